	.target	sm_90a

	.elftype	@"ET_EXEC"


//--------------------- .note.nv.tkinfo           --------------------------
	.section	.note.nv.tkinfo,"",@"SHT_NOTE"
	.sectionflags	@"SHF_NOTE_NV_TKINFO"
	.tkinfo
        /*0018*/ 	.word	0x00000002
        /*0030*/ 	.string	""
        /*0030*/ 	.string	"ptxas"
        /*0030*/ 	.string	"Cuda compilation tools, release 13.0, V13.0.88"
        /*0030*/ 	.string	"Build cuda_13.0.r13.0/compiler.36424714_0"
        /*0030*/ 	.string	"-arch sm_90a -m 64 "



//--------------------- .note.nv.cuinfo           --------------------------
	.section	.note.nv.cuinfo,"",@"SHT_NOTE"
	.sectionflags	@"SHF_NOTE_NV_CUINFO"
        /*0018*/ 	.short	0x0002
        /*001a*/ 	.short	0x005a
        /*001c*/ 	.short	0x0082
	.zero		2


//--------------------- .nv.info                  --------------------------
	.section	.nv.info,"",@"SHT_CUDA_INFO"
	.align	4


	//----- nvinfo : EIATTR_REGCOUNT
	.align		4
        /*0000*/ 	.byte	0x04, 0x2f
        /*0002*/ 	.short	(.L_32 - .L_31)
	.align		4
.L_31:
        /*0004*/ 	.word	index@(_ZN7cutlass13device_kernelIN5flash11enable_sm90INS1_16FlashAttnFwdSm90INS1_25CollectiveMainloopFwdSm90ILi2EN4cute5tupleIJNS5_1CILi1EEES8_S8_EEENS6_IJNS7_ILi128EEENS7_ILi96EEENS7_ILi64EEEEEELi256ENS_10bfloat16_tEfNS_4arch4Sm90ELb1ELb0ELb0ELb1ELb1ELb1ELb1ELb1ELb0ELb1ELb1ELb0EEENS1_21CollectiveEpilogueFwdINS6_IJSA_NS7_ILi256EEESB_EEES9_SE_SG_Li256ELb1ELb1ELb1ELb0EEENS1_36VarlenDynamicPersistentTileSchedulerILi128ELi96ELi256ELi128ELb1ELb1ELb1ELb1ELb1ELb1EEEEEEEEEvNT_6ParamsE)
        /*0008*/ 	.word	0x000000a8


	//----- nvinfo : EIATTR_FRAME_SIZE
	.align		4
.L_32:
        /*000c*/ 	.byte	0x04, 0x11
        /*000e*/ 	.short	(.L_34 - .L_33)
	.align		4
.L_33:
        /*0010*/ 	.word	index@(_ZN7cutlass13device_kernelIN5flash11enable_sm90INS1_16FlashAttnFwdSm90INS1_25CollectiveMainloopFwdSm90ILi2EN4cute5tupleIJNS5_1CILi1EEES8_S8_EEENS6_IJNS7_ILi128EEENS7_ILi96EEENS7_ILi64EEEEEELi256ENS_10bfloat16_tEfNS_4arch4Sm90ELb1ELb0ELb0ELb1ELb1ELb1ELb1ELb1ELb0ELb1ELb1ELb0EEENS1_21CollectiveEpilogueFwdINS6_IJSA_NS7_ILi256EEESB_EEES9_SE_SG_Li256ELb1ELb1ELb1ELb0EEENS1_36VarlenDynamicPersistentTileSchedulerILi128ELi96ELi256ELi128ELb1ELb1ELb1ELb1ELb1ELb1EEEEEEEEEvNT_6ParamsE)
        /*0014*/ 	.word	0x000001e8


	//----- nvinfo : EIATTR_REGCOUNT
	.align		4
.L_34:
        /*0018*/ 	.byte	0x04, 0x2f
        /*001a*/ 	.short	(.L_36 - .L_35)
	.align		4
.L_35:
        /*001c*/ 	.word	index@(_ZN7cutlass13device_kernelIN5flash11enable_sm90INS1_16FlashAttnFwdSm90INS1_25CollectiveMainloopFwdSm90ILi2EN4cute5tupleIJNS5_1CILi1EEES8_S8_EEENS6_IJNS7_ILi128EEENS7_ILi96EEENS7_ILi64EEEEEELi256ENS_10bfloat16_tEfNS_4arch4Sm90ELb1ELb0ELb0ELb1ELb1ELb0ELb1ELb1ELb0ELb1ELb1ELb0EEENS1_21CollectiveEpilogueFwdINS6_IJSA_NS7_ILi256EEESB_EEES9_SE_SG_Li256ELb1ELb1ELb1ELb0EEENS1_36VarlenDynamicPersistentTileSchedulerILi128ELi96ELi256ELi128ELb1ELb1ELb1ELb1ELb1ELb1EEEEEEEEEvNT_6ParamsE)
        /*0020*/ 	.word	0x000000a8


	//----- nvinfo : EIATTR_FRAME_SIZE
	.align		4
.L_36:
        /*0024*/ 	.byte	0x04, 0x11
        /*0026*/ 	.short	(.L_38 - .L_37)
	.align		4
.L_37:
        /*0028*/ 	.word	index@(_ZN7cutlass13device_kernelIN5flash11enable_sm90INS1_16FlashAttnFwdSm90INS1_25CollectiveMainloopFwdSm90ILi2EN4cute5tupleIJNS5_1CILi1EEES8_S8_EEENS6_IJNS7_ILi128EEENS7_ILi96EEENS7_ILi64EEEEEELi256ENS_10bfloat16_tEfNS_4arch4Sm90ELb1ELb0ELb0ELb1ELb1ELb0ELb1ELb1ELb0ELb1ELb1ELb0EEENS1_21CollectiveEpilogueFwdINS6_IJSA_NS7_ILi256EEESB_EEES9_SE_SG_Li256ELb1ELb1ELb1ELb0EEENS1_36VarlenDynamicPersistentTileSchedulerILi128ELi96ELi256ELi128ELb1ELb1ELb1ELb1ELb1ELb1EEEEEEEEEvNT_6ParamsE)
        /*002c*/ 	.word	0x00000040


	//----- nvinfo : EIATTR_REGCOUNT
	.align		4
.L_38:
        /*0030*/ 	.byte	0x04, 0x2f
        /*0032*/ 	.short	(.L_40 - .L_39)
	.align		4
.L_39:
        /*0034*/ 	.word	index@(_ZN7cutlass13device_kernelIN5flash11enable_sm90INS1_16FlashAttnFwdSm90INS1_25CollectiveMainloopFwdSm90ILi2EN4cute5tupleIJNS5_1CILi1EEES8_S8_EEENS6_IJNS7_ILi128EEENS7_ILi96EEENS7_ILi64EEEEEELi256ENS_10bfloat16_tEfNS_4arch4Sm90ELb1ELb0ELb0ELb1ELb1ELb1ELb0ELb1ELb0ELb1ELb1ELb0EEENS1_21CollectiveEpilogueFwdINS6_IJSA_NS7_ILi256EEESB_EEES9_SE_SG_Li256ELb1ELb1ELb1ELb0EEENS1_36VarlenDynamicPersistentTileSchedulerILi128ELi96ELi256ELi128ELb1ELb1ELb1ELb1ELb1ELb1EEEEEEEEEvNT_6ParamsE)
        /*0038*/ 	.word	0x000000a8


	//----- nvinfo : EIATTR_FRAME_SIZE
	.align		4
.L_40:
        /*003c*/ 	.byte	0x04, 0x11
        /*003e*/ 	.short	(.L_42 - .L_41)
	.align		4
.L_41:
        /*0040*/ 	.word	index@(_ZN7cutlass13device_kernelIN5flash11enable_sm90INS1_16FlashAttnFwdSm90INS1_25CollectiveMainloopFwdSm90ILi2EN4cute5tupleIJNS5_1CILi1EEES8_S8_EEENS6_IJNS7_ILi128EEENS7_ILi96EEENS7_ILi64EEEEEELi256ENS_10bfloat16_tEfNS_4arch4Sm90ELb1ELb0ELb0ELb1ELb1ELb1ELb0ELb1ELb0ELb1ELb1ELb0EEENS1_21CollectiveEpilogueFwdINS6_IJSA_NS7_ILi256EEESB_EEES9_SE_SG_Li256ELb1ELb1ELb1ELb0EEENS1_36VarlenDynamicPersistentTileSchedulerILi128ELi96ELi256ELi128ELb1ELb1ELb1ELb1ELb1ELb1EEEEEEEEEvNT_6ParamsE)
        /*0044*/ 	.word	0x00000150


	//----- nvinfo : EIATTR_REGCOUNT
	.align		4
.L_42:
        /*0048*/ 	.byte	0x04, 0x2f
        /*004a*/ 	.short	(.L_44 - .L_43)
	.align		4
.L_43:
        /*004c*/ 	.word	index@(_ZN7cutlass13device_kernelIN5flash11enable_sm90INS1_16FlashAttnFwdSm90INS1_25CollectiveMainloopFwdSm90ILi2EN4cute5tupleIJNS5_1CILi1EEES8_S8_EEENS6_IJNS7_ILi128EEENS7_ILi96EEENS7_ILi64EEEEEELi256ENS_10bfloat16_tEfNS_4arch4Sm90ELb1ELb0ELb0ELb1ELb1ELb0ELb0ELb1ELb0ELb1ELb1ELb0EEENS1_21CollectiveEpilogueFwdINS6_IJSA_NS7_ILi256EEESB_EEES9_SE_SG_Li256ELb1ELb1ELb1ELb0EEENS1_36VarlenDynamicPersistentTileSchedulerILi128ELi96ELi256ELi128ELb1ELb1ELb1ELb1ELb1ELb1EEEEEEEEEvNT_6ParamsE)
        /*0050*/ 	.word	0x000000a8


	//----- nvinfo : EIATTR_FRAME_SIZE
	.align		4
.L_44:
        /*0054*/ 	.byte	0x04, 0x11
        /*0056*/ 	.short	(.L_46 - .L_45)
	.align		4
.L_45:
        /*0058*/ 	.word	index@(_ZN7cutlass13device_kernelIN5flash11enable_sm90INS1_16FlashAttnFwdSm90INS1_25CollectiveMainloopFwdSm90ILi2EN4cute5tupleIJNS5_1CILi1EEES8_S8_EEENS6_IJNS7_ILi128EEENS7_ILi96EEENS7_ILi64EEEEEELi256ENS_10bfloat16_tEfNS_4arch4Sm90ELb1ELb0ELb0ELb1ELb1ELb0ELb0ELb1ELb0ELb1ELb1ELb0EEENS1_21CollectiveEpilogueFwdINS6_IJSA_NS7_ILi256EEESB_EEES9_SE_SG_Li256ELb1ELb1ELb1ELb0EEENS1_36VarlenDynamicPersistentTileSchedulerILi128ELi96ELi256ELi128ELb1ELb1ELb1ELb1ELb1ELb1EEEEEEEEEvNT_6ParamsE)
        /*005c*/ 	.word	0x00000030


	//----- nvinfo : EIATTR_REGCOUNT
	.align		4
.L_46:
        /*0060*/ 	.byte	0x04, 0x2f
        /*0062*/ 	.short	(.L_48 - .L_47)
	.align		4
.L_47:
        /*0064*/ 	.word	index@(_ZN7cutlass13device_kernelIN5flash11enable_sm90INS1_16FlashAttnFwdSm90INS1_25CollectiveMainloopFwdSm90ILi2EN4cute5tupleIJNS5_1CILi1EEES8_S8_EEENS6_IJNS7_ILi128EEENS7_ILi96EEENS7_ILi64EEEEEELi256ENS_10bfloat16_tEfNS_4arch4Sm90ELb1ELb0ELb0ELb0ELb1ELb0ELb1ELb1ELb0ELb1ELb1ELb0EEENS1_21CollectiveEpilogueFwdINS6_IJSA_NS7_ILi256EEESB_EEES9_SE_SG_Li256ELb0ELb1ELb1ELb0EEENS1_19SingleTileSchedulerILb0ELb1ELb1ELi128EEEEEEEEEvNT_6ParamsE)
        /*0068*/ 	.word	0x000000a8


	//----- nvinfo : EIATTR_FRAME_SIZE
	.align		4
.L_48:
        /*006c*/ 	.byte	0x04, 0x11
        /*006e*/ 	.short	(.L_50 - .L_49)
	.align		4
.L_49:
        /*0070*/ 	.word	index@(_ZN7cutlass13device_kernelIN5flash11enable_sm90INS1_16FlashAttnFwdSm90INS1_25CollectiveMainloopFwdSm90ILi2EN4cute5tupleIJNS5_1CILi1EEES8_S8_EEENS6_IJNS7_ILi128EEENS7_ILi96EEENS7_ILi64EEEEEELi256ENS_10bfloat16_tEfNS_4arch4Sm90ELb1ELb0ELb0ELb0ELb1ELb0ELb1ELb1ELb0ELb1ELb1ELb0EEENS1_21CollectiveEpilogueFwdINS6_IJSA_NS7_ILi256EEESB_EEES9_SE_SG_Li256ELb0ELb1ELb1ELb0EEENS1_19SingleTileSchedulerILb0ELb1ELb1ELi128EEEEEEEEEvNT_6ParamsE)
        /*0074*/ 	.word	0x00000008


	//----- nvinfo : EIATTR_REGCOUNT
	.align		4
.L_50:
        /*0078*/ 	.byte	0x04, 0x2f
        /*007a*/ 	.short	(.L_52 - .L_51)
	.align		4
.L_51:
        /*007c*/ 	.word	index@(_ZN7cutlass13device_kernelIN5flash11enable_sm90INS1_16FlashAttnFwdSm90INS1_25CollectiveMainloopFwdSm90ILi2EN4cute5tupleIJNS5_1CILi1EEES8_S8_EEENS6_IJNS7_ILi128EEENS7_ILi96EEENS7_ILi64EEEEEELi256ENS_10bfloat16_tEfNS_4arch4Sm90ELb1ELb0ELb0ELb0ELb1ELb0ELb0ELb1ELb0ELb1ELb1ELb0EEENS1_21CollectiveEpilogueFwdINS6_IJSA_NS7_ILi256EEESB_EEES9_SE_SG_Li256ELb0ELb1ELb1ELb0EEENS1_19SingleTileSchedulerILb0ELb1ELb1ELi128EEEEEEEEEvNT_6ParamsE)
        /*0080*/ 	.word	0x000000a8


	//----- nvinfo : EIATTR_FRAME_SIZE
	.align		4
.L_52:
        /*0084*/ 	.byte	0x04, 0x11
        /*0086*/ 	.short	(.L_54 - .L_53)
	.align		4
.L_53:
        /*0088*/ 	.word	index@(_ZN7cutlass13device_kernelIN5flash11enable_sm90INS1_16FlashAttnFwdSm90INS1_25CollectiveMainloopFwdSm90ILi2EN4cute5tupleIJNS5_1CILi1EEES8_S8_EEENS6_IJNS7_ILi128EEENS7_ILi96EEENS7_ILi64EEEEEELi256ENS_10bfloat16_tEfNS_4arch4Sm90ELb1ELb0ELb0ELb0ELb1ELb0ELb0ELb1ELb0ELb1ELb1ELb0EEENS1_21CollectiveEpilogueFwdINS6_IJSA_NS7_ILi256EEESB_EEES9_SE_SG_Li256ELb0ELb1ELb1ELb0EEENS1_19SingleTileSchedulerILb0ELb1ELb1ELi128EEEEEEEEEvNT_6ParamsE)
        /*008c*/ 	.word	0x00000000


	//----- nvinfo : EIATTR_REGCOUNT
	.align		4
.L_54:
        /*0090*/ 	.byte	0x04, 0x2f
        /*0092*/ 	.short	(.L_56 - .L_55)
	.align		4
.L_55:
        /*0094*/ 	.word	index@(_ZN7cutlass13device_kernelIN5flash11enable_sm90INS1_16FlashAttnFwdSm90INS1_25CollectiveMainloopFwdSm90ILi2EN4cute5tupleIJNS5_1CILi1EEES8_S8_EEENS6_IJNS7_ILi128EEENS7_ILi96EEENS7_ILi64EEEEEELi256ENS_10bfloat16_tEfNS_4arch4Sm90ELb0ELb1ELb0ELb1ELb1ELb1ELb1ELb1ELb0ELb1ELb1ELb0EEENS1_21CollectiveEpilogueFwdINS6_IJSA_NS7_ILi256EEESB_EEES9_SE_SG_Li256ELb1ELb1ELb1ELb0EEENS1_36VarlenDynamicPersistentTileSchedulerILi128ELi96ELi256ELi128ELb1ELb1ELb1ELb1ELb0ELb1EEEEEEEEEvNT_6ParamsE)
        /*0098*/ 	.word	0x000000a8


	//----- nvinfo : EIATTR_FRAME_SIZE
	.align		4
.L_56:
        /*009c*/ 	.byte	0x04, 0x11
        /*009e*/ 	.short	(.L_58 - .L_57)
	.align		4
.L_57:
        /*00a0*/ 	.word	index@($_ZN7cutlass13device_kernelIN5flash11enable_sm90INS1_16FlashAttnFwdSm90INS1_25CollectiveMainloopFwdSm90ILi2EN4cute5tupleIJNS5_1CILi1EEES8_S8_EEENS6_IJNS7_ILi128EEENS7_ILi96EEENS7_ILi64EEEEEELi256ENS_10bfloat16_tEfNS_4arch4Sm90ELb0ELb1ELb0ELb1ELb1ELb1ELb1ELb1ELb0ELb1ELb1ELb0EEENS1_21CollectiveEpilogueFwdINS6_IJSA_NS7_ILi256EEESB_EEES9_SE_SG_Li256ELb1ELb1ELb1ELb0EEENS1_36VarlenDynamicPersistentTileSchedulerILi128ELi96ELi256ELi128ELb1ELb1ELb1ELb1ELb0ELb1EEEEEEEEEvNT_6ParamsE$_ZZN5flash25CollectiveMainloopFwdSm90ILi2EN4cute5tupleIJNS1_1CILi1EEES4_S4_EEENS2_IJNS3_ILi128EEENS3_ILi96EEENS3_ILi64EEEEEELi256EN7cutlass10bfloat16_tEfNSA_4arch4Sm90ELb0ELb1ELb0ELb1ELb1ELb1ELb1ELb1ELb0ELb1ELb1ELb0EE3mmaINS_16FlashAttnFwdSm90ISE_NS_21CollectiveEpilogueFwdINS2_IJS6_NS3_ILi256EEES7_EEES5_SB_SD_Li256ELb1ELb1ELb1ELb0EEENS_36VarlenDynamicPersistentTileSchedulerILi128ELi96ELi256ELi128ELb1ELb1ELb1ELb1ELb0ELb1EEEE13SharedStorageENS1_6TensorINS1_11ArrayEngineIfLm128EEENS1_6LayoutINS2_IJNS2_IJNS3_ILi2EEEST_NS3_ILi32EEEEEES4_S4_EEENS2_IJNS2_IJS4_ST_NS3_ILi4EEEEEENS3_ILi0EEESZ_EEEEEEENS_7SoftmaxILi2ELi0EEEEEbRKNSE_6ParamsENSA_13PipelineAsyncILi2EEES19_RNSA_13PipelineStateILj2EEERT0_RT1_iRiRKNS_16SeqlenInfoQKNewKILb1ELb1EEENS2_IJiiiiEEERT_ENKUliT_T0_T1_E_clIZSF_ISO_S12_S14_EbS17_S19_S19_S1C_S1E_S1G_iS1H_S1L_S1M_S1O_EUlRS1P_iE0_NS3_ILb1EEES1W_EEDaiS1P_S1Q_S1R_)
        /*00a4*/ 	.word	0x00000530


	//----- nvinfo : EIATTR_FRAME_SIZE
	.align		4
.L_58:
        /*00a8*/ 	.byte	0x04, 0x11
        /*00aa*/ 	.short	(.L_60 - .L_59)
	.align		4
.L_59:
        /*00ac*/ 	.word	index@(_ZN7cutlass13device_kernelIN5flash11enable_sm90INS1_16FlashAttnFwdSm90INS1_25CollectiveMainloopFwdSm90ILi2EN4cute5tupleIJNS5_1CILi1EEES8_S8_EEENS6_IJNS7_ILi128EEENS7_ILi96EEENS7_ILi64EEEEEELi256ENS_10bfloat16_tEfNS_4arch4Sm90ELb0ELb1ELb0ELb1ELb1ELb1ELb1ELb1ELb0ELb1ELb1ELb0EEENS1_21CollectiveEpilogueFwdINS6_IJSA_NS7_ILi256EEESB_EEES9_SE_SG_Li256ELb1ELb1ELb1ELb0EEENS1_36VarlenDynamicPersistentTileSchedulerILi128ELi96ELi256ELi128ELb1ELb1ELb1ELb1ELb0ELb1EEEEEEEEEvNT_6ParamsE)
        /*00b0*/ 	.word	0x00000530


	//----- nvinfo : EIATTR_REGCOUNT
	.align		4
.L_60:
        /*00b4*/ 	.byte	0x04, 0x2f
        /*00b6*/ 	.short	(.L_62 - .L_61)
	.align		4
.L_61:
        /*00b8*/ 	.word	index@(_ZN7cutlass13device_kernelIN5flash11enable_sm90INS1_16FlashAttnFwdSm90INS1_25CollectiveMainloopFwdSm90ILi2EN4cute5tupleIJNS5_1CILi1EEES8_S8_EEENS6_IJNS7_ILi128EEENS7_ILi96EEENS7_ILi64EEEEEELi256ENS_10bfloat16_tEfNS_4arch4Sm90ELb0ELb1ELb0ELb1ELb1ELb0ELb1ELb1ELb0ELb1ELb1ELb0EEENS1_21CollectiveEpilogueFwdINS6_IJSA_NS7_ILi256EEESB_EEES9_SE_SG_Li256ELb1ELb1ELb1ELb0EEENS1_36VarlenDynamicPersistentTileSchedulerILi128ELi96ELi256ELi128ELb1ELb1ELb1ELb1ELb0ELb1EEEEEEEEEvNT_6ParamsE)
        /*00bc*/ 	.word	0x000000a8


	//----- nvinfo : EIATTR_FRAME_SIZE
	.align		4
.L_62:
        /*00c0*/ 	.byte	0x04, 0x11
        /*00c2*/ 	.short	(.L_64 - .L_63)
	.align		4
.L_63:
        /*00c4*/ 	.word	index@($_ZN7cutlass13device_kernelIN5flash11enable_sm90INS1_16FlashAttnFwdSm90INS1_25CollectiveMainloopFwdSm90ILi2EN4cute5tupleIJNS5_1CILi1EEES8_S8_EEENS6_IJNS7_ILi128EEENS7_ILi96EEENS7_ILi64EEEEEELi256ENS_10bfloat16_tEfNS_4arch4Sm90ELb0ELb1ELb0ELb1ELb1ELb0ELb1ELb1ELb0ELb1ELb1ELb0EEENS1_21CollectiveEpilogueFwdINS6_IJSA_NS7_ILi256EEESB_EEES9_SE_SG_Li256ELb1ELb1ELb1ELb0EEENS1_36VarlenDynamicPersistentTileSchedulerILi128ELi96ELi256ELi128ELb1ELb1ELb1ELb1ELb0ELb1EEEEEEEEEvNT_6ParamsE$_ZZN5flash25CollectiveMainloopFwdSm90ILi2EN4cute5tupleIJNS1_1CILi1EEES4_S4_EEENS2_IJNS3_ILi128EEENS3_ILi96EEENS3_ILi64EEEEEELi256EN7cutlass10bfloat16_tEfNSA_4arch4Sm90ELb0ELb1ELb0ELb1ELb1ELb0ELb1ELb1ELb0ELb1ELb1ELb0EE3mmaINS_16FlashAttnFwdSm90ISE_NS_21CollectiveEpilogueFwdINS2_IJS6_NS3_ILi256EEES7_EEES5_SB_SD_Li256ELb1ELb1ELb1ELb0EEENS_36VarlenDynamicPersistentTileSchedulerILi128ELi96ELi256ELi128ELb1ELb1ELb1ELb1ELb0ELb1EEEE13SharedStorageENS1_6TensorINS1_11ArrayEngineIfLm128EEENS1_6LayoutINS2_IJNS2_IJNS3_ILi2EEEST_NS3_ILi32EEEEEES4_S4_EEENS2_IJNS2_IJS4_ST_NS3_ILi4EEEEEENS3_ILi0EEESZ_EEEEEEENS_7SoftmaxILi2ELi0EEEEEbRKNSE_6ParamsENSA_13PipelineAsyncILi2EEES19_RNSA_13PipelineStateILj2EEERT0_RT1_iRiRKNS_16SeqlenInfoQKNewKILb1ELb0EEENS2_IJiiiiEEERT_ENKUliT_T0_T1_E_clIZSF_ISO_S12_S14_EbS17_S19_S19_S1C_S1E_S1G_iS1H_S1L_S1M_S1O_EUlRS1P_iE1_NS3_ILb0EEENS3_ILb1EEEEEDaiS1P_S1Q_S1R_)
        /*00c8*/ 	.word	0x000004e0


	//----- nvinfo : EIATTR_FRAME_SIZE
	.align		4
.L_64:
        /*00cc*/ 	.byte	0x04, 0x11
        /*00ce*/ 	.short	(.L_66 - .L_65)
	.align		4
.L_65:
        /*00d0*/ 	.word	index@(_ZN7cutlass13device_kernelIN5flash11enable_sm90INS1_16FlashAttnFwdSm90INS1_25CollectiveMainloopFwdSm90ILi2EN4cute5tupleIJNS5_1CILi1EEES8_S8_EEENS6_IJNS7_ILi128EEENS7_ILi96EEENS7_ILi64EEEEEELi256ENS_10bfloat16_tEfNS_4arch4Sm90ELb0ELb1ELb0ELb1ELb1ELb0ELb1ELb1ELb0ELb1ELb1ELb0EEENS1_21CollectiveEpilogueFwdINS6_IJSA_NS7_ILi256EEESB_EEES9_SE_SG_Li256ELb1ELb1ELb1ELb0EEENS1_36VarlenDynamicPersistentTileSchedulerILi128ELi96ELi256ELi128ELb1ELb1ELb1ELb1ELb0ELb1EEEEEEEEEvNT_6ParamsE)
        /*00d4*/ 	.word	0x000004e0


	//----- nvinfo : EIATTR_REGCOUNT
	.align		4
.L_66:
        /*00d8*/ 	.byte	0x04, 0x2f
        /*00da*/ 	.short	(.L_68 - .L_67)
	.align		4
.L_67:
        /*00dc*/ 	.word	index@(_ZN7cutlass13device_kernelIN5flash11enable_sm90INS1_16FlashAttnFwdSm90INS1_25CollectiveMainloopFwdSm90ILi2EN4cute5tupleIJNS5_1CILi1EEES8_S8_EEENS6_IJNS7_ILi128EEENS7_ILi96EEENS7_ILi64EEEEEELi256ENS_10bfloat16_tEfNS_4arch4Sm90ELb0ELb1ELb0ELb1ELb1ELb1ELb0ELb1ELb0ELb1ELb1ELb0EEENS1_21CollectiveEpilogueFwdINS6_IJSA_NS7_ILi256EEESB_EEES9_SE_SG_Li256ELb1ELb1ELb1ELb0EEENS1_36VarlenDynamicPersistentTileSchedulerILi128ELi96ELi256ELi128ELb1ELb1ELb1ELb1ELb0ELb1EEEEEEEEEvNT_6ParamsE)
        /*00e0*/ 	.word	0x000000a8


	//----- nvinfo : EIATTR_FRAME_SIZE
	.align		4
.L_68:
        /*00e4*/ 	.byte	0x04, 0x11
        /*00e6*/ 	.short	(.L_70 - .L_69)
	.align		4
.L_69:
        /*00e8*/ 	.word	index@($_ZN7cutlass13device_kernelIN5flash11enable_sm90INS1_16FlashAttnFwdSm90INS1_25CollectiveMainloopFwdSm90ILi2EN4cute5tupleIJNS5_1CILi1EEES8_S8_EEENS6_IJNS7_ILi128EEENS7_ILi96EEENS7_ILi64EEEEEELi256ENS_10bfloat16_tEfNS_4arch4Sm90ELb0ELb1ELb0ELb1ELb1ELb1ELb0ELb1ELb0ELb1ELb1ELb0EEENS1_21CollectiveEpilogueFwdINS6_IJSA_NS7_ILi256EEESB_EEES9_SE_SG_Li256ELb1ELb1ELb1ELb0EEENS1_36VarlenDynamicPersistentTileSchedulerILi128ELi96ELi256ELi128ELb1ELb1ELb1ELb1ELb0ELb1EEEEEEEEEvNT_6ParamsE$_ZZN5flash25CollectiveMainloopFwdSm90ILi2EN4cute5tupleIJNS1_1CILi1EEES4_S4_EEENS2_IJNS3_ILi128EEENS3_ILi96EEENS3_ILi64EEEEEELi256EN7cutlass10bfloat16_tEfNSA_4arch4Sm90ELb0ELb1ELb0ELb1ELb1ELb1ELb0ELb1ELb0ELb1ELb1ELb0EE3mmaINS_16FlashAttnFwdSm90ISE_NS_21CollectiveEpilogueFwdINS2_IJS6_NS3_ILi256EEES7_EEES5_SB_SD_Li256ELb1ELb1ELb1ELb0EEENS_36VarlenDynamicPersistentTileSchedulerILi128ELi96ELi256ELi128ELb1ELb1ELb1ELb1ELb0ELb1EEEE13SharedStorageENS1_6TensorINS1_11ArrayEngineIfLm128EEENS1_6LayoutINS2_IJNS2_IJNS3_ILi2EEEST_NS3_ILi32EEEEEES4_S4_EEENS2_IJNS2_IJS4_ST_NS3_ILi4EEEEEENS3_ILi0EEESZ_EEEEEEENS_7SoftmaxILi2ELi0EEEEEbRKNSE_6ParamsENSA_13PipelineAsyncILi2EEES19_RNSA_13PipelineStateILj2EEERT0_RT1_iRiRKNS_16SeqlenInfoQKNewKILb1ELb1EEENS2_IJiiiiEEERT_ENKUliT_T0_T1_E_clIZSF_ISO_S12_S14_EbS17_S19_S19_S1C_S1E_S1G_iS1H_S1L_S1M_S1O_EUlRS1P_iE0_NS3_ILb1EEES1W_EEDaiS1P_S1Q_S1R_)
        /*00ec*/ 	.word	0x00000440


	//----- nvinfo : EIATTR_FRAME_SIZE
	.align		4
.L_70:
        /*00f0*/ 	.byte	0x04, 0x11
        /*00f2*/ 	.short	(.L_72 - .L_71)
	.align		4
.L_71:
        /*00f4*/ 	.word	index@(_ZN7cutlass13device_kernelIN5flash11enable_sm90INS1_16FlashAttnFwdSm90INS1_25CollectiveMainloopFwdSm90ILi2EN4cute5tupleIJNS5_1CILi1EEES8_S8_EEENS6_IJNS7_ILi128EEENS7_ILi96EEENS7_ILi64EEEEEELi256ENS_10bfloat16_tEfNS_4arch4Sm90ELb0ELb1ELb0ELb1ELb1ELb1ELb0ELb1ELb0ELb1ELb1ELb0EEENS1_21CollectiveEpilogueFwdINS6_IJSA_NS7_ILi256EEESB_EEES9_SE_SG_Li256ELb1ELb1ELb1ELb0EEENS1_36VarlenDynamicPersistentTileSchedulerILi128ELi96ELi256ELi128ELb1ELb1ELb1ELb1ELb0ELb1EEEEEEEEEvNT_6ParamsE)
        /*00f8*/ 	.word	0x00000440


	//----- nvinfo : EIATTR_REGCOUNT
	.align		4
.L_72:
        /*00fc*/ 	.byte	0x04, 0x2f
        /*00fe*/ 	.short	(.L_74 - .L_73)
	.align		4
.L_73:
        /*0100*/ 	.word	index@(_ZN7cutlass13device_kernelIN5flash11enable_sm90INS1_16FlashAttnFwdSm90INS1_25CollectiveMainloopFwdSm90ILi2EN4cute5tupleIJNS5_1CILi1EEES8_S8_EEENS6_IJNS7_ILi128EEENS7_ILi96EEENS7_ILi64EEEEEELi256ENS_10bfloat16_tEfNS_4arch4Sm90ELb0ELb1ELb0ELb1ELb1ELb0ELb0ELb1ELb0ELb1ELb1ELb0EEENS1_21CollectiveEpilogueFwdINS6_IJSA_NS7_ILi256EEESB_EEES9_SE_SG_Li256ELb1ELb1ELb1ELb0EEENS1_36VarlenDynamicPersistentTileSchedulerILi128ELi96ELi256ELi128ELb1ELb1ELb1ELb1ELb0ELb1EEEEEEEEEvNT_6ParamsE)
        /*0104*/ 	.word	0x000000a8


	//----- nvinfo : EIATTR_FRAME_SIZE
	.align		4
.L_74:
        /*0108*/ 	.byte	0x04, 0x11
        /*010a*/ 	.short	(.L_76 - .L_75)
	.align		4
.L_75:
        /*010c*/ 	.word	index@(_ZN7cutlass13device_kernelIN5flash11enable_sm90INS1_16FlashAttnFwdSm90INS1_25CollectiveMainloopFwdSm90ILi2EN4cute5tupleIJNS5_1CILi1EEES8_S8_EEENS6_IJNS7_ILi128EEENS7_ILi96EEENS7_ILi64EEEEEELi256ENS_10bfloat16_tEfNS_4arch4Sm90ELb0ELb1ELb0ELb1ELb1ELb0ELb0ELb1ELb0ELb1ELb1ELb0EEENS1_21CollectiveEpilogueFwdINS6_IJSA_NS7_ILi256EEESB_EEES9_SE_SG_Li256ELb1ELb1ELb1ELb0EEENS1_36VarlenDynamicPersistentTileSchedulerILi128ELi96ELi256ELi128ELb1ELb1ELb1ELb1ELb0ELb1EEEEEEEEEvNT_6ParamsE)
        /*0110*/ 	.word	0x00000020


	//----- nvinfo : EIATTR_REGCOUNT
	.align		4
.L_76:
        /*0114*/ 	.byte	0x04, 0x2f
        /*0116*/ 	.short	(.L_78 - .L_77)
	.align		4
.L_77:
        /*0118*/ 	.word	index@(_ZN7cutlass13device_kernelIN5flash11enable_sm90INS1_16FlashAttnFwdSm90INS1_25CollectiveMainloopFwdSm90ILi2EN4cute5tupleIJNS5_1CILi1EEES8_S8_EEENS6_IJNS7_ILi128EEENS7_ILi96EEENS7_ILi64EEEEEELi256ENS_10bfloat16_tEfNS_4arch4Sm90ELb0ELb1ELb0ELb0ELb1ELb0ELb1ELb1ELb0ELb1ELb1ELb0EEENS1_21CollectiveEpilogueFwdINS6_IJSA_NS7_ILi256EEESB_EEES9_SE_SG_Li256ELb0ELb1ELb1ELb0EEENS1_19SingleTileSchedulerILb0ELb1ELb1ELi128EEEEEEEEEvNT_6ParamsE)
        /*011c*/ 	.word	0x000000a8


	//----- nvinfo : EIATTR_FRAME_SIZE
	.align		4
.L_78:
        /*0120*/ 	.byte	0x04, 0x11
        /*0122*/ 	.short	(.L_80 - .L_79)
	.align		4
.L_79:
        /*0124*/ 	.word	index@($_ZN7cutlass13device_kernelIN5flash11enable_sm90INS1_16FlashAttnFwdSm90INS1_25CollectiveMainloopFwdSm90ILi2EN4cute5tupleIJNS5_1CILi1EEES8_S8_EEENS6_IJNS7_ILi128EEENS7_ILi96EEENS7_ILi64EEEEEELi256ENS_10bfloat16_tEfNS_4arch4Sm90ELb0ELb1ELb0ELb0ELb1ELb0ELb1ELb1ELb0ELb1ELb1ELb0EEENS1_21CollectiveEpilogueFwdINS6_IJSA_NS7_ILi256EEESB_EEES9_SE_SG_Li256ELb0ELb1ELb1ELb0EEENS1_19SingleTileSchedulerILb0ELb1ELb1ELi128EEEEEEEEEvNT_6ParamsE$_ZZN5flash25CollectiveMainloopFwdSm90ILi2EN4cute5tupleIJNS1_1CILi1EEES4_S4_EEENS2_IJNS3_ILi128EEENS3_ILi96EEENS3_ILi64EEEEEELi256EN7cutlass10bfloat16_tEfNSA_4arch4Sm90ELb0ELb1ELb0ELb0ELb1ELb0ELb1ELb1ELb0ELb1ELb1ELb0EE3mmaINS_16FlashAttnFwdSm90ISE_NS_21CollectiveEpilogueFwdINS2_IJS6_NS3_ILi256EEES7_EEES5_SB_SD_Li256ELb0ELb1ELb1ELb0EEENS_19SingleTileSchedulerILb0ELb1ELb1ELi128EEEE13SharedStorageENS1_6TensorINS1_11ArrayEngineIfLm128EEENS1_6LayoutINS2_IJNS2_IJNS3_ILi2EEEST_NS3_ILi32EEEEEES4_S4_EEENS2_IJNS2_IJS4_ST_NS3_ILi4EEEEEENS3_ILi0EEESZ_EEEEEEENS_7SoftmaxILi2ELi0EEEEEbRKNSE_6ParamsENSA_13PipelineAsyncILi2EEES19_RNSA_13PipelineStateILj2EEERT0_RT1_iRiRKNS_16SeqlenInfoQKNewKILb0ELb0EEENS2_IJiiiiEEERT_ENKUliT_T0_T1_E_clIZSF_ISO_S12_S14_EbS17_S19_S19_S1C_S1E_S1G_iS1H_S1L_S1M_S1O_EUlRS1P_iE1_NS3_ILb0EEENS3_ILb1EEEEEDaiS1P_S1Q_S1R_)
        /*0128*/ 	.word	0x000056a0


	//----- nvinfo : EIATTR_FRAME_SIZE
	.align		4
.L_80:
        /*012c*/ 	.byte	0x04, 0x11
        /*012e*/ 	.short	(.L_82 - .L_81)
	.align		4
.L_81:
        /*0130*/ 	.word	index@(_ZN7cutlass13device_kernelIN5flash11enable_sm90INS1_16FlashAttnFwdSm90INS1_25CollectiveMainloopFwdSm90ILi2EN4cute5tupleIJNS5_1CILi1EEES8_S8_EEENS6_IJNS7_ILi128EEENS7_ILi96EEENS7_ILi64EEEEEELi256ENS_10bfloat16_tEfNS_4arch4Sm90ELb0ELb1ELb0ELb0ELb1ELb0ELb1ELb1ELb0ELb1ELb1ELb0EEENS1_21CollectiveEpilogueFwdINS6_IJSA_NS7_ILi256EEESB_EEES9_SE_SG_Li256ELb0ELb1ELb1ELb0EEENS1_19SingleTileSchedulerILb0ELb1ELb1ELi128EEEEEEEEEvNT_6ParamsE)
        /*0134*/ 	.word	0x000056a0


	//----- nvinfo : EIATTR_REGCOUNT
	.align		4
.L_82:
        /*0138*/ 	.byte	0x04, 0x2f
        /*013a*/ 	.short	(.L_84 - .L_83)
	.align		4
.L_83:
        /*013c*/ 	.word	index@(_ZN7cutlass13device_kernelIN5flash11enable_sm90INS1_16FlashAttnFwdSm90INS1_25CollectiveMainloopFwdSm90ILi2EN4cute5tupleIJNS5_1CILi1EEES8_S8_EEENS6_IJNS7_ILi128EEENS7_ILi96EEENS7_ILi64EEEEEELi256ENS_10bfloat16_tEfNS_4arch4Sm90ELb0ELb1ELb0ELb0ELb1ELb0ELb0ELb1ELb0ELb1ELb1ELb0EEENS1_21CollectiveEpilogueFwdINS6_IJSA_NS7_ILi256EEESB_EEES9_SE_SG_Li256ELb0ELb1ELb1ELb0EEENS1_19SingleTileSchedulerILb0ELb1ELb1ELi128EEEEEEEEEvNT_6ParamsE)
        /*0140*/ 	.word	0x000000a8


	//----- nvinfo : EIATTR_FRAME_SIZE
	.align		4
.L_84:
        /*0144*/ 	.byte	0x04, 0x11
        /*0146*/ 	.short	(.L_86 - .L_85)
	.align		4
.L_85:
        /*0148*/ 	.word	index@(_ZN7cutlass13device_kernelIN5flash11enable_sm90INS1_16FlashAttnFwdSm90INS1_25CollectiveMainloopFwdSm90ILi2EN4cute5tupleIJNS5_1CILi1EEES8_S8_EEENS6_IJNS7_ILi128EEENS7_ILi96EEENS7_ILi64EEEEEELi256ENS_10bfloat16_tEfNS_4arch4Sm90ELb0ELb1ELb0ELb0ELb1ELb0ELb0ELb1ELb0ELb1ELb1ELb0EEENS1_21CollectiveEpilogueFwdINS6_IJSA_NS7_ILi256EEESB_EEES9_SE_SG_Li256ELb0ELb1ELb1ELb0EEENS1_19SingleTileSchedulerILb0ELb1ELb1ELi128EEEEEEEEEvNT_6ParamsE)
        /*014c*/ 	.word	0x00000000


	//----- nvinfo : EIATTR_REGCOUNT
	.align		4
.L_86:
        /*0150*/ 	.byte	0x04, 0x2f
        /*0152*/ 	.short	(.L_88 - .L_87)
	.align		4
.L_87:
        /*0154*/ 	.word	index@(_ZN7cutlass13device_kernelIN5flash11enable_sm90INS1_16FlashAttnFwdSm90INS1_25CollectiveMainloopFwdSm90ILi2EN4cute5tupleIJNS5_1CILi1EEES8_S8_EEENS6_IJNS7_ILi128EEENS7_ILi96EEENS7_ILi64EEEEEELi256ENS_10bfloat16_tEfNS_4arch4Sm90ELb0ELb0ELb0ELb1ELb1ELb1ELb1ELb1ELb0ELb1ELb1ELb0EEENS1_21CollectiveEpilogueFwdINS6_IJSA_NS7_ILi256EEESB_EEES9_SE_SG_Li256ELb1ELb1ELb1ELb0EEENS1_36VarlenDynamicPersistentTileSchedulerILi128ELi96ELi256ELi128ELb1ELb1ELb1ELb0ELb1ELb1EEEEEEEEEvNT_6ParamsE)
        /*0158*/ 	.word	0x000000a8


	//----- nvinfo : EIATTR_FRAME_SIZE
	.align		4
.L_88:
        /*015c*/ 	.byte	0x04, 0x11
        /*015e*/ 	.short	(.L_90 - .L_89)
	.align		4
.L_89:
        /*0160*/ 	.word	index@(_ZN7cutlass13device_kernelIN5flash11enable_sm90INS1_16FlashAttnFwdSm90INS1_25CollectiveMainloopFwdSm90ILi2EN4cute5tupleIJNS5_1CILi1EEES8_S8_EEENS6_IJNS7_ILi128EEENS7_ILi96EEENS7_ILi64EEEEEELi256ENS_10bfloat16_tEfNS_4arch4Sm90ELb0ELb0ELb0ELb1ELb1ELb1ELb1ELb1ELb0ELb1ELb1ELb0EEENS1_21CollectiveEpilogueFwdINS6_IJSA_NS7_ILi256EEESB_EEES9_SE_SG_Li256ELb1ELb1ELb1ELb0EEENS1_36VarlenDynamicPersistentTileSchedulerILi128ELi96ELi256ELi128ELb1ELb1ELb1ELb0ELb1ELb1EEEEEEEEEvNT_6ParamsE)
        /*0164*/ 	.word	0x000001a8


	//----- nvinfo : EIATTR_REGCOUNT
	.align		4
.L_90:
        /*0168*/ 	.byte	0x04, 0x2f
        /*016a*/ 	.short	(.L_92 - .L_91)
	.align		4
.L_91:
        /*016c*/ 	.word	index@(_ZN7cutlass13device_kernelIN5flash11enable_sm90INS1_16FlashAttnFwdSm90INS1_25CollectiveMainloopFwdSm90ILi2EN4cute5tupleIJNS5_1CILi1EEES8_S8_EEENS6_IJNS7_ILi128EEENS7_ILi96EEENS7_ILi64EEEEEELi256ENS_10bfloat16_tEfNS_4arch4Sm90ELb0ELb0ELb0ELb1ELb1ELb0ELb1ELb1ELb0ELb1ELb1ELb0EEENS1_21CollectiveEpilogueFwdINS6_IJSA_NS7_ILi256EEESB_EEES9_SE_SG_Li256ELb1ELb1ELb1ELb0EEENS1_36VarlenDynamicPersistentTileSchedulerILi128ELi96ELi256ELi128ELb1ELb1ELb1ELb0ELb1ELb1EEEEEEEEEvNT_6ParamsE)
        /*0170*/ 	.word	0x000000a8


	//----- nvinfo : EIATTR_FRAME_SIZE
	.align		4
.L_92:
        /*0174*/ 	.byte	0x04, 0x11
        /*0176*/ 	.short	(.L_94 - .L_93)
	.align		4
.L_93:
        /*0178*/ 	.word	index@(_ZN7cutlass13device_kernelIN5flash11enable_sm90INS1_16FlashAttnFwdSm90INS1_25CollectiveMainloopFwdSm90ILi2EN4cute5tupleIJNS5_1CILi1EEES8_S8_EEENS6_IJNS7_ILi128EEENS7_ILi96EEENS7_ILi64EEEEEELi256ENS_10bfloat16_tEfNS_4arch4Sm90ELb0ELb0ELb0ELb1ELb1ELb0ELb1ELb1ELb0ELb1ELb1ELb0EEENS1_21CollectiveEpilogueFwdINS6_IJSA_NS7_ILi256EEESB_EEES9_SE_SG_Li256ELb1ELb1ELb1ELb0EEENS1_36VarlenDynamicPersistentTileSchedulerILi128ELi96ELi256ELi128ELb1ELb1ELb1ELb0ELb1ELb1EEEEEEEEEvNT_6ParamsE)
        /*017c*/ 	.word	0x00000040


	//----- nvinfo : EIATTR_REGCOUNT
	.align		4
.L_94:
        /*0180*/ 	.byte	0x04, 0x2f
        /*0182*/ 	.short	(.L_96 - .L_95)
	.align		4
.L_95:
        /*0184*/ 	.word	index@(_ZN7cutlass13device_kernelIN5flash11enable_sm90INS1_16FlashAttnFwdSm90INS1_25CollectiveMainloopFwdSm90ILi2EN4cute5tupleIJNS5_1CILi1EEES8_S8_EEENS6_IJNS7_ILi128EEENS7_ILi96EEENS7_ILi64EEEEEELi256ENS_10bfloat16_tEfNS_4arch4Sm90ELb0ELb0ELb0ELb1ELb1ELb1ELb0ELb1ELb0ELb1ELb1ELb0EEENS1_21CollectiveEpilogueFwdINS6_IJSA_NS7_ILi256EEESB_EEES9_SE_SG_Li256ELb1ELb1ELb1ELb0EEENS1_36VarlenDynamicPersistentTileSchedulerILi128ELi96ELi256ELi128ELb1ELb1ELb1ELb0ELb1ELb1EEEEEEEEEvNT_6ParamsE)
        /*0188*/ 	.word	0x000000a8


	//----- nvinfo : EIATTR_FRAME_SIZE
	.align		4
.L_96:
        /*018c*/ 	.byte	0x04, 0x11
        /*018e*/ 	.short	(.L_98 - .L_97)
	.align		4
.L_97:
        /*0190*/ 	.word	index@(_ZN7cutlass13device_kernelIN5flash11enable_sm90INS1_16FlashAttnFwdSm90INS1_25CollectiveMainloopFwdSm90ILi2EN4cute5tupleIJNS5_1CILi1EEES8_S8_EEENS6_IJNS7_ILi128EEENS7_ILi96EEENS7_ILi64EEEEEELi256ENS_10bfloat16_tEfNS_4arch4Sm90ELb0ELb0ELb0ELb1ELb1ELb1ELb0ELb1ELb0ELb1ELb1ELb0EEENS1_21CollectiveEpilogueFwdINS6_IJSA_NS7_ILi256EEESB_EEES9_SE_SG_Li256ELb1ELb1ELb1ELb0EEENS1_36VarlenDynamicPersistentTileSchedulerILi128ELi96ELi256ELi128ELb1ELb1ELb1ELb0ELb1ELb1EEEEEEEEEvNT_6ParamsE)
        /*0194*/ 	.word	0x00000158


	//----- nvinfo : EIATTR_REGCOUNT
	.align		4
.L_98:
        /*0198*/ 	.byte	0x04, 0x2f
        /*019a*/ 	.short	(.L_100 - .L_99)
	.align		4
.L_99:
        /*019c*/ 	.word	index@(_ZN7cutlass13device_kernelIN5flash11enable_sm90INS1_16FlashAttnFwdSm90INS1_25CollectiveMainloopFwdSm90ILi2EN4cute5tupleIJNS5_1CILi1EEES8_S8_EEENS6_IJNS7_ILi128EEENS7_ILi96EEENS7_ILi64EEEEEELi256ENS_10bfloat16_tEfNS_4arch4Sm90ELb0ELb0ELb0ELb1ELb1ELb0ELb0ELb1ELb0ELb1ELb1ELb0EEENS1_21CollectiveEpilogueFwdINS6_IJSA_NS7_ILi256EEESB_EEES9_SE_SG_Li256ELb1ELb1ELb1ELb0EEENS1_36VarlenDynamicPersistentTileSchedulerILi128ELi96ELi256ELi128ELb1ELb1ELb1ELb0ELb1ELb1EEEEEEEEEvNT_6ParamsE)
        /*01a0*/ 	.word	0x000000a8


	//----- nvinfo : EIATTR_FRAME_SIZE
	.align		4
.L_100:
        /*01a4*/ 	.byte	0x04, 0x11
        /*01a6*/ 	.short	(.L_102 - .L_101)
	.align		4
.L_101:
        /*01a8*/ 	.word	index@(_ZN7cutlass13device_kernelIN5flash11enable_sm90INS1_16FlashAttnFwdSm90INS1_25CollectiveMainloopFwdSm90ILi2EN4cute5tupleIJNS5_1CILi1EEES8_S8_EEENS6_IJNS7_ILi128EEENS7_ILi96EEENS7_ILi64EEEEEELi256ENS_10bfloat16_tEfNS_4arch4Sm90ELb0ELb0ELb0ELb1ELb1ELb0ELb0ELb1ELb0ELb1ELb1ELb0EEENS1_21CollectiveEpilogueFwdINS6_IJSA_NS7_ILi256EEESB_EEES9_SE_SG_Li256ELb1ELb1ELb1ELb0EEENS1_36VarlenDynamicPersistentTileSchedulerILi128ELi96ELi256ELi128ELb1ELb1ELb1ELb0ELb1ELb1EEEEEEEEEvNT_6ParamsE)
        /*01ac*/ 	.word	0x00000038


	//----- nvinfo : EIATTR_REGCOUNT
	.align		4
.L_102:
        /*01b0*/ 	.byte	0x04, 0x2f
        /*01b2*/ 	.short	(.L_104 - .L_103)
	.align		4
.L_103:
        /*01b4*/ 	.word	index@(_ZN7cutlass13device_kernelIN5flash11enable_sm90INS1_16FlashAttnFwdSm90INS1_25CollectiveMainloopFwdSm90ILi2EN4cute5tupleIJNS5_1CILi1EEES8_S8_EEENS6_IJNS7_ILi128EEENS7_ILi96EEENS7_ILi64EEEEEELi256ENS_10bfloat16_tEfNS_4arch4Sm90ELb0ELb0ELb0ELb0ELb1ELb0ELb1ELb1ELb0ELb1ELb1ELb0EEENS1_21CollectiveEpilogueFwdINS6_IJSA_NS7_ILi256EEESB_EEES9_SE_SG_Li256ELb0ELb1ELb1ELb0EEENS1_19SingleTileSchedulerILb0ELb1ELb1ELi128EEEEEEEEEvNT_6ParamsE)
        /*01b8*/ 	.word	0x000000a8


	//----- nvinfo : EIATTR_FRAME_SIZE
	.align		4
.L_104:
        /*01bc*/ 	.byte	0x04, 0x11
        /*01be*/ 	.short	(.L_106 - .L_105)
	.align		4
.L_105:
        /*01c0*/ 	.word	index@(_ZN7cutlass13device_kernelIN5flash11enable_sm90INS1_16FlashAttnFwdSm90INS1_25CollectiveMainloopFwdSm90ILi2EN4cute5tupleIJNS5_1CILi1EEES8_S8_EEENS6_IJNS7_ILi128EEENS7_ILi96EEENS7_ILi64EEEEEELi256ENS_10bfloat16_tEfNS_4arch4Sm90ELb0ELb0ELb0ELb0ELb1ELb0ELb1ELb1ELb0ELb1ELb1ELb0EEENS1_21CollectiveEpilogueFwdINS6_IJSA_NS7_ILi256EEESB_EEES9_SE_SG_Li256ELb0ELb1ELb1ELb0EEENS1_19SingleTileSchedulerILb0ELb1ELb1ELi128EEEEEEEEEvNT_6ParamsE)
        /*01c4*/ 	.word	0x00000008


	//----- nvinfo : EIATTR_REGCOUNT
	.align		4
.L_106:
        /*01c8*/ 	.byte	0x04, 0x2f
        /*01ca*/ 	.short	(.L_108 - .L_107)
	.align		4
.L_107:
        /*01cc*/ 	.word	index@(_ZN7cutlass13device_kernelIN5flash11enable_sm90INS1_16FlashAttnFwdSm90INS1_25CollectiveMainloopFwdSm90ILi2EN4cute5tupleIJNS5_1CILi1EEES8_S8_EEENS6_IJNS7_ILi128EEENS7_ILi96EEENS7_ILi64EEEEEELi256ENS_10bfloat16_tEfNS_4arch4Sm90ELb0ELb0ELb0ELb0ELb1ELb0ELb0ELb1ELb0ELb1ELb1ELb0EEENS1_21CollectiveEpilogueFwdINS6_IJSA_NS7_ILi256EEESB_EEES9_SE_SG_Li256ELb0ELb1ELb1ELb0EEENS1_19SingleTileSchedulerILb0ELb1ELb1ELi128EEEEEEEEEvNT_6ParamsE)
        /*01d0*/ 	.word	0x000000a8


	//----- nvinfo : EIATTR_FRAME_SIZE
	.align		4
.L_108:
        /*01d4*/ 	.byte	0x04, 0x11
        /*01d6*/ 	.short	(.L_110 - .L_109)
	.align		4
.L_109:
        /*01d8*/ 	.word	index@(_ZN7cutlass13device_kernelIN5flash11enable_sm90INS1_16FlashAttnFwdSm90INS1_25CollectiveMainloopFwdSm90ILi2EN4cute5tupleIJNS5_1CILi1EEES8_S8_EEENS6_IJNS7_ILi128EEENS7_ILi96EEENS7_ILi64EEEEEELi256ENS_10bfloat16_tEfNS_4arch4Sm90ELb0ELb0ELb0ELb0ELb1ELb0ELb0ELb1ELb0ELb1ELb1ELb0EEENS1_21CollectiveEpilogueFwdINS6_IJSA_NS7_ILi256EEESB_EEES9_SE_SG_Li256ELb0ELb1ELb1ELb0EEENS1_19SingleTileSchedulerILb0ELb1ELb1ELi128EEEEEEEEEvNT_6ParamsE)
        /*01dc*/ 	.word	0x00000000


	//----- nvinfo : EIATTR_REGCOUNT
	.align		4
.L_110:
        /*01e0*/ 	.byte	0x04, 0x2f
        /*01e2*/ 	.short	(.L_112 - .L_111)
	.align		4
.L_111:
        /*01e4*/ 	.word	index@(_ZN7cutlass13device_kernelIN5flash11enable_sm90INS1_16FlashAttnFwdSm90INS1_25CollectiveMainloopFwdSm90ILi2EN4cute5tupleIJNS5_1CILi1EEES8_S8_EEENS6_IJNS7_ILi64EEESA_SA_EEELi512ENS_10bfloat16_tEfNS_4arch4Sm90ELb1ELb0ELb0ELb1ELb1ELb1ELb1ELb0ELb0ELb1ELb1ELb0EEENS1_21CollectiveEpilogueFwdINS6_IJSA_NS7_ILi512EEESA_EEES9_SC_SE_Li256ELb1ELb1ELb1ELb0EEENS1_36VarlenDynamicPersistentTileSchedulerILi64ELi64ELi256ELi128ELb1ELb1ELb1ELb1ELb1ELb1EEEEEEEEEvNT_6ParamsE)
        /*01e8*/ 	.word	0x000000a8


	//----- nvinfo : EIATTR_FRAME_SIZE
	.align		4
.L_112:
        /*01ec*/ 	.byte	0x04, 0x11
        /*01ee*/ 	.short	(.L_114 - .L_113)
	.align		4
.L_113:
        /*01f0*/ 	.word	index@(_ZN7cutlass13device_kernelIN5flash11enable_sm90INS1_16FlashAttnFwdSm90INS1_25CollectiveMainloopFwdSm90ILi2EN4cute5tupleIJNS5_1CILi1EEES8_S8_EEENS6_IJNS7_ILi64EEESA_SA_EEELi512ENS_10bfloat16_tEfNS_4arch4Sm90ELb1ELb0ELb0ELb1ELb1ELb1ELb1ELb0ELb0ELb1ELb1ELb0EEENS1_21CollectiveEpilogueFwdINS6_IJSA_NS7_ILi512EEESA_EEES9_SC_SE_Li256ELb1ELb1ELb1ELb0EEENS1_36VarlenDynamicPersistentTileSchedulerILi64ELi64ELi256ELi128ELb1ELb1ELb1ELb1ELb1ELb1EEEEEEEEEvNT_6ParamsE)
        /*01f4*/ 	.word	0x00000088


	//----- nvinfo : EIATTR_REGCOUNT
	.align		4
.L_114:
        /*01f8*/ 	.byte	0x04, 0x2f
        /*01fa*/ 	.short	(.L_116 - .L_115)
	.align		4
.L_115:
        /*01fc*/ 	.word	index@(_ZN7cutlass13device_kernelIN5flash11enable_sm90INS1_16FlashAttnFwdSm90INS1_25CollectiveMainloopFwdSm90ILi2EN4cute5tupleIJNS5_1CILi1EEES8_S8_EEENS6_IJNS7_ILi64EEESA_SA_EEELi512ENS_10bfloat16_tEfNS_4arch4Sm90ELb1ELb0ELb0ELb1ELb1ELb0ELb1ELb0ELb0ELb1ELb1ELb0EEENS1_21CollectiveEpilogueFwdINS6_IJSA_NS7_ILi512EEESA_EEES9_SC_SE_Li256ELb1ELb1ELb1ELb0EEENS1_36VarlenDynamicPersistentTileSchedulerILi64ELi64ELi256ELi128ELb1ELb1ELb1ELb1ELb1ELb1EEEEEEEEEvNT_6ParamsE)
        /*0200*/ 	.word	0x000000a8


	//----- nvinfo : EIATTR_FRAME_SIZE
	.align		4
.L_116:
        /*0204*/ 	.byte	0x04, 0x11
        /*0206*/ 	.short	(.L_118 - .L_117)
	.align		4
.L_117:
        /*0208*/ 	.word	index@(_ZN7cutlass13device_kernelIN5flash11enable_sm90INS1_16FlashAttnFwdSm90INS1_25CollectiveMainloopFwdSm90ILi2EN4cute5tupleIJNS5_1CILi1EEES8_S8_EEENS6_IJNS7_ILi64EEESA_SA_EEELi512ENS_10bfloat16_tEfNS_4arch4Sm90ELb1ELb0ELb0ELb1ELb1ELb0ELb1ELb0ELb0ELb1ELb1ELb0EEENS1_21CollectiveEpilogueFwdINS6_IJSA_NS7_ILi512EEESA_EEES9_SC_SE_Li256ELb1ELb1ELb1ELb0EEENS1_36VarlenDynamicPersistentTileSchedulerILi64ELi64ELi256ELi128ELb1ELb1ELb1ELb1ELb1ELb1EEEEEEEEEvNT_6ParamsE)
        /*020c*/ 	.word	0x00000030


	//----- nvinfo : EIATTR_REGCOUNT
	.align		4
.L_118:
        /*0210*/ 	.byte	0x04, 0x2f
        /*0212*/ 	.short	(.L_120 - .L_119)
	.align		4
.L_119:
        /*0214*/ 	.word	index@(_ZN7cutlass13device_kernelIN5flash11enable_sm90INS1_16FlashAttnFwdSm90INS1_25CollectiveMainloopFwdSm90ILi2EN4cute5tupleIJNS5_1CILi1EEES8_S8_EEENS6_IJNS7_ILi64EEESA_SA_EEELi512ENS_10bfloat16_tEfNS_4arch4Sm90ELb1ELb0ELb0ELb1ELb1ELb1ELb0ELb0ELb0ELb1ELb1ELb0EEENS1_21CollectiveEpilogueFwdINS6_IJSA_NS7_ILi512EEESA_EEES9_SC_SE_Li256ELb1ELb1ELb1ELb0EEENS1_36VarlenDynamicPersistentTileSchedulerILi64ELi64ELi256ELi128ELb1ELb1ELb1ELb1ELb1ELb1EEEEEEEEEvNT_6ParamsE)
        /*0218*/ 	.word	0x000000a8


	//----- nvinfo : EIATTR_FRAME_SIZE
	.align		4
.L_120:
        /*021c*/ 	.byte	0x04, 0x11
        /*021e*/ 	.short	(.L_122 - .L_121)
	.align		4
.L_121:
        /*0220*/ 	.word	index@(_ZN7cutlass13device_kernelIN5flash11enable_sm90INS1_16FlashAttnFwdSm90INS1_25CollectiveMainloopFwdSm90ILi2EN4cute5tupleIJNS5_1CILi1EEES8_S8_EEENS6_IJNS7_ILi64EEESA_SA_EEELi512ENS_10bfloat16_tEfNS_4arch4Sm90ELb1ELb0ELb0ELb1ELb1ELb1ELb0ELb0ELb0ELb1ELb1ELb0EEENS1_21CollectiveEpilogueFwdINS6_IJSA_NS7_ILi512EEESA_EEES9_SC_SE_Li256ELb1ELb1ELb1ELb0EEENS1_36VarlenDynamicPersistentTileSchedulerILi64ELi64ELi256ELi128ELb1ELb1ELb1ELb1ELb1ELb1EEEEEEEEEvNT_6ParamsE)
        /*0224*/ 	.word	0x00000068


	//----- nvinfo : EIATTR_REGCOUNT
	.align		4
.L_122:
        /*0228*/ 	.byte	0x04, 0x2f
        /*022a*/ 	.short	(.L_124 - .L_123)
	.align		4
.L_123:
        /*022c*/ 	.word	index@(_ZN7cutlass13device_kernelIN5flash11enable_sm90INS1_16FlashAttnFwdSm90INS1_25CollectiveMainloopFwdSm90ILi2EN4cute5tupleIJNS5_1CILi1EEES8_S8_EEENS6_IJNS7_ILi64EEESA_SA_EEELi512ENS_10bfloat16_tEfNS_4arch4Sm90ELb1ELb0ELb0ELb1ELb1ELb0ELb0ELb0ELb0ELb1ELb1ELb0EEENS1_21CollectiveEpilogueFwdINS6_IJSA_NS7_ILi512EEESA_EEES9_SC_SE_Li256ELb1ELb1ELb1ELb0EEENS1_36VarlenDynamicPersistentTileSchedulerILi64ELi64ELi256ELi128ELb1ELb1ELb1ELb1ELb1ELb1EEEEEEEEEvNT_6ParamsE)
        /*0230*/ 	.word	0x000000a8


	//----- nvinfo : EIATTR_FRAME_SIZE
	.align		4
.L_124:
        /*0234*/ 	.byte	0x04, 0x11
        /*0236*/ 	.short	(.L_126 - .L_125)
	.align		4
.L_125:
        /*0238*/ 	.word	index@(_ZN7cutlass13device_kernelIN5flash11enable_sm90INS1_16FlashAttnFwdSm90INS1_25CollectiveMainloopFwdSm90ILi2EN4cute5tupleIJNS5_1CILi1EEES8_S8_EEENS6_IJNS7_ILi64EEESA_SA_EEELi512ENS_10bfloat16_tEfNS_4arch4Sm90ELb1ELb0ELb0ELb1ELb1ELb0ELb0ELb0ELb0ELb1ELb1ELb0EEENS1_21CollectiveEpilogueFwdINS6_IJSA_NS7_ILi512EEESA_EEES9_SC_SE_Li256ELb1ELb1ELb1ELb0EEENS1_36VarlenDynamicPersistentTileSchedulerILi64ELi64ELi256ELi128ELb1ELb1ELb1ELb1ELb1ELb1EEEEEEEEEvNT_6ParamsE)
        /*023c*/ 	.word	0x00000038


	//----- nvinfo : EIATTR_REGCOUNT
	.align		4
.L_126:
        /*0240*/ 	.byte	0x04, 0x2f
        /*0242*/ 	.short	(.L_128 - .L_127)
	.align		4
.L_127:
        /*0244*/ 	.word	index@(_ZN7cutlass13device_kernelIN5flash11enable_sm90INS1_16FlashAttnFwdSm90INS1_25CollectiveMainloopFwdSm90ILi2EN4cute5tupleIJNS5_1CILi1EEES8_S8_EEENS6_IJNS7_ILi64EEESA_SA_EEELi512ENS_10bfloat16_tEfNS_4arch4Sm90ELb1ELb0ELb0ELb0ELb1ELb0ELb1ELb0ELb0ELb1ELb1ELb0EEENS1_21CollectiveEpilogueFwdINS6_IJSA_NS7_ILi512EEESA_EEES9_SC_SE_Li256ELb0ELb1ELb1ELb0EEENS1_19SingleTileSchedulerILb0ELb1ELb1ELi64EEEEEEEEEvNT_6ParamsE)
        /*0248*/ 	.word	0x000000a8


	//----- nvinfo : EIATTR_FRAME_SIZE
	.align		4
.L_128:
        /*024c*/ 	.byte	0x04, 0x11
        /*024e*/ 	.short	(.L_130 - .L_129)
	.align		4
.L_129:
        /*0250*/ 	.word	index@(_ZN7cutlass13device_kernelIN5flash11enable_sm90INS1_16FlashAttnFwdSm90INS1_25CollectiveMainloopFwdSm90ILi2EN4cute5tupleIJNS5_1CILi1EEES8_S8_EEENS6_IJNS7_ILi64EEESA_SA_EEELi512ENS_10bfloat16_tEfNS_4arch4Sm90ELb1ELb0ELb0ELb0ELb1ELb0ELb1ELb0ELb0ELb1ELb1ELb0EEENS1_21CollectiveEpilogueFwdINS6_IJSA_NS7_ILi512EEESA_EEES9_SC_SE_Li256ELb0ELb1ELb1ELb0EEENS1_19SingleTileSchedulerILb0ELb1ELb1ELi64EEEEEEEEEvNT_6ParamsE)
        /*0254*/ 	.word	0x00000008


	//----- nvinfo : EIATTR_REGCOUNT
	.align		4
.L_130:
        /*0258*/ 	.byte	0x04, 0x2f
        /*025a*/ 	.short	(.L_132 - .L_131)
	.align		4
.L_131:
        /*025c*/ 	.word	index@(_ZN7cutlass13device_kernelIN5flash11enable_sm90INS1_16FlashAttnFwdSm90INS1_25CollectiveMainloopFwdSm90ILi2EN4cute5tupleIJNS5_1CILi1EEES8_S8_EEENS6_IJNS7_ILi64EEESA_SA_EEELi512ENS_10bfloat16_tEfNS_4arch4Sm90ELb1ELb0ELb0ELb0ELb1ELb0ELb0ELb0ELb0ELb1ELb1ELb0EEENS1_21CollectiveEpilogueFwdINS6_IJSA_NS7_ILi512EEESA_EEES9_SC_SE_Li256ELb0ELb1ELb1ELb0EEENS1_19SingleTileSchedulerILb0ELb1ELb1ELi64EEEEEEEEEvNT_6ParamsE)
        /*0260*/ 	.word	0x000000a8


	//----- nvinfo : EIATTR_FRAME_SIZE
	.align		4
.L_132:
        /*0264*/ 	.byte	0x04, 0x11
        /*0266*/ 	.short	(.L_134 - .L_133)
	.align		4
.L_133:
        /*0268*/ 	.word	index@(_ZN7cutlass13device_kernelIN5flash11enable_sm90INS1_16FlashAttnFwdSm90INS1_25CollectiveMainloopFwdSm90ILi2EN4cute5tupleIJNS5_1CILi1EEES8_S8_EEENS6_IJNS7_ILi64EEESA_SA_EEELi512ENS_10bfloat16_tEfNS_4arch4Sm90ELb1ELb0ELb0ELb0ELb1ELb0ELb0ELb0ELb0ELb1ELb1ELb0EEENS1_21CollectiveEpilogueFwdINS6_IJSA_NS7_ILi512EEESA_EEES9_SC_SE_Li256ELb0ELb1ELb1ELb0EEENS1_19SingleTileSchedulerILb0ELb1ELb1ELi64EEEEEEEEEvNT_6ParamsE)
        /*026c*/ 	.word	0x00000000


	//----- nvinfo : EIATTR_REGCOUNT
	.align		4
.L_134:
        /*0270*/ 	.byte	0x04, 0x2f
        /*0272*/ 	.short	(.L_136 - .L_135)
	.align		4
.L_135:
        /*0274*/ 	.word	index@(_ZN7cutlass13device_kernelIN5flash11enable_sm90INS1_16FlashAttnFwdSm90INS1_25CollectiveMainloopFwdSm90ILi2EN4cute5tupleIJNS5_1CILi1EEES8_S8_EEENS6_IJNS7_ILi64EEESA_SA_EEELi512ENS_10bfloat16_tEfNS_4arch4Sm90ELb0ELb1ELb0ELb1ELb1ELb1ELb1ELb0ELb0ELb1ELb1ELb0EEENS1_21CollectiveEpilogueFwdINS6_IJSA_NS7_ILi512EEESA_EEES9_SC_SE_Li256ELb1ELb1ELb1ELb0EEENS1_36VarlenDynamicPersistentTileSchedulerILi64ELi64ELi256ELi128ELb1ELb1ELb1ELb1ELb0ELb1EEEEEEEEEvNT_6ParamsE)
        /*0278*/ 	.word	0x000000a8


	//----- nvinfo : EIATTR_FRAME_SIZE
	.align		4
.L_136:
        /*027c*/ 	.byte	0x04, 0x11
        /*027e*/ 	.short	(.L_138 - .L_137)
	.align		4
.L_137:
        /*0280*/ 	.word	index@($_ZN7cutlass13device_kernelIN5flash11enable_sm90INS1_16FlashAttnFwdSm90INS1_25CollectiveMainloopFwdSm90ILi2EN4cute5tupleIJNS5_1CILi1EEES8_S8_EEENS6_IJNS7_ILi64EEESA_SA_EEELi512ENS_10bfloat16_tEfNS_4arch4Sm90ELb0ELb1ELb0ELb1ELb1ELb1ELb1ELb0ELb0ELb1ELb1ELb0EEENS1_21CollectiveEpilogueFwdINS6_IJSA_NS7_ILi512EEESA_EEES9_SC_SE_Li256ELb1ELb1ELb1ELb0EEENS1_36VarlenDynamicPersistentTileSchedulerILi64ELi64ELi256ELi128ELb1ELb1ELb1ELb1ELb0ELb1EEEEEEEEEvNT_6ParamsE$_ZZN5flash25CollectiveMainloopFwdSm90ILi2EN4cute5tupleIJNS1_1CILi1EEES4_S4_EEENS2_IJNS3_ILi64EEES6_S6_EEELi512EN7cutlass10bfloat16_tEfNS8_4arch4Sm90ELb0ELb1ELb0ELb1ELb1ELb1ELb1ELb0ELb0ELb1ELb1ELb0EE3mmaINS_16FlashAttnFwdSm90ISC_NS_21CollectiveEpilogueFwdINS2_IJS6_NS3_ILi512EEES6_EEES5_S9_SB_Li256ELb1ELb1ELb1ELb0EEENS_36VarlenDynamicPersistentTileSchedulerILi64ELi64ELi256ELi128ELb1ELb1ELb1ELb1ELb0ELb1EEEE13SharedStorageENS1_6TensorINS1_11ArrayEngineIfLm128EEENS1_6LayoutINS2_IJNS2_IJNS3_ILi2EEESR_NS3_ILi32EEEEEES4_S4_EEENS2_IJNS2_IJS4_SR_NS3_ILi4EEEEEENS3_ILi0EEESX_EEEEEEENS_7SoftmaxILi2ELi0EEEEEbRKNSC_6ParamsENS8_13PipelineAsyncILi2EEES17_RNS8_13PipelineStateILj2EEERT0_RT1_iRiRKNS_16SeqlenInfoQKNewKILb1ELb1EEENS2_IJiiiiEEERT_ENKUliT_T0_T1_E_clIZSD_ISM_S10_S12_EbS15_S17_S17_S1A_S1C_S1E_iS1F_S1J_S1K_S1M_EUlRS1N_iE0_NS3_ILb1EEES1U_EEDaiS1N_S1O_S1P_)
        /*0284*/ 	.word	0x00000470


	//----- nvinfo : EIATTR_FRAME_SIZE
	.align		4
.L_138:
        /*0288*/ 	.byte	0x04, 0x11
        /*028a*/ 	.short	(.L_140 - .L_139)
	.align		4
.L_139:
        /*028c*/ 	.word	index@(_ZN7cutlass13device_kernelIN5flash11enable_sm90INS1_16FlashAttnFwdSm90INS1_25CollectiveMainloopFwdSm90ILi2EN4cute5tupleIJNS5_1CILi1EEES8_S8_EEENS6_IJNS7_ILi64EEESA_SA_EEELi512ENS_10bfloat16_tEfNS_4arch4Sm90ELb0ELb1ELb0ELb1ELb1ELb1ELb1ELb0ELb0ELb1ELb1ELb0EEENS1_21CollectiveEpilogueFwdINS6_IJSA_NS7_ILi512EEESA_EEES9_SC_SE_Li256ELb1ELb1ELb1ELb0EEENS1_36VarlenDynamicPersistentTileSchedulerILi64ELi64ELi256ELi128ELb1ELb1ELb1ELb1ELb0ELb1EEEEEEEEEvNT_6ParamsE)
        /*0290*/ 	.word	0x00000470


	//----- nvinfo : EIATTR_REGCOUNT
	.align		4
.L_140:
        /*0294*/ 	.byte	0x04, 0x2f
        /*0296*/ 	.short	(.L_142 - .L_141)
	.align		4
.L_141:
        /*0298*/ 	.word	index@(_ZN7cutlass13device_kernelIN5flash11enable_sm90INS1_16FlashAttnFwdSm90INS1_25CollectiveMainloopFwdSm90ILi2EN4cute5tupleIJNS5_1CILi1EEES8_S8_EEENS6_IJNS7_ILi64EEESA_SA_EEELi512ENS_10bfloat16_tEfNS_4arch4Sm90ELb0ELb1ELb0ELb1ELb1ELb0ELb1ELb0ELb0ELb1ELb1ELb0EEENS1_21CollectiveEpilogueFwdINS6_IJSA_NS7_ILi512EEESA_EEES9_SC_SE_Li256ELb1ELb1ELb1ELb0EEENS1_36VarlenDynamicPersistentTileSchedulerILi64ELi64ELi256ELi128ELb1ELb1ELb1ELb1ELb0ELb1EEEEEEEEEvNT_6ParamsE)
        /*029c*/ 	.word	0x000000a8


	//----- nvinfo : EIATTR_FRAME_SIZE
	.align		4
.L_142:
        /*02a0*/ 	.byte	0x04, 0x11
        /*02a2*/ 	.short	(.L_144 - .L_143)
	.align		4
.L_143:
        /*02a4*/ 	.word	index@($_ZN7cutlass13device_kernelIN5flash11enable_sm90INS1_16FlashAttnFwdSm90INS1_25CollectiveMainloopFwdSm90ILi2EN4cute5tupleIJNS5_1CILi1EEES8_S8_EEENS6_IJNS7_ILi64EEESA_SA_EEELi512ENS_10bfloat16_tEfNS_4arch4Sm90ELb0ELb1ELb0ELb1ELb1ELb0ELb1ELb0ELb0ELb1ELb1ELb0EEENS1_21CollectiveEpilogueFwdINS6_IJSA_NS7_ILi512EEESA_EEES9_SC_SE_Li256ELb1ELb1ELb1ELb0EEENS1_36VarlenDynamicPersistentTileSchedulerILi64ELi64ELi256ELi128ELb1ELb1ELb1ELb1ELb0ELb1EEEEEEEEEvNT_6ParamsE$_ZZN5flash25CollectiveMainloopFwdSm90ILi2EN4cute5tupleIJNS1_1CILi1EEES4_S4_EEENS2_IJNS3_ILi64EEES6_S6_EEELi512EN7cutlass10bfloat16_tEfNS8_4arch4Sm90ELb0ELb1ELb0ELb1ELb1ELb0ELb1ELb0ELb0ELb1ELb1ELb0EE3mmaINS_16FlashAttnFwdSm90ISC_NS_21CollectiveEpilogueFwdINS2_IJS6_NS3_ILi512EEES6_EEES5_S9_SB_Li256ELb1ELb1ELb1ELb0EEENS_36VarlenDynamicPersistentTileSchedulerILi64ELi64ELi256ELi128ELb1ELb1ELb1ELb1ELb0ELb1EEEE13SharedStorageENS1_6TensorINS1_11ArrayEngineIfLm128EEENS1_6LayoutINS2_IJNS2_IJNS3_ILi2EEESR_NS3_ILi32EEEEEES4_S4_EEENS2_IJNS2_IJS4_SR_NS3_ILi4EEEEEENS3_ILi0EEESX_EEEEEEENS_7SoftmaxILi2ELi0EEEEEbRKNSC_6ParamsENS8_13PipelineAsyncILi2EEES17_RNS8_13PipelineStateILj2EEERT0_RT1_iRiRKNS_16SeqlenInfoQKNewKILb1ELb0EEENS2_IJiiiiEEERT_ENKUliT_T0_T1_E_clIZSD_ISM_S10_S12_EbS15_S17_S17_S1A_S1C_S1E_iS1F_S1J_S1K_S1M_EUlRS1N_iE1_NS3_ILb0EEENS3_ILb1EEEEEDaiS1N_S1O_S1P_)
        /*02a8*/ 	.word	0x00000460


	//----- nvinfo : EIATTR_FRAME_SIZE
	.align		4
.L_144:
        /*02ac*/ 	.byte	0x04, 0x11
        /*02ae*/ 	.short	(.L_146 - .L_145)
	.align		4
.L_145:
        /*02b0*/ 	.word	index@(_ZN7cutlass13device_kernelIN5flash11enable_sm90INS1_16FlashAttnFwdSm90INS1_25CollectiveMainloopFwdSm90ILi2EN4cute5tupleIJNS5_1CILi1EEES8_S8_EEENS6_IJNS7_ILi64EEESA_SA_EEELi512ENS_10bfloat16_tEfNS_4arch4Sm90ELb0ELb1ELb0ELb1ELb1ELb0ELb1ELb0ELb0ELb1ELb1ELb0EEENS1_21CollectiveEpilogueFwdINS6_IJSA_NS7_ILi512EEESA_EEES9_SC_SE_Li256ELb1ELb1ELb1ELb0EEENS1_36VarlenDynamicPersistentTileSchedulerILi64ELi64ELi256ELi128ELb1ELb1ELb1ELb1ELb0ELb1EEEEEEEEEvNT_6ParamsE)
        /*02b4*/ 	.word	0x00000460


	//----- nvinfo : EIATTR_REGCOUNT
	.align		4
.L_146:
        /*02b8*/ 	.byte	0x04, 0x2f
        /*02ba*/ 	.short	(.L_148 - .L_147)
	.align		4
.L_147:
        /*02bc*/ 	.word	index@(_ZN7cutlass13device_kernelIN5flash11enable_sm90INS1_16FlashAttnFwdSm90INS1_25CollectiveMainloopFwdSm90ILi2EN4cute5tupleIJNS5_1CILi1EEES8_S8_EEENS6_IJNS7_ILi64EEESA_SA_EEELi512ENS_10bfloat16_tEfNS_4arch4Sm90ELb0ELb1ELb0ELb1ELb1ELb1ELb0ELb0ELb0ELb1ELb1ELb0EEENS1_21CollectiveEpilogueFwdINS6_IJSA_NS7_ILi512EEESA_EEES9_SC_SE_Li256ELb1ELb1ELb1ELb0EEENS1_36VarlenDynamicPersistentTileSchedulerILi64ELi64ELi256ELi128ELb1ELb1ELb1ELb1ELb0ELb1EEEEEEEEEvNT_6ParamsE)
        /*02c0*/ 	.word	0x000000a8


	//----- nvinfo : EIATTR_FRAME_SIZE
	.align		4
.L_148:
        /*02c4*/ 	.byte	0x04, 0x11
        /*02c6*/ 	.short	(.L_150 - .L_149)
	.align		4
.L_149:
        /*02c8*/ 	.word	index@(_ZN7cutlass13device_kernelIN5flash11enable_sm90INS1_16FlashAttnFwdSm90INS1_25CollectiveMainloopFwdSm90ILi2EN4cute5tupleIJNS5_1CILi1EEES8_S8_EEENS6_IJNS7_ILi64EEESA_SA_EEELi512ENS_10bfloat16_tEfNS_4arch4Sm90ELb0ELb1ELb0ELb1ELb1ELb1ELb0ELb0ELb0ELb1ELb1ELb0EEENS1_21CollectiveEpilogueFwdINS6_IJSA_NS7_ILi512EEESA_EEES9_SC_SE_Li256ELb1ELb1ELb1ELb0EEENS1_36VarlenDynamicPersistentTileSchedulerILi64ELi64ELi256ELi128ELb1ELb1ELb1ELb1ELb0ELb1EEEEEEEEEvNT_6ParamsE)
        /*02cc*/ 	.word	0x00000070


	//----- nvinfo : EIATTR_REGCOUNT
	.align		4
.L_150:
        /*02d0*/ 	.byte	0x04, 0x2f
        /*02d2*/ 	.short	(.L_152 - .L_151)
	.align		4
.L_151:
        /*02d4*/ 	.word	index@(_ZN7cutlass13device_kernelIN5flash11enable_sm90INS1_16FlashAttnFwdSm90INS1_25CollectiveMainloopFwdSm90ILi2EN4cute5tupleIJNS5_1CILi1EEES8_S8_EEENS6_IJNS7_ILi64EEESA_SA_EEELi512ENS_10bfloat16_tEfNS_4arch4Sm90ELb0ELb1ELb0ELb1ELb1ELb0ELb0ELb0ELb0ELb1ELb1ELb0EEENS1_21CollectiveEpilogueFwdINS6_IJSA_NS7_ILi512EEESA_EEES9_SC_SE_Li256ELb1ELb1ELb1ELb0EEENS1_36VarlenDynamicPersistentTileSchedulerILi64ELi64ELi256ELi128ELb1ELb1ELb1ELb1ELb0ELb1EEEEEEEEEvNT_6ParamsE)
        /*02d8*/ 	.word	0x000000a8


	//----- nvinfo : EIATTR_FRAME_SIZE
	.align		4
.L_152:
        /*02dc*/ 	.byte	0x04, 0x11
        /*02de*/ 	.short	(.L_154 - .L_153)
	.align		4
.L_153:
        /*02e0*/ 	.word	index@(_ZN7cutlass13device_kernelIN5flash11enable_sm90INS1_16FlashAttnFwdSm90INS1_25CollectiveMainloopFwdSm90ILi2EN4cute5tupleIJNS5_1CILi1EEES8_S8_EEENS6_IJNS7_ILi64EEESA_SA_EEELi512ENS_10bfloat16_tEfNS_4arch4Sm90ELb0ELb1ELb0ELb1ELb1ELb0ELb0ELb0ELb0ELb1ELb1ELb0EEENS1_21CollectiveEpilogueFwdINS6_IJSA_NS7_ILi512EEESA_EEES9_SC_SE_Li256ELb1ELb1ELb1ELb0EEENS1_36VarlenDynamicPersistentTileSchedulerILi64ELi64ELi256ELi128ELb1ELb1ELb1ELb1ELb0ELb1EEEEEEEEEvNT_6ParamsE)
        /*02e4*/ 	.word	0x00000028


	//----- nvinfo : EIATTR_REGCOUNT
	.align		4
.L_154:
        /*02e8*/ 	.byte	0x04, 0x2f
        /*02ea*/ 	.short	(.L_156 - .L_155)
	.align		4
.L_155:
        /*02ec*/ 	.word	index@(_ZN7cutlass13device_kernelIN5flash11enable_sm90INS1_16FlashAttnFwdSm90INS1_25CollectiveMainloopFwdSm90ILi2EN4cute5tupleIJNS5_1CILi1EEES8_S8_EEENS6_IJNS7_ILi64EEESA_SA_EEELi512ENS_10bfloat16_tEfNS_4arch4Sm90ELb0ELb1ELb0ELb0ELb1ELb0ELb1ELb0ELb0ELb1ELb1ELb0EEENS1_21CollectiveEpilogueFwdINS6_IJSA_NS7_ILi512EEESA_EEES9_SC_SE_Li256ELb0ELb1ELb1ELb0EEENS1_19SingleTileSchedulerILb0ELb1ELb1ELi64EEEEEEEEEvNT_6ParamsE)
        /*02f0*/ 	.word	0x000000a8


	//----- nvinfo : EIATTR_FRAME_SIZE
	.align		4
.L_156:
        /*02f4*/ 	.byte	0x04, 0x11
        /*02f6*/ 	.short	(.L_158 - .L_157)
	.align		4
.L_157:
        /*02f8*/ 	.word	index@($_ZN7cutlass13device_kernelIN5flash11enable_sm90INS1_16FlashAttnFwdSm90INS1_25CollectiveMainloopFwdSm90ILi2EN4cute5tupleIJNS5_1CILi1EEES8_S8_EEENS6_IJNS7_ILi64EEESA_SA_EEELi512ENS_10bfloat16_tEfNS_4arch4Sm90ELb0ELb1ELb0ELb0ELb1ELb0ELb1ELb0ELb0ELb1ELb1ELb0EEENS1_21CollectiveEpilogueFwdINS6_IJSA_NS7_ILi512EEESA_EEES9_SC_SE_Li256ELb0ELb1ELb1ELb0EEENS1_19SingleTileSchedulerILb0ELb1ELb1ELi64EEEEEEEEEvNT_6ParamsE$_ZZN5flash25CollectiveMainloopFwdSm90ILi2EN4cute5tupleIJNS1_1CILi1EEES4_S4_EEENS2_IJNS3_ILi64EEES6_S6_EEELi512EN7cutlass10bfloat16_tEfNS8_4arch4Sm90ELb0ELb1ELb0ELb0ELb1ELb0ELb1ELb0ELb0ELb1ELb1ELb0EE3mmaINS_16FlashAttnFwdSm90ISC_NS_21CollectiveEpilogueFwdINS2_IJS6_NS3_ILi512EEES6_EEES5_S9_SB_Li256ELb0ELb1ELb1ELb0EEENS_19SingleTileSchedulerILb0ELb1ELb1ELi64EEEE13SharedStorageENS1_6TensorINS1_11ArrayEngineIfLm128EEENS1_6LayoutINS2_IJNS2_IJNS3_ILi2EEESR_NS3_ILi32EEEEEES4_S4_EEENS2_IJNS2_IJS4_SR_NS3_ILi4EEEEEENS3_ILi0EEESX_EEEEEEENS_7SoftmaxILi2ELi0EEEEEbRKNSC_6ParamsENS8_13PipelineAsyncILi2EEES17_RNS8_13PipelineStateILj2EEERT0_RT1_iRiRKNS_16SeqlenInfoQKNewKILb0ELb0EEENS2_IJiiiiEEERT_ENKUliT_T0_T1_E_clIZSD_ISM_S10_S12_EbS15_S17_S17_S1A_S1C_S1E_iS1F_S1J_S1K_S1M_EUlRS1N_iE1_NS3_ILb0EEENS3_ILb1EEEEEDaiS1N_S1O_S1P_)
        /*02fc*/ 	.word	0x00000410


	//----- nvinfo : EIATTR_FRAME_SIZE
	.align		4
.L_158:
        /*0300*/ 	.byte	0x04, 0x11
        /*0302*/ 	.short	(.L_160 - .L_159)
	.align		4
.L_159:
        /*0304*/ 	.word	index@(_ZN7cutlass13device_kernelIN5flash11enable_sm90INS1_16FlashAttnFwdSm90INS1_25CollectiveMainloopFwdSm90ILi2EN4cute5tupleIJNS5_1CILi1EEES8_S8_EEENS6_IJNS7_ILi64EEESA_SA_EEELi512ENS_10bfloat16_tEfNS_4arch4Sm90ELb0ELb1ELb0ELb0ELb1ELb0ELb1ELb0ELb0ELb1ELb1ELb0EEENS1_21CollectiveEpilogueFwdINS6_IJSA_NS7_ILi512EEESA_EEES9_SC_SE_Li256ELb0ELb1ELb1ELb0EEENS1_19SingleTileSchedulerILb0ELb1ELb1ELi64EEEEEEEEEvNT_6ParamsE)
        /*0308*/ 	.word	0x00000410


	//----- nvinfo : EIATTR_REGCOUNT
	.align		4
.L_160:
        /*030c*/ 	.byte	0x04, 0x2f
        /*030e*/ 	.short	(.L_162 - .L_161)
	.align		4
.L_161:
        /*0310*/ 	.word	index@(_ZN7cutlass13device_kernelIN5flash11enable_sm90INS1_16FlashAttnFwdSm90INS1_25CollectiveMainloopFwdSm90ILi2EN4cute5tupleIJNS5_1CILi1EEES8_S8_EEENS6_IJNS7_ILi64EEESA_SA_EEELi512ENS_10bfloat16_tEfNS_4arch4Sm90ELb0ELb1ELb0ELb0ELb1ELb0ELb0ELb0ELb0ELb1ELb1ELb0EEENS1_21CollectiveEpilogueFwdINS6_IJSA_NS7_ILi512EEESA_EEES9_SC_SE_Li256ELb0ELb1ELb1ELb0EEENS1_19SingleTileSchedulerILb0ELb1ELb1ELi64EEEEEEEEEvNT_6ParamsE)
        /*0314*/ 	.word	0x000000a8


	//----- nvinfo : EIATTR_FRAME_SIZE
	.align		4
.L_162:
        /*0318*/ 	.byte	0x04, 0x11
        /*031a*/ 	.short	(.L_164 - .L_163)
	.align		4
.L_163:
        /*031c*/ 	.word	index@(_ZN7cutlass13device_kernelIN5flash11enable_sm90INS1_16FlashAttnFwdSm90INS1_25CollectiveMainloopFwdSm90ILi2EN4cute5tupleIJNS5_1CILi1EEES8_S8_EEENS6_IJNS7_ILi64EEESA_SA_EEELi512ENS_10bfloat16_tEfNS_4arch4Sm90ELb0ELb1ELb0ELb0ELb1ELb0ELb0ELb0ELb0ELb1ELb1ELb0EEENS1_21CollectiveEpilogueFwdINS6_IJSA_NS7_ILi512EEESA_EEES9_SC_SE_Li256ELb0ELb1ELb1ELb0EEENS1_19SingleTileSchedulerILb0ELb1ELb1ELi64EEEEEEEEEvNT_6ParamsE)
        /*0320*/ 	.word	0x00000000


	//----- nvinfo : EIATTR_REGCOUNT
	.align		4
.L_164:
        /*0324*/ 	.byte	0x04, 0x2f
        /*0326*/ 	.short	(.L_166 - .L_165)
	.align		4
.L_165:
        /*0328*/ 	.word	index@(_ZN7cutlass13device_kernelIN5flash11enable_sm90INS1_16FlashAttnFwdSm90INS1_25CollectiveMainloopFwdSm90ILi2EN4cute5tupleIJNS5_1CILi1EEES8_S8_EEENS6_IJNS7_ILi64EEESA_SA_EEELi512ENS_10bfloat16_tEfNS_4arch4Sm90ELb0ELb0ELb0ELb1ELb1ELb1ELb1ELb0ELb0ELb1ELb1ELb0EEENS1_21CollectiveEpilogueFwdINS6_IJSA_NS7_ILi512EEESA_EEES9_SC_SE_Li256ELb1ELb1ELb1ELb0EEENS1_36VarlenDynamicPersistentTileSchedulerILi64ELi64ELi256ELi128ELb1ELb1ELb1ELb0ELb1ELb1EEEEEEEEEvNT_6ParamsE)
        /*032c*/ 	.word	0x000000a8


	//----- nvinfo : EIATTR_FRAME_SIZE
	.align		4
.L_166:
        /*0330*/ 	.byte	0x04, 0x11
        /*0332*/ 	.short	(.L_168 - .L_167)
	.align		4
.L_167:
        /*0334*/ 	.word	index@(_ZN7cutlass13device_kernelIN5flash11enable_sm90INS1_16FlashAttnFwdSm90INS1_25CollectiveMainloopFwdSm90ILi2EN4cute5tupleIJNS5_1CILi1EEES8_S8_EEENS6_IJNS7_ILi64EEESA_SA_EEELi512ENS_10bfloat16_tEfNS_4arch4Sm90ELb0ELb0ELb0ELb1ELb1ELb1ELb1ELb0ELb0ELb1ELb1ELb0EEENS1_21CollectiveEpilogueFwdINS6_IJSA_NS7_ILi512EEESA_EEES9_SC_SE_Li256ELb1ELb1ELb1ELb0EEENS1_36VarlenDynamicPersistentTileSchedulerILi64ELi64ELi256ELi128ELb1ELb1ELb1ELb0ELb1ELb1EEEEEEEEEvNT_6ParamsE)
        /*0338*/ 	.word	0x00000070


	//----- nvinfo : EIATTR_REGCOUNT
	.align		4
.L_168:
        /*033c*/ 	.byte	0x04, 0x2f
        /*033e*/ 	.short	(.L_170 - .L_169)
	.align		4
.L_169:
        /*0340*/ 	.word	index@(_ZN7cutlass13device_kernelIN5flash11enable_sm90INS1_16FlashAttnFwdSm90INS1_25CollectiveMainloopFwdSm90ILi2EN4cute5tupleIJNS5_1CILi1EEES8_S8_EEENS6_IJNS7_ILi64EEESA_SA_EEELi512ENS_10bfloat16_tEfNS_4arch4Sm90ELb0ELb0ELb0ELb1ELb1ELb0ELb1ELb0ELb0ELb1ELb1ELb0EEENS1_21CollectiveEpilogueFwdINS6_IJSA_NS7_ILi512EEESA_EEES9_SC_SE_Li256ELb1ELb1ELb1ELb0EEENS1_36VarlenDynamicPersistentTileSchedulerILi64ELi64ELi256ELi128ELb1ELb1ELb1ELb0ELb1ELb1EEEEEEEEEvNT_6ParamsE)
        /*0344*/ 	.word	0x000000a8


	//----- nvinfo : EIATTR_FRAME_SIZE
	.align		4
.L_170:
        /*0348*/ 	.byte	0x04, 0x11
        /*034a*/ 	.short	(.L_172 - .L_171)
	.align		4
.L_171:
        /*034c*/ 	.word	index@(_ZN7cutlass13device_kernelIN5flash11enable_sm90INS1_16FlashAttnFwdSm90INS1_25CollectiveMainloopFwdSm90ILi2EN4cute5tupleIJNS5_1CILi1EEES8_S8_EEENS6_IJNS7_ILi64EEESA_SA_EEELi512ENS_10bfloat16_tEfNS_4arch4Sm90ELb0ELb0ELb0ELb1ELb1ELb0ELb1ELb0ELb0ELb1ELb1ELb0EEENS1_21CollectiveEpilogueFwdINS6_IJSA_NS7_ILi512EEESA_EEES9_SC_SE_Li256ELb1ELb1ELb1ELb0EEENS1_36VarlenDynamicPersistentTileSchedulerILi64ELi64ELi256ELi128ELb1ELb1ELb1ELb0ELb1ELb1EEEEEEEEEvNT_6ParamsE)
        /*0350*/ 	.word	0x00000038


	//----- nvinfo : EIATTR_REGCOUNT
	.align		4
.L_172:
        /*0354*/ 	.byte	0x04, 0x2f
        /*0356*/ 	.short	(.L_174 - .L_173)
	.align		4
.L_173:
        /*0358*/ 	.word	index@(_ZN7cutlass13device_kernelIN5flash11enable_sm90INS1_16FlashAttnFwdSm90INS1_25CollectiveMainloopFwdSm90ILi2EN4cute5tupleIJNS5_1CILi1EEES8_S8_EEENS6_IJNS7_ILi64EEESA_SA_EEELi512ENS_10bfloat16_tEfNS_4arch4Sm90ELb0ELb0ELb0ELb1ELb1ELb1ELb0ELb0ELb0ELb1ELb1ELb0EEENS1_21CollectiveEpilogueFwdINS6_IJSA_NS7_ILi512EEESA_EEES9_SC_SE_Li256ELb1ELb1ELb1ELb0EEENS1_36VarlenDynamicPersistentTileSchedulerILi64ELi64ELi256ELi128ELb1ELb1ELb1ELb0ELb1ELb1EEEEEEEEEvNT_6ParamsE)
        /*035c*/ 	.word	0x000000a8


	//----- nvinfo : EIATTR_FRAME_SIZE
	.align		4
.L_174:
        /*0360*/ 	.byte	0x04, 0x11
        /*0362*/ 	.short	(.L_176 - .L_175)
	.align		4
.L_175:
        /*0364*/ 	.word	index@(_ZN7cutlass13device_kernelIN5flash11enable_sm90INS1_16FlashAttnFwdSm90INS1_25CollectiveMainloopFwdSm90ILi2EN4cute5tupleIJNS5_1CILi1EEES8_S8_EEENS6_IJNS7_ILi64EEESA_SA_EEELi512ENS_10bfloat16_tEfNS_4arch4Sm90ELb0ELb0ELb0ELb1ELb1ELb1ELb0ELb0ELb0ELb1ELb1ELb0EEENS1_21CollectiveEpilogueFwdINS6_IJSA_NS7_ILi512EEESA_EEES9_SC_SE_Li256ELb1ELb1ELb1ELb0EEENS1_36VarlenDynamicPersistentTileSchedulerILi64ELi64ELi256ELi128ELb1ELb1ELb1ELb0ELb1ELb1EEEEEEEEEvNT_6ParamsE)
        /*0368*/ 	.word	0x00000060


	//----- nvinfo : EIATTR_REGCOUNT
	.align		4
.L_176:
        /*036c*/ 	.byte	0x04, 0x2f
        /*036e*/ 	.short	(.L_178 - .L_177)
	.align		4
.L_177:
        /*0370*/ 	.word	index@(_ZN7cutlass13device_kernelIN5flash11enable_sm90INS1_16FlashAttnFwdSm90INS1_25CollectiveMainloopFwdSm90ILi2EN4cute5tupleIJNS5_1CILi1EEES8_S8_EEENS6_IJNS7_ILi64EEESA_SA_EEELi512ENS_10bfloat16_tEfNS_4arch4Sm90ELb0ELb0ELb0ELb1ELb1ELb0ELb0ELb0ELb0ELb1ELb1ELb0EEENS1_21CollectiveEpilogueFwdINS6_IJSA_NS7_ILi512EEESA_EEES9_SC_SE_Li256ELb1ELb1ELb1ELb0EEENS1_36VarlenDynamicPersistentTileSchedulerILi64ELi64ELi256ELi128ELb1ELb1ELb1ELb0ELb1ELb1EEEEEEEEEvNT_6ParamsE)
        /*0374*/ 	.word	0x000000a8


	//----- nvinfo : EIATTR_FRAME_SIZE
	.align		4
.L_178:
        /*0378*/ 	.byte	0x04, 0x11
        /*037a*/ 	.short	(.L_180 - .L_179)
	.align		4
.L_179:
        /*037c*/ 	.word	index@(_ZN7cutlass13device_kernelIN5flash11enable_sm90INS1_16FlashAttnFwdSm90INS1_25CollectiveMainloopFwdSm90ILi2EN4cute5tupleIJNS5_1CILi1EEES8_S8_EEENS6_IJNS7_ILi64EEESA_SA_EEELi512ENS_10bfloat16_tEfNS_4arch4Sm90ELb0ELb0ELb0ELb1ELb1ELb0ELb0ELb0ELb0ELb1ELb1ELb0EEENS1_21CollectiveEpilogueFwdINS6_IJSA_NS7_ILi512EEESA_EEES9_SC_SE_Li256ELb1ELb1ELb1ELb0EEENS1_36VarlenDynamicPersistentTileSchedulerILi64ELi64ELi256ELi128ELb1ELb1ELb1ELb0ELb1ELb1EEEEEEEEEvNT_6ParamsE)
        /*0380*/ 	.word	0x00000040


	//----- nvinfo : EIATTR_REGCOUNT
	.align		4
.L_180:
        /*0384*/ 	.byte	0x04, 0x2f
        /*0386*/ 	.short	(.L_182 - .L_181)
	.align		4
.L_181:
        /*0388*/ 	.word	index@(_ZN7cutlass13device_kernelIN5flash11enable_sm90INS1_16FlashAttnFwdSm90INS1_25CollectiveMainloopFwdSm90ILi2EN4cute5tupleIJNS5_1CILi1EEES8_S8_EEENS6_IJNS7_ILi64EEESA_SA_EEELi512ENS_10bfloat16_tEfNS_4arch4Sm90ELb0ELb0ELb0ELb0ELb1ELb0ELb1ELb0ELb0ELb1ELb1ELb0EEENS1_21CollectiveEpilogueFwdINS6_IJSA_NS7_ILi512EEESA_EEES9_SC_SE_Li256ELb0ELb1ELb1ELb0EEENS1_19SingleTileSchedulerILb0ELb1ELb1ELi64EEEEEEEEEvNT_6ParamsE)
        /*038c*/ 	.word	0x000000a8


	//----- nvinfo : EIATTR_FRAME_SIZE
	.align		4
.L_182:
        /*0390*/ 	.byte	0x04, 0x11
        /*0392*/ 	.short	(.L_184 - .L_183)
	.align		4
.L_183:
        /*0394*/ 	.word	index@(_ZN7cutlass13device_kernelIN5flash11enable_sm90INS1_16FlashAttnFwdSm90INS1_25CollectiveMainloopFwdSm90ILi2EN4cute5tupleIJNS5_1CILi1EEES8_S8_EEENS6_IJNS7_ILi64EEESA_SA_EEELi512ENS_10bfloat16_tEfNS_4arch4Sm90ELb0ELb0ELb0ELb0ELb1ELb0ELb1ELb0ELb0ELb1ELb1ELb0EEENS1_21CollectiveEpilogueFwdINS6_IJSA_NS7_ILi512EEESA_EEES9_SC_SE_Li256ELb0ELb1ELb1ELb0EEENS1_19SingleTileSchedulerILb0ELb1ELb1ELi64EEEEEEEEEvNT_6ParamsE)
        /*0398*/ 	.word	0x00000008


	//----- nvinfo : EIATTR_REGCOUNT
	.align		4
.L_184:
        /*039c*/ 	.byte	0x04, 0x2f
        /*039e*/ 	.short	(.L_186 - .L_185)
	.align		4
.L_185:
        /*03a0*/ 	.word	index@(_ZN7cutlass13device_kernelIN5flash11enable_sm90INS1_16FlashAttnFwdSm90INS1_25CollectiveMainloopFwdSm90ILi2EN4cute5tupleIJNS5_1CILi1EEES8_S8_EEENS6_IJNS7_ILi64EEESA_SA_EEELi512ENS_10bfloat16_tEfNS_4arch4Sm90ELb0ELb0ELb0ELb0ELb1ELb0ELb0ELb0ELb0ELb1ELb1ELb0EEENS1_21CollectiveEpilogueFwdINS6_IJSA_NS7_ILi512EEESA_EEES9_SC_SE_Li256ELb0ELb1ELb1ELb0EEENS1_19SingleTileSchedulerILb0ELb1ELb1ELi64EEEEEEEEEvNT_6ParamsE)
        /*03a4*/ 	.word	0x000000a8


	//----- nvinfo : EIATTR_FRAME_SIZE
	.align		4
.L_186:
        /*03a8*/ 	.byte	0x04, 0x11
        /*03aa*/ 	.short	(.L_188 - .L_187)
	.align		4
.L_187:
        /*03ac*/ 	.word	index@(_ZN7cutlass13device_kernelIN5flash11enable_sm90INS1_16FlashAttnFwdSm90INS1_25CollectiveMainloopFwdSm90ILi2EN4cute5tupleIJNS5_1CILi1EEES8_S8_EEENS6_IJNS7_ILi64EEESA_SA_EEELi512ENS_10bfloat16_tEfNS_4arch4Sm90ELb0ELb0ELb0ELb0ELb1ELb0ELb0ELb0ELb0ELb1ELb1ELb0EEENS1_21CollectiveEpilogueFwdINS6_IJSA_NS7_ILi512EEESA_EEES9_SC_SE_Li256ELb0ELb1ELb1ELb0EEENS1_19SingleTileSchedulerILb0ELb1ELb1ELi64EEEEEEEEEvNT_6ParamsE)
        /*03b0*/ 	.word	0x00000000


	//----- nvinfo : EIATTR_REGCOUNT
	.align		4
.L_188:
        /*03b4*/ 	.byte	0x04, 0x2f
        /*03b6*/ 	.short	(.L_190 - .L_189)
	.align		4
.L_189:
        /*03b8*/ 	.word	index@(_ZN7cutlass13device_kernelIN5flash11enable_sm90INS1_16FlashAttnFwdSm90INS1_25CollectiveMainloopFwdSm90ILi2EN4cute5tupleIJNS5_1CILi1EEES8_S8_EEENS6_IJNS7_ILi128EEENS7_ILi96EEENS7_ILi192EEEEEELi128ENS_10bfloat16_tEfNS_4arch4Sm90ELb1ELb0ELb0ELb1ELb1ELb1ELb0ELb1ELb1ELb1ELb1ELb0EEENS1_21CollectiveEpilogueFwdINS6_IJSA_SA_SB_EEES9_SE_SG_Li256ELb1ELb1ELb1ELb0EEENS1_36VarlenDynamicPersistentTileSchedulerILi128ELi96ELi256ELi128ELb1ELb1ELb1ELb1ELb1ELb1EEEEEEEEEvNT_6ParamsE)
        /*03bc*/ 	.word	0x000000a8


	//----- nvinfo : EIATTR_FRAME_SIZE
	.align		4
.L_190:
        /*03c0*/ 	.byte	0x04, 0x11
        /*03c2*/ 	.short	(.L_192 - .L_191)
	.align		4
.L_191:
        /*03c4*/ 	.word	index@(_ZN7cutlass13device_kernelIN5flash11enable_sm90INS1_16FlashAttnFwdSm90INS1_25CollectiveMainloopFwdSm90ILi2EN4cute5tupleIJNS5_1CILi1EEES8_S8_EEENS6_IJNS7_ILi128EEENS7_ILi96EEENS7_ILi192EEEEEELi128ENS_10bfloat16_tEfNS_4arch4Sm90ELb1ELb0ELb0ELb1ELb1ELb1ELb0ELb1ELb1ELb1ELb1ELb0EEENS1_21CollectiveEpilogueFwdINS6_IJSA_SA_SB_EEES9_SE_SG_Li256ELb1ELb1ELb1ELb0EEENS1_36VarlenDynamicPersistentTileSchedulerILi128ELi96ELi256ELi128ELb1ELb1ELb1ELb1ELb1ELb1EEEEEEEEEvNT_6ParamsE)
        /*03c8*/ 	.word	0x00000070


	//----- nvinfo : EIATTR_REGCOUNT
	.align		4
.L_192:
        /*03cc*/ 	.byte	0x04, 0x2f
        /*03ce*/ 	.short	(.L_194 - .L_193)
	.align		4
.L_193:
        /*03d0*/ 	.word	index@(_ZN7cutlass13device_kernelIN5flash11enable_sm90INS1_16FlashAttnFwdSm90INS1_25CollectiveMainloopFwdSm90ILi2EN4cute5tupleIJNS5_1CILi1EEES8_S8_EEENS6_IJNS7_ILi128EEENS7_ILi96EEENS7_ILi192EEEEEELi128ENS_10bfloat16_tEfNS_4arch4Sm90ELb1ELb0ELb0ELb1ELb1ELb0ELb0ELb1ELb1ELb1ELb1ELb0EEENS1_21CollectiveEpilogueFwdINS6_IJSA_SA_SB_EEES9_SE_SG_Li256ELb1ELb1ELb1ELb0EEENS1_36VarlenDynamicPersistentTileSchedulerILi128ELi96ELi256ELi128ELb1ELb1ELb1ELb1ELb1ELb1EEEEEEEEEvNT_6ParamsE)
        /*03d4*/ 	.word	0x000000a8


	//----- nvinfo : EIATTR_FRAME_SIZE
	.align		4
.L_194:
        /*03d8*/ 	.byte	0x04, 0x11
        /*03da*/ 	.short	(.L_196 - .L_195)
	.align		4
.L_195:
        /*03dc*/ 	.word	index@(_ZN7cutlass13device_kernelIN5flash11enable_sm90INS1_16FlashAttnFwdSm90INS1_25CollectiveMainloopFwdSm90ILi2EN4cute5tupleIJNS5_1CILi1EEES8_S8_EEENS6_IJNS7_ILi128EEENS7_ILi96EEENS7_ILi192EEEEEELi128ENS_10bfloat16_tEfNS_4arch4Sm90ELb1ELb0ELb0ELb1ELb1ELb0ELb0ELb1ELb1ELb1ELb1ELb0EEENS1_21CollectiveEpilogueFwdINS6_IJSA_SA_SB_EEES9_SE_SG_Li256ELb1ELb1ELb1ELb0EEENS1_36VarlenDynamicPersistentTileSchedulerILi128ELi96ELi256ELi128ELb1ELb1ELb1ELb1ELb1ELb1EEEEEEEEEvNT_6ParamsE)
        /*03e0*/ 	.word	0x00000020


	//----- nvinfo : EIATTR_REGCOUNT
	.align		4
.L_196:
        /*03e4*/ 	.byte	0x04, 0x2f
        /*03e6*/ 	.short	(.L_198 - .L_197)
	.align		4
.L_197:
        /*03e8*/ 	.word	index@(_ZN7cutlass13device_kernelIN5flash11enable_sm90INS1_16FlashAttnFwdSm90INS1_25CollectiveMainloopFwdSm90ILi2EN4cute5tupleIJNS5_1CILi1EEES8_S8_EEENS6_IJNS7_ILi128EEENS7_ILi96EEENS7_ILi192EEEEEELi128ENS_10bfloat16_tEfNS_4arch4Sm90ELb1ELb0ELb0ELb0ELb1ELb0ELb0ELb1ELb1ELb1ELb1ELb0EEENS1_21CollectiveEpilogueFwdINS6_IJSA_SA_SB_EEES9_SE_SG_Li256ELb0ELb1ELb1ELb0EEENS1_19SingleTileSchedulerILb0ELb1ELb1ELi128EEEEEEEEEvNT_6ParamsE)
        /*03ec*/ 	.word	0x000000a8


	//----- nvinfo : EIATTR_FRAME_SIZE
	.align		4
.L_198:
        /*03f0*/ 	.byte	0x04, 0x11
        /*03f2*/ 	.short	(.L_200 - .L_199)
	.align		4
.L_199:
        /*03f4*/ 	.word	index@(_ZN7cutlass13device_kernelIN5flash11enable_sm90INS1_16FlashAttnFwdSm90INS1_25CollectiveMainloopFwdSm90ILi2EN4cute5tupleIJNS5_1CILi1EEES8_S8_EEENS6_IJNS7_ILi128EEENS7_ILi96EEENS7_ILi192EEEEEELi128ENS_10bfloat16_tEfNS_4arch4Sm90ELb1ELb0ELb0ELb0ELb1ELb0ELb0ELb1ELb1ELb1ELb1ELb0EEENS1_21CollectiveEpilogueFwdINS6_IJSA_SA_SB_EEES9_SE_SG_Li256ELb0ELb1ELb1ELb0EEENS1_19SingleTileSchedulerILb0ELb1ELb1ELi128EEEEEEEEEvNT_6ParamsE)
        /*03f8*/ 	.word	0x00000000


	//----- nvinfo : EIATTR_REGCOUNT
	.align		4
.L_200:
        /*03fc*/ 	.byte	0x04, 0x2f
        /*03fe*/ 	.short	(.L_202 - .L_201)
	.align		4
.L_201:
        /*0400*/ 	.word	index@(_ZN7cutlass13device_kernelIN5flash11enable_sm90INS1_16FlashAttnFwdSm90INS1_25CollectiveMainloopFwdSm90ILi2EN4cute5tupleIJNS5_1CILi1EEES8_S8_EEENS6_IJNS7_ILi128EEENS7_ILi96EEENS7_ILi192EEEEEELi128ENS_10bfloat16_tEfNS_4arch4Sm90ELb0ELb1ELb0ELb1ELb1ELb1ELb0ELb1ELb1ELb1ELb1ELb0EEENS1_21CollectiveEpilogueFwdINS6_IJSA_SA_SB_EEES9_SE_SG_Li256ELb1ELb1ELb1ELb0EEENS1_36VarlenDynamicPersistentTileSchedulerILi128ELi96ELi256ELi128ELb1ELb1ELb1ELb1ELb0ELb1EEEEEEEEEvNT_6ParamsE)
        /*0404*/ 	.word	0x000000a8


	//----- nvinfo : EIATTR_FRAME_SIZE
	.align		4
.L_202:
        /*0408*/ 	.byte	0x04, 0x11
        /*040a*/ 	.short	(.L_204 - .L_203)
	.align		4
.L_203:
        /*040c*/ 	.word	index@(_ZN7cutlass13device_kernelIN5flash11enable_sm90INS1_16FlashAttnFwdSm90INS1_25CollectiveMainloopFwdSm90ILi2EN4cute5tupleIJNS5_1CILi1EEES8_S8_EEENS6_IJNS7_ILi128EEENS7_ILi96EEENS7_ILi192EEEEEELi128ENS_10bfloat16_tEfNS_4arch4Sm90ELb0ELb1ELb0ELb1ELb1ELb1ELb0ELb1ELb1ELb1ELb1ELb0EEENS1_21CollectiveEpilogueFwdINS6_IJSA_SA_SB_EEES9_SE_SG_Li256ELb1ELb1ELb1ELb0EEENS1_36VarlenDynamicPersistentTileSchedulerILi128ELi96ELi256ELi128ELb1ELb1ELb1ELb1ELb0ELb1EEEEEEEEEvNT_6ParamsE)
        /*0410*/ 	.word	0x00000060


	//----- nvinfo : EIATTR_REGCOUNT
	.align		4
.L_204:
        /*0414*/ 	.byte	0x04, 0x2f
        /*0416*/ 	.short	(.L_206 - .L_205)
	.align		4
.L_205:
        /*0418*/ 	.word	index@(_ZN7cutlass13device_kernelIN5flash11enable_sm90INS1_16FlashAttnFwdSm90INS1_25CollectiveMainloopFwdSm90ILi2EN4cute5tupleIJNS5_1CILi1EEES8_S8_EEENS6_IJNS7_ILi128EEENS7_ILi96EEENS7_ILi192EEEEEELi128ENS_10bfloat16_tEfNS_4arch4Sm90ELb0ELb1ELb0ELb1ELb1ELb0ELb0ELb1ELb1ELb1ELb1ELb0EEENS1_21CollectiveEpilogueFwdINS6_IJSA_SA_SB_EEES9_SE_SG_Li256ELb1ELb1ELb1ELb0EEENS1_36VarlenDynamicPersistentTileSchedulerILi128ELi96ELi256ELi128ELb1ELb1ELb1ELb1ELb0ELb1EEEEEEEEEvNT_6ParamsE)
        /*041c*/ 	.word	0x000000a8


	//----- nvinfo : EIATTR_FRAME_SIZE
	.align		4
.L_206:
        /*0420*/ 	.byte	0x04, 0x11
        /*0422*/ 	.short	(.L_208 - .L_207)
	.align		4
.L_207:
        /*0424*/ 	.word	index@(_ZN7cutlass13device_kernelIN5flash11enable_sm90INS1_16FlashAttnFwdSm90INS1_25CollectiveMainloopFwdSm90ILi2EN4cute5tupleIJNS5_1CILi1EEES8_S8_EEENS6_IJNS7_ILi128EEENS7_ILi96EEENS7_ILi192EEEEEELi128ENS_10bfloat16_tEfNS_4arch4Sm90ELb0ELb1ELb0ELb1ELb1ELb0ELb0ELb1ELb1ELb1ELb1ELb0EEENS1_21CollectiveEpilogueFwdINS6_IJSA_SA_SB_EEES9_SE_SG_Li256ELb1ELb1ELb1ELb0EEENS1_36VarlenDynamicPersistentTileSchedulerILi128ELi96ELi256ELi128ELb1ELb1ELb1ELb1ELb0ELb1EEEEEEEEEvNT_6ParamsE)
        /*0428*/ 	.word	0x00000018


	//----- nvinfo : EIATTR_REGCOUNT
	.align		4
.L_208:
        /*042c*/ 	.byte	0x04, 0x2f
        /*042e*/ 	.short	(.L_210 - .L_209)
	.align		4
.L_209:
        /*0430*/ 	.word	index@(_ZN7cutlass13device_kernelIN5flash11enable_sm90INS1_16FlashAttnFwdSm90INS1_25CollectiveMainloopFwdSm90ILi2EN4cute5tupleIJNS5_1CILi1EEES8_S8_EEENS6_IJNS7_ILi128EEENS7_ILi96EEENS7_ILi192EEEEEELi128ENS_10bfloat16_tEfNS_4arch4Sm90ELb0ELb1ELb0ELb0ELb1ELb0ELb0ELb1ELb1ELb1ELb1ELb0EEENS1_21CollectiveEpilogueFwdINS6_IJSA_SA_SB_EEES9_SE_SG_Li256ELb0ELb1ELb1ELb0EEENS1_19SingleTileSchedulerILb0ELb1ELb1ELi128EEEEEEEEEvNT_6ParamsE)
        /*0434*/ 	.word	0x000000a8


	//----- nvinfo : EIATTR_FRAME_SIZE
	.align		4
.L_210:
        /*0438*/ 	.byte	0x04, 0x11
        /*043a*/ 	.short	(.L_212 - .L_211)
	.align		4
.L_211:
        /*043c*/ 	.word	index@(_ZN7cutlass13device_kernelIN5flash11enable_sm90INS1_16FlashAttnFwdSm90INS1_25CollectiveMainloopFwdSm90ILi2EN4cute5tupleIJNS5_1CILi1EEES8_S8_EEENS6_IJNS7_ILi128EEENS7_ILi96EEENS7_ILi192EEEEEELi128ENS_10bfloat16_tEfNS_4arch4Sm90ELb0ELb1ELb0ELb0ELb1ELb0ELb0ELb1ELb1ELb1ELb1ELb0EEENS1_21CollectiveEpilogueFwdINS6_IJSA_SA_SB_EEES9_SE_SG_Li256ELb0ELb1ELb1ELb0EEENS1_19SingleTileSchedulerILb0ELb1ELb1ELi128EEEEEEEEEvNT_6ParamsE)
        /*0440*/ 	.word	0x00000008


	//----- nvinfo : EIATTR_REGCOUNT
	.align		4
.L_212:
        /*0444*/ 	.byte	0x04, 0x2f
        /*0446*/ 	.short	(.L_214 - .L_213)
	.align		4
.L_213:
        /*0448*/ 	.word	index@(_ZN7cutlass13device_kernelIN5flash11enable_sm90INS1_16FlashAttnFwdSm90INS1_25CollectiveMainloopFwdSm90ILi2EN4cute5tupleIJNS5_1CILi1EEES8_S8_EEENS6_IJNS7_ILi128EEENS7_ILi96EEENS7_ILi192EEEEEELi128ENS_10bfloat16_tEfNS_4arch4Sm90ELb0ELb0ELb0ELb1ELb1ELb1ELb0ELb1ELb1ELb1ELb1ELb0EEENS1_21CollectiveEpilogueFwdINS6_IJSA_SA_SB_EEES9_SE_SG_Li256ELb1ELb1ELb1ELb0EEENS1_36VarlenDynamicPersistentTileSchedulerILi128ELi96ELi256ELi128ELb1ELb1ELb1ELb0ELb1ELb1EEEEEEEEEvNT_6ParamsE)
        /*044c*/ 	.word	0x000000a8


	//----- nvinfo : EIATTR_FRAME_SIZE
	.align		4
.L_214:
        /*0450*/ 	.byte	0x04, 0x11
        /*0452*/ 	.short	(.L_216 - .L_215)
	.align		4
.L_215:
        /*0454*/ 	.word	index@(_ZN7cutlass13device_kernelIN5flash11enable_sm90INS1_16FlashAttnFwdSm90INS1_25CollectiveMainloopFwdSm90ILi2EN4cute5tupleIJNS5_1CILi1EEES8_S8_EEENS6_IJNS7_ILi128EEENS7_ILi96EEENS7_ILi192EEEEEELi128ENS_10bfloat16_tEfNS_4arch4Sm90ELb0ELb0ELb0ELb1ELb1ELb1ELb0ELb1ELb1ELb1ELb1ELb0EEENS1_21CollectiveEpilogueFwdINS6_IJSA_SA_SB_EEES9_SE_SG_Li256ELb1ELb1ELb1ELb0EEENS1_36VarlenDynamicPersistentTileSchedulerILi128ELi96ELi256ELi128ELb1ELb1ELb1ELb0ELb1ELb1EEEEEEEEEvNT_6ParamsE)
        /*0458*/ 	.word	0x00000088


	//----- nvinfo : EIATTR_REGCOUNT
	.align		4
.L_216:
        /*045c*/ 	.byte	0x04, 0x2f
        /*045e*/ 	.short	(.L_218 - .L_217)
	.align		4
.L_217:
        /*0460*/ 	.word	index@(_ZN7cutlass13device_kernelIN5flash11enable_sm90INS1_16FlashAttnFwdSm90INS1_25CollectiveMainloopFwdSm90ILi2EN4cute5tupleIJNS5_1CILi1EEES8_S8_EEENS6_IJNS7_ILi128EEENS7_ILi96EEENS7_ILi192EEEEEELi128ENS_10bfloat16_tEfNS_4arch4Sm90ELb0ELb0ELb0ELb1ELb1ELb0ELb0ELb1ELb1ELb1ELb1ELb0EEENS1_21CollectiveEpilogueFwdINS6_IJSA_SA_SB_EEES9_SE_SG_Li256ELb1ELb1ELb1ELb0EEENS1_36VarlenDynamicPersistentTileSchedulerILi128ELi96ELi256ELi128ELb1ELb1ELb1ELb0ELb1ELb1EEEEEEEEEvNT_6ParamsE)
        /*0464*/ 	.word	0x000000a8


	//----- nvinfo : EIATTR_FRAME_SIZE
	.align		4
.L_218:
        /*0468*/ 	.byte	0x04, 0x11
        /*046a*/ 	.short	(.L_220 - .L_219)
	.align		4
.L_219:
        /*046c*/ 	.word	index@(_ZN7cutlass13device_kernelIN5flash11enable_sm90INS1_16FlashAttnFwdSm90INS1_25CollectiveMainloopFwdSm90ILi2EN4cute5tupleIJNS5_1CILi1EEES8_S8_EEENS6_IJNS7_ILi128EEENS7_ILi96EEENS7_ILi192EEEEEELi128ENS_10bfloat16_tEfNS_4arch4Sm90ELb0ELb0ELb0ELb1ELb1ELb0ELb0ELb1ELb1ELb1ELb1ELb0EEENS1_21CollectiveEpilogueFwdINS6_IJSA_SA_SB_EEES9_SE_SG_Li256ELb1ELb1ELb1ELb0EEENS1_36VarlenDynamicPersistentTileSchedulerILi128ELi96ELi256ELi128ELb1ELb1ELb1ELb0ELb1ELb1EEEEEEEEEvNT_6ParamsE)
        /*0470*/ 	.word	0x00000020


	//----- nvinfo : EIATTR_REGCOUNT
	.align		4
.L_220:
        /*0474*/ 	.byte	0x04, 0x2f
        /*0476*/ 	.short	(.L_222 - .L_221)
	.align		4
.L_221:
        /*0478*/ 	.word	index@(_ZN7cutlass13device_kernelIN5flash11enable_sm90INS1_16FlashAttnFwdSm90INS1_25CollectiveMainloopFwdSm90ILi2EN4cute5tupleIJNS5_1CILi1EEES8_S8_EEENS6_IJNS7_ILi128EEENS7_ILi96EEENS7_ILi192EEEEEELi128ENS_10bfloat16_tEfNS_4arch4Sm90ELb0ELb0ELb0ELb0ELb1ELb0ELb0ELb1ELb1ELb1ELb1ELb0EEENS1_21CollectiveEpilogueFwdINS6_IJSA_SA_SB_EEES9_SE_SG_Li256ELb0ELb1ELb1ELb0EEENS1_19SingleTileSchedulerILb0ELb1ELb1ELi128EEEEEEEEEvNT_6ParamsE)
        /*047c*/ 	.word	0x000000a8


	//----- nvinfo : EIATTR_FRAME_SIZE
	.align		4
.L_222:
        /*0480*/ 	.byte	0x04, 0x11
        /*0482*/ 	.short	(.L_224 - .L_223)
	.align		4
.L_223:
        /*0484*/ 	.word	index@(_ZN7cutlass13device_kernelIN5flash11enable_sm90INS1_16FlashAttnFwdSm90INS1_25CollectiveMainloopFwdSm90ILi2EN4cute5tupleIJNS5_1CILi1EEES8_S8_EEENS6_IJNS7_ILi128EEENS7_ILi96EEENS7_ILi192EEEEEELi128ENS_10bfloat16_tEfNS_4arch4Sm90ELb0ELb0ELb0ELb0ELb1ELb0ELb0ELb1ELb1ELb1ELb1ELb0EEENS1_21CollectiveEpilogueFwdINS6_IJSA_SA_SB_EEES9_SE_SG_Li256ELb0ELb1ELb1ELb0EEENS1_19SingleTileSchedulerILb0ELb1ELb1ELi128EEEEEEEEEvNT_6ParamsE)
        /*0488*/ 	.word	0x00000000


	//----- nvinfo : EIATTR_MIN_STACK_SIZE
	.align		4
.L_224:
        /*048c*/ 	.byte	0x04, 0x12
        /*048e*/ 	.short	(.L_226 - .L_225)
	.align		4
.L_225:
        /*0490*/ 	.word	index@(_ZN7cutlass13device_kernelIN5flash11enable_sm90INS1_16FlashAttnFwdSm90INS1_25CollectiveMainloopFwdSm90ILi2EN4cute5tupleIJNS5_1CILi1EEES8_S8_EEENS6_IJNS7_ILi128EEENS7_ILi96EEENS7_ILi192EEEEEELi128ENS_10bfloat16_tEfNS_4arch4Sm90ELb0ELb0ELb0ELb0ELb1ELb0ELb0ELb1ELb1ELb1ELb1ELb0EEENS1_21CollectiveEpilogueFwdINS6_IJSA_SA_SB_EEES9_SE_SG_Li256ELb0ELb1ELb1ELb0EEENS1_19SingleTileSchedulerILb0ELb1ELb1ELi128EEEEEEEEEvNT_6ParamsE)
        /*0494*/ 	.word	0x00000000


	//----- nvinfo : EIATTR_MIN_STACK_SIZE
	.align		4
.L_226:
        /*0498*/ 	.byte	0x04, 0x12
        /*049a*/ 	.short	(.L_228 - .L_227)
	.align		4
.L_227:
        /*049c*/ 	.word	index@(_ZN7cutlass13device_kernelIN5flash11enable_sm90INS1_16FlashAttnFwdSm90INS1_25CollectiveMainloopFwdSm90ILi2EN4cute5tupleIJNS5_1CILi1EEES8_S8_EEENS6_IJNS7_ILi128EEENS7_ILi96EEENS7_ILi192EEEEEELi128ENS_10bfloat16_tEfNS_4arch4Sm90ELb0ELb0ELb0ELb1ELb1ELb0ELb0ELb1ELb1ELb1ELb1ELb0EEENS1_21CollectiveEpilogueFwdINS6_IJSA_SA_SB_EEES9_SE_SG_Li256ELb1ELb1ELb1ELb0EEENS1_36VarlenDynamicPersistentTileSchedulerILi128ELi96ELi256ELi128ELb1ELb1ELb1ELb0ELb1ELb1EEEEEEEEEvNT_6ParamsE)
        /*04a0*/ 	.word	0x00000020


	//----- nvinfo : EIATTR_MIN_STACK_SIZE
	.align		4
.L_228:
        /*04a4*/ 	.byte	0x04, 0x12
        /*04a6*/ 	.short	(.L_230 - .L_229)
	.align		4
.L_229:
        /*04a8*/ 	.word	index@(_ZN7cutlass13device_kernelIN5flash11enable_sm90INS1_16FlashAttnFwdSm90INS1_25CollectiveMainloopFwdSm90ILi2EN4cute5tupleIJNS5_1CILi1EEES8_S8_EEENS6_IJNS7_ILi128EEENS7_ILi96EEENS7_ILi192EEEEEELi128ENS_10bfloat16_tEfNS_4arch4Sm90ELb0ELb0ELb0ELb1ELb1ELb1ELb0ELb1ELb1ELb1ELb1ELb0EEENS1_21CollectiveEpilogueFwdINS6_IJSA_SA_SB_EEES9_SE_SG_Li256ELb1ELb1ELb1ELb0EEENS1_36VarlenDynamicPersistentTileSchedulerILi128ELi96ELi256ELi128ELb1ELb1ELb1ELb0ELb1ELb1EEEEEEEEEvNT_6ParamsE)
        /*04ac*/ 	.word	0x00000088


	//----- nvinfo : EIATTR_MIN_STACK_SIZE
	.align		4
.L_230:
        /*04b0*/ 	.byte	0x04, 0x12
        /*04b2*/ 	.short	(.L_232 - .L_231)
	.align		4
.L_231:
        /*04b4*/ 	.word	index@(_ZN7cutlass13device_kernelIN5flash11enable_sm90INS1_16FlashAttnFwdSm90INS1_25CollectiveMainloopFwdSm90ILi2EN4cute5tupleIJNS5_1CILi1EEES8_S8_EEENS6_IJNS7_ILi128EEENS7_ILi96EEENS7_ILi192EEEEEELi128ENS_10bfloat16_tEfNS_4arch4Sm90ELb0ELb1ELb0ELb0ELb1ELb0ELb0ELb1ELb1ELb1ELb1ELb0EEENS1_21CollectiveEpilogueFwdINS6_IJSA_SA_SB_EEES9_SE_SG_Li256ELb0ELb1ELb1ELb0EEENS1_19SingleTileSchedulerILb0ELb1ELb1ELi128EEEEEEEEEvNT_6ParamsE)
        /*04b8*/ 	.word	0x00000008


	//----- nvinfo : EIATTR_MIN_STACK_SIZE
	.align		4
.L_232:
        /*04bc*/ 	.byte	0x04, 0x12
        /*04be*/ 	.short	(.L_234 - .L_233)
	.align		4
.L_233:
        /*04c0*/ 	.word	index@(_ZN7cutlass13device_kernelIN5flash11enable_sm90INS1_16FlashAttnFwdSm90INS1_25CollectiveMainloopFwdSm90ILi2EN4cute5tupleIJNS5_1CILi1EEES8_S8_EEENS6_IJNS7_ILi128EEENS7_ILi96EEENS7_ILi192EEEEEELi128ENS_10bfloat16_tEfNS_4arch4Sm90ELb0ELb1ELb0ELb1ELb1ELb0ELb0ELb1ELb1ELb1ELb1ELb0EEENS1_21CollectiveEpilogueFwdINS6_IJSA_SA_SB_EEES9_SE_SG_Li256ELb1ELb1ELb1ELb0EEENS1_36VarlenDynamicPersistentTileSchedulerILi128ELi96ELi256ELi128ELb1ELb1ELb1ELb1ELb0ELb1EEEEEEEEEvNT_6ParamsE)
        /*04c4*/ 	.word	0x00000018


	//----- nvinfo : EIATTR_MIN_STACK_SIZE
	.align		4
.L_234:
        /*04c8*/ 	.byte	0x04, 0x12
        /*04ca*/ 	.short	(.L_236 - .L_235)
	.align		4
.L_235:
        /*04cc*/ 	.word	index@(_ZN7cutlass13device_kernelIN5flash11enable_sm90INS1_16FlashAttnFwdSm90INS1_25CollectiveMainloopFwdSm90ILi2EN4cute5tupleIJNS5_1CILi1EEES8_S8_EEENS6_IJNS7_ILi128EEENS7_ILi96EEENS7_ILi192EEEEEELi128ENS_10bfloat16_tEfNS_4arch4Sm90ELb0ELb1ELb0ELb1ELb1ELb1ELb0ELb1ELb1ELb1ELb1ELb0EEENS1_21CollectiveEpilogueFwdINS6_IJSA_SA_SB_EEES9_SE_SG_Li256ELb1ELb1ELb1ELb0EEENS1_36VarlenDynamicPersistentTileSchedulerILi128ELi96ELi256ELi128ELb1ELb1ELb1ELb1ELb0ELb1EEEEEEEEEvNT_6ParamsE)
        /*04d0*/ 	.word	0x00000060


	//----- nvinfo : EIATTR_MIN_STACK_SIZE
	.align		4
.L_236:
        /*04d4*/ 	.byte	0x04, 0x12
        /*04d6*/ 	.short	(.L_238 - .L_237)
	.align		4
.L_237:
        /*04d8*/ 	.word	index@(_ZN7cutlass13device_kernelIN5flash11enable_sm90INS1_16FlashAttnFwdSm90INS1_25CollectiveMainloopFwdSm90ILi2EN4cute5tupleIJNS5_1CILi1EEES8_S8_EEENS6_IJNS7_ILi128EEENS7_ILi96EEENS7_ILi192EEEEEELi128ENS_10bfloat16_tEfNS_4arch4Sm90ELb1ELb0ELb0ELb0ELb1ELb0ELb0ELb1ELb1ELb1ELb1ELb0EEENS1_21CollectiveEpilogueFwdINS6_IJSA_SA_SB_EEES9_SE_SG_Li256ELb0ELb1ELb1ELb0EEENS1_19SingleTileSchedulerILb0ELb1ELb1ELi128EEEEEEEEEvNT_6ParamsE)
        /*04dc*/ 	.word	0x00000000


	//----- nvinfo : EIATTR_MIN_STACK_SIZE
	.align		4
.L_238:
        /*04e0*/ 	.byte	0x04, 0x12
        /*04e2*/ 	.short	(.L_240 - .L_239)
	.align		4
.L_239:
        /*04e4*/ 	.word	index@(_ZN7cutlass13device_kernelIN5flash11enable_sm90INS1_16FlashAttnFwdSm90INS1_25CollectiveMainloopFwdSm90ILi2EN4cute5tupleIJNS5_1CILi1EEES8_S8_EEENS6_IJNS7_ILi128EEENS7_ILi96EEENS7_ILi192EEEEEELi128ENS_10bfloat16_tEfNS_4arch4Sm90ELb1ELb0ELb0ELb1ELb1ELb0ELb0ELb1ELb1ELb1ELb1ELb0EEENS1_21CollectiveEpilogueFwdINS6_IJSA_SA_SB_EEES9_SE_SG_Li256ELb1ELb1ELb1ELb0EEENS1_36VarlenDynamicPersistentTileSchedulerILi128ELi96ELi256ELi128ELb1ELb1ELb1ELb1ELb1ELb1EEEEEEEEEvNT_6ParamsE)
        /*04e8*/ 	.word	0x00000020


	//----- nvinfo : EIATTR_MIN_STACK_SIZE
	.align		4
.L_240:
        /*04ec*/ 	.byte	0x04, 0x12
        /*04ee*/ 	.short	(.L_242 - .L_241)
	.align		4
.L_241:
        /*04f0*/ 	.word	index@(_ZN7cutlass13device_kernelIN5flash11enable_sm90INS1_16FlashAttnFwdSm90INS1_25CollectiveMainloopFwdSm90ILi2EN4cute5tupleIJNS5_1CILi1EEES8_S8_EEENS6_IJNS7_ILi128EEENS7_ILi96EEENS7_ILi192EEEEEELi128ENS_10bfloat16_tEfNS_4arch4Sm90ELb1ELb0ELb0ELb1ELb1ELb1ELb0ELb1ELb1ELb1ELb1ELb0EEENS1_21CollectiveEpilogueFwdINS6_IJSA_SA_SB_EEES9_SE_SG_Li256ELb1ELb1ELb1ELb0EEENS1_36VarlenDynamicPersistentTileSchedulerILi128ELi96ELi256ELi128ELb1ELb1ELb1ELb1ELb1ELb1EEEEEEEEEvNT_6ParamsE)
        /*04f4*/ 	.word	0x00000070


	//----- nvinfo : EIATTR_MIN_STACK_SIZE
	.align		4
.L_242:
        /*04f8*/ 	.byte	0x04, 0x12
        /*04fa*/ 	.short	(.L_244 - .L_243)
	.align		4
.L_243:
        /*04fc*/ 	.word	index@(_ZN7cutlass13device_kernelIN5flash11enable_sm90INS1_16FlashAttnFwdSm90INS1_25CollectiveMainloopFwdSm90ILi2EN4cute5tupleIJNS5_1CILi1EEES8_S8_EEENS6_IJNS7_ILi64EEESA_SA_EEELi512ENS_10bfloat16_tEfNS_4arch4Sm90ELb0ELb0ELb0ELb0ELb1ELb0ELb0ELb0ELb0ELb1ELb1ELb0EEENS1_21CollectiveEpilogueFwdINS6_IJSA_NS7_ILi512EEESA_EEES9_SC_SE_Li256ELb0ELb1ELb1ELb0EEENS1_19SingleTileSchedulerILb0ELb1ELb1ELi64EEEEEEEEEvNT_6ParamsE)
        /*0500*/ 	.word	0x00000000


	//----- nvinfo : EIATTR_MIN_STACK_SIZE
	.align		4
.L_244:
        /*0504*/ 	.byte	0x04, 0x12
        /*0506*/ 	.short	(.L_246 - .L_245)
	.align		4
.L_245:
        /*0508*/ 	.word	index@(_ZN7cutlass13device_kernelIN5flash11enable_sm90INS1_16FlashAttnFwdSm90INS1_25CollectiveMainloopFwdSm90ILi2EN4cute5tupleIJNS5_1CILi1EEES8_S8_EEENS6_IJNS7_ILi64EEESA_SA_EEELi512ENS_10bfloat16_tEfNS_4arch4Sm90ELb0ELb0ELb0ELb0ELb1ELb0ELb1ELb0ELb0ELb1ELb1ELb0EEENS1_21CollectiveEpilogueFwdINS6_IJSA_NS7_ILi512EEESA_EEES9_SC_SE_Li256ELb0ELb1ELb1ELb0EEENS1_19SingleTileSchedulerILb0ELb1ELb1ELi64EEEEEEEEEvNT_6ParamsE)
        /*050c*/ 	.word	0x00000008


	//----- nvinfo : EIATTR_MIN_STACK_SIZE
	.align		4
.L_246:
        /*0510*/ 	.byte	0x04, 0x12
        /*0512*/ 	.short	(.L_248 - .L_247)
	.align		4
.L_247:
        /*0514*/ 	.word	index@(_ZN7cutlass13device_kernelIN5flash11enable_sm90INS1_16FlashAttnFwdSm90INS1_25CollectiveMainloopFwdSm90ILi2EN4cute5tupleIJNS5_1CILi1EEES8_S8_EEENS6_IJNS7_ILi64EEESA_SA_EEELi512ENS_10bfloat16_tEfNS_4arch4Sm90ELb0ELb0ELb0ELb1ELb1ELb0ELb0ELb0ELb0ELb1ELb1ELb0EEENS1_21CollectiveEpilogueFwdINS6_IJSA_NS7_ILi512EEESA_EEES9_SC_SE_Li256ELb1ELb1ELb1ELb0EEENS1_36VarlenDynamicPersistentTileSchedulerILi64ELi64ELi256ELi128ELb1ELb1ELb1ELb0ELb1ELb1EEEEEEEEEvNT_6ParamsE)
        /*0518*/ 	.word	0x00000040


	//----- nvinfo : EIATTR_MIN_STACK_SIZE
	.align		4
.L_248:
        /*051c*/ 	.byte	0x04, 0x12
        /*051e*/ 	.short	(.L_250 - .L_249)
	.align		4
.L_249:
        /*0520*/ 	.word	index@(_ZN7cutlass13device_kernelIN5flash11enable_sm90INS1_16FlashAttnFwdSm90INS1_25CollectiveMainloopFwdSm90ILi2EN4cute5tupleIJNS5_1CILi1EEES8_S8_EEENS6_IJNS7_ILi64EEESA_SA_EEELi512ENS_10bfloat16_tEfNS_4arch4Sm90ELb0ELb0ELb0ELb1ELb1ELb1ELb0ELb0ELb0ELb1ELb1ELb0EEENS1_21CollectiveEpilogueFwdINS6_IJSA_NS7_ILi512EEESA_EEES9_SC_SE_Li256ELb1ELb1ELb1ELb0EEENS1_36VarlenDynamicPersistentTileSchedulerILi64ELi64ELi256ELi128ELb1ELb1ELb1ELb0ELb1ELb1EEEEEEEEEvNT_6ParamsE)
        /*0524*/ 	.word	0x00000060


	//----- nvinfo : EIATTR_MIN_STACK_SIZE
	.align		4
.L_250:
        /*0528*/ 	.byte	0x04, 0x12
        /*052a*/ 	.short	(.L_252 - .L_251)
	.align		4
.L_251:
        /*052c*/ 	.word	index@(_ZN7cutlass13device_kernelIN5flash11enable_sm90INS1_16FlashAttnFwdSm90INS1_25CollectiveMainloopFwdSm90ILi2EN4cute5tupleIJNS5_1CILi1EEES8_S8_EEENS6_IJNS7_ILi64EEESA_SA_EEELi512ENS_10bfloat16_tEfNS_4arch4Sm90ELb0ELb0ELb0ELb1ELb1ELb0ELb1ELb0ELb0ELb1ELb1ELb0EEENS1_21CollectiveEpilogueFwdINS6_IJSA_NS7_ILi512EEESA_EEES9_SC_SE_Li256ELb1ELb1ELb1ELb0EEENS1_36VarlenDynamicPersistentTileSchedulerILi64ELi64ELi256ELi128ELb1ELb1ELb1ELb0ELb1ELb1EEEEEEEEEvNT_6ParamsE)
        /*0530*/ 	.word	0x00000038


	//----- nvinfo : EIATTR_MIN_STACK_SIZE
	.align		4
.L_252:
        /*0534*/ 	.byte	0x04, 0x12
        /*0536*/ 	.short	(.L_254 - .L_253)
	.align		4
.L_253:
        /*0538*/ 	.word	index@(_ZN7cutlass13device_kernelIN5flash11enable_sm90INS1_16FlashAttnFwdSm90INS1_25CollectiveMainloopFwdSm90ILi2EN4cute5tupleIJNS5_1CILi1EEES8_S8_EEENS6_IJNS7_ILi64EEESA_SA_EEELi512ENS_10bfloat16_tEfNS_4arch4Sm90ELb0ELb0ELb0ELb1ELb1ELb1ELb1ELb0ELb0ELb1ELb1ELb0EEENS1_21CollectiveEpilogueFwdINS6_IJSA_NS7_ILi512EEESA_EEES9_SC_SE_Li256ELb1ELb1ELb1ELb0EEENS1_36VarlenDynamicPersistentTileSchedulerILi64ELi64ELi256ELi128ELb1ELb1ELb1ELb0ELb1ELb1EEEEEEEEEvNT_6ParamsE)
        /*053c*/ 	.word	0x00000070


	//----- nvinfo : EIATTR_MIN_STACK_SIZE
	.align		4
.L_254:
        /*0540*/ 	.byte	0x04, 0x12
        /*0542*/ 	.short	(.L_256 - .L_255)
	.align		4
.L_255:
        /*0544*/ 	.word	index@(_ZN7cutlass13device_kernelIN5flash11enable_sm90INS1_16FlashAttnFwdSm90INS1_25CollectiveMainloopFwdSm90ILi2EN4cute5tupleIJNS5_1CILi1EEES8_S8_EEENS6_IJNS7_ILi64EEESA_SA_EEELi512ENS_10bfloat16_tEfNS_4arch4Sm90ELb0ELb1ELb0ELb0ELb1ELb0ELb0ELb0ELb0ELb1ELb1ELb0EEENS1_21CollectiveEpilogueFwdINS6_IJSA_NS7_ILi512EEESA_EEES9_SC_SE_Li256ELb0ELb1ELb1ELb0EEENS1_19SingleTileSchedulerILb0ELb1ELb1ELi64EEEEEEEEEvNT_6ParamsE)
        /*0548*/ 	.word	0x00000000


	//----- nvinfo : EIATTR_MIN_STACK_SIZE
	.align		4
.L_256:
        /*054c*/ 	.byte	0x04, 0x12
        /*054e*/ 	.short	(.L_258 - .L_257)
	.align		4
.L_257:
        /*0550*/ 	.word	index@(_ZN7cutlass13device_kernelIN5flash11enable_sm90INS1_16FlashAttnFwdSm90INS1_25CollectiveMainloopFwdSm90ILi2EN4cute5tupleIJNS5_1CILi1EEES8_S8_EEENS6_IJNS7_ILi64EEESA_SA_EEELi512ENS_10bfloat16_tEfNS_4arch4Sm90ELb0ELb1ELb0ELb0ELb1ELb0ELb1ELb0ELb0ELb1ELb1ELb0EEENS1_21CollectiveEpilogueFwdINS6_IJSA_NS7_ILi512EEESA_EEES9_SC_SE_Li256ELb0ELb1ELb1ELb0EEENS1_19SingleTileSchedulerILb0ELb1ELb1ELi64EEEEEEEEEvNT_6ParamsE)
        /*0554*/ 	.word	0x00000410


	//----- nvinfo : EIATTR_MIN_STACK_SIZE
	.align		4
.L_258:
        /*0558*/ 	.byte	0x04, 0x12
        /*055a*/ 	.short	(.L_260 - .L_259)
	.align		4
.L_259:
        /*055c*/ 	.word	index@(_ZN7cutlass13device_kernelIN5flash11enable_sm90INS1_16FlashAttnFwdSm90INS1_25CollectiveMainloopFwdSm90ILi2EN4cute5tupleIJNS5_1CILi1EEES8_S8_EEENS6_IJNS7_ILi64EEESA_SA_EEELi512ENS_10bfloat16_tEfNS_4arch4Sm90ELb0ELb1ELb0ELb1ELb1ELb0ELb0ELb0ELb0ELb1ELb1ELb0EEENS1_21CollectiveEpilogueFwdINS6_IJSA_NS7_ILi512EEESA_EEES9_SC_SE_Li256ELb1ELb1ELb1ELb0EEENS1_36VarlenDynamicPersistentTileSchedulerILi64ELi64ELi256ELi128ELb1ELb1ELb1ELb1ELb0ELb1EEEEEEEEEvNT_6ParamsE)
        /*0560*/ 	.word	0x00000028


	//----- nvinfo : EIATTR_MIN_STACK_SIZE
	.align		4
.L_260:
        /*0564*/ 	.byte	0x04, 0x12
        /*0566*/ 	.short	(.L_262 - .L_261)
	.align		4
.L_261:
        /*0568*/ 	.word	index@(_ZN7cutlass13device_kernelIN5flash11enable_sm90INS1_16FlashAttnFwdSm90INS1_25CollectiveMainloopFwdSm90ILi2EN4cute5tupleIJNS5_1CILi1EEES8_S8_EEENS6_IJNS7_ILi64EEESA_SA_EEELi512ENS_10bfloat16_tEfNS_4arch4Sm90ELb0ELb1ELb0ELb1ELb1ELb1ELb0ELb0ELb0ELb1ELb1ELb0EEENS1_21CollectiveEpilogueFwdINS6_IJSA_NS7_ILi512EEESA_EEES9_SC_SE_Li256ELb1ELb1ELb1ELb0EEENS1_36VarlenDynamicPersistentTileSchedulerILi64ELi64ELi256ELi128ELb1ELb1ELb1ELb1ELb0ELb1EEEEEEEEEvNT_6ParamsE)
        /*056c*/ 	.word	0x00000070


	//----- nvinfo : EIATTR_MIN_STACK_SIZE
	.align		4
.L_262:
        /*0570*/ 	.byte	0x04, 0x12
        /*0572*/ 	.short	(.L_264 - .L_263)
	.align		4
.L_263:
        /*0574*/ 	.word	index@(_ZN7cutlass13device_kernelIN5flash11enable_sm90INS1_16FlashAttnFwdSm90INS1_25CollectiveMainloopFwdSm90ILi2EN4cute5tupleIJNS5_1CILi1EEES8_S8_EEENS6_IJNS7_ILi64EEESA_SA_EEELi512ENS_10bfloat16_tEfNS_4arch4Sm90ELb0ELb1ELb0ELb1ELb1ELb0ELb1ELb0ELb0ELb1ELb1ELb0EEENS1_21CollectiveEpilogueFwdINS6_IJSA_NS7_ILi512EEESA_EEES9_SC_SE_Li256ELb1ELb1ELb1ELb0EEENS1_36VarlenDynamicPersistentTileSchedulerILi64ELi64ELi256ELi128ELb1ELb1ELb1ELb1ELb0ELb1EEEEEEEEEvNT_6ParamsE)
        /*0578*/ 	.word	0x00000460


	//----- nvinfo : EIATTR_MIN_STACK_SIZE
	.align		4
.L_264:
        /*057c*/ 	.byte	0x04, 0x12
        /*057e*/ 	.short	(.L_266 - .L_265)
	.align		4
.L_265:
        /*0580*/ 	.word	index@(_ZN7cutlass13device_kernelIN5flash11enable_sm90INS1_16FlashAttnFwdSm90INS1_25CollectiveMainloopFwdSm90ILi2EN4cute5tupleIJNS5_1CILi1EEES8_S8_EEENS6_IJNS7_ILi64EEESA_SA_EEELi512ENS_10bfloat16_tEfNS_4arch4Sm90ELb0ELb1ELb0ELb1ELb1ELb1ELb1ELb0ELb0ELb1ELb1ELb0EEENS1_21CollectiveEpilogueFwdINS6_IJSA_NS7_ILi512EEESA_EEES9_SC_SE_Li256ELb1ELb1ELb1ELb0EEENS1_36VarlenDynamicPersistentTileSchedulerILi64ELi64ELi256ELi128ELb1ELb1ELb1ELb1ELb0ELb1EEEEEEEEEvNT_6ParamsE)
        /*0584*/ 	.word	0x00000470


	//----- nvinfo : EIATTR_MIN_STACK_SIZE
	.align		4
.L_266:
        /*0588*/ 	.byte	0x04, 0x12
        /*058a*/ 	.short	(.L_268 - .L_267)
	.align		4
.L_267:
        /*058c*/ 	.word	index@(_ZN7cutlass13device_kernelIN5flash11enable_sm90INS1_16FlashAttnFwdSm90INS1_25CollectiveMainloopFwdSm90ILi2EN4cute5tupleIJNS5_1CILi1EEES8_S8_EEENS6_IJNS7_ILi64EEESA_SA_EEELi512ENS_10bfloat16_tEfNS_4arch4Sm90ELb1ELb0ELb0ELb0ELb1ELb0ELb0ELb0ELb0ELb1ELb1ELb0EEENS1_21CollectiveEpilogueFwdINS6_IJSA_NS7_ILi512EEESA_EEES9_SC_SE_Li256ELb0ELb1ELb1ELb0EEENS1_19SingleTileSchedulerILb0ELb1ELb1ELi64EEEEEEEEEvNT_6ParamsE)
        /*0590*/ 	.word	0x00000000


	//----- nvinfo : EIATTR_MIN_STACK_SIZE
	.align		4
.L_268:
        /*0594*/ 	.byte	0x04, 0x12
        /*0596*/ 	.short	(.L_270 - .L_269)
	.align		4
.L_269:
        /*0598*/ 	.word	index@(_ZN7cutlass13device_kernelIN5flash11enable_sm90INS1_16FlashAttnFwdSm90INS1_25CollectiveMainloopFwdSm90ILi2EN4cute5tupleIJNS5_1CILi1EEES8_S8_EEENS6_IJNS7_ILi64EEESA_SA_EEELi512ENS_10bfloat16_tEfNS_4arch4Sm90ELb1ELb0ELb0ELb0ELb1ELb0ELb1ELb0ELb0ELb1ELb1ELb0EEENS1_21CollectiveEpilogueFwdINS6_IJSA_NS7_ILi512EEESA_EEES9_SC_SE_Li256ELb0ELb1ELb1ELb0EEENS1_19SingleTileSchedulerILb0ELb1ELb1ELi64EEEEEEEEEvNT_6ParamsE)
        /*059c*/ 	.word	0x00000008


	//----- nvinfo : EIATTR_MIN_STACK_SIZE
	.align		4
.L_270:
        /*05a0*/ 	.byte	0x04, 0x12
        /*05a2*/ 	.short	(.L_272 - .L_271)
	.align		4
.L_271:
        /*05a4*/ 	.word	index@(_ZN7cutlass13device_kernelIN5flash11enable_sm90INS1_16FlashAttnFwdSm90INS1_25CollectiveMainloopFwdSm90ILi2EN4cute5tupleIJNS5_1CILi1EEES8_S8_EEENS6_IJNS7_ILi64EEESA_SA_EEELi512ENS_10bfloat16_tEfNS_4arch4Sm90ELb1ELb0ELb0ELb1ELb1ELb0ELb0ELb0ELb0ELb1ELb1ELb0EEENS1_21CollectiveEpilogueFwdINS6_IJSA_NS7_ILi512EEESA_EEES9_SC_SE_Li256ELb1ELb1ELb1ELb0EEENS1_36VarlenDynamicPersistentTileSchedulerILi64ELi64ELi256ELi128ELb1ELb1ELb1ELb1ELb1ELb1EEEEEEEEEvNT_6ParamsE)
        /*05a8*/ 	.word	0x00000038


	//----- nvinfo : EIATTR_MIN_STACK_SIZE
	.align		4
.L_272:
        /*05ac*/ 	.byte	0x04, 0x12
        /*05ae*/ 	.short	(.L_274 - .L_273)
	.align		4
.L_273:
        /*05b0*/ 	.word	index@(_ZN7cutlass13device_kernelIN5flash11enable_sm90INS1_16FlashAttnFwdSm90INS1_25CollectiveMainloopFwdSm90ILi2EN4cute5tupleIJNS5_1CILi1EEES8_S8_EEENS6_IJNS7_ILi64EEESA_SA_EEELi512ENS_10bfloat16_tEfNS_4arch4Sm90ELb1ELb0ELb0ELb1ELb1ELb1ELb0ELb0ELb0ELb1ELb1ELb0EEENS1_21CollectiveEpilogueFwdINS6_IJSA_NS7_ILi512EEESA_EEES9_SC_SE_Li256ELb1ELb1ELb1ELb0EEENS1_36VarlenDynamicPersistentTileSchedulerILi64ELi64ELi256ELi128ELb1ELb1ELb1ELb1ELb1ELb1EEEEEEEEEvNT_6ParamsE)
        /*05b4*/ 	.word	0x00000068


	//----- nvinfo : EIATTR_MIN_STACK_SIZE
	.align		4
.L_274:
        /*05b8*/ 	.byte	0x04, 0x12
        /*05ba*/ 	.short	(.L_276 - .L_275)
	.align		4
.L_275:
        /*05bc*/ 	.word	index@(_ZN7cutlass13device_kernelIN5flash11enable_sm90INS1_16FlashAttnFwdSm90INS1_25CollectiveMainloopFwdSm90ILi2EN4cute5tupleIJNS5_1CILi1EEES8_S8_EEENS6_IJNS7_ILi64EEESA_SA_EEELi512ENS_10bfloat16_tEfNS_4arch4Sm90ELb1ELb0ELb0ELb1ELb1ELb0ELb1ELb0ELb0ELb1ELb1ELb0EEENS1_21CollectiveEpilogueFwdINS6_IJSA_NS7_ILi512EEESA_EEES9_SC_SE_Li256ELb1ELb1ELb1ELb0EEENS1_36VarlenDynamicPersistentTileSchedulerILi64ELi64ELi256ELi128ELb1ELb1ELb1ELb1ELb1ELb1EEEEEEEEEvNT_6ParamsE)
        /*05c0*/ 	.word	0x00000030


	//----- nvinfo : EIATTR_MIN_STACK_SIZE
	.align		4
.L_276:
        /*05c4*/ 	.byte	0x04, 0x12
        /*05c6*/ 	.short	(.L_278 - .L_277)
	.align		4
.L_277:
        /*05c8*/ 	.word	index@(_ZN7cutlass13device_kernelIN5flash11enable_sm90INS1_16FlashAttnFwdSm90INS1_25CollectiveMainloopFwdSm90ILi2EN4cute5tupleIJNS5_1CILi1EEES8_S8_EEENS6_IJNS7_ILi64EEESA_SA_EEELi512ENS_10bfloat16_tEfNS_4arch4Sm90ELb1ELb0ELb0ELb1ELb1ELb1ELb1ELb0ELb0ELb1ELb1ELb0EEENS1_21CollectiveEpilogueFwdINS6_IJSA_NS7_ILi512EEESA_EEES9_SC_SE_Li256ELb1ELb1ELb1ELb0EEENS1_36VarlenDynamicPersistentTileSchedulerILi64ELi64ELi256ELi128ELb1ELb1ELb1ELb1ELb1ELb1EEEEEEEEEvNT_6ParamsE)
        /*05cc*/ 	.word	0x00000088


	//----- nvinfo : EIATTR_MIN_STACK_SIZE
	.align		4
.L_278:
        /*05d0*/ 	.byte	0x04, 0x12
        /*05d2*/ 	.short	(.L_280 - .L_279)
	.align		4
.L_279:
        /*05d4*/ 	.word	index@(_ZN7cutlass13device_kernelIN5flash11enable_sm90INS1_16FlashAttnFwdSm90INS1_25CollectiveMainloopFwdSm90ILi2EN4cute5tupleIJNS5_1CILi1EEES8_S8_EEENS6_IJNS7_ILi128EEENS7_ILi96EEENS7_ILi64EEEEEELi256ENS_10bfloat16_tEfNS_4arch4Sm90ELb0ELb0ELb0ELb0ELb1ELb0ELb0ELb1ELb0ELb1ELb1ELb0EEENS1_21CollectiveEpilogueFwdINS6_IJSA_NS7_ILi256EEESB_EEES9_SE_SG_Li256ELb0ELb1ELb1ELb0EEENS1_19SingleTileSchedulerILb0ELb1ELb1ELi128EEEEEEEEEvNT_6ParamsE)
        /*05d8*/ 	.word	0x00000000


	//----- nvinfo : EIATTR_MIN_STACK_SIZE
	.align		4
.L_280:
        /*05dc*/ 	.byte	0x04, 0x12
        /*05de*/ 	.short	(.L_282 - .L_281)
	.align		4
.L_281:
        /*05e0*/ 	.word	index@(_ZN7cutlass13device_kernelIN5flash11enable_sm90INS1_16FlashAttnFwdSm90INS1_25CollectiveMainloopFwdSm90ILi2EN4cute5tupleIJNS5_1CILi1EEES8_S8_EEENS6_IJNS7_ILi128EEENS7_ILi96EEENS7_ILi64EEEEEELi256ENS_10bfloat16_tEfNS_4arch4Sm90ELb0ELb0ELb0ELb0ELb1ELb0ELb1ELb1ELb0ELb1ELb1ELb0EEENS1_21CollectiveEpilogueFwdINS6_IJSA_NS7_ILi256EEESB_EEES9_SE_SG_Li256ELb0ELb1ELb1ELb0EEENS1_19SingleTileSchedulerILb0ELb1ELb1ELi128EEEEEEEEEvNT_6ParamsE)
        /*05e4*/ 	.word	0x00000008


	//----- nvinfo : EIATTR_MIN_STACK_SIZE
	.align		4
.L_282:
        /*05e8*/ 	.byte	0x04, 0x12
        /*05ea*/ 	.short	(.L_284 - .L_283)
	.align		4
.L_283:
        /*05ec*/ 	.word	index@(_ZN7cutlass13device_kernelIN5flash11enable_sm90INS1_16FlashAttnFwdSm90INS1_25CollectiveMainloopFwdSm90ILi2EN4cute5tupleIJNS5_1CILi1EEES8_S8_EEENS6_IJNS7_ILi128EEENS7_ILi96EEENS7_ILi64EEEEEELi256ENS_10bfloat16_tEfNS_4arch4Sm90ELb0ELb0ELb0ELb1ELb1ELb0ELb0ELb1ELb0ELb1ELb1ELb0EEENS1_21CollectiveEpilogueFwdINS6_IJSA_NS7_ILi256EEESB_EEES9_SE_SG_Li256ELb1ELb1ELb1ELb0EEENS1_36VarlenDynamicPersistentTileSchedulerILi128ELi96ELi256ELi128ELb1ELb1ELb1ELb0ELb1ELb1EEEEEEEEEvNT_6ParamsE)
        /*05f0*/ 	.word	0x00000038


	//----- nvinfo : EIATTR_MIN_STACK_SIZE
	.align		4
.L_284:
        /*05f4*/ 	.byte	0x04, 0x12
        /*05f6*/ 	.short	(.L_286 - .L_285)
	.align		4
.L_285:
        /*05f8*/ 	.word	index@(_ZN7cutlass13device_kernelIN5flash11enable_sm90INS1_16FlashAttnFwdSm90INS1_25CollectiveMainloopFwdSm90ILi2EN4cute5tupleIJNS5_1CILi1EEES8_S8_EEENS6_IJNS7_ILi128EEENS7_ILi96EEENS7_ILi64EEEEEELi256ENS_10bfloat16_tEfNS_4arch4Sm90ELb0ELb0ELb0ELb1ELb1ELb1ELb0ELb1ELb0ELb1ELb1ELb0EEENS1_21CollectiveEpilogueFwdINS6_IJSA_NS7_ILi256EEESB_EEES9_SE_SG_Li256ELb1ELb1ELb1ELb0EEENS1_36VarlenDynamicPersistentTileSchedulerILi128ELi96ELi256ELi128ELb1ELb1ELb1ELb0ELb1ELb1EEEEEEEEEvNT_6ParamsE)
        /*05fc*/ 	.word	0x00000158


	//----- nvinfo : EIATTR_MIN_STACK_SIZE
	.align		4
.L_286:
        /*0600*/ 	.byte	0x04, 0x12
        /*0602*/ 	.short	(.L_288 - .L_287)
	.align		4
.L_287:
        /*0604*/ 	.word	index@(_ZN7cutlass13device_kernelIN5flash11enable_sm90INS1_16FlashAttnFwdSm90INS1_25CollectiveMainloopFwdSm90ILi2EN4cute5tupleIJNS5_1CILi1EEES8_S8_EEENS6_IJNS7_ILi128EEENS7_ILi96EEENS7_ILi64EEEEEELi256ENS_10bfloat16_tEfNS_4arch4Sm90ELb0ELb0ELb0ELb1ELb1ELb0ELb1ELb1ELb0ELb1ELb1ELb0EEENS1_21CollectiveEpilogueFwdINS6_IJSA_NS7_ILi256EEESB_EEES9_SE_SG_Li256ELb1ELb1ELb1ELb0EEENS1_36VarlenDynamicPersistentTileSchedulerILi128ELi96ELi256ELi128ELb1ELb1ELb1ELb0ELb1ELb1EEEEEEEEEvNT_6ParamsE)
        /*0608*/ 	.word	0x00000040


	//----- nvinfo : EIATTR_MIN_STACK_SIZE
	.align		4
.L_288:
        /*060c*/ 	.byte	0x04, 0x12
        /*060e*/ 	.short	(.L_290 - .L_289)
	.align		4
.L_289:
        /*0610*/ 	.word	index@(_ZN7cutlass13device_kernelIN5flash11enable_sm90INS1_16FlashAttnFwdSm90INS1_25CollectiveMainloopFwdSm90ILi2EN4cute5tupleIJNS5_1CILi1EEES8_S8_EEENS6_IJNS7_ILi128EEENS7_ILi96EEENS7_ILi64EEEEEELi256ENS_10bfloat16_tEfNS_4arch4Sm90ELb0ELb0ELb0ELb1ELb1ELb1ELb1ELb1ELb0ELb1ELb1ELb0EEENS1_21CollectiveEpilogueFwdINS6_IJSA_NS7_ILi256EEESB_EEES9_SE_SG_Li256ELb1ELb1ELb1ELb0EEENS1_36VarlenDynamicPersistentTileSchedulerILi128ELi96ELi256ELi128ELb1ELb1ELb1ELb0ELb1ELb1EEEEEEEEEvNT_6ParamsE)
        /*0614*/ 	.word	0x000001a8


	//----- nvinfo : EIATTR_MIN_STACK_SIZE
	.align		4
.L_290:
        /*0618*/ 	.byte	0x04, 0x12
        /*061a*/ 	.short	(.L_292 - .L_291)
	.align		4
.L_291:
        /*061c*/ 	.word	index@(_ZN7cutlass13device_kernelIN5flash11enable_sm90INS1_16FlashAttnFwdSm90INS1_25CollectiveMainloopFwdSm90ILi2EN4cute5tupleIJNS5_1CILi1EEES8_S8_EEENS6_IJNS7_ILi128EEENS7_ILi96EEENS7_ILi64EEEEEELi256ENS_10bfloat16_tEfNS_4arch4Sm90ELb0ELb1ELb0ELb0ELb1ELb0ELb0ELb1ELb0ELb1ELb1ELb0EEENS1_21CollectiveEpilogueFwdINS6_IJSA_NS7_ILi256EEESB_EEES9_SE_SG_Li256ELb0ELb1ELb1ELb0EEENS1_19SingleTileSchedulerILb0ELb1ELb1ELi128EEEEEEEEEvNT_6ParamsE)
        /*0620*/ 	.word	0x00000000


	//----- nvinfo : EIATTR_MIN_STACK_SIZE
	.align		4
.L_292:
        /*0624*/ 	.byte	0x04, 0x12
        /*0626*/ 	.short	(.L_294 - .L_293)
	.align		4
.L_293:
        /*0628*/ 	.word	index@(_ZN7cutlass13device_kernelIN5flash11enable_sm90INS1_16FlashAttnFwdSm90INS1_25CollectiveMainloopFwdSm90ILi2EN4cute5tupleIJNS5_1CILi1EEES8_S8_EEENS6_IJNS7_ILi128EEENS7_ILi96EEENS7_ILi64EEEEEELi256ENS_10bfloat16_tEfNS_4arch4Sm90ELb0ELb1ELb0ELb0ELb1ELb0ELb1ELb1ELb0ELb1ELb1ELb0EEENS1_21CollectiveEpilogueFwdINS6_IJSA_NS7_ILi256EEESB_EEES9_SE_SG_Li256ELb0ELb1ELb1ELb0EEENS1_19SingleTileSchedulerILb0ELb1ELb1ELi128EEEEEEEEEvNT_6ParamsE)
        /*062c*/ 	.word	0x000056a0


	//----- nvinfo : EIATTR_MIN_STACK_SIZE
	.align		4
.L_294:
        /*0630*/ 	.byte	0x04, 0x12
        /*0632*/ 	.short	(.L_296 - .L_295)
	.align		4
.L_295:
        /*0634*/ 	.word	index@(_ZN7cutlass13device_kernelIN5flash11enable_sm90INS1_16FlashAttnFwdSm90INS1_25CollectiveMainloopFwdSm90ILi2EN4cute5tupleIJNS5_1CILi1EEES8_S8_EEENS6_IJNS7_ILi128EEENS7_ILi96EEENS7_ILi64EEEEEELi256ENS_10bfloat16_tEfNS_4arch4Sm90ELb0ELb1ELb0ELb1ELb1ELb0ELb0ELb1ELb0ELb1ELb1ELb0EEENS1_21CollectiveEpilogueFwdINS6_IJSA_NS7_ILi256EEESB_EEES9_SE_SG_Li256ELb1ELb1ELb1ELb0EEENS1_36VarlenDynamicPersistentTileSchedulerILi128ELi96ELi256ELi128ELb1ELb1ELb1ELb1ELb0ELb1EEEEEEEEEvNT_6ParamsE)
        /*0638*/ 	.word	0x00000020


	//----- nvinfo : EIATTR_MIN_STACK_SIZE
	.align		4
.L_296:
        /*063c*/ 	.byte	0x04, 0x12
        /*063e*/ 	.short	(.L_298 - .L_297)
	.align		4
.L_297:
        /*0640*/ 	.word	index@(_ZN7cutlass13device_kernelIN5flash11enable_sm90INS1_16FlashAttnFwdSm90INS1_25CollectiveMainloopFwdSm90ILi2EN4cute5tupleIJNS5_1CILi1EEES8_S8_EEENS6_IJNS7_ILi128EEENS7_ILi96EEENS7_ILi64EEEEEELi256ENS_10bfloat16_tEfNS_4arch4Sm90ELb0ELb1ELb0ELb1ELb1ELb1ELb0ELb1ELb0ELb1ELb1ELb0EEENS1_21CollectiveEpilogueFwdINS6_IJSA_NS7_ILi256EEESB_EEES9_SE_SG_Li256ELb1ELb1ELb1ELb0EEENS1_36VarlenDynamicPersistentTileSchedulerILi128ELi96ELi256ELi128ELb1ELb1ELb1ELb1ELb0ELb1EEEEEEEEEvNT_6ParamsE)
        /*0644*/ 	.word	0x00000440


	//----- nvinfo : EIATTR_MIN_STACK_SIZE
	.align		4
.L_298:
        /*0648*/ 	.byte	0x04, 0x12
        /*064a*/ 	.short	(.L_300 - .L_299)
	.align		4
.L_299:
        /*064c*/ 	.word	index@(_ZN7cutlass13device_kernelIN5flash11enable_sm90INS1_16FlashAttnFwdSm90INS1_25CollectiveMainloopFwdSm90ILi2EN4cute5tupleIJNS5_1CILi1EEES8_S8_EEENS6_IJNS7_ILi128EEENS7_ILi96EEENS7_ILi64EEEEEELi256ENS_10bfloat16_tEfNS_4arch4Sm90ELb0ELb1ELb0ELb1ELb1ELb0ELb1ELb1ELb0ELb1ELb1ELb0EEENS1_21CollectiveEpilogueFwdINS6_IJSA_NS7_ILi256EEESB_EEES9_SE_SG_Li256ELb1ELb1ELb1ELb0EEENS1_36VarlenDynamicPersistentTileSchedulerILi128ELi96ELi256ELi128ELb1ELb1ELb1ELb1ELb0ELb1EEEEEEEEEvNT_6ParamsE)
        /*0650*/ 	.word	0x000004e0


	//----- nvinfo : EIATTR_MIN_STACK_SIZE
	.align		4
.L_300:
        /*0654*/ 	.byte	0x04, 0x12
        /*0656*/ 	.short	(.L_302 - .L_301)
	.align		4
.L_301:
        /*0658*/ 	.word	index@(_ZN7cutlass13device_kernelIN5flash11enable_sm90INS1_16FlashAttnFwdSm90INS1_25CollectiveMainloopFwdSm90ILi2EN4cute5tupleIJNS5_1CILi1EEES8_S8_EEENS6_IJNS7_ILi128EEENS7_ILi96EEENS7_ILi64EEEEEELi256ENS_10bfloat16_tEfNS_4arch4Sm90ELb0ELb1ELb0ELb1ELb1ELb1ELb1ELb1ELb0ELb1ELb1ELb0EEENS1_21CollectiveEpilogueFwdINS6_IJSA_NS7_ILi256EEESB_EEES9_SE_SG_Li256ELb1ELb1ELb1ELb0EEENS1_36VarlenDynamicPersistentTileSchedulerILi128ELi96ELi256ELi128ELb1ELb1ELb1ELb1ELb0ELb1EEEEEEEEEvNT_6ParamsE)
        /*065c*/ 	.word	0x00000530


	//----- nvinfo : EIATTR_MIN_STACK_SIZE
	.align		4
.L_302:
        /*0660*/ 	.byte	0x04, 0x12
        /*0662*/ 	.short	(.L_304 - .L_303)
	.align		4
.L_303:
        /*0664*/ 	.word	index@(_ZN7cutlass13device_kernelIN5flash11enable_sm90INS1_16FlashAttnFwdSm90INS1_25CollectiveMainloopFwdSm90ILi2EN4cute5tupleIJNS5_1CILi1EEES8_S8_EEENS6_IJNS7_ILi128EEENS7_ILi96EEENS7_ILi64EEEEEELi256ENS_10bfloat16_tEfNS_4arch4Sm90ELb1ELb0ELb0ELb0ELb1ELb0ELb0ELb1ELb0ELb1ELb1ELb0EEENS1_21CollectiveEpilogueFwdINS6_IJSA_NS7_ILi256EEESB_EEES9_SE_SG_Li256ELb0ELb1ELb1ELb0EEENS1_19SingleTileSchedulerILb0ELb1ELb1ELi128EEEEEEEEEvNT_6ParamsE)
        /*0668*/ 	.word	0x00000000


	//----- nvinfo : EIATTR_MIN_STACK_SIZE
	.align		4
.L_304:
        /*066c*/ 	.byte	0x04, 0x12
        /*066e*/ 	.short	(.L_306 - .L_305)
	.align		4
.L_305:
        /*0670*/ 	.word	index@(_ZN7cutlass13device_kernelIN5flash11enable_sm90INS1_16FlashAttnFwdSm90INS1_25CollectiveMainloopFwdSm90ILi2EN4cute5tupleIJNS5_1CILi1EEES8_S8_EEENS6_IJNS7_ILi128EEENS7_ILi96EEENS7_ILi64EEEEEELi256ENS_10bfloat16_tEfNS_4arch4Sm90ELb1ELb0ELb0ELb0ELb1ELb0ELb1ELb1ELb0ELb1ELb1ELb0EEENS1_21CollectiveEpilogueFwdINS6_IJSA_NS7_ILi256EEESB_EEES9_SE_SG_Li256ELb0ELb1ELb1ELb0EEENS1_19SingleTileSchedulerILb0ELb1ELb1ELi128EEEEEEEEEvNT_6ParamsE)
        /*0674*/ 	.word	0x00000008


	//----- nvinfo : EIATTR_MIN_STACK_SIZE
	.align		4
.L_306:
        /*0678*/ 	.byte	0x04, 0x12
        /*067a*/ 	.short	(.L_308 - .L_307)
	.align		4
.L_307:
        /*067c*/ 	.word	index@(_ZN7cutlass13device_kernelIN5flash11enable_sm90INS1_16FlashAttnFwdSm90INS1_25CollectiveMainloopFwdSm90ILi2EN4cute5tupleIJNS5_1CILi1EEES8_S8_EEENS6_IJNS7_ILi128EEENS7_ILi96EEENS7_ILi64EEEEEELi256ENS_10bfloat16_tEfNS_4arch4Sm90ELb1ELb0ELb0ELb1ELb1ELb0ELb0ELb1ELb0ELb1ELb1ELb0EEENS1_21CollectiveEpilogueFwdINS6_IJSA_NS7_ILi256EEESB_EEES9_SE_SG_Li256ELb1ELb1ELb1ELb0EEENS1_36VarlenDynamicPersistentTileSchedulerILi128ELi96ELi256ELi128ELb1ELb1ELb1ELb1ELb1ELb1EEEEEEEEEvNT_6ParamsE)
        /*0680*/ 	.word	0x00000030


	//----- nvinfo : EIATTR_MIN_STACK_SIZE
	.align		4
.L_308:
        /*0684*/ 	.byte	0x04, 0x12
        /*0686*/ 	.short	(.L_310 - .L_309)
	.align		4
.L_309:
        /*0688*/ 	.word	index@(_ZN7cutlass13device_kernelIN5flash11enable_sm90INS1_16FlashAttnFwdSm90INS1_25CollectiveMainloopFwdSm90ILi2EN4cute5tupleIJNS5_1CILi1EEES8_S8_EEENS6_IJNS7_ILi128EEENS7_ILi96EEENS7_ILi64EEEEEELi256ENS_10bfloat16_tEfNS_4arch4Sm90ELb1ELb0ELb0ELb1ELb1ELb1ELb0ELb1ELb0ELb1ELb1ELb0EEENS1_21CollectiveEpilogueFwdINS6_IJSA_NS7_ILi256EEESB_EEES9_SE_SG_Li256ELb1ELb1ELb1ELb0EEENS1_36VarlenDynamicPersistentTileSchedulerILi128ELi96ELi256ELi128ELb1ELb1ELb1ELb1ELb1ELb1EEEEEEEEEvNT_6ParamsE)
        /*068c*/ 	.word	0x00000150


	//----- nvinfo : EIATTR_MIN_STACK_SIZE
	.align		4
.L_310:
        /*0690*/ 	.byte	0x04, 0x12
        /*0692*/ 	.short	(.L_312 - .L_311)
	.align		4
.L_311:
        /*0694*/ 	.word	index@(_ZN7cutlass13device_kernelIN5flash11enable_sm90INS1_16FlashAttnFwdSm90INS1_25CollectiveMainloopFwdSm90ILi2EN4cute5tupleIJNS5_1CILi1EEES8_S8_EEENS6_IJNS7_ILi128EEENS7_ILi96EEENS7_ILi64EEEEEELi256ENS_10bfloat16_tEfNS_4arch4Sm90ELb1ELb0ELb0ELb1ELb1ELb0ELb1ELb1ELb0ELb1ELb1ELb0EEENS1_21CollectiveEpilogueFwdINS6_IJSA_NS7_ILi256EEESB_EEES9_SE_SG_Li256ELb1ELb1ELb1ELb0EEENS1_36VarlenDynamicPersistentTileSchedulerILi128ELi96ELi256ELi128ELb1ELb1ELb1ELb1ELb1ELb1EEEEEEEEEvNT_6ParamsE)
        /*0698*/ 	.word	0x00000040


	//----- nvinfo : EIATTR_MIN_STACK_SIZE
	.align		4
.L_312:
        /*069c*/ 	.byte	0x04, 0x12
        /*069e*/ 	.short	(.L_314 - .L_313)
	.align		4
.L_313:
        /*06a0*/ 	.word	index@(_ZN7cutlass13device_kernelIN5flash11enable_sm90INS1_16FlashAttnFwdSm90INS1_25CollectiveMainloopFwdSm90ILi2EN4cute5tupleIJNS5_1CILi1EEES8_S8_EEENS6_IJNS7_ILi128EEENS7_ILi96EEENS7_ILi64EEEEEELi256ENS_10bfloat16_tEfNS_4arch4Sm90ELb1ELb0ELb0ELb1ELb1ELb1ELb1ELb1ELb0ELb1ELb1ELb0EEENS1_21CollectiveEpilogueFwdINS6_IJSA_NS7_ILi256EEESB_EEES9_SE_SG_Li256ELb1ELb1ELb1ELb0EEENS1_36VarlenDynamicPersistentTileSchedulerILi128ELi96ELi256ELi128ELb1ELb1ELb1ELb1ELb1ELb1EEEEEEEEEvNT_6ParamsE)
        /*06a4*/ 	.word	0x000001e8
.L_314:


//--------------------- .nv.compat                --------------------------
	.section	.nv.compat,"",@"SHT_CUDA_COMPAT_INFO"
	.align	4
        /*0000*/ 	.byte	0x02, 0x09, 0x01, 0x00, 0x02, 0x02, 0x04, 0x00, 0x02, 0x05, 0x05, 0x00, 0x03, 0x07, 0x01, 0x01
        /*0010*/ 	.byte	0x02, 0x03, 0x01, 0x00, 0x02, 0x06, 0x01, 0x00, 0x04, 0x0b, 0x08, 0x00, 0x00, 0x00, 0x00, 0x00
        /*0020*/ 	.byte	0x00, 0x00, 0x00, 0x00


//--------------------- .nv.info._ZN7cutlass13device_kernelIN5flash11enable_sm90INS1_16FlashAttnFwdSm90INS1_25CollectiveMainloopFwdSm90ILi2EN4cute5tupleIJNS5_1CILi1EEES8_S8_EEENS6_IJNS7_ILi128EEENS7_ILi96EEENS7_ILi192EEEEEELi128ENS_10bfloat16_tEfNS_4arch4Sm90ELb0ELb0ELb0ELb0ELb1ELb0ELb0ELb1ELb1ELb1ELb1ELb0EEENS1_21CollectiveEpilogueFwdINS6_IJSA_SA_SB_EEES9_SE_SG_Li256ELb0ELb1ELb1ELb0EEENS1_19SingleTileSchedulerILb0ELb1ELb1ELi128EEEEEEEEEvNT_6ParamsE --------------------------
	.section	.nv.info._ZN7cutlass13device_kernelIN5flash11enable_sm90INS1_16FlashAttnFwdSm90INS1_25CollectiveMainloopFwdSm90ILi2EN4cute5tupleIJNS5_1CILi1EEES8_S8_EEENS6_IJNS7_ILi128EEENS7_ILi96EEENS7_ILi192EEEEEELi128ENS_10bfloat16_tEfNS_4arch4Sm90ELb0ELb0ELb0ELb0ELb1ELb0ELb0ELb1ELb1ELb1ELb1ELb0EEENS1_21CollectiveEpilogueFwdINS6_IJSA_SA_SB_EEES9_SE_SG_Li256ELb0ELb1ELb1ELb0EEENS1_19SingleTileSchedulerILb0ELb1ELb1ELi128EEEEEEEEEvNT_6ParamsE,"",@"SHT_CUDA_INFO"
	.sectionflags	@""
	.align	4


	//----- nvinfo : EIATTR_CUDA_API_VERSION
	.align		4
        /*0000*/ 	.byte	0x04, 0x37
        /*0002*/ 	.short	(.L_316 - .L_315)
.L_315:
        /*0004*/ 	.word	0x00000082


	//----- nvinfo : EIATTR_KPARAM_INFO
	.align		4
.L_316:
        /*0008*/ 	.byte	0x04, 0x17
        /*000a*/ 	.short	(.L_318 - .L_317)
.L_317:
        /*000c*/ 	.word	0x00000000
        /*0010*/ 	.short	0x0000
        /*0012*/ 	.short	0x0070
        /*0014*/ 	.byte	0x00, 0xf0, 0x01, 0x28


	//----- nvinfo : EIATTR_SPARSE_MMA_MASK
	.align		4
.L_318:
        /*0018*/ 	.byte	0x03, 0x50
        /*001a*/ 	.short	0x0000


	//----- nvinfo : EIATTR_MAXREG_COUNT
	.align		4
        /*001c*/ 	.byte	0x03, 0x1b
        /*001e*/ 	.short	0x00a8


	//----- nvinfo : EIATTR_NUM_BARRIERS
	.align		4
        /*0020*/ 	.byte	0x02, 0x4c
        /*0022*/ 	.byte	0x09
	.zero		1


	//----- nvinfo : EIATTR_EXTERNS
	.align		4
        /*0024*/ 	.byte	0x04, 0x0f
        /*0026*/ 	.short	(.L_320 - .L_319)


	//   ....[0]....
	.align		4
.L_319:
        /*0028*/ 	.word	index@(__assertfail)


	//----- nvinfo : EIATTR_MERCURY_ISA_VERSION
	.align		4
.L_320:
        /*002c*/ 	.byte	0x03, 0x5f
        /*002e*/ 	.short	0x0101


	//----- nvinfo : EIATTR_INT_WARP_WIDE_INSTR_OFFSETS
	.align		4
        /*0030*/ 	.byte	0x04, 0x31
        /*0032*/ 	.short	(.L_322 - .L_321)


	//   ....[0]....
.L_321:
        /*0034*/ 	.word	0x000000b0


	//   ....[1]....
        /*0038*/ 	.word	0x000000c0


	//   ....[2]....
        /*003c*/ 	.word	0x00000160


	//----- nvinfo : EIATTR_COOP_GROUP_MASK_REGIDS
	.align		4
.L_322:
        /*0040*/ 	.byte	0x04, 0x29
        /*0042*/ 	.short	(.L_324 - .L_323)


	//   ....[0]....
.L_323:
        /*0044*/ 	.word	0xffffffff


	//   ....[1]....
        /*0048*/ 	.word	0xffffffff


	//   ....[2]....
        /*004c*/ 	.word	0xffffffff


	//   ....[3]....
        /*0050*/ 	.word	0xffffffff


	//   ....[4]....
        /*0054*/ 	.word	0xffffffff


	//   ....[5]....
        /*0058*/ 	.word	0xffffffff


	//   ....[6]....
        /*005c*/ 	.word	0xffffffff


	//   ....[7]....
        /*0060*/ 	.word	0xffffffff


	//   ....[8]....
        /*0064*/ 	.word	0xffffffff


	//   ....[9]....
        /*0068*/ 	.word	0xffffffff


	//   ....[10]....
        /*006c*/ 	.word	0xffffffff


	//   ....[11]....
        /*0070*/ 	.word	0xffffffff


	//   ....[12]....
        /*0074*/ 	.word	0xffffffff


	//   ....[13]....
        /*0078*/ 	.word	0xffffffff


	//   ....[14]....
        /*007c*/ 	.word	0xffffffff


	//   ....[15]....
        /*0080*/ 	.word	0xffffffff


	//   ....[16]....
        /*0084*/ 	.word	0xffffffff


	//   ....[17]....
        /*0088*/ 	.word	0xffffffff


	//   ....[18]....
        /*008c*/ 	.word	0xffffffff


	//   ....[19]....
        /*0090*/ 	.word	0xffffffff


	//   ....[20]....
        /*0094*/ 	.word	0xffffffff


	//   ....[21]....
        /*0098*/ 	.word	0xffffffff


	//   ....[22]....
        /*009c*/ 	.word	0xffffffff


	//   ....[23]....
        /*00a0*/ 	.word	0xffffffff


	//   ....[24]....
        /*00a4*/ 	.word	0xffffffff


	//   ....[25]....
        /*00a8*/ 	.word	0xffffffff


	//   ....[26]....
        /*00ac*/ 	.word	0xffffffff


	//   ....[27]....
        /*00b0*/ 	.word	0xffffffff


	//   ....[28]....
        /*00b4*/ 	.word	0xffffffff


	//   ....[29]....
        /*00b8*/ 	.word	0xffffffff


	//   ....[30]....
        /*00bc*/ 	.word	0xffffffff


	//   ....[31]....
        /*00c0*/ 	.word	0xffffffff


	//   ....[32]....
        /*00c4*/ 	.word	0xffffffff


	//   ....[33]....
        /*00c8*/ 	.word	0xffffffff


	//   ....[34]....
        /*00cc*/ 	.word	0xffffffff


	//   ....[35]....
        /*00d0*/ 	.word	0xffffffff


	//   ....[36]....
        /*00d4*/ 	.word	0xffffffff


	//   ....[37]....
        /*00d8*/ 	.word	0xffffffff


	//   ....[38]....
        /*00dc*/ 	.word	0xffffffff


	//   ....[39]....
        /*00e0*/ 	.word	0xffffffff


	//   ....[40]....
        /*00e4*/ 	.word	0xffffffff


	//   ....[41]....
        /*00e8*/ 	.word	0xffffffff


	//   ....[42]....
        /*00ec*/ 	.word	0xffffffff


	//   ....[43]....
        /*00f0*/ 	.word	0xffffffff


	//   ....[44]....
        /*00f4*/ 	.word	0xffffffff


	//   ....[45]....
        /*00f8*/ 	.word	0xffffffff


	//   ....[46]....
        /*00fc*/ 	.word	0xffffffff


	//   ....[47]....
        /*0100*/ 	.word	0xffffffff


	//   ....[48]....
        /*0104*/ 	.word	0xffffffff


	//   ....[49]....
        /*0108*/ 	.word	0xffffffff


	//   ....[50]....
        /*010c*/ 	.word	0xffffffff


	//   ....[51]....
        /*0110*/ 	.word	0xffffffff


	//   ....[52]....
        /*0114*/ 	.word	0xffffffff


	//   ....[53]....
        /*0118*/ 	.word	0xffffffff


	//   ....[54]....
        /*011c*/ 	.word	0xffffffff


	//   ....[55]....
        /*0120*/ 	.word	0xffffffff


	//   ....[56]....
        /*0124*/ 	.word	0xffffffff


	//   ....[57]....
        /*0128*/ 	.word	0xffffffff


	//   ....[58]....
        /*012c*/ 	.word	0xffffffff


	//   ....[59]....
        /*0130*/ 	.word	0xffffffff


	//   ....[60]....
        /*0134*/ 	.word	0xffffffff


	//   ....[61]....
        /*0138*/ 	.word	0xffffffff


	//   ....[62]....
        /*013c*/ 	.word	0xffffffff


	//   ....[63]....
        /*0140*/ 	.word	0xffffffff


	//   ....[64]....
        /*0144*/ 	.word	0xffffffff


	//   ....[65]....
        /*0148*/ 	.word	0xffffffff


	//   ....[66]....
        /*014c*/ 	.word	0xffffffff


	//   ....[67]....
        /*0150*/ 	.word	0xffffffff


	//   ....[68]....
        /*0154*/ 	.word	0xffffffff


	//   ....[69]....
        /*0158*/ 	.word	0xffffffff


	//   ....[70]....
        /*015c*/ 	.word	0xffffffff


	//   ....[71]....
        /*0160*/ 	.word	0xffffffff


	//   ....[72]....
        /*0164*/ 	.word	0xffffffff


	//   ....[73]....
        /*0168*/ 	.word	0xffffffff


	//   ....[74]....
        /*016c*/ 	.word	0xffffffff


	//   ....[75]....
        /*0170*/ 	.word	0xffffffff


	//   ....[76]....
        /*0174*/ 	.word	0xffffffff


	//   ....[77]....
        /*0178*/ 	.word	0xffffffff


	//   ....[78]....
        /*017c*/ 	.word	0xffffffff


	//   ....[79]....
        /*0180*/ 	.word	0xffffffff


	//   ....[80]....
        /*0184*/ 	.word	0xffffffff


	//   ....[81]....
        /*0188*/ 	.word	0xffffffff


	//   ....[82]....
        /*018c*/ 	.word	0xffffffff


	//   ....[83]....
        /*0190*/ 	.word	0xffffffff


	//   ....[84]....
        /*0194*/ 	.word	0xffffffff


	//   ....[85]....
        /*0198*/ 	.word	0xffffffff


	//   ....[86]....
        /*019c*/ 	.word	0xffffffff


	//   ....[87]....
        /*01a0*/ 	.word	0xffffffff


	//   ....[88]....
        /*01a4*/ 	.word	0xffffffff


	//   ....[89]....
        /*01a8*/ 	.word	0xffffffff


	//   ....[90]....
        /*01ac*/ 	.word	0xffffffff


	//   ....[91]....
        /*01b0*/ 	.word	0xffffffff


	//   ....[92]....
        /*01b4*/ 	.word	0xffffffff


	//   ....[93]....
        /*01b8*/ 	.word	0x0500000f


	//   ....[94]....
        /*01bc*/ 	.word	0x0500000f


	//   ....[95]....
        /*01c0*/ 	.word	0x0500000f


	//   ....[96]....
        /*01c4*/ 	.word	0x0500000f


	//   ....[97]....
        /*01c8*/ 	.word	0x0500000f


	//   ....[98]....
        /*01cc*/ 	.word	0x0500000f


	//   ....[99]....
        /*01d0*/ 	.word	0x0500000f


	//   ....[100]....
        /*01d4*/ 	.word	0x0500000f


	//   ....[101]....
        /*01d8*/ 	.word	0x0500000f


	//   ....[102]....
        /*01dc*/ 	.word	0x0500000f


	//   ....[103]....
        /*01e0*/ 	.word	0x0500000f


	//   ....[104]....
        /*01e4*/ 	.word	0x0500000f


	//   ....[105]....
        /*01e8*/ 	.word	0x0500000f


	//   ....[106]....
        /*01ec*/ 	.word	0x0500000f


	//   ....[107]....
        /*01f0*/ 	.word	0x0500000f


	//   ....[108]....
        /*01f4*/ 	.word	0x0500000f


	//   ....[109]....
        /*01f8*/ 	.word	0x0500000f


	//   ....[110]....
        /*01fc*/ 	.word	0x0500000f


	//   ....[111]....
        /*0200*/ 	.word	0x0500000f


	//   ....[112]....
        /*0204*/ 	.word	0x0500000f


	//   ....[113]....
        /*0208*/ 	.word	0x0500000f


	//   ....[114]....
        /*020c*/ 	.word	0x0500000f


	//   ....[115]....
        /*0210*/ 	.word	0x0500000f


	//   ....[116]....
        /*0214*/ 	.word	0x0500000f


	//   ....[117]....
        /*0218*/ 	.word	0x0500000f


	//   ....[118]....
        /*021c*/ 	.word	0x0500000f


	//   ....[119]....
        /*0220*/ 	.word	0x0500000f


	//   ....[120]....
        /*0224*/ 	.word	0x0500000f


	//   ....[121]....
        /*0228*/ 	.word	0x0500000f


	//   ....[122]....
        /*022c*/ 	.word	0x0500000f


	//   ....[123]....
        /*0230*/ 	.word	0x0500000f


	//   ....[124]....
        /*0234*/ 	.word	0x0500000f


	//   ....[125]....
        /*0238*/ 	.word	0x0500000f


	//   ....[126]....
        /*023c*/ 	.word	0x0500000f


	//   ....[127]....
        /*0240*/ 	.word	0x0500000f


	//   ....[128]....
        /*0244*/ 	.word	0x0500000f


	//   ....[129]....
        /*0248*/ 	.word	0x0500000f


	//   ....[130]....
        /*024c*/ 	.word	0x0500000f


	//   ....[131]....
        /*0250*/ 	.word	0x0500000f


	//   ....[132]....
        /*0254*/ 	.word	0x0500000f


	//   ....[133]....
        /*0258*/ 	.word	0x0500000f


	//   ....[134]....
        /*025c*/ 	.word	0x0500000f


	//   ....[135]....
        /*0260*/ 	.word	0x0500000f


	//   ....[136]....
        /*0264*/ 	.word	0x0500000f


	//   ....[137]....
        /*0268*/ 	.word	0x0500000f


	//   ....[138]....
        /*026c*/ 	.word	0x0500000f


	//   ....[139]....
        /*0270*/ 	.word	0x0500000f


	//   ....[140]....
        /*0274*/ 	.word	0x0500000f


	//   ....[141]....
        /*0278*/ 	.word	0x0500000f


	//   ....[142]....
        /*027c*/ 	.word	0x0500000f


	//   ....[143]....
        /*0280*/ 	.word	0x0500000f


	//   ....[144]....
        /*0284*/ 	.word	0x0500000f


	//   ....[145]....
        /*0288*/ 	.word	0x0500000f


	//   ....[146]....
        /*028c*/ 	.word	0x0500000f


	//   ....[147]....
        /*0290*/ 	.word	0x0500000f


	//   ....[148]....
        /*0294*/ 	.word	0x0500000f


	//   ....[149]....
        /*0298*/ 	.word	0x0500000f


	//   ....[150]....
        /*029c*/ 	.word	0x0500000f


	//   ....[151]....
        /*02a0*/ 	.word	0x0500000f


	//   ....[152]....
        /*02a4*/ 	.word	0x0500000f


	//   ....[153]....
        /*02a8*/ 	.word	0x0500000f


	//   ....[154]....
        /*02ac*/ 	.word	0x0500000f


	//   ....[155]....
        /*02b0*/ 	.word	0x0500000f


	//   ....[156]....
        /*02b4*/ 	.word	0x0500000f


	//   ....[157]....
        /*02b8*/ 	.word	0x0500000f


	//   ....[158]....
        /*02bc*/ 	.word	0x0500000f


	//----- nvinfo : EIATTR_COOP_GROUP_INSTR_OFFSETS
	.align		4
.L_324:
        /*02c0*/ 	.byte	0x04, 0x28
        /*02c2*/ 	.short	(.L_326 - .L_325)


	//   ....[0]....
.L_325:
        /*02c4*/ 	.word	0x00000060


	//   ....[1]....
        /*02c8*/ 	.word	0x000000a0


	//   ....[2]....
        /*02cc*/ 	.word	0x000002c0


	//   ....[3]....
        /*02d0*/ 	.word	0x00000420


	//   ....[4]....
        /*02d4*/ 	.word	0x00000540


	//   ....[5]....
        /*02d8*/ 	.word	0x000006a0


	//   ....[6]....
        /*02dc*/ 	.word	0x00000f60


	//   ....[7]....
        /*02e0*/ 	.word	0x00001f80


	//   ....[8]....
        /*02e4*/ 	.word	0x00002090


	//   ....[9]....
        /*02e8*/ 	.word	0x00002510


	//   ....[10]....
        /*02ec*/ 	.word	0x00002580


	//   ....[11]....
        /*02f0*/ 	.word	0x000041e0


	//   ....[12]....
        /*02f4*/ 	.word	0x000041f0


	//   ....[13]....
        /*02f8*/ 	.word	0x00004220


	//   ....[14]....
        /*02fc*/ 	.word	0x00004240


	//   ....[15]....
        /*0300*/ 	.word	0x00005340


	//   ....[16]....
        /*0304*/ 	.word	0x00005370


	//   ....[17]....
        /*0308*/ 	.word	0x00005410


	//   ....[18]....
        /*030c*/ 	.word	0x00005420


	//   ....[19]....
        /*0310*/ 	.word	0x000062b0


	//   ....[20]....
        /*0314*/ 	.word	0x000062f0


	//   ....[21]....
        /*0318*/ 	.word	0x00006330


	//   ....[22]....
        /*031c*/ 	.word	0x00006360


	//   ....[23]....
        /*0320*/ 	.word	0x00006380


	//   ....[24]....
        /*0324*/ 	.word	0x000063a0


	//   ....[25]....
        /*0328*/ 	.word	0x000069e0


	//   ....[26]....
        /*032c*/ 	.word	0x000069f0


	//   ....[27]....
        /*0330*/ 	.word	0x00007400


	//   ....[28]....
        /*0334*/ 	.word	0x00008620


	//   ....[29]....
        /*0338*/ 	.word	0x00008640


	//   ....[30]....
        /*033c*/ 	.word	0x00008650


	//   ....[31]....
        /*0340*/ 	.word	0x00008660


	//   ....[32]....
        /*0344*/ 	.word	0x00008670


	//   ....[33]....
        /*0348*/ 	.word	0x00008680


	//   ....[34]....
        /*034c*/ 	.word	0x00008690


	//   ....[35]....
        /*0350*/ 	.word	0x000086f0


	//   ....[36]....
        /*0354*/ 	.word	0x00008730


	//   ....[37]....
        /*0358*/ 	.word	0x00008790


	//   ....[38]....
        /*035c*/ 	.word	0x000087a0


	//   ....[39]....
        /*0360*/ 	.word	0x00008860


	//   ....[40]....
        /*0364*/ 	.word	0x00008e90


	//   ....[41]....
        /*0368*/ 	.word	0x00008ed0


	//   ....[42]....
        /*036c*/ 	.word	0x00008f00


	//   ....[43]....
        /*0370*/ 	.word	0x00008f10


	//   ....[44]....
        /*0374*/ 	.word	0x00008f20


	//   ....[45]....
        /*0378*/ 	.word	0x00008fa0


	//   ....[46]....
        /*037c*/ 	.word	0x00008fe0


	//   ....[47]....
        /*0380*/ 	.word	0x00009030


	//   ....[48]....
        /*0384*/ 	.word	0x00009060


	//   ....[49]....
        /*0388*/ 	.word	0x000090c0


	//   ....[50]....
        /*038c*/ 	.word	0x00009100


	//   ....[51]....
        /*0390*/ 	.word	0x00009150


	//   ....[52]....
        /*0394*/ 	.word	0x00009180


	//   ....[53]....
        /*0398*/ 	.word	0x000091d0


	//   ....[54]....
        /*039c*/ 	.word	0x00009210


	//   ....[55]....
        /*03a0*/ 	.word	0x00009260


	//   ....[56]....
        /*03a4*/ 	.word	0x000099b0


	//   ....[57]....
        /*03a8*/ 	.word	0x000099d0


	//   ....[58]....
        /*03ac*/ 	.word	0x000099e0


	//   ....[59]....
        /*03b0*/ 	.word	0x000099f0


	//   ....[60]....
        /*03b4*/ 	.word	0x00009a00


	//   ....[61]....
        /*03b8*/ 	.word	0x00009a20


	//   ....[62]....
        /*03bc*/ 	.word	0x00009a80


	//   ....[63]....
        /*03c0*/ 	.word	0x00009ab0


	//   ....[64]....
        /*03c4*/ 	.word	0x00009b20


	//   ....[65]....
        /*03c8*/ 	.word	0x00009b50


	//   ....[66]....
        /*03cc*/ 	.word	0x00009b60


	//   ....[67]....
        /*03d0*/ 	.word	0x00009b70


	//   ....[68]....
        /*03d4*/ 	.word	0x00009e20


	//   ....[69]....
        /*03d8*/ 	.word	0x00009e40


	//   ....[70]....
        /*03dc*/ 	.word	0x00009e50


	//   ....[71]....
        /*03e0*/ 	.word	0x00009e70


	//   ....[72]....
        /*03e4*/ 	.word	0x00009ef0


	//   ....[73]....
        /*03e8*/ 	.word	0x00009f20


	//   ....[74]....
        /*03ec*/ 	.word	0x00009f70


	//   ....[75]....
        /*03f0*/ 	.word	0x00009fa0


	//   ....[76]....
        /*03f4*/ 	.word	0x00009ff0


	//   ....[77]....
        /*03f8*/ 	.word	0x0000a020


	//   ....[78]....
        /*03fc*/ 	.word	0x0000a070


	//   ....[79]....
        /*0400*/ 	.word	0x0000a0a0


	//   ....[80]....
        /*0404*/ 	.word	0x0000a500


	//   ....[81]....
        /*0408*/ 	.word	0x0000a530


	//   ....[82]....
        /*040c*/ 	.word	0x0000a560


	//   ....[83]....
        /*0410*/ 	.word	0x0000a590


	//   ....[84]....
        /*0414*/ 	.word	0x0000a5c0


	//   ....[85]....
        /*0418*/ 	.word	0x0000a5d0


	//   ....[86]....
        /*041c*/ 	.word	0x0000a5e0


	//   ....[87]....
        /*0420*/ 	.word	0x0000a600


	//   ....[88]....
        /*0424*/ 	.word	0x0000a630


	//   ....[89]....
        /*0428*/ 	.word	0x0000a660


	//   ....[90]....
        /*042c*/ 	.word	0x0000a670


	//   ....[91]....
        /*0430*/ 	.word	0x0000a6a0


	//   ....[92]....
        /*0434*/ 	.word	0x0000aa90


	//   ....[93]....
        /*0438*/ 	.word	0x0000af30


	//   ....[94]....
        /*043c*/ 	.word	0x0000b020


	//   ....[95]....
        /*0440*/ 	.word	0x0000b0c0


	//   ....[96]....
        /*0444*/ 	.word	0x0000b120


	//   ....[97]....
        /*0448*/ 	.word	0x0000b1f0


	//   ....[98]....
        /*044c*/ 	.word	0x0000b260


	//   ....[99]....
        /*0450*/ 	.word	0x0000b330


	//   ....[100]....
        /*0454*/ 	.word	0x0000b3b0


	//   ....[101]....
        /*0458*/ 	.word	0x0000b480


	//   ....[102]....
        /*045c*/ 	.word	0x0000b500


	//   ....[103]....
        /*0460*/ 	.word	0x0000b5e0


	//   ....[104]....
        /*0464*/ 	.word	0x0000b660


	//   ....[105]....
        /*0468*/ 	.word	0x0000b720


	//   ....[106]....
        /*046c*/ 	.word	0x0000b7b0


	//   ....[107]....
        /*0470*/ 	.word	0x0000b810


	//   ....[108]....
        /*0474*/ 	.word	0x0000b8b0


	//   ....[109]....
        /*0478*/ 	.word	0x0000b980


	//   ....[110]....
        /*047c*/ 	.word	0x0000ba00


	//   ....[111]....
        /*0480*/ 	.word	0x0000bad0


	//   ....[112]....
        /*0484*/ 	.word	0x0000bb50


	//   ....[113]....
        /*0488*/ 	.word	0x0000bc20


	//   ....[114]....
        /*048c*/ 	.word	0x0000bca0


	//   ....[115]....
        /*0490*/ 	.word	0x0000bd70


	//   ....[116]....
        /*0494*/ 	.word	0x0000bdf0


	//   ....[117]....
        /*0498*/ 	.word	0x0000bec0


	//   ....[118]....
        /*049c*/ 	.word	0x0000bf40


	//   ....[119]....
        /*04a0*/ 	.word	0x0000c010


	//   ....[120]....
        /*04a4*/ 	.word	0x0000c080


	//   ....[121]....
        /*04a8*/ 	.word	0x0000c140


	//   ....[122]....
        /*04ac*/ 	.word	0x0000c280


	//   ....[123]....
        /*04b0*/ 	.word	0x0000c320


	//   ....[124]....
        /*04b4*/ 	.word	0x0000c380


	//   ....[125]....
        /*04b8*/ 	.word	0x0000c440


	//   ....[126]....
        /*04bc*/ 	.word	0x0000c4a0


	//   ....[127]....
        /*04c0*/ 	.word	0x0000c560


	//   ....[128]....
        /*04c4*/ 	.word	0x0000c5e0


	//   ....[129]....
        /*04c8*/ 	.word	0x0000c690


	//   ....[130]....
        /*04cc*/ 	.word	0x0000c6f0


	//   ....[131]....
        /*04d0*/ 	.word	0x0000c7b0


	//   ....[132]....
        /*04d4*/ 	.word	0x0000c830


	//   ....[133]....
        /*04d8*/ 	.word	0x0000c8e0


	//   ....[134]....
        /*04dc*/ 	.word	0x0000c9c0


	//   ....[135]....
        /*04e0*/ 	.word	0x0000ca60


	//   ....[136]....
        /*04e4*/ 	.word	0x0000cac0


	//   ....[137]....
        /*04e8*/ 	.word	0x0000cb90


	//   ....[138]....
        /*04ec*/ 	.word	0x0000cc30


	//   ....[139]....
        /*04f0*/ 	.word	0x0000ccf0


	//   ....[140]....
        /*04f4*/ 	.word	0x0000cd90


	//   ....[141]....
        /*04f8*/ 	.word	0x0000ce50


	//   ....[142]....
        /*04fc*/ 	.word	0x0000cef0


	//   ....[143]....
        /*0500*/ 	.word	0x0000cfb0


	//   ....[144]....
        /*0504*/ 	.word	0x0000d050


	//   ....[145]....
        /*0508*/ 	.word	0x0000d110


	//   ....[146]....
        /*050c*/ 	.word	0x0000d230


	//   ....[147]....
        /*0510*/ 	.word	0x0000d2f0


	//   ....[148]....
        /*0514*/ 	.word	0x0000d380


	//   ....[149]....
        /*0518*/ 	.word	0x0000d450


	//   ....[150]....
        /*051c*/ 	.word	0x0000d4c0


	//   ....[151]....
        /*0520*/ 	.word	0x0000d590


	//   ....[152]....
        /*0524*/ 	.word	0x0000d610


	//   ....[153]....
        /*0528*/ 	.word	0x0000d6f0


	//   ....[154]....
        /*052c*/ 	.word	0x0000d760


	//   ....[155]....
        /*0530*/ 	.word	0x0000d840


	//   ....[156]....
        /*0534*/ 	.word	0x0000d8b0


	//   ....[157]....
        /*0538*/ 	.word	0x0000d970


	//   ....[158]....
        /*053c*/ 	.word	0x0000da80


	//----- nvinfo : EIATTR_REG_RECONFIG
	.align		4
.L_326:
        /*0540*/ 	.byte	0x01, 0x54
	.zero		2


	//----- nvinfo : EIATTR_SYSCALL_OFFSETS
	.align		4
        /*0544*/ 	.byte	0x04, 0x46
        /*0546*/ 	.short	(.L_328 - .L_327)


	//   ....[0]....
.L_327:
        /*0548*/ 	.word	0x00001120


	//   ....[1]....
        /*054c*/ 	.word	0x00007b40


	//   ....[2]....
        /*0550*/ 	.word	0x00007c80


	//   ....[3]....
        /*0554*/ 	.word	0x00007d70


	//   ....[4]....
        /*0558*/ 	.word	0x00008c00


	//----- nvinfo : EIATTR_MBARRIER_INSTR_OFFSETS
	.align		4
.L_328:
        /*055c*/ 	.byte	0x04, 0x39
        /*055e*/ 	.short	(.L_330 - .L_329)


	//   ....[0]....
.L_329:
        /*0560*/ 	.word	0x00000170
        /*0564*/ 	.word	0x000000ff
        /*0568*/ 	.word	0x0002a800
        /*056c*/ 	.short	0x0100
        /*056e*/ 	.byte	0x08
	.zero		1


	//   ....[1]....
        /*0570*/ 	.word	0x00000180
        /*0574*/ 	.word	0x000000ff
        /*0578*/ 	.word	0x0002a820
        /*057c*/ 	.short	0x0100
        /*057e*/ 	.byte	0x08
	.zero		1


	//   ....[2]....
        /*0580*/ 	.word	0x00000270
        /*0584*/ 	.word	0x000000ff
        /*0588*/ 	.word	0x0002a830
        /*058c*/ 	.short	0x0100
        /*058e*/ 	.byte	0x08
	.zero		1


	//   ....[3]....
        /*0590*/ 	.word	0x00000280
        /*0594*/ 	.word	0x000000ff
        /*0598*/ 	.word	0x0002a840
        /*059c*/ 	.short	0x0100
        /*059e*/ 	.byte	0x08
	.zero		1


	//   ....[4]....
        /*05a0*/ 	.word	0x00000290
        /*05a4*/ 	.word	0x000000ff
        /*05a8*/ 	.word	0x0002a838
        /*05ac*/ 	.short	0x0100
        /*05ae*/ 	.byte	0x08
	.zero		1


	//   ....[5]....
        /*05b0*/ 	.word	0x000002a0
        /*05b4*/ 	.word	0x000000ff
        /*05b8*/ 	.word	0x0002a848
        /*05bc*/ 	.short	0x0100
        /*05be*/ 	.byte	0x08
	.zero		1


	//   ....[6]....
        /*05c0*/ 	.word	0x000003d0
        /*05c4*/ 	.word	0x000000ff
        /*05c8*/ 	.word	0x0002a850
        /*05cc*/ 	.short	0x0100
        /*05ce*/ 	.byte	0x08
	.zero		1


	//   ....[7]....
        /*05d0*/ 	.word	0x000003e0
        /*05d4*/ 	.word	0x000000ff
        /*05d8*/ 	.word	0x0002a860
        /*05dc*/ 	.short	0x0100
        /*05de*/ 	.byte	0x08
	.zero		1


	//   ....[8]....
        /*05e0*/ 	.word	0x000003f0
        /*05e4*/ 	.word	0x000000ff
        /*05e8*/ 	.word	0x0002a858
        /*05ec*/ 	.short	0x0100
        /*05ee*/ 	.byte	0x08
	.zero		1


	//   ....[9]....
        /*05f0*/ 	.word	0x00000400
        /*05f4*/ 	.word	0x000000ff
        /*05f8*/ 	.word	0x0002a868
        /*05fc*/ 	.short	0x0100
        /*05fe*/ 	.byte	0x08
	.zero		1


	//   ....[10]....
        /*0600*/ 	.word	0x000004f0
        /*0604*/ 	.word	0x000000ff
        /*0608*/ 	.word	0x0002a870
        /*060c*/ 	.short	0x0100
        /*060e*/ 	.byte	0x06
	.zero		1


	//   ....[11]....
        /*0610*/ 	.word	0x00000500
        /*0614*/ 	.word	0x000000ff
        /*0618*/ 	.word	0x0002a880
        /*061c*/ 	.short	0x0100
        /*061e*/ 	.byte	0x06
	.zero		1


	//   ....[12]....
        /*0620*/ 	.word	0x00000510
        /*0624*/ 	.word	0x000000ff
        /*0628*/ 	.word	0x0002a878
        /*062c*/ 	.short	0x0100
        /*062e*/ 	.byte	0x06
	.zero		1


	//   ....[13]....
        /*0630*/ 	.word	0x00000520
        /*0634*/ 	.word	0x000000ff
        /*0638*/ 	.word	0x0002a888
        /*063c*/ 	.short	0x0100
        /*063e*/ 	.byte	0x06
	.zero		1


	//   ....[14]....
        /*0640*/ 	.word	0x00000650
        /*0644*/ 	.word	0x000000ff
        /*0648*/ 	.word	0x0002a890
        /*064c*/ 	.short	0x0100
        /*064e*/ 	.byte	0x08
	.zero		1


	//   ....[15]....
        /*0650*/ 	.word	0x00000660
        /*0654*/ 	.word	0x000000ff
        /*0658*/ 	.word	0x0002a8a0
        /*065c*/ 	.short	0x0100
        /*065e*/ 	.byte	0x08
	.zero		1


	//   ....[16]....
        /*0660*/ 	.word	0x00000670
        /*0664*/ 	.word	0x000000ff
        /*0668*/ 	.word	0x0002a898
        /*066c*/ 	.short	0x0100
        /*066e*/ 	.byte	0x08
	.zero		1


	//   ....[17]....
        /*0670*/ 	.word	0x00000680
        /*0674*/ 	.word	0x000000ff
        /*0678*/ 	.word	0x0002a8a8
        /*067c*/ 	.short	0x0100
        /*067e*/ 	.byte	0x08
	.zero		1


	//   ....[18]....
        /*0680*/ 	.word	0x000007c0
        /*0684*/ 	.word	0x000000ff
        /*0688*/ 	.word	0x0002a8b0
        /*068c*/ 	.short	0x0100
        /*068e*/ 	.byte	0x08
	.zero		1


	//   ....[19]....
        /*0690*/ 	.word	0x000007d0
        /*0694*/ 	.word	0x000000ff
        /*0698*/ 	.word	0x0002a8c0
        /*069c*/ 	.short	0x0100
        /*069e*/ 	.byte	0x08
	.zero		1


	//   ....[20]....
        /*06a0*/ 	.word	0x000007e0
        /*06a4*/ 	.word	0x000000ff
        /*06a8*/ 	.word	0x0002a8b8
        /*06ac*/ 	.short	0x0100
        /*06ae*/ 	.byte	0x08
	.zero		1


	//   ....[21]....
        /*06b0*/ 	.word	0x000007f0
        /*06b4*/ 	.word	0x000000ff
        /*06b8*/ 	.word	0x0002a8c8
        /*06bc*/ 	.short	0x0100
        /*06be*/ 	.byte	0x08
	.zero		1


	//   ....[22]....
        /*06c0*/ 	.word	0x00001140
        /*06c4*/ 	.word	0x000000ff
        /*06c8*/ 	.word	0x0002a800
        /*06cc*/ 	.short	0x010a
        /*06ce*/ 	.byte	0x25
	.zero		1


	//   ....[23]....
        /*06d0*/ 	.word	0x000011b0
        /*06d4*/ 	.word	0x000000ff
        /*06d8*/ 	.word	0x0002a830
        /*06dc*/ 	.short	0x010a
        /*06de*/ 	.byte	0x25
	.zero		1


	//   ....[24]....
        /*06e0*/ 	.word	0x00001210
        /*06e4*/ 	.word	0x000000ff
        /*06e8*/ 	.word	0x0002a830
        /*06ec*/ 	.short	0x010a
        /*06ee*/ 	.byte	0x25
	.zero		1


	//   ....[25]....
        /*06f0*/ 	.word	0x00002000
        /*06f4*/ 	.word	0x000000ff
        /*06f8*/ 	.word	0x00000000
        /*06fc*/ 	.short	0x0101
        /*06fe*/ 	.byte	0x04
	.zero		1


	//   ....[26]....
        /*0700*/ 	.word	0x00003320
        /*0704*/ 	.word	0x000000ff
        /*0708*/ 	.word	0x0002a830
        /*070c*/ 	.short	0x010a
        /*070e*/ 	.byte	0x3b
	.zero		1


	//   ....[27]....
        /*0710*/ 	.word	0x00003360
        /*0714*/ 	.word	0x000000ff
        /*0718*/ 	.word	0x0002a830
        /*071c*/ 	.short	0x010a
        /*071e*/ 	.byte	0x3b
	.zero		1


	//   ....[28]....
        /*0720*/ 	.word	0x00003bb0
        /*0724*/ 	.word	0x000000ff
        /*0728*/ 	.word	0x0002a850
        /*072c*/ 	.short	0x010a
        /*072e*/ 	.byte	0x05
	.zero		1


	//   ....[29]....
        /*0730*/ 	.word	0x00003bf0
        /*0734*/ 	.word	0x000000ff
        /*0738*/ 	.word	0x0002a850
        /*073c*/ 	.short	0x010a
        /*073e*/ 	.byte	0x05
	.zero		1


	//   ....[30]....
        /*0740*/ 	.word	0x00003f50
        /*0744*/ 	.word	0x000000ff
        /*0748*/ 	.word	0x00000000
        /*074c*/ 	.short	0x0101
        /*074e*/ 	.byte	0x3b
	.zero		1


	//   ....[31]....
        /*0750*/ 	.word	0x00004cc0
        /*0754*/ 	.word	0x000000ff
        /*0758*/ 	.word	0x00000000
        /*075c*/ 	.short	0x0101
        /*075e*/ 	.byte	0x04
	.zero		1


	//   ....[32]....
        /*0760*/ 	.word	0x00005290
        /*0764*/ 	.word	0x000000ff
        /*0768*/ 	.word	0x0002a850
        /*076c*/ 	.short	0x010a
        /*076e*/ 	.byte	0x05
	.zero		1


	//   ....[33]....
        /*0770*/ 	.word	0x000052d0
        /*0774*/ 	.word	0x000000ff
        /*0778*/ 	.word	0x0002a850
        /*077c*/ 	.short	0x010a
        /*077e*/ 	.byte	0x05
	.zero		1


	//   ....[34]....
        /*0780*/ 	.word	0x000057b0
        /*0784*/ 	.word	0x000000ff
        /*0788*/ 	.word	0x00000000
        /*078c*/ 	.short	0x0101
        /*078e*/ 	.byte	0x04
	.zero		1


	//   ....[35]....
        /*0790*/ 	.word	0x00006390
        /*0794*/ 	.word	0x000000ff
        /*0798*/ 	.word	0x00000000
        /*079c*/ 	.short	0x0101
        /*079e*/ 	.byte	0x04
	.zero		1


	//   ....[36]....
        /*07a0*/ 	.word	0x000083e0
        /*07a4*/ 	.word	0x000000ff
        /*07a8*/ 	.word	0x0002a840
        /*07ac*/ 	.short	0x010a
        /*07ae*/ 	.byte	0x2d
	.zero		1


	//   ....[37]....
        /*07b0*/ 	.word	0x000089c0
        /*07b4*/ 	.word	0x000000ff
        /*07b8*/ 	.word	0x0002a830
        /*07bc*/ 	.short	0x0107
        /*07be*/ 	.byte	0x2d
	.zero		1


	//   ....[38]....
        /*07c0*/ 	.word	0x00008a30
        /*07c4*/ 	.word	0x000000ff
        /*07c8*/ 	.word	0x0002a830
        /*07cc*/ 	.short	0x0101
        /*07ce*/ 	.byte	0x2d
	.zero		1


	//   ....[39]....
        /*07d0*/ 	.word	0x000093b0
        /*07d4*/ 	.word	0x000000ff
        /*07d8*/ 	.word	0x0002a800
        /*07dc*/ 	.short	0x0107
        /*07de*/ 	.byte	0x2d
	.zero		1


	//   ....[40]....
        /*07e0*/ 	.word	0x00009410
        /*07e4*/ 	.word	0x000000ff
        /*07e8*/ 	.word	0x0002a800
        /*07ec*/ 	.short	0x0101
        /*07ee*/ 	.byte	0x2d
	.zero		1


	//   ....[41]....
        /*07f0*/ 	.word	0x00009420
        /*07f4*/ 	.word	0x000000ff
        /*07f8*/ 	.word	0x0002a820
        /*07fc*/ 	.short	0x010a
        /*07fe*/ 	.byte	0x2d
	.zero		1


	//   ....[42]....
        /*0800*/ 	.word	0x00009790
        /*0804*/ 	.word	0x00000008
        /*0808*/ 	.word	0x0002a840
        /*080c*/ 	.short	0x010a
        /*080e*/ 	.byte	0x3f
	.zero		1


	//   ....[43]....
        /*0810*/ 	.word	0x00009ca0
        /*0814*/ 	.word	0x00000008
        /*0818*/ 	.word	0x0002a830
        /*081c*/ 	.short	0x0107
        /*081e*/ 	.byte	0x3f
	.zero		1


	//   ....[44]....
        /*0820*/ 	.word	0x00009d50
        /*0824*/ 	.word	0x00000008
        /*0828*/ 	.word	0x0002a830
        /*082c*/ 	.short	0x0101
        /*082e*/ 	.byte	0x3f
	.zero		1


	//   ....[45]....
        /*0830*/ 	.word	0x00009db0
        /*0834*/ 	.word	0x00000004
        /*0838*/ 	.word	0x0002a860
        /*083c*/ 	.short	0x010a
        /*083e*/ 	.byte	0x3f
	.zero		1


	//   ....[46]....
        /*0840*/ 	.word	0x0000a1b0
        /*0844*/ 	.word	0x00000004
        /*0848*/ 	.word	0x0002a850
        /*084c*/ 	.short	0x0107
        /*084e*/ 	.byte	0x3f
	.zero		1


	//   ....[47]....
        /*0850*/ 	.word	0x0000a310
        /*0854*/ 	.word	0x00000004
        /*0858*/ 	.word	0x0002a850
        /*085c*/ 	.short	0x0101
        /*085e*/ 	.byte	0x3f
	.zero		1


	//   ....[48]....
        /*0860*/ 	.word	0x0000a490
        /*0864*/ 	.word	0x00000000
        /*0868*/ 	.word	0x0002a860
        /*086c*/ 	.short	0x010a
        /*086e*/ 	.byte	0x3f
	.zero		1


	//   ....[49]....
        /*0870*/ 	.word	0x0000a8d0
        /*0874*/ 	.word	0x00000000
        /*0878*/ 	.word	0x0002a850
        /*087c*/ 	.short	0x0107
        /*087e*/ 	.byte	0x3f
	.zero		1


	//   ....[50]....
        /*0880*/ 	.word	0x0000a990
        /*0884*/ 	.word	0x00000000
        /*0888*/ 	.word	0x0002a850
        /*088c*/ 	.short	0x0101
        /*088e*/ 	.byte	0x3f
	.zero		1


	//   ....[51]....
        /*0890*/ 	.word	0x0000aa20
        /*0894*/ 	.word	0x00000007
        /*0898*/ 	.word	0x0002a820
        /*089c*/ 	.short	0x010a
        /*089e*/ 	.byte	0x3f
	.zero		1


	//   ....[52]....
        /*08a0*/ 	.word	0x0000ab80
        /*08a4*/ 	.word	0x00000005
        /*08a8*/ 	.word	0x0002a840
        /*08ac*/ 	.short	0x010a
        /*08ae*/ 	.byte	0x3f
	.zero		1


	//   ....[53]....
        /*08b0*/ 	.word	0x0000ac20
        /*08b4*/ 	.word	0x00000003
        /*08b8*/ 	.word	0x0002a840
        /*08bc*/ 	.short	0x010a
        /*08be*/ 	.byte	0x3f
	.zero		1


	//   ....[54]....
        /*08c0*/ 	.word	0x0000ac60
        /*08c4*/ 	.word	0x00000005
        /*08c8*/ 	.word	0x0002a860
        /*08cc*/ 	.short	0x010a
        /*08ce*/ 	.byte	0x3f
	.zero		1


	//   ....[55]....
        /*08d0*/ 	.word	0x0000aca0
        /*08d4*/ 	.word	0x00000003
        /*08d8*/ 	.word	0x0002a860
        /*08dc*/ 	.short	0x010a
        /*08de*/ 	.byte	0x3f
	.zero		1


	//   ....[56]....
        /*08e0*/ 	.word	0x0000ad10
        /*08e4*/ 	.word	0x00000000
        /*08e8*/ 	.word	0x0002a800
        /*08ec*/ 	.short	0x010a
        /*08ee*/ 	.byte	0x3f
	.zero		1


	//   ....[57]....
        /*08f0*/ 	.word	0x0000ad70
        /*08f4*/ 	.word	0x00000004
        /*08f8*/ 	.word	0x0002a830
        /*08fc*/ 	.short	0x010a
        /*08fe*/ 	.byte	0x3f
	.zero		1


	//   ....[58]....
        /*0900*/ 	.word	0x0000add0
        /*0904*/ 	.word	0x00000004
        /*0908*/ 	.word	0x0002a830
        /*090c*/ 	.short	0x010a
        /*090e*/ 	.byte	0x3f
	.zero		1


	//   ....[59]....
        /*0910*/ 	.word	0x0000ae30
        /*0914*/ 	.word	0x00000004
        /*0918*/ 	.word	0x0002a850
        /*091c*/ 	.short	0x010a
        /*091e*/ 	.byte	0x3f
	.zero		1


	//   ....[60]....
        /*0920*/ 	.word	0x0000ae90
        /*0924*/ 	.word	0x00000006
        /*0928*/ 	.word	0x0002a850
        /*092c*/ 	.short	0x010a
        /*092e*/ 	.byte	0x3f
	.zero		1


	//   ....[61]....
        /*0930*/ 	.word	0x0000af70
        /*0934*/ 	.word	0x00000003
        /*0938*/ 	.word	0x0002a840
        /*093c*/ 	.short	0x010a
        /*093e*/ 	.byte	0x3f
	.zero		1


	//   ....[62]....
        /*0940*/ 	.word	0x0000c180
        /*0944*/ 	.word	0x00000003
        /*0948*/ 	.word	0x0002a820
        /*094c*/ 	.short	0x010a
        /*094e*/ 	.byte	0x3f
	.zero		1


	//   ....[63]....
        /*0950*/ 	.word	0x0000c1d0
        /*0954*/ 	.word	0x00000008
        /*0958*/ 	.word	0x0002a840
        /*095c*/ 	.short	0x010a
        /*095e*/ 	.byte	0x3f
	.zero		1


	//   ....[64]....
        /*0960*/ 	.word	0x0000c910
        /*0964*/ 	.word	0x00000004
        /*0968*/ 	.word	0x0002a860
        /*096c*/ 	.short	0x010a
        /*096e*/ 	.byte	0x3f
	.zero		1


	//   ....[65]....
        /*0970*/ 	.word	0x0000d180
        /*0974*/ 	.word	0x00000000
        /*0978*/ 	.word	0x0002a860
        /*097c*/ 	.short	0x010a
        /*097e*/ 	.byte	0x3f
	.zero		1


	//   ....[66]....
        /*0980*/ 	.word	0x0000d9a0
        /*0984*/ 	.word	0x00000007
        /*0988*/ 	.word	0x0002a820
        /*098c*/ 	.short	0x010a
        /*098e*/ 	.byte	0x3f
	.zero		1


	//   ....[67]....
        /*0990*/ 	.word	0x0000db40
        /*0994*/ 	.word	0x00000005
        /*0998*/ 	.word	0x0002a840
        /*099c*/ 	.short	0x010a
        /*099e*/ 	.byte	0x3f
	.zero		1


	//   ....[68]....
        /*09a0*/ 	.word	0x0000db90
        /*09a4*/ 	.word	0x00000003
        /*09a8*/ 	.word	0x0002a840
        /*09ac*/ 	.short	0x010a
        /*09ae*/ 	.byte	0x3f
	.zero		1


	//   ....[69]....
        /*09b0*/ 	.word	0x0000dbe0
        /*09b4*/ 	.word	0x00000005
        /*09b8*/ 	.word	0x0002a860
        /*09bc*/ 	.short	0x010a
        /*09be*/ 	.byte	0x3f
	.zero		1


	//----- nvinfo : EIATTR_NUM_MBARRIERS
	.align		4
.L_330:
        /*09c0*/ 	.byte	0x03, 0x38
        /*09c2*/ 	.short	0x0016


	//----- nvinfo : EIATTR_EXIT_INSTR_OFFSETS
	.align		4
        /*09c4*/ 	.byte	0x04, 0x1c
        /*09c6*/ 	.short	(.L_332 - .L_331)


	//   ....[0]....
.L_331:
        /*09c8*/ 	.word	0x0000acf0


	//----- nvinfo : EIATTR_MAX_THREADS
	.align		4
.L_332:
        /*09cc*/ 	.byte	0x04, 0x05
        /*09ce*/ 	.short	(.L_334 - .L_333)
.L_333:
        /*09d0*/ 	.word	0x00000180
        /*09d4*/ 	.word	0x00000001
        /*09d8*/ 	.word	0x00000001


	//----- nvinfo : EIATTR_CRS_STACK_SIZE
	.align		4
.L_334:
        /*09dc*/ 	.byte	0x04, 0x1e
        /*09de*/ 	.short	(.L_336 - .L_335)
.L_335:
        /*09e0*/ 	.word	0x00000000


	//----- nvinfo : EIATTR_CBANK_PARAM_SIZE
	.align		4
.L_336:
        /*09e4*/ 	.byte	0x03, 0x19
        /*09e6*/ 	.short	0x0a70


	//----- nvinfo : EIATTR_PARAM_CBANK
	.align		4
        /*09e8*/ 	.byte	0x04, 0x0a
        /*09ea*/ 	.short	(.L_338 - .L_337)
	.align		4
.L_337:
        /*09ec*/ 	.word	index@(.nv.constant0._ZN7cutlass13device_kernelIN5flash11enable_sm90INS1_16FlashAttnFwdSm90INS1_25CollectiveMainloopFwdSm90ILi2EN4cute5tupleIJNS5_1CILi1EEES8_S8_EEENS6_IJNS7_ILi128EEENS7_ILi96EEENS7_ILi192EEEEEELi128ENS_10bfloat16_tEfNS_4arch4Sm90ELb0ELb0ELb0ELb0ELb1ELb0ELb0ELb1ELb1ELb1ELb1ELb0EEENS1_21CollectiveEpilogueFwdINS6_IJSA_SA_SB_EEES9_SE_SG_Li256ELb0ELb1ELb1ELb0EEENS1_19SingleTileSchedulerILb0ELb1ELb1ELi128EEEEEEEEEvNT_6ParamsE)
        /*09f0*/ 	.short	0x0210
        /*09f2*/ 	.short	0x0a70


	//----- nvinfo : EIATTR_SW_WAR
	.align		4
.L_338:
        /*09f4*/ 	.byte	0x04, 0x36
        /*09f6*/ 	.short	(.L_340 - .L_339)
.L_339:
        /*09f8*/ 	.word	0x00000008
.L_340:


//--------------------- .nv.info._ZN7cutlass13device_kernelIN5flash11enable_sm90INS1_16FlashAttnFwdSm90INS1_25CollectiveMainloopFwdSm90ILi2EN4cute5tupleIJNS5_1CILi1EEES8_S8_EEENS6_IJNS7_ILi128EEENS7_ILi96EEENS7_ILi192EEEEEELi128ENS_10bfloat16_tEfNS_4arch4Sm90ELb0ELb0ELb0ELb1ELb1ELb0ELb0ELb1ELb1ELb1ELb1ELb0EEENS1_21CollectiveEpilogueFwdINS6_IJSA_SA_SB_EEES9_SE_SG_Li256ELb1ELb1ELb1ELb0EEENS1_36VarlenDynamicPersistentTileSchedulerILi128ELi96ELi256ELi128ELb1ELb1ELb1ELb0ELb1ELb1EEEEEEEEEvNT_6ParamsE --------------------------
	.section	.nv.info._ZN7cutlass13device_kernelIN5flash11enable_sm90INS1_16FlashAttnFwdSm90INS1_25CollectiveMainloopFwdSm90ILi2EN4cute5tupleIJNS5_1CILi1EEES8_S8_EEENS6_IJNS7_ILi128EEENS7_ILi96EEENS7_ILi192EEEEEELi128ENS_10bfloat16_tEfNS_4arch4Sm90ELb0ELb0ELb0ELb1ELb1ELb0ELb0ELb1ELb1ELb1ELb1ELb0EEENS1_21CollectiveEpilogueFwdINS6_IJSA_SA_SB_EEES9_SE_SG_Li256ELb1ELb1ELb1ELb0EEENS1_36VarlenDynamicPersistentTileSchedulerILi128ELi96ELi256ELi128ELb1ELb1ELb1ELb0ELb1ELb1EEEEEEEEEvNT_6ParamsE,"",@"SHT_CUDA_INFO"
	.sectionflags	@""
	.align	4


	//----- nvinfo : EIATTR_CUDA_API_VERSION
	.align		4
        /*0000*/ 	.byte	0x04, 0x37
        /*0002*/ 	.short	(.L_342 - .L_341)
.L_341:
        /*0004*/ 	.word	0x00000082


	//----- nvinfo : EIATTR_KPARAM_INFO
	.align		4
.L_342:
        /*0008*/ 	.byte	0x04, 0x17
        /*000a*/ 	.short	(.L_344 - .L_343)
.L_343:
        /*000c*/ 	.word	0x00000000
        /*0010*/ 	.short	0x0000
        /*0012*/ 	.short	0x0070
        /*0014*/ 	.byte	0x00, 0xf0, 0x01, 0x2a


	//----- nvinfo : EIATTR_SPARSE_MMA_MASK
	.align		4
.L_344:
        /*0018*/ 	.byte	0x03, 0x50
        /*001a*/ 	.short	0x0000


	//----- nvinfo : EIATTR_MAXREG_COUNT
	.align		4
        /*001c*/ 	.byte	0x03, 0x1b
        /*001e*/ 	.short	0x00a8


	//----- nvinfo : EIATTR_NUM_BARRIERS
	.align		4
        /*0020*/ 	.byte	0x02, 0x4c
        /*0022*/ 	.byte	0x09
	.zero		1


	//----- nvinfo : EIATTR_EXTERNS
	.align		4
        /*0024*/ 	.byte	0x04, 0x0f
        /*0026*/ 	.short	(.L_346 - .L_345)


	//   ....[0]....
	.align		4
.L_345:
        /*0028*/ 	.word	index@(__assertfail)


	//----- nvinfo : EIATTR_ANNOTATIONS
	.align		4
.L_346:
        /*002c*/ 	.byte	0x04, 0x55
        /*002e*/ 	.short	(.L_348 - .L_347)


	//   ....[0]....
.L_347:
        /*0030*/ 	.word	0x00000001
        /*0034*/ 	.byte	0xa0, 0x08, 0x00, 0x00, 0x01, 0x00, 0x00, 0x00, 0xa0, 0x09, 0x00, 0x00, 0x01, 0x00, 0x00, 0x00
        /* <DEDUP_REMOVED lines=10> */
        /*00e4*/ 	.byte	0xa0, 0xee, 0x00, 0x00


	//----- nvinfo : EIATTR_MERCURY_ISA_VERSION
	.align		4
.L_348:
        /*00e8*/ 	.byte	0x03, 0x5f
        /*00ea*/ 	.short	0x0101


	//----- nvinfo : EIATTR_UNUSED_LOAD_BYTE_OFFSET
	.align		4
        /*00ec*/ 	.byte	0x04, 0x44
        /*00ee*/ 	.short	(.L_350 - .L_349)


	//   ....[0]....
.L_349:
        /*00f0*/ 	.word	0x00000950
        /*00f4*/ 	.word	0x0000fff0


	//   ....[1]....
        /*00f8*/ 	.word	0x00006680
        /*00fc*/ 	.word	0x0000fff0


	//----- nvinfo : EIATTR_INT_WARP_WIDE_INSTR_OFFSETS
	.align		4
.L_350:
        /*0100*/ 	.byte	0x04, 0x31
        /*0102*/ 	.short	(.L_352 - .L_351)


	//   ....[0]....
.L_351:
        /*0104*/ 	.word	0x000000c0


	//   ....[1]....
        /*0108*/ 	.word	0x000000d0


	//   ....[2]....
        /*010c*/ 	.word	0x00000170


	//   ....[3]....
        /*0110*/ 	.word	0x0000ab70


	//   ....[4]....
        /*0114*/ 	.word	0x0000ac00


	//   ....[5]....
        /*0118*/ 	.word	0x0000da20


	//   ....[6]....
        /*011c*/ 	.word	0x0000dab0


	//----- nvinfo : EIATTR_COOP_GROUP_MASK_REGIDS
	.align		4
.L_352:
        /*0120*/ 	.byte	0x04, 0x29
        /*0122*/ 	.short	(.L_354 - .L_353)


	//   ....[0]....
.L_353:
        /*0124*/ 	.word	0xffffffff


	//   ....[1]....
        /*0128*/ 	.word	0xffffffff


	//   ....[2]....
        /*012c*/ 	.word	0xffffffff


	//   ....[3]....
        /*0130*/ 	.word	0xffffffff


	//   ....[4]....
        /*0134*/ 	.word	0xffffffff


	//   ....[5]....
        /*0138*/ 	.word	0xffffffff


	//   ....[6]....
        /*013c*/ 	.word	0xffffffff


	//   ....[7]....
        /*0140*/ 	.word	0xffffffff


	//   ....[8]....
        /*0144*/ 	.word	0xffffffff


	//   ....[9]....
        /*0148*/ 	.word	0xffffffff


	//   ....[10]....
        /*014c*/ 	.word	0xffffffff


	//   ....[11]....
        /*0150*/ 	.word	0xffffffff


	//   ....[12]....
        /*0154*/ 	.word	0xffffffff


	//   ....[13]....
        /*0158*/ 	.word	0xffffffff


	//   ....[14]....
        /*015c*/ 	.word	0xffffffff


	//   ....[15]....
        /*0160*/ 	.word	0xffffffff


	//   ....[16]....
        /*0164*/ 	.word	0xffffffff


	//   ....[17]....
        /*0168*/ 	.word	0xffffffff


	//   ....[18]....
        /*016c*/ 	.word	0xffffffff


	//   ....[19]....
        /*0170*/ 	.word	0xffffffff


	//   ....[20]....
        /*0174*/ 	.word	0xffffffff


	//   ....[21]....
        /*0178*/ 	.word	0xffffffff


	//   ....[22]....
        /*017c*/ 	.word	0xffffffff


	//   ....[23]....
        /*0180*/ 	.word	0xffffffff


	//   ....[24]....
        /*0184*/ 	.word	0xffffffff


	//   ....[25]....
        /*0188*/ 	.word	0xffffffff


	//   ....[26]....
        /*018c*/ 	.word	0xffffffff


	//   ....[27]....
        /*0190*/ 	.word	0xffffffff


	//   ....[28]....
        /*0194*/ 	.word	0xffffffff


	//   ....[29]....
        /*0198*/ 	.word	0xffffffff


	//   ....[30]....
        /*019c*/ 	.word	0xffffffff


	//   ....[31]....
        /*01a0*/ 	.word	0xffffffff


	//   ....[32]....
        /*01a4*/ 	.word	0xffffffff


	//   ....[33]....
        /*01a8*/ 	.word	0xffffffff


	//   ....[34]....
        /*01ac*/ 	.word	0xffffffff


	//   ....[35]....
        /*01b0*/ 	.word	0xffffffff


	//   ....[36]....
        /*01b4*/ 	.word	0xffffffff


	//   ....[37]....
        /*01b8*/ 	.word	0xffffffff


	//   ....[38]....
        /*01bc*/ 	.word	0xffffffff


	//   ....[39]....
        /*01c0*/ 	.word	0xffffffff


	//   ....[40]....
        /*01c4*/ 	.word	0xffffffff


	//   ....[41]....
        /*01c8*/ 	.word	0xffffffff


	//   ....[42]....
        /*01cc*/ 	.word	0xffffffff


	//   ....[43]....
        /*01d0*/ 	.word	0xffffffff


	//   ....[44]....
        /*01d4*/ 	.word	0xffffffff


	//   ....[45]....
        /*01d8*/ 	.word	0xffffffff


	//   ....[46]....
        /*01dc*/ 	.word	0xffffffff


	//   ....[47]....
        /*01e0*/ 	.word	0xffffffff


	//   ....[48]....
        /*01e4*/ 	.word	0xffffffff


	//   ....[49]....
        /*01e8*/ 	.word	0xffffffff


	//   ....[50]....
        /*01ec*/ 	.word	0xffffffff


	//   ....[51]....
        /*01f0*/ 	.word	0xffffffff


	//   ....[52]....
        /*01f4*/ 	.word	0xffffffff


	//   ....[53]....
        /*01f8*/ 	.word	0xffffffff


	//   ....[54]....
        /*01fc*/ 	.word	0xffffffff


	//   ....[55]....
        /*0200*/ 	.word	0xffffffff


	//   ....[56]....
        /*0204*/ 	.word	0xffffffff


	//   ....[57]....
        /*0208*/ 	.word	0xffffffff


	//   ....[58]....
        /*020c*/ 	.word	0xffffffff


	//   ....[59]....
        /*0210*/ 	.word	0xffffffff


	//   ....[60]....
        /*0214*/ 	.word	0xffffffff


	//   ....[61]....
        /*0218*/ 	.word	0xffffffff


	//   ....[62]....
        /*021c*/ 	.word	0xffffffff


	//   ....[63]....
        /*0220*/ 	.word	0xffffffff


	//   ....[64]....
        /*0224*/ 	.word	0xffffffff


	//   ....[65]....
        /*0228*/ 	.word	0xffffffff


	//   ....[66]....
        /*022c*/ 	.word	0xffffffff


	//   ....[67]....
        /*0230*/ 	.word	0xffffffff


	//   ....[68]....
        /*0234*/ 	.word	0xffffffff


	//   ....[69]....
        /*0238*/ 	.word	0xffffffff


	//   ....[70]....
        /*023c*/ 	.word	0xffffffff


	//   ....[71]....
        /*0240*/ 	.word	0xffffffff


	//   ....[72]....
        /*0244*/ 	.word	0xffffffff


	//   ....[73]....
        /*0248*/ 	.word	0xffffffff


	//   ....[74]....
        /*024c*/ 	.word	0xffffffff


	//   ....[75]....
        /*0250*/ 	.word	0xffffffff


	//   ....[76]....
        /*0254*/ 	.word	0xffffffff


	//   ....[77]....
        /*0258*/ 	.word	0xffffffff


	//   ....[78]....
        /*025c*/ 	.word	0xffffffff


	//   ....[79]....
        /*0260*/ 	.word	0xffffffff


	//   ....[80]....
        /*0264*/ 	.word	0xffffffff


	//   ....[81]....
        /*0268*/ 	.word	0xffffffff


	//   ....[82]....
        /*026c*/ 	.word	0xffffffff


	//   ....[83]....
        /*0270*/ 	.word	0xffffffff


	//   ....[84]....
        /*0274*/ 	.word	0xffffffff


	//   ....[85]....
        /*0278*/ 	.word	0xffffffff


	//   ....[86]....
        /*027c*/ 	.word	0xffffffff


	//   ....[87]....
        /*0280*/ 	.word	0xffffffff


	//   ....[88]....
        /*0284*/ 	.word	0xffffffff


	//   ....[89]....
        /*0288*/ 	.word	0xffffffff


	//   ....[90]....
        /*028c*/ 	.word	0xffffffff


	//   ....[91]....
        /*0290*/ 	.word	0xffffffff


	//   ....[92]....
        /*0294*/ 	.word	0xffffffff


	//   ....[93]....
        /*0298*/ 	.word	0xffffffff


	//   ....[94]....
        /*029c*/ 	.word	0xffffffff


	//   ....[95]....
        /*02a0*/ 	.word	0xffffffff


	//   ....[96]....
        /*02a4*/ 	.word	0xffffffff


	//   ....[97]....
        /*02a8*/ 	.word	0xffffffff


	//   ....[98]....
        /*02ac*/ 	.word	0xffffffff


	//   ....[99]....
        /*02b0*/ 	.word	0xffffffff


	//   ....[100]....
        /*02b4*/ 	.word	0xffffffff


	//   ....[101]....
        /*02b8*/ 	.word	0xffffffff


	//   ....[102]....
        /*02bc*/ 	.word	0xffffffff


	//   ....[103]....
        /*02c0*/ 	.word	0xffffffff


	//   ....[104]....
        /*02c4*/ 	.word	0xffffffff


	//   ....[105]....
        /*02c8*/ 	.word	0xffffffff


	//   ....[106]....
        /*02cc*/ 	.word	0xffffffff


	//   ....[107]....
        /*02d0*/ 	.word	0xffffffff


	//   ....[108]....
        /*02d4*/ 	.word	0xffffffff


	//   ....[109]....
        /*02d8*/ 	.word	0xffffffff


	//   ....[110]....
        /*02dc*/ 	.word	0xffffffff


	//   ....[111]....
        /*02e0*/ 	.word	0xffffffff


	//   ....[112]....
        /*02e4*/ 	.word	0xffffffff


	//   ....[113]....
        /*02e8*/ 	.word	0xffffffff


	//   ....[114]....
        /*02ec*/ 	.word	0xffffffff


	//   ....[115]....
        /*02f0*/ 	.word	0xffffffff


	//   ....[116]....
        /*02f4*/ 	.word	0xffffffff


	//   ....[117]....
        /*02f8*/ 	.word	0xffffffff


	//   ....[118]....
        /*02fc*/ 	.word	0xffffffff


	//   ....[119]....
        /*0300*/ 	.word	0xffffffff


	//   ....[120]....
        /*0304*/ 	.word	0xffffffff


	//   ....[121]....
        /*0308*/ 	.word	0xffffffff


	//   ....[122]....
        /*030c*/ 	.word	0xffffffff


	//   ....[123]....
        /*0310*/ 	.word	0xffffffff


	//   ....[124]....
        /*0314*/ 	.word	0xffffffff


	//   ....[125]....
        /*0318*/ 	.word	0xffffffff


	//   ....[126]....
        /*031c*/ 	.word	0xffffffff


	//   ....[127]....
        /*0320*/ 	.word	0xffffffff


	//   ....[128]....
        /*0324*/ 	.word	0xffffffff


	//   ....[129]....
        /*0328*/ 	.word	0xffffffff


	//   ....[130]....
        /*032c*/ 	.word	0xffffffff


	//   ....[131]....
        /*0330*/ 	.word	0xffffffff


	//   ....[132]....
        /*0334*/ 	.word	0xffffffff


	//   ....[133]....
        /*0338*/ 	.word	0xffffffff


	//   ....[134]....
        /*033c*/ 	.word	0xffffffff


	//   ....[135]....
        /*0340*/ 	.word	0xffffffff


	//   ....[136]....
        /*0344*/ 	.word	0xffffffff


	//   ....[137]....
        /*0348*/ 	.word	0xffffffff


	//   ....[138]....
        /*034c*/ 	.word	0xffffffff


	//   ....[139]....
        /*0350*/ 	.word	0xffffffff


	//   ....[140]....
        /*0354*/ 	.word	0xffffffff


	//   ....[141]....
        /*0358*/ 	.word	0xffffffff


	//   ....[142]....
        /*035c*/ 	.word	0xffffffff


	//   ....[143]....
        /*0360*/ 	.word	0x0500000f


	//   ....[144]....
        /*0364*/ 	.word	0x0500000f


	//   ....[145]....
        /*0368*/ 	.word	0x0500000f


	//   ....[146]....
        /*036c*/ 	.word	0x0500000f


	//   ....[147]....
        /*0370*/ 	.word	0x0500000f


	//   ....[148]....
        /*0374*/ 	.word	0x0500000f


	//   ....[149]....
        /*0378*/ 	.word	0x0500000f


	//   ....[150]....
        /*037c*/ 	.word	0x0500000f


	//   ....[151]....
        /*0380*/ 	.word	0x0500000f


	//   ....[152]....
        /*0384*/ 	.word	0x0500000f


	//   ....[153]....
        /*0388*/ 	.word	0x0500000f


	//   ....[154]....
        /*038c*/ 	.word	0x0500000f


	//   ....[155]....
        /*0390*/ 	.word	0x0500000f


	//   ....[156]....
        /*0394*/ 	.word	0x0500000f


	//   ....[157]....
        /*0398*/ 	.word	0x0500000f


	//   ....[158]....
        /*039c*/ 	.word	0x0500000f


	//   ....[159]....
        /*03a0*/ 	.word	0x0500000f


	//   ....[160]....
        /*03a4*/ 	.word	0x0500000f


	//   ....[161]....
        /*03a8*/ 	.word	0x0500000f


	//   ....[162]....
        /*03ac*/ 	.word	0x0500000f


	//   ....[163]....
        /*03b0*/ 	.word	0x0500000f


	//   ....[164]....
        /*03b4*/ 	.word	0x0500000f


	//   ....[165]....
        /*03b8*/ 	.word	0x0500000f


	//   ....[166]....
        /*03bc*/ 	.word	0x0500000f


	//   ....[167]....
        /*03c0*/ 	.word	0x0500000f


	//   ....[168]....
        /*03c4*/ 	.word	0x0500000f


	//   ....[169]....
        /*03c8*/ 	.word	0x0500000f


	//   ....[170]....
        /*03cc*/ 	.word	0x0500000f


	//   ....[171]....
        /*03d0*/ 	.word	0x0500000f


	//   ....[172]....
        /*03d4*/ 	.word	0x0500000f


	//   ....[173]....
        /*03d8*/ 	.word	0x0500000f


	//   ....[174]....
        /*03dc*/ 	.word	0x0500000f


	//   ....[175]....
        /*03e0*/ 	.word	0x0500000f


	//   ....[176]....
        /*03e4*/ 	.word	0x0500000f


	//   ....[177]....
        /*03e8*/ 	.word	0x0500000f


	//   ....[178]....
        /*03ec*/ 	.word	0x0500000f


	//   ....[179]....
        /*03f0*/ 	.word	0x0500000f


	//   ....[180]....
        /*03f4*/ 	.word	0x0500000f


	//   ....[181]....
        /*03f8*/ 	.word	0x0500000f


	//   ....[182]....
        /*03fc*/ 	.word	0x0500000f


	//   ....[183]....
        /*0400*/ 	.word	0x0500000f


	//   ....[184]....
        /*0404*/ 	.word	0x0500000f


	//   ....[185]....
        /*0408*/ 	.word	0x0500000f


	//   ....[186]....
        /*040c*/ 	.word	0x0500000f


	//   ....[187]....
        /*0410*/ 	.word	0x0500000f


	//   ....[188]....
        /*0414*/ 	.word	0x0500000f


	//   ....[189]....
        /*0418*/ 	.word	0x0500000f


	//   ....[190]....
        /*041c*/ 	.word	0x0500000f


	//   ....[191]....
        /*0420*/ 	.word	0x0500000f


	//   ....[192]....
        /*0424*/ 	.word	0x0500000f


	//   ....[193]....
        /*0428*/ 	.word	0x0500000f


	//   ....[194]....
        /*042c*/ 	.word	0x0500000f


	//   ....[195]....
        /*0430*/ 	.word	0x0500000f


	//   ....[196]....
        /*0434*/ 	.word	0x0500000f


	//   ....[197]....
        /*0438*/ 	.word	0x0500000f


	//   ....[198]....
        /*043c*/ 	.word	0x0500000f


	//   ....[199]....
        /*0440*/ 	.word	0x0500000f


	//   ....[200]....
        /*0444*/ 	.word	0x0500000f


	//   ....[201]....
        /*0448*/ 	.word	0x0500000f


	//   ....[202]....
        /*044c*/ 	.word	0x0500000f


	//   ....[203]....
        /*0450*/ 	.word	0x0500000f


	//   ....[204]....
        /*0454*/ 	.word	0x0500000f


	//   ....[205]....
        /*0458*/ 	.word	0x0500000f


	//   ....[206]....
        /*045c*/ 	.word	0x0500000f


	//   ....[207]....
        /*0460*/ 	.word	0x0500000f


	//   ....[208]....
        /*0464*/ 	.word	0x0500000f


	//   ....[209]....
        /*0468*/ 	.word	0x0500000f


	//   ....[210]....
        /*046c*/ 	.word	0x0500000f


	//   ....[211]....
        /*0470*/ 	.word	0x0500000f


	//   ....[212]....
        /*0474*/ 	.word	0x0500000f


	//   ....[213]....
        /*0478*/ 	.word	0x0500000f


	//   ....[214]....
        /*047c*/ 	.word	0x0500000f


	//   ....[215]....
        /*0480*/ 	.word	0x0500000f


	//   ....[216]....
        /*0484*/ 	.word	0x0500000f


	//   ....[217]....
        /*0488*/ 	.word	0x0500000f


	//   ....[218]....
        /*048c*/ 	.word	0x0500000f


	//   ....[219]....
        /*0490*/ 	.word	0x0500000f


	//   ....[220]....
        /*0494*/ 	.word	0x0500000f


	//   ....[221]....
        /*0498*/ 	.word	0x0500000f


	//   ....[222]....
        /*049c*/ 	.word	0x0500000f


	//   ....[223]....
        /*04a0*/ 	.word	0x0500000f


	//   ....[224]....
        /*04a4*/ 	.word	0x0500000f


	//   ....[225]....
        /*04a8*/ 	.word	0x0500000f


	//   ....[226]....
        /*04ac*/ 	.word	0x0500000f


	//----- nvinfo : EIATTR_COOP_GROUP_INSTR_OFFSETS
	.align		4
.L_354:
        /*04b0*/ 	.byte	0x04, 0x28
        /*04b2*/ 	.short	(.L_356 - .L_355)


	//   ....[0]....
.L_355:
        /*04b4*/ 	.word	0x00000070


	//   ....[1]....
        /*04b8*/ 	.word	0x000000b0


	//   ....[2]....
        /*04bc*/ 	.word	0x000002d0


	//   ....[3]....
        /*04c0*/ 	.word	0x00000430


	//   ....[4]....
        /*04c4*/ 	.word	0x00000550


	//   ....[5]....
        /*04c8*/ 	.word	0x000006b0


	//   ....[6]....
        /*04cc*/ 	.word	0x00001890


	//   ....[7]....
        /*04d0*/ 	.word	0x00002980


	//   ....[8]....
        /*04d4*/ 	.word	0x00002a20


	//   ....[9]....
        /*04d8*/ 	.word	0x00002ee0


	//   ....[10]....
        /*04dc*/ 	.word	0x00002f50


	//   ....[11]....
        /*04e0*/ 	.word	0x00004c40


	//   ....[12]....
        /*04e4*/ 	.word	0x00004c50


	//   ....[13]....
        /*04e8*/ 	.word	0x00004c80


	//   ....[14]....
        /*04ec*/ 	.word	0x00004ca0


	//   ....[15]....
        /*04f0*/ 	.word	0x00005dc0


	//   ....[16]....
        /*04f4*/ 	.word	0x00005e00


	//   ....[17]....
        /*04f8*/ 	.word	0x00005eb0


	//   ....[18]....
        /*04fc*/ 	.word	0x00005ec0


	//   ....[19]....
        /*0500*/ 	.word	0x00007220


	//   ....[20]....
        /*0504*/ 	.word	0x00007250


	//   ....[21]....
        /*0508*/ 	.word	0x00007270


	//   ....[22]....
        /*050c*/ 	.word	0x00007290


	//   ....[23]....
        /*0510*/ 	.word	0x000079e0


	//   ....[24]....
        /*0514*/ 	.word	0x00007a00


	//   ....[25]....
        /*0518*/ 	.word	0x00007ad0


	//   ....[26]....
        /*051c*/ 	.word	0x00007af0


	//   ....[27]....
        /*0520*/ 	.word	0x00007bb0


	//   ....[28]....
        /*0524*/ 	.word	0x00007bd0


	//   ....[29]....
        /*0528*/ 	.word	0x00007ca0


	//   ....[30]....
        /*052c*/ 	.word	0x00007cc0


	//   ....[31]....
        /*0530*/ 	.word	0x00008090


	//   ....[32]....
        /*0534*/ 	.word	0x000080a0


	//   ....[33]....
        /*0538*/ 	.word	0x000084d0


	//   ....[34]....
        /*053c*/ 	.word	0x000084e0


	//   ....[35]....
        /*0540*/ 	.word	0x000092d0


	//   ....[36]....
        /*0544*/ 	.word	0x000092f0


	//   ....[37]....
        /*0548*/ 	.word	0x000093b0


	//   ....[38]....
        /*054c*/ 	.word	0x000093d0


	//   ....[39]....
        /*0550*/ 	.word	0x00009490


	//   ....[40]....
        /*0554*/ 	.word	0x000094b0


	//   ....[41]....
        /*0558*/ 	.word	0x00009580


	//   ....[42]....
        /*055c*/ 	.word	0x000095a0


	//   ....[43]....
        /*0560*/ 	.word	0x000096e0


	//   ....[44]....
        /*0564*/ 	.word	0x000098f0


	//   ....[45]....
        /*0568*/ 	.word	0x00009920


	//   ....[46]....
        /*056c*/ 	.word	0x00009950


	//   ....[47]....
        /*0570*/ 	.word	0x00009980


	//   ....[48]....
        /*0574*/ 	.word	0x000099b0


	//   ....[49]....
        /*0578*/ 	.word	0x000099e0


	//   ....[50]....
        /*057c*/ 	.word	0x00009b50


	//   ....[51]....
        /*0580*/ 	.word	0x00009b80


	//   ....[52]....
        /*0584*/ 	.word	0x00009bb0


	//   ....[53]....
        /*0588*/ 	.word	0x00009be0


	//   ....[54]....
        /*058c*/ 	.word	0x00009c10


	//   ....[55]....
        /*0590*/ 	.word	0x00009c40


	//   ....[56]....
        /*0594*/ 	.word	0x00009cd0


	//   ....[57]....
        /*0598*/ 	.word	0x00009d00


	//   ....[58]....
        /*059c*/ 	.word	0x00009d10


	//   ....[59]....
        /*05a0*/ 	.word	0x00009da0


	//   ....[60]....
        /*05a4*/ 	.word	0x0000b7e0


	//   ....[61]....
        /*05a8*/ 	.word	0x0000b800


	//   ....[62]....
        /*05ac*/ 	.word	0x0000b8b0


	//   ....[63]....
        /*05b0*/ 	.word	0x0000b8d0


	//   ....[64]....
        /*05b4*/ 	.word	0x0000b970


	//   ....[65]....
        /*05b8*/ 	.word	0x0000b990


	//   ....[66]....
        /*05bc*/ 	.word	0x0000ba30


	//   ....[67]....
        /*05c0*/ 	.word	0x0000ba50


	//   ....[68]....
        /*05c4*/ 	.word	0x0000baf0


	//   ....[69]....
        /*05c8*/ 	.word	0x0000bb10


	//   ....[70]....
        /*05cc*/ 	.word	0x0000bb20


	//   ....[71]....
        /*05d0*/ 	.word	0x0000bbb0


	//   ....[72]....
        /*05d4*/ 	.word	0x0000c310


	//   ....[73]....
        /*05d8*/ 	.word	0x0000c340


	//   ....[74]....
        /*05dc*/ 	.word	0x0000c3a0


	//   ....[75]....
        /*05e0*/ 	.word	0x0000c3f0


	//   ....[76]....
        /*05e4*/ 	.word	0x0000c430


	//   ....[77]....
        /*05e8*/ 	.word	0x0000c4a0


	//   ....[78]....
        /*05ec*/ 	.word	0x0000c4f0


	//   ....[79]....
        /*05f0*/ 	.word	0x0000c550


	//   ....[80]....
        /*05f4*/ 	.word	0x0000c5a0


	//   ....[81]....
        /*05f8*/ 	.word	0x0000c600


	//   ....[82]....
        /*05fc*/ 	.word	0x0000c650


	//   ....[83]....
        /*0600*/ 	.word	0x0000c6b0


	//   ....[84]....
        /*0604*/ 	.word	0x0000c700


	//   ....[85]....
        /*0608*/ 	.word	0x0000c760


	//   ....[86]....
        /*060c*/ 	.word	0x0000c780


	//   ....[87]....
        /*0610*/ 	.word	0x0000c7b0


	//   ....[88]....
        /*0614*/ 	.word	0x0000cf40


	//   ....[89]....
        /*0618*/ 	.word	0x0000cf50


	//   ....[90]....
        /*061c*/ 	.word	0x0000cf70


	//   ....[91]....
        /*0620*/ 	.word	0x0000cff0


	//   ....[92]....
        /*0624*/ 	.word	0x0000d000


	//   ....[93]....
        /*0628*/ 	.word	0x0000d060


	//   ....[94]....
        /*062c*/ 	.word	0x0000d090


	//   ....[95]....
        /*0630*/ 	.word	0x0000d0d0


	//   ....[96]....
        /*0634*/ 	.word	0x0000d100


	//   ....[97]....
        /*0638*/ 	.word	0x0000d140


	//   ....[98]....
        /*063c*/ 	.word	0x0000d170


	//   ....[99]....
        /*0640*/ 	.word	0x0000d1b0


	//   ....[100]....
        /*0644*/ 	.word	0x0000d420


	//   ....[101]....
        /*0648*/ 	.word	0x0000d440


	//   ....[102]....
        /*064c*/ 	.word	0x0000d450


	//   ....[103]....
        /*0650*/ 	.word	0x0000d4d0


	//   ....[104]....
        /*0654*/ 	.word	0x0000d4e0


	//   ....[105]....
        /*0658*/ 	.word	0x0000d550


	//   ....[106]....
        /*065c*/ 	.word	0x0000d560


	//   ....[107]....
        /*0660*/ 	.word	0x0000d5d0


	//   ....[108]....
        /*0664*/ 	.word	0x0000d5e0


	//   ....[109]....
        /*0668*/ 	.word	0x0000d650


	//   ....[110]....
        /*066c*/ 	.word	0x0000d660


	//   ....[111]....
        /*0670*/ 	.word	0x0000d670


	//   ....[112]....
        /*0674*/ 	.word	0x0000dc20


	//   ....[113]....
        /*0678*/ 	.word	0x0000dc40


	//   ....[114]....
        /*067c*/ 	.word	0x0000dc50


	//   ....[115]....
        /*0680*/ 	.word	0x0000dc60


	//   ....[116]....
        /*0684*/ 	.word	0x0000dcd0


	//   ....[117]....
        /*0688*/ 	.word	0x0000dcf0


	//   ....[118]....
        /*068c*/ 	.word	0x0000dd60


	//   ....[119]....
        /*0690*/ 	.word	0x0000dd80


	//   ....[120]....
        /*0694*/ 	.word	0x0000dde0


	//   ....[121]....
        /*0698*/ 	.word	0x0000de00


	//   ....[122]....
        /*069c*/ 	.word	0x0000de50


	//   ....[123]....
        /*06a0*/ 	.word	0x0000de70


	//   ....[124]....
        /*06a4*/ 	.word	0x0000e2c0


	//   ....[125]....
        /*06a8*/ 	.word	0x0000e2d0


	//   ....[126]....
        /*06ac*/ 	.word	0x0000e310


	//   ....[127]....
        /*06b0*/ 	.word	0x0000e350


	//   ....[128]....
        /*06b4*/ 	.word	0x0000e380


	//   ....[129]....
        /*06b8*/ 	.word	0x0000e3b0


	//   ....[130]....
        /*06bc*/ 	.word	0x0000e3e0


	//   ....[131]....
        /*06c0*/ 	.word	0x0000e410


	//   ....[132]....
        /*06c4*/ 	.word	0x0000e5c0


	//   ....[133]....
        /*06c8*/ 	.word	0x0000e5f0


	//   ....[134]....
        /*06cc*/ 	.word	0x0000e620


	//   ....[135]....
        /*06d0*/ 	.word	0x0000e650


	//   ....[136]....
        /*06d4*/ 	.word	0x0000e680


	//   ....[137]....
        /*06d8*/ 	.word	0x0000e6b0


	//   ....[138]....
        /*06dc*/ 	.word	0x0000e770


	//   ....[139]....
        /*06e0*/ 	.word	0x0000e790


	//   ....[140]....
        /*06e4*/ 	.word	0x0000e7a0


	//   ....[141]....
        /*06e8*/ 	.word	0x0000e800


	//   ....[142]....
        /*06ec*/ 	.word	0x0000ee20


	//   ....[143]....
        /*06f0*/ 	.word	0x0000f310


	//   ....[144]....
        /*06f4*/ 	.word	0x0000f400


	//   ....[145]....
        /*06f8*/ 	.word	0x0000f4a0


	//   ....[146]....
        /*06fc*/ 	.word	0x0000f500


	//   ....[147]....
        /*0700*/ 	.word	0x0000f620


	//   ....[148]....
        /*0704*/ 	.word	0x0000f680


	//   ....[149]....
        /*0708*/ 	.word	0x0000f790


	//   ....[150]....
        /*070c*/ 	.word	0x0000f800


	//   ....[151]....
        /*0710*/ 	.word	0x0000f910


	//   ....[152]....
        /*0714*/ 	.word	0x0000f980


	//   ....[153]....
        /*0718*/ 	.word	0x0000fa90


	//   ....[154]....
        /*071c*/ 	.word	0x0000fb00


	//   ....[155]....
        /*0720*/ 	.word	0x0000fbe0


	//   ....[156]....
        /*0724*/ 	.word	0x0000fce0


	//   ....[157]....
        /*0728*/ 	.word	0x0000fd50


	//   ....[158]....
        /*072c*/ 	.word	0x0000fdd0


	//   ....[159]....
        /*0730*/ 	.word	0x0000fe90


	//   ....[160]....
        /*0734*/ 	.word	0x0000ff10


	//   ....[161]....
        /*0738*/ 	.word	0x0000fff0


	//   ....[162]....
        /*073c*/ 	.word	0x00010070


	//   ....[163]....
        /*0740*/ 	.word	0x00010150


	//   ....[164]....
        /*0744*/ 	.word	0x000101d0


	//   ....[165]....
        /*0748*/ 	.word	0x000102b0


	//   ....[166]....
        /*074c*/ 	.word	0x00010330


	//   ....[167]....
        /*0750*/ 	.word	0x00010410


	//   ....[168]....
        /*0754*/ 	.word	0x00010490


	//   ....[169]....
        /*0758*/ 	.word	0x00010570


	//   ....[170]....
        /*075c*/ 	.word	0x000105f0


	//   ....[171]....
        /*0760*/ 	.word	0x000106b0


	//   ....[172]....
        /*0764*/ 	.word	0x000107e0


	//   ....[173]....
        /*0768*/ 	.word	0x00010890


	//   ....[174]....
        /*076c*/ 	.word	0x00010910


	//   ....[175]....
        /*0770*/ 	.word	0x000109f0


	//   ....[176]....
        /*0774*/ 	.word	0x00010a50


	//   ....[177]....
        /*0778*/ 	.word	0x00010b20


	//   ....[178]....
        /*077c*/ 	.word	0x00010b80


	//   ....[179]....
        /*0780*/ 	.word	0x00010c50


	//   ....[180]....
        /*0784*/ 	.word	0x00010cb0


	//   ....[181]....
        /*0788*/ 	.word	0x00010d80


	//   ....[182]....
        /*078c*/ 	.word	0x00010de0


	//   ....[183]....
        /*0790*/ 	.word	0x00010eb0


	//   ....[184]....
        /*0794*/ 	.word	0x00010fa0


	//   ....[185]....
        /*0798*/ 	.word	0x00011040


	//   ....[186]....
        /*079c*/ 	.word	0x000110a0


	//   ....[187]....
        /*07a0*/ 	.word	0x00011190


	//   ....[188]....
        /*07a4*/ 	.word	0x000111f0


	//   ....[189]....
        /*07a8*/ 	.word	0x000112d0


	//   ....[190]....
        /*07ac*/ 	.word	0x00011330


	//   ....[191]....
        /*07b0*/ 	.word	0x00011410


	//   ....[192]....
        /*07b4*/ 	.word	0x00011470


	//   ....[193]....
        /*07b8*/ 	.word	0x00011550


	//   ....[194]....
        /*07bc*/ 	.word	0x000115b0


	//   ....[195]....
        /*07c0*/ 	.word	0x00011680


	//   ....[196]....
        /*07c4*/ 	.word	0x000117a0


	//   ....[197]....
        /*07c8*/ 	.word	0x00011890


	//   ....[198]....
        /*07cc*/ 	.word	0x00011930


	//   ....[199]....
        /*07d0*/ 	.word	0x00011a00


	//   ....[200]....
        /*07d4*/ 	.word	0x00011a60


	//   ....[201]....
        /*07d8*/ 	.word	0x00011b30


	//   ....[202]....
        /*07dc*/ 	.word	0x00011b90


	//   ....[203]....
        /*07e0*/ 	.word	0x00011c70


	//   ....[204]....
        /*07e4*/ 	.word	0x00011cd0


	//   ....[205]....
        /*07e8*/ 	.word	0x00011da0


	//   ....[206]....
        /*07ec*/ 	.word	0x00011e00


	//   ....[207]....
        /*07f0*/ 	.word	0x00011ec0


	//   ....[208]....
        /*07f4*/ 	.word	0x00011f50


	//   ....[209]....
        /*07f8*/ 	.word	0x00011ff0


	//   ....[210]....
        /*07fc*/ 	.word	0x00012150


	//   ....[211]....
        /*0800*/ 	.word	0x000121c0


	//   ....[212]....
        /*0804*/ 	.word	0x00012240


	//   ....[213]....
        /*0808*/ 	.word	0x000122b0


	//   ....[214]....
        /*080c*/ 	.word	0x00012320


	//   ....[215]....
        /*0810*/ 	.word	0x000123a0


	//   ....[216]....
        /*0814*/ 	.word	0x00012420


	//   ....[217]....
        /*0818*/ 	.word	0x000124b0


	//   ....[218]....
        /*081c*/ 	.word	0x00012520


	//   ....[219]....
        /*0820*/ 	.word	0x00012590


	//   ....[220]....
        /*0824*/ 	.word	0x00012600


	//   ....[221]....
        /*0828*/ 	.word	0x00012680


	//   ....[222]....
        /*082c*/ 	.word	0x000126f0


	//   ....[223]....
        /*0830*/ 	.word	0x00012790


	//   ....[224]....
        /*0834*/ 	.word	0x000127e0


	//   ....[225]....
        /*0838*/ 	.word	0x00012870


	//   ....[226]....
        /*083c*/ 	.word	0x000129a0


	//----- nvinfo : EIATTR_REG_RECONFIG
	.align		4
.L_356:
        /*0840*/ 	.byte	0x01, 0x54
	.zero		2


	//----- nvinfo : EIATTR_SYSCALL_OFFSETS
	.align		4
        /*0844*/ 	.byte	0x04, 0x46
        /*0846*/ 	.short	(.L_358 - .L_357)


	//   ....[0]....
.L_357:
        /*0848*/ 	.word	0x00001a70


	//   ....[1]....
        /*084c*/ 	.word	0x0000ad60


	//   ....[2]....
        /*0850*/ 	.word	0x0000aeb0


	//   ....[3]....
        /*0854*/ 	.word	0x0000afa0


	//   ....[4]....
        /*0858*/ 	.word	0x0000bf40


	//----- nvinfo : EIATTR_MBARRIER_INSTR_OFFSETS
	.align		4
.L_358:
        /*085c*/ 	.byte	0x04, 0x39
        /*085e*/ 	.short	(.L_360 - .L_359)


	//   ....[0]....
.L_359:
        /*0860*/ 	.word	0x00000180
        /*0864*/ 	.word	0x000000ff
        /*0868*/ 	.word	0x0002a800
        /*086c*/ 	.short	0x0100
        /*086e*/ 	.byte	0x08
	.zero		1


	//   ....[1]....
        /*0870*/ 	.word	0x00000190
        /*0874*/ 	.word	0x000000ff
        /*0878*/ 	.word	0x0002a820
        /*087c*/ 	.short	0x0100
        /*087e*/ 	.byte	0x08
	.zero		1


	//   ....[2]....
        /*0880*/ 	.word	0x00000280
        /*0884*/ 	.word	0x000000ff
        /*0888*/ 	.word	0x0002a830
        /*088c*/ 	.short	0x0100
        /*088e*/ 	.byte	0x08
	.zero		1


	//   ....[3]....
        /*0890*/ 	.word	0x00000290
        /*0894*/ 	.word	0x000000ff
        /*0898*/ 	.word	0x0002a840
        /*089c*/ 	.short	0x0100
        /*089e*/ 	.byte	0x08
	.zero		1


	//   ....[4]....
        /*08a0*/ 	.word	0x000002a0
        /*08a4*/ 	.word	0x000000ff
        /*08a8*/ 	.word	0x0002a838
        /*08ac*/ 	.short	0x0100
        /*08ae*/ 	.byte	0x08
	.zero		1


	//   ....[5]....
        /*08b0*/ 	.word	0x000002b0
        /*08b4*/ 	.word	0x000000ff
        /*08b8*/ 	.word	0x0002a848
        /*08bc*/ 	.short	0x0100
        /*08be*/ 	.byte	0x08
	.zero		1


	//   ....[6]....
        /*08c0*/ 	.word	0x000003e0
        /*08c4*/ 	.word	0x000000ff
        /*08c8*/ 	.word	0x0002a850
        /*08cc*/ 	.short	0x0100
        /*08ce*/ 	.byte	0x08
	.zero		1


	//   ....[7]....
        /*08d0*/ 	.word	0x000003f0
        /*08d4*/ 	.word	0x000000ff
        /*08d8*/ 	.word	0x0002a860
        /*08dc*/ 	.short	0x0100
        /*08de*/ 	.byte	0x08
	.zero		1


	//   ....[8]....
        /*08e0*/ 	.word	0x00000400
        /*08e4*/ 	.word	0x000000ff
        /*08e8*/ 	.word	0x0002a858
        /*08ec*/ 	.short	0x0100
        /*08ee*/ 	.byte	0x08
	.zero		1


	//   ....[9]....
        /*08f0*/ 	.word	0x00000410
        /*08f4*/ 	.word	0x000000ff
        /*08f8*/ 	.word	0x0002a868
        /*08fc*/ 	.short	0x0100
        /*08fe*/ 	.byte	0x08
	.zero		1


	//   ....[10]....
        /*0900*/ 	.word	0x00000500
        /*0904*/ 	.word	0x000000ff
        /*0908*/ 	.word	0x0002a870
        /*090c*/ 	.short	0x0100
        /*090e*/ 	.byte	0x06
	.zero		1


	//   ....[11]....
        /*0910*/ 	.word	0x00000510
        /*0914*/ 	.word	0x000000ff
        /*0918*/ 	.word	0x0002a880
        /*091c*/ 	.short	0x0100
        /*091e*/ 	.byte	0x06
	.zero		1


	//   ....[12]....
        /*0920*/ 	.word	0x00000520
        /*0924*/ 	.word	0x000000ff
        /*0928*/ 	.word	0x0002a878
        /*092c*/ 	.short	0x0100
        /*092e*/ 	.byte	0x06
	.zero		1


	//   ....[13]....
        /*0930*/ 	.word	0x00000530
        /*0934*/ 	.word	0x000000ff
        /*0938*/ 	.word	0x0002a888
        /*093c*/ 	.short	0x0100
        /*093e*/ 	.byte	0x06
	.zero		1


	//   ....[14]....
        /*0940*/ 	.word	0x00000660
        /*0944*/ 	.word	0x000000ff
        /*0948*/ 	.word	0x0002a890
        /*094c*/ 	.short	0x0100
        /*094e*/ 	.byte	0x08
	.zero		1


	//   ....[15]....
        /*0950*/ 	.word	0x00000670
        /*0954*/ 	.word	0x000000ff
        /*0958*/ 	.word	0x0002a8a0
        /*095c*/ 	.short	0x0100
        /*095e*/ 	.byte	0x08
	.zero		1


	//   ....[16]....
        /*0960*/ 	.word	0x00000680
        /*0964*/ 	.word	0x000000ff
        /*0968*/ 	.word	0x0002a898
        /*096c*/ 	.short	0x0100
        /*096e*/ 	.byte	0x08
	.zero		1


	//   ....[17]....
        /*0970*/ 	.word	0x00000690
        /*0974*/ 	.word	0x000000ff
        /*0978*/ 	.word	0x0002a8a8
        /*097c*/ 	.short	0x0100
        /*097e*/ 	.byte	0x08
	.zero		1


	//   ....[18]....
        /*0980*/ 	.word	0x000007d0
        /*0984*/ 	.word	0x000000ff
        /*0988*/ 	.word	0x0002a8b0
        /*098c*/ 	.short	0x0100
        /*098e*/ 	.byte	0x08
	.zero		1


	//   ....[19]....
        /*0990*/ 	.word	0x000007e0
        /*0994*/ 	.word	0x000000ff
        /*0998*/ 	.word	0x0002a8c0
        /*099c*/ 	.short	0x0100
        /*099e*/ 	.byte	0x08
	.zero		1


	//   ....[20]....
        /*09a0*/ 	.word	0x000007f0
        /*09a4*/ 	.word	0x000000ff
        /*09a8*/ 	.word	0x0002a8b8
        /*09ac*/ 	.short	0x0100
        /*09ae*/ 	.byte	0x08
	.zero		1


	//   ....[21]....
        /*09b0*/ 	.word	0x00000800
        /*09b4*/ 	.word	0x000000ff
        /*09b8*/ 	.word	0x0002a8c8
        /*09bc*/ 	.short	0x0100
        /*09be*/ 	.byte	0x08
	.zero		1


	//   ....[22]....
        /*09c0*/ 	.word	0x00001b10
        /*09c4*/ 	.word	0x000000ff
        /*09c8*/ 	.word	0x0002a800
        /*09cc*/ 	.short	0x010a
        /*09ce*/ 	.byte	0x2b
	.zero		1


	//   ....[23]....
        /*09d0*/ 	.word	0x00001b90
        /*09d4*/ 	.word	0x00000008
        /*09d8*/ 	.word	0x0002a830
        /*09dc*/ 	.short	0x010a
        /*09de*/ 	.byte	0x3f
	.zero		1


	//   ....[24]....
        /*09e0*/ 	.word	0x00001be0
        /*09e4*/ 	.word	0x00000008
        /*09e8*/ 	.word	0x0002a830
        /*09ec*/ 	.short	0x010a
        /*09ee*/ 	.byte	0x3f
	.zero		1


	//   ....[25]....
        /*09f0*/ 	.word	0x00002a30
        /*09f4*/ 	.word	0x000000ff
        /*09f8*/ 	.word	0x00000000
        /*09fc*/ 	.short	0x0101
        /*09fe*/ 	.byte	0x04
	.zero		1


	//   ....[26]....
        /*0a00*/ 	.word	0x00003d20
        /*0a04*/ 	.word	0x000000ff
        /*0a08*/ 	.word	0x0002a830
        /*0a0c*/ 	.short	0x010a
        /*0a0e*/ 	.byte	0x08
	.zero		1


	//   ....[27]....
        /*0a10*/ 	.word	0x00003d60
        /*0a14*/ 	.word	0x000000ff
        /*0a18*/ 	.word	0x0002a830
        /*0a1c*/ 	.short	0x010a
        /*0a1e*/ 	.byte	0x08
	.zero		1


	//   ....[28]....
        /*0a20*/ 	.word	0x00004660
        /*0a24*/ 	.word	0x000000ff
        /*0a28*/ 	.word	0x0002a850
        /*0a2c*/ 	.short	0x010a
        /*0a2e*/ 	.byte	0x09
	.zero		1


	//   ....[29]....
        /*0a30*/ 	.word	0x000046a0
        /*0a34*/ 	.word	0x000000ff
        /*0a38*/ 	.word	0x0002a850
        /*0a3c*/ 	.short	0x010a
        /*0a3e*/ 	.byte	0x09
	.zero		1


	//   ....[30]....
        /*0a40*/ 	.word	0x000049b0
        /*0a44*/ 	.word	0x000000ff
        /*0a48*/ 	.word	0x00000000
        /*0a4c*/ 	.short	0x0101
        /*0a4e*/ 	.byte	0x08
	.zero		1


	//   ....[31]....
        /*0a50*/ 	.word	0x00005760
        /*0a54*/ 	.word	0x000000ff
        /*0a58*/ 	.word	0x00000000
        /*0a5c*/ 	.short	0x0101
        /*0a5e*/ 	.byte	0x09
	.zero		1


	//   ....[32]....
        /*0a60*/ 	.word	0x00005d30
        /*0a64*/ 	.word	0x000000ff
        /*0a68*/ 	.word	0x0002a850
        /*0a6c*/ 	.short	0x010a
        /*0a6e*/ 	.byte	0x05
	.zero		1


	//   ....[33]....
        /*0a70*/ 	.word	0x00005d70
        /*0a74*/ 	.word	0x000000ff
        /*0a78*/ 	.word	0x0002a850
        /*0a7c*/ 	.short	0x010a
        /*0a7e*/ 	.byte	0x05
	.zero		1


	//   ....[34]....
        /*0a80*/ 	.word	0x00006250
        /*0a84*/ 	.word	0x000000ff
        /*0a88*/ 	.word	0x00000000
        /*0a8c*/ 	.short	0x0101
        /*0a8e*/ 	.byte	0x04
	.zero		1


	//   ....[35]....
        /*0a90*/ 	.word	0x000079d0
        /*0a94*/ 	.word	0x00000000
        /*0a98*/ 	.word	0x00000000
        /*0a9c*/ 	.short	0x0101
        /*0a9e*/ 	.byte	0x3f
	.zero		1


	//   ....[36]....
        /*0aa0*/ 	.word	0x00008080
        /*0aa4*/ 	.word	0x00000006
        /*0aa8*/ 	.word	0x00000000
        /*0aac*/ 	.short	0x0101
        /*0aae*/ 	.byte	0x3f
	.zero		1


	//   ....[37]....
        /*0ab0*/ 	.word	0x0000b5c0
        /*0ab4*/ 	.word	0x00000007
        /*0ab8*/ 	.word	0x0002a840
        /*0abc*/ 	.short	0x010a
        /*0abe*/ 	.byte	0x3f
	.zero		1


	//   ....[38]....
        /*0ac0*/ 	.word	0x0000bc70
        /*0ac4*/ 	.word	0x00000007
        /*0ac8*/ 	.word	0x0002a830
        /*0acc*/ 	.short	0x0107
        /*0ace*/ 	.byte	0x3f
	.zero		1


	//   ....[39]....
        /*0ad0*/ 	.word	0x0000bd40
        /*0ad4*/ 	.word	0x00000007
        /*0ad8*/ 	.word	0x0002a830
        /*0adc*/ 	.short	0x0101
        /*0ade*/ 	.byte	0x3f
	.zero		1


	//   ....[40]....
        /*0ae0*/ 	.word	0x0000c8d0
        /*0ae4*/ 	.word	0x00000016
        /*0ae8*/ 	.word	0x0002a800
        /*0aec*/ 	.short	0x0107
        /*0aee*/ 	.byte	0x3f
	.zero		1


	//   ....[41]....
        /*0af0*/ 	.word	0x0000c9f0
        /*0af4*/ 	.word	0x00000016
        /*0af8*/ 	.word	0x0002a800
        /*0afc*/ 	.short	0x0101
        /*0afe*/ 	.byte	0x3f
	.zero		1


	//   ....[42]....
        /*0b00*/ 	.word	0x0000ca10
        /*0b04*/ 	.word	0x00000016
        /*0b08*/ 	.word	0x0002a820
        /*0b0c*/ 	.short	0x010a
        /*0b0e*/ 	.byte	0x3f
	.zero		1


	//   ....[43]....
        /*0b10*/ 	.word	0x0000cd70
        /*0b14*/ 	.word	0x00000006
        /*0b18*/ 	.word	0x0002a840
        /*0b1c*/ 	.short	0x010a
        /*0b1e*/ 	.byte	0x3f
	.zero		1


	//   ....[44]....
        /*0b20*/ 	.word	0x0000d250
        /*0b24*/ 	.word	0x00000006
        /*0b28*/ 	.word	0x0002a830
        /*0b2c*/ 	.short	0x0107
        /*0b2e*/ 	.byte	0x3f
	.zero		1


	//   ....[45]....
        /*0b30*/ 	.word	0x0000d300
        /*0b34*/ 	.word	0x00000006
        /*0b38*/ 	.word	0x0002a830
        /*0b3c*/ 	.short	0x0101
        /*0b3e*/ 	.byte	0x3f
	.zero		1


	//   ....[46]....
        /*0b40*/ 	.word	0x0000d360
        /*0b44*/ 	.word	0x00000004
        /*0b48*/ 	.word	0x0002a860
        /*0b4c*/ 	.short	0x010a
        /*0b4e*/ 	.byte	0x3f
	.zero		1


	//   ....[47]....
        /*0b50*/ 	.word	0x0000d7b0
        /*0b54*/ 	.word	0x00000004
        /*0b58*/ 	.word	0x0002a850
        /*0b5c*/ 	.short	0x0107
        /*0b5e*/ 	.byte	0x3f
	.zero		1


	//   ....[48]....
        /*0b60*/ 	.word	0x0000d900
        /*0b64*/ 	.word	0x00000004
        /*0b68*/ 	.word	0x0002a850
        /*0b6c*/ 	.short	0x0101
        /*0b6e*/ 	.byte	0x3f
	.zero		1


	//   ....[49]....
        /*0b70*/ 	.word	0x0000db50
        /*0b74*/ 	.word	0x00000000
        /*0b78*/ 	.word	0x0002a860
        /*0b7c*/ 	.short	0x010a
        /*0b7e*/ 	.byte	0x3f
	.zero		1


	//   ....[50]....
        /*0b80*/ 	.word	0x0000dfb0
        /*0b84*/ 	.word	0x00000000
        /*0b88*/ 	.word	0x0002a850
        /*0b8c*/ 	.short	0x0107
        /*0b8e*/ 	.byte	0x3f
	.zero		1


	//   ....[51]....
        /*0b90*/ 	.word	0x0000e060
        /*0b94*/ 	.word	0x00000000
        /*0b98*/ 	.word	0x0002a850
        /*0b9c*/ 	.short	0x0101
        /*0b9e*/ 	.byte	0x3f
	.zero		1


	//   ....[52]....
        /*0ba0*/ 	.word	0x0000eda0
        /*0ba4*/ 	.word	0x00000004
        /*0ba8*/ 	.word	0x0002a820
        /*0bac*/ 	.short	0x010a
        /*0bae*/ 	.byte	0x3f
	.zero		1


	//   ....[53]....
        /*0bb0*/ 	.word	0x0000ef40
        /*0bb4*/ 	.word	0x00000005
        /*0bb8*/ 	.word	0x0002a840
        /*0bbc*/ 	.short	0x010a
        /*0bbe*/ 	.byte	0x3f
	.zero		1


	//   ....[54]....
        /*0bc0*/ 	.word	0x0000efe0
        /*0bc4*/ 	.word	0x0000001b
        /*0bc8*/ 	.word	0x0002a840
        /*0bcc*/ 	.short	0x010a
        /*0bce*/ 	.byte	0x3f
	.zero		1


	//   ....[55]....
        /*0bd0*/ 	.word	0x0000f020
        /*0bd4*/ 	.word	0x00000005
        /*0bd8*/ 	.word	0x0002a860
        /*0bdc*/ 	.short	0x010a
        /*0bde*/ 	.byte	0x3f
	.zero		1


	//   ....[56]....
        /*0be0*/ 	.word	0x0000f060
        /*0be4*/ 	.word	0x0000001b
        /*0be8*/ 	.word	0x0002a860
        /*0bec*/ 	.short	0x010a
        /*0bee*/ 	.byte	0x3f
	.zero		1


	//   ....[57]....
        /*0bf0*/ 	.word	0x0000f0d0
        /*0bf4*/ 	.word	0x00000003
        /*0bf8*/ 	.word	0x0002a800
        /*0bfc*/ 	.short	0x010a
        /*0bfe*/ 	.byte	0x3f
	.zero		1


	//   ....[58]....
        /*0c00*/ 	.word	0x0000f120
        /*0c04*/ 	.word	0x00000008
        /*0c08*/ 	.word	0x0002a830
        /*0c0c*/ 	.short	0x010a
        /*0c0e*/ 	.byte	0x3f
	.zero		1


	//   ....[59]....
        /*0c10*/ 	.word	0x0000f180
        /*0c14*/ 	.word	0x00000003
        /*0c18*/ 	.word	0x0002a830
        /*0c1c*/ 	.short	0x010a
        /*0c1e*/ 	.byte	0x3f
	.zero		1


	//   ....[60]....
        /*0c20*/ 	.word	0x0000f1e0
        /*0c24*/ 	.word	0x00000003
        /*0c28*/ 	.word	0x0002a850
        /*0c2c*/ 	.short	0x010a
        /*0c2e*/ 	.byte	0x3f
	.zero		1


	//   ....[61]....
        /*0c30*/ 	.word	0x0000f240
        /*0c34*/ 	.word	0x00000005
        /*0c38*/ 	.word	0x0002a850
        /*0c3c*/ 	.short	0x010a
        /*0c3e*/ 	.byte	0x3f
	.zero		1


	//   ....[62]....
        /*0c40*/ 	.word	0x0000f350
        /*0c44*/ 	.word	0x00000007
        /*0c48*/ 	.word	0x0002a840
        /*0c4c*/ 	.short	0x010a
        /*0c4e*/ 	.byte	0x3f
	.zero		1


	//   ....[63]....
        /*0c50*/ 	.word	0x000106e0
        /*0c54*/ 	.word	0x00000016
        /*0c58*/ 	.word	0x0002a820
        /*0c5c*/ 	.short	0x010a
        /*0c5e*/ 	.byte	0x3f
	.zero		1


	//   ....[64]....
        /*0c60*/ 	.word	0x00010730
        /*0c64*/ 	.word	0x00000006
        /*0c68*/ 	.word	0x0002a840
        /*0c6c*/ 	.short	0x010a
        /*0c6e*/ 	.byte	0x3f
	.zero		1


	//   ....[65]....
        /*0c70*/ 	.word	0x00010ef0
        /*0c74*/ 	.word	0x00000004
        /*0c78*/ 	.word	0x0002a860
        /*0c7c*/ 	.short	0x010a
        /*0c7e*/ 	.byte	0x3f
	.zero		1


	//   ....[66]....
        /*0c80*/ 	.word	0x000116f0
        /*0c84*/ 	.word	0x00000000
        /*0c88*/ 	.word	0x0002a860
        /*0c8c*/ 	.short	0x010a
        /*0c8e*/ 	.byte	0x3f
	.zero		1


	//   ....[67]....
        /*0c90*/ 	.word	0x000128c0
        /*0c94*/ 	.word	0x00000004
        /*0c98*/ 	.word	0x0002a820
        /*0c9c*/ 	.short	0x010a
        /*0c9e*/ 	.byte	0x3f
	.zero		1


	//   ....[68]....
        /*0ca0*/ 	.word	0x00012a60
        /*0ca4*/ 	.word	0x00000005
        /*0ca8*/ 	.word	0x0002a840
        /*0cac*/ 	.short	0x010a
        /*0cae*/ 	.byte	0x3f
	.zero		1


	//   ....[69]....
        /*0cb0*/ 	.word	0x00012ab0
        /*0cb4*/ 	.word	0x0000001b
        /*0cb8*/ 	.word	0x0002a840
        /*0cbc*/ 	.short	0x010a
        /*0cbe*/ 	.byte	0x3f
	.zero		1


	//   ....[70]....
        /*0cc0*/ 	.word	0x00012b00
        /*0cc4*/ 	.word	0x00000005
        /*0cc8*/ 	.word	0x0002a860
        /*0ccc*/ 	.short	0x010a
        /*0cce*/ 	.byte	0x3f
	.zero		1


	//----- nvinfo : EIATTR_NUM_MBARRIERS
	.align		4
.L_360:
        /*0cd0*/ 	.byte	0x03, 0x38
        /*0cd2*/ 	.short	0x0016


	//----- nvinfo : EIATTR_EXIT_INSTR_OFFSETS
	.align		4
        /*0cd4*/ 	.byte	0x04, 0x1c
        /*0cd6*/ 	.short	(.L_362 - .L_361)


	//   ....[0]....
.L_361:
        /*0cd8*/ 	.word	0x00000990


	//   ....[1]....
        /*0cdc*/ 	.word	0x00009690


	//   ....[2]....
        /*0ce0*/ 	.word	0x0000f0b0


	//----- nvinfo : EIATTR_MAX_THREADS
	.align		4
.L_362:
        /*0ce4*/ 	.byte	0x04, 0x05
        /*0ce6*/ 	.short	(.L_364 - .L_363)
.L_363:
        /*0ce8*/ 	.word	0x00000180
        /*0cec*/ 	.word	0x00000001
        /*0cf0*/ 	.word	0x00000001


	//----- nvinfo : EIATTR_CRS_STACK_SIZE
	.align		4
.L_364:
        /*0cf4*/ 	.byte	0x04, 0x1e
        /*0cf6*/ 	.short	(.L_366 - .L_365)
.L_365:
        /*0cf8*/ 	.word	0x00000000


	//----- nvinfo : EIATTR_CBANK_PARAM_SIZE
	.align		4
.L_366:
        /*0cfc*/ 	.byte	0x03, 0x19
        /*0cfe*/ 	.short	0x0af0


	//----- nvinfo : EIATTR_PARAM_CBANK
	.align		4
        /*0d00*/ 	.byte	0x04, 0x0a
        /*0d02*/ 	.short	(.L_368 - .L_367)
	.align		4
.L_367:
        /*0d04*/ 	.word	index@(.nv.constant0._ZN7cutlass13device_kernelIN5flash11enable_sm90INS1_16FlashAttnFwdSm90INS1_25CollectiveMainloopFwdSm90ILi2EN4cute5tupleIJNS5_1CILi1EEES8_S8_EEENS6_IJNS7_ILi128EEENS7_ILi96EEENS7_ILi192EEEEEELi128ENS_10bfloat16_tEfNS_4arch4Sm90ELb0ELb0ELb0ELb1ELb1ELb0ELb0ELb1ELb1ELb1ELb1ELb0EEENS1_21CollectiveEpilogueFwdINS6_IJSA_SA_SB_EEES9_SE_SG_Li256ELb1ELb1ELb1ELb0EEENS1_36VarlenDynamicPersistentTileSchedulerILi128ELi96ELi256ELi128ELb1ELb1ELb1ELb0ELb1ELb1EEEEEEEEEvNT_6ParamsE)
        /*0d08*/ 	.short	0x0210
        /*0d0a*/ 	.short	0x0af0


	//----- nvinfo : EIATTR_SW_WAR
	.align		4
.L_368:
        /*0d0c*/ 	.byte	0x04, 0x36
        /*0d0e*/ 	.short	(.L_370 - .L_369)
.L_369:
        /*0d10*/ 	.word	0x00000008
.L_370:


//--------------------- .nv.info._ZN7cutlass13device_kernelIN5flash11enable_sm90INS1_16FlashAttnFwdSm90INS1_25CollectiveMainloopFwdSm90ILi2EN4cute5tupleIJNS5_1CILi1EEES8_S8_EEENS6_IJNS7_ILi128EEENS7_ILi96EEENS7_ILi192EEEEEELi128ENS_10bfloat16_tEfNS_4arch4Sm90ELb0ELb0ELb0ELb1ELb1ELb1ELb0ELb1ELb1ELb1ELb1ELb0EEENS1_21CollectiveEpilogueFwdINS6_IJSA_SA_SB_EEES9_SE_SG_Li256ELb1ELb1ELb1ELb0EEENS1_36VarlenDynamicPersistentTileSchedulerILi128ELi96ELi256ELi128ELb1ELb1ELb1ELb0ELb1ELb1EEEEEEEEEvNT_6ParamsE --------------------------
	.section	.nv.info._ZN7cutlass13device_kernelIN5flash11enable_sm90INS1_16FlashAttnFwdSm90INS1_25CollectiveMainloopFwdSm90ILi2EN4cute5tupleIJNS5_1CILi1EEES8_S8_EEENS6_IJNS7_ILi128EEENS7_ILi96EEENS7_ILi192EEEEEELi128ENS_10bfloat16_tEfNS_4arch4Sm90ELb0ELb0ELb0ELb1ELb1ELb1ELb0ELb1ELb1ELb1ELb1ELb0EEENS1_21CollectiveEpilogueFwdINS6_IJSA_SA_SB_EEES9_SE_SG_Li256ELb1ELb1ELb1ELb0EEENS1_36VarlenDynamicPersistentTileSchedulerILi128ELi96ELi256ELi128ELb1ELb1ELb1ELb0ELb1ELb1EEEEEEEEEvNT_6ParamsE,"",@"SHT_CUDA_INFO"
	.sectionflags	@""
	.align	4


	//----- nvinfo : EIATTR_CUDA_API_VERSION
	.align		4
        /*0000*/ 	.byte	0x04, 0x37
        /*0002*/ 	.short	(.L_372 - .L_371)
.L_371:
        /*0004*/ 	.word	0x00000082


	//----- nvinfo : EIATTR_KPARAM_INFO
	.align		4
.L_372:
        /*0008*/ 	.byte	0x04, 0x17
        /*000a*/ 	.short	(.L_374 - .L_373)
.L_373:
        /*000c*/ 	.word	0x00000000
        /*0010*/ 	.short	0x0000
        /*0012*/ 	.short	0x0070
        /*0014*/ 	.byte	0x00, 0xf0, 0x01, 0x2a


	//----- nvinfo : EIATTR_SPARSE_MMA_MASK
	.align		4
.L_374:
        /*0018*/ 	.byte	0x03, 0x50
        /*001a*/ 	.short	0x0000


	//----- nvinfo : EIATTR_MAXREG_COUNT
	.align		4
        /*001c*/ 	.byte	0x03, 0x1b
        /*001e*/ 	.short	0x00a8


	//----- nvinfo : EIATTR_NUM_BARRIERS
	.align		4
        /*0020*/ 	.byte	0x02, 0x4c
        /*0022*/ 	.byte	0x10
	.zero		1


	//----- nvinfo : EIATTR_EXTERNS
	.align		4
        /*0024*/ 	.byte	0x04, 0x0f
        /*0026*/ 	.short	(.L_376 - .L_375)


	//   ....[0]....
	.align		4
.L_375:
        /*0028*/ 	.word	index@(__assertfail)


	//----- nvinfo : EIATTR_ANNOTATIONS
	.align		4
.L_376:
        /*002c*/ 	.byte	0x04, 0x55
        /*002e*/ 	.short	(.L_378 - .L_377)


	//   ....[0]....
.L_377:
        /* <DEDUP_REMOVED lines=51> */


	//----- nvinfo : EIATTR_MERCURY_ISA_VERSION
	.align		4
.L_378:
        /*0348*/ 	.byte	0x03, 0x5f
        /*034a*/ 	.short	0x0101


	//----- nvinfo : EIATTR_UNUSED_LOAD_BYTE_OFFSET
	.align		4
        /*034c*/ 	.byte	0x04, 0x44
        /*034e*/ 	.short	(.L_380 - .L_379)


	//   ....[0]....
.L_379:
        /*0350*/ 	.word	0x00000a30
        /*0354*/ 	.word	0x0000fff0


	//   ....[1]....
        /*0358*/ 	.word	0x00016900
        /*035c*/ 	.word	0x0000fff0


	//----- nvinfo : EIATTR_INT_WARP_WIDE_INSTR_OFFSETS
	.align		4
.L_380:
        /*0360*/ 	.byte	0x04, 0x31
        /*0362*/ 	.short	(.L_382 - .L_381)


	//   ....[0]....
.L_381:
        /*0364*/ 	.word	0x00000130


	//   ....[1]....
        /*0368*/ 	.word	0x00000170


	//   ....[2]....
        /*036c*/ 	.word	0x000001e0


	//   ....[3]....
        /*0370*/ 	.word	0x0001c210


	//   ....[4]....
        /*0374*/ 	.word	0x0001c2a0


	//   ....[5]....
        /*0378*/ 	.word	0x0001f170


	//   ....[6]....
        /*037c*/ 	.word	0x0001f200


	//----- nvinfo : EIATTR_COOP_GROUP_MASK_REGIDS
	.align		4
.L_382:
        /*0380*/ 	.byte	0x04, 0x29
        /*0382*/ 	.short	(.L_384 - .L_383)


	//   ....[0]....
.L_383:
        /*0384*/ 	.word	0xffffffff


	//   ....[1]....
        /*0388*/ 	.word	0xffffffff


	//   ....[2]....
        /*038c*/ 	.word	0xffffffff


	//   ....[3]....
        /*0390*/ 	.word	0xffffffff


	//   ....[4]....
        /*0394*/ 	.word	0xffffffff


	//   ....[5]....
        /*0398*/ 	.word	0xffffffff


	//   ....[6]....
        /*039c*/ 	.word	0xffffffff


	//   ....[7]....
        /*03a0*/ 	.word	0xffffffff


	//   ....[8]....
        /*03a4*/ 	.word	0xffffffff


	//   ....[9]....
        /*03a8*/ 	.word	0xffffffff


	//   ....[10]....
        /*03ac*/ 	.word	0xffffffff


	//   ....[11]....
        /*03b0*/ 	.word	0xffffffff


	//   ....[12]....
        /*03b4*/ 	.word	0xffffffff


	//   ....[13]....
        /*03b8*/ 	.word	0xffffffff


	//   ....[14]....
        /*03bc*/ 	.word	0xffffffff


	//   ....[15]....
        /*03c0*/ 	.word	0xffffffff


	//   ....[16]....
        /*03c4*/ 	.word	0xffffffff


	//   ....[17]....
        /*03c8*/ 	.word	0xffffffff


	//   ....[18]....
        /*03cc*/ 	.word	0xffffffff


	//   ....[19]....
        /*03d0*/ 	.word	0xffffffff


	//   ....[20]....
        /*03d4*/ 	.word	0xffffffff


	//   ....[21]....
        /*03d8*/ 	.word	0xffffffff


	//   ....[22]....
        /*03dc*/ 	.word	0xffffffff


	//   ....[23]....
        /*03e0*/ 	.word	0xffffffff


	//   ....[24]....
        /*03e4*/ 	.word	0xffffffff


	//   ....[25]....
        /*03e8*/ 	.word	0xffffffff


	//   ....[26]....
        /*03ec*/ 	.word	0xffffffff


	//   ....[27]....
        /*03f0*/ 	.word	0xffffffff


	//   ....[28]....
        /*03f4*/ 	.word	0xffffffff


	//   ....[29]....
        /*03f8*/ 	.word	0xffffffff


	//   ....[30]....
        /*03fc*/ 	.word	0xffffffff


	//   ....[31]....
        /*0400*/ 	.word	0xffffffff


	//   ....[32]....
        /*0404*/ 	.word	0xffffffff


	//   ....[33]....
        /*0408*/ 	.word	0xffffffff


	//   ....[34]....
        /*040c*/ 	.word	0xffffffff


	//   ....[35]....
        /*0410*/ 	.word	0xffffffff


	//   ....[36]....
        /*0414*/ 	.word	0xffffffff


	//   ....[37]....
        /*0418*/ 	.word	0xffffffff


	//   ....[38]....
        /*041c*/ 	.word	0xffffffff


	//   ....[39]....
        /*0420*/ 	.word	0xffffffff


	//   ....[40]....
        /*0424*/ 	.word	0xffffffff


	//   ....[41]....
        /*0428*/ 	.word	0xffffffff


	//   ....[42]....
        /*042c*/ 	.word	0xffffffff


	//   ....[43]....
        /*0430*/ 	.word	0xffffffff


	//   ....[44]....
        /*0434*/ 	.word	0xffffffff


	//   ....[45]....
        /*0438*/ 	.word	0xffffffff


	//   ....[46]....
        /*043c*/ 	.word	0xffffffff


	//   ....[47]....
        /*0440*/ 	.word	0xffffffff


	//   ....[48]....
        /*0444*/ 	.word	0xffffffff


	//   ....[49]....
        /*0448*/ 	.word	0xffffffff


	//   ....[50]....
        /*044c*/ 	.word	0xffffffff


	//   ....[51]....
        /*0450*/ 	.word	0xffffffff


	//   ....[52]....
        /*0454*/ 	.word	0xffffffff


	//   ....[53]....
        /*0458*/ 	.word	0xffffffff


	//   ....[54]....
        /*045c*/ 	.word	0xffffffff


	//   ....[55]....
        /*0460*/ 	.word	0xffffffff


	//   ....[56]....
        /*0464*/ 	.word	0xffffffff


	//   ....[57]....
        /*0468*/ 	.word	0xffffffff


	//   ....[58]....
        /*046c*/ 	.word	0xffffffff


	//   ....[59]....
        /*0470*/ 	.word	0xffffffff


	//   ....[60]....
        /*0474*/ 	.word	0xffffffff


	//   ....[61]....
        /*0478*/ 	.word	0xffffffff


	//   ....[62]....
        /*047c*/ 	.word	0xffffffff


	//   ....[63]....
        /*0480*/ 	.word	0xffffffff


	//   ....[64]....
        /*0484*/ 	.word	0xffffffff


	//   ....[65]....
        /*0488*/ 	.word	0xffffffff


	//   ....[66]....
        /*048c*/ 	.word	0xffffffff


	//   ....[67]....
        /*0490*/ 	.word	0xffffffff


	//   ....[68]....
        /*0494*/ 	.word	0xffffffff


	//   ....[69]....
        /*0498*/ 	.word	0xffffffff


	//   ....[70]....
        /*049c*/ 	.word	0xffffffff


	//   ....[71]....
        /*04a0*/ 	.word	0xffffffff


	//   ....[72]....
        /*04a4*/ 	.word	0xffffffff


	//   ....[73]....
        /*04a8*/ 	.word	0xffffffff


	//   ....[74]....
        /*04ac*/ 	.word	0xffffffff


	//   ....[75]....
        /*04b0*/ 	.word	0xffffffff


	//   ....[76]....
        /*04b4*/ 	.word	0xffffffff


	//   ....[77]....
        /*04b8*/ 	.word	0xffffffff


	//   ....[78]....
        /*04bc*/ 	.word	0xffffffff


	//   ....[79]....
        /*04c0*/ 	.word	0xffffffff


	//   ....[80]....
        /*04c4*/ 	.word	0xffffffff


	//   ....[81]....
        /*04c8*/ 	.word	0xffffffff


	//   ....[82]....
        /*04cc*/ 	.word	0xffffffff


	//   ....[83]....
        /*04d0*/ 	.word	0xffffffff


	//   ....[84]....
        /*04d4*/ 	.word	0xffffffff


	//   ....[85]....
        /*04d8*/ 	.word	0xffffffff


	//   ....[86]....
        /*04dc*/ 	.word	0xffffffff


	//   ....[87]....
        /*04e0*/ 	.word	0xffffffff


	//   ....[88]....
        /*04e4*/ 	.word	0xffffffff


	//   ....[89]....
        /*04e8*/ 	.word	0xffffffff


	//   ....[90]....
        /*04ec*/ 	.word	0xffffffff


	//   ....[91]....
        /*04f0*/ 	.word	0xffffffff


	//   ....[92]....
        /*04f4*/ 	.word	0xffffffff


	//   ....[93]....
        /*04f8*/ 	.word	0xffffffff


	//   ....[94]....
        /*04fc*/ 	.word	0xffffffff


	//   ....[95]....
        /*0500*/ 	.word	0xffffffff


	//   ....[96]....
        /*0504*/ 	.word	0xffffffff


	//   ....[97]....
        /*0508*/ 	.word	0xffffffff


	//   ....[98]....
        /*050c*/ 	.word	0xffffffff


	//   ....[99]....
        /*0510*/ 	.word	0xffffffff


	//   ....[100]....
        /*0514*/ 	.word	0xffffffff


	//   ....[101]....
        /*0518*/ 	.word	0xffffffff


	//   ....[102]....
        /*051c*/ 	.word	0xffffffff


	//   ....[103]....
        /*0520*/ 	.word	0xffffffff


	//   ....[104]....
        /*0524*/ 	.word	0xffffffff


	//   ....[105]....
        /*0528*/ 	.word	0xffffffff


	//   ....[106]....
        /*052c*/ 	.word	0xffffffff


	//   ....[107]....
        /*0530*/ 	.word	0xffffffff


	//   ....[108]....
        /*0534*/ 	.word	0xffffffff


	//   ....[109]....
        /*0538*/ 	.word	0xffffffff


	//   ....[110]....
        /*053c*/ 	.word	0xffffffff


	//   ....[111]....
        /*0540*/ 	.word	0xffffffff


	//   ....[112]....
        /*0544*/ 	.word	0xffffffff


	//   ....[113]....
        /*0548*/ 	.word	0xffffffff


	//   ....[114]....
        /*054c*/ 	.word	0xffffffff


	//   ....[115]....
        /*0550*/ 	.word	0xffffffff


	//   ....[116]....
        /*0554*/ 	.word	0xffffffff


	//   ....[117]....
        /*0558*/ 	.word	0xffffffff


	//   ....[118]....
        /*055c*/ 	.word	0xffffffff


	//   ....[119]....
        /*0560*/ 	.word	0xffffffff


	//   ....[120]....
        /*0564*/ 	.word	0xffffffff


	//   ....[121]....
        /*0568*/ 	.word	0xffffffff


	//   ....[122]....
        /*056c*/ 	.word	0xffffffff


	//   ....[123]....
        /*0570*/ 	.word	0xffffffff


	//   ....[124]....
        /*0574*/ 	.word	0xffffffff


	//   ....[125]....
        /*0578*/ 	.word	0xffffffff


	//   ....[126]....
        /*057c*/ 	.word	0xffffffff


	//   ....[127]....
        /*0580*/ 	.word	0xffffffff


	//   ....[128]....
        /*0584*/ 	.word	0xffffffff


	//   ....[129]....
        /*0588*/ 	.word	0xffffffff


	//   ....[130]....
        /*058c*/ 	.word	0xffffffff


	//   ....[131]....
        /*0590*/ 	.word	0xffffffff


	//   ....[132]....
        /*0594*/ 	.word	0xffffffff


	//   ....[133]....
        /*0598*/ 	.word	0xffffffff


	//   ....[134]....
        /*059c*/ 	.word	0xffffffff


	//   ....[135]....
        /*05a0*/ 	.word	0xffffffff


	//   ....[136]....
        /*05a4*/ 	.word	0xffffffff


	//   ....[137]....
        /*05a8*/ 	.word	0xffffffff


	//   ....[138]....
        /*05ac*/ 	.word	0xffffffff


	//   ....[139]....
        /*05b0*/ 	.word	0xffffffff


	//   ....[140]....
        /*05b4*/ 	.word	0xffffffff


	//   ....[141]....
        /*05b8*/ 	.word	0xffffffff


	//   ....[142]....
        /*05bc*/ 	.word	0xffffffff


	//   ....[143]....
        /*05c0*/ 	.word	0xffffffff


	//   ....[144]....
        /*05c4*/ 	.word	0xffffffff


	//   ....[145]....
        /*05c8*/ 	.word	0xffffffff


	//   ....[146]....
        /*05cc*/ 	.word	0xffffffff


	//   ....[147]....
        /*05d0*/ 	.word	0xffffffff


	//   ....[148]....
        /*05d4*/ 	.word	0xffffffff


	//   ....[149]....
        /*05d8*/ 	.word	0xffffffff


	//   ....[150]....
        /*05dc*/ 	.word	0xffffffff


	//   ....[151]....
        /*05e0*/ 	.word	0xffffffff


	//   ....[152]....
        /*05e4*/ 	.word	0xffffffff


	//   ....[153]....
        /*05e8*/ 	.word	0xffffffff


	//   ....[154]....
        /*05ec*/ 	.word	0xffffffff


	//   ....[155]....
        /*05f0*/ 	.word	0xffffffff


	//   ....[156]....
        /*05f4*/ 	.word	0xffffffff


	//   ....[157]....
        /*05f8*/ 	.word	0xffffffff


	//   ....[158]....
        /*05fc*/ 	.word	0xffffffff


	//   ....[159]....
        /*0600*/ 	.word	0xffffffff


	//   ....[160]....
        /*0604*/ 	.word	0xffffffff


	//   ....[161]....
        /*0608*/ 	.word	0xffffffff


	//   ....[162]....
        /*060c*/ 	.word	0xffffffff


	//   ....[163]....
        /*0610*/ 	.word	0xffffffff


	//   ....[164]....
        /*0614*/ 	.word	0xffffffff


	//   ....[165]....
        /*0618*/ 	.word	0xffffffff


	//   ....[166]....
        /*061c*/ 	.word	0xffffffff


	//   ....[167]....
        /*0620*/ 	.word	0xffffffff


	//   ....[168]....
        /*0624*/ 	.word	0xffffffff


	//   ....[169]....
        /*0628*/ 	.word	0x0500000f


	//   ....[170]....
        /*062c*/ 	.word	0x0500000f


	//   ....[171]....
        /*0630*/ 	.word	0x0500000f


	//   ....[172]....
        /*0634*/ 	.word	0x0500000f


	//   ....[173]....
        /*0638*/ 	.word	0x0500000f


	//   ....[174]....
        /*063c*/ 	.word	0x0500000f


	//   ....[175]....
        /*0640*/ 	.word	0x0500000f


	//   ....[176]....
        /*0644*/ 	.word	0x0500000f


	//   ....[177]....
        /*0648*/ 	.word	0x0500000f


	//   ....[178]....
        /*064c*/ 	.word	0x0500000f


	//   ....[179]....
        /*0650*/ 	.word	0x0500000f


	//   ....[180]....
        /*0654*/ 	.word	0x0500000f


	//   ....[181]....
        /*0658*/ 	.word	0x0500000f


	//   ....[182]....
        /*065c*/ 	.word	0x0500000f


	//   ....[183]....
        /*0660*/ 	.word	0x0500000f


	//   ....[184]....
        /*0664*/ 	.word	0x0500000f


	//   ....[185]....
        /*0668*/ 	.word	0x0500000f


	//   ....[186]....
        /*066c*/ 	.word	0x0500000f


	//   ....[187]....
        /*0670*/ 	.word	0x0500000f


	//   ....[188]....
        /*0674*/ 	.word	0x0500000f


	//   ....[189]....
        /*0678*/ 	.word	0x0500000f


	//   ....[190]....
        /*067c*/ 	.word	0x0500000f


	//   ....[191]....
        /*0680*/ 	.word	0x0500000f


	//   ....[192]....
        /*0684*/ 	.word	0x0500000f


	//   ....[193]....
        /*0688*/ 	.word	0x0500000f


	//   ....[194]....
        /*068c*/ 	.word	0x0500000f


	//   ....[195]....
        /*0690*/ 	.word	0x0500000f


	//   ....[196]....
        /*0694*/ 	.word	0x0500000f


	//   ....[197]....
        /*0698*/ 	.word	0x0500000f


	//   ....[198]....
        /*069c*/ 	.word	0x0500000f


	//   ....[199]....
        /*06a0*/ 	.word	0x0500000f


	//   ....[200]....
        /*06a4*/ 	.word	0x0500000f


	//   ....[201]....
        /*06a8*/ 	.word	0x0500000f


	//   ....[202]....
        /*06ac*/ 	.word	0x0500000f


	//   ....[203]....
        /*06b0*/ 	.word	0x0500000f


	//   ....[204]....
        /*06b4*/ 	.word	0x0500000f


	//   ....[205]....
        /*06b8*/ 	.word	0x0500000f


	//   ....[206]....
        /*06bc*/ 	.word	0x0500000f


	//   ....[207]....
        /*06c0*/ 	.word	0x0500000f


	//   ....[208]....
        /*06c4*/ 	.word	0x0500000f


	//   ....[209]....
        /*06c8*/ 	.word	0x0500000f


	//   ....[210]....
        /*06cc*/ 	.word	0x0500000f


	//   ....[211]....
        /*06d0*/ 	.word	0x0500000f


	//   ....[212]....
        /*06d4*/ 	.word	0x0500000f


	//   ....[213]....
        /*06d8*/ 	.word	0x0500000f


	//   ....[214]....
        /*06dc*/ 	.word	0x0500000f


	//   ....[215]....
        /*06e0*/ 	.word	0x0500000f


	//   ....[216]....
        /*06e4*/ 	.word	0x0500000f


	//   ....[217]....
        /*06e8*/ 	.word	0x0500000f


	//   ....[218]....
        /*06ec*/ 	.word	0x0500000f


	//   ....[219]....
        /*06f0*/ 	.word	0x0500000f


	//   ....[220]....
        /*06f4*/ 	.word	0x0500000f


	//   ....[221]....
        /*06f8*/ 	.word	0x0500000f


	//   ....[222]....
        /*06fc*/ 	.word	0x0500000f


	//   ....[223]....
        /*0700*/ 	.word	0x0500000f


	//   ....[224]....
        /*0704*/ 	.word	0x0500000f


	//   ....[225]....
        /*0708*/ 	.word	0x0500000f


	//   ....[226]....
        /*070c*/ 	.word	0x0500000f


	//   ....[227]....
        /*0710*/ 	.word	0x0500000f


	//   ....[228]....
        /*0714*/ 	.word	0x0500000f


	//   ....[229]....
        /*0718*/ 	.word	0x0500000f


	//   ....[230]....
        /*071c*/ 	.word	0x0500000f


	//   ....[231]....
        /*0720*/ 	.word	0x0500000f


	//   ....[232]....
        /*0724*/ 	.word	0x0500000f


	//   ....[233]....
        /*0728*/ 	.word	0x0500000f


	//   ....[234]....
        /*072c*/ 	.word	0x0500000f


	//   ....[235]....
        /*0730*/ 	.word	0x0500000f


	//   ....[236]....
        /*0734*/ 	.word	0x0500000f


	//   ....[237]....
        /*0738*/ 	.word	0x0500000f


	//   ....[238]....
        /*073c*/ 	.word	0x0500000f


	//   ....[239]....
        /*0740*/ 	.word	0x0500000f


	//   ....[240]....
        /*0744*/ 	.word	0x0500000f


	//   ....[241]....
        /*0748*/ 	.word	0x0500000f


	//   ....[242]....
        /*074c*/ 	.word	0x0500000f


	//   ....[243]....
        /*0750*/ 	.word	0x0500000f


	//   ....[244]....
        /*0754*/ 	.word	0x0500000f


	//   ....[245]....
        /*0758*/ 	.word	0x0500000f


	//   ....[246]....
        /*075c*/ 	.word	0x0500000f


	//   ....[247]....
        /*0760*/ 	.word	0x0500000f


	//   ....[248]....
        /*0764*/ 	.word	0x0500000f


	//   ....[249]....
        /*0768*/ 	.word	0x0500000f


	//   ....[250]....
        /*076c*/ 	.word	0x0500000f


	//   ....[251]....
        /*0770*/ 	.word	0x0500000f


	//   ....[252]....
        /*0774*/ 	.word	0x0500000f


	//   ....[253]....
        /*0778*/ 	.word	0x0500000f


	//   ....[254]....
        /*077c*/ 	.word	0x0500000f


	//   ....[255]....
        /*0780*/ 	.word	0x0500000f


	//   ....[0]....
        /*0784*/ 	.word	0x0500000f


	//   ....[1]....
        /*0788*/ 	.word	0x0500000f


	//   ....[2]....
        /*078c*/ 	.word	0x0500000f


	//   ....[3]....
        /*0790*/ 	.word	0x0500000f


	//   ....[4]....
        /*0794*/ 	.word	0x0500000f


	//   ....[5]....
        /*0798*/ 	.word	0x0500000f


	//   ....[6]....
        /*079c*/ 	.word	0x0500000f


	//   ....[7]....
        /*07a0*/ 	.word	0x0500000f


	//   ....[8]....
        /*07a4*/ 	.word	0x0500000f


	//   ....[9]....
        /*07a8*/ 	.word	0x0500000f


	//   ....[10]....
        /*07ac*/ 	.word	0x0500000f


	//   ....[11]....
        /*07b0*/ 	.word	0x0500000f


	//   ....[12]....
        /*07b4*/ 	.word	0x0500000f


	//   ....[13]....
        /*07b8*/ 	.word	0x0500000f


	//   ....[14]....
        /*07bc*/ 	.word	0x0500000f


	//   ....[15]....
        /*07c0*/ 	.word	0x0500000f


	//   ....[16]....
        /*07c4*/ 	.word	0x0500000f


	//   ....[17]....
        /*07c8*/ 	.word	0x0500000f


	//----- nvinfo : EIATTR_COOP_GROUP_INSTR_OFFSETS
	.align		4
.L_384:
        /*07cc*/ 	.byte	0x04, 0x28
        /*07ce*/ 	.short	(.L_386 - .L_385)


	//   ....[0]....
.L_385:
        /*07d0*/ 	.word	0x00000060


	//   ....[1]....
        /*07d4*/ 	.word	0x00000140


	//   ....[2]....
        /*07d8*/ 	.word	0x00000190


	//   ....[3]....
        /*07dc*/ 	.word	0x000003c0


	//   ....[4]....
        /*07e0*/ 	.word	0x00000520


	//   ....[5]....
        /*07e4*/ 	.word	0x00000640


	//   ....[6]....
        /*07e8*/ 	.word	0x000007a0


	//   ....[7]....
        /*07ec*/ 	.word	0x00003c70


	//   ....[8]....
        /*07f0*/ 	.word	0x00003c80


	//   ....[9]....
        /*07f4*/ 	.word	0x00005320


	//   ....[10]....
        /*07f8*/ 	.word	0x00005330


	//   ....[11]....
        /*07fc*/ 	.word	0x00007560


	//   ....[12]....
        /*0800*/ 	.word	0x00007570


	//   ....[13]....
        /*0804*/ 	.word	0x00008e00


	//   ....[14]....
        /*0808*/ 	.word	0x00008e10


	//   ....[15]....
        /*080c*/ 	.word	0x0000a850


	//   ....[16]....
        /*0810*/ 	.word	0x0000a860


	//   ....[17]....
        /*0814*/ 	.word	0x0000aaf0


	//   ....[18]....
        /*0818*/ 	.word	0x0000ab00


	//   ....[19]....
        /*081c*/ 	.word	0x0000b020


	//   ....[20]....
        /*0820*/ 	.word	0x0000b050


	//   ....[21]....
        /*0824*/ 	.word	0x0000b1d0


	//   ....[22]....
        /*0828*/ 	.word	0x0000b1f0


	//   ....[23]....
        /*082c*/ 	.word	0x0000b9a0


	//   ....[24]....
        /*0830*/ 	.word	0x0000bef0


	//   ....[25]....
        /*0834*/ 	.word	0x0000bf00


	//   ....[26]....
        /*0838*/ 	.word	0x0000bf10


	//   ....[27]....
        /*083c*/ 	.word	0x0000bf20


	//   ....[28]....
        /*0840*/ 	.word	0x0000e990


	//   ....[29]....
        /*0844*/ 	.word	0x0000e9a0


	//   ....[30]....
        /*0848*/ 	.word	0x0000e9b0


	//   ....[31]....
        /*084c*/ 	.word	0x0000e9c0


	//   ....[32]....
        /*0850*/ 	.word	0x00012740


	//   ....[33]....
        /*0854*/ 	.word	0x00012760


	//   ....[34]....
        /*0858*/ 	.word	0x00012bd0


	//   ....[35]....
        /*085c*/ 	.word	0x00012c20


	//   ....[36]....
        /*0860*/ 	.word	0x00014e10


	//   ....[37]....
        /*0864*/ 	.word	0x00014e20


	//   ....[38]....
        /*0868*/ 	.word	0x00014e50


	//   ....[39]....
        /*086c*/ 	.word	0x00014e60


	//   ....[40]....
        /*0870*/ 	.word	0x000161f0


	//   ....[41]....
        /*0874*/ 	.word	0x00016270


	//   ....[42]....
        /*0878*/ 	.word	0x000162a0


	//   ....[43]....
        /*087c*/ 	.word	0x000162b0


	//   ....[44]....
        /*0880*/ 	.word	0x000173b0


	//   ....[45]....
        /*0884*/ 	.word	0x000173c0


	//   ....[46]....
        /*0888*/ 	.word	0x000173d0


	//   ....[47]....
        /*088c*/ 	.word	0x000173e0


	//   ....[48]....
        /*0890*/ 	.word	0x00017ac0


	//   ....[49]....
        /*0894*/ 	.word	0x00017af0


	//   ....[50]....
        /*0898*/ 	.word	0x00017bb0


	//   ....[51]....
        /*089c*/ 	.word	0x00017bd0


	//   ....[52]....
        /*08a0*/ 	.word	0x00017c90


	//   ....[53]....
        /*08a4*/ 	.word	0x00017cb0


	//   ....[54]....
        /*08a8*/ 	.word	0x00017d80


	//   ....[55]....
        /*08ac*/ 	.word	0x00017da0


	//   ....[56]....
        /*08b0*/ 	.word	0x00018240


	//   ....[57]....
        /*08b4*/ 	.word	0x00018250


	//   ....[58]....
        /*08b8*/ 	.word	0x00018690


	//   ....[59]....
        /*08bc*/ 	.word	0x000186a0


	//   ....[60]....
        /*08c0*/ 	.word	0x00019310


	//   ....[61]....
        /*08c4*/ 	.word	0x00019320


	//   ....[62]....
        /*08c8*/ 	.word	0x000193e0


	//   ....[63]....
        /*08cc*/ 	.word	0x00019400


	//   ....[64]....
        /*08d0*/ 	.word	0x000194c0


	//   ....[65]....
        /*08d4*/ 	.word	0x000194e0


	//   ....[66]....
        /*08d8*/ 	.word	0x000195b0


	//   ....[67]....
        /*08dc*/ 	.word	0x000195d0


	//   ....[68]....
        /*08e0*/ 	.word	0x00019720


	//   ....[69]....
        /*08e4*/ 	.word	0x00019930


	//   ....[70]....
        /*08e8*/ 	.word	0x00019960


	//   ....[71]....
        /*08ec*/ 	.word	0x00019990


	//   ....[72]....
        /*08f0*/ 	.word	0x000199c0


	//   ....[73]....
        /*08f4*/ 	.word	0x000199f0


	//   ....[74]....
        /*08f8*/ 	.word	0x00019a20


	//   ....[75]....
        /*08fc*/ 	.word	0x00019bb0


	//   ....[76]....
        /*0900*/ 	.word	0x00019be0


	//   ....[77]....
        /*0904*/ 	.word	0x00019c10


	//   ....[78]....
        /*0908*/ 	.word	0x00019c40


	//   ....[79]....
        /*090c*/ 	.word	0x00019c70


	//   ....[80]....
        /*0910*/ 	.word	0x00019ca0


	//   ....[81]....
        /*0914*/ 	.word	0x00019d30


	//   ....[82]....
        /*0918*/ 	.word	0x00019d60


	//   ....[83]....
        /*091c*/ 	.word	0x00019d70


	//   ....[84]....
        /*0920*/ 	.word	0x00019e00


	//   ....[85]....
        /*0924*/ 	.word	0x0001ad70


	//   ....[86]....
        /*0928*/ 	.word	0x0001cea0


	//   ....[87]....
        /*092c*/ 	.word	0x0001cec0


	//   ....[88]....
        /*0930*/ 	.word	0x0001cf70


	//   ....[89]....
        /*0934*/ 	.word	0x0001cf90


	//   ....[90]....
        /*0938*/ 	.word	0x0001d030


	//   ....[91]....
        /*093c*/ 	.word	0x0001d050


	//   ....[92]....
        /*0940*/ 	.word	0x0001d0f0


	//   ....[93]....
        /*0944*/ 	.word	0x0001d110


	//   ....[94]....
        /*0948*/ 	.word	0x0001d1b0


	//   ....[95]....
        /*094c*/ 	.word	0x0001d1d0


	//   ....[96]....
        /*0950*/ 	.word	0x0001d1e0


	//   ....[97]....
        /*0954*/ 	.word	0x0001d270


	//   ....[98]....
        /*0958*/ 	.word	0x0001da20


	//   ....[99]....
        /*095c*/ 	.word	0x0001da50


	//   ....[100]....
        /*0960*/ 	.word	0x0001da70


	//   ....[101]....
        /*0964*/ 	.word	0x0001db00


	//   ....[102]....
        /*0968*/ 	.word	0x0001db10


	//   ....[103]....
        /*096c*/ 	.word	0x0001dbb0


	//   ....[104]....
        /*0970*/ 	.word	0x0001dbc0


	//   ....[105]....
        /*0974*/ 	.word	0x0001dc60


	//   ....[106]....
        /*0978*/ 	.word	0x0001dc70


	//   ....[107]....
        /*097c*/ 	.word	0x0001dd10


	//   ....[108]....
        /*0980*/ 	.word	0x0001dd20


	//   ....[109]....
        /*0984*/ 	.word	0x0001ddc0


	//   ....[110]....
        /*0988*/ 	.word	0x0001ddd0


	//   ....[111]....
        /*098c*/ 	.word	0x0001de70


	//   ....[112]....
        /*0990*/ 	.word	0x0001de80


	//   ....[113]....
        /*0994*/ 	.word	0x0001de90


	//   ....[114]....
        /*0998*/ 	.word	0x0001e660


	//   ....[115]....
        /*099c*/ 	.word	0x0001e670


	//   ....[116]....
        /*09a0*/ 	.word	0x0001e680


	//   ....[117]....
        /*09a4*/ 	.word	0x0001e710


	//   ....[118]....
        /*09a8*/ 	.word	0x0001e720


	//   ....[119]....
        /*09ac*/ 	.word	0x0001e780


	//   ....[120]....
        /*09b0*/ 	.word	0x0001e7b0


	//   ....[121]....
        /*09b4*/ 	.word	0x0001e7f0


	//   ....[122]....
        /*09b8*/ 	.word	0x0001e820


	//   ....[123]....
        /*09bc*/ 	.word	0x0001e860


	//   ....[124]....
        /*09c0*/ 	.word	0x0001e890


	//   ....[125]....
        /*09c4*/ 	.word	0x0001e8d0


	//   ....[126]....
        /*09c8*/ 	.word	0x0001eb50


	//   ....[127]....
        /*09cc*/ 	.word	0x0001eb70


	//   ....[128]....
        /*09d0*/ 	.word	0x0001ec00


	//   ....[129]....
        /*09d4*/ 	.word	0x0001ec10


	//   ....[130]....
        /*09d8*/ 	.word	0x0001ec80


	//   ....[131]....
        /*09dc*/ 	.word	0x0001ec90


	//   ....[132]....
        /*09e0*/ 	.word	0x0001ed00


	//   ....[133]....
        /*09e4*/ 	.word	0x0001ed10


	//   ....[134]....
        /*09e8*/ 	.word	0x0001ed80


	//   ....[135]....
        /*09ec*/ 	.word	0x0001ed90


	//   ....[136]....
        /*09f0*/ 	.word	0x0001eda0


	//   ....[137]....
        /*09f4*/ 	.word	0x0001ee10


	//   ....[138]....
        /*09f8*/ 	.word	0x0001f390


	//   ....[139]....
        /*09fc*/ 	.word	0x0001f3c0


	//   ....[140]....
        /*0a00*/ 	.word	0x0001f3e0


	//   ....[141]....
        /*0a04*/ 	.word	0x0001f3f0


	//   ....[142]....
        /*0a08*/ 	.word	0x0001f430


	//   ....[143]....
        /*0a0c*/ 	.word	0x0001f450


	//   ....[144]....
        /*0a10*/ 	.word	0x0001f4c0


	//   ....[145]....
        /*0a14*/ 	.word	0x0001f4e0


	//   ....[146]....
        /*0a18*/ 	.word	0x0001f540


	//   ....[147]....
        /*0a1c*/ 	.word	0x0001f560


	//   ....[148]....
        /*0a20*/ 	.word	0x0001f5b0


	//   ....[149]....
        /*0a24*/ 	.word	0x0001f5d0


	//   ....[150]....
        /*0a28*/ 	.word	0x0001fa20


	//   ....[151]....
        /*0a2c*/ 	.word	0x0001fa50


	//   ....[152]....
        /*0a30*/ 	.word	0x0001fab0


	//   ....[153]....
        /*0a34*/ 	.word	0x0001fae0


	//   ....[154]....
        /*0a38*/ 	.word	0x0001fb10


	//   ....[155]....
        /*0a3c*/ 	.word	0x0001fb40


	//   ....[156]....
        /*0a40*/ 	.word	0x0001fb70


	//   ....[157]....
        /*0a44*/ 	.word	0x0001fba0


	//   ....[158]....
        /*0a48*/ 	.word	0x0001fd40


	//   ....[159]....
        /*0a4c*/ 	.word	0x0001fd70


	//   ....[160]....
        /*0a50*/ 	.word	0x0001fda0


	//   ....[161]....
        /*0a54*/ 	.word	0x0001fdd0


	//   ....[162]....
        /*0a58*/ 	.word	0x0001fe00


	//   ....[163]....
        /*0a5c*/ 	.word	0x0001fe30


	//   ....[164]....
        /*0a60*/ 	.word	0x0001fef0


	//   ....[165]....
        /*0a64*/ 	.word	0x0001ff10


	//   ....[166]....
        /*0a68*/ 	.word	0x0001ff20


	//   ....[167]....
        /*0a6c*/ 	.word	0x0001ff80


	//   ....[168]....
        /*0a70*/ 	.word	0x000205a0


	//   ....[169]....
        /*0a74*/ 	.word	0x000208c0


	//   ....[170]....
        /*0a78*/ 	.word	0x00020950


	//   ....[171]....
        /*0a7c*/ 	.word	0x000209f0


	//   ....[172]....
        /*0a80*/ 	.word	0x00020a80


	//   ....[173]....
        /*0a84*/ 	.word	0x00020b70


	//   ....[174]....
        /*0a88*/ 	.word	0x00020c00


	//   ....[175]....
        /*0a8c*/ 	.word	0x00020ca0


	//   ....[176]....
        /*0a90*/ 	.word	0x00020d30


	//   ....[177]....
        /*0a94*/ 	.word	0x00020e20


	//   ....[178]....
        /*0a98*/ 	.word	0x00020eb0


	//   ....[179]....
        /*0a9c*/ 	.word	0x00020f50


	//   ....[180]....
        /*0aa0*/ 	.word	0x00020fe0


	//   ....[181]....
        /*0aa4*/ 	.word	0x000210d0


	//   ....[182]....
        /*0aa8*/ 	.word	0x00021160


	//   ....[183]....
        /*0aac*/ 	.word	0x000211b0


	//   ....[184]....
        /*0ab0*/ 	.word	0x00021200


	//   ....[185]....
        /*0ab4*/ 	.word	0x000212f0


	//   ....[186]....
        /*0ab8*/ 	.word	0x00021380


	//   ....[187]....
        /*0abc*/ 	.word	0x000213d0


	//   ....[188]....
        /*0ac0*/ 	.word	0x00021420


	//   ....[189]....
        /*0ac4*/ 	.word	0x00021680


	//   ....[190]....
        /*0ac8*/ 	.word	0x00021960


	//   ....[191]....
        /*0acc*/ 	.word	0x00021a50


	//   ....[192]....
        /*0ad0*/ 	.word	0x00021af0


	//   ....[193]....
        /*0ad4*/ 	.word	0x00021b50


	//   ....[194]....
        /*0ad8*/ 	.word	0x00021c60


	//   ....[195]....
        /*0adc*/ 	.word	0x00021cd0


	//   ....[196]....
        /*0ae0*/ 	.word	0x00021de0


	//   ....[197]....
        /*0ae4*/ 	.word	0x00021e50


	//   ....[198]....
        /*0ae8*/ 	.word	0x00021f60


	//   ....[199]....
        /*0aec*/ 	.word	0x00021fd0


	//   ....[200]....
        /*0af0*/ 	.word	0x000220e0


	//   ....[201]....
        /*0af4*/ 	.word	0x00022150


	//   ....[202]....
        /*0af8*/ 	.word	0x000221f0


	//   ....[203]....
        /*0afc*/ 	.word	0x00022300


	//   ....[204]....
        /*0b00*/ 	.word	0x00022360


	//   ....[205]....
        /*0b04*/ 	.word	0x000223c0


	//   ....[206]....
        /*0b08*/ 	.word	0x000224c0


	//   ....[207]....
        /*0b0c*/ 	.word	0x00022520


	//   ....[208]....
        /*0b10*/ 	.word	0x00022630


	//   ....[209]....
        /*0b14*/ 	.word	0x00022690


	//   ....[210]....
        /*0b18*/ 	.word	0x000227a0


	//   ....[211]....
        /*0b1c*/ 	.word	0x00022800


	//   ....[212]....
        /*0b20*/ 	.word	0x00022910


	//   ....[213]....
        /*0b24*/ 	.word	0x00022970


	//   ....[214]....
        /*0b28*/ 	.word	0x00022a80


	//   ....[215]....
        /*0b2c*/ 	.word	0x00022ae0


	//   ....[216]....
        /*0b30*/ 	.word	0x00022bf0


	//   ....[217]....
        /*0b34*/ 	.word	0x00022c50


	//   ....[218]....
        /*0b38*/ 	.word	0x00022d40


	//   ....[219]....
        /*0b3c*/ 	.word	0x00022e70


	//   ....[220]....
        /*0b40*/ 	.word	0x00022f20


	//   ....[221]....
        /*0b44*/ 	.word	0x00022fa0


	//   ....[222]....
        /*0b48*/ 	.word	0x00023080


	//   ....[223]....
        /*0b4c*/ 	.word	0x000230e0


	//   ....[224]....
        /*0b50*/ 	.word	0x000231b0


	//   ....[225]....
        /*0b54*/ 	.word	0x00023210


	//   ....[226]....
        /*0b58*/ 	.word	0x000232e0


	//   ....[227]....
        /*0b5c*/ 	.word	0x00023340


	//   ....[228]....
        /*0b60*/ 	.word	0x00023410


	//   ....[229]....
        /*0b64*/ 	.word	0x00023470


	//   ....[230]....
        /*0b68*/ 	.word	0x00023540


	//   ....[231]....
        /*0b6c*/ 	.word	0x00023630


	//   ....[232]....
        /*0b70*/ 	.word	0x000236d0


	//   ....[233]....
        /*0b74*/ 	.word	0x00023730


	//   ....[234]....
        /*0b78*/ 	.word	0x00023820


	//   ....[235]....
        /*0b7c*/ 	.word	0x00023880


	//   ....[236]....
        /*0b80*/ 	.word	0x00023960


	//   ....[237]....
        /*0b84*/ 	.word	0x000239c0


	//   ....[238]....
        /*0b88*/ 	.word	0x00023aa0


	//   ....[239]....
        /*0b8c*/ 	.word	0x00023b00


	//   ....[240]....
        /*0b90*/ 	.word	0x00023be0


	//   ....[241]....
        /*0b94*/ 	.word	0x00023c40


	//   ....[242]....
        /*0b98*/ 	.word	0x00023d10


	//   ....[243]....
        /*0b9c*/ 	.word	0x00023e40


	//   ....[244]....
        /*0ba0*/ 	.word	0x00023f40


	//   ....[245]....
        /*0ba4*/ 	.word	0x00023fd0


	//   ....[246]....
        /*0ba8*/ 	.word	0x000240a0


	//   ....[247]....
        /*0bac*/ 	.word	0x00024100


	//   ....[248]....
        /*0bb0*/ 	.word	0x000241d0


	//   ....[249]....
        /*0bb4*/ 	.word	0x00024230


	//   ....[250]....
        /*0bb8*/ 	.word	0x00024310


	//   ....[251]....
        /*0bbc*/ 	.word	0x00024370


	//   ....[252]....
        /*0bc0*/ 	.word	0x00024440


	//   ....[253]....
        /*0bc4*/ 	.word	0x000244a0


	//   ....[254]....
        /*0bc8*/ 	.word	0x00024560


	//   ....[255]....
        /*0bcc*/ 	.word	0x000245f0


	//   ....[0]....
        /*0bd0*/ 	.word	0x00024690


	//   ....[1]....
        /*0bd4*/ 	.word	0x00024810


	//   ....[2]....
        /*0bd8*/ 	.word	0x00024880


	//   ....[3]....
        /*0bdc*/ 	.word	0x000248f0


	//   ....[4]....
        /*0be0*/ 	.word	0x00024960


	//   ....[5]....
        /*0be4*/ 	.word	0x000249d0


	//   ....[6]....
        /*0be8*/ 	.word	0x00024a50


	//   ....[7]....
        /*0bec*/ 	.word	0x00024ad0


	//   ....[8]....
        /*0bf0*/ 	.word	0x00024b60


	//   ....[9]....
        /*0bf4*/ 	.word	0x00024bd0


	//   ....[10]....
        /*0bf8*/ 	.word	0x00024c40


	//   ....[11]....
        /*0bfc*/ 	.word	0x00024cb0


	//   ....[12]....
        /*0c00*/ 	.word	0x00024d30


	//   ....[13]....
        /*0c04*/ 	.word	0x00024da0


	//   ....[14]....
        /*0c08*/ 	.word	0x00024e40


	//   ....[15]....
        /*0c0c*/ 	.word	0x00024e90


	//   ....[16]....
        /*0c10*/ 	.word	0x00024f20


	//   ....[17]....
        /*0c14*/ 	.word	0x00025050


	//----- nvinfo : EIATTR_REG_RECONFIG
	.align		4
.L_386:
        /*0c18*/ 	.byte	0x01, 0x54
	.zero		2


	//----- nvinfo : EIATTR_SYSCALL_OFFSETS
	.align		4
        /*0c1c*/ 	.byte	0x04, 0x46
        /*0c1e*/ 	.short	(.L_388 - .L_387)


	//   ....[0]....
.L_387:
        /*0c20*/ 	.word	0x00001f70


	//   ....[1]....
        /*0c24*/ 	.word	0x000020c0


	//   ....[2]....
        /*0c28*/ 	.word	0x0000bb10


	//   ....[3]....
        /*0c2c*/ 	.word	0x0000be70


	//   ....[4]....
        /*0c30*/ 	.word	0x0001c400


	//   ....[5]....
        /*0c34*/ 	.word	0x0001c550


	//   ....[6]....
        /*0c38*/ 	.word	0x0001c640


	//   ....[7]....
        /*0c3c*/ 	.word	0x0001d630


	//----- nvinfo : EIATTR_MBARRIER_INSTR_OFFSETS
	.align		4
.L_388:
        /*0c40*/ 	.byte	0x04, 0x39
        /*0c42*/ 	.short	(.L_390 - .L_389)


	//   ....[0]....
.L_389:
        /*0c44*/ 	.word	0x00000270
        /*0c48*/ 	.word	0x000000ff
        /*0c4c*/ 	.word	0x0002a800
        /*0c50*/ 	.short	0x0100
        /*0c52*/ 	.byte	0x08
	.zero		1


	//   ....[1]....
        /*0c54*/ 	.word	0x00000280
        /*0c58*/ 	.word	0x000000ff
        /*0c5c*/ 	.word	0x0002a820
        /*0c60*/ 	.short	0x0100
        /*0c62*/ 	.byte	0x08
	.zero		1


	//   ....[2]....
        /*0c64*/ 	.word	0x00000370
        /*0c68*/ 	.word	0x000000ff
        /*0c6c*/ 	.word	0x0002a830
        /*0c70*/ 	.short	0x0100
        /*0c72*/ 	.byte	0x08
	.zero		1


	//   ....[3]....
        /*0c74*/ 	.word	0x00000380
        /*0c78*/ 	.word	0x000000ff
        /*0c7c*/ 	.word	0x0002a840
        /*0c80*/ 	.short	0x0100
        /*0c82*/ 	.byte	0x08
	.zero		1


	//   ....[4]....
        /*0c84*/ 	.word	0x00000390
        /*0c88*/ 	.word	0x000000ff
        /*0c8c*/ 	.word	0x0002a838
        /*0c90*/ 	.short	0x0100
        /*0c92*/ 	.byte	0x08
	.zero		1


	//   ....[5]....
        /*0c94*/ 	.word	0x000003a0
        /*0c98*/ 	.word	0x000000ff
        /*0c9c*/ 	.word	0x0002a848
        /*0ca0*/ 	.short	0x0100
        /*0ca2*/ 	.byte	0x08
	.zero		1


	//   ....[6]....
        /*0ca4*/ 	.word	0x000004d0
        /*0ca8*/ 	.word	0x000000ff
        /*0cac*/ 	.word	0x0002a850
        /*0cb0*/ 	.short	0x0100
        /*0cb2*/ 	.byte	0x08
	.zero		1


	//   ....[7]....
        /*0cb4*/ 	.word	0x000004e0
        /*0cb8*/ 	.word	0x000000ff
        /*0cbc*/ 	.word	0x0002a860
        /*0cc0*/ 	.short	0x0100
        /*0cc2*/ 	.byte	0x08
	.zero		1


	//   ....[8]....
        /*0cc4*/ 	.word	0x000004f0
        /*0cc8*/ 	.word	0x000000ff
        /*0ccc*/ 	.word	0x0002a858
        /*0cd0*/ 	.short	0x0100
        /*0cd2*/ 	.byte	0x08
	.zero		1


	//   ....[9]....
        /*0cd4*/ 	.word	0x00000500
        /*0cd8*/ 	.word	0x000000ff
        /*0cdc*/ 	.word	0x0002a868
        /*0ce0*/ 	.short	0x0100
        /*0ce2*/ 	.byte	0x08
	.zero		1


	//   ....[10]....
        /*0ce4*/ 	.word	0x000005f0
        /*0ce8*/ 	.word	0x000000ff
        /*0cec*/ 	.word	0x0002a870
        /*0cf0*/ 	.short	0x0100
        /*0cf2*/ 	.byte	0x06
	.zero		1


	//   ....[11]....
        /*0cf4*/ 	.word	0x00000600
        /*0cf8*/ 	.word	0x000000ff
        /*0cfc*/ 	.word	0x0002a880
        /*0d00*/ 	.short	0x0100
        /*0d02*/ 	.byte	0x06
	.zero		1


	//   ....[12]....
        /*0d04*/ 	.word	0x00000610
        /*0d08*/ 	.word	0x000000ff
        /*0d0c*/ 	.word	0x0002a878
        /*0d10*/ 	.short	0x0100
        /*0d12*/ 	.byte	0x06
	.zero		1


	//   ....[13]....
        /*0d14*/ 	.word	0x00000620
        /*0d18*/ 	.word	0x000000ff
        /*0d1c*/ 	.word	0x0002a888
        /*0d20*/ 	.short	0x0100
        /*0d22*/ 	.byte	0x06
	.zero		1


	//   ....[14]....
        /*0d24*/ 	.word	0x00000750
        /*0d28*/ 	.word	0x000000ff
        /*0d2c*/ 	.word	0x0002a890
        /*0d30*/ 	.short	0x0100
        /*0d32*/ 	.byte	0x08
	.zero		1


	//   ....[15]....
        /*0d34*/ 	.word	0x00000760
        /*0d38*/ 	.word	0x000000ff
        /*0d3c*/ 	.word	0x0002a8a0
        /*0d40*/ 	.short	0x0100
        /*0d42*/ 	.byte	0x08
	.zero		1


	//   ....[16]....
        /*0d44*/ 	.word	0x00000770
        /*0d48*/ 	.word	0x000000ff
        /*0d4c*/ 	.word	0x0002a898
        /*0d50*/ 	.short	0x0100
        /*0d52*/ 	.byte	0x08
	.zero		1


	//   ....[17]....
        /*0d54*/ 	.word	0x00000780
        /*0d58*/ 	.word	0x000000ff
        /*0d5c*/ 	.word	0x0002a8a8
        /*0d60*/ 	.short	0x0100
        /*0d62*/ 	.byte	0x08
	.zero		1


	//   ....[18]....
        /*0d64*/ 	.word	0x000008b0
        /*0d68*/ 	.word	0x000000ff
        /*0d6c*/ 	.word	0x0002a8b0
        /*0d70*/ 	.short	0x0100
        /*0d72*/ 	.byte	0x08
	.zero		1


	//   ....[19]....
        /*0d74*/ 	.word	0x000008c0
        /*0d78*/ 	.word	0x000000ff
        /*0d7c*/ 	.word	0x0002a8c0
        /*0d80*/ 	.short	0x0100
        /*0d82*/ 	.byte	0x08
	.zero		1


	//   ....[20]....
        /*0d84*/ 	.word	0x000008d0
        /*0d88*/ 	.word	0x000000ff
        /*0d8c*/ 	.word	0x0002a8b8
        /*0d90*/ 	.short	0x0100
        /*0d92*/ 	.byte	0x08
	.zero		1


	//   ....[21]....
        /*0d94*/ 	.word	0x000008e0
        /*0d98*/ 	.word	0x000000ff
        /*0d9c*/ 	.word	0x0002a8c8
        /*0da0*/ 	.short	0x0100
        /*0da2*/ 	.byte	0x08
	.zero		1


	//   ....[22]....
        /*0da4*/ 	.word	0x00003c20
        /*0da8*/ 	.word	0x00000055
        /*0dac*/ 	.word	0x0002a890
        /*0db0*/ 	.short	0x010a
        /*0db2*/ 	.byte	0x3f
	.zero		1


	//   ....[23]....
        /*0db4*/ 	.word	0x000074f0
        /*0db8*/ 	.word	0x00000055
        /*0dbc*/ 	.word	0x0002a890
        /*0dc0*/ 	.short	0x010a
        /*0dc2*/ 	.byte	0x3f
	.zero		1


	//   ....[24]....
        /*0dc4*/ 	.word	0x0000a6b0
        /*0dc8*/ 	.word	0x00000055
        /*0dcc*/ 	.word	0x0002a890
        /*0dd0*/ 	.short	0x010a
        /*0dd2*/ 	.byte	0x3f
	.zero		1


	//   ....[25]....
        /*0dd4*/ 	.word	0x0000ae50
        /*0dd8*/ 	.word	0x0000000b
        /*0ddc*/ 	.word	0x00000000
        /*0de0*/ 	.short	0x0101
        /*0de2*/ 	.byte	0x3f
	.zero		1


	//   ....[26]....
        /*0de4*/ 	.word	0x0000ae90
        /*0de8*/ 	.word	0x00000055
        /*0dec*/ 	.word	0x0002a8b0
        /*0df0*/ 	.short	0x010a
        /*0df2*/ 	.byte	0x3f
	.zero		1


	//   ....[27]....
        /*0df4*/ 	.word	0x0000b420
        /*0df8*/ 	.word	0x00000055
        /*0dfc*/ 	.word	0x00000000
        /*0e00*/ 	.short	0x0101
        /*0e02*/ 	.byte	0x3f
	.zero		1


	//   ....[28]....
        /*0e04*/ 	.word	0x0000bb90
        /*0e08*/ 	.word	0x00000002
        /*0e0c*/ 	.word	0x0002a800
        /*0e10*/ 	.short	0x010a
        /*0e12*/ 	.byte	0x3f
	.zero		1


	//   ....[29]....
        /*0e14*/ 	.word	0x0000bbe0
        /*0e18*/ 	.word	0x00000002
        /*0e1c*/ 	.word	0x0002a800
        /*0e20*/ 	.short	0x010a
        /*0e22*/ 	.byte	0x3f
	.zero		1


	//   ....[30]....
        /*0e24*/ 	.word	0x0000c5c0
        /*0e28*/ 	.word	0x00000002
        /*0e2c*/ 	.word	0x0002a800
        /*0e30*/ 	.short	0x010a
        /*0e32*/ 	.byte	0x3f
	.zero		1


	//   ....[31]....
        /*0e34*/ 	.word	0x0000eea0
        /*0e38*/ 	.word	0x00000002
        /*0e3c*/ 	.word	0x0002a800
        /*0e40*/ 	.short	0x010a
        /*0e42*/ 	.byte	0x3f
	.zero		1


	//   ....[32]....
        /*0e44*/ 	.word	0x00011670
        /*0e48*/ 	.word	0x00000009
        /*0e4c*/ 	.word	0x0002a830
        /*0e50*/ 	.short	0x010a
        /*0e52*/ 	.byte	0x3f
	.zero		1


	//   ....[33]....
        /*0e54*/ 	.word	0x000116c0
        /*0e58*/ 	.word	0x00000009
        /*0e5c*/ 	.word	0x0002a830
        /*0e60*/ 	.short	0x010a
        /*0e62*/ 	.byte	0x3f
	.zero		1


	//   ....[34]....
        /*0e64*/ 	.word	0x00013150
        /*0e68*/ 	.word	0x00000007
        /*0e6c*/ 	.word	0x00000000
        /*0e70*/ 	.short	0x0101
        /*0e72*/ 	.byte	0x3f
	.zero		1


	//   ....[35]....
        /*0e74*/ 	.word	0x00013a60
        /*0e78*/ 	.word	0x0000000f
        /*0e7c*/ 	.word	0x0002a830
        /*0e80*/ 	.short	0x010a
        /*0e82*/ 	.byte	0x3f
	.zero		1


	//   ....[36]....
        /*0e84*/ 	.word	0x00013ae0
        /*0e88*/ 	.word	0x0000000f
        /*0e8c*/ 	.word	0x0002a830
        /*0e90*/ 	.short	0x010a
        /*0e92*/ 	.byte	0x3f
	.zero		1


	//   ....[37]....
        /*0e94*/ 	.word	0x00014790
        /*0e98*/ 	.word	0x00000014
        /*0e9c*/ 	.word	0x0002a850
        /*0ea0*/ 	.short	0x010a
        /*0ea2*/ 	.byte	0x3f
	.zero		1


	//   ....[38]....
        /*0ea4*/ 	.word	0x000147e0
        /*0ea8*/ 	.word	0x00000014
        /*0eac*/ 	.word	0x0002a850
        /*0eb0*/ 	.short	0x010a
        /*0eb2*/ 	.byte	0x3f
	.zero		1


	//   ....[39]....
        /*0eb4*/ 	.word	0x00015260
        /*0eb8*/ 	.word	0x00000063
        /*0ebc*/ 	.word	0x00000000
        /*0ec0*/ 	.short	0x0101
        /*0ec2*/ 	.byte	0x3f
	.zero		1


	//   ....[40]....
        /*0ec4*/ 	.word	0x000158f0
        /*0ec8*/ 	.word	0x00000014
        /*0ecc*/ 	.word	0x00000000
        /*0ed0*/ 	.short	0x0101
        /*0ed2*/ 	.byte	0x3f
	.zero		1


	//   ....[41]....
        /*0ed4*/ 	.word	0x00015ef0
        /*0ed8*/ 	.word	0x00000004
        /*0edc*/ 	.word	0x0002a850
        /*0ee0*/ 	.short	0x010a
        /*0ee2*/ 	.byte	0x3f
	.zero		1


	//   ....[42]....
        /*0ee4*/ 	.word	0x00015f90
        /*0ee8*/ 	.word	0x00000004
        /*0eec*/ 	.word	0x0002a850
        /*0ef0*/ 	.short	0x010a
        /*0ef2*/ 	.byte	0x3f
	.zero		1


	//   ....[43]....
        /*0ef4*/ 	.word	0x00016490
        /*0ef8*/ 	.word	0x00000004
        /*0efc*/ 	.word	0x00000000
        /*0f00*/ 	.short	0x0101
        /*0f02*/ 	.byte	0x3f
	.zero		1


	//   ....[44]....
        /*0f04*/ 	.word	0x00017ab0
        /*0f08*/ 	.word	0x00000000
        /*0f0c*/ 	.word	0x00000000
        /*0f10*/ 	.short	0x0101
        /*0f12*/ 	.byte	0x3f
	.zero		1


	//   ....[45]....
        /*0f14*/ 	.word	0x00018140
        /*0f18*/ 	.word	0x00000006
        /*0f1c*/ 	.word	0x00000000
        /*0f20*/ 	.short	0x0101
        /*0f22*/ 	.byte	0x3f
	.zero		1


	//   ....[46]....
        /*0f24*/ 	.word	0x0001ae50
        /*0f28*/ 	.word	0x00000016
        /*0f2c*/ 	.word	0x0002a820
        /*0f30*/ 	.short	0x010a
        /*0f32*/ 	.byte	0x3f
	.zero		1


	//   ....[47]....
        /*0f34*/ 	.word	0x0001aee0
        /*0f38*/ 	.word	0x0000000b
        /*0f3c*/ 	.word	0x0002a8a0
        /*0f40*/ 	.short	0x010a
        /*0f42*/ 	.byte	0x3f
	.zero		1


	//   ....[48]....
        /*0f44*/ 	.word	0x0001b320
        /*0f48*/ 	.word	0x0000000b
        /*0f4c*/ 	.word	0x0002a8c0
        /*0f50*/ 	.short	0x010a
        /*0f52*/ 	.byte	0x3f
	.zero		1


	//   ....[49]....
        /*0f54*/ 	.word	0x0001b750
        /*0f58*/ 	.word	0x0000000a
        /*0f5c*/ 	.word	0x0002a8a0
        /*0f60*/ 	.short	0x010a
        /*0f62*/ 	.byte	0x3f
	.zero		1


	//   ....[50]....
        /*0f64*/ 	.word	0x0001bb80
        /*0f68*/ 	.word	0x0000000a
        /*0f6c*/ 	.word	0x0002a8c0
        /*0f70*/ 	.short	0x010a
        /*0f72*/ 	.byte	0x3f
	.zero		1


	//   ....[51]....
        /*0f74*/ 	.word	0x0001cc70
        /*0f78*/ 	.word	0x00000007
        /*0f7c*/ 	.word	0x0002a840
        /*0f80*/ 	.short	0x010a
        /*0f82*/ 	.byte	0x3f
	.zero		1


	//   ....[52]....
        /*0f84*/ 	.word	0x0001d330
        /*0f88*/ 	.word	0x00000007
        /*0f8c*/ 	.word	0x0002a830
        /*0f90*/ 	.short	0x0107
        /*0f92*/ 	.byte	0x3f
	.zero		1


	//   ....[53]....
        /*0f94*/ 	.word	0x0001d400
        /*0f98*/ 	.word	0x00000007
        /*0f9c*/ 	.word	0x0002a830
        /*0fa0*/ 	.short	0x0101
        /*0fa2*/ 	.byte	0x3f
	.zero		1


	//   ....[54]....
        /*0fa4*/ 	.word	0x0001dfe0
        /*0fa8*/ 	.word	0x00000016
        /*0fac*/ 	.word	0x0002a800
        /*0fb0*/ 	.short	0x0107
        /*0fb2*/ 	.byte	0x3f
	.zero		1


	//   ....[55]....
        /*0fb4*/ 	.word	0x0001e0f0
        /*0fb8*/ 	.word	0x00000016
        /*0fbc*/ 	.word	0x0002a800
        /*0fc0*/ 	.short	0x0101
        /*0fc2*/ 	.byte	0x3f
	.zero		1


	//   ....[56]....
        /*0fc4*/ 	.word	0x0001e110
        /*0fc8*/ 	.word	0x00000016
        /*0fcc*/ 	.word	0x0002a820
        /*0fd0*/ 	.short	0x010a
        /*0fd2*/ 	.byte	0x3f
	.zero		1


	//   ....[57]....
        /*0fd4*/ 	.word	0x0001e480
        /*0fd8*/ 	.word	0x00000006
        /*0fdc*/ 	.word	0x0002a840
        /*0fe0*/ 	.short	0x010a
        /*0fe2*/ 	.byte	0x3f
	.zero		1


	//   ....[58]....
        /*0fe4*/ 	.word	0x0001e970
        /*0fe8*/ 	.word	0x00000006
        /*0fec*/ 	.word	0x0002a830
        /*0ff0*/ 	.short	0x0107
        /*0ff2*/ 	.byte	0x3f
	.zero		1


	//   ....[59]....
        /*0ff4*/ 	.word	0x0001ea30
        /*0ff8*/ 	.word	0x00000006
        /*0ffc*/ 	.word	0x0002a830
        /*1000*/ 	.short	0x0101
        /*1002*/ 	.byte	0x3f
	.zero		1


	//   ....[60]....
        /*1004*/ 	.word	0x0001ea90
        /*1008*/ 	.word	0x00000005
        /*100c*/ 	.word	0x0002a860
        /*1010*/ 	.short	0x010a
        /*1012*/ 	.byte	0x3f
	.zero		1


	//   ....[61]....
        /*1014*/ 	.word	0x0001eef0
        /*1018*/ 	.word	0x00000005
        /*101c*/ 	.word	0x0002a850
        /*1020*/ 	.short	0x0107
        /*1022*/ 	.byte	0x3f
	.zero		1


	//   ....[62]....
        /*1024*/ 	.word	0x0001f050
        /*1028*/ 	.word	0x00000005
        /*102c*/ 	.word	0x0002a850
        /*1030*/ 	.short	0x0101
        /*1032*/ 	.byte	0x3f
	.zero		1


	//   ....[63]....
        /*1034*/ 	.word	0x0001f2b0
        /*1038*/ 	.word	0x00000000
        /*103c*/ 	.word	0x0002a860
        /*1040*/ 	.short	0x010a
        /*1042*/ 	.byte	0x3f
	.zero		1


	//   ....[64]....
        /*1044*/ 	.word	0x0001f710
        /*1048*/ 	.word	0x00000000
        /*104c*/ 	.word	0x0002a850
        /*1050*/ 	.short	0x0107
        /*1052*/ 	.byte	0x3f
	.zero		1


	//   ....[65]....
        /*1054*/ 	.word	0x0001f7d0
        /*1058*/ 	.word	0x00000000
        /*105c*/ 	.word	0x0002a850
        /*1060*/ 	.short	0x0101
        /*1062*/ 	.byte	0x3f
	.zero		1


	//   ....[66]....
        /*1064*/ 	.word	0x00020520
        /*1068*/ 	.word	0x00000004
        /*106c*/ 	.word	0x0002a820
        /*1070*/ 	.short	0x010a
        /*1072*/ 	.byte	0x3f
	.zero		1


	//   ....[67]....
        /*1074*/ 	.word	0x00020690
        /*1078*/ 	.word	0x00000005
        /*107c*/ 	.word	0x0002a840
        /*1080*/ 	.short	0x010a
        /*1082*/ 	.byte	0x3f
	.zero		1


	//   ....[68]....
        /*1084*/ 	.word	0x00020730
        /*1088*/ 	.word	0x0000001b
        /*108c*/ 	.word	0x0002a840
        /*1090*/ 	.short	0x010a
        /*1092*/ 	.byte	0x3f
	.zero		1


	//   ....[69]....
        /*1094*/ 	.word	0x00020770
        /*1098*/ 	.word	0x00000005
        /*109c*/ 	.word	0x0002a860
        /*10a0*/ 	.short	0x010a
        /*10a2*/ 	.byte	0x3f
	.zero		1


	//   ....[70]....
        /*10a4*/ 	.word	0x000207b0
        /*10a8*/ 	.word	0x0000001b
        /*10ac*/ 	.word	0x0002a860
        /*10b0*/ 	.short	0x010a
        /*10b2*/ 	.byte	0x3f
	.zero		1


	//   ....[71]....
        /*10b4*/ 	.word	0x00020810
        /*10b8*/ 	.word	0x00000055
        /*10bc*/ 	.word	0x0002a890
        /*10c0*/ 	.short	0x010a
        /*10c2*/ 	.byte	0x3f
	.zero		1


	//   ....[72]....
        /*10c4*/ 	.word	0x00020ac0
        /*10c8*/ 	.word	0x00000055
        /*10cc*/ 	.word	0x0002a890
        /*10d0*/ 	.short	0x010a
        /*10d2*/ 	.byte	0x3f
	.zero		1


	//   ....[73]....
        /*10d4*/ 	.word	0x00020d70
        /*10d8*/ 	.word	0x00000055
        /*10dc*/ 	.word	0x0002a890
        /*10e0*/ 	.short	0x010a
        /*10e2*/ 	.byte	0x3f
	.zero		1


	//   ....[74]....
        /*10e4*/ 	.word	0x00021020
        /*10e8*/ 	.word	0x00000055
        /*10ec*/ 	.word	0x0002a8b0
        /*10f0*/ 	.short	0x010a
        /*10f2*/ 	.byte	0x3f
	.zero		1


	//   ....[75]....
        /*10f4*/ 	.word	0x00021240
        /*10f8*/ 	.word	0x00000002
        /*10fc*/ 	.word	0x0002a800
        /*1100*/ 	.short	0x010a
        /*1102*/ 	.byte	0x3f
	.zero		1


	//   ....[76]....
        /*1104*/ 	.word	0x00021460
        /*1108*/ 	.word	0x00000002
        /*110c*/ 	.word	0x0002a800
        /*1110*/ 	.short	0x010a
        /*1112*/ 	.byte	0x3f
	.zero		1


	//   ....[77]....
        /*1114*/ 	.word	0x000214b0
        /*1118*/ 	.word	0x00000009
        /*111c*/ 	.word	0x0002a830
        /*1120*/ 	.short	0x010a
        /*1122*/ 	.byte	0x3f
	.zero		1


	//   ....[78]....
        /*1124*/ 	.word	0x00021500
        /*1128*/ 	.word	0x0000000f
        /*112c*/ 	.word	0x0002a830
        /*1130*/ 	.short	0x010a
        /*1132*/ 	.byte	0x3f
	.zero		1


	//   ....[79]....
        /*1134*/ 	.word	0x00021550
        /*1138*/ 	.word	0x00000014
        /*113c*/ 	.word	0x0002a850
        /*1140*/ 	.short	0x010a
        /*1142*/ 	.byte	0x3f
	.zero		1


	//   ....[80]....
        /*1144*/ 	.word	0x000215a0
        /*1148*/ 	.word	0x00000004
        /*114c*/ 	.word	0x0002a850
        /*1150*/ 	.short	0x010a
        /*1152*/ 	.byte	0x3f
	.zero		1


	//   ....[81]....
        /*1154*/ 	.word	0x00021740
        /*1158*/ 	.word	0x00000016
        /*115c*/ 	.word	0x0002a820
        /*1160*/ 	.short	0x010a
        /*1162*/ 	.byte	0x3f
	.zero		1


	//   ....[82]....
        /*1164*/ 	.word	0x00021790
        /*1168*/ 	.word	0x0000000b
        /*116c*/ 	.word	0x0002a8a0
        /*1170*/ 	.short	0x010a
        /*1172*/ 	.byte	0x3f
	.zero		1


	//   ....[83]....
        /*1174*/ 	.word	0x000217e0
        /*1178*/ 	.word	0x0000000b
        /*117c*/ 	.word	0x0002a8c0
        /*1180*/ 	.short	0x010a
        /*1182*/ 	.byte	0x3f
	.zero		1


	//   ....[84]....
        /*1184*/ 	.word	0x00021830
        /*1188*/ 	.word	0x0000000a
        /*118c*/ 	.word	0x0002a8a0
        /*1190*/ 	.short	0x010a
        /*1192*/ 	.byte	0x3f
	.zero		1


	//   ....[85]....
        /*1194*/ 	.word	0x00021880
        /*1198*/ 	.word	0x0000000a
        /*119c*/ 	.word	0x0002a8c0
        /*11a0*/ 	.short	0x010a
        /*11a2*/ 	.byte	0x3f
	.zero		1


	//   ....[86]....
        /*11a4*/ 	.word	0x000219a0
        /*11a8*/ 	.word	0x00000007
        /*11ac*/ 	.word	0x0002a840
        /*11b0*/ 	.short	0x010a
        /*11b2*/ 	.byte	0x3f
	.zero		1


	//   ....[87]....
        /*11b4*/ 	.word	0x00022d70
        /*11b8*/ 	.word	0x00000016
        /*11bc*/ 	.word	0x0002a820
        /*11c0*/ 	.short	0x010a
        /*11c2*/ 	.byte	0x3f
	.zero		1


	//   ....[88]....
        /*11c4*/ 	.word	0x00022dc0
        /*11c8*/ 	.word	0x00000006
        /*11cc*/ 	.word	0x0002a840
        /*11d0*/ 	.short	0x010a
        /*11d2*/ 	.byte	0x3f
	.zero		1


	//   ....[89]....
        /*11d4*/ 	.word	0x00023580
        /*11d8*/ 	.word	0x00000005
        /*11dc*/ 	.word	0x0002a860
        /*11e0*/ 	.short	0x010a
        /*11e2*/ 	.byte	0x3f
	.zero		1


	//   ....[90]....
        /*11e4*/ 	.word	0x00023d90
        /*11e8*/ 	.word	0x00000000
        /*11ec*/ 	.word	0x0002a860
        /*11f0*/ 	.short	0x010a
        /*11f2*/ 	.byte	0x3f
	.zero		1


	//   ....[91]....
        /*11f4*/ 	.word	0x00024f70
        /*11f8*/ 	.word	0x00000004
        /*11fc*/ 	.word	0x0002a820
        /*1200*/ 	.short	0x010a
        /*1202*/ 	.byte	0x3f
	.zero		1


	//   ....[92]....
        /*1204*/ 	.word	0x00025110
        /*1208*/ 	.word	0x00000005
        /*120c*/ 	.word	0x0002a840
        /*1210*/ 	.short	0x010a
        /*1212*/ 	.byte	0x3f
	.zero		1


	//   ....[93]....
        /*1214*/ 	.word	0x00025160
        /*1218*/ 	.word	0x0000001b
        /*121c*/ 	.word	0x0002a840
        /*1220*/ 	.short	0x010a
        /*1222*/ 	.byte	0x3f
	.zero		1


	//   ....[94]....
        /*1224*/ 	.word	0x000251b0
        /*1228*/ 	.word	0x00000005
        /*122c*/ 	.word	0x0002a860
        /*1230*/ 	.short	0x010a
        /*1232*/ 	.byte	0x3f
	.zero		1


	//----- nvinfo : EIATTR_NUM_MBARRIERS
	.align		4
.L_390:
        /*1234*/ 	.byte	0x03, 0x38
        /*1236*/ 	.short	0x0016


	//----- nvinfo : EIATTR_EXIT_INSTR_OFFSETS
	.align		4
        /*1238*/ 	.byte	0x04, 0x1c
        /*123a*/ 	.short	(.L_392 - .L_391)


	//   ....[0]....
.L_391:
        /*123c*/ 	.word	0x00020800


	//----- nvinfo : EIATTR_MAX_THREADS
	.align		4
.L_392:
        /*1240*/ 	.byte	0x04, 0x05
        /*1242*/ 	.short	(.L_394 - .L_393)
.L_393:
        /*1244*/ 	.word	0x00000180
        /*1248*/ 	.word	0x00000001
        /*124c*/ 	.word	0x00000001


	//----- nvinfo : EIATTR_CRS_STACK_SIZE
	.align		4
.L_394:
        /*1250*/ 	.byte	0x04, 0x1e
        /*1252*/ 	.short	(.L_396 - .L_395)
.L_395:
        /*1254*/ 	.word	0x00000000


	//----- nvinfo : EIATTR_CBANK_PARAM_SIZE
	.align		4
.L_396:
        /*1258*/ 	.byte	0x03, 0x19
        /*125a*/ 	.short	0x0af0


	//----- nvinfo : EIATTR_PARAM_CBANK
	.align		4
        /*125c*/ 	.byte	0x04, 0x0a
        /*125e*/ 	.short	(.L_398 - .L_397)
	.align		4
.L_397:
        /*1260*/ 	.word	index@(.nv.constant0._ZN7cutlass13device_kernelIN5flash11enable_sm90INS1_16FlashAttnFwdSm90INS1_25CollectiveMainloopFwdSm90ILi2EN4cute5tupleIJNS5_1CILi1EEES8_S8_EEENS6_IJNS7_ILi128EEENS7_ILi96EEENS7_ILi192EEEEEELi128ENS_10bfloat16_tEfNS_4arch4Sm90ELb0ELb0ELb0ELb1ELb1ELb1ELb0ELb1ELb1ELb1ELb1ELb0EEENS1_21CollectiveEpilogueFwdINS6_IJSA_SA_SB_EEES9_SE_SG_Li256ELb1ELb1ELb1ELb0EEENS1_36VarlenDynamicPersistentTileSchedulerILi128ELi96ELi256ELi128ELb1ELb1ELb1ELb0ELb1ELb1EEEEEEEEEvNT_6ParamsE)
        /*1264*/ 	.short	0x0210
        /*1266*/ 	.short	0x0af0


	//----- nvinfo : EIATTR_SW_WAR
	.align		4
.L_398:
        /*1268*/ 	.byte	0x04, 0x36
        /*126a*/ 	.short	(.L_400 - .L_399)
.L_399:
        /*126c*/ 	.word	0x00000008
.L_400:


//--------------------- .nv.info._ZN7cutlass13device_kernelIN5flash11enable_sm90INS1_16FlashAttnFwdSm90INS1_25CollectiveMainloopFwdSm90ILi2EN4cute5tupleIJNS5_1CILi1EEES8_S8_EEENS6_IJNS7_ILi128EEENS7_ILi96EEENS7_ILi192EEEEEELi128ENS_10bfloat16_tEfNS_4arch4Sm90ELb0ELb1ELb0ELb0ELb1ELb0ELb0ELb1ELb1ELb1ELb1ELb0EEENS1_21CollectiveEpilogueFwdINS6_IJSA_SA_SB_EEES9_SE_SG_Li256ELb0ELb1ELb1ELb0EEENS1_19SingleTileSchedulerILb0ELb1ELb1ELi128EEEEEEEEEvNT_6ParamsE --------------------------
	.section	.nv.info._ZN7cutlass13device_kernelIN5flash11enable_sm90INS1_16FlashAttnFwdSm90INS1_25CollectiveMainloopFwdSm90ILi2EN4cute5tupleIJNS5_1CILi1EEES8_S8_EEENS6_IJNS7_ILi128EEENS7_ILi96EEENS7_ILi192EEEEEELi128ENS_10bfloat16_tEfNS_4arch4Sm90ELb0ELb1ELb0ELb0ELb1ELb0ELb0ELb1ELb1ELb1ELb1ELb0EEENS1_21CollectiveEpilogueFwdINS6_IJSA_SA_SB_EEES9_SE_SG_Li256ELb0ELb1ELb1ELb0EEENS1_19SingleTileSchedulerILb0ELb1ELb1ELi128EEEEEEEEEvNT_6ParamsE,"",@"SHT_CUDA_INFO"
	.sectionflags	@""
	.align	4


	//----- nvinfo : EIATTR_CUDA_API_VERSION
	.align		4
        /*0000*/ 	.byte	0x04, 0x37
        /*0002*/ 	.short	(.L_402 - .L_401)
.L_401:
        /*0004*/ 	.word	0x00000082


	//----- nvinfo : EIATTR_KPARAM_INFO
	.align		4
.L_402:
        /*0008*/ 	.byte	0x04, 0x17
        /*000a*/ 	.short	(.L_404 - .L_403)
.L_403:
        /*000c*/ 	.word	0x00000000
        /*0010*/ 	.short	0x0000
        /*0012*/ 	.short	0x0070
        /*0014*/ 	.byte	0x00, 0xf0, 0x01, 0x28


	//----- nvinfo : EIATTR_SPARSE_MMA_MASK
	.align		4
.L_404:
        /*0018*/ 	.byte	0x03, 0x50
        /*001a*/ 	.short	0x0000


	//----- nvinfo : EIATTR_MAXREG_COUNT
	.align		4
        /*001c*/ 	.byte	0x03, 0x1b
        /*001e*/ 	.short	0x00a8


	//----- nvinfo : EIATTR_NUM_BARRIERS
	.align		4
        /*0020*/ 	.byte	0x02, 0x4c
        /*0022*/ 	.byte	0x09
	.zero		1


	//----- nvinfo : EIATTR_EXTERNS
	.align		4
        /*0024*/ 	.byte	0x04, 0x0f
        /*0026*/ 	.short	(.L_406 - .L_405)


	//   ....[0]....
	.align		4
.L_405:
        /*0028*/ 	.word	index@(__assertfail)


	//----- nvinfo : EIATTR_ANNOTATIONS
	.align		4
.L_406:
        /*002c*/ 	.byte	0x04, 0x55
        /*002e*/ 	.short	(.L_408 - .L_407)


	//   ....[0]....
.L_407:
        /*0030*/ 	.word	0x00000001
        /*0034*/ 	.byte	0xb0, 0x08, 0x00, 0x00, 0x01, 0x00, 0x00, 0x00, 0x20, 0x16, 0x00, 0x00, 0x01, 0x00, 0x00, 0x00
        /*0044*/ 	.byte	0xc0, 0xf3, 0x00, 0x00, 0x01, 0x00, 0x00, 0x00, 0xc0, 0x1d, 0x01, 0x00


	//----- nvinfo : EIATTR_MERCURY_ISA_VERSION
	.align		4
.L_408:
        /*0050*/ 	.byte	0x03, 0x5f
        /*0052*/ 	.short	0x0101


	//----- nvinfo : EIATTR_INT_WARP_WIDE_INSTR_OFFSETS
	.align		4
        /*0054*/ 	.byte	0x04, 0x31
        /*0056*/ 	.short	(.L_410 - .L_409)


	//   ....[0]....
.L_409:
        /*0058*/ 	.word	0x000000c0


	//   ....[1]....
        /*005c*/ 	.word	0x000000d0


	//   ....[2]....
        /*0060*/ 	.word	0x00000170


	//----- nvinfo : EIATTR_COOP_GROUP_MASK_REGIDS
	.align		4
.L_410:
        /*0064*/ 	.byte	0x04, 0x29
        /*0066*/ 	.short	(.L_412 - .L_411)


	//   ....[0]....
.L_411:
        /*0068*/ 	.word	0xffffffff


	//   ....[1]....
        /*006c*/ 	.word	0xffffffff


	//   ....[2]....
        /*0070*/ 	.word	0xffffffff


	//   ....[3]....
        /*0074*/ 	.word	0xffffffff


	//   ....[4]....
        /*0078*/ 	.word	0xffffffff


	//   ....[5]....
        /*007c*/ 	.word	0xffffffff


	//   ....[6]....
        /*0080*/ 	.word	0xffffffff


	//   ....[7]....
        /*0084*/ 	.word	0xffffffff


	//   ....[8]....
        /*0088*/ 	.word	0xffffffff


	//   ....[9]....
        /*008c*/ 	.word	0xffffffff


	//   ....[10]....
        /*0090*/ 	.word	0xffffffff


	//   ....[11]....
        /*0094*/ 	.word	0xffffffff


	//   ....[12]....
        /*0098*/ 	.word	0xffffffff


	//   ....[13]....
        /*009c*/ 	.word	0xffffffff


	//   ....[14]....
        /*00a0*/ 	.word	0xffffffff


	//   ....[15]....
        /*00a4*/ 	.word	0xffffffff


	//   ....[16]....
        /*00a8*/ 	.word	0xffffffff


	//   ....[17]....
        /*00ac*/ 	.word	0xffffffff


	//   ....[18]....
        /*00b0*/ 	.word	0xffffffff


	//   ....[19]....
        /*00b4*/ 	.word	0xffffffff


	//   ....[20]....
        /*00b8*/ 	.word	0xffffffff


	//   ....[21]....
        /*00bc*/ 	.word	0xffffffff


	//   ....[22]....
        /*00c0*/ 	.word	0xffffffff


	//   ....[23]....
        /*00c4*/ 	.word	0xffffffff


	//   ....[24]....
        /*00c8*/ 	.word	0xffffffff


	//   ....[25]....
        /*00cc*/ 	.word	0xffffffff


	//   ....[26]....
        /*00d0*/ 	.word	0xffffffff


	//   ....[27]....
        /*00d4*/ 	.word	0xffffffff


	//   ....[28]....
        /*00d8*/ 	.word	0xffffffff


	//   ....[29]....
        /*00dc*/ 	.word	0xffffffff


	//   ....[30]....
        /*00e0*/ 	.word	0xffffffff


	//   ....[31]....
        /*00e4*/ 	.word	0xffffffff


	//   ....[32]....
        /*00e8*/ 	.word	0xffffffff


	//   ....[33]....
        /*00ec*/ 	.word	0xffffffff


	//   ....[34]....
        /*00f0*/ 	.word	0xffffffff


	//   ....[35]....
        /*00f4*/ 	.word	0xffffffff


	//   ....[36]....
        /*00f8*/ 	.word	0xffffffff


	//   ....[37]....
        /*00fc*/ 	.word	0xffffffff


	//   ....[38]....
        /*0100*/ 	.word	0xffffffff


	//   ....[39]....
        /*0104*/ 	.word	0xffffffff


	//   ....[40]....
        /*0108*/ 	.word	0xffffffff


	//   ....[41]....
        /*010c*/ 	.word	0xffffffff


	//   ....[42]....
        /*0110*/ 	.word	0xffffffff


	//   ....[43]....
        /*0114*/ 	.word	0xffffffff


	//   ....[44]....
        /*0118*/ 	.word	0xffffffff


	//   ....[45]....
        /*011c*/ 	.word	0xffffffff


	//   ....[46]....
        /*0120*/ 	.word	0xffffffff


	//   ....[47]....
        /*0124*/ 	.word	0xffffffff


	//   ....[48]....
        /*0128*/ 	.word	0xffffffff


	//   ....[49]....
        /*012c*/ 	.word	0xffffffff


	//   ....[50]....
        /*0130*/ 	.word	0xffffffff


	//   ....[51]....
        /*0134*/ 	.word	0xffffffff


	//   ....[52]....
        /*0138*/ 	.word	0xffffffff


	//   ....[53]....
        /*013c*/ 	.word	0xffffffff


	//   ....[54]....
        /*0140*/ 	.word	0xffffffff


	//   ....[55]....
        /*0144*/ 	.word	0xffffffff


	//   ....[56]....
        /*0148*/ 	.word	0xffffffff


	//   ....[57]....
        /*014c*/ 	.word	0xffffffff


	//   ....[58]....
        /*0150*/ 	.word	0xffffffff


	//   ....[59]....
        /*0154*/ 	.word	0xffffffff


	//   ....[60]....
        /*0158*/ 	.word	0xffffffff


	//   ....[61]....
        /*015c*/ 	.word	0xffffffff


	//   ....[62]....
        /*0160*/ 	.word	0xffffffff


	//   ....[63]....
        /*0164*/ 	.word	0xffffffff


	//   ....[64]....
        /*0168*/ 	.word	0xffffffff


	//   ....[65]....
        /*016c*/ 	.word	0xffffffff


	//   ....[66]....
        /*0170*/ 	.word	0xffffffff


	//   ....[67]....
        /*0174*/ 	.word	0xffffffff


	//   ....[68]....
        /*0178*/ 	.word	0xffffffff


	//   ....[69]....
        /*017c*/ 	.word	0xffffffff


	//   ....[70]....
        /*0180*/ 	.word	0xffffffff


	//   ....[71]....
        /*0184*/ 	.word	0xffffffff


	//   ....[72]....
        /*0188*/ 	.word	0xffffffff


	//   ....[73]....
        /*018c*/ 	.word	0xffffffff


	//   ....[74]....
        /*0190*/ 	.word	0xffffffff


	//   ....[75]....
        /*0194*/ 	.word	0xffffffff


	//   ....[76]....
        /*0198*/ 	.word	0xffffffff


	//   ....[77]....
        /*019c*/ 	.word	0xffffffff


	//   ....[78]....
        /*01a0*/ 	.word	0xffffffff


	//   ....[79]....
        /*01a4*/ 	.word	0xffffffff


	//   ....[80]....
        /*01a8*/ 	.word	0xffffffff


	//   ....[81]....
        /*01ac*/ 	.word	0xffffffff


	//   ....[82]....
        /*01b0*/ 	.word	0xffffffff


	//   ....[83]....
        /*01b4*/ 	.word	0xffffffff


	//   ....[84]....
        /*01b8*/ 	.word	0xffffffff


	//   ....[85]....
        /*01bc*/ 	.word	0xffffffff


	//   ....[86]....
        /*01c0*/ 	.word	0xffffffff


	//   ....[87]....
        /*01c4*/ 	.word	0xffffffff


	//   ....[88]....
        /*01c8*/ 	.word	0xffffffff


	//   ....[89]....
        /*01cc*/ 	.word	0xffffffff


	//   ....[90]....
        /*01d0*/ 	.word	0xffffffff


	//   ....[91]....
        /*01d4*/ 	.word	0xffffffff


	//   ....[92]....
        /*01d8*/ 	.word	0xffffffff


	//   ....[93]....
        /*01dc*/ 	.word	0xffffffff


	//   ....[94]....
        /*01e0*/ 	.word	0xffffffff


	//   ....[95]....
        /*01e4*/ 	.word	0xffffffff


	//   ....[96]....
        /*01e8*/ 	.word	0xffffffff


	//   ....[97]....
        /*01ec*/ 	.word	0xffffffff


	//   ....[98]....
        /*01f0*/ 	.word	0xffffffff


	//   ....[99]....
        /*01f4*/ 	.word	0xffffffff


	//   ....[100]....
        /*01f8*/ 	.word	0xffffffff


	//   ....[101]....
        /*01fc*/ 	.word	0xffffffff


	//   ....[102]....
        /*0200*/ 	.word	0xffffffff


	//   ....[103]....
        /*0204*/ 	.word	0xffffffff


	//   ....[104]....
        /*0208*/ 	.word	0xffffffff


	//   ....[105]....
        /*020c*/ 	.word	0xffffffff


	//   ....[106]....
        /*0210*/ 	.word	0xffffffff


	//   ....[107]....
        /*0214*/ 	.word	0x0500000f


	//   ....[108]....
        /*0218*/ 	.word	0x0500000f


	//   ....[109]....
        /*021c*/ 	.word	0x0500000f


	//   ....[110]....
        /*0220*/ 	.word	0x0500000f


	//   ....[111]....
        /*0224*/ 	.word	0x0500000f


	//   ....[112]....
        /*0228*/ 	.word	0x0500000f


	//   ....[113]....
        /*022c*/ 	.word	0x0500000f


	//   ....[114]....
        /*0230*/ 	.word	0x0500000f


	//   ....[115]....
        /*0234*/ 	.word	0x0500000f


	//   ....[116]....
        /*0238*/ 	.word	0x0500000f


	//   ....[117]....
        /*023c*/ 	.word	0x0500000f


	//   ....[118]....
        /*0240*/ 	.word	0x0500000f


	//   ....[119]....
        /*0244*/ 	.word	0x0500000f


	//   ....[120]....
        /*0248*/ 	.word	0x0500000f


	//   ....[121]....
        /*024c*/ 	.word	0x0500000f


	//   ....[122]....
        /*0250*/ 	.word	0x0500000f


	//   ....[123]....
        /*0254*/ 	.word	0x0500000f


	//   ....[124]....
        /*0258*/ 	.word	0x0500000f


	//   ....[125]....
        /*025c*/ 	.word	0x0500000f


	//   ....[126]....
        /*0260*/ 	.word	0x0500000f


	//   ....[127]....
        /*0264*/ 	.word	0x0500000f


	//   ....[128]....
        /*0268*/ 	.word	0x0500000f


	//   ....[129]....
        /*026c*/ 	.word	0x0500000f


	//   ....[130]....
        /*0270*/ 	.word	0x0500000f


	//   ....[131]....
        /*0274*/ 	.word	0x0500000f


	//   ....[132]....
        /*0278*/ 	.word	0x0500000f


	//   ....[133]....
        /*027c*/ 	.word	0x0500000f


	//   ....[134]....
        /*0280*/ 	.word	0x0500000f


	//   ....[135]....
        /*0284*/ 	.word	0x0500000f


	//   ....[136]....
        /*0288*/ 	.word	0x0500000f


	//   ....[137]....
        /*028c*/ 	.word	0x0500000f


	//   ....[138]....
        /*0290*/ 	.word	0x0500000f


	//   ....[139]....
        /*0294*/ 	.word	0x0500000f


	//   ....[140]....
        /*0298*/ 	.word	0x0500000f


	//   ....[141]....
        /*029c*/ 	.word	0x0500000f


	//   ....[142]....
        /*02a0*/ 	.word	0x0500000f


	//   ....[143]....
        /*02a4*/ 	.word	0x0500000f


	//   ....[144]....
        /*02a8*/ 	.word	0x0500000f


	//   ....[145]....
        /*02ac*/ 	.word	0x0500000f


	//   ....[146]....
        /*02b0*/ 	.word	0x0500000f


	//   ....[147]....
        /*02b4*/ 	.word	0x0500000f


	//   ....[148]....
        /*02b8*/ 	.word	0x0500000f


	//   ....[149]....
        /*02bc*/ 	.word	0x0500000f


	//   ....[150]....
        /*02c0*/ 	.word	0x0500000f


	//   ....[151]....
        /*02c4*/ 	.word	0x0500000f


	//   ....[152]....
        /*02c8*/ 	.word	0x0500000f


	//   ....[153]....
        /*02cc*/ 	.word	0x0500000f


	//   ....[154]....
        /*02d0*/ 	.word	0x0500000f


	//   ....[155]....
        /*02d4*/ 	.word	0x0500000f


	//   ....[156]....
        /*02d8*/ 	.word	0x0500000f


	//   ....[157]....
        /*02dc*/ 	.word	0x0500000f


	//   ....[158]....
        /*02e0*/ 	.word	0x0500000f


	//   ....[159]....
        /*02e4*/ 	.word	0x0500000f


	//   ....[160]....
        /*02e8*/ 	.word	0x0500000f


	//   ....[161]....
        /*02ec*/ 	.word	0x0500000f


	//   ....[162]....
        /*02f0*/ 	.word	0x0500000f


	//   ....[163]....
        /*02f4*/ 	.word	0x0500000f


	//   ....[164]....
        /*02f8*/ 	.word	0x0500000f


	//   ....[165]....
        /*02fc*/ 	.word	0x0500000f


	//   ....[166]....
        /*0300*/ 	.word	0x0500000f


	//   ....[167]....
        /*0304*/ 	.word	0x0500000f


	//   ....[168]....
        /*0308*/ 	.word	0x0500000f


	//   ....[169]....
        /*030c*/ 	.word	0x0500000f


	//   ....[170]....
        /*0310*/ 	.word	0x0500000f


	//   ....[171]....
        /*0314*/ 	.word	0x0500000f


	//   ....[172]....
        /*0318*/ 	.word	0x0500000f


	//----- nvinfo : EIATTR_COOP_GROUP_INSTR_OFFSETS
	.align		4
.L_412:
        /*031c*/ 	.byte	0x04, 0x28
        /*031e*/ 	.short	(.L_414 - .L_413)


	//   ....[0]....
.L_413:
        /*0320*/ 	.word	0x00000070


	//   ....[1]....
        /*0324*/ 	.word	0x000000b0


	//   ....[2]....
        /*0328*/ 	.word	0x000002d0


	//   ....[3]....
        /*032c*/ 	.word	0x00000430


	//   ....[4]....
        /*0330*/ 	.word	0x00000550


	//   ....[5]....
        /*0334*/ 	.word	0x000006b0


	//   ....[6]....
        /*0338*/ 	.word	0x00001420


	//   ....[7]....
        /*033c*/ 	.word	0x00001fa0


	//   ....[8]....
        /*0340*/ 	.word	0x00002200


	//   ....[9]....
        /*0344*/ 	.word	0x00002f30


	//   ....[10]....
        /*0348*/ 	.word	0x00003040


	//   ....[11]....
        /*034c*/ 	.word	0x00003570


	//   ....[12]....
        /*0350*/ 	.word	0x00003630


	//   ....[13]....
        /*0354*/ 	.word	0x00005080


	//   ....[14]....
        /*0358*/ 	.word	0x00005290


	//   ....[15]....
        /*035c*/ 	.word	0x00005ff0


	//   ....[16]....
        /*0360*/ 	.word	0x00006240


	//   ....[17]....
        /*0364*/ 	.word	0x000066a0


	//   ....[18]....
        /*0368*/ 	.word	0x00006700


	//   ....[19]....
        /*036c*/ 	.word	0x000082a0


	//   ....[20]....
        /*0370*/ 	.word	0x000082b0


	//   ....[21]....
        /*0374*/ 	.word	0x000082e0


	//   ....[22]....
        /*0378*/ 	.word	0x000082f0


	//   ....[23]....
        /*037c*/ 	.word	0x00009c20


	//   ....[24]....
        /*0380*/ 	.word	0x00009e40


	//   ....[25]....
        /*0384*/ 	.word	0x0000abc0


	//   ....[26]....
        /*0388*/ 	.word	0x0000ae10


	//   ....[27]....
        /*038c*/ 	.word	0x0000b260


	//   ....[28]....
        /*0390*/ 	.word	0x0000b2d0


	//   ....[29]....
        /*0394*/ 	.word	0x0000c170


	//   ....[30]....
        /*0398*/ 	.word	0x0000c1a0


	//   ....[31]....
        /*039c*/ 	.word	0x0000c260


	//   ....[32]....
        /*03a0*/ 	.word	0x0000c270


	//   ....[33]....
        /*03a4*/ 	.word	0x0000d0d0


	//   ....[34]....
        /*03a8*/ 	.word	0x0000d110


	//   ....[35]....
        /*03ac*/ 	.word	0x0000d140


	//   ....[36]....
        /*03b0*/ 	.word	0x0000d170


	//   ....[37]....
        /*03b4*/ 	.word	0x0000d180


	//   ....[38]....
        /*03b8*/ 	.word	0x0000d1b0


	//   ....[39]....
        /*03bc*/ 	.word	0x0000d810


	//   ....[40]....
        /*03c0*/ 	.word	0x0000d820


	//   ....[41]....
        /*03c4*/ 	.word	0x0000e220


	//   ....[42]....
        /*03c8*/ 	.word	0x0000f8c0


	//   ....[43]....
        /*03cc*/ 	.word	0x0000f8e0


	//   ....[44]....
        /*03d0*/ 	.word	0x0000f8f0


	//   ....[45]....
        /*03d4*/ 	.word	0x0000f900


	//   ....[46]....
        /*03d8*/ 	.word	0x0000f910


	//   ....[47]....
        /*03dc*/ 	.word	0x0000f920


	//   ....[48]....
        /*03e0*/ 	.word	0x0000f930


	//   ....[49]....
        /*03e4*/ 	.word	0x0000f990


	//   ....[50]....
        /*03e8*/ 	.word	0x0000f9d0


	//   ....[51]....
        /*03ec*/ 	.word	0x0000fa30


	//   ....[52]....
        /*03f0*/ 	.word	0x0000fa40


	//   ....[53]....
        /*03f4*/ 	.word	0x0000fb00


	//   ....[54]....
        /*03f8*/ 	.word	0x00010150


	//   ....[55]....
        /*03fc*/ 	.word	0x00010180


	//   ....[56]....
        /*0400*/ 	.word	0x000101b0


	//   ....[57]....
        /*0404*/ 	.word	0x000101d0


	//   ....[58]....
        /*0408*/ 	.word	0x000101e0


	//   ....[59]....
        /*040c*/ 	.word	0x00010260


	//   ....[60]....
        /*0410*/ 	.word	0x000102a0


	//   ....[61]....
        /*0414*/ 	.word	0x000102f0


	//   ....[62]....
        /*0418*/ 	.word	0x00010320


	//   ....[63]....
        /*041c*/ 	.word	0x00010380


	//   ....[64]....
        /*0420*/ 	.word	0x000103c0


	//   ....[65]....
        /*0424*/ 	.word	0x00010410


	//   ....[66]....
        /*0428*/ 	.word	0x00010440


	//   ....[67]....
        /*042c*/ 	.word	0x00010490


	//   ....[68]....
        /*0430*/ 	.word	0x000104d0


	//   ....[69]....
        /*0434*/ 	.word	0x00010520


	//   ....[70]....
        /*0438*/ 	.word	0x00010c70


	//   ....[71]....
        /*043c*/ 	.word	0x00010c90


	//   ....[72]....
        /*0440*/ 	.word	0x00010ca0


	//   ....[73]....
        /*0444*/ 	.word	0x00010cb0


	//   ....[74]....
        /*0448*/ 	.word	0x00010cc0


	//   ....[75]....
        /*044c*/ 	.word	0x00010ce0


	//   ....[76]....
        /*0450*/ 	.word	0x00010d40


	//   ....[77]....
        /*0454*/ 	.word	0x00010d70


	//   ....[78]....
        /*0458*/ 	.word	0x00010de0


	//   ....[79]....
        /*045c*/ 	.word	0x00010e10


	//   ....[80]....
        /*0460*/ 	.word	0x00010e20


	//   ....[81]....
        /*0464*/ 	.word	0x00010e30


	//   ....[82]....
        /*0468*/ 	.word	0x000110e0


	//   ....[83]....
        /*046c*/ 	.word	0x00011100


	//   ....[84]....
        /*0470*/ 	.word	0x00011110


	//   ....[85]....
        /*0474*/ 	.word	0x00011130


	//   ....[86]....
        /*0478*/ 	.word	0x000111b0


	//   ....[87]....
        /*047c*/ 	.word	0x000111e0


	//   ....[88]....
        /*0480*/ 	.word	0x00011230


	//   ....[89]....
        /*0484*/ 	.word	0x00011260


	//   ....[90]....
        /*0488*/ 	.word	0x000112b0


	//   ....[91]....
        /*048c*/ 	.word	0x000112e0


	//   ....[92]....
        /*0490*/ 	.word	0x00011330


	//   ....[93]....
        /*0494*/ 	.word	0x00011360


	//   ....[94]....
        /*0498*/ 	.word	0x000117c0


	//   ....[95]....
        /*049c*/ 	.word	0x000117f0


	//   ....[96]....
        /*04a0*/ 	.word	0x00011820


	//   ....[97]....
        /*04a4*/ 	.word	0x00011850


	//   ....[98]....
        /*04a8*/ 	.word	0x00011880


	//   ....[99]....
        /*04ac*/ 	.word	0x00011890


	//   ....[100]....
        /*04b0*/ 	.word	0x000118a0


	//   ....[101]....
        /*04b4*/ 	.word	0x000118b0


	//   ....[102]....
        /*04b8*/ 	.word	0x000118d0


	//   ....[103]....
        /*04bc*/ 	.word	0x000118e0


	//   ....[104]....
        /*04c0*/ 	.word	0x00011930


	//   ....[105]....
        /*04c4*/ 	.word	0x00011960


	//   ....[106]....
        /*04c8*/ 	.word	0x00011d50


	//   ....[107]....
        /*04cc*/ 	.word	0x00012390


	//   ....[108]....
        /*04d0*/ 	.word	0x00012480


	//   ....[109]....
        /*04d4*/ 	.word	0x00012520


	//   ....[110]....
        /*04d8*/ 	.word	0x00012580


	//   ....[111]....
        /*04dc*/ 	.word	0x00012650


	//   ....[112]....
        /*04e0*/ 	.word	0x000126c0


	//   ....[113]....
        /*04e4*/ 	.word	0x00012790


	//   ....[114]....
        /*04e8*/ 	.word	0x00012810


	//   ....[115]....
        /*04ec*/ 	.word	0x000128e0


	//   ....[116]....
        /*04f0*/ 	.word	0x00012960


	//   ....[117]....
        /*04f4*/ 	.word	0x00012a40


	//   ....[118]....
        /*04f8*/ 	.word	0x00012ac0


	//   ....[119]....
        /*04fc*/ 	.word	0x00012b80


	//   ....[120]....
        /*0500*/ 	.word	0x00012c10


	//   ....[121]....
        /*0504*/ 	.word	0x00012c70


	//   ....[122]....
        /*0508*/ 	.word	0x00012d10


	//   ....[123]....
        /*050c*/ 	.word	0x00012de0


	//   ....[124]....
        /*0510*/ 	.word	0x00012e60


	//   ....[125]....
        /*0514*/ 	.word	0x00012f30


	//   ....[126]....
        /*0518*/ 	.word	0x00012fb0


	//   ....[127]....
        /*051c*/ 	.word	0x00013080


	//   ....[128]....
        /*0520*/ 	.word	0x00013100


	//   ....[129]....
        /*0524*/ 	.word	0x000131d0


	//   ....[130]....
        /*0528*/ 	.word	0x00013250


	//   ....[131]....
        /*052c*/ 	.word	0x00013320


	//   ....[132]....
        /*0530*/ 	.word	0x000133a0


	//   ....[133]....
        /*0534*/ 	.word	0x00013470


	//   ....[134]....
        /*0538*/ 	.word	0x000134e0


	//   ....[135]....
        /*053c*/ 	.word	0x000135a0


	//   ....[136]....
        /*0540*/ 	.word	0x000136e0


	//   ....[137]....
        /*0544*/ 	.word	0x00013780


	//   ....[138]....
        /*0548*/ 	.word	0x000137e0


	//   ....[139]....
        /*054c*/ 	.word	0x000138a0


	//   ....[140]....
        /*0550*/ 	.word	0x00013900


	//   ....[141]....
        /*0554*/ 	.word	0x000139c0


	//   ....[142]....
        /*0558*/ 	.word	0x00013a40


	//   ....[143]....
        /*055c*/ 	.word	0x00013af0


	//   ....[144]....
        /*0560*/ 	.word	0x00013b50


	//   ....[145]....
        /*0564*/ 	.word	0x00013c10


	//   ....[146]....
        /*0568*/ 	.word	0x00013c90


	//   ....[147]....
        /*056c*/ 	.word	0x00013d40


	//   ....[148]....
        /*0570*/ 	.word	0x00013e20


	//   ....[149]....
        /*0574*/ 	.word	0x00013ec0


	//   ....[150]....
        /*0578*/ 	.word	0x00013f20


	//   ....[151]....
        /*057c*/ 	.word	0x00013ff0


	//   ....[152]....
        /*0580*/ 	.word	0x00014090


	//   ....[153]....
        /*0584*/ 	.word	0x00014150


	//   ....[154]....
        /*0588*/ 	.word	0x000141f0


	//   ....[155]....
        /*058c*/ 	.word	0x000142b0


	//   ....[156]....
        /*0590*/ 	.word	0x00014350


	//   ....[157]....
        /*0594*/ 	.word	0x00014410


	//   ....[158]....
        /*0598*/ 	.word	0x000144b0


	//   ....[159]....
        /*059c*/ 	.word	0x00014570


	//   ....[160]....
        /*05a0*/ 	.word	0x00014690


	//   ....[161]....
        /*05a4*/ 	.word	0x00014770


	//   ....[162]....
        /*05a8*/ 	.word	0x000147e0


	//   ....[163]....
        /*05ac*/ 	.word	0x000148b0


	//   ....[164]....
        /*05b0*/ 	.word	0x00014920


	//   ....[165]....
        /*05b4*/ 	.word	0x000149f0


	//   ....[166]....
        /*05b8*/ 	.word	0x00014a60


	//   ....[167]....
        /*05bc*/ 	.word	0x00014b40


	//   ....[168]....
        /*05c0*/ 	.word	0x00014bb0


	//   ....[169]....
        /*05c4*/ 	.word	0x00014c90


	//   ....[170]....
        /*05c8*/ 	.word	0x00014d10


	//   ....[171]....
        /*05cc*/ 	.word	0x00014dd0


	//   ....[172]....
        /*05d0*/ 	.word	0x00014ee0


	//----- nvinfo : EIATTR_REG_RECONFIG
	.align		4
.L_414:
        /*05d4*/ 	.byte	0x01, 0x54
	.zero		2


	//----- nvinfo : EIATTR_SYSCALL_OFFSETS
	.align		4
        /*05d8*/ 	.byte	0x04, 0x46
        /*05da*/ 	.short	(.L_416 - .L_415)


	//   ....[0]....
.L_415:
        /*05dc*/ 	.word	0x000015e0


	//   ....[1]....
        /*05e0*/ 	.word	0x0000ede0


	//   ....[2]....
        /*05e4*/ 	.word	0x0000ef20


	//   ....[3]....
        /*05e8*/ 	.word	0x0000f010


	//   ....[4]....
        /*05ec*/ 	.word	0x0000fea0


	//----- nvinfo : EIATTR_MBARRIER_INSTR_OFFSETS
	.align		4
.L_416:
        /*05f0*/ 	.byte	0x04, 0x39
        /*05f2*/ 	.short	(.L_418 - .L_417)


	//   ....[0]....
.L_417:
        /*05f4*/ 	.word	0x00000180
        /*05f8*/ 	.word	0x000000ff
        /*05fc*/ 	.word	0x0002a800
        /*0600*/ 	.short	0x0100
        /*0602*/ 	.byte	0x08
	.zero		1


	//   ....[1]....
        /*0604*/ 	.word	0x00000190
        /*0608*/ 	.word	0x000000ff
        /*060c*/ 	.word	0x0002a820
        /*0610*/ 	.short	0x0100
        /*0612*/ 	.byte	0x08
	.zero		1


	//   ....[2]....
        /*0614*/ 	.word	0x00000280
        /*0618*/ 	.word	0x000000ff
        /*061c*/ 	.word	0x0002a830
        /*0620*/ 	.short	0x0100
        /*0622*/ 	.byte	0x08
	.zero		1


	//   ....[3]....
        /*0624*/ 	.word	0x00000290
        /*0628*/ 	.word	0x000000ff
        /*062c*/ 	.word	0x0002a840
        /*0630*/ 	.short	0x0100
        /*0632*/ 	.byte	0x08
	.zero		1


	//   ....[4]....
        /*0634*/ 	.word	0x000002a0
        /*0638*/ 	.word	0x000000ff
        /*063c*/ 	.word	0x0002a838
        /*0640*/ 	.short	0x0100
        /*0642*/ 	.byte	0x08
	.zero		1


	//   ....[5]....
        /*0644*/ 	.word	0x000002b0
        /*0648*/ 	.word	0x000000ff
        /*064c*/ 	.word	0x0002a848
        /*0650*/ 	.short	0x0100
        /*0652*/ 	.byte	0x08
	.zero		1


	//   ....[6]....
        /*0654*/ 	.word	0x000003e0
        /*0658*/ 	.word	0x000000ff
        /*065c*/ 	.word	0x0002a850
        /*0660*/ 	.short	0x0100
        /*0662*/ 	.byte	0x08
	.zero		1


	//   ....[7]....
        /*0664*/ 	.word	0x000003f0
        /*0668*/ 	.word	0x000000ff
        /*066c*/ 	.word	0x0002a860
        /*0670*/ 	.short	0x0100
        /*0672*/ 	.byte	0x08
	.zero		1


	//   ....[8]....
        /*0674*/ 	.word	0x00000400
        /*0678*/ 	.word	0x000000ff
        /*067c*/ 	.word	0x0002a858
        /*0680*/ 	.short	0x0100
        /*0682*/ 	.byte	0x08
	.zero		1


	//   ....[9]....
        /*0684*/ 	.word	0x00000410
        /*0688*/ 	.word	0x000000ff
        /*068c*/ 	.word	0x0002a868
        /*0690*/ 	.short	0x0100
        /*0692*/ 	.byte	0x08
	.zero		1


	//   ....[10]....
        /*0694*/ 	.word	0x00000500
        /*0698*/ 	.word	0x000000ff
        /*069c*/ 	.word	0x0002a870
        /*06a0*/ 	.short	0x0100
        /*06a2*/ 	.byte	0x06
	.zero		1


	//   ....[11]....
        /*06a4*/ 	.word	0x00000510
        /*06a8*/ 	.word	0x000000ff
        /*06ac*/ 	.word	0x0002a880
        /*06b0*/ 	.short	0x0100
        /*06b2*/ 	.byte	0x06
	.zero		1


	//   ....[12]....
        /*06b4*/ 	.word	0x00000520
        /*06b8*/ 	.word	0x000000ff
        /*06bc*/ 	.word	0x0002a878
        /*06c0*/ 	.short	0x0100
        /*06c2*/ 	.byte	0x06
	.zero		1


	//   ....[13]....
        /*06c4*/ 	.word	0x00000530
        /*06c8*/ 	.word	0x000000ff
        /*06cc*/ 	.word	0x0002a888
        /*06d0*/ 	.short	0x0100
        /*06d2*/ 	.byte	0x06
	.zero		1


	//   ....[14]....
        /*06d4*/ 	.word	0x00000660
        /*06d8*/ 	.word	0x000000ff
        /*06dc*/ 	.word	0x0002a890
        /*06e0*/ 	.short	0x0100
        /*06e2*/ 	.byte	0x08
	.zero		1


	//   ....[15]....
        /*06e4*/ 	.word	0x00000670
        /*06e8*/ 	.word	0x000000ff
        /*06ec*/ 	.word	0x0002a8a0
        /*06f0*/ 	.short	0x0100
        /*06f2*/ 	.byte	0x08
	.zero		1


	//   ....[16]....
        /*06f4*/ 	.word	0x00000680
        /*06f8*/ 	.word	0x000000ff
        /*06fc*/ 	.word	0x0002a898
        /*0700*/ 	.short	0x0100
        /*0702*/ 	.byte	0x08
	.zero		1


	//   ....[17]....
        /*0704*/ 	.word	0x00000690
        /*0708*/ 	.word	0x000000ff
        /*070c*/ 	.word	0x0002a8a8
        /*0710*/ 	.short	0x0100
        /*0712*/ 	.byte	0x08
	.zero		1


	//   ....[18]....
        /*0714*/ 	.word	0x000007d0
        /*0718*/ 	.word	0x000000ff
        /*071c*/ 	.word	0x0002a8b0
        /*0720*/ 	.short	0x0100
        /*0722*/ 	.byte	0x08
	.zero		1


	//   ....[19]....
        /*0724*/ 	.word	0x000007e0
        /*0728*/ 	.word	0x000000ff
        /*072c*/ 	.word	0x0002a8c0
        /*0730*/ 	.short	0x0100
        /*0732*/ 	.byte	0x08
	.zero		1


	//   ....[20]....
        /*0734*/ 	.word	0x000007f0
        /*0738*/ 	.word	0x000000ff
        /*073c*/ 	.word	0x0002a8b8
        /*0740*/ 	.short	0x0100
        /*0742*/ 	.byte	0x08
	.zero		1


	//   ....[21]....
        /*0744*/ 	.word	0x00000800
        /*0748*/ 	.word	0x000000ff
        /*074c*/ 	.word	0x0002a8c8
        /*0750*/ 	.short	0x0100
        /*0752*/ 	.byte	0x08
	.zero		1


	//   ....[22]....
        /*0754*/ 	.word	0x00001600
        /*0758*/ 	.word	0x000000ff
        /*075c*/ 	.word	0x0002a800
        /*0760*/ 	.short	0x010a
        /*0762*/ 	.byte	0x26
	.zero		1


	//   ....[23]....
        /*0764*/ 	.word	0x00001690
        /*0768*/ 	.word	0x000000ff
        /*076c*/ 	.word	0x0002a830
        /*0770*/ 	.short	0x010a
        /*0772*/ 	.byte	0x26
	.zero		1


	//   ....[24]....
        /*0774*/ 	.word	0x000016f0
        /*0778*/ 	.word	0x000000ff
        /*077c*/ 	.word	0x0002a830
        /*0780*/ 	.short	0x010a
        /*0782*/ 	.byte	0x26
	.zero		1


	//   ....[25]....
        /*0784*/ 	.word	0x00001ea0
        /*0788*/ 	.word	0x000000ff
        /*078c*/ 	.word	0x00000000
        /*0790*/ 	.short	0x0101
        /*0792*/ 	.byte	0x04
	.zero		1


	//   ....[26]....
        /*0794*/ 	.word	0x00004450
        /*0798*/ 	.word	0x000000ff
        /*079c*/ 	.word	0x0002a830
        /*07a0*/ 	.short	0x010a
        /*07a2*/ 	.byte	0x3c
	.zero		1


	//   ....[27]....
        /*07a4*/ 	.word	0x00004490
        /*07a8*/ 	.word	0x000000ff
        /*07ac*/ 	.word	0x0002a830
        /*07b0*/ 	.short	0x010a
        /*07b2*/ 	.byte	0x3c
	.zero		1


	//   ....[28]....
        /*07b4*/ 	.word	0x00004ce0
        /*07b8*/ 	.word	0x000000ff
        /*07bc*/ 	.word	0x0002a850
        /*07c0*/ 	.short	0x010a
        /*07c2*/ 	.byte	0x0a
	.zero		1


	//   ....[29]....
        /*07c4*/ 	.word	0x00004d20
        /*07c8*/ 	.word	0x000000ff
        /*07cc*/ 	.word	0x0002a850
        /*07d0*/ 	.short	0x010a
        /*07d2*/ 	.byte	0x0a
	.zero		1


	//   ....[30]....
        /*07d4*/ 	.word	0x00005030
        /*07d8*/ 	.word	0x000000ff
        /*07dc*/ 	.word	0x00000000
        /*07e0*/ 	.short	0x0101
        /*07e2*/ 	.byte	0x3c
	.zero		1


	//   ....[31]....
        /*07e4*/ 	.word	0x00006f70
        /*07e8*/ 	.word	0x000000ff
        /*07ec*/ 	.word	0x00000000
        /*07f0*/ 	.short	0x0101
        /*07f2*/ 	.byte	0x0a
	.zero		1


	//   ....[32]....
        /*07f4*/ 	.word	0x00007400
        /*07f8*/ 	.word	0x000000ff
        /*07fc*/ 	.word	0x0002a830
        /*0800*/ 	.short	0x010a
        /*0802*/ 	.byte	0x05
	.zero		1


	//   ....[33]....
        /*0804*/ 	.word	0x00007440
        /*0808*/ 	.word	0x000000ff
        /*080c*/ 	.word	0x0002a830
        /*0810*/ 	.short	0x010a
        /*0812*/ 	.byte	0x05
	.zero		1


	//   ....[34]....
        /*0814*/ 	.word	0x00007c90
        /*0818*/ 	.word	0x000000ff
        /*081c*/ 	.word	0x0002a850
        /*0820*/ 	.short	0x010a
        /*0822*/ 	.byte	0x07
	.zero		1


	//   ....[35]....
        /*0824*/ 	.word	0x00007cd0
        /*0828*/ 	.word	0x000000ff
        /*082c*/ 	.word	0x0002a850
        /*0830*/ 	.short	0x010a
        /*0832*/ 	.byte	0x07
	.zero		1


	//   ....[36]....
        /*0834*/ 	.word	0x00008040
        /*0838*/ 	.word	0x000000ff
        /*083c*/ 	.word	0x00000000
        /*0840*/ 	.short	0x0101
        /*0842*/ 	.byte	0x05
	.zero		1


	//   ....[37]....
        /*0844*/ 	.word	0x00008d90
        /*0848*/ 	.word	0x000000ff
        /*084c*/ 	.word	0x00000000
        /*0850*/ 	.short	0x0101
        /*0852*/ 	.byte	0x05
	.zero		1


	//   ....[38]....
        /*0854*/ 	.word	0x00008fe0
        /*0858*/ 	.word	0x000000ff
        /*085c*/ 	.word	0x0002a830
        /*0860*/ 	.short	0x010a
        /*0862*/ 	.byte	0x07
	.zero		1


	//   ....[39]....
        /*0864*/ 	.word	0x00009020
        /*0868*/ 	.word	0x000000ff
        /*086c*/ 	.word	0x0002a830
        /*0870*/ 	.short	0x010a
        /*0872*/ 	.byte	0x07
	.zero		1


	//   ....[40]....
        /*0874*/ 	.word	0x00009870
        /*0878*/ 	.word	0x000000ff
        /*087c*/ 	.word	0x0002a850
        /*0880*/ 	.short	0x010a
        /*0882*/ 	.byte	0x05
	.zero		1


	//   ....[41]....
        /*0884*/ 	.word	0x000098b0
        /*0888*/ 	.word	0x000000ff
        /*088c*/ 	.word	0x0002a850
        /*0890*/ 	.short	0x010a
        /*0892*/ 	.byte	0x05
	.zero		1


	//   ....[42]....
        /*0894*/ 	.word	0x00009bd0
        /*0898*/ 	.word	0x000000ff
        /*089c*/ 	.word	0x00000000
        /*08a0*/ 	.short	0x0101
        /*08a2*/ 	.byte	0x07
	.zero		1


	//   ....[43]....
        /*08a4*/ 	.word	0x0000bb10
        /*08a8*/ 	.word	0x000000ff
        /*08ac*/ 	.word	0x00000000
        /*08b0*/ 	.short	0x0101
        /*08b2*/ 	.byte	0x05
	.zero		1


	//   ....[44]....
        /*08b4*/ 	.word	0x0000c0e0
        /*08b8*/ 	.word	0x000000ff
        /*08bc*/ 	.word	0x0002a850
        /*08c0*/ 	.short	0x010a
        /*08c2*/ 	.byte	0x05
	.zero		1


	//   ....[45]....
        /*08c4*/ 	.word	0x0000c120
        /*08c8*/ 	.word	0x000000ff
        /*08cc*/ 	.word	0x0002a850
        /*08d0*/ 	.short	0x010a
        /*08d2*/ 	.byte	0x05
	.zero		1


	//   ....[46]....
        /*08d4*/ 	.word	0x0000c5f0
        /*08d8*/ 	.word	0x000000ff
        /*08dc*/ 	.word	0x00000000
        /*08e0*/ 	.short	0x0101
        /*08e2*/ 	.byte	0x04
	.zero		1


	//   ....[47]....
        /*08e4*/ 	.word	0x0000d190
        /*08e8*/ 	.word	0x000000ff
        /*08ec*/ 	.word	0x00000000
        /*08f0*/ 	.short	0x0101
        /*08f2*/ 	.byte	0x04
	.zero		1


	//   ....[48]....
        /*08f4*/ 	.word	0x0000f680
        /*08f8*/ 	.word	0x000000ff
        /*08fc*/ 	.word	0x0002a840
        /*0900*/ 	.short	0x010a
        /*0902*/ 	.byte	0x30
	.zero		1


	//   ....[49]....
        /*0904*/ 	.word	0x0000fc60
        /*0908*/ 	.word	0x000000ff
        /*090c*/ 	.word	0x0002a830
        /*0910*/ 	.short	0x0107
        /*0912*/ 	.byte	0x30
	.zero		1


	//   ....[50]....
        /*0914*/ 	.word	0x0000fcd0
        /*0918*/ 	.word	0x000000ff
        /*091c*/ 	.word	0x0002a830
        /*0920*/ 	.short	0x0101
        /*0922*/ 	.byte	0x30
	.zero		1


	//   ....[51]....
        /*0924*/ 	.word	0x00010670
        /*0928*/ 	.word	0x000000ff
        /*092c*/ 	.word	0x0002a800
        /*0930*/ 	.short	0x0107
        /*0932*/ 	.byte	0x30
	.zero		1


	//   ....[52]....
        /*0934*/ 	.word	0x000106d0
        /*0938*/ 	.word	0x000000ff
        /*093c*/ 	.word	0x0002a800
        /*0940*/ 	.short	0x0101
        /*0942*/ 	.byte	0x30
	.zero		1


	//   ....[53]....
        /*0944*/ 	.word	0x000106f0
        /*0948*/ 	.word	0x000000ff
        /*094c*/ 	.word	0x0002a820
        /*0950*/ 	.short	0x010a
        /*0952*/ 	.byte	0x30
	.zero		1


	//   ....[54]....
        /*0954*/ 	.word	0x00010a50
        /*0958*/ 	.word	0x00000008
        /*095c*/ 	.word	0x0002a840
        /*0960*/ 	.short	0x010a
        /*0962*/ 	.byte	0x3f
	.zero		1


	//   ....[55]....
        /*0964*/ 	.word	0x00010f60
        /*0968*/ 	.word	0x00000008
        /*096c*/ 	.word	0x0002a830
        /*0970*/ 	.short	0x0107
        /*0972*/ 	.byte	0x3f
	.zero		1


	//   ....[56]....
        /*0974*/ 	.word	0x00011010
        /*0978*/ 	.word	0x00000008
        /*097c*/ 	.word	0x0002a830
        /*0980*/ 	.short	0x0101
        /*0982*/ 	.byte	0x3f
	.zero		1


	//   ....[57]....
        /*0984*/ 	.word	0x00011070
        /*0988*/ 	.word	0x00000004
        /*098c*/ 	.word	0x0002a860
        /*0990*/ 	.short	0x010a
        /*0992*/ 	.byte	0x3f
	.zero		1


	//   ....[58]....
        /*0994*/ 	.word	0x00011470
        /*0998*/ 	.word	0x00000004
        /*099c*/ 	.word	0x0002a850
        /*09a0*/ 	.short	0x0107
        /*09a2*/ 	.byte	0x3f
	.zero		1


	//   ....[59]....
        /*09a4*/ 	.word	0x000115c0
        /*09a8*/ 	.word	0x00000004
        /*09ac*/ 	.word	0x0002a850
        /*09b0*/ 	.short	0x0101
        /*09b2*/ 	.byte	0x3f
	.zero		1


	//   ....[60]....
        /*09b4*/ 	.word	0x00011750
        /*09b8*/ 	.word	0x00000000
        /*09bc*/ 	.word	0x0002a860
        /*09c0*/ 	.short	0x010a
        /*09c2*/ 	.byte	0x3f
	.zero		1


	//   ....[61]....
        /*09c4*/ 	.word	0x00011b90
        /*09c8*/ 	.word	0x00000000
        /*09cc*/ 	.word	0x0002a850
        /*09d0*/ 	.short	0x0107
        /*09d2*/ 	.byte	0x3f
	.zero		1


	//   ....[62]....
        /*09d4*/ 	.word	0x00011c40
        /*09d8*/ 	.word	0x00000000
        /*09dc*/ 	.word	0x0002a850
        /*09e0*/ 	.short	0x0101
        /*09e2*/ 	.byte	0x3f
	.zero		1


	//   ....[63]....
        /*09e4*/ 	.word	0x00011ce0
        /*09e8*/ 	.word	0x00000007
        /*09ec*/ 	.word	0x0002a820
        /*09f0*/ 	.short	0x010a
        /*09f2*/ 	.byte	0x3f
	.zero		1


	//   ....[64]....
        /*09f4*/ 	.word	0x00011e60
        /*09f8*/ 	.word	0x00000005
        /*09fc*/ 	.word	0x0002a840
        /*0a00*/ 	.short	0x010a
        /*0a02*/ 	.byte	0x3f
	.zero		1


	//   ....[65]....
        /*0a04*/ 	.word	0x00011f00
        /*0a08*/ 	.word	0x00000007
        /*0a0c*/ 	.word	0x0002a840
        /*0a10*/ 	.short	0x010a
        /*0a12*/ 	.byte	0x3f
	.zero		1


	//   ....[66]....
        /*0a14*/ 	.word	0x00011f40
        /*0a18*/ 	.word	0x00000005
        /*0a1c*/ 	.word	0x0002a860
        /*0a20*/ 	.short	0x010a
        /*0a22*/ 	.byte	0x3f
	.zero		1


	//   ....[67]....
        /*0a24*/ 	.word	0x00011f80
        /*0a28*/ 	.word	0x00000007
        /*0a2c*/ 	.word	0x0002a860
        /*0a30*/ 	.short	0x010a
        /*0a32*/ 	.byte	0x3f
	.zero		1


	//   ....[68]....
        /*0a34*/ 	.word	0x00011ff0
        /*0a38*/ 	.word	0x00000003
        /*0a3c*/ 	.word	0x0002a800
        /*0a40*/ 	.short	0x010a
        /*0a42*/ 	.byte	0x3f
	.zero		1


	//   ....[69]....
        /*0a44*/ 	.word	0x00012050
        /*0a48*/ 	.word	0x00000003
        /*0a4c*/ 	.word	0x0002a830
        /*0a50*/ 	.short	0x010a
        /*0a52*/ 	.byte	0x3f
	.zero		1


	//   ....[70]....
        /*0a54*/ 	.word	0x000120b0
        /*0a58*/ 	.word	0x0000000c
        /*0a5c*/ 	.word	0x0002a830
        /*0a60*/ 	.short	0x010a
        /*0a62*/ 	.byte	0x3f
	.zero		1


	//   ....[71]....
        /*0a64*/ 	.word	0x00012110
        /*0a68*/ 	.word	0x0000000b
        /*0a6c*/ 	.word	0x0002a850
        /*0a70*/ 	.short	0x010a
        /*0a72*/ 	.byte	0x3f
	.zero		1


	//   ....[72]....
        /*0a74*/ 	.word	0x00012170
        /*0a78*/ 	.word	0x0000000c
        /*0a7c*/ 	.word	0x0002a830
        /*0a80*/ 	.short	0x010a
        /*0a82*/ 	.byte	0x3f
	.zero		1


	//   ....[73]....
        /*0a84*/ 	.word	0x000121d0
        /*0a88*/ 	.word	0x0000000b
        /*0a8c*/ 	.word	0x0002a850
        /*0a90*/ 	.short	0x010a
        /*0a92*/ 	.byte	0x3f
	.zero		1


	//   ....[74]....
        /*0a94*/ 	.word	0x00012230
        /*0a98*/ 	.word	0x0000000c
        /*0a9c*/ 	.word	0x0002a830
        /*0aa0*/ 	.short	0x010a
        /*0aa2*/ 	.byte	0x3f
	.zero		1


	//   ....[75]....
        /*0aa4*/ 	.word	0x00012290
        /*0aa8*/ 	.word	0x0000000b
        /*0aac*/ 	.word	0x0002a850
        /*0ab0*/ 	.short	0x010a
        /*0ab2*/ 	.byte	0x3f
	.zero		1


	//   ....[76]....
        /*0ab4*/ 	.word	0x000122f0
        /*0ab8*/ 	.word	0x00000000
        /*0abc*/ 	.word	0x0002a850
        /*0ac0*/ 	.short	0x010a
        /*0ac2*/ 	.byte	0x3f
	.zero		1


	//   ....[77]....
        /*0ac4*/ 	.word	0x000123d0
        /*0ac8*/ 	.word	0x00000003
        /*0acc*/ 	.word	0x0002a840
        /*0ad0*/ 	.short	0x010a
        /*0ad2*/ 	.byte	0x3f
	.zero		1


	//   ....[78]....
        /*0ad4*/ 	.word	0x000135e0
        /*0ad8*/ 	.word	0x00000003
        /*0adc*/ 	.word	0x0002a820
        /*0ae0*/ 	.short	0x010a
        /*0ae2*/ 	.byte	0x3f
	.zero		1


	//   ....[79]....
        /*0ae4*/ 	.word	0x00013630
        /*0ae8*/ 	.word	0x00000008
        /*0aec*/ 	.word	0x0002a840
        /*0af0*/ 	.short	0x010a
        /*0af2*/ 	.byte	0x3f
	.zero		1


	//   ....[80]....
        /*0af4*/ 	.word	0x00013d70
        /*0af8*/ 	.word	0x00000004
        /*0afc*/ 	.word	0x0002a860
        /*0b00*/ 	.short	0x010a
        /*0b02*/ 	.byte	0x3f
	.zero		1


	//   ....[81]....
        /*0b04*/ 	.word	0x000145e0
        /*0b08*/ 	.word	0x00000000
        /*0b0c*/ 	.word	0x0002a860
        /*0b10*/ 	.short	0x010a
        /*0b12*/ 	.byte	0x3f
	.zero		1


	//   ....[82]....
        /*0b14*/ 	.word	0x00014e00
        /*0b18*/ 	.word	0x00000007
        /*0b1c*/ 	.word	0x0002a820
        /*0b20*/ 	.short	0x010a
        /*0b22*/ 	.byte	0x3f
	.zero		1


	//   ....[83]....
        /*0b24*/ 	.word	0x00014fa0
        /*0b28*/ 	.word	0x00000005
        /*0b2c*/ 	.word	0x0002a840
        /*0b30*/ 	.short	0x010a
        /*0b32*/ 	.byte	0x3f
	.zero		1


	//   ....[84]....
        /*0b34*/ 	.word	0x00014ff0
        /*0b38*/ 	.word	0x00000007
        /*0b3c*/ 	.word	0x0002a840
        /*0b40*/ 	.short	0x010a
        /*0b42*/ 	.byte	0x3f
	.zero		1


	//   ....[85]....
        /*0b44*/ 	.word	0x00015040
        /*0b48*/ 	.word	0x00000005
        /*0b4c*/ 	.word	0x0002a860
        /*0b50*/ 	.short	0x010a
        /*0b52*/ 	.byte	0x3f
	.zero		1


	//----- nvinfo : EIATTR_NUM_MBARRIERS
	.align		4
.L_418:
        /*0b54*/ 	.byte	0x03, 0x38
        /*0b56*/ 	.short	0x0016


	//----- nvinfo : EIATTR_EXIT_INSTR_OFFSETS
	.align		4
        /*0b58*/ 	.byte	0x04, 0x1c
        /*0b5a*/ 	.short	(.L_420 - .L_419)


	//   ....[0]....
.L_419:
        /*0b5c*/ 	.word	0x00011fd0


	//----- nvinfo : EIATTR_MAX_THREADS
	.align		4
.L_420:
        /*0b60*/ 	.byte	0x04, 0x05
        /*0b62*/ 	.short	(.L_422 - .L_421)
.L_421:
        /*0b64*/ 	.word	0x00000180
        /*0b68*/ 	.word	0x00000001
        /*0b6c*/ 	.word	0x00000001


	//----- nvinfo : EIATTR_CRS_STACK_SIZE
	.align		4
.L_422:
        /*0b70*/ 	.byte	0x04, 0x1e
        /*0b72*/ 	.short	(.L_424 - .L_423)
.L_423:
        /*0b74*/ 	.word	0x00000000


	//----- nvinfo : EIATTR_CBANK_PARAM_SIZE
	.align		4
.L_424:
        /*0b78*/ 	.byte	0x03, 0x19
        /*0b7a*/ 	.short	0x0a70


	//----- nvinfo : EIATTR_PARAM_CBANK
	.align		4
        /*0b7c*/ 	.byte	0x04, 0x0a
        /*0b7e*/ 	.short	(.L_426 - .L_425)
	.align		4
.L_425:
        /*0b80*/ 	.word	index@(.nv.constant0._ZN7cutlass13device_kernelIN5flash11enable_sm90INS1_16FlashAttnFwdSm90INS1_25CollectiveMainloopFwdSm90ILi2EN4cute5tupleIJNS5_1CILi1EEES8_S8_EEENS6_IJNS7_ILi128EEENS7_ILi96EEENS7_ILi192EEEEEELi128ENS_10bfloat16_tEfNS_4arch4Sm90ELb0ELb1ELb0ELb0ELb1ELb0ELb0ELb1ELb1ELb1ELb1ELb0EEENS1_21CollectiveEpilogueFwdINS6_IJSA_SA_SB_EEES9_SE_SG_Li256ELb0ELb1ELb1ELb0EEENS1_19SingleTileSchedulerILb0ELb1ELb1ELi128EEEEEEEEEvNT_6ParamsE)
        /*0b84*/ 	.short	0x0210
        /*0b86*/ 	.short	0x0a70


	//----- nvinfo : EIATTR_SW_WAR
	.align		4
.L_426:
        /*0b88*/ 	.byte	0x04, 0x36
        /*0b8a*/ 	.short	(.L_428 - .L_427)
.L_427:
        /*0b8c*/ 	.word	0x00000008
.L_428:


//--------------------- .nv.info._ZN7cutlass13device_kernelIN5flash11enable_sm90INS1_16FlashAttnFwdSm90INS1_25CollectiveMainloopFwdSm90ILi2EN4cute5tupleIJNS5_1CILi1EEES8_S8_EEENS6_IJNS7_ILi128EEENS7_ILi96EEENS7_ILi192EEEEEELi128ENS_10bfloat16_tEfNS_4arch4Sm90ELb0ELb1ELb0ELb1ELb1ELb0ELb0ELb1ELb1ELb1ELb1ELb0EEENS1_21CollectiveEpilogueFwdINS6_IJSA_SA_SB_EEES9_SE_SG_Li256ELb1ELb1ELb1ELb0EEENS1_36VarlenDynamicPersistentTileSchedulerILi128ELi96ELi256ELi128ELb1ELb1ELb1ELb1ELb0ELb1EEEEEEEEEvNT_6ParamsE --------------------------
	.section	.nv.info._ZN7cutlass13device_kernelIN5flash11enable_sm90INS1_16FlashAttnFwdSm90INS1_25CollectiveMainloopFwdSm90ILi2EN4cute5tupleIJNS5_1CILi1EEES8_S8_EEENS6_IJNS7_ILi128EEENS7_ILi96EEENS7_ILi192EEEEEELi128ENS_10bfloat16_tEfNS_4arch4Sm90ELb0ELb1ELb0ELb1ELb1ELb0ELb0ELb1ELb1ELb1ELb1ELb0EEENS1_21CollectiveEpilogueFwdINS6_IJSA_SA_SB_EEES9_SE_SG_Li256ELb1ELb1ELb1ELb0EEENS1_36VarlenDynamicPersistentTileSchedulerILi128ELi96ELi256ELi128ELb1ELb1ELb1ELb1ELb0ELb1EEEEEEEEEvNT_6ParamsE,"",@"SHT_CUDA_INFO"
	.sectionflags	@""
	.align	4


	//----- nvinfo : EIATTR_CUDA_API_VERSION
	.align		4
        /*0000*/ 	.byte	0x04, 0x37
        /*0002*/ 	.short	(.L_430 - .L_429)
.L_429:
        /*0004*/ 	.word	0x00000082


	//----- nvinfo : EIATTR_KPARAM_INFO
	.align		4
.L_430:
        /*0008*/ 	.byte	0x04, 0x17
        /*000a*/ 	.short	(.L_432 - .L_431)
.L_431:
        /*000c*/ 	.word	0x00000000
        /*0010*/ 	.short	0x0000
        /*0012*/ 	.short	0x0070
        /*0014*/ 	.byte	0x00, 0xf0, 0x01, 0x2a


	//----- nvinfo : EIATTR_SPARSE_MMA_MASK
	.align		4
.L_432:
        /*0018*/ 	.byte	0x03, 0x50
        /*001a*/ 	.short	0x0000


	//----- nvinfo : EIATTR_MAXREG_COUNT
	.align		4
        /*001c*/ 	.byte	0x03, 0x1b
        /*001e*/ 	.short	0x00a8


	//----- nvinfo : EIATTR_NUM_BARRIERS
	.align		4
        /*0020*/ 	.byte	0x02, 0x4c
        /*0022*/ 	.byte	0x09
	.zero		1


	//----- nvinfo : EIATTR_EXTERNS
	.align		4
        /*0024*/ 	.byte	0x04, 0x0f
        /*0026*/ 	.short	(.L_434 - .L_433)


	//   ....[0]....
	.align		4
.L_433:
        /*0028*/ 	.word	index@(__assertfail)


	//----- nvinfo : EIATTR_ANNOTATIONS
	.align		4
.L_434:
        /*002c*/ 	.byte	0x04, 0x55
        /*002e*/ 	.short	(.L_436 - .L_435)


	//   ....[0]....
.L_435:
        /* <DEDUP_REMOVED lines=9> */


	//----- nvinfo : EIATTR_MERCURY_ISA_VERSION
	.align		4
.L_436:
        /*00a8*/ 	.byte	0x03, 0x5f
        /*00aa*/ 	.short	0x0101


	//----- nvinfo : EIATTR_UNUSED_LOAD_BYTE_OFFSET
	.align		4
        /*00ac*/ 	.byte	0x04, 0x44
        /*00ae*/ 	.short	(.L_438 - .L_437)


	//   ....[0]....
.L_437:
        /*00b0*/ 	.word	0x00000950
        /*00b4*/ 	.word	0x0000fff0


	//   ....[1]....
        /*00b8*/ 	.word	0x0000d600
        /*00bc*/ 	.word	0x0000fff0


	//----- nvinfo : EIATTR_INT_WARP_WIDE_INSTR_OFFSETS
	.align		4
.L_438:
        /*00c0*/ 	.byte	0x04, 0x31
        /*00c2*/ 	.short	(.L_440 - .L_439)


	//   ....[0]....
.L_439:
        /*00c4*/ 	.word	0x000000c0


	//   ....[1]....
        /*00c8*/ 	.word	0x000000d0


	//   ....[2]....
        /*00cc*/ 	.word	0x00000170


	//   ....[3]....
        /*00d0*/ 	.word	0x000122d0


	//   ....[4]....
        /*00d4*/ 	.word	0x00012360


	//   ....[5]....
        /*00d8*/ 	.word	0x00015190


	//   ....[6]....
        /*00dc*/ 	.word	0x00015220


	//----- nvinfo : EIATTR_COOP_GROUP_MASK_REGIDS
	.align		4
.L_440:
        /*00e0*/ 	.byte	0x04, 0x29
        /*00e2*/ 	.short	(.L_442 - .L_441)


	//   ....[0]....
.L_441:
        /*00e4*/ 	.word	0xffffffff


	//   ....[1]....
        /*00e8*/ 	.word	0xffffffff


	//   ....[2]....
        /*00ec*/ 	.word	0xffffffff


	//   ....[3]....
        /*00f0*/ 	.word	0xffffffff


	//   ....[4]....
        /*00f4*/ 	.word	0xffffffff


	//   ....[5]....
        /*00f8*/ 	.word	0xffffffff


	//   ....[6]....
        /*00fc*/ 	.word	0xffffffff


	//   ....[7]....
        /*0100*/ 	.word	0xffffffff


	//   ....[8]....
        /*0104*/ 	.word	0xffffffff


	//   ....[9]....
        /*0108*/ 	.word	0xffffffff


	//   ....[10]....
        /*010c*/ 	.word	0xffffffff


	//   ....[11]....
        /*0110*/ 	.word	0xffffffff


	//   ....[12]....
        /*0114*/ 	.word	0xffffffff


	//   ....[13]....
        /*0118*/ 	.word	0xffffffff


	//   ....[14]....
        /*011c*/ 	.word	0xffffffff


	//   ....[15]....
        /*0120*/ 	.word	0xffffffff


	//   ....[16]....
        /*0124*/ 	.word	0xffffffff


	//   ....[17]....
        /*0128*/ 	.word	0xffffffff


	//   ....[18]....
        /*012c*/ 	.word	0xffffffff


	//   ....[19]....
        /*0130*/ 	.word	0xffffffff


	//   ....[20]....
        /*0134*/ 	.word	0xffffffff


	//   ....[21]....
        /*0138*/ 	.word	0xffffffff


	//   ....[22]....
        /*013c*/ 	.word	0xffffffff


	//   ....[23]....
        /*0140*/ 	.word	0xffffffff


	//   ....[24]....
        /*0144*/ 	.word	0xffffffff


	//   ....[25]....
        /*0148*/ 	.word	0xffffffff


	//   ....[26]....
        /*014c*/ 	.word	0xffffffff


	//   ....[27]....
        /*0150*/ 	.word	0xffffffff


	//   ....[28]....
        /*0154*/ 	.word	0xffffffff


	//   ....[29]....
        /*0158*/ 	.word	0xffffffff


	//   ....[30]....
        /*015c*/ 	.word	0xffffffff


	//   ....[31]....
        /*0160*/ 	.word	0xffffffff


	//   ....[32]....
        /*0164*/ 	.word	0xffffffff


	//   ....[33]....
        /*0168*/ 	.word	0xffffffff


	//   ....[34]....
        /*016c*/ 	.word	0xffffffff


	//   ....[35]....
        /*0170*/ 	.word	0xffffffff


	//   ....[36]....
        /*0174*/ 	.word	0xffffffff


	//   ....[37]....
        /*0178*/ 	.word	0xffffffff


	//   ....[38]....
        /*017c*/ 	.word	0xffffffff


	//   ....[39]....
        /*0180*/ 	.word	0xffffffff


	//   ....[40]....
        /*0184*/ 	.word	0xffffffff


	//   ....[41]....
        /*0188*/ 	.word	0xffffffff


	//   ....[42]....
        /*018c*/ 	.word	0xffffffff


	//   ....[43]....
        /*0190*/ 	.word	0xffffffff


	//   ....[44]....
        /*0194*/ 	.word	0xffffffff


	//   ....[45]....
        /*0198*/ 	.word	0xffffffff


	//   ....[46]....
        /*019c*/ 	.word	0xffffffff


	//   ....[47]....
        /*01a0*/ 	.word	0xffffffff


	//   ....[48]....
        /*01a4*/ 	.word	0xffffffff


	//   ....[49]....
        /*01a8*/ 	.word	0xffffffff


	//   ....[50]....
        /*01ac*/ 	.word	0xffffffff


	//   ....[51]....
        /*01b0*/ 	.word	0xffffffff


	//   ....[52]....
        /*01b4*/ 	.word	0xffffffff


	//   ....[53]....
        /*01b8*/ 	.word	0xffffffff


	//   ....[54]....
        /*01bc*/ 	.word	0xffffffff


	//   ....[55]....
        /*01c0*/ 	.word	0xffffffff


	//   ....[56]....
        /*01c4*/ 	.word	0xffffffff


	//   ....[57]....
        /*01c8*/ 	.word	0xffffffff


	//   ....[58]....
        /*01cc*/ 	.word	0xffffffff


	//   ....[59]....
        /*01d0*/ 	.word	0xffffffff


	//   ....[60]....
        /*01d4*/ 	.word	0xffffffff


	//   ....[61]....
        /*01d8*/ 	.word	0xffffffff


	//   ....[62]....
        /*01dc*/ 	.word	0xffffffff


	//   ....[63]....
        /*01e0*/ 	.word	0xffffffff


	//   ....[64]....
        /*01e4*/ 	.word	0xffffffff


	//   ....[65]....
        /*01e8*/ 	.word	0xffffffff


	//   ....[66]....
        /*01ec*/ 	.word	0xffffffff


	//   ....[67]....
        /*01f0*/ 	.word	0xffffffff


	//   ....[68]....
        /*01f4*/ 	.word	0xffffffff


	//   ....[69]....
        /*01f8*/ 	.word	0xffffffff


	//   ....[70]....
        /*01fc*/ 	.word	0xffffffff


	//   ....[71]....
        /*0200*/ 	.word	0xffffffff


	//   ....[72]....
        /*0204*/ 	.word	0xffffffff


	//   ....[73]....
        /*0208*/ 	.word	0xffffffff


	//   ....[74]....
        /*020c*/ 	.word	0xffffffff


	//   ....[75]....
        /*0210*/ 	.word	0xffffffff


	//   ....[76]....
        /*0214*/ 	.word	0xffffffff


	//   ....[77]....
        /*0218*/ 	.word	0xffffffff


	//   ....[78]....
        /*021c*/ 	.word	0xffffffff


	//   ....[79]....
        /*0220*/ 	.word	0xffffffff


	//   ....[80]....
        /*0224*/ 	.word	0xffffffff


	//   ....[81]....
        /*0228*/ 	.word	0xffffffff


	//   ....[82]....
        /*022c*/ 	.word	0xffffffff


	//   ....[83]....
        /*0230*/ 	.word	0xffffffff


	//   ....[84]....
        /*0234*/ 	.word	0xffffffff


	//   ....[85]....
        /*0238*/ 	.word	0xffffffff


	//   ....[86]....
        /*023c*/ 	.word	0xffffffff


	//   ....[87]....
        /*0240*/ 	.word	0xffffffff


	//   ....[88]....
        /*0244*/ 	.word	0xffffffff


	//   ....[89]....
        /*0248*/ 	.word	0xffffffff


	//   ....[90]....
        /*024c*/ 	.word	0xffffffff


	//   ....[91]....
        /*0250*/ 	.word	0xffffffff


	//   ....[92]....
        /*0254*/ 	.word	0xffffffff


	//   ....[93]....
        /*0258*/ 	.word	0xffffffff


	//   ....[94]....
        /*025c*/ 	.word	0xffffffff


	//   ....[95]....
        /*0260*/ 	.word	0xffffffff


	//   ....[96]....
        /*0264*/ 	.word	0xffffffff


	//   ....[97]....
        /*0268*/ 	.word	0xffffffff


	//   ....[98]....
        /*026c*/ 	.word	0xffffffff


	//   ....[99]....
        /*0270*/ 	.word	0xffffffff


	//   ....[100]....
        /*0274*/ 	.word	0xffffffff


	//   ....[101]....
        /*0278*/ 	.word	0xffffffff


	//   ....[102]....
        /*027c*/ 	.word	0xffffffff


	//   ....[103]....
        /*0280*/ 	.word	0xffffffff


	//   ....[104]....
        /*0284*/ 	.word	0xffffffff


	//   ....[105]....
        /*0288*/ 	.word	0xffffffff


	//   ....[106]....
        /*028c*/ 	.word	0xffffffff


	//   ....[107]....
        /*0290*/ 	.word	0xffffffff


	//   ....[108]....
        /*0294*/ 	.word	0xffffffff


	//   ....[109]....
        /*0298*/ 	.word	0xffffffff


	//   ....[110]....
        /*029c*/ 	.word	0xffffffff


	//   ....[111]....
        /*02a0*/ 	.word	0xffffffff


	//   ....[112]....
        /*02a4*/ 	.word	0xffffffff


	//   ....[113]....
        /*02a8*/ 	.word	0xffffffff


	//   ....[114]....
        /*02ac*/ 	.word	0xffffffff


	//   ....[115]....
        /*02b0*/ 	.word	0xffffffff


	//   ....[116]....
        /*02b4*/ 	.word	0xffffffff


	//   ....[117]....
        /*02b8*/ 	.word	0xffffffff


	//   ....[118]....
        /*02bc*/ 	.word	0xffffffff


	//   ....[119]....
        /*02c0*/ 	.word	0xffffffff


	//   ....[120]....
        /*02c4*/ 	.word	0xffffffff


	//   ....[121]....
        /*02c8*/ 	.word	0xffffffff


	//   ....[122]....
        /*02cc*/ 	.word	0xffffffff


	//   ....[123]....
        /*02d0*/ 	.word	0xffffffff


	//   ....[124]....
        /*02d4*/ 	.word	0xffffffff


	//   ....[125]....
        /*02d8*/ 	.word	0xffffffff


	//   ....[126]....
        /*02dc*/ 	.word	0xffffffff


	//   ....[127]....
        /*02e0*/ 	.word	0xffffffff


	//   ....[128]....
        /*02e4*/ 	.word	0xffffffff


	//   ....[129]....
        /*02e8*/ 	.word	0xffffffff


	//   ....[130]....
        /*02ec*/ 	.word	0xffffffff


	//   ....[131]....
        /*02f0*/ 	.word	0xffffffff


	//   ....[132]....
        /*02f4*/ 	.word	0xffffffff


	//   ....[133]....
        /*02f8*/ 	.word	0xffffffff


	//   ....[134]....
        /*02fc*/ 	.word	0xffffffff


	//   ....[135]....
        /*0300*/ 	.word	0xffffffff


	//   ....[136]....
        /*0304*/ 	.word	0xffffffff


	//   ....[137]....
        /*0308*/ 	.word	0xffffffff


	//   ....[138]....
        /*030c*/ 	.word	0xffffffff


	//   ....[139]....
        /*0310*/ 	.word	0xffffffff


	//   ....[140]....
        /*0314*/ 	.word	0xffffffff


	//   ....[141]....
        /*0318*/ 	.word	0xffffffff


	//   ....[142]....
        /*031c*/ 	.word	0xffffffff


	//   ....[143]....
        /*0320*/ 	.word	0xffffffff


	//   ....[144]....
        /*0324*/ 	.word	0xffffffff


	//   ....[145]....
        /*0328*/ 	.word	0xffffffff


	//   ....[146]....
        /*032c*/ 	.word	0xffffffff


	//   ....[147]....
        /*0330*/ 	.word	0xffffffff


	//   ....[148]....
        /*0334*/ 	.word	0xffffffff


	//   ....[149]....
        /*0338*/ 	.word	0xffffffff


	//   ....[150]....
        /*033c*/ 	.word	0xffffffff


	//   ....[151]....
        /*0340*/ 	.word	0xffffffff


	//   ....[152]....
        /*0344*/ 	.word	0xffffffff


	//   ....[153]....
        /*0348*/ 	.word	0xffffffff


	//   ....[154]....
        /*034c*/ 	.word	0xffffffff


	//   ....[155]....
        /*0350*/ 	.word	0xffffffff


	//   ....[156]....
        /*0354*/ 	.word	0xffffffff


	//   ....[157]....
        /*0358*/ 	.word	0x0500000f


	//   ....[158]....
        /*035c*/ 	.word	0x0500000f


	//   ....[159]....
        /*0360*/ 	.word	0x0500000f


	//   ....[160]....
        /*0364*/ 	.word	0x0500000f


	//   ....[161]....
        /*0368*/ 	.word	0x0500000f


	//   ....[162]....
        /*036c*/ 	.word	0x0500000f


	//   ....[163]....
        /*0370*/ 	.word	0x0500000f


	//   ....[164]....
        /*0374*/ 	.word	0x0500000f


	//   ....[165]....
        /*0378*/ 	.word	0x0500000f


	//   ....[166]....
        /*037c*/ 	.word	0x0500000f


	//   ....[167]....
        /*0380*/ 	.word	0x0500000f


	//   ....[168]....
        /*0384*/ 	.word	0x0500000f


	//   ....[169]....
        /*0388*/ 	.word	0x0500000f


	//   ....[170]....
        /*038c*/ 	.word	0x0500000f


	//   ....[171]....
        /*0390*/ 	.word	0x0500000f


	//   ....[172]....
        /*0394*/ 	.word	0x0500000f


	//   ....[173]....
        /*0398*/ 	.word	0x0500000f


	//   ....[174]....
        /*039c*/ 	.word	0x0500000f


	//   ....[175]....
        /*03a0*/ 	.word	0x0500000f


	//   ....[176]....
        /*03a4*/ 	.word	0x0500000f


	//   ....[177]....
        /*03a8*/ 	.word	0x0500000f


	//   ....[178]....
        /*03ac*/ 	.word	0x0500000f


	//   ....[179]....
        /*03b0*/ 	.word	0x0500000f


	//   ....[180]....
        /*03b4*/ 	.word	0x0500000f


	//   ....[181]....
        /*03b8*/ 	.word	0x0500000f


	//   ....[182]....
        /*03bc*/ 	.word	0x0500000f


	//   ....[183]....
        /*03c0*/ 	.word	0x0500000f


	//   ....[184]....
        /*03c4*/ 	.word	0x0500000f


	//   ....[185]....
        /*03c8*/ 	.word	0x0500000f


	//   ....[186]....
        /*03cc*/ 	.word	0x0500000f


	//   ....[187]....
        /*03d0*/ 	.word	0x0500000f


	//   ....[188]....
        /*03d4*/ 	.word	0x0500000f


	//   ....[189]....
        /*03d8*/ 	.word	0x0500000f


	//   ....[190]....
        /*03dc*/ 	.word	0x0500000f


	//   ....[191]....
        /*03e0*/ 	.word	0x0500000f


	//   ....[192]....
        /*03e4*/ 	.word	0x0500000f


	//   ....[193]....
        /*03e8*/ 	.word	0x0500000f


	//   ....[194]....
        /*03ec*/ 	.word	0x0500000f


	//   ....[195]....
        /*03f0*/ 	.word	0x0500000f


	//   ....[196]....
        /*03f4*/ 	.word	0x0500000f


	//   ....[197]....
        /*03f8*/ 	.word	0x0500000f


	//   ....[198]....
        /*03fc*/ 	.word	0x0500000f


	//   ....[199]....
        /*0400*/ 	.word	0x0500000f


	//   ....[200]....
        /*0404*/ 	.word	0x0500000f


	//   ....[201]....
        /*0408*/ 	.word	0x0500000f


	//   ....[202]....
        /*040c*/ 	.word	0x0500000f


	//   ....[203]....
        /*0410*/ 	.word	0x0500000f


	//   ....[204]....
        /*0414*/ 	.word	0x0500000f


	//   ....[205]....
        /*0418*/ 	.word	0x0500000f


	//   ....[206]....
        /*041c*/ 	.word	0x0500000f


	//   ....[207]....
        /*0420*/ 	.word	0x0500000f


	//   ....[208]....
        /*0424*/ 	.word	0x0500000f


	//   ....[209]....
        /*0428*/ 	.word	0x0500000f


	//   ....[210]....
        /*042c*/ 	.word	0x0500000f


	//   ....[211]....
        /*0430*/ 	.word	0x0500000f


	//   ....[212]....
        /*0434*/ 	.word	0x0500000f


	//   ....[213]....
        /*0438*/ 	.word	0x0500000f


	//   ....[214]....
        /*043c*/ 	.word	0x0500000f


	//   ....[215]....
        /*0440*/ 	.word	0x0500000f


	//   ....[216]....
        /*0444*/ 	.word	0x0500000f


	//   ....[217]....
        /*0448*/ 	.word	0x0500000f


	//   ....[218]....
        /*044c*/ 	.word	0x0500000f


	//   ....[219]....
        /*0450*/ 	.word	0x0500000f


	//   ....[220]....
        /*0454*/ 	.word	0x0500000f


	//   ....[221]....
        /*0458*/ 	.word	0x0500000f


	//   ....[222]....
        /*045c*/ 	.word	0x0500000f


	//   ....[223]....
        /*0460*/ 	.word	0x0500000f


	//   ....[224]....
        /*0464*/ 	.word	0x0500000f


	//   ....[225]....
        /*0468*/ 	.word	0x0500000f


	//   ....[226]....
        /*046c*/ 	.word	0x0500000f


	//   ....[227]....
        /*0470*/ 	.word	0x0500000f


	//   ....[228]....
        /*0474*/ 	.word	0x0500000f


	//   ....[229]....
        /*0478*/ 	.word	0x0500000f


	//   ....[230]....
        /*047c*/ 	.word	0x0500000f


	//   ....[231]....
        /*0480*/ 	.word	0x0500000f


	//   ....[232]....
        /*0484*/ 	.word	0x0500000f


	//   ....[233]....
        /*0488*/ 	.word	0x0500000f


	//   ....[234]....
        /*048c*/ 	.word	0x0500000f


	//   ....[235]....
        /*0490*/ 	.word	0x0500000f


	//   ....[236]....
        /*0494*/ 	.word	0x0500000f


	//   ....[237]....
        /*0498*/ 	.word	0x0500000f


	//   ....[238]....
        /*049c*/ 	.word	0x0500000f


	//   ....[239]....
        /*04a0*/ 	.word	0x0500000f


	//   ....[240]....
        /*04a4*/ 	.word	0x0500000f


	//----- nvinfo : EIATTR_COOP_GROUP_INSTR_OFFSETS
	.align		4
.L_442:
        /*04a8*/ 	.byte	0x04, 0x28
        /*04aa*/ 	.short	(.L_444 - .L_443)


	//   ....[0]....
.L_443:
        /*04ac*/ 	.word	0x00000070


	//   ....[1]....
        /*04b0*/ 	.word	0x000000b0


	//   ....[2]....
        /*04b4*/ 	.word	0x000002d0


	//   ....[3]....
        /*04b8*/ 	.word	0x00000430


	//   ....[4]....
        /*04bc*/ 	.word	0x00000550


	//   ....[5]....
        /*04c0*/ 	.word	0x000006b0


	//   ....[6]....
        /*04c4*/ 	.word	0x00001dd0


	//   ....[7]....
        /*04c8*/ 	.word	0x000028a0


	//   ....[8]....
        /*04cc*/ 	.word	0x00002c10


	//   ....[9]....
        /*04d0*/ 	.word	0x00003830


	//   ....[10]....
        /*04d4*/ 	.word	0x00003980


	//   ....[11]....
        /*04d8*/ 	.word	0x00003fb0


	//   ....[12]....
        /*04dc*/ 	.word	0x00004010


	//   ....[13]....
        /*04e0*/ 	.word	0x00005a90


	//   ....[14]....
        /*04e4*/ 	.word	0x00005c80


	//   ....[15]....
        /*04e8*/ 	.word	0x000069e0


	//   ....[16]....
        /*04ec*/ 	.word	0x00006b00


	//   ....[17]....
        /*04f0*/ 	.word	0x00007090


	//   ....[18]....
        /*04f4*/ 	.word	0x000070f0


	//   ....[19]....
        /*04f8*/ 	.word	0x00008d80


	//   ....[20]....
        /*04fc*/ 	.word	0x00008d90


	//   ....[21]....
        /*0500*/ 	.word	0x00008dc0


	//   ....[22]....
        /*0504*/ 	.word	0x00008dd0


	//   ....[23]....
        /*0508*/ 	.word	0x0000a800


	//   ....[24]....
        /*050c*/ 	.word	0x0000a9f0


	//   ....[25]....
        /*0510*/ 	.word	0x0000b750


	//   ....[26]....
        /*0514*/ 	.word	0x0000b870


	//   ....[27]....
        /*0518*/ 	.word	0x0000be00


	//   ....[28]....
        /*051c*/ 	.word	0x0000be60


	//   ....[29]....
        /*0520*/ 	.word	0x0000cd30


	//   ....[30]....
        /*0524*/ 	.word	0x0000cd60


	//   ....[31]....
        /*0528*/ 	.word	0x0000ce20


	//   ....[32]....
        /*052c*/ 	.word	0x0000ce30


	//   ....[33]....
        /*0530*/ 	.word	0x0000e1b0


	//   ....[34]....
        /*0534*/ 	.word	0x0000e1e0


	//   ....[35]....
        /*0538*/ 	.word	0x0000e200


	//   ....[36]....
        /*053c*/ 	.word	0x0000e210


	//   ....[37]....
        /*0540*/ 	.word	0x0000e930


	//   ....[38]....
        /*0544*/ 	.word	0x0000e970


	//   ....[39]....
        /*0548*/ 	.word	0x0000ea30


	//   ....[40]....
        /*054c*/ 	.word	0x0000ea50


	//   ....[41]....
        /*0550*/ 	.word	0x0000eb10


	//   ....[42]....
        /*0554*/ 	.word	0x0000eb30


	//   ....[43]....
        /*0558*/ 	.word	0x0000ec00


	//   ....[44]....
        /*055c*/ 	.word	0x0000ec20


	//   ....[45]....
        /*0560*/ 	.word	0x0000eff0


	//   ....[46]....
        /*0564*/ 	.word	0x0000f000


	//   ....[47]....
        /*0568*/ 	.word	0x0000f430


	//   ....[48]....
        /*056c*/ 	.word	0x0000f440


	//   ....[49]....
        /*0570*/ 	.word	0x00010270


	//   ....[50]....
        /*0574*/ 	.word	0x000102a0


	//   ....[51]....
        /*0578*/ 	.word	0x00010370


	//   ....[52]....
        /*057c*/ 	.word	0x00010390


	//   ....[53]....
        /*0580*/ 	.word	0x00010450


	//   ....[54]....
        /*0584*/ 	.word	0x00010470


	//   ....[55]....
        /*0588*/ 	.word	0x00010540


	//   ....[56]....
        /*058c*/ 	.word	0x00010560


	//   ....[57]....
        /*0590*/ 	.word	0x000106c0


	//   ....[58]....
        /*0594*/ 	.word	0x000108b0


	//   ....[59]....
        /*0598*/ 	.word	0x000108e0


	//   ....[60]....
        /*059c*/ 	.word	0x00010910


	//   ....[61]....
        /*05a0*/ 	.word	0x00010940


	//   ....[62]....
        /*05a4*/ 	.word	0x00010970


	//   ....[63]....
        /*05a8*/ 	.word	0x000109a0


	//   ....[64]....
        /*05ac*/ 	.word	0x00010b10


	//   ....[65]....
        /*05b0*/ 	.word	0x00010b40


	//   ....[66]....
        /*05b4*/ 	.word	0x00010b70


	//   ....[67]....
        /*05b8*/ 	.word	0x00010ba0


	//   ....[68]....
        /*05bc*/ 	.word	0x00010bd0


	//   ....[69]....
        /*05c0*/ 	.word	0x00010c00


	//   ....[70]....
        /*05c4*/ 	.word	0x00010c90


	//   ....[71]....
        /*05c8*/ 	.word	0x00010cc0


	//   ....[72]....
        /*05cc*/ 	.word	0x00010cd0


	//   ....[73]....
        /*05d0*/ 	.word	0x00010d10


	//   ....[74]....
        /*05d4*/ 	.word	0x00012f50


	//   ....[75]....
        /*05d8*/ 	.word	0x00012f70


	//   ....[76]....
        /*05dc*/ 	.word	0x00013020


	//   ....[77]....
        /*05e0*/ 	.word	0x00013040


	//   ....[78]....
        /*05e4*/ 	.word	0x000130e0


	//   ....[79]....
        /*05e8*/ 	.word	0x00013100


	//   ....[80]....
        /*05ec*/ 	.word	0x000131a0


	//   ....[81]....
        /*05f0*/ 	.word	0x000131c0


	//   ....[82]....
        /*05f4*/ 	.word	0x00013260


	//   ....[83]....
        /*05f8*/ 	.word	0x00013280


	//   ....[84]....
        /*05fc*/ 	.word	0x00013290


	//   ....[85]....
        /*0600*/ 	.word	0x00013320


	//   ....[86]....
        /*0604*/ 	.word	0x00013a80


	//   ....[87]....
        /*0608*/ 	.word	0x00013ab0


	//   ....[88]....
        /*060c*/ 	.word	0x00013b10


	//   ....[89]....
        /*0610*/ 	.word	0x00013b60


	//   ....[90]....
        /*0614*/ 	.word	0x00013bb0


	//   ....[91]....
        /*0618*/ 	.word	0x00013c10


	//   ....[92]....
        /*061c*/ 	.word	0x00013c60


	//   ....[93]....
        /*0620*/ 	.word	0x00013cc0


	//   ....[94]....
        /*0624*/ 	.word	0x00013d10


	//   ....[95]....
        /*0628*/ 	.word	0x00013d70


	//   ....[96]....
        /*062c*/ 	.word	0x00013dc0


	//   ....[97]....
        /*0630*/ 	.word	0x00013e20


	//   ....[98]....
        /*0634*/ 	.word	0x00013e70


	//   ....[99]....
        /*0638*/ 	.word	0x00013ed0


	//   ....[100]....
        /*063c*/ 	.word	0x00013ef0


	//   ....[101]....
        /*0640*/ 	.word	0x00013f30


	//   ....[102]....
        /*0644*/ 	.word	0x000146b0


	//   ....[103]....
        /*0648*/ 	.word	0x000146c0


	//   ....[104]....
        /*064c*/ 	.word	0x000146d0


	//   ....[105]....
        /*0650*/ 	.word	0x00014760


	//   ....[106]....
        /*0654*/ 	.word	0x00014770


	//   ....[107]....
        /*0658*/ 	.word	0x000147d0


	//   ....[108]....
        /*065c*/ 	.word	0x00014800


	//   ....[109]....
        /*0660*/ 	.word	0x00014840


	//   ....[110]....
        /*0664*/ 	.word	0x00014870


	//   ....[111]....
        /*0668*/ 	.word	0x000148b0


	//   ....[112]....
        /*066c*/ 	.word	0x000148e0


	//   ....[113]....
        /*0670*/ 	.word	0x00014920


	//   ....[114]....
        /*0674*/ 	.word	0x00014b90


	//   ....[115]....
        /*0678*/ 	.word	0x00014bb0


	//   ....[116]....
        /*067c*/ 	.word	0x00014bc0


	//   ....[117]....
        /*0680*/ 	.word	0x00014c40


	//   ....[118]....
        /*0684*/ 	.word	0x00014c50


	//   ....[119]....
        /*0688*/ 	.word	0x00014cc0


	//   ....[120]....
        /*068c*/ 	.word	0x00014cd0


	//   ....[121]....
        /*0690*/ 	.word	0x00014d40


	//   ....[122]....
        /*0694*/ 	.word	0x00014d50


	//   ....[123]....
        /*0698*/ 	.word	0x00014dc0


	//   ....[124]....
        /*069c*/ 	.word	0x00014dd0


	//   ....[125]....
        /*06a0*/ 	.word	0x00014de0


	//   ....[126]....
        /*06a4*/ 	.word	0x000153a0


	//   ....[127]....
        /*06a8*/ 	.word	0x000153d0


	//   ....[128]....
        /*06ac*/ 	.word	0x000153f0


	//   ....[129]....
        /*06b0*/ 	.word	0x00015400


	//   ....[130]....
        /*06b4*/ 	.word	0x00015440


	//   ....[131]....
        /*06b8*/ 	.word	0x00015460


	//   ....[132]....
        /*06bc*/ 	.word	0x000154d0


	//   ....[133]....
        /*06c0*/ 	.word	0x000154f0


	//   ....[134]....
        /*06c4*/ 	.word	0x00015550


	//   ....[135]....
        /*06c8*/ 	.word	0x00015570


	//   ....[136]....
        /*06cc*/ 	.word	0x000155c0


	//   ....[137]....
        /*06d0*/ 	.word	0x000155e0


	//   ....[138]....
        /*06d4*/ 	.word	0x00015a30


	//   ....[139]....
        /*06d8*/ 	.word	0x00015a40


	//   ....[140]....
        /*06dc*/ 	.word	0x00015a80


	//   ....[141]....
        /*06e0*/ 	.word	0x00015ac0


	//   ....[142]....
        /*06e4*/ 	.word	0x00015af0


	//   ....[143]....
        /*06e8*/ 	.word	0x00015b20


	//   ....[144]....
        /*06ec*/ 	.word	0x00015b50


	//   ....[145]....
        /*06f0*/ 	.word	0x00015b80


	//   ....[146]....
        /*06f4*/ 	.word	0x00015d30


	//   ....[147]....
        /*06f8*/ 	.word	0x00015d60


	//   ....[148]....
        /*06fc*/ 	.word	0x00015d90


	//   ....[149]....
        /*0700*/ 	.word	0x00015dc0


	//   ....[150]....
        /*0704*/ 	.word	0x00015df0


	//   ....[151]....
        /*0708*/ 	.word	0x00015e20


	//   ....[152]....
        /*070c*/ 	.word	0x00015ee0


	//   ....[153]....
        /*0710*/ 	.word	0x00015f00


	//   ....[154]....
        /*0714*/ 	.word	0x00015f20


	//   ....[155]....
        /*0718*/ 	.word	0x00015f80


	//   ....[156]....
        /*071c*/ 	.word	0x000169a0


	//   ....[157]....
        /*0720*/ 	.word	0x00017020


	//   ....[158]....
        /*0724*/ 	.word	0x00017110


	//   ....[159]....
        /*0728*/ 	.word	0x000171b0


	//   ....[160]....
        /*072c*/ 	.word	0x00017210


	//   ....[161]....
        /*0730*/ 	.word	0x00017320


	//   ....[162]....
        /*0734*/ 	.word	0x00017390


	//   ....[163]....
        /*0738*/ 	.word	0x000174a0


	//   ....[164]....
        /*073c*/ 	.word	0x00017510


	//   ....[165]....
        /*0740*/ 	.word	0x00017620


	//   ....[166]....
        /*0744*/ 	.word	0x00017690


	//   ....[167]....
        /*0748*/ 	.word	0x000177a0


	//   ....[168]....
        /*074c*/ 	.word	0x00017810


	//   ....[169]....
        /*0750*/ 	.word	0x000178b0


	//   ....[170]....
        /*0754*/ 	.word	0x000179c0


	//   ....[171]....
        /*0758*/ 	.word	0x00017a30


	//   ....[172]....
        /*075c*/ 	.word	0x00017ab0


	//   ....[173]....
        /*0760*/ 	.word	0x00017b70


	//   ....[174]....
        /*0764*/ 	.word	0x00017bf0


	//   ....[175]....
        /*0768*/ 	.word	0x00017cd0


	//   ....[176]....
        /*076c*/ 	.word	0x00017d50


	//   ....[177]....
        /*0770*/ 	.word	0x00017e30


	//   ....[178]....
        /*0774*/ 	.word	0x00017eb0


	//   ....[179]....
        /*0778*/ 	.word	0x00017f90


	//   ....[180]....
        /*077c*/ 	.word	0x00018010


	//   ....[181]....
        /*0780*/ 	.word	0x000180f0


	//   ....[182]....
        /*0784*/ 	.word	0x00018170


	//   ....[183]....
        /*0788*/ 	.word	0x00018250


	//   ....[184]....
        /*078c*/ 	.word	0x000182d0


	//   ....[185]....
        /*0790*/ 	.word	0x00018390


	//   ....[186]....
        /*0794*/ 	.word	0x000184c0


	//   ....[187]....
        /*0798*/ 	.word	0x00018570


	//   ....[188]....
        /*079c*/ 	.word	0x000185f0


	//   ....[189]....
        /*07a0*/ 	.word	0x000186d0


	//   ....[190]....
        /*07a4*/ 	.word	0x00018730


	//   ....[191]....
        /*07a8*/ 	.word	0x00018800


	//   ....[192]....
        /*07ac*/ 	.word	0x00018860


	//   ....[193]....
        /*07b0*/ 	.word	0x00018930


	//   ....[194]....
        /*07b4*/ 	.word	0x00018990


	//   ....[195]....
        /*07b8*/ 	.word	0x00018a60


	//   ....[196]....
        /*07bc*/ 	.word	0x00018ac0


	//   ....[197]....
        /*07c0*/ 	.word	0x00018b90


	//   ....[198]....
        /*07c4*/ 	.word	0x00018c80


	//   ....[199]....
        /*07c8*/ 	.word	0x00018d20


	//   ....[200]....
        /*07cc*/ 	.word	0x00018d80


	//   ....[201]....
        /*07d0*/ 	.word	0x00018e70


	//   ....[202]....
        /*07d4*/ 	.word	0x00018ed0


	//   ....[203]....
        /*07d8*/ 	.word	0x00018fb0


	//   ....[204]....
        /*07dc*/ 	.word	0x00019010


	//   ....[205]....
        /*07e0*/ 	.word	0x000190f0


	//   ....[206]....
        /*07e4*/ 	.word	0x00019150


	//   ....[207]....
        /*07e8*/ 	.word	0x00019230


	//   ....[208]....
        /*07ec*/ 	.word	0x00019290


	//   ....[209]....
        /*07f0*/ 	.word	0x00019360


	//   ....[210]....
        /*07f4*/ 	.word	0x00019480


	//   ....[211]....
        /*07f8*/ 	.word	0x00019570


	//   ....[212]....
        /*07fc*/ 	.word	0x00019610


	//   ....[213]....
        /*0800*/ 	.word	0x000196e0


	//   ....[214]....
        /*0804*/ 	.word	0x00019740


	//   ....[215]....
        /*0808*/ 	.word	0x00019810


	//   ....[216]....
        /*080c*/ 	.word	0x00019870


	//   ....[217]....
        /*0810*/ 	.word	0x00019950


	//   ....[218]....
        /*0814*/ 	.word	0x000199b0


	//   ....[219]....
        /*0818*/ 	.word	0x00019a80


	//   ....[220]....
        /*081c*/ 	.word	0x00019ae0


	//   ....[221]....
        /*0820*/ 	.word	0x00019ba0


	//   ....[222]....
        /*0824*/ 	.word	0x00019c30


	//   ....[223]....
        /*0828*/ 	.word	0x00019cd0


	//   ....[224]....
        /*082c*/ 	.word	0x00019e40


	//   ....[225]....
        /*0830*/ 	.word	0x00019eb0


	//   ....[226]....
        /*0834*/ 	.word	0x00019f30


	//   ....[227]....
        /*0838*/ 	.word	0x00019fa0


	//   ....[228]....
        /*083c*/ 	.word	0x0001a010


	//   ....[229]....
        /*0840*/ 	.word	0x0001a090


	//   ....[230]....
        /*0844*/ 	.word	0x0001a110


	//   ....[231]....
        /*0848*/ 	.word	0x0001a1a0


	//   ....[232]....
        /*084c*/ 	.word	0x0001a210


	//   ....[233]....
        /*0850*/ 	.word	0x0001a280


	//   ....[234]....
        /*0854*/ 	.word	0x0001a2f0


	//   ....[235]....
        /*0858*/ 	.word	0x0001a370


	//   ....[236]....
        /*085c*/ 	.word	0x0001a3e0


	//   ....[237]....
        /*0860*/ 	.word	0x0001a470


	//   ....[238]....
        /*0864*/ 	.word	0x0001a4d0


	//   ....[239]....
        /*0868*/ 	.word	0x0001a560


	//   ....[240]....
        /*086c*/ 	.word	0x0001a690


	//----- nvinfo : EIATTR_REG_RECONFIG
	.align		4
.L_444:
        /*0870*/ 	.byte	0x01, 0x54
	.zero		2


	//----- nvinfo : EIATTR_SYSCALL_OFFSETS
	.align		4
        /*0874*/ 	.byte	0x04, 0x46
        /*0876*/ 	.short	(.L_446 - .L_445)


	//   ....[0]....
.L_445:
        /*0878*/ 	.word	0x00001fb0


	//   ....[1]....
        /*087c*/ 	.word	0x000124c0


	//   ....[2]....
        /*0880*/ 	.word	0x00012610


	//   ....[3]....
        /*0884*/ 	.word	0x00012700


	//   ....[4]....
        /*0888*/ 	.word	0x00013660


	//----- nvinfo : EIATTR_MBARRIER_INSTR_OFFSETS
	.align		4
.L_446:
        /*088c*/ 	.byte	0x04, 0x39
        /*088e*/ 	.short	(.L_448 - .L_447)


	//   ....[0]....
.L_447:
        /*0890*/ 	.word	0x00000180
        /*0894*/ 	.word	0x000000ff
        /*0898*/ 	.word	0x0002a800
        /*089c*/ 	.short	0x0100
        /*089e*/ 	.byte	0x08
	.zero		1


	//   ....[1]....
        /*08a0*/ 	.word	0x00000190
        /*08a4*/ 	.word	0x000000ff
        /*08a8*/ 	.word	0x0002a820
        /*08ac*/ 	.short	0x0100
        /*08ae*/ 	.byte	0x08
	.zero		1


	//   ....[2]....
        /*08b0*/ 	.word	0x00000280
        /*08b4*/ 	.word	0x000000ff
        /*08b8*/ 	.word	0x0002a830
        /*08bc*/ 	.short	0x0100
        /*08be*/ 	.byte	0x08
	.zero		1


	//   ....[3]....
        /*08c0*/ 	.word	0x00000290
        /*08c4*/ 	.word	0x000000ff
        /*08c8*/ 	.word	0x0002a840
        /*08cc*/ 	.short	0x0100
        /*08ce*/ 	.byte	0x08
	.zero		1


	//   ....[4]....
        /*08d0*/ 	.word	0x000002a0
        /*08d4*/ 	.word	0x000000ff
        /*08d8*/ 	.word	0x0002a838
        /*08dc*/ 	.short	0x0100
        /*08de*/ 	.byte	0x08
	.zero		1


	//   ....[5]....
        /*08e0*/ 	.word	0x000002b0
        /*08e4*/ 	.word	0x000000ff
        /*08e8*/ 	.word	0x0002a848
        /*08ec*/ 	.short	0x0100
        /*08ee*/ 	.byte	0x08
	.zero		1


	//   ....[6]....
        /*08f0*/ 	.word	0x000003e0
        /*08f4*/ 	.word	0x000000ff
        /*08f8*/ 	.word	0x0002a850
        /*08fc*/ 	.short	0x0100
        /*08fe*/ 	.byte	0x08
	.zero		1


	//   ....[7]....
        /*0900*/ 	.word	0x000003f0
        /*0904*/ 	.word	0x000000ff
        /*0908*/ 	.word	0x0002a860
        /*090c*/ 	.short	0x0100
        /*090e*/ 	.byte	0x08
	.zero		1


	//   ....[8]....
        /*0910*/ 	.word	0x00000400
        /*0914*/ 	.word	0x000000ff
        /*0918*/ 	.word	0x0002a858
        /*091c*/ 	.short	0x0100
        /*091e*/ 	.byte	0x08
	.zero		1


	//   ....[9]....
        /*0920*/ 	.word	0x00000410
        /*0924*/ 	.word	0x000000ff
        /*0928*/ 	.word	0x0002a868
        /*092c*/ 	.short	0x0100
        /*092e*/ 	.byte	0x08
	.zero		1


	//   ....[10]....
        /*0930*/ 	.word	0x00000500
        /*0934*/ 	.word	0x000000ff
        /*0938*/ 	.word	0x0002a870
        /*093c*/ 	.short	0x0100
        /*093e*/ 	.byte	0x06
	.zero		1


	//   ....[11]....
        /*0940*/ 	.word	0x00000510
        /*0944*/ 	.word	0x000000ff
        /*0948*/ 	.word	0x0002a880
        /*094c*/ 	.short	0x0100
        /*094e*/ 	.byte	0x06
	.zero		1


	//   ....[12]....
        /*0950*/ 	.word	0x00000520
        /*0954*/ 	.word	0x000000ff
        /*0958*/ 	.word	0x0002a878
        /*095c*/ 	.short	0x0100
        /*095e*/ 	.byte	0x06
	.zero		1


	//   ....[13]....
        /*0960*/ 	.word	0x00000530
        /*0964*/ 	.word	0x000000ff
        /*0968*/ 	.word	0x0002a888
        /*096c*/ 	.short	0x0100
        /*096e*/ 	.byte	0x06
	.zero		1


	//   ....[14]....
        /*0970*/ 	.word	0x00000660
        /*0974*/ 	.word	0x000000ff
        /*0978*/ 	.word	0x0002a890
        /*097c*/ 	.short	0x0100
        /*097e*/ 	.byte	0x08
	.zero		1


	//   ....[15]....
        /*0980*/ 	.word	0x00000670
        /*0984*/ 	.word	0x000000ff
        /*0988*/ 	.word	0x0002a8a0
        /*098c*/ 	.short	0x0100
        /*098e*/ 	.byte	0x08
	.zero		1


	//   ....[16]....
        /*0990*/ 	.word	0x00000680
        /*0994*/ 	.word	0x000000ff
        /*0998*/ 	.word	0x0002a898
        /*099c*/ 	.short	0x0100
        /*099e*/ 	.byte	0x08
	.zero		1


	//   ....[17]....
        /*09a0*/ 	.word	0x00000690
        /*09a4*/ 	.word	0x000000ff
        /*09a8*/ 	.word	0x0002a8a8
        /*09ac*/ 	.short	0x0100
        /*09ae*/ 	.byte	0x08
	.zero		1


	//   ....[18]....
        /*09b0*/ 	.word	0x000007d0
        /*09b4*/ 	.word	0x000000ff
        /*09b8*/ 	.word	0x0002a8b0
        /*09bc*/ 	.short	0x0100
        /*09be*/ 	.byte	0x08
	.zero		1


	//   ....[19]....
        /*09c0*/ 	.word	0x000007e0
        /*09c4*/ 	.word	0x000000ff
        /*09c8*/ 	.word	0x0002a8c0
        /*09cc*/ 	.short	0x0100
        /*09ce*/ 	.byte	0x08
	.zero		1


	//   ....[20]....
        /*09d0*/ 	.word	0x000007f0
        /*09d4*/ 	.word	0x000000ff
        /*09d8*/ 	.word	0x0002a8b8
        /*09dc*/ 	.short	0x0100
        /*09de*/ 	.byte	0x08
	.zero		1


	//   ....[21]....
        /*09e0*/ 	.word	0x00000800
        /*09e4*/ 	.word	0x000000ff
        /*09e8*/ 	.word	0x0002a8c8
        /*09ec*/ 	.short	0x0100
        /*09ee*/ 	.byte	0x08
	.zero		1


	//   ....[22]....
        /*09f0*/ 	.word	0x00002050
        /*09f4*/ 	.word	0x000000ff
        /*09f8*/ 	.word	0x0002a800
        /*09fc*/ 	.short	0x010a
        /*09fe*/ 	.byte	0x3c
	.zero		1


	//   ....[23]....
        /*0a00*/ 	.word	0x000020d0
        /*0a04*/ 	.word	0x00000003
        /*0a08*/ 	.word	0x0002a830
        /*0a0c*/ 	.short	0x010a
        /*0a0e*/ 	.byte	0x3f
	.zero		1


	//   ....[24]....
        /*0a10*/ 	.word	0x00002110
        /*0a14*/ 	.word	0x00000003
        /*0a18*/ 	.word	0x0002a830
        /*0a1c*/ 	.short	0x010a
        /*0a1e*/ 	.byte	0x3f
	.zero		1


	//   ....[25]....
        /*0a20*/ 	.word	0x00002880
        /*0a24*/ 	.word	0x000000ff
        /*0a28*/ 	.word	0x00000000
        /*0a2c*/ 	.short	0x0101
        /*0a2e*/ 	.byte	0x04
	.zero		1


	//   ....[26]....
        /*0a30*/ 	.word	0x00004da0
        /*0a34*/ 	.word	0x000000ff
        /*0a38*/ 	.word	0x0002a830
        /*0a3c*/ 	.short	0x010a
        /*0a3e*/ 	.byte	0x05
	.zero		1


	//   ....[27]....
        /*0a40*/ 	.word	0x00004de0
        /*0a44*/ 	.word	0x000000ff
        /*0a48*/ 	.word	0x0002a830
        /*0a4c*/ 	.short	0x010a
        /*0a4e*/ 	.byte	0x05
	.zero		1


	//   ....[28]....
        /*0a50*/ 	.word	0x000056b0
        /*0a54*/ 	.word	0x000000ff
        /*0a58*/ 	.word	0x0002a850
        /*0a5c*/ 	.short	0x010a
        /*0a5e*/ 	.byte	0x0a
	.zero		1


	//   ....[29]....
        /*0a60*/ 	.word	0x000056f0
        /*0a64*/ 	.word	0x000000ff
        /*0a68*/ 	.word	0x0002a850
        /*0a6c*/ 	.short	0x010a
        /*0a6e*/ 	.byte	0x0a
	.zero		1


	//   ....[30]....
        /*0a70*/ 	.word	0x00005ab0
        /*0a74*/ 	.word	0x000000ff
        /*0a78*/ 	.word	0x00000000
        /*0a7c*/ 	.short	0x0101
        /*0a7e*/ 	.byte	0x05
	.zero		1


	//   ....[31]....
        /*0a80*/ 	.word	0x00007a00
        /*0a84*/ 	.word	0x000000ff
        /*0a88*/ 	.word	0x00000000
        /*0a8c*/ 	.short	0x0101
        /*0a8e*/ 	.byte	0x0a
	.zero		1


	//   ....[32]....
        /*0a90*/ 	.word	0x00007e70
        /*0a94*/ 	.word	0x000000ff
        /*0a98*/ 	.word	0x0002a830
        /*0a9c*/ 	.short	0x010a
        /*0a9e*/ 	.byte	0x05
	.zero		1


	//   ....[33]....
        /*0aa0*/ 	.word	0x00007eb0
        /*0aa4*/ 	.word	0x000000ff
        /*0aa8*/ 	.word	0x0002a830
        /*0aac*/ 	.short	0x010a
        /*0aae*/ 	.byte	0x05
	.zero		1


	//   ....[34]....
        /*0ab0*/ 	.word	0x00008780
        /*0ab4*/ 	.word	0x000000ff
        /*0ab8*/ 	.word	0x0002a850
        /*0abc*/ 	.short	0x010a
        /*0abe*/ 	.byte	0x0a
	.zero		1


	//   ....[35]....
        /*0ac0*/ 	.word	0x000087c0
        /*0ac4*/ 	.word	0x000000ff
        /*0ac8*/ 	.word	0x0002a850
        /*0acc*/ 	.short	0x010a
        /*0ace*/ 	.byte	0x0a
	.zero		1


	//   ....[36]....
        /*0ad0*/ 	.word	0x00008bd0
        /*0ad4*/ 	.word	0x000000ff
        /*0ad8*/ 	.word	0x00000000
        /*0adc*/ 	.short	0x0101
        /*0ade*/ 	.byte	0x05
	.zero		1


	//   ....[37]....
        /*0ae0*/ 	.word	0x00009910
        /*0ae4*/ 	.word	0x000000ff
        /*0ae8*/ 	.word	0x00000000
        /*0aec*/ 	.short	0x0101
        /*0aee*/ 	.byte	0x0a
	.zero		1


	//   ....[38]....
        /*0af0*/ 	.word	0x00009b20
        /*0af4*/ 	.word	0x000000ff
        /*0af8*/ 	.word	0x0002a830
        /*0afc*/ 	.short	0x010a
        /*0afe*/ 	.byte	0x05
	.zero		1


	//   ....[39]....
        /*0b00*/ 	.word	0x00009b60
        /*0b04*/ 	.word	0x000000ff
        /*0b08*/ 	.word	0x0002a830
        /*0b0c*/ 	.short	0x010a
        /*0b0e*/ 	.byte	0x05
	.zero		1


	//   ....[40]....
        /*0b10*/ 	.word	0x0000a430
        /*0b14*/ 	.word	0x000000ff
        /*0b18*/ 	.word	0x0002a850
        /*0b1c*/ 	.short	0x010a
        /*0b1e*/ 	.byte	0x0a
	.zero		1


	//   ....[41]....
        /*0b20*/ 	.word	0x0000a470
        /*0b24*/ 	.word	0x000000ff
        /*0b28*/ 	.word	0x0002a850
        /*0b2c*/ 	.short	0x010a
        /*0b2e*/ 	.byte	0x0a
	.zero		1


	//   ....[42]....
        /*0b30*/ 	.word	0x0000a820
        /*0b34*/ 	.word	0x000000ff
        /*0b38*/ 	.word	0x00000000
        /*0b3c*/ 	.short	0x0101
        /*0b3e*/ 	.byte	0x05
	.zero		1


	//   ....[43]....
        /*0b40*/ 	.word	0x0000c780
        /*0b44*/ 	.word	0x000000ff
        /*0b48*/ 	.word	0x00000000
        /*0b4c*/ 	.short	0x0101
        /*0b4e*/ 	.byte	0x0a
	.zero		1


	//   ....[44]....
        /*0b50*/ 	.word	0x0000cca0
        /*0b54*/ 	.word	0x000000ff
        /*0b58*/ 	.word	0x0002a850
        /*0b5c*/ 	.short	0x010a
        /*0b5e*/ 	.byte	0x05
	.zero		1


	//   ....[45]....
        /*0b60*/ 	.word	0x0000cce0
        /*0b64*/ 	.word	0x000000ff
        /*0b68*/ 	.word	0x0002a850
        /*0b6c*/ 	.short	0x010a
        /*0b6e*/ 	.byte	0x05
	.zero		1


	//   ....[46]....
        /*0b70*/ 	.word	0x0000d470
        /*0b74*/ 	.word	0x000000ff
        /*0b78*/ 	.word	0x00000000
        /*0b7c*/ 	.short	0x0101
        /*0b7e*/ 	.byte	0x04
	.zero		1


	//   ....[47]....
        /*0b80*/ 	.word	0x0000e960
        /*0b84*/ 	.word	0x00000013
        /*0b88*/ 	.word	0x00000000
        /*0b8c*/ 	.short	0x0101
        /*0b8e*/ 	.byte	0x3f
	.zero		1


	//   ....[48]....
        /*0b90*/ 	.word	0x0000ee00
        /*0b94*/ 	.word	0x00000013
        /*0b98*/ 	.word	0x00000000
        /*0b9c*/ 	.short	0x0101
        /*0b9e*/ 	.byte	0x3f
	.zero		1


	//   ....[49]....
        /*0ba0*/ 	.word	0x00012d30
        /*0ba4*/ 	.word	0x00000007
        /*0ba8*/ 	.word	0x0002a840
        /*0bac*/ 	.short	0x010a
        /*0bae*/ 	.byte	0x3f
	.zero		1


	//   ....[50]....
        /*0bb0*/ 	.word	0x000133e0
        /*0bb4*/ 	.word	0x00000007
        /*0bb8*/ 	.word	0x0002a830
        /*0bbc*/ 	.short	0x0107
        /*0bbe*/ 	.byte	0x3f
	.zero		1


	//   ....[51]....
        /*0bc0*/ 	.word	0x00013490
        /*0bc4*/ 	.word	0x00000007
        /*0bc8*/ 	.word	0x0002a830
        /*0bcc*/ 	.short	0x0101
        /*0bce*/ 	.byte	0x3f
	.zero		1


	//   ....[52]....
        /*0bd0*/ 	.word	0x00014040
        /*0bd4*/ 	.word	0x00000016
        /*0bd8*/ 	.word	0x0002a800
        /*0bdc*/ 	.short	0x0107
        /*0bde*/ 	.byte	0x3f
	.zero		1


	//   ....[53]....
        /*0be0*/ 	.word	0x00014160
        /*0be4*/ 	.word	0x00000016
        /*0be8*/ 	.word	0x0002a800
        /*0bec*/ 	.short	0x0101
        /*0bee*/ 	.byte	0x3f
	.zero		1


	//   ....[54]....
        /*0bf0*/ 	.word	0x00014180
        /*0bf4*/ 	.word	0x00000016
        /*0bf8*/ 	.word	0x0002a820
        /*0bfc*/ 	.short	0x010a
        /*0bfe*/ 	.byte	0x3f
	.zero		1


	//   ....[55]....
        /*0c00*/ 	.word	0x000144e0
        /*0c04*/ 	.word	0x00000006
        /*0c08*/ 	.word	0x0002a840
        /*0c0c*/ 	.short	0x010a
        /*0c0e*/ 	.byte	0x3f
	.zero		1


	//   ....[56]....
        /*0c10*/ 	.word	0x000149c0
        /*0c14*/ 	.word	0x00000006
        /*0c18*/ 	.word	0x0002a830
        /*0c1c*/ 	.short	0x0107
        /*0c1e*/ 	.byte	0x3f
	.zero		1


	//   ....[57]....
        /*0c20*/ 	.word	0x00014a70
        /*0c24*/ 	.word	0x00000006
        /*0c28*/ 	.word	0x0002a830
        /*0c2c*/ 	.short	0x0101
        /*0c2e*/ 	.byte	0x3f
	.zero		1


	//   ....[58]....
        /*0c30*/ 	.word	0x00014ad0
        /*0c34*/ 	.word	0x00000004
        /*0c38*/ 	.word	0x0002a860
        /*0c3c*/ 	.short	0x010a
        /*0c3e*/ 	.byte	0x3f
	.zero		1


	//   ....[59]....
        /*0c40*/ 	.word	0x00014f20
        /*0c44*/ 	.word	0x00000004
        /*0c48*/ 	.word	0x0002a850
        /*0c4c*/ 	.short	0x0107
        /*0c4e*/ 	.byte	0x3f
	.zero		1


	//   ....[60]....
        /*0c50*/ 	.word	0x00015070
        /*0c54*/ 	.word	0x00000004
        /*0c58*/ 	.word	0x0002a850
        /*0c5c*/ 	.short	0x0101
        /*0c5e*/ 	.byte	0x3f
	.zero		1


	//   ....[61]....
        /*0c60*/ 	.word	0x000152c0
        /*0c64*/ 	.word	0x00000000
        /*0c68*/ 	.word	0x0002a860
        /*0c6c*/ 	.short	0x010a
        /*0c6e*/ 	.byte	0x3f
	.zero		1


	//   ....[62]....
        /*0c70*/ 	.word	0x00015720
        /*0c74*/ 	.word	0x00000000
        /*0c78*/ 	.word	0x0002a850
        /*0c7c*/ 	.short	0x0107
        /*0c7e*/ 	.byte	0x3f
	.zero		1


	//   ....[63]....
        /*0c80*/ 	.word	0x000157d0
        /*0c84*/ 	.word	0x00000000
        /*0c88*/ 	.word	0x0002a850
        /*0c8c*/ 	.short	0x0101
        /*0c8e*/ 	.byte	0x3f
	.zero		1


	//   ....[64]....
        /*0c90*/ 	.word	0x00016920
        /*0c94*/ 	.word	0x00000007
        /*0c98*/ 	.word	0x0002a820
        /*0c9c*/ 	.short	0x010a
        /*0c9e*/ 	.byte	0x3f
	.zero		1


	//   ....[65]....
        /*0ca0*/ 	.word	0x00016ac0
        /*0ca4*/ 	.word	0x00000005
        /*0ca8*/ 	.word	0x0002a840
        /*0cac*/ 	.short	0x010a
        /*0cae*/ 	.byte	0x3f
	.zero		1


	//   ....[66]....
        /*0cb0*/ 	.word	0x00016b60
        /*0cb4*/ 	.word	0x00000003
        /*0cb8*/ 	.word	0x0002a840
        /*0cbc*/ 	.short	0x010a
        /*0cbe*/ 	.byte	0x3f
	.zero		1


	//   ....[67]....
        /*0cc0*/ 	.word	0x00016ba0
        /*0cc4*/ 	.word	0x00000005
        /*0cc8*/ 	.word	0x0002a860
        /*0ccc*/ 	.short	0x010a
        /*0cce*/ 	.byte	0x3f
	.zero		1


	//   ....[68]....
        /*0cd0*/ 	.word	0x00016be0
        /*0cd4*/ 	.word	0x00000003
        /*0cd8*/ 	.word	0x0002a860
        /*0cdc*/ 	.short	0x010a
        /*0cde*/ 	.byte	0x3f
	.zero		1


	//   ....[69]....
        /*0ce0*/ 	.word	0x00016c50
        /*0ce4*/ 	.word	0x00000003
        /*0ce8*/ 	.word	0x0002a800
        /*0cec*/ 	.short	0x010a
        /*0cee*/ 	.byte	0x3f
	.zero		1


	//   ....[70]....
        /*0cf0*/ 	.word	0x00016ca0
        /*0cf4*/ 	.word	0x00000003
        /*0cf8*/ 	.word	0x0002a830
        /*0cfc*/ 	.short	0x010a
        /*0cfe*/ 	.byte	0x3f
	.zero		1


	//   ....[71]....
        /*0d00*/ 	.word	0x00016d00
        /*0d04*/ 	.word	0x00000008
        /*0d08*/ 	.word	0x0002a830
        /*0d0c*/ 	.short	0x010a
        /*0d0e*/ 	.byte	0x3f
	.zero		1


	//   ....[72]....
        /*0d10*/ 	.word	0x00016d60
        /*0d14*/ 	.word	0x00000007
        /*0d18*/ 	.word	0x0002a850
        /*0d1c*/ 	.short	0x010a
        /*0d1e*/ 	.byte	0x3f
	.zero		1


	//   ....[73]....
        /*0d20*/ 	.word	0x00016dc0
        /*0d24*/ 	.word	0x00000008
        /*0d28*/ 	.word	0x0002a830
        /*0d2c*/ 	.short	0x010a
        /*0d2e*/ 	.byte	0x3f
	.zero		1


	//   ....[74]....
        /*0d30*/ 	.word	0x00016e20
        /*0d34*/ 	.word	0x00000007
        /*0d38*/ 	.word	0x0002a850
        /*0d3c*/ 	.short	0x010a
        /*0d3e*/ 	.byte	0x3f
	.zero		1


	//   ....[75]....
        /*0d40*/ 	.word	0x00016e80
        /*0d44*/ 	.word	0x00000008
        /*0d48*/ 	.word	0x0002a830
        /*0d4c*/ 	.short	0x010a
        /*0d4e*/ 	.byte	0x3f
	.zero		1


	//   ....[76]....
        /*0d50*/ 	.word	0x00016ee0
        /*0d54*/ 	.word	0x00000007
        /*0d58*/ 	.word	0x0002a850
        /*0d5c*/ 	.short	0x010a
        /*0d5e*/ 	.byte	0x3f
	.zero		1


	//   ....[77]....
        /*0d60*/ 	.word	0x00016f40
        /*0d64*/ 	.word	0x00000005
        /*0d68*/ 	.word	0x0002a850
        /*0d6c*/ 	.short	0x010a
        /*0d6e*/ 	.byte	0x3f
	.zero		1


	//   ....[78]....
        /*0d70*/ 	.word	0x00017060
        /*0d74*/ 	.word	0x00000007
        /*0d78*/ 	.word	0x0002a840
        /*0d7c*/ 	.short	0x010a
        /*0d7e*/ 	.byte	0x3f
	.zero		1


	//   ....[79]....
        /*0d80*/ 	.word	0x000183c0
        /*0d84*/ 	.word	0x00000016
        /*0d88*/ 	.word	0x0002a820
        /*0d8c*/ 	.short	0x010a
        /*0d8e*/ 	.byte	0x3f
	.zero		1


	//   ....[80]....
        /*0d90*/ 	.word	0x00018410
        /*0d94*/ 	.word	0x00000006
        /*0d98*/ 	.word	0x0002a840
        /*0d9c*/ 	.short	0x010a
        /*0d9e*/ 	.byte	0x3f
	.zero		1


	//   ....[81]....
        /*0da0*/ 	.word	0x00018bd0
        /*0da4*/ 	.word	0x00000004
        /*0da8*/ 	.word	0x0002a860
        /*0dac*/ 	.short	0x010a
        /*0dae*/ 	.byte	0x3f
	.zero		1


	//   ....[82]....
        /*0db0*/ 	.word	0x000193d0
        /*0db4*/ 	.word	0x00000000
        /*0db8*/ 	.word	0x0002a860
        /*0dbc*/ 	.short	0x010a
        /*0dbe*/ 	.byte	0x3f
	.zero		1


	//   ....[83]....
        /*0dc0*/ 	.word	0x0001a5b0
        /*0dc4*/ 	.word	0x00000007
        /*0dc8*/ 	.word	0x0002a820
        /*0dcc*/ 	.short	0x010a
        /*0dce*/ 	.byte	0x3f
	.zero		1


	//   ....[84]....
        /*0dd0*/ 	.word	0x0001a750
        /*0dd4*/ 	.word	0x00000005
        /*0dd8*/ 	.word	0x0002a840
        /*0ddc*/ 	.short	0x010a
        /*0dde*/ 	.byte	0x3f
	.zero		1


	//   ....[85]....
        /*0de0*/ 	.word	0x0001a7a0
        /*0de4*/ 	.word	0x00000003
        /*0de8*/ 	.word	0x0002a840
        /*0dec*/ 	.short	0x010a
        /*0dee*/ 	.byte	0x3f
	.zero		1


	//   ....[86]....
        /*0df0*/ 	.word	0x0001a7f0
        /*0df4*/ 	.word	0x00000005
        /*0df8*/ 	.word	0x0002a860
        /*0dfc*/ 	.short	0x010a
        /*0dfe*/ 	.byte	0x3f
	.zero		1


	//----- nvinfo : EIATTR_NUM_MBARRIERS
	.align		4
.L_448:
        /*0e00*/ 	.byte	0x03, 0x38
        /*0e02*/ 	.short	0x0016


	//----- nvinfo : EIATTR_EXIT_INSTR_OFFSETS
	.align		4
        /*0e04*/ 	.byte	0x04, 0x1c
        /*0e06*/ 	.short	(.L_450 - .L_449)


	//   ....[0]....
.L_449:
        /*0e08*/ 	.word	0x00000990


	//   ....[1]....
        /*0e0c*/ 	.word	0x00010660


	//   ....[2]....
        /*0e10*/ 	.word	0x00016c30


	//----- nvinfo : EIATTR_MAX_THREADS
	.align		4
.L_450:
        /*0e14*/ 	.byte	0x04, 0x05
        /*0e16*/ 	.short	(.L_452 - .L_451)
.L_451:
        /*0e18*/ 	.word	0x00000180
        /*0e1c*/ 	.word	0x00000001
        /*0e20*/ 	.word	0x00000001


	//----- nvinfo : EIATTR_CRS_STACK_SIZE
	.align		4
.L_452:
        /*0e24*/ 	.byte	0x04, 0x1e
        /*0e26*/ 	.short	(.L_454 - .L_453)
.L_453:
        /*0e28*/ 	.word	0x00000000


	//----- nvinfo : EIATTR_CBANK_PARAM_SIZE
	.align		4
.L_454:
        /*0e2c*/ 	.byte	0x03, 0x19
        /*0e2e*/ 	.short	0x0af0


	//----- nvinfo : EIATTR_PARAM_CBANK
	.align		4
        /*0e30*/ 	.byte	0x04, 0x0a
        /*0e32*/ 	.short	(.L_456 - .L_455)
	.align		4
.L_455:
        /*0e34*/ 	.word	index@(.nv.constant0._ZN7cutlass13device_kernelIN5flash11enable_sm90INS1_16FlashAttnFwdSm90INS1_25CollectiveMainloopFwdSm90ILi2EN4cute5tupleIJNS5_1CILi1EEES8_S8_EEENS6_IJNS7_ILi128EEENS7_ILi96EEENS7_ILi192EEEEEELi128ENS_10bfloat16_tEfNS_4arch4Sm90ELb0ELb1ELb0ELb1ELb1ELb0ELb0ELb1ELb1ELb1ELb1ELb0EEENS1_21CollectiveEpilogueFwdINS6_IJSA_SA_SB_EEES9_SE_SG_Li256ELb1ELb1ELb1ELb0EEENS1_36VarlenDynamicPersistentTileSchedulerILi128ELi96ELi256ELi128ELb1ELb1ELb1ELb1ELb0ELb1EEEEEEEEEvNT_6ParamsE)
        /*0e38*/ 	.short	0x0210
        /*0e3a*/ 	.short	0x0af0


	//----- nvinfo : EIATTR_SW_WAR
	.align		4
.L_456:
        /*0e3c*/ 	.byte	0x04, 0x36
        /*0e3e*/ 	.short	(.L_458 - .L_457)
.L_457:
        /*0e40*/ 	.word	0x00000008
.L_458:


//--------------------- .nv.info._ZN7cutlass13device_kernelIN5flash11enable_sm90INS1_16FlashAttnFwdSm90INS1_25CollectiveMainloopFwdSm90ILi2EN4cute5tupleIJNS5_1CILi1EEES8_S8_EEENS6_IJNS7_ILi128EEENS7_ILi96EEENS7_ILi192EEEEEELi128ENS_10bfloat16_tEfNS_4arch4Sm90ELb0ELb1ELb0ELb1ELb1ELb1ELb0ELb1ELb1ELb1ELb1ELb0EEENS1_21CollectiveEpilogueFwdINS6_IJSA_SA_SB_EEES9_SE_SG_Li256ELb1ELb1ELb1ELb0EEENS1_36VarlenDynamicPersistentTileSchedulerILi128ELi96ELi256ELi128ELb1ELb1ELb1ELb1ELb0ELb1EEEEEEEEEvNT_6ParamsE --------------------------
	.section	.nv.info._ZN7cutlass13device_kernelIN5flash11enable_sm90INS1_16FlashAttnFwdSm90INS1_25CollectiveMainloopFwdSm90ILi2EN4cute5tupleIJNS5_1CILi1EEES8_S8_EEENS6_IJNS7_ILi128EEENS7_ILi96EEENS7_ILi192EEEEEELi128ENS_10bfloat16_tEfNS_4arch4Sm90ELb0ELb1ELb0ELb1ELb1ELb1ELb0ELb1ELb1ELb1ELb1ELb0EEENS1_21CollectiveEpilogueFwdINS6_IJSA_SA_SB_EEES9_SE_SG_Li256ELb1ELb1ELb1ELb0EEENS1_36VarlenDynamicPersistentTileSchedulerILi128ELi96ELi256ELi128ELb1ELb1ELb1ELb1ELb0ELb1EEEEEEEEEvNT_6ParamsE,"",@"SHT_CUDA_INFO"
	.sectionflags	@""
	.align	4


	//----- nvinfo : EIATTR_CUDA_API_VERSION
	.align		4
        /*0000*/ 	.byte	0x04, 0x37
        /*0002*/ 	.short	(.L_460 - .L_459)
.L_459:
        /*0004*/ 	.word	0x00000082


	//----- nvinfo : EIATTR_KPARAM_INFO
	.align		4
.L_460:
        /*0008*/ 	.byte	0x04, 0x17
        /*000a*/ 	.short	(.L_462 - .L_461)
.L_461:
        /*000c*/ 	.word	0x00000000
        /*0010*/ 	.short	0x0000
        /*0012*/ 	.short	0x0070
        /*0014*/ 	.byte	0x00, 0xf0, 0x01, 0x2a


	//----- nvinfo : EIATTR_SPARSE_MMA_MASK
	.align		4
.L_462:
        /*0018*/ 	.byte	0x03, 0x50
        /*001a*/ 	.short	0x0000


	//----- nvinfo : EIATTR_MAXREG_COUNT
	.align		4
        /*001c*/ 	.byte	0x03, 0x1b
        /*001e*/ 	.short	0x00a8


	//----- nvinfo : EIATTR_NUM_BARRIERS
	.align		4
        /*0020*/ 	.byte	0x02, 0x4c
        /*0022*/ 	.byte	0x10
	.zero		1


	//----- nvinfo : EIATTR_EXTERNS
	.align		4
        /*0024*/ 	.byte	0x04, 0x0f
        /*0026*/ 	.short	(.L_464 - .L_463)


	//   ....[0]....
	.align		4
.L_463:
        /*0028*/ 	.word	index@(__assertfail)


	//----- nvinfo : EIATTR_ANNOTATIONS
	.align		4
.L_464:
        /*002c*/ 	.byte	0x04, 0x55
        /*002e*/ 	.short	(.L_466 - .L_465)


	//   ....[0]....
.L_465:
        /* <DEDUP_REMOVED lines=37> */
        /*0274*/ 	.byte	0x40, 0xab, 0x02, 0x00, 0x01, 0x00, 0x00, 0x00, 0xd0, 0xac, 0x02, 0x00


	//----- nvinfo : EIATTR_MERCURY_ISA_VERSION
	.align		4
.L_466:
        /*0280*/ 	.byte	0x03, 0x5f
        /*0282*/ 	.short	0x0101


	//----- nvinfo : EIATTR_UNUSED_LOAD_BYTE_OFFSET
	.align		4
        /*0284*/ 	.byte	0x04, 0x44
        /*0286*/ 	.short	(.L_468 - .L_467)


	//   ....[0]....
.L_467:
        /*0288*/ 	.word	0x00000a50
        /*028c*/ 	.word	0x0000fff0


	//   ....[1]....
        /*0290*/ 	.word	0x00020080
        /*0294*/ 	.word	0x0000fff0


	//----- nvinfo : EIATTR_INT_WARP_WIDE_INSTR_OFFSETS
	.align		4
.L_468:
        /*0298*/ 	.byte	0x04, 0x31
        /*029a*/ 	.short	(.L_470 - .L_469)


	//   ....[0]....
.L_469:
        /*029c*/ 	.word	0x00000130


	//   ....[1]....
        /*02a0*/ 	.word	0x00000170


	//   ....[2]....
        /*02a4*/ 	.word	0x000001e0


	//   ....[3]....
        /*02a8*/ 	.word	0x00026550


	//   ....[4]....
        /*02ac*/ 	.word	0x000265e0


	//   ....[5]....
        /*02b0*/ 	.word	0x00029450


	//   ....[6]....
        /*02b4*/ 	.word	0x000294e0


	//----- nvinfo : EIATTR_COOP_GROUP_MASK_REGIDS
	.align		4
.L_470:
        /*02b8*/ 	.byte	0x04, 0x29
        /*02ba*/ 	.short	(.L_472 - .L_471)


	//   ....[0]....
.L_471:
        /*02bc*/ 	.word	0xffffffff


	//   ....[1]....
        /*02c0*/ 	.word	0xffffffff


	//   ....[2]....
        /*02c4*/ 	.word	0xffffffff


	//   ....[3]....
        /*02c8*/ 	.word	0xffffffff


	//   ....[4]....
        /*02cc*/ 	.word	0xffffffff


	//   ....[5]....
        /*02d0*/ 	.word	0xffffffff


	//   ....[6]....
        /*02d4*/ 	.word	0xffffffff


	//   ....[7]....
        /*02d8*/ 	.word	0xffffffff


	//   ....[8]....
        /*02dc*/ 	.word	0xffffffff


	//   ....[9]....
        /*02e0*/ 	.word	0xffffffff


	//   ....[10]....
        /*02e4*/ 	.word	0xffffffff


	//   ....[11]....
        /*02e8*/ 	.word	0xffffffff


	//   ....[12]....
        /*02ec*/ 	.word	0xffffffff


	//   ....[13]....
        /*02f0*/ 	.word	0xffffffff


	//   ....[14]....
        /*02f4*/ 	.word	0xffffffff


	//   ....[15]....
        /*02f8*/ 	.word	0xffffffff


	//   ....[16]....
        /*02fc*/ 	.word	0xffffffff


	//   ....[17]....
        /*0300*/ 	.word	0xffffffff


	//   ....[18]....
        /*0304*/ 	.word	0xffffffff


	//   ....[19]....
        /*0308*/ 	.word	0xffffffff


	//   ....[20]....
        /*030c*/ 	.word	0xffffffff


	//   ....[21]....
        /*0310*/ 	.word	0xffffffff


	//   ....[22]....
        /*0314*/ 	.word	0xffffffff


	//   ....[23]....
        /*0318*/ 	.word	0xffffffff


	//   ....[24]....
        /*031c*/ 	.word	0xffffffff


	//   ....[25]....
        /*0320*/ 	.word	0xffffffff


	//   ....[26]....
        /*0324*/ 	.word	0xffffffff


	//   ....[27]....
        /*0328*/ 	.word	0xffffffff


	//   ....[28]....
        /*032c*/ 	.word	0xffffffff


	//   ....[29]....
        /*0330*/ 	.word	0xffffffff


	//   ....[30]....
        /*0334*/ 	.word	0xffffffff


	//   ....[31]....
        /*0338*/ 	.word	0xffffffff


	//   ....[32]....
        /*033c*/ 	.word	0xffffffff


	//   ....[33]....
        /*0340*/ 	.word	0xffffffff


	//   ....[34]....
        /*0344*/ 	.word	0xffffffff


	//   ....[35]....
        /*0348*/ 	.word	0xffffffff


	//   ....[36]....
        /*034c*/ 	.word	0xffffffff


	//   ....[37]....
        /*0350*/ 	.word	0xffffffff


	//   ....[38]....
        /*0354*/ 	.word	0xffffffff


	//   ....[39]....
        /*0358*/ 	.word	0xffffffff


	//   ....[40]....
        /*035c*/ 	.word	0xffffffff


	//   ....[41]....
        /*0360*/ 	.word	0xffffffff


	//   ....[42]....
        /*0364*/ 	.word	0xffffffff


	//   ....[43]....
        /*0368*/ 	.word	0xffffffff


	//   ....[44]....
        /*036c*/ 	.word	0xffffffff


	//   ....[45]....
        /*0370*/ 	.word	0xffffffff


	//   ....[46]....
        /*0374*/ 	.word	0xffffffff


	//   ....[47]....
        /*0378*/ 	.word	0xffffffff


	//   ....[48]....
        /*037c*/ 	.word	0xffffffff


	//   ....[49]....
        /*0380*/ 	.word	0xffffffff


	//   ....[50]....
        /*0384*/ 	.word	0xffffffff


	//   ....[51]....
        /*0388*/ 	.word	0xffffffff


	//   ....[52]....
        /*038c*/ 	.word	0xffffffff


	//   ....[53]....
        /*0390*/ 	.word	0xffffffff


	//   ....[54]....
        /*0394*/ 	.word	0xffffffff


	//   ....[55]....
        /*0398*/ 	.word	0xffffffff


	//   ....[56]....
        /*039c*/ 	.word	0xffffffff


	//   ....[57]....
        /*03a0*/ 	.word	0xffffffff


	//   ....[58]....
        /*03a4*/ 	.word	0xffffffff


	//   ....[59]....
        /*03a8*/ 	.word	0xffffffff


	//   ....[60]....
        /*03ac*/ 	.word	0xffffffff


	//   ....[61]....
        /*03b0*/ 	.word	0xffffffff


	//   ....[62]....
        /*03b4*/ 	.word	0xffffffff


	//   ....[63]....
        /*03b8*/ 	.word	0xffffffff


	//   ....[64]....
        /*03bc*/ 	.word	0xffffffff


	//   ....[65]....
        /*03c0*/ 	.word	0xffffffff


	//   ....[66]....
        /*03c4*/ 	.word	0xffffffff


	//   ....[67]....
        /*03c8*/ 	.word	0xffffffff


	//   ....[68]....
        /*03cc*/ 	.word	0xffffffff


	//   ....[69]....
        /*03d0*/ 	.word	0xffffffff


	//   ....[70]....
        /*03d4*/ 	.word	0xffffffff


	//   ....[71]....
        /*03d8*/ 	.word	0xffffffff


	//   ....[72]....
        /*03dc*/ 	.word	0xffffffff


	//   ....[73]....
        /*03e0*/ 	.word	0xffffffff


	//   ....[74]....
        /*03e4*/ 	.word	0xffffffff


	//   ....[75]....
        /*03e8*/ 	.word	0xffffffff


	//   ....[76]....
        /*03ec*/ 	.word	0xffffffff


	//   ....[77]....
        /*03f0*/ 	.word	0xffffffff


	//   ....[78]....
        /*03f4*/ 	.word	0xffffffff


	//   ....[79]....
        /*03f8*/ 	.word	0xffffffff


	//   ....[80]....
        /*03fc*/ 	.word	0xffffffff


	//   ....[81]....
        /*0400*/ 	.word	0xffffffff


	//   ....[82]....
        /*0404*/ 	.word	0xffffffff


	//   ....[83]....
        /*0408*/ 	.word	0xffffffff


	//   ....[84]....
        /*040c*/ 	.word	0xffffffff


	//   ....[85]....
        /*0410*/ 	.word	0xffffffff


	//   ....[86]....
        /*0414*/ 	.word	0xffffffff


	//   ....[87]....
        /*0418*/ 	.word	0xffffffff


	//   ....[88]....
        /*041c*/ 	.word	0xffffffff


	//   ....[89]....
        /*0420*/ 	.word	0xffffffff


	//   ....[90]....
        /*0424*/ 	.word	0xffffffff


	//   ....[91]....
        /*0428*/ 	.word	0xffffffff


	//   ....[92]....
        /*042c*/ 	.word	0xffffffff


	//   ....[93]....
        /*0430*/ 	.word	0xffffffff


	//   ....[94]....
        /*0434*/ 	.word	0xffffffff


	//   ....[95]....
        /*0438*/ 	.word	0xffffffff


	//   ....[96]....
        /*043c*/ 	.word	0xffffffff


	//   ....[97]....
        /*0440*/ 	.word	0xffffffff


	//   ....[98]....
        /*0444*/ 	.word	0xffffffff


	//   ....[99]....
        /*0448*/ 	.word	0xffffffff


	//   ....[100]....
        /*044c*/ 	.word	0xffffffff


	//   ....[101]....
        /*0450*/ 	.word	0xffffffff


	//   ....[102]....
        /*0454*/ 	.word	0xffffffff


	//   ....[103]....
        /*0458*/ 	.word	0xffffffff


	//   ....[104]....
        /*045c*/ 	.word	0xffffffff


	//   ....[105]....
        /*0460*/ 	.word	0xffffffff


	//   ....[106]....
        /*0464*/ 	.word	0xffffffff


	//   ....[107]....
        /*0468*/ 	.word	0xffffffff


	//   ....[108]....
        /*046c*/ 	.word	0xffffffff


	//   ....[109]....
        /*0470*/ 	.word	0xffffffff


	//   ....[110]....
        /*0474*/ 	.word	0xffffffff


	//   ....[111]....
        /*0478*/ 	.word	0xffffffff


	//   ....[112]....
        /*047c*/ 	.word	0xffffffff


	//   ....[113]....
        /*0480*/ 	.word	0xffffffff


	//   ....[114]....
        /*0484*/ 	.word	0xffffffff


	//   ....[115]....
        /*0488*/ 	.word	0xffffffff


	//   ....[116]....
        /*048c*/ 	.word	0xffffffff


	//   ....[117]....
        /*0490*/ 	.word	0xffffffff


	//   ....[118]....
        /*0494*/ 	.word	0xffffffff


	//   ....[119]....
        /*0498*/ 	.word	0xffffffff


	//   ....[120]....
        /*049c*/ 	.word	0xffffffff


	//   ....[121]....
        /*04a0*/ 	.word	0xffffffff


	//   ....[122]....
        /*04a4*/ 	.word	0xffffffff


	//   ....[123]....
        /*04a8*/ 	.word	0xffffffff


	//   ....[124]....
        /*04ac*/ 	.word	0xffffffff


	//   ....[125]....
        /*04b0*/ 	.word	0xffffffff


	//   ....[126]....
        /*04b4*/ 	.word	0xffffffff


	//   ....[127]....
        /*04b8*/ 	.word	0xffffffff


	//   ....[128]....
        /*04bc*/ 	.word	0xffffffff


	//   ....[129]....
        /*04c0*/ 	.word	0xffffffff


	//   ....[130]....
        /*04c4*/ 	.word	0xffffffff


	//   ....[131]....
        /*04c8*/ 	.word	0xffffffff


	//   ....[132]....
        /*04cc*/ 	.word	0xffffffff


	//   ....[133]....
        /*04d0*/ 	.word	0xffffffff


	//   ....[134]....
        /*04d4*/ 	.word	0xffffffff


	//   ....[135]....
        /*04d8*/ 	.word	0xffffffff


	//   ....[136]....
        /*04dc*/ 	.word	0xffffffff


	//   ....[137]....
        /*04e0*/ 	.word	0xffffffff


	//   ....[138]....
        /*04e4*/ 	.word	0xffffffff


	//   ....[139]....
        /*04e8*/ 	.word	0xffffffff


	//   ....[140]....
        /*04ec*/ 	.word	0xffffffff


	//   ....[141]....
        /*04f0*/ 	.word	0xffffffff


	//   ....[142]....
        /*04f4*/ 	.word	0xffffffff


	//   ....[143]....
        /*04f8*/ 	.word	0xffffffff


	//   ....[144]....
        /*04fc*/ 	.word	0xffffffff


	//   ....[145]....
        /*0500*/ 	.word	0xffffffff


	//   ....[146]....
        /*0504*/ 	.word	0xffffffff


	//   ....[147]....
        /*0508*/ 	.word	0xffffffff


	//   ....[148]....
        /*050c*/ 	.word	0xffffffff


	//   ....[149]....
        /*0510*/ 	.word	0xffffffff


	//   ....[150]....
        /*0514*/ 	.word	0xffffffff


	//   ....[151]....
        /*0518*/ 	.word	0xffffffff


	//   ....[152]....
        /*051c*/ 	.word	0xffffffff


	//   ....[153]....
        /*0520*/ 	.word	0xffffffff


	//   ....[154]....
        /*0524*/ 	.word	0xffffffff


	//   ....[155]....
        /*0528*/ 	.word	0xffffffff


	//   ....[156]....
        /*052c*/ 	.word	0xffffffff


	//   ....[157]....
        /*0530*/ 	.word	0xffffffff


	//   ....[158]....
        /*0534*/ 	.word	0xffffffff


	//   ....[159]....
        /*0538*/ 	.word	0xffffffff


	//   ....[160]....
        /*053c*/ 	.word	0xffffffff


	//   ....[161]....
        /*0540*/ 	.word	0xffffffff


	//   ....[162]....
        /*0544*/ 	.word	0xffffffff


	//   ....[163]....
        /*0548*/ 	.word	0xffffffff


	//   ....[164]....
        /*054c*/ 	.word	0xffffffff


	//   ....[165]....
        /*0550*/ 	.word	0xffffffff


	//   ....[166]....
        /*0554*/ 	.word	0xffffffff


	//   ....[167]....
        /*0558*/ 	.word	0xffffffff


	//   ....[168]....
        /*055c*/ 	.word	0xffffffff


	//   ....[169]....
        /*0560*/ 	.word	0xffffffff


	//   ....[170]....
        /*0564*/ 	.word	0xffffffff


	//   ....[171]....
        /*0568*/ 	.word	0xffffffff


	//   ....[172]....
        /*056c*/ 	.word	0xffffffff


	//   ....[173]....
        /*0570*/ 	.word	0xffffffff


	//   ....[174]....
        /*0574*/ 	.word	0xffffffff


	//   ....[175]....
        /*0578*/ 	.word	0xffffffff


	//   ....[176]....
        /*057c*/ 	.word	0xffffffff


	//   ....[177]....
        /*0580*/ 	.word	0xffffffff


	//   ....[178]....
        /*0584*/ 	.word	0xffffffff


	//   ....[179]....
        /*0588*/ 	.word	0xffffffff


	//   ....[180]....
        /*058c*/ 	.word	0xffffffff


	//   ....[181]....
        /*0590*/ 	.word	0xffffffff


	//   ....[182]....
        /*0594*/ 	.word	0xffffffff


	//   ....[183]....
        /*0598*/ 	.word	0xffffffff


	//   ....[184]....
        /*059c*/ 	.word	0xffffffff


	//   ....[185]....
        /*05a0*/ 	.word	0xffffffff


	//   ....[186]....
        /*05a4*/ 	.word	0xffffffff


	//   ....[187]....
        /*05a8*/ 	.word	0xffffffff


	//   ....[188]....
        /*05ac*/ 	.word	0xffffffff


	//   ....[189]....
        /*05b0*/ 	.word	0xffffffff


	//   ....[190]....
        /*05b4*/ 	.word	0xffffffff


	//   ....[191]....
        /*05b8*/ 	.word	0x0500000f


	//   ....[192]....
        /*05bc*/ 	.word	0x0500000f


	//   ....[193]....
        /*05c0*/ 	.word	0x0500000f


	//   ....[194]....
        /*05c4*/ 	.word	0x0500000f


	//   ....[195]....
        /*05c8*/ 	.word	0x0500000f


	//   ....[196]....
        /*05cc*/ 	.word	0x0500000f


	//   ....[197]....
        /*05d0*/ 	.word	0x0500000f


	//   ....[198]....
        /*05d4*/ 	.word	0x0500000f


	//   ....[199]....
        /*05d8*/ 	.word	0x0500000f


	//   ....[200]....
        /*05dc*/ 	.word	0x0500000f


	//   ....[201]....
        /*05e0*/ 	.word	0x0500000f


	//   ....[202]....
        /*05e4*/ 	.word	0x0500000f


	//   ....[203]....
        /*05e8*/ 	.word	0x0500000f


	//   ....[204]....
        /*05ec*/ 	.word	0x0500000f


	//   ....[205]....
        /*05f0*/ 	.word	0x0500000f


	//   ....[206]....
        /*05f4*/ 	.word	0x0500000f


	//   ....[207]....
        /*05f8*/ 	.word	0x0500000f


	//   ....[208]....
        /*05fc*/ 	.word	0x0500000f


	//   ....[209]....
        /*0600*/ 	.word	0x0500000f


	//   ....[210]....
        /*0604*/ 	.word	0x0500000f


	//   ....[211]....
        /*0608*/ 	.word	0x0500000f


	//   ....[212]....
        /*060c*/ 	.word	0x0500000f


	//   ....[213]....
        /*0610*/ 	.word	0x0500000f


	//   ....[214]....
        /*0614*/ 	.word	0x0500000f


	//   ....[215]....
        /*0618*/ 	.word	0x0500000f


	//   ....[216]....
        /*061c*/ 	.word	0x0500000f


	//   ....[217]....
        /*0620*/ 	.word	0x0500000f


	//   ....[218]....
        /*0624*/ 	.word	0x0500000f


	//   ....[219]....
        /*0628*/ 	.word	0x0500000f


	//   ....[220]....
        /*062c*/ 	.word	0x0500000f


	//   ....[221]....
        /*0630*/ 	.word	0x0500000f


	//   ....[222]....
        /*0634*/ 	.word	0x0500000f


	//   ....[223]....
        /*0638*/ 	.word	0x0500000f


	//   ....[224]....
        /*063c*/ 	.word	0x0500000f


	//   ....[225]....
        /*0640*/ 	.word	0x0500000f


	//   ....[226]....
        /*0644*/ 	.word	0x0500000f


	//   ....[227]....
        /*0648*/ 	.word	0x0500000f


	//   ....[228]....
        /*064c*/ 	.word	0x0500000f


	//   ....[229]....
        /*0650*/ 	.word	0x0500000f


	//   ....[230]....
        /*0654*/ 	.word	0x0500000f


	//   ....[231]....
        /*0658*/ 	.word	0x0500000f


	//   ....[232]....
        /*065c*/ 	.word	0x0500000f


	//   ....[233]....
        /*0660*/ 	.word	0x0500000f


	//   ....[234]....
        /*0664*/ 	.word	0x0500000f


	//   ....[235]....
        /*0668*/ 	.word	0x0500000f


	//   ....[236]....
        /*066c*/ 	.word	0x0500000f


	//   ....[237]....
        /*0670*/ 	.word	0x0500000f


	//   ....[238]....
        /*0674*/ 	.word	0x0500000f


	//   ....[239]....
        /*0678*/ 	.word	0x0500000f


	//   ....[240]....
        /*067c*/ 	.word	0x0500000f


	//   ....[241]....
        /*0680*/ 	.word	0x0500000f


	//   ....[242]....
        /*0684*/ 	.word	0x0500000f


	//   ....[243]....
        /*0688*/ 	.word	0x0500000f


	//   ....[244]....
        /*068c*/ 	.word	0x0500000f


	//   ....[245]....
        /*0690*/ 	.word	0x0500000f


	//   ....[246]....
        /*0694*/ 	.word	0x0500000f


	//   ....[247]....
        /*0698*/ 	.word	0x0500000f


	//   ....[248]....
        /*069c*/ 	.word	0x0500000f


	//   ....[249]....
        /*06a0*/ 	.word	0x0500000f


	//   ....[250]....
        /*06a4*/ 	.word	0x0500000f


	//   ....[251]....
        /*06a8*/ 	.word	0x0500000f


	//   ....[252]....
        /*06ac*/ 	.word	0x0500000f


	//   ....[253]....
        /*06b0*/ 	.word	0x0500000f


	//   ....[254]....
        /*06b4*/ 	.word	0x0500000f


	//   ....[255]....
        /*06b8*/ 	.word	0x0500000f


	//   ....[0]....
        /*06bc*/ 	.word	0x0500000f


	//   ....[1]....
        /*06c0*/ 	.word	0x0500000f


	//   ....[2]....
        /*06c4*/ 	.word	0x0500000f


	//   ....[3]....
        /*06c8*/ 	.word	0x0500000f


	//   ....[4]....
        /*06cc*/ 	.word	0x0500000f


	//   ....[5]....
        /*06d0*/ 	.word	0x0500000f


	//   ....[6]....
        /*06d4*/ 	.word	0x0500000f


	//   ....[7]....
        /*06d8*/ 	.word	0x0500000f


	//   ....[8]....
        /*06dc*/ 	.word	0x0500000f


	//   ....[9]....
        /*06e0*/ 	.word	0x0500000f


	//   ....[10]....
        /*06e4*/ 	.word	0x0500000f


	//   ....[11]....
        /*06e8*/ 	.word	0x0500000f


	//   ....[12]....
        /*06ec*/ 	.word	0x0500000f


	//   ....[13]....
        /*06f0*/ 	.word	0x0500000f


	//   ....[14]....
        /*06f4*/ 	.word	0x0500000f


	//   ....[15]....
        /*06f8*/ 	.word	0x0500000f


	//   ....[16]....
        /*06fc*/ 	.word	0x0500000f


	//   ....[17]....
        /*0700*/ 	.word	0x0500000f


	//   ....[18]....
        /*0704*/ 	.word	0x0500000f


	//   ....[19]....
        /*0708*/ 	.word	0x0500000f


	//   ....[20]....
        /*070c*/ 	.word	0x0500000f


	//   ....[21]....
        /*0710*/ 	.word	0x0500000f


	//   ....[22]....
        /*0714*/ 	.word	0x0500000f


	//   ....[23]....
        /*0718*/ 	.word	0x0500000f


	//   ....[24]....
        /*071c*/ 	.word	0x0500000f


	//   ....[25]....
        /*0720*/ 	.word	0x0500000f


	//   ....[26]....
        /*0724*/ 	.word	0x0500000f


	//   ....[27]....
        /*0728*/ 	.word	0x0500000f


	//   ....[28]....
        /*072c*/ 	.word	0x0500000f


	//   ....[29]....
        /*0730*/ 	.word	0x0500000f


	//   ....[30]....
        /*0734*/ 	.word	0x0500000f


	//   ....[31]....
        /*0738*/ 	.word	0x0500000f


	//   ....[32]....
        /*073c*/ 	.word	0x0500000f


	//   ....[33]....
        /*0740*/ 	.word	0x0500000f


	//   ....[34]....
        /*0744*/ 	.word	0x0500000f


	//   ....[35]....
        /*0748*/ 	.word	0x0500000f


	//   ....[36]....
        /*074c*/ 	.word	0x0500000f


	//   ....[37]....
        /*0750*/ 	.word	0x0500000f


	//   ....[38]....
        /*0754*/ 	.word	0x0500000f


	//   ....[39]....
        /*0758*/ 	.word	0x0500000f


	//   ....[40]....
        /*075c*/ 	.word	0x0500000f


	//   ....[41]....
        /*0760*/ 	.word	0x0500000f


	//   ....[42]....
        /*0764*/ 	.word	0x0500000f


	//   ....[43]....
        /*0768*/ 	.word	0x0500000f


	//   ....[44]....
        /*076c*/ 	.word	0x0500000f


	//   ....[45]....
        /*0770*/ 	.word	0x0500000f


	//   ....[46]....
        /*0774*/ 	.word	0x0500000f


	//   ....[47]....
        /*0778*/ 	.word	0x0500000f


	//----- nvinfo : EIATTR_COOP_GROUP_INSTR_OFFSETS
	.align		4
.L_472:
        /*077c*/ 	.byte	0x04, 0x28
        /*077e*/ 	.short	(.L_474 - .L_473)


	//   ....[0]....
.L_473:
        /*0780*/ 	.word	0x00000060


	//   ....[1]....
        /*0784*/ 	.word	0x00000140


	//   ....[2]....
        /*0788*/ 	.word	0x00000190


	//   ....[3]....
        /*078c*/ 	.word	0x000003c0


	//   ....[4]....
        /*0790*/ 	.word	0x00000520


	//   ....[5]....
        /*0794*/ 	.word	0x00000640


	//   ....[6]....
        /*0798*/ 	.word	0x000007a0


	//   ....[7]....
        /*079c*/ 	.word	0x00003f30


	//   ....[8]....
        /*07a0*/ 	.word	0x00003f40


	//   ....[9]....
        /*07a4*/ 	.word	0x000055f0


	//   ....[10]....
        /*07a8*/ 	.word	0x00005600


	//   ....[11]....
        /*07ac*/ 	.word	0x00007770


	//   ....[12]....
        /*07b0*/ 	.word	0x00007780


	//   ....[13]....
        /*07b4*/ 	.word	0x00008f60


	//   ....[14]....
        /*07b8*/ 	.word	0x00008f70


	//   ....[15]....
        /*07bc*/ 	.word	0x0000a990


	//   ....[16]....
        /*07c0*/ 	.word	0x0000a9a0


	//   ....[17]....
        /*07c4*/ 	.word	0x0000ac30


	//   ....[18]....
        /*07c8*/ 	.word	0x0000ac40


	//   ....[19]....
        /*07cc*/ 	.word	0x0000b170


	//   ....[20]....
        /*07d0*/ 	.word	0x0000b190


	//   ....[21]....
        /*07d4*/ 	.word	0x0000b310


	//   ....[22]....
        /*07d8*/ 	.word	0x0000b330


	//   ....[23]....
        /*07dc*/ 	.word	0x0000bef0


	//   ....[24]....
        /*07e0*/ 	.word	0x0000c640


	//   ....[25]....
        /*07e4*/ 	.word	0x0000c650


	//   ....[26]....
        /*07e8*/ 	.word	0x0000c660


	//   ....[27]....
        /*07ec*/ 	.word	0x0000c670


	//   ....[28]....
        /*07f0*/ 	.word	0x0000cee0


	//   ....[29]....
        /*07f4*/ 	.word	0x0000cef0


	//   ....[30]....
        /*07f8*/ 	.word	0x0000cf00


	//   ....[31]....
        /*07fc*/ 	.word	0x0000cf10


	//   ....[32]....
        /*0800*/ 	.word	0x00010010


	//   ....[33]....
        /*0804*/ 	.word	0x00010020


	//   ....[34]....
        /*0808*/ 	.word	0x00010030


	//   ....[35]....
        /*080c*/ 	.word	0x00010040


	//   ....[36]....
        /*0810*/ 	.word	0x000106f0


	//   ....[37]....
        /*0814*/ 	.word	0x00010700


	//   ....[38]....
        /*0818*/ 	.word	0x00010710


	//   ....[39]....
        /*081c*/ 	.word	0x00010720


	//   ....[40]....
        /*0820*/ 	.word	0x00014230


	//   ....[41]....
        /*0824*/ 	.word	0x00014440


	//   ....[42]....
        /*0828*/ 	.word	0x00015150


	//   ....[43]....
        /*082c*/ 	.word	0x00015260


	//   ....[44]....
        /*0830*/ 	.word	0x000157e0


	//   ....[45]....
        /*0834*/ 	.word	0x00015840


	//   ....[46]....
        /*0838*/ 	.word	0x00017890


	//   ....[47]....
        /*083c*/ 	.word	0x00017a30


	//   ....[48]....
        /*0840*/ 	.word	0x000188d0


	//   ....[49]....
        /*0844*/ 	.word	0x000189f0


	//   ....[50]....
        /*0848*/ 	.word	0x00018f40


	//   ....[51]....
        /*084c*/ 	.word	0x00018fa0


	//   ....[52]....
        /*0850*/ 	.word	0x0001b170


	//   ....[53]....
        /*0854*/ 	.word	0x0001b180


	//   ....[54]....
        /*0858*/ 	.word	0x0001b1b0


	//   ....[55]....
        /*085c*/ 	.word	0x0001b1c0


	//   ....[56]....
        /*0860*/ 	.word	0x0001d100


	//   ....[57]....
        /*0864*/ 	.word	0x0001d2c0


	//   ....[58]....
        /*0868*/ 	.word	0x0001e140


	//   ....[59]....
        /*086c*/ 	.word	0x0001e260


	//   ....[60]....
        /*0870*/ 	.word	0x0001e7e0


	//   ....[61]....
        /*0874*/ 	.word	0x0001e840


	//   ....[62]....
        /*0878*/ 	.word	0x0001f970


	//   ....[63]....
        /*087c*/ 	.word	0x0001f9f0


	//   ....[64]....
        /*0880*/ 	.word	0x0001fa20


	//   ....[65]....
        /*0884*/ 	.word	0x0001fa30


	//   ....[66]....
        /*0888*/ 	.word	0x00020b30


	//   ....[67]....
        /*088c*/ 	.word	0x00020b40


	//   ....[68]....
        /*0890*/ 	.word	0x00020b50


	//   ....[69]....
        /*0894*/ 	.word	0x00020b60


	//   ....[70]....
        /*0898*/ 	.word	0x00021210


	//   ....[71]....
        /*089c*/ 	.word	0x00021250


	//   ....[72]....
        /*08a0*/ 	.word	0x00021330


	//   ....[73]....
        /*08a4*/ 	.word	0x00021350


	//   ....[74]....
        /*08a8*/ 	.word	0x00021410


	//   ....[75]....
        /*08ac*/ 	.word	0x00021430


	//   ....[76]....
        /*08b0*/ 	.word	0x00021500


	//   ....[77]....
        /*08b4*/ 	.word	0x00021520


	//   ....[78]....
        /*08b8*/ 	.word	0x000219c0


	//   ....[79]....
        /*08bc*/ 	.word	0x000219d0


	//   ....[80]....
        /*08c0*/ 	.word	0x00021e10


	//   ....[81]....
        /*08c4*/ 	.word	0x00021e20


	//   ....[82]....
        /*08c8*/ 	.word	0x00022a90


	//   ....[83]....
        /*08cc*/ 	.word	0x00022aa0


	//   ....[84]....
        /*08d0*/ 	.word	0x00022b60


	//   ....[85]....
        /*08d4*/ 	.word	0x00022b80


	//   ....[86]....
        /*08d8*/ 	.word	0x00022c40


	//   ....[87]....
        /*08dc*/ 	.word	0x00022c60


	//   ....[88]....
        /*08e0*/ 	.word	0x00022d30


	//   ....[89]....
        /*08e4*/ 	.word	0x00022d50


	//   ....[90]....
        /*08e8*/ 	.word	0x00022ea0


	//   ....[91]....
        /*08ec*/ 	.word	0x00023090


	//   ....[92]....
        /*08f0*/ 	.word	0x000230c0


	//   ....[93]....
        /*08f4*/ 	.word	0x000230f0


	//   ....[94]....
        /*08f8*/ 	.word	0x00023120


	//   ....[95]....
        /*08fc*/ 	.word	0x00023150


	//   ....[96]....
        /*0900*/ 	.word	0x00023180


	//   ....[97]....
        /*0904*/ 	.word	0x00023310


	//   ....[98]....
        /*0908*/ 	.word	0x00023340


	//   ....[99]....
        /*090c*/ 	.word	0x00023370


	//   ....[100]....
        /*0910*/ 	.word	0x000233a0


	//   ....[101]....
        /*0914*/ 	.word	0x000233d0


	//   ....[102]....
        /*0918*/ 	.word	0x00023400


	//   ....[103]....
        /*091c*/ 	.word	0x00023490


	//   ....[104]....
        /*0920*/ 	.word	0x000234c0


	//   ....[105]....
        /*0924*/ 	.word	0x000234d0


	//   ....[106]....
        /*0928*/ 	.word	0x00023510


	//   ....[107]....
        /*092c*/ 	.word	0x00024c80


	//   ....[108]....
        /*0930*/ 	.word	0x000271b0


	//   ....[109]....
        /*0934*/ 	.word	0x000271d0


	//   ....[110]....
        /*0938*/ 	.word	0x00027280


	//   ....[111]....
        /*093c*/ 	.word	0x000272a0


	//   ....[112]....
        /*0940*/ 	.word	0x00027340


	//   ....[113]....
        /*0944*/ 	.word	0x00027360


	//   ....[114]....
        /*0948*/ 	.word	0x00027400


	//   ....[115]....
        /*094c*/ 	.word	0x00027420


	//   ....[116]....
        /*0950*/ 	.word	0x000274c0


	//   ....[117]....
        /*0954*/ 	.word	0x000274e0


	//   ....[118]....
        /*0958*/ 	.word	0x000274f0


	//   ....[119]....
        /*095c*/ 	.word	0x00027580


	//   ....[120]....
        /*0960*/ 	.word	0x00027d20


	//   ....[121]....
        /*0964*/ 	.word	0x00027d50


	//   ....[122]....
        /*0968*/ 	.word	0x00027d70


	//   ....[123]....
        /*096c*/ 	.word	0x00027e00


	//   ....[124]....
        /*0970*/ 	.word	0x00027e10


	//   ....[125]....
        /*0974*/ 	.word	0x00027eb0


	//   ....[126]....
        /*0978*/ 	.word	0x00027ec0


	//   ....[127]....
        /*097c*/ 	.word	0x00027f60


	//   ....[128]....
        /*0980*/ 	.word	0x00027f70


	//   ....[129]....
        /*0984*/ 	.word	0x00028010


	//   ....[130]....
        /*0988*/ 	.word	0x00028020


	//   ....[131]....
        /*098c*/ 	.word	0x000280c0


	//   ....[132]....
        /*0990*/ 	.word	0x000280d0


	//   ....[133]....
        /*0994*/ 	.word	0x00028170


	//   ....[134]....
        /*0998*/ 	.word	0x00028180


	//   ....[135]....
        /*099c*/ 	.word	0x00028190


	//   ....[136]....
        /*09a0*/ 	.word	0x00028950


	//   ....[137]....
        /*09a4*/ 	.word	0x00028960


	//   ....[138]....
        /*09a8*/ 	.word	0x00028970


	//   ....[139]....
        /*09ac*/ 	.word	0x00028a00


	//   ....[140]....
        /*09b0*/ 	.word	0x00028a10


	//   ....[141]....
        /*09b4*/ 	.word	0x00028a70


	//   ....[142]....
        /*09b8*/ 	.word	0x00028aa0


	//   ....[143]....
        /*09bc*/ 	.word	0x00028ae0


	//   ....[144]....
        /*09c0*/ 	.word	0x00028b10


	//   ....[145]....
        /*09c4*/ 	.word	0x00028b50


	//   ....[146]....
        /*09c8*/ 	.word	0x00028b80


	//   ....[147]....
        /*09cc*/ 	.word	0x00028bc0


	//   ....[148]....
        /*09d0*/ 	.word	0x00028e30


	//   ....[149]....
        /*09d4*/ 	.word	0x00028e50


	//   ....[150]....
        /*09d8*/ 	.word	0x00028ee0


	//   ....[151]....
        /*09dc*/ 	.word	0x00028ef0


	//   ....[152]....
        /*09e0*/ 	.word	0x00028f60


	//   ....[153]....
        /*09e4*/ 	.word	0x00028f70


	//   ....[154]....
        /*09e8*/ 	.word	0x00028fe0


	//   ....[155]....
        /*09ec*/ 	.word	0x00028ff0


	//   ....[156]....
        /*09f0*/ 	.word	0x00029060


	//   ....[157]....
        /*09f4*/ 	.word	0x00029070


	//   ....[158]....
        /*09f8*/ 	.word	0x00029080


	//   ....[159]....
        /*09fc*/ 	.word	0x000290f0


	//   ....[160]....
        /*0a00*/ 	.word	0x00029660


	//   ....[161]....
        /*0a04*/ 	.word	0x00029690


	//   ....[162]....
        /*0a08*/ 	.word	0x000296b0


	//   ....[163]....
        /*0a0c*/ 	.word	0x000296c0


	//   ....[164]....
        /*0a10*/ 	.word	0x00029700


	//   ....[165]....
        /*0a14*/ 	.word	0x00029720


	//   ....[166]....
        /*0a18*/ 	.word	0x00029790


	//   ....[167]....
        /*0a1c*/ 	.word	0x000297b0


	//   ....[168]....
        /*0a20*/ 	.word	0x00029810


	//   ....[169]....
        /*0a24*/ 	.word	0x00029830


	//   ....[170]....
        /*0a28*/ 	.word	0x00029880


	//   ....[171]....
        /*0a2c*/ 	.word	0x000298a0


	//   ....[172]....
        /*0a30*/ 	.word	0x00029cd0


	//   ....[173]....
        /*0a34*/ 	.word	0x00029d00


	//   ....[174]....
        /*0a38*/ 	.word	0x00029d60


	//   ....[175]....
        /*0a3c*/ 	.word	0x00029d90


	//   ....[176]....
        /*0a40*/ 	.word	0x00029dc0


	//   ....[177]....
        /*0a44*/ 	.word	0x00029df0


	//   ....[178]....
        /*0a48*/ 	.word	0x00029e20


	//   ....[179]....
        /*0a4c*/ 	.word	0x00029e50


	//   ....[180]....
        /*0a50*/ 	.word	0x00029ff0


	//   ....[181]....
        /*0a54*/ 	.word	0x0002a020


	//   ....[182]....
        /*0a58*/ 	.word	0x0002a050


	//   ....[183]....
        /*0a5c*/ 	.word	0x0002a080


	//   ....[184]....
        /*0a60*/ 	.word	0x0002a0b0


	//   ....[185]....
        /*0a64*/ 	.word	0x0002a0e0


	//   ....[186]....
        /*0a68*/ 	.word	0x0002a1a0


	//   ....[187]....
        /*0a6c*/ 	.word	0x0002a1c0


	//   ....[188]....
        /*0a70*/ 	.word	0x0002a1e0


	//   ....[189]....
        /*0a74*/ 	.word	0x0002a240


	//   ....[190]....
        /*0a78*/ 	.word	0x0002ac60


	//   ....[191]....
        /*0a7c*/ 	.word	0x0002afa0


	//   ....[192]....
        /*0a80*/ 	.word	0x0002b030


	//   ....[193]....
        /*0a84*/ 	.word	0x0002b0d0


	//   ....[194]....
        /*0a88*/ 	.word	0x0002b160


	//   ....[195]....
        /*0a8c*/ 	.word	0x0002b250


	//   ....[196]....
        /*0a90*/ 	.word	0x0002b2e0


	//   ....[197]....
        /*0a94*/ 	.word	0x0002b380


	//   ....[198]....
        /*0a98*/ 	.word	0x0002b410


	//   ....[199]....
        /*0a9c*/ 	.word	0x0002b500


	//   ....[200]....
        /*0aa0*/ 	.word	0x0002b590


	//   ....[201]....
        /*0aa4*/ 	.word	0x0002b630


	//   ....[202]....
        /*0aa8*/ 	.word	0x0002b6c0


	//   ....[203]....
        /*0aac*/ 	.word	0x0002b7b0


	//   ....[204]....
        /*0ab0*/ 	.word	0x0002b840


	//   ....[205]....
        /*0ab4*/ 	.word	0x0002b890


	//   ....[206]....
        /*0ab8*/ 	.word	0x0002b8e0


	//   ....[207]....
        /*0abc*/ 	.word	0x0002b980


	//   ....[208]....
        /*0ac0*/ 	.word	0x0002ba10


	//   ....[209]....
        /*0ac4*/ 	.word	0x0002ba60


	//   ....[210]....
        /*0ac8*/ 	.word	0x0002bab0


	//   ....[211]....
        /*0acc*/ 	.word	0x0002bba0


	//   ....[212]....
        /*0ad0*/ 	.word	0x0002bc30


	//   ....[213]....
        /*0ad4*/ 	.word	0x0002bc80


	//   ....[214]....
        /*0ad8*/ 	.word	0x0002bcd0


	//   ....[215]....
        /*0adc*/ 	.word	0x0002bd60


	//   ....[216]....
        /*0ae0*/ 	.word	0x0002bdf0


	//   ....[217]....
        /*0ae4*/ 	.word	0x0002be40


	//   ....[218]....
        /*0ae8*/ 	.word	0x0002be90


	//   ....[219]....
        /*0aec*/ 	.word	0x0002c230


	//   ....[220]....
        /*0af0*/ 	.word	0x0002c510


	//   ....[221]....
        /*0af4*/ 	.word	0x0002c600


	//   ....[222]....
        /*0af8*/ 	.word	0x0002c6a0


	//   ....[223]....
        /*0afc*/ 	.word	0x0002c700


	//   ....[224]....
        /*0b00*/ 	.word	0x0002c810


	//   ....[225]....
        /*0b04*/ 	.word	0x0002c880


	//   ....[226]....
        /*0b08*/ 	.word	0x0002c990


	//   ....[227]....
        /*0b0c*/ 	.word	0x0002ca00


	//   ....[228]....
        /*0b10*/ 	.word	0x0002cb10


	//   ....[229]....
        /*0b14*/ 	.word	0x0002cb80


	//   ....[230]....
        /*0b18*/ 	.word	0x0002cc90


	//   ....[231]....
        /*0b1c*/ 	.word	0x0002cd00


	//   ....[232]....
        /*0b20*/ 	.word	0x0002cda0


	//   ....[233]....
        /*0b24*/ 	.word	0x0002ceb0


	//   ....[234]....
        /*0b28*/ 	.word	0x0002cf10


	//   ....[235]....
        /*0b2c*/ 	.word	0x0002cf70


	//   ....[236]....
        /*0b30*/ 	.word	0x0002d070


	//   ....[237]....
        /*0b34*/ 	.word	0x0002d0d0


	//   ....[238]....
        /*0b38*/ 	.word	0x0002d1e0


	//   ....[239]....
        /*0b3c*/ 	.word	0x0002d240


	//   ....[240]....
        /*0b40*/ 	.word	0x0002d350


	//   ....[241]....
        /*0b44*/ 	.word	0x0002d3b0


	//   ....[242]....
        /*0b48*/ 	.word	0x0002d4c0


	//   ....[243]....
        /*0b4c*/ 	.word	0x0002d520


	//   ....[244]....
        /*0b50*/ 	.word	0x0002d630


	//   ....[245]....
        /*0b54*/ 	.word	0x0002d690


	//   ....[246]....
        /*0b58*/ 	.word	0x0002d7a0


	//   ....[247]....
        /*0b5c*/ 	.word	0x0002d800


	//   ....[248]....
        /*0b60*/ 	.word	0x0002d8f0


	//   ....[249]....
        /*0b64*/ 	.word	0x0002da20


	//   ....[250]....
        /*0b68*/ 	.word	0x0002dad0


	//   ....[251]....
        /*0b6c*/ 	.word	0x0002db50


	//   ....[252]....
        /*0b70*/ 	.word	0x0002dc30


	//   ....[253]....
        /*0b74*/ 	.word	0x0002dc90


	//   ....[254]....
        /*0b78*/ 	.word	0x0002dd60


	//   ....[255]....
        /*0b7c*/ 	.word	0x0002ddc0


	//   ....[0]....
        /*0b80*/ 	.word	0x0002de90


	//   ....[1]....
        /*0b84*/ 	.word	0x0002def0


	//   ....[2]....
        /*0b88*/ 	.word	0x0002dfc0


	//   ....[3]....
        /*0b8c*/ 	.word	0x0002e020


	//   ....[4]....
        /*0b90*/ 	.word	0x0002e0f0


	//   ....[5]....
        /*0b94*/ 	.word	0x0002e1e0


	//   ....[6]....
        /*0b98*/ 	.word	0x0002e280


	//   ....[7]....
        /*0b9c*/ 	.word	0x0002e2e0


	//   ....[8]....
        /*0ba0*/ 	.word	0x0002e3d0


	//   ....[9]....
        /*0ba4*/ 	.word	0x0002e430


	//   ....[10]....
        /*0ba8*/ 	.word	0x0002e510


	//   ....[11]....
        /*0bac*/ 	.word	0x0002e570


	//   ....[12]....
        /*0bb0*/ 	.word	0x0002e650


	//   ....[13]....
        /*0bb4*/ 	.word	0x0002e6b0


	//   ....[14]....
        /*0bb8*/ 	.word	0x0002e790


	//   ....[15]....
        /*0bbc*/ 	.word	0x0002e7f0


	//   ....[16]....
        /*0bc0*/ 	.word	0x0002e8c0


	//   ....[17]....
        /*0bc4*/ 	.word	0x0002e9f0


	//   ....[18]....
        /*0bc8*/ 	.word	0x0002eaf0


	//   ....[19]....
        /*0bcc*/ 	.word	0x0002eb80


	//   ....[20]....
        /*0bd0*/ 	.word	0x0002ec50


	//   ....[21]....
        /*0bd4*/ 	.word	0x0002ecb0


	//   ....[22]....
        /*0bd8*/ 	.word	0x0002ed80


	//   ....[23]....
        /*0bdc*/ 	.word	0x0002ede0


	//   ....[24]....
        /*0be0*/ 	.word	0x0002eec0


	//   ....[25]....
        /*0be4*/ 	.word	0x0002ef20


	//   ....[26]....
        /*0be8*/ 	.word	0x0002eff0


	//   ....[27]....
        /*0bec*/ 	.word	0x0002f050


	//   ....[28]....
        /*0bf0*/ 	.word	0x0002f110


	//   ....[29]....
        /*0bf4*/ 	.word	0x0002f1a0


	//   ....[30]....
        /*0bf8*/ 	.word	0x0002f240


	//   ....[31]....
        /*0bfc*/ 	.word	0x0002f3c0


	//   ....[32]....
        /*0c00*/ 	.word	0x0002f430


	//   ....[33]....
        /*0c04*/ 	.word	0x0002f4a0


	//   ....[34]....
        /*0c08*/ 	.word	0x0002f510


	//   ....[35]....
        /*0c0c*/ 	.word	0x0002f580


	//   ....[36]....
        /*0c10*/ 	.word	0x0002f600


	//   ....[37]....
        /*0c14*/ 	.word	0x0002f680


	//   ....[38]....
        /*0c18*/ 	.word	0x0002f710


	//   ....[39]....
        /*0c1c*/ 	.word	0x0002f780


	//   ....[40]....
        /*0c20*/ 	.word	0x0002f7f0


	//   ....[41]....
        /*0c24*/ 	.word	0x0002f860


	//   ....[42]....
        /*0c28*/ 	.word	0x0002f8e0


	//   ....[43]....
        /*0c2c*/ 	.word	0x0002f950


	//   ....[44]....
        /*0c30*/ 	.word	0x0002f9e0


	//   ....[45]....
        /*0c34*/ 	.word	0x0002fa40


	//   ....[46]....
        /*0c38*/ 	.word	0x0002fad0


	//   ....[47]....
        /*0c3c*/ 	.word	0x0002fc00


	//----- nvinfo : EIATTR_REG_RECONFIG
	.align		4
.L_474:
        /*0c40*/ 	.byte	0x01, 0x54
	.zero		2


	//----- nvinfo : EIATTR_SYSCALL_OFFSETS
	.align		4
        /*0c44*/ 	.byte	0x04, 0x46
        /*0c46*/ 	.short	(.L_476 - .L_475)


	//   ....[0]....
.L_475:
        /*0c48*/ 	.word	0x000022a0


	//   ....[1]....
        /*0c4c*/ 	.word	0x000023f0


	//   ....[2]....
        /*0c50*/ 	.word	0x0000c090


	//   ....[3]....
        /*0c54*/ 	.word	0x0000c3b0


	//   ....[4]....
        /*0c58*/ 	.word	0x00026740


	//   ....[5]....
        /*0c5c*/ 	.word	0x00026890


	//   ....[6]....
        /*0c60*/ 	.word	0x00026980


	//   ....[7]....
        /*0c64*/ 	.word	0x00027940


	//----- nvinfo : EIATTR_MBARRIER_INSTR_OFFSETS
	.align		4
.L_476:
        /*0c68*/ 	.byte	0x04, 0x39
        /*0c6a*/ 	.short	(.L_478 - .L_477)


	//   ....[0]....
.L_477:
        /*0c6c*/ 	.word	0x00000270
        /*0c70*/ 	.word	0x000000ff
        /*0c74*/ 	.word	0x0002a800
        /*0c78*/ 	.short	0x0100
        /*0c7a*/ 	.byte	0x08
	.zero		1


	//   ....[1]....
        /*0c7c*/ 	.word	0x00000280
        /*0c80*/ 	.word	0x000000ff
        /*0c84*/ 	.word	0x0002a820
        /*0c88*/ 	.short	0x0100
        /*0c8a*/ 	.byte	0x08
	.zero		1


	//   ....[2]....
        /*0c8c*/ 	.word	0x00000370
        /*0c90*/ 	.word	0x000000ff
        /*0c94*/ 	.word	0x0002a830
        /*0c98*/ 	.short	0x0100
        /*0c9a*/ 	.byte	0x08
	.zero		1


	//   ....[3]....
        /*0c9c*/ 	.word	0x00000380
        /*0ca0*/ 	.word	0x000000ff
        /*0ca4*/ 	.word	0x0002a840
        /*0ca8*/ 	.short	0x0100
        /*0caa*/ 	.byte	0x08
	.zero		1


	//   ....[4]....
        /*0cac*/ 	.word	0x00000390
        /*0cb0*/ 	.word	0x000000ff
        /*0cb4*/ 	.word	0x0002a838
        /*0cb8*/ 	.short	0x0100
        /*0cba*/ 	.byte	0x08
	.zero		1


	//   ....[5]....
        /*0cbc*/ 	.word	0x000003a0
        /*0cc0*/ 	.word	0x000000ff
        /*0cc4*/ 	.word	0x0002a848
        /*0cc8*/ 	.short	0x0100
        /*0cca*/ 	.byte	0x08
	.zero		1


	//   ....[6]....
        /*0ccc*/ 	.word	0x000004d0
        /*0cd0*/ 	.word	0x000000ff
        /*0cd4*/ 	.word	0x0002a850
        /*0cd8*/ 	.short	0x0100
        /*0cda*/ 	.byte	0x08
	.zero		1


	//   ....[7]....
        /*0cdc*/ 	.word	0x000004e0
        /*0ce0*/ 	.word	0x000000ff
        /*0ce4*/ 	.word	0x0002a860
        /*0ce8*/ 	.short	0x0100
        /*0cea*/ 	.byte	0x08
	.zero		1


	//   ....[8]....
        /*0cec*/ 	.word	0x000004f0
        /*0cf0*/ 	.word	0x000000ff
        /*0cf4*/ 	.word	0x0002a858
        /*0cf8*/ 	.short	0x0100
        /*0cfa*/ 	.byte	0x08
	.zero		1


	//   ....[9]....
        /*0cfc*/ 	.word	0x00000500
        /*0d00*/ 	.word	0x000000ff
        /*0d04*/ 	.word	0x0002a868
        /*0d08*/ 	.short	0x0100
        /*0d0a*/ 	.byte	0x08
	.zero		1


	//   ....[10]....
        /*0d0c*/ 	.word	0x000005f0
        /*0d10*/ 	.word	0x000000ff
        /*0d14*/ 	.word	0x0002a870
        /*0d18*/ 	.short	0x0100
        /*0d1a*/ 	.byte	0x06
	.zero		1


	//   ....[11]....
        /*0d1c*/ 	.word	0x00000600
        /*0d20*/ 	.word	0x000000ff
        /*0d24*/ 	.word	0x0002a880
        /*0d28*/ 	.short	0x0100
        /*0d2a*/ 	.byte	0x06
	.zero		1


	//   ....[12]....
        /*0d2c*/ 	.word	0x00000610
        /*0d30*/ 	.word	0x000000ff
        /*0d34*/ 	.word	0x0002a878
        /*0d38*/ 	.short	0x0100
        /*0d3a*/ 	.byte	0x06
	.zero		1


	//   ....[13]....
        /*0d3c*/ 	.word	0x00000620
        /*0d40*/ 	.word	0x000000ff
        /*0d44*/ 	.word	0x0002a888
        /*0d48*/ 	.short	0x0100
        /*0d4a*/ 	.byte	0x06
	.zero		1


	//   ....[14]....
        /*0d4c*/ 	.word	0x00000750
        /*0d50*/ 	.word	0x000000ff
        /*0d54*/ 	.word	0x0002a890
        /*0d58*/ 	.short	0x0100
        /*0d5a*/ 	.byte	0x08
	.zero		1


	//   ....[15]....
        /*0d5c*/ 	.word	0x00000760
        /*0d60*/ 	.word	0x000000ff
        /*0d64*/ 	.word	0x0002a8a0
        /*0d68*/ 	.short	0x0100
        /*0d6a*/ 	.byte	0x08
	.zero		1


	//   ....[16]....
        /*0d6c*/ 	.word	0x00000770
        /*0d70*/ 	.word	0x000000ff
        /*0d74*/ 	.word	0x0002a898
        /*0d78*/ 	.short	0x0100
        /*0d7a*/ 	.byte	0x08
	.zero		1


	//   ....[17]....
        /*0d7c*/ 	.word	0x00000780
        /*0d80*/ 	.word	0x000000ff
        /*0d84*/ 	.word	0x0002a8a8
        /*0d88*/ 	.short	0x0100
        /*0d8a*/ 	.byte	0x08
	.zero		1


	//   ....[18]....
        /*0d8c*/ 	.word	0x000008b0
        /*0d90*/ 	.word	0x000000ff
        /*0d94*/ 	.word	0x0002a8b0
        /*0d98*/ 	.short	0x0100
        /*0d9a*/ 	.byte	0x08
	.zero		1


	//   ....[19]....
        /*0d9c*/ 	.word	0x000008c0
        /*0da0*/ 	.word	0x000000ff
        /*0da4*/ 	.word	0x0002a8c0
        /*0da8*/ 	.short	0x0100
        /*0daa*/ 	.byte	0x08
	.zero		1


	//   ....[20]....
        /*0dac*/ 	.word	0x000008d0
        /*0db0*/ 	.word	0x000000ff
        /*0db4*/ 	.word	0x0002a8b8
        /*0db8*/ 	.short	0x0100
        /*0dba*/ 	.byte	0x08
	.zero		1


	//   ....[21]....
        /*0dbc*/ 	.word	0x000008e0
        /*0dc0*/ 	.word	0x000000ff
        /*0dc4*/ 	.word	0x0002a8c8
        /*0dc8*/ 	.short	0x0100
        /*0dca*/ 	.byte	0x08
	.zero		1


	//   ....[22]....
        /*0dcc*/ 	.word	0x00003ee0
        /*0dd0*/ 	.word	0x00000056
        /*0dd4*/ 	.word	0x0002a890
        /*0dd8*/ 	.short	0x010a
        /*0dda*/ 	.byte	0x3f
	.zero		1


	//   ....[23]....
        /*0ddc*/ 	.word	0x00007700
        /*0de0*/ 	.word	0x00000056
        /*0de4*/ 	.word	0x0002a890
        /*0de8*/ 	.short	0x010a
        /*0dea*/ 	.byte	0x3f
	.zero		1


	//   ....[24]....
        /*0dec*/ 	.word	0x0000a7f0
        /*0df0*/ 	.word	0x00000056
        /*0df4*/ 	.word	0x0002a890
        /*0df8*/ 	.short	0x010a
        /*0dfa*/ 	.byte	0x3f
	.zero		1


	//   ....[25]....
        /*0dfc*/ 	.word	0x0000af90
        /*0e00*/ 	.word	0x0000000b
        /*0e04*/ 	.word	0x00000000
        /*0e08*/ 	.short	0x0101
        /*0e0a*/ 	.byte	0x3f
	.zero		1


	//   ....[26]....
        /*0e0c*/ 	.word	0x0000afd0
        /*0e10*/ 	.word	0x00000056
        /*0e14*/ 	.word	0x0002a8b0
        /*0e18*/ 	.short	0x010a
        /*0e1a*/ 	.byte	0x3f
	.zero		1


	//   ....[27]....
        /*0e1c*/ 	.word	0x0000b560
        /*0e20*/ 	.word	0x00000056
        /*0e24*/ 	.word	0x00000000
        /*0e28*/ 	.short	0x0101
        /*0e2a*/ 	.byte	0x3f
	.zero		1


	//   ....[28]....
        /*0e2c*/ 	.word	0x0000c110
        /*0e30*/ 	.word	0x00000002
        /*0e34*/ 	.word	0x0002a800
        /*0e38*/ 	.short	0x010a
        /*0e3a*/ 	.byte	0x3f
	.zero		1


	//   ....[29]....
        /*0e3c*/ 	.word	0x0000c160
        /*0e40*/ 	.word	0x00000002
        /*0e44*/ 	.word	0x0002a800
        /*0e48*/ 	.short	0x010a
        /*0e4a*/ 	.byte	0x3f
	.zero		1


	//   ....[30]....
        /*0e4c*/ 	.word	0x0000d5b0
        /*0e50*/ 	.word	0x00000002
        /*0e54*/ 	.word	0x0002a800
        /*0e58*/ 	.short	0x010a
        /*0e5a*/ 	.byte	0x3f
	.zero		1


	//   ....[31]....
        /*0e5c*/ 	.word	0x00010bb0
        /*0e60*/ 	.word	0x00000002
        /*0e64*/ 	.word	0x0002a800
        /*0e68*/ 	.short	0x010a
        /*0e6a*/ 	.byte	0x3f
	.zero		1


	//   ....[32]....
        /*0e6c*/ 	.word	0x000137d0
        /*0e70*/ 	.word	0x00000009
        /*0e74*/ 	.word	0x0002a830
        /*0e78*/ 	.short	0x010a
        /*0e7a*/ 	.byte	0x3f
	.zero		1


	//   ....[33]....
        /*0e7c*/ 	.word	0x00013810
        /*0e80*/ 	.word	0x00000009
        /*0e84*/ 	.word	0x0002a830
        /*0e88*/ 	.short	0x010a
        /*0e8a*/ 	.byte	0x3f
	.zero		1


	//   ....[34]....
        /*0e8c*/ 	.word	0x00014270
        /*0e90*/ 	.word	0x00000005
        /*0e94*/ 	.word	0x00000000
        /*0e98*/ 	.short	0x0101
        /*0e9a*/ 	.byte	0x3f
	.zero		1


	//   ....[35]....
        /*0e9c*/ 	.word	0x00016680
        /*0ea0*/ 	.word	0x00000009
        /*0ea4*/ 	.word	0x0002a830
        /*0ea8*/ 	.short	0x010a
        /*0eaa*/ 	.byte	0x3f
	.zero		1


	//   ....[36]....
        /*0eac*/ 	.word	0x00016700
        /*0eb0*/ 	.word	0x00000009
        /*0eb4*/ 	.word	0x0002a830
        /*0eb8*/ 	.short	0x010a
        /*0eba*/ 	.byte	0x3f
	.zero		1


	//   ....[37]....
        /*0ebc*/ 	.word	0x000173f0
        /*0ec0*/ 	.word	0x00000015
        /*0ec4*/ 	.word	0x0002a850
        /*0ec8*/ 	.short	0x010a
        /*0eca*/ 	.byte	0x3f
	.zero		1


	//   ....[38]....
        /*0ecc*/ 	.word	0x00017440
        /*0ed0*/ 	.word	0x00000015
        /*0ed4*/ 	.word	0x0002a850
        /*0ed8*/ 	.short	0x010a
        /*0eda*/ 	.byte	0x3f
	.zero		1


	//   ....[39]....
        /*0edc*/ 	.word	0x000177f0
        /*0ee0*/ 	.word	0x00000009
        /*0ee4*/ 	.word	0x00000000
        /*0ee8*/ 	.short	0x0101
        /*0eea*/ 	.byte	0x3f
	.zero		1


	//   ....[40]....
        /*0eec*/ 	.word	0x00019800
        /*0ef0*/ 	.word	0x00000015
        /*0ef4*/ 	.word	0x00000000
        /*0ef8*/ 	.short	0x0101
        /*0efa*/ 	.byte	0x3f
	.zero		1


	//   ....[41]....
        /*0efc*/ 	.word	0x00019d80
        /*0f00*/ 	.word	0x00000014
        /*0f04*/ 	.word	0x0002a830
        /*0f08*/ 	.short	0x010a
        /*0f0a*/ 	.byte	0x3f
	.zero		1


	//   ....[42]....
        /*0f0c*/ 	.word	0x00019e00
        /*0f10*/ 	.word	0x00000014
        /*0f14*/ 	.word	0x0002a830
        /*0f18*/ 	.short	0x010a
        /*0f1a*/ 	.byte	0x3f
	.zero		1


	//   ....[43]....
        /*0f1c*/ 	.word	0x0001aaf0
        /*0f20*/ 	.word	0x00000015
        /*0f24*/ 	.word	0x0002a850
        /*0f28*/ 	.short	0x010a
        /*0f2a*/ 	.byte	0x3f
	.zero		1


	//   ....[44]....
        /*0f2c*/ 	.word	0x0001ab40
        /*0f30*/ 	.word	0x00000015
        /*0f34*/ 	.word	0x0002a850
        /*0f38*/ 	.short	0x010a
        /*0f3a*/ 	.byte	0x3f
	.zero		1


	//   ....[45]....
        /*0f3c*/ 	.word	0x0001b640
        /*0f40*/ 	.word	0x0000006a
        /*0f44*/ 	.word	0x00000000
        /*0f48*/ 	.short	0x0101
        /*0f4a*/ 	.byte	0x3f
	.zero		1


	//   ....[46]....
        /*0f4c*/ 	.word	0x0001bc50
        /*0f50*/ 	.word	0x00000015
        /*0f54*/ 	.word	0x00000000
        /*0f58*/ 	.short	0x0101
        /*0f5a*/ 	.byte	0x3f
	.zero		1


	//   ....[47]....
        /*0f5c*/ 	.word	0x0001bf20
        /*0f60*/ 	.word	0x00000000
        /*0f64*/ 	.word	0x0002a830
        /*0f68*/ 	.short	0x010a
        /*0f6a*/ 	.byte	0x3f
	.zero		1


	//   ....[48]....
        /*0f6c*/ 	.word	0x0001bfa0
        /*0f70*/ 	.word	0x00000000
        /*0f74*/ 	.word	0x0002a830
        /*0f78*/ 	.short	0x010a
        /*0f7a*/ 	.byte	0x3f
	.zero		1


	//   ....[49]....
        /*0f7c*/ 	.word	0x0001cc90
        /*0f80*/ 	.word	0x0000000f
        /*0f84*/ 	.word	0x0002a850
        /*0f88*/ 	.short	0x010a
        /*0f8a*/ 	.byte	0x3f
	.zero		1


	//   ....[50]....
        /*0f8c*/ 	.word	0x0001cce0
        /*0f90*/ 	.word	0x0000000f
        /*0f94*/ 	.word	0x0002a850
        /*0f98*/ 	.short	0x010a
        /*0f9a*/ 	.byte	0x3f
	.zero		1


	//   ....[51]....
        /*0f9c*/ 	.word	0x0001d120
        /*0fa0*/ 	.word	0x00000005
        /*0fa4*/ 	.word	0x00000000
        /*0fa8*/ 	.short	0x0101
        /*0faa*/ 	.byte	0x3f
	.zero		1


	//   ....[52]....
        /*0fac*/ 	.word	0x0001f090
        /*0fb0*/ 	.word	0x0000000f
        /*0fb4*/ 	.word	0x00000000
        /*0fb8*/ 	.short	0x0101
        /*0fba*/ 	.byte	0x3f
	.zero		1


	//   ....[53]....
        /*0fbc*/ 	.word	0x0001f670
        /*0fc0*/ 	.word	0x00000005
        /*0fc4*/ 	.word	0x0002a850
        /*0fc8*/ 	.short	0x010a
        /*0fca*/ 	.byte	0x3f
	.zero		1


	//   ....[54]....
        /*0fcc*/ 	.word	0x0001f710
        /*0fd0*/ 	.word	0x00000005
        /*0fd4*/ 	.word	0x0002a850
        /*0fd8*/ 	.short	0x010a
        /*0fda*/ 	.byte	0x3f
	.zero		1


	//   ....[55]....
        /*0fdc*/ 	.word	0x0001fc10
        /*0fe0*/ 	.word	0x00000005
        /*0fe4*/ 	.word	0x00000000
        /*0fe8*/ 	.short	0x0101
        /*0fea*/ 	.byte	0x3f
	.zero		1


	//   ....[56]....
        /*0fec*/ 	.word	0x00021200
        /*0ff0*/ 	.word	0x00000000
        /*0ff4*/ 	.word	0x00000000
        /*0ff8*/ 	.short	0x0101
        /*0ffa*/ 	.byte	0x3f
	.zero		1


	//   ....[57]....
        /*0ffc*/ 	.word	0x000218c0
        /*1000*/ 	.word	0x00000006
        /*1004*/ 	.word	0x00000000
        /*1008*/ 	.short	0x0101
        /*100a*/ 	.byte	0x3f
	.zero		1


	//   ....[58]....
        /*100c*/ 	.word	0x00024d60
        /*1010*/ 	.word	0x00000011
        /*1014*/ 	.word	0x0002a820
        /*1018*/ 	.short	0x010a
        /*101a*/ 	.byte	0x3f
	.zero		1


	//   ....[59]....
        /*101c*/ 	.word	0x00024df0
        /*1020*/ 	.word	0x0000000c
        /*1024*/ 	.word	0x0002a8a0
        /*1028*/ 	.short	0x010a
        /*102a*/ 	.byte	0x3f
	.zero		1


	//   ....[60]....
        /*102c*/ 	.word	0x00025230
        /*1030*/ 	.word	0x0000000c
        /*1034*/ 	.word	0x0002a8c0
        /*1038*/ 	.short	0x010a
        /*103a*/ 	.byte	0x3f
	.zero		1


	//   ....[61]....
        /*103c*/ 	.word	0x00025660
        /*1040*/ 	.word	0x0000000a
        /*1044*/ 	.word	0x0002a8a0
        /*1048*/ 	.short	0x010a
        /*104a*/ 	.byte	0x3f
	.zero		1


	//   ....[62]....
        /*104c*/ 	.word	0x00025a90
        /*1050*/ 	.word	0x0000000a
        /*1054*/ 	.word	0x0002a8c0
        /*1058*/ 	.short	0x010a
        /*105a*/ 	.byte	0x3f
	.zero		1


	//   ....[63]....
        /*105c*/ 	.word	0x00026f90
        /*1060*/ 	.word	0x00000007
        /*1064*/ 	.word	0x0002a840
        /*1068*/ 	.short	0x010a
        /*106a*/ 	.byte	0x3f
	.zero		1


	//   ....[64]....
        /*106c*/ 	.word	0x00027640
        /*1070*/ 	.word	0x00000007
        /*1074*/ 	.word	0x0002a830
        /*1078*/ 	.short	0x0107
        /*107a*/ 	.byte	0x3f
	.zero		1


	//   ....[65]....
        /*107c*/ 	.word	0x000276f0
        /*1080*/ 	.word	0x00000007
        /*1084*/ 	.word	0x0002a830
        /*1088*/ 	.short	0x0101
        /*108a*/ 	.byte	0x3f
	.zero		1


	//   ....[66]....
        /*108c*/ 	.word	0x000282e0
        /*1090*/ 	.word	0x00000011
        /*1094*/ 	.word	0x0002a800
        /*1098*/ 	.short	0x0107
        /*109a*/ 	.byte	0x3f
	.zero		1


	//   ....[67]....
        /*109c*/ 	.word	0x000283f0
        /*10a0*/ 	.word	0x00000011
        /*10a4*/ 	.word	0x0002a800
        /*10a8*/ 	.short	0x0101
        /*10aa*/ 	.byte	0x3f
	.zero		1


	//   ....[68]....
        /*10ac*/ 	.word	0x00028410
        /*10b0*/ 	.word	0x00000011
        /*10b4*/ 	.word	0x0002a820
        /*10b8*/ 	.short	0x010a
        /*10ba*/ 	.byte	0x3f
	.zero		1


	//   ....[69]....
        /*10bc*/ 	.word	0x00028780
        /*10c0*/ 	.word	0x00000005
        /*10c4*/ 	.word	0x0002a840
        /*10c8*/ 	.short	0x010a
        /*10ca*/ 	.byte	0x3f
	.zero		1


	//   ....[70]....
        /*10cc*/ 	.word	0x00028c60
        /*10d0*/ 	.word	0x00000005
        /*10d4*/ 	.word	0x0002a830
        /*10d8*/ 	.short	0x0107
        /*10da*/ 	.byte	0x3f
	.zero		1


	//   ....[71]....
        /*10dc*/ 	.word	0x00028d10
        /*10e0*/ 	.word	0x00000005
        /*10e4*/ 	.word	0x0002a830
        /*10e8*/ 	.short	0x0101
        /*10ea*/ 	.byte	0x3f
	.zero		1


	//   ....[72]....
        /*10ec*/ 	.word	0x00028d70
        /*10f0*/ 	.word	0x00000005
        /*10f4*/ 	.word	0x0002a860
        /*10f8*/ 	.short	0x010a
        /*10fa*/ 	.byte	0x3f
	.zero		1


	//   ....[73]....
        /*10fc*/ 	.word	0x000291d0
        /*1100*/ 	.word	0x00000005
        /*1104*/ 	.word	0x0002a850
        /*1108*/ 	.short	0x0107
        /*110a*/ 	.byte	0x3f
	.zero		1


	//   ....[74]....
        /*110c*/ 	.word	0x00029330
        /*1110*/ 	.word	0x00000005
        /*1114*/ 	.word	0x0002a850
        /*1118*/ 	.short	0x0101
        /*111a*/ 	.byte	0x3f
	.zero		1


	//   ....[75]....
        /*111c*/ 	.word	0x00029580
        /*1120*/ 	.word	0x00000000
        /*1124*/ 	.word	0x0002a860
        /*1128*/ 	.short	0x010a
        /*112a*/ 	.byte	0x3f
	.zero		1


	//   ....[76]....
        /*112c*/ 	.word	0x000299e0
        /*1130*/ 	.word	0x00000000
        /*1134*/ 	.word	0x0002a850
        /*1138*/ 	.short	0x0107
        /*113a*/ 	.byte	0x3f
	.zero		1


	//   ....[77]....
        /*113c*/ 	.word	0x00029a90
        /*1140*/ 	.word	0x00000000
        /*1144*/ 	.word	0x0002a850
        /*1148*/ 	.short	0x0101
        /*114a*/ 	.byte	0x3f
	.zero		1


	//   ....[78]....
        /*114c*/ 	.word	0x0002abe0
        /*1150*/ 	.word	0x00000007
        /*1154*/ 	.word	0x0002a820
        /*1158*/ 	.short	0x010a
        /*115a*/ 	.byte	0x3f
	.zero		1


	//   ....[79]....
        /*115c*/ 	.word	0x0002ad70
        /*1160*/ 	.word	0x00000005
        /*1164*/ 	.word	0x0002a840
        /*1168*/ 	.short	0x010a
        /*116a*/ 	.byte	0x3f
	.zero		1


	//   ....[80]....
        /*116c*/ 	.word	0x0002ae10
        /*1170*/ 	.word	0x00000003
        /*1174*/ 	.word	0x0002a840
        /*1178*/ 	.short	0x010a
        /*117a*/ 	.byte	0x3f
	.zero		1


	//   ....[81]....
        /*117c*/ 	.word	0x0002ae50
        /*1180*/ 	.word	0x00000005
        /*1184*/ 	.word	0x0002a860
        /*1188*/ 	.short	0x010a
        /*118a*/ 	.byte	0x3f
	.zero		1


	//   ....[82]....
        /*118c*/ 	.word	0x0002ae90
        /*1190*/ 	.word	0x00000003
        /*1194*/ 	.word	0x0002a860
        /*1198*/ 	.short	0x010a
        /*119a*/ 	.byte	0x3f
	.zero		1


	//   ....[83]....
        /*119c*/ 	.word	0x0002aef0
        /*11a0*/ 	.word	0x00000056
        /*11a4*/ 	.word	0x0002a890
        /*11a8*/ 	.short	0x010a
        /*11aa*/ 	.byte	0x3f
	.zero		1


	//   ....[84]....
        /*11ac*/ 	.word	0x0002b1a0
        /*11b0*/ 	.word	0x00000056
        /*11b4*/ 	.word	0x0002a890
        /*11b8*/ 	.short	0x010a
        /*11ba*/ 	.byte	0x3f
	.zero		1


	//   ....[85]....
        /*11bc*/ 	.word	0x0002b450
        /*11c0*/ 	.word	0x00000056
        /*11c4*/ 	.word	0x0002a890
        /*11c8*/ 	.short	0x010a
        /*11ca*/ 	.byte	0x3f
	.zero		1


	//   ....[86]....
        /*11cc*/ 	.word	0x0002b700
        /*11d0*/ 	.word	0x00000056
        /*11d4*/ 	.word	0x0002a8b0
        /*11d8*/ 	.short	0x010a
        /*11da*/ 	.byte	0x3f
	.zero		1


	//   ....[87]....
        /*11dc*/ 	.word	0x0002baf0
        /*11e0*/ 	.word	0x00000002
        /*11e4*/ 	.word	0x0002a800
        /*11e8*/ 	.short	0x010a
        /*11ea*/ 	.byte	0x3f
	.zero		1


	//   ....[88]....
        /*11ec*/ 	.word	0x0002bed0
        /*11f0*/ 	.word	0x00000002
        /*11f4*/ 	.word	0x0002a800
        /*11f8*/ 	.short	0x010a
        /*11fa*/ 	.byte	0x3f
	.zero		1


	//   ....[89]....
        /*11fc*/ 	.word	0x0002bf20
        /*1200*/ 	.word	0x00000009
        /*1204*/ 	.word	0x0002a830
        /*1208*/ 	.short	0x010a
        /*120a*/ 	.byte	0x3f
	.zero		1


	//   ....[90]....
        /*120c*/ 	.word	0x0002bf70
        /*1210*/ 	.word	0x00000009
        /*1214*/ 	.word	0x0002a830
        /*1218*/ 	.short	0x010a
        /*121a*/ 	.byte	0x3f
	.zero		1


	//   ....[91]....
        /*121c*/ 	.word	0x0002bfc0
        /*1220*/ 	.word	0x00000015
        /*1224*/ 	.word	0x0002a850
        /*1228*/ 	.short	0x010a
        /*122a*/ 	.byte	0x3f
	.zero		1


	//   ....[92]....
        /*122c*/ 	.word	0x0002c010
        /*1230*/ 	.word	0x00000014
        /*1234*/ 	.word	0x0002a830
        /*1238*/ 	.short	0x010a
        /*123a*/ 	.byte	0x3f
	.zero		1


	//   ....[93]....
        /*123c*/ 	.word	0x0002c060
        /*1240*/ 	.word	0x00000015
        /*1244*/ 	.word	0x0002a850
        /*1248*/ 	.short	0x010a
        /*124a*/ 	.byte	0x3f
	.zero		1


	//   ....[94]....
        /*124c*/ 	.word	0x0002c0b0
        /*1250*/ 	.word	0x00000000
        /*1254*/ 	.word	0x0002a830
        /*1258*/ 	.short	0x010a
        /*125a*/ 	.byte	0x3f
	.zero		1


	//   ....[95]....
        /*125c*/ 	.word	0x0002c100
        /*1260*/ 	.word	0x0000000f
        /*1264*/ 	.word	0x0002a850
        /*1268*/ 	.short	0x010a
        /*126a*/ 	.byte	0x3f
	.zero		1


	//   ....[96]....
        /*126c*/ 	.word	0x0002c150
        /*1270*/ 	.word	0x00000005
        /*1274*/ 	.word	0x0002a850
        /*1278*/ 	.short	0x010a
        /*127a*/ 	.byte	0x3f
	.zero		1


	//   ....[97]....
        /*127c*/ 	.word	0x0002c2f0
        /*1280*/ 	.word	0x00000011
        /*1284*/ 	.word	0x0002a820
        /*1288*/ 	.short	0x010a
        /*128a*/ 	.byte	0x3f
	.zero		1


	//   ....[98]....
        /*128c*/ 	.word	0x0002c340
        /*1290*/ 	.word	0x0000000c
        /*1294*/ 	.word	0x0002a8a0
        /*1298*/ 	.short	0x010a
        /*129a*/ 	.byte	0x3f
	.zero		1


	//   ....[99]....
        /*129c*/ 	.word	0x0002c390
        /*12a0*/ 	.word	0x0000000c
        /*12a4*/ 	.word	0x0002a8c0
        /*12a8*/ 	.short	0x010a
        /*12aa*/ 	.byte	0x3f
	.zero		1


	//   ....[100]....
        /*12ac*/ 	.word	0x0002c3e0
        /*12b0*/ 	.word	0x0000000a
        /*12b4*/ 	.word	0x0002a8a0
        /*12b8*/ 	.short	0x010a
        /*12ba*/ 	.byte	0x3f
	.zero		1


	//   ....[101]....
        /*12bc*/ 	.word	0x0002c430
        /*12c0*/ 	.word	0x0000000a
        /*12c4*/ 	.word	0x0002a8c0
        /*12c8*/ 	.short	0x010a
        /*12ca*/ 	.byte	0x3f
	.zero		1


	//   ....[102]....
        /*12cc*/ 	.word	0x0002c550
        /*12d0*/ 	.word	0x00000007
        /*12d4*/ 	.word	0x0002a840
        /*12d8*/ 	.short	0x010a
        /*12da*/ 	.byte	0x3f
	.zero		1


	//   ....[103]....
        /*12dc*/ 	.word	0x0002d920
        /*12e0*/ 	.word	0x00000011
        /*12e4*/ 	.word	0x0002a820
        /*12e8*/ 	.short	0x010a
        /*12ea*/ 	.byte	0x3f
	.zero		1


	//   ....[104]....
        /*12ec*/ 	.word	0x0002d970
        /*12f0*/ 	.word	0x00000005
        /*12f4*/ 	.word	0x0002a840
        /*12f8*/ 	.short	0x010a
        /*12fa*/ 	.byte	0x3f
	.zero		1


	//   ....[105]....
        /*12fc*/ 	.word	0x0002e130
        /*1300*/ 	.word	0x00000005
        /*1304*/ 	.word	0x0002a860
        /*1308*/ 	.short	0x010a
        /*130a*/ 	.byte	0x3f
	.zero		1


	//   ....[106]....
        /*130c*/ 	.word	0x0002e940
        /*1310*/ 	.word	0x00000000
        /*1314*/ 	.word	0x0002a860
        /*1318*/ 	.short	0x010a
        /*131a*/ 	.byte	0x3f
	.zero		1


	//   ....[107]....
        /*131c*/ 	.word	0x0002fb20
        /*1320*/ 	.word	0x00000007
        /*1324*/ 	.word	0x0002a820
        /*1328*/ 	.short	0x010a
        /*132a*/ 	.byte	0x3f
	.zero		1


	//   ....[108]....
        /*132c*/ 	.word	0x0002fcc0
        /*1330*/ 	.word	0x00000005
        /*1334*/ 	.word	0x0002a840
        /*1338*/ 	.short	0x010a
        /*133a*/ 	.byte	0x3f
	.zero		1


	//   ....[109]....
        /*133c*/ 	.word	0x0002fd10
        /*1340*/ 	.word	0x00000003
        /*1344*/ 	.word	0x0002a840
        /*1348*/ 	.short	0x010a
        /*134a*/ 	.byte	0x3f
	.zero		1


	//   ....[110]....
        /*134c*/ 	.word	0x0002fd60
        /*1350*/ 	.word	0x00000005
        /*1354*/ 	.word	0x0002a860
        /*1358*/ 	.short	0x010a
        /*135a*/ 	.byte	0x3f
	.zero		1


	//----- nvinfo : EIATTR_NUM_MBARRIERS
	.align		4
.L_478:
        /*135c*/ 	.byte	0x03, 0x38
        /*135e*/ 	.short	0x0016


	//----- nvinfo : EIATTR_EXIT_INSTR_OFFSETS
	.align		4
        /*1360*/ 	.byte	0x04, 0x1c
        /*1362*/ 	.short	(.L_480 - .L_479)


	//   ....[0]....
.L_479:
        /*1364*/ 	.word	0x0002aee0


	//----- nvinfo : EIATTR_MAX_THREADS
	.align		4
.L_480:
        /*1368*/ 	.byte	0x04, 0x05
        /*136a*/ 	.short	(.L_482 - .L_481)
.L_481:
        /*136c*/ 	.word	0x00000180
        /*1370*/ 	.word	0x00000001
        /*1374*/ 	.word	0x00000001


	//----- nvinfo : EIATTR_CRS_STACK_SIZE
	.align		4
.L_482:
        /*1378*/ 	.byte	0x04, 0x1e
        /*137a*/ 	.short	(.L_484 - .L_483)
.L_483:
        /*137c*/ 	.word	0x00000000


	//----- nvinfo : EIATTR_CBANK_PARAM_SIZE
	.align		4
.L_484:
        /*1380*/ 	.byte	0x03, 0x19
        /*1382*/ 	.short	0x0af0


	//----- nvinfo : EIATTR_PARAM_CBANK
	.align		4
        /*1384*/ 	.byte	0x04, 0x0a
        /*1386*/ 	.short	(.L_486 - .L_485)
	.align		4
.L_485:
        /*1388*/ 	.word	index@(.nv.constant0._ZN7cutlass13device_kernelIN5flash11enable_sm90INS1_16FlashAttnFwdSm90INS1_25CollectiveMainloopFwdSm90ILi2EN4cute5tupleIJNS5_1CILi1EEES8_S8_EEENS6_IJNS7_ILi128EEENS7_ILi96EEENS7_ILi192EEEEEELi128ENS_10bfloat16_tEfNS_4arch4Sm90ELb0ELb1ELb0ELb1ELb1ELb1ELb0ELb1ELb1ELb1ELb1ELb0EEENS1_21CollectiveEpilogueFwdINS6_IJSA_SA_SB_EEES9_SE_SG_Li256ELb1ELb1ELb1ELb0EEENS1_36VarlenDynamicPersistentTileSchedulerILi128ELi96ELi256ELi128ELb1ELb1ELb1ELb1ELb0ELb1EEEEEEEEEvNT_6ParamsE)
        /*138c*/ 	.short	0x0210
        /*138e*/ 	.short	0x0af0


	//----- nvinfo : EIATTR_SW_WAR
	.align		4
.L_486:
        /*1390*/ 	.byte	0x04, 0x36
        /*1392*/ 	.short	(.L_488 - .L_487)
.L_487:
        /*1394*/ 	.word	0x00000008
.L_488:


//--------------------- .nv.info._ZN7cutlass13device_kernelIN5flash11enable_sm90INS1_16FlashAttnFwdSm90INS1_25CollectiveMainloopFwdSm90ILi2EN4cute5tupleIJNS5_1CILi1EEES8_S8_EEENS6_IJNS7_ILi128EEENS7_ILi96EEENS7_ILi192EEEEEELi128ENS_10bfloat16_tEfNS_4arch4Sm90ELb1ELb0ELb0ELb0ELb1ELb0ELb0ELb1ELb1ELb1ELb1ELb0EEENS1_21CollectiveEpilogueFwdINS6_IJSA_SA_SB_EEES9_SE_SG_Li256ELb0ELb1ELb1ELb0EEENS1_19SingleTileSchedulerILb0ELb1ELb1ELi128EEEEEEEEEvNT_6ParamsE --------------------------
	.section	.nv.info._ZN7cutlass13device_kernelIN5flash11enable_sm90INS1_16FlashAttnFwdSm90INS1_25CollectiveMainloopFwdSm90ILi2EN4cute5tupleIJNS5_1CILi1EEES8_S8_EEENS6_IJNS7_ILi128EEENS7_ILi96EEENS7_ILi192EEEEEELi128ENS_10bfloat16_tEfNS_4arch4Sm90ELb1ELb0ELb0ELb0ELb1ELb0ELb0ELb1ELb1ELb1ELb1ELb0EEENS1_21CollectiveEpilogueFwdINS6_IJSA_SA_SB_EEES9_SE_SG_Li256ELb0ELb1ELb1ELb0EEENS1_19SingleTileSchedulerILb0ELb1ELb1ELi128EEEEEEEEEvNT_6ParamsE,"",@"SHT_CUDA_INFO"
	.sectionflags	@""
	.align	4


	//----- nvinfo : EIATTR_CUDA_API_VERSION
	.align		4
        /*0000*/ 	.byte	0x04, 0x37
        /*0002*/ 	.short	(.L_490 - .L_489)
.L_489:
        /*0004*/ 	.word	0x00000082


	//----- nvinfo : EIATTR_KPARAM_INFO
	.align		4
.L_490:
        /*0008*/ 	.byte	0x04, 0x17
        /*000a*/ 	.short	(.L_492 - .L_491)
.L_491:
        /*000c*/ 	.word	0x00000000
        /*0010*/ 	.short	0x0000
        /*0012*/ 	.short	0x0070
        /*0014*/ 	.byte	0x00, 0xf0, 0x01, 0x28


	//----- nvinfo : EIATTR_SPARSE_MMA_MASK
	.align		4
.L_492:
        /*0018*/ 	.byte	0x03, 0x50
        /*001a*/ 	.short	0x0000


	//----- nvinfo : EIATTR_MAXREG_COUNT
	.align		4
        /*001c*/ 	.byte	0x03, 0x1b
        /*001e*/ 	.short	0x00a8


	//----- nvinfo : EIATTR_NUM_BARRIERS
	.align		4
        /*0020*/ 	.byte	0x02, 0x4c
        /*0022*/ 	.byte	0x09
	.zero		1


	//----- nvinfo : EIATTR_EXTERNS
	.align		4
        /*0024*/ 	.byte	0x04, 0x0f
        /*0026*/ 	.short	(.L_494 - .L_493)


	//   ....[0]....
	.align		4
.L_493:
        /*0028*/ 	.word	index@(__assertfail)


	//----- nvinfo : EIATTR_MERCURY_ISA_VERSION
	.align		4
.L_494:
        /*002c*/ 	.byte	0x03, 0x5f
        /*002e*/ 	.short	0x0101


	//----- nvinfo : EIATTR_INT_WARP_WIDE_INSTR_OFFSETS
	.align		4
        /*0030*/ 	.byte	0x04, 0x31
        /*0032*/ 	.short	(.L_496 - .L_495)


	//   ....[0]....
.L_495:
        /*0034*/ 	.word	0x000000b0


	//   ....[1]....
        /*0038*/ 	.word	0x000000c0


	//   ....[2]....
        /*003c*/ 	.word	0x00000160


	//----- nvinfo : EIATTR_COOP_GROUP_MASK_REGIDS
	.align		4
.L_496:
        /*0040*/ 	.byte	0x04, 0x29
        /*0042*/ 	.short	(.L_498 - .L_497)


	//   ....[0]....
.L_497:
        /*0044*/ 	.word	0xffffffff


	//   ....[1]....
        /*0048*/ 	.word	0xffffffff


	//   ....[2]....
        /*004c*/ 	.word	0xffffffff


	//   ....[3]....
        /*0050*/ 	.word	0xffffffff


	//   ....[4]....
        /*0054*/ 	.word	0xffffffff


	//   ....[5]....
        /*0058*/ 	.word	0xffffffff


	//   ....[6]....
        /*005c*/ 	.word	0xffffffff


	//   ....[7]....
        /*0060*/ 	.word	0xffffffff


	//   ....[8]....
        /*0064*/ 	.word	0xffffffff


	//   ....[9]....
        /*0068*/ 	.word	0xffffffff


	//   ....[10]....
        /*006c*/ 	.word	0xffffffff


	//   ....[11]....
        /*0070*/ 	.word	0xffffffff


	//   ....[12]....
        /*0074*/ 	.word	0xffffffff


	//   ....[13]....
        /*0078*/ 	.word	0xffffffff


	//   ....[14]....
        /*007c*/ 	.word	0xffffffff


	//   ....[15]....
        /*0080*/ 	.word	0xffffffff


	//   ....[16]....
        /*0084*/ 	.word	0xffffffff


	//   ....[17]....
        /*0088*/ 	.word	0xffffffff


	//   ....[18]....
        /*008c*/ 	.word	0xffffffff


	//   ....[19]....
        /*0090*/ 	.word	0xffffffff


	//   ....[20]....
        /*0094*/ 	.word	0xffffffff


	//   ....[21]....
        /*0098*/ 	.word	0xffffffff


	//   ....[22]....
        /*009c*/ 	.word	0xffffffff


	//   ....[23]....
        /*00a0*/ 	.word	0xffffffff


	//   ....[24]....
        /*00a4*/ 	.word	0xffffffff


	//   ....[25]....
        /*00a8*/ 	.word	0xffffffff


	//   ....[26]....
        /*00ac*/ 	.word	0xffffffff


	//   ....[27]....
        /*00b0*/ 	.word	0xffffffff


	//   ....[28]....
        /*00b4*/ 	.word	0xffffffff


	//   ....[29]....
        /*00b8*/ 	.word	0xffffffff


	//   ....[30]....
        /*00bc*/ 	.word	0xffffffff


	//   ....[31]....
        /*00c0*/ 	.word	0xffffffff


	//   ....[32]....
        /*00c4*/ 	.word	0xffffffff


	//   ....[33]....
        /*00c8*/ 	.word	0xffffffff


	//   ....[34]....
        /*00cc*/ 	.word	0xffffffff


	//   ....[35]....
        /*00d0*/ 	.word	0xffffffff


	//   ....[36]....
        /*00d4*/ 	.word	0xffffffff


	//   ....[37]....
        /*00d8*/ 	.word	0xffffffff


	//   ....[38]....
        /*00dc*/ 	.word	0xffffffff


	//   ....[39]....
        /*00e0*/ 	.word	0xffffffff


	//   ....[40]....
        /*00e4*/ 	.word	0xffffffff


	//   ....[41]....
        /*00e8*/ 	.word	0xffffffff


	//   ....[42]....
        /*00ec*/ 	.word	0xffffffff


	//   ....[43]....
        /*00f0*/ 	.word	0xffffffff


	//   ....[44]....
        /*00f4*/ 	.word	0xffffffff


	//   ....[45]....
        /*00f8*/ 	.word	0xffffffff


	//   ....[46]....
        /*00fc*/ 	.word	0xffffffff


	//   ....[47]....
        /*0100*/ 	.word	0xffffffff


	//   ....[48]....
        /*0104*/ 	.word	0xffffffff


	//   ....[49]....
        /*0108*/ 	.word	0xffffffff


	//   ....[50]....
        /*010c*/ 	.word	0xffffffff


	//   ....[51]....
        /*0110*/ 	.word	0xffffffff


	//   ....[52]....
        /*0114*/ 	.word	0xffffffff


	//   ....[53]....
        /*0118*/ 	.word	0xffffffff


	//   ....[54]....
        /*011c*/ 	.word	0xffffffff


	//   ....[55]....
        /*0120*/ 	.word	0xffffffff


	//   ....[56]....
        /*0124*/ 	.word	0xffffffff


	//   ....[57]....
        /*0128*/ 	.word	0xffffffff


	//   ....[58]....
        /*012c*/ 	.word	0xffffffff


	//   ....[59]....
        /*0130*/ 	.word	0xffffffff


	//   ....[60]....
        /*0134*/ 	.word	0xffffffff


	//   ....[61]....
        /*0138*/ 	.word	0xffffffff


	//   ....[62]....
        /*013c*/ 	.word	0xffffffff


	//   ....[63]....
        /*0140*/ 	.word	0xffffffff


	//   ....[64]....
        /*0144*/ 	.word	0xffffffff


	//   ....[65]....
        /*0148*/ 	.word	0xffffffff


	//   ....[66]....
        /*014c*/ 	.word	0xffffffff


	//   ....[67]....
        /*0150*/ 	.word	0xffffffff


	//   ....[68]....
        /*0154*/ 	.word	0xffffffff


	//   ....[69]....
        /*0158*/ 	.word	0xffffffff


	//   ....[70]....
        /*015c*/ 	.word	0xffffffff


	//   ....[71]....
        /*0160*/ 	.word	0xffffffff


	//   ....[72]....
        /*0164*/ 	.word	0xffffffff


	//   ....[73]....
        /*0168*/ 	.word	0xffffffff


	//   ....[74]....
        /*016c*/ 	.word	0xffffffff


	//   ....[75]....
        /*0170*/ 	.word	0xffffffff


	//   ....[76]....
        /*0174*/ 	.word	0xffffffff


	//   ....[77]....
        /*0178*/ 	.word	0xffffffff


	//   ....[78]....
        /*017c*/ 	.word	0xffffffff


	//   ....[79]....
        /*0180*/ 	.word	0xffffffff


	//   ....[80]....
        /*0184*/ 	.word	0xffffffff


	//   ....[81]....
        /*0188*/ 	.word	0xffffffff


	//   ....[82]....
        /*018c*/ 	.word	0xffffffff


	//   ....[83]....
        /*0190*/ 	.word	0xffffffff


	//   ....[84]....
        /*0194*/ 	.word	0xffffffff


	//   ....[85]....
        /*0198*/ 	.word	0xffffffff


	//   ....[86]....
        /*019c*/ 	.word	0xffffffff


	//   ....[87]....
        /*01a0*/ 	.word	0xffffffff


	//   ....[88]....
        /*01a4*/ 	.word	0xffffffff


	//   ....[89]....
        /*01a8*/ 	.word	0xffffffff


	//   ....[90]....
        /*01ac*/ 	.word	0xffffffff


	//   ....[91]....
        /*01b0*/ 	.word	0xffffffff


	//   ....[92]....
        /*01b4*/ 	.word	0xffffffff


	//   ....[93]....
        /*01b8*/ 	.word	0xffffffff


	//   ....[94]....
        /*01bc*/ 	.word	0xffffffff


	//   ....[95]....
        /*01c0*/ 	.word	0xffffffff


	//   ....[96]....
        /*01c4*/ 	.word	0xffffffff


	//   ....[97]....
        /*01c8*/ 	.word	0xffffffff


	//   ....[98]....
        /*01cc*/ 	.word	0xffffffff


	//   ....[99]....
        /*01d0*/ 	.word	0xffffffff


	//   ....[100]....
        /*01d4*/ 	.word	0xffffffff


	//   ....[101]....
        /*01d8*/ 	.word	0x0500000f


	//   ....[102]....
        /*01dc*/ 	.word	0x0500000f


	//   ....[103]....
        /*01e0*/ 	.word	0x0500000f


	//   ....[104]....
        /*01e4*/ 	.word	0x0500000f


	//   ....[105]....
        /*01e8*/ 	.word	0x0500000f


	//   ....[106]....
        /*01ec*/ 	.word	0x0500000f


	//   ....[107]....
        /*01f0*/ 	.word	0x0500000f


	//   ....[108]....
        /*01f4*/ 	.word	0x0500000f


	//   ....[109]....
        /*01f8*/ 	.word	0x0500000f


	//   ....[110]....
        /*01fc*/ 	.word	0x0500000f


	//   ....[111]....
        /*0200*/ 	.word	0x0500000f


	//   ....[112]....
        /*0204*/ 	.word	0x0500000f


	//   ....[113]....
        /*0208*/ 	.word	0x0500000f


	//   ....[114]....
        /*020c*/ 	.word	0x0500000f


	//   ....[115]....
        /*0210*/ 	.word	0x0500000f


	//   ....[116]....
        /*0214*/ 	.word	0x0500000f


	//   ....[117]....
        /*0218*/ 	.word	0x0500000f


	//   ....[118]....
        /*021c*/ 	.word	0x0500000f


	//   ....[119]....
        /*0220*/ 	.word	0x0500000f


	//   ....[120]....
        /*0224*/ 	.word	0x0500000f


	//   ....[121]....
        /*0228*/ 	.word	0x0500000f


	//   ....[122]....
        /*022c*/ 	.word	0x0500000f


	//   ....[123]....
        /*0230*/ 	.word	0x0500000f


	//   ....[124]....
        /*0234*/ 	.word	0x0500000f


	//   ....[125]....
        /*0238*/ 	.word	0x0500000f


	//   ....[126]....
        /*023c*/ 	.word	0x0500000f


	//   ....[127]....
        /*0240*/ 	.word	0x0500000f


	//   ....[128]....
        /*0244*/ 	.word	0x0500000f


	//   ....[129]....
        /*0248*/ 	.word	0x0500000f


	//   ....[130]....
        /*024c*/ 	.word	0x0500000f


	//   ....[131]....
        /*0250*/ 	.word	0x0500000f


	//   ....[132]....
        /*0254*/ 	.word	0x0500000f


	//   ....[133]....
        /*0258*/ 	.word	0x0500000f


	//   ....[134]....
        /*025c*/ 	.word	0x0500000f


	//   ....[135]....
        /*0260*/ 	.word	0x0500000f


	//   ....[136]....
        /*0264*/ 	.word	0x0500000f


	//   ....[137]....
        /*0268*/ 	.word	0x0500000f


	//   ....[138]....
        /*026c*/ 	.word	0x0500000f


	//   ....[139]....
        /*0270*/ 	.word	0x0500000f


	//   ....[140]....
        /*0274*/ 	.word	0x0500000f


	//   ....[141]....
        /*0278*/ 	.word	0x0500000f


	//   ....[142]....
        /*027c*/ 	.word	0x0500000f


	//   ....[143]....
        /*0280*/ 	.word	0x0500000f


	//   ....[144]....
        /*0284*/ 	.word	0x0500000f


	//   ....[145]....
        /*0288*/ 	.word	0x0500000f


	//   ....[146]....
        /*028c*/ 	.word	0x0500000f


	//   ....[147]....
        /*0290*/ 	.word	0x0500000f


	//   ....[148]....
        /*0294*/ 	.word	0x0500000f


	//   ....[149]....
        /*0298*/ 	.word	0x0500000f


	//   ....[150]....
        /*029c*/ 	.word	0x0500000f


	//   ....[151]....
        /*02a0*/ 	.word	0x0500000f


	//   ....[152]....
        /*02a4*/ 	.word	0x0500000f


	//   ....[153]....
        /*02a8*/ 	.word	0x0500000f


	//   ....[154]....
        /*02ac*/ 	.word	0x0500000f


	//   ....[155]....
        /*02b0*/ 	.word	0x0500000f


	//   ....[156]....
        /*02b4*/ 	.word	0x0500000f


	//   ....[157]....
        /*02b8*/ 	.word	0x0500000f


	//   ....[158]....
        /*02bc*/ 	.word	0x0500000f


	//   ....[159]....
        /*02c0*/ 	.word	0x0500000f


	//   ....[160]....
        /*02c4*/ 	.word	0x0500000f


	//   ....[161]....
        /*02c8*/ 	.word	0x0500000f


	//   ....[162]....
        /*02cc*/ 	.word	0x0500000f


	//   ....[163]....
        /*02d0*/ 	.word	0x0500000f


	//   ....[164]....
        /*02d4*/ 	.word	0x0500000f


	//   ....[165]....
        /*02d8*/ 	.word	0x0500000f


	//   ....[166]....
        /*02dc*/ 	.word	0x0500000f


	//----- nvinfo : EIATTR_COOP_GROUP_INSTR_OFFSETS
	.align		4
.L_498:
        /*02e0*/ 	.byte	0x04, 0x28
        /*02e2*/ 	.short	(.L_500 - .L_499)


	//   ....[0]....
.L_499:
        /*02e4*/ 	.word	0x00000060


	//   ....[1]....
        /*02e8*/ 	.word	0x000000a0


	//   ....[2]....
        /*02ec*/ 	.word	0x000002c0


	//   ....[3]....
        /*02f0*/ 	.word	0x00000420


	//   ....[4]....
        /*02f4*/ 	.word	0x00000540


	//   ....[5]....
        /*02f8*/ 	.word	0x000006a0


	//   ....[6]....
        /*02fc*/ 	.word	0x000010a0


	//   ....[7]....
        /*0300*/ 	.word	0x00001c80


	//   ....[8]....
        /*0304*/ 	.word	0x00001cb0


	//   ....[9]....
        /*0308*/ 	.word	0x00002210


	//   ....[10]....
        /*030c*/ 	.word	0x000022e0


	//   ....[11]....
        /*0310*/ 	.word	0x00002960


	//   ....[12]....
        /*0314*/ 	.word	0x000029c0


	//   ....[13]....
        /*0318*/ 	.word	0x00004150


	//   ....[14]....
        /*031c*/ 	.word	0x00004170


	//   ....[15]....
        /*0320*/ 	.word	0x00004660


	//   ....[16]....
        /*0324*/ 	.word	0x00004700


	//   ....[17]....
        /*0328*/ 	.word	0x00004d60


	//   ....[18]....
        /*032c*/ 	.word	0x00004db0


	//   ....[19]....
        /*0330*/ 	.word	0x000066e0


	//   ....[20]....
        /*0334*/ 	.word	0x000066f0


	//   ....[21]....
        /*0338*/ 	.word	0x00006730


	//   ....[22]....
        /*033c*/ 	.word	0x00006740


	//   ....[23]....
        /*0340*/ 	.word	0x00007810


	//   ....[24]....
        /*0344*/ 	.word	0x00007840


	//   ....[25]....
        /*0348*/ 	.word	0x00007900


	//   ....[26]....
        /*034c*/ 	.word	0x00007910


	//   ....[27]....
        /*0350*/ 	.word	0x00008780


	//   ....[28]....
        /*0354*/ 	.word	0x000087c0


	//   ....[29]....
        /*0358*/ 	.word	0x00008800


	//   ....[30]....
        /*035c*/ 	.word	0x00008830


	//   ....[31]....
        /*0360*/ 	.word	0x00008850


	//   ....[32]....
        /*0364*/ 	.word	0x00008870


	//   ....[33]....
        /*0368*/ 	.word	0x00008eb0


	//   ....[34]....
        /*036c*/ 	.word	0x00008ec0


	//   ....[35]....
        /*0370*/ 	.word	0x000098c0


	//   ....[36]....
        /*0374*/ 	.word	0x0000abe0


	//   ....[37]....
        /*0378*/ 	.word	0x0000ac00


	//   ....[38]....
        /*037c*/ 	.word	0x0000ac10


	//   ....[39]....
        /*0380*/ 	.word	0x0000ac20


	//   ....[40]....
        /*0384*/ 	.word	0x0000ac30


	//   ....[41]....
        /*0388*/ 	.word	0x0000ac40


	//   ....[42]....
        /*038c*/ 	.word	0x0000acd0


	//   ....[43]....
        /*0390*/ 	.word	0x0000acf0


	//   ....[44]....
        /*0394*/ 	.word	0x0000ad60


	//   ....[45]....
        /*0398*/ 	.word	0x0000ad70


	//   ....[46]....
        /*039c*/ 	.word	0x0000ad80


	//   ....[47]....
        /*03a0*/ 	.word	0x0000ae20


	//   ....[48]....
        /*03a4*/ 	.word	0x0000b4a0


	//   ....[49]....
        /*03a8*/ 	.word	0x0000b4d0


	//   ....[50]....
        /*03ac*/ 	.word	0x0000b500


	//   ....[51]....
        /*03b0*/ 	.word	0x0000b530


	//   ....[52]....
        /*03b4*/ 	.word	0x0000b5e0


	//   ....[53]....
        /*03b8*/ 	.word	0x0000b600


	//   ....[54]....
        /*03bc*/ 	.word	0x0000b610


	//   ....[55]....
        /*03c0*/ 	.word	0x0000b670


	//   ....[56]....
        /*03c4*/ 	.word	0x0000b720


	//   ....[57]....
        /*03c8*/ 	.word	0x0000b740


	//   ....[58]....
        /*03cc*/ 	.word	0x0000b750


	//   ....[59]....
        /*03d0*/ 	.word	0x0000b7b0


	//   ....[60]....
        /*03d4*/ 	.word	0x0000b860


	//   ....[61]....
        /*03d8*/ 	.word	0x0000b880


	//   ....[62]....
        /*03dc*/ 	.word	0x0000b890


	//   ....[63]....
        /*03e0*/ 	.word	0x0000b8e0


	//   ....[64]....
        /*03e4*/ 	.word	0x0000c030


	//   ....[65]....
        /*03e8*/ 	.word	0x0000c050


	//   ....[66]....
        /*03ec*/ 	.word	0x0000c060


	//   ....[67]....
        /*03f0*/ 	.word	0x0000c070


	//   ....[68]....
        /*03f4*/ 	.word	0x0000c090


	//   ....[69]....
        /*03f8*/ 	.word	0x0000c0b0


	//   ....[70]....
        /*03fc*/ 	.word	0x0000c110


	//   ....[71]....
        /*0400*/ 	.word	0x0000c160


	//   ....[72]....
        /*0404*/ 	.word	0x0000c180


	//   ....[73]....
        /*0408*/ 	.word	0x0000c1c0


	//   ....[74]....
        /*040c*/ 	.word	0x0000c1e0


	//   ....[75]....
        /*0410*/ 	.word	0x0000c200


	//   ....[76]....
        /*0414*/ 	.word	0x0000c4a0


	//   ....[77]....
        /*0418*/ 	.word	0x0000c4b0


	//   ....[78]....
        /*041c*/ 	.word	0x0000c4c0


	//   ....[79]....
        /*0420*/ 	.word	0x0000c4e0


	//   ....[80]....
        /*0424*/ 	.word	0x0000c570


	//   ....[81]....
        /*0428*/ 	.word	0x0000c5a0


	//   ....[82]....
        /*042c*/ 	.word	0x0000c5f0


	//   ....[83]....
        /*0430*/ 	.word	0x0000c620


	//   ....[84]....
        /*0434*/ 	.word	0x0000c670


	//   ....[85]....
        /*0438*/ 	.word	0x0000c6a0


	//   ....[86]....
        /*043c*/ 	.word	0x0000c6f0


	//   ....[87]....
        /*0440*/ 	.word	0x0000c720


	//   ....[88]....
        /*0444*/ 	.word	0x0000cb80


	//   ....[89]....
        /*0448*/ 	.word	0x0000cbb0


	//   ....[90]....
        /*044c*/ 	.word	0x0000cbe0


	//   ....[91]....
        /*0450*/ 	.word	0x0000cc10


	//   ....[92]....
        /*0454*/ 	.word	0x0000cc40


	//   ....[93]....
        /*0458*/ 	.word	0x0000cc50


	//   ....[94]....
        /*045c*/ 	.word	0x0000cc60


	//   ....[95]....
        /*0460*/ 	.word	0x0000cc70


	//   ....[96]....
        /*0464*/ 	.word	0x0000cc90


	//   ....[97]....
        /*0468*/ 	.word	0x0000ccb0


	//   ....[98]....
        /*046c*/ 	.word	0x0000cd30


	//   ....[99]....
        /*0470*/ 	.word	0x0000ce60


	//   ....[100]....
        /*0474*/ 	.word	0x0000d0c0


	//   ....[101]....
        /*0478*/ 	.word	0x0000d630


	//   ....[102]....
        /*047c*/ 	.word	0x0000d720


	//   ....[103]....
        /*0480*/ 	.word	0x0000d7c0


	//   ....[104]....
        /*0484*/ 	.word	0x0000d820


	//   ....[105]....
        /*0488*/ 	.word	0x0000d8f0


	//   ....[106]....
        /*048c*/ 	.word	0x0000d970


	//   ....[107]....
        /*0490*/ 	.word	0x0000da40


	//   ....[108]....
        /*0494*/ 	.word	0x0000dab0


	//   ....[109]....
        /*0498*/ 	.word	0x0000dba0


	//   ....[110]....
        /*049c*/ 	.word	0x0000dc20


	//   ....[111]....
        /*04a0*/ 	.word	0x0000dcf0


	//   ....[112]....
        /*04a4*/ 	.word	0x0000dd60


	//   ....[113]....
        /*04a8*/ 	.word	0x0000de40


	//   ....[114]....
        /*04ac*/ 	.word	0x0000dee0


	//   ....[115]....
        /*04b0*/ 	.word	0x0000df40


	//   ....[116]....
        /*04b4*/ 	.word	0x0000dfe0


	//   ....[117]....
        /*04b8*/ 	.word	0x0000e0b0


	//   ....[118]....
        /*04bc*/ 	.word	0x0000e130


	//   ....[119]....
        /*04c0*/ 	.word	0x0000e210


	//   ....[120]....
        /*04c4*/ 	.word	0x0000e290


	//   ....[121]....
        /*04c8*/ 	.word	0x0000e360


	//   ....[122]....
        /*04cc*/ 	.word	0x0000e3e0


	//   ....[123]....
        /*04d0*/ 	.word	0x0000e4c0


	//   ....[124]....
        /*04d4*/ 	.word	0x0000e540


	//   ....[125]....
        /*04d8*/ 	.word	0x0000e610


	//   ....[126]....
        /*04dc*/ 	.word	0x0000e690


	//   ....[127]....
        /*04e0*/ 	.word	0x0000e770


	//   ....[128]....
        /*04e4*/ 	.word	0x0000e7e0


	//   ....[129]....
        /*04e8*/ 	.word	0x0000e8a0


	//   ....[130]....
        /*04ec*/ 	.word	0x0000e9e0


	//   ....[131]....
        /*04f0*/ 	.word	0x0000ea80


	//   ....[132]....
        /*04f4*/ 	.word	0x0000eb60


	//   ....[133]....
        /*04f8*/ 	.word	0x0000ebb0


	//   ....[134]....
        /*04fc*/ 	.word	0x0000ec90


	//   ....[135]....
        /*0500*/ 	.word	0x0000ece0


	//   ....[136]....
        /*0504*/ 	.word	0x0000ede0


	//   ....[137]....
        /*0508*/ 	.word	0x0000ee30


	//   ....[138]....
        /*050c*/ 	.word	0x0000ef30


	//   ....[139]....
        /*0510*/ 	.word	0x0000ef80


	//   ....[140]....
        /*0514*/ 	.word	0x0000f060


	//   ....[141]....
        /*0518*/ 	.word	0x0000f0b0


	//   ....[142]....
        /*051c*/ 	.word	0x0000f1a0


	//   ....[143]....
        /*0520*/ 	.word	0x0000f230


	//   ....[144]....
        /*0524*/ 	.word	0x0000f290


	//   ....[145]....
        /*0528*/ 	.word	0x0000f370


	//   ....[146]....
        /*052c*/ 	.word	0x0000f410


	//   ....[147]....
        /*0530*/ 	.word	0x0000f4d0


	//   ....[148]....
        /*0534*/ 	.word	0x0000f570


	//   ....[149]....
        /*0538*/ 	.word	0x0000f630


	//   ....[150]....
        /*053c*/ 	.word	0x0000f6d0


	//   ....[151]....
        /*0540*/ 	.word	0x0000f790


	//   ....[152]....
        /*0544*/ 	.word	0x0000f830


	//   ....[153]....
        /*0548*/ 	.word	0x0000f8f0


	//   ....[154]....
        /*054c*/ 	.word	0x0000fa10


	//   ....[155]....
        /*0550*/ 	.word	0x0000fac0


	//   ....[156]....
        /*0554*/ 	.word	0x0000fb60


	//   ....[157]....
        /*0558*/ 	.word	0x0000fc30


	//   ....[158]....
        /*055c*/ 	.word	0x0000fca0


	//   ....[159]....
        /*0560*/ 	.word	0x0000fd70


	//   ....[160]....
        /*0564*/ 	.word	0x0000fde0


	//   ....[161]....
        /*0568*/ 	.word	0x0000fed0


	//   ....[162]....
        /*056c*/ 	.word	0x0000ff40


	//   ....[163]....
        /*0570*/ 	.word	0x00010020


	//   ....[164]....
        /*0574*/ 	.word	0x00010090


	//   ....[165]....
        /*0578*/ 	.word	0x00010150


	//   ....[166]....
        /*057c*/ 	.word	0x00010230


	//----- nvinfo : EIATTR_REG_RECONFIG
	.align		4
.L_500:
        /*0580*/ 	.byte	0x01, 0x54
	.zero		2


	//----- nvinfo : EIATTR_SYSCALL_OFFSETS
	.align		4
        /*0584*/ 	.byte	0x04, 0x46
        /*0586*/ 	.short	(.L_502 - .L_501)


	//   ....[0]....
.L_501:
        /*0588*/ 	.word	0x00001260


	//   ....[1]....
        /*058c*/ 	.word	0x0000a100


	//   ....[2]....
        /*0590*/ 	.word	0x0000a240


	//   ....[3]....
        /*0594*/ 	.word	0x0000a330


	//   ....[4]....
        /*0598*/ 	.word	0x0000b1e0


	//----- nvinfo : EIATTR_MBARRIER_INSTR_OFFSETS
	.align		4
.L_502:
        /*059c*/ 	.byte	0x04, 0x39
        /*059e*/ 	.short	(.L_504 - .L_503)


	//   ....[0]....
.L_503:
        /*05a0*/ 	.word	0x00000170
        /*05a4*/ 	.word	0x000000ff
        /*05a8*/ 	.word	0x0002a800
        /*05ac*/ 	.short	0x0100
        /*05ae*/ 	.byte	0x08
	.zero		1


	//   ....[1]....
        /*05b0*/ 	.word	0x00000180
        /*05b4*/ 	.word	0x000000ff
        /*05b8*/ 	.word	0x0002a820
        /*05bc*/ 	.short	0x0100
        /*05be*/ 	.byte	0x08
	.zero		1


	//   ....[2]....
        /*05c0*/ 	.word	0x00000270
        /*05c4*/ 	.word	0x000000ff
        /*05c8*/ 	.word	0x0002a830
        /*05cc*/ 	.short	0x0100
        /*05ce*/ 	.byte	0x08
	.zero		1


	//   ....[3]....
        /*05d0*/ 	.word	0x00000280
        /*05d4*/ 	.word	0x000000ff
        /*05d8*/ 	.word	0x0002a840
        /*05dc*/ 	.short	0x0100
        /*05de*/ 	.byte	0x08
	.zero		1


	//   ....[4]....
        /*05e0*/ 	.word	0x00000290
        /*05e4*/ 	.word	0x000000ff
        /*05e8*/ 	.word	0x0002a838
        /*05ec*/ 	.short	0x0100
        /*05ee*/ 	.byte	0x08
	.zero		1


	//   ....[5]....
        /*05f0*/ 	.word	0x000002a0
        /*05f4*/ 	.word	0x000000ff
        /*05f8*/ 	.word	0x0002a848
        /*05fc*/ 	.short	0x0100
        /*05fe*/ 	.byte	0x08
	.zero		1


	//   ....[6]....
        /*0600*/ 	.word	0x000003d0
        /*0604*/ 	.word	0x000000ff
        /*0608*/ 	.word	0x0002a850
        /*060c*/ 	.short	0x0100
        /*060e*/ 	.byte	0x08
	.zero		1


	//   ....[7]....
        /*0610*/ 	.word	0x000003e0
        /*0614*/ 	.word	0x000000ff
        /*0618*/ 	.word	0x0002a860
        /*061c*/ 	.short	0x0100
        /*061e*/ 	.byte	0x08
	.zero		1


	//   ....[8]....
        /*0620*/ 	.word	0x000003f0
        /*0624*/ 	.word	0x000000ff
        /*0628*/ 	.word	0x0002a858
        /*062c*/ 	.short	0x0100
        /*062e*/ 	.byte	0x08
	.zero		1


	//   ....[9]....
        /*0630*/ 	.word	0x00000400
        /*0634*/ 	.word	0x000000ff
        /*0638*/ 	.word	0x0002a868
        /*063c*/ 	.short	0x0100
        /*063e*/ 	.byte	0x08
	.zero		1


	//   ....[10]....
        /*0640*/ 	.word	0x000004f0
        /*0644*/ 	.word	0x000000ff
        /*0648*/ 	.word	0x0002a870
        /*064c*/ 	.short	0x0100
        /*064e*/ 	.byte	0x06
	.zero		1


	//   ....[11]....
        /*0650*/ 	.word	0x00000500
        /*0654*/ 	.word	0x000000ff
        /*0658*/ 	.word	0x0002a880
        /*065c*/ 	.short	0x0100
        /*065e*/ 	.byte	0x06
	.zero		1


	//   ....[12]....
        /*0660*/ 	.word	0x00000510
        /*0664*/ 	.word	0x000000ff
        /*0668*/ 	.word	0x0002a878
        /*066c*/ 	.short	0x0100
        /*066e*/ 	.byte	0x06
	.zero		1


	//   ....[13]....
        /*0670*/ 	.word	0x00000520
        /*0674*/ 	.word	0x000000ff
        /*0678*/ 	.word	0x0002a888
        /*067c*/ 	.short	0x0100
        /*067e*/ 	.byte	0x06
	.zero		1


	//   ....[14]....
        /*0680*/ 	.word	0x00000650
        /*0684*/ 	.word	0x000000ff
        /*0688*/ 	.word	0x0002a890
        /*068c*/ 	.short	0x0100
        /*068e*/ 	.byte	0x08
	.zero		1


	//   ....[15]....
        /*0690*/ 	.word	0x00000660
        /*0694*/ 	.word	0x000000ff
        /*0698*/ 	.word	0x0002a8a0
        /*069c*/ 	.short	0x0100
        /*069e*/ 	.byte	0x08
	.zero		1


	//   ....[16]....
        /*06a0*/ 	.word	0x00000670
        /*06a4*/ 	.word	0x000000ff
        /*06a8*/ 	.word	0x0002a898
        /*06ac*/ 	.short	0x0100
        /*06ae*/ 	.byte	0x08
	.zero		1


	//   ....[17]....
        /*06b0*/ 	.word	0x00000680
        /*06b4*/ 	.word	0x000000ff
        /*06b8*/ 	.word	0x0002a8a8
        /*06bc*/ 	.short	0x0100
        /*06be*/ 	.byte	0x08
	.zero		1


	//   ....[18]....
        /*06c0*/ 	.word	0x000007c0
        /*06c4*/ 	.word	0x000000ff
        /*06c8*/ 	.word	0x0002a8b0
        /*06cc*/ 	.short	0x0100
        /*06ce*/ 	.byte	0x08
	.zero		1


	//   ....[19]....
        /*06d0*/ 	.word	0x000007d0
        /*06d4*/ 	.word	0x000000ff
        /*06d8*/ 	.word	0x0002a8c0
        /*06dc*/ 	.short	0x0100
        /*06de*/ 	.byte	0x08
	.zero		1


	//   ....[20]....
        /*06e0*/ 	.word	0x000007e0
        /*06e4*/ 	.word	0x000000ff
        /*06e8*/ 	.word	0x0002a8b8
        /*06ec*/ 	.short	0x0100
        /*06ee*/ 	.byte	0x08
	.zero		1


	//   ....[21]....
        /*06f0*/ 	.word	0x000007f0
        /*06f4*/ 	.word	0x000000ff
        /*06f8*/ 	.word	0x0002a8c8
        /*06fc*/ 	.short	0x0100
        /*06fe*/ 	.byte	0x08
	.zero		1


	//   ....[22]....
        /*0700*/ 	.word	0x00001280
        /*0704*/ 	.word	0x000000ff
        /*0708*/ 	.word	0x0002a800
        /*070c*/ 	.short	0x010a
        /*070e*/ 	.byte	0x26
	.zero		1


	//   ....[23]....
        /*0710*/ 	.word	0x00001300
        /*0714*/ 	.word	0x000000ff
        /*0718*/ 	.word	0x0002a830
        /*071c*/ 	.short	0x010a
        /*071e*/ 	.byte	0x26
	.zero		1


	//   ....[24]....
        /*0720*/ 	.word	0x00001360
        /*0724*/ 	.word	0x000000ff
        /*0728*/ 	.word	0x0002a830
        /*072c*/ 	.short	0x010a
        /*072e*/ 	.byte	0x26
	.zero		1


	//   ....[25]....
        /*0730*/ 	.word	0x00001df0
        /*0734*/ 	.word	0x000000ff
        /*0738*/ 	.word	0x00000000
        /*073c*/ 	.short	0x0101
        /*073e*/ 	.byte	0x04
	.zero		1


	//   ....[26]....
        /*0740*/ 	.word	0x00003550
        /*0744*/ 	.word	0x000000ff
        /*0748*/ 	.word	0x0002a830
        /*074c*/ 	.short	0x010a
        /*074e*/ 	.byte	0x07
	.zero		1


	//   ....[27]....
        /*0750*/ 	.word	0x00003590
        /*0754*/ 	.word	0x000000ff
        /*0758*/ 	.word	0x0002a830
        /*075c*/ 	.short	0x010a
        /*075e*/ 	.byte	0x07
	.zero		1


	//   ....[28]....
        /*0760*/ 	.word	0x00003de0
        /*0764*/ 	.word	0x000000ff
        /*0768*/ 	.word	0x0002a850
        /*076c*/ 	.short	0x010a
        /*076e*/ 	.byte	0x0a
	.zero		1


	//   ....[29]....
        /*0770*/ 	.word	0x00003e20
        /*0774*/ 	.word	0x000000ff
        /*0778*/ 	.word	0x0002a850
        /*077c*/ 	.short	0x010a
        /*077e*/ 	.byte	0x0a
	.zero		1


	//   ....[30]....
        /*0780*/ 	.word	0x00004100
        /*0784*/ 	.word	0x000000ff
        /*0788*/ 	.word	0x00000000
        /*078c*/ 	.short	0x0101
        /*078e*/ 	.byte	0x07
	.zero		1


	//   ....[31]....
        /*0790*/ 	.word	0x00005610
        /*0794*/ 	.word	0x000000ff
        /*0798*/ 	.word	0x00000000
        /*079c*/ 	.short	0x0101
        /*079e*/ 	.byte	0x0a
	.zero		1


	//   ....[32]....
        /*07a0*/ 	.word	0x00005860
        /*07a4*/ 	.word	0x000000ff
        /*07a8*/ 	.word	0x0002a830
        /*07ac*/ 	.short	0x010a
        /*07ae*/ 	.byte	0x07
	.zero		1


	//   ....[33]....
        /*07b0*/ 	.word	0x000058a0
        /*07b4*/ 	.word	0x000000ff
        /*07b8*/ 	.word	0x0002a830
        /*07bc*/ 	.short	0x010a
        /*07be*/ 	.byte	0x07
	.zero		1


	//   ....[34]....
        /*07c0*/ 	.word	0x000060f0
        /*07c4*/ 	.word	0x000000ff
        /*07c8*/ 	.word	0x0002a850
        /*07cc*/ 	.short	0x010a
        /*07ce*/ 	.byte	0x05
	.zero		1


	//   ....[35]....
        /*07d0*/ 	.word	0x00006130
        /*07d4*/ 	.word	0x000000ff
        /*07d8*/ 	.word	0x0002a850
        /*07dc*/ 	.short	0x010a
        /*07de*/ 	.byte	0x05
	.zero		1


	//   ....[36]....
        /*07e0*/ 	.word	0x00006450
        /*07e4*/ 	.word	0x000000ff
        /*07e8*/ 	.word	0x00000000
        /*07ec*/ 	.short	0x0101
        /*07ee*/ 	.byte	0x07
	.zero		1


	//   ....[37]....
        /*07f0*/ 	.word	0x000071d0
        /*07f4*/ 	.word	0x000000ff
        /*07f8*/ 	.word	0x00000000
        /*07fc*/ 	.short	0x0101
        /*07fe*/ 	.byte	0x05
	.zero		1


	//   ....[38]....
        /*0800*/ 	.word	0x00007780
        /*0804*/ 	.word	0x000000ff
        /*0808*/ 	.word	0x0002a850
        /*080c*/ 	.short	0x010a
        /*080e*/ 	.byte	0x05
	.zero		1


	//   ....[39]....
        /*0810*/ 	.word	0x000077c0
        /*0814*/ 	.word	0x000000ff
        /*0818*/ 	.word	0x0002a850
        /*081c*/ 	.short	0x010a
        /*081e*/ 	.byte	0x05
	.zero		1


	//   ....[40]....
        /*0820*/ 	.word	0x00007c90
        /*0824*/ 	.word	0x000000ff
        /*0828*/ 	.word	0x00000000
        /*082c*/ 	.short	0x0101
        /*082e*/ 	.byte	0x04
	.zero		1


	//   ....[41]....
        /*0830*/ 	.word	0x00008860
        /*0834*/ 	.word	0x000000ff
        /*0838*/ 	.word	0x00000000
        /*083c*/ 	.short	0x0101
        /*083e*/ 	.byte	0x04
	.zero		1


	//   ....[42]....
        /*0840*/ 	.word	0x0000a9a0
        /*0844*/ 	.word	0x000000ff
        /*0848*/ 	.word	0x0002a840
        /*084c*/ 	.short	0x010a
        /*084e*/ 	.byte	0x2e
	.zero		1


	//   ....[43]....
        /*0850*/ 	.word	0x0000afa0
        /*0854*/ 	.word	0x000000ff
        /*0858*/ 	.word	0x0002a830
        /*085c*/ 	.short	0x0107
        /*085e*/ 	.byte	0x2e
	.zero		1


	//   ....[44]....
        /*0860*/ 	.word	0x0000b010
        /*0864*/ 	.word	0x000000ff
        /*0868*/ 	.word	0x0002a830
        /*086c*/ 	.short	0x0101
        /*086e*/ 	.byte	0x2e
	.zero		1


	//   ....[45]....
        /*0870*/ 	.word	0x0000ba30
        /*0874*/ 	.word	0x000000ff
        /*0878*/ 	.word	0x0002a800
        /*087c*/ 	.short	0x0107
        /*087e*/ 	.byte	0x2e
	.zero		1


	//   ....[46]....
        /*0880*/ 	.word	0x0000ba90
        /*0884*/ 	.word	0x000000ff
        /*0888*/ 	.word	0x0002a800
        /*088c*/ 	.short	0x0101
        /*088e*/ 	.byte	0x2e
	.zero		1


	//   ....[47]....
        /*0890*/ 	.word	0x0000baa0
        /*0894*/ 	.word	0x000000ff
        /*0898*/ 	.word	0x0002a820
        /*089c*/ 	.short	0x010a
        /*089e*/ 	.byte	0x2e
	.zero		1


	//   ....[48]....
        /*08a0*/ 	.word	0x0000be10
        /*08a4*/ 	.word	0x0000001a
        /*08a8*/ 	.word	0x0002a840
        /*08ac*/ 	.short	0x010a
        /*08ae*/ 	.byte	0x3f
	.zero		1


	//   ....[49]....
        /*08b0*/ 	.word	0x0000c320
        /*08b4*/ 	.word	0x0000001a
        /*08b8*/ 	.word	0x0002a830
        /*08bc*/ 	.short	0x0107
        /*08be*/ 	.byte	0x3f
	.zero		1


	//   ....[50]....
        /*08c0*/ 	.word	0x0000c3d0
        /*08c4*/ 	.word	0x0000001a
        /*08c8*/ 	.word	0x0002a830
        /*08cc*/ 	.short	0x0101
        /*08ce*/ 	.byte	0x3f
	.zero		1


	//   ....[51]....
        /*08d0*/ 	.word	0x0000c430
        /*08d4*/ 	.word	0x00000000
        /*08d8*/ 	.word	0x0002a860
        /*08dc*/ 	.short	0x010a
        /*08de*/ 	.byte	0x3f
	.zero		1


	//   ....[52]....
        /*08e0*/ 	.word	0x0000c880
        /*08e4*/ 	.word	0x00000000
        /*08e8*/ 	.word	0x0002a850
        /*08ec*/ 	.short	0x0107
        /*08ee*/ 	.byte	0x3f
	.zero		1


	//   ....[53]....
        /*08f0*/ 	.word	0x0000c9a0
        /*08f4*/ 	.word	0x00000000
        /*08f8*/ 	.word	0x0002a850
        /*08fc*/ 	.short	0x0101
        /*08fe*/ 	.byte	0x3f
	.zero		1


	//   ....[54]....
        /*0900*/ 	.word	0x0000cb10
        /*0904*/ 	.word	0x00000000
        /*0908*/ 	.word	0x0002a860
        /*090c*/ 	.short	0x010a
        /*090e*/ 	.byte	0x3f
	.zero		1


	//   ....[55]....
        /*0910*/ 	.word	0x0000cf30
        /*0914*/ 	.word	0x00000000
        /*0918*/ 	.word	0x0002a850
        /*091c*/ 	.short	0x0107
        /*091e*/ 	.byte	0x3f
	.zero		1


	//   ....[56]....
        /*0920*/ 	.word	0x0000cfe0
        /*0924*/ 	.word	0x00000000
        /*0928*/ 	.word	0x0002a850
        /*092c*/ 	.short	0x0101
        /*092e*/ 	.byte	0x3f
	.zero		1


	//   ....[57]....
        /*0930*/ 	.word	0x0000d080
        /*0934*/ 	.word	0x00000005
        /*0938*/ 	.word	0x0002a820
        /*093c*/ 	.short	0x010a
        /*093e*/ 	.byte	0x3f
	.zero		1


	//   ....[58]....
        /*0940*/ 	.word	0x0000d1c0
        /*0944*/ 	.word	0x00000006
        /*0948*/ 	.word	0x0002a840
        /*094c*/ 	.short	0x010a
        /*094e*/ 	.byte	0x3f
	.zero		1


	//   ....[59]....
        /*0950*/ 	.word	0x0000d260
        /*0954*/ 	.word	0x00000005
        /*0958*/ 	.word	0x0002a840
        /*095c*/ 	.short	0x010a
        /*095e*/ 	.byte	0x3f
	.zero		1


	//   ....[60]....
        /*0960*/ 	.word	0x0000d2a0
        /*0964*/ 	.word	0x00000006
        /*0968*/ 	.word	0x0002a860
        /*096c*/ 	.short	0x010a
        /*096e*/ 	.byte	0x3f
	.zero		1


	//   ....[61]....
        /*0970*/ 	.word	0x0000d2e0
        /*0974*/ 	.word	0x00000005
        /*0978*/ 	.word	0x0002a860
        /*097c*/ 	.short	0x010a
        /*097e*/ 	.byte	0x3f
	.zero		1


	//   ....[62]....
        /*0980*/ 	.word	0x0000d350
        /*0984*/ 	.word	0x00000003
        /*0988*/ 	.word	0x0002a800
        /*098c*/ 	.short	0x010a
        /*098e*/ 	.byte	0x3f
	.zero		1


	//   ....[63]....
        /*0990*/ 	.word	0x0000d3b0
        /*0994*/ 	.word	0x00000003
        /*0998*/ 	.word	0x0002a830
        /*099c*/ 	.short	0x010a
        /*099e*/ 	.byte	0x3f
	.zero		1


	//   ....[64]....
        /*09a0*/ 	.word	0x0000d410
        /*09a4*/ 	.word	0x00000008
        /*09a8*/ 	.word	0x0002a830
        /*09ac*/ 	.short	0x010a
        /*09ae*/ 	.byte	0x3f
	.zero		1


	//   ....[65]....
        /*09b0*/ 	.word	0x0000d470
        /*09b4*/ 	.word	0x00000006
        /*09b8*/ 	.word	0x0002a850
        /*09bc*/ 	.short	0x010a
        /*09be*/ 	.byte	0x3f
	.zero		1


	//   ....[66]....
        /*09c0*/ 	.word	0x0000d4d0
        /*09c4*/ 	.word	0x00000008
        /*09c8*/ 	.word	0x0002a830
        /*09cc*/ 	.short	0x010a
        /*09ce*/ 	.byte	0x3f
	.zero		1


	//   ....[67]....
        /*09d0*/ 	.word	0x0000d530
        /*09d4*/ 	.word	0x00000006
        /*09d8*/ 	.word	0x0002a850
        /*09dc*/ 	.short	0x010a
        /*09de*/ 	.byte	0x3f
	.zero		1


	//   ....[68]....
        /*09e0*/ 	.word	0x0000d590
        /*09e4*/ 	.word	0x00000007
        /*09e8*/ 	.word	0x0002a850
        /*09ec*/ 	.short	0x010a
        /*09ee*/ 	.byte	0x3f
	.zero		1


	//   ....[69]....
        /*09f0*/ 	.word	0x0000d670
        /*09f4*/ 	.word	0x00000005
        /*09f8*/ 	.word	0x0002a840
        /*09fc*/ 	.short	0x010a
        /*09fe*/ 	.byte	0x3f
	.zero		1


	//   ....[70]....
        /*0a00*/ 	.word	0x0000e8e0
        /*0a04*/ 	.word	0x00000003
        /*0a08*/ 	.word	0x0002a820
        /*0a0c*/ 	.short	0x010a
        /*0a0e*/ 	.byte	0x3f
	.zero		1


	//   ....[71]....
        /*0a10*/ 	.word	0x0000e930
        /*0a14*/ 	.word	0x0000001a
        /*0a18*/ 	.word	0x0002a840
        /*0a1c*/ 	.short	0x010a
        /*0a1e*/ 	.byte	0x3f
	.zero		1


	//   ....[72]....
        /*0a20*/ 	.word	0x0000f0f0
        /*0a24*/ 	.word	0x00000000
        /*0a28*/ 	.word	0x0002a860
        /*0a2c*/ 	.short	0x010a
        /*0a2e*/ 	.byte	0x3f
	.zero		1


	//   ....[73]....
        /*0a30*/ 	.word	0x0000f960
        /*0a34*/ 	.word	0x00000000
        /*0a38*/ 	.word	0x0002a860
        /*0a3c*/ 	.short	0x010a
        /*0a3e*/ 	.byte	0x3f
	.zero		1


	//   ....[74]....
        /*0a40*/ 	.word	0x00010180
        /*0a44*/ 	.word	0x00000005
        /*0a48*/ 	.word	0x0002a820
        /*0a4c*/ 	.short	0x010a
        /*0a4e*/ 	.byte	0x3f
	.zero		1


	//   ....[75]....
        /*0a50*/ 	.word	0x000102f0
        /*0a54*/ 	.word	0x00000006
        /*0a58*/ 	.word	0x0002a840
        /*0a5c*/ 	.short	0x010a
        /*0a5e*/ 	.byte	0x3f
	.zero		1


	//   ....[76]....
        /*0a60*/ 	.word	0x00010340
        /*0a64*/ 	.word	0x00000005
        /*0a68*/ 	.word	0x0002a840
        /*0a6c*/ 	.short	0x010a
        /*0a6e*/ 	.byte	0x3f
	.zero		1


	//   ....[77]....
        /*0a70*/ 	.word	0x00010390
        /*0a74*/ 	.word	0x00000006
        /*0a78*/ 	.word	0x0002a860
        /*0a7c*/ 	.short	0x010a
        /*0a7e*/ 	.byte	0x3f
	.zero		1


	//----- nvinfo : EIATTR_NUM_MBARRIERS
	.align		4
.L_504:
        /*0a80*/ 	.byte	0x03, 0x38
        /*0a82*/ 	.short	0x0016


	//----- nvinfo : EIATTR_EXIT_INSTR_OFFSETS
	.align		4
        /*0a84*/ 	.byte	0x04, 0x1c
        /*0a86*/ 	.short	(.L_506 - .L_505)


	//   ....[0]....
.L_505:
        /*0a88*/ 	.word	0x0000d330


	//----- nvinfo : EIATTR_MAX_THREADS
	.align		4
.L_506:
        /*0a8c*/ 	.byte	0x04, 0x05
        /*0a8e*/ 	.short	(.L_508 - .L_507)
.L_507:
        /*0a90*/ 	.word	0x00000180
        /*0a94*/ 	.word	0x00000001
        /*0a98*/ 	.word	0x00000001


	//----- nvinfo : EIATTR_CRS_STACK_SIZE
	.align		4
.L_508:
        /*0a9c*/ 	.byte	0x04, 0x1e
        /*0a9e*/ 	.short	(.L_510 - .L_509)
.L_509:
        /*0aa0*/ 	.word	0x00000000


	//----- nvinfo : EIATTR_CBANK_PARAM_SIZE
	.align		4
.L_510:
        /*0aa4*/ 	.byte	0x03, 0x19
        /*0aa6*/ 	.short	0x0a70


	//----- nvinfo : EIATTR_PARAM_CBANK
	.align		4
        /*0aa8*/ 	.byte	0x04, 0x0a
        /*0aaa*/ 	.short	(.L_512 - .L_511)
	.align		4
.L_511:
        /*0aac*/ 	.word	index@(.nv.constant0._ZN7cutlass13device_kernelIN5flash11enable_sm90INS1_16FlashAttnFwdSm90INS1_25CollectiveMainloopFwdSm90ILi2EN4cute5tupleIJNS5_1CILi1EEES8_S8_EEENS6_IJNS7_ILi128EEENS7_ILi96EEENS7_ILi192EEEEEELi128ENS_10bfloat16_tEfNS_4arch4Sm90ELb1ELb0ELb0ELb0ELb1ELb0ELb0ELb1ELb1ELb1ELb1ELb0EEENS1_21CollectiveEpilogueFwdINS6_IJSA_SA_SB_EEES9_SE_SG_Li256ELb0ELb1ELb1ELb0EEENS1_19SingleTileSchedulerILb0ELb1ELb1ELi128EEEEEEEEEvNT_6ParamsE)
        /*0ab0*/ 	.short	0x0210
        /*0ab2*/ 	.short	0x0a70


	//----- nvinfo : EIATTR_SW_WAR
	.align		4
.L_512:
        /*0ab4*/ 	.byte	0x04, 0x36
        /*0ab6*/ 	.short	(.L_514 - .L_513)
.L_513:
        /*0ab8*/ 	.word	0x00000008
.L_514:


//--------------------- .nv.info._ZN7cutlass13device_kernelIN5flash11enable_sm90INS1_16FlashAttnFwdSm90INS1_25CollectiveMainloopFwdSm90ILi2EN4cute5tupleIJNS5_1CILi1EEES8_S8_EEENS6_IJNS7_ILi128EEENS7_ILi96EEENS7_ILi192EEEEEELi128ENS_10bfloat16_tEfNS_4arch4Sm90ELb1ELb0ELb0ELb1ELb1ELb0ELb0ELb1ELb1ELb1ELb1ELb0EEENS1_21CollectiveEpilogueFwdINS6_IJSA_SA_SB_EEES9_SE_SG_Li256ELb1ELb1ELb1ELb0EEENS1_36VarlenDynamicPersistentTileSchedulerILi128ELi96ELi256ELi128ELb1ELb1ELb1ELb1ELb1ELb1EEEEEEEEEvNT_6ParamsE --------------------------
	.section	.nv.info._ZN7cutlass13device_kernelIN5flash11enable_sm90INS1_16FlashAttnFwdSm90INS1_25CollectiveMainloopFwdSm90ILi2EN4cute5tupleIJNS5_1CILi1EEES8_S8_EEENS6_IJNS7_ILi128EEENS7_ILi96EEENS7_ILi192EEEEEELi128ENS_10bfloat16_tEfNS_4arch4Sm90ELb1ELb0ELb0ELb1ELb1ELb0ELb0ELb1ELb1ELb1ELb1ELb0EEENS1_21CollectiveEpilogueFwdINS6_IJSA_SA_SB_EEES9_SE_SG_Li256ELb1ELb1ELb1ELb0EEENS1_36VarlenDynamicPersistentTileSchedulerILi128ELi96ELi256ELi128ELb1ELb1ELb1ELb1ELb1ELb1EEEEEEEEEvNT_6ParamsE,"",@"SHT_CUDA_INFO"
	.sectionflags	@""
	.align	4


	//----- nvinfo : EIATTR_CUDA_API_VERSION
	.align		4
        /*0000*/ 	.byte	0x04, 0x37
        /*0002*/ 	.short	(.L_516 - .L_515)
.L_515:
        /*0004*/ 	.word	0x00000082


	//----- nvinfo : EIATTR_KPARAM_INFO
	.align		4
.L_516:
        /*0008*/ 	.byte	0x04, 0x17
        /*000a*/ 	.short	(.L_518 - .L_517)
.L_517:
        /*000c*/ 	.word	0x00000000
        /*0010*/ 	.short	0x0000
        /*0012*/ 	.short	0x0070
        /*0014*/ 	.byte	0x00, 0xf0, 0x01, 0x2a


	//----- nvinfo : EIATTR_SPARSE_MMA_MASK
	.align		4
.L_518:
        /*0018*/ 	.byte	0x03, 0x50
        /*001a*/ 	.short	0x0000


	//----- nvinfo : EIATTR_MAXREG_COUNT
	.align		4
        /*001c*/ 	.byte	0x03, 0x1b
        /*001e*/ 	.short	0x00a8


	//----- nvinfo : EIATTR_NUM_BARRIERS
	.align		4
        /*0020*/ 	.byte	0x02, 0x4c
        /*0022*/ 	.byte	0x09
	.zero		1


	//----- nvinfo : EIATTR_EXTERNS
	.align		4
        /*0024*/ 	.byte	0x04, 0x0f
        /*0026*/ 	.short	(.L_520 - .L_519)


	//   ....[0]....
	.align		4
.L_519:
        /*0028*/ 	.word	index@(__assertfail)


	//----- nvinfo : EIATTR_ANNOTATIONS
	.align		4
.L_520:
        /*002c*/ 	.byte	0x04, 0x55
        /*002e*/ 	.short	(.L_522 - .L_521)


	//   ....[0]....
.L_521:
        /* <DEDUP_REMOVED lines=13> */


	//----- nvinfo : EIATTR_MERCURY_ISA_VERSION
	.align		4
.L_522:
        /*00f0*/ 	.byte	0x03, 0x5f
        /*00f2*/ 	.short	0x0101


	//----- nvinfo : EIATTR_UNUSED_LOAD_BYTE_OFFSET
	.align		4
        /*00f4*/ 	.byte	0x04, 0x44
        /*00f6*/ 	.short	(.L_524 - .L_523)


	//   ....[0]....
.L_523:
        /*00f8*/ 	.word	0x00000950
        /*00fc*/ 	.word	0x0000fff0


	//   ....[1]....
        /*0100*/ 	.word	0x00008d80
        /*0104*/ 	.word	0x0000fff0


	//----- nvinfo : EIATTR_INT_WARP_WIDE_INSTR_OFFSETS
	.align		4
.L_524:
        /*0108*/ 	.byte	0x04, 0x31
        /*010a*/ 	.short	(.L_526 - .L_525)


	//   ....[0]....
.L_525:
        /*010c*/ 	.word	0x000000c0


	//   ....[1]....
        /*0110*/ 	.word	0x000000d0


	//   ....[2]....
        /*0114*/ 	.word	0x00000170


	//   ....[3]....
        /*0118*/ 	.word	0x0000d6d0


	//   ....[4]....
        /*011c*/ 	.word	0x0000d760


	//   ....[5]....
        /*0120*/ 	.word	0x000105a0


	//   ....[6]....
        /*0124*/ 	.word	0x00010630


	//----- nvinfo : EIATTR_COOP_GROUP_MASK_REGIDS
	.align		4
.L_526:
        /*0128*/ 	.byte	0x04, 0x29
        /*012a*/ 	.short	(.L_528 - .L_527)


	//   ....[0]....
.L_527:
        /*012c*/ 	.word	0xffffffff


	//   ....[1]....
        /*0130*/ 	.word	0xffffffff


	//   ....[2]....
        /*0134*/ 	.word	0xffffffff


	//   ....[3]....
        /*0138*/ 	.word	0xffffffff


	//   ....[4]....
        /*013c*/ 	.word	0xffffffff


	//   ....[5]....
        /*0140*/ 	.word	0xffffffff


	//   ....[6]....
        /*0144*/ 	.word	0xffffffff


	//   ....[7]....
        /*0148*/ 	.word	0xffffffff


	//   ....[8]....
        /*014c*/ 	.word	0xffffffff


	//   ....[9]....
        /*0150*/ 	.word	0xffffffff


	//   ....[10]....
        /*0154*/ 	.word	0xffffffff


	//   ....[11]....
        /*0158*/ 	.word	0xffffffff


	//   ....[12]....
        /*015c*/ 	.word	0xffffffff


	//   ....[13]....
        /*0160*/ 	.word	0xffffffff


	//   ....[14]....
        /*0164*/ 	.word	0xffffffff


	//   ....[15]....
        /*0168*/ 	.word	0xffffffff


	//   ....[16]....
        /*016c*/ 	.word	0xffffffff


	//   ....[17]....
        /*0170*/ 	.word	0xffffffff


	//   ....[18]....
        /*0174*/ 	.word	0xffffffff


	//   ....[19]....
        /*0178*/ 	.word	0xffffffff


	//   ....[20]....
        /*017c*/ 	.word	0xffffffff


	//   ....[21]....
        /*0180*/ 	.word	0xffffffff


	//   ....[22]....
        /*0184*/ 	.word	0xffffffff


	//   ....[23]....
        /*0188*/ 	.word	0xffffffff


	//   ....[24]....
        /*018c*/ 	.word	0xffffffff


	//   ....[25]....
        /*0190*/ 	.word	0xffffffff


	//   ....[26]....
        /*0194*/ 	.word	0xffffffff


	//   ....[27]....
        /*0198*/ 	.word	0xffffffff


	//   ....[28]....
        /*019c*/ 	.word	0xffffffff


	//   ....[29]....
        /*01a0*/ 	.word	0xffffffff


	//   ....[30]....
        /*01a4*/ 	.word	0xffffffff


	//   ....[31]....
        /*01a8*/ 	.word	0xffffffff


	//   ....[32]....
        /*01ac*/ 	.word	0xffffffff


	//   ....[33]....
        /*01b0*/ 	.word	0xffffffff


	//   ....[34]....
        /*01b4*/ 	.word	0xffffffff


	//   ....[35]....
        /*01b8*/ 	.word	0xffffffff


	//   ....[36]....
        /*01bc*/ 	.word	0xffffffff


	//   ....[37]....
        /*01c0*/ 	.word	0xffffffff


	//   ....[38]....
        /*01c4*/ 	.word	0xffffffff


	//   ....[39]....
        /*01c8*/ 	.word	0xffffffff


	//   ....[40]....
        /*01cc*/ 	.word	0xffffffff


	//   ....[41]....
        /*01d0*/ 	.word	0xffffffff


	//   ....[42]....
        /*01d4*/ 	.word	0xffffffff


	//   ....[43]....
        /*01d8*/ 	.word	0xffffffff


	//   ....[44]....
        /*01dc*/ 	.word	0xffffffff


	//   ....[45]....
        /*01e0*/ 	.word	0xffffffff


	//   ....[46]....
        /*01e4*/ 	.word	0xffffffff


	//   ....[47]....
        /*01e8*/ 	.word	0xffffffff


	//   ....[48]....
        /*01ec*/ 	.word	0xffffffff


	//   ....[49]....
        /*01f0*/ 	.word	0xffffffff


	//   ....[50]....
        /*01f4*/ 	.word	0xffffffff


	//   ....[51]....
        /*01f8*/ 	.word	0xffffffff


	//   ....[52]....
        /*01fc*/ 	.word	0xffffffff


	//   ....[53]....
        /*0200*/ 	.word	0xffffffff


	//   ....[54]....
        /*0204*/ 	.word	0xffffffff


	//   ....[55]....
        /*0208*/ 	.word	0xffffffff


	//   ....[56]....
        /*020c*/ 	.word	0xffffffff


	//   ....[57]....
        /*0210*/ 	.word	0xffffffff


	//   ....[58]....
        /*0214*/ 	.word	0xffffffff


	//   ....[59]....
        /*0218*/ 	.word	0xffffffff


	//   ....[60]....
        /*021c*/ 	.word	0xffffffff


	//   ....[61]....
        /*0220*/ 	.word	0xffffffff


	//   ....[62]....
        /*0224*/ 	.word	0xffffffff


	//   ....[63]....
        /*0228*/ 	.word	0xffffffff


	//   ....[64]....
        /*022c*/ 	.word	0xffffffff


	//   ....[65]....
        /*0230*/ 	.word	0xffffffff


	//   ....[66]....
        /*0234*/ 	.word	0xffffffff


	//   ....[67]....
        /*0238*/ 	.word	0xffffffff


	//   ....[68]....
        /*023c*/ 	.word	0xffffffff


	//   ....[69]....
        /*0240*/ 	.word	0xffffffff


	//   ....[70]....
        /*0244*/ 	.word	0xffffffff


	//   ....[71]....
        /*0248*/ 	.word	0xffffffff


	//   ....[72]....
        /*024c*/ 	.word	0xffffffff


	//   ....[73]....
        /*0250*/ 	.word	0xffffffff


	//   ....[74]....
        /*0254*/ 	.word	0xffffffff


	//   ....[75]....
        /*0258*/ 	.word	0xffffffff


	//   ....[76]....
        /*025c*/ 	.word	0xffffffff


	//   ....[77]....
        /*0260*/ 	.word	0xffffffff


	//   ....[78]....
        /*0264*/ 	.word	0xffffffff


	//   ....[79]....
        /*0268*/ 	.word	0xffffffff


	//   ....[80]....
        /*026c*/ 	.word	0xffffffff


	//   ....[81]....
        /*0270*/ 	.word	0xffffffff


	//   ....[82]....
        /*0274*/ 	.word	0xffffffff


	//   ....[83]....
        /*0278*/ 	.word	0xffffffff


	//   ....[84]....
        /*027c*/ 	.word	0xffffffff


	//   ....[85]....
        /*0280*/ 	.word	0xffffffff


	//   ....[86]....
        /*0284*/ 	.word	0xffffffff


	//   ....[87]....
        /*0288*/ 	.word	0xffffffff


	//   ....[88]....
        /*028c*/ 	.word	0xffffffff


	//   ....[89]....
        /*0290*/ 	.word	0xffffffff


	//   ....[90]....
        /*0294*/ 	.word	0xffffffff


	//   ....[91]....
        /*0298*/ 	.word	0xffffffff


	//   ....[92]....
        /*029c*/ 	.word	0xffffffff


	//   ....[93]....
        /*02a0*/ 	.word	0xffffffff


	//   ....[94]....
        /*02a4*/ 	.word	0xffffffff


	//   ....[95]....
        /*02a8*/ 	.word	0xffffffff


	//   ....[96]....
        /*02ac*/ 	.word	0xffffffff


	//   ....[97]....
        /*02b0*/ 	.word	0xffffffff


	//   ....[98]....
        /*02b4*/ 	.word	0xffffffff


	//   ....[99]....
        /*02b8*/ 	.word	0xffffffff


	//   ....[100]....
        /*02bc*/ 	.word	0xffffffff


	//   ....[101]....
        /*02c0*/ 	.word	0xffffffff


	//   ....[102]....
        /*02c4*/ 	.word	0xffffffff


	//   ....[103]....
        /*02c8*/ 	.word	0xffffffff


	//   ....[104]....
        /*02cc*/ 	.word	0xffffffff


	//   ....[105]....
        /*02d0*/ 	.word	0xffffffff


	//   ....[106]....
        /*02d4*/ 	.word	0xffffffff


	//   ....[107]....
        /*02d8*/ 	.word	0xffffffff


	//   ....[108]....
        /*02dc*/ 	.word	0xffffffff


	//   ....[109]....
        /*02e0*/ 	.word	0xffffffff


	//   ....[110]....
        /*02e4*/ 	.word	0xffffffff


	//   ....[111]....
        /*02e8*/ 	.word	0xffffffff


	//   ....[112]....
        /*02ec*/ 	.word	0xffffffff


	//   ....[113]....
        /*02f0*/ 	.word	0xffffffff


	//   ....[114]....
        /*02f4*/ 	.word	0xffffffff


	//   ....[115]....
        /*02f8*/ 	.word	0xffffffff


	//   ....[116]....
        /*02fc*/ 	.word	0xffffffff


	//   ....[117]....
        /*0300*/ 	.word	0xffffffff


	//   ....[118]....
        /*0304*/ 	.word	0xffffffff


	//   ....[119]....
        /*0308*/ 	.word	0xffffffff


	//   ....[120]....
        /*030c*/ 	.word	0xffffffff


	//   ....[121]....
        /*0310*/ 	.word	0xffffffff


	//   ....[122]....
        /*0314*/ 	.word	0xffffffff


	//   ....[123]....
        /*0318*/ 	.word	0xffffffff


	//   ....[124]....
        /*031c*/ 	.word	0xffffffff


	//   ....[125]....
        /*0320*/ 	.word	0xffffffff


	//   ....[126]....
        /*0324*/ 	.word	0xffffffff


	//   ....[127]....
        /*0328*/ 	.word	0xffffffff


	//   ....[128]....
        /*032c*/ 	.word	0xffffffff


	//   ....[129]....
        /*0330*/ 	.word	0xffffffff


	//   ....[130]....
        /*0334*/ 	.word	0xffffffff


	//   ....[131]....
        /*0338*/ 	.word	0xffffffff


	//   ....[132]....
        /*033c*/ 	.word	0xffffffff


	//   ....[133]....
        /*0340*/ 	.word	0xffffffff


	//   ....[134]....
        /*0344*/ 	.word	0xffffffff


	//   ....[135]....
        /*0348*/ 	.word	0xffffffff


	//   ....[136]....
        /*034c*/ 	.word	0xffffffff


	//   ....[137]....
        /*0350*/ 	.word	0xffffffff


	//   ....[138]....
        /*0354*/ 	.word	0xffffffff


	//   ....[139]....
        /*0358*/ 	.word	0xffffffff


	//   ....[140]....
        /*035c*/ 	.word	0xffffffff


	//   ....[141]....
        /*0360*/ 	.word	0xffffffff


	//   ....[142]....
        /*0364*/ 	.word	0xffffffff


	//   ....[143]....
        /*0368*/ 	.word	0xffffffff


	//   ....[144]....
        /*036c*/ 	.word	0xffffffff


	//   ....[145]....
        /*0370*/ 	.word	0xffffffff


	//   ....[146]....
        /*0374*/ 	.word	0xffffffff


	//   ....[147]....
        /*0378*/ 	.word	0xffffffff


	//   ....[148]....
        /*037c*/ 	.word	0xffffffff


	//   ....[149]....
        /*0380*/ 	.word	0xffffffff


	//   ....[150]....
        /*0384*/ 	.word	0xffffffff


	//   ....[151]....
        /*0388*/ 	.word	0x0500000f


	//   ....[152]....
        /*038c*/ 	.word	0x0500000f


	//   ....[153]....
        /*0390*/ 	.word	0x0500000f


	//   ....[154]....
        /*0394*/ 	.word	0x0500000f


	//   ....[155]....
        /*0398*/ 	.word	0x0500000f


	//   ....[156]....
        /*039c*/ 	.word	0x0500000f


	//   ....[157]....
        /*03a0*/ 	.word	0x0500000f


	//   ....[158]....
        /*03a4*/ 	.word	0x0500000f


	//   ....[159]....
        /*03a8*/ 	.word	0x0500000f


	//   ....[160]....
        /*03ac*/ 	.word	0x0500000f


	//   ....[161]....
        /*03b0*/ 	.word	0x0500000f


	//   ....[162]....
        /*03b4*/ 	.word	0x0500000f


	//   ....[163]....
        /*03b8*/ 	.word	0x0500000f


	//   ....[164]....
        /*03bc*/ 	.word	0x0500000f


	//   ....[165]....
        /*03c0*/ 	.word	0x0500000f


	//   ....[166]....
        /*03c4*/ 	.word	0x0500000f


	//   ....[167]....
        /*03c8*/ 	.word	0x0500000f


	//   ....[168]....
        /*03cc*/ 	.word	0x0500000f


	//   ....[169]....
        /*03d0*/ 	.word	0x0500000f


	//   ....[170]....
        /*03d4*/ 	.word	0x0500000f


	//   ....[171]....
        /*03d8*/ 	.word	0x0500000f


	//   ....[172]....
        /*03dc*/ 	.word	0x0500000f


	//   ....[173]....
        /*03e0*/ 	.word	0x0500000f


	//   ....[174]....
        /*03e4*/ 	.word	0x0500000f


	//   ....[175]....
        /*03e8*/ 	.word	0x0500000f


	//   ....[176]....
        /*03ec*/ 	.word	0x0500000f


	//   ....[177]....
        /*03f0*/ 	.word	0x0500000f


	//   ....[178]....
        /*03f4*/ 	.word	0x0500000f


	//   ....[179]....
        /*03f8*/ 	.word	0x0500000f


	//   ....[180]....
        /*03fc*/ 	.word	0x0500000f


	//   ....[181]....
        /*0400*/ 	.word	0x0500000f


	//   ....[182]....
        /*0404*/ 	.word	0x0500000f


	//   ....[183]....
        /*0408*/ 	.word	0x0500000f


	//   ....[184]....
        /*040c*/ 	.word	0x0500000f


	//   ....[185]....
        /*0410*/ 	.word	0x0500000f


	//   ....[186]....
        /*0414*/ 	.word	0x0500000f


	//   ....[187]....
        /*0418*/ 	.word	0x0500000f


	//   ....[188]....
        /*041c*/ 	.word	0x0500000f


	//   ....[189]....
        /*0420*/ 	.word	0x0500000f


	//   ....[190]....
        /*0424*/ 	.word	0x0500000f


	//   ....[191]....
        /*0428*/ 	.word	0x0500000f


	//   ....[192]....
        /*042c*/ 	.word	0x0500000f


	//   ....[193]....
        /*0430*/ 	.word	0x0500000f


	//   ....[194]....
        /*0434*/ 	.word	0x0500000f


	//   ....[195]....
        /*0438*/ 	.word	0x0500000f


	//   ....[196]....
        /*043c*/ 	.word	0x0500000f


	//   ....[197]....
        /*0440*/ 	.word	0x0500000f


	//   ....[198]....
        /*0444*/ 	.word	0x0500000f


	//   ....[199]....
        /*0448*/ 	.word	0x0500000f


	//   ....[200]....
        /*044c*/ 	.word	0x0500000f


	//   ....[201]....
        /*0450*/ 	.word	0x0500000f


	//   ....[202]....
        /*0454*/ 	.word	0x0500000f


	//   ....[203]....
        /*0458*/ 	.word	0x0500000f


	//   ....[204]....
        /*045c*/ 	.word	0x0500000f


	//   ....[205]....
        /*0460*/ 	.word	0x0500000f


	//   ....[206]....
        /*0464*/ 	.word	0x0500000f


	//   ....[207]....
        /*0468*/ 	.word	0x0500000f


	//   ....[208]....
        /*046c*/ 	.word	0x0500000f


	//   ....[209]....
        /*0470*/ 	.word	0x0500000f


	//   ....[210]....
        /*0474*/ 	.word	0x0500000f


	//   ....[211]....
        /*0478*/ 	.word	0x0500000f


	//   ....[212]....
        /*047c*/ 	.word	0x0500000f


	//   ....[213]....
        /*0480*/ 	.word	0x0500000f


	//   ....[214]....
        /*0484*/ 	.word	0x0500000f


	//   ....[215]....
        /*0488*/ 	.word	0x0500000f


	//   ....[216]....
        /*048c*/ 	.word	0x0500000f


	//   ....[217]....
        /*0490*/ 	.word	0x0500000f


	//   ....[218]....
        /*0494*/ 	.word	0x0500000f


	//   ....[219]....
        /*0498*/ 	.word	0x0500000f


	//   ....[220]....
        /*049c*/ 	.word	0x0500000f


	//   ....[221]....
        /*04a0*/ 	.word	0x0500000f


	//   ....[222]....
        /*04a4*/ 	.word	0x0500000f


	//   ....[223]....
        /*04a8*/ 	.word	0x0500000f


	//   ....[224]....
        /*04ac*/ 	.word	0x0500000f


	//   ....[225]....
        /*04b0*/ 	.word	0x0500000f


	//   ....[226]....
        /*04b4*/ 	.word	0x0500000f


	//   ....[227]....
        /*04b8*/ 	.word	0x0500000f


	//   ....[228]....
        /*04bc*/ 	.word	0x0500000f


	//   ....[229]....
        /*04c0*/ 	.word	0x0500000f


	//   ....[230]....
        /*04c4*/ 	.word	0x0500000f


	//   ....[231]....
        /*04c8*/ 	.word	0x0500000f


	//   ....[232]....
        /*04cc*/ 	.word	0x0500000f


	//   ....[233]....
        /*04d0*/ 	.word	0x0500000f


	//   ....[234]....
        /*04d4*/ 	.word	0x0500000f


	//----- nvinfo : EIATTR_COOP_GROUP_INSTR_OFFSETS
	.align		4
.L_528:
        /*04d8*/ 	.byte	0x04, 0x28
        /*04da*/ 	.short	(.L_530 - .L_529)


	//   ....[0]....
.L_529:
        /*04dc*/ 	.word	0x00000070


	//   ....[1]....
        /*04e0*/ 	.word	0x000000b0


	//   ....[2]....
        /*04e4*/ 	.word	0x000002d0


	//   ....[3]....
        /*04e8*/ 	.word	0x00000430


	//   ....[4]....
        /*04ec*/ 	.word	0x00000550


	//   ....[5]....
        /*04f0*/ 	.word	0x000006b0


	//   ....[6]....
        /*04f4*/ 	.word	0x00001b90


	//   ....[7]....
        /*04f8*/ 	.word	0x00002660


	//   ....[8]....
        /*04fc*/ 	.word	0x00002690


	//   ....[9]....
        /*0500*/ 	.word	0x00002c10


	//   ....[10]....
        /*0504*/ 	.word	0x00002c40


	//   ....[11]....
        /*0508*/ 	.word	0x00003400


	//   ....[12]....
        /*050c*/ 	.word	0x00003460


	//   ....[13]....
        /*0510*/ 	.word	0x00004c60


	//   ....[14]....
        /*0514*/ 	.word	0x00005120


	//   ....[15]....
        /*0518*/ 	.word	0x00005140


	//   ....[16]....
        /*051c*/ 	.word	0x000051a0


	//   ....[17]....
        /*0520*/ 	.word	0x00005840


	//   ....[18]....
        /*0524*/ 	.word	0x000058a0


	//   ....[19]....
        /*0528*/ 	.word	0x00007350


	//   ....[20]....
        /*052c*/ 	.word	0x00007360


	//   ....[21]....
        /*0530*/ 	.word	0x00007390


	//   ....[22]....
        /*0534*/ 	.word	0x000073a0


	//   ....[23]....
        /*0538*/ 	.word	0x000084a0


	//   ....[24]....
        /*053c*/ 	.word	0x000084d0


	//   ....[25]....
        /*0540*/ 	.word	0x000085a0


	//   ....[26]....
        /*0544*/ 	.word	0x000085b0


	//   ....[27]....
        /*0548*/ 	.word	0x000098e0


	//   ....[28]....
        /*054c*/ 	.word	0x00009920


	//   ....[29]....
        /*0550*/ 	.word	0x00009950


	//   ....[30]....
        /*0554*/ 	.word	0x00009980


	//   ....[31]....
        /*0558*/ 	.word	0x0000a050


	//   ....[32]....
        /*055c*/ 	.word	0x0000a090


	//   ....[33]....
        /*0560*/ 	.word	0x0000a150


	//   ....[34]....
        /*0564*/ 	.word	0x0000a170


	//   ....[35]....
        /*0568*/ 	.word	0x0000a230


	//   ....[36]....
        /*056c*/ 	.word	0x0000a250


	//   ....[37]....
        /*0570*/ 	.word	0x0000a320


	//   ....[38]....
        /*0574*/ 	.word	0x0000a340


	//   ....[39]....
        /*0578*/ 	.word	0x0000a710


	//   ....[40]....
        /*057c*/ 	.word	0x0000a720


	//   ....[41]....
        /*0580*/ 	.word	0x0000ab50


	//   ....[42]....
        /*0584*/ 	.word	0x0000ab60


	//   ....[43]....
        /*0588*/ 	.word	0x0000b920


	//   ....[44]....
        /*058c*/ 	.word	0x0000b940


	//   ....[45]....
        /*0590*/ 	.word	0x0000ba00


	//   ....[46]....
        /*0594*/ 	.word	0x0000ba20


	//   ....[47]....
        /*0598*/ 	.word	0x0000bae0


	//   ....[48]....
        /*059c*/ 	.word	0x0000bb00


	//   ....[49]....
        /*05a0*/ 	.word	0x0000bbd0


	//   ....[50]....
        /*05a4*/ 	.word	0x0000bbf0


	//   ....[51]....
        /*05a8*/ 	.word	0x0000bd30


	//   ....[52]....
        /*05ac*/ 	.word	0x0000bf40


	//   ....[53]....
        /*05b0*/ 	.word	0x0000bf70


	//   ....[54]....
        /*05b4*/ 	.word	0x0000bfa0


	//   ....[55]....
        /*05b8*/ 	.word	0x0000bfd0


	//   ....[56]....
        /*05bc*/ 	.word	0x0000c000


	//   ....[57]....
        /*05c0*/ 	.word	0x0000c030


	//   ....[58]....
        /*05c4*/ 	.word	0x0000c1a0


	//   ....[59]....
        /*05c8*/ 	.word	0x0000c1d0


	//   ....[60]....
        /*05cc*/ 	.word	0x0000c200


	//   ....[61]....
        /*05d0*/ 	.word	0x0000c230


	//   ....[62]....
        /*05d4*/ 	.word	0x0000c260


	//   ....[63]....
        /*05d8*/ 	.word	0x0000c290


	//   ....[64]....
        /*05dc*/ 	.word	0x0000c320


	//   ....[65]....
        /*05e0*/ 	.word	0x0000c350


	//   ....[66]....
        /*05e4*/ 	.word	0x0000c360


	//   ....[67]....
        /*05e8*/ 	.word	0x0000c3a0


	//   ....[68]....
        /*05ec*/ 	.word	0x0000e340


	//   ....[69]....
        /*05f0*/ 	.word	0x0000e360


	//   ....[70]....
        /*05f4*/ 	.word	0x0000e410


	//   ....[71]....
        /*05f8*/ 	.word	0x0000e430


	//   ....[72]....
        /*05fc*/ 	.word	0x0000e4d0


	//   ....[73]....
        /*0600*/ 	.word	0x0000e4f0


	//   ....[74]....
        /*0604*/ 	.word	0x0000e590


	//   ....[75]....
        /*0608*/ 	.word	0x0000e5b0


	//   ....[76]....
        /*060c*/ 	.word	0x0000e650


	//   ....[77]....
        /*0610*/ 	.word	0x0000e670


	//   ....[78]....
        /*0614*/ 	.word	0x0000e680


	//   ....[79]....
        /*0618*/ 	.word	0x0000e710


	//   ....[80]....
        /*061c*/ 	.word	0x0000ee90


	//   ....[81]....
        /*0620*/ 	.word	0x0000eec0


	//   ....[82]....
        /*0624*/ 	.word	0x0000ef20


	//   ....[83]....
        /*0628*/ 	.word	0x0000ef80


	//   ....[84]....
        /*062c*/ 	.word	0x0000efd0


	//   ....[85]....
        /*0630*/ 	.word	0x0000f030


	//   ....[86]....
        /*0634*/ 	.word	0x0000f080


	//   ....[87]....
        /*0638*/ 	.word	0x0000f0e0


	//   ....[88]....
        /*063c*/ 	.word	0x0000f130


	//   ....[89]....
        /*0640*/ 	.word	0x0000f190


	//   ....[90]....
        /*0644*/ 	.word	0x0000f1d0


	//   ....[91]....
        /*0648*/ 	.word	0x0000f240


	//   ....[92]....
        /*064c*/ 	.word	0x0000f290


	//   ....[93]....
        /*0650*/ 	.word	0x0000f2e0


	//   ....[94]....
        /*0654*/ 	.word	0x0000f300


	//   ....[95]....
        /*0658*/ 	.word	0x0000f340


	//   ....[96]....
        /*065c*/ 	.word	0x0000fac0


	//   ....[97]....
        /*0660*/ 	.word	0x0000fad0


	//   ....[98]....
        /*0664*/ 	.word	0x0000faf0


	//   ....[99]....
        /*0668*/ 	.word	0x0000fb70


	//   ....[100]....
        /*066c*/ 	.word	0x0000fb80


	//   ....[101]....
        /*0670*/ 	.word	0x0000fbe0


	//   ....[102]....
        /*0674*/ 	.word	0x0000fc10


	//   ....[103]....
        /*0678*/ 	.word	0x0000fc50


	//   ....[104]....
        /*067c*/ 	.word	0x0000fc80


	//   ....[105]....
        /*0680*/ 	.word	0x0000fcc0


	//   ....[106]....
        /*0684*/ 	.word	0x0000fcf0


	//   ....[107]....
        /*0688*/ 	.word	0x0000fd30


	//   ....[108]....
        /*068c*/ 	.word	0x0000ffa0


	//   ....[109]....
        /*0690*/ 	.word	0x0000ffc0


	//   ....[110]....
        /*0694*/ 	.word	0x0000ffd0


	//   ....[111]....
        /*0698*/ 	.word	0x00010050


	//   ....[112]....
        /*069c*/ 	.word	0x00010060


	//   ....[113]....
        /*06a0*/ 	.word	0x000100d0


	//   ....[114]....
        /*06a4*/ 	.word	0x000100e0


	//   ....[115]....
        /*06a8*/ 	.word	0x00010150


	//   ....[116]....
        /*06ac*/ 	.word	0x00010160


	//   ....[117]....
        /*06b0*/ 	.word	0x000101d0


	//   ....[118]....
        /*06b4*/ 	.word	0x000101e0


	//   ....[119]....
        /*06b8*/ 	.word	0x000101f0


	//   ....[120]....
        /*06bc*/ 	.word	0x000107a0


	//   ....[121]....
        /*06c0*/ 	.word	0x000107c0


	//   ....[122]....
        /*06c4*/ 	.word	0x000107d0


	//   ....[123]....
        /*06c8*/ 	.word	0x000107e0


	//   ....[124]....
        /*06cc*/ 	.word	0x00010850


	//   ....[125]....
        /*06d0*/ 	.word	0x00010870


	//   ....[126]....
        /*06d4*/ 	.word	0x000108e0


	//   ....[127]....
        /*06d8*/ 	.word	0x00010900


	//   ....[128]....
        /*06dc*/ 	.word	0x00010960


	//   ....[129]....
        /*06e0*/ 	.word	0x00010980


	//   ....[130]....
        /*06e4*/ 	.word	0x000109d0


	//   ....[131]....
        /*06e8*/ 	.word	0x000109f0


	//   ....[132]....
        /*06ec*/ 	.word	0x00010e40


	//   ....[133]....
        /*06f0*/ 	.word	0x00010e50


	//   ....[134]....
        /*06f4*/ 	.word	0x00010e90


	//   ....[135]....
        /*06f8*/ 	.word	0x00010ed0


	//   ....[136]....
        /*06fc*/ 	.word	0x00010f00


	//   ....[137]....
        /*0700*/ 	.word	0x00010f30


	//   ....[138]....
        /*0704*/ 	.word	0x00010f60


	//   ....[139]....
        /*0708*/ 	.word	0x00010f90


	//   ....[140]....
        /*070c*/ 	.word	0x00011140


	//   ....[141]....
        /*0710*/ 	.word	0x00011170


	//   ....[142]....
        /*0714*/ 	.word	0x000111a0


	//   ....[143]....
        /*0718*/ 	.word	0x000111d0


	//   ....[144]....
        /*071c*/ 	.word	0x00011200


	//   ....[145]....
        /*0720*/ 	.word	0x00011230


	//   ....[146]....
        /*0724*/ 	.word	0x000112f0


	//   ....[147]....
        /*0728*/ 	.word	0x00011310


	//   ....[148]....
        /*072c*/ 	.word	0x00011330


	//   ....[149]....
        /*0730*/ 	.word	0x00011390


	//   ....[150]....
        /*0734*/ 	.word	0x00011db0


	//   ....[151]....
        /*0738*/ 	.word	0x00012360


	//   ....[152]....
        /*073c*/ 	.word	0x00012450


	//   ....[153]....
        /*0740*/ 	.word	0x000124f0


	//   ....[154]....
        /*0744*/ 	.word	0x00012550


	//   ....[155]....
        /*0748*/ 	.word	0x00012660


	//   ....[156]....
        /*074c*/ 	.word	0x000126d0


	//   ....[157]....
        /*0750*/ 	.word	0x000127e0


	//   ....[158]....
        /*0754*/ 	.word	0x00012850


	//   ....[159]....
        /*0758*/ 	.word	0x00012960


	//   ....[160]....
        /*075c*/ 	.word	0x000129d0


	//   ....[161]....
        /*0760*/ 	.word	0x00012ae0


	//   ....[162]....
        /*0764*/ 	.word	0x00012b50


	//   ....[163]....
        /*0768*/ 	.word	0x00012bf0


	//   ....[164]....
        /*076c*/ 	.word	0x00012d00


	//   ....[165]....
        /*0770*/ 	.word	0x00012d70


	//   ....[166]....
        /*0774*/ 	.word	0x00012df0


	//   ....[167]....
        /*0778*/ 	.word	0x00012ec0


	//   ....[168]....
        /*077c*/ 	.word	0x00012f40


	//   ....[169]....
        /*0780*/ 	.word	0x00013020


	//   ....[170]....
        /*0784*/ 	.word	0x000130a0


	//   ....[171]....
        /*0788*/ 	.word	0x00013180


	//   ....[172]....
        /*078c*/ 	.word	0x00013200


	//   ....[173]....
        /*0790*/ 	.word	0x000132e0


	//   ....[174]....
        /*0794*/ 	.word	0x00013360


	//   ....[175]....
        /*0798*/ 	.word	0x00013440


	//   ....[176]....
        /*079c*/ 	.word	0x000134c0


	//   ....[177]....
        /*07a0*/ 	.word	0x00013590


	//   ....[178]....
        /*07a4*/ 	.word	0x00013610


	//   ....[179]....
        /*07a8*/ 	.word	0x000136d0


	//   ....[180]....
        /*07ac*/ 	.word	0x00013800


	//   ....[181]....
        /*07b0*/ 	.word	0x000138b0


	//   ....[182]....
        /*07b4*/ 	.word	0x00013930


	//   ....[183]....
        /*07b8*/ 	.word	0x00013a10


	//   ....[184]....
        /*07bc*/ 	.word	0x00013a70


	//   ....[185]....
        /*07c0*/ 	.word	0x00013b40


	//   ....[186]....
        /*07c4*/ 	.word	0x00013ba0


	//   ....[187]....
        /*07c8*/ 	.word	0x00013c70


	//   ....[188]....
        /*07cc*/ 	.word	0x00013cd0


	//   ....[189]....
        /*07d0*/ 	.word	0x00013da0


	//   ....[190]....
        /*07d4*/ 	.word	0x00013e00


	//   ....[191]....
        /*07d8*/ 	.word	0x00013ed0


	//   ....[192]....
        /*07dc*/ 	.word	0x00013fc0


	//   ....[193]....
        /*07e0*/ 	.word	0x00014060


	//   ....[194]....
        /*07e4*/ 	.word	0x000140c0


	//   ....[195]....
        /*07e8*/ 	.word	0x000141b0


	//   ....[196]....
        /*07ec*/ 	.word	0x00014210


	//   ....[197]....
        /*07f0*/ 	.word	0x000142f0


	//   ....[198]....
        /*07f4*/ 	.word	0x00014350


	//   ....[199]....
        /*07f8*/ 	.word	0x00014430


	//   ....[200]....
        /*07fc*/ 	.word	0x00014490


	//   ....[201]....
        /*0800*/ 	.word	0x00014570


	//   ....[202]....
        /*0804*/ 	.word	0x000145d0


	//   ....[203]....
        /*0808*/ 	.word	0x000146a0


	//   ....[204]....
        /*080c*/ 	.word	0x000147c0


	//   ....[205]....
        /*0810*/ 	.word	0x000148b0


	//   ....[206]....
        /*0814*/ 	.word	0x00014950


	//   ....[207]....
        /*0818*/ 	.word	0x00014a20


	//   ....[208]....
        /*081c*/ 	.word	0x00014a80


	//   ....[209]....
        /*0820*/ 	.word	0x00014b50


	//   ....[210]....
        /*0824*/ 	.word	0x00014bb0


	//   ....[211]....
        /*0828*/ 	.word	0x00014c90


	//   ....[212]....
        /*082c*/ 	.word	0x00014cf0


	//   ....[213]....
        /*0830*/ 	.word	0x00014dc0


	//   ....[214]....
        /*0834*/ 	.word	0x00014e20


	//   ....[215]....
        /*0838*/ 	.word	0x00014ee0


	//   ....[216]....
        /*083c*/ 	.word	0x00014f70


	//   ....[217]....
        /*0840*/ 	.word	0x00015010


	//   ....[218]....
        /*0844*/ 	.word	0x00015180


	//   ....[219]....
        /*0848*/ 	.word	0x000151f0


	//   ....[220]....
        /*084c*/ 	.word	0x00015270


	//   ....[221]....
        /*0850*/ 	.word	0x000152e0


	//   ....[222]....
        /*0854*/ 	.word	0x00015350


	//   ....[223]....
        /*0858*/ 	.word	0x000153d0


	//   ....[224]....
        /*085c*/ 	.word	0x00015450


	//   ....[225]....
        /*0860*/ 	.word	0x000154e0


	//   ....[226]....
        /*0864*/ 	.word	0x00015550


	//   ....[227]....
        /*0868*/ 	.word	0x000155c0


	//   ....[228]....
        /*086c*/ 	.word	0x00015630


	//   ....[229]....
        /*0870*/ 	.word	0x000156b0


	//   ....[230]....
        /*0874*/ 	.word	0x00015720


	//   ....[231]....
        /*0878*/ 	.word	0x000157b0


	//   ....[232]....
        /*087c*/ 	.word	0x00015810


	//   ....[233]....
        /*0880*/ 	.word	0x000158a0


	//   ....[234]....
        /*0884*/ 	.word	0x000159d0


	//----- nvinfo : EIATTR_REG_RECONFIG
	.align		4
.L_530:
        /*0888*/ 	.byte	0x01, 0x54
	.zero		2


	//----- nvinfo : EIATTR_SYSCALL_OFFSETS
	.align		4
        /*088c*/ 	.byte	0x04, 0x46
        /*088e*/ 	.short	(.L_532 - .L_531)


	//   ....[0]....
.L_531:
        /*0890*/ 	.word	0x00001d70


	//   ....[1]....
        /*0894*/ 	.word	0x0000d8c0


	//   ....[2]....
        /*0898*/ 	.word	0x0000da10


	//   ....[3]....
        /*089c*/ 	.word	0x0000db00


	//   ....[4]....
        /*08a0*/ 	.word	0x0000eaa0


	//----- nvinfo : EIATTR_MBARRIER_INSTR_OFFSETS
	.align		4
.L_532:
        /*08a4*/ 	.byte	0x04, 0x39
        /*08a6*/ 	.short	(.L_534 - .L_533)


	//   ....[0]....
.L_533:
        /*08a8*/ 	.word	0x00000180
        /*08ac*/ 	.word	0x000000ff
        /*08b0*/ 	.word	0x0002a800
        /*08b4*/ 	.short	0x0100
        /*08b6*/ 	.byte	0x08
	.zero		1


	//   ....[1]....
        /*08b8*/ 	.word	0x00000190
        /*08bc*/ 	.word	0x000000ff
        /*08c0*/ 	.word	0x0002a820
        /*08c4*/ 	.short	0x0100
        /*08c6*/ 	.byte	0x08
	.zero		1


	//   ....[2]....
        /*08c8*/ 	.word	0x00000280
        /*08cc*/ 	.word	0x000000ff
        /*08d0*/ 	.word	0x0002a830
        /*08d4*/ 	.short	0x0100
        /*08d6*/ 	.byte	0x08
	.zero		1


	//   ....[3]....
        /*08d8*/ 	.word	0x00000290
        /*08dc*/ 	.word	0x000000ff
        /*08e0*/ 	.word	0x0002a840
        /*08e4*/ 	.short	0x0100
        /*08e6*/ 	.byte	0x08
	.zero		1


	//   ....[4]....
        /*08e8*/ 	.word	0x000002a0
        /*08ec*/ 	.word	0x000000ff
        /*08f0*/ 	.word	0x0002a838
        /*08f4*/ 	.short	0x0100
        /*08f6*/ 	.byte	0x08
	.zero		1


	//   ....[5]....
        /*08f8*/ 	.word	0x000002b0
        /*08fc*/ 	.word	0x000000ff
        /*0900*/ 	.word	0x0002a848
        /*0904*/ 	.short	0x0100
        /*0906*/ 	.byte	0x08
	.zero		1


	//   ....[6]....
        /*0908*/ 	.word	0x000003e0
        /*090c*/ 	.word	0x000000ff
        /*0910*/ 	.word	0x0002a850
        /*0914*/ 	.short	0x0100
        /*0916*/ 	.byte	0x08
	.zero		1


	//   ....[7]....
        /*0918*/ 	.word	0x000003f0
        /*091c*/ 	.word	0x000000ff
        /*0920*/ 	.word	0x0002a860
        /*0924*/ 	.short	0x0100
        /*0926*/ 	.byte	0x08
	.zero		1


	//   ....[8]....
        /*0928*/ 	.word	0x00000400
        /*092c*/ 	.word	0x000000ff
        /*0930*/ 	.word	0x0002a858
        /*0934*/ 	.short	0x0100
        /*0936*/ 	.byte	0x08
	.zero		1


	//   ....[9]....
        /*0938*/ 	.word	0x00000410
        /*093c*/ 	.word	0x000000ff
        /*0940*/ 	.word	0x0002a868
        /*0944*/ 	.short	0x0100
        /*0946*/ 	.byte	0x08
	.zero		1


	//   ....[10]....
        /*0948*/ 	.word	0x00000500
        /*094c*/ 	.word	0x000000ff
        /*0950*/ 	.word	0x0002a870
        /*0954*/ 	.short	0x0100
        /*0956*/ 	.byte	0x06
	.zero		1


	//   ....[11]....
        /*0958*/ 	.word	0x00000510
        /*095c*/ 	.word	0x000000ff
        /*0960*/ 	.word	0x0002a880
        /*0964*/ 	.short	0x0100
        /*0966*/ 	.byte	0x06
	.zero		1


	//   ....[12]....
        /*0968*/ 	.word	0x00000520
        /*096c*/ 	.word	0x000000ff
        /*0970*/ 	.word	0x0002a878
        /*0974*/ 	.short	0x0100
        /*0976*/ 	.byte	0x06
	.zero		1


	//   ....[13]....
        /*0978*/ 	.word	0x00000530
        /*097c*/ 	.word	0x000000ff
        /*0980*/ 	.word	0x0002a888
        /*0984*/ 	.short	0x0100
        /*0986*/ 	.byte	0x06
	.zero		1


	//   ....[14]....
        /*0988*/ 	.word	0x00000660
        /*098c*/ 	.word	0x000000ff
        /*0990*/ 	.word	0x0002a890
        /*0994*/ 	.short	0x0100
        /*0996*/ 	.byte	0x08
	.zero		1


	//   ....[15]....
        /*0998*/ 	.word	0x00000670
        /*099c*/ 	.word	0x000000ff
        /*09a0*/ 	.word	0x0002a8a0
        /*09a4*/ 	.short	0x0100
        /*09a6*/ 	.byte	0x08
	.zero		1


	//   ....[16]....
        /*09a8*/ 	.word	0x00000680
        /*09ac*/ 	.word	0x000000ff
        /*09b0*/ 	.word	0x0002a898
        /*09b4*/ 	.short	0x0100
        /*09b6*/ 	.byte	0x08
	.zero		1


	//   ....[17]....
        /*09b8*/ 	.word	0x00000690
        /*09bc*/ 	.word	0x000000ff
        /*09c0*/ 	.word	0x0002a8a8
        /*09c4*/ 	.short	0x0100
        /*09c6*/ 	.byte	0x08
	.zero		1


	//   ....[18]....
        /*09c8*/ 	.word	0x000007d0
        /*09cc*/ 	.word	0x000000ff
        /*09d0*/ 	.word	0x0002a8b0
        /*09d4*/ 	.short	0x0100
        /*09d6*/ 	.byte	0x08
	.zero		1


	//   ....[19]....
        /*09d8*/ 	.word	0x000007e0
        /*09dc*/ 	.word	0x000000ff
        /*09e0*/ 	.word	0x0002a8c0
        /*09e4*/ 	.short	0x0100
        /*09e6*/ 	.byte	0x08
	.zero		1


	//   ....[20]....
        /*09e8*/ 	.word	0x000007f0
        /*09ec*/ 	.word	0x000000ff
        /*09f0*/ 	.word	0x0002a8b8
        /*09f4*/ 	.short	0x0100
        /*09f6*/ 	.byte	0x08
	.zero		1


	//   ....[21]....
        /*09f8*/ 	.word	0x00000800
        /*09fc*/ 	.word	0x000000ff
        /*0a00*/ 	.word	0x0002a8c8
        /*0a04*/ 	.short	0x0100
        /*0a06*/ 	.byte	0x08
	.zero		1


	//   ....[22]....
        /*0a08*/ 	.word	0x00001e10
        /*0a0c*/ 	.word	0x000000ff
        /*0a10*/ 	.word	0x0002a800
        /*0a14*/ 	.short	0x010a
        /*0a16*/ 	.byte	0x28
	.zero		1


	//   ....[23]....
        /*0a18*/ 	.word	0x00001e90
        /*0a1c*/ 	.word	0x00000000
        /*0a20*/ 	.word	0x0002a830
        /*0a24*/ 	.short	0x010a
        /*0a26*/ 	.byte	0x3f
	.zero		1


	//   ....[24]....
        /*0a28*/ 	.word	0x00001ed0
        /*0a2c*/ 	.word	0x00000000
        /*0a30*/ 	.word	0x0002a830
        /*0a34*/ 	.short	0x010a
        /*0a36*/ 	.byte	0x3f
	.zero		1


	//   ....[25]....
        /*0a38*/ 	.word	0x00002780
        /*0a3c*/ 	.word	0x000000ff
        /*0a40*/ 	.word	0x00000000
        /*0a44*/ 	.short	0x0101
        /*0a46*/ 	.byte	0x05
	.zero		1


	//   ....[26]....
        /*0a48*/ 	.word	0x00003f30
        /*0a4c*/ 	.word	0x000000ff
        /*0a50*/ 	.word	0x0002a830
        /*0a54*/ 	.short	0x010a
        /*0a56*/ 	.byte	0x07
	.zero		1


	//   ....[27]....
        /*0a58*/ 	.word	0x00003f70
        /*0a5c*/ 	.word	0x000000ff
        /*0a60*/ 	.word	0x0002a830
        /*0a64*/ 	.short	0x010a
        /*0a66*/ 	.byte	0x07
	.zero		1


	//   ....[28]....
        /*0a68*/ 	.word	0x000048b0
        /*0a6c*/ 	.word	0x000000ff
        /*0a70*/ 	.word	0x0002a850
        /*0a74*/ 	.short	0x010a
        /*0a76*/ 	.byte	0x0a
	.zero		1


	//   ....[29]....
        /*0a78*/ 	.word	0x000048f0
        /*0a7c*/ 	.word	0x000000ff
        /*0a80*/ 	.word	0x0002a850
        /*0a84*/ 	.short	0x010a
        /*0a86*/ 	.byte	0x0a
	.zero		1


	//   ....[30]....
        /*0a88*/ 	.word	0x00004c50
        /*0a8c*/ 	.word	0x000000ff
        /*0a90*/ 	.word	0x00000000
        /*0a94*/ 	.short	0x0101
        /*0a96*/ 	.byte	0x07
	.zero		1


	//   ....[31]....
        /*0a98*/ 	.word	0x000061c0
        /*0a9c*/ 	.word	0x000000ff
        /*0aa0*/ 	.word	0x00000000
        /*0aa4*/ 	.short	0x0101
        /*0aa6*/ 	.byte	0x0a
	.zero		1


	//   ....[32]....
        /*0aa8*/ 	.word	0x000063c0
        /*0aac*/ 	.word	0x000000ff
        /*0ab0*/ 	.word	0x0002a830
        /*0ab4*/ 	.short	0x010a
        /*0ab6*/ 	.byte	0x07
	.zero		1


	//   ....[33]....
        /*0ab8*/ 	.word	0x00006400
        /*0abc*/ 	.word	0x000000ff
        /*0ac0*/ 	.word	0x0002a830
        /*0ac4*/ 	.short	0x010a
        /*0ac6*/ 	.byte	0x07
	.zero		1


	//   ....[34]....
        /*0ac8*/ 	.word	0x00006d40
        /*0acc*/ 	.word	0x000000ff
        /*0ad0*/ 	.word	0x0002a850
        /*0ad4*/ 	.short	0x010a
        /*0ad6*/ 	.byte	0x0f
	.zero		1


	//   ....[35]....
        /*0ad8*/ 	.word	0x00006d80
        /*0adc*/ 	.word	0x000000ff
        /*0ae0*/ 	.word	0x0002a850
        /*0ae4*/ 	.short	0x010a
        /*0ae6*/ 	.byte	0x0f
	.zero		1


	//   ....[36]....
        /*0ae8*/ 	.word	0x00007170
        /*0aec*/ 	.word	0x000000ff
        /*0af0*/ 	.word	0x00000000
        /*0af4*/ 	.short	0x0101
        /*0af6*/ 	.byte	0x05
	.zero		1


	//   ....[37]....
        /*0af8*/ 	.word	0x00007ef0
        /*0afc*/ 	.word	0x000000ff
        /*0b00*/ 	.word	0x00000000
        /*0b04*/ 	.short	0x0101
        /*0b06*/ 	.byte	0x0f
	.zero		1


	//   ....[38]....
        /*0b08*/ 	.word	0x00008410
        /*0b0c*/ 	.word	0x000000ff
        /*0b10*/ 	.word	0x0002a850
        /*0b14*/ 	.short	0x010a
        /*0b16*/ 	.byte	0x05
	.zero		1


	//   ....[39]....
        /*0b18*/ 	.word	0x00008450
        /*0b1c*/ 	.word	0x000000ff
        /*0b20*/ 	.word	0x0002a850
        /*0b24*/ 	.short	0x010a
        /*0b26*/ 	.byte	0x05
	.zero		1


	//   ....[40]....
        /*0b28*/ 	.word	0x00008bf0
        /*0b2c*/ 	.word	0x000000ff
        /*0b30*/ 	.word	0x00000000
        /*0b34*/ 	.short	0x0101
        /*0b36*/ 	.byte	0x04
	.zero		1


	//   ....[41]....
        /*0b38*/ 	.word	0x0000a080
        /*0b3c*/ 	.word	0x00000061
        /*0b40*/ 	.word	0x00000000
        /*0b44*/ 	.short	0x0101
        /*0b46*/ 	.byte	0x3f
	.zero		1


	//   ....[42]....
        /*0b48*/ 	.word	0x0000a520
        /*0b4c*/ 	.word	0x00000061
        /*0b50*/ 	.word	0x00000000
        /*0b54*/ 	.short	0x0101
        /*0b56*/ 	.byte	0x3f
	.zero		1


	//   ....[43]....
        /*0b58*/ 	.word	0x0000e120
        /*0b5c*/ 	.word	0x00000007
        /*0b60*/ 	.word	0x0002a840
        /*0b64*/ 	.short	0x010a
        /*0b66*/ 	.byte	0x3f
	.zero		1


	//   ....[44]....
        /*0b68*/ 	.word	0x0000e7d0
        /*0b6c*/ 	.word	0x00000007
        /*0b70*/ 	.word	0x0002a830
        /*0b74*/ 	.short	0x0107
        /*0b76*/ 	.byte	0x3f
	.zero		1


	//   ....[45]....
        /*0b78*/ 	.word	0x0000e8a0
        /*0b7c*/ 	.word	0x00000007
        /*0b80*/ 	.word	0x0002a830
        /*0b84*/ 	.short	0x0101
        /*0b86*/ 	.byte	0x3f
	.zero		1


	//   ....[46]....
        /*0b88*/ 	.word	0x0000f450
        /*0b8c*/ 	.word	0x00000016
        /*0b90*/ 	.word	0x0002a800
        /*0b94*/ 	.short	0x0107
        /*0b96*/ 	.byte	0x3f
	.zero		1


	//   ....[47]....
        /*0b98*/ 	.word	0x0000f570
        /*0b9c*/ 	.word	0x00000016
        /*0ba0*/ 	.word	0x0002a800
        /*0ba4*/ 	.short	0x0101
        /*0ba6*/ 	.byte	0x3f
	.zero		1


	//   ....[48]....
        /*0ba8*/ 	.word	0x0000f590
        /*0bac*/ 	.word	0x00000016
        /*0bb0*/ 	.word	0x0002a820
        /*0bb4*/ 	.short	0x010a
        /*0bb6*/ 	.byte	0x3f
	.zero		1


	//   ....[49]....
        /*0bb8*/ 	.word	0x0000f8f0
        /*0bbc*/ 	.word	0x00000006
        /*0bc0*/ 	.word	0x0002a840
        /*0bc4*/ 	.short	0x010a
        /*0bc6*/ 	.byte	0x3f
	.zero		1


	//   ....[50]....
        /*0bc8*/ 	.word	0x0000fdd0
        /*0bcc*/ 	.word	0x00000006
        /*0bd0*/ 	.word	0x0002a830
        /*0bd4*/ 	.short	0x0107
        /*0bd6*/ 	.byte	0x3f
	.zero		1


	//   ....[51]....
        /*0bd8*/ 	.word	0x0000fe80
        /*0bdc*/ 	.word	0x00000006
        /*0be0*/ 	.word	0x0002a830
        /*0be4*/ 	.short	0x0101
        /*0be6*/ 	.byte	0x3f
	.zero		1


	//   ....[52]....
        /*0be8*/ 	.word	0x0000fee0
        /*0bec*/ 	.word	0x00000004
        /*0bf0*/ 	.word	0x0002a860
        /*0bf4*/ 	.short	0x010a
        /*0bf6*/ 	.byte	0x3f
	.zero		1


	//   ....[53]....
        /*0bf8*/ 	.word	0x00010330
        /*0bfc*/ 	.word	0x00000004
        /*0c00*/ 	.word	0x0002a850
        /*0c04*/ 	.short	0x0107
        /*0c06*/ 	.byte	0x3f
	.zero		1


	//   ....[54]....
        /*0c08*/ 	.word	0x00010480
        /*0c0c*/ 	.word	0x00000004
        /*0c10*/ 	.word	0x0002a850
        /*0c14*/ 	.short	0x0101
        /*0c16*/ 	.byte	0x3f
	.zero		1


	//   ....[55]....
        /*0c18*/ 	.word	0x000106d0
        /*0c1c*/ 	.word	0x00000000
        /*0c20*/ 	.word	0x0002a860
        /*0c24*/ 	.short	0x010a
        /*0c26*/ 	.byte	0x3f
	.zero		1


	//   ....[56]....
        /*0c28*/ 	.word	0x00010b30
        /*0c2c*/ 	.word	0x00000000
        /*0c30*/ 	.word	0x0002a850
        /*0c34*/ 	.short	0x0107
        /*0c36*/ 	.byte	0x3f
	.zero		1


	//   ....[57]....
        /*0c38*/ 	.word	0x00010be0
        /*0c3c*/ 	.word	0x00000000
        /*0c40*/ 	.word	0x0002a850
        /*0c44*/ 	.short	0x0101
        /*0c46*/ 	.byte	0x3f
	.zero		1


	//   ....[58]....
        /*0c48*/ 	.word	0x00011d30
        /*0c4c*/ 	.word	0x00000004
        /*0c50*/ 	.word	0x0002a820
        /*0c54*/ 	.short	0x010a
        /*0c56*/ 	.byte	0x3f
	.zero		1


	//   ....[59]....
        /*0c58*/ 	.word	0x00011ed0
        /*0c5c*/ 	.word	0x00000005
        /*0c60*/ 	.word	0x0002a840
        /*0c64*/ 	.short	0x010a
        /*0c66*/ 	.byte	0x3f
	.zero		1


	//   ....[60]....
        /*0c68*/ 	.word	0x00011f70
        /*0c6c*/ 	.word	0x0000001b
        /*0c70*/ 	.word	0x0002a840
        /*0c74*/ 	.short	0x010a
        /*0c76*/ 	.byte	0x3f
	.zero		1


	//   ....[61]....
        /*0c78*/ 	.word	0x00011fb0
        /*0c7c*/ 	.word	0x00000005
        /*0c80*/ 	.word	0x0002a860
        /*0c84*/ 	.short	0x010a
        /*0c86*/ 	.byte	0x3f
	.zero		1


	//   ....[62]....
        /*0c88*/ 	.word	0x00011ff0
        /*0c8c*/ 	.word	0x0000001b
        /*0c90*/ 	.word	0x0002a860
        /*0c94*/ 	.short	0x010a
        /*0c96*/ 	.byte	0x3f
	.zero		1


	//   ....[63]....
        /*0c98*/ 	.word	0x00012060
        /*0c9c*/ 	.word	0x00000003
        /*0ca0*/ 	.word	0x0002a800
        /*0ca4*/ 	.short	0x010a
        /*0ca6*/ 	.byte	0x3f
	.zero		1


	//   ....[64]....
        /*0ca8*/ 	.word	0x000120b0
        /*0cac*/ 	.word	0x00000000
        /*0cb0*/ 	.word	0x0002a830
        /*0cb4*/ 	.short	0x010a
        /*0cb6*/ 	.byte	0x3f
	.zero		1


	//   ....[65]....
        /*0cb8*/ 	.word	0x00012110
        /*0cbc*/ 	.word	0x00000005
        /*0cc0*/ 	.word	0x0002a830
        /*0cc4*/ 	.short	0x010a
        /*0cc6*/ 	.byte	0x3f
	.zero		1


	//   ....[66]....
        /*0cc8*/ 	.word	0x00012170
        /*0ccc*/ 	.word	0x00000005
        /*0cd0*/ 	.word	0x0002a850
        /*0cd4*/ 	.short	0x010a
        /*0cd6*/ 	.byte	0x3f
	.zero		1


	//   ....[67]....
        /*0cd8*/ 	.word	0x000121d0
        /*0cdc*/ 	.word	0x00000005
        /*0ce0*/ 	.word	0x0002a830
        /*0ce4*/ 	.short	0x010a
        /*0ce6*/ 	.byte	0x3f
	.zero		1


	//   ....[68]....
        /*0ce8*/ 	.word	0x00012230
        /*0cec*/ 	.word	0x00000005
        /*0cf0*/ 	.word	0x0002a850
        /*0cf4*/ 	.short	0x010a
        /*0cf6*/ 	.byte	0x3f
	.zero		1


	//   ....[69]....
        /*0cf8*/ 	.word	0x00012290
        /*0cfc*/ 	.word	0x00000003
        /*0d00*/ 	.word	0x0002a850
        /*0d04*/ 	.short	0x010a
        /*0d06*/ 	.byte	0x3f
	.zero		1


	//   ....[70]....
        /*0d08*/ 	.word	0x000123a0
        /*0d0c*/ 	.word	0x00000007
        /*0d10*/ 	.word	0x0002a840
        /*0d14*/ 	.short	0x010a
        /*0d16*/ 	.byte	0x3f
	.zero		1


	//   ....[71]....
        /*0d18*/ 	.word	0x00013700
        /*0d1c*/ 	.word	0x00000016
        /*0d20*/ 	.word	0x0002a820
        /*0d24*/ 	.short	0x010a
        /*0d26*/ 	.byte	0x3f
	.zero		1


	//   ....[72]....
        /*0d28*/ 	.word	0x00013750
        /*0d2c*/ 	.word	0x00000006
        /*0d30*/ 	.word	0x0002a840
        /*0d34*/ 	.short	0x010a
        /*0d36*/ 	.byte	0x3f
	.zero		1


	//   ....[73]....
        /*0d38*/ 	.word	0x00013f10
        /*0d3c*/ 	.word	0x00000004
        /*0d40*/ 	.word	0x0002a860
        /*0d44*/ 	.short	0x010a
        /*0d46*/ 	.byte	0x3f
	.zero		1


	//   ....[74]....
        /*0d48*/ 	.word	0x00014710
        /*0d4c*/ 	.word	0x00000000
        /*0d50*/ 	.word	0x0002a860
        /*0d54*/ 	.short	0x010a
        /*0d56*/ 	.byte	0x3f
	.zero		1


	//   ....[75]....
        /*0d58*/ 	.word	0x000158f0
        /*0d5c*/ 	.word	0x00000004
        /*0d60*/ 	.word	0x0002a820
        /*0d64*/ 	.short	0x010a
        /*0d66*/ 	.byte	0x3f
	.zero		1


	//   ....[76]....
        /*0d68*/ 	.word	0x00015a90
        /*0d6c*/ 	.word	0x00000005
        /*0d70*/ 	.word	0x0002a840
        /*0d74*/ 	.short	0x010a
        /*0d76*/ 	.byte	0x3f
	.zero		1


	//   ....[77]....
        /*0d78*/ 	.word	0x00015ae0
        /*0d7c*/ 	.word	0x0000001b
        /*0d80*/ 	.word	0x0002a840
        /*0d84*/ 	.short	0x010a
        /*0d86*/ 	.byte	0x3f
	.zero		1


	//   ....[78]....
        /*0d88*/ 	.word	0x00015b30
        /*0d8c*/ 	.word	0x00000005
        /*0d90*/ 	.word	0x0002a860
        /*0d94*/ 	.short	0x010a
        /*0d96*/ 	.byte	0x3f
	.zero		1


	//----- nvinfo : EIATTR_NUM_MBARRIERS
	.align		4
.L_534:
        /*0d98*/ 	.byte	0x03, 0x38
        /*0d9a*/ 	.short	0x0016


	//----- nvinfo : EIATTR_EXIT_INSTR_OFFSETS
	.align		4
        /*0d9c*/ 	.byte	0x04, 0x1c
        /*0d9e*/ 	.short	(.L_536 - .L_535)


	//   ....[0]....
.L_535:
        /*0da0*/ 	.word	0x00000990


	//   ....[1]....
        /*0da4*/ 	.word	0x0000bce0


	//   ....[2]....
        /*0da8*/ 	.word	0x00012040


	//----- nvinfo : EIATTR_MAX_THREADS
	.align		4
.L_536:
        /*0dac*/ 	.byte	0x04, 0x05
        /*0dae*/ 	.short	(.L_538 - .L_537)
.L_537:
        /*0db0*/ 	.word	0x00000180
        /*0db4*/ 	.word	0x00000001
        /*0db8*/ 	.word	0x00000001


	//----- nvinfo : EIATTR_CRS_STACK_SIZE
	.align		4
.L_538:
        /*0dbc*/ 	.byte	0x04, 0x1e
        /*0dbe*/ 	.short	(.L_540 - .L_539)
.L_539:
        /*0dc0*/ 	.word	0x00000000


	//----- nvinfo : EIATTR_CBANK_PARAM_SIZE
	.align		4
.L_540:
        /*0dc4*/ 	.byte	0x03, 0x19
        /*0dc6*/ 	.short	0x0af0


	//----- nvinfo : EIATTR_PARAM_CBANK
	.align		4
        /*0dc8*/ 	.byte	0x04, 0x0a
        /*0dca*/ 	.short	(.L_542 - .L_541)
	.align		4
.L_541:
        /*0dcc*/ 	.word	index@(.nv.constant0._ZN7cutlass13device_kernelIN5flash11enable_sm90INS1_16FlashAttnFwdSm90INS1_25CollectiveMainloopFwdSm90ILi2EN4cute5tupleIJNS5_1CILi1EEES8_S8_EEENS6_IJNS7_ILi128EEENS7_ILi96EEENS7_ILi192EEEEEELi128ENS_10bfloat16_tEfNS_4arch4Sm90ELb1ELb0ELb0ELb1ELb1ELb0ELb0ELb1ELb1ELb1ELb1ELb0EEENS1_21CollectiveEpilogueFwdINS6_IJSA_SA_SB_EEES9_SE_SG_Li256ELb1ELb1ELb1ELb0EEENS1_36VarlenDynamicPersistentTileSchedulerILi128ELi96ELi256ELi128ELb1ELb1ELb1ELb1ELb1ELb1EEEEEEEEEvNT_6ParamsE)
        /*0dd0*/ 	.short	0x0210
        /*0dd2*/ 	.short	0x0af0


	//----- nvinfo : EIATTR_SW_WAR
	.align		4
.L_542:
        /*0dd4*/ 	.byte	0x04, 0x36
        /*0dd6*/ 	.short	(.L_544 - .L_543)
.L_543:
        /*0dd8*/ 	.word	0x00000008
.L_544:


//--------------------- .nv.info._ZN7cutlass13device_kernelIN5flash11enable_sm90INS1_16FlashAttnFwdSm90INS1_25CollectiveMainloopFwdSm90ILi2EN4cute5tupleIJNS5_1CILi1EEES8_S8_EEENS6_IJNS7_ILi128EEENS7_ILi96EEENS7_ILi192EEEEEELi128ENS_10bfloat16_tEfNS_4arch4Sm90ELb1ELb0ELb0ELb1ELb1ELb1ELb0ELb1ELb1ELb1ELb1ELb0EEENS1_21CollectiveEpilogueFwdINS6_IJSA_SA_SB_EEES9_SE_SG_Li256ELb1ELb1ELb1ELb0EEENS1_36VarlenDynamicPersistentTileSchedulerILi128ELi96ELi256ELi128ELb1ELb1ELb1ELb1ELb1ELb1EEEEEEEEEvNT_6ParamsE --------------------------
	.section	.nv.info._ZN7cutlass13device_kernelIN5flash11enable_sm90INS1_16FlashAttnFwdSm90INS1_25CollectiveMainloopFwdSm90ILi2EN4cute5tupleIJNS5_1CILi1EEES8_S8_EEENS6_IJNS7_ILi128EEENS7_ILi96EEENS7_ILi192EEEEEELi128ENS_10bfloat16_tEfNS_4arch4Sm90ELb1ELb0ELb0ELb1ELb1ELb1ELb0ELb1ELb1ELb1ELb1ELb0EEENS1_21CollectiveEpilogueFwdINS6_IJSA_SA_SB_EEES9_SE_SG_Li256ELb1ELb1ELb1ELb0EEENS1_36VarlenDynamicPersistentTileSchedulerILi128ELi96ELi256ELi128ELb1ELb1ELb1ELb1ELb1ELb1EEEEEEEEEvNT_6ParamsE,"",@"SHT_CUDA_INFO"
	.sectionflags	@""
	.align	4


	//----- nvinfo : EIATTR_CUDA_API_VERSION
	.align		4
        /*0000*/ 	.byte	0x04, 0x37
        /*0002*/ 	.short	(.L_546 - .L_545)
.L_545:
        /*0004*/ 	.word	0x00000082


	//----- nvinfo : EIATTR_KPARAM_INFO
	.align		4
.L_546:
        /*0008*/ 	.byte	0x04, 0x17
        /*000a*/ 	.short	(.L_548 - .L_547)
.L_547:
        /*000c*/ 	.word	0x00000000
        /*0010*/ 	.short	0x0000
        /*0012*/ 	.short	0x0070
        /*0014*/ 	.byte	0x00, 0xf0, 0x01, 0x2a


	//----- nvinfo : EIATTR_SPARSE_MMA_MASK
	.align		4
.L_548:
        /*0018*/ 	.byte	0x03, 0x50
        /*001a*/ 	.short	0x0000


	//----- nvinfo : EIATTR_MAXREG_COUNT
	.align		4
        /*001c*/ 	.byte	0x03, 0x1b
        /*001e*/ 	.short	0x00a8


	//----- nvinfo : EIATTR_NUM_BARRIERS
	.align		4
        /*0020*/ 	.byte	0x02, 0x4c
        /*0022*/ 	.byte	0x10
	.zero		1


	//----- nvinfo : EIATTR_EXTERNS
	.align		4
        /*0024*/ 	.byte	0x04, 0x0f
        /*0026*/ 	.short	(.L_550 - .L_549)


	//   ....[0]....
	.align		4
.L_549:
        /*0028*/ 	.word	index@(__assertfail)


	//----- nvinfo : EIATTR_ANNOTATIONS
	.align		4
.L_550:
        /*002c*/ 	.byte	0x04, 0x55
        /*002e*/ 	.short	(.L_552 - .L_551)


	//   ....[0]....
.L_551:
        /* <DEDUP_REMOVED lines=42> */


	//----- nvinfo : EIATTR_MERCURY_ISA_VERSION
	.align		4
.L_552:
        /*02b8*/ 	.byte	0x03, 0x5f
        /*02ba*/ 	.short	0x0101


	//----- nvinfo : EIATTR_UNUSED_LOAD_BYTE_OFFSET
	.align		4
        /*02bc*/ 	.byte	0x04, 0x44
        /*02be*/ 	.short	(.L_554 - .L_553)


	//   ....[0]....
.L_553:
        /*02c0*/ 	.word	0x00000a20
        /*02c4*/ 	.word	0x0000fff0


	//   ....[1]....
        /*02c8*/ 	.word	0x0001a940
        /*02cc*/ 	.word	0x0000fff0


	//----- nvinfo : EIATTR_INT_WARP_WIDE_INSTR_OFFSETS
	.align		4
.L_554:
        /*02d0*/ 	.byte	0x04, 0x31
        /*02d2*/ 	.short	(.L_556 - .L_555)


	//   ....[0]....
.L_555:
        /*02d4*/ 	.word	0x00000130


	//   ....[1]....
        /*02d8*/ 	.word	0x00000170


	//   ....[2]....
        /*02dc*/ 	.word	0x000001e0


	//   ....[3]....
        /*02e0*/ 	.word	0x00020920


	//   ....[4]....
        /*02e4*/ 	.word	0x000209c0


	//   ....[5]....
        /*02e8*/ 	.word	0x000238f0


	//   ....[6]....
        /*02ec*/ 	.word	0x00023990


	//----- nvinfo : EIATTR_COOP_GROUP_MASK_REGIDS
	.align		4
.L_556:
        /*02f0*/ 	.byte	0x04, 0x29
        /*02f2*/ 	.short	(.L_558 - .L_557)


	//   ....[0]....
.L_557:
        /*02f4*/ 	.word	0xffffffff


	//   ....[1]....
        /*02f8*/ 	.word	0xffffffff


	//   ....[2]....
        /*02fc*/ 	.word	0xffffffff


	//   ....[3]....
        /*0300*/ 	.word	0xffffffff


	//   ....[4]....
        /*0304*/ 	.word	0xffffffff


	//   ....[5]....
        /*0308*/ 	.word	0xffffffff


	//   ....[6]....
        /*030c*/ 	.word	0xffffffff


	//   ....[7]....
        /*0310*/ 	.word	0xffffffff


	//   ....[8]....
        /*0314*/ 	.word	0xffffffff


	//   ....[9]....
        /*0318*/ 	.word	0xffffffff


	//   ....[10]....
        /*031c*/ 	.word	0xffffffff


	//   ....[11]....
        /*0320*/ 	.word	0xffffffff


	//   ....[12]....
        /*0324*/ 	.word	0xffffffff


	//   ....[13]....
        /*0328*/ 	.word	0xffffffff


	//   ....[14]....
        /*032c*/ 	.word	0xffffffff


	//   ....[15]....
        /*0330*/ 	.word	0xffffffff


	//   ....[16]....
        /*0334*/ 	.word	0xffffffff


	//   ....[17]....
        /*0338*/ 	.word	0xffffffff


	//   ....[18]....
        /*033c*/ 	.word	0xffffffff


	//   ....[19]....
        /*0340*/ 	.word	0xffffffff


	//   ....[20]....
        /*0344*/ 	.word	0xffffffff


	//   ....[21]....
        /*0348*/ 	.word	0xffffffff


	//   ....[22]....
        /*034c*/ 	.word	0xffffffff


	//   ....[23]....
        /*0350*/ 	.word	0xffffffff


	//   ....[24]....
        /*0354*/ 	.word	0xffffffff


	//   ....[25]....
        /*0358*/ 	.word	0xffffffff


	//   ....[26]....
        /*035c*/ 	.word	0xffffffff


	//   ....[27]....
        /*0360*/ 	.word	0xffffffff


	//   ....[28]....
        /*0364*/ 	.word	0xffffffff


	//   ....[29]....
        /*0368*/ 	.word	0xffffffff


	//   ....[30]....
        /*036c*/ 	.word	0xffffffff


	//   ....[31]....
        /*0370*/ 	.word	0xffffffff


	//   ....[32]....
        /*0374*/ 	.word	0xffffffff


	//   ....[33]....
        /*0378*/ 	.word	0xffffffff


	//   ....[34]....
        /*037c*/ 	.word	0xffffffff


	//   ....[35]....
        /*0380*/ 	.word	0xffffffff


	//   ....[36]....
        /*0384*/ 	.word	0xffffffff


	//   ....[37]....
        /*0388*/ 	.word	0xffffffff


	//   ....[38]....
        /*038c*/ 	.word	0xffffffff


	//   ....[39]....
        /*0390*/ 	.word	0xffffffff


	//   ....[40]....
        /*0394*/ 	.word	0xffffffff


	//   ....[41]....
        /*0398*/ 	.word	0xffffffff


	//   ....[42]....
        /*039c*/ 	.word	0xffffffff


	//   ....[43]....
        /*03a0*/ 	.word	0xffffffff


	//   ....[44]....
        /*03a4*/ 	.word	0xffffffff


	//   ....[45]....
        /*03a8*/ 	.word	0xffffffff


	//   ....[46]....
        /*03ac*/ 	.word	0xffffffff


	//   ....[47]....
        /*03b0*/ 	.word	0xffffffff


	//   ....[48]....
        /*03b4*/ 	.word	0xffffffff


	//   ....[49]....
        /*03b8*/ 	.word	0xffffffff


	//   ....[50]....
        /*03bc*/ 	.word	0xffffffff


	//   ....[51]....
        /*03c0*/ 	.word	0xffffffff


	//   ....[52]....
        /*03c4*/ 	.word	0xffffffff


	//   ....[53]....
        /*03c8*/ 	.word	0xffffffff


	//   ....[54]....
        /*03cc*/ 	.word	0xffffffff


	//   ....[55]....
        /*03d0*/ 	.word	0xffffffff


	//   ....[56]....
        /*03d4*/ 	.word	0xffffffff


	//   ....[57]....
        /*03d8*/ 	.word	0xffffffff


	//   ....[58]....
        /*03dc*/ 	.word	0xffffffff


	//   ....[59]....
        /*03e0*/ 	.word	0xffffffff


	//   ....[60]....
        /*03e4*/ 	.word	0xffffffff


	//   ....[61]....
        /*03e8*/ 	.word	0xffffffff


	//   ....[62]....
        /*03ec*/ 	.word	0xffffffff


	//   ....[63]....
        /*03f0*/ 	.word	0xffffffff


	//   ....[64]....
        /*03f4*/ 	.word	0xffffffff


	//   ....[65]....
        /*03f8*/ 	.word	0xffffffff


	//   ....[66]....
        /*03fc*/ 	.word	0xffffffff


	//   ....[67]....
        /*0400*/ 	.word	0xffffffff


	//   ....[68]....
        /*0404*/ 	.word	0xffffffff


	//   ....[69]....
        /*0408*/ 	.word	0xffffffff


	//   ....[70]....
        /*040c*/ 	.word	0xffffffff


	//   ....[71]....
        /*0410*/ 	.word	0xffffffff


	//   ....[72]....
        /*0414*/ 	.word	0xffffffff


	//   ....[73]....
        /*0418*/ 	.word	0xffffffff


	//   ....[74]....
        /*041c*/ 	.word	0xffffffff


	//   ....[75]....
        /*0420*/ 	.word	0xffffffff


	//   ....[76]....
        /*0424*/ 	.word	0xffffffff


	//   ....[77]....
        /*0428*/ 	.word	0xffffffff


	//   ....[78]....
        /*042c*/ 	.word	0xffffffff


	//   ....[79]....
        /*0430*/ 	.word	0xffffffff


	//   ....[80]....
        /*0434*/ 	.word	0xffffffff


	//   ....[81]....
        /*0438*/ 	.word	0xffffffff


	//   ....[82]....
        /*043c*/ 	.word	0xffffffff


	//   ....[83]....
        /*0440*/ 	.word	0xffffffff


	//   ....[84]....
        /*0444*/ 	.word	0xffffffff


	//   ....[85]....
        /*0448*/ 	.word	0xffffffff


	//   ....[86]....
        /*044c*/ 	.word	0xffffffff


	//   ....[87]....
        /*0450*/ 	.word	0xffffffff


	//   ....[88]....
        /*0454*/ 	.word	0xffffffff


	//   ....[89]....
        /*0458*/ 	.word	0xffffffff


	//   ....[90]....
        /*045c*/ 	.word	0xffffffff


	//   ....[91]....
        /*0460*/ 	.word	0xffffffff


	//   ....[92]....
        /*0464*/ 	.word	0xffffffff


	//   ....[93]....
        /*0468*/ 	.word	0xffffffff


	//   ....[94]....
        /*046c*/ 	.word	0xffffffff


	//   ....[95]....
        /*0470*/ 	.word	0xffffffff


	//   ....[96]....
        /*0474*/ 	.word	0xffffffff


	//   ....[97]....
        /*0478*/ 	.word	0xffffffff


	//   ....[98]....
        /*047c*/ 	.word	0xffffffff


	//   ....[99]....
        /*0480*/ 	.word	0xffffffff


	//   ....[100]....
        /*0484*/ 	.word	0xffffffff


	//   ....[101]....
        /*0488*/ 	.word	0xffffffff


	//   ....[102]....
        /*048c*/ 	.word	0xffffffff


	//   ....[103]....
        /*0490*/ 	.word	0xffffffff


	//   ....[104]....
        /*0494*/ 	.word	0xffffffff


	//   ....[105]....
        /*0498*/ 	.word	0xffffffff


	//   ....[106]....
        /*049c*/ 	.word	0xffffffff


	//   ....[107]....
        /*04a0*/ 	.word	0xffffffff


	//   ....[108]....
        /*04a4*/ 	.word	0xffffffff


	//   ....[109]....
        /*04a8*/ 	.word	0xffffffff


	//   ....[110]....
        /*04ac*/ 	.word	0xffffffff


	//   ....[111]....
        /*04b0*/ 	.word	0xffffffff


	//   ....[112]....
        /*04b4*/ 	.word	0xffffffff


	//   ....[113]....
        /*04b8*/ 	.word	0xffffffff


	//   ....[114]....
        /*04bc*/ 	.word	0xffffffff


	//   ....[115]....
        /*04c0*/ 	.word	0xffffffff


	//   ....[116]....
        /*04c4*/ 	.word	0xffffffff


	//   ....[117]....
        /*04c8*/ 	.word	0xffffffff


	//   ....[118]....
        /*04cc*/ 	.word	0xffffffff


	//   ....[119]....
        /*04d0*/ 	.word	0xffffffff


	//   ....[120]....
        /*04d4*/ 	.word	0xffffffff


	//   ....[121]....
        /*04d8*/ 	.word	0xffffffff


	//   ....[122]....
        /*04dc*/ 	.word	0xffffffff


	//   ....[123]....
        /*04e0*/ 	.word	0xffffffff


	//   ....[124]....
        /*04e4*/ 	.word	0xffffffff


	//   ....[125]....
        /*04e8*/ 	.word	0xffffffff


	//   ....[126]....
        /*04ec*/ 	.word	0xffffffff


	//   ....[127]....
        /*04f0*/ 	.word	0xffffffff


	//   ....[128]....
        /*04f4*/ 	.word	0xffffffff


	//   ....[129]....
        /*04f8*/ 	.word	0xffffffff


	//   ....[130]....
        /*04fc*/ 	.word	0xffffffff


	//   ....[131]....
        /*0500*/ 	.word	0xffffffff


	//   ....[132]....
        /*0504*/ 	.word	0xffffffff


	//   ....[133]....
        /*0508*/ 	.word	0xffffffff


	//   ....[134]....
        /*050c*/ 	.word	0xffffffff


	//   ....[135]....
        /*0510*/ 	.word	0xffffffff


	//   ....[136]....
        /*0514*/ 	.word	0xffffffff


	//   ....[137]....
        /*0518*/ 	.word	0xffffffff


	//   ....[138]....
        /*051c*/ 	.word	0xffffffff


	//   ....[139]....
        /*0520*/ 	.word	0xffffffff


	//   ....[140]....
        /*0524*/ 	.word	0xffffffff


	//   ....[141]....
        /*0528*/ 	.word	0xffffffff


	//   ....[142]....
        /*052c*/ 	.word	0xffffffff


	//   ....[143]....
        /*0530*/ 	.word	0xffffffff


	//   ....[144]....
        /*0534*/ 	.word	0xffffffff


	//   ....[145]....
        /*0538*/ 	.word	0xffffffff


	//   ....[146]....
        /*053c*/ 	.word	0xffffffff


	//   ....[147]....
        /*0540*/ 	.word	0xffffffff


	//   ....[148]....
        /*0544*/ 	.word	0xffffffff


	//   ....[149]....
        /*0548*/ 	.word	0xffffffff


	//   ....[150]....
        /*054c*/ 	.word	0xffffffff


	//   ....[151]....
        /*0550*/ 	.word	0xffffffff


	//   ....[152]....
        /*0554*/ 	.word	0xffffffff


	//   ....[153]....
        /*0558*/ 	.word	0xffffffff


	//   ....[154]....
        /*055c*/ 	.word	0xffffffff


	//   ....[155]....
        /*0560*/ 	.word	0xffffffff


	//   ....[156]....
        /*0564*/ 	.word	0xffffffff


	//   ....[157]....
        /*0568*/ 	.word	0xffffffff


	//   ....[158]....
        /*056c*/ 	.word	0xffffffff


	//   ....[159]....
        /*0570*/ 	.word	0xffffffff


	//   ....[160]....
        /*0574*/ 	.word	0xffffffff


	//   ....[161]....
        /*0578*/ 	.word	0xffffffff


	//   ....[162]....
        /*057c*/ 	.word	0xffffffff


	//   ....[163]....
        /*0580*/ 	.word	0xffffffff


	//   ....[164]....
        /*0584*/ 	.word	0xffffffff


	//   ....[165]....
        /*0588*/ 	.word	0xffffffff


	//   ....[166]....
        /*058c*/ 	.word	0xffffffff


	//   ....[167]....
        /*0590*/ 	.word	0xffffffff


	//   ....[168]....
        /*0594*/ 	.word	0xffffffff


	//   ....[169]....
        /*0598*/ 	.word	0xffffffff


	//   ....[170]....
        /*059c*/ 	.word	0xffffffff


	//   ....[171]....
        /*05a0*/ 	.word	0xffffffff


	//   ....[172]....
        /*05a4*/ 	.word	0xffffffff


	//   ....[173]....
        /*05a8*/ 	.word	0xffffffff


	//   ....[174]....
        /*05ac*/ 	.word	0xffffffff


	//   ....[175]....
        /*05b0*/ 	.word	0xffffffff


	//   ....[176]....
        /*05b4*/ 	.word	0xffffffff


	//   ....[177]....
        /*05b8*/ 	.word	0xffffffff


	//   ....[178]....
        /*05bc*/ 	.word	0xffffffff


	//   ....[179]....
        /*05c0*/ 	.word	0xffffffff


	//   ....[180]....
        /*05c4*/ 	.word	0xffffffff


	//   ....[181]....
        /*05c8*/ 	.word	0xffffffff


	//   ....[182]....
        /*05cc*/ 	.word	0xffffffff


	//   ....[183]....
        /*05d0*/ 	.word	0xffffffff


	//   ....[184]....
        /*05d4*/ 	.word	0xffffffff


	//   ....[185]....
        /*05d8*/ 	.word	0x0500000f


	//   ....[186]....
        /*05dc*/ 	.word	0x0500000f


	//   ....[187]....
        /*05e0*/ 	.word	0x0500000f


	//   ....[188]....
        /*05e4*/ 	.word	0x0500000f


	//   ....[189]....
        /*05e8*/ 	.word	0x0500000f


	//   ....[190]....
        /*05ec*/ 	.word	0x0500000f


	//   ....[191]....
        /*05f0*/ 	.word	0x0500000f


	//   ....[192]....
        /*05f4*/ 	.word	0x0500000f


	//   ....[193]....
        /*05f8*/ 	.word	0x0500000f


	//   ....[194]....
        /*05fc*/ 	.word	0x0500000f


	//   ....[195]....
        /*0600*/ 	.word	0x0500000f


	//   ....[196]....
        /*0604*/ 	.word	0x0500000f


	//   ....[197]....
        /*0608*/ 	.word	0x0500000f


	//   ....[198]....
        /*060c*/ 	.word	0x0500000f


	//   ....[199]....
        /*0610*/ 	.word	0x0500000f


	//   ....[200]....
        /*0614*/ 	.word	0x0500000f


	//   ....[201]....
        /*0618*/ 	.word	0x0500000f


	//   ....[202]....
        /*061c*/ 	.word	0x0500000f


	//   ....[203]....
        /*0620*/ 	.word	0x0500000f


	//   ....[204]....
        /*0624*/ 	.word	0x0500000f


	//   ....[205]....
        /*0628*/ 	.word	0x0500000f


	//   ....[206]....
        /*062c*/ 	.word	0x0500000f


	//   ....[207]....
        /*0630*/ 	.word	0x0500000f


	//   ....[208]....
        /*0634*/ 	.word	0x0500000f


	//   ....[209]....
        /*0638*/ 	.word	0x0500000f


	//   ....[210]....
        /*063c*/ 	.word	0x0500000f


	//   ....[211]....
        /*0640*/ 	.word	0x0500000f


	//   ....[212]....
        /*0644*/ 	.word	0x0500000f


	//   ....[213]....
        /*0648*/ 	.word	0x0500000f


	//   ....[214]....
        /*064c*/ 	.word	0x0500000f


	//   ....[215]....
        /*0650*/ 	.word	0x0500000f


	//   ....[216]....
        /*0654*/ 	.word	0x0500000f


	//   ....[217]....
        /*0658*/ 	.word	0x0500000f


	//   ....[218]....
        /*065c*/ 	.word	0x0500000f


	//   ....[219]....
        /*0660*/ 	.word	0x0500000f


	//   ....[220]....
        /*0664*/ 	.word	0x0500000f


	//   ....[221]....
        /*0668*/ 	.word	0x0500000f


	//   ....[222]....
        /*066c*/ 	.word	0x0500000f


	//   ....[223]....
        /*0670*/ 	.word	0x0500000f


	//   ....[224]....
        /*0674*/ 	.word	0x0500000f


	//   ....[225]....
        /*0678*/ 	.word	0x0500000f


	//   ....[226]....
        /*067c*/ 	.word	0x0500000f


	//   ....[227]....
        /*0680*/ 	.word	0x0500000f


	//   ....[228]....
        /*0684*/ 	.word	0x0500000f


	//   ....[229]....
        /*0688*/ 	.word	0x0500000f


	//   ....[230]....
        /*068c*/ 	.word	0x0500000f


	//   ....[231]....
        /*0690*/ 	.word	0x0500000f


	//   ....[232]....
        /*0694*/ 	.word	0x0500000f


	//   ....[233]....
        /*0698*/ 	.word	0x0500000f


	//   ....[234]....
        /*069c*/ 	.word	0x0500000f


	//   ....[235]....
        /*06a0*/ 	.word	0x0500000f


	//   ....[236]....
        /*06a4*/ 	.word	0x0500000f


	//   ....[237]....
        /*06a8*/ 	.word	0x0500000f


	//   ....[238]....
        /*06ac*/ 	.word	0x0500000f


	//   ....[239]....
        /*06b0*/ 	.word	0x0500000f


	//   ....[240]....
        /*06b4*/ 	.word	0x0500000f


	//   ....[241]....
        /*06b8*/ 	.word	0x0500000f


	//   ....[242]....
        /*06bc*/ 	.word	0x0500000f


	//   ....[243]....
        /*06c0*/ 	.word	0x0500000f


	//   ....[244]....
        /*06c4*/ 	.word	0x0500000f


	//   ....[245]....
        /*06c8*/ 	.word	0x0500000f


	//   ....[246]....
        /*06cc*/ 	.word	0x0500000f


	//   ....[247]....
        /*06d0*/ 	.word	0x0500000f


	//   ....[248]....
        /*06d4*/ 	.word	0x0500000f


	//   ....[249]....
        /*06d8*/ 	.word	0x0500000f


	//   ....[250]....
        /*06dc*/ 	.word	0x0500000f


	//   ....[251]....
        /*06e0*/ 	.word	0x0500000f


	//   ....[252]....
        /*06e4*/ 	.word	0x0500000f


	//   ....[253]....
        /*06e8*/ 	.word	0x0500000f


	//   ....[254]....
        /*06ec*/ 	.word	0x0500000f


	//   ....[255]....
        /*06f0*/ 	.word	0x0500000f


	//   ....[0]....
        /*06f4*/ 	.word	0x0500000f


	//   ....[1]....
        /*06f8*/ 	.word	0x0500000f


	//   ....[2]....
        /*06fc*/ 	.word	0x0500000f


	//   ....[3]....
        /*0700*/ 	.word	0x0500000f


	//   ....[4]....
        /*0704*/ 	.word	0x0500000f


	//   ....[5]....
        /*0708*/ 	.word	0x0500000f


	//   ....[6]....
        /*070c*/ 	.word	0x0500000f


	//   ....[7]....
        /*0710*/ 	.word	0x0500000f


	//   ....[8]....
        /*0714*/ 	.word	0x0500000f


	//   ....[9]....
        /*0718*/ 	.word	0x0500000f


	//   ....[10]....
        /*071c*/ 	.word	0x0500000f


	//   ....[11]....
        /*0720*/ 	.word	0x0500000f


	//   ....[12]....
        /*0724*/ 	.word	0x0500000f


	//   ....[13]....
        /*0728*/ 	.word	0x0500000f


	//   ....[14]....
        /*072c*/ 	.word	0x0500000f


	//   ....[15]....
        /*0730*/ 	.word	0x0500000f


	//   ....[16]....
        /*0734*/ 	.word	0x0500000f


	//   ....[17]....
        /*0738*/ 	.word	0x0500000f


	//   ....[18]....
        /*073c*/ 	.word	0x0500000f


	//   ....[19]....
        /*0740*/ 	.word	0x0500000f


	//   ....[20]....
        /*0744*/ 	.word	0x0500000f


	//   ....[21]....
        /*0748*/ 	.word	0x0500000f


	//   ....[22]....
        /*074c*/ 	.word	0x0500000f


	//   ....[23]....
        /*0750*/ 	.word	0x0500000f


	//   ....[24]....
        /*0754*/ 	.word	0x0500000f


	//   ....[25]....
        /*0758*/ 	.word	0x0500000f


	//   ....[26]....
        /*075c*/ 	.word	0x0500000f


	//   ....[27]....
        /*0760*/ 	.word	0x0500000f


	//   ....[28]....
        /*0764*/ 	.word	0x0500000f


	//   ....[29]....
        /*0768*/ 	.word	0x0500000f


	//   ....[30]....
        /*076c*/ 	.word	0x0500000f


	//   ....[31]....
        /*0770*/ 	.word	0x0500000f


	//   ....[32]....
        /*0774*/ 	.word	0x0500000f


	//   ....[33]....
        /*0778*/ 	.word	0x0500000f


	//   ....[34]....
        /*077c*/ 	.word	0x0500000f


	//   ....[35]....
        /*0780*/ 	.word	0x0500000f


	//   ....[36]....
        /*0784*/ 	.word	0x0500000f


	//   ....[37]....
        /*0788*/ 	.word	0x0500000f


	//   ....[38]....
        /*078c*/ 	.word	0x0500000f


	//   ....[39]....
        /*0790*/ 	.word	0x0500000f


	//   ....[40]....
        /*0794*/ 	.word	0x0500000f


	//   ....[41]....
        /*0798*/ 	.word	0x0500000f


	//----- nvinfo : EIATTR_COOP_GROUP_INSTR_OFFSETS
	.align		4
.L_558:
        /*079c*/ 	.byte	0x04, 0x28
        /*079e*/ 	.short	(.L_560 - .L_559)


	//   ....[0]....
.L_559:
        /*07a0*/ 	.word	0x00000060


	//   ....[1]....
        /*07a4*/ 	.word	0x00000140


	//   ....[2]....
        /*07a8*/ 	.word	0x00000190


	//   ....[3]....
        /*07ac*/ 	.word	0x000003c0


	//   ....[4]....
        /*07b0*/ 	.word	0x00000520


	//   ....[5]....
        /*07b4*/ 	.word	0x00000640


	//   ....[6]....
        /*07b8*/ 	.word	0x000007a0


	//   ....[7]....
        /*07bc*/ 	.word	0x00003c70


	//   ....[8]....
        /*07c0*/ 	.word	0x00003c80


	//   ....[9]....
        /*07c4*/ 	.word	0x00005380


	//   ....[10]....
        /*07c8*/ 	.word	0x00005390


	//   ....[11]....
        /*07cc*/ 	.word	0x00007600


	//   ....[12]....
        /*07d0*/ 	.word	0x00007610


	//   ....[13]....
        /*07d4*/ 	.word	0x00008eb0


	//   ....[14]....
        /*07d8*/ 	.word	0x00008ec0


	//   ....[15]....
        /*07dc*/ 	.word	0x0000a900


	//   ....[16]....
        /*07e0*/ 	.word	0x0000a910


	//   ....[17]....
        /*07e4*/ 	.word	0x0000abb0


	//   ....[18]....
        /*07e8*/ 	.word	0x0000abc0


	//   ....[19]....
        /*07ec*/ 	.word	0x0000b100


	//   ....[20]....
        /*07f0*/ 	.word	0x0000b120


	//   ....[21]....
        /*07f4*/ 	.word	0x0000b2b0


	//   ....[22]....
        /*07f8*/ 	.word	0x0000b2d0


	//   ....[23]....
        /*07fc*/ 	.word	0x0000bb30


	//   ....[24]....
        /*0800*/ 	.word	0x0000c220


	//   ....[25]....
        /*0804*/ 	.word	0x0000c230


	//   ....[26]....
        /*0808*/ 	.word	0x0000c240


	//   ....[27]....
        /*080c*/ 	.word	0x0000c250


	//   ....[28]....
        /*0810*/ 	.word	0x0000cae0


	//   ....[29]....
        /*0814*/ 	.word	0x0000caf0


	//   ....[30]....
        /*0818*/ 	.word	0x0000cb00


	//   ....[31]....
        /*081c*/ 	.word	0x0000cb10


	//   ....[32]....
        /*0820*/ 	.word	0x0000fc10


	//   ....[33]....
        /*0824*/ 	.word	0x0000fc20


	//   ....[34]....
        /*0828*/ 	.word	0x0000fc30


	//   ....[35]....
        /*082c*/ 	.word	0x0000fc40


	//   ....[36]....
        /*0830*/ 	.word	0x00010300


	//   ....[37]....
        /*0834*/ 	.word	0x00010310


	//   ....[38]....
        /*0838*/ 	.word	0x00010320


	//   ....[39]....
        /*083c*/ 	.word	0x00010330


	//   ....[40]....
        /*0840*/ 	.word	0x00013de0


	//   ....[41]....
        /*0844*/ 	.word	0x00013e00


	//   ....[42]....
        /*0848*/ 	.word	0x000142e0


	//   ....[43]....
        /*084c*/ 	.word	0x000143f0


	//   ....[44]....
        /*0850*/ 	.word	0x00014a50


	//   ....[45]....
        /*0854*/ 	.word	0x00014ae0


	//   ....[46]....
        /*0858*/ 	.word	0x00016590


	//   ....[47]....
        /*085c*/ 	.word	0x000165b0


	//   ....[48]....
        /*0860*/ 	.word	0x00016eb0


	//   ....[49]....
        /*0864*/ 	.word	0x00016f10


	//   ....[50]....
        /*0868*/ 	.word	0x00016f30


	//   ....[51]....
        /*086c*/ 	.word	0x00016f50


	//   ....[52]....
        /*0870*/ 	.word	0x00018e50


	//   ....[53]....
        /*0874*/ 	.word	0x00018e60


	//   ....[54]....
        /*0878*/ 	.word	0x00018e90


	//   ....[55]....
        /*087c*/ 	.word	0x00018ea0


	//   ....[56]....
        /*0880*/ 	.word	0x0001a230


	//   ....[57]....
        /*0884*/ 	.word	0x0001a2b0


	//   ....[58]....
        /*0888*/ 	.word	0x0001a2e0


	//   ....[59]....
        /*088c*/ 	.word	0x0001a2f0


	//   ....[60]....
        /*0890*/ 	.word	0x0001b410


	//   ....[61]....
        /*0894*/ 	.word	0x0001b420


	//   ....[62]....
        /*0898*/ 	.word	0x0001b430


	//   ....[63]....
        /*089c*/ 	.word	0x0001b440


	//   ....[64]....
        /*08a0*/ 	.word	0x0001bb20


	//   ....[65]....
        /*08a4*/ 	.word	0x0001bb60


	//   ....[66]....
        /*08a8*/ 	.word	0x0001bc30


	//   ....[67]....
        /*08ac*/ 	.word	0x0001bc50


	//   ....[68]....
        /*08b0*/ 	.word	0x0001bd20


	//   ....[69]....
        /*08b4*/ 	.word	0x0001bd40


	//   ....[70]....
        /*08b8*/ 	.word	0x0001be20


	//   ....[71]....
        /*08bc*/ 	.word	0x0001be40


	//   ....[72]....
        /*08c0*/ 	.word	0x0001c2a0


	//   ....[73]....
        /*08c4*/ 	.word	0x0001c2b0


	//   ....[74]....
        /*08c8*/ 	.word	0x0001c700


	//   ....[75]....
        /*08cc*/ 	.word	0x0001c710


	//   ....[76]....
        /*08d0*/ 	.word	0x0001d3b0


	//   ....[77]....
        /*08d4*/ 	.word	0x0001d3d0


	//   ....[78]....
        /*08d8*/ 	.word	0x0001d4a0


	//   ....[79]....
        /*08dc*/ 	.word	0x0001d4c0


	//   ....[80]....
        /*08e0*/ 	.word	0x0001d590


	//   ....[81]....
        /*08e4*/ 	.word	0x0001d5b0


	//   ....[82]....
        /*08e8*/ 	.word	0x0001d690


	//   ....[83]....
        /*08ec*/ 	.word	0x0001d6b0


	//   ....[84]....
        /*08f0*/ 	.word	0x0001d810


	//   ....[85]....
        /*08f4*/ 	.word	0x0001da10


	//   ....[86]....
        /*08f8*/ 	.word	0x0001da40


	//   ....[87]....
        /*08fc*/ 	.word	0x0001da70


	//   ....[88]....
        /*0900*/ 	.word	0x0001daa0


	//   ....[89]....
        /*0904*/ 	.word	0x0001dad0


	//   ....[90]....
        /*0908*/ 	.word	0x0001db00


	//   ....[91]....
        /*090c*/ 	.word	0x0001dca0


	//   ....[92]....
        /*0910*/ 	.word	0x0001dcd0


	//   ....[93]....
        /*0914*/ 	.word	0x0001dd00


	//   ....[94]....
        /*0918*/ 	.word	0x0001dd30


	//   ....[95]....
        /*091c*/ 	.word	0x0001dd60


	//   ....[96]....
        /*0920*/ 	.word	0x0001dd90


	//   ....[97]....
        /*0924*/ 	.word	0x0001de20


	//   ....[98]....
        /*0928*/ 	.word	0x0001de50


	//   ....[99]....
        /*092c*/ 	.word	0x0001de60


	//   ....[100]....
        /*0930*/ 	.word	0x0001dea0


	//   ....[101]....
        /*0934*/ 	.word	0x0001f3a0


	//   ....[102]....
        /*0938*/ 	.word	0x00021590


	//   ....[103]....
        /*093c*/ 	.word	0x000215c0


	//   ....[104]....
        /*0940*/ 	.word	0x00021670


	//   ....[105]....
        /*0944*/ 	.word	0x00021690


	//   ....[106]....
        /*0948*/ 	.word	0x00021730


	//   ....[107]....
        /*094c*/ 	.word	0x00021750


	//   ....[108]....
        /*0950*/ 	.word	0x000217f0


	//   ....[109]....
        /*0954*/ 	.word	0x00021810


	//   ....[110]....
        /*0958*/ 	.word	0x000218b0


	//   ....[111]....
        /*095c*/ 	.word	0x000218d0


	//   ....[112]....
        /*0960*/ 	.word	0x000218e0


	//   ....[113]....
        /*0964*/ 	.word	0x00021970


	//   ....[114]....
        /*0968*/ 	.word	0x00022120


	//   ....[115]....
        /*096c*/ 	.word	0x00022160


	//   ....[116]....
        /*0970*/ 	.word	0x00022180


	//   ....[117]....
        /*0974*/ 	.word	0x00022210


	//   ....[118]....
        /*0978*/ 	.word	0x00022220


	//   ....[119]....
        /*097c*/ 	.word	0x000222c0


	//   ....[120]....
        /*0980*/ 	.word	0x000222d0


	//   ....[121]....
        /*0984*/ 	.word	0x00022370


	//   ....[122]....
        /*0988*/ 	.word	0x00022380


	//   ....[123]....
        /*098c*/ 	.word	0x00022420


	//   ....[124]....
        /*0990*/ 	.word	0x00022430


	//   ....[125]....
        /*0994*/ 	.word	0x000224d0


	//   ....[126]....
        /*0998*/ 	.word	0x000224e0


	//   ....[127]....
        /*099c*/ 	.word	0x00022580


	//   ....[128]....
        /*09a0*/ 	.word	0x00022590


	//   ....[129]....
        /*09a4*/ 	.word	0x000225a0


	//   ....[130]....
        /*09a8*/ 	.word	0x00022da0


	//   ....[131]....
        /*09ac*/ 	.word	0x00022db0


	//   ....[132]....
        /*09b0*/ 	.word	0x00022dc0


	//   ....[133]....
        /*09b4*/ 	.word	0x00022e50


	//   ....[134]....
        /*09b8*/ 	.word	0x00022e60


	//   ....[135]....
        /*09bc*/ 	.word	0x00022ec0


	//   ....[136]....
        /*09c0*/ 	.word	0x00022ef0


	//   ....[137]....
        /*09c4*/ 	.word	0x00022f30


	//   ....[138]....
        /*09c8*/ 	.word	0x00022f60


	//   ....[139]....
        /*09cc*/ 	.word	0x00022fa0


	//   ....[140]....
        /*09d0*/ 	.word	0x00022fd0


	//   ....[141]....
        /*09d4*/ 	.word	0x00023010


	//   ....[142]....
        /*09d8*/ 	.word	0x000232a0


	//   ....[143]....
        /*09dc*/ 	.word	0x000232d0


	//   ....[144]....
        /*09e0*/ 	.word	0x00023360


	//   ....[145]....
        /*09e4*/ 	.word	0x00023370


	//   ....[146]....
        /*09e8*/ 	.word	0x000233e0


	//   ....[147]....
        /*09ec*/ 	.word	0x000233f0


	//   ....[148]....
        /*09f0*/ 	.word	0x00023460


	//   ....[149]....
        /*09f4*/ 	.word	0x00023470


	//   ....[150]....
        /*09f8*/ 	.word	0x000234e0


	//   ....[151]....
        /*09fc*/ 	.word	0x000234f0


	//   ....[152]....
        /*0a00*/ 	.word	0x00023500


	//   ....[153]....
        /*0a04*/ 	.word	0x00023570


	//   ....[154]....
        /*0a08*/ 	.word	0x00023b20


	//   ....[155]....
        /*0a0c*/ 	.word	0x00023b60


	//   ....[156]....
        /*0a10*/ 	.word	0x00023b80


	//   ....[157]....
        /*0a14*/ 	.word	0x00023b90


	//   ....[158]....
        /*0a18*/ 	.word	0x00023bd0


	//   ....[159]....
        /*0a1c*/ 	.word	0x00023bf0


	//   ....[160]....
        /*0a20*/ 	.word	0x00023c60


	//   ....[161]....
        /*0a24*/ 	.word	0x00023c80


	//   ....[162]....
        /*0a28*/ 	.word	0x00023ce0


	//   ....[163]....
        /*0a2c*/ 	.word	0x00023d00


	//   ....[164]....
        /*0a30*/ 	.word	0x00023d50


	//   ....[165]....
        /*0a34*/ 	.word	0x00023d70


	//   ....[166]....
        /*0a38*/ 	.word	0x000241d0


	//   ....[167]....
        /*0a3c*/ 	.word	0x00024200


	//   ....[168]....
        /*0a40*/ 	.word	0x00024260


	//   ....[169]....
        /*0a44*/ 	.word	0x00024290


	//   ....[170]....
        /*0a48*/ 	.word	0x000242c0


	//   ....[171]....
        /*0a4c*/ 	.word	0x000242f0


	//   ....[172]....
        /*0a50*/ 	.word	0x00024320


	//   ....[173]....
        /*0a54*/ 	.word	0x00024350


	//   ....[174]....
        /*0a58*/ 	.word	0x00024500


	//   ....[175]....
        /*0a5c*/ 	.word	0x00024530


	//   ....[176]....
        /*0a60*/ 	.word	0x00024560


	//   ....[177]....
        /*0a64*/ 	.word	0x00024590


	//   ....[178]....
        /*0a68*/ 	.word	0x000245c0


	//   ....[179]....
        /*0a6c*/ 	.word	0x000245f0


	//   ....[180]....
        /*0a70*/ 	.word	0x000246b0


	//   ....[181]....
        /*0a74*/ 	.word	0x000246d0


	//   ....[182]....
        /*0a78*/ 	.word	0x000246f0


	//   ....[183]....
        /*0a7c*/ 	.word	0x00024750


	//   ....[184]....
        /*0a80*/ 	.word	0x00025180


	//   ....[185]....
        /*0a84*/ 	.word	0x000254a0


	//   ....[186]....
        /*0a88*/ 	.word	0x00025530


	//   ....[187]....
        /*0a8c*/ 	.word	0x000255d0


	//   ....[188]....
        /*0a90*/ 	.word	0x00025660


	//   ....[189]....
        /*0a94*/ 	.word	0x00025750


	//   ....[190]....
        /*0a98*/ 	.word	0x000257e0


	//   ....[191]....
        /*0a9c*/ 	.word	0x00025880


	//   ....[192]....
        /*0aa0*/ 	.word	0x00025910


	//   ....[193]....
        /*0aa4*/ 	.word	0x00025a00


	//   ....[194]....
        /*0aa8*/ 	.word	0x00025a90


	//   ....[195]....
        /*0aac*/ 	.word	0x00025b30


	//   ....[196]....
        /*0ab0*/ 	.word	0x00025bc0


	//   ....[197]....
        /*0ab4*/ 	.word	0x00025cb0


	//   ....[198]....
        /*0ab8*/ 	.word	0x00025d40


	//   ....[199]....
        /*0abc*/ 	.word	0x00025d90


	//   ....[200]....
        /*0ac0*/ 	.word	0x00025de0


	//   ....[201]....
        /*0ac4*/ 	.word	0x00025e80


	//   ....[202]....
        /*0ac8*/ 	.word	0x00025f10


	//   ....[203]....
        /*0acc*/ 	.word	0x00025f60


	//   ....[204]....
        /*0ad0*/ 	.word	0x00025fb0


	//   ....[205]....
        /*0ad4*/ 	.word	0x000260a0


	//   ....[206]....
        /*0ad8*/ 	.word	0x00026130


	//   ....[207]....
        /*0adc*/ 	.word	0x00026180


	//   ....[208]....
        /*0ae0*/ 	.word	0x000261d0


	//   ....[209]....
        /*0ae4*/ 	.word	0x00026260


	//   ....[210]....
        /*0ae8*/ 	.word	0x000262f0


	//   ....[211]....
        /*0aec*/ 	.word	0x00026340


	//   ....[212]....
        /*0af0*/ 	.word	0x00026390


	//   ....[213]....
        /*0af4*/ 	.word	0x00026690


	//   ....[214]....
        /*0af8*/ 	.word	0x00026970


	//   ....[215]....
        /*0afc*/ 	.word	0x00026a60


	//   ....[216]....
        /*0b00*/ 	.word	0x00026b00


	//   ....[217]....
        /*0b04*/ 	.word	0x00026c30


	//   ....[218]....
        /*0b08*/ 	.word	0x00026c90


	//   ....[219]....
        /*0b0c*/ 	.word	0x00026dc0


	//   ....[220]....
        /*0b10*/ 	.word	0x00026e20


	//   ....[221]....
        /*0b14*/ 	.word	0x00026f50


	//   ....[222]....
        /*0b18*/ 	.word	0x00026fb0


	//   ....[223]....
        /*0b1c*/ 	.word	0x000270e0


	//   ....[224]....
        /*0b20*/ 	.word	0x00027140


	//   ....[225]....
        /*0b24*/ 	.word	0x00027260


	//   ....[226]....
        /*0b28*/ 	.word	0x000272b0


	//   ....[227]....
        /*0b2c*/ 	.word	0x00027360


	//   ....[228]....
        /*0b30*/ 	.word	0x000273c0


	//   ....[229]....
        /*0b34*/ 	.word	0x000274e0


	//   ....[230]....
        /*0b38*/ 	.word	0x00027530


	//   ....[231]....
        /*0b3c*/ 	.word	0x00027660


	//   ....[232]....
        /*0b40*/ 	.word	0x000276b0


	//   ....[233]....
        /*0b44*/ 	.word	0x000277e0


	//   ....[234]....
        /*0b48*/ 	.word	0x00027830


	//   ....[235]....
        /*0b4c*/ 	.word	0x00027960


	//   ....[236]....
        /*0b50*/ 	.word	0x000279b0


	//   ....[237]....
        /*0b54*/ 	.word	0x00027ae0


	//   ....[238]....
        /*0b58*/ 	.word	0x00027b30


	//   ....[239]....
        /*0b5c*/ 	.word	0x00027c60


	//   ....[240]....
        /*0b60*/ 	.word	0x00027cb0


	//   ....[241]....
        /*0b64*/ 	.word	0x00027dc0


	//   ....[242]....
        /*0b68*/ 	.word	0x00027e10


	//   ....[243]....
        /*0b6c*/ 	.word	0x00027f40


	//   ....[244]....
        /*0b70*/ 	.word	0x00027ff0


	//   ....[245]....
        /*0b74*/ 	.word	0x00028110


	//   ....[246]....
        /*0b78*/ 	.word	0x00028160


	//   ....[247]....
        /*0b7c*/ 	.word	0x00028250


	//   ....[248]....
        /*0b80*/ 	.word	0x000282a0


	//   ....[249]....
        /*0b84*/ 	.word	0x00028390


	//   ....[250]....
        /*0b88*/ 	.word	0x000283e0


	//   ....[251]....
        /*0b8c*/ 	.word	0x000284d0


	//   ....[252]....
        /*0b90*/ 	.word	0x00028520


	//   ....[253]....
        /*0b94*/ 	.word	0x00028610


	//   ....[254]....
        /*0b98*/ 	.word	0x00028660


	//   ....[255]....
        /*0b9c*/ 	.word	0x00028750


	//   ....[0]....
        /*0ba0*/ 	.word	0x000287f0


	//   ....[1]....
        /*0ba4*/ 	.word	0x00028900


	//   ....[2]....
        /*0ba8*/ 	.word	0x00028950


	//   ....[3]....
        /*0bac*/ 	.word	0x00028a50


	//   ....[4]....
        /*0bb0*/ 	.word	0x00028aa0


	//   ....[5]....
        /*0bb4*/ 	.word	0x00028ba0


	//   ....[6]....
        /*0bb8*/ 	.word	0x00028bf0


	//   ....[7]....
        /*0bbc*/ 	.word	0x00028cf0


	//   ....[8]....
        /*0bc0*/ 	.word	0x00028d40


	//   ....[9]....
        /*0bc4*/ 	.word	0x00028e40


	//   ....[10]....
        /*0bc8*/ 	.word	0x00028e90


	//   ....[11]....
        /*0bcc*/ 	.word	0x00028f80


	//   ....[12]....
        /*0bd0*/ 	.word	0x00029080


	//   ....[13]....
        /*0bd4*/ 	.word	0x000291a0


	//   ....[14]....
        /*0bd8*/ 	.word	0x000291f0


	//   ....[15]....
        /*0bdc*/ 	.word	0x000292e0


	//   ....[16]....
        /*0be0*/ 	.word	0x00029330


	//   ....[17]....
        /*0be4*/ 	.word	0x00029430


	//   ....[18]....
        /*0be8*/ 	.word	0x00029480


	//   ....[19]....
        /*0bec*/ 	.word	0x00029570


	//   ....[20]....
        /*0bf0*/ 	.word	0x000295c0


	//   ....[21]....
        /*0bf4*/ 	.word	0x000296a0


	//   ....[22]....
        /*0bf8*/ 	.word	0x000296f0


	//   ....[23]....
        /*0bfc*/ 	.word	0x00029780


	//   ....[24]....
        /*0c00*/ 	.word	0x00029820


	//   ....[25]....
        /*0c04*/ 	.word	0x000299b0


	//   ....[26]....
        /*0c08*/ 	.word	0x00029a20


	//   ....[27]....
        /*0c0c*/ 	.word	0x00029a90


	//   ....[28]....
        /*0c10*/ 	.word	0x00029b00


	//   ....[29]....
        /*0c14*/ 	.word	0x00029b70


	//   ....[30]....
        /*0c18*/ 	.word	0x00029bf0


	//   ....[31]....
        /*0c1c*/ 	.word	0x00029c70


	//   ....[32]....
        /*0c20*/ 	.word	0x00029d00


	//   ....[33]....
        /*0c24*/ 	.word	0x00029d70


	//   ....[34]....
        /*0c28*/ 	.word	0x00029de0


	//   ....[35]....
        /*0c2c*/ 	.word	0x00029e50


	//   ....[36]....
        /*0c30*/ 	.word	0x00029ed0


	//   ....[37]....
        /*0c34*/ 	.word	0x00029f40


	//   ....[38]....
        /*0c38*/ 	.word	0x00029fd0


	//   ....[39]....
        /*0c3c*/ 	.word	0x0002a030


	//   ....[40]....
        /*0c40*/ 	.word	0x0002a0c0


	//   ....[41]....
        /*0c44*/ 	.word	0x0002a1f0


	//----- nvinfo : EIATTR_REG_RECONFIG
	.align		4
.L_560:
        /*0c48*/ 	.byte	0x01, 0x54
	.zero		2


	//----- nvinfo : EIATTR_SYSCALL_OFFSETS
	.align		4
        /*0c4c*/ 	.byte	0x04, 0x46
        /*0c4e*/ 	.short	(.L_562 - .L_561)


	//   ....[0]....
.L_561:
        /*0c50*/ 	.word	0x00001fb0


	//   ....[1]....
        /*0c54*/ 	.word	0x00002100


	//   ....[2]....
        /*0c58*/ 	.word	0x0000bca0


	//   ....[3]....
        /*0c5c*/ 	.word	0x0000bfa0


	//   ....[4]....
        /*0c60*/ 	.word	0x00020b20


	//   ....[5]....
        /*0c64*/ 	.word	0x00020c70


	//   ....[6]....
        /*0c68*/ 	.word	0x00020d60


	//   ....[7]....
        /*0c6c*/ 	.word	0x00021d40


	//----- nvinfo : EIATTR_MBARRIER_INSTR_OFFSETS
	.align		4
.L_562:
        /*0c70*/ 	.byte	0x04, 0x39
        /*0c72*/ 	.short	(.L_564 - .L_563)


	//   ....[0]....
.L_563:
        /*0c74*/ 	.word	0x00000270
        /*0c78*/ 	.word	0x000000ff
        /*0c7c*/ 	.word	0x0002a800
        /*0c80*/ 	.short	0x0100
        /*0c82*/ 	.byte	0x08
	.zero		1


	//   ....[1]....
        /*0c84*/ 	.word	0x00000280
        /*0c88*/ 	.word	0x000000ff
        /*0c8c*/ 	.word	0x0002a820
        /*0c90*/ 	.short	0x0100
        /*0c92*/ 	.byte	0x08
	.zero		1


	//   ....[2]....
        /*0c94*/ 	.word	0x00000370
        /*0c98*/ 	.word	0x000000ff
        /*0c9c*/ 	.word	0x0002a830
        /*0ca0*/ 	.short	0x0100
        /*0ca2*/ 	.byte	0x08
	.zero		1


	//   ....[3]....
        /*0ca4*/ 	.word	0x00000380
        /*0ca8*/ 	.word	0x000000ff
        /*0cac*/ 	.word	0x0002a840
        /*0cb0*/ 	.short	0x0100
        /*0cb2*/ 	.byte	0x08
	.zero		1


	//   ....[4]....
        /*0cb4*/ 	.word	0x00000390
        /*0cb8*/ 	.word	0x000000ff
        /*0cbc*/ 	.word	0x0002a838
        /*0cc0*/ 	.short	0x0100
        /*0cc2*/ 	.byte	0x08
	.zero		1


	//   ....[5]....
        /*0cc4*/ 	.word	0x000003a0
        /*0cc8*/ 	.word	0x000000ff
        /*0ccc*/ 	.word	0x0002a848
        /*0cd0*/ 	.short	0x0100
        /*0cd2*/ 	.byte	0x08
	.zero		1


	//   ....[6]....
        /*0cd4*/ 	.word	0x000004d0
        /*0cd8*/ 	.word	0x000000ff
        /*0cdc*/ 	.word	0x0002a850
        /*0ce0*/ 	.short	0x0100
        /*0ce2*/ 	.byte	0x08
	.zero		1


	//   ....[7]....
        /*0ce4*/ 	.word	0x000004e0
        /*0ce8*/ 	.word	0x000000ff
        /*0cec*/ 	.word	0x0002a860
        /*0cf0*/ 	.short	0x0100
        /*0cf2*/ 	.byte	0x08
	.zero		1


	//   ....[8]....
        /*0cf4*/ 	.word	0x000004f0
        /*0cf8*/ 	.word	0x000000ff
        /*0cfc*/ 	.word	0x0002a858
        /*0d00*/ 	.short	0x0100
        /*0d02*/ 	.byte	0x08
	.zero		1


	//   ....[9]....
        /*0d04*/ 	.word	0x00000500
        /*0d08*/ 	.word	0x000000ff
        /*0d0c*/ 	.word	0x0002a868
        /*0d10*/ 	.short	0x0100
        /*0d12*/ 	.byte	0x08
	.zero		1


	//   ....[10]....
        /*0d14*/ 	.word	0x000005f0
        /*0d18*/ 	.word	0x000000ff
        /*0d1c*/ 	.word	0x0002a870
        /*0d20*/ 	.short	0x0100
        /*0d22*/ 	.byte	0x06
	.zero		1


	//   ....[11]....
        /*0d24*/ 	.word	0x00000600
        /*0d28*/ 	.word	0x000000ff
        /*0d2c*/ 	.word	0x0002a880
        /*0d30*/ 	.short	0x0100
        /*0d32*/ 	.byte	0x06
	.zero		1


	//   ....[12]....
        /*0d34*/ 	.word	0x00000610
        /*0d38*/ 	.word	0x000000ff
        /*0d3c*/ 	.word	0x0002a878
        /*0d40*/ 	.short	0x0100
        /*0d42*/ 	.byte	0x06
	.zero		1


	//   ....[13]....
        /*0d44*/ 	.word	0x00000620
        /*0d48*/ 	.word	0x000000ff
        /*0d4c*/ 	.word	0x0002a888
        /*0d50*/ 	.short	0x0100
        /*0d52*/ 	.byte	0x06
	.zero		1


	//   ....[14]....
        /*0d54*/ 	.word	0x00000750
        /*0d58*/ 	.word	0x000000ff
        /*0d5c*/ 	.word	0x0002a890
        /*0d60*/ 	.short	0x0100
        /*0d62*/ 	.byte	0x08
	.zero		1


	//   ....[15]....
        /*0d64*/ 	.word	0x00000760
        /*0d68*/ 	.word	0x000000ff
        /*0d6c*/ 	.word	0x0002a8a0
        /*0d70*/ 	.short	0x0100
        /*0d72*/ 	.byte	0x08
	.zero		1


	//   ....[16]....
        /*0d74*/ 	.word	0x00000770
        /*0d78*/ 	.word	0x000000ff
        /*0d7c*/ 	.word	0x0002a898
        /*0d80*/ 	.short	0x0100
        /*0d82*/ 	.byte	0x08
	.zero		1


	//   ....[17]....
        /*0d84*/ 	.word	0x00000780
        /*0d88*/ 	.word	0x000000ff
        /*0d8c*/ 	.word	0x0002a8a8
        /*0d90*/ 	.short	0x0100
        /*0d92*/ 	.byte	0x08
	.zero		1


	//   ....[18]....
        /*0d94*/ 	.word	0x000008b0
        /*0d98*/ 	.word	0x000000ff
        /*0d9c*/ 	.word	0x0002a8b0
        /*0da0*/ 	.short	0x0100
        /*0da2*/ 	.byte	0x08
	.zero		1


	//   ....[19]....
        /*0da4*/ 	.word	0x000008c0
        /*0da8*/ 	.word	0x000000ff
        /*0dac*/ 	.word	0x0002a8c0
        /*0db0*/ 	.short	0x0100
        /*0db2*/ 	.byte	0x08
	.zero		1


	//   ....[20]....
        /*0db4*/ 	.word	0x000008d0
        /*0db8*/ 	.word	0x000000ff
        /*0dbc*/ 	.word	0x0002a8b8
        /*0dc0*/ 	.short	0x0100
        /*0dc2*/ 	.byte	0x08
	.zero		1


	//   ....[21]....
        /*0dc4*/ 	.word	0x000008e0
        /*0dc8*/ 	.word	0x000000ff
        /*0dcc*/ 	.word	0x0002a8c8
        /*0dd0*/ 	.short	0x0100
        /*0dd2*/ 	.byte	0x08
	.zero		1


	//   ....[22]....
        /*0dd4*/ 	.word	0x00003c20
        /*0dd8*/ 	.word	0x00000054
        /*0ddc*/ 	.word	0x0002a890
        /*0de0*/ 	.short	0x010a
        /*0de2*/ 	.byte	0x3f
	.zero		1


	//   ....[23]....
        /*0de4*/ 	.word	0x00007590
        /*0de8*/ 	.word	0x00000054
        /*0dec*/ 	.word	0x0002a890
        /*0df0*/ 	.short	0x010a
        /*0df2*/ 	.byte	0x3f
	.zero		1


	//   ....[24]....
        /*0df4*/ 	.word	0x0000a760
        /*0df8*/ 	.word	0x00000054
        /*0dfc*/ 	.word	0x0002a890
        /*0e00*/ 	.short	0x010a
        /*0e02*/ 	.byte	0x3f
	.zero		1


	//   ....[25]....
        /*0e04*/ 	.word	0x0000af20
        /*0e08*/ 	.word	0x0000000b
        /*0e0c*/ 	.word	0x00000000
        /*0e10*/ 	.short	0x0101
        /*0e12*/ 	.byte	0x3f
	.zero		1


	//   ....[26]....
        /*0e14*/ 	.word	0x0000af60
        /*0e18*/ 	.word	0x00000054
        /*0e1c*/ 	.word	0x0002a8b0
        /*0e20*/ 	.short	0x010a
        /*0e22*/ 	.byte	0x3f
	.zero		1


	//   ....[27]....
        /*0e24*/ 	.word	0x0000b510
        /*0e28*/ 	.word	0x00000054
        /*0e2c*/ 	.word	0x00000000
        /*0e30*/ 	.short	0x0101
        /*0e32*/ 	.byte	0x3f
	.zero		1


	//   ....[28]....
        /*0e34*/ 	.word	0x0000bd20
        /*0e38*/ 	.word	0x00000002
        /*0e3c*/ 	.word	0x0002a800
        /*0e40*/ 	.short	0x010a
        /*0e42*/ 	.byte	0x3f
	.zero		1


	//   ....[29]....
        /*0e44*/ 	.word	0x0000bd70
        /*0e48*/ 	.word	0x00000002
        /*0e4c*/ 	.word	0x0002a800
        /*0e50*/ 	.short	0x010a
        /*0e52*/ 	.byte	0x3f
	.zero		1


	//   ....[30]....
        /*0e54*/ 	.word	0x0000d200
        /*0e58*/ 	.word	0x00000002
        /*0e5c*/ 	.word	0x0002a800
        /*0e60*/ 	.short	0x010a
        /*0e62*/ 	.byte	0x3f
	.zero		1


	//   ....[31]....
        /*0e64*/ 	.word	0x00010800
        /*0e68*/ 	.word	0x00000002
        /*0e6c*/ 	.word	0x0002a800
        /*0e70*/ 	.short	0x010a
        /*0e72*/ 	.byte	0x3f
	.zero		1


	//   ....[32]....
        /*0e74*/ 	.word	0x000133d0
        /*0e78*/ 	.word	0x00000009
        /*0e7c*/ 	.word	0x0002a830
        /*0e80*/ 	.short	0x010a
        /*0e82*/ 	.byte	0x3f
	.zero		1


	//   ....[33]....
        /*0e84*/ 	.word	0x00013410
        /*0e88*/ 	.word	0x00000009
        /*0e8c*/ 	.word	0x0002a830
        /*0e90*/ 	.short	0x010a
        /*0e92*/ 	.byte	0x3f
	.zero		1


	//   ....[34]....
        /*0e94*/ 	.word	0x00013d60
        /*0e98*/ 	.word	0x00000009
        /*0e9c*/ 	.word	0x00000000
        /*0ea0*/ 	.short	0x0101
        /*0ea2*/ 	.byte	0x3f
	.zero		1


	//   ....[35]....
        /*0ea4*/ 	.word	0x00015670
        /*0ea8*/ 	.word	0x00000009
        /*0eac*/ 	.word	0x0002a830
        /*0eb0*/ 	.short	0x010a
        /*0eb2*/ 	.byte	0x3f
	.zero		1


	//   ....[36]....
        /*0eb4*/ 	.word	0x000156f0
        /*0eb8*/ 	.word	0x00000009
        /*0ebc*/ 	.word	0x0002a830
        /*0ec0*/ 	.short	0x010a
        /*0ec2*/ 	.byte	0x3f
	.zero		1


	//   ....[37]....
        /*0ec4*/ 	.word	0x00016170
        /*0ec8*/ 	.word	0x00000015
        /*0ecc*/ 	.word	0x0002a850
        /*0ed0*/ 	.short	0x010a
        /*0ed2*/ 	.byte	0x3f
	.zero		1


	//   ....[38]....
        /*0ed4*/ 	.word	0x000161c0
        /*0ed8*/ 	.word	0x00000015
        /*0edc*/ 	.word	0x0002a850
        /*0ee0*/ 	.short	0x010a
        /*0ee2*/ 	.byte	0x3f
	.zero		1


	//   ....[39]....
        /*0ee4*/ 	.word	0x00016550
        /*0ee8*/ 	.word	0x00000009
        /*0eec*/ 	.word	0x00000000
        /*0ef0*/ 	.short	0x0101
        /*0ef2*/ 	.byte	0x3f
	.zero		1


	//   ....[40]....
        /*0ef4*/ 	.word	0x00017a20
        /*0ef8*/ 	.word	0x00000015
        /*0efc*/ 	.word	0x00000000
        /*0f00*/ 	.short	0x0101
        /*0f02*/ 	.byte	0x3f
	.zero		1


	//   ....[41]....
        /*0f04*/ 	.word	0x00017cd0
        /*0f08*/ 	.word	0x00000003
        /*0f0c*/ 	.word	0x0002a830
        /*0f10*/ 	.short	0x010a
        /*0f12*/ 	.byte	0x3f
	.zero		1


	//   ....[42]....
        /*0f14*/ 	.word	0x00017d50
        /*0f18*/ 	.word	0x00000003
        /*0f1c*/ 	.word	0x0002a830
        /*0f20*/ 	.short	0x010a
        /*0f22*/ 	.byte	0x3f
	.zero		1


	//   ....[43]....
        /*0f24*/ 	.word	0x000187b0
        /*0f28*/ 	.word	0x00000014
        /*0f2c*/ 	.word	0x0002a850
        /*0f30*/ 	.short	0x010a
        /*0f32*/ 	.byte	0x3f
	.zero		1


	//   ....[44]....
        /*0f34*/ 	.word	0x00018800
        /*0f38*/ 	.word	0x00000014
        /*0f3c*/ 	.word	0x0002a850
        /*0f40*/ 	.short	0x010a
        /*0f42*/ 	.byte	0x3f
	.zero		1


	//   ....[45]....
        /*0f44*/ 	.word	0x000190c0
        /*0f48*/ 	.word	0x00000062
        /*0f4c*/ 	.word	0x00000000
        /*0f50*/ 	.short	0x0101
        /*0f52*/ 	.byte	0x3f
	.zero		1


	//   ....[46]....
        /*0f54*/ 	.word	0x00019930
        /*0f58*/ 	.word	0x0000006b
        /*0f5c*/ 	.word	0x00000000
        /*0f60*/ 	.short	0x0101
        /*0f62*/ 	.byte	0x3f
	.zero		1


	//   ....[47]....
        /*0f64*/ 	.word	0x00019f30
        /*0f68*/ 	.word	0x00000005
        /*0f6c*/ 	.word	0x0002a850
        /*0f70*/ 	.short	0x010a
        /*0f72*/ 	.byte	0x3f
	.zero		1


	//   ....[48]....
        /*0f74*/ 	.word	0x00019fd0
        /*0f78*/ 	.word	0x00000005
        /*0f7c*/ 	.word	0x0002a850
        /*0f80*/ 	.short	0x010a
        /*0f82*/ 	.byte	0x3f
	.zero		1


	//   ....[49]....
        /*0f84*/ 	.word	0x0001a4d0
        /*0f88*/ 	.word	0x00000005
        /*0f8c*/ 	.word	0x00000000
        /*0f90*/ 	.short	0x0101
        /*0f92*/ 	.byte	0x3f
	.zero		1


	//   ....[50]....
        /*0f94*/ 	.word	0x0001bb10
        /*0f98*/ 	.word	0x00000000
        /*0f9c*/ 	.word	0x00000000
        /*0fa0*/ 	.short	0x0101
        /*0fa2*/ 	.byte	0x3f
	.zero		1


	//   ....[51]....
        /*0fa4*/ 	.word	0x0001c290
        /*0fa8*/ 	.word	0x0000000a
        /*0fac*/ 	.word	0x00000000
        /*0fb0*/ 	.short	0x0101
        /*0fb2*/ 	.byte	0x3f
	.zero		1


	//   ....[52]....
        /*0fb4*/ 	.word	0x0001f480
        /*0fb8*/ 	.word	0x00000016
        /*0fbc*/ 	.word	0x0002a820
        /*0fc0*/ 	.short	0x010a
        /*0fc2*/ 	.byte	0x3f
	.zero		1


	//   ....[53]....
        /*0fc4*/ 	.word	0x0001f510
        /*0fc8*/ 	.word	0x0000000d
        /*0fcc*/ 	.word	0x0002a8a0
        /*0fd0*/ 	.short	0x010a
        /*0fd2*/ 	.byte	0x3f
	.zero		1


	//   ....[54]....
        /*0fd4*/ 	.word	0x0001f950
        /*0fd8*/ 	.word	0x0000000d
        /*0fdc*/ 	.word	0x0002a8c0
        /*0fe0*/ 	.short	0x010a
        /*0fe2*/ 	.byte	0x3f
	.zero		1


	//   ....[55]....
        /*0fe4*/ 	.word	0x0001fd80
        /*0fe8*/ 	.word	0x0000000c
        /*0fec*/ 	.word	0x0002a8a0
        /*0ff0*/ 	.short	0x010a
        /*0ff2*/ 	.byte	0x3f
	.zero		1


	//   ....[56]....
        /*0ff4*/ 	.word	0x000201b0
        /*0ff8*/ 	.word	0x0000000c
        /*0ffc*/ 	.word	0x0002a8c0
        /*1000*/ 	.short	0x010a
        /*1002*/ 	.byte	0x3f
	.zero		1


	//   ....[57]....
        /*1004*/ 	.word	0x00021370
        /*1008*/ 	.word	0x00000007
        /*100c*/ 	.word	0x0002a840
        /*1010*/ 	.short	0x010a
        /*1012*/ 	.byte	0x3f
	.zero		1


	//   ....[58]....
        /*1014*/ 	.word	0x00021a40
        /*1018*/ 	.word	0x00000007
        /*101c*/ 	.word	0x0002a830
        /*1020*/ 	.short	0x0107
        /*1022*/ 	.byte	0x3f
	.zero		1


	//   ....[59]....
        /*1024*/ 	.word	0x00021b10
        /*1028*/ 	.word	0x00000007
        /*102c*/ 	.word	0x0002a830
        /*1030*/ 	.short	0x0101
        /*1032*/ 	.byte	0x3f
	.zero		1


	//   ....[60]....
        /*1034*/ 	.word	0x00022700
        /*1038*/ 	.word	0x00000016
        /*103c*/ 	.word	0x0002a800
        /*1040*/ 	.short	0x0107
        /*1042*/ 	.byte	0x3f
	.zero		1


	//   ....[61]....
        /*1044*/ 	.word	0x00022810
        /*1048*/ 	.word	0x00000016
        /*104c*/ 	.word	0x0002a800
        /*1050*/ 	.short	0x0101
        /*1052*/ 	.byte	0x3f
	.zero		1


	//   ....[62]....
        /*1054*/ 	.word	0x00022830
        /*1058*/ 	.word	0x00000016
        /*105c*/ 	.word	0x0002a820
        /*1060*/ 	.short	0x010a
        /*1062*/ 	.byte	0x3f
	.zero		1


	//   ....[63]....
        /*1064*/ 	.word	0x00022bc0
        /*1068*/ 	.word	0x00000006
        /*106c*/ 	.word	0x0002a840
        /*1070*/ 	.short	0x010a
        /*1072*/ 	.byte	0x3f
	.zero		1


	//   ....[64]....
        /*1074*/ 	.word	0x000230c0
        /*1078*/ 	.word	0x00000006
        /*107c*/ 	.word	0x0002a830
        /*1080*/ 	.short	0x0107
        /*1082*/ 	.byte	0x3f
	.zero		1


	//   ....[65]....
        /*1084*/ 	.word	0x00023180
        /*1088*/ 	.word	0x00000006
        /*108c*/ 	.word	0x0002a830
        /*1090*/ 	.short	0x0101
        /*1092*/ 	.byte	0x3f
	.zero		1


	//   ....[66]....
        /*1094*/ 	.word	0x000231e0
        /*1098*/ 	.word	0x00000004
        /*109c*/ 	.word	0x0002a860
        /*10a0*/ 	.short	0x010a
        /*10a2*/ 	.byte	0x3f
	.zero		1


	//   ....[67]....
        /*10a4*/ 	.word	0x00023650
        /*10a8*/ 	.word	0x00000004
        /*10ac*/ 	.word	0x0002a850
        /*10b0*/ 	.short	0x0107
        /*10b2*/ 	.byte	0x3f
	.zero		1


	//   ....[68]....
        /*10b4*/ 	.word	0x000237d0
        /*10b8*/ 	.word	0x00000004
        /*10bc*/ 	.word	0x0002a850
        /*10c0*/ 	.short	0x0101
        /*10c2*/ 	.byte	0x3f
	.zero		1


	//   ....[69]....
        /*10c4*/ 	.word	0x00023a40
        /*10c8*/ 	.word	0x00000000
        /*10cc*/ 	.word	0x0002a860
        /*10d0*/ 	.short	0x010a
        /*10d2*/ 	.byte	0x3f
	.zero		1


	//   ....[70]....
        /*10d4*/ 	.word	0x00023ec0
        /*10d8*/ 	.word	0x00000000
        /*10dc*/ 	.word	0x0002a850
        /*10e0*/ 	.short	0x0107
        /*10e2*/ 	.byte	0x3f
	.zero		1


	//   ....[71]....
        /*10e4*/ 	.word	0x00023f90
        /*10e8*/ 	.word	0x00000000
        /*10ec*/ 	.word	0x0002a850
        /*10f0*/ 	.short	0x0101
        /*10f2*/ 	.byte	0x3f
	.zero		1


	//   ....[72]....
        /*10f4*/ 	.word	0x00025100
        /*10f8*/ 	.word	0x00000005
        /*10fc*/ 	.word	0x0002a820
        /*1100*/ 	.short	0x010a
        /*1102*/ 	.byte	0x3f
	.zero		1


	//   ....[73]....
        /*1104*/ 	.word	0x00025270
        /*1108*/ 	.word	0x00000003
        /*110c*/ 	.word	0x0002a840
        /*1110*/ 	.short	0x010a
        /*1112*/ 	.byte	0x3f
	.zero		1


	//   ....[74]....
        /*1114*/ 	.word	0x00025310
        /*1118*/ 	.word	0x00000005
        /*111c*/ 	.word	0x0002a840
        /*1120*/ 	.short	0x010a
        /*1122*/ 	.byte	0x3f
	.zero		1


	//   ....[75]....
        /*1124*/ 	.word	0x00025350
        /*1128*/ 	.word	0x00000003
        /*112c*/ 	.word	0x0002a860
        /*1130*/ 	.short	0x010a
        /*1132*/ 	.byte	0x3f
	.zero		1


	//   ....[76]....
        /*1134*/ 	.word	0x00025390
        /*1138*/ 	.word	0x00000005
        /*113c*/ 	.word	0x0002a860
        /*1140*/ 	.short	0x010a
        /*1142*/ 	.byte	0x3f
	.zero		1


	//   ....[77]....
        /*1144*/ 	.word	0x000253f0
        /*1148*/ 	.word	0x00000054
        /*114c*/ 	.word	0x0002a890
        /*1150*/ 	.short	0x010a
        /*1152*/ 	.byte	0x3f
	.zero		1


	//   ....[78]....
        /*1154*/ 	.word	0x000256a0
        /*1158*/ 	.word	0x00000054
        /*115c*/ 	.word	0x0002a890
        /*1160*/ 	.short	0x010a
        /*1162*/ 	.byte	0x3f
	.zero		1


	//   ....[79]....
        /*1164*/ 	.word	0x00025950
        /*1168*/ 	.word	0x00000054
        /*116c*/ 	.word	0x0002a890
        /*1170*/ 	.short	0x010a
        /*1172*/ 	.byte	0x3f
	.zero		1


	//   ....[80]....
        /*1174*/ 	.word	0x00025c00
        /*1178*/ 	.word	0x00000054
        /*117c*/ 	.word	0x0002a8b0
        /*1180*/ 	.short	0x010a
        /*1182*/ 	.byte	0x3f
	.zero		1


	//   ....[81]....
        /*1184*/ 	.word	0x00025ff0
        /*1188*/ 	.word	0x00000002
        /*118c*/ 	.word	0x0002a800
        /*1190*/ 	.short	0x010a
        /*1192*/ 	.byte	0x3f
	.zero		1


	//   ....[82]....
        /*1194*/ 	.word	0x000263d0
        /*1198*/ 	.word	0x00000002
        /*119c*/ 	.word	0x0002a800
        /*11a0*/ 	.short	0x010a
        /*11a2*/ 	.byte	0x3f
	.zero		1


	//   ....[83]....
        /*11a4*/ 	.word	0x00026420
        /*11a8*/ 	.word	0x00000009
        /*11ac*/ 	.word	0x0002a830
        /*11b0*/ 	.short	0x010a
        /*11b2*/ 	.byte	0x3f
	.zero		1


	//   ....[84]....
        /*11b4*/ 	.word	0x00026470
        /*11b8*/ 	.word	0x00000009
        /*11bc*/ 	.word	0x0002a830
        /*11c0*/ 	.short	0x010a
        /*11c2*/ 	.byte	0x3f
	.zero		1


	//   ....[85]....
        /*11c4*/ 	.word	0x000264c0
        /*11c8*/ 	.word	0x00000015
        /*11cc*/ 	.word	0x0002a850
        /*11d0*/ 	.short	0x010a
        /*11d2*/ 	.byte	0x3f
	.zero		1


	//   ....[86]....
        /*11d4*/ 	.word	0x00026510
        /*11d8*/ 	.word	0x00000003
        /*11dc*/ 	.word	0x0002a830
        /*11e0*/ 	.short	0x010a
        /*11e2*/ 	.byte	0x3f
	.zero		1


	//   ....[87]....
        /*11e4*/ 	.word	0x00026560
        /*11e8*/ 	.word	0x00000014
        /*11ec*/ 	.word	0x0002a850
        /*11f0*/ 	.short	0x010a
        /*11f2*/ 	.byte	0x3f
	.zero		1


	//   ....[88]....
        /*11f4*/ 	.word	0x000265b0
        /*11f8*/ 	.word	0x00000005
        /*11fc*/ 	.word	0x0002a850
        /*1200*/ 	.short	0x010a
        /*1202*/ 	.byte	0x3f
	.zero		1


	//   ....[89]....
        /*1204*/ 	.word	0x00026750
        /*1208*/ 	.word	0x00000016
        /*120c*/ 	.word	0x0002a820
        /*1210*/ 	.short	0x010a
        /*1212*/ 	.byte	0x3f
	.zero		1


	//   ....[90]....
        /*1214*/ 	.word	0x000267a0
        /*1218*/ 	.word	0x0000000d
        /*121c*/ 	.word	0x0002a8a0
        /*1220*/ 	.short	0x010a
        /*1222*/ 	.byte	0x3f
	.zero		1


	//   ....[91]....
        /*1224*/ 	.word	0x000267f0
        /*1228*/ 	.word	0x0000000d
        /*122c*/ 	.word	0x0002a8c0
        /*1230*/ 	.short	0x010a
        /*1232*/ 	.byte	0x3f
	.zero		1


	//   ....[92]....
        /*1234*/ 	.word	0x00026840
        /*1238*/ 	.word	0x0000000c
        /*123c*/ 	.word	0x0002a8a0
        /*1240*/ 	.short	0x010a
        /*1242*/ 	.byte	0x3f
	.zero		1


	//   ....[93]....
        /*1244*/ 	.word	0x00026890
        /*1248*/ 	.word	0x0000000c
        /*124c*/ 	.word	0x0002a8c0
        /*1250*/ 	.short	0x010a
        /*1252*/ 	.byte	0x3f
	.zero		1


	//   ....[94]....
        /*1254*/ 	.word	0x000269b0
        /*1258*/ 	.word	0x00000007
        /*125c*/ 	.word	0x0002a840
        /*1260*/ 	.short	0x010a
        /*1262*/ 	.byte	0x3f
	.zero		1


	//   ....[95]....
        /*1264*/ 	.word	0x00027e40
        /*1268*/ 	.word	0x00000016
        /*126c*/ 	.word	0x0002a820
        /*1270*/ 	.short	0x010a
        /*1272*/ 	.byte	0x3f
	.zero		1


	//   ....[96]....
        /*1274*/ 	.word	0x00027e90
        /*1278*/ 	.word	0x00000006
        /*127c*/ 	.word	0x0002a840
        /*1280*/ 	.short	0x010a
        /*1282*/ 	.byte	0x3f
	.zero		1


	//   ....[97]....
        /*1284*/ 	.word	0x000286a0
        /*1288*/ 	.word	0x00000004
        /*128c*/ 	.word	0x0002a860
        /*1290*/ 	.short	0x010a
        /*1292*/ 	.byte	0x3f
	.zero		1


	//   ....[98]....
        /*1294*/ 	.word	0x00028ed0
        /*1298*/ 	.word	0x00000000
        /*129c*/ 	.word	0x0002a860
        /*12a0*/ 	.short	0x010a
        /*12a2*/ 	.byte	0x3f
	.zero		1


	//   ....[99]....
        /*12a4*/ 	.word	0x0002a110
        /*12a8*/ 	.word	0x00000005
        /*12ac*/ 	.word	0x0002a820
        /*12b0*/ 	.short	0x010a
        /*12b2*/ 	.byte	0x3f
	.zero		1


	//   ....[100]....
        /*12b4*/ 	.word	0x0002a2b0
        /*12b8*/ 	.word	0x00000003
        /*12bc*/ 	.word	0x0002a840
        /*12c0*/ 	.short	0x010a
        /*12c2*/ 	.byte	0x3f
	.zero		1


	//   ....[101]....
        /*12c4*/ 	.word	0x0002a300
        /*12c8*/ 	.word	0x00000005
        /*12cc*/ 	.word	0x0002a840
        /*12d0*/ 	.short	0x010a
        /*12d2*/ 	.byte	0x3f
	.zero		1


	//   ....[102]....
        /*12d4*/ 	.word	0x0002a350
        /*12d8*/ 	.word	0x00000003
        /*12dc*/ 	.word	0x0002a860
        /*12e0*/ 	.short	0x010a
        /*12e2*/ 	.byte	0x3f
	.zero		1


	//----- nvinfo : EIATTR_NUM_MBARRIERS
	.align		4
.L_564:
        /*12e4*/ 	.byte	0x03, 0x38
        /*12e6*/ 	.short	0x0016


	//----- nvinfo : EIATTR_EXIT_INSTR_OFFSETS
	.align		4
        /*12e8*/ 	.byte	0x04, 0x1c
        /*12ea*/ 	.short	(.L_566 - .L_565)


	//   ....[0]....
.L_565:
        /*12ec*/ 	.word	0x000253e0


	//----- nvinfo : EIATTR_MAX_THREADS
	.align		4
.L_566:
        /*12f0*/ 	.byte	0x04, 0x05
        /*12f2*/ 	.short	(.L_568 - .L_567)
.L_567:
        /*12f4*/ 	.word	0x00000180
        /*12f8*/ 	.word	0x00000001
        /*12fc*/ 	.word	0x00000001


	//----- nvinfo : EIATTR_CRS_STACK_SIZE
	.align		4
.L_568:
        /*1300*/ 	.byte	0x04, 0x1e
        /*1302*/ 	.short	(.L_570 - .L_569)
.L_569:
        /*1304*/ 	.word	0x00000000


	//----- nvinfo : EIATTR_CBANK_PARAM_SIZE
	.align		4
.L_570:
        /*1308*/ 	.byte	0x03, 0x19
        /*130a*/ 	.short	0x0af0


	//----- nvinfo : EIATTR_PARAM_CBANK
	.align		4
        /*130c*/ 	.byte	0x04, 0x0a
        /*130e*/ 	.short	(.L_572 - .L_571)
	.align		4
.L_571:
        /*1310*/ 	.word	index@(.nv.constant0._ZN7cutlass13device_kernelIN5flash11enable_sm90INS1_16FlashAttnFwdSm90INS1_25CollectiveMainloopFwdSm90ILi2EN4cute5tupleIJNS5_1CILi1EEES8_S8_EEENS6_IJNS7_ILi128EEENS7_ILi96EEENS7_ILi192EEEEEELi128ENS_10bfloat16_tEfNS_4arch4Sm90ELb1ELb0ELb0ELb1ELb1ELb1ELb0ELb1ELb1ELb1ELb1ELb0EEENS1_21CollectiveEpilogueFwdINS6_IJSA_SA_SB_EEES9_SE_SG_Li256ELb1ELb1ELb1ELb0EEENS1_36VarlenDynamicPersistentTileSchedulerILi128ELi96ELi256ELi128ELb1ELb1ELb1ELb1ELb1ELb1EEEEEEEEEvNT_6ParamsE)
        /*1314*/ 	.short	0x0210
        /*1316*/ 	.short	0x0af0


	//----- nvinfo : EIATTR_SW_WAR
	.align		4
.L_572:
        /*1318*/ 	.byte	0x04, 0x36
        /*131a*/ 	.short	(.L_574 - .L_573)
.L_573:
        /*131c*/ 	.word	0x00000008
.L_574:


//--------------------- .nv.info._ZN7cutlass13device_kernelIN5flash11enable_sm90INS1_16FlashAttnFwdSm90INS1_25CollectiveMainloopFwdSm90ILi2EN4cute5tupleIJNS5_1CILi1EEES8_S8_EEENS6_IJNS7_ILi64EEESA_SA_EEELi512ENS_10bfloat16_tEfNS_4arch4Sm90ELb0ELb0ELb0ELb0ELb1ELb0ELb0ELb0ELb0ELb1ELb1ELb0EEENS1_21CollectiveEpilogueFwdINS6_IJSA_NS7_ILi512EEESA_EEES9_SC_SE_Li256ELb0ELb1ELb1ELb0EEENS1_19SingleTileSchedulerILb0ELb1ELb1ELi64EEEEEEEEEvNT_6ParamsE --------------------------
	.section	.nv.info._ZN7cutlass13device_kernelIN5flash11enable_sm90INS1_16FlashAttnFwdSm90INS1_25CollectiveMainloopFwdSm90ILi2EN4cute5tupleIJNS5_1CILi1EEES8_S8_EEENS6_IJNS7_ILi64EEESA_SA_EEELi512ENS_10bfloat16_tEfNS_4arch4Sm90ELb0ELb0ELb0ELb0ELb1ELb0ELb0ELb0ELb0ELb1ELb1ELb0EEENS1_21CollectiveEpilogueFwdINS6_IJSA_NS7_ILi512EEESA_EEES9_SC_SE_Li256ELb0ELb1ELb1ELb0EEENS1_19SingleTileSchedulerILb0ELb1ELb1ELi64EEEEEEEEEvNT_6ParamsE,"",@"SHT_CUDA_INFO"
	.sectionflags	@""
	.align	4


	//----- nvinfo : EIATTR_CUDA_API_VERSION
	.align		4
        /*0000*/ 	.byte	0x04, 0x37
        /*0002*/ 	.short	(.L_576 - .L_575)
.L_575:
        /*0004*/ 	.word	0x00000082


	//----- nvinfo : EIATTR_KPARAM_INFO
	.align		4
.L_576:
        /*0008*/ 	.byte	0x04, 0x17
        /*000a*/ 	.short	(.L_578 - .L_577)
.L_577:
        /*000c*/ 	.word	0x00000000
        /*0010*/ 	.short	0x0000
        /*0012*/ 	.short	0x0070
        /*0014*/ 	.byte	0x00, 0xf0, 0x01, 0x28


	//----- nvinfo : EIATTR_SPARSE_MMA_MASK
	.align		4
.L_578:
        /*0018*/ 	.byte	0x03, 0x50
        /*001a*/ 	.short	0x0000


	//----- nvinfo : EIATTR_MAXREG_COUNT
	.align		4
        /*001c*/ 	.byte	0x03, 0x1b
        /*001e*/ 	.short	0x00a8


	//----- nvinfo : EIATTR_NUM_BARRIERS
	.align		4
        /*0020*/ 	.byte	0x02, 0x4c
        /*0022*/ 	.byte	0x10
	.zero		1


	//----- nvinfo : EIATTR_EXTERNS
	.align		4
        /*0024*/ 	.byte	0x04, 0x0f
        /*0026*/ 	.short	(.L_580 - .L_579)


	//   ....[0]....
	.align		4
.L_579:
        /*0028*/ 	.word	index@(__assertfail)


	//----- nvinfo : EIATTR_MERCURY_ISA_VERSION
	.align		4
.L_580:
        /*002c*/ 	.byte	0x03, 0x5f
        /*002e*/ 	.short	0x0101


	//----- nvinfo : EIATTR_INT_WARP_WIDE_INSTR_OFFSETS
	.align		4
        /*0030*/ 	.byte	0x04, 0x31
        /*0032*/ 	.short	(.L_582 - .L_581)


	//   ....[0]....
.L_581:
        /*0034*/ 	.word	0x000000b0


	//   ....[1]....
        /*0038*/ 	.word	0x000000c0


	//   ....[2]....
        /*003c*/ 	.word	0x00000160


	//----- nvinfo : EIATTR_COOP_GROUP_MASK_REGIDS
	.align		4
.L_582:
        /*0040*/ 	.byte	0x04, 0x29
        /*0042*/ 	.short	(.L_584 - .L_583)


	//   ....[0]....
.L_583:
        /*0044*/ 	.word	0xffffffff


	//   ....[1]....
        /*0048*/ 	.word	0xffffffff


	//   ....[2]....
        /*004c*/ 	.word	0xffffffff


	//   ....[3]....
        /*0050*/ 	.word	0xffffffff


	//   ....[4]....
        /*0054*/ 	.word	0xffffffff


	//   ....[5]....
        /*0058*/ 	.word	0xffffffff


	//   ....[6]....
        /*005c*/ 	.word	0xffffffff


	//   ....[7]....
        /*0060*/ 	.word	0xffffffff


	//   ....[8]....
        /*0064*/ 	.word	0xffffffff


	//   ....[9]....
        /*0068*/ 	.word	0xffffffff


	//   ....[10]....
        /*006c*/ 	.word	0xffffffff


	//   ....[11]....
        /*0070*/ 	.word	0xffffffff


	//   ....[12]....
        /*0074*/ 	.word	0xffffffff


	//   ....[13]....
        /*0078*/ 	.word	0xffffffff


	//   ....[14]....
        /*007c*/ 	.word	0xffffffff


	//   ....[15]....
        /*0080*/ 	.word	0xffffffff


	//   ....[16]....
        /*0084*/ 	.word	0xffffffff


	//   ....[17]....
        /*0088*/ 	.word	0xffffffff


	//   ....[18]....
        /*008c*/ 	.word	0xffffffff


	//   ....[19]....
        /*0090*/ 	.word	0xffffffff


	//   ....[20]....
        /*0094*/ 	.word	0xffffffff


	//   ....[21]....
        /*0098*/ 	.word	0xffffffff


	//   ....[22]....
        /*009c*/ 	.word	0xffffffff


	//   ....[23]....
        /*00a0*/ 	.word	0xffffffff


	//   ....[24]....
        /*00a4*/ 	.word	0xffffffff


	//   ....[25]....
        /*00a8*/ 	.word	0xffffffff


	//   ....[26]....
        /*00ac*/ 	.word	0xffffffff


	//   ....[27]....
        /*00b0*/ 	.word	0xffffffff


	//   ....[28]....
        /*00b4*/ 	.word	0xffffffff


	//   ....[29]....
        /*00b8*/ 	.word	0xffffffff


	//   ....[30]....
        /*00bc*/ 	.word	0xffffffff


	//   ....[31]....
        /*00c0*/ 	.word	0xffffffff


	//   ....[32]....
        /*00c4*/ 	.word	0xffffffff


	//   ....[33]....
        /*00c8*/ 	.word	0xffffffff


	//   ....[34]....
        /*00cc*/ 	.word	0xffffffff


	//   ....[35]....
        /*00d0*/ 	.word	0xffffffff


	//   ....[36]....
        /*00d4*/ 	.word	0xffffffff


	//   ....[37]....
        /*00d8*/ 	.word	0xffffffff


	//   ....[38]....
        /*00dc*/ 	.word	0xffffffff


	//   ....[39]....
        /*00e0*/ 	.word	0xffffffff


	//   ....[40]....
        /*00e4*/ 	.word	0xffffffff


	//   ....[41]....
        /*00e8*/ 	.word	0xffffffff


	//   ....[42]....
        /*00ec*/ 	.word	0xffffffff


	//   ....[43]....
        /*00f0*/ 	.word	0xffffffff


	//   ....[44]....
        /*00f4*/ 	.word	0xffffffff


	//   ....[45]....
        /*00f8*/ 	.word	0xffffffff


	//   ....[46]....
        /*00fc*/ 	.word	0xffffffff


	//   ....[47]....
        /*0100*/ 	.word	0xffffffff


	//   ....[48]....
        /*0104*/ 	.word	0xffffffff


	//   ....[49]....
        /*0108*/ 	.word	0xffffffff


	//   ....[50]....
        /*010c*/ 	.word	0xffffffff


	//   ....[51]....
        /*0110*/ 	.word	0xffffffff


	//   ....[52]....
        /*0114*/ 	.word	0xffffffff


	//   ....[53]....
        /*0118*/ 	.word	0xffffffff


	//   ....[54]....
        /*011c*/ 	.word	0xffffffff


	//   ....[55]....
        /*0120*/ 	.word	0xffffffff


	//   ....[56]....
        /*0124*/ 	.word	0xffffffff


	//   ....[57]....
        /*0128*/ 	.word	0xffffffff


	//   ....[58]....
        /*012c*/ 	.word	0xffffffff


	//   ....[59]....
        /*0130*/ 	.word	0xffffffff


	//   ....[60]....
        /*0134*/ 	.word	0xffffffff


	//   ....[61]....
        /*0138*/ 	.word	0xffffffff


	//   ....[62]....
        /*013c*/ 	.word	0xffffffff


	//   ....[63]....
        /*0140*/ 	.word	0xffffffff


	//   ....[64]....
        /*0144*/ 	.word	0xffffffff


	//   ....[65]....
        /*0148*/ 	.word	0xffffffff


	//   ....[66]....
        /*014c*/ 	.word	0xffffffff


	//   ....[67]....
        /*0150*/ 	.word	0xffffffff


	//   ....[68]....
        /*0154*/ 	.word	0xffffffff


	//   ....[69]....
        /*0158*/ 	.word	0xffffffff


	//   ....[70]....
        /*015c*/ 	.word	0xffffffff


	//   ....[71]....
        /*0160*/ 	.word	0xffffffff


	//   ....[72]....
        /*0164*/ 	.word	0xffffffff


	//   ....[73]....
        /*0168*/ 	.word	0x0500000f


	//   ....[74]....
        /*016c*/ 	.word	0x0500000f


	//   ....[75]....
        /*0170*/ 	.word	0x0500000f


	//   ....[76]....
        /*0174*/ 	.word	0x0500000f


	//   ....[77]....
        /*0178*/ 	.word	0x0500000f


	//   ....[78]....
        /*017c*/ 	.word	0x0500000f


	//   ....[79]....
        /*0180*/ 	.word	0x0500000f


	//   ....[80]....
        /*0184*/ 	.word	0x0500000f


	//   ....[81]....
        /*0188*/ 	.word	0x0500000f


	//   ....[82]....
        /*018c*/ 	.word	0x0500000f


	//   ....[83]....
        /*0190*/ 	.word	0x0500000f


	//   ....[84]....
        /*0194*/ 	.word	0x0500000f


	//   ....[85]....
        /*0198*/ 	.word	0x0500000f


	//   ....[86]....
        /*019c*/ 	.word	0x0500000f


	//   ....[87]....
        /*01a0*/ 	.word	0x0500000f


	//   ....[88]....
        /*01a4*/ 	.word	0x0500000f


	//   ....[89]....
        /*01a8*/ 	.word	0x0500000f


	//   ....[90]....
        /*01ac*/ 	.word	0x0500000f


	//   ....[91]....
        /*01b0*/ 	.word	0x0500000f


	//   ....[92]....
        /*01b4*/ 	.word	0x0500000f


	//   ....[93]....
        /*01b8*/ 	.word	0x0500000f


	//   ....[94]....
        /*01bc*/ 	.word	0x0500000f


	//   ....[95]....
        /*01c0*/ 	.word	0x0500000f


	//   ....[96]....
        /*01c4*/ 	.word	0x0500000f


	//   ....[97]....
        /*01c8*/ 	.word	0x0500000f


	//   ....[98]....
        /*01cc*/ 	.word	0x0500000f


	//   ....[99]....
        /*01d0*/ 	.word	0x0500000f


	//   ....[100]....
        /*01d4*/ 	.word	0x0500000f


	//   ....[101]....
        /*01d8*/ 	.word	0x0500000f


	//   ....[102]....
        /*01dc*/ 	.word	0x0500000f


	//   ....[103]....
        /*01e0*/ 	.word	0x0500000f


	//   ....[104]....
        /*01e4*/ 	.word	0x0500000f


	//   ....[105]....
        /*01e8*/ 	.word	0x0500000f


	//   ....[106]....
        /*01ec*/ 	.word	0x0500000f


	//   ....[107]....
        /*01f0*/ 	.word	0x0500000f


	//   ....[108]....
        /*01f4*/ 	.word	0x0500000f


	//   ....[109]....
        /*01f8*/ 	.word	0x0500000f


	//   ....[110]....
        /*01fc*/ 	.word	0x0500000f


	//   ....[111]....
        /*0200*/ 	.word	0x0500000f


	//   ....[112]....
        /*0204*/ 	.word	0x0500000f


	//   ....[113]....
        /*0208*/ 	.word	0x0500000f


	//   ....[114]....
        /*020c*/ 	.word	0x0500000f


	//----- nvinfo : EIATTR_COOP_GROUP_INSTR_OFFSETS
	.align		4
.L_584:
        /*0210*/ 	.byte	0x04, 0x28
        /*0212*/ 	.short	(.L_586 - .L_585)


	//   ....[0]....
.L_585:
        /*0214*/ 	.word	0x00000060


	//   ....[1]....
        /*0218*/ 	.word	0x000000a0


	//   ....[2]....
        /*021c*/ 	.word	0x00000280


	//   ....[3]....
        /*0220*/ 	.word	0x000003e0


	//   ....[4]....
        /*0224*/ 	.word	0x00000500


	//   ....[5]....
        /*0228*/ 	.word	0x00000660


	//   ....[6]....
        /*022c*/ 	.word	0x000011d0


	//   ....[7]....
        /*0230*/ 	.word	0x00003200


	//   ....[8]....
        /*0234*/ 	.word	0x00003c90


	//   ....[9]....
        /*0238*/ 	.word	0x00003cf0


	//   ....[10]....
        /*023c*/ 	.word	0x00003f00


	//   ....[11]....
        /*0240*/ 	.word	0x00003f80


	//   ....[12]....
        /*0244*/ 	.word	0x00004a30


	//   ....[13]....
        /*0248*/ 	.word	0x00004ef0


	//   ....[14]....
        /*024c*/ 	.word	0x00004f20


	//   ....[15]....
        /*0250*/ 	.word	0x00005150


	//   ....[16]....
        /*0254*/ 	.word	0x00005320


	//   ....[17]....
        /*0258*/ 	.word	0x00006300


	//   ....[18]....
        /*025c*/ 	.word	0x000063e0


	//   ....[19]....
        /*0260*/ 	.word	0x00006430


	//   ....[20]....
        /*0264*/ 	.word	0x00006450


	//   ....[21]....
        /*0268*/ 	.word	0x00006470


	//   ....[22]....
        /*026c*/ 	.word	0x00006f50


	//   ....[23]....
        /*0270*/ 	.word	0x00007410


	//   ....[24]....
        /*0274*/ 	.word	0x00007440


	//   ....[25]....
        /*0278*/ 	.word	0x00007470


	//   ....[26]....
        /*027c*/ 	.word	0x00007480


	//   ....[27]....
        /*0280*/ 	.word	0x00007930


	//   ....[28]....
        /*0284*/ 	.word	0x00007950


	//   ....[29]....
        /*0288*/ 	.word	0x000085a0


	//   ....[30]....
        /*028c*/ 	.word	0x000085c0


	//   ....[31]....
        /*0290*/ 	.word	0x00009610


	//   ....[32]....
        /*0294*/ 	.word	0x0000a820


	//   ....[33]....
        /*0298*/ 	.word	0x0000a840


	//   ....[34]....
        /*029c*/ 	.word	0x0000a850


	//   ....[35]....
        /*02a0*/ 	.word	0x0000a890


	//   ....[36]....
        /*02a4*/ 	.word	0x0000a8e0


	//   ....[37]....
        /*02a8*/ 	.word	0x0000a900


	//   ....[38]....
        /*02ac*/ 	.word	0x0000a950


	//   ....[39]....
        /*02b0*/ 	.word	0x0000a970


	//   ....[40]....
        /*02b4*/ 	.word	0x0000aed0


	//   ....[41]....
        /*02b8*/ 	.word	0x0000af10


	//   ....[42]....
        /*02bc*/ 	.word	0x0000af40


	//   ....[43]....
        /*02c0*/ 	.word	0x0000af90


	//   ....[44]....
        /*02c4*/ 	.word	0x0000aff0


	//   ....[45]....
        /*02c8*/ 	.word	0x0000b010


	//   ....[46]....
        /*02cc*/ 	.word	0x0000b060


	//   ....[47]....
        /*02d0*/ 	.word	0x0000b080


	//   ....[48]....
        /*02d4*/ 	.word	0x0000b370


	//   ....[49]....
        /*02d8*/ 	.word	0x0000b3a0


	//   ....[50]....
        /*02dc*/ 	.word	0x0000b3d0


	//   ....[51]....
        /*02e0*/ 	.word	0x0000b400


	//   ....[52]....
        /*02e4*/ 	.word	0x0000b430


	//   ....[53]....
        /*02e8*/ 	.word	0x0000b480


	//   ....[54]....
        /*02ec*/ 	.word	0x0000b600


	//   ....[55]....
        /*02f0*/ 	.word	0x0000b630


	//   ....[56]....
        /*02f4*/ 	.word	0x0000bfb0


	//   ....[57]....
        /*02f8*/ 	.word	0x0000bfd0


	//   ....[58]....
        /*02fc*/ 	.word	0x0000bfe0


	//   ....[59]....
        /*0300*/ 	.word	0x0000c000


	//   ....[60]....
        /*0304*/ 	.word	0x0000c020


	//   ....[61]....
        /*0308*/ 	.word	0x0000c050


	//   ....[62]....
        /*030c*/ 	.word	0x0000c070


	//   ....[63]....
        /*0310*/ 	.word	0x0000c0a0


	//   ....[64]....
        /*0314*/ 	.word	0x0000c400


	//   ....[65]....
        /*0318*/ 	.word	0x0000c430


	//   ....[66]....
        /*031c*/ 	.word	0x0000c460


	//   ....[67]....
        /*0320*/ 	.word	0x0000c480


	//   ....[68]....
        /*0324*/ 	.word	0x0000c490


	//   ....[69]....
        /*0328*/ 	.word	0x0000c4b0


	//   ....[70]....
        /*032c*/ 	.word	0x0000c560


	//   ....[71]....
        /*0330*/ 	.word	0x0000c590


	//   ....[72]....
        /*0334*/ 	.word	0x0000ca90


	//   ....[73]....
        /*0338*/ 	.word	0x0000cff0


	//   ....[74]....
        /*033c*/ 	.word	0x0000d0e0


	//   ....[75]....
        /*0340*/ 	.word	0x0000d180


	//   ....[76]....
        /*0344*/ 	.word	0x0000d200


	//   ....[77]....
        /*0348*/ 	.word	0x0000d2b0


	//   ....[78]....
        /*034c*/ 	.word	0x0000d310


	//   ....[79]....
        /*0350*/ 	.word	0x0000d3d0


	//   ....[80]....
        /*0354*/ 	.word	0x0000d430


	//   ....[81]....
        /*0358*/ 	.word	0x0000d4d0


	//   ....[82]....
        /*035c*/ 	.word	0x0000d560


	//   ....[83]....
        /*0360*/ 	.word	0x0000d5c0


	//   ....[84]....
        /*0364*/ 	.word	0x0000d680


	//   ....[85]....
        /*0368*/ 	.word	0x0000d740


	//   ....[86]....
        /*036c*/ 	.word	0x0000d7a0


	//   ....[87]....
        /*0370*/ 	.word	0x0000d860


	//   ....[88]....
        /*0374*/ 	.word	0x0000d8c0


	//   ....[89]....
        /*0378*/ 	.word	0x0000d960


	//   ....[90]....
        /*037c*/ 	.word	0x0000dab0


	//   ....[91]....
        /*0380*/ 	.word	0x0000db70


	//   ....[92]....
        /*0384*/ 	.word	0x0000ddf0


	//   ....[93]....
        /*0388*/ 	.word	0x0000de40


	//   ....[94]....
        /*038c*/ 	.word	0x0000e000


	//   ....[95]....
        /*0390*/ 	.word	0x0000e050


	//   ....[96]....
        /*0394*/ 	.word	0x0000e210


	//   ....[97]....
        /*0398*/ 	.word	0x0000e260


	//   ....[98]....
        /*039c*/ 	.word	0x0000e340


	//   ....[99]....
        /*03a0*/ 	.word	0x0000e3e0


	//   ....[100]....
        /*03a4*/ 	.word	0x0000e440


	//   ....[101]....
        /*03a8*/ 	.word	0x0000e4e0


	//   ....[102]....
        /*03ac*/ 	.word	0x0000e540


	//   ....[103]....
        /*03b0*/ 	.word	0x0000e5e0


	//   ....[104]....
        /*03b4*/ 	.word	0x0000e640


	//   ....[105]....
        /*03b8*/ 	.word	0x0000e6e0


	//   ....[106]....
        /*03bc*/ 	.word	0x0000e7c0


	//   ....[107]....
        /*03c0*/ 	.word	0x0000e870


	//   ....[108]....
        /*03c4*/ 	.word	0x0000e960


	//   ....[109]....
        /*03c8*/ 	.word	0x0000ea60


	//   ....[110]....
        /*03cc*/ 	.word	0x0000eb80


	//   ....[111]....
        /*03d0*/ 	.word	0x0000ec60


	//   ....[112]....
        /*03d4*/ 	.word	0x0000ed70


	//   ....[113]....
        /*03d8*/ 	.word	0x0000ee40


	//   ....[114]....
        /*03dc*/ 	.word	0x0000ef50


	//----- nvinfo : EIATTR_REG_RECONFIG
	.align		4
.L_586:
        /*03e0*/ 	.byte	0x01, 0x54
	.zero		2


	//----- nvinfo : EIATTR_SYSCALL_OFFSETS
	.align		4
        /*03e4*/ 	.byte	0x04, 0x46
        /*03e6*/ 	.short	(.L_588 - .L_587)


	//   ....[0]....
.L_587:
        /*03e8*/ 	.word	0x000033c0


	//   ....[1]....
        /*03ec*/ 	.word	0x00009d30


	//   ....[2]....
        /*03f0*/ 	.word	0x00009e70


	//   ....[3]....
        /*03f4*/ 	.word	0x00009f60


	//   ....[4]....
        /*03f8*/ 	.word	0x0000abe0


	//----- nvinfo : EIATTR_MBARRIER_INSTR_OFFSETS
	.align		4
.L_588:
        /*03fc*/ 	.byte	0x04, 0x39
        /*03fe*/ 	.short	(.L_590 - .L_589)


	//   ....[0]....
.L_589:
        /*0400*/ 	.word	0x00000170
        /*0404*/ 	.word	0x000000ff
        /*0408*/ 	.word	0x00028c00
        /*040c*/ 	.short	0x0100
        /*040e*/ 	.byte	0x08
	.zero		1


	//   ....[1]....
        /*0410*/ 	.word	0x00000180
        /*0414*/ 	.word	0x000000ff
        /*0418*/ 	.word	0x00028c20
        /*041c*/ 	.short	0x0100
        /*041e*/ 	.byte	0x08
	.zero		1


	//   ....[2]....
        /*0420*/ 	.word	0x00000230
        /*0424*/ 	.word	0x000000ff
        /*0428*/ 	.word	0x00028c30
        /*042c*/ 	.short	0x0100
        /*042e*/ 	.byte	0x06
	.zero		1


	//   ....[3]....
        /*0430*/ 	.word	0x00000240
        /*0434*/ 	.word	0x000000ff
        /*0438*/ 	.word	0x00028c40
        /*043c*/ 	.short	0x0100
        /*043e*/ 	.byte	0x06
	.zero		1


	//   ....[4]....
        /*0440*/ 	.word	0x00000250
        /*0444*/ 	.word	0x000000ff
        /*0448*/ 	.word	0x00028c38
        /*044c*/ 	.short	0x0100
        /*044e*/ 	.byte	0x06
	.zero		1


	//   ....[5]....
        /*0450*/ 	.word	0x00000260
        /*0454*/ 	.word	0x000000ff
        /*0458*/ 	.word	0x00028c48
        /*045c*/ 	.short	0x0100
        /*045e*/ 	.byte	0x06
	.zero		1


	//   ....[6]....
        /*0460*/ 	.word	0x00000390
        /*0464*/ 	.word	0x000000ff
        /*0468*/ 	.word	0x00028c50
        /*046c*/ 	.short	0x0100
        /*046e*/ 	.byte	0x08
	.zero		1


	//   ....[7]....
        /*0470*/ 	.word	0x000003a0
        /*0474*/ 	.word	0x000000ff
        /*0478*/ 	.word	0x00028c60
        /*047c*/ 	.short	0x0100
        /*047e*/ 	.byte	0x08
	.zero		1


	//   ....[8]....
        /*0480*/ 	.word	0x000003b0
        /*0484*/ 	.word	0x000000ff
        /*0488*/ 	.word	0x00028c58
        /*048c*/ 	.short	0x0100
        /*048e*/ 	.byte	0x08
	.zero		1


	//   ....[9]....
        /*0490*/ 	.word	0x000003c0
        /*0494*/ 	.word	0x000000ff
        /*0498*/ 	.word	0x00028c68
        /*049c*/ 	.short	0x0100
        /*049e*/ 	.byte	0x08
	.zero		1


	//   ....[10]....
        /*04a0*/ 	.word	0x000004b0
        /*04a4*/ 	.word	0x000000ff
        /*04a8*/ 	.word	0x00028c70
        /*04ac*/ 	.short	0x0100
        /*04ae*/ 	.byte	0x06
	.zero		1


	//   ....[11]....
        /*04b0*/ 	.word	0x000004c0
        /*04b4*/ 	.word	0x000000ff
        /*04b8*/ 	.word	0x00028c80
        /*04bc*/ 	.short	0x0100
        /*04be*/ 	.byte	0x06
	.zero		1


	//   ....[12]....
        /*04c0*/ 	.word	0x000004d0
        /*04c4*/ 	.word	0x000000ff
        /*04c8*/ 	.word	0x00028c78
        /*04cc*/ 	.short	0x0100
        /*04ce*/ 	.byte	0x06
	.zero		1


	//   ....[13]....
        /*04d0*/ 	.word	0x000004e0
        /*04d4*/ 	.word	0x000000ff
        /*04d8*/ 	.word	0x00028c88
        /*04dc*/ 	.short	0x0100
        /*04de*/ 	.byte	0x06
	.zero		1


	//   ....[14]....
        /*04e0*/ 	.word	0x00000610
        /*04e4*/ 	.word	0x000000ff
        /*04e8*/ 	.word	0x00028c90
        /*04ec*/ 	.short	0x0100
        /*04ee*/ 	.byte	0x08
	.zero		1


	//   ....[15]....
        /*04f0*/ 	.word	0x00000620
        /*04f4*/ 	.word	0x000000ff
        /*04f8*/ 	.word	0x00028ca0
        /*04fc*/ 	.short	0x0100
        /*04fe*/ 	.byte	0x08
	.zero		1


	//   ....[16]....
        /*0500*/ 	.word	0x00000630
        /*0504*/ 	.word	0x000000ff
        /*0508*/ 	.word	0x00028c98
        /*050c*/ 	.short	0x0100
        /*050e*/ 	.byte	0x08
	.zero		1


	//   ....[17]....
        /*0510*/ 	.word	0x00000640
        /*0514*/ 	.word	0x000000ff
        /*0518*/ 	.word	0x00028ca8
        /*051c*/ 	.short	0x0100
        /*051e*/ 	.byte	0x08
	.zero		1


	//   ....[18]....
        /*0520*/ 	.word	0x00000780
        /*0524*/ 	.word	0x000000ff
        /*0528*/ 	.word	0x00028cb0
        /*052c*/ 	.short	0x0100
        /*052e*/ 	.byte	0x08
	.zero		1


	//   ....[19]....
        /*0530*/ 	.word	0x00000790
        /*0534*/ 	.word	0x000000ff
        /*0538*/ 	.word	0x00028cc0
        /*053c*/ 	.short	0x0100
        /*053e*/ 	.byte	0x08
	.zero		1


	//   ....[20]....
        /*0540*/ 	.word	0x000007a0
        /*0544*/ 	.word	0x000000ff
        /*0548*/ 	.word	0x00028cb8
        /*054c*/ 	.short	0x0100
        /*054e*/ 	.byte	0x08
	.zero		1


	//   ....[21]....
        /*0550*/ 	.word	0x000007b0
        /*0554*/ 	.word	0x000000ff
        /*0558*/ 	.word	0x00028cc8
        /*055c*/ 	.short	0x0100
        /*055e*/ 	.byte	0x08
	.zero		1


	//   ....[22]....
        /*0560*/ 	.word	0x00001390
        /*0564*/ 	.word	0x000000ff
        /*0568*/ 	.word	0x00028c50
        /*056c*/ 	.short	0x010a
        /*056e*/ 	.byte	0x05
	.zero		1


	//   ....[23]....
        /*0570*/ 	.word	0x00001660
        /*0574*/ 	.word	0x000000ff
        /*0578*/ 	.word	0x00000000
        /*057c*/ 	.short	0x0101
        /*057e*/ 	.byte	0x04
	.zero		1


	//   ....[24]....
        /*0580*/ 	.word	0x00001fc0
        /*0584*/ 	.word	0x000000ff
        /*0588*/ 	.word	0x00028c50
        /*058c*/ 	.short	0x010a
        /*058e*/ 	.byte	0x07
	.zero		1


	//   ....[25]....
        /*0590*/ 	.word	0x00002000
        /*0594*/ 	.word	0x000000ff
        /*0598*/ 	.word	0x00028c50
        /*059c*/ 	.short	0x010a
        /*059e*/ 	.byte	0x07
	.zero		1


	//   ....[26]....
        /*05a0*/ 	.word	0x000021e0
        /*05a4*/ 	.word	0x000000ff
        /*05a8*/ 	.word	0x00000000
        /*05ac*/ 	.short	0x0101
        /*05ae*/ 	.byte	0x07
	.zero		1


	//   ....[27]....
        /*05b0*/ 	.word	0x000033f0
        /*05b4*/ 	.word	0x000000ff
        /*05b8*/ 	.word	0x00028c00
        /*05bc*/ 	.short	0x010a
        /*05be*/ 	.byte	0x29
	.zero		1


	//   ....[28]....
        /*05c0*/ 	.word	0x00003580
        /*05c4*/ 	.word	0x000000ff
        /*05c8*/ 	.word	0x00028c30
        /*05cc*/ 	.short	0x010a
        /*05ce*/ 	.byte	0x29
	.zero		1


	//   ....[29]....
        /*05d0*/ 	.word	0x000035c0
        /*05d4*/ 	.word	0x000000ff
        /*05d8*/ 	.word	0x00028c30
        /*05dc*/ 	.short	0x010a
        /*05de*/ 	.byte	0x29
	.zero		1


	//   ....[30]....
        /*05e0*/ 	.word	0x000038c0
        /*05e4*/ 	.word	0x000000ff
        /*05e8*/ 	.word	0x00000000
        /*05ec*/ 	.short	0x0101
        /*05ee*/ 	.byte	0x04
	.zero		1


	//   ....[31]....
        /*05f0*/ 	.word	0x000047b0
        /*05f4*/ 	.word	0x000000ff
        /*05f8*/ 	.word	0x00028c50
        /*05fc*/ 	.short	0x010a
        /*05fe*/ 	.byte	0x29
	.zero		1


	//   ....[32]....
        /*0600*/ 	.word	0x00004800
        /*0604*/ 	.word	0x000000ff
        /*0608*/ 	.word	0x00028c50
        /*060c*/ 	.short	0x010a
        /*060e*/ 	.byte	0x29
	.zero		1


	//   ....[33]....
        /*0610*/ 	.word	0x00004ac0
        /*0614*/ 	.word	0x000000ff
        /*0618*/ 	.word	0x00000000
        /*061c*/ 	.short	0x0101
        /*061e*/ 	.byte	0x05
	.zero		1


	//   ....[34]....
        /*0620*/ 	.word	0x00004be0
        /*0624*/ 	.word	0x000000ff
        /*0628*/ 	.word	0x00028c30
        /*062c*/ 	.short	0x010a
        /*062e*/ 	.byte	0x1a
	.zero		1


	//   ....[35]....
        /*0630*/ 	.word	0x00004c20
        /*0634*/ 	.word	0x000000ff
        /*0638*/ 	.word	0x00028c30
        /*063c*/ 	.short	0x010a
        /*063e*/ 	.byte	0x1a
	.zero		1


	//   ....[36]....
        /*0640*/ 	.word	0x00004e30
        /*0644*/ 	.word	0x000000ff
        /*0648*/ 	.word	0x00000000
        /*064c*/ 	.short	0x0101
        /*064e*/ 	.byte	0x07
	.zero		1


	//   ....[37]....
        /*0650*/ 	.word	0x000060b0
        /*0654*/ 	.word	0x000000ff
        /*0658*/ 	.word	0x00028c50
        /*065c*/ 	.short	0x010a
        /*065e*/ 	.byte	0x1a
	.zero		1


	//   ....[38]....
        /*0660*/ 	.word	0x000060f0
        /*0664*/ 	.word	0x000000ff
        /*0668*/ 	.word	0x00028c50
        /*066c*/ 	.short	0x010a
        /*066e*/ 	.byte	0x1a
	.zero		1


	//   ....[39]....
        /*0670*/ 	.word	0x00006380
        /*0674*/ 	.word	0x000000ff
        /*0678*/ 	.word	0x00000000
        /*067c*/ 	.short	0x0101
        /*067e*/ 	.byte	0x05
	.zero		1


	//   ....[40]....
        /*0680*/ 	.word	0x00006f20
        /*0684*/ 	.word	0x000000ff
        /*0688*/ 	.word	0x00000000
        /*068c*/ 	.short	0x0101
        /*068e*/ 	.byte	0x04
	.zero		1


	//   ....[41]....
        /*0690*/ 	.word	0x0000a5e0
        /*0694*/ 	.word	0x000000ff
        /*0698*/ 	.word	0x00028c40
        /*069c*/ 	.short	0x010a
        /*069e*/ 	.byte	0x2b
	.zero		1


	//   ....[42]....
        /*06a0*/ 	.word	0x0000aa10
        /*06a4*/ 	.word	0x000000ff
        /*06a8*/ 	.word	0x00028c30
        /*06ac*/ 	.short	0x0107
        /*06ae*/ 	.byte	0x2b
	.zero		1


	//   ....[43]....
        /*06b0*/ 	.word	0x0000aa80
        /*06b4*/ 	.word	0x000000ff
        /*06b8*/ 	.word	0x00028c30
        /*06bc*/ 	.short	0x0101
        /*06be*/ 	.byte	0x2b
	.zero		1


	//   ....[44]....
        /*06c0*/ 	.word	0x0000b150
        /*06c4*/ 	.word	0x000000ff
        /*06c8*/ 	.word	0x00028c00
        /*06cc*/ 	.short	0x0107
        /*06ce*/ 	.byte	0x2b
	.zero		1


	//   ....[45]....
        /*06d0*/ 	.word	0x0000b190
        /*06d4*/ 	.word	0x000000ff
        /*06d8*/ 	.word	0x00028c00
        /*06dc*/ 	.short	0x0101
        /*06de*/ 	.byte	0x2b
	.zero		1


	//   ....[46]....
        /*06e0*/ 	.word	0x0000b1a0
        /*06e4*/ 	.word	0x000000ff
        /*06e8*/ 	.word	0x00028c20
        /*06ec*/ 	.short	0x010a
        /*06ee*/ 	.byte	0x2b
	.zero		1


	//   ....[47]....
        /*06f0*/ 	.word	0x0000b1f0
        /*06f4*/ 	.word	0x000000ff
        /*06f8*/ 	.word	0x00028c60
        /*06fc*/ 	.short	0x010a
        /*06fe*/ 	.byte	0x2b
	.zero		1


	//   ....[48]....
        /*0700*/ 	.word	0x0000ba10
        /*0704*/ 	.word	0x000000ff
        /*0708*/ 	.word	0x00028c50
        /*070c*/ 	.short	0x0107
        /*070e*/ 	.byte	0x2b
	.zero		1


	//   ....[49]....
        /*0710*/ 	.word	0x0000ba90
        /*0714*/ 	.word	0x000000ff
        /*0718*/ 	.word	0x00028c50
        /*071c*/ 	.short	0x0101
        /*071e*/ 	.byte	0x2b
	.zero		1


	//   ....[50]....
        /*0720*/ 	.word	0x0000bdb0
        /*0724*/ 	.word	0x0000000a
        /*0728*/ 	.word	0x00028c40
        /*072c*/ 	.short	0x010a
        /*072e*/ 	.byte	0x3f
	.zero		1


	//   ....[51]....
        /*0730*/ 	.word	0x0000c140
        /*0734*/ 	.word	0x0000000a
        /*0738*/ 	.word	0x00028c30
        /*073c*/ 	.short	0x0107
        /*073e*/ 	.byte	0x3f
	.zero		1


	//   ....[52]....
        /*0740*/ 	.word	0x0000c1f0
        /*0744*/ 	.word	0x0000000a
        /*0748*/ 	.word	0x00028c30
        /*074c*/ 	.short	0x0101
        /*074e*/ 	.byte	0x3f
	.zero		1


	//   ....[53]....
        /*0750*/ 	.word	0x0000c220
        /*0754*/ 	.word	0x0000000a
        /*0758*/ 	.word	0x00028c60
        /*075c*/ 	.short	0x010a
        /*075e*/ 	.byte	0x3f
	.zero		1


	//   ....[54]....
        /*0760*/ 	.word	0x0000c860
        /*0764*/ 	.word	0x0000000a
        /*0768*/ 	.word	0x00028c50
        /*076c*/ 	.short	0x0107
        /*076e*/ 	.byte	0x3f
	.zero		1


	//   ....[55]....
        /*0770*/ 	.word	0x0000c920
        /*0774*/ 	.word	0x0000000a
        /*0778*/ 	.word	0x00028c50
        /*077c*/ 	.short	0x0101
        /*077e*/ 	.byte	0x3f
	.zero		1


	//   ....[56]....
        /*0780*/ 	.word	0x0000ca10
        /*0784*/ 	.word	0x00000005
        /*0788*/ 	.word	0x00028c20
        /*078c*/ 	.short	0x010a
        /*078e*/ 	.byte	0x3f
	.zero		1


	//   ....[57]....
        /*0790*/ 	.word	0x0000cb80
        /*0794*/ 	.word	0x00000004
        /*0798*/ 	.word	0x00028c40
        /*079c*/ 	.short	0x010a
        /*079e*/ 	.byte	0x3f
	.zero		1


	//   ....[58]....
        /*07a0*/ 	.word	0x0000cc20
        /*07a4*/ 	.word	0x00000005
        /*07a8*/ 	.word	0x00028c40
        /*07ac*/ 	.short	0x010a
        /*07ae*/ 	.byte	0x3f
	.zero		1


	//   ....[59]....
        /*07b0*/ 	.word	0x0000cc60
        /*07b4*/ 	.word	0x00000004
        /*07b8*/ 	.word	0x00028c60
        /*07bc*/ 	.short	0x010a
        /*07be*/ 	.byte	0x3f
	.zero		1


	//   ....[60]....
        /*07c0*/ 	.word	0x0000cca0
        /*07c4*/ 	.word	0x00000005
        /*07c8*/ 	.word	0x00028c60
        /*07cc*/ 	.short	0x010a
        /*07ce*/ 	.byte	0x3f
	.zero		1


	//   ....[61]....
        /*07d0*/ 	.word	0x0000cd10
        /*07d4*/ 	.word	0x00000005
        /*07d8*/ 	.word	0x00028c50
        /*07dc*/ 	.short	0x010a
        /*07de*/ 	.byte	0x3f
	.zero		1


	//   ....[62]....
        /*07e0*/ 	.word	0x0000cd70
        /*07e4*/ 	.word	0x00000005
        /*07e8*/ 	.word	0x00028c50
        /*07ec*/ 	.short	0x010a
        /*07ee*/ 	.byte	0x3f
	.zero		1


	//   ....[63]....
        /*07f0*/ 	.word	0x0000cdd0
        /*07f4*/ 	.word	0x00000000
        /*07f8*/ 	.word	0x00028c00
        /*07fc*/ 	.short	0x010a
        /*07fe*/ 	.byte	0x3f
	.zero		1


	//   ....[64]....
        /*0800*/ 	.word	0x0000ce30
        /*0804*/ 	.word	0x00000004
        /*0808*/ 	.word	0x00028c30
        /*080c*/ 	.short	0x010a
        /*080e*/ 	.byte	0x3f
	.zero		1


	//   ....[65]....
        /*0810*/ 	.word	0x0000ce90
        /*0814*/ 	.word	0x0000000c
        /*0818*/ 	.word	0x00028c50
        /*081c*/ 	.short	0x010a
        /*081e*/ 	.byte	0x3f
	.zero		1


	//   ....[66]....
        /*0820*/ 	.word	0x0000cef0
        /*0824*/ 	.word	0x0000000c
        /*0828*/ 	.word	0x00028c30
        /*082c*/ 	.short	0x010a
        /*082e*/ 	.byte	0x3f
	.zero		1


	//   ....[67]....
        /*0830*/ 	.word	0x0000cf50
        /*0834*/ 	.word	0x0000000e
        /*0838*/ 	.word	0x00028c50
        /*083c*/ 	.short	0x010a
        /*083e*/ 	.byte	0x3f
	.zero		1


	//   ....[68]....
        /*0840*/ 	.word	0x0000d030
        /*0844*/ 	.word	0x00000003
        /*0848*/ 	.word	0x00028c40
        /*084c*/ 	.short	0x010a
        /*084e*/ 	.byte	0x3f
	.zero		1


	//   ....[69]....
        /*0850*/ 	.word	0x0000d9a0
        /*0854*/ 	.word	0x00000003
        /*0858*/ 	.word	0x00028c20
        /*085c*/ 	.short	0x010a
        /*085e*/ 	.byte	0x3f
	.zero		1


	//   ....[70]....
        /*0860*/ 	.word	0x0000da00
        /*0864*/ 	.word	0x00000003
        /*0868*/ 	.word	0x00028c60
        /*086c*/ 	.short	0x010a
        /*086e*/ 	.byte	0x3f
	.zero		1


	//   ....[71]....
        /*0870*/ 	.word	0x0000e290
        /*0874*/ 	.word	0x0000000a
        /*0878*/ 	.word	0x00028c40
        /*087c*/ 	.short	0x010a
        /*087e*/ 	.byte	0x3f
	.zero		1


	//   ....[72]....
        /*0880*/ 	.word	0x0000e710
        /*0884*/ 	.word	0x0000000a
        /*0888*/ 	.word	0x00028c60
        /*088c*/ 	.short	0x010a
        /*088e*/ 	.byte	0x3f
	.zero		1


	//   ....[73]....
        /*0890*/ 	.word	0x0000ee70
        /*0894*/ 	.word	0x00000005
        /*0898*/ 	.word	0x00028c20
        /*089c*/ 	.short	0x010a
        /*089e*/ 	.byte	0x3f
	.zero		1


	//   ....[74]....
        /*08a0*/ 	.word	0x0000f010
        /*08a4*/ 	.word	0x00000004
        /*08a8*/ 	.word	0x00028c40
        /*08ac*/ 	.short	0x010a
        /*08ae*/ 	.byte	0x3f
	.zero		1


	//   ....[75]....
        /*08b0*/ 	.word	0x0000f060
        /*08b4*/ 	.word	0x00000005
        /*08b8*/ 	.word	0x00028c40
        /*08bc*/ 	.short	0x010a
        /*08be*/ 	.byte	0x3f
	.zero		1


	//   ....[76]....
        /*08c0*/ 	.word	0x0000f0b0
        /*08c4*/ 	.word	0x00000004
        /*08c8*/ 	.word	0x00028c60
        /*08cc*/ 	.short	0x010a
        /*08ce*/ 	.byte	0x3f
	.zero		1


	//----- nvinfo : EIATTR_NUM_MBARRIERS
	.align		4
.L_590:
        /*08d0*/ 	.byte	0x03, 0x38
        /*08d2*/ 	.short	0x0016


	//----- nvinfo : EIATTR_EXIT_INSTR_OFFSETS
	.align		4
        /*08d4*/ 	.byte	0x04, 0x1c
        /*08d6*/ 	.short	(.L_592 - .L_591)


	//   ....[0]....
.L_591:
        /*08d8*/ 	.word	0x0000ccf0


	//----- nvinfo : EIATTR_MAX_THREADS
	.align		4
.L_592:
        /*08dc*/ 	.byte	0x04, 0x05
        /*08de*/ 	.short	(.L_594 - .L_593)
.L_593:
        /*08e0*/ 	.word	0x00000180
        /*08e4*/ 	.word	0x00000001
        /*08e8*/ 	.word	0x00000001


	//----- nvinfo : EIATTR_CRS_STACK_SIZE
	.align		4
.L_594:
        /*08ec*/ 	.byte	0x04, 0x1e
        /*08ee*/ 	.short	(.L_596 - .L_595)
.L_595:
        /*08f0*/ 	.word	0x00000000


	//----- nvinfo : EIATTR_CBANK_PARAM_SIZE
	.align		4
.L_596:
        /*08f4*/ 	.byte	0x03, 0x19
        /*08f6*/ 	.short	0x0a70


	//----- nvinfo : EIATTR_PARAM_CBANK
	.align		4
        /*08f8*/ 	.byte	0x04, 0x0a
        /*08fa*/ 	.short	(.L_598 - .L_597)
	.align		4
.L_597:
        /*08fc*/ 	.word	index@(.nv.constant0._ZN7cutlass13device_kernelIN5flash11enable_sm90INS1_16FlashAttnFwdSm90INS1_25CollectiveMainloopFwdSm90ILi2EN4cute5tupleIJNS5_1CILi1EEES8_S8_EEENS6_IJNS7_ILi64EEESA_SA_EEELi512ENS_10bfloat16_tEfNS_4arch4Sm90ELb0ELb0ELb0ELb0ELb1ELb0ELb0ELb0ELb0ELb1ELb1ELb0EEENS1_21CollectiveEpilogueFwdINS6_IJSA_NS7_ILi512EEESA_EEES9_SC_SE_Li256ELb0ELb1ELb1ELb0EEENS1_19SingleTileSchedulerILb0ELb1ELb1ELi64EEEEEEEEEvNT_6ParamsE)
        /*0900*/ 	.short	0x0210
        /*0902*/ 	.short	0x0a70


	//----- nvinfo : EIATTR_SW_WAR
	.align		4
.L_598:
        /*0904*/ 	.byte	0x04, 0x36
        /*0906*/ 	.short	(.L_600 - .L_599)
.L_599:
        /*0908*/ 	.word	0x00000008
.L_600:


//--------------------- .nv.info._ZN7cutlass13device_kernelIN5flash11enable_sm90INS1_16FlashAttnFwdSm90INS1_25CollectiveMainloopFwdSm90ILi2EN4cute5tupleIJNS5_1CILi1EEES8_S8_EEENS6_IJNS7_ILi64EEESA_SA_EEELi512ENS_10bfloat16_tEfNS_4arch4Sm90ELb0ELb0ELb0ELb0ELb1ELb0ELb1ELb0ELb0ELb1ELb1ELb0EEENS1_21CollectiveEpilogueFwdINS6_IJSA_NS7_ILi512EEESA_EEES9_SC_SE_Li256ELb0ELb1ELb1ELb0EEENS1_19SingleTileSchedulerILb0ELb1ELb1ELi64EEEEEEEEEvNT_6ParamsE --------------------------
	.section	.nv.info._ZN7cutlass13device_kernelIN5flash11enable_sm90INS1_16FlashAttnFwdSm90INS1_25CollectiveMainloopFwdSm90ILi2EN4cute5tupleIJNS5_1CILi1EEES8_S8_EEENS6_IJNS7_ILi64EEESA_SA_EEELi512ENS_10bfloat16_tEfNS_4arch4Sm90ELb0ELb0ELb0ELb0ELb1ELb0ELb1ELb0ELb0ELb1ELb1ELb0EEENS1_21CollectiveEpilogueFwdINS6_IJSA_NS7_ILi512EEESA_EEES9_SC_SE_Li256ELb0ELb1ELb1ELb0EEENS1_19SingleTileSchedulerILb0ELb1ELb1ELi64EEEEEEEEEvNT_6ParamsE,"",@"SHT_CUDA_INFO"
	.sectionflags	@""
	.align	4


	//----- nvinfo : EIATTR_CUDA_API_VERSION
	.align		4
        /*0000*/ 	.byte	0x04, 0x37
        /*0002*/ 	.short	(.L_602 - .L_601)
.L_601:
        /*0004*/ 	.word	0x00000082


	//----- nvinfo : EIATTR_KPARAM_INFO
	.align		4
.L_602:
        /*0008*/ 	.byte	0x04, 0x17
        /*000a*/ 	.short	(.L_604 - .L_603)
.L_603:
        /*000c*/ 	.word	0x00000000
        /*0010*/ 	.short	0x0000
        /*0012*/ 	.short	0x0070
        /*0014*/ 	.byte	0x00, 0xf0, 0x01, 0x2c


	//----- nvinfo : EIATTR_SPARSE_MMA_MASK
	.align		4
.L_604:
        /*0018*/ 	.byte	0x03, 0x50
        /*001a*/ 	.short	0x0000


	//----- nvinfo : EIATTR_MAXREG_COUNT
	.align		4
        /*001c*/ 	.byte	0x03, 0x1b
        /*001e*/ 	.short	0x00a8


	//----- nvinfo : EIATTR_NUM_BARRIERS
	.align		4
        /*0020*/ 	.byte	0x02, 0x4c
        /*0022*/ 	.byte	0x10
	.zero		1


	//----- nvinfo : EIATTR_EXTERNS
	.align		4
        /*0024*/ 	.byte	0x04, 0x0f
        /*0026*/ 	.short	(.L_606 - .L_605)


	//   ....[0]....
	.align		4
.L_605:
        /*0028*/ 	.word	index@(__assertfail)


	//----- nvinfo : EIATTR_ANNOTATIONS
	.align		4
.L_606:
        /*002c*/ 	.byte	0x04, 0x55
        /*002e*/ 	.short	(.L_608 - .L_607)


	//   ....[0]....
.L_607:
        /*0030*/ 	.word	0x00000001
        /*0034*/ 	.byte	0x90, 0x08, 0x00, 0x00, 0x01, 0x00, 0x00, 0x00, 0xd0, 0x11, 0x00, 0x00, 0x01, 0x00, 0x00, 0x00
        /*0044*/ 	.byte	0xd0, 0x33, 0x00, 0x00, 0x01, 0x00, 0x00, 0x00, 0x40, 0xd1, 0x00, 0x00, 0x01, 0x00, 0x00, 0x00
        /*0054*/ 	.byte	0x80, 0x05, 0x01, 0x00


	//----- nvinfo : EIATTR_MERCURY_ISA_VERSION
	.align		4
.L_608:
        /*0058*/ 	.byte	0x03, 0x5f
        /*005a*/ 	.short	0x0101


	//----- nvinfo : EIATTR_INT_WARP_WIDE_INSTR_OFFSETS
	.align		4
        /*005c*/ 	.byte	0x04, 0x31
        /*005e*/ 	.short	(.L_610 - .L_609)


	//   ....[0]....
.L_609:
        /*0060*/ 	.word	0x000000c0


	//   ....[1]....
        /*0064*/ 	.word	0x000000d0


	//   ....[2]....
        /*0068*/ 	.word	0x000000e0


	//   ....[3]....
        /*006c*/ 	.word	0x00000180


	//----- nvinfo : EIATTR_COOP_GROUP_MASK_REGIDS
	.align		4
.L_610:
        /*0070*/ 	.byte	0x04, 0x29
        /*0072*/ 	.short	(.L_612 - .L_611)


	//   ....[0]....
.L_611:
        /*0074*/ 	.word	0xffffffff


	//   ....[1]....
        /*0078*/ 	.word	0xffffffff


	//   ....[2]....
        /*007c*/ 	.word	0xffffffff


	//   ....[3]....
        /*0080*/ 	.word	0xffffffff


	//   ....[4]....
        /*0084*/ 	.word	0xffffffff


	//   ....[5]....
        /*0088*/ 	.word	0xffffffff


	//   ....[6]....
        /*008c*/ 	.word	0xffffffff


	//   ....[7]....
        /*0090*/ 	.word	0xffffffff


	//   ....[8]....
        /*0094*/ 	.word	0xffffffff


	//   ....[9]....
        /*0098*/ 	.word	0xffffffff


	//   ....[10]....
        /*009c*/ 	.word	0xffffffff


	//   ....[11]....
        /*00a0*/ 	.word	0xffffffff


	//   ....[12]....
        /*00a4*/ 	.word	0xffffffff


	//   ....[13]....
        /*00a8*/ 	.word	0xffffffff


	//   ....[14]....
        /*00ac*/ 	.word	0xffffffff


	//   ....[15]....
        /*00b0*/ 	.word	0xffffffff


	//   ....[16]....
        /*00b4*/ 	.word	0xffffffff


	//   ....[17]....
        /*00b8*/ 	.word	0xffffffff


	//   ....[18]....
        /*00bc*/ 	.word	0xffffffff


	//   ....[19]....
        /*00c0*/ 	.word	0xffffffff


	//   ....[20]....
        /*00c4*/ 	.word	0xffffffff


	//   ....[21]....
        /*00c8*/ 	.word	0xffffffff


	//   ....[22]....
        /*00cc*/ 	.word	0xffffffff


	//   ....[23]....
        /*00d0*/ 	.word	0xffffffff


	//   ....[24]....
        /*00d4*/ 	.word	0xffffffff


	//   ....[25]....
        /*00d8*/ 	.word	0xffffffff


	//   ....[26]....
        /*00dc*/ 	.word	0xffffffff


	//   ....[27]....
        /*00e0*/ 	.word	0xffffffff


	//   ....[28]....
        /*00e4*/ 	.word	0xffffffff


	//   ....[29]....
        /*00e8*/ 	.word	0xffffffff


	//   ....[30]....
        /*00ec*/ 	.word	0xffffffff


	//   ....[31]....
        /*00f0*/ 	.word	0xffffffff


	//   ....[32]....
        /*00f4*/ 	.word	0xffffffff


	//   ....[33]....
        /*00f8*/ 	.word	0xffffffff


	//   ....[34]....
        /*00fc*/ 	.word	0xffffffff


	//   ....[35]....
        /*0100*/ 	.word	0xffffffff


	//   ....[36]....
        /*0104*/ 	.word	0xffffffff


	//   ....[37]....
        /*0108*/ 	.word	0xffffffff


	//   ....[38]....
        /*010c*/ 	.word	0xffffffff


	//   ....[39]....
        /*0110*/ 	.word	0xffffffff


	//   ....[40]....
        /*0114*/ 	.word	0xffffffff


	//   ....[41]....
        /*0118*/ 	.word	0xffffffff


	//   ....[42]....
        /*011c*/ 	.word	0xffffffff


	//   ....[43]....
        /*0120*/ 	.word	0xffffffff


	//   ....[44]....
        /*0124*/ 	.word	0xffffffff


	//   ....[45]....
        /*0128*/ 	.word	0xffffffff


	//   ....[46]....
        /*012c*/ 	.word	0xffffffff


	//   ....[47]....
        /*0130*/ 	.word	0xffffffff


	//   ....[48]....
        /*0134*/ 	.word	0xffffffff


	//   ....[49]....
        /*0138*/ 	.word	0xffffffff


	//   ....[50]....
        /*013c*/ 	.word	0xffffffff


	//   ....[51]....
        /*0140*/ 	.word	0xffffffff


	//   ....[52]....
        /*0144*/ 	.word	0xffffffff


	//   ....[53]....
        /*0148*/ 	.word	0xffffffff


	//   ....[54]....
        /*014c*/ 	.word	0xffffffff


	//   ....[55]....
        /*0150*/ 	.word	0xffffffff


	//   ....[56]....
        /*0154*/ 	.word	0xffffffff


	//   ....[57]....
        /*0158*/ 	.word	0xffffffff


	//   ....[58]....
        /*015c*/ 	.word	0xffffffff


	//   ....[59]....
        /*0160*/ 	.word	0xffffffff


	//   ....[60]....
        /*0164*/ 	.word	0xffffffff


	//   ....[61]....
        /*0168*/ 	.word	0xffffffff


	//   ....[62]....
        /*016c*/ 	.word	0xffffffff


	//   ....[63]....
        /*0170*/ 	.word	0xffffffff


	//   ....[64]....
        /*0174*/ 	.word	0xffffffff


	//   ....[65]....
        /*0178*/ 	.word	0xffffffff


	//   ....[66]....
        /*017c*/ 	.word	0xffffffff


	//   ....[67]....
        /*0180*/ 	.word	0xffffffff


	//   ....[68]....
        /*0184*/ 	.word	0xffffffff


	//   ....[69]....
        /*0188*/ 	.word	0xffffffff


	//   ....[70]....
        /*018c*/ 	.word	0xffffffff


	//   ....[71]....
        /*0190*/ 	.word	0xffffffff


	//   ....[72]....
        /*0194*/ 	.word	0xffffffff


	//   ....[73]....
        /*0198*/ 	.word	0xffffffff


	//   ....[74]....
        /*019c*/ 	.word	0xffffffff


	//   ....[75]....
        /*01a0*/ 	.word	0xffffffff


	//   ....[76]....
        /*01a4*/ 	.word	0xffffffff


	//   ....[77]....
        /*01a8*/ 	.word	0xffffffff


	//   ....[78]....
        /*01ac*/ 	.word	0xffffffff


	//   ....[79]....
        /*01b0*/ 	.word	0xffffffff


	//   ....[80]....
        /*01b4*/ 	.word	0xffffffff


	//   ....[81]....
        /*01b8*/ 	.word	0xffffffff


	//   ....[82]....
        /*01bc*/ 	.word	0xffffffff


	//   ....[83]....
        /*01c0*/ 	.word	0x0500000f


	//   ....[84]....
        /*01c4*/ 	.word	0x0500000f


	//   ....[85]....
        /*01c8*/ 	.word	0x0500000f


	//   ....[86]....
        /*01cc*/ 	.word	0x0500000f


	//   ....[87]....
        /*01d0*/ 	.word	0x0500000f


	//   ....[88]....
        /*01d4*/ 	.word	0x0500000f


	//   ....[89]....
        /*01d8*/ 	.word	0x0500000f


	//   ....[90]....
        /*01dc*/ 	.word	0x0500000f


	//   ....[91]....
        /*01e0*/ 	.word	0x0500000f


	//   ....[92]....
        /*01e4*/ 	.word	0x0500000f


	//   ....[93]....
        /*01e8*/ 	.word	0x0500000f


	//   ....[94]....
        /*01ec*/ 	.word	0x0500000f


	//   ....[95]....
        /*01f0*/ 	.word	0x0500000f


	//   ....[96]....
        /*01f4*/ 	.word	0x0500000f


	//   ....[97]....
        /*01f8*/ 	.word	0x0500000f


	//   ....[98]....
        /*01fc*/ 	.word	0x0500000f


	//   ....[99]....
        /*0200*/ 	.word	0x0500000f


	//   ....[100]....
        /*0204*/ 	.word	0x0500000f


	//   ....[101]....
        /*0208*/ 	.word	0x0500000f


	//   ....[102]....
        /*020c*/ 	.word	0x0500000f


	//   ....[103]....
        /*0210*/ 	.word	0x0500000f


	//   ....[104]....
        /*0214*/ 	.word	0x0500000f


	//   ....[105]....
        /*0218*/ 	.word	0x0500000f


	//   ....[106]....
        /*021c*/ 	.word	0x0500000f


	//   ....[107]....
        /*0220*/ 	.word	0x0500000f


	//   ....[108]....
        /*0224*/ 	.word	0x0500000f


	//   ....[109]....
        /*0228*/ 	.word	0x0500000f


	//   ....[110]....
        /*022c*/ 	.word	0x0500000f


	//   ....[111]....
        /*0230*/ 	.word	0x0500000f


	//   ....[112]....
        /*0234*/ 	.word	0x0500000f


	//   ....[113]....
        /*0238*/ 	.word	0x0500000f


	//   ....[114]....
        /*023c*/ 	.word	0x0500000f


	//   ....[115]....
        /*0240*/ 	.word	0x0500000f


	//   ....[116]....
        /*0244*/ 	.word	0x0500000f


	//   ....[117]....
        /*0248*/ 	.word	0x0500000f


	//   ....[118]....
        /*024c*/ 	.word	0x0500000f


	//   ....[119]....
        /*0250*/ 	.word	0x0500000f


	//   ....[120]....
        /*0254*/ 	.word	0x0500000f


	//   ....[121]....
        /*0258*/ 	.word	0x0500000f


	//   ....[122]....
        /*025c*/ 	.word	0x0500000f


	//   ....[123]....
        /*0260*/ 	.word	0x0500000f


	//   ....[124]....
        /*0264*/ 	.word	0x0500000f


	//   ....[125]....
        /*0268*/ 	.word	0x0500000f


	//   ....[126]....
        /*026c*/ 	.word	0x0500000f


	//   ....[127]....
        /*0270*/ 	.word	0x0500000f


	//   ....[128]....
        /*0274*/ 	.word	0x0500000f


	//   ....[129]....
        /*0278*/ 	.word	0x0500000f


	//   ....[130]....
        /*027c*/ 	.word	0x0500000f


	//   ....[131]....
        /*0280*/ 	.word	0x0500000f


	//   ....[132]....
        /*0284*/ 	.word	0x0500000f


	//----- nvinfo : EIATTR_COOP_GROUP_INSTR_OFFSETS
	.align		4
.L_612:
        /*0288*/ 	.byte	0x04, 0x28
        /*028a*/ 	.short	(.L_614 - .L_613)


	//   ....[0]....
.L_613:
        /*028c*/ 	.word	0x00000080


	//   ....[1]....
        /*0290*/ 	.word	0x00000090


	//   ....[2]....
        /*0294*/ 	.word	0x000002b0


	//   ....[3]....
        /*0298*/ 	.word	0x00000410


	//   ....[4]....
        /*029c*/ 	.word	0x00000530


	//   ....[5]....
        /*02a0*/ 	.word	0x00000690


	//   ....[6]....
        /*02a4*/ 	.word	0x000012d0


	//   ....[7]....
        /*02a8*/ 	.word	0x00003160


	//   ....[8]....
        /*02ac*/ 	.word	0x00004290


	//   ....[9]....
        /*02b0*/ 	.word	0x000054d0


	//   ....[10]....
        /*02b4*/ 	.word	0x00005530


	//   ....[11]....
        /*02b8*/ 	.word	0x00005740


	//   ....[12]....
        /*02bc*/ 	.word	0x000057c0


	//   ....[13]....
        /*02c0*/ 	.word	0x00006140


	//   ....[14]....
        /*02c4*/ 	.word	0x00006bd0


	//   ....[15]....
        /*02c8*/ 	.word	0x00007ba0


	//   ....[16]....
        /*02cc*/ 	.word	0x00007bd0


	//   ....[17]....
        /*02d0*/ 	.word	0x00007e30


	//   ....[18]....
        /*02d4*/ 	.word	0x00007ff0


	//   ....[19]....
        /*02d8*/ 	.word	0x00008f00


	//   ....[20]....
        /*02dc*/ 	.word	0x00008ff0


	//   ....[21]....
        /*02e0*/ 	.word	0x00009040


	//   ....[22]....
        /*02e4*/ 	.word	0x00009070


	//   ....[23]....
        /*02e8*/ 	.word	0x00009090


	//   ....[24]....
        /*02ec*/ 	.word	0x00009b60


	//   ....[25]....
        /*02f0*/ 	.word	0x0000a020


	//   ....[26]....
        /*02f4*/ 	.word	0x0000a050


	//   ....[27]....
        /*02f8*/ 	.word	0x0000a080


	//   ....[28]....
        /*02fc*/ 	.word	0x0000a090


	//   ....[29]....
        /*0300*/ 	.word	0x0000a520


	//   ....[30]....
        /*0304*/ 	.word	0x0000a550


	//   ....[31]....
        /*0308*/ 	.word	0x0000b1b0


	//   ....[32]....
        /*030c*/ 	.word	0x0000b1d0


	//   ....[33]....
        /*0310*/ 	.word	0x0000c210


	//   ....[34]....
        /*0314*/ 	.word	0x0000d4b0


	//   ....[35]....
        /*0318*/ 	.word	0x0000d4d0


	//   ....[36]....
        /*031c*/ 	.word	0x0000d4e0


	//   ....[37]....
        /*0320*/ 	.word	0x0000d520


	//   ....[38]....
        /*0324*/ 	.word	0x0000d570


	//   ....[39]....
        /*0328*/ 	.word	0x0000d590


	//   ....[40]....
        /*032c*/ 	.word	0x0000d5c0


	//   ....[41]....
        /*0330*/ 	.word	0x0000d5e0


	//   ....[42]....
        /*0334*/ 	.word	0x0000dbc0


	//   ....[43]....
        /*0338*/ 	.word	0x0000dc00


	//   ....[44]....
        /*033c*/ 	.word	0x0000dc20


	//   ....[45]....
        /*0340*/ 	.word	0x0000dc30


	//   ....[46]....
        /*0344*/ 	.word	0x0000dc90


	//   ....[47]....
        /*0348*/ 	.word	0x0000dd60


	//   ....[48]....
        /*034c*/ 	.word	0x0000dd80


	//   ....[49]....
        /*0350*/ 	.word	0x0000ddb0


	//   ....[50]....
        /*0354*/ 	.word	0x0000e4b0


	//   ....[51]....
        /*0358*/ 	.word	0x0000e4e0


	//   ....[52]....
        /*035c*/ 	.word	0x0000e570


	//   ....[53]....
        /*0360*/ 	.word	0x0000e620


	//   ....[54]....
        /*0364*/ 	.word	0x0000e710


	//   ....[55]....
        /*0368*/ 	.word	0x0000e7e0


	//   ....[56]....
        /*036c*/ 	.word	0x0000e840


	//   ....[57]....
        /*0370*/ 	.word	0x0000e8e0


	//   ....[58]....
        /*0374*/ 	.word	0x0000ed90


	//   ....[59]....
        /*0378*/ 	.word	0x0000edc0


	//   ....[60]....
        /*037c*/ 	.word	0x0000edf0


	//   ....[61]....
        /*0380*/ 	.word	0x0000ee20


	//   ....[62]....
        /*0384*/ 	.word	0x0000ee50


	//   ....[63]....
        /*0388*/ 	.word	0x0000eea0


	//   ....[64]....
        /*038c*/ 	.word	0x0000f020


	//   ....[65]....
        /*0390*/ 	.word	0x0000f050


	//   ....[66]....
        /*0394*/ 	.word	0x0000fa30


	//   ....[67]....
        /*0398*/ 	.word	0x0000fa50


	//   ....[68]....
        /*039c*/ 	.word	0x0000fa60


	//   ....[69]....
        /*03a0*/ 	.word	0x0000fa80


	//   ....[70]....
        /*03a4*/ 	.word	0x0000faa0


	//   ....[71]....
        /*03a8*/ 	.word	0x0000fad0


	//   ....[72]....
        /*03ac*/ 	.word	0x0000faf0


	//   ....[73]....
        /*03b0*/ 	.word	0x0000fb20


	//   ....[74]....
        /*03b4*/ 	.word	0x0000fe80


	//   ....[75]....
        /*03b8*/ 	.word	0x0000feb0


	//   ....[76]....
        /*03bc*/ 	.word	0x0000fee0


	//   ....[77]....
        /*03c0*/ 	.word	0x0000ff00


	//   ....[78]....
        /*03c4*/ 	.word	0x0000ff10


	//   ....[79]....
        /*03c8*/ 	.word	0x0000ff30


	//   ....[80]....
        /*03cc*/ 	.word	0x0000ffd0


	//   ....[81]....
        /*03d0*/ 	.word	0x00010010


	//   ....[82]....
        /*03d4*/ 	.word	0x00010510


	//   ....[83]....
        /*03d8*/ 	.word	0x000109d0


	//   ....[84]....
        /*03dc*/ 	.word	0x00010ac0


	//   ....[85]....
        /*03e0*/ 	.word	0x00010b60


	//   ....[86]....
        /*03e4*/ 	.word	0x00010be0


	//   ....[87]....
        /*03e8*/ 	.word	0x00010c90


	//   ....[88]....
        /*03ec*/ 	.word	0x00010cf0


	//   ....[89]....
        /*03f0*/ 	.word	0x00010da0


	//   ....[90]....
        /*03f4*/ 	.word	0x00010e00


	//   ....[91]....
        /*03f8*/ 	.word	0x00010eb0


	//   ....[92]....
        /*03fc*/ 	.word	0x00010f50


	//   ....[93]....
        /*0400*/ 	.word	0x00010fb0


	//   ....[94]....
        /*0404*/ 	.word	0x00011060


	//   ....[95]....
        /*0408*/ 	.word	0x00011150


	//   ....[96]....
        /*040c*/ 	.word	0x000111f0


	//   ....[97]....
        /*0410*/ 	.word	0x000112d0


	//   ....[98]....
        /*0414*/ 	.word	0x000113e0


	//   ....[99]....
        /*0418*/ 	.word	0x00011430


	//   ....[100]....
        /*041c*/ 	.word	0x000114c0


	//   ....[101]....
        /*0420*/ 	.word	0x000115a0


	//   ....[102]....
        /*0424*/ 	.word	0x00011800


	//   ....[103]....
        /*0428*/ 	.word	0x00011870


	//   ....[104]....
        /*042c*/ 	.word	0x00011aa0


	//   ....[105]....
        /*0430*/ 	.word	0x00011b10


	//   ....[106]....
        /*0434*/ 	.word	0x00011ce0


	//   ....[107]....
        /*0438*/ 	.word	0x00011d30


	//   ....[108]....
        /*043c*/ 	.word	0x00011e80


	//   ....[109]....
        /*0440*/ 	.word	0x00011f70


	//   ....[110]....
        /*0444*/ 	.word	0x000121c0


	//   ....[111]....
        /*0448*/ 	.word	0x00012210


	//   ....[112]....
        /*044c*/ 	.word	0x000123d0


	//   ....[113]....
        /*0450*/ 	.word	0x00012420


	//   ....[114]....
        /*0454*/ 	.word	0x000125e0


	//   ....[115]....
        /*0458*/ 	.word	0x00012630


	//   ....[116]....
        /*045c*/ 	.word	0x00012710


	//   ....[117]....
        /*0460*/ 	.word	0x000127b0


	//   ....[118]....
        /*0464*/ 	.word	0x00012810


	//   ....[119]....
        /*0468*/ 	.word	0x000128b0


	//   ....[120]....
        /*046c*/ 	.word	0x00012910


	//   ....[121]....
        /*0470*/ 	.word	0x000129b0


	//   ....[122]....
        /*0474*/ 	.word	0x00012a10


	//   ....[123]....
        /*0478*/ 	.word	0x00012ab0


	//   ....[124]....
        /*047c*/ 	.word	0x00012b90


	//   ....[125]....
        /*0480*/ 	.word	0x00012c60


	//   ....[126]....
        /*0484*/ 	.word	0x00012d30


	//   ....[127]....
        /*0488*/ 	.word	0x00012e30


	//   ....[128]....
        /*048c*/ 	.word	0x00012f50


	//   ....[129]....
        /*0490*/ 	.word	0x00013030


	//   ....[130]....
        /*0494*/ 	.word	0x00013140


	//   ....[131]....
        /*0498*/ 	.word	0x00013210


	//   ....[132]....
        /*049c*/ 	.word	0x00013320


	//----- nvinfo : EIATTR_REG_RECONFIG
	.align		4
.L_614:
        /*04a0*/ 	.byte	0x01, 0x54
	.zero		2


	//----- nvinfo : EIATTR_SYSCALL_OFFSETS
	.align		4
        /*04a4*/ 	.byte	0x04, 0x46
        /*04a6*/ 	.short	(.L_616 - .L_615)


	//   ....[0]....
.L_615:
        /*04a8*/ 	.word	0x00003310


	//   ....[1]....
        /*04ac*/ 	.word	0x0000c960


	//   ....[2]....
        /*04b0*/ 	.word	0x0000caa0


	//   ....[3]....
        /*04b4*/ 	.word	0x0000cb90


	//   ....[4]....
        /*04b8*/ 	.word	0x0000d880


	//   ....[5]....
        /*04bc*/ 	.word	0x0000e080


	//----- nvinfo : EIATTR_MBARRIER_INSTR_OFFSETS
	.align		4
.L_616:
        /*04c0*/ 	.byte	0x04, 0x39
        /*04c2*/ 	.short	(.L_618 - .L_617)


	//   ....[0]....
.L_617:
        /*04c4*/ 	.word	0x00000190
        /*04c8*/ 	.word	0x000000ff
        /*04cc*/ 	.word	0x00038800
        /*04d0*/ 	.short	0x0100
        /*04d2*/ 	.byte	0x08
	.zero		1


	//   ....[1]....
        /*04d4*/ 	.word	0x000001a0
        /*04d8*/ 	.word	0x000000ff
        /*04dc*/ 	.word	0x00038810
        /*04e0*/ 	.short	0x0100
        /*04e2*/ 	.byte	0x08
	.zero		1


	//   ....[2]....
        /*04e4*/ 	.word	0x000001b0
        /*04e8*/ 	.word	0x000000ff
        /*04ec*/ 	.word	0x00038820
        /*04f0*/ 	.short	0x0100
        /*04f2*/ 	.byte	0x08
	.zero		1


	//   ....[3]....
        /*04f4*/ 	.word	0x00000260
        /*04f8*/ 	.word	0x000000ff
        /*04fc*/ 	.word	0x00038830
        /*0500*/ 	.short	0x0100
        /*0502*/ 	.byte	0x06
	.zero		1


	//   ....[4]....
        /*0504*/ 	.word	0x00000270
        /*0508*/ 	.word	0x000000ff
        /*050c*/ 	.word	0x00038840
        /*0510*/ 	.short	0x0100
        /*0512*/ 	.byte	0x06
	.zero		1


	//   ....[5]....
        /*0514*/ 	.word	0x00000280
        /*0518*/ 	.word	0x000000ff
        /*051c*/ 	.word	0x00038838
        /*0520*/ 	.short	0x0100
        /*0522*/ 	.byte	0x06
	.zero		1


	//   ....[6]....
        /*0524*/ 	.word	0x00000290
        /*0528*/ 	.word	0x000000ff
        /*052c*/ 	.word	0x00038848
        /*0530*/ 	.short	0x0100
        /*0532*/ 	.byte	0x06
	.zero		1


	//   ....[7]....
        /*0534*/ 	.word	0x000003c0
        /*0538*/ 	.word	0x000000ff
        /*053c*/ 	.word	0x00038850
        /*0540*/ 	.short	0x0100
        /*0542*/ 	.byte	0x08
	.zero		1


	//   ....[8]....
        /*0544*/ 	.word	0x000003d0
        /*0548*/ 	.word	0x000000ff
        /*054c*/ 	.word	0x00038860
        /*0550*/ 	.short	0x0100
        /*0552*/ 	.byte	0x08
	.zero		1


	//   ....[9]....
        /*0554*/ 	.word	0x000003e0
        /*0558*/ 	.word	0x000000ff
        /*055c*/ 	.word	0x00038858
        /*0560*/ 	.short	0x0100
        /*0562*/ 	.byte	0x08
	.zero		1


	//   ....[10]....
        /*0564*/ 	.word	0x000003f0
        /*0568*/ 	.word	0x000000ff
        /*056c*/ 	.word	0x00038868
        /*0570*/ 	.short	0x0100
        /*0572*/ 	.byte	0x08
	.zero		1


	//   ....[11]....
        /*0574*/ 	.word	0x000004e0
        /*0578*/ 	.word	0x000000ff
        /*057c*/ 	.word	0x00038870
        /*0580*/ 	.short	0x0100
        /*0582*/ 	.byte	0x06
	.zero		1


	//   ....[12]....
        /*0584*/ 	.word	0x000004f0
        /*0588*/ 	.word	0x000000ff
        /*058c*/ 	.word	0x00038880
        /*0590*/ 	.short	0x0100
        /*0592*/ 	.byte	0x06
	.zero		1


	//   ....[13]....
        /*0594*/ 	.word	0x00000500
        /*0598*/ 	.word	0x000000ff
        /*059c*/ 	.word	0x00038878
        /*05a0*/ 	.short	0x0100
        /*05a2*/ 	.byte	0x06
	.zero		1


	//   ....[14]....
        /*05a4*/ 	.word	0x00000510
        /*05a8*/ 	.word	0x000000ff
        /*05ac*/ 	.word	0x00038888
        /*05b0*/ 	.short	0x0100
        /*05b2*/ 	.byte	0x06
	.zero		1


	//   ....[15]....
        /*05b4*/ 	.word	0x00000640
        /*05b8*/ 	.word	0x000000ff
        /*05bc*/ 	.word	0x00038890
        /*05c0*/ 	.short	0x0100
        /*05c2*/ 	.byte	0x08
	.zero		1


	//   ....[16]....
        /*05c4*/ 	.word	0x00000650
        /*05c8*/ 	.word	0x000000ff
        /*05cc*/ 	.word	0x000388a0
        /*05d0*/ 	.short	0x0100
        /*05d2*/ 	.byte	0x08
	.zero		1


	//   ....[17]....
        /*05d4*/ 	.word	0x00000660
        /*05d8*/ 	.word	0x000000ff
        /*05dc*/ 	.word	0x00038898
        /*05e0*/ 	.short	0x0100
        /*05e2*/ 	.byte	0x08
	.zero		1


	//   ....[18]....
        /*05e4*/ 	.word	0x00000670
        /*05e8*/ 	.word	0x000000ff
        /*05ec*/ 	.word	0x000388a8
        /*05f0*/ 	.short	0x0100
        /*05f2*/ 	.byte	0x08
	.zero		1


	//   ....[19]....
        /*05f4*/ 	.word	0x000007b0
        /*05f8*/ 	.word	0x000000ff
        /*05fc*/ 	.word	0x000388b0
        /*0600*/ 	.short	0x0100
        /*0602*/ 	.byte	0x08
	.zero		1


	//   ....[20]....
        /*0604*/ 	.word	0x000007c0
        /*0608*/ 	.word	0x000000ff
        /*060c*/ 	.word	0x000388c0
        /*0610*/ 	.short	0x0100
        /*0612*/ 	.byte	0x08
	.zero		1


	//   ....[21]....
        /*0614*/ 	.word	0x000007d0
        /*0618*/ 	.word	0x000000ff
        /*061c*/ 	.word	0x000388b8
        /*0620*/ 	.short	0x0100
        /*0622*/ 	.byte	0x08
	.zero		1


	//   ....[22]....
        /*0624*/ 	.word	0x000007e0
        /*0628*/ 	.word	0x000000ff
        /*062c*/ 	.word	0x000388c8
        /*0630*/ 	.short	0x0100
        /*0632*/ 	.byte	0x08
	.zero		1


	//   ....[23]....
        /*0634*/ 	.word	0x00001680
        /*0638*/ 	.word	0x000000ff
        /*063c*/ 	.word	0x00000000
        /*0640*/ 	.short	0x0101
        /*0642*/ 	.byte	0x07
	.zero		1


	//   ....[24]....
        /*0644*/ 	.word	0x00002130
        /*0648*/ 	.word	0x000000ff
        /*064c*/ 	.word	0x00000000
        /*0650*/ 	.short	0x0101
        /*0652*/ 	.byte	0x07
	.zero		1


	//   ....[25]....
        /*0654*/ 	.word	0x00003340
        /*0658*/ 	.word	0x00000002
        /*065c*/ 	.word	0x00038800
        /*0660*/ 	.short	0x010a
        /*0662*/ 	.byte	0x3f
	.zero		1


	//   ....[26]....
        /*0664*/ 	.word	0x000034f0
        /*0668*/ 	.word	0x00000002
        /*066c*/ 	.word	0x00038830
        /*0670*/ 	.short	0x010a
        /*0672*/ 	.byte	0x3f
	.zero		1


	//   ....[27]....
        /*0674*/ 	.word	0x00003530
        /*0678*/ 	.word	0x00000002
        /*067c*/ 	.word	0x00038830
        /*0680*/ 	.short	0x010a
        /*0682*/ 	.byte	0x3f
	.zero		1


	//   ....[28]....
        /*0684*/ 	.word	0x00003940
        /*0688*/ 	.word	0x00000002
        /*068c*/ 	.word	0x00038810
        /*0690*/ 	.short	0x010a
        /*0692*/ 	.byte	0x3f
	.zero		1


	//   ....[29]....
        /*0694*/ 	.word	0x00003980
        /*0698*/ 	.word	0x00000002
        /*069c*/ 	.word	0x00038850
        /*06a0*/ 	.short	0x010a
        /*06a2*/ 	.byte	0x3f
	.zero		1


	//   ....[30]....
        /*06a4*/ 	.word	0x00003a40
        /*06a8*/ 	.word	0x00000002
        /*06ac*/ 	.word	0x00038850
        /*06b0*/ 	.short	0x010a
        /*06b2*/ 	.byte	0x3f
	.zero		1


	//   ....[31]....
        /*06b4*/ 	.word	0x00005100
        /*06b8*/ 	.word	0x000000ff
        /*06bc*/ 	.word	0x00000000
        /*06c0*/ 	.short	0x0101
        /*06c2*/ 	.byte	0x07
	.zero		1


	//   ....[32]....
        /*06c4*/ 	.word	0x00006200
        /*06c8*/ 	.word	0x000000ff
        /*06cc*/ 	.word	0x00000000
        /*06d0*/ 	.short	0x0101
        /*06d2*/ 	.byte	0x07
	.zero		1


	//   ....[33]....
        /*06d4*/ 	.word	0x00006300
        /*06d8*/ 	.word	0x000000c4
        /*06dc*/ 	.word	0x00038830
        /*06e0*/ 	.short	0x010a
        /*06e2*/ 	.byte	0x3f
	.zero		1


	//   ....[34]....
        /*06e4*/ 	.word	0x00006350
        /*06e8*/ 	.word	0x000000c4
        /*06ec*/ 	.word	0x00038830
        /*06f0*/ 	.short	0x010a
        /*06f2*/ 	.byte	0x3f
	.zero		1


	//   ....[35]....
        /*06f4*/ 	.word	0x00006680
        /*06f8*/ 	.word	0x000000c4
        /*06fc*/ 	.word	0x00038850
        /*0700*/ 	.short	0x010a
        /*0702*/ 	.byte	0x3f
	.zero		1


	//   ....[36]....
        /*0704*/ 	.word	0x000066d0
        /*0708*/ 	.word	0x000000c4
        /*070c*/ 	.word	0x00038850
        /*0710*/ 	.short	0x010a
        /*0712*/ 	.byte	0x3f
	.zero		1


	//   ....[37]....
        /*0714*/ 	.word	0x00007b00
        /*0718*/ 	.word	0x000000ff
        /*071c*/ 	.word	0x00000000
        /*0720*/ 	.short	0x0101
        /*0722*/ 	.byte	0x07
	.zero		1


	//   ....[38]....
        /*0724*/ 	.word	0x00008fa0
        /*0728*/ 	.word	0x000000ff
        /*072c*/ 	.word	0x00000000
        /*0730*/ 	.short	0x0101
        /*0732*/ 	.byte	0x07
	.zero		1


	//   ....[39]....
        /*0734*/ 	.word	0x00009b40
        /*0738*/ 	.word	0x000000ff
        /*073c*/ 	.word	0x00000000
        /*0740*/ 	.short	0x0101
        /*0742*/ 	.byte	0x04
	.zero		1


	//   ....[40]....
        /*0744*/ 	.word	0x0000d260
        /*0748*/ 	.word	0x000000ff
        /*074c*/ 	.word	0x00038840
        /*0750*/ 	.short	0x010a
        /*0752*/ 	.byte	0x2a
	.zero		1


	//   ....[41]....
        /*0754*/ 	.word	0x0000d6a0
        /*0758*/ 	.word	0x000000ff
        /*075c*/ 	.word	0x00038830
        /*0760*/ 	.short	0x0107
        /*0762*/ 	.byte	0x2a
	.zero		1


	//   ....[42]....
        /*0764*/ 	.word	0x0000d710
        /*0768*/ 	.word	0x000000ff
        /*076c*/ 	.word	0x00038830
        /*0770*/ 	.short	0x0101
        /*0772*/ 	.byte	0x2a
	.zero		1


	//   ....[43]....
        /*0774*/ 	.word	0x0000df00
        /*0778*/ 	.word	0x000000ff
        /*077c*/ 	.word	0x00038800
        /*0780*/ 	.short	0x0107
        /*0782*/ 	.byte	0x2a
	.zero		1


	//   ....[44]....
        /*0784*/ 	.word	0x0000df50
        /*0788*/ 	.word	0x000000ff
        /*078c*/ 	.word	0x00038800
        /*0790*/ 	.short	0x0101
        /*0792*/ 	.byte	0x2a
	.zero		1


	//   ....[45]....
        /*0794*/ 	.word	0x0000eb50
        /*0798*/ 	.word	0x000000ff
        /*079c*/ 	.word	0x00038810
        /*07a0*/ 	.short	0x0107
        /*07a2*/ 	.byte	0x2a
	.zero		1


	//   ....[46]....
        /*07a4*/ 	.word	0x0000ebb0
        /*07a8*/ 	.word	0x000000ff
        /*07ac*/ 	.word	0x00038810
        /*07b0*/ 	.short	0x0101
        /*07b2*/ 	.byte	0x2a
	.zero		1


	//   ....[47]....
        /*07b4*/ 	.word	0x0000ebc0
        /*07b8*/ 	.word	0x000000ff
        /*07bc*/ 	.word	0x00038820
        /*07c0*/ 	.short	0x010a
        /*07c2*/ 	.byte	0x2a
	.zero		1


	//   ....[48]....
        /*07c4*/ 	.word	0x0000ec10
        /*07c8*/ 	.word	0x000000ff
        /*07cc*/ 	.word	0x00038860
        /*07d0*/ 	.short	0x010a
        /*07d2*/ 	.byte	0x2a
	.zero		1


	//   ....[49]....
        /*07d4*/ 	.word	0x0000f430
        /*07d8*/ 	.word	0x000000ff
        /*07dc*/ 	.word	0x00038850
        /*07e0*/ 	.short	0x0107
        /*07e2*/ 	.byte	0x2a
	.zero		1


	//   ....[50]....
        /*07e4*/ 	.word	0x0000f4b0
        /*07e8*/ 	.word	0x000000ff
        /*07ec*/ 	.word	0x00038850
        /*07f0*/ 	.short	0x0101
        /*07f2*/ 	.byte	0x2a
	.zero		1


	//   ....[51]....
        /*07f4*/ 	.word	0x0000f830
        /*07f8*/ 	.word	0x0000000a
        /*07fc*/ 	.word	0x00038840
        /*0800*/ 	.short	0x010a
        /*0802*/ 	.byte	0x3f
	.zero		1


	//   ....[52]....
        /*0804*/ 	.word	0x0000fbc0
        /*0808*/ 	.word	0x0000000a
        /*080c*/ 	.word	0x00038830
        /*0810*/ 	.short	0x0107
        /*0812*/ 	.byte	0x3f
	.zero		1


	//   ....[53]....
        /*0814*/ 	.word	0x0000fc70
        /*0818*/ 	.word	0x0000000a
        /*081c*/ 	.word	0x00038830
        /*0820*/ 	.short	0x0101
        /*0822*/ 	.byte	0x3f
	.zero		1


	//   ....[54]....
        /*0824*/ 	.word	0x0000fca0
        /*0828*/ 	.word	0x0000000a
        /*082c*/ 	.word	0x00038860
        /*0830*/ 	.short	0x010a
        /*0832*/ 	.byte	0x3f
	.zero		1


	//   ....[55]....
        /*0834*/ 	.word	0x000102e0
        /*0838*/ 	.word	0x0000000a
        /*083c*/ 	.word	0x00038850
        /*0840*/ 	.short	0x0107
        /*0842*/ 	.byte	0x3f
	.zero		1


	//   ....[56]....
        /*0844*/ 	.word	0x000103a0
        /*0848*/ 	.word	0x0000000a
        /*084c*/ 	.word	0x00038850
        /*0850*/ 	.short	0x0101
        /*0852*/ 	.byte	0x3f
	.zero		1


	//   ....[57]....
        /*0854*/ 	.word	0x00010490
        /*0858*/ 	.word	0x00000005
        /*085c*/ 	.word	0x00038820
        /*0860*/ 	.short	0x010a
        /*0862*/ 	.byte	0x3f
	.zero		1


	//   ....[58]....
        /*0864*/ 	.word	0x00010620
        /*0868*/ 	.word	0x00000003
        /*086c*/ 	.word	0x00038840
        /*0870*/ 	.short	0x010a
        /*0872*/ 	.byte	0x3f
	.zero		1


	//   ....[59]....
        /*0874*/ 	.word	0x000106c0
        /*0878*/ 	.word	0x00000005
        /*087c*/ 	.word	0x00038840
        /*0880*/ 	.short	0x010a
        /*0882*/ 	.byte	0x3f
	.zero		1


	//   ....[60]....
        /*0884*/ 	.word	0x00010700
        /*0888*/ 	.word	0x00000003
        /*088c*/ 	.word	0x00038860
        /*0890*/ 	.short	0x010a
        /*0892*/ 	.byte	0x3f
	.zero		1


	//   ....[61]....
        /*0894*/ 	.word	0x00010740
        /*0898*/ 	.word	0x00000005
        /*089c*/ 	.word	0x00038860
        /*08a0*/ 	.short	0x010a
        /*08a2*/ 	.byte	0x3f
	.zero		1


	//   ....[62]....
        /*08a4*/ 	.word	0x000107a0
        /*08a8*/ 	.word	0x00000002
        /*08ac*/ 	.word	0x00038800
        /*08b0*/ 	.short	0x010a
        /*08b2*/ 	.byte	0x3f
	.zero		1


	//   ....[63]....
        /*08b4*/ 	.word	0x000107f0
        /*08b8*/ 	.word	0x00000002
        /*08bc*/ 	.word	0x00038830
        /*08c0*/ 	.short	0x010a
        /*08c2*/ 	.byte	0x3f
	.zero		1


	//   ....[64]....
        /*08c4*/ 	.word	0x00010840
        /*08c8*/ 	.word	0x00000002
        /*08cc*/ 	.word	0x00038810
        /*08d0*/ 	.short	0x010a
        /*08d2*/ 	.byte	0x3f
	.zero		1


	//   ....[65]....
        /*08d4*/ 	.word	0x00010890
        /*08d8*/ 	.word	0x00000002
        /*08dc*/ 	.word	0x00038850
        /*08e0*/ 	.short	0x010a
        /*08e2*/ 	.byte	0x3f
	.zero		1


	//   ....[66]....
        /*08e4*/ 	.word	0x000108e0
        /*08e8*/ 	.word	0x000000c4
        /*08ec*/ 	.word	0x00038830
        /*08f0*/ 	.short	0x010a
        /*08f2*/ 	.byte	0x3f
	.zero		1


	//   ....[67]....
        /*08f4*/ 	.word	0x00010930
        /*08f8*/ 	.word	0x000000c4
        /*08fc*/ 	.word	0x00038850
        /*0900*/ 	.short	0x010a
        /*0902*/ 	.byte	0x3f
	.zero		1


	//   ....[68]....
        /*0904*/ 	.word	0x00010a10
        /*0908*/ 	.word	0x00000003
        /*090c*/ 	.word	0x00038840
        /*0910*/ 	.short	0x010a
        /*0912*/ 	.byte	0x3f
	.zero		1


	//   ....[69]....
        /*0914*/ 	.word	0x00011d70
        /*0918*/ 	.word	0x00000003
        /*091c*/ 	.word	0x00038820
        /*0920*/ 	.short	0x010a
        /*0922*/ 	.byte	0x3f
	.zero		1


	//   ....[70]....
        /*0924*/ 	.word	0x00011dd0
        /*0928*/ 	.word	0x00000003
        /*092c*/ 	.word	0x00038860
        /*0930*/ 	.short	0x010a
        /*0932*/ 	.byte	0x3f
	.zero		1


	//   ....[71]....
        /*0934*/ 	.word	0x00012660
        /*0938*/ 	.word	0x0000000a
        /*093c*/ 	.word	0x00038840
        /*0940*/ 	.short	0x010a
        /*0942*/ 	.byte	0x3f
	.zero		1


	//   ....[72]....
        /*0944*/ 	.word	0x00012ae0
        /*0948*/ 	.word	0x0000000a
        /*094c*/ 	.word	0x00038860
        /*0950*/ 	.short	0x010a
        /*0952*/ 	.byte	0x3f
	.zero		1


	//   ....[73]....
        /*0954*/ 	.word	0x00013240
        /*0958*/ 	.word	0x00000005
        /*095c*/ 	.word	0x00038820
        /*0960*/ 	.short	0x010a
        /*0962*/ 	.byte	0x3f
	.zero		1


	//   ....[74]....
        /*0964*/ 	.word	0x000133e0
        /*0968*/ 	.word	0x00000003
        /*096c*/ 	.word	0x00038840
        /*0970*/ 	.short	0x010a
        /*0972*/ 	.byte	0x3f
	.zero		1


	//   ....[75]....
        /*0974*/ 	.word	0x00013430
        /*0978*/ 	.word	0x00000005
        /*097c*/ 	.word	0x00038840
        /*0980*/ 	.short	0x010a
        /*0982*/ 	.byte	0x3f
	.zero		1


	//   ....[76]....
        /*0984*/ 	.word	0x00013480
        /*0988*/ 	.word	0x00000003
        /*098c*/ 	.word	0x00038860
        /*0990*/ 	.short	0x010a
        /*0992*/ 	.byte	0x3f
	.zero		1


	//----- nvinfo : EIATTR_NUM_MBARRIERS
	.align		4
.L_618:
        /*0994*/ 	.byte	0x03, 0x38
        /*0996*/ 	.short	0x0017


	//----- nvinfo : EIATTR_EXIT_INSTR_OFFSETS
	.align		4
        /*0998*/ 	.byte	0x04, 0x1c
        /*099a*/ 	.short	(.L_620 - .L_619)


	//   ....[0]....
.L_619:
        /*099c*/ 	.word	0x00010790


	//----- nvinfo : EIATTR_MAX_THREADS
	.align		4
.L_620:
        /*09a0*/ 	.byte	0x04, 0x05
        /*09a2*/ 	.short	(.L_622 - .L_621)
.L_621:
        /*09a4*/ 	.word	0x00000180
        /*09a8*/ 	.word	0x00000001
        /*09ac*/ 	.word	0x00000001


	//----- nvinfo : EIATTR_CRS_STACK_SIZE
	.align		4
.L_622:
        /*09b0*/ 	.byte	0x04, 0x1e
        /*09b2*/ 	.short	(.L_624 - .L_623)
.L_623:
        /*09b4*/ 	.word	0x00000000


	//----- nvinfo : EIATTR_CBANK_PARAM_SIZE
	.align		4
.L_624:
        /*09b8*/ 	.byte	0x03, 0x19
        /*09ba*/ 	.short	0x0b70


	//----- nvinfo : EIATTR_PARAM_CBANK
	.align		4
        /*09bc*/ 	.byte	0x04, 0x0a
        /*09be*/ 	.short	(.L_626 - .L_625)
	.align		4
.L_625:
        /*09c0*/ 	.word	index@(.nv.constant0._ZN7cutlass13device_kernelIN5flash11enable_sm90INS1_16FlashAttnFwdSm90INS1_25CollectiveMainloopFwdSm90ILi2EN4cute5tupleIJNS5_1CILi1EEES8_S8_EEENS6_IJNS7_ILi64EEESA_SA_EEELi512ENS_10bfloat16_tEfNS_4arch4Sm90ELb0ELb0ELb0ELb0ELb1ELb0ELb1ELb0ELb0ELb1ELb1ELb0EEENS1_21CollectiveEpilogueFwdINS6_IJSA_NS7_ILi512EEESA_EEES9_SC_SE_Li256ELb0ELb1ELb1ELb0EEENS1_19SingleTileSchedulerILb0ELb1ELb1ELi64EEEEEEEEEvNT_6ParamsE)
        /*09c4*/ 	.short	0x0210
        /*09c6*/ 	.short	0x0b70


	//----- nvinfo : EIATTR_SW_WAR
	.align		4
.L_626:
        /*09c8*/ 	.byte	0x04, 0x36
        /*09ca*/ 	.short	(.L_628 - .L_627)
.L_627:
        /*09cc*/ 	.word	0x00000008
.L_628:


//--------------------- .nv.info._ZN7cutlass13device_kernelIN5flash11enable_sm90INS1_16FlashAttnFwdSm90INS1_25CollectiveMainloopFwdSm90ILi2EN4cute5tupleIJNS5_1CILi1EEES8_S8_EEENS6_IJNS7_ILi64EEESA_SA_EEELi512ENS_10bfloat16_tEfNS_4arch4Sm90ELb0ELb0ELb0ELb1ELb1ELb0ELb0ELb0ELb0ELb1ELb1ELb0EEENS1_21CollectiveEpilogueFwdINS6_IJSA_NS7_ILi512EEESA_EEES9_SC_SE_Li256ELb1ELb1ELb1ELb0EEENS1_36VarlenDynamicPersistentTileSchedulerILi64ELi64ELi256ELi128ELb1ELb1ELb1ELb0ELb1ELb1EEEEEEEEEvNT_6ParamsE --------------------------
	.section	.nv.info._ZN7cutlass13device_kernelIN5flash11enable_sm90INS1_16FlashAttnFwdSm90INS1_25CollectiveMainloopFwdSm90ILi2EN4cute5tupleIJNS5_1CILi1EEES8_S8_EEENS6_IJNS7_ILi64EEESA_SA_EEELi512ENS_10bfloat16_tEfNS_4arch4Sm90ELb0ELb0ELb0ELb1ELb1ELb0ELb0ELb0ELb0ELb1ELb1ELb0EEENS1_21CollectiveEpilogueFwdINS6_IJSA_NS7_ILi512EEESA_EEES9_SC_SE_Li256ELb1ELb1ELb1ELb0EEENS1_36VarlenDynamicPersistentTileSchedulerILi64ELi64ELi256ELi128ELb1ELb1ELb1ELb0ELb1ELb1EEEEEEEEEvNT_6ParamsE,"",@"SHT_CUDA_INFO"
	.sectionflags	@""
	.align	4


	//----- nvinfo : EIATTR_CUDA_API_VERSION
	.align		4
        /*0000*/ 	.byte	0x04, 0x37
        /*0002*/ 	.short	(.L_630 - .L_629)
.L_629:
        /*0004*/ 	.word	0x00000082


	//----- nvinfo : EIATTR_KPARAM_INFO
	.align		4
.L_630:
        /*0008*/ 	.byte	0x04, 0x17
        /*000a*/ 	.short	(.L_632 - .L_631)
.L_631:
        /*000c*/ 	.word	0x00000000
        /*0010*/ 	.short	0x0000
        /*0012*/ 	.short	0x0070
        /*0014*/ 	.byte	0x00, 0xf0, 0x01, 0x2a


	//----- nvinfo : EIATTR_SPARSE_MMA_MASK
	.align		4
.L_632:
        /*0018*/ 	.byte	0x03, 0x50
        /*001a*/ 	.short	0x0000


	//----- nvinfo : EIATTR_MAXREG_COUNT
	.align		4
        /*001c*/ 	.byte	0x03, 0x1b
        /*001e*/ 	.short	0x00a8


	//----- nvinfo : EIATTR_NUM_BARRIERS
	.align		4
        /*0020*/ 	.byte	0x02, 0x4c
        /*0022*/ 	.byte	0x10
	.zero		1


	//----- nvinfo : EIATTR_EXTERNS
	.align		4
        /*0024*/ 	.byte	0x04, 0x0f
        /*0026*/ 	.short	(.L_634 - .L_633)


	//   ....[0]....
	.align		4
.L_633:
        /*0028*/ 	.word	index@(__assertfail)


	//----- nvinfo : EIATTR_ANNOTATIONS
	.align		4
.L_634:
        /*002c*/ 	.byte	0x04, 0x55
        /*002e*/ 	.short	(.L_636 - .L_635)


	//   ....[0]....
.L_635:
        /* <DEDUP_REMOVED lines=21> */


	//----- nvinfo : EIATTR_MERCURY_ISA_VERSION
	.align		4
.L_636:
        /*0168*/ 	.byte	0x03, 0x5f
        /*016a*/ 	.short	0x0101


	//----- nvinfo : EIATTR_UNUSED_LOAD_BYTE_OFFSET
	.align		4
        /*016c*/ 	.byte	0x04, 0x44
        /*016e*/ 	.short	(.L_638 - .L_637)


	//   ....[0]....
.L_637:
        /*0170*/ 	.word	0x00000940
        /*0174*/ 	.word	0x0000fff0


	//   ....[1]....
        /*0178*/ 	.word	0x000078d0
        /*017c*/ 	.word	0x0000fff0


	//----- nvinfo : EIATTR_INT_WARP_WIDE_INSTR_OFFSETS
	.align		4
.L_638:
        /*0180*/ 	.byte	0x04, 0x31
        /*0182*/ 	.short	(.L_640 - .L_639)


	//   ....[0]....
.L_639:
        /*0184*/ 	.word	0x000000c0


	//   ....[1]....
        /*0188*/ 	.word	0x000000d0


	//   ....[2]....
        /*018c*/ 	.word	0x00000170


	//   ....[3]....
        /*0190*/ 	.word	0x0000d8a0


	//   ....[4]....
        /*0194*/ 	.word	0x0000d930


	//   ....[5]....
        /*0198*/ 	.word	0x00010d20


	//   ....[6]....
        /*019c*/ 	.word	0x00010db0


	//----- nvinfo : EIATTR_COOP_GROUP_MASK_REGIDS
	.align		4
.L_640:
        /*01a0*/ 	.byte	0x04, 0x29
        /*01a2*/ 	.short	(.L_642 - .L_641)


	//   ....[0]....
.L_641:
        /*01a4*/ 	.word	0xffffffff


	//   ....[1]....
        /*01a8*/ 	.word	0xffffffff


	//   ....[2]....
        /*01ac*/ 	.word	0xffffffff


	//   ....[3]....
        /*01b0*/ 	.word	0xffffffff


	//   ....[4]....
        /*01b4*/ 	.word	0xffffffff


	//   ....[5]....
        /*01b8*/ 	.word	0xffffffff


	//   ....[6]....
        /*01bc*/ 	.word	0xffffffff


	//   ....[7]....
        /*01c0*/ 	.word	0xffffffff


	//   ....[8]....
        /*01c4*/ 	.word	0xffffffff


	//   ....[9]....
        /*01c8*/ 	.word	0xffffffff


	//   ....[10]....
        /*01cc*/ 	.word	0xffffffff


	//   ....[11]....
        /*01d0*/ 	.word	0xffffffff


	//   ....[12]....
        /*01d4*/ 	.word	0xffffffff


	//   ....[13]....
        /*01d8*/ 	.word	0xffffffff


	//   ....[14]....
        /*01dc*/ 	.word	0xffffffff


	//   ....[15]....
        /*01e0*/ 	.word	0xffffffff


	//   ....[16]....
        /*01e4*/ 	.word	0xffffffff


	//   ....[17]....
        /*01e8*/ 	.word	0xffffffff


	//   ....[18]....
        /*01ec*/ 	.word	0xffffffff


	//   ....[19]....
        /*01f0*/ 	.word	0xffffffff


	//   ....[20]....
        /*01f4*/ 	.word	0xffffffff


	//   ....[21]....
        /*01f8*/ 	.word	0xffffffff


	//   ....[22]....
        /*01fc*/ 	.word	0xffffffff


	//   ....[23]....
        /*0200*/ 	.word	0xffffffff


	//   ....[24]....
        /*0204*/ 	.word	0xffffffff


	//   ....[25]....
        /*0208*/ 	.word	0xffffffff


	//   ....[26]....
        /*020c*/ 	.word	0xffffffff


	//   ....[27]....
        /*0210*/ 	.word	0xffffffff


	//   ....[28]....
        /*0214*/ 	.word	0xffffffff


	//   ....[29]....
        /*0218*/ 	.word	0xffffffff


	//   ....[30]....
        /*021c*/ 	.word	0xffffffff


	//   ....[31]....
        /*0220*/ 	.word	0xffffffff


	//   ....[32]....
        /*0224*/ 	.word	0xffffffff


	//   ....[33]....
        /*0228*/ 	.word	0xffffffff


	//   ....[34]....
        /*022c*/ 	.word	0xffffffff


	//   ....[35]....
        /*0230*/ 	.word	0xffffffff


	//   ....[36]....
        /*0234*/ 	.word	0xffffffff


	//   ....[37]....
        /*0238*/ 	.word	0xffffffff


	//   ....[38]....
        /*023c*/ 	.word	0xffffffff


	//   ....[39]....
        /*0240*/ 	.word	0xffffffff


	//   ....[40]....
        /*0244*/ 	.word	0xffffffff


	//   ....[41]....
        /*0248*/ 	.word	0xffffffff


	//   ....[42]....
        /*024c*/ 	.word	0xffffffff


	//   ....[43]....
        /*0250*/ 	.word	0xffffffff


	//   ....[44]....
        /*0254*/ 	.word	0xffffffff


	//   ....[45]....
        /*0258*/ 	.word	0xffffffff


	//   ....[46]....
        /*025c*/ 	.word	0xffffffff


	//   ....[47]....
        /*0260*/ 	.word	0xffffffff


	//   ....[48]....
        /*0264*/ 	.word	0xffffffff


	//   ....[49]....
        /*0268*/ 	.word	0xffffffff


	//   ....[50]....
        /*026c*/ 	.word	0xffffffff


	//   ....[51]....
        /*0270*/ 	.word	0xffffffff


	//   ....[52]....
        /*0274*/ 	.word	0xffffffff


	//   ....[53]....
        /*0278*/ 	.word	0xffffffff


	//   ....[54]....
        /*027c*/ 	.word	0xffffffff


	//   ....[55]....
        /*0280*/ 	.word	0xffffffff


	//   ....[56]....
        /*0284*/ 	.word	0xffffffff


	//   ....[57]....
        /*0288*/ 	.word	0xffffffff


	//   ....[58]....
        /*028c*/ 	.word	0xffffffff


	//   ....[59]....
        /*0290*/ 	.word	0xffffffff


	//   ....[60]....
        /*0294*/ 	.word	0xffffffff


	//   ....[61]....
        /*0298*/ 	.word	0xffffffff


	//   ....[62]....
        /*029c*/ 	.word	0xffffffff


	//   ....[63]....
        /*02a0*/ 	.word	0xffffffff


	//   ....[64]....
        /*02a4*/ 	.word	0xffffffff


	//   ....[65]....
        /*02a8*/ 	.word	0xffffffff


	//   ....[66]....
        /*02ac*/ 	.word	0xffffffff


	//   ....[67]....
        /*02b0*/ 	.word	0xffffffff


	//   ....[68]....
        /*02b4*/ 	.word	0xffffffff


	//   ....[69]....
        /*02b8*/ 	.word	0xffffffff


	//   ....[70]....
        /*02bc*/ 	.word	0xffffffff


	//   ....[71]....
        /*02c0*/ 	.word	0xffffffff


	//   ....[72]....
        /*02c4*/ 	.word	0xffffffff


	//   ....[73]....
        /*02c8*/ 	.word	0xffffffff


	//   ....[74]....
        /*02cc*/ 	.word	0xffffffff


	//   ....[75]....
        /*02d0*/ 	.word	0xffffffff


	//   ....[76]....
        /*02d4*/ 	.word	0xffffffff


	//   ....[77]....
        /*02d8*/ 	.word	0xffffffff


	//   ....[78]....
        /*02dc*/ 	.word	0xffffffff


	//   ....[79]....
        /*02e0*/ 	.word	0xffffffff


	//   ....[80]....
        /*02e4*/ 	.word	0xffffffff


	//   ....[81]....
        /*02e8*/ 	.word	0xffffffff


	//   ....[82]....
        /*02ec*/ 	.word	0xffffffff


	//   ....[83]....
        /*02f0*/ 	.word	0xffffffff


	//   ....[84]....
        /*02f4*/ 	.word	0xffffffff


	//   ....[85]....
        /*02f8*/ 	.word	0xffffffff


	//   ....[86]....
        /*02fc*/ 	.word	0xffffffff


	//   ....[87]....
        /*0300*/ 	.word	0xffffffff


	//   ....[88]....
        /*0304*/ 	.word	0xffffffff


	//   ....[89]....
        /*0308*/ 	.word	0xffffffff


	//   ....[90]....
        /*030c*/ 	.word	0xffffffff


	//   ....[91]....
        /*0310*/ 	.word	0xffffffff


	//   ....[92]....
        /*0314*/ 	.word	0xffffffff


	//   ....[93]....
        /*0318*/ 	.word	0xffffffff


	//   ....[94]....
        /*031c*/ 	.word	0xffffffff


	//   ....[95]....
        /*0320*/ 	.word	0xffffffff


	//   ....[96]....
        /*0324*/ 	.word	0xffffffff


	//   ....[97]....
        /*0328*/ 	.word	0xffffffff


	//   ....[98]....
        /*032c*/ 	.word	0xffffffff


	//   ....[99]....
        /*0330*/ 	.word	0xffffffff


	//   ....[100]....
        /*0334*/ 	.word	0xffffffff


	//   ....[101]....
        /*0338*/ 	.word	0xffffffff


	//   ....[102]....
        /*033c*/ 	.word	0xffffffff


	//   ....[103]....
        /*0340*/ 	.word	0xffffffff


	//   ....[104]....
        /*0344*/ 	.word	0xffffffff


	//   ....[105]....
        /*0348*/ 	.word	0xffffffff


	//   ....[106]....
        /*034c*/ 	.word	0xffffffff


	//   ....[107]....
        /*0350*/ 	.word	0xffffffff


	//   ....[108]....
        /*0354*/ 	.word	0xffffffff


	//   ....[109]....
        /*0358*/ 	.word	0xffffffff


	//   ....[110]....
        /*035c*/ 	.word	0xffffffff


	//   ....[111]....
        /*0360*/ 	.word	0xffffffff


	//   ....[112]....
        /*0364*/ 	.word	0xffffffff


	//   ....[113]....
        /*0368*/ 	.word	0xffffffff


	//   ....[114]....
        /*036c*/ 	.word	0xffffffff


	//   ....[115]....
        /*0370*/ 	.word	0x0500000f


	//   ....[116]....
        /*0374*/ 	.word	0x0500000f


	//   ....[117]....
        /*0378*/ 	.word	0x0500000f


	//   ....[118]....
        /*037c*/ 	.word	0x0500000f


	//   ....[119]....
        /*0380*/ 	.word	0x0500000f


	//   ....[120]....
        /*0384*/ 	.word	0x0500000f


	//   ....[121]....
        /*0388*/ 	.word	0x0500000f


	//   ....[122]....
        /*038c*/ 	.word	0x0500000f


	//   ....[123]....
        /*0390*/ 	.word	0x0500000f


	//   ....[124]....
        /*0394*/ 	.word	0x0500000f


	//   ....[125]....
        /*0398*/ 	.word	0x0500000f


	//   ....[126]....
        /*039c*/ 	.word	0x0500000f


	//   ....[127]....
        /*03a0*/ 	.word	0x0500000f


	//   ....[128]....
        /*03a4*/ 	.word	0x0500000f


	//   ....[129]....
        /*03a8*/ 	.word	0x0500000f


	//   ....[130]....
        /*03ac*/ 	.word	0x0500000f


	//   ....[131]....
        /*03b0*/ 	.word	0x0500000f


	//   ....[132]....
        /*03b4*/ 	.word	0x0500000f


	//   ....[133]....
        /*03b8*/ 	.word	0x0500000f


	//   ....[134]....
        /*03bc*/ 	.word	0x0500000f


	//   ....[135]....
        /*03c0*/ 	.word	0x0500000f


	//   ....[136]....
        /*03c4*/ 	.word	0x0500000f


	//   ....[137]....
        /*03c8*/ 	.word	0x0500000f


	//   ....[138]....
        /*03cc*/ 	.word	0x0500000f


	//   ....[139]....
        /*03d0*/ 	.word	0x0500000f


	//   ....[140]....
        /*03d4*/ 	.word	0x0500000f


	//   ....[141]....
        /*03d8*/ 	.word	0x0500000f


	//   ....[142]....
        /*03dc*/ 	.word	0x0500000f


	//   ....[143]....
        /*03e0*/ 	.word	0x0500000f


	//   ....[144]....
        /*03e4*/ 	.word	0x0500000f


	//   ....[145]....
        /*03e8*/ 	.word	0x0500000f


	//   ....[146]....
        /*03ec*/ 	.word	0x0500000f


	//   ....[147]....
        /*03f0*/ 	.word	0x0500000f


	//   ....[148]....
        /*03f4*/ 	.word	0x0500000f


	//   ....[149]....
        /*03f8*/ 	.word	0x0500000f


	//   ....[150]....
        /*03fc*/ 	.word	0x0500000f


	//   ....[151]....
        /*0400*/ 	.word	0x0500000f


	//   ....[152]....
        /*0404*/ 	.word	0x0500000f


	//   ....[153]....
        /*0408*/ 	.word	0x0500000f


	//   ....[154]....
        /*040c*/ 	.word	0x0500000f


	//   ....[155]....
        /*0410*/ 	.word	0x0500000f


	//   ....[156]....
        /*0414*/ 	.word	0x0500000f


	//   ....[157]....
        /*0418*/ 	.word	0x0500000f


	//   ....[158]....
        /*041c*/ 	.word	0x0500000f


	//   ....[159]....
        /*0420*/ 	.word	0x0500000f


	//   ....[160]....
        /*0424*/ 	.word	0x0500000f


	//   ....[161]....
        /*0428*/ 	.word	0x0500000f


	//   ....[162]....
        /*042c*/ 	.word	0x0500000f


	//   ....[163]....
        /*0430*/ 	.word	0x0500000f


	//   ....[164]....
        /*0434*/ 	.word	0x0500000f


	//   ....[165]....
        /*0438*/ 	.word	0x0500000f


	//   ....[166]....
        /*043c*/ 	.word	0x0500000f


	//   ....[167]....
        /*0440*/ 	.word	0x0500000f


	//   ....[168]....
        /*0444*/ 	.word	0x0500000f


	//   ....[169]....
        /*0448*/ 	.word	0x0500000f


	//   ....[170]....
        /*044c*/ 	.word	0x0500000f


	//   ....[171]....
        /*0450*/ 	.word	0x0500000f


	//   ....[172]....
        /*0454*/ 	.word	0x0500000f


	//   ....[173]....
        /*0458*/ 	.word	0x0500000f


	//   ....[174]....
        /*045c*/ 	.word	0x0500000f


	//----- nvinfo : EIATTR_COOP_GROUP_INSTR_OFFSETS
	.align		4
.L_642:
        /*0460*/ 	.byte	0x04, 0x28
        /*0462*/ 	.short	(.L_644 - .L_643)


	//   ....[0]....
.L_643:
        /*0464*/ 	.word	0x00000070


	//   ....[1]....
        /*0468*/ 	.word	0x000000b0


	//   ....[2]....
        /*046c*/ 	.word	0x00000290


	//   ....[3]....
        /*0470*/ 	.word	0x000003f0


	//   ....[4]....
        /*0474*/ 	.word	0x00000510


	//   ....[5]....
        /*0478*/ 	.word	0x00000670


	//   ....[6]....
        /*047c*/ 	.word	0x00001e00


	//   ....[7]....
        /*0480*/ 	.word	0x00003e10


	//   ....[8]....
        /*0484*/ 	.word	0x00004840


	//   ....[9]....
        /*0488*/ 	.word	0x000048a0


	//   ....[10]....
        /*048c*/ 	.word	0x00004ac0


	//   ....[11]....
        /*0490*/ 	.word	0x00004b80


	//   ....[12]....
        /*0494*/ 	.word	0x000053e0


	//   ....[13]....
        /*0498*/ 	.word	0x00005950


	//   ....[14]....
        /*049c*/ 	.word	0x00005970


	//   ....[15]....
        /*04a0*/ 	.word	0x000060a0


	//   ....[16]....
        /*04a4*/ 	.word	0x000061d0


	//   ....[17]....
        /*04a8*/ 	.word	0x00006d20


	//   ....[18]....
        /*04ac*/ 	.word	0x00006de0


	//   ....[19]....
        /*04b0*/ 	.word	0x00006e40


	//   ....[20]....
        /*04b4*/ 	.word	0x00006e80


	//   ....[21]....
        /*04b8*/ 	.word	0x00006f00


	//   ....[22]....
        /*04bc*/ 	.word	0x000086a0


	//   ....[23]....
        /*04c0*/ 	.word	0x00008ab0


	//   ....[24]....
        /*04c4*/ 	.word	0x00008ad0


	//   ....[25]....
        /*04c8*/ 	.word	0x00008b00


	//   ....[26]....
        /*04cc*/ 	.word	0x00008b10


	//   ....[27]....
        /*04d0*/ 	.word	0x000097a0


	//   ....[28]....
        /*04d4*/ 	.word	0x000097c0


	//   ....[29]....
        /*04d8*/ 	.word	0x00009a70


	//   ....[30]....
        /*04dc*/ 	.word	0x00009a90


	//   ....[31]....
        /*04e0*/ 	.word	0x0000a240


	//   ....[32]....
        /*04e4*/ 	.word	0x0000a250


	//   ....[33]....
        /*04e8*/ 	.word	0x0000aaa0


	//   ....[34]....
        /*04ec*/ 	.word	0x0000aac0


	//   ....[35]....
        /*04f0*/ 	.word	0x0000bec0


	//   ....[36]....
        /*04f4*/ 	.word	0x0000bef0


	//   ....[37]....
        /*04f8*/ 	.word	0x0000c120


	//   ....[38]....
        /*04fc*/ 	.word	0x0000c140


	//   ....[39]....
        /*0500*/ 	.word	0x0000c400


	//   ....[40]....
        /*0504*/ 	.word	0x0000c5f0


	//   ....[41]....
        /*0508*/ 	.word	0x0000c620


	//   ....[42]....
        /*050c*/ 	.word	0x0000c650


	//   ....[43]....
        /*0510*/ 	.word	0x0000c680


	//   ....[44]....
        /*0514*/ 	.word	0x0000c6b0


	//   ....[45]....
        /*0518*/ 	.word	0x0000c6e0


	//   ....[46]....
        /*051c*/ 	.word	0x0000c850


	//   ....[47]....
        /*0520*/ 	.word	0x0000c880


	//   ....[48]....
        /*0524*/ 	.word	0x0000c8b0


	//   ....[49]....
        /*0528*/ 	.word	0x0000c8e0


	//   ....[50]....
        /*052c*/ 	.word	0x0000c910


	//   ....[51]....
        /*0530*/ 	.word	0x0000c940


	//   ....[52]....
        /*0534*/ 	.word	0x0000c9d0


	//   ....[53]....
        /*0538*/ 	.word	0x0000ca00


	//   ....[54]....
        /*053c*/ 	.word	0x0000ca10


	//   ....[55]....
        /*0540*/ 	.word	0x0000caa0


	//   ....[56]....
        /*0544*/ 	.word	0x0000e640


	//   ....[57]....
        /*0548*/ 	.word	0x0000e660


	//   ....[58]....
        /*054c*/ 	.word	0x0000e6f0


	//   ....[59]....
        /*0550*/ 	.word	0x0000e710


	//   ....[60]....
        /*0554*/ 	.word	0x0000e790


	//   ....[61]....
        /*0558*/ 	.word	0x0000e7b0


	//   ....[62]....
        /*055c*/ 	.word	0x0000e7c0


	//   ....[63]....
        /*0560*/ 	.word	0x0000e7d0


	//   ....[64]....
        /*0564*/ 	.word	0x0000ef20


	//   ....[65]....
        /*0568*/ 	.word	0x0000ef50


	//   ....[66]....
        /*056c*/ 	.word	0x0000eff0


	//   ....[67]....
        /*0570*/ 	.word	0x0000f010


	//   ....[68]....
        /*0574*/ 	.word	0x0000f090


	//   ....[69]....
        /*0578*/ 	.word	0x0000f0b0


	//   ....[70]....
        /*057c*/ 	.word	0x0000f0c0


	//   ....[71]....
        /*0580*/ 	.word	0x0000f0d0


	//   ....[72]....
        /*0584*/ 	.word	0x0000f550


	//   ....[73]....
        /*0588*/ 	.word	0x0000f610


	//   ....[74]....
        /*058c*/ 	.word	0x0000f760


	//   ....[75]....
        /*0590*/ 	.word	0x0000f7a0


	//   ....[76]....
        /*0594*/ 	.word	0x0000f7b0


	//   ....[77]....
        /*0598*/ 	.word	0x0000f7c0


	//   ....[78]....
        /*059c*/ 	.word	0x0000f910


	//   ....[79]....
        /*05a0*/ 	.word	0x0000fa60


	//   ....[80]....
        /*05a4*/ 	.word	0x00010250


	//   ....[81]....
        /*05a8*/ 	.word	0x00010270


	//   ....[82]....
        /*05ac*/ 	.word	0x000102c0


	//   ....[83]....
        /*05b0*/ 	.word	0x000102d0


	//   ....[84]....
        /*05b4*/ 	.word	0x00010310


	//   ....[85]....
        /*05b8*/ 	.word	0x00010320


	//   ....[86]....
        /*05bc*/ 	.word	0x00010330


	//   ....[87]....
        /*05c0*/ 	.word	0x00010370


	//   ....[88]....
        /*05c4*/ 	.word	0x00010670


	//   ....[89]....
        /*05c8*/ 	.word	0x000106b0


	//   ....[90]....
        /*05cc*/ 	.word	0x000106d0


	//   ....[91]....
        /*05d0*/ 	.word	0x000106f0


	//   ....[92]....
        /*05d4*/ 	.word	0x00010720


	//   ....[93]....
        /*05d8*/ 	.word	0x00010740


	//   ....[94]....
        /*05dc*/ 	.word	0x00010840


	//   ....[95]....
        /*05e0*/ 	.word	0x00010990


	//   ....[96]....
        /*05e4*/ 	.word	0x00010fd0


	//   ....[97]....
        /*05e8*/ 	.word	0x00011000


	//   ....[98]....
        /*05ec*/ 	.word	0x00011060


	//   ....[99]....
        /*05f0*/ 	.word	0x00011090


	//   ....[100]....
        /*05f4*/ 	.word	0x000110c0


	//   ....[101]....
        /*05f8*/ 	.word	0x000110f0


	//   ....[102]....
        /*05fc*/ 	.word	0x00011120


	//   ....[103]....
        /*0600*/ 	.word	0x00011150


	//   ....[104]....
        /*0604*/ 	.word	0x000112f0


	//   ....[105]....
        /*0608*/ 	.word	0x00011320


	//   ....[106]....
        /*060c*/ 	.word	0x00011350


	//   ....[107]....
        /*0610*/ 	.word	0x00011380


	//   ....[108]....
        /*0614*/ 	.word	0x000113b0


	//   ....[109]....
        /*0618*/ 	.word	0x000113e0


	//   ....[110]....
        /*061c*/ 	.word	0x000114a0


	//   ....[111]....
        /*0620*/ 	.word	0x000114c0


	//   ....[112]....
        /*0624*/ 	.word	0x000114d0


	//   ....[113]....
        /*0628*/ 	.word	0x00011530


	//   ....[114]....
        /*062c*/ 	.word	0x00011b50


	//   ....[115]....
        /*0630*/ 	.word	0x000120e0


	//   ....[116]....
        /*0634*/ 	.word	0x000121d0


	//   ....[117]....
        /*0638*/ 	.word	0x00012270


	//   ....[118]....
        /*063c*/ 	.word	0x000122d0


	//   ....[119]....
        /*0640*/ 	.word	0x000123c0


	//   ....[120]....
        /*0644*/ 	.word	0x00012430


	//   ....[121]....
        /*0648*/ 	.word	0x00012520


	//   ....[122]....
        /*064c*/ 	.word	0x00012590


	//   ....[123]....
        /*0650*/ 	.word	0x00012630


	//   ....[124]....
        /*0654*/ 	.word	0x00012720


	//   ....[125]....
        /*0658*/ 	.word	0x00012790


	//   ....[126]....
        /*065c*/ 	.word	0x000127f0


	//   ....[127]....
        /*0660*/ 	.word	0x000128e0


	//   ....[128]....
        /*0664*/ 	.word	0x00012940


	//   ....[129]....
        /*0668*/ 	.word	0x00012a40


	//   ....[130]....
        /*066c*/ 	.word	0x00012aa0


	//   ....[131]....
        /*0670*/ 	.word	0x00012b40


	//   ....[132]....
        /*0674*/ 	.word	0x00012cc0


	//   ....[133]....
        /*0678*/ 	.word	0x00012dc0


	//   ....[134]....
        /*067c*/ 	.word	0x00013040


	//   ....[135]....
        /*0680*/ 	.word	0x00013090


	//   ....[136]....
        /*0684*/ 	.word	0x00013260


	//   ....[137]....
        /*0688*/ 	.word	0x000132b0


	//   ....[138]....
        /*068c*/ 	.word	0x00013480


	//   ....[139]....
        /*0690*/ 	.word	0x000134d0


	//   ....[140]....
        /*0694*/ 	.word	0x000135c0


	//   ....[141]....
        /*0698*/ 	.word	0x00013660


	//   ....[142]....
        /*069c*/ 	.word	0x000136c0


	//   ....[143]....
        /*06a0*/ 	.word	0x00013770


	//   ....[144]....
        /*06a4*/ 	.word	0x000137d0


	//   ....[145]....
        /*06a8*/ 	.word	0x00013880


	//   ....[146]....
        /*06ac*/ 	.word	0x000138e0


	//   ....[147]....
        /*06b0*/ 	.word	0x00013990


	//   ....[148]....
        /*06b4*/ 	.word	0x00013a80


	//   ....[149]....
        /*06b8*/ 	.word	0x00013b60


	//   ....[150]....
        /*06bc*/ 	.word	0x00013c70


	//   ....[151]....
        /*06c0*/ 	.word	0x00013d70


	//   ....[152]....
        /*06c4*/ 	.word	0x00013ea0


	//   ....[153]....
        /*06c8*/ 	.word	0x00013f80


	//   ....[154]....
        /*06cc*/ 	.word	0x00014080


	//   ....[155]....
        /*06d0*/ 	.word	0x00014160


	//   ....[156]....
        /*06d4*/ 	.word	0x000141f0


	//   ....[157]....
        /*06d8*/ 	.word	0x00014290


	//   ....[158]....
        /*06dc*/ 	.word	0x00014410


	//   ....[159]....
        /*06e0*/ 	.word	0x00014480


	//   ....[160]....
        /*06e4*/ 	.word	0x000144f0


	//   ....[161]....
        /*06e8*/ 	.word	0x00014560


	//   ....[162]....
        /*06ec*/ 	.word	0x000145d0


	//   ....[163]....
        /*06f0*/ 	.word	0x00014650


	//   ....[164]....
        /*06f4*/ 	.word	0x000146d0


	//   ....[165]....
        /*06f8*/ 	.word	0x00014760


	//   ....[166]....
        /*06fc*/ 	.word	0x000147d0


	//   ....[167]....
        /*0700*/ 	.word	0x00014840


	//   ....[168]....
        /*0704*/ 	.word	0x000148b0


	//   ....[169]....
        /*0708*/ 	.word	0x00014930


	//   ....[170]....
        /*070c*/ 	.word	0x000149a0


	//   ....[171]....
        /*0710*/ 	.word	0x00014a40


	//   ....[172]....
        /*0714*/ 	.word	0x00014a90


	//   ....[173]....
        /*0718*/ 	.word	0x00014b20


	//   ....[174]....
        /*071c*/ 	.word	0x00014c50


	//----- nvinfo : EIATTR_REG_RECONFIG
	.align		4
.L_644:
        /*0720*/ 	.byte	0x01, 0x54
	.zero		2


	//----- nvinfo : EIATTR_SYSCALL_OFFSETS
	.align		4
        /*0724*/ 	.byte	0x04, 0x46
        /*0726*/ 	.short	(.L_646 - .L_645)


	//   ....[0]....
.L_645:
        /*0728*/ 	.word	0x00003fd0


	//   ....[1]....
        /*072c*/ 	.word	0x0000da90


	//   ....[2]....
        /*0730*/ 	.word	0x0000dbe0


	//   ....[3]....
        /*0734*/ 	.word	0x0000dcd0


	//   ....[4]....
        /*0738*/ 	.word	0x0000ebf0


	//----- nvinfo : EIATTR_MBARRIER_INSTR_OFFSETS
	.align		4
.L_646:
        /*073c*/ 	.byte	0x04, 0x39
        /*073e*/ 	.short	(.L_648 - .L_647)


	//   ....[0]....
.L_647:
        /*0740*/ 	.word	0x00000180
        /*0744*/ 	.word	0x000000ff
        /*0748*/ 	.word	0x00028c00
        /*074c*/ 	.short	0x0100
        /*074e*/ 	.byte	0x08
	.zero		1


	//   ....[1]....
        /*0750*/ 	.word	0x00000190
        /*0754*/ 	.word	0x000000ff
        /*0758*/ 	.word	0x00028c20
        /*075c*/ 	.short	0x0100
        /*075e*/ 	.byte	0x08
	.zero		1


	//   ....[2]....
        /*0760*/ 	.word	0x00000240
        /*0764*/ 	.word	0x000000ff
        /*0768*/ 	.word	0x00028c30
        /*076c*/ 	.short	0x0100
        /*076e*/ 	.byte	0x06
	.zero		1


	//   ....[3]....
        /*0770*/ 	.word	0x00000250
        /*0774*/ 	.word	0x000000ff
        /*0778*/ 	.word	0x00028c40
        /*077c*/ 	.short	0x0100
        /*077e*/ 	.byte	0x06
	.zero		1


	//   ....[4]....
        /*0780*/ 	.word	0x00000260
        /*0784*/ 	.word	0x000000ff
        /*0788*/ 	.word	0x00028c38
        /*078c*/ 	.short	0x0100
        /*078e*/ 	.byte	0x06
	.zero		1


	//   ....[5]....
        /*0790*/ 	.word	0x00000270
        /*0794*/ 	.word	0x000000ff
        /*0798*/ 	.word	0x00028c48
        /*079c*/ 	.short	0x0100
        /*079e*/ 	.byte	0x06
	.zero		1


	//   ....[6]....
        /*07a0*/ 	.word	0x000003a0
        /*07a4*/ 	.word	0x000000ff
        /*07a8*/ 	.word	0x00028c50
        /*07ac*/ 	.short	0x0100
        /*07ae*/ 	.byte	0x08
	.zero		1


	//   ....[7]....
        /*07b0*/ 	.word	0x000003b0
        /*07b4*/ 	.word	0x000000ff
        /*07b8*/ 	.word	0x00028c60
        /*07bc*/ 	.short	0x0100
        /*07be*/ 	.byte	0x08
	.zero		1


	//   ....[8]....
        /*07c0*/ 	.word	0x000003c0
        /*07c4*/ 	.word	0x000000ff
        /*07c8*/ 	.word	0x00028c58
        /*07cc*/ 	.short	0x0100
        /*07ce*/ 	.byte	0x08
	.zero		1


	//   ....[9]....
        /*07d0*/ 	.word	0x000003d0
        /*07d4*/ 	.word	0x000000ff
        /*07d8*/ 	.word	0x00028c68
        /*07dc*/ 	.short	0x0100
        /*07de*/ 	.byte	0x08
	.zero		1


	//   ....[10]....
        /*07e0*/ 	.word	0x000004c0
        /*07e4*/ 	.word	0x000000ff
        /*07e8*/ 	.word	0x00028c70
        /*07ec*/ 	.short	0x0100
        /*07ee*/ 	.byte	0x06
	.zero		1


	//   ....[11]....
        /*07f0*/ 	.word	0x000004d0
        /*07f4*/ 	.word	0x000000ff
        /*07f8*/ 	.word	0x00028c80
        /*07fc*/ 	.short	0x0100
        /*07fe*/ 	.byte	0x06
	.zero		1


	//   ....[12]....
        /*0800*/ 	.word	0x000004e0
        /*0804*/ 	.word	0x000000ff
        /*0808*/ 	.word	0x00028c78
        /*080c*/ 	.short	0x0100
        /*080e*/ 	.byte	0x06
	.zero		1


	//   ....[13]....
        /*0810*/ 	.word	0x000004f0
        /*0814*/ 	.word	0x000000ff
        /*0818*/ 	.word	0x00028c88
        /*081c*/ 	.short	0x0100
        /*081e*/ 	.byte	0x06
	.zero		1


	//   ....[14]....
        /*0820*/ 	.word	0x00000620
        /*0824*/ 	.word	0x000000ff
        /*0828*/ 	.word	0x00028c90
        /*082c*/ 	.short	0x0100
        /*082e*/ 	.byte	0x08
	.zero		1


	//   ....[15]....
        /*0830*/ 	.word	0x00000630
        /*0834*/ 	.word	0x000000ff
        /*0838*/ 	.word	0x00028ca0
        /*083c*/ 	.short	0x0100
        /*083e*/ 	.byte	0x08
	.zero		1


	//   ....[16]....
        /*0840*/ 	.word	0x00000640
        /*0844*/ 	.word	0x000000ff
        /*0848*/ 	.word	0x00028c98
        /*084c*/ 	.short	0x0100
        /*084e*/ 	.byte	0x08
	.zero		1


	//   ....[17]....
        /*0850*/ 	.word	0x00000650
        /*0854*/ 	.word	0x000000ff
        /*0858*/ 	.word	0x00028ca8
        /*085c*/ 	.short	0x0100
        /*085e*/ 	.byte	0x08
	.zero		1


	//   ....[18]....
        /*0860*/ 	.word	0x00000790
        /*0864*/ 	.word	0x000000ff
        /*0868*/ 	.word	0x00028cb0
        /*086c*/ 	.short	0x0100
        /*086e*/ 	.byte	0x08
	.zero		1


	//   ....[19]....
        /*0870*/ 	.word	0x000007a0
        /*0874*/ 	.word	0x000000ff
        /*0878*/ 	.word	0x00028cc0
        /*087c*/ 	.short	0x0100
        /*087e*/ 	.byte	0x08
	.zero		1


	//   ....[20]....
        /*0880*/ 	.word	0x000007b0
        /*0884*/ 	.word	0x000000ff
        /*0888*/ 	.word	0x00028cb8
        /*088c*/ 	.short	0x0100
        /*088e*/ 	.byte	0x08
	.zero		1


	//   ....[21]....
        /*0890*/ 	.word	0x000007c0
        /*0894*/ 	.word	0x000000ff
        /*0898*/ 	.word	0x00028cc8
        /*089c*/ 	.short	0x0100
        /*089e*/ 	.byte	0x08
	.zero		1


	//   ....[22]....
        /*08a0*/ 	.word	0x00001f40
        /*08a4*/ 	.word	0x000000ff
        /*08a8*/ 	.word	0x00028c50
        /*08ac*/ 	.short	0x010a
        /*08ae*/ 	.byte	0x11
	.zero		1


	//   ....[23]....
        /*08b0*/ 	.word	0x00002200
        /*08b4*/ 	.word	0x000000ff
        /*08b8*/ 	.word	0x00000000
        /*08bc*/ 	.short	0x0101
        /*08be*/ 	.byte	0x06
	.zero		1


	//   ....[24]....
        /*08c0*/ 	.word	0x00002b60
        /*08c4*/ 	.word	0x000000ff
        /*08c8*/ 	.word	0x00028c50
        /*08cc*/ 	.short	0x010a
        /*08ce*/ 	.byte	0x06
	.zero		1


	//   ....[25]....
        /*08d0*/ 	.word	0x00002ba0
        /*08d4*/ 	.word	0x000000ff
        /*08d8*/ 	.word	0x00028c50
        /*08dc*/ 	.short	0x010a
        /*08de*/ 	.byte	0x06
	.zero		1


	//   ....[26]....
        /*08e0*/ 	.word	0x00002e10
        /*08e4*/ 	.word	0x000000ff
        /*08e8*/ 	.word	0x00000000
        /*08ec*/ 	.short	0x0101
        /*08ee*/ 	.byte	0x06
	.zero		1


	//   ....[27]....
        /*08f0*/ 	.word	0x00004080
        /*08f4*/ 	.word	0x000000ff
        /*08f8*/ 	.word	0x00028c00
        /*08fc*/ 	.short	0x010a
        /*08fe*/ 	.byte	0x27
	.zero		1


	//   ....[28]....
        /*0900*/ 	.word	0x00004100
        /*0904*/ 	.word	0x00000007
        /*0908*/ 	.word	0x00028c30
        /*090c*/ 	.short	0x010a
        /*090e*/ 	.byte	0x3f
	.zero		1


	//   ....[29]....
        /*0910*/ 	.word	0x00004140
        /*0914*/ 	.word	0x00000007
        /*0918*/ 	.word	0x00028c30
        /*091c*/ 	.short	0x010a
        /*091e*/ 	.byte	0x3f
	.zero		1


	//   ....[30]....
        /*0920*/ 	.word	0x000044e0
        /*0924*/ 	.word	0x000000ff
        /*0928*/ 	.word	0x00000000
        /*092c*/ 	.short	0x0101
        /*092e*/ 	.byte	0x06
	.zero		1


	//   ....[31]....
        /*0930*/ 	.word	0x00005190
        /*0934*/ 	.word	0x00000007
        /*0938*/ 	.word	0x00028c50
        /*093c*/ 	.short	0x010a
        /*093e*/ 	.byte	0x3f
	.zero		1


	//   ....[32]....
        /*0940*/ 	.word	0x000051e0
        /*0944*/ 	.word	0x00000007
        /*0948*/ 	.word	0x00028c50
        /*094c*/ 	.short	0x010a
        /*094e*/ 	.byte	0x3f
	.zero		1


	//   ....[33]....
        /*0950*/ 	.word	0x00005480
        /*0954*/ 	.word	0x000000ff
        /*0958*/ 	.word	0x00000000
        /*095c*/ 	.short	0x0101
        /*095e*/ 	.byte	0x06
	.zero		1


	//   ....[34]....
        /*0960*/ 	.word	0x000055b0
        /*0964*/ 	.word	0x000000ff
        /*0968*/ 	.word	0x00028c30
        /*096c*/ 	.short	0x010a
        /*096e*/ 	.byte	0x16
	.zero		1


	//   ....[35]....
        /*0970*/ 	.word	0x000055f0
        /*0974*/ 	.word	0x000000ff
        /*0978*/ 	.word	0x00028c30
        /*097c*/ 	.short	0x010a
        /*097e*/ 	.byte	0x16
	.zero		1


	//   ....[36]....
        /*0980*/ 	.word	0x00005880
        /*0984*/ 	.word	0x000000ff
        /*0988*/ 	.word	0x00000000
        /*098c*/ 	.short	0x0101
        /*098e*/ 	.byte	0x06
	.zero		1


	//   ....[37]....
        /*0990*/ 	.word	0x00006ae0
        /*0994*/ 	.word	0x000000ff
        /*0998*/ 	.word	0x00028c50
        /*099c*/ 	.short	0x010a
        /*099e*/ 	.byte	0x16
	.zero		1


	//   ....[38]....
        /*09a0*/ 	.word	0x00006b20
        /*09a4*/ 	.word	0x000000ff
        /*09a8*/ 	.word	0x00028c50
        /*09ac*/ 	.short	0x010a
        /*09ae*/ 	.byte	0x16
	.zero		1


	//   ....[39]....
        /*09b0*/ 	.word	0x00006dc0
        /*09b4*/ 	.word	0x000000ff
        /*09b8*/ 	.word	0x00000000
        /*09bc*/ 	.short	0x0101
        /*09be*/ 	.byte	0x16
	.zero		1


	//   ....[40]....
        /*09c0*/ 	.word	0x000097b0
        /*09c4*/ 	.word	0x000000ff
        /*09c8*/ 	.word	0x00000000
        /*09cc*/ 	.short	0x0101
        /*09ce*/ 	.byte	0x04
	.zero		1


	//   ....[41]....
        /*09d0*/ 	.word	0x0000a180
        /*09d4*/ 	.word	0x000000ff
        /*09d8*/ 	.word	0x00000000
        /*09dc*/ 	.short	0x0101
        /*09de*/ 	.byte	0x04
	.zero		1


	//   ....[42]....
        /*09e0*/ 	.word	0x0000e420
        /*09e4*/ 	.word	0x00000013
        /*09e8*/ 	.word	0x00028c40
        /*09ec*/ 	.short	0x010a
        /*09ee*/ 	.byte	0x3f
	.zero		1


	//   ....[43]....
        /*09f0*/ 	.word	0x0000e8d0
        /*09f4*/ 	.word	0x00000013
        /*09f8*/ 	.word	0x00028c30
        /*09fc*/ 	.short	0x0107
        /*09fe*/ 	.byte	0x3f
	.zero		1


	//   ....[44]....
        /*0a00*/ 	.word	0x0000e9b0
        /*0a04*/ 	.word	0x00000013
        /*0a08*/ 	.word	0x00028c30
        /*0a0c*/ 	.short	0x0101
        /*0a0e*/ 	.byte	0x3f
	.zero		1


	//   ....[45]....
        /*0a10*/ 	.word	0x0000f1d0
        /*0a14*/ 	.word	0x00000011
        /*0a18*/ 	.word	0x00028c00
        /*0a1c*/ 	.short	0x0107
        /*0a1e*/ 	.byte	0x3f
	.zero		1


	//   ....[46]....
        /*0a20*/ 	.word	0x0000f2c0
        /*0a24*/ 	.word	0x00000011
        /*0a28*/ 	.word	0x00028c00
        /*0a2c*/ 	.short	0x0101
        /*0a2e*/ 	.byte	0x3f
	.zero		1


	//   ....[47]....
        /*0a30*/ 	.word	0x0000f2e0
        /*0a34*/ 	.word	0x00000011
        /*0a38*/ 	.word	0x00028c20
        /*0a3c*/ 	.short	0x010a
        /*0a3e*/ 	.byte	0x3f
	.zero		1


	//   ....[48]....
        /*0a40*/ 	.word	0x0000f370
        /*0a44*/ 	.word	0x00000013
        /*0a48*/ 	.word	0x00028c60
        /*0a4c*/ 	.short	0x010a
        /*0a4e*/ 	.byte	0x3f
	.zero		1


	//   ....[49]....
        /*0a50*/ 	.word	0x0000fc80
        /*0a54*/ 	.word	0x00000013
        /*0a58*/ 	.word	0x00028c50
        /*0a5c*/ 	.short	0x0107
        /*0a5e*/ 	.byte	0x3f
	.zero		1


	//   ....[50]....
        /*0a60*/ 	.word	0x0000fd50
        /*0a64*/ 	.word	0x00000013
        /*0a68*/ 	.word	0x00028c50
        /*0a6c*/ 	.short	0x0101
        /*0a6e*/ 	.byte	0x3f
	.zero		1


	//   ....[51]....
        /*0a70*/ 	.word	0x000100d0
        /*0a74*/ 	.word	0x00000006
        /*0a78*/ 	.word	0x00028c40
        /*0a7c*/ 	.short	0x010a
        /*0a7e*/ 	.byte	0x3f
	.zero		1


	//   ....[52]....
        /*0a80*/ 	.word	0x000103f0
        /*0a84*/ 	.word	0x00000006
        /*0a88*/ 	.word	0x00028c30
        /*0a8c*/ 	.short	0x0107
        /*0a8e*/ 	.byte	0x3f
	.zero		1


	//   ....[53]....
        /*0a90*/ 	.word	0x000104b0
        /*0a94*/ 	.word	0x00000006
        /*0a98*/ 	.word	0x00028c30
        /*0a9c*/ 	.short	0x0101
        /*0a9e*/ 	.byte	0x3f
	.zero		1


	//   ....[54]....
        /*0aa0*/ 	.word	0x000104e0
        /*0aa4*/ 	.word	0x00000006
        /*0aa8*/ 	.word	0x00028c60
        /*0aac*/ 	.short	0x010a
        /*0aae*/ 	.byte	0x3f
	.zero		1


	//   ....[55]....
        /*0ab0*/ 	.word	0x00010b90
        /*0ab4*/ 	.word	0x00000006
        /*0ab8*/ 	.word	0x00028c50
        /*0abc*/ 	.short	0x0107
        /*0abe*/ 	.byte	0x3f
	.zero		1


	//   ....[56]....
        /*0ac0*/ 	.word	0x00010c50
        /*0ac4*/ 	.word	0x00000006
        /*0ac8*/ 	.word	0x00028c50
        /*0acc*/ 	.short	0x0101
        /*0ace*/ 	.byte	0x3f
	.zero		1


	//   ....[57]....
        /*0ad0*/ 	.word	0x00011ad0
        /*0ad4*/ 	.word	0x00000007
        /*0ad8*/ 	.word	0x00028c20
        /*0adc*/ 	.short	0x010a
        /*0ade*/ 	.byte	0x3f
	.zero		1


	//   ....[58]....
        /*0ae0*/ 	.word	0x00011c50
        /*0ae4*/ 	.word	0x00000005
        /*0ae8*/ 	.word	0x00028c40
        /*0aec*/ 	.short	0x010a
        /*0aee*/ 	.byte	0x3f
	.zero		1


	//   ....[59]....
        /*0af0*/ 	.word	0x00011cf0
        /*0af4*/ 	.word	0x00000003
        /*0af8*/ 	.word	0x00028c40
        /*0afc*/ 	.short	0x010a
        /*0afe*/ 	.byte	0x3f
	.zero		1


	//   ....[60]....
        /*0b00*/ 	.word	0x00011d30
        /*0b04*/ 	.word	0x00000005
        /*0b08*/ 	.word	0x00028c60
        /*0b0c*/ 	.short	0x010a
        /*0b0e*/ 	.byte	0x3f
	.zero		1


	//   ....[61]....
        /*0b10*/ 	.word	0x00011d70
        /*0b14*/ 	.word	0x00000003
        /*0b18*/ 	.word	0x00028c60
        /*0b1c*/ 	.short	0x010a
        /*0b1e*/ 	.byte	0x3f
	.zero		1


	//   ....[62]....
        /*0b20*/ 	.word	0x00011de0
        /*0b24*/ 	.word	0x00000003
        /*0b28*/ 	.word	0x00028c50
        /*0b2c*/ 	.short	0x010a
        /*0b2e*/ 	.byte	0x3f
	.zero		1


	//   ....[63]....
        /*0b30*/ 	.word	0x00011e40
        /*0b34*/ 	.word	0x00000003
        /*0b38*/ 	.word	0x00028c50
        /*0b3c*/ 	.short	0x010a
        /*0b3e*/ 	.byte	0x3f
	.zero		1


	//   ....[64]....
        /*0b40*/ 	.word	0x00011ea0
        /*0b44*/ 	.word	0x00000003
        /*0b48*/ 	.word	0x00028c00
        /*0b4c*/ 	.short	0x010a
        /*0b4e*/ 	.byte	0x3f
	.zero		1


	//   ....[65]....
        /*0b50*/ 	.word	0x00011ef0
        /*0b54*/ 	.word	0x00000007
        /*0b58*/ 	.word	0x00028c30
        /*0b5c*/ 	.short	0x010a
        /*0b5e*/ 	.byte	0x3f
	.zero		1


	//   ....[66]....
        /*0b60*/ 	.word	0x00011f40
        /*0b64*/ 	.word	0x00000007
        /*0b68*/ 	.word	0x00028c50
        /*0b6c*/ 	.short	0x010a
        /*0b6e*/ 	.byte	0x3f
	.zero		1


	//   ....[67]....
        /*0b70*/ 	.word	0x00011fa0
        /*0b74*/ 	.word	0x00000000
        /*0b78*/ 	.word	0x00028c30
        /*0b7c*/ 	.short	0x010a
        /*0b7e*/ 	.byte	0x3f
	.zero		1


	//   ....[68]....
        /*0b80*/ 	.word	0x00012000
        /*0b84*/ 	.word	0x00000008
        /*0b88*/ 	.word	0x00028c50
        /*0b8c*/ 	.short	0x010a
        /*0b8e*/ 	.byte	0x3f
	.zero		1


	//   ....[69]....
        /*0b90*/ 	.word	0x00012120
        /*0b94*/ 	.word	0x00000013
        /*0b98*/ 	.word	0x00028c40
        /*0b9c*/ 	.short	0x010a
        /*0b9e*/ 	.byte	0x3f
	.zero		1


	//   ....[70]....
        /*0ba0*/ 	.word	0x00012bc0
        /*0ba4*/ 	.word	0x00000011
        /*0ba8*/ 	.word	0x00028c20
        /*0bac*/ 	.short	0x010a
        /*0bae*/ 	.byte	0x3f
	.zero		1


	//   ....[71]....
        /*0bb0*/ 	.word	0x00012c10
        /*0bb4*/ 	.word	0x00000013
        /*0bb8*/ 	.word	0x00028c60
        /*0bbc*/ 	.short	0x010a
        /*0bbe*/ 	.byte	0x3f
	.zero		1


	//   ....[72]....
        /*0bc0*/ 	.word	0x00013510
        /*0bc4*/ 	.word	0x00000006
        /*0bc8*/ 	.word	0x00028c40
        /*0bcc*/ 	.short	0x010a
        /*0bce*/ 	.byte	0x3f
	.zero		1


	//   ....[73]....
        /*0bd0*/ 	.word	0x000139d0
        /*0bd4*/ 	.word	0x00000006
        /*0bd8*/ 	.word	0x00028c60
        /*0bdc*/ 	.short	0x010a
        /*0bde*/ 	.byte	0x3f
	.zero		1


	//   ....[74]....
        /*0be0*/ 	.word	0x00014b70
        /*0be4*/ 	.word	0x00000007
        /*0be8*/ 	.word	0x00028c20
        /*0bec*/ 	.short	0x010a
        /*0bee*/ 	.byte	0x3f
	.zero		1


	//   ....[75]....
        /*0bf0*/ 	.word	0x00014d10
        /*0bf4*/ 	.word	0x00000005
        /*0bf8*/ 	.word	0x00028c40
        /*0bfc*/ 	.short	0x010a
        /*0bfe*/ 	.byte	0x3f
	.zero		1


	//   ....[76]....
        /*0c00*/ 	.word	0x00014d60
        /*0c04*/ 	.word	0x00000003
        /*0c08*/ 	.word	0x00028c40
        /*0c0c*/ 	.short	0x010a
        /*0c0e*/ 	.byte	0x3f
	.zero		1


	//   ....[77]....
        /*0c10*/ 	.word	0x00014db0
        /*0c14*/ 	.word	0x00000005
        /*0c18*/ 	.word	0x00028c60
        /*0c1c*/ 	.short	0x010a
        /*0c1e*/ 	.byte	0x3f
	.zero		1


	//----- nvinfo : EIATTR_NUM_MBARRIERS
	.align		4
.L_648:
        /*0c20*/ 	.byte	0x03, 0x38
        /*0c22*/ 	.short	0x0016


	//----- nvinfo : EIATTR_EXIT_INSTR_OFFSETS
	.align		4
        /*0c24*/ 	.byte	0x04, 0x1c
        /*0c26*/ 	.short	(.L_650 - .L_649)


	//   ....[0]....
.L_649:
        /*0c28*/ 	.word	0x00000970


	//   ....[1]....
        /*0c2c*/ 	.word	0x0000c3a0


	//   ....[2]....
        /*0c30*/ 	.word	0x00011dc0


	//----- nvinfo : EIATTR_MAX_THREADS
	.align		4
.L_650:
        /*0c34*/ 	.byte	0x04, 0x05
        /*0c36*/ 	.short	(.L_652 - .L_651)
.L_651:
        /*0c38*/ 	.word	0x00000180
        /*0c3c*/ 	.word	0x00000001
        /*0c40*/ 	.word	0x00000001


	//----- nvinfo : EIATTR_CRS_STACK_SIZE
	.align		4
.L_652:
        /*0c44*/ 	.byte	0x04, 0x1e
        /*0c46*/ 	.short	(.L_654 - .L_653)
.L_653:
        /*0c48*/ 	.word	0x00000000


	//----- nvinfo : EIATTR_CBANK_PARAM_SIZE
	.align		4
.L_654:
        /*0c4c*/ 	.byte	0x03, 0x19
        /*0c4e*/ 	.short	0x0af0


	//----- nvinfo : EIATTR_PARAM_CBANK
	.align		4
        /*0c50*/ 	.byte	0x04, 0x0a
        /*0c52*/ 	.short	(.L_656 - .L_655)
	.align		4
.L_655:
        /*0c54*/ 	.word	index@(.nv.constant0._ZN7cutlass13device_kernelIN5flash11enable_sm90INS1_16FlashAttnFwdSm90INS1_25CollectiveMainloopFwdSm90ILi2EN4cute5tupleIJNS5_1CILi1EEES8_S8_EEENS6_IJNS7_ILi64EEESA_SA_EEELi512ENS_10bfloat16_tEfNS_4arch4Sm90ELb0ELb0ELb0ELb1ELb1ELb0ELb0ELb0ELb0ELb1ELb1ELb0EEENS1_21CollectiveEpilogueFwdINS6_IJSA_NS7_ILi512EEESA_EEES9_SC_SE_Li256ELb1ELb1ELb1ELb0EEENS1_36VarlenDynamicPersistentTileSchedulerILi64ELi64ELi256ELi128ELb1ELb1ELb1ELb0ELb1ELb1EEEEEEEEEvNT_6ParamsE)
        /*0c58*/ 	.short	0x0210
        /*0c5a*/ 	.short	0x0af0


	//----- nvinfo : EIATTR_SW_WAR
	.align		4
.L_656:
        /*0c5c*/ 	.byte	0x04, 0x36
        /*0c5e*/ 	.short	(.L_658 - .L_657)
.L_657:
        /*0c60*/ 	.word	0x00000008
.L_658:


//--------------------- .nv.info._ZN7cutlass13device_kernelIN5flash11enable_sm90INS1_16FlashAttnFwdSm90INS1_25CollectiveMainloopFwdSm90ILi2EN4cute5tupleIJNS5_1CILi1EEES8_S8_EEENS6_IJNS7_ILi64EEESA_SA_EEELi512ENS_10bfloat16_tEfNS_4arch4Sm90ELb0ELb0ELb0ELb1ELb1ELb1ELb0ELb0ELb0ELb1ELb1ELb0EEENS1_21CollectiveEpilogueFwdINS6_IJSA_NS7_ILi512EEESA_EEES9_SC_SE_Li256ELb1ELb1ELb1ELb0EEENS1_36VarlenDynamicPersistentTileSchedulerILi64ELi64ELi256ELi128ELb1ELb1ELb1ELb0ELb1ELb1EEEEEEEEEvNT_6ParamsE --------------------------
	.section	.nv.info._ZN7cutlass13device_kernelIN5flash11enable_sm90INS1_16FlashAttnFwdSm90INS1_25CollectiveMainloopFwdSm90ILi2EN4cute5tupleIJNS5_1CILi1EEES8_S8_EEENS6_IJNS7_ILi64EEESA_SA_EEELi512ENS_10bfloat16_tEfNS_4arch4Sm90ELb0ELb0ELb0ELb1ELb1ELb1ELb0ELb0ELb0ELb1ELb1ELb0EEENS1_21CollectiveEpilogueFwdINS6_IJSA_NS7_ILi512EEESA_EEES9_SC_SE_Li256ELb1ELb1ELb1ELb0EEENS1_36VarlenDynamicPersistentTileSchedulerILi64ELi64ELi256ELi128ELb1ELb1ELb1ELb0ELb1ELb1EEEEEEEEEvNT_6ParamsE,"",@"SHT_CUDA_INFO"
	.sectionflags	@""
	.align	4


	//----- nvinfo : EIATTR_CUDA_API_VERSION
	.align		4
        /*0000*/ 	.byte	0x04, 0x37
        /*0002*/ 	.short	(.L_660 - .L_659)
.L_659:
        /*0004*/ 	.word	0x00000082


	//----- nvinfo : EIATTR_KPARAM_INFO
	.align		4
.L_660:
        /*0008*/ 	.byte	0x04, 0x17
        /*000a*/ 	.short	(.L_662 - .L_661)
.L_661:
        /*000c*/ 	.word	0x00000000
        /*0010*/ 	.short	0x0000
        /*0012*/ 	.short	0x0070
        /*0014*/ 	.byte	0x00, 0xf0, 0x01, 0x2a


	//----- nvinfo : EIATTR_SPARSE_MMA_MASK
	.align		4
.L_662:
        /*0018*/ 	.byte	0x03, 0x50
        /*001a*/ 	.short	0x0000


	//----- nvinfo : EIATTR_MAXREG_COUNT
	.align		4
        /*001c*/ 	.byte	0x03, 0x1b
        /*001e*/ 	.short	0x00a8


	//----- nvinfo : EIATTR_NUM_BARRIERS
	.align		4
        /*0020*/ 	.byte	0x02, 0x4c
        /*0022*/ 	.byte	0x10
	.zero		1


	//----- nvinfo : EIATTR_EXTERNS
	.align		4
        /*0024*/ 	.byte	0x04, 0x0f
        /*0026*/ 	.short	(.L_664 - .L_663)


	//   ....[0]....
	.align		4
.L_663:
        /*0028*/ 	.word	index@(__assertfail)


	//----- nvinfo : EIATTR_ANNOTATIONS
	.align		4
.L_664:
        /*002c*/ 	.byte	0x04, 0x55
        /*002e*/ 	.short	(.L_666 - .L_665)


	//   ....[0]....
.L_665:
        /* <DEDUP_REMOVED lines=51> */


	//----- nvinfo : EIATTR_MERCURY_ISA_VERSION
	.align		4
.L_666:
        /*0348*/ 	.byte	0x03, 0x5f
        /*034a*/ 	.short	0x0101


	//----- nvinfo : EIATTR_UNUSED_LOAD_BYTE_OFFSET
	.align		4
        /*034c*/ 	.byte	0x04, 0x44
        /*034e*/ 	.short	(.L_668 - .L_667)


	//   ....[0]....
.L_667:
        /*0350*/ 	.word	0x00000a20
        /*0354*/ 	.word	0x0000fff0


	//   ....[1]....
        /*0358*/ 	.word	0x0000dab0
        /*035c*/ 	.word	0x0000fff0


	//----- nvinfo : EIATTR_INT_WARP_WIDE_INSTR_OFFSETS
	.align		4
.L_668:
        /*0360*/ 	.byte	0x04, 0x31
        /*0362*/ 	.short	(.L_670 - .L_669)


	//   ....[0]....
.L_669:
        /*0364*/ 	.word	0x00000130


	//   ....[1]....
        /*0368*/ 	.word	0x00000170


	//   ....[2]....
        /*036c*/ 	.word	0x000001e0


	//   ....[3]....
        /*0370*/ 	.word	0x00015e20


	//   ....[4]....
        /*0374*/ 	.word	0x00015eb0


	//   ....[5]....
        /*0378*/ 	.word	0x000193d0


	//   ....[6]....
        /*037c*/ 	.word	0x00019460


	//----- nvinfo : EIATTR_COOP_GROUP_MASK_REGIDS
	.align		4
.L_670:
        /*0380*/ 	.byte	0x04, 0x29
        /*0382*/ 	.short	(.L_672 - .L_671)


	//   ....[0]....
.L_671:
        /*0384*/ 	.word	0xffffffff


	//   ....[1]....
        /*0388*/ 	.word	0xffffffff


	//   ....[2]....
        /*038c*/ 	.word	0xffffffff


	//   ....[3]....
        /*0390*/ 	.word	0xffffffff


	//   ....[4]....
        /*0394*/ 	.word	0xffffffff


	//   ....[5]....
        /*0398*/ 	.word	0xffffffff


	//   ....[6]....
        /*039c*/ 	.word	0xffffffff


	//   ....[7]....
        /*03a0*/ 	.word	0xffffffff


	//   ....[8]....
        /*03a4*/ 	.word	0xffffffff


	//   ....[9]....
        /*03a8*/ 	.word	0xffffffff


	//   ....[10]....
        /*03ac*/ 	.word	0xffffffff


	//   ....[11]....
        /*03b0*/ 	.word	0xffffffff


	//   ....[12]....
        /*03b4*/ 	.word	0xffffffff


	//   ....[13]....
        /*03b8*/ 	.word	0xffffffff


	//   ....[14]....
        /*03bc*/ 	.word	0xffffffff


	//   ....[15]....
        /*03c0*/ 	.word	0xffffffff


	//   ....[16]....
        /*03c4*/ 	.word	0xffffffff


	//   ....[17]....
        /*03c8*/ 	.word	0xffffffff


	//   ....[18]....
        /*03cc*/ 	.word	0xffffffff


	//   ....[19]....
        /*03d0*/ 	.word	0xffffffff


	//   ....[20]....
        /*03d4*/ 	.word	0xffffffff


	//   ....[21]....
        /*03d8*/ 	.word	0xffffffff


	//   ....[22]....
        /*03dc*/ 	.word	0xffffffff


	//   ....[23]....
        /*03e0*/ 	.word	0xffffffff


	//   ....[24]....
        /*03e4*/ 	.word	0xffffffff


	//   ....[25]....
        /*03e8*/ 	.word	0xffffffff


	//   ....[26]....
        /*03ec*/ 	.word	0xffffffff


	//   ....[27]....
        /*03f0*/ 	.word	0xffffffff


	//   ....[28]....
        /*03f4*/ 	.word	0xffffffff


	//   ....[29]....
        /*03f8*/ 	.word	0xffffffff


	//   ....[30]....
        /*03fc*/ 	.word	0xffffffff


	//   ....[31]....
        /*0400*/ 	.word	0xffffffff


	//   ....[32]....
        /*0404*/ 	.word	0xffffffff


	//   ....[33]....
        /*0408*/ 	.word	0xffffffff


	//   ....[34]....
        /*040c*/ 	.word	0xffffffff


	//   ....[35]....
        /*0410*/ 	.word	0xffffffff


	//   ....[36]....
        /*0414*/ 	.word	0xffffffff


	//   ....[37]....
        /*0418*/ 	.word	0xffffffff


	//   ....[38]....
        /*041c*/ 	.word	0xffffffff


	//   ....[39]....
        /*0420*/ 	.word	0xffffffff


	//   ....[40]....
        /*0424*/ 	.word	0xffffffff


	//   ....[41]....
        /*0428*/ 	.word	0xffffffff


	//   ....[42]....
        /*042c*/ 	.word	0xffffffff


	//   ....[43]....
        /*0430*/ 	.word	0xffffffff


	//   ....[44]....
        /*0434*/ 	.word	0xffffffff


	//   ....[45]....
        /*0438*/ 	.word	0xffffffff


	//   ....[46]....
        /*043c*/ 	.word	0xffffffff


	//   ....[47]....
        /*0440*/ 	.word	0xffffffff


	//   ....[48]....
        /*0444*/ 	.word	0xffffffff


	//   ....[49]....
        /*0448*/ 	.word	0xffffffff


	//   ....[50]....
        /*044c*/ 	.word	0xffffffff


	//   ....[51]....
        /*0450*/ 	.word	0xffffffff


	//   ....[52]....
        /*0454*/ 	.word	0xffffffff


	//   ....[53]....
        /*0458*/ 	.word	0xffffffff


	//   ....[54]....
        /*045c*/ 	.word	0xffffffff


	//   ....[55]....
        /*0460*/ 	.word	0xffffffff


	//   ....[56]....
        /*0464*/ 	.word	0xffffffff


	//   ....[57]....
        /*0468*/ 	.word	0xffffffff


	//   ....[58]....
        /*046c*/ 	.word	0xffffffff


	//   ....[59]....
        /*0470*/ 	.word	0xffffffff


	//   ....[60]....
        /*0474*/ 	.word	0xffffffff


	//   ....[61]....
        /*0478*/ 	.word	0xffffffff


	//   ....[62]....
        /*047c*/ 	.word	0xffffffff


	//   ....[63]....
        /*0480*/ 	.word	0xffffffff


	//   ....[64]....
        /*0484*/ 	.word	0xffffffff


	//   ....[65]....
        /*0488*/ 	.word	0xffffffff


	//   ....[66]....
        /*048c*/ 	.word	0xffffffff


	//   ....[67]....
        /*0490*/ 	.word	0xffffffff


	//   ....[68]....
        /*0494*/ 	.word	0xffffffff


	//   ....[69]....
        /*0498*/ 	.word	0xffffffff


	//   ....[70]....
        /*049c*/ 	.word	0xffffffff


	//   ....[71]....
        /*04a0*/ 	.word	0xffffffff


	//   ....[72]....
        /*04a4*/ 	.word	0xffffffff


	//   ....[73]....
        /*04a8*/ 	.word	0xffffffff


	//   ....[74]....
        /*04ac*/ 	.word	0xffffffff


	//   ....[75]....
        /*04b0*/ 	.word	0xffffffff


	//   ....[76]....
        /*04b4*/ 	.word	0xffffffff


	//   ....[77]....
        /*04b8*/ 	.word	0xffffffff


	//   ....[78]....
        /*04bc*/ 	.word	0xffffffff


	//   ....[79]....
        /*04c0*/ 	.word	0xffffffff


	//   ....[80]....
        /*04c4*/ 	.word	0xffffffff


	//   ....[81]....
        /*04c8*/ 	.word	0xffffffff


	//   ....[82]....
        /*04cc*/ 	.word	0xffffffff


	//   ....[83]....
        /*04d0*/ 	.word	0xffffffff


	//   ....[84]....
        /*04d4*/ 	.word	0xffffffff


	//   ....[85]....
        /*04d8*/ 	.word	0xffffffff


	//   ....[86]....
        /*04dc*/ 	.word	0xffffffff


	//   ....[87]....
        /*04e0*/ 	.word	0xffffffff


	//   ....[88]....
        /*04e4*/ 	.word	0xffffffff


	//   ....[89]....
        /*04e8*/ 	.word	0xffffffff


	//   ....[90]....
        /*04ec*/ 	.word	0xffffffff


	//   ....[91]....
        /*04f0*/ 	.word	0xffffffff


	//   ....[92]....
        /*04f4*/ 	.word	0xffffffff


	//   ....[93]....
        /*04f8*/ 	.word	0xffffffff


	//   ....[94]....
        /*04fc*/ 	.word	0xffffffff


	//   ....[95]....
        /*0500*/ 	.word	0xffffffff


	//   ....[96]....
        /*0504*/ 	.word	0xffffffff


	//   ....[97]....
        /*0508*/ 	.word	0xffffffff


	//   ....[98]....
        /*050c*/ 	.word	0xffffffff


	//   ....[99]....
        /*0510*/ 	.word	0xffffffff


	//   ....[100]....
        /*0514*/ 	.word	0xffffffff


	//   ....[101]....
        /*0518*/ 	.word	0xffffffff


	//   ....[102]....
        /*051c*/ 	.word	0xffffffff


	//   ....[103]....
        /*0520*/ 	.word	0xffffffff


	//   ....[104]....
        /*0524*/ 	.word	0xffffffff


	//   ....[105]....
        /*0528*/ 	.word	0xffffffff


	//   ....[106]....
        /*052c*/ 	.word	0xffffffff


	//   ....[107]....
        /*0530*/ 	.word	0xffffffff


	//   ....[108]....
        /*0534*/ 	.word	0xffffffff


	//   ....[109]....
        /*0538*/ 	.word	0xffffffff


	//   ....[110]....
        /*053c*/ 	.word	0xffffffff


	//   ....[111]....
        /*0540*/ 	.word	0xffffffff


	//   ....[112]....
        /*0544*/ 	.word	0xffffffff


	//   ....[113]....
        /*0548*/ 	.word	0xffffffff


	//   ....[114]....
        /*054c*/ 	.word	0xffffffff


	//   ....[115]....
        /*0550*/ 	.word	0xffffffff


	//   ....[116]....
        /*0554*/ 	.word	0xffffffff


	//   ....[117]....
        /*0558*/ 	.word	0xffffffff


	//   ....[118]....
        /*055c*/ 	.word	0xffffffff


	//   ....[119]....
        /*0560*/ 	.word	0xffffffff


	//   ....[120]....
        /*0564*/ 	.word	0xffffffff


	//   ....[121]....
        /*0568*/ 	.word	0xffffffff


	//   ....[122]....
        /*056c*/ 	.word	0xffffffff


	//   ....[123]....
        /*0570*/ 	.word	0xffffffff


	//   ....[124]....
        /*0574*/ 	.word	0xffffffff


	//   ....[125]....
        /*0578*/ 	.word	0xffffffff


	//   ....[126]....
        /*057c*/ 	.word	0xffffffff


	//   ....[127]....
        /*0580*/ 	.word	0xffffffff


	//   ....[128]....
        /*0584*/ 	.word	0xffffffff


	//   ....[129]....
        /*0588*/ 	.word	0xffffffff


	//   ....[130]....
        /*058c*/ 	.word	0xffffffff


	//   ....[131]....
        /*0590*/ 	.word	0xffffffff


	//   ....[132]....
        /*0594*/ 	.word	0xffffffff


	//   ....[133]....
        /*0598*/ 	.word	0x0500000f


	//   ....[134]....
        /*059c*/ 	.word	0x0500000f


	//   ....[135]....
        /*05a0*/ 	.word	0x0500000f


	//   ....[136]....
        /*05a4*/ 	.word	0x0500000f


	//   ....[137]....
        /*05a8*/ 	.word	0x0500000f


	//   ....[138]....
        /*05ac*/ 	.word	0x0500000f


	//   ....[139]....
        /*05b0*/ 	.word	0x0500000f


	//   ....[140]....
        /*05b4*/ 	.word	0x0500000f


	//   ....[141]....
        /*05b8*/ 	.word	0x0500000f


	//   ....[142]....
        /*05bc*/ 	.word	0x0500000f


	//   ....[143]....
        /*05c0*/ 	.word	0x0500000f


	//   ....[144]....
        /*05c4*/ 	.word	0x0500000f


	//   ....[145]....
        /*05c8*/ 	.word	0x0500000f


	//   ....[146]....
        /*05cc*/ 	.word	0x0500000f


	//   ....[147]....
        /*05d0*/ 	.word	0x0500000f


	//   ....[148]....
        /*05d4*/ 	.word	0x0500000f


	//   ....[149]....
        /*05d8*/ 	.word	0x0500000f


	//   ....[150]....
        /*05dc*/ 	.word	0x0500000f


	//   ....[151]....
        /*05e0*/ 	.word	0x0500000f


	//   ....[152]....
        /*05e4*/ 	.word	0x0500000f


	//   ....[153]....
        /*05e8*/ 	.word	0x0500000f


	//   ....[154]....
        /*05ec*/ 	.word	0x0500000f


	//   ....[155]....
        /*05f0*/ 	.word	0x0500000f


	//   ....[156]....
        /*05f4*/ 	.word	0x0500000f


	//   ....[157]....
        /*05f8*/ 	.word	0x0500000f


	//   ....[158]....
        /*05fc*/ 	.word	0x0500000f


	//   ....[159]....
        /*0600*/ 	.word	0x0500000f


	//   ....[160]....
        /*0604*/ 	.word	0x0500000f


	//   ....[161]....
        /*0608*/ 	.word	0x0500000f


	//   ....[162]....
        /*060c*/ 	.word	0x0500000f


	//   ....[163]....
        /*0610*/ 	.word	0x0500000f


	//   ....[164]....
        /*0614*/ 	.word	0x0500000f


	//   ....[165]....
        /*0618*/ 	.word	0x0500000f


	//   ....[166]....
        /*061c*/ 	.word	0x0500000f


	//   ....[167]....
        /*0620*/ 	.word	0x0500000f


	//   ....[168]....
        /*0624*/ 	.word	0x0500000f


	//   ....[169]....
        /*0628*/ 	.word	0x0500000f


	//   ....[170]....
        /*062c*/ 	.word	0x0500000f


	//   ....[171]....
        /*0630*/ 	.word	0x0500000f


	//   ....[172]....
        /*0634*/ 	.word	0x0500000f


	//   ....[173]....
        /*0638*/ 	.word	0x0500000f


	//   ....[174]....
        /*063c*/ 	.word	0x0500000f


	//   ....[175]....
        /*0640*/ 	.word	0x0500000f


	//   ....[176]....
        /*0644*/ 	.word	0x0500000f


	//   ....[177]....
        /*0648*/ 	.word	0x0500000f


	//   ....[178]....
        /*064c*/ 	.word	0x0500000f


	//   ....[179]....
        /*0650*/ 	.word	0x0500000f


	//   ....[180]....
        /*0654*/ 	.word	0x0500000f


	//   ....[181]....
        /*0658*/ 	.word	0x0500000f


	//   ....[182]....
        /*065c*/ 	.word	0x0500000f


	//   ....[183]....
        /*0660*/ 	.word	0x0500000f


	//   ....[184]....
        /*0664*/ 	.word	0x0500000f


	//   ....[185]....
        /*0668*/ 	.word	0x0500000f


	//   ....[186]....
        /*066c*/ 	.word	0x0500000f


	//   ....[187]....
        /*0670*/ 	.word	0x0500000f


	//   ....[188]....
        /*0674*/ 	.word	0x0500000f


	//   ....[189]....
        /*0678*/ 	.word	0x0500000f


	//   ....[190]....
        /*067c*/ 	.word	0x0500000f


	//   ....[191]....
        /*0680*/ 	.word	0x0500000f


	//   ....[192]....
        /*0684*/ 	.word	0x0500000f


	//   ....[193]....
        /*0688*/ 	.word	0x0500000f


	//   ....[194]....
        /*068c*/ 	.word	0x0500000f


	//   ....[195]....
        /*0690*/ 	.word	0x0500000f


	//   ....[196]....
        /*0694*/ 	.word	0x0500000f


	//   ....[197]....
        /*0698*/ 	.word	0x0500000f


	//   ....[198]....
        /*069c*/ 	.word	0x0500000f


	//   ....[199]....
        /*06a0*/ 	.word	0x0500000f


	//   ....[200]....
        /*06a4*/ 	.word	0x0500000f


	//   ....[201]....
        /*06a8*/ 	.word	0x0500000f


	//   ....[202]....
        /*06ac*/ 	.word	0x0500000f


	//   ....[203]....
        /*06b0*/ 	.word	0x0500000f


	//   ....[204]....
        /*06b4*/ 	.word	0x0500000f


	//   ....[205]....
        /*06b8*/ 	.word	0x0500000f


	//   ....[206]....
        /*06bc*/ 	.word	0x0500000f


	//   ....[207]....
        /*06c0*/ 	.word	0x0500000f


	//----- nvinfo : EIATTR_COOP_GROUP_INSTR_OFFSETS
	.align		4
.L_672:
        /*06c4*/ 	.byte	0x04, 0x28
        /*06c6*/ 	.short	(.L_674 - .L_673)


	//   ....[0]....
.L_673:
        /*06c8*/ 	.word	0x00000060


	//   ....[1]....
        /*06cc*/ 	.word	0x00000140


	//   ....[2]....
        /*06d0*/ 	.word	0x00000190


	//   ....[3]....
        /*06d4*/ 	.word	0x00000380


	//   ....[4]....
        /*06d8*/ 	.word	0x000004e0


	//   ....[5]....
        /*06dc*/ 	.word	0x00000600


	//   ....[6]....
        /*06e0*/ 	.word	0x00000760


	//   ....[7]....
        /*06e4*/ 	.word	0x000030c0


	//   ....[8]....
        /*06e8*/ 	.word	0x000030d0


	//   ....[9]....
        /*06ec*/ 	.word	0x00003b90


	//   ....[10]....
        /*06f0*/ 	.word	0x00003ba0


	//   ....[11]....
        /*06f4*/ 	.word	0x000045a0


	//   ....[12]....
        /*06f8*/ 	.word	0x000045b0


	//   ....[13]....
        /*06fc*/ 	.word	0x00004970


	//   ....[14]....
        /*0700*/ 	.word	0x00004980


	//   ....[15]....
        /*0704*/ 	.word	0x000058b0


	//   ....[16]....
        /*0708*/ 	.word	0x000079e0


	//   ....[17]....
        /*070c*/ 	.word	0x00007fa0


	//   ....[18]....
        /*0710*/ 	.word	0x00007fb0


	//   ....[19]....
        /*0714*/ 	.word	0x00007fc0


	//   ....[20]....
        /*0718*/ 	.word	0x00007fd0


	//   ....[21]....
        /*071c*/ 	.word	0x00008fc0


	//   ....[22]....
        /*0720*/ 	.word	0x00008fd0


	//   ....[23]....
        /*0724*/ 	.word	0x00008fe0


	//   ....[24]....
        /*0728*/ 	.word	0x00008ff0


	//   ....[25]....
        /*072c*/ 	.word	0x0000a7e0


	//   ....[26]....
        /*0730*/ 	.word	0x0000a8b0


	//   ....[27]....
        /*0734*/ 	.word	0x0000aa00


	//   ....[28]....
        /*0738*/ 	.word	0x0000aac0


	//   ....[29]....
        /*073c*/ 	.word	0x0000b460


	//   ....[30]....
        /*0740*/ 	.word	0x0000ba60


	//   ....[31]....
        /*0744*/ 	.word	0x0000ba80


	//   ....[32]....
        /*0748*/ 	.word	0x0000c050


	//   ....[33]....
        /*074c*/ 	.word	0x0000c220


	//   ....[34]....
        /*0750*/ 	.word	0x0000cef0


	//   ....[35]....
        /*0754*/ 	.word	0x0000cfe0


	//   ....[36]....
        /*0758*/ 	.word	0x0000d000


	//   ....[37]....
        /*075c*/ 	.word	0x0000d170


	//   ....[38]....
        /*0760*/ 	.word	0x0000d340


	//   ....[39]....
        /*0764*/ 	.word	0x0000e7f0


	//   ....[40]....
        /*0768*/ 	.word	0x0000ebc0


	//   ....[41]....
        /*076c*/ 	.word	0x0000ebe0


	//   ....[42]....
        /*0770*/ 	.word	0x0000ebf0


	//   ....[43]....
        /*0774*/ 	.word	0x0000ec00


	//   ....[44]....
        /*0778*/ 	.word	0x0000f920


	//   ....[45]....
        /*077c*/ 	.word	0x0000f940


	//   ....[46]....
        /*0780*/ 	.word	0x0000fbe0


	//   ....[47]....
        /*0784*/ 	.word	0x0000fc00


	//   ....[48]....
        /*0788*/ 	.word	0x00010490


	//   ....[49]....
        /*078c*/ 	.word	0x000104d0


	//   ....[50]....
        /*0790*/ 	.word	0x00010fb0


	//   ....[51]....
        /*0794*/ 	.word	0x00010fd0


	//   ....[52]....
        /*0798*/ 	.word	0x00012650


	//   ....[53]....
        /*079c*/ 	.word	0x00012680


	//   ....[54]....
        /*07a0*/ 	.word	0x000128c0


	//   ....[55]....
        /*07a4*/ 	.word	0x000128e0


	//   ....[56]....
        /*07a8*/ 	.word	0x00012b90


	//   ....[57]....
        /*07ac*/ 	.word	0x00012d80


	//   ....[58]....
        /*07b0*/ 	.word	0x00012db0


	//   ....[59]....
        /*07b4*/ 	.word	0x00012de0


	//   ....[60]....
        /*07b8*/ 	.word	0x00012e10


	//   ....[61]....
        /*07bc*/ 	.word	0x00012e40


	//   ....[62]....
        /*07c0*/ 	.word	0x00012e70


	//   ....[63]....
        /*07c4*/ 	.word	0x00013000


	//   ....[64]....
        /*07c8*/ 	.word	0x00013030


	//   ....[65]....
        /*07cc*/ 	.word	0x00013060


	//   ....[66]....
        /*07d0*/ 	.word	0x00013090


	//   ....[67]....
        /*07d4*/ 	.word	0x000130c0


	//   ....[68]....
        /*07d8*/ 	.word	0x000130f0


	//   ....[69]....
        /*07dc*/ 	.word	0x00013180


	//   ....[70]....
        /*07e0*/ 	.word	0x000131b0


	//   ....[71]....
        /*07e4*/ 	.word	0x000131c0


	//   ....[72]....
        /*07e8*/ 	.word	0x00013250


	//   ....[73]....
        /*07ec*/ 	.word	0x00014220


	//   ....[74]....
        /*07f0*/ 	.word	0x00016c30


	//   ....[75]....
        /*07f4*/ 	.word	0x00016c50


	//   ....[76]....
        /*07f8*/ 	.word	0x00016ce0


	//   ....[77]....
        /*07fc*/ 	.word	0x00016d00


	//   ....[78]....
        /*0800*/ 	.word	0x00016d80


	//   ....[79]....
        /*0804*/ 	.word	0x00016da0


	//   ....[80]....
        /*0808*/ 	.word	0x00016db0


	//   ....[81]....
        /*080c*/ 	.word	0x00016dc0


	//   ....[82]....
        /*0810*/ 	.word	0x000175c0


	//   ....[83]....
        /*0814*/ 	.word	0x000175f0


	//   ....[84]....
        /*0818*/ 	.word	0x00017690


	//   ....[85]....
        /*081c*/ 	.word	0x000176b0


	//   ....[86]....
        /*0820*/ 	.word	0x00017730


	//   ....[87]....
        /*0824*/ 	.word	0x00017750


	//   ....[88]....
        /*0828*/ 	.word	0x00017760


	//   ....[89]....
        /*082c*/ 	.word	0x000177d0


	//   ....[90]....
        /*0830*/ 	.word	0x00017bf0


	//   ....[91]....
        /*0834*/ 	.word	0x00017cb0


	//   ....[92]....
        /*0838*/ 	.word	0x00017e00


	//   ....[93]....
        /*083c*/ 	.word	0x00017e40


	//   ....[94]....
        /*0840*/ 	.word	0x00017e50


	//   ....[95]....
        /*0844*/ 	.word	0x00017e60


	//   ....[96]....
        /*0848*/ 	.word	0x00017fb0


	//   ....[97]....
        /*084c*/ 	.word	0x00018100


	//   ....[98]....
        /*0850*/ 	.word	0x00018900


	//   ....[99]....
        /*0854*/ 	.word	0x00018920


	//   ....[100]....
        /*0858*/ 	.word	0x00018970


	//   ....[101]....
        /*085c*/ 	.word	0x00018980


	//   ....[102]....
        /*0860*/ 	.word	0x000189c0


	//   ....[103]....
        /*0864*/ 	.word	0x000189d0


	//   ....[104]....
        /*0868*/ 	.word	0x000189e0


	//   ....[105]....
        /*086c*/ 	.word	0x00018a20


	//   ....[106]....
        /*0870*/ 	.word	0x00018d20


	//   ....[107]....
        /*0874*/ 	.word	0x00018d60


	//   ....[108]....
        /*0878*/ 	.word	0x00018d80


	//   ....[109]....
        /*087c*/ 	.word	0x00018da0


	//   ....[110]....
        /*0880*/ 	.word	0x00018dd0


	//   ....[111]....
        /*0884*/ 	.word	0x00018df0


	//   ....[112]....
        /*0888*/ 	.word	0x00018ef0


	//   ....[113]....
        /*088c*/ 	.word	0x00019040


	//   ....[114]....
        /*0890*/ 	.word	0x00019680


	//   ....[115]....
        /*0894*/ 	.word	0x000196b0


	//   ....[116]....
        /*0898*/ 	.word	0x00019710


	//   ....[117]....
        /*089c*/ 	.word	0x00019740


	//   ....[118]....
        /*08a0*/ 	.word	0x00019770


	//   ....[119]....
        /*08a4*/ 	.word	0x000197a0


	//   ....[120]....
        /*08a8*/ 	.word	0x000197d0


	//   ....[121]....
        /*08ac*/ 	.word	0x00019800


	//   ....[122]....
        /*08b0*/ 	.word	0x000199a0


	//   ....[123]....
        /*08b4*/ 	.word	0x000199d0


	//   ....[124]....
        /*08b8*/ 	.word	0x00019a00


	//   ....[125]....
        /*08bc*/ 	.word	0x00019a30


	//   ....[126]....
        /*08c0*/ 	.word	0x00019a60


	//   ....[127]....
        /*08c4*/ 	.word	0x00019a90


	//   ....[128]....
        /*08c8*/ 	.word	0x00019b50


	//   ....[129]....
        /*08cc*/ 	.word	0x00019b70


	//   ....[130]....
        /*08d0*/ 	.word	0x00019b80


	//   ....[131]....
        /*08d4*/ 	.word	0x00019be0


	//   ....[132]....
        /*08d8*/ 	.word	0x0001a200


	//   ....[133]....
        /*08dc*/ 	.word	0x0001a510


	//   ....[134]....
        /*08e0*/ 	.word	0x0001a5a0


	//   ....[135]....
        /*08e4*/ 	.word	0x0001a670


	//   ....[136]....
        /*08e8*/ 	.word	0x0001a700


	//   ....[137]....
        /*08ec*/ 	.word	0x0001a7e0


	//   ....[138]....
        /*08f0*/ 	.word	0x0001a870


	//   ....[139]....
        /*08f4*/ 	.word	0x0001a9f0


	//   ....[140]....
        /*08f8*/ 	.word	0x0001aa80


	//   ....[141]....
        /*08fc*/ 	.word	0x0001aad0


	//   ....[142]....
        /*0900*/ 	.word	0x0001ab20


	//   ....[143]....
        /*0904*/ 	.word	0x0001ac10


	//   ....[144]....
        /*0908*/ 	.word	0x0001aca0


	//   ....[145]....
        /*090c*/ 	.word	0x0001acf0


	//   ....[146]....
        /*0910*/ 	.word	0x0001ad40


	//   ....[147]....
        /*0914*/ 	.word	0x0001af90


	//   ....[148]....
        /*0918*/ 	.word	0x0001b270


	//   ....[149]....
        /*091c*/ 	.word	0x0001b360


	//   ....[150]....
        /*0920*/ 	.word	0x0001b400


	//   ....[151]....
        /*0924*/ 	.word	0x0001b460


	//   ....[152]....
        /*0928*/ 	.word	0x0001b550


	//   ....[153]....
        /*092c*/ 	.word	0x0001b5c0


	//   ....[154]....
        /*0930*/ 	.word	0x0001b6b0


	//   ....[155]....
        /*0934*/ 	.word	0x0001b720


	//   ....[156]....
        /*0938*/ 	.word	0x0001b7c0


	//   ....[157]....
        /*093c*/ 	.word	0x0001b8b0


	//   ....[158]....
        /*0940*/ 	.word	0x0001b920


	//   ....[159]....
        /*0944*/ 	.word	0x0001b980


	//   ....[160]....
        /*0948*/ 	.word	0x0001ba70


	//   ....[161]....
        /*094c*/ 	.word	0x0001bad0


	//   ....[162]....
        /*0950*/ 	.word	0x0001bbd0


	//   ....[163]....
        /*0954*/ 	.word	0x0001bc30


	//   ....[164]....
        /*0958*/ 	.word	0x0001bd10


	//   ....[165]....
        /*095c*/ 	.word	0x0001be50


	//   ....[166]....
        /*0960*/ 	.word	0x0001bf50


	//   ....[167]....
        /*0964*/ 	.word	0x0001c1d0


	//   ....[168]....
        /*0968*/ 	.word	0x0001c220


	//   ....[169]....
        /*096c*/ 	.word	0x0001c3f0


	//   ....[170]....
        /*0970*/ 	.word	0x0001c440


	//   ....[171]....
        /*0974*/ 	.word	0x0001c610


	//   ....[172]....
        /*0978*/ 	.word	0x0001c660


	//   ....[173]....
        /*097c*/ 	.word	0x0001c750


	//   ....[174]....
        /*0980*/ 	.word	0x0001c7f0


	//   ....[175]....
        /*0984*/ 	.word	0x0001c850


	//   ....[176]....
        /*0988*/ 	.word	0x0001c900


	//   ....[177]....
        /*098c*/ 	.word	0x0001c960


	//   ....[178]....
        /*0990*/ 	.word	0x0001ca10


	//   ....[179]....
        /*0994*/ 	.word	0x0001ca70


	//   ....[180]....
        /*0998*/ 	.word	0x0001cb20


	//   ....[181]....
        /*099c*/ 	.word	0x0001cc10


	//   ....[182]....
        /*09a0*/ 	.word	0x0001ccf0


	//   ....[183]....
        /*09a4*/ 	.word	0x0001ce00


	//   ....[184]....
        /*09a8*/ 	.word	0x0001cf00


	//   ....[185]....
        /*09ac*/ 	.word	0x0001d030


	//   ....[186]....
        /*09b0*/ 	.word	0x0001d110


	//   ....[187]....
        /*09b4*/ 	.word	0x0001d210


	//   ....[188]....
        /*09b8*/ 	.word	0x0001d2f0


	//   ....[189]....
        /*09bc*/ 	.word	0x0001d380


	//   ....[190]....
        /*09c0*/ 	.word	0x0001d420


	//   ....[191]....
        /*09c4*/ 	.word	0x0001d5a0


	//   ....[192]....
        /*09c8*/ 	.word	0x0001d610


	//   ....[193]....
        /*09cc*/ 	.word	0x0001d680


	//   ....[194]....
        /*09d0*/ 	.word	0x0001d6f0


	//   ....[195]....
        /*09d4*/ 	.word	0x0001d760


	//   ....[196]....
        /*09d8*/ 	.word	0x0001d7e0


	//   ....[197]....
        /*09dc*/ 	.word	0x0001d860


	//   ....[198]....
        /*09e0*/ 	.word	0x0001d8f0


	//   ....[199]....
        /*09e4*/ 	.word	0x0001d960


	//   ....[200]....
        /*09e8*/ 	.word	0x0001d9d0


	//   ....[201]....
        /*09ec*/ 	.word	0x0001da40


	//   ....[202]....
        /*09f0*/ 	.word	0x0001dac0


	//   ....[203]....
        /*09f4*/ 	.word	0x0001db30


	//   ....[204]....
        /*09f8*/ 	.word	0x0001dbd0


	//   ....[205]....
        /*09fc*/ 	.word	0x0001dc20


	//   ....[206]....
        /*0a00*/ 	.word	0x0001dcb0


	//   ....[207]....
        /*0a04*/ 	.word	0x0001dde0


	//----- nvinfo : EIATTR_REG_RECONFIG
	.align		4
.L_674:
        /*0a08*/ 	.byte	0x01, 0x54
	.zero		2


	//----- nvinfo : EIATTR_SYSCALL_OFFSETS
	.align		4
        /*0a0c*/ 	.byte	0x04, 0x46
        /*0a0e*/ 	.short	(.L_676 - .L_675)


	//   ....[0]....
.L_675:
        /*0a10*/ 	.word	0x00002340


	//   ....[1]....
        /*0a14*/ 	.word	0x00002490


	//   ....[2]....
        /*0a18*/ 	.word	0x00007b80


	//   ....[3]....
        /*0a1c*/ 	.word	0x00007f10


	//   ....[4]....
        /*0a20*/ 	.word	0x00016010


	//   ....[5]....
        /*0a24*/ 	.word	0x00016160


	//   ....[6]....
        /*0a28*/ 	.word	0x00016250


	//   ....[7]....
        /*0a2c*/ 	.word	0x00017220


	//----- nvinfo : EIATTR_MBARRIER_INSTR_OFFSETS
	.align		4
.L_676:
        /*0a30*/ 	.byte	0x04, 0x39
        /*0a32*/ 	.short	(.L_678 - .L_677)


	//   ....[0]....
.L_677:
        /*0a34*/ 	.word	0x00000270
        /*0a38*/ 	.word	0x000000ff
        /*0a3c*/ 	.word	0x00028c00
        /*0a40*/ 	.short	0x0100
        /*0a42*/ 	.byte	0x08
	.zero		1


	//   ....[1]....
        /*0a44*/ 	.word	0x00000280
        /*0a48*/ 	.word	0x000000ff
        /*0a4c*/ 	.word	0x00028c20
        /*0a50*/ 	.short	0x0100
        /*0a52*/ 	.byte	0x08
	.zero		1


	//   ....[2]....
        /*0a54*/ 	.word	0x00000330
        /*0a58*/ 	.word	0x000000ff
        /*0a5c*/ 	.word	0x00028c30
        /*0a60*/ 	.short	0x0100
        /*0a62*/ 	.byte	0x06
	.zero		1


	//   ....[3]....
        /*0a64*/ 	.word	0x00000340
        /*0a68*/ 	.word	0x000000ff
        /*0a6c*/ 	.word	0x00028c40
        /*0a70*/ 	.short	0x0100
        /*0a72*/ 	.byte	0x06
	.zero		1


	//   ....[4]....
        /*0a74*/ 	.word	0x00000350
        /*0a78*/ 	.word	0x000000ff
        /*0a7c*/ 	.word	0x00028c38
        /*0a80*/ 	.short	0x0100
        /*0a82*/ 	.byte	0x06
	.zero		1


	//   ....[5]....
        /*0a84*/ 	.word	0x00000360
        /*0a88*/ 	.word	0x000000ff
        /*0a8c*/ 	.word	0x00028c48
        /*0a90*/ 	.short	0x0100
        /*0a92*/ 	.byte	0x06
	.zero		1


	//   ....[6]....
        /*0a94*/ 	.word	0x00000490
        /*0a98*/ 	.word	0x000000ff
        /*0a9c*/ 	.word	0x00028c50
        /*0aa0*/ 	.short	0x0100
        /*0aa2*/ 	.byte	0x08
	.zero		1


	//   ....[7]....
        /*0aa4*/ 	.word	0x000004a0
        /*0aa8*/ 	.word	0x000000ff
        /*0aac*/ 	.word	0x00028c60
        /*0ab0*/ 	.short	0x0100
        /*0ab2*/ 	.byte	0x08
	.zero		1


	//   ....[8]....
        /*0ab4*/ 	.word	0x000004b0
        /*0ab8*/ 	.word	0x000000ff
        /*0abc*/ 	.word	0x00028c58
        /*0ac0*/ 	.short	0x0100
        /*0ac2*/ 	.byte	0x08
	.zero		1


	//   ....[9]....
        /*0ac4*/ 	.word	0x000004c0
        /*0ac8*/ 	.word	0x000000ff
        /*0acc*/ 	.word	0x00028c68
        /*0ad0*/ 	.short	0x0100
        /*0ad2*/ 	.byte	0x08
	.zero		1


	//   ....[10]....
        /*0ad4*/ 	.word	0x000005b0
        /*0ad8*/ 	.word	0x000000ff
        /*0adc*/ 	.word	0x00028c70
        /*0ae0*/ 	.short	0x0100
        /*0ae2*/ 	.byte	0x06
	.zero		1


	//   ....[11]....
        /*0ae4*/ 	.word	0x000005c0
        /*0ae8*/ 	.word	0x000000ff
        /*0aec*/ 	.word	0x00028c80
        /*0af0*/ 	.short	0x0100
        /*0af2*/ 	.byte	0x06
	.zero		1


	//   ....[12]....
        /*0af4*/ 	.word	0x000005d0
        /*0af8*/ 	.word	0x000000ff
        /*0afc*/ 	.word	0x00028c78
        /*0b00*/ 	.short	0x0100
        /*0b02*/ 	.byte	0x06
	.zero		1


	//   ....[13]....
        /*0b04*/ 	.word	0x000005e0
        /*0b08*/ 	.word	0x000000ff
        /*0b0c*/ 	.word	0x00028c88
        /*0b10*/ 	.short	0x0100
        /*0b12*/ 	.byte	0x06
	.zero		1


	//   ....[14]....
        /*0b14*/ 	.word	0x00000710
        /*0b18*/ 	.word	0x000000ff
        /*0b1c*/ 	.word	0x00028c90
        /*0b20*/ 	.short	0x0100
        /*0b22*/ 	.byte	0x08
	.zero		1


	//   ....[15]....
        /*0b24*/ 	.word	0x00000720
        /*0b28*/ 	.word	0x000000ff
        /*0b2c*/ 	.word	0x00028ca0
        /*0b30*/ 	.short	0x0100
        /*0b32*/ 	.byte	0x08
	.zero		1


	//   ....[16]....
        /*0b34*/ 	.word	0x00000730
        /*0b38*/ 	.word	0x000000ff
        /*0b3c*/ 	.word	0x00028c98
        /*0b40*/ 	.short	0x0100
        /*0b42*/ 	.byte	0x08
	.zero		1


	//   ....[17]....
        /*0b44*/ 	.word	0x00000740
        /*0b48*/ 	.word	0x000000ff
        /*0b4c*/ 	.word	0x00028ca8
        /*0b50*/ 	.short	0x0100
        /*0b52*/ 	.byte	0x08
	.zero		1


	//   ....[18]....
        /*0b54*/ 	.word	0x00000870
        /*0b58*/ 	.word	0x000000ff
        /*0b5c*/ 	.word	0x00028cb0
        /*0b60*/ 	.short	0x0100
        /*0b62*/ 	.byte	0x08
	.zero		1


	//   ....[19]....
        /*0b64*/ 	.word	0x00000880
        /*0b68*/ 	.word	0x000000ff
        /*0b6c*/ 	.word	0x00028cc0
        /*0b70*/ 	.short	0x0100
        /*0b72*/ 	.byte	0x08
	.zero		1


	//   ....[20]....
        /*0b74*/ 	.word	0x00000890
        /*0b78*/ 	.word	0x000000ff
        /*0b7c*/ 	.word	0x00028cb8
        /*0b80*/ 	.short	0x0100
        /*0b82*/ 	.byte	0x08
	.zero		1


	//   ....[21]....
        /*0b84*/ 	.word	0x000008a0
        /*0b88*/ 	.word	0x000000ff
        /*0b8c*/ 	.word	0x00028cc8
        /*0b90*/ 	.short	0x0100
        /*0b92*/ 	.byte	0x08
	.zero		1


	//   ....[22]....
        /*0b94*/ 	.word	0x00003070
        /*0b98*/ 	.word	0x0000003a
        /*0b9c*/ 	.word	0x00028c90
        /*0ba0*/ 	.short	0x010a
        /*0ba2*/ 	.byte	0x3f
	.zero		1


	//   ....[23]....
        /*0ba4*/ 	.word	0x00003b40
        /*0ba8*/ 	.word	0x0000003a
        /*0bac*/ 	.word	0x00028c90
        /*0bb0*/ 	.short	0x010a
        /*0bb2*/ 	.byte	0x3f
	.zero		1


	//   ....[24]....
        /*0bb4*/ 	.word	0x00004410
        /*0bb8*/ 	.word	0x0000003a
        /*0bbc*/ 	.word	0x00028c90
        /*0bc0*/ 	.short	0x010a
        /*0bc2*/ 	.byte	0x3f
	.zero		1


	//   ....[25]....
        /*0bc4*/ 	.word	0x000047d0
        /*0bc8*/ 	.word	0x00000004
        /*0bcc*/ 	.word	0x00000000
        /*0bd0*/ 	.short	0x0101
        /*0bd2*/ 	.byte	0x3f
	.zero		1


	//   ....[26]....
        /*0bd4*/ 	.word	0x00004810
        /*0bd8*/ 	.word	0x0000003a
        /*0bdc*/ 	.word	0x00028cb0
        /*0be0*/ 	.short	0x010a
        /*0be2*/ 	.byte	0x3f
	.zero		1


	//   ....[27]....
        /*0be4*/ 	.word	0x00005130
        /*0be8*/ 	.word	0x0000003a
        /*0bec*/ 	.word	0x00000000
        /*0bf0*/ 	.short	0x0101
        /*0bf2*/ 	.byte	0x3f
	.zero		1


	//   ....[28]....
        /*0bf4*/ 	.word	0x000059c0
        /*0bf8*/ 	.word	0x0000000a
        /*0bfc*/ 	.word	0x00028c50
        /*0c00*/ 	.short	0x010a
        /*0c02*/ 	.byte	0x3f
	.zero		1


	//   ....[29]....
        /*0c04*/ 	.word	0x00005d90
        /*0c08*/ 	.word	0x0000000a
        /*0c0c*/ 	.word	0x00000000
        /*0c10*/ 	.short	0x0101
        /*0c12*/ 	.byte	0x3f
	.zero		1


	//   ....[30]....
        /*0c14*/ 	.word	0x00006690
        /*0c18*/ 	.word	0x0000000a
        /*0c1c*/ 	.word	0x00028c50
        /*0c20*/ 	.short	0x010a
        /*0c22*/ 	.byte	0x3f
	.zero		1


	//   ....[31]....
        /*0c24*/ 	.word	0x000066e0
        /*0c28*/ 	.word	0x0000000a
        /*0c2c*/ 	.word	0x00028c50
        /*0c30*/ 	.short	0x010a
        /*0c32*/ 	.byte	0x3f
	.zero		1


	//   ....[32]....
        /*0c34*/ 	.word	0x00006a20
        /*0c38*/ 	.word	0x0000000a
        /*0c3c*/ 	.word	0x00000000
        /*0c40*/ 	.short	0x0101
        /*0c42*/ 	.byte	0x3f
	.zero		1


	//   ....[33]....
        /*0c44*/ 	.word	0x00007c20
        /*0c48*/ 	.word	0x00000002
        /*0c4c*/ 	.word	0x00028c00
        /*0c50*/ 	.short	0x010a
        /*0c52*/ 	.byte	0x3f
	.zero		1


	//   ....[34]....
        /*0c54*/ 	.word	0x00007c70
        /*0c58*/ 	.word	0x00000002
        /*0c5c*/ 	.word	0x00028c00
        /*0c60*/ 	.short	0x010a
        /*0c62*/ 	.byte	0x3f
	.zero		1


	//   ....[35]....
        /*0c64*/ 	.word	0x00008250
        /*0c68*/ 	.word	0x00000002
        /*0c6c*/ 	.word	0x00028c00
        /*0c70*/ 	.short	0x010a
        /*0c72*/ 	.byte	0x3f
	.zero		1


	//   ....[36]....
        /*0c74*/ 	.word	0x000091c0
        /*0c78*/ 	.word	0x00000002
        /*0c7c*/ 	.word	0x00028c00
        /*0c80*/ 	.short	0x010a
        /*0c82*/ 	.byte	0x3f
	.zero		1


	//   ....[37]....
        /*0c84*/ 	.word	0x0000a020
        /*0c88*/ 	.word	0x0000000e
        /*0c8c*/ 	.word	0x00028c30
        /*0c90*/ 	.short	0x010a
        /*0c92*/ 	.byte	0x3f
	.zero		1


	//   ....[38]....
        /*0c94*/ 	.word	0x0000a0d0
        /*0c98*/ 	.word	0x0000000e
        /*0c9c*/ 	.word	0x00028c30
        /*0ca0*/ 	.short	0x010a
        /*0ca2*/ 	.byte	0x3f
	.zero		1


	//   ....[39]....
        /*0ca4*/ 	.word	0x0000ad10
        /*0ca8*/ 	.word	0x00000027
        /*0cac*/ 	.word	0x00000000
        /*0cb0*/ 	.short	0x0101
        /*0cb2*/ 	.byte	0x3f
	.zero		1


	//   ....[40]....
        /*0cb4*/ 	.word	0x0000b170
        /*0cb8*/ 	.word	0x0000000e
        /*0cbc*/ 	.word	0x00028c50
        /*0cc0*/ 	.short	0x010a
        /*0cc2*/ 	.byte	0x3f
	.zero		1


	//   ....[41]....
        /*0cc4*/ 	.word	0x0000b200
        /*0cc8*/ 	.word	0x0000000e
        /*0ccc*/ 	.word	0x00028c50
        /*0cd0*/ 	.short	0x010a
        /*0cd2*/ 	.byte	0x3f
	.zero		1


	//   ....[42]....
        /*0cd4*/ 	.word	0x0000b4f0
        /*0cd8*/ 	.word	0x0000000e
        /*0cdc*/ 	.word	0x00000000
        /*0ce0*/ 	.short	0x0101
        /*0ce2*/ 	.byte	0x3f
	.zero		1


	//   ....[43]....
        /*0ce4*/ 	.word	0x0000b610
        /*0ce8*/ 	.word	0x00000015
        /*0cec*/ 	.word	0x00028c30
        /*0cf0*/ 	.short	0x010a
        /*0cf2*/ 	.byte	0x3f
	.zero		1


	//   ....[44]....
        /*0cf4*/ 	.word	0x0000b6c0
        /*0cf8*/ 	.word	0x00000015
        /*0cfc*/ 	.word	0x00028c30
        /*0d00*/ 	.short	0x010a
        /*0d02*/ 	.byte	0x3f
	.zero		1


	//   ....[45]....
        /*0d04*/ 	.word	0x0000bc10
        /*0d08*/ 	.word	0x00000014
        /*0d0c*/ 	.word	0x00000000
        /*0d10*/ 	.short	0x0101
        /*0d12*/ 	.byte	0x3f
	.zero		1


	//   ....[46]....
        /*0d14*/ 	.word	0x0000cc30
        /*0d18*/ 	.word	0x00000015
        /*0d1c*/ 	.word	0x00028c50
        /*0d20*/ 	.short	0x010a
        /*0d22*/ 	.byte	0x3f
	.zero		1


	//   ....[47]....
        /*0d24*/ 	.word	0x0000cc80
        /*0d28*/ 	.word	0x00000015
        /*0d2c*/ 	.word	0x00028c50
        /*0d30*/ 	.short	0x010a
        /*0d32*/ 	.byte	0x3f
	.zero		1


	//   ....[48]....
        /*0d34*/ 	.word	0x0000cf80
        /*0d38*/ 	.word	0x00000015
        /*0d3c*/ 	.word	0x00000000
        /*0d40*/ 	.short	0x0101
        /*0d42*/ 	.byte	0x3f
	.zero		1


	//   ....[49]....
        /*0d44*/ 	.word	0x0000f8a0
        /*0d48*/ 	.word	0x00000000
        /*0d4c*/ 	.word	0x00000000
        /*0d50*/ 	.short	0x0101
        /*0d52*/ 	.byte	0x3f
	.zero		1


	//   ....[50]....
        /*0d54*/ 	.word	0x000104f0
        /*0d58*/ 	.word	0x00000004
        /*0d5c*/ 	.word	0x00000000
        /*0d60*/ 	.short	0x0101
        /*0d62*/ 	.byte	0x3f
	.zero		1


	//   ....[51]....
        /*0d64*/ 	.word	0x00014300
        /*0d68*/ 	.word	0x00000011
        /*0d6c*/ 	.word	0x00028c20
        /*0d70*/ 	.short	0x010a
        /*0d72*/ 	.byte	0x3f
	.zero		1


	//   ....[52]....
        /*0d74*/ 	.word	0x00014390
        /*0d78*/ 	.word	0x00000003
        /*0d7c*/ 	.word	0x00028ca0
        /*0d80*/ 	.short	0x010a
        /*0d82*/ 	.byte	0x3f
	.zero		1


	//   ....[53]....
        /*0d84*/ 	.word	0x000145e0
        /*0d88*/ 	.word	0x00000003
        /*0d8c*/ 	.word	0x00028cc0
        /*0d90*/ 	.short	0x010a
        /*0d92*/ 	.byte	0x3f
	.zero		1


	//   ....[54]....
        /*0d94*/ 	.word	0x00014fb0
        /*0d98*/ 	.word	0x00000008
        /*0d9c*/ 	.word	0x00028ca0
        /*0da0*/ 	.short	0x010a
        /*0da2*/ 	.byte	0x3f
	.zero		1


	//   ....[55]....
        /*0da4*/ 	.word	0x000151f0
        /*0da8*/ 	.word	0x00000008
        /*0dac*/ 	.word	0x00028cc0
        /*0db0*/ 	.short	0x010a
        /*0db2*/ 	.byte	0x3f
	.zero		1


	//   ....[56]....
        /*0db4*/ 	.word	0x00016a40
        /*0db8*/ 	.word	0x0000001e
        /*0dbc*/ 	.word	0x00028c40
        /*0dc0*/ 	.short	0x010a
        /*0dc2*/ 	.byte	0x3f
	.zero		1


	//   ....[57]....
        /*0dc4*/ 	.word	0x00016ec0
        /*0dc8*/ 	.word	0x0000001e
        /*0dcc*/ 	.word	0x00028c30
        /*0dd0*/ 	.short	0x0107
        /*0dd2*/ 	.byte	0x3f
	.zero		1


	//   ....[58]....
        /*0dd4*/ 	.word	0x00016f90
        /*0dd8*/ 	.word	0x0000001e
        /*0ddc*/ 	.word	0x00028c30
        /*0de0*/ 	.short	0x0101
        /*0de2*/ 	.byte	0x3f
	.zero		1


	//   ....[59]....
        /*0de4*/ 	.word	0x00017870
        /*0de8*/ 	.word	0x00000011
        /*0dec*/ 	.word	0x00028c00
        /*0df0*/ 	.short	0x0107
        /*0df2*/ 	.byte	0x3f
	.zero		1


	//   ....[60]....
        /*0df4*/ 	.word	0x00017960
        /*0df8*/ 	.word	0x00000011
        /*0dfc*/ 	.word	0x00028c00
        /*0e00*/ 	.short	0x0101
        /*0e02*/ 	.byte	0x3f
	.zero		1


	//   ....[61]....
        /*0e04*/ 	.word	0x00017980
        /*0e08*/ 	.word	0x00000011
        /*0e0c*/ 	.word	0x00028c20
        /*0e10*/ 	.short	0x010a
        /*0e12*/ 	.byte	0x3f
	.zero		1


	//   ....[62]....
        /*0e14*/ 	.word	0x00017a10
        /*0e18*/ 	.word	0x0000001e
        /*0e1c*/ 	.word	0x00028c60
        /*0e20*/ 	.short	0x010a
        /*0e22*/ 	.byte	0x3f
	.zero		1


	//   ....[63]....
        /*0e24*/ 	.word	0x00018320
        /*0e28*/ 	.word	0x0000001e
        /*0e2c*/ 	.word	0x00028c50
        /*0e30*/ 	.short	0x0107
        /*0e32*/ 	.byte	0x3f
	.zero		1


	//   ....[64]....
        /*0e34*/ 	.word	0x000183f0
        /*0e38*/ 	.word	0x0000001e
        /*0e3c*/ 	.word	0x00028c50
        /*0e40*/ 	.short	0x0101
        /*0e42*/ 	.byte	0x3f
	.zero		1


	//   ....[65]....
        /*0e44*/ 	.word	0x00018780
        /*0e48*/ 	.word	0x00000006
        /*0e4c*/ 	.word	0x00028c40
        /*0e50*/ 	.short	0x010a
        /*0e52*/ 	.byte	0x3f
	.zero		1


	//   ....[66]....
        /*0e54*/ 	.word	0x00018aa0
        /*0e58*/ 	.word	0x00000006
        /*0e5c*/ 	.word	0x00028c30
        /*0e60*/ 	.short	0x0107
        /*0e62*/ 	.byte	0x3f
	.zero		1


	//   ....[67]....
        /*0e64*/ 	.word	0x00018b60
        /*0e68*/ 	.word	0x00000006
        /*0e6c*/ 	.word	0x00028c30
        /*0e70*/ 	.short	0x0101
        /*0e72*/ 	.byte	0x3f
	.zero		1


	//   ....[68]....
        /*0e74*/ 	.word	0x00018b90
        /*0e78*/ 	.word	0x00000006
        /*0e7c*/ 	.word	0x00028c60
        /*0e80*/ 	.short	0x010a
        /*0e82*/ 	.byte	0x3f
	.zero		1


	//   ....[69]....
        /*0e84*/ 	.word	0x00019240
        /*0e88*/ 	.word	0x00000006
        /*0e8c*/ 	.word	0x00028c50
        /*0e90*/ 	.short	0x0107
        /*0e92*/ 	.byte	0x3f
	.zero		1


	//   ....[70]....
        /*0e94*/ 	.word	0x00019300
        /*0e98*/ 	.word	0x00000006
        /*0e9c*/ 	.word	0x00028c50
        /*0ea0*/ 	.short	0x0101
        /*0ea2*/ 	.byte	0x3f
	.zero		1


	//   ....[71]....
        /*0ea4*/ 	.word	0x0001a180
        /*0ea8*/ 	.word	0x00000007
        /*0eac*/ 	.word	0x00028c20
        /*0eb0*/ 	.short	0x010a
        /*0eb2*/ 	.byte	0x3f
	.zero		1


	//   ....[72]....
        /*0eb4*/ 	.word	0x0001a2f0
        /*0eb8*/ 	.word	0x00000005
        /*0ebc*/ 	.word	0x00028c40
        /*0ec0*/ 	.short	0x010a
        /*0ec2*/ 	.byte	0x3f
	.zero		1


	//   ....[73]....
        /*0ec4*/ 	.word	0x0001a390
        /*0ec8*/ 	.word	0x00000003
        /*0ecc*/ 	.word	0x00028c40
        /*0ed0*/ 	.short	0x010a
        /*0ed2*/ 	.byte	0x3f
	.zero		1


	//   ....[74]....
        /*0ed4*/ 	.word	0x0001a3d0
        /*0ed8*/ 	.word	0x00000005
        /*0edc*/ 	.word	0x00028c60
        /*0ee0*/ 	.short	0x010a
        /*0ee2*/ 	.byte	0x3f
	.zero		1


	//   ....[75]....
        /*0ee4*/ 	.word	0x0001a410
        /*0ee8*/ 	.word	0x00000003
        /*0eec*/ 	.word	0x00028c60
        /*0ef0*/ 	.short	0x010a
        /*0ef2*/ 	.byte	0x3f
	.zero		1


	//   ....[76]....
        /*0ef4*/ 	.word	0x0001a470
        /*0ef8*/ 	.word	0x0000003a
        /*0efc*/ 	.word	0x00028c90
        /*0f00*/ 	.short	0x010a
        /*0f02*/ 	.byte	0x3f
	.zero		1


	//   ....[77]....
        /*0f04*/ 	.word	0x0001a5d0
        /*0f08*/ 	.word	0x0000003a
        /*0f0c*/ 	.word	0x00028c90
        /*0f10*/ 	.short	0x010a
        /*0f12*/ 	.byte	0x3f
	.zero		1


	//   ....[78]....
        /*0f14*/ 	.word	0x0001a740
        /*0f18*/ 	.word	0x0000003a
        /*0f1c*/ 	.word	0x00028c90
        /*0f20*/ 	.short	0x010a
        /*0f22*/ 	.byte	0x3f
	.zero		1


	//   ....[79]....
        /*0f24*/ 	.word	0x0001a8a0
        /*0f28*/ 	.word	0x0000003a
        /*0f2c*/ 	.word	0x00028cb0
        /*0f30*/ 	.short	0x010a
        /*0f32*/ 	.byte	0x3f
	.zero		1


	//   ....[80]....
        /*0f34*/ 	.word	0x0001a8f0
        /*0f38*/ 	.word	0x0000000a
        /*0f3c*/ 	.word	0x00028c50
        /*0f40*/ 	.short	0x010a
        /*0f42*/ 	.byte	0x3f
	.zero		1


	//   ....[81]....
        /*0f44*/ 	.word	0x0001a940
        /*0f48*/ 	.word	0x0000000a
        /*0f4c*/ 	.word	0x00028c50
        /*0f50*/ 	.short	0x010a
        /*0f52*/ 	.byte	0x3f
	.zero		1


	//   ....[82]....
        /*0f54*/ 	.word	0x0001ab60
        /*0f58*/ 	.word	0x00000002
        /*0f5c*/ 	.word	0x00028c00
        /*0f60*/ 	.short	0x010a
        /*0f62*/ 	.byte	0x3f
	.zero		1


	//   ....[83]....
        /*0f64*/ 	.word	0x0001ad70
        /*0f68*/ 	.word	0x00000002
        /*0f6c*/ 	.word	0x00028c00
        /*0f70*/ 	.short	0x010a
        /*0f72*/ 	.byte	0x3f
	.zero		1


	//   ....[84]....
        /*0f74*/ 	.word	0x0001adc0
        /*0f78*/ 	.word	0x0000000e
        /*0f7c*/ 	.word	0x00028c30
        /*0f80*/ 	.short	0x010a
        /*0f82*/ 	.byte	0x3f
	.zero		1


	//   ....[85]....
        /*0f84*/ 	.word	0x0001ae10
        /*0f88*/ 	.word	0x0000000e
        /*0f8c*/ 	.word	0x00028c50
        /*0f90*/ 	.short	0x010a
        /*0f92*/ 	.byte	0x3f
	.zero		1


	//   ....[86]....
        /*0f94*/ 	.word	0x0001ae60
        /*0f98*/ 	.word	0x00000015
        /*0f9c*/ 	.word	0x00028c30
        /*0fa0*/ 	.short	0x010a
        /*0fa2*/ 	.byte	0x3f
	.zero		1


	//   ....[87]....
        /*0fa4*/ 	.word	0x0001aeb0
        /*0fa8*/ 	.word	0x00000015
        /*0fac*/ 	.word	0x00028c50
        /*0fb0*/ 	.short	0x010a
        /*0fb2*/ 	.byte	0x3f
	.zero		1


	//   ....[88]....
        /*0fb4*/ 	.word	0x0001b050
        /*0fb8*/ 	.word	0x00000011
        /*0fbc*/ 	.word	0x00028c20
        /*0fc0*/ 	.short	0x010a
        /*0fc2*/ 	.byte	0x3f
	.zero		1


	//   ....[89]....
        /*0fc4*/ 	.word	0x0001b0a0
        /*0fc8*/ 	.word	0x00000003
        /*0fcc*/ 	.word	0x00028ca0
        /*0fd0*/ 	.short	0x010a
        /*0fd2*/ 	.byte	0x3f
	.zero		1


	//   ....[90]....
        /*0fd4*/ 	.word	0x0001b0f0
        /*0fd8*/ 	.word	0x00000003
        /*0fdc*/ 	.word	0x00028cc0
        /*0fe0*/ 	.short	0x010a
        /*0fe2*/ 	.byte	0x3f
	.zero		1


	//   ....[91]....
        /*0fe4*/ 	.word	0x0001b140
        /*0fe8*/ 	.word	0x00000008
        /*0fec*/ 	.word	0x00028ca0
        /*0ff0*/ 	.short	0x010a
        /*0ff2*/ 	.byte	0x3f
	.zero		1


	//   ....[92]....
        /*0ff4*/ 	.word	0x0001b190
        /*0ff8*/ 	.word	0x00000008
        /*0ffc*/ 	.word	0x00028cc0
        /*1000*/ 	.short	0x010a
        /*1002*/ 	.byte	0x3f
	.zero		1


	//   ....[93]....
        /*1004*/ 	.word	0x0001b2b0
        /*1008*/ 	.word	0x0000001e
        /*100c*/ 	.word	0x00028c40
        /*1010*/ 	.short	0x010a
        /*1012*/ 	.byte	0x3f
	.zero		1


	//   ....[94]....
        /*1014*/ 	.word	0x0001bd50
        /*1018*/ 	.word	0x00000011
        /*101c*/ 	.word	0x00028c20
        /*1020*/ 	.short	0x010a
        /*1022*/ 	.byte	0x3f
	.zero		1


	//   ....[95]....
        /*1024*/ 	.word	0x0001bda0
        /*1028*/ 	.word	0x0000001e
        /*102c*/ 	.word	0x00028c60
        /*1030*/ 	.short	0x010a
        /*1032*/ 	.byte	0x3f
	.zero		1


	//   ....[96]....
        /*1034*/ 	.word	0x0001c6a0
        /*1038*/ 	.word	0x00000006
        /*103c*/ 	.word	0x00028c40
        /*1040*/ 	.short	0x010a
        /*1042*/ 	.byte	0x3f
	.zero		1


	//   ....[97]....
        /*1044*/ 	.word	0x0001cb60
        /*1048*/ 	.word	0x00000006
        /*104c*/ 	.word	0x00028c60
        /*1050*/ 	.short	0x010a
        /*1052*/ 	.byte	0x3f
	.zero		1


	//   ....[98]....
        /*1054*/ 	.word	0x0001dd00
        /*1058*/ 	.word	0x00000007
        /*105c*/ 	.word	0x00028c20
        /*1060*/ 	.short	0x010a
        /*1062*/ 	.byte	0x3f
	.zero		1


	//   ....[99]....
        /*1064*/ 	.word	0x0001dea0
        /*1068*/ 	.word	0x00000005
        /*106c*/ 	.word	0x00028c40
        /*1070*/ 	.short	0x010a
        /*1072*/ 	.byte	0x3f
	.zero		1


	//   ....[100]....
        /*1074*/ 	.word	0x0001def0
        /*1078*/ 	.word	0x00000003
        /*107c*/ 	.word	0x00028c40
        /*1080*/ 	.short	0x010a
        /*1082*/ 	.byte	0x3f
	.zero		1


	//   ....[101]....
        /*1084*/ 	.word	0x0001df40
        /*1088*/ 	.word	0x00000005
        /*108c*/ 	.word	0x00028c60
        /*1090*/ 	.short	0x010a
        /*1092*/ 	.byte	0x3f
	.zero		1


	//----- nvinfo : EIATTR_NUM_MBARRIERS
	.align		4
.L_678:
        /*1094*/ 	.byte	0x03, 0x38
        /*1096*/ 	.short	0x0016


	//----- nvinfo : EIATTR_EXIT_INSTR_OFFSETS
	.align		4
        /*1098*/ 	.byte	0x04, 0x1c
        /*109a*/ 	.short	(.L_680 - .L_679)


	//   ....[0]....
.L_679:
        /*109c*/ 	.word	0x0001a460


	//----- nvinfo : EIATTR_MAX_THREADS
	.align		4
.L_680:
        /*10a0*/ 	.byte	0x04, 0x05
        /*10a2*/ 	.short	(.L_682 - .L_681)
.L_681:
        /*10a4*/ 	.word	0x00000180
        /*10a8*/ 	.word	0x00000001
        /*10ac*/ 	.word	0x00000001


	//----- nvinfo : EIATTR_CRS_STACK_SIZE
	.align		4
.L_682:
        /*10b0*/ 	.byte	0x04, 0x1e
        /*10b2*/ 	.short	(.L_684 - .L_683)
.L_683:
        /*10b4*/ 	.word	0x00000000


	//----- nvinfo : EIATTR_CBANK_PARAM_SIZE
	.align		4
.L_684:
        /*10b8*/ 	.byte	0x03, 0x19
        /*10ba*/ 	.short	0x0af0


	//----- nvinfo : EIATTR_PARAM_CBANK
	.align		4
        /*10bc*/ 	.byte	0x04, 0x0a
        /*10be*/ 	.short	(.L_686 - .L_685)
	.align		4
.L_685:
        /*10c0*/ 	.word	index@(.nv.constant0._ZN7cutlass13device_kernelIN5flash11enable_sm90INS1_16FlashAttnFwdSm90INS1_25CollectiveMainloopFwdSm90ILi2EN4cute5tupleIJNS5_1CILi1EEES8_S8_EEENS6_IJNS7_ILi64EEESA_SA_EEELi512ENS_10bfloat16_tEfNS_4arch4Sm90ELb0ELb0ELb0ELb1ELb1ELb1ELb0ELb0ELb0ELb1ELb1ELb0EEENS1_21CollectiveEpilogueFwdINS6_IJSA_NS7_ILi512EEESA_EEES9_SC_SE_Li256ELb1ELb1ELb1ELb0EEENS1_36VarlenDynamicPersistentTileSchedulerILi64ELi64ELi256ELi128ELb1ELb1ELb1ELb0ELb1ELb1EEEEEEEEEvNT_6ParamsE)
        /*10c4*/ 	.short	0x0210
        /*10c6*/ 	.short	0x0af0


	//----- nvinfo : EIATTR_SW_WAR
	.align		4
.L_686:
        /*10c8*/ 	.byte	0x04, 0x36
        /*10ca*/ 	.short	(.L_688 - .L_687)
.L_687:
        /*10cc*/ 	.word	0x00000008
.L_688:


//--------------------- .nv.info._ZN7cutlass13device_kernelIN5flash11enable_sm90INS1_16FlashAttnFwdSm90INS1_25CollectiveMainloopFwdSm90ILi2EN4cute5tupleIJNS5_1CILi1EEES8_S8_EEENS6_IJNS7_ILi64EEESA_SA_EEELi512ENS_10bfloat16_tEfNS_4arch4Sm90ELb0ELb0ELb0ELb1ELb1ELb0ELb1ELb0ELb0ELb1ELb1ELb0EEENS1_21CollectiveEpilogueFwdINS6_IJSA_NS7_ILi512EEESA_EEES9_SC_SE_Li256ELb1ELb1ELb1ELb0EEENS1_36VarlenDynamicPersistentTileSchedulerILi64ELi64ELi256ELi128ELb1ELb1ELb1ELb0ELb1ELb1EEEEEEEEEvNT_6ParamsE --------------------------
	.section	.nv.info._ZN7cutlass13device_kernelIN5flash11enable_sm90INS1_16FlashAttnFwdSm90INS1_25CollectiveMainloopFwdSm90ILi2EN4cute5tupleIJNS5_1CILi1EEES8_S8_EEENS6_IJNS7_ILi64EEESA_SA_EEELi512ENS_10bfloat16_tEfNS_4arch4Sm90ELb0ELb0ELb0ELb1ELb1ELb0ELb1ELb0ELb0ELb1ELb1ELb0EEENS1_21CollectiveEpilogueFwdINS6_IJSA_NS7_ILi512EEESA_EEES9_SC_SE_Li256ELb1ELb1ELb1ELb0EEENS1_36VarlenDynamicPersistentTileSchedulerILi64ELi64ELi256ELi128ELb1ELb1ELb1ELb0ELb1ELb1EEEEEEEEEvNT_6ParamsE,"",@"SHT_CUDA_INFO"
	.sectionflags	@""
	.align	4


	//----- nvinfo : EIATTR_CUDA_API_VERSION
	.align		4
        /*0000*/ 	.byte	0x04, 0x37
        /*0002*/ 	.short	(.L_690 - .L_689)
.L_689:
        /*0004*/ 	.word	0x00000082


	//----- nvinfo : EIATTR_KPARAM_INFO
	.align		4
.L_690:
        /*0008*/ 	.byte	0x04, 0x17
        /*000a*/ 	.short	(.L_692 - .L_691)
.L_691:
        /*000c*/ 	.word	0x00000000
        /*0010*/ 	.short	0x0000
        /*0012*/ 	.short	0x0070
        /*0014*/ 	.byte	0x00, 0xf0, 0x01, 0x2e


	//----- nvinfo : EIATTR_SPARSE_MMA_MASK
	.align		4
.L_692:
        /*0018*/ 	.byte	0x03, 0x50
        /*001a*/ 	.short	0x0000


	//----- nvinfo : EIATTR_MAXREG_COUNT
	.align		4
        /*001c*/ 	.byte	0x03, 0x1b
        /*001e*/ 	.short	0x00a8


	//----- nvinfo : EIATTR_NUM_BARRIERS
	.align		4
        /*0020*/ 	.byte	0x02, 0x4c
        /*0022*/ 	.byte	0x10
	.zero		1


	//----- nvinfo : EIATTR_EXTERNS
	.align		4
        /*0024*/ 	.byte	0x04, 0x0f
        /*0026*/ 	.short	(.L_694 - .L_693)


	//   ....[0]....
	.align		4
.L_693:
        /*0028*/ 	.word	index@(__assertfail)


	//----- nvinfo : EIATTR_ANNOTATIONS
	.align		4
.L_694:
        /*002c*/ 	.byte	0x04, 0x55
        /*002e*/ 	.short	(.L_696 - .L_695)


	//   ....[0]....
.L_695:
        /* <DEDUP_REMOVED lines=24> */


	//----- nvinfo : EIATTR_MERCURY_ISA_VERSION
	.align		4
.L_696:
        /*0198*/ 	.byte	0x03, 0x5f
        /*019a*/ 	.short	0x0101


	//----- nvinfo : EIATTR_UNUSED_LOAD_BYTE_OFFSET
	.align		4
        /*019c*/ 	.byte	0x04, 0x44
        /*019e*/ 	.short	(.L_698 - .L_697)


	//   ....[0]....
.L_697:
        /*01a0*/ 	.word	0x00000960
        /*01a4*/ 	.word	0x0000fff0


	//   ....[1]....
        /*01a8*/ 	.word	0x00009740
        /*01ac*/ 	.word	0x0000fff0


	//----- nvinfo : EIATTR_INT_WARP_WIDE_INSTR_OFFSETS
	.align		4
.L_698:
        /*01b0*/ 	.byte	0x04, 0x31
        /*01b2*/ 	.short	(.L_700 - .L_699)


	//   ....[0]....
.L_699:
        /*01b4*/ 	.word	0x000000c0


	//   ....[1]....
        /*01b8*/ 	.word	0x000000d0


	//   ....[2]....
        /*01bc*/ 	.word	0x000000e0


	//   ....[3]....
        /*01c0*/ 	.word	0x00000180


	//   ....[4]....
        /*01c4*/ 	.word	0x0000f570


	//   ....[5]....
        /*01c8*/ 	.word	0x0000f600


	//   ....[6]....
        /*01cc*/ 	.word	0x000138d0


	//   ....[7]....
        /*01d0*/ 	.word	0x00013960


	//----- nvinfo : EIATTR_COOP_GROUP_MASK_REGIDS
	.align		4
.L_700:
        /*01d4*/ 	.byte	0x04, 0x29
        /*01d6*/ 	.short	(.L_702 - .L_701)


	//   ....[0]....
.L_701:
        /*01d8*/ 	.word	0xffffffff


	//   ....[1]....
        /*01dc*/ 	.word	0xffffffff


	//   ....[2]....
        /*01e0*/ 	.word	0xffffffff


	//   ....[3]....
        /*01e4*/ 	.word	0xffffffff


	//   ....[4]....
        /*01e8*/ 	.word	0xffffffff


	//   ....[5]....
        /*01ec*/ 	.word	0xffffffff


	//   ....[6]....
        /*01f0*/ 	.word	0xffffffff


	//   ....[7]....
        /*01f4*/ 	.word	0xffffffff


	//   ....[8]....
        /*01f8*/ 	.word	0xffffffff


	//   ....[9]....
        /*01fc*/ 	.word	0xffffffff


	//   ....[10]....
        /*0200*/ 	.word	0xffffffff


	//   ....[11]....
        /*0204*/ 	.word	0xffffffff


	//   ....[12]....
        /*0208*/ 	.word	0xffffffff


	//   ....[13]....
        /*020c*/ 	.word	0xffffffff


	//   ....[14]....
        /*0210*/ 	.word	0xffffffff


	//   ....[15]....
        /*0214*/ 	.word	0xffffffff


	//   ....[16]....
        /*0218*/ 	.word	0xffffffff


	//   ....[17]....
        /*021c*/ 	.word	0xffffffff


	//   ....[18]....
        /*0220*/ 	.word	0xffffffff


	//   ....[19]....
        /*0224*/ 	.word	0xffffffff


	//   ....[20]....
        /*0228*/ 	.word	0xffffffff


	//   ....[21]....
        /*022c*/ 	.word	0xffffffff


	//   ....[22]....
        /*0230*/ 	.word	0xffffffff


	//   ....[23]....
        /*0234*/ 	.word	0xffffffff


	//   ....[24]....
        /*0238*/ 	.word	0xffffffff


	//   ....[25]....
        /*023c*/ 	.word	0xffffffff


	//   ....[26]....
        /*0240*/ 	.word	0xffffffff


	//   ....[27]....
        /*0244*/ 	.word	0xffffffff


	//   ....[28]....
        /*0248*/ 	.word	0xffffffff


	//   ....[29]....
        /*024c*/ 	.word	0xffffffff


	//   ....[30]....
        /*0250*/ 	.word	0xffffffff


	//   ....[31]....
        /*0254*/ 	.word	0xffffffff


	//   ....[32]....
        /*0258*/ 	.word	0xffffffff


	//   ....[33]....
        /*025c*/ 	.word	0xffffffff


	//   ....[34]....
        /*0260*/ 	.word	0xffffffff


	//   ....[35]....
        /*0264*/ 	.word	0xffffffff


	//   ....[36]....
        /*0268*/ 	.word	0xffffffff


	//   ....[37]....
        /*026c*/ 	.word	0xffffffff


	//   ....[38]....
        /*0270*/ 	.word	0xffffffff


	//   ....[39]....
        /*0274*/ 	.word	0xffffffff


	//   ....[40]....
        /*0278*/ 	.word	0xffffffff


	//   ....[41]....
        /*027c*/ 	.word	0xffffffff


	//   ....[42]....
        /*0280*/ 	.word	0xffffffff


	//   ....[43]....
        /*0284*/ 	.word	0xffffffff


	//   ....[44]....
        /*0288*/ 	.word	0xffffffff


	//   ....[45]....
        /*028c*/ 	.word	0xffffffff


	//   ....[46]....
        /*0290*/ 	.word	0xffffffff


	//   ....[47]....
        /*0294*/ 	.word	0xffffffff


	//   ....[48]....
        /*0298*/ 	.word	0xffffffff


	//   ....[49]....
        /*029c*/ 	.word	0xffffffff


	//   ....[50]....
        /*02a0*/ 	.word	0xffffffff


	//   ....[51]....
        /*02a4*/ 	.word	0xffffffff


	//   ....[52]....
        /*02a8*/ 	.word	0xffffffff


	//   ....[53]....
        /*02ac*/ 	.word	0xffffffff


	//   ....[54]....
        /*02b0*/ 	.word	0xffffffff


	//   ....[55]....
        /*02b4*/ 	.word	0xffffffff


	//   ....[56]....
        /*02b8*/ 	.word	0xffffffff


	//   ....[57]....
        /*02bc*/ 	.word	0xffffffff


	//   ....[58]....
        /*02c0*/ 	.word	0xffffffff


	//   ....[59]....
        /*02c4*/ 	.word	0xffffffff


	//   ....[60]....
        /*02c8*/ 	.word	0xffffffff


	//   ....[61]....
        /*02cc*/ 	.word	0xffffffff


	//   ....[62]....
        /*02d0*/ 	.word	0xffffffff


	//   ....[63]....
        /*02d4*/ 	.word	0xffffffff


	//   ....[64]....
        /*02d8*/ 	.word	0xffffffff


	//   ....[65]....
        /*02dc*/ 	.word	0xffffffff


	//   ....[66]....
        /*02e0*/ 	.word	0xffffffff


	//   ....[67]....
        /*02e4*/ 	.word	0xffffffff


	//   ....[68]....
        /*02e8*/ 	.word	0xffffffff


	//   ....[69]....
        /*02ec*/ 	.word	0xffffffff


	//   ....[70]....
        /*02f0*/ 	.word	0xffffffff


	//   ....[71]....
        /*02f4*/ 	.word	0xffffffff


	//   ....[72]....
        /*02f8*/ 	.word	0xffffffff


	//   ....[73]....
        /*02fc*/ 	.word	0xffffffff


	//   ....[74]....
        /*0300*/ 	.word	0xffffffff


	//   ....[75]....
        /*0304*/ 	.word	0xffffffff


	//   ....[76]....
        /*0308*/ 	.word	0xffffffff


	//   ....[77]....
        /*030c*/ 	.word	0xffffffff


	//   ....[78]....
        /*0310*/ 	.word	0xffffffff


	//   ....[79]....
        /*0314*/ 	.word	0xffffffff


	//   ....[80]....
        /*0318*/ 	.word	0xffffffff


	//   ....[81]....
        /*031c*/ 	.word	0xffffffff


	//   ....[82]....
        /*0320*/ 	.word	0xffffffff


	//   ....[83]....
        /*0324*/ 	.word	0xffffffff


	//   ....[84]....
        /*0328*/ 	.word	0xffffffff


	//   ....[85]....
        /*032c*/ 	.word	0xffffffff


	//   ....[86]....
        /*0330*/ 	.word	0xffffffff


	//   ....[87]....
        /*0334*/ 	.word	0xffffffff


	//   ....[88]....
        /*0338*/ 	.word	0xffffffff


	//   ....[89]....
        /*033c*/ 	.word	0xffffffff


	//   ....[90]....
        /*0340*/ 	.word	0xffffffff


	//   ....[91]....
        /*0344*/ 	.word	0xffffffff


	//   ....[92]....
        /*0348*/ 	.word	0xffffffff


	//   ....[93]....
        /*034c*/ 	.word	0xffffffff


	//   ....[94]....
        /*0350*/ 	.word	0xffffffff


	//   ....[95]....
        /*0354*/ 	.word	0xffffffff


	//   ....[96]....
        /*0358*/ 	.word	0xffffffff


	//   ....[97]....
        /*035c*/ 	.word	0xffffffff


	//   ....[98]....
        /*0360*/ 	.word	0xffffffff


	//   ....[99]....
        /*0364*/ 	.word	0xffffffff


	//   ....[100]....
        /*0368*/ 	.word	0xffffffff


	//   ....[101]....
        /*036c*/ 	.word	0xffffffff


	//   ....[102]....
        /*0370*/ 	.word	0xffffffff


	//   ....[103]....
        /*0374*/ 	.word	0xffffffff


	//   ....[104]....
        /*0378*/ 	.word	0xffffffff


	//   ....[105]....
        /*037c*/ 	.word	0xffffffff


	//   ....[106]....
        /*0380*/ 	.word	0xffffffff


	//   ....[107]....
        /*0384*/ 	.word	0xffffffff


	//   ....[108]....
        /*0388*/ 	.word	0xffffffff


	//   ....[109]....
        /*038c*/ 	.word	0xffffffff


	//   ....[110]....
        /*0390*/ 	.word	0xffffffff


	//   ....[111]....
        /*0394*/ 	.word	0xffffffff


	//   ....[112]....
        /*0398*/ 	.word	0xffffffff


	//   ....[113]....
        /*039c*/ 	.word	0xffffffff


	//   ....[114]....
        /*03a0*/ 	.word	0xffffffff


	//   ....[115]....
        /*03a4*/ 	.word	0xffffffff


	//   ....[116]....
        /*03a8*/ 	.word	0xffffffff


	//   ....[117]....
        /*03ac*/ 	.word	0xffffffff


	//   ....[118]....
        /*03b0*/ 	.word	0xffffffff


	//   ....[119]....
        /*03b4*/ 	.word	0xffffffff


	//   ....[120]....
        /*03b8*/ 	.word	0xffffffff


	//   ....[121]....
        /*03bc*/ 	.word	0xffffffff


	//   ....[122]....
        /*03c0*/ 	.word	0xffffffff


	//   ....[123]....
        /*03c4*/ 	.word	0xffffffff


	//   ....[124]....
        /*03c8*/ 	.word	0xffffffff


	//   ....[125]....
        /*03cc*/ 	.word	0x0500000f


	//   ....[126]....
        /*03d0*/ 	.word	0x0500000f


	//   ....[127]....
        /*03d4*/ 	.word	0x0500000f


	//   ....[128]....
        /*03d8*/ 	.word	0x0500000f


	//   ....[129]....
        /*03dc*/ 	.word	0x0500000f


	//   ....[130]....
        /*03e0*/ 	.word	0x0500000f


	//   ....[131]....
        /*03e4*/ 	.word	0x0500000f


	//   ....[132]....
        /*03e8*/ 	.word	0x0500000f


	//   ....[133]....
        /*03ec*/ 	.word	0x0500000f


	//   ....[134]....
        /*03f0*/ 	.word	0x0500000f


	//   ....[135]....
        /*03f4*/ 	.word	0x0500000f


	//   ....[136]....
        /*03f8*/ 	.word	0x0500000f


	//   ....[137]....
        /*03fc*/ 	.word	0x0500000f


	//   ....[138]....
        /*0400*/ 	.word	0x0500000f


	//   ....[139]....
        /*0404*/ 	.word	0x0500000f


	//   ....[140]....
        /*0408*/ 	.word	0x0500000f


	//   ....[141]....
        /*040c*/ 	.word	0x0500000f


	//   ....[142]....
        /*0410*/ 	.word	0x0500000f


	//   ....[143]....
        /*0414*/ 	.word	0x0500000f


	//   ....[144]....
        /*0418*/ 	.word	0x0500000f


	//   ....[145]....
        /*041c*/ 	.word	0x0500000f


	//   ....[146]....
        /*0420*/ 	.word	0x0500000f


	//   ....[147]....
        /*0424*/ 	.word	0x0500000f


	//   ....[148]....
        /*0428*/ 	.word	0x0500000f


	//   ....[149]....
        /*042c*/ 	.word	0x0500000f


	//   ....[150]....
        /*0430*/ 	.word	0x0500000f


	//   ....[151]....
        /*0434*/ 	.word	0x0500000f


	//   ....[152]....
        /*0438*/ 	.word	0x0500000f


	//   ....[153]....
        /*043c*/ 	.word	0x0500000f


	//   ....[154]....
        /*0440*/ 	.word	0x0500000f


	//   ....[155]....
        /*0444*/ 	.word	0x0500000f


	//   ....[156]....
        /*0448*/ 	.word	0x0500000f


	//   ....[157]....
        /*044c*/ 	.word	0x0500000f


	//   ....[158]....
        /*0450*/ 	.word	0x0500000f


	//   ....[159]....
        /*0454*/ 	.word	0x0500000f


	//   ....[160]....
        /*0458*/ 	.word	0x0500000f


	//   ....[161]....
        /*045c*/ 	.word	0x0500000f


	//   ....[162]....
        /*0460*/ 	.word	0x0500000f


	//   ....[163]....
        /*0464*/ 	.word	0x0500000f


	//   ....[164]....
        /*0468*/ 	.word	0x0500000f


	//   ....[165]....
        /*046c*/ 	.word	0x0500000f


	//   ....[166]....
        /*0470*/ 	.word	0x0500000f


	//   ....[167]....
        /*0474*/ 	.word	0x0500000f


	//   ....[168]....
        /*0478*/ 	.word	0x0500000f


	//   ....[169]....
        /*047c*/ 	.word	0x0500000f


	//   ....[170]....
        /*0480*/ 	.word	0x0500000f


	//   ....[171]....
        /*0484*/ 	.word	0x0500000f


	//   ....[172]....
        /*0488*/ 	.word	0x0500000f


	//   ....[173]....
        /*048c*/ 	.word	0x0500000f


	//   ....[174]....
        /*0490*/ 	.word	0x0500000f


	//   ....[175]....
        /*0494*/ 	.word	0x0500000f


	//   ....[176]....
        /*0498*/ 	.word	0x0500000f


	//   ....[177]....
        /*049c*/ 	.word	0x0500000f


	//   ....[178]....
        /*04a0*/ 	.word	0x0500000f


	//   ....[179]....
        /*04a4*/ 	.word	0x0500000f


	//   ....[180]....
        /*04a8*/ 	.word	0x0500000f


	//   ....[181]....
        /*04ac*/ 	.word	0x0500000f


	//   ....[182]....
        /*04b0*/ 	.word	0x0500000f


	//   ....[183]....
        /*04b4*/ 	.word	0x0500000f


	//   ....[184]....
        /*04b8*/ 	.word	0x0500000f


	//   ....[185]....
        /*04bc*/ 	.word	0x0500000f


	//   ....[186]....
        /*04c0*/ 	.word	0x0500000f


	//   ....[187]....
        /*04c4*/ 	.word	0x0500000f


	//   ....[188]....
        /*04c8*/ 	.word	0x0500000f


	//   ....[189]....
        /*04cc*/ 	.word	0x0500000f


	//   ....[190]....
        /*04d0*/ 	.word	0x0500000f


	//   ....[191]....
        /*04d4*/ 	.word	0x0500000f


	//   ....[192]....
        /*04d8*/ 	.word	0x0500000f


	//----- nvinfo : EIATTR_COOP_GROUP_INSTR_OFFSETS
	.align		4
.L_702:
        /*04dc*/ 	.byte	0x04, 0x28
        /*04de*/ 	.short	(.L_704 - .L_703)


	//   ....[0]....
.L_703:
        /*04e0*/ 	.word	0x00000080


	//   ....[1]....
        /*04e4*/ 	.word	0x00000090


	//   ....[2]....
        /*04e8*/ 	.word	0x000002b0


	//   ....[3]....
        /*04ec*/ 	.word	0x00000410


	//   ....[4]....
        /*04f0*/ 	.word	0x00000530


	//   ....[5]....
        /*04f4*/ 	.word	0x00000690


	//   ....[6]....
        /*04f8*/ 	.word	0x00001dd0


	//   ....[7]....
        /*04fc*/ 	.word	0x00003b10


	//   ....[8]....
        /*0500*/ 	.word	0x000042c0


	//   ....[9]....
        /*0504*/ 	.word	0x00005730


	//   ....[10]....
        /*0508*/ 	.word	0x000057a0


	//   ....[11]....
        /*050c*/ 	.word	0x00005970


	//   ....[12]....
        /*0510*/ 	.word	0x00005a50


	//   ....[13]....
        /*0514*/ 	.word	0x000061a0


	//   ....[14]....
        /*0518*/ 	.word	0x00006710


	//   ....[15]....
        /*051c*/ 	.word	0x000078a0


	//   ....[16]....
        /*0520*/ 	.word	0x000078c0


	//   ....[17]....
        /*0524*/ 	.word	0x00007d40


	//   ....[18]....
        /*0528*/ 	.word	0x00007f10


	//   ....[19]....
        /*052c*/ 	.word	0x00008ba0


	//   ....[20]....
        /*0530*/ 	.word	0x00008c50


	//   ....[21]....
        /*0534*/ 	.word	0x00008c80


	//   ....[22]....
        /*0538*/ 	.word	0x00008ce0


	//   ....[23]....
        /*053c*/ 	.word	0x00008d10


	//   ....[24]....
        /*0540*/ 	.word	0x0000a4d0


	//   ....[25]....
        /*0544*/ 	.word	0x0000a880


	//   ....[26]....
        /*0548*/ 	.word	0x0000a890


	//   ....[27]....
        /*054c*/ 	.word	0x0000a8a0


	//   ....[28]....
        /*0550*/ 	.word	0x0000a8b0


	//   ....[29]....
        /*0554*/ 	.word	0x0000b510


	//   ....[30]....
        /*0558*/ 	.word	0x0000b540


	//   ....[31]....
        /*055c*/ 	.word	0x0000b7f0


	//   ....[32]....
        /*0560*/ 	.word	0x0000b810


	//   ....[33]....
        /*0564*/ 	.word	0x0000c010


	//   ....[34]....
        /*0568*/ 	.word	0x0000c040


	//   ....[35]....
        /*056c*/ 	.word	0x0000c890


	//   ....[36]....
        /*0570*/ 	.word	0x0000c8b0


	//   ....[37]....
        /*0574*/ 	.word	0x0000db90


	//   ....[38]....
        /*0578*/ 	.word	0x0000dbc0


	//   ....[39]....
        /*057c*/ 	.word	0x0000de00


	//   ....[40]....
        /*0580*/ 	.word	0x0000de20


	//   ....[41]....
        /*0584*/ 	.word	0x0000e0e0


	//   ....[42]....
        /*0588*/ 	.word	0x0000e2d0


	//   ....[43]....
        /*058c*/ 	.word	0x0000e300


	//   ....[44]....
        /*0590*/ 	.word	0x0000e330


	//   ....[45]....
        /*0594*/ 	.word	0x0000e360


	//   ....[46]....
        /*0598*/ 	.word	0x0000e390


	//   ....[47]....
        /*059c*/ 	.word	0x0000e3c0


	//   ....[48]....
        /*05a0*/ 	.word	0x0000e530


	//   ....[49]....
        /*05a4*/ 	.word	0x0000e560


	//   ....[50]....
        /*05a8*/ 	.word	0x0000e590


	//   ....[51]....
        /*05ac*/ 	.word	0x0000e5c0


	//   ....[52]....
        /*05b0*/ 	.word	0x0000e5f0


	//   ....[53]....
        /*05b4*/ 	.word	0x0000e620


	//   ....[54]....
        /*05b8*/ 	.word	0x0000e6b0


	//   ....[55]....
        /*05bc*/ 	.word	0x0000e6e0


	//   ....[56]....
        /*05c0*/ 	.word	0x0000e6f0


	//   ....[57]....
        /*05c4*/ 	.word	0x0000e780


	//   ....[58]....
        /*05c8*/ 	.word	0x00010390


	//   ....[59]....
        /*05cc*/ 	.word	0x000103b0


	//   ....[60]....
        /*05d0*/ 	.word	0x00010440


	//   ....[61]....
        /*05d4*/ 	.word	0x00010460


	//   ....[62]....
        /*05d8*/ 	.word	0x000104e0


	//   ....[63]....
        /*05dc*/ 	.word	0x00010500


	//   ....[64]....
        /*05e0*/ 	.word	0x00010510


	//   ....[65]....
        /*05e4*/ 	.word	0x00010520


	//   ....[66]....
        /*05e8*/ 	.word	0x00010ca0


	//   ....[67]....
        /*05ec*/ 	.word	0x00010ce0


	//   ....[68]....
        /*05f0*/ 	.word	0x00010da0


	//   ....[69]....
        /*05f4*/ 	.word	0x00010dc0


	//   ....[70]....
        /*05f8*/ 	.word	0x00010e60


	//   ....[71]....
        /*05fc*/ 	.word	0x00010e80


	//   ....[72]....
        /*0600*/ 	.word	0x00010e90


	//   ....[73]....
        /*0604*/ 	.word	0x00010f10


	//   ....[74]....
        /*0608*/ 	.word	0x00011770


	//   ....[75]....
        /*060c*/ 	.word	0x00011790


	//   ....[76]....
        /*0610*/ 	.word	0x00011930


	//   ....[77]....
        /*0614*/ 	.word	0x00011960


	//   ....[78]....
        /*0618*/ 	.word	0x00011a70


	//   ....[79]....
        /*061c*/ 	.word	0x00011a80


	//   ....[80]....
        /*0620*/ 	.word	0x00011ab0


	//   ....[81]....
        /*0624*/ 	.word	0x00011ac0


	//   ....[82]....
        /*0628*/ 	.word	0x000120d0


	//   ....[83]....
        /*062c*/ 	.word	0x00012100


	//   ....[84]....
        /*0630*/ 	.word	0x000122f0


	//   ....[85]....
        /*0634*/ 	.word	0x00012330


	//   ....[86]....
        /*0638*/ 	.word	0x00012340


	//   ....[87]....
        /*063c*/ 	.word	0x00012350


	//   ....[88]....
        /*0640*/ 	.word	0x000124a0


	//   ....[89]....
        /*0644*/ 	.word	0x000125f0


	//   ....[90]....
        /*0648*/ 	.word	0x00012e00


	//   ....[91]....
        /*064c*/ 	.word	0x00012e20


	//   ....[92]....
        /*0650*/ 	.word	0x00012e70


	//   ....[93]....
        /*0654*/ 	.word	0x00012e80


	//   ....[94]....
        /*0658*/ 	.word	0x00012ec0


	//   ....[95]....
        /*065c*/ 	.word	0x00012ed0


	//   ....[96]....
        /*0660*/ 	.word	0x00012ee0


	//   ....[97]....
        /*0664*/ 	.word	0x00012f20


	//   ....[98]....
        /*0668*/ 	.word	0x00013220


	//   ....[99]....
        /*066c*/ 	.word	0x00013260


	//   ....[100]....
        /*0670*/ 	.word	0x00013280


	//   ....[101]....
        /*0674*/ 	.word	0x000132a0


	//   ....[102]....
        /*0678*/ 	.word	0x000132d0


	//   ....[103]....
        /*067c*/ 	.word	0x000132f0


	//   ....[104]....
        /*0680*/ 	.word	0x000133f0


	//   ....[105]....
        /*0684*/ 	.word	0x00013540


	//   ....[106]....
        /*0688*/ 	.word	0x00013b80


	//   ....[107]....
        /*068c*/ 	.word	0x00013bb0


	//   ....[108]....
        /*0690*/ 	.word	0x00013c10


	//   ....[109]....
        /*0694*/ 	.word	0x00013c40


	//   ....[110]....
        /*0698*/ 	.word	0x00013c70


	//   ....[111]....
        /*069c*/ 	.word	0x00013ca0


	//   ....[112]....
        /*06a0*/ 	.word	0x00013cd0


	//   ....[113]....
        /*06a4*/ 	.word	0x00013d00


	//   ....[114]....
        /*06a8*/ 	.word	0x00013ea0


	//   ....[115]....
        /*06ac*/ 	.word	0x00013ed0


	//   ....[116]....
        /*06b0*/ 	.word	0x00013f00


	//   ....[117]....
        /*06b4*/ 	.word	0x00013f30


	//   ....[118]....
        /*06b8*/ 	.word	0x00013f60


	//   ....[119]....
        /*06bc*/ 	.word	0x00013f90


	//   ....[120]....
        /*06c0*/ 	.word	0x00014050


	//   ....[121]....
        /*06c4*/ 	.word	0x00014070


	//   ....[122]....
        /*06c8*/ 	.word	0x00014080


	//   ....[123]....
        /*06cc*/ 	.word	0x000140e0


	//   ....[124]....
        /*06d0*/ 	.word	0x00014700


	//   ....[125]....
        /*06d4*/ 	.word	0x00014c30


	//   ....[126]....
        /*06d8*/ 	.word	0x00014d20


	//   ....[127]....
        /*06dc*/ 	.word	0x00014dc0


	//   ....[128]....
        /*06e0*/ 	.word	0x00014e20


	//   ....[129]....
        /*06e4*/ 	.word	0x00014f10


	//   ....[130]....
        /*06e8*/ 	.word	0x00014f80


	//   ....[131]....
        /*06ec*/ 	.word	0x00015070


	//   ....[132]....
        /*06f0*/ 	.word	0x000150e0


	//   ....[133]....
        /*06f4*/ 	.word	0x00015180


	//   ....[134]....
        /*06f8*/ 	.word	0x00015280


	//   ....[135]....
        /*06fc*/ 	.word	0x00015310


	//   ....[136]....
        /*0700*/ 	.word	0x00015370


	//   ....[137]....
        /*0704*/ 	.word	0x00015460


	//   ....[138]....
        /*0708*/ 	.word	0x000154e0


	//   ....[139]....
        /*070c*/ 	.word	0x000155e0


	//   ....[140]....
        /*0710*/ 	.word	0x00015650


	//   ....[141]....
        /*0714*/ 	.word	0x00015730


	//   ....[142]....
        /*0718*/ 	.word	0x00015a40


	//   ....[143]....
        /*071c*/ 	.word	0x00015b00


	//   ....[144]....
        /*0720*/ 	.word	0x00015d70


	//   ....[145]....
        /*0724*/ 	.word	0x00015dc0


	//   ....[146]....
        /*0728*/ 	.word	0x00015fd0


	//   ....[147]....
        /*072c*/ 	.word	0x00016020


	//   ....[148]....
        /*0730*/ 	.word	0x000161d0


	//   ....[149]....
        /*0734*/ 	.word	0x00016220


	//   ....[150]....
        /*0738*/ 	.word	0x00016360


	//   ....[151]....
        /*073c*/ 	.word	0x00016460


	//   ....[152]....
        /*0740*/ 	.word	0x000166d0


	//   ....[153]....
        /*0744*/ 	.word	0x00016720


	//   ....[154]....
        /*0748*/ 	.word	0x000168f0


	//   ....[155]....
        /*074c*/ 	.word	0x00016940


	//   ....[156]....
        /*0750*/ 	.word	0x00016b10


	//   ....[157]....
        /*0754*/ 	.word	0x00016b60


	//   ....[158]....
        /*0758*/ 	.word	0x00016c50


	//   ....[159]....
        /*075c*/ 	.word	0x00016cf0


	//   ....[160]....
        /*0760*/ 	.word	0x00016d50


	//   ....[161]....
        /*0764*/ 	.word	0x00016e00


	//   ....[162]....
        /*0768*/ 	.word	0x00016e60


	//   ....[163]....
        /*076c*/ 	.word	0x00016f10


	//   ....[164]....
        /*0770*/ 	.word	0x00016f70


	//   ....[165]....
        /*0774*/ 	.word	0x00017020


	//   ....[166]....
        /*0778*/ 	.word	0x00017110


	//   ....[167]....
        /*077c*/ 	.word	0x000171f0


	//   ....[168]....
        /*0780*/ 	.word	0x00017300


	//   ....[169]....
        /*0784*/ 	.word	0x00017400


	//   ....[170]....
        /*0788*/ 	.word	0x00017530


	//   ....[171]....
        /*078c*/ 	.word	0x00017610


	//   ....[172]....
        /*0790*/ 	.word	0x00017710


	//   ....[173]....
        /*0794*/ 	.word	0x000177f0


	//   ....[174]....
        /*0798*/ 	.word	0x00017880


	//   ....[175]....
        /*079c*/ 	.word	0x00017920


	//   ....[176]....
        /*07a0*/ 	.word	0x00017aa0


	//   ....[177]....
        /*07a4*/ 	.word	0x00017b10


	//   ....[178]....
        /*07a8*/ 	.word	0x00017b80


	//   ....[179]....
        /*07ac*/ 	.word	0x00017bf0


	//   ....[180]....
        /*07b0*/ 	.word	0x00017c60


	//   ....[181]....
        /*07b4*/ 	.word	0x00017ce0


	//   ....[182]....
        /*07b8*/ 	.word	0x00017d60


	//   ....[183]....
        /*07bc*/ 	.word	0x00017df0


	//   ....[184]....
        /*07c0*/ 	.word	0x00017e60


	//   ....[185]....
        /*07c4*/ 	.word	0x00017ed0


	//   ....[186]....
        /*07c8*/ 	.word	0x00017f40


	//   ....[187]....
        /*07cc*/ 	.word	0x00017fc0


	//   ....[188]....
        /*07d0*/ 	.word	0x00018030


	//   ....[189]....
        /*07d4*/ 	.word	0x000180d0


	//   ....[190]....
        /*07d8*/ 	.word	0x00018120


	//   ....[191]....
        /*07dc*/ 	.word	0x000181b0


	//   ....[192]....
        /*07e0*/ 	.word	0x000182e0


	//----- nvinfo : EIATTR_REG_RECONFIG
	.align		4
.L_704:
        /*07e4*/ 	.byte	0x01, 0x54
	.zero		2


	//----- nvinfo : EIATTR_SYSCALL_OFFSETS
	.align		4
        /*07e8*/ 	.byte	0x04, 0x46
        /*07ea*/ 	.short	(.L_706 - .L_705)


	//   ....[0]....
.L_705:
        /*07ec*/ 	.word	0x00003cd0


	//   ....[1]....
        /*07f0*/ 	.word	0x0000f760


	//   ....[2]....
        /*07f4*/ 	.word	0x0000f8b0


	//   ....[3]....
        /*07f8*/ 	.word	0x0000f9a0


	//   ....[4]....
        /*07fc*/ 	.word	0x000108c0


	//   ....[5]....
        /*0800*/ 	.word	0x00011190


	//----- nvinfo : EIATTR_MBARRIER_INSTR_OFFSETS
	.align		4
.L_706:
        /*0804*/ 	.byte	0x04, 0x39
        /*0806*/ 	.short	(.L_708 - .L_707)


	//   ....[0]....
.L_707:
        /*0808*/ 	.word	0x00000190
        /*080c*/ 	.word	0x000000ff
        /*0810*/ 	.word	0x00038800
        /*0814*/ 	.short	0x0100
        /*0816*/ 	.byte	0x08
	.zero		1


	//   ....[1]....
        /*0818*/ 	.word	0x000001a0
        /*081c*/ 	.word	0x000000ff
        /*0820*/ 	.word	0x00038810
        /*0824*/ 	.short	0x0100
        /*0826*/ 	.byte	0x08
	.zero		1


	//   ....[2]....
        /*0828*/ 	.word	0x000001b0
        /*082c*/ 	.word	0x000000ff
        /*0830*/ 	.word	0x00038820
        /*0834*/ 	.short	0x0100
        /*0836*/ 	.byte	0x08
	.zero		1


	//   ....[3]....
        /*0838*/ 	.word	0x00000260
        /*083c*/ 	.word	0x000000ff
        /*0840*/ 	.word	0x00038830
        /*0844*/ 	.short	0x0100
        /*0846*/ 	.byte	0x06
	.zero		1


	//   ....[4]....
        /*0848*/ 	.word	0x00000270
        /*084c*/ 	.word	0x000000ff
        /*0850*/ 	.word	0x00038840
        /*0854*/ 	.short	0x0100
        /*0856*/ 	.byte	0x06
	.zero		1


	//   ....[5]....
        /*0858*/ 	.word	0x00000280
        /*085c*/ 	.word	0x000000ff
        /*0860*/ 	.word	0x00038838
        /*0864*/ 	.short	0x0100
        /*0866*/ 	.byte	0x06
	.zero		1


	//   ....[6]....
        /*0868*/ 	.word	0x00000290
        /*086c*/ 	.word	0x000000ff
        /*0870*/ 	.word	0x00038848
        /*0874*/ 	.short	0x0100
        /*0876*/ 	.byte	0x06
	.zero		1


	//   ....[7]....
        /*0878*/ 	.word	0x000003c0
        /*087c*/ 	.word	0x000000ff
        /*0880*/ 	.word	0x00038850
        /*0884*/ 	.short	0x0100
        /*0886*/ 	.byte	0x08
	.zero		1


	//   ....[8]....
        /*0888*/ 	.word	0x000003d0
        /*088c*/ 	.word	0x000000ff
        /*0890*/ 	.word	0x00038860
        /*0894*/ 	.short	0x0100
        /*0896*/ 	.byte	0x08
	.zero		1


	//   ....[9]....
        /*0898*/ 	.word	0x000003e0
        /*089c*/ 	.word	0x000000ff
        /*08a0*/ 	.word	0x00038858
        /*08a4*/ 	.short	0x0100
        /*08a6*/ 	.byte	0x08
	.zero		1


	//   ....[10]....
        /*08a8*/ 	.word	0x000003f0
        /*08ac*/ 	.word	0x000000ff
        /*08b0*/ 	.word	0x00038868
        /*08b4*/ 	.short	0x0100
        /*08b6*/ 	.byte	0x08
	.zero		1


	//   ....[11]....
        /*08b8*/ 	.word	0x000004e0
        /*08bc*/ 	.word	0x000000ff
        /*08c0*/ 	.word	0x00038870
        /*08c4*/ 	.short	0x0100
        /*08c6*/ 	.byte	0x06
	.zero		1


	//   ....[12]....
        /*08c8*/ 	.word	0x000004f0
        /*08cc*/ 	.word	0x000000ff
        /*08d0*/ 	.word	0x00038880
        /*08d4*/ 	.short	0x0100
        /*08d6*/ 	.byte	0x06
	.zero		1


	//   ....[13]....
        /*08d8*/ 	.word	0x00000500
        /*08dc*/ 	.word	0x000000ff
        /*08e0*/ 	.word	0x00038878
        /*08e4*/ 	.short	0x0100
        /*08e6*/ 	.byte	0x06
	.zero		1


	//   ....[14]....
        /*08e8*/ 	.word	0x00000510
        /*08ec*/ 	.word	0x000000ff
        /*08f0*/ 	.word	0x00038888
        /*08f4*/ 	.short	0x0100
        /*08f6*/ 	.byte	0x06
	.zero		1


	//   ....[15]....
        /*08f8*/ 	.word	0x00000640
        /*08fc*/ 	.word	0x000000ff
        /*0900*/ 	.word	0x00038890
        /*0904*/ 	.short	0x0100
        /*0906*/ 	.byte	0x08
	.zero		1


	//   ....[16]....
        /*0908*/ 	.word	0x00000650
        /*090c*/ 	.word	0x000000ff
        /*0910*/ 	.word	0x000388a0
        /*0914*/ 	.short	0x0100
        /*0916*/ 	.byte	0x08
	.zero		1


	//   ....[17]....
        /*0918*/ 	.word	0x00000660
        /*091c*/ 	.word	0x000000ff
        /*0920*/ 	.word	0x00038898
        /*0924*/ 	.short	0x0100
        /*0926*/ 	.byte	0x08
	.zero		1


	//   ....[18]....
        /*0928*/ 	.word	0x00000670
        /*092c*/ 	.word	0x000000ff
        /*0930*/ 	.word	0x000388a8
        /*0934*/ 	.short	0x0100
        /*0936*/ 	.byte	0x08
	.zero		1


	//   ....[19]....
        /*0938*/ 	.word	0x000007b0
        /*093c*/ 	.word	0x000000ff
        /*0940*/ 	.word	0x000388b0
        /*0944*/ 	.short	0x0100
        /*0946*/ 	.byte	0x08
	.zero		1


	//   ....[20]....
        /*0948*/ 	.word	0x000007c0
        /*094c*/ 	.word	0x000000ff
        /*0950*/ 	.word	0x000388c0
        /*0954*/ 	.short	0x0100
        /*0956*/ 	.byte	0x08
	.zero		1


	//   ....[21]....
        /*0958*/ 	.word	0x000007d0
        /*095c*/ 	.word	0x000000ff
        /*0960*/ 	.word	0x000388b8
        /*0964*/ 	.short	0x0100
        /*0966*/ 	.byte	0x08
	.zero		1


	//   ....[22]....
        /*0968*/ 	.word	0x000007e0
        /*096c*/ 	.word	0x000000ff
        /*0970*/ 	.word	0x000388c8
        /*0974*/ 	.short	0x0100
        /*0976*/ 	.byte	0x08
	.zero		1


	//   ....[23]....
        /*0978*/ 	.word	0x000020b0
        /*097c*/ 	.word	0x000000ff
        /*0980*/ 	.word	0x00000000
        /*0984*/ 	.short	0x0101
        /*0986*/ 	.byte	0x06
	.zero		1


	//   ....[24]....
        /*0988*/ 	.word	0x00002ba0
        /*098c*/ 	.word	0x000000ff
        /*0990*/ 	.word	0x00000000
        /*0994*/ 	.short	0x0101
        /*0996*/ 	.byte	0x06
	.zero		1


	//   ....[25]....
        /*0998*/ 	.word	0x00003d80
        /*099c*/ 	.word	0x000000ff
        /*09a0*/ 	.word	0x00038800
        /*09a4*/ 	.short	0x010a
        /*09a6*/ 	.byte	0x29
	.zero		1


	//   ....[26]....
        /*09a8*/ 	.word	0x00003df0
        /*09ac*/ 	.word	0x00000007
        /*09b0*/ 	.word	0x00038830
        /*09b4*/ 	.short	0x010a
        /*09b6*/ 	.byte	0x3f
	.zero		1


	//   ....[27]....
        /*09b8*/ 	.word	0x00003e30
        /*09bc*/ 	.word	0x00000007
        /*09c0*/ 	.word	0x00038830
        /*09c4*/ 	.short	0x010a
        /*09c6*/ 	.byte	0x3f
	.zero		1


	//   ....[28]....
        /*09c8*/ 	.word	0x000040b0
        /*09cc*/ 	.word	0x000000ff
        /*09d0*/ 	.word	0x00038810
        /*09d4*/ 	.short	0x010a
        /*09d6*/ 	.byte	0x29
	.zero		1


	//   ....[29]....
        /*09d8*/ 	.word	0x000040f0
        /*09dc*/ 	.word	0x00000007
        /*09e0*/ 	.word	0x00038850
        /*09e4*/ 	.short	0x010a
        /*09e6*/ 	.byte	0x3f
	.zero		1


	//   ....[30]....
        /*09e8*/ 	.word	0x00004130
        /*09ec*/ 	.word	0x00000007
        /*09f0*/ 	.word	0x00038850
        /*09f4*/ 	.short	0x010a
        /*09f6*/ 	.byte	0x3f
	.zero		1


	//   ....[31]....
        /*09f8*/ 	.word	0x00005340
        /*09fc*/ 	.word	0x000000ff
        /*0a00*/ 	.word	0x00000000
        /*0a04*/ 	.short	0x0101
        /*0a06*/ 	.byte	0x05
	.zero		1


	//   ....[32]....
        /*0a08*/ 	.word	0x00006230
        /*0a0c*/ 	.word	0x000000ff
        /*0a10*/ 	.word	0x00000000
        /*0a14*/ 	.short	0x0101
        /*0a16*/ 	.byte	0x05
	.zero		1


	//   ....[33]....
        /*0a18*/ 	.word	0x00006330
        /*0a1c*/ 	.word	0x000000ff
        /*0a20*/ 	.word	0x00038830
        /*0a24*/ 	.short	0x010a
        /*0a26*/ 	.byte	0x05
	.zero		1


	//   ....[34]....
        /*0a28*/ 	.word	0x00006370
        /*0a2c*/ 	.word	0x000000ff
        /*0a30*/ 	.word	0x00038830
        /*0a34*/ 	.short	0x010a
        /*0a36*/ 	.byte	0x05
	.zero		1


	//   ....[35]....
        /*0a38*/ 	.word	0x00006550
        /*0a3c*/ 	.word	0x000000ff
        /*0a40*/ 	.word	0x00038850
        /*0a44*/ 	.short	0x010a
        /*0a46*/ 	.byte	0x05
	.zero		1


	//   ....[36]....
        /*0a48*/ 	.word	0x00006590
        /*0a4c*/ 	.word	0x000000ff
        /*0a50*/ 	.word	0x00038850
        /*0a54*/ 	.short	0x010a
        /*0a56*/ 	.byte	0x05
	.zero		1


	//   ....[37]....
        /*0a58*/ 	.word	0x000077b0
        /*0a5c*/ 	.word	0x000000ff
        /*0a60*/ 	.word	0x00000000
        /*0a64*/ 	.short	0x0101
        /*0a66*/ 	.byte	0x0a
	.zero		1


	//   ....[38]....
        /*0a68*/ 	.word	0x00008c30
        /*0a6c*/ 	.word	0x000000ff
        /*0a70*/ 	.word	0x00000000
        /*0a74*/ 	.short	0x0101
        /*0a76*/ 	.byte	0x05
	.zero		1


	//   ....[39]....
        /*0a78*/ 	.word	0x0000b530
        /*0a7c*/ 	.word	0x000000ff
        /*0a80*/ 	.word	0x00000000
        /*0a84*/ 	.short	0x0101
        /*0a86*/ 	.byte	0x07
	.zero		1


	//   ....[40]....
        /*0a88*/ 	.word	0x0000bf60
        /*0a8c*/ 	.word	0x000000ff
        /*0a90*/ 	.word	0x00000000
        /*0a94*/ 	.short	0x0101
        /*0a96*/ 	.byte	0x07
	.zero		1


	//   ....[41]....
        /*0a98*/ 	.word	0x00010160
        /*0a9c*/ 	.word	0x00000016
        /*0aa0*/ 	.word	0x00038840
        /*0aa4*/ 	.short	0x010a
        /*0aa6*/ 	.byte	0x3f
	.zero		1


	//   ....[42]....
        /*0aa8*/ 	.word	0x00010620
        /*0aac*/ 	.word	0x00000016
        /*0ab0*/ 	.word	0x00038830
        /*0ab4*/ 	.short	0x0107
        /*0ab6*/ 	.byte	0x3f
	.zero		1


	//   ....[43]....
        /*0ab8*/ 	.word	0x00010700
        /*0abc*/ 	.word	0x00000016
        /*0ac0*/ 	.word	0x00038830
        /*0ac4*/ 	.short	0x0101
        /*0ac6*/ 	.byte	0x3f
	.zero		1


	//   ....[44]....
        /*0ac8*/ 	.word	0x00010fd0
        /*0acc*/ 	.word	0x00000011
        /*0ad0*/ 	.word	0x00038800
        /*0ad4*/ 	.short	0x0107
        /*0ad6*/ 	.byte	0x3f
	.zero		1


	//   ....[45]....
        /*0ad8*/ 	.word	0x00011060
        /*0adc*/ 	.word	0x00000011
        /*0ae0*/ 	.word	0x00038800
        /*0ae4*/ 	.short	0x0101
        /*0ae6*/ 	.byte	0x3f
	.zero		1


	//   ....[46]....
        /*0ae8*/ 	.word	0x00011d60
        /*0aec*/ 	.word	0x00000011
        /*0af0*/ 	.word	0x00038810
        /*0af4*/ 	.short	0x0107
        /*0af6*/ 	.byte	0x3f
	.zero		1


	//   ....[47]....
        /*0af8*/ 	.word	0x00011e60
        /*0afc*/ 	.word	0x00000011
        /*0b00*/ 	.word	0x00038810
        /*0b04*/ 	.short	0x0101
        /*0b06*/ 	.byte	0x3f
	.zero		1


	//   ....[48]....
        /*0b08*/ 	.word	0x00011e80
        /*0b0c*/ 	.word	0x00000011
        /*0b10*/ 	.word	0x00038820
        /*0b14*/ 	.short	0x010a
        /*0b16*/ 	.byte	0x3f
	.zero		1


	//   ....[49]....
        /*0b18*/ 	.word	0x00011f10
        /*0b1c*/ 	.word	0x00000016
        /*0b20*/ 	.word	0x00038860
        /*0b24*/ 	.short	0x010a
        /*0b26*/ 	.byte	0x3f
	.zero		1


	//   ....[50]....
        /*0b28*/ 	.word	0x00012810
        /*0b2c*/ 	.word	0x00000016
        /*0b30*/ 	.word	0x00038850
        /*0b34*/ 	.short	0x0107
        /*0b36*/ 	.byte	0x3f
	.zero		1


	//   ....[51]....
        /*0b38*/ 	.word	0x000128e0
        /*0b3c*/ 	.word	0x00000016
        /*0b40*/ 	.word	0x00038850
        /*0b44*/ 	.short	0x0101
        /*0b46*/ 	.byte	0x3f
	.zero		1


	//   ....[52]....
        /*0b48*/ 	.word	0x00012c80
        /*0b4c*/ 	.word	0x00000006
        /*0b50*/ 	.word	0x00038840
        /*0b54*/ 	.short	0x010a
        /*0b56*/ 	.byte	0x3f
	.zero		1


	//   ....[53]....
        /*0b58*/ 	.word	0x00012fa0
        /*0b5c*/ 	.word	0x00000006
        /*0b60*/ 	.word	0x00038830
        /*0b64*/ 	.short	0x0107
        /*0b66*/ 	.byte	0x3f
	.zero		1


	//   ....[54]....
        /*0b68*/ 	.word	0x00013060
        /*0b6c*/ 	.word	0x00000006
        /*0b70*/ 	.word	0x00038830
        /*0b74*/ 	.short	0x0101
        /*0b76*/ 	.byte	0x3f
	.zero		1


	//   ....[55]....
        /*0b78*/ 	.word	0x00013090
        /*0b7c*/ 	.word	0x00000006
        /*0b80*/ 	.word	0x00038860
        /*0b84*/ 	.short	0x010a
        /*0b86*/ 	.byte	0x3f
	.zero		1


	//   ....[56]....
        /*0b88*/ 	.word	0x00013740
        /*0b8c*/ 	.word	0x00000006
        /*0b90*/ 	.word	0x00038850
        /*0b94*/ 	.short	0x0107
        /*0b96*/ 	.byte	0x3f
	.zero		1


	//   ....[57]....
        /*0b98*/ 	.word	0x00013800
        /*0b9c*/ 	.word	0x00000006
        /*0ba0*/ 	.word	0x00038850
        /*0ba4*/ 	.short	0x0101
        /*0ba6*/ 	.byte	0x3f
	.zero		1


	//   ....[58]....
        /*0ba8*/ 	.word	0x00014680
        /*0bac*/ 	.word	0x00000005
        /*0bb0*/ 	.word	0x00038820
        /*0bb4*/ 	.short	0x010a
        /*0bb6*/ 	.byte	0x3f
	.zero		1


	//   ....[59]....
        /*0bb8*/ 	.word	0x00014800
        /*0bbc*/ 	.word	0x00000003
        /*0bc0*/ 	.word	0x00038840
        /*0bc4*/ 	.short	0x010a
        /*0bc6*/ 	.byte	0x3f
	.zero		1


	//   ....[60]....
        /*0bc8*/ 	.word	0x000148a0
        /*0bcc*/ 	.word	0x00000005
        /*0bd0*/ 	.word	0x00038840
        /*0bd4*/ 	.short	0x010a
        /*0bd6*/ 	.byte	0x3f
	.zero		1


	//   ....[61]....
        /*0bd8*/ 	.word	0x000148e0
        /*0bdc*/ 	.word	0x00000003
        /*0be0*/ 	.word	0x00038860
        /*0be4*/ 	.short	0x010a
        /*0be6*/ 	.byte	0x3f
	.zero		1


	//   ....[62]....
        /*0be8*/ 	.word	0x00014920
        /*0bec*/ 	.word	0x00000005
        /*0bf0*/ 	.word	0x00038860
        /*0bf4*/ 	.short	0x010a
        /*0bf6*/ 	.byte	0x3f
	.zero		1


	//   ....[63]....
        /*0bf8*/ 	.word	0x00014990
        /*0bfc*/ 	.word	0x00000000
        /*0c00*/ 	.word	0x00038800
        /*0c04*/ 	.short	0x010a
        /*0c06*/ 	.byte	0x3f
	.zero		1


	//   ....[64]....
        /*0c08*/ 	.word	0x000149e0
        /*0c0c*/ 	.word	0x00000007
        /*0c10*/ 	.word	0x00038830
        /*0c14*/ 	.short	0x010a
        /*0c16*/ 	.byte	0x3f
	.zero		1


	//   ....[65]....
        /*0c18*/ 	.word	0x00014a40
        /*0c1c*/ 	.word	0x00000006
        /*0c20*/ 	.word	0x00038810
        /*0c24*/ 	.short	0x010a
        /*0c26*/ 	.byte	0x3f
	.zero		1


	//   ....[66]....
        /*0c28*/ 	.word	0x00014a90
        /*0c2c*/ 	.word	0x00000007
        /*0c30*/ 	.word	0x00038850
        /*0c34*/ 	.short	0x010a
        /*0c36*/ 	.byte	0x3f
	.zero		1


	//   ....[67]....
        /*0c38*/ 	.word	0x00014af0
        /*0c3c*/ 	.word	0x00000005
        /*0c40*/ 	.word	0x00038830
        /*0c44*/ 	.short	0x010a
        /*0c46*/ 	.byte	0x3f
	.zero		1


	//   ....[68]....
        /*0c48*/ 	.word	0x00014b50
        /*0c4c*/ 	.word	0x00000005
        /*0c50*/ 	.word	0x00038850
        /*0c54*/ 	.short	0x010a
        /*0c56*/ 	.byte	0x3f
	.zero		1


	//   ....[69]....
        /*0c58*/ 	.word	0x00014c70
        /*0c5c*/ 	.word	0x00000016
        /*0c60*/ 	.word	0x00038840
        /*0c64*/ 	.short	0x010a
        /*0c66*/ 	.byte	0x3f
	.zero		1


	//   ....[70]....
        /*0c68*/ 	.word	0x00016260
        /*0c6c*/ 	.word	0x00000011
        /*0c70*/ 	.word	0x00038820
        /*0c74*/ 	.short	0x010a
        /*0c76*/ 	.byte	0x3f
	.zero		1


	//   ....[71]....
        /*0c78*/ 	.word	0x000162b0
        /*0c7c*/ 	.word	0x00000016
        /*0c80*/ 	.word	0x00038860
        /*0c84*/ 	.short	0x010a
        /*0c86*/ 	.byte	0x3f
	.zero		1


	//   ....[72]....
        /*0c88*/ 	.word	0x00016ba0
        /*0c8c*/ 	.word	0x00000006
        /*0c90*/ 	.word	0x00038840
        /*0c94*/ 	.short	0x010a
        /*0c96*/ 	.byte	0x3f
	.zero		1


	//   ....[73]....
        /*0c98*/ 	.word	0x00017060
        /*0c9c*/ 	.word	0x00000006
        /*0ca0*/ 	.word	0x00038860
        /*0ca4*/ 	.short	0x010a
        /*0ca6*/ 	.byte	0x3f
	.zero		1


	//   ....[74]....
        /*0ca8*/ 	.word	0x00018200
        /*0cac*/ 	.word	0x00000005
        /*0cb0*/ 	.word	0x00038820
        /*0cb4*/ 	.short	0x010a
        /*0cb6*/ 	.byte	0x3f
	.zero		1


	//   ....[75]....
        /*0cb8*/ 	.word	0x000183a0
        /*0cbc*/ 	.word	0x00000003
        /*0cc0*/ 	.word	0x00038840
        /*0cc4*/ 	.short	0x010a
        /*0cc6*/ 	.byte	0x3f
	.zero		1


	//   ....[76]....
        /*0cc8*/ 	.word	0x000183f0
        /*0ccc*/ 	.word	0x00000005
        /*0cd0*/ 	.word	0x00038840
        /*0cd4*/ 	.short	0x010a
        /*0cd6*/ 	.byte	0x3f
	.zero		1


	//   ....[77]....
        /*0cd8*/ 	.word	0x00018440
        /*0cdc*/ 	.word	0x00000003
        /*0ce0*/ 	.word	0x00038860
        /*0ce4*/ 	.short	0x010a
        /*0ce6*/ 	.byte	0x3f
	.zero		1


	//----- nvinfo : EIATTR_NUM_MBARRIERS
	.align		4
.L_708:
        /*0ce8*/ 	.byte	0x03, 0x38
        /*0cea*/ 	.short	0x0017


	//----- nvinfo : EIATTR_EXIT_INSTR_OFFSETS
	.align		4
        /*0cec*/ 	.byte	0x04, 0x1c
        /*0cee*/ 	.short	(.L_710 - .L_709)


	//   ....[0]....
.L_709:
        /*0cf0*/ 	.word	0x00000990


	//   ....[1]....
        /*0cf4*/ 	.word	0x0000e080


	//   ....[2]....
        /*0cf8*/ 	.word	0x00014970


	//----- nvinfo : EIATTR_MAX_THREADS
	.align		4
.L_710:
        /*0cfc*/ 	.byte	0x04, 0x05
        /*0cfe*/ 	.short	(.L_712 - .L_711)
.L_711:
        /*0d00*/ 	.word	0x00000180
        /*0d04*/ 	.word	0x00000001
        /*0d08*/ 	.word	0x00000001


	//----- nvinfo : EIATTR_CRS_STACK_SIZE
	.align		4
.L_712:
        /*0d0c*/ 	.byte	0x04, 0x1e
        /*0d0e*/ 	.short	(.L_714 - .L_713)
.L_713:
        /*0d10*/ 	.word	0x00000000


	//----- nvinfo : EIATTR_CBANK_PARAM_SIZE
	.align		4
.L_714:
        /*0d14*/ 	.byte	0x03, 0x19
        /*0d16*/ 	.short	0x0bf0


	//----- nvinfo : EIATTR_PARAM_CBANK
	.align		4
        /*0d18*/ 	.byte	0x04, 0x0a
        /*0d1a*/ 	.short	(.L_716 - .L_715)
	.align		4
.L_715:
        /*0d1c*/ 	.word	index@(.nv.constant0._ZN7cutlass13device_kernelIN5flash11enable_sm90INS1_16FlashAttnFwdSm90INS1_25CollectiveMainloopFwdSm90ILi2EN4cute5tupleIJNS5_1CILi1EEES8_S8_EEENS6_IJNS7_ILi64EEESA_SA_EEELi512ENS_10bfloat16_tEfNS_4arch4Sm90ELb0ELb0ELb0ELb1ELb1ELb0ELb1ELb0ELb0ELb1ELb1ELb0EEENS1_21CollectiveEpilogueFwdINS6_IJSA_NS7_ILi512EEESA_EEES9_SC_SE_Li256ELb1ELb1ELb1ELb0EEENS1_36VarlenDynamicPersistentTileSchedulerILi64ELi64ELi256ELi128ELb1ELb1ELb1ELb0ELb1ELb1EEEEEEEEEvNT_6ParamsE)
        /*0d20*/ 	.short	0x0210
        /*0d22*/ 	.short	0x0bf0


	//----- nvinfo : EIATTR_SW_WAR
	.align		4
.L_716:
        /*0d24*/ 	.byte	0x04, 0x36
        /*0d26*/ 	.short	(.L_718 - .L_717)
.L_717:
        /*0d28*/ 	.word	0x00000008
.L_718:


//--------------------- .nv.info._ZN7cutlass13device_kernelIN5flash11enable_sm90INS1_16FlashAttnFwdSm90INS1_25CollectiveMainloopFwdSm90ILi2EN4cute5tupleIJNS5_1CILi1EEES8_S8_EEENS6_IJNS7_ILi64EEESA_SA_EEELi512ENS_10bfloat16_tEfNS_4arch4Sm90ELb0ELb0ELb0ELb1ELb1ELb1ELb1ELb0ELb0ELb1ELb1ELb0EEENS1_21CollectiveEpilogueFwdINS6_IJSA_NS7_ILi512EEESA_EEES9_SC_SE_Li256ELb1ELb1ELb1ELb0EEENS1_36VarlenDynamicPersistentTileSchedulerILi64ELi64ELi256ELi128ELb1ELb1ELb1ELb0ELb1ELb1EEEEEEEEEvNT_6ParamsE --------------------------
	.section	.nv.info._ZN7cutlass13device_kernelIN5flash11enable_sm90INS1_16FlashAttnFwdSm90INS1_25CollectiveMainloopFwdSm90ILi2EN4cute5tupleIJNS5_1CILi1EEES8_S8_EEENS6_IJNS7_ILi64EEESA_SA_EEELi512ENS_10bfloat16_tEfNS_4arch4Sm90ELb0ELb0ELb0ELb1ELb1ELb1ELb1ELb0ELb0ELb1ELb1ELb0EEENS1_21CollectiveEpilogueFwdINS6_IJSA_NS7_ILi512EEESA_EEES9_SC_SE_Li256ELb1ELb1ELb1ELb0EEENS1_36VarlenDynamicPersistentTileSchedulerILi64ELi64ELi256ELi128ELb1ELb1ELb1ELb0ELb1ELb1EEEEEEEEEvNT_6ParamsE,"",@"SHT_CUDA_INFO"
	.sectionflags	@""
	.align	4


	//----- nvinfo : EIATTR_CUDA_API_VERSION
	.align		4
        /*0000*/ 	.byte	0x04, 0x37
        /*0002*/ 	.short	(.L_720 - .L_719)
.L_719:
        /*0004*/ 	.word	0x00000082


	//----- nvinfo : EIATTR_KPARAM_INFO
	.align		4
.L_720:
        /*0008*/ 	.byte	0x04, 0x17
        /*000a*/ 	.short	(.L_722 - .L_721)
.L_721:
        /*000c*/ 	.word	0x00000000
        /*0010*/ 	.short	0x0000
        /*0012*/ 	.short	0x0070
        /*0014*/ 	.byte	0x00, 0xf0, 0x01, 0x2e


	//----- nvinfo : EIATTR_SPARSE_MMA_MASK
	.align		4
.L_722:
        /*0018*/ 	.byte	0x03, 0x50
        /*001a*/ 	.short	0x0000


	//----- nvinfo : EIATTR_MAXREG_COUNT
	.align		4
        /*001c*/ 	.byte	0x03, 0x1b
        /*001e*/ 	.short	0x00a8


	//----- nvinfo : EIATTR_NUM_BARRIERS
	.align		4
        /*0020*/ 	.byte	0x02, 0x4c
        /*0022*/ 	.byte	0x10
	.zero		1


	//----- nvinfo : EIATTR_EXTERNS
	.align		4
        /*0024*/ 	.byte	0x04, 0x0f
        /*0026*/ 	.short	(.L_724 - .L_723)


	//   ....[0]....
	.align		4
.L_723:
        /*0028*/ 	.word	index@(__assertfail)


	//----- nvinfo : EIATTR_ANNOTATIONS
	.align		4
.L_724:
        /*002c*/ 	.byte	0x04, 0x55
        /*002e*/ 	.short	(.L_726 - .L_725)


	//   ....[0]....
.L_725:
        /* <DEDUP_REMOVED lines=64> */


	//----- nvinfo : EIATTR_MERCURY_ISA_VERSION
	.align		4
.L_726:
        /*0418*/ 	.byte	0x03, 0x5f
        /*041a*/ 	.short	0x0101


	//----- nvinfo : EIATTR_UNUSED_LOAD_BYTE_OFFSET
	.align		4
        /*041c*/ 	.byte	0x04, 0x44
        /*041e*/ 	.short	(.L_728 - .L_727)


	//   ....[0]....
.L_727:
        /*0420*/ 	.word	0x00000a50
        /*0424*/ 	.word	0x0000fff0


	//   ....[1]....
        /*0428*/ 	.word	0x00010b30
        /*042c*/ 	.word	0x0000fff0


	//----- nvinfo : EIATTR_INT_WARP_WIDE_INSTR_OFFSETS
	.align		4
.L_728:
        /*0430*/ 	.byte	0x04, 0x31
        /*0432*/ 	.short	(.L_730 - .L_729)


	//   ....[0]....
.L_729:
        /*0434*/ 	.word	0x00000130


	//   ....[1]....
        /*0438*/ 	.word	0x00000170


	//   ....[2]....
        /*043c*/ 	.word	0x000001e0


	//   ....[3]....
        /*0440*/ 	.word	0x000001f0


	//   ....[4]....
        /*0444*/ 	.word	0x00018d90


	//   ....[5]....
        /*0448*/ 	.word	0x00018e20


	//   ....[6]....
        /*044c*/ 	.word	0x0001d290


	//   ....[7]....
        /*0450*/ 	.word	0x0001d320


	//----- nvinfo : EIATTR_COOP_GROUP_MASK_REGIDS
	.align		4
.L_730:
        /*0454*/ 	.byte	0x04, 0x29
        /*0456*/ 	.short	(.L_732 - .L_731)


	//   ....[0]....
.L_731:
        /*0458*/ 	.word	0xffffffff


	//   ....[1]....
        /*045c*/ 	.word	0xffffffff


	//   ....[2]....
        /*0460*/ 	.word	0xffffffff


	//   ....[3]....
        /*0464*/ 	.word	0xffffffff


	//   ....[4]....
        /*0468*/ 	.word	0xffffffff


	//   ....[5]....
        /*046c*/ 	.word	0xffffffff


	//   ....[6]....
        /*0470*/ 	.word	0xffffffff


	//   ....[7]....
        /*0474*/ 	.word	0xffffffff


	//   ....[8]....
        /*0478*/ 	.word	0xffffffff


	//   ....[9]....
        /*047c*/ 	.word	0xffffffff


	//   ....[10]....
        /*0480*/ 	.word	0xffffffff


	//   ....[11]....
        /*0484*/ 	.word	0xffffffff


	//   ....[12]....
        /*0488*/ 	.word	0xffffffff


	//   ....[13]....
        /*048c*/ 	.word	0xffffffff


	//   ....[14]....
        /*0490*/ 	.word	0xffffffff


	//   ....[15]....
        /*0494*/ 	.word	0xffffffff


	//   ....[16]....
        /*0498*/ 	.word	0xffffffff


	//   ....[17]....
        /*049c*/ 	.word	0xffffffff


	//   ....[18]....
        /*04a0*/ 	.word	0xffffffff


	//   ....[19]....
        /*04a4*/ 	.word	0xffffffff


	//   ....[20]....
        /*04a8*/ 	.word	0xffffffff


	//   ....[21]....
        /*04ac*/ 	.word	0xffffffff


	//   ....[22]....
        /*04b0*/ 	.word	0xffffffff


	//   ....[23]....
        /*04b4*/ 	.word	0xffffffff


	//   ....[24]....
        /*04b8*/ 	.word	0xffffffff


	//   ....[25]....
        /*04bc*/ 	.word	0xffffffff


	//   ....[26]....
        /*04c0*/ 	.word	0xffffffff


	//   ....[27]....
        /*04c4*/ 	.word	0xffffffff


	//   ....[28]....
        /*04c8*/ 	.word	0xffffffff


	//   ....[29]....
        /*04cc*/ 	.word	0xffffffff


	//   ....[30]....
        /*04d0*/ 	.word	0xffffffff


	//   ....[31]....
        /*04d4*/ 	.word	0xffffffff


	//   ....[32]....
        /*04d8*/ 	.word	0xffffffff


	//   ....[33]....
        /*04dc*/ 	.word	0xffffffff


	//   ....[34]....
        /*04e0*/ 	.word	0xffffffff


	//   ....[35]....
        /*04e4*/ 	.word	0xffffffff


	//   ....[36]....
        /*04e8*/ 	.word	0xffffffff


	//   ....[37]....
        /*04ec*/ 	.word	0xffffffff


	//   ....[38]....
        /*04f0*/ 	.word	0xffffffff


	//   ....[39]....
        /*04f4*/ 	.word	0xffffffff


	//   ....[40]....
        /*04f8*/ 	.word	0xffffffff


	//   ....[41]....
        /*04fc*/ 	.word	0xffffffff


	//   ....[42]....
        /*0500*/ 	.word	0xffffffff


	//   ....[43]....
        /*0504*/ 	.word	0xffffffff


	//   ....[44]....
        /*0508*/ 	.word	0xffffffff


	//   ....[45]....
        /*050c*/ 	.word	0xffffffff


	//   ....[46]....
        /*0510*/ 	.word	0xffffffff


	//   ....[47]....
        /*0514*/ 	.word	0xffffffff


	//   ....[48]....
        /*0518*/ 	.word	0xffffffff


	//   ....[49]....
        /*051c*/ 	.word	0xffffffff


	//   ....[50]....
        /*0520*/ 	.word	0xffffffff


	//   ....[51]....
        /*0524*/ 	.word	0xffffffff


	//   ....[52]....
        /*0528*/ 	.word	0xffffffff


	//   ....[53]....
        /*052c*/ 	.word	0xffffffff


	//   ....[54]....
        /*0530*/ 	.word	0xffffffff


	//   ....[55]....
        /*0534*/ 	.word	0xffffffff


	//   ....[56]....
        /*0538*/ 	.word	0xffffffff


	//   ....[57]....
        /*053c*/ 	.word	0xffffffff


	//   ....[58]....
        /*0540*/ 	.word	0xffffffff


	//   ....[59]....
        /*0544*/ 	.word	0xffffffff


	//   ....[60]....
        /*0548*/ 	.word	0xffffffff


	//   ....[61]....
        /*054c*/ 	.word	0xffffffff


	//   ....[62]....
        /*0550*/ 	.word	0xffffffff


	//   ....[63]....
        /*0554*/ 	.word	0xffffffff


	//   ....[64]....
        /*0558*/ 	.word	0xffffffff


	//   ....[65]....
        /*055c*/ 	.word	0xffffffff


	//   ....[66]....
        /*0560*/ 	.word	0xffffffff


	//   ....[67]....
        /*0564*/ 	.word	0xffffffff


	//   ....[68]....
        /*0568*/ 	.word	0xffffffff


	//   ....[69]....
        /*056c*/ 	.word	0xffffffff


	//   ....[70]....
        /*0570*/ 	.word	0xffffffff


	//   ....[71]....
        /*0574*/ 	.word	0xffffffff


	//   ....[72]....
        /*0578*/ 	.word	0xffffffff


	//   ....[73]....
        /*057c*/ 	.word	0xffffffff


	//   ....[74]....
        /*0580*/ 	.word	0xffffffff


	//   ....[75]....
        /*0584*/ 	.word	0xffffffff


	//   ....[76]....
        /*0588*/ 	.word	0xffffffff


	//   ....[77]....
        /*058c*/ 	.word	0xffffffff


	//   ....[78]....
        /*0590*/ 	.word	0xffffffff


	//   ....[79]....
        /*0594*/ 	.word	0xffffffff


	//   ....[80]....
        /*0598*/ 	.word	0xffffffff


	//   ....[81]....
        /*059c*/ 	.word	0xffffffff


	//   ....[82]....
        /*05a0*/ 	.word	0xffffffff


	//   ....[83]....
        /*05a4*/ 	.word	0xffffffff


	//   ....[84]....
        /*05a8*/ 	.word	0xffffffff


	//   ....[85]....
        /*05ac*/ 	.word	0xffffffff


	//   ....[86]....
        /*05b0*/ 	.word	0xffffffff


	//   ....[87]....
        /*05b4*/ 	.word	0xffffffff


	//   ....[88]....
        /*05b8*/ 	.word	0xffffffff


	//   ....[89]....
        /*05bc*/ 	.word	0xffffffff


	//   ....[90]....
        /*05c0*/ 	.word	0xffffffff


	//   ....[91]....
        /*05c4*/ 	.word	0xffffffff


	//   ....[92]....
        /*05c8*/ 	.word	0xffffffff


	//   ....[93]....
        /*05cc*/ 	.word	0xffffffff


	//   ....[94]....
        /*05d0*/ 	.word	0xffffffff


	//   ....[95]....
        /*05d4*/ 	.word	0xffffffff


	//   ....[96]....
        /*05d8*/ 	.word	0xffffffff


	//   ....[97]....
        /*05dc*/ 	.word	0xffffffff


	//   ....[98]....
        /*05e0*/ 	.word	0xffffffff


	//   ....[99]....
        /*05e4*/ 	.word	0xffffffff


	//   ....[100]....
        /*05e8*/ 	.word	0xffffffff


	//   ....[101]....
        /*05ec*/ 	.word	0xffffffff


	//   ....[102]....
        /*05f0*/ 	.word	0xffffffff


	//   ....[103]....
        /*05f4*/ 	.word	0xffffffff


	//   ....[104]....
        /*05f8*/ 	.word	0xffffffff


	//   ....[105]....
        /*05fc*/ 	.word	0xffffffff


	//   ....[106]....
        /*0600*/ 	.word	0xffffffff


	//   ....[107]....
        /*0604*/ 	.word	0xffffffff


	//   ....[108]....
        /*0608*/ 	.word	0xffffffff


	//   ....[109]....
        /*060c*/ 	.word	0xffffffff


	//   ....[110]....
        /*0610*/ 	.word	0xffffffff


	//   ....[111]....
        /*0614*/ 	.word	0xffffffff


	//   ....[112]....
        /*0618*/ 	.word	0xffffffff


	//   ....[113]....
        /*061c*/ 	.word	0xffffffff


	//   ....[114]....
        /*0620*/ 	.word	0xffffffff


	//   ....[115]....
        /*0624*/ 	.word	0xffffffff


	//   ....[116]....
        /*0628*/ 	.word	0xffffffff


	//   ....[117]....
        /*062c*/ 	.word	0xffffffff


	//   ....[118]....
        /*0630*/ 	.word	0xffffffff


	//   ....[119]....
        /*0634*/ 	.word	0xffffffff


	//   ....[120]....
        /*0638*/ 	.word	0xffffffff


	//   ....[121]....
        /*063c*/ 	.word	0xffffffff


	//   ....[122]....
        /*0640*/ 	.word	0xffffffff


	//   ....[123]....
        /*0644*/ 	.word	0xffffffff


	//   ....[124]....
        /*0648*/ 	.word	0xffffffff


	//   ....[125]....
        /*064c*/ 	.word	0xffffffff


	//   ....[126]....
        /*0650*/ 	.word	0xffffffff


	//   ....[127]....
        /*0654*/ 	.word	0xffffffff


	//   ....[128]....
        /*0658*/ 	.word	0xffffffff


	//   ....[129]....
        /*065c*/ 	.word	0xffffffff


	//   ....[130]....
        /*0660*/ 	.word	0xffffffff


	//   ....[131]....
        /*0664*/ 	.word	0xffffffff


	//   ....[132]....
        /*0668*/ 	.word	0xffffffff


	//   ....[133]....
        /*066c*/ 	.word	0xffffffff


	//   ....[134]....
        /*0670*/ 	.word	0xffffffff


	//   ....[135]....
        /*0674*/ 	.word	0xffffffff


	//   ....[136]....
        /*0678*/ 	.word	0xffffffff


	//   ....[137]....
        /*067c*/ 	.word	0xffffffff


	//   ....[138]....
        /*0680*/ 	.word	0xffffffff


	//   ....[139]....
        /*0684*/ 	.word	0xffffffff


	//   ....[140]....
        /*0688*/ 	.word	0xffffffff


	//   ....[141]....
        /*068c*/ 	.word	0xffffffff


	//   ....[142]....
        /*0690*/ 	.word	0xffffffff


	//   ....[143]....
        /*0694*/ 	.word	0x0500000f


	//   ....[144]....
        /*0698*/ 	.word	0x0500000f


	//   ....[145]....
        /*069c*/ 	.word	0x0500000f


	//   ....[146]....
        /*06a0*/ 	.word	0x0500000f


	//   ....[147]....
        /*06a4*/ 	.word	0x0500000f


	//   ....[148]....
        /*06a8*/ 	.word	0x0500000f


	//   ....[149]....
        /*06ac*/ 	.word	0x0500000f


	//   ....[150]....
        /*06b0*/ 	.word	0x0500000f


	//   ....[151]....
        /*06b4*/ 	.word	0x0500000f


	//   ....[152]....
        /*06b8*/ 	.word	0x0500000f


	//   ....[153]....
        /*06bc*/ 	.word	0x0500000f


	//   ....[154]....
        /*06c0*/ 	.word	0x0500000f


	//   ....[155]....
        /*06c4*/ 	.word	0x0500000f


	//   ....[156]....
        /*06c8*/ 	.word	0x0500000f


	//   ....[157]....
        /*06cc*/ 	.word	0x0500000f


	//   ....[158]....
        /*06d0*/ 	.word	0x0500000f


	//   ....[159]....
        /*06d4*/ 	.word	0x0500000f


	//   ....[160]....
        /*06d8*/ 	.word	0x0500000f


	//   ....[161]....
        /*06dc*/ 	.word	0x0500000f


	//   ....[162]....
        /*06e0*/ 	.word	0x0500000f


	//   ....[163]....
        /*06e4*/ 	.word	0x0500000f


	//   ....[164]....
        /*06e8*/ 	.word	0x0500000f


	//   ....[165]....
        /*06ec*/ 	.word	0x0500000f


	//   ....[166]....
        /*06f0*/ 	.word	0x0500000f


	//   ....[167]....
        /*06f4*/ 	.word	0x0500000f


	//   ....[168]....
        /*06f8*/ 	.word	0x0500000f


	//   ....[169]....
        /*06fc*/ 	.word	0x0500000f


	//   ....[170]....
        /*0700*/ 	.word	0x0500000f


	//   ....[171]....
        /*0704*/ 	.word	0x0500000f


	//   ....[172]....
        /*0708*/ 	.word	0x0500000f


	//   ....[173]....
        /*070c*/ 	.word	0x0500000f


	//   ....[174]....
        /*0710*/ 	.word	0x0500000f


	//   ....[175]....
        /*0714*/ 	.word	0x0500000f


	//   ....[176]....
        /*0718*/ 	.word	0x0500000f


	//   ....[177]....
        /*071c*/ 	.word	0x0500000f


	//   ....[178]....
        /*0720*/ 	.word	0x0500000f


	//   ....[179]....
        /*0724*/ 	.word	0x0500000f


	//   ....[180]....
        /*0728*/ 	.word	0x0500000f


	//   ....[181]....
        /*072c*/ 	.word	0x0500000f


	//   ....[182]....
        /*0730*/ 	.word	0x0500000f


	//   ....[183]....
        /*0734*/ 	.word	0x0500000f


	//   ....[184]....
        /*0738*/ 	.word	0x0500000f


	//   ....[185]....
        /*073c*/ 	.word	0x0500000f


	//   ....[186]....
        /*0740*/ 	.word	0x0500000f


	//   ....[187]....
        /*0744*/ 	.word	0x0500000f


	//   ....[188]....
        /*0748*/ 	.word	0x0500000f


	//   ....[189]....
        /*074c*/ 	.word	0x0500000f


	//   ....[190]....
        /*0750*/ 	.word	0x0500000f


	//   ....[191]....
        /*0754*/ 	.word	0x0500000f


	//   ....[192]....
        /*0758*/ 	.word	0x0500000f


	//   ....[193]....
        /*075c*/ 	.word	0x0500000f


	//   ....[194]....
        /*0760*/ 	.word	0x0500000f


	//   ....[195]....
        /*0764*/ 	.word	0x0500000f


	//   ....[196]....
        /*0768*/ 	.word	0x0500000f


	//   ....[197]....
        /*076c*/ 	.word	0x0500000f


	//   ....[198]....
        /*0770*/ 	.word	0x0500000f


	//   ....[199]....
        /*0774*/ 	.word	0x0500000f


	//   ....[200]....
        /*0778*/ 	.word	0x0500000f


	//   ....[201]....
        /*077c*/ 	.word	0x0500000f


	//   ....[202]....
        /*0780*/ 	.word	0x0500000f


	//   ....[203]....
        /*0784*/ 	.word	0x0500000f


	//   ....[204]....
        /*0788*/ 	.word	0x0500000f


	//   ....[205]....
        /*078c*/ 	.word	0x0500000f


	//   ....[206]....
        /*0790*/ 	.word	0x0500000f


	//   ....[207]....
        /*0794*/ 	.word	0x0500000f


	//   ....[208]....
        /*0798*/ 	.word	0x0500000f


	//   ....[209]....
        /*079c*/ 	.word	0x0500000f


	//   ....[210]....
        /*07a0*/ 	.word	0x0500000f


	//   ....[211]....
        /*07a4*/ 	.word	0x0500000f


	//   ....[212]....
        /*07a8*/ 	.word	0x0500000f


	//   ....[213]....
        /*07ac*/ 	.word	0x0500000f


	//   ....[214]....
        /*07b0*/ 	.word	0x0500000f


	//   ....[215]....
        /*07b4*/ 	.word	0x0500000f


	//   ....[216]....
        /*07b8*/ 	.word	0x0500000f


	//   ....[217]....
        /*07bc*/ 	.word	0x0500000f


	//   ....[218]....
        /*07c0*/ 	.word	0x0500000f


	//   ....[219]....
        /*07c4*/ 	.word	0x0500000f


	//   ....[220]....
        /*07c8*/ 	.word	0x0500000f


	//   ....[221]....
        /*07cc*/ 	.word	0x0500000f


	//   ....[222]....
        /*07d0*/ 	.word	0x0500000f


	//   ....[223]....
        /*07d4*/ 	.word	0x0500000f


	//   ....[224]....
        /*07d8*/ 	.word	0x0500000f


	//   ....[225]....
        /*07dc*/ 	.word	0x0500000f


	//----- nvinfo : EIATTR_COOP_GROUP_INSTR_OFFSETS
	.align		4
.L_732:
        /*07e0*/ 	.byte	0x04, 0x28
        /*07e2*/ 	.short	(.L_734 - .L_733)


	//   ....[0]....
.L_733:
        /*07e4*/ 	.word	0x00000070


	//   ....[1]....
        /*07e8*/ 	.word	0x00000140


	//   ....[2]....
        /*07ec*/ 	.word	0x00000190


	//   ....[3]....
        /*07f0*/ 	.word	0x000003a0


	//   ....[4]....
        /*07f4*/ 	.word	0x00000500


	//   ....[5]....
        /*07f8*/ 	.word	0x00000620


	//   ....[6]....
        /*07fc*/ 	.word	0x00000780


	//   ....[7]....
        /*0800*/ 	.word	0x00003160


	//   ....[8]....
        /*0804*/ 	.word	0x00003170


	//   ....[9]....
        /*0808*/ 	.word	0x00003c20


	//   ....[10]....
        /*080c*/ 	.word	0x00003c30


	//   ....[11]....
        /*0810*/ 	.word	0x00004630


	//   ....[12]....
        /*0814*/ 	.word	0x00004640


	//   ....[13]....
        /*0818*/ 	.word	0x00004a00


	//   ....[14]....
        /*081c*/ 	.word	0x00004a10


	//   ....[15]....
        /*0820*/ 	.word	0x00005990


	//   ....[16]....
        /*0824*/ 	.word	0x00007860


	//   ....[17]....
        /*0828*/ 	.word	0x00007e20


	//   ....[18]....
        /*082c*/ 	.word	0x00007e30


	//   ....[19]....
        /*0830*/ 	.word	0x00007e40


	//   ....[20]....
        /*0834*/ 	.word	0x00007e50


	//   ....[21]....
        /*0838*/ 	.word	0x00008e40


	//   ....[22]....
        /*083c*/ 	.word	0x00008e50


	//   ....[23]....
        /*0840*/ 	.word	0x00008e60


	//   ....[24]....
        /*0844*/ 	.word	0x00008e70


	//   ....[25]....
        /*0848*/ 	.word	0x0000a550


	//   ....[26]....
        /*084c*/ 	.word	0x0000c060


	//   ....[27]....
        /*0850*/ 	.word	0x0000c130


	//   ....[28]....
        /*0854*/ 	.word	0x0000c280


	//   ....[29]....
        /*0858*/ 	.word	0x0000c3a0


	//   ....[30]....
        /*085c*/ 	.word	0x0000cc20


	//   ....[31]....
        /*0860*/ 	.word	0x0000d330


	//   ....[32]....
        /*0864*/ 	.word	0x0000eb80


	//   ....[33]....
        /*0868*/ 	.word	0x0000eba0


	//   ....[34]....
        /*086c*/ 	.word	0x0000f270


	//   ....[35]....
        /*0870*/ 	.word	0x0000f370


	//   ....[36]....
        /*0874*/ 	.word	0x0000ff70


	//   ....[37]....
        /*0878*/ 	.word	0x00010060


	//   ....[38]....
        /*087c*/ 	.word	0x00010080


	//   ....[39]....
        /*0880*/ 	.word	0x000101f0


	//   ....[40]....
        /*0884*/ 	.word	0x000103c0


	//   ....[41]....
        /*0888*/ 	.word	0x00011870


	//   ....[42]....
        /*088c*/ 	.word	0x00011c40


	//   ....[43]....
        /*0890*/ 	.word	0x00011c50


	//   ....[44]....
        /*0894*/ 	.word	0x00011c60


	//   ....[45]....
        /*0898*/ 	.word	0x00011c70


	//   ....[46]....
        /*089c*/ 	.word	0x000129a0


	//   ....[47]....
        /*08a0*/ 	.word	0x000129c0


	//   ....[48]....
        /*08a4*/ 	.word	0x00012c60


	//   ....[49]....
        /*08a8*/ 	.word	0x00012c80


	//   ....[50]....
        /*08ac*/ 	.word	0x000135f0


	//   ....[51]....
        /*08b0*/ 	.word	0x00013630


	//   ....[52]....
        /*08b4*/ 	.word	0x00014030


	//   ....[53]....
        /*08b8*/ 	.word	0x00014050


	//   ....[54]....
        /*08bc*/ 	.word	0x00015600


	//   ....[55]....
        /*08c0*/ 	.word	0x00015620


	//   ....[56]....
        /*08c4*/ 	.word	0x00015850


	//   ....[57]....
        /*08c8*/ 	.word	0x00015870


	//   ....[58]....
        /*08cc*/ 	.word	0x00015b20


	//   ....[59]....
        /*08d0*/ 	.word	0x00015d10


	//   ....[60]....
        /*08d4*/ 	.word	0x00015d40


	//   ....[61]....
        /*08d8*/ 	.word	0x00015d70


	//   ....[62]....
        /*08dc*/ 	.word	0x00015da0


	//   ....[63]....
        /*08e0*/ 	.word	0x00015dd0


	//   ....[64]....
        /*08e4*/ 	.word	0x00015e00


	//   ....[65]....
        /*08e8*/ 	.word	0x00015f90


	//   ....[66]....
        /*08ec*/ 	.word	0x00015fc0


	//   ....[67]....
        /*08f0*/ 	.word	0x00015ff0


	//   ....[68]....
        /*08f4*/ 	.word	0x00016020


	//   ....[69]....
        /*08f8*/ 	.word	0x00016050


	//   ....[70]....
        /*08fc*/ 	.word	0x00016080


	//   ....[71]....
        /*0900*/ 	.word	0x00016110


	//   ....[72]....
        /*0904*/ 	.word	0x00016140


	//   ....[73]....
        /*0908*/ 	.word	0x00016150


	//   ....[74]....
        /*090c*/ 	.word	0x000161e0


	//   ....[75]....
        /*0910*/ 	.word	0x00017190


	//   ....[76]....
        /*0914*/ 	.word	0x00019bc0


	//   ....[77]....
        /*0918*/ 	.word	0x00019be0


	//   ....[78]....
        /*091c*/ 	.word	0x00019c70


	//   ....[79]....
        /*0920*/ 	.word	0x00019c90


	//   ....[80]....
        /*0924*/ 	.word	0x00019d10


	//   ....[81]....
        /*0928*/ 	.word	0x00019d30


	//   ....[82]....
        /*092c*/ 	.word	0x00019d40


	//   ....[83]....
        /*0930*/ 	.word	0x00019d50


	//   ....[84]....
        /*0934*/ 	.word	0x0001a500


	//   ....[85]....
        /*0938*/ 	.word	0x0001a530


	//   ....[86]....
        /*093c*/ 	.word	0x0001a5e0


	//   ....[87]....
        /*0940*/ 	.word	0x0001a5f0


	//   ....[88]....
        /*0944*/ 	.word	0x0001a600


	//   ....[89]....
        /*0948*/ 	.word	0x0001a680


	//   ....[90]....
        /*094c*/ 	.word	0x0001a690


	//   ....[91]....
        /*0950*/ 	.word	0x0001a700


	//   ....[92]....
        /*0954*/ 	.word	0x0001aff0


	//   ....[93]....
        /*0958*/ 	.word	0x0001b060


	//   ....[94]....
        /*095c*/ 	.word	0x0001b100


	//   ....[95]....
        /*0960*/ 	.word	0x0001b250


	//   ....[96]....
        /*0964*/ 	.word	0x0001b2b0


	//   ....[97]....
        /*0968*/ 	.word	0x0001b2d0


	//   ....[98]....
        /*096c*/ 	.word	0x0001b2e0


	//   ....[99]....
        /*0970*/ 	.word	0x0001b300


	//   ....[100]....
        /*0974*/ 	.word	0x0001bab0


	//   ....[101]....
        /*0978*/ 	.word	0x0001bae0


	//   ....[102]....
        /*097c*/ 	.word	0x0001bcd0


	//   ....[103]....
        /*0980*/ 	.word	0x0001bd10


	//   ....[104]....
        /*0984*/ 	.word	0x0001bd20


	//   ....[105]....
        /*0988*/ 	.word	0x0001bd30


	//   ....[106]....
        /*098c*/ 	.word	0x0001be80


	//   ....[107]....
        /*0990*/ 	.word	0x0001bfd0


	//   ....[108]....
        /*0994*/ 	.word	0x0001c7c0


	//   ....[109]....
        /*0998*/ 	.word	0x0001c7e0


	//   ....[110]....
        /*099c*/ 	.word	0x0001c830


	//   ....[111]....
        /*09a0*/ 	.word	0x0001c840


	//   ....[112]....
        /*09a4*/ 	.word	0x0001c880


	//   ....[113]....
        /*09a8*/ 	.word	0x0001c890


	//   ....[114]....
        /*09ac*/ 	.word	0x0001c8a0


	//   ....[115]....
        /*09b0*/ 	.word	0x0001c8e0


	//   ....[116]....
        /*09b4*/ 	.word	0x0001cbe0


	//   ....[117]....
        /*09b8*/ 	.word	0x0001cc20


	//   ....[118]....
        /*09bc*/ 	.word	0x0001cc40


	//   ....[119]....
        /*09c0*/ 	.word	0x0001cc60


	//   ....[120]....
        /*09c4*/ 	.word	0x0001cc90


	//   ....[121]....
        /*09c8*/ 	.word	0x0001ccb0


	//   ....[122]....
        /*09cc*/ 	.word	0x0001cdb0


	//   ....[123]....
        /*09d0*/ 	.word	0x0001cf00


	//   ....[124]....
        /*09d4*/ 	.word	0x0001d540


	//   ....[125]....
        /*09d8*/ 	.word	0x0001d570


	//   ....[126]....
        /*09dc*/ 	.word	0x0001d5d0


	//   ....[127]....
        /*09e0*/ 	.word	0x0001d600


	//   ....[128]....
        /*09e4*/ 	.word	0x0001d630


	//   ....[129]....
        /*09e8*/ 	.word	0x0001d660


	//   ....[130]....
        /*09ec*/ 	.word	0x0001d690


	//   ....[131]....
        /*09f0*/ 	.word	0x0001d6c0


	//   ....[132]....
        /*09f4*/ 	.word	0x0001d860


	//   ....[133]....
        /*09f8*/ 	.word	0x0001d890


	//   ....[134]....
        /*09fc*/ 	.word	0x0001d8c0


	//   ....[135]....
        /*0a00*/ 	.word	0x0001d8f0


	//   ....[136]....
        /*0a04*/ 	.word	0x0001d920


	//   ....[137]....
        /*0a08*/ 	.word	0x0001d950


	//   ....[138]....
        /*0a0c*/ 	.word	0x0001da10


	//   ....[139]....
        /*0a10*/ 	.word	0x0001da30


	//   ....[140]....
        /*0a14*/ 	.word	0x0001da40


	//   ....[141]....
        /*0a18*/ 	.word	0x0001daa0


	//   ....[142]....
        /*0a1c*/ 	.word	0x0001e0c0


	//   ....[143]....
        /*0a20*/ 	.word	0x0001e3d0


	//   ....[144]....
        /*0a24*/ 	.word	0x0001e460


	//   ....[145]....
        /*0a28*/ 	.word	0x0001e530


	//   ....[146]....
        /*0a2c*/ 	.word	0x0001e5c0


	//   ....[147]....
        /*0a30*/ 	.word	0x0001e6a0


	//   ....[148]....
        /*0a34*/ 	.word	0x0001e730


	//   ....[149]....
        /*0a38*/ 	.word	0x0001e810


	//   ....[150]....
        /*0a3c*/ 	.word	0x0001e8a0


	//   ....[151]....
        /*0a40*/ 	.word	0x0001e8f0


	//   ....[152]....
        /*0a44*/ 	.word	0x0001e940


	//   ....[153]....
        /*0a48*/ 	.word	0x0001ea30


	//   ....[154]....
        /*0a4c*/ 	.word	0x0001eac0


	//   ....[155]....
        /*0a50*/ 	.word	0x0001eb10


	//   ....[156]....
        /*0a54*/ 	.word	0x0001eb60


	//   ....[157]....
        /*0a58*/ 	.word	0x0001ee00


	//   ....[158]....
        /*0a5c*/ 	.word	0x0001f0e0


	//   ....[159]....
        /*0a60*/ 	.word	0x0001f1d0


	//   ....[160]....
        /*0a64*/ 	.word	0x0001f270


	//   ....[161]....
        /*0a68*/ 	.word	0x0001f2d0


	//   ....[162]....
        /*0a6c*/ 	.word	0x0001f3c0


	//   ....[163]....
        /*0a70*/ 	.word	0x0001f430


	//   ....[164]....
        /*0a74*/ 	.word	0x0001f520


	//   ....[165]....
        /*0a78*/ 	.word	0x0001f590


	//   ....[166]....
        /*0a7c*/ 	.word	0x0001f630


	//   ....[167]....
        /*0a80*/ 	.word	0x0001f720


	//   ....[168]....
        /*0a84*/ 	.word	0x0001f7c0


	//   ....[169]....
        /*0a88*/ 	.word	0x0001f820


	//   ....[170]....
        /*0a8c*/ 	.word	0x0001f8e0


	//   ....[171]....
        /*0a90*/ 	.word	0x0001f940


	//   ....[172]....
        /*0a94*/ 	.word	0x0001f9e0


	//   ....[173]....
        /*0a98*/ 	.word	0x0001fa90


	//   ....[174]....
        /*0a9c*/ 	.word	0x0001fb70


	//   ....[175]....
        /*0aa0*/ 	.word	0x0001fe60


	//   ....[176]....
        /*0aa4*/ 	.word	0x0001ff20


	//   ....[177]....
        /*0aa8*/ 	.word	0x00020190


	//   ....[178]....
        /*0aac*/ 	.word	0x00020210


	//   ....[179]....
        /*0ab0*/ 	.word	0x00020420


	//   ....[180]....
        /*0ab4*/ 	.word	0x00020470


	//   ....[181]....
        /*0ab8*/ 	.word	0x000205e0


	//   ....[182]....
        /*0abc*/ 	.word	0x00020670


	//   ....[183]....
        /*0ac0*/ 	.word	0x000207b0


	//   ....[184]....
        /*0ac4*/ 	.word	0x000208b0


	//   ....[185]....
        /*0ac8*/ 	.word	0x00020b20


	//   ....[186]....
        /*0acc*/ 	.word	0x00020b70


	//   ....[187]....
        /*0ad0*/ 	.word	0x00020d40


	//   ....[188]....
        /*0ad4*/ 	.word	0x00020d90


	//   ....[189]....
        /*0ad8*/ 	.word	0x00020f60


	//   ....[190]....
        /*0adc*/ 	.word	0x00020fb0


	//   ....[191]....
        /*0ae0*/ 	.word	0x000210a0


	//   ....[192]....
        /*0ae4*/ 	.word	0x00021140


	//   ....[193]....
        /*0ae8*/ 	.word	0x000211a0


	//   ....[194]....
        /*0aec*/ 	.word	0x00021250


	//   ....[195]....
        /*0af0*/ 	.word	0x000212b0


	//   ....[196]....
        /*0af4*/ 	.word	0x00021360


	//   ....[197]....
        /*0af8*/ 	.word	0x000213c0


	//   ....[198]....
        /*0afc*/ 	.word	0x00021470


	//   ....[199]....
        /*0b00*/ 	.word	0x00021560


	//   ....[200]....
        /*0b04*/ 	.word	0x00021640


	//   ....[201]....
        /*0b08*/ 	.word	0x00021750


	//   ....[202]....
        /*0b0c*/ 	.word	0x00021850


	//   ....[203]....
        /*0b10*/ 	.word	0x00021980


	//   ....[204]....
        /*0b14*/ 	.word	0x00021a60


	//   ....[205]....
        /*0b18*/ 	.word	0x00021b60


	//   ....[206]....
        /*0b1c*/ 	.word	0x00021c40


	//   ....[207]....
        /*0b20*/ 	.word	0x00021cd0


	//   ....[208]....
        /*0b24*/ 	.word	0x00021d70


	//   ....[209]....
        /*0b28*/ 	.word	0x00021ef0


	//   ....[210]....
        /*0b2c*/ 	.word	0x00021f60


	//   ....[211]....
        /*0b30*/ 	.word	0x00021fd0


	//   ....[212]....
        /*0b34*/ 	.word	0x00022040


	//   ....[213]....
        /*0b38*/ 	.word	0x000220b0


	//   ....[214]....
        /*0b3c*/ 	.word	0x00022130


	//   ....[215]....
        /*0b40*/ 	.word	0x000221b0


	//   ....[216]....
        /*0b44*/ 	.word	0x00022240


	//   ....[217]....
        /*0b48*/ 	.word	0x000222b0


	//   ....[218]....
        /*0b4c*/ 	.word	0x00022320


	//   ....[219]....
        /*0b50*/ 	.word	0x00022390


	//   ....[220]....
        /*0b54*/ 	.word	0x00022410


	//   ....[221]....
        /*0b58*/ 	.word	0x00022480


	//   ....[222]....
        /*0b5c*/ 	.word	0x00022520


	//   ....[223]....
        /*0b60*/ 	.word	0x00022570


	//   ....[224]....
        /*0b64*/ 	.word	0x00022600


	//   ....[225]....
        /*0b68*/ 	.word	0x00022730


	//----- nvinfo : EIATTR_REG_RECONFIG
	.align		4
.L_734:
        /*0b6c*/ 	.byte	0x01, 0x54
	.zero		2


	//----- nvinfo : EIATTR_SYSCALL_OFFSETS
	.align		4
        /*0b70*/ 	.byte	0x04, 0x46
        /*0b72*/ 	.short	(.L_736 - .L_735)


	//   ....[0]....
.L_735:
        /*0b74*/ 	.word	0x000023e0


	//   ....[1]....
        /*0b78*/ 	.word	0x00002530


	//   ....[2]....
        /*0b7c*/ 	.word	0x00007a00


	//   ....[3]....
        /*0b80*/ 	.word	0x00007d90


	//   ....[4]....
        /*0b84*/ 	.word	0x00018f80


	//   ....[5]....
        /*0b88*/ 	.word	0x000190d0


	//   ....[6]....
        /*0b8c*/ 	.word	0x000191c0


	//   ....[7]....
        /*0b90*/ 	.word	0x0001a120


	//   ....[8]....
        /*0b94*/ 	.word	0x0001a970


	//----- nvinfo : EIATTR_MBARRIER_INSTR_OFFSETS
	.align		4
.L_736:
        /*0b98*/ 	.byte	0x04, 0x39
        /*0b9a*/ 	.short	(.L_738 - .L_737)


	//   ....[0]....
.L_737:
        /*0b9c*/ 	.word	0x00000280
        /*0ba0*/ 	.word	0x000000ff
        /*0ba4*/ 	.word	0x00038800
        /*0ba8*/ 	.short	0x0100
        /*0baa*/ 	.byte	0x08
	.zero		1


	//   ....[1]....
        /*0bac*/ 	.word	0x00000290
        /*0bb0*/ 	.word	0x000000ff
        /*0bb4*/ 	.word	0x00038810
        /*0bb8*/ 	.short	0x0100
        /*0bba*/ 	.byte	0x08
	.zero		1


	//   ....[2]....
        /*0bbc*/ 	.word	0x000002a0
        /*0bc0*/ 	.word	0x000000ff
        /*0bc4*/ 	.word	0x00038820
        /*0bc8*/ 	.short	0x0100
        /*0bca*/ 	.byte	0x08
	.zero		1


	//   ....[3]....
        /*0bcc*/ 	.word	0x00000350
        /*0bd0*/ 	.word	0x000000ff
        /*0bd4*/ 	.word	0x00038830
        /*0bd8*/ 	.short	0x0100
        /*0bda*/ 	.byte	0x06
	.zero		1


	//   ....[4]....
        /*0bdc*/ 	.word	0x00000360
        /*0be0*/ 	.word	0x000000ff
        /*0be4*/ 	.word	0x00038840
        /*0be8*/ 	.short	0x0100
        /*0bea*/ 	.byte	0x06
	.zero		1


	//   ....[5]....
        /*0bec*/ 	.word	0x00000370
        /*0bf0*/ 	.word	0x000000ff
        /*0bf4*/ 	.word	0x00038838
        /*0bf8*/ 	.short	0x0100
        /*0bfa*/ 	.byte	0x06
	.zero		1


	//   ....[6]....
        /*0bfc*/ 	.word	0x00000380
        /*0c00*/ 	.word	0x000000ff
        /*0c04*/ 	.word	0x00038848
        /*0c08*/ 	.short	0x0100
        /*0c0a*/ 	.byte	0x06
	.zero		1


	//   ....[7]....
        /*0c0c*/ 	.word	0x000004b0
        /*0c10*/ 	.word	0x000000ff
        /*0c14*/ 	.word	0x00038850
        /*0c18*/ 	.short	0x0100
        /*0c1a*/ 	.byte	0x08
	.zero		1


	//   ....[8]....
        /*0c1c*/ 	.word	0x000004c0
        /*0c20*/ 	.word	0x000000ff
        /*0c24*/ 	.word	0x00038860
        /*0c28*/ 	.short	0x0100
        /*0c2a*/ 	.byte	0x08
	.zero		1


	//   ....[9]....
        /*0c2c*/ 	.word	0x000004d0
        /*0c30*/ 	.word	0x000000ff
        /*0c34*/ 	.word	0x00038858
        /*0c38*/ 	.short	0x0100
        /*0c3a*/ 	.byte	0x08
	.zero		1


	//   ....[10]....
        /*0c3c*/ 	.word	0x000004e0
        /*0c40*/ 	.word	0x000000ff
        /*0c44*/ 	.word	0x00038868
        /*0c48*/ 	.short	0x0100
        /*0c4a*/ 	.byte	0x08
	.zero		1


	//   ....[11]....
        /*0c4c*/ 	.word	0x000005d0
        /*0c50*/ 	.word	0x000000ff
        /*0c54*/ 	.word	0x00038870
        /*0c58*/ 	.short	0x0100
        /*0c5a*/ 	.byte	0x06
	.zero		1


	//   ....[12]....
        /*0c5c*/ 	.word	0x000005e0
        /*0c60*/ 	.word	0x000000ff
        /*0c64*/ 	.word	0x00038880
        /*0c68*/ 	.short	0x0100
        /*0c6a*/ 	.byte	0x06
	.zero		1


	//   ....[13]....
        /*0c6c*/ 	.word	0x000005f0
        /*0c70*/ 	.word	0x000000ff
        /*0c74*/ 	.word	0x00038878
        /*0c78*/ 	.short	0x0100
        /*0c7a*/ 	.byte	0x06
	.zero		1


	//   ....[14]....
        /*0c7c*/ 	.word	0x00000600
        /*0c80*/ 	.word	0x000000ff
        /*0c84*/ 	.word	0x00038888
        /*0c88*/ 	.short	0x0100
        /*0c8a*/ 	.byte	0x06
	.zero		1


	//   ....[15]....
        /*0c8c*/ 	.word	0x00000730
        /*0c90*/ 	.word	0x000000ff
        /*0c94*/ 	.word	0x00038890
        /*0c98*/ 	.short	0x0100
        /*0c9a*/ 	.byte	0x08
	.zero		1


	//   ....[16]....
        /*0c9c*/ 	.word	0x00000740
        /*0ca0*/ 	.word	0x000000ff
        /*0ca4*/ 	.word	0x000388a0
        /*0ca8*/ 	.short	0x0100
        /*0caa*/ 	.byte	0x08
	.zero		1


	//   ....[17]....
        /*0cac*/ 	.word	0x00000750
        /*0cb0*/ 	.word	0x000000ff
        /*0cb4*/ 	.word	0x00038898
        /*0cb8*/ 	.short	0x0100
        /*0cba*/ 	.byte	0x08
	.zero		1


	//   ....[18]....
        /*0cbc*/ 	.word	0x00000760
        /*0cc0*/ 	.word	0x000000ff
        /*0cc4*/ 	.word	0x000388a8
        /*0cc8*/ 	.short	0x0100
        /*0cca*/ 	.byte	0x08
	.zero		1


	//   ....[19]....
        /*0ccc*/ 	.word	0x00000890
        /*0cd0*/ 	.word	0x000000ff
        /*0cd4*/ 	.word	0x000388b0
        /*0cd8*/ 	.short	0x0100
        /*0cda*/ 	.byte	0x08
	.zero		1


	//   ....[20]....
        /*0cdc*/ 	.word	0x000008a0
        /*0ce0*/ 	.word	0x000000ff
        /*0ce4*/ 	.word	0x000388c0
        /*0ce8*/ 	.short	0x0100
        /*0cea*/ 	.byte	0x08
	.zero		1


	//   ....[21]....
        /*0cec*/ 	.word	0x000008b0
        /*0cf0*/ 	.word	0x000000ff
        /*0cf4*/ 	.word	0x000388b8
        /*0cf8*/ 	.short	0x0100
        /*0cfa*/ 	.byte	0x08
	.zero		1


	//   ....[22]....
        /*0cfc*/ 	.word	0x000008c0
        /*0d00*/ 	.word	0x000000ff
        /*0d04*/ 	.word	0x000388c8
        /*0d08*/ 	.short	0x0100
        /*0d0a*/ 	.byte	0x08
	.zero		1


	//   ....[23]....
        /*0d0c*/ 	.word	0x00003110
        /*0d10*/ 	.word	0x0000003a
        /*0d14*/ 	.word	0x00038890
        /*0d18*/ 	.short	0x010a
        /*0d1a*/ 	.byte	0x3f
	.zero		1


	//   ....[24]....
        /*0d1c*/ 	.word	0x00003bd0
        /*0d20*/ 	.word	0x0000003a
        /*0d24*/ 	.word	0x00038890
        /*0d28*/ 	.short	0x010a
        /*0d2a*/ 	.byte	0x3f
	.zero		1


	//   ....[25]....
        /*0d2c*/ 	.word	0x000044a0
        /*0d30*/ 	.word	0x0000003a
        /*0d34*/ 	.word	0x00038890
        /*0d38*/ 	.short	0x010a
        /*0d3a*/ 	.byte	0x3f
	.zero		1


	//   ....[26]....
        /*0d3c*/ 	.word	0x00004860
        /*0d40*/ 	.word	0x00000004
        /*0d44*/ 	.word	0x00000000
        /*0d48*/ 	.short	0x0101
        /*0d4a*/ 	.byte	0x3f
	.zero		1


	//   ....[27]....
        /*0d4c*/ 	.word	0x000048a0
        /*0d50*/ 	.word	0x0000003a
        /*0d54*/ 	.word	0x000388b0
        /*0d58*/ 	.short	0x010a
        /*0d5a*/ 	.byte	0x3f
	.zero		1


	//   ....[28]....
        /*0d5c*/ 	.word	0x00005150
        /*0d60*/ 	.word	0x0000003a
        /*0d64*/ 	.word	0x00000000
        /*0d68*/ 	.short	0x0101
        /*0d6a*/ 	.byte	0x3f
	.zero		1


	//   ....[29]....
        /*0d6c*/ 	.word	0x00005d20
        /*0d70*/ 	.word	0x0000000c
        /*0d74*/ 	.word	0x00000000
        /*0d78*/ 	.short	0x0101
        /*0d7a*/ 	.byte	0x3f
	.zero		1


	//   ....[30]....
        /*0d7c*/ 	.word	0x000068c0
        /*0d80*/ 	.word	0x0000000c
        /*0d84*/ 	.word	0x00000000
        /*0d88*/ 	.short	0x0101
        /*0d8a*/ 	.byte	0x3f
	.zero		1


	//   ....[31]....
        /*0d8c*/ 	.word	0x00007aa0
        /*0d90*/ 	.word	0x00000002
        /*0d94*/ 	.word	0x00038800
        /*0d98*/ 	.short	0x010a
        /*0d9a*/ 	.byte	0x3f
	.zero		1


	//   ....[32]....
        /*0d9c*/ 	.word	0x00007af0
        /*0da0*/ 	.word	0x00000002
        /*0da4*/ 	.word	0x00038800
        /*0da8*/ 	.short	0x010a
        /*0daa*/ 	.byte	0x3f
	.zero		1


	//   ....[33]....
        /*0dac*/ 	.word	0x000080d0
        /*0db0*/ 	.word	0x00000002
        /*0db4*/ 	.word	0x00038800
        /*0db8*/ 	.short	0x010a
        /*0dba*/ 	.byte	0x3f
	.zero		1


	//   ....[34]....
        /*0dbc*/ 	.word	0x00009040
        /*0dc0*/ 	.word	0x00000002
        /*0dc4*/ 	.word	0x00038800
        /*0dc8*/ 	.short	0x010a
        /*0dca*/ 	.byte	0x3f
	.zero		1


	//   ....[35]....
        /*0dcc*/ 	.word	0x00009eb0
        /*0dd0*/ 	.word	0x0000000d
        /*0dd4*/ 	.word	0x00038830
        /*0dd8*/ 	.short	0x010a
        /*0dda*/ 	.byte	0x3f
	.zero		1


	//   ....[36]....
        /*0ddc*/ 	.word	0x00009f60
        /*0de0*/ 	.word	0x0000000d
        /*0de4*/ 	.word	0x00038830
        /*0de8*/ 	.short	0x010a
        /*0dea*/ 	.byte	0x3f
	.zero		1


	//   ....[37]....
        /*0dec*/ 	.word	0x0000a270
        /*0df0*/ 	.word	0x00000002
        /*0df4*/ 	.word	0x00038810
        /*0df8*/ 	.short	0x010a
        /*0dfa*/ 	.byte	0x3f
	.zero		1


	//   ....[38]....
        /*0dfc*/ 	.word	0x0000a2c0
        /*0e00*/ 	.word	0x0000000d
        /*0e04*/ 	.word	0x00038850
        /*0e08*/ 	.short	0x010a
        /*0e0a*/ 	.byte	0x3f
	.zero		1


	//   ....[39]....
        /*0e0c*/ 	.word	0x0000a370
        /*0e10*/ 	.word	0x0000000d
        /*0e14*/ 	.word	0x00038850
        /*0e18*/ 	.short	0x010a
        /*0e1a*/ 	.byte	0x3f
	.zero		1


	//   ....[40]....
        /*0e1c*/ 	.word	0x0000c370
        /*0e20*/ 	.word	0x0000000f
        /*0e24*/ 	.word	0x00000000
        /*0e28*/ 	.short	0x0101
        /*0e2a*/ 	.byte	0x3f
	.zero		1


	//   ....[41]....
        /*0e2c*/ 	.word	0x0000cca0
        /*0e30*/ 	.word	0x0000000d
        /*0e34*/ 	.word	0x00000000
        /*0e38*/ 	.short	0x0101
        /*0e3a*/ 	.byte	0x3f
	.zero		1


	//   ....[42]....
        /*0e3c*/ 	.word	0x0000cdd0
        /*0e40*/ 	.word	0x0000000e
        /*0e44*/ 	.word	0x00038830
        /*0e48*/ 	.short	0x010a
        /*0e4a*/ 	.byte	0x3f
	.zero		1


	//   ....[43]....
        /*0e4c*/ 	.word	0x0000ce80
        /*0e50*/ 	.word	0x0000000e
        /*0e54*/ 	.word	0x00038830
        /*0e58*/ 	.short	0x010a
        /*0e5a*/ 	.byte	0x3f
	.zero		1


	//   ....[44]....
        /*0e5c*/ 	.word	0x0000d0f0
        /*0e60*/ 	.word	0x0000000e
        /*0e64*/ 	.word	0x00038850
        /*0e68*/ 	.short	0x010a
        /*0e6a*/ 	.byte	0x3f
	.zero		1


	//   ....[45]....
        /*0e6c*/ 	.word	0x0000d160
        /*0e70*/ 	.word	0x0000000e
        /*0e74*/ 	.word	0x00038850
        /*0e78*/ 	.short	0x010a
        /*0e7a*/ 	.byte	0x3f
	.zero		1


	//   ....[46]....
        /*0e7c*/ 	.word	0x0000ede0
        /*0e80*/ 	.word	0x0000000b
        /*0e84*/ 	.word	0x00000000
        /*0e88*/ 	.short	0x0101
        /*0e8a*/ 	.byte	0x3f
	.zero		1


	//   ....[47]....
        /*0e8c*/ 	.word	0x00010000
        /*0e90*/ 	.word	0x0000000e
        /*0e94*/ 	.word	0x00000000
        /*0e98*/ 	.short	0x0101
        /*0e9a*/ 	.byte	0x3f
	.zero		1


	//   ....[48]....
        /*0e9c*/ 	.word	0x00012920
        /*0ea0*/ 	.word	0x00000000
        /*0ea4*/ 	.word	0x00000000
        /*0ea8*/ 	.short	0x0101
        /*0eaa*/ 	.byte	0x3f
	.zero		1


	//   ....[49]....
        /*0eac*/ 	.word	0x00013650
        /*0eb0*/ 	.word	0x00000008
        /*0eb4*/ 	.word	0x00000000
        /*0eb8*/ 	.short	0x0101
        /*0eba*/ 	.byte	0x3f
	.zero		1


	//   ....[50]....
        /*0ebc*/ 	.word	0x00017270
        /*0ec0*/ 	.word	0x00000012
        /*0ec4*/ 	.word	0x00038820
        /*0ec8*/ 	.short	0x010a
        /*0eca*/ 	.byte	0x3f
	.zero		1


	//   ....[51]....
        /*0ecc*/ 	.word	0x00017300
        /*0ed0*/ 	.word	0x00000003
        /*0ed4*/ 	.word	0x000388a0
        /*0ed8*/ 	.short	0x010a
        /*0eda*/ 	.byte	0x3f
	.zero		1


	//   ....[52]....
        /*0edc*/ 	.word	0x00017550
        /*0ee0*/ 	.word	0x00000003
        /*0ee4*/ 	.word	0x000388c0
        /*0ee8*/ 	.short	0x010a
        /*0eea*/ 	.byte	0x3f
	.zero		1


	//   ....[53]....
        /*0eec*/ 	.word	0x00017f20
        /*0ef0*/ 	.word	0x00000008
        /*0ef4*/ 	.word	0x000388a0
        /*0ef8*/ 	.short	0x010a
        /*0efa*/ 	.byte	0x3f
	.zero		1


	//   ....[54]....
        /*0efc*/ 	.word	0x00018160
        /*0f00*/ 	.word	0x00000008
        /*0f04*/ 	.word	0x000388c0
        /*0f08*/ 	.short	0x010a
        /*0f0a*/ 	.byte	0x3f
	.zero		1


	//   ....[55]....
        /*0f0c*/ 	.word	0x000199b0
        /*0f10*/ 	.word	0x0000001a
        /*0f14*/ 	.word	0x00038840
        /*0f18*/ 	.short	0x010a
        /*0f1a*/ 	.byte	0x3f
	.zero		1


	//   ....[56]....
        /*0f1c*/ 	.word	0x00019e50
        /*0f20*/ 	.word	0x0000001a
        /*0f24*/ 	.word	0x00038830
        /*0f28*/ 	.short	0x0107
        /*0f2a*/ 	.byte	0x3f
	.zero		1


	//   ....[57]....
        /*0f2c*/ 	.word	0x00019f20
        /*0f30*/ 	.word	0x0000001a
        /*0f34*/ 	.word	0x00038830
        /*0f38*/ 	.short	0x0101
        /*0f3a*/ 	.byte	0x3f
	.zero		1


	//   ....[58]....
        /*0f3c*/ 	.word	0x0001a7b0
        /*0f40*/ 	.word	0x00000012
        /*0f44*/ 	.word	0x00038800
        /*0f48*/ 	.short	0x0107
        /*0f4a*/ 	.byte	0x3f
	.zero		1


	//   ....[59]....
        /*0f4c*/ 	.word	0x0001a840
        /*0f50*/ 	.word	0x00000012
        /*0f54*/ 	.word	0x00038800
        /*0f58*/ 	.short	0x0101
        /*0f5a*/ 	.byte	0x3f
	.zero		1


	//   ....[60]....
        /*0f5c*/ 	.word	0x0001b730
        /*0f60*/ 	.word	0x00000012
        /*0f64*/ 	.word	0x00038810
        /*0f68*/ 	.short	0x0107
        /*0f6a*/ 	.byte	0x3f
	.zero		1


	//   ....[61]....
        /*0f6c*/ 	.word	0x0001b830
        /*0f70*/ 	.word	0x00000012
        /*0f74*/ 	.word	0x00038810
        /*0f78*/ 	.short	0x0101
        /*0f7a*/ 	.byte	0x3f
	.zero		1


	//   ....[62]....
        /*0f7c*/ 	.word	0x0001b850
        /*0f80*/ 	.word	0x00000012
        /*0f84*/ 	.word	0x00038820
        /*0f88*/ 	.short	0x010a
        /*0f8a*/ 	.byte	0x3f
	.zero		1


	//   ....[63]....
        /*0f8c*/ 	.word	0x0001b8e0
        /*0f90*/ 	.word	0x0000001a
        /*0f94*/ 	.word	0x00038860
        /*0f98*/ 	.short	0x010a
        /*0f9a*/ 	.byte	0x3f
	.zero		1


	//   ....[64]....
        /*0f9c*/ 	.word	0x0001c1f0
        /*0fa0*/ 	.word	0x0000001a
        /*0fa4*/ 	.word	0x00038850
        /*0fa8*/ 	.short	0x0107
        /*0faa*/ 	.byte	0x3f
	.zero		1


	//   ....[65]....
        /*0fac*/ 	.word	0x0001c2c0
        /*0fb0*/ 	.word	0x0000001a
        /*0fb4*/ 	.word	0x00038850
        /*0fb8*/ 	.short	0x0101
        /*0fba*/ 	.byte	0x3f
	.zero		1


	//   ....[66]....
        /*0fbc*/ 	.word	0x0001c640
        /*0fc0*/ 	.word	0x00000006
        /*0fc4*/ 	.word	0x00038840
        /*0fc8*/ 	.short	0x010a
        /*0fca*/ 	.byte	0x3f
	.zero		1


	//   ....[67]....
        /*0fcc*/ 	.word	0x0001c960
        /*0fd0*/ 	.word	0x00000006
        /*0fd4*/ 	.word	0x00038830
        /*0fd8*/ 	.short	0x0107
        /*0fda*/ 	.byte	0x3f
	.zero		1


	//   ....[68]....
        /*0fdc*/ 	.word	0x0001ca20
        /*0fe0*/ 	.word	0x00000006
        /*0fe4*/ 	.word	0x00038830
        /*0fe8*/ 	.short	0x0101
        /*0fea*/ 	.byte	0x3f
	.zero		1


	//   ....[69]....
        /*0fec*/ 	.word	0x0001ca50
        /*0ff0*/ 	.word	0x00000006
        /*0ff4*/ 	.word	0x00038860
        /*0ff8*/ 	.short	0x010a
        /*0ffa*/ 	.byte	0x3f
	.zero		1


	//   ....[70]....
        /*0ffc*/ 	.word	0x0001d100
        /*1000*/ 	.word	0x00000006
        /*1004*/ 	.word	0x00038850
        /*1008*/ 	.short	0x0107
        /*100a*/ 	.byte	0x3f
	.zero		1


	//   ....[71]....
        /*100c*/ 	.word	0x0001d1c0
        /*1010*/ 	.word	0x00000006
        /*1014*/ 	.word	0x00038850
        /*1018*/ 	.short	0x0101
        /*101a*/ 	.byte	0x3f
	.zero		1


	//   ....[72]....
        /*101c*/ 	.word	0x0001e040
        /*1020*/ 	.word	0x00000007
        /*1024*/ 	.word	0x00038820
        /*1028*/ 	.short	0x010a
        /*102a*/ 	.byte	0x3f
	.zero		1


	//   ....[73]....
        /*102c*/ 	.word	0x0001e1b0
        /*1030*/ 	.word	0x00000005
        /*1034*/ 	.word	0x00038840
        /*1038*/ 	.short	0x010a
        /*103a*/ 	.byte	0x3f
	.zero		1


	//   ....[74]....
        /*103c*/ 	.word	0x0001e250
        /*1040*/ 	.word	0x00000003
        /*1044*/ 	.word	0x00038840
        /*1048*/ 	.short	0x010a
        /*104a*/ 	.byte	0x3f
	.zero		1


	//   ....[75]....
        /*104c*/ 	.word	0x0001e290
        /*1050*/ 	.word	0x00000005
        /*1054*/ 	.word	0x00038860
        /*1058*/ 	.short	0x010a
        /*105a*/ 	.byte	0x3f
	.zero		1


	//   ....[76]....
        /*105c*/ 	.word	0x0001e2d0
        /*1060*/ 	.word	0x00000003
        /*1064*/ 	.word	0x00038860
        /*1068*/ 	.short	0x010a
        /*106a*/ 	.byte	0x3f
	.zero		1


	//   ....[77]....
        /*106c*/ 	.word	0x0001e330
        /*1070*/ 	.word	0x0000003a
        /*1074*/ 	.word	0x00038890
        /*1078*/ 	.short	0x010a
        /*107a*/ 	.byte	0x3f
	.zero		1


	//   ....[78]....
        /*107c*/ 	.word	0x0001e490
        /*1080*/ 	.word	0x0000003a
        /*1084*/ 	.word	0x00038890
        /*1088*/ 	.short	0x010a
        /*108a*/ 	.byte	0x3f
	.zero		1


	//   ....[79]....
        /*108c*/ 	.word	0x0001e600
        /*1090*/ 	.word	0x0000003a
        /*1094*/ 	.word	0x00038890
        /*1098*/ 	.short	0x010a
        /*109a*/ 	.byte	0x3f
	.zero		1


	//   ....[80]....
        /*109c*/ 	.word	0x0001e760
        /*10a0*/ 	.word	0x0000003a
        /*10a4*/ 	.word	0x000388b0
        /*10a8*/ 	.short	0x010a
        /*10aa*/ 	.byte	0x3f
	.zero		1


	//   ....[81]....
        /*10ac*/ 	.word	0x0001e980
        /*10b0*/ 	.word	0x00000002
        /*10b4*/ 	.word	0x00038800
        /*10b8*/ 	.short	0x010a
        /*10ba*/ 	.byte	0x3f
	.zero		1


	//   ....[82]....
        /*10bc*/ 	.word	0x0001eb90
        /*10c0*/ 	.word	0x00000002
        /*10c4*/ 	.word	0x00038800
        /*10c8*/ 	.short	0x010a
        /*10ca*/ 	.byte	0x3f
	.zero		1


	//   ....[83]....
        /*10cc*/ 	.word	0x0001ebe0
        /*10d0*/ 	.word	0x0000000d
        /*10d4*/ 	.word	0x00038830
        /*10d8*/ 	.short	0x010a
        /*10da*/ 	.byte	0x3f
	.zero		1


	//   ....[84]....
        /*10dc*/ 	.word	0x0001ec30
        /*10e0*/ 	.word	0x00000002
        /*10e4*/ 	.word	0x00038810
        /*10e8*/ 	.short	0x010a
        /*10ea*/ 	.byte	0x3f
	.zero		1


	//   ....[85]....
        /*10ec*/ 	.word	0x0001ec80
        /*10f0*/ 	.word	0x0000000d
        /*10f4*/ 	.word	0x00038850
        /*10f8*/ 	.short	0x010a
        /*10fa*/ 	.byte	0x3f
	.zero		1


	//   ....[86]....
        /*10fc*/ 	.word	0x0001ecd0
        /*1100*/ 	.word	0x0000000e
        /*1104*/ 	.word	0x00038830
        /*1108*/ 	.short	0x010a
        /*110a*/ 	.byte	0x3f
	.zero		1


	//   ....[87]....
        /*110c*/ 	.word	0x0001ed20
        /*1110*/ 	.word	0x0000000e
        /*1114*/ 	.word	0x00038850
        /*1118*/ 	.short	0x010a
        /*111a*/ 	.byte	0x3f
	.zero		1


	//   ....[88]....
        /*111c*/ 	.word	0x0001eec0
        /*1120*/ 	.word	0x00000012
        /*1124*/ 	.word	0x00038820
        /*1128*/ 	.short	0x010a
        /*112a*/ 	.byte	0x3f
	.zero		1


	//   ....[89]....
        /*112c*/ 	.word	0x0001ef10
        /*1130*/ 	.word	0x00000003
        /*1134*/ 	.word	0x000388a0
        /*1138*/ 	.short	0x010a
        /*113a*/ 	.byte	0x3f
	.zero		1


	//   ....[90]....
        /*113c*/ 	.word	0x0001ef60
        /*1140*/ 	.word	0x00000003
        /*1144*/ 	.word	0x000388c0
        /*1148*/ 	.short	0x010a
        /*114a*/ 	.byte	0x3f
	.zero		1


	//   ....[91]....
        /*114c*/ 	.word	0x0001efb0
        /*1150*/ 	.word	0x00000008
        /*1154*/ 	.word	0x000388a0
        /*1158*/ 	.short	0x010a
        /*115a*/ 	.byte	0x3f
	.zero		1


	//   ....[92]....
        /*115c*/ 	.word	0x0001f000
        /*1160*/ 	.word	0x00000008
        /*1164*/ 	.word	0x000388c0
        /*1168*/ 	.short	0x010a
        /*116a*/ 	.byte	0x3f
	.zero		1


	//   ....[93]....
        /*116c*/ 	.word	0x0001f120
        /*1170*/ 	.word	0x0000001a
        /*1174*/ 	.word	0x00038840
        /*1178*/ 	.short	0x010a
        /*117a*/ 	.byte	0x3f
	.zero		1


	//   ....[94]....
        /*117c*/ 	.word	0x000206b0
        /*1180*/ 	.word	0x00000012
        /*1184*/ 	.word	0x00038820
        /*1188*/ 	.short	0x010a
        /*118a*/ 	.byte	0x3f
	.zero		1


	//   ....[95]....
        /*118c*/ 	.word	0x00020700
        /*1190*/ 	.word	0x0000001a
        /*1194*/ 	.word	0x00038860
        /*1198*/ 	.short	0x010a
        /*119a*/ 	.byte	0x3f
	.zero		1


	//   ....[96]....
        /*119c*/ 	.word	0x00020ff0
        /*11a0*/ 	.word	0x00000006
        /*11a4*/ 	.word	0x00038840
        /*11a8*/ 	.short	0x010a
        /*11aa*/ 	.byte	0x3f
	.zero		1


	//   ....[97]....
        /*11ac*/ 	.word	0x000214b0
        /*11b0*/ 	.word	0x00000006
        /*11b4*/ 	.word	0x00038860
        /*11b8*/ 	.short	0x010a
        /*11ba*/ 	.byte	0x3f
	.zero		1


	//   ....[98]....
        /*11bc*/ 	.word	0x00022650
        /*11c0*/ 	.word	0x00000007
        /*11c4*/ 	.word	0x00038820
        /*11c8*/ 	.short	0x010a
        /*11ca*/ 	.byte	0x3f
	.zero		1


	//   ....[99]....
        /*11cc*/ 	.word	0x000227f0
        /*11d0*/ 	.word	0x00000005
        /*11d4*/ 	.word	0x00038840
        /*11d8*/ 	.short	0x010a
        /*11da*/ 	.byte	0x3f
	.zero		1


	//   ....[100]....
        /*11dc*/ 	.word	0x00022840
        /*11e0*/ 	.word	0x00000003
        /*11e4*/ 	.word	0x00038840
        /*11e8*/ 	.short	0x010a
        /*11ea*/ 	.byte	0x3f
	.zero		1


	//   ....[101]....
        /*11ec*/ 	.word	0x00022890
        /*11f0*/ 	.word	0x00000005
        /*11f4*/ 	.word	0x00038860
        /*11f8*/ 	.short	0x010a
        /*11fa*/ 	.byte	0x3f
	.zero		1


	//----- nvinfo : EIATTR_NUM_MBARRIERS
	.align		4
.L_738:
        /*11fc*/ 	.byte	0x03, 0x38
        /*11fe*/ 	.short	0x0017


	//----- nvinfo : EIATTR_EXIT_INSTR_OFFSETS
	.align		4
        /*1200*/ 	.byte	0x04, 0x1c
        /*1202*/ 	.short	(.L_740 - .L_739)


	//   ....[0]....
.L_739:
        /*1204*/ 	.word	0x0001e320


	//----- nvinfo : EIATTR_MAX_THREADS
	.align		4
.L_740:
        /*1208*/ 	.byte	0x04, 0x05
        /*120a*/ 	.short	(.L_742 - .L_741)
.L_741:
        /*120c*/ 	.word	0x00000180
        /*1210*/ 	.word	0x00000001
        /*1214*/ 	.word	0x00000001


	//----- nvinfo : EIATTR_CRS_STACK_SIZE
	.align		4
.L_742:
        /*1218*/ 	.byte	0x04, 0x1e
        /*121a*/ 	.short	(.L_744 - .L_743)
.L_743:
        /*121c*/ 	.word	0x00000000


	//----- nvinfo : EIATTR_CBANK_PARAM_SIZE
	.align		4
.L_744:
        /*1220*/ 	.byte	0x03, 0x19
        /*1222*/ 	.short	0x0bf0


	//----- nvinfo : EIATTR_PARAM_CBANK
	.align		4
        /*1224*/ 	.byte	0x04, 0x0a
        /*1226*/ 	.short	(.L_746 - .L_745)
	.align		4
.L_745:
        /*1228*/ 	.word	index@(.nv.constant0._ZN7cutlass13device_kernelIN5flash11enable_sm90INS1_16FlashAttnFwdSm90INS1_25CollectiveMainloopFwdSm90ILi2EN4cute5tupleIJNS5_1CILi1EEES8_S8_EEENS6_IJNS7_ILi64EEESA_SA_EEELi512ENS_10bfloat16_tEfNS_4arch4Sm90ELb0ELb0ELb0ELb1ELb1ELb1ELb1ELb0ELb0ELb1ELb1ELb0EEENS1_21CollectiveEpilogueFwdINS6_IJSA_NS7_ILi512EEESA_EEES9_SC_SE_Li256ELb1ELb1ELb1ELb0EEENS1_36VarlenDynamicPersistentTileSchedulerILi64ELi64ELi256ELi128ELb1ELb1ELb1ELb0ELb1ELb1EEEEEEEEEvNT_6ParamsE)
        /*122c*/ 	.short	0x0210
        /*122e*/ 	.short	0x0bf0


	//----- nvinfo : EIATTR_SW_WAR
	.align		4
.L_746:
        /*1230*/ 	.byte	0x04, 0x36
        /*1232*/ 	.short	(.L_748 - .L_747)
.L_747:
        /*1234*/ 	.word	0x00000008
.L_748:


//--------------------- .nv.info._ZN7cutlass13device_kernelIN5flash11enable_sm90INS1_16FlashAttnFwdSm90INS1_25CollectiveMainloopFwdSm90ILi2EN4cute5tupleIJNS5_1CILi1EEES8_S8_EEENS6_IJNS7_ILi64EEESA_SA_EEELi512ENS_10bfloat16_tEfNS_4arch4Sm90ELb0ELb1ELb0ELb0ELb1ELb0ELb0ELb0ELb0ELb1ELb1ELb0EEENS1_21CollectiveEpilogueFwdINS6_IJSA_NS7_ILi512EEESA_EEES9_SC_SE_Li256ELb0ELb1ELb1ELb0EEENS1_19SingleTileSchedulerILb0ELb1ELb1ELi64EEEEEEEEEvNT_6ParamsE --------------------------
	.section	.nv.info._ZN7cutlass13device_kernelIN5flash11enable_sm90INS1_16FlashAttnFwdSm90INS1_25CollectiveMainloopFwdSm90ILi2EN4cute5tupleIJNS5_1CILi1EEES8_S8_EEENS6_IJNS7_ILi64EEESA_SA_EEELi512ENS_10bfloat16_tEfNS_4arch4Sm90ELb0ELb1ELb0ELb0ELb1ELb0ELb0ELb0ELb0ELb1ELb1ELb0EEENS1_21CollectiveEpilogueFwdINS6_IJSA_NS7_ILi512EEESA_EEES9_SC_SE_Li256ELb0ELb1ELb1ELb0EEENS1_19SingleTileSchedulerILb0ELb1ELb1ELi64EEEEEEEEEvNT_6ParamsE,"",@"SHT_CUDA_INFO"
	.sectionflags	@""
	.align	4


	//----- nvinfo : EIATTR_CUDA_API_VERSION
	.align		4
        /*0000*/ 	.byte	0x04, 0x37
        /*0002*/ 	.short	(.L_750 - .L_749)
.L_749:
        /*0004*/ 	.word	0x00000082


	//----- nvinfo : EIATTR_KPARAM_INFO
	.align		4
.L_750:
        /*0008*/ 	.byte	0x04, 0x17
        /*000a*/ 	.short	(.L_752 - .L_751)
.L_751:
        /*000c*/ 	.word	0x00000000
        /*0010*/ 	.short	0x0000
        /*0012*/ 	.short	0x0070
        /*0014*/ 	.byte	0x00, 0xf0, 0x01, 0x28


	//----- nvinfo : EIATTR_SPARSE_MMA_MASK
	.align		4
.L_752:
        /*0018*/ 	.byte	0x03, 0x50
        /*001a*/ 	.short	0x0000


	//----- nvinfo : EIATTR_MAXREG_COUNT
	.align		4
        /*001c*/ 	.byte	0x03, 0x1b
        /*001e*/ 	.short	0x00a8


	//----- nvinfo : EIATTR_NUM_BARRIERS
	.align		4
        /*0020*/ 	.byte	0x02, 0x4c
        /*0022*/ 	.byte	0x10
	.zero		1


	//----- nvinfo : EIATTR_EXTERNS
	.align		4
        /*0024*/ 	.byte	0x04, 0x0f
        /*0026*/ 	.short	(.L_754 - .L_753)


	//   ....[0]....
	.align		4
.L_753:
        /*0028*/ 	.word	index@(__assertfail)


	//----- nvinfo : EIATTR_MERCURY_ISA_VERSION
	.align		4
.L_754:
        /*002c*/ 	.byte	0x03, 0x5f
        /*002e*/ 	.short	0x0101


	//----- nvinfo : EIATTR_INT_WARP_WIDE_INSTR_OFFSETS
	.align		4
        /*0030*/ 	.byte	0x04, 0x31
        /*0032*/ 	.short	(.L_756 - .L_755)


	//   ....[0]....
.L_755:
        /*0034*/ 	.word	0x000000b0


	//   ....[1]....
        /*0038*/ 	.word	0x000000c0


	//   ....[2]....
        /*003c*/ 	.word	0x00000160


	//----- nvinfo : EIATTR_COOP_GROUP_MASK_REGIDS
	.align		4
.L_756:
        /*0040*/ 	.byte	0x04, 0x29
        /*0042*/ 	.short	(.L_758 - .L_757)


	//   ....[0]....
.L_757:
        /*0044*/ 	.word	0xffffffff


	//   ....[1]....
        /*0048*/ 	.word	0xffffffff


	//   ....[2]....
        /*004c*/ 	.word	0xffffffff


	//   ....[3]....
        /*0050*/ 	.word	0xffffffff


	//   ....[4]....
        /*0054*/ 	.word	0xffffffff


	//   ....[5]....
        /*0058*/ 	.word	0xffffffff


	//   ....[6]....
        /*005c*/ 	.word	0xffffffff


	//   ....[7]....
        /*0060*/ 	.word	0xffffffff


	//   ....[8]....
        /*0064*/ 	.word	0xffffffff


	//   ....[9]....
        /*0068*/ 	.word	0xffffffff


	//   ....[10]....
        /*006c*/ 	.word	0xffffffff


	//   ....[11]....
        /*0070*/ 	.word	0xffffffff


	//   ....[12]....
        /*0074*/ 	.word	0xffffffff


	//   ....[13]....
        /*0078*/ 	.word	0xffffffff


	//   ....[14]....
        /*007c*/ 	.word	0xffffffff


	//   ....[15]....
        /*0080*/ 	.word	0xffffffff


	//   ....[16]....
        /*0084*/ 	.word	0xffffffff


	//   ....[17]....
        /*0088*/ 	.word	0xffffffff


	//   ....[18]....
        /*008c*/ 	.word	0xffffffff


	//   ....[19]....
        /*0090*/ 	.word	0xffffffff


	//   ....[20]....
        /*0094*/ 	.word	0xffffffff


	//   ....[21]....
        /*0098*/ 	.word	0xffffffff


	//   ....[22]....
        /*009c*/ 	.word	0xffffffff


	//   ....[23]....
        /*00a0*/ 	.word	0xffffffff


	//   ....[24]....
        /*00a4*/ 	.word	0xffffffff


	//   ....[25]....
        /*00a8*/ 	.word	0xffffffff


	//   ....[26]....
        /*00ac*/ 	.word	0xffffffff


	//   ....[27]....
        /*00b0*/ 	.word	0xffffffff


	//   ....[28]....
        /*00b4*/ 	.word	0xffffffff


	//   ....[29]....
        /*00b8*/ 	.word	0xffffffff


	//   ....[30]....
        /*00bc*/ 	.word	0xffffffff


	//   ....[31]....
        /*00c0*/ 	.word	0xffffffff


	//   ....[32]....
        /*00c4*/ 	.word	0xffffffff


	//   ....[33]....
        /*00c8*/ 	.word	0xffffffff


	//   ....[34]....
        /*00cc*/ 	.word	0xffffffff


	//   ....[35]....
        /*00d0*/ 	.word	0xffffffff


	//   ....[36]....
        /*00d4*/ 	.word	0xffffffff


	//   ....[37]....
        /*00d8*/ 	.word	0xffffffff


	//   ....[38]....
        /*00dc*/ 	.word	0xffffffff


	//   ....[39]....
        /*00e0*/ 	.word	0xffffffff


	//   ....[40]....
        /*00e4*/ 	.word	0xffffffff


	//   ....[41]....
        /*00e8*/ 	.word	0xffffffff


	//   ....[42]....
        /*00ec*/ 	.word	0xffffffff


	//   ....[43]....
        /*00f0*/ 	.word	0xffffffff


	//   ....[44]....
        /*00f4*/ 	.word	0xffffffff


	//   ....[45]....
        /*00f8*/ 	.word	0xffffffff


	//   ....[46]....
        /*00fc*/ 	.word	0xffffffff


	//   ....[47]....
        /*0100*/ 	.word	0xffffffff


	//   ....[48]....
        /*0104*/ 	.word	0xffffffff


	//   ....[49]....
        /*0108*/ 	.word	0xffffffff


	//   ....[50]....
        /*010c*/ 	.word	0xffffffff


	//   ....[51]....
        /*0110*/ 	.word	0xffffffff


	//   ....[52]....
        /*0114*/ 	.word	0xffffffff


	//   ....[53]....
        /*0118*/ 	.word	0xffffffff


	//   ....[54]....
        /*011c*/ 	.word	0xffffffff


	//   ....[55]....
        /*0120*/ 	.word	0xffffffff


	//   ....[56]....
        /*0124*/ 	.word	0xffffffff


	//   ....[57]....
        /*0128*/ 	.word	0xffffffff


	//   ....[58]....
        /*012c*/ 	.word	0xffffffff


	//   ....[59]....
        /*0130*/ 	.word	0xffffffff


	//   ....[60]....
        /*0134*/ 	.word	0xffffffff


	//   ....[61]....
        /*0138*/ 	.word	0xffffffff


	//   ....[62]....
        /*013c*/ 	.word	0xffffffff


	//   ....[63]....
        /*0140*/ 	.word	0xffffffff


	//   ....[64]....
        /*0144*/ 	.word	0xffffffff


	//   ....[65]....
        /*0148*/ 	.word	0xffffffff


	//   ....[66]....
        /*014c*/ 	.word	0xffffffff


	//   ....[67]....
        /*0150*/ 	.word	0xffffffff


	//   ....[68]....
        /*0154*/ 	.word	0xffffffff


	//   ....[69]....
        /*0158*/ 	.word	0xffffffff


	//   ....[70]....
        /*015c*/ 	.word	0xffffffff


	//   ....[71]....
        /*0160*/ 	.word	0xffffffff


	//   ....[72]....
        /*0164*/ 	.word	0xffffffff


	//   ....[73]....
        /*0168*/ 	.word	0xffffffff


	//   ....[74]....
        /*016c*/ 	.word	0xffffffff


	//   ....[75]....
        /*0170*/ 	.word	0xffffffff


	//   ....[76]....
        /*0174*/ 	.word	0xffffffff


	//   ....[77]....
        /*0178*/ 	.word	0xffffffff


	//   ....[78]....
        /*017c*/ 	.word	0xffffffff


	//   ....[79]....
        /*0180*/ 	.word	0xffffffff


	//   ....[80]....
        /*0184*/ 	.word	0xffffffff


	//   ....[81]....
        /*0188*/ 	.word	0xffffffff


	//   ....[82]....
        /*018c*/ 	.word	0xffffffff


	//   ....[83]....
        /*0190*/ 	.word	0xffffffff


	//   ....[84]....
        /*0194*/ 	.word	0xffffffff


	//   ....[85]....
        /*0198*/ 	.word	0xffffffff


	//   ....[86]....
        /*019c*/ 	.word	0xffffffff


	//   ....[87]....
        /*01a0*/ 	.word	0xffffffff


	//   ....[88]....
        /*01a4*/ 	.word	0xffffffff


	//   ....[89]....
        /*01a8*/ 	.word	0x0500000f


	//   ....[90]....
        /*01ac*/ 	.word	0x0500000f


	//   ....[91]....
        /*01b0*/ 	.word	0x0500000f


	//   ....[92]....
        /*01b4*/ 	.word	0x0500000f


	//   ....[93]....
        /*01b8*/ 	.word	0x0500000f


	//   ....[94]....
        /*01bc*/ 	.word	0x0500000f


	//   ....[95]....
        /*01c0*/ 	.word	0x0500000f


	//   ....[96]....
        /*01c4*/ 	.word	0x0500000f


	//   ....[97]....
        /*01c8*/ 	.word	0x0500000f


	//   ....[98]....
        /*01cc*/ 	.word	0x0500000f


	//   ....[99]....
        /*01d0*/ 	.word	0x0500000f


	//   ....[100]....
        /*01d4*/ 	.word	0x0500000f


	//   ....[101]....
        /*01d8*/ 	.word	0x0500000f


	//   ....[102]....
        /*01dc*/ 	.word	0x0500000f


	//   ....[103]....
        /*01e0*/ 	.word	0x0500000f


	//   ....[104]....
        /*01e4*/ 	.word	0x0500000f


	//   ....[105]....
        /*01e8*/ 	.word	0x0500000f


	//   ....[106]....
        /*01ec*/ 	.word	0x0500000f


	//   ....[107]....
        /*01f0*/ 	.word	0x0500000f


	//   ....[108]....
        /*01f4*/ 	.word	0x0500000f


	//   ....[109]....
        /*01f8*/ 	.word	0x0500000f


	//   ....[110]....
        /*01fc*/ 	.word	0x0500000f


	//   ....[111]....
        /*0200*/ 	.word	0x0500000f


	//   ....[112]....
        /*0204*/ 	.word	0x0500000f


	//   ....[113]....
        /*0208*/ 	.word	0x0500000f


	//   ....[114]....
        /*020c*/ 	.word	0x0500000f


	//   ....[115]....
        /*0210*/ 	.word	0x0500000f


	//   ....[116]....
        /*0214*/ 	.word	0x0500000f


	//   ....[117]....
        /*0218*/ 	.word	0x0500000f


	//   ....[118]....
        /*021c*/ 	.word	0x0500000f


	//   ....[119]....
        /*0220*/ 	.word	0x0500000f


	//   ....[120]....
        /*0224*/ 	.word	0x0500000f


	//   ....[121]....
        /*0228*/ 	.word	0x0500000f


	//   ....[122]....
        /*022c*/ 	.word	0x0500000f


	//   ....[123]....
        /*0230*/ 	.word	0x0500000f


	//   ....[124]....
        /*0234*/ 	.word	0x0500000f


	//   ....[125]....
        /*0238*/ 	.word	0x0500000f


	//   ....[126]....
        /*023c*/ 	.word	0x0500000f


	//   ....[127]....
        /*0240*/ 	.word	0x0500000f


	//   ....[128]....
        /*0244*/ 	.word	0x0500000f


	//   ....[129]....
        /*0248*/ 	.word	0x0500000f


	//   ....[130]....
        /*024c*/ 	.word	0x0500000f


	//----- nvinfo : EIATTR_COOP_GROUP_INSTR_OFFSETS
	.align		4
.L_758:
        /*0250*/ 	.byte	0x04, 0x28
        /*0252*/ 	.short	(.L_760 - .L_759)


	//   ....[0]....
.L_759:
        /*0254*/ 	.word	0x00000060


	//   ....[1]....
        /*0258*/ 	.word	0x000000a0


	//   ....[2]....
        /*025c*/ 	.word	0x00000280


	//   ....[3]....
        /*0260*/ 	.word	0x000003e0


	//   ....[4]....
        /*0264*/ 	.word	0x00000500


	//   ....[5]....
        /*0268*/ 	.word	0x00000660


	//   ....[6]....
        /*026c*/ 	.word	0x000015c0


	//   ....[7]....
        /*0270*/ 	.word	0x000039f0


	//   ....[8]....
        /*0274*/ 	.word	0x00004240


	//   ....[9]....
        /*0278*/ 	.word	0x00004440


	//   ....[10]....
        /*027c*/ 	.word	0x00004f10


	//   ....[11]....
        /*0280*/ 	.word	0x00005010


	//   ....[12]....
        /*0284*/ 	.word	0x00005300


	//   ....[13]....
        /*0288*/ 	.word	0x00005380


	//   ....[14]....
        /*028c*/ 	.word	0x00005dc0


	//   ....[15]....
        /*0290*/ 	.word	0x00006500


	//   ....[16]....
        /*0294*/ 	.word	0x00006710


	//   ....[17]....
        /*0298*/ 	.word	0x00006e00


	//   ....[18]....
        /*029c*/ 	.word	0x00006ec0


	//   ....[19]....
        /*02a0*/ 	.word	0x00007290


	//   ....[20]....
        /*02a4*/ 	.word	0x00007350


	//   ....[21]....
        /*02a8*/ 	.word	0x00008460


	//   ....[22]....
        /*02ac*/ 	.word	0x00008be0


	//   ....[23]....
        /*02b0*/ 	.word	0x00008c10


	//   ....[24]....
        /*02b4*/ 	.word	0x00008e60


	//   ....[25]....
        /*02b8*/ 	.word	0x00009000


	//   ....[26]....
        /*02bc*/ 	.word	0x00009fd0


	//   ....[27]....
        /*02c0*/ 	.word	0x0000a470


	//   ....[28]....
        /*02c4*/ 	.word	0x0000a670


	//   ....[29]....
        /*02c8*/ 	.word	0x0000ad50


	//   ....[30]....
        /*02cc*/ 	.word	0x0000ae10


	//   ....[31]....
        /*02d0*/ 	.word	0x0000b1e0


	//   ....[32]....
        /*02d4*/ 	.word	0x0000b2a0


	//   ....[33]....
        /*02d8*/ 	.word	0x0000c3b0


	//   ....[34]....
        /*02dc*/ 	.word	0x0000c480


	//   ....[35]....
        /*02e0*/ 	.word	0x0000c4c0


	//   ....[36]....
        /*02e4*/ 	.word	0x0000c4e0


	//   ....[37]....
        /*02e8*/ 	.word	0x0000c510


	//   ....[38]....
        /*02ec*/ 	.word	0x0000d000


	//   ....[39]....
        /*02f0*/ 	.word	0x0000d460


	//   ....[40]....
        /*02f4*/ 	.word	0x0000d490


	//   ....[41]....
        /*02f8*/ 	.word	0x0000d4b0


	//   ....[42]....
        /*02fc*/ 	.word	0x0000d4e0


	//   ....[43]....
        /*0300*/ 	.word	0x0000d980


	//   ....[44]....
        /*0304*/ 	.word	0x0000d9a0


	//   ....[45]....
        /*0308*/ 	.word	0x0000e5f0


	//   ....[46]....
        /*030c*/ 	.word	0x0000e610


	//   ....[47]....
        /*0310*/ 	.word	0x0000f630


	//   ....[48]....
        /*0314*/ 	.word	0x00010ce0


	//   ....[49]....
        /*0318*/ 	.word	0x00010d00


	//   ....[50]....
        /*031c*/ 	.word	0x00010d10


	//   ....[51]....
        /*0320*/ 	.word	0x00010d50


	//   ....[52]....
        /*0324*/ 	.word	0x00010da0


	//   ....[53]....
        /*0328*/ 	.word	0x00010dc0


	//   ....[54]....
        /*032c*/ 	.word	0x00010e10


	//   ....[55]....
        /*0330*/ 	.word	0x00010e30


	//   ....[56]....
        /*0334*/ 	.word	0x000113b0


	//   ....[57]....
        /*0338*/ 	.word	0x000113e0


	//   ....[58]....
        /*033c*/ 	.word	0x00011410


	//   ....[59]....
        /*0340*/ 	.word	0x00011470


	//   ....[60]....
        /*0344*/ 	.word	0x000114d0


	//   ....[61]....
        /*0348*/ 	.word	0x000114f0


	//   ....[62]....
        /*034c*/ 	.word	0x00011540


	//   ....[63]....
        /*0350*/ 	.word	0x00011560


	//   ....[64]....
        /*0354*/ 	.word	0x00011850


	//   ....[65]....
        /*0358*/ 	.word	0x00011880


	//   ....[66]....
        /*035c*/ 	.word	0x000118b0


	//   ....[67]....
        /*0360*/ 	.word	0x000118e0


	//   ....[68]....
        /*0364*/ 	.word	0x00011910


	//   ....[69]....
        /*0368*/ 	.word	0x00011960


	//   ....[70]....
        /*036c*/ 	.word	0x00011ae0


	//   ....[71]....
        /*0370*/ 	.word	0x00011b10


	//   ....[72]....
        /*0374*/ 	.word	0x000124a0


	//   ....[73]....
        /*0378*/ 	.word	0x000124c0


	//   ....[74]....
        /*037c*/ 	.word	0x000124d0


	//   ....[75]....
        /*0380*/ 	.word	0x000124f0


	//   ....[76]....
        /*0384*/ 	.word	0x00012510


	//   ....[77]....
        /*0388*/ 	.word	0x00012540


	//   ....[78]....
        /*038c*/ 	.word	0x00012560


	//   ....[79]....
        /*0390*/ 	.word	0x00012590


	//   ....[80]....
        /*0394*/ 	.word	0x000128f0


	//   ....[81]....
        /*0398*/ 	.word	0x00012920


	//   ....[82]....
        /*039c*/ 	.word	0x00012950


	//   ....[83]....
        /*03a0*/ 	.word	0x00012970


	//   ....[84]....
        /*03a4*/ 	.word	0x00012980


	//   ....[85]....
        /*03a8*/ 	.word	0x000129a0


	//   ....[86]....
        /*03ac*/ 	.word	0x00012a40


	//   ....[87]....
        /*03b0*/ 	.word	0x00012a80


	//   ....[88]....
        /*03b4*/ 	.word	0x00012f80


	//   ....[89]....
        /*03b8*/ 	.word	0x00013660


	//   ....[90]....
        /*03bc*/ 	.word	0x00013750


	//   ....[91]....
        /*03c0*/ 	.word	0x000137f0


	//   ....[92]....
        /*03c4*/ 	.word	0x00013870


	//   ....[93]....
        /*03c8*/ 	.word	0x00013920


	//   ....[94]....
        /*03cc*/ 	.word	0x00013980


	//   ....[95]....
        /*03d0*/ 	.word	0x00013a40


	//   ....[96]....
        /*03d4*/ 	.word	0x00013aa0


	//   ....[97]....
        /*03d8*/ 	.word	0x00013b40


	//   ....[98]....
        /*03dc*/ 	.word	0x00013bd0


	//   ....[99]....
        /*03e0*/ 	.word	0x00013c20


	//   ....[100]....
        /*03e4*/ 	.word	0x00013d50


	//   ....[101]....
        /*03e8*/ 	.word	0x00013dc0


	//   ....[102]....
        /*03ec*/ 	.word	0x00013e20


	//   ....[103]....
        /*03f0*/ 	.word	0x00013ee0


	//   ....[104]....
        /*03f4*/ 	.word	0x00013f40


	//   ....[105]....
        /*03f8*/ 	.word	0x00013fe0


	//   ....[106]....
        /*03fc*/ 	.word	0x00014130


	//   ....[107]....
        /*0400*/ 	.word	0x00014200


	//   ....[108]....
        /*0404*/ 	.word	0x00014470


	//   ....[109]....
        /*0408*/ 	.word	0x000144c0


	//   ....[110]....
        /*040c*/ 	.word	0x00014680


	//   ....[111]....
        /*0410*/ 	.word	0x000146d0


	//   ....[112]....
        /*0414*/ 	.word	0x00014890


	//   ....[113]....
        /*0418*/ 	.word	0x000148e0


	//   ....[114]....
        /*041c*/ 	.word	0x000149c0


	//   ....[115]....
        /*0420*/ 	.word	0x00014a60


	//   ....[116]....
        /*0424*/ 	.word	0x00014ac0


	//   ....[117]....
        /*0428*/ 	.word	0x00014b60


	//   ....[118]....
        /*042c*/ 	.word	0x00014bc0


	//   ....[119]....
        /*0430*/ 	.word	0x00014c60


	//   ....[120]....
        /*0434*/ 	.word	0x00014cc0


	//   ....[121]....
        /*0438*/ 	.word	0x00014d60


	//   ....[122]....
        /*043c*/ 	.word	0x00014e40


	//   ....[123]....
        /*0440*/ 	.word	0x00014f00


	//   ....[124]....
        /*0444*/ 	.word	0x00014fe0


	//   ....[125]....
        /*0448*/ 	.word	0x000150e0


	//   ....[126]....
        /*044c*/ 	.word	0x00015200


	//   ....[127]....
        /*0450*/ 	.word	0x000152e0


	//   ....[128]....
        /*0454*/ 	.word	0x000153f0


	//   ....[129]....
        /*0458*/ 	.word	0x000154c0


	//   ....[130]....
        /*045c*/ 	.word	0x000155d0


	//----- nvinfo : EIATTR_REG_RECONFIG
	.align		4
.L_760:
        /*0460*/ 	.byte	0x01, 0x54
	.zero		2


	//----- nvinfo : EIATTR_SYSCALL_OFFSETS
	.align		4
        /*0464*/ 	.byte	0x04, 0x46
        /*0466*/ 	.short	(.L_762 - .L_761)


	//   ....[0]....
.L_761:
        /*0468*/ 	.word	0x00003bc0


	//   ....[1]....
        /*046c*/ 	.word	0x000101f0


	//   ....[2]....
        /*0470*/ 	.word	0x00010330


	//   ....[3]....
        /*0474*/ 	.word	0x00010420


	//   ....[4]....
        /*0478*/ 	.word	0x000110a0


	//----- nvinfo : EIATTR_MBARRIER_INSTR_OFFSETS
	.align		4
.L_762:
        /*047c*/ 	.byte	0x04, 0x39
        /*047e*/ 	.short	(.L_764 - .L_763)


	//   ....[0]....
.L_763:
        /*0480*/ 	.word	0x00000170
        /*0484*/ 	.word	0x000000ff
        /*0488*/ 	.word	0x00028c00
        /*048c*/ 	.short	0x0100
        /*048e*/ 	.byte	0x08
	.zero		1


	//   ....[1]....
        /*0490*/ 	.word	0x00000180
        /*0494*/ 	.word	0x000000ff
        /*0498*/ 	.word	0x00028c20
        /*049c*/ 	.short	0x0100
        /*049e*/ 	.byte	0x08
	.zero		1


	//   ....[2]....
        /*04a0*/ 	.word	0x00000230
        /*04a4*/ 	.word	0x000000ff
        /*04a8*/ 	.word	0x00028c30
        /*04ac*/ 	.short	0x0100
        /*04ae*/ 	.byte	0x06
	.zero		1


	//   ....[3]....
        /*04b0*/ 	.word	0x00000240
        /*04b4*/ 	.word	0x000000ff
        /*04b8*/ 	.word	0x00028c40
        /*04bc*/ 	.short	0x0100
        /*04be*/ 	.byte	0x06
	.zero		1


	//   ....[4]....
        /*04c0*/ 	.word	0x00000250
        /*04c4*/ 	.word	0x000000ff
        /*04c8*/ 	.word	0x00028c38
        /*04cc*/ 	.short	0x0100
        /*04ce*/ 	.byte	0x06
	.zero		1


	//   ....[5]....
        /*04d0*/ 	.word	0x00000260
        /*04d4*/ 	.word	0x000000ff
        /*04d8*/ 	.word	0x00028c48
        /*04dc*/ 	.short	0x0100
        /*04de*/ 	.byte	0x06
	.zero		1


	//   ....[6]....
        /*04e0*/ 	.word	0x00000390
        /*04e4*/ 	.word	0x000000ff
        /*04e8*/ 	.word	0x00028c50
        /*04ec*/ 	.short	0x0100
        /*04ee*/ 	.byte	0x08
	.zero		1


	//   ....[7]....
        /*04f0*/ 	.word	0x000003a0
        /*04f4*/ 	.word	0x000000ff
        /*04f8*/ 	.word	0x00028c60
        /*04fc*/ 	.short	0x0100
        /*04fe*/ 	.byte	0x08
	.zero		1


	//   ....[8]....
        /*0500*/ 	.word	0x000003b0
        /*0504*/ 	.word	0x000000ff
        /*0508*/ 	.word	0x00028c58
        /*050c*/ 	.short	0x0100
        /*050e*/ 	.byte	0x08
	.zero		1


	//   ....[9]....
        /*0510*/ 	.word	0x000003c0
        /*0514*/ 	.word	0x000000ff
        /*0518*/ 	.word	0x00028c68
        /*051c*/ 	.short	0x0100
        /*051e*/ 	.byte	0x08
	.zero		1


	//   ....[10]....
        /*0520*/ 	.word	0x000004b0
        /*0524*/ 	.word	0x000000ff
        /*0528*/ 	.word	0x00028c70
        /*052c*/ 	.short	0x0100
        /*052e*/ 	.byte	0x06
	.zero		1


	//   ....[11]....
        /*0530*/ 	.word	0x000004c0
        /*0534*/ 	.word	0x000000ff
        /*0538*/ 	.word	0x00028c80
        /*053c*/ 	.short	0x0100
        /*053e*/ 	.byte	0x06
	.zero		1


	//   ....[12]....
        /*0540*/ 	.word	0x000004d0
        /*0544*/ 	.word	0x000000ff
        /*0548*/ 	.word	0x00028c78
        /*054c*/ 	.short	0x0100
        /*054e*/ 	.byte	0x06
	.zero		1


	//   ....[13]....
        /*0550*/ 	.word	0x000004e0
        /*0554*/ 	.word	0x000000ff
        /*0558*/ 	.word	0x00028c88
        /*055c*/ 	.short	0x0100
        /*055e*/ 	.byte	0x06
	.zero		1


	//   ....[14]....
        /*0560*/ 	.word	0x00000610
        /*0564*/ 	.word	0x000000ff
        /*0568*/ 	.word	0x00028c90
        /*056c*/ 	.short	0x0100
        /*056e*/ 	.byte	0x08
	.zero		1


	//   ....[15]....
        /*0570*/ 	.word	0x00000620
        /*0574*/ 	.word	0x000000ff
        /*0578*/ 	.word	0x00028ca0
        /*057c*/ 	.short	0x0100
        /*057e*/ 	.byte	0x08
	.zero		1


	//   ....[16]....
        /*0580*/ 	.word	0x00000630
        /*0584*/ 	.word	0x000000ff
        /*0588*/ 	.word	0x00028c98
        /*058c*/ 	.short	0x0100
        /*058e*/ 	.byte	0x08
	.zero		1


	//   ....[17]....
        /*0590*/ 	.word	0x00000640
        /*0594*/ 	.word	0x000000ff
        /*0598*/ 	.word	0x00028ca8
        /*059c*/ 	.short	0x0100
        /*059e*/ 	.byte	0x08
	.zero		1


	//   ....[18]....
        /*05a0*/ 	.word	0x00000780
        /*05a4*/ 	.word	0x000000ff
        /*05a8*/ 	.word	0x00028cb0
        /*05ac*/ 	.short	0x0100
        /*05ae*/ 	.byte	0x08
	.zero		1


	//   ....[19]....
        /*05b0*/ 	.word	0x00000790
        /*05b4*/ 	.word	0x000000ff
        /*05b8*/ 	.word	0x00028cc0
        /*05bc*/ 	.short	0x0100
        /*05be*/ 	.byte	0x08
	.zero		1


	//   ....[20]....
        /*05c0*/ 	.word	0x000007a0
        /*05c4*/ 	.word	0x000000ff
        /*05c8*/ 	.word	0x00028cb8
        /*05cc*/ 	.short	0x0100
        /*05ce*/ 	.byte	0x08
	.zero		1


	//   ....[21]....
        /*05d0*/ 	.word	0x000007b0
        /*05d4*/ 	.word	0x000000ff
        /*05d8*/ 	.word	0x00028cc8
        /*05dc*/ 	.short	0x0100
        /*05de*/ 	.byte	0x08
	.zero		1


	//   ....[22]....
        /*05e0*/ 	.word	0x00001780
        /*05e4*/ 	.word	0x000000ff
        /*05e8*/ 	.word	0x00028c50
        /*05ec*/ 	.short	0x010a
        /*05ee*/ 	.byte	0x05
	.zero		1


	//   ....[23]....
        /*05f0*/ 	.word	0x00001a50
        /*05f4*/ 	.word	0x000000ff
        /*05f8*/ 	.word	0x00000000
        /*05fc*/ 	.short	0x0101
        /*05fe*/ 	.byte	0x04
	.zero		1


	//   ....[24]....
        /*0600*/ 	.word	0x000023b0
        /*0604*/ 	.word	0x000000ff
        /*0608*/ 	.word	0x00028c50
        /*060c*/ 	.short	0x010a
        /*060e*/ 	.byte	0x07
	.zero		1


	//   ....[25]....
        /*0610*/ 	.word	0x000023f0
        /*0614*/ 	.word	0x000000ff
        /*0618*/ 	.word	0x00028c50
        /*061c*/ 	.short	0x010a
        /*061e*/ 	.byte	0x07
	.zero		1


	//   ....[26]....
        /*0620*/ 	.word	0x000025d0
        /*0624*/ 	.word	0x000000ff
        /*0628*/ 	.word	0x00000000
        /*062c*/ 	.short	0x0101
        /*062e*/ 	.byte	0x07
	.zero		1


	//   ....[27]....
        /*0630*/ 	.word	0x00003bf0
        /*0634*/ 	.word	0x000000ff
        /*0638*/ 	.word	0x00028c00
        /*063c*/ 	.short	0x010a
        /*063e*/ 	.byte	0x28
	.zero		1


	//   ....[28]....
        /*0640*/ 	.word	0x00003d80
        /*0644*/ 	.word	0x000000ff
        /*0648*/ 	.word	0x00028c30
        /*064c*/ 	.short	0x010a
        /*064e*/ 	.byte	0x28
	.zero		1


	//   ....[29]....
        /*0650*/ 	.word	0x00003dc0
        /*0654*/ 	.word	0x000000ff
        /*0658*/ 	.word	0x00028c30
        /*065c*/ 	.short	0x010a
        /*065e*/ 	.byte	0x28
	.zero		1


	//   ....[30]....
        /*0660*/ 	.word	0x000041b0
        /*0664*/ 	.word	0x000000ff
        /*0668*/ 	.word	0x00000000
        /*066c*/ 	.short	0x0101
        /*066e*/ 	.byte	0x04
	.zero		1


	//   ....[31]....
        /*0670*/ 	.word	0x00005b60
        /*0674*/ 	.word	0x000000ff
        /*0678*/ 	.word	0x00028c50
        /*067c*/ 	.short	0x010a
        /*067e*/ 	.byte	0x28
	.zero		1


	//   ....[32]....
        /*0680*/ 	.word	0x00005ba0
        /*0684*/ 	.word	0x000000ff
        /*0688*/ 	.word	0x00028c50
        /*068c*/ 	.short	0x010a
        /*068e*/ 	.byte	0x28
	.zero		1


	//   ....[33]....
        /*0690*/ 	.word	0x00005e90
        /*0694*/ 	.word	0x000000ff
        /*0698*/ 	.word	0x00000000
        /*069c*/ 	.short	0x0101
        /*069e*/ 	.byte	0x04
	.zero		1


	//   ....[34]....
        /*06a0*/ 	.word	0x00006240
        /*06a4*/ 	.word	0x000000ff
        /*06a8*/ 	.word	0x00028c30
        /*06ac*/ 	.short	0x010a
        /*06ae*/ 	.byte	0x1f
	.zero		1


	//   ....[35]....
        /*06b0*/ 	.word	0x00006280
        /*06b4*/ 	.word	0x000000ff
        /*06b8*/ 	.word	0x00028c30
        /*06bc*/ 	.short	0x010a
        /*06be*/ 	.byte	0x1f
	.zero		1


	//   ....[36]....
        /*06c0*/ 	.word	0x000064a0
        /*06c4*/ 	.word	0x000000ff
        /*06c8*/ 	.word	0x00000000
        /*06cc*/ 	.short	0x0101
        /*06ce*/ 	.byte	0x0a
	.zero		1


	//   ....[37]....
        /*06d0*/ 	.word	0x00008220
        /*06d4*/ 	.word	0x000000ff
        /*06d8*/ 	.word	0x00028c50
        /*06dc*/ 	.short	0x010a
        /*06de*/ 	.byte	0x1f
	.zero		1


	//   ....[38]....
        /*06e0*/ 	.word	0x00008260
        /*06e4*/ 	.word	0x000000ff
        /*06e8*/ 	.word	0x00028c50
        /*06ec*/ 	.short	0x010a
        /*06ee*/ 	.byte	0x1f
	.zero		1


	//   ....[39]....
        /*06f0*/ 	.word	0x00008510
        /*06f4*/ 	.word	0x000000ff
        /*06f8*/ 	.word	0x00000000
        /*06fc*/ 	.short	0x0101
        /*06fe*/ 	.byte	0x06
	.zero		1


	//   ....[40]....
        /*0700*/ 	.word	0x000088c0
        /*0704*/ 	.word	0x000000ff
        /*0708*/ 	.word	0x00028c30
        /*070c*/ 	.short	0x010a
        /*070e*/ 	.byte	0x1a
	.zero		1


	//   ....[41]....
        /*0710*/ 	.word	0x00008900
        /*0714*/ 	.word	0x000000ff
        /*0718*/ 	.word	0x00028c30
        /*071c*/ 	.short	0x010a
        /*071e*/ 	.byte	0x1a
	.zero		1


	//   ....[42]....
        /*0720*/ 	.word	0x00008b10
        /*0724*/ 	.word	0x000000ff
        /*0728*/ 	.word	0x00000000
        /*072c*/ 	.short	0x0101
        /*072e*/ 	.byte	0x0b
	.zero		1


	//   ....[43]....
        /*0730*/ 	.word	0x00009d90
        /*0734*/ 	.word	0x000000ff
        /*0738*/ 	.word	0x00028c50
        /*073c*/ 	.short	0x010a
        /*073e*/ 	.byte	0x1a
	.zero		1


	//   ....[44]....
        /*0740*/ 	.word	0x00009dd0
        /*0744*/ 	.word	0x000000ff
        /*0748*/ 	.word	0x00028c50
        /*074c*/ 	.short	0x010a
        /*074e*/ 	.byte	0x1a
	.zero		1


	//   ....[45]....
        /*0750*/ 	.word	0x0000a060
        /*0754*/ 	.word	0x000000ff
        /*0758*/ 	.word	0x00000000
        /*075c*/ 	.short	0x0101
        /*075e*/ 	.byte	0x1a
	.zero		1


	//   ....[46]....
        /*0760*/ 	.word	0x0000a1d0
        /*0764*/ 	.word	0x000000ff
        /*0768*/ 	.word	0x00028c30
        /*076c*/ 	.short	0x010a
        /*076e*/ 	.byte	0x19
	.zero		1


	//   ....[47]....
        /*0770*/ 	.word	0x0000a210
        /*0774*/ 	.word	0x000000ff
        /*0778*/ 	.word	0x00028c30
        /*077c*/ 	.short	0x010a
        /*077e*/ 	.byte	0x19
	.zero		1


	//   ....[48]....
        /*0780*/ 	.word	0x0000a420
        /*0784*/ 	.word	0x000000ff
        /*0788*/ 	.word	0x00000000
        /*078c*/ 	.short	0x0101
        /*078e*/ 	.byte	0x0a
	.zero		1


	//   ....[49]....
        /*0790*/ 	.word	0x0000c170
        /*0794*/ 	.word	0x000000ff
        /*0798*/ 	.word	0x00028c50
        /*079c*/ 	.short	0x010a
        /*079e*/ 	.byte	0x19
	.zero		1


	//   ....[50]....
        /*07a0*/ 	.word	0x0000c1b0
        /*07a4*/ 	.word	0x000000ff
        /*07a8*/ 	.word	0x00028c50
        /*07ac*/ 	.short	0x010a
        /*07ae*/ 	.byte	0x19
	.zero		1


	//   ....[51]....
        /*07b0*/ 	.word	0x0000c460
        /*07b4*/ 	.word	0x000000ff
        /*07b8*/ 	.word	0x00000000
        /*07bc*/ 	.short	0x0101
        /*07be*/ 	.byte	0x19
	.zero		1


	//   ....[52]....
        /*07c0*/ 	.word	0x0000cfd0
        /*07c4*/ 	.word	0x000000ff
        /*07c8*/ 	.word	0x00000000
        /*07cc*/ 	.short	0x0101
        /*07ce*/ 	.byte	0x04
	.zero		1


	//   ....[53]....
        /*07d0*/ 	.word	0x00010aa0
        /*07d4*/ 	.word	0x000000ff
        /*07d8*/ 	.word	0x00028c40
        /*07dc*/ 	.short	0x010a
        /*07de*/ 	.byte	0x2e
	.zero		1


	//   ....[54]....
        /*07e0*/ 	.word	0x00010ed0
        /*07e4*/ 	.word	0x000000ff
        /*07e8*/ 	.word	0x00028c30
        /*07ec*/ 	.short	0x0107
        /*07ee*/ 	.byte	0x2e
	.zero		1


	//   ....[55]....
        /*07f0*/ 	.word	0x00010f40
        /*07f4*/ 	.word	0x000000ff
        /*07f8*/ 	.word	0x00028c30
        /*07fc*/ 	.short	0x0101
        /*07fe*/ 	.byte	0x2e
	.zero		1


	//   ....[56]....
        /*0800*/ 	.word	0x00011630
        /*0804*/ 	.word	0x000000ff
        /*0808*/ 	.word	0x00028c00
        /*080c*/ 	.short	0x0107
        /*080e*/ 	.byte	0x2e
	.zero		1


	//   ....[57]....
        /*0810*/ 	.word	0x00011670
        /*0814*/ 	.word	0x000000ff
        /*0818*/ 	.word	0x00028c00
        /*081c*/ 	.short	0x0101
        /*081e*/ 	.byte	0x2e
	.zero		1


	//   ....[58]....
        /*0820*/ 	.word	0x00011680
        /*0824*/ 	.word	0x000000ff
        /*0828*/ 	.word	0x00028c20
        /*082c*/ 	.short	0x010a
        /*082e*/ 	.byte	0x2e
	.zero		1


	//   ....[59]....
        /*0830*/ 	.word	0x000116d0
        /*0834*/ 	.word	0x000000ff
        /*0838*/ 	.word	0x00028c60
        /*083c*/ 	.short	0x010a
        /*083e*/ 	.byte	0x2e
	.zero		1


	//   ....[60]....
        /*0840*/ 	.word	0x00011ef0
        /*0844*/ 	.word	0x000000ff
        /*0848*/ 	.word	0x00028c50
        /*084c*/ 	.short	0x0107
        /*084e*/ 	.byte	0x2e
	.zero		1


	//   ....[61]....
        /*0850*/ 	.word	0x00011f70
        /*0854*/ 	.word	0x000000ff
        /*0858*/ 	.word	0x00028c50
        /*085c*/ 	.short	0x0101
        /*085e*/ 	.byte	0x2e
	.zero		1


	//   ....[62]....
        /*0860*/ 	.word	0x000122a0
        /*0864*/ 	.word	0x0000000a
        /*0868*/ 	.word	0x00028c40
        /*086c*/ 	.short	0x010a
        /*086e*/ 	.byte	0x3f
	.zero		1


	//   ....[63]....
        /*0870*/ 	.word	0x00012630
        /*0874*/ 	.word	0x0000000a
        /*0878*/ 	.word	0x00028c30
        /*087c*/ 	.short	0x0107
        /*087e*/ 	.byte	0x3f
	.zero		1


	//   ....[64]....
        /*0880*/ 	.word	0x000126e0
        /*0884*/ 	.word	0x0000000a
        /*0888*/ 	.word	0x00028c30
        /*088c*/ 	.short	0x0101
        /*088e*/ 	.byte	0x3f
	.zero		1


	//   ....[65]....
        /*0890*/ 	.word	0x00012710
        /*0894*/ 	.word	0x0000000a
        /*0898*/ 	.word	0x00028c60
        /*089c*/ 	.short	0x010a
        /*089e*/ 	.byte	0x3f
	.zero		1


	//   ....[66]....
        /*08a0*/ 	.word	0x00012d50
        /*08a4*/ 	.word	0x0000000a
        /*08a8*/ 	.word	0x00028c50
        /*08ac*/ 	.short	0x0107
        /*08ae*/ 	.byte	0x3f
	.zero		1


	//   ....[67]....
        /*08b0*/ 	.word	0x00012e20
        /*08b4*/ 	.word	0x0000000a
        /*08b8*/ 	.word	0x00028c50
        /*08bc*/ 	.short	0x0101
        /*08be*/ 	.byte	0x3f
	.zero		1


	//   ....[68]....
        /*08c0*/ 	.word	0x00012f00
        /*08c4*/ 	.word	0x00000005
        /*08c8*/ 	.word	0x00028c20
        /*08cc*/ 	.short	0x010a
        /*08ce*/ 	.byte	0x3f
	.zero		1


	//   ....[69]....
        /*08d0*/ 	.word	0x00013070
        /*08d4*/ 	.word	0x00000004
        /*08d8*/ 	.word	0x00028c40
        /*08dc*/ 	.short	0x010a
        /*08de*/ 	.byte	0x3f
	.zero		1


	//   ....[70]....
        /*08e0*/ 	.word	0x00013110
        /*08e4*/ 	.word	0x00000005
        /*08e8*/ 	.word	0x00028c40
        /*08ec*/ 	.short	0x010a
        /*08ee*/ 	.byte	0x3f
	.zero		1


	//   ....[71]....
        /*08f0*/ 	.word	0x00013150
        /*08f4*/ 	.word	0x00000004
        /*08f8*/ 	.word	0x00028c60
        /*08fc*/ 	.short	0x010a
        /*08fe*/ 	.byte	0x3f
	.zero		1


	//   ....[72]....
        /*0900*/ 	.word	0x00013190
        /*0904*/ 	.word	0x00000005
        /*0908*/ 	.word	0x00028c60
        /*090c*/ 	.short	0x010a
        /*090e*/ 	.byte	0x3f
	.zero		1


	//   ....[73]....
        /*0910*/ 	.word	0x00013200
        /*0914*/ 	.word	0x00000005
        /*0918*/ 	.word	0x00028c50
        /*091c*/ 	.short	0x010a
        /*091e*/ 	.byte	0x3f
	.zero		1


	//   ....[74]....
        /*0920*/ 	.word	0x00013260
        /*0924*/ 	.word	0x00000005
        /*0928*/ 	.word	0x00028c50
        /*092c*/ 	.short	0x010a
        /*092e*/ 	.byte	0x3f
	.zero		1


	//   ....[75]....
        /*0930*/ 	.word	0x000132c0
        /*0934*/ 	.word	0x00000000
        /*0938*/ 	.word	0x00028c00
        /*093c*/ 	.short	0x010a
        /*093e*/ 	.byte	0x3f
	.zero		1


	//   ....[76]....
        /*0940*/ 	.word	0x00013320
        /*0944*/ 	.word	0x00000002
        /*0948*/ 	.word	0x00028c30
        /*094c*/ 	.short	0x010a
        /*094e*/ 	.byte	0x3f
	.zero		1


	//   ....[77]....
        /*0950*/ 	.word	0x00013380
        /*0954*/ 	.word	0x0000000e
        /*0958*/ 	.word	0x00028c50
        /*095c*/ 	.short	0x010a
        /*095e*/ 	.byte	0x3f
	.zero		1


	//   ....[78]....
        /*0960*/ 	.word	0x000133e0
        /*0964*/ 	.word	0x0000000c
        /*0968*/ 	.word	0x00028c30
        /*096c*/ 	.short	0x010a
        /*096e*/ 	.byte	0x3f
	.zero		1


	//   ....[79]....
        /*0970*/ 	.word	0x00013440
        /*0974*/ 	.word	0x0000000e
        /*0978*/ 	.word	0x00028c50
        /*097c*/ 	.short	0x010a
        /*097e*/ 	.byte	0x3f
	.zero		1


	//   ....[80]....
        /*0980*/ 	.word	0x000134a0
        /*0984*/ 	.word	0x0000000b
        /*0988*/ 	.word	0x00028c30
        /*098c*/ 	.short	0x010a
        /*098e*/ 	.byte	0x3f
	.zero		1


	//   ....[81]....
        /*0990*/ 	.word	0x00013500
        /*0994*/ 	.word	0x0000000f
        /*0998*/ 	.word	0x00028c50
        /*099c*/ 	.short	0x010a
        /*099e*/ 	.byte	0x3f
	.zero		1


	//   ....[82]....
        /*09a0*/ 	.word	0x00013560
        /*09a4*/ 	.word	0x0000000c
        /*09a8*/ 	.word	0x00028c30
        /*09ac*/ 	.short	0x010a
        /*09ae*/ 	.byte	0x3f
	.zero		1


	//   ....[83]....
        /*09b0*/ 	.word	0x000135c0
        /*09b4*/ 	.word	0x0000000e
        /*09b8*/ 	.word	0x00028c50
        /*09bc*/ 	.short	0x010a
        /*09be*/ 	.byte	0x3f
	.zero		1


	//   ....[84]....
        /*09c0*/ 	.word	0x000136a0
        /*09c4*/ 	.word	0x00000003
        /*09c8*/ 	.word	0x00028c40
        /*09cc*/ 	.short	0x010a
        /*09ce*/ 	.byte	0x3f
	.zero		1


	//   ....[85]....
        /*09d0*/ 	.word	0x00014020
        /*09d4*/ 	.word	0x00000003
        /*09d8*/ 	.word	0x00028c20
        /*09dc*/ 	.short	0x010a
        /*09de*/ 	.byte	0x3f
	.zero		1


	//   ....[86]....
        /*09e0*/ 	.word	0x00014080
        /*09e4*/ 	.word	0x00000003
        /*09e8*/ 	.word	0x00028c60
        /*09ec*/ 	.short	0x010a
        /*09ee*/ 	.byte	0x3f
	.zero		1


	//   ....[87]....
        /*09f0*/ 	.word	0x00014910
        /*09f4*/ 	.word	0x0000000a
        /*09f8*/ 	.word	0x00028c40
        /*09fc*/ 	.short	0x010a
        /*09fe*/ 	.byte	0x3f
	.zero		1


	//   ....[88]....
        /*0a00*/ 	.word	0x00014d90
        /*0a04*/ 	.word	0x0000000a
        /*0a08*/ 	.word	0x00028c60
        /*0a0c*/ 	.short	0x010a
        /*0a0e*/ 	.byte	0x3f
	.zero		1


	//   ....[89]....
        /*0a10*/ 	.word	0x000154f0
        /*0a14*/ 	.word	0x00000005
        /*0a18*/ 	.word	0x00028c20
        /*0a1c*/ 	.short	0x010a
        /*0a1e*/ 	.byte	0x3f
	.zero		1


	//   ....[90]....
        /*0a20*/ 	.word	0x00015690
        /*0a24*/ 	.word	0x00000004
        /*0a28*/ 	.word	0x00028c40
        /*0a2c*/ 	.short	0x010a
        /*0a2e*/ 	.byte	0x3f
	.zero		1


	//   ....[91]....
        /*0a30*/ 	.word	0x000156e0
        /*0a34*/ 	.word	0x00000005
        /*0a38*/ 	.word	0x00028c40
        /*0a3c*/ 	.short	0x010a
        /*0a3e*/ 	.byte	0x3f
	.zero		1


	//   ....[92]....
        /*0a40*/ 	.word	0x00015730
        /*0a44*/ 	.word	0x00000004
        /*0a48*/ 	.word	0x00028c60
        /*0a4c*/ 	.short	0x010a
        /*0a4e*/ 	.byte	0x3f
	.zero		1


	//----- nvinfo : EIATTR_NUM_MBARRIERS
	.align		4
.L_764:
        /*0a50*/ 	.byte	0x03, 0x38
        /*0a52*/ 	.short	0x0016


	//----- nvinfo : EIATTR_EXIT_INSTR_OFFSETS
	.align		4
        /*0a54*/ 	.byte	0x04, 0x1c
        /*0a56*/ 	.short	(.L_766 - .L_765)


	//   ....[0]....
.L_765:
        /*0a58*/ 	.word	0x000131e0


	//----- nvinfo : EIATTR_MAX_THREADS
	.align		4
.L_766:
        /*0a5c*/ 	.byte	0x04, 0x05
        /*0a5e*/ 	.short	(.L_768 - .L_767)
.L_767:
        /*0a60*/ 	.word	0x00000180
        /*0a64*/ 	.word	0x00000001
        /*0a68*/ 	.word	0x00000001


	//----- nvinfo : EIATTR_CRS_STACK_SIZE
	.align		4
.L_768:
        /*0a6c*/ 	.byte	0x04, 0x1e
        /*0a6e*/ 	.short	(.L_770 - .L_769)
.L_769:
        /*0a70*/ 	.word	0x00000000


	//----- nvinfo : EIATTR_CBANK_PARAM_SIZE
	.align		4
.L_770:
        /*0a74*/ 	.byte	0x03, 0x19
        /*0a76*/ 	.short	0x0a70


	//----- nvinfo : EIATTR_PARAM_CBANK
	.align		4
        /*0a78*/ 	.byte	0x04, 0x0a
        /*0a7a*/ 	.short	(.L_772 - .L_771)
	.align		4
.L_771:
        /*0a7c*/ 	.word	index@(.nv.constant0._ZN7cutlass13device_kernelIN5flash11enable_sm90INS1_16FlashAttnFwdSm90INS1_25CollectiveMainloopFwdSm90ILi2EN4cute5tupleIJNS5_1CILi1EEES8_S8_EEENS6_IJNS7_ILi64EEESA_SA_EEELi512ENS_10bfloat16_tEfNS_4arch4Sm90ELb0ELb1ELb0ELb0ELb1ELb0ELb0ELb0ELb0ELb1ELb1ELb0EEENS1_21CollectiveEpilogueFwdINS6_IJSA_NS7_ILi512EEESA_EEES9_SC_SE_Li256ELb0ELb1ELb1ELb0EEENS1_19SingleTileSchedulerILb0ELb1ELb1ELi64EEEEEEEEEvNT_6ParamsE)
        /*0a80*/ 	.short	0x0210
        /*0a82*/ 	.short	0x0a70


	//----- nvinfo : EIATTR_SW_WAR
	.align		4
.L_772:
        /*0a84*/ 	.byte	0x04, 0x36
        /*0a86*/ 	.short	(.L_774 - .L_773)
.L_773:
        /*0a88*/ 	.word	0x00000008
.L_774:


//--------------------- .nv.info._ZN7cutlass13device_kernelIN5flash11enable_sm90INS1_16FlashAttnFwdSm90INS1_25CollectiveMainloopFwdSm90ILi2EN4cute5tupleIJNS5_1CILi1EEES8_S8_EEENS6_IJNS7_ILi64EEESA_SA_EEELi512ENS_10bfloat16_tEfNS_4arch4Sm90ELb0ELb1ELb0ELb0ELb1ELb0ELb1ELb0ELb0ELb1ELb1ELb0EEENS1_21CollectiveEpilogueFwdINS6_IJSA_NS7_ILi512EEESA_EEES9_SC_SE_Li256ELb0ELb1ELb1ELb0EEENS1_19SingleTileSchedulerILb0ELb1ELb1ELi64EEEEEEEEEvNT_6ParamsE --------------------------
	.section	.nv.info._ZN7cutlass13device_kernelIN5flash11enable_sm90INS1_16FlashAttnFwdSm90INS1_25CollectiveMainloopFwdSm90ILi2EN4cute5tupleIJNS5_1CILi1EEES8_S8_EEENS6_IJNS7_ILi64EEESA_SA_EEELi512ENS_10bfloat16_tEfNS_4arch4Sm90ELb0ELb1ELb0ELb0ELb1ELb0ELb1ELb0ELb0ELb1ELb1ELb0EEENS1_21CollectiveEpilogueFwdINS6_IJSA_NS7_ILi512EEESA_EEES9_SC_SE_Li256ELb0ELb1ELb1ELb0EEENS1_19SingleTileSchedulerILb0ELb1ELb1ELi64EEEEEEEEEvNT_6ParamsE,"",@"SHT_CUDA_INFO"
	.sectionflags	@""
	.align	4


	//----- nvinfo : EIATTR_CUDA_API_VERSION
	.align		4
        /*0000*/ 	.byte	0x04, 0x37
        /*0002*/ 	.short	(.L_776 - .L_775)
.L_775:
        /*0004*/ 	.word	0x00000082


	//----- nvinfo : EIATTR_KPARAM_INFO
	.align		4
.L_776:
        /*0008*/ 	.byte	0x04, 0x17
        /*000a*/ 	.short	(.L_778 - .L_777)
.L_777:
        /*000c*/ 	.word	0x00000000
        /*0010*/ 	.short	0x0000
        /*0012*/ 	.short	0x0070
        /*0014*/ 	.byte	0x00, 0xf0, 0x01, 0x2c


	//----- nvinfo : EIATTR_SPARSE_MMA_MASK
	.align		4
.L_778:
        /*0018*/ 	.byte	0x03, 0x50
        /*001a*/ 	.short	0x0000


	//----- nvinfo : EIATTR_MAXREG_COUNT
	.align		4
        /*001c*/ 	.byte	0x03, 0x1b
        /*001e*/ 	.short	0x00a8


	//----- nvinfo : EIATTR_NUM_BARRIERS
	.align		4
        /*0020*/ 	.byte	0x02, 0x4c
        /*0022*/ 	.byte	0x10
	.zero		1


	//----- nvinfo : EIATTR_EXTERNS
	.align		4
        /*0024*/ 	.byte	0x04, 0x0f
        /*0026*/ 	.short	(.L_780 - .L_779)


	//   ....[0]....
	.align		4
.L_779:
        /*0028*/ 	.word	index@(__assertfail)


	//----- nvinfo : EIATTR_MERCURY_ISA_VERSION
	.align		4
.L_780:
        /*002c*/ 	.byte	0x03, 0x5f
        /*002e*/ 	.short	0x0101


	//----- nvinfo : EIATTR_INT_WARP_WIDE_INSTR_OFFSETS
	.align		4
        /*0030*/ 	.byte	0x04, 0x31
        /*0032*/ 	.short	(.L_782 - .L_781)


	//   ....[0]....
.L_781:
        /*0034*/ 	.word	0x000000c0


	//   ....[1]....
        /*0038*/ 	.word	0x000000d0


	//   ....[2]....
        /*003c*/ 	.word	0x000000e0


	//   ....[3]....
        /*0040*/ 	.word	0x00000180


	//----- nvinfo : EIATTR_COOP_GROUP_MASK_REGIDS
	.align		4
.L_782:
        /*0044*/ 	.byte	0x04, 0x29
        /*0046*/ 	.short	(.L_784 - .L_783)


	//   ....[0]....
.L_783:
        /*0048*/ 	.word	0xffffffff


	//   ....[1]....
        /*004c*/ 	.word	0xffffffff


	//   ....[2]....
        /*0050*/ 	.word	0xffffffff


	//   ....[3]....
        /*0054*/ 	.word	0xffffffff


	//   ....[4]....
        /*0058*/ 	.word	0xffffffff


	//   ....[5]....
        /*005c*/ 	.word	0xffffffff


	//   ....[6]....
        /*0060*/ 	.word	0xffffffff


	//   ....[7]....
        /*0064*/ 	.word	0xffffffff


	//   ....[8]....
        /*0068*/ 	.word	0xffffffff


	//   ....[9]....
        /*006c*/ 	.word	0xffffffff


	//   ....[10]....
        /*0070*/ 	.word	0xffffffff


	//   ....[11]....
        /*0074*/ 	.word	0xffffffff


	//   ....[12]....
        /*0078*/ 	.word	0xffffffff


	//   ....[13]....
        /*007c*/ 	.word	0xffffffff


	//   ....[14]....
        /*0080*/ 	.word	0xffffffff


	//   ....[15]....
        /*0084*/ 	.word	0xffffffff


	//   ....[16]....
        /*0088*/ 	.word	0xffffffff


	//   ....[17]....
        /*008c*/ 	.word	0xffffffff


	//   ....[18]....
        /*0090*/ 	.word	0xffffffff


	//   ....[19]....
        /*0094*/ 	.word	0xffffffff


	//   ....[20]....
        /*0098*/ 	.word	0xffffffff


	//   ....[21]....
        /*009c*/ 	.word	0xffffffff


	//   ....[22]....
        /*00a0*/ 	.word	0xffffffff


	//   ....[23]....
        /*00a4*/ 	.word	0xffffffff


	//   ....[24]....
        /*00a8*/ 	.word	0xffffffff


	//   ....[25]....
        /*00ac*/ 	.word	0xffffffff


	//   ....[26]....
        /*00b0*/ 	.word	0xffffffff


	//   ....[27]....
        /*00b4*/ 	.word	0xffffffff


	//   ....[28]....
        /*00b8*/ 	.word	0xffffffff


	//   ....[29]....
        /*00bc*/ 	.word	0xffffffff


	//   ....[30]....
        /*00c0*/ 	.word	0xffffffff


	//   ....[31]....
        /*00c4*/ 	.word	0xffffffff


	//   ....[32]....
        /*00c8*/ 	.word	0xffffffff


	//   ....[33]....
        /*00cc*/ 	.word	0xffffffff


	//   ....[34]....
        /*00d0*/ 	.word	0xffffffff


	//   ....[35]....
        /*00d4*/ 	.word	0xffffffff


	//   ....[36]....
        /*00d8*/ 	.word	0xffffffff


	//   ....[37]....
        /*00dc*/ 	.word	0xffffffff


	//   ....[38]....
        /*00e0*/ 	.word	0xffffffff


	//   ....[39]....
        /*00e4*/ 	.word	0xffffffff


	//   ....[40]....
        /*00e8*/ 	.word	0xffffffff


	//   ....[41]....
        /*00ec*/ 	.word	0xffffffff


	//   ....[42]....
        /*00f0*/ 	.word	0xffffffff


	//   ....[43]....
        /*00f4*/ 	.word	0xffffffff


	//   ....[44]....
        /*00f8*/ 	.word	0xffffffff


	//   ....[45]....
        /*00fc*/ 	.word	0xffffffff


	//   ....[46]....
        /*0100*/ 	.word	0xffffffff


	//   ....[47]....
        /*0104*/ 	.word	0xffffffff


	//   ....[48]....
        /*0108*/ 	.word	0xffffffff


	//   ....[49]....
        /*010c*/ 	.word	0xffffffff


	//   ....[50]....
        /*0110*/ 	.word	0xffffffff


	//   ....[51]....
        /*0114*/ 	.word	0xffffffff


	//   ....[52]....
        /*0118*/ 	.word	0xffffffff


	//   ....[53]....
        /*011c*/ 	.word	0xffffffff


	//   ....[54]....
        /*0120*/ 	.word	0xffffffff


	//   ....[55]....
        /*0124*/ 	.word	0xffffffff


	//   ....[56]....
        /*0128*/ 	.word	0xffffffff


	//   ....[57]....
        /*012c*/ 	.word	0xffffffff


	//   ....[58]....
        /*0130*/ 	.word	0xffffffff


	//   ....[59]....
        /*0134*/ 	.word	0xffffffff


	//   ....[60]....
        /*0138*/ 	.word	0xffffffff


	//   ....[61]....
        /*013c*/ 	.word	0xffffffff


	//   ....[62]....
        /*0140*/ 	.word	0xffffffff


	//   ....[63]....
        /*0144*/ 	.word	0xffffffff


	//   ....[64]....
        /*0148*/ 	.word	0xffffffff


	//   ....[65]....
        /*014c*/ 	.word	0xffffffff


	//   ....[66]....
        /*0150*/ 	.word	0xffffffff


	//   ....[67]....
        /*0154*/ 	.word	0xffffffff


	//   ....[68]....
        /*0158*/ 	.word	0xffffffff


	//   ....[69]....
        /*015c*/ 	.word	0xffffffff


	//   ....[70]....
        /*0160*/ 	.word	0xffffffff


	//   ....[71]....
        /*0164*/ 	.word	0xffffffff


	//   ....[72]....
        /*0168*/ 	.word	0xffffffff


	//   ....[73]....
        /*016c*/ 	.word	0xffffffff


	//   ....[74]....
        /*0170*/ 	.word	0xffffffff


	//   ....[75]....
        /*0174*/ 	.word	0xffffffff


	//   ....[76]....
        /*0178*/ 	.word	0xffffffff


	//   ....[77]....
        /*017c*/ 	.word	0xffffffff


	//   ....[78]....
        /*0180*/ 	.word	0xffffffff


	//   ....[79]....
        /*0184*/ 	.word	0xffffffff


	//   ....[80]....
        /*0188*/ 	.word	0xffffffff


	//   ....[81]....
        /*018c*/ 	.word	0xffffffff


	//   ....[82]....
        /*0190*/ 	.word	0xffffffff


	//   ....[83]....
        /*0194*/ 	.word	0xffffffff


	//   ....[84]....
        /*0198*/ 	.word	0xffffffff


	//   ....[85]....
        /*019c*/ 	.word	0xffffffff


	//   ....[86]....
        /*01a0*/ 	.word	0xffffffff


	//   ....[87]....
        /*01a4*/ 	.word	0xffffffff


	//   ....[88]....
        /*01a8*/ 	.word	0xffffffff


	//   ....[89]....
        /*01ac*/ 	.word	0xffffffff


	//   ....[90]....
        /*01b0*/ 	.word	0xffffffff


	//   ....[91]....
        /*01b4*/ 	.word	0xffffffff


	//   ....[92]....
        /*01b8*/ 	.word	0xffffffff


	//   ....[93]....
        /*01bc*/ 	.word	0x0500000f


	//   ....[94]....
        /*01c0*/ 	.word	0x0500000f


	//   ....[95]....
        /*01c4*/ 	.word	0x0500000f


	//   ....[96]....
        /*01c8*/ 	.word	0x0500000f


	//   ....[97]....
        /*01cc*/ 	.word	0x0500000f


	//   ....[98]....
        /*01d0*/ 	.word	0x0500000f


	//   ....[99]....
        /*01d4*/ 	.word	0x0500000f


	//   ....[100]....
        /*01d8*/ 	.word	0x0500000f


	//   ....[101]....
        /*01dc*/ 	.word	0x0500000f


	//   ....[102]....
        /*01e0*/ 	.word	0x0500000f


	//   ....[103]....
        /*01e4*/ 	.word	0x0500000f


	//   ....[104]....
        /*01e8*/ 	.word	0x0500000f


	//   ....[105]....
        /*01ec*/ 	.word	0x0500000f


	//   ....[106]....
        /*01f0*/ 	.word	0x0500000f


	//   ....[107]....
        /*01f4*/ 	.word	0x0500000f


	//   ....[108]....
        /*01f8*/ 	.word	0x0500000f


	//   ....[109]....
        /*01fc*/ 	.word	0x0500000f


	//   ....[110]....
        /*0200*/ 	.word	0x0500000f


	//   ....[111]....
        /*0204*/ 	.word	0x0500000f


	//   ....[112]....
        /*0208*/ 	.word	0x0500000f


	//   ....[113]....
        /*020c*/ 	.word	0x0500000f


	//   ....[114]....
        /*0210*/ 	.word	0x0500000f


	//   ....[115]....
        /*0214*/ 	.word	0x0500000f


	//   ....[116]....
        /*0218*/ 	.word	0x0500000f


	//   ....[117]....
        /*021c*/ 	.word	0x0500000f


	//   ....[118]....
        /*0220*/ 	.word	0x0500000f


	//   ....[119]....
        /*0224*/ 	.word	0x0500000f


	//   ....[120]....
        /*0228*/ 	.word	0x0500000f


	//   ....[121]....
        /*022c*/ 	.word	0x0500000f


	//   ....[122]....
        /*0230*/ 	.word	0x0500000f


	//   ....[123]....
        /*0234*/ 	.word	0x0500000f


	//   ....[124]....
        /*0238*/ 	.word	0x0500000f


	//   ....[125]....
        /*023c*/ 	.word	0x0500000f


	//   ....[126]....
        /*0240*/ 	.word	0x0500000f


	//   ....[127]....
        /*0244*/ 	.word	0x0500000f


	//   ....[128]....
        /*0248*/ 	.word	0x0500000f


	//   ....[129]....
        /*024c*/ 	.word	0x0500000f


	//   ....[130]....
        /*0250*/ 	.word	0x0500000f


	//   ....[131]....
        /*0254*/ 	.word	0x0500000f


	//   ....[132]....
        /*0258*/ 	.word	0x0500000f


	//   ....[133]....
        /*025c*/ 	.word	0x0500000f


	//   ....[134]....
        /*0260*/ 	.word	0x0500000f


	//   ....[135]....
        /*0264*/ 	.word	0x0500000f


	//   ....[136]....
        /*0268*/ 	.word	0x0500000f


	//   ....[137]....
        /*026c*/ 	.word	0x0500000f


	//   ....[138]....
        /*0270*/ 	.word	0x0500000f


	//   ....[139]....
        /*0274*/ 	.word	0x0500000f


	//   ....[140]....
        /*0278*/ 	.word	0x0500000f


	//   ....[141]....
        /*027c*/ 	.word	0x0500000f


	//   ....[142]....
        /*0280*/ 	.word	0x0500000f


	//   ....[143]....
        /*0284*/ 	.word	0xffffffff


	//   ....[144]....
        /*0288*/ 	.word	0xffffffff


	//   ....[145]....
        /*028c*/ 	.word	0xffffffff


	//   ....[146]....
        /*0290*/ 	.word	0xffffffff


	//   ....[147]....
        /*0294*/ 	.word	0xffffffff


	//   ....[148]....
        /*0298*/ 	.word	0xffffffff


	//   ....[149]....
        /*029c*/ 	.word	0xffffffff


	//   ....[150]....
        /*02a0*/ 	.word	0xffffffff


	//----- nvinfo : EIATTR_COOP_GROUP_INSTR_OFFSETS
	.align		4
.L_784:
        /*02a4*/ 	.byte	0x04, 0x28
        /*02a6*/ 	.short	(.L_786 - .L_785)


	//   ....[0]....
.L_785:
        /*02a8*/ 	.word	0x00000080


	//   ....[1]....
        /*02ac*/ 	.word	0x00000090


	//   ....[2]....
        /*02b0*/ 	.word	0x000002b0


	//   ....[3]....
        /*02b4*/ 	.word	0x00000410


	//   ....[4]....
        /*02b8*/ 	.word	0x00000530


	//   ....[5]....
        /*02bc*/ 	.word	0x00000690


	//   ....[6]....
        /*02c0*/ 	.word	0x00001fc0


	//   ....[7]....
        /*02c4*/ 	.word	0x00009e60


	//   ....[8]....
        /*02c8*/ 	.word	0x0000bd10


	//   ....[9]....
        /*02cc*/ 	.word	0x0000cf10


	//   ....[10]....
        /*02d0*/ 	.word	0x0000d160


	//   ....[11]....
        /*02d4*/ 	.word	0x0000dc00


	//   ....[12]....
        /*02d8*/ 	.word	0x0000dea0


	//   ....[13]....
        /*02dc*/ 	.word	0x0000e390


	//   ....[14]....
        /*02e0*/ 	.word	0x0000e480


	//   ....[15]....
        /*02e4*/ 	.word	0x00011010


	//   ....[16]....
        /*02e8*/ 	.word	0x00012900


	//   ....[17]....
        /*02ec*/ 	.word	0x00013b90


	//   ....[18]....
        /*02f0*/ 	.word	0x00013bd0


	//   ....[19]....
        /*02f4*/ 	.word	0x00013c10


	//   ....[20]....
        /*02f8*/ 	.word	0x00013c30


	//   ....[21]....
        /*02fc*/ 	.word	0x000182b0


	//   ....[22]....
        /*0300*/ 	.word	0x00019660


	//   ....[23]....
        /*0304*/ 	.word	0x0001a8d0


	//   ....[24]....
        /*0308*/ 	.word	0x0001aae0


	//   ....[25]....
        /*030c*/ 	.word	0x0001b6d0


	//   ....[26]....
        /*0310*/ 	.word	0x0001b720


	//   ....[27]....
        /*0314*/ 	.word	0x0001b760


	//   ....[28]....
        /*0318*/ 	.word	0x0001b780


	//   ....[29]....
        /*031c*/ 	.word	0x0001fe80


	//   ....[30]....
        /*0320*/ 	.word	0x00020020


	//   ....[31]....
        /*0324*/ 	.word	0x00020040


	//   ....[32]....
        /*0328*/ 	.word	0x00020080


	//   ....[33]....
        /*032c*/ 	.word	0x000200a0


	//   ....[34]....
        /*0330*/ 	.word	0x000215b0


	//   ....[35]....
        /*0334*/ 	.word	0x00021b20


	//   ....[36]....
        /*0338*/ 	.word	0x00021b40


	//   ....[37]....
        /*033c*/ 	.word	0x00021b50


	//   ....[38]....
        /*0340*/ 	.word	0x00021b60


	//   ....[39]....
        /*0344*/ 	.word	0x00021f00


	//   ....[40]....
        /*0348*/ 	.word	0x00021f40


	//   ....[41]....
        /*034c*/ 	.word	0x00022dd0


	//   ....[42]....
        /*0350*/ 	.word	0x00022df0


	//   ....[43]....
        /*0354*/ 	.word	0x00024000


	//   ....[44]....
        /*0358*/ 	.word	0x000256c0


	//   ....[45]....
        /*035c*/ 	.word	0x000256e0


	//   ....[46]....
        /*0360*/ 	.word	0x000256f0


	//   ....[47]....
        /*0364*/ 	.word	0x00025730


	//   ....[48]....
        /*0368*/ 	.word	0x00025780


	//   ....[49]....
        /*036c*/ 	.word	0x000257a0


	//   ....[50]....
        /*0370*/ 	.word	0x000257d0


	//   ....[51]....
        /*0374*/ 	.word	0x000257f0


	//   ....[52]....
        /*0378*/ 	.word	0x00025dd0


	//   ....[53]....
        /*037c*/ 	.word	0x00025e10


	//   ....[54]....
        /*0380*/ 	.word	0x00025e30


	//   ....[55]....
        /*0384*/ 	.word	0x00025ee0


	//   ....[56]....
        /*0388*/ 	.word	0x00025f00


	//   ....[57]....
        /*038c*/ 	.word	0x00025fb0


	//   ....[58]....
        /*0390*/ 	.word	0x00025fd0


	//   ....[59]....
        /*0394*/ 	.word	0x00025ff0


	//   ....[60]....
        /*0398*/ 	.word	0x00026760


	//   ....[61]....
        /*039c*/ 	.word	0x00026790


	//   ....[62]....
        /*03a0*/ 	.word	0x00026820


	//   ....[63]....
        /*03a4*/ 	.word	0x000268d0


	//   ....[64]....
        /*03a8*/ 	.word	0x000269c0


	//   ....[65]....
        /*03ac*/ 	.word	0x00026a90


	//   ....[66]....
        /*03b0*/ 	.word	0x00026af0


	//   ....[67]....
        /*03b4*/ 	.word	0x00026b90


	//   ....[68]....
        /*03b8*/ 	.word	0x00027040


	//   ....[69]....
        /*03bc*/ 	.word	0x00027070


	//   ....[70]....
        /*03c0*/ 	.word	0x000270a0


	//   ....[71]....
        /*03c4*/ 	.word	0x000270d0


	//   ....[72]....
        /*03c8*/ 	.word	0x00027100


	//   ....[73]....
        /*03cc*/ 	.word	0x00027150


	//   ....[74]....
        /*03d0*/ 	.word	0x000272d0


	//   ....[75]....
        /*03d4*/ 	.word	0x00027300


	//   ....[76]....
        /*03d8*/ 	.word	0x00027d00


	//   ....[77]....
        /*03dc*/ 	.word	0x00027d20


	//   ....[78]....
        /*03e0*/ 	.word	0x00027d30


	//   ....[79]....
        /*03e4*/ 	.word	0x00027d50


	//   ....[80]....
        /*03e8*/ 	.word	0x00027d70


	//   ....[81]....
        /*03ec*/ 	.word	0x00027da0


	//   ....[82]....
        /*03f0*/ 	.word	0x00027dc0


	//   ....[83]....
        /*03f4*/ 	.word	0x00027df0


	//   ....[84]....
        /*03f8*/ 	.word	0x00028150


	//   ....[85]....
        /*03fc*/ 	.word	0x00028180


	//   ....[86]....
        /*0400*/ 	.word	0x000281b0


	//   ....[87]....
        /*0404*/ 	.word	0x000281d0


	//   ....[88]....
        /*0408*/ 	.word	0x000281e0


	//   ....[89]....
        /*040c*/ 	.word	0x00028200


	//   ....[90]....
        /*0410*/ 	.word	0x000282a0


	//   ....[91]....
        /*0414*/ 	.word	0x000282e0


	//   ....[92]....
        /*0418*/ 	.word	0x000287e0


	//   ....[93]....
        /*041c*/ 	.word	0x00028d40


	//   ....[94]....
        /*0420*/ 	.word	0x00028e30


	//   ....[95]....
        /*0424*/ 	.word	0x00028ed0


	//   ....[96]....
        /*0428*/ 	.word	0x00028f50


	//   ....[97]....
        /*042c*/ 	.word	0x00029000


	//   ....[98]....
        /*0430*/ 	.word	0x00029060


	//   ....[99]....
        /*0434*/ 	.word	0x00029110


	//   ....[100]....
        /*0438*/ 	.word	0x00029170


	//   ....[101]....
        /*043c*/ 	.word	0x00029220


	//   ....[102]....
        /*0440*/ 	.word	0x000292b0


	//   ....[103]....
        /*0444*/ 	.word	0x00029300


	//   ....[104]....
        /*0448*/ 	.word	0x000293d0


	//   ....[105]....
        /*044c*/ 	.word	0x000294e0


	//   ....[106]....
        /*0450*/ 	.word	0x00029570


	//   ....[107]....
        /*0454*/ 	.word	0x00029660


	//   ....[108]....
        /*0458*/ 	.word	0x000296e0


	//   ....[109]....
        /*045c*/ 	.word	0x000297c0


	//   ....[110]....
        /*0460*/ 	.word	0x00029850


	//   ....[111]....
        /*0464*/ 	.word	0x00029930


	//   ....[112]....
        /*0468*/ 	.word	0x00029b90


	//   ....[113]....
        /*046c*/ 	.word	0x00029c00


	//   ....[114]....
        /*0470*/ 	.word	0x00029e30


	//   ....[115]....
        /*0474*/ 	.word	0x00029ea0


	//   ....[116]....
        /*0478*/ 	.word	0x0002a070


	//   ....[117]....
        /*047c*/ 	.word	0x0002a0c0


	//   ....[118]....
        /*0480*/ 	.word	0x0002a210


	//   ....[119]....
        /*0484*/ 	.word	0x0002a300


	//   ....[120]....
        /*0488*/ 	.word	0x0002a550


	//   ....[121]....
        /*048c*/ 	.word	0x0002a5a0


	//   ....[122]....
        /*0490*/ 	.word	0x0002a760


	//   ....[123]....
        /*0494*/ 	.word	0x0002a7b0


	//   ....[124]....
        /*0498*/ 	.word	0x0002a970


	//   ....[125]....
        /*049c*/ 	.word	0x0002a9c0


	//   ....[126]....
        /*04a0*/ 	.word	0x0002aaa0


	//   ....[127]....
        /*04a4*/ 	.word	0x0002ab40


	//   ....[128]....
        /*04a8*/ 	.word	0x0002aba0


	//   ....[129]....
        /*04ac*/ 	.word	0x0002ac40


	//   ....[130]....
        /*04b0*/ 	.word	0x0002aca0


	//   ....[131]....
        /*04b4*/ 	.word	0x0002ad40


	//   ....[132]....
        /*04b8*/ 	.word	0x0002ada0


	//   ....[133]....
        /*04bc*/ 	.word	0x0002ae40


	//   ....[134]....
        /*04c0*/ 	.word	0x0002af20


	//   ....[135]....
        /*04c4*/ 	.word	0x0002aff0


	//   ....[136]....
        /*04c8*/ 	.word	0x0002b0c0


	//   ....[137]....
        /*04cc*/ 	.word	0x0002b1c0


	//   ....[138]....
        /*04d0*/ 	.word	0x0002b2e0


	//   ....[139]....
        /*04d4*/ 	.word	0x0002b3c0


	//   ....[140]....
        /*04d8*/ 	.word	0x0002b4d0


	//   ....[141]....
        /*04dc*/ 	.word	0x0002b5a0


	//   ....[142]....
        /*04e0*/ 	.word	0x0002b6b0


	//   ....[143]....
        /*04e4*/ 	.word	0x0002d6b0


	//   ....[144]....
        /*04e8*/ 	.word	0x0002ed90


	//   ....[145]....
        /*04ec*/ 	.word	0x0002f080


	//   ....[146]....
        /*04f0*/ 	.word	0x0002fdc0


	//   ....[147]....
        /*04f4*/ 	.word	0x0002fe00


	//   ....[148]....
        /*04f8*/ 	.word	0x0002fe70


	//   ....[149]....
        /*04fc*/ 	.word	0x0002fe90


	//   ....[150]....
        /*0500*/ 	.word	0x0003d010


	//----- nvinfo : EIATTR_REG_RECONFIG
	.align		4
.L_786:
        /*0504*/ 	.byte	0x01, 0x54
	.zero		2


	//----- nvinfo : EIATTR_SYSCALL_OFFSETS
	.align		4
        /*0508*/ 	.byte	0x04, 0x46
        /*050a*/ 	.short	(.L_788 - .L_787)


	//   ....[0]....
.L_787:
        /*050c*/ 	.word	0x0000a220


	//   ....[1]....
        /*0510*/ 	.word	0x00024bc0


	//   ....[2]....
        /*0514*/ 	.word	0x00024d00


	//   ....[3]....
        /*0518*/ 	.word	0x00024df0


	//   ....[4]....
        /*051c*/ 	.word	0x00025a80


	//   ....[5]....
        /*0520*/ 	.word	0x000262b0


	//----- nvinfo : EIATTR_MBARRIER_INSTR_OFFSETS
	.align		4
.L_788:
        /*0524*/ 	.byte	0x04, 0x39
        /*0526*/ 	.short	(.L_790 - .L_789)


	//   ....[0]....
.L_789:
        /*0528*/ 	.word	0x00000190
        /*052c*/ 	.word	0x000000ff
        /*0530*/ 	.word	0x00038800
        /*0534*/ 	.short	0x0100
        /*0536*/ 	.byte	0x08
	.zero		1


	//   ....[1]....
        /*0538*/ 	.word	0x000001a0
        /*053c*/ 	.word	0x000000ff
        /*0540*/ 	.word	0x00038810
        /*0544*/ 	.short	0x0100
        /*0546*/ 	.byte	0x08
	.zero		1


	//   ....[2]....
        /*0548*/ 	.word	0x000001b0
        /*054c*/ 	.word	0x000000ff
        /*0550*/ 	.word	0x00038820
        /*0554*/ 	.short	0x0100
        /*0556*/ 	.byte	0x08
	.zero		1


	//   ....[3]....
        /*0558*/ 	.word	0x00000260
        /*055c*/ 	.word	0x000000ff
        /*0560*/ 	.word	0x00038830
        /*0564*/ 	.short	0x0100
        /*0566*/ 	.byte	0x06
	.zero		1


	//   ....[4]....
        /*0568*/ 	.word	0x00000270
        /*056c*/ 	.word	0x000000ff
        /*0570*/ 	.word	0x00038840
        /*0574*/ 	.short	0x0100
        /*0576*/ 	.byte	0x06
	.zero		1


	//   ....[5]....
        /*0578*/ 	.word	0x00000280
        /*057c*/ 	.word	0x000000ff
        /*0580*/ 	.word	0x00038838
        /*0584*/ 	.short	0x0100
        /*0586*/ 	.byte	0x06
	.zero		1


	//   ....[6]....
        /*0588*/ 	.word	0x00000290
        /*058c*/ 	.word	0x000000ff
        /*0590*/ 	.word	0x00038848
        /*0594*/ 	.short	0x0100
        /*0596*/ 	.byte	0x06
	.zero		1


	//   ....[7]....
        /*0598*/ 	.word	0x000003c0
        /*059c*/ 	.word	0x000000ff
        /*05a0*/ 	.word	0x00038850
        /*05a4*/ 	.short	0x0100
        /*05a6*/ 	.byte	0x08
	.zero		1


	//   ....[8]....
        /*05a8*/ 	.word	0x000003d0
        /*05ac*/ 	.word	0x000000ff
        /*05b0*/ 	.word	0x00038860
        /*05b4*/ 	.short	0x0100
        /*05b6*/ 	.byte	0x08
	.zero		1


	//   ....[9]....
        /*05b8*/ 	.word	0x000003e0
        /*05bc*/ 	.word	0x000000ff
        /*05c0*/ 	.word	0x00038858
        /*05c4*/ 	.short	0x0100
        /*05c6*/ 	.byte	0x08
	.zero		1


	//   ....[10]....
        /*05c8*/ 	.word	0x000003f0
        /*05cc*/ 	.word	0x000000ff
        /*05d0*/ 	.word	0x00038868
        /*05d4*/ 	.short	0x0100
        /*05d6*/ 	.byte	0x08
	.zero		1


	//   ....[11]....
        /*05d8*/ 	.word	0x000004e0
        /*05dc*/ 	.word	0x000000ff
        /*05e0*/ 	.word	0x00038870
        /*05e4*/ 	.short	0x0100
        /*05e6*/ 	.byte	0x06
	.zero		1


	//   ....[12]....
        /*05e8*/ 	.word	0x000004f0
        /*05ec*/ 	.word	0x000000ff
        /*05f0*/ 	.word	0x00038880
        /*05f4*/ 	.short	0x0100
        /*05f6*/ 	.byte	0x06
	.zero		1


	//   ....[13]....
        /*05f8*/ 	.word	0x00000500
        /*05fc*/ 	.word	0x000000ff
        /*0600*/ 	.word	0x00038878
        /*0604*/ 	.short	0x0100
        /*0606*/ 	.byte	0x06
	.zero		1


	//   ....[14]....
        /*0608*/ 	.word	0x00000510
        /*060c*/ 	.word	0x000000ff
        /*0610*/ 	.word	0x00038888
        /*0614*/ 	.short	0x0100
        /*0616*/ 	.byte	0x06
	.zero		1


	//   ....[15]....
        /*0618*/ 	.word	0x00000640
        /*061c*/ 	.word	0x000000ff
        /*0620*/ 	.word	0x00038890
        /*0624*/ 	.short	0x0100
        /*0626*/ 	.byte	0x08
	.zero		1


	//   ....[16]....
        /*0628*/ 	.word	0x00000650
        /*062c*/ 	.word	0x000000ff
        /*0630*/ 	.word	0x000388a0
        /*0634*/ 	.short	0x0100
        /*0636*/ 	.byte	0x08
	.zero		1


	//   ....[17]....
        /*0638*/ 	.word	0x00000660
        /*063c*/ 	.word	0x000000ff
        /*0640*/ 	.word	0x00038898
        /*0644*/ 	.short	0x0100
        /*0646*/ 	.byte	0x08
	.zero		1


	//   ....[18]....
        /*0648*/ 	.word	0x00000670
        /*064c*/ 	.word	0x000000ff
        /*0650*/ 	.word	0x000388a8
        /*0654*/ 	.short	0x0100
        /*0656*/ 	.byte	0x08
	.zero		1


	//   ....[19]....
        /*0658*/ 	.word	0x000007b0
        /*065c*/ 	.word	0x000000ff
        /*0660*/ 	.word	0x000388b0
        /*0664*/ 	.short	0x0100
        /*0666*/ 	.byte	0x08
	.zero		1


	//   ....[20]....
        /*0668*/ 	.word	0x000007c0
        /*066c*/ 	.word	0x000000ff
        /*0670*/ 	.word	0x000388c0
        /*0674*/ 	.short	0x0100
        /*0676*/ 	.byte	0x08
	.zero		1


	//   ....[21]....
        /*0678*/ 	.word	0x000007d0
        /*067c*/ 	.word	0x000000ff
        /*0680*/ 	.word	0x000388b8
        /*0684*/ 	.short	0x0100
        /*0686*/ 	.byte	0x08
	.zero		1


	//   ....[22]....
        /*0688*/ 	.word	0x000007e0
        /*068c*/ 	.word	0x000000ff
        /*0690*/ 	.word	0x000388c8
        /*0694*/ 	.short	0x0100
        /*0696*/ 	.byte	0x08
	.zero		1


	//   ....[23]....
        /*0698*/ 	.word	0x00004490
        /*069c*/ 	.word	0x00000004
        /*06a0*/ 	.word	0x00000000
        /*06a4*/ 	.short	0x0101
        /*06a6*/ 	.byte	0x3f
	.zero		1


	//   ....[24]....
        /*06a8*/ 	.word	0x00008200
        /*06ac*/ 	.word	0x00000004
        /*06b0*/ 	.word	0x00000000
        /*06b4*/ 	.short	0x0101
        /*06b6*/ 	.byte	0x3f
	.zero		1


	//   ....[25]....
        /*06b8*/ 	.word	0x0000a7a0
        /*06bc*/ 	.word	0x000000ff
        /*06c0*/ 	.word	0x00038800
        /*06c4*/ 	.short	0x010a
        /*06c6*/ 	.byte	0x2b
	.zero		1


	//   ....[26]....
        /*06c8*/ 	.word	0x0000ab80
        /*06cc*/ 	.word	0x00000006
        /*06d0*/ 	.word	0x00000000
        /*06d4*/ 	.short	0x010a
        /*06d6*/ 	.byte	0x3f
	.zero		1


	//   ....[27]....
        /*06d8*/ 	.word	0x0000abe0
        /*06dc*/ 	.word	0x00000006
        /*06e0*/ 	.word	0x00000000
        /*06e4*/ 	.short	0x010a
        /*06e6*/ 	.byte	0x3f
	.zero		1


	//   ....[28]....
        /*06e8*/ 	.word	0x0000af90
        /*06ec*/ 	.word	0x000000ff
        /*06f0*/ 	.word	0x00038810
        /*06f4*/ 	.short	0x010a
        /*06f6*/ 	.byte	0x2b
	.zero		1


	//   ....[29]....
        /*06f8*/ 	.word	0x0000b090
        /*06fc*/ 	.word	0x00000006
        /*0700*/ 	.word	0x00000000
        /*0704*/ 	.short	0x010a
        /*0706*/ 	.byte	0x3f
	.zero		1


	//   ....[30]....
        /*0708*/ 	.word	0x0000b0f0
        /*070c*/ 	.word	0x00000006
        /*0710*/ 	.word	0x00000000
        /*0714*/ 	.short	0x010a
        /*0716*/ 	.byte	0x3f
	.zero		1


	//   ....[31]....
        /*0718*/ 	.word	0x0000cce0
        /*071c*/ 	.word	0x00000003
        /*0720*/ 	.word	0x00000000
        /*0724*/ 	.short	0x0101
        /*0726*/ 	.byte	0x3f
	.zero		1


	//   ....[32]....
        /*0728*/ 	.word	0x00011120
        /*072c*/ 	.word	0x00000000
        /*0730*/ 	.word	0x00000000
        /*0734*/ 	.short	0x0101
        /*0736*/ 	.byte	0x3f
	.zero		1


	//   ....[33]....
        /*0738*/ 	.word	0x00011830
        /*073c*/ 	.word	0x00000004
        /*0740*/ 	.word	0x00000000
        /*0744*/ 	.short	0x010a
        /*0746*/ 	.byte	0x3f
	.zero		1


	//   ....[34]....
        /*0748*/ 	.word	0x000118d0
        /*074c*/ 	.word	0x00000006
        /*0750*/ 	.word	0x00000000
        /*0754*/ 	.short	0x010a
        /*0756*/ 	.byte	0x3f
	.zero		1


	//   ....[35]....
        /*0758*/ 	.word	0x00011cf0
        /*075c*/ 	.word	0x0000000c
        /*0760*/ 	.word	0x00000000
        /*0764*/ 	.short	0x010a
        /*0766*/ 	.byte	0x3f
	.zero		1


	//   ....[36]....
        /*0768*/ 	.word	0x00011d50
        /*076c*/ 	.word	0x0000000c
        /*0770*/ 	.word	0x00000000
        /*0774*/ 	.short	0x010a
        /*0776*/ 	.byte	0x3f
	.zero		1


	//   ....[37]....
        /*0778*/ 	.word	0x00013940
        /*077c*/ 	.word	0x00000005
        /*0780*/ 	.word	0x00000000
        /*0784*/ 	.short	0x0101
        /*0786*/ 	.byte	0x3f
	.zero		1


	//   ....[38]....
        /*0788*/ 	.word	0x000183c0
        /*078c*/ 	.word	0x00000002
        /*0790*/ 	.word	0x00000000
        /*0794*/ 	.short	0x0101
        /*0796*/ 	.byte	0x3f
	.zero		1


	//   ....[39]....
        /*0798*/ 	.word	0x00018590
        /*079c*/ 	.word	0x00000004
        /*07a0*/ 	.word	0x00000000
        /*07a4*/ 	.short	0x010a
        /*07a6*/ 	.byte	0x3f
	.zero		1


	//   ....[40]....
        /*07a8*/ 	.word	0x00018630
        /*07ac*/ 	.word	0x00000006
        /*07b0*/ 	.word	0x00000000
        /*07b4*/ 	.short	0x010a
        /*07b6*/ 	.byte	0x3f
	.zero		1


	//   ....[41]....
        /*07b8*/ 	.word	0x00018a50
        /*07bc*/ 	.word	0x0000000c
        /*07c0*/ 	.word	0x00000000
        /*07c4*/ 	.short	0x010a
        /*07c6*/ 	.byte	0x3f
	.zero		1


	//   ....[42]....
        /*07c8*/ 	.word	0x00018ab0
        /*07cc*/ 	.word	0x0000000c
        /*07d0*/ 	.word	0x00000000
        /*07d4*/ 	.short	0x010a
        /*07d6*/ 	.byte	0x3f
	.zero		1


	//   ....[43]....
        /*07d8*/ 	.word	0x0001a6a0
        /*07dc*/ 	.word	0x00000005
        /*07e0*/ 	.word	0x00000000
        /*07e4*/ 	.short	0x0101
        /*07e6*/ 	.byte	0x3f
	.zero		1


	//   ....[44]....
        /*07e8*/ 	.word	0x0001ff90
        /*07ec*/ 	.word	0x00000002
        /*07f0*/ 	.word	0x00000000
        /*07f4*/ 	.short	0x0101
        /*07f6*/ 	.byte	0x3f
	.zero		1


	//   ....[45]....
        /*07f8*/ 	.word	0x00021580
        /*07fc*/ 	.word	0x000000ff
        /*0800*/ 	.word	0x00000000
        /*0804*/ 	.short	0x0101
        /*0806*/ 	.byte	0x04
	.zero		1


	//   ....[46]....
        /*0808*/ 	.word	0x00025470
        /*080c*/ 	.word	0x000000ff
        /*0810*/ 	.word	0x00038840
        /*0814*/ 	.short	0x010a
        /*0816*/ 	.byte	0x2d
	.zero		1


	//   ....[47]....
        /*0818*/ 	.word	0x000258b0
        /*081c*/ 	.word	0x000000ff
        /*0820*/ 	.word	0x00038830
        /*0824*/ 	.short	0x0107
        /*0826*/ 	.byte	0x2d
	.zero		1


	//   ....[48]....
        /*0828*/ 	.word	0x00025920
        /*082c*/ 	.word	0x000000ff
        /*0830*/ 	.word	0x00038830
        /*0834*/ 	.short	0x0101
        /*0836*/ 	.byte	0x2d
	.zero		1


	//   ....[49]....
        /*0838*/ 	.word	0x00026130
        /*083c*/ 	.word	0x000000ff
        /*0840*/ 	.word	0x00038800
        /*0844*/ 	.short	0x0107
        /*0846*/ 	.byte	0x2d
	.zero		1


	//   ....[50]....
        /*0848*/ 	.word	0x00026180
        /*084c*/ 	.word	0x000000ff
        /*0850*/ 	.word	0x00038800
        /*0854*/ 	.short	0x0101
        /*0856*/ 	.byte	0x2d
	.zero		1


	//   ....[51]....
        /*0858*/ 	.word	0x00026e00
        /*085c*/ 	.word	0x000000ff
        /*0860*/ 	.word	0x00038810
        /*0864*/ 	.short	0x0107
        /*0866*/ 	.byte	0x2d
	.zero		1


	//   ....[52]....
        /*0868*/ 	.word	0x00026e60
        /*086c*/ 	.word	0x000000ff
        /*0870*/ 	.word	0x00038810
        /*0874*/ 	.short	0x0101
        /*0876*/ 	.byte	0x2d
	.zero		1


	//   ....[53]....
        /*0878*/ 	.word	0x00026e70
        /*087c*/ 	.word	0x000000ff
        /*0880*/ 	.word	0x00038820
        /*0884*/ 	.short	0x010a
        /*0886*/ 	.byte	0x2d
	.zero		1


	//   ....[54]....
        /*0888*/ 	.word	0x00026ec0
        /*088c*/ 	.word	0x000000ff
        /*0890*/ 	.word	0x00038860
        /*0894*/ 	.short	0x010a
        /*0896*/ 	.byte	0x2d
	.zero		1


	//   ....[55]....
        /*0898*/ 	.word	0x000276e0
        /*089c*/ 	.word	0x000000ff
        /*08a0*/ 	.word	0x00038850
        /*08a4*/ 	.short	0x0107
        /*08a6*/ 	.byte	0x2d
	.zero		1


	//   ....[56]....
        /*08a8*/ 	.word	0x00027760
        /*08ac*/ 	.word	0x000000ff
        /*08b0*/ 	.word	0x00038850
        /*08b4*/ 	.short	0x0101
        /*08b6*/ 	.byte	0x2d
	.zero		1


	//   ....[57]....
        /*08b8*/ 	.word	0x00027b00
        /*08bc*/ 	.word	0x0000000a
        /*08c0*/ 	.word	0x00038840
        /*08c4*/ 	.short	0x010a
        /*08c6*/ 	.byte	0x3f
	.zero		1


	//   ....[58]....
        /*08c8*/ 	.word	0x00027e90
        /*08cc*/ 	.word	0x0000000a
        /*08d0*/ 	.word	0x00038830
        /*08d4*/ 	.short	0x0107
        /*08d6*/ 	.byte	0x3f
	.zero		1


	//   ....[59]....
        /*08d8*/ 	.word	0x00027f40
        /*08dc*/ 	.word	0x0000000a
        /*08e0*/ 	.word	0x00038830
        /*08e4*/ 	.short	0x0101
        /*08e6*/ 	.byte	0x3f
	.zero		1


	//   ....[60]....
        /*08e8*/ 	.word	0x00027f70
        /*08ec*/ 	.word	0x0000000a
        /*08f0*/ 	.word	0x00038860
        /*08f4*/ 	.short	0x010a
        /*08f6*/ 	.byte	0x3f
	.zero		1


	//   ....[61]....
        /*08f8*/ 	.word	0x000285b0
        /*08fc*/ 	.word	0x0000000a
        /*0900*/ 	.word	0x00038850
        /*0904*/ 	.short	0x0107
        /*0906*/ 	.byte	0x3f
	.zero		1


	//   ....[62]....
        /*0908*/ 	.word	0x00028670
        /*090c*/ 	.word	0x0000000a
        /*0910*/ 	.word	0x00038850
        /*0914*/ 	.short	0x0101
        /*0916*/ 	.byte	0x3f
	.zero		1


	//   ....[63]....
        /*0918*/ 	.word	0x00028760
        /*091c*/ 	.word	0x00000005
        /*0920*/ 	.word	0x00038820
        /*0924*/ 	.short	0x010a
        /*0926*/ 	.byte	0x3f
	.zero		1


	//   ....[64]....
        /*0928*/ 	.word	0x000288d0
        /*092c*/ 	.word	0x00000003
        /*0930*/ 	.word	0x00038840
        /*0934*/ 	.short	0x010a
        /*0936*/ 	.byte	0x3f
	.zero		1


	//   ....[65]....
        /*0938*/ 	.word	0x00028970
        /*093c*/ 	.word	0x00000005
        /*0940*/ 	.word	0x00038840
        /*0944*/ 	.short	0x010a
        /*0946*/ 	.byte	0x3f
	.zero		1


	//   ....[66]....
        /*0948*/ 	.word	0x000289b0
        /*094c*/ 	.word	0x00000003
        /*0950*/ 	.word	0x00038860
        /*0954*/ 	.short	0x010a
        /*0956*/ 	.byte	0x3f
	.zero		1


	//   ....[67]....
        /*0958*/ 	.word	0x000289f0
        /*095c*/ 	.word	0x00000005
        /*0960*/ 	.word	0x00038860
        /*0964*/ 	.short	0x010a
        /*0966*/ 	.byte	0x3f
	.zero		1


	//   ....[68]....
        /*0968*/ 	.word	0x00028a60
        /*096c*/ 	.word	0x00000003
        /*0970*/ 	.word	0x00038800
        /*0974*/ 	.short	0x010a
        /*0976*/ 	.byte	0x3f
	.zero		1


	//   ....[69]....
        /*0978*/ 	.word	0x00028ab0
        /*097c*/ 	.word	0x00000006
        /*0980*/ 	.word	0x00000000
        /*0984*/ 	.short	0x010a
        /*0986*/ 	.byte	0x3f
	.zero		1


	//   ....[70]....
        /*0988*/ 	.word	0x00028b10
        /*098c*/ 	.word	0x00000004
        /*0990*/ 	.word	0x00038810
        /*0994*/ 	.short	0x010a
        /*0996*/ 	.byte	0x3f
	.zero		1


	//   ....[71]....
        /*0998*/ 	.word	0x00028b60
        /*099c*/ 	.word	0x00000006
        /*09a0*/ 	.word	0x00000000
        /*09a4*/ 	.short	0x010a
        /*09a6*/ 	.byte	0x3f
	.zero		1


	//   ....[72]....
        /*09a8*/ 	.word	0x00028bb0
        /*09ac*/ 	.word	0x00000006
        /*09b0*/ 	.word	0x00000000
        /*09b4*/ 	.short	0x010a
        /*09b6*/ 	.byte	0x3f
	.zero		1


	//   ....[73]....
        /*09b8*/ 	.word	0x00028c00
        /*09bc*/ 	.word	0x0000000c
        /*09c0*/ 	.word	0x00000000
        /*09c4*/ 	.short	0x010a
        /*09c6*/ 	.byte	0x3f
	.zero		1


	//   ....[74]....
        /*09c8*/ 	.word	0x00028c50
        /*09cc*/ 	.word	0x00000006
        /*09d0*/ 	.word	0x00000000
        /*09d4*/ 	.short	0x010a
        /*09d6*/ 	.byte	0x3f
	.zero		1


	//   ....[75]....
        /*09d8*/ 	.word	0x00028ca0
        /*09dc*/ 	.word	0x0000000c
        /*09e0*/ 	.word	0x00000000
        /*09e4*/ 	.short	0x010a
        /*09e6*/ 	.byte	0x3f
	.zero		1


	//   ....[76]....
        /*09e8*/ 	.word	0x00028d80
        /*09ec*/ 	.word	0x00000003
        /*09f0*/ 	.word	0x00038840
        /*09f4*/ 	.short	0x010a
        /*09f6*/ 	.byte	0x3f
	.zero		1


	//   ....[77]....
        /*09f8*/ 	.word	0x0002a100
        /*09fc*/ 	.word	0x00000003
        /*0a00*/ 	.word	0x00038820
        /*0a04*/ 	.short	0x010a
        /*0a06*/ 	.byte	0x3f
	.zero		1


	//   ....[78]....
        /*0a08*/ 	.word	0x0002a160
        /*0a0c*/ 	.word	0x00000003
        /*0a10*/ 	.word	0x00038860
        /*0a14*/ 	.short	0x010a
        /*0a16*/ 	.byte	0x3f
	.zero		1


	//   ....[79]....
        /*0a18*/ 	.word	0x0002a9f0
        /*0a1c*/ 	.word	0x0000000a
        /*0a20*/ 	.word	0x00038840
        /*0a24*/ 	.short	0x010a
        /*0a26*/ 	.byte	0x3f
	.zero		1


	//   ....[80]....
        /*0a28*/ 	.word	0x0002ae70
        /*0a2c*/ 	.word	0x0000000a
        /*0a30*/ 	.word	0x00038860
        /*0a34*/ 	.short	0x010a
        /*0a36*/ 	.byte	0x3f
	.zero		1


	//   ....[81]....
        /*0a38*/ 	.word	0x0002b5d0
        /*0a3c*/ 	.word	0x00000005
        /*0a40*/ 	.word	0x00038820
        /*0a44*/ 	.short	0x010a
        /*0a46*/ 	.byte	0x3f
	.zero		1


	//   ....[82]....
        /*0a48*/ 	.word	0x0002b770
        /*0a4c*/ 	.word	0x00000003
        /*0a50*/ 	.word	0x00038840
        /*0a54*/ 	.short	0x010a
        /*0a56*/ 	.byte	0x3f
	.zero		1


	//   ....[83]....
        /*0a58*/ 	.word	0x0002b7c0
        /*0a5c*/ 	.word	0x00000005
        /*0a60*/ 	.word	0x00038840
        /*0a64*/ 	.short	0x010a
        /*0a66*/ 	.byte	0x3f
	.zero		1


	//   ....[84]....
        /*0a68*/ 	.word	0x0002b810
        /*0a6c*/ 	.word	0x00000003
        /*0a70*/ 	.word	0x00038860
        /*0a74*/ 	.short	0x010a
        /*0a76*/ 	.byte	0x3f
	.zero		1


	//   ....[85]....
        /*0a78*/ 	.word	0x0002bbd0
        /*0a7c*/ 	.word	0x00000018
        /*0a80*/ 	.word	0x00000000
        /*0a84*/ 	.short	0x010a
        /*0a86*/ 	.byte	0x3f
	.zero		1


	//   ....[86]....
        /*0a88*/ 	.word	0x0002bd10
        /*0a8c*/ 	.word	0x0000000b
        /*0a90*/ 	.word	0x00000000
        /*0a94*/ 	.short	0x010a
        /*0a96*/ 	.byte	0x3f
	.zero		1


	//   ....[87]....
        /*0a98*/ 	.word	0x0002c370
        /*0a9c*/ 	.word	0x0000003a
        /*0aa0*/ 	.word	0x00000000
        /*0aa4*/ 	.short	0x010a
        /*0aa6*/ 	.byte	0x3f
	.zero		1


	//   ....[88]....
        /*0aa8*/ 	.word	0x0002c4b0
        /*0aac*/ 	.word	0x00000014
        /*0ab0*/ 	.word	0x00000000
        /*0ab4*/ 	.short	0x010a
        /*0ab6*/ 	.byte	0x3f
	.zero		1


	//   ....[89]....
        /*0ab8*/ 	.word	0x0002e9d0
        /*0abc*/ 	.word	0x0000000b
        /*0ac0*/ 	.word	0x00000000
        /*0ac4*/ 	.short	0x0101
        /*0ac6*/ 	.byte	0x3f
	.zero		1


	//   ....[90]....
        /*0ac8*/ 	.word	0x0003d1a0
        /*0acc*/ 	.word	0x00000007
        /*0ad0*/ 	.word	0x00000000
        /*0ad4*/ 	.short	0x0101
        /*0ad6*/ 	.byte	0x3f
	.zero		1


	//   ....[91]....
        /*0ad8*/ 	.word	0x0003d1d0
        /*0adc*/ 	.word	0x0000000b
        /*0ae0*/ 	.word	0x00000000
        /*0ae4*/ 	.short	0x010a
        /*0ae6*/ 	.byte	0x3f
	.zero		1


	//   ....[92]....
        /*0ae8*/ 	.word	0x0003d220
        /*0aec*/ 	.word	0x00000014
        /*0af0*/ 	.word	0x00000000
        /*0af4*/ 	.short	0x010a
        /*0af6*/ 	.byte	0x3f
	.zero		1


	//----- nvinfo : EIATTR_NUM_MBARRIERS
	.align		4
.L_790:
        /*0af8*/ 	.byte	0x03, 0x38
        /*0afa*/ 	.short	0x0017


	//----- nvinfo : EIATTR_EXIT_INSTR_OFFSETS
	.align		4
        /*0afc*/ 	.byte	0x04, 0x1c
        /*0afe*/ 	.short	(.L_792 - .L_791)


	//   ....[0]....
.L_791:
        /*0b00*/ 	.word	0x00028a40


	//----- nvinfo : EIATTR_MAX_THREADS
	.align		4
.L_792:
        /*0b04*/ 	.byte	0x04, 0x05
        /*0b06*/ 	.short	(.L_794 - .L_793)
.L_793:
        /*0b08*/ 	.word	0x00000180
        /*0b0c*/ 	.word	0x00000001
        /*0b10*/ 	.word	0x00000001


	//----- nvinfo : EIATTR_CRS_STACK_SIZE
	.align		4
.L_794:
        /*0b14*/ 	.byte	0x04, 0x1e
        /*0b16*/ 	.short	(.L_796 - .L_795)
.L_795:
        /*0b18*/ 	.word	0x00000000


	//----- nvinfo : EIATTR_CBANK_PARAM_SIZE
	.align		4
.L_796:
        /*0b1c*/ 	.byte	0x03, 0x19
        /*0b1e*/ 	.short	0x0b70


	//----- nvinfo : EIATTR_PARAM_CBANK
	.align		4
        /*0b20*/ 	.byte	0x04, 0x0a
        /*0b22*/ 	.short	(.L_798 - .L_797)
	.align		4
.L_797:
        /*0b24*/ 	.word	index@(.nv.constant0._ZN7cutlass13device_kernelIN5flash11enable_sm90INS1_16FlashAttnFwdSm90INS1_25CollectiveMainloopFwdSm90ILi2EN4cute5tupleIJNS5_1CILi1EEES8_S8_EEENS6_IJNS7_ILi64EEESA_SA_EEELi512ENS_10bfloat16_tEfNS_4arch4Sm90ELb0ELb1ELb0ELb0ELb1ELb0ELb1ELb0ELb0ELb1ELb1ELb0EEENS1_21CollectiveEpilogueFwdINS6_IJSA_NS7_ILi512EEESA_EEES9_SC_SE_Li256ELb0ELb1ELb1ELb0EEENS1_19SingleTileSchedulerILb0ELb1ELb1ELi64EEEEEEEEEvNT_6ParamsE)
        /*0b28*/ 	.short	0x0210
        /*0b2a*/ 	.short	0x0b70


	//----- nvinfo : EIATTR_SW_WAR
	.align		4
.L_798:
        /*0b2c*/ 	.byte	0x04, 0x36
        /*0b2e*/ 	.short	(.L_800 - .L_799)
.L_799:
        /*0b30*/ 	.word	0x00000008
.L_800:


//--------------------- .nv.info._ZN7cutlass13device_kernelIN5flash11enable_sm90INS1_16FlashAttnFwdSm90INS1_25CollectiveMainloopFwdSm90ILi2EN4cute5tupleIJNS5_1CILi1EEES8_S8_EEENS6_IJNS7_ILi64EEESA_SA_EEELi512ENS_10bfloat16_tEfNS_4arch4Sm90ELb0ELb1ELb0ELb1ELb1ELb0ELb0ELb0ELb0ELb1ELb1ELb0EEENS1_21CollectiveEpilogueFwdINS6_IJSA_NS7_ILi512EEESA_EEES9_SC_SE_Li256ELb1ELb1ELb1ELb0EEENS1_36VarlenDynamicPersistentTileSchedulerILi64ELi64ELi256ELi128ELb1ELb1ELb1ELb1ELb0ELb1EEEEEEEEEvNT_6ParamsE --------------------------
	.section	.nv.info._ZN7cutlass13device_kernelIN5flash11enable_sm90INS1_16FlashAttnFwdSm90INS1_25CollectiveMainloopFwdSm90ILi2EN4cute5tupleIJNS5_1CILi1EEES8_S8_EEENS6_IJNS7_ILi64EEESA_SA_EEELi512ENS_10bfloat16_tEfNS_4arch4Sm90ELb0ELb1ELb0ELb1ELb1ELb0ELb0ELb0ELb0ELb1ELb1ELb0EEENS1_21CollectiveEpilogueFwdINS6_IJSA_NS7_ILi512EEESA_EEES9_SC_SE_Li256ELb1ELb1ELb1ELb0EEENS1_36VarlenDynamicPersistentTileSchedulerILi64ELi64ELi256ELi128ELb1ELb1ELb1ELb1ELb0ELb1EEEEEEEEEvNT_6ParamsE,"",@"SHT_CUDA_INFO"
	.sectionflags	@""
	.align	4


	//----- nvinfo : EIATTR_CUDA_API_VERSION
	.align		4
        /*0000*/ 	.byte	0x04, 0x37
        /*0002*/ 	.short	(.L_802 - .L_801)
.L_801:
        /*0004*/ 	.word	0x00000082


	//----- nvinfo : EIATTR_KPARAM_INFO
	.align		4
.L_802:
        /*0008*/ 	.byte	0x04, 0x17
        /*000a*/ 	.short	(.L_804 - .L_803)
.L_803:
        /*000c*/ 	.word	0x00000000
        /*0010*/ 	.short	0x0000
        /*0012*/ 	.short	0x0070
        /*0014*/ 	.byte	0x00, 0xf0, 0x01, 0x2a


	//----- nvinfo : EIATTR_SPARSE_MMA_MASK
	.align		4
.L_804:
        /*0018*/ 	.byte	0x03, 0x50
        /*001a*/ 	.short	0x0000


	//----- nvinfo : EIATTR_MAXREG_COUNT
	.align		4
        /*001c*/ 	.byte	0x03, 0x1b
        /*001e*/ 	.short	0x00a8


	//----- nvinfo : EIATTR_NUM_BARRIERS
	.align		4
        /*0020*/ 	.byte	0x02, 0x4c
        /*0022*/ 	.byte	0x10
	.zero		1


	//----- nvinfo : EIATTR_EXTERNS
	.align		4
        /*0024*/ 	.byte	0x04, 0x0f
        /*0026*/ 	.short	(.L_806 - .L_805)


	//   ....[0]....
	.align		4
.L_805:
        /*0028*/ 	.word	index@(__assertfail)


	//----- nvinfo : EIATTR_ANNOTATIONS
	.align		4
.L_806:
        /*002c*/ 	.byte	0x04, 0x55
        /*002e*/ 	.short	(.L_808 - .L_807)


	//   ....[0]....
.L_807:
        /* <DEDUP_REMOVED lines=12> */


	//----- nvinfo : EIATTR_MERCURY_ISA_VERSION
	.align		4
.L_808:
        /*00d8*/ 	.byte	0x03, 0x5f
        /*00da*/ 	.short	0x0101


	//----- nvinfo : EIATTR_UNUSED_LOAD_BYTE_OFFSET
	.align		4
        /*00dc*/ 	.byte	0x04, 0x44
        /*00de*/ 	.short	(.L_810 - .L_809)


	//   ....[0]....
.L_809:
        /*00e0*/ 	.word	0x00000940
        /*00e4*/ 	.word	0x0000fff0


	//   ....[1]....
        /*00e8*/ 	.word	0x0000deb0
        /*00ec*/ 	.word	0x0000fff0


	//----- nvinfo : EIATTR_INT_WARP_WIDE_INSTR_OFFSETS
	.align		4
.L_810:
        /*00f0*/ 	.byte	0x04, 0x31
        /*00f2*/ 	.short	(.L_812 - .L_811)


	//   ....[0]....
.L_811:
        /*00f4*/ 	.word	0x000000c0


	//   ....[1]....
        /*00f8*/ 	.word	0x000000d0


	//   ....[2]....
        /*00fc*/ 	.word	0x00000170


	//   ....[3]....
        /*0100*/ 	.word	0x00014560


	//   ....[4]....
        /*0104*/ 	.word	0x000145f0


	//   ....[5]....
        /*0108*/ 	.word	0x000178f0


	//   ....[6]....
        /*010c*/ 	.word	0x00017980


	//----- nvinfo : EIATTR_COOP_GROUP_MASK_REGIDS
	.align		4
.L_812:
        /*0110*/ 	.byte	0x04, 0x29
        /*0112*/ 	.short	(.L_814 - .L_813)


	//   ....[0]....
.L_813:
        /*0114*/ 	.word	0xffffffff


	//   ....[1]....
        /*0118*/ 	.word	0xffffffff


	//   ....[2]....
        /*011c*/ 	.word	0xffffffff


	//   ....[3]....
        /*0120*/ 	.word	0xffffffff


	//   ....[4]....
        /*0124*/ 	.word	0xffffffff


	//   ....[5]....
        /*0128*/ 	.word	0xffffffff


	//   ....[6]....
        /*012c*/ 	.word	0xffffffff


	//   ....[7]....
        /*0130*/ 	.word	0xffffffff


	//   ....[8]....
        /*0134*/ 	.word	0xffffffff


	//   ....[9]....
        /*0138*/ 	.word	0xffffffff


	//   ....[10]....
        /*013c*/ 	.word	0xffffffff


	//   ....[11]....
        /*0140*/ 	.word	0xffffffff


	//   ....[12]....
        /*0144*/ 	.word	0xffffffff


	//   ....[13]....
        /*0148*/ 	.word	0xffffffff


	//   ....[14]....
        /*014c*/ 	.word	0xffffffff


	//   ....[15]....
        /*0150*/ 	.word	0xffffffff


	//   ....[16]....
        /*0154*/ 	.word	0xffffffff


	//   ....[17]....
        /*0158*/ 	.word	0xffffffff


	//   ....[18]....
        /*015c*/ 	.word	0xffffffff


	//   ....[19]....
        /*0160*/ 	.word	0xffffffff


	//   ....[20]....
        /*0164*/ 	.word	0xffffffff


	//   ....[21]....
        /*0168*/ 	.word	0xffffffff


	//   ....[22]....
        /*016c*/ 	.word	0xffffffff


	//   ....[23]....
        /*0170*/ 	.word	0xffffffff


	//   ....[24]....
        /*0174*/ 	.word	0xffffffff


	//   ....[25]....
        /*0178*/ 	.word	0xffffffff


	//   ....[26]....
        /*017c*/ 	.word	0xffffffff


	//   ....[27]....
        /*0180*/ 	.word	0xffffffff


	//   ....[28]....
        /*0184*/ 	.word	0xffffffff


	//   ....[29]....
        /*0188*/ 	.word	0xffffffff


	//   ....[30]....
        /*018c*/ 	.word	0xffffffff


	//   ....[31]....
        /*0190*/ 	.word	0xffffffff


	//   ....[32]....
        /*0194*/ 	.word	0xffffffff


	//   ....[33]....
        /*0198*/ 	.word	0xffffffff


	//   ....[34]....
        /*019c*/ 	.word	0xffffffff


	//   ....[35]....
        /*01a0*/ 	.word	0xffffffff


	//   ....[36]....
        /*01a4*/ 	.word	0xffffffff


	//   ....[37]....
        /*01a8*/ 	.word	0xffffffff


	//   ....[38]....
        /*01ac*/ 	.word	0xffffffff


	//   ....[39]....
        /*01b0*/ 	.word	0xffffffff


	//   ....[40]....
        /*01b4*/ 	.word	0xffffffff


	//   ....[41]....
        /*01b8*/ 	.word	0xffffffff


	//   ....[42]....
        /*01bc*/ 	.word	0xffffffff


	//   ....[43]....
        /*01c0*/ 	.word	0xffffffff


	//   ....[44]....
        /*01c4*/ 	.word	0xffffffff


	//   ....[45]....
        /*01c8*/ 	.word	0xffffffff


	//   ....[46]....
        /*01cc*/ 	.word	0xffffffff


	//   ....[47]....
        /*01d0*/ 	.word	0xffffffff


	//   ....[48]....
        /*01d4*/ 	.word	0xffffffff


	//   ....[49]....
        /*01d8*/ 	.word	0xffffffff


	//   ....[50]....
        /*01dc*/ 	.word	0xffffffff


	//   ....[51]....
        /*01e0*/ 	.word	0xffffffff


	//   ....[52]....
        /*01e4*/ 	.word	0xffffffff


	//   ....[53]....
        /*01e8*/ 	.word	0xffffffff


	//   ....[54]....
        /*01ec*/ 	.word	0xffffffff


	//   ....[55]....
        /*01f0*/ 	.word	0xffffffff


	//   ....[56]....
        /*01f4*/ 	.word	0xffffffff


	//   ....[57]....
        /*01f8*/ 	.word	0xffffffff


	//   ....[58]....
        /*01fc*/ 	.word	0xffffffff


	//   ....[59]....
        /*0200*/ 	.word	0xffffffff


	//   ....[60]....
        /*0204*/ 	.word	0xffffffff


	//   ....[61]....
        /*0208*/ 	.word	0xffffffff


	//   ....[62]....
        /*020c*/ 	.word	0xffffffff


	//   ....[63]....
        /*0210*/ 	.word	0xffffffff


	//   ....[64]....
        /*0214*/ 	.word	0xffffffff


	//   ....[65]....
        /*0218*/ 	.word	0xffffffff


	//   ....[66]....
        /*021c*/ 	.word	0xffffffff


	//   ....[67]....
        /*0220*/ 	.word	0xffffffff


	//   ....[68]....
        /*0224*/ 	.word	0xffffffff


	//   ....[69]....
        /*0228*/ 	.word	0xffffffff


	//   ....[70]....
        /*022c*/ 	.word	0xffffffff


	//   ....[71]....
        /*0230*/ 	.word	0xffffffff


	//   ....[72]....
        /*0234*/ 	.word	0xffffffff


	//   ....[73]....
        /*0238*/ 	.word	0xffffffff


	//   ....[74]....
        /*023c*/ 	.word	0xffffffff


	//   ....[75]....
        /*0240*/ 	.word	0xffffffff


	//   ....[76]....
        /*0244*/ 	.word	0xffffffff


	//   ....[77]....
        /*0248*/ 	.word	0xffffffff


	//   ....[78]....
        /*024c*/ 	.word	0xffffffff


	//   ....[79]....
        /*0250*/ 	.word	0xffffffff


	//   ....[80]....
        /*0254*/ 	.word	0xffffffff


	//   ....[81]....
        /*0258*/ 	.word	0xffffffff


	//   ....[82]....
        /*025c*/ 	.word	0xffffffff


	//   ....[83]....
        /*0260*/ 	.word	0xffffffff


	//   ....[84]....
        /*0264*/ 	.word	0xffffffff


	//   ....[85]....
        /*0268*/ 	.word	0xffffffff


	//   ....[86]....
        /*026c*/ 	.word	0xffffffff


	//   ....[87]....
        /*0270*/ 	.word	0xffffffff


	//   ....[88]....
        /*0274*/ 	.word	0xffffffff


	//   ....[89]....
        /*0278*/ 	.word	0xffffffff


	//   ....[90]....
        /*027c*/ 	.word	0xffffffff


	//   ....[91]....
        /*0280*/ 	.word	0xffffffff


	//   ....[92]....
        /*0284*/ 	.word	0xffffffff


	//   ....[93]....
        /*0288*/ 	.word	0xffffffff


	//   ....[94]....
        /*028c*/ 	.word	0xffffffff


	//   ....[95]....
        /*0290*/ 	.word	0xffffffff


	//   ....[96]....
        /*0294*/ 	.word	0xffffffff


	//   ....[97]....
        /*0298*/ 	.word	0xffffffff


	//   ....[98]....
        /*029c*/ 	.word	0xffffffff


	//   ....[99]....
        /*02a0*/ 	.word	0xffffffff


	//   ....[100]....
        /*02a4*/ 	.word	0xffffffff


	//   ....[101]....
        /*02a8*/ 	.word	0xffffffff


	//   ....[102]....
        /*02ac*/ 	.word	0xffffffff


	//   ....[103]....
        /*02b0*/ 	.word	0xffffffff


	//   ....[104]....
        /*02b4*/ 	.word	0xffffffff


	//   ....[105]....
        /*02b8*/ 	.word	0xffffffff


	//   ....[106]....
        /*02bc*/ 	.word	0xffffffff


	//   ....[107]....
        /*02c0*/ 	.word	0xffffffff


	//   ....[108]....
        /*02c4*/ 	.word	0xffffffff


	//   ....[109]....
        /*02c8*/ 	.word	0xffffffff


	//   ....[110]....
        /*02cc*/ 	.word	0xffffffff


	//   ....[111]....
        /*02d0*/ 	.word	0xffffffff


	//   ....[112]....
        /*02d4*/ 	.word	0xffffffff


	//   ....[113]....
        /*02d8*/ 	.word	0xffffffff


	//   ....[114]....
        /*02dc*/ 	.word	0xffffffff


	//   ....[115]....
        /*02e0*/ 	.word	0xffffffff


	//   ....[116]....
        /*02e4*/ 	.word	0xffffffff


	//   ....[117]....
        /*02e8*/ 	.word	0xffffffff


	//   ....[118]....
        /*02ec*/ 	.word	0xffffffff


	//   ....[119]....
        /*02f0*/ 	.word	0xffffffff


	//   ....[120]....
        /*02f4*/ 	.word	0xffffffff


	//   ....[121]....
        /*02f8*/ 	.word	0xffffffff


	//   ....[122]....
        /*02fc*/ 	.word	0xffffffff


	//   ....[123]....
        /*0300*/ 	.word	0xffffffff


	//   ....[124]....
        /*0304*/ 	.word	0xffffffff


	//   ....[125]....
        /*0308*/ 	.word	0xffffffff


	//   ....[126]....
        /*030c*/ 	.word	0xffffffff


	//   ....[127]....
        /*0310*/ 	.word	0xffffffff


	//   ....[128]....
        /*0314*/ 	.word	0xffffffff


	//   ....[129]....
        /*0318*/ 	.word	0xffffffff


	//   ....[130]....
        /*031c*/ 	.word	0xffffffff


	//   ....[131]....
        /*0320*/ 	.word	0x0500000f


	//   ....[132]....
        /*0324*/ 	.word	0x0500000f


	//   ....[133]....
        /*0328*/ 	.word	0x0500000f


	//   ....[134]....
        /*032c*/ 	.word	0x0500000f


	//   ....[135]....
        /*0330*/ 	.word	0x0500000f


	//   ....[136]....
        /*0334*/ 	.word	0x0500000f


	//   ....[137]....
        /*0338*/ 	.word	0x0500000f


	//   ....[138]....
        /*033c*/ 	.word	0x0500000f


	//   ....[139]....
        /*0340*/ 	.word	0x0500000f


	//   ....[140]....
        /*0344*/ 	.word	0x0500000f


	//   ....[141]....
        /*0348*/ 	.word	0x0500000f


	//   ....[142]....
        /*034c*/ 	.word	0x0500000f


	//   ....[143]....
        /*0350*/ 	.word	0x0500000f


	//   ....[144]....
        /*0354*/ 	.word	0x0500000f


	//   ....[145]....
        /*0358*/ 	.word	0x0500000f


	//   ....[146]....
        /*035c*/ 	.word	0x0500000f


	//   ....[147]....
        /*0360*/ 	.word	0x0500000f


	//   ....[148]....
        /*0364*/ 	.word	0x0500000f


	//   ....[149]....
        /*0368*/ 	.word	0x0500000f


	//   ....[150]....
        /*036c*/ 	.word	0x0500000f


	//   ....[151]....
        /*0370*/ 	.word	0x0500000f


	//   ....[152]....
        /*0374*/ 	.word	0x0500000f


	//   ....[153]....
        /*0378*/ 	.word	0x0500000f


	//   ....[154]....
        /*037c*/ 	.word	0x0500000f


	//   ....[155]....
        /*0380*/ 	.word	0x0500000f


	//   ....[156]....
        /*0384*/ 	.word	0x0500000f


	//   ....[157]....
        /*0388*/ 	.word	0x0500000f


	//   ....[158]....
        /*038c*/ 	.word	0x0500000f


	//   ....[159]....
        /*0390*/ 	.word	0x0500000f


	//   ....[160]....
        /*0394*/ 	.word	0x0500000f


	//   ....[161]....
        /*0398*/ 	.word	0x0500000f


	//   ....[162]....
        /*039c*/ 	.word	0x0500000f


	//   ....[163]....
        /*03a0*/ 	.word	0x0500000f


	//   ....[164]....
        /*03a4*/ 	.word	0x0500000f


	//   ....[165]....
        /*03a8*/ 	.word	0x0500000f


	//   ....[166]....
        /*03ac*/ 	.word	0x0500000f


	//   ....[167]....
        /*03b0*/ 	.word	0x0500000f


	//   ....[168]....
        /*03b4*/ 	.word	0x0500000f


	//   ....[169]....
        /*03b8*/ 	.word	0x0500000f


	//   ....[170]....
        /*03bc*/ 	.word	0x0500000f


	//   ....[171]....
        /*03c0*/ 	.word	0x0500000f


	//   ....[172]....
        /*03c4*/ 	.word	0x0500000f


	//   ....[173]....
        /*03c8*/ 	.word	0x0500000f


	//   ....[174]....
        /*03cc*/ 	.word	0x0500000f


	//   ....[175]....
        /*03d0*/ 	.word	0x0500000f


	//   ....[176]....
        /*03d4*/ 	.word	0x0500000f


	//   ....[177]....
        /*03d8*/ 	.word	0x0500000f


	//   ....[178]....
        /*03dc*/ 	.word	0x0500000f


	//   ....[179]....
        /*03e0*/ 	.word	0x0500000f


	//   ....[180]....
        /*03e4*/ 	.word	0x0500000f


	//   ....[181]....
        /*03e8*/ 	.word	0x0500000f


	//   ....[182]....
        /*03ec*/ 	.word	0x0500000f


	//   ....[183]....
        /*03f0*/ 	.word	0x0500000f


	//   ....[184]....
        /*03f4*/ 	.word	0x0500000f


	//   ....[185]....
        /*03f8*/ 	.word	0x0500000f


	//   ....[186]....
        /*03fc*/ 	.word	0x0500000f


	//   ....[187]....
        /*0400*/ 	.word	0x0500000f


	//   ....[188]....
        /*0404*/ 	.word	0x0500000f


	//   ....[189]....
        /*0408*/ 	.word	0x0500000f


	//   ....[190]....
        /*040c*/ 	.word	0x0500000f


	//----- nvinfo : EIATTR_COOP_GROUP_INSTR_OFFSETS
	.align		4
.L_814:
        /*0410*/ 	.byte	0x04, 0x28
        /*0412*/ 	.short	(.L_816 - .L_815)


	//   ....[0]....
.L_815:
        /*0414*/ 	.word	0x00000070


	//   ....[1]....
        /*0418*/ 	.word	0x000000b0


	//   ....[2]....
        /*041c*/ 	.word	0x00000290


	//   ....[3]....
        /*0420*/ 	.word	0x000003f0


	//   ....[4]....
        /*0424*/ 	.word	0x00000510


	//   ....[5]....
        /*0428*/ 	.word	0x00000670


	//   ....[6]....
        /*042c*/ 	.word	0x00002350


	//   ....[7]....
        /*0430*/ 	.word	0x000047d0


	//   ....[8]....
        /*0434*/ 	.word	0x00004f20


	//   ....[9]....
        /*0438*/ 	.word	0x000055d0


	//   ....[10]....
        /*043c*/ 	.word	0x00005a70


	//   ....[11]....
        /*0440*/ 	.word	0x00005b70


	//   ....[12]....
        /*0444*/ 	.word	0x00005ec0


	//   ....[13]....
        /*0448*/ 	.word	0x00005f80


	//   ....[14]....
        /*044c*/ 	.word	0x000067d0


	//   ....[15]....
        /*0450*/ 	.word	0x00006ea0


	//   ....[16]....
        /*0454*/ 	.word	0x000070c0


	//   ....[17]....
        /*0458*/ 	.word	0x00007930


	//   ....[18]....
        /*045c*/ 	.word	0x00007a20


	//   ....[19]....
        /*0460*/ 	.word	0x00007f70


	//   ....[20]....
        /*0464*/ 	.word	0x00007fd0


	//   ....[21]....
        /*0468*/ 	.word	0x00009090


	//   ....[22]....
        /*046c*/ 	.word	0x00009850


	//   ....[23]....
        /*0470*/ 	.word	0x00009870


	//   ....[24]....
        /*0474*/ 	.word	0x00009cd0


	//   ....[25]....
        /*0478*/ 	.word	0x00009ea0


	//   ....[26]....
        /*047c*/ 	.word	0x0000ac20


	//   ....[27]....
        /*0480*/ 	.word	0x0000b0e0


	//   ....[28]....
        /*0484*/ 	.word	0x0000b300


	//   ....[29]....
        /*0488*/ 	.word	0x0000bb70


	//   ....[30]....
        /*048c*/ 	.word	0x0000bc60


	//   ....[31]....
        /*0490*/ 	.word	0x0000c1b0


	//   ....[32]....
        /*0494*/ 	.word	0x0000c210


	//   ....[33]....
        /*0498*/ 	.word	0x0000d2d0


	//   ....[34]....
        /*049c*/ 	.word	0x0000d3b0


	//   ....[35]....
        /*04a0*/ 	.word	0x0000d420


	//   ....[36]....
        /*04a4*/ 	.word	0x0000d450


	//   ....[37]....
        /*04a8*/ 	.word	0x0000d490


	//   ....[38]....
        /*04ac*/ 	.word	0x0000ec90


	//   ....[39]....
        /*04b0*/ 	.word	0x0000f090


	//   ....[40]....
        /*04b4*/ 	.word	0x0000f0a0


	//   ....[41]....
        /*04b8*/ 	.word	0x0000f0b0


	//   ....[42]....
        /*04bc*/ 	.word	0x0000f0e0


	//   ....[43]....
        /*04c0*/ 	.word	0x0000fd20


	//   ....[44]....
        /*04c4*/ 	.word	0x0000fd30


	//   ....[45]....
        /*04c8*/ 	.word	0x0000ffd0


	//   ....[46]....
        /*04cc*/ 	.word	0x0000fff0


	//   ....[47]....
        /*04d0*/ 	.word	0x00010720


	//   ....[48]....
        /*04d4*/ 	.word	0x00010750


	//   ....[49]....
        /*04d8*/ 	.word	0x00010ff0


	//   ....[50]....
        /*04dc*/ 	.word	0x00011010


	//   ....[51]....
        /*04e0*/ 	.word	0x000123a0


	//   ....[52]....
        /*04e4*/ 	.word	0x000123e0


	//   ....[53]....
        /*04e8*/ 	.word	0x00012620


	//   ....[54]....
        /*04ec*/ 	.word	0x00012640


	//   ....[55]....
        /*04f0*/ 	.word	0x00012900


	//   ....[56]....
        /*04f4*/ 	.word	0x00012af0


	//   ....[57]....
        /*04f8*/ 	.word	0x00012b20


	//   ....[58]....
        /*04fc*/ 	.word	0x00012b50


	//   ....[59]....
        /*0500*/ 	.word	0x00012b80


	//   ....[60]....
        /*0504*/ 	.word	0x00012bb0


	//   ....[61]....
        /*0508*/ 	.word	0x00012be0


	//   ....[62]....
        /*050c*/ 	.word	0x00012d50


	//   ....[63]....
        /*0510*/ 	.word	0x00012d80


	//   ....[64]....
        /*0514*/ 	.word	0x00012db0


	//   ....[65]....
        /*0518*/ 	.word	0x00012de0


	//   ....[66]....
        /*051c*/ 	.word	0x00012e10


	//   ....[67]....
        /*0520*/ 	.word	0x00012e40


	//   ....[68]....
        /*0524*/ 	.word	0x00012ed0


	//   ....[69]....
        /*0528*/ 	.word	0x00012f00


	//   ....[70]....
        /*052c*/ 	.word	0x00012f10


	//   ....[71]....
        /*0530*/ 	.word	0x00012f50


	//   ....[72]....
        /*0534*/ 	.word	0x000152d0


	//   ....[73]....
        /*0538*/ 	.word	0x000152f0


	//   ....[74]....
        /*053c*/ 	.word	0x00015380


	//   ....[75]....
        /*0540*/ 	.word	0x000153a0


	//   ....[76]....
        /*0544*/ 	.word	0x00015420


	//   ....[77]....
        /*0548*/ 	.word	0x00015440


	//   ....[78]....
        /*054c*/ 	.word	0x00015450


	//   ....[79]....
        /*0550*/ 	.word	0x00015460


	//   ....[80]....
        /*0554*/ 	.word	0x00015b20


	//   ....[81]....
        /*0558*/ 	.word	0x00015b50


	//   ....[82]....
        /*055c*/ 	.word	0x00015bf0


	//   ....[83]....
        /*0560*/ 	.word	0x00015c10


	//   ....[84]....
        /*0564*/ 	.word	0x00015c90


	//   ....[85]....
        /*0568*/ 	.word	0x00015cb0


	//   ....[86]....
        /*056c*/ 	.word	0x00015cc0


	//   ....[87]....
        /*0570*/ 	.word	0x00015cd0


	//   ....[88]....
        /*0574*/ 	.word	0x00016120


	//   ....[89]....
        /*0578*/ 	.word	0x00016150


	//   ....[90]....
        /*057c*/ 	.word	0x00016340


	//   ....[91]....
        /*0580*/ 	.word	0x00016380


	//   ....[92]....
        /*0584*/ 	.word	0x00016390


	//   ....[93]....
        /*0588*/ 	.word	0x000163a0


	//   ....[94]....
        /*058c*/ 	.word	0x000164f0


	//   ....[95]....
        /*0590*/ 	.word	0x00016640


	//   ....[96]....
        /*0594*/ 	.word	0x00016e20


	//   ....[97]....
        /*0598*/ 	.word	0x00016e40


	//   ....[98]....
        /*059c*/ 	.word	0x00016e90


	//   ....[99]....
        /*05a0*/ 	.word	0x00016ea0


	//   ....[100]....
        /*05a4*/ 	.word	0x00016ee0


	//   ....[101]....
        /*05a8*/ 	.word	0x00016ef0


	//   ....[102]....
        /*05ac*/ 	.word	0x00016f00


	//   ....[103]....
        /*05b0*/ 	.word	0x00016f40


	//   ....[104]....
        /*05b4*/ 	.word	0x00017240


	//   ....[105]....
        /*05b8*/ 	.word	0x00017280


	//   ....[106]....
        /*05bc*/ 	.word	0x000172a0


	//   ....[107]....
        /*05c0*/ 	.word	0x000172c0


	//   ....[108]....
        /*05c4*/ 	.word	0x000172f0


	//   ....[109]....
        /*05c8*/ 	.word	0x00017310


	//   ....[110]....
        /*05cc*/ 	.word	0x00017410


	//   ....[111]....
        /*05d0*/ 	.word	0x00017560


	//   ....[112]....
        /*05d4*/ 	.word	0x00017ba0


	//   ....[113]....
        /*05d8*/ 	.word	0x00017bd0


	//   ....[114]....
        /*05dc*/ 	.word	0x00017c30


	//   ....[115]....
        /*05e0*/ 	.word	0x00017c60


	//   ....[116]....
        /*05e4*/ 	.word	0x00017c90


	//   ....[117]....
        /*05e8*/ 	.word	0x00017cc0


	//   ....[118]....
        /*05ec*/ 	.word	0x00017cf0


	//   ....[119]....
        /*05f0*/ 	.word	0x00017d20


	//   ....[120]....
        /*05f4*/ 	.word	0x00017ec0


	//   ....[121]....
        /*05f8*/ 	.word	0x00017ef0


	//   ....[122]....
        /*05fc*/ 	.word	0x00017f20


	//   ....[123]....
        /*0600*/ 	.word	0x00017f50


	//   ....[124]....
        /*0604*/ 	.word	0x00017f80


	//   ....[125]....
        /*0608*/ 	.word	0x00017fb0


	//   ....[126]....
        /*060c*/ 	.word	0x00018070


	//   ....[127]....
        /*0610*/ 	.word	0x00018090


	//   ....[128]....
        /*0614*/ 	.word	0x000180b0


	//   ....[129]....
        /*0618*/ 	.word	0x00018110


	//   ....[130]....
        /*061c*/ 	.word	0x00018b30


	//   ....[131]....
        /*0620*/ 	.word	0x00019240


	//   ....[132]....
        /*0624*/ 	.word	0x00019330


	//   ....[133]....
        /*0628*/ 	.word	0x000193d0


	//   ....[134]....
        /*062c*/ 	.word	0x00019430


	//   ....[135]....
        /*0630*/ 	.word	0x00019520


	//   ....[136]....
        /*0634*/ 	.word	0x00019590


	//   ....[137]....
        /*0638*/ 	.word	0x00019680


	//   ....[138]....
        /*063c*/ 	.word	0x000196f0


	//   ....[139]....
        /*0640*/ 	.word	0x00019790


	//   ....[140]....
        /*0644*/ 	.word	0x00019880


	//   ....[141]....
        /*0648*/ 	.word	0x000198f0


	//   ....[142]....
        /*064c*/ 	.word	0x00019950


	//   ....[143]....
        /*0650*/ 	.word	0x00019a40


	//   ....[144]....
        /*0654*/ 	.word	0x00019aa0


	//   ....[145]....
        /*0658*/ 	.word	0x00019ba0


	//   ....[146]....
        /*065c*/ 	.word	0x00019c00


	//   ....[147]....
        /*0660*/ 	.word	0x00019ca0


	//   ....[148]....
        /*0664*/ 	.word	0x00019e20


	//   ....[149]....
        /*0668*/ 	.word	0x00019f20


	//   ....[150]....
        /*066c*/ 	.word	0x0001a190


	//   ....[151]....
        /*0670*/ 	.word	0x0001a1e0


	//   ....[152]....
        /*0674*/ 	.word	0x0001a3b0


	//   ....[153]....
        /*0678*/ 	.word	0x0001a400


	//   ....[154]....
        /*067c*/ 	.word	0x0001a5d0


	//   ....[155]....
        /*0680*/ 	.word	0x0001a620


	//   ....[156]....
        /*0684*/ 	.word	0x0001a710


	//   ....[157]....
        /*0688*/ 	.word	0x0001a7b0


	//   ....[158]....
        /*068c*/ 	.word	0x0001a810


	//   ....[159]....
        /*0690*/ 	.word	0x0001a8c0


	//   ....[160]....
        /*0694*/ 	.word	0x0001a920


	//   ....[161]....
        /*0698*/ 	.word	0x0001a9d0


	//   ....[162]....
        /*069c*/ 	.word	0x0001aa30


	//   ....[163]....
        /*06a0*/ 	.word	0x0001aae0


	//   ....[164]....
        /*06a4*/ 	.word	0x0001abd0


	//   ....[165]....
        /*06a8*/ 	.word	0x0001acb0


	//   ....[166]....
        /*06ac*/ 	.word	0x0001adc0


	//   ....[167]....
        /*06b0*/ 	.word	0x0001aec0


	//   ....[168]....
        /*06b4*/ 	.word	0x0001aff0


	//   ....[169]....
        /*06b8*/ 	.word	0x0001b0d0


	//   ....[170]....
        /*06bc*/ 	.word	0x0001b1d0


	//   ....[171]....
        /*06c0*/ 	.word	0x0001b2b0


	//   ....[172]....
        /*06c4*/ 	.word	0x0001b340


	//   ....[173]....
        /*06c8*/ 	.word	0x0001b3e0


	//   ....[174]....
        /*06cc*/ 	.word	0x0001b550


	//   ....[175]....
        /*06d0*/ 	.word	0x0001b5c0


	//   ....[176]....
        /*06d4*/ 	.word	0x0001b630


	//   ....[177]....
        /*06d8*/ 	.word	0x0001b6a0


	//   ....[178]....
        /*06dc*/ 	.word	0x0001b710


	//   ....[179]....
        /*06e0*/ 	.word	0x0001b790


	//   ....[180]....
        /*06e4*/ 	.word	0x0001b810


	//   ....[181]....
        /*06e8*/ 	.word	0x0001b8a0


	//   ....[182]....
        /*06ec*/ 	.word	0x0001b910


	//   ....[183]....
        /*06f0*/ 	.word	0x0001b980


	//   ....[184]....
        /*06f4*/ 	.word	0x0001b9f0


	//   ....[185]....
        /*06f8*/ 	.word	0x0001ba70


	//   ....[186]....
        /*06fc*/ 	.word	0x0001bae0


	//   ....[187]....
        /*0700*/ 	.word	0x0001bb70


	//   ....[188]....
        /*0704*/ 	.word	0x0001bbd0


	//   ....[189]....
        /*0708*/ 	.word	0x0001bc60


	//   ....[190]....
        /*070c*/ 	.word	0x0001bd90


	//----- nvinfo : EIATTR_REG_RECONFIG
	.align		4
.L_816:
        /*0710*/ 	.byte	0x01, 0x54
	.zero		2


	//----- nvinfo : EIATTR_SYSCALL_OFFSETS
	.align		4
        /*0714*/ 	.byte	0x04, 0x46
        /*0716*/ 	.short	(.L_818 - .L_817)


	//   ....[0]....
.L_817:
        /*0718*/ 	.word	0x000049a0


	//   ....[1]....
        /*071c*/ 	.word	0x00014750


	//   ....[2]....
        /*0720*/ 	.word	0x000148a0


	//   ....[3]....
        /*0724*/ 	.word	0x00014990


	//   ....[4]....
        /*0728*/ 	.word	0x00015780


	//----- nvinfo : EIATTR_MBARRIER_INSTR_OFFSETS
	.align		4
.L_818:
        /*072c*/ 	.byte	0x04, 0x39
        /*072e*/ 	.short	(.L_820 - .L_819)


	//   ....[0]....
.L_819:
        /*0730*/ 	.word	0x00000180
        /*0734*/ 	.word	0x000000ff
        /*0738*/ 	.word	0x00028c00
        /*073c*/ 	.short	0x0100
        /*073e*/ 	.byte	0x08
	.zero		1


	//   ....[1]....
        /*0740*/ 	.word	0x00000190
        /*0744*/ 	.word	0x000000ff
        /*0748*/ 	.word	0x00028c20
        /*074c*/ 	.short	0x0100
        /*074e*/ 	.byte	0x08
	.zero		1


	//   ....[2]....
        /*0750*/ 	.word	0x00000240
        /*0754*/ 	.word	0x000000ff
        /*0758*/ 	.word	0x00028c30
        /*075c*/ 	.short	0x0100
        /*075e*/ 	.byte	0x06
	.zero		1


	//   ....[3]....
        /*0760*/ 	.word	0x00000250
        /*0764*/ 	.word	0x000000ff
        /*0768*/ 	.word	0x00028c40
        /*076c*/ 	.short	0x0100
        /*076e*/ 	.byte	0x06
	.zero		1


	//   ....[4]....
        /*0770*/ 	.word	0x00000260
        /*0774*/ 	.word	0x000000ff
        /*0778*/ 	.word	0x00028c38
        /*077c*/ 	.short	0x0100
        /*077e*/ 	.byte	0x06
	.zero		1


	//   ....[5]....
        /*0780*/ 	.word	0x00000270
        /*0784*/ 	.word	0x000000ff
        /*0788*/ 	.word	0x00028c48
        /*078c*/ 	.short	0x0100
        /*078e*/ 	.byte	0x06
	.zero		1


	//   ....[6]....
        /*0790*/ 	.word	0x000003a0
        /*0794*/ 	.word	0x000000ff
        /*0798*/ 	.word	0x00028c50
        /*079c*/ 	.short	0x0100
        /*079e*/ 	.byte	0x08
	.zero		1


	//   ....[7]....
        /*07a0*/ 	.word	0x000003b0
        /*07a4*/ 	.word	0x000000ff
        /*07a8*/ 	.word	0x00028c60
        /*07ac*/ 	.short	0x0100
        /*07ae*/ 	.byte	0x08
	.zero		1


	//   ....[8]....
        /*07b0*/ 	.word	0x000003c0
        /*07b4*/ 	.word	0x000000ff
        /*07b8*/ 	.word	0x00028c58
        /*07bc*/ 	.short	0x0100
        /*07be*/ 	.byte	0x08
	.zero		1


	//   ....[9]....
        /*07c0*/ 	.word	0x000003d0
        /*07c4*/ 	.word	0x000000ff
        /*07c8*/ 	.word	0x00028c68
        /*07cc*/ 	.short	0x0100
        /*07ce*/ 	.byte	0x08
	.zero		1


	//   ....[10]....
        /*07d0*/ 	.word	0x000004c0
        /*07d4*/ 	.word	0x000000ff
        /*07d8*/ 	.word	0x00028c70
        /*07dc*/ 	.short	0x0100
        /*07de*/ 	.byte	0x06
	.zero		1


	//   ....[11]....
        /*07e0*/ 	.word	0x000004d0
        /*07e4*/ 	.word	0x000000ff
        /*07e8*/ 	.word	0x00028c80
        /*07ec*/ 	.short	0x0100
        /*07ee*/ 	.byte	0x06
	.zero		1


	//   ....[12]....
        /*07f0*/ 	.word	0x000004e0
        /*07f4*/ 	.word	0x000000ff
        /*07f8*/ 	.word	0x00028c78
        /*07fc*/ 	.short	0x0100
        /*07fe*/ 	.byte	0x06
	.zero		1


	//   ....[13]....
        /*0800*/ 	.word	0x000004f0
        /*0804*/ 	.word	0x000000ff
        /*0808*/ 	.word	0x00028c88
        /*080c*/ 	.short	0x0100
        /*080e*/ 	.byte	0x06
	.zero		1


	//   ....[14]....
        /*0810*/ 	.word	0x00000620
        /*0814*/ 	.word	0x000000ff
        /*0818*/ 	.word	0x00028c90
        /*081c*/ 	.short	0x0100
        /*081e*/ 	.byte	0x08
	.zero		1


	//   ....[15]....
        /*0820*/ 	.word	0x00000630
        /*0824*/ 	.word	0x000000ff
        /*0828*/ 	.word	0x00028ca0
        /*082c*/ 	.short	0x0100
        /*082e*/ 	.byte	0x08
	.zero		1


	//   ....[16]....
        /*0830*/ 	.word	0x00000640
        /*0834*/ 	.word	0x000000ff
        /*0838*/ 	.word	0x00028c98
        /*083c*/ 	.short	0x0100
        /*083e*/ 	.byte	0x08
	.zero		1


	//   ....[17]....
        /*0840*/ 	.word	0x00000650
        /*0844*/ 	.word	0x000000ff
        /*0848*/ 	.word	0x00028ca8
        /*084c*/ 	.short	0x0100
        /*084e*/ 	.byte	0x08
	.zero		1


	//   ....[18]....
        /*0850*/ 	.word	0x00000790
        /*0854*/ 	.word	0x000000ff
        /*0858*/ 	.word	0x00028cb0
        /*085c*/ 	.short	0x0100
        /*085e*/ 	.byte	0x08
	.zero		1


	//   ....[19]....
        /*0860*/ 	.word	0x000007a0
        /*0864*/ 	.word	0x000000ff
        /*0868*/ 	.word	0x00028cc0
        /*086c*/ 	.short	0x0100
        /*086e*/ 	.byte	0x08
	.zero		1


	//   ....[20]....
        /*0870*/ 	.word	0x000007b0
        /*0874*/ 	.word	0x000000ff
        /*0878*/ 	.word	0x00028cb8
        /*087c*/ 	.short	0x0100
        /*087e*/ 	.byte	0x08
	.zero		1


	//   ....[21]....
        /*0880*/ 	.word	0x000007c0
        /*0884*/ 	.word	0x000000ff
        /*0888*/ 	.word	0x00028cc8
        /*088c*/ 	.short	0x0100
        /*088e*/ 	.byte	0x08
	.zero		1


	//   ....[22]....
        /*0890*/ 	.word	0x00002490
        /*0894*/ 	.word	0x000000ff
        /*0898*/ 	.word	0x00028c50
        /*089c*/ 	.short	0x010a
        /*089e*/ 	.byte	0x17
	.zero		1


	//   ....[23]....
        /*08a0*/ 	.word	0x00002730
        /*08a4*/ 	.word	0x000000ff
        /*08a8*/ 	.word	0x00000000
        /*08ac*/ 	.short	0x0101
        /*08ae*/ 	.byte	0x06
	.zero		1


	//   ....[24]....
        /*08b0*/ 	.word	0x000030c0
        /*08b4*/ 	.word	0x000000ff
        /*08b8*/ 	.word	0x00028c50
        /*08bc*/ 	.short	0x010a
        /*08be*/ 	.byte	0x17
	.zero		1


	//   ....[25]....
        /*08c0*/ 	.word	0x00003100
        /*08c4*/ 	.word	0x000000ff
        /*08c8*/ 	.word	0x00028c50
        /*08cc*/ 	.short	0x010a
        /*08ce*/ 	.byte	0x17
	.zero		1


	//   ....[26]....
        /*08d0*/ 	.word	0x000032f0
        /*08d4*/ 	.word	0x000000ff
        /*08d8*/ 	.word	0x00000000
        /*08dc*/ 	.short	0x0101
        /*08de*/ 	.byte	0x06
	.zero		1


	//   ....[27]....
        /*08e0*/ 	.word	0x00004a50
        /*08e4*/ 	.word	0x000000ff
        /*08e8*/ 	.word	0x00028c00
        /*08ec*/ 	.short	0x010a
        /*08ee*/ 	.byte	0x29
	.zero		1


	//   ....[28]....
        /*08f0*/ 	.word	0x00004ad0
        /*08f4*/ 	.word	0x00000007
        /*08f8*/ 	.word	0x00028c30
        /*08fc*/ 	.short	0x010a
        /*08fe*/ 	.byte	0x3f
	.zero		1


	//   ....[29]....
        /*0900*/ 	.word	0x00004b10
        /*0904*/ 	.word	0x00000007
        /*0908*/ 	.word	0x00028c30
        /*090c*/ 	.short	0x010a
        /*090e*/ 	.byte	0x3f
	.zero		1


	//   ....[30]....
        /*0910*/ 	.word	0x00004f00
        /*0914*/ 	.word	0x000000ff
        /*0918*/ 	.word	0x00000000
        /*091c*/ 	.short	0x0101
        /*091e*/ 	.byte	0x06
	.zero		1


	//   ....[31]....
        /*0920*/ 	.word	0x00006590
        /*0924*/ 	.word	0x00000007
        /*0928*/ 	.word	0x00028c50
        /*092c*/ 	.short	0x010a
        /*092e*/ 	.byte	0x3f
	.zero		1


	//   ....[32]....
        /*0930*/ 	.word	0x000065d0
        /*0934*/ 	.word	0x00000007
        /*0938*/ 	.word	0x00028c50
        /*093c*/ 	.short	0x010a
        /*093e*/ 	.byte	0x3f
	.zero		1


	//   ....[33]....
        /*0940*/ 	.word	0x000068c0
        /*0944*/ 	.word	0x000000ff
        /*0948*/ 	.word	0x00000000
        /*094c*/ 	.short	0x0101
        /*094e*/ 	.byte	0x0e
	.zero		1


	//   ....[34]....
        /*0950*/ 	.word	0x00006be0
        /*0954*/ 	.word	0x000000ff
        /*0958*/ 	.word	0x00028c30
        /*095c*/ 	.short	0x010a
        /*095e*/ 	.byte	0x17
	.zero		1


	//   ....[35]....
        /*0960*/ 	.word	0x00006c20
        /*0964*/ 	.word	0x000000ff
        /*0968*/ 	.word	0x00028c30
        /*096c*/ 	.short	0x010a
        /*096e*/ 	.byte	0x17
	.zero		1


	//   ....[36]....
        /*0970*/ 	.word	0x00006ee0
        /*0974*/ 	.word	0x000000ff
        /*0978*/ 	.word	0x00000000
        /*097c*/ 	.short	0x0101
        /*097e*/ 	.byte	0x06
	.zero		1


	//   ....[37]....
        /*0980*/ 	.word	0x00008e50
        /*0984*/ 	.word	0x000000ff
        /*0988*/ 	.word	0x00028c50
        /*098c*/ 	.short	0x010a
        /*098e*/ 	.byte	0x17
	.zero		1


	//   ....[38]....
        /*0990*/ 	.word	0x00008e90
        /*0994*/ 	.word	0x000000ff
        /*0998*/ 	.word	0x00028c50
        /*099c*/ 	.short	0x010a
        /*099e*/ 	.byte	0x17
	.zero		1


	//   ....[39]....
        /*09a0*/ 	.word	0x00009150
        /*09a4*/ 	.word	0x000000ff
        /*09a8*/ 	.word	0x00000000
        /*09ac*/ 	.short	0x0101
        /*09ae*/ 	.byte	0x17
	.zero		1


	//   ....[40]....
        /*09b0*/ 	.word	0x00009500
        /*09b4*/ 	.word	0x000000ff
        /*09b8*/ 	.word	0x00028c30
        /*09bc*/ 	.short	0x010a
        /*09be*/ 	.byte	0x17
	.zero		1


	//   ....[41]....
        /*09c0*/ 	.word	0x00009540
        /*09c4*/ 	.word	0x000000ff
        /*09c8*/ 	.word	0x00028c30
        /*09cc*/ 	.short	0x010a
        /*09ce*/ 	.byte	0x17
	.zero		1


	//   ....[42]....
        /*09d0*/ 	.word	0x00009780
        /*09d4*/ 	.word	0x000000ff
        /*09d8*/ 	.word	0x00000000
        /*09dc*/ 	.short	0x0101
        /*09de*/ 	.byte	0x06
	.zero		1


	//   ....[43]....
        /*09e0*/ 	.word	0x0000a9e0
        /*09e4*/ 	.word	0x000000ff
        /*09e8*/ 	.word	0x00028c50
        /*09ec*/ 	.short	0x010a
        /*09ee*/ 	.byte	0x17
	.zero		1


	//   ....[44]....
        /*09f0*/ 	.word	0x0000aa20
        /*09f4*/ 	.word	0x000000ff
        /*09f8*/ 	.word	0x00028c50
        /*09fc*/ 	.short	0x010a
        /*09fe*/ 	.byte	0x17
	.zero		1


	//   ....[45]....
        /*0a00*/ 	.word	0x0000acc0
        /*0a04*/ 	.word	0x000000ff
        /*0a08*/ 	.word	0x00000000
        /*0a0c*/ 	.short	0x0101
        /*0a0e*/ 	.byte	0x17
	.zero		1


	//   ....[46]....
        /*0a10*/ 	.word	0x0000ae20
        /*0a14*/ 	.word	0x000000ff
        /*0a18*/ 	.word	0x00028c30
        /*0a1c*/ 	.short	0x010a
        /*0a1e*/ 	.byte	0x14
	.zero		1


	//   ....[47]....
        /*0a20*/ 	.word	0x0000ae60
        /*0a24*/ 	.word	0x000000ff
        /*0a28*/ 	.word	0x00028c30
        /*0a2c*/ 	.short	0x010a
        /*0a2e*/ 	.byte	0x14
	.zero		1


	//   ....[48]....
        /*0a30*/ 	.word	0x0000b120
        /*0a34*/ 	.word	0x000000ff
        /*0a38*/ 	.word	0x00000000
        /*0a3c*/ 	.short	0x0101
        /*0a3e*/ 	.byte	0x06
	.zero		1


	//   ....[49]....
        /*0a40*/ 	.word	0x0000d090
        /*0a44*/ 	.word	0x000000ff
        /*0a48*/ 	.word	0x00028c50
        /*0a4c*/ 	.short	0x010a
        /*0a4e*/ 	.byte	0x14
	.zero		1


	//   ....[50]....
        /*0a50*/ 	.word	0x0000d0d0
        /*0a54*/ 	.word	0x000000ff
        /*0a58*/ 	.word	0x00028c50
        /*0a5c*/ 	.short	0x010a
        /*0a5e*/ 	.byte	0x14
	.zero		1


	//   ....[51]....
        /*0a60*/ 	.word	0x0000d390
        /*0a64*/ 	.word	0x000000ff
        /*0a68*/ 	.word	0x00000000
        /*0a6c*/ 	.short	0x0101
        /*0a6e*/ 	.byte	0x14
	.zero		1


	//   ....[52]....
        /*0a70*/ 	.word	0x0000fd10
        /*0a74*/ 	.word	0x000000ff
        /*0a78*/ 	.word	0x00000000
        /*0a7c*/ 	.short	0x0101
        /*0a7e*/ 	.byte	0x04
	.zero		1


	//   ....[53]....
        /*0a80*/ 	.word	0x00010630
        /*0a84*/ 	.word	0x000000ff
        /*0a88*/ 	.word	0x00000000
        /*0a8c*/ 	.short	0x0101
        /*0a8e*/ 	.byte	0x04
	.zero		1


	//   ....[54]....
        /*0a90*/ 	.word	0x000150b0
        /*0a94*/ 	.word	0x00000019
        /*0a98*/ 	.word	0x00028c40
        /*0a9c*/ 	.short	0x010a
        /*0a9e*/ 	.byte	0x3f
	.zero		1


	//   ....[55]....
        /*0aa0*/ 	.word	0x00015560
        /*0aa4*/ 	.word	0x00000019
        /*0aa8*/ 	.word	0x00028c30
        /*0aac*/ 	.short	0x0107
        /*0aae*/ 	.byte	0x3f
	.zero		1


	//   ....[56]....
        /*0ab0*/ 	.word	0x00015630
        /*0ab4*/ 	.word	0x00000019
        /*0ab8*/ 	.word	0x00028c30
        /*0abc*/ 	.short	0x0101
        /*0abe*/ 	.byte	0x3f
	.zero		1


	//   ....[57]....
        /*0ac0*/ 	.word	0x00015dd0
        /*0ac4*/ 	.word	0x00000011
        /*0ac8*/ 	.word	0x00028c00
        /*0acc*/ 	.short	0x0107
        /*0ace*/ 	.byte	0x3f
	.zero		1


	//   ....[58]....
        /*0ad0*/ 	.word	0x00015ec0
        /*0ad4*/ 	.word	0x00000011
        /*0ad8*/ 	.word	0x00028c00
        /*0adc*/ 	.short	0x0101
        /*0ade*/ 	.byte	0x3f
	.zero		1


	//   ....[59]....
        /*0ae0*/ 	.word	0x00015ee0
        /*0ae4*/ 	.word	0x00000011
        /*0ae8*/ 	.word	0x00028c20
        /*0aec*/ 	.short	0x010a
        /*0aee*/ 	.byte	0x3f
	.zero		1


	//   ....[60]....
        /*0af0*/ 	.word	0x00015f70
        /*0af4*/ 	.word	0x00000019
        /*0af8*/ 	.word	0x00028c60
        /*0afc*/ 	.short	0x010a
        /*0afe*/ 	.byte	0x3f
	.zero		1


	//   ....[61]....
        /*0b00*/ 	.word	0x00016860
        /*0b04*/ 	.word	0x00000019
        /*0b08*/ 	.word	0x00028c50
        /*0b0c*/ 	.short	0x0107
        /*0b0e*/ 	.byte	0x3f
	.zero		1


	//   ....[62]....
        /*0b10*/ 	.word	0x00016930
        /*0b14*/ 	.word	0x00000019
        /*0b18*/ 	.word	0x00028c50
        /*0b1c*/ 	.short	0x0101
        /*0b1e*/ 	.byte	0x3f
	.zero		1


	//   ....[63]....
        /*0b20*/ 	.word	0x00016ca0
        /*0b24*/ 	.word	0x00000006
        /*0b28*/ 	.word	0x00028c40
        /*0b2c*/ 	.short	0x010a
        /*0b2e*/ 	.byte	0x3f
	.zero		1


	//   ....[64]....
        /*0b30*/ 	.word	0x00016fc0
        /*0b34*/ 	.word	0x00000006
        /*0b38*/ 	.word	0x00028c30
        /*0b3c*/ 	.short	0x0107
        /*0b3e*/ 	.byte	0x3f
	.zero		1


	//   ....[65]....
        /*0b40*/ 	.word	0x00017080
        /*0b44*/ 	.word	0x00000006
        /*0b48*/ 	.word	0x00028c30
        /*0b4c*/ 	.short	0x0101
        /*0b4e*/ 	.byte	0x3f
	.zero		1


	//   ....[66]....
        /*0b50*/ 	.word	0x000170b0
        /*0b54*/ 	.word	0x00000006
        /*0b58*/ 	.word	0x00028c60
        /*0b5c*/ 	.short	0x010a
        /*0b5e*/ 	.byte	0x3f
	.zero		1


	//   ....[67]....
        /*0b60*/ 	.word	0x00017760
        /*0b64*/ 	.word	0x00000006
        /*0b68*/ 	.word	0x00028c50
        /*0b6c*/ 	.short	0x0107
        /*0b6e*/ 	.byte	0x3f
	.zero		1


	//   ....[68]....
        /*0b70*/ 	.word	0x00017820
        /*0b74*/ 	.word	0x00000006
        /*0b78*/ 	.word	0x00028c50
        /*0b7c*/ 	.short	0x0101
        /*0b7e*/ 	.byte	0x3f
	.zero		1


	//   ....[69]....
        /*0b80*/ 	.word	0x00018ab0
        /*0b84*/ 	.word	0x00000007
        /*0b88*/ 	.word	0x00028c20
        /*0b8c*/ 	.short	0x010a
        /*0b8e*/ 	.byte	0x3f
	.zero		1


	//   ....[70]....
        /*0b90*/ 	.word	0x00018c30
        /*0b94*/ 	.word	0x00000005
        /*0b98*/ 	.word	0x00028c40
        /*0b9c*/ 	.short	0x010a
        /*0b9e*/ 	.byte	0x3f
	.zero		1


	//   ....[71]....
        /*0ba0*/ 	.word	0x00018cd0
        /*0ba4*/ 	.word	0x00000003
        /*0ba8*/ 	.word	0x00028c40
        /*0bac*/ 	.short	0x010a
        /*0bae*/ 	.byte	0x3f
	.zero		1


	//   ....[72]....
        /*0bb0*/ 	.word	0x00018d10
        /*0bb4*/ 	.word	0x00000005
        /*0bb8*/ 	.word	0x00028c60
        /*0bbc*/ 	.short	0x010a
        /*0bbe*/ 	.byte	0x3f
	.zero		1


	//   ....[73]....
        /*0bc0*/ 	.word	0x00018d50
        /*0bc4*/ 	.word	0x00000003
        /*0bc8*/ 	.word	0x00028c60
        /*0bcc*/ 	.short	0x010a
        /*0bce*/ 	.byte	0x3f
	.zero		1


	//   ....[74]....
        /*0bd0*/ 	.word	0x00018dc0
        /*0bd4*/ 	.word	0x00000003
        /*0bd8*/ 	.word	0x00028c50
        /*0bdc*/ 	.short	0x010a
        /*0bde*/ 	.byte	0x3f
	.zero		1


	//   ....[75]....
        /*0be0*/ 	.word	0x00018e20
        /*0be4*/ 	.word	0x00000003
        /*0be8*/ 	.word	0x00028c50
        /*0bec*/ 	.short	0x010a
        /*0bee*/ 	.byte	0x3f
	.zero		1


	//   ....[76]....
        /*0bf0*/ 	.word	0x00018e80
        /*0bf4*/ 	.word	0x00000003
        /*0bf8*/ 	.word	0x00028c00
        /*0bfc*/ 	.short	0x010a
        /*0bfe*/ 	.byte	0x3f
	.zero		1


	//   ....[77]....
        /*0c00*/ 	.word	0x00018ed0
        /*0c04*/ 	.word	0x00000007
        /*0c08*/ 	.word	0x00028c30
        /*0c0c*/ 	.short	0x010a
        /*0c0e*/ 	.byte	0x3f
	.zero		1


	//   ....[78]....
        /*0c10*/ 	.word	0x00018f20
        /*0c14*/ 	.word	0x00000007
        /*0c18*/ 	.word	0x00028c50
        /*0c1c*/ 	.short	0x010a
        /*0c1e*/ 	.byte	0x3f
	.zero		1


	//   ....[79]....
        /*0c20*/ 	.word	0x00018f80
        /*0c24*/ 	.word	0x00000005
        /*0c28*/ 	.word	0x00028c30
        /*0c2c*/ 	.short	0x010a
        /*0c2e*/ 	.byte	0x3f
	.zero		1


	//   ....[80]....
        /*0c30*/ 	.word	0x00018fe0
        /*0c34*/ 	.word	0x00000007
        /*0c38*/ 	.word	0x00028c50
        /*0c3c*/ 	.short	0x010a
        /*0c3e*/ 	.byte	0x3f
	.zero		1


	//   ....[81]....
        /*0c40*/ 	.word	0x00019040
        /*0c44*/ 	.word	0x00000006
        /*0c48*/ 	.word	0x00028c30
        /*0c4c*/ 	.short	0x010a
        /*0c4e*/ 	.byte	0x3f
	.zero		1


	//   ....[82]....
        /*0c50*/ 	.word	0x000190a0
        /*0c54*/ 	.word	0x00000008
        /*0c58*/ 	.word	0x00028c50
        /*0c5c*/ 	.short	0x010a
        /*0c5e*/ 	.byte	0x3f
	.zero		1


	//   ....[83]....
        /*0c60*/ 	.word	0x00019100
        /*0c64*/ 	.word	0x00000005
        /*0c68*/ 	.word	0x00028c30
        /*0c6c*/ 	.short	0x010a
        /*0c6e*/ 	.byte	0x3f
	.zero		1


	//   ....[84]....
        /*0c70*/ 	.word	0x00019160
        /*0c74*/ 	.word	0x00000007
        /*0c78*/ 	.word	0x00028c50
        /*0c7c*/ 	.short	0x010a
        /*0c7e*/ 	.byte	0x3f
	.zero		1


	//   ....[85]....
        /*0c80*/ 	.word	0x00019280
        /*0c84*/ 	.word	0x00000019
        /*0c88*/ 	.word	0x00028c40
        /*0c8c*/ 	.short	0x010a
        /*0c8e*/ 	.byte	0x3f
	.zero		1


	//   ....[86]....
        /*0c90*/ 	.word	0x00019d20
        /*0c94*/ 	.word	0x00000011
        /*0c98*/ 	.word	0x00028c20
        /*0c9c*/ 	.short	0x010a
        /*0c9e*/ 	.byte	0x3f
	.zero		1


	//   ....[87]....
        /*0ca0*/ 	.word	0x00019d70
        /*0ca4*/ 	.word	0x00000019
        /*0ca8*/ 	.word	0x00028c60
        /*0cac*/ 	.short	0x010a
        /*0cae*/ 	.byte	0x3f
	.zero		1


	//   ....[88]....
        /*0cb0*/ 	.word	0x0001a660
        /*0cb4*/ 	.word	0x00000006
        /*0cb8*/ 	.word	0x00028c40
        /*0cbc*/ 	.short	0x010a
        /*0cbe*/ 	.byte	0x3f
	.zero		1


	//   ....[89]....
        /*0cc0*/ 	.word	0x0001ab20
        /*0cc4*/ 	.word	0x00000006
        /*0cc8*/ 	.word	0x00028c60
        /*0ccc*/ 	.short	0x010a
        /*0cce*/ 	.byte	0x3f
	.zero		1


	//   ....[90]....
        /*0cd0*/ 	.word	0x0001bcb0
        /*0cd4*/ 	.word	0x00000007
        /*0cd8*/ 	.word	0x00028c20
        /*0cdc*/ 	.short	0x010a
        /*0cde*/ 	.byte	0x3f
	.zero		1


	//   ....[91]....
        /*0ce0*/ 	.word	0x0001be50
        /*0ce4*/ 	.word	0x00000005
        /*0ce8*/ 	.word	0x00028c40
        /*0cec*/ 	.short	0x010a
        /*0cee*/ 	.byte	0x3f
	.zero		1


	//   ....[92]....
        /*0cf0*/ 	.word	0x0001bea0
        /*0cf4*/ 	.word	0x00000003
        /*0cf8*/ 	.word	0x00028c40
        /*0cfc*/ 	.short	0x010a
        /*0cfe*/ 	.byte	0x3f
	.zero		1


	//   ....[93]....
        /*0d00*/ 	.word	0x0001bef0
        /*0d04*/ 	.word	0x00000005
        /*0d08*/ 	.word	0x00028c60
        /*0d0c*/ 	.short	0x010a
        /*0d0e*/ 	.byte	0x3f
	.zero		1


	//----- nvinfo : EIATTR_NUM_MBARRIERS
	.align		4
.L_820:
        /*0d10*/ 	.byte	0x03, 0x38
        /*0d12*/ 	.short	0x0016


	//----- nvinfo : EIATTR_EXIT_INSTR_OFFSETS
	.align		4
        /*0d14*/ 	.byte	0x04, 0x1c
        /*0d16*/ 	.short	(.L_822 - .L_821)


	//   ....[0]....
.L_821:
        /*0d18*/ 	.word	0x00000970


	//   ....[1]....
        /*0d1c*/ 	.word	0x000128a0


	//   ....[2]....
        /*0d20*/ 	.word	0x00018da0


	//----- nvinfo : EIATTR_MAX_THREADS
	.align		4
.L_822:
        /*0d24*/ 	.byte	0x04, 0x05
        /*0d26*/ 	.short	(.L_824 - .L_823)
.L_823:
        /*0d28*/ 	.word	0x00000180
        /*0d2c*/ 	.word	0x00000001
        /*0d30*/ 	.word	0x00000001


	//----- nvinfo : EIATTR_CRS_STACK_SIZE
	.align		4
.L_824:
        /*0d34*/ 	.byte	0x04, 0x1e
        /*0d36*/ 	.short	(.L_826 - .L_825)
.L_825:
        /*0d38*/ 	.word	0x00000000


	//----- nvinfo : EIATTR_CBANK_PARAM_SIZE
	.align		4
.L_826:
        /*0d3c*/ 	.byte	0x03, 0x19
        /*0d3e*/ 	.short	0x0af0


	//----- nvinfo : EIATTR_PARAM_CBANK
	.align		4
        /*0d40*/ 	.byte	0x04, 0x0a
        /*0d42*/ 	.short	(.L_828 - .L_827)
	.align		4
.L_827:
        /*0d44*/ 	.word	index@(.nv.constant0._ZN7cutlass13device_kernelIN5flash11enable_sm90INS1_16FlashAttnFwdSm90INS1_25CollectiveMainloopFwdSm90ILi2EN4cute5tupleIJNS5_1CILi1EEES8_S8_EEENS6_IJNS7_ILi64EEESA_SA_EEELi512ENS_10bfloat16_tEfNS_4arch4Sm90ELb0ELb1ELb0ELb1ELb1ELb0ELb0ELb0ELb0ELb1ELb1ELb0EEENS1_21CollectiveEpilogueFwdINS6_IJSA_NS7_ILi512EEESA_EEES9_SC_SE_Li256ELb1ELb1ELb1ELb0EEENS1_36VarlenDynamicPersistentTileSchedulerILi64ELi64ELi256ELi128ELb1ELb1ELb1ELb1ELb0ELb1EEEEEEEEEvNT_6ParamsE)
        /*0d48*/ 	.short	0x0210
        /*0d4a*/ 	.short	0x0af0


	//----- nvinfo : EIATTR_SW_WAR
	.align		4
.L_828:
        /*0d4c*/ 	.byte	0x04, 0x36
        /*0d4e*/ 	.short	(.L_830 - .L_829)
.L_829:
        /*0d50*/ 	.word	0x00000008
.L_830:


//--------------------- .nv.info._ZN7cutlass13device_kernelIN5flash11enable_sm90INS1_16FlashAttnFwdSm90INS1_25CollectiveMainloopFwdSm90ILi2EN4cute5tupleIJNS5_1CILi1EEES8_S8_EEENS6_IJNS7_ILi64EEESA_SA_EEELi512ENS_10bfloat16_tEfNS_4arch4Sm90ELb0ELb1ELb0ELb1ELb1ELb1ELb0ELb0ELb0ELb1ELb1ELb0EEENS1_21CollectiveEpilogueFwdINS6_IJSA_NS7_ILi512EEESA_EEES9_SC_SE_Li256ELb1ELb1ELb1ELb0EEENS1_36VarlenDynamicPersistentTileSchedulerILi64ELi64ELi256ELi128ELb1ELb1ELb1ELb1ELb0ELb1EEEEEEEEEvNT_6ParamsE --------------------------
	.section	.nv.info._ZN7cutlass13device_kernelIN5flash11enable_sm90INS1_16FlashAttnFwdSm90INS1_25CollectiveMainloopFwdSm90ILi2EN4cute5tupleIJNS5_1CILi1EEES8_S8_EEENS6_IJNS7_ILi64EEESA_SA_EEELi512ENS_10bfloat16_tEfNS_4arch4Sm90ELb0ELb1ELb0ELb1ELb1ELb1ELb0ELb0ELb0ELb1ELb1ELb0EEENS1_21CollectiveEpilogueFwdINS6_IJSA_NS7_ILi512EEESA_EEES9_SC_SE_Li256ELb1ELb1ELb1ELb0EEENS1_36VarlenDynamicPersistentTileSchedulerILi64ELi64ELi256ELi128ELb1ELb1ELb1ELb1ELb0ELb1EEEEEEEEEvNT_6ParamsE,"",@"SHT_CUDA_INFO"
	.sectionflags	@""
	.align	4


	//----- nvinfo : EIATTR_CUDA_API_VERSION
	.align		4
        /*0000*/ 	.byte	0x04, 0x37
        /*0002*/ 	.short	(.L_832 - .L_831)
.L_831:
        /*0004*/ 	.word	0x00000082


	//----- nvinfo : EIATTR_KPARAM_INFO
	.align		4
.L_832:
        /*0008*/ 	.byte	0x04, 0x17
        /*000a*/ 	.short	(.L_834 - .L_833)
.L_833:
        /*000c*/ 	.word	0x00000000
        /*0010*/ 	.short	0x0000
        /*0012*/ 	.short	0x0070
        /*0014*/ 	.byte	0x00, 0xf0, 0x01, 0x2a


	//----- nvinfo : EIATTR_SPARSE_MMA_MASK
	.align		4
.L_834:
        /*0018*/ 	.byte	0x03, 0x50
        /*001a*/ 	.short	0x0000


	//----- nvinfo : EIATTR_MAXREG_COUNT
	.align		4
        /*001c*/ 	.byte	0x03, 0x1b
        /*001e*/ 	.short	0x00a8


	//----- nvinfo : EIATTR_NUM_BARRIERS
	.align		4
        /*0020*/ 	.byte	0x02, 0x4c
        /*0022*/ 	.byte	0x10
	.zero		1


	//----- nvinfo : EIATTR_EXTERNS
	.align		4
        /*0024*/ 	.byte	0x04, 0x0f
        /*0026*/ 	.short	(.L_836 - .L_835)


	//   ....[0]....
	.align		4
.L_835:
        /*0028*/ 	.word	index@(__assertfail)


	//----- nvinfo : EIATTR_ANNOTATIONS
	.align		4
.L_836:
        /*002c*/ 	.byte	0x04, 0x55
        /*002e*/ 	.short	(.L_838 - .L_837)


	//   ....[0]....
.L_837:
        /* <DEDUP_REMOVED lines=53> */


	//----- nvinfo : EIATTR_MERCURY_ISA_VERSION
	.align		4
.L_838:
        /*0368*/ 	.byte	0x03, 0x5f
        /*036a*/ 	.short	0x0101


	//----- nvinfo : EIATTR_UNUSED_LOAD_BYTE_OFFSET
	.align		4
        /*036c*/ 	.byte	0x04, 0x44
        /*036e*/ 	.short	(.L_840 - .L_839)


	//   ....[0]....
.L_839:
        /*0370*/ 	.word	0x00000a20
        /*0374*/ 	.word	0x0000fff0


	//   ....[1]....
        /*0378*/ 	.word	0x00014fa0
        /*037c*/ 	.word	0x0000fff0


	//----- nvinfo : EIATTR_INT_WARP_WIDE_INSTR_OFFSETS
	.align		4
.L_840:
        /*0380*/ 	.byte	0x04, 0x31
        /*0382*/ 	.short	(.L_842 - .L_841)


	//   ....[0]....
.L_841:
        /*0384*/ 	.word	0x00000130


	//   ....[1]....
        /*0388*/ 	.word	0x00000170


	//   ....[2]....
        /*038c*/ 	.word	0x000001e0


	//   ....[3]....
        /*0390*/ 	.word	0x0001dcd0


	//   ....[4]....
        /*0394*/ 	.word	0x0001dd60


	//   ....[5]....
        /*0398*/ 	.word	0x00021260


	//   ....[6]....
        /*039c*/ 	.word	0x000212f0


	//----- nvinfo : EIATTR_COOP_GROUP_MASK_REGIDS
	.align		4
.L_842:
        /*03a0*/ 	.byte	0x04, 0x29
        /*03a2*/ 	.short	(.L_844 - .L_843)


	//   ....[0]....
.L_843:
        /*03a4*/ 	.word	0xffffffff


	//   ....[1]....
        /*03a8*/ 	.word	0xffffffff


	//   ....[2]....
        /*03ac*/ 	.word	0xffffffff


	//   ....[3]....
        /*03b0*/ 	.word	0xffffffff


	//   ....[4]....
        /*03b4*/ 	.word	0xffffffff


	//   ....[5]....
        /*03b8*/ 	.word	0xffffffff


	//   ....[6]....
        /*03bc*/ 	.word	0xffffffff


	//   ....[7]....
        /*03c0*/ 	.word	0xffffffff


	//   ....[8]....
        /*03c4*/ 	.word	0xffffffff


	//   ....[9]....
        /*03c8*/ 	.word	0xffffffff


	//   ....[10]....
        /*03cc*/ 	.word	0xffffffff


	//   ....[11]....
        /*03d0*/ 	.word	0xffffffff


	//   ....[12]....
        /*03d4*/ 	.word	0xffffffff


	//   ....[13]....
        /*03d8*/ 	.word	0xffffffff


	//   ....[14]....
        /*03dc*/ 	.word	0xffffffff


	//   ....[15]....
        /*03e0*/ 	.word	0xffffffff


	//   ....[16]....
        /*03e4*/ 	.word	0xffffffff


	//   ....[17]....
        /*03e8*/ 	.word	0xffffffff


	//   ....[18]....
        /*03ec*/ 	.word	0xffffffff


	//   ....[19]....
        /*03f0*/ 	.word	0xffffffff


	//   ....[20]....
        /*03f4*/ 	.word	0xffffffff


	//   ....[21]....
        /*03f8*/ 	.word	0xffffffff


	//   ....[22]....
        /*03fc*/ 	.word	0xffffffff


	//   ....[23]....
        /*0400*/ 	.word	0xffffffff


	//   ....[24]....
        /*0404*/ 	.word	0xffffffff


	//   ....[25]....
        /*0408*/ 	.word	0xffffffff


	//   ....[26]....
        /*040c*/ 	.word	0xffffffff


	//   ....[27]....
        /*0410*/ 	.word	0xffffffff


	//   ....[28]....
        /*0414*/ 	.word	0xffffffff


	//   ....[29]....
        /*0418*/ 	.word	0xffffffff


	//   ....[30]....
        /*041c*/ 	.word	0xffffffff


	//   ....[31]....
        /*0420*/ 	.word	0xffffffff


	//   ....[32]....
        /*0424*/ 	.word	0xffffffff


	//   ....[33]....
        /*0428*/ 	.word	0xffffffff


	//   ....[34]....
        /*042c*/ 	.word	0xffffffff


	//   ....[35]....
        /*0430*/ 	.word	0xffffffff


	//   ....[36]....
        /*0434*/ 	.word	0xffffffff


	//   ....[37]....
        /*0438*/ 	.word	0xffffffff


	//   ....[38]....
        /*043c*/ 	.word	0xffffffff


	//   ....[39]....
        /*0440*/ 	.word	0xffffffff


	//   ....[40]....
        /*0444*/ 	.word	0xffffffff


	//   ....[41]....
        /*0448*/ 	.word	0xffffffff


	//   ....[42]....
        /*044c*/ 	.word	0xffffffff


	//   ....[43]....
        /*0450*/ 	.word	0xffffffff


	//   ....[44]....
        /*0454*/ 	.word	0xffffffff


	//   ....[45]....
        /*0458*/ 	.word	0xffffffff


	//   ....[46]....
        /*045c*/ 	.word	0xffffffff


	//   ....[47]....
        /*0460*/ 	.word	0xffffffff


	//   ....[48]....
        /*0464*/ 	.word	0xffffffff


	//   ....[49]....
        /*0468*/ 	.word	0xffffffff


	//   ....[50]....
        /*046c*/ 	.word	0xffffffff


	//   ....[51]....
        /*0470*/ 	.word	0xffffffff


	//   ....[52]....
        /*0474*/ 	.word	0xffffffff


	//   ....[53]....
        /*0478*/ 	.word	0xffffffff


	//   ....[54]....
        /*047c*/ 	.word	0xffffffff


	//   ....[55]....
        /*0480*/ 	.word	0xffffffff


	//   ....[56]....
        /*0484*/ 	.word	0xffffffff


	//   ....[57]....
        /*0488*/ 	.word	0xffffffff


	//   ....[58]....
        /*048c*/ 	.word	0xffffffff


	//   ....[59]....
        /*0490*/ 	.word	0xffffffff


	//   ....[60]....
        /*0494*/ 	.word	0xffffffff


	//   ....[61]....
        /*0498*/ 	.word	0xffffffff


	//   ....[62]....
        /*049c*/ 	.word	0xffffffff


	//   ....[63]....
        /*04a0*/ 	.word	0xffffffff


	//   ....[64]....
        /*04a4*/ 	.word	0xffffffff


	//   ....[65]....
        /*04a8*/ 	.word	0xffffffff


	//   ....[66]....
        /*04ac*/ 	.word	0xffffffff


	//   ....[67]....
        /*04b0*/ 	.word	0xffffffff


	//   ....[68]....
        /*04b4*/ 	.word	0xffffffff


	//   ....[69]....
        /*04b8*/ 	.word	0xffffffff


	//   ....[70]....
        /*04bc*/ 	.word	0xffffffff


	//   ....[71]....
        /*04c0*/ 	.word	0xffffffff


	//   ....[72]....
        /*04c4*/ 	.word	0xffffffff


	//   ....[73]....
        /*04c8*/ 	.word	0xffffffff


	//   ....[74]....
        /*04cc*/ 	.word	0xffffffff


	//   ....[75]....
        /*04d0*/ 	.word	0xffffffff


	//   ....[76]....
        /*04d4*/ 	.word	0xffffffff


	//   ....[77]....
        /*04d8*/ 	.word	0xffffffff


	//   ....[78]....
        /*04dc*/ 	.word	0xffffffff


	//   ....[79]....
        /*04e0*/ 	.word	0xffffffff


	//   ....[80]....
        /*04e4*/ 	.word	0xffffffff


	//   ....[81]....
        /*04e8*/ 	.word	0xffffffff


	//   ....[82]....
        /*04ec*/ 	.word	0xffffffff


	//   ....[83]....
        /*04f0*/ 	.word	0xffffffff


	//   ....[84]....
        /*04f4*/ 	.word	0xffffffff


	//   ....[85]....
        /*04f8*/ 	.word	0xffffffff


	//   ....[86]....
        /*04fc*/ 	.word	0xffffffff


	//   ....[87]....
        /*0500*/ 	.word	0xffffffff


	//   ....[88]....
        /*0504*/ 	.word	0xffffffff


	//   ....[89]....
        /*0508*/ 	.word	0xffffffff


	//   ....[90]....
        /*050c*/ 	.word	0xffffffff


	//   ....[91]....
        /*0510*/ 	.word	0xffffffff


	//   ....[92]....
        /*0514*/ 	.word	0xffffffff


	//   ....[93]....
        /*0518*/ 	.word	0xffffffff


	//   ....[94]....
        /*051c*/ 	.word	0xffffffff


	//   ....[95]....
        /*0520*/ 	.word	0xffffffff


	//   ....[96]....
        /*0524*/ 	.word	0xffffffff


	//   ....[97]....
        /*0528*/ 	.word	0xffffffff


	//   ....[98]....
        /*052c*/ 	.word	0xffffffff


	//   ....[99]....
        /*0530*/ 	.word	0xffffffff


	//   ....[100]....
        /*0534*/ 	.word	0xffffffff


	//   ....[101]....
        /*0538*/ 	.word	0xffffffff


	//   ....[102]....
        /*053c*/ 	.word	0xffffffff


	//   ....[103]....
        /*0540*/ 	.word	0xffffffff


	//   ....[104]....
        /*0544*/ 	.word	0xffffffff


	//   ....[105]....
        /*0548*/ 	.word	0xffffffff


	//   ....[106]....
        /*054c*/ 	.word	0xffffffff


	//   ....[107]....
        /*0550*/ 	.word	0xffffffff


	//   ....[108]....
        /*0554*/ 	.word	0xffffffff


	//   ....[109]....
        /*0558*/ 	.word	0xffffffff


	//   ....[110]....
        /*055c*/ 	.word	0xffffffff


	//   ....[111]....
        /*0560*/ 	.word	0xffffffff


	//   ....[112]....
        /*0564*/ 	.word	0xffffffff


	//   ....[113]....
        /*0568*/ 	.word	0xffffffff


	//   ....[114]....
        /*056c*/ 	.word	0xffffffff


	//   ....[115]....
        /*0570*/ 	.word	0xffffffff


	//   ....[116]....
        /*0574*/ 	.word	0xffffffff


	//   ....[117]....
        /*0578*/ 	.word	0xffffffff


	//   ....[118]....
        /*057c*/ 	.word	0xffffffff


	//   ....[119]....
        /*0580*/ 	.word	0xffffffff


	//   ....[120]....
        /*0584*/ 	.word	0xffffffff


	//   ....[121]....
        /*0588*/ 	.word	0xffffffff


	//   ....[122]....
        /*058c*/ 	.word	0xffffffff


	//   ....[123]....
        /*0590*/ 	.word	0xffffffff


	//   ....[124]....
        /*0594*/ 	.word	0xffffffff


	//   ....[125]....
        /*0598*/ 	.word	0xffffffff


	//   ....[126]....
        /*059c*/ 	.word	0xffffffff


	//   ....[127]....
        /*05a0*/ 	.word	0xffffffff


	//   ....[128]....
        /*05a4*/ 	.word	0xffffffff


	//   ....[129]....
        /*05a8*/ 	.word	0xffffffff


	//   ....[130]....
        /*05ac*/ 	.word	0xffffffff


	//   ....[131]....
        /*05b0*/ 	.word	0xffffffff


	//   ....[132]....
        /*05b4*/ 	.word	0xffffffff


	//   ....[133]....
        /*05b8*/ 	.word	0xffffffff


	//   ....[134]....
        /*05bc*/ 	.word	0xffffffff


	//   ....[135]....
        /*05c0*/ 	.word	0xffffffff


	//   ....[136]....
        /*05c4*/ 	.word	0xffffffff


	//   ....[137]....
        /*05c8*/ 	.word	0xffffffff


	//   ....[138]....
        /*05cc*/ 	.word	0xffffffff


	//   ....[139]....
        /*05d0*/ 	.word	0xffffffff


	//   ....[140]....
        /*05d4*/ 	.word	0xffffffff


	//   ....[141]....
        /*05d8*/ 	.word	0xffffffff


	//   ....[142]....
        /*05dc*/ 	.word	0xffffffff


	//   ....[143]....
        /*05e0*/ 	.word	0xffffffff


	//   ....[144]....
        /*05e4*/ 	.word	0xffffffff


	//   ....[145]....
        /*05e8*/ 	.word	0xffffffff


	//   ....[146]....
        /*05ec*/ 	.word	0xffffffff


	//   ....[147]....
        /*05f0*/ 	.word	0xffffffff


	//   ....[148]....
        /*05f4*/ 	.word	0xffffffff


	//   ....[149]....
        /*05f8*/ 	.word	0xffffffff


	//   ....[150]....
        /*05fc*/ 	.word	0xffffffff


	//   ....[151]....
        /*0600*/ 	.word	0xffffffff


	//   ....[152]....
        /*0604*/ 	.word	0xffffffff


	//   ....[153]....
        /*0608*/ 	.word	0xffffffff


	//   ....[154]....
        /*060c*/ 	.word	0xffffffff


	//   ....[155]....
        /*0610*/ 	.word	0xffffffff


	//   ....[156]....
        /*0614*/ 	.word	0xffffffff


	//   ....[157]....
        /*0618*/ 	.word	0x0500000f


	//   ....[158]....
        /*061c*/ 	.word	0x0500000f


	//   ....[159]....
        /*0620*/ 	.word	0x0500000f


	//   ....[160]....
        /*0624*/ 	.word	0x0500000f


	//   ....[161]....
        /*0628*/ 	.word	0x0500000f


	//   ....[162]....
        /*062c*/ 	.word	0x0500000f


	//   ....[163]....
        /*0630*/ 	.word	0x0500000f


	//   ....[164]....
        /*0634*/ 	.word	0x0500000f


	//   ....[165]....
        /*0638*/ 	.word	0x0500000f


	//   ....[166]....
        /*063c*/ 	.word	0x0500000f


	//   ....[167]....
        /*0640*/ 	.word	0x0500000f


	//   ....[168]....
        /*0644*/ 	.word	0x0500000f


	//   ....[169]....
        /*0648*/ 	.word	0x0500000f


	//   ....[170]....
        /*064c*/ 	.word	0x0500000f


	//   ....[171]....
        /*0650*/ 	.word	0x0500000f


	//   ....[172]....
        /*0654*/ 	.word	0x0500000f


	//   ....[173]....
        /*0658*/ 	.word	0x0500000f


	//   ....[174]....
        /*065c*/ 	.word	0x0500000f


	//   ....[175]....
        /*0660*/ 	.word	0x0500000f


	//   ....[176]....
        /*0664*/ 	.word	0x0500000f


	//   ....[177]....
        /*0668*/ 	.word	0x0500000f


	//   ....[178]....
        /*066c*/ 	.word	0x0500000f


	//   ....[179]....
        /*0670*/ 	.word	0x0500000f


	//   ....[180]....
        /*0674*/ 	.word	0x0500000f


	//   ....[181]....
        /*0678*/ 	.word	0x0500000f


	//   ....[182]....
        /*067c*/ 	.word	0x0500000f


	//   ....[183]....
        /*0680*/ 	.word	0x0500000f


	//   ....[184]....
        /*0684*/ 	.word	0x0500000f


	//   ....[185]....
        /*0688*/ 	.word	0x0500000f


	//   ....[186]....
        /*068c*/ 	.word	0x0500000f


	//   ....[187]....
        /*0690*/ 	.word	0x0500000f


	//   ....[188]....
        /*0694*/ 	.word	0x0500000f


	//   ....[189]....
        /*0698*/ 	.word	0x0500000f


	//   ....[190]....
        /*069c*/ 	.word	0x0500000f


	//   ....[191]....
        /*06a0*/ 	.word	0x0500000f


	//   ....[192]....
        /*06a4*/ 	.word	0x0500000f


	//   ....[193]....
        /*06a8*/ 	.word	0x0500000f


	//   ....[194]....
        /*06ac*/ 	.word	0x0500000f


	//   ....[195]....
        /*06b0*/ 	.word	0x0500000f


	//   ....[196]....
        /*06b4*/ 	.word	0x0500000f


	//   ....[197]....
        /*06b8*/ 	.word	0x0500000f


	//   ....[198]....
        /*06bc*/ 	.word	0x0500000f


	//   ....[199]....
        /*06c0*/ 	.word	0x0500000f


	//   ....[200]....
        /*06c4*/ 	.word	0x0500000f


	//   ....[201]....
        /*06c8*/ 	.word	0x0500000f


	//   ....[202]....
        /*06cc*/ 	.word	0x0500000f


	//   ....[203]....
        /*06d0*/ 	.word	0x0500000f


	//   ....[204]....
        /*06d4*/ 	.word	0x0500000f


	//   ....[205]....
        /*06d8*/ 	.word	0x0500000f


	//   ....[206]....
        /*06dc*/ 	.word	0x0500000f


	//   ....[207]....
        /*06e0*/ 	.word	0x0500000f


	//   ....[208]....
        /*06e4*/ 	.word	0x0500000f


	//   ....[209]....
        /*06e8*/ 	.word	0x0500000f


	//   ....[210]....
        /*06ec*/ 	.word	0x0500000f


	//   ....[211]....
        /*06f0*/ 	.word	0x0500000f


	//   ....[212]....
        /*06f4*/ 	.word	0x0500000f


	//   ....[213]....
        /*06f8*/ 	.word	0x0500000f


	//   ....[214]....
        /*06fc*/ 	.word	0x0500000f


	//   ....[215]....
        /*0700*/ 	.word	0x0500000f


	//   ....[216]....
        /*0704*/ 	.word	0x0500000f


	//   ....[217]....
        /*0708*/ 	.word	0x0500000f


	//   ....[218]....
        /*070c*/ 	.word	0x0500000f


	//   ....[219]....
        /*0710*/ 	.word	0x0500000f


	//   ....[220]....
        /*0714*/ 	.word	0x0500000f


	//   ....[221]....
        /*0718*/ 	.word	0x0500000f


	//   ....[222]....
        /*071c*/ 	.word	0x0500000f


	//   ....[223]....
        /*0720*/ 	.word	0x0500000f


	//   ....[224]....
        /*0724*/ 	.word	0x0500000f


	//   ....[225]....
        /*0728*/ 	.word	0x0500000f


	//   ....[226]....
        /*072c*/ 	.word	0x0500000f


	//   ....[227]....
        /*0730*/ 	.word	0x0500000f


	//   ....[228]....
        /*0734*/ 	.word	0x0500000f


	//   ....[229]....
        /*0738*/ 	.word	0x0500000f


	//   ....[230]....
        /*073c*/ 	.word	0x0500000f


	//   ....[231]....
        /*0740*/ 	.word	0x0500000f


	//   ....[232]....
        /*0744*/ 	.word	0x0500000f


	//   ....[233]....
        /*0748*/ 	.word	0x0500000f


	//   ....[234]....
        /*074c*/ 	.word	0x0500000f


	//   ....[235]....
        /*0750*/ 	.word	0x0500000f


	//   ....[236]....
        /*0754*/ 	.word	0x0500000f


	//   ....[237]....
        /*0758*/ 	.word	0x0500000f


	//   ....[238]....
        /*075c*/ 	.word	0x0500000f


	//   ....[239]....
        /*0760*/ 	.word	0x0500000f


	//----- nvinfo : EIATTR_COOP_GROUP_INSTR_OFFSETS
	.align		4
.L_844:
        /*0764*/ 	.byte	0x04, 0x28
        /*0766*/ 	.short	(.L_846 - .L_845)


	//   ....[0]....
.L_845:
        /*0768*/ 	.word	0x00000060


	//   ....[1]....
        /*076c*/ 	.word	0x00000140


	//   ....[2]....
        /*0770*/ 	.word	0x00000190


	//   ....[3]....
        /*0774*/ 	.word	0x00000380


	//   ....[4]....
        /*0778*/ 	.word	0x000004e0


	//   ....[5]....
        /*077c*/ 	.word	0x00000600


	//   ....[6]....
        /*0780*/ 	.word	0x00000760


	//   ....[7]....
        /*0784*/ 	.word	0x00003520


	//   ....[8]....
        /*0788*/ 	.word	0x00003530


	//   ....[9]....
        /*078c*/ 	.word	0x00003fe0


	//   ....[10]....
        /*0790*/ 	.word	0x00003ff0


	//   ....[11]....
        /*0794*/ 	.word	0x000049c0


	//   ....[12]....
        /*0798*/ 	.word	0x000049d0


	//   ....[13]....
        /*079c*/ 	.word	0x00004d90


	//   ....[14]....
        /*07a0*/ 	.word	0x00004da0


	//   ....[15]....
        /*07a4*/ 	.word	0x000061f0


	//   ....[16]....
        /*07a8*/ 	.word	0x00008740


	//   ....[17]....
        /*07ac*/ 	.word	0x00008eb0


	//   ....[18]....
        /*07b0*/ 	.word	0x00008ec0


	//   ....[19]....
        /*07b4*/ 	.word	0x00008ed0


	//   ....[20]....
        /*07b8*/ 	.word	0x00008ee0


	//   ....[21]....
        /*07bc*/ 	.word	0x000091f0


	//   ....[22]....
        /*07c0*/ 	.word	0x00009200


	//   ....[23]....
        /*07c4*/ 	.word	0x00009210


	//   ....[24]....
        /*07c8*/ 	.word	0x00009220


	//   ....[25]....
        /*07cc*/ 	.word	0x0000a580


	//   ....[26]....
        /*07d0*/ 	.word	0x0000a5a0


	//   ....[27]....
        /*07d4*/ 	.word	0x0000a5b0


	//   ....[28]....
        /*07d8*/ 	.word	0x0000a5c0


	//   ....[29]....
        /*07dc*/ 	.word	0x0000a6a0


	//   ....[30]....
        /*07e0*/ 	.word	0x0000a6c0


	//   ....[31]....
        /*07e4*/ 	.word	0x0000a6d0


	//   ....[32]....
        /*07e8*/ 	.word	0x0000a750


	//   ....[33]....
        /*07ec*/ 	.word	0x0000bef0


	//   ....[34]....
        /*07f0*/ 	.word	0x0000c0d0


	//   ....[35]....
        /*07f4*/ 	.word	0x0000cba0


	//   ....[36]....
        /*07f8*/ 	.word	0x0000cc30


	//   ....[37]....
        /*07fc*/ 	.word	0x0000ce50


	//   ....[38]....
        /*0800*/ 	.word	0x0000ced0


	//   ....[39]....
        /*0804*/ 	.word	0x0000d840


	//   ....[40]....
        /*0808*/ 	.word	0x0000df70


	//   ....[41]....
        /*080c*/ 	.word	0x0000e1a0


	//   ....[42]....
        /*0810*/ 	.word	0x0000e8e0


	//   ....[43]....
        /*0814*/ 	.word	0x0000ea00


	//   ....[44]....
        /*0818*/ 	.word	0x0000efa0


	//   ....[45]....
        /*081c*/ 	.word	0x0000f000


	//   ....[46]....
        /*0820*/ 	.word	0x00010130


	//   ....[47]....
        /*0824*/ 	.word	0x000109d0


	//   ....[48]....
        /*0828*/ 	.word	0x000109f0


	//   ....[49]....
        /*082c*/ 	.word	0x00010fc0


	//   ....[50]....
        /*0830*/ 	.word	0x00011190


	//   ....[51]....
        /*0834*/ 	.word	0x00011e80


	//   ....[52]....
        /*0838*/ 	.word	0x00012410


	//   ....[53]....
        /*083c*/ 	.word	0x00012600


	//   ....[54]....
        /*0840*/ 	.word	0x00012ce0


	//   ....[55]....
        /*0844*/ 	.word	0x00012db0


	//   ....[56]....
        /*0848*/ 	.word	0x00013210


	//   ....[57]....
        /*084c*/ 	.word	0x00013290


	//   ....[58]....
        /*0850*/ 	.word	0x000143c0


	//   ....[59]....
        /*0854*/ 	.word	0x000144d0


	//   ....[60]....
        /*0858*/ 	.word	0x000144f0


	//   ....[61]....
        /*085c*/ 	.word	0x00014660


	//   ....[62]....
        /*0860*/ 	.word	0x00014830


	//   ....[63]....
        /*0864*/ 	.word	0x00015cb0


	//   ....[64]....
        /*0868*/ 	.word	0x00016060


	//   ....[65]....
        /*086c*/ 	.word	0x00016070


	//   ....[66]....
        /*0870*/ 	.word	0x00016080


	//   ....[67]....
        /*0874*/ 	.word	0x00016090


	//   ....[68]....
        /*0878*/ 	.word	0x00016dc0


	//   ....[69]....
        /*087c*/ 	.word	0x00016de0


	//   ....[70]....
        /*0880*/ 	.word	0x00017080


	//   ....[71]....
        /*0884*/ 	.word	0x000170a0


	//   ....[72]....
        /*0888*/ 	.word	0x00017a60


	//   ....[73]....
        /*088c*/ 	.word	0x00017aa0


	//   ....[74]....
        /*0890*/ 	.word	0x00018430


	//   ....[75]....
        /*0894*/ 	.word	0x00018450


	//   ....[76]....
        /*0898*/ 	.word	0x00019910


	//   ....[77]....
        /*089c*/ 	.word	0x00019940


	//   ....[78]....
        /*08a0*/ 	.word	0x00019ba0


	//   ....[79]....
        /*08a4*/ 	.word	0x00019bc0


	//   ....[80]....
        /*08a8*/ 	.word	0x00019e70


	//   ....[81]....
        /*08ac*/ 	.word	0x0001a060


	//   ....[82]....
        /*08b0*/ 	.word	0x0001a090


	//   ....[83]....
        /*08b4*/ 	.word	0x0001a0c0


	//   ....[84]....
        /*08b8*/ 	.word	0x0001a0f0


	//   ....[85]....
        /*08bc*/ 	.word	0x0001a120


	//   ....[86]....
        /*08c0*/ 	.word	0x0001a150


	//   ....[87]....
        /*08c4*/ 	.word	0x0001a2e0


	//   ....[88]....
        /*08c8*/ 	.word	0x0001a310


	//   ....[89]....
        /*08cc*/ 	.word	0x0001a340


	//   ....[90]....
        /*08d0*/ 	.word	0x0001a370


	//   ....[91]....
        /*08d4*/ 	.word	0x0001a3a0


	//   ....[92]....
        /*08d8*/ 	.word	0x0001a3d0


	//   ....[93]....
        /*08dc*/ 	.word	0x0001a460


	//   ....[94]....
        /*08e0*/ 	.word	0x0001a490


	//   ....[95]....
        /*08e4*/ 	.word	0x0001a4a0


	//   ....[96]....
        /*08e8*/ 	.word	0x0001a4e0


	//   ....[97]....
        /*08ec*/ 	.word	0x0001bca0


	//   ....[98]....
        /*08f0*/ 	.word	0x0001ead0


	//   ....[99]....
        /*08f4*/ 	.word	0x0001eaf0


	//   ....[100]....
        /*08f8*/ 	.word	0x0001eb80


	//   ....[101]....
        /*08fc*/ 	.word	0x0001eba0


	//   ....[102]....
        /*0900*/ 	.word	0x0001ec20


	//   ....[103]....
        /*0904*/ 	.word	0x0001ec40


	//   ....[104]....
        /*0908*/ 	.word	0x0001ec50


	//   ....[105]....
        /*090c*/ 	.word	0x0001ec60


	//   ....[106]....
        /*0910*/ 	.word	0x0001f450


	//   ....[107]....
        /*0914*/ 	.word	0x0001f480


	//   ....[108]....
        /*0918*/ 	.word	0x0001f520


	//   ....[109]....
        /*091c*/ 	.word	0x0001f540


	//   ....[110]....
        /*0920*/ 	.word	0x0001f5c0


	//   ....[111]....
        /*0924*/ 	.word	0x0001f5e0


	//   ....[112]....
        /*0928*/ 	.word	0x0001f5f0


	//   ....[113]....
        /*092c*/ 	.word	0x0001f600


	//   ....[114]....
        /*0930*/ 	.word	0x0001fa80


	//   ....[115]....
        /*0934*/ 	.word	0x0001fb40


	//   ....[116]....
        /*0938*/ 	.word	0x0001fc90


	//   ....[117]....
        /*093c*/ 	.word	0x0001fcd0


	//   ....[118]....
        /*0940*/ 	.word	0x0001fce0


	//   ....[119]....
        /*0944*/ 	.word	0x0001fcf0


	//   ....[120]....
        /*0948*/ 	.word	0x0001fe40


	//   ....[121]....
        /*094c*/ 	.word	0x0001ff90


	//   ....[122]....
        /*0950*/ 	.word	0x00020790


	//   ....[123]....
        /*0954*/ 	.word	0x000207b0


	//   ....[124]....
        /*0958*/ 	.word	0x00020800


	//   ....[125]....
        /*095c*/ 	.word	0x00020810


	//   ....[126]....
        /*0960*/ 	.word	0x00020850


	//   ....[127]....
        /*0964*/ 	.word	0x00020860


	//   ....[128]....
        /*0968*/ 	.word	0x00020870


	//   ....[129]....
        /*096c*/ 	.word	0x000208b0


	//   ....[130]....
        /*0970*/ 	.word	0x00020bb0


	//   ....[131]....
        /*0974*/ 	.word	0x00020bf0


	//   ....[132]....
        /*0978*/ 	.word	0x00020c10


	//   ....[133]....
        /*097c*/ 	.word	0x00020c30


	//   ....[134]....
        /*0980*/ 	.word	0x00020c60


	//   ....[135]....
        /*0984*/ 	.word	0x00020c80


	//   ....[136]....
        /*0988*/ 	.word	0x00020d80


	//   ....[137]....
        /*098c*/ 	.word	0x00020ed0


	//   ....[138]....
        /*0990*/ 	.word	0x00021510


	//   ....[139]....
        /*0994*/ 	.word	0x00021540


	//   ....[140]....
        /*0998*/ 	.word	0x000215a0


	//   ....[141]....
        /*099c*/ 	.word	0x000215d0


	//   ....[142]....
        /*09a0*/ 	.word	0x00021600


	//   ....[143]....
        /*09a4*/ 	.word	0x00021630


	//   ....[144]....
        /*09a8*/ 	.word	0x00021660


	//   ....[145]....
        /*09ac*/ 	.word	0x00021690


	//   ....[146]....
        /*09b0*/ 	.word	0x00021830


	//   ....[147]....
        /*09b4*/ 	.word	0x00021860


	//   ....[148]....
        /*09b8*/ 	.word	0x00021890


	//   ....[149]....
        /*09bc*/ 	.word	0x000218c0


	//   ....[150]....
        /*09c0*/ 	.word	0x000218f0


	//   ....[151]....
        /*09c4*/ 	.word	0x00021920


	//   ....[152]....
        /*09c8*/ 	.word	0x000219e0


	//   ....[153]....
        /*09cc*/ 	.word	0x00021a00


	//   ....[154]....
        /*09d0*/ 	.word	0x00021a20


	//   ....[155]....
        /*09d4*/ 	.word	0x00021a80


	//   ....[156]....
        /*09d8*/ 	.word	0x000224a0


	//   ....[157]....
        /*09dc*/ 	.word	0x000227c0


	//   ....[158]....
        /*09e0*/ 	.word	0x00022850


	//   ....[159]....
        /*09e4*/ 	.word	0x00022940


	//   ....[160]....
        /*09e8*/ 	.word	0x000229d0


	//   ....[161]....
        /*09ec*/ 	.word	0x00022ab0


	//   ....[162]....
        /*09f0*/ 	.word	0x00022b40


	//   ....[163]....
        /*09f4*/ 	.word	0x00022cc0


	//   ....[164]....
        /*09f8*/ 	.word	0x00022d50


	//   ....[165]....
        /*09fc*/ 	.word	0x00022da0


	//   ....[166]....
        /*0a00*/ 	.word	0x00022df0


	//   ....[167]....
        /*0a04*/ 	.word	0x00022e90


	//   ....[168]....
        /*0a08*/ 	.word	0x00022f20


	//   ....[169]....
        /*0a0c*/ 	.word	0x00022f70


	//   ....[170]....
        /*0a10*/ 	.word	0x00022fc0


	//   ....[171]....
        /*0a14*/ 	.word	0x000230c0


	//   ....[172]....
        /*0a18*/ 	.word	0x00023170


	//   ....[173]....
        /*0a1c*/ 	.word	0x000231f0


	//   ....[174]....
        /*0a20*/ 	.word	0x00023260


	//   ....[175]....
        /*0a24*/ 	.word	0x000233b0


	//   ....[176]....
        /*0a28*/ 	.word	0x000234f0


	//   ....[177]....
        /*0a2c*/ 	.word	0x00023560


	//   ....[178]....
        /*0a30*/ 	.word	0x000235b0


	//   ....[179]....
        /*0a34*/ 	.word	0x00023930


	//   ....[180]....
        /*0a38*/ 	.word	0x00023c10


	//   ....[181]....
        /*0a3c*/ 	.word	0x00023d00


	//   ....[182]....
        /*0a40*/ 	.word	0x00023da0


	//   ....[183]....
        /*0a44*/ 	.word	0x00023e00


	//   ....[184]....
        /*0a48*/ 	.word	0x00023ef0


	//   ....[185]....
        /*0a4c*/ 	.word	0x00023f60


	//   ....[186]....
        /*0a50*/ 	.word	0x00024050


	//   ....[187]....
        /*0a54*/ 	.word	0x000240c0


	//   ....[188]....
        /*0a58*/ 	.word	0x00024160


	//   ....[189]....
        /*0a5c*/ 	.word	0x00024250


	//   ....[190]....
        /*0a60*/ 	.word	0x000242c0


	//   ....[191]....
        /*0a64*/ 	.word	0x00024320


	//   ....[192]....
        /*0a68*/ 	.word	0x00024410


	//   ....[193]....
        /*0a6c*/ 	.word	0x00024470


	//   ....[194]....
        /*0a70*/ 	.word	0x00024570


	//   ....[195]....
        /*0a74*/ 	.word	0x000245d0


	//   ....[196]....
        /*0a78*/ 	.word	0x00024670


	//   ....[197]....
        /*0a7c*/ 	.word	0x000247f0


	//   ....[198]....
        /*0a80*/ 	.word	0x000248f0


	//   ....[199]....
        /*0a84*/ 	.word	0x00024b70


	//   ....[200]....
        /*0a88*/ 	.word	0x00024bc0


	//   ....[201]....
        /*0a8c*/ 	.word	0x00024d90


	//   ....[202]....
        /*0a90*/ 	.word	0x00024de0


	//   ....[203]....
        /*0a94*/ 	.word	0x00024fb0


	//   ....[204]....
        /*0a98*/ 	.word	0x00025000


	//   ....[205]....
        /*0a9c*/ 	.word	0x000250f0


	//   ....[206]....
        /*0aa0*/ 	.word	0x00025190


	//   ....[207]....
        /*0aa4*/ 	.word	0x000251f0


	//   ....[208]....
        /*0aa8*/ 	.word	0x000252a0


	//   ....[209]....
        /*0aac*/ 	.word	0x00025300


	//   ....[210]....
        /*0ab0*/ 	.word	0x000253b0


	//   ....[211]....
        /*0ab4*/ 	.word	0x00025410


	//   ....[212]....
        /*0ab8*/ 	.word	0x000254c0


	//   ....[213]....
        /*0abc*/ 	.word	0x000255b0


	//   ....[214]....
        /*0ac0*/ 	.word	0x00025690


	//   ....[215]....
        /*0ac4*/ 	.word	0x000257a0


	//   ....[216]....
        /*0ac8*/ 	.word	0x000258a0


	//   ....[217]....
        /*0acc*/ 	.word	0x000259d0


	//   ....[218]....
        /*0ad0*/ 	.word	0x00025ab0


	//   ....[219]....
        /*0ad4*/ 	.word	0x00025bb0


	//   ....[220]....
        /*0ad8*/ 	.word	0x00025c90


	//   ....[221]....
        /*0adc*/ 	.word	0x00025d20


	//   ....[222]....
        /*0ae0*/ 	.word	0x00025dc0


	//   ....[223]....
        /*0ae4*/ 	.word	0x00025f30


	//   ....[224]....
        /*0ae8*/ 	.word	0x00025fa0


	//   ....[225]....
        /*0aec*/ 	.word	0x00026010


	//   ....[226]....
        /*0af0*/ 	.word	0x00026080


	//   ....[227]....
        /*0af4*/ 	.word	0x000260f0


	//   ....[228]....
        /*0af8*/ 	.word	0x00026170


	//   ....[229]....
        /*0afc*/ 	.word	0x000261f0


	//   ....[230]....
        /*0b00*/ 	.word	0x00026280


	//   ....[231]....
        /*0b04*/ 	.word	0x000262f0


	//   ....[232]....
        /*0b08*/ 	.word	0x00026360


	//   ....[233]....
        /*0b0c*/ 	.word	0x000263d0


	//   ....[234]....
        /*0b10*/ 	.word	0x00026450


	//   ....[235]....
        /*0b14*/ 	.word	0x000264c0


	//   ....[236]....
        /*0b18*/ 	.word	0x00026570


	//   ....[237]....
        /*0b1c*/ 	.word	0x000265c0


	//   ....[238]....
        /*0b20*/ 	.word	0x00026650


	//   ....[239]....
        /*0b24*/ 	.word	0x00026780


	//----- nvinfo : EIATTR_REG_RECONFIG
	.align		4
.L_846:
        /*0b28*/ 	.byte	0x01, 0x54
	.zero		2


	//----- nvinfo : EIATTR_SYSCALL_OFFSETS
	.align		4
        /*0b2c*/ 	.byte	0x04, 0x46
        /*0b2e*/ 	.short	(.L_848 - .L_847)


	//   ....[0]....
.L_847:
        /*0b30*/ 	.word	0x000027c0


	//   ....[1]....
        /*0b34*/ 	.word	0x00002910


	//   ....[2]....
        /*0b38*/ 	.word	0x000088f0


	//   ....[3]....
        /*0b3c*/ 	.word	0x00008c20


	//   ....[4]....
        /*0b40*/ 	.word	0x0001dec0


	//   ....[5]....
        /*0b44*/ 	.word	0x0001e010


	//   ....[6]....
        /*0b48*/ 	.word	0x0001e100


	//   ....[7]....
        /*0b4c*/ 	.word	0x0001f0b0


	//----- nvinfo : EIATTR_MBARRIER_INSTR_OFFSETS
	.align		4
.L_848:
        /*0b50*/ 	.byte	0x04, 0x39
        /*0b52*/ 	.short	(.L_850 - .L_849)


	//   ....[0]....
.L_849:
        /*0b54*/ 	.word	0x00000270
        /*0b58*/ 	.word	0x000000ff
        /*0b5c*/ 	.word	0x00028c00
        /*0b60*/ 	.short	0x0100
        /*0b62*/ 	.byte	0x08
	.zero		1


	//   ....[1]....
        /*0b64*/ 	.word	0x00000280
        /*0b68*/ 	.word	0x000000ff
        /*0b6c*/ 	.word	0x00028c20
        /*0b70*/ 	.short	0x0100
        /*0b72*/ 	.byte	0x08
	.zero		1


	//   ....[2]....
        /*0b74*/ 	.word	0x00000330
        /*0b78*/ 	.word	0x000000ff
        /*0b7c*/ 	.word	0x00028c30
        /*0b80*/ 	.short	0x0100
        /*0b82*/ 	.byte	0x06
	.zero		1


	//   ....[3]....
        /*0b84*/ 	.word	0x00000340
        /*0b88*/ 	.word	0x000000ff
        /*0b8c*/ 	.word	0x00028c40
        /*0b90*/ 	.short	0x0100
        /*0b92*/ 	.byte	0x06
	.zero		1


	//   ....[4]....
        /*0b94*/ 	.word	0x00000350
        /*0b98*/ 	.word	0x000000ff
        /*0b9c*/ 	.word	0x00028c38
        /*0ba0*/ 	.short	0x0100
        /*0ba2*/ 	.byte	0x06
	.zero		1


	//   ....[5]....
        /*0ba4*/ 	.word	0x00000360
        /*0ba8*/ 	.word	0x000000ff
        /*0bac*/ 	.word	0x00028c48
        /*0bb0*/ 	.short	0x0100
        /*0bb2*/ 	.byte	0x06
	.zero		1


	//   ....[6]....
        /*0bb4*/ 	.word	0x00000490
        /*0bb8*/ 	.word	0x000000ff
        /*0bbc*/ 	.word	0x00028c50
        /*0bc0*/ 	.short	0x0100
        /*0bc2*/ 	.byte	0x08
	.zero		1


	//   ....[7]....
        /*0bc4*/ 	.word	0x000004a0
        /*0bc8*/ 	.word	0x000000ff
        /*0bcc*/ 	.word	0x00028c60
        /*0bd0*/ 	.short	0x0100
        /*0bd2*/ 	.byte	0x08
	.zero		1


	//   ....[8]....
        /*0bd4*/ 	.word	0x000004b0
        /*0bd8*/ 	.word	0x000000ff
        /*0bdc*/ 	.word	0x00028c58
        /*0be0*/ 	.short	0x0100
        /*0be2*/ 	.byte	0x08
	.zero		1


	//   ....[9]....
        /*0be4*/ 	.word	0x000004c0
        /*0be8*/ 	.word	0x000000ff
        /*0bec*/ 	.word	0x00028c68
        /*0bf0*/ 	.short	0x0100
        /*0bf2*/ 	.byte	0x08
	.zero		1


	//   ....[10]....
        /*0bf4*/ 	.word	0x000005b0
        /*0bf8*/ 	.word	0x000000ff
        /*0bfc*/ 	.word	0x00028c70
        /*0c00*/ 	.short	0x0100
        /*0c02*/ 	.byte	0x06
	.zero		1


	//   ....[11]....
        /*0c04*/ 	.word	0x000005c0
        /*0c08*/ 	.word	0x000000ff
        /*0c0c*/ 	.word	0x00028c80
        /*0c10*/ 	.short	0x0100
        /*0c12*/ 	.byte	0x06
	.zero		1


	//   ....[12]....
        /*0c14*/ 	.word	0x000005d0
        /*0c18*/ 	.word	0x000000ff
        /*0c1c*/ 	.word	0x00028c78
        /*0c20*/ 	.short	0x0100
        /*0c22*/ 	.byte	0x06
	.zero		1


	//   ....[13]....
        /*0c24*/ 	.word	0x000005e0
        /*0c28*/ 	.word	0x000000ff
        /*0c2c*/ 	.word	0x00028c88
        /*0c30*/ 	.short	0x0100
        /*0c32*/ 	.byte	0x06
	.zero		1


	//   ....[14]....
        /*0c34*/ 	.word	0x00000710
        /*0c38*/ 	.word	0x000000ff
        /*0c3c*/ 	.word	0x00028c90
        /*0c40*/ 	.short	0x0100
        /*0c42*/ 	.byte	0x08
	.zero		1


	//   ....[15]....
        /*0c44*/ 	.word	0x00000720
        /*0c48*/ 	.word	0x000000ff
        /*0c4c*/ 	.word	0x00028ca0
        /*0c50*/ 	.short	0x0100
        /*0c52*/ 	.byte	0x08
	.zero		1


	//   ....[16]....
        /*0c54*/ 	.word	0x00000730
        /*0c58*/ 	.word	0x000000ff
        /*0c5c*/ 	.word	0x00028c98
        /*0c60*/ 	.short	0x0100
        /*0c62*/ 	.byte	0x08
	.zero		1


	//   ....[17]....
        /*0c64*/ 	.word	0x00000740
        /*0c68*/ 	.word	0x000000ff
        /*0c6c*/ 	.word	0x00028ca8
        /*0c70*/ 	.short	0x0100
        /*0c72*/ 	.byte	0x08
	.zero		1


	//   ....[18]....
        /*0c74*/ 	.word	0x00000870
        /*0c78*/ 	.word	0x000000ff
        /*0c7c*/ 	.word	0x00028cb0
        /*0c80*/ 	.short	0x0100
        /*0c82*/ 	.byte	0x08
	.zero		1


	//   ....[19]....
        /*0c84*/ 	.word	0x00000880
        /*0c88*/ 	.word	0x000000ff
        /*0c8c*/ 	.word	0x00028cc0
        /*0c90*/ 	.short	0x0100
        /*0c92*/ 	.byte	0x08
	.zero		1


	//   ....[20]....
        /*0c94*/ 	.word	0x00000890
        /*0c98*/ 	.word	0x000000ff
        /*0c9c*/ 	.word	0x00028cb8
        /*0ca0*/ 	.short	0x0100
        /*0ca2*/ 	.byte	0x08
	.zero		1


	//   ....[21]....
        /*0ca4*/ 	.word	0x000008a0
        /*0ca8*/ 	.word	0x000000ff
        /*0cac*/ 	.word	0x00028cc8
        /*0cb0*/ 	.short	0x0100
        /*0cb2*/ 	.byte	0x08
	.zero		1


	//   ....[22]....
        /*0cb4*/ 	.word	0x000034d0
        /*0cb8*/ 	.word	0x0000003d
        /*0cbc*/ 	.word	0x00028c90
        /*0cc0*/ 	.short	0x010a
        /*0cc2*/ 	.byte	0x3f
	.zero		1


	//   ....[23]....
        /*0cc4*/ 	.word	0x00003f90
        /*0cc8*/ 	.word	0x0000003d
        /*0ccc*/ 	.word	0x00028c90
        /*0cd0*/ 	.short	0x010a
        /*0cd2*/ 	.byte	0x3f
	.zero		1


	//   ....[24]....
        /*0cd4*/ 	.word	0x00004830
        /*0cd8*/ 	.word	0x0000003d
        /*0cdc*/ 	.word	0x00028c90
        /*0ce0*/ 	.short	0x010a
        /*0ce2*/ 	.byte	0x3f
	.zero		1


	//   ....[25]....
        /*0ce4*/ 	.word	0x00004bf0
        /*0ce8*/ 	.word	0x00000004
        /*0cec*/ 	.word	0x00000000
        /*0cf0*/ 	.short	0x0101
        /*0cf2*/ 	.byte	0x3f
	.zero		1


	//   ....[26]....
        /*0cf4*/ 	.word	0x00004c30
        /*0cf8*/ 	.word	0x0000003d
        /*0cfc*/ 	.word	0x00028cb0
        /*0d00*/ 	.short	0x010a
        /*0d02*/ 	.byte	0x3f
	.zero		1


	//   ....[27]....
        /*0d04*/ 	.word	0x00005610
        /*0d08*/ 	.word	0x0000003d
        /*0d0c*/ 	.word	0x00000000
        /*0d10*/ 	.short	0x0101
        /*0d12*/ 	.byte	0x3f
	.zero		1


	//   ....[28]....
        /*0d14*/ 	.word	0x00006310
        /*0d18*/ 	.word	0x0000000c
        /*0d1c*/ 	.word	0x00028c50
        /*0d20*/ 	.short	0x010a
        /*0d22*/ 	.byte	0x3f
	.zero		1


	//   ....[29]....
        /*0d24*/ 	.word	0x000066d0
        /*0d28*/ 	.word	0x0000000c
        /*0d2c*/ 	.word	0x00000000
        /*0d30*/ 	.short	0x0101
        /*0d32*/ 	.byte	0x3f
	.zero		1


	//   ....[30]....
        /*0d34*/ 	.word	0x00006ff0
        /*0d38*/ 	.word	0x00000015
        /*0d3c*/ 	.word	0x00028c50
        /*0d40*/ 	.short	0x010a
        /*0d42*/ 	.byte	0x3f
	.zero		1


	//   ....[31]....
        /*0d44*/ 	.word	0x00007040
        /*0d48*/ 	.word	0x00000015
        /*0d4c*/ 	.word	0x00028c50
        /*0d50*/ 	.short	0x010a
        /*0d52*/ 	.byte	0x3f
	.zero		1


	//   ....[32]....
        /*0d54*/ 	.word	0x00007330
        /*0d58*/ 	.word	0x00000015
        /*0d5c*/ 	.word	0x00000000
        /*0d60*/ 	.short	0x0101
        /*0d62*/ 	.byte	0x3f
	.zero		1


	//   ....[33]....
        /*0d64*/ 	.word	0x00008990
        /*0d68*/ 	.word	0x00000002
        /*0d6c*/ 	.word	0x00028c00
        /*0d70*/ 	.short	0x010a
        /*0d72*/ 	.byte	0x3f
	.zero		1


	//   ....[34]....
        /*0d74*/ 	.word	0x000089e0
        /*0d78*/ 	.word	0x00000002
        /*0d7c*/ 	.word	0x00028c00
        /*0d80*/ 	.short	0x010a
        /*0d82*/ 	.byte	0x3f
	.zero		1


	//   ....[35]....
        /*0d84*/ 	.word	0x00009490
        /*0d88*/ 	.word	0x00000002
        /*0d8c*/ 	.word	0x00028c00
        /*0d90*/ 	.short	0x010a
        /*0d92*/ 	.byte	0x3f
	.zero		1


	//   ....[36]....
        /*0d94*/ 	.word	0x0000aa00
        /*0d98*/ 	.word	0x00000002
        /*0d9c*/ 	.word	0x00028c00
        /*0da0*/ 	.short	0x010a
        /*0da2*/ 	.byte	0x3f
	.zero		1


	//   ....[37]....
        /*0da4*/ 	.word	0x0000b9a0
        /*0da8*/ 	.word	0x0000000f
        /*0dac*/ 	.word	0x00028c30
        /*0db0*/ 	.short	0x010a
        /*0db2*/ 	.byte	0x3f
	.zero		1


	//   ....[38]....
        /*0db4*/ 	.word	0x0000ba50
        /*0db8*/ 	.word	0x0000000f
        /*0dbc*/ 	.word	0x00028c30
        /*0dc0*/ 	.short	0x010a
        /*0dc2*/ 	.byte	0x3f
	.zero		1


	//   ....[39]....
        /*0dc4*/ 	.word	0x0000bf20
        /*0dc8*/ 	.word	0x00000003
        /*0dcc*/ 	.word	0x00000000
        /*0dd0*/ 	.short	0x0101
        /*0dd2*/ 	.byte	0x3f
	.zero		1


	//   ....[40]....
        /*0dd4*/ 	.word	0x0000d530
        /*0dd8*/ 	.word	0x0000000f
        /*0ddc*/ 	.word	0x00028c50
        /*0de0*/ 	.short	0x010a
        /*0de2*/ 	.byte	0x3f
	.zero		1


	//   ....[41]....
        /*0de4*/ 	.word	0x0000d5e0
        /*0de8*/ 	.word	0x0000000f
        /*0dec*/ 	.word	0x00028c50
        /*0df0*/ 	.short	0x010a
        /*0df2*/ 	.byte	0x3f
	.zero		1


	//   ....[42]....
        /*0df4*/ 	.word	0x0000d8d0
        /*0df8*/ 	.word	0x0000000f
        /*0dfc*/ 	.word	0x00000000
        /*0e00*/ 	.short	0x0101
        /*0e02*/ 	.byte	0x3f
	.zero		1


	//   ....[43]....
        /*0e04*/ 	.word	0x0000dbe0
        /*0e08*/ 	.word	0x000000d1
        /*0e0c*/ 	.word	0x00028c30
        /*0e10*/ 	.short	0x010a
        /*0e12*/ 	.byte	0x3f
	.zero		1


	//   ....[44]....
        /*0e14*/ 	.word	0x0000dc50
        /*0e18*/ 	.word	0x000000d1
        /*0e1c*/ 	.word	0x00028c30
        /*0e20*/ 	.short	0x010a
        /*0e22*/ 	.byte	0x3f
	.zero		1


	//   ....[45]....
        /*0e24*/ 	.word	0x0000dfa0
        /*0e28*/ 	.word	0x0000000b
        /*0e2c*/ 	.word	0x00000000
        /*0e30*/ 	.short	0x0101
        /*0e32*/ 	.byte	0x3f
	.zero		1


	//   ....[46]....
        /*0e34*/ 	.word	0x0000fe70
        /*0e38*/ 	.word	0x000000d1
        /*0e3c*/ 	.word	0x00028c50
        /*0e40*/ 	.short	0x010a
        /*0e42*/ 	.byte	0x3f
	.zero		1


	//   ....[47]....
        /*0e44*/ 	.word	0x0000fec0
        /*0e48*/ 	.word	0x000000d1
        /*0e4c*/ 	.word	0x00028c50
        /*0e50*/ 	.short	0x010a
        /*0e52*/ 	.byte	0x3f
	.zero		1


	//   ....[48]....
        /*0e54*/ 	.word	0x000101e0
        /*0e58*/ 	.word	0x000000d1
        /*0e5c*/ 	.word	0x00000000
        /*0e60*/ 	.short	0x0101
        /*0e62*/ 	.byte	0x3f
	.zero		1


	//   ....[49]....
        /*0e64*/ 	.word	0x000105d0
        /*0e68*/ 	.word	0x0000000f
        /*0e6c*/ 	.word	0x00028c30
        /*0e70*/ 	.short	0x010a
        /*0e72*/ 	.byte	0x3f
	.zero		1


	//   ....[50]....
        /*0e74*/ 	.word	0x00010640
        /*0e78*/ 	.word	0x0000000f
        /*0e7c*/ 	.word	0x00028c30
        /*0e80*/ 	.short	0x010a
        /*0e82*/ 	.byte	0x3f
	.zero		1


	//   ....[51]....
        /*0e84*/ 	.word	0x00010b80
        /*0e88*/ 	.word	0x0000000e
        /*0e8c*/ 	.word	0x00000000
        /*0e90*/ 	.short	0x0101
        /*0e92*/ 	.byte	0x3f
	.zero		1


	//   ....[52]....
        /*0e94*/ 	.word	0x00011bc0
        /*0e98*/ 	.word	0x0000000f
        /*0e9c*/ 	.word	0x00028c50
        /*0ea0*/ 	.short	0x010a
        /*0ea2*/ 	.byte	0x3f
	.zero		1


	//   ....[53]....
        /*0ea4*/ 	.word	0x00011c10
        /*0ea8*/ 	.word	0x0000000f
        /*0eac*/ 	.word	0x00028c50
        /*0eb0*/ 	.short	0x010a
        /*0eb2*/ 	.byte	0x3f
	.zero		1


	//   ....[54]....
        /*0eb4*/ 	.word	0x00011f10
        /*0eb8*/ 	.word	0x0000000f
        /*0ebc*/ 	.word	0x00000000
        /*0ec0*/ 	.short	0x0101
        /*0ec2*/ 	.byte	0x3f
	.zero		1


	//   ....[55]....
        /*0ec4*/ 	.word	0x00012050
        /*0ec8*/ 	.word	0x00000014
        /*0ecc*/ 	.word	0x00028c30
        /*0ed0*/ 	.short	0x010a
        /*0ed2*/ 	.byte	0x3f
	.zero		1


	//   ....[56]....
        /*0ed4*/ 	.word	0x000120c0
        /*0ed8*/ 	.word	0x00000014
        /*0edc*/ 	.word	0x00028c30
        /*0ee0*/ 	.short	0x010a
        /*0ee2*/ 	.byte	0x3f
	.zero		1


	//   ....[57]....
        /*0ee4*/ 	.word	0x00012430
        /*0ee8*/ 	.word	0x0000000a
        /*0eec*/ 	.word	0x00000000
        /*0ef0*/ 	.short	0x0101
        /*0ef2*/ 	.byte	0x3f
	.zero		1


	//   ....[58]....
        /*0ef4*/ 	.word	0x00014100
        /*0ef8*/ 	.word	0x00000014
        /*0efc*/ 	.word	0x00028c50
        /*0f00*/ 	.short	0x010a
        /*0f02*/ 	.byte	0x3f
	.zero		1


	//   ....[59]....
        /*0f04*/ 	.word	0x00014150
        /*0f08*/ 	.word	0x00000014
        /*0f0c*/ 	.word	0x00028c50
        /*0f10*/ 	.short	0x010a
        /*0f12*/ 	.byte	0x3f
	.zero		1


	//   ....[60]....
        /*0f14*/ 	.word	0x00014470
        /*0f18*/ 	.word	0x00000014
        /*0f1c*/ 	.word	0x00000000
        /*0f20*/ 	.short	0x0101
        /*0f22*/ 	.byte	0x3f
	.zero		1


	//   ....[61]....
        /*0f24*/ 	.word	0x00016d40
        /*0f28*/ 	.word	0x00000003
        /*0f2c*/ 	.word	0x00000000
        /*0f30*/ 	.short	0x0101
        /*0f32*/ 	.byte	0x3f
	.zero		1


	//   ....[62]....
        /*0f34*/ 	.word	0x00017ac0
        /*0f38*/ 	.word	0x00000008
        /*0f3c*/ 	.word	0x00000000
        /*0f40*/ 	.short	0x0101
        /*0f42*/ 	.byte	0x3f
	.zero		1


	//   ....[63]....
        /*0f44*/ 	.word	0x0001bd80
        /*0f48*/ 	.word	0x00000012
        /*0f4c*/ 	.word	0x00028c20
        /*0f50*/ 	.short	0x010a
        /*0f52*/ 	.byte	0x3f
	.zero		1


	//   ....[64]....
        /*0f54*/ 	.word	0x0001be10
        /*0f58*/ 	.word	0x0000000b
        /*0f5c*/ 	.word	0x00028ca0
        /*0f60*/ 	.short	0x010a
        /*0f62*/ 	.byte	0x3f
	.zero		1


	//   ....[65]....
        /*0f64*/ 	.word	0x0001c060
        /*0f68*/ 	.word	0x0000000b
        /*0f6c*/ 	.word	0x00028cc0
        /*0f70*/ 	.short	0x010a
        /*0f72*/ 	.byte	0x3f
	.zero		1


	//   ....[66]....
        /*0f74*/ 	.word	0x0001ca30
        /*0f78*/ 	.word	0x0000000b
        /*0f7c*/ 	.word	0x00028ca0
        /*0f80*/ 	.short	0x010a
        /*0f82*/ 	.byte	0x3f
	.zero		1


	//   ....[67]....
        /*0f84*/ 	.word	0x0001cc70
        /*0f88*/ 	.word	0x0000000b
        /*0f8c*/ 	.word	0x00028cc0
        /*0f90*/ 	.short	0x010a
        /*0f92*/ 	.byte	0x3f
	.zero		1


	//   ....[68]....
        /*0f94*/ 	.word	0x0001e8e0
        /*0f98*/ 	.word	0x00000019
        /*0f9c*/ 	.word	0x00028c40
        /*0fa0*/ 	.short	0x010a
        /*0fa2*/ 	.byte	0x3f
	.zero		1


	//   ....[69]....
        /*0fa4*/ 	.word	0x0001ed60
        /*0fa8*/ 	.word	0x00000019
        /*0fac*/ 	.word	0x00028c30
        /*0fb0*/ 	.short	0x0107
        /*0fb2*/ 	.byte	0x3f
	.zero		1


	//   ....[70]....
        /*0fb4*/ 	.word	0x0001ee30
        /*0fb8*/ 	.word	0x00000019
        /*0fbc*/ 	.word	0x00028c30
        /*0fc0*/ 	.short	0x0101
        /*0fc2*/ 	.byte	0x3f
	.zero		1


	//   ....[71]....
        /*0fc4*/ 	.word	0x0001f700
        /*0fc8*/ 	.word	0x00000012
        /*0fcc*/ 	.word	0x00028c00
        /*0fd0*/ 	.short	0x0107
        /*0fd2*/ 	.byte	0x3f
	.zero		1


	//   ....[72]....
        /*0fd4*/ 	.word	0x0001f7f0
        /*0fd8*/ 	.word	0x00000012
        /*0fdc*/ 	.word	0x00028c00
        /*0fe0*/ 	.short	0x0101
        /*0fe2*/ 	.byte	0x3f
	.zero		1


	//   ....[73]....
        /*0fe4*/ 	.word	0x0001f810
        /*0fe8*/ 	.word	0x00000012
        /*0fec*/ 	.word	0x00028c20
        /*0ff0*/ 	.short	0x010a
        /*0ff2*/ 	.byte	0x3f
	.zero		1


	//   ....[74]....
        /*0ff4*/ 	.word	0x0001f8a0
        /*0ff8*/ 	.word	0x00000019
        /*0ffc*/ 	.word	0x00028c60
        /*1000*/ 	.short	0x010a
        /*1002*/ 	.byte	0x3f
	.zero		1


	//   ....[75]....
        /*1004*/ 	.word	0x000201b0
        /*1008*/ 	.word	0x00000019
        /*100c*/ 	.word	0x00028c50
        /*1010*/ 	.short	0x0107
        /*1012*/ 	.byte	0x3f
	.zero		1


	//   ....[76]....
        /*1014*/ 	.word	0x00020280
        /*1018*/ 	.word	0x00000019
        /*101c*/ 	.word	0x00028c50
        /*1020*/ 	.short	0x0101
        /*1022*/ 	.byte	0x3f
	.zero		1


	//   ....[77]....
        /*1024*/ 	.word	0x00020610
        /*1028*/ 	.word	0x00000006
        /*102c*/ 	.word	0x00028c40
        /*1030*/ 	.short	0x010a
        /*1032*/ 	.byte	0x3f
	.zero		1


	//   ....[78]....
        /*1034*/ 	.word	0x00020930
        /*1038*/ 	.word	0x00000006
        /*103c*/ 	.word	0x00028c30
        /*1040*/ 	.short	0x0107
        /*1042*/ 	.byte	0x3f
	.zero		1


	//   ....[79]....
        /*1044*/ 	.word	0x000209f0
        /*1048*/ 	.word	0x00000006
        /*104c*/ 	.word	0x00028c30
        /*1050*/ 	.short	0x0101
        /*1052*/ 	.byte	0x3f
	.zero		1


	//   ....[80]....
        /*1054*/ 	.word	0x00020a20
        /*1058*/ 	.word	0x00000006
        /*105c*/ 	.word	0x00028c60
        /*1060*/ 	.short	0x010a
        /*1062*/ 	.byte	0x3f
	.zero		1


	//   ....[81]....
        /*1064*/ 	.word	0x000210d0
        /*1068*/ 	.word	0x00000006
        /*106c*/ 	.word	0x00028c50
        /*1070*/ 	.short	0x0107
        /*1072*/ 	.byte	0x3f
	.zero		1


	//   ....[82]....
        /*1074*/ 	.word	0x00021190
        /*1078*/ 	.word	0x00000006
        /*107c*/ 	.word	0x00028c50
        /*1080*/ 	.short	0x0101
        /*1082*/ 	.byte	0x3f
	.zero		1


	//   ....[83]....
        /*1084*/ 	.word	0x00022420
        /*1088*/ 	.word	0x00000007
        /*108c*/ 	.word	0x00028c20
        /*1090*/ 	.short	0x010a
        /*1092*/ 	.byte	0x3f
	.zero		1


	//   ....[84]....
        /*1094*/ 	.word	0x00022590
        /*1098*/ 	.word	0x00000005
        /*109c*/ 	.word	0x00028c40
        /*10a0*/ 	.short	0x010a
        /*10a2*/ 	.byte	0x3f
	.zero		1


	//   ....[85]....
        /*10a4*/ 	.word	0x00022630
        /*10a8*/ 	.word	0x00000003
        /*10ac*/ 	.word	0x00028c40
        /*10b0*/ 	.short	0x010a
        /*10b2*/ 	.byte	0x3f
	.zero		1


	//   ....[86]....
        /*10b4*/ 	.word	0x00022670
        /*10b8*/ 	.word	0x00000005
        /*10bc*/ 	.word	0x00028c60
        /*10c0*/ 	.short	0x010a
        /*10c2*/ 	.byte	0x3f
	.zero		1


	//   ....[87]....
        /*10c4*/ 	.word	0x000226b0
        /*10c8*/ 	.word	0x00000003
        /*10cc*/ 	.word	0x00028c60
        /*10d0*/ 	.short	0x010a
        /*10d2*/ 	.byte	0x3f
	.zero		1


	//   ....[88]....
        /*10d4*/ 	.word	0x00022710
        /*10d8*/ 	.word	0x0000003d
        /*10dc*/ 	.word	0x00028c90
        /*10e0*/ 	.short	0x010a
        /*10e2*/ 	.byte	0x3f
	.zero		1


	//   ....[89]....
        /*10e4*/ 	.word	0x00022890
        /*10e8*/ 	.word	0x0000003d
        /*10ec*/ 	.word	0x00028c90
        /*10f0*/ 	.short	0x010a
        /*10f2*/ 	.byte	0x3f
	.zero		1


	//   ....[90]....
        /*10f4*/ 	.word	0x00022a10
        /*10f8*/ 	.word	0x0000003d
        /*10fc*/ 	.word	0x00028c90
        /*1100*/ 	.short	0x010a
        /*1102*/ 	.byte	0x3f
	.zero		1


	//   ....[91]....
        /*1104*/ 	.word	0x00022b70
        /*1108*/ 	.word	0x0000003d
        /*110c*/ 	.word	0x00028cb0
        /*1110*/ 	.short	0x010a
        /*1112*/ 	.byte	0x3f
	.zero		1


	//   ....[92]....
        /*1114*/ 	.word	0x00022bc0
        /*1118*/ 	.word	0x0000000c
        /*111c*/ 	.word	0x00028c50
        /*1120*/ 	.short	0x010a
        /*1122*/ 	.byte	0x3f
	.zero		1


	//   ....[93]....
        /*1124*/ 	.word	0x00022c10
        /*1128*/ 	.word	0x00000015
        /*112c*/ 	.word	0x00028c50
        /*1130*/ 	.short	0x010a
        /*1132*/ 	.byte	0x3f
	.zero		1


	//   ....[94]....
        /*1134*/ 	.word	0x00023000
        /*1138*/ 	.word	0x00000002
        /*113c*/ 	.word	0x00028c00
        /*1140*/ 	.short	0x010a
        /*1142*/ 	.byte	0x3f
	.zero		1


	//   ....[95]....
        /*1144*/ 	.word	0x000235e0
        /*1148*/ 	.word	0x00000002
        /*114c*/ 	.word	0x00028c00
        /*1150*/ 	.short	0x010a
        /*1152*/ 	.byte	0x3f
	.zero		1


	//   ....[96]....
        /*1154*/ 	.word	0x00023630
        /*1158*/ 	.word	0x0000000f
        /*115c*/ 	.word	0x00028c30
        /*1160*/ 	.short	0x010a
        /*1162*/ 	.byte	0x3f
	.zero		1


	//   ....[97]....
        /*1164*/ 	.word	0x00023680
        /*1168*/ 	.word	0x0000000f
        /*116c*/ 	.word	0x00028c50
        /*1170*/ 	.short	0x010a
        /*1172*/ 	.byte	0x3f
	.zero		1


	//   ....[98]....
        /*1174*/ 	.word	0x000236d0
        /*1178*/ 	.word	0x000000d1
        /*117c*/ 	.word	0x00028c30
        /*1180*/ 	.short	0x010a
        /*1182*/ 	.byte	0x3f
	.zero		1


	//   ....[99]....
        /*1184*/ 	.word	0x00023720
        /*1188*/ 	.word	0x000000d1
        /*118c*/ 	.word	0x00028c50
        /*1190*/ 	.short	0x010a
        /*1192*/ 	.byte	0x3f
	.zero		1


	//   ....[100]....
        /*1194*/ 	.word	0x00023770
        /*1198*/ 	.word	0x0000000f
        /*119c*/ 	.word	0x00028c30
        /*11a0*/ 	.short	0x010a
        /*11a2*/ 	.byte	0x3f
	.zero		1


	//   ....[101]....
        /*11a4*/ 	.word	0x000237c0
        /*11a8*/ 	.word	0x0000000f
        /*11ac*/ 	.word	0x00028c50
        /*11b0*/ 	.short	0x010a
        /*11b2*/ 	.byte	0x3f
	.zero		1


	//   ....[102]....
        /*11b4*/ 	.word	0x00023810
        /*11b8*/ 	.word	0x00000014
        /*11bc*/ 	.word	0x00028c30
        /*11c0*/ 	.short	0x010a
        /*11c2*/ 	.byte	0x3f
	.zero		1


	//   ....[103]....
        /*11c4*/ 	.word	0x00023860
        /*11c8*/ 	.word	0x00000014
        /*11cc*/ 	.word	0x00028c50
        /*11d0*/ 	.short	0x010a
        /*11d2*/ 	.byte	0x3f
	.zero		1


	//   ....[104]....
        /*11d4*/ 	.word	0x000239f0
        /*11d8*/ 	.word	0x00000012
        /*11dc*/ 	.word	0x00028c20
        /*11e0*/ 	.short	0x010a
        /*11e2*/ 	.byte	0x3f
	.zero		1


	//   ....[105]....
        /*11e4*/ 	.word	0x00023a40
        /*11e8*/ 	.word	0x0000000b
        /*11ec*/ 	.word	0x00028ca0
        /*11f0*/ 	.short	0x010a
        /*11f2*/ 	.byte	0x3f
	.zero		1


	//   ....[106]....
        /*11f4*/ 	.word	0x00023a90
        /*11f8*/ 	.word	0x0000000b
        /*11fc*/ 	.word	0x00028cc0
        /*1200*/ 	.short	0x010a
        /*1202*/ 	.byte	0x3f
	.zero		1


	//   ....[107]....
        /*1204*/ 	.word	0x00023ae0
        /*1208*/ 	.word	0x0000000b
        /*120c*/ 	.word	0x00028ca0
        /*1210*/ 	.short	0x010a
        /*1212*/ 	.byte	0x3f
	.zero		1


	//   ....[108]....
        /*1214*/ 	.word	0x00023b30
        /*1218*/ 	.word	0x0000000b
        /*121c*/ 	.word	0x00028cc0
        /*1220*/ 	.short	0x010a
        /*1222*/ 	.byte	0x3f
	.zero		1


	//   ....[109]....
        /*1224*/ 	.word	0x00023c50
        /*1228*/ 	.word	0x00000019
        /*122c*/ 	.word	0x00028c40
        /*1230*/ 	.short	0x010a
        /*1232*/ 	.byte	0x3f
	.zero		1


	//   ....[110]....
        /*1234*/ 	.word	0x000246f0
        /*1238*/ 	.word	0x00000012
        /*123c*/ 	.word	0x00028c20
        /*1240*/ 	.short	0x010a
        /*1242*/ 	.byte	0x3f
	.zero		1


	//   ....[111]....
        /*1244*/ 	.word	0x00024740
        /*1248*/ 	.word	0x00000019
        /*124c*/ 	.word	0x00028c60
        /*1250*/ 	.short	0x010a
        /*1252*/ 	.byte	0x3f
	.zero		1


	//   ....[112]....
        /*1254*/ 	.word	0x00025040
        /*1258*/ 	.word	0x00000006
        /*125c*/ 	.word	0x00028c40
        /*1260*/ 	.short	0x010a
        /*1262*/ 	.byte	0x3f
	.zero		1


	//   ....[113]....
        /*1264*/ 	.word	0x00025500
        /*1268*/ 	.word	0x00000006
        /*126c*/ 	.word	0x00028c60
        /*1270*/ 	.short	0x010a
        /*1272*/ 	.byte	0x3f
	.zero		1


	//   ....[114]....
        /*1274*/ 	.word	0x000266a0
        /*1278*/ 	.word	0x00000007
        /*127c*/ 	.word	0x00028c20
        /*1280*/ 	.short	0x010a
        /*1282*/ 	.byte	0x3f
	.zero		1


	//   ....[115]....
        /*1284*/ 	.word	0x00026840
        /*1288*/ 	.word	0x00000005
        /*128c*/ 	.word	0x00028c40
        /*1290*/ 	.short	0x010a
        /*1292*/ 	.byte	0x3f
	.zero		1


	//   ....[116]....
        /*1294*/ 	.word	0x00026890
        /*1298*/ 	.word	0x00000003
        /*129c*/ 	.word	0x00028c40
        /*12a0*/ 	.short	0x010a
        /*12a2*/ 	.byte	0x3f
	.zero		1


	//   ....[117]....
        /*12a4*/ 	.word	0x000268e0
        /*12a8*/ 	.word	0x00000005
        /*12ac*/ 	.word	0x00028c60
        /*12b0*/ 	.short	0x010a
        /*12b2*/ 	.byte	0x3f
	.zero		1


	//----- nvinfo : EIATTR_NUM_MBARRIERS
	.align		4
.L_850:
        /*12b4*/ 	.byte	0x03, 0x38
        /*12b6*/ 	.short	0x0016


	//----- nvinfo : EIATTR_EXIT_INSTR_OFFSETS
	.align		4
        /*12b8*/ 	.byte	0x04, 0x1c
        /*12ba*/ 	.short	(.L_852 - .L_851)


	//   ....[0]....
.L_851:
        /*12bc*/ 	.word	0x00022700


	//----- nvinfo : EIATTR_MAX_THREADS
	.align		4
.L_852:
        /*12c0*/ 	.byte	0x04, 0x05
        /*12c2*/ 	.short	(.L_854 - .L_853)
.L_853:
        /*12c4*/ 	.word	0x00000180
        /*12c8*/ 	.word	0x00000001
        /*12cc*/ 	.word	0x00000001


	//----- nvinfo : EIATTR_CRS_STACK_SIZE
	.align		4
.L_854:
        /*12d0*/ 	.byte	0x04, 0x1e
        /*12d2*/ 	.short	(.L_856 - .L_855)
.L_855:
        /*12d4*/ 	.word	0x00000000


	//----- nvinfo : EIATTR_CBANK_PARAM_SIZE
	.align		4
.L_856:
        /*12d8*/ 	.byte	0x03, 0x19
        /*12da*/ 	.short	0x0af0


	//----- nvinfo : EIATTR_PARAM_CBANK
	.align		4
        /*12dc*/ 	.byte	0x04, 0x0a
        /*12de*/ 	.short	(.L_858 - .L_857)
	.align		4
.L_857:
        /*12e0*/ 	.word	index@(.nv.constant0._ZN7cutlass13device_kernelIN5flash11enable_sm90INS1_16FlashAttnFwdSm90INS1_25CollectiveMainloopFwdSm90ILi2EN4cute5tupleIJNS5_1CILi1EEES8_S8_EEENS6_IJNS7_ILi64EEESA_SA_EEELi512ENS_10bfloat16_tEfNS_4arch4Sm90ELb0ELb1ELb0ELb1ELb1ELb1ELb0ELb0ELb0ELb1ELb1ELb0EEENS1_21CollectiveEpilogueFwdINS6_IJSA_NS7_ILi512EEESA_EEES9_SC_SE_Li256ELb1ELb1ELb1ELb0EEENS1_36VarlenDynamicPersistentTileSchedulerILi64ELi64ELi256ELi128ELb1ELb1ELb1ELb1ELb0ELb1EEEEEEEEEvNT_6ParamsE)
        /*12e4*/ 	.short	0x0210
        /*12e6*/ 	.short	0x0af0


	//----- nvinfo : EIATTR_SW_WAR
	.align		4
.L_858:
        /*12e8*/ 	.byte	0x04, 0x36
        /*12ea*/ 	.short	(.L_860 - .L_859)
.L_859:
        /*12ec*/ 	.word	0x00000008
.L_860:


//--------------------- .nv.info._ZN7cutlass13device_kernelIN5flash11enable_sm90INS1_16FlashAttnFwdSm90INS1_25CollectiveMainloopFwdSm90ILi2EN4cute5tupleIJNS5_1CILi1EEES8_S8_EEENS6_IJNS7_ILi64EEESA_SA_EEELi512ENS_10bfloat16_tEfNS_4arch4Sm90ELb0ELb1ELb0ELb1ELb1ELb0ELb1ELb0ELb0ELb1ELb1ELb0EEENS1_21CollectiveEpilogueFwdINS6_IJSA_NS7_ILi512EEESA_EEES9_SC_SE_Li256ELb1ELb1ELb1ELb0EEENS1_36VarlenDynamicPersistentTileSchedulerILi64ELi64ELi256ELi128ELb1ELb1ELb1ELb1ELb0ELb1EEEEEEEEEvNT_6ParamsE --------------------------
	.section	.nv.info._ZN7cutlass13device_kernelIN5flash11enable_sm90INS1_16FlashAttnFwdSm90INS1_25CollectiveMainloopFwdSm90ILi2EN4cute5tupleIJNS5_1CILi1EEES8_S8_EEENS6_IJNS7_ILi64EEESA_SA_EEELi512ENS_10bfloat16_tEfNS_4arch4Sm90ELb0ELb1ELb0ELb1ELb1ELb0ELb1ELb0ELb0ELb1ELb1ELb0EEENS1_21CollectiveEpilogueFwdINS6_IJSA_NS7_ILi512EEESA_EEES9_SC_SE_Li256ELb1ELb1ELb1ELb0EEENS1_36VarlenDynamicPersistentTileSchedulerILi64ELi64ELi256ELi128ELb1ELb1ELb1ELb1ELb0ELb1EEEEEEEEEvNT_6ParamsE,"",@"SHT_CUDA_INFO"
	.sectionflags	@""
	.align	4


	//----- nvinfo : EIATTR_CUDA_API_VERSION
	.align		4
        /*0000*/ 	.byte	0x04, 0x37
        /*0002*/ 	.short	(.L_862 - .L_861)
.L_861:
        /*0004*/ 	.word	0x00000082


	//----- nvinfo : EIATTR_KPARAM_INFO
	.align		4
.L_862:
        /*0008*/ 	.byte	0x04, 0x17
        /*000a*/ 	.short	(.L_864 - .L_863)
.L_863:
        /*000c*/ 	.word	0x00000000
        /*0010*/ 	.short	0x0000
        /*0012*/ 	.short	0x0070
        /*0014*/ 	.byte	0x00, 0xf0, 0x01, 0x2e


	//----- nvinfo : EIATTR_SPARSE_MMA_MASK
	.align		4
.L_864:
        /*0018*/ 	.byte	0x03, 0x50
        /*001a*/ 	.short	0x0000


	//----- nvinfo : EIATTR_MAXREG_COUNT
	.align		4
        /*001c*/ 	.byte	0x03, 0x1b
        /*001e*/ 	.short	0x00a8


	//----- nvinfo : EIATTR_NUM_BARRIERS
	.align		4
        /*0020*/ 	.byte	0x02, 0x4c
        /*0022*/ 	.byte	0x10
	.zero		1


	//----- nvinfo : EIATTR_EXTERNS
	.align		4
        /*0024*/ 	.byte	0x04, 0x0f
        /*0026*/ 	.short	(.L_866 - .L_865)


	//   ....[0]....
	.align		4
.L_865:
        /*0028*/ 	.word	index@(__assertfail)


	//----- nvinfo : EIATTR_ANNOTATIONS
	.align		4
.L_866:
        /*002c*/ 	.byte	0x04, 0x55
        /*002e*/ 	.short	(.L_868 - .L_867)


	//   ....[0]....
.L_867:
        /* <DEDUP_REMOVED lines=24> */


	//----- nvinfo : EIATTR_MERCURY_ISA_VERSION
	.align		4
.L_868:
        /*01a0*/ 	.byte	0x03, 0x5f
        /*01a2*/ 	.short	0x0101


	//----- nvinfo : EIATTR_UNUSED_LOAD_BYTE_OFFSET
	.align		4
        /*01a4*/ 	.byte	0x04, 0x44
        /*01a6*/ 	.short	(.L_870 - .L_869)


	//   ....[0]....
.L_869:
        /*01a8*/ 	.word	0x00000a00
        /*01ac*/ 	.word	0x0000fff0


	//   ....[1]....
        /*01b0*/ 	.word	0x000220f0
        /*01b4*/ 	.word	0x0000fff0


	//----- nvinfo : EIATTR_INT_WARP_WIDE_INSTR_OFFSETS
	.align		4
.L_870:
        /*01b8*/ 	.byte	0x04, 0x31
        /*01ba*/ 	.short	(.L_872 - .L_871)


	//   ....[0]....
.L_871:
        /*01bc*/ 	.word	0x000000c0


	//   ....[1]....
        /*01c0*/ 	.word	0x000000d0


	//   ....[2]....
        /*01c4*/ 	.word	0x000000e0


	//   ....[3]....
        /*01c8*/ 	.word	0x00000180


	//   ....[4]....
        /*01cc*/ 	.word	0x00028ce0


	//   ....[5]....
        /*01d0*/ 	.word	0x00028d70


	//   ....[6]....
        /*01d4*/ 	.word	0x0002cf70


	//   ....[7]....
        /*01d8*/ 	.word	0x0002d000


	//----- nvinfo : EIATTR_COOP_GROUP_MASK_REGIDS
	.align		4
.L_872:
        /*01dc*/ 	.byte	0x04, 0x29
        /*01de*/ 	.short	(.L_874 - .L_873)


	//   ....[0]....
.L_873:
        /*01e0*/ 	.word	0xffffffff


	//   ....[1]....
        /*01e4*/ 	.word	0xffffffff


	//   ....[2]....
        /*01e8*/ 	.word	0xffffffff


	//   ....[3]....
        /*01ec*/ 	.word	0xffffffff


	//   ....[4]....
        /*01f0*/ 	.word	0xffffffff


	//   ....[5]....
        /*01f4*/ 	.word	0xffffffff


	//   ....[6]....
        /*01f8*/ 	.word	0xffffffff


	//   ....[7]....
        /*01fc*/ 	.word	0xffffffff


	//   ....[8]....
        /*0200*/ 	.word	0xffffffff


	//   ....[9]....
        /*0204*/ 	.word	0xffffffff


	//   ....[10]....
        /*0208*/ 	.word	0xffffffff


	//   ....[11]....
        /*020c*/ 	.word	0xffffffff


	//   ....[12]....
        /*0210*/ 	.word	0xffffffff


	//   ....[13]....
        /*0214*/ 	.word	0xffffffff


	//   ....[14]....
        /*0218*/ 	.word	0xffffffff


	//   ....[15]....
        /*021c*/ 	.word	0xffffffff


	//   ....[16]....
        /*0220*/ 	.word	0xffffffff


	//   ....[17]....
        /*0224*/ 	.word	0xffffffff


	//   ....[18]....
        /*0228*/ 	.word	0xffffffff


	//   ....[19]....
        /*022c*/ 	.word	0xffffffff


	//   ....[20]....
        /*0230*/ 	.word	0xffffffff


	//   ....[21]....
        /*0234*/ 	.word	0xffffffff


	//   ....[22]....
        /*0238*/ 	.word	0xffffffff


	//   ....[23]....
        /*023c*/ 	.word	0xffffffff


	//   ....[24]....
        /*0240*/ 	.word	0xffffffff


	//   ....[25]....
        /*0244*/ 	.word	0xffffffff


	//   ....[26]....
        /*0248*/ 	.word	0xffffffff


	//   ....[27]....
        /*024c*/ 	.word	0xffffffff


	//   ....[28]....
        /*0250*/ 	.word	0xffffffff


	//   ....[29]....
        /*0254*/ 	.word	0xffffffff


	//   ....[30]....
        /*0258*/ 	.word	0xffffffff


	//   ....[31]....
        /*025c*/ 	.word	0xffffffff


	//   ....[32]....
        /*0260*/ 	.word	0xffffffff


	//   ....[33]....
        /*0264*/ 	.word	0xffffffff


	//   ....[34]....
        /*0268*/ 	.word	0xffffffff


	//   ....[35]....
        /*026c*/ 	.word	0xffffffff


	//   ....[36]....
        /*0270*/ 	.word	0xffffffff


	//   ....[37]....
        /*0274*/ 	.word	0xffffffff


	//   ....[38]....
        /*0278*/ 	.word	0xffffffff


	//   ....[39]....
        /*027c*/ 	.word	0xffffffff


	//   ....[40]....
        /*0280*/ 	.word	0xffffffff


	//   ....[41]....
        /*0284*/ 	.word	0xffffffff


	//   ....[42]....
        /*0288*/ 	.word	0xffffffff


	//   ....[43]....
        /*028c*/ 	.word	0xffffffff


	//   ....[44]....
        /*0290*/ 	.word	0xffffffff


	//   ....[45]....
        /*0294*/ 	.word	0xffffffff


	//   ....[46]....
        /*0298*/ 	.word	0xffffffff


	//   ....[47]....
        /*029c*/ 	.word	0xffffffff


	//   ....[48]....
        /*02a0*/ 	.word	0xffffffff


	//   ....[49]....
        /*02a4*/ 	.word	0xffffffff


	//   ....[50]....
        /*02a8*/ 	.word	0xffffffff


	//   ....[51]....
        /*02ac*/ 	.word	0xffffffff


	//   ....[52]....
        /*02b0*/ 	.word	0xffffffff


	//   ....[53]....
        /*02b4*/ 	.word	0xffffffff


	//   ....[54]....
        /*02b8*/ 	.word	0xffffffff


	//   ....[55]....
        /*02bc*/ 	.word	0xffffffff


	//   ....[56]....
        /*02c0*/ 	.word	0xffffffff


	//   ....[57]....
        /*02c4*/ 	.word	0xffffffff


	//   ....[58]....
        /*02c8*/ 	.word	0xffffffff


	//   ....[59]....
        /*02cc*/ 	.word	0xffffffff


	//   ....[60]....
        /*02d0*/ 	.word	0xffffffff


	//   ....[61]....
        /*02d4*/ 	.word	0xffffffff


	//   ....[62]....
        /*02d8*/ 	.word	0xffffffff


	//   ....[63]....
        /*02dc*/ 	.word	0xffffffff


	//   ....[64]....
        /*02e0*/ 	.word	0xffffffff


	//   ....[65]....
        /*02e4*/ 	.word	0xffffffff


	//   ....[66]....
        /*02e8*/ 	.word	0xffffffff


	//   ....[67]....
        /*02ec*/ 	.word	0xffffffff


	//   ....[68]....
        /*02f0*/ 	.word	0xffffffff


	//   ....[69]....
        /*02f4*/ 	.word	0xffffffff


	//   ....[70]....
        /*02f8*/ 	.word	0xffffffff


	//   ....[71]....
        /*02fc*/ 	.word	0xffffffff


	//   ....[72]....
        /*0300*/ 	.word	0xffffffff


	//   ....[73]....
        /*0304*/ 	.word	0xffffffff


	//   ....[74]....
        /*0308*/ 	.word	0xffffffff


	//   ....[75]....
        /*030c*/ 	.word	0xffffffff


	//   ....[76]....
        /*0310*/ 	.word	0xffffffff


	//   ....[77]....
        /*0314*/ 	.word	0xffffffff


	//   ....[78]....
        /*0318*/ 	.word	0xffffffff


	//   ....[79]....
        /*031c*/ 	.word	0xffffffff


	//   ....[80]....
        /*0320*/ 	.word	0xffffffff


	//   ....[81]....
        /*0324*/ 	.word	0xffffffff


	//   ....[82]....
        /*0328*/ 	.word	0xffffffff


	//   ....[83]....
        /*032c*/ 	.word	0xffffffff


	//   ....[84]....
        /*0330*/ 	.word	0xffffffff


	//   ....[85]....
        /*0334*/ 	.word	0xffffffff


	//   ....[86]....
        /*0338*/ 	.word	0xffffffff


	//   ....[87]....
        /*033c*/ 	.word	0xffffffff


	//   ....[88]....
        /*0340*/ 	.word	0xffffffff


	//   ....[89]....
        /*0344*/ 	.word	0xffffffff


	//   ....[90]....
        /*0348*/ 	.word	0xffffffff


	//   ....[91]....
        /*034c*/ 	.word	0xffffffff


	//   ....[92]....
        /*0350*/ 	.word	0xffffffff


	//   ....[93]....
        /*0354*/ 	.word	0xffffffff


	//   ....[94]....
        /*0358*/ 	.word	0xffffffff


	//   ....[95]....
        /*035c*/ 	.word	0xffffffff


	//   ....[96]....
        /*0360*/ 	.word	0xffffffff


	//   ....[97]....
        /*0364*/ 	.word	0xffffffff


	//   ....[98]....
        /*0368*/ 	.word	0xffffffff


	//   ....[99]....
        /*036c*/ 	.word	0xffffffff


	//   ....[100]....
        /*0370*/ 	.word	0xffffffff


	//   ....[101]....
        /*0374*/ 	.word	0xffffffff


	//   ....[102]....
        /*0378*/ 	.word	0xffffffff


	//   ....[103]....
        /*037c*/ 	.word	0xffffffff


	//   ....[104]....
        /*0380*/ 	.word	0xffffffff


	//   ....[105]....
        /*0384*/ 	.word	0xffffffff


	//   ....[106]....
        /*0388*/ 	.word	0xffffffff


	//   ....[107]....
        /*038c*/ 	.word	0xffffffff


	//   ....[108]....
        /*0390*/ 	.word	0xffffffff


	//   ....[109]....
        /*0394*/ 	.word	0xffffffff


	//   ....[110]....
        /*0398*/ 	.word	0xffffffff


	//   ....[111]....
        /*039c*/ 	.word	0xffffffff


	//   ....[112]....
        /*03a0*/ 	.word	0xffffffff


	//   ....[113]....
        /*03a4*/ 	.word	0xffffffff


	//   ....[114]....
        /*03a8*/ 	.word	0xffffffff


	//   ....[115]....
        /*03ac*/ 	.word	0xffffffff


	//   ....[116]....
        /*03b0*/ 	.word	0xffffffff


	//   ....[117]....
        /*03b4*/ 	.word	0xffffffff


	//   ....[118]....
        /*03b8*/ 	.word	0xffffffff


	//   ....[119]....
        /*03bc*/ 	.word	0xffffffff


	//   ....[120]....
        /*03c0*/ 	.word	0xffffffff


	//   ....[121]....
        /*03c4*/ 	.word	0xffffffff


	//   ....[122]....
        /*03c8*/ 	.word	0xffffffff


	//   ....[123]....
        /*03cc*/ 	.word	0xffffffff


	//   ....[124]....
        /*03d0*/ 	.word	0xffffffff


	//   ....[125]....
        /*03d4*/ 	.word	0xffffffff


	//   ....[126]....
        /*03d8*/ 	.word	0xffffffff


	//   ....[127]....
        /*03dc*/ 	.word	0xffffffff


	//   ....[128]....
        /*03e0*/ 	.word	0xffffffff


	//   ....[129]....
        /*03e4*/ 	.word	0xffffffff


	//   ....[130]....
        /*03e8*/ 	.word	0xffffffff


	//   ....[131]....
        /*03ec*/ 	.word	0xffffffff


	//   ....[132]....
        /*03f0*/ 	.word	0xffffffff


	//   ....[133]....
        /*03f4*/ 	.word	0xffffffff


	//   ....[134]....
        /*03f8*/ 	.word	0xffffffff


	//   ....[135]....
        /*03fc*/ 	.word	0x0500000f


	//   ....[136]....
        /*0400*/ 	.word	0x0500000f


	//   ....[137]....
        /*0404*/ 	.word	0x0500000f


	//   ....[138]....
        /*0408*/ 	.word	0x0500000f


	//   ....[139]....
        /*040c*/ 	.word	0x0500000f


	//   ....[140]....
        /*0410*/ 	.word	0x0500000f


	//   ....[141]....
        /*0414*/ 	.word	0x0500000f


	//   ....[142]....
        /*0418*/ 	.word	0x0500000f


	//   ....[143]....
        /*041c*/ 	.word	0x0500000f


	//   ....[144]....
        /*0420*/ 	.word	0x0500000f


	//   ....[145]....
        /*0424*/ 	.word	0x0500000f


	//   ....[146]....
        /*0428*/ 	.word	0x0500000f


	//   ....[147]....
        /*042c*/ 	.word	0x0500000f


	//   ....[148]....
        /*0430*/ 	.word	0x0500000f


	//   ....[149]....
        /*0434*/ 	.word	0x0500000f


	//   ....[150]....
        /*0438*/ 	.word	0x0500000f


	//   ....[151]....
        /*043c*/ 	.word	0x0500000f


	//   ....[152]....
        /*0440*/ 	.word	0x0500000f


	//   ....[153]....
        /*0444*/ 	.word	0x0500000f


	//   ....[154]....
        /*0448*/ 	.word	0x0500000f


	//   ....[155]....
        /*044c*/ 	.word	0x0500000f


	//   ....[156]....
        /*0450*/ 	.word	0x0500000f


	//   ....[157]....
        /*0454*/ 	.word	0x0500000f


	//   ....[158]....
        /*0458*/ 	.word	0x0500000f


	//   ....[159]....
        /*045c*/ 	.word	0x0500000f


	//   ....[160]....
        /*0460*/ 	.word	0x0500000f


	//   ....[161]....
        /*0464*/ 	.word	0x0500000f


	//   ....[162]....
        /*0468*/ 	.word	0x0500000f


	//   ....[163]....
        /*046c*/ 	.word	0x0500000f


	//   ....[164]....
        /*0470*/ 	.word	0x0500000f


	//   ....[165]....
        /*0474*/ 	.word	0x0500000f


	//   ....[166]....
        /*0478*/ 	.word	0x0500000f


	//   ....[167]....
        /*047c*/ 	.word	0x0500000f


	//   ....[168]....
        /*0480*/ 	.word	0x0500000f


	//   ....[169]....
        /*0484*/ 	.word	0x0500000f


	//   ....[170]....
        /*0488*/ 	.word	0x0500000f


	//   ....[171]....
        /*048c*/ 	.word	0x0500000f


	//   ....[172]....
        /*0490*/ 	.word	0x0500000f


	//   ....[173]....
        /*0494*/ 	.word	0x0500000f


	//   ....[174]....
        /*0498*/ 	.word	0x0500000f


	//   ....[175]....
        /*049c*/ 	.word	0x0500000f


	//   ....[176]....
        /*04a0*/ 	.word	0x0500000f


	//   ....[177]....
        /*04a4*/ 	.word	0x0500000f


	//   ....[178]....
        /*04a8*/ 	.word	0x0500000f


	//   ....[179]....
        /*04ac*/ 	.word	0x0500000f


	//   ....[180]....
        /*04b0*/ 	.word	0x0500000f


	//   ....[181]....
        /*04b4*/ 	.word	0x0500000f


	//   ....[182]....
        /*04b8*/ 	.word	0x0500000f


	//   ....[183]....
        /*04bc*/ 	.word	0x0500000f


	//   ....[184]....
        /*04c0*/ 	.word	0x0500000f


	//   ....[185]....
        /*04c4*/ 	.word	0x0500000f


	//   ....[186]....
        /*04c8*/ 	.word	0x0500000f


	//   ....[187]....
        /*04cc*/ 	.word	0x0500000f


	//   ....[188]....
        /*04d0*/ 	.word	0x0500000f


	//   ....[189]....
        /*04d4*/ 	.word	0x0500000f


	//   ....[190]....
        /*04d8*/ 	.word	0x0500000f


	//   ....[191]....
        /*04dc*/ 	.word	0x0500000f


	//   ....[192]....
        /*04e0*/ 	.word	0x0500000f


	//   ....[193]....
        /*04e4*/ 	.word	0x0500000f


	//   ....[194]....
        /*04e8*/ 	.word	0x0500000f


	//   ....[195]....
        /*04ec*/ 	.word	0x0500000f


	//   ....[196]....
        /*04f0*/ 	.word	0x0500000f


	//   ....[197]....
        /*04f4*/ 	.word	0x0500000f


	//   ....[198]....
        /*04f8*/ 	.word	0x0500000f


	//   ....[199]....
        /*04fc*/ 	.word	0x0500000f


	//   ....[200]....
        /*0500*/ 	.word	0x0500000f


	//   ....[201]....
        /*0504*/ 	.word	0x0500000f


	//   ....[202]....
        /*0508*/ 	.word	0x0500000f


	//   ....[203]....
        /*050c*/ 	.word	0xffffffff


	//   ....[204]....
        /*0510*/ 	.word	0xffffffff


	//   ....[205]....
        /*0514*/ 	.word	0xffffffff


	//   ....[206]....
        /*0518*/ 	.word	0xffffffff


	//   ....[207]....
        /*051c*/ 	.word	0xffffffff


	//   ....[208]....
        /*0520*/ 	.word	0xffffffff


	//   ....[209]....
        /*0524*/ 	.word	0xffffffff


	//   ....[210]....
        /*0528*/ 	.word	0xffffffff


	//----- nvinfo : EIATTR_COOP_GROUP_INSTR_OFFSETS
	.align		4
.L_874:
        /*052c*/ 	.byte	0x04, 0x28
        /*052e*/ 	.short	(.L_876 - .L_875)


	//   ....[0]....
.L_875:
        /*0530*/ 	.word	0x00000080


	//   ....[1]....
        /*0534*/ 	.word	0x00000090


	//   ....[2]....
        /*0538*/ 	.word	0x000002b0


	//   ....[3]....
        /*053c*/ 	.word	0x00000410


	//   ....[4]....
        /*0540*/ 	.word	0x00000530


	//   ....[5]....
        /*0544*/ 	.word	0x00000690


	//   ....[6]....
        /*0548*/ 	.word	0x00002910


	//   ....[7]....
        /*054c*/ 	.word	0x0000a880


	//   ....[8]....
        /*0550*/ 	.word	0x0000c980


	//   ....[9]....
        /*0554*/ 	.word	0x0000db80


	//   ....[10]....
        /*0558*/ 	.word	0x0000ddc0


	//   ....[11]....
        /*055c*/ 	.word	0x0000e860


	//   ....[12]....
        /*0560*/ 	.word	0x0000ebc0


	//   ....[13]....
        /*0564*/ 	.word	0x0000ef40


	//   ....[14]....
        /*0568*/ 	.word	0x0000efa0


	//   ....[15]....
        /*056c*/ 	.word	0x00011c70


	//   ....[16]....
        /*0570*/ 	.word	0x00013610


	//   ....[17]....
        /*0574*/ 	.word	0x000147d0


	//   ....[18]....
        /*0578*/ 	.word	0x00014820


	//   ....[19]....
        /*057c*/ 	.word	0x00014870


	//   ....[20]....
        /*0580*/ 	.word	0x00014890


	//   ....[21]....
        /*0584*/ 	.word	0x00018f20


	//   ....[22]....
        /*0588*/ 	.word	0x0001a320


	//   ....[23]....
        /*058c*/ 	.word	0x0001b4e0


	//   ....[24]....
        /*0590*/ 	.word	0x0001b6f0


	//   ....[25]....
        /*0594*/ 	.word	0x0001c2d0


	//   ....[26]....
        /*0598*/ 	.word	0x0001c320


	//   ....[27]....
        /*059c*/ 	.word	0x0001c370


	//   ....[28]....
        /*05a0*/ 	.word	0x0001c390


	//   ....[29]....
        /*05a4*/ 	.word	0x00020aa0


	//   ....[30]....
        /*05a8*/ 	.word	0x00020c30


	//   ....[31]....
        /*05ac*/ 	.word	0x00020c50


	//   ....[32]....
        /*05b0*/ 	.word	0x00020c90


	//   ....[33]....
        /*05b4*/ 	.word	0x00020cb0


	//   ....[34]....
        /*05b8*/ 	.word	0x00023030


	//   ....[35]....
        /*05bc*/ 	.word	0x000234b0


	//   ....[36]....
        /*05c0*/ 	.word	0x000234c0


	//   ....[37]....
        /*05c4*/ 	.word	0x000234d0


	//   ....[38]....
        /*05c8*/ 	.word	0x000234e0


	//   ....[39]....
        /*05cc*/ 	.word	0x00024170


	//   ....[40]....
        /*05d0*/ 	.word	0x000241a0


	//   ....[41]....
        /*05d4*/ 	.word	0x000243e0


	//   ....[42]....
        /*05d8*/ 	.word	0x00024400


	//   ....[43]....
        /*05dc*/ 	.word	0x00024aa0


	//   ....[44]....
        /*05e0*/ 	.word	0x00024ab0


	//   ....[45]....
        /*05e4*/ 	.word	0x00025500


	//   ....[46]....
        /*05e8*/ 	.word	0x00025520


	//   ....[47]....
        /*05ec*/ 	.word	0x00026ac0


	//   ....[48]....
        /*05f0*/ 	.word	0x00026b00


	//   ....[49]....
        /*05f4*/ 	.word	0x00026d40


	//   ....[50]....
        /*05f8*/ 	.word	0x00026d60


	//   ....[51]....
        /*05fc*/ 	.word	0x00027010


	//   ....[52]....
        /*0600*/ 	.word	0x00027220


	//   ....[53]....
        /*0604*/ 	.word	0x00027250


	//   ....[54]....
        /*0608*/ 	.word	0x00027280


	//   ....[55]....
        /*060c*/ 	.word	0x000272b0


	//   ....[56]....
        /*0610*/ 	.word	0x000272e0


	//   ....[57]....
        /*0614*/ 	.word	0x00027310


	//   ....[58]....
        /*0618*/ 	.word	0x00027480


	//   ....[59]....
        /*061c*/ 	.word	0x000274b0


	//   ....[60]....
        /*0620*/ 	.word	0x000274e0


	//   ....[61]....
        /*0624*/ 	.word	0x00027510


	//   ....[62]....
        /*0628*/ 	.word	0x00027540


	//   ....[63]....
        /*062c*/ 	.word	0x00027570


	//   ....[64]....
        /*0630*/ 	.word	0x00027600


	//   ....[65]....
        /*0634*/ 	.word	0x00027630


	//   ....[66]....
        /*0638*/ 	.word	0x00027640


	//   ....[67]....
        /*063c*/ 	.word	0x00027680


	//   ....[68]....
        /*0640*/ 	.word	0x00029ab0


	//   ....[69]....
        /*0644*/ 	.word	0x00029ad0


	//   ....[70]....
        /*0648*/ 	.word	0x00029b60


	//   ....[71]....
        /*064c*/ 	.word	0x00029b80


	//   ....[72]....
        /*0650*/ 	.word	0x00029c00


	//   ....[73]....
        /*0654*/ 	.word	0x00029c20


	//   ....[74]....
        /*0658*/ 	.word	0x00029c30


	//   ....[75]....
        /*065c*/ 	.word	0x00029c40


	//   ....[76]....
        /*0660*/ 	.word	0x0002a3b0


	//   ....[77]....
        /*0664*/ 	.word	0x0002a3e0


	//   ....[78]....
        /*0668*/ 	.word	0x0002a4a0


	//   ....[79]....
        /*066c*/ 	.word	0x0002a4c0


	//   ....[80]....
        /*0670*/ 	.word	0x0002a560


	//   ....[81]....
        /*0674*/ 	.word	0x0002a580


	//   ....[82]....
        /*0678*/ 	.word	0x0002a590


	//   ....[83]....
        /*067c*/ 	.word	0x0002a610


	//   ....[84]....
        /*0680*/ 	.word	0x0002ae60


	//   ....[85]....
        /*0684*/ 	.word	0x0002ae80


	//   ....[86]....
        /*0688*/ 	.word	0x0002b020


	//   ....[87]....
        /*068c*/ 	.word	0x0002b050


	//   ....[88]....
        /*0690*/ 	.word	0x0002b160


	//   ....[89]....
        /*0694*/ 	.word	0x0002b170


	//   ....[90]....
        /*0698*/ 	.word	0x0002b1a0


	//   ....[91]....
        /*069c*/ 	.word	0x0002b1b0


	//   ....[92]....
        /*06a0*/ 	.word	0x0002b7b0


	//   ....[93]....
        /*06a4*/ 	.word	0x0002b810


	//   ....[94]....
        /*06a8*/ 	.word	0x0002b9d0


	//   ....[95]....
        /*06ac*/ 	.word	0x0002ba10


	//   ....[96]....
        /*06b0*/ 	.word	0x0002ba20


	//   ....[97]....
        /*06b4*/ 	.word	0x0002ba30


	//   ....[98]....
        /*06b8*/ 	.word	0x0002bb80


	//   ....[99]....
        /*06bc*/ 	.word	0x0002bcd0


	//   ....[100]....
        /*06c0*/ 	.word	0x0002c4c0


	//   ....[101]....
        /*06c4*/ 	.word	0x0002c4e0


	//   ....[102]....
        /*06c8*/ 	.word	0x0002c530


	//   ....[103]....
        /*06cc*/ 	.word	0x0002c540


	//   ....[104]....
        /*06d0*/ 	.word	0x0002c580


	//   ....[105]....
        /*06d4*/ 	.word	0x0002c590


	//   ....[106]....
        /*06d8*/ 	.word	0x0002c5a0


	//   ....[107]....
        /*06dc*/ 	.word	0x0002c5e0


	//   ....[108]....
        /*06e0*/ 	.word	0x0002c8d0


	//   ....[109]....
        /*06e4*/ 	.word	0x0002c910


	//   ....[110]....
        /*06e8*/ 	.word	0x0002c930


	//   ....[111]....
        /*06ec*/ 	.word	0x0002c950


	//   ....[112]....
        /*06f0*/ 	.word	0x0002c980


	//   ....[113]....
        /*06f4*/ 	.word	0x0002c9a0


	//   ....[114]....
        /*06f8*/ 	.word	0x0002caa0


	//   ....[115]....
        /*06fc*/ 	.word	0x0002cbf0


	//   ....[116]....
        /*0700*/ 	.word	0x0002d220


	//   ....[117]....
        /*0704*/ 	.word	0x0002d250


	//   ....[118]....
        /*0708*/ 	.word	0x0002d2b0


	//   ....[119]....
        /*070c*/ 	.word	0x0002d2e0


	//   ....[120]....
        /*0710*/ 	.word	0x0002d310


	//   ....[121]....
        /*0714*/ 	.word	0x0002d340


	//   ....[122]....
        /*0718*/ 	.word	0x0002d370


	//   ....[123]....
        /*071c*/ 	.word	0x0002d3a0


	//   ....[124]....
        /*0720*/ 	.word	0x0002d540


	//   ....[125]....
        /*0724*/ 	.word	0x0002d570


	//   ....[126]....
        /*0728*/ 	.word	0x0002d5a0


	//   ....[127]....
        /*072c*/ 	.word	0x0002d5d0


	//   ....[128]....
        /*0730*/ 	.word	0x0002d600


	//   ....[129]....
        /*0734*/ 	.word	0x0002d630


	//   ....[130]....
        /*0738*/ 	.word	0x0002d6f0


	//   ....[131]....
        /*073c*/ 	.word	0x0002d710


	//   ....[132]....
        /*0740*/ 	.word	0x0002d730


	//   ....[133]....
        /*0744*/ 	.word	0x0002d790


	//   ....[134]....
        /*0748*/ 	.word	0x0002e1b0


	//   ....[135]....
        /*074c*/ 	.word	0x0002e780


	//   ....[136]....
        /*0750*/ 	.word	0x0002e870


	//   ....[137]....
        /*0754*/ 	.word	0x0002e910


	//   ....[138]....
        /*0758*/ 	.word	0x0002e970


	//   ....[139]....
        /*075c*/ 	.word	0x0002ea60


	//   ....[140]....
        /*0760*/ 	.word	0x0002ead0


	//   ....[141]....
        /*0764*/ 	.word	0x0002ebc0


	//   ....[142]....
        /*0768*/ 	.word	0x0002ec30


	//   ....[143]....
        /*076c*/ 	.word	0x0002ecd0


	//   ....[144]....
        /*0770*/ 	.word	0x0002edd0


	//   ....[145]....
        /*0774*/ 	.word	0x0002ee60


	//   ....[146]....
        /*0778*/ 	.word	0x0002eec0


	//   ....[147]....
        /*077c*/ 	.word	0x0002efb0


	//   ....[148]....
        /*0780*/ 	.word	0x0002f030


	//   ....[149]....
        /*0784*/ 	.word	0x0002f130


	//   ....[150]....
        /*0788*/ 	.word	0x0002f1a0


	//   ....[151]....
        /*078c*/ 	.word	0x0002f280


	//   ....[152]....
        /*0790*/ 	.word	0x0002f590


	//   ....[153]....
        /*0794*/ 	.word	0x0002f650


	//   ....[154]....
        /*0798*/ 	.word	0x0002f8c0


	//   ....[155]....
        /*079c*/ 	.word	0x0002f910


	//   ....[156]....
        /*07a0*/ 	.word	0x0002fb20


	//   ....[157]....
        /*07a4*/ 	.word	0x0002fb70


	//   ....[158]....
        /*07a8*/ 	.word	0x0002fd20


	//   ....[159]....
        /*07ac*/ 	.word	0x0002fd70


	//   ....[160]....
        /*07b0*/ 	.word	0x0002feb0


	//   ....[161]....
        /*07b4*/ 	.word	0x0002ffb0


	//   ....[162]....
        /*07b8*/ 	.word	0x00030220


	//   ....[163]....
        /*07bc*/ 	.word	0x00030270


	//   ....[164]....
        /*07c0*/ 	.word	0x00030440


	//   ....[165]....
        /*07c4*/ 	.word	0x00030490


	//   ....[166]....
        /*07c8*/ 	.word	0x00030660


	//   ....[167]....
        /*07cc*/ 	.word	0x000306b0


	//   ....[168]....
        /*07d0*/ 	.word	0x000307a0


	//   ....[169]....
        /*07d4*/ 	.word	0x00030840


	//   ....[170]....
        /*07d8*/ 	.word	0x000308a0


	//   ....[171]....
        /*07dc*/ 	.word	0x00030950


	//   ....[172]....
        /*07e0*/ 	.word	0x000309b0


	//   ....[173]....
        /*07e4*/ 	.word	0x00030a60


	//   ....[174]....
        /*07e8*/ 	.word	0x00030ac0


	//   ....[175]....
        /*07ec*/ 	.word	0x00030b70


	//   ....[176]....
        /*07f0*/ 	.word	0x00030c60


	//   ....[177]....
        /*07f4*/ 	.word	0x00030d40


	//   ....[178]....
        /*07f8*/ 	.word	0x00030e50


	//   ....[179]....
        /*07fc*/ 	.word	0x00030f50


	//   ....[180]....
        /*0800*/ 	.word	0x00031080


	//   ....[181]....
        /*0804*/ 	.word	0x00031160


	//   ....[182]....
        /*0808*/ 	.word	0x00031260


	//   ....[183]....
        /*080c*/ 	.word	0x00031340


	//   ....[184]....
        /*0810*/ 	.word	0x000313d0


	//   ....[185]....
        /*0814*/ 	.word	0x00031470


	//   ....[186]....
        /*0818*/ 	.word	0x000315e0


	//   ....[187]....
        /*081c*/ 	.word	0x00031650


	//   ....[188]....
        /*0820*/ 	.word	0x000316c0


	//   ....[189]....
        /*0824*/ 	.word	0x00031730


	//   ....[190]....
        /*0828*/ 	.word	0x000317a0


	//   ....[191]....
        /*082c*/ 	.word	0x00031820


	//   ....[192]....
        /*0830*/ 	.word	0x000318a0


	//   ....[193]....
        /*0834*/ 	.word	0x00031930


	//   ....[194]....
        /*0838*/ 	.word	0x000319a0


	//   ....[195]....
        /*083c*/ 	.word	0x00031a10


	//   ....[196]....
        /*0840*/ 	.word	0x00031a80


	//   ....[197]....
        /*0844*/ 	.word	0x00031b00


	//   ....[198]....
        /*0848*/ 	.word	0x00031b70


	//   ....[199]....
        /*084c*/ 	.word	0x00031c00


	//   ....[200]....
        /*0850*/ 	.word	0x00031c60


	//   ....[201]....
        /*0854*/ 	.word	0x00031cf0


	//   ....[202]....
        /*0858*/ 	.word	0x00031e20


	//   ....[203]....
        /*085c*/ 	.word	0x00033e20


	//   ....[204]....
        /*0860*/ 	.word	0x000354d0


	//   ....[205]....
        /*0864*/ 	.word	0x00035780


	//   ....[206]....
        /*0868*/ 	.word	0x000364c0


	//   ....[207]....
        /*086c*/ 	.word	0x00036500


	//   ....[208]....
        /*0870*/ 	.word	0x00036570


	//   ....[209]....
        /*0874*/ 	.word	0x00036590


	//   ....[210]....
        /*0878*/ 	.word	0x000436b0


	//----- nvinfo : EIATTR_REG_RECONFIG
	.align		4
.L_876:
        /*087c*/ 	.byte	0x01, 0x54
	.zero		2


	//----- nvinfo : EIATTR_SYSCALL_OFFSETS
	.align		4
        /*0880*/ 	.byte	0x04, 0x46
        /*0882*/ 	.short	(.L_878 - .L_877)


	//   ....[0]....
.L_877:
        /*0884*/ 	.word	0x0000ae70


	//   ....[1]....
        /*0888*/ 	.word	0x00028ed0


	//   ....[2]....
        /*088c*/ 	.word	0x00029020


	//   ....[3]....
        /*0890*/ 	.word	0x00029110


	//   ....[4]....
        /*0894*/ 	.word	0x00029fd0


	//   ....[5]....
        /*0898*/ 	.word	0x0002a890


	//----- nvinfo : EIATTR_MBARRIER_INSTR_OFFSETS
	.align		4
.L_878:
        /*089c*/ 	.byte	0x04, 0x39
        /*089e*/ 	.short	(.L_880 - .L_879)


	//   ....[0]....
.L_879:
        /*08a0*/ 	.word	0x00000190
        /*08a4*/ 	.word	0x000000ff
        /*08a8*/ 	.word	0x00038800
        /*08ac*/ 	.short	0x0100
        /*08ae*/ 	.byte	0x08
	.zero		1


	//   ....[1]....
        /*08b0*/ 	.word	0x000001a0
        /*08b4*/ 	.word	0x000000ff
        /*08b8*/ 	.word	0x00038810
        /*08bc*/ 	.short	0x0100
        /*08be*/ 	.byte	0x08
	.zero		1


	//   ....[2]....
        /*08c0*/ 	.word	0x000001b0
        /*08c4*/ 	.word	0x000000ff
        /*08c8*/ 	.word	0x00038820
        /*08cc*/ 	.short	0x0100
        /*08ce*/ 	.byte	0x08
	.zero		1


	//   ....[3]....
        /*08d0*/ 	.word	0x00000260
        /*08d4*/ 	.word	0x000000ff
        /*08d8*/ 	.word	0x00038830
        /*08dc*/ 	.short	0x0100
        /*08de*/ 	.byte	0x06
	.zero		1


	//   ....[4]....
        /*08e0*/ 	.word	0x00000270
        /*08e4*/ 	.word	0x000000ff
        /*08e8*/ 	.word	0x00038840
        /*08ec*/ 	.short	0x0100
        /*08ee*/ 	.byte	0x06
	.zero		1


	//   ....[5]....
        /*08f0*/ 	.word	0x00000280
        /*08f4*/ 	.word	0x000000ff
        /*08f8*/ 	.word	0x00038838
        /*08fc*/ 	.short	0x0100
        /*08fe*/ 	.byte	0x06
	.zero		1


	//   ....[6]....
        /*0900*/ 	.word	0x00000290
        /*0904*/ 	.word	0x000000ff
        /*0908*/ 	.word	0x00038848
        /*090c*/ 	.short	0x0100
        /*090e*/ 	.byte	0x06
	.zero		1


	//   ....[7]....
        /*0910*/ 	.word	0x000003c0
        /*0914*/ 	.word	0x000000ff
        /*0918*/ 	.word	0x00038850
        /*091c*/ 	.short	0x0100
        /*091e*/ 	.byte	0x08
	.zero		1


	//   ....[8]....
        /*0920*/ 	.word	0x000003d0
        /*0924*/ 	.word	0x000000ff
        /*0928*/ 	.word	0x00038860
        /*092c*/ 	.short	0x0100
        /*092e*/ 	.byte	0x08
	.zero		1


	//   ....[9]....
        /*0930*/ 	.word	0x000003e0
        /*0934*/ 	.word	0x000000ff
        /*0938*/ 	.word	0x00038858
        /*093c*/ 	.short	0x0100
        /*093e*/ 	.byte	0x08
	.zero		1


	//   ....[10]....
        /*0940*/ 	.word	0x000003f0
        /*0944*/ 	.word	0x000000ff
        /*0948*/ 	.word	0x00038868
        /*094c*/ 	.short	0x0100
        /*094e*/ 	.byte	0x08
	.zero		1


	//   ....[11]....
        /*0950*/ 	.word	0x000004e0
        /*0954*/ 	.word	0x000000ff
        /*0958*/ 	.word	0x00038870
        /*095c*/ 	.short	0x0100
        /*095e*/ 	.byte	0x06
	.zero		1


	//   ....[12]....
        /*0960*/ 	.word	0x000004f0
        /*0964*/ 	.word	0x000000ff
        /*0968*/ 	.word	0x00038880
        /*096c*/ 	.short	0x0100
        /*096e*/ 	.byte	0x06
	.zero		1


	//   ....[13]....
        /*0970*/ 	.word	0x00000500
        /*0974*/ 	.word	0x000000ff
        /*0978*/ 	.word	0x00038878
        /*097c*/ 	.short	0x0100
        /*097e*/ 	.byte	0x06
	.zero		1


	//   ....[14]....
        /*0980*/ 	.word	0x00000510
        /*0984*/ 	.word	0x000000ff
        /*0988*/ 	.word	0x00038888
        /*098c*/ 	.short	0x0100
        /*098e*/ 	.byte	0x06
	.zero		1


	//   ....[15]....
        /*0990*/ 	.word	0x00000640
        /*0994*/ 	.word	0x000000ff
        /*0998*/ 	.word	0x00038890
        /*099c*/ 	.short	0x0100
        /*099e*/ 	.byte	0x08
	.zero		1


	//   ....[16]....
        /*09a0*/ 	.word	0x00000650
        /*09a4*/ 	.word	0x000000ff
        /*09a8*/ 	.word	0x000388a0
        /*09ac*/ 	.short	0x0100
        /*09ae*/ 	.byte	0x08
	.zero		1


	//   ....[17]....
        /*09b0*/ 	.word	0x00000660
        /*09b4*/ 	.word	0x000000ff
        /*09b8*/ 	.word	0x00038898
        /*09bc*/ 	.short	0x0100
        /*09be*/ 	.byte	0x08
	.zero		1


	//   ....[18]....
        /*09c0*/ 	.word	0x00000670
        /*09c4*/ 	.word	0x000000ff
        /*09c8*/ 	.word	0x000388a8
        /*09cc*/ 	.short	0x0100
        /*09ce*/ 	.byte	0x08
	.zero		1


	//   ....[19]....
        /*09d0*/ 	.word	0x000007b0
        /*09d4*/ 	.word	0x000000ff
        /*09d8*/ 	.word	0x000388b0
        /*09dc*/ 	.short	0x0100
        /*09de*/ 	.byte	0x08
	.zero		1


	//   ....[20]....
        /*09e0*/ 	.word	0x000007c0
        /*09e4*/ 	.word	0x000000ff
        /*09e8*/ 	.word	0x000388c0
        /*09ec*/ 	.short	0x0100
        /*09ee*/ 	.byte	0x08
	.zero		1


	//   ....[21]....
        /*09f0*/ 	.word	0x000007d0
        /*09f4*/ 	.word	0x000000ff
        /*09f8*/ 	.word	0x000388b8
        /*09fc*/ 	.short	0x0100
        /*09fe*/ 	.byte	0x08
	.zero		1


	//   ....[22]....
        /*0a00*/ 	.word	0x000007e0
        /*0a04*/ 	.word	0x000000ff
        /*0a08*/ 	.word	0x000388c8
        /*0a0c*/ 	.short	0x0100
        /*0a0e*/ 	.byte	0x08
	.zero		1


	//   ....[23]....
        /*0a10*/ 	.word	0x00004e60
        /*0a14*/ 	.word	0x00000003
        /*0a18*/ 	.word	0x00000000
        /*0a1c*/ 	.short	0x0101
        /*0a1e*/ 	.byte	0x3f
	.zero		1


	//   ....[24]....
        /*0a20*/ 	.word	0x00008c20
        /*0a24*/ 	.word	0x00000004
        /*0a28*/ 	.word	0x00000000
        /*0a2c*/ 	.short	0x0101
        /*0a2e*/ 	.byte	0x3f
	.zero		1


	//   ....[25]....
        /*0a30*/ 	.word	0x0000b380
        /*0a34*/ 	.word	0x000000ff
        /*0a38*/ 	.word	0x00038800
        /*0a3c*/ 	.short	0x010a
        /*0a3e*/ 	.byte	0x2c
	.zero		1


	//   ....[26]....
        /*0a40*/ 	.word	0x0000b840
        /*0a44*/ 	.word	0x0000000a
        /*0a48*/ 	.word	0x00000000
        /*0a4c*/ 	.short	0x010a
        /*0a4e*/ 	.byte	0x3f
	.zero		1


	//   ....[27]....
        /*0a50*/ 	.word	0x0000b8a0
        /*0a54*/ 	.word	0x0000000a
        /*0a58*/ 	.word	0x00000000
        /*0a5c*/ 	.short	0x010a
        /*0a5e*/ 	.byte	0x3f
	.zero		1


	//   ....[28]....
        /*0a60*/ 	.word	0x0000bc50
        /*0a64*/ 	.word	0x000000ff
        /*0a68*/ 	.word	0x00038810
        /*0a6c*/ 	.short	0x010a
        /*0a6e*/ 	.byte	0x2c
	.zero		1


	//   ....[29]....
        /*0a70*/ 	.word	0x0000bd50
        /*0a74*/ 	.word	0x0000000a
        /*0a78*/ 	.word	0x00000000
        /*0a7c*/ 	.short	0x010a
        /*0a7e*/ 	.byte	0x3f
	.zero		1


	//   ....[30]....
        /*0a80*/ 	.word	0x0000bdb0
        /*0a84*/ 	.word	0x0000000a
        /*0a88*/ 	.word	0x00000000
        /*0a8c*/ 	.short	0x010a
        /*0a8e*/ 	.byte	0x3f
	.zero		1


	//   ....[31]....
        /*0a90*/ 	.word	0x0000d940
        /*0a94*/ 	.word	0x00000003
        /*0a98*/ 	.word	0x00000000
        /*0a9c*/ 	.short	0x0101
        /*0a9e*/ 	.byte	0x3f
	.zero		1


	//   ....[32]....
        /*0aa0*/ 	.word	0x00011d80
        /*0aa4*/ 	.word	0x00000000
        /*0aa8*/ 	.word	0x00000000
        /*0aac*/ 	.short	0x0101
        /*0aae*/ 	.byte	0x3f
	.zero		1


	//   ....[33]....
        /*0ab0*/ 	.word	0x000124f0
        /*0ab4*/ 	.word	0x00000006
        /*0ab8*/ 	.word	0x00000000
        /*0abc*/ 	.short	0x010a
        /*0abe*/ 	.byte	0x3f
	.zero		1


	//   ....[34]....
        /*0ac0*/ 	.word	0x00012590
        /*0ac4*/ 	.word	0x00000008
        /*0ac8*/ 	.word	0x00000000
        /*0acc*/ 	.short	0x010a
        /*0ace*/ 	.byte	0x3f
	.zero		1


	//   ....[35]....
        /*0ad0*/ 	.word	0x000129b0
        /*0ad4*/ 	.word	0x00000004
        /*0ad8*/ 	.word	0x00000000
        /*0adc*/ 	.short	0x010a
        /*0ade*/ 	.byte	0x3f
	.zero		1


	//   ....[36]....
        /*0ae0*/ 	.word	0x00012a10
        /*0ae4*/ 	.word	0x00000004
        /*0ae8*/ 	.word	0x00000000
        /*0aec*/ 	.short	0x010a
        /*0aee*/ 	.byte	0x3f
	.zero		1


	//   ....[37]....
        /*0af0*/ 	.word	0x000145a0
        /*0af4*/ 	.word	0x0000000a
        /*0af8*/ 	.word	0x00000000
        /*0afc*/ 	.short	0x0101
        /*0afe*/ 	.byte	0x3f
	.zero		1


	//   ....[38]....
        /*0b00*/ 	.word	0x00019030
        /*0b04*/ 	.word	0x00000003
        /*0b08*/ 	.word	0x00000000
        /*0b0c*/ 	.short	0x0101
        /*0b0e*/ 	.byte	0x3f
	.zero		1


	//   ....[39]....
        /*0b10*/ 	.word	0x00019200
        /*0b14*/ 	.word	0x00000006
        /*0b18*/ 	.word	0x00000000
        /*0b1c*/ 	.short	0x010a
        /*0b1e*/ 	.byte	0x3f
	.zero		1


	//   ....[40]....
        /*0b20*/ 	.word	0x000192a0
        /*0b24*/ 	.word	0x00000008
        /*0b28*/ 	.word	0x00000000
        /*0b2c*/ 	.short	0x010a
        /*0b2e*/ 	.byte	0x3f
	.zero		1


	//   ....[41]....
        /*0b30*/ 	.word	0x000196c0
        /*0b34*/ 	.word	0x00000004
        /*0b38*/ 	.word	0x00000000
        /*0b3c*/ 	.short	0x010a
        /*0b3e*/ 	.byte	0x3f
	.zero		1


	//   ....[42]....
        /*0b40*/ 	.word	0x00019720
        /*0b44*/ 	.word	0x00000004
        /*0b48*/ 	.word	0x00000000
        /*0b4c*/ 	.short	0x010a
        /*0b4e*/ 	.byte	0x3f
	.zero		1


	//   ....[43]....
        /*0b50*/ 	.word	0x0001b2b0
        /*0b54*/ 	.word	0x0000000a
        /*0b58*/ 	.word	0x00000000
        /*0b5c*/ 	.short	0x0101
        /*0b5e*/ 	.byte	0x3f
	.zero		1


	//   ....[44]....
        /*0b60*/ 	.word	0x00020bb0
        /*0b64*/ 	.word	0x00000003
        /*0b68*/ 	.word	0x00000000
        /*0b6c*/ 	.short	0x0101
        /*0b6e*/ 	.byte	0x3f
	.zero		1


	//   ....[45]....
        /*0b70*/ 	.word	0x00024190
        /*0b74*/ 	.word	0x000000ff
        /*0b78*/ 	.word	0x00000000
        /*0b7c*/ 	.short	0x0101
        /*0b7e*/ 	.byte	0x04
	.zero		1


	//   ....[46]....
        /*0b80*/ 	.word	0x000248e0
        /*0b84*/ 	.word	0x000000ff
        /*0b88*/ 	.word	0x00000000
        /*0b8c*/ 	.short	0x0101
        /*0b8e*/ 	.byte	0x04
	.zero		1


	//   ....[47]....
        /*0b90*/ 	.word	0x00029880
        /*0b94*/ 	.word	0x00000016
        /*0b98*/ 	.word	0x00038840
        /*0b9c*/ 	.short	0x010a
        /*0b9e*/ 	.byte	0x3f
	.zero		1


	//   ....[48]....
        /*0ba0*/ 	.word	0x00029d40
        /*0ba4*/ 	.word	0x00000016
        /*0ba8*/ 	.word	0x00038830
        /*0bac*/ 	.short	0x0107
        /*0bae*/ 	.byte	0x3f
	.zero		1


	//   ....[49]....
        /*0bb0*/ 	.word	0x00029e10
        /*0bb4*/ 	.word	0x00000016
        /*0bb8*/ 	.word	0x00038830
        /*0bbc*/ 	.short	0x0101
        /*0bbe*/ 	.byte	0x3f
	.zero		1


	//   ....[50]....
        /*0bc0*/ 	.word	0x0002a6d0
        /*0bc4*/ 	.word	0x00000011
        /*0bc8*/ 	.word	0x00038800
        /*0bcc*/ 	.short	0x0107
        /*0bce*/ 	.byte	0x3f
	.zero		1


	//   ....[51]....
        /*0bd0*/ 	.word	0x0002a760
        /*0bd4*/ 	.word	0x00000011
        /*0bd8*/ 	.word	0x00038800
        /*0bdc*/ 	.short	0x0101
        /*0bde*/ 	.byte	0x3f
	.zero		1


	//   ....[52]....
        /*0be0*/ 	.word	0x0002b450
        /*0be4*/ 	.word	0x00000011
        /*0be8*/ 	.word	0x00038810
        /*0bec*/ 	.short	0x0107
        /*0bee*/ 	.byte	0x3f
	.zero		1


	//   ....[53]....
        /*0bf0*/ 	.word	0x0002b550
        /*0bf4*/ 	.word	0x00000011
        /*0bf8*/ 	.word	0x00038810
        /*0bfc*/ 	.short	0x0101
        /*0bfe*/ 	.byte	0x3f
	.zero		1


	//   ....[54]....
        /*0c00*/ 	.word	0x0002b570
        /*0c04*/ 	.word	0x00000011
        /*0c08*/ 	.word	0x00038820
        /*0c0c*/ 	.short	0x010a
        /*0c0e*/ 	.byte	0x3f
	.zero		1


	//   ....[55]....
        /*0c10*/ 	.word	0x0002b5f0
        /*0c14*/ 	.word	0x00000016
        /*0c18*/ 	.word	0x00038860
        /*0c1c*/ 	.short	0x010a
        /*0c1e*/ 	.byte	0x3f
	.zero		1


	//   ....[56]....
        /*0c20*/ 	.word	0x0002bef0
        /*0c24*/ 	.word	0x00000016
        /*0c28*/ 	.word	0x00038850
        /*0c2c*/ 	.short	0x0107
        /*0c2e*/ 	.byte	0x3f
	.zero		1


	//   ....[57]....
        /*0c30*/ 	.word	0x0002bfb0
        /*0c34*/ 	.word	0x00000016
        /*0c38*/ 	.word	0x00038850
        /*0c3c*/ 	.short	0x0101
        /*0c3e*/ 	.byte	0x3f
	.zero		1


	//   ....[58]....
        /*0c40*/ 	.word	0x0002c340
        /*0c44*/ 	.word	0x00000006
        /*0c48*/ 	.word	0x00038840
        /*0c4c*/ 	.short	0x010a
        /*0c4e*/ 	.byte	0x3f
	.zero		1


	//   ....[59]....
        /*0c50*/ 	.word	0x0002c660
        /*0c54*/ 	.word	0x00000006
        /*0c58*/ 	.word	0x00038830
        /*0c5c*/ 	.short	0x0107
        /*0c5e*/ 	.byte	0x3f
	.zero		1


	//   ....[60]....
        /*0c60*/ 	.word	0x0002c710
        /*0c64*/ 	.word	0x00000006
        /*0c68*/ 	.word	0x00038830
        /*0c6c*/ 	.short	0x0101
        /*0c6e*/ 	.byte	0x3f
	.zero		1


	//   ....[61]....
        /*0c70*/ 	.word	0x0002c740
        /*0c74*/ 	.word	0x00000006
        /*0c78*/ 	.word	0x00038860
        /*0c7c*/ 	.short	0x010a
        /*0c7e*/ 	.byte	0x3f
	.zero		1


	//   ....[62]....
        /*0c80*/ 	.word	0x0002cdf0
        /*0c84*/ 	.word	0x00000006
        /*0c88*/ 	.word	0x00038850
        /*0c8c*/ 	.short	0x0107
        /*0c8e*/ 	.byte	0x3f
	.zero		1


	//   ....[63]....
        /*0c90*/ 	.word	0x0002cea0
        /*0c94*/ 	.word	0x00000006
        /*0c98*/ 	.word	0x00038850
        /*0c9c*/ 	.short	0x0101
        /*0c9e*/ 	.byte	0x3f
	.zero		1


	//   ....[64]....
        /*0ca0*/ 	.word	0x0002e130
        /*0ca4*/ 	.word	0x00000005
        /*0ca8*/ 	.word	0x00038820
        /*0cac*/ 	.short	0x010a
        /*0cae*/ 	.byte	0x3f
	.zero		1


	//   ....[65]....
        /*0cb0*/ 	.word	0x0002e2d0
        /*0cb4*/ 	.word	0x00000003
        /*0cb8*/ 	.word	0x00038840
        /*0cbc*/ 	.short	0x010a
        /*0cbe*/ 	.byte	0x3f
	.zero		1


	//   ....[66]....
        /*0cc0*/ 	.word	0x0002e370
        /*0cc4*/ 	.word	0x00000005
        /*0cc8*/ 	.word	0x00038840
        /*0ccc*/ 	.short	0x010a
        /*0cce*/ 	.byte	0x3f
	.zero		1


	//   ....[67]....
        /*0cd0*/ 	.word	0x0002e3b0
        /*0cd4*/ 	.word	0x00000003
        /*0cd8*/ 	.word	0x00038860
        /*0cdc*/ 	.short	0x010a
        /*0cde*/ 	.byte	0x3f
	.zero		1


	//   ....[68]....
        /*0ce0*/ 	.word	0x0002e3f0
        /*0ce4*/ 	.word	0x00000005
        /*0ce8*/ 	.word	0x00038860
        /*0cec*/ 	.short	0x010a
        /*0cee*/ 	.byte	0x3f
	.zero		1


	//   ....[69]....
        /*0cf0*/ 	.word	0x0002e460
        /*0cf4*/ 	.word	0x00000003
        /*0cf8*/ 	.word	0x00038800
        /*0cfc*/ 	.short	0x010a
        /*0cfe*/ 	.byte	0x3f
	.zero		1


	//   ....[70]....
        /*0d00*/ 	.word	0x0002e4b0
        /*0d04*/ 	.word	0x0000000a
        /*0d08*/ 	.word	0x00000000
        /*0d0c*/ 	.short	0x010a
        /*0d0e*/ 	.byte	0x3f
	.zero		1


	//   ....[71]....
        /*0d10*/ 	.word	0x0002e510
        /*0d14*/ 	.word	0x00000008
        /*0d18*/ 	.word	0x00038810
        /*0d1c*/ 	.short	0x010a
        /*0d1e*/ 	.byte	0x3f
	.zero		1


	//   ....[72]....
        /*0d20*/ 	.word	0x0002e560
        /*0d24*/ 	.word	0x0000000a
        /*0d28*/ 	.word	0x00000000
        /*0d2c*/ 	.short	0x010a
        /*0d2e*/ 	.byte	0x3f
	.zero		1


	//   ....[73]....
        /*0d30*/ 	.word	0x0002e5b0
        /*0d34*/ 	.word	0x00000008
        /*0d38*/ 	.word	0x00000000
        /*0d3c*/ 	.short	0x010a
        /*0d3e*/ 	.byte	0x3f
	.zero		1


	//   ....[74]....
        /*0d40*/ 	.word	0x0002e600
        /*0d44*/ 	.word	0x00000004
        /*0d48*/ 	.word	0x00000000
        /*0d4c*/ 	.short	0x010a
        /*0d4e*/ 	.byte	0x3f
	.zero		1


	//   ....[75]....
        /*0d50*/ 	.word	0x0002e650
        /*0d54*/ 	.word	0x00000008
        /*0d58*/ 	.word	0x00000000
        /*0d5c*/ 	.short	0x010a
        /*0d5e*/ 	.byte	0x3f
	.zero		1


	//   ....[76]....
        /*0d60*/ 	.word	0x0002e6a0
        /*0d64*/ 	.word	0x00000004
        /*0d68*/ 	.word	0x00000000
        /*0d6c*/ 	.short	0x010a
        /*0d6e*/ 	.byte	0x3f
	.zero		1


	//   ....[77]....
        /*0d70*/ 	.word	0x0002e7c0
        /*0d74*/ 	.word	0x00000016
        /*0d78*/ 	.word	0x00038840
        /*0d7c*/ 	.short	0x010a
        /*0d7e*/ 	.byte	0x3f
	.zero		1


	//   ....[78]....
        /*0d80*/ 	.word	0x0002fdb0
        /*0d84*/ 	.word	0x00000011
        /*0d88*/ 	.word	0x00038820
        /*0d8c*/ 	.short	0x010a
        /*0d8e*/ 	.byte	0x3f
	.zero		1


	//   ....[79]....
        /*0d90*/ 	.word	0x0002fe00
        /*0d94*/ 	.word	0x00000016
        /*0d98*/ 	.word	0x00038860
        /*0d9c*/ 	.short	0x010a
        /*0d9e*/ 	.byte	0x3f
	.zero		1


	//   ....[80]....
        /*0da0*/ 	.word	0x000306f0
        /*0da4*/ 	.word	0x00000006
        /*0da8*/ 	.word	0x00038840
        /*0dac*/ 	.short	0x010a
        /*0dae*/ 	.byte	0x3f
	.zero		1


	//   ....[81]....
        /*0db0*/ 	.word	0x00030bb0
        /*0db4*/ 	.word	0x00000006
        /*0db8*/ 	.word	0x00038860
        /*0dbc*/ 	.short	0x010a
        /*0dbe*/ 	.byte	0x3f
	.zero		1


	//   ....[82]....
        /*0dc0*/ 	.word	0x00031d40
        /*0dc4*/ 	.word	0x00000005
        /*0dc8*/ 	.word	0x00038820
        /*0dcc*/ 	.short	0x010a
        /*0dce*/ 	.byte	0x3f
	.zero		1


	//   ....[83]....
        /*0dd0*/ 	.word	0x00031ee0
        /*0dd4*/ 	.word	0x00000003
        /*0dd8*/ 	.word	0x00038840
        /*0ddc*/ 	.short	0x010a
        /*0dde*/ 	.byte	0x3f
	.zero		1


	//   ....[84]....
        /*0de0*/ 	.word	0x00031f30
        /*0de4*/ 	.word	0x00000005
        /*0de8*/ 	.word	0x00038840
        /*0dec*/ 	.short	0x010a
        /*0dee*/ 	.byte	0x3f
	.zero		1


	//   ....[85]....
        /*0df0*/ 	.word	0x00031f80
        /*0df4*/ 	.word	0x00000003
        /*0df8*/ 	.word	0x00038860
        /*0dfc*/ 	.short	0x010a
        /*0dfe*/ 	.byte	0x3f
	.zero		1


	//   ....[86]....
        /*0e00*/ 	.word	0x00032340
        /*0e04*/ 	.word	0x0000001a
        /*0e08*/ 	.word	0x00000000
        /*0e0c*/ 	.short	0x010a
        /*0e0e*/ 	.byte	0x3f
	.zero		1


	//   ....[87]....
        /*0e10*/ 	.word	0x00032480
        /*0e14*/ 	.word	0x00000009
        /*0e18*/ 	.word	0x00000000
        /*0e1c*/ 	.short	0x010a
        /*0e1e*/ 	.byte	0x3f
	.zero		1


	//   ....[88]....
        /*0e20*/ 	.word	0x00032ae0
        /*0e24*/ 	.word	0x0000003a
        /*0e28*/ 	.word	0x00000000
        /*0e2c*/ 	.short	0x010a
        /*0e2e*/ 	.byte	0x3f
	.zero		1


	//   ....[89]....
        /*0e30*/ 	.word	0x00032c20
        /*0e34*/ 	.word	0x00000038
        /*0e38*/ 	.word	0x00000000
        /*0e3c*/ 	.short	0x010a
        /*0e3e*/ 	.byte	0x3f
	.zero		1


	//   ....[90]....
        /*0e40*/ 	.word	0x000350f0
        /*0e44*/ 	.word	0x00000009
        /*0e48*/ 	.word	0x00000000
        /*0e4c*/ 	.short	0x0101
        /*0e4e*/ 	.byte	0x3f
	.zero		1


	//   ....[91]....
        /*0e50*/ 	.word	0x00043850
        /*0e54*/ 	.word	0x00000005
        /*0e58*/ 	.word	0x00000000
        /*0e5c*/ 	.short	0x0101
        /*0e5e*/ 	.byte	0x3f
	.zero		1


	//   ....[92]....
        /*0e60*/ 	.word	0x00043880
        /*0e64*/ 	.word	0x00000009
        /*0e68*/ 	.word	0x00000000
        /*0e6c*/ 	.short	0x010a
        /*0e6e*/ 	.byte	0x3f
	.zero		1


	//   ....[93]....
        /*0e70*/ 	.word	0x000438d0
        /*0e74*/ 	.word	0x00000038
        /*0e78*/ 	.word	0x00000000
        /*0e7c*/ 	.short	0x010a
        /*0e7e*/ 	.byte	0x3f
	.zero		1


	//----- nvinfo : EIATTR_NUM_MBARRIERS
	.align		4
.L_880:
        /*0e80*/ 	.byte	0x03, 0x38
        /*0e82*/ 	.short	0x0017


	//----- nvinfo : EIATTR_EXIT_INSTR_OFFSETS
	.align		4
        /*0e84*/ 	.byte	0x04, 0x1c
        /*0e86*/ 	.short	(.L_882 - .L_881)


	//   ....[0]....
.L_881:
        /*0e88*/ 	.word	0x00000a30


	//   ....[1]....
        /*0e8c*/ 	.word	0x00026fc0


	//   ....[2]....
        /*0e90*/ 	.word	0x0002e440


	//----- nvinfo : EIATTR_MAX_THREADS
	.align		4
.L_882:
        /*0e94*/ 	.byte	0x04, 0x05
        /*0e96*/ 	.short	(.L_884 - .L_883)
.L_883:
        /*0e98*/ 	.word	0x00000180
        /*0e9c*/ 	.word	0x00000001
        /*0ea0*/ 	.word	0x00000001


	//----- nvinfo : EIATTR_CRS_STACK_SIZE
	.align		4
.L_884:
        /*0ea4*/ 	.byte	0x04, 0x1e
        /*0ea6*/ 	.short	(.L_886 - .L_885)
.L_885:
        /*0ea8*/ 	.word	0x00000000


	//----- nvinfo : EIATTR_CBANK_PARAM_SIZE
	.align		4
.L_886:
        /*0eac*/ 	.byte	0x03, 0x19
        /*0eae*/ 	.short	0x0bf0


	//----- nvinfo : EIATTR_PARAM_CBANK
	.align		4
        /*0eb0*/ 	.byte	0x04, 0x0a
        /*0eb2*/ 	.short	(.L_888 - .L_887)
	.align		4
.L_887:
        /*0eb4*/ 	.word	index@(.nv.constant0._ZN7cutlass13device_kernelIN5flash11enable_sm90INS1_16FlashAttnFwdSm90INS1_25CollectiveMainloopFwdSm90ILi2EN4cute5tupleIJNS5_1CILi1EEES8_S8_EEENS6_IJNS7_ILi64EEESA_SA_EEELi512ENS_10bfloat16_tEfNS_4arch4Sm90ELb0ELb1ELb0ELb1ELb1ELb0ELb1ELb0ELb0ELb1ELb1ELb0EEENS1_21CollectiveEpilogueFwdINS6_IJSA_NS7_ILi512EEESA_EEES9_SC_SE_Li256ELb1ELb1ELb1ELb0EEENS1_36VarlenDynamicPersistentTileSchedulerILi64ELi64ELi256ELi128ELb1ELb1ELb1ELb1ELb0ELb1EEEEEEEEEvNT_6ParamsE)
        /*0eb8*/ 	.short	0x0210
        /*0eba*/ 	.short	0x0bf0


	//----- nvinfo : EIATTR_SW_WAR
	.align		4
.L_888:
        /*0ebc*/ 	.byte	0x04, 0x36
        /*0ebe*/ 	.short	(.L_890 - .L_889)
.L_889:
        /*0ec0*/ 	.word	0x00000008
.L_890:


//--------------------- .nv.info._ZN7cutlass13device_kernelIN5flash11enable_sm90INS1_16FlashAttnFwdSm90INS1_25CollectiveMainloopFwdSm90ILi2EN4cute5tupleIJNS5_1CILi1EEES8_S8_EEENS6_IJNS7_ILi64EEESA_SA_EEELi512ENS_10bfloat16_tEfNS_4arch4Sm90ELb0ELb1ELb0ELb1ELb1ELb1ELb1ELb0ELb0ELb1ELb1ELb0EEENS1_21CollectiveEpilogueFwdINS6_IJSA_NS7_ILi512EEESA_EEES9_SC_SE_Li256ELb1ELb1ELb1ELb0EEENS1_36VarlenDynamicPersistentTileSchedulerILi64ELi64ELi256ELi128ELb1ELb1ELb1ELb1ELb0ELb1EEEEEEEEEvNT_6ParamsE --------------------------
	.section	.nv.info._ZN7cutlass13device_kernelIN5flash11enable_sm90INS1_16FlashAttnFwdSm90INS1_25CollectiveMainloopFwdSm90ILi2EN4cute5tupleIJNS5_1CILi1EEES8_S8_EEENS6_IJNS7_ILi64EEESA_SA_EEELi512ENS_10bfloat16_tEfNS_4arch4Sm90ELb0ELb1ELb0ELb1ELb1ELb1ELb1ELb0ELb0ELb1ELb1ELb0EEENS1_21CollectiveEpilogueFwdINS6_IJSA_NS7_ILi512EEESA_EEES9_SC_SE_Li256ELb1ELb1ELb1ELb0EEENS1_36VarlenDynamicPersistentTileSchedulerILi64ELi64ELi256ELi128ELb1ELb1ELb1ELb1ELb0ELb1EEEEEEEEEvNT_6ParamsE,"",@"SHT_CUDA_INFO"
	.sectionflags	@""
	.align	4


	//----- nvinfo : EIATTR_CUDA_API_VERSION
	.align		4
        /*0000*/ 	.byte	0x04, 0x37
        /*0002*/ 	.short	(.L_892 - .L_891)
.L_891:
        /*0004*/ 	.word	0x00000082


	//----- nvinfo : EIATTR_KPARAM_INFO
	.align		4
.L_892:
        /*0008*/ 	.byte	0x04, 0x17
        /*000a*/ 	.short	(.L_894 - .L_893)
.L_893:
        /*000c*/ 	.word	0x00000000
        /*0010*/ 	.short	0x0000
        /*0012*/ 	.short	0x0070
        /*0014*/ 	.byte	0x00, 0xf0, 0x01, 0x2e


	//----- nvinfo : EIATTR_SPARSE_MMA_MASK
	.align		4
.L_894:
        /*0018*/ 	.byte	0x03, 0x50
        /*001a*/ 	.short	0x0000


	//----- nvinfo : EIATTR_MAXREG_COUNT
	.align		4
        /*001c*/ 	.byte	0x03, 0x1b
        /*001e*/ 	.short	0x00a8


	//----- nvinfo : EIATTR_NUM_BARRIERS
	.align		4
        /*0020*/ 	.byte	0x02, 0x4c
        /*0022*/ 	.byte	0x10
	.zero		1


	//----- nvinfo : EIATTR_EXTERNS
	.align		4
        /*0024*/ 	.byte	0x04, 0x0f
        /*0026*/ 	.short	(.L_896 - .L_895)


	//   ....[0]....
	.align		4
.L_895:
        /*0028*/ 	.word	index@(__assertfail)


	//----- nvinfo : EIATTR_ANNOTATIONS
	.align		4
.L_896:
        /*002c*/ 	.byte	0x04, 0x55
        /*002e*/ 	.short	(.L_898 - .L_897)


	//   ....[0]....
.L_897:
        /* <DEDUP_REMOVED lines=36> */


	//----- nvinfo : EIATTR_MERCURY_ISA_VERSION
	.align		4
.L_898:
        /*0260*/ 	.byte	0x03, 0x5f
        /*0262*/ 	.short	0x0101


	//----- nvinfo : EIATTR_UNUSED_LOAD_BYTE_OFFSET
	.align		4
        /*0264*/ 	.byte	0x04, 0x44
        /*0266*/ 	.short	(.L_900 - .L_899)


	//   ....[0]....
.L_899:
        /*0268*/ 	.word	0x00000b00
        /*026c*/ 	.word	0x0000fff0


	//   ....[1]....
        /*0270*/ 	.word	0x0002a010
        /*0274*/ 	.word	0x0000fff0


	//----- nvinfo : EIATTR_INT_WARP_WIDE_INSTR_OFFSETS
	.align		4
.L_900:
        /*0278*/ 	.byte	0x04, 0x31
        /*027a*/ 	.short	(.L_902 - .L_901)


	//   ....[0]....
.L_901:
        /*027c*/ 	.word	0x00000180


	//   ....[1]....
        /*0280*/ 	.word	0x000001c0


	//   ....[2]....
        /*0284*/ 	.word	0x00000230


	//   ....[3]....
        /*0288*/ 	.word	0x000002a0


	//   ....[4]....
        /*028c*/ 	.word	0x00032f90


	//   ....[5]....
        /*0290*/ 	.word	0x00033020


	//   ....[6]....
        /*0294*/ 	.word	0x000373f0


	//   ....[7]....
        /*0298*/ 	.word	0x00037480


	//----- nvinfo : EIATTR_COOP_GROUP_MASK_REGIDS
	.align		4
.L_902:
        /*029c*/ 	.byte	0x04, 0x29
        /*029e*/ 	.short	(.L_904 - .L_903)


	//   ....[0]....
.L_903:
        /*02a0*/ 	.word	0xffffffff


	//   ....[1]....
        /*02a4*/ 	.word	0xffffffff


	//   ....[2]....
        /*02a8*/ 	.word	0xffffffff


	//   ....[3]....
        /*02ac*/ 	.word	0xffffffff


	//   ....[4]....
        /*02b0*/ 	.word	0xffffffff


	//   ....[5]....
        /*02b4*/ 	.word	0xffffffff


	//   ....[6]....
        /*02b8*/ 	.word	0xffffffff


	//   ....[7]....
        /*02bc*/ 	.word	0xffffffff


	//   ....[8]....
        /*02c0*/ 	.word	0xffffffff


	//   ....[9]....
        /*02c4*/ 	.word	0xffffffff


	//   ....[10]....
        /*02c8*/ 	.word	0xffffffff


	//   ....[11]....
        /*02cc*/ 	.word	0xffffffff


	//   ....[12]....
        /*02d0*/ 	.word	0xffffffff


	//   ....[13]....
        /*02d4*/ 	.word	0xffffffff


	//   ....[14]....
        /*02d8*/ 	.word	0xffffffff


	//   ....[15]....
        /*02dc*/ 	.word	0xffffffff


	//   ....[16]....
        /*02e0*/ 	.word	0xffffffff


	//   ....[17]....
        /*02e4*/ 	.word	0xffffffff


	//   ....[18]....
        /*02e8*/ 	.word	0xffffffff


	//   ....[19]....
        /*02ec*/ 	.word	0xffffffff


	//   ....[20]....
        /*02f0*/ 	.word	0xffffffff


	//   ....[21]....
        /*02f4*/ 	.word	0xffffffff


	//   ....[22]....
        /*02f8*/ 	.word	0xffffffff


	//   ....[23]....
        /*02fc*/ 	.word	0xffffffff


	//   ....[24]....
        /*0300*/ 	.word	0xffffffff


	//   ....[25]....
        /*0304*/ 	.word	0xffffffff


	//   ....[26]....
        /*0308*/ 	.word	0xffffffff


	//   ....[27]....
        /*030c*/ 	.word	0xffffffff


	//   ....[28]....
        /*0310*/ 	.word	0xffffffff


	//   ....[29]....
        /*0314*/ 	.word	0xffffffff


	//   ....[30]....
        /*0318*/ 	.word	0xffffffff


	//   ....[31]....
        /*031c*/ 	.word	0xffffffff


	//   ....[32]....
        /*0320*/ 	.word	0xffffffff


	//   ....[33]....
        /*0324*/ 	.word	0xffffffff


	//   ....[34]....
        /*0328*/ 	.word	0xffffffff


	//   ....[35]....
        /*032c*/ 	.word	0xffffffff


	//   ....[36]....
        /*0330*/ 	.word	0xffffffff


	//   ....[37]....
        /*0334*/ 	.word	0xffffffff


	//   ....[38]....
        /*0338*/ 	.word	0xffffffff


	//   ....[39]....
        /*033c*/ 	.word	0xffffffff


	//   ....[40]....
        /*0340*/ 	.word	0xffffffff


	//   ....[41]....
        /*0344*/ 	.word	0xffffffff


	//   ....[42]....
        /*0348*/ 	.word	0xffffffff


	//   ....[43]....
        /*034c*/ 	.word	0xffffffff


	//   ....[44]....
        /*0350*/ 	.word	0xffffffff


	//   ....[45]....
        /*0354*/ 	.word	0xffffffff


	//   ....[46]....
        /*0358*/ 	.word	0xffffffff


	//   ....[47]....
        /*035c*/ 	.word	0xffffffff


	//   ....[48]....
        /*0360*/ 	.word	0xffffffff


	//   ....[49]....
        /*0364*/ 	.word	0xffffffff


	//   ....[50]....
        /*0368*/ 	.word	0xffffffff


	//   ....[51]....
        /*036c*/ 	.word	0xffffffff


	//   ....[52]....
        /*0370*/ 	.word	0xffffffff


	//   ....[53]....
        /*0374*/ 	.word	0xffffffff


	//   ....[54]....
        /*0378*/ 	.word	0xffffffff


	//   ....[55]....
        /*037c*/ 	.word	0xffffffff


	//   ....[56]....
        /*0380*/ 	.word	0xffffffff


	//   ....[57]....
        /*0384*/ 	.word	0xffffffff


	//   ....[58]....
        /*0388*/ 	.word	0xffffffff


	//   ....[59]....
        /*038c*/ 	.word	0xffffffff


	//   ....[60]....
        /*0390*/ 	.word	0xffffffff


	//   ....[61]....
        /*0394*/ 	.word	0xffffffff


	//   ....[62]....
        /*0398*/ 	.word	0xffffffff


	//   ....[63]....
        /*039c*/ 	.word	0xffffffff


	//   ....[64]....
        /*03a0*/ 	.word	0xffffffff


	//   ....[65]....
        /*03a4*/ 	.word	0xffffffff


	//   ....[66]....
        /*03a8*/ 	.word	0xffffffff


	//   ....[67]....
        /*03ac*/ 	.word	0xffffffff


	//   ....[68]....
        /*03b0*/ 	.word	0xffffffff


	//   ....[69]....
        /*03b4*/ 	.word	0xffffffff


	//   ....[70]....
        /*03b8*/ 	.word	0xffffffff


	//   ....[71]....
        /*03bc*/ 	.word	0xffffffff


	//   ....[72]....
        /*03c0*/ 	.word	0xffffffff


	//   ....[73]....
        /*03c4*/ 	.word	0xffffffff


	//   ....[74]....
        /*03c8*/ 	.word	0xffffffff


	//   ....[75]....
        /*03cc*/ 	.word	0xffffffff


	//   ....[76]....
        /*03d0*/ 	.word	0xffffffff


	//   ....[77]....
        /*03d4*/ 	.word	0xffffffff


	//   ....[78]....
        /*03d8*/ 	.word	0xffffffff


	//   ....[79]....
        /*03dc*/ 	.word	0xffffffff


	//   ....[80]....
        /*03e0*/ 	.word	0xffffffff


	//   ....[81]....
        /*03e4*/ 	.word	0xffffffff


	//   ....[82]....
        /*03e8*/ 	.word	0xffffffff


	//   ....[83]....
        /*03ec*/ 	.word	0xffffffff


	//   ....[84]....
        /*03f0*/ 	.word	0xffffffff


	//   ....[85]....
        /*03f4*/ 	.word	0xffffffff


	//   ....[86]....
        /*03f8*/ 	.word	0xffffffff


	//   ....[87]....
        /*03fc*/ 	.word	0xffffffff


	//   ....[88]....
        /*0400*/ 	.word	0xffffffff


	//   ....[89]....
        /*0404*/ 	.word	0xffffffff


	//   ....[90]....
        /*0408*/ 	.word	0xffffffff


	//   ....[91]....
        /*040c*/ 	.word	0xffffffff


	//   ....[92]....
        /*0410*/ 	.word	0xffffffff


	//   ....[93]....
        /*0414*/ 	.word	0xffffffff


	//   ....[94]....
        /*0418*/ 	.word	0xffffffff


	//   ....[95]....
        /*041c*/ 	.word	0xffffffff


	//   ....[96]....
        /*0420*/ 	.word	0xffffffff


	//   ....[97]....
        /*0424*/ 	.word	0xffffffff


	//   ....[98]....
        /*0428*/ 	.word	0xffffffff


	//   ....[99]....
        /*042c*/ 	.word	0xffffffff


	//   ....[100]....
        /*0430*/ 	.word	0xffffffff


	//   ....[101]....
        /*0434*/ 	.word	0xffffffff


	//   ....[102]....
        /*0438*/ 	.word	0xffffffff


	//   ....[103]....
        /*043c*/ 	.word	0xffffffff


	//   ....[104]....
        /*0440*/ 	.word	0xffffffff


	//   ....[105]....
        /*0444*/ 	.word	0xffffffff


	//   ....[106]....
        /*0448*/ 	.word	0xffffffff


	//   ....[107]....
        /*044c*/ 	.word	0xffffffff


	//   ....[108]....
        /*0450*/ 	.word	0xffffffff


	//   ....[109]....
        /*0454*/ 	.word	0xffffffff


	//   ....[110]....
        /*0458*/ 	.word	0xffffffff


	//   ....[111]....
        /*045c*/ 	.word	0xffffffff


	//   ....[112]....
        /*0460*/ 	.word	0xffffffff


	//   ....[113]....
        /*0464*/ 	.word	0xffffffff


	//   ....[114]....
        /*0468*/ 	.word	0xffffffff


	//   ....[115]....
        /*046c*/ 	.word	0xffffffff


	//   ....[116]....
        /*0470*/ 	.word	0xffffffff


	//   ....[117]....
        /*0474*/ 	.word	0xffffffff


	//   ....[118]....
        /*0478*/ 	.word	0xffffffff


	//   ....[119]....
        /*047c*/ 	.word	0xffffffff


	//   ....[120]....
        /*0480*/ 	.word	0xffffffff


	//   ....[121]....
        /*0484*/ 	.word	0xffffffff


	//   ....[122]....
        /*0488*/ 	.word	0xffffffff


	//   ....[123]....
        /*048c*/ 	.word	0xffffffff


	//   ....[124]....
        /*0490*/ 	.word	0xffffffff


	//   ....[125]....
        /*0494*/ 	.word	0xffffffff


	//   ....[126]....
        /*0498*/ 	.word	0xffffffff


	//   ....[127]....
        /*049c*/ 	.word	0xffffffff


	//   ....[128]....
        /*04a0*/ 	.word	0xffffffff


	//   ....[129]....
        /*04a4*/ 	.word	0xffffffff


	//   ....[130]....
        /*04a8*/ 	.word	0xffffffff


	//   ....[131]....
        /*04ac*/ 	.word	0xffffffff


	//   ....[132]....
        /*04b0*/ 	.word	0xffffffff


	//   ....[133]....
        /*04b4*/ 	.word	0xffffffff


	//   ....[134]....
        /*04b8*/ 	.word	0xffffffff


	//   ....[135]....
        /*04bc*/ 	.word	0xffffffff


	//   ....[136]....
        /*04c0*/ 	.word	0xffffffff


	//   ....[137]....
        /*04c4*/ 	.word	0xffffffff


	//   ....[138]....
        /*04c8*/ 	.word	0xffffffff


	//   ....[139]....
        /*04cc*/ 	.word	0xffffffff


	//   ....[140]....
        /*04d0*/ 	.word	0xffffffff


	//   ....[141]....
        /*04d4*/ 	.word	0xffffffff


	//   ....[142]....
        /*04d8*/ 	.word	0xffffffff


	//   ....[143]....
        /*04dc*/ 	.word	0xffffffff


	//   ....[144]....
        /*04e0*/ 	.word	0xffffffff


	//   ....[145]....
        /*04e4*/ 	.word	0xffffffff


	//   ....[146]....
        /*04e8*/ 	.word	0xffffffff


	//   ....[147]....
        /*04ec*/ 	.word	0xffffffff


	//   ....[148]....
        /*04f0*/ 	.word	0xffffffff


	//   ....[149]....
        /*04f4*/ 	.word	0xffffffff


	//   ....[150]....
        /*04f8*/ 	.word	0xffffffff


	//   ....[151]....
        /*04fc*/ 	.word	0xffffffff


	//   ....[152]....
        /*0500*/ 	.word	0xffffffff


	//   ....[153]....
        /*0504*/ 	.word	0xffffffff


	//   ....[154]....
        /*0508*/ 	.word	0xffffffff


	//   ....[155]....
        /*050c*/ 	.word	0xffffffff


	//   ....[156]....
        /*0510*/ 	.word	0xffffffff


	//   ....[157]....
        /*0514*/ 	.word	0xffffffff


	//   ....[158]....
        /*0518*/ 	.word	0xffffffff


	//   ....[159]....
        /*051c*/ 	.word	0xffffffff


	//   ....[160]....
        /*0520*/ 	.word	0xffffffff


	//   ....[161]....
        /*0524*/ 	.word	0x0500000f


	//   ....[162]....
        /*0528*/ 	.word	0x0500000f


	//   ....[163]....
        /*052c*/ 	.word	0x0500000f


	//   ....[164]....
        /*0530*/ 	.word	0x0500000f


	//   ....[165]....
        /*0534*/ 	.word	0x0500000f


	//   ....[166]....
        /*0538*/ 	.word	0x0500000f


	//   ....[167]....
        /*053c*/ 	.word	0x0500000f


	//   ....[168]....
        /*0540*/ 	.word	0x0500000f


	//   ....[169]....
        /*0544*/ 	.word	0x0500000f


	//   ....[170]....
        /*0548*/ 	.word	0x0500000f


	//   ....[171]....
        /*054c*/ 	.word	0x0500000f


	//   ....[172]....
        /*0550*/ 	.word	0x0500000f


	//   ....[173]....
        /*0554*/ 	.word	0x0500000f


	//   ....[174]....
        /*0558*/ 	.word	0x0500000f


	//   ....[175]....
        /*055c*/ 	.word	0x0500000f


	//   ....[176]....
        /*0560*/ 	.word	0x0500000f


	//   ....[177]....
        /*0564*/ 	.word	0x0500000f


	//   ....[178]....
        /*0568*/ 	.word	0x0500000f


	//   ....[179]....
        /*056c*/ 	.word	0x0500000f


	//   ....[180]....
        /*0570*/ 	.word	0x0500000f


	//   ....[181]....
        /*0574*/ 	.word	0x0500000f


	//   ....[182]....
        /*0578*/ 	.word	0x0500000f


	//   ....[183]....
        /*057c*/ 	.word	0x0500000f


	//   ....[184]....
        /*0580*/ 	.word	0x0500000f


	//   ....[185]....
        /*0584*/ 	.word	0x0500000f


	//   ....[186]....
        /*0588*/ 	.word	0x0500000f


	//   ....[187]....
        /*058c*/ 	.word	0x0500000f


	//   ....[188]....
        /*0590*/ 	.word	0x0500000f


	//   ....[189]....
        /*0594*/ 	.word	0x0500000f


	//   ....[190]....
        /*0598*/ 	.word	0x0500000f


	//   ....[191]....
        /*059c*/ 	.word	0x0500000f


	//   ....[192]....
        /*05a0*/ 	.word	0x0500000f


	//   ....[193]....
        /*05a4*/ 	.word	0x0500000f


	//   ....[194]....
        /*05a8*/ 	.word	0x0500000f


	//   ....[195]....
        /*05ac*/ 	.word	0x0500000f


	//   ....[196]....
        /*05b0*/ 	.word	0x0500000f


	//   ....[197]....
        /*05b4*/ 	.word	0x0500000f


	//   ....[198]....
        /*05b8*/ 	.word	0x0500000f


	//   ....[199]....
        /*05bc*/ 	.word	0x0500000f


	//   ....[200]....
        /*05c0*/ 	.word	0x0500000f


	//   ....[201]....
        /*05c4*/ 	.word	0x0500000f


	//   ....[202]....
        /*05c8*/ 	.word	0x0500000f


	//   ....[203]....
        /*05cc*/ 	.word	0x0500000f


	//   ....[204]....
        /*05d0*/ 	.word	0x0500000f


	//   ....[205]....
        /*05d4*/ 	.word	0x0500000f


	//   ....[206]....
        /*05d8*/ 	.word	0x0500000f


	//   ....[207]....
        /*05dc*/ 	.word	0x0500000f


	//   ....[208]....
        /*05e0*/ 	.word	0x0500000f


	//   ....[209]....
        /*05e4*/ 	.word	0x0500000f


	//   ....[210]....
        /*05e8*/ 	.word	0x0500000f


	//   ....[211]....
        /*05ec*/ 	.word	0x0500000f


	//   ....[212]....
        /*05f0*/ 	.word	0x0500000f


	//   ....[213]....
        /*05f4*/ 	.word	0x0500000f


	//   ....[214]....
        /*05f8*/ 	.word	0x0500000f


	//   ....[215]....
        /*05fc*/ 	.word	0x0500000f


	//   ....[216]....
        /*0600*/ 	.word	0x0500000f


	//   ....[217]....
        /*0604*/ 	.word	0x0500000f


	//   ....[218]....
        /*0608*/ 	.word	0x0500000f


	//   ....[219]....
        /*060c*/ 	.word	0x0500000f


	//   ....[220]....
        /*0610*/ 	.word	0x0500000f


	//   ....[221]....
        /*0614*/ 	.word	0x0500000f


	//   ....[222]....
        /*0618*/ 	.word	0x0500000f


	//   ....[223]....
        /*061c*/ 	.word	0x0500000f


	//   ....[224]....
        /*0620*/ 	.word	0x0500000f


	//   ....[225]....
        /*0624*/ 	.word	0x0500000f


	//   ....[226]....
        /*0628*/ 	.word	0x0500000f


	//   ....[227]....
        /*062c*/ 	.word	0x0500000f


	//   ....[228]....
        /*0630*/ 	.word	0x0500000f


	//   ....[229]....
        /*0634*/ 	.word	0x0500000f


	//   ....[230]....
        /*0638*/ 	.word	0x0500000f


	//   ....[231]....
        /*063c*/ 	.word	0x0500000f


	//   ....[232]....
        /*0640*/ 	.word	0x0500000f


	//   ....[233]....
        /*0644*/ 	.word	0x0500000f


	//   ....[234]....
        /*0648*/ 	.word	0x0500000f


	//   ....[235]....
        /*064c*/ 	.word	0x0500000f


	//   ....[236]....
        /*0650*/ 	.word	0x0500000f


	//   ....[237]....
        /*0654*/ 	.word	0x0500000f


	//   ....[238]....
        /*0658*/ 	.word	0x0500000f


	//   ....[239]....
        /*065c*/ 	.word	0x0500000f


	//   ....[240]....
        /*0660*/ 	.word	0x0500000f


	//   ....[241]....
        /*0664*/ 	.word	0x0500000f


	//   ....[242]....
        /*0668*/ 	.word	0x0500000f


	//   ....[243]....
        /*066c*/ 	.word	0x0500000f


	//   ....[244]....
        /*0670*/ 	.word	0x0500000f


	//   ....[245]....
        /*0674*/ 	.word	0x0500000f


	//   ....[246]....
        /*0678*/ 	.word	0x0500000f


	//   ....[247]....
        /*067c*/ 	.word	0x0500000f


	//   ....[248]....
        /*0680*/ 	.word	0x0500000f


	//   ....[249]....
        /*0684*/ 	.word	0x0500000f


	//   ....[250]....
        /*0688*/ 	.word	0x0500000f


	//   ....[251]....
        /*068c*/ 	.word	0x0500000f


	//   ....[252]....
        /*0690*/ 	.word	0xffffffff


	//   ....[253]....
        /*0694*/ 	.word	0xffffffff


	//   ....[254]....
        /*0698*/ 	.word	0xffffffff


	//   ....[255]....
        /*069c*/ 	.word	0xffffffff


	//   ....[0]....
        /*06a0*/ 	.word	0xffffffff


	//   ....[1]....
        /*06a4*/ 	.word	0xffffffff


	//   ....[2]....
        /*06a8*/ 	.word	0xffffffff


	//   ....[3]....
        /*06ac*/ 	.word	0xffffffff


	//----- nvinfo : EIATTR_COOP_GROUP_INSTR_OFFSETS
	.align		4
.L_904:
        /*06b0*/ 	.byte	0x04, 0x28
        /*06b2*/ 	.short	(.L_906 - .L_905)


	//   ....[0]....
.L_905:
        /*06b4*/ 	.word	0x000000c0


	//   ....[1]....
        /*06b8*/ 	.word	0x00000190


	//   ....[2]....
        /*06bc*/ 	.word	0x000001e0


	//   ....[3]....
        /*06c0*/ 	.word	0x00000400


	//   ....[4]....
        /*06c4*/ 	.word	0x00000560


	//   ....[5]....
        /*06c8*/ 	.word	0x00000680


	//   ....[6]....
        /*06cc*/ 	.word	0x000007e0


	//   ....[7]....
        /*06d0*/ 	.word	0x00003120


	//   ....[8]....
        /*06d4*/ 	.word	0x00003130


	//   ....[9]....
        /*06d8*/ 	.word	0x00003d30


	//   ....[10]....
        /*06dc*/ 	.word	0x00003d40


	//   ....[11]....
        /*06e0*/ 	.word	0x00004700


	//   ....[12]....
        /*06e4*/ 	.word	0x00004710


	//   ....[13]....
        /*06e8*/ 	.word	0x00004af0


	//   ....[14]....
        /*06ec*/ 	.word	0x00004b00


	//   ....[15]....
        /*06f0*/ 	.word	0x00006490


	//   ....[16]....
        /*06f4*/ 	.word	0x0000e450


	//   ....[17]....
        /*06f8*/ 	.word	0x0000f340


	//   ....[18]....
        /*06fc*/ 	.word	0x0000f350


	//   ....[19]....
        /*0700*/ 	.word	0x0000f360


	//   ....[20]....
        /*0704*/ 	.word	0x0000f370


	//   ....[21]....
        /*0708*/ 	.word	0x0000f6a0


	//   ....[22]....
        /*070c*/ 	.word	0x0000f6b0


	//   ....[23]....
        /*0710*/ 	.word	0x0000f6c0


	//   ....[24]....
        /*0714*/ 	.word	0x0000f6d0


	//   ....[25]....
        /*0718*/ 	.word	0x00010a00


	//   ....[26]....
        /*071c*/ 	.word	0x00010a20


	//   ....[27]....
        /*0720*/ 	.word	0x00010a30


	//   ....[28]....
        /*0724*/ 	.word	0x00010a40


	//   ....[29]....
        /*0728*/ 	.word	0x00010b40


	//   ....[30]....
        /*072c*/ 	.word	0x00010b60


	//   ....[31]....
        /*0730*/ 	.word	0x00010b70


	//   ....[32]....
        /*0734*/ 	.word	0x00010b80


	//   ....[33]....
        /*0738*/ 	.word	0x00013740


	//   ....[34]....
        /*073c*/ 	.word	0x00014900


	//   ....[35]....
        /*0740*/ 	.word	0x00014b10


	//   ....[36]....
        /*0744*/ 	.word	0x000156e0


	//   ....[37]....
        /*0748*/ 	.word	0x00015740


	//   ....[38]....
        /*074c*/ 	.word	0x00015790


	//   ....[39]....
        /*0750*/ 	.word	0x000157b0


	//   ....[40]....
        /*0754*/ 	.word	0x00019ec0


	//   ....[41]....
        /*0758*/ 	.word	0x0001b520


	//   ....[42]....
        /*075c*/ 	.word	0x0001c6e0


	//   ....[43]....
        /*0760*/ 	.word	0x0001c730


	//   ....[44]....
        /*0764*/ 	.word	0x0001c780


	//   ....[45]....
        /*0768*/ 	.word	0x0001c7a0


	//   ....[46]....
        /*076c*/ 	.word	0x00020e30


	//   ....[47]....
        /*0770*/ 	.word	0x00022230


	//   ....[48]....
        /*0774*/ 	.word	0x000233f0


	//   ....[49]....
        /*0778*/ 	.word	0x00023600


	//   ....[50]....
        /*077c*/ 	.word	0x000241d0


	//   ....[51]....
        /*0780*/ 	.word	0x00024230


	//   ....[52]....
        /*0784*/ 	.word	0x00024280


	//   ....[53]....
        /*0788*/ 	.word	0x000242a0


	//   ....[54]....
        /*078c*/ 	.word	0x000289b0


	//   ....[55]....
        /*0790*/ 	.word	0x00028b30


	//   ....[56]....
        /*0794*/ 	.word	0x00028b50


	//   ....[57]....
        /*0798*/ 	.word	0x00028b90


	//   ....[58]....
        /*079c*/ 	.word	0x00028bb0


	//   ....[59]....
        /*07a0*/ 	.word	0x0002af50


	//   ....[60]....
        /*07a4*/ 	.word	0x0002b340


	//   ....[61]....
        /*07a8*/ 	.word	0x0002b350


	//   ....[62]....
        /*07ac*/ 	.word	0x0002b370


	//   ....[63]....
        /*07b0*/ 	.word	0x0002b380


	//   ....[64]....
        /*07b4*/ 	.word	0x0002bfb0


	//   ....[65]....
        /*07b8*/ 	.word	0x0002bfd0


	//   ....[66]....
        /*07bc*/ 	.word	0x0002c280


	//   ....[67]....
        /*07c0*/ 	.word	0x0002c2a0


	//   ....[68]....
        /*07c4*/ 	.word	0x0002cc20


	//   ....[69]....
        /*07c8*/ 	.word	0x0002cc50


	//   ....[70]....
        /*07cc*/ 	.word	0x0002d6b0


	//   ....[71]....
        /*07d0*/ 	.word	0x0002d6d0


	//   ....[72]....
        /*07d4*/ 	.word	0x0002ebd0


	//   ....[73]....
        /*07d8*/ 	.word	0x0002ec00


	//   ....[74]....
        /*07dc*/ 	.word	0x0002ee40


	//   ....[75]....
        /*07e0*/ 	.word	0x0002ee60


	//   ....[76]....
        /*07e4*/ 	.word	0x0002f100


	//   ....[77]....
        /*07e8*/ 	.word	0x0002f310


	//   ....[78]....
        /*07ec*/ 	.word	0x0002f340


	//   ....[79]....
        /*07f0*/ 	.word	0x0002f370


	//   ....[80]....
        /*07f4*/ 	.word	0x0002f3a0


	//   ....[81]....
        /*07f8*/ 	.word	0x0002f3d0


	//   ....[82]....
        /*07fc*/ 	.word	0x0002f400


	//   ....[83]....
        /*0800*/ 	.word	0x0002f590


	//   ....[84]....
        /*0804*/ 	.word	0x0002f5c0


	//   ....[85]....
        /*0808*/ 	.word	0x0002f5f0


	//   ....[86]....
        /*080c*/ 	.word	0x0002f620


	//   ....[87]....
        /*0810*/ 	.word	0x0002f650


	//   ....[88]....
        /*0814*/ 	.word	0x0002f680


	//   ....[89]....
        /*0818*/ 	.word	0x0002f710


	//   ....[90]....
        /*081c*/ 	.word	0x0002f740


	//   ....[91]....
        /*0820*/ 	.word	0x0002f750


	//   ....[92]....
        /*0824*/ 	.word	0x0002f790


	//   ....[93]....
        /*0828*/ 	.word	0x00030f60


	//   ....[94]....
        /*082c*/ 	.word	0x00033d90


	//   ....[95]....
        /*0830*/ 	.word	0x00033db0


	//   ....[96]....
        /*0834*/ 	.word	0x00033e40


	//   ....[97]....
        /*0838*/ 	.word	0x00033e60


	//   ....[98]....
        /*083c*/ 	.word	0x00033ee0


	//   ....[99]....
        /*0840*/ 	.word	0x00033f00


	//   ....[100]....
        /*0844*/ 	.word	0x00033f10


	//   ....[101]....
        /*0848*/ 	.word	0x00033f20


	//   ....[102]....
        /*084c*/ 	.word	0x000346d0


	//   ....[103]....
        /*0850*/ 	.word	0x00034700


	//   ....[104]....
        /*0854*/ 	.word	0x000347b0


	//   ....[105]....
        /*0858*/ 	.word	0x000347c0


	//   ....[106]....
        /*085c*/ 	.word	0x000347d0


	//   ....[107]....
        /*0860*/ 	.word	0x00034850


	//   ....[108]....
        /*0864*/ 	.word	0x00034860


	//   ....[109]....
        /*0868*/ 	.word	0x000348d0


	//   ....[110]....
        /*086c*/ 	.word	0x000351a0


	//   ....[111]....
        /*0870*/ 	.word	0x00035230


	//   ....[112]....
        /*0874*/ 	.word	0x000352b0


	//   ....[113]....
        /*0878*/ 	.word	0x00035400


	//   ....[114]....
        /*087c*/ 	.word	0x00035460


	//   ....[115]....
        /*0880*/ 	.word	0x00035480


	//   ....[116]....
        /*0884*/ 	.word	0x00035490


	//   ....[117]....
        /*0888*/ 	.word	0x00035720


	//   ....[118]....
        /*088c*/ 	.word	0x00035c50


	//   ....[119]....
        /*0890*/ 	.word	0x00035cb0


	//   ....[120]....
        /*0894*/ 	.word	0x00035e70


	//   ....[121]....
        /*0898*/ 	.word	0x00035eb0


	//   ....[122]....
        /*089c*/ 	.word	0x00035ec0


	//   ....[123]....
        /*08a0*/ 	.word	0x00035ed0


	//   ....[124]....
        /*08a4*/ 	.word	0x00036020


	//   ....[125]....
        /*08a8*/ 	.word	0x00036170


	//   ....[126]....
        /*08ac*/ 	.word	0x00036940


	//   ....[127]....
        /*08b0*/ 	.word	0x00036960


	//   ....[128]....
        /*08b4*/ 	.word	0x000369b0


	//   ....[129]....
        /*08b8*/ 	.word	0x000369c0


	//   ....[130]....
        /*08bc*/ 	.word	0x00036a00


	//   ....[131]....
        /*08c0*/ 	.word	0x00036a10


	//   ....[132]....
        /*08c4*/ 	.word	0x00036a20


	//   ....[133]....
        /*08c8*/ 	.word	0x00036a60


	//   ....[134]....
        /*08cc*/ 	.word	0x00036d50


	//   ....[135]....
        /*08d0*/ 	.word	0x00036d90


	//   ....[136]....
        /*08d4*/ 	.word	0x00036db0


	//   ....[137]....
        /*08d8*/ 	.word	0x00036dd0


	//   ....[138]....
        /*08dc*/ 	.word	0x00036e00


	//   ....[139]....
        /*08e0*/ 	.word	0x00036e20


	//   ....[140]....
        /*08e4*/ 	.word	0x00036f20


	//   ....[141]....
        /*08e8*/ 	.word	0x00037070


	//   ....[142]....
        /*08ec*/ 	.word	0x000376a0


	//   ....[143]....
        /*08f0*/ 	.word	0x000376d0


	//   ....[144]....
        /*08f4*/ 	.word	0x00037730


	//   ....[145]....
        /*08f8*/ 	.word	0x00037760


	//   ....[146]....
        /*08fc*/ 	.word	0x00037790


	//   ....[147]....
        /*0900*/ 	.word	0x000377c0


	//   ....[148]....
        /*0904*/ 	.word	0x000377f0


	//   ....[149]....
        /*0908*/ 	.word	0x00037820


	//   ....[150]....
        /*090c*/ 	.word	0x000379c0


	//   ....[151]....
        /*0910*/ 	.word	0x000379f0


	//   ....[152]....
        /*0914*/ 	.word	0x00037a20


	//   ....[153]....
        /*0918*/ 	.word	0x00037a50


	//   ....[154]....
        /*091c*/ 	.word	0x00037a80


	//   ....[155]....
        /*0920*/ 	.word	0x00037ab0


	//   ....[156]....
        /*0924*/ 	.word	0x00037b70


	//   ....[157]....
        /*0928*/ 	.word	0x00037b90


	//   ....[158]....
        /*092c*/ 	.word	0x00037bb0


	//   ....[159]....
        /*0930*/ 	.word	0x00037c10


	//   ....[160]....
        /*0934*/ 	.word	0x00038630


	//   ....[161]....
        /*0938*/ 	.word	0x00038950


	//   ....[162]....
        /*093c*/ 	.word	0x000389e0


	//   ....[163]....
        /*0940*/ 	.word	0x00038ac0


	//   ....[164]....
        /*0944*/ 	.word	0x00038b50


	//   ....[165]....
        /*0948*/ 	.word	0x00038c30


	//   ....[166]....
        /*094c*/ 	.word	0x00038cc0


	//   ....[167]....
        /*0950*/ 	.word	0x00038da0


	//   ....[168]....
        /*0954*/ 	.word	0x00038e30


	//   ....[169]....
        /*0958*/ 	.word	0x00038e80


	//   ....[170]....
        /*095c*/ 	.word	0x00038ed0


	//   ....[171]....
        /*0960*/ 	.word	0x00038f70


	//   ....[172]....
        /*0964*/ 	.word	0x00039000


	//   ....[173]....
        /*0968*/ 	.word	0x00039050


	//   ....[174]....
        /*096c*/ 	.word	0x000390a0


	//   ....[175]....
        /*0970*/ 	.word	0x00039190


	//   ....[176]....
        /*0974*/ 	.word	0x00039240


	//   ....[177]....
        /*0978*/ 	.word	0x000392c0


	//   ....[178]....
        /*097c*/ 	.word	0x00039350


	//   ....[179]....
        /*0980*/ 	.word	0x00039440


	//   ....[180]....
        /*0984*/ 	.word	0x00039490


	//   ....[181]....
        /*0988*/ 	.word	0x000394e0


	//   ....[182]....
        /*098c*/ 	.word	0x000395d0


	//   ....[183]....
        /*0990*/ 	.word	0x000399a0


	//   ....[184]....
        /*0994*/ 	.word	0x00039c70


	//   ....[185]....
        /*0998*/ 	.word	0x00039d60


	//   ....[186]....
        /*099c*/ 	.word	0x00039e00


	//   ....[187]....
        /*09a0*/ 	.word	0x00039e60


	//   ....[188]....
        /*09a4*/ 	.word	0x00039f50


	//   ....[189]....
        /*09a8*/ 	.word	0x00039fc0


	//   ....[190]....
        /*09ac*/ 	.word	0x0003a0b0


	//   ....[191]....
        /*09b0*/ 	.word	0x0003a120


	//   ....[192]....
        /*09b4*/ 	.word	0x0003a1c0


	//   ....[193]....
        /*09b8*/ 	.word	0x0003a2b0


	//   ....[194]....
        /*09bc*/ 	.word	0x0003a350


	//   ....[195]....
        /*09c0*/ 	.word	0x0003a3b0


	//   ....[196]....
        /*09c4*/ 	.word	0x0003a470


	//   ....[197]....
        /*09c8*/ 	.word	0x0003a4d0


	//   ....[198]....
        /*09cc*/ 	.word	0x0003a570


	//   ....[199]....
        /*09d0*/ 	.word	0x0003a620


	//   ....[200]....
        /*09d4*/ 	.word	0x0003a700


	//   ....[201]....
        /*09d8*/ 	.word	0x0003a9f0


	//   ....[202]....
        /*09dc*/ 	.word	0x0003aab0


	//   ....[203]....
        /*09e0*/ 	.word	0x0003ad20


	//   ....[204]....
        /*09e4*/ 	.word	0x0003ada0


	//   ....[205]....
        /*09e8*/ 	.word	0x0003afb0


	//   ....[206]....
        /*09ec*/ 	.word	0x0003b000


	//   ....[207]....
        /*09f0*/ 	.word	0x0003b170


	//   ....[208]....
        /*09f4*/ 	.word	0x0003b200


	//   ....[209]....
        /*09f8*/ 	.word	0x0003b340


	//   ....[210]....
        /*09fc*/ 	.word	0x0003b440


	//   ....[211]....
        /*0a00*/ 	.word	0x0003b6b0


	//   ....[212]....
        /*0a04*/ 	.word	0x0003b700


	//   ....[213]....
        /*0a08*/ 	.word	0x0003b8d0


	//   ....[214]....
        /*0a0c*/ 	.word	0x0003b920


	//   ....[215]....
        /*0a10*/ 	.word	0x0003baf0


	//   ....[216]....
        /*0a14*/ 	.word	0x0003bb40


	//   ....[217]....
        /*0a18*/ 	.word	0x0003bc30


	//   ....[218]....
        /*0a1c*/ 	.word	0x0003bcd0


	//   ....[219]....
        /*0a20*/ 	.word	0x0003bd30


	//   ....[220]....
        /*0a24*/ 	.word	0x0003bde0


	//   ....[221]....
        /*0a28*/ 	.word	0x0003be40


	//   ....[222]....
        /*0a2c*/ 	.word	0x0003bef0


	//   ....[223]....
        /*0a30*/ 	.word	0x0003bf50


	//   ....[224]....
        /*0a34*/ 	.word	0x0003c000


	//   ....[225]....
        /*0a38*/ 	.word	0x0003c0f0


	//   ....[226]....
        /*0a3c*/ 	.word	0x0003c1d0


	//   ....[227]....
        /*0a40*/ 	.word	0x0003c2e0


	//   ....[228]....
        /*0a44*/ 	.word	0x0003c3e0


	//   ....[229]....
        /*0a48*/ 	.word	0x0003c510


	//   ....[230]....
        /*0a4c*/ 	.word	0x0003c5f0


	//   ....[231]....
        /*0a50*/ 	.word	0x0003c6f0


	//   ....[232]....
        /*0a54*/ 	.word	0x0003c7d0


	//   ....[233]....
        /*0a58*/ 	.word	0x0003c860


	//   ....[234]....
        /*0a5c*/ 	.word	0x0003c900


	//   ....[235]....
        /*0a60*/ 	.word	0x0003ca70


	//   ....[236]....
        /*0a64*/ 	.word	0x0003cae0


	//   ....[237]....
        /*0a68*/ 	.word	0x0003cb50


	//   ....[238]....
        /*0a6c*/ 	.word	0x0003cbc0


	//   ....[239]....
        /*0a70*/ 	.word	0x0003cc30


	//   ....[240]....
        /*0a74*/ 	.word	0x0003ccb0


	//   ....[241]....
        /*0a78*/ 	.word	0x0003cd30


	//   ....[242]....
        /*0a7c*/ 	.word	0x0003cdc0


	//   ....[243]....
        /*0a80*/ 	.word	0x0003ce30


	//   ....[244]....
        /*0a84*/ 	.word	0x0003cea0


	//   ....[245]....
        /*0a88*/ 	.word	0x0003cf10


	//   ....[246]....
        /*0a8c*/ 	.word	0x0003cf90


	//   ....[247]....
        /*0a90*/ 	.word	0x0003d000


	//   ....[248]....
        /*0a94*/ 	.word	0x0003d0b0


	//   ....[249]....
        /*0a98*/ 	.word	0x0003d100


	//   ....[250]....
        /*0a9c*/ 	.word	0x0003d190


	//   ....[251]....
        /*0aa0*/ 	.word	0x0003d2c0


	//   ....[252]....
        /*0aa4*/ 	.word	0x0003f1e0


	//   ....[253]....
        /*0aa8*/ 	.word	0x00040850


	//   ....[254]....
        /*0aac*/ 	.word	0x00040b40


	//   ....[255]....
        /*0ab0*/ 	.word	0x00041870


	//   ....[0]....
        /*0ab4*/ 	.word	0x000418c0


	//   ....[1]....
        /*0ab8*/ 	.word	0x000418e0


	//   ....[2]....
        /*0abc*/ 	.word	0x000418f0


	//   ....[3]....
        /*0ac0*/ 	.word	0x0004c5c0


	//----- nvinfo : EIATTR_REG_RECONFIG
	.align		4
.L_906:
        /*0ac4*/ 	.byte	0x01, 0x54
	.zero		2


	//----- nvinfo : EIATTR_SYSCALL_OFFSETS
	.align		4
        /*0ac8*/ 	.byte	0x04, 0x46
        /*0aca*/ 	.short	(.L_908 - .L_907)


	//   ....[0]....
.L_907:
        /*0acc*/ 	.word	0x00002560


	//   ....[1]....
        /*0ad0*/ 	.word	0x000026b0


	//   ....[2]....
        /*0ad4*/ 	.word	0x0000e800


	//   ....[3]....
        /*0ad8*/ 	.word	0x0000f0f0


	//   ....[4]....
        /*0adc*/ 	.word	0x00033180


	//   ....[5]....
        /*0ae0*/ 	.word	0x000332d0


	//   ....[6]....
        /*0ae4*/ 	.word	0x000333c0


	//   ....[7]....
        /*0ae8*/ 	.word	0x000342e0


	//   ....[8]....
        /*0aec*/ 	.word	0x00034b40


	//----- nvinfo : EIATTR_MBARRIER_INSTR_OFFSETS
	.align		4
.L_908:
        /*0af0*/ 	.byte	0x04, 0x39
        /*0af2*/ 	.short	(.L_910 - .L_909)


	//   ....[0]....
.L_909:
        /*0af4*/ 	.word	0x000002d0
        /*0af8*/ 	.word	0x000000ff
        /*0afc*/ 	.word	0x00038800
        /*0b00*/ 	.short	0x0100
        /*0b02*/ 	.byte	0x08
	.zero		1


	//   ....[1]....
        /*0b04*/ 	.word	0x000002f0
        /*0b08*/ 	.word	0x000000ff
        /*0b0c*/ 	.word	0x00038810
        /*0b10*/ 	.short	0x0100
        /*0b12*/ 	.byte	0x08
	.zero		1


	//   ....[2]....
        /*0b14*/ 	.word	0x00000300
        /*0b18*/ 	.word	0x000000ff
        /*0b1c*/ 	.word	0x00038820
        /*0b20*/ 	.short	0x0100
        /*0b22*/ 	.byte	0x08
	.zero		1


	//   ....[3]....
        /*0b24*/ 	.word	0x000003b0
        /*0b28*/ 	.word	0x000000ff
        /*0b2c*/ 	.word	0x00038830
        /*0b30*/ 	.short	0x0100
        /*0b32*/ 	.byte	0x06
	.zero		1


	//   ....[4]....
        /*0b34*/ 	.word	0x000003c0
        /*0b38*/ 	.word	0x000000ff
        /*0b3c*/ 	.word	0x00038840
        /*0b40*/ 	.short	0x0100
        /*0b42*/ 	.byte	0x06
	.zero		1


	//   ....[5]....
        /*0b44*/ 	.word	0x000003d0
        /*0b48*/ 	.word	0x000000ff
        /*0b4c*/ 	.word	0x00038838
        /*0b50*/ 	.short	0x0100
        /*0b52*/ 	.byte	0x06
	.zero		1


	//   ....[6]....
        /*0b54*/ 	.word	0x000003e0
        /*0b58*/ 	.word	0x000000ff
        /*0b5c*/ 	.word	0x00038848
        /*0b60*/ 	.short	0x0100
        /*0b62*/ 	.byte	0x06
	.zero		1


	//   ....[7]....
        /*0b64*/ 	.word	0x00000510
        /*0b68*/ 	.word	0x000000ff
        /*0b6c*/ 	.word	0x00038850
        /*0b70*/ 	.short	0x0100
        /*0b72*/ 	.byte	0x08
	.zero		1


	//   ....[8]....
        /*0b74*/ 	.word	0x00000520
        /*0b78*/ 	.word	0x000000ff
        /*0b7c*/ 	.word	0x00038860
        /*0b80*/ 	.short	0x0100
        /*0b82*/ 	.byte	0x08
	.zero		1


	//   ....[9]....
        /*0b84*/ 	.word	0x00000530
        /*0b88*/ 	.word	0x000000ff
        /*0b8c*/ 	.word	0x00038858
        /*0b90*/ 	.short	0x0100
        /*0b92*/ 	.byte	0x08
	.zero		1


	//   ....[10]....
        /*0b94*/ 	.word	0x00000540
        /*0b98*/ 	.word	0x000000ff
        /*0b9c*/ 	.word	0x00038868
        /*0ba0*/ 	.short	0x0100
        /*0ba2*/ 	.byte	0x08
	.zero		1


	//   ....[11]....
        /*0ba4*/ 	.word	0x00000630
        /*0ba8*/ 	.word	0x000000ff
        /*0bac*/ 	.word	0x00038870
        /*0bb0*/ 	.short	0x0100
        /*0bb2*/ 	.byte	0x06
	.zero		1


	//   ....[12]....
        /*0bb4*/ 	.word	0x00000640
        /*0bb8*/ 	.word	0x000000ff
        /*0bbc*/ 	.word	0x00038880
        /*0bc0*/ 	.short	0x0100
        /*0bc2*/ 	.byte	0x06
	.zero		1


	//   ....[13]....
        /*0bc4*/ 	.word	0x00000650
        /*0bc8*/ 	.word	0x000000ff
        /*0bcc*/ 	.word	0x00038878
        /*0bd0*/ 	.short	0x0100
        /*0bd2*/ 	.byte	0x06
	.zero		1


	//   ....[14]....
        /*0bd4*/ 	.word	0x00000660
        /*0bd8*/ 	.word	0x000000ff
        /*0bdc*/ 	.word	0x00038888
        /*0be0*/ 	.short	0x0100
        /*0be2*/ 	.byte	0x06
	.zero		1


	//   ....[15]....
        /*0be4*/ 	.word	0x00000790
        /*0be8*/ 	.word	0x000000ff
        /*0bec*/ 	.word	0x00038890
        /*0bf0*/ 	.short	0x0100
        /*0bf2*/ 	.byte	0x08
	.zero		1


	//   ....[16]....
        /*0bf4*/ 	.word	0x000007a0
        /*0bf8*/ 	.word	0x000000ff
        /*0bfc*/ 	.word	0x000388a0
        /*0c00*/ 	.short	0x0100
        /*0c02*/ 	.byte	0x08
	.zero		1


	//   ....[17]....
        /*0c04*/ 	.word	0x000007b0
        /*0c08*/ 	.word	0x000000ff
        /*0c0c*/ 	.word	0x00038898
        /*0c10*/ 	.short	0x0100
        /*0c12*/ 	.byte	0x08
	.zero		1


	//   ....[18]....
        /*0c14*/ 	.word	0x000007c0
        /*0c18*/ 	.word	0x000000ff
        /*0c1c*/ 	.word	0x000388a8
        /*0c20*/ 	.short	0x0100
        /*0c22*/ 	.byte	0x08
	.zero		1


	//   ....[19]....
        /*0c24*/ 	.word	0x000008f0
        /*0c28*/ 	.word	0x000000ff
        /*0c2c*/ 	.word	0x000388b0
        /*0c30*/ 	.short	0x0100
        /*0c32*/ 	.byte	0x08
	.zero		1


	//   ....[20]....
        /*0c34*/ 	.word	0x00000900
        /*0c38*/ 	.word	0x000000ff
        /*0c3c*/ 	.word	0x000388c0
        /*0c40*/ 	.short	0x0100
        /*0c42*/ 	.byte	0x08
	.zero		1


	//   ....[21]....
        /*0c44*/ 	.word	0x00000910
        /*0c48*/ 	.word	0x000000ff
        /*0c4c*/ 	.word	0x000388b8
        /*0c50*/ 	.short	0x0100
        /*0c52*/ 	.byte	0x08
	.zero		1


	//   ....[22]....
        /*0c54*/ 	.word	0x00000920
        /*0c58*/ 	.word	0x000000ff
        /*0c5c*/ 	.word	0x000388c8
        /*0c60*/ 	.short	0x0100
        /*0c62*/ 	.byte	0x08
	.zero		1


	//   ....[23]....
        /*0c64*/ 	.word	0x000030d0
        /*0c68*/ 	.word	0x00000028
        /*0c6c*/ 	.word	0x00038890
        /*0c70*/ 	.short	0x010a
        /*0c72*/ 	.byte	0x3f
	.zero		1


	//   ....[24]....
        /*0c74*/ 	.word	0x00003ce0
        /*0c78*/ 	.word	0x00000028
        /*0c7c*/ 	.word	0x00038890
        /*0c80*/ 	.short	0x010a
        /*0c82*/ 	.byte	0x3f
	.zero		1


	//   ....[25]....
        /*0c84*/ 	.word	0x00004570
        /*0c88*/ 	.word	0x00000028
        /*0c8c*/ 	.word	0x00038890
        /*0c90*/ 	.short	0x010a
        /*0c92*/ 	.byte	0x3f
	.zero		1


	//   ....[26]....
        /*0c94*/ 	.word	0x00004940
        /*0c98*/ 	.word	0x00000004
        /*0c9c*/ 	.word	0x00000000
        /*0ca0*/ 	.short	0x0101
        /*0ca2*/ 	.byte	0x3f
	.zero		1


	//   ....[27]....
        /*0ca4*/ 	.word	0x00004980
        /*0ca8*/ 	.word	0x00000028
        /*0cac*/ 	.word	0x000388b0
        /*0cb0*/ 	.short	0x010a
        /*0cb2*/ 	.byte	0x3f
	.zero		1


	//   ....[28]....
        /*0cb4*/ 	.word	0x00005250
        /*0cb8*/ 	.word	0x00000028
        /*0cbc*/ 	.word	0x00000000
        /*0cc0*/ 	.short	0x0101
        /*0cc2*/ 	.byte	0x3f
	.zero		1


	//   ....[29]....
        /*0cc4*/ 	.word	0x00008900
        /*0cc8*/ 	.word	0x0000000e
        /*0ccc*/ 	.word	0x00000000
        /*0cd0*/ 	.short	0x0101
        /*0cd2*/ 	.byte	0x3f
	.zero		1


	//   ....[30]....
        /*0cd4*/ 	.word	0x0000c710
        /*0cd8*/ 	.word	0x0000000e
        /*0cdc*/ 	.word	0x00000000
        /*0ce0*/ 	.short	0x0101
        /*0ce2*/ 	.byte	0x3f
	.zero		1


	//   ....[31]....
        /*0ce4*/ 	.word	0x0000ee70
        /*0ce8*/ 	.word	0x00000002
        /*0cec*/ 	.word	0x00038800
        /*0cf0*/ 	.short	0x010a
        /*0cf2*/ 	.byte	0x3f
	.zero		1


	//   ....[32]....
        /*0cf4*/ 	.word	0x0000eec0
        /*0cf8*/ 	.word	0x00000002
        /*0cfc*/ 	.word	0x00038800
        /*0d00*/ 	.short	0x010a
        /*0d02*/ 	.byte	0x3f
	.zero		1


	//   ....[33]....
        /*0d04*/ 	.word	0x0000f930
        /*0d08*/ 	.word	0x00000002
        /*0d0c*/ 	.word	0x00038800
        /*0d10*/ 	.short	0x010a
        /*0d12*/ 	.byte	0x3f
	.zero		1


	//   ....[34]....
        /*0d14*/ 	.word	0x00010e90
        /*0d18*/ 	.word	0x00000002
        /*0d1c*/ 	.word	0x00038800
        /*0d20*/ 	.short	0x010a
        /*0d22*/ 	.byte	0x3f
	.zero		1


	//   ....[35]....
        /*0d24*/ 	.word	0x00012620
        /*0d28*/ 	.word	0x00000004
        /*0d2c*/ 	.word	0x00000000
        /*0d30*/ 	.short	0x010a
        /*0d32*/ 	.byte	0x3f
	.zero		1


	//   ....[36]....
        /*0d34*/ 	.word	0x000126c0
        /*0d38*/ 	.word	0x00000002
        /*0d3c*/ 	.word	0x00000000
        /*0d40*/ 	.short	0x010a
        /*0d42*/ 	.byte	0x3f
	.zero		1


	//   ....[37]....
        /*0d44*/ 	.word	0x00012ae0
        /*0d48*/ 	.word	0x00000002
        /*0d4c*/ 	.word	0x00000000
        /*0d50*/ 	.short	0x010a
        /*0d52*/ 	.byte	0x3f
	.zero		1


	//   ....[38]....
        /*0d54*/ 	.word	0x00012b40
        /*0d58*/ 	.word	0x00000002
        /*0d5c*/ 	.word	0x00000000
        /*0d60*/ 	.short	0x010a
        /*0d62*/ 	.byte	0x3f
	.zero		1


	//   ....[39]....
        /*0d64*/ 	.word	0x000146d0
        /*0d68*/ 	.word	0x0000000a
        /*0d6c*/ 	.word	0x00000000
        /*0d70*/ 	.short	0x0101
        /*0d72*/ 	.byte	0x3f
	.zero		1


	//   ....[40]....
        /*0d74*/ 	.word	0x00019fd0
        /*0d78*/ 	.word	0x00000004
        /*0d7c*/ 	.word	0x00000000
        /*0d80*/ 	.short	0x0101
        /*0d82*/ 	.byte	0x3f
	.zero		1


	//   ....[41]....
        /*0d84*/ 	.word	0x0001a400
        /*0d88*/ 	.word	0x00000004
        /*0d8c*/ 	.word	0x00000000
        /*0d90*/ 	.short	0x010a
        /*0d92*/ 	.byte	0x3f
	.zero		1


	//   ....[42]....
        /*0d94*/ 	.word	0x0001a4a0
        /*0d98*/ 	.word	0x00000002
        /*0d9c*/ 	.word	0x00000000
        /*0da0*/ 	.short	0x010a
        /*0da2*/ 	.byte	0x3f
	.zero		1


	//   ....[43]....
        /*0da4*/ 	.word	0x0001a8c0
        /*0da8*/ 	.word	0x00000002
        /*0dac*/ 	.word	0x00000000
        /*0db0*/ 	.short	0x010a
        /*0db2*/ 	.byte	0x3f
	.zero		1


	//   ....[44]....
        /*0db4*/ 	.word	0x0001a920
        /*0db8*/ 	.word	0x00000002
        /*0dbc*/ 	.word	0x00000000
        /*0dc0*/ 	.short	0x010a
        /*0dc2*/ 	.byte	0x3f
	.zero		1


	//   ....[45]....
        /*0dc4*/ 	.word	0x0001c4b0
        /*0dc8*/ 	.word	0x00000008
        /*0dcc*/ 	.word	0x00000000
        /*0dd0*/ 	.short	0x0101
        /*0dd2*/ 	.byte	0x3f
	.zero		1


	//   ....[46]....
        /*0dd4*/ 	.word	0x00020f40
        /*0dd8*/ 	.word	0x00000004
        /*0ddc*/ 	.word	0x00000000
        /*0de0*/ 	.short	0x0101
        /*0de2*/ 	.byte	0x3f
	.zero		1


	//   ....[47]....
        /*0de4*/ 	.word	0x00021110
        /*0de8*/ 	.word	0x00000004
        /*0dec*/ 	.word	0x00000000
        /*0df0*/ 	.short	0x010a
        /*0df2*/ 	.byte	0x3f
	.zero		1


	//   ....[48]....
        /*0df4*/ 	.word	0x000211b0
        /*0df8*/ 	.word	0x00000002
        /*0dfc*/ 	.word	0x00000000
        /*0e00*/ 	.short	0x010a
        /*0e02*/ 	.byte	0x3f
	.zero		1


	//   ....[49]....
        /*0e04*/ 	.word	0x000215d0
        /*0e08*/ 	.word	0x00000002
        /*0e0c*/ 	.word	0x00000000
        /*0e10*/ 	.short	0x010a
        /*0e12*/ 	.byte	0x3f
	.zero		1


	//   ....[50]....
        /*0e14*/ 	.word	0x00021630
        /*0e18*/ 	.word	0x00000002
        /*0e1c*/ 	.word	0x00000000
        /*0e20*/ 	.short	0x010a
        /*0e22*/ 	.byte	0x3f
	.zero		1


	//   ....[51]....
        /*0e24*/ 	.word	0x000231c0
        /*0e28*/ 	.word	0x00000008
        /*0e2c*/ 	.word	0x00000000
        /*0e30*/ 	.short	0x0101
        /*0e32*/ 	.byte	0x3f
	.zero		1


	//   ....[52]....
        /*0e34*/ 	.word	0x00028ac0
        /*0e38*/ 	.word	0x00000004
        /*0e3c*/ 	.word	0x00000000
        /*0e40*/ 	.short	0x0101
        /*0e42*/ 	.byte	0x3f
	.zero		1


	//   ....[53]....
        /*0e44*/ 	.word	0x0002bfa0
        /*0e48*/ 	.word	0x00000003
        /*0e4c*/ 	.word	0x00000000
        /*0e50*/ 	.short	0x0101
        /*0e52*/ 	.byte	0x3f
	.zero		1


	//   ....[54]....
        /*0e54*/ 	.word	0x0002cb80
        /*0e58*/ 	.word	0x00000006
        /*0e5c*/ 	.word	0x00000000
        /*0e60*/ 	.short	0x0101
        /*0e62*/ 	.byte	0x3f
	.zero		1


	//   ....[55]....
        /*0e64*/ 	.word	0x00031040
        /*0e68*/ 	.word	0x00000012
        /*0e6c*/ 	.word	0x00038820
        /*0e70*/ 	.short	0x010a
        /*0e72*/ 	.byte	0x3f
	.zero		1


	//   ....[56]....
        /*0e74*/ 	.word	0x000310f0
        /*0e78*/ 	.word	0x00000003
        /*0e7c*/ 	.word	0x000388a0
        /*0e80*/ 	.short	0x010a
        /*0e82*/ 	.byte	0x3f
	.zero		1


	//   ....[57]....
        /*0e84*/ 	.word	0x00031320
        /*0e88*/ 	.word	0x00000003
        /*0e8c*/ 	.word	0x000388c0
        /*0e90*/ 	.short	0x010a
        /*0e92*/ 	.byte	0x3f
	.zero		1


	//   ....[58]....
        /*0e94*/ 	.word	0x00031d10
        /*0e98*/ 	.word	0x0000000a
        /*0e9c*/ 	.word	0x000388a0
        /*0ea0*/ 	.short	0x010a
        /*0ea2*/ 	.byte	0x3f
	.zero		1


	//   ....[59]....
        /*0ea4*/ 	.word	0x00031f30
        /*0ea8*/ 	.word	0x0000000a
        /*0eac*/ 	.word	0x000388c0
        /*0eb0*/ 	.short	0x010a
        /*0eb2*/ 	.byte	0x3f
	.zero		1


	//   ....[60]....
        /*0eb4*/ 	.word	0x00033b80
        /*0eb8*/ 	.word	0x00000019
        /*0ebc*/ 	.word	0x00038840
        /*0ec0*/ 	.short	0x010a
        /*0ec2*/ 	.byte	0x3f
	.zero		1


	//   ....[61]....
        /*0ec4*/ 	.word	0x00034020
        /*0ec8*/ 	.word	0x00000019
        /*0ecc*/ 	.word	0x00038830
        /*0ed0*/ 	.short	0x0107
        /*0ed2*/ 	.byte	0x3f
	.zero		1


	//   ....[62]....
        /*0ed4*/ 	.word	0x000340e0
        /*0ed8*/ 	.word	0x00000019
        /*0edc*/ 	.word	0x00038830
        /*0ee0*/ 	.short	0x0101
        /*0ee2*/ 	.byte	0x3f
	.zero		1


	//   ....[63]....
        /*0ee4*/ 	.word	0x00034980
        /*0ee8*/ 	.word	0x00000012
        /*0eec*/ 	.word	0x00038800
        /*0ef0*/ 	.short	0x0107
        /*0ef2*/ 	.byte	0x3f
	.zero		1


	//   ....[64]....
        /*0ef4*/ 	.word	0x00034a10
        /*0ef8*/ 	.word	0x00000012
        /*0efc*/ 	.word	0x00038800
        /*0f00*/ 	.short	0x0101
        /*0f02*/ 	.byte	0x3f
	.zero		1


	//   ....[65]....
        /*0f04*/ 	.word	0x000358e0
        /*0f08*/ 	.word	0x00000012
        /*0f0c*/ 	.word	0x00038810
        /*0f10*/ 	.short	0x0107
        /*0f12*/ 	.byte	0x3f
	.zero		1


	//   ....[66]....
        /*0f14*/ 	.word	0x000359e0
        /*0f18*/ 	.word	0x00000012
        /*0f1c*/ 	.word	0x00038810
        /*0f20*/ 	.short	0x0101
        /*0f22*/ 	.byte	0x3f
	.zero		1


	//   ....[67]....
        /*0f24*/ 	.word	0x00035a00
        /*0f28*/ 	.word	0x00000012
        /*0f2c*/ 	.word	0x00038820
        /*0f30*/ 	.short	0x010a
        /*0f32*/ 	.byte	0x3f
	.zero		1


	//   ....[68]....
        /*0f34*/ 	.word	0x00035a80
        /*0f38*/ 	.word	0x00000019
        /*0f3c*/ 	.word	0x00038860
        /*0f40*/ 	.short	0x010a
        /*0f42*/ 	.byte	0x3f
	.zero		1


	//   ....[69]....
        /*0f44*/ 	.word	0x00036390
        /*0f48*/ 	.word	0x00000019
        /*0f4c*/ 	.word	0x00038850
        /*0f50*/ 	.short	0x0107
        /*0f52*/ 	.byte	0x3f
	.zero		1


	//   ....[70]....
        /*0f54*/ 	.word	0x00036450
        /*0f58*/ 	.word	0x00000019
        /*0f5c*/ 	.word	0x00038850
        /*0f60*/ 	.short	0x0101
        /*0f62*/ 	.byte	0x3f
	.zero		1


	//   ....[71]....
        /*0f64*/ 	.word	0x000367c0
        /*0f68*/ 	.word	0x00000006
        /*0f6c*/ 	.word	0x00038840
        /*0f70*/ 	.short	0x010a
        /*0f72*/ 	.byte	0x3f
	.zero		1


	//   ....[72]....
        /*0f74*/ 	.word	0x00036ae0
        /*0f78*/ 	.word	0x00000006
        /*0f7c*/ 	.word	0x00038830
        /*0f80*/ 	.short	0x0107
        /*0f82*/ 	.byte	0x3f
	.zero		1


	//   ....[73]....
        /*0f84*/ 	.word	0x00036b90
        /*0f88*/ 	.word	0x00000006
        /*0f8c*/ 	.word	0x00038830
        /*0f90*/ 	.short	0x0101
        /*0f92*/ 	.byte	0x3f
	.zero		1


	//   ....[74]....
        /*0f94*/ 	.word	0x00036bc0
        /*0f98*/ 	.word	0x00000006
        /*0f9c*/ 	.word	0x00038860
        /*0fa0*/ 	.short	0x010a
        /*0fa2*/ 	.byte	0x3f
	.zero		1


	//   ....[75]....
        /*0fa4*/ 	.word	0x00037270
        /*0fa8*/ 	.word	0x00000006
        /*0fac*/ 	.word	0x00038850
        /*0fb0*/ 	.short	0x0107
        /*0fb2*/ 	.byte	0x3f
	.zero		1


	//   ....[76]....
        /*0fb4*/ 	.word	0x00037320
        /*0fb8*/ 	.word	0x00000006
        /*0fbc*/ 	.word	0x00038850
        /*0fc0*/ 	.short	0x0101
        /*0fc2*/ 	.byte	0x3f
	.zero		1


	//   ....[77]....
        /*0fc4*/ 	.word	0x000385b0
        /*0fc8*/ 	.word	0x00000007
        /*0fcc*/ 	.word	0x00038820
        /*0fd0*/ 	.short	0x010a
        /*0fd2*/ 	.byte	0x3f
	.zero		1


	//   ....[78]....
        /*0fd4*/ 	.word	0x00038720
        /*0fd8*/ 	.word	0x00000005
        /*0fdc*/ 	.word	0x00038840
        /*0fe0*/ 	.short	0x010a
        /*0fe2*/ 	.byte	0x3f
	.zero		1


	//   ....[79]....
        /*0fe4*/ 	.word	0x000387c0
        /*0fe8*/ 	.word	0x00000003
        /*0fec*/ 	.word	0x00038840
        /*0ff0*/ 	.short	0x010a
        /*0ff2*/ 	.byte	0x3f
	.zero		1


	//   ....[80]....
        /*0ff4*/ 	.word	0x00038800
        /*0ff8*/ 	.word	0x00000005
        /*0ffc*/ 	.word	0x00038860
        /*1000*/ 	.short	0x010a
        /*1002*/ 	.byte	0x3f
	.zero		1


	//   ....[81]....
        /*1004*/ 	.word	0x00038840
        /*1008*/ 	.word	0x00000003
        /*100c*/ 	.word	0x00038860
        /*1010*/ 	.short	0x010a
        /*1012*/ 	.byte	0x3f
	.zero		1


	//   ....[82]....
        /*1014*/ 	.word	0x000388a0
        /*1018*/ 	.word	0x00000028
        /*101c*/ 	.word	0x00038890
        /*1020*/ 	.short	0x010a
        /*1022*/ 	.byte	0x3f
	.zero		1


	//   ....[83]....
        /*1024*/ 	.word	0x00038a10
        /*1028*/ 	.word	0x00000028
        /*102c*/ 	.word	0x00038890
        /*1030*/ 	.short	0x010a
        /*1032*/ 	.byte	0x3f
	.zero		1


	//   ....[84]....
        /*1034*/ 	.word	0x00038b90
        /*1038*/ 	.word	0x00000028
        /*103c*/ 	.word	0x00038890
        /*1040*/ 	.short	0x010a
        /*1042*/ 	.byte	0x3f
	.zero		1


	//   ....[85]....
        /*1044*/ 	.word	0x00038cf0
        /*1048*/ 	.word	0x00000028
        /*104c*/ 	.word	0x000388b0
        /*1050*/ 	.short	0x010a
        /*1052*/ 	.byte	0x3f
	.zero		1


	//   ....[86]....
        /*1054*/ 	.word	0x000390d0
        /*1058*/ 	.word	0x00000002
        /*105c*/ 	.word	0x00038800
        /*1060*/ 	.short	0x010a
        /*1062*/ 	.byte	0x3f
	.zero		1


	//   ....[87]....
        /*1064*/ 	.word	0x000396e0
        /*1068*/ 	.word	0x00000002
        /*106c*/ 	.word	0x00038800
        /*1070*/ 	.short	0x010a
        /*1072*/ 	.byte	0x3f
	.zero		1


	//   ....[88]....
        /*1074*/ 	.word	0x00039730
        /*1078*/ 	.word	0x00000002
        /*107c*/ 	.word	0x00000000
        /*1080*/ 	.short	0x010a
        /*1082*/ 	.byte	0x3f
	.zero		1


	//   ....[89]....
        /*1084*/ 	.word	0x00039780
        /*1088*/ 	.word	0x00000002
        /*108c*/ 	.word	0x00000000
        /*1090*/ 	.short	0x010a
        /*1092*/ 	.byte	0x3f
	.zero		1


	//   ....[90]....
        /*1094*/ 	.word	0x000397d0
        /*1098*/ 	.word	0x00000002
        /*109c*/ 	.word	0x00000000
        /*10a0*/ 	.short	0x010a
        /*10a2*/ 	.byte	0x3f
	.zero		1


	//   ....[91]....
        /*10a4*/ 	.word	0x00039820
        /*10a8*/ 	.word	0x00000002
        /*10ac*/ 	.word	0x00000000
        /*10b0*/ 	.short	0x010a
        /*10b2*/ 	.byte	0x3f
	.zero		1


	//   ....[92]....
        /*10b4*/ 	.word	0x00039870
        /*10b8*/ 	.word	0x00000002
        /*10bc*/ 	.word	0x00000000
        /*10c0*/ 	.short	0x010a
        /*10c2*/ 	.byte	0x3f
	.zero		1


	//   ....[93]....
        /*10c4*/ 	.word	0x000398c0
        /*10c8*/ 	.word	0x00000002
        /*10cc*/ 	.word	0x00000000
        /*10d0*/ 	.short	0x010a
        /*10d2*/ 	.byte	0x3f
	.zero		1


	//   ....[94]....
        /*10d4*/ 	.word	0x00039a60
        /*10d8*/ 	.word	0x00000012
        /*10dc*/ 	.word	0x00038820
        /*10e0*/ 	.short	0x010a
        /*10e2*/ 	.byte	0x3f
	.zero		1


	//   ....[95]....
        /*10e4*/ 	.word	0x00039ab0
        /*10e8*/ 	.word	0x00000003
        /*10ec*/ 	.word	0x000388a0
        /*10f0*/ 	.short	0x010a
        /*10f2*/ 	.byte	0x3f
	.zero		1


	//   ....[96]....
        /*10f4*/ 	.word	0x00039b00
        /*10f8*/ 	.word	0x00000003
        /*10fc*/ 	.word	0x000388c0
        /*1100*/ 	.short	0x010a
        /*1102*/ 	.byte	0x3f
	.zero		1


	//   ....[97]....
        /*1104*/ 	.word	0x00039b50
        /*1108*/ 	.word	0x0000000a
        /*110c*/ 	.word	0x000388a0
        /*1110*/ 	.short	0x010a
        /*1112*/ 	.byte	0x3f
	.zero		1


	//   ....[98]....
        /*1114*/ 	.word	0x00039ba0
        /*1118*/ 	.word	0x0000000a
        /*111c*/ 	.word	0x000388c0
        /*1120*/ 	.short	0x010a
        /*1122*/ 	.byte	0x3f
	.zero		1


	//   ....[99]....
        /*1124*/ 	.word	0x00039cb0
        /*1128*/ 	.word	0x00000019
        /*112c*/ 	.word	0x00038840
        /*1130*/ 	.short	0x010a
        /*1132*/ 	.byte	0x3f
	.zero		1


	//   ....[100]....
        /*1134*/ 	.word	0x0003b240
        /*1138*/ 	.word	0x00000012
        /*113c*/ 	.word	0x00038820
        /*1140*/ 	.short	0x010a
        /*1142*/ 	.byte	0x3f
	.zero		1


	//   ....[101]....
        /*1144*/ 	.word	0x0003b290
        /*1148*/ 	.word	0x00000019
        /*114c*/ 	.word	0x00038860
        /*1150*/ 	.short	0x010a
        /*1152*/ 	.byte	0x3f
	.zero		1


	//   ....[102]....
        /*1154*/ 	.word	0x0003bb80
        /*1158*/ 	.word	0x00000006
        /*115c*/ 	.word	0x00038840
        /*1160*/ 	.short	0x010a
        /*1162*/ 	.byte	0x3f
	.zero		1


	//   ....[103]....
        /*1164*/ 	.word	0x0003c040
        /*1168*/ 	.word	0x00000006
        /*116c*/ 	.word	0x00038860
        /*1170*/ 	.short	0x010a
        /*1172*/ 	.byte	0x3f
	.zero		1


	//   ....[104]....
        /*1174*/ 	.word	0x0003d1e0
        /*1178*/ 	.word	0x00000007
        /*117c*/ 	.word	0x00038820
        /*1180*/ 	.short	0x010a
        /*1182*/ 	.byte	0x3f
	.zero		1


	//   ....[105]....
        /*1184*/ 	.word	0x0003d380
        /*1188*/ 	.word	0x00000005
        /*118c*/ 	.word	0x00038840
        /*1190*/ 	.short	0x010a
        /*1192*/ 	.byte	0x3f
	.zero		1


	//   ....[106]....
        /*1194*/ 	.word	0x0003d3d0
        /*1198*/ 	.word	0x00000003
        /*119c*/ 	.word	0x00038840
        /*11a0*/ 	.short	0x010a
        /*11a2*/ 	.byte	0x3f
	.zero		1


	//   ....[107]....
        /*11a4*/ 	.word	0x0003d420
        /*11a8*/ 	.word	0x00000005
        /*11ac*/ 	.word	0x00038860
        /*11b0*/ 	.short	0x010a
        /*11b2*/ 	.byte	0x3f
	.zero		1


	//   ....[108]....
        /*11b4*/ 	.word	0x0003d640
        /*11b8*/ 	.word	0x00000005
        /*11bc*/ 	.word	0x00000000
        /*11c0*/ 	.short	0x010a
        /*11c2*/ 	.byte	0x3f
	.zero		1


	//   ....[109]....
        /*11c4*/ 	.word	0x0003d780
        /*11c8*/ 	.word	0x0000000c
        /*11cc*/ 	.word	0x00000000
        /*11d0*/ 	.short	0x010a
        /*11d2*/ 	.byte	0x3f
	.zero		1


	//   ....[110]....
        /*11d4*/ 	.word	0x0003dd20
        /*11d8*/ 	.word	0x0000000c
        /*11dc*/ 	.word	0x00038810
        /*11e0*/ 	.short	0x010a
        /*11e2*/ 	.byte	0x3f
	.zero		1


	//   ....[111]....
        /*11e4*/ 	.word	0x0003dea0
        /*11e8*/ 	.word	0x0000000e
        /*11ec*/ 	.word	0x00000000
        /*11f0*/ 	.short	0x010a
        /*11f2*/ 	.byte	0x3f
	.zero		1


	//   ....[112]....
        /*11f4*/ 	.word	0x0003dfe0
        /*11f8*/ 	.word	0x0000000c
        /*11fc*/ 	.word	0x00000000
        /*1200*/ 	.short	0x010a
        /*1202*/ 	.byte	0x3f
	.zero		1


	//   ....[113]....
        /*1204*/ 	.word	0x000404b0
        /*1208*/ 	.word	0x00000005
        /*120c*/ 	.word	0x00000000
        /*1210*/ 	.short	0x0101
        /*1212*/ 	.byte	0x3f
	.zero		1


	//   ....[114]....
        /*1214*/ 	.word	0x0004c780
        /*1218*/ 	.word	0x00000000
        /*121c*/ 	.word	0x00000000
        /*1220*/ 	.short	0x0101
        /*1222*/ 	.byte	0x3f
	.zero		1


	//   ....[115]....
        /*1224*/ 	.word	0x0004c7a0
        /*1228*/ 	.word	0x0000000c
        /*122c*/ 	.word	0x00000000
        /*1230*/ 	.short	0x010a
        /*1232*/ 	.byte	0x3f
	.zero		1


	//   ....[116]....
        /*1234*/ 	.word	0x0004c7f0
        /*1238*/ 	.word	0x0000000c
        /*123c*/ 	.word	0x00038810
        /*1240*/ 	.short	0x010a
        /*1242*/ 	.byte	0x3f
	.zero		1


	//   ....[117]....
        /*1244*/ 	.word	0x0004c840
        /*1248*/ 	.word	0x0000000c
        /*124c*/ 	.word	0x00000000
        /*1250*/ 	.short	0x010a
        /*1252*/ 	.byte	0x3f
	.zero		1


	//----- nvinfo : EIATTR_NUM_MBARRIERS
	.align		4
.L_910:
        /*1254*/ 	.byte	0x03, 0x38
        /*1256*/ 	.short	0x0017


	//----- nvinfo : EIATTR_EXIT_INSTR_OFFSETS
	.align		4
        /*1258*/ 	.byte	0x04, 0x1c
        /*125a*/ 	.short	(.L_912 - .L_911)


	//   ....[0]....
.L_911:
        /*125c*/ 	.word	0x00038890


	//----- nvinfo : EIATTR_MAX_THREADS
	.align		4
.L_912:
        /*1260*/ 	.byte	0x04, 0x05
        /*1262*/ 	.short	(.L_914 - .L_913)
.L_913:
        /*1264*/ 	.word	0x00000180
        /*1268*/ 	.word	0x00000001
        /*126c*/ 	.word	0x00000001


	//----- nvinfo : EIATTR_CRS_STACK_SIZE
	.align		4
.L_914:
        /*1270*/ 	.byte	0x04, 0x1e
        /*1272*/ 	.short	(.L_916 - .L_915)
.L_915:
        /*1274*/ 	.word	0x00000000


	//----- nvinfo : EIATTR_CBANK_PARAM_SIZE
	.align		4
.L_916:
        /*1278*/ 	.byte	0x03, 0x19
        /*127a*/ 	.short	0x0bf0


	//----- nvinfo : EIATTR_PARAM_CBANK
	.align		4
        /*127c*/ 	.byte	0x04, 0x0a
        /*127e*/ 	.short	(.L_918 - .L_917)
	.align		4
.L_917:
        /*1280*/ 	.word	index@(.nv.constant0._ZN7cutlass13device_kernelIN5flash11enable_sm90INS1_16FlashAttnFwdSm90INS1_25CollectiveMainloopFwdSm90ILi2EN4cute5tupleIJNS5_1CILi1EEES8_S8_EEENS6_IJNS7_ILi64EEESA_SA_EEELi512ENS_10bfloat16_tEfNS_4arch4Sm90ELb0ELb1ELb0ELb1ELb1ELb1ELb1ELb0ELb0ELb1ELb1ELb0EEENS1_21CollectiveEpilogueFwdINS6_IJSA_NS7_ILi512EEESA_EEES9_SC_SE_Li256ELb1ELb1ELb1ELb0EEENS1_36VarlenDynamicPersistentTileSchedulerILi64ELi64ELi256ELi128ELb1ELb1ELb1ELb1ELb0ELb1EEEEEEEEEvNT_6ParamsE)
        /*1284*/ 	.short	0x0210
        /*1286*/ 	.short	0x0bf0


	//----- nvinfo : EIATTR_SW_WAR
	.align		4
.L_918:
        /*1288*/ 	.byte	0x04, 0x36
        /*128a*/ 	.short	(.L_920 - .L_919)
.L_919:
        /*128c*/ 	.word	0x00000008
.L_920:


//--------------------- .nv.info._ZN7cutlass13device_kernelIN5flash11enable_sm90INS1_16FlashAttnFwdSm90INS1_25CollectiveMainloopFwdSm90ILi2EN4cute5tupleIJNS5_1CILi1EEES8_S8_EEENS6_IJNS7_ILi64EEESA_SA_EEELi512ENS_10bfloat16_tEfNS_4arch4Sm90ELb1ELb0ELb0ELb0ELb1ELb0ELb0ELb0ELb0ELb1ELb1ELb0EEENS1_21CollectiveEpilogueFwdINS6_IJSA_NS7_ILi512EEESA_EEES9_SC_SE_Li256ELb0ELb1ELb1ELb0EEENS1_19SingleTileSchedulerILb0ELb1ELb1ELi64EEEEEEEEEvNT_6ParamsE --------------------------
	.section	.nv.info._ZN7cutlass13device_kernelIN5flash11enable_sm90INS1_16FlashAttnFwdSm90INS1_25CollectiveMainloopFwdSm90ILi2EN4cute5tupleIJNS5_1CILi1EEES8_S8_EEENS6_IJNS7_ILi64EEESA_SA_EEELi512ENS_10bfloat16_tEfNS_4arch4Sm90ELb1ELb0ELb0ELb0ELb1ELb0ELb0ELb0ELb0ELb1ELb1ELb0EEENS1_21CollectiveEpilogueFwdINS6_IJSA_NS7_ILi512EEESA_EEES9_SC_SE_Li256ELb0ELb1ELb1ELb0EEENS1_19SingleTileSchedulerILb0ELb1ELb1ELi64EEEEEEEEEvNT_6ParamsE,"",@"SHT_CUDA_INFO"
	.sectionflags	@""
	.align	4


	//----- nvinfo : EIATTR_CUDA_API_VERSION
	.align		4
        /*0000*/ 	.byte	0x04, 0x37
        /*0002*/ 	.short	(.L_922 - .L_921)
.L_921:
        /*0004*/ 	.word	0x00000082


	//----- nvinfo : EIATTR_KPARAM_INFO
	.align		4
.L_922:
        /*0008*/ 	.byte	0x04, 0x17
        /*000a*/ 	.short	(.L_924 - .L_923)
.L_923:
        /*000c*/ 	.word	0x00000000
        /*0010*/ 	.short	0x0000
        /*0012*/ 	.short	0x0070
        /*0014*/ 	.byte	0x00, 0xf0, 0x01, 0x28


	//----- nvinfo : EIATTR_SPARSE_MMA_MASK
	.align		4
.L_924:
        /*0018*/ 	.byte	0x03, 0x50
        /*001a*/ 	.short	0x0000


	//----- nvinfo : EIATTR_MAXREG_COUNT
	.align		4
        /*001c*/ 	.byte	0x03, 0x1b
        /*001e*/ 	.short	0x00a8


	//----- nvinfo : EIATTR_NUM_BARRIERS
	.align		4
        /*0020*/ 	.byte	0x02, 0x4c
        /*0022*/ 	.byte	0x10
	.zero		1


	//----- nvinfo : EIATTR_EXTERNS
	.align		4
        /*0024*/ 	.byte	0x04, 0x0f
        /*0026*/ 	.short	(.L_926 - .L_925)


	//   ....[0]....
	.align		4
.L_925:
        /*0028*/ 	.word	index@(__assertfail)


	//----- nvinfo : EIATTR_MERCURY_ISA_VERSION
	.align		4
.L_926:
        /*002c*/ 	.byte	0x03, 0x5f
        /*002e*/ 	.short	0x0101


	//----- nvinfo : EIATTR_INT_WARP_WIDE_INSTR_OFFSETS
	.align		4
        /*0030*/ 	.byte	0x04, 0x31
        /*0032*/ 	.short	(.L_928 - .L_927)


	//   ....[0]....
.L_927:
        /*0034*/ 	.word	0x000000b0


	//   ....[1]....
        /*0038*/ 	.word	0x000000c0


	//   ....[2]....
        /*003c*/ 	.word	0x00000160


	//----- nvinfo : EIATTR_COOP_GROUP_MASK_REGIDS
	.align		4
.L_928:
        /*0040*/ 	.byte	0x04, 0x29
        /*0042*/ 	.short	(.L_930 - .L_929)


	//   ....[0]....
.L_929:
        /*0044*/ 	.word	0xffffffff


	//   ....[1]....
        /*0048*/ 	.word	0xffffffff


	//   ....[2]....
        /*004c*/ 	.word	0xffffffff


	//   ....[3]....
        /*0050*/ 	.word	0xffffffff


	//   ....[4]....
        /*0054*/ 	.word	0xffffffff


	//   ....[5]....
        /*0058*/ 	.word	0xffffffff


	//   ....[6]....
        /*005c*/ 	.word	0xffffffff


	//   ....[7]....
        /*0060*/ 	.word	0xffffffff


	//   ....[8]....
        /*0064*/ 	.word	0xffffffff


	//   ....[9]....
        /*0068*/ 	.word	0xffffffff


	//   ....[10]....
        /*006c*/ 	.word	0xffffffff


	//   ....[11]....
        /*0070*/ 	.word	0xffffffff


	//   ....[12]....
        /*0074*/ 	.word	0xffffffff


	//   ....[13]....
        /*0078*/ 	.word	0xffffffff


	//   ....[14]....
        /*007c*/ 	.word	0xffffffff


	//   ....[15]....
        /*0080*/ 	.word	0xffffffff


	//   ....[16]....
        /*0084*/ 	.word	0xffffffff


	//   ....[17]....
        /*0088*/ 	.word	0xffffffff


	//   ....[18]....
        /*008c*/ 	.word	0xffffffff


	//   ....[19]....
        /*0090*/ 	.word	0xffffffff


	//   ....[20]....
        /*0094*/ 	.word	0xffffffff


	//   ....[21]....
        /*0098*/ 	.word	0xffffffff


	//   ....[22]....
        /*009c*/ 	.word	0xffffffff


	//   ....[23]....
        /*00a0*/ 	.word	0xffffffff


	//   ....[24]....
        /*00a4*/ 	.word	0xffffffff


	//   ....[25]....
        /*00a8*/ 	.word	0xffffffff


	//   ....[26]....
        /*00ac*/ 	.word	0xffffffff


	//   ....[27]....
        /*00b0*/ 	.word	0xffffffff


	//   ....[28]....
        /*00b4*/ 	.word	0xffffffff


	//   ....[29]....
        /*00b8*/ 	.word	0xffffffff


	//   ....[30]....
        /*00bc*/ 	.word	0xffffffff


	//   ....[31]....
        /*00c0*/ 	.word	0xffffffff


	//   ....[32]....
        /*00c4*/ 	.word	0xffffffff


	//   ....[33]....
        /*00c8*/ 	.word	0xffffffff


	//   ....[34]....
        /*00cc*/ 	.word	0xffffffff


	//   ....[35]....
        /*00d0*/ 	.word	0xffffffff


	//   ....[36]....
        /*00d4*/ 	.word	0xffffffff


	//   ....[37]....
        /*00d8*/ 	.word	0xffffffff


	//   ....[38]....
        /*00dc*/ 	.word	0xffffffff


	//   ....[39]....
        /*00e0*/ 	.word	0xffffffff


	//   ....[40]....
        /*00e4*/ 	.word	0xffffffff


	//   ....[41]....
        /*00e8*/ 	.word	0xffffffff


	//   ....[42]....
        /*00ec*/ 	.word	0xffffffff


	//   ....[43]....
        /*00f0*/ 	.word	0xffffffff


	//   ....[44]....
        /*00f4*/ 	.word	0xffffffff


	//   ....[45]....
        /*00f8*/ 	.word	0xffffffff


	//   ....[46]....
        /*00fc*/ 	.word	0xffffffff


	//   ....[47]....
        /*0100*/ 	.word	0xffffffff


	//   ....[48]....
        /*0104*/ 	.word	0xffffffff


	//   ....[49]....
        /*0108*/ 	.word	0xffffffff


	//   ....[50]....
        /*010c*/ 	.word	0xffffffff


	//   ....[51]....
        /*0110*/ 	.word	0xffffffff


	//   ....[52]....
        /*0114*/ 	.word	0xffffffff


	//   ....[53]....
        /*0118*/ 	.word	0xffffffff


	//   ....[54]....
        /*011c*/ 	.word	0xffffffff


	//   ....[55]....
        /*0120*/ 	.word	0xffffffff


	//   ....[56]....
        /*0124*/ 	.word	0xffffffff


	//   ....[57]....
        /*0128*/ 	.word	0xffffffff


	//   ....[58]....
        /*012c*/ 	.word	0xffffffff


	//   ....[59]....
        /*0130*/ 	.word	0xffffffff


	//   ....[60]....
        /*0134*/ 	.word	0xffffffff


	//   ....[61]....
        /*0138*/ 	.word	0xffffffff


	//   ....[62]....
        /*013c*/ 	.word	0xffffffff


	//   ....[63]....
        /*0140*/ 	.word	0xffffffff


	//   ....[64]....
        /*0144*/ 	.word	0xffffffff


	//   ....[65]....
        /*0148*/ 	.word	0xffffffff


	//   ....[66]....
        /*014c*/ 	.word	0xffffffff


	//   ....[67]....
        /*0150*/ 	.word	0xffffffff


	//   ....[68]....
        /*0154*/ 	.word	0xffffffff


	//   ....[69]....
        /*0158*/ 	.word	0xffffffff


	//   ....[70]....
        /*015c*/ 	.word	0xffffffff


	//   ....[71]....
        /*0160*/ 	.word	0xffffffff


	//   ....[72]....
        /*0164*/ 	.word	0xffffffff


	//   ....[73]....
        /*0168*/ 	.word	0xffffffff


	//   ....[74]....
        /*016c*/ 	.word	0xffffffff


	//   ....[75]....
        /*0170*/ 	.word	0xffffffff


	//   ....[76]....
        /*0174*/ 	.word	0xffffffff


	//   ....[77]....
        /*0178*/ 	.word	0xffffffff


	//   ....[78]....
        /*017c*/ 	.word	0xffffffff


	//   ....[79]....
        /*0180*/ 	.word	0xffffffff


	//   ....[80]....
        /*0184*/ 	.word	0xffffffff


	//   ....[81]....
        /*0188*/ 	.word	0xffffffff


	//   ....[82]....
        /*018c*/ 	.word	0x0500000f


	//   ....[83]....
        /*0190*/ 	.word	0x0500000f


	//   ....[84]....
        /*0194*/ 	.word	0x0500000f


	//   ....[85]....
        /*0198*/ 	.word	0x0500000f


	//   ....[86]....
        /*019c*/ 	.word	0x0500000f


	//   ....[87]....
        /*01a0*/ 	.word	0x0500000f


	//   ....[88]....
        /*01a4*/ 	.word	0x0500000f


	//   ....[89]....
        /*01a8*/ 	.word	0x0500000f


	//   ....[90]....
        /*01ac*/ 	.word	0x0500000f


	//   ....[91]....
        /*01b0*/ 	.word	0x0500000f


	//   ....[92]....
        /*01b4*/ 	.word	0x0500000f


	//   ....[93]....
        /*01b8*/ 	.word	0x0500000f


	//   ....[94]....
        /*01bc*/ 	.word	0x0500000f


	//   ....[95]....
        /*01c0*/ 	.word	0x0500000f


	//   ....[96]....
        /*01c4*/ 	.word	0x0500000f


	//   ....[97]....
        /*01c8*/ 	.word	0x0500000f


	//   ....[98]....
        /*01cc*/ 	.word	0x0500000f


	//   ....[99]....
        /*01d0*/ 	.word	0x0500000f


	//   ....[100]....
        /*01d4*/ 	.word	0x0500000f


	//   ....[101]....
        /*01d8*/ 	.word	0x0500000f


	//   ....[102]....
        /*01dc*/ 	.word	0x0500000f


	//   ....[103]....
        /*01e0*/ 	.word	0x0500000f


	//   ....[104]....
        /*01e4*/ 	.word	0x0500000f


	//   ....[105]....
        /*01e8*/ 	.word	0x0500000f


	//   ....[106]....
        /*01ec*/ 	.word	0x0500000f


	//   ....[107]....
        /*01f0*/ 	.word	0x0500000f


	//   ....[108]....
        /*01f4*/ 	.word	0x0500000f


	//   ....[109]....
        /*01f8*/ 	.word	0x0500000f


	//   ....[110]....
        /*01fc*/ 	.word	0x0500000f


	//   ....[111]....
        /*0200*/ 	.word	0x0500000f


	//   ....[112]....
        /*0204*/ 	.word	0x0500000f


	//   ....[113]....
        /*0208*/ 	.word	0x0500000f


	//   ....[114]....
        /*020c*/ 	.word	0x0500000f


	//   ....[115]....
        /*0210*/ 	.word	0x0500000f


	//   ....[116]....
        /*0214*/ 	.word	0x0500000f


	//   ....[117]....
        /*0218*/ 	.word	0x0500000f


	//   ....[118]....
        /*021c*/ 	.word	0x0500000f


	//   ....[119]....
        /*0220*/ 	.word	0x0500000f


	//   ....[120]....
        /*0224*/ 	.word	0x0500000f


	//   ....[121]....
        /*0228*/ 	.word	0x0500000f


	//   ....[122]....
        /*022c*/ 	.word	0x0500000f


	//   ....[123]....
        /*0230*/ 	.word	0x0500000f


	//----- nvinfo : EIATTR_COOP_GROUP_INSTR_OFFSETS
	.align		4
.L_930:
        /*0234*/ 	.byte	0x04, 0x28
        /*0236*/ 	.short	(.L_932 - .L_931)


	//   ....[0]....
.L_931:
        /*0238*/ 	.word	0x00000060


	//   ....[1]....
        /*023c*/ 	.word	0x000000a0


	//   ....[2]....
        /*0240*/ 	.word	0x00000280


	//   ....[3]....
        /*0244*/ 	.word	0x000003e0


	//   ....[4]....
        /*0248*/ 	.word	0x00000500


	//   ....[5]....
        /*024c*/ 	.word	0x00000660


	//   ....[6]....
        /*0250*/ 	.word	0x000012d0


	//   ....[7]....
        /*0254*/ 	.word	0x00003450


	//   ....[8]....
        /*0258*/ 	.word	0x00003c20


	//   ....[9]....
        /*025c*/ 	.word	0x00003c50


	//   ....[10]....
        /*0260*/ 	.word	0x00004050


	//   ....[11]....
        /*0264*/ 	.word	0x000041c0


	//   ....[12]....
        /*0268*/ 	.word	0x00004330


	//   ....[13]....
        /*026c*/ 	.word	0x00004480


	//   ....[14]....
        /*0270*/ 	.word	0x00004f30


	//   ....[15]....
        /*0274*/ 	.word	0x00005480


	//   ....[16]....
        /*0278*/ 	.word	0x000054a0


	//   ....[17]....
        /*027c*/ 	.word	0x00005810


	//   ....[18]....
        /*0280*/ 	.word	0x00005a00


	//   ....[19]....
        /*0284*/ 	.word	0x00005b70


	//   ....[20]....
        /*0288*/ 	.word	0x00005cc0


	//   ....[21]....
        /*028c*/ 	.word	0x00006e80


	//   ....[22]....
        /*0290*/ 	.word	0x00007390


	//   ....[23]....
        /*0294*/ 	.word	0x000073c0


	//   ....[24]....
        /*0298*/ 	.word	0x00007600


	//   ....[25]....
        /*029c*/ 	.word	0x00007790


	//   ....[26]....
        /*02a0*/ 	.word	0x00008780


	//   ....[27]....
        /*02a4*/ 	.word	0x00008860


	//   ....[28]....
        /*02a8*/ 	.word	0x000088b0


	//   ....[29]....
        /*02ac*/ 	.word	0x000088e0


	//   ....[30]....
        /*02b0*/ 	.word	0x00008940


	//   ....[31]....
        /*02b4*/ 	.word	0x000093f0


	//   ....[32]....
        /*02b8*/ 	.word	0x000098b0


	//   ....[33]....
        /*02bc*/ 	.word	0x000098e0


	//   ....[34]....
        /*02c0*/ 	.word	0x00009900


	//   ....[35]....
        /*02c4*/ 	.word	0x00009930


	//   ....[36]....
        /*02c8*/ 	.word	0x00009dc0


	//   ....[37]....
        /*02cc*/ 	.word	0x00009de0


	//   ....[38]....
        /*02d0*/ 	.word	0x0000aa30


	//   ....[39]....
        /*02d4*/ 	.word	0x0000aa50


	//   ....[40]....
        /*02d8*/ 	.word	0x0000baa0


	//   ....[41]....
        /*02dc*/ 	.word	0x0000cdb0


	//   ....[42]....
        /*02e0*/ 	.word	0x0000cdd0


	//   ....[43]....
        /*02e4*/ 	.word	0x0000cde0


	//   ....[44]....
        /*02e8*/ 	.word	0x0000ce20


	//   ....[45]....
        /*02ec*/ 	.word	0x0000ce70


	//   ....[46]....
        /*02f0*/ 	.word	0x0000ce90


	//   ....[47]....
        /*02f4*/ 	.word	0x0000cee0


	//   ....[48]....
        /*02f8*/ 	.word	0x0000cf00


	//   ....[49]....
        /*02fc*/ 	.word	0x0000d490


	//   ....[50]....
        /*0300*/ 	.word	0x0000d4c0


	//   ....[51]....
        /*0304*/ 	.word	0x0000d4f0


	//   ....[52]....
        /*0308*/ 	.word	0x0000d560


	//   ....[53]....
        /*030c*/ 	.word	0x0000d5c0


	//   ....[54]....
        /*0310*/ 	.word	0x0000d5e0


	//   ....[55]....
        /*0314*/ 	.word	0x0000d630


	//   ....[56]....
        /*0318*/ 	.word	0x0000d650


	//   ....[57]....
        /*031c*/ 	.word	0x0000d940


	//   ....[58]....
        /*0320*/ 	.word	0x0000d970


	//   ....[59]....
        /*0324*/ 	.word	0x0000d9a0


	//   ....[60]....
        /*0328*/ 	.word	0x0000d9d0


	//   ....[61]....
        /*032c*/ 	.word	0x0000da00


	//   ....[62]....
        /*0330*/ 	.word	0x0000da50


	//   ....[63]....
        /*0334*/ 	.word	0x0000dbd0


	//   ....[64]....
        /*0338*/ 	.word	0x0000dc00


	//   ....[65]....
        /*033c*/ 	.word	0x0000e580


	//   ....[66]....
        /*0340*/ 	.word	0x0000e5a0


	//   ....[67]....
        /*0344*/ 	.word	0x0000e5b0


	//   ....[68]....
        /*0348*/ 	.word	0x0000e5d0


	//   ....[69]....
        /*034c*/ 	.word	0x0000e5f0


	//   ....[70]....
        /*0350*/ 	.word	0x0000e620


	//   ....[71]....
        /*0354*/ 	.word	0x0000e640


	//   ....[72]....
        /*0358*/ 	.word	0x0000e670


	//   ....[73]....
        /*035c*/ 	.word	0x0000e9d0


	//   ....[74]....
        /*0360*/ 	.word	0x0000ea00


	//   ....[75]....
        /*0364*/ 	.word	0x0000ea30


	//   ....[76]....
        /*0368*/ 	.word	0x0000ea50


	//   ....[77]....
        /*036c*/ 	.word	0x0000ea60


	//   ....[78]....
        /*0370*/ 	.word	0x0000ea80


	//   ....[79]....
        /*0374*/ 	.word	0x0000eb20


	//   ....[80]....
        /*0378*/ 	.word	0x0000eb60


	//   ....[81]....
        /*037c*/ 	.word	0x0000f060


	//   ....[82]....
        /*0380*/ 	.word	0x0000f680


	//   ....[83]....
        /*0384*/ 	.word	0x0000f770


	//   ....[84]....
        /*0388*/ 	.word	0x0000f810


	//   ....[85]....
        /*038c*/ 	.word	0x0000f890


	//   ....[86]....
        /*0390*/ 	.word	0x0000f940


	//   ....[87]....
        /*0394*/ 	.word	0x0000f9a0


	//   ....[88]....
        /*0398*/ 	.word	0x0000fa60


	//   ....[89]....
        /*039c*/ 	.word	0x0000fac0


	//   ....[90]....
        /*03a0*/ 	.word	0x0000fb60


	//   ....[91]....
        /*03a4*/ 	.word	0x0000fbf0


	//   ....[92]....
        /*03a8*/ 	.word	0x0000fc50


	//   ....[93]....
        /*03ac*/ 	.word	0x0000fd80


	//   ....[94]....
        /*03b0*/ 	.word	0x0000fdf0


	//   ....[95]....
        /*03b4*/ 	.word	0x0000fe50


	//   ....[96]....
        /*03b8*/ 	.word	0x0000ff10


	//   ....[97]....
        /*03bc*/ 	.word	0x0000ff70


	//   ....[98]....
        /*03c0*/ 	.word	0x00010010


	//   ....[99]....
        /*03c4*/ 	.word	0x00010160


	//   ....[100]....
        /*03c8*/ 	.word	0x00010220


	//   ....[101]....
        /*03cc*/ 	.word	0x000104a0


	//   ....[102]....
        /*03d0*/ 	.word	0x000104f0


	//   ....[103]....
        /*03d4*/ 	.word	0x000106b0


	//   ....[104]....
        /*03d8*/ 	.word	0x00010700


	//   ....[105]....
        /*03dc*/ 	.word	0x000108c0


	//   ....[106]....
        /*03e0*/ 	.word	0x00010910


	//   ....[107]....
        /*03e4*/ 	.word	0x000109f0


	//   ....[108]....
        /*03e8*/ 	.word	0x00010a90


	//   ....[109]....
        /*03ec*/ 	.word	0x00010af0


	//   ....[110]....
        /*03f0*/ 	.word	0x00010b90


	//   ....[111]....
        /*03f4*/ 	.word	0x00010bf0


	//   ....[112]....
        /*03f8*/ 	.word	0x00010c90


	//   ....[113]....
        /*03fc*/ 	.word	0x00010cf0


	//   ....[114]....
        /*0400*/ 	.word	0x00010d90


	//   ....[115]....
        /*0404*/ 	.word	0x00010e70


	//   ....[116]....
        /*0408*/ 	.word	0x00010f20


	//   ....[117]....
        /*040c*/ 	.word	0x00011010


	//   ....[118]....
        /*0410*/ 	.word	0x00011110


	//   ....[119]....
        /*0414*/ 	.word	0x00011230


	//   ....[120]....
        /*0418*/ 	.word	0x00011310


	//   ....[121]....
        /*041c*/ 	.word	0x00011420


	//   ....[122]....
        /*0420*/ 	.word	0x000114f0


	//   ....[123]....
        /*0424*/ 	.word	0x00011600


	//----- nvinfo : EIATTR_REG_RECONFIG
	.align		4
.L_932:
        /*0428*/ 	.byte	0x01, 0x54
	.zero		2


	//----- nvinfo : EIATTR_SYSCALL_OFFSETS
	.align		4
        /*042c*/ 	.byte	0x04, 0x46
        /*042e*/ 	.short	(.L_934 - .L_933)


	//   ....[0]....
.L_933:
        /*0430*/ 	.word	0x00003620


	//   ....[1]....
        /*0434*/ 	.word	0x0000c2c0


	//   ....[2]....
        /*0438*/ 	.word	0x0000c400


	//   ....[3]....
        /*043c*/ 	.word	0x0000c4f0


	//   ....[4]....
        /*0440*/ 	.word	0x0000d170


	//----- nvinfo : EIATTR_MBARRIER_INSTR_OFFSETS
	.align		4
.L_934:
        /*0444*/ 	.byte	0x04, 0x39
        /*0446*/ 	.short	(.L_936 - .L_935)


	//   ....[0]....
.L_935:
        /*0448*/ 	.word	0x00000170
        /*044c*/ 	.word	0x000000ff
        /*0450*/ 	.word	0x00028c00
        /*0454*/ 	.short	0x0100
        /*0456*/ 	.byte	0x08
	.zero		1


	//   ....[1]....
        /*0458*/ 	.word	0x00000180
        /*045c*/ 	.word	0x000000ff
        /*0460*/ 	.word	0x00028c20
        /*0464*/ 	.short	0x0100
        /*0466*/ 	.byte	0x08
	.zero		1


	//   ....[2]....
        /*0468*/ 	.word	0x00000230
        /*046c*/ 	.word	0x000000ff
        /*0470*/ 	.word	0x00028c30
        /*0474*/ 	.short	0x0100
        /*0476*/ 	.byte	0x06
	.zero		1


	//   ....[3]....
        /*0478*/ 	.word	0x00000240
        /*047c*/ 	.word	0x000000ff
        /*0480*/ 	.word	0x00028c40
        /*0484*/ 	.short	0x0100
        /*0486*/ 	.byte	0x06
	.zero		1


	//   ....[4]....
        /*0488*/ 	.word	0x00000250
        /*048c*/ 	.word	0x000000ff
        /*0490*/ 	.word	0x00028c38
        /*0494*/ 	.short	0x0100
        /*0496*/ 	.byte	0x06
	.zero		1


	//   ....[5]....
        /*0498*/ 	.word	0x00000260
        /*049c*/ 	.word	0x000000ff
        /*04a0*/ 	.word	0x00028c48
        /*04a4*/ 	.short	0x0100
        /*04a6*/ 	.byte	0x06
	.zero		1


	//   ....[6]....
        /*04a8*/ 	.word	0x00000390
        /*04ac*/ 	.word	0x000000ff
        /*04b0*/ 	.word	0x00028c50
        /*04b4*/ 	.short	0x0100
        /*04b6*/ 	.byte	0x08
	.zero		1


	//   ....[7]....
        /*04b8*/ 	.word	0x000003a0
        /*04bc*/ 	.word	0x000000ff
        /*04c0*/ 	.word	0x00028c60
        /*04c4*/ 	.short	0x0100
        /*04c6*/ 	.byte	0x08
	.zero		1


	//   ....[8]....
        /*04c8*/ 	.word	0x000003b0
        /*04cc*/ 	.word	0x000000ff
        /*04d0*/ 	.word	0x00028c58
        /*04d4*/ 	.short	0x0100
        /*04d6*/ 	.byte	0x08
	.zero		1


	//   ....[9]....
        /*04d8*/ 	.word	0x000003c0
        /*04dc*/ 	.word	0x000000ff
        /*04e0*/ 	.word	0x00028c68
        /*04e4*/ 	.short	0x0100
        /*04e6*/ 	.byte	0x08
	.zero		1


	//   ....[10]....
        /*04e8*/ 	.word	0x000004b0
        /*04ec*/ 	.word	0x000000ff
        /*04f0*/ 	.word	0x00028c70
        /*04f4*/ 	.short	0x0100
        /*04f6*/ 	.byte	0x06
	.zero		1


	//   ....[11]....
        /*04f8*/ 	.word	0x000004c0
        /*04fc*/ 	.word	0x000000ff
        /*0500*/ 	.word	0x00028c80
        /*0504*/ 	.short	0x0100
        /*0506*/ 	.byte	0x06
	.zero		1


	//   ....[12]....
        /*0508*/ 	.word	0x000004d0
        /*050c*/ 	.word	0x000000ff
        /*0510*/ 	.word	0x00028c78
        /*0514*/ 	.short	0x0100
        /*0516*/ 	.byte	0x06
	.zero		1


	//   ....[13]....
        /*0518*/ 	.word	0x000004e0
        /*051c*/ 	.word	0x000000ff
        /*0520*/ 	.word	0x00028c88
        /*0524*/ 	.short	0x0100
        /*0526*/ 	.byte	0x06
	.zero		1


	//   ....[14]....
        /*0528*/ 	.word	0x00000610
        /*052c*/ 	.word	0x000000ff
        /*0530*/ 	.word	0x00028c90
        /*0534*/ 	.short	0x0100
        /*0536*/ 	.byte	0x08
	.zero		1


	//   ....[15]....
        /*0538*/ 	.word	0x00000620
        /*053c*/ 	.word	0x000000ff
        /*0540*/ 	.word	0x00028ca0
        /*0544*/ 	.short	0x0100
        /*0546*/ 	.byte	0x08
	.zero		1


	//   ....[16]....
        /*0548*/ 	.word	0x00000630
        /*054c*/ 	.word	0x000000ff
        /*0550*/ 	.word	0x00028c98
        /*0554*/ 	.short	0x0100
        /*0556*/ 	.byte	0x08
	.zero		1


	//   ....[17]....
        /*0558*/ 	.word	0x00000640
        /*055c*/ 	.word	0x000000ff
        /*0560*/ 	.word	0x00028ca8
        /*0564*/ 	.short	0x0100
        /*0566*/ 	.byte	0x08
	.zero		1


	//   ....[18]....
        /*0568*/ 	.word	0x00000780
        /*056c*/ 	.word	0x000000ff
        /*0570*/ 	.word	0x00028cb0
        /*0574*/ 	.short	0x0100
        /*0576*/ 	.byte	0x08
	.zero		1


	//   ....[19]....
        /*0578*/ 	.word	0x00000790
        /*057c*/ 	.word	0x000000ff
        /*0580*/ 	.word	0x00028cc0
        /*0584*/ 	.short	0x0100
        /*0586*/ 	.byte	0x08
	.zero		1


	//   ....[20]....
        /*0588*/ 	.word	0x000007a0
        /*058c*/ 	.word	0x000000ff
        /*0590*/ 	.word	0x00028cb8
        /*0594*/ 	.short	0x0100
        /*0596*/ 	.byte	0x08
	.zero		1


	//   ....[21]....
        /*0598*/ 	.word	0x000007b0
        /*059c*/ 	.word	0x000000ff
        /*05a0*/ 	.word	0x00028cc8
        /*05a4*/ 	.short	0x0100
        /*05a6*/ 	.byte	0x08
	.zero		1


	//   ....[22]....
        /*05a8*/ 	.word	0x00001490
        /*05ac*/ 	.word	0x000000ff
        /*05b0*/ 	.word	0x00028c50
        /*05b4*/ 	.short	0x010a
        /*05b6*/ 	.byte	0x05
	.zero		1


	//   ....[23]....
        /*05b8*/ 	.word	0x00001760
        /*05bc*/ 	.word	0x000000ff
        /*05c0*/ 	.word	0x00000000
        /*05c4*/ 	.short	0x0101
        /*05c6*/ 	.byte	0x04
	.zero		1


	//   ....[24]....
        /*05c8*/ 	.word	0x000020c0
        /*05cc*/ 	.word	0x000000ff
        /*05d0*/ 	.word	0x00028c50
        /*05d4*/ 	.short	0x010a
        /*05d6*/ 	.byte	0x07
	.zero		1


	//   ....[25]....
        /*05d8*/ 	.word	0x00002100
        /*05dc*/ 	.word	0x000000ff
        /*05e0*/ 	.word	0x00028c50
        /*05e4*/ 	.short	0x010a
        /*05e6*/ 	.byte	0x07
	.zero		1


	//   ....[26]....
        /*05e8*/ 	.word	0x000022e0
        /*05ec*/ 	.word	0x000000ff
        /*05f0*/ 	.word	0x00000000
        /*05f4*/ 	.short	0x0101
        /*05f6*/ 	.byte	0x07
	.zero		1


	//   ....[27]....
        /*05f8*/ 	.word	0x00003650
        /*05fc*/ 	.word	0x000000ff
        /*0600*/ 	.word	0x00028c00
        /*0604*/ 	.short	0x010a
        /*0606*/ 	.byte	0x27
	.zero		1


	//   ....[28]....
        /*0608*/ 	.word	0x000037e0
        /*060c*/ 	.word	0x000000ff
        /*0610*/ 	.word	0x00028c30
        /*0614*/ 	.short	0x010a
        /*0616*/ 	.byte	0x27
	.zero		1


	//   ....[29]....
        /*0618*/ 	.word	0x00003820
        /*061c*/ 	.word	0x000000ff
        /*0620*/ 	.word	0x00028c30
        /*0624*/ 	.short	0x010a
        /*0626*/ 	.byte	0x27
	.zero		1


	//   ....[30]....
        /*0628*/ 	.word	0x00003cc0
        /*062c*/ 	.word	0x000000ff
        /*0630*/ 	.word	0x00000000
        /*0634*/ 	.short	0x0101
        /*0636*/ 	.byte	0x04
	.zero		1


	//   ....[31]....
        /*0638*/ 	.word	0x00004cd0
        /*063c*/ 	.word	0x000000ff
        /*0640*/ 	.word	0x00028c50
        /*0644*/ 	.short	0x010a
        /*0646*/ 	.byte	0x27
	.zero		1


	//   ....[32]....
        /*0648*/ 	.word	0x00004d10
        /*064c*/ 	.word	0x000000ff
        /*0650*/ 	.word	0x00028c50
        /*0654*/ 	.short	0x010a
        /*0656*/ 	.byte	0x27
	.zero		1


	//   ....[33]....
        /*0658*/ 	.word	0x00005060
        /*065c*/ 	.word	0x000000ff
        /*0660*/ 	.word	0x00000000
        /*0664*/ 	.short	0x0101
        /*0666*/ 	.byte	0x05
	.zero		1


	//   ....[34]....
        /*0668*/ 	.word	0x00005200
        /*066c*/ 	.word	0x000000ff
        /*0670*/ 	.word	0x00028c30
        /*0674*/ 	.short	0x010a
        /*0676*/ 	.byte	0x1b
	.zero		1


	//   ....[35]....
        /*0678*/ 	.word	0x00005240
        /*067c*/ 	.word	0x000000ff
        /*0680*/ 	.word	0x00028c30
        /*0684*/ 	.short	0x010a
        /*0686*/ 	.byte	0x1b
	.zero		1


	//   ....[36]....
        /*0688*/ 	.word	0x000054e0
        /*068c*/ 	.word	0x000000ff
        /*0690*/ 	.word	0x00000000
        /*0694*/ 	.short	0x0101
        /*0696*/ 	.byte	0x0a
	.zero		1


	//   ....[37]....
        /*0698*/ 	.word	0x00006c40
        /*069c*/ 	.word	0x000000ff
        /*06a0*/ 	.word	0x00028c50
        /*06a4*/ 	.short	0x010a
        /*06a6*/ 	.byte	0x1b
	.zero		1


	//   ....[38]....
        /*06a8*/ 	.word	0x00006c80
        /*06ac*/ 	.word	0x000000ff
        /*06b0*/ 	.word	0x00028c50
        /*06b4*/ 	.short	0x010a
        /*06b6*/ 	.byte	0x1b
	.zero		1


	//   ....[39]....
        /*06b8*/ 	.word	0x00006f40
        /*06bc*/ 	.word	0x000000ff
        /*06c0*/ 	.word	0x00000000
        /*06c4*/ 	.short	0x0101
        /*06c6*/ 	.byte	0x1b
	.zero		1


	//   ....[40]....
        /*06c8*/ 	.word	0x00007070
        /*06cc*/ 	.word	0x000000ff
        /*06d0*/ 	.word	0x00028c30
        /*06d4*/ 	.short	0x010a
        /*06d6*/ 	.byte	0x1a
	.zero		1


	//   ....[41]....
        /*06d8*/ 	.word	0x000070b0
        /*06dc*/ 	.word	0x000000ff
        /*06e0*/ 	.word	0x00028c30
        /*06e4*/ 	.short	0x010a
        /*06e6*/ 	.byte	0x1a
	.zero		1


	//   ....[42]....
        /*06e8*/ 	.word	0x000072c0
        /*06ec*/ 	.word	0x000000ff
        /*06f0*/ 	.word	0x00000000
        /*06f4*/ 	.short	0x0101
        /*06f6*/ 	.byte	0x0a
	.zero		1


	//   ....[43]....
        /*06f8*/ 	.word	0x00008540
        /*06fc*/ 	.word	0x000000ff
        /*0700*/ 	.word	0x00028c50
        /*0704*/ 	.short	0x010a
        /*0706*/ 	.byte	0x1a
	.zero		1


	//   ....[44]....
        /*0708*/ 	.word	0x00008580
        /*070c*/ 	.word	0x000000ff
        /*0710*/ 	.word	0x00028c50
        /*0714*/ 	.short	0x010a
        /*0716*/ 	.byte	0x1a
	.zero		1


	//   ....[45]....
        /*0718*/ 	.word	0x00008830
        /*071c*/ 	.word	0x000000ff
        /*0720*/ 	.word	0x00000000
        /*0724*/ 	.short	0x0101
        /*0726*/ 	.byte	0x07
	.zero		1


	//   ....[46]....
        /*0728*/ 	.word	0x000093b0
        /*072c*/ 	.word	0x000000ff
        /*0730*/ 	.word	0x00000000
        /*0734*/ 	.short	0x0101
        /*0736*/ 	.byte	0x04
	.zero		1


	//   ....[47]....
        /*0738*/ 	.word	0x0000cb70
        /*073c*/ 	.word	0x000000ff
        /*0740*/ 	.word	0x00028c40
        /*0744*/ 	.short	0x010a
        /*0746*/ 	.byte	0x2d
	.zero		1


	//   ....[48]....
        /*0748*/ 	.word	0x0000cfa0
        /*074c*/ 	.word	0x000000ff
        /*0750*/ 	.word	0x00028c30
        /*0754*/ 	.short	0x0107
        /*0756*/ 	.byte	0x2d
	.zero		1


	//   ....[49]....
        /*0758*/ 	.word	0x0000d010
        /*075c*/ 	.word	0x000000ff
        /*0760*/ 	.word	0x00028c30
        /*0764*/ 	.short	0x0101
        /*0766*/ 	.byte	0x2d
	.zero		1


	//   ....[50]....
        /*0768*/ 	.word	0x0000d720
        /*076c*/ 	.word	0x000000ff
        /*0770*/ 	.word	0x00028c00
        /*0774*/ 	.short	0x0107
        /*0776*/ 	.byte	0x2d
	.zero		1


	//   ....[51]....
        /*0778*/ 	.word	0x0000d760
        /*077c*/ 	.word	0x000000ff
        /*0780*/ 	.word	0x00028c00
        /*0784*/ 	.short	0x0101
        /*0786*/ 	.byte	0x2d
	.zero		1


	//   ....[52]....
        /*0788*/ 	.word	0x0000d770
        /*078c*/ 	.word	0x000000ff
        /*0790*/ 	.word	0x00028c20
        /*0794*/ 	.short	0x010a
        /*0796*/ 	.byte	0x2d
	.zero		1


	//   ....[53]....
        /*0798*/ 	.word	0x0000d7c0
        /*079c*/ 	.word	0x000000ff
        /*07a0*/ 	.word	0x00028c60
        /*07a4*/ 	.short	0x010a
        /*07a6*/ 	.byte	0x2d
	.zero		1


	//   ....[54]....
        /*07a8*/ 	.word	0x0000dfe0
        /*07ac*/ 	.word	0x000000ff
        /*07b0*/ 	.word	0x00028c50
        /*07b4*/ 	.short	0x0107
        /*07b6*/ 	.byte	0x2d
	.zero		1


	//   ....[55]....
        /*07b8*/ 	.word	0x0000e060
        /*07bc*/ 	.word	0x000000ff
        /*07c0*/ 	.word	0x00028c50
        /*07c4*/ 	.short	0x0101
        /*07c6*/ 	.byte	0x2d
	.zero		1


	//   ....[56]....
        /*07c8*/ 	.word	0x0000e380
        /*07cc*/ 	.word	0x0000000a
        /*07d0*/ 	.word	0x00028c40
        /*07d4*/ 	.short	0x010a
        /*07d6*/ 	.byte	0x3f
	.zero		1


	//   ....[57]....
        /*07d8*/ 	.word	0x0000e710
        /*07dc*/ 	.word	0x0000000a
        /*07e0*/ 	.word	0x00028c30
        /*07e4*/ 	.short	0x0107
        /*07e6*/ 	.byte	0x3f
	.zero		1


	//   ....[58]....
        /*07e8*/ 	.word	0x0000e7c0
        /*07ec*/ 	.word	0x0000000a
        /*07f0*/ 	.word	0x00028c30
        /*07f4*/ 	.short	0x0101
        /*07f6*/ 	.byte	0x3f
	.zero		1


	//   ....[59]....
        /*07f8*/ 	.word	0x0000e7f0
        /*07fc*/ 	.word	0x0000000a
        /*0800*/ 	.word	0x00028c60
        /*0804*/ 	.short	0x010a
        /*0806*/ 	.byte	0x3f
	.zero		1


	//   ....[60]....
        /*0808*/ 	.word	0x0000ee30
        /*080c*/ 	.word	0x0000000a
        /*0810*/ 	.word	0x00028c50
        /*0814*/ 	.short	0x0107
        /*0816*/ 	.byte	0x3f
	.zero		1


	//   ....[61]....
        /*0818*/ 	.word	0x0000ef00
        /*081c*/ 	.word	0x0000000a
        /*0820*/ 	.word	0x00028c50
        /*0824*/ 	.short	0x0101
        /*0826*/ 	.byte	0x3f
	.zero		1


	//   ....[62]....
        /*0828*/ 	.word	0x0000efe0
        /*082c*/ 	.word	0x00000005
        /*0830*/ 	.word	0x00028c20
        /*0834*/ 	.short	0x010a
        /*0836*/ 	.byte	0x3f
	.zero		1


	//   ....[63]....
        /*0838*/ 	.word	0x0000f150
        /*083c*/ 	.word	0x00000004
        /*0840*/ 	.word	0x00028c40
        /*0844*/ 	.short	0x010a
        /*0846*/ 	.byte	0x3f
	.zero		1


	//   ....[64]....
        /*0848*/ 	.word	0x0000f1f0
        /*084c*/ 	.word	0x00000005
        /*0850*/ 	.word	0x00028c40
        /*0854*/ 	.short	0x010a
        /*0856*/ 	.byte	0x3f
	.zero		1


	//   ....[65]....
        /*0858*/ 	.word	0x0000f230
        /*085c*/ 	.word	0x00000004
        /*0860*/ 	.word	0x00028c60
        /*0864*/ 	.short	0x010a
        /*0866*/ 	.byte	0x3f
	.zero		1


	//   ....[66]....
        /*0868*/ 	.word	0x0000f270
        /*086c*/ 	.word	0x00000005
        /*0870*/ 	.word	0x00028c60
        /*0874*/ 	.short	0x010a
        /*0876*/ 	.byte	0x3f
	.zero		1


	//   ....[67]....
        /*0878*/ 	.word	0x0000f2e0
        /*087c*/ 	.word	0x00000005
        /*0880*/ 	.word	0x00028c50
        /*0884*/ 	.short	0x010a
        /*0886*/ 	.byte	0x3f
	.zero		1


	//   ....[68]....
        /*0888*/ 	.word	0x0000f340
        /*088c*/ 	.word	0x00000005
        /*0890*/ 	.word	0x00028c50
        /*0894*/ 	.short	0x010a
        /*0896*/ 	.byte	0x3f
	.zero		1


	//   ....[69]....
        /*0898*/ 	.word	0x0000f3a0
        /*089c*/ 	.word	0x00000000
        /*08a0*/ 	.word	0x00028c00
        /*08a4*/ 	.short	0x010a
        /*08a6*/ 	.byte	0x3f
	.zero		1


	//   ....[70]....
        /*08a8*/ 	.word	0x0000f400
        /*08ac*/ 	.word	0x00000004
        /*08b0*/ 	.word	0x00028c30
        /*08b4*/ 	.short	0x010a
        /*08b6*/ 	.byte	0x3f
	.zero		1


	//   ....[71]....
        /*08b8*/ 	.word	0x0000f460
        /*08bc*/ 	.word	0x0000000e
        /*08c0*/ 	.word	0x00028c50
        /*08c4*/ 	.short	0x010a
        /*08c6*/ 	.byte	0x3f
	.zero		1


	//   ....[72]....
        /*08c8*/ 	.word	0x0000f4c0
        /*08cc*/ 	.word	0x00000004
        /*08d0*/ 	.word	0x00028c30
        /*08d4*/ 	.short	0x010a
        /*08d6*/ 	.byte	0x3f
	.zero		1


	//   ....[73]....
        /*08d8*/ 	.word	0x0000f520
        /*08dc*/ 	.word	0x0000000e
        /*08e0*/ 	.word	0x00028c50
        /*08e4*/ 	.short	0x010a
        /*08e6*/ 	.byte	0x3f
	.zero		1


	//   ....[74]....
        /*08e8*/ 	.word	0x0000f580
        /*08ec*/ 	.word	0x00000004
        /*08f0*/ 	.word	0x00028c30
        /*08f4*/ 	.short	0x010a
        /*08f6*/ 	.byte	0x3f
	.zero		1


	//   ....[75]....
        /*08f8*/ 	.word	0x0000f5e0
        /*08fc*/ 	.word	0x0000000c
        /*0900*/ 	.word	0x00028c50
        /*0904*/ 	.short	0x010a
        /*0906*/ 	.byte	0x3f
	.zero		1


	//   ....[76]....
        /*0908*/ 	.word	0x0000f6c0
        /*090c*/ 	.word	0x00000003
        /*0910*/ 	.word	0x00028c40
        /*0914*/ 	.short	0x010a
        /*0916*/ 	.byte	0x3f
	.zero		1


	//   ....[77]....
        /*0918*/ 	.word	0x00010050
        /*091c*/ 	.word	0x00000003
        /*0920*/ 	.word	0x00028c20
        /*0924*/ 	.short	0x010a
        /*0926*/ 	.byte	0x3f
	.zero		1


	//   ....[78]....
        /*0928*/ 	.word	0x000100b0
        /*092c*/ 	.word	0x00000003
        /*0930*/ 	.word	0x00028c60
        /*0934*/ 	.short	0x010a
        /*0936*/ 	.byte	0x3f
	.zero		1


	//   ....[79]....
        /*0938*/ 	.word	0x00010940
        /*093c*/ 	.word	0x0000000a
        /*0940*/ 	.word	0x00028c40
        /*0944*/ 	.short	0x010a
        /*0946*/ 	.byte	0x3f
	.zero		1


	//   ....[80]....
        /*0948*/ 	.word	0x00010dc0
        /*094c*/ 	.word	0x0000000a
        /*0950*/ 	.word	0x00028c60
        /*0954*/ 	.short	0x010a
        /*0956*/ 	.byte	0x3f
	.zero		1


	//   ....[81]....
        /*0958*/ 	.word	0x00011520
        /*095c*/ 	.word	0x00000005
        /*0960*/ 	.word	0x00028c20
        /*0964*/ 	.short	0x010a
        /*0966*/ 	.byte	0x3f
	.zero		1


	//   ....[82]....
        /*0968*/ 	.word	0x000116c0
        /*096c*/ 	.word	0x00000004
        /*0970*/ 	.word	0x00028c40
        /*0974*/ 	.short	0x010a
        /*0976*/ 	.byte	0x3f
	.zero		1


	//   ....[83]....
        /*0978*/ 	.word	0x00011710
        /*097c*/ 	.word	0x00000005
        /*0980*/ 	.word	0x00028c40
        /*0984*/ 	.short	0x010a
        /*0986*/ 	.byte	0x3f
	.zero		1


	//   ....[84]....
        /*0988*/ 	.word	0x00011760
        /*098c*/ 	.word	0x00000004
        /*0990*/ 	.word	0x00028c60
        /*0994*/ 	.short	0x010a
        /*0996*/ 	.byte	0x3f
	.zero		1


	//----- nvinfo : EIATTR_NUM_MBARRIERS
	.align		4
.L_936:
        /*0998*/ 	.byte	0x03, 0x38
        /*099a*/ 	.short	0x0016


	//----- nvinfo : EIATTR_EXIT_INSTR_OFFSETS
	.align		4
        /*099c*/ 	.byte	0x04, 0x1c
        /*099e*/ 	.short	(.L_938 - .L_937)


	//   ....[0]....
.L_937:
        /*09a0*/ 	.word	0x0000f2c0


	//----- nvinfo : EIATTR_MAX_THREADS
	.align		4
.L_938:
        /*09a4*/ 	.byte	0x04, 0x05
        /*09a6*/ 	.short	(.L_940 - .L_939)
.L_939:
        /*09a8*/ 	.word	0x00000180
        /*09ac*/ 	.word	0x00000001
        /*09b0*/ 	.word	0x00000001


	//----- nvinfo : EIATTR_CRS_STACK_SIZE
	.align		4
.L_940:
        /*09b4*/ 	.byte	0x04, 0x1e
        /*09b6*/ 	.short	(.L_942 - .L_941)
.L_941:
        /*09b8*/ 	.word	0x00000000


	//----- nvinfo : EIATTR_CBANK_PARAM_SIZE
	.align		4
.L_942:
        /*09bc*/ 	.byte	0x03, 0x19
        /*09be*/ 	.short	0x0a70


	//----- nvinfo : EIATTR_PARAM_CBANK
	.align		4
        /*09c0*/ 	.byte	0x04, 0x0a
        /*09c2*/ 	.short	(.L_944 - .L_943)
	.align		4
.L_943:
        /*09c4*/ 	.word	index@(.nv.constant0._ZN7cutlass13device_kernelIN5flash11enable_sm90INS1_16FlashAttnFwdSm90INS1_25CollectiveMainloopFwdSm90ILi2EN4cute5tupleIJNS5_1CILi1EEES8_S8_EEENS6_IJNS7_ILi64EEESA_SA_EEELi512ENS_10bfloat16_tEfNS_4arch4Sm90ELb1ELb0ELb0ELb0ELb1ELb0ELb0ELb0ELb0ELb1ELb1ELb0EEENS1_21CollectiveEpilogueFwdINS6_IJSA_NS7_ILi512EEESA_EEES9_SC_SE_Li256ELb0ELb1ELb1ELb0EEENS1_19SingleTileSchedulerILb0ELb1ELb1ELi64EEEEEEEEEvNT_6ParamsE)
        /*09c8*/ 	.short	0x0210
        /*09ca*/ 	.short	0x0a70


	//----- nvinfo : EIATTR_SW_WAR
	.align		4
.L_944:
        /*09cc*/ 	.byte	0x04, 0x36
        /*09ce*/ 	.short	(.L_946 - .L_945)
.L_945:
        /*09d0*/ 	.word	0x00000008
.L_946:


//--------------------- .nv.info._ZN7cutlass13device_kernelIN5flash11enable_sm90INS1_16FlashAttnFwdSm90INS1_25CollectiveMainloopFwdSm90ILi2EN4cute5tupleIJNS5_1CILi1EEES8_S8_EEENS6_IJNS7_ILi64EEESA_SA_EEELi512ENS_10bfloat16_tEfNS_4arch4Sm90ELb1ELb0ELb0ELb0ELb1ELb0ELb1ELb0ELb0ELb1ELb1ELb0EEENS1_21CollectiveEpilogueFwdINS6_IJSA_NS7_ILi512EEESA_EEES9_SC_SE_Li256ELb0ELb1ELb1ELb0EEENS1_19SingleTileSchedulerILb0ELb1ELb1ELi64EEEEEEEEEvNT_6ParamsE --------------------------
	.section	.nv.info._ZN7cutlass13device_kernelIN5flash11enable_sm90INS1_16FlashAttnFwdSm90INS1_25CollectiveMainloopFwdSm90ILi2EN4cute5tupleIJNS5_1CILi1EEES8_S8_EEENS6_IJNS7_ILi64EEESA_SA_EEELi512ENS_10bfloat16_tEfNS_4arch4Sm90ELb1ELb0ELb0ELb0ELb1ELb0ELb1ELb0ELb0ELb1ELb1ELb0EEENS1_21CollectiveEpilogueFwdINS6_IJSA_NS7_ILi512EEESA_EEES9_SC_SE_Li256ELb0ELb1ELb1ELb0EEENS1_19SingleTileSchedulerILb0ELb1ELb1ELi64EEEEEEEEEvNT_6ParamsE,"",@"SHT_CUDA_INFO"
	.sectionflags	@""
	.align	4


	//----- nvinfo : EIATTR_CUDA_API_VERSION
	.align		4
        /*0000*/ 	.byte	0x04, 0x37
        /*0002*/ 	.short	(.L_948 - .L_947)
.L_947:
        /*0004*/ 	.word	0x00000082


	//----- nvinfo : EIATTR_KPARAM_INFO
	.align		4
.L_948:
        /*0008*/ 	.byte	0x04, 0x17
        /*000a*/ 	.short	(.L_950 - .L_949)
.L_949:
        /*000c*/ 	.word	0x00000000
        /*0010*/ 	.short	0x0000
        /*0012*/ 	.short	0x0070
        /*0014*/ 	.byte	0x00, 0xf0, 0x01, 0x2c


	//----- nvinfo : EIATTR_SPARSE_MMA_MASK
	.align		4
.L_950:
        /*0018*/ 	.byte	0x03, 0x50
        /*001a*/ 	.short	0x0000


	//----- nvinfo : EIATTR_MAXREG_COUNT
	.align		4
        /*001c*/ 	.byte	0x03, 0x1b
        /*001e*/ 	.short	0x00a8


	//----- nvinfo : EIATTR_NUM_BARRIERS
	.align		4
        /*0020*/ 	.byte	0x02, 0x4c
        /*0022*/ 	.byte	0x10
	.zero		1


	//----- nvinfo : EIATTR_EXTERNS
	.align		4
        /*0024*/ 	.byte	0x04, 0x0f
        /*0026*/ 	.short	(.L_952 - .L_951)


	//   ....[0]....
	.align		4
.L_951:
        /*0028*/ 	.word	index@(__assertfail)


	//----- nvinfo : EIATTR_ANNOTATIONS
	.align		4
.L_952:
        /*002c*/ 	.byte	0x04, 0x55
        /*002e*/ 	.short	(.L_954 - .L_953)


	//   ....[0]....
.L_953:
        /*0030*/ 	.word	0x00000001
        /*0034*/ 	.byte	0x90, 0x08, 0x00, 0x00, 0x01, 0x00, 0x00, 0x00, 0x10, 0x0a, 0x00, 0x00, 0x01, 0x00, 0x00, 0x00
        /*0044*/ 	.byte	0x20, 0x13, 0x00, 0x00, 0x01, 0x00, 0x00, 0x00, 0x80, 0x36, 0x00, 0x00, 0x01, 0x00, 0x00, 0x00
        /*0054*/ 	.byte	0x10, 0xd1, 0x00, 0x00, 0x01, 0x00, 0x00, 0x00, 0xf0, 0xf5, 0x00, 0x00, 0x01, 0x00, 0x00, 0x00
        /*0064*/ 	.byte	0x90, 0x09, 0x01, 0x00, 0x01, 0x00, 0x00, 0x00, 0xf0, 0x3d, 0x01, 0x00


	//----- nvinfo : EIATTR_MERCURY_ISA_VERSION
	.align		4
.L_954:
        /*0070*/ 	.byte	0x03, 0x5f
        /*0072*/ 	.short	0x0101


	//----- nvinfo : EIATTR_INT_WARP_WIDE_INSTR_OFFSETS
	.align		4
        /*0074*/ 	.byte	0x04, 0x31
        /*0076*/ 	.short	(.L_956 - .L_955)


	//   ....[0]....
.L_955:
        /*0078*/ 	.word	0x000000c0


	//   ....[1]....
        /*007c*/ 	.word	0x000000d0


	//   ....[2]....
        /*0080*/ 	.word	0x000000e0


	//   ....[3]....
        /*0084*/ 	.word	0x00000180


	//----- nvinfo : EIATTR_COOP_GROUP_MASK_REGIDS
	.align		4
.L_956:
        /*0088*/ 	.byte	0x04, 0x29
        /*008a*/ 	.short	(.L_958 - .L_957)


	//   ....[0]....
.L_957:
        /*008c*/ 	.word	0xffffffff


	//   ....[1]....
        /*0090*/ 	.word	0xffffffff


	//   ....[2]....
        /*0094*/ 	.word	0xffffffff


	//   ....[3]....
        /*0098*/ 	.word	0xffffffff


	//   ....[4]....
        /*009c*/ 	.word	0xffffffff


	//   ....[5]....
        /*00a0*/ 	.word	0xffffffff


	//   ....[6]....
        /*00a4*/ 	.word	0xffffffff


	//   ....[7]....
        /*00a8*/ 	.word	0xffffffff


	//   ....[8]....
        /*00ac*/ 	.word	0xffffffff


	//   ....[9]....
        /*00b0*/ 	.word	0xffffffff


	//   ....[10]....
        /*00b4*/ 	.word	0xffffffff


	//   ....[11]....
        /*00b8*/ 	.word	0xffffffff


	//   ....[12]....
        /*00bc*/ 	.word	0xffffffff


	//   ....[13]....
        /*00c0*/ 	.word	0xffffffff


	//   ....[14]....
        /*00c4*/ 	.word	0xffffffff


	//   ....[15]....
        /*00c8*/ 	.word	0xffffffff


	//   ....[16]....
        /*00cc*/ 	.word	0xffffffff


	//   ....[17]....
        /*00d0*/ 	.word	0xffffffff


	//   ....[18]....
        /*00d4*/ 	.word	0xffffffff


	//   ....[19]....
        /*00d8*/ 	.word	0xffffffff


	//   ....[20]....
        /*00dc*/ 	.word	0xffffffff


	//   ....[21]....
        /*00e0*/ 	.word	0xffffffff


	//   ....[22]....
        /*00e4*/ 	.word	0xffffffff


	//   ....[23]....
        /*00e8*/ 	.word	0xffffffff


	//   ....[24]....
        /*00ec*/ 	.word	0xffffffff


	//   ....[25]....
        /*00f0*/ 	.word	0xffffffff


	//   ....[26]....
        /*00f4*/ 	.word	0xffffffff


	//   ....[27]....
        /*00f8*/ 	.word	0xffffffff


	//   ....[28]....
        /*00fc*/ 	.word	0xffffffff


	//   ....[29]....
        /*0100*/ 	.word	0xffffffff


	//   ....[30]....
        /*0104*/ 	.word	0xffffffff


	//   ....[31]....
        /*0108*/ 	.word	0xffffffff


	//   ....[32]....
        /*010c*/ 	.word	0xffffffff


	//   ....[33]....
        /*0110*/ 	.word	0xffffffff


	//   ....[34]....
        /*0114*/ 	.word	0xffffffff


	//   ....[35]....
        /*0118*/ 	.word	0xffffffff


	//   ....[36]....
        /*011c*/ 	.word	0xffffffff


	//   ....[37]....
        /*0120*/ 	.word	0xffffffff


	//   ....[38]....
        /*0124*/ 	.word	0xffffffff


	//   ....[39]....
        /*0128*/ 	.word	0xffffffff


	//   ....[40]....
        /*012c*/ 	.word	0xffffffff


	//   ....[41]....
        /*0130*/ 	.word	0xffffffff


	//   ....[42]....
        /*0134*/ 	.word	0xffffffff


	//   ....[43]....
        /*0138*/ 	.word	0xffffffff


	//   ....[44]....
        /*013c*/ 	.word	0xffffffff


	//   ....[45]....
        /*0140*/ 	.word	0xffffffff


	//   ....[46]....
        /*0144*/ 	.word	0xffffffff


	//   ....[47]....
        /*0148*/ 	.word	0xffffffff


	//   ....[48]....
        /*014c*/ 	.word	0xffffffff


	//   ....[49]....
        /*0150*/ 	.word	0xffffffff


	//   ....[50]....
        /*0154*/ 	.word	0xffffffff


	//   ....[51]....
        /*0158*/ 	.word	0xffffffff


	//   ....[52]....
        /*015c*/ 	.word	0xffffffff


	//   ....[53]....
        /*0160*/ 	.word	0xffffffff


	//   ....[54]....
        /*0164*/ 	.word	0xffffffff


	//   ....[55]....
        /*0168*/ 	.word	0xffffffff


	//   ....[56]....
        /*016c*/ 	.word	0xffffffff


	//   ....[57]....
        /*0170*/ 	.word	0xffffffff


	//   ....[58]....
        /*0174*/ 	.word	0xffffffff


	//   ....[59]....
        /*0178*/ 	.word	0xffffffff


	//   ....[60]....
        /*017c*/ 	.word	0xffffffff


	//   ....[61]....
        /*0180*/ 	.word	0xffffffff


	//   ....[62]....
        /*0184*/ 	.word	0xffffffff


	//   ....[63]....
        /*0188*/ 	.word	0xffffffff


	//   ....[64]....
        /*018c*/ 	.word	0xffffffff


	//   ....[65]....
        /*0190*/ 	.word	0xffffffff


	//   ....[66]....
        /*0194*/ 	.word	0xffffffff


	//   ....[67]....
        /*0198*/ 	.word	0xffffffff


	//   ....[68]....
        /*019c*/ 	.word	0xffffffff


	//   ....[69]....
        /*01a0*/ 	.word	0xffffffff


	//   ....[70]....
        /*01a4*/ 	.word	0xffffffff


	//   ....[71]....
        /*01a8*/ 	.word	0xffffffff


	//   ....[72]....
        /*01ac*/ 	.word	0xffffffff


	//   ....[73]....
        /*01b0*/ 	.word	0xffffffff


	//   ....[74]....
        /*01b4*/ 	.word	0xffffffff


	//   ....[75]....
        /*01b8*/ 	.word	0xffffffff


	//   ....[76]....
        /*01bc*/ 	.word	0xffffffff


	//   ....[77]....
        /*01c0*/ 	.word	0xffffffff


	//   ....[78]....
        /*01c4*/ 	.word	0xffffffff


	//   ....[79]....
        /*01c8*/ 	.word	0xffffffff


	//   ....[80]....
        /*01cc*/ 	.word	0xffffffff


	//   ....[81]....
        /*01d0*/ 	.word	0xffffffff


	//   ....[82]....
        /*01d4*/ 	.word	0xffffffff


	//   ....[83]....
        /*01d8*/ 	.word	0xffffffff


	//   ....[84]....
        /*01dc*/ 	.word	0xffffffff


	//   ....[85]....
        /*01e0*/ 	.word	0xffffffff


	//   ....[86]....
        /*01e4*/ 	.word	0xffffffff


	//   ....[87]....
        /*01e8*/ 	.word	0xffffffff


	//   ....[88]....
        /*01ec*/ 	.word	0xffffffff


	//   ....[89]....
        /*01f0*/ 	.word	0xffffffff


	//   ....[90]....
        /*01f4*/ 	.word	0xffffffff


	//   ....[91]....
        /*01f8*/ 	.word	0xffffffff


	//   ....[92]....
        /*01fc*/ 	.word	0xffffffff


	//   ....[93]....
        /*0200*/ 	.word	0x0500000f


	//   ....[94]....
        /*0204*/ 	.word	0x0500000f


	//   ....[95]....
        /*0208*/ 	.word	0x0500000f


	//   ....[96]....
        /*020c*/ 	.word	0x0500000f


	//   ....[97]....
        /*0210*/ 	.word	0x0500000f


	//   ....[98]....
        /*0214*/ 	.word	0x0500000f


	//   ....[99]....
        /*0218*/ 	.word	0x0500000f


	//   ....[100]....
        /*021c*/ 	.word	0x0500000f


	//   ....[101]....
        /*0220*/ 	.word	0x0500000f


	//   ....[102]....
        /*0224*/ 	.word	0x0500000f


	//   ....[103]....
        /*0228*/ 	.word	0x0500000f


	//   ....[104]....
        /*022c*/ 	.word	0x0500000f


	//   ....[105]....
        /*0230*/ 	.word	0x0500000f


	//   ....[106]....
        /*0234*/ 	.word	0x0500000f


	//   ....[107]....
        /*0238*/ 	.word	0x0500000f


	//   ....[108]....
        /*023c*/ 	.word	0x0500000f


	//   ....[109]....
        /*0240*/ 	.word	0x0500000f


	//   ....[110]....
        /*0244*/ 	.word	0x0500000f


	//   ....[111]....
        /*0248*/ 	.word	0x0500000f


	//   ....[112]....
        /*024c*/ 	.word	0x0500000f


	//   ....[113]....
        /*0250*/ 	.word	0x0500000f


	//   ....[114]....
        /*0254*/ 	.word	0x0500000f


	//   ....[115]....
        /*0258*/ 	.word	0x0500000f


	//   ....[116]....
        /*025c*/ 	.word	0x0500000f


	//   ....[117]....
        /*0260*/ 	.word	0x0500000f


	//   ....[118]....
        /*0264*/ 	.word	0x0500000f


	//   ....[119]....
        /*0268*/ 	.word	0x0500000f


	//   ....[120]....
        /*026c*/ 	.word	0x0500000f


	//   ....[121]....
        /*0270*/ 	.word	0x0500000f


	//   ....[122]....
        /*0274*/ 	.word	0x0500000f


	//   ....[123]....
        /*0278*/ 	.word	0x0500000f


	//   ....[124]....
        /*027c*/ 	.word	0x0500000f


	//   ....[125]....
        /*0280*/ 	.word	0x0500000f


	//   ....[126]....
        /*0284*/ 	.word	0x0500000f


	//   ....[127]....
        /*0288*/ 	.word	0x0500000f


	//   ....[128]....
        /*028c*/ 	.word	0x0500000f


	//   ....[129]....
        /*0290*/ 	.word	0x0500000f


	//   ....[130]....
        /*0294*/ 	.word	0x0500000f


	//   ....[131]....
        /*0298*/ 	.word	0x0500000f


	//   ....[132]....
        /*029c*/ 	.word	0x0500000f


	//   ....[133]....
        /*02a0*/ 	.word	0x0500000f


	//   ....[134]....
        /*02a4*/ 	.word	0x0500000f


	//   ....[135]....
        /*02a8*/ 	.word	0x0500000f


	//   ....[136]....
        /*02ac*/ 	.word	0x0500000f


	//   ....[137]....
        /*02b0*/ 	.word	0x0500000f


	//   ....[138]....
        /*02b4*/ 	.word	0x0500000f


	//   ....[139]....
        /*02b8*/ 	.word	0x0500000f


	//   ....[140]....
        /*02bc*/ 	.word	0x0500000f


	//   ....[141]....
        /*02c0*/ 	.word	0x0500000f


	//   ....[142]....
        /*02c4*/ 	.word	0x0500000f


	//----- nvinfo : EIATTR_COOP_GROUP_INSTR_OFFSETS
	.align		4
.L_958:
        /*02c8*/ 	.byte	0x04, 0x28
        /*02ca*/ 	.short	(.L_960 - .L_959)


	//   ....[0]....
.L_959:
        /*02cc*/ 	.word	0x00000080


	//   ....[1]....
        /*02d0*/ 	.word	0x00000090


	//   ....[2]....
        /*02d4*/ 	.word	0x000002b0


	//   ....[3]....
        /*02d8*/ 	.word	0x00000410


	//   ....[4]....
        /*02dc*/ 	.word	0x00000530


	//   ....[5]....
        /*02e0*/ 	.word	0x00000690


	//   ....[6]....
        /*02e4*/ 	.word	0x00001440


	//   ....[7]....
        /*02e8*/ 	.word	0x00003410


	//   ....[8]....
        /*02ec*/ 	.word	0x00004560


	//   ....[9]....
        /*02f0*/ 	.word	0x00005490


	//   ....[10]....
        /*02f4*/ 	.word	0x000054b0


	//   ....[11]....
        /*02f8*/ 	.word	0x000057f0


	//   ....[12]....
        /*02fc*/ 	.word	0x000058f0


	//   ....[13]....
        /*0300*/ 	.word	0x00005c30


	//   ....[14]....
        /*0304*/ 	.word	0x00005cb0


	//   ....[15]....
        /*0308*/ 	.word	0x00006690


	//   ....[16]....
        /*030c*/ 	.word	0x000071f0


	//   ....[17]....
        /*0310*/ 	.word	0x000080e0


	//   ....[18]....
        /*0314*/ 	.word	0x00008100


	//   ....[19]....
        /*0318*/ 	.word	0x00008470


	//   ....[20]....
        /*031c*/ 	.word	0x00008570


	//   ....[21]....
        /*0320*/ 	.word	0x00008830


	//   ....[22]....
        /*0324*/ 	.word	0x00008910


	//   ....[23]....
        /*0328*/ 	.word	0x00009a70


	//   ....[24]....
        /*032c*/ 	.word	0x0000a370


	//   ....[25]....
        /*0330*/ 	.word	0x0000b270


	//   ....[26]....
        /*0334*/ 	.word	0x0000b2a0


	//   ....[27]....
        /*0338*/ 	.word	0x0000b590


	//   ....[28]....
        /*033c*/ 	.word	0x0000b760


	//   ....[29]....
        /*0340*/ 	.word	0x0000c600


	//   ....[30]....
        /*0344*/ 	.word	0x0000c6d0


	//   ....[31]....
        /*0348*/ 	.word	0x0000c730


	//   ....[32]....
        /*034c*/ 	.word	0x0000c760


	//   ....[33]....
        /*0350*/ 	.word	0x0000c780


	//   ....[34]....
        /*0354*/ 	.word	0x0000d220


	//   ....[35]....
        /*0358*/ 	.word	0x0000d740


	//   ....[36]....
        /*035c*/ 	.word	0x0000d770


	//   ....[37]....
        /*0360*/ 	.word	0x0000d790


	//   ....[38]....
        /*0364*/ 	.word	0x0000d7a0


	//   ....[39]....
        /*0368*/ 	.word	0x0000dc40


	//   ....[40]....
        /*036c*/ 	.word	0x0000dc70


	//   ....[41]....
        /*0370*/ 	.word	0x0000e8d0


	//   ....[42]....
        /*0374*/ 	.word	0x0000e8f0


	//   ....[43]....
        /*0378*/ 	.word	0x0000f950


	//   ....[44]....
        /*037c*/ 	.word	0x00010d00


	//   ....[45]....
        /*0380*/ 	.word	0x00010d20


	//   ....[46]....
        /*0384*/ 	.word	0x00010d30


	//   ....[47]....
        /*0388*/ 	.word	0x00010d70


	//   ....[48]....
        /*038c*/ 	.word	0x00010dc0


	//   ....[49]....
        /*0390*/ 	.word	0x00010de0


	//   ....[50]....
        /*0394*/ 	.word	0x00010e30


	//   ....[51]....
        /*0398*/ 	.word	0x00010e50


	//   ....[52]....
        /*039c*/ 	.word	0x00011400


	//   ....[53]....
        /*03a0*/ 	.word	0x00011440


	//   ....[54]....
        /*03a4*/ 	.word	0x00011470


	//   ....[55]....
        /*03a8*/ 	.word	0x000114a0


	//   ....[56]....
        /*03ac*/ 	.word	0x000114e0


	//   ....[57]....
        /*03b0*/ 	.word	0x000115b0


	//   ....[58]....
        /*03b4*/ 	.word	0x000115d0


	//   ....[59]....
        /*03b8*/ 	.word	0x00011600


	//   ....[60]....
        /*03bc*/ 	.word	0x00011d10


	//   ....[61]....
        /*03c0*/ 	.word	0x00011d40


	//   ....[62]....
        /*03c4*/ 	.word	0x00011dd0


	//   ....[63]....
        /*03c8*/ 	.word	0x00011e80


	//   ....[64]....
        /*03cc*/ 	.word	0x00011f70


	//   ....[65]....
        /*03d0*/ 	.word	0x00012040


	//   ....[66]....
        /*03d4*/ 	.word	0x000120a0


	//   ....[67]....
        /*03d8*/ 	.word	0x00012140


	//   ....[68]....
        /*03dc*/ 	.word	0x000125f0


	//   ....[69]....
        /*03e0*/ 	.word	0x00012620


	//   ....[70]....
        /*03e4*/ 	.word	0x00012650


	//   ....[71]....
        /*03e8*/ 	.word	0x00012680


	//   ....[72]....
        /*03ec*/ 	.word	0x000126b0


	//   ....[73]....
        /*03f0*/ 	.word	0x00012700


	//   ....[74]....
        /*03f4*/ 	.word	0x00012880


	//   ....[75]....
        /*03f8*/ 	.word	0x000128b0


	//   ....[76]....
        /*03fc*/ 	.word	0x000132a0


	//   ....[77]....
        /*0400*/ 	.word	0x000132c0


	//   ....[78]....
        /*0404*/ 	.word	0x000132d0


	//   ....[79]....
        /*0408*/ 	.word	0x000132f0


	//   ....[80]....
        /*040c*/ 	.word	0x00013310


	//   ....[81]....
        /*0410*/ 	.word	0x00013340


	//   ....[82]....
        /*0414*/ 	.word	0x00013360


	//   ....[83]....
        /*0418*/ 	.word	0x00013390


	//   ....[84]....
        /*041c*/ 	.word	0x000136f0


	//   ....[85]....
        /*0420*/ 	.word	0x00013720


	//   ....[86]....
        /*0424*/ 	.word	0x00013750


	//   ....[87]....
        /*0428*/ 	.word	0x00013770


	//   ....[88]....
        /*042c*/ 	.word	0x00013780


	//   ....[89]....
        /*0430*/ 	.word	0x000137a0


	//   ....[90]....
        /*0434*/ 	.word	0x00013840


	//   ....[91]....
        /*0438*/ 	.word	0x00013880


	//   ....[92]....
        /*043c*/ 	.word	0x00013d80


	//   ....[93]....
        /*0440*/ 	.word	0x000142e0


	//   ....[94]....
        /*0444*/ 	.word	0x000143d0


	//   ....[95]....
        /*0448*/ 	.word	0x00014470


	//   ....[96]....
        /*044c*/ 	.word	0x000144f0


	//   ....[97]....
        /*0450*/ 	.word	0x000145a0


	//   ....[98]....
        /*0454*/ 	.word	0x00014600


	//   ....[99]....
        /*0458*/ 	.word	0x000146c0


	//   ....[100]....
        /*045c*/ 	.word	0x00014720


	//   ....[101]....
        /*0460*/ 	.word	0x000147c0


	//   ....[102]....
        /*0464*/ 	.word	0x00014860


	//   ....[103]....
        /*0468*/ 	.word	0x000148d0


	//   ....[104]....
        /*046c*/ 	.word	0x00014980


	//   ....[105]....
        /*0470*/ 	.word	0x00014a70


	//   ....[106]....
        /*0474*/ 	.word	0x00014b10


	//   ....[107]....
        /*0478*/ 	.word	0x00014bf0


	//   ....[108]....
        /*047c*/ 	.word	0x00014d00


	//   ....[109]....
        /*0480*/ 	.word	0x00014d50


	//   ....[110]....
        /*0484*/ 	.word	0x00014de0


	//   ....[111]....
        /*0488*/ 	.word	0x00014ec0


	//   ....[112]....
        /*048c*/ 	.word	0x00015120


	//   ....[113]....
        /*0490*/ 	.word	0x00015190


	//   ....[114]....
        /*0494*/ 	.word	0x000153c0


	//   ....[115]....
        /*0498*/ 	.word	0x00015430


	//   ....[116]....
        /*049c*/ 	.word	0x00015600


	//   ....[117]....
        /*04a0*/ 	.word	0x00015650


	//   ....[118]....
        /*04a4*/ 	.word	0x000157a0


	//   ....[119]....
        /*04a8*/ 	.word	0x00015890


	//   ....[120]....
        /*04ac*/ 	.word	0x00015ae0


	//   ....[121]....
        /*04b0*/ 	.word	0x00015b30


	//   ....[122]....
        /*04b4*/ 	.word	0x00015cf0


	//   ....[123]....
        /*04b8*/ 	.word	0x00015d40


	//   ....[124]....
        /*04bc*/ 	.word	0x00015f00


	//   ....[125]....
        /*04c0*/ 	.word	0x00015f50


	//   ....[126]....
        /*04c4*/ 	.word	0x00016030


	//   ....[127]....
        /*04c8*/ 	.word	0x000160d0


	//   ....[128]....
        /*04cc*/ 	.word	0x00016130


	//   ....[129]....
        /*04d0*/ 	.word	0x000161d0


	//   ....[130]....
        /*04d4*/ 	.word	0x00016230


	//   ....[131]....
        /*04d8*/ 	.word	0x000162d0


	//   ....[132]....
        /*04dc*/ 	.word	0x00016330


	//   ....[133]....
        /*04e0*/ 	.word	0x000163d0


	//   ....[134]....
        /*04e4*/ 	.word	0x000164b0


	//   ....[135]....
        /*04e8*/ 	.word	0x00016580


	//   ....[136]....
        /*04ec*/ 	.word	0x00016650


	//   ....[137]....
        /*04f0*/ 	.word	0x00016750


	//   ....[138]....
        /*04f4*/ 	.word	0x00016870


	//   ....[139]....
        /*04f8*/ 	.word	0x00016950


	//   ....[140]....
        /*04fc*/ 	.word	0x00016a60


	//   ....[141]....
        /*0500*/ 	.word	0x00016b30


	//   ....[142]....
        /*0504*/ 	.word	0x00016c40


	//----- nvinfo : EIATTR_REG_RECONFIG
	.align		4
.L_960:
        /*0508*/ 	.byte	0x01, 0x54
	.zero		2


	//----- nvinfo : EIATTR_SYSCALL_OFFSETS
	.align		4
        /*050c*/ 	.byte	0x04, 0x46
        /*050e*/ 	.short	(.L_962 - .L_961)


	//   ....[0]....
.L_961:
        /*0510*/ 	.word	0x000035c0


	//   ....[1]....
        /*0514*/ 	.word	0x000101b0


	//   ....[2]....
        /*0518*/ 	.word	0x000102f0


	//   ....[3]....
        /*051c*/ 	.word	0x000103e0


	//   ....[4]....
        /*0520*/ 	.word	0x000110d0


	//   ....[5]....
        /*0524*/ 	.word	0x000118d0


	//----- nvinfo : EIATTR_MBARRIER_INSTR_OFFSETS
	.align		4
.L_962:
        /*0528*/ 	.byte	0x04, 0x39
        /*052a*/ 	.short	(.L_964 - .L_963)


	//   ....[0]....
.L_963:
        /*052c*/ 	.word	0x00000190
        /*0530*/ 	.word	0x000000ff
        /*0534*/ 	.word	0x00038800
        /*0538*/ 	.short	0x0100
        /*053a*/ 	.byte	0x08
	.zero		1


	//   ....[1]....
        /*053c*/ 	.word	0x000001a0
        /*0540*/ 	.word	0x000000ff
        /*0544*/ 	.word	0x00038810
        /*0548*/ 	.short	0x0100
        /*054a*/ 	.byte	0x08
	.zero		1


	//   ....[2]....
        /*054c*/ 	.word	0x000001b0
        /*0550*/ 	.word	0x000000ff
        /*0554*/ 	.word	0x00038820
        /*0558*/ 	.short	0x0100
        /*055a*/ 	.byte	0x08
	.zero		1


	//   ....[3]....
        /*055c*/ 	.word	0x00000260
        /*0560*/ 	.word	0x000000ff
        /*0564*/ 	.word	0x00038830
        /*0568*/ 	.short	0x0100
        /*056a*/ 	.byte	0x06
	.zero		1


	//   ....[4]....
        /*056c*/ 	.word	0x00000270
        /*0570*/ 	.word	0x000000ff
        /*0574*/ 	.word	0x00038840
        /*0578*/ 	.short	0x0100
        /*057a*/ 	.byte	0x06
	.zero		1


	//   ....[5]....
        /*057c*/ 	.word	0x00000280
        /*0580*/ 	.word	0x000000ff
        /*0584*/ 	.word	0x00038838
        /*0588*/ 	.short	0x0100
        /*058a*/ 	.byte	0x06
	.zero		1


	//   ....[6]....
        /*058c*/ 	.word	0x00000290
        /*0590*/ 	.word	0x000000ff
        /*0594*/ 	.word	0x00038848
        /*0598*/ 	.short	0x0100
        /*059a*/ 	.byte	0x06
	.zero		1


	//   ....[7]....
        /*059c*/ 	.word	0x000003c0
        /*05a0*/ 	.word	0x000000ff
        /*05a4*/ 	.word	0x00038850
        /*05a8*/ 	.short	0x0100
        /*05aa*/ 	.byte	0x08
	.zero		1


	//   ....[8]....
        /*05ac*/ 	.word	0x000003d0
        /*05b0*/ 	.word	0x000000ff
        /*05b4*/ 	.word	0x00038860
        /*05b8*/ 	.short	0x0100
        /*05ba*/ 	.byte	0x08
	.zero		1


	//   ....[9]....
        /*05bc*/ 	.word	0x000003e0
        /*05c0*/ 	.word	0x000000ff
        /*05c4*/ 	.word	0x00038858
        /*05c8*/ 	.short	0x0100
        /*05ca*/ 	.byte	0x08
	.zero		1


	//   ....[10]....
        /*05cc*/ 	.word	0x000003f0
        /*05d0*/ 	.word	0x000000ff
        /*05d4*/ 	.word	0x00038868
        /*05d8*/ 	.short	0x0100
        /*05da*/ 	.byte	0x08
	.zero		1


	//   ....[11]....
        /*05dc*/ 	.word	0x000004e0
        /*05e0*/ 	.word	0x000000ff
        /*05e4*/ 	.word	0x00038870
        /*05e8*/ 	.short	0x0100
        /*05ea*/ 	.byte	0x06
	.zero		1


	//   ....[12]....
        /*05ec*/ 	.word	0x000004f0
        /*05f0*/ 	.word	0x000000ff
        /*05f4*/ 	.word	0x00038880
        /*05f8*/ 	.short	0x0100
        /*05fa*/ 	.byte	0x06
	.zero		1


	//   ....[13]....
        /*05fc*/ 	.word	0x00000500
        /*0600*/ 	.word	0x000000ff
        /*0604*/ 	.word	0x00038878
        /*0608*/ 	.short	0x0100
        /*060a*/ 	.byte	0x06
	.zero		1


	//   ....[14]....
        /*060c*/ 	.word	0x00000510
        /*0610*/ 	.word	0x000000ff
        /*0614*/ 	.word	0x00038888
        /*0618*/ 	.short	0x0100
        /*061a*/ 	.byte	0x06
	.zero		1


	//   ....[15]....
        /*061c*/ 	.word	0x00000640
        /*0620*/ 	.word	0x000000ff
        /*0624*/ 	.word	0x00038890
        /*0628*/ 	.short	0x0100
        /*062a*/ 	.byte	0x08
	.zero		1


	//   ....[16]....
        /*062c*/ 	.word	0x00000650
        /*0630*/ 	.word	0x000000ff
        /*0634*/ 	.word	0x000388a0
        /*0638*/ 	.short	0x0100
        /*063a*/ 	.byte	0x08
	.zero		1


	//   ....[17]....
        /*063c*/ 	.word	0x00000660
        /*0640*/ 	.word	0x000000ff
        /*0644*/ 	.word	0x00038898
        /*0648*/ 	.short	0x0100
        /*064a*/ 	.byte	0x08
	.zero		1


	//   ....[18]....
        /*064c*/ 	.word	0x00000670
        /*0650*/ 	.word	0x000000ff
        /*0654*/ 	.word	0x000388a8
        /*0658*/ 	.short	0x0100
        /*065a*/ 	.byte	0x08
	.zero		1


	//   ....[19]....
        /*065c*/ 	.word	0x000007b0
        /*0660*/ 	.word	0x000000ff
        /*0664*/ 	.word	0x000388b0
        /*0668*/ 	.short	0x0100
        /*066a*/ 	.byte	0x08
	.zero		1


	//   ....[20]....
        /*066c*/ 	.word	0x000007c0
        /*0670*/ 	.word	0x000000ff
        /*0674*/ 	.word	0x000388c0
        /*0678*/ 	.short	0x0100
        /*067a*/ 	.byte	0x08
	.zero		1


	//   ....[21]....
        /*067c*/ 	.word	0x000007d0
        /*0680*/ 	.word	0x000000ff
        /*0684*/ 	.word	0x000388b8
        /*0688*/ 	.short	0x0100
        /*068a*/ 	.byte	0x08
	.zero		1


	//   ....[22]....
        /*068c*/ 	.word	0x000007e0
        /*0690*/ 	.word	0x000000ff
        /*0694*/ 	.word	0x000388c8
        /*0698*/ 	.short	0x0100
        /*069a*/ 	.byte	0x08
	.zero		1


	//   ....[23]....
        /*069c*/ 	.word	0x00001820
        /*06a0*/ 	.word	0x00000004
        /*06a4*/ 	.word	0x00000000
        /*06a8*/ 	.short	0x0101
        /*06aa*/ 	.byte	0x3f
	.zero		1


	//   ....[24]....
        /*06ac*/ 	.word	0x00002300
        /*06b0*/ 	.word	0x00000004
        /*06b4*/ 	.word	0x00000000
        /*06b8*/ 	.short	0x0101
        /*06ba*/ 	.byte	0x3f
	.zero		1


	//   ....[25]....
        /*06bc*/ 	.word	0x000035f0
        /*06c0*/ 	.word	0x000000c6
        /*06c4*/ 	.word	0x00038800
        /*06c8*/ 	.short	0x010a
        /*06ca*/ 	.byte	0x3f
	.zero		1


	//   ....[26]....
        /*06cc*/ 	.word	0x000037a0
        /*06d0*/ 	.word	0x000000c6
        /*06d4*/ 	.word	0x00038830
        /*06d8*/ 	.short	0x010a
        /*06da*/ 	.byte	0x3f
	.zero		1


	//   ....[27]....
        /*06dc*/ 	.word	0x000037e0
        /*06e0*/ 	.word	0x000000c6
        /*06e4*/ 	.word	0x00038830
        /*06e8*/ 	.short	0x010a
        /*06ea*/ 	.byte	0x3f
	.zero		1


	//   ....[28]....
        /*06ec*/ 	.word	0x00003bf0
        /*06f0*/ 	.word	0x000000c6
        /*06f4*/ 	.word	0x00038810
        /*06f8*/ 	.short	0x010a
        /*06fa*/ 	.byte	0x3f
	.zero		1


	//   ....[29]....
        /*06fc*/ 	.word	0x00003c30
        /*0700*/ 	.word	0x000000c6
        /*0704*/ 	.word	0x00038850
        /*0708*/ 	.short	0x010a
        /*070a*/ 	.byte	0x3f
	.zero		1


	//   ....[30]....
        /*070c*/ 	.word	0x00003cf0
        /*0710*/ 	.word	0x000000c6
        /*0714*/ 	.word	0x00038850
        /*0718*/ 	.short	0x010a
        /*071a*/ 	.byte	0x3f
	.zero		1


	//   ....[31]....
        /*071c*/ 	.word	0x000060b0
        /*0720*/ 	.word	0x00000018
        /*0724*/ 	.word	0x00000000
        /*0728*/ 	.short	0x0101
        /*072a*/ 	.byte	0x3f
	.zero		1


	//   ....[32]....
        /*072c*/ 	.word	0x00006770
        /*0730*/ 	.word	0x00000098
        /*0734*/ 	.word	0x00000000
        /*0738*/ 	.short	0x0101
        /*073a*/ 	.byte	0x3f
	.zero		1


	//   ....[33]....
        /*073c*/ 	.word	0x00006910
        /*0740*/ 	.word	0x000000c9
        /*0744*/ 	.word	0x00038830
        /*0748*/ 	.short	0x010a
        /*074a*/ 	.byte	0x3f
	.zero		1


	//   ....[34]....
        /*074c*/ 	.word	0x00006960
        /*0750*/ 	.word	0x000000c9
        /*0754*/ 	.word	0x00038830
        /*0758*/ 	.short	0x010a
        /*075a*/ 	.byte	0x3f
	.zero		1


	//   ....[35]....
        /*075c*/ 	.word	0x00006c90
        /*0760*/ 	.word	0x000000c9
        /*0764*/ 	.word	0x00038850
        /*0768*/ 	.short	0x010a
        /*076a*/ 	.byte	0x3f
	.zero		1


	//   ....[36]....
        /*076c*/ 	.word	0x00006ce0
        /*0770*/ 	.word	0x000000c9
        /*0774*/ 	.word	0x00038850
        /*0778*/ 	.short	0x010a
        /*077a*/ 	.byte	0x3f
	.zero		1


	//   ....[37]....
        /*077c*/ 	.word	0x00008b60
        /*0780*/ 	.word	0x00000098
        /*0784*/ 	.word	0x00000000
        /*0788*/ 	.short	0x0101
        /*078a*/ 	.byte	0x3f
	.zero		1


	//   ....[38]....
        /*078c*/ 	.word	0x00009b20
        /*0790*/ 	.word	0x00000098
        /*0794*/ 	.word	0x00000000
        /*0798*/ 	.short	0x0101
        /*079a*/ 	.byte	0x3f
	.zero		1


	//   ....[39]....
        /*079c*/ 	.word	0x00009c50
        /*07a0*/ 	.word	0x000000c3
        /*07a4*/ 	.word	0x00038830
        /*07a8*/ 	.short	0x010a
        /*07aa*/ 	.byte	0x3f
	.zero		1


	//   ....[40]....
        /*07ac*/ 	.word	0x00009ca0
        /*07b0*/ 	.word	0x000000c3
        /*07b4*/ 	.word	0x00038830
        /*07b8*/ 	.short	0x010a
        /*07ba*/ 	.byte	0x3f
	.zero		1


	//   ....[41]....
        /*07bc*/ 	.word	0x00009ed0
        /*07c0*/ 	.word	0x000000c3
        /*07c4*/ 	.word	0x00038850
        /*07c8*/ 	.short	0x010a
        /*07ca*/ 	.byte	0x3f
	.zero		1


	//   ....[42]....
        /*07cc*/ 	.word	0x00009f20
        /*07d0*/ 	.word	0x000000c3
        /*07d4*/ 	.word	0x00038850
        /*07d8*/ 	.short	0x010a
        /*07da*/ 	.byte	0x3f
	.zero		1


	//   ....[43]....
        /*07dc*/ 	.word	0x0000bad0
        /*07e0*/ 	.word	0x0000009a
        /*07e4*/ 	.word	0x00000000
        /*07e8*/ 	.short	0x0101
        /*07ea*/ 	.byte	0x3f
	.zero		1


	//   ....[44]....
        /*07ec*/ 	.word	0x0000c6b0
        /*07f0*/ 	.word	0x00000098
        /*07f4*/ 	.word	0x00000000
        /*07f8*/ 	.short	0x0101
        /*07fa*/ 	.byte	0x3f
	.zero		1


	//   ....[45]....
        /*07fc*/ 	.word	0x0000d240
        /*0800*/ 	.word	0x000000ff
        /*0804*/ 	.word	0x00000000
        /*0808*/ 	.short	0x0101
        /*080a*/ 	.byte	0x04
	.zero		1


	//   ....[46]....
        /*080c*/ 	.word	0x00010ab0
        /*0810*/ 	.word	0x000000ff
        /*0814*/ 	.word	0x00038840
        /*0818*/ 	.short	0x010a
        /*081a*/ 	.byte	0x2c
	.zero		1


	//   ....[47]....
        /*081c*/ 	.word	0x00010ef0
        /*0820*/ 	.word	0x000000ff
        /*0824*/ 	.word	0x00038830
        /*0828*/ 	.short	0x0107
        /*082a*/ 	.byte	0x2c
	.zero		1


	//   ....[48]....
        /*082c*/ 	.word	0x00010f60
        /*0830*/ 	.word	0x000000ff
        /*0834*/ 	.word	0x00038830
        /*0838*/ 	.short	0x0101
        /*083a*/ 	.byte	0x2c
	.zero		1


	//   ....[49]....
        /*083c*/ 	.word	0x00011750
        /*0840*/ 	.word	0x000000ff
        /*0844*/ 	.word	0x00038800
        /*0848*/ 	.short	0x0107
        /*084a*/ 	.byte	0x2c
	.zero		1


	//   ....[50]....
        /*084c*/ 	.word	0x000117a0
        /*0850*/ 	.word	0x000000ff
        /*0854*/ 	.word	0x00038800
        /*0858*/ 	.short	0x0101
        /*085a*/ 	.byte	0x2c
	.zero		1


	//   ....[51]....
        /*085c*/ 	.word	0x000123b0
        /*0860*/ 	.word	0x000000ff
        /*0864*/ 	.word	0x00038810
        /*0868*/ 	.short	0x0107
        /*086a*/ 	.byte	0x2c
	.zero		1


	//   ....[52]....
        /*086c*/ 	.word	0x00012410
        /*0870*/ 	.word	0x000000ff
        /*0874*/ 	.word	0x00038810
        /*0878*/ 	.short	0x0101
        /*087a*/ 	.byte	0x2c
	.zero		1


	//   ....[53]....
        /*087c*/ 	.word	0x00012420
        /*0880*/ 	.word	0x000000ff
        /*0884*/ 	.word	0x00038820
        /*0888*/ 	.short	0x010a
        /*088a*/ 	.byte	0x2c
	.zero		1


	//   ....[54]....
        /*088c*/ 	.word	0x00012470
        /*0890*/ 	.word	0x000000ff
        /*0894*/ 	.word	0x00038860
        /*0898*/ 	.short	0x010a
        /*089a*/ 	.byte	0x2c
	.zero		1


	//   ....[55]....
        /*089c*/ 	.word	0x00012c90
        /*08a0*/ 	.word	0x000000ff
        /*08a4*/ 	.word	0x00038850
        /*08a8*/ 	.short	0x0107
        /*08aa*/ 	.byte	0x2c
	.zero		1


	//   ....[56]....
        /*08ac*/ 	.word	0x00012d10
        /*08b0*/ 	.word	0x000000ff
        /*08b4*/ 	.word	0x00038850
        /*08b8*/ 	.short	0x0101
        /*08ba*/ 	.byte	0x2c
	.zero		1


	//   ....[57]....
        /*08bc*/ 	.word	0x000130a0
        /*08c0*/ 	.word	0x0000000a
        /*08c4*/ 	.word	0x00038840
        /*08c8*/ 	.short	0x010a
        /*08ca*/ 	.byte	0x3f
	.zero		1


	//   ....[58]....
        /*08cc*/ 	.word	0x00013430
        /*08d0*/ 	.word	0x0000000a
        /*08d4*/ 	.word	0x00038830
        /*08d8*/ 	.short	0x0107
        /*08da*/ 	.byte	0x3f
	.zero		1


	//   ....[59]....
        /*08dc*/ 	.word	0x000134e0
        /*08e0*/ 	.word	0x0000000a
        /*08e4*/ 	.word	0x00038830
        /*08e8*/ 	.short	0x0101
        /*08ea*/ 	.byte	0x3f
	.zero		1


	//   ....[60]....
        /*08ec*/ 	.word	0x00013510
        /*08f0*/ 	.word	0x0000000a
        /*08f4*/ 	.word	0x00038860
        /*08f8*/ 	.short	0x010a
        /*08fa*/ 	.byte	0x3f
	.zero		1


	//   ....[61]....
        /*08fc*/ 	.word	0x00013b50
        /*0900*/ 	.word	0x0000000a
        /*0904*/ 	.word	0x00038850
        /*0908*/ 	.short	0x0107
        /*090a*/ 	.byte	0x3f
	.zero		1


	//   ....[62]....
        /*090c*/ 	.word	0x00013c10
        /*0910*/ 	.word	0x0000000a
        /*0914*/ 	.word	0x00038850
        /*0918*/ 	.short	0x0101
        /*091a*/ 	.byte	0x3f
	.zero		1


	//   ....[63]....
        /*091c*/ 	.word	0x00013d00
        /*0920*/ 	.word	0x00000005
        /*0924*/ 	.word	0x00038820
        /*0928*/ 	.short	0x010a
        /*092a*/ 	.byte	0x3f
	.zero		1


	//   ....[64]....
        /*092c*/ 	.word	0x00013e90
        /*0930*/ 	.word	0x00000003
        /*0934*/ 	.word	0x00038840
        /*0938*/ 	.short	0x010a
        /*093a*/ 	.byte	0x3f
	.zero		1


	//   ....[65]....
        /*093c*/ 	.word	0x00013f30
        /*0940*/ 	.word	0x00000005
        /*0944*/ 	.word	0x00038840
        /*0948*/ 	.short	0x010a
        /*094a*/ 	.byte	0x3f
	.zero		1


	//   ....[66]....
        /*094c*/ 	.word	0x00013f70
        /*0950*/ 	.word	0x00000003
        /*0954*/ 	.word	0x00038860
        /*0958*/ 	.short	0x010a
        /*095a*/ 	.byte	0x3f
	.zero		1


	//   ....[67]....
        /*095c*/ 	.word	0x00013fb0
        /*0960*/ 	.word	0x00000005
        /*0964*/ 	.word	0x00038860
        /*0968*/ 	.short	0x010a
        /*096a*/ 	.byte	0x3f
	.zero		1


	//   ....[68]....
        /*096c*/ 	.word	0x00014010
        /*0970*/ 	.word	0x000000c6
        /*0974*/ 	.word	0x00038800
        /*0978*/ 	.short	0x010a
        /*097a*/ 	.byte	0x3f
	.zero		1


	//   ....[69]....
        /*097c*/ 	.word	0x00014060
        /*0980*/ 	.word	0x000000c6
        /*0984*/ 	.word	0x00038830
        /*0988*/ 	.short	0x010a
        /*098a*/ 	.byte	0x3f
	.zero		1


	//   ....[70]....
        /*098c*/ 	.word	0x000140b0
        /*0990*/ 	.word	0x000000c6
        /*0994*/ 	.word	0x00038810
        /*0998*/ 	.short	0x010a
        /*099a*/ 	.byte	0x3f
	.zero		1


	//   ....[71]....
        /*099c*/ 	.word	0x00014100
        /*09a0*/ 	.word	0x000000c6
        /*09a4*/ 	.word	0x00038850
        /*09a8*/ 	.short	0x010a
        /*09aa*/ 	.byte	0x3f
	.zero		1


	//   ....[72]....
        /*09ac*/ 	.word	0x00014150
        /*09b0*/ 	.word	0x000000c9
        /*09b4*/ 	.word	0x00038830
        /*09b8*/ 	.short	0x010a
        /*09ba*/ 	.byte	0x3f
	.zero		1


	//   ....[73]....
        /*09bc*/ 	.word	0x000141a0
        /*09c0*/ 	.word	0x000000c9
        /*09c4*/ 	.word	0x00038850
        /*09c8*/ 	.short	0x010a
        /*09ca*/ 	.byte	0x3f
	.zero		1


	//   ....[74]....
        /*09cc*/ 	.word	0x000141f0
        /*09d0*/ 	.word	0x000000c3
        /*09d4*/ 	.word	0x00038830
        /*09d8*/ 	.short	0x010a
        /*09da*/ 	.byte	0x3f
	.zero		1


	//   ....[75]....
        /*09dc*/ 	.word	0x00014240
        /*09e0*/ 	.word	0x000000c3
        /*09e4*/ 	.word	0x00038850
        /*09e8*/ 	.short	0x010a
        /*09ea*/ 	.byte	0x3f
	.zero		1


	//   ....[76]....
        /*09ec*/ 	.word	0x00014320
        /*09f0*/ 	.word	0x00000003
        /*09f4*/ 	.word	0x00038840
        /*09f8*/ 	.short	0x010a
        /*09fa*/ 	.byte	0x3f
	.zero		1


	//   ....[77]....
        /*09fc*/ 	.word	0x00015690
        /*0a00*/ 	.word	0x00000003
        /*0a04*/ 	.word	0x00038820
        /*0a08*/ 	.short	0x010a
        /*0a0a*/ 	.byte	0x3f
	.zero		1


	//   ....[78]....
        /*0a0c*/ 	.word	0x000156f0
        /*0a10*/ 	.word	0x00000003
        /*0a14*/ 	.word	0x00038860
        /*0a18*/ 	.short	0x010a
        /*0a1a*/ 	.byte	0x3f
	.zero		1


	//   ....[79]....
        /*0a1c*/ 	.word	0x00015f80
        /*0a20*/ 	.word	0x0000000a
        /*0a24*/ 	.word	0x00038840
        /*0a28*/ 	.short	0x010a
        /*0a2a*/ 	.byte	0x3f
	.zero		1


	//   ....[80]....
        /*0a2c*/ 	.word	0x00016400
        /*0a30*/ 	.word	0x0000000a
        /*0a34*/ 	.word	0x00038860
        /*0a38*/ 	.short	0x010a
        /*0a3a*/ 	.byte	0x3f
	.zero		1


	//   ....[81]....
        /*0a3c*/ 	.word	0x00016b60
        /*0a40*/ 	.word	0x00000005
        /*0a44*/ 	.word	0x00038820
        /*0a48*/ 	.short	0x010a
        /*0a4a*/ 	.byte	0x3f
	.zero		1


	//   ....[82]....
        /*0a4c*/ 	.word	0x00016d00
        /*0a50*/ 	.word	0x00000003
        /*0a54*/ 	.word	0x00038840
        /*0a58*/ 	.short	0x010a
        /*0a5a*/ 	.byte	0x3f
	.zero		1


	//   ....[83]....
        /*0a5c*/ 	.word	0x00016d50
        /*0a60*/ 	.word	0x00000005
        /*0a64*/ 	.word	0x00038840
        /*0a68*/ 	.short	0x010a
        /*0a6a*/ 	.byte	0x3f
	.zero		1


	//   ....[84]....
        /*0a6c*/ 	.word	0x00016da0
        /*0a70*/ 	.word	0x00000003
        /*0a74*/ 	.word	0x00038860
        /*0a78*/ 	.short	0x010a
        /*0a7a*/ 	.byte	0x3f
	.zero		1


	//----- nvinfo : EIATTR_NUM_MBARRIERS
	.align		4
.L_964:
        /*0a7c*/ 	.byte	0x03, 0x38
        /*0a7e*/ 	.short	0x0017


	//----- nvinfo : EIATTR_EXIT_INSTR_OFFSETS
	.align		4
        /*0a80*/ 	.byte	0x04, 0x1c
        /*0a82*/ 	.short	(.L_966 - .L_965)


	//   ....[0]....
.L_965:
        /*0a84*/ 	.word	0x00014000


	//----- nvinfo : EIATTR_MAX_THREADS
	.align		4
.L_966:
        /*0a88*/ 	.byte	0x04, 0x05
        /*0a8a*/ 	.short	(.L_968 - .L_967)
.L_967:
        /*0a8c*/ 	.word	0x00000180
        /*0a90*/ 	.word	0x00000001
        /*0a94*/ 	.word	0x00000001


	//----- nvinfo : EIATTR_CRS_STACK_SIZE
	.align		4
.L_968:
        /*0a98*/ 	.byte	0x04, 0x1e
        /*0a9a*/ 	.short	(.L_970 - .L_969)
.L_969:
        /*0a9c*/ 	.word	0x00000000


	//----- nvinfo : EIATTR_CBANK_PARAM_SIZE
	.align		4
.L_970:
        /*0aa0*/ 	.byte	0x03, 0x19
        /*0aa2*/ 	.short	0x0b70


	//----- nvinfo : EIATTR_PARAM_CBANK
	.align		4
        /*0aa4*/ 	.byte	0x04, 0x0a
        /*0aa6*/ 	.short	(.L_972 - .L_971)
	.align		4
.L_971:
        /*0aa8*/ 	.word	index@(.nv.constant0._ZN7cutlass13device_kernelIN5flash11enable_sm90INS1_16FlashAttnFwdSm90INS1_25CollectiveMainloopFwdSm90ILi2EN4cute5tupleIJNS5_1CILi1EEES8_S8_EEENS6_IJNS7_ILi64EEESA_SA_EEELi512ENS_10bfloat16_tEfNS_4arch4Sm90ELb1ELb0ELb0ELb0ELb1ELb0ELb1ELb0ELb0ELb1ELb1ELb0EEENS1_21CollectiveEpilogueFwdINS6_IJSA_NS7_ILi512EEESA_EEES9_SC_SE_Li256ELb0ELb1ELb1ELb0EEENS1_19SingleTileSchedulerILb0ELb1ELb1ELi64EEEEEEEEEvNT_6ParamsE)
        /*0aac*/ 	.short	0x0210
        /*0aae*/ 	.short	0x0b70


	//----- nvinfo : EIATTR_SW_WAR
	.align		4
.L_972:
        /*0ab0*/ 	.byte	0x04, 0x36
        /*0ab2*/ 	.short	(.L_974 - .L_973)
.L_973:
        /*0ab4*/ 	.word	0x00000008
.L_974:


//--------------------- .nv.info._ZN7cutlass13device_kernelIN5flash11enable_sm90INS1_16FlashAttnFwdSm90INS1_25CollectiveMainloopFwdSm90ILi2EN4cute5tupleIJNS5_1CILi1EEES8_S8_EEENS6_IJNS7_ILi64EEESA_SA_EEELi512ENS_10bfloat16_tEfNS_4arch4Sm90ELb1ELb0ELb0ELb1ELb1ELb0ELb0ELb0ELb0ELb1ELb1ELb0EEENS1_21CollectiveEpilogueFwdINS6_IJSA_NS7_ILi512EEESA_EEES9_SC_SE_Li256ELb1ELb1ELb1ELb0EEENS1_36VarlenDynamicPersistentTileSchedulerILi64ELi64ELi256ELi128ELb1ELb1ELb1ELb1ELb1ELb1EEEEEEEEEvNT_6ParamsE --------------------------
	.section	.nv.info._ZN7cutlass13device_kernelIN5flash11enable_sm90INS1_16FlashAttnFwdSm90INS1_25CollectiveMainloopFwdSm90ILi2EN4cute5tupleIJNS5_1CILi1EEES8_S8_EEENS6_IJNS7_ILi64EEESA_SA_EEELi512ENS_10bfloat16_tEfNS_4arch4Sm90ELb1ELb0ELb0ELb1ELb1ELb0ELb0ELb0ELb0ELb1ELb1ELb0EEENS1_21CollectiveEpilogueFwdINS6_IJSA_NS7_ILi512EEESA_EEES9_SC_SE_Li256ELb1ELb1ELb1ELb0EEENS1_36VarlenDynamicPersistentTileSchedulerILi64ELi64ELi256ELi128ELb1ELb1ELb1ELb1ELb1ELb1EEEEEEEEEvNT_6ParamsE,"",@"SHT_CUDA_INFO"
	.sectionflags	@""
	.align	4


	//----- nvinfo : EIATTR_CUDA_API_VERSION
	.align		4
        /*0000*/ 	.byte	0x04, 0x37
        /*0002*/ 	.short	(.L_976 - .L_975)
.L_975:
        /*0004*/ 	.word	0x00000082


	//----- nvinfo : EIATTR_KPARAM_INFO
	.align		4
.L_976:
        /*0008*/ 	.byte	0x04, 0x17
        /*000a*/ 	.short	(.L_978 - .L_977)
.L_977:
        /*000c*/ 	.word	0x00000000
        /*0010*/ 	.short	0x0000
        /*0012*/ 	.short	0x0070
        /*0014*/ 	.byte	0x00, 0xf0, 0x01, 0x2a


	//----- nvinfo : EIATTR_SPARSE_MMA_MASK
	.align		4
.L_978:
        /*0018*/ 	.byte	0x03, 0x50
        /*001a*/ 	.short	0x0000


	//----- nvinfo : EIATTR_MAXREG_COUNT
	.align		4
        /*001c*/ 	.byte	0x03, 0x1b
        /*001e*/ 	.short	0x00a8


	//----- nvinfo : EIATTR_NUM_BARRIERS
	.align		4
        /*0020*/ 	.byte	0x02, 0x4c
        /*0022*/ 	.byte	0x10
	.zero		1


	//----- nvinfo : EIATTR_EXTERNS
	.align		4
        /*0024*/ 	.byte	0x04, 0x0f
        /*0026*/ 	.short	(.L_980 - .L_979)


	//   ....[0]....
	.align		4
.L_979:
        /*0028*/ 	.word	index@(__assertfail)


	//----- nvinfo : EIATTR_ANNOTATIONS
	.align		4
.L_980:
        /*002c*/ 	.byte	0x04, 0x55
        /*002e*/ 	.short	(.L_982 - .L_981)


	//   ....[0]....
.L_981:
        /* <DEDUP_REMOVED lines=20> */


	//----- nvinfo : EIATTR_MERCURY_ISA_VERSION
	.align		4
.L_982:
        /*0158*/ 	.byte	0x03, 0x5f
        /*015a*/ 	.short	0x0101


	//----- nvinfo : EIATTR_UNUSED_LOAD_BYTE_OFFSET
	.align		4
        /*015c*/ 	.byte	0x04, 0x44
        /*015e*/ 	.short	(.L_984 - .L_983)


	//   ....[0]....
.L_983:
        /*0160*/ 	.word	0x00000940
        /*0164*/ 	.word	0x0000fff0


	//   ....[1]....
        /*0168*/ 	.word	0x00009d40
        /*016c*/ 	.word	0x0000fff0


	//----- nvinfo : EIATTR_INT_WARP_WIDE_INSTR_OFFSETS
	.align		4
.L_984:
        /*0170*/ 	.byte	0x04, 0x31
        /*0172*/ 	.short	(.L_986 - .L_985)


	//   ....[0]....
.L_985:
        /*0174*/ 	.word	0x000000c0


	//   ....[1]....
        /*0178*/ 	.word	0x000000d0


	//   ....[2]....
        /*017c*/ 	.word	0x00000170


	//   ....[3]....
        /*0180*/ 	.word	0x000101a0


	//   ....[4]....
        /*0184*/ 	.word	0x00010230


	//   ....[5]....
        /*0188*/ 	.word	0x00013600


	//   ....[6]....
        /*018c*/ 	.word	0x00013690


	//----- nvinfo : EIATTR_COOP_GROUP_MASK_REGIDS
	.align		4
.L_986:
        /*0190*/ 	.byte	0x04, 0x29
        /*0192*/ 	.short	(.L_988 - .L_987)


	//   ....[0]....
.L_987:
        /*0194*/ 	.word	0xffffffff


	//   ....[1]....
        /*0198*/ 	.word	0xffffffff


	//   ....[2]....
        /*019c*/ 	.word	0xffffffff


	//   ....[3]....
        /*01a0*/ 	.word	0xffffffff


	//   ....[4]....
        /*01a4*/ 	.word	0xffffffff


	//   ....[5]....
        /*01a8*/ 	.word	0xffffffff


	//   ....[6]....
        /*01ac*/ 	.word	0xffffffff


	//   ....[7]....
        /*01b0*/ 	.word	0xffffffff


	//   ....[8]....
        /*01b4*/ 	.word	0xffffffff


	//   ....[9]....
        /*01b8*/ 	.word	0xffffffff


	//   ....[10]....
        /*01bc*/ 	.word	0xffffffff


	//   ....[11]....
        /*01c0*/ 	.word	0xffffffff


	//   ....[12]....
        /*01c4*/ 	.word	0xffffffff


	//   ....[13]....
        /*01c8*/ 	.word	0xffffffff


	//   ....[14]....
        /*01cc*/ 	.word	0xffffffff


	//   ....[15]....
        /*01d0*/ 	.word	0xffffffff


	//   ....[16]....
        /*01d4*/ 	.word	0xffffffff


	//   ....[17]....
        /*01d8*/ 	.word	0xffffffff


	//   ....[18]....
        /*01dc*/ 	.word	0xffffffff


	//   ....[19]....
        /*01e0*/ 	.word	0xffffffff


	//   ....[20]....
        /*01e4*/ 	.word	0xffffffff


	//   ....[21]....
        /*01e8*/ 	.word	0xffffffff


	//   ....[22]....
        /*01ec*/ 	.word	0xffffffff


	//   ....[23]....
        /*01f0*/ 	.word	0xffffffff


	//   ....[24]....
        /*01f4*/ 	.word	0xffffffff


	//   ....[25]....
        /*01f8*/ 	.word	0xffffffff


	//   ....[26]....
        /*01fc*/ 	.word	0xffffffff


	//   ....[27]....
        /*0200*/ 	.word	0xffffffff


	//   ....[28]....
        /*0204*/ 	.word	0xffffffff


	//   ....[29]....
        /*0208*/ 	.word	0xffffffff


	//   ....[30]....
        /*020c*/ 	.word	0xffffffff


	//   ....[31]....
        /*0210*/ 	.word	0xffffffff


	//   ....[32]....
        /*0214*/ 	.word	0xffffffff


	//   ....[33]....
        /*0218*/ 	.word	0xffffffff


	//   ....[34]....
        /*021c*/ 	.word	0xffffffff


	//   ....[35]....
        /*0220*/ 	.word	0xffffffff


	//   ....[36]....
        /*0224*/ 	.word	0xffffffff


	//   ....[37]....
        /*0228*/ 	.word	0xffffffff


	//   ....[38]....
        /*022c*/ 	.word	0xffffffff


	//   ....[39]....
        /*0230*/ 	.word	0xffffffff


	//   ....[40]....
        /*0234*/ 	.word	0xffffffff


	//   ....[41]....
        /*0238*/ 	.word	0xffffffff


	//   ....[42]....
        /*023c*/ 	.word	0xffffffff


	//   ....[43]....
        /*0240*/ 	.word	0xffffffff


	//   ....[44]....
        /*0244*/ 	.word	0xffffffff


	//   ....[45]....
        /*0248*/ 	.word	0xffffffff


	//   ....[46]....
        /*024c*/ 	.word	0xffffffff


	//   ....[47]....
        /*0250*/ 	.word	0xffffffff


	//   ....[48]....
        /*0254*/ 	.word	0xffffffff


	//   ....[49]....
        /*0258*/ 	.word	0xffffffff


	//   ....[50]....
        /*025c*/ 	.word	0xffffffff


	//   ....[51]....
        /*0260*/ 	.word	0xffffffff


	//   ....[52]....
        /*0264*/ 	.word	0xffffffff


	//   ....[53]....
        /*0268*/ 	.word	0xffffffff


	//   ....[54]....
        /*026c*/ 	.word	0xffffffff


	//   ....[55]....
        /*0270*/ 	.word	0xffffffff


	//   ....[56]....
        /*0274*/ 	.word	0xffffffff


	//   ....[57]....
        /*0278*/ 	.word	0xffffffff


	//   ....[58]....
        /*027c*/ 	.word	0xffffffff


	//   ....[59]....
        /*0280*/ 	.word	0xffffffff


	//   ....[60]....
        /*0284*/ 	.word	0xffffffff


	//   ....[61]....
        /*0288*/ 	.word	0xffffffff


	//   ....[62]....
        /*028c*/ 	.word	0xffffffff


	//   ....[63]....
        /*0290*/ 	.word	0xffffffff


	//   ....[64]....
        /*0294*/ 	.word	0xffffffff


	//   ....[65]....
        /*0298*/ 	.word	0xffffffff


	//   ....[66]....
        /*029c*/ 	.word	0xffffffff


	//   ....[67]....
        /*02a0*/ 	.word	0xffffffff


	//   ....[68]....
        /*02a4*/ 	.word	0xffffffff


	//   ....[69]....
        /*02a8*/ 	.word	0xffffffff


	//   ....[70]....
        /*02ac*/ 	.word	0xffffffff


	//   ....[71]....
        /*02b0*/ 	.word	0xffffffff


	//   ....[72]....
        /*02b4*/ 	.word	0xffffffff


	//   ....[73]....
        /*02b8*/ 	.word	0xffffffff


	//   ....[74]....
        /*02bc*/ 	.word	0xffffffff


	//   ....[75]....
        /*02c0*/ 	.word	0xffffffff


	//   ....[76]....
        /*02c4*/ 	.word	0xffffffff


	//   ....[77]....
        /*02c8*/ 	.word	0xffffffff


	//   ....[78]....
        /*02cc*/ 	.word	0xffffffff


	//   ....[79]....
        /*02d0*/ 	.word	0xffffffff


	//   ....[80]....
        /*02d4*/ 	.word	0xffffffff


	//   ....[81]....
        /*02d8*/ 	.word	0xffffffff


	//   ....[82]....
        /*02dc*/ 	.word	0xffffffff


	//   ....[83]....
        /*02e0*/ 	.word	0xffffffff


	//   ....[84]....
        /*02e4*/ 	.word	0xffffffff


	//   ....[85]....
        /*02e8*/ 	.word	0xffffffff


	//   ....[86]....
        /*02ec*/ 	.word	0xffffffff


	//   ....[87]....
        /*02f0*/ 	.word	0xffffffff


	//   ....[88]....
        /*02f4*/ 	.word	0xffffffff


	//   ....[89]....
        /*02f8*/ 	.word	0xffffffff


	//   ....[90]....
        /*02fc*/ 	.word	0xffffffff


	//   ....[91]....
        /*0300*/ 	.word	0xffffffff


	//   ....[92]....
        /*0304*/ 	.word	0xffffffff


	//   ....[93]....
        /*0308*/ 	.word	0xffffffff


	//   ....[94]....
        /*030c*/ 	.word	0xffffffff


	//   ....[95]....
        /*0310*/ 	.word	0xffffffff


	//   ....[96]....
        /*0314*/ 	.word	0xffffffff


	//   ....[97]....
        /*0318*/ 	.word	0xffffffff


	//   ....[98]....
        /*031c*/ 	.word	0xffffffff


	//   ....[99]....
        /*0320*/ 	.word	0xffffffff


	//   ....[100]....
        /*0324*/ 	.word	0xffffffff


	//   ....[101]....
        /*0328*/ 	.word	0xffffffff


	//   ....[102]....
        /*032c*/ 	.word	0xffffffff


	//   ....[103]....
        /*0330*/ 	.word	0xffffffff


	//   ....[104]....
        /*0334*/ 	.word	0xffffffff


	//   ....[105]....
        /*0338*/ 	.word	0xffffffff


	//   ....[106]....
        /*033c*/ 	.word	0xffffffff


	//   ....[107]....
        /*0340*/ 	.word	0xffffffff


	//   ....[108]....
        /*0344*/ 	.word	0xffffffff


	//   ....[109]....
        /*0348*/ 	.word	0xffffffff


	//   ....[110]....
        /*034c*/ 	.word	0xffffffff


	//   ....[111]....
        /*0350*/ 	.word	0xffffffff


	//   ....[112]....
        /*0354*/ 	.word	0xffffffff


	//   ....[113]....
        /*0358*/ 	.word	0xffffffff


	//   ....[114]....
        /*035c*/ 	.word	0xffffffff


	//   ....[115]....
        /*0360*/ 	.word	0xffffffff


	//   ....[116]....
        /*0364*/ 	.word	0xffffffff


	//   ....[117]....
        /*0368*/ 	.word	0xffffffff


	//   ....[118]....
        /*036c*/ 	.word	0xffffffff


	//   ....[119]....
        /*0370*/ 	.word	0xffffffff


	//   ....[120]....
        /*0374*/ 	.word	0xffffffff


	//   ....[121]....
        /*0378*/ 	.word	0xffffffff


	//   ....[122]....
        /*037c*/ 	.word	0xffffffff


	//   ....[123]....
        /*0380*/ 	.word	0xffffffff


	//   ....[124]....
        /*0384*/ 	.word	0x0500000f


	//   ....[125]....
        /*0388*/ 	.word	0x0500000f


	//   ....[126]....
        /*038c*/ 	.word	0x0500000f


	//   ....[127]....
        /*0390*/ 	.word	0x0500000f


	//   ....[128]....
        /*0394*/ 	.word	0x0500000f


	//   ....[129]....
        /*0398*/ 	.word	0x0500000f


	//   ....[130]....
        /*039c*/ 	.word	0x0500000f


	//   ....[131]....
        /*03a0*/ 	.word	0x0500000f


	//   ....[132]....
        /*03a4*/ 	.word	0x0500000f


	//   ....[133]....
        /*03a8*/ 	.word	0x0500000f


	//   ....[134]....
        /*03ac*/ 	.word	0x0500000f


	//   ....[135]....
        /*03b0*/ 	.word	0x0500000f


	//   ....[136]....
        /*03b4*/ 	.word	0x0500000f


	//   ....[137]....
        /*03b8*/ 	.word	0x0500000f


	//   ....[138]....
        /*03bc*/ 	.word	0x0500000f


	//   ....[139]....
        /*03c0*/ 	.word	0x0500000f


	//   ....[140]....
        /*03c4*/ 	.word	0x0500000f


	//   ....[141]....
        /*03c8*/ 	.word	0x0500000f


	//   ....[142]....
        /*03cc*/ 	.word	0x0500000f


	//   ....[143]....
        /*03d0*/ 	.word	0x0500000f


	//   ....[144]....
        /*03d4*/ 	.word	0x0500000f


	//   ....[145]....
        /*03d8*/ 	.word	0x0500000f


	//   ....[146]....
        /*03dc*/ 	.word	0x0500000f


	//   ....[147]....
        /*03e0*/ 	.word	0x0500000f


	//   ....[148]....
        /*03e4*/ 	.word	0x0500000f


	//   ....[149]....
        /*03e8*/ 	.word	0x0500000f


	//   ....[150]....
        /*03ec*/ 	.word	0x0500000f


	//   ....[151]....
        /*03f0*/ 	.word	0x0500000f


	//   ....[152]....
        /*03f4*/ 	.word	0x0500000f


	//   ....[153]....
        /*03f8*/ 	.word	0x0500000f


	//   ....[154]....
        /*03fc*/ 	.word	0x0500000f


	//   ....[155]....
        /*0400*/ 	.word	0x0500000f


	//   ....[156]....
        /*0404*/ 	.word	0x0500000f


	//   ....[157]....
        /*0408*/ 	.word	0x0500000f


	//   ....[158]....
        /*040c*/ 	.word	0x0500000f


	//   ....[159]....
        /*0410*/ 	.word	0x0500000f


	//   ....[160]....
        /*0414*/ 	.word	0x0500000f


	//   ....[161]....
        /*0418*/ 	.word	0x0500000f


	//   ....[162]....
        /*041c*/ 	.word	0x0500000f


	//   ....[163]....
        /*0420*/ 	.word	0x0500000f


	//   ....[164]....
        /*0424*/ 	.word	0x0500000f


	//   ....[165]....
        /*0428*/ 	.word	0x0500000f


	//   ....[166]....
        /*042c*/ 	.word	0x0500000f


	//   ....[167]....
        /*0430*/ 	.word	0x0500000f


	//   ....[168]....
        /*0434*/ 	.word	0x0500000f


	//   ....[169]....
        /*0438*/ 	.word	0x0500000f


	//   ....[170]....
        /*043c*/ 	.word	0x0500000f


	//   ....[171]....
        /*0440*/ 	.word	0x0500000f


	//   ....[172]....
        /*0444*/ 	.word	0x0500000f


	//   ....[173]....
        /*0448*/ 	.word	0x0500000f


	//   ....[174]....
        /*044c*/ 	.word	0x0500000f


	//   ....[175]....
        /*0450*/ 	.word	0x0500000f


	//   ....[176]....
        /*0454*/ 	.word	0x0500000f


	//   ....[177]....
        /*0458*/ 	.word	0x0500000f


	//   ....[178]....
        /*045c*/ 	.word	0x0500000f


	//   ....[179]....
        /*0460*/ 	.word	0x0500000f


	//   ....[180]....
        /*0464*/ 	.word	0x0500000f


	//   ....[181]....
        /*0468*/ 	.word	0x0500000f


	//   ....[182]....
        /*046c*/ 	.word	0x0500000f


	//   ....[183]....
        /*0470*/ 	.word	0x0500000f


	//----- nvinfo : EIATTR_COOP_GROUP_INSTR_OFFSETS
	.align		4
.L_988:
        /*0474*/ 	.byte	0x04, 0x28
        /*0476*/ 	.short	(.L_990 - .L_989)


	//   ....[0]....
.L_989:
        /*0478*/ 	.word	0x00000070


	//   ....[1]....
        /*047c*/ 	.word	0x000000b0


	//   ....[2]....
        /*0480*/ 	.word	0x00000290


	//   ....[3]....
        /*0484*/ 	.word	0x000003f0


	//   ....[4]....
        /*0488*/ 	.word	0x00000510


	//   ....[5]....
        /*048c*/ 	.word	0x00000670


	//   ....[6]....
        /*0490*/ 	.word	0x00002050


	//   ....[7]....
        /*0494*/ 	.word	0x00004120


	//   ....[8]....
        /*0498*/ 	.word	0x000047b0


	//   ....[9]....
        /*049c*/ 	.word	0x000047e0


	//   ....[10]....
        /*04a0*/ 	.word	0x00004ba0


	//   ....[11]....
        /*04a4*/ 	.word	0x00004ca0


	//   ....[12]....
        /*04a8*/ 	.word	0x00004ed0


	//   ....[13]....
        /*04ac*/ 	.word	0x00005020


	//   ....[14]....
        /*04b0*/ 	.word	0x000058d0


	//   ....[15]....
        /*04b4*/ 	.word	0x00005df0


	//   ....[16]....
        /*04b8*/ 	.word	0x00005e00


	//   ....[17]....
        /*04bc*/ 	.word	0x000063a0


	//   ....[18]....
        /*04c0*/ 	.word	0x000063d0


	//   ....[19]....
        /*04c4*/ 	.word	0x000068c0


	//   ....[20]....
        /*04c8*/ 	.word	0x00006a90


	//   ....[21]....
        /*04cc*/ 	.word	0x00007850


	//   ....[22]....
        /*04d0*/ 	.word	0x00007d90


	//   ....[23]....
        /*04d4*/ 	.word	0x00007db0


	//   ....[24]....
        /*04d8*/ 	.word	0x000084e0


	//   ....[25]....
        /*04dc*/ 	.word	0x00008590


	//   ....[26]....
        /*04e0*/ 	.word	0x00009160


	//   ....[27]....
        /*04e4*/ 	.word	0x00009240


	//   ....[28]....
        /*04e8*/ 	.word	0x000092b0


	//   ....[29]....
        /*04ec*/ 	.word	0x000092d0


	//   ....[30]....
        /*04f0*/ 	.word	0x00009300


	//   ....[31]....
        /*04f4*/ 	.word	0x0000ab20


	//   ....[32]....
        /*04f8*/ 	.word	0x0000af10


	//   ....[33]....
        /*04fc*/ 	.word	0x0000af20


	//   ....[34]....
        /*0500*/ 	.word	0x0000af30


	//   ....[35]....
        /*0504*/ 	.word	0x0000af60


	//   ....[36]....
        /*0508*/ 	.word	0x0000bbd0


	//   ....[37]....
        /*050c*/ 	.word	0x0000bbf0


	//   ....[38]....
        /*0510*/ 	.word	0x0000bea0


	//   ....[39]....
        /*0514*/ 	.word	0x0000bec0


	//   ....[40]....
        /*0518*/ 	.word	0x0000c5d0


	//   ....[41]....
        /*051c*/ 	.word	0x0000c600


	//   ....[42]....
        /*0520*/ 	.word	0x0000ceb0


	//   ....[43]....
        /*0524*/ 	.word	0x0000ced0


	//   ....[44]....
        /*0528*/ 	.word	0x0000e290


	//   ....[45]....
        /*052c*/ 	.word	0x0000e2d0


	//   ....[46]....
        /*0530*/ 	.word	0x0000e510


	//   ....[47]....
        /*0534*/ 	.word	0x0000e530


	//   ....[48]....
        /*0538*/ 	.word	0x0000e7f0


	//   ....[49]....
        /*053c*/ 	.word	0x0000e9e0


	//   ....[50]....
        /*0540*/ 	.word	0x0000ea10


	//   ....[51]....
        /*0544*/ 	.word	0x0000ea40


	//   ....[52]....
        /*0548*/ 	.word	0x0000ea70


	//   ....[53]....
        /*054c*/ 	.word	0x0000eaa0


	//   ....[54]....
        /*0550*/ 	.word	0x0000ead0


	//   ....[55]....
        /*0554*/ 	.word	0x0000ec40


	//   ....[56]....
        /*0558*/ 	.word	0x0000ec70


	//   ....[57]....
        /*055c*/ 	.word	0x0000eca0


	//   ....[58]....
        /*0560*/ 	.word	0x0000ecd0


	//   ....[59]....
        /*0564*/ 	.word	0x0000ed00


	//   ....[60]....
        /*0568*/ 	.word	0x0000ed30


	//   ....[61]....
        /*056c*/ 	.word	0x0000edc0


	//   ....[62]....
        /*0570*/ 	.word	0x0000edf0


	//   ....[63]....
        /*0574*/ 	.word	0x0000ee00


	//   ....[64]....
        /*0578*/ 	.word	0x0000ee40


	//   ....[65]....
        /*057c*/ 	.word	0x00010f10


	//   ....[66]....
        /*0580*/ 	.word	0x00010f30


	//   ....[67]....
        /*0584*/ 	.word	0x00010fc0


	//   ....[68]....
        /*0588*/ 	.word	0x00010fe0


	//   ....[69]....
        /*058c*/ 	.word	0x00011060


	//   ....[70]....
        /*0590*/ 	.word	0x00011080


	//   ....[71]....
        /*0594*/ 	.word	0x00011090


	//   ....[72]....
        /*0598*/ 	.word	0x000110a0


	//   ....[73]....
        /*059c*/ 	.word	0x00011800


	//   ....[74]....
        /*05a0*/ 	.word	0x00011830


	//   ....[75]....
        /*05a4*/ 	.word	0x000118d0


	//   ....[76]....
        /*05a8*/ 	.word	0x000118f0


	//   ....[77]....
        /*05ac*/ 	.word	0x00011970


	//   ....[78]....
        /*05b0*/ 	.word	0x00011990


	//   ....[79]....
        /*05b4*/ 	.word	0x000119a0


	//   ....[80]....
        /*05b8*/ 	.word	0x000119b0


	//   ....[81]....
        /*05bc*/ 	.word	0x00011e30


	//   ....[82]....
        /*05c0*/ 	.word	0x00011ef0


	//   ....[83]....
        /*05c4*/ 	.word	0x00012040


	//   ....[84]....
        /*05c8*/ 	.word	0x00012080


	//   ....[85]....
        /*05cc*/ 	.word	0x00012090


	//   ....[86]....
        /*05d0*/ 	.word	0x000120a0


	//   ....[87]....
        /*05d4*/ 	.word	0x000121f0


	//   ....[88]....
        /*05d8*/ 	.word	0x00012340


	//   ....[89]....
        /*05dc*/ 	.word	0x00012b30


	//   ....[90]....
        /*05e0*/ 	.word	0x00012b50


	//   ....[91]....
        /*05e4*/ 	.word	0x00012ba0


	//   ....[92]....
        /*05e8*/ 	.word	0x00012bb0


	//   ....[93]....
        /*05ec*/ 	.word	0x00012bf0


	//   ....[94]....
        /*05f0*/ 	.word	0x00012c00


	//   ....[95]....
        /*05f4*/ 	.word	0x00012c10


	//   ....[96]....
        /*05f8*/ 	.word	0x00012c50


	//   ....[97]....
        /*05fc*/ 	.word	0x00012f50


	//   ....[98]....
        /*0600*/ 	.word	0x00012f90


	//   ....[99]....
        /*0604*/ 	.word	0x00012fb0


	//   ....[100]....
        /*0608*/ 	.word	0x00012fd0


	//   ....[101]....
        /*060c*/ 	.word	0x00013000


	//   ....[102]....
        /*0610*/ 	.word	0x00013020


	//   ....[103]....
        /*0614*/ 	.word	0x00013120


	//   ....[104]....
        /*0618*/ 	.word	0x00013270


	//   ....[105]....
        /*061c*/ 	.word	0x000138b0


	//   ....[106]....
        /*0620*/ 	.word	0x000138e0


	//   ....[107]....
        /*0624*/ 	.word	0x00013940


	//   ....[108]....
        /*0628*/ 	.word	0x00013970


	//   ....[109]....
        /*062c*/ 	.word	0x000139a0


	//   ....[110]....
        /*0630*/ 	.word	0x000139d0


	//   ....[111]....
        /*0634*/ 	.word	0x00013a00


	//   ....[112]....
        /*0638*/ 	.word	0x00013a30


	//   ....[113]....
        /*063c*/ 	.word	0x00013bd0


	//   ....[114]....
        /*0640*/ 	.word	0x00013c00


	//   ....[115]....
        /*0644*/ 	.word	0x00013c30


	//   ....[116]....
        /*0648*/ 	.word	0x00013c60


	//   ....[117]....
        /*064c*/ 	.word	0x00013c90


	//   ....[118]....
        /*0650*/ 	.word	0x00013cc0


	//   ....[119]....
        /*0654*/ 	.word	0x00013d80


	//   ....[120]....
        /*0658*/ 	.word	0x00013da0


	//   ....[121]....
        /*065c*/ 	.word	0x00013dc0


	//   ....[122]....
        /*0660*/ 	.word	0x00013e20


	//   ....[123]....
        /*0664*/ 	.word	0x00014840


	//   ....[124]....
        /*0668*/ 	.word	0x00014e90


	//   ....[125]....
        /*066c*/ 	.word	0x00014f80


	//   ....[126]....
        /*0670*/ 	.word	0x00015020


	//   ....[127]....
        /*0674*/ 	.word	0x00015080


	//   ....[128]....
        /*0678*/ 	.word	0x00015170


	//   ....[129]....
        /*067c*/ 	.word	0x000151e0


	//   ....[130]....
        /*0680*/ 	.word	0x000152d0


	//   ....[131]....
        /*0684*/ 	.word	0x00015340


	//   ....[132]....
        /*0688*/ 	.word	0x000153e0


	//   ....[133]....
        /*068c*/ 	.word	0x000154d0


	//   ....[134]....
        /*0690*/ 	.word	0x00015540


	//   ....[135]....
        /*0694*/ 	.word	0x000155a0


	//   ....[136]....
        /*0698*/ 	.word	0x00015690


	//   ....[137]....
        /*069c*/ 	.word	0x000156f0


	//   ....[138]....
        /*06a0*/ 	.word	0x000157f0


	//   ....[139]....
        /*06a4*/ 	.word	0x00015850


	//   ....[140]....
        /*06a8*/ 	.word	0x000158f0


	//   ....[141]....
        /*06ac*/ 	.word	0x00015a70


	//   ....[142]....
        /*06b0*/ 	.word	0x00015b70


	//   ....[143]....
        /*06b4*/ 	.word	0x00015df0


	//   ....[144]....
        /*06b8*/ 	.word	0x00015e40


	//   ....[145]....
        /*06bc*/ 	.word	0x00016010


	//   ....[146]....
        /*06c0*/ 	.word	0x00016060


	//   ....[147]....
        /*06c4*/ 	.word	0x00016230


	//   ....[148]....
        /*06c8*/ 	.word	0x00016280


	//   ....[149]....
        /*06cc*/ 	.word	0x00016370


	//   ....[150]....
        /*06d0*/ 	.word	0x00016410


	//   ....[151]....
        /*06d4*/ 	.word	0x00016470


	//   ....[152]....
        /*06d8*/ 	.word	0x00016520


	//   ....[153]....
        /*06dc*/ 	.word	0x00016580


	//   ....[154]....
        /*06e0*/ 	.word	0x00016630


	//   ....[155]....
        /*06e4*/ 	.word	0x00016690


	//   ....[156]....
        /*06e8*/ 	.word	0x00016740


	//   ....[157]....
        /*06ec*/ 	.word	0x00016830


	//   ....[158]....
        /*06f0*/ 	.word	0x00016910


	//   ....[159]....
        /*06f4*/ 	.word	0x00016a20


	//   ....[160]....
        /*06f8*/ 	.word	0x00016b20


	//   ....[161]....
        /*06fc*/ 	.word	0x00016c50


	//   ....[162]....
        /*0700*/ 	.word	0x00016d30


	//   ....[163]....
        /*0704*/ 	.word	0x00016e30


	//   ....[164]....
        /*0708*/ 	.word	0x00016f10


	//   ....[165]....
        /*070c*/ 	.word	0x00016fa0


	//   ....[166]....
        /*0710*/ 	.word	0x00017040


	//   ....[167]....
        /*0714*/ 	.word	0x000171b0


	//   ....[168]....
        /*0718*/ 	.word	0x00017220


	//   ....[169]....
        /*071c*/ 	.word	0x00017290


	//   ....[170]....
        /*0720*/ 	.word	0x00017300


	//   ....[171]....
        /*0724*/ 	.word	0x00017370


	//   ....[172]....
        /*0728*/ 	.word	0x000173f0


	//   ....[173]....
        /*072c*/ 	.word	0x00017470


	//   ....[174]....
        /*0730*/ 	.word	0x00017500


	//   ....[175]....
        /*0734*/ 	.word	0x00017570


	//   ....[176]....
        /*0738*/ 	.word	0x000175e0


	//   ....[177]....
        /*073c*/ 	.word	0x00017650


	//   ....[178]....
        /*0740*/ 	.word	0x000176d0


	//   ....[179]....
        /*0744*/ 	.word	0x00017740


	//   ....[180]....
        /*0748*/ 	.word	0x000177d0


	//   ....[181]....
        /*074c*/ 	.word	0x00017830


	//   ....[182]....
        /*0750*/ 	.word	0x000178c0


	//   ....[183]....
        /*0754*/ 	.word	0x000179f0


	//----- nvinfo : EIATTR_REG_RECONFIG
	.align		4
.L_990:
        /*0758*/ 	.byte	0x01, 0x54
	.zero		2


	//----- nvinfo : EIATTR_SYSCALL_OFFSETS
	.align		4
        /*075c*/ 	.byte	0x04, 0x46
        /*075e*/ 	.short	(.L_992 - .L_991)


	//   ....[0]....
.L_991:
        /*0760*/ 	.word	0x000042f0


	//   ....[1]....
        /*0764*/ 	.word	0x00010390


	//   ....[2]....
        /*0768*/ 	.word	0x000104e0


	//   ....[3]....
        /*076c*/ 	.word	0x000105d0


	//   ....[4]....
        /*0770*/ 	.word	0x000114c0


	//----- nvinfo : EIATTR_MBARRIER_INSTR_OFFSETS
	.align		4
.L_992:
        /*0774*/ 	.byte	0x04, 0x39
        /*0776*/ 	.short	(.L_994 - .L_993)


	//   ....[0]....
.L_993:
        /*0778*/ 	.word	0x00000180
        /*077c*/ 	.word	0x000000ff
        /*0780*/ 	.word	0x00028c00
        /*0784*/ 	.short	0x0100
        /*0786*/ 	.byte	0x08
	.zero		1


	//   ....[1]....
        /*0788*/ 	.word	0x00000190
        /*078c*/ 	.word	0x000000ff
        /*0790*/ 	.word	0x00028c20
        /*0794*/ 	.short	0x0100
        /*0796*/ 	.byte	0x08
	.zero		1


	//   ....[2]....
        /*0798*/ 	.word	0x00000240
        /*079c*/ 	.word	0x000000ff
        /*07a0*/ 	.word	0x00028c30
        /*07a4*/ 	.short	0x0100
        /*07a6*/ 	.byte	0x06
	.zero		1


	//   ....[3]....
        /*07a8*/ 	.word	0x00000250
        /*07ac*/ 	.word	0x000000ff
        /*07b0*/ 	.word	0x00028c40
        /*07b4*/ 	.short	0x0100
        /*07b6*/ 	.byte	0x06
	.zero		1


	//   ....[4]....
        /*07b8*/ 	.word	0x00000260
        /*07bc*/ 	.word	0x000000ff
        /*07c0*/ 	.word	0x00028c38
        /*07c4*/ 	.short	0x0100
        /*07c6*/ 	.byte	0x06
	.zero		1


	//   ....[5]....
        /*07c8*/ 	.word	0x00000270
        /*07cc*/ 	.word	0x000000ff
        /*07d0*/ 	.word	0x00028c48
        /*07d4*/ 	.short	0x0100
        /*07d6*/ 	.byte	0x06
	.zero		1


	//   ....[6]....
        /*07d8*/ 	.word	0x000003a0
        /*07dc*/ 	.word	0x000000ff
        /*07e0*/ 	.word	0x00028c50
        /*07e4*/ 	.short	0x0100
        /*07e6*/ 	.byte	0x08
	.zero		1


	//   ....[7]....
        /*07e8*/ 	.word	0x000003b0
        /*07ec*/ 	.word	0x000000ff
        /*07f0*/ 	.word	0x00028c60
        /*07f4*/ 	.short	0x0100
        /*07f6*/ 	.byte	0x08
	.zero		1


	//   ....[8]....
        /*07f8*/ 	.word	0x000003c0
        /*07fc*/ 	.word	0x000000ff
        /*0800*/ 	.word	0x00028c58
        /*0804*/ 	.short	0x0100
        /*0806*/ 	.byte	0x08
	.zero		1


	//   ....[9]....
        /*0808*/ 	.word	0x000003d0
        /*080c*/ 	.word	0x000000ff
        /*0810*/ 	.word	0x00028c68
        /*0814*/ 	.short	0x0100
        /*0816*/ 	.byte	0x08
	.zero		1


	//   ....[10]....
        /*0818*/ 	.word	0x000004c0
        /*081c*/ 	.word	0x000000ff
        /*0820*/ 	.word	0x00028c70
        /*0824*/ 	.short	0x0100
        /*0826*/ 	.byte	0x06
	.zero		1


	//   ....[11]....
        /*0828*/ 	.word	0x000004d0
        /*082c*/ 	.word	0x000000ff
        /*0830*/ 	.word	0x00028c80
        /*0834*/ 	.short	0x0100
        /*0836*/ 	.byte	0x06
	.zero		1


	//   ....[12]....
        /*0838*/ 	.word	0x000004e0
        /*083c*/ 	.word	0x000000ff
        /*0840*/ 	.word	0x00028c78
        /*0844*/ 	.short	0x0100
        /*0846*/ 	.byte	0x06
	.zero		1


	//   ....[13]....
        /*0848*/ 	.word	0x000004f0
        /*084c*/ 	.word	0x000000ff
        /*0850*/ 	.word	0x00028c88
        /*0854*/ 	.short	0x0100
        /*0856*/ 	.byte	0x06
	.zero		1


	//   ....[14]....
        /*0858*/ 	.word	0x00000620
        /*085c*/ 	.word	0x000000ff
        /*0860*/ 	.word	0x00028c90
        /*0864*/ 	.short	0x0100
        /*0866*/ 	.byte	0x08
	.zero		1


	//   ....[15]....
        /*0868*/ 	.word	0x00000630
        /*086c*/ 	.word	0x000000ff
        /*0870*/ 	.word	0x00028ca0
        /*0874*/ 	.short	0x0100
        /*0876*/ 	.byte	0x08
	.zero		1


	//   ....[16]....
        /*0878*/ 	.word	0x00000640
        /*087c*/ 	.word	0x000000ff
        /*0880*/ 	.word	0x00028c98
        /*0884*/ 	.short	0x0100
        /*0886*/ 	.byte	0x08
	.zero		1


	//   ....[17]....
        /*0888*/ 	.word	0x00000650
        /*088c*/ 	.word	0x000000ff
        /*0890*/ 	.word	0x00028ca8
        /*0894*/ 	.short	0x0100
        /*0896*/ 	.byte	0x08
	.zero		1


	//   ....[18]....
        /*0898*/ 	.word	0x00000790
        /*089c*/ 	.word	0x000000ff
        /*08a0*/ 	.word	0x00028cb0
        /*08a4*/ 	.short	0x0100
        /*08a6*/ 	.byte	0x08
	.zero		1


	//   ....[19]....
        /*08a8*/ 	.word	0x000007a0
        /*08ac*/ 	.word	0x000000ff
        /*08b0*/ 	.word	0x00028cc0
        /*08b4*/ 	.short	0x0100
        /*08b6*/ 	.byte	0x08
	.zero		1


	//   ....[20]....
        /*08b8*/ 	.word	0x000007b0
        /*08bc*/ 	.word	0x000000ff
        /*08c0*/ 	.word	0x00028cb8
        /*08c4*/ 	.short	0x0100
        /*08c6*/ 	.byte	0x08
	.zero		1


	//   ....[21]....
        /*08c8*/ 	.word	0x000007c0
        /*08cc*/ 	.word	0x000000ff
        /*08d0*/ 	.word	0x00028cc8
        /*08d4*/ 	.short	0x0100
        /*08d6*/ 	.byte	0x08
	.zero		1


	//   ....[22]....
        /*08d8*/ 	.word	0x00002190
        /*08dc*/ 	.word	0x000000ff
        /*08e0*/ 	.word	0x00028c50
        /*08e4*/ 	.short	0x010a
        /*08e6*/ 	.byte	0x17
	.zero		1


	//   ....[23]....
        /*08e8*/ 	.word	0x00002430
        /*08ec*/ 	.word	0x000000ff
        /*08f0*/ 	.word	0x00000000
        /*08f4*/ 	.short	0x0101
        /*08f6*/ 	.byte	0x06
	.zero		1


	//   ....[24]....
        /*08f8*/ 	.word	0x00002dc0
        /*08fc*/ 	.word	0x000000ff
        /*0900*/ 	.word	0x00028c50
        /*0904*/ 	.short	0x010a
        /*0906*/ 	.byte	0x17
	.zero		1


	//   ....[25]....
        /*0908*/ 	.word	0x00002e00
        /*090c*/ 	.word	0x000000ff
        /*0910*/ 	.word	0x00028c50
        /*0914*/ 	.short	0x010a
        /*0916*/ 	.byte	0x17
	.zero		1


	//   ....[26]....
        /*0918*/ 	.word	0x00002ff0
        /*091c*/ 	.word	0x000000ff
        /*0920*/ 	.word	0x00000000
        /*0924*/ 	.short	0x0101
        /*0926*/ 	.byte	0x06
	.zero		1


	//   ....[27]....
        /*0928*/ 	.word	0x000043a0
        /*092c*/ 	.word	0x000000ff
        /*0930*/ 	.word	0x00028c00
        /*0934*/ 	.short	0x010a
        /*0936*/ 	.byte	0x28
	.zero		1


	//   ....[28]....
        /*0938*/ 	.word	0x00004420
        /*093c*/ 	.word	0x00000007
        /*0940*/ 	.word	0x00028c30
        /*0944*/ 	.short	0x010a
        /*0946*/ 	.byte	0x3f
	.zero		1


	//   ....[29]....
        /*0948*/ 	.word	0x00004460
        /*094c*/ 	.word	0x00000007
        /*0950*/ 	.word	0x00028c30
        /*0954*/ 	.short	0x010a
        /*0956*/ 	.byte	0x3f
	.zero		1


	//   ....[30]....
        /*0958*/ 	.word	0x00004890
        /*095c*/ 	.word	0x000000ff
        /*0960*/ 	.word	0x00000000
        /*0964*/ 	.short	0x0101
        /*0966*/ 	.byte	0x06
	.zero		1


	//   ....[31]....
        /*0968*/ 	.word	0x00005690
        /*096c*/ 	.word	0x00000007
        /*0970*/ 	.word	0x00028c50
        /*0974*/ 	.short	0x010a
        /*0976*/ 	.byte	0x3f
	.zero		1


	//   ....[32]....
        /*0978*/ 	.word	0x000056d0
        /*097c*/ 	.word	0x00000007
        /*0980*/ 	.word	0x00028c50
        /*0984*/ 	.short	0x010a
        /*0986*/ 	.byte	0x3f
	.zero		1


	//   ....[33]....
        /*0988*/ 	.word	0x000059d0
        /*098c*/ 	.word	0x000000ff
        /*0990*/ 	.word	0x00000000
        /*0994*/ 	.short	0x0101
        /*0996*/ 	.byte	0x06
	.zero		1


	//   ....[34]....
        /*0998*/ 	.word	0x00005b30
        /*099c*/ 	.word	0x000000ff
        /*09a0*/ 	.word	0x00028c30
        /*09a4*/ 	.short	0x010a
        /*09a6*/ 	.byte	0x17
	.zero		1


	//   ....[35]....
        /*09a8*/ 	.word	0x00005b70
        /*09ac*/ 	.word	0x000000ff
        /*09b0*/ 	.word	0x00028c30
        /*09b4*/ 	.short	0x010a
        /*09b6*/ 	.byte	0x17
	.zero		1


	//   ....[36]....
        /*09b8*/ 	.word	0x00005e50
        /*09bc*/ 	.word	0x000000ff
        /*09c0*/ 	.word	0x00000000
        /*09c4*/ 	.short	0x0101
        /*09c6*/ 	.byte	0x06
	.zero		1


	//   ....[37]....
        /*09c8*/ 	.word	0x00007610
        /*09cc*/ 	.word	0x000000ff
        /*09d0*/ 	.word	0x00028c50
        /*09d4*/ 	.short	0x010a
        /*09d6*/ 	.byte	0x17
	.zero		1


	//   ....[38]....
        /*09d8*/ 	.word	0x00007650
        /*09dc*/ 	.word	0x000000ff
        /*09e0*/ 	.word	0x00028c50
        /*09e4*/ 	.short	0x010a
        /*09e6*/ 	.byte	0x17
	.zero		1


	//   ....[39]....
        /*09e8*/ 	.word	0x00007910
        /*09ec*/ 	.word	0x000000ff
        /*09f0*/ 	.word	0x00000000
        /*09f4*/ 	.short	0x0101
        /*09f6*/ 	.byte	0x17
	.zero		1


	//   ....[40]....
        /*09f8*/ 	.word	0x00007a40
        /*09fc*/ 	.word	0x000000ff
        /*0a00*/ 	.word	0x00028c30
        /*0a04*/ 	.short	0x010a
        /*0a06*/ 	.byte	0x16
	.zero		1


	//   ....[41]....
        /*0a08*/ 	.word	0x00007a80
        /*0a0c*/ 	.word	0x000000ff
        /*0a10*/ 	.word	0x00028c30
        /*0a14*/ 	.short	0x010a
        /*0a16*/ 	.byte	0x16
	.zero		1


	//   ....[42]....
        /*0a18*/ 	.word	0x00007cc0
        /*0a1c*/ 	.word	0x000000ff
        /*0a20*/ 	.word	0x00000000
        /*0a24*/ 	.short	0x0101
        /*0a26*/ 	.byte	0x06
	.zero		1


	//   ....[43]....
        /*0a28*/ 	.word	0x00008f20
        /*0a2c*/ 	.word	0x000000ff
        /*0a30*/ 	.word	0x00028c50
        /*0a34*/ 	.short	0x010a
        /*0a36*/ 	.byte	0x16
	.zero		1


	//   ....[44]....
        /*0a38*/ 	.word	0x00008f60
        /*0a3c*/ 	.word	0x000000ff
        /*0a40*/ 	.word	0x00028c50
        /*0a44*/ 	.short	0x010a
        /*0a46*/ 	.byte	0x16
	.zero		1


	//   ....[45]....
        /*0a48*/ 	.word	0x00009220
        /*0a4c*/ 	.word	0x000000ff
        /*0a50*/ 	.word	0x00000000
        /*0a54*/ 	.short	0x0101
        /*0a56*/ 	.byte	0x16
	.zero		1


	//   ....[46]....
        /*0a58*/ 	.word	0x0000bbe0
        /*0a5c*/ 	.word	0x000000ff
        /*0a60*/ 	.word	0x00000000
        /*0a64*/ 	.short	0x0101
        /*0a66*/ 	.byte	0x04
	.zero		1


	//   ....[47]....
        /*0a68*/ 	.word	0x0000c4e0
        /*0a6c*/ 	.word	0x000000ff
        /*0a70*/ 	.word	0x00000000
        /*0a74*/ 	.short	0x0101
        /*0a76*/ 	.byte	0x04
	.zero		1


	//   ....[48]....
        /*0a78*/ 	.word	0x00010cf0
        /*0a7c*/ 	.word	0x00000013
        /*0a80*/ 	.word	0x00028c40
        /*0a84*/ 	.short	0x010a
        /*0a86*/ 	.byte	0x3f
	.zero		1


	//   ....[49]....
        /*0a88*/ 	.word	0x000111a0
        /*0a8c*/ 	.word	0x00000013
        /*0a90*/ 	.word	0x00028c30
        /*0a94*/ 	.short	0x0107
        /*0a96*/ 	.byte	0x3f
	.zero		1


	//   ....[50]....
        /*0a98*/ 	.word	0x00011280
        /*0a9c*/ 	.word	0x00000013
        /*0aa0*/ 	.word	0x00028c30
        /*0aa4*/ 	.short	0x0101
        /*0aa6*/ 	.byte	0x3f
	.zero		1


	//   ....[51]....
        /*0aa8*/ 	.word	0x00011ab0
        /*0aac*/ 	.word	0x00000011
        /*0ab0*/ 	.word	0x00028c00
        /*0ab4*/ 	.short	0x0107
        /*0ab6*/ 	.byte	0x3f
	.zero		1


	//   ....[52]....
        /*0ab8*/ 	.word	0x00011ba0
        /*0abc*/ 	.word	0x00000011
        /*0ac0*/ 	.word	0x00028c00
        /*0ac4*/ 	.short	0x0101
        /*0ac6*/ 	.byte	0x3f
	.zero		1


	//   ....[53]....
        /*0ac8*/ 	.word	0x00011bc0
        /*0acc*/ 	.word	0x00000011
        /*0ad0*/ 	.word	0x00028c20
        /*0ad4*/ 	.short	0x010a
        /*0ad6*/ 	.byte	0x3f
	.zero		1


	//   ....[54]....
        /*0ad8*/ 	.word	0x00011c50
        /*0adc*/ 	.word	0x00000013
        /*0ae0*/ 	.word	0x00028c60
        /*0ae4*/ 	.short	0x010a
        /*0ae6*/ 	.byte	0x3f
	.zero		1


	//   ....[55]....
        /*0ae8*/ 	.word	0x00012560
        /*0aec*/ 	.word	0x00000013
        /*0af0*/ 	.word	0x00028c50
        /*0af4*/ 	.short	0x0107
        /*0af6*/ 	.byte	0x3f
	.zero		1


	//   ....[56]....
        /*0af8*/ 	.word	0x00012630
        /*0afc*/ 	.word	0x00000013
        /*0b00*/ 	.word	0x00028c50
        /*0b04*/ 	.short	0x0101
        /*0b06*/ 	.byte	0x3f
	.zero		1


	//   ....[57]....
        /*0b08*/ 	.word	0x000129b0
        /*0b0c*/ 	.word	0x00000006
        /*0b10*/ 	.word	0x00028c40
        /*0b14*/ 	.short	0x010a
        /*0b16*/ 	.byte	0x3f
	.zero		1


	//   ....[58]....
        /*0b18*/ 	.word	0x00012cd0
        /*0b1c*/ 	.word	0x00000006
        /*0b20*/ 	.word	0x00028c30
        /*0b24*/ 	.short	0x0107
        /*0b26*/ 	.byte	0x3f
	.zero		1


	//   ....[59]....
        /*0b28*/ 	.word	0x00012d90
        /*0b2c*/ 	.word	0x00000006
        /*0b30*/ 	.word	0x00028c30
        /*0b34*/ 	.short	0x0101
        /*0b36*/ 	.byte	0x3f
	.zero		1


	//   ....[60]....
        /*0b38*/ 	.word	0x00012dc0
        /*0b3c*/ 	.word	0x00000006
        /*0b40*/ 	.word	0x00028c60
        /*0b44*/ 	.short	0x010a
        /*0b46*/ 	.byte	0x3f
	.zero		1


	//   ....[61]....
        /*0b48*/ 	.word	0x00013470
        /*0b4c*/ 	.word	0x00000006
        /*0b50*/ 	.word	0x00028c50
        /*0b54*/ 	.short	0x0107
        /*0b56*/ 	.byte	0x3f
	.zero		1


	//   ....[62]....
        /*0b58*/ 	.word	0x00013530
        /*0b5c*/ 	.word	0x00000006
        /*0b60*/ 	.word	0x00028c50
        /*0b64*/ 	.short	0x0101
        /*0b66*/ 	.byte	0x3f
	.zero		1


	//   ....[63]....
        /*0b68*/ 	.word	0x000147c0
        /*0b6c*/ 	.word	0x00000007
        /*0b70*/ 	.word	0x00028c20
        /*0b74*/ 	.short	0x010a
        /*0b76*/ 	.byte	0x3f
	.zero		1


	//   ....[64]....
        /*0b78*/ 	.word	0x00014940
        /*0b7c*/ 	.word	0x00000005
        /*0b80*/ 	.word	0x00028c40
        /*0b84*/ 	.short	0x010a
        /*0b86*/ 	.byte	0x3f
	.zero		1


	//   ....[65]....
        /*0b88*/ 	.word	0x000149e0
        /*0b8c*/ 	.word	0x00000003
        /*0b90*/ 	.word	0x00028c40
        /*0b94*/ 	.short	0x010a
        /*0b96*/ 	.byte	0x3f
	.zero		1


	//   ....[66]....
        /*0b98*/ 	.word	0x00014a20
        /*0b9c*/ 	.word	0x00000005
        /*0ba0*/ 	.word	0x00028c60
        /*0ba4*/ 	.short	0x010a
        /*0ba6*/ 	.byte	0x3f
	.zero		1


	//   ....[67]....
        /*0ba8*/ 	.word	0x00014a60
        /*0bac*/ 	.word	0x00000003
        /*0bb0*/ 	.word	0x00028c60
        /*0bb4*/ 	.short	0x010a
        /*0bb6*/ 	.byte	0x3f
	.zero		1


	//   ....[68]....
        /*0bb8*/ 	.word	0x00014ad0
        /*0bbc*/ 	.word	0x00000003
        /*0bc0*/ 	.word	0x00028c50
        /*0bc4*/ 	.short	0x010a
        /*0bc6*/ 	.byte	0x3f
	.zero		1


	//   ....[69]....
        /*0bc8*/ 	.word	0x00014b30
        /*0bcc*/ 	.word	0x00000003
        /*0bd0*/ 	.word	0x00028c50
        /*0bd4*/ 	.short	0x010a
        /*0bd6*/ 	.byte	0x3f
	.zero		1


	//   ....[70]....
        /*0bd8*/ 	.word	0x00014b90
        /*0bdc*/ 	.word	0x00000003
        /*0be0*/ 	.word	0x00028c00
        /*0be4*/ 	.short	0x010a
        /*0be6*/ 	.byte	0x3f
	.zero		1


	//   ....[71]....
        /*0be8*/ 	.word	0x00014be0
        /*0bec*/ 	.word	0x00000007
        /*0bf0*/ 	.word	0x00028c30
        /*0bf4*/ 	.short	0x010a
        /*0bf6*/ 	.byte	0x3f
	.zero		1


	//   ....[72]....
        /*0bf8*/ 	.word	0x00014c30
        /*0bfc*/ 	.word	0x00000007
        /*0c00*/ 	.word	0x00028c50
        /*0c04*/ 	.short	0x010a
        /*0c06*/ 	.byte	0x3f
	.zero		1


	//   ....[73]....
        /*0c08*/ 	.word	0x00014c90
        /*0c0c*/ 	.word	0x00000006
        /*0c10*/ 	.word	0x00028c30
        /*0c14*/ 	.short	0x010a
        /*0c16*/ 	.byte	0x3f
	.zero		1


	//   ....[74]....
        /*0c18*/ 	.word	0x00014cf0
        /*0c1c*/ 	.word	0x00000008
        /*0c20*/ 	.word	0x00028c50
        /*0c24*/ 	.short	0x010a
        /*0c26*/ 	.byte	0x3f
	.zero		1


	//   ....[75]....
        /*0c28*/ 	.word	0x00014d50
        /*0c2c*/ 	.word	0x00000006
        /*0c30*/ 	.word	0x00028c30
        /*0c34*/ 	.short	0x010a
        /*0c36*/ 	.byte	0x3f
	.zero		1


	//   ....[76]....
        /*0c38*/ 	.word	0x00014db0
        /*0c3c*/ 	.word	0x00000008
        /*0c40*/ 	.word	0x00028c50
        /*0c44*/ 	.short	0x010a
        /*0c46*/ 	.byte	0x3f
	.zero		1


	//   ....[77]....
        /*0c48*/ 	.word	0x00014ed0
        /*0c4c*/ 	.word	0x00000013
        /*0c50*/ 	.word	0x00028c40
        /*0c54*/ 	.short	0x010a
        /*0c56*/ 	.byte	0x3f
	.zero		1


	//   ....[78]....
        /*0c58*/ 	.word	0x00015970
        /*0c5c*/ 	.word	0x00000011
        /*0c60*/ 	.word	0x00028c20
        /*0c64*/ 	.short	0x010a
        /*0c66*/ 	.byte	0x3f
	.zero		1


	//   ....[79]....
        /*0c68*/ 	.word	0x000159c0
        /*0c6c*/ 	.word	0x00000013
        /*0c70*/ 	.word	0x00028c60
        /*0c74*/ 	.short	0x010a
        /*0c76*/ 	.byte	0x3f
	.zero		1


	//   ....[80]....
        /*0c78*/ 	.word	0x000162c0
        /*0c7c*/ 	.word	0x00000006
        /*0c80*/ 	.word	0x00028c40
        /*0c84*/ 	.short	0x010a
        /*0c86*/ 	.byte	0x3f
	.zero		1


	//   ....[81]....
        /*0c88*/ 	.word	0x00016780
        /*0c8c*/ 	.word	0x00000006
        /*0c90*/ 	.word	0x00028c60
        /*0c94*/ 	.short	0x010a
        /*0c96*/ 	.byte	0x3f
	.zero		1


	//   ....[82]....
        /*0c98*/ 	.word	0x00017910
        /*0c9c*/ 	.word	0x00000007
        /*0ca0*/ 	.word	0x00028c20
        /*0ca4*/ 	.short	0x010a
        /*0ca6*/ 	.byte	0x3f
	.zero		1


	//   ....[83]....
        /*0ca8*/ 	.word	0x00017ab0
        /*0cac*/ 	.word	0x00000005
        /*0cb0*/ 	.word	0x00028c40
        /*0cb4*/ 	.short	0x010a
        /*0cb6*/ 	.byte	0x3f
	.zero		1


	//   ....[84]....
        /*0cb8*/ 	.word	0x00017b00
        /*0cbc*/ 	.word	0x00000003
        /*0cc0*/ 	.word	0x00028c40
        /*0cc4*/ 	.short	0x010a
        /*0cc6*/ 	.byte	0x3f
	.zero		1


	//   ....[85]....
        /*0cc8*/ 	.word	0x00017b50
        /*0ccc*/ 	.word	0x00000005
        /*0cd0*/ 	.word	0x00028c60
        /*0cd4*/ 	.short	0x010a
        /*0cd6*/ 	.byte	0x3f
	.zero		1


	//----- nvinfo : EIATTR_NUM_MBARRIERS
	.align		4
.L_994:
        /*0cd8*/ 	.byte	0x03, 0x38
        /*0cda*/ 	.short	0x0016


	//----- nvinfo : EIATTR_EXIT_INSTR_OFFSETS
	.align		4
        /*0cdc*/ 	.byte	0x04, 0x1c
        /*0cde*/ 	.short	(.L_996 - .L_995)


	//   ....[0]....
.L_995:
        /*0ce0*/ 	.word	0x00000970


	//   ....[1]....
        /*0ce4*/ 	.word	0x0000e790


	//   ....[2]....
        /*0ce8*/ 	.word	0x00014ab0


	//----- nvinfo : EIATTR_MAX_THREADS
	.align		4
.L_996:
        /*0cec*/ 	.byte	0x04, 0x05
        /*0cee*/ 	.short	(.L_998 - .L_997)
.L_997:
        /*0cf0*/ 	.word	0x00000180
        /*0cf4*/ 	.word	0x00000001
        /*0cf8*/ 	.word	0x00000001


	//----- nvinfo : EIATTR_CRS_STACK_SIZE
	.align		4
.L_998:
        /*0cfc*/ 	.byte	0x04, 0x1e
        /*0cfe*/ 	.short	(.L_1000 - .L_999)
.L_999:
        /*0d00*/ 	.word	0x00000000


	//----- nvinfo : EIATTR_CBANK_PARAM_SIZE
	.align		4
.L_1000:
        /*0d04*/ 	.byte	0x03, 0x19
        /*0d06*/ 	.short	0x0af0


	//----- nvinfo : EIATTR_PARAM_CBANK
	.align		4
        /*0d08*/ 	.byte	0x04, 0x0a
        /*0d0a*/ 	.short	(.L_1002 - .L_1001)
	.align		4
.L_1001:
        /*0d0c*/ 	.word	index@(.nv.constant0._ZN7cutlass13device_kernelIN5flash11enable_sm90INS1_16FlashAttnFwdSm90INS1_25CollectiveMainloopFwdSm90ILi2EN4cute5tupleIJNS5_1CILi1EEES8_S8_EEENS6_IJNS7_ILi64EEESA_SA_EEELi512ENS_10bfloat16_tEfNS_4arch4Sm90ELb1ELb0ELb0ELb1ELb1ELb0ELb0ELb0ELb0ELb1ELb1ELb0EEENS1_21CollectiveEpilogueFwdINS6_IJSA_NS7_ILi512EEESA_EEES9_SC_SE_Li256ELb1ELb1ELb1ELb0EEENS1_36VarlenDynamicPersistentTileSchedulerILi64ELi64ELi256ELi128ELb1ELb1ELb1ELb1ELb1ELb1EEEEEEEEEvNT_6ParamsE)
        /*0d10*/ 	.short	0x0210
        /*0d12*/ 	.short	0x0af0


	//----- nvinfo : EIATTR_SW_WAR
	.align		4
.L_1002:
        /*0d14*/ 	.byte	0x04, 0x36
        /*0d16*/ 	.short	(.L_1004 - .L_1003)
.L_1003:
        /*0d18*/ 	.word	0x00000008
.L_1004:


//--------------------- .nv.info._ZN7cutlass13device_kernelIN5flash11enable_sm90INS1_16FlashAttnFwdSm90INS1_25CollectiveMainloopFwdSm90ILi2EN4cute5tupleIJNS5_1CILi1EEES8_S8_EEENS6_IJNS7_ILi64EEESA_SA_EEELi512ENS_10bfloat16_tEfNS_4arch4Sm90ELb1ELb0ELb0ELb1ELb1ELb1ELb0ELb0ELb0ELb1ELb1ELb0EEENS1_21CollectiveEpilogueFwdINS6_IJSA_NS7_ILi512EEESA_EEES9_SC_SE_Li256ELb1ELb1ELb1ELb0EEENS1_36VarlenDynamicPersistentTileSchedulerILi64ELi64ELi256ELi128ELb1ELb1ELb1ELb1ELb1ELb1EEEEEEEEEvNT_6ParamsE --------------------------
	.section	.nv.info._ZN7cutlass13device_kernelIN5flash11enable_sm90INS1_16FlashAttnFwdSm90INS1_25CollectiveMainloopFwdSm90ILi2EN4cute5tupleIJNS5_1CILi1EEES8_S8_EEENS6_IJNS7_ILi64EEESA_SA_EEELi512ENS_10bfloat16_tEfNS_4arch4Sm90ELb1ELb0ELb0ELb1ELb1ELb1ELb0ELb0ELb0ELb1ELb1ELb0EEENS1_21CollectiveEpilogueFwdINS6_IJSA_NS7_ILi512EEESA_EEES9_SC_SE_Li256ELb1ELb1ELb1ELb0EEENS1_36VarlenDynamicPersistentTileSchedulerILi64ELi64ELi256ELi128ELb1ELb1ELb1ELb1ELb1ELb1EEEEEEEEEvNT_6ParamsE,"",@"SHT_CUDA_INFO"
	.sectionflags	@""
	.align	4


	//----- nvinfo : EIATTR_CUDA_API_VERSION
	.align		4
        /*0000*/ 	.byte	0x04, 0x37
        /*0002*/ 	.short	(.L_1006 - .L_1005)
.L_1005:
        /*0004*/ 	.word	0x00000082


	//----- nvinfo : EIATTR_KPARAM_INFO
	.align		4
.L_1006:
        /*0008*/ 	.byte	0x04, 0x17
        /*000a*/ 	.short	(.L_1008 - .L_1007)
.L_1007:
        /*000c*/ 	.word	0x00000000
        /*0010*/ 	.short	0x0000
        /*0012*/ 	.short	0x0070
        /*0014*/ 	.byte	0x00, 0xf0, 0x01, 0x2a


	//----- nvinfo : EIATTR_SPARSE_MMA_MASK
	.align		4
.L_1008:
        /*0018*/ 	.byte	0x03, 0x50
        /*001a*/ 	.short	0x0000


	//----- nvinfo : EIATTR_MAXREG_COUNT
	.align		4
        /*001c*/ 	.byte	0x03, 0x1b
        /*001e*/ 	.short	0x00a8


	//----- nvinfo : EIATTR_NUM_BARRIERS
	.align		4
        /*0020*/ 	.byte	0x02, 0x4c
        /*0022*/ 	.byte	0x10
	.zero		1


	//----- nvinfo : EIATTR_EXTERNS
	.align		4
        /*0024*/ 	.byte	0x04, 0x0f
        /*0026*/ 	.short	(.L_1010 - .L_1009)


	//   ....[0]....
	.align		4
.L_1009:
        /*0028*/ 	.word	index@(__assertfail)


	//----- nvinfo : EIATTR_ANNOTATIONS
	.align		4
.L_1010:
        /*002c*/ 	.byte	0x04, 0x55
        /*002e*/ 	.short	(.L_1012 - .L_1011)


	//   ....[0]....
.L_1011:
        /* <DEDUP_REMOVED lines=55> */


	//----- nvinfo : EIATTR_MERCURY_ISA_VERSION
	.align		4
.L_1012:
        /*0388*/ 	.byte	0x03, 0x5f
        /*038a*/ 	.short	0x0101


	//----- nvinfo : EIATTR_UNUSED_LOAD_BYTE_OFFSET
	.align		4
        /*038c*/ 	.byte	0x04, 0x44
        /*038e*/ 	.short	(.L_1014 - .L_1013)


	//   ....[0]....
.L_1013:
        /*0390*/ 	.word	0x00000a20
        /*0394*/ 	.word	0x0000fff0


	//   ....[1]....
        /*0398*/ 	.word	0x00010cc0
        /*039c*/ 	.word	0x0000fff0


	//----- nvinfo : EIATTR_INT_WARP_WIDE_INSTR_OFFSETS
	.align		4
.L_1014:
        /*03a0*/ 	.byte	0x04, 0x31
        /*03a2*/ 	.short	(.L_1016 - .L_1015)


	//   ....[0]....
.L_1015:
        /*03a4*/ 	.word	0x00000130


	//   ....[1]....
        /*03a8*/ 	.word	0x00000170


	//   ....[2]....
        /*03ac*/ 	.word	0x000001e0


	//   ....[3]....
        /*03b0*/ 	.word	0x000194a0


	//   ....[4]....
        /*03b4*/ 	.word	0x00019530


	//   ....[5]....
        /*03b8*/ 	.word	0x0001ca50


	//   ....[6]....
        /*03bc*/ 	.word	0x0001cae0


	//----- nvinfo : EIATTR_COOP_GROUP_MASK_REGIDS
	.align		4
.L_1016:
        /*03c0*/ 	.byte	0x04, 0x29
        /*03c2*/ 	.short	(.L_1018 - .L_1017)


	//   ....[0]....
.L_1017:
        /*03c4*/ 	.word	0xffffffff


	//   ....[1]....
        /*03c8*/ 	.word	0xffffffff


	//   ....[2]....
        /*03cc*/ 	.word	0xffffffff


	//   ....[3]....
        /*03d0*/ 	.word	0xffffffff


	//   ....[4]....
        /*03d4*/ 	.word	0xffffffff


	//   ....[5]....
        /*03d8*/ 	.word	0xffffffff


	//   ....[6]....
        /*03dc*/ 	.word	0xffffffff


	//   ....[7]....
        /*03e0*/ 	.word	0xffffffff


	//   ....[8]....
        /*03e4*/ 	.word	0xffffffff


	//   ....[9]....
        /*03e8*/ 	.word	0xffffffff


	//   ....[10]....
        /*03ec*/ 	.word	0xffffffff


	//   ....[11]....
        /*03f0*/ 	.word	0xffffffff


	//   ....[12]....
        /*03f4*/ 	.word	0xffffffff


	//   ....[13]....
        /*03f8*/ 	.word	0xffffffff


	//   ....[14]....
        /*03fc*/ 	.word	0xffffffff


	//   ....[15]....
        /*0400*/ 	.word	0xffffffff


	//   ....[16]....
        /*0404*/ 	.word	0xffffffff


	//   ....[17]....
        /*0408*/ 	.word	0xffffffff


	//   ....[18]....
        /*040c*/ 	.word	0xffffffff


	//   ....[19]....
        /*0410*/ 	.word	0xffffffff


	//   ....[20]....
        /*0414*/ 	.word	0xffffffff


	//   ....[21]....
        /*0418*/ 	.word	0xffffffff


	//   ....[22]....
        /*041c*/ 	.word	0xffffffff


	//   ....[23]....
        /*0420*/ 	.word	0xffffffff


	//   ....[24]....
        /*0424*/ 	.word	0xffffffff


	//   ....[25]....
        /*0428*/ 	.word	0xffffffff


	//   ....[26]....
        /*042c*/ 	.word	0xffffffff


	//   ....[27]....
        /*0430*/ 	.word	0xffffffff


	//   ....[28]....
        /*0434*/ 	.word	0xffffffff


	//   ....[29]....
        /*0438*/ 	.word	0xffffffff


	//   ....[30]....
        /*043c*/ 	.word	0xffffffff


	//   ....[31]....
        /*0440*/ 	.word	0xffffffff


	//   ....[32]....
        /*0444*/ 	.word	0xffffffff


	//   ....[33]....
        /*0448*/ 	.word	0xffffffff


	//   ....[34]....
        /*044c*/ 	.word	0xffffffff


	//   ....[35]....
        /*0450*/ 	.word	0xffffffff


	//   ....[36]....
        /*0454*/ 	.word	0xffffffff


	//   ....[37]....
        /*0458*/ 	.word	0xffffffff


	//   ....[38]....
        /*045c*/ 	.word	0xffffffff


	//   ....[39]....
        /*0460*/ 	.word	0xffffffff


	//   ....[40]....
        /*0464*/ 	.word	0xffffffff


	//   ....[41]....
        /*0468*/ 	.word	0xffffffff


	//   ....[42]....
        /*046c*/ 	.word	0xffffffff


	//   ....[43]....
        /*0470*/ 	.word	0xffffffff


	//   ....[44]....
        /*0474*/ 	.word	0xffffffff


	//   ....[45]....
        /*0478*/ 	.word	0xffffffff


	//   ....[46]....
        /*047c*/ 	.word	0xffffffff


	//   ....[47]....
        /*0480*/ 	.word	0xffffffff


	//   ....[48]....
        /*0484*/ 	.word	0xffffffff


	//   ....[49]....
        /*0488*/ 	.word	0xffffffff


	//   ....[50]....
        /*048c*/ 	.word	0xffffffff


	//   ....[51]....
        /*0490*/ 	.word	0xffffffff


	//   ....[52]....
        /*0494*/ 	.word	0xffffffff


	//   ....[53]....
        /*0498*/ 	.word	0xffffffff


	//   ....[54]....
        /*049c*/ 	.word	0xffffffff


	//   ....[55]....
        /*04a0*/ 	.word	0xffffffff


	//   ....[56]....
        /*04a4*/ 	.word	0xffffffff


	//   ....[57]....
        /*04a8*/ 	.word	0xffffffff


	//   ....[58]....
        /*04ac*/ 	.word	0xffffffff


	//   ....[59]....
        /*04b0*/ 	.word	0xffffffff


	//   ....[60]....
        /*04b4*/ 	.word	0xffffffff


	//   ....[61]....
        /*04b8*/ 	.word	0xffffffff


	//   ....[62]....
        /*04bc*/ 	.word	0xffffffff


	//   ....[63]....
        /*04c0*/ 	.word	0xffffffff


	//   ....[64]....
        /*04c4*/ 	.word	0xffffffff


	//   ....[65]....
        /*04c8*/ 	.word	0xffffffff


	//   ....[66]....
        /*04cc*/ 	.word	0xffffffff


	//   ....[67]....
        /*04d0*/ 	.word	0xffffffff


	//   ....[68]....
        /*04d4*/ 	.word	0xffffffff


	//   ....[69]....
        /*04d8*/ 	.word	0xffffffff


	//   ....[70]....
        /*04dc*/ 	.word	0xffffffff


	//   ....[71]....
        /*04e0*/ 	.word	0xffffffff


	//   ....[72]....
        /*04e4*/ 	.word	0xffffffff


	//   ....[73]....
        /*04e8*/ 	.word	0xffffffff


	//   ....[74]....
        /*04ec*/ 	.word	0xffffffff


	//   ....[75]....
        /*04f0*/ 	.word	0xffffffff


	//   ....[76]....
        /*04f4*/ 	.word	0xffffffff


	//   ....[77]....
        /*04f8*/ 	.word	0xffffffff


	//   ....[78]....
        /*04fc*/ 	.word	0xffffffff


	//   ....[79]....
        /*0500*/ 	.word	0xffffffff


	//   ....[80]....
        /*0504*/ 	.word	0xffffffff


	//   ....[81]....
        /*0508*/ 	.word	0xffffffff


	//   ....[82]....
        /*050c*/ 	.word	0xffffffff


	//   ....[83]....
        /*0510*/ 	.word	0xffffffff


	//   ....[84]....
        /*0514*/ 	.word	0xffffffff


	//   ....[85]....
        /*0518*/ 	.word	0xffffffff


	//   ....[86]....
        /*051c*/ 	.word	0xffffffff


	//   ....[87]....
        /*0520*/ 	.word	0xffffffff


	//   ....[88]....
        /*0524*/ 	.word	0xffffffff


	//   ....[89]....
        /*0528*/ 	.word	0xffffffff


	//   ....[90]....
        /*052c*/ 	.word	0xffffffff


	//   ....[91]....
        /*0530*/ 	.word	0xffffffff


	//   ....[92]....
        /*0534*/ 	.word	0xffffffff


	//   ....[93]....
        /*0538*/ 	.word	0xffffffff


	//   ....[94]....
        /*053c*/ 	.word	0xffffffff


	//   ....[95]....
        /*0540*/ 	.word	0xffffffff


	//   ....[96]....
        /*0544*/ 	.word	0xffffffff


	//   ....[97]....
        /*0548*/ 	.word	0xffffffff


	//   ....[98]....
        /*054c*/ 	.word	0xffffffff


	//   ....[99]....
        /*0550*/ 	.word	0xffffffff


	//   ....[100]....
        /*0554*/ 	.word	0xffffffff


	//   ....[101]....
        /*0558*/ 	.word	0xffffffff


	//   ....[102]....
        /*055c*/ 	.word	0xffffffff


	//   ....[103]....
        /*0560*/ 	.word	0xffffffff


	//   ....[104]....
        /*0564*/ 	.word	0xffffffff


	//   ....[105]....
        /*0568*/ 	.word	0xffffffff


	//   ....[106]....
        /*056c*/ 	.word	0xffffffff


	//   ....[107]....
        /*0570*/ 	.word	0xffffffff


	//   ....[108]....
        /*0574*/ 	.word	0xffffffff


	//   ....[109]....
        /*0578*/ 	.word	0xffffffff


	//   ....[110]....
        /*057c*/ 	.word	0xffffffff


	//   ....[111]....
        /*0580*/ 	.word	0xffffffff


	//   ....[112]....
        /*0584*/ 	.word	0xffffffff


	//   ....[113]....
        /*0588*/ 	.word	0xffffffff


	//   ....[114]....
        /*058c*/ 	.word	0xffffffff


	//   ....[115]....
        /*0590*/ 	.word	0xffffffff


	//   ....[116]....
        /*0594*/ 	.word	0xffffffff


	//   ....[117]....
        /*0598*/ 	.word	0xffffffff


	//   ....[118]....
        /*059c*/ 	.word	0xffffffff


	//   ....[119]....
        /*05a0*/ 	.word	0xffffffff


	//   ....[120]....
        /*05a4*/ 	.word	0xffffffff


	//   ....[121]....
        /*05a8*/ 	.word	0xffffffff


	//   ....[122]....
        /*05ac*/ 	.word	0xffffffff


	//   ....[123]....
        /*05b0*/ 	.word	0xffffffff


	//   ....[124]....
        /*05b4*/ 	.word	0xffffffff


	//   ....[125]....
        /*05b8*/ 	.word	0xffffffff


	//   ....[126]....
        /*05bc*/ 	.word	0xffffffff


	//   ....[127]....
        /*05c0*/ 	.word	0xffffffff


	//   ....[128]....
        /*05c4*/ 	.word	0xffffffff


	//   ....[129]....
        /*05c8*/ 	.word	0xffffffff


	//   ....[130]....
        /*05cc*/ 	.word	0xffffffff


	//   ....[131]....
        /*05d0*/ 	.word	0xffffffff


	//   ....[132]....
        /*05d4*/ 	.word	0xffffffff


	//   ....[133]....
        /*05d8*/ 	.word	0xffffffff


	//   ....[134]....
        /*05dc*/ 	.word	0xffffffff


	//   ....[135]....
        /*05e0*/ 	.word	0xffffffff


	//   ....[136]....
        /*05e4*/ 	.word	0xffffffff


	//   ....[137]....
        /*05e8*/ 	.word	0xffffffff


	//   ....[138]....
        /*05ec*/ 	.word	0xffffffff


	//   ....[139]....
        /*05f0*/ 	.word	0xffffffff


	//   ....[140]....
        /*05f4*/ 	.word	0xffffffff


	//   ....[141]....
        /*05f8*/ 	.word	0xffffffff


	//   ....[142]....
        /*05fc*/ 	.word	0xffffffff


	//   ....[143]....
        /*0600*/ 	.word	0xffffffff


	//   ....[144]....
        /*0604*/ 	.word	0xffffffff


	//   ....[145]....
        /*0608*/ 	.word	0xffffffff


	//   ....[146]....
        /*060c*/ 	.word	0xffffffff


	//   ....[147]....
        /*0610*/ 	.word	0xffffffff


	//   ....[148]....
        /*0614*/ 	.word	0xffffffff


	//   ....[149]....
        /*0618*/ 	.word	0xffffffff


	//   ....[150]....
        /*061c*/ 	.word	0x0500000f


	//   ....[151]....
        /*0620*/ 	.word	0x0500000f


	//   ....[152]....
        /*0624*/ 	.word	0x0500000f


	//   ....[153]....
        /*0628*/ 	.word	0x0500000f


	//   ....[154]....
        /*062c*/ 	.word	0x0500000f


	//   ....[155]....
        /*0630*/ 	.word	0x0500000f


	//   ....[156]....
        /*0634*/ 	.word	0x0500000f


	//   ....[157]....
        /*0638*/ 	.word	0x0500000f


	//   ....[158]....
        /*063c*/ 	.word	0x0500000f


	//   ....[159]....
        /*0640*/ 	.word	0x0500000f


	//   ....[160]....
        /*0644*/ 	.word	0x0500000f


	//   ....[161]....
        /*0648*/ 	.word	0x0500000f


	//   ....[162]....
        /*064c*/ 	.word	0x0500000f


	//   ....[163]....
        /*0650*/ 	.word	0x0500000f


	//   ....[164]....
        /*0654*/ 	.word	0x0500000f


	//   ....[165]....
        /*0658*/ 	.word	0x0500000f


	//   ....[166]....
        /*065c*/ 	.word	0x0500000f


	//   ....[167]....
        /*0660*/ 	.word	0x0500000f


	//   ....[168]....
        /*0664*/ 	.word	0x0500000f


	//   ....[169]....
        /*0668*/ 	.word	0x0500000f


	//   ....[170]....
        /*066c*/ 	.word	0x0500000f


	//   ....[171]....
        /*0670*/ 	.word	0x0500000f


	//   ....[172]....
        /*0674*/ 	.word	0x0500000f


	//   ....[173]....
        /*0678*/ 	.word	0x0500000f


	//   ....[174]....
        /*067c*/ 	.word	0x0500000f


	//   ....[175]....
        /*0680*/ 	.word	0x0500000f


	//   ....[176]....
        /*0684*/ 	.word	0x0500000f


	//   ....[177]....
        /*0688*/ 	.word	0x0500000f


	//   ....[178]....
        /*068c*/ 	.word	0x0500000f


	//   ....[179]....
        /*0690*/ 	.word	0x0500000f


	//   ....[180]....
        /*0694*/ 	.word	0x0500000f


	//   ....[181]....
        /*0698*/ 	.word	0x0500000f


	//   ....[182]....
        /*069c*/ 	.word	0x0500000f


	//   ....[183]....
        /*06a0*/ 	.word	0x0500000f


	//   ....[184]....
        /*06a4*/ 	.word	0x0500000f


	//   ....[185]....
        /*06a8*/ 	.word	0x0500000f


	//   ....[186]....
        /*06ac*/ 	.word	0x0500000f


	//   ....[187]....
        /*06b0*/ 	.word	0x0500000f


	//   ....[188]....
        /*06b4*/ 	.word	0x0500000f


	//   ....[189]....
        /*06b8*/ 	.word	0x0500000f


	//   ....[190]....
        /*06bc*/ 	.word	0x0500000f


	//   ....[191]....
        /*06c0*/ 	.word	0x0500000f


	//   ....[192]....
        /*06c4*/ 	.word	0x0500000f


	//   ....[193]....
        /*06c8*/ 	.word	0x0500000f


	//   ....[194]....
        /*06cc*/ 	.word	0x0500000f


	//   ....[195]....
        /*06d0*/ 	.word	0x0500000f


	//   ....[196]....
        /*06d4*/ 	.word	0x0500000f


	//   ....[197]....
        /*06d8*/ 	.word	0x0500000f


	//   ....[198]....
        /*06dc*/ 	.word	0x0500000f


	//   ....[199]....
        /*06e0*/ 	.word	0x0500000f


	//   ....[200]....
        /*06e4*/ 	.word	0x0500000f


	//   ....[201]....
        /*06e8*/ 	.word	0x0500000f


	//   ....[202]....
        /*06ec*/ 	.word	0x0500000f


	//   ....[203]....
        /*06f0*/ 	.word	0x0500000f


	//   ....[204]....
        /*06f4*/ 	.word	0x0500000f


	//   ....[205]....
        /*06f8*/ 	.word	0x0500000f


	//   ....[206]....
        /*06fc*/ 	.word	0x0500000f


	//   ....[207]....
        /*0700*/ 	.word	0x0500000f


	//   ....[208]....
        /*0704*/ 	.word	0x0500000f


	//   ....[209]....
        /*0708*/ 	.word	0x0500000f


	//   ....[210]....
        /*070c*/ 	.word	0x0500000f


	//   ....[211]....
        /*0710*/ 	.word	0x0500000f


	//   ....[212]....
        /*0714*/ 	.word	0x0500000f


	//   ....[213]....
        /*0718*/ 	.word	0x0500000f


	//   ....[214]....
        /*071c*/ 	.word	0x0500000f


	//   ....[215]....
        /*0720*/ 	.word	0x0500000f


	//   ....[216]....
        /*0724*/ 	.word	0x0500000f


	//   ....[217]....
        /*0728*/ 	.word	0x0500000f


	//   ....[218]....
        /*072c*/ 	.word	0x0500000f


	//   ....[219]....
        /*0730*/ 	.word	0x0500000f


	//   ....[220]....
        /*0734*/ 	.word	0x0500000f


	//   ....[221]....
        /*0738*/ 	.word	0x0500000f


	//   ....[222]....
        /*073c*/ 	.word	0x0500000f


	//   ....[223]....
        /*0740*/ 	.word	0x0500000f


	//   ....[224]....
        /*0744*/ 	.word	0x0500000f


	//   ....[225]....
        /*0748*/ 	.word	0x0500000f


	//   ....[226]....
        /*074c*/ 	.word	0x0500000f


	//   ....[227]....
        /*0750*/ 	.word	0x0500000f


	//   ....[228]....
        /*0754*/ 	.word	0x0500000f


	//   ....[229]....
        /*0758*/ 	.word	0x0500000f


	//   ....[230]....
        /*075c*/ 	.word	0x0500000f


	//   ....[231]....
        /*0760*/ 	.word	0x0500000f


	//   ....[232]....
        /*0764*/ 	.word	0x0500000f


	//----- nvinfo : EIATTR_COOP_GROUP_INSTR_OFFSETS
	.align		4
.L_1018:
        /*0768*/ 	.byte	0x04, 0x28
        /*076a*/ 	.short	(.L_1020 - .L_1019)


	//   ....[0]....
.L_1019:
        /*076c*/ 	.word	0x00000060


	//   ....[1]....
        /*0770*/ 	.word	0x00000140


	//   ....[2]....
        /*0774*/ 	.word	0x00000190


	//   ....[3]....
        /*0778*/ 	.word	0x00000380


	//   ....[4]....
        /*077c*/ 	.word	0x000004e0


	//   ....[5]....
        /*0780*/ 	.word	0x00000600


	//   ....[6]....
        /*0784*/ 	.word	0x00000760


	//   ....[7]....
        /*0788*/ 	.word	0x00003200


	//   ....[8]....
        /*078c*/ 	.word	0x00003210


	//   ....[9]....
        /*0790*/ 	.word	0x00003cd0


	//   ....[10]....
        /*0794*/ 	.word	0x00003ce0


	//   ....[11]....
        /*0798*/ 	.word	0x000046d0


	//   ....[12]....
        /*079c*/ 	.word	0x000046e0


	//   ....[13]....
        /*07a0*/ 	.word	0x00004aa0


	//   ....[14]....
        /*07a4*/ 	.word	0x00004ab0


	//   ....[15]....
        /*07a8*/ 	.word	0x00005b20


	//   ....[16]....
        /*07ac*/ 	.word	0x00007cf0


	//   ....[17]....
        /*07b0*/ 	.word	0x00008460


	//   ....[18]....
        /*07b4*/ 	.word	0x00008470


	//   ....[19]....
        /*07b8*/ 	.word	0x00008480


	//   ....[20]....
        /*07bc*/ 	.word	0x00008490


	//   ....[21]....
        /*07c0*/ 	.word	0x000087b0


	//   ....[22]....
        /*07c4*/ 	.word	0x000087c0


	//   ....[23]....
        /*07c8*/ 	.word	0x000087d0


	//   ....[24]....
        /*07cc*/ 	.word	0x000087e0


	//   ....[25]....
        /*07d0*/ 	.word	0x00009b40


	//   ....[26]....
        /*07d4*/ 	.word	0x00009b60


	//   ....[27]....
        /*07d8*/ 	.word	0x00009b70


	//   ....[28]....
        /*07dc*/ 	.word	0x00009b80


	//   ....[29]....
        /*07e0*/ 	.word	0x00009c60


	//   ....[30]....
        /*07e4*/ 	.word	0x00009c80


	//   ....[31]....
        /*07e8*/ 	.word	0x00009c90


	//   ....[32]....
        /*07ec*/ 	.word	0x00009d10


	//   ....[33]....
        /*07f0*/ 	.word	0x0000b3c0


	//   ....[34]....
        /*07f4*/ 	.word	0x0000b3e0


	//   ....[35]....
        /*07f8*/ 	.word	0x0000b750


	//   ....[36]....
        /*07fc*/ 	.word	0x0000b7f0


	//   ....[37]....
        /*0800*/ 	.word	0x0000bac0


	//   ....[38]....
        /*0804*/ 	.word	0x0000bc10


	//   ....[39]....
        /*0808*/ 	.word	0x0000c580


	//   ....[40]....
        /*080c*/ 	.word	0x0000cb60


	//   ....[41]....
        /*0810*/ 	.word	0x0000cb80


	//   ....[42]....
        /*0814*/ 	.word	0x0000d070


	//   ....[43]....
        /*0818*/ 	.word	0x0000d120


	//   ....[44]....
        /*081c*/ 	.word	0x0000d620


	//   ....[45]....
        /*0820*/ 	.word	0x0000d7f0


	//   ....[46]....
        /*0824*/ 	.word	0x0000e650


	//   ....[47]....
        /*0828*/ 	.word	0x0000ec50


	//   ....[48]....
        /*082c*/ 	.word	0x0000ec80


	//   ....[49]....
        /*0830*/ 	.word	0x0000f240


	//   ....[50]....
        /*0834*/ 	.word	0x0000f410


	//   ....[51]....
        /*0838*/ 	.word	0x000100e0


	//   ....[52]....
        /*083c*/ 	.word	0x000101f0


	//   ....[53]....
        /*0840*/ 	.word	0x00010210


	//   ....[54]....
        /*0844*/ 	.word	0x00010380


	//   ....[55]....
        /*0848*/ 	.word	0x00010550


	//   ....[56]....
        /*084c*/ 	.word	0x00011a00


	//   ....[57]....
        /*0850*/ 	.word	0x00011da0


	//   ....[58]....
        /*0854*/ 	.word	0x00011db0


	//   ....[59]....
        /*0858*/ 	.word	0x00011dc0


	//   ....[60]....
        /*085c*/ 	.word	0x00011dd0


	//   ....[61]....
        /*0860*/ 	.word	0x00012b00


	//   ....[62]....
        /*0864*/ 	.word	0x00012b20


	//   ....[63]....
        /*0868*/ 	.word	0x00012dc0


	//   ....[64]....
        /*086c*/ 	.word	0x00012de0


	//   ....[65]....
        /*0870*/ 	.word	0x00013700


	//   ....[66]....
        /*0874*/ 	.word	0x00013740


	//   ....[67]....
        /*0878*/ 	.word	0x00014170


	//   ....[68]....
        /*087c*/ 	.word	0x00014190


	//   ....[69]....
        /*0880*/ 	.word	0x00015700


	//   ....[70]....
        /*0884*/ 	.word	0x00015730


	//   ....[71]....
        /*0888*/ 	.word	0x000159a0


	//   ....[72]....
        /*088c*/ 	.word	0x000159c0


	//   ....[73]....
        /*0890*/ 	.word	0x00015c70


	//   ....[74]....
        /*0894*/ 	.word	0x00015e60


	//   ....[75]....
        /*0898*/ 	.word	0x00015e90


	//   ....[76]....
        /*089c*/ 	.word	0x00015ec0


	//   ....[77]....
        /*08a0*/ 	.word	0x00015ef0


	//   ....[78]....
        /*08a4*/ 	.word	0x00015f20


	//   ....[79]....
        /*08a8*/ 	.word	0x00015f50


	//   ....[80]....
        /*08ac*/ 	.word	0x000160e0


	//   ....[81]....
        /*08b0*/ 	.word	0x00016110


	//   ....[82]....
        /*08b4*/ 	.word	0x00016140


	//   ....[83]....
        /*08b8*/ 	.word	0x00016170


	//   ....[84]....
        /*08bc*/ 	.word	0x000161a0


	//   ....[85]....
        /*08c0*/ 	.word	0x000161d0


	//   ....[86]....
        /*08c4*/ 	.word	0x00016260


	//   ....[87]....
        /*08c8*/ 	.word	0x00016290


	//   ....[88]....
        /*08cc*/ 	.word	0x000162a0


	//   ....[89]....
        /*08d0*/ 	.word	0x000162e0


	//   ....[90]....
        /*08d4*/ 	.word	0x000177d0


	//   ....[91]....
        /*08d8*/ 	.word	0x0001a2b0


	//   ....[92]....
        /*08dc*/ 	.word	0x0001a2d0


	//   ....[93]....
        /*08e0*/ 	.word	0x0001a360


	//   ....[94]....
        /*08e4*/ 	.word	0x0001a380


	//   ....[95]....
        /*08e8*/ 	.word	0x0001a400


	//   ....[96]....
        /*08ec*/ 	.word	0x0001a420


	//   ....[97]....
        /*08f0*/ 	.word	0x0001a430


	//   ....[98]....
        /*08f4*/ 	.word	0x0001a440


	//   ....[99]....
        /*08f8*/ 	.word	0x0001ac40


	//   ....[100]....
        /*08fc*/ 	.word	0x0001ac70


	//   ....[101]....
        /*0900*/ 	.word	0x0001ad10


	//   ....[102]....
        /*0904*/ 	.word	0x0001ad30


	//   ....[103]....
        /*0908*/ 	.word	0x0001adb0


	//   ....[104]....
        /*090c*/ 	.word	0x0001add0


	//   ....[105]....
        /*0910*/ 	.word	0x0001ade0


	//   ....[106]....
        /*0914*/ 	.word	0x0001adf0


	//   ....[107]....
        /*0918*/ 	.word	0x0001b270


	//   ....[108]....
        /*091c*/ 	.word	0x0001b330


	//   ....[109]....
        /*0920*/ 	.word	0x0001b480


	//   ....[110]....
        /*0924*/ 	.word	0x0001b4c0


	//   ....[111]....
        /*0928*/ 	.word	0x0001b4d0


	//   ....[112]....
        /*092c*/ 	.word	0x0001b4e0


	//   ....[113]....
        /*0930*/ 	.word	0x0001b630


	//   ....[114]....
        /*0934*/ 	.word	0x0001b780


	//   ....[115]....
        /*0938*/ 	.word	0x0001bf80


	//   ....[116]....
        /*093c*/ 	.word	0x0001bfa0


	//   ....[117]....
        /*0940*/ 	.word	0x0001bff0


	//   ....[118]....
        /*0944*/ 	.word	0x0001c000


	//   ....[119]....
        /*0948*/ 	.word	0x0001c040


	//   ....[120]....
        /*094c*/ 	.word	0x0001c050


	//   ....[121]....
        /*0950*/ 	.word	0x0001c060


	//   ....[122]....
        /*0954*/ 	.word	0x0001c0a0


	//   ....[123]....
        /*0958*/ 	.word	0x0001c3a0


	//   ....[124]....
        /*095c*/ 	.word	0x0001c3e0


	//   ....[125]....
        /*0960*/ 	.word	0x0001c400


	//   ....[126]....
        /*0964*/ 	.word	0x0001c420


	//   ....[127]....
        /*0968*/ 	.word	0x0001c450


	//   ....[128]....
        /*096c*/ 	.word	0x0001c470


	//   ....[129]....
        /*0970*/ 	.word	0x0001c570


	//   ....[130]....
        /*0974*/ 	.word	0x0001c6c0


	//   ....[131]....
        /*0978*/ 	.word	0x0001cd00


	//   ....[132]....
        /*097c*/ 	.word	0x0001cd30


	//   ....[133]....
        /*0980*/ 	.word	0x0001cd90


	//   ....[134]....
        /*0984*/ 	.word	0x0001cdc0


	//   ....[135]....
        /*0988*/ 	.word	0x0001cdf0


	//   ....[136]....
        /*098c*/ 	.word	0x0001ce20


	//   ....[137]....
        /*0990*/ 	.word	0x0001ce50


	//   ....[138]....
        /*0994*/ 	.word	0x0001ce80


	//   ....[139]....
        /*0998*/ 	.word	0x0001d020


	//   ....[140]....
        /*099c*/ 	.word	0x0001d050


	//   ....[141]....
        /*09a0*/ 	.word	0x0001d080


	//   ....[142]....
        /*09a4*/ 	.word	0x0001d0b0


	//   ....[143]....
        /*09a8*/ 	.word	0x0001d0e0


	//   ....[144]....
        /*09ac*/ 	.word	0x0001d110


	//   ....[145]....
        /*09b0*/ 	.word	0x0001d1d0


	//   ....[146]....
        /*09b4*/ 	.word	0x0001d1f0


	//   ....[147]....
        /*09b8*/ 	.word	0x0001d210


	//   ....[148]....
        /*09bc*/ 	.word	0x0001d270


	//   ....[149]....
        /*09c0*/ 	.word	0x0001dc90


	//   ....[150]....
        /*09c4*/ 	.word	0x0001dfb0


	//   ....[151]....
        /*09c8*/ 	.word	0x0001e040


	//   ....[152]....
        /*09cc*/ 	.word	0x0001e130


	//   ....[153]....
        /*09d0*/ 	.word	0x0001e1c0


	//   ....[154]....
        /*09d4*/ 	.word	0x0001e2a0


	//   ....[155]....
        /*09d8*/ 	.word	0x0001e330


	//   ....[156]....
        /*09dc*/ 	.word	0x0001e4b0


	//   ....[157]....
        /*09e0*/ 	.word	0x0001e540


	//   ....[158]....
        /*09e4*/ 	.word	0x0001e590


	//   ....[159]....
        /*09e8*/ 	.word	0x0001e5e0


	//   ....[160]....
        /*09ec*/ 	.word	0x0001e680


	//   ....[161]....
        /*09f0*/ 	.word	0x0001e710


	//   ....[162]....
        /*09f4*/ 	.word	0x0001e760


	//   ....[163]....
        /*09f8*/ 	.word	0x0001e7b0


	//   ....[164]....
        /*09fc*/ 	.word	0x0001e8b0


	//   ....[165]....
        /*0a00*/ 	.word	0x0001e960


	//   ....[166]....
        /*0a04*/ 	.word	0x0001e9e0


	//   ....[167]....
        /*0a08*/ 	.word	0x0001ea50


	//   ....[168]....
        /*0a0c*/ 	.word	0x0001eba0


	//   ....[169]....
        /*0a10*/ 	.word	0x0001ece0


	//   ....[170]....
        /*0a14*/ 	.word	0x0001ed40


	//   ....[171]....
        /*0a18*/ 	.word	0x0001ed90


	//   ....[172]....
        /*0a1c*/ 	.word	0x0001f080


	//   ....[173]....
        /*0a20*/ 	.word	0x0001f360


	//   ....[174]....
        /*0a24*/ 	.word	0x0001f450


	//   ....[175]....
        /*0a28*/ 	.word	0x0001f4f0


	//   ....[176]....
        /*0a2c*/ 	.word	0x0001f550


	//   ....[177]....
        /*0a30*/ 	.word	0x0001f640


	//   ....[178]....
        /*0a34*/ 	.word	0x0001f6b0


	//   ....[179]....
        /*0a38*/ 	.word	0x0001f7a0


	//   ....[180]....
        /*0a3c*/ 	.word	0x0001f810


	//   ....[181]....
        /*0a40*/ 	.word	0x0001f8b0


	//   ....[182]....
        /*0a44*/ 	.word	0x0001f9a0


	//   ....[183]....
        /*0a48*/ 	.word	0x0001fa10


	//   ....[184]....
        /*0a4c*/ 	.word	0x0001fa70


	//   ....[185]....
        /*0a50*/ 	.word	0x0001fb60


	//   ....[186]....
        /*0a54*/ 	.word	0x0001fbc0


	//   ....[187]....
        /*0a58*/ 	.word	0x0001fcc0


	//   ....[188]....
        /*0a5c*/ 	.word	0x0001fd20


	//   ....[189]....
        /*0a60*/ 	.word	0x0001fdc0


	//   ....[190]....
        /*0a64*/ 	.word	0x0001ff40


	//   ....[191]....
        /*0a68*/ 	.word	0x00020040


	//   ....[192]....
        /*0a6c*/ 	.word	0x000202c0


	//   ....[193]....
        /*0a70*/ 	.word	0x00020310


	//   ....[194]....
        /*0a74*/ 	.word	0x000204e0


	//   ....[195]....
        /*0a78*/ 	.word	0x00020530


	//   ....[196]....
        /*0a7c*/ 	.word	0x00020700


	//   ....[197]....
        /*0a80*/ 	.word	0x00020750


	//   ....[198]....
        /*0a84*/ 	.word	0x00020840


	//   ....[199]....
        /*0a88*/ 	.word	0x000208e0


	//   ....[200]....
        /*0a8c*/ 	.word	0x00020940


	//   ....[201]....
        /*0a90*/ 	.word	0x000209f0


	//   ....[202]....
        /*0a94*/ 	.word	0x00020a50


	//   ....[203]....
        /*0a98*/ 	.word	0x00020b00


	//   ....[204]....
        /*0a9c*/ 	.word	0x00020b60


	//   ....[205]....
        /*0aa0*/ 	.word	0x00020c10


	//   ....[206]....
        /*0aa4*/ 	.word	0x00020d00


	//   ....[207]....
        /*0aa8*/ 	.word	0x00020de0


	//   ....[208]....
        /*0aac*/ 	.word	0x00020ef0


	//   ....[209]....
        /*0ab0*/ 	.word	0x00020ff0


	//   ....[210]....
        /*0ab4*/ 	.word	0x00021120


	//   ....[211]....
        /*0ab8*/ 	.word	0x00021200


	//   ....[212]....
        /*0abc*/ 	.word	0x00021300


	//   ....[213]....
        /*0ac0*/ 	.word	0x000213e0


	//   ....[214]....
        /*0ac4*/ 	.word	0x00021470


	//   ....[215]....
        /*0ac8*/ 	.word	0x00021510


	//   ....[216]....
        /*0acc*/ 	.word	0x00021680


	//   ....[217]....
        /*0ad0*/ 	.word	0x000216f0


	//   ....[218]....
        /*0ad4*/ 	.word	0x00021760


	//   ....[219]....
        /*0ad8*/ 	.word	0x000217d0


	//   ....[220]....
        /*0adc*/ 	.word	0x00021840


	//   ....[221]....
        /*0ae0*/ 	.word	0x000218c0


	//   ....[222]....
        /*0ae4*/ 	.word	0x00021940


	//   ....[223]....
        /*0ae8*/ 	.word	0x000219d0


	//   ....[224]....
        /*0aec*/ 	.word	0x00021a40


	//   ....[225]....
        /*0af0*/ 	.word	0x00021ab0


	//   ....[226]....
        /*0af4*/ 	.word	0x00021b20


	//   ....[227]....
        /*0af8*/ 	.word	0x00021ba0


	//   ....[228]....
        /*0afc*/ 	.word	0x00021c10


	//   ....[229]....
        /*0b00*/ 	.word	0x00021cc0


	//   ....[230]....
        /*0b04*/ 	.word	0x00021d10


	//   ....[231]....
        /*0b08*/ 	.word	0x00021da0


	//   ....[232]....
        /*0b0c*/ 	.word	0x00021ed0


	//----- nvinfo : EIATTR_REG_RECONFIG
	.align		4
.L_1020:
        /*0b10*/ 	.byte	0x01, 0x54
	.zero		2


	//----- nvinfo : EIATTR_SYSCALL_OFFSETS
	.align		4
        /*0b14*/ 	.byte	0x04, 0x46
        /*0b16*/ 	.short	(.L_1022 - .L_1021)


	//   ....[0]....
.L_1021:
        /*0b18*/ 	.word	0x00002490


	//   ....[1]....
        /*0b1c*/ 	.word	0x000025e0


	//   ....[2]....
        /*0b20*/ 	.word	0x00007ea0


	//   ....[3]....
        /*0b24*/ 	.word	0x000081d0


	//   ....[4]....
        /*0b28*/ 	.word	0x00019690


	//   ....[5]....
        /*0b2c*/ 	.word	0x000197e0


	//   ....[6]....
        /*0b30*/ 	.word	0x000198d0


	//   ....[7]....
        /*0b34*/ 	.word	0x0001a8a0


	//----- nvinfo : EIATTR_MBARRIER_INSTR_OFFSETS
	.align		4
.L_1022:
        /*0b38*/ 	.byte	0x04, 0x39
        /*0b3a*/ 	.short	(.L_1024 - .L_1023)


	//   ....[0]....
.L_1023:
        /*0b3c*/ 	.word	0x00000270
        /*0b40*/ 	.word	0x000000ff
        /*0b44*/ 	.word	0x00028c00
        /*0b48*/ 	.short	0x0100
        /*0b4a*/ 	.byte	0x08
	.zero		1


	//   ....[1]....
        /*0b4c*/ 	.word	0x00000280
        /*0b50*/ 	.word	0x000000ff
        /*0b54*/ 	.word	0x00028c20
        /*0b58*/ 	.short	0x0100
        /*0b5a*/ 	.byte	0x08
	.zero		1


	//   ....[2]....
        /*0b5c*/ 	.word	0x00000330
        /*0b60*/ 	.word	0x000000ff
        /*0b64*/ 	.word	0x00028c30
        /*0b68*/ 	.short	0x0100
        /*0b6a*/ 	.byte	0x06
	.zero		1


	//   ....[3]....
        /*0b6c*/ 	.word	0x00000340
        /*0b70*/ 	.word	0x000000ff
        /*0b74*/ 	.word	0x00028c40
        /*0b78*/ 	.short	0x0100
        /*0b7a*/ 	.byte	0x06
	.zero		1


	//   ....[4]....
        /*0b7c*/ 	.word	0x00000350
        /*0b80*/ 	.word	0x000000ff
        /*0b84*/ 	.word	0x00028c38
        /*0b88*/ 	.short	0x0100
        /*0b8a*/ 	.byte	0x06
	.zero		1


	//   ....[5]....
        /*0b8c*/ 	.word	0x00000360
        /*0b90*/ 	.word	0x000000ff
        /*0b94*/ 	.word	0x00028c48
        /*0b98*/ 	.short	0x0100
        /*0b9a*/ 	.byte	0x06
	.zero		1


	//   ....[6]....
        /*0b9c*/ 	.word	0x00000490
        /*0ba0*/ 	.word	0x000000ff
        /*0ba4*/ 	.word	0x00028c50
        /*0ba8*/ 	.short	0x0100
        /*0baa*/ 	.byte	0x08
	.zero		1


	//   ....[7]....
        /*0bac*/ 	.word	0x000004a0
        /*0bb0*/ 	.word	0x000000ff
        /*0bb4*/ 	.word	0x00028c60
        /*0bb8*/ 	.short	0x0100
        /*0bba*/ 	.byte	0x08
	.zero		1


	//   ....[8]....
        /*0bbc*/ 	.word	0x000004b0
        /*0bc0*/ 	.word	0x000000ff
        /*0bc4*/ 	.word	0x00028c58
        /*0bc8*/ 	.short	0x0100
        /*0bca*/ 	.byte	0x08
	.zero		1


	//   ....[9]....
        /*0bcc*/ 	.word	0x000004c0
        /*0bd0*/ 	.word	0x000000ff
        /*0bd4*/ 	.word	0x00028c68
        /*0bd8*/ 	.short	0x0100
        /*0bda*/ 	.byte	0x08
	.zero		1


	//   ....[10]....
        /*0bdc*/ 	.word	0x000005b0
        /*0be0*/ 	.word	0x000000ff
        /*0be4*/ 	.word	0x00028c70
        /*0be8*/ 	.short	0x0100
        /*0bea*/ 	.byte	0x06
	.zero		1


	//   ....[11]....
        /*0bec*/ 	.word	0x000005c0
        /*0bf0*/ 	.word	0x000000ff
        /*0bf4*/ 	.word	0x00028c80
        /*0bf8*/ 	.short	0x0100
        /*0bfa*/ 	.byte	0x06
	.zero		1


	//   ....[12]....
        /*0bfc*/ 	.word	0x000005d0
        /*0c00*/ 	.word	0x000000ff
        /*0c04*/ 	.word	0x00028c78
        /*0c08*/ 	.short	0x0100
        /*0c0a*/ 	.byte	0x06
	.zero		1


	//   ....[13]....
        /*0c0c*/ 	.word	0x000005e0
        /*0c10*/ 	.word	0x000000ff
        /*0c14*/ 	.word	0x00028c88
        /*0c18*/ 	.short	0x0100
        /*0c1a*/ 	.byte	0x06
	.zero		1


	//   ....[14]....
        /*0c1c*/ 	.word	0x00000710
        /*0c20*/ 	.word	0x000000ff
        /*0c24*/ 	.word	0x00028c90
        /*0c28*/ 	.short	0x0100
        /*0c2a*/ 	.byte	0x08
	.zero		1


	//   ....[15]....
        /*0c2c*/ 	.word	0x00000720
        /*0c30*/ 	.word	0x000000ff
        /*0c34*/ 	.word	0x00028ca0
        /*0c38*/ 	.short	0x0100
        /*0c3a*/ 	.byte	0x08
	.zero		1


	//   ....[16]....
        /*0c3c*/ 	.word	0x00000730
        /*0c40*/ 	.word	0x000000ff
        /*0c44*/ 	.word	0x00028c98
        /*0c48*/ 	.short	0x0100
        /*0c4a*/ 	.byte	0x08
	.zero		1


	//   ....[17]....
        /*0c4c*/ 	.word	0x00000740
        /*0c50*/ 	.word	0x000000ff
        /*0c54*/ 	.word	0x00028ca8
        /*0c58*/ 	.short	0x0100
        /*0c5a*/ 	.byte	0x08
	.zero		1


	//   ....[18]....
        /*0c5c*/ 	.word	0x00000870
        /*0c60*/ 	.word	0x000000ff
        /*0c64*/ 	.word	0x00028cb0
        /*0c68*/ 	.short	0x0100
        /*0c6a*/ 	.byte	0x08
	.zero		1


	//   ....[19]....
        /*0c6c*/ 	.word	0x00000880
        /*0c70*/ 	.word	0x000000ff
        /*0c74*/ 	.word	0x00028cc0
        /*0c78*/ 	.short	0x0100
        /*0c7a*/ 	.byte	0x08
	.zero		1


	//   ....[20]....
        /*0c7c*/ 	.word	0x00000890
        /*0c80*/ 	.word	0x000000ff
        /*0c84*/ 	.word	0x00028cb8
        /*0c88*/ 	.short	0x0100
        /*0c8a*/ 	.byte	0x08
	.zero		1


	//   ....[21]....
        /*0c8c*/ 	.word	0x000008a0
        /*0c90*/ 	.word	0x000000ff
        /*0c94*/ 	.word	0x00028cc8
        /*0c98*/ 	.short	0x0100
        /*0c9a*/ 	.byte	0x08
	.zero		1


	//   ....[22]....
        /*0c9c*/ 	.word	0x000031b0
        /*0ca0*/ 	.word	0x0000003d
        /*0ca4*/ 	.word	0x00028c90
        /*0ca8*/ 	.short	0x010a
        /*0caa*/ 	.byte	0x3f
	.zero		1


	//   ....[23]....
        /*0cac*/ 	.word	0x00003c80
        /*0cb0*/ 	.word	0x0000003d
        /*0cb4*/ 	.word	0x00028c90
        /*0cb8*/ 	.short	0x010a
        /*0cba*/ 	.byte	0x3f
	.zero		1


	//   ....[24]....
        /*0cbc*/ 	.word	0x00004540
        /*0cc0*/ 	.word	0x0000003d
        /*0cc4*/ 	.word	0x00028c90
        /*0cc8*/ 	.short	0x010a
        /*0cca*/ 	.byte	0x3f
	.zero		1


	//   ....[25]....
        /*0ccc*/ 	.word	0x00004900
        /*0cd0*/ 	.word	0x00000004
        /*0cd4*/ 	.word	0x00000000
        /*0cd8*/ 	.short	0x0101
        /*0cda*/ 	.byte	0x3f
	.zero		1


	//   ....[26]....
        /*0cdc*/ 	.word	0x00004940
        /*0ce0*/ 	.word	0x0000003d
        /*0ce4*/ 	.word	0x00028cb0
        /*0ce8*/ 	.short	0x010a
        /*0cea*/ 	.byte	0x3f
	.zero		1


	//   ....[27]....
        /*0cec*/ 	.word	0x000052c0
        /*0cf0*/ 	.word	0x0000003d
        /*0cf4*/ 	.word	0x00000000
        /*0cf8*/ 	.short	0x0101
        /*0cfa*/ 	.byte	0x3f
	.zero		1


	//   ....[28]....
        /*0cfc*/ 	.word	0x00005c40
        /*0d00*/ 	.word	0x0000000c
        /*0d04*/ 	.word	0x00028c50
        /*0d08*/ 	.short	0x010a
        /*0d0a*/ 	.byte	0x3f
	.zero		1


	//   ....[29]....
        /*0d0c*/ 	.word	0x00006000
        /*0d10*/ 	.word	0x0000000c
        /*0d14*/ 	.word	0x00000000
        /*0d18*/ 	.short	0x0101
        /*0d1a*/ 	.byte	0x3f
	.zero		1


	//   ....[30]....
        /*0d1c*/ 	.word	0x00006920
        /*0d20*/ 	.word	0x00000015
        /*0d24*/ 	.word	0x00028c50
        /*0d28*/ 	.short	0x010a
        /*0d2a*/ 	.byte	0x3f
	.zero		1


	//   ....[31]....
        /*0d2c*/ 	.word	0x00006970
        /*0d30*/ 	.word	0x00000015
        /*0d34*/ 	.word	0x00028c50
        /*0d38*/ 	.short	0x010a
        /*0d3a*/ 	.byte	0x3f
	.zero		1


	//   ....[32]....
        /*0d3c*/ 	.word	0x00006c60
        /*0d40*/ 	.word	0x00000015
        /*0d44*/ 	.word	0x00000000
        /*0d48*/ 	.short	0x0101
        /*0d4a*/ 	.byte	0x3f
	.zero		1


	//   ....[33]....
        /*0d4c*/ 	.word	0x00007f40
        /*0d50*/ 	.word	0x00000002
        /*0d54*/ 	.word	0x00028c00
        /*0d58*/ 	.short	0x010a
        /*0d5a*/ 	.byte	0x3f
	.zero		1


	//   ....[34]....
        /*0d5c*/ 	.word	0x00007f90
        /*0d60*/ 	.word	0x00000002
        /*0d64*/ 	.word	0x00028c00
        /*0d68*/ 	.short	0x010a
        /*0d6a*/ 	.byte	0x3f
	.zero		1


	//   ....[35]....
        /*0d6c*/ 	.word	0x00008a50
        /*0d70*/ 	.word	0x00000002
        /*0d74*/ 	.word	0x00028c00
        /*0d78*/ 	.short	0x010a
        /*0d7a*/ 	.byte	0x3f
	.zero		1


	//   ....[36]....
        /*0d7c*/ 	.word	0x00009fb0
        /*0d80*/ 	.word	0x00000002
        /*0d84*/ 	.word	0x00028c00
        /*0d88*/ 	.short	0x010a
        /*0d8a*/ 	.byte	0x3f
	.zero		1


	//   ....[37]....
        /*0d8c*/ 	.word	0x0000af50
        /*0d90*/ 	.word	0x00000014
        /*0d94*/ 	.word	0x00028c30
        /*0d98*/ 	.short	0x010a
        /*0d9a*/ 	.byte	0x3f
	.zero		1


	//   ....[38]....
        /*0d9c*/ 	.word	0x0000b000
        /*0da0*/ 	.word	0x00000014
        /*0da4*/ 	.word	0x00028c30
        /*0da8*/ 	.short	0x010a
        /*0daa*/ 	.byte	0x3f
	.zero		1


	//   ....[39]....
        /*0dac*/ 	.word	0x0000bbc0
        /*0db0*/ 	.word	0x0000002b
        /*0db4*/ 	.word	0x00000000
        /*0db8*/ 	.short	0x0101
        /*0dba*/ 	.byte	0x3f
	.zero		1


	//   ....[40]....
        /*0dbc*/ 	.word	0x0000c290
        /*0dc0*/ 	.word	0x00000014
        /*0dc4*/ 	.word	0x00028c50
        /*0dc8*/ 	.short	0x010a
        /*0dca*/ 	.byte	0x3f
	.zero		1


	//   ....[41]....
        /*0dcc*/ 	.word	0x0000c320
        /*0dd0*/ 	.word	0x00000014
        /*0dd4*/ 	.word	0x00028c50
        /*0dd8*/ 	.short	0x010a
        /*0dda*/ 	.byte	0x3f
	.zero		1


	//   ....[42]....
        /*0ddc*/ 	.word	0x0000c620
        /*0de0*/ 	.word	0x00000014
        /*0de4*/ 	.word	0x00000000
        /*0de8*/ 	.short	0x0101
        /*0dea*/ 	.byte	0x3f
	.zero		1


	//   ....[43]....
        /*0dec*/ 	.word	0x0000c7d0
        /*0df0*/ 	.word	0x000000d1
        /*0df4*/ 	.word	0x00028c30
        /*0df8*/ 	.short	0x010a
        /*0dfa*/ 	.byte	0x3f
	.zero		1


	//   ....[44]....
        /*0dfc*/ 	.word	0x0000c840
        /*0e00*/ 	.word	0x000000d1
        /*0e04*/ 	.word	0x00028c30
        /*0e08*/ 	.short	0x010a
        /*0e0a*/ 	.byte	0x3f
	.zero		1


	//   ....[45]....
        /*0e0c*/ 	.word	0x0000d230
        /*0e10*/ 	.word	0x0000000e
        /*0e14*/ 	.word	0x00000000
        /*0e18*/ 	.short	0x0101
        /*0e1a*/ 	.byte	0x3f
	.zero		1


	//   ....[46]....
        /*0e1c*/ 	.word	0x0000e390
        /*0e20*/ 	.word	0x000000d1
        /*0e24*/ 	.word	0x00028c50
        /*0e28*/ 	.short	0x010a
        /*0e2a*/ 	.byte	0x3f
	.zero		1


	//   ....[47]....
        /*0e2c*/ 	.word	0x0000e3e0
        /*0e30*/ 	.word	0x000000d1
        /*0e34*/ 	.word	0x00028c50
        /*0e38*/ 	.short	0x010a
        /*0e3a*/ 	.byte	0x3f
	.zero		1


	//   ....[48]....
        /*0e3c*/ 	.word	0x0000e700
        /*0e40*/ 	.word	0x000000d1
        /*0e44*/ 	.word	0x00000000
        /*0e48*/ 	.short	0x0101
        /*0e4a*/ 	.byte	0x3f
	.zero		1


	//   ....[49]....
        /*0e4c*/ 	.word	0x0000e840
        /*0e50*/ 	.word	0x000000c6
        /*0e54*/ 	.word	0x00028c30
        /*0e58*/ 	.short	0x010a
        /*0e5a*/ 	.byte	0x3f
	.zero		1


	//   ....[50]....
        /*0e5c*/ 	.word	0x0000e8b0
        /*0e60*/ 	.word	0x000000c6
        /*0e64*/ 	.word	0x00028c30
        /*0e68*/ 	.short	0x010a
        /*0e6a*/ 	.byte	0x3f
	.zero		1


	//   ....[51]....
        /*0e6c*/ 	.word	0x0000ee00
        /*0e70*/ 	.word	0x0000000d
        /*0e74*/ 	.word	0x00000000
        /*0e78*/ 	.short	0x0101
        /*0e7a*/ 	.byte	0x3f
	.zero		1


	//   ....[52]....
        /*0e7c*/ 	.word	0x0000fe20
        /*0e80*/ 	.word	0x000000c6
        /*0e84*/ 	.word	0x00028c50
        /*0e88*/ 	.short	0x010a
        /*0e8a*/ 	.byte	0x3f
	.zero		1


	//   ....[53]....
        /*0e8c*/ 	.word	0x0000fe70
        /*0e90*/ 	.word	0x000000c6
        /*0e94*/ 	.word	0x00028c50
        /*0e98*/ 	.short	0x010a
        /*0e9a*/ 	.byte	0x3f
	.zero		1


	//   ....[54]....
        /*0e9c*/ 	.word	0x00010190
        /*0ea0*/ 	.word	0x000000c6
        /*0ea4*/ 	.word	0x00000000
        /*0ea8*/ 	.short	0x0101
        /*0eaa*/ 	.byte	0x3f
	.zero		1


	//   ....[55]....
        /*0eac*/ 	.word	0x00012a80
        /*0eb0*/ 	.word	0x00000000
        /*0eb4*/ 	.word	0x00000000
        /*0eb8*/ 	.short	0x0101
        /*0eba*/ 	.byte	0x3f
	.zero		1


	//   ....[56]....
        /*0ebc*/ 	.word	0x00013760
        /*0ec0*/ 	.word	0x00000008
        /*0ec4*/ 	.word	0x00000000
        /*0ec8*/ 	.short	0x0101
        /*0eca*/ 	.byte	0x3f
	.zero		1


	//   ....[57]....
        /*0ecc*/ 	.word	0x000178b0
        /*0ed0*/ 	.word	0x00000012
        /*0ed4*/ 	.word	0x00028c20
        /*0ed8*/ 	.short	0x010a
        /*0eda*/ 	.byte	0x3f
	.zero		1


	//   ....[58]....
        /*0edc*/ 	.word	0x00017940
        /*0ee0*/ 	.word	0x00000003
        /*0ee4*/ 	.word	0x00028ca0
        /*0ee8*/ 	.short	0x010a
        /*0eea*/ 	.byte	0x3f
	.zero		1


	//   ....[59]....
        /*0eec*/ 	.word	0x00017b90
        /*0ef0*/ 	.word	0x00000003
        /*0ef4*/ 	.word	0x00028cc0
        /*0ef8*/ 	.short	0x010a
        /*0efa*/ 	.byte	0x3f
	.zero		1


	//   ....[60]....
        /*0efc*/ 	.word	0x00018560
        /*0f00*/ 	.word	0x00000009
        /*0f04*/ 	.word	0x00028ca0
        /*0f08*/ 	.short	0x010a
        /*0f0a*/ 	.byte	0x3f
	.zero		1


	//   ....[61]....
        /*0f0c*/ 	.word	0x000187a0
        /*0f10*/ 	.word	0x00000009
        /*0f14*/ 	.word	0x00028cc0
        /*0f18*/ 	.short	0x010a
        /*0f1a*/ 	.byte	0x3f
	.zero		1


	//   ....[62]....
        /*0f1c*/ 	.word	0x0001a0c0
        /*0f20*/ 	.word	0x0000001e
        /*0f24*/ 	.word	0x00028c40
        /*0f28*/ 	.short	0x010a
        /*0f2a*/ 	.byte	0x3f
	.zero		1


	//   ....[63]....
        /*0f2c*/ 	.word	0x0001a540
        /*0f30*/ 	.word	0x0000001e
        /*0f34*/ 	.word	0x00028c30
        /*0f38*/ 	.short	0x0107
        /*0f3a*/ 	.byte	0x3f
	.zero		1


	//   ....[64]....
        /*0f3c*/ 	.word	0x0001a610
        /*0f40*/ 	.word	0x0000001e
        /*0f44*/ 	.word	0x00028c30
        /*0f48*/ 	.short	0x0101
        /*0f4a*/ 	.byte	0x3f
	.zero		1


	//   ....[65]....
        /*0f4c*/ 	.word	0x0001aef0
        /*0f50*/ 	.word	0x00000012
        /*0f54*/ 	.word	0x00028c00
        /*0f58*/ 	.short	0x0107
        /*0f5a*/ 	.byte	0x3f
	.zero		1


	//   ....[66]....
        /*0f5c*/ 	.word	0x0001afe0
        /*0f60*/ 	.word	0x00000012
        /*0f64*/ 	.word	0x00028c00
        /*0f68*/ 	.short	0x0101
        /*0f6a*/ 	.byte	0x3f
	.zero		1


	//   ....[67]....
        /*0f6c*/ 	.word	0x0001b000
        /*0f70*/ 	.word	0x00000012
        /*0f74*/ 	.word	0x00028c20
        /*0f78*/ 	.short	0x010a
        /*0f7a*/ 	.byte	0x3f
	.zero		1


	//   ....[68]....
        /*0f7c*/ 	.word	0x0001b090
        /*0f80*/ 	.word	0x0000001e
        /*0f84*/ 	.word	0x00028c60
        /*0f88*/ 	.short	0x010a
        /*0f8a*/ 	.byte	0x3f
	.zero		1


	//   ....[69]....
        /*0f8c*/ 	.word	0x0001b9a0
        /*0f90*/ 	.word	0x0000001e
        /*0f94*/ 	.word	0x00028c50
        /*0f98*/ 	.short	0x0107
        /*0f9a*/ 	.byte	0x3f
	.zero		1


	//   ....[70]....
        /*0f9c*/ 	.word	0x0001ba70
        /*0fa0*/ 	.word	0x0000001e
        /*0fa4*/ 	.word	0x00028c50
        /*0fa8*/ 	.short	0x0101
        /*0faa*/ 	.byte	0x3f
	.zero		1


	//   ....[71]....
        /*0fac*/ 	.word	0x0001be00
        /*0fb0*/ 	.word	0x00000006
        /*0fb4*/ 	.word	0x00028c40
        /*0fb8*/ 	.short	0x010a
        /*0fba*/ 	.byte	0x3f
	.zero		1


	//   ....[72]....
        /*0fbc*/ 	.word	0x0001c120
        /*0fc0*/ 	.word	0x00000006
        /*0fc4*/ 	.word	0x00028c30
        /*0fc8*/ 	.short	0x0107
        /*0fca*/ 	.byte	0x3f
	.zero		1


	//   ....[73]....
        /*0fcc*/ 	.word	0x0001c1e0
        /*0fd0*/ 	.word	0x00000006
        /*0fd4*/ 	.word	0x00028c30
        /*0fd8*/ 	.short	0x0101
        /*0fda*/ 	.byte	0x3f
	.zero		1


	//   ....[74]....
        /*0fdc*/ 	.word	0x0001c210
        /*0fe0*/ 	.word	0x00000006
        /*0fe4*/ 	.word	0x00028c60
        /*0fe8*/ 	.short	0x010a
        /*0fea*/ 	.byte	0x3f
	.zero		1


	//   ....[75]....
        /*0fec*/ 	.word	0x0001c8c0
        /*0ff0*/ 	.word	0x00000006
        /*0ff4*/ 	.word	0x00028c50
        /*0ff8*/ 	.short	0x0107
        /*0ffa*/ 	.byte	0x3f
	.zero		1


	//   ....[76]....
        /*0ffc*/ 	.word	0x0001c980
        /*1000*/ 	.word	0x00000006
        /*1004*/ 	.word	0x00028c50
        /*1008*/ 	.short	0x0101
        /*100a*/ 	.byte	0x3f
	.zero		1


	//   ....[77]....
        /*100c*/ 	.word	0x0001dc10
        /*1010*/ 	.word	0x00000007
        /*1014*/ 	.word	0x00028c20
        /*1018*/ 	.short	0x010a
        /*101a*/ 	.byte	0x3f
	.zero		1


	//   ....[78]....
        /*101c*/ 	.word	0x0001dd80
        /*1020*/ 	.word	0x00000005
        /*1024*/ 	.word	0x00028c40
        /*1028*/ 	.short	0x010a
        /*102a*/ 	.byte	0x3f
	.zero		1


	//   ....[79]....
        /*102c*/ 	.word	0x0001de20
        /*1030*/ 	.word	0x00000003
        /*1034*/ 	.word	0x00028c40
        /*1038*/ 	.short	0x010a
        /*103a*/ 	.byte	0x3f
	.zero		1


	//   ....[80]....
        /*103c*/ 	.word	0x0001de60
        /*1040*/ 	.word	0x00000005
        /*1044*/ 	.word	0x00028c60
        /*1048*/ 	.short	0x010a
        /*104a*/ 	.byte	0x3f
	.zero		1


	//   ....[81]....
        /*104c*/ 	.word	0x0001dea0
        /*1050*/ 	.word	0x00000003
        /*1054*/ 	.word	0x00028c60
        /*1058*/ 	.short	0x010a
        /*105a*/ 	.byte	0x3f
	.zero		1


	//   ....[82]....
        /*105c*/ 	.word	0x0001df00
        /*1060*/ 	.word	0x0000003d
        /*1064*/ 	.word	0x00028c90
        /*1068*/ 	.short	0x010a
        /*106a*/ 	.byte	0x3f
	.zero		1


	//   ....[83]....
        /*106c*/ 	.word	0x0001e080
        /*1070*/ 	.word	0x0000003d
        /*1074*/ 	.word	0x00028c90
        /*1078*/ 	.short	0x010a
        /*107a*/ 	.byte	0x3f
	.zero		1


	//   ....[84]....
        /*107c*/ 	.word	0x0001e200
        /*1080*/ 	.word	0x0000003d
        /*1084*/ 	.word	0x00028c90
        /*1088*/ 	.short	0x010a
        /*108a*/ 	.byte	0x3f
	.zero		1


	//   ....[85]....
        /*108c*/ 	.word	0x0001e360
        /*1090*/ 	.word	0x0000003d
        /*1094*/ 	.word	0x00028cb0
        /*1098*/ 	.short	0x010a
        /*109a*/ 	.byte	0x3f
	.zero		1


	//   ....[86]....
        /*109c*/ 	.word	0x0001e3b0
        /*10a0*/ 	.word	0x0000000c
        /*10a4*/ 	.word	0x00028c50
        /*10a8*/ 	.short	0x010a
        /*10aa*/ 	.byte	0x3f
	.zero		1


	//   ....[87]....
        /*10ac*/ 	.word	0x0001e400
        /*10b0*/ 	.word	0x00000015
        /*10b4*/ 	.word	0x00028c50
        /*10b8*/ 	.short	0x010a
        /*10ba*/ 	.byte	0x3f
	.zero		1


	//   ....[88]....
        /*10bc*/ 	.word	0x0001e7f0
        /*10c0*/ 	.word	0x00000002
        /*10c4*/ 	.word	0x00028c00
        /*10c8*/ 	.short	0x010a
        /*10ca*/ 	.byte	0x3f
	.zero		1


	//   ....[89]....
        /*10cc*/ 	.word	0x0001edc0
        /*10d0*/ 	.word	0x00000002
        /*10d4*/ 	.word	0x00028c00
        /*10d8*/ 	.short	0x010a
        /*10da*/ 	.byte	0x3f
	.zero		1


	//   ....[90]....
        /*10dc*/ 	.word	0x0001ee10
        /*10e0*/ 	.word	0x00000014
        /*10e4*/ 	.word	0x00028c30
        /*10e8*/ 	.short	0x010a
        /*10ea*/ 	.byte	0x3f
	.zero		1


	//   ....[91]....
        /*10ec*/ 	.word	0x0001ee60
        /*10f0*/ 	.word	0x00000014
        /*10f4*/ 	.word	0x00028c50
        /*10f8*/ 	.short	0x010a
        /*10fa*/ 	.byte	0x3f
	.zero		1


	//   ....[92]....
        /*10fc*/ 	.word	0x0001eeb0
        /*1100*/ 	.word	0x000000d1
        /*1104*/ 	.word	0x00028c30
        /*1108*/ 	.short	0x010a
        /*110a*/ 	.byte	0x3f
	.zero		1


	//   ....[93]....
        /*110c*/ 	.word	0x0001ef00
        /*1110*/ 	.word	0x000000d1
        /*1114*/ 	.word	0x00028c50
        /*1118*/ 	.short	0x010a
        /*111a*/ 	.byte	0x3f
	.zero		1


	//   ....[94]....
        /*111c*/ 	.word	0x0001ef50
        /*1120*/ 	.word	0x000000c6
        /*1124*/ 	.word	0x00028c30
        /*1128*/ 	.short	0x010a
        /*112a*/ 	.byte	0x3f
	.zero		1


	//   ....[95]....
        /*112c*/ 	.word	0x0001efa0
        /*1130*/ 	.word	0x000000c6
        /*1134*/ 	.word	0x00028c50
        /*1138*/ 	.short	0x010a
        /*113a*/ 	.byte	0x3f
	.zero		1


	//   ....[96]....
        /*113c*/ 	.word	0x0001f140
        /*1140*/ 	.word	0x00000012
        /*1144*/ 	.word	0x00028c20
        /*1148*/ 	.short	0x010a
        /*114a*/ 	.byte	0x3f
	.zero		1


	//   ....[97]....
        /*114c*/ 	.word	0x0001f190
        /*1150*/ 	.word	0x00000003
        /*1154*/ 	.word	0x00028ca0
        /*1158*/ 	.short	0x010a
        /*115a*/ 	.byte	0x3f
	.zero		1


	//   ....[98]....
        /*115c*/ 	.word	0x0001f1e0
        /*1160*/ 	.word	0x00000003
        /*1164*/ 	.word	0x00028cc0
        /*1168*/ 	.short	0x010a
        /*116a*/ 	.byte	0x3f
	.zero		1


	//   ....[99]....
        /*116c*/ 	.word	0x0001f230
        /*1170*/ 	.word	0x00000009
        /*1174*/ 	.word	0x00028ca0
        /*1178*/ 	.short	0x010a
        /*117a*/ 	.byte	0x3f
	.zero		1


	//   ....[100]....
        /*117c*/ 	.word	0x0001f280
        /*1180*/ 	.word	0x00000009
        /*1184*/ 	.word	0x00028cc0
        /*1188*/ 	.short	0x010a
        /*118a*/ 	.byte	0x3f
	.zero		1


	//   ....[101]....
        /*118c*/ 	.word	0x0001f3a0
        /*1190*/ 	.word	0x0000001e
        /*1194*/ 	.word	0x00028c40
        /*1198*/ 	.short	0x010a
        /*119a*/ 	.byte	0x3f
	.zero		1


	//   ....[102]....
        /*119c*/ 	.word	0x0001fe40
        /*11a0*/ 	.word	0x00000012
        /*11a4*/ 	.word	0x00028c20
        /*11a8*/ 	.short	0x010a
        /*11aa*/ 	.byte	0x3f
	.zero		1


	//   ....[103]....
        /*11ac*/ 	.word	0x0001fe90
        /*11b0*/ 	.word	0x0000001e
        /*11b4*/ 	.word	0x00028c60
        /*11b8*/ 	.short	0x010a
        /*11ba*/ 	.byte	0x3f
	.zero		1


	//   ....[104]....
        /*11bc*/ 	.word	0x00020790
        /*11c0*/ 	.word	0x00000006
        /*11c4*/ 	.word	0x00028c40
        /*11c8*/ 	.short	0x010a
        /*11ca*/ 	.byte	0x3f
	.zero		1


	//   ....[105]....
        /*11cc*/ 	.word	0x00020c50
        /*11d0*/ 	.word	0x00000006
        /*11d4*/ 	.word	0x00028c60
        /*11d8*/ 	.short	0x010a
        /*11da*/ 	.byte	0x3f
	.zero		1


	//   ....[106]....
        /*11dc*/ 	.word	0x00021df0
        /*11e0*/ 	.word	0x00000007
        /*11e4*/ 	.word	0x00028c20
        /*11e8*/ 	.short	0x010a
        /*11ea*/ 	.byte	0x3f
	.zero		1


	//   ....[107]....
        /*11ec*/ 	.word	0x00021f90
        /*11f0*/ 	.word	0x00000005
        /*11f4*/ 	.word	0x00028c40
        /*11f8*/ 	.short	0x010a
        /*11fa*/ 	.byte	0x3f
	.zero		1


	//   ....[108]....
        /*11fc*/ 	.word	0x00021fe0
        /*1200*/ 	.word	0x00000003
        /*1204*/ 	.word	0x00028c40
        /*1208*/ 	.short	0x010a
        /*120a*/ 	.byte	0x3f
	.zero		1


	//   ....[109]....
        /*120c*/ 	.word	0x00022030
        /*1210*/ 	.word	0x00000005
        /*1214*/ 	.word	0x00028c60
        /*1218*/ 	.short	0x010a
        /*121a*/ 	.byte	0x3f
	.zero		1


	//----- nvinfo : EIATTR_NUM_MBARRIERS
	.align		4
.L_1024:
        /*121c*/ 	.byte	0x03, 0x38
        /*121e*/ 	.short	0x0016


	//----- nvinfo : EIATTR_EXIT_INSTR_OFFSETS
	.align		4
        /*1220*/ 	.byte	0x04, 0x1c
        /*1222*/ 	.short	(.L_1026 - .L_1025)


	//   ....[0]....
.L_1025:
        /*1224*/ 	.word	0x0001def0


	//----- nvinfo : EIATTR_MAX_THREADS
	.align		4
.L_1026:
        /*1228*/ 	.byte	0x04, 0x05
        /*122a*/ 	.short	(.L_1028 - .L_1027)
.L_1027:
        /*122c*/ 	.word	0x00000180
        /*1230*/ 	.word	0x00000001
        /*1234*/ 	.word	0x00000001


	//----- nvinfo : EIATTR_CRS_STACK_SIZE
	.align		4
.L_1028:
        /*1238*/ 	.byte	0x04, 0x1e
        /*123a*/ 	.short	(.L_1030 - .L_1029)
.L_1029:
        /*123c*/ 	.word	0x00000000


	//----- nvinfo : EIATTR_CBANK_PARAM_SIZE
	.align		4
.L_1030:
        /*1240*/ 	.byte	0x03, 0x19
        /*1242*/ 	.short	0x0af0


	//----- nvinfo : EIATTR_PARAM_CBANK
	.align		4
        /*1244*/ 	.byte	0x04, 0x0a
        /*1246*/ 	.short	(.L_1032 - .L_1031)
	.align		4
.L_1031:
        /*1248*/ 	.word	index@(.nv.constant0._ZN7cutlass13device_kernelIN5flash11enable_sm90INS1_16FlashAttnFwdSm90INS1_25CollectiveMainloopFwdSm90ILi2EN4cute5tupleIJNS5_1CILi1EEES8_S8_EEENS6_IJNS7_ILi64EEESA_SA_EEELi512ENS_10bfloat16_tEfNS_4arch4Sm90ELb1ELb0ELb0ELb1ELb1ELb1ELb0ELb0ELb0ELb1ELb1ELb0EEENS1_21CollectiveEpilogueFwdINS6_IJSA_NS7_ILi512EEESA_EEES9_SC_SE_Li256ELb1ELb1ELb1ELb0EEENS1_36VarlenDynamicPersistentTileSchedulerILi64ELi64ELi256ELi128ELb1ELb1ELb1ELb1ELb1ELb1EEEEEEEEEvNT_6ParamsE)
        /*124c*/ 	.short	0x0210
        /*124e*/ 	.short	0x0af0


	//----- nvinfo : EIATTR_SW_WAR
	.align		4
.L_1032:
        /*1250*/ 	.byte	0x04, 0x36
        /*1252*/ 	.short	(.L_1034 - .L_1033)
.L_1033:
        /*1254*/ 	.word	0x00000008
.L_1034:


//--------------------- .nv.info._ZN7cutlass13device_kernelIN5flash11enable_sm90INS1_16FlashAttnFwdSm90INS1_25CollectiveMainloopFwdSm90ILi2EN4cute5tupleIJNS5_1CILi1EEES8_S8_EEENS6_IJNS7_ILi64EEESA_SA_EEELi512ENS_10bfloat16_tEfNS_4arch4Sm90ELb1ELb0ELb0ELb1ELb1ELb0ELb1ELb0ELb0ELb1ELb1ELb0EEENS1_21CollectiveEpilogueFwdINS6_IJSA_NS7_ILi512EEESA_EEES9_SC_SE_Li256ELb1ELb1ELb1ELb0EEENS1_36VarlenDynamicPersistentTileSchedulerILi64ELi64ELi256ELi128ELb1ELb1ELb1ELb1ELb1ELb1EEEEEEEEEvNT_6ParamsE --------------------------
	.section	.nv.info._ZN7cutlass13device_kernelIN5flash11enable_sm90INS1_16FlashAttnFwdSm90INS1_25CollectiveMainloopFwdSm90ILi2EN4cute5tupleIJNS5_1CILi1EEES8_S8_EEENS6_IJNS7_ILi64EEESA_SA_EEELi512ENS_10bfloat16_tEfNS_4arch4Sm90ELb1ELb0ELb0ELb1ELb1ELb0ELb1ELb0ELb0ELb1ELb1ELb0EEENS1_21CollectiveEpilogueFwdINS6_IJSA_NS7_ILi512EEESA_EEES9_SC_SE_Li256ELb1ELb1ELb1ELb0EEENS1_36VarlenDynamicPersistentTileSchedulerILi64ELi64ELi256ELi128ELb1ELb1ELb1ELb1ELb1ELb1EEEEEEEEEvNT_6ParamsE,"",@"SHT_CUDA_INFO"
	.sectionflags	@""
	.align	4


	//----- nvinfo : EIATTR_CUDA_API_VERSION
	.align		4
        /*0000*/ 	.byte	0x04, 0x37
        /*0002*/ 	.short	(.L_1036 - .L_1035)
.L_1035:
        /*0004*/ 	.word	0x00000082


	//----- nvinfo : EIATTR_KPARAM_INFO
	.align		4
.L_1036:
        /*0008*/ 	.byte	0x04, 0x17
        /*000a*/ 	.short	(.L_1038 - .L_1037)
.L_1037:
        /*000c*/ 	.word	0x00000000
        /*0010*/ 	.short	0x0000
        /*0012*/ 	.short	0x0070
        /*0014*/ 	.byte	0x00, 0xf0, 0x01, 0x2e


	//----- nvinfo : EIATTR_SPARSE_MMA_MASK
	.align		4
.L_1038:
        /*0018*/ 	.byte	0x03, 0x50
        /*001a*/ 	.short	0x0000


	//----- nvinfo : EIATTR_MAXREG_COUNT
	.align		4
        /*001c*/ 	.byte	0x03, 0x1b
        /*001e*/ 	.short	0x00a8


	//----- nvinfo : EIATTR_NUM_BARRIERS
	.align		4
        /*0020*/ 	.byte	0x02, 0x4c
        /*0022*/ 	.byte	0x10
	.zero		1


	//----- nvinfo : EIATTR_EXTERNS
	.align		4
        /*0024*/ 	.byte	0x04, 0x0f
        /*0026*/ 	.short	(.L_1040 - .L_1039)


	//   ....[0]....
	.align		4
.L_1039:
        /*0028*/ 	.word	index@(__assertfail)


	//----- nvinfo : EIATTR_ANNOTATIONS
	.align		4
.L_1040:
        /*002c*/ 	.byte	0x04, 0x55
        /*002e*/ 	.short	(.L_1042 - .L_1041)


	//   ....[0]....
.L_1041:
        /* <DEDUP_REMOVED lines=21> */


	//----- nvinfo : EIATTR_MERCURY_ISA_VERSION
	.align		4
.L_1042:
        /*0170*/ 	.byte	0x03, 0x5f
        /*0172*/ 	.short	0x0101


	//----- nvinfo : EIATTR_UNUSED_LOAD_BYTE_OFFSET
	.align		4
        /*0174*/ 	.byte	0x04, 0x44
        /*0176*/ 	.short	(.L_1044 - .L_1043)


	//   ....[0]....
.L_1043:
        /*0178*/ 	.word	0x00000960
        /*017c*/ 	.word	0x0000fff0


	//   ....[1]....
        /*0180*/ 	.word	0x0000da30
        /*0184*/ 	.word	0x0000fff0


	//----- nvinfo : EIATTR_INT_WARP_WIDE_INSTR_OFFSETS
	.align		4
.L_1044:
        /*0188*/ 	.byte	0x04, 0x31
        /*018a*/ 	.short	(.L_1046 - .L_1045)


	//   ....[0]....
.L_1045:
        /*018c*/ 	.word	0x000000c0


	//   ....[1]....
        /*0190*/ 	.word	0x000000d0


	//   ....[2]....
        /*0194*/ 	.word	0x000000e0


	//   ....[3]....
        /*0198*/ 	.word	0x00000180


	//   ....[4]....
        /*019c*/ 	.word	0x00013cd0


	//   ....[5]....
        /*01a0*/ 	.word	0x00013d60


	//   ....[6]....
        /*01a4*/ 	.word	0x00017ff0


	//   ....[7]....
        /*01a8*/ 	.word	0x00018080


	//----- nvinfo : EIATTR_COOP_GROUP_MASK_REGIDS
	.align		4
.L_1046:
        /*01ac*/ 	.byte	0x04, 0x29
        /*01ae*/ 	.short	(.L_1048 - .L_1047)


	//   ....[0]....
.L_1047:
        /*01b0*/ 	.word	0xffffffff


	//   ....[1]....
        /*01b4*/ 	.word	0xffffffff


	//   ....[2]....
        /*01b8*/ 	.word	0xffffffff


	//   ....[3]....
        /*01bc*/ 	.word	0xffffffff


	//   ....[4]....
        /*01c0*/ 	.word	0xffffffff


	//   ....[5]....
        /*01c4*/ 	.word	0xffffffff


	//   ....[6]....
        /*01c8*/ 	.word	0xffffffff


	//   ....[7]....
        /*01cc*/ 	.word	0xffffffff


	//   ....[8]....
        /*01d0*/ 	.word	0xffffffff


	//   ....[9]....
        /*01d4*/ 	.word	0xffffffff


	//   ....[10]....
        /*01d8*/ 	.word	0xffffffff


	//   ....[11]....
        /*01dc*/ 	.word	0xffffffff


	//   ....[12]....
        /*01e0*/ 	.word	0xffffffff


	//   ....[13]....
        /*01e4*/ 	.word	0xffffffff


	//   ....[14]....
        /*01e8*/ 	.word	0xffffffff


	//   ....[15]....
        /*01ec*/ 	.word	0xffffffff


	//   ....[16]....
        /*01f0*/ 	.word	0xffffffff


	//   ....[17]....
        /*01f4*/ 	.word	0xffffffff


	//   ....[18]....
        /*01f8*/ 	.word	0xffffffff


	//   ....[19]....
        /*01fc*/ 	.word	0xffffffff


	//   ....[20]....
        /*0200*/ 	.word	0xffffffff


	//   ....[21]....
        /*0204*/ 	.word	0xffffffff


	//   ....[22]....
        /*0208*/ 	.word	0xffffffff


	//   ....[23]....
        /*020c*/ 	.word	0xffffffff


	//   ....[24]....
        /*0210*/ 	.word	0xffffffff


	//   ....[25]....
        /*0214*/ 	.word	0xffffffff


	//   ....[26]....
        /*0218*/ 	.word	0xffffffff


	//   ....[27]....
        /*021c*/ 	.word	0xffffffff


	//   ....[28]....
        /*0220*/ 	.word	0xffffffff


	//   ....[29]....
        /*0224*/ 	.word	0xffffffff


	//   ....[30]....
        /*0228*/ 	.word	0xffffffff


	//   ....[31]....
        /*022c*/ 	.word	0xffffffff


	//   ....[32]....
        /*0230*/ 	.word	0xffffffff


	//   ....[33]....
        /*0234*/ 	.word	0xffffffff


	//   ....[34]....
        /*0238*/ 	.word	0xffffffff


	//   ....[35]....
        /*023c*/ 	.word	0xffffffff


	//   ....[36]....
        /*0240*/ 	.word	0xffffffff


	//   ....[37]....
        /*0244*/ 	.word	0xffffffff


	//   ....[38]....
        /*0248*/ 	.word	0xffffffff


	//   ....[39]....
        /*024c*/ 	.word	0xffffffff


	//   ....[40]....
        /*0250*/ 	.word	0xffffffff


	//   ....[41]....
        /*0254*/ 	.word	0xffffffff


	//   ....[42]....
        /*0258*/ 	.word	0xffffffff


	//   ....[43]....
        /*025c*/ 	.word	0xffffffff


	//   ....[44]....
        /*0260*/ 	.word	0xffffffff


	//   ....[45]....
        /*0264*/ 	.word	0xffffffff


	//   ....[46]....
        /*0268*/ 	.word	0xffffffff


	//   ....[47]....
        /*026c*/ 	.word	0xffffffff


	//   ....[48]....
        /*0270*/ 	.word	0xffffffff


	//   ....[49]....
        /*0274*/ 	.word	0xffffffff


	//   ....[50]....
        /*0278*/ 	.word	0xffffffff


	//   ....[51]....
        /*027c*/ 	.word	0xffffffff


	//   ....[52]....
        /*0280*/ 	.word	0xffffffff


	//   ....[53]....
        /*0284*/ 	.word	0xffffffff


	//   ....[54]....
        /*0288*/ 	.word	0xffffffff


	//   ....[55]....
        /*028c*/ 	.word	0xffffffff


	//   ....[56]....
        /*0290*/ 	.word	0xffffffff


	//   ....[57]....
        /*0294*/ 	.word	0xffffffff


	//   ....[58]....
        /*0298*/ 	.word	0xffffffff


	//   ....[59]....
        /*029c*/ 	.word	0xffffffff


	//   ....[60]....
        /*02a0*/ 	.word	0xffffffff


	//   ....[61]....
        /*02a4*/ 	.word	0xffffffff


	//   ....[62]....
        /*02a8*/ 	.word	0xffffffff


	//   ....[63]....
        /*02ac*/ 	.word	0xffffffff


	//   ....[64]....
        /*02b0*/ 	.word	0xffffffff


	//   ....[65]....
        /*02b4*/ 	.word	0xffffffff


	//   ....[66]....
        /*02b8*/ 	.word	0xffffffff


	//   ....[67]....
        /*02bc*/ 	.word	0xffffffff


	//   ....[68]....
        /*02c0*/ 	.word	0xffffffff


	//   ....[69]....
        /*02c4*/ 	.word	0xffffffff


	//   ....[70]....
        /*02c8*/ 	.word	0xffffffff


	//   ....[71]....
        /*02cc*/ 	.word	0xffffffff


	//   ....[72]....
        /*02d0*/ 	.word	0xffffffff


	//   ....[73]....
        /*02d4*/ 	.word	0xffffffff


	//   ....[74]....
        /*02d8*/ 	.word	0xffffffff


	//   ....[75]....
        /*02dc*/ 	.word	0xffffffff


	//   ....[76]....
        /*02e0*/ 	.word	0xffffffff


	//   ....[77]....
        /*02e4*/ 	.word	0xffffffff


	//   ....[78]....
        /*02e8*/ 	.word	0xffffffff


	//   ....[79]....
        /*02ec*/ 	.word	0xffffffff


	//   ....[80]....
        /*02f0*/ 	.word	0xffffffff


	//   ....[81]....
        /*02f4*/ 	.word	0xffffffff


	//   ....[82]....
        /*02f8*/ 	.word	0xffffffff


	//   ....[83]....
        /*02fc*/ 	.word	0xffffffff


	//   ....[84]....
        /*0300*/ 	.word	0xffffffff


	//   ....[85]....
        /*0304*/ 	.word	0xffffffff


	//   ....[86]....
        /*0308*/ 	.word	0xffffffff


	//   ....[87]....
        /*030c*/ 	.word	0xffffffff


	//   ....[88]....
        /*0310*/ 	.word	0xffffffff


	//   ....[89]....
        /*0314*/ 	.word	0xffffffff


	//   ....[90]....
        /*0318*/ 	.word	0xffffffff


	//   ....[91]....
        /*031c*/ 	.word	0xffffffff


	//   ....[92]....
        /*0320*/ 	.word	0xffffffff


	//   ....[93]....
        /*0324*/ 	.word	0xffffffff


	//   ....[94]....
        /*0328*/ 	.word	0xffffffff


	//   ....[95]....
        /*032c*/ 	.word	0xffffffff


	//   ....[96]....
        /*0330*/ 	.word	0xffffffff


	//   ....[97]....
        /*0334*/ 	.word	0xffffffff


	//   ....[98]....
        /*0338*/ 	.word	0xffffffff


	//   ....[99]....
        /*033c*/ 	.word	0xffffffff


	//   ....[100]....
        /*0340*/ 	.word	0xffffffff


	//   ....[101]....
        /*0344*/ 	.word	0xffffffff


	//   ....[102]....
        /*0348*/ 	.word	0xffffffff


	//   ....[103]....
        /*034c*/ 	.word	0xffffffff


	//   ....[104]....
        /*0350*/ 	.word	0xffffffff


	//   ....[105]....
        /*0354*/ 	.word	0xffffffff


	//   ....[106]....
        /*0358*/ 	.word	0xffffffff


	//   ....[107]....
        /*035c*/ 	.word	0xffffffff


	//   ....[108]....
        /*0360*/ 	.word	0xffffffff


	//   ....[109]....
        /*0364*/ 	.word	0xffffffff


	//   ....[110]....
        /*0368*/ 	.word	0xffffffff


	//   ....[111]....
        /*036c*/ 	.word	0xffffffff


	//   ....[112]....
        /*0370*/ 	.word	0xffffffff


	//   ....[113]....
        /*0374*/ 	.word	0xffffffff


	//   ....[114]....
        /*0378*/ 	.word	0xffffffff


	//   ....[115]....
        /*037c*/ 	.word	0xffffffff


	//   ....[116]....
        /*0380*/ 	.word	0xffffffff


	//   ....[117]....
        /*0384*/ 	.word	0xffffffff


	//   ....[118]....
        /*0388*/ 	.word	0xffffffff


	//   ....[119]....
        /*038c*/ 	.word	0xffffffff


	//   ....[120]....
        /*0390*/ 	.word	0xffffffff


	//   ....[121]....
        /*0394*/ 	.word	0xffffffff


	//   ....[122]....
        /*0398*/ 	.word	0xffffffff


	//   ....[123]....
        /*039c*/ 	.word	0xffffffff


	//   ....[124]....
        /*03a0*/ 	.word	0xffffffff


	//   ....[125]....
        /*03a4*/ 	.word	0xffffffff


	//   ....[126]....
        /*03a8*/ 	.word	0xffffffff


	//   ....[127]....
        /*03ac*/ 	.word	0xffffffff


	//   ....[128]....
        /*03b0*/ 	.word	0xffffffff


	//   ....[129]....
        /*03b4*/ 	.word	0xffffffff


	//   ....[130]....
        /*03b8*/ 	.word	0xffffffff


	//   ....[131]....
        /*03bc*/ 	.word	0xffffffff


	//   ....[132]....
        /*03c0*/ 	.word	0xffffffff


	//   ....[133]....
        /*03c4*/ 	.word	0xffffffff


	//   ....[134]....
        /*03c8*/ 	.word	0xffffffff


	//   ....[135]....
        /*03cc*/ 	.word	0x0500000f


	//   ....[136]....
        /*03d0*/ 	.word	0x0500000f


	//   ....[137]....
        /*03d4*/ 	.word	0x0500000f


	//   ....[138]....
        /*03d8*/ 	.word	0x0500000f


	//   ....[139]....
        /*03dc*/ 	.word	0x0500000f


	//   ....[140]....
        /*03e0*/ 	.word	0x0500000f


	//   ....[141]....
        /*03e4*/ 	.word	0x0500000f


	//   ....[142]....
        /*03e8*/ 	.word	0x0500000f


	//   ....[143]....
        /*03ec*/ 	.word	0x0500000f


	//   ....[144]....
        /*03f0*/ 	.word	0x0500000f


	//   ....[145]....
        /*03f4*/ 	.word	0x0500000f


	//   ....[146]....
        /*03f8*/ 	.word	0x0500000f


	//   ....[147]....
        /*03fc*/ 	.word	0x0500000f


	//   ....[148]....
        /*0400*/ 	.word	0x0500000f


	//   ....[149]....
        /*0404*/ 	.word	0x0500000f


	//   ....[150]....
        /*0408*/ 	.word	0x0500000f


	//   ....[151]....
        /*040c*/ 	.word	0x0500000f


	//   ....[152]....
        /*0410*/ 	.word	0x0500000f


	//   ....[153]....
        /*0414*/ 	.word	0x0500000f


	//   ....[154]....
        /*0418*/ 	.word	0x0500000f


	//   ....[155]....
        /*041c*/ 	.word	0x0500000f


	//   ....[156]....
        /*0420*/ 	.word	0x0500000f


	//   ....[157]....
        /*0424*/ 	.word	0x0500000f


	//   ....[158]....
        /*0428*/ 	.word	0x0500000f


	//   ....[159]....
        /*042c*/ 	.word	0x0500000f


	//   ....[160]....
        /*0430*/ 	.word	0x0500000f


	//   ....[161]....
        /*0434*/ 	.word	0x0500000f


	//   ....[162]....
        /*0438*/ 	.word	0x0500000f


	//   ....[163]....
        /*043c*/ 	.word	0x0500000f


	//   ....[164]....
        /*0440*/ 	.word	0x0500000f


	//   ....[165]....
        /*0444*/ 	.word	0x0500000f


	//   ....[166]....
        /*0448*/ 	.word	0x0500000f


	//   ....[167]....
        /*044c*/ 	.word	0x0500000f


	//   ....[168]....
        /*0450*/ 	.word	0x0500000f


	//   ....[169]....
        /*0454*/ 	.word	0x0500000f


	//   ....[170]....
        /*0458*/ 	.word	0x0500000f


	//   ....[171]....
        /*045c*/ 	.word	0x0500000f


	//   ....[172]....
        /*0460*/ 	.word	0x0500000f


	//   ....[173]....
        /*0464*/ 	.word	0x0500000f


	//   ....[174]....
        /*0468*/ 	.word	0x0500000f


	//   ....[175]....
        /*046c*/ 	.word	0x0500000f


	//   ....[176]....
        /*0470*/ 	.word	0x0500000f


	//   ....[177]....
        /*0474*/ 	.word	0x0500000f


	//   ....[178]....
        /*0478*/ 	.word	0x0500000f


	//   ....[179]....
        /*047c*/ 	.word	0x0500000f


	//   ....[180]....
        /*0480*/ 	.word	0x0500000f


	//   ....[181]....
        /*0484*/ 	.word	0x0500000f


	//   ....[182]....
        /*0488*/ 	.word	0x0500000f


	//   ....[183]....
        /*048c*/ 	.word	0x0500000f


	//   ....[184]....
        /*0490*/ 	.word	0x0500000f


	//   ....[185]....
        /*0494*/ 	.word	0x0500000f


	//   ....[186]....
        /*0498*/ 	.word	0x0500000f


	//   ....[187]....
        /*049c*/ 	.word	0x0500000f


	//   ....[188]....
        /*04a0*/ 	.word	0x0500000f


	//   ....[189]....
        /*04a4*/ 	.word	0x0500000f


	//   ....[190]....
        /*04a8*/ 	.word	0x0500000f


	//   ....[191]....
        /*04ac*/ 	.word	0x0500000f


	//   ....[192]....
        /*04b0*/ 	.word	0x0500000f


	//   ....[193]....
        /*04b4*/ 	.word	0x0500000f


	//   ....[194]....
        /*04b8*/ 	.word	0x0500000f


	//   ....[195]....
        /*04bc*/ 	.word	0x0500000f


	//   ....[196]....
        /*04c0*/ 	.word	0x0500000f


	//   ....[197]....
        /*04c4*/ 	.word	0x0500000f


	//   ....[198]....
        /*04c8*/ 	.word	0x0500000f


	//   ....[199]....
        /*04cc*/ 	.word	0x0500000f


	//   ....[200]....
        /*04d0*/ 	.word	0x0500000f


	//   ....[201]....
        /*04d4*/ 	.word	0x0500000f


	//   ....[202]....
        /*04d8*/ 	.word	0x0500000f


	//----- nvinfo : EIATTR_COOP_GROUP_INSTR_OFFSETS
	.align		4
.L_1048:
        /*04dc*/ 	.byte	0x04, 0x28
        /*04de*/ 	.short	(.L_1050 - .L_1049)


	//   ....[0]....
.L_1049:
        /*04e0*/ 	.word	0x00000080


	//   ....[1]....
        /*04e4*/ 	.word	0x00000090


	//   ....[2]....
        /*04e8*/ 	.word	0x000002b0


	//   ....[3]....
        /*04ec*/ 	.word	0x00000410


	//   ....[4]....
        /*04f0*/ 	.word	0x00000530


	//   ....[5]....
        /*04f4*/ 	.word	0x00000690


	//   ....[6]....
        /*04f8*/ 	.word	0x00001fc0


	//   ....[7]....
        /*04fc*/ 	.word	0x00003fa0


	//   ....[8]....
        /*0500*/ 	.word	0x00004f60


	//   ....[9]....
        /*0504*/ 	.word	0x00005be0


	//   ....[10]....
        /*0508*/ 	.word	0x00005c10


	//   ....[11]....
        /*050c*/ 	.word	0x00005f60


	//   ....[12]....
        /*0510*/ 	.word	0x00006060


	//   ....[13]....
        /*0514*/ 	.word	0x00006290


	//   ....[14]....
        /*0518*/ 	.word	0x000063e0


	//   ....[15]....
        /*051c*/ 	.word	0x00006c50


	//   ....[16]....
        /*0520*/ 	.word	0x000079e0


	//   ....[17]....
        /*0524*/ 	.word	0x00008660


	//   ....[18]....
        /*0528*/ 	.word	0x00008680


	//   ....[19]....
        /*052c*/ 	.word	0x00008bc0


	//   ....[20]....
        /*0530*/ 	.word	0x00008c40


	//   ....[21]....
        /*0534*/ 	.word	0x000090e0


	//   ....[22]....
        /*0538*/ 	.word	0x000092b0


	//   ....[23]....
        /*053c*/ 	.word	0x0000a040


	//   ....[24]....
        /*0540*/ 	.word	0x0000ad70


	//   ....[25]....
        /*0544*/ 	.word	0x0000baa0


	//   ....[26]....
        /*0548*/ 	.word	0x0000bac0


	//   ....[27]....
        /*054c*/ 	.word	0x0000c040


	//   ....[28]....
        /*0550*/ 	.word	0x0000c210


	//   ....[29]....
        /*0554*/ 	.word	0x0000ce50


	//   ....[30]....
        /*0558*/ 	.word	0x0000cf30


	//   ....[31]....
        /*055c*/ 	.word	0x0000cf90


	//   ....[32]....
        /*0560*/ 	.word	0x0000cfb0


	//   ....[33]....
        /*0564*/ 	.word	0x0000cfe0


	//   ....[34]....
        /*0568*/ 	.word	0x0000e790


	//   ....[35]....
        /*056c*/ 	.word	0x0000eae0


	//   ....[36]....
        /*0570*/ 	.word	0x0000eaf0


	//   ....[37]....
        /*0574*/ 	.word	0x0000eb20


	//   ....[38]....
        /*0578*/ 	.word	0x0000eb30


	//   ....[39]....
        /*057c*/ 	.word	0x0000f760


	//   ....[40]....
        /*0580*/ 	.word	0x0000f7a0


	//   ....[41]....
        /*0584*/ 	.word	0x0000fa50


	//   ....[42]....
        /*0588*/ 	.word	0x0000fa70


	//   ....[43]....
        /*058c*/ 	.word	0x000101b0


	//   ....[44]....
        /*0590*/ 	.word	0x00010210


	//   ....[45]....
        /*0594*/ 	.word	0x00010b00


	//   ....[46]....
        /*0598*/ 	.word	0x00010b20


	//   ....[47]....
        /*059c*/ 	.word	0x00011dd0


	//   ....[48]....
        /*05a0*/ 	.word	0x00011e10


	//   ....[49]....
        /*05a4*/ 	.word	0x00012050


	//   ....[50]....
        /*05a8*/ 	.word	0x00012070


	//   ....[51]....
        /*05ac*/ 	.word	0x00012330


	//   ....[52]....
        /*05b0*/ 	.word	0x00012520


	//   ....[53]....
        /*05b4*/ 	.word	0x00012550


	//   ....[54]....
        /*05b8*/ 	.word	0x00012580


	//   ....[55]....
        /*05bc*/ 	.word	0x000125b0


	//   ....[56]....
        /*05c0*/ 	.word	0x000125e0


	//   ....[57]....
        /*05c4*/ 	.word	0x00012610


	//   ....[58]....
        /*05c8*/ 	.word	0x00012780


	//   ....[59]....
        /*05cc*/ 	.word	0x000127b0


	//   ....[60]....
        /*05d0*/ 	.word	0x000127e0


	//   ....[61]....
        /*05d4*/ 	.word	0x00012810


	//   ....[62]....
        /*05d8*/ 	.word	0x00012840


	//   ....[63]....
        /*05dc*/ 	.word	0x00012870


	//   ....[64]....
        /*05e0*/ 	.word	0x00012900


	//   ....[65]....
        /*05e4*/ 	.word	0x00012930


	//   ....[66]....
        /*05e8*/ 	.word	0x00012940


	//   ....[67]....
        /*05ec*/ 	.word	0x00012980


	//   ....[68]....
        /*05f0*/ 	.word	0x00014ac0


	//   ....[69]....
        /*05f4*/ 	.word	0x00014ae0


	//   ....[70]....
        /*05f8*/ 	.word	0x00014b70


	//   ....[71]....
        /*05fc*/ 	.word	0x00014b90


	//   ....[72]....
        /*0600*/ 	.word	0x00014c10


	//   ....[73]....
        /*0604*/ 	.word	0x00014c30


	//   ....[74]....
        /*0608*/ 	.word	0x00014c40


	//   ....[75]....
        /*060c*/ 	.word	0x00014c50


	//   ....[76]....
        /*0610*/ 	.word	0x000153d0


	//   ....[77]....
        /*0614*/ 	.word	0x00015400


	//   ....[78]....
        /*0618*/ 	.word	0x000154c0


	//   ....[79]....
        /*061c*/ 	.word	0x000154e0


	//   ....[80]....
        /*0620*/ 	.word	0x00015580


	//   ....[81]....
        /*0624*/ 	.word	0x000155a0


	//   ....[82]....
        /*0628*/ 	.word	0x000155b0


	//   ....[83]....
        /*062c*/ 	.word	0x00015630


	//   ....[84]....
        /*0630*/ 	.word	0x00015e90


	//   ....[85]....
        /*0634*/ 	.word	0x00015eb0


	//   ....[86]....
        /*0638*/ 	.word	0x00016050


	//   ....[87]....
        /*063c*/ 	.word	0x00016080


	//   ....[88]....
        /*0640*/ 	.word	0x00016190


	//   ....[89]....
        /*0644*/ 	.word	0x000161a0


	//   ....[90]....
        /*0648*/ 	.word	0x000161d0


	//   ....[91]....
        /*064c*/ 	.word	0x000161e0


	//   ....[92]....
        /*0650*/ 	.word	0x000167f0


	//   ....[93]....
        /*0654*/ 	.word	0x00016820


	//   ....[94]....
        /*0658*/ 	.word	0x00016a10


	//   ....[95]....
        /*065c*/ 	.word	0x00016a50


	//   ....[96]....
        /*0660*/ 	.word	0x00016a60


	//   ....[97]....
        /*0664*/ 	.word	0x00016a70


	//   ....[98]....
        /*0668*/ 	.word	0x00016bc0


	//   ....[99]....
        /*066c*/ 	.word	0x00016d10


	//   ....[100]....
        /*0670*/ 	.word	0x00017520


	//   ....[101]....
        /*0674*/ 	.word	0x00017540


	//   ....[102]....
        /*0678*/ 	.word	0x00017590


	//   ....[103]....
        /*067c*/ 	.word	0x000175a0


	//   ....[104]....
        /*0680*/ 	.word	0x000175e0


	//   ....[105]....
        /*0684*/ 	.word	0x000175f0


	//   ....[106]....
        /*0688*/ 	.word	0x00017600


	//   ....[107]....
        /*068c*/ 	.word	0x00017640


	//   ....[108]....
        /*0690*/ 	.word	0x00017940


	//   ....[109]....
        /*0694*/ 	.word	0x00017980


	//   ....[110]....
        /*0698*/ 	.word	0x000179a0


	//   ....[111]....
        /*069c*/ 	.word	0x000179c0


	//   ....[112]....
        /*06a0*/ 	.word	0x000179f0


	//   ....[113]....
        /*06a4*/ 	.word	0x00017a10


	//   ....[114]....
        /*06a8*/ 	.word	0x00017b10


	//   ....[115]....
        /*06ac*/ 	.word	0x00017c60


	//   ....[116]....
        /*06b0*/ 	.word	0x000182a0


	//   ....[117]....
        /*06b4*/ 	.word	0x000182d0


	//   ....[118]....
        /*06b8*/ 	.word	0x00018330


	//   ....[119]....
        /*06bc*/ 	.word	0x00018360


	//   ....[120]....
        /*06c0*/ 	.word	0x00018390


	//   ....[121]....
        /*06c4*/ 	.word	0x000183c0


	//   ....[122]....
        /*06c8*/ 	.word	0x000183f0


	//   ....[123]....
        /*06cc*/ 	.word	0x00018420


	//   ....[124]....
        /*06d0*/ 	.word	0x000185c0


	//   ....[125]....
        /*06d4*/ 	.word	0x000185f0


	//   ....[126]....
        /*06d8*/ 	.word	0x00018620


	//   ....[127]....
        /*06dc*/ 	.word	0x00018650


	//   ....[128]....
        /*06e0*/ 	.word	0x00018680


	//   ....[129]....
        /*06e4*/ 	.word	0x000186b0


	//   ....[130]....
        /*06e8*/ 	.word	0x00018770


	//   ....[131]....
        /*06ec*/ 	.word	0x00018790


	//   ....[132]....
        /*06f0*/ 	.word	0x000187b0


	//   ....[133]....
        /*06f4*/ 	.word	0x00018810


	//   ....[134]....
        /*06f8*/ 	.word	0x00019230


	//   ....[135]....
        /*06fc*/ 	.word	0x000197c0


	//   ....[136]....
        /*0700*/ 	.word	0x000198b0


	//   ....[137]....
        /*0704*/ 	.word	0x00019950


	//   ....[138]....
        /*0708*/ 	.word	0x000199b0


	//   ....[139]....
        /*070c*/ 	.word	0x00019aa0


	//   ....[140]....
        /*0710*/ 	.word	0x00019b10


	//   ....[141]....
        /*0714*/ 	.word	0x00019c00


	//   ....[142]....
        /*0718*/ 	.word	0x00019c70


	//   ....[143]....
        /*071c*/ 	.word	0x00019d10


	//   ....[144]....
        /*0720*/ 	.word	0x00019e10


	//   ....[145]....
        /*0724*/ 	.word	0x00019ea0


	//   ....[146]....
        /*0728*/ 	.word	0x00019f00


	//   ....[147]....
        /*072c*/ 	.word	0x00019ff0


	//   ....[148]....
        /*0730*/ 	.word	0x0001a070


	//   ....[149]....
        /*0734*/ 	.word	0x0001a170


	//   ....[150]....
        /*0738*/ 	.word	0x0001a1e0


	//   ....[151]....
        /*073c*/ 	.word	0x0001a2c0


	//   ....[152]....
        /*0740*/ 	.word	0x0001a5d0


	//   ....[153]....
        /*0744*/ 	.word	0x0001a690


	//   ....[154]....
        /*0748*/ 	.word	0x0001a900


	//   ....[155]....
        /*074c*/ 	.word	0x0001a950


	//   ....[156]....
        /*0750*/ 	.word	0x0001ab60


	//   ....[157]....
        /*0754*/ 	.word	0x0001abb0


	//   ....[158]....
        /*0758*/ 	.word	0x0001ad60


	//   ....[159]....
        /*075c*/ 	.word	0x0001adb0


	//   ....[160]....
        /*0760*/ 	.word	0x0001aef0


	//   ....[161]....
        /*0764*/ 	.word	0x0001aff0


	//   ....[162]....
        /*0768*/ 	.word	0x0001b260


	//   ....[163]....
        /*076c*/ 	.word	0x0001b2b0


	//   ....[164]....
        /*0770*/ 	.word	0x0001b480


	//   ....[165]....
        /*0774*/ 	.word	0x0001b4d0


	//   ....[166]....
        /*0778*/ 	.word	0x0001b6a0


	//   ....[167]....
        /*077c*/ 	.word	0x0001b6f0


	//   ....[168]....
        /*0780*/ 	.word	0x0001b7e0


	//   ....[169]....
        /*0784*/ 	.word	0x0001b880


	//   ....[170]....
        /*0788*/ 	.word	0x0001b8e0


	//   ....[171]....
        /*078c*/ 	.word	0x0001b990


	//   ....[172]....
        /*0790*/ 	.word	0x0001b9f0


	//   ....[173]....
        /*0794*/ 	.word	0x0001baa0


	//   ....[174]....
        /*0798*/ 	.word	0x0001bb00


	//   ....[175]....
        /*079c*/ 	.word	0x0001bbb0


	//   ....[176]....
        /*07a0*/ 	.word	0x0001bca0


	//   ....[177]....
        /*07a4*/ 	.word	0x0001bd80


	//   ....[178]....
        /*07a8*/ 	.word	0x0001be90


	//   ....[179]....
        /*07ac*/ 	.word	0x0001bf90


	//   ....[180]....
        /*07b0*/ 	.word	0x0001c0c0


	//   ....[181]....
        /*07b4*/ 	.word	0x0001c1a0


	//   ....[182]....
        /*07b8*/ 	.word	0x0001c2a0


	//   ....[183]....
        /*07bc*/ 	.word	0x0001c380


	//   ....[184]....
        /*07c0*/ 	.word	0x0001c410


	//   ....[185]....
        /*07c4*/ 	.word	0x0001c4b0


	//   ....[186]....
        /*07c8*/ 	.word	0x0001c620


	//   ....[187]....
        /*07cc*/ 	.word	0x0001c690


	//   ....[188]....
        /*07d0*/ 	.word	0x0001c700


	//   ....[189]....
        /*07d4*/ 	.word	0x0001c770


	//   ....[190]....
        /*07d8*/ 	.word	0x0001c7e0


	//   ....[191]....
        /*07dc*/ 	.word	0x0001c860


	//   ....[192]....
        /*07e0*/ 	.word	0x0001c8e0


	//   ....[193]....
        /*07e4*/ 	.word	0x0001c970


	//   ....[194]....
        /*07e8*/ 	.word	0x0001c9e0


	//   ....[195]....
        /*07ec*/ 	.word	0x0001ca50


	//   ....[196]....
        /*07f0*/ 	.word	0x0001cac0


	//   ....[197]....
        /*07f4*/ 	.word	0x0001cb40


	//   ....[198]....
        /*07f8*/ 	.word	0x0001cbb0


	//   ....[199]....
        /*07fc*/ 	.word	0x0001cc40


	//   ....[200]....
        /*0800*/ 	.word	0x0001cca0


	//   ....[201]....
        /*0804*/ 	.word	0x0001cd30


	//   ....[202]....
        /*0808*/ 	.word	0x0001ce60


	//----- nvinfo : EIATTR_REG_RECONFIG
	.align		4
.L_1050:
        /*080c*/ 	.byte	0x01, 0x54
	.zero		2


	//----- nvinfo : EIATTR_SYSCALL_OFFSETS
	.align		4
        /*0810*/ 	.byte	0x04, 0x46
        /*0812*/ 	.short	(.L_1052 - .L_1051)


	//   ....[0]....
.L_1051:
        /*0814*/ 	.word	0x00004150


	//   ....[1]....
        /*0818*/ 	.word	0x00013ec0


	//   ....[2]....
        /*081c*/ 	.word	0x00014010


	//   ....[3]....
        /*0820*/ 	.word	0x00014100


	//   ....[4]....
        /*0824*/ 	.word	0x00014ff0


	//   ....[5]....
        /*0828*/ 	.word	0x000158b0


	//----- nvinfo : EIATTR_MBARRIER_INSTR_OFFSETS
	.align		4
.L_1052:
        /*082c*/ 	.byte	0x04, 0x39
        /*082e*/ 	.short	(.L_1054 - .L_1053)


	//   ....[0]....
.L_1053:
        /*0830*/ 	.word	0x00000190
        /*0834*/ 	.word	0x000000ff
        /*0838*/ 	.word	0x00038800
        /*083c*/ 	.short	0x0100
        /*083e*/ 	.byte	0x08
	.zero		1


	//   ....[1]....
        /*0840*/ 	.word	0x000001a0
        /*0844*/ 	.word	0x000000ff
        /*0848*/ 	.word	0x00038810
        /*084c*/ 	.short	0x0100
        /*084e*/ 	.byte	0x08
	.zero		1


	//   ....[2]....
        /*0850*/ 	.word	0x000001b0
        /*0854*/ 	.word	0x000000ff
        /*0858*/ 	.word	0x00038820
        /*085c*/ 	.short	0x0100
        /*085e*/ 	.byte	0x08
	.zero		1


	//   ....[3]....
        /*0860*/ 	.word	0x00000260
        /*0864*/ 	.word	0x000000ff
        /*0868*/ 	.word	0x00038830
        /*086c*/ 	.short	0x0100
        /*086e*/ 	.byte	0x06
	.zero		1


	//   ....[4]....
        /*0870*/ 	.word	0x00000270
        /*0874*/ 	.word	0x000000ff
        /*0878*/ 	.word	0x00038840
        /*087c*/ 	.short	0x0100
        /*087e*/ 	.byte	0x06
	.zero		1


	//   ....[5]....
        /*0880*/ 	.word	0x00000280
        /*0884*/ 	.word	0x000000ff
        /*0888*/ 	.word	0x00038838
        /*088c*/ 	.short	0x0100
        /*088e*/ 	.byte	0x06
	.zero		1


	//   ....[6]....
        /*0890*/ 	.word	0x00000290
        /*0894*/ 	.word	0x000000ff
        /*0898*/ 	.word	0x00038848
        /*089c*/ 	.short	0x0100
        /*089e*/ 	.byte	0x06
	.zero		1


	//   ....[7]....
        /*08a0*/ 	.word	0x000003c0
        /*08a4*/ 	.word	0x000000ff
        /*08a8*/ 	.word	0x00038850
        /*08ac*/ 	.short	0x0100
        /*08ae*/ 	.byte	0x08
	.zero		1


	//   ....[8]....
        /*08b0*/ 	.word	0x000003d0
        /*08b4*/ 	.word	0x000000ff
        /*08b8*/ 	.word	0x00038860
        /*08bc*/ 	.short	0x0100
        /*08be*/ 	.byte	0x08
	.zero		1


	//   ....[9]....
        /*08c0*/ 	.word	0x000003e0
        /*08c4*/ 	.word	0x000000ff
        /*08c8*/ 	.word	0x00038858
        /*08cc*/ 	.short	0x0100
        /*08ce*/ 	.byte	0x08
	.zero		1


	//   ....[10]....
        /*08d0*/ 	.word	0x000003f0
        /*08d4*/ 	.word	0x000000ff
        /*08d8*/ 	.word	0x00038868
        /*08dc*/ 	.short	0x0100
        /*08de*/ 	.byte	0x08
	.zero		1


	//   ....[11]....
        /*08e0*/ 	.word	0x000004e0
        /*08e4*/ 	.word	0x000000ff
        /*08e8*/ 	.word	0x00038870
        /*08ec*/ 	.short	0x0100
        /*08ee*/ 	.byte	0x06
	.zero		1


	//   ....[12]....
        /*08f0*/ 	.word	0x000004f0
        /*08f4*/ 	.word	0x000000ff
        /*08f8*/ 	.word	0x00038880
        /*08fc*/ 	.short	0x0100
        /*08fe*/ 	.byte	0x06
	.zero		1


	//   ....[13]....
        /*0900*/ 	.word	0x00000500
        /*0904*/ 	.word	0x000000ff
        /*0908*/ 	.word	0x00038878
        /*090c*/ 	.short	0x0100
        /*090e*/ 	.byte	0x06
	.zero		1


	//   ....[14]....
        /*0910*/ 	.word	0x00000510
        /*0914*/ 	.word	0x000000ff
        /*0918*/ 	.word	0x00038888
        /*091c*/ 	.short	0x0100
        /*091e*/ 	.byte	0x06
	.zero		1


	//   ....[15]....
        /*0920*/ 	.word	0x00000640
        /*0924*/ 	.word	0x000000ff
        /*0928*/ 	.word	0x00038890
        /*092c*/ 	.short	0x0100
        /*092e*/ 	.byte	0x08
	.zero		1


	//   ....[16]....
        /*0930*/ 	.word	0x00000650
        /*0934*/ 	.word	0x000000ff
        /*0938*/ 	.word	0x000388a0
        /*093c*/ 	.short	0x0100
        /*093e*/ 	.byte	0x08
	.zero		1


	//   ....[17]....
        /*0940*/ 	.word	0x00000660
        /*0944*/ 	.word	0x000000ff
        /*0948*/ 	.word	0x00038898
        /*094c*/ 	.short	0x0100
        /*094e*/ 	.byte	0x08
	.zero		1


	//   ....[18]....
        /*0950*/ 	.word	0x00000670
        /*0954*/ 	.word	0x000000ff
        /*0958*/ 	.word	0x000388a8
        /*095c*/ 	.short	0x0100
        /*095e*/ 	.byte	0x08
	.zero		1


	//   ....[19]....
        /*0960*/ 	.word	0x000007b0
        /*0964*/ 	.word	0x000000ff
        /*0968*/ 	.word	0x000388b0
        /*096c*/ 	.short	0x0100
        /*096e*/ 	.byte	0x08
	.zero		1


	//   ....[20]....
        /*0970*/ 	.word	0x000007c0
        /*0974*/ 	.word	0x000000ff
        /*0978*/ 	.word	0x000388c0
        /*097c*/ 	.short	0x0100
        /*097e*/ 	.byte	0x08
	.zero		1


	//   ....[21]....
        /*0980*/ 	.word	0x000007d0
        /*0984*/ 	.word	0x000000ff
        /*0988*/ 	.word	0x000388b8
        /*098c*/ 	.short	0x0100
        /*098e*/ 	.byte	0x08
	.zero		1


	//   ....[22]....
        /*0990*/ 	.word	0x000007e0
        /*0994*/ 	.word	0x000000ff
        /*0998*/ 	.word	0x000388c8
        /*099c*/ 	.short	0x0100
        /*099e*/ 	.byte	0x08
	.zero		1


	//   ....[23]....
        /*09a0*/ 	.word	0x00002320
        /*09a4*/ 	.word	0x00000004
        /*09a8*/ 	.word	0x00000000
        /*09ac*/ 	.short	0x0101
        /*09ae*/ 	.byte	0x3f
	.zero		1


	//   ....[24]....
        /*09b0*/ 	.word	0x00002e50
        /*09b4*/ 	.word	0x00000004
        /*09b8*/ 	.word	0x00000000
        /*09bc*/ 	.short	0x0101
        /*09be*/ 	.byte	0x3f
	.zero		1


	//   ....[25]....
        /*09c0*/ 	.word	0x00004200
        /*09c4*/ 	.word	0x00000011
        /*09c8*/ 	.word	0x00038800
        /*09cc*/ 	.short	0x010a
        /*09ce*/ 	.byte	0x3f
	.zero		1


	//   ....[26]....
        /*09d0*/ 	.word	0x00004270
        /*09d4*/ 	.word	0x00000009
        /*09d8*/ 	.word	0x00038830
        /*09dc*/ 	.short	0x010a
        /*09de*/ 	.byte	0x3f
	.zero		1


	//   ....[27]....
        /*09e0*/ 	.word	0x000042e0
        /*09e4*/ 	.word	0x00000009
        /*09e8*/ 	.word	0x00038830
        /*09ec*/ 	.short	0x010a
        /*09ee*/ 	.byte	0x3f
	.zero		1


	//   ....[28]....
        /*09f0*/ 	.word	0x00004560
        /*09f4*/ 	.word	0x00000011
        /*09f8*/ 	.word	0x00038810
        /*09fc*/ 	.short	0x010a
        /*09fe*/ 	.byte	0x3f
	.zero		1


	//   ....[29]....
        /*0a00*/ 	.word	0x000045a0
        /*0a04*/ 	.word	0x00000009
        /*0a08*/ 	.word	0x00038850
        /*0a0c*/ 	.short	0x010a
        /*0a0e*/ 	.byte	0x3f
	.zero		1


	//   ....[30]....
        /*0a10*/ 	.word	0x00004670
        /*0a14*/ 	.word	0x00000009
        /*0a18*/ 	.word	0x00038850
        /*0a1c*/ 	.short	0x010a
        /*0a1e*/ 	.byte	0x3f
	.zero		1


	//   ....[31]....
        /*0a20*/ 	.word	0x00006690
        /*0a24*/ 	.word	0x00000005
        /*0a28*/ 	.word	0x00000000
        /*0a2c*/ 	.short	0x0101
        /*0a2e*/ 	.byte	0x3f
	.zero		1


	//   ....[32]....
        /*0a30*/ 	.word	0x00006ce0
        /*0a34*/ 	.word	0x00000009
        /*0a38*/ 	.word	0x00000000
        /*0a3c*/ 	.short	0x0101
        /*0a3e*/ 	.byte	0x3f
	.zero		1


	//   ....[33]....
        /*0a40*/ 	.word	0x00006ee0
        /*0a44*/ 	.word	0x00000009
        /*0a48*/ 	.word	0x00038830
        /*0a4c*/ 	.short	0x010a
        /*0a4e*/ 	.byte	0x3f
	.zero		1


	//   ....[34]....
        /*0a50*/ 	.word	0x00006f30
        /*0a54*/ 	.word	0x00000009
        /*0a58*/ 	.word	0x00038830
        /*0a5c*/ 	.short	0x010a
        /*0a5e*/ 	.byte	0x3f
	.zero		1


	//   ....[35]....
        /*0a60*/ 	.word	0x000070b0
        /*0a64*/ 	.word	0x00000009
        /*0a68*/ 	.word	0x00038850
        /*0a6c*/ 	.short	0x010a
        /*0a6e*/ 	.byte	0x3f
	.zero		1


	//   ....[36]....
        /*0a70*/ 	.word	0x000070f0
        /*0a74*/ 	.word	0x00000009
        /*0a78*/ 	.word	0x00038850
        /*0a7c*/ 	.short	0x010a
        /*0a7e*/ 	.byte	0x3f
	.zero		1


	//   ....[37]....
        /*0a80*/ 	.word	0x00008d40
        /*0a84*/ 	.word	0x00000007
        /*0a88*/ 	.word	0x00000000
        /*0a8c*/ 	.short	0x0101
        /*0a8e*/ 	.byte	0x3f
	.zero		1


	//   ....[38]....
        /*0a90*/ 	.word	0x0000a100
        /*0a94*/ 	.word	0x00000009
        /*0a98*/ 	.word	0x00000000
        /*0a9c*/ 	.short	0x0101
        /*0a9e*/ 	.byte	0x3f
	.zero		1


	//   ....[39]....
        /*0aa0*/ 	.word	0x0000a250
        /*0aa4*/ 	.word	0x00000009
        /*0aa8*/ 	.word	0x00038830
        /*0aac*/ 	.short	0x010a
        /*0aae*/ 	.byte	0x3f
	.zero		1


	//   ....[40]....
        /*0ab0*/ 	.word	0x0000a2a0
        /*0ab4*/ 	.word	0x00000009
        /*0ab8*/ 	.word	0x00038830
        /*0abc*/ 	.short	0x010a
        /*0abe*/ 	.byte	0x3f
	.zero		1


	//   ....[41]....
        /*0ac0*/ 	.word	0x0000a440
        /*0ac4*/ 	.word	0x00000009
        /*0ac8*/ 	.word	0x00038850
        /*0acc*/ 	.short	0x010a
        /*0ace*/ 	.byte	0x3f
	.zero		1


	//   ....[42]....
        /*0ad0*/ 	.word	0x0000a480
        /*0ad4*/ 	.word	0x00000009
        /*0ad8*/ 	.word	0x00038850
        /*0adc*/ 	.short	0x010a
        /*0ade*/ 	.byte	0x3f
	.zero		1


	//   ....[43]....
        /*0ae0*/ 	.word	0x0000bc40
        /*0ae4*/ 	.word	0x00000008
        /*0ae8*/ 	.word	0x00000000
        /*0aec*/ 	.short	0x0101
        /*0aee*/ 	.byte	0x3f
	.zero		1


	//   ....[44]....
        /*0af0*/ 	.word	0x0000cf10
        /*0af4*/ 	.word	0x00000009
        /*0af8*/ 	.word	0x00000000
        /*0afc*/ 	.short	0x0101
        /*0afe*/ 	.byte	0x3f
	.zero		1


	//   ....[45]....
        /*0b00*/ 	.word	0x0000f780
        /*0b04*/ 	.word	0x00000000
        /*0b08*/ 	.word	0x00000000
        /*0b0c*/ 	.short	0x0101
        /*0b0e*/ 	.byte	0x3f
	.zero		1


	//   ....[46]....
        /*0b10*/ 	.word	0x00010260
        /*0b14*/ 	.word	0x00000004
        /*0b18*/ 	.word	0x00000000
        /*0b1c*/ 	.short	0x0101
        /*0b1e*/ 	.byte	0x3f
	.zero		1


	//   ....[47]....
        /*0b20*/ 	.word	0x00014890
        /*0b24*/ 	.word	0x00000016
        /*0b28*/ 	.word	0x00038840
        /*0b2c*/ 	.short	0x010a
        /*0b2e*/ 	.byte	0x3f
	.zero		1


	//   ....[48]....
        /*0b30*/ 	.word	0x00014d50
        /*0b34*/ 	.word	0x00000016
        /*0b38*/ 	.word	0x00038830
        /*0b3c*/ 	.short	0x0107
        /*0b3e*/ 	.byte	0x3f
	.zero		1


	//   ....[49]....
        /*0b40*/ 	.word	0x00014e30
        /*0b44*/ 	.word	0x00000016
        /*0b48*/ 	.word	0x00038830
        /*0b4c*/ 	.short	0x0101
        /*0b4e*/ 	.byte	0x3f
	.zero		1


	//   ....[50]....
        /*0b50*/ 	.word	0x000156f0
        /*0b54*/ 	.word	0x00000011
        /*0b58*/ 	.word	0x00038800
        /*0b5c*/ 	.short	0x0107
        /*0b5e*/ 	.byte	0x3f
	.zero		1


	//   ....[51]....
        /*0b60*/ 	.word	0x00015780
        /*0b64*/ 	.word	0x00000011
        /*0b68*/ 	.word	0x00038800
        /*0b6c*/ 	.short	0x0101
        /*0b6e*/ 	.byte	0x3f
	.zero		1


	//   ....[52]....
        /*0b70*/ 	.word	0x00016480
        /*0b74*/ 	.word	0x00000011
        /*0b78*/ 	.word	0x00038810
        /*0b7c*/ 	.short	0x0107
        /*0b7e*/ 	.byte	0x3f
	.zero		1


	//   ....[53]....
        /*0b80*/ 	.word	0x00016580
        /*0b84*/ 	.word	0x00000011
        /*0b88*/ 	.word	0x00038810
        /*0b8c*/ 	.short	0x0101
        /*0b8e*/ 	.byte	0x3f
	.zero		1


	//   ....[54]....
        /*0b90*/ 	.word	0x000165a0
        /*0b94*/ 	.word	0x00000011
        /*0b98*/ 	.word	0x00038820
        /*0b9c*/ 	.short	0x010a
        /*0b9e*/ 	.byte	0x3f
	.zero		1


	//   ....[55]....
        /*0ba0*/ 	.word	0x00016630
        /*0ba4*/ 	.word	0x00000016
        /*0ba8*/ 	.word	0x00038860
        /*0bac*/ 	.short	0x010a
        /*0bae*/ 	.byte	0x3f
	.zero		1


	//   ....[56]....
        /*0bb0*/ 	.word	0x00016f30
        /*0bb4*/ 	.word	0x00000016
        /*0bb8*/ 	.word	0x00038850
        /*0bbc*/ 	.short	0x0107
        /*0bbe*/ 	.byte	0x3f
	.zero		1


	//   ....[57]....
        /*0bc0*/ 	.word	0x00017000
        /*0bc4*/ 	.word	0x00000016
        /*0bc8*/ 	.word	0x00038850
        /*0bcc*/ 	.short	0x0101
        /*0bce*/ 	.byte	0x3f
	.zero		1


	//   ....[58]....
        /*0bd0*/ 	.word	0x000173a0
        /*0bd4*/ 	.word	0x00000006
        /*0bd8*/ 	.word	0x00038840
        /*0bdc*/ 	.short	0x010a
        /*0bde*/ 	.byte	0x3f
	.zero		1


	//   ....[59]....
        /*0be0*/ 	.word	0x000176c0
        /*0be4*/ 	.word	0x00000006
        /*0be8*/ 	.word	0x00038830
        /*0bec*/ 	.short	0x0107
        /*0bee*/ 	.byte	0x3f
	.zero		1


	//   ....[60]....
        /*0bf0*/ 	.word	0x00017780
        /*0bf4*/ 	.word	0x00000006
        /*0bf8*/ 	.word	0x00038830
        /*0bfc*/ 	.short	0x0101
        /*0bfe*/ 	.byte	0x3f
	.zero		1


	//   ....[61]....
        /*0c00*/ 	.word	0x000177b0
        /*0c04*/ 	.word	0x00000006
        /*0c08*/ 	.word	0x00038860
        /*0c0c*/ 	.short	0x010a
        /*0c0e*/ 	.byte	0x3f
	.zero		1


	//   ....[62]....
        /*0c10*/ 	.word	0x00017e60
        /*0c14*/ 	.word	0x00000006
        /*0c18*/ 	.word	0x00038850
        /*0c1c*/ 	.short	0x0107
        /*0c1e*/ 	.byte	0x3f
	.zero		1


	//   ....[63]....
        /*0c20*/ 	.word	0x00017f20
        /*0c24*/ 	.word	0x00000006
        /*0c28*/ 	.word	0x00038850
        /*0c2c*/ 	.short	0x0101
        /*0c2e*/ 	.byte	0x3f
	.zero		1


	//   ....[64]....
        /*0c30*/ 	.word	0x000191b0
        /*0c34*/ 	.word	0x00000005
        /*0c38*/ 	.word	0x00038820
        /*0c3c*/ 	.short	0x010a
        /*0c3e*/ 	.byte	0x3f
	.zero		1


	//   ....[65]....
        /*0c40*/ 	.word	0x00019330
        /*0c44*/ 	.word	0x00000003
        /*0c48*/ 	.word	0x00038840
        /*0c4c*/ 	.short	0x010a
        /*0c4e*/ 	.byte	0x3f
	.zero		1


	//   ....[66]....
        /*0c50*/ 	.word	0x000193d0
        /*0c54*/ 	.word	0x00000005
        /*0c58*/ 	.word	0x00038840
        /*0c5c*/ 	.short	0x010a
        /*0c5e*/ 	.byte	0x3f
	.zero		1


	//   ....[67]....
        /*0c60*/ 	.word	0x00019410
        /*0c64*/ 	.word	0x00000003
        /*0c68*/ 	.word	0x00038860
        /*0c6c*/ 	.short	0x010a
        /*0c6e*/ 	.byte	0x3f
	.zero		1


	//   ....[68]....
        /*0c70*/ 	.word	0x00019450
        /*0c74*/ 	.word	0x00000005
        /*0c78*/ 	.word	0x00038860
        /*0c7c*/ 	.short	0x010a
        /*0c7e*/ 	.byte	0x3f
	.zero		1


	//   ....[69]....
        /*0c80*/ 	.word	0x000194b0
        /*0c84*/ 	.word	0x00000011
        /*0c88*/ 	.word	0x00038800
        /*0c8c*/ 	.short	0x010a
        /*0c8e*/ 	.byte	0x3f
	.zero		1


	//   ....[70]....
        /*0c90*/ 	.word	0x00019500
        /*0c94*/ 	.word	0x00000009
        /*0c98*/ 	.word	0x00038830
        /*0c9c*/ 	.short	0x010a
        /*0c9e*/ 	.byte	0x3f
	.zero		1


	//   ....[71]....
        /*0ca0*/ 	.word	0x00019550
        /*0ca4*/ 	.word	0x00000011
        /*0ca8*/ 	.word	0x00038810
        /*0cac*/ 	.short	0x010a
        /*0cae*/ 	.byte	0x3f
	.zero		1


	//   ....[72]....
        /*0cb0*/ 	.word	0x000195a0
        /*0cb4*/ 	.word	0x00000009
        /*0cb8*/ 	.word	0x00038850
        /*0cbc*/ 	.short	0x010a
        /*0cbe*/ 	.byte	0x3f
	.zero		1


	//   ....[73]....
        /*0cc0*/ 	.word	0x000195f0
        /*0cc4*/ 	.word	0x00000009
        /*0cc8*/ 	.word	0x00038830
        /*0ccc*/ 	.short	0x010a
        /*0cce*/ 	.byte	0x3f
	.zero		1


	//   ....[74]....
        /*0cd0*/ 	.word	0x00019640
        /*0cd4*/ 	.word	0x00000009
        /*0cd8*/ 	.word	0x00038850
        /*0cdc*/ 	.short	0x010a
        /*0cde*/ 	.byte	0x3f
	.zero		1


	//   ....[75]....
        /*0ce0*/ 	.word	0x00019690
        /*0ce4*/ 	.word	0x00000009
        /*0ce8*/ 	.word	0x00038830
        /*0cec*/ 	.short	0x010a
        /*0cee*/ 	.byte	0x3f
	.zero		1


	//   ....[76]....
        /*0cf0*/ 	.word	0x000196e0
        /*0cf4*/ 	.word	0x00000009
        /*0cf8*/ 	.word	0x00038850
        /*0cfc*/ 	.short	0x010a
        /*0cfe*/ 	.byte	0x3f
	.zero		1


	//   ....[77]....
        /*0d00*/ 	.word	0x00019800
        /*0d04*/ 	.word	0x00000016
        /*0d08*/ 	.word	0x00038840
        /*0d0c*/ 	.short	0x010a
        /*0d0e*/ 	.byte	0x3f
	.zero		1


	//   ....[78]....
        /*0d10*/ 	.word	0x0001adf0
        /*0d14*/ 	.word	0x00000011
        /*0d18*/ 	.word	0x00038820
        /*0d1c*/ 	.short	0x010a
        /*0d1e*/ 	.byte	0x3f
	.zero		1


	//   ....[79]....
        /*0d20*/ 	.word	0x0001ae40
        /*0d24*/ 	.word	0x00000016
        /*0d28*/ 	.word	0x00038860
        /*0d2c*/ 	.short	0x010a
        /*0d2e*/ 	.byte	0x3f
	.zero		1


	//   ....[80]....
        /*0d30*/ 	.word	0x0001b730
        /*0d34*/ 	.word	0x00000006
        /*0d38*/ 	.word	0x00038840
        /*0d3c*/ 	.short	0x010a
        /*0d3e*/ 	.byte	0x3f
	.zero		1


	//   ....[81]....
        /*0d40*/ 	.word	0x0001bbf0
        /*0d44*/ 	.word	0x00000006
        /*0d48*/ 	.word	0x00038860
        /*0d4c*/ 	.short	0x010a
        /*0d4e*/ 	.byte	0x3f
	.zero		1


	//   ....[82]....
        /*0d50*/ 	.word	0x0001cd80
        /*0d54*/ 	.word	0x00000005
        /*0d58*/ 	.word	0x00038820
        /*0d5c*/ 	.short	0x010a
        /*0d5e*/ 	.byte	0x3f
	.zero		1


	//   ....[83]....
        /*0d60*/ 	.word	0x0001cf20
        /*0d64*/ 	.word	0x00000003
        /*0d68*/ 	.word	0x00038840
        /*0d6c*/ 	.short	0x010a
        /*0d6e*/ 	.byte	0x3f
	.zero		1


	//   ....[84]....
        /*0d70*/ 	.word	0x0001cf70
        /*0d74*/ 	.word	0x00000005
        /*0d78*/ 	.word	0x00038840
        /*0d7c*/ 	.short	0x010a
        /*0d7e*/ 	.byte	0x3f
	.zero		1


	//   ....[85]....
        /*0d80*/ 	.word	0x0001cfc0
        /*0d84*/ 	.word	0x00000003
        /*0d88*/ 	.word	0x00038860
        /*0d8c*/ 	.short	0x010a
        /*0d8e*/ 	.byte	0x3f
	.zero		1


	//----- nvinfo : EIATTR_NUM_MBARRIERS
	.align		4
.L_1054:
        /*0d90*/ 	.byte	0x03, 0x38
        /*0d92*/ 	.short	0x0017


	//----- nvinfo : EIATTR_EXIT_INSTR_OFFSETS
	.align		4
        /*0d94*/ 	.byte	0x04, 0x1c
        /*0d96*/ 	.short	(.L_1056 - .L_1055)


	//   ....[0]....
.L_1055:
        /*0d98*/ 	.word	0x00000990


	//   ....[1]....
        /*0d9c*/ 	.word	0x000122d0


	//   ....[2]....
        /*0da0*/ 	.word	0x000194a0


	//----- nvinfo : EIATTR_MAX_THREADS
	.align		4
.L_1056:
        /*0da4*/ 	.byte	0x04, 0x05
        /*0da6*/ 	.short	(.L_1058 - .L_1057)
.L_1057:
        /*0da8*/ 	.word	0x00000180
        /*0dac*/ 	.word	0x00000001
        /*0db0*/ 	.word	0x00000001


	//----- nvinfo : EIATTR_CRS_STACK_SIZE
	.align		4
.L_1058:
        /*0db4*/ 	.byte	0x04, 0x1e
        /*0db6*/ 	.short	(.L_1060 - .L_1059)
.L_1059:
        /*0db8*/ 	.word	0x00000000


	//----- nvinfo : EIATTR_CBANK_PARAM_SIZE
	.align		4
.L_1060:
        /*0dbc*/ 	.byte	0x03, 0x19
        /*0dbe*/ 	.short	0x0bf0


	//----- nvinfo : EIATTR_PARAM_CBANK
	.align		4
        /*0dc0*/ 	.byte	0x04, 0x0a
        /*0dc2*/ 	.short	(.L_1062 - .L_1061)
	.align		4
.L_1061:
        /*0dc4*/ 	.word	index@(.nv.constant0._ZN7cutlass13device_kernelIN5flash11enable_sm90INS1_16FlashAttnFwdSm90INS1_25CollectiveMainloopFwdSm90ILi2EN4cute5tupleIJNS5_1CILi1EEES8_S8_EEENS6_IJNS7_ILi64EEESA_SA_EEELi512ENS_10bfloat16_tEfNS_4arch4Sm90ELb1ELb0ELb0ELb1ELb1ELb0ELb1ELb0ELb0ELb1ELb1ELb0EEENS1_21CollectiveEpilogueFwdINS6_IJSA_NS7_ILi512EEESA_EEES9_SC_SE_Li256ELb1ELb1ELb1ELb0EEENS1_36VarlenDynamicPersistentTileSchedulerILi64ELi64ELi256ELi128ELb1ELb1ELb1ELb1ELb1ELb1EEEEEEEEEvNT_6ParamsE)
        /*0dc8*/ 	.short	0x0210
        /*0dca*/ 	.short	0x0bf0


	//----- nvinfo : EIATTR_SW_WAR
	.align		4
.L_1062:
        /*0dcc*/ 	.byte	0x04, 0x36
        /*0dce*/ 	.short	(.L_1064 - .L_1063)
.L_1063:
        /*0dd0*/ 	.word	0x00000008
.L_1064:


//--------------------- .nv.info._ZN7cutlass13device_kernelIN5flash11enable_sm90INS1_16FlashAttnFwdSm90INS1_25CollectiveMainloopFwdSm90ILi2EN4cute5tupleIJNS5_1CILi1EEES8_S8_EEENS6_IJNS7_ILi64EEESA_SA_EEELi512ENS_10bfloat16_tEfNS_4arch4Sm90ELb1ELb0ELb0ELb1ELb1ELb1ELb1ELb0ELb0ELb1ELb1ELb0EEENS1_21CollectiveEpilogueFwdINS6_IJSA_NS7_ILi512EEESA_EEES9_SC_SE_Li256ELb1ELb1ELb1ELb0EEENS1_36VarlenDynamicPersistentTileSchedulerILi64ELi64ELi256ELi128ELb1ELb1ELb1ELb1ELb1ELb1EEEEEEEEEvNT_6ParamsE --------------------------
	.section	.nv.info._ZN7cutlass13device_kernelIN5flash11enable_sm90INS1_16FlashAttnFwdSm90INS1_25CollectiveMainloopFwdSm90ILi2EN4cute5tupleIJNS5_1CILi1EEES8_S8_EEENS6_IJNS7_ILi64EEESA_SA_EEELi512ENS_10bfloat16_tEfNS_4arch4Sm90ELb1ELb0ELb0ELb1ELb1ELb1ELb1ELb0ELb0ELb1ELb1ELb0EEENS1_21CollectiveEpilogueFwdINS6_IJSA_NS7_ILi512EEESA_EEES9_SC_SE_Li256ELb1ELb1ELb1ELb0EEENS1_36VarlenDynamicPersistentTileSchedulerILi64ELi64ELi256ELi128ELb1ELb1ELb1ELb1ELb1ELb1EEEEEEEEEvNT_6ParamsE,"",@"SHT_CUDA_INFO"
	.sectionflags	@""
	.align	4


	//----- nvinfo : EIATTR_CUDA_API_VERSION
	.align		4
        /*0000*/ 	.byte	0x04, 0x37
        /*0002*/ 	.short	(.L_1066 - .L_1065)
.L_1065:
        /*0004*/ 	.word	0x00000082


	//----- nvinfo : EIATTR_KPARAM_INFO
	.align		4
.L_1066:
        /*0008*/ 	.byte	0x04, 0x17
        /*000a*/ 	.short	(.L_1068 - .L_1067)
.L_1067:
        /*000c*/ 	.word	0x00000000
        /*0010*/ 	.short	0x0000
        /*0012*/ 	.short	0x0070
        /*0014*/ 	.byte	0x00, 0xf0, 0x01, 0x2e


	//----- nvinfo : EIATTR_SPARSE_MMA_MASK
	.align		4
.L_1068:
        /*0018*/ 	.byte	0x03, 0x50
        /*001a*/ 	.short	0x0000


	//----- nvinfo : EIATTR_MAXREG_COUNT
	.align		4
        /*001c*/ 	.byte	0x03, 0x1b
        /*001e*/ 	.short	0x00a8


	//----- nvinfo : EIATTR_NUM_BARRIERS
	.align		4
        /*0020*/ 	.byte	0x02, 0x4c
        /*0022*/ 	.byte	0x10
	.zero		1


	//----- nvinfo : EIATTR_EXTERNS
	.align		4
        /*0024*/ 	.byte	0x04, 0x0f
        /*0026*/ 	.short	(.L_1070 - .L_1069)


	//   ....[0]....
	.align		4
.L_1069:
        /*0028*/ 	.word	index@(__assertfail)


	//----- nvinfo : EIATTR_ANNOTATIONS
	.align		4
.L_1070:
        /*002c*/ 	.byte	0x04, 0x55
        /*002e*/ 	.short	(.L_1072 - .L_1071)


	//   ....[0]....
.L_1071:
        /* <DEDUP_REMOVED lines=82> */


	//----- nvinfo : EIATTR_MERCURY_ISA_VERSION
	.align		4
.L_1072:
        /*0540*/ 	.byte	0x03, 0x5f
        /*0542*/ 	.short	0x0101


	//----- nvinfo : EIATTR_UNUSED_LOAD_BYTE_OFFSET
	.align		4
        /*0544*/ 	.byte	0x04, 0x44
        /*0546*/ 	.short	(.L_1074 - .L_1073)


	//   ....[0]....
.L_1073:
        /*0548*/ 	.word	0x00000a50
        /*054c*/ 	.word	0x0000fff0


	//   ....[1]....
        /*0550*/ 	.word	0x000155d0
        /*0554*/ 	.word	0x0000fff0


	//----- nvinfo : EIATTR_INT_WARP_WIDE_INSTR_OFFSETS
	.align		4
.L_1074:
        /*0558*/ 	.byte	0x04, 0x31
        /*055a*/ 	.short	(.L_1076 - .L_1075)


	//   ....[0]....
.L_1075:
        /*055c*/ 	.word	0x00000130


	//   ....[1]....
        /*0560*/ 	.word	0x00000170


	//   ....[2]....
        /*0564*/ 	.word	0x000001e0


	//   ....[3]....
        /*0568*/ 	.word	0x00000250


	//   ....[4]....
        /*056c*/ 	.word	0x0001dd40


	//   ....[5]....
        /*0570*/ 	.word	0x0001ddd0


	//   ....[6]....
        /*0574*/ 	.word	0x00022240


	//   ....[7]....
        /*0578*/ 	.word	0x000222d0


	//----- nvinfo : EIATTR_COOP_GROUP_MASK_REGIDS
	.align		4
.L_1076:
        /*057c*/ 	.byte	0x04, 0x29
        /*057e*/ 	.short	(.L_1078 - .L_1077)


	//   ....[0]....
.L_1077:
        /*0580*/ 	.word	0xffffffff


	//   ....[1]....
        /*0584*/ 	.word	0xffffffff


	//   ....[2]....
        /*0588*/ 	.word	0xffffffff


	//   ....[3]....
        /*058c*/ 	.word	0xffffffff


	//   ....[4]....
        /*0590*/ 	.word	0xffffffff


	//   ....[5]....
        /*0594*/ 	.word	0xffffffff


	//   ....[6]....
        /*0598*/ 	.word	0xffffffff


	//   ....[7]....
        /*059c*/ 	.word	0xffffffff


	//   ....[8]....
        /*05a0*/ 	.word	0xffffffff


	//   ....[9]....
        /*05a4*/ 	.word	0xffffffff


	//   ....[10]....
        /*05a8*/ 	.word	0xffffffff


	//   ....[11]....
        /*05ac*/ 	.word	0xffffffff


	//   ....[12]....
        /*05b0*/ 	.word	0xffffffff


	//   ....[13]....
        /*05b4*/ 	.word	0xffffffff


	//   ....[14]....
        /*05b8*/ 	.word	0xffffffff


	//   ....[15]....
        /*05bc*/ 	.word	0xffffffff


	//   ....[16]....
        /*05c0*/ 	.word	0xffffffff


	//   ....[17]....
        /*05c4*/ 	.word	0xffffffff


	//   ....[18]....
        /*05c8*/ 	.word	0xffffffff


	//   ....[19]....
        /*05cc*/ 	.word	0xffffffff


	//   ....[20]....
        /*05d0*/ 	.word	0xffffffff


	//   ....[21]....
        /*05d4*/ 	.word	0xffffffff


	//   ....[22]....
        /*05d8*/ 	.word	0xffffffff


	//   ....[23]....
        /*05dc*/ 	.word	0xffffffff


	//   ....[24]....
        /*05e0*/ 	.word	0xffffffff


	//   ....[25]....
        /*05e4*/ 	.word	0xffffffff


	//   ....[26]....
        /*05e8*/ 	.word	0xffffffff


	//   ....[27]....
        /*05ec*/ 	.word	0xffffffff


	//   ....[28]....
        /*05f0*/ 	.word	0xffffffff


	//   ....[29]....
        /*05f4*/ 	.word	0xffffffff


	//   ....[30]....
        /*05f8*/ 	.word	0xffffffff


	//   ....[31]....
        /*05fc*/ 	.word	0xffffffff


	//   ....[32]....
        /*0600*/ 	.word	0xffffffff


	//   ....[33]....
        /*0604*/ 	.word	0xffffffff


	//   ....[34]....
        /*0608*/ 	.word	0xffffffff


	//   ....[35]....
        /*060c*/ 	.word	0xffffffff


	//   ....[36]....
        /*0610*/ 	.word	0xffffffff


	//   ....[37]....
        /*0614*/ 	.word	0xffffffff


	//   ....[38]....
        /*0618*/ 	.word	0xffffffff


	//   ....[39]....
        /*061c*/ 	.word	0xffffffff


	//   ....[40]....
        /*0620*/ 	.word	0xffffffff


	//   ....[41]....
        /*0624*/ 	.word	0xffffffff


	//   ....[42]....
        /*0628*/ 	.word	0xffffffff


	//   ....[43]....
        /*062c*/ 	.word	0xffffffff


	//   ....[44]....
        /*0630*/ 	.word	0xffffffff


	//   ....[45]....
        /*0634*/ 	.word	0xffffffff


	//   ....[46]....
        /*0638*/ 	.word	0xffffffff


	//   ....[47]....
        /*063c*/ 	.word	0xffffffff


	//   ....[48]....
        /*0640*/ 	.word	0xffffffff


	//   ....[49]....
        /*0644*/ 	.word	0xffffffff


	//   ....[50]....
        /*0648*/ 	.word	0xffffffff


	//   ....[51]....
        /*064c*/ 	.word	0xffffffff


	//   ....[52]....
        /*0650*/ 	.word	0xffffffff


	//   ....[53]....
        /*0654*/ 	.word	0xffffffff


	//   ....[54]....
        /*0658*/ 	.word	0xffffffff


	//   ....[55]....
        /*065c*/ 	.word	0xffffffff


	//   ....[56]....
        /*0660*/ 	.word	0xffffffff


	//   ....[57]....
        /*0664*/ 	.word	0xffffffff


	//   ....[58]....
        /*0668*/ 	.word	0xffffffff


	//   ....[59]....
        /*066c*/ 	.word	0xffffffff


	//   ....[60]....
        /*0670*/ 	.word	0xffffffff


	//   ....[61]....
        /*0674*/ 	.word	0xffffffff


	//   ....[62]....
        /*0678*/ 	.word	0xffffffff


	//   ....[63]....
        /*067c*/ 	.word	0xffffffff


	//   ....[64]....
        /*0680*/ 	.word	0xffffffff


	//   ....[65]....
        /*0684*/ 	.word	0xffffffff


	//   ....[66]....
        /*0688*/ 	.word	0xffffffff


	//   ....[67]....
        /*068c*/ 	.word	0xffffffff


	//   ....[68]....
        /*0690*/ 	.word	0xffffffff


	//   ....[69]....
        /*0694*/ 	.word	0xffffffff


	//   ....[70]....
        /*0698*/ 	.word	0xffffffff


	//   ....[71]....
        /*069c*/ 	.word	0xffffffff


	//   ....[72]....
        /*06a0*/ 	.word	0xffffffff


	//   ....[73]....
        /*06a4*/ 	.word	0xffffffff


	//   ....[74]....
        /*06a8*/ 	.word	0xffffffff


	//   ....[75]....
        /*06ac*/ 	.word	0xffffffff


	//   ....[76]....
        /*06b0*/ 	.word	0xffffffff


	//   ....[77]....
        /*06b4*/ 	.word	0xffffffff


	//   ....[78]....
        /*06b8*/ 	.word	0xffffffff


	//   ....[79]....
        /*06bc*/ 	.word	0xffffffff


	//   ....[80]....
        /*06c0*/ 	.word	0xffffffff


	//   ....[81]....
        /*06c4*/ 	.word	0xffffffff


	//   ....[82]....
        /*06c8*/ 	.word	0xffffffff


	//   ....[83]....
        /*06cc*/ 	.word	0xffffffff


	//   ....[84]....
        /*06d0*/ 	.word	0xffffffff


	//   ....[85]....
        /*06d4*/ 	.word	0xffffffff


	//   ....[86]....
        /*06d8*/ 	.word	0xffffffff


	//   ....[87]....
        /*06dc*/ 	.word	0xffffffff


	//   ....[88]....
        /*06e0*/ 	.word	0xffffffff


	//   ....[89]....
        /*06e4*/ 	.word	0xffffffff


	//   ....[90]....
        /*06e8*/ 	.word	0xffffffff


	//   ....[91]....
        /*06ec*/ 	.word	0xffffffff


	//   ....[92]....
        /*06f0*/ 	.word	0xffffffff


	//   ....[93]....
        /*06f4*/ 	.word	0xffffffff


	//   ....[94]....
        /*06f8*/ 	.word	0xffffffff


	//   ....[95]....
        /*06fc*/ 	.word	0xffffffff


	//   ....[96]....
        /*0700*/ 	.word	0xffffffff


	//   ....[97]....
        /*0704*/ 	.word	0xffffffff


	//   ....[98]....
        /*0708*/ 	.word	0xffffffff


	//   ....[99]....
        /*070c*/ 	.word	0xffffffff


	//   ....[100]....
        /*0710*/ 	.word	0xffffffff


	//   ....[101]....
        /*0714*/ 	.word	0xffffffff


	//   ....[102]....
        /*0718*/ 	.word	0xffffffff


	//   ....[103]....
        /*071c*/ 	.word	0xffffffff


	//   ....[104]....
        /*0720*/ 	.word	0xffffffff


	//   ....[105]....
        /*0724*/ 	.word	0xffffffff


	//   ....[106]....
        /*0728*/ 	.word	0xffffffff


	//   ....[107]....
        /*072c*/ 	.word	0xffffffff


	//   ....[108]....
        /*0730*/ 	.word	0xffffffff


	//   ....[109]....
        /*0734*/ 	.word	0xffffffff


	//   ....[110]....
        /*0738*/ 	.word	0xffffffff


	//   ....[111]....
        /*073c*/ 	.word	0xffffffff


	//   ....[112]....
        /*0740*/ 	.word	0xffffffff


	//   ....[113]....
        /*0744*/ 	.word	0xffffffff


	//   ....[114]....
        /*0748*/ 	.word	0xffffffff


	//   ....[115]....
        /*074c*/ 	.word	0xffffffff


	//   ....[116]....
        /*0750*/ 	.word	0xffffffff


	//   ....[117]....
        /*0754*/ 	.word	0xffffffff


	//   ....[118]....
        /*0758*/ 	.word	0xffffffff


	//   ....[119]....
        /*075c*/ 	.word	0xffffffff


	//   ....[120]....
        /*0760*/ 	.word	0xffffffff


	//   ....[121]....
        /*0764*/ 	.word	0xffffffff


	//   ....[122]....
        /*0768*/ 	.word	0xffffffff


	//   ....[123]....
        /*076c*/ 	.word	0xffffffff


	//   ....[124]....
        /*0770*/ 	.word	0xffffffff


	//   ....[125]....
        /*0774*/ 	.word	0xffffffff


	//   ....[126]....
        /*0778*/ 	.word	0xffffffff


	//   ....[127]....
        /*077c*/ 	.word	0xffffffff


	//   ....[128]....
        /*0780*/ 	.word	0xffffffff


	//   ....[129]....
        /*0784*/ 	.word	0xffffffff


	//   ....[130]....
        /*0788*/ 	.word	0xffffffff


	//   ....[131]....
        /*078c*/ 	.word	0xffffffff


	//   ....[132]....
        /*0790*/ 	.word	0xffffffff


	//   ....[133]....
        /*0794*/ 	.word	0xffffffff


	//   ....[134]....
        /*0798*/ 	.word	0xffffffff


	//   ....[135]....
        /*079c*/ 	.word	0xffffffff


	//   ....[136]....
        /*07a0*/ 	.word	0xffffffff


	//   ....[137]....
        /*07a4*/ 	.word	0xffffffff


	//   ....[138]....
        /*07a8*/ 	.word	0xffffffff


	//   ....[139]....
        /*07ac*/ 	.word	0xffffffff


	//   ....[140]....
        /*07b0*/ 	.word	0xffffffff


	//   ....[141]....
        /*07b4*/ 	.word	0xffffffff


	//   ....[142]....
        /*07b8*/ 	.word	0xffffffff


	//   ....[143]....
        /*07bc*/ 	.word	0xffffffff


	//   ....[144]....
        /*07c0*/ 	.word	0xffffffff


	//   ....[145]....
        /*07c4*/ 	.word	0xffffffff


	//   ....[146]....
        /*07c8*/ 	.word	0xffffffff


	//   ....[147]....
        /*07cc*/ 	.word	0xffffffff


	//   ....[148]....
        /*07d0*/ 	.word	0xffffffff


	//   ....[149]....
        /*07d4*/ 	.word	0xffffffff


	//   ....[150]....
        /*07d8*/ 	.word	0xffffffff


	//   ....[151]....
        /*07dc*/ 	.word	0xffffffff


	//   ....[152]....
        /*07e0*/ 	.word	0xffffffff


	//   ....[153]....
        /*07e4*/ 	.word	0xffffffff


	//   ....[154]....
        /*07e8*/ 	.word	0xffffffff


	//   ....[155]....
        /*07ec*/ 	.word	0xffffffff


	//   ....[156]....
        /*07f0*/ 	.word	0xffffffff


	//   ....[157]....
        /*07f4*/ 	.word	0xffffffff


	//   ....[158]....
        /*07f8*/ 	.word	0xffffffff


	//   ....[159]....
        /*07fc*/ 	.word	0xffffffff


	//   ....[160]....
        /*0800*/ 	.word	0xffffffff


	//   ....[161]....
        /*0804*/ 	.word	0x0500000f


	//   ....[162]....
        /*0808*/ 	.word	0x0500000f


	//   ....[163]....
        /*080c*/ 	.word	0x0500000f


	//   ....[164]....
        /*0810*/ 	.word	0x0500000f


	//   ....[165]....
        /*0814*/ 	.word	0x0500000f


	//   ....[166]....
        /*0818*/ 	.word	0x0500000f


	//   ....[167]....
        /*081c*/ 	.word	0x0500000f


	//   ....[168]....
        /*0820*/ 	.word	0x0500000f


	//   ....[169]....
        /*0824*/ 	.word	0x0500000f


	//   ....[170]....
        /*0828*/ 	.word	0x0500000f


	//   ....[171]....
        /*082c*/ 	.word	0x0500000f


	//   ....[172]....
        /*0830*/ 	.word	0x0500000f


	//   ....[173]....
        /*0834*/ 	.word	0x0500000f


	//   ....[174]....
        /*0838*/ 	.word	0x0500000f


	//   ....[175]....
        /*083c*/ 	.word	0x0500000f


	//   ....[176]....
        /*0840*/ 	.word	0x0500000f


	//   ....[177]....
        /*0844*/ 	.word	0x0500000f


	//   ....[178]....
        /*0848*/ 	.word	0x0500000f


	//   ....[179]....
        /*084c*/ 	.word	0x0500000f


	//   ....[180]....
        /*0850*/ 	.word	0x0500000f


	//   ....[181]....
        /*0854*/ 	.word	0x0500000f


	//   ....[182]....
        /*0858*/ 	.word	0x0500000f


	//   ....[183]....
        /*085c*/ 	.word	0x0500000f


	//   ....[184]....
        /*0860*/ 	.word	0x0500000f


	//   ....[185]....
        /*0864*/ 	.word	0x0500000f


	//   ....[186]....
        /*0868*/ 	.word	0x0500000f


	//   ....[187]....
        /*086c*/ 	.word	0x0500000f


	//   ....[188]....
        /*0870*/ 	.word	0x0500000f


	//   ....[189]....
        /*0874*/ 	.word	0x0500000f


	//   ....[190]....
        /*0878*/ 	.word	0x0500000f


	//   ....[191]....
        /*087c*/ 	.word	0x0500000f


	//   ....[192]....
        /*0880*/ 	.word	0x0500000f


	//   ....[193]....
        /*0884*/ 	.word	0x0500000f


	//   ....[194]....
        /*0888*/ 	.word	0x0500000f


	//   ....[195]....
        /*088c*/ 	.word	0x0500000f


	//   ....[196]....
        /*0890*/ 	.word	0x0500000f


	//   ....[197]....
        /*0894*/ 	.word	0x0500000f


	//   ....[198]....
        /*0898*/ 	.word	0x0500000f


	//   ....[199]....
        /*089c*/ 	.word	0x0500000f


	//   ....[200]....
        /*08a0*/ 	.word	0x0500000f


	//   ....[201]....
        /*08a4*/ 	.word	0x0500000f


	//   ....[202]....
        /*08a8*/ 	.word	0x0500000f


	//   ....[203]....
        /*08ac*/ 	.word	0x0500000f


	//   ....[204]....
        /*08b0*/ 	.word	0x0500000f


	//   ....[205]....
        /*08b4*/ 	.word	0x0500000f


	//   ....[206]....
        /*08b8*/ 	.word	0x0500000f


	//   ....[207]....
        /*08bc*/ 	.word	0x0500000f


	//   ....[208]....
        /*08c0*/ 	.word	0x0500000f


	//   ....[209]....
        /*08c4*/ 	.word	0x0500000f


	//   ....[210]....
        /*08c8*/ 	.word	0x0500000f


	//   ....[211]....
        /*08cc*/ 	.word	0x0500000f


	//   ....[212]....
        /*08d0*/ 	.word	0x0500000f


	//   ....[213]....
        /*08d4*/ 	.word	0x0500000f


	//   ....[214]....
        /*08d8*/ 	.word	0x0500000f


	//   ....[215]....
        /*08dc*/ 	.word	0x0500000f


	//   ....[216]....
        /*08e0*/ 	.word	0x0500000f


	//   ....[217]....
        /*08e4*/ 	.word	0x0500000f


	//   ....[218]....
        /*08e8*/ 	.word	0x0500000f


	//   ....[219]....
        /*08ec*/ 	.word	0x0500000f


	//   ....[220]....
        /*08f0*/ 	.word	0x0500000f


	//   ....[221]....
        /*08f4*/ 	.word	0x0500000f


	//   ....[222]....
        /*08f8*/ 	.word	0x0500000f


	//   ....[223]....
        /*08fc*/ 	.word	0x0500000f


	//   ....[224]....
        /*0900*/ 	.word	0x0500000f


	//   ....[225]....
        /*0904*/ 	.word	0x0500000f


	//   ....[226]....
        /*0908*/ 	.word	0x0500000f


	//   ....[227]....
        /*090c*/ 	.word	0x0500000f


	//   ....[228]....
        /*0910*/ 	.word	0x0500000f


	//   ....[229]....
        /*0914*/ 	.word	0x0500000f


	//   ....[230]....
        /*0918*/ 	.word	0x0500000f


	//   ....[231]....
        /*091c*/ 	.word	0x0500000f


	//   ....[232]....
        /*0920*/ 	.word	0x0500000f


	//   ....[233]....
        /*0924*/ 	.word	0x0500000f


	//   ....[234]....
        /*0928*/ 	.word	0x0500000f


	//   ....[235]....
        /*092c*/ 	.word	0x0500000f


	//   ....[236]....
        /*0930*/ 	.word	0x0500000f


	//   ....[237]....
        /*0934*/ 	.word	0x0500000f


	//   ....[238]....
        /*0938*/ 	.word	0x0500000f


	//   ....[239]....
        /*093c*/ 	.word	0x0500000f


	//   ....[240]....
        /*0940*/ 	.word	0x0500000f


	//   ....[241]....
        /*0944*/ 	.word	0x0500000f


	//   ....[242]....
        /*0948*/ 	.word	0x0500000f


	//   ....[243]....
        /*094c*/ 	.word	0x0500000f


	//   ....[244]....
        /*0950*/ 	.word	0x0500000f


	//   ....[245]....
        /*0954*/ 	.word	0x0500000f


	//   ....[246]....
        /*0958*/ 	.word	0x0500000f


	//   ....[247]....
        /*095c*/ 	.word	0x0500000f


	//   ....[248]....
        /*0960*/ 	.word	0x0500000f


	//   ....[249]....
        /*0964*/ 	.word	0x0500000f


	//   ....[250]....
        /*0968*/ 	.word	0x0500000f


	//   ....[251]....
        /*096c*/ 	.word	0x0500000f


	//----- nvinfo : EIATTR_COOP_GROUP_INSTR_OFFSETS
	.align		4
.L_1078:
        /*0970*/ 	.byte	0x04, 0x28
        /*0972*/ 	.short	(.L_1080 - .L_1079)


	//   ....[0]....
.L_1079:
        /*0974*/ 	.word	0x00000060


	//   ....[1]....
        /*0978*/ 	.word	0x00000140


	//   ....[2]....
        /*097c*/ 	.word	0x00000180


	//   ....[3]....
        /*0980*/ 	.word	0x00000390


	//   ....[4]....
        /*0984*/ 	.word	0x000004f0


	//   ....[5]....
        /*0988*/ 	.word	0x00000610


	//   ....[6]....
        /*098c*/ 	.word	0x00000770


	//   ....[7]....
        /*0990*/ 	.word	0x000032c0


	//   ....[8]....
        /*0994*/ 	.word	0x000032d0


	//   ....[9]....
        /*0998*/ 	.word	0x00003d70


	//   ....[10]....
        /*099c*/ 	.word	0x00003d80


	//   ....[11]....
        /*09a0*/ 	.word	0x00004770


	//   ....[12]....
        /*09a4*/ 	.word	0x00004780


	//   ....[13]....
        /*09a8*/ 	.word	0x00004b40


	//   ....[14]....
        /*09ac*/ 	.word	0x00004b50


	//   ....[15]....
        /*09b0*/ 	.word	0x00005be0


	//   ....[16]....
        /*09b4*/ 	.word	0x00007bc0


	//   ....[17]....
        /*09b8*/ 	.word	0x00008330


	//   ....[18]....
        /*09bc*/ 	.word	0x00008340


	//   ....[19]....
        /*09c0*/ 	.word	0x00008350


	//   ....[20]....
        /*09c4*/ 	.word	0x00008360


	//   ....[21]....
        /*09c8*/ 	.word	0x00008680


	//   ....[22]....
        /*09cc*/ 	.word	0x00008690


	//   ....[23]....
        /*09d0*/ 	.word	0x000086a0


	//   ....[24]....
        /*09d4*/ 	.word	0x000086b0


	//   ....[25]....
        /*09d8*/ 	.word	0x00009a20


	//   ....[26]....
        /*09dc*/ 	.word	0x00009a40


	//   ....[27]....
        /*09e0*/ 	.word	0x00009a50


	//   ....[28]....
        /*09e4*/ 	.word	0x00009a60


	//   ....[29]....
        /*09e8*/ 	.word	0x00009b40


	//   ....[30]....
        /*09ec*/ 	.word	0x00009b60


	//   ....[31]....
        /*09f0*/ 	.word	0x00009b70


	//   ....[32]....
        /*09f4*/ 	.word	0x00009b80


	//   ....[33]....
        /*09f8*/ 	.word	0x0000b4d0


	//   ....[34]....
        /*09fc*/ 	.word	0x0000cca0


	//   ....[35]....
        /*0a00*/ 	.word	0x0000cfb0


	//   ....[36]....
        /*0a04*/ 	.word	0x0000d000


	//   ....[37]....
        /*0a08*/ 	.word	0x0000d0b0


	//   ....[38]....
        /*0a0c*/ 	.word	0x0000d420


	//   ....[39]....
        /*0a10*/ 	.word	0x0000d500


	//   ....[40]....
        /*0a14*/ 	.word	0x0000dda0


	//   ....[41]....
        /*0a18*/ 	.word	0x0000ee50


	//   ....[42]....
        /*0a1c*/ 	.word	0x0000fca0


	//   ....[43]....
        /*0a20*/ 	.word	0x0000fcc0


	//   ....[44]....
        /*0a24*/ 	.word	0x00010100


	//   ....[45]....
        /*0a28*/ 	.word	0x00010120


	//   ....[46]....
        /*0a2c*/ 	.word	0x00010550


	//   ....[47]....
        /*0a30*/ 	.word	0x000105a0


	//   ....[48]....
        /*0a34*/ 	.word	0x000116e0


	//   ....[49]....
        /*0a38*/ 	.word	0x00012730


	//   ....[50]....
        /*0a3c*/ 	.word	0x000135d0


	//   ....[51]....
        /*0a40*/ 	.word	0x000135f0


	//   ....[52]....
        /*0a44*/ 	.word	0x00013d40


	//   ....[53]....
        /*0a48*/ 	.word	0x00013dc0


	//   ....[54]....
        /*0a4c*/ 	.word	0x000149e0


	//   ....[55]....
        /*0a50*/ 	.word	0x00014b00


	//   ....[56]....
        /*0a54*/ 	.word	0x00014b20


	//   ....[57]....
        /*0a58*/ 	.word	0x00014c90


	//   ....[58]....
        /*0a5c*/ 	.word	0x00014e60


	//   ....[59]....
        /*0a60*/ 	.word	0x00016300


	//   ....[60]....
        /*0a64*/ 	.word	0x000166b0


	//   ....[61]....
        /*0a68*/ 	.word	0x000166e0


	//   ....[62]....
        /*0a6c*/ 	.word	0x000166f0


	//   ....[63]....
        /*0a70*/ 	.word	0x00016700


	//   ....[64]....
        /*0a74*/ 	.word	0x00017430


	//   ....[65]....
        /*0a78*/ 	.word	0x00017450


	//   ....[66]....
        /*0a7c*/ 	.word	0x000176f0


	//   ....[67]....
        /*0a80*/ 	.word	0x00017710


	//   ....[68]....
        /*0a84*/ 	.word	0x000180f0


	//   ....[69]....
        /*0a88*/ 	.word	0x00018130


	//   ....[70]....
        /*0a8c*/ 	.word	0x00018ab0


	//   ....[71]....
        /*0a90*/ 	.word	0x00018ad0


	//   ....[72]....
        /*0a94*/ 	.word	0x00019fc0


	//   ....[73]....
        /*0a98*/ 	.word	0x00019ff0


	//   ....[74]....
        /*0a9c*/ 	.word	0x0001a240


	//   ....[75]....
        /*0aa0*/ 	.word	0x0001a260


	//   ....[76]....
        /*0aa4*/ 	.word	0x0001a510


	//   ....[77]....
        /*0aa8*/ 	.word	0x0001a700


	//   ....[78]....
        /*0aac*/ 	.word	0x0001a730


	//   ....[79]....
        /*0ab0*/ 	.word	0x0001a760


	//   ....[80]....
        /*0ab4*/ 	.word	0x0001a790


	//   ....[81]....
        /*0ab8*/ 	.word	0x0001a7c0


	//   ....[82]....
        /*0abc*/ 	.word	0x0001a7f0


	//   ....[83]....
        /*0ac0*/ 	.word	0x0001a980


	//   ....[84]....
        /*0ac4*/ 	.word	0x0001a9b0


	//   ....[85]....
        /*0ac8*/ 	.word	0x0001a9e0


	//   ....[86]....
        /*0acc*/ 	.word	0x0001aa10


	//   ....[87]....
        /*0ad0*/ 	.word	0x0001aa40


	//   ....[88]....
        /*0ad4*/ 	.word	0x0001aa70


	//   ....[89]....
        /*0ad8*/ 	.word	0x0001ab00


	//   ....[90]....
        /*0adc*/ 	.word	0x0001ab30


	//   ....[91]....
        /*0ae0*/ 	.word	0x0001ab40


	//   ....[92]....
        /*0ae4*/ 	.word	0x0001ab80


	//   ....[93]....
        /*0ae8*/ 	.word	0x0001c070


	//   ....[94]....
        /*0aec*/ 	.word	0x0001eb70


	//   ....[95]....
        /*0af0*/ 	.word	0x0001eb90


	//   ....[96]....
        /*0af4*/ 	.word	0x0001ec20


	//   ....[97]....
        /*0af8*/ 	.word	0x0001ec40


	//   ....[98]....
        /*0afc*/ 	.word	0x0001ecc0


	//   ....[99]....
        /*0b00*/ 	.word	0x0001ece0


	//   ....[100]....
        /*0b04*/ 	.word	0x0001ecf0


	//   ....[101]....
        /*0b08*/ 	.word	0x0001ed00


	//   ....[102]....
        /*0b0c*/ 	.word	0x0001f4b0


	//   ....[103]....
        /*0b10*/ 	.word	0x0001f4e0


	//   ....[104]....
        /*0b14*/ 	.word	0x0001f590


	//   ....[105]....
        /*0b18*/ 	.word	0x0001f5a0


	//   ....[106]....
        /*0b1c*/ 	.word	0x0001f5b0


	//   ....[107]....
        /*0b20*/ 	.word	0x0001f5c0


	//   ....[108]....
        /*0b24*/ 	.word	0x0001f640


	//   ....[109]....
        /*0b28*/ 	.word	0x0001f650


	//   ....[110]....
        /*0b2c*/ 	.word	0x0001ffa0


	//   ....[111]....
        /*0b30*/ 	.word	0x00020030


	//   ....[112]....
        /*0b34*/ 	.word	0x000200b0


	//   ....[113]....
        /*0b38*/ 	.word	0x00020200


	//   ....[114]....
        /*0b3c*/ 	.word	0x00020260


	//   ....[115]....
        /*0b40*/ 	.word	0x00020280


	//   ....[116]....
        /*0b44*/ 	.word	0x00020290


	//   ....[117]....
        /*0b48*/ 	.word	0x00020520


	//   ....[118]....
        /*0b4c*/ 	.word	0x00020a60


	//   ....[119]....
        /*0b50*/ 	.word	0x00020a90


	//   ....[120]....
        /*0b54*/ 	.word	0x00020c80


	//   ....[121]....
        /*0b58*/ 	.word	0x00020cc0


	//   ....[122]....
        /*0b5c*/ 	.word	0x00020cd0


	//   ....[123]....
        /*0b60*/ 	.word	0x00020ce0


	//   ....[124]....
        /*0b64*/ 	.word	0x00020e30


	//   ....[125]....
        /*0b68*/ 	.word	0x00020f80


	//   ....[126]....
        /*0b6c*/ 	.word	0x00021770


	//   ....[127]....
        /*0b70*/ 	.word	0x00021790


	//   ....[128]....
        /*0b74*/ 	.word	0x000217e0


	//   ....[129]....
        /*0b78*/ 	.word	0x000217f0


	//   ....[130]....
        /*0b7c*/ 	.word	0x00021830


	//   ....[131]....
        /*0b80*/ 	.word	0x00021840


	//   ....[132]....
        /*0b84*/ 	.word	0x00021850


	//   ....[133]....
        /*0b88*/ 	.word	0x00021890


	//   ....[134]....
        /*0b8c*/ 	.word	0x00021b90


	//   ....[135]....
        /*0b90*/ 	.word	0x00021bd0


	//   ....[136]....
        /*0b94*/ 	.word	0x00021bf0


	//   ....[137]....
        /*0b98*/ 	.word	0x00021c10


	//   ....[138]....
        /*0b9c*/ 	.word	0x00021c40


	//   ....[139]....
        /*0ba0*/ 	.word	0x00021c60


	//   ....[140]....
        /*0ba4*/ 	.word	0x00021d60


	//   ....[141]....
        /*0ba8*/ 	.word	0x00021eb0


	//   ....[142]....
        /*0bac*/ 	.word	0x000224f0


	//   ....[143]....
        /*0bb0*/ 	.word	0x00022520


	//   ....[144]....
        /*0bb4*/ 	.word	0x00022580


	//   ....[145]....
        /*0bb8*/ 	.word	0x000225b0


	//   ....[146]....
        /*0bbc*/ 	.word	0x000225e0


	//   ....[147]....
        /*0bc0*/ 	.word	0x00022610


	//   ....[148]....
        /*0bc4*/ 	.word	0x00022640


	//   ....[149]....
        /*0bc8*/ 	.word	0x00022670


	//   ....[150]....
        /*0bcc*/ 	.word	0x00022810


	//   ....[151]....
        /*0bd0*/ 	.word	0x00022840


	//   ....[152]....
        /*0bd4*/ 	.word	0x00022870


	//   ....[153]....
        /*0bd8*/ 	.word	0x000228a0


	//   ....[154]....
        /*0bdc*/ 	.word	0x000228d0


	//   ....[155]....
        /*0be0*/ 	.word	0x00022900


	//   ....[156]....
        /*0be4*/ 	.word	0x000229c0


	//   ....[157]....
        /*0be8*/ 	.word	0x000229e0


	//   ....[158]....
        /*0bec*/ 	.word	0x00022a00


	//   ....[159]....
        /*0bf0*/ 	.word	0x00022a60


	//   ....[160]....
        /*0bf4*/ 	.word	0x00023490


	//   ....[161]....
        /*0bf8*/ 	.word	0x000237b0


	//   ....[162]....
        /*0bfc*/ 	.word	0x00023840


	//   ....[163]....
        /*0c00*/ 	.word	0x00023930


	//   ....[164]....
        /*0c04*/ 	.word	0x000239c0


	//   ....[165]....
        /*0c08*/ 	.word	0x00023aa0


	//   ....[166]....
        /*0c0c*/ 	.word	0x00023b30


	//   ....[167]....
        /*0c10*/ 	.word	0x00023c10


	//   ....[168]....
        /*0c14*/ 	.word	0x00023ca0


	//   ....[169]....
        /*0c18*/ 	.word	0x00023cf0


	//   ....[170]....
        /*0c1c*/ 	.word	0x00023d40


	//   ....[171]....
        /*0c20*/ 	.word	0x00023de0


	//   ....[172]....
        /*0c24*/ 	.word	0x00023e70


	//   ....[173]....
        /*0c28*/ 	.word	0x00023ec0


	//   ....[174]....
        /*0c2c*/ 	.word	0x00023f10


	//   ....[175]....
        /*0c30*/ 	.word	0x00024000


	//   ....[176]....
        /*0c34*/ 	.word	0x000240b0


	//   ....[177]....
        /*0c38*/ 	.word	0x00024130


	//   ....[178]....
        /*0c3c*/ 	.word	0x000241a0


	//   ....[179]....
        /*0c40*/ 	.word	0x000242f0


	//   ....[180]....
        /*0c44*/ 	.word	0x00024420


	//   ....[181]....
        /*0c48*/ 	.word	0x00024490


	//   ....[182]....
        /*0c4c*/ 	.word	0x000244e0


	//   ....[183]....
        /*0c50*/ 	.word	0x00024820


	//   ....[184]....
        /*0c54*/ 	.word	0x00024b00


	//   ....[185]....
        /*0c58*/ 	.word	0x00024bf0


	//   ....[186]....
        /*0c5c*/ 	.word	0x00024c90


	//   ....[187]....
        /*0c60*/ 	.word	0x00024cf0


	//   ....[188]....
        /*0c64*/ 	.word	0x00024de0


	//   ....[189]....
        /*0c68*/ 	.word	0x00024e50


	//   ....[190]....
        /*0c6c*/ 	.word	0x00024f40


	//   ....[191]....
        /*0c70*/ 	.word	0x00024fb0


	//   ....[192]....
        /*0c74*/ 	.word	0x00025050


	//   ....[193]....
        /*0c78*/ 	.word	0x00025140


	//   ....[194]....
        /*0c7c*/ 	.word	0x000251e0


	//   ....[195]....
        /*0c80*/ 	.word	0x00025240


	//   ....[196]....
        /*0c84*/ 	.word	0x00025300


	//   ....[197]....
        /*0c88*/ 	.word	0x00025360


	//   ....[198]....
        /*0c8c*/ 	.word	0x00025400


	//   ....[199]....
        /*0c90*/ 	.word	0x000254b0


	//   ....[200]....
        /*0c94*/ 	.word	0x00025550


	//   ....[201]....
        /*0c98*/ 	.word	0x00025880


	//   ....[202]....
        /*0c9c*/ 	.word	0x00025940


	//   ....[203]....
        /*0ca0*/ 	.word	0x00025bb0


	//   ....[204]....
        /*0ca4*/ 	.word	0x00025c30


	//   ....[205]....
        /*0ca8*/ 	.word	0x00025e40


	//   ....[206]....
        /*0cac*/ 	.word	0x00025e90


	//   ....[207]....
        /*0cb0*/ 	.word	0x00026000


	//   ....[208]....
        /*0cb4*/ 	.word	0x00026090


	//   ....[209]....
        /*0cb8*/ 	.word	0x000261d0


	//   ....[210]....
        /*0cbc*/ 	.word	0x000262d0


	//   ....[211]....
        /*0cc0*/ 	.word	0x00026540


	//   ....[212]....
        /*0cc4*/ 	.word	0x00026590


	//   ....[213]....
        /*0cc8*/ 	.word	0x00026760


	//   ....[214]....
        /*0ccc*/ 	.word	0x000267b0


	//   ....[215]....
        /*0cd0*/ 	.word	0x00026980


	//   ....[216]....
        /*0cd4*/ 	.word	0x000269d0


	//   ....[217]....
        /*0cd8*/ 	.word	0x00026ac0


	//   ....[218]....
        /*0cdc*/ 	.word	0x00026b60


	//   ....[219]....
        /*0ce0*/ 	.word	0x00026bc0


	//   ....[220]....
        /*0ce4*/ 	.word	0x00026c70


	//   ....[221]....
        /*0ce8*/ 	.word	0x00026cd0


	//   ....[222]....
        /*0cec*/ 	.word	0x00026d80


	//   ....[223]....
        /*0cf0*/ 	.word	0x00026de0


	//   ....[224]....
        /*0cf4*/ 	.word	0x00026e90


	//   ....[225]....
        /*0cf8*/ 	.word	0x00026f80


	//   ....[226]....
        /*0cfc*/ 	.word	0x00027060


	//   ....[227]....
        /*0d00*/ 	.word	0x00027170


	//   ....[228]....
        /*0d04*/ 	.word	0x00027270


	//   ....[229]....
        /*0d08*/ 	.word	0x000273a0


	//   ....[230]....
        /*0d0c*/ 	.word	0x00027480


	//   ....[231]....
        /*0d10*/ 	.word	0x00027580


	//   ....[232]....
        /*0d14*/ 	.word	0x00027660


	//   ....[233]....
        /*0d18*/ 	.word	0x000276f0


	//   ....[234]....
        /*0d1c*/ 	.word	0x00027790


	//   ....[235]....
        /*0d20*/ 	.word	0x00027900


	//   ....[236]....
        /*0d24*/ 	.word	0x00027970


	//   ....[237]....
        /*0d28*/ 	.word	0x000279e0


	//   ....[238]....
        /*0d2c*/ 	.word	0x00027a50


	//   ....[239]....
        /*0d30*/ 	.word	0x00027ac0


	//   ....[240]....
        /*0d34*/ 	.word	0x00027b40


	//   ....[241]....
        /*0d38*/ 	.word	0x00027bc0


	//   ....[242]....
        /*0d3c*/ 	.word	0x00027c50


	//   ....[243]....
        /*0d40*/ 	.word	0x00027cc0


	//   ....[244]....
        /*0d44*/ 	.word	0x00027d30


	//   ....[245]....
        /*0d48*/ 	.word	0x00027da0


	//   ....[246]....
        /*0d4c*/ 	.word	0x00027e20


	//   ....[247]....
        /*0d50*/ 	.word	0x00027e90


	//   ....[248]....
        /*0d54*/ 	.word	0x00027f40


	//   ....[249]....
        /*0d58*/ 	.word	0x00027f90


	//   ....[250]....
        /*0d5c*/ 	.word	0x00028020


	//   ....[251]....
        /*0d60*/ 	.word	0x00028150


	//----- nvinfo : EIATTR_REG_RECONFIG
	.align		4
.L_1080:
        /*0d64*/ 	.byte	0x01, 0x54
	.zero		2


	//----- nvinfo : EIATTR_SYSCALL_OFFSETS
	.align		4
        /*0d68*/ 	.byte	0x04, 0x46
        /*0d6a*/ 	.short	(.L_1082 - .L_1081)


	//   ....[0]....
.L_1081:
        /*0d6c*/ 	.word	0x00002540


	//   ....[1]....
        /*0d70*/ 	.word	0x00002690


	//   ....[2]....
        /*0d74*/ 	.word	0x00007d70


	//   ....[3]....
        /*0d78*/ 	.word	0x000080a0


	//   ....[4]....
        /*0d7c*/ 	.word	0x0001df30


	//   ....[5]....
        /*0d80*/ 	.word	0x0001e080


	//   ....[6]....
        /*0d84*/ 	.word	0x0001e170


	//   ....[7]....
        /*0d88*/ 	.word	0x0001f0d0


	//   ....[8]....
        /*0d8c*/ 	.word	0x0001f920


	//----- nvinfo : EIATTR_MBARRIER_INSTR_OFFSETS
	.align		4
.L_1082:
        /*0d90*/ 	.byte	0x04, 0x39
        /*0d92*/ 	.short	(.L_1084 - .L_1083)


	//   ....[0]....
.L_1083:
        /*0d94*/ 	.word	0x00000270
        /*0d98*/ 	.word	0x000000ff
        /*0d9c*/ 	.word	0x00038800
        /*0da0*/ 	.short	0x0100
        /*0da2*/ 	.byte	0x08
	.zero		1


	//   ....[1]....
        /*0da4*/ 	.word	0x00000280
        /*0da8*/ 	.word	0x000000ff
        /*0dac*/ 	.word	0x00038810
        /*0db0*/ 	.short	0x0100
        /*0db2*/ 	.byte	0x08
	.zero		1


	//   ....[2]....
        /*0db4*/ 	.word	0x00000290
        /*0db8*/ 	.word	0x000000ff
        /*0dbc*/ 	.word	0x00038820
        /*0dc0*/ 	.short	0x0100
        /*0dc2*/ 	.byte	0x08
	.zero		1


	//   ....[3]....
        /*0dc4*/ 	.word	0x00000340
        /*0dc8*/ 	.word	0x000000ff
        /*0dcc*/ 	.word	0x00038830
        /*0dd0*/ 	.short	0x0100
        /*0dd2*/ 	.byte	0x06
	.zero		1


	//   ....[4]....
        /*0dd4*/ 	.word	0x00000350
        /*0dd8*/ 	.word	0x000000ff
        /*0ddc*/ 	.word	0x00038840
        /*0de0*/ 	.short	0x0100
        /*0de2*/ 	.byte	0x06
	.zero		1


	//   ....[5]....
        /*0de4*/ 	.word	0x00000360
        /*0de8*/ 	.word	0x000000ff
        /*0dec*/ 	.word	0x00038838
        /*0df0*/ 	.short	0x0100
        /*0df2*/ 	.byte	0x06
	.zero		1


	//   ....[6]....
        /*0df4*/ 	.word	0x00000370
        /*0df8*/ 	.word	0x000000ff
        /*0dfc*/ 	.word	0x00038848
        /*0e00*/ 	.short	0x0100
        /*0e02*/ 	.byte	0x06
	.zero		1


	//   ....[7]....
        /*0e04*/ 	.word	0x000004a0
        /*0e08*/ 	.word	0x000000ff
        /*0e0c*/ 	.word	0x00038850
        /*0e10*/ 	.short	0x0100
        /*0e12*/ 	.byte	0x08
	.zero		1


	//   ....[8]....
        /*0e14*/ 	.word	0x000004b0
        /*0e18*/ 	.word	0x000000ff
        /*0e1c*/ 	.word	0x00038860
        /*0e20*/ 	.short	0x0100
        /*0e22*/ 	.byte	0x08
	.zero		1


	//   ....[9]....
        /*0e24*/ 	.word	0x000004c0
        /*0e28*/ 	.word	0x000000ff
        /*0e2c*/ 	.word	0x00038858
        /*0e30*/ 	.short	0x0100
        /*0e32*/ 	.byte	0x08
	.zero		1


	//   ....[10]....
        /*0e34*/ 	.word	0x000004d0
        /*0e38*/ 	.word	0x000000ff
        /*0e3c*/ 	.word	0x00038868
        /*0e40*/ 	.short	0x0100
        /*0e42*/ 	.byte	0x08
	.zero		1


	//   ....[11]....
        /*0e44*/ 	.word	0x000005c0
        /*0e48*/ 	.word	0x000000ff
        /*0e4c*/ 	.word	0x00038870
        /*0e50*/ 	.short	0x0100
        /*0e52*/ 	.byte	0x06
	.zero		1


	//   ....[12]....
        /*0e54*/ 	.word	0x000005d0
        /*0e58*/ 	.word	0x000000ff
        /*0e5c*/ 	.word	0x00038880
        /*0e60*/ 	.short	0x0100
        /*0e62*/ 	.byte	0x06
	.zero		1


	//   ....[13]....
        /*0e64*/ 	.word	0x000005e0
        /*0e68*/ 	.word	0x000000ff
        /*0e6c*/ 	.word	0x00038878
        /*0e70*/ 	.short	0x0100
        /*0e72*/ 	.byte	0x06
	.zero		1


	//   ....[14]....
        /*0e74*/ 	.word	0x000005f0
        /*0e78*/ 	.word	0x000000ff
        /*0e7c*/ 	.word	0x00038888
        /*0e80*/ 	.short	0x0100
        /*0e82*/ 	.byte	0x06
	.zero		1


	//   ....[15]....
        /*0e84*/ 	.word	0x00000720
        /*0e88*/ 	.word	0x000000ff
        /*0e8c*/ 	.word	0x00038890
        /*0e90*/ 	.short	0x0100
        /*0e92*/ 	.byte	0x08
	.zero		1


	//   ....[16]....
        /*0e94*/ 	.word	0x00000730
        /*0e98*/ 	.word	0x000000ff
        /*0e9c*/ 	.word	0x000388a0
        /*0ea0*/ 	.short	0x0100
        /*0ea2*/ 	.byte	0x08
	.zero		1


	//   ....[17]....
        /*0ea4*/ 	.word	0x00000740
        /*0ea8*/ 	.word	0x000000ff
        /*0eac*/ 	.word	0x00038898
        /*0eb0*/ 	.short	0x0100
        /*0eb2*/ 	.byte	0x08
	.zero		1


	//   ....[18]....
        /*0eb4*/ 	.word	0x00000750
        /*0eb8*/ 	.word	0x000000ff
        /*0ebc*/ 	.word	0x000388a8
        /*0ec0*/ 	.short	0x0100
        /*0ec2*/ 	.byte	0x08
	.zero		1


	//   ....[19]....
        /*0ec4*/ 	.word	0x00000880
        /*0ec8*/ 	.word	0x000000ff
        /*0ecc*/ 	.word	0x000388b0
        /*0ed0*/ 	.short	0x0100
        /*0ed2*/ 	.byte	0x08
	.zero		1


	//   ....[20]....
        /*0ed4*/ 	.word	0x00000890
        /*0ed8*/ 	.word	0x000000ff
        /*0edc*/ 	.word	0x000388c0
        /*0ee0*/ 	.short	0x0100
        /*0ee2*/ 	.byte	0x08
	.zero		1


	//   ....[21]....
        /*0ee4*/ 	.word	0x000008a0
        /*0ee8*/ 	.word	0x000000ff
        /*0eec*/ 	.word	0x000388b8
        /*0ef0*/ 	.short	0x0100
        /*0ef2*/ 	.byte	0x08
	.zero		1


	//   ....[22]....
        /*0ef4*/ 	.word	0x000008b0
        /*0ef8*/ 	.word	0x000000ff
        /*0efc*/ 	.word	0x000388c8
        /*0f00*/ 	.short	0x0100
        /*0f02*/ 	.byte	0x08
	.zero		1


	//   ....[23]....
        /*0f04*/ 	.word	0x00003270
        /*0f08*/ 	.word	0x0000003d
        /*0f0c*/ 	.word	0x00038890
        /*0f10*/ 	.short	0x010a
        /*0f12*/ 	.byte	0x3f
	.zero		1


	//   ....[24]....
        /*0f14*/ 	.word	0x00003d20
        /*0f18*/ 	.word	0x0000003d
        /*0f1c*/ 	.word	0x00038890
        /*0f20*/ 	.short	0x010a
        /*0f22*/ 	.byte	0x3f
	.zero		1


	//   ....[25]....
        /*0f24*/ 	.word	0x000045e0
        /*0f28*/ 	.word	0x0000003d
        /*0f2c*/ 	.word	0x00038890
        /*0f30*/ 	.short	0x010a
        /*0f32*/ 	.byte	0x3f
	.zero		1


	//   ....[26]....
        /*0f34*/ 	.word	0x000049a0
        /*0f38*/ 	.word	0x00000004
        /*0f3c*/ 	.word	0x00000000
        /*0f40*/ 	.short	0x0101
        /*0f42*/ 	.byte	0x3f
	.zero		1


	//   ....[27]....
        /*0f44*/ 	.word	0x000049e0
        /*0f48*/ 	.word	0x0000003d
        /*0f4c*/ 	.word	0x000388b0
        /*0f50*/ 	.short	0x010a
        /*0f52*/ 	.byte	0x3f
	.zero		1


	//   ....[28]....
        /*0f54*/ 	.word	0x000052a0
        /*0f58*/ 	.word	0x0000003d
        /*0f5c*/ 	.word	0x00000000
        /*0f60*/ 	.short	0x0101
        /*0f62*/ 	.byte	0x3f
	.zero		1


	//   ....[29]....
        /*0f64*/ 	.word	0x00005f60
        /*0f68*/ 	.word	0x0000000b
        /*0f6c*/ 	.word	0x00000000
        /*0f70*/ 	.short	0x0101
        /*0f72*/ 	.byte	0x3f
	.zero		1


	//   ....[30]....
        /*0f74*/ 	.word	0x00006b20
        /*0f78*/ 	.word	0x0000000a
        /*0f7c*/ 	.word	0x00000000
        /*0f80*/ 	.short	0x0101
        /*0f82*/ 	.byte	0x3f
	.zero		1


	//   ....[31]....
        /*0f84*/ 	.word	0x00007e10
        /*0f88*/ 	.word	0x00000011
        /*0f8c*/ 	.word	0x00038800
        /*0f90*/ 	.short	0x010a
        /*0f92*/ 	.byte	0x3f
	.zero		1


	//   ....[32]....
        /*0f94*/ 	.word	0x00007e60
        /*0f98*/ 	.word	0x00000011
        /*0f9c*/ 	.word	0x00038800
        /*0fa0*/ 	.short	0x010a
        /*0fa2*/ 	.byte	0x3f
	.zero		1


	//   ....[33]....
        /*0fa4*/ 	.word	0x00008930
        /*0fa8*/ 	.word	0x00000011
        /*0fac*/ 	.word	0x00038800
        /*0fb0*/ 	.short	0x010a
        /*0fb2*/ 	.byte	0x3f
	.zero		1


	//   ....[34]....
        /*0fb4*/ 	.word	0x00009e90
        /*0fb8*/ 	.word	0x00000011
        /*0fbc*/ 	.word	0x00038800
        /*0fc0*/ 	.short	0x010a
        /*0fc2*/ 	.byte	0x3f
	.zero		1


	//   ....[35]....
        /*0fc4*/ 	.word	0x0000ae40
        /*0fc8*/ 	.word	0x00000014
        /*0fcc*/ 	.word	0x00038830
        /*0fd0*/ 	.short	0x010a
        /*0fd2*/ 	.byte	0x3f
	.zero		1


	//   ....[36]....
        /*0fd4*/ 	.word	0x0000aef0
        /*0fd8*/ 	.word	0x00000014
        /*0fdc*/ 	.word	0x00038830
        /*0fe0*/ 	.short	0x010a
        /*0fe2*/ 	.byte	0x3f
	.zero		1


	//   ....[37]....
        /*0fe4*/ 	.word	0x0000b200
        /*0fe8*/ 	.word	0x00000011
        /*0fec*/ 	.word	0x00038810
        /*0ff0*/ 	.short	0x010a
        /*0ff2*/ 	.byte	0x3f
	.zero		1


	//   ....[38]....
        /*0ff4*/ 	.word	0x0000b250
        /*0ff8*/ 	.word	0x00000014
        /*0ffc*/ 	.word	0x00038850
        /*1000*/ 	.short	0x010a
        /*1002*/ 	.byte	0x3f
	.zero		1


	//   ....[39]....
        /*1004*/ 	.word	0x0000b2c0
        /*1008*/ 	.word	0x00000014
        /*100c*/ 	.word	0x00038850
        /*1010*/ 	.short	0x010a
        /*1012*/ 	.byte	0x3f
	.zero		1


	//   ....[40]....
        /*1014*/ 	.word	0x0000d680
        /*1018*/ 	.word	0x0000001b
        /*101c*/ 	.word	0x00000000
        /*1020*/ 	.short	0x0101
        /*1022*/ 	.byte	0x3f
	.zero		1


	//   ....[41]....
        /*1024*/ 	.word	0x0000de60
        /*1028*/ 	.word	0x00000014
        /*102c*/ 	.word	0x00000000
        /*1030*/ 	.short	0x0101
        /*1032*/ 	.byte	0x3f
	.zero		1


	//   ....[42]....
        /*1034*/ 	.word	0x0000dff0
        /*1038*/ 	.word	0x00000015
        /*103c*/ 	.word	0x00038830
        /*1040*/ 	.short	0x010a
        /*1042*/ 	.byte	0x3f
	.zero		1


	//   ....[43]....
        /*1044*/ 	.word	0x0000e060
        /*1048*/ 	.word	0x00000015
        /*104c*/ 	.word	0x00038830
        /*1050*/ 	.short	0x010a
        /*1052*/ 	.byte	0x3f
	.zero		1


	//   ....[44]....
        /*1054*/ 	.word	0x0000e2d0
        /*1058*/ 	.word	0x00000015
        /*105c*/ 	.word	0x00038850
        /*1060*/ 	.short	0x010a
        /*1062*/ 	.byte	0x3f
	.zero		1


	//   ....[45]....
        /*1064*/ 	.word	0x0000e320
        /*1068*/ 	.word	0x00000015
        /*106c*/ 	.word	0x00038850
        /*1070*/ 	.short	0x010a
        /*1072*/ 	.byte	0x3f
	.zero		1


	//   ....[46]....
        /*1074*/ 	.word	0x00010280
        /*1078*/ 	.word	0x0000000d
        /*107c*/ 	.word	0x00000000
        /*1080*/ 	.short	0x0101
        /*1082*/ 	.byte	0x3f
	.zero		1


	//   ....[47]....
        /*1084*/ 	.word	0x00011790
        /*1088*/ 	.word	0x00000015
        /*108c*/ 	.word	0x00000000
        /*1090*/ 	.short	0x0101
        /*1092*/ 	.byte	0x3f
	.zero		1


	//   ....[48]....
        /*1094*/ 	.word	0x000118d0
        /*1098*/ 	.word	0x00000015
        /*109c*/ 	.word	0x00038830
        /*10a0*/ 	.short	0x010a
        /*10a2*/ 	.byte	0x3f
	.zero		1


	//   ....[49]....
        /*10a4*/ 	.word	0x00011940
        /*10a8*/ 	.word	0x00000015
        /*10ac*/ 	.word	0x00038830
        /*10b0*/ 	.short	0x010a
        /*10b2*/ 	.byte	0x3f
	.zero		1


	//   ....[50]....
        /*10b4*/ 	.word	0x00011bb0
        /*10b8*/ 	.word	0x00000015
        /*10bc*/ 	.word	0x00038850
        /*10c0*/ 	.short	0x010a
        /*10c2*/ 	.byte	0x3f
	.zero		1


	//   ....[51]....
        /*10c4*/ 	.word	0x00011c00
        /*10c8*/ 	.word	0x00000015
        /*10cc*/ 	.word	0x00038850
        /*10d0*/ 	.short	0x010a
        /*10d2*/ 	.byte	0x3f
	.zero		1


	//   ....[52]....
        /*10d4*/ 	.word	0x000138b0
        /*10d8*/ 	.word	0x00000000
        /*10dc*/ 	.word	0x00000000
        /*10e0*/ 	.short	0x0101
        /*10e2*/ 	.byte	0x3f
	.zero		1


	//   ....[53]....
        /*10e4*/ 	.word	0x00014a80
        /*10e8*/ 	.word	0x00000015
        /*10ec*/ 	.word	0x00000000
        /*10f0*/ 	.short	0x0101
        /*10f2*/ 	.byte	0x3f
	.zero		1


	//   ....[54]....
        /*10f4*/ 	.word	0x00017180
        /*10f8*/ 	.word	0x00000000
        /*10fc*/ 	.word	0x00000000
        /*1100*/ 	.short	0x0101
        /*1102*/ 	.byte	0x3f
	.zero		1


	//   ....[55]....
        /*1104*/ 	.word	0x00018120
        /*1108*/ 	.word	0x00000002
        /*110c*/ 	.word	0x00000000
        /*1110*/ 	.short	0x0101
        /*1112*/ 	.byte	0x3f
	.zero		1


	//   ....[56]....
        /*1114*/ 	.word	0x0001c150
        /*1118*/ 	.word	0x00000012
        /*111c*/ 	.word	0x00038820
        /*1120*/ 	.short	0x010a
        /*1122*/ 	.byte	0x3f
	.zero		1


	//   ....[57]....
        /*1124*/ 	.word	0x0001c1e0
        /*1128*/ 	.word	0x00000003
        /*112c*/ 	.word	0x000388a0
        /*1130*/ 	.short	0x010a
        /*1132*/ 	.byte	0x3f
	.zero		1


	//   ....[58]....
        /*1134*/ 	.word	0x0001c430
        /*1138*/ 	.word	0x00000003
        /*113c*/ 	.word	0x000388c0
        /*1140*/ 	.short	0x010a
        /*1142*/ 	.byte	0x3f
	.zero		1


	//   ....[59]....
        /*1144*/ 	.word	0x0001ce00
        /*1148*/ 	.word	0x00000009
        /*114c*/ 	.word	0x000388a0
        /*1150*/ 	.short	0x010a
        /*1152*/ 	.byte	0x3f
	.zero		1


	//   ....[60]....
        /*1154*/ 	.word	0x0001d040
        /*1158*/ 	.word	0x00000009
        /*115c*/ 	.word	0x000388c0
        /*1160*/ 	.short	0x010a
        /*1162*/ 	.byte	0x3f
	.zero		1


	//   ....[61]....
        /*1164*/ 	.word	0x0001e960
        /*1168*/ 	.word	0x0000001a
        /*116c*/ 	.word	0x00038840
        /*1170*/ 	.short	0x010a
        /*1172*/ 	.byte	0x3f
	.zero		1


	//   ....[62]....
        /*1174*/ 	.word	0x0001ee00
        /*1178*/ 	.word	0x0000001a
        /*117c*/ 	.word	0x00038830
        /*1180*/ 	.short	0x0107
        /*1182*/ 	.byte	0x3f
	.zero		1


	//   ....[63]....
        /*1184*/ 	.word	0x0001eed0
        /*1188*/ 	.word	0x0000001a
        /*118c*/ 	.word	0x00038830
        /*1190*/ 	.short	0x0101
        /*1192*/ 	.byte	0x3f
	.zero		1


	//   ....[64]....
        /*1194*/ 	.word	0x0001f760
        /*1198*/ 	.word	0x00000012
        /*119c*/ 	.word	0x00038800
        /*11a0*/ 	.short	0x0107
        /*11a2*/ 	.byte	0x3f
	.zero		1


	//   ....[65]....
        /*11a4*/ 	.word	0x0001f7f0
        /*11a8*/ 	.word	0x00000012
        /*11ac*/ 	.word	0x00038800
        /*11b0*/ 	.short	0x0101
        /*11b2*/ 	.byte	0x3f
	.zero		1


	//   ....[66]....
        /*11b4*/ 	.word	0x000206e0
        /*11b8*/ 	.word	0x00000012
        /*11bc*/ 	.word	0x00038810
        /*11c0*/ 	.short	0x0107
        /*11c2*/ 	.byte	0x3f
	.zero		1


	//   ....[67]....
        /*11c4*/ 	.word	0x000207e0
        /*11c8*/ 	.word	0x00000012
        /*11cc*/ 	.word	0x00038810
        /*11d0*/ 	.short	0x0101
        /*11d2*/ 	.byte	0x3f
	.zero		1


	//   ....[68]....
        /*11d4*/ 	.word	0x00020800
        /*11d8*/ 	.word	0x00000012
        /*11dc*/ 	.word	0x00038820
        /*11e0*/ 	.short	0x010a
        /*11e2*/ 	.byte	0x3f
	.zero		1


	//   ....[69]....
        /*11e4*/ 	.word	0x00020890
        /*11e8*/ 	.word	0x0000001a
        /*11ec*/ 	.word	0x00038860
        /*11f0*/ 	.short	0x010a
        /*11f2*/ 	.byte	0x3f
	.zero		1


	//   ....[70]....
        /*11f4*/ 	.word	0x000211a0
        /*11f8*/ 	.word	0x0000001a
        /*11fc*/ 	.word	0x00038850
        /*1200*/ 	.short	0x0107
        /*1202*/ 	.byte	0x3f
	.zero		1


	//   ....[71]....
        /*1204*/ 	.word	0x00021270
        /*1208*/ 	.word	0x0000001a
        /*120c*/ 	.word	0x00038850
        /*1210*/ 	.short	0x0101
        /*1212*/ 	.byte	0x3f
	.zero		1


	//   ....[72]....
        /*1214*/ 	.word	0x000215f0
        /*1218*/ 	.word	0x00000006
        /*121c*/ 	.word	0x00038840
        /*1220*/ 	.short	0x010a
        /*1222*/ 	.byte	0x3f
	.zero		1


	//   ....[73]....
        /*1224*/ 	.word	0x00021910
        /*1228*/ 	.word	0x00000006
        /*122c*/ 	.word	0x00038830
        /*1230*/ 	.short	0x0107
        /*1232*/ 	.byte	0x3f
	.zero		1


	//   ....[74]....
        /*1234*/ 	.word	0x000219d0
        /*1238*/ 	.word	0x00000006
        /*123c*/ 	.word	0x00038830
        /*1240*/ 	.short	0x0101
        /*1242*/ 	.byte	0x3f
	.zero		1


	//   ....[75]....
        /*1244*/ 	.word	0x00021a00
        /*1248*/ 	.word	0x00000006
        /*124c*/ 	.word	0x00038860
        /*1250*/ 	.short	0x010a
        /*1252*/ 	.byte	0x3f
	.zero		1


	//   ....[76]....
        /*1254*/ 	.word	0x000220b0
        /*1258*/ 	.word	0x00000006
        /*125c*/ 	.word	0x00038850
        /*1260*/ 	.short	0x0107
        /*1262*/ 	.byte	0x3f
	.zero		1


	//   ....[77]....
        /*1264*/ 	.word	0x00022170
        /*1268*/ 	.word	0x00000006
        /*126c*/ 	.word	0x00038850
        /*1270*/ 	.short	0x0101
        /*1272*/ 	.byte	0x3f
	.zero		1


	//   ....[78]....
        /*1274*/ 	.word	0x00023410
        /*1278*/ 	.word	0x00000007
        /*127c*/ 	.word	0x00038820
        /*1280*/ 	.short	0x010a
        /*1282*/ 	.byte	0x3f
	.zero		1


	//   ....[79]....
        /*1284*/ 	.word	0x00023580
        /*1288*/ 	.word	0x00000005
        /*128c*/ 	.word	0x00038840
        /*1290*/ 	.short	0x010a
        /*1292*/ 	.byte	0x3f
	.zero		1


	//   ....[80]....
        /*1294*/ 	.word	0x00023620
        /*1298*/ 	.word	0x00000003
        /*129c*/ 	.word	0x00038840
        /*12a0*/ 	.short	0x010a
        /*12a2*/ 	.byte	0x3f
	.zero		1


	//   ....[81]....
        /*12a4*/ 	.word	0x00023660
        /*12a8*/ 	.word	0x00000005
        /*12ac*/ 	.word	0x00038860
        /*12b0*/ 	.short	0x010a
        /*12b2*/ 	.byte	0x3f
	.zero		1


	//   ....[82]....
        /*12b4*/ 	.word	0x000236a0
        /*12b8*/ 	.word	0x00000003
        /*12bc*/ 	.word	0x00038860
        /*12c0*/ 	.short	0x010a
        /*12c2*/ 	.byte	0x3f
	.zero		1


	//   ....[83]....
        /*12c4*/ 	.word	0x00023700
        /*12c8*/ 	.word	0x0000003d
        /*12cc*/ 	.word	0x00038890
        /*12d0*/ 	.short	0x010a
        /*12d2*/ 	.byte	0x3f
	.zero		1


	//   ....[84]....
        /*12d4*/ 	.word	0x00023880
        /*12d8*/ 	.word	0x0000003d
        /*12dc*/ 	.word	0x00038890
        /*12e0*/ 	.short	0x010a
        /*12e2*/ 	.byte	0x3f
	.zero		1


	//   ....[85]....
        /*12e4*/ 	.word	0x00023a00
        /*12e8*/ 	.word	0x0000003d
        /*12ec*/ 	.word	0x00038890
        /*12f0*/ 	.short	0x010a
        /*12f2*/ 	.byte	0x3f
	.zero		1


	//   ....[86]....
        /*12f4*/ 	.word	0x00023b60
        /*12f8*/ 	.word	0x0000003d
        /*12fc*/ 	.word	0x000388b0
        /*1300*/ 	.short	0x010a
        /*1302*/ 	.byte	0x3f
	.zero		1


	//   ....[87]....
        /*1304*/ 	.word	0x00023f40
        /*1308*/ 	.word	0x00000011
        /*130c*/ 	.word	0x00038800
        /*1310*/ 	.short	0x010a
        /*1312*/ 	.byte	0x3f
	.zero		1


	//   ....[88]....
        /*1314*/ 	.word	0x00024510
        /*1318*/ 	.word	0x00000011
        /*131c*/ 	.word	0x00038800
        /*1320*/ 	.short	0x010a
        /*1322*/ 	.byte	0x3f
	.zero		1


	//   ....[89]....
        /*1324*/ 	.word	0x00024560
        /*1328*/ 	.word	0x00000014
        /*132c*/ 	.word	0x00038830
        /*1330*/ 	.short	0x010a
        /*1332*/ 	.byte	0x3f
	.zero		1


	//   ....[90]....
        /*1334*/ 	.word	0x000245b0
        /*1338*/ 	.word	0x00000011
        /*133c*/ 	.word	0x00038810
        /*1340*/ 	.short	0x010a
        /*1342*/ 	.byte	0x3f
	.zero		1


	//   ....[91]....
        /*1344*/ 	.word	0x00024600
        /*1348*/ 	.word	0x00000014
        /*134c*/ 	.word	0x00038850
        /*1350*/ 	.short	0x010a
        /*1352*/ 	.byte	0x3f
	.zero		1


	//   ....[92]....
        /*1354*/ 	.word	0x00024650
        /*1358*/ 	.word	0x00000015
        /*135c*/ 	.word	0x00038830
        /*1360*/ 	.short	0x010a
        /*1362*/ 	.byte	0x3f
	.zero		1


	//   ....[93]....
        /*1364*/ 	.word	0x000246a0
        /*1368*/ 	.word	0x00000015
        /*136c*/ 	.word	0x00038850
        /*1370*/ 	.short	0x010a
        /*1372*/ 	.byte	0x3f
	.zero		1


	//   ....[94]....
        /*1374*/ 	.word	0x000246f0
        /*1378*/ 	.word	0x00000015
        /*137c*/ 	.word	0x00038830
        /*1380*/ 	.short	0x010a
        /*1382*/ 	.byte	0x3f
	.zero		1


	//   ....[95]....
        /*1384*/ 	.word	0x00024740
        /*1388*/ 	.word	0x00000015
        /*138c*/ 	.word	0x00038850
        /*1390*/ 	.short	0x010a
        /*1392*/ 	.byte	0x3f
	.zero		1


	//   ....[96]....
        /*1394*/ 	.word	0x000248e0
        /*1398*/ 	.word	0x00000012
        /*139c*/ 	.word	0x00038820
        /*13a0*/ 	.short	0x010a
        /*13a2*/ 	.byte	0x3f
	.zero		1


	//   ....[97]....
        /*13a4*/ 	.word	0x00024930
        /*13a8*/ 	.word	0x00000003
        /*13ac*/ 	.word	0x000388a0
        /*13b0*/ 	.short	0x010a
        /*13b2*/ 	.byte	0x3f
	.zero		1


	//   ....[98]....
        /*13b4*/ 	.word	0x00024980
        /*13b8*/ 	.word	0x00000003
        /*13bc*/ 	.word	0x000388c0
        /*13c0*/ 	.short	0x010a
        /*13c2*/ 	.byte	0x3f
	.zero		1


	//   ....[99]....
        /*13c4*/ 	.word	0x000249d0
        /*13c8*/ 	.word	0x00000009
        /*13cc*/ 	.word	0x000388a0
        /*13d0*/ 	.short	0x010a
        /*13d2*/ 	.byte	0x3f
	.zero		1


	//   ....[100]....
        /*13d4*/ 	.word	0x00024a20
        /*13d8*/ 	.word	0x00000009
        /*13dc*/ 	.word	0x000388c0
        /*13e0*/ 	.short	0x010a
        /*13e2*/ 	.byte	0x3f
	.zero		1


	//   ....[101]....
        /*13e4*/ 	.word	0x00024b40
        /*13e8*/ 	.word	0x0000001a
        /*13ec*/ 	.word	0x00038840
        /*13f0*/ 	.short	0x010a
        /*13f2*/ 	.byte	0x3f
	.zero		1


	//   ....[102]....
        /*13f4*/ 	.word	0x000260d0
        /*13f8*/ 	.word	0x00000012
        /*13fc*/ 	.word	0x00038820
        /*1400*/ 	.short	0x010a
        /*1402*/ 	.byte	0x3f
	.zero		1


	//   ....[103]....
        /*1404*/ 	.word	0x00026120
        /*1408*/ 	.word	0x0000001a
        /*140c*/ 	.word	0x00038860
        /*1410*/ 	.short	0x010a
        /*1412*/ 	.byte	0x3f
	.zero		1


	//   ....[104]....
        /*1414*/ 	.word	0x00026a10
        /*1418*/ 	.word	0x00000006
        /*141c*/ 	.word	0x00038840
        /*1420*/ 	.short	0x010a
        /*1422*/ 	.byte	0x3f
	.zero		1


	//   ....[105]....
        /*1424*/ 	.word	0x00026ed0
        /*1428*/ 	.word	0x00000006
        /*142c*/ 	.word	0x00038860
        /*1430*/ 	.short	0x010a
        /*1432*/ 	.byte	0x3f
	.zero		1


	//   ....[106]....
        /*1434*/ 	.word	0x00028070
        /*1438*/ 	.word	0x00000007
        /*143c*/ 	.word	0x00038820
        /*1440*/ 	.short	0x010a
        /*1442*/ 	.byte	0x3f
	.zero		1


	//   ....[107]....
        /*1444*/ 	.word	0x00028210
        /*1448*/ 	.word	0x00000005
        /*144c*/ 	.word	0x00038840
        /*1450*/ 	.short	0x010a
        /*1452*/ 	.byte	0x3f
	.zero		1


	//   ....[108]....
        /*1454*/ 	.word	0x00028260
        /*1458*/ 	.word	0x00000003
        /*145c*/ 	.word	0x00038840
        /*1460*/ 	.short	0x010a
        /*1462*/ 	.byte	0x3f
	.zero		1


	//   ....[109]....
        /*1464*/ 	.word	0x000282b0
        /*1468*/ 	.word	0x00000005
        /*146c*/ 	.word	0x00038860
        /*1470*/ 	.short	0x010a
        /*1472*/ 	.byte	0x3f
	.zero		1


	//----- nvinfo : EIATTR_NUM_MBARRIERS
	.align		4
.L_1084:
        /*1474*/ 	.byte	0x03, 0x38
        /*1476*/ 	.short	0x0017


	//----- nvinfo : EIATTR_EXIT_INSTR_OFFSETS
	.align		4
        /*1478*/ 	.byte	0x04, 0x1c
        /*147a*/ 	.short	(.L_1086 - .L_1085)


	//   ....[0]....
.L_1085:
        /*147c*/ 	.word	0x000236f0


	//----- nvinfo : EIATTR_MAX_THREADS
	.align		4
.L_1086:
        /*1480*/ 	.byte	0x04, 0x05
        /*1482*/ 	.short	(.L_1088 - .L_1087)
.L_1087:
        /*1484*/ 	.word	0x00000180
        /*1488*/ 	.word	0x00000001
        /*148c*/ 	.word	0x00000001


	//----- nvinfo : EIATTR_CRS_STACK_SIZE
	.align		4
.L_1088:
        /*1490*/ 	.byte	0x04, 0x1e
        /*1492*/ 	.short	(.L_1090 - .L_1089)
.L_1089:
        /*1494*/ 	.word	0x00000000


	//----- nvinfo : EIATTR_CBANK_PARAM_SIZE
	.align		4
.L_1090:
        /*1498*/ 	.byte	0x03, 0x19
        /*149a*/ 	.short	0x0bf0


	//----- nvinfo : EIATTR_PARAM_CBANK
	.align		4
        /*149c*/ 	.byte	0x04, 0x0a
        /*149e*/ 	.short	(.L_1092 - .L_1091)
	.align		4
.L_1091:
        /*14a0*/ 	.word	index@(.nv.constant0._ZN7cutlass13device_kernelIN5flash11enable_sm90INS1_16FlashAttnFwdSm90INS1_25CollectiveMainloopFwdSm90ILi2EN4cute5tupleIJNS5_1CILi1EEES8_S8_EEENS6_IJNS7_ILi64EEESA_SA_EEELi512ENS_10bfloat16_tEfNS_4arch4Sm90ELb1ELb0ELb0ELb1ELb1ELb1ELb1ELb0ELb0ELb1ELb1ELb0EEENS1_21CollectiveEpilogueFwdINS6_IJSA_NS7_ILi512EEESA_EEES9_SC_SE_Li256ELb1ELb1ELb1ELb0EEENS1_36VarlenDynamicPersistentTileSchedulerILi64ELi64ELi256ELi128ELb1ELb1ELb1ELb1ELb1ELb1EEEEEEEEEvNT_6ParamsE)
        /*14a4*/ 	.short	0x0210
        /*14a6*/ 	.short	0x0bf0


	//----- nvinfo : EIATTR_SW_WAR
	.align		4
.L_1092:
        /*14a8*/ 	.byte	0x04, 0x36
        /*14aa*/ 	.short	(.L_1094 - .L_1093)
.L_1093:
        /*14ac*/ 	.word	0x00000008
.L_1094:


//--------------------- .nv.info._ZN7cutlass13device_kernelIN5flash11enable_sm90INS1_16FlashAttnFwdSm90INS1_25CollectiveMainloopFwdSm90ILi2EN4cute5tupleIJNS5_1CILi1EEES8_S8_EEENS6_IJNS7_ILi128EEENS7_ILi96EEENS7_ILi64EEEEEELi256ENS_10bfloat16_tEfNS_4arch4Sm90ELb0ELb0ELb0ELb0ELb1ELb0ELb0ELb1ELb0ELb1ELb1ELb0EEENS1_21CollectiveEpilogueFwdINS6_IJSA_NS7_ILi256EEESB_EEES9_SE_SG_Li256ELb0ELb1ELb1ELb0EEENS1_19SingleTileSchedulerILb0ELb1ELb1ELi128EEEEEEEEEvNT_6ParamsE --------------------------
	.section	.nv.info._ZN7cutlass13device_kernelIN5flash11enable_sm90INS1_16FlashAttnFwdSm90INS1_25CollectiveMainloopFwdSm90ILi2EN4cute5tupleIJNS5_1CILi1EEES8_S8_EEENS6_IJNS7_ILi128EEENS7_ILi96EEENS7_ILi64EEEEEELi256ENS_10bfloat16_tEfNS_4arch4Sm90ELb0ELb0ELb0ELb0ELb1ELb0ELb0ELb1ELb0ELb1ELb1ELb0EEENS1_21CollectiveEpilogueFwdINS6_IJSA_NS7_ILi256EEESB_EEES9_SE_SG_Li256ELb0ELb1ELb1ELb0EEENS1_19SingleTileSchedulerILb0ELb1ELb1ELi128EEEEEEEEEvNT_6ParamsE,"",@"SHT_CUDA_INFO"
	.sectionflags	@""
	.align	4


	//----- nvinfo : EIATTR_CUDA_API_VERSION
	.align		4
        /*0000*/ 	.byte	0x04, 0x37
        /*0002*/ 	.short	(.L_1096 - .L_1095)
.L_1095:
        /*0004*/ 	.word	0x00000082


	//----- nvinfo : EIATTR_KPARAM_INFO
	.align		4
.L_1096:
        /*0008*/ 	.byte	0x04, 0x17
        /*000a*/ 	.short	(.L_1098 - .L_1097)
.L_1097:
        /*000c*/ 	.word	0x00000000
        /*0010*/ 	.short	0x0000
        /*0012*/ 	.short	0x0070
        /*0014*/ 	.byte	0x00, 0xf0, 0x01, 0x28


	//----- nvinfo : EIATTR_SPARSE_MMA_MASK
	.align		4
.L_1098:
        /*0018*/ 	.byte	0x03, 0x50
        /*001a*/ 	.short	0x0000


	//----- nvinfo : EIATTR_MAXREG_COUNT
	.align		4
        /*001c*/ 	.byte	0x03, 0x1b
        /*001e*/ 	.short	0x00a8


	//----- nvinfo : EIATTR_NUM_BARRIERS
	.align		4
        /*0020*/ 	.byte	0x02, 0x4c
        /*0022*/ 	.byte	0x10
	.zero		1


	//----- nvinfo : EIATTR_EXTERNS
	.align		4
        /*0024*/ 	.byte	0x04, 0x0f
        /*0026*/ 	.short	(.L_1100 - .L_1099)


	//   ....[0]....
	.align		4
.L_1099:
        /*0028*/ 	.word	index@(__assertfail)


	//----- nvinfo : EIATTR_MERCURY_ISA_VERSION
	.align		4
.L_1100:
        /*002c*/ 	.byte	0x03, 0x5f
        /*002e*/ 	.short	0x0101


	//----- nvinfo : EIATTR_INT_WARP_WIDE_INSTR_OFFSETS
	.align		4
        /*0030*/ 	.byte	0x04, 0x31
        /*0032*/ 	.short	(.L_1102 - .L_1101)


	//   ....[0]....
.L_1101:
        /*0034*/ 	.word	0x000000b0


	//   ....[1]....
        /*0038*/ 	.word	0x000000c0


	//   ....[2]....
        /*003c*/ 	.word	0x00000160


	//----- nvinfo : EIATTR_COOP_GROUP_MASK_REGIDS
	.align		4
.L_1102:
        /*0040*/ 	.byte	0x04, 0x29
        /*0042*/ 	.short	(.L_1104 - .L_1103)


	//   ....[0]....
.L_1103:
        /*0044*/ 	.word	0xffffffff


	//   ....[1]....
        /*0048*/ 	.word	0xffffffff


	//   ....[2]....
        /*004c*/ 	.word	0xffffffff


	//   ....[3]....
        /*0050*/ 	.word	0xffffffff


	//   ....[4]....
        /*0054*/ 	.word	0xffffffff


	//   ....[5]....
        /*0058*/ 	.word	0xffffffff


	//   ....[6]....
        /*005c*/ 	.word	0xffffffff


	//   ....[7]....
        /*0060*/ 	.word	0xffffffff


	//   ....[8]....
        /*0064*/ 	.word	0xffffffff


	//   ....[9]....
        /*0068*/ 	.word	0xffffffff


	//   ....[10]....
        /*006c*/ 	.word	0xffffffff


	//   ....[11]....
        /*0070*/ 	.word	0xffffffff


	//   ....[12]....
        /*0074*/ 	.word	0xffffffff


	//   ....[13]....
        /*0078*/ 	.word	0xffffffff


	//   ....[14]....
        /*007c*/ 	.word	0xffffffff


	//   ....[15]....
        /*0080*/ 	.word	0xffffffff


	//   ....[16]....
        /*0084*/ 	.word	0xffffffff


	//   ....[17]....
        /*0088*/ 	.word	0xffffffff


	//   ....[18]....
        /*008c*/ 	.word	0xffffffff


	//   ....[19]....
        /*0090*/ 	.word	0xffffffff


	//   ....[20]....
        /*0094*/ 	.word	0xffffffff


	//   ....[21]....
        /*0098*/ 	.word	0xffffffff


	//   ....[22]....
        /*009c*/ 	.word	0xffffffff


	//   ....[23]....
        /*00a0*/ 	.word	0xffffffff


	//   ....[24]....
        /*00a4*/ 	.word	0xffffffff


	//   ....[25]....
        /*00a8*/ 	.word	0xffffffff


	//   ....[26]....
        /*00ac*/ 	.word	0xffffffff


	//   ....[27]....
        /*00b0*/ 	.word	0xffffffff


	//   ....[28]....
        /*00b4*/ 	.word	0xffffffff


	//   ....[29]....
        /*00b8*/ 	.word	0xffffffff


	//   ....[30]....
        /*00bc*/ 	.word	0xffffffff


	//   ....[31]....
        /*00c0*/ 	.word	0xffffffff


	//   ....[32]....
        /*00c4*/ 	.word	0xffffffff


	//   ....[33]....
        /*00c8*/ 	.word	0xffffffff


	//   ....[34]....
        /*00cc*/ 	.word	0xffffffff


	//   ....[35]....
        /*00d0*/ 	.word	0xffffffff


	//   ....[36]....
        /*00d4*/ 	.word	0xffffffff


	//   ....[37]....
        /*00d8*/ 	.word	0xffffffff


	//   ....[38]....
        /*00dc*/ 	.word	0xffffffff


	//   ....[39]....
        /*00e0*/ 	.word	0xffffffff


	//   ....[40]....
        /*00e4*/ 	.word	0xffffffff


	//   ....[41]....
        /*00e8*/ 	.word	0xffffffff


	//   ....[42]....
        /*00ec*/ 	.word	0xffffffff


	//   ....[43]....
        /*00f0*/ 	.word	0xffffffff


	//   ....[44]....
        /*00f4*/ 	.word	0xffffffff


	//   ....[45]....
        /*00f8*/ 	.word	0xffffffff


	//   ....[46]....
        /*00fc*/ 	.word	0xffffffff


	//   ....[47]....
        /*0100*/ 	.word	0xffffffff


	//   ....[48]....
        /*0104*/ 	.word	0xffffffff


	//   ....[49]....
        /*0108*/ 	.word	0xffffffff


	//   ....[50]....
        /*010c*/ 	.word	0xffffffff


	//   ....[51]....
        /*0110*/ 	.word	0xffffffff


	//   ....[52]....
        /*0114*/ 	.word	0xffffffff


	//   ....[53]....
        /*0118*/ 	.word	0xffffffff


	//   ....[54]....
        /*011c*/ 	.word	0xffffffff


	//   ....[55]....
        /*0120*/ 	.word	0xffffffff


	//   ....[56]....
        /*0124*/ 	.word	0xffffffff


	//   ....[57]....
        /*0128*/ 	.word	0xffffffff


	//   ....[58]....
        /*012c*/ 	.word	0xffffffff


	//   ....[59]....
        /*0130*/ 	.word	0xffffffff


	//   ....[60]....
        /*0134*/ 	.word	0xffffffff


	//   ....[61]....
        /*0138*/ 	.word	0xffffffff


	//   ....[62]....
        /*013c*/ 	.word	0xffffffff


	//   ....[63]....
        /*0140*/ 	.word	0xffffffff


	//   ....[64]....
        /*0144*/ 	.word	0xffffffff


	//   ....[65]....
        /*0148*/ 	.word	0xffffffff


	//   ....[66]....
        /*014c*/ 	.word	0xffffffff


	//   ....[67]....
        /*0150*/ 	.word	0xffffffff


	//   ....[68]....
        /*0154*/ 	.word	0xffffffff


	//   ....[69]....
        /*0158*/ 	.word	0xffffffff


	//   ....[70]....
        /*015c*/ 	.word	0xffffffff


	//   ....[71]....
        /*0160*/ 	.word	0xffffffff


	//   ....[72]....
        /*0164*/ 	.word	0xffffffff


	//   ....[73]....
        /*0168*/ 	.word	0xffffffff


	//   ....[74]....
        /*016c*/ 	.word	0xffffffff


	//   ....[75]....
        /*0170*/ 	.word	0xffffffff


	//   ....[76]....
        /*0174*/ 	.word	0xffffffff


	//   ....[77]....
        /*0178*/ 	.word	0xffffffff


	//   ....[78]....
        /*017c*/ 	.word	0xffffffff


	//   ....[79]....
        /*0180*/ 	.word	0xffffffff


	//   ....[80]....
        /*0184*/ 	.word	0xffffffff


	//   ....[81]....
        /*0188*/ 	.word	0xffffffff


	//   ....[82]....
        /*018c*/ 	.word	0xffffffff


	//   ....[83]....
        /*0190*/ 	.word	0xffffffff


	//   ....[84]....
        /*0194*/ 	.word	0xffffffff


	//   ....[85]....
        /*0198*/ 	.word	0xffffffff


	//   ....[86]....
        /*019c*/ 	.word	0xffffffff


	//   ....[87]....
        /*01a0*/ 	.word	0xffffffff


	//   ....[88]....
        /*01a4*/ 	.word	0xffffffff


	//   ....[89]....
        /*01a8*/ 	.word	0xffffffff


	//   ....[90]....
        /*01ac*/ 	.word	0xffffffff


	//   ....[91]....
        /*01b0*/ 	.word	0xffffffff


	//   ....[92]....
        /*01b4*/ 	.word	0xffffffff


	//   ....[93]....
        /*01b8*/ 	.word	0x0500000f


	//   ....[94]....
        /*01bc*/ 	.word	0x0500000f


	//   ....[95]....
        /*01c0*/ 	.word	0x0500000f


	//   ....[96]....
        /*01c4*/ 	.word	0x0500000f


	//   ....[97]....
        /*01c8*/ 	.word	0x0500000f


	//   ....[98]....
        /*01cc*/ 	.word	0x0500000f


	//   ....[99]....
        /*01d0*/ 	.word	0x0500000f


	//   ....[100]....
        /*01d4*/ 	.word	0x0500000f


	//   ....[101]....
        /*01d8*/ 	.word	0x0500000f


	//   ....[102]....
        /*01dc*/ 	.word	0x0500000f


	//   ....[103]....
        /*01e0*/ 	.word	0x0500000f


	//   ....[104]....
        /*01e4*/ 	.word	0x0500000f


	//   ....[105]....
        /*01e8*/ 	.word	0x0500000f


	//   ....[106]....
        /*01ec*/ 	.word	0x0500000f


	//   ....[107]....
        /*01f0*/ 	.word	0x0500000f


	//   ....[108]....
        /*01f4*/ 	.word	0x0500000f


	//   ....[109]....
        /*01f8*/ 	.word	0x0500000f


	//   ....[110]....
        /*01fc*/ 	.word	0x0500000f


	//   ....[111]....
        /*0200*/ 	.word	0x0500000f


	//   ....[112]....
        /*0204*/ 	.word	0x0500000f


	//   ....[113]....
        /*0208*/ 	.word	0x0500000f


	//   ....[114]....
        /*020c*/ 	.word	0x0500000f


	//   ....[115]....
        /*0210*/ 	.word	0x0500000f


	//   ....[116]....
        /*0214*/ 	.word	0x0500000f


	//   ....[117]....
        /*0218*/ 	.word	0x0500000f


	//   ....[118]....
        /*021c*/ 	.word	0x0500000f


	//   ....[119]....
        /*0220*/ 	.word	0x0500000f


	//   ....[120]....
        /*0224*/ 	.word	0x0500000f


	//   ....[121]....
        /*0228*/ 	.word	0x0500000f


	//   ....[122]....
        /*022c*/ 	.word	0x0500000f


	//   ....[123]....
        /*0230*/ 	.word	0x0500000f


	//   ....[124]....
        /*0234*/ 	.word	0x0500000f


	//   ....[125]....
        /*0238*/ 	.word	0x0500000f


	//   ....[126]....
        /*023c*/ 	.word	0x0500000f


	//   ....[127]....
        /*0240*/ 	.word	0x0500000f


	//   ....[128]....
        /*0244*/ 	.word	0x0500000f


	//   ....[129]....
        /*0248*/ 	.word	0x0500000f


	//   ....[130]....
        /*024c*/ 	.word	0x0500000f


	//   ....[131]....
        /*0250*/ 	.word	0x0500000f


	//   ....[132]....
        /*0254*/ 	.word	0x0500000f


	//   ....[133]....
        /*0258*/ 	.word	0x0500000f


	//   ....[134]....
        /*025c*/ 	.word	0x0500000f


	//   ....[135]....
        /*0260*/ 	.word	0x0500000f


	//   ....[136]....
        /*0264*/ 	.word	0x0500000f


	//   ....[137]....
        /*0268*/ 	.word	0x0500000f


	//   ....[138]....
        /*026c*/ 	.word	0x0500000f


	//   ....[139]....
        /*0270*/ 	.word	0x0500000f


	//   ....[140]....
        /*0274*/ 	.word	0x0500000f


	//   ....[141]....
        /*0278*/ 	.word	0x0500000f


	//   ....[142]....
        /*027c*/ 	.word	0x0500000f


	//   ....[143]....
        /*0280*/ 	.word	0x0500000f


	//   ....[144]....
        /*0284*/ 	.word	0x0500000f


	//   ....[145]....
        /*0288*/ 	.word	0x0500000f


	//   ....[146]....
        /*028c*/ 	.word	0x0500000f


	//   ....[147]....
        /*0290*/ 	.word	0x0500000f


	//   ....[148]....
        /*0294*/ 	.word	0x0500000f


	//   ....[149]....
        /*0298*/ 	.word	0x0500000f


	//   ....[150]....
        /*029c*/ 	.word	0x0500000f


	//   ....[151]....
        /*02a0*/ 	.word	0x0500000f


	//   ....[152]....
        /*02a4*/ 	.word	0x0500000f


	//   ....[153]....
        /*02a8*/ 	.word	0x0500000f


	//   ....[154]....
        /*02ac*/ 	.word	0x0500000f


	//   ....[155]....
        /*02b0*/ 	.word	0x0500000f


	//   ....[156]....
        /*02b4*/ 	.word	0x0500000f


	//   ....[157]....
        /*02b8*/ 	.word	0x0500000f


	//   ....[158]....
        /*02bc*/ 	.word	0x0500000f


	//----- nvinfo : EIATTR_COOP_GROUP_INSTR_OFFSETS
	.align		4
.L_1104:
        /*02c0*/ 	.byte	0x04, 0x28
        /*02c2*/ 	.short	(.L_1106 - .L_1105)


	//   ....[0]....
.L_1105:
        /*02c4*/ 	.word	0x00000060


	//   ....[1]....
        /*02c8*/ 	.word	0x000000a0


	//   ....[2]....
        /*02cc*/ 	.word	0x000002c0


	//   ....[3]....
        /*02d0*/ 	.word	0x00000420


	//   ....[4]....
        /*02d4*/ 	.word	0x00000540


	//   ....[5]....
        /*02d8*/ 	.word	0x000006a0


	//   ....[6]....
        /*02dc*/ 	.word	0x00001230


	//   ....[7]....
        /*02e0*/ 	.word	0x00001e20


	//   ....[8]....
        /*02e4*/ 	.word	0x00001e70


	//   ....[9]....
        /*02e8*/ 	.word	0x000022b0


	//   ....[10]....
        /*02ec*/ 	.word	0x00002320


	//   ....[11]....
        /*02f0*/ 	.word	0x000033c0


	//   ....[12]....
        /*02f4*/ 	.word	0x000033f0


	//   ....[13]....
        /*02f8*/ 	.word	0x00003850


	//   ....[14]....
        /*02fc*/ 	.word	0x00003a20


	//   ....[15]....
        /*0300*/ 	.word	0x00004bf0


	//   ....[16]....
        /*0304*/ 	.word	0x00004c30


	//   ....[17]....
        /*0308*/ 	.word	0x00004c60


	//   ....[18]....
        /*030c*/ 	.word	0x00004c90


	//   ....[19]....
        /*0310*/ 	.word	0x00005d40


	//   ....[20]....
        /*0314*/ 	.word	0x00005da0


	//   ....[21]....
        /*0318*/ 	.word	0x00005de0


	//   ....[22]....
        /*031c*/ 	.word	0x00005e10


	//   ....[23]....
        /*0320*/ 	.word	0x00005e50


	//   ....[24]....
        /*0324*/ 	.word	0x00005e70


	//   ....[25]....
        /*0328*/ 	.word	0x00006ad0


	//   ....[26]....
        /*032c*/ 	.word	0x00006ae0


	//   ....[27]....
        /*0330*/ 	.word	0x00007b10


	//   ....[28]....
        /*0334*/ 	.word	0x00008bf0


	//   ....[29]....
        /*0338*/ 	.word	0x00008c10


	//   ....[30]....
        /*033c*/ 	.word	0x00008c20


	//   ....[31]....
        /*0340*/ 	.word	0x00008c60


	//   ....[32]....
        /*0344*/ 	.word	0x00008cb0


	//   ....[33]....
        /*0348*/ 	.word	0x00008cd0


	//   ....[34]....
        /*034c*/ 	.word	0x00008d20


	//   ....[35]....
        /*0350*/ 	.word	0x00008d40


	//   ....[36]....
        /*0354*/ 	.word	0x00008d90


	//   ....[37]....
        /*0358*/ 	.word	0x00008db0


	//   ....[38]....
        /*035c*/ 	.word	0x00008e00


	//   ....[39]....
        /*0360*/ 	.word	0x00008e20


	//   ....[40]....
        /*0364*/ 	.word	0x00009370


	//   ....[41]....
        /*0368*/ 	.word	0x000093a0


	//   ....[42]....
        /*036c*/ 	.word	0x000093d0


	//   ....[43]....
        /*0370*/ 	.word	0x00009430


	//   ....[44]....
        /*0374*/ 	.word	0x00009490


	//   ....[45]....
        /*0378*/ 	.word	0x000094b0


	//   ....[46]....
        /*037c*/ 	.word	0x00009510


	//   ....[47]....
        /*0380*/ 	.word	0x00009530


	//   ....[48]....
        /*0384*/ 	.word	0x00009590


	//   ....[49]....
        /*0388*/ 	.word	0x000095b0


	//   ....[50]....
        /*038c*/ 	.word	0x00009610


	//   ....[51]....
        /*0390*/ 	.word	0x00009630


	//   ....[52]....
        /*0394*/ 	.word	0x00009690


	//   ....[53]....
        /*0398*/ 	.word	0x000096b0


	//   ....[54]....
        /*039c*/ 	.word	0x00009700


	//   ....[55]....
        /*03a0*/ 	.word	0x00009720


	//   ....[56]....
        /*03a4*/ 	.word	0x00009aa0


	//   ....[57]....
        /*03a8*/ 	.word	0x00009ad0


	//   ....[58]....
        /*03ac*/ 	.word	0x00009b10


	//   ....[59]....
        /*03b0*/ 	.word	0x00009b30


	//   ....[60]....
        /*03b4*/ 	.word	0x00009b50


	//   ....[61]....
        /*03b8*/ 	.word	0x00009b70


	//   ....[62]....
        /*03bc*/ 	.word	0x00009b90


	//   ....[63]....
        /*03c0*/ 	.word	0x00009bc0


	//   ....[64]....
        /*03c4*/ 	.word	0x00009c60


	//   ....[65]....
        /*03c8*/ 	.word	0x00009c90


	//   ....[66]....
        /*03cc*/ 	.word	0x00009ca0


	//   ....[67]....
        /*03d0*/ 	.word	0x00009d30


	//   ....[68]....
        /*03d4*/ 	.word	0x0000a520


	//   ....[69]....
        /*03d8*/ 	.word	0x0000a540


	//   ....[70]....
        /*03dc*/ 	.word	0x0000a550


	//   ....[71]....
        /*03e0*/ 	.word	0x0000a560


	//   ....[72]....
        /*03e4*/ 	.word	0x0000a570


	//   ....[73]....
        /*03e8*/ 	.word	0x0000a580


	//   ....[74]....
        /*03ec*/ 	.word	0x0000a5a0


	//   ....[75]....
        /*03f0*/ 	.word	0x0000a5c0


	//   ....[76]....
        /*03f4*/ 	.word	0x0000a5f0


	//   ....[77]....
        /*03f8*/ 	.word	0x0000a630


	//   ....[78]....
        /*03fc*/ 	.word	0x0000a670


	//   ....[79]....
        /*0400*/ 	.word	0x0000a6c0


	//   ....[80]....
        /*0404*/ 	.word	0x0000aa10


	//   ....[81]....
        /*0408*/ 	.word	0x0000aa30


	//   ....[82]....
        /*040c*/ 	.word	0x0000aa40


	//   ....[83]....
        /*0410*/ 	.word	0x0000aa50


	//   ....[84]....
        /*0414*/ 	.word	0x0000aa60


	//   ....[85]....
        /*0418*/ 	.word	0x0000aa90


	//   ....[86]....
        /*041c*/ 	.word	0x0000aaf0


	//   ....[87]....
        /*0420*/ 	.word	0x0000ab10


	//   ....[88]....
        /*0424*/ 	.word	0x0000ab70


	//   ....[89]....
        /*0428*/ 	.word	0x0000ab80


	//   ....[90]....
        /*042c*/ 	.word	0x0000abf0


	//   ....[91]....
        /*0430*/ 	.word	0x0000ac10


	//   ....[92]....
        /*0434*/ 	.word	0x0000af70


	//   ....[93]....
        /*0438*/ 	.word	0x0000b410


	//   ....[94]....
        /*043c*/ 	.word	0x0000b500


	//   ....[95]....
        /*0440*/ 	.word	0x0000b5a0


	//   ....[96]....
        /*0444*/ 	.word	0x0000b620


	//   ....[97]....
        /*0448*/ 	.word	0x0000b6d0


	//   ....[98]....
        /*044c*/ 	.word	0x0000b730


	//   ....[99]....
        /*0450*/ 	.word	0x0000b7f0


	//   ....[100]....
        /*0454*/ 	.word	0x0000b850


	//   ....[101]....
        /*0458*/ 	.word	0x0000b910


	//   ....[102]....
        /*045c*/ 	.word	0x0000b970


	//   ....[103]....
        /*0460*/ 	.word	0x0000ba30


	//   ....[104]....
        /*0464*/ 	.word	0x0000ba90


	//   ....[105]....
        /*0468*/ 	.word	0x0000bb30


	//   ....[106]....
        /*046c*/ 	.word	0x0000bbc0


	//   ....[107]....
        /*0470*/ 	.word	0x0000bc20


	//   ....[108]....
        /*0474*/ 	.word	0x0000bce0


	//   ....[109]....
        /*0478*/ 	.word	0x0000bda0


	//   ....[110]....
        /*047c*/ 	.word	0x0000be00


	//   ....[111]....
        /*0480*/ 	.word	0x0000bed0


	//   ....[112]....
        /*0484*/ 	.word	0x0000bf30


	//   ....[113]....
        /*0488*/ 	.word	0x0000c000


	//   ....[114]....
        /*048c*/ 	.word	0x0000c060


	//   ....[115]....
        /*0490*/ 	.word	0x0000c130


	//   ....[116]....
        /*0494*/ 	.word	0x0000c190


	//   ....[117]....
        /*0498*/ 	.word	0x0000c250


	//   ....[118]....
        /*049c*/ 	.word	0x0000c2b0


	//   ....[119]....
        /*04a0*/ 	.word	0x0000c360


	//   ....[120]....
        /*04a4*/ 	.word	0x0000c3e0


	//   ....[121]....
        /*04a8*/ 	.word	0x0000c480


	//   ....[122]....
        /*04ac*/ 	.word	0x0000c5d0


	//   ....[123]....
        /*04b0*/ 	.word	0x0000c6a0


	//   ....[124]....
        /*04b4*/ 	.word	0x0000c720


	//   ....[125]....
        /*04b8*/ 	.word	0x0000c7e0


	//   ....[126]....
        /*04bc*/ 	.word	0x0000c8c0


	//   ....[127]....
        /*04c0*/ 	.word	0x0000c980


	//   ....[128]....
        /*04c4*/ 	.word	0x0000ca60


	//   ....[129]....
        /*04c8*/ 	.word	0x0000cb20


	//   ....[130]....
        /*04cc*/ 	.word	0x0000cc00


	//   ....[131]....
        /*04d0*/ 	.word	0x0000ccc0


	//   ....[132]....
        /*04d4*/ 	.word	0x0000cda0


	//   ....[133]....
        /*04d8*/ 	.word	0x0000ce70


	//   ....[134]....
        /*04dc*/ 	.word	0x0000cfd0


	//   ....[135]....
        /*04e0*/ 	.word	0x0000d070


	//   ....[136]....
        /*04e4*/ 	.word	0x0000d0d0


	//   ....[137]....
        /*04e8*/ 	.word	0x0000d170


	//   ....[138]....
        /*04ec*/ 	.word	0x0000d1d0


	//   ....[139]....
        /*04f0*/ 	.word	0x0000d270


	//   ....[140]....
        /*04f4*/ 	.word	0x0000d2d0


	//   ....[141]....
        /*04f8*/ 	.word	0x0000d370


	//   ....[142]....
        /*04fc*/ 	.word	0x0000d3d0


	//   ....[143]....
        /*0500*/ 	.word	0x0000d470


	//   ....[144]....
        /*0504*/ 	.word	0x0000d4d0


	//   ....[145]....
        /*0508*/ 	.word	0x0000d570


	//   ....[146]....
        /*050c*/ 	.word	0x0000d660


	//   ....[147]....
        /*0510*/ 	.word	0x0000d700


	//   ....[148]....
        /*0514*/ 	.word	0x0000d770


	//   ....[149]....
        /*0518*/ 	.word	0x0000d840


	//   ....[150]....
        /*051c*/ 	.word	0x0000d8a0


	//   ....[151]....
        /*0520*/ 	.word	0x0000d980


	//   ....[152]....
        /*0524*/ 	.word	0x0000d9e0


	//   ....[153]....
        /*0528*/ 	.word	0x0000dac0


	//   ....[154]....
        /*052c*/ 	.word	0x0000db20


	//   ....[155]....
        /*0530*/ 	.word	0x0000dc00


	//   ....[156]....
        /*0534*/ 	.word	0x0000dc60


	//   ....[157]....
        /*0538*/ 	.word	0x0000dd40


	//   ....[158]....
        /*053c*/ 	.word	0x0000de30


	//----- nvinfo : EIATTR_REG_RECONFIG
	.align		4
.L_1106:
        /*0540*/ 	.byte	0x01, 0x54
	.zero		2


	//----- nvinfo : EIATTR_SYSCALL_OFFSETS
	.align		4
        /*0544*/ 	.byte	0x04, 0x46
        /*0546*/ 	.short	(.L_1108 - .L_1107)


	//   ....[0]....
.L_1107:
        /*0548*/ 	.word	0x000013f0


	//   ....[1]....
        /*054c*/ 	.word	0x00008250


	//   ....[2]....
        /*0550*/ 	.word	0x00008390


	//   ....[3]....
        /*0554*/ 	.word	0x00008480


	//   ....[4]....
        /*0558*/ 	.word	0x00009090


	//----- nvinfo : EIATTR_MBARRIER_INSTR_OFFSETS
	.align		4
.L_1108:
        /*055c*/ 	.byte	0x04, 0x39
        /*055e*/ 	.short	(.L_1110 - .L_1109)


	//   ....[0]....
.L_1109:
        /*0560*/ 	.word	0x00000170
        /*0564*/ 	.word	0x000000ff
        /*0568*/ 	.word	0x00022800
        /*056c*/ 	.short	0x0100
        /*056e*/ 	.byte	0x08
	.zero		1


	//   ....[1]....
        /*0570*/ 	.word	0x00000180
        /*0574*/ 	.word	0x000000ff
        /*0578*/ 	.word	0x00022820
        /*057c*/ 	.short	0x0100
        /*057e*/ 	.byte	0x08
	.zero		1


	//   ....[2]....
        /*0580*/ 	.word	0x00000270
        /*0584*/ 	.word	0x000000ff
        /*0588*/ 	.word	0x00022830
        /*058c*/ 	.short	0x0100
        /*058e*/ 	.byte	0x08
	.zero		1


	//   ....[3]....
        /*0590*/ 	.word	0x00000280
        /*0594*/ 	.word	0x000000ff
        /*0598*/ 	.word	0x00022840
        /*059c*/ 	.short	0x0100
        /*059e*/ 	.byte	0x08
	.zero		1


	//   ....[4]....
        /*05a0*/ 	.word	0x00000290
        /*05a4*/ 	.word	0x000000ff
        /*05a8*/ 	.word	0x00022838
        /*05ac*/ 	.short	0x0100
        /*05ae*/ 	.byte	0x08
	.zero		1


	//   ....[5]....
        /*05b0*/ 	.word	0x000002a0
        /*05b4*/ 	.word	0x000000ff
        /*05b8*/ 	.word	0x00022848
        /*05bc*/ 	.short	0x0100
        /*05be*/ 	.byte	0x08
	.zero		1


	//   ....[6]....
        /*05c0*/ 	.word	0x000003d0
        /*05c4*/ 	.word	0x000000ff
        /*05c8*/ 	.word	0x00022850
        /*05cc*/ 	.short	0x0100
        /*05ce*/ 	.byte	0x08
	.zero		1


	//   ....[7]....
        /*05d0*/ 	.word	0x000003e0
        /*05d4*/ 	.word	0x000000ff
        /*05d8*/ 	.word	0x00022860
        /*05dc*/ 	.short	0x0100
        /*05de*/ 	.byte	0x08
	.zero		1


	//   ....[8]....
        /*05e0*/ 	.word	0x000003f0
        /*05e4*/ 	.word	0x000000ff
        /*05e8*/ 	.word	0x00022858
        /*05ec*/ 	.short	0x0100
        /*05ee*/ 	.byte	0x08
	.zero		1


	//   ....[9]....
        /*05f0*/ 	.word	0x00000400
        /*05f4*/ 	.word	0x000000ff
        /*05f8*/ 	.word	0x00022868
        /*05fc*/ 	.short	0x0100
        /*05fe*/ 	.byte	0x08
	.zero		1


	//   ....[10]....
        /*0600*/ 	.word	0x000004f0
        /*0604*/ 	.word	0x000000ff
        /*0608*/ 	.word	0x00022870
        /*060c*/ 	.short	0x0100
        /*060e*/ 	.byte	0x06
	.zero		1


	//   ....[11]....
        /*0610*/ 	.word	0x00000500
        /*0614*/ 	.word	0x000000ff
        /*0618*/ 	.word	0x00022880
        /*061c*/ 	.short	0x0100
        /*061e*/ 	.byte	0x06
	.zero		1


	//   ....[12]....
        /*0620*/ 	.word	0x00000510
        /*0624*/ 	.word	0x000000ff
        /*0628*/ 	.word	0x00022878
        /*062c*/ 	.short	0x0100
        /*062e*/ 	.byte	0x06
	.zero		1


	//   ....[13]....
        /*0630*/ 	.word	0x00000520
        /*0634*/ 	.word	0x000000ff
        /*0638*/ 	.word	0x00022888
        /*063c*/ 	.short	0x0100
        /*063e*/ 	.byte	0x06
	.zero		1


	//   ....[14]....
        /*0640*/ 	.word	0x00000650
        /*0644*/ 	.word	0x000000ff
        /*0648*/ 	.word	0x00022890
        /*064c*/ 	.short	0x0100
        /*064e*/ 	.byte	0x08
	.zero		1


	//   ....[15]....
        /*0650*/ 	.word	0x00000660
        /*0654*/ 	.word	0x000000ff
        /*0658*/ 	.word	0x000228a0
        /*065c*/ 	.short	0x0100
        /*065e*/ 	.byte	0x08
	.zero		1


	//   ....[16]....
        /*0660*/ 	.word	0x00000670
        /*0664*/ 	.word	0x000000ff
        /*0668*/ 	.word	0x00022898
        /*066c*/ 	.short	0x0100
        /*066e*/ 	.byte	0x08
	.zero		1


	//   ....[17]....
        /*0670*/ 	.word	0x00000680
        /*0674*/ 	.word	0x000000ff
        /*0678*/ 	.word	0x000228a8
        /*067c*/ 	.short	0x0100
        /*067e*/ 	.byte	0x08
	.zero		1


	//   ....[18]....
        /*0680*/ 	.word	0x000007c0
        /*0684*/ 	.word	0x000000ff
        /*0688*/ 	.word	0x000228b0
        /*068c*/ 	.short	0x0100
        /*068e*/ 	.byte	0x08
	.zero		1


	//   ....[19]....
        /*0690*/ 	.word	0x000007d0
        /*0694*/ 	.word	0x000000ff
        /*0698*/ 	.word	0x000228c0
        /*069c*/ 	.short	0x0100
        /*069e*/ 	.byte	0x08
	.zero		1


	//   ....[20]....
        /*06a0*/ 	.word	0x000007e0
        /*06a4*/ 	.word	0x000000ff
        /*06a8*/ 	.word	0x000228b8
        /*06ac*/ 	.short	0x0100
        /*06ae*/ 	.byte	0x08
	.zero		1


	//   ....[21]....
        /*06b0*/ 	.word	0x000007f0
        /*06b4*/ 	.word	0x000000ff
        /*06b8*/ 	.word	0x000228c8
        /*06bc*/ 	.short	0x0100
        /*06be*/ 	.byte	0x08
	.zero		1


	//   ....[22]....
        /*06c0*/ 	.word	0x00001420
        /*06c4*/ 	.word	0x000000ff
        /*06c8*/ 	.word	0x00022800
        /*06cc*/ 	.short	0x010a
        /*06ce*/ 	.byte	0x29
	.zero		1


	//   ....[23]....
        /*06d0*/ 	.word	0x000014b0
        /*06d4*/ 	.word	0x000000ff
        /*06d8*/ 	.word	0x00022830
        /*06dc*/ 	.short	0x010a
        /*06de*/ 	.byte	0x29
	.zero		1


	//   ....[24]....
        /*06e0*/ 	.word	0x000014f0
        /*06e4*/ 	.word	0x000000ff
        /*06e8*/ 	.word	0x00022830
        /*06ec*/ 	.short	0x010a
        /*06ee*/ 	.byte	0x29
	.zero		1


	//   ....[25]....
        /*06f0*/ 	.word	0x00001820
        /*06f4*/ 	.word	0x000000ff
        /*06f8*/ 	.word	0x00000000
        /*06fc*/ 	.short	0x0101
        /*06fe*/ 	.byte	0x04
	.zero		1


	//   ....[26]....
        /*0700*/ 	.word	0x00002b30
        /*0704*/ 	.word	0x000000ff
        /*0708*/ 	.word	0x00022850
        /*070c*/ 	.short	0x010a
        /*070e*/ 	.byte	0x29
	.zero		1


	//   ....[27]....
        /*0710*/ 	.word	0x00002b70
        /*0714*/ 	.word	0x000000ff
        /*0718*/ 	.word	0x00022850
        /*071c*/ 	.short	0x010a
        /*071e*/ 	.byte	0x29
	.zero		1


	//   ....[28]....
        /*0720*/ 	.word	0x00002ed0
        /*0724*/ 	.word	0x000000ff
        /*0728*/ 	.word	0x00000000
        /*072c*/ 	.short	0x0101
        /*072e*/ 	.byte	0x04
	.zero		1


	//   ....[29]....
        /*0730*/ 	.word	0x00003010
        /*0734*/ 	.word	0x000000ff
        /*0738*/ 	.word	0x00022830
        /*073c*/ 	.short	0x010a
        /*073e*/ 	.byte	0x1a
	.zero		1


	//   ....[30]....
        /*0740*/ 	.word	0x00003050
        /*0744*/ 	.word	0x000000ff
        /*0748*/ 	.word	0x00022830
        /*074c*/ 	.short	0x010a
        /*074e*/ 	.byte	0x1a
	.zero		1


	//   ....[31]....
        /*0750*/ 	.word	0x00003280
        /*0754*/ 	.word	0x000000ff
        /*0758*/ 	.word	0x00000000
        /*075c*/ 	.short	0x0101
        /*075e*/ 	.byte	0x0b
	.zero		1


	//   ....[32]....
        /*0760*/ 	.word	0x000048d0
        /*0764*/ 	.word	0x000000ff
        /*0768*/ 	.word	0x00022850
        /*076c*/ 	.short	0x010a
        /*076e*/ 	.byte	0x1a
	.zero		1


	//   ....[33]....
        /*0770*/ 	.word	0x00004910
        /*0774*/ 	.word	0x000000ff
        /*0778*/ 	.word	0x00022850
        /*077c*/ 	.short	0x010a
        /*077e*/ 	.byte	0x1a
	.zero		1


	//   ....[34]....
        /*0780*/ 	.word	0x00004bd0
        /*0784*/ 	.word	0x000000ff
        /*0788*/ 	.word	0x00000000
        /*078c*/ 	.short	0x0101
        /*078e*/ 	.byte	0x0b
	.zero		1


	//   ....[35]....
        /*0790*/ 	.word	0x00005e80
        /*0794*/ 	.word	0x000000ff
        /*0798*/ 	.word	0x00000000
        /*079c*/ 	.short	0x0101
        /*079e*/ 	.byte	0x04
	.zero		1


	//   ....[36]....
        /*07a0*/ 	.word	0x00008990
        /*07a4*/ 	.word	0x000000ff
        /*07a8*/ 	.word	0x00022840
        /*07ac*/ 	.short	0x010a
        /*07ae*/ 	.byte	0x2b
	.zero		1


	//   ....[37]....
        /*07b0*/ 	.word	0x00008ec0
        /*07b4*/ 	.word	0x000000ff
        /*07b8*/ 	.word	0x00022830
        /*07bc*/ 	.short	0x0107
        /*07be*/ 	.byte	0x2b
	.zero		1


	//   ....[38]....
        /*07c0*/ 	.word	0x00008f30
        /*07c4*/ 	.word	0x000000ff
        /*07c8*/ 	.word	0x00022830
        /*07cc*/ 	.short	0x0101
        /*07ce*/ 	.byte	0x2b
	.zero		1


	//   ....[39]....
        /*07d0*/ 	.word	0x000097f0
        /*07d4*/ 	.word	0x000000ff
        /*07d8*/ 	.word	0x00022800
        /*07dc*/ 	.short	0x0107
        /*07de*/ 	.byte	0x2b
	.zero		1


	//   ....[40]....
        /*07e0*/ 	.word	0x00009830
        /*07e4*/ 	.word	0x000000ff
        /*07e8*/ 	.word	0x00022800
        /*07ec*/ 	.short	0x0101
        /*07ee*/ 	.byte	0x2b
	.zero		1


	//   ....[41]....
        /*07f0*/ 	.word	0x00009840
        /*07f4*/ 	.word	0x000000ff
        /*07f8*/ 	.word	0x00022820
        /*07fc*/ 	.short	0x010a
        /*07fe*/ 	.byte	0x2b
	.zero		1


	//   ....[42]....
        /*0800*/ 	.word	0x00009890
        /*0804*/ 	.word	0x000000ff
        /*0808*/ 	.word	0x00022860
        /*080c*/ 	.short	0x010a
        /*080e*/ 	.byte	0x2b
	.zero		1


	//   ....[43]....
        /*0810*/ 	.word	0x00009fc0
        /*0814*/ 	.word	0x000000ff
        /*0818*/ 	.word	0x00022850
        /*081c*/ 	.short	0x0107
        /*081e*/ 	.byte	0x2b
	.zero		1


	//   ....[44]....
        /*0820*/ 	.word	0x0000a040
        /*0824*/ 	.word	0x000000ff
        /*0828*/ 	.word	0x00022850
        /*082c*/ 	.short	0x0101
        /*082e*/ 	.byte	0x2b
	.zero		1


	//   ....[45]....
        /*0830*/ 	.word	0x0000a320
        /*0834*/ 	.word	0x00000020
        /*0838*/ 	.word	0x00022840
        /*083c*/ 	.short	0x010a
        /*083e*/ 	.byte	0x3f
	.zero		1


	//   ....[46]....
        /*0840*/ 	.word	0x0000a750
        /*0844*/ 	.word	0x00000020
        /*0848*/ 	.word	0x00022830
        /*084c*/ 	.short	0x0107
        /*084e*/ 	.byte	0x3f
	.zero		1


	//   ....[47]....
        /*0850*/ 	.word	0x0000a800
        /*0854*/ 	.word	0x00000020
        /*0858*/ 	.word	0x00022830
        /*085c*/ 	.short	0x0101
        /*085e*/ 	.byte	0x3f
	.zero		1


	//   ....[48]....
        /*0860*/ 	.word	0x0000a830
        /*0864*/ 	.word	0x00000020
        /*0868*/ 	.word	0x00022860
        /*086c*/ 	.short	0x010a
        /*086e*/ 	.byte	0x3f
	.zero		1


	//   ....[49]....
        /*0870*/ 	.word	0x0000ad70
        /*0874*/ 	.word	0x00000020
        /*0878*/ 	.word	0x00022850
        /*087c*/ 	.short	0x0107
        /*087e*/ 	.byte	0x3f
	.zero		1


	//   ....[50]....
        /*0880*/ 	.word	0x0000ae40
        /*0884*/ 	.word	0x00000020
        /*0888*/ 	.word	0x00022850
        /*088c*/ 	.short	0x0101
        /*088e*/ 	.byte	0x3f
	.zero		1


	//   ....[51]....
        /*0890*/ 	.word	0x0000af20
        /*0894*/ 	.word	0x00000004
        /*0898*/ 	.word	0x00022820
        /*089c*/ 	.short	0x010a
        /*089e*/ 	.byte	0x3f
	.zero		1


	//   ....[52]....
        /*08a0*/ 	.word	0x0000b060
        /*08a4*/ 	.word	0x00000005
        /*08a8*/ 	.word	0x00022840
        /*08ac*/ 	.short	0x010a
        /*08ae*/ 	.byte	0x3f
	.zero		1


	//   ....[53]....
        /*08b0*/ 	.word	0x0000b100
        /*08b4*/ 	.word	0x00000015
        /*08b8*/ 	.word	0x00022840
        /*08bc*/ 	.short	0x010a
        /*08be*/ 	.byte	0x3f
	.zero		1


	//   ....[54]....
        /*08c0*/ 	.word	0x0000b140
        /*08c4*/ 	.word	0x00000005
        /*08c8*/ 	.word	0x00022860
        /*08cc*/ 	.short	0x010a
        /*08ce*/ 	.byte	0x3f
	.zero		1


	//   ....[55]....
        /*08d0*/ 	.word	0x0000b180
        /*08d4*/ 	.word	0x00000015
        /*08d8*/ 	.word	0x00022860
        /*08dc*/ 	.short	0x010a
        /*08de*/ 	.byte	0x3f
	.zero		1


	//   ....[56]....
        /*08e0*/ 	.word	0x0000b1f0
        /*08e4*/ 	.word	0x00000005
        /*08e8*/ 	.word	0x00022800
        /*08ec*/ 	.short	0x010a
        /*08ee*/ 	.byte	0x3f
	.zero		1


	//   ....[57]....
        /*08f0*/ 	.word	0x0000b250
        /*08f4*/ 	.word	0x00000005
        /*08f8*/ 	.word	0x00022830
        /*08fc*/ 	.short	0x010a
        /*08fe*/ 	.byte	0x3f
	.zero		1


	//   ....[58]....
        /*0900*/ 	.word	0x0000b2b0
        /*0904*/ 	.word	0x00000009
        /*0908*/ 	.word	0x00022850
        /*090c*/ 	.short	0x010a
        /*090e*/ 	.byte	0x3f
	.zero		1


	//   ....[59]....
        /*0910*/ 	.word	0x0000b310
        /*0914*/ 	.word	0x00000000
        /*0918*/ 	.word	0x00022830
        /*091c*/ 	.short	0x010a
        /*091e*/ 	.byte	0x3f
	.zero		1


	//   ....[60]....
        /*0920*/ 	.word	0x0000b370
        /*0924*/ 	.word	0x00000008
        /*0928*/ 	.word	0x00022850
        /*092c*/ 	.short	0x010a
        /*092e*/ 	.byte	0x3f
	.zero		1


	//   ....[61]....
        /*0930*/ 	.word	0x0000b450
        /*0934*/ 	.word	0x00000003
        /*0938*/ 	.word	0x00022840
        /*093c*/ 	.short	0x010a
        /*093e*/ 	.byte	0x3f
	.zero		1


	//   ....[62]....
        /*0940*/ 	.word	0x0000c4c0
        /*0944*/ 	.word	0x00000003
        /*0948*/ 	.word	0x00022820
        /*094c*/ 	.short	0x010a
        /*094e*/ 	.byte	0x3f
	.zero		1


	//   ....[63]....
        /*0950*/ 	.word	0x0000c520
        /*0954*/ 	.word	0x00000003
        /*0958*/ 	.word	0x00022860
        /*095c*/ 	.short	0x010a
        /*095e*/ 	.byte	0x3f
	.zero		1


	//   ....[64]....
        /*0960*/ 	.word	0x0000cf20
        /*0964*/ 	.word	0x00000020
        /*0968*/ 	.word	0x00022840
        /*096c*/ 	.short	0x010a
        /*096e*/ 	.byte	0x3f
	.zero		1


	//   ....[65]....
        /*0970*/ 	.word	0x0000d5b0
        /*0974*/ 	.word	0x00000020
        /*0978*/ 	.word	0x00022860
        /*097c*/ 	.short	0x010a
        /*097e*/ 	.byte	0x3f
	.zero		1


	//   ....[66]....
        /*0980*/ 	.word	0x0000dd80
        /*0984*/ 	.word	0x00000004
        /*0988*/ 	.word	0x00022820
        /*098c*/ 	.short	0x010a
        /*098e*/ 	.byte	0x3f
	.zero		1


	//   ....[67]....
        /*0990*/ 	.word	0x0000def0
        /*0994*/ 	.word	0x00000005
        /*0998*/ 	.word	0x00022840
        /*099c*/ 	.short	0x010a
        /*099e*/ 	.byte	0x3f
	.zero		1


	//   ....[68]....
        /*09a0*/ 	.word	0x0000df40
        /*09a4*/ 	.word	0x00000015
        /*09a8*/ 	.word	0x00022840
        /*09ac*/ 	.short	0x010a
        /*09ae*/ 	.byte	0x3f
	.zero		1


	//   ....[69]....
        /*09b0*/ 	.word	0x0000df90
        /*09b4*/ 	.word	0x00000005
        /*09b8*/ 	.word	0x00022860
        /*09bc*/ 	.short	0x010a
        /*09be*/ 	.byte	0x3f
	.zero		1


	//----- nvinfo : EIATTR_NUM_MBARRIERS
	.align		4
.L_1110:
        /*09c0*/ 	.byte	0x03, 0x38
        /*09c2*/ 	.short	0x0016


	//----- nvinfo : EIATTR_EXIT_INSTR_OFFSETS
	.align		4
        /*09c4*/ 	.byte	0x04, 0x1c
        /*09c6*/ 	.short	(.L_1112 - .L_1111)


	//   ....[0]....
.L_1111:
        /*09c8*/ 	.word	0x0000b1d0


	//----- nvinfo : EIATTR_MAX_THREADS
	.align		4
.L_1112:
        /*09cc*/ 	.byte	0x04, 0x05
        /*09ce*/ 	.short	(.L_1114 - .L_1113)
.L_1113:
        /*09d0*/ 	.word	0x00000180
        /*09d4*/ 	.word	0x00000001
        /*09d8*/ 	.word	0x00000001


	//----- nvinfo : EIATTR_CRS_STACK_SIZE
	.align		4
.L_1114:
        /*09dc*/ 	.byte	0x04, 0x1e
        /*09de*/ 	.short	(.L_1116 - .L_1115)
.L_1115:
        /*09e0*/ 	.word	0x00000000


	//----- nvinfo : EIATTR_CBANK_PARAM_SIZE
	.align		4
.L_1116:
        /*09e4*/ 	.byte	0x03, 0x19
        /*09e6*/ 	.short	0x0a70


	//----- nvinfo : EIATTR_PARAM_CBANK
	.align		4
        /*09e8*/ 	.byte	0x04, 0x0a
        /*09ea*/ 	.short	(.L_1118 - .L_1117)
	.align		4
.L_1117:
        /*09ec*/ 	.word	index@(.nv.constant0._ZN7cutlass13device_kernelIN5flash11enable_sm90INS1_16FlashAttnFwdSm90INS1_25CollectiveMainloopFwdSm90ILi2EN4cute5tupleIJNS5_1CILi1EEES8_S8_EEENS6_IJNS7_ILi128EEENS7_ILi96EEENS7_ILi64EEEEEELi256ENS_10bfloat16_tEfNS_4arch4Sm90ELb0ELb0ELb0ELb0ELb1ELb0ELb0ELb1ELb0ELb1ELb1ELb0EEENS1_21CollectiveEpilogueFwdINS6_IJSA_NS7_ILi256EEESB_EEES9_SE_SG_Li256ELb0ELb1ELb1ELb0EEENS1_19SingleTileSchedulerILb0ELb1ELb1ELi128EEEEEEEEEvNT_6ParamsE)
        /*09f0*/ 	.short	0x0210
        /*09f2*/ 	.short	0x0a70


	//----- nvinfo : EIATTR_SW_WAR
	.align		4
.L_1118:
        /*09f4*/ 	.byte	0x04, 0x36
        /*09f6*/ 	.short	(.L_1120 - .L_1119)
.L_1119:
        /*09f8*/ 	.word	0x00000008
.L_1120:


//--------------------- .nv.info._ZN7cutlass13device_kernelIN5flash11enable_sm90INS1_16FlashAttnFwdSm90INS1_25CollectiveMainloopFwdSm90ILi2EN4cute5tupleIJNS5_1CILi1EEES8_S8_EEENS6_IJNS7_ILi128EEENS7_ILi96EEENS7_ILi64EEEEEELi256ENS_10bfloat16_tEfNS_4arch4Sm90ELb0ELb0ELb0ELb0ELb1ELb0ELb1ELb1ELb0ELb1ELb1ELb0EEENS1_21CollectiveEpilogueFwdINS6_IJSA_NS7_ILi256EEESB_EEES9_SE_SG_Li256ELb0ELb1ELb1ELb0EEENS1_19SingleTileSchedulerILb0ELb1ELb1ELi128EEEEEEEEEvNT_6ParamsE --------------------------
	.section	.nv.info._ZN7cutlass13device_kernelIN5flash11enable_sm90INS1_16FlashAttnFwdSm90INS1_25CollectiveMainloopFwdSm90ILi2EN4cute5tupleIJNS5_1CILi1EEES8_S8_EEENS6_IJNS7_ILi128EEENS7_ILi96EEENS7_ILi64EEEEEELi256ENS_10bfloat16_tEfNS_4arch4Sm90ELb0ELb0ELb0ELb0ELb1ELb0ELb1ELb1ELb0ELb1ELb1ELb0EEENS1_21CollectiveEpilogueFwdINS6_IJSA_NS7_ILi256EEESB_EEES9_SE_SG_Li256ELb0ELb1ELb1ELb0EEENS1_19SingleTileSchedulerILb0ELb1ELb1ELi128EEEEEEEEEvNT_6ParamsE,"",@"SHT_CUDA_INFO"
	.sectionflags	@""
	.align	4


	//----- nvinfo : EIATTR_CUDA_API_VERSION
	.align		4
        /*0000*/ 	.byte	0x04, 0x37
        /*0002*/ 	.short	(.L_1122 - .L_1121)
.L_1121:
        /*0004*/ 	.word	0x00000082


	//----- nvinfo : EIATTR_KPARAM_INFO
	.align		4
.L_1122:
        /*0008*/ 	.byte	0x04, 0x17
        /*000a*/ 	.short	(.L_1124 - .L_1123)
.L_1123:
        /*000c*/ 	.word	0x00000000
        /*0010*/ 	.short	0x0000
        /*0012*/ 	.short	0x0070
        /*0014*/ 	.byte	0x00, 0xf0, 0x01, 0x2c


	//----- nvinfo : EIATTR_SPARSE_MMA_MASK
	.align		4
.L_1124:
        /*0018*/ 	.byte	0x03, 0x50
        /*001a*/ 	.short	0x0000


	//----- nvinfo : EIATTR_MAXREG_COUNT
	.align		4
        /*001c*/ 	.byte	0x03, 0x1b
        /*001e*/ 	.short	0x00a8


	//----- nvinfo : EIATTR_NUM_BARRIERS
	.align		4
        /*0020*/ 	.byte	0x02, 0x4c
        /*0022*/ 	.byte	0x10
	.zero		1


	//----- nvinfo : EIATTR_EXTERNS
	.align		4
        /*0024*/ 	.byte	0x04, 0x0f
        /*0026*/ 	.short	(.L_1126 - .L_1125)


	//   ....[0]....
	.align		4
.L_1125:
        /*0028*/ 	.word	index@(__assertfail)


	//----- nvinfo : EIATTR_ANNOTATIONS
	.align		4
.L_1126:
        /*002c*/ 	.byte	0x04, 0x55
        /*002e*/ 	.short	(.L_1128 - .L_1127)


	//   ....[0]....
.L_1127:
        /*0030*/ 	.word	0x00000001
        /*0034*/ 	.byte	0xd0, 0x08, 0x00, 0x00, 0x01, 0x00, 0x00, 0x00, 0x40, 0x0a, 0x00, 0x00, 0x01, 0x00, 0x00, 0x00
        /*0044*/ 	.byte	0xd0, 0x14, 0x00, 0x00, 0x01, 0x00, 0x00, 0x00, 0xa0, 0x68, 0x00, 0x00, 0x01, 0x00, 0x00, 0x00
        /*0054*/ 	.byte	0xb0, 0x8a, 0x00, 0x00, 0x01, 0x00, 0x00, 0x00, 0xd0, 0x9b, 0x00, 0x00, 0x01, 0x00, 0x00, 0x00
        /*0064*/ 	.byte	0x90, 0xd0, 0x00, 0x00


	//----- nvinfo : EIATTR_MERCURY_ISA_VERSION
	.align		4
.L_1128:
        /*0068*/ 	.byte	0x03, 0x5f
        /*006a*/ 	.short	0x0101


	//----- nvinfo : EIATTR_INT_WARP_WIDE_INSTR_OFFSETS
	.align		4
        /*006c*/ 	.byte	0x04, 0x31
        /*006e*/ 	.short	(.L_1130 - .L_1129)


	//   ....[0]....
.L_1129:
        /*0070*/ 	.word	0x000000c0


	//   ....[1]....
        /*0074*/ 	.word	0x000000d0


	//   ....[2]....
        /*0078*/ 	.word	0x000000e0


	//   ....[3]....
        /*007c*/ 	.word	0x00000180


	//----- nvinfo : EIATTR_COOP_GROUP_MASK_REGIDS
	.align		4
.L_1130:
        /*0080*/ 	.byte	0x04, 0x29
        /*0082*/ 	.short	(.L_1132 - .L_1131)


	//   ....[0]....
.L_1131:
        /*0084*/ 	.word	0xffffffff


	//   ....[1]....
        /*0088*/ 	.word	0xffffffff


	//   ....[2]....
        /*008c*/ 	.word	0xffffffff


	//   ....[3]....
        /*0090*/ 	.word	0xffffffff


	//   ....[4]....
        /*0094*/ 	.word	0xffffffff


	//   ....[5]....
        /*0098*/ 	.word	0xffffffff


	//   ....[6]....
        /*009c*/ 	.word	0xffffffff


	//   ....[7]....
        /*00a0*/ 	.word	0xffffffff


	//   ....[8]....
        /*00a4*/ 	.word	0xffffffff


	//   ....[9]....
        /*00a8*/ 	.word	0xffffffff


	//   ....[10]....
        /*00ac*/ 	.word	0xffffffff


	//   ....[11]....
        /*00b0*/ 	.word	0xffffffff


	//   ....[12]....
        /*00b4*/ 	.word	0xffffffff


	//   ....[13]....
        /*00b8*/ 	.word	0xffffffff


	//   ....[14]....
        /*00bc*/ 	.word	0xffffffff


	//   ....[15]....
        /*00c0*/ 	.word	0xffffffff


	//   ....[16]....
        /*00c4*/ 	.word	0xffffffff


	//   ....[17]....
        /*00c8*/ 	.word	0xffffffff


	//   ....[18]....
        /*00cc*/ 	.word	0xffffffff


	//   ....[19]....
        /*00d0*/ 	.word	0xffffffff


	//   ....[20]....
        /*00d4*/ 	.word	0xffffffff


	//   ....[21]....
        /*00d8*/ 	.word	0xffffffff


	//   ....[22]....
        /*00dc*/ 	.word	0xffffffff


	//   ....[23]....
        /*00e0*/ 	.word	0xffffffff


	//   ....[24]....
        /*00e4*/ 	.word	0xffffffff


	//   ....[25]....
        /*00e8*/ 	.word	0xffffffff


	//   ....[26]....
        /*00ec*/ 	.word	0xffffffff


	//   ....[27]....
        /*00f0*/ 	.word	0xffffffff


	//   ....[28]....
        /*00f4*/ 	.word	0xffffffff


	//   ....[29]....
        /*00f8*/ 	.word	0xffffffff


	//   ....[30]....
        /*00fc*/ 	.word	0xffffffff


	//   ....[31]....
        /*0100*/ 	.word	0xffffffff


	//   ....[32]....
        /*0104*/ 	.word	0xffffffff


	//   ....[33]....
        /*0108*/ 	.word	0xffffffff


	//   ....[34]....
        /*010c*/ 	.word	0xffffffff


	//   ....[35]....
        /*0110*/ 	.word	0xffffffff


	//   ....[36]....
        /*0114*/ 	.word	0xffffffff


	//   ....[37]....
        /*0118*/ 	.word	0xffffffff


	//   ....[38]....
        /*011c*/ 	.word	0xffffffff


	//   ....[39]....
        /*0120*/ 	.word	0xffffffff


	//   ....[40]....
        /*0124*/ 	.word	0xffffffff


	//   ....[41]....
        /*0128*/ 	.word	0xffffffff


	//   ....[42]....
        /*012c*/ 	.word	0xffffffff


	//   ....[43]....
        /*0130*/ 	.word	0xffffffff


	//   ....[44]....
        /*0134*/ 	.word	0xffffffff


	//   ....[45]....
        /*0138*/ 	.word	0xffffffff


	//   ....[46]....
        /*013c*/ 	.word	0xffffffff


	//   ....[47]....
        /*0140*/ 	.word	0xffffffff


	//   ....[48]....
        /*0144*/ 	.word	0xffffffff


	//   ....[49]....
        /*0148*/ 	.word	0xffffffff


	//   ....[50]....
        /*014c*/ 	.word	0xffffffff


	//   ....[51]....
        /*0150*/ 	.word	0xffffffff


	//   ....[52]....
        /*0154*/ 	.word	0xffffffff


	//   ....[53]....
        /*0158*/ 	.word	0xffffffff


	//   ....[54]....
        /*015c*/ 	.word	0xffffffff


	//   ....[55]....
        /*0160*/ 	.word	0xffffffff


	//   ....[56]....
        /*0164*/ 	.word	0xffffffff


	//   ....[57]....
        /*0168*/ 	.word	0xffffffff


	//   ....[58]....
        /*016c*/ 	.word	0xffffffff


	//   ....[59]....
        /*0170*/ 	.word	0xffffffff


	//   ....[60]....
        /*0174*/ 	.word	0xffffffff


	//   ....[61]....
        /*0178*/ 	.word	0xffffffff


	//   ....[62]....
        /*017c*/ 	.word	0xffffffff


	//   ....[63]....
        /*0180*/ 	.word	0xffffffff


	//   ....[64]....
        /*0184*/ 	.word	0xffffffff


	//   ....[65]....
        /*0188*/ 	.word	0xffffffff


	//   ....[66]....
        /*018c*/ 	.word	0xffffffff


	//   ....[67]....
        /*0190*/ 	.word	0xffffffff


	//   ....[68]....
        /*0194*/ 	.word	0xffffffff


	//   ....[69]....
        /*0198*/ 	.word	0xffffffff


	//   ....[70]....
        /*019c*/ 	.word	0xffffffff


	//   ....[71]....
        /*01a0*/ 	.word	0xffffffff


	//   ....[72]....
        /*01a4*/ 	.word	0xffffffff


	//   ....[73]....
        /*01a8*/ 	.word	0xffffffff


	//   ....[74]....
        /*01ac*/ 	.word	0xffffffff


	//   ....[75]....
        /*01b0*/ 	.word	0xffffffff


	//   ....[76]....
        /*01b4*/ 	.word	0xffffffff


	//   ....[77]....
        /*01b8*/ 	.word	0xffffffff


	//   ....[78]....
        /*01bc*/ 	.word	0xffffffff


	//   ....[79]....
        /*01c0*/ 	.word	0xffffffff


	//   ....[80]....
        /*01c4*/ 	.word	0xffffffff


	//   ....[81]....
        /*01c8*/ 	.word	0xffffffff


	//   ....[82]....
        /*01cc*/ 	.word	0xffffffff


	//   ....[83]....
        /*01d0*/ 	.word	0xffffffff


	//   ....[84]....
        /*01d4*/ 	.word	0xffffffff


	//   ....[85]....
        /*01d8*/ 	.word	0xffffffff


	//   ....[86]....
        /*01dc*/ 	.word	0xffffffff


	//   ....[87]....
        /*01e0*/ 	.word	0xffffffff


	//   ....[88]....
        /*01e4*/ 	.word	0xffffffff


	//   ....[89]....
        /*01e8*/ 	.word	0xffffffff


	//   ....[90]....
        /*01ec*/ 	.word	0xffffffff


	//   ....[91]....
        /*01f0*/ 	.word	0xffffffff


	//   ....[92]....
        /*01f4*/ 	.word	0xffffffff


	//   ....[93]....
        /*01f8*/ 	.word	0xffffffff


	//   ....[94]....
        /*01fc*/ 	.word	0xffffffff


	//   ....[95]....
        /*0200*/ 	.word	0xffffffff


	//   ....[96]....
        /*0204*/ 	.word	0xffffffff


	//   ....[97]....
        /*0208*/ 	.word	0xffffffff


	//   ....[98]....
        /*020c*/ 	.word	0xffffffff


	//   ....[99]....
        /*0210*/ 	.word	0xffffffff


	//   ....[100]....
        /*0214*/ 	.word	0xffffffff


	//   ....[101]....
        /*0218*/ 	.word	0xffffffff


	//   ....[102]....
        /*021c*/ 	.word	0xffffffff


	//   ....[103]....
        /*0220*/ 	.word	0xffffffff


	//   ....[104]....
        /*0224*/ 	.word	0xffffffff


	//   ....[105]....
        /*0228*/ 	.word	0xffffffff


	//   ....[106]....
        /*022c*/ 	.word	0xffffffff


	//   ....[107]....
        /*0230*/ 	.word	0xffffffff


	//   ....[108]....
        /*0234*/ 	.word	0xffffffff


	//   ....[109]....
        /*0238*/ 	.word	0x0500000f


	//   ....[110]....
        /*023c*/ 	.word	0x0500000f


	//   ....[111]....
        /*0240*/ 	.word	0x0500000f


	//   ....[112]....
        /*0244*/ 	.word	0x0500000f


	//   ....[113]....
        /*0248*/ 	.word	0x0500000f


	//   ....[114]....
        /*024c*/ 	.word	0x0500000f


	//   ....[115]....
        /*0250*/ 	.word	0x0500000f


	//   ....[116]....
        /*0254*/ 	.word	0x0500000f


	//   ....[117]....
        /*0258*/ 	.word	0x0500000f


	//   ....[118]....
        /*025c*/ 	.word	0x0500000f


	//   ....[119]....
        /*0260*/ 	.word	0x0500000f


	//   ....[120]....
        /*0264*/ 	.word	0x0500000f


	//   ....[121]....
        /*0268*/ 	.word	0x0500000f


	//   ....[122]....
        /*026c*/ 	.word	0x0500000f


	//   ....[123]....
        /*0270*/ 	.word	0x0500000f


	//   ....[124]....
        /*0274*/ 	.word	0x0500000f


	//   ....[125]....
        /*0278*/ 	.word	0x0500000f


	//   ....[126]....
        /*027c*/ 	.word	0x0500000f


	//   ....[127]....
        /*0280*/ 	.word	0x0500000f


	//   ....[128]....
        /*0284*/ 	.word	0x0500000f


	//   ....[129]....
        /*0288*/ 	.word	0x0500000f


	//   ....[130]....
        /*028c*/ 	.word	0x0500000f


	//   ....[131]....
        /*0290*/ 	.word	0x0500000f


	//   ....[132]....
        /*0294*/ 	.word	0x0500000f


	//   ....[133]....
        /*0298*/ 	.word	0x0500000f


	//   ....[134]....
        /*029c*/ 	.word	0x0500000f


	//   ....[135]....
        /*02a0*/ 	.word	0x0500000f


	//   ....[136]....
        /*02a4*/ 	.word	0x0500000f


	//   ....[137]....
        /*02a8*/ 	.word	0x0500000f


	//   ....[138]....
        /*02ac*/ 	.word	0x0500000f


	//   ....[139]....
        /*02b0*/ 	.word	0x0500000f


	//   ....[140]....
        /*02b4*/ 	.word	0x0500000f


	//   ....[141]....
        /*02b8*/ 	.word	0x0500000f


	//   ....[142]....
        /*02bc*/ 	.word	0x0500000f


	//   ....[143]....
        /*02c0*/ 	.word	0x0500000f


	//   ....[144]....
        /*02c4*/ 	.word	0x0500000f


	//   ....[145]....
        /*02c8*/ 	.word	0x0500000f


	//   ....[146]....
        /*02cc*/ 	.word	0x0500000f


	//   ....[147]....
        /*02d0*/ 	.word	0x0500000f


	//   ....[148]....
        /*02d4*/ 	.word	0x0500000f


	//   ....[149]....
        /*02d8*/ 	.word	0x0500000f


	//   ....[150]....
        /*02dc*/ 	.word	0x0500000f


	//   ....[151]....
        /*02e0*/ 	.word	0x0500000f


	//   ....[152]....
        /*02e4*/ 	.word	0x0500000f


	//   ....[153]....
        /*02e8*/ 	.word	0x0500000f


	//   ....[154]....
        /*02ec*/ 	.word	0x0500000f


	//   ....[155]....
        /*02f0*/ 	.word	0x0500000f


	//   ....[156]....
        /*02f4*/ 	.word	0x0500000f


	//   ....[157]....
        /*02f8*/ 	.word	0x0500000f


	//   ....[158]....
        /*02fc*/ 	.word	0x0500000f


	//   ....[159]....
        /*0300*/ 	.word	0x0500000f


	//   ....[160]....
        /*0304*/ 	.word	0x0500000f


	//   ....[161]....
        /*0308*/ 	.word	0x0500000f


	//   ....[162]....
        /*030c*/ 	.word	0x0500000f


	//   ....[163]....
        /*0310*/ 	.word	0x0500000f


	//   ....[164]....
        /*0314*/ 	.word	0x0500000f


	//   ....[165]....
        /*0318*/ 	.word	0x0500000f


	//   ....[166]....
        /*031c*/ 	.word	0x0500000f


	//   ....[167]....
        /*0320*/ 	.word	0x0500000f


	//   ....[168]....
        /*0324*/ 	.word	0x0500000f


	//   ....[169]....
        /*0328*/ 	.word	0x0500000f


	//   ....[170]....
        /*032c*/ 	.word	0x0500000f


	//   ....[171]....
        /*0330*/ 	.word	0x0500000f


	//   ....[172]....
        /*0334*/ 	.word	0x0500000f


	//   ....[173]....
        /*0338*/ 	.word	0x0500000f


	//   ....[174]....
        /*033c*/ 	.word	0x0500000f


	//   ....[175]....
        /*0340*/ 	.word	0x0500000f


	//   ....[176]....
        /*0344*/ 	.word	0x0500000f


	//   ....[177]....
        /*0348*/ 	.word	0x0500000f


	//   ....[178]....
        /*034c*/ 	.word	0x0500000f


	//   ....[179]....
        /*0350*/ 	.word	0x0500000f


	//   ....[180]....
        /*0354*/ 	.word	0x0500000f


	//   ....[181]....
        /*0358*/ 	.word	0x0500000f


	//   ....[182]....
        /*035c*/ 	.word	0x0500000f


	//   ....[183]....
        /*0360*/ 	.word	0x0500000f


	//   ....[184]....
        /*0364*/ 	.word	0x0500000f


	//   ....[185]....
        /*0368*/ 	.word	0x0500000f


	//   ....[186]....
        /*036c*/ 	.word	0x0500000f


	//   ....[187]....
        /*0370*/ 	.word	0x0500000f


	//   ....[188]....
        /*0374*/ 	.word	0x0500000f


	//   ....[189]....
        /*0378*/ 	.word	0x0500000f


	//   ....[190]....
        /*037c*/ 	.word	0x0500000f


	//----- nvinfo : EIATTR_COOP_GROUP_INSTR_OFFSETS
	.align		4
.L_1132:
        /*0380*/ 	.byte	0x04, 0x28
        /*0382*/ 	.short	(.L_1134 - .L_1133)


	//   ....[0]....
.L_1133:
        /*0384*/ 	.word	0x00000080


	//   ....[1]....
        /*0388*/ 	.word	0x00000090


	//   ....[2]....
        /*038c*/ 	.word	0x000002f0


	//   ....[3]....
        /*0390*/ 	.word	0x00000450


	//   ....[4]....
        /*0394*/ 	.word	0x00000570


	//   ....[5]....
        /*0398*/ 	.word	0x000006d0


	//   ....[6]....
        /*039c*/ 	.word	0x000012c0


	//   ....[7]....
        /*03a0*/ 	.word	0x00002b80


	//   ....[8]....
        /*03a4*/ 	.word	0x00002ba0


	//   ....[9]....
        /*03a8*/ 	.word	0x00002bc0


	//   ....[10]....
        /*03ac*/ 	.word	0x00002be0


	//   ....[11]....
        /*03b0*/ 	.word	0x00004890


	//   ....[12]....
        /*03b4*/ 	.word	0x000048f0


	//   ....[13]....
        /*03b8*/ 	.word	0x00004910


	//   ....[14]....
        /*03bc*/ 	.word	0x00004930


	//   ....[15]....
        /*03c0*/ 	.word	0x00005ec0


	//   ....[16]....
        /*03c4*/ 	.word	0x00005f10


	//   ....[17]....
        /*03c8*/ 	.word	0x00005f30


	//   ....[18]....
        /*03cc*/ 	.word	0x00005f50


	//   ....[19]....
        /*03d0*/ 	.word	0x00007030


	//   ....[20]....
        /*03d4*/ 	.word	0x000070a0


	//   ....[21]....
        /*03d8*/ 	.word	0x000070e0


	//   ....[22]....
        /*03dc*/ 	.word	0x00007120


	//   ....[23]....
        /*03e0*/ 	.word	0x00007140


	//   ....[24]....
        /*03e4*/ 	.word	0x00007170


	//   ....[25]....
        /*03e8*/ 	.word	0x00007dc0


	//   ....[26]....
        /*03ec*/ 	.word	0x00007dd0


	//   ....[27]....
        /*03f0*/ 	.word	0x00008e10


	//   ....[28]....
        /*03f4*/ 	.word	0x00009f80


	//   ....[29]....
        /*03f8*/ 	.word	0x00009fa0


	//   ....[30]....
        /*03fc*/ 	.word	0x00009fc0


	//   ....[31]....
        /*0400*/ 	.word	0x00009fe0


	//   ....[32]....
        /*0404*/ 	.word	0x0000a030


	//   ....[33]....
        /*0408*/ 	.word	0x0000a050


	//   ....[34]....
        /*040c*/ 	.word	0x0000a0a0


	//   ....[35]....
        /*0410*/ 	.word	0x0000a0c0


	//   ....[36]....
        /*0414*/ 	.word	0x0000a110


	//   ....[37]....
        /*0418*/ 	.word	0x0000a130


	//   ....[38]....
        /*041c*/ 	.word	0x0000a180


	//   ....[39]....
        /*0420*/ 	.word	0x0000a1a0


	//   ....[40]....
        /*0424*/ 	.word	0x0000a720


	//   ....[41]....
        /*0428*/ 	.word	0x0000a760


	//   ....[42]....
        /*042c*/ 	.word	0x0000a780


	//   ....[43]....
        /*0430*/ 	.word	0x0000a7a0


	//   ....[44]....
        /*0434*/ 	.word	0x0000a7b0


	//   ....[45]....
        /*0438*/ 	.word	0x0000a840


	//   ....[46]....
        /*043c*/ 	.word	0x0000a880


	//   ....[47]....
        /*0440*/ 	.word	0x0000a900


	//   ....[48]....
        /*0444*/ 	.word	0x0000a930


	//   ....[49]....
        /*0448*/ 	.word	0x0000a970


	//   ....[50]....
        /*044c*/ 	.word	0x0000a9a0


	//   ....[51]....
        /*0450*/ 	.word	0x0000aa10


	//   ....[52]....
        /*0454*/ 	.word	0x0000aa40


	//   ....[53]....
        /*0458*/ 	.word	0x0000aa70


	//   ....[54]....
        /*045c*/ 	.word	0x0000aaf0


	//   ....[55]....
        /*0460*/ 	.word	0x0000abb0


	//   ....[56]....
        /*0464*/ 	.word	0x0000b180


	//   ....[57]....
        /*0468*/ 	.word	0x0000b1b0


	//   ....[58]....
        /*046c*/ 	.word	0x0000b230


	//   ....[59]....
        /*0470*/ 	.word	0x0000b290


	//   ....[60]....
        /*0474*/ 	.word	0x0000b2c0


	//   ....[61]....
        /*0478*/ 	.word	0x0000b300


	//   ....[62]....
        /*047c*/ 	.word	0x0000b3b0


	//   ....[63]....
        /*0480*/ 	.word	0x0000b3d0


	//   ....[64]....
        /*0484*/ 	.word	0x0000b4a0


	//   ....[65]....
        /*0488*/ 	.word	0x0000b4b0


	//   ....[66]....
        /*048c*/ 	.word	0x0000b550


	//   ....[67]....
        /*0490*/ 	.word	0x0000b580


	//   ....[68]....
        /*0494*/ 	.word	0x0000b620


	//   ....[69]....
        /*0498*/ 	.word	0x0000b640


	//   ....[70]....
        /*049c*/ 	.word	0x0000b6d0


	//   ....[71]....
        /*04a0*/ 	.word	0x0000b720


	//   ....[72]....
        /*04a4*/ 	.word	0x0000bae0


	//   ....[73]....
        /*04a8*/ 	.word	0x0000bb10


	//   ....[74]....
        /*04ac*/ 	.word	0x0000bb40


	//   ....[75]....
        /*04b0*/ 	.word	0x0000bb60


	//   ....[76]....
        /*04b4*/ 	.word	0x0000bb80


	//   ....[77]....
        /*04b8*/ 	.word	0x0000bbb0


	//   ....[78]....
        /*04bc*/ 	.word	0x0000bbd0


	//   ....[79]....
        /*04c0*/ 	.word	0x0000bbf0


	//   ....[80]....
        /*04c4*/ 	.word	0x0000bc80


	//   ....[81]....
        /*04c8*/ 	.word	0x0000bca0


	//   ....[82]....
        /*04cc*/ 	.word	0x0000bcd0


	//   ....[83]....
        /*04d0*/ 	.word	0x0000bd80


	//   ....[84]....
        /*04d4*/ 	.word	0x0000c5a0


	//   ....[85]....
        /*04d8*/ 	.word	0x0000c5c0


	//   ....[86]....
        /*04dc*/ 	.word	0x0000c5d0


	//   ....[87]....
        /*04e0*/ 	.word	0x0000c5e0


	//   ....[88]....
        /*04e4*/ 	.word	0x0000c600


	//   ....[89]....
        /*04e8*/ 	.word	0x0000c620


	//   ....[90]....
        /*04ec*/ 	.word	0x0000c650


	//   ....[91]....
        /*04f0*/ 	.word	0x0000c690


	//   ....[92]....
        /*04f4*/ 	.word	0x0000c6b0


	//   ....[93]....
        /*04f8*/ 	.word	0x0000c6e0


	//   ....[94]....
        /*04fc*/ 	.word	0x0000c700


	//   ....[95]....
        /*0500*/ 	.word	0x0000c730


	//   ....[96]....
        /*0504*/ 	.word	0x0000ca90


	//   ....[97]....
        /*0508*/ 	.word	0x0000cab0


	//   ....[98]....
        /*050c*/ 	.word	0x0000cac0


	//   ....[99]....
        /*0510*/ 	.word	0x0000cad0


	//   ....[100]....
        /*0514*/ 	.word	0x0000cae0


	//   ....[101]....
        /*0518*/ 	.word	0x0000cb00


	//   ....[102]....
        /*051c*/ 	.word	0x0000cb70


	//   ....[103]....
        /*0520*/ 	.word	0x0000cb90


	//   ....[104]....
        /*0524*/ 	.word	0x0000cbf0


	//   ....[105]....
        /*0528*/ 	.word	0x0000cc00


	//   ....[106]....
        /*052c*/ 	.word	0x0000cc70


	//   ....[107]....
        /*0530*/ 	.word	0x0000ccf0


	//   ....[108]....
        /*0534*/ 	.word	0x0000d020


	//   ....[109]....
        /*0538*/ 	.word	0x0000d580


	//   ....[110]....
        /*053c*/ 	.word	0x0000d670


	//   ....[111]....
        /*0540*/ 	.word	0x0000d710


	//   ....[112]....
        /*0544*/ 	.word	0x0000d770


	//   ....[113]....
        /*0548*/ 	.word	0x0000d830


	//   ....[114]....
        /*054c*/ 	.word	0x0000d890


	//   ....[115]....
        /*0550*/ 	.word	0x0000d950


	//   ....[116]....
        /*0554*/ 	.word	0x0000d9b0


	//   ....[117]....
        /*0558*/ 	.word	0x0000da70


	//   ....[118]....
        /*055c*/ 	.word	0x0000dad0


	//   ....[119]....
        /*0560*/ 	.word	0x0000db90


	//   ....[120]....
        /*0564*/ 	.word	0x0000dbf0


	//   ....[121]....
        /*0568*/ 	.word	0x0000dc90


	//   ....[122]....
        /*056c*/ 	.word	0x0000dd20


	//   ....[123]....
        /*0570*/ 	.word	0x0000dd70


	//   ....[124]....
        /*0574*/ 	.word	0x0000de30


	//   ....[125]....
        /*0578*/ 	.word	0x0000df30


	//   ....[126]....
        /*057c*/ 	.word	0x0000e040


	//   ....[127]....
        /*0580*/ 	.word	0x0000e0c0


	//   ....[128]....
        /*0584*/ 	.word	0x0000e160


	//   ....[129]....
        /*0588*/ 	.word	0x0000e230


	//   ....[130]....
        /*058c*/ 	.word	0x0000e350


	//   ....[131]....
        /*0590*/ 	.word	0x0000e3b0


	//   ....[132]....
        /*0594*/ 	.word	0x0000e410


	//   ....[133]....
        /*0598*/ 	.word	0x0000e510


	//   ....[134]....
        /*059c*/ 	.word	0x0000e5a0


	//   ....[135]....
        /*05a0*/ 	.word	0x0000e680


	//   ....[136]....
        /*05a4*/ 	.word	0x0000e790


	//   ....[137]....
        /*05a8*/ 	.word	0x0000e7e0


	//   ....[138]....
        /*05ac*/ 	.word	0x0000e870


	//   ....[139]....
        /*05b0*/ 	.word	0x0000e910


	//   ....[140]....
        /*05b4*/ 	.word	0x0000e9a0


	//   ....[141]....
        /*05b8*/ 	.word	0x0000ea70


	//   ....[142]....
        /*05bc*/ 	.word	0x0000eba0


	//   ....[143]....
        /*05c0*/ 	.word	0x0000ebf0


	//   ....[144]....
        /*05c4*/ 	.word	0x0000ec60


	//   ....[145]....
        /*05c8*/ 	.word	0x0000ed50


	//   ....[146]....
        /*05cc*/ 	.word	0x0000ee80


	//   ....[147]....
        /*05d0*/ 	.word	0x0000eed0


	//   ....[148]....
        /*05d4*/ 	.word	0x0000ef40


	//   ....[149]....
        /*05d8*/ 	.word	0x0000f030


	//   ....[150]....
        /*05dc*/ 	.word	0x0000f160


	//   ....[151]....
        /*05e0*/ 	.word	0x0000f1b0


	//   ....[152]....
        /*05e4*/ 	.word	0x0000f230


	//   ....[153]....
        /*05e8*/ 	.word	0x0000f300


	//   ....[154]....
        /*05ec*/ 	.word	0x0000f450


	//   ....[155]....
        /*05f0*/ 	.word	0x0000f530


	//   ....[156]....
        /*05f4*/ 	.word	0x0000f5b0


	//   ....[157]....
        /*05f8*/ 	.word	0x0000f670


	//   ....[158]....
        /*05fc*/ 	.word	0x0000f750


	//   ....[159]....
        /*0600*/ 	.word	0x0000f810


	//   ....[160]....
        /*0604*/ 	.word	0x0000f8f0


	//   ....[161]....
        /*0608*/ 	.word	0x0000f9b0


	//   ....[162]....
        /*060c*/ 	.word	0x0000fa90


	//   ....[163]....
        /*0610*/ 	.word	0x0000fb50


	//   ....[164]....
        /*0614*/ 	.word	0x0000fc30


	//   ....[165]....
        /*0618*/ 	.word	0x0000fcf0


	//   ....[166]....
        /*061c*/ 	.word	0x0000fe50


	//   ....[167]....
        /*0620*/ 	.word	0x0000fef0


	//   ....[168]....
        /*0624*/ 	.word	0x0000ff50


	//   ....[169]....
        /*0628*/ 	.word	0x0000fff0


	//   ....[170]....
        /*062c*/ 	.word	0x00010050


	//   ....[171]....
        /*0630*/ 	.word	0x000100f0


	//   ....[172]....
        /*0634*/ 	.word	0x00010150


	//   ....[173]....
        /*0638*/ 	.word	0x000101f0


	//   ....[174]....
        /*063c*/ 	.word	0x00010250


	//   ....[175]....
        /*0640*/ 	.word	0x000102f0


	//   ....[176]....
        /*0644*/ 	.word	0x00010350


	//   ....[177]....
        /*0648*/ 	.word	0x000103f0


	//   ....[178]....
        /*064c*/ 	.word	0x000104d0


	//   ....[179]....
        /*0650*/ 	.word	0x00010570


	//   ....[180]....
        /*0654*/ 	.word	0x000105e0


	//   ....[181]....
        /*0658*/ 	.word	0x000106b0


	//   ....[182]....
        /*065c*/ 	.word	0x00010710


	//   ....[183]....
        /*0660*/ 	.word	0x000107e0


	//   ....[184]....
        /*0664*/ 	.word	0x00010840


	//   ....[185]....
        /*0668*/ 	.word	0x00010910


	//   ....[186]....
        /*066c*/ 	.word	0x00010970


	//   ....[187]....
        /*0670*/ 	.word	0x00010a40


	//   ....[188]....
        /*0674*/ 	.word	0x00010aa0


	//   ....[189]....
        /*0678*/ 	.word	0x00010b70


	//   ....[190]....
        /*067c*/ 	.word	0x00010c80


	//----- nvinfo : EIATTR_REG_RECONFIG
	.align		4
.L_1134:
        /*0680*/ 	.byte	0x01, 0x54
	.zero		2


	//----- nvinfo : EIATTR_SYSCALL_OFFSETS
	.align		4
        /*0684*/ 	.byte	0x04, 0x46
        /*0686*/ 	.short	(.L_1136 - .L_1135)


	//   ....[0]....
.L_1135:
        /*0688*/ 	.word	0x00001460


	//   ....[1]....
        /*068c*/ 	.word	0x00009590


	//   ....[2]....
        /*0690*/ 	.word	0x000096d0


	//   ....[3]....
        /*0694*/ 	.word	0x000097c0


	//   ....[4]....
        /*0698*/ 	.word	0x0000a420


	//   ....[5]....
        /*069c*/ 	.word	0x0000aeb0


	//----- nvinfo : EIATTR_MBARRIER_INSTR_OFFSETS
	.align		4
.L_1136:
        /*06a0*/ 	.byte	0x04, 0x39
        /*06a2*/ 	.short	(.L_1138 - .L_1137)


	//   ....[0]....
.L_1137:
        /*06a4*/ 	.word	0x00000190
        /*06a8*/ 	.word	0x000000ff
        /*06ac*/ 	.word	0x00032400
        /*06b0*/ 	.short	0x0100
        /*06b2*/ 	.byte	0x08
	.zero		1


	//   ....[1]....
        /*06b4*/ 	.word	0x000001a0
        /*06b8*/ 	.word	0x000000ff
        /*06bc*/ 	.word	0x00032410
        /*06c0*/ 	.short	0x0100
        /*06c2*/ 	.byte	0x08
	.zero		1


	//   ....[2]....
        /*06c4*/ 	.word	0x000001b0
        /*06c8*/ 	.word	0x000000ff
        /*06cc*/ 	.word	0x00032420
        /*06d0*/ 	.short	0x0100
        /*06d2*/ 	.byte	0x08
	.zero		1


	//   ....[3]....
        /*06d4*/ 	.word	0x000002a0
        /*06d8*/ 	.word	0x000000ff
        /*06dc*/ 	.word	0x00032430
        /*06e0*/ 	.short	0x0100
        /*06e2*/ 	.byte	0x08
	.zero		1


	//   ....[4]....
        /*06e4*/ 	.word	0x000002b0
        /*06e8*/ 	.word	0x000000ff
        /*06ec*/ 	.word	0x00032440
        /*06f0*/ 	.short	0x0100
        /*06f2*/ 	.byte	0x08
	.zero		1


	//   ....[5]....
        /*06f4*/ 	.word	0x000002c0
        /*06f8*/ 	.word	0x000000ff
        /*06fc*/ 	.word	0x00032438
        /*0700*/ 	.short	0x0100
        /*0702*/ 	.byte	0x08
	.zero		1


	//   ....[6]....
        /*0704*/ 	.word	0x000002d0
        /*0708*/ 	.word	0x000000ff
        /*070c*/ 	.word	0x00032448
        /*0710*/ 	.short	0x0100
        /*0712*/ 	.byte	0x08
	.zero		1


	//   ....[7]....
        /*0714*/ 	.word	0x00000400
        /*0718*/ 	.word	0x000000ff
        /*071c*/ 	.word	0x00032450
        /*0720*/ 	.short	0x0100
        /*0722*/ 	.byte	0x08
	.zero		1


	//   ....[8]....
        /*0724*/ 	.word	0x00000410
        /*0728*/ 	.word	0x000000ff
        /*072c*/ 	.word	0x00032460
        /*0730*/ 	.short	0x0100
        /*0732*/ 	.byte	0x08
	.zero		1


	//   ....[9]....
        /*0734*/ 	.word	0x00000420
        /*0738*/ 	.word	0x000000ff
        /*073c*/ 	.word	0x00032458
        /*0740*/ 	.short	0x0100
        /*0742*/ 	.byte	0x08
	.zero		1


	//   ....[10]....
        /*0744*/ 	.word	0x00000430
        /*0748*/ 	.word	0x000000ff
        /*074c*/ 	.word	0x00032468
        /*0750*/ 	.short	0x0100
        /*0752*/ 	.byte	0x08
	.zero		1


	//   ....[11]....
        /*0754*/ 	.word	0x00000520
        /*0758*/ 	.word	0x000000ff
        /*075c*/ 	.word	0x00032470
        /*0760*/ 	.short	0x0100
        /*0762*/ 	.byte	0x06
	.zero		1


	//   ....[12]....
        /*0764*/ 	.word	0x00000530
        /*0768*/ 	.word	0x000000ff
        /*076c*/ 	.word	0x00032480
        /*0770*/ 	.short	0x0100
        /*0772*/ 	.byte	0x06
	.zero		1


	//   ....[13]....
        /*0774*/ 	.word	0x00000540
        /*0778*/ 	.word	0x000000ff
        /*077c*/ 	.word	0x00032478
        /*0780*/ 	.short	0x0100
        /*0782*/ 	.byte	0x06
	.zero		1


	//   ....[14]....
        /*0784*/ 	.word	0x00000550
        /*0788*/ 	.word	0x000000ff
        /*078c*/ 	.word	0x00032488
        /*0790*/ 	.short	0x0100
        /*0792*/ 	.byte	0x06
	.zero		1


	//   ....[15]....
        /*0794*/ 	.word	0x00000680
        /*0798*/ 	.word	0x000000ff
        /*079c*/ 	.word	0x00032490
        /*07a0*/ 	.short	0x0100
        /*07a2*/ 	.byte	0x08
	.zero		1


	//   ....[16]....
        /*07a4*/ 	.word	0x00000690
        /*07a8*/ 	.word	0x000000ff
        /*07ac*/ 	.word	0x000324a0
        /*07b0*/ 	.short	0x0100
        /*07b2*/ 	.byte	0x08
	.zero		1


	//   ....[17]....
        /*07b4*/ 	.word	0x000006a0
        /*07b8*/ 	.word	0x000000ff
        /*07bc*/ 	.word	0x00032498
        /*07c0*/ 	.short	0x0100
        /*07c2*/ 	.byte	0x08
	.zero		1


	//   ....[18]....
        /*07c4*/ 	.word	0x000006b0
        /*07c8*/ 	.word	0x000000ff
        /*07cc*/ 	.word	0x000324a8
        /*07d0*/ 	.short	0x0100
        /*07d2*/ 	.byte	0x08
	.zero		1


	//   ....[19]....
        /*07d4*/ 	.word	0x000007f0
        /*07d8*/ 	.word	0x000000ff
        /*07dc*/ 	.word	0x000324b0
        /*07e0*/ 	.short	0x0100
        /*07e2*/ 	.byte	0x08
	.zero		1


	//   ....[20]....
        /*07e4*/ 	.word	0x00000800
        /*07e8*/ 	.word	0x000000ff
        /*07ec*/ 	.word	0x000324c0
        /*07f0*/ 	.short	0x0100
        /*07f2*/ 	.byte	0x08
	.zero		1


	//   ....[21]....
        /*07f4*/ 	.word	0x00000810
        /*07f8*/ 	.word	0x000000ff
        /*07fc*/ 	.word	0x000324b8
        /*0800*/ 	.short	0x0100
        /*0802*/ 	.byte	0x08
	.zero		1


	//   ....[22]....
        /*0804*/ 	.word	0x00000820
        /*0808*/ 	.word	0x000000ff
        /*080c*/ 	.word	0x000324c8
        /*0810*/ 	.short	0x0100
        /*0812*/ 	.byte	0x08
	.zero		1


	//   ....[23]....
        /*0814*/ 	.word	0x000014a0
        /*0818*/ 	.word	0x000000ff
        /*081c*/ 	.word	0x00032400
        /*0820*/ 	.short	0x010a
        /*0822*/ 	.byte	0x04
	.zero		1


	//   ....[24]....
        /*0824*/ 	.word	0x00001560
        /*0828*/ 	.word	0x000000ff
        /*082c*/ 	.word	0x00032430
        /*0830*/ 	.short	0x010a
        /*0832*/ 	.byte	0x04
	.zero		1


	//   ....[25]....
        /*0834*/ 	.word	0x000015b0
        /*0838*/ 	.word	0x000000ff
        /*083c*/ 	.word	0x00032430
        /*0840*/ 	.short	0x010a
        /*0842*/ 	.byte	0x04
	.zero		1


	//   ....[26]....
        /*0844*/ 	.word	0x00001930
        /*0848*/ 	.word	0x000000ff
        /*084c*/ 	.word	0x00032410
        /*0850*/ 	.short	0x010a
        /*0852*/ 	.byte	0x09
	.zero		1


	//   ....[27]....
        /*0854*/ 	.word	0x00001980
        /*0858*/ 	.word	0x000000ff
        /*085c*/ 	.word	0x00032450
        /*0860*/ 	.short	0x010a
        /*0862*/ 	.byte	0x04
	.zero		1


	//   ....[28]....
        /*0864*/ 	.word	0x000019d0
        /*0868*/ 	.word	0x000000ff
        /*086c*/ 	.word	0x00032450
        /*0870*/ 	.short	0x010a
        /*0872*/ 	.byte	0x04
	.zero		1


	//   ....[29]....
        /*0874*/ 	.word	0x00002430
        /*0878*/ 	.word	0x000000ff
        /*087c*/ 	.word	0x00000000
        /*0880*/ 	.short	0x0101
        /*0882*/ 	.byte	0x0a
	.zero		1


	//   ....[30]....
        /*0884*/ 	.word	0x00003920
        /*0888*/ 	.word	0x000000ff
        /*088c*/ 	.word	0x00000000
        /*0890*/ 	.short	0x0101
        /*0892*/ 	.byte	0x07
	.zero		1


	//   ....[31]....
        /*0894*/ 	.word	0x00003aa0
        /*0898*/ 	.word	0x000000ff
        /*089c*/ 	.word	0x00032430
        /*08a0*/ 	.short	0x010a
        /*08a2*/ 	.byte	0x3c
	.zero		1


	//   ....[32]....
        /*08a4*/ 	.word	0x00003ae0
        /*08a8*/ 	.word	0x000000ff
        /*08ac*/ 	.word	0x00032430
        /*08b0*/ 	.short	0x010a
        /*08b2*/ 	.byte	0x3c
	.zero		1


	//   ....[33]....
        /*08b4*/ 	.word	0x00003e30
        /*08b8*/ 	.word	0x000000ff
        /*08bc*/ 	.word	0x00032450
        /*08c0*/ 	.short	0x010a
        /*08c2*/ 	.byte	0x3c
	.zero		1


	//   ....[34]....
        /*08c4*/ 	.word	0x00003e70
        /*08c8*/ 	.word	0x000000ff
        /*08cc*/ 	.word	0x00032450
        /*08d0*/ 	.short	0x010a
        /*08d2*/ 	.byte	0x3c
	.zero		1


	//   ....[35]....
        /*08d4*/ 	.word	0x00004690
        /*08d8*/ 	.word	0x000000ff
        /*08dc*/ 	.word	0x00000000
        /*08e0*/ 	.short	0x0101
        /*08e2*/ 	.byte	0x0a
	.zero		1


	//   ....[36]....
        /*08e4*/ 	.word	0x00005ea0
        /*08e8*/ 	.word	0x000000ff
        /*08ec*/ 	.word	0x00000000
        /*08f0*/ 	.short	0x0101
        /*08f2*/ 	.byte	0x3c
	.zero		1


	//   ....[37]....
        /*08f4*/ 	.word	0x00007160
        /*08f8*/ 	.word	0x000000ff
        /*08fc*/ 	.word	0x00000000
        /*0900*/ 	.short	0x0101
        /*0902*/ 	.byte	0x04
	.zero		1


	//   ....[38]....
        /*0904*/ 	.word	0x00009d20
        /*0908*/ 	.word	0x000000ff
        /*090c*/ 	.word	0x00032440
        /*0910*/ 	.short	0x010a
        /*0912*/ 	.byte	0x2a
	.zero		1


	//   ....[39]....
        /*0914*/ 	.word	0x0000a240
        /*0918*/ 	.word	0x000000ff
        /*091c*/ 	.word	0x00032430
        /*0920*/ 	.short	0x0107
        /*0922*/ 	.byte	0x2a
	.zero		1


	//   ....[40]....
        /*0924*/ 	.word	0x0000a2b0
        /*0928*/ 	.word	0x000000ff
        /*092c*/ 	.word	0x00032430
        /*0930*/ 	.short	0x0101
        /*0932*/ 	.byte	0x2a
	.zero		1


	//   ....[41]....
        /*0934*/ 	.word	0x0000ad30
        /*0938*/ 	.word	0x000000ff
        /*093c*/ 	.word	0x00032400
        /*0940*/ 	.short	0x0107
        /*0942*/ 	.byte	0x2a
	.zero		1


	//   ....[42]....
        /*0944*/ 	.word	0x0000ad80
        /*0948*/ 	.word	0x000000ff
        /*094c*/ 	.word	0x00032400
        /*0950*/ 	.short	0x0101
        /*0952*/ 	.byte	0x2a
	.zero		1


	//   ....[43]....
        /*0954*/ 	.word	0x0000b810
        /*0958*/ 	.word	0x000000ff
        /*095c*/ 	.word	0x00032410
        /*0960*/ 	.short	0x0107
        /*0962*/ 	.byte	0x2a
	.zero		1


	//   ....[44]....
        /*0964*/ 	.word	0x0000b870
        /*0968*/ 	.word	0x000000ff
        /*096c*/ 	.word	0x00032410
        /*0970*/ 	.short	0x0101
        /*0972*/ 	.byte	0x2a
	.zero		1


	//   ....[45]....
        /*0974*/ 	.word	0x0000b880
        /*0978*/ 	.word	0x000000ff
        /*097c*/ 	.word	0x00032420
        /*0980*/ 	.short	0x010a
        /*0982*/ 	.byte	0x2a
	.zero		1


	//   ....[46]....
        /*0984*/ 	.word	0x0000b8d0
        /*0988*/ 	.word	0x000000ff
        /*098c*/ 	.word	0x00032460
        /*0990*/ 	.short	0x010a
        /*0992*/ 	.byte	0x2a
	.zero		1


	//   ....[47]....
        /*0994*/ 	.word	0x0000c000
        /*0998*/ 	.word	0x000000ff
        /*099c*/ 	.word	0x00032450
        /*09a0*/ 	.short	0x0107
        /*09a2*/ 	.byte	0x2a
	.zero		1


	//   ....[48]....
        /*09a4*/ 	.word	0x0000c080
        /*09a8*/ 	.word	0x000000ff
        /*09ac*/ 	.word	0x00032450
        /*09b0*/ 	.short	0x0101
        /*09b2*/ 	.byte	0x2a
	.zero		1


	//   ....[49]....
        /*09b4*/ 	.word	0x0000c3a0
        /*09b8*/ 	.word	0x00000013
        /*09bc*/ 	.word	0x00032440
        /*09c0*/ 	.short	0x010a
        /*09c2*/ 	.byte	0x3f
	.zero		1


	//   ....[50]....
        /*09c4*/ 	.word	0x0000c7d0
        /*09c8*/ 	.word	0x00000013
        /*09cc*/ 	.word	0x00032430
        /*09d0*/ 	.short	0x0107
        /*09d2*/ 	.byte	0x3f
	.zero		1


	//   ....[51]....
        /*09d4*/ 	.word	0x0000c880
        /*09d8*/ 	.word	0x00000013
        /*09dc*/ 	.word	0x00032430
        /*09e0*/ 	.short	0x0101
        /*09e2*/ 	.byte	0x3f
	.zero		1


	//   ....[52]....
        /*09e4*/ 	.word	0x0000c8b0
        /*09e8*/ 	.word	0x00000013
        /*09ec*/ 	.word	0x00032460
        /*09f0*/ 	.short	0x010a
        /*09f2*/ 	.byte	0x3f
	.zero		1


	//   ....[53]....
        /*09f4*/ 	.word	0x0000cdf0
        /*09f8*/ 	.word	0x00000013
        /*09fc*/ 	.word	0x00032450
        /*0a00*/ 	.short	0x0107
        /*0a02*/ 	.byte	0x3f
	.zero		1


	//   ....[54]....
        /*0a04*/ 	.word	0x0000ceb0
        /*0a08*/ 	.word	0x00000013
        /*0a0c*/ 	.word	0x00032450
        /*0a10*/ 	.short	0x0101
        /*0a12*/ 	.byte	0x3f
	.zero		1


	//   ....[55]....
        /*0a14*/ 	.word	0x0000cfa0
        /*0a18*/ 	.word	0x00000004
        /*0a1c*/ 	.word	0x00032420
        /*0a20*/ 	.short	0x010a
        /*0a22*/ 	.byte	0x3f
	.zero		1


	//   ....[56]....
        /*0a24*/ 	.word	0x0000d130
        /*0a28*/ 	.word	0x00000005
        /*0a2c*/ 	.word	0x00032440
        /*0a30*/ 	.short	0x010a
        /*0a32*/ 	.byte	0x3f
	.zero		1


	//   ....[57]....
        /*0a34*/ 	.word	0x0000d1d0
        /*0a38*/ 	.word	0x00000011
        /*0a3c*/ 	.word	0x00032440
        /*0a40*/ 	.short	0x010a
        /*0a42*/ 	.byte	0x3f
	.zero		1


	//   ....[58]....
        /*0a44*/ 	.word	0x0000d210
        /*0a48*/ 	.word	0x00000005
        /*0a4c*/ 	.word	0x00032460
        /*0a50*/ 	.short	0x010a
        /*0a52*/ 	.byte	0x3f
	.zero		1


	//   ....[59]....
        /*0a54*/ 	.word	0x0000d250
        /*0a58*/ 	.word	0x00000011
        /*0a5c*/ 	.word	0x00032460
        /*0a60*/ 	.short	0x010a
        /*0a62*/ 	.byte	0x3f
	.zero		1


	//   ....[60]....
        /*0a64*/ 	.word	0x0000d2d0
        /*0a68*/ 	.word	0x00000003
        /*0a6c*/ 	.word	0x00032400
        /*0a70*/ 	.short	0x010a
        /*0a72*/ 	.byte	0x3f
	.zero		1


	//   ....[61]....
        /*0a74*/ 	.word	0x0000d340
        /*0a78*/ 	.word	0x00000003
        /*0a7c*/ 	.word	0x00032430
        /*0a80*/ 	.short	0x010a
        /*0a82*/ 	.byte	0x3f
	.zero		1


	//   ....[62]....
        /*0a84*/ 	.word	0x0000d3b0
        /*0a88*/ 	.word	0x00000003
        /*0a8c*/ 	.word	0x00032410
        /*0a90*/ 	.short	0x010a
        /*0a92*/ 	.byte	0x3f
	.zero		1


	//   ....[63]....
        /*0a94*/ 	.word	0x0000d420
        /*0a98*/ 	.word	0x00000003
        /*0a9c*/ 	.word	0x00032450
        /*0aa0*/ 	.short	0x010a
        /*0aa2*/ 	.byte	0x3f
	.zero		1


	//   ....[64]....
        /*0aa4*/ 	.word	0x0000d480
        /*0aa8*/ 	.word	0x00000099
        /*0aac*/ 	.word	0x00032430
        /*0ab0*/ 	.short	0x010a
        /*0ab2*/ 	.byte	0x3f
	.zero		1


	//   ....[65]....
        /*0ab4*/ 	.word	0x0000d4e0
        /*0ab8*/ 	.word	0x000000cb
        /*0abc*/ 	.word	0x00032450
        /*0ac0*/ 	.short	0x010a
        /*0ac2*/ 	.byte	0x3f
	.zero		1


	//   ....[66]....
        /*0ac4*/ 	.word	0x0000d5c0
        /*0ac8*/ 	.word	0x00000003
        /*0acc*/ 	.word	0x00032440
        /*0ad0*/ 	.short	0x010a
        /*0ad2*/ 	.byte	0x3f
	.zero		1


	//   ....[67]....
        /*0ad4*/ 	.word	0x0000f340
        /*0ad8*/ 	.word	0x00000003
        /*0adc*/ 	.word	0x00032420
        /*0ae0*/ 	.short	0x010a
        /*0ae2*/ 	.byte	0x3f
	.zero		1


	//   ....[68]....
        /*0ae4*/ 	.word	0x0000f3a0
        /*0ae8*/ 	.word	0x00000003
        /*0aec*/ 	.word	0x00032460
        /*0af0*/ 	.short	0x010a
        /*0af2*/ 	.byte	0x3f
	.zero		1


	//   ....[69]....
        /*0af4*/ 	.word	0x0000fda0
        /*0af8*/ 	.word	0x00000013
        /*0afc*/ 	.word	0x00032440
        /*0b00*/ 	.short	0x010a
        /*0b02*/ 	.byte	0x3f
	.zero		1


	//   ....[70]....
        /*0b04*/ 	.word	0x00010420
        /*0b08*/ 	.word	0x00000013
        /*0b0c*/ 	.word	0x00032460
        /*0b10*/ 	.short	0x010a
        /*0b12*/ 	.byte	0x3f
	.zero		1


	//   ....[71]....
        /*0b14*/ 	.word	0x00010ba0
        /*0b18*/ 	.word	0x00000004
        /*0b1c*/ 	.word	0x00032420
        /*0b20*/ 	.short	0x010a
        /*0b22*/ 	.byte	0x3f
	.zero		1


	//   ....[72]....
        /*0b24*/ 	.word	0x00010d40
        /*0b28*/ 	.word	0x00000005
        /*0b2c*/ 	.word	0x00032440
        /*0b30*/ 	.short	0x010a
        /*0b32*/ 	.byte	0x3f
	.zero		1


	//   ....[73]....
        /*0b34*/ 	.word	0x00010d90
        /*0b38*/ 	.word	0x00000011
        /*0b3c*/ 	.word	0x00032440
        /*0b40*/ 	.short	0x010a
        /*0b42*/ 	.byte	0x3f
	.zero		1


	//   ....[74]....
        /*0b44*/ 	.word	0x00010de0
        /*0b48*/ 	.word	0x00000005
        /*0b4c*/ 	.word	0x00032460
        /*0b50*/ 	.short	0x010a
        /*0b52*/ 	.byte	0x3f
	.zero		1


	//----- nvinfo : EIATTR_NUM_MBARRIERS
	.align		4
.L_1138:
        /*0b54*/ 	.byte	0x03, 0x38
        /*0b56*/ 	.short	0x0017


	//----- nvinfo : EIATTR_EXIT_INSTR_OFFSETS
	.align		4
        /*0b58*/ 	.byte	0x04, 0x1c
        /*0b5a*/ 	.short	(.L_1140 - .L_1139)


	//   ....[0]....
.L_1139:
        /*0b5c*/ 	.word	0x0000d2a0


	//----- nvinfo : EIATTR_MAX_THREADS
	.align		4
.L_1140:
        /*0b60*/ 	.byte	0x04, 0x05
        /*0b62*/ 	.short	(.L_1142 - .L_1141)
.L_1141:
        /*0b64*/ 	.word	0x00000180
        /*0b68*/ 	.word	0x00000001
        /*0b6c*/ 	.word	0x00000001


	//----- nvinfo : EIATTR_CRS_STACK_SIZE
	.align		4
.L_1142:
        /*0b70*/ 	.byte	0x04, 0x1e
        /*0b72*/ 	.short	(.L_1144 - .L_1143)
.L_1143:
        /*0b74*/ 	.word	0x00000000


	//----- nvinfo : EIATTR_CBANK_PARAM_SIZE
	.align		4
.L_1144:
        /*0b78*/ 	.byte	0x03, 0x19
        /*0b7a*/ 	.short	0x0b70


	//----- nvinfo : EIATTR_PARAM_CBANK
	.align		4
        /*0b7c*/ 	.byte	0x04, 0x0a
        /*0b7e*/ 	.short	(.L_1146 - .L_1145)
	.align		4
.L_1145:
        /*0b80*/ 	.word	index@(.nv.constant0._ZN7cutlass13device_kernelIN5flash11enable_sm90INS1_16FlashAttnFwdSm90INS1_25CollectiveMainloopFwdSm90ILi2EN4cute5tupleIJNS5_1CILi1EEES8_S8_EEENS6_IJNS7_ILi128EEENS7_ILi96EEENS7_ILi64EEEEEELi256ENS_10bfloat16_tEfNS_4arch4Sm90ELb0ELb0ELb0ELb0ELb1ELb0ELb1ELb1ELb0ELb1ELb1ELb0EEENS1_21CollectiveEpilogueFwdINS6_IJSA_NS7_ILi256EEESB_EEES9_SE_SG_Li256ELb0ELb1ELb1ELb0EEENS1_19SingleTileSchedulerILb0ELb1ELb1ELi128EEEEEEEEEvNT_6ParamsE)
        /*0b84*/ 	.short	0x0210
        /*0b86*/ 	.short	0x0b70


	//----- nvinfo : EIATTR_SW_WAR
	.align		4
.L_1146:
        /*0b88*/ 	.byte	0x04, 0x36
        /*0b8a*/ 	.short	(.L_1148 - .L_1147)
.L_1147:
        /*0b8c*/ 	.word	0x00000008
.L_1148:


//--------------------- .nv.info._ZN7cutlass13device_kernelIN5flash11enable_sm90INS1_16FlashAttnFwdSm90INS1_25CollectiveMainloopFwdSm90ILi2EN4cute5tupleIJNS5_1CILi1EEES8_S8_EEENS6_IJNS7_ILi128EEENS7_ILi96EEENS7_ILi64EEEEEELi256ENS_10bfloat16_tEfNS_4arch4Sm90ELb0ELb0ELb0ELb1ELb1ELb0ELb0ELb1ELb0ELb1ELb1ELb0EEENS1_21CollectiveEpilogueFwdINS6_IJSA_NS7_ILi256EEESB_EEES9_SE_SG_Li256ELb1ELb1ELb1ELb0EEENS1_36VarlenDynamicPersistentTileSchedulerILi128ELi96ELi256ELi128ELb1ELb1ELb1ELb0ELb1ELb1EEEEEEEEEvNT_6ParamsE --------------------------
	.section	.nv.info._ZN7cutlass13device_kernelIN5flash11enable_sm90INS1_16FlashAttnFwdSm90INS1_25CollectiveMainloopFwdSm90ILi2EN4cute5tupleIJNS5_1CILi1EEES8_S8_EEENS6_IJNS7_ILi128EEENS7_ILi96EEENS7_ILi64EEEEEELi256ENS_10bfloat16_tEfNS_4arch4Sm90ELb0ELb0ELb0ELb1ELb1ELb0ELb0ELb1ELb0ELb1ELb1ELb0EEENS1_21CollectiveEpilogueFwdINS6_IJSA_NS7_ILi256EEESB_EEES9_SE_SG_Li256ELb1ELb1ELb1ELb0EEENS1_36VarlenDynamicPersistentTileSchedulerILi128ELi96ELi256ELi128ELb1ELb1ELb1ELb0ELb1ELb1EEEEEEEEEvNT_6ParamsE,"",@"SHT_CUDA_INFO"
	.sectionflags	@""
	.align	4


	//----- nvinfo : EIATTR_CUDA_API_VERSION
	.align		4
        /*0000*/ 	.byte	0x04, 0x37
        /*0002*/ 	.short	(.L_1150 - .L_1149)
.L_1149:
        /*0004*/ 	.word	0x00000082


	//----- nvinfo : EIATTR_KPARAM_INFO
	.align		4
.L_1150:
        /*0008*/ 	.byte	0x04, 0x17
        /*000a*/ 	.short	(.L_1152 - .L_1151)
.L_1151:
        /*000c*/ 	.word	0x00000000
        /*0010*/ 	.short	0x0000
        /*0012*/ 	.short	0x0070
        /*0014*/ 	.byte	0x00, 0xf0, 0x01, 0x2a


	//----- nvinfo : EIATTR_SPARSE_MMA_MASK
	.align		4
.L_1152:
        /*0018*/ 	.byte	0x03, 0x50
        /*001a*/ 	.short	0x0000


	//----- nvinfo : EIATTR_MAXREG_COUNT
	.align		4
        /*001c*/ 	.byte	0x03, 0x1b
        /*001e*/ 	.short	0x00a8


	//----- nvinfo : EIATTR_NUM_BARRIERS
	.align		4
        /*0020*/ 	.byte	0x02, 0x4c
        /*0022*/ 	.byte	0x10
	.zero		1


	//----- nvinfo : EIATTR_EXTERNS
	.align		4
        /*0024*/ 	.byte	0x04, 0x0f
        /*0026*/ 	.short	(.L_1154 - .L_1153)


	//   ....[0]....
	.align		4
.L_1153:
        /*0028*/ 	.word	index@(__assertfail)


	//----- nvinfo : EIATTR_ANNOTATIONS
	.align		4
.L_1154:
        /*002c*/ 	.byte	0x04, 0x55
        /*002e*/ 	.short	(.L_1156 - .L_1155)


	//   ....[0]....
.L_1155:
        /* <DEDUP_REMOVED lines=16> */


	//----- nvinfo : EIATTR_MERCURY_ISA_VERSION
	.align		4
.L_1156:
        /*0118*/ 	.byte	0x03, 0x5f
        /*011a*/ 	.short	0x0101


	//----- nvinfo : EIATTR_UNUSED_LOAD_BYTE_OFFSET
	.align		4
        /*011c*/ 	.byte	0x04, 0x44
        /*011e*/ 	.short	(.L_1158 - .L_1157)


	//   ....[0]....
.L_1157:
        /*0120*/ 	.word	0x00000960
        /*0124*/ 	.word	0x0000fff0


	//   ....[1]....
        /*0128*/ 	.word	0x000060d0
        /*012c*/ 	.word	0x0000fff0


	//----- nvinfo : EIATTR_INT_WARP_WIDE_INSTR_OFFSETS
	.align		4
.L_1158:
        /*0130*/ 	.byte	0x04, 0x31
        /*0132*/ 	.short	(.L_1160 - .L_1159)


	//   ....[0]....
.L_1159:
        /*0134*/ 	.word	0x000000c0


	//   ....[1]....
        /*0138*/ 	.word	0x000000d0


	//   ....[2]....
        /*013c*/ 	.word	0x00000170


	//   ....[3]....
        /*0140*/ 	.word	0x0000bd90


	//   ....[4]....
        /*0144*/ 	.word	0x0000be20


	//   ....[5]....
        /*0148*/ 	.word	0x0000f0c0


	//   ....[6]....
        /*014c*/ 	.word	0x0000f150


	//----- nvinfo : EIATTR_COOP_GROUP_MASK_REGIDS
	.align		4
.L_1160:
        /*0150*/ 	.byte	0x04, 0x29
        /*0152*/ 	.short	(.L_1162 - .L_1161)


	//   ....[0]....
.L_1161:
        /*0154*/ 	.word	0xffffffff


	//   ....[1]....
        /*0158*/ 	.word	0xffffffff


	//   ....[2]....
        /*015c*/ 	.word	0xffffffff


	//   ....[3]....
        /*0160*/ 	.word	0xffffffff


	//   ....[4]....
        /*0164*/ 	.word	0xffffffff


	//   ....[5]....
        /*0168*/ 	.word	0xffffffff


	//   ....[6]....
        /*016c*/ 	.word	0xffffffff


	//   ....[7]....
        /*0170*/ 	.word	0xffffffff


	//   ....[8]....
        /*0174*/ 	.word	0xffffffff


	//   ....[9]....
        /*0178*/ 	.word	0xffffffff


	//   ....[10]....
        /*017c*/ 	.word	0xffffffff


	//   ....[11]....
        /*0180*/ 	.word	0xffffffff


	//   ....[12]....
        /*0184*/ 	.word	0xffffffff


	//   ....[13]....
        /*0188*/ 	.word	0xffffffff


	//   ....[14]....
        /*018c*/ 	.word	0xffffffff


	//   ....[15]....
        /*0190*/ 	.word	0xffffffff


	//   ....[16]....
        /*0194*/ 	.word	0xffffffff


	//   ....[17]....
        /*0198*/ 	.word	0xffffffff


	//   ....[18]....
        /*019c*/ 	.word	0xffffffff


	//   ....[19]....
        /*01a0*/ 	.word	0xffffffff


	//   ....[20]....
        /*01a4*/ 	.word	0xffffffff


	//   ....[21]....
        /*01a8*/ 	.word	0xffffffff


	//   ....[22]....
        /*01ac*/ 	.word	0xffffffff


	//   ....[23]....
        /*01b0*/ 	.word	0xffffffff


	//   ....[24]....
        /*01b4*/ 	.word	0xffffffff


	//   ....[25]....
        /*01b8*/ 	.word	0xffffffff


	//   ....[26]....
        /*01bc*/ 	.word	0xffffffff


	//   ....[27]....
        /*01c0*/ 	.word	0xffffffff


	//   ....[28]....
        /*01c4*/ 	.word	0xffffffff


	//   ....[29]....
        /*01c8*/ 	.word	0xffffffff


	//   ....[30]....
        /*01cc*/ 	.word	0xffffffff


	//   ....[31]....
        /*01d0*/ 	.word	0xffffffff


	//   ....[32]....
        /*01d4*/ 	.word	0xffffffff


	//   ....[33]....
        /*01d8*/ 	.word	0xffffffff


	//   ....[34]....
        /*01dc*/ 	.word	0xffffffff


	//   ....[35]....
        /*01e0*/ 	.word	0xffffffff


	//   ....[36]....
        /*01e4*/ 	.word	0xffffffff


	//   ....[37]....
        /*01e8*/ 	.word	0xffffffff


	//   ....[38]....
        /*01ec*/ 	.word	0xffffffff


	//   ....[39]....
        /*01f0*/ 	.word	0xffffffff


	//   ....[40]....
        /*01f4*/ 	.word	0xffffffff


	//   ....[41]....
        /*01f8*/ 	.word	0xffffffff


	//   ....[42]....
        /*01fc*/ 	.word	0xffffffff


	//   ....[43]....
        /*0200*/ 	.word	0xffffffff


	//   ....[44]....
        /*0204*/ 	.word	0xffffffff


	//   ....[45]....
        /*0208*/ 	.word	0xffffffff


	//   ....[46]....
        /*020c*/ 	.word	0xffffffff


	//   ....[47]....
        /*0210*/ 	.word	0xffffffff


	//   ....[48]....
        /*0214*/ 	.word	0xffffffff


	//   ....[49]....
        /*0218*/ 	.word	0xffffffff


	//   ....[50]....
        /*021c*/ 	.word	0xffffffff


	//   ....[51]....
        /*0220*/ 	.word	0xffffffff


	//   ....[52]....
        /*0224*/ 	.word	0xffffffff


	//   ....[53]....
        /*0228*/ 	.word	0xffffffff


	//   ....[54]....
        /*022c*/ 	.word	0xffffffff


	//   ....[55]....
        /*0230*/ 	.word	0xffffffff


	//   ....[56]....
        /*0234*/ 	.word	0xffffffff


	//   ....[57]....
        /*0238*/ 	.word	0xffffffff


	//   ....[58]....
        /*023c*/ 	.word	0xffffffff


	//   ....[59]....
        /*0240*/ 	.word	0xffffffff


	//   ....[60]....
        /*0244*/ 	.word	0xffffffff


	//   ....[61]....
        /*0248*/ 	.word	0xffffffff


	//   ....[62]....
        /*024c*/ 	.word	0xffffffff


	//   ....[63]....
        /*0250*/ 	.word	0xffffffff


	//   ....[64]....
        /*0254*/ 	.word	0xffffffff


	//   ....[65]....
        /*0258*/ 	.word	0xffffffff


	//   ....[66]....
        /*025c*/ 	.word	0xffffffff


	//   ....[67]....
        /*0260*/ 	.word	0xffffffff


	//   ....[68]....
        /*0264*/ 	.word	0xffffffff


	//   ....[69]....
        /*0268*/ 	.word	0xffffffff


	//   ....[70]....
        /*026c*/ 	.word	0xffffffff


	//   ....[71]....
        /*0270*/ 	.word	0xffffffff


	//   ....[72]....
        /*0274*/ 	.word	0xffffffff


	//   ....[73]....
        /*0278*/ 	.word	0xffffffff


	//   ....[74]....
        /*027c*/ 	.word	0xffffffff


	//   ....[75]....
        /*0280*/ 	.word	0xffffffff


	//   ....[76]....
        /*0284*/ 	.word	0xffffffff


	//   ....[77]....
        /*0288*/ 	.word	0xffffffff


	//   ....[78]....
        /*028c*/ 	.word	0xffffffff


	//   ....[79]....
        /*0290*/ 	.word	0xffffffff


	//   ....[80]....
        /*0294*/ 	.word	0xffffffff


	//   ....[81]....
        /*0298*/ 	.word	0xffffffff


	//   ....[82]....
        /*029c*/ 	.word	0xffffffff


	//   ....[83]....
        /*02a0*/ 	.word	0xffffffff


	//   ....[84]....
        /*02a4*/ 	.word	0xffffffff


	//   ....[85]....
        /*02a8*/ 	.word	0xffffffff


	//   ....[86]....
        /*02ac*/ 	.word	0xffffffff


	//   ....[87]....
        /*02b0*/ 	.word	0xffffffff


	//   ....[88]....
        /*02b4*/ 	.word	0xffffffff


	//   ....[89]....
        /*02b8*/ 	.word	0xffffffff


	//   ....[90]....
        /*02bc*/ 	.word	0xffffffff


	//   ....[91]....
        /*02c0*/ 	.word	0xffffffff


	//   ....[92]....
        /*02c4*/ 	.word	0xffffffff


	//   ....[93]....
        /*02c8*/ 	.word	0xffffffff


	//   ....[94]....
        /*02cc*/ 	.word	0xffffffff


	//   ....[95]....
        /*02d0*/ 	.word	0xffffffff


	//   ....[96]....
        /*02d4*/ 	.word	0xffffffff


	//   ....[97]....
        /*02d8*/ 	.word	0xffffffff


	//   ....[98]....
        /*02dc*/ 	.word	0xffffffff


	//   ....[99]....
        /*02e0*/ 	.word	0xffffffff


	//   ....[100]....
        /*02e4*/ 	.word	0xffffffff


	//   ....[101]....
        /*02e8*/ 	.word	0xffffffff


	//   ....[102]....
        /*02ec*/ 	.word	0xffffffff


	//   ....[103]....
        /*02f0*/ 	.word	0xffffffff


	//   ....[104]....
        /*02f4*/ 	.word	0xffffffff


	//   ....[105]....
        /*02f8*/ 	.word	0xffffffff


	//   ....[106]....
        /*02fc*/ 	.word	0xffffffff


	//   ....[107]....
        /*0300*/ 	.word	0xffffffff


	//   ....[108]....
        /*0304*/ 	.word	0xffffffff


	//   ....[109]....
        /*0308*/ 	.word	0xffffffff


	//   ....[110]....
        /*030c*/ 	.word	0xffffffff


	//   ....[111]....
        /*0310*/ 	.word	0xffffffff


	//   ....[112]....
        /*0314*/ 	.word	0xffffffff


	//   ....[113]....
        /*0318*/ 	.word	0xffffffff


	//   ....[114]....
        /*031c*/ 	.word	0xffffffff


	//   ....[115]....
        /*0320*/ 	.word	0xffffffff


	//   ....[116]....
        /*0324*/ 	.word	0xffffffff


	//   ....[117]....
        /*0328*/ 	.word	0xffffffff


	//   ....[118]....
        /*032c*/ 	.word	0xffffffff


	//   ....[119]....
        /*0330*/ 	.word	0xffffffff


	//   ....[120]....
        /*0334*/ 	.word	0xffffffff


	//   ....[121]....
        /*0338*/ 	.word	0xffffffff


	//   ....[122]....
        /*033c*/ 	.word	0xffffffff


	//   ....[123]....
        /*0340*/ 	.word	0xffffffff


	//   ....[124]....
        /*0344*/ 	.word	0xffffffff


	//   ....[125]....
        /*0348*/ 	.word	0xffffffff


	//   ....[126]....
        /*034c*/ 	.word	0xffffffff


	//   ....[127]....
        /*0350*/ 	.word	0xffffffff


	//   ....[128]....
        /*0354*/ 	.word	0xffffffff


	//   ....[129]....
        /*0358*/ 	.word	0xffffffff


	//   ....[130]....
        /*035c*/ 	.word	0xffffffff


	//   ....[131]....
        /*0360*/ 	.word	0xffffffff


	//   ....[132]....
        /*0364*/ 	.word	0xffffffff


	//   ....[133]....
        /*0368*/ 	.word	0xffffffff


	//   ....[134]....
        /*036c*/ 	.word	0xffffffff


	//   ....[135]....
        /*0370*/ 	.word	0xffffffff


	//   ....[136]....
        /*0374*/ 	.word	0xffffffff


	//   ....[137]....
        /*0378*/ 	.word	0xffffffff


	//   ....[138]....
        /*037c*/ 	.word	0xffffffff


	//   ....[139]....
        /*0380*/ 	.word	0xffffffff


	//   ....[140]....
        /*0384*/ 	.word	0xffffffff


	//   ....[141]....
        /*0388*/ 	.word	0xffffffff


	//   ....[142]....
        /*038c*/ 	.word	0xffffffff


	//   ....[143]....
        /*0390*/ 	.word	0x0500000f


	//   ....[144]....
        /*0394*/ 	.word	0x0500000f


	//   ....[145]....
        /*0398*/ 	.word	0x0500000f


	//   ....[146]....
        /*039c*/ 	.word	0x0500000f


	//   ....[147]....
        /*03a0*/ 	.word	0x0500000f


	//   ....[148]....
        /*03a4*/ 	.word	0x0500000f


	//   ....[149]....
        /*03a8*/ 	.word	0x0500000f


	//   ....[150]....
        /*03ac*/ 	.word	0x0500000f


	//   ....[151]....
        /*03b0*/ 	.word	0x0500000f


	//   ....[152]....
        /*03b4*/ 	.word	0x0500000f


	//   ....[153]....
        /*03b8*/ 	.word	0x0500000f


	//   ....[154]....
        /*03bc*/ 	.word	0x0500000f


	//   ....[155]....
        /*03c0*/ 	.word	0x0500000f


	//   ....[156]....
        /*03c4*/ 	.word	0x0500000f


	//   ....[157]....
        /*03c8*/ 	.word	0x0500000f


	//   ....[158]....
        /*03cc*/ 	.word	0x0500000f


	//   ....[159]....
        /*03d0*/ 	.word	0x0500000f


	//   ....[160]....
        /*03d4*/ 	.word	0x0500000f


	//   ....[161]....
        /*03d8*/ 	.word	0x0500000f


	//   ....[162]....
        /*03dc*/ 	.word	0x0500000f


	//   ....[163]....
        /*03e0*/ 	.word	0x0500000f


	//   ....[164]....
        /*03e4*/ 	.word	0x0500000f


	//   ....[165]....
        /*03e8*/ 	.word	0x0500000f


	//   ....[166]....
        /*03ec*/ 	.word	0x0500000f


	//   ....[167]....
        /*03f0*/ 	.word	0x0500000f


	//   ....[168]....
        /*03f4*/ 	.word	0x0500000f


	//   ....[169]....
        /*03f8*/ 	.word	0x0500000f


	//   ....[170]....
        /*03fc*/ 	.word	0x0500000f


	//   ....[171]....
        /*0400*/ 	.word	0x0500000f


	//   ....[172]....
        /*0404*/ 	.word	0x0500000f


	//   ....[173]....
        /*0408*/ 	.word	0x0500000f


	//   ....[174]....
        /*040c*/ 	.word	0x0500000f


	//   ....[175]....
        /*0410*/ 	.word	0x0500000f


	//   ....[176]....
        /*0414*/ 	.word	0x0500000f


	//   ....[177]....
        /*0418*/ 	.word	0x0500000f


	//   ....[178]....
        /*041c*/ 	.word	0x0500000f


	//   ....[179]....
        /*0420*/ 	.word	0x0500000f


	//   ....[180]....
        /*0424*/ 	.word	0x0500000f


	//   ....[181]....
        /*0428*/ 	.word	0x0500000f


	//   ....[182]....
        /*042c*/ 	.word	0x0500000f


	//   ....[183]....
        /*0430*/ 	.word	0x0500000f


	//   ....[184]....
        /*0434*/ 	.word	0x0500000f


	//   ....[185]....
        /*0438*/ 	.word	0x0500000f


	//   ....[186]....
        /*043c*/ 	.word	0x0500000f


	//   ....[187]....
        /*0440*/ 	.word	0x0500000f


	//   ....[188]....
        /*0444*/ 	.word	0x0500000f


	//   ....[189]....
        /*0448*/ 	.word	0x0500000f


	//   ....[190]....
        /*044c*/ 	.word	0x0500000f


	//   ....[191]....
        /*0450*/ 	.word	0x0500000f


	//   ....[192]....
        /*0454*/ 	.word	0x0500000f


	//   ....[193]....
        /*0458*/ 	.word	0x0500000f


	//   ....[194]....
        /*045c*/ 	.word	0x0500000f


	//   ....[195]....
        /*0460*/ 	.word	0x0500000f


	//   ....[196]....
        /*0464*/ 	.word	0x0500000f


	//   ....[197]....
        /*0468*/ 	.word	0x0500000f


	//   ....[198]....
        /*046c*/ 	.word	0x0500000f


	//   ....[199]....
        /*0470*/ 	.word	0x0500000f


	//   ....[200]....
        /*0474*/ 	.word	0x0500000f


	//   ....[201]....
        /*0478*/ 	.word	0x0500000f


	//   ....[202]....
        /*047c*/ 	.word	0x0500000f


	//   ....[203]....
        /*0480*/ 	.word	0x0500000f


	//   ....[204]....
        /*0484*/ 	.word	0x0500000f


	//   ....[205]....
        /*0488*/ 	.word	0x0500000f


	//   ....[206]....
        /*048c*/ 	.word	0x0500000f


	//   ....[207]....
        /*0490*/ 	.word	0x0500000f


	//   ....[208]....
        /*0494*/ 	.word	0x0500000f


	//   ....[209]....
        /*0498*/ 	.word	0x0500000f


	//   ....[210]....
        /*049c*/ 	.word	0x0500000f


	//   ....[211]....
        /*04a0*/ 	.word	0x0500000f


	//   ....[212]....
        /*04a4*/ 	.word	0x0500000f


	//   ....[213]....
        /*04a8*/ 	.word	0x0500000f


	//   ....[214]....
        /*04ac*/ 	.word	0x0500000f


	//   ....[215]....
        /*04b0*/ 	.word	0x0500000f


	//   ....[216]....
        /*04b4*/ 	.word	0x0500000f


	//   ....[217]....
        /*04b8*/ 	.word	0x0500000f


	//   ....[218]....
        /*04bc*/ 	.word	0x0500000f


	//   ....[219]....
        /*04c0*/ 	.word	0x0500000f


	//   ....[220]....
        /*04c4*/ 	.word	0x0500000f


	//   ....[221]....
        /*04c8*/ 	.word	0x0500000f


	//   ....[222]....
        /*04cc*/ 	.word	0x0500000f


	//   ....[223]....
        /*04d0*/ 	.word	0x0500000f


	//   ....[224]....
        /*04d4*/ 	.word	0x0500000f


	//   ....[225]....
        /*04d8*/ 	.word	0x0500000f


	//   ....[226]....
        /*04dc*/ 	.word	0x0500000f


	//----- nvinfo : EIATTR_COOP_GROUP_INSTR_OFFSETS
	.align		4
.L_1162:
        /*04e0*/ 	.byte	0x04, 0x28
        /*04e2*/ 	.short	(.L_1164 - .L_1163)


	//   ....[0]....
.L_1163:
        /*04e4*/ 	.word	0x00000080


	//   ....[1]....
        /*04e8*/ 	.word	0x00000090


	//   ....[2]....
        /*04ec*/ 	.word	0x000002d0


	//   ....[3]....
        /*04f0*/ 	.word	0x00000430


	//   ....[4]....
        /*04f4*/ 	.word	0x00000550


	//   ....[5]....
        /*04f8*/ 	.word	0x000006b0


	//   ....[6]....
        /*04fc*/ 	.word	0x00001c00


	//   ....[7]....
        /*0500*/ 	.word	0x00002820


	//   ....[8]....
        /*0504*/ 	.word	0x00002880


	//   ....[9]....
        /*0508*/ 	.word	0x00002ce0


	//   ....[10]....
        /*050c*/ 	.word	0x00002d50


	//   ....[11]....
        /*0510*/ 	.word	0x00003dc0


	//   ....[12]....
        /*0514*/ 	.word	0x00003de0


	//   ....[13]....
        /*0518*/ 	.word	0x000046f0


	//   ....[14]....
        /*051c*/ 	.word	0x00004740


	//   ....[15]....
        /*0520*/ 	.word	0x00005650


	//   ....[16]....
        /*0524*/ 	.word	0x000056c0


	//   ....[17]....
        /*0528*/ 	.word	0x00005730


	//   ....[18]....
        /*052c*/ 	.word	0x00005750


	//   ....[19]....
        /*0530*/ 	.word	0x00007220


	//   ....[20]....
        /*0534*/ 	.word	0x00007240


	//   ....[21]....
        /*0538*/ 	.word	0x00007250


	//   ....[22]....
        /*053c*/ 	.word	0x00007260


	//   ....[23]....
        /*0540*/ 	.word	0x00007d30


	//   ....[24]....
        /*0544*/ 	.word	0x00007d50


	//   ....[25]....
        /*0548*/ 	.word	0x00007f00


	//   ....[26]....
        /*054c*/ 	.word	0x00007f20


	//   ....[27]....
        /*0550*/ 	.word	0x00008060


	//   ....[28]....
        /*0554*/ 	.word	0x00008080


	//   ....[29]....
        /*0558*/ 	.word	0x000081d0


	//   ....[30]....
        /*055c*/ 	.word	0x000081f0


	//   ....[31]....
        /*0560*/ 	.word	0x00008780


	//   ....[32]....
        /*0564*/ 	.word	0x00008790


	//   ....[33]....
        /*0568*/ 	.word	0x00009050


	//   ....[34]....
        /*056c*/ 	.word	0x00009060


	//   ....[35]....
        /*0570*/ 	.word	0x0000a2e0


	//   ....[36]....
        /*0574*/ 	.word	0x0000a310


	//   ....[37]....
        /*0578*/ 	.word	0x0000a480


	//   ....[38]....
        /*057c*/ 	.word	0x0000a4a0


	//   ....[39]....
        /*0580*/ 	.word	0x0000a5e0


	//   ....[40]....
        /*0584*/ 	.word	0x0000a600


	//   ....[41]....
        /*0588*/ 	.word	0x0000a750


	//   ....[42]....
        /*058c*/ 	.word	0x0000a770


	//   ....[43]....
        /*0590*/ 	.word	0x0000a950


	//   ....[44]....
        /*0594*/ 	.word	0x0000ab40


	//   ....[45]....
        /*0598*/ 	.word	0x0000ab70


	//   ....[46]....
        /*059c*/ 	.word	0x0000aba0


	//   ....[47]....
        /*05a0*/ 	.word	0x0000abd0


	//   ....[48]....
        /*05a4*/ 	.word	0x0000ac00


	//   ....[49]....
        /*05a8*/ 	.word	0x0000ac30


	//   ....[50]....
        /*05ac*/ 	.word	0x0000ada0


	//   ....[51]....
        /*05b0*/ 	.word	0x0000add0


	//   ....[52]....
        /*05b4*/ 	.word	0x0000ae00


	//   ....[53]....
        /*05b8*/ 	.word	0x0000ae30


	//   ....[54]....
        /*05bc*/ 	.word	0x0000ae60


	//   ....[55]....
        /*05c0*/ 	.word	0x0000ae90


	//   ....[56]....
        /*05c4*/ 	.word	0x0000af20


	//   ....[57]....
        /*05c8*/ 	.word	0x0000af50


	//   ....[58]....
        /*05cc*/ 	.word	0x0000af60


	//   ....[59]....
        /*05d0*/ 	.word	0x0000aff0


	//   ....[60]....
        /*05d4*/ 	.word	0x0000c910


	//   ....[61]....
        /*05d8*/ 	.word	0x0000c930


	//   ....[62]....
        /*05dc*/ 	.word	0x0000c9c0


	//   ....[63]....
        /*05e0*/ 	.word	0x0000c9e0


	//   ....[64]....
        /*05e4*/ 	.word	0x0000ca60


	//   ....[65]....
        /*05e8*/ 	.word	0x0000ca80


	//   ....[66]....
        /*05ec*/ 	.word	0x0000cb00


	//   ....[67]....
        /*05f0*/ 	.word	0x0000cb20


	//   ....[68]....
        /*05f4*/ 	.word	0x0000cba0


	//   ....[69]....
        /*05f8*/ 	.word	0x0000cbc0


	//   ....[70]....
        /*05fc*/ 	.word	0x0000cbd0


	//   ....[71]....
        /*0600*/ 	.word	0x0000cbe0


	//   ....[72]....
        /*0604*/ 	.word	0x0000d3e0


	//   ....[73]....
        /*0608*/ 	.word	0x0000d410


	//   ....[74]....
        /*060c*/ 	.word	0x0000d440


	//   ....[75]....
        /*0610*/ 	.word	0x0000d4d0


	//   ....[76]....
        /*0614*/ 	.word	0x0000d4e0


	//   ....[77]....
        /*0618*/ 	.word	0x0000d570


	//   ....[78]....
        /*061c*/ 	.word	0x0000d580


	//   ....[79]....
        /*0620*/ 	.word	0x0000d610


	//   ....[80]....
        /*0624*/ 	.word	0x0000d620


	//   ....[81]....
        /*0628*/ 	.word	0x0000d6b0


	//   ....[82]....
        /*062c*/ 	.word	0x0000d6c0


	//   ....[83]....
        /*0630*/ 	.word	0x0000d750


	//   ....[84]....
        /*0634*/ 	.word	0x0000d760


	//   ....[85]....
        /*0638*/ 	.word	0x0000d7e0


	//   ....[86]....
        /*063c*/ 	.word	0x0000d7f0


	//   ....[87]....
        /*0640*/ 	.word	0x0000d800


	//   ....[88]....
        /*0644*/ 	.word	0x0000dc60


	//   ....[89]....
        /*0648*/ 	.word	0x0000dc90


	//   ....[90]....
        /*064c*/ 	.word	0x0000dce0


	//   ....[91]....
        /*0650*/ 	.word	0x0000dd90


	//   ....[92]....
        /*0654*/ 	.word	0x0000ddb0


	//   ....[93]....
        /*0658*/ 	.word	0x0000de60


	//   ....[94]....
        /*065c*/ 	.word	0x0000de70


	//   ....[95]....
        /*0660*/ 	.word	0x0000dea0


	//   ....[96]....
        /*0664*/ 	.word	0x0000df30


	//   ....[97]....
        /*0668*/ 	.word	0x0000dfd0


	//   ....[98]....
        /*066c*/ 	.word	0x0000dff0


	//   ....[99]....
        /*0670*/ 	.word	0x0000e000


	//   ....[100]....
        /*0674*/ 	.word	0x0000e720


	//   ....[101]....
        /*0678*/ 	.word	0x0000e740


	//   ....[102]....
        /*067c*/ 	.word	0x0000e750


	//   ....[103]....
        /*0680*/ 	.word	0x0000e790


	//   ....[104]....
        /*0684*/ 	.word	0x0000e7a0


	//   ....[105]....
        /*0688*/ 	.word	0x0000e7e0


	//   ....[106]....
        /*068c*/ 	.word	0x0000e7f0


	//   ....[107]....
        /*0690*/ 	.word	0x0000e830


	//   ....[108]....
        /*0694*/ 	.word	0x0000e840


	//   ....[109]....
        /*0698*/ 	.word	0x0000e880


	//   ....[110]....
        /*069c*/ 	.word	0x0000e890


	//   ....[111]....
        /*06a0*/ 	.word	0x0000e8a0


	//   ....[112]....
        /*06a4*/ 	.word	0x0000ebf0


	//   ....[113]....
        /*06a8*/ 	.word	0x0000ec10


	//   ....[114]....
        /*06ac*/ 	.word	0x0000ec20


	//   ....[115]....
        /*06b0*/ 	.word	0x0000ec30


	//   ....[116]....
        /*06b4*/ 	.word	0x0000ec40


	//   ....[117]....
        /*06b8*/ 	.word	0x0000ec60


	//   ....[118]....
        /*06bc*/ 	.word	0x0000ecd0


	//   ....[119]....
        /*06c0*/ 	.word	0x0000ed00


	//   ....[120]....
        /*06c4*/ 	.word	0x0000ed10


	//   ....[121]....
        /*06c8*/ 	.word	0x0000ed80


	//   ....[122]....
        /*06cc*/ 	.word	0x0000ed90


	//   ....[123]....
        /*06d0*/ 	.word	0x0000ee90


	//   ....[124]....
        /*06d4*/ 	.word	0x0000f380


	//   ....[125]....
        /*06d8*/ 	.word	0x0000f3b0


	//   ....[126]....
        /*06dc*/ 	.word	0x0000f410


	//   ....[127]....
        /*06e0*/ 	.word	0x0000f440


	//   ....[128]....
        /*06e4*/ 	.word	0x0000f470


	//   ....[129]....
        /*06e8*/ 	.word	0x0000f4a0


	//   ....[130]....
        /*06ec*/ 	.word	0x0000f4d0


	//   ....[131]....
        /*06f0*/ 	.word	0x0000f500


	//   ....[132]....
        /*06f4*/ 	.word	0x0000f6a0


	//   ....[133]....
        /*06f8*/ 	.word	0x0000f6d0


	//   ....[134]....
        /*06fc*/ 	.word	0x0000f700


	//   ....[135]....
        /*0700*/ 	.word	0x0000f730


	//   ....[136]....
        /*0704*/ 	.word	0x0000f760


	//   ....[137]....
        /*0708*/ 	.word	0x0000f790


	//   ....[138]....
        /*070c*/ 	.word	0x0000f850


	//   ....[139]....
        /*0710*/ 	.word	0x0000f870


	//   ....[140]....
        /*0714*/ 	.word	0x0000f880


	//   ....[141]....
        /*0718*/ 	.word	0x0000f8e0


	//   ....[142]....
        /*071c*/ 	.word	0x0000ff00


	//   ....[143]....
        /*0720*/ 	.word	0x000103e0


	//   ....[144]....
        /*0724*/ 	.word	0x000104d0


	//   ....[145]....
        /*0728*/ 	.word	0x00010570


	//   ....[146]....
        /*072c*/ 	.word	0x000105d0


	//   ....[147]....
        /*0730*/ 	.word	0x000106c0


	//   ....[148]....
        /*0734*/ 	.word	0x00010730


	//   ....[149]....
        /*0738*/ 	.word	0x00010820


	//   ....[150]....
        /*073c*/ 	.word	0x00010890


	//   ....[151]....
        /*0740*/ 	.word	0x00010980


	//   ....[152]....
        /*0744*/ 	.word	0x000109f0


	//   ....[153]....
        /*0748*/ 	.word	0x00010ae0


	//   ....[154]....
        /*074c*/ 	.word	0x00010b50


	//   ....[155]....
        /*0750*/ 	.word	0x00010bf0


	//   ....[156]....
        /*0754*/ 	.word	0x00010ce0


	//   ....[157]....
        /*0758*/ 	.word	0x00010d50


	//   ....[158]....
        /*075c*/ 	.word	0x00010db0


	//   ....[159]....
        /*0760*/ 	.word	0x00010ea0


	//   ....[160]....
        /*0764*/ 	.word	0x00010f00


	//   ....[161]....
        /*0768*/ 	.word	0x00011000


	//   ....[162]....
        /*076c*/ 	.word	0x00011060


	//   ....[163]....
        /*0770*/ 	.word	0x00011160


	//   ....[164]....
        /*0774*/ 	.word	0x000111c0


	//   ....[165]....
        /*0778*/ 	.word	0x000112c0


	//   ....[166]....
        /*077c*/ 	.word	0x00011320


	//   ....[167]....
        /*0780*/ 	.word	0x00011420


	//   ....[168]....
        /*0784*/ 	.word	0x00011480


	//   ....[169]....
        /*0788*/ 	.word	0x00011580


	//   ....[170]....
        /*078c*/ 	.word	0x000115e0


	//   ....[171]....
        /*0790*/ 	.word	0x000116c0


	//   ....[172]....
        /*0794*/ 	.word	0x000117f0


	//   ....[173]....
        /*0798*/ 	.word	0x000118d0


	//   ....[174]....
        /*079c*/ 	.word	0x00011980


	//   ....[175]....
        /*07a0*/ 	.word	0x00011a90


	//   ....[176]....
        /*07a4*/ 	.word	0x00011af0


	//   ....[177]....
        /*07a8*/ 	.word	0x00011c00


	//   ....[178]....
        /*07ac*/ 	.word	0x00011c60


	//   ....[179]....
        /*07b0*/ 	.word	0x00011d70


	//   ....[180]....
        /*07b4*/ 	.word	0x00011dd0


	//   ....[181]....
        /*07b8*/ 	.word	0x00011ee0


	//   ....[182]....
        /*07bc*/ 	.word	0x00011f40


	//   ....[183]....
        /*07c0*/ 	.word	0x00012000


	//   ....[184]....
        /*07c4*/ 	.word	0x00012160


	//   ....[185]....
        /*07c8*/ 	.word	0x00012200


	//   ....[186]....
        /*07cc*/ 	.word	0x00012260


	//   ....[187]....
        /*07d0*/ 	.word	0x00012310


	//   ....[188]....
        /*07d4*/ 	.word	0x00012370


	//   ....[189]....
        /*07d8*/ 	.word	0x00012420


	//   ....[190]....
        /*07dc*/ 	.word	0x00012480


	//   ....[191]....
        /*07e0*/ 	.word	0x00012530


	//   ....[192]....
        /*07e4*/ 	.word	0x00012590


	//   ....[193]....
        /*07e8*/ 	.word	0x00012640


	//   ....[194]....
        /*07ec*/ 	.word	0x000126a0


	//   ....[195]....
        /*07f0*/ 	.word	0x00012750


	//   ....[196]....
        /*07f4*/ 	.word	0x00012830


	//   ....[197]....
        /*07f8*/ 	.word	0x000128d0


	//   ....[198]....
        /*07fc*/ 	.word	0x00012930


	//   ....[199]....
        /*0800*/ 	.word	0x00012a00


	//   ....[200]....
        /*0804*/ 	.word	0x00012a60


	//   ....[201]....
        /*0808*/ 	.word	0x00012b30


	//   ....[202]....
        /*080c*/ 	.word	0x00012b90


	//   ....[203]....
        /*0810*/ 	.word	0x00012c70


	//   ....[204]....
        /*0814*/ 	.word	0x00012cd0


	//   ....[205]....
        /*0818*/ 	.word	0x00012da0


	//   ....[206]....
        /*081c*/ 	.word	0x00012e00


	//   ....[207]....
        /*0820*/ 	.word	0x00012ed0


	//   ....[208]....
        /*0824*/ 	.word	0x00012f60


	//   ....[209]....
        /*0828*/ 	.word	0x00013000


	//   ....[210]....
        /*082c*/ 	.word	0x00013180


	//   ....[211]....
        /*0830*/ 	.word	0x000131f0


	//   ....[212]....
        /*0834*/ 	.word	0x00013260


	//   ....[213]....
        /*0838*/ 	.word	0x000132d0


	//   ....[214]....
        /*083c*/ 	.word	0x00013340


	//   ....[215]....
        /*0840*/ 	.word	0x000133c0


	//   ....[216]....
        /*0844*/ 	.word	0x00013440


	//   ....[217]....
        /*0848*/ 	.word	0x000134d0


	//   ....[218]....
        /*084c*/ 	.word	0x00013540


	//   ....[219]....
        /*0850*/ 	.word	0x000135b0


	//   ....[220]....
        /*0854*/ 	.word	0x00013620


	//   ....[221]....
        /*0858*/ 	.word	0x000136a0


	//   ....[222]....
        /*085c*/ 	.word	0x00013710


	//   ....[223]....
        /*0860*/ 	.word	0x000137b0


	//   ....[224]....
        /*0864*/ 	.word	0x00013800


	//   ....[225]....
        /*0868*/ 	.word	0x00013890


	//   ....[226]....
        /*086c*/ 	.word	0x000139c0


	//----- nvinfo : EIATTR_REG_RECONFIG
	.align		4
.L_1164:
        /*0870*/ 	.byte	0x01, 0x54
	.zero		2


	//----- nvinfo : EIATTR_SYSCALL_OFFSETS
	.align		4
        /*0874*/ 	.byte	0x04, 0x46
        /*0876*/ 	.short	(.L_1166 - .L_1165)


	//   ....[0]....
.L_1165:
        /*0878*/ 	.word	0x00001d80


	//   ....[1]....
        /*087c*/ 	.word	0x0000bf80


	//   ....[2]....
        /*0880*/ 	.word	0x0000c0d0


	//   ....[3]....
        /*0884*/ 	.word	0x0000c1c0


	//   ....[4]....
        /*0888*/ 	.word	0x0000d050


	//----- nvinfo : EIATTR_MBARRIER_INSTR_OFFSETS
	.align		4
.L_1166:
        /*088c*/ 	.byte	0x04, 0x39
        /*088e*/ 	.short	(.L_1168 - .L_1167)


	//   ....[0]....
.L_1167:
        /*0890*/ 	.word	0x00000180
        /*0894*/ 	.word	0x000000ff
        /*0898*/ 	.word	0x00022800
        /*089c*/ 	.short	0x0100
        /*089e*/ 	.byte	0x08
	.zero		1


	//   ....[1]....
        /*08a0*/ 	.word	0x00000190
        /*08a4*/ 	.word	0x000000ff
        /*08a8*/ 	.word	0x00022820
        /*08ac*/ 	.short	0x0100
        /*08ae*/ 	.byte	0x08
	.zero		1


	//   ....[2]....
        /*08b0*/ 	.word	0x00000280
        /*08b4*/ 	.word	0x000000ff
        /*08b8*/ 	.word	0x00022830
        /*08bc*/ 	.short	0x0100
        /*08be*/ 	.byte	0x08
	.zero		1


	//   ....[3]....
        /*08c0*/ 	.word	0x00000290
        /*08c4*/ 	.word	0x000000ff
        /*08c8*/ 	.word	0x00022840
        /*08cc*/ 	.short	0x0100
        /*08ce*/ 	.byte	0x08
	.zero		1


	//   ....[4]....
        /*08d0*/ 	.word	0x000002a0
        /*08d4*/ 	.word	0x000000ff
        /*08d8*/ 	.word	0x00022838
        /*08dc*/ 	.short	0x0100
        /*08de*/ 	.byte	0x08
	.zero		1


	//   ....[5]....
        /*08e0*/ 	.word	0x000002b0
        /*08e4*/ 	.word	0x000000ff
        /*08e8*/ 	.word	0x00022848
        /*08ec*/ 	.short	0x0100
        /*08ee*/ 	.byte	0x08
	.zero		1


	//   ....[6]....
        /*08f0*/ 	.word	0x000003e0
        /*08f4*/ 	.word	0x000000ff
        /*08f8*/ 	.word	0x00022850
        /*08fc*/ 	.short	0x0100
        /*08fe*/ 	.byte	0x08
	.zero		1


	//   ....[7]....
        /*0900*/ 	.word	0x000003f0
        /*0904*/ 	.word	0x000000ff
        /*0908*/ 	.word	0x00022860
        /*090c*/ 	.short	0x0100
        /*090e*/ 	.byte	0x08
	.zero		1


	//   ....[8]....
        /*0910*/ 	.word	0x00000400
        /*0914*/ 	.word	0x000000ff
        /*0918*/ 	.word	0x00022858
        /*091c*/ 	.short	0x0100
        /*091e*/ 	.byte	0x08
	.zero		1


	//   ....[9]....
        /*0920*/ 	.word	0x00000410
        /*0924*/ 	.word	0x000000ff
        /*0928*/ 	.word	0x00022868
        /*092c*/ 	.short	0x0100
        /*092e*/ 	.byte	0x08
	.zero		1


	//   ....[10]....
        /*0930*/ 	.word	0x00000500
        /*0934*/ 	.word	0x000000ff
        /*0938*/ 	.word	0x00022870
        /*093c*/ 	.short	0x0100
        /*093e*/ 	.byte	0x06
	.zero		1


	//   ....[11]....
        /*0940*/ 	.word	0x00000510
        /*0944*/ 	.word	0x000000ff
        /*0948*/ 	.word	0x00022880
        /*094c*/ 	.short	0x0100
        /*094e*/ 	.byte	0x06
	.zero		1


	//   ....[12]....
        /*0950*/ 	.word	0x00000520
        /*0954*/ 	.word	0x000000ff
        /*0958*/ 	.word	0x00022878
        /*095c*/ 	.short	0x0100
        /*095e*/ 	.byte	0x06
	.zero		1


	//   ....[13]....
        /*0960*/ 	.word	0x00000530
        /*0964*/ 	.word	0x000000ff
        /*0968*/ 	.word	0x00022888
        /*096c*/ 	.short	0x0100
        /*096e*/ 	.byte	0x06
	.zero		1


	//   ....[14]....
        /*0970*/ 	.word	0x00000660
        /*0974*/ 	.word	0x000000ff
        /*0978*/ 	.word	0x00022890
        /*097c*/ 	.short	0x0100
        /*097e*/ 	.byte	0x08
	.zero		1


	//   ....[15]....
        /*0980*/ 	.word	0x00000670
        /*0984*/ 	.word	0x000000ff
        /*0988*/ 	.word	0x000228a0
        /*098c*/ 	.short	0x0100
        /*098e*/ 	.byte	0x08
	.zero		1


	//   ....[16]....
        /*0990*/ 	.word	0x00000680
        /*0994*/ 	.word	0x000000ff
        /*0998*/ 	.word	0x00022898
        /*099c*/ 	.short	0x0100
        /*099e*/ 	.byte	0x08
	.zero		1


	//   ....[17]....
        /*09a0*/ 	.word	0x00000690
        /*09a4*/ 	.word	0x000000ff
        /*09a8*/ 	.word	0x000228a8
        /*09ac*/ 	.short	0x0100
        /*09ae*/ 	.byte	0x08
	.zero		1


	//   ....[18]....
        /*09b0*/ 	.word	0x000007d0
        /*09b4*/ 	.word	0x000000ff
        /*09b8*/ 	.word	0x000228b0
        /*09bc*/ 	.short	0x0100
        /*09be*/ 	.byte	0x08
	.zero		1


	//   ....[19]....
        /*09c0*/ 	.word	0x000007e0
        /*09c4*/ 	.word	0x000000ff
        /*09c8*/ 	.word	0x000228c0
        /*09cc*/ 	.short	0x0100
        /*09ce*/ 	.byte	0x08
	.zero		1


	//   ....[20]....
        /*09d0*/ 	.word	0x000007f0
        /*09d4*/ 	.word	0x000000ff
        /*09d8*/ 	.word	0x000228b8
        /*09dc*/ 	.short	0x0100
        /*09de*/ 	.byte	0x08
	.zero		1


	//   ....[21]....
        /*09e0*/ 	.word	0x00000800
        /*09e4*/ 	.word	0x000000ff
        /*09e8*/ 	.word	0x000228c8
        /*09ec*/ 	.short	0x0100
        /*09ee*/ 	.byte	0x08
	.zero		1


	//   ....[22]....
        /*09f0*/ 	.word	0x00001e30
        /*09f4*/ 	.word	0x00000007
        /*09f8*/ 	.word	0x00022800
        /*09fc*/ 	.short	0x010a
        /*09fe*/ 	.byte	0x3f
	.zero		1


	//   ....[23]....
        /*0a00*/ 	.word	0x00001f00
        /*0a04*/ 	.word	0x000000ff
        /*0a08*/ 	.word	0x00022830
        /*0a0c*/ 	.short	0x010a
        /*0a0e*/ 	.byte	0x16
	.zero		1


	//   ....[24]....
        /*0a10*/ 	.word	0x00001f40
        /*0a14*/ 	.word	0x000000ff
        /*0a18*/ 	.word	0x00022830
        /*0a1c*/ 	.short	0x010a
        /*0a1e*/ 	.byte	0x16
	.zero		1


	//   ....[25]....
        /*0a20*/ 	.word	0x00002310
        /*0a24*/ 	.word	0x000000ff
        /*0a28*/ 	.word	0x00000000
        /*0a2c*/ 	.short	0x0101
        /*0a2e*/ 	.byte	0x06
	.zero		1


	//   ....[26]....
        /*0a30*/ 	.word	0x00003530
        /*0a34*/ 	.word	0x000000ff
        /*0a38*/ 	.word	0x00022850
        /*0a3c*/ 	.short	0x010a
        /*0a3e*/ 	.byte	0x16
	.zero		1


	//   ....[27]....
        /*0a40*/ 	.word	0x00003570
        /*0a44*/ 	.word	0x000000ff
        /*0a48*/ 	.word	0x00022850
        /*0a4c*/ 	.short	0x010a
        /*0a4e*/ 	.byte	0x16
	.zero		1


	//   ....[28]....
        /*0a50*/ 	.word	0x00003880
        /*0a54*/ 	.word	0x000000ff
        /*0a58*/ 	.word	0x00000000
        /*0a5c*/ 	.short	0x0101
        /*0a5e*/ 	.byte	0x16
	.zero		1


	//   ....[29]....
        /*0a60*/ 	.word	0x00003a00
        /*0a64*/ 	.word	0x000000ff
        /*0a68*/ 	.word	0x00022830
        /*0a6c*/ 	.short	0x010a
        /*0a6e*/ 	.byte	0x19
	.zero		1


	//   ....[30]....
        /*0a70*/ 	.word	0x00003a40
        /*0a74*/ 	.word	0x000000ff
        /*0a78*/ 	.word	0x00022830
        /*0a7c*/ 	.short	0x010a
        /*0a7e*/ 	.byte	0x19
	.zero		1


	//   ....[31]....
        /*0a80*/ 	.word	0x00003c70
        /*0a84*/ 	.word	0x000000ff
        /*0a88*/ 	.word	0x00000000
        /*0a8c*/ 	.short	0x0101
        /*0a8e*/ 	.byte	0x06
	.zero		1


	//   ....[32]....
        /*0a90*/ 	.word	0x000052e0
        /*0a94*/ 	.word	0x000000ff
        /*0a98*/ 	.word	0x00022850
        /*0a9c*/ 	.short	0x010a
        /*0a9e*/ 	.byte	0x19
	.zero		1


	//   ....[33]....
        /*0aa0*/ 	.word	0x00005320
        /*0aa4*/ 	.word	0x000000ff
        /*0aa8*/ 	.word	0x00022850
        /*0aac*/ 	.short	0x010a
        /*0aae*/ 	.byte	0x19
	.zero		1


	//   ....[34]....
        /*0ab0*/ 	.word	0x00005630
        /*0ab4*/ 	.word	0x000000ff
        /*0ab8*/ 	.word	0x00000000
        /*0abc*/ 	.short	0x0101
        /*0abe*/ 	.byte	0x19
	.zero		1


	//   ....[35]....
        /*0ac0*/ 	.word	0x00007d60
        /*0ac4*/ 	.word	0x000000ff
        /*0ac8*/ 	.word	0x00000000
        /*0acc*/ 	.short	0x0101
        /*0ace*/ 	.byte	0x08
	.zero		1


	//   ....[36]....
        /*0ad0*/ 	.word	0x00008570
        /*0ad4*/ 	.word	0x000000ff
        /*0ad8*/ 	.word	0x00000000
        /*0adc*/ 	.short	0x0101
        /*0ade*/ 	.byte	0x08
	.zero		1


	//   ....[37]....
        /*0ae0*/ 	.word	0x0000c6b0
        /*0ae4*/ 	.word	0x00000021
        /*0ae8*/ 	.word	0x00022840
        /*0aec*/ 	.short	0x010a
        /*0aee*/ 	.byte	0x3f
	.zero		1


	//   ....[38]....
        /*0af0*/ 	.word	0x0000cce0
        /*0af4*/ 	.word	0x00000021
        /*0af8*/ 	.word	0x00022830
        /*0afc*/ 	.short	0x0107
        /*0afe*/ 	.byte	0x3f
	.zero		1


	//   ....[39]....
        /*0b00*/ 	.word	0x0000cdc0
        /*0b04*/ 	.word	0x00000021
        /*0b08*/ 	.word	0x00022830
        /*0b0c*/ 	.short	0x0101
        /*0b0e*/ 	.byte	0x3f
	.zero		1


	//   ....[40]....
        /*0b10*/ 	.word	0x0000d900
        /*0b14*/ 	.word	0x00000016
        /*0b18*/ 	.word	0x00022800
        /*0b1c*/ 	.short	0x0107
        /*0b1e*/ 	.byte	0x3f
	.zero		1


	//   ....[41]....
        /*0b20*/ 	.word	0x0000d9f0
        /*0b24*/ 	.word	0x00000016
        /*0b28*/ 	.word	0x00022800
        /*0b2c*/ 	.short	0x0101
        /*0b2e*/ 	.byte	0x3f
	.zero		1


	//   ....[42]....
        /*0b30*/ 	.word	0x0000da10
        /*0b34*/ 	.word	0x00000016
        /*0b38*/ 	.word	0x00022820
        /*0b3c*/ 	.short	0x010a
        /*0b3e*/ 	.byte	0x3f
	.zero		1


	//   ....[43]....
        /*0b40*/ 	.word	0x0000daa0
        /*0b44*/ 	.word	0x00000021
        /*0b48*/ 	.word	0x00022860
        /*0b4c*/ 	.short	0x010a
        /*0b4e*/ 	.byte	0x3f
	.zero		1


	//   ....[44]....
        /*0b50*/ 	.word	0x0000e180
        /*0b54*/ 	.word	0x00000021
        /*0b58*/ 	.word	0x00022850
        /*0b5c*/ 	.short	0x0107
        /*0b5e*/ 	.byte	0x3f
	.zero		1


	//   ....[45]....
        /*0b60*/ 	.word	0x0000e250
        /*0b64*/ 	.word	0x00000021
        /*0b68*/ 	.word	0x00022850
        /*0b6c*/ 	.short	0x0101
        /*0b6e*/ 	.byte	0x3f
	.zero		1


	//   ....[46]....
        /*0b70*/ 	.word	0x0000e5a0
        /*0b74*/ 	.word	0x0000000a
        /*0b78*/ 	.word	0x00022840
        /*0b7c*/ 	.short	0x010a
        /*0b7e*/ 	.byte	0x3f
	.zero		1


	//   ....[47]....
        /*0b80*/ 	.word	0x0000e950
        /*0b84*/ 	.word	0x0000000a
        /*0b88*/ 	.word	0x00022830
        /*0b8c*/ 	.short	0x0107
        /*0b8e*/ 	.byte	0x3f
	.zero		1


	//   ....[48]....
        /*0b90*/ 	.word	0x0000ea10
        /*0b94*/ 	.word	0x0000000a
        /*0b98*/ 	.word	0x00022830
        /*0b9c*/ 	.short	0x0101
        /*0b9e*/ 	.byte	0x3f
	.zero		1


	//   ....[49]....
        /*0ba0*/ 	.word	0x0000ea40
        /*0ba4*/ 	.word	0x0000000a
        /*0ba8*/ 	.word	0x00022860
        /*0bac*/ 	.short	0x010a
        /*0bae*/ 	.byte	0x3f
	.zero		1


	//   ....[50]....
        /*0bb0*/ 	.word	0x0000ef40
        /*0bb4*/ 	.word	0x0000000a
        /*0bb8*/ 	.word	0x00022850
        /*0bbc*/ 	.short	0x0107
        /*0bbe*/ 	.byte	0x3f
	.zero		1


	//   ....[51]....
        /*0bc0*/ 	.word	0x0000f000
        /*0bc4*/ 	.word	0x0000000a
        /*0bc8*/ 	.word	0x00022850
        /*0bcc*/ 	.short	0x0101
        /*0bce*/ 	.byte	0x3f
	.zero		1


	//   ....[52]....
        /*0bd0*/ 	.word	0x0000fe80
        /*0bd4*/ 	.word	0x00000007
        /*0bd8*/ 	.word	0x00022820
        /*0bdc*/ 	.short	0x010a
        /*0bde*/ 	.byte	0x3f
	.zero		1


	//   ....[53]....
        /*0be0*/ 	.word	0x00010000
        /*0be4*/ 	.word	0x00000005
        /*0be8*/ 	.word	0x00022840
        /*0bec*/ 	.short	0x010a
        /*0bee*/ 	.byte	0x3f
	.zero		1


	//   ....[54]....
        /*0bf0*/ 	.word	0x000100a0
        /*0bf4*/ 	.word	0x00000003
        /*0bf8*/ 	.word	0x00022840
        /*0bfc*/ 	.short	0x010a
        /*0bfe*/ 	.byte	0x3f
	.zero		1


	//   ....[55]....
        /*0c00*/ 	.word	0x000100e0
        /*0c04*/ 	.word	0x00000005
        /*0c08*/ 	.word	0x00022860
        /*0c0c*/ 	.short	0x010a
        /*0c0e*/ 	.byte	0x3f
	.zero		1


	//   ....[56]....
        /*0c10*/ 	.word	0x00010120
        /*0c14*/ 	.word	0x00000003
        /*0c18*/ 	.word	0x00022860
        /*0c1c*/ 	.short	0x010a
        /*0c1e*/ 	.byte	0x3f
	.zero		1


	//   ....[57]....
        /*0c20*/ 	.word	0x00010180
        /*0c24*/ 	.word	0x00000007
        /*0c28*/ 	.word	0x00022800
        /*0c2c*/ 	.short	0x010a
        /*0c2e*/ 	.byte	0x3f
	.zero		1


	//   ....[58]....
        /*0c30*/ 	.word	0x000101e0
        /*0c34*/ 	.word	0x00000000
        /*0c38*/ 	.word	0x00022830
        /*0c3c*/ 	.short	0x010a
        /*0c3e*/ 	.byte	0x3f
	.zero		1


	//   ....[59]....
        /*0c40*/ 	.word	0x00010240
        /*0c44*/ 	.word	0x0000000a
        /*0c48*/ 	.word	0x00022850
        /*0c4c*/ 	.short	0x010a
        /*0c4e*/ 	.byte	0x3f
	.zero		1


	//   ....[60]....
        /*0c50*/ 	.word	0x000102a0
        /*0c54*/ 	.word	0x00000000
        /*0c58*/ 	.word	0x00022830
        /*0c5c*/ 	.short	0x010a
        /*0c5e*/ 	.byte	0x3f
	.zero		1


	//   ....[61]....
        /*0c60*/ 	.word	0x00010300
        /*0c64*/ 	.word	0x00000008
        /*0c68*/ 	.word	0x00022850
        /*0c6c*/ 	.short	0x010a
        /*0c6e*/ 	.byte	0x3f
	.zero		1


	//   ....[62]....
        /*0c70*/ 	.word	0x00010420
        /*0c74*/ 	.word	0x00000021
        /*0c78*/ 	.word	0x00022840
        /*0c7c*/ 	.short	0x010a
        /*0c7e*/ 	.byte	0x3f
	.zero		1


	//   ....[63]....
        /*0c80*/ 	.word	0x000116f0
        /*0c84*/ 	.word	0x00000016
        /*0c88*/ 	.word	0x00022820
        /*0c8c*/ 	.short	0x010a
        /*0c8e*/ 	.byte	0x3f
	.zero		1


	//   ....[64]....
        /*0c90*/ 	.word	0x00011740
        /*0c94*/ 	.word	0x00000021
        /*0c98*/ 	.word	0x00022860
        /*0c9c*/ 	.short	0x010a
        /*0c9e*/ 	.byte	0x3f
	.zero		1


	//   ....[65]....
        /*0ca0*/ 	.word	0x000120b0
        /*0ca4*/ 	.word	0x0000000a
        /*0ca8*/ 	.word	0x00022840
        /*0cac*/ 	.short	0x010a
        /*0cae*/ 	.byte	0x3f
	.zero		1


	//   ....[66]....
        /*0cb0*/ 	.word	0x00012780
        /*0cb4*/ 	.word	0x0000000a
        /*0cb8*/ 	.word	0x00022860
        /*0cbc*/ 	.short	0x010a
        /*0cbe*/ 	.byte	0x3f
	.zero		1


	//   ....[67]....
        /*0cc0*/ 	.word	0x000138e0
        /*0cc4*/ 	.word	0x00000007
        /*0cc8*/ 	.word	0x00022820
        /*0ccc*/ 	.short	0x010a
        /*0cce*/ 	.byte	0x3f
	.zero		1


	//   ....[68]....
        /*0cd0*/ 	.word	0x00013a80
        /*0cd4*/ 	.word	0x00000005
        /*0cd8*/ 	.word	0x00022840
        /*0cdc*/ 	.short	0x010a
        /*0cde*/ 	.byte	0x3f
	.zero		1


	//   ....[69]....
        /*0ce0*/ 	.word	0x00013ad0
        /*0ce4*/ 	.word	0x00000003
        /*0ce8*/ 	.word	0x00022840
        /*0cec*/ 	.short	0x010a
        /*0cee*/ 	.byte	0x3f
	.zero		1


	//   ....[70]....
        /*0cf0*/ 	.word	0x00013b20
        /*0cf4*/ 	.word	0x00000005
        /*0cf8*/ 	.word	0x00022860
        /*0cfc*/ 	.short	0x010a
        /*0cfe*/ 	.byte	0x3f
	.zero		1


	//----- nvinfo : EIATTR_NUM_MBARRIERS
	.align		4
.L_1168:
        /*0d00*/ 	.byte	0x03, 0x38
        /*0d02*/ 	.short	0x0016


	//----- nvinfo : EIATTR_EXIT_INSTR_OFFSETS
	.align		4
        /*0d04*/ 	.byte	0x04, 0x1c
        /*0d06*/ 	.short	(.L_1170 - .L_1169)


	//   ....[0]....
.L_1169:
        /*0d08*/ 	.word	0x000009a0


	//   ....[1]....
        /*0d0c*/ 	.word	0x0000a8f0


	//   ....[2]....
        /*0d10*/ 	.word	0x00010170


	//----- nvinfo : EIATTR_MAX_THREADS
	.align		4
.L_1170:
        /*0d14*/ 	.byte	0x04, 0x05
        /*0d16*/ 	.short	(.L_1172 - .L_1171)
.L_1171:
        /*0d18*/ 	.word	0x00000180
        /*0d1c*/ 	.word	0x00000001
        /*0d20*/ 	.word	0x00000001


	//----- nvinfo : EIATTR_CRS_STACK_SIZE
	.align		4
.L_1172:
        /*0d24*/ 	.byte	0x04, 0x1e
        /*0d26*/ 	.short	(.L_1174 - .L_1173)
.L_1173:
        /*0d28*/ 	.word	0x00000000


	//----- nvinfo : EIATTR_CBANK_PARAM_SIZE
	.align		4
.L_1174:
        /*0d2c*/ 	.byte	0x03, 0x19
        /*0d2e*/ 	.short	0x0af0


	//----- nvinfo : EIATTR_PARAM_CBANK
	.align		4
        /*0d30*/ 	.byte	0x04, 0x0a
        /*0d32*/ 	.short	(.L_1176 - .L_1175)
	.align		4
.L_1175:
        /*0d34*/ 	.word	index@(.nv.constant0._ZN7cutlass13device_kernelIN5flash11enable_sm90INS1_16FlashAttnFwdSm90INS1_25CollectiveMainloopFwdSm90ILi2EN4cute5tupleIJNS5_1CILi1EEES8_S8_EEENS6_IJNS7_ILi128EEENS7_ILi96EEENS7_ILi64EEEEEELi256ENS_10bfloat16_tEfNS_4arch4Sm90ELb0ELb0ELb0ELb1ELb1ELb0ELb0ELb1ELb0ELb1ELb1ELb0EEENS1_21CollectiveEpilogueFwdINS6_IJSA_NS7_ILi256EEESB_EEES9_SE_SG_Li256ELb1ELb1ELb1ELb0EEENS1_36VarlenDynamicPersistentTileSchedulerILi128ELi96ELi256ELi128ELb1ELb1ELb1ELb0ELb1ELb1EEEEEEEEEvNT_6ParamsE)
        /*0d38*/ 	.short	0x0210
        /*0d3a*/ 	.short	0x0af0


	//----- nvinfo : EIATTR_SW_WAR
	.align		4
.L_1176:
        /*0d3c*/ 	.byte	0x04, 0x36
        /*0d3e*/ 	.short	(.L_1178 - .L_1177)
.L_1177:
        /*0d40*/ 	.word	0x00000008
.L_1178:


//--------------------- .nv.info._ZN7cutlass13device_kernelIN5flash11enable_sm90INS1_16FlashAttnFwdSm90INS1_25CollectiveMainloopFwdSm90ILi2EN4cute5tupleIJNS5_1CILi1EEES8_S8_EEENS6_IJNS7_ILi128EEENS7_ILi96EEENS7_ILi64EEEEEELi256ENS_10bfloat16_tEfNS_4arch4Sm90ELb0ELb0ELb0ELb1ELb1ELb1ELb0ELb1ELb0ELb1ELb1ELb0EEENS1_21CollectiveEpilogueFwdINS6_IJSA_NS7_ILi256EEESB_EEES9_SE_SG_Li256ELb1ELb1ELb1ELb0EEENS1_36VarlenDynamicPersistentTileSchedulerILi128ELi96ELi256ELi128ELb1ELb1ELb1ELb0ELb1ELb1EEEEEEEEEvNT_6ParamsE --------------------------
	.section	.nv.info._ZN7cutlass13device_kernelIN5flash11enable_sm90INS1_16FlashAttnFwdSm90INS1_25CollectiveMainloopFwdSm90ILi2EN4cute5tupleIJNS5_1CILi1EEES8_S8_EEENS6_IJNS7_ILi128EEENS7_ILi96EEENS7_ILi64EEEEEELi256ENS_10bfloat16_tEfNS_4arch4Sm90ELb0ELb0ELb0ELb1ELb1ELb1ELb0ELb1ELb0ELb1ELb1ELb0EEENS1_21CollectiveEpilogueFwdINS6_IJSA_NS7_ILi256EEESB_EEES9_SE_SG_Li256ELb1ELb1ELb1ELb0EEENS1_36VarlenDynamicPersistentTileSchedulerILi128ELi96ELi256ELi128ELb1ELb1ELb1ELb0ELb1ELb1EEEEEEEEEvNT_6ParamsE,"",@"SHT_CUDA_INFO"
	.sectionflags	@""
	.align	4


	//----- nvinfo : EIATTR_CUDA_API_VERSION
	.align		4
        /*0000*/ 	.byte	0x04, 0x37
        /*0002*/ 	.short	(.L_1180 - .L_1179)
.L_1179:
        /*0004*/ 	.word	0x00000082


	//----- nvinfo : EIATTR_KPARAM_INFO
	.align		4
.L_1180:
        /*0008*/ 	.byte	0x04, 0x17
        /*000a*/ 	.short	(.L_1182 - .L_1181)
.L_1181:
        /*000c*/ 	.word	0x00000000
        /*0010*/ 	.short	0x0000
        /*0012*/ 	.short	0x0070
        /*0014*/ 	.byte	0x00, 0xf0, 0x01, 0x2a


	//----- nvinfo : EIATTR_SPARSE_MMA_MASK
	.align		4
.L_1182:
        /*0018*/ 	.byte	0x03, 0x50
        /*001a*/ 	.short	0x0000


	//----- nvinfo : EIATTR_MAXREG_COUNT
	.align		4
        /*001c*/ 	.byte	0x03, 0x1b
        /*001e*/ 	.short	0x00a8


	//----- nvinfo : EIATTR_NUM_BARRIERS
	.align		4
        /*0020*/ 	.byte	0x02, 0x4c
        /*0022*/ 	.byte	0x10
	.zero		1


	//----- nvinfo : EIATTR_EXTERNS
	.align		4
        /*0024*/ 	.byte	0x04, 0x0f
        /*0026*/ 	.short	(.L_1184 - .L_1183)


	//   ....[0]....
	.align		4
.L_1183:
        /*0028*/ 	.word	index@(__assertfail)


	//----- nvinfo : EIATTR_ANNOTATIONS
	.align		4
.L_1184:
        /*002c*/ 	.byte	0x04, 0x55
        /*002e*/ 	.short	(.L_1186 - .L_1185)


	//   ....[0]....
.L_1185:
        /* <DEDUP_REMOVED lines=151> */


	//----- nvinfo : EIATTR_MERCURY_ISA_VERSION
	.align		4
.L_1186:
        /*0990*/ 	.byte	0x03, 0x5f
        /*0992*/ 	.short	0x0101


	//----- nvinfo : EIATTR_UNUSED_LOAD_BYTE_OFFSET
	.align		4
        /*0994*/ 	.byte	0x04, 0x44
        /*0996*/ 	.short	(.L_1188 - .L_1187)


	//   ....[0]....
.L_1187:
        /*0998*/ 	.word	0x00000a40
        /*099c*/ 	.word	0x0000fff0


	//   ....[1]....
        /*09a0*/ 	.word	0x0000de10
        /*09a4*/ 	.word	0x0000fff0


	//----- nvinfo : EIATTR_INT_WARP_WIDE_INSTR_OFFSETS
	.align		4
.L_1188:
        /*09a8*/ 	.byte	0x04, 0x31
        /*09aa*/ 	.short	(.L_1190 - .L_1189)


	//   ....[0]....
.L_1189:
        /*09ac*/ 	.word	0x00000120


	//   ....[1]....
        /*09b0*/ 	.word	0x000001c0


	//   ....[2]....
        /*09b4*/ 	.word	0x00000230


	//   ....[3]....
        /*09b8*/ 	.word	0x00015b90


	//   ....[4]....
        /*09bc*/ 	.word	0x00015c20


	//   ....[5]....
        /*09c0*/ 	.word	0x00018fe0


	//   ....[6]....
        /*09c4*/ 	.word	0x00019070


	//----- nvinfo : EIATTR_COOP_GROUP_MASK_REGIDS
	.align		4
.L_1190:
        /*09c8*/ 	.byte	0x04, 0x29
        /*09ca*/ 	.short	(.L_1192 - .L_1191)


	//   ....[0]....
.L_1191:
        /*09cc*/ 	.word	0xffffffff


	//   ....[1]....
        /*09d0*/ 	.word	0xffffffff


	//   ....[2]....
        /*09d4*/ 	.word	0xffffffff


	//   ....[3]....
        /*09d8*/ 	.word	0xffffffff


	//   ....[4]....
        /*09dc*/ 	.word	0xffffffff


	//   ....[5]....
        /*09e0*/ 	.word	0xffffffff


	//   ....[6]....
        /*09e4*/ 	.word	0xffffffff


	//   ....[7]....
        /*09e8*/ 	.word	0xffffffff


	//   ....[8]....
        /*09ec*/ 	.word	0xffffffff


	//   ....[9]....
        /*09f0*/ 	.word	0xffffffff


	//   ....[10]....
        /*09f4*/ 	.word	0xffffffff


	//   ....[11]....
        /*09f8*/ 	.word	0xffffffff


	//   ....[12]....
        /*09fc*/ 	.word	0xffffffff


	//   ....[13]....
        /*0a00*/ 	.word	0xffffffff


	//   ....[14]....
        /*0a04*/ 	.word	0xffffffff


	//   ....[15]....
        /*0a08*/ 	.word	0xffffffff


	//   ....[16]....
        /*0a0c*/ 	.word	0xffffffff


	//   ....[17]....
        /*0a10*/ 	.word	0xffffffff


	//   ....[18]....
        /*0a14*/ 	.word	0xffffffff


	//   ....[19]....
        /*0a18*/ 	.word	0xffffffff


	//   ....[20]....
        /*0a1c*/ 	.word	0xffffffff


	//   ....[21]....
        /*0a20*/ 	.word	0xffffffff


	//   ....[22]....
        /*0a24*/ 	.word	0xffffffff


	//   ....[23]....
        /*0a28*/ 	.word	0xffffffff


	//   ....[24]....
        /*0a2c*/ 	.word	0xffffffff


	//   ....[25]....
        /*0a30*/ 	.word	0xffffffff


	//   ....[26]....
        /*0a34*/ 	.word	0xffffffff


	//   ....[27]....
        /*0a38*/ 	.word	0xffffffff


	//   ....[28]....
        /*0a3c*/ 	.word	0xffffffff


	//   ....[29]....
        /*0a40*/ 	.word	0xffffffff


	//   ....[30]....
        /*0a44*/ 	.word	0xffffffff


	//   ....[31]....
        /*0a48*/ 	.word	0xffffffff


	//   ....[32]....
        /*0a4c*/ 	.word	0xffffffff


	//   ....[33]....
        /*0a50*/ 	.word	0xffffffff


	//   ....[34]....
        /*0a54*/ 	.word	0xffffffff


	//   ....[35]....
        /*0a58*/ 	.word	0xffffffff


	//   ....[36]....
        /*0a5c*/ 	.word	0xffffffff


	//   ....[37]....
        /*0a60*/ 	.word	0xffffffff


	//   ....[38]....
        /*0a64*/ 	.word	0xffffffff


	//   ....[39]....
        /*0a68*/ 	.word	0xffffffff


	//   ....[40]....
        /*0a6c*/ 	.word	0xffffffff


	//   ....[41]....
        /*0a70*/ 	.word	0xffffffff


	//   ....[42]....
        /*0a74*/ 	.word	0xffffffff


	//   ....[43]....
        /*0a78*/ 	.word	0xffffffff


	//   ....[44]....
        /*0a7c*/ 	.word	0xffffffff


	//   ....[45]....
        /*0a80*/ 	.word	0xffffffff


	//   ....[46]....
        /*0a84*/ 	.word	0xffffffff


	//   ....[47]....
        /*0a88*/ 	.word	0xffffffff


	//   ....[48]....
        /*0a8c*/ 	.word	0xffffffff


	//   ....[49]....
        /*0a90*/ 	.word	0xffffffff


	//   ....[50]....
        /*0a94*/ 	.word	0xffffffff


	//   ....[51]....
        /*0a98*/ 	.word	0xffffffff


	//   ....[52]....
        /*0a9c*/ 	.word	0xffffffff


	//   ....[53]....
        /*0aa0*/ 	.word	0xffffffff


	//   ....[54]....
        /*0aa4*/ 	.word	0xffffffff


	//   ....[55]....
        /*0aa8*/ 	.word	0xffffffff


	//   ....[56]....
        /*0aac*/ 	.word	0xffffffff


	//   ....[57]....
        /*0ab0*/ 	.word	0xffffffff


	//   ....[58]....
        /*0ab4*/ 	.word	0xffffffff


	//   ....[59]....
        /*0ab8*/ 	.word	0xffffffff


	//   ....[60]....
        /*0abc*/ 	.word	0xffffffff


	//   ....[61]....
        /*0ac0*/ 	.word	0xffffffff


	//   ....[62]....
        /*0ac4*/ 	.word	0xffffffff


	//   ....[63]....
        /*0ac8*/ 	.word	0xffffffff


	//   ....[64]....
        /*0acc*/ 	.word	0xffffffff


	//   ....[65]....
        /*0ad0*/ 	.word	0xffffffff


	//   ....[66]....
        /*0ad4*/ 	.word	0xffffffff


	//   ....[67]....
        /*0ad8*/ 	.word	0xffffffff


	//   ....[68]....
        /*0adc*/ 	.word	0xffffffff


	//   ....[69]....
        /*0ae0*/ 	.word	0xffffffff


	//   ....[70]....
        /*0ae4*/ 	.word	0xffffffff


	//   ....[71]....
        /*0ae8*/ 	.word	0xffffffff


	//   ....[72]....
        /*0aec*/ 	.word	0xffffffff


	//   ....[73]....
        /*0af0*/ 	.word	0xffffffff


	//   ....[74]....
        /*0af4*/ 	.word	0xffffffff


	//   ....[75]....
        /*0af8*/ 	.word	0xffffffff


	//   ....[76]....
        /*0afc*/ 	.word	0xffffffff


	//   ....[77]....
        /*0b00*/ 	.word	0xffffffff


	//   ....[78]....
        /*0b04*/ 	.word	0xffffffff


	//   ....[79]....
        /*0b08*/ 	.word	0xffffffff


	//   ....[80]....
        /*0b0c*/ 	.word	0xffffffff


	//   ....[81]....
        /*0b10*/ 	.word	0xffffffff


	//   ....[82]....
        /*0b14*/ 	.word	0xffffffff


	//   ....[83]....
        /*0b18*/ 	.word	0xffffffff


	//   ....[84]....
        /*0b1c*/ 	.word	0xffffffff


	//   ....[85]....
        /*0b20*/ 	.word	0xffffffff


	//   ....[86]....
        /*0b24*/ 	.word	0xffffffff


	//   ....[87]....
        /*0b28*/ 	.word	0xffffffff


	//   ....[88]....
        /*0b2c*/ 	.word	0xffffffff


	//   ....[89]....
        /*0b30*/ 	.word	0xffffffff


	//   ....[90]....
        /*0b34*/ 	.word	0xffffffff


	//   ....[91]....
        /*0b38*/ 	.word	0xffffffff


	//   ....[92]....
        /*0b3c*/ 	.word	0xffffffff


	//   ....[93]....
        /*0b40*/ 	.word	0xffffffff


	//   ....[94]....
        /*0b44*/ 	.word	0xffffffff


	//   ....[95]....
        /*0b48*/ 	.word	0xffffffff


	//   ....[96]....
        /*0b4c*/ 	.word	0xffffffff


	//   ....[97]....
        /*0b50*/ 	.word	0xffffffff


	//   ....[98]....
        /*0b54*/ 	.word	0xffffffff


	//   ....[99]....
        /*0b58*/ 	.word	0xffffffff


	//   ....[100]....
        /*0b5c*/ 	.word	0xffffffff


	//   ....[101]....
        /*0b60*/ 	.word	0xffffffff


	//   ....[102]....
        /*0b64*/ 	.word	0xffffffff


	//   ....[103]....
        /*0b68*/ 	.word	0xffffffff


	//   ....[104]....
        /*0b6c*/ 	.word	0xffffffff


	//   ....[105]....
        /*0b70*/ 	.word	0xffffffff


	//   ....[106]....
        /*0b74*/ 	.word	0xffffffff


	//   ....[107]....
        /*0b78*/ 	.word	0xffffffff


	//   ....[108]....
        /*0b7c*/ 	.word	0xffffffff


	//   ....[109]....
        /*0b80*/ 	.word	0xffffffff


	//   ....[110]....
        /*0b84*/ 	.word	0xffffffff


	//   ....[111]....
        /*0b88*/ 	.word	0xffffffff


	//   ....[112]....
        /*0b8c*/ 	.word	0xffffffff


	//   ....[113]....
        /*0b90*/ 	.word	0xffffffff


	//   ....[114]....
        /*0b94*/ 	.word	0xffffffff


	//   ....[115]....
        /*0b98*/ 	.word	0xffffffff


	//   ....[116]....
        /*0b9c*/ 	.word	0xffffffff


	//   ....[117]....
        /*0ba0*/ 	.word	0xffffffff


	//   ....[118]....
        /*0ba4*/ 	.word	0xffffffff


	//   ....[119]....
        /*0ba8*/ 	.word	0xffffffff


	//   ....[120]....
        /*0bac*/ 	.word	0xffffffff


	//   ....[121]....
        /*0bb0*/ 	.word	0xffffffff


	//   ....[122]....
        /*0bb4*/ 	.word	0xffffffff


	//   ....[123]....
        /*0bb8*/ 	.word	0xffffffff


	//   ....[124]....
        /*0bbc*/ 	.word	0xffffffff


	//   ....[125]....
        /*0bc0*/ 	.word	0xffffffff


	//   ....[126]....
        /*0bc4*/ 	.word	0xffffffff


	//   ....[127]....
        /*0bc8*/ 	.word	0xffffffff


	//   ....[128]....
        /*0bcc*/ 	.word	0xffffffff


	//   ....[129]....
        /*0bd0*/ 	.word	0xffffffff


	//   ....[130]....
        /*0bd4*/ 	.word	0xffffffff


	//   ....[131]....
        /*0bd8*/ 	.word	0xffffffff


	//   ....[132]....
        /*0bdc*/ 	.word	0xffffffff


	//   ....[133]....
        /*0be0*/ 	.word	0xffffffff


	//   ....[134]....
        /*0be4*/ 	.word	0xffffffff


	//   ....[135]....
        /*0be8*/ 	.word	0xffffffff


	//   ....[136]....
        /*0bec*/ 	.word	0xffffffff


	//   ....[137]....
        /*0bf0*/ 	.word	0xffffffff


	//   ....[138]....
        /*0bf4*/ 	.word	0xffffffff


	//   ....[139]....
        /*0bf8*/ 	.word	0xffffffff


	//   ....[140]....
        /*0bfc*/ 	.word	0xffffffff


	//   ....[141]....
        /*0c00*/ 	.word	0xffffffff


	//   ....[142]....
        /*0c04*/ 	.word	0xffffffff


	//   ....[143]....
        /*0c08*/ 	.word	0xffffffff


	//   ....[144]....
        /*0c0c*/ 	.word	0xffffffff


	//   ....[145]....
        /*0c10*/ 	.word	0xffffffff


	//   ....[146]....
        /*0c14*/ 	.word	0xffffffff


	//   ....[147]....
        /*0c18*/ 	.word	0xffffffff


	//   ....[148]....
        /*0c1c*/ 	.word	0xffffffff


	//   ....[149]....
        /*0c20*/ 	.word	0xffffffff


	//   ....[150]....
        /*0c24*/ 	.word	0xffffffff


	//   ....[151]....
        /*0c28*/ 	.word	0xffffffff


	//   ....[152]....
        /*0c2c*/ 	.word	0xffffffff


	//   ....[153]....
        /*0c30*/ 	.word	0xffffffff


	//   ....[154]....
        /*0c34*/ 	.word	0xffffffff


	//   ....[155]....
        /*0c38*/ 	.word	0xffffffff


	//   ....[156]....
        /*0c3c*/ 	.word	0xffffffff


	//   ....[157]....
        /*0c40*/ 	.word	0xffffffff


	//   ....[158]....
        /*0c44*/ 	.word	0xffffffff


	//   ....[159]....
        /*0c48*/ 	.word	0xffffffff


	//   ....[160]....
        /*0c4c*/ 	.word	0xffffffff


	//   ....[161]....
        /*0c50*/ 	.word	0xffffffff


	//   ....[162]....
        /*0c54*/ 	.word	0xffffffff


	//   ....[163]....
        /*0c58*/ 	.word	0xffffffff


	//   ....[164]....
        /*0c5c*/ 	.word	0xffffffff


	//   ....[165]....
        /*0c60*/ 	.word	0xffffffff


	//   ....[166]....
        /*0c64*/ 	.word	0xffffffff


	//   ....[167]....
        /*0c68*/ 	.word	0xffffffff


	//   ....[168]....
        /*0c6c*/ 	.word	0xffffffff


	//   ....[169]....
        /*0c70*/ 	.word	0x0500000f


	//   ....[170]....
        /*0c74*/ 	.word	0x0500000f


	//   ....[171]....
        /*0c78*/ 	.word	0x0500000f


	//   ....[172]....
        /*0c7c*/ 	.word	0x0500000f


	//   ....[173]....
        /*0c80*/ 	.word	0x0500000f


	//   ....[174]....
        /*0c84*/ 	.word	0x0500000f


	//   ....[175]....
        /*0c88*/ 	.word	0x0500000f


	//   ....[176]....
        /*0c8c*/ 	.word	0x0500000f


	//   ....[177]....
        /*0c90*/ 	.word	0x0500000f


	//   ....[178]....
        /*0c94*/ 	.word	0x0500000f


	//   ....[179]....
        /*0c98*/ 	.word	0x0500000f


	//   ....[180]....
        /*0c9c*/ 	.word	0x0500000f


	//   ....[181]....
        /*0ca0*/ 	.word	0x0500000f


	//   ....[182]....
        /*0ca4*/ 	.word	0x0500000f


	//   ....[183]....
        /*0ca8*/ 	.word	0x0500000f


	//   ....[184]....
        /*0cac*/ 	.word	0x0500000f


	//   ....[185]....
        /*0cb0*/ 	.word	0x0500000f


	//   ....[186]....
        /*0cb4*/ 	.word	0x0500000f


	//   ....[187]....
        /*0cb8*/ 	.word	0x0500000f


	//   ....[188]....
        /*0cbc*/ 	.word	0x0500000f


	//   ....[189]....
        /*0cc0*/ 	.word	0x0500000f


	//   ....[190]....
        /*0cc4*/ 	.word	0x0500000f


	//   ....[191]....
        /*0cc8*/ 	.word	0x0500000f


	//   ....[192]....
        /*0ccc*/ 	.word	0x0500000f


	//   ....[193]....
        /*0cd0*/ 	.word	0x0500000f


	//   ....[194]....
        /*0cd4*/ 	.word	0x0500000f


	//   ....[195]....
        /*0cd8*/ 	.word	0x0500000f


	//   ....[196]....
        /*0cdc*/ 	.word	0x0500000f


	//   ....[197]....
        /*0ce0*/ 	.word	0x0500000f


	//   ....[198]....
        /*0ce4*/ 	.word	0x0500000f


	//   ....[199]....
        /*0ce8*/ 	.word	0x0500000f


	//   ....[200]....
        /*0cec*/ 	.word	0x0500000f


	//   ....[201]....
        /*0cf0*/ 	.word	0x0500000f


	//   ....[202]....
        /*0cf4*/ 	.word	0x0500000f


	//   ....[203]....
        /*0cf8*/ 	.word	0x0500000f


	//   ....[204]....
        /*0cfc*/ 	.word	0x0500000f


	//   ....[205]....
        /*0d00*/ 	.word	0x0500000f


	//   ....[206]....
        /*0d04*/ 	.word	0x0500000f


	//   ....[207]....
        /*0d08*/ 	.word	0x0500000f


	//   ....[208]....
        /*0d0c*/ 	.word	0x0500000f


	//   ....[209]....
        /*0d10*/ 	.word	0x0500000f


	//   ....[210]....
        /*0d14*/ 	.word	0x0500000f


	//   ....[211]....
        /*0d18*/ 	.word	0x0500000f


	//   ....[212]....
        /*0d1c*/ 	.word	0x0500000f


	//   ....[213]....
        /*0d20*/ 	.word	0x0500000f


	//   ....[214]....
        /*0d24*/ 	.word	0x0500000f


	//   ....[215]....
        /*0d28*/ 	.word	0x0500000f


	//   ....[216]....
        /*0d2c*/ 	.word	0x0500000f


	//   ....[217]....
        /*0d30*/ 	.word	0x0500000f


	//   ....[218]....
        /*0d34*/ 	.word	0x0500000f


	//   ....[219]....
        /*0d38*/ 	.word	0x0500000f


	//   ....[220]....
        /*0d3c*/ 	.word	0x0500000f


	//   ....[221]....
        /*0d40*/ 	.word	0x0500000f


	//   ....[222]....
        /*0d44*/ 	.word	0x0500000f


	//   ....[223]....
        /*0d48*/ 	.word	0x0500000f


	//   ....[224]....
        /*0d4c*/ 	.word	0x0500000f


	//   ....[225]....
        /*0d50*/ 	.word	0x0500000f


	//   ....[226]....
        /*0d54*/ 	.word	0x0500000f


	//   ....[227]....
        /*0d58*/ 	.word	0x0500000f


	//   ....[228]....
        /*0d5c*/ 	.word	0x0500000f


	//   ....[229]....
        /*0d60*/ 	.word	0x0500000f


	//   ....[230]....
        /*0d64*/ 	.word	0x0500000f


	//   ....[231]....
        /*0d68*/ 	.word	0x0500000f


	//   ....[232]....
        /*0d6c*/ 	.word	0x0500000f


	//   ....[233]....
        /*0d70*/ 	.word	0x0500000f


	//   ....[234]....
        /*0d74*/ 	.word	0x0500000f


	//   ....[235]....
        /*0d78*/ 	.word	0x0500000f


	//   ....[236]....
        /*0d7c*/ 	.word	0x0500000f


	//   ....[237]....
        /*0d80*/ 	.word	0x0500000f


	//   ....[238]....
        /*0d84*/ 	.word	0x0500000f


	//   ....[239]....
        /*0d88*/ 	.word	0x0500000f


	//   ....[240]....
        /*0d8c*/ 	.word	0x0500000f


	//   ....[241]....
        /*0d90*/ 	.word	0x0500000f


	//   ....[242]....
        /*0d94*/ 	.word	0x0500000f


	//   ....[243]....
        /*0d98*/ 	.word	0x0500000f


	//   ....[244]....
        /*0d9c*/ 	.word	0x0500000f


	//   ....[245]....
        /*0da0*/ 	.word	0x0500000f


	//   ....[246]....
        /*0da4*/ 	.word	0x0500000f


	//   ....[247]....
        /*0da8*/ 	.word	0x0500000f


	//   ....[248]....
        /*0dac*/ 	.word	0x0500000f


	//   ....[249]....
        /*0db0*/ 	.word	0x0500000f


	//   ....[250]....
        /*0db4*/ 	.word	0x0500000f


	//   ....[251]....
        /*0db8*/ 	.word	0x0500000f


	//   ....[252]....
        /*0dbc*/ 	.word	0x0500000f


	//   ....[253]....
        /*0dc0*/ 	.word	0x0500000f


	//   ....[254]....
        /*0dc4*/ 	.word	0x0500000f


	//   ....[255]....
        /*0dc8*/ 	.word	0x0500000f


	//   ....[0]....
        /*0dcc*/ 	.word	0x0500000f


	//   ....[1]....
        /*0dd0*/ 	.word	0x0500000f


	//   ....[2]....
        /*0dd4*/ 	.word	0x0500000f


	//   ....[3]....
        /*0dd8*/ 	.word	0x0500000f


	//   ....[4]....
        /*0ddc*/ 	.word	0x0500000f


	//   ....[5]....
        /*0de0*/ 	.word	0x0500000f


	//   ....[6]....
        /*0de4*/ 	.word	0x0500000f


	//   ....[7]....
        /*0de8*/ 	.word	0x0500000f


	//   ....[8]....
        /*0dec*/ 	.word	0x0500000f


	//   ....[9]....
        /*0df0*/ 	.word	0x0500000f


	//   ....[10]....
        /*0df4*/ 	.word	0x0500000f


	//   ....[11]....
        /*0df8*/ 	.word	0x0500000f


	//   ....[12]....
        /*0dfc*/ 	.word	0x0500000f


	//   ....[13]....
        /*0e00*/ 	.word	0x0500000f


	//   ....[14]....
        /*0e04*/ 	.word	0x0500000f


	//   ....[15]....
        /*0e08*/ 	.word	0x0500000f


	//   ....[16]....
        /*0e0c*/ 	.word	0x0500000f


	//   ....[17]....
        /*0e10*/ 	.word	0x0500000f


	//   ....[18]....
        /*0e14*/ 	.word	0x0500000f


	//   ....[19]....
        /*0e18*/ 	.word	0x0500000f


	//   ....[20]....
        /*0e1c*/ 	.word	0x0500000f


	//   ....[21]....
        /*0e20*/ 	.word	0x0500000f


	//   ....[22]....
        /*0e24*/ 	.word	0x0500000f


	//   ....[23]....
        /*0e28*/ 	.word	0x0500000f


	//   ....[24]....
        /*0e2c*/ 	.word	0x0500000f


	//   ....[25]....
        /*0e30*/ 	.word	0x0500000f


	//   ....[26]....
        /*0e34*/ 	.word	0x0500000f


	//   ....[27]....
        /*0e38*/ 	.word	0x0500000f


	//   ....[28]....
        /*0e3c*/ 	.word	0x0500000f


	//   ....[29]....
        /*0e40*/ 	.word	0x0500000f


	//   ....[30]....
        /*0e44*/ 	.word	0x0500000f


	//   ....[31]....
        /*0e48*/ 	.word	0x0500000f


	//   ....[32]....
        /*0e4c*/ 	.word	0x0500000f


	//   ....[33]....
        /*0e50*/ 	.word	0x0500000f


	//   ....[34]....
        /*0e54*/ 	.word	0x0500000f


	//   ....[35]....
        /*0e58*/ 	.word	0x0500000f


	//   ....[36]....
        /*0e5c*/ 	.word	0x0500000f


	//   ....[37]....
        /*0e60*/ 	.word	0x0500000f


	//   ....[38]....
        /*0e64*/ 	.word	0x0500000f


	//----- nvinfo : EIATTR_COOP_GROUP_INSTR_OFFSETS
	.align		4
.L_1192:
        /*0e68*/ 	.byte	0x04, 0x28
        /*0e6a*/ 	.short	(.L_1194 - .L_1193)


	//   ....[0]....
.L_1193:
        /*0e6c*/ 	.word	0x00000060


	//   ....[1]....
        /*0e70*/ 	.word	0x00000130


	//   ....[2]....
        /*0e74*/ 	.word	0x000001e0


	//   ....[3]....
        /*0e78*/ 	.word	0x000003a0


	//   ....[4]....
        /*0e7c*/ 	.word	0x00000500


	//   ....[5]....
        /*0e80*/ 	.word	0x00000620


	//   ....[6]....
        /*0e84*/ 	.word	0x00000780


	//   ....[7]....
        /*0e88*/ 	.word	0x000037e0


	//   ....[8]....
        /*0e8c*/ 	.word	0x000037f0


	//   ....[9]....
        /*0e90*/ 	.word	0x00003f30


	//   ....[10]....
        /*0e94*/ 	.word	0x00003f40


	//   ....[11]....
        /*0e98*/ 	.word	0x00004bc0


	//   ....[12]....
        /*0e9c*/ 	.word	0x00004bd0


	//   ....[13]....
        /*0ea0*/ 	.word	0x00005390


	//   ....[14]....
        /*0ea4*/ 	.word	0x000053a0


	//   ....[15]....
        /*0ea8*/ 	.word	0x00005dd0


	//   ....[16]....
        /*0eac*/ 	.word	0x00005de0


	//   ....[17]....
        /*0eb0*/ 	.word	0x00005ef0


	//   ....[18]....
        /*0eb4*/ 	.word	0x00005f00


	//   ....[19]....
        /*0eb8*/ 	.word	0x000062a0


	//   ....[20]....
        /*0ebc*/ 	.word	0x000062d0


	//   ....[21]....
        /*0ec0*/ 	.word	0x000065a0


	//   ....[22]....
        /*0ec4*/ 	.word	0x000065c0


	//   ....[23]....
        /*0ec8*/ 	.word	0x00007180


	//   ....[24]....
        /*0ecc*/ 	.word	0x00007780


	//   ....[25]....
        /*0ed0*/ 	.word	0x00007790


	//   ....[26]....
        /*0ed4*/ 	.word	0x000077a0


	//   ....[27]....
        /*0ed8*/ 	.word	0x000077b0


	//   ....[28]....
        /*0edc*/ 	.word	0x000087b0


	//   ....[29]....
        /*0ee0*/ 	.word	0x000087c0


	//   ....[30]....
        /*0ee4*/ 	.word	0x000087d0


	//   ....[31]....
        /*0ee8*/ 	.word	0x000087e0


	//   ....[32]....
        /*0eec*/ 	.word	0x0000a290


	//   ....[33]....
        /*0ef0*/ 	.word	0x0000a330


	//   ....[34]....
        /*0ef4*/ 	.word	0x0000a5d0


	//   ....[35]....
        /*0ef8*/ 	.word	0x0000a6a0


	//   ....[36]....
        /*0efc*/ 	.word	0x0000b9b0


	//   ....[37]....
        /*0f00*/ 	.word	0x0000b9d0


	//   ....[38]....
        /*0f04*/ 	.word	0x0000c2a0


	//   ....[39]....
        /*0f08*/ 	.word	0x0000c330


	//   ....[40]....
        /*0f0c*/ 	.word	0x0000d390


	//   ....[41]....
        /*0f10*/ 	.word	0x0000d420


	//   ....[42]....
        /*0f14*/ 	.word	0x0000d570


	//   ....[43]....
        /*0f18*/ 	.word	0x0000d740


	//   ....[44]....
        /*0f1c*/ 	.word	0x0000eec0


	//   ....[45]....
        /*0f20*/ 	.word	0x0000eee0


	//   ....[46]....
        /*0f24*/ 	.word	0x0000eef0


	//   ....[47]....
        /*0f28*/ 	.word	0x0000ef00


	//   ....[48]....
        /*0f2c*/ 	.word	0x0000f920


	//   ....[49]....
        /*0f30*/ 	.word	0x0000f930


	//   ....[50]....
        /*0f34*/ 	.word	0x0000fb60


	//   ....[51]....
        /*0f38*/ 	.word	0x0000fb70


	//   ....[52]....
        /*0f3c*/ 	.word	0x0000fda0


	//   ....[53]....
        /*0f40*/ 	.word	0x0000fdb0


	//   ....[54]....
        /*0f44*/ 	.word	0x0000ffe0


	//   ....[55]....
        /*0f48*/ 	.word	0x0000fff0


	//   ....[56]....
        /*0f4c*/ 	.word	0x000104c0


	//   ....[57]....
        /*0f50*/ 	.word	0x000104d0


	//   ....[58]....
        /*0f54*/ 	.word	0x00011150


	//   ....[59]....
        /*0f58*/ 	.word	0x00011160


	//   ....[60]....
        /*0f5c*/ 	.word	0x00012720


	//   ....[61]....
        /*0f60*/ 	.word	0x00012730


	//   ....[62]....
        /*0f64*/ 	.word	0x00012970


	//   ....[63]....
        /*0f68*/ 	.word	0x00012980


	//   ....[64]....
        /*0f6c*/ 	.word	0x00012bb0


	//   ....[65]....
        /*0f70*/ 	.word	0x00012bc0


	//   ....[66]....
        /*0f74*/ 	.word	0x00012df0


	//   ....[67]....
        /*0f78*/ 	.word	0x00012e00


	//   ....[68]....
        /*0f7c*/ 	.word	0x00013090


	//   ....[69]....
        /*0f80*/ 	.word	0x000132a0


	//   ....[70]....
        /*0f84*/ 	.word	0x000132d0


	//   ....[71]....
        /*0f88*/ 	.word	0x00013300


	//   ....[72]....
        /*0f8c*/ 	.word	0x00013330


	//   ....[73]....
        /*0f90*/ 	.word	0x00013360


	//   ....[74]....
        /*0f94*/ 	.word	0x00013390


	//   ....[75]....
        /*0f98*/ 	.word	0x00013520


	//   ....[76]....
        /*0f9c*/ 	.word	0x00013550


	//   ....[77]....
        /*0fa0*/ 	.word	0x00013580


	//   ....[78]....
        /*0fa4*/ 	.word	0x000135b0


	//   ....[79]....
        /*0fa8*/ 	.word	0x000135e0


	//   ....[80]....
        /*0fac*/ 	.word	0x00013610


	//   ....[81]....
        /*0fb0*/ 	.word	0x000136a0


	//   ....[82]....
        /*0fb4*/ 	.word	0x000136d0


	//   ....[83]....
        /*0fb8*/ 	.word	0x000136e0


	//   ....[84]....
        /*0fbc*/ 	.word	0x00013770


	//   ....[85]....
        /*0fc0*/ 	.word	0x00014710


	//   ....[86]....
        /*0fc4*/ 	.word	0x00016780


	//   ....[87]....
        /*0fc8*/ 	.word	0x000167a0


	//   ....[88]....
        /*0fcc*/ 	.word	0x00016830


	//   ....[89]....
        /*0fd0*/ 	.word	0x00016850


	//   ....[90]....
        /*0fd4*/ 	.word	0x000168d0


	//   ....[91]....
        /*0fd8*/ 	.word	0x000168f0


	//   ....[92]....
        /*0fdc*/ 	.word	0x00016970


	//   ....[93]....
        /*0fe0*/ 	.word	0x00016990


	//   ....[94]....
        /*0fe4*/ 	.word	0x00016a10


	//   ....[95]....
        /*0fe8*/ 	.word	0x00016a30


	//   ....[96]....
        /*0fec*/ 	.word	0x00016a40


	//   ....[97]....
        /*0ff0*/ 	.word	0x00016a50


	//   ....[98]....
        /*0ff4*/ 	.word	0x000172c0


	//   ....[99]....
        /*0ff8*/ 	.word	0x000172f0


	//   ....[100]....
        /*0ffc*/ 	.word	0x000173b0


	//   ....[101]....
        /*1000*/ 	.word	0x000173c0


	//   ....[102]....
        /*1004*/ 	.word	0x00017450


	//   ....[103]....
        /*1008*/ 	.word	0x00017460


	//   ....[104]....
        /*100c*/ 	.word	0x000174f0


	//   ....[105]....
        /*1010*/ 	.word	0x00017500


	//   ....[106]....
        /*1014*/ 	.word	0x00017590


	//   ....[107]....
        /*1018*/ 	.word	0x000175a0


	//   ....[108]....
        /*101c*/ 	.word	0x00017630


	//   ....[109]....
        /*1020*/ 	.word	0x00017640


	//   ....[110]....
        /*1024*/ 	.word	0x000176c0


	//   ....[111]....
        /*1028*/ 	.word	0x000176d0


	//   ....[112]....
        /*102c*/ 	.word	0x000176e0


	//   ....[113]....
        /*1030*/ 	.word	0x000176f0


	//   ....[114]....
        /*1034*/ 	.word	0x00017b50


	//   ....[115]....
        /*1038*/ 	.word	0x00017b80


	//   ....[116]....
        /*103c*/ 	.word	0x00017be0


	//   ....[117]....
        /*1040*/ 	.word	0x00017c90


	//   ....[118]....
        /*1044*/ 	.word	0x00017ca0


	//   ....[119]....
        /*1048*/ 	.word	0x00017cd0


	//   ....[120]....
        /*104c*/ 	.word	0x00017d60


	//   ....[121]....
        /*1050*/ 	.word	0x00017e10


	//   ....[122]....
        /*1054*/ 	.word	0x00017e20


	//   ....[123]....
        /*1058*/ 	.word	0x00017e50


	//   ....[124]....
        /*105c*/ 	.word	0x00017e60


	//   ....[125]....
        /*1060*/ 	.word	0x00017ef0


	//   ....[126]....
        /*1064*/ 	.word	0x00018610


	//   ....[127]....
        /*1068*/ 	.word	0x00018630


	//   ....[128]....
        /*106c*/ 	.word	0x00018680


	//   ....[129]....
        /*1070*/ 	.word	0x00018690


	//   ....[130]....
        /*1074*/ 	.word	0x000186d0


	//   ....[131]....
        /*1078*/ 	.word	0x000186e0


	//   ....[132]....
        /*107c*/ 	.word	0x00018720


	//   ....[133]....
        /*1080*/ 	.word	0x00018730


	//   ....[134]....
        /*1084*/ 	.word	0x00018770


	//   ....[135]....
        /*1088*/ 	.word	0x00018780


	//   ....[136]....
        /*108c*/ 	.word	0x00018790


	//   ....[137]....
        /*1090*/ 	.word	0x000187d0


	//   ....[138]....
        /*1094*/ 	.word	0x00018b00


	//   ....[139]....
        /*1098*/ 	.word	0x00018b20


	//   ....[140]....
        /*109c*/ 	.word	0x00018b30


	//   ....[141]....
        /*10a0*/ 	.word	0x00018b50


	//   ....[142]....
        /*10a4*/ 	.word	0x00018bc0


	//   ....[143]....
        /*10a8*/ 	.word	0x00018be0


	//   ....[144]....
        /*10ac*/ 	.word	0x00018c40


	//   ....[145]....
        /*10b0*/ 	.word	0x00018c60


	//   ....[146]....
        /*10b4*/ 	.word	0x00018cc0


	//   ....[147]....
        /*10b8*/ 	.word	0x00018ce0


	//   ....[148]....
        /*10bc*/ 	.word	0x00018d40


	//   ....[149]....
        /*10c0*/ 	.word	0x00018d60


	//   ....[150]....
        /*10c4*/ 	.word	0x000192a0


	//   ....[151]....
        /*10c8*/ 	.word	0x000192d0


	//   ....[152]....
        /*10cc*/ 	.word	0x00019330


	//   ....[153]....
        /*10d0*/ 	.word	0x00019360


	//   ....[154]....
        /*10d4*/ 	.word	0x00019390


	//   ....[155]....
        /*10d8*/ 	.word	0x000193c0


	//   ....[156]....
        /*10dc*/ 	.word	0x000193f0


	//   ....[157]....
        /*10e0*/ 	.word	0x00019420


	//   ....[158]....
        /*10e4*/ 	.word	0x000195c0


	//   ....[159]....
        /*10e8*/ 	.word	0x000195f0


	//   ....[160]....
        /*10ec*/ 	.word	0x00019620


	//   ....[161]....
        /*10f0*/ 	.word	0x00019650


	//   ....[162]....
        /*10f4*/ 	.word	0x00019680


	//   ....[163]....
        /*10f8*/ 	.word	0x000196b0


	//   ....[164]....
        /*10fc*/ 	.word	0x00019770


	//   ....[165]....
        /*1100*/ 	.word	0x00019790


	//   ....[166]....
        /*1104*/ 	.word	0x000197a0


	//   ....[167]....
        /*1108*/ 	.word	0x00019800


	//   ....[168]....
        /*110c*/ 	.word	0x00019e20


	//   ....[169]....
        /*1110*/ 	.word	0x0001a130


	//   ....[170]....
        /*1114*/ 	.word	0x0001a1c0


	//   ....[171]....
        /*1118*/ 	.word	0x0001a250


	//   ....[172]....
        /*111c*/ 	.word	0x0001a2e0


	//   ....[173]....
        /*1120*/ 	.word	0x0001a3c0


	//   ....[174]....
        /*1124*/ 	.word	0x0001a450


	//   ....[175]....
        /*1128*/ 	.word	0x0001a4f0


	//   ....[176]....
        /*112c*/ 	.word	0x0001a580


	//   ....[177]....
        /*1130*/ 	.word	0x0001a670


	//   ....[178]....
        /*1134*/ 	.word	0x0001a700


	//   ....[179]....
        /*1138*/ 	.word	0x0001a7a0


	//   ....[180]....
        /*113c*/ 	.word	0x0001a830


	//   ....[181]....
        /*1140*/ 	.word	0x0001a910


	//   ....[182]....
        /*1144*/ 	.word	0x0001a9b0


	//   ....[183]....
        /*1148*/ 	.word	0x0001aa40


	//   ....[184]....
        /*114c*/ 	.word	0x0001aa90


	//   ....[185]....
        /*1150*/ 	.word	0x0001aae0


	//   ....[186]....
        /*1154*/ 	.word	0x0001abd0


	//   ....[187]....
        /*1158*/ 	.word	0x0001ac60


	//   ....[188]....
        /*115c*/ 	.word	0x0001acb0


	//   ....[189]....
        /*1160*/ 	.word	0x0001ad00


	//   ....[190]....
        /*1164*/ 	.word	0x0001af10


	//   ....[191]....
        /*1168*/ 	.word	0x0001af60


	//   ....[192]....
        /*116c*/ 	.word	0x0001aff0


	//   ....[193]....
        /*1170*/ 	.word	0x0001b080


	//   ....[194]....
        /*1174*/ 	.word	0x0001b110


	//   ....[195]....
        /*1178*/ 	.word	0x0001b1a0


	//   ....[196]....
        /*117c*/ 	.word	0x0001b230


	//   ....[197]....
        /*1180*/ 	.word	0x0001b2c0


	//   ....[198]....
        /*1184*/ 	.word	0x0001b340


	//   ....[199]....
        /*1188*/ 	.word	0x0001b390


	//   ....[200]....
        /*118c*/ 	.word	0x0001b430


	//   ....[201]....
        /*1190*/ 	.word	0x0001b4c0


	//   ....[202]....
        /*1194*/ 	.word	0x0001b550


	//   ....[203]....
        /*1198*/ 	.word	0x0001b5a0


	//   ....[204]....
        /*119c*/ 	.word	0x0001b630


	//   ....[205]....
        /*11a0*/ 	.word	0x0001b6c0


	//   ....[206]....
        /*11a4*/ 	.word	0x0001b750


	//   ....[207]....
        /*11a8*/ 	.word	0x0001b7e0


	//   ....[208]....
        /*11ac*/ 	.word	0x0001b870


	//   ....[209]....
        /*11b0*/ 	.word	0x0001b900


	//   ....[210]....
        /*11b4*/ 	.word	0x0001b9c0


	//   ....[211]....
        /*11b8*/ 	.word	0x0001bca0


	//   ....[212]....
        /*11bc*/ 	.word	0x0001bd90


	//   ....[213]....
        /*11c0*/ 	.word	0x0001be30


	//   ....[214]....
        /*11c4*/ 	.word	0x0001be90


	//   ....[215]....
        /*11c8*/ 	.word	0x0001bf80


	//   ....[216]....
        /*11cc*/ 	.word	0x0001bff0


	//   ....[217]....
        /*11d0*/ 	.word	0x0001c0e0


	//   ....[218]....
        /*11d4*/ 	.word	0x0001c150


	//   ....[219]....
        /*11d8*/ 	.word	0x0001c240


	//   ....[220]....
        /*11dc*/ 	.word	0x0001c2b0


	//   ....[221]....
        /*11e0*/ 	.word	0x0001c3a0


	//   ....[222]....
        /*11e4*/ 	.word	0x0001c410


	//   ....[223]....
        /*11e8*/ 	.word	0x0001c4b0


	//   ....[224]....
        /*11ec*/ 	.word	0x0001c5a0


	//   ....[225]....
        /*11f0*/ 	.word	0x0001c610


	//   ....[226]....
        /*11f4*/ 	.word	0x0001c670


	//   ....[227]....
        /*11f8*/ 	.word	0x0001c760


	//   ....[228]....
        /*11fc*/ 	.word	0x0001c7c0


	//   ....[229]....
        /*1200*/ 	.word	0x0001c8c0


	//   ....[230]....
        /*1204*/ 	.word	0x0001c920


	//   ....[231]....
        /*1208*/ 	.word	0x0001ca20


	//   ....[232]....
        /*120c*/ 	.word	0x0001ca80


	//   ....[233]....
        /*1210*/ 	.word	0x0001cb80


	//   ....[234]....
        /*1214*/ 	.word	0x0001cbe0


	//   ....[235]....
        /*1218*/ 	.word	0x0001cce0


	//   ....[236]....
        /*121c*/ 	.word	0x0001cd40


	//   ....[237]....
        /*1220*/ 	.word	0x0001ce40


	//   ....[238]....
        /*1224*/ 	.word	0x0001cea0


	//   ....[239]....
        /*1228*/ 	.word	0x0001cf40


	//   ....[240]....
        /*122c*/ 	.word	0x0001d0c0


	//   ....[241]....
        /*1230*/ 	.word	0x0001d1a0


	//   ....[242]....
        /*1234*/ 	.word	0x0001d250


	//   ....[243]....
        /*1238*/ 	.word	0x0001d360


	//   ....[244]....
        /*123c*/ 	.word	0x0001d3c0


	//   ....[245]....
        /*1240*/ 	.word	0x0001d4d0


	//   ....[246]....
        /*1244*/ 	.word	0x0001d530


	//   ....[247]....
        /*1248*/ 	.word	0x0001d640


	//   ....[248]....
        /*124c*/ 	.word	0x0001d6a0


	//   ....[249]....
        /*1250*/ 	.word	0x0001d7b0


	//   ....[250]....
        /*1254*/ 	.word	0x0001d810


	//   ....[251]....
        /*1258*/ 	.word	0x0001d8d0


	//   ....[252]....
        /*125c*/ 	.word	0x0001da30


	//   ....[253]....
        /*1260*/ 	.word	0x0001dad0


	//   ....[254]....
        /*1264*/ 	.word	0x0001db30


	//   ....[255]....
        /*1268*/ 	.word	0x0001dbe0


	//   ....[0]....
        /*126c*/ 	.word	0x0001dc40


	//   ....[1]....
        /*1270*/ 	.word	0x0001dcf0


	//   ....[2]....
        /*1274*/ 	.word	0x0001dd50


	//   ....[3]....
        /*1278*/ 	.word	0x0001de00


	//   ....[4]....
        /*127c*/ 	.word	0x0001de60


	//   ....[5]....
        /*1280*/ 	.word	0x0001df10


	//   ....[6]....
        /*1284*/ 	.word	0x0001df70


	//   ....[7]....
        /*1288*/ 	.word	0x0001e020


	//   ....[8]....
        /*128c*/ 	.word	0x0001e110


	//   ....[9]....
        /*1290*/ 	.word	0x0001e1b0


	//   ....[10]....
        /*1294*/ 	.word	0x0001e210


	//   ....[11]....
        /*1298*/ 	.word	0x0001e2e0


	//   ....[12]....
        /*129c*/ 	.word	0x0001e340


	//   ....[13]....
        /*12a0*/ 	.word	0x0001e410


	//   ....[14]....
        /*12a4*/ 	.word	0x0001e470


	//   ....[15]....
        /*12a8*/ 	.word	0x0001e540


	//   ....[16]....
        /*12ac*/ 	.word	0x0001e5a0


	//   ....[17]....
        /*12b0*/ 	.word	0x0001e670


	//   ....[18]....
        /*12b4*/ 	.word	0x0001e6d0


	//   ....[19]....
        /*12b8*/ 	.word	0x0001e7a0


	//   ....[20]....
        /*12bc*/ 	.word	0x0001e830


	//   ....[21]....
        /*12c0*/ 	.word	0x0001e8d0


	//   ....[22]....
        /*12c4*/ 	.word	0x0001ea50


	//   ....[23]....
        /*12c8*/ 	.word	0x0001eac0


	//   ....[24]....
        /*12cc*/ 	.word	0x0001eb30


	//   ....[25]....
        /*12d0*/ 	.word	0x0001eba0


	//   ....[26]....
        /*12d4*/ 	.word	0x0001ec10


	//   ....[27]....
        /*12d8*/ 	.word	0x0001ec90


	//   ....[28]....
        /*12dc*/ 	.word	0x0001ed10


	//   ....[29]....
        /*12e0*/ 	.word	0x0001eda0


	//   ....[30]....
        /*12e4*/ 	.word	0x0001ee10


	//   ....[31]....
        /*12e8*/ 	.word	0x0001ee80


	//   ....[32]....
        /*12ec*/ 	.word	0x0001eef0


	//   ....[33]....
        /*12f0*/ 	.word	0x0001ef70


	//   ....[34]....
        /*12f4*/ 	.word	0x0001efe0


	//   ....[35]....
        /*12f8*/ 	.word	0x0001f080


	//   ....[36]....
        /*12fc*/ 	.word	0x0001f0d0


	//   ....[37]....
        /*1300*/ 	.word	0x0001f160


	//   ....[38]....
        /*1304*/ 	.word	0x0001f290


	//----- nvinfo : EIATTR_REG_RECONFIG
	.align		4
.L_1194:
        /*1308*/ 	.byte	0x01, 0x54
	.zero		2


	//----- nvinfo : EIATTR_SYSCALL_OFFSETS
	.align		4
        /*130c*/ 	.byte	0x04, 0x46
        /*130e*/ 	.short	(.L_1196 - .L_1195)


	//   ....[0]....
.L_1195:
        /*1310*/ 	.word	0x00002320


	//   ....[1]....
        /*1314*/ 	.word	0x00002470


	//   ....[2]....
        /*1318*/ 	.word	0x00007320


	//   ....[3]....
        /*131c*/ 	.word	0x000076a0


	//   ....[4]....
        /*1320*/ 	.word	0x00015d80


	//   ....[5]....
        /*1324*/ 	.word	0x00015ed0


	//   ....[6]....
        /*1328*/ 	.word	0x00015fc0


	//   ....[7]....
        /*132c*/ 	.word	0x00016f10


	//----- nvinfo : EIATTR_MBARRIER_INSTR_OFFSETS
	.align		4
.L_1196:
        /*1330*/ 	.byte	0x04, 0x39
        /*1332*/ 	.short	(.L_1198 - .L_1197)


	//   ....[0]....
.L_1197:
        /*1334*/ 	.word	0x00000250
        /*1338*/ 	.word	0x000000ff
        /*133c*/ 	.word	0x00022800
        /*1340*/ 	.short	0x0100
        /*1342*/ 	.byte	0x08
	.zero		1


	//   ....[1]....
        /*1344*/ 	.word	0x00000260
        /*1348*/ 	.word	0x000000ff
        /*134c*/ 	.word	0x00022820
        /*1350*/ 	.short	0x0100
        /*1352*/ 	.byte	0x08
	.zero		1


	//   ....[2]....
        /*1354*/ 	.word	0x00000350
        /*1358*/ 	.word	0x000000ff
        /*135c*/ 	.word	0x00022830
        /*1360*/ 	.short	0x0100
        /*1362*/ 	.byte	0x08
	.zero		1


	//   ....[3]....
        /*1364*/ 	.word	0x00000360
        /*1368*/ 	.word	0x000000ff
        /*136c*/ 	.word	0x00022840
        /*1370*/ 	.short	0x0100
        /*1372*/ 	.byte	0x08
	.zero		1


	//   ....[4]....
        /*1374*/ 	.word	0x00000370
        /*1378*/ 	.word	0x000000ff
        /*137c*/ 	.word	0x00022838
        /*1380*/ 	.short	0x0100
        /*1382*/ 	.byte	0x08
	.zero		1


	//   ....[5]....
        /*1384*/ 	.word	0x00000380
        /*1388*/ 	.word	0x000000ff
        /*138c*/ 	.word	0x00022848
        /*1390*/ 	.short	0x0100
        /*1392*/ 	.byte	0x08
	.zero		1


	//   ....[6]....
        /*1394*/ 	.word	0x000004b0
        /*1398*/ 	.word	0x000000ff
        /*139c*/ 	.word	0x00022850
        /*13a0*/ 	.short	0x0100
        /*13a2*/ 	.byte	0x08
	.zero		1


	//   ....[7]....
        /*13a4*/ 	.word	0x000004c0
        /*13a8*/ 	.word	0x000000ff
        /*13ac*/ 	.word	0x00022860
        /*13b0*/ 	.short	0x0100
        /*13b2*/ 	.byte	0x08
	.zero		1


	//   ....[8]....
        /*13b4*/ 	.word	0x000004d0
        /*13b8*/ 	.word	0x000000ff
        /*13bc*/ 	.word	0x00022858
        /*13c0*/ 	.short	0x0100
        /*13c2*/ 	.byte	0x08
	.zero		1


	//   ....[9]....
        /*13c4*/ 	.word	0x000004e0
        /*13c8*/ 	.word	0x000000ff
        /*13cc*/ 	.word	0x00022868
        /*13d0*/ 	.short	0x0100
        /*13d2*/ 	.byte	0x08
	.zero		1


	//   ....[10]....
        /*13d4*/ 	.word	0x000005d0
        /*13d8*/ 	.word	0x000000ff
        /*13dc*/ 	.word	0x00022870
        /*13e0*/ 	.short	0x0100
        /*13e2*/ 	.byte	0x06
	.zero		1


	//   ....[11]....
        /*13e4*/ 	.word	0x000005e0
        /*13e8*/ 	.word	0x000000ff
        /*13ec*/ 	.word	0x00022880
        /*13f0*/ 	.short	0x0100
        /*13f2*/ 	.byte	0x06
	.zero		1


	//   ....[12]....
        /*13f4*/ 	.word	0x000005f0
        /*13f8*/ 	.word	0x000000ff
        /*13fc*/ 	.word	0x00022878
        /*1400*/ 	.short	0x0100
        /*1402*/ 	.byte	0x06
	.zero		1


	//   ....[13]....
        /*1404*/ 	.word	0x00000600
        /*1408*/ 	.word	0x000000ff
        /*140c*/ 	.word	0x00022888
        /*1410*/ 	.short	0x0100
        /*1412*/ 	.byte	0x06
	.zero		1


	//   ....[14]....
        /*1414*/ 	.word	0x00000730
        /*1418*/ 	.word	0x000000ff
        /*141c*/ 	.word	0x00022890
        /*1420*/ 	.short	0x0100
        /*1422*/ 	.byte	0x08
	.zero		1


	//   ....[15]....
        /*1424*/ 	.word	0x00000740
        /*1428*/ 	.word	0x000000ff
        /*142c*/ 	.word	0x000228a0
        /*1430*/ 	.short	0x0100
        /*1432*/ 	.byte	0x08
	.zero		1


	//   ....[16]....
        /*1434*/ 	.word	0x00000750
        /*1438*/ 	.word	0x000000ff
        /*143c*/ 	.word	0x00022898
        /*1440*/ 	.short	0x0100
        /*1442*/ 	.byte	0x08
	.zero		1


	//   ....[17]....
        /*1444*/ 	.word	0x00000760
        /*1448*/ 	.word	0x000000ff
        /*144c*/ 	.word	0x000228a8
        /*1450*/ 	.short	0x0100
        /*1452*/ 	.byte	0x08
	.zero		1


	//   ....[18]....
        /*1454*/ 	.word	0x00000890
        /*1458*/ 	.word	0x000000ff
        /*145c*/ 	.word	0x000228b0
        /*1460*/ 	.short	0x0100
        /*1462*/ 	.byte	0x08
	.zero		1


	//   ....[19]....
        /*1464*/ 	.word	0x000008a0
        /*1468*/ 	.word	0x000000ff
        /*146c*/ 	.word	0x000228c0
        /*1470*/ 	.short	0x0100
        /*1472*/ 	.byte	0x08
	.zero		1


	//   ....[20]....
        /*1474*/ 	.word	0x000008b0
        /*1478*/ 	.word	0x000000ff
        /*147c*/ 	.word	0x000228b8
        /*1480*/ 	.short	0x0100
        /*1482*/ 	.byte	0x08
	.zero		1


	//   ....[21]....
        /*1484*/ 	.word	0x000008c0
        /*1488*/ 	.word	0x000000ff
        /*148c*/ 	.word	0x000228c8
        /*1490*/ 	.short	0x0100
        /*1492*/ 	.byte	0x08
	.zero		1


	//   ....[22]....
        /*1494*/ 	.word	0x00003790
        /*1498*/ 	.word	0x00000057
        /*149c*/ 	.word	0x00022890
        /*14a0*/ 	.short	0x010a
        /*14a2*/ 	.byte	0x3f
	.zero		1


	//   ....[23]....
        /*14a4*/ 	.word	0x00004b60
        /*14a8*/ 	.word	0x00000057
        /*14ac*/ 	.word	0x00022890
        /*14b0*/ 	.short	0x010a
        /*14b2*/ 	.byte	0x3f
	.zero		1


	//   ....[24]....
        /*14b4*/ 	.word	0x00005c30
        /*14b8*/ 	.word	0x00000057
        /*14bc*/ 	.word	0x00022890
        /*14c0*/ 	.short	0x010a
        /*14c2*/ 	.byte	0x3f
	.zero		1


	//   ....[25]....
        /*14c4*/ 	.word	0x000060d0
        /*14c8*/ 	.word	0x00000004
        /*14cc*/ 	.word	0x00000000
        /*14d0*/ 	.short	0x0101
        /*14d2*/ 	.byte	0x3f
	.zero		1


	//   ....[26]....
        /*14d4*/ 	.word	0x00006110
        /*14d8*/ 	.word	0x00000057
        /*14dc*/ 	.word	0x000228b0
        /*14e0*/ 	.short	0x010a
        /*14e2*/ 	.byte	0x3f
	.zero		1


	//   ....[27]....
        /*14e4*/ 	.word	0x00006930
        /*14e8*/ 	.word	0x00000057
        /*14ec*/ 	.word	0x00000000
        /*14f0*/ 	.short	0x0101
        /*14f2*/ 	.byte	0x3f
	.zero		1


	//   ....[28]....
        /*14f4*/ 	.word	0x000073c0
        /*14f8*/ 	.word	0x00000013
        /*14fc*/ 	.word	0x00022800
        /*1500*/ 	.short	0x010a
        /*1502*/ 	.byte	0x3f
	.zero		1


	//   ....[29]....
        /*1504*/ 	.word	0x00007410
        /*1508*/ 	.word	0x00000013
        /*150c*/ 	.word	0x00022800
        /*1510*/ 	.short	0x010a
        /*1512*/ 	.byte	0x3f
	.zero		1


	//   ....[30]....
        /*1514*/ 	.word	0x00007a40
        /*1518*/ 	.word	0x00000013
        /*151c*/ 	.word	0x00022800
        /*1520*/ 	.short	0x010a
        /*1522*/ 	.byte	0x3f
	.zero		1


	//   ....[31]....
        /*1524*/ 	.word	0x000089b0
        /*1528*/ 	.word	0x00000013
        /*152c*/ 	.word	0x00022800
        /*1530*/ 	.short	0x010a
        /*1532*/ 	.byte	0x3f
	.zero		1


	//   ....[32]....
        /*1534*/ 	.word	0x00009870
        /*1538*/ 	.word	0x00000004
        /*153c*/ 	.word	0x00022830
        /*1540*/ 	.short	0x010a
        /*1542*/ 	.byte	0x3f
	.zero		1


	//   ....[33]....
        /*1544*/ 	.word	0x00009920
        /*1548*/ 	.word	0x00000004
        /*154c*/ 	.word	0x00022830
        /*1550*/ 	.short	0x010a
        /*1552*/ 	.byte	0x3f
	.zero		1


	//   ....[34]....
        /*1554*/ 	.word	0x0000aac0
        /*1558*/ 	.word	0x0000000a
        /*155c*/ 	.word	0x00000000
        /*1560*/ 	.short	0x0101
        /*1562*/ 	.byte	0x3f
	.zero		1


	//   ....[35]....
        /*1564*/ 	.word	0x0000afb0
        /*1568*/ 	.word	0x00000004
        /*156c*/ 	.word	0x00022850
        /*1570*/ 	.short	0x010a
        /*1572*/ 	.byte	0x3f
	.zero		1


	//   ....[36]....
        /*1574*/ 	.word	0x0000b000
        /*1578*/ 	.word	0x00000004
        /*157c*/ 	.word	0x00022850
        /*1580*/ 	.short	0x010a
        /*1582*/ 	.byte	0x3f
	.zero		1


	//   ....[37]....
        /*1584*/ 	.word	0x0000b3d0
        /*1588*/ 	.word	0x00000004
        /*158c*/ 	.word	0x00000000
        /*1590*/ 	.short	0x0101
        /*1592*/ 	.byte	0x3f
	.zero		1


	//   ....[38]....
        /*1594*/ 	.word	0x0000b510
        /*1598*/ 	.word	0x00000005
        /*159c*/ 	.word	0x00022830
        /*15a0*/ 	.short	0x010a
        /*15a2*/ 	.byte	0x3f
	.zero		1


	//   ....[39]....
        /*15a4*/ 	.word	0x0000b580
        /*15a8*/ 	.word	0x00000005
        /*15ac*/ 	.word	0x00022830
        /*15b0*/ 	.short	0x010a
        /*15b2*/ 	.byte	0x3f
	.zero		1


	//   ....[40]....
        /*15b4*/ 	.word	0x0000c690
        /*15b8*/ 	.word	0x000000a2
        /*15bc*/ 	.word	0x00000000
        /*15c0*/ 	.short	0x0101
        /*15c2*/ 	.byte	0x3f
	.zero		1


	//   ....[41]....
        /*15c4*/ 	.word	0x0000cf20
        /*15c8*/ 	.word	0x00000005
        /*15cc*/ 	.word	0x00022850
        /*15d0*/ 	.short	0x010a
        /*15d2*/ 	.byte	0x3f
	.zero		1


	//   ....[42]....
        /*15d4*/ 	.word	0x0000cf70
        /*15d8*/ 	.word	0x00000005
        /*15dc*/ 	.word	0x00022850
        /*15e0*/ 	.short	0x010a
        /*15e2*/ 	.byte	0x3f
	.zero		1


	//   ....[43]....
        /*15e4*/ 	.word	0x0000d350
        /*15e8*/ 	.word	0x00000005
        /*15ec*/ 	.word	0x00000000
        /*15f0*/ 	.short	0x0101
        /*15f2*/ 	.byte	0x3f
	.zero		1


	//   ....[44]....
        /*15f4*/ 	.word	0x0000f8c0
        /*15f8*/ 	.word	0x00000003
        /*15fc*/ 	.word	0x00000000
        /*1600*/ 	.short	0x0101
        /*1602*/ 	.byte	0x3f
	.zero		1


	//   ....[45]....
        /*1604*/ 	.word	0x00010420
        /*1608*/ 	.word	0x00000006
        /*160c*/ 	.word	0x00000000
        /*1610*/ 	.short	0x0101
        /*1612*/ 	.byte	0x3f
	.zero		1


	//   ....[46]....
        /*1614*/ 	.word	0x000147f0
        /*1618*/ 	.word	0x00000016
        /*161c*/ 	.word	0x00022820
        /*1620*/ 	.short	0x010a
        /*1622*/ 	.byte	0x3f
	.zero		1


	//   ....[47]....
        /*1624*/ 	.word	0x00014880
        /*1628*/ 	.word	0x00000003
        /*162c*/ 	.word	0x000228a0
        /*1630*/ 	.short	0x010a
        /*1632*/ 	.byte	0x3f
	.zero		1


	//   ....[48]....
        /*1634*/ 	.word	0x00014ad0
        /*1638*/ 	.word	0x00000003
        /*163c*/ 	.word	0x000228c0
        /*1640*/ 	.short	0x010a
        /*1642*/ 	.byte	0x3f
	.zero		1


	//   ....[49]....
        /*1644*/ 	.word	0x000150e0
        /*1648*/ 	.word	0x00000008
        /*164c*/ 	.word	0x000228a0
        /*1650*/ 	.short	0x010a
        /*1652*/ 	.byte	0x3f
	.zero		1


	//   ....[50]....
        /*1654*/ 	.word	0x00015320
        /*1658*/ 	.word	0x00000008
        /*165c*/ 	.word	0x000228c0
        /*1660*/ 	.short	0x010a
        /*1662*/ 	.byte	0x3f
	.zero		1


	//   ....[51]....
        /*1664*/ 	.word	0x00016540
        /*1668*/ 	.word	0x0000001f
        /*166c*/ 	.word	0x00022840
        /*1670*/ 	.short	0x010a
        /*1672*/ 	.byte	0x3f
	.zero		1


	//   ....[52]....
        /*1674*/ 	.word	0x00016b50
        /*1678*/ 	.word	0x0000001f
        /*167c*/ 	.word	0x00022830
        /*1680*/ 	.short	0x0107
        /*1682*/ 	.byte	0x3f
	.zero		1


	//   ....[53]....
        /*1684*/ 	.word	0x00016c20
        /*1688*/ 	.word	0x0000001f
        /*168c*/ 	.word	0x00022830
        /*1690*/ 	.short	0x0101
        /*1692*/ 	.byte	0x3f
	.zero		1


	//   ....[54]....
        /*1694*/ 	.word	0x000177f0
        /*1698*/ 	.word	0x00000016
        /*169c*/ 	.word	0x00022800
        /*16a0*/ 	.short	0x0107
        /*16a2*/ 	.byte	0x3f
	.zero		1


	//   ....[55]....
        /*16a4*/ 	.word	0x000178e0
        /*16a8*/ 	.word	0x00000016
        /*16ac*/ 	.word	0x00022800
        /*16b0*/ 	.short	0x0101
        /*16b2*/ 	.byte	0x3f
	.zero		1


	//   ....[56]....
        /*16b4*/ 	.word	0x00017900
        /*16b8*/ 	.word	0x00000016
        /*16bc*/ 	.word	0x00022820
        /*16c0*/ 	.short	0x010a
        /*16c2*/ 	.byte	0x3f
	.zero		1


	//   ....[57]....
        /*16c4*/ 	.word	0x00017990
        /*16c8*/ 	.word	0x0000001f
        /*16cc*/ 	.word	0x00022860
        /*16d0*/ 	.short	0x010a
        /*16d2*/ 	.byte	0x3f
	.zero		1


	//   ....[58]....
        /*16d4*/ 	.word	0x00018070
        /*16d8*/ 	.word	0x0000001f
        /*16dc*/ 	.word	0x00022850
        /*16e0*/ 	.short	0x0107
        /*16e2*/ 	.byte	0x3f
	.zero		1


	//   ....[59]....
        /*16e4*/ 	.word	0x00018140
        /*16e8*/ 	.word	0x0000001f
        /*16ec*/ 	.word	0x00022850
        /*16f0*/ 	.short	0x0101
        /*16f2*/ 	.byte	0x3f
	.zero		1


	//   ....[60]....
        /*16f4*/ 	.word	0x00018480
        /*16f8*/ 	.word	0x00000004
        /*16fc*/ 	.word	0x00022840
        /*1700*/ 	.short	0x010a
        /*1702*/ 	.byte	0x3f
	.zero		1


	//   ....[61]....
        /*1704*/ 	.word	0x00018850
        /*1708*/ 	.word	0x00000004
        /*170c*/ 	.word	0x00022830
        /*1710*/ 	.short	0x0107
        /*1712*/ 	.byte	0x3f
	.zero		1


	//   ....[62]....
        /*1714*/ 	.word	0x00018910
        /*1718*/ 	.word	0x00000004
        /*171c*/ 	.word	0x00022830
        /*1720*/ 	.short	0x0101
        /*1722*/ 	.byte	0x3f
	.zero		1


	//   ....[63]....
        /*1724*/ 	.word	0x00018940
        /*1728*/ 	.word	0x00000004
        /*172c*/ 	.word	0x00022860
        /*1730*/ 	.short	0x010a
        /*1732*/ 	.byte	0x3f
	.zero		1


	//   ....[64]....
        /*1734*/ 	.word	0x00018e50
        /*1738*/ 	.word	0x00000004
        /*173c*/ 	.word	0x00022850
        /*1740*/ 	.short	0x0107
        /*1742*/ 	.byte	0x3f
	.zero		1


	//   ....[65]....
        /*1744*/ 	.word	0x00018f10
        /*1748*/ 	.word	0x00000004
        /*174c*/ 	.word	0x00022850
        /*1750*/ 	.short	0x0101
        /*1752*/ 	.byte	0x3f
	.zero		1


	//   ....[66]....
        /*1754*/ 	.word	0x00019da0
        /*1758*/ 	.word	0x00000005
        /*175c*/ 	.word	0x00022820
        /*1760*/ 	.short	0x010a
        /*1762*/ 	.byte	0x3f
	.zero		1


	//   ....[67]....
        /*1764*/ 	.word	0x00019f00
        /*1768*/ 	.word	0x00000003
        /*176c*/ 	.word	0x00022840
        /*1770*/ 	.short	0x010a
        /*1772*/ 	.byte	0x3f
	.zero		1


	//   ....[68]....
        /*1774*/ 	.word	0x00019fa0
        /*1778*/ 	.word	0x00000005
        /*177c*/ 	.word	0x00022840
        /*1780*/ 	.short	0x010a
        /*1782*/ 	.byte	0x3f
	.zero		1


	//   ....[69]....
        /*1784*/ 	.word	0x00019fe0
        /*1788*/ 	.word	0x00000003
        /*178c*/ 	.word	0x00022860
        /*1790*/ 	.short	0x010a
        /*1792*/ 	.byte	0x3f
	.zero		1


	//   ....[70]....
        /*1794*/ 	.word	0x0001a020
        /*1798*/ 	.word	0x00000005
        /*179c*/ 	.word	0x00022860
        /*17a0*/ 	.short	0x010a
        /*17a2*/ 	.byte	0x3f
	.zero		1


	//   ....[71]....
        /*17a4*/ 	.word	0x0001a080
        /*17a8*/ 	.word	0x00000057
        /*17ac*/ 	.word	0x00022890
        /*17b0*/ 	.short	0x010a
        /*17b2*/ 	.byte	0x3f
	.zero		1


	//   ....[72]....
        /*17b4*/ 	.word	0x0001a310
        /*17b8*/ 	.word	0x00000057
        /*17bc*/ 	.word	0x00022890
        /*17c0*/ 	.short	0x010a
        /*17c2*/ 	.byte	0x3f
	.zero		1


	//   ....[73]....
        /*17c4*/ 	.word	0x0001a5c0
        /*17c8*/ 	.word	0x00000057
        /*17cc*/ 	.word	0x00022890
        /*17d0*/ 	.short	0x010a
        /*17d2*/ 	.byte	0x3f
	.zero		1


	//   ....[74]....
        /*17d4*/ 	.word	0x0001a870
        /*17d8*/ 	.word	0x00000057
        /*17dc*/ 	.word	0x000228b0
        /*17e0*/ 	.short	0x010a
        /*17e2*/ 	.byte	0x3f
	.zero		1


	//   ....[75]....
        /*17e4*/ 	.word	0x0001ab20
        /*17e8*/ 	.word	0x00000013
        /*17ec*/ 	.word	0x00022800
        /*17f0*/ 	.short	0x010a
        /*17f2*/ 	.byte	0x3f
	.zero		1


	//   ....[76]....
        /*17f4*/ 	.word	0x0001ad30
        /*17f8*/ 	.word	0x00000013
        /*17fc*/ 	.word	0x00022800
        /*1800*/ 	.short	0x010a
        /*1802*/ 	.byte	0x3f
	.zero		1


	//   ....[77]....
        /*1804*/ 	.word	0x0001ad80
        /*1808*/ 	.word	0x00000004
        /*180c*/ 	.word	0x00022830
        /*1810*/ 	.short	0x010a
        /*1812*/ 	.byte	0x3f
	.zero		1


	//   ....[78]....
        /*1814*/ 	.word	0x0001add0
        /*1818*/ 	.word	0x00000004
        /*181c*/ 	.word	0x00022850
        /*1820*/ 	.short	0x010a
        /*1822*/ 	.byte	0x3f
	.zero		1


	//   ....[79]....
        /*1824*/ 	.word	0x0001ae20
        /*1828*/ 	.word	0x00000005
        /*182c*/ 	.word	0x00022830
        /*1830*/ 	.short	0x010a
        /*1832*/ 	.byte	0x3f
	.zero		1


	//   ....[80]....
        /*1834*/ 	.word	0x0001ae70
        /*1838*/ 	.word	0x00000005
        /*183c*/ 	.word	0x00022850
        /*1840*/ 	.short	0x010a
        /*1842*/ 	.byte	0x3f
	.zero		1


	//   ....[81]....
        /*1844*/ 	.word	0x0001ba80
        /*1848*/ 	.word	0x00000016
        /*184c*/ 	.word	0x00022820
        /*1850*/ 	.short	0x010a
        /*1852*/ 	.byte	0x3f
	.zero		1


	//   ....[82]....
        /*1854*/ 	.word	0x0001bad0
        /*1858*/ 	.word	0x00000003
        /*185c*/ 	.word	0x000228a0
        /*1860*/ 	.short	0x010a
        /*1862*/ 	.byte	0x3f
	.zero		1


	//   ....[83]....
        /*1864*/ 	.word	0x0001bb20
        /*1868*/ 	.word	0x00000003
        /*186c*/ 	.word	0x000228c0
        /*1870*/ 	.short	0x010a
        /*1872*/ 	.byte	0x3f
	.zero		1


	//   ....[84]....
        /*1874*/ 	.word	0x0001bb70
        /*1878*/ 	.word	0x00000008
        /*187c*/ 	.word	0x000228a0
        /*1880*/ 	.short	0x010a
        /*1882*/ 	.byte	0x3f
	.zero		1


	//   ....[85]....
        /*1884*/ 	.word	0x0001bbc0
        /*1888*/ 	.word	0x00000008
        /*188c*/ 	.word	0x000228c0
        /*1890*/ 	.short	0x010a
        /*1892*/ 	.byte	0x3f
	.zero		1


	//   ....[86]....
        /*1894*/ 	.word	0x0001bce0
        /*1898*/ 	.word	0x0000001f
        /*189c*/ 	.word	0x00022840
        /*18a0*/ 	.short	0x010a
        /*18a2*/ 	.byte	0x3f
	.zero		1


	//   ....[87]....
        /*18a4*/ 	.word	0x0001cfc0
        /*18a8*/ 	.word	0x00000016
        /*18ac*/ 	.word	0x00022820
        /*18b0*/ 	.short	0x010a
        /*18b2*/ 	.byte	0x3f
	.zero		1


	//   ....[88]....
        /*18b4*/ 	.word	0x0001d010
        /*18b8*/ 	.word	0x0000001f
        /*18bc*/ 	.word	0x00022860
        /*18c0*/ 	.short	0x010a
        /*18c2*/ 	.byte	0x3f
	.zero		1


	//   ....[89]....
        /*18c4*/ 	.word	0x0001d980
        /*18c8*/ 	.word	0x00000004
        /*18cc*/ 	.word	0x00022840
        /*18d0*/ 	.short	0x010a
        /*18d2*/ 	.byte	0x3f
	.zero		1


	//   ....[90]....
        /*18d4*/ 	.word	0x0001e060
        /*18d8*/ 	.word	0x00000004
        /*18dc*/ 	.word	0x00022860
        /*18e0*/ 	.short	0x010a
        /*18e2*/ 	.byte	0x3f
	.zero		1


	//   ....[91]....
        /*18e4*/ 	.word	0x0001f1b0
        /*18e8*/ 	.word	0x00000005
        /*18ec*/ 	.word	0x00022820
        /*18f0*/ 	.short	0x010a
        /*18f2*/ 	.byte	0x3f
	.zero		1


	//   ....[92]....
        /*18f4*/ 	.word	0x0001f350
        /*18f8*/ 	.word	0x00000003
        /*18fc*/ 	.word	0x00022840
        /*1900*/ 	.short	0x010a
        /*1902*/ 	.byte	0x3f
	.zero		1


	//   ....[93]....
        /*1904*/ 	.word	0x0001f3a0
        /*1908*/ 	.word	0x00000005
        /*190c*/ 	.word	0x00022840
        /*1910*/ 	.short	0x010a
        /*1912*/ 	.byte	0x3f
	.zero		1


	//   ....[94]....
        /*1914*/ 	.word	0x0001f3f0
        /*1918*/ 	.word	0x00000003
        /*191c*/ 	.word	0x00022860
        /*1920*/ 	.short	0x010a
        /*1922*/ 	.byte	0x3f
	.zero		1


	//----- nvinfo : EIATTR_NUM_MBARRIERS
	.align		4
.L_1198:
        /*1924*/ 	.byte	0x03, 0x38
        /*1926*/ 	.short	0x0016


	//----- nvinfo : EIATTR_EXIT_INSTR_OFFSETS
	.align		4
        /*1928*/ 	.byte	0x04, 0x1c
        /*192a*/ 	.short	(.L_1200 - .L_1199)


	//   ....[0]....
.L_1199:
        /*192c*/ 	.word	0x0001a070


	//----- nvinfo : EIATTR_MAX_THREADS
	.align		4
.L_1200:
        /*1930*/ 	.byte	0x04, 0x05
        /*1932*/ 	.short	(.L_1202 - .L_1201)
.L_1201:
        /*1934*/ 	.word	0x00000180
        /*1938*/ 	.word	0x00000001
        /*193c*/ 	.word	0x00000001


	//----- nvinfo : EIATTR_CRS_STACK_SIZE
	.align		4
.L_1202:
        /*1940*/ 	.byte	0x04, 0x1e
        /*1942*/ 	.short	(.L_1204 - .L_1203)
.L_1203:
        /*1944*/ 	.word	0x00000000


	//----- nvinfo : EIATTR_CBANK_PARAM_SIZE
	.align		4
.L_1204:
        /*1948*/ 	.byte	0x03, 0x19
        /*194a*/ 	.short	0x0af0


	//----- nvinfo : EIATTR_PARAM_CBANK
	.align		4
        /*194c*/ 	.byte	0x04, 0x0a
        /*194e*/ 	.short	(.L_1206 - .L_1205)
	.align		4
.L_1205:
        /*1950*/ 	.word	index@(.nv.constant0._ZN7cutlass13device_kernelIN5flash11enable_sm90INS1_16FlashAttnFwdSm90INS1_25CollectiveMainloopFwdSm90ILi2EN4cute5tupleIJNS5_1CILi1EEES8_S8_EEENS6_IJNS7_ILi128EEENS7_ILi96EEENS7_ILi64EEEEEELi256ENS_10bfloat16_tEfNS_4arch4Sm90ELb0ELb0ELb0ELb1ELb1ELb1ELb0ELb1ELb0ELb1ELb1ELb0EEENS1_21CollectiveEpilogueFwdINS6_IJSA_NS7_ILi256EEESB_EEES9_SE_SG_Li256ELb1ELb1ELb1ELb0EEENS1_36VarlenDynamicPersistentTileSchedulerILi128ELi96ELi256ELi128ELb1ELb1ELb1ELb0ELb1ELb1EEEEEEEEEvNT_6ParamsE)
        /*1954*/ 	.short	0x0210
        /*1956*/ 	.short	0x0af0


	//----- nvinfo : EIATTR_SW_WAR
	.align		4
.L_1206:
        /*1958*/ 	.byte	0x04, 0x36
        /*195a*/ 	.short	(.L_1208 - .L_1207)
.L_1207:
        /*195c*/ 	.word	0x00000008
.L_1208:


//--------------------- .nv.info._ZN7cutlass13device_kernelIN5flash11enable_sm90INS1_16FlashAttnFwdSm90INS1_25CollectiveMainloopFwdSm90ILi2EN4cute5tupleIJNS5_1CILi1EEES8_S8_EEENS6_IJNS7_ILi128EEENS7_ILi96EEENS7_ILi64EEEEEELi256ENS_10bfloat16_tEfNS_4arch4Sm90ELb0ELb0ELb0ELb1ELb1ELb0ELb1ELb1ELb0ELb1ELb1ELb0EEENS1_21CollectiveEpilogueFwdINS6_IJSA_NS7_ILi256EEESB_EEES9_SE_SG_Li256ELb1ELb1ELb1ELb0EEENS1_36VarlenDynamicPersistentTileSchedulerILi128ELi96ELi256ELi128ELb1ELb1ELb1ELb0ELb1ELb1EEEEEEEEEvNT_6ParamsE --------------------------
	.section	.nv.info._ZN7cutlass13device_kernelIN5flash11enable_sm90INS1_16FlashAttnFwdSm90INS1_25CollectiveMainloopFwdSm90ILi2EN4cute5tupleIJNS5_1CILi1EEES8_S8_EEENS6_IJNS7_ILi128EEENS7_ILi96EEENS7_ILi64EEEEEELi256ENS_10bfloat16_tEfNS_4arch4Sm90ELb0ELb0ELb0ELb1ELb1ELb0ELb1ELb1ELb0ELb1ELb1ELb0EEENS1_21CollectiveEpilogueFwdINS6_IJSA_NS7_ILi256EEESB_EEES9_SE_SG_Li256ELb1ELb1ELb1ELb0EEENS1_36VarlenDynamicPersistentTileSchedulerILi128ELi96ELi256ELi128ELb1ELb1ELb1ELb0ELb1ELb1EEEEEEEEEvNT_6ParamsE,"",@"SHT_CUDA_INFO"
	.sectionflags	@""
	.align	4


	//----- nvinfo : EIATTR_CUDA_API_VERSION
	.align		4
        /*0000*/ 	.byte	0x04, 0x37
        /*0002*/ 	.short	(.L_1210 - .L_1209)
.L_1209:
        /*0004*/ 	.word	0x00000082


	//----- nvinfo : EIATTR_KPARAM_INFO
	.align		4
.L_1210:
        /*0008*/ 	.byte	0x04, 0x17
        /*000a*/ 	.short	(.L_1212 - .L_1211)
.L_1211:
        /*000c*/ 	.word	0x00000000
        /*0010*/ 	.short	0x0000
        /*0012*/ 	.short	0x0070
        /*0014*/ 	.byte	0x00, 0xf0, 0x01, 0x2e


	//----- nvinfo : EIATTR_SPARSE_MMA_MASK
	.align		4
.L_1212:
        /*0018*/ 	.byte	0x03, 0x50
        /*001a*/ 	.short	0x0000


	//----- nvinfo : EIATTR_MAXREG_COUNT
	.align		4
        /*001c*/ 	.byte	0x03, 0x1b
        /*001e*/ 	.short	0x00a8


	//----- nvinfo : EIATTR_NUM_BARRIERS
	.align		4
        /*0020*/ 	.byte	0x02, 0x4c
        /*0022*/ 	.byte	0x10
	.zero		1


	//----- nvinfo : EIATTR_EXTERNS
	.align		4
        /*0024*/ 	.byte	0x04, 0x0f
        /*0026*/ 	.short	(.L_1214 - .L_1213)


	//   ....[0]....
	.align		4
.L_1213:
        /*0028*/ 	.word	index@(__assertfail)


	//----- nvinfo : EIATTR_ANNOTATIONS
	.align		4
.L_1214:
        /*002c*/ 	.byte	0x04, 0x55
        /*002e*/ 	.short	(.L_1216 - .L_1215)


	//   ....[0]....
.L_1215:
        /* <DEDUP_REMOVED lines=27> */


	//----- nvinfo : EIATTR_MERCURY_ISA_VERSION
	.align		4
.L_1216:
        /*01d0*/ 	.byte	0x03, 0x5f
        /*01d2*/ 	.short	0x0101


	//----- nvinfo : EIATTR_UNUSED_LOAD_BYTE_OFFSET
	.align		4
        /*01d4*/ 	.byte	0x04, 0x44
        /*01d6*/ 	.short	(.L_1218 - .L_1217)


	//   ....[0]....
.L_1217:
        /*01d8*/ 	.word	0x000009a0
        /*01dc*/ 	.word	0x0000fff0


	//   ....[1]....
        /*01e0*/ 	.word	0x00007000
        /*01e4*/ 	.word	0x0000fff0


	//----- nvinfo : EIATTR_INT_WARP_WIDE_INSTR_OFFSETS
	.align		4
.L_1218:
        /*01e8*/ 	.byte	0x04, 0x31
        /*01ea*/ 	.short	(.L_1220 - .L_1219)


	//   ....[0]....
.L_1219:
        /*01ec*/ 	.word	0x000000c0


	//   ....[1]....
        /*01f0*/ 	.word	0x000000d0


	//   ....[2]....
        /*01f4*/ 	.word	0x000000e0


	//   ....[3]....
        /*01f8*/ 	.word	0x00000180


	//   ....[4]....
        /*01fc*/ 	.word	0x0000cd30


	//   ....[5]....
        /*0200*/ 	.word	0x0000cdc0


	//   ....[6]....
        /*0204*/ 	.word	0x00010c50


	//   ....[7]....
        /*0208*/ 	.word	0x00010ce0


	//----- nvinfo : EIATTR_COOP_GROUP_MASK_REGIDS
	.align		4
.L_1220:
        /*020c*/ 	.byte	0x04, 0x29
        /*020e*/ 	.short	(.L_1222 - .L_1221)


	//   ....[0]....
.L_1221:
        /*0210*/ 	.word	0xffffffff


	//   ....[1]....
        /*0214*/ 	.word	0xffffffff


	//   ....[2]....
        /*0218*/ 	.word	0xffffffff


	//   ....[3]....
        /*021c*/ 	.word	0xffffffff


	//   ....[4]....
        /*0220*/ 	.word	0xffffffff


	//   ....[5]....
        /*0224*/ 	.word	0xffffffff


	//   ....[6]....
        /*0228*/ 	.word	0xffffffff


	//   ....[7]....
        /*022c*/ 	.word	0xffffffff


	//   ....[8]....
        /*0230*/ 	.word	0xffffffff


	//   ....[9]....
        /*0234*/ 	.word	0xffffffff


	//   ....[10]....
        /*0238*/ 	.word	0xffffffff


	//   ....[11]....
        /*023c*/ 	.word	0xffffffff


	//   ....[12]....
        /*0240*/ 	.word	0xffffffff


	//   ....[13]....
        /*0244*/ 	.word	0xffffffff


	//   ....[14]....
        /*0248*/ 	.word	0xffffffff


	//   ....[15]....
        /*024c*/ 	.word	0xffffffff


	//   ....[16]....
        /*0250*/ 	.word	0xffffffff


	//   ....[17]....
        /*0254*/ 	.word	0xffffffff


	//   ....[18]....
        /*0258*/ 	.word	0xffffffff


	//   ....[19]....
        /*025c*/ 	.word	0xffffffff


	//   ....[20]....
        /*0260*/ 	.word	0xffffffff


	//   ....[21]....
        /*0264*/ 	.word	0xffffffff


	//   ....[22]....
        /*0268*/ 	.word	0xffffffff


	//   ....[23]....
        /*026c*/ 	.word	0xffffffff


	//   ....[24]....
        /*0270*/ 	.word	0xffffffff


	//   ....[25]....
        /*0274*/ 	.word	0xffffffff


	//   ....[26]....
        /*0278*/ 	.word	0xffffffff


	//   ....[27]....
        /*027c*/ 	.word	0xffffffff


	//   ....[28]....
        /*0280*/ 	.word	0xffffffff


	//   ....[29]....
        /*0284*/ 	.word	0xffffffff


	//   ....[30]....
        /*0288*/ 	.word	0xffffffff


	//   ....[31]....
        /*028c*/ 	.word	0xffffffff


	//   ....[32]....
        /*0290*/ 	.word	0xffffffff


	//   ....[33]....
        /*0294*/ 	.word	0xffffffff


	//   ....[34]....
        /*0298*/ 	.word	0xffffffff


	//   ....[35]....
        /*029c*/ 	.word	0xffffffff


	//   ....[36]....
        /*02a0*/ 	.word	0xffffffff


	//   ....[37]....
        /*02a4*/ 	.word	0xffffffff


	//   ....[38]....
        /*02a8*/ 	.word	0xffffffff


	//   ....[39]....
        /*02ac*/ 	.word	0xffffffff


	//   ....[40]....
        /*02b0*/ 	.word	0xffffffff


	//   ....[41]....
        /*02b4*/ 	.word	0xffffffff


	//   ....[42]....
        /*02b8*/ 	.word	0xffffffff


	//   ....[43]....
        /*02bc*/ 	.word	0xffffffff


	//   ....[44]....
        /*02c0*/ 	.word	0xffffffff


	//   ....[45]....
        /*02c4*/ 	.word	0xffffffff


	//   ....[46]....
        /*02c8*/ 	.word	0xffffffff


	//   ....[47]....
        /*02cc*/ 	.word	0xffffffff


	//   ....[48]....
        /*02d0*/ 	.word	0xffffffff


	//   ....[49]....
        /*02d4*/ 	.word	0xffffffff


	//   ....[50]....
        /*02d8*/ 	.word	0xffffffff


	//   ....[51]....
        /*02dc*/ 	.word	0xffffffff


	//   ....[52]....
        /*02e0*/ 	.word	0xffffffff


	//   ....[53]....
        /*02e4*/ 	.word	0xffffffff


	//   ....[54]....
        /*02e8*/ 	.word	0xffffffff


	//   ....[55]....
        /*02ec*/ 	.word	0xffffffff


	//   ....[56]....
        /*02f0*/ 	.word	0xffffffff


	//   ....[57]....
        /*02f4*/ 	.word	0xffffffff


	//   ....[58]....
        /*02f8*/ 	.word	0xffffffff


	//   ....[59]....
        /*02fc*/ 	.word	0xffffffff


	//   ....[60]....
        /*0300*/ 	.word	0xffffffff


	//   ....[61]....
        /*0304*/ 	.word	0xffffffff


	//   ....[62]....
        /*0308*/ 	.word	0xffffffff


	//   ....[63]....
        /*030c*/ 	.word	0xffffffff


	//   ....[64]....
        /*0310*/ 	.word	0xffffffff


	//   ....[65]....
        /*0314*/ 	.word	0xffffffff


	//   ....[66]....
        /*0318*/ 	.word	0xffffffff


	//   ....[67]....
        /*031c*/ 	.word	0xffffffff


	//   ....[68]....
        /*0320*/ 	.word	0xffffffff


	//   ....[69]....
        /*0324*/ 	.word	0xffffffff


	//   ....[70]....
        /*0328*/ 	.word	0xffffffff


	//   ....[71]....
        /*032c*/ 	.word	0xffffffff


	//   ....[72]....
        /*0330*/ 	.word	0xffffffff


	//   ....[73]....
        /*0334*/ 	.word	0xffffffff


	//   ....[74]....
        /*0338*/ 	.word	0xffffffff


	//   ....[75]....
        /*033c*/ 	.word	0xffffffff


	//   ....[76]....
        /*0340*/ 	.word	0xffffffff


	//   ....[77]....
        /*0344*/ 	.word	0xffffffff


	//   ....[78]....
        /*0348*/ 	.word	0xffffffff


	//   ....[79]....
        /*034c*/ 	.word	0xffffffff


	//   ....[80]....
        /*0350*/ 	.word	0xffffffff


	//   ....[81]....
        /*0354*/ 	.word	0xffffffff


	//   ....[82]....
        /*0358*/ 	.word	0xffffffff


	//   ....[83]....
        /*035c*/ 	.word	0xffffffff


	//   ....[84]....
        /*0360*/ 	.word	0xffffffff


	//   ....[85]....
        /*0364*/ 	.word	0xffffffff


	//   ....[86]....
        /*0368*/ 	.word	0xffffffff


	//   ....[87]....
        /*036c*/ 	.word	0xffffffff


	//   ....[88]....
        /*0370*/ 	.word	0xffffffff


	//   ....[89]....
        /*0374*/ 	.word	0xffffffff


	//   ....[90]....
        /*0378*/ 	.word	0xffffffff


	//   ....[91]....
        /*037c*/ 	.word	0xffffffff


	//   ....[92]....
        /*0380*/ 	.word	0xffffffff


	//   ....[93]....
        /*0384*/ 	.word	0xffffffff


	//   ....[94]....
        /*0388*/ 	.word	0xffffffff


	//   ....[95]....
        /*038c*/ 	.word	0xffffffff


	//   ....[96]....
        /*0390*/ 	.word	0xffffffff


	//   ....[97]....
        /*0394*/ 	.word	0xffffffff


	//   ....[98]....
        /*0398*/ 	.word	0xffffffff


	//   ....[99]....
        /*039c*/ 	.word	0xffffffff


	//   ....[100]....
        /*03a0*/ 	.word	0xffffffff


	//   ....[101]....
        /*03a4*/ 	.word	0xffffffff


	//   ....[102]....
        /*03a8*/ 	.word	0xffffffff


	//   ....[103]....
        /*03ac*/ 	.word	0xffffffff


	//   ....[104]....
        /*03b0*/ 	.word	0xffffffff


	//   ....[105]....
        /*03b4*/ 	.word	0xffffffff


	//   ....[106]....
        /*03b8*/ 	.word	0xffffffff


	//   ....[107]....
        /*03bc*/ 	.word	0xffffffff


	//   ....[108]....
        /*03c0*/ 	.word	0xffffffff


	//   ....[109]....
        /*03c4*/ 	.word	0xffffffff


	//   ....[110]....
        /*03c8*/ 	.word	0xffffffff


	//   ....[111]....
        /*03cc*/ 	.word	0xffffffff


	//   ....[112]....
        /*03d0*/ 	.word	0xffffffff


	//   ....[113]....
        /*03d4*/ 	.word	0xffffffff


	//   ....[114]....
        /*03d8*/ 	.word	0xffffffff


	//   ....[115]....
        /*03dc*/ 	.word	0xffffffff


	//   ....[116]....
        /*03e0*/ 	.word	0xffffffff


	//   ....[117]....
        /*03e4*/ 	.word	0xffffffff


	//   ....[118]....
        /*03e8*/ 	.word	0xffffffff


	//   ....[119]....
        /*03ec*/ 	.word	0xffffffff


	//   ....[120]....
        /*03f0*/ 	.word	0xffffffff


	//   ....[121]....
        /*03f4*/ 	.word	0xffffffff


	//   ....[122]....
        /*03f8*/ 	.word	0xffffffff


	//   ....[123]....
        /*03fc*/ 	.word	0xffffffff


	//   ....[124]....
        /*0400*/ 	.word	0xffffffff


	//   ....[125]....
        /*0404*/ 	.word	0xffffffff


	//   ....[126]....
        /*0408*/ 	.word	0xffffffff


	//   ....[127]....
        /*040c*/ 	.word	0xffffffff


	//   ....[128]....
        /*0410*/ 	.word	0xffffffff


	//   ....[129]....
        /*0414*/ 	.word	0xffffffff


	//   ....[130]....
        /*0418*/ 	.word	0xffffffff


	//   ....[131]....
        /*041c*/ 	.word	0xffffffff


	//   ....[132]....
        /*0420*/ 	.word	0xffffffff


	//   ....[133]....
        /*0424*/ 	.word	0xffffffff


	//   ....[134]....
        /*0428*/ 	.word	0xffffffff


	//   ....[135]....
        /*042c*/ 	.word	0xffffffff


	//   ....[136]....
        /*0430*/ 	.word	0xffffffff


	//   ....[137]....
        /*0434*/ 	.word	0xffffffff


	//   ....[138]....
        /*0438*/ 	.word	0xffffffff


	//   ....[139]....
        /*043c*/ 	.word	0xffffffff


	//   ....[140]....
        /*0440*/ 	.word	0xffffffff


	//   ....[141]....
        /*0444*/ 	.word	0xffffffff


	//   ....[142]....
        /*0448*/ 	.word	0xffffffff


	//   ....[143]....
        /*044c*/ 	.word	0xffffffff


	//   ....[144]....
        /*0450*/ 	.word	0xffffffff


	//   ....[145]....
        /*0454*/ 	.word	0xffffffff


	//   ....[146]....
        /*0458*/ 	.word	0xffffffff


	//   ....[147]....
        /*045c*/ 	.word	0xffffffff


	//   ....[148]....
        /*0460*/ 	.word	0xffffffff


	//   ....[149]....
        /*0464*/ 	.word	0xffffffff


	//   ....[150]....
        /*0468*/ 	.word	0xffffffff


	//   ....[151]....
        /*046c*/ 	.word	0xffffffff


	//   ....[152]....
        /*0470*/ 	.word	0xffffffff


	//   ....[153]....
        /*0474*/ 	.word	0xffffffff


	//   ....[154]....
        /*0478*/ 	.word	0xffffffff


	//   ....[155]....
        /*047c*/ 	.word	0xffffffff


	//   ....[156]....
        /*0480*/ 	.word	0xffffffff


	//   ....[157]....
        /*0484*/ 	.word	0xffffffff


	//   ....[158]....
        /*0488*/ 	.word	0xffffffff


	//   ....[159]....
        /*048c*/ 	.word	0x0500000f


	//   ....[160]....
        /*0490*/ 	.word	0x0500000f


	//   ....[161]....
        /*0494*/ 	.word	0x0500000f


	//   ....[162]....
        /*0498*/ 	.word	0x0500000f


	//   ....[163]....
        /*049c*/ 	.word	0x0500000f


	//   ....[164]....
        /*04a0*/ 	.word	0x0500000f


	//   ....[165]....
        /*04a4*/ 	.word	0x0500000f


	//   ....[166]....
        /*04a8*/ 	.word	0x0500000f


	//   ....[167]....
        /*04ac*/ 	.word	0x0500000f


	//   ....[168]....
        /*04b0*/ 	.word	0x0500000f


	//   ....[169]....
        /*04b4*/ 	.word	0x0500000f


	//   ....[170]....
        /*04b8*/ 	.word	0x0500000f


	//   ....[171]....
        /*04bc*/ 	.word	0x0500000f


	//   ....[172]....
        /*04c0*/ 	.word	0x0500000f


	//   ....[173]....
        /*04c4*/ 	.word	0x0500000f


	//   ....[174]....
        /*04c8*/ 	.word	0x0500000f


	//   ....[175]....
        /*04cc*/ 	.word	0x0500000f


	//   ....[176]....
        /*04d0*/ 	.word	0x0500000f


	//   ....[177]....
        /*04d4*/ 	.word	0x0500000f


	//   ....[178]....
        /*04d8*/ 	.word	0x0500000f


	//   ....[179]....
        /*04dc*/ 	.word	0x0500000f


	//   ....[180]....
        /*04e0*/ 	.word	0x0500000f


	//   ....[181]....
        /*04e4*/ 	.word	0x0500000f


	//   ....[182]....
        /*04e8*/ 	.word	0x0500000f


	//   ....[183]....
        /*04ec*/ 	.word	0x0500000f


	//   ....[184]....
        /*04f0*/ 	.word	0x0500000f


	//   ....[185]....
        /*04f4*/ 	.word	0x0500000f


	//   ....[186]....
        /*04f8*/ 	.word	0x0500000f


	//   ....[187]....
        /*04fc*/ 	.word	0x0500000f


	//   ....[188]....
        /*0500*/ 	.word	0x0500000f


	//   ....[189]....
        /*0504*/ 	.word	0x0500000f


	//   ....[190]....
        /*0508*/ 	.word	0x0500000f


	//   ....[191]....
        /*050c*/ 	.word	0x0500000f


	//   ....[192]....
        /*0510*/ 	.word	0x0500000f


	//   ....[193]....
        /*0514*/ 	.word	0x0500000f


	//   ....[194]....
        /*0518*/ 	.word	0x0500000f


	//   ....[195]....
        /*051c*/ 	.word	0x0500000f


	//   ....[196]....
        /*0520*/ 	.word	0x0500000f


	//   ....[197]....
        /*0524*/ 	.word	0x0500000f


	//   ....[198]....
        /*0528*/ 	.word	0x0500000f


	//   ....[199]....
        /*052c*/ 	.word	0x0500000f


	//   ....[200]....
        /*0530*/ 	.word	0x0500000f


	//   ....[201]....
        /*0534*/ 	.word	0x0500000f


	//   ....[202]....
        /*0538*/ 	.word	0x0500000f


	//   ....[203]....
        /*053c*/ 	.word	0x0500000f


	//   ....[204]....
        /*0540*/ 	.word	0x0500000f


	//   ....[205]....
        /*0544*/ 	.word	0x0500000f


	//   ....[206]....
        /*0548*/ 	.word	0x0500000f


	//   ....[207]....
        /*054c*/ 	.word	0x0500000f


	//   ....[208]....
        /*0550*/ 	.word	0x0500000f


	//   ....[209]....
        /*0554*/ 	.word	0x0500000f


	//   ....[210]....
        /*0558*/ 	.word	0x0500000f


	//   ....[211]....
        /*055c*/ 	.word	0x0500000f


	//   ....[212]....
        /*0560*/ 	.word	0x0500000f


	//   ....[213]....
        /*0564*/ 	.word	0x0500000f


	//   ....[214]....
        /*0568*/ 	.word	0x0500000f


	//   ....[215]....
        /*056c*/ 	.word	0x0500000f


	//   ....[216]....
        /*0570*/ 	.word	0x0500000f


	//   ....[217]....
        /*0574*/ 	.word	0x0500000f


	//   ....[218]....
        /*0578*/ 	.word	0x0500000f


	//   ....[219]....
        /*057c*/ 	.word	0x0500000f


	//   ....[220]....
        /*0580*/ 	.word	0x0500000f


	//   ....[221]....
        /*0584*/ 	.word	0x0500000f


	//   ....[222]....
        /*0588*/ 	.word	0x0500000f


	//   ....[223]....
        /*058c*/ 	.word	0x0500000f


	//   ....[224]....
        /*0590*/ 	.word	0x0500000f


	//   ....[225]....
        /*0594*/ 	.word	0x0500000f


	//   ....[226]....
        /*0598*/ 	.word	0x0500000f


	//   ....[227]....
        /*059c*/ 	.word	0x0500000f


	//   ....[228]....
        /*05a0*/ 	.word	0x0500000f


	//   ....[229]....
        /*05a4*/ 	.word	0x0500000f


	//   ....[230]....
        /*05a8*/ 	.word	0x0500000f


	//   ....[231]....
        /*05ac*/ 	.word	0x0500000f


	//   ....[232]....
        /*05b0*/ 	.word	0x0500000f


	//   ....[233]....
        /*05b4*/ 	.word	0x0500000f


	//   ....[234]....
        /*05b8*/ 	.word	0x0500000f


	//   ....[235]....
        /*05bc*/ 	.word	0x0500000f


	//   ....[236]....
        /*05c0*/ 	.word	0x0500000f


	//   ....[237]....
        /*05c4*/ 	.word	0x0500000f


	//   ....[238]....
        /*05c8*/ 	.word	0x0500000f


	//   ....[239]....
        /*05cc*/ 	.word	0x0500000f


	//   ....[240]....
        /*05d0*/ 	.word	0x0500000f


	//   ....[241]....
        /*05d4*/ 	.word	0x0500000f


	//   ....[242]....
        /*05d8*/ 	.word	0x0500000f


	//   ....[243]....
        /*05dc*/ 	.word	0x0500000f


	//   ....[244]....
        /*05e0*/ 	.word	0x0500000f


	//   ....[245]....
        /*05e4*/ 	.word	0x0500000f


	//   ....[246]....
        /*05e8*/ 	.word	0x0500000f


	//   ....[247]....
        /*05ec*/ 	.word	0x0500000f


	//   ....[248]....
        /*05f0*/ 	.word	0x0500000f


	//   ....[249]....
        /*05f4*/ 	.word	0x0500000f


	//   ....[250]....
        /*05f8*/ 	.word	0x0500000f


	//   ....[251]....
        /*05fc*/ 	.word	0x0500000f


	//   ....[252]....
        /*0600*/ 	.word	0x0500000f


	//   ....[253]....
        /*0604*/ 	.word	0x0500000f


	//   ....[254]....
        /*0608*/ 	.word	0x0500000f


	//   ....[255]....
        /*060c*/ 	.word	0x0500000f


	//   ....[0]....
        /*0610*/ 	.word	0x0500000f


	//   ....[1]....
        /*0614*/ 	.word	0x0500000f


	//   ....[2]....
        /*0618*/ 	.word	0x0500000f


	//----- nvinfo : EIATTR_COOP_GROUP_INSTR_OFFSETS
	.align		4
.L_1222:
        /*061c*/ 	.byte	0x04, 0x28
        /*061e*/ 	.short	(.L_1224 - .L_1223)


	//   ....[0]....
.L_1223:
        /*0620*/ 	.word	0x00000080


	//   ....[1]....
        /*0624*/ 	.word	0x00000090


	//   ....[2]....
        /*0628*/ 	.word	0x000002f0


	//   ....[3]....
        /*062c*/ 	.word	0x00000450


	//   ....[4]....
        /*0630*/ 	.word	0x00000570


	//   ....[5]....
        /*0634*/ 	.word	0x000006d0


	//   ....[6]....
        /*0638*/ 	.word	0x00001b40


	//   ....[7]....
        /*063c*/ 	.word	0x000032e0


	//   ....[8]....
        /*0640*/ 	.word	0x000033c0


	//   ....[9]....
        /*0644*/ 	.word	0x00003440


	//   ....[10]....
        /*0648*/ 	.word	0x00003580


	//   ....[11]....
        /*064c*/ 	.word	0x00004db0


	//   ....[12]....
        /*0650*/ 	.word	0x00004dd0


	//   ....[13]....
        /*0654*/ 	.word	0x00005610


	//   ....[14]....
        /*0658*/ 	.word	0x00005670


	//   ....[15]....
        /*065c*/ 	.word	0x000065b0


	//   ....[16]....
        /*0660*/ 	.word	0x000065c0


	//   ....[17]....
        /*0664*/ 	.word	0x000065f0


	//   ....[18]....
        /*0668*/ 	.word	0x00006610


	//   ....[19]....
        /*066c*/ 	.word	0x00008110


	//   ....[20]....
        /*0670*/ 	.word	0x00008120


	//   ....[21]....
        /*0674*/ 	.word	0x00008130


	//   ....[22]....
        /*0678*/ 	.word	0x00008150


	//   ....[23]....
        /*067c*/ 	.word	0x00008c20


	//   ....[24]....
        /*0680*/ 	.word	0x00008c40


	//   ....[25]....
        /*0684*/ 	.word	0x00008de0


	//   ....[26]....
        /*0688*/ 	.word	0x00008e00


	//   ....[27]....
        /*068c*/ 	.word	0x00008f40


	//   ....[28]....
        /*0690*/ 	.word	0x00008f60


	//   ....[29]....
        /*0694*/ 	.word	0x000090b0


	//   ....[30]....
        /*0698*/ 	.word	0x000090d0


	//   ....[31]....
        /*069c*/ 	.word	0x00009630


	//   ....[32]....
        /*06a0*/ 	.word	0x00009670


	//   ....[33]....
        /*06a4*/ 	.word	0x0000a040


	//   ....[34]....
        /*06a8*/ 	.word	0x0000a050


	//   ....[35]....
        /*06ac*/ 	.word	0x0000b240


	//   ....[36]....
        /*06b0*/ 	.word	0x0000b270


	//   ....[37]....
        /*06b4*/ 	.word	0x0000b3e0


	//   ....[38]....
        /*06b8*/ 	.word	0x0000b400


	//   ....[39]....
        /*06bc*/ 	.word	0x0000b540


	//   ....[40]....
        /*06c0*/ 	.word	0x0000b560


	//   ....[41]....
        /*06c4*/ 	.word	0x0000b6b0


	//   ....[42]....
        /*06c8*/ 	.word	0x0000b6d0


	//   ....[43]....
        /*06cc*/ 	.word	0x0000b8b0


	//   ....[44]....
        /*06d0*/ 	.word	0x0000baa0


	//   ....[45]....
        /*06d4*/ 	.word	0x0000bad0


	//   ....[46]....
        /*06d8*/ 	.word	0x0000bb00


	//   ....[47]....
        /*06dc*/ 	.word	0x0000bb30


	//   ....[48]....
        /*06e0*/ 	.word	0x0000bb60


	//   ....[49]....
        /*06e4*/ 	.word	0x0000bb90


	//   ....[50]....
        /*06e8*/ 	.word	0x0000bd00


	//   ....[51]....
        /*06ec*/ 	.word	0x0000bd30


	//   ....[52]....
        /*06f0*/ 	.word	0x0000bd60


	//   ....[53]....
        /*06f4*/ 	.word	0x0000bd90


	//   ....[54]....
        /*06f8*/ 	.word	0x0000bdc0


	//   ....[55]....
        /*06fc*/ 	.word	0x0000bdf0


	//   ....[56]....
        /*0700*/ 	.word	0x0000be80


	//   ....[57]....
        /*0704*/ 	.word	0x0000beb0


	//   ....[58]....
        /*0708*/ 	.word	0x0000bec0


	//   ....[59]....
        /*070c*/ 	.word	0x0000bf50


	//   ....[60]....
        /*0710*/ 	.word	0x0000d8d0


	//   ....[61]....
        /*0714*/ 	.word	0x0000d8f0


	//   ....[62]....
        /*0718*/ 	.word	0x0000d980


	//   ....[63]....
        /*071c*/ 	.word	0x0000d9a0


	//   ....[64]....
        /*0720*/ 	.word	0x0000da20


	//   ....[65]....
        /*0724*/ 	.word	0x0000da40


	//   ....[66]....
        /*0728*/ 	.word	0x0000dac0


	//   ....[67]....
        /*072c*/ 	.word	0x0000dae0


	//   ....[68]....
        /*0730*/ 	.word	0x0000db60


	//   ....[69]....
        /*0734*/ 	.word	0x0000db80


	//   ....[70]....
        /*0738*/ 	.word	0x0000db90


	//   ....[71]....
        /*073c*/ 	.word	0x0000dba0


	//   ....[72]....
        /*0740*/ 	.word	0x0000e310


	//   ....[73]....
        /*0744*/ 	.word	0x0000e330


	//   ....[74]....
        /*0748*/ 	.word	0x0000e350


	//   ....[75]....
        /*074c*/ 	.word	0x0000e360


	//   ....[76]....
        /*0750*/ 	.word	0x0000e390


	//   ....[77]....
        /*0754*/ 	.word	0x0000e3b0


	//   ....[78]....
        /*0758*/ 	.word	0x0000e420


	//   ....[79]....
        /*075c*/ 	.word	0x0000e4a0


	//   ....[80]....
        /*0760*/ 	.word	0x0000e4c0


	//   ....[81]....
        /*0764*/ 	.word	0x0000e4e0


	//   ....[82]....
        /*0768*/ 	.word	0x0000e5a0


	//   ....[83]....
        /*076c*/ 	.word	0x0000e5f0


	//   ....[84]....
        /*0770*/ 	.word	0x0000e610


	//   ....[85]....
        /*0774*/ 	.word	0x0000e680


	//   ....[86]....
        /*0778*/ 	.word	0x0000e760


	//   ....[87]....
        /*077c*/ 	.word	0x0000e790


	//   ....[88]....
        /*0780*/ 	.word	0x0000ee10


	//   ....[89]....
        /*0784*/ 	.word	0x0000ee40


	//   ....[90]....
        /*0788*/ 	.word	0x0000ee60


	//   ....[91]....
        /*078c*/ 	.word	0x0000ee90


	//   ....[92]....
        /*0790*/ 	.word	0x0000ef00


	//   ....[93]....
        /*0794*/ 	.word	0x0000ef30


	//   ....[94]....
        /*0798*/ 	.word	0x0000f040


	//   ....[95]....
        /*079c*/ 	.word	0x0000f060


	//   ....[96]....
        /*07a0*/ 	.word	0x0000f0f0


	//   ....[97]....
        /*07a4*/ 	.word	0x0000f110


	//   ....[98]....
        /*07a8*/ 	.word	0x0000f180


	//   ....[99]....
        /*07ac*/ 	.word	0x0000f1a0


	//   ....[100]....
        /*07b0*/ 	.word	0x0000f200


	//   ....[101]....
        /*07b4*/ 	.word	0x0000f230


	//   ....[102]....
        /*07b8*/ 	.word	0x0000f2b0


	//   ....[103]....
        /*07bc*/ 	.word	0x0000f310


	//   ....[104]....
        /*07c0*/ 	.word	0x0000f840


	//   ....[105]....
        /*07c4*/ 	.word	0x0000f860


	//   ....[106]....
        /*07c8*/ 	.word	0x0000f8b0


	//   ....[107]....
        /*07cc*/ 	.word	0x0000f970


	//   ....[108]....
        /*07d0*/ 	.word	0x0000f980


	//   ....[109]....
        /*07d4*/ 	.word	0x0000f9b0


	//   ....[110]....
        /*07d8*/ 	.word	0x0000fa40


	//   ....[111]....
        /*07dc*/ 	.word	0x0000faf0


	//   ....[112]....
        /*07e0*/ 	.word	0x0000fb00


	//   ....[113]....
        /*07e4*/ 	.word	0x0000fb30


	//   ....[114]....
        /*07e8*/ 	.word	0x0000fb40


	//   ....[115]....
        /*07ec*/ 	.word	0x0000fbd0


	//   ....[116]....
        /*07f0*/ 	.word	0x000102d0


	//   ....[117]....
        /*07f4*/ 	.word	0x000102f0


	//   ....[118]....
        /*07f8*/ 	.word	0x00010300


	//   ....[119]....
        /*07fc*/ 	.word	0x00010340


	//   ....[120]....
        /*0800*/ 	.word	0x00010350


	//   ....[121]....
        /*0804*/ 	.word	0x00010390


	//   ....[122]....
        /*0808*/ 	.word	0x000103a0


	//   ....[123]....
        /*080c*/ 	.word	0x000103e0


	//   ....[124]....
        /*0810*/ 	.word	0x000103f0


	//   ....[125]....
        /*0814*/ 	.word	0x00010430


	//   ....[126]....
        /*0818*/ 	.word	0x00010440


	//   ....[127]....
        /*081c*/ 	.word	0x00010450


	//   ....[128]....
        /*0820*/ 	.word	0x00010790


	//   ....[129]....
        /*0824*/ 	.word	0x000107b0


	//   ....[130]....
        /*0828*/ 	.word	0x000107c0


	//   ....[131]....
        /*082c*/ 	.word	0x000107d0


	//   ....[132]....
        /*0830*/ 	.word	0x000107e0


	//   ....[133]....
        /*0834*/ 	.word	0x00010800


	//   ....[134]....
        /*0838*/ 	.word	0x00010870


	//   ....[135]....
        /*083c*/ 	.word	0x000108a0


	//   ....[136]....
        /*0840*/ 	.word	0x000108b0


	//   ....[137]....
        /*0844*/ 	.word	0x00010920


	//   ....[138]....
        /*0848*/ 	.word	0x00010930


	//   ....[139]....
        /*084c*/ 	.word	0x00010a30


	//   ....[140]....
        /*0850*/ 	.word	0x00010f10


	//   ....[141]....
        /*0854*/ 	.word	0x00010f40


	//   ....[142]....
        /*0858*/ 	.word	0x00010fa0


	//   ....[143]....
        /*085c*/ 	.word	0x00010fd0


	//   ....[144]....
        /*0860*/ 	.word	0x00011000


	//   ....[145]....
        /*0864*/ 	.word	0x00011030


	//   ....[146]....
        /*0868*/ 	.word	0x00011060


	//   ....[147]....
        /*086c*/ 	.word	0x00011090


	//   ....[148]....
        /*0870*/ 	.word	0x00011230


	//   ....[149]....
        /*0874*/ 	.word	0x00011260


	//   ....[150]....
        /*0878*/ 	.word	0x00011290


	//   ....[151]....
        /*087c*/ 	.word	0x000112c0


	//   ....[152]....
        /*0880*/ 	.word	0x000112f0


	//   ....[153]....
        /*0884*/ 	.word	0x00011320


	//   ....[154]....
        /*0888*/ 	.word	0x000113e0


	//   ....[155]....
        /*088c*/ 	.word	0x00011400


	//   ....[156]....
        /*0890*/ 	.word	0x00011410


	//   ....[157]....
        /*0894*/ 	.word	0x00011470


	//   ....[158]....
        /*0898*/ 	.word	0x00011a90


	//   ....[159]....
        /*089c*/ 	.word	0x00011fe0


	//   ....[160]....
        /*08a0*/ 	.word	0x000120d0


	//   ....[161]....
        /*08a4*/ 	.word	0x00012170


	//   ....[162]....
        /*08a8*/ 	.word	0x000121d0


	//   ....[163]....
        /*08ac*/ 	.word	0x000122c0


	//   ....[164]....
        /*08b0*/ 	.word	0x00012330


	//   ....[165]....
        /*08b4*/ 	.word	0x00012420


	//   ....[166]....
        /*08b8*/ 	.word	0x00012490


	//   ....[167]....
        /*08bc*/ 	.word	0x00012580


	//   ....[168]....
        /*08c0*/ 	.word	0x000125f0


	//   ....[169]....
        /*08c4*/ 	.word	0x000126e0


	//   ....[170]....
        /*08c8*/ 	.word	0x00012750


	//   ....[171]....
        /*08cc*/ 	.word	0x000127f0


	//   ....[172]....
        /*08d0*/ 	.word	0x000128f0


	//   ....[173]....
        /*08d4*/ 	.word	0x00012940


	//   ....[174]....
        /*08d8*/ 	.word	0x000129a0


	//   ....[175]....
        /*08dc*/ 	.word	0x00012ac0


	//   ....[176]....
        /*08e0*/ 	.word	0x00012b40


	//   ....[177]....
        /*08e4*/ 	.word	0x00012c30


	//   ....[178]....
        /*08e8*/ 	.word	0x00012d00


	//   ....[179]....
        /*08ec*/ 	.word	0x00012db0


	//   ....[180]....
        /*08f0*/ 	.word	0x00012eb0


	//   ....[181]....
        /*08f4*/ 	.word	0x00012f20


	//   ....[182]....
        /*08f8*/ 	.word	0x00013030


	//   ....[183]....
        /*08fc*/ 	.word	0x000130a0


	//   ....[184]....
        /*0900*/ 	.word	0x00013120


	//   ....[185]....
        /*0904*/ 	.word	0x000131f0


	//   ....[186]....
        /*0908*/ 	.word	0x00013280


	//   ....[187]....
        /*090c*/ 	.word	0x00013350


	//   ....[188]....
        /*0910*/ 	.word	0x000133f0


	//   ....[189]....
        /*0914*/ 	.word	0x00013490


	//   ....[190]....
        /*0918*/ 	.word	0x000134f0


	//   ....[191]....
        /*091c*/ 	.word	0x000135e0


	//   ....[192]....
        /*0920*/ 	.word	0x000136f0


	//   ....[193]....
        /*0924*/ 	.word	0x00013740


	//   ....[194]....
        /*0928*/ 	.word	0x000137a0


	//   ....[195]....
        /*092c*/ 	.word	0x000138a0


	//   ....[196]....
        /*0930*/ 	.word	0x000139b0


	//   ....[197]....
        /*0934*/ 	.word	0x00013a00


	//   ....[198]....
        /*0938*/ 	.word	0x00013a60


	//   ....[199]....
        /*093c*/ 	.word	0x00013b60


	//   ....[200]....
        /*0940*/ 	.word	0x00013c70


	//   ....[201]....
        /*0944*/ 	.word	0x00013cc0


	//   ....[202]....
        /*0948*/ 	.word	0x00013d20


	//   ....[203]....
        /*094c*/ 	.word	0x00013e10


	//   ....[204]....
        /*0950*/ 	.word	0x00013f40


	//   ....[205]....
        /*0954*/ 	.word	0x00014020


	//   ....[206]....
        /*0958*/ 	.word	0x000140b0


	//   ....[207]....
        /*095c*/ 	.word	0x000141c0


	//   ....[208]....
        /*0960*/ 	.word	0x00014220


	//   ....[209]....
        /*0964*/ 	.word	0x00014330


	//   ....[210]....
        /*0968*/ 	.word	0x00014390


	//   ....[211]....
        /*096c*/ 	.word	0x000144a0


	//   ....[212]....
        /*0970*/ 	.word	0x00014500


	//   ....[213]....
        /*0974*/ 	.word	0x00014610


	//   ....[214]....
        /*0978*/ 	.word	0x00014670


	//   ....[215]....
        /*097c*/ 	.word	0x00014730


	//   ....[216]....
        /*0980*/ 	.word	0x00014890


	//   ....[217]....
        /*0984*/ 	.word	0x00014930


	//   ....[218]....
        /*0988*/ 	.word	0x00014990


	//   ....[219]....
        /*098c*/ 	.word	0x00014a40


	//   ....[220]....
        /*0990*/ 	.word	0x00014aa0


	//   ....[221]....
        /*0994*/ 	.word	0x00014b50


	//   ....[222]....
        /*0998*/ 	.word	0x00014bb0


	//   ....[223]....
        /*099c*/ 	.word	0x00014c60


	//   ....[224]....
        /*09a0*/ 	.word	0x00014cc0


	//   ....[225]....
        /*09a4*/ 	.word	0x00014d70


	//   ....[226]....
        /*09a8*/ 	.word	0x00014dd0


	//   ....[227]....
        /*09ac*/ 	.word	0x00014e80


	//   ....[228]....
        /*09b0*/ 	.word	0x00014f60


	//   ....[229]....
        /*09b4*/ 	.word	0x00015000


	//   ....[230]....
        /*09b8*/ 	.word	0x00015060


	//   ....[231]....
        /*09bc*/ 	.word	0x00015130


	//   ....[232]....
        /*09c0*/ 	.word	0x00015190


	//   ....[233]....
        /*09c4*/ 	.word	0x00015260


	//   ....[234]....
        /*09c8*/ 	.word	0x000152c0


	//   ....[235]....
        /*09cc*/ 	.word	0x000153a0


	//   ....[236]....
        /*09d0*/ 	.word	0x00015400


	//   ....[237]....
        /*09d4*/ 	.word	0x000154d0


	//   ....[238]....
        /*09d8*/ 	.word	0x00015530


	//   ....[239]....
        /*09dc*/ 	.word	0x00015600


	//   ....[240]....
        /*09e0*/ 	.word	0x00015690


	//   ....[241]....
        /*09e4*/ 	.word	0x00015730


	//   ....[242]....
        /*09e8*/ 	.word	0x000158b0


	//   ....[243]....
        /*09ec*/ 	.word	0x00015920


	//   ....[244]....
        /*09f0*/ 	.word	0x00015990


	//   ....[245]....
        /*09f4*/ 	.word	0x00015a00


	//   ....[246]....
        /*09f8*/ 	.word	0x00015a70


	//   ....[247]....
        /*09fc*/ 	.word	0x00015af0


	//   ....[248]....
        /*0a00*/ 	.word	0x00015b70


	//   ....[249]....
        /*0a04*/ 	.word	0x00015c00


	//   ....[250]....
        /*0a08*/ 	.word	0x00015c70


	//   ....[251]....
        /*0a0c*/ 	.word	0x00015ce0


	//   ....[252]....
        /*0a10*/ 	.word	0x00015d50


	//   ....[253]....
        /*0a14*/ 	.word	0x00015dd0


	//   ....[254]....
        /*0a18*/ 	.word	0x00015e40


	//   ....[255]....
        /*0a1c*/ 	.word	0x00015ee0


	//   ....[0]....
        /*0a20*/ 	.word	0x00015f30


	//   ....[1]....
        /*0a24*/ 	.word	0x00015fc0


	//   ....[2]....
        /*0a28*/ 	.word	0x000160f0


	//----- nvinfo : EIATTR_REG_RECONFIG
	.align		4
.L_1224:
        /*0a2c*/ 	.byte	0x01, 0x54
	.zero		2


	//----- nvinfo : EIATTR_SYSCALL_OFFSETS
	.align		4
        /*0a30*/ 	.byte	0x04, 0x46
        /*0a32*/ 	.short	(.L_1226 - .L_1225)


	//   ....[0]....
.L_1225:
        /*0a34*/ 	.word	0x00001cc0


	//   ....[1]....
        /*0a38*/ 	.word	0x0000cf20


	//   ....[2]....
        /*0a3c*/ 	.word	0x0000d070


	//   ....[3]....
        /*0a40*/ 	.word	0x0000d160


	//   ....[4]....
        /*0a44*/ 	.word	0x0000df20


	//   ....[5]....
        /*0a48*/ 	.word	0x0000ea70


	//----- nvinfo : EIATTR_MBARRIER_INSTR_OFFSETS
	.align		4
.L_1226:
        /*0a4c*/ 	.byte	0x04, 0x39
        /*0a4e*/ 	.short	(.L_1228 - .L_1227)


	//   ....[0]....
.L_1227:
        /*0a50*/ 	.word	0x00000190
        /*0a54*/ 	.word	0x000000ff
        /*0a58*/ 	.word	0x00032400
        /*0a5c*/ 	.short	0x0100
        /*0a5e*/ 	.byte	0x08
	.zero		1


	//   ....[1]....
        /*0a60*/ 	.word	0x000001a0
        /*0a64*/ 	.word	0x000000ff
        /*0a68*/ 	.word	0x00032410
        /*0a6c*/ 	.short	0x0100
        /*0a6e*/ 	.byte	0x08
	.zero		1


	//   ....[2]....
        /*0a70*/ 	.word	0x000001b0
        /*0a74*/ 	.word	0x000000ff
        /*0a78*/ 	.word	0x00032420
        /*0a7c*/ 	.short	0x0100
        /*0a7e*/ 	.byte	0x08
	.zero		1


	//   ....[3]....
        /*0a80*/ 	.word	0x000002a0
        /*0a84*/ 	.word	0x000000ff
        /*0a88*/ 	.word	0x00032430
        /*0a8c*/ 	.short	0x0100
        /*0a8e*/ 	.byte	0x08
	.zero		1


	//   ....[4]....
        /*0a90*/ 	.word	0x000002b0
        /*0a94*/ 	.word	0x000000ff
        /*0a98*/ 	.word	0x00032440
        /*0a9c*/ 	.short	0x0100
        /*0a9e*/ 	.byte	0x08
	.zero		1


	//   ....[5]....
        /*0aa0*/ 	.word	0x000002c0
        /*0aa4*/ 	.word	0x000000ff
        /*0aa8*/ 	.word	0x00032438
        /*0aac*/ 	.short	0x0100
        /*0aae*/ 	.byte	0x08
	.zero		1


	//   ....[6]....
        /*0ab0*/ 	.word	0x000002d0
        /*0ab4*/ 	.word	0x000000ff
        /*0ab8*/ 	.word	0x00032448
        /*0abc*/ 	.short	0x0100
        /*0abe*/ 	.byte	0x08
	.zero		1


	//   ....[7]....
        /*0ac0*/ 	.word	0x00000400
        /*0ac4*/ 	.word	0x000000ff
        /*0ac8*/ 	.word	0x00032450
        /*0acc*/ 	.short	0x0100
        /*0ace*/ 	.byte	0x08
	.zero		1


	//   ....[8]....
        /*0ad0*/ 	.word	0x00000410
        /*0ad4*/ 	.word	0x000000ff
        /*0ad8*/ 	.word	0x00032460
        /*0adc*/ 	.short	0x0100
        /*0ade*/ 	.byte	0x08
	.zero		1


	//   ....[9]....
        /*0ae0*/ 	.word	0x00000420
        /*0ae4*/ 	.word	0x000000ff
        /*0ae8*/ 	.word	0x00032458
        /*0aec*/ 	.short	0x0100
        /*0aee*/ 	.byte	0x08
	.zero		1


	//   ....[10]....
        /*0af0*/ 	.word	0x00000430
        /*0af4*/ 	.word	0x000000ff
        /*0af8*/ 	.word	0x00032468
        /*0afc*/ 	.short	0x0100
        /*0afe*/ 	.byte	0x08
	.zero		1


	//   ....[11]....
        /*0b00*/ 	.word	0x00000520
        /*0b04*/ 	.word	0x000000ff
        /*0b08*/ 	.word	0x00032470
        /*0b0c*/ 	.short	0x0100
        /*0b0e*/ 	.byte	0x06
	.zero		1


	//   ....[12]....
        /*0b10*/ 	.word	0x00000530
        /*0b14*/ 	.word	0x000000ff
        /*0b18*/ 	.word	0x00032480
        /*0b1c*/ 	.short	0x0100
        /*0b1e*/ 	.byte	0x06
	.zero		1


	//   ....[13]....
        /*0b20*/ 	.word	0x00000540
        /*0b24*/ 	.word	0x000000ff
        /*0b28*/ 	.word	0x00032478
        /*0b2c*/ 	.short	0x0100
        /*0b2e*/ 	.byte	0x06
	.zero		1


	//   ....[14]....
        /*0b30*/ 	.word	0x00000550
        /*0b34*/ 	.word	0x000000ff
        /*0b38*/ 	.word	0x00032488
        /*0b3c*/ 	.short	0x0100
        /*0b3e*/ 	.byte	0x06
	.zero		1


	//   ....[15]....
        /*0b40*/ 	.word	0x00000680
        /*0b44*/ 	.word	0x000000ff
        /*0b48*/ 	.word	0x00032490
        /*0b4c*/ 	.short	0x0100
        /*0b4e*/ 	.byte	0x08
	.zero		1


	//   ....[16]....
        /*0b50*/ 	.word	0x00000690
        /*0b54*/ 	.word	0x000000ff
        /*0b58*/ 	.word	0x000324a0
        /*0b5c*/ 	.short	0x0100
        /*0b5e*/ 	.byte	0x08
	.zero		1


	//   ....[17]....
        /*0b60*/ 	.word	0x000006a0
        /*0b64*/ 	.word	0x000000ff
        /*0b68*/ 	.word	0x00032498
        /*0b6c*/ 	.short	0x0100
        /*0b6e*/ 	.byte	0x08
	.zero		1


	//   ....[18]....
        /*0b70*/ 	.word	0x000006b0
        /*0b74*/ 	.word	0x000000ff
        /*0b78*/ 	.word	0x000324a8
        /*0b7c*/ 	.short	0x0100
        /*0b7e*/ 	.byte	0x08
	.zero		1


	//   ....[19]....
        /*0b80*/ 	.word	0x000007f0
        /*0b84*/ 	.word	0x000000ff
        /*0b88*/ 	.word	0x000324b0
        /*0b8c*/ 	.short	0x0100
        /*0b8e*/ 	.byte	0x08
	.zero		1


	//   ....[20]....
        /*0b90*/ 	.word	0x00000800
        /*0b94*/ 	.word	0x000000ff
        /*0b98*/ 	.word	0x000324c0
        /*0b9c*/ 	.short	0x0100
        /*0b9e*/ 	.byte	0x08
	.zero		1


	//   ....[21]....
        /*0ba0*/ 	.word	0x00000810
        /*0ba4*/ 	.word	0x000000ff
        /*0ba8*/ 	.word	0x000324b8
        /*0bac*/ 	.short	0x0100
        /*0bae*/ 	.byte	0x08
	.zero		1


	//   ....[22]....
        /*0bb0*/ 	.word	0x00000820
        /*0bb4*/ 	.word	0x000000ff
        /*0bb8*/ 	.word	0x000324c8
        /*0bbc*/ 	.short	0x0100
        /*0bbe*/ 	.byte	0x08
	.zero		1


	//   ....[23]....
        /*0bc0*/ 	.word	0x00001da0
        /*0bc4*/ 	.word	0x00000003
        /*0bc8*/ 	.word	0x00032400
        /*0bcc*/ 	.short	0x010a
        /*0bce*/ 	.byte	0x3f
	.zero		1


	//   ....[24]....
        /*0bd0*/ 	.word	0x00001e80
        /*0bd4*/ 	.word	0x000000ff
        /*0bd8*/ 	.word	0x00032430
        /*0bdc*/ 	.short	0x010a
        /*0bde*/ 	.byte	0x06
	.zero		1


	//   ....[25]....
        /*0be0*/ 	.word	0x00001ec0
        /*0be4*/ 	.word	0x000000ff
        /*0be8*/ 	.word	0x00032430
        /*0bec*/ 	.short	0x010a
        /*0bee*/ 	.byte	0x06
	.zero		1


	//   ....[26]....
        /*0bf0*/ 	.word	0x000021f0
        /*0bf4*/ 	.word	0x00000003
        /*0bf8*/ 	.word	0x00032410
        /*0bfc*/ 	.short	0x010a
        /*0bfe*/ 	.byte	0x3f
	.zero		1


	//   ....[27]....
        /*0c00*/ 	.word	0x00002230
        /*0c04*/ 	.word	0x000000ff
        /*0c08*/ 	.word	0x00032450
        /*0c0c*/ 	.short	0x010a
        /*0c0e*/ 	.byte	0x06
	.zero		1


	//   ....[28]....
        /*0c10*/ 	.word	0x00002270
        /*0c14*/ 	.word	0x000000ff
        /*0c18*/ 	.word	0x00032450
        /*0c1c*/ 	.short	0x010a
        /*0c1e*/ 	.byte	0x06
	.zero		1


	//   ....[29]....
        /*0c20*/ 	.word	0x00002d50
        /*0c24*/ 	.word	0x000000ff
        /*0c28*/ 	.word	0x00000000
        /*0c2c*/ 	.short	0x0101
        /*0c2e*/ 	.byte	0x04
	.zero		1


	//   ....[30]....
        /*0c30*/ 	.word	0x00004170
        /*0c34*/ 	.word	0x000000ff
        /*0c38*/ 	.word	0x00000000
        /*0c3c*/ 	.short	0x0101
        /*0c3e*/ 	.byte	0x06
	.zero		1


	//   ....[31]....
        /*0c40*/ 	.word	0x000042c0
        /*0c44*/ 	.word	0x000000ff
        /*0c48*/ 	.word	0x00032430
        /*0c4c*/ 	.short	0x010a
        /*0c4e*/ 	.byte	0x05
	.zero		1


	//   ....[32]....
        /*0c50*/ 	.word	0x00004300
        /*0c54*/ 	.word	0x000000ff
        /*0c58*/ 	.word	0x00032430
        /*0c5c*/ 	.short	0x010a
        /*0c5e*/ 	.byte	0x05
	.zero		1


	//   ....[33]....
        /*0c60*/ 	.word	0x00004510
        /*0c64*/ 	.word	0x000000ff
        /*0c68*/ 	.word	0x00032450
        /*0c6c*/ 	.short	0x010a
        /*0c6e*/ 	.byte	0x05
	.zero		1


	//   ....[34]....
        /*0c70*/ 	.word	0x00004550
        /*0c74*/ 	.word	0x000000ff
        /*0c78*/ 	.word	0x00032450
        /*0c7c*/ 	.short	0x010a
        /*0c7e*/ 	.byte	0x05
	.zero		1


	//   ....[35]....
        /*0c80*/ 	.word	0x00004c50
        /*0c84*/ 	.word	0x000000ff
        /*0c88*/ 	.word	0x00000000
        /*0c8c*/ 	.short	0x0101
        /*0c8e*/ 	.byte	0x0b
	.zero		1


	//   ....[36]....
        /*0c90*/ 	.word	0x00006520
        /*0c94*/ 	.word	0x000000ff
        /*0c98*/ 	.word	0x00000000
        /*0c9c*/ 	.short	0x0101
        /*0c9e*/ 	.byte	0x05
	.zero		1


	//   ....[37]....
        /*0ca0*/ 	.word	0x00008c10
        /*0ca4*/ 	.word	0x000000ff
        /*0ca8*/ 	.word	0x00000000
        /*0cac*/ 	.short	0x0101
        /*0cae*/ 	.byte	0x06
	.zero		1


	//   ....[38]....
        /*0cb0*/ 	.word	0x00009360
        /*0cb4*/ 	.word	0x000000ff
        /*0cb8*/ 	.word	0x00000000
        /*0cbc*/ 	.short	0x0101
        /*0cbe*/ 	.byte	0x09
	.zero		1


	//   ....[39]....
        /*0cc0*/ 	.word	0x0000d670
        /*0cc4*/ 	.word	0x00000019
        /*0cc8*/ 	.word	0x00032440
        /*0ccc*/ 	.short	0x010a
        /*0cce*/ 	.byte	0x3f
	.zero		1


	//   ....[40]....
        /*0cd0*/ 	.word	0x0000dca0
        /*0cd4*/ 	.word	0x00000019
        /*0cd8*/ 	.word	0x00032430
        /*0cdc*/ 	.short	0x0107
        /*0cde*/ 	.byte	0x3f
	.zero		1


	//   ....[41]....
        /*0ce0*/ 	.word	0x0000dd70
        /*0ce4*/ 	.word	0x00000019
        /*0ce8*/ 	.word	0x00032430
        /*0cec*/ 	.short	0x0101
        /*0cee*/ 	.byte	0x3f
	.zero		1


	//   ....[42]....
        /*0cf0*/ 	.word	0x0000e8b0
        /*0cf4*/ 	.word	0x00000016
        /*0cf8*/ 	.word	0x00032400
        /*0cfc*/ 	.short	0x0107
        /*0cfe*/ 	.byte	0x3f
	.zero		1


	//   ....[43]....
        /*0d00*/ 	.word	0x0000e940
        /*0d04*/ 	.word	0x00000016
        /*0d08*/ 	.word	0x00032400
        /*0d0c*/ 	.short	0x0101
        /*0d0e*/ 	.byte	0x3f
	.zero		1


	//   ....[44]....
        /*0d10*/ 	.word	0x0000f450
        /*0d14*/ 	.word	0x00000016
        /*0d18*/ 	.word	0x00032410
        /*0d1c*/ 	.short	0x0107
        /*0d1e*/ 	.byte	0x3f
	.zero		1


	//   ....[45]....
        /*0d20*/ 	.word	0x0000f550
        /*0d24*/ 	.word	0x00000016
        /*0d28*/ 	.word	0x00032410
        /*0d2c*/ 	.short	0x0101
        /*0d2e*/ 	.byte	0x3f
	.zero		1


	//   ....[46]....
        /*0d30*/ 	.word	0x0000f570
        /*0d34*/ 	.word	0x00000016
        /*0d38*/ 	.word	0x00032420
        /*0d3c*/ 	.short	0x010a
        /*0d3e*/ 	.byte	0x3f
	.zero		1


	//   ....[47]....
        /*0d40*/ 	.word	0x0000f5f0
        /*0d44*/ 	.word	0x00000019
        /*0d48*/ 	.word	0x00032460
        /*0d4c*/ 	.short	0x010a
        /*0d4e*/ 	.byte	0x3f
	.zero		1


	//   ....[48]....
        /*0d50*/ 	.word	0x0000fd50
        /*0d54*/ 	.word	0x00000019
        /*0d58*/ 	.word	0x00032450
        /*0d5c*/ 	.short	0x0107
        /*0d5e*/ 	.byte	0x3f
	.zero		1


	//   ....[49]....
        /*0d60*/ 	.word	0x0000fe10
        /*0d64*/ 	.word	0x00000019
        /*0d68*/ 	.word	0x00032450
        /*0d6c*/ 	.short	0x0101
        /*0d6e*/ 	.byte	0x3f
	.zero		1


	//   ....[50]....
        /*0d70*/ 	.word	0x00010150
        /*0d74*/ 	.word	0x0000000a
        /*0d78*/ 	.word	0x00032440
        /*0d7c*/ 	.short	0x010a
        /*0d7e*/ 	.byte	0x3f
	.zero		1


	//   ....[51]....
        /*0d80*/ 	.word	0x00010500
        /*0d84*/ 	.word	0x0000000a
        /*0d88*/ 	.word	0x00032430
        /*0d8c*/ 	.short	0x0107
        /*0d8e*/ 	.byte	0x3f
	.zero		1


	//   ....[52]....
        /*0d90*/ 	.word	0x000105b0
        /*0d94*/ 	.word	0x0000000a
        /*0d98*/ 	.word	0x00032430
        /*0d9c*/ 	.short	0x0101
        /*0d9e*/ 	.byte	0x3f
	.zero		1


	//   ....[53]....
        /*0da0*/ 	.word	0x000105e0
        /*0da4*/ 	.word	0x0000000a
        /*0da8*/ 	.word	0x00032460
        /*0dac*/ 	.short	0x010a
        /*0dae*/ 	.byte	0x3f
	.zero		1


	//   ....[54]....
        /*0db0*/ 	.word	0x00010ae0
        /*0db4*/ 	.word	0x0000000a
        /*0db8*/ 	.word	0x00032450
        /*0dbc*/ 	.short	0x0107
        /*0dbe*/ 	.byte	0x3f
	.zero		1


	//   ....[55]....
        /*0dc0*/ 	.word	0x00010b90
        /*0dc4*/ 	.word	0x0000000a
        /*0dc8*/ 	.word	0x00032450
        /*0dcc*/ 	.short	0x0101
        /*0dce*/ 	.byte	0x3f
	.zero		1


	//   ....[56]....
        /*0dd0*/ 	.word	0x00011a10
        /*0dd4*/ 	.word	0x00000005
        /*0dd8*/ 	.word	0x00032420
        /*0ddc*/ 	.short	0x010a
        /*0dde*/ 	.byte	0x3f
	.zero		1


	//   ....[57]....
        /*0de0*/ 	.word	0x00011bb0
        /*0de4*/ 	.word	0x00000003
        /*0de8*/ 	.word	0x00032440
        /*0dec*/ 	.short	0x010a
        /*0dee*/ 	.byte	0x3f
	.zero		1


	//   ....[58]....
        /*0df0*/ 	.word	0x00011c50
        /*0df4*/ 	.word	0x00000005
        /*0df8*/ 	.word	0x00032440
        /*0dfc*/ 	.short	0x010a
        /*0dfe*/ 	.byte	0x3f
	.zero		1


	//   ....[59]....
        /*0e00*/ 	.word	0x00011c90
        /*0e04*/ 	.word	0x00000003
        /*0e08*/ 	.word	0x00032460
        /*0e0c*/ 	.short	0x010a
        /*0e0e*/ 	.byte	0x3f
	.zero		1


	//   ....[60]....
        /*0e10*/ 	.word	0x00011cd0
        /*0e14*/ 	.word	0x00000005
        /*0e18*/ 	.word	0x00032460
        /*0e1c*/ 	.short	0x010a
        /*0e1e*/ 	.byte	0x3f
	.zero		1


	//   ....[61]....
        /*0e20*/ 	.word	0x00011d30
        /*0e24*/ 	.word	0x00000003
        /*0e28*/ 	.word	0x00032400
        /*0e2c*/ 	.short	0x010a
        /*0e2e*/ 	.byte	0x3f
	.zero		1


	//   ....[62]....
        /*0e30*/ 	.word	0x00011d90
        /*0e34*/ 	.word	0x00000005
        /*0e38*/ 	.word	0x00032430
        /*0e3c*/ 	.short	0x010a
        /*0e3e*/ 	.byte	0x3f
	.zero		1


	//   ....[63]....
        /*0e40*/ 	.word	0x00011de0
        /*0e44*/ 	.word	0x00000003
        /*0e48*/ 	.word	0x00032410
        /*0e4c*/ 	.short	0x010a
        /*0e4e*/ 	.byte	0x3f
	.zero		1


	//   ....[64]....
        /*0e50*/ 	.word	0x00011e40
        /*0e54*/ 	.word	0x00000005
        /*0e58*/ 	.word	0x00032450
        /*0e5c*/ 	.short	0x010a
        /*0e5e*/ 	.byte	0x3f
	.zero		1


	//   ....[65]....
        /*0e60*/ 	.word	0x00011ea0
        /*0e64*/ 	.word	0x00000099
        /*0e68*/ 	.word	0x00032430
        /*0e6c*/ 	.short	0x010a
        /*0e6e*/ 	.byte	0x3f
	.zero		1


	//   ....[66]....
        /*0e70*/ 	.word	0x00011f00
        /*0e74*/ 	.word	0x00000014
        /*0e78*/ 	.word	0x00032450
        /*0e7c*/ 	.short	0x010a
        /*0e7e*/ 	.byte	0x3f
	.zero		1


	//   ....[67]....
        /*0e80*/ 	.word	0x00012020
        /*0e84*/ 	.word	0x00000019
        /*0e88*/ 	.word	0x00032440
        /*0e8c*/ 	.short	0x010a
        /*0e8e*/ 	.byte	0x3f
	.zero		1


	//   ....[68]....
        /*0e90*/ 	.word	0x00013e40
        /*0e94*/ 	.word	0x00000016
        /*0e98*/ 	.word	0x00032420
        /*0e9c*/ 	.short	0x010a
        /*0e9e*/ 	.byte	0x3f
	.zero		1


	//   ....[69]....
        /*0ea0*/ 	.word	0x00013e90
        /*0ea4*/ 	.word	0x00000019
        /*0ea8*/ 	.word	0x00032460
        /*0eac*/ 	.short	0x010a
        /*0eae*/ 	.byte	0x3f
	.zero		1


	//   ....[70]....
        /*0eb0*/ 	.word	0x000147e0
        /*0eb4*/ 	.word	0x0000000a
        /*0eb8*/ 	.word	0x00032440
        /*0ebc*/ 	.short	0x010a
        /*0ebe*/ 	.byte	0x3f
	.zero		1


	//   ....[71]....
        /*0ec0*/ 	.word	0x00014eb0
        /*0ec4*/ 	.word	0x0000000a
        /*0ec8*/ 	.word	0x00032460
        /*0ecc*/ 	.short	0x010a
        /*0ece*/ 	.byte	0x3f
	.zero		1


	//   ....[72]....
        /*0ed0*/ 	.word	0x00016010
        /*0ed4*/ 	.word	0x00000005
        /*0ed8*/ 	.word	0x00032420
        /*0edc*/ 	.short	0x010a
        /*0ede*/ 	.byte	0x3f
	.zero		1


	//   ....[73]....
        /*0ee0*/ 	.word	0x000161b0
        /*0ee4*/ 	.word	0x00000003
        /*0ee8*/ 	.word	0x00032440
        /*0eec*/ 	.short	0x010a
        /*0eee*/ 	.byte	0x3f
	.zero		1


	//   ....[74]....
        /*0ef0*/ 	.word	0x00016200
        /*0ef4*/ 	.word	0x00000005
        /*0ef8*/ 	.word	0x00032440
        /*0efc*/ 	.short	0x010a
        /*0efe*/ 	.byte	0x3f
	.zero		1


	//   ....[75]....
        /*0f00*/ 	.word	0x00016250
        /*0f04*/ 	.word	0x00000003
        /*0f08*/ 	.word	0x00032460
        /*0f0c*/ 	.short	0x010a
        /*0f0e*/ 	.byte	0x3f
	.zero		1


	//----- nvinfo : EIATTR_NUM_MBARRIERS
	.align		4
.L_1228:
        /*0f10*/ 	.byte	0x03, 0x38
        /*0f12*/ 	.short	0x0017


	//----- nvinfo : EIATTR_EXIT_INSTR_OFFSETS
	.align		4
        /*0f14*/ 	.byte	0x04, 0x1c
        /*0f16*/ 	.short	(.L_1230 - .L_1229)


	//   ....[0]....
.L_1229:
        /*0f18*/ 	.word	0x000009e0


	//   ....[1]....
        /*0f1c*/ 	.word	0x0000b850


	//   ....[2]....
        /*0f20*/ 	.word	0x00011d20


	//----- nvinfo : EIATTR_MAX_THREADS
	.align		4
.L_1230:
        /*0f24*/ 	.byte	0x04, 0x05
        /*0f26*/ 	.short	(.L_1232 - .L_1231)
.L_1231:
        /*0f28*/ 	.word	0x00000180
        /*0f2c*/ 	.word	0x00000001
        /*0f30*/ 	.word	0x00000001


	//----- nvinfo : EIATTR_CRS_STACK_SIZE
	.align		4
.L_1232:
        /*0f34*/ 	.byte	0x04, 0x1e
        /*0f36*/ 	.short	(.L_1234 - .L_1233)
.L_1233:
        /*0f38*/ 	.word	0x00000000


	//----- nvinfo : EIATTR_CBANK_PARAM_SIZE
	.align		4
.L_1234:
        /*0f3c*/ 	.byte	0x03, 0x19
        /*0f3e*/ 	.short	0x0bf0


	//----- nvinfo : EIATTR_PARAM_CBANK
	.align		4
        /*0f40*/ 	.byte	0x04, 0x0a
        /*0f42*/ 	.short	(.L_1236 - .L_1235)
	.align		4
.L_1235:
        /*0f44*/ 	.word	index@(.nv.constant0._ZN7cutlass13device_kernelIN5flash11enable_sm90INS1_16FlashAttnFwdSm90INS1_25CollectiveMainloopFwdSm90ILi2EN4cute5tupleIJNS5_1CILi1EEES8_S8_EEENS6_IJNS7_ILi128EEENS7_ILi96EEENS7_ILi64EEEEEELi256ENS_10bfloat16_tEfNS_4arch4Sm90ELb0ELb0ELb0ELb1ELb1ELb0ELb1ELb1ELb0ELb1ELb1ELb0EEENS1_21CollectiveEpilogueFwdINS6_IJSA_NS7_ILi256EEESB_EEES9_SE_SG_Li256ELb1ELb1ELb1ELb0EEENS1_36VarlenDynamicPersistentTileSchedulerILi128ELi96ELi256ELi128ELb1ELb1ELb1ELb0ELb1ELb1EEEEEEEEEvNT_6ParamsE)
        /*0f48*/ 	.short	0x0210
        /*0f4a*/ 	.short	0x0bf0


	//----- nvinfo : EIATTR_SW_WAR
	.align		4
.L_1236:
        /*0f4c*/ 	.byte	0x04, 0x36
        /*0f4e*/ 	.short	(.L_1238 - .L_1237)
.L_1237:
        /*0f50*/ 	.word	0x00000008
.L_1238:


//--------------------- .nv.info._ZN7cutlass13device_kernelIN5flash11enable_sm90INS1_16FlashAttnFwdSm90INS1_25CollectiveMainloopFwdSm90ILi2EN4cute5tupleIJNS5_1CILi1EEES8_S8_EEENS6_IJNS7_ILi128EEENS7_ILi96EEENS7_ILi64EEEEEELi256ENS_10bfloat16_tEfNS_4arch4Sm90ELb0ELb0ELb0ELb1ELb1ELb1ELb1ELb1ELb0ELb1ELb1ELb0EEENS1_21CollectiveEpilogueFwdINS6_IJSA_NS7_ILi256EEESB_EEES9_SE_SG_Li256ELb1ELb1ELb1ELb0EEENS1_36VarlenDynamicPersistentTileSchedulerILi128ELi96ELi256ELi128ELb1ELb1ELb1ELb0ELb1ELb1EEEEEEEEEvNT_6ParamsE --------------------------
	.section	.nv.info._ZN7cutlass13device_kernelIN5flash11enable_sm90INS1_16FlashAttnFwdSm90INS1_25CollectiveMainloopFwdSm90ILi2EN4cute5tupleIJNS5_1CILi1EEES8_S8_EEENS6_IJNS7_ILi128EEENS7_ILi96EEENS7_ILi64EEEEEELi256ENS_10bfloat16_tEfNS_4arch4Sm90ELb0ELb0ELb0ELb1ELb1ELb1ELb1ELb1ELb0ELb1ELb1ELb0EEENS1_21CollectiveEpilogueFwdINS6_IJSA_NS7_ILi256EEESB_EEES9_SE_SG_Li256ELb1ELb1ELb1ELb0EEENS1_36VarlenDynamicPersistentTileSchedulerILi128ELi96ELi256ELi128ELb1ELb1ELb1ELb0ELb1ELb1EEEEEEEEEvNT_6ParamsE,"",@"SHT_CUDA_INFO"
	.sectionflags	@""
	.align	4


	//----- nvinfo : EIATTR_CUDA_API_VERSION
	.align		4
        /*0000*/ 	.byte	0x04, 0x37
        /*0002*/ 	.short	(.L_1240 - .L_1239)
.L_1239:
        /*0004*/ 	.word	0x00000082


	//----- nvinfo : EIATTR_KPARAM_INFO
	.align		4
.L_1240:
        /*0008*/ 	.byte	0x04, 0x17
        /*000a*/ 	.short	(.L_1242 - .L_1241)
.L_1241:
        /*000c*/ 	.word	0x00000000
        /*0010*/ 	.short	0x0000
        /*0012*/ 	.short	0x0070
        /*0014*/ 	.byte	0x00, 0xf0, 0x01, 0x2e


	//----- nvinfo : EIATTR_SPARSE_MMA_MASK
	.align		4
.L_1242:
        /*0018*/ 	.byte	0x03, 0x50
        /*001a*/ 	.short	0x0000


	//----- nvinfo : EIATTR_MAXREG_COUNT
	.align		4
        /*001c*/ 	.byte	0x03, 0x1b
        /*001e*/ 	.short	0x00a8


	//----- nvinfo : EIATTR_NUM_BARRIERS
	.align		4
        /*0020*/ 	.byte	0x02, 0x4c
        /*0022*/ 	.byte	0x10
	.zero		1


	//----- nvinfo : EIATTR_EXTERNS
	.align		4
        /*0024*/ 	.byte	0x04, 0x0f
        /*0026*/ 	.short	(.L_1244 - .L_1243)


	//   ....[0]....
	.align		4
.L_1243:
        /*0028*/ 	.word	index@(__assertfail)


	//----- nvinfo : EIATTR_ANNOTATIONS
	.align		4
.L_1244:
        /*002c*/ 	.byte	0x04, 0x55
        /*002e*/ 	.short	(.L_1246 - .L_1245)


	//   ....[0]....
.L_1245:
        /* <DEDUP_REMOVED lines=188> */


	//----- nvinfo : EIATTR_MERCURY_ISA_VERSION
	.align		4
.L_1246:
        /*0bd8*/ 	.byte	0x03, 0x5f
        /*0bda*/ 	.short	0x0101


	//----- nvinfo : EIATTR_UNUSED_LOAD_BYTE_OFFSET
	.align		4
        /*0bdc*/ 	.byte	0x04, 0x44
        /*0bde*/ 	.short	(.L_1248 - .L_1247)


	//   ....[0]....
.L_1247:
        /*0be0*/ 	.word	0x00000a70
        /*0be4*/ 	.word	0x0000fff0


	//   ....[1]....
        /*0be8*/ 	.word	0x0000f330
        /*0bec*/ 	.word	0x0000fff0


	//----- nvinfo : EIATTR_INT_WARP_WIDE_INSTR_OFFSETS
	.align		4
.L_1248:
        /*0bf0*/ 	.byte	0x04, 0x31
        /*0bf2*/ 	.short	(.L_1250 - .L_1249)


	//   ....[0]....
.L_1249:
        /*0bf4*/ 	.word	0x00000120


	//   ....[1]....
        /*0bf8*/ 	.word	0x00000160


	//   ....[2]....
        /*0bfc*/ 	.word	0x000001d0


	//   ....[3]....
        /*0c00*/ 	.word	0x00000240


	//   ....[4]....
        /*0c04*/ 	.word	0x00017130


	//   ....[5]....
        /*0c08*/ 	.word	0x000171c0


	//   ....[6]....
        /*0c0c*/ 	.word	0x0001b130


	//   ....[7]....
        /*0c10*/ 	.word	0x0001b1c0


	//----- nvinfo : EIATTR_COOP_GROUP_MASK_REGIDS
	.align		4
.L_1250:
        /*0c14*/ 	.byte	0x04, 0x29
        /*0c16*/ 	.short	(.L_1252 - .L_1251)


	//   ....[0]....
.L_1251:
        /*0c18*/ 	.word	0xffffffff


	//   ....[1]....
        /*0c1c*/ 	.word	0xffffffff


	//   ....[2]....
        /*0c20*/ 	.word	0xffffffff


	//   ....[3]....
        /*0c24*/ 	.word	0xffffffff


	//   ....[4]....
        /*0c28*/ 	.word	0xffffffff


	//   ....[5]....
        /*0c2c*/ 	.word	0xffffffff


	//   ....[6]....
        /*0c30*/ 	.word	0xffffffff


	//   ....[7]....
        /*0c34*/ 	.word	0xffffffff


	//   ....[8]....
        /*0c38*/ 	.word	0xffffffff


	//   ....[9]....
        /*0c3c*/ 	.word	0xffffffff


	//   ....[10]....
        /*0c40*/ 	.word	0xffffffff


	//   ....[11]....
        /*0c44*/ 	.word	0xffffffff


	//   ....[12]....
        /*0c48*/ 	.word	0xffffffff


	//   ....[13]....
        /*0c4c*/ 	.word	0xffffffff


	//   ....[14]....
        /*0c50*/ 	.word	0xffffffff


	//   ....[15]....
        /*0c54*/ 	.word	0xffffffff


	//   ....[16]....
        /*0c58*/ 	.word	0xffffffff


	//   ....[17]....
        /*0c5c*/ 	.word	0xffffffff


	//   ....[18]....
        /*0c60*/ 	.word	0xffffffff


	//   ....[19]....
        /*0c64*/ 	.word	0xffffffff


	//   ....[20]....
        /*0c68*/ 	.word	0xffffffff


	//   ....[21]....
        /*0c6c*/ 	.word	0xffffffff


	//   ....[22]....
        /*0c70*/ 	.word	0xffffffff


	//   ....[23]....
        /*0c74*/ 	.word	0xffffffff


	//   ....[24]....
        /*0c78*/ 	.word	0xffffffff


	//   ....[25]....
        /*0c7c*/ 	.word	0xffffffff


	//   ....[26]....
        /*0c80*/ 	.word	0xffffffff


	//   ....[27]....
        /*0c84*/ 	.word	0xffffffff


	//   ....[28]....
        /*0c88*/ 	.word	0xffffffff


	//   ....[29]....
        /*0c8c*/ 	.word	0xffffffff


	//   ....[30]....
        /*0c90*/ 	.word	0xffffffff


	//   ....[31]....
        /*0c94*/ 	.word	0xffffffff


	//   ....[32]....
        /*0c98*/ 	.word	0xffffffff


	//   ....[33]....
        /*0c9c*/ 	.word	0xffffffff


	//   ....[34]....
        /*0ca0*/ 	.word	0xffffffff


	//   ....[35]....
        /*0ca4*/ 	.word	0xffffffff


	//   ....[36]....
        /*0ca8*/ 	.word	0xffffffff


	//   ....[37]....
        /*0cac*/ 	.word	0xffffffff


	//   ....[38]....
        /*0cb0*/ 	.word	0xffffffff


	//   ....[39]....
        /*0cb4*/ 	.word	0xffffffff


	//   ....[40]....
        /*0cb8*/ 	.word	0xffffffff


	//   ....[41]....
        /*0cbc*/ 	.word	0xffffffff


	//   ....[42]....
        /*0cc0*/ 	.word	0xffffffff


	//   ....[43]....
        /*0cc4*/ 	.word	0xffffffff


	//   ....[44]....
        /*0cc8*/ 	.word	0xffffffff


	//   ....[45]....
        /*0ccc*/ 	.word	0xffffffff


	//   ....[46]....
        /*0cd0*/ 	.word	0xffffffff


	//   ....[47]....
        /*0cd4*/ 	.word	0xffffffff


	//   ....[48]....
        /*0cd8*/ 	.word	0xffffffff


	//   ....[49]....
        /*0cdc*/ 	.word	0xffffffff


	//   ....[50]....
        /*0ce0*/ 	.word	0xffffffff


	//   ....[51]....
        /*0ce4*/ 	.word	0xffffffff


	//   ....[52]....
        /*0ce8*/ 	.word	0xffffffff


	//   ....[53]....
        /*0cec*/ 	.word	0xffffffff


	//   ....[54]....
        /*0cf0*/ 	.word	0xffffffff


	//   ....[55]....
        /*0cf4*/ 	.word	0xffffffff


	//   ....[56]....
        /*0cf8*/ 	.word	0xffffffff


	//   ....[57]....
        /*0cfc*/ 	.word	0xffffffff


	//   ....[58]....
        /*0d00*/ 	.word	0xffffffff


	//   ....[59]....
        /*0d04*/ 	.word	0xffffffff


	//   ....[60]....
        /*0d08*/ 	.word	0xffffffff


	//   ....[61]....
        /*0d0c*/ 	.word	0xffffffff


	//   ....[62]....
        /*0d10*/ 	.word	0xffffffff


	//   ....[63]....
        /*0d14*/ 	.word	0xffffffff


	//   ....[64]....
        /*0d18*/ 	.word	0xffffffff


	//   ....[65]....
        /*0d1c*/ 	.word	0xffffffff


	//   ....[66]....
        /*0d20*/ 	.word	0xffffffff


	//   ....[67]....
        /*0d24*/ 	.word	0xffffffff


	//   ....[68]....
        /*0d28*/ 	.word	0xffffffff


	//   ....[69]....
        /*0d2c*/ 	.word	0xffffffff


	//   ....[70]....
        /*0d30*/ 	.word	0xffffffff


	//   ....[71]....
        /*0d34*/ 	.word	0xffffffff


	//   ....[72]....
        /*0d38*/ 	.word	0xffffffff


	//   ....[73]....
        /*0d3c*/ 	.word	0xffffffff


	//   ....[74]....
        /*0d40*/ 	.word	0xffffffff


	//   ....[75]....
        /*0d44*/ 	.word	0xffffffff


	//   ....[76]....
        /*0d48*/ 	.word	0xffffffff


	//   ....[77]....
        /*0d4c*/ 	.word	0xffffffff


	//   ....[78]....
        /*0d50*/ 	.word	0xffffffff


	//   ....[79]....
        /*0d54*/ 	.word	0xffffffff


	//   ....[80]....
        /*0d58*/ 	.word	0xffffffff


	//   ....[81]....
        /*0d5c*/ 	.word	0xffffffff


	//   ....[82]....
        /*0d60*/ 	.word	0xffffffff


	//   ....[83]....
        /*0d64*/ 	.word	0xffffffff


	//   ....[84]....
        /*0d68*/ 	.word	0xffffffff


	//   ....[85]....
        /*0d6c*/ 	.word	0xffffffff


	//   ....[86]....
        /*0d70*/ 	.word	0xffffffff


	//   ....[87]....
        /*0d74*/ 	.word	0xffffffff


	//   ....[88]....
        /*0d78*/ 	.word	0xffffffff


	//   ....[89]....
        /*0d7c*/ 	.word	0xffffffff


	//   ....[90]....
        /*0d80*/ 	.word	0xffffffff


	//   ....[91]....
        /*0d84*/ 	.word	0xffffffff


	//   ....[92]....
        /*0d88*/ 	.word	0xffffffff


	//   ....[93]....
        /*0d8c*/ 	.word	0xffffffff


	//   ....[94]....
        /*0d90*/ 	.word	0xffffffff


	//   ....[95]....
        /*0d94*/ 	.word	0xffffffff


	//   ....[96]....
        /*0d98*/ 	.word	0xffffffff


	//   ....[97]....
        /*0d9c*/ 	.word	0xffffffff


	//   ....[98]....
        /*0da0*/ 	.word	0xffffffff


	//   ....[99]....
        /*0da4*/ 	.word	0xffffffff


	//   ....[100]....
        /*0da8*/ 	.word	0xffffffff


	//   ....[101]....
        /*0dac*/ 	.word	0xffffffff


	//   ....[102]....
        /*0db0*/ 	.word	0xffffffff


	//   ....[103]....
        /*0db4*/ 	.word	0xffffffff


	//   ....[104]....
        /*0db8*/ 	.word	0xffffffff


	//   ....[105]....
        /*0dbc*/ 	.word	0xffffffff


	//   ....[106]....
        /*0dc0*/ 	.word	0xffffffff


	//   ....[107]....
        /*0dc4*/ 	.word	0xffffffff


	//   ....[108]....
        /*0dc8*/ 	.word	0xffffffff


	//   ....[109]....
        /*0dcc*/ 	.word	0xffffffff


	//   ....[110]....
        /*0dd0*/ 	.word	0xffffffff


	//   ....[111]....
        /*0dd4*/ 	.word	0xffffffff


	//   ....[112]....
        /*0dd8*/ 	.word	0xffffffff


	//   ....[113]....
        /*0ddc*/ 	.word	0xffffffff


	//   ....[114]....
        /*0de0*/ 	.word	0xffffffff


	//   ....[115]....
        /*0de4*/ 	.word	0xffffffff


	//   ....[116]....
        /*0de8*/ 	.word	0xffffffff


	//   ....[117]....
        /*0dec*/ 	.word	0xffffffff


	//   ....[118]....
        /*0df0*/ 	.word	0xffffffff


	//   ....[119]....
        /*0df4*/ 	.word	0xffffffff


	//   ....[120]....
        /*0df8*/ 	.word	0xffffffff


	//   ....[121]....
        /*0dfc*/ 	.word	0xffffffff


	//   ....[122]....
        /*0e00*/ 	.word	0xffffffff


	//   ....[123]....
        /*0e04*/ 	.word	0xffffffff


	//   ....[124]....
        /*0e08*/ 	.word	0xffffffff


	//   ....[125]....
        /*0e0c*/ 	.word	0xffffffff


	//   ....[126]....
        /*0e10*/ 	.word	0xffffffff


	//   ....[127]....
        /*0e14*/ 	.word	0xffffffff


	//   ....[128]....
        /*0e18*/ 	.word	0xffffffff


	//   ....[129]....
        /*0e1c*/ 	.word	0xffffffff


	//   ....[130]....
        /*0e20*/ 	.word	0xffffffff


	//   ....[131]....
        /*0e24*/ 	.word	0xffffffff


	//   ....[132]....
        /*0e28*/ 	.word	0xffffffff


	//   ....[133]....
        /*0e2c*/ 	.word	0xffffffff


	//   ....[134]....
        /*0e30*/ 	.word	0xffffffff


	//   ....[135]....
        /*0e34*/ 	.word	0xffffffff


	//   ....[136]....
        /*0e38*/ 	.word	0xffffffff


	//   ....[137]....
        /*0e3c*/ 	.word	0xffffffff


	//   ....[138]....
        /*0e40*/ 	.word	0xffffffff


	//   ....[139]....
        /*0e44*/ 	.word	0xffffffff


	//   ....[140]....
        /*0e48*/ 	.word	0xffffffff


	//   ....[141]....
        /*0e4c*/ 	.word	0xffffffff


	//   ....[142]....
        /*0e50*/ 	.word	0xffffffff


	//   ....[143]....
        /*0e54*/ 	.word	0xffffffff


	//   ....[144]....
        /*0e58*/ 	.word	0xffffffff


	//   ....[145]....
        /*0e5c*/ 	.word	0xffffffff


	//   ....[146]....
        /*0e60*/ 	.word	0xffffffff


	//   ....[147]....
        /*0e64*/ 	.word	0xffffffff


	//   ....[148]....
        /*0e68*/ 	.word	0xffffffff


	//   ....[149]....
        /*0e6c*/ 	.word	0xffffffff


	//   ....[150]....
        /*0e70*/ 	.word	0xffffffff


	//   ....[151]....
        /*0e74*/ 	.word	0xffffffff


	//   ....[152]....
        /*0e78*/ 	.word	0xffffffff


	//   ....[153]....
        /*0e7c*/ 	.word	0xffffffff


	//   ....[154]....
        /*0e80*/ 	.word	0xffffffff


	//   ....[155]....
        /*0e84*/ 	.word	0xffffffff


	//   ....[156]....
        /*0e88*/ 	.word	0xffffffff


	//   ....[157]....
        /*0e8c*/ 	.word	0xffffffff


	//   ....[158]....
        /*0e90*/ 	.word	0xffffffff


	//   ....[159]....
        /*0e94*/ 	.word	0xffffffff


	//   ....[160]....
        /*0e98*/ 	.word	0xffffffff


	//   ....[161]....
        /*0e9c*/ 	.word	0xffffffff


	//   ....[162]....
        /*0ea0*/ 	.word	0xffffffff


	//   ....[163]....
        /*0ea4*/ 	.word	0xffffffff


	//   ....[164]....
        /*0ea8*/ 	.word	0xffffffff


	//   ....[165]....
        /*0eac*/ 	.word	0xffffffff


	//   ....[166]....
        /*0eb0*/ 	.word	0xffffffff


	//   ....[167]....
        /*0eb4*/ 	.word	0xffffffff


	//   ....[168]....
        /*0eb8*/ 	.word	0xffffffff


	//   ....[169]....
        /*0ebc*/ 	.word	0xffffffff


	//   ....[170]....
        /*0ec0*/ 	.word	0xffffffff


	//   ....[171]....
        /*0ec4*/ 	.word	0xffffffff


	//   ....[172]....
        /*0ec8*/ 	.word	0xffffffff


	//   ....[173]....
        /*0ecc*/ 	.word	0xffffffff


	//   ....[174]....
        /*0ed0*/ 	.word	0xffffffff


	//   ....[175]....
        /*0ed4*/ 	.word	0xffffffff


	//   ....[176]....
        /*0ed8*/ 	.word	0xffffffff


	//   ....[177]....
        /*0edc*/ 	.word	0xffffffff


	//   ....[178]....
        /*0ee0*/ 	.word	0xffffffff


	//   ....[179]....
        /*0ee4*/ 	.word	0xffffffff


	//   ....[180]....
        /*0ee8*/ 	.word	0xffffffff


	//   ....[181]....
        /*0eec*/ 	.word	0xffffffff


	//   ....[182]....
        /*0ef0*/ 	.word	0xffffffff


	//   ....[183]....
        /*0ef4*/ 	.word	0xffffffff


	//   ....[184]....
        /*0ef8*/ 	.word	0xffffffff


	//   ....[185]....
        /*0efc*/ 	.word	0x0500000f


	//   ....[186]....
        /*0f00*/ 	.word	0x0500000f


	//   ....[187]....
        /*0f04*/ 	.word	0x0500000f


	//   ....[188]....
        /*0f08*/ 	.word	0x0500000f


	//   ....[189]....
        /*0f0c*/ 	.word	0x0500000f


	//   ....[190]....
        /*0f10*/ 	.word	0x0500000f


	//   ....[191]....
        /*0f14*/ 	.word	0x0500000f


	//   ....[192]....
        /*0f18*/ 	.word	0x0500000f


	//   ....[193]....
        /*0f1c*/ 	.word	0x0500000f


	//   ....[194]....
        /*0f20*/ 	.word	0x0500000f


	//   ....[195]....
        /*0f24*/ 	.word	0x0500000f


	//   ....[196]....
        /*0f28*/ 	.word	0x0500000f


	//   ....[197]....
        /*0f2c*/ 	.word	0x0500000f


	//   ....[198]....
        /*0f30*/ 	.word	0x0500000f


	//   ....[199]....
        /*0f34*/ 	.word	0x0500000f


	//   ....[200]....
        /*0f38*/ 	.word	0x0500000f


	//   ....[201]....
        /*0f3c*/ 	.word	0x0500000f


	//   ....[202]....
        /*0f40*/ 	.word	0x0500000f


	//   ....[203]....
        /*0f44*/ 	.word	0x0500000f


	//   ....[204]....
        /*0f48*/ 	.word	0x0500000f


	//   ....[205]....
        /*0f4c*/ 	.word	0x0500000f


	//   ....[206]....
        /*0f50*/ 	.word	0x0500000f


	//   ....[207]....
        /*0f54*/ 	.word	0x0500000f


	//   ....[208]....
        /*0f58*/ 	.word	0x0500000f


	//   ....[209]....
        /*0f5c*/ 	.word	0x0500000f


	//   ....[210]....
        /*0f60*/ 	.word	0x0500000f


	//   ....[211]....
        /*0f64*/ 	.word	0x0500000f


	//   ....[212]....
        /*0f68*/ 	.word	0x0500000f


	//   ....[213]....
        /*0f6c*/ 	.word	0x0500000f


	//   ....[214]....
        /*0f70*/ 	.word	0x0500000f


	//   ....[215]....
        /*0f74*/ 	.word	0x0500000f


	//   ....[216]....
        /*0f78*/ 	.word	0x0500000f


	//   ....[217]....
        /*0f7c*/ 	.word	0x0500000f


	//   ....[218]....
        /*0f80*/ 	.word	0x0500000f


	//   ....[219]....
        /*0f84*/ 	.word	0x0500000f


	//   ....[220]....
        /*0f88*/ 	.word	0x0500000f


	//   ....[221]....
        /*0f8c*/ 	.word	0x0500000f


	//   ....[222]....
        /*0f90*/ 	.word	0x0500000f


	//   ....[223]....
        /*0f94*/ 	.word	0x0500000f


	//   ....[224]....
        /*0f98*/ 	.word	0x0500000f


	//   ....[225]....
        /*0f9c*/ 	.word	0x0500000f


	//   ....[226]....
        /*0fa0*/ 	.word	0x0500000f


	//   ....[227]....
        /*0fa4*/ 	.word	0x0500000f


	//   ....[228]....
        /*0fa8*/ 	.word	0x0500000f


	//   ....[229]....
        /*0fac*/ 	.word	0x0500000f


	//   ....[230]....
        /*0fb0*/ 	.word	0x0500000f


	//   ....[231]....
        /*0fb4*/ 	.word	0x0500000f


	//   ....[232]....
        /*0fb8*/ 	.word	0x0500000f


	//   ....[233]....
        /*0fbc*/ 	.word	0x0500000f


	//   ....[234]....
        /*0fc0*/ 	.word	0x0500000f


	//   ....[235]....
        /*0fc4*/ 	.word	0x0500000f


	//   ....[236]....
        /*0fc8*/ 	.word	0x0500000f


	//   ....[237]....
        /*0fcc*/ 	.word	0x0500000f


	//   ....[238]....
        /*0fd0*/ 	.word	0x0500000f


	//   ....[239]....
        /*0fd4*/ 	.word	0x0500000f


	//   ....[240]....
        /*0fd8*/ 	.word	0x0500000f


	//   ....[241]....
        /*0fdc*/ 	.word	0x0500000f


	//   ....[242]....
        /*0fe0*/ 	.word	0x0500000f


	//   ....[243]....
        /*0fe4*/ 	.word	0x0500000f


	//   ....[244]....
        /*0fe8*/ 	.word	0x0500000f


	//   ....[245]....
        /*0fec*/ 	.word	0x0500000f


	//   ....[246]....
        /*0ff0*/ 	.word	0x0500000f


	//   ....[247]....
        /*0ff4*/ 	.word	0x0500000f


	//   ....[248]....
        /*0ff8*/ 	.word	0x0500000f


	//   ....[249]....
        /*0ffc*/ 	.word	0x0500000f


	//   ....[250]....
        /*1000*/ 	.word	0x0500000f


	//   ....[251]....
        /*1004*/ 	.word	0x0500000f


	//   ....[252]....
        /*1008*/ 	.word	0x0500000f


	//   ....[253]....
        /*100c*/ 	.word	0x0500000f


	//   ....[254]....
        /*1010*/ 	.word	0x0500000f


	//   ....[255]....
        /*1014*/ 	.word	0x0500000f


	//   ....[0]....
        /*1018*/ 	.word	0x0500000f


	//   ....[1]....
        /*101c*/ 	.word	0x0500000f


	//   ....[2]....
        /*1020*/ 	.word	0x0500000f


	//   ....[3]....
        /*1024*/ 	.word	0x0500000f


	//   ....[4]....
        /*1028*/ 	.word	0x0500000f


	//   ....[5]....
        /*102c*/ 	.word	0x0500000f


	//   ....[6]....
        /*1030*/ 	.word	0x0500000f


	//   ....[7]....
        /*1034*/ 	.word	0x0500000f


	//   ....[8]....
        /*1038*/ 	.word	0x0500000f


	//   ....[9]....
        /*103c*/ 	.word	0x0500000f


	//   ....[10]....
        /*1040*/ 	.word	0x0500000f


	//   ....[11]....
        /*1044*/ 	.word	0x0500000f


	//   ....[12]....
        /*1048*/ 	.word	0x0500000f


	//   ....[13]....
        /*104c*/ 	.word	0x0500000f


	//   ....[14]....
        /*1050*/ 	.word	0x0500000f


	//   ....[15]....
        /*1054*/ 	.word	0x0500000f


	//   ....[16]....
        /*1058*/ 	.word	0x0500000f


	//   ....[17]....
        /*105c*/ 	.word	0x0500000f


	//   ....[18]....
        /*1060*/ 	.word	0x0500000f


	//   ....[19]....
        /*1064*/ 	.word	0x0500000f


	//   ....[20]....
        /*1068*/ 	.word	0x0500000f


	//   ....[21]....
        /*106c*/ 	.word	0x0500000f


	//   ....[22]....
        /*1070*/ 	.word	0x0500000f


	//   ....[23]....
        /*1074*/ 	.word	0x0500000f


	//   ....[24]....
        /*1078*/ 	.word	0x0500000f


	//   ....[25]....
        /*107c*/ 	.word	0x0500000f


	//   ....[26]....
        /*1080*/ 	.word	0x0500000f


	//   ....[27]....
        /*1084*/ 	.word	0x0500000f


	//   ....[28]....
        /*1088*/ 	.word	0x0500000f


	//   ....[29]....
        /*108c*/ 	.word	0x0500000f


	//   ....[30]....
        /*1090*/ 	.word	0x0500000f


	//   ....[31]....
        /*1094*/ 	.word	0x0500000f


	//   ....[32]....
        /*1098*/ 	.word	0x0500000f


	//   ....[33]....
        /*109c*/ 	.word	0x0500000f


	//   ....[34]....
        /*10a0*/ 	.word	0x0500000f


	//   ....[35]....
        /*10a4*/ 	.word	0x0500000f


	//   ....[36]....
        /*10a8*/ 	.word	0x0500000f


	//   ....[37]....
        /*10ac*/ 	.word	0x0500000f


	//   ....[38]....
        /*10b0*/ 	.word	0x0500000f


	//   ....[39]....
        /*10b4*/ 	.word	0x0500000f


	//   ....[40]....
        /*10b8*/ 	.word	0x0500000f


	//   ....[41]....
        /*10bc*/ 	.word	0x0500000f


	//   ....[42]....
        /*10c0*/ 	.word	0x0500000f


	//   ....[43]....
        /*10c4*/ 	.word	0x0500000f


	//   ....[44]....
        /*10c8*/ 	.word	0x0500000f


	//   ....[45]....
        /*10cc*/ 	.word	0x0500000f


	//   ....[46]....
        /*10d0*/ 	.word	0x0500000f


	//   ....[47]....
        /*10d4*/ 	.word	0x0500000f


	//   ....[48]....
        /*10d8*/ 	.word	0x0500000f


	//   ....[49]....
        /*10dc*/ 	.word	0x0500000f


	//   ....[50]....
        /*10e0*/ 	.word	0x0500000f


	//   ....[51]....
        /*10e4*/ 	.word	0x0500000f


	//   ....[52]....
        /*10e8*/ 	.word	0x0500000f


	//   ....[53]....
        /*10ec*/ 	.word	0x0500000f


	//   ....[54]....
        /*10f0*/ 	.word	0x0500000f


	//   ....[55]....
        /*10f4*/ 	.word	0x0500000f


	//   ....[56]....
        /*10f8*/ 	.word	0x0500000f


	//   ....[57]....
        /*10fc*/ 	.word	0x0500000f


	//   ....[58]....
        /*1100*/ 	.word	0x0500000f


	//   ....[59]....
        /*1104*/ 	.word	0x0500000f


	//   ....[60]....
        /*1108*/ 	.word	0x0500000f


	//   ....[61]....
        /*110c*/ 	.word	0x0500000f


	//   ....[62]....
        /*1110*/ 	.word	0x0500000f


	//   ....[63]....
        /*1114*/ 	.word	0x0500000f


	//   ....[64]....
        /*1118*/ 	.word	0x0500000f


	//   ....[65]....
        /*111c*/ 	.word	0x0500000f


	//   ....[66]....
        /*1120*/ 	.word	0x0500000f


	//   ....[67]....
        /*1124*/ 	.word	0x0500000f


	//   ....[68]....
        /*1128*/ 	.word	0x0500000f


	//   ....[69]....
        /*112c*/ 	.word	0x0500000f


	//   ....[70]....
        /*1130*/ 	.word	0x0500000f


	//----- nvinfo : EIATTR_COOP_GROUP_INSTR_OFFSETS
	.align		4
.L_1252:
        /*1134*/ 	.byte	0x04, 0x28
        /*1136*/ 	.short	(.L_1254 - .L_1253)


	//   ....[0]....
.L_1253:
        /*1138*/ 	.word	0x00000060


	//   ....[1]....
        /*113c*/ 	.word	0x00000130


	//   ....[2]....
        /*1140*/ 	.word	0x000001f0


	//   ....[3]....
        /*1144*/ 	.word	0x000003c0


	//   ....[4]....
        /*1148*/ 	.word	0x00000520


	//   ....[5]....
        /*114c*/ 	.word	0x00000640


	//   ....[6]....
        /*1150*/ 	.word	0x000007a0


	//   ....[7]....
        /*1154*/ 	.word	0x00003840


	//   ....[8]....
        /*1158*/ 	.word	0x00003850


	//   ....[9]....
        /*115c*/ 	.word	0x00003fe0


	//   ....[10]....
        /*1160*/ 	.word	0x00003ff0


	//   ....[11]....
        /*1164*/ 	.word	0x00004c20


	//   ....[12]....
        /*1168*/ 	.word	0x00004c30


	//   ....[13]....
        /*116c*/ 	.word	0x00005410


	//   ....[14]....
        /*1170*/ 	.word	0x00005420


	//   ....[15]....
        /*1174*/ 	.word	0x00005e40


	//   ....[16]....
        /*1178*/ 	.word	0x00005e50


	//   ....[17]....
        /*117c*/ 	.word	0x00005f60


	//   ....[18]....
        /*1180*/ 	.word	0x00005f70


	//   ....[19]....
        /*1184*/ 	.word	0x00006340


	//   ....[20]....
        /*1188*/ 	.word	0x00006370


	//   ....[21]....
        /*118c*/ 	.word	0x00006640


	//   ....[22]....
        /*1190*/ 	.word	0x00006660


	//   ....[23]....
        /*1194*/ 	.word	0x00007210


	//   ....[24]....
        /*1198*/ 	.word	0x00007810


	//   ....[25]....
        /*119c*/ 	.word	0x00007820


	//   ....[26]....
        /*11a0*/ 	.word	0x00007830


	//   ....[27]....
        /*11a4*/ 	.word	0x00007840


	//   ....[28]....
        /*11a8*/ 	.word	0x00008840


	//   ....[29]....
        /*11ac*/ 	.word	0x00008850


	//   ....[30]....
        /*11b0*/ 	.word	0x00008860


	//   ....[31]....
        /*11b4*/ 	.word	0x00008870


	//   ....[32]....
        /*11b8*/ 	.word	0x0000b140


	//   ....[33]....
        /*11bc*/ 	.word	0x0000b1e0


	//   ....[34]....
        /*11c0*/ 	.word	0x0000b220


	//   ....[35]....
        /*11c4*/ 	.word	0x0000b2d0


	//   ....[36]....
        /*11c8*/ 	.word	0x0000cfe0


	//   ....[37]....
        /*11cc*/ 	.word	0x0000d000


	//   ....[38]....
        /*11d0*/ 	.word	0x0000d8a0


	//   ....[39]....
        /*11d4*/ 	.word	0x0000d900


	//   ....[40]....
        /*11d8*/ 	.word	0x0000e8b0


	//   ....[41]....
        /*11dc*/ 	.word	0x0000e940


	//   ....[42]....
        /*11e0*/ 	.word	0x0000ea90


	//   ....[43]....
        /*11e4*/ 	.word	0x0000ec60


	//   ....[44]....
        /*11e8*/ 	.word	0x000103e0


	//   ....[45]....
        /*11ec*/ 	.word	0x00010400


	//   ....[46]....
        /*11f0*/ 	.word	0x00010410


	//   ....[47]....
        /*11f4*/ 	.word	0x00010420


	//   ....[48]....
        /*11f8*/ 	.word	0x00010e40


	//   ....[49]....
        /*11fc*/ 	.word	0x00010e50


	//   ....[50]....
        /*1200*/ 	.word	0x00011080


	//   ....[51]....
        /*1204*/ 	.word	0x00011090


	//   ....[52]....
        /*1208*/ 	.word	0x000112c0


	//   ....[53]....
        /*120c*/ 	.word	0x000112d0


	//   ....[54]....
        /*1210*/ 	.word	0x00011500


	//   ....[55]....
        /*1214*/ 	.word	0x00011510


	//   ....[56]....
        /*1218*/ 	.word	0x000119e0


	//   ....[57]....
        /*121c*/ 	.word	0x000119f0


	//   ....[58]....
        /*1220*/ 	.word	0x00012670


	//   ....[59]....
        /*1224*/ 	.word	0x00012680


	//   ....[60]....
        /*1228*/ 	.word	0x00013cc0


	//   ....[61]....
        /*122c*/ 	.word	0x00013cd0


	//   ....[62]....
        /*1230*/ 	.word	0x00013f10


	//   ....[63]....
        /*1234*/ 	.word	0x00013f20


	//   ....[64]....
        /*1238*/ 	.word	0x00014150


	//   ....[65]....
        /*123c*/ 	.word	0x00014160


	//   ....[66]....
        /*1240*/ 	.word	0x00014390


	//   ....[67]....
        /*1244*/ 	.word	0x000143a0


	//   ....[68]....
        /*1248*/ 	.word	0x00014630


	//   ....[69]....
        /*124c*/ 	.word	0x00014840


	//   ....[70]....
        /*1250*/ 	.word	0x00014870


	//   ....[71]....
        /*1254*/ 	.word	0x000148a0


	//   ....[72]....
        /*1258*/ 	.word	0x000148d0


	//   ....[73]....
        /*125c*/ 	.word	0x00014900


	//   ....[74]....
        /*1260*/ 	.word	0x00014930


	//   ....[75]....
        /*1264*/ 	.word	0x00014ac0


	//   ....[76]....
        /*1268*/ 	.word	0x00014af0


	//   ....[77]....
        /*126c*/ 	.word	0x00014b20


	//   ....[78]....
        /*1270*/ 	.word	0x00014b50


	//   ....[79]....
        /*1274*/ 	.word	0x00014b80


	//   ....[80]....
        /*1278*/ 	.word	0x00014bb0


	//   ....[81]....
        /*127c*/ 	.word	0x00014c40


	//   ....[82]....
        /*1280*/ 	.word	0x00014c70


	//   ....[83]....
        /*1284*/ 	.word	0x00014c80


	//   ....[84]....
        /*1288*/ 	.word	0x00014d10


	//   ....[85]....
        /*128c*/ 	.word	0x00015cb0


	//   ....[86]....
        /*1290*/ 	.word	0x00017d60


	//   ....[87]....
        /*1294*/ 	.word	0x00017d80


	//   ....[88]....
        /*1298*/ 	.word	0x00017e10


	//   ....[89]....
        /*129c*/ 	.word	0x00017e30


	//   ....[90]....
        /*12a0*/ 	.word	0x00017eb0


	//   ....[91]....
        /*12a4*/ 	.word	0x00017ed0


	//   ....[92]....
        /*12a8*/ 	.word	0x00017f50


	//   ....[93]....
        /*12ac*/ 	.word	0x00017f70


	//   ....[94]....
        /*12b0*/ 	.word	0x00017ff0


	//   ....[95]....
        /*12b4*/ 	.word	0x00018010


	//   ....[96]....
        /*12b8*/ 	.word	0x00018020


	//   ....[97]....
        /*12bc*/ 	.word	0x00018030


	//   ....[98]....
        /*12c0*/ 	.word	0x000187d0


	//   ....[99]....
        /*12c4*/ 	.word	0x00018800


	//   ....[100]....
        /*12c8*/ 	.word	0x00018900


	//   ....[101]....
        /*12cc*/ 	.word	0x00018910


	//   ....[102]....
        /*12d0*/ 	.word	0x00018990


	//   ....[103]....
        /*12d4*/ 	.word	0x000189a0


	//   ....[104]....
        /*12d8*/ 	.word	0x000189b0


	//   ....[105]....
        /*12dc*/ 	.word	0x00018a50


	//   ....[106]....
        /*12e0*/ 	.word	0x00018a80


	//   ....[107]....
        /*12e4*/ 	.word	0x00018b00


	//   ....[108]....
        /*12e8*/ 	.word	0x00018b30


	//   ....[109]....
        /*12ec*/ 	.word	0x00018bb0


	//   ....[110]....
        /*12f0*/ 	.word	0x00018be0


	//   ....[111]....
        /*12f4*/ 	.word	0x00018c00


	//   ....[112]....
        /*12f8*/ 	.word	0x00018c50


	//   ....[113]....
        /*12fc*/ 	.word	0x00018c60


	//   ....[114]....
        /*1300*/ 	.word	0x00019320


	//   ....[115]....
        /*1304*/ 	.word	0x00019350


	//   ....[116]....
        /*1308*/ 	.word	0x00019370


	//   ....[117]....
        /*130c*/ 	.word	0x00019440


	//   ....[118]....
        /*1310*/ 	.word	0x00019470


	//   ....[119]....
        /*1314*/ 	.word	0x000194e0


	//   ....[120]....
        /*1318*/ 	.word	0x00019550


	//   ....[121]....
        /*131c*/ 	.word	0x00019560


	//   ....[122]....
        /*1320*/ 	.word	0x000195e0


	//   ....[123]....
        /*1324*/ 	.word	0x000195f0


	//   ....[124]....
        /*1328*/ 	.word	0x00019670


	//   ....[125]....
        /*132c*/ 	.word	0x00019680


	//   ....[126]....
        /*1330*/ 	.word	0x00019700


	//   ....[127]....
        /*1334*/ 	.word	0x00019710


	//   ....[128]....
        /*1338*/ 	.word	0x00019790


	//   ....[129]....
        /*133c*/ 	.word	0x000197a0


	//   ....[130]....
        /*1340*/ 	.word	0x00019cb0


	//   ....[131]....
        /*1344*/ 	.word	0x00019cd0


	//   ....[132]....
        /*1348*/ 	.word	0x00019d30


	//   ....[133]....
        /*134c*/ 	.word	0x00019de0


	//   ....[134]....
        /*1350*/ 	.word	0x00019df0


	//   ....[135]....
        /*1354*/ 	.word	0x00019e20


	//   ....[136]....
        /*1358*/ 	.word	0x00019eb0


	//   ....[137]....
        /*135c*/ 	.word	0x00019f60


	//   ....[138]....
        /*1360*/ 	.word	0x00019f70


	//   ....[139]....
        /*1364*/ 	.word	0x00019fa0


	//   ....[140]....
        /*1368*/ 	.word	0x00019fb0


	//   ....[141]....
        /*136c*/ 	.word	0x0001a040


	//   ....[142]....
        /*1370*/ 	.word	0x0001a760


	//   ....[143]....
        /*1374*/ 	.word	0x0001a780


	//   ....[144]....
        /*1378*/ 	.word	0x0001a7d0


	//   ....[145]....
        /*137c*/ 	.word	0x0001a7e0


	//   ....[146]....
        /*1380*/ 	.word	0x0001a820


	//   ....[147]....
        /*1384*/ 	.word	0x0001a830


	//   ....[148]....
        /*1388*/ 	.word	0x0001a870


	//   ....[149]....
        /*138c*/ 	.word	0x0001a880


	//   ....[150]....
        /*1390*/ 	.word	0x0001a8c0


	//   ....[151]....
        /*1394*/ 	.word	0x0001a8d0


	//   ....[152]....
        /*1398*/ 	.word	0x0001a8e0


	//   ....[153]....
        /*139c*/ 	.word	0x0001a920


	//   ....[154]....
        /*13a0*/ 	.word	0x0001ac50


	//   ....[155]....
        /*13a4*/ 	.word	0x0001ac70


	//   ....[156]....
        /*13a8*/ 	.word	0x0001ac80


	//   ....[157]....
        /*13ac*/ 	.word	0x0001aca0


	//   ....[158]....
        /*13b0*/ 	.word	0x0001ad10


	//   ....[159]....
        /*13b4*/ 	.word	0x0001ad30


	//   ....[160]....
        /*13b8*/ 	.word	0x0001ad90


	//   ....[161]....
        /*13bc*/ 	.word	0x0001adb0


	//   ....[162]....
        /*13c0*/ 	.word	0x0001ae10


	//   ....[163]....
        /*13c4*/ 	.word	0x0001ae30


	//   ....[164]....
        /*13c8*/ 	.word	0x0001ae90


	//   ....[165]....
        /*13cc*/ 	.word	0x0001aeb0


	//   ....[166]....
        /*13d0*/ 	.word	0x0001b3f0


	//   ....[167]....
        /*13d4*/ 	.word	0x0001b420


	//   ....[168]....
        /*13d8*/ 	.word	0x0001b480


	//   ....[169]....
        /*13dc*/ 	.word	0x0001b4b0


	//   ....[170]....
        /*13e0*/ 	.word	0x0001b4e0


	//   ....[171]....
        /*13e4*/ 	.word	0x0001b510


	//   ....[172]....
        /*13e8*/ 	.word	0x0001b540


	//   ....[173]....
        /*13ec*/ 	.word	0x0001b570


	//   ....[174]....
        /*13f0*/ 	.word	0x0001b710


	//   ....[175]....
        /*13f4*/ 	.word	0x0001b740


	//   ....[176]....
        /*13f8*/ 	.word	0x0001b770


	//   ....[177]....
        /*13fc*/ 	.word	0x0001b7a0


	//   ....[178]....
        /*1400*/ 	.word	0x0001b7d0


	//   ....[179]....
        /*1404*/ 	.word	0x0001b800


	//   ....[180]....
        /*1408*/ 	.word	0x0001b8c0


	//   ....[181]....
        /*140c*/ 	.word	0x0001b8e0


	//   ....[182]....
        /*1410*/ 	.word	0x0001b8f0


	//   ....[183]....
        /*1414*/ 	.word	0x0001b950


	//   ....[184]....
        /*1418*/ 	.word	0x0001bf70


	//   ....[185]....
        /*141c*/ 	.word	0x0001c290


	//   ....[186]....
        /*1420*/ 	.word	0x0001c320


	//   ....[187]....
        /*1424*/ 	.word	0x0001c3c0


	//   ....[188]....
        /*1428*/ 	.word	0x0001c450


	//   ....[189]....
        /*142c*/ 	.word	0x0001c540


	//   ....[190]....
        /*1430*/ 	.word	0x0001c5d0


	//   ....[191]....
        /*1434*/ 	.word	0x0001c670


	//   ....[192]....
        /*1438*/ 	.word	0x0001c700


	//   ....[193]....
        /*143c*/ 	.word	0x0001c7f0


	//   ....[194]....
        /*1440*/ 	.word	0x0001c880


	//   ....[195]....
        /*1444*/ 	.word	0x0001c910


	//   ....[196]....
        /*1448*/ 	.word	0x0001c9a0


	//   ....[197]....
        /*144c*/ 	.word	0x0001ca70


	//   ....[198]....
        /*1450*/ 	.word	0x0001cb10


	//   ....[199]....
        /*1454*/ 	.word	0x0001cba0


	//   ....[200]....
        /*1458*/ 	.word	0x0001cbf0


	//   ....[201]....
        /*145c*/ 	.word	0x0001cc40


	//   ....[202]....
        /*1460*/ 	.word	0x0001cd30


	//   ....[203]....
        /*1464*/ 	.word	0x0001cdc0


	//   ....[204]....
        /*1468*/ 	.word	0x0001ce10


	//   ....[205]....
        /*146c*/ 	.word	0x0001ce60


	//   ....[206]....
        /*1470*/ 	.word	0x0001d0c0


	//   ....[207]....
        /*1474*/ 	.word	0x0001d110


	//   ....[208]....
        /*1478*/ 	.word	0x0001d1a0


	//   ....[209]....
        /*147c*/ 	.word	0x0001d230


	//   ....[210]....
        /*1480*/ 	.word	0x0001d2c0


	//   ....[211]....
        /*1484*/ 	.word	0x0001d350


	//   ....[212]....
        /*1488*/ 	.word	0x0001d3e0


	//   ....[213]....
        /*148c*/ 	.word	0x0001d470


	//   ....[214]....
        /*1490*/ 	.word	0x0001d4f0


	//   ....[215]....
        /*1494*/ 	.word	0x0001d540


	//   ....[216]....
        /*1498*/ 	.word	0x0001d5e0


	//   ....[217]....
        /*149c*/ 	.word	0x0001d670


	//   ....[218]....
        /*14a0*/ 	.word	0x0001d700


	//   ....[219]....
        /*14a4*/ 	.word	0x0001d750


	//   ....[220]....
        /*14a8*/ 	.word	0x0001d7e0


	//   ....[221]....
        /*14ac*/ 	.word	0x0001d870


	//   ....[222]....
        /*14b0*/ 	.word	0x0001d900


	//   ....[223]....
        /*14b4*/ 	.word	0x0001d990


	//   ....[224]....
        /*14b8*/ 	.word	0x0001da20


	//   ....[225]....
        /*14bc*/ 	.word	0x0001dab0


	//   ....[226]....
        /*14c0*/ 	.word	0x0001db70


	//   ....[227]....
        /*14c4*/ 	.word	0x0001de50


	//   ....[228]....
        /*14c8*/ 	.word	0x0001df40


	//   ....[229]....
        /*14cc*/ 	.word	0x0001dfe0


	//   ....[230]....
        /*14d0*/ 	.word	0x0001e040


	//   ....[231]....
        /*14d4*/ 	.word	0x0001e130


	//   ....[232]....
        /*14d8*/ 	.word	0x0001e1a0


	//   ....[233]....
        /*14dc*/ 	.word	0x0001e290


	//   ....[234]....
        /*14e0*/ 	.word	0x0001e300


	//   ....[235]....
        /*14e4*/ 	.word	0x0001e3f0


	//   ....[236]....
        /*14e8*/ 	.word	0x0001e460


	//   ....[237]....
        /*14ec*/ 	.word	0x0001e550


	//   ....[238]....
        /*14f0*/ 	.word	0x0001e5c0


	//   ....[239]....
        /*14f4*/ 	.word	0x0001e660


	//   ....[240]....
        /*14f8*/ 	.word	0x0001e750


	//   ....[241]....
        /*14fc*/ 	.word	0x0001e810


	//   ....[242]....
        /*1500*/ 	.word	0x0001e870


	//   ....[243]....
        /*1504*/ 	.word	0x0001e960


	//   ....[244]....
        /*1508*/ 	.word	0x0001e9c0


	//   ....[245]....
        /*150c*/ 	.word	0x0001eab0


	//   ....[246]....
        /*1510*/ 	.word	0x0001eb10


	//   ....[247]....
        /*1514*/ 	.word	0x0001ebb0


	//   ....[248]....
        /*1518*/ 	.word	0x0001ec80


	//   ....[249]....
        /*151c*/ 	.word	0x0001ed20


	//   ....[250]....
        /*1520*/ 	.word	0x0001edf0


	//   ....[251]....
        /*1524*/ 	.word	0x0001ee90


	//   ....[252]....
        /*1528*/ 	.word	0x0001ef60


	//   ....[253]....
        /*152c*/ 	.word	0x0001f000


	//   ....[254]....
        /*1530*/ 	.word	0x0001f0b0


	//   ....[255]....
        /*1534*/ 	.word	0x0001f150


	//   ....[0]....
        /*1538*/ 	.word	0x0001f3e0


	//   ....[1]....
        /*153c*/ 	.word	0x0001f4a0


	//   ....[2]....
        /*1540*/ 	.word	0x0001f570


	//   ....[3]....
        /*1544*/ 	.word	0x0001f660


	//   ....[4]....
        /*1548*/ 	.word	0x0001f720


	//   ....[5]....
        /*154c*/ 	.word	0x0001f7e0


	//   ....[6]....
        /*1550*/ 	.word	0x0001f8a0


	//   ....[7]....
        /*1554*/ 	.word	0x0001f960


	//   ....[8]....
        /*1558*/ 	.word	0x0001fa20


	//   ....[9]....
        /*155c*/ 	.word	0x0001fae0


	//   ....[10]....
        /*1560*/ 	.word	0x0001fba0


	//   ....[11]....
        /*1564*/ 	.word	0x0001fc60


	//   ....[12]....
        /*1568*/ 	.word	0x0001fd20


	//   ....[13]....
        /*156c*/ 	.word	0x0001fdd0


	//   ....[14]....
        /*1570*/ 	.word	0x0001fe30


	//   ....[15]....
        /*1574*/ 	.word	0x0001ff10


	//   ....[16]....
        /*1578*/ 	.word	0x00020050


	//   ....[17]....
        /*157c*/ 	.word	0x00020130


	//   ....[18]....
        /*1580*/ 	.word	0x000201c0


	//   ....[19]....
        /*1584*/ 	.word	0x000202d0


	//   ....[20]....
        /*1588*/ 	.word	0x00020330


	//   ....[21]....
        /*158c*/ 	.word	0x00020440


	//   ....[22]....
        /*1590*/ 	.word	0x000204a0


	//   ....[23]....
        /*1594*/ 	.word	0x000205b0


	//   ....[24]....
        /*1598*/ 	.word	0x00020610


	//   ....[25]....
        /*159c*/ 	.word	0x00020720


	//   ....[26]....
        /*15a0*/ 	.word	0x00020780


	//   ....[27]....
        /*15a4*/ 	.word	0x00020840


	//   ....[28]....
        /*15a8*/ 	.word	0x000209a0


	//   ....[29]....
        /*15ac*/ 	.word	0x00020a40


	//   ....[30]....
        /*15b0*/ 	.word	0x00020aa0


	//   ....[31]....
        /*15b4*/ 	.word	0x00020b50


	//   ....[32]....
        /*15b8*/ 	.word	0x00020bb0


	//   ....[33]....
        /*15bc*/ 	.word	0x00020c60


	//   ....[34]....
        /*15c0*/ 	.word	0x00020cc0


	//   ....[35]....
        /*15c4*/ 	.word	0x00020d70


	//   ....[36]....
        /*15c8*/ 	.word	0x00020dd0


	//   ....[37]....
        /*15cc*/ 	.word	0x00020e80


	//   ....[38]....
        /*15d0*/ 	.word	0x00020ee0


	//   ....[39]....
        /*15d4*/ 	.word	0x00020f90


	//   ....[40]....
        /*15d8*/ 	.word	0x00021080


	//   ....[41]....
        /*15dc*/ 	.word	0x00021120


	//   ....[42]....
        /*15e0*/ 	.word	0x00021180


	//   ....[43]....
        /*15e4*/ 	.word	0x00021250


	//   ....[44]....
        /*15e8*/ 	.word	0x000212b0


	//   ....[45]....
        /*15ec*/ 	.word	0x00021380


	//   ....[46]....
        /*15f0*/ 	.word	0x000213e0


	//   ....[47]....
        /*15f4*/ 	.word	0x000214b0


	//   ....[48]....
        /*15f8*/ 	.word	0x00021510


	//   ....[49]....
        /*15fc*/ 	.word	0x000215e0


	//   ....[50]....
        /*1600*/ 	.word	0x00021640


	//   ....[51]....
        /*1604*/ 	.word	0x00021710


	//   ....[52]....
        /*1608*/ 	.word	0x000217a0


	//   ....[53]....
        /*160c*/ 	.word	0x00021840


	//   ....[54]....
        /*1610*/ 	.word	0x000219c0


	//   ....[55]....
        /*1614*/ 	.word	0x00021a30


	//   ....[56]....
        /*1618*/ 	.word	0x00021aa0


	//   ....[57]....
        /*161c*/ 	.word	0x00021b10


	//   ....[58]....
        /*1620*/ 	.word	0x00021b80


	//   ....[59]....
        /*1624*/ 	.word	0x00021c00


	//   ....[60]....
        /*1628*/ 	.word	0x00021c80


	//   ....[61]....
        /*162c*/ 	.word	0x00021d10


	//   ....[62]....
        /*1630*/ 	.word	0x00021d80


	//   ....[63]....
        /*1634*/ 	.word	0x00021df0


	//   ....[64]....
        /*1638*/ 	.word	0x00021e60


	//   ....[65]....
        /*163c*/ 	.word	0x00021ee0


	//   ....[66]....
        /*1640*/ 	.word	0x00021f50


	//   ....[67]....
        /*1644*/ 	.word	0x00021ff0


	//   ....[68]....
        /*1648*/ 	.word	0x00022040


	//   ....[69]....
        /*164c*/ 	.word	0x000220d0


	//   ....[70]....
        /*1650*/ 	.word	0x00022200


	//----- nvinfo : EIATTR_REG_RECONFIG
	.align		4
.L_1254:
        /*1654*/ 	.byte	0x01, 0x54
	.zero		2


	//----- nvinfo : EIATTR_SYSCALL_OFFSETS
	.align		4
        /*1658*/ 	.byte	0x04, 0x46
        /*165a*/ 	.short	(.L_1256 - .L_1255)


	//   ....[0]....
.L_1255:
        /*165c*/ 	.word	0x00002390


	//   ....[1]....
        /*1660*/ 	.word	0x000024e0


	//   ....[2]....
        /*1664*/ 	.word	0x000073b0


	//   ....[3]....
        /*1668*/ 	.word	0x00007730


	//   ....[4]....
        /*166c*/ 	.word	0x00017320


	//   ....[5]....
        /*1670*/ 	.word	0x00017470


	//   ....[6]....
        /*1674*/ 	.word	0x00017560


	//   ....[7]....
        /*1678*/ 	.word	0x000183f0


	//   ....[8]....
        /*167c*/ 	.word	0x00018f30


	//----- nvinfo : EIATTR_MBARRIER_INSTR_OFFSETS
	.align		4
.L_1256:
        /*1680*/ 	.byte	0x04, 0x39
        /*1682*/ 	.short	(.L_1258 - .L_1257)


	//   ....[0]....
.L_1257:
        /*1684*/ 	.word	0x00000260
        /*1688*/ 	.word	0x000000ff
        /*168c*/ 	.word	0x00032400
        /*1690*/ 	.short	0x0100
        /*1692*/ 	.byte	0x08
	.zero		1


	//   ....[1]....
        /*1694*/ 	.word	0x00000270
        /*1698*/ 	.word	0x000000ff
        /*169c*/ 	.word	0x00032410
        /*16a0*/ 	.short	0x0100
        /*16a2*/ 	.byte	0x08
	.zero		1


	//   ....[2]....
        /*16a4*/ 	.word	0x00000280
        /*16a8*/ 	.word	0x000000ff
        /*16ac*/ 	.word	0x00032420
        /*16b0*/ 	.short	0x0100
        /*16b2*/ 	.byte	0x08
	.zero		1


	//   ....[3]....
        /*16b4*/ 	.word	0x00000370
        /*16b8*/ 	.word	0x000000ff
        /*16bc*/ 	.word	0x00032430
        /*16c0*/ 	.short	0x0100
        /*16c2*/ 	.byte	0x08
	.zero		1


	//   ....[4]....
        /*16c4*/ 	.word	0x00000380
        /*16c8*/ 	.word	0x000000ff
        /*16cc*/ 	.word	0x00032440
        /*16d0*/ 	.short	0x0100
        /*16d2*/ 	.byte	0x08
	.zero		1


	//   ....[5]....
        /*16d4*/ 	.word	0x00000390
        /*16d8*/ 	.word	0x000000ff
        /*16dc*/ 	.word	0x00032438
        /*16e0*/ 	.short	0x0100
        /*16e2*/ 	.byte	0x08
	.zero		1


	//   ....[6]....
        /*16e4*/ 	.word	0x000003a0
        /*16e8*/ 	.word	0x000000ff
        /*16ec*/ 	.word	0x00032448
        /*16f0*/ 	.short	0x0100
        /*16f2*/ 	.byte	0x08
	.zero		1


	//   ....[7]....
        /*16f4*/ 	.word	0x000004d0
        /*16f8*/ 	.word	0x000000ff
        /*16fc*/ 	.word	0x00032450
        /*1700*/ 	.short	0x0100
        /*1702*/ 	.byte	0x08
	.zero		1


	//   ....[8]....
        /*1704*/ 	.word	0x000004e0
        /*1708*/ 	.word	0x000000ff
        /*170c*/ 	.word	0x00032460
        /*1710*/ 	.short	0x0100
        /*1712*/ 	.byte	0x08
	.zero		1


	//   ....[9]....
        /*1714*/ 	.word	0x000004f0
        /*1718*/ 	.word	0x000000ff
        /*171c*/ 	.word	0x00032458
        /*1720*/ 	.short	0x0100
        /*1722*/ 	.byte	0x08
	.zero		1


	//   ....[10]....
        /*1724*/ 	.word	0x00000500
        /*1728*/ 	.word	0x000000ff
        /*172c*/ 	.word	0x00032468
        /*1730*/ 	.short	0x0100
        /*1732*/ 	.byte	0x08
	.zero		1


	//   ....[11]....
        /*1734*/ 	.word	0x000005f0
        /*1738*/ 	.word	0x000000ff
        /*173c*/ 	.word	0x00032470
        /*1740*/ 	.short	0x0100
        /*1742*/ 	.byte	0x06
	.zero		1


	//   ....[12]....
        /*1744*/ 	.word	0x00000600
        /*1748*/ 	.word	0x000000ff
        /*174c*/ 	.word	0x00032480
        /*1750*/ 	.short	0x0100
        /*1752*/ 	.byte	0x06
	.zero		1


	//   ....[13]....
        /*1754*/ 	.word	0x00000610
        /*1758*/ 	.word	0x000000ff
        /*175c*/ 	.word	0x00032478
        /*1760*/ 	.short	0x0100
        /*1762*/ 	.byte	0x06
	.zero		1


	//   ....[14]....
        /*1764*/ 	.word	0x00000620
        /*1768*/ 	.word	0x000000ff
        /*176c*/ 	.word	0x00032488
        /*1770*/ 	.short	0x0100
        /*1772*/ 	.byte	0x06
	.zero		1


	//   ....[15]....
        /*1774*/ 	.word	0x00000750
        /*1778*/ 	.word	0x000000ff
        /*177c*/ 	.word	0x00032490
        /*1780*/ 	.short	0x0100
        /*1782*/ 	.byte	0x08
	.zero		1


	//   ....[16]....
        /*1784*/ 	.word	0x00000760
        /*1788*/ 	.word	0x000000ff
        /*178c*/ 	.word	0x000324a0
        /*1790*/ 	.short	0x0100
        /*1792*/ 	.byte	0x08
	.zero		1


	//   ....[17]....
        /*1794*/ 	.word	0x00000770
        /*1798*/ 	.word	0x000000ff
        /*179c*/ 	.word	0x00032498
        /*17a0*/ 	.short	0x0100
        /*17a2*/ 	.byte	0x08
	.zero		1


	//   ....[18]....
        /*17a4*/ 	.word	0x00000780
        /*17a8*/ 	.word	0x000000ff
        /*17ac*/ 	.word	0x000324a8
        /*17b0*/ 	.short	0x0100
        /*17b2*/ 	.byte	0x08
	.zero		1


	//   ....[19]....
        /*17b4*/ 	.word	0x000008b0
        /*17b8*/ 	.word	0x000000ff
        /*17bc*/ 	.word	0x000324b0
        /*17c0*/ 	.short	0x0100
        /*17c2*/ 	.byte	0x08
	.zero		1


	//   ....[20]....
        /*17c4*/ 	.word	0x000008c0
        /*17c8*/ 	.word	0x000000ff
        /*17cc*/ 	.word	0x000324c0
        /*17d0*/ 	.short	0x0100
        /*17d2*/ 	.byte	0x08
	.zero		1


	//   ....[21]....
        /*17d4*/ 	.word	0x000008d0
        /*17d8*/ 	.word	0x000000ff
        /*17dc*/ 	.word	0x000324b8
        /*17e0*/ 	.short	0x0100
        /*17e2*/ 	.byte	0x08
	.zero		1


	//   ....[22]....
        /*17e4*/ 	.word	0x000008e0
        /*17e8*/ 	.word	0x000000ff
        /*17ec*/ 	.word	0x000324c8
        /*17f0*/ 	.short	0x0100
        /*17f2*/ 	.byte	0x08
	.zero		1


	//   ....[23]....
        /*17f4*/ 	.word	0x000037f0
        /*17f8*/ 	.word	0x00000000
        /*17fc*/ 	.word	0x00032490
        /*1800*/ 	.short	0x010a
        /*1802*/ 	.byte	0x3f
	.zero		1


	//   ....[24]....
        /*1804*/ 	.word	0x00004bc0
        /*1808*/ 	.word	0x00000000
        /*180c*/ 	.word	0x00032490
        /*1810*/ 	.short	0x010a
        /*1812*/ 	.byte	0x3f
	.zero		1


	//   ....[25]....
        /*1814*/ 	.word	0x00005ca0
        /*1818*/ 	.word	0x00000000
        /*181c*/ 	.word	0x00032490
        /*1820*/ 	.short	0x010a
        /*1822*/ 	.byte	0x3f
	.zero		1


	//   ....[26]....
        /*1824*/ 	.word	0x00006140
        /*1828*/ 	.word	0x0000000b
        /*182c*/ 	.word	0x00000000
        /*1830*/ 	.short	0x0101
        /*1832*/ 	.byte	0x3f
	.zero		1


	//   ....[27]....
        /*1834*/ 	.word	0x00006180
        /*1838*/ 	.word	0x00000000
        /*183c*/ 	.word	0x000324b0
        /*1840*/ 	.short	0x010a
        /*1842*/ 	.byte	0x3f
	.zero		1


	//   ....[28]....
        /*1844*/ 	.word	0x000069d0
        /*1848*/ 	.word	0x00000000
        /*184c*/ 	.word	0x00000000
        /*1850*/ 	.short	0x0101
        /*1852*/ 	.byte	0x3f
	.zero		1


	//   ....[29]....
        /*1854*/ 	.word	0x00007450
        /*1858*/ 	.word	0x00000013
        /*185c*/ 	.word	0x00032400
        /*1860*/ 	.short	0x010a
        /*1862*/ 	.byte	0x3f
	.zero		1


	//   ....[30]....
        /*1864*/ 	.word	0x000074a0
        /*1868*/ 	.word	0x00000013
        /*186c*/ 	.word	0x00032400
        /*1870*/ 	.short	0x010a
        /*1872*/ 	.byte	0x3f
	.zero		1


	//   ....[31]....
        /*1874*/ 	.word	0x00007ad0
        /*1878*/ 	.word	0x00000013
        /*187c*/ 	.word	0x00032400
        /*1880*/ 	.short	0x010a
        /*1882*/ 	.byte	0x3f
	.zero		1


	//   ....[32]....
        /*1884*/ 	.word	0x00008a40
        /*1888*/ 	.word	0x00000013
        /*188c*/ 	.word	0x00032400
        /*1890*/ 	.short	0x010a
        /*1892*/ 	.byte	0x3f
	.zero		1


	//   ....[33]....
        /*1894*/ 	.word	0x00009900
        /*1898*/ 	.word	0x00000004
        /*189c*/ 	.word	0x00032430
        /*18a0*/ 	.short	0x010a
        /*18a2*/ 	.byte	0x3f
	.zero		1


	//   ....[34]....
        /*18a4*/ 	.word	0x000099b0
        /*18a8*/ 	.word	0x00000004
        /*18ac*/ 	.word	0x00032430
        /*18b0*/ 	.short	0x010a
        /*18b2*/ 	.byte	0x3f
	.zero		1


	//   ....[35]....
        /*18b4*/ 	.word	0x00009cb0
        /*18b8*/ 	.word	0x00000013
        /*18bc*/ 	.word	0x00032410
        /*18c0*/ 	.short	0x010a
        /*18c2*/ 	.byte	0x3f
	.zero		1


	//   ....[36]....
        /*18c4*/ 	.word	0x00009d00
        /*18c8*/ 	.word	0x00000004
        /*18cc*/ 	.word	0x00032450
        /*18d0*/ 	.short	0x010a
        /*18d2*/ 	.byte	0x3f
	.zero		1


	//   ....[37]....
        /*18d4*/ 	.word	0x00009d40
        /*18d8*/ 	.word	0x00000004
        /*18dc*/ 	.word	0x00032450
        /*18e0*/ 	.short	0x010a
        /*18e2*/ 	.byte	0x3f
	.zero		1


	//   ....[38]....
        /*18e4*/ 	.word	0x0000b6c0
        /*18e8*/ 	.word	0x0000000b
        /*18ec*/ 	.word	0x00000000
        /*18f0*/ 	.short	0x0101
        /*18f2*/ 	.byte	0x3f
	.zero		1


	//   ....[39]....
        /*18f4*/ 	.word	0x0000c080
        /*18f8*/ 	.word	0x00000004
        /*18fc*/ 	.word	0x00000000
        /*1900*/ 	.short	0x0101
        /*1902*/ 	.byte	0x3f
	.zero		1


	//   ....[40]....
        /*1904*/ 	.word	0x0000c1b0
        /*1908*/ 	.word	0x00000004
        /*190c*/ 	.word	0x00032430
        /*1910*/ 	.short	0x010a
        /*1912*/ 	.byte	0x3f
	.zero		1


	//   ....[41]....
        /*1914*/ 	.word	0x0000c220
        /*1918*/ 	.word	0x00000004
        /*191c*/ 	.word	0x00032430
        /*1920*/ 	.short	0x010a
        /*1922*/ 	.byte	0x3f
	.zero		1


	//   ....[42]....
        /*1924*/ 	.word	0x0000c490
        /*1928*/ 	.word	0x00000004
        /*192c*/ 	.word	0x00032450
        /*1930*/ 	.short	0x010a
        /*1932*/ 	.byte	0x3f
	.zero		1


	//   ....[43]....
        /*1934*/ 	.word	0x0000c4d0
        /*1938*/ 	.word	0x00000004
        /*193c*/ 	.word	0x00032450
        /*1940*/ 	.short	0x010a
        /*1942*/ 	.byte	0x3f
	.zero		1


	//   ....[44]....
        /*1944*/ 	.word	0x0000dcd0
        /*1948*/ 	.word	0x00000007
        /*194c*/ 	.word	0x00000000
        /*1950*/ 	.short	0x0101
        /*1952*/ 	.byte	0x3f
	.zero		1


	//   ....[45]....
        /*1954*/ 	.word	0x0000e870
        /*1958*/ 	.word	0x00000004
        /*195c*/ 	.word	0x00000000
        /*1960*/ 	.short	0x0101
        /*1962*/ 	.byte	0x3f
	.zero		1


	//   ....[46]....
        /*1964*/ 	.word	0x00010de0
        /*1968*/ 	.word	0x00000003
        /*196c*/ 	.word	0x00000000
        /*1970*/ 	.short	0x0101
        /*1972*/ 	.byte	0x3f
	.zero		1


	//   ....[47]....
        /*1974*/ 	.word	0x00011840
        /*1978*/ 	.word	0x00000009
        /*197c*/ 	.word	0x00000000
        /*1980*/ 	.short	0x0101
        /*1982*/ 	.byte	0x3f
	.zero		1


	//   ....[48]....
        /*1984*/ 	.word	0x00015d90
        /*1988*/ 	.word	0x00000016
        /*198c*/ 	.word	0x00032420
        /*1990*/ 	.short	0x010a
        /*1992*/ 	.byte	0x3f
	.zero		1


	//   ....[49]....
        /*1994*/ 	.word	0x00015e20
        /*1998*/ 	.word	0x00000007
        /*199c*/ 	.word	0x000324a0
        /*19a0*/ 	.short	0x010a
        /*19a2*/ 	.byte	0x3f
	.zero		1


	//   ....[50]....
        /*19a4*/ 	.word	0x00016070
        /*19a8*/ 	.word	0x00000007
        /*19ac*/ 	.word	0x000324c0
        /*19b0*/ 	.short	0x010a
        /*19b2*/ 	.byte	0x3f
	.zero		1


	//   ....[51]....
        /*19b4*/ 	.word	0x00016680
        /*19b8*/ 	.word	0x00000006
        /*19bc*/ 	.word	0x000324a0
        /*19c0*/ 	.short	0x010a
        /*19c2*/ 	.byte	0x3f
	.zero		1


	//   ....[52]....
        /*19c4*/ 	.word	0x000168c0
        /*19c8*/ 	.word	0x00000006
        /*19cc*/ 	.word	0x000324c0
        /*19d0*/ 	.short	0x010a
        /*19d2*/ 	.byte	0x3f
	.zero		1


	//   ....[53]....
        /*19d4*/ 	.word	0x00017b10
        /*19d8*/ 	.word	0x0000001d
        /*19dc*/ 	.word	0x00032440
        /*19e0*/ 	.short	0x010a
        /*19e2*/ 	.byte	0x3f
	.zero		1


	//   ....[54]....
        /*19e4*/ 	.word	0x00018130
        /*19e8*/ 	.word	0x0000001d
        /*19ec*/ 	.word	0x00032430
        /*19f0*/ 	.short	0x0107
        /*19f2*/ 	.byte	0x3f
	.zero		1


	//   ....[55]....
        /*19f4*/ 	.word	0x00018200
        /*19f8*/ 	.word	0x0000001d
        /*19fc*/ 	.word	0x00032430
        /*1a00*/ 	.short	0x0101
        /*1a02*/ 	.byte	0x3f
	.zero		1


	//   ....[56]....
        /*1a04*/ 	.word	0x00018d70
        /*1a08*/ 	.word	0x00000016
        /*1a0c*/ 	.word	0x00032400
        /*1a10*/ 	.short	0x0107
        /*1a12*/ 	.byte	0x3f
	.zero		1


	//   ....[57]....
        /*1a14*/ 	.word	0x00018e00
        /*1a18*/ 	.word	0x00000016
        /*1a1c*/ 	.word	0x00032400
        /*1a20*/ 	.short	0x0101
        /*1a22*/ 	.byte	0x3f
	.zero		1


	//   ....[58]....
        /*1a24*/ 	.word	0x00019890
        /*1a28*/ 	.word	0x00000016
        /*1a2c*/ 	.word	0x00032410
        /*1a30*/ 	.short	0x0107
        /*1a32*/ 	.byte	0x3f
	.zero		1


	//   ....[59]....
        /*1a34*/ 	.word	0x00019990
        /*1a38*/ 	.word	0x00000016
        /*1a3c*/ 	.word	0x00032410
        /*1a40*/ 	.short	0x0101
        /*1a42*/ 	.byte	0x3f
	.zero		1


	//   ....[60]....
        /*1a44*/ 	.word	0x000199b0
        /*1a48*/ 	.word	0x00000016
        /*1a4c*/ 	.word	0x00032420
        /*1a50*/ 	.short	0x010a
        /*1a52*/ 	.byte	0x3f
	.zero		1


	//   ....[61]....
        /*1a54*/ 	.word	0x00019a40
        /*1a58*/ 	.word	0x0000001d
        /*1a5c*/ 	.word	0x00032460
        /*1a60*/ 	.short	0x010a
        /*1a62*/ 	.byte	0x3f
	.zero		1


	//   ....[62]....
        /*1a64*/ 	.word	0x0001a1c0
        /*1a68*/ 	.word	0x0000001d
        /*1a6c*/ 	.word	0x00032450
        /*1a70*/ 	.short	0x0107
        /*1a72*/ 	.byte	0x3f
	.zero		1


	//   ....[63]....
        /*1a74*/ 	.word	0x0001a290
        /*1a78*/ 	.word	0x0000001d
        /*1a7c*/ 	.word	0x00032450
        /*1a80*/ 	.short	0x0101
        /*1a82*/ 	.byte	0x3f
	.zero		1


	//   ....[64]....
        /*1a84*/ 	.word	0x0001a5d0
        /*1a88*/ 	.word	0x00000004
        /*1a8c*/ 	.word	0x00032440
        /*1a90*/ 	.short	0x010a
        /*1a92*/ 	.byte	0x3f
	.zero		1


	//   ....[65]....
        /*1a94*/ 	.word	0x0001a9a0
        /*1a98*/ 	.word	0x00000004
        /*1a9c*/ 	.word	0x00032430
        /*1aa0*/ 	.short	0x0107
        /*1aa2*/ 	.byte	0x3f
	.zero		1


	//   ....[66]....
        /*1aa4*/ 	.word	0x0001aa60
        /*1aa8*/ 	.word	0x00000004
        /*1aac*/ 	.word	0x00032430
        /*1ab0*/ 	.short	0x0101
        /*1ab2*/ 	.byte	0x3f
	.zero		1


	//   ....[67]....
        /*1ab4*/ 	.word	0x0001aa90
        /*1ab8*/ 	.word	0x00000004
        /*1abc*/ 	.word	0x00032460
        /*1ac0*/ 	.short	0x010a
        /*1ac2*/ 	.byte	0x3f
	.zero		1


	//   ....[68]....
        /*1ac4*/ 	.word	0x0001afa0
        /*1ac8*/ 	.word	0x00000004
        /*1acc*/ 	.word	0x00032450
        /*1ad0*/ 	.short	0x0107
        /*1ad2*/ 	.byte	0x3f
	.zero		1


	//   ....[69]....
        /*1ad4*/ 	.word	0x0001b060
        /*1ad8*/ 	.word	0x00000004
        /*1adc*/ 	.word	0x00032450
        /*1ae0*/ 	.short	0x0101
        /*1ae2*/ 	.byte	0x3f
	.zero		1


	//   ....[70]....
        /*1ae4*/ 	.word	0x0001bef0
        /*1ae8*/ 	.word	0x00000007
        /*1aec*/ 	.word	0x00032420
        /*1af0*/ 	.short	0x010a
        /*1af2*/ 	.byte	0x3f
	.zero		1


	//   ....[71]....
        /*1af4*/ 	.word	0x0001c060
        /*1af8*/ 	.word	0x00000005
        /*1afc*/ 	.word	0x00032440
        /*1b00*/ 	.short	0x010a
        /*1b02*/ 	.byte	0x3f
	.zero		1


	//   ....[72]....
        /*1b04*/ 	.word	0x0001c100
        /*1b08*/ 	.word	0x00000003
        /*1b0c*/ 	.word	0x00032440
        /*1b10*/ 	.short	0x010a
        /*1b12*/ 	.byte	0x3f
	.zero		1


	//   ....[73]....
        /*1b14*/ 	.word	0x0001c140
        /*1b18*/ 	.word	0x00000005
        /*1b1c*/ 	.word	0x00032460
        /*1b20*/ 	.short	0x010a
        /*1b22*/ 	.byte	0x3f
	.zero		1


	//   ....[74]....
        /*1b24*/ 	.word	0x0001c180
        /*1b28*/ 	.word	0x00000003
        /*1b2c*/ 	.word	0x00032460
        /*1b30*/ 	.short	0x010a
        /*1b32*/ 	.byte	0x3f
	.zero		1


	//   ....[75]....
        /*1b34*/ 	.word	0x0001c1e0
        /*1b38*/ 	.word	0x00000000
        /*1b3c*/ 	.word	0x00032490
        /*1b40*/ 	.short	0x010a
        /*1b42*/ 	.byte	0x3f
	.zero		1


	//   ....[76]....
        /*1b44*/ 	.word	0x0001c490
        /*1b48*/ 	.word	0x00000000
        /*1b4c*/ 	.word	0x00032490
        /*1b50*/ 	.short	0x010a
        /*1b52*/ 	.byte	0x3f
	.zero		1


	//   ....[77]....
        /*1b54*/ 	.word	0x0001c740
        /*1b58*/ 	.word	0x00000000
        /*1b5c*/ 	.word	0x00032490
        /*1b60*/ 	.short	0x010a
        /*1b62*/ 	.byte	0x3f
	.zero		1


	//   ....[78]....
        /*1b64*/ 	.word	0x0001c9d0
        /*1b68*/ 	.word	0x00000000
        /*1b6c*/ 	.word	0x000324b0
        /*1b70*/ 	.short	0x010a
        /*1b72*/ 	.byte	0x3f
	.zero		1


	//   ....[79]....
        /*1b74*/ 	.word	0x0001cc80
        /*1b78*/ 	.word	0x00000013
        /*1b7c*/ 	.word	0x00032400
        /*1b80*/ 	.short	0x010a
        /*1b82*/ 	.byte	0x3f
	.zero		1


	//   ....[80]....
        /*1b84*/ 	.word	0x0001ce90
        /*1b88*/ 	.word	0x00000013
        /*1b8c*/ 	.word	0x00032400
        /*1b90*/ 	.short	0x010a
        /*1b92*/ 	.byte	0x3f
	.zero		1


	//   ....[81]....
        /*1b94*/ 	.word	0x0001cee0
        /*1b98*/ 	.word	0x00000004
        /*1b9c*/ 	.word	0x00032430
        /*1ba0*/ 	.short	0x010a
        /*1ba2*/ 	.byte	0x3f
	.zero		1


	//   ....[82]....
        /*1ba4*/ 	.word	0x0001cf30
        /*1ba8*/ 	.word	0x00000013
        /*1bac*/ 	.word	0x00032410
        /*1bb0*/ 	.short	0x010a
        /*1bb2*/ 	.byte	0x3f
	.zero		1


	//   ....[83]....
        /*1bb4*/ 	.word	0x0001cf80
        /*1bb8*/ 	.word	0x00000004
        /*1bbc*/ 	.word	0x00032450
        /*1bc0*/ 	.short	0x010a
        /*1bc2*/ 	.byte	0x3f
	.zero		1


	//   ....[84]....
        /*1bc4*/ 	.word	0x0001cfd0
        /*1bc8*/ 	.word	0x00000004
        /*1bcc*/ 	.word	0x00032430
        /*1bd0*/ 	.short	0x010a
        /*1bd2*/ 	.byte	0x3f
	.zero		1


	//   ....[85]....
        /*1bd4*/ 	.word	0x0001d020
        /*1bd8*/ 	.word	0x00000004
        /*1bdc*/ 	.word	0x00032450
        /*1be0*/ 	.short	0x010a
        /*1be2*/ 	.byte	0x3f
	.zero		1


	//   ....[86]....
        /*1be4*/ 	.word	0x0001dc30
        /*1be8*/ 	.word	0x00000016
        /*1bec*/ 	.word	0x00032420
        /*1bf0*/ 	.short	0x010a
        /*1bf2*/ 	.byte	0x3f
	.zero		1


	//   ....[87]....
        /*1bf4*/ 	.word	0x0001dc80
        /*1bf8*/ 	.word	0x00000007
        /*1bfc*/ 	.word	0x000324a0
        /*1c00*/ 	.short	0x010a
        /*1c02*/ 	.byte	0x3f
	.zero		1


	//   ....[88]....
        /*1c04*/ 	.word	0x0001dcd0
        /*1c08*/ 	.word	0x00000007
        /*1c0c*/ 	.word	0x000324c0
        /*1c10*/ 	.short	0x010a
        /*1c12*/ 	.byte	0x3f
	.zero		1


	//   ....[89]....
        /*1c14*/ 	.word	0x0001dd20
        /*1c18*/ 	.word	0x00000006
        /*1c1c*/ 	.word	0x000324a0
        /*1c20*/ 	.short	0x010a
        /*1c22*/ 	.byte	0x3f
	.zero		1


	//   ....[90]....
        /*1c24*/ 	.word	0x0001dd70
        /*1c28*/ 	.word	0x00000006
        /*1c2c*/ 	.word	0x000324c0
        /*1c30*/ 	.short	0x010a
        /*1c32*/ 	.byte	0x3f
	.zero		1


	//   ....[91]....
        /*1c34*/ 	.word	0x0001de90
        /*1c38*/ 	.word	0x0000001d
        /*1c3c*/ 	.word	0x00032440
        /*1c40*/ 	.short	0x010a
        /*1c42*/ 	.byte	0x3f
	.zero		1


	//   ....[92]....
        /*1c44*/ 	.word	0x0001ff50
        /*1c48*/ 	.word	0x00000016
        /*1c4c*/ 	.word	0x00032420
        /*1c50*/ 	.short	0x010a
        /*1c52*/ 	.byte	0x3f
	.zero		1


	//   ....[93]....
        /*1c54*/ 	.word	0x0001ffa0
        /*1c58*/ 	.word	0x0000001d
        /*1c5c*/ 	.word	0x00032460
        /*1c60*/ 	.short	0x010a
        /*1c62*/ 	.byte	0x3f
	.zero		1


	//   ....[94]....
        /*1c64*/ 	.word	0x000208f0
        /*1c68*/ 	.word	0x00000004
        /*1c6c*/ 	.word	0x00032440
        /*1c70*/ 	.short	0x010a
        /*1c72*/ 	.byte	0x3f
	.zero		1


	//   ....[95]....
        /*1c74*/ 	.word	0x00020fd0
        /*1c78*/ 	.word	0x00000004
        /*1c7c*/ 	.word	0x00032460
        /*1c80*/ 	.short	0x010a
        /*1c82*/ 	.byte	0x3f
	.zero		1


	//   ....[96]....
        /*1c84*/ 	.word	0x00022120
        /*1c88*/ 	.word	0x00000007
        /*1c8c*/ 	.word	0x00032420
        /*1c90*/ 	.short	0x010a
        /*1c92*/ 	.byte	0x3f
	.zero		1


	//   ....[97]....
        /*1c94*/ 	.word	0x000222c0
        /*1c98*/ 	.word	0x00000005
        /*1c9c*/ 	.word	0x00032440
        /*1ca0*/ 	.short	0x010a
        /*1ca2*/ 	.byte	0x3f
	.zero		1


	//   ....[98]....
        /*1ca4*/ 	.word	0x00022310
        /*1ca8*/ 	.word	0x00000003
        /*1cac*/ 	.word	0x00032440
        /*1cb0*/ 	.short	0x010a
        /*1cb2*/ 	.byte	0x3f
	.zero		1


	//   ....[99]....
        /*1cb4*/ 	.word	0x00022360
        /*1cb8*/ 	.word	0x00000005
        /*1cbc*/ 	.word	0x00032460
        /*1cc0*/ 	.short	0x010a
        /*1cc2*/ 	.byte	0x3f
	.zero		1


	//----- nvinfo : EIATTR_NUM_MBARRIERS
	.align		4
.L_1258:
        /*1cc4*/ 	.byte	0x03, 0x38
        /*1cc6*/ 	.short	0x0017


	//----- nvinfo : EIATTR_EXIT_INSTR_OFFSETS
	.align		4
        /*1cc8*/ 	.byte	0x04, 0x1c
        /*1cca*/ 	.short	(.L_1260 - .L_1259)


	//   ....[0]....
.L_1259:
        /*1ccc*/ 	.word	0x0001c1d0


	//----- nvinfo : EIATTR_MAX_THREADS
	.align		4
.L_1260:
        /*1cd0*/ 	.byte	0x04, 0x05
        /*1cd2*/ 	.short	(.L_1262 - .L_1261)
.L_1261:
        /*1cd4*/ 	.word	0x00000180
        /*1cd8*/ 	.word	0x00000001
        /*1cdc*/ 	.word	0x00000001


	//----- nvinfo : EIATTR_CRS_STACK_SIZE
	.align		4
.L_1262:
        /*1ce0*/ 	.byte	0x04, 0x1e
        /*1ce2*/ 	.short	(.L_1264 - .L_1263)
.L_1263:
        /*1ce4*/ 	.word	0x00000000


	//----- nvinfo : EIATTR_CBANK_PARAM_SIZE
	.align		4
.L_1264:
        /*1ce8*/ 	.byte	0x03, 0x19
        /*1cea*/ 	.short	0x0bf0


	//----- nvinfo : EIATTR_PARAM_CBANK
	.align		4
        /*1cec*/ 	.byte	0x04, 0x0a
        /*1cee*/ 	.short	(.L_1266 - .L_1265)
	.align		4
.L_1265:
        /*1cf0*/ 	.word	index@(.nv.constant0._ZN7cutlass13device_kernelIN5flash11enable_sm90INS1_16FlashAttnFwdSm90INS1_25CollectiveMainloopFwdSm90ILi2EN4cute5tupleIJNS5_1CILi1EEES8_S8_EEENS6_IJNS7_ILi128EEENS7_ILi96EEENS7_ILi64EEEEEELi256ENS_10bfloat16_tEfNS_4arch4Sm90ELb0ELb0ELb0ELb1ELb1ELb1ELb1ELb1ELb0ELb1ELb1ELb0EEENS1_21CollectiveEpilogueFwdINS6_IJSA_NS7_ILi256EEESB_EEES9_SE_SG_Li256ELb1ELb1ELb1ELb0EEENS1_36VarlenDynamicPersistentTileSchedulerILi128ELi96ELi256ELi128ELb1ELb1ELb1ELb0ELb1ELb1EEEEEEEEEvNT_6ParamsE)
        /*1cf4*/ 	.short	0x0210
        /*1cf6*/ 	.short	0x0bf0


	//----- nvinfo : EIATTR_SW_WAR
	.align		4
.L_1266:
        /*1cf8*/ 	.byte	0x04, 0x36
        /*1cfa*/ 	.short	(.L_1268 - .L_1267)
.L_1267:
        /*1cfc*/ 	.word	0x00000008
.L_1268:


//--------------------- .nv.info._ZN7cutlass13device_kernelIN5flash11enable_sm90INS1_16FlashAttnFwdSm90INS1_25CollectiveMainloopFwdSm90ILi2EN4cute5tupleIJNS5_1CILi1EEES8_S8_EEENS6_IJNS7_ILi128EEENS7_ILi96EEENS7_ILi64EEEEEELi256ENS_10bfloat16_tEfNS_4arch4Sm90ELb0ELb1ELb0ELb0ELb1ELb0ELb0ELb1ELb0ELb1ELb1ELb0EEENS1_21CollectiveEpilogueFwdINS6_IJSA_NS7_ILi256EEESB_EEES9_SE_SG_Li256ELb0ELb1ELb1ELb0EEENS1_19SingleTileSchedulerILb0ELb1ELb1ELi128EEEEEEEEEvNT_6ParamsE --------------------------
	.section	.nv.info._ZN7cutlass13device_kernelIN5flash11enable_sm90INS1_16FlashAttnFwdSm90INS1_25CollectiveMainloopFwdSm90ILi2EN4cute5tupleIJNS5_1CILi1EEES8_S8_EEENS6_IJNS7_ILi128EEENS7_ILi96EEENS7_ILi64EEEEEELi256ENS_10bfloat16_tEfNS_4arch4Sm90ELb0ELb1ELb0ELb0ELb1ELb0ELb0ELb1ELb0ELb1ELb1ELb0EEENS1_21CollectiveEpilogueFwdINS6_IJSA_NS7_ILi256EEESB_EEES9_SE_SG_Li256ELb0ELb1ELb1ELb0EEENS1_19SingleTileSchedulerILb0ELb1ELb1ELi128EEEEEEEEEvNT_6ParamsE,"",@"SHT_CUDA_INFO"
	.sectionflags	@""
	.align	4


	//----- nvinfo : EIATTR_CUDA_API_VERSION
	.align		4
        /*0000*/ 	.byte	0x04, 0x37
        /*0002*/ 	.short	(.L_1270 - .L_1269)
.L_1269:
        /*0004*/ 	.word	0x00000082


	//----- nvinfo : EIATTR_KPARAM_INFO
	.align		4
.L_1270:
        /*0008*/ 	.byte	0x04, 0x17
        /*000a*/ 	.short	(.L_1272 - .L_1271)
.L_1271:
        /*000c*/ 	.word	0x00000000
        /*0010*/ 	.short	0x0000
        /*0012*/ 	.short	0x0070
        /*0014*/ 	.byte	0x00, 0xf0, 0x01, 0x28


	//----- nvinfo : EIATTR_SPARSE_MMA_MASK
	.align		4
.L_1272:
        /*0018*/ 	.byte	0x03, 0x50
        /*001a*/ 	.short	0x0000


	//----- nvinfo : EIATTR_MAXREG_COUNT
	.align		4
        /*001c*/ 	.byte	0x03, 0x1b
        /*001e*/ 	.short	0x00a8


	//----- nvinfo : EIATTR_NUM_BARRIERS
	.align		4
        /*0020*/ 	.byte	0x02, 0x4c
        /*0022*/ 	.byte	0x10
	.zero		1


	//----- nvinfo : EIATTR_EXTERNS
	.align		4
        /*0024*/ 	.byte	0x04, 0x0f
        /*0026*/ 	.short	(.L_1274 - .L_1273)


	//   ....[0]....
	.align		4
.L_1273:
        /*0028*/ 	.word	index@(__assertfail)


	//----- nvinfo : EIATTR_MERCURY_ISA_VERSION
	.align		4
.L_1274:
        /*002c*/ 	.byte	0x03, 0x5f
        /*002e*/ 	.short	0x0101


	//----- nvinfo : EIATTR_INT_WARP_WIDE_INSTR_OFFSETS
	.align		4
        /*0030*/ 	.byte	0x04, 0x31
        /*0032*/ 	.short	(.L_1276 - .L_1275)


	//   ....[0]....
.L_1275:
        /*0034*/ 	.word	0x000000b0


	//   ....[1]....
        /*0038*/ 	.word	0x000000c0


	//   ....[2]....
        /*003c*/ 	.word	0x00000160


	//----- nvinfo : EIATTR_COOP_GROUP_MASK_REGIDS
	.align		4
.L_1276:
        /*0040*/ 	.byte	0x04, 0x29
        /*0042*/ 	.short	(.L_1278 - .L_1277)


	//   ....[0]....
.L_1277:
        /*0044*/ 	.word	0xffffffff


	//   ....[1]....
        /*0048*/ 	.word	0xffffffff


	//   ....[2]....
        /*004c*/ 	.word	0xffffffff


	//   ....[3]....
        /*0050*/ 	.word	0xffffffff


	//   ....[4]....
        /*0054*/ 	.word	0xffffffff


	//   ....[5]....
        /*0058*/ 	.word	0xffffffff


	//   ....[6]....
        /*005c*/ 	.word	0xffffffff


	//   ....[7]....
        /*0060*/ 	.word	0xffffffff


	//   ....[8]....
        /*0064*/ 	.word	0xffffffff


	//   ....[9]....
        /*0068*/ 	.word	0xffffffff


	//   ....[10]....
        /*006c*/ 	.word	0xffffffff


	//   ....[11]....
        /*0070*/ 	.word	0xffffffff


	//   ....[12]....
        /*0074*/ 	.word	0xffffffff


	//   ....[13]....
        /*0078*/ 	.word	0xffffffff


	//   ....[14]....
        /*007c*/ 	.word	0xffffffff


	//   ....[15]....
        /*0080*/ 	.word	0xffffffff


	//   ....[16]....
        /*0084*/ 	.word	0xffffffff


	//   ....[17]....
        /*0088*/ 	.word	0xffffffff


	//   ....[18]....
        /*008c*/ 	.word	0xffffffff


	//   ....[19]....
        /*0090*/ 	.word	0xffffffff


	//   ....[20]....
        /*0094*/ 	.word	0xffffffff


	//   ....[21]....
        /*0098*/ 	.word	0xffffffff


	//   ....[22]....
        /*009c*/ 	.word	0xffffffff


	//   ....[23]....
        /*00a0*/ 	.word	0xffffffff


	//   ....[24]....
        /*00a4*/ 	.word	0xffffffff


	//   ....[25]....
        /*00a8*/ 	.word	0xffffffff


	//   ....[26]....
        /*00ac*/ 	.word	0xffffffff


	//   ....[27]....
        /*00b0*/ 	.word	0xffffffff


	//   ....[28]....
        /*00b4*/ 	.word	0xffffffff


	//   ....[29]....
        /*00b8*/ 	.word	0xffffffff


	//   ....[30]....
        /*00bc*/ 	.word	0xffffffff


	//   ....[31]....
        /*00c0*/ 	.word	0xffffffff


	//   ....[32]....
        /*00c4*/ 	.word	0xffffffff


	//   ....[33]....
        /*00c8*/ 	.word	0xffffffff


	//   ....[34]....
        /*00cc*/ 	.word	0xffffffff


	//   ....[35]....
        /*00d0*/ 	.word	0xffffffff


	//   ....[36]....
        /*00d4*/ 	.word	0xffffffff


	//   ....[37]....
        /*00d8*/ 	.word	0xffffffff


	//   ....[38]....
        /*00dc*/ 	.word	0xffffffff


	//   ....[39]....
        /*00e0*/ 	.word	0xffffffff


	//   ....[40]....
        /*00e4*/ 	.word	0xffffffff


	//   ....[41]....
        /*00e8*/ 	.word	0xffffffff


	//   ....[42]....
        /*00ec*/ 	.word	0xffffffff


	//   ....[43]....
        /*00f0*/ 	.word	0xffffffff


	//   ....[44]....
        /*00f4*/ 	.word	0xffffffff


	//   ....[45]....
        /*00f8*/ 	.word	0xffffffff


	//   ....[46]....
        /*00fc*/ 	.word	0xffffffff


	//   ....[47]....
        /*0100*/ 	.word	0xffffffff


	//   ....[48]....
        /*0104*/ 	.word	0xffffffff


	//   ....[49]....
        /*0108*/ 	.word	0xffffffff


	//   ....[50]....
        /*010c*/ 	.word	0xffffffff


	//   ....[51]....
        /*0110*/ 	.word	0xffffffff


	//   ....[52]....
        /*0114*/ 	.word	0xffffffff


	//   ....[53]....
        /*0118*/ 	.word	0xffffffff


	//   ....[54]....
        /*011c*/ 	.word	0xffffffff


	//   ....[55]....
        /*0120*/ 	.word	0xffffffff


	//   ....[56]....
        /*0124*/ 	.word	0xffffffff


	//   ....[57]....
        /*0128*/ 	.word	0xffffffff


	//   ....[58]....
        /*012c*/ 	.word	0xffffffff


	//   ....[59]....
        /*0130*/ 	.word	0xffffffff


	//   ....[60]....
        /*0134*/ 	.word	0xffffffff


	//   ....[61]....
        /*0138*/ 	.word	0xffffffff


	//   ....[62]....
        /*013c*/ 	.word	0xffffffff


	//   ....[63]....
        /*0140*/ 	.word	0xffffffff


	//   ....[64]....
        /*0144*/ 	.word	0xffffffff


	//   ....[65]....
        /*0148*/ 	.word	0xffffffff


	//   ....[66]....
        /*014c*/ 	.word	0xffffffff


	//   ....[67]....
        /*0150*/ 	.word	0xffffffff


	//   ....[68]....
        /*0154*/ 	.word	0xffffffff


	//   ....[69]....
        /*0158*/ 	.word	0xffffffff


	//   ....[70]....
        /*015c*/ 	.word	0xffffffff


	//   ....[71]....
        /*0160*/ 	.word	0xffffffff


	//   ....[72]....
        /*0164*/ 	.word	0xffffffff


	//   ....[73]....
        /*0168*/ 	.word	0xffffffff


	//   ....[74]....
        /*016c*/ 	.word	0xffffffff


	//   ....[75]....
        /*0170*/ 	.word	0xffffffff


	//   ....[76]....
        /*0174*/ 	.word	0xffffffff


	//   ....[77]....
        /*0178*/ 	.word	0xffffffff


	//   ....[78]....
        /*017c*/ 	.word	0xffffffff


	//   ....[79]....
        /*0180*/ 	.word	0xffffffff


	//   ....[80]....
        /*0184*/ 	.word	0xffffffff


	//   ....[81]....
        /*0188*/ 	.word	0xffffffff


	//   ....[82]....
        /*018c*/ 	.word	0xffffffff


	//   ....[83]....
        /*0190*/ 	.word	0xffffffff


	//   ....[84]....
        /*0194*/ 	.word	0xffffffff


	//   ....[85]....
        /*0198*/ 	.word	0xffffffff


	//   ....[86]....
        /*019c*/ 	.word	0xffffffff


	//   ....[87]....
        /*01a0*/ 	.word	0xffffffff


	//   ....[88]....
        /*01a4*/ 	.word	0xffffffff


	//   ....[89]....
        /*01a8*/ 	.word	0xffffffff


	//   ....[90]....
        /*01ac*/ 	.word	0xffffffff


	//   ....[91]....
        /*01b0*/ 	.word	0xffffffff


	//   ....[92]....
        /*01b4*/ 	.word	0xffffffff


	//   ....[93]....
        /*01b8*/ 	.word	0xffffffff


	//   ....[94]....
        /*01bc*/ 	.word	0xffffffff


	//   ....[95]....
        /*01c0*/ 	.word	0xffffffff


	//   ....[96]....
        /*01c4*/ 	.word	0xffffffff


	//   ....[97]....
        /*01c8*/ 	.word	0xffffffff


	//   ....[98]....
        /*01cc*/ 	.word	0xffffffff


	//   ....[99]....
        /*01d0*/ 	.word	0xffffffff


	//   ....[100]....
        /*01d4*/ 	.word	0xffffffff


	//   ....[101]....
        /*01d8*/ 	.word	0xffffffff


	//   ....[102]....
        /*01dc*/ 	.word	0xffffffff


	//   ....[103]....
        /*01e0*/ 	.word	0xffffffff


	//   ....[104]....
        /*01e4*/ 	.word	0xffffffff


	//   ....[105]....
        /*01e8*/ 	.word	0xffffffff


	//   ....[106]....
        /*01ec*/ 	.word	0xffffffff


	//   ....[107]....
        /*01f0*/ 	.word	0x0500000f


	//   ....[108]....
        /*01f4*/ 	.word	0x0500000f


	//   ....[109]....
        /*01f8*/ 	.word	0x0500000f


	//   ....[110]....
        /*01fc*/ 	.word	0x0500000f


	//   ....[111]....
        /*0200*/ 	.word	0x0500000f


	//   ....[112]....
        /*0204*/ 	.word	0x0500000f


	//   ....[113]....
        /*0208*/ 	.word	0x0500000f


	//   ....[114]....
        /*020c*/ 	.word	0x0500000f


	//   ....[115]....
        /*0210*/ 	.word	0x0500000f


	//   ....[116]....
        /*0214*/ 	.word	0x0500000f


	//   ....[117]....
        /*0218*/ 	.word	0x0500000f


	//   ....[118]....
        /*021c*/ 	.word	0x0500000f


	//   ....[119]....
        /*0220*/ 	.word	0x0500000f


	//   ....[120]....
        /*0224*/ 	.word	0x0500000f


	//   ....[121]....
        /*0228*/ 	.word	0x0500000f


	//   ....[122]....
        /*022c*/ 	.word	0x0500000f


	//   ....[123]....
        /*0230*/ 	.word	0x0500000f


	//   ....[124]....
        /*0234*/ 	.word	0x0500000f


	//   ....[125]....
        /*0238*/ 	.word	0x0500000f


	//   ....[126]....
        /*023c*/ 	.word	0x0500000f


	//   ....[127]....
        /*0240*/ 	.word	0x0500000f


	//   ....[128]....
        /*0244*/ 	.word	0x0500000f


	//   ....[129]....
        /*0248*/ 	.word	0x0500000f


	//   ....[130]....
        /*024c*/ 	.word	0x0500000f


	//   ....[131]....
        /*0250*/ 	.word	0x0500000f


	//   ....[132]....
        /*0254*/ 	.word	0x0500000f


	//   ....[133]....
        /*0258*/ 	.word	0x0500000f


	//   ....[134]....
        /*025c*/ 	.word	0x0500000f


	//   ....[135]....
        /*0260*/ 	.word	0x0500000f


	//   ....[136]....
        /*0264*/ 	.word	0x0500000f


	//   ....[137]....
        /*0268*/ 	.word	0x0500000f


	//   ....[138]....
        /*026c*/ 	.word	0x0500000f


	//   ....[139]....
        /*0270*/ 	.word	0x0500000f


	//   ....[140]....
        /*0274*/ 	.word	0x0500000f


	//   ....[141]....
        /*0278*/ 	.word	0x0500000f


	//   ....[142]....
        /*027c*/ 	.word	0x0500000f


	//   ....[143]....
        /*0280*/ 	.word	0x0500000f


	//   ....[144]....
        /*0284*/ 	.word	0x0500000f


	//   ....[145]....
        /*0288*/ 	.word	0x0500000f


	//   ....[146]....
        /*028c*/ 	.word	0x0500000f


	//   ....[147]....
        /*0290*/ 	.word	0x0500000f


	//   ....[148]....
        /*0294*/ 	.word	0x0500000f


	//   ....[149]....
        /*0298*/ 	.word	0x0500000f


	//   ....[150]....
        /*029c*/ 	.word	0x0500000f


	//   ....[151]....
        /*02a0*/ 	.word	0x0500000f


	//   ....[152]....
        /*02a4*/ 	.word	0x0500000f


	//   ....[153]....
        /*02a8*/ 	.word	0x0500000f


	//   ....[154]....
        /*02ac*/ 	.word	0x0500000f


	//   ....[155]....
        /*02b0*/ 	.word	0x0500000f


	//   ....[156]....
        /*02b4*/ 	.word	0x0500000f


	//   ....[157]....
        /*02b8*/ 	.word	0x0500000f


	//   ....[158]....
        /*02bc*/ 	.word	0x0500000f


	//   ....[159]....
        /*02c0*/ 	.word	0x0500000f


	//   ....[160]....
        /*02c4*/ 	.word	0x0500000f


	//   ....[161]....
        /*02c8*/ 	.word	0x0500000f


	//   ....[162]....
        /*02cc*/ 	.word	0x0500000f


	//   ....[163]....
        /*02d0*/ 	.word	0x0500000f


	//   ....[164]....
        /*02d4*/ 	.word	0x0500000f


	//   ....[165]....
        /*02d8*/ 	.word	0x0500000f


	//   ....[166]....
        /*02dc*/ 	.word	0x0500000f


	//   ....[167]....
        /*02e0*/ 	.word	0x0500000f


	//   ....[168]....
        /*02e4*/ 	.word	0x0500000f


	//   ....[169]....
        /*02e8*/ 	.word	0x0500000f


	//   ....[170]....
        /*02ec*/ 	.word	0x0500000f


	//   ....[171]....
        /*02f0*/ 	.word	0x0500000f


	//   ....[172]....
        /*02f4*/ 	.word	0x0500000f


	//----- nvinfo : EIATTR_COOP_GROUP_INSTR_OFFSETS
	.align		4
.L_1278:
        /*02f8*/ 	.byte	0x04, 0x28
        /*02fa*/ 	.short	(.L_1280 - .L_1279)


	//   ....[0]....
.L_1279:
        /*02fc*/ 	.word	0x00000070


	//   ....[1]....
        /*0300*/ 	.word	0x00000080


	//   ....[2]....
        /*0304*/ 	.word	0x000002c0


	//   ....[3]....
        /*0308*/ 	.word	0x00000420


	//   ....[4]....
        /*030c*/ 	.word	0x00000540


	//   ....[5]....
        /*0310*/ 	.word	0x000006a0


	//   ....[6]....
        /*0314*/ 	.word	0x000016f0


	//   ....[7]....
        /*0318*/ 	.word	0x00001f20


	//   ....[8]....
        /*031c*/ 	.word	0x00002160


	//   ....[9]....
        /*0320*/ 	.word	0x00002df0


	//   ....[10]....
        /*0324*/ 	.word	0x00002f00


	//   ....[11]....
        /*0328*/ 	.word	0x00003590


	//   ....[12]....
        /*032c*/ 	.word	0x00003610


	//   ....[13]....
        /*0330*/ 	.word	0x00004880


	//   ....[14]....
        /*0334*/ 	.word	0x000052c0


	//   ....[15]....
        /*0338*/ 	.word	0x00005890


	//   ....[16]....
        /*033c*/ 	.word	0x000059a0


	//   ....[17]....
        /*0340*/ 	.word	0x000061c0


	//   ....[18]....
        /*0344*/ 	.word	0x00006390


	//   ....[19]....
        /*0348*/ 	.word	0x00007c70


	//   ....[20]....
        /*034c*/ 	.word	0x00007ca0


	//   ....[21]....
        /*0350*/ 	.word	0x00008100


	//   ....[22]....
        /*0354*/ 	.word	0x000082d0


	//   ....[23]....
        /*0358*/ 	.word	0x000098e0


	//   ....[24]....
        /*035c*/ 	.word	0x0000a300


	//   ....[25]....
        /*0360*/ 	.word	0x0000a8f0


	//   ....[26]....
        /*0364*/ 	.word	0x0000aa00


	//   ....[27]....
        /*0368*/ 	.word	0x0000b220


	//   ....[28]....
        /*036c*/ 	.word	0x0000b3f0


	//   ....[29]....
        /*0370*/ 	.word	0x0000c520


	//   ....[30]....
        /*0374*/ 	.word	0x0000c570


	//   ....[31]....
        /*0378*/ 	.word	0x0000c5a0


	//   ....[32]....
        /*037c*/ 	.word	0x0000c5c0


	//   ....[33]....
        /*0380*/ 	.word	0x0000d680


	//   ....[34]....
        /*0384*/ 	.word	0x0000d6e0


	//   ....[35]....
        /*0388*/ 	.word	0x0000d720


	//   ....[36]....
        /*038c*/ 	.word	0x0000d750


	//   ....[37]....
        /*0390*/ 	.word	0x0000d780


	//   ....[38]....
        /*0394*/ 	.word	0x0000d7a0


	//   ....[39]....
        /*0398*/ 	.word	0x0000e410


	//   ....[40]....
        /*039c*/ 	.word	0x0000e420


	//   ....[41]....
        /*03a0*/ 	.word	0x0000f450


	//   ....[42]....
        /*03a4*/ 	.word	0x000109a0


	//   ....[43]....
        /*03a8*/ 	.word	0x000109c0


	//   ....[44]....
        /*03ac*/ 	.word	0x000109d0


	//   ....[45]....
        /*03b0*/ 	.word	0x00010a10


	//   ....[46]....
        /*03b4*/ 	.word	0x00010a60


	//   ....[47]....
        /*03b8*/ 	.word	0x00010a80


	//   ....[48]....
        /*03bc*/ 	.word	0x00010ad0


	//   ....[49]....
        /*03c0*/ 	.word	0x00010af0


	//   ....[50]....
        /*03c4*/ 	.word	0x00010b40


	//   ....[51]....
        /*03c8*/ 	.word	0x00010b60


	//   ....[52]....
        /*03cc*/ 	.word	0x00010bb0


	//   ....[53]....
        /*03d0*/ 	.word	0x00010bd0


	//   ....[54]....
        /*03d4*/ 	.word	0x00011140


	//   ....[55]....
        /*03d8*/ 	.word	0x00011170


	//   ....[56]....
        /*03dc*/ 	.word	0x000111a0


	//   ....[57]....
        /*03e0*/ 	.word	0x00011200


	//   ....[58]....
        /*03e4*/ 	.word	0x00011260


	//   ....[59]....
        /*03e8*/ 	.word	0x00011280


	//   ....[60]....
        /*03ec*/ 	.word	0x000112e0


	//   ....[61]....
        /*03f0*/ 	.word	0x00011300


	//   ....[62]....
        /*03f4*/ 	.word	0x00011360


	//   ....[63]....
        /*03f8*/ 	.word	0x00011380


	//   ....[64]....
        /*03fc*/ 	.word	0x000113e0


	//   ....[65]....
        /*0400*/ 	.word	0x00011400


	//   ....[66]....
        /*0404*/ 	.word	0x00011460


	//   ....[67]....
        /*0408*/ 	.word	0x00011480


	//   ....[68]....
        /*040c*/ 	.word	0x000114d0


	//   ....[69]....
        /*0410*/ 	.word	0x000114f0


	//   ....[70]....
        /*0414*/ 	.word	0x00011870


	//   ....[71]....
        /*0418*/ 	.word	0x000118a0


	//   ....[72]....
        /*041c*/ 	.word	0x000118e0


	//   ....[73]....
        /*0420*/ 	.word	0x00011900


	//   ....[74]....
        /*0424*/ 	.word	0x00011920


	//   ....[75]....
        /*0428*/ 	.word	0x00011950


	//   ....[76]....
        /*042c*/ 	.word	0x000119f0


	//   ....[77]....
        /*0430*/ 	.word	0x00011a20


	//   ....[78]....
        /*0434*/ 	.word	0x00011ab0


	//   ....[79]....
        /*0438*/ 	.word	0x00011ae0


	//   ....[80]....
        /*043c*/ 	.word	0x00011af0


	//   ....[81]....
        /*0440*/ 	.word	0x00011b80


	//   ....[82]....
        /*0444*/ 	.word	0x00012300


	//   ....[83]....
        /*0448*/ 	.word	0x00012320


	//   ....[84]....
        /*044c*/ 	.word	0x00012330


	//   ....[85]....
        /*0450*/ 	.word	0x00012340


	//   ....[86]....
        /*0454*/ 	.word	0x00012350


	//   ....[87]....
        /*0458*/ 	.word	0x00012360


	//   ....[88]....
        /*045c*/ 	.word	0x00012380


	//   ....[89]....
        /*0460*/ 	.word	0x000123a0


	//   ....[90]....
        /*0464*/ 	.word	0x000123d0


	//   ....[91]....
        /*0468*/ 	.word	0x00012410


	//   ....[92]....
        /*046c*/ 	.word	0x00012450


	//   ....[93]....
        /*0470*/ 	.word	0x000124a0


	//   ....[94]....
        /*0474*/ 	.word	0x000127f0


	//   ....[95]....
        /*0478*/ 	.word	0x00012810


	//   ....[96]....
        /*047c*/ 	.word	0x00012820


	//   ....[97]....
        /*0480*/ 	.word	0x00012830


	//   ....[98]....
        /*0484*/ 	.word	0x00012840


	//   ....[99]....
        /*0488*/ 	.word	0x00012860


	//   ....[100]....
        /*048c*/ 	.word	0x000128d0


	//   ....[101]....
        /*0490*/ 	.word	0x000128f0


	//   ....[102]....
        /*0494*/ 	.word	0x00012950


	//   ....[103]....
        /*0498*/ 	.word	0x00012960


	//   ....[104]....
        /*049c*/ 	.word	0x000129d0


	//   ....[105]....
        /*04a0*/ 	.word	0x00012a50


	//   ....[106]....
        /*04a4*/ 	.word	0x00012d50


	//   ....[107]....
        /*04a8*/ 	.word	0x00013370


	//   ....[108]....
        /*04ac*/ 	.word	0x00013460


	//   ....[109]....
        /*04b0*/ 	.word	0x00013500


	//   ....[110]....
        /*04b4*/ 	.word	0x00013580


	//   ....[111]....
        /*04b8*/ 	.word	0x00013630


	//   ....[112]....
        /*04bc*/ 	.word	0x00013690


	//   ....[113]....
        /*04c0*/ 	.word	0x00013750


	//   ....[114]....
        /*04c4*/ 	.word	0x000137b0


	//   ....[115]....
        /*04c8*/ 	.word	0x00013870


	//   ....[116]....
        /*04cc*/ 	.word	0x000138d0


	//   ....[117]....
        /*04d0*/ 	.word	0x00013990


	//   ....[118]....
        /*04d4*/ 	.word	0x000139f0


	//   ....[119]....
        /*04d8*/ 	.word	0x00013a90


	//   ....[120]....
        /*04dc*/ 	.word	0x00013b20


	//   ....[121]....
        /*04e0*/ 	.word	0x00013b80


	//   ....[122]....
        /*04e4*/ 	.word	0x00013c40


	//   ....[123]....
        /*04e8*/ 	.word	0x00013cf0


	//   ....[124]....
        /*04ec*/ 	.word	0x00013d50


	//   ....[125]....
        /*04f0*/ 	.word	0x00013e20


	//   ....[126]....
        /*04f4*/ 	.word	0x00013e80


	//   ....[127]....
        /*04f8*/ 	.word	0x00013f50


	//   ....[128]....
        /*04fc*/ 	.word	0x00013fb0


	//   ....[129]....
        /*0500*/ 	.word	0x00014080


	//   ....[130]....
        /*0504*/ 	.word	0x000140e0


	//   ....[131]....
        /*0508*/ 	.word	0x000141b0


	//   ....[132]....
        /*050c*/ 	.word	0x00014210


	//   ....[133]....
        /*0510*/ 	.word	0x000142d0


	//   ....[134]....
        /*0514*/ 	.word	0x00014340


	//   ....[135]....
        /*0518*/ 	.word	0x000143e0


	//   ....[136]....
        /*051c*/ 	.word	0x00014530


	//   ....[137]....
        /*0520*/ 	.word	0x00014610


	//   ....[138]....
        /*0524*/ 	.word	0x00014670


	//   ....[139]....
        /*0528*/ 	.word	0x00014730


	//   ....[140]....
        /*052c*/ 	.word	0x00014820


	//   ....[141]....
        /*0530*/ 	.word	0x000148e0


	//   ....[142]....
        /*0534*/ 	.word	0x000149c0


	//   ....[143]....
        /*0538*/ 	.word	0x00014a80


	//   ....[144]....
        /*053c*/ 	.word	0x00014b60


	//   ....[145]....
        /*0540*/ 	.word	0x00014c20


	//   ....[146]....
        /*0544*/ 	.word	0x00014d00


	//   ....[147]....
        /*0548*/ 	.word	0x00014dd0


	//   ....[148]....
        /*054c*/ 	.word	0x00014f30


	//   ....[149]....
        /*0550*/ 	.word	0x00014fd0


	//   ....[150]....
        /*0554*/ 	.word	0x00015030


	//   ....[151]....
        /*0558*/ 	.word	0x000150d0


	//   ....[152]....
        /*055c*/ 	.word	0x00015130


	//   ....[153]....
        /*0560*/ 	.word	0x000151d0


	//   ....[154]....
        /*0564*/ 	.word	0x00015230


	//   ....[155]....
        /*0568*/ 	.word	0x000152d0


	//   ....[156]....
        /*056c*/ 	.word	0x00015330


	//   ....[157]....
        /*0570*/ 	.word	0x000153d0


	//   ....[158]....
        /*0574*/ 	.word	0x00015430


	//   ....[159]....
        /*0578*/ 	.word	0x000154d0


	//   ....[160]....
        /*057c*/ 	.word	0x000155c0


	//   ....[161]....
        /*0580*/ 	.word	0x00015660


	//   ....[162]....
        /*0584*/ 	.word	0x000156d0


	//   ....[163]....
        /*0588*/ 	.word	0x000157a0


	//   ....[164]....
        /*058c*/ 	.word	0x00015800


	//   ....[165]....
        /*0590*/ 	.word	0x000158d0


	//   ....[166]....
        /*0594*/ 	.word	0x00015930


	//   ....[167]....
        /*0598*/ 	.word	0x00015a00


	//   ....[168]....
        /*059c*/ 	.word	0x00015a60


	//   ....[169]....
        /*05a0*/ 	.word	0x00015b30


	//   ....[170]....
        /*05a4*/ 	.word	0x00015b90


	//   ....[171]....
        /*05a8*/ 	.word	0x00015c60


	//   ....[172]....
        /*05ac*/ 	.word	0x00015d40


	//----- nvinfo : EIATTR_REG_RECONFIG
	.align		4
.L_1280:
        /*05b0*/ 	.byte	0x01, 0x54
	.zero		2


	//----- nvinfo : EIATTR_SYSCALL_OFFSETS
	.align		4
        /*05b4*/ 	.byte	0x04, 0x46
        /*05b6*/ 	.short	(.L_1282 - .L_1281)


	//   ....[0]....
.L_1281:
        /*05b8*/ 	.word	0x000018b0


	//   ....[1]....
        /*05bc*/ 	.word	0x00010010


	//   ....[2]....
        /*05c0*/ 	.word	0x00010150


	//   ....[3]....
        /*05c4*/ 	.word	0x00010240


	//   ....[4]....
        /*05c8*/ 	.word	0x00010e40


	//----- nvinfo : EIATTR_MBARRIER_INSTR_OFFSETS
	.align		4
.L_1282:
        /*05cc*/ 	.byte	0x04, 0x39
        /*05ce*/ 	.short	(.L_1284 - .L_1283)


	//   ....[0]....
.L_1283:
        /*05d0*/ 	.word	0x00000170
        /*05d4*/ 	.word	0x000000ff
        /*05d8*/ 	.word	0x00022800
        /*05dc*/ 	.short	0x0100
        /*05de*/ 	.byte	0x08
	.zero		1


	//   ....[1]....
        /*05e0*/ 	.word	0x00000180
        /*05e4*/ 	.word	0x000000ff
        /*05e8*/ 	.word	0x00022820
        /*05ec*/ 	.short	0x0100
        /*05ee*/ 	.byte	0x08
	.zero		1


	//   ....[2]....
        /*05f0*/ 	.word	0x00000270
        /*05f4*/ 	.word	0x000000ff
        /*05f8*/ 	.word	0x00022830
        /*05fc*/ 	.short	0x0100
        /*05fe*/ 	.byte	0x08
	.zero		1


	//   ....[3]....
        /*0600*/ 	.word	0x00000280
        /*0604*/ 	.word	0x000000ff
        /*0608*/ 	.word	0x00022840
        /*060c*/ 	.short	0x0100
        /*060e*/ 	.byte	0x08
	.zero		1


	//   ....[4]....
        /*0610*/ 	.word	0x00000290
        /*0614*/ 	.word	0x000000ff
        /*0618*/ 	.word	0x00022838
        /*061c*/ 	.short	0x0100
        /*061e*/ 	.byte	0x08
	.zero		1


	//   ....[5]....
        /*0620*/ 	.word	0x000002a0
        /*0624*/ 	.word	0x000000ff
        /*0628*/ 	.word	0x00022848
        /*062c*/ 	.short	0x0100
        /*062e*/ 	.byte	0x08
	.zero		1


	//   ....[6]....
        /*0630*/ 	.word	0x000003d0
        /*0634*/ 	.word	0x000000ff
        /*0638*/ 	.word	0x00022850
        /*063c*/ 	.short	0x0100
        /*063e*/ 	.byte	0x08
	.zero		1


	//   ....[7]....
        /*0640*/ 	.word	0x000003e0
        /*0644*/ 	.word	0x000000ff
        /*0648*/ 	.word	0x00022860
        /*064c*/ 	.short	0x0100
        /*064e*/ 	.byte	0x08
	.zero		1


	//   ....[8]....
        /*0650*/ 	.word	0x000003f0
        /*0654*/ 	.word	0x000000ff
        /*0658*/ 	.word	0x00022858
        /*065c*/ 	.short	0x0100
        /*065e*/ 	.byte	0x08
	.zero		1


	//   ....[9]....
        /*0660*/ 	.word	0x00000400
        /*0664*/ 	.word	0x000000ff
        /*0668*/ 	.word	0x00022868
        /*066c*/ 	.short	0x0100
        /*066e*/ 	.byte	0x08
	.zero		1


	//   ....[10]....
        /*0670*/ 	.word	0x000004f0
        /*0674*/ 	.word	0x000000ff
        /*0678*/ 	.word	0x00022870
        /*067c*/ 	.short	0x0100
        /*067e*/ 	.byte	0x06
	.zero		1


	//   ....[11]....
        /*0680*/ 	.word	0x00000500
        /*0684*/ 	.word	0x000000ff
        /*0688*/ 	.word	0x00022880
        /*068c*/ 	.short	0x0100
        /*068e*/ 	.byte	0x06
	.zero		1


	//   ....[12]....
        /*0690*/ 	.word	0x00000510
        /*0694*/ 	.word	0x000000ff
        /*0698*/ 	.word	0x00022878
        /*069c*/ 	.short	0x0100
        /*069e*/ 	.byte	0x06
	.zero		1


	//   ....[13]....
        /*06a0*/ 	.word	0x00000520
        /*06a4*/ 	.word	0x000000ff
        /*06a8*/ 	.word	0x00022888
        /*06ac*/ 	.short	0x0100
        /*06ae*/ 	.byte	0x06
	.zero		1


	//   ....[14]....
        /*06b0*/ 	.word	0x00000650
        /*06b4*/ 	.word	0x000000ff
        /*06b8*/ 	.word	0x00022890
        /*06bc*/ 	.short	0x0100
        /*06be*/ 	.byte	0x08
	.zero		1


	//   ....[15]....
        /*06c0*/ 	.word	0x00000660
        /*06c4*/ 	.word	0x000000ff
        /*06c8*/ 	.word	0x000228a0
        /*06cc*/ 	.short	0x0100
        /*06ce*/ 	.byte	0x08
	.zero		1


	//   ....[16]....
        /*06d0*/ 	.word	0x00000670
        /*06d4*/ 	.word	0x000000ff
        /*06d8*/ 	.word	0x00022898
        /*06dc*/ 	.short	0x0100
        /*06de*/ 	.byte	0x08
	.zero		1


	//   ....[17]....
        /*06e0*/ 	.word	0x00000680
        /*06e4*/ 	.word	0x000000ff
        /*06e8*/ 	.word	0x000228a8
        /*06ec*/ 	.short	0x0100
        /*06ee*/ 	.byte	0x08
	.zero		1


	//   ....[18]....
        /*06f0*/ 	.word	0x000007c0
        /*06f4*/ 	.word	0x000000ff
        /*06f8*/ 	.word	0x000228b0
        /*06fc*/ 	.short	0x0100
        /*06fe*/ 	.byte	0x08
	.zero		1


	//   ....[19]....
        /*0700*/ 	.word	0x000007d0
        /*0704*/ 	.word	0x000000ff
        /*0708*/ 	.word	0x000228c0
        /*070c*/ 	.short	0x0100
        /*070e*/ 	.byte	0x08
	.zero		1


	//   ....[20]....
        /*0710*/ 	.word	0x000007e0
        /*0714*/ 	.word	0x000000ff
        /*0718*/ 	.word	0x000228b8
        /*071c*/ 	.short	0x0100
        /*071e*/ 	.byte	0x08
	.zero		1


	//   ....[21]....
        /*0720*/ 	.word	0x000007f0
        /*0724*/ 	.word	0x000000ff
        /*0728*/ 	.word	0x000228c8
        /*072c*/ 	.short	0x0100
        /*072e*/ 	.byte	0x08
	.zero		1


	//   ....[22]....
        /*0730*/ 	.word	0x000018e0
        /*0734*/ 	.word	0x000000ff
        /*0738*/ 	.word	0x00022800
        /*073c*/ 	.short	0x010a
        /*073e*/ 	.byte	0x26
	.zero		1


	//   ....[23]....
        /*0740*/ 	.word	0x00001980
        /*0744*/ 	.word	0x000000ff
        /*0748*/ 	.word	0x00022830
        /*074c*/ 	.short	0x010a
        /*074e*/ 	.byte	0x26
	.zero		1


	//   ....[24]....
        /*0750*/ 	.word	0x000019c0
        /*0754*/ 	.word	0x000000ff
        /*0758*/ 	.word	0x00022830
        /*075c*/ 	.short	0x010a
        /*075e*/ 	.byte	0x26
	.zero		1


	//   ....[25]....
        /*0760*/ 	.word	0x00001f50
        /*0764*/ 	.word	0x000000ff
        /*0768*/ 	.word	0x00000000
        /*076c*/ 	.short	0x0101
        /*076e*/ 	.byte	0x06
	.zero		1


	//   ....[26]....
        /*0770*/ 	.word	0x00003e50
        /*0774*/ 	.word	0x000000ff
        /*0778*/ 	.word	0x00022850
        /*077c*/ 	.short	0x010a
        /*077e*/ 	.byte	0x26
	.zero		1


	//   ....[27]....
        /*0780*/ 	.word	0x00003e90
        /*0784*/ 	.word	0x000000ff
        /*0788*/ 	.word	0x00022850
        /*078c*/ 	.short	0x010a
        /*078e*/ 	.byte	0x26
	.zero		1


	//   ....[28]....
        /*0790*/ 	.word	0x00004250
        /*0794*/ 	.word	0x000000ff
        /*0798*/ 	.word	0x00000000
        /*079c*/ 	.short	0x0101
        /*079e*/ 	.byte	0x07
	.zero		1


	//   ....[29]....
        /*07a0*/ 	.word	0x00004590
        /*07a4*/ 	.word	0x000000ff
        /*07a8*/ 	.word	0x00022830
        /*07ac*/ 	.short	0x010a
        /*07ae*/ 	.byte	0x1e
	.zero		1


	//   ....[30]....
        /*07b0*/ 	.word	0x000045d0
        /*07b4*/ 	.word	0x000000ff
        /*07b8*/ 	.word	0x00022830
        /*07bc*/ 	.short	0x010a
        /*07be*/ 	.byte	0x1e
	.zero		1


	//   ....[31]....
        /*07c0*/ 	.word	0x000048b0
        /*07c4*/ 	.word	0x000000ff
        /*07c8*/ 	.word	0x00000000
        /*07cc*/ 	.short	0x0101
        /*07ce*/ 	.byte	0x0a
	.zero		1


	//   ....[32]....
        /*07d0*/ 	.word	0x00007160
        /*07d4*/ 	.word	0x000000ff
        /*07d8*/ 	.word	0x00022850
        /*07dc*/ 	.short	0x010a
        /*07de*/ 	.byte	0x1e
	.zero		1


	//   ....[33]....
        /*07e0*/ 	.word	0x000071a0
        /*07e4*/ 	.word	0x000000ff
        /*07e8*/ 	.word	0x00022850
        /*07ec*/ 	.short	0x010a
        /*07ee*/ 	.byte	0x1e
	.zero		1


	//   ....[34]....
        /*07f0*/ 	.word	0x000074a0
        /*07f4*/ 	.word	0x000000ff
        /*07f8*/ 	.word	0x00000000
        /*07fc*/ 	.short	0x0101
        /*07fe*/ 	.byte	0x1e
	.zero		1


	//   ....[35]....
        /*0800*/ 	.word	0x000078a0
        /*0804*/ 	.word	0x000000ff
        /*0808*/ 	.word	0x00022830
        /*080c*/ 	.short	0x010a
        /*080e*/ 	.byte	0x1c
	.zero		1


	//   ....[36]....
        /*0810*/ 	.word	0x000078e0
        /*0814*/ 	.word	0x000000ff
        /*0818*/ 	.word	0x00022830
        /*081c*/ 	.short	0x010a
        /*081e*/ 	.byte	0x1c
	.zero		1


	//   ....[37]....
        /*0820*/ 	.word	0x00007b30
        /*0824*/ 	.word	0x000000ff
        /*0828*/ 	.word	0x00000000
        /*082c*/ 	.short	0x0101
        /*082e*/ 	.byte	0x0a
	.zero		1


	//   ....[38]....
        /*0830*/ 	.word	0x00009190
        /*0834*/ 	.word	0x000000ff
        /*0838*/ 	.word	0x00022850
        /*083c*/ 	.short	0x010a
        /*083e*/ 	.byte	0x1c
	.zero		1


	//   ....[39]....
        /*0840*/ 	.word	0x000091d0
        /*0844*/ 	.word	0x000000ff
        /*0848*/ 	.word	0x00022850
        /*084c*/ 	.short	0x010a
        /*084e*/ 	.byte	0x1c
	.zero		1


	//   ....[40]....
        /*0850*/ 	.word	0x000094b0
        /*0854*/ 	.word	0x000000ff
        /*0858*/ 	.word	0x00000000
        /*085c*/ 	.short	0x0101
        /*085e*/ 	.byte	0x1c
	.zero		1


	//   ....[41]....
        /*0860*/ 	.word	0x00009630
        /*0864*/ 	.word	0x000000ff
        /*0868*/ 	.word	0x00022830
        /*086c*/ 	.short	0x010a
        /*086e*/ 	.byte	0x1a
	.zero		1


	//   ....[42]....
        /*0870*/ 	.word	0x00009670
        /*0874*/ 	.word	0x000000ff
        /*0878*/ 	.word	0x00022830
        /*087c*/ 	.short	0x010a
        /*087e*/ 	.byte	0x1a
	.zero		1


	//   ....[43]....
        /*0880*/ 	.word	0x00009910
        /*0884*/ 	.word	0x000000ff
        /*0888*/ 	.word	0x00000000
        /*088c*/ 	.short	0x0101
        /*088e*/ 	.byte	0x0a
	.zero		1


	//   ....[44]....
        /*0890*/ 	.word	0x0000c1c0
        /*0894*/ 	.word	0x000000ff
        /*0898*/ 	.word	0x00022850
        /*089c*/ 	.short	0x010a
        /*089e*/ 	.byte	0x1a
	.zero		1


	//   ....[45]....
        /*08a0*/ 	.word	0x0000c200
        /*08a4*/ 	.word	0x000000ff
        /*08a8*/ 	.word	0x00022850
        /*08ac*/ 	.short	0x010a
        /*08ae*/ 	.byte	0x1a
	.zero		1


	//   ....[46]....
        /*08b0*/ 	.word	0x0000c500
        /*08b4*/ 	.word	0x000000ff
        /*08b8*/ 	.word	0x00000000
        /*08bc*/ 	.short	0x0101
        /*08be*/ 	.byte	0x1a
	.zero		1


	//   ....[47]....
        /*08c0*/ 	.word	0x0000d7b0
        /*08c4*/ 	.word	0x000000ff
        /*08c8*/ 	.word	0x00000000
        /*08cc*/ 	.short	0x0101
        /*08ce*/ 	.byte	0x04
	.zero		1


	//   ....[48]....
        /*08d0*/ 	.word	0x00010740
        /*08d4*/ 	.word	0x000000ff
        /*08d8*/ 	.word	0x00022840
        /*08dc*/ 	.short	0x010a
        /*08de*/ 	.byte	0x2f
	.zero		1


	//   ....[49]....
        /*08e0*/ 	.word	0x00010c70
        /*08e4*/ 	.word	0x000000ff
        /*08e8*/ 	.word	0x00022830
        /*08ec*/ 	.short	0x0107
        /*08ee*/ 	.byte	0x2f
	.zero		1


	//   ....[50]....
        /*08f0*/ 	.word	0x00010ce0
        /*08f4*/ 	.word	0x000000ff
        /*08f8*/ 	.word	0x00022830
        /*08fc*/ 	.short	0x0101
        /*08fe*/ 	.byte	0x2f
	.zero		1


	//   ....[51]....
        /*0900*/ 	.word	0x000115c0
        /*0904*/ 	.word	0x000000ff
        /*0908*/ 	.word	0x00022800
        /*090c*/ 	.short	0x0107
        /*090e*/ 	.byte	0x2f
	.zero		1


	//   ....[52]....
        /*0910*/ 	.word	0x00011600
        /*0914*/ 	.word	0x000000ff
        /*0918*/ 	.word	0x00022800
        /*091c*/ 	.short	0x0101
        /*091e*/ 	.byte	0x2f
	.zero		1


	//   ....[53]....
        /*0920*/ 	.word	0x00011610
        /*0924*/ 	.word	0x000000ff
        /*0928*/ 	.word	0x00022820
        /*092c*/ 	.short	0x010a
        /*092e*/ 	.byte	0x2f
	.zero		1


	//   ....[54]....
        /*0930*/ 	.word	0x00011660
        /*0934*/ 	.word	0x000000ff
        /*0938*/ 	.word	0x00022860
        /*093c*/ 	.short	0x010a
        /*093e*/ 	.byte	0x2f
	.zero		1


	//   ....[55]....
        /*0940*/ 	.word	0x00011d90
        /*0944*/ 	.word	0x000000ff
        /*0948*/ 	.word	0x00022850
        /*094c*/ 	.short	0x0107
        /*094e*/ 	.byte	0x2f
	.zero		1


	//   ....[56]....
        /*0950*/ 	.word	0x00011e10
        /*0954*/ 	.word	0x000000ff
        /*0958*/ 	.word	0x00022850
        /*095c*/ 	.short	0x0101
        /*095e*/ 	.byte	0x2f
	.zero		1


	//   ....[57]....
        /*0960*/ 	.word	0x00012100
        /*0964*/ 	.word	0x00000020
        /*0968*/ 	.word	0x00022840
        /*096c*/ 	.short	0x010a
        /*096e*/ 	.byte	0x3f
	.zero		1


	//   ....[58]....
        /*0970*/ 	.word	0x00012530
        /*0974*/ 	.word	0x00000020
        /*0978*/ 	.word	0x00022830
        /*097c*/ 	.short	0x0107
        /*097e*/ 	.byte	0x3f
	.zero		1


	//   ....[59]....
        /*0980*/ 	.word	0x000125e0
        /*0984*/ 	.word	0x00000020
        /*0988*/ 	.word	0x00022830
        /*098c*/ 	.short	0x0101
        /*098e*/ 	.byte	0x3f
	.zero		1


	//   ....[60]....
        /*0990*/ 	.word	0x00012610
        /*0994*/ 	.word	0x00000020
        /*0998*/ 	.word	0x00022860
        /*099c*/ 	.short	0x010a
        /*099e*/ 	.byte	0x3f
	.zero		1


	//   ....[61]....
        /*09a0*/ 	.word	0x00012b50
        /*09a4*/ 	.word	0x00000020
        /*09a8*/ 	.word	0x00022850
        /*09ac*/ 	.short	0x0107
        /*09ae*/ 	.byte	0x3f
	.zero		1


	//   ....[62]....
        /*09b0*/ 	.word	0x00012c10
        /*09b4*/ 	.word	0x00000020
        /*09b8*/ 	.word	0x00022850
        /*09bc*/ 	.short	0x0101
        /*09be*/ 	.byte	0x3f
	.zero		1


	//   ....[63]....
        /*09c0*/ 	.word	0x00012d00
        /*09c4*/ 	.word	0x00000004
        /*09c8*/ 	.word	0x00022820
        /*09cc*/ 	.short	0x010a
        /*09ce*/ 	.byte	0x3f
	.zero		1


	//   ....[64]....
        /*09d0*/ 	.word	0x00012e40
        /*09d4*/ 	.word	0x00000005
        /*09d8*/ 	.word	0x00022840
        /*09dc*/ 	.short	0x010a
        /*09de*/ 	.byte	0x3f
	.zero		1


	//   ....[65]....
        /*09e0*/ 	.word	0x00012ee0
        /*09e4*/ 	.word	0x00000015
        /*09e8*/ 	.word	0x00022840
        /*09ec*/ 	.short	0x010a
        /*09ee*/ 	.byte	0x3f
	.zero		1


	//   ....[66]....
        /*09f0*/ 	.word	0x00012f20
        /*09f4*/ 	.word	0x00000005
        /*09f8*/ 	.word	0x00022860
        /*09fc*/ 	.short	0x010a
        /*09fe*/ 	.byte	0x3f
	.zero		1


	//   ....[67]....
        /*0a00*/ 	.word	0x00012f60
        /*0a04*/ 	.word	0x00000015
        /*0a08*/ 	.word	0x00022860
        /*0a0c*/ 	.short	0x010a
        /*0a0e*/ 	.byte	0x3f
	.zero		1


	//   ....[68]....
        /*0a10*/ 	.word	0x00012fd0
        /*0a14*/ 	.word	0x00000003
        /*0a18*/ 	.word	0x00022800
        /*0a1c*/ 	.short	0x010a
        /*0a1e*/ 	.byte	0x3f
	.zero		1


	//   ....[69]....
        /*0a20*/ 	.word	0x00013030
        /*0a24*/ 	.word	0x00000003
        /*0a28*/ 	.word	0x00022830
        /*0a2c*/ 	.short	0x010a
        /*0a2e*/ 	.byte	0x3f
	.zero		1


	//   ....[70]....
        /*0a30*/ 	.word	0x00013090
        /*0a34*/ 	.word	0x0000000b
        /*0a38*/ 	.word	0x00022850
        /*0a3c*/ 	.short	0x010a
        /*0a3e*/ 	.byte	0x3f
	.zero		1


	//   ....[71]....
        /*0a40*/ 	.word	0x000130f0
        /*0a44*/ 	.word	0x00000009
        /*0a48*/ 	.word	0x00022830
        /*0a4c*/ 	.short	0x010a
        /*0a4e*/ 	.byte	0x3f
	.zero		1


	//   ....[72]....
        /*0a50*/ 	.word	0x00013150
        /*0a54*/ 	.word	0x0000000d
        /*0a58*/ 	.word	0x00022850
        /*0a5c*/ 	.short	0x010a
        /*0a5e*/ 	.byte	0x3f
	.zero		1


	//   ....[73]....
        /*0a60*/ 	.word	0x000131b0
        /*0a64*/ 	.word	0x00000004
        /*0a68*/ 	.word	0x00022830
        /*0a6c*/ 	.short	0x010a
        /*0a6e*/ 	.byte	0x3f
	.zero		1


	//   ....[74]....
        /*0a70*/ 	.word	0x00013210
        /*0a74*/ 	.word	0x0000000a
        /*0a78*/ 	.word	0x00022850
        /*0a7c*/ 	.short	0x010a
        /*0a7e*/ 	.byte	0x3f
	.zero		1


	//   ....[75]....
        /*0a80*/ 	.word	0x00013270
        /*0a84*/ 	.word	0x00000009
        /*0a88*/ 	.word	0x00022830
        /*0a8c*/ 	.short	0x010a
        /*0a8e*/ 	.byte	0x3f
	.zero		1


	//   ....[76]....
        /*0a90*/ 	.word	0x000132d0
        /*0a94*/ 	.word	0x0000000d
        /*0a98*/ 	.word	0x00022850
        /*0a9c*/ 	.short	0x010a
        /*0a9e*/ 	.byte	0x3f
	.zero		1


	//   ....[77]....
        /*0aa0*/ 	.word	0x000133b0
        /*0aa4*/ 	.word	0x00000003
        /*0aa8*/ 	.word	0x00022840
        /*0aac*/ 	.short	0x010a
        /*0aae*/ 	.byte	0x3f
	.zero		1


	//   ....[78]....
        /*0ab0*/ 	.word	0x00014420
        /*0ab4*/ 	.word	0x00000003
        /*0ab8*/ 	.word	0x00022820
        /*0abc*/ 	.short	0x010a
        /*0abe*/ 	.byte	0x3f
	.zero		1


	//   ....[79]....
        /*0ac0*/ 	.word	0x00014480
        /*0ac4*/ 	.word	0x00000003
        /*0ac8*/ 	.word	0x00022860
        /*0acc*/ 	.short	0x010a
        /*0ace*/ 	.byte	0x3f
	.zero		1


	//   ....[80]....
        /*0ad0*/ 	.word	0x00014e80
        /*0ad4*/ 	.word	0x00000020
        /*0ad8*/ 	.word	0x00022840
        /*0adc*/ 	.short	0x010a
        /*0ade*/ 	.byte	0x3f
	.zero		1


	//   ....[81]....
        /*0ae0*/ 	.word	0x00015510
        /*0ae4*/ 	.word	0x00000020
        /*0ae8*/ 	.word	0x00022860
        /*0aec*/ 	.short	0x010a
        /*0aee*/ 	.byte	0x3f
	.zero		1


	//   ....[82]....
        /*0af0*/ 	.word	0x00015c90
        /*0af4*/ 	.word	0x00000004
        /*0af8*/ 	.word	0x00022820
        /*0afc*/ 	.short	0x010a
        /*0afe*/ 	.byte	0x3f
	.zero		1


	//   ....[83]....
        /*0b00*/ 	.word	0x00015e00
        /*0b04*/ 	.word	0x00000005
        /*0b08*/ 	.word	0x00022840
        /*0b0c*/ 	.short	0x010a
        /*0b0e*/ 	.byte	0x3f
	.zero		1


	//   ....[84]....
        /*0b10*/ 	.word	0x00015e50
        /*0b14*/ 	.word	0x00000015
        /*0b18*/ 	.word	0x00022840
        /*0b1c*/ 	.short	0x010a
        /*0b1e*/ 	.byte	0x3f
	.zero		1


	//   ....[85]....
        /*0b20*/ 	.word	0x00015ea0
        /*0b24*/ 	.word	0x00000005
        /*0b28*/ 	.word	0x00022860
        /*0b2c*/ 	.short	0x010a
        /*0b2e*/ 	.byte	0x3f
	.zero		1


	//----- nvinfo : EIATTR_NUM_MBARRIERS
	.align		4
.L_1284:
        /*0b30*/ 	.byte	0x03, 0x38
        /*0b32*/ 	.short	0x0016


	//----- nvinfo : EIATTR_EXIT_INSTR_OFFSETS
	.align		4
        /*0b34*/ 	.byte	0x04, 0x1c
        /*0b36*/ 	.short	(.L_1286 - .L_1285)


	//   ....[0]....
.L_1285:
        /*0b38*/ 	.word	0x00012fb0


	//----- nvinfo : EIATTR_MAX_THREADS
	.align		4
.L_1286:
        /*0b3c*/ 	.byte	0x04, 0x05
        /*0b3e*/ 	.short	(.L_1288 - .L_1287)
.L_1287:
        /*0b40*/ 	.word	0x00000180
        /*0b44*/ 	.word	0x00000001
        /*0b48*/ 	.word	0x00000001


	//----- nvinfo : EIATTR_CRS_STACK_SIZE
	.align		4
.L_1288:
        /*0b4c*/ 	.byte	0x04, 0x1e
        /*0b4e*/ 	.short	(.L_1290 - .L_1289)
.L_1289:
        /*0b50*/ 	.word	0x00000000


	//----- nvinfo : EIATTR_CBANK_PARAM_SIZE
	.align		4
.L_1290:
        /*0b54*/ 	.byte	0x03, 0x19
        /*0b56*/ 	.short	0x0a70


	//----- nvinfo : EIATTR_PARAM_CBANK
	.align		4
        /*0b58*/ 	.byte	0x04, 0x0a
        /*0b5a*/ 	.short	(.L_1292 - .L_1291)
	.align		4
.L_1291:
        /*0b5c*/ 	.word	index@(.nv.constant0._ZN7cutlass13device_kernelIN5flash11enable_sm90INS1_16FlashAttnFwdSm90INS1_25CollectiveMainloopFwdSm90ILi2EN4cute5tupleIJNS5_1CILi1EEES8_S8_EEENS6_IJNS7_ILi128EEENS7_ILi96EEENS7_ILi64EEEEEELi256ENS_10bfloat16_tEfNS_4arch4Sm90ELb0ELb1ELb0ELb0ELb1ELb0ELb0ELb1ELb0ELb1ELb1ELb0EEENS1_21CollectiveEpilogueFwdINS6_IJSA_NS7_ILi256EEESB_EEES9_SE_SG_Li256ELb0ELb1ELb1ELb0EEENS1_19SingleTileSchedulerILb0ELb1ELb1ELi128EEEEEEEEEvNT_6ParamsE)
        /*0b60*/ 	.short	0x0210
        /*0b62*/ 	.short	0x0a70


	//----- nvinfo : EIATTR_SW_WAR
	.align		4
.L_1292:
        /*0b64*/ 	.byte	0x04, 0x36
        /*0b66*/ 	.short	(.L_1294 - .L_1293)
.L_1293:
        /*0b68*/ 	.word	0x00000008
.L_1294:


//--------------------- .nv.info._ZN7cutlass13device_kernelIN5flash11enable_sm90INS1_16FlashAttnFwdSm90INS1_25CollectiveMainloopFwdSm90ILi2EN4cute5tupleIJNS5_1CILi1EEES8_S8_EEENS6_IJNS7_ILi128EEENS7_ILi96EEENS7_ILi64EEEEEELi256ENS_10bfloat16_tEfNS_4arch4Sm90ELb0ELb1ELb0ELb0ELb1ELb0ELb1ELb1ELb0ELb1ELb1ELb0EEENS1_21CollectiveEpilogueFwdINS6_IJSA_NS7_ILi256EEESB_EEES9_SE_SG_Li256ELb0ELb1ELb1ELb0EEENS1_19SingleTileSchedulerILb0ELb1ELb1ELi128EEEEEEEEEvNT_6ParamsE --------------------------
	.section	.nv.info._ZN7cutlass13device_kernelIN5flash11enable_sm90INS1_16FlashAttnFwdSm90INS1_25CollectiveMainloopFwdSm90ILi2EN4cute5tupleIJNS5_1CILi1EEES8_S8_EEENS6_IJNS7_ILi128EEENS7_ILi96EEENS7_ILi64EEEEEELi256ENS_10bfloat16_tEfNS_4arch4Sm90ELb0ELb1ELb0ELb0ELb1ELb0ELb1ELb1ELb0ELb1ELb1ELb0EEENS1_21CollectiveEpilogueFwdINS6_IJSA_NS7_ILi256EEESB_EEES9_SE_SG_Li256ELb0ELb1ELb1ELb0EEENS1_19SingleTileSchedulerILb0ELb1ELb1ELi128EEEEEEEEEvNT_6ParamsE,"",@"SHT_CUDA_INFO"
	.sectionflags	@""
	.align	4


	//----- nvinfo : EIATTR_CUDA_API_VERSION
	.align		4
        /*0000*/ 	.byte	0x04, 0x37
        /*0002*/ 	.short	(.L_1296 - .L_1295)
.L_1295:
        /*0004*/ 	.word	0x00000082


	//----- nvinfo : EIATTR_KPARAM_INFO
	.align		4
.L_1296:
        /*0008*/ 	.byte	0x04, 0x17
        /*000a*/ 	.short	(.L_1298 - .L_1297)
.L_1297:
        /*000c*/ 	.word	0x00000000
        /*0010*/ 	.short	0x0000
        /*0012*/ 	.short	0x0070
        /*0014*/ 	.byte	0x00, 0xf0, 0x01, 0x2c


	//----- nvinfo : EIATTR_SPARSE_MMA_MASK
	.align		4
.L_1298:
        /*0018*/ 	.byte	0x03, 0x50
        /*001a*/ 	.short	0x0000


	//----- nvinfo : EIATTR_MAXREG_COUNT
	.align		4
        /*001c*/ 	.byte	0x03, 0x1b
        /*001e*/ 	.short	0x00a8


	//----- nvinfo : EIATTR_NUM_BARRIERS
	.align		4
        /*0020*/ 	.byte	0x02, 0x4c
        /*0022*/ 	.byte	0x10
	.zero		1


	//----- nvinfo : EIATTR_EXTERNS
	.align		4
        /*0024*/ 	.byte	0x04, 0x0f
        /*0026*/ 	.short	(.L_1300 - .L_1299)


	//   ....[0]....
	.align		4
.L_1299:
        /*0028*/ 	.word	index@(__assertfail)


	//----- nvinfo : EIATTR_ANNOTATIONS
	.align		4
.L_1300:
        /*002c*/ 	.byte	0x04, 0x55
        /*002e*/ 	.short	(.L_1302 - .L_1301)


	//   ....[0]....
.L_1301:
        /* <DEDUP_REMOVED lines=1827> */


	//----- nvinfo : EIATTR_MERCURY_ISA_VERSION
	.align		4
.L_1302:
        /*7250*/ 	.byte	0x03, 0x5f
        /*7252*/ 	.short	0x0101


	//----- nvinfo : EIATTR_INT_WARP_WIDE_INSTR_OFFSETS
	.align		4
        /*7254*/ 	.byte	0x04, 0x31
        /*7256*/ 	.short	(.L_1304 - .L_1303)


	//   ....[0]....
.L_1303:
        /*7258*/ 	.word	0x000000c0


	//   ....[1]....
        /*725c*/ 	.word	0x000000d0


	//   ....[2]....
        /*7260*/ 	.word	0x000000e0


	//   ....[3]....
        /*7264*/ 	.word	0x00000180


	//----- nvinfo : EIATTR_COOP_GROUP_MASK_REGIDS
	.align		4
.L_1304:
        /*7268*/ 	.byte	0x04, 0x29
        /*726a*/ 	.short	(.L_1306 - .L_1305)


	//   ....[0]....
.L_1305:
        /*726c*/ 	.word	0xffffffff


	//   ....[1]....
        /*7270*/ 	.word	0xffffffff


	//   ....[2]....
        /*7274*/ 	.word	0xffffffff


	//   ....[3]....
        /*7278*/ 	.word	0xffffffff


	//   ....[4]....
        /*727c*/ 	.word	0xffffffff


	//   ....[5]....
        /*7280*/ 	.word	0xffffffff


	//   ....[6]....
        /*7284*/ 	.word	0xffffffff


	//   ....[7]....
        /*7288*/ 	.word	0xffffffff


	//   ....[8]....
        /*728c*/ 	.word	0xffffffff


	//   ....[9]....
        /*7290*/ 	.word	0xffffffff


	//   ....[10]....
        /*7294*/ 	.word	0xffffffff


	//   ....[11]....
        /*7298*/ 	.word	0xffffffff


	//   ....[12]....
        /*729c*/ 	.word	0xffffffff


	//   ....[13]....
        /*72a0*/ 	.word	0xffffffff


	//   ....[14]....
        /*72a4*/ 	.word	0xffffffff


	//   ....[15]....
        /*72a8*/ 	.word	0xffffffff


	//   ....[16]....
        /*72ac*/ 	.word	0xffffffff


	//   ....[17]....
        /*72b0*/ 	.word	0xffffffff


	//   ....[18]....
        /*72b4*/ 	.word	0xffffffff


	//   ....[19]....
        /*72b8*/ 	.word	0xffffffff


	//   ....[20]....
        /*72bc*/ 	.word	0xffffffff


	//   ....[21]....
        /*72c0*/ 	.word	0xffffffff


	//   ....[22]....
        /*72c4*/ 	.word	0xffffffff


	//   ....[23]....
        /*72c8*/ 	.word	0xffffffff


	//   ....[24]....
        /*72cc*/ 	.word	0xffffffff


	//   ....[25]....
        /*72d0*/ 	.word	0xffffffff


	//   ....[26]....
        /*72d4*/ 	.word	0xffffffff


	//   ....[27]....
        /*72d8*/ 	.word	0xffffffff


	//   ....[28]....
        /*72dc*/ 	.word	0xffffffff


	//   ....[29]....
        /*72e0*/ 	.word	0xffffffff


	//   ....[30]....
        /*72e4*/ 	.word	0xffffffff


	//   ....[31]....
        /*72e8*/ 	.word	0xffffffff


	//   ....[32]....
        /*72ec*/ 	.word	0xffffffff


	//   ....[33]....
        /*72f0*/ 	.word	0xffffffff


	//   ....[34]....
        /*72f4*/ 	.word	0xffffffff


	//   ....[35]....
        /*72f8*/ 	.word	0xffffffff


	//   ....[36]....
        /*72fc*/ 	.word	0xffffffff


	//   ....[37]....
        /*7300*/ 	.word	0xffffffff


	//   ....[38]....
        /*7304*/ 	.word	0xffffffff


	//   ....[39]....
        /*7308*/ 	.word	0xffffffff


	//   ....[40]....
        /*730c*/ 	.word	0xffffffff


	//   ....[41]....
        /*7310*/ 	.word	0xffffffff


	//   ....[42]....
        /*7314*/ 	.word	0xffffffff


	//   ....[43]....
        /*7318*/ 	.word	0xffffffff


	//   ....[44]....
        /*731c*/ 	.word	0xffffffff


	//   ....[45]....
        /*7320*/ 	.word	0xffffffff


	//   ....[46]....
        /*7324*/ 	.word	0xffffffff


	//   ....[47]....
        /*7328*/ 	.word	0xffffffff


	//   ....[48]....
        /*732c*/ 	.word	0xffffffff


	//   ....[49]....
        /*7330*/ 	.word	0xffffffff


	//   ....[50]....
        /*7334*/ 	.word	0xffffffff


	//   ....[51]....
        /*7338*/ 	.word	0xffffffff


	//   ....[52]....
        /*733c*/ 	.word	0xffffffff


	//   ....[53]....
        /*7340*/ 	.word	0xffffffff


	//   ....[54]....
        /*7344*/ 	.word	0xffffffff


	//   ....[55]....
        /*7348*/ 	.word	0xffffffff


	//   ....[56]....
        /*734c*/ 	.word	0xffffffff


	//   ....[57]....
        /*7350*/ 	.word	0xffffffff


	//   ....[58]....
        /*7354*/ 	.word	0xffffffff


	//   ....[59]....
        /*7358*/ 	.word	0xffffffff


	//   ....[60]....
        /*735c*/ 	.word	0xffffffff


	//   ....[61]....
        /*7360*/ 	.word	0xffffffff


	//   ....[62]....
        /*7364*/ 	.word	0xffffffff


	//   ....[63]....
        /*7368*/ 	.word	0xffffffff


	//   ....[64]....
        /*736c*/ 	.word	0xffffffff


	//   ....[65]....
        /*7370*/ 	.word	0xffffffff


	//   ....[66]....
        /*7374*/ 	.word	0xffffffff


	//   ....[67]....
        /*7378*/ 	.word	0xffffffff


	//   ....[68]....
        /*737c*/ 	.word	0xffffffff


	//   ....[69]....
        /*7380*/ 	.word	0xffffffff


	//   ....[70]....
        /*7384*/ 	.word	0xffffffff


	//   ....[71]....
        /*7388*/ 	.word	0xffffffff


	//   ....[72]....
        /*738c*/ 	.word	0xffffffff


	//   ....[73]....
        /*7390*/ 	.word	0xffffffff


	//   ....[74]....
        /*7394*/ 	.word	0xffffffff


	//   ....[75]....
        /*7398*/ 	.word	0xffffffff


	//   ....[76]....
        /*739c*/ 	.word	0xffffffff


	//   ....[77]....
        /*73a0*/ 	.word	0xffffffff


	//   ....[78]....
        /*73a4*/ 	.word	0xffffffff


	//   ....[79]....
        /*73a8*/ 	.word	0xffffffff


	//   ....[80]....
        /*73ac*/ 	.word	0xffffffff


	//   ....[81]....
        /*73b0*/ 	.word	0xffffffff


	//   ....[82]....
        /*73b4*/ 	.word	0xffffffff


	//   ....[83]....
        /*73b8*/ 	.word	0xffffffff


	//   ....[84]....
        /*73bc*/ 	.word	0xffffffff


	//   ....[85]....
        /*73c0*/ 	.word	0xffffffff


	//   ....[86]....
        /*73c4*/ 	.word	0xffffffff


	//   ....[87]....
        /*73c8*/ 	.word	0xffffffff


	//   ....[88]....
        /*73cc*/ 	.word	0xffffffff


	//   ....[89]....
        /*73d0*/ 	.word	0xffffffff


	//   ....[90]....
        /*73d4*/ 	.word	0xffffffff


	//   ....[91]....
        /*73d8*/ 	.word	0xffffffff


	//   ....[92]....
        /*73dc*/ 	.word	0xffffffff


	//   ....[93]....
        /*73e0*/ 	.word	0xffffffff


	//   ....[94]....
        /*73e4*/ 	.word	0xffffffff


	//   ....[95]....
        /*73e8*/ 	.word	0xffffffff


	//   ....[96]....
        /*73ec*/ 	.word	0xffffffff


	//   ....[97]....
        /*73f0*/ 	.word	0xffffffff


	//   ....[98]....
        /*73f4*/ 	.word	0xffffffff


	//   ....[99]....
        /*73f8*/ 	.word	0xffffffff


	//   ....[100]....
        /*73fc*/ 	.word	0xffffffff


	//   ....[101]....
        /*7400*/ 	.word	0xffffffff


	//   ....[102]....
        /*7404*/ 	.word	0xffffffff


	//   ....[103]....
        /*7408*/ 	.word	0xffffffff


	//   ....[104]....
        /*740c*/ 	.word	0xffffffff


	//   ....[105]....
        /*7410*/ 	.word	0xffffffff


	//   ....[106]....
        /*7414*/ 	.word	0xffffffff


	//   ....[107]....
        /*7418*/ 	.word	0xffffffff


	//   ....[108]....
        /*741c*/ 	.word	0xffffffff


	//   ....[109]....
        /*7420*/ 	.word	0xffffffff


	//   ....[110]....
        /*7424*/ 	.word	0xffffffff


	//   ....[111]....
        /*7428*/ 	.word	0xffffffff


	//   ....[112]....
        /*742c*/ 	.word	0xffffffff


	//   ....[113]....
        /*7430*/ 	.word	0xffffffff


	//   ....[114]....
        /*7434*/ 	.word	0xffffffff


	//   ....[115]....
        /*7438*/ 	.word	0xffffffff


	//   ....[116]....
        /*743c*/ 	.word	0xffffffff


	//   ....[117]....
        /*7440*/ 	.word	0x0500000f


	//   ....[118]....
        /*7444*/ 	.word	0x0500000f


	//   ....[119]....
        /*7448*/ 	.word	0x0500000f


	//   ....[120]....
        /*744c*/ 	.word	0x0500000f


	//   ....[121]....
        /*7450*/ 	.word	0x0500000f


	//   ....[122]....
        /*7454*/ 	.word	0x0500000f


	//   ....[123]....
        /*7458*/ 	.word	0x0500000f


	//   ....[124]....
        /*745c*/ 	.word	0x0500000f


	//   ....[125]....
        /*7460*/ 	.word	0x0500000f


	//   ....[126]....
        /*7464*/ 	.word	0x0500000f


	//   ....[127]....
        /*7468*/ 	.word	0x0500000f


	//   ....[128]....
        /*746c*/ 	.word	0x0500000f


	//   ....[129]....
        /*7470*/ 	.word	0x0500000f


	//   ....[130]....
        /*7474*/ 	.word	0x0500000f


	//   ....[131]....
        /*7478*/ 	.word	0x0500000f


	//   ....[132]....
        /*747c*/ 	.word	0x0500000f


	//   ....[133]....
        /*7480*/ 	.word	0x0500000f


	//   ....[134]....
        /*7484*/ 	.word	0x0500000f


	//   ....[135]....
        /*7488*/ 	.word	0x0500000f


	//   ....[136]....
        /*748c*/ 	.word	0x0500000f


	//   ....[137]....
        /*7490*/ 	.word	0x0500000f


	//   ....[138]....
        /*7494*/ 	.word	0x0500000f


	//   ....[139]....
        /*7498*/ 	.word	0x0500000f


	//   ....[140]....
        /*749c*/ 	.word	0x0500000f


	//   ....[141]....
        /*74a0*/ 	.word	0x0500000f


	//   ....[142]....
        /*74a4*/ 	.word	0x0500000f


	//   ....[143]....
        /*74a8*/ 	.word	0x0500000f


	//   ....[144]....
        /*74ac*/ 	.word	0x0500000f


	//   ....[145]....
        /*74b0*/ 	.word	0x0500000f


	//   ....[146]....
        /*74b4*/ 	.word	0x0500000f


	//   ....[147]....
        /*74b8*/ 	.word	0x0500000f


	//   ....[148]....
        /*74bc*/ 	.word	0x0500000f


	//   ....[149]....
        /*74c0*/ 	.word	0x0500000f


	//   ....[150]....
        /*74c4*/ 	.word	0x0500000f


	//   ....[151]....
        /*74c8*/ 	.word	0x0500000f


	//   ....[152]....
        /*74cc*/ 	.word	0x0500000f


	//   ....[153]....
        /*74d0*/ 	.word	0x0500000f


	//   ....[154]....
        /*74d4*/ 	.word	0x0500000f


	//   ....[155]....
        /*74d8*/ 	.word	0x0500000f


	//   ....[156]....
        /*74dc*/ 	.word	0x0500000f


	//   ....[157]....
        /*74e0*/ 	.word	0x0500000f


	//   ....[158]....
        /*74e4*/ 	.word	0x0500000f


	//   ....[159]....
        /*74e8*/ 	.word	0x0500000f


	//   ....[160]....
        /*74ec*/ 	.word	0x0500000f


	//   ....[161]....
        /*74f0*/ 	.word	0x0500000f


	//   ....[162]....
        /*74f4*/ 	.word	0x0500000f


	//   ....[163]....
        /*74f8*/ 	.word	0x0500000f


	//   ....[164]....
        /*74fc*/ 	.word	0x0500000f


	//   ....[165]....
        /*7500*/ 	.word	0x0500000f


	//   ....[166]....
        /*7504*/ 	.word	0x0500000f


	//   ....[167]....
        /*7508*/ 	.word	0x0500000f


	//   ....[168]....
        /*750c*/ 	.word	0x0500000f


	//   ....[169]....
        /*7510*/ 	.word	0x0500000f


	//   ....[170]....
        /*7514*/ 	.word	0x0500000f


	//   ....[171]....
        /*7518*/ 	.word	0x0500000f


	//   ....[172]....
        /*751c*/ 	.word	0x0500000f


	//   ....[173]....
        /*7520*/ 	.word	0x0500000f


	//   ....[174]....
        /*7524*/ 	.word	0x0500000f


	//   ....[175]....
        /*7528*/ 	.word	0x0500000f


	//   ....[176]....
        /*752c*/ 	.word	0x0500000f


	//   ....[177]....
        /*7530*/ 	.word	0x0500000f


	//   ....[178]....
        /*7534*/ 	.word	0x0500000f


	//   ....[179]....
        /*7538*/ 	.word	0x0500000f


	//   ....[180]....
        /*753c*/ 	.word	0x0500000f


	//   ....[181]....
        /*7540*/ 	.word	0x0500000f


	//   ....[182]....
        /*7544*/ 	.word	0x0500000f


	//   ....[183]....
        /*7548*/ 	.word	0x0500000f


	//   ....[184]....
        /*754c*/ 	.word	0x0500000f


	//   ....[185]....
        /*7550*/ 	.word	0x0500000f


	//   ....[186]....
        /*7554*/ 	.word	0x0500000f


	//   ....[187]....
        /*7558*/ 	.word	0x0500000f


	//   ....[188]....
        /*755c*/ 	.word	0x0500000f


	//   ....[189]....
        /*7560*/ 	.word	0x0500000f


	//   ....[190]....
        /*7564*/ 	.word	0x0500000f


	//   ....[191]....
        /*7568*/ 	.word	0x0500000f


	//   ....[192]....
        /*756c*/ 	.word	0x0500000f


	//   ....[193]....
        /*7570*/ 	.word	0x0500000f


	//   ....[194]....
        /*7574*/ 	.word	0x0500000f


	//   ....[195]....
        /*7578*/ 	.word	0x0500000f


	//   ....[196]....
        /*757c*/ 	.word	0x0500000f


	//   ....[197]....
        /*7580*/ 	.word	0x0500000f


	//   ....[198]....
        /*7584*/ 	.word	0x0500000f


	//   ....[199]....
        /*7588*/ 	.word	0xffffffff


	//   ....[200]....
        /*758c*/ 	.word	0xffffffff


	//   ....[201]....
        /*7590*/ 	.word	0xffffffff


	//   ....[202]....
        /*7594*/ 	.word	0xffffffff


	//   ....[203]....
        /*7598*/ 	.word	0xffffffff


	//   ....[204]....
        /*759c*/ 	.word	0xffffffff


	//----- nvinfo : EIATTR_COOP_GROUP_INSTR_OFFSETS
	.align		4
.L_1306:
        /*75a0*/ 	.byte	0x04, 0x28
        /*75a2*/ 	.short	(.L_1308 - .L_1307)


	//   ....[0]....
.L_1307:
        /*75a4*/ 	.word	0x00000080


	//   ....[1]....
        /*75a8*/ 	.word	0x00000090


	//   ....[2]....
        /*75ac*/ 	.word	0x000002f0


	//   ....[3]....
        /*75b0*/ 	.word	0x00000450


	//   ....[4]....
        /*75b4*/ 	.word	0x00000570


	//   ....[5]....
        /*75b8*/ 	.word	0x000006d0


	//   ....[6]....
        /*75bc*/ 	.word	0x00001ba0


	//   ....[7]....
        /*75c0*/ 	.word	0x00003b60


	//   ....[8]....
        /*75c4*/ 	.word	0x00003db0


	//   ....[9]....
        /*75c8*/ 	.word	0x00005370


	//   ....[10]....
        /*75cc*/ 	.word	0x00005400


	//   ....[11]....
        /*75d0*/ 	.word	0x00005780


	//   ....[12]....
        /*75d4*/ 	.word	0x000057a0


	//   ....[13]....
        /*75d8*/ 	.word	0x0000adb0


	//   ....[14]....
        /*75dc*/ 	.word	0x0000ae20


	//   ....[15]....
        /*75e0*/ 	.word	0x0000ae70


	//   ....[16]....
        /*75e4*/ 	.word	0x0000ae90


	//   ....[17]....
        /*75e8*/ 	.word	0x00025480


	//   ....[18]....
        /*75ec*/ 	.word	0x00025690


	//   ....[19]....
        /*75f0*/ 	.word	0x00026650


	//   ....[20]....
        /*75f4*/ 	.word	0x00026780


	//   ....[21]....
        /*75f8*/ 	.word	0x00026890


	//   ....[22]....
        /*75fc*/ 	.word	0x00026900


	//   ....[23]....
        /*7600*/ 	.word	0x0002edb0


	//   ....[24]....
        /*7604*/ 	.word	0x0002edd0


	//   ....[25]....
        /*7608*/ 	.word	0x0002ee30


	//   ....[26]....
        /*760c*/ 	.word	0x0002ee70


	//   ....[27]....
        /*7610*/ 	.word	0x00030240


	//   ....[28]....
        /*7614*/ 	.word	0x00030280


	//   ....[29]....
        /*7618*/ 	.word	0x00030500


	//   ....[30]....
        /*761c*/ 	.word	0x00030540


	//   ....[31]....
        /*7620*/ 	.word	0x00030560


	//   ....[32]....
        /*7624*/ 	.word	0x00030570


	//   ....[33]....
        /*7628*/ 	.word	0x000313a0


	//   ....[34]....
        /*762c*/ 	.word	0x000313b0


	//   ....[35]....
        /*7630*/ 	.word	0x00032590


	//   ....[36]....
        /*7634*/ 	.word	0x00033af0


	//   ....[37]....
        /*7638*/ 	.word	0x00033b10


	//   ....[38]....
        /*763c*/ 	.word	0x00033b30


	//   ....[39]....
        /*7640*/ 	.word	0x00033b50


	//   ....[40]....
        /*7644*/ 	.word	0x00033ba0


	//   ....[41]....
        /*7648*/ 	.word	0x00033bc0


	//   ....[42]....
        /*764c*/ 	.word	0x00033c10


	//   ....[43]....
        /*7650*/ 	.word	0x00033c30


	//   ....[44]....
        /*7654*/ 	.word	0x00033c80


	//   ....[45]....
        /*7658*/ 	.word	0x00033ca0


	//   ....[46]....
        /*765c*/ 	.word	0x00033cf0


	//   ....[47]....
        /*7660*/ 	.word	0x00033d10


	//   ....[48]....
        /*7664*/ 	.word	0x000342d0


	//   ....[49]....
        /*7668*/ 	.word	0x00034320


	//   ....[50]....
        /*766c*/ 	.word	0x00034360


	//   ....[51]....
        /*7670*/ 	.word	0x00034390


	//   ....[52]....
        /*7674*/ 	.word	0x000343d0


	//   ....[53]....
        /*7678*/ 	.word	0x00034470


	//   ....[54]....
        /*767c*/ 	.word	0x000344a0


	//   ....[55]....
        /*7680*/ 	.word	0x00034540


	//   ....[56]....
        /*7684*/ 	.word	0x00034570


	//   ....[57]....
        /*7688*/ 	.word	0x000345d0


	//   ....[58]....
        /*768c*/ 	.word	0x00034600


	//   ....[59]....
        /*7690*/ 	.word	0x00034650


	//   ....[60]....
        /*7694*/ 	.word	0x000346a0


	//   ....[61]....
        /*7698*/ 	.word	0x00034710


	//   ....[62]....
        /*769c*/ 	.word	0x00034750


	//   ....[63]....
        /*76a0*/ 	.word	0x00034780


	//   ....[64]....
        /*76a4*/ 	.word	0x00034da0


	//   ....[65]....
        /*76a8*/ 	.word	0x00034dd0


	//   ....[66]....
        /*76ac*/ 	.word	0x00034e50


	//   ....[67]....
        /*76b0*/ 	.word	0x00034eb0


	//   ....[68]....
        /*76b4*/ 	.word	0x00034ef0


	//   ....[69]....
        /*76b8*/ 	.word	0x00034f20


	//   ....[70]....
        /*76bc*/ 	.word	0x00034fd0


	//   ....[71]....
        /*76c0*/ 	.word	0x00034ff0


	//   ....[72]....
        /*76c4*/ 	.word	0x000350a0


	//   ....[73]....
        /*76c8*/ 	.word	0x000350d0


	//   ....[74]....
        /*76cc*/ 	.word	0x00035170


	//   ....[75]....
        /*76d0*/ 	.word	0x00035190


	//   ....[76]....
        /*76d4*/ 	.word	0x00035230


	//   ....[77]....
        /*76d8*/ 	.word	0x00035260


	//   ....[78]....
        /*76dc*/ 	.word	0x000352f0


	//   ....[79]....
        /*76e0*/ 	.word	0x00035340


	//   ....[80]....
        /*76e4*/ 	.word	0x00035700


	//   ....[81]....
        /*76e8*/ 	.word	0x00035730


	//   ....[82]....
        /*76ec*/ 	.word	0x00035760


	//   ....[83]....
        /*76f0*/ 	.word	0x00035790


	//   ....[84]....
        /*76f4*/ 	.word	0x000357c0


	//   ....[85]....
        /*76f8*/ 	.word	0x00035850


	//   ....[86]....
        /*76fc*/ 	.word	0x00035890


	//   ....[87]....
        /*7700*/ 	.word	0x000358c0


	//   ....[88]....
        /*7704*/ 	.word	0x00035950


	//   ....[89]....
        /*7708*/ 	.word	0x00035980


	//   ....[90]....
        /*770c*/ 	.word	0x00035990


	//   ....[91]....
        /*7710*/ 	.word	0x00035a20


	//   ....[92]....
        /*7714*/ 	.word	0x00036200


	//   ....[93]....
        /*7718*/ 	.word	0x00036220


	//   ....[94]....
        /*771c*/ 	.word	0x00036230


	//   ....[95]....
        /*7720*/ 	.word	0x00036240


	//   ....[96]....
        /*7724*/ 	.word	0x00036260


	//   ....[97]....
        /*7728*/ 	.word	0x00036280


	//   ....[98]....
        /*772c*/ 	.word	0x000362b0


	//   ....[99]....
        /*7730*/ 	.word	0x000362f0


	//   ....[100]....
        /*7734*/ 	.word	0x00036310


	//   ....[101]....
        /*7738*/ 	.word	0x00036340


	//   ....[102]....
        /*773c*/ 	.word	0x00036360


	//   ....[103]....
        /*7740*/ 	.word	0x00036390


	//   ....[104]....
        /*7744*/ 	.word	0x000366f0


	//   ....[105]....
        /*7748*/ 	.word	0x00036710


	//   ....[106]....
        /*774c*/ 	.word	0x00036720


	//   ....[107]....
        /*7750*/ 	.word	0x00036730


	//   ....[108]....
        /*7754*/ 	.word	0x00036740


	//   ....[109]....
        /*7758*/ 	.word	0x00036760


	//   ....[110]....
        /*775c*/ 	.word	0x000367d0


	//   ....[111]....
        /*7760*/ 	.word	0x000367f0


	//   ....[112]....
        /*7764*/ 	.word	0x00036850


	//   ....[113]....
        /*7768*/ 	.word	0x00036860


	//   ....[114]....
        /*776c*/ 	.word	0x000368e0


	//   ....[115]....
        /*7770*/ 	.word	0x00036950


	//   ....[116]....
        /*7774*/ 	.word	0x00036c80


	//   ....[117]....
        /*7778*/ 	.word	0x000371c0


	//   ....[118]....
        /*777c*/ 	.word	0x000372b0


	//   ....[119]....
        /*7780*/ 	.word	0x00037350


	//   ....[120]....
        /*7784*/ 	.word	0x000373b0


	//   ....[121]....
        /*7788*/ 	.word	0x00037470


	//   ....[122]....
        /*778c*/ 	.word	0x000374d0


	//   ....[123]....
        /*7790*/ 	.word	0x00037590


	//   ....[124]....
        /*7794*/ 	.word	0x000375f0


	//   ....[125]....
        /*7798*/ 	.word	0x000376b0


	//   ....[126]....
        /*779c*/ 	.word	0x00037710


	//   ....[127]....
        /*77a0*/ 	.word	0x000377d0


	//   ....[128]....
        /*77a4*/ 	.word	0x00037830


	//   ....[129]....
        /*77a8*/ 	.word	0x000378d0


	//   ....[130]....
        /*77ac*/ 	.word	0x00037970


	//   ....[131]....
        /*77b0*/ 	.word	0x000379d0


	//   ....[132]....
        /*77b4*/ 	.word	0x00037a80


	//   ....[133]....
        /*77b8*/ 	.word	0x00037b60


	//   ....[134]....
        /*77bc*/ 	.word	0x00037c80


	//   ....[135]....
        /*77c0*/ 	.word	0x00037ce0


	//   ....[136]....
        /*77c4*/ 	.word	0x00037df0


	//   ....[137]....
        /*77c8*/ 	.word	0x00037e50


	//   ....[138]....
        /*77cc*/ 	.word	0x00037f70


	//   ....[139]....
        /*77d0*/ 	.word	0x00037fd0


	//   ....[140]....
        /*77d4*/ 	.word	0x000380f0


	//   ....[141]....
        /*77d8*/ 	.word	0x00038150


	//   ....[142]....
        /*77dc*/ 	.word	0x00038240


	//   ....[143]....
        /*77e0*/ 	.word	0x000382b0


	//   ....[144]....
        /*77e4*/ 	.word	0x00038310


	//   ....[145]....
        /*77e8*/ 	.word	0x000383d0


	//   ....[146]....
        /*77ec*/ 	.word	0x00038460


	//   ....[147]....
        /*77f0*/ 	.word	0x00038500


	//   ....[148]....
        /*77f4*/ 	.word	0x00038590


	//   ....[149]....
        /*77f8*/ 	.word	0x00038660


	//   ....[150]....
        /*77fc*/ 	.word	0x00038790


	//   ....[151]....
        /*7800*/ 	.word	0x000387e0


	//   ....[152]....
        /*7804*/ 	.word	0x00038850


	//   ....[153]....
        /*7808*/ 	.word	0x00038940


	//   ....[154]....
        /*780c*/ 	.word	0x00038a70


	//   ....[155]....
        /*7810*/ 	.word	0x00038ac0


	//   ....[156]....
        /*7814*/ 	.word	0x00038b30


	//   ....[157]....
        /*7818*/ 	.word	0x00038c20


	//   ....[158]....
        /*781c*/ 	.word	0x00038d50


	//   ....[159]....
        /*7820*/ 	.word	0x00038da0


	//   ....[160]....
        /*7824*/ 	.word	0x00038e10


	//   ....[161]....
        /*7828*/ 	.word	0x00038ef0


	//   ....[162]....
        /*782c*/ 	.word	0x00039040


	//   ....[163]....
        /*7830*/ 	.word	0x00039120


	//   ....[164]....
        /*7834*/ 	.word	0x00039190


	//   ....[165]....
        /*7838*/ 	.word	0x00039250


	//   ....[166]....
        /*783c*/ 	.word	0x00039330


	//   ....[167]....
        /*7840*/ 	.word	0x000393f0


	//   ....[168]....
        /*7844*/ 	.word	0x000394d0


	//   ....[169]....
        /*7848*/ 	.word	0x00039590


	//   ....[170]....
        /*784c*/ 	.word	0x00039670


	//   ....[171]....
        /*7850*/ 	.word	0x00039730


	//   ....[172]....
        /*7854*/ 	.word	0x00039810


	//   ....[173]....
        /*7858*/ 	.word	0x000398e0


	//   ....[174]....
        /*785c*/ 	.word	0x00039a40


	//   ....[175]....
        /*7860*/ 	.word	0x00039ae0


	//   ....[176]....
        /*7864*/ 	.word	0x00039b40


	//   ....[177]....
        /*7868*/ 	.word	0x00039be0


	//   ....[178]....
        /*786c*/ 	.word	0x00039c40


	//   ....[179]....
        /*7870*/ 	.word	0x00039ce0


	//   ....[180]....
        /*7874*/ 	.word	0x00039d40


	//   ....[181]....
        /*7878*/ 	.word	0x00039de0


	//   ....[182]....
        /*787c*/ 	.word	0x00039e40


	//   ....[183]....
        /*7880*/ 	.word	0x00039ee0


	//   ....[184]....
        /*7884*/ 	.word	0x00039f40


	//   ....[185]....
        /*7888*/ 	.word	0x00039fe0


	//   ....[186]....
        /*788c*/ 	.word	0x0003a0c0


	//   ....[187]....
        /*7890*/ 	.word	0x0003a160


	//   ....[188]....
        /*7894*/ 	.word	0x0003a1d0


	//   ....[189]....
        /*7898*/ 	.word	0x0003a2a0


	//   ....[190]....
        /*789c*/ 	.word	0x0003a300


	//   ....[191]....
        /*78a0*/ 	.word	0x0003a3d0


	//   ....[192]....
        /*78a4*/ 	.word	0x0003a430


	//   ....[193]....
        /*78a8*/ 	.word	0x0003a500


	//   ....[194]....
        /*78ac*/ 	.word	0x0003a560


	//   ....[195]....
        /*78b0*/ 	.word	0x0003a630


	//   ....[196]....
        /*78b4*/ 	.word	0x0003a690


	//   ....[197]....
        /*78b8*/ 	.word	0x0003a760


	//   ....[198]....
        /*78bc*/ 	.word	0x0003a870


	//   ....[199]....
        /*78c0*/ 	.word	0x0003cc80


	//   ....[200]....
        /*78c4*/ 	.word	0x0003cf70


	//   ....[201]....
        /*78c8*/ 	.word	0x0003e210


	//   ....[202]....
        /*78cc*/ 	.word	0x0003e270


	//   ....[203]....
        /*78d0*/ 	.word	0x0003e2d0


	//   ....[204]....
        /*78d4*/ 	.word	0x0003e2f0


	//----- nvinfo : EIATTR_REG_RECONFIG
	.align		4
.L_1308:
        /*78d8*/ 	.byte	0x01, 0x54
	.zero		2


	//----- nvinfo : EIATTR_SYSCALL_OFFSETS
	.align		4
        /*78dc*/ 	.byte	0x04, 0x46
        /*78de*/ 	.short	(.L_1310 - .L_1309)


	//   ....[0]....
.L_1309:
        /*78e0*/ 	.word	0x00001ef0


	//   ....[1]....
        /*78e4*/ 	.word	0x00033150


	//   ....[2]....
        /*78e8*/ 	.word	0x00033290


	//   ....[3]....
        /*78ec*/ 	.word	0x00033380


	//   ....[4]....
        /*78f0*/ 	.word	0x00033f80


	//   ....[5]....
        /*78f4*/ 	.word	0x00034a60


	//----- nvinfo : EIATTR_MBARRIER_INSTR_OFFSETS
	.align		4
.L_1310:
        /*78f8*/ 	.byte	0x04, 0x39
        /*78fa*/ 	.short	(.L_1312 - .L_1311)


	//   ....[0]....
.L_1311:
        /*78fc*/ 	.word	0x00000190
        /*7900*/ 	.word	0x000000ff
        /*7904*/ 	.word	0x00032400
        /*7908*/ 	.short	0x0100
        /*790a*/ 	.byte	0x08
	.zero		1


	//   ....[1]....
        /*790c*/ 	.word	0x000001a0
        /*7910*/ 	.word	0x000000ff
        /*7914*/ 	.word	0x00032410
        /*7918*/ 	.short	0x0100
        /*791a*/ 	.byte	0x08
	.zero		1


	//   ....[2]....
        /*791c*/ 	.word	0x000001b0
        /*7920*/ 	.word	0x000000ff
        /*7924*/ 	.word	0x00032420
        /*7928*/ 	.short	0x0100
        /*792a*/ 	.byte	0x08
	.zero		1


	//   ....[3]....
        /*792c*/ 	.word	0x000002a0
        /*7930*/ 	.word	0x000000ff
        /*7934*/ 	.word	0x00032430
        /*7938*/ 	.short	0x0100
        /*793a*/ 	.byte	0x08
	.zero		1


	//   ....[4]....
        /*793c*/ 	.word	0x000002b0
        /*7940*/ 	.word	0x000000ff
        /*7944*/ 	.word	0x00032440
        /*7948*/ 	.short	0x0100
        /*794a*/ 	.byte	0x08
	.zero		1


	//   ....[5]....
        /*794c*/ 	.word	0x000002c0
        /*7950*/ 	.word	0x000000ff
        /*7954*/ 	.word	0x00032438
        /*7958*/ 	.short	0x0100
        /*795a*/ 	.byte	0x08
	.zero		1


	//   ....[6]....
        /*795c*/ 	.word	0x000002d0
        /*7960*/ 	.word	0x000000ff
        /*7964*/ 	.word	0x00032448
        /*7968*/ 	.short	0x0100
        /*796a*/ 	.byte	0x08
	.zero		1


	//   ....[7]....
        /*796c*/ 	.word	0x00000400
        /*7970*/ 	.word	0x000000ff
        /*7974*/ 	.word	0x00032450
        /*7978*/ 	.short	0x0100
        /*797a*/ 	.byte	0x08
	.zero		1


	//   ....[8]....
        /*797c*/ 	.word	0x00000410
        /*7980*/ 	.word	0x000000ff
        /*7984*/ 	.word	0x00032460
        /*7988*/ 	.short	0x0100
        /*798a*/ 	.byte	0x08
	.zero		1


	//   ....[9]....
        /*798c*/ 	.word	0x00000420
        /*7990*/ 	.word	0x000000ff
        /*7994*/ 	.word	0x00032458
        /*7998*/ 	.short	0x0100
        /*799a*/ 	.byte	0x08
	.zero		1


	//   ....[10]....
        /*799c*/ 	.word	0x00000430
        /*79a0*/ 	.word	0x000000ff
        /*79a4*/ 	.word	0x00032468
        /*79a8*/ 	.short	0x0100
        /*79aa*/ 	.byte	0x08
	.zero		1


	//   ....[11]....
        /*79ac*/ 	.word	0x00000520
        /*79b0*/ 	.word	0x000000ff
        /*79b4*/ 	.word	0x00032470
        /*79b8*/ 	.short	0x0100
        /*79ba*/ 	.byte	0x06
	.zero		1


	//   ....[12]....
        /*79bc*/ 	.word	0x00000530
        /*79c0*/ 	.word	0x000000ff
        /*79c4*/ 	.word	0x00032480
        /*79c8*/ 	.short	0x0100
        /*79ca*/ 	.byte	0x06
	.zero		1


	//   ....[13]....
        /*79cc*/ 	.word	0x00000540
        /*79d0*/ 	.word	0x000000ff
        /*79d4*/ 	.word	0x00032478
        /*79d8*/ 	.short	0x0100
        /*79da*/ 	.byte	0x06
	.zero		1


	//   ....[14]....
        /*79dc*/ 	.word	0x00000550
        /*79e0*/ 	.word	0x000000ff
        /*79e4*/ 	.word	0x00032488
        /*79e8*/ 	.short	0x0100
        /*79ea*/ 	.byte	0x06
	.zero		1


	//   ....[15]....
        /*79ec*/ 	.word	0x00000680
        /*79f0*/ 	.word	0x000000ff
        /*79f4*/ 	.word	0x00032490
        /*79f8*/ 	.short	0x0100
        /*79fa*/ 	.byte	0x08
	.zero		1


	//   ....[16]....
        /*79fc*/ 	.word	0x00000690
        /*7a00*/ 	.word	0x000000ff
        /*7a04*/ 	.word	0x000324a0
        /*7a08*/ 	.short	0x0100
        /*7a0a*/ 	.byte	0x08
	.zero		1


	//   ....[17]....
        /*7a0c*/ 	.word	0x000006a0
        /*7a10*/ 	.word	0x000000ff
        /*7a14*/ 	.word	0x00032498
        /*7a18*/ 	.short	0x0100
        /*7a1a*/ 	.byte	0x08
	.zero		1


	//   ....[18]....
        /*7a1c*/ 	.word	0x000006b0
        /*7a20*/ 	.word	0x000000ff
        /*7a24*/ 	.word	0x000324a8
        /*7a28*/ 	.short	0x0100
        /*7a2a*/ 	.byte	0x08
	.zero		1


	//   ....[19]....
        /*7a2c*/ 	.word	0x000007f0
        /*7a30*/ 	.word	0x000000ff
        /*7a34*/ 	.word	0x000324b0
        /*7a38*/ 	.short	0x0100
        /*7a3a*/ 	.byte	0x08
	.zero		1


	//   ....[20]....
        /*7a3c*/ 	.word	0x00000800
        /*7a40*/ 	.word	0x000000ff
        /*7a44*/ 	.word	0x000324c0
        /*7a48*/ 	.short	0x0100
        /*7a4a*/ 	.byte	0x08
	.zero		1


	//   ....[21]....
        /*7a4c*/ 	.word	0x00000810
        /*7a50*/ 	.word	0x000000ff
        /*7a54*/ 	.word	0x000324b8
        /*7a58*/ 	.short	0x0100
        /*7a5a*/ 	.byte	0x08
	.zero		1


	//   ....[22]....
        /*7a5c*/ 	.word	0x00000820
        /*7a60*/ 	.word	0x000000ff
        /*7a64*/ 	.word	0x000324c8
        /*7a68*/ 	.short	0x0100
        /*7a6a*/ 	.byte	0x08
	.zero		1


	//   ....[23]....
        /*7a6c*/ 	.word	0x00002200
        /*7a70*/ 	.word	0x00000048
        /*7a74*/ 	.word	0x00032400
        /*7a78*/ 	.short	0x010a
        /*7a7a*/ 	.byte	0x3f
	.zero		1


	//   ....[24]....
        /*7a7c*/ 	.word	0x00002600
        /*7a80*/ 	.word	0x00000006
        /*7a84*/ 	.word	0x00000000
        /*7a88*/ 	.short	0x010a
        /*7a8a*/ 	.byte	0x3f
	.zero		1


	//   ....[25]....
        /*7a8c*/ 	.word	0x00002660
        /*7a90*/ 	.word	0x00000006
        /*7a94*/ 	.word	0x00000000
        /*7a98*/ 	.short	0x010a
        /*7a9a*/ 	.byte	0x3f
	.zero		1


	//   ....[26]....
        /*7a9c*/ 	.word	0x00002a10
        /*7aa0*/ 	.word	0x00000048
        /*7aa4*/ 	.word	0x00032410
        /*7aa8*/ 	.short	0x010a
        /*7aaa*/ 	.byte	0x3f
	.zero		1


	//   ....[27]....
        /*7aac*/ 	.word	0x00002b10
        /*7ab0*/ 	.word	0x00000006
        /*7ab4*/ 	.word	0x00000000
        /*7ab8*/ 	.short	0x010a
        /*7aba*/ 	.byte	0x3f
	.zero		1


	//   ....[28]....
        /*7abc*/ 	.word	0x00002b70
        /*7ac0*/ 	.word	0x00000006
        /*7ac4*/ 	.word	0x00000000
        /*7ac8*/ 	.short	0x010a
        /*7aca*/ 	.byte	0x3f
	.zero		1


	//   ....[29]....
        /*7acc*/ 	.word	0x000038c0
        /*7ad0*/ 	.word	0x00000000
        /*7ad4*/ 	.word	0x00000000
        /*7ad8*/ 	.short	0x0101
        /*7ada*/ 	.byte	0x3f
	.zero		1


	//   ....[30]....
        /*7adc*/ 	.word	0x00008a80
        /*7ae0*/ 	.word	0x00000000
        /*7ae4*/ 	.word	0x00000000
        /*7ae8*/ 	.short	0x0101
        /*7aea*/ 	.byte	0x3f
	.zero		1


	//   ....[31]....
        /*7aec*/ 	.word	0x00009220
        /*7af0*/ 	.word	0x00000002
        /*7af4*/ 	.word	0x00000000
        /*7af8*/ 	.short	0x010a
        /*7afa*/ 	.byte	0x3f
	.zero		1


	//   ....[32]....
        /*7afc*/ 	.word	0x000092c0
        /*7b00*/ 	.word	0x00000006
        /*7b04*/ 	.word	0x00000000
        /*7b08*/ 	.short	0x010a
        /*7b0a*/ 	.byte	0x3f
	.zero		1


	//   ....[33]....
        /*7b0c*/ 	.word	0x000096d0
        /*7b10*/ 	.word	0x00000000
        /*7b14*/ 	.word	0x00000000
        /*7b18*/ 	.short	0x010a
        /*7b1a*/ 	.byte	0x3f
	.zero		1


	//   ....[34]....
        /*7b1c*/ 	.word	0x000097a0
        /*7b20*/ 	.word	0x0000000c
        /*7b24*/ 	.word	0x00000000
        /*7b28*/ 	.short	0x010a
        /*7b2a*/ 	.byte	0x3f
	.zero		1


	//   ....[35]....
        /*7b2c*/ 	.word	0x0000a540
        /*7b30*/ 	.word	0x00000000
        /*7b34*/ 	.word	0x00000000
        /*7b38*/ 	.short	0x0101
        /*7b3a*/ 	.byte	0x3f
	.zero		1


	//   ....[36]....
        /*7b3c*/ 	.word	0x00023c70
        /*7b40*/ 	.word	0x00000003
        /*7b44*/ 	.word	0x00000000
        /*7b48*/ 	.short	0x0101
        /*7b4a*/ 	.byte	0x3f
	.zero		1


	//   ....[37]....
        /*7b4c*/ 	.word	0x00023e60
        /*7b50*/ 	.word	0x00000000
        /*7b54*/ 	.word	0x00000000
        /*7b58*/ 	.short	0x010a
        /*7b5a*/ 	.byte	0x3f
	.zero		1


	//   ....[38]....
        /*7b5c*/ 	.word	0x00023f60
        /*7b60*/ 	.word	0x00000004
        /*7b64*/ 	.word	0x00000000
        /*7b68*/ 	.short	0x010a
        /*7b6a*/ 	.byte	0x3f
	.zero		1


	//   ....[39]....
        /*7b6c*/ 	.word	0x000243a0
        /*7b70*/ 	.word	0x00000005
        /*7b74*/ 	.word	0x00000000
        /*7b78*/ 	.short	0x010a
        /*7b7a*/ 	.byte	0x3f
	.zero		1


	//   ....[40]....
        /*7b7c*/ 	.word	0x000244a0
        /*7b80*/ 	.word	0x00000002
        /*7b84*/ 	.word	0x00000000
        /*7b88*/ 	.short	0x010a
        /*7b8a*/ 	.byte	0x3f
	.zero		1


	//   ....[41]....
        /*7b8c*/ 	.word	0x00025200
        /*7b90*/ 	.word	0x00000002
        /*7b94*/ 	.word	0x00000000
        /*7b98*/ 	.short	0x0101
        /*7b9a*/ 	.byte	0x3f
	.zero		1


	//   ....[42]....
        /*7b9c*/ 	.word	0x0002e970
        /*7ba0*/ 	.word	0x00000003
        /*7ba4*/ 	.word	0x00000000
        /*7ba8*/ 	.short	0x0101
        /*7baa*/ 	.byte	0x3f
	.zero		1


	//   ....[43]....
        /*7bac*/ 	.word	0x0002fdf0
        /*7bb0*/ 	.word	0x000000ff
        /*7bb4*/ 	.word	0x00000000
        /*7bb8*/ 	.short	0x0101
        /*7bba*/ 	.byte	0x04
	.zero		1


	//   ....[44]....
        /*7bbc*/ 	.word	0x00033880
        /*7bc0*/ 	.word	0x000000ff
        /*7bc4*/ 	.word	0x00032440
        /*7bc8*/ 	.short	0x010a
        /*7bca*/ 	.byte	0x2e
	.zero		1


	//   ....[45]....
        /*7bcc*/ 	.word	0x00033db0
        /*7bd0*/ 	.word	0x000000ff
        /*7bd4*/ 	.word	0x00032430
        /*7bd8*/ 	.short	0x0107
        /*7bda*/ 	.byte	0x2e
	.zero		1


	//   ....[46]....
        /*7bdc*/ 	.word	0x00033e20
        /*7be0*/ 	.word	0x000000ff
        /*7be4*/ 	.word	0x00032430
        /*7be8*/ 	.short	0x0101
        /*7bea*/ 	.byte	0x2e
	.zero		1


	//   ....[47]....
        /*7bec*/ 	.word	0x000348e0
        /*7bf0*/ 	.word	0x000000ff
        /*7bf4*/ 	.word	0x00032400
        /*7bf8*/ 	.short	0x0107
        /*7bfa*/ 	.byte	0x2e
	.zero		1


	//   ....[48]....
        /*7bfc*/ 	.word	0x00034930
        /*7c00*/ 	.word	0x000000ff
        /*7c04*/ 	.word	0x00032400
        /*7c08*/ 	.short	0x0101
        /*7c0a*/ 	.byte	0x2e
	.zero		1


	//   ....[49]....
        /*7c0c*/ 	.word	0x00035430
        /*7c10*/ 	.word	0x000000ff
        /*7c14*/ 	.word	0x00032410
        /*7c18*/ 	.short	0x0107
        /*7c1a*/ 	.byte	0x2e
	.zero		1


	//   ....[50]....
        /*7c1c*/ 	.word	0x00035490
        /*7c20*/ 	.word	0x000000ff
        /*7c24*/ 	.word	0x00032410
        /*7c28*/ 	.short	0x0101
        /*7c2a*/ 	.byte	0x2e
	.zero		1


	//   ....[51]....
        /*7c2c*/ 	.word	0x000354a0
        /*7c30*/ 	.word	0x000000ff
        /*7c34*/ 	.word	0x00032420
        /*7c38*/ 	.short	0x010a
        /*7c3a*/ 	.byte	0x2e
	.zero		1


	//   ....[52]....
        /*7c3c*/ 	.word	0x000354f0
        /*7c40*/ 	.word	0x000000ff
        /*7c44*/ 	.word	0x00032460
        /*7c48*/ 	.short	0x010a
        /*7c4a*/ 	.byte	0x2e
	.zero		1


	//   ....[53]....
        /*7c4c*/ 	.word	0x00035c20
        /*7c50*/ 	.word	0x000000ff
        /*7c54*/ 	.word	0x00032450
        /*7c58*/ 	.short	0x0107
        /*7c5a*/ 	.byte	0x2e
	.zero		1


	//   ....[54]....
        /*7c5c*/ 	.word	0x00035ca0
        /*7c60*/ 	.word	0x000000ff
        /*7c64*/ 	.word	0x00032450
        /*7c68*/ 	.short	0x0101
        /*7c6a*/ 	.byte	0x2e
	.zero		1


	//   ....[55]....
        /*7c6c*/ 	.word	0x00036000
        /*7c70*/ 	.word	0x00000013
        /*7c74*/ 	.word	0x00032440
        /*7c78*/ 	.short	0x010a
        /*7c7a*/ 	.byte	0x3f
	.zero		1


	//   ....[56]....
        /*7c7c*/ 	.word	0x00036430
        /*7c80*/ 	.word	0x00000013
        /*7c84*/ 	.word	0x00032430
        /*7c88*/ 	.short	0x0107
        /*7c8a*/ 	.byte	0x3f
	.zero		1


	//   ....[57]....
        /*7c8c*/ 	.word	0x000364e0
        /*7c90*/ 	.word	0x00000013
        /*7c94*/ 	.word	0x00032430
        /*7c98*/ 	.short	0x0101
        /*7c9a*/ 	.byte	0x3f
	.zero		1


	//   ....[58]....
        /*7c9c*/ 	.word	0x00036510
        /*7ca0*/ 	.word	0x00000013
        /*7ca4*/ 	.word	0x00032460
        /*7ca8*/ 	.short	0x010a
        /*7caa*/ 	.byte	0x3f
	.zero		1


	//   ....[59]....
        /*7cac*/ 	.word	0x00036a50
        /*7cb0*/ 	.word	0x00000013
        /*7cb4*/ 	.word	0x00032450
        /*7cb8*/ 	.short	0x0107
        /*7cba*/ 	.byte	0x3f
	.zero		1


	//   ....[60]....
        /*7cbc*/ 	.word	0x00036b10
        /*7cc0*/ 	.word	0x00000013
        /*7cc4*/ 	.word	0x00032450
        /*7cc8*/ 	.short	0x0101
        /*7cca*/ 	.byte	0x3f
	.zero		1


	//   ....[61]....
        /*7ccc*/ 	.word	0x00036c00
        /*7cd0*/ 	.word	0x00000004
        /*7cd4*/ 	.word	0x00032420
        /*7cd8*/ 	.short	0x010a
        /*7cda*/ 	.byte	0x3f
	.zero		1


	//   ....[62]....
        /*7cdc*/ 	.word	0x00036d70
        /*7ce0*/ 	.word	0x00000005
        /*7ce4*/ 	.word	0x00032440
        /*7ce8*/ 	.short	0x010a
        /*7cea*/ 	.byte	0x3f
	.zero		1


	//   ....[63]....
        /*7cec*/ 	.word	0x00036e10
        /*7cf0*/ 	.word	0x00000011
        /*7cf4*/ 	.word	0x00032440
        /*7cf8*/ 	.short	0x010a
        /*7cfa*/ 	.byte	0x3f
	.zero		1


	//   ....[64]....
        /*7cfc*/ 	.word	0x00036e50
        /*7d00*/ 	.word	0x00000005
        /*7d04*/ 	.word	0x00032460
        /*7d08*/ 	.short	0x010a
        /*7d0a*/ 	.byte	0x3f
	.zero		1


	//   ....[65]....
        /*7d0c*/ 	.word	0x00036e90
        /*7d10*/ 	.word	0x00000011
        /*7d14*/ 	.word	0x00032460
        /*7d18*/ 	.short	0x010a
        /*7d1a*/ 	.byte	0x3f
	.zero		1


	//   ....[66]....
        /*7d1c*/ 	.word	0x00036ef0
        /*7d20*/ 	.word	0x00000048
        /*7d24*/ 	.word	0x00032400
        /*7d28*/ 	.short	0x010a
        /*7d2a*/ 	.byte	0x3f
	.zero		1


	//   ....[67]....
        /*7d2c*/ 	.word	0x00036f40
        /*7d30*/ 	.word	0x00000006
        /*7d34*/ 	.word	0x00000000
        /*7d38*/ 	.short	0x010a
        /*7d3a*/ 	.byte	0x3f
	.zero		1


	//   ....[68]....
        /*7d3c*/ 	.word	0x00036f90
        /*7d40*/ 	.word	0x00000048
        /*7d44*/ 	.word	0x00032410
        /*7d48*/ 	.short	0x010a
        /*7d4a*/ 	.byte	0x3f
	.zero		1


	//   ....[69]....
        /*7d4c*/ 	.word	0x00036fe0
        /*7d50*/ 	.word	0x00000006
        /*7d54*/ 	.word	0x00000000
        /*7d58*/ 	.short	0x010a
        /*7d5a*/ 	.byte	0x3f
	.zero		1


	//   ....[70]....
        /*7d5c*/ 	.word	0x00037030
        /*7d60*/ 	.word	0x00000006
        /*7d64*/ 	.word	0x00000000
        /*7d68*/ 	.short	0x010a
        /*7d6a*/ 	.byte	0x3f
	.zero		1


	//   ....[71]....
        /*7d6c*/ 	.word	0x00037080
        /*7d70*/ 	.word	0x0000000c
        /*7d74*/ 	.word	0x00000000
        /*7d78*/ 	.short	0x010a
        /*7d7a*/ 	.byte	0x3f
	.zero		1


	//   ....[72]....
        /*7d7c*/ 	.word	0x000370d0
        /*7d80*/ 	.word	0x00000004
        /*7d84*/ 	.word	0x00000000
        /*7d88*/ 	.short	0x010a
        /*7d8a*/ 	.byte	0x3f
	.zero		1


	//   ....[73]....
        /*7d8c*/ 	.word	0x00037120
        /*7d90*/ 	.word	0x00000002
        /*7d94*/ 	.word	0x00000000
        /*7d98*/ 	.short	0x010a
        /*7d9a*/ 	.byte	0x3f
	.zero		1


	//   ....[74]....
        /*7d9c*/ 	.word	0x00037200
        /*7da0*/ 	.word	0x00000003
        /*7da4*/ 	.word	0x00032440
        /*7da8*/ 	.short	0x010a
        /*7daa*/ 	.byte	0x3f
	.zero		1


	//   ....[75]....
        /*7dac*/ 	.word	0x00038f30
        /*7db0*/ 	.word	0x00000003
        /*7db4*/ 	.word	0x00032420
        /*7db8*/ 	.short	0x010a
        /*7dba*/ 	.byte	0x3f
	.zero		1


	//   ....[76]....
        /*7dbc*/ 	.word	0x00038f90
        /*7dc0*/ 	.word	0x00000003
        /*7dc4*/ 	.word	0x00032460
        /*7dc8*/ 	.short	0x010a
        /*7dca*/ 	.byte	0x3f
	.zero		1


	//   ....[77]....
        /*7dcc*/ 	.word	0x00039990
        /*7dd0*/ 	.word	0x00000013
        /*7dd4*/ 	.word	0x00032440
        /*7dd8*/ 	.short	0x010a
        /*7dda*/ 	.byte	0x3f
	.zero		1


	//   ....[78]....
        /*7ddc*/ 	.word	0x0003a010
        /*7de0*/ 	.word	0x00000013
        /*7de4*/ 	.word	0x00032460
        /*7de8*/ 	.short	0x010a
        /*7dea*/ 	.byte	0x3f
	.zero		1


	//   ....[79]....
        /*7dec*/ 	.word	0x0003a790
        /*7df0*/ 	.word	0x00000004
        /*7df4*/ 	.word	0x00032420
        /*7df8*/ 	.short	0x010a
        /*7dfa*/ 	.byte	0x3f
	.zero		1


	//   ....[80]....
        /*7dfc*/ 	.word	0x0003a930
        /*7e00*/ 	.word	0x00000005
        /*7e04*/ 	.word	0x00032440
        /*7e08*/ 	.short	0x010a
        /*7e0a*/ 	.byte	0x3f
	.zero		1


	//   ....[81]....
        /*7e0c*/ 	.word	0x0003a980
        /*7e10*/ 	.word	0x00000011
        /*7e14*/ 	.word	0x00032440
        /*7e18*/ 	.short	0x010a
        /*7e1a*/ 	.byte	0x3f
	.zero		1


	//   ....[82]....
        /*7e1c*/ 	.word	0x0003a9d0
        /*7e20*/ 	.word	0x00000005
        /*7e24*/ 	.word	0x00032460
        /*7e28*/ 	.short	0x010a
        /*7e2a*/ 	.byte	0x3f
	.zero		1


	//   ....[83]....
        /*7e2c*/ 	.word	0x0003ad90
        /*7e30*/ 	.word	0x00000000
        /*7e34*/ 	.word	0x00000000
        /*7e38*/ 	.short	0x010a
        /*7e3a*/ 	.byte	0x3f
	.zero		1


	//   ....[84]....
        /*7e3c*/ 	.word	0x0003aed0
        /*7e40*/ 	.word	0x0000000b
        /*7e44*/ 	.word	0x00000000
        /*7e48*/ 	.short	0x010a
        /*7e4a*/ 	.byte	0x3f
	.zero		1


	//   ....[85]....
        /*7e4c*/ 	.word	0x0003b530
        /*7e50*/ 	.word	0x00000000
        /*7e54*/ 	.word	0x00000000
        /*7e58*/ 	.short	0x010a
        /*7e5a*/ 	.byte	0x3f
	.zero		1


	//   ....[86]....
        /*7e5c*/ 	.word	0x0003b670
        /*7e60*/ 	.word	0x0000000b
        /*7e64*/ 	.word	0x00000000
        /*7e68*/ 	.short	0x010a
        /*7e6a*/ 	.byte	0x3f
	.zero		1


	//   ....[87]....
        /*7e6c*/ 	.word	0x0003c870
        /*7e70*/ 	.word	0x00000000
        /*7e74*/ 	.word	0x00000000
        /*7e78*/ 	.short	0x0101
        /*7e7a*/ 	.byte	0x3f
	.zero		1


	//   ....[88]....
        /*7e7c*/ 	.word	0x00055fe0
        /*7e80*/ 	.word	0x00000000
        /*7e84*/ 	.word	0x00000000
        /*7e88*/ 	.short	0x0101
        /*7e8a*/ 	.byte	0x3f
	.zero		1


	//   ....[89]....
        /*7e8c*/ 	.word	0x00056000
        /*7e90*/ 	.word	0x0000000b
        /*7e94*/ 	.word	0x00000000
        /*7e98*/ 	.short	0x010a
        /*7e9a*/ 	.byte	0x3f
	.zero		1


	//   ....[90]....
        /*7e9c*/ 	.word	0x00056050
        /*7ea0*/ 	.word	0x0000000b
        /*7ea4*/ 	.word	0x00000000
        /*7ea8*/ 	.short	0x010a
        /*7eaa*/ 	.byte	0x3f
	.zero		1


	//----- nvinfo : EIATTR_NUM_MBARRIERS
	.align		4
.L_1312:
        /*7eac*/ 	.byte	0x03, 0x38
        /*7eae*/ 	.short	0x0017


	//----- nvinfo : EIATTR_EXIT_INSTR_OFFSETS
	.align		4
        /*7eb0*/ 	.byte	0x04, 0x1c
        /*7eb2*/ 	.short	(.L_1314 - .L_1313)


	//   ....[0]....
.L_1313:
        /*7eb4*/ 	.word	0x00036ee0


	//----- nvinfo : EIATTR_MAX_THREADS
	.align		4
.L_1314:
        /*7eb8*/ 	.byte	0x04, 0x05
        /*7eba*/ 	.short	(.L_1316 - .L_1315)
.L_1315:
        /*7ebc*/ 	.word	0x00000180
        /*7ec0*/ 	.word	0x00000001
        /*7ec4*/ 	.word	0x00000001


	//----- nvinfo : EIATTR_CRS_STACK_SIZE
	.align		4
.L_1316:
        /*7ec8*/ 	.byte	0x04, 0x1e
        /*7eca*/ 	.short	(.L_1318 - .L_1317)
.L_1317:
        /*7ecc*/ 	.word	0x00000000


	//----- nvinfo : EIATTR_CBANK_PARAM_SIZE
	.align		4
.L_1318:
        /*7ed0*/ 	.byte	0x03, 0x19
        /*7ed2*/ 	.short	0x0b70


	//----- nvinfo : EIATTR_PARAM_CBANK
	.align		4
        /*7ed4*/ 	.byte	0x04, 0x0a
        /*7ed6*/ 	.short	(.L_1320 - .L_1319)
	.align		4
.L_1319:
        /*7ed8*/ 	.word	index@(.nv.constant0._ZN7cutlass13device_kernelIN5flash11enable_sm90INS1_16FlashAttnFwdSm90INS1_25CollectiveMainloopFwdSm90ILi2EN4cute5tupleIJNS5_1CILi1EEES8_S8_EEENS6_IJNS7_ILi128EEENS7_ILi96EEENS7_ILi64EEEEEELi256ENS_10bfloat16_tEfNS_4arch4Sm90ELb0ELb1ELb0ELb0ELb1ELb0ELb1ELb1ELb0ELb1ELb1ELb0EEENS1_21CollectiveEpilogueFwdINS6_IJSA_NS7_ILi256EEESB_EEES9_SE_SG_Li256ELb0ELb1ELb1ELb0EEENS1_19SingleTileSchedulerILb0ELb1ELb1ELi128EEEEEEEEEvNT_6ParamsE)
        /*7edc*/ 	.short	0x0210
        /*7ede*/ 	.short	0x0b70


	//----- nvinfo : EIATTR_SW_WAR
	.align		4
.L_1320:
        /*7ee0*/ 	.byte	0x04, 0x36
        /*7ee2*/ 	.short	(.L_1322 - .L_1321)
.L_1321:
        /*7ee4*/ 	.word	0x00000008
.L_1322:


//--------------------- .nv.info._ZN7cutlass13device_kernelIN5flash11enable_sm90INS1_16FlashAttnFwdSm90INS1_25CollectiveMainloopFwdSm90ILi2EN4cute5tupleIJNS5_1CILi1EEES8_S8_EEENS6_IJNS7_ILi128EEENS7_ILi96EEENS7_ILi64EEEEEELi256ENS_10bfloat16_tEfNS_4arch4Sm90ELb0ELb1ELb0ELb1ELb1ELb0ELb0ELb1ELb0ELb1ELb1ELb0EEENS1_21CollectiveEpilogueFwdINS6_IJSA_NS7_ILi256EEESB_EEES9_SE_SG_Li256ELb1ELb1ELb1ELb0EEENS1_36VarlenDynamicPersistentTileSchedulerILi128ELi96ELi256ELi128ELb1ELb1ELb1ELb1ELb0ELb1EEEEEEEEEvNT_6ParamsE --------------------------
	.section	.nv.info._ZN7cutlass13device_kernelIN5flash11enable_sm90INS1_16FlashAttnFwdSm90INS1_25CollectiveMainloopFwdSm90ILi2EN4cute5tupleIJNS5_1CILi1EEES8_S8_EEENS6_IJNS7_ILi128EEENS7_ILi96EEENS7_ILi64EEEEEELi256ENS_10bfloat16_tEfNS_4arch4Sm90ELb0ELb1ELb0ELb1ELb1ELb0ELb0ELb1ELb0ELb1ELb1ELb0EEENS1_21CollectiveEpilogueFwdINS6_IJSA_NS7_ILi256EEESB_EEES9_SE_SG_Li256ELb1ELb1ELb1ELb0EEENS1_36VarlenDynamicPersistentTileSchedulerILi128ELi96ELi256ELi128ELb1ELb1ELb1ELb1ELb0ELb1EEEEEEEEEvNT_6ParamsE,"",@"SHT_CUDA_INFO"
	.sectionflags	@""
	.align	4


	//----- nvinfo : EIATTR_CUDA_API_VERSION
	.align		4
        /*0000*/ 	.byte	0x04, 0x37
        /*0002*/ 	.short	(.L_1324 - .L_1323)
.L_1323:
        /*0004*/ 	.word	0x00000082


	//----- nvinfo : EIATTR_KPARAM_INFO
	.align		4
.L_1324:
        /*0008*/ 	.byte	0x04, 0x17
        /*000a*/ 	.short	(.L_1326 - .L_1325)
.L_1325:
        /*000c*/ 	.word	0x00000000
        /*0010*/ 	.short	0x0000
        /*0012*/ 	.short	0x0070
        /*0014*/ 	.byte	0x00, 0xf0, 0x01, 0x2a


	//----- nvinfo : EIATTR_SPARSE_MMA_MASK
	.align		4
.L_1326:
        /*0018*/ 	.byte	0x03, 0x50
        /*001a*/ 	.short	0x0000


	//----- nvinfo : EIATTR_MAXREG_COUNT
	.align		4
        /*001c*/ 	.byte	0x03, 0x1b
        /*001e*/ 	.short	0x00a8


	//----- nvinfo : EIATTR_NUM_BARRIERS
	.align		4
        /*0020*/ 	.byte	0x02, 0x4c
        /*0022*/ 	.byte	0x10
	.zero		1


	//----- nvinfo : EIATTR_EXTERNS
	.align		4
        /*0024*/ 	.byte	0x04, 0x0f
        /*0026*/ 	.short	(.L_1328 - .L_1327)


	//   ....[0]....
	.align		4
.L_1327:
        /*0028*/ 	.word	index@(__assertfail)


	//----- nvinfo : EIATTR_ANNOTATIONS
	.align		4
.L_1328:
        /*002c*/ 	.byte	0x04, 0x55
        /*002e*/ 	.short	(.L_1330 - .L_1329)


	//   ....[0]....
.L_1329:
        /* <DEDUP_REMOVED lines=11> */


	//----- nvinfo : EIATTR_MERCURY_ISA_VERSION
	.align		4
.L_1330:
        /*00c8*/ 	.byte	0x03, 0x5f
        /*00ca*/ 	.short	0x0101


	//----- nvinfo : EIATTR_UNUSED_LOAD_BYTE_OFFSET
	.align		4
        /*00cc*/ 	.byte	0x04, 0x44
        /*00ce*/ 	.short	(.L_1332 - .L_1331)


	//   ....[0]....
.L_1331:
        /*00d0*/ 	.word	0x00000960
        /*00d4*/ 	.word	0x0000fff0


	//   ....[1]....
        /*00d8*/ 	.word	0x0000d8e0
        /*00dc*/ 	.word	0x0000fff0


	//----- nvinfo : EIATTR_INT_WARP_WIDE_INSTR_OFFSETS
	.align		4
.L_1332:
        /*00e0*/ 	.byte	0x04, 0x31
        /*00e2*/ 	.short	(.L_1334 - .L_1333)


	//   ....[0]....
.L_1333:
        /*00e4*/ 	.word	0x000000c0


	//   ....[1]....
        /*00e8*/ 	.word	0x000000d0


	//   ....[2]....
        /*00ec*/ 	.word	0x00000170


	//   ....[3]....
        /*00f0*/ 	.word	0x00013d90


	//   ....[4]....
        /*00f4*/ 	.word	0x00013e20


	//   ....[5]....
        /*00f8*/ 	.word	0x00017090


	//   ....[6]....
        /*00fc*/ 	.word	0x00017120


	//----- nvinfo : EIATTR_COOP_GROUP_MASK_REGIDS
	.align		4
.L_1334:
        /*0100*/ 	.byte	0x04, 0x29
        /*0102*/ 	.short	(.L_1336 - .L_1335)


	//   ....[0]....
.L_1335:
        /*0104*/ 	.word	0xffffffff


	//   ....[1]....
        /*0108*/ 	.word	0xffffffff


	//   ....[2]....
        /*010c*/ 	.word	0xffffffff


	//   ....[3]....
        /*0110*/ 	.word	0xffffffff


	//   ....[4]....
        /*0114*/ 	.word	0xffffffff


	//   ....[5]....
        /*0118*/ 	.word	0xffffffff


	//   ....[6]....
        /*011c*/ 	.word	0xffffffff


	//   ....[7]....
        /*0120*/ 	.word	0xffffffff


	//   ....[8]....
        /*0124*/ 	.word	0xffffffff


	//   ....[9]....
        /*0128*/ 	.word	0xffffffff


	//   ....[10]....
        /*012c*/ 	.word	0xffffffff


	//   ....[11]....
        /*0130*/ 	.word	0xffffffff


	//   ....[12]....
        /*0134*/ 	.word	0xffffffff


	//   ....[13]....
        /*0138*/ 	.word	0xffffffff


	//   ....[14]....
        /*013c*/ 	.word	0xffffffff


	//   ....[15]....
        /*0140*/ 	.word	0xffffffff


	//   ....[16]....
        /*0144*/ 	.word	0xffffffff


	//   ....[17]....
        /*0148*/ 	.word	0xffffffff


	//   ....[18]....
        /*014c*/ 	.word	0xffffffff


	//   ....[19]....
        /*0150*/ 	.word	0xffffffff


	//   ....[20]....
        /*0154*/ 	.word	0xffffffff


	//   ....[21]....
        /*0158*/ 	.word	0xffffffff


	//   ....[22]....
        /*015c*/ 	.word	0xffffffff


	//   ....[23]....
        /*0160*/ 	.word	0xffffffff


	//   ....[24]....
        /*0164*/ 	.word	0xffffffff


	//   ....[25]....
        /*0168*/ 	.word	0xffffffff


	//   ....[26]....
        /*016c*/ 	.word	0xffffffff


	//   ....[27]....
        /*0170*/ 	.word	0xffffffff


	//   ....[28]....
        /*0174*/ 	.word	0xffffffff


	//   ....[29]....
        /*0178*/ 	.word	0xffffffff


	//   ....[30]....
        /*017c*/ 	.word	0xffffffff


	//   ....[31]....
        /*0180*/ 	.word	0xffffffff


	//   ....[32]....
        /*0184*/ 	.word	0xffffffff


	//   ....[33]....
        /*0188*/ 	.word	0xffffffff


	//   ....[34]....
        /*018c*/ 	.word	0xffffffff


	//   ....[35]....
        /*0190*/ 	.word	0xffffffff


	//   ....[36]....
        /*0194*/ 	.word	0xffffffff


	//   ....[37]....
        /*0198*/ 	.word	0xffffffff


	//   ....[38]....
        /*019c*/ 	.word	0xffffffff


	//   ....[39]....
        /*01a0*/ 	.word	0xffffffff


	//   ....[40]....
        /*01a4*/ 	.word	0xffffffff


	//   ....[41]....
        /*01a8*/ 	.word	0xffffffff


	//   ....[42]....
        /*01ac*/ 	.word	0xffffffff


	//   ....[43]....
        /*01b0*/ 	.word	0xffffffff


	//   ....[44]....
        /*01b4*/ 	.word	0xffffffff


	//   ....[45]....
        /*01b8*/ 	.word	0xffffffff


	//   ....[46]....
        /*01bc*/ 	.word	0xffffffff


	//   ....[47]....
        /*01c0*/ 	.word	0xffffffff


	//   ....[48]....
        /*01c4*/ 	.word	0xffffffff


	//   ....[49]....
        /*01c8*/ 	.word	0xffffffff


	//   ....[50]....
        /*01cc*/ 	.word	0xffffffff


	//   ....[51]....
        /*01d0*/ 	.word	0xffffffff


	//   ....[52]....
        /*01d4*/ 	.word	0xffffffff


	//   ....[53]....
        /*01d8*/ 	.word	0xffffffff


	//   ....[54]....
        /*01dc*/ 	.word	0xffffffff


	//   ....[55]....
        /*01e0*/ 	.word	0xffffffff


	//   ....[56]....
        /*01e4*/ 	.word	0xffffffff


	//   ....[57]....
        /*01e8*/ 	.word	0xffffffff


	//   ....[58]....
        /*01ec*/ 	.word	0xffffffff


	//   ....[59]....
        /*01f0*/ 	.word	0xffffffff


	//   ....[60]....
        /*01f4*/ 	.word	0xffffffff


	//   ....[61]....
        /*01f8*/ 	.word	0xffffffff


	//   ....[62]....
        /*01fc*/ 	.word	0xffffffff


	//   ....[63]....
        /*0200*/ 	.word	0xffffffff


	//   ....[64]....
        /*0204*/ 	.word	0xffffffff


	//   ....[65]....
        /*0208*/ 	.word	0xffffffff


	//   ....[66]....
        /*020c*/ 	.word	0xffffffff


	//   ....[67]....
        /*0210*/ 	.word	0xffffffff


	//   ....[68]....
        /*0214*/ 	.word	0xffffffff


	//   ....[69]....
        /*0218*/ 	.word	0xffffffff


	//   ....[70]....
        /*021c*/ 	.word	0xffffffff


	//   ....[71]....
        /*0220*/ 	.word	0xffffffff


	//   ....[72]....
        /*0224*/ 	.word	0xffffffff


	//   ....[73]....
        /*0228*/ 	.word	0xffffffff


	//   ....[74]....
        /*022c*/ 	.word	0xffffffff


	//   ....[75]....
        /*0230*/ 	.word	0xffffffff


	//   ....[76]....
        /*0234*/ 	.word	0xffffffff


	//   ....[77]....
        /*0238*/ 	.word	0xffffffff


	//   ....[78]....
        /*023c*/ 	.word	0xffffffff


	//   ....[79]....
        /*0240*/ 	.word	0xffffffff


	//   ....[80]....
        /*0244*/ 	.word	0xffffffff


	//   ....[81]....
        /*0248*/ 	.word	0xffffffff


	//   ....[82]....
        /*024c*/ 	.word	0xffffffff


	//   ....[83]....
        /*0250*/ 	.word	0xffffffff


	//   ....[84]....
        /*0254*/ 	.word	0xffffffff


	//   ....[85]....
        /*0258*/ 	.word	0xffffffff


	//   ....[86]....
        /*025c*/ 	.word	0xffffffff


	//   ....[87]....
        /*0260*/ 	.word	0xffffffff


	//   ....[88]....
        /*0264*/ 	.word	0xffffffff


	//   ....[89]....
        /*0268*/ 	.word	0xffffffff


	//   ....[90]....
        /*026c*/ 	.word	0xffffffff


	//   ....[91]....
        /*0270*/ 	.word	0xffffffff


	//   ....[92]....
        /*0274*/ 	.word	0xffffffff


	//   ....[93]....
        /*0278*/ 	.word	0xffffffff


	//   ....[94]....
        /*027c*/ 	.word	0xffffffff


	//   ....[95]....
        /*0280*/ 	.word	0xffffffff


	//   ....[96]....
        /*0284*/ 	.word	0xffffffff


	//   ....[97]....
        /*0288*/ 	.word	0xffffffff


	//   ....[98]....
        /*028c*/ 	.word	0xffffffff


	//   ....[99]....
        /*0290*/ 	.word	0xffffffff


	//   ....[100]....
        /*0294*/ 	.word	0xffffffff


	//   ....[101]....
        /*0298*/ 	.word	0xffffffff


	//   ....[102]....
        /*029c*/ 	.word	0xffffffff


	//   ....[103]....
        /*02a0*/ 	.word	0xffffffff


	//   ....[104]....
        /*02a4*/ 	.word	0xffffffff


	//   ....[105]....
        /*02a8*/ 	.word	0xffffffff


	//   ....[106]....
        /*02ac*/ 	.word	0xffffffff


	//   ....[107]....
        /*02b0*/ 	.word	0xffffffff


	//   ....[108]....
        /*02b4*/ 	.word	0xffffffff


	//   ....[109]....
        /*02b8*/ 	.word	0xffffffff


	//   ....[110]....
        /*02bc*/ 	.word	0xffffffff


	//   ....[111]....
        /*02c0*/ 	.word	0xffffffff


	//   ....[112]....
        /*02c4*/ 	.word	0xffffffff


	//   ....[113]....
        /*02c8*/ 	.word	0xffffffff


	//   ....[114]....
        /*02cc*/ 	.word	0xffffffff


	//   ....[115]....
        /*02d0*/ 	.word	0xffffffff


	//   ....[116]....
        /*02d4*/ 	.word	0xffffffff


	//   ....[117]....
        /*02d8*/ 	.word	0xffffffff


	//   ....[118]....
        /*02dc*/ 	.word	0xffffffff


	//   ....[119]....
        /*02e0*/ 	.word	0xffffffff


	//   ....[120]....
        /*02e4*/ 	.word	0xffffffff


	//   ....[121]....
        /*02e8*/ 	.word	0xffffffff


	//   ....[122]....
        /*02ec*/ 	.word	0xffffffff


	//   ....[123]....
        /*02f0*/ 	.word	0xffffffff


	//   ....[124]....
        /*02f4*/ 	.word	0xffffffff


	//   ....[125]....
        /*02f8*/ 	.word	0xffffffff


	//   ....[126]....
        /*02fc*/ 	.word	0xffffffff


	//   ....[127]....
        /*0300*/ 	.word	0xffffffff


	//   ....[128]....
        /*0304*/ 	.word	0xffffffff


	//   ....[129]....
        /*0308*/ 	.word	0xffffffff


	//   ....[130]....
        /*030c*/ 	.word	0xffffffff


	//   ....[131]....
        /*0310*/ 	.word	0xffffffff


	//   ....[132]....
        /*0314*/ 	.word	0xffffffff


	//   ....[133]....
        /*0318*/ 	.word	0xffffffff


	//   ....[134]....
        /*031c*/ 	.word	0xffffffff


	//   ....[135]....
        /*0320*/ 	.word	0xffffffff


	//   ....[136]....
        /*0324*/ 	.word	0xffffffff


	//   ....[137]....
        /*0328*/ 	.word	0xffffffff


	//   ....[138]....
        /*032c*/ 	.word	0xffffffff


	//   ....[139]....
        /*0330*/ 	.word	0xffffffff


	//   ....[140]....
        /*0334*/ 	.word	0xffffffff


	//   ....[141]....
        /*0338*/ 	.word	0xffffffff


	//   ....[142]....
        /*033c*/ 	.word	0xffffffff


	//   ....[143]....
        /*0340*/ 	.word	0xffffffff


	//   ....[144]....
        /*0344*/ 	.word	0xffffffff


	//   ....[145]....
        /*0348*/ 	.word	0xffffffff


	//   ....[146]....
        /*034c*/ 	.word	0xffffffff


	//   ....[147]....
        /*0350*/ 	.word	0xffffffff


	//   ....[148]....
        /*0354*/ 	.word	0xffffffff


	//   ....[149]....
        /*0358*/ 	.word	0xffffffff


	//   ....[150]....
        /*035c*/ 	.word	0xffffffff


	//   ....[151]....
        /*0360*/ 	.word	0xffffffff


	//   ....[152]....
        /*0364*/ 	.word	0xffffffff


	//   ....[153]....
        /*0368*/ 	.word	0xffffffff


	//   ....[154]....
        /*036c*/ 	.word	0xffffffff


	//   ....[155]....
        /*0370*/ 	.word	0xffffffff


	//   ....[156]....
        /*0374*/ 	.word	0xffffffff


	//   ....[157]....
        /*0378*/ 	.word	0x0500000f


	//   ....[158]....
        /*037c*/ 	.word	0x0500000f


	//   ....[159]....
        /*0380*/ 	.word	0x0500000f


	//   ....[160]....
        /*0384*/ 	.word	0x0500000f


	//   ....[161]....
        /*0388*/ 	.word	0x0500000f


	//   ....[162]....
        /*038c*/ 	.word	0x0500000f


	//   ....[163]....
        /*0390*/ 	.word	0x0500000f


	//   ....[164]....
        /*0394*/ 	.word	0x0500000f


	//   ....[165]....
        /*0398*/ 	.word	0x0500000f


	//   ....[166]....
        /*039c*/ 	.word	0x0500000f


	//   ....[167]....
        /*03a0*/ 	.word	0x0500000f


	//   ....[168]....
        /*03a4*/ 	.word	0x0500000f


	//   ....[169]....
        /*03a8*/ 	.word	0x0500000f


	//   ....[170]....
        /*03ac*/ 	.word	0x0500000f


	//   ....[171]....
        /*03b0*/ 	.word	0x0500000f


	//   ....[172]....
        /*03b4*/ 	.word	0x0500000f


	//   ....[173]....
        /*03b8*/ 	.word	0x0500000f


	//   ....[174]....
        /*03bc*/ 	.word	0x0500000f


	//   ....[175]....
        /*03c0*/ 	.word	0x0500000f


	//   ....[176]....
        /*03c4*/ 	.word	0x0500000f


	//   ....[177]....
        /*03c8*/ 	.word	0x0500000f


	//   ....[178]....
        /*03cc*/ 	.word	0x0500000f


	//   ....[179]....
        /*03d0*/ 	.word	0x0500000f


	//   ....[180]....
        /*03d4*/ 	.word	0x0500000f


	//   ....[181]....
        /*03d8*/ 	.word	0x0500000f


	//   ....[182]....
        /*03dc*/ 	.word	0x0500000f


	//   ....[183]....
        /*03e0*/ 	.word	0x0500000f


	//   ....[184]....
        /*03e4*/ 	.word	0x0500000f


	//   ....[185]....
        /*03e8*/ 	.word	0x0500000f


	//   ....[186]....
        /*03ec*/ 	.word	0x0500000f


	//   ....[187]....
        /*03f0*/ 	.word	0x0500000f


	//   ....[188]....
        /*03f4*/ 	.word	0x0500000f


	//   ....[189]....
        /*03f8*/ 	.word	0x0500000f


	//   ....[190]....
        /*03fc*/ 	.word	0x0500000f


	//   ....[191]....
        /*0400*/ 	.word	0x0500000f


	//   ....[192]....
        /*0404*/ 	.word	0x0500000f


	//   ....[193]....
        /*0408*/ 	.word	0x0500000f


	//   ....[194]....
        /*040c*/ 	.word	0x0500000f


	//   ....[195]....
        /*0410*/ 	.word	0x0500000f


	//   ....[196]....
        /*0414*/ 	.word	0x0500000f


	//   ....[197]....
        /*0418*/ 	.word	0x0500000f


	//   ....[198]....
        /*041c*/ 	.word	0x0500000f


	//   ....[199]....
        /*0420*/ 	.word	0x0500000f


	//   ....[200]....
        /*0424*/ 	.word	0x0500000f


	//   ....[201]....
        /*0428*/ 	.word	0x0500000f


	//   ....[202]....
        /*042c*/ 	.word	0x0500000f


	//   ....[203]....
        /*0430*/ 	.word	0x0500000f


	//   ....[204]....
        /*0434*/ 	.word	0x0500000f


	//   ....[205]....
        /*0438*/ 	.word	0x0500000f


	//   ....[206]....
        /*043c*/ 	.word	0x0500000f


	//   ....[207]....
        /*0440*/ 	.word	0x0500000f


	//   ....[208]....
        /*0444*/ 	.word	0x0500000f


	//   ....[209]....
        /*0448*/ 	.word	0x0500000f


	//   ....[210]....
        /*044c*/ 	.word	0x0500000f


	//   ....[211]....
        /*0450*/ 	.word	0x0500000f


	//   ....[212]....
        /*0454*/ 	.word	0x0500000f


	//   ....[213]....
        /*0458*/ 	.word	0x0500000f


	//   ....[214]....
        /*045c*/ 	.word	0x0500000f


	//   ....[215]....
        /*0460*/ 	.word	0x0500000f


	//   ....[216]....
        /*0464*/ 	.word	0x0500000f


	//   ....[217]....
        /*0468*/ 	.word	0x0500000f


	//   ....[218]....
        /*046c*/ 	.word	0x0500000f


	//   ....[219]....
        /*0470*/ 	.word	0x0500000f


	//   ....[220]....
        /*0474*/ 	.word	0x0500000f


	//   ....[221]....
        /*0478*/ 	.word	0x0500000f


	//   ....[222]....
        /*047c*/ 	.word	0x0500000f


	//   ....[223]....
        /*0480*/ 	.word	0x0500000f


	//   ....[224]....
        /*0484*/ 	.word	0x0500000f


	//   ....[225]....
        /*0488*/ 	.word	0x0500000f


	//   ....[226]....
        /*048c*/ 	.word	0x0500000f


	//   ....[227]....
        /*0490*/ 	.word	0x0500000f


	//   ....[228]....
        /*0494*/ 	.word	0x0500000f


	//   ....[229]....
        /*0498*/ 	.word	0x0500000f


	//   ....[230]....
        /*049c*/ 	.word	0x0500000f


	//   ....[231]....
        /*04a0*/ 	.word	0x0500000f


	//   ....[232]....
        /*04a4*/ 	.word	0x0500000f


	//   ....[233]....
        /*04a8*/ 	.word	0x0500000f


	//   ....[234]....
        /*04ac*/ 	.word	0x0500000f


	//   ....[235]....
        /*04b0*/ 	.word	0x0500000f


	//   ....[236]....
        /*04b4*/ 	.word	0x0500000f


	//   ....[237]....
        /*04b8*/ 	.word	0x0500000f


	//   ....[238]....
        /*04bc*/ 	.word	0x0500000f


	//   ....[239]....
        /*04c0*/ 	.word	0x0500000f


	//   ....[240]....
        /*04c4*/ 	.word	0x0500000f


	//----- nvinfo : EIATTR_COOP_GROUP_INSTR_OFFSETS
	.align		4
.L_1336:
        /*04c8*/ 	.byte	0x04, 0x28
        /*04ca*/ 	.short	(.L_1338 - .L_1337)


	//   ....[0]....
.L_1337:
        /*04cc*/ 	.word	0x00000080


	//   ....[1]....
        /*04d0*/ 	.word	0x00000090


	//   ....[2]....
        /*04d4*/ 	.word	0x000002d0


	//   ....[3]....
        /*04d8*/ 	.word	0x00000430


	//   ....[4]....
        /*04dc*/ 	.word	0x00000550


	//   ....[5]....
        /*04e0*/ 	.word	0x000006b0


	//   ....[6]....
        /*04e4*/ 	.word	0x00002150


	//   ....[7]....
        /*04e8*/ 	.word	0x00002860


	//   ....[8]....
        /*04ec*/ 	.word	0x00002a80


	//   ....[9]....
        /*04f0*/ 	.word	0x000037c0


	//   ....[10]....
        /*04f4*/ 	.word	0x000038d0


	//   ....[11]....
        /*04f8*/ 	.word	0x00003ed0


	//   ....[12]....
        /*04fc*/ 	.word	0x00003f30


	//   ....[13]....
        /*0500*/ 	.word	0x000051c0


	//   ....[14]....
        /*0504*/ 	.word	0x00005bb0


	//   ....[15]....
        /*0508*/ 	.word	0x00006150


	//   ....[16]....
        /*050c*/ 	.word	0x00006270


	//   ....[17]....
        /*0510*/ 	.word	0x00006c10


	//   ....[18]....
        /*0514*/ 	.word	0x00006de0


	//   ....[19]....
        /*0518*/ 	.word	0x00008560


	//   ....[20]....
        /*051c*/ 	.word	0x00008580


	//   ....[21]....
        /*0520*/ 	.word	0x00008c80


	//   ....[22]....
        /*0524*/ 	.word	0x00008e50


	//   ....[23]....
        /*0528*/ 	.word	0x0000a260


	//   ....[24]....
        /*052c*/ 	.word	0x0000ac50


	//   ....[25]....
        /*0530*/ 	.word	0x0000b1f0


	//   ....[26]....
        /*0534*/ 	.word	0x0000b310


	//   ....[27]....
        /*0538*/ 	.word	0x0000bcb0


	//   ....[28]....
        /*053c*/ 	.word	0x0000be80


	//   ....[29]....
        /*0540*/ 	.word	0x0000ce60


	//   ....[30]....
        /*0544*/ 	.word	0x0000ced0


	//   ....[31]....
        /*0548*/ 	.word	0x0000cf30


	//   ....[32]....
        /*054c*/ 	.word	0x0000cf60


	//   ....[33]....
        /*0550*/ 	.word	0x0000e9d0


	//   ....[34]....
        /*0554*/ 	.word	0x0000e9e0


	//   ....[35]....
        /*0558*/ 	.word	0x0000e9f0


	//   ....[36]....
        /*055c*/ 	.word	0x0000ea00


	//   ....[37]....
        /*0560*/ 	.word	0x0000f4e0


	//   ....[38]....
        /*0564*/ 	.word	0x0000f500


	//   ....[39]....
        /*0568*/ 	.word	0x0000f6a0


	//   ....[40]....
        /*056c*/ 	.word	0x0000f6c0


	//   ....[41]....
        /*0570*/ 	.word	0x0000f800


	//   ....[42]....
        /*0574*/ 	.word	0x0000f820


	//   ....[43]....
        /*0578*/ 	.word	0x0000f970


	//   ....[44]....
        /*057c*/ 	.word	0x0000f990


	//   ....[45]....
        /*0580*/ 	.word	0x0000ff20


	//   ....[46]....
        /*0584*/ 	.word	0x0000ff50


	//   ....[47]....
        /*0588*/ 	.word	0x00010830


	//   ....[48]....
        /*058c*/ 	.word	0x00010840


	//   ....[49]....
        /*0590*/ 	.word	0x00011b20


	//   ....[50]....
        /*0594*/ 	.word	0x00011b50


	//   ....[51]....
        /*0598*/ 	.word	0x00011cc0


	//   ....[52]....
        /*059c*/ 	.word	0x00011ce0


	//   ....[53]....
        /*05a0*/ 	.word	0x00011e20


	//   ....[54]....
        /*05a4*/ 	.word	0x00011e40


	//   ....[55]....
        /*05a8*/ 	.word	0x00011f90


	//   ....[56]....
        /*05ac*/ 	.word	0x00011fb0


	//   ....[57]....
        /*05b0*/ 	.word	0x00012190


	//   ....[58]....
        /*05b4*/ 	.word	0x00012380


	//   ....[59]....
        /*05b8*/ 	.word	0x000123b0


	//   ....[60]....
        /*05bc*/ 	.word	0x000123e0


	//   ....[61]....
        /*05c0*/ 	.word	0x00012410


	//   ....[62]....
        /*05c4*/ 	.word	0x00012440


	//   ....[63]....
        /*05c8*/ 	.word	0x00012470


	//   ....[64]....
        /*05cc*/ 	.word	0x000125e0


	//   ....[65]....
        /*05d0*/ 	.word	0x00012610


	//   ....[66]....
        /*05d4*/ 	.word	0x00012640


	//   ....[67]....
        /*05d8*/ 	.word	0x00012670


	//   ....[68]....
        /*05dc*/ 	.word	0x000126a0


	//   ....[69]....
        /*05e0*/ 	.word	0x000126d0


	//   ....[70]....
        /*05e4*/ 	.word	0x00012760


	//   ....[71]....
        /*05e8*/ 	.word	0x00012790


	//   ....[72]....
        /*05ec*/ 	.word	0x000127a0


	//   ....[73]....
        /*05f0*/ 	.word	0x000127e0


	//   ....[74]....
        /*05f4*/ 	.word	0x00014960


	//   ....[75]....
        /*05f8*/ 	.word	0x00014980


	//   ....[76]....
        /*05fc*/ 	.word	0x00014a10


	//   ....[77]....
        /*0600*/ 	.word	0x00014a30


	//   ....[78]....
        /*0604*/ 	.word	0x00014ab0


	//   ....[79]....
        /*0608*/ 	.word	0x00014ad0


	//   ....[80]....
        /*060c*/ 	.word	0x00014b50


	//   ....[81]....
        /*0610*/ 	.word	0x00014b70


	//   ....[82]....
        /*0614*/ 	.word	0x00014bf0


	//   ....[83]....
        /*0618*/ 	.word	0x00014c10


	//   ....[84]....
        /*061c*/ 	.word	0x00014c20


	//   ....[85]....
        /*0620*/ 	.word	0x00014c30


	//   ....[86]....
        /*0624*/ 	.word	0x00015330


	//   ....[87]....
        /*0628*/ 	.word	0x00015360


	//   ....[88]....
        /*062c*/ 	.word	0x00015390


	//   ....[89]....
        /*0630*/ 	.word	0x00015420


	//   ....[90]....
        /*0634*/ 	.word	0x00015430


	//   ....[91]....
        /*0638*/ 	.word	0x000154c0


	//   ....[92]....
        /*063c*/ 	.word	0x000154d0


	//   ....[93]....
        /*0640*/ 	.word	0x00015560


	//   ....[94]....
        /*0644*/ 	.word	0x00015570


	//   ....[95]....
        /*0648*/ 	.word	0x00015600


	//   ....[96]....
        /*064c*/ 	.word	0x00015610


	//   ....[97]....
        /*0650*/ 	.word	0x000156a0


	//   ....[98]....
        /*0654*/ 	.word	0x000156b0


	//   ....[99]....
        /*0658*/ 	.word	0x00015730


	//   ....[100]....
        /*065c*/ 	.word	0x00015740


	//   ....[101]....
        /*0660*/ 	.word	0x00015750


	//   ....[102]....
        /*0664*/ 	.word	0x00015c40


	//   ....[103]....
        /*0668*/ 	.word	0x00015c60


	//   ....[104]....
        /*066c*/ 	.word	0x00015cb0


	//   ....[105]....
        /*0670*/ 	.word	0x00015d60


	//   ....[106]....
        /*0674*/ 	.word	0x00015d80


	//   ....[107]....
        /*0678*/ 	.word	0x00015e30


	//   ....[108]....
        /*067c*/ 	.word	0x00015e40


	//   ....[109]....
        /*0680*/ 	.word	0x00015e70


	//   ....[110]....
        /*0684*/ 	.word	0x00015f00


	//   ....[111]....
        /*0688*/ 	.word	0x00015fa0


	//   ....[112]....
        /*068c*/ 	.word	0x00015fc0


	//   ....[113]....
        /*0690*/ 	.word	0x00015fd0


	//   ....[114]....
        /*0694*/ 	.word	0x000166f0


	//   ....[115]....
        /*0698*/ 	.word	0x00016710


	//   ....[116]....
        /*069c*/ 	.word	0x00016720


	//   ....[117]....
        /*06a0*/ 	.word	0x00016760


	//   ....[118]....
        /*06a4*/ 	.word	0x00016770


	//   ....[119]....
        /*06a8*/ 	.word	0x000167b0


	//   ....[120]....
        /*06ac*/ 	.word	0x000167c0


	//   ....[121]....
        /*06b0*/ 	.word	0x00016800


	//   ....[122]....
        /*06b4*/ 	.word	0x00016810


	//   ....[123]....
        /*06b8*/ 	.word	0x00016850


	//   ....[124]....
        /*06bc*/ 	.word	0x00016860


	//   ....[125]....
        /*06c0*/ 	.word	0x00016870


	//   ....[126]....
        /*06c4*/ 	.word	0x00016bc0


	//   ....[127]....
        /*06c8*/ 	.word	0x00016be0


	//   ....[128]....
        /*06cc*/ 	.word	0x00016bf0


	//   ....[129]....
        /*06d0*/ 	.word	0x00016c00


	//   ....[130]....
        /*06d4*/ 	.word	0x00016c10


	//   ....[131]....
        /*06d8*/ 	.word	0x00016c30


	//   ....[132]....
        /*06dc*/ 	.word	0x00016ca0


	//   ....[133]....
        /*06e0*/ 	.word	0x00016cd0


	//   ....[134]....
        /*06e4*/ 	.word	0x00016ce0


	//   ....[135]....
        /*06e8*/ 	.word	0x00016d50


	//   ....[136]....
        /*06ec*/ 	.word	0x00016d60


	//   ....[137]....
        /*06f0*/ 	.word	0x00016e60


	//   ....[138]....
        /*06f4*/ 	.word	0x00017350


	//   ....[139]....
        /*06f8*/ 	.word	0x00017380


	//   ....[140]....
        /*06fc*/ 	.word	0x000173e0


	//   ....[141]....
        /*0700*/ 	.word	0x00017410


	//   ....[142]....
        /*0704*/ 	.word	0x00017440


	//   ....[143]....
        /*0708*/ 	.word	0x00017470


	//   ....[144]....
        /*070c*/ 	.word	0x000174a0


	//   ....[145]....
        /*0710*/ 	.word	0x000174d0


	//   ....[146]....
        /*0714*/ 	.word	0x00017670


	//   ....[147]....
        /*0718*/ 	.word	0x000176a0


	//   ....[148]....
        /*071c*/ 	.word	0x000176d0


	//   ....[149]....
        /*0720*/ 	.word	0x00017700


	//   ....[150]....
        /*0724*/ 	.word	0x00017730


	//   ....[151]....
        /*0728*/ 	.word	0x00017760


	//   ....[152]....
        /*072c*/ 	.word	0x00017820


	//   ....[153]....
        /*0730*/ 	.word	0x00017840


	//   ....[154]....
        /*0734*/ 	.word	0x00017860


	//   ....[155]....
        /*0738*/ 	.word	0x000178c0


	//   ....[156]....
        /*073c*/ 	.word	0x000182e0


	//   ....[157]....
        /*0740*/ 	.word	0x00018940


	//   ....[158]....
        /*0744*/ 	.word	0x00018a30


	//   ....[159]....
        /*0748*/ 	.word	0x00018ad0


	//   ....[160]....
        /*074c*/ 	.word	0x00018b30


	//   ....[161]....
        /*0750*/ 	.word	0x00018c20


	//   ....[162]....
        /*0754*/ 	.word	0x00018c90


	//   ....[163]....
        /*0758*/ 	.word	0x00018d80


	//   ....[164]....
        /*075c*/ 	.word	0x00018df0


	//   ....[165]....
        /*0760*/ 	.word	0x00018ee0


	//   ....[166]....
        /*0764*/ 	.word	0x00018f50


	//   ....[167]....
        /*0768*/ 	.word	0x00019040


	//   ....[168]....
        /*076c*/ 	.word	0x000190b0


	//   ....[169]....
        /*0770*/ 	.word	0x00019150


	//   ....[170]....
        /*0774*/ 	.word	0x00019240


	//   ....[171]....
        /*0778*/ 	.word	0x000192b0


	//   ....[172]....
        /*077c*/ 	.word	0x00019310


	//   ....[173]....
        /*0780*/ 	.word	0x00019400


	//   ....[174]....
        /*0784*/ 	.word	0x00019460


	//   ....[175]....
        /*0788*/ 	.word	0x00019560


	//   ....[176]....
        /*078c*/ 	.word	0x000195c0


	//   ....[177]....
        /*0790*/ 	.word	0x000196c0


	//   ....[178]....
        /*0794*/ 	.word	0x00019720


	//   ....[179]....
        /*0798*/ 	.word	0x00019820


	//   ....[180]....
        /*079c*/ 	.word	0x00019880


	//   ....[181]....
        /*07a0*/ 	.word	0x00019980


	//   ....[182]....
        /*07a4*/ 	.word	0x000199e0


	//   ....[183]....
        /*07a8*/ 	.word	0x00019ae0


	//   ....[184]....
        /*07ac*/ 	.word	0x00019b40


	//   ....[185]....
        /*07b0*/ 	.word	0x00019c20


	//   ....[186]....
        /*07b4*/ 	.word	0x00019d50


	//   ....[187]....
        /*07b8*/ 	.word	0x00019e30


	//   ....[188]....
        /*07bc*/ 	.word	0x00019ec0


	//   ....[189]....
        /*07c0*/ 	.word	0x00019fd0


	//   ....[190]....
        /*07c4*/ 	.word	0x0001a030


	//   ....[191]....
        /*07c8*/ 	.word	0x0001a140


	//   ....[192]....
        /*07cc*/ 	.word	0x0001a1a0


	//   ....[193]....
        /*07d0*/ 	.word	0x0001a2b0


	//   ....[194]....
        /*07d4*/ 	.word	0x0001a310


	//   ....[195]....
        /*07d8*/ 	.word	0x0001a420


	//   ....[196]....
        /*07dc*/ 	.word	0x0001a480


	//   ....[197]....
        /*07e0*/ 	.word	0x0001a540


	//   ....[198]....
        /*07e4*/ 	.word	0x0001a6a0


	//   ....[199]....
        /*07e8*/ 	.word	0x0001a740


	//   ....[200]....
        /*07ec*/ 	.word	0x0001a7a0


	//   ....[201]....
        /*07f0*/ 	.word	0x0001a850


	//   ....[202]....
        /*07f4*/ 	.word	0x0001a8b0


	//   ....[203]....
        /*07f8*/ 	.word	0x0001a960


	//   ....[204]....
        /*07fc*/ 	.word	0x0001a9c0


	//   ....[205]....
        /*0800*/ 	.word	0x0001aa70


	//   ....[206]....
        /*0804*/ 	.word	0x0001aad0


	//   ....[207]....
        /*0808*/ 	.word	0x0001ab80


	//   ....[208]....
        /*080c*/ 	.word	0x0001abe0


	//   ....[209]....
        /*0810*/ 	.word	0x0001ac90


	//   ....[210]....
        /*0814*/ 	.word	0x0001ad70


	//   ....[211]....
        /*0818*/ 	.word	0x0001ae10


	//   ....[212]....
        /*081c*/ 	.word	0x0001ae70


	//   ....[213]....
        /*0820*/ 	.word	0x0001af40


	//   ....[214]....
        /*0824*/ 	.word	0x0001afa0


	//   ....[215]....
        /*0828*/ 	.word	0x0001b070


	//   ....[216]....
        /*082c*/ 	.word	0x0001b0d0


	//   ....[217]....
        /*0830*/ 	.word	0x0001b1b0


	//   ....[218]....
        /*0834*/ 	.word	0x0001b210


	//   ....[219]....
        /*0838*/ 	.word	0x0001b2e0


	//   ....[220]....
        /*083c*/ 	.word	0x0001b340


	//   ....[221]....
        /*0840*/ 	.word	0x0001b410


	//   ....[222]....
        /*0844*/ 	.word	0x0001b4a0


	//   ....[223]....
        /*0848*/ 	.word	0x0001b540


	//   ....[224]....
        /*084c*/ 	.word	0x0001b6c0


	//   ....[225]....
        /*0850*/ 	.word	0x0001b730


	//   ....[226]....
        /*0854*/ 	.word	0x0001b7a0


	//   ....[227]....
        /*0858*/ 	.word	0x0001b810


	//   ....[228]....
        /*085c*/ 	.word	0x0001b880


	//   ....[229]....
        /*0860*/ 	.word	0x0001b900


	//   ....[230]....
        /*0864*/ 	.word	0x0001b980


	//   ....[231]....
        /*0868*/ 	.word	0x0001ba10


	//   ....[232]....
        /*086c*/ 	.word	0x0001ba80


	//   ....[233]....
        /*0870*/ 	.word	0x0001baf0


	//   ....[234]....
        /*0874*/ 	.word	0x0001bb60


	//   ....[235]....
        /*0878*/ 	.word	0x0001bbe0


	//   ....[236]....
        /*087c*/ 	.word	0x0001bc50


	//   ....[237]....
        /*0880*/ 	.word	0x0001bce0


	//   ....[238]....
        /*0884*/ 	.word	0x0001bd40


	//   ....[239]....
        /*0888*/ 	.word	0x0001bdd0


	//   ....[240]....
        /*088c*/ 	.word	0x0001bf00


	//----- nvinfo : EIATTR_REG_RECONFIG
	.align		4
.L_1338:
        /*0890*/ 	.byte	0x01, 0x54
	.zero		2


	//----- nvinfo : EIATTR_SYSCALL_OFFSETS
	.align		4
        /*0894*/ 	.byte	0x04, 0x46
        /*0896*/ 	.short	(.L_1340 - .L_1339)


	//   ....[0]....
.L_1339:
        /*0898*/ 	.word	0x000022d0


	//   ....[1]....
        /*089c*/ 	.word	0x00013f80


	//   ....[2]....
        /*08a0*/ 	.word	0x000140d0


	//   ....[3]....
        /*08a4*/ 	.word	0x000141c0


	//   ....[4]....
        /*08a8*/ 	.word	0x00014f50


	//----- nvinfo : EIATTR_MBARRIER_INSTR_OFFSETS
	.align		4
.L_1340:
        /*08ac*/ 	.byte	0x04, 0x39
        /*08ae*/ 	.short	(.L_1342 - .L_1341)


	//   ....[0]....
.L_1341:
        /*08b0*/ 	.word	0x00000180
        /*08b4*/ 	.word	0x000000ff
        /*08b8*/ 	.word	0x00022800
        /*08bc*/ 	.short	0x0100
        /*08be*/ 	.byte	0x08
	.zero		1


	//   ....[1]....
        /*08c0*/ 	.word	0x00000190
        /*08c4*/ 	.word	0x000000ff
        /*08c8*/ 	.word	0x00022820
        /*08cc*/ 	.short	0x0100
        /*08ce*/ 	.byte	0x08
	.zero		1


	//   ....[2]....
        /*08d0*/ 	.word	0x00000280
        /*08d4*/ 	.word	0x000000ff
        /*08d8*/ 	.word	0x00022830
        /*08dc*/ 	.short	0x0100
        /*08de*/ 	.byte	0x08
	.zero		1


	//   ....[3]....
        /*08e0*/ 	.word	0x00000290
        /*08e4*/ 	.word	0x000000ff
        /*08e8*/ 	.word	0x00022840
        /*08ec*/ 	.short	0x0100
        /*08ee*/ 	.byte	0x08
	.zero		1


	//   ....[4]....
        /*08f0*/ 	.word	0x000002a0
        /*08f4*/ 	.word	0x000000ff
        /*08f8*/ 	.word	0x00022838
        /*08fc*/ 	.short	0x0100
        /*08fe*/ 	.byte	0x08
	.zero		1


	//   ....[5]....
        /*0900*/ 	.word	0x000002b0
        /*0904*/ 	.word	0x000000ff
        /*0908*/ 	.word	0x00022848
        /*090c*/ 	.short	0x0100
        /*090e*/ 	.byte	0x08
	.zero		1


	//   ....[6]....
        /*0910*/ 	.word	0x000003e0
        /*0914*/ 	.word	0x000000ff
        /*0918*/ 	.word	0x00022850
        /*091c*/ 	.short	0x0100
        /*091e*/ 	.byte	0x08
	.zero		1


	//   ....[7]....
        /*0920*/ 	.word	0x000003f0
        /*0924*/ 	.word	0x000000ff
        /*0928*/ 	.word	0x00022860
        /*092c*/ 	.short	0x0100
        /*092e*/ 	.byte	0x08
	.zero		1


	//   ....[8]....
        /*0930*/ 	.word	0x00000400
        /*0934*/ 	.word	0x000000ff
        /*0938*/ 	.word	0x00022858
        /*093c*/ 	.short	0x0100
        /*093e*/ 	.byte	0x08
	.zero		1


	//   ....[9]....
        /*0940*/ 	.word	0x00000410
        /*0944*/ 	.word	0x000000ff
        /*0948*/ 	.word	0x00022868
        /*094c*/ 	.short	0x0100
        /*094e*/ 	.byte	0x08
	.zero		1


	//   ....[10]....
        /*0950*/ 	.word	0x00000500
        /*0954*/ 	.word	0x000000ff
        /*0958*/ 	.word	0x00022870
        /*095c*/ 	.short	0x0100
        /*095e*/ 	.byte	0x06
	.zero		1


	//   ....[11]....
        /*0960*/ 	.word	0x00000510
        /*0964*/ 	.word	0x000000ff
        /*0968*/ 	.word	0x00022880
        /*096c*/ 	.short	0x0100
        /*096e*/ 	.byte	0x06
	.zero		1


	//   ....[12]....
        /*0970*/ 	.word	0x00000520
        /*0974*/ 	.word	0x000000ff
        /*0978*/ 	.word	0x00022878
        /*097c*/ 	.short	0x0100
        /*097e*/ 	.byte	0x06
	.zero		1


	//   ....[13]....
        /*0980*/ 	.word	0x00000530
        /*0984*/ 	.word	0x000000ff
        /*0988*/ 	.word	0x00022888
        /*098c*/ 	.short	0x0100
        /*098e*/ 	.byte	0x06
	.zero		1


	//   ....[14]....
        /*0990*/ 	.word	0x00000660
        /*0994*/ 	.word	0x000000ff
        /*0998*/ 	.word	0x00022890
        /*099c*/ 	.short	0x0100
        /*099e*/ 	.byte	0x08
	.zero		1


	//   ....[15]....
        /*09a0*/ 	.word	0x00000670
        /*09a4*/ 	.word	0x000000ff
        /*09a8*/ 	.word	0x000228a0
        /*09ac*/ 	.short	0x0100
        /*09ae*/ 	.byte	0x08
	.zero		1


	//   ....[16]....
        /*09b0*/ 	.word	0x00000680
        /*09b4*/ 	.word	0x000000ff
        /*09b8*/ 	.word	0x00022898
        /*09bc*/ 	.short	0x0100
        /*09be*/ 	.byte	0x08
	.zero		1


	//   ....[17]....
        /*09c0*/ 	.word	0x00000690
        /*09c4*/ 	.word	0x000000ff
        /*09c8*/ 	.word	0x000228a8
        /*09cc*/ 	.short	0x0100
        /*09ce*/ 	.byte	0x08
	.zero		1


	//   ....[18]....
        /*09d0*/ 	.word	0x000007d0
        /*09d4*/ 	.word	0x000000ff
        /*09d8*/ 	.word	0x000228b0
        /*09dc*/ 	.short	0x0100
        /*09de*/ 	.byte	0x08
	.zero		1


	//   ....[19]....
        /*09e0*/ 	.word	0x000007e0
        /*09e4*/ 	.word	0x000000ff
        /*09e8*/ 	.word	0x000228c0
        /*09ec*/ 	.short	0x0100
        /*09ee*/ 	.byte	0x08
	.zero		1


	//   ....[20]....
        /*09f0*/ 	.word	0x000007f0
        /*09f4*/ 	.word	0x000000ff
        /*09f8*/ 	.word	0x000228b8
        /*09fc*/ 	.short	0x0100
        /*09fe*/ 	.byte	0x08
	.zero		1


	//   ....[21]....
        /*0a00*/ 	.word	0x00000800
        /*0a04*/ 	.word	0x000000ff
        /*0a08*/ 	.word	0x000228c8
        /*0a0c*/ 	.short	0x0100
        /*0a0e*/ 	.byte	0x08
	.zero		1


	//   ....[22]....
        /*0a10*/ 	.word	0x00002380
        /*0a14*/ 	.word	0x00000006
        /*0a18*/ 	.word	0x00022800
        /*0a1c*/ 	.short	0x010a
        /*0a1e*/ 	.byte	0x3f
	.zero		1


	//   ....[23]....
        /*0a20*/ 	.word	0x00002450
        /*0a24*/ 	.word	0x000000ff
        /*0a28*/ 	.word	0x00022830
        /*0a2c*/ 	.short	0x010a
        /*0a2e*/ 	.byte	0x16
	.zero		1


	//   ....[24]....
        /*0a30*/ 	.word	0x00002490
        /*0a34*/ 	.word	0x000000ff
        /*0a38*/ 	.word	0x00022830
        /*0a3c*/ 	.short	0x010a
        /*0a3e*/ 	.byte	0x16
	.zero		1


	//   ....[25]....
        /*0a40*/ 	.word	0x000027e0
        /*0a44*/ 	.word	0x000000ff
        /*0a48*/ 	.word	0x00000000
        /*0a4c*/ 	.short	0x0101
        /*0a4e*/ 	.byte	0x06
	.zero		1


	//   ....[26]....
        /*0a50*/ 	.word	0x00004770
        /*0a54*/ 	.word	0x000000ff
        /*0a58*/ 	.word	0x00022850
        /*0a5c*/ 	.short	0x010a
        /*0a5e*/ 	.byte	0x16
	.zero		1


	//   ....[27]....
        /*0a60*/ 	.word	0x000047b0
        /*0a64*/ 	.word	0x000000ff
        /*0a68*/ 	.word	0x00022850
        /*0a6c*/ 	.short	0x010a
        /*0a6e*/ 	.byte	0x16
	.zero		1


	//   ....[28]....
        /*0a70*/ 	.word	0x00004b10
        /*0a74*/ 	.word	0x000000ff
        /*0a78*/ 	.word	0x00000000
        /*0a7c*/ 	.short	0x0101
        /*0a7e*/ 	.byte	0x16
	.zero		1


	//   ....[29]....
        /*0a80*/ 	.word	0x00004ea0
        /*0a84*/ 	.word	0x000000ff
        /*0a88*/ 	.word	0x00022830
        /*0a8c*/ 	.short	0x010a
        /*0a8e*/ 	.byte	0x1a
	.zero		1


	//   ....[30]....
        /*0a90*/ 	.word	0x00004ee0
        /*0a94*/ 	.word	0x000000ff
        /*0a98*/ 	.word	0x00022830
        /*0a9c*/ 	.short	0x010a
        /*0a9e*/ 	.byte	0x1a
	.zero		1


	//   ....[31]....
        /*0aa0*/ 	.word	0x00005120
        /*0aa4*/ 	.word	0x000000ff
        /*0aa8*/ 	.word	0x00000000
        /*0aac*/ 	.short	0x0101
        /*0aae*/ 	.byte	0x06
	.zero		1


	//   ....[32]....
        /*0ab0*/ 	.word	0x00007a40
        /*0ab4*/ 	.word	0x000000ff
        /*0ab8*/ 	.word	0x00022850
        /*0abc*/ 	.short	0x010a
        /*0abe*/ 	.byte	0x1a
	.zero		1


	//   ....[33]....
        /*0ac0*/ 	.word	0x00007a80
        /*0ac4*/ 	.word	0x000000ff
        /*0ac8*/ 	.word	0x00022850
        /*0acc*/ 	.short	0x010a
        /*0ace*/ 	.byte	0x1a
	.zero		1


	//   ....[34]....
        /*0ad0*/ 	.word	0x00007da0
        /*0ad4*/ 	.word	0x000000ff
        /*0ad8*/ 	.word	0x00000000
        /*0adc*/ 	.short	0x0101
        /*0ade*/ 	.byte	0x1a
	.zero		1


	//   ....[35]....
        /*0ae0*/ 	.word	0x000081a0
        /*0ae4*/ 	.word	0x000000ff
        /*0ae8*/ 	.word	0x00022830
        /*0aec*/ 	.short	0x010a
        /*0aee*/ 	.byte	0x18
	.zero		1


	//   ....[36]....
        /*0af0*/ 	.word	0x000081e0
        /*0af4*/ 	.word	0x000000ff
        /*0af8*/ 	.word	0x00022830
        /*0afc*/ 	.short	0x010a
        /*0afe*/ 	.byte	0x18
	.zero		1


	//   ....[37]....
        /*0b00*/ 	.word	0x00008410
        /*0b04*/ 	.word	0x000000ff
        /*0b08*/ 	.word	0x00000000
        /*0b0c*/ 	.short	0x0101
        /*0b0e*/ 	.byte	0x06
	.zero		1


	//   ....[38]....
        /*0b10*/ 	.word	0x00009a80
        /*0b14*/ 	.word	0x000000ff
        /*0b18*/ 	.word	0x00022850
        /*0b1c*/ 	.short	0x010a
        /*0b1e*/ 	.byte	0x18
	.zero		1


	//   ....[39]....
        /*0b20*/ 	.word	0x00009ac0
        /*0b24*/ 	.word	0x000000ff
        /*0b28*/ 	.word	0x00022850
        /*0b2c*/ 	.short	0x010a
        /*0b2e*/ 	.byte	0x18
	.zero		1


	//   ....[40]....
        /*0b30*/ 	.word	0x00009dc0
        /*0b34*/ 	.word	0x000000ff
        /*0b38*/ 	.word	0x00000000
        /*0b3c*/ 	.short	0x0101
        /*0b3e*/ 	.byte	0x18
	.zero		1


	//   ....[41]....
        /*0b40*/ 	.word	0x00009f40
        /*0b44*/ 	.word	0x000000ff
        /*0b48*/ 	.word	0x00022830
        /*0b4c*/ 	.short	0x010a
        /*0b4e*/ 	.byte	0x17
	.zero		1


	//   ....[42]....
        /*0b50*/ 	.word	0x00009f80
        /*0b54*/ 	.word	0x000000ff
        /*0b58*/ 	.word	0x00022830
        /*0b5c*/ 	.short	0x010a
        /*0b5e*/ 	.byte	0x17
	.zero		1


	//   ....[43]....
        /*0b60*/ 	.word	0x0000a1c0
        /*0b64*/ 	.word	0x000000ff
        /*0b68*/ 	.word	0x00000000
        /*0b6c*/ 	.short	0x0101
        /*0b6e*/ 	.byte	0x06
	.zero		1


	//   ....[44]....
        /*0b70*/ 	.word	0x0000cae0
        /*0b74*/ 	.word	0x000000ff
        /*0b78*/ 	.word	0x00022850
        /*0b7c*/ 	.short	0x010a
        /*0b7e*/ 	.byte	0x17
	.zero		1


	//   ....[45]....
        /*0b80*/ 	.word	0x0000cb20
        /*0b84*/ 	.word	0x000000ff
        /*0b88*/ 	.word	0x00022850
        /*0b8c*/ 	.short	0x010a
        /*0b8e*/ 	.byte	0x17
	.zero		1


	//   ....[46]....
        /*0b90*/ 	.word	0x0000ce40
        /*0b94*/ 	.word	0x000000ff
        /*0b98*/ 	.word	0x00000000
        /*0b9c*/ 	.short	0x0101
        /*0b9e*/ 	.byte	0x17
	.zero		1


	//   ....[47]....
        /*0ba0*/ 	.word	0x0000f4d0
        /*0ba4*/ 	.word	0x000000ff
        /*0ba8*/ 	.word	0x00000000
        /*0bac*/ 	.short	0x0101
        /*0bae*/ 	.byte	0x08
	.zero		1


	//   ....[48]....
        /*0bb0*/ 	.word	0x0000fd70
        /*0bb4*/ 	.word	0x000000ff
        /*0bb8*/ 	.word	0x00000000
        /*0bbc*/ 	.short	0x0101
        /*0bbe*/ 	.byte	0x08
	.zero		1


	//   ....[49]....
        /*0bc0*/ 	.word	0x00014700
        /*0bc4*/ 	.word	0x00000013
        /*0bc8*/ 	.word	0x00022840
        /*0bcc*/ 	.short	0x010a
        /*0bce*/ 	.byte	0x3f
	.zero		1


	//   ....[50]....
        /*0bd0*/ 	.word	0x00014d30
        /*0bd4*/ 	.word	0x00000013
        /*0bd8*/ 	.word	0x00022830
        /*0bdc*/ 	.short	0x0107
        /*0bde*/ 	.byte	0x3f
	.zero		1


	//   ....[51]....
        /*0be0*/ 	.word	0x00014e00
        /*0be4*/ 	.word	0x00000013
        /*0be8*/ 	.word	0x00022830
        /*0bec*/ 	.short	0x0101
        /*0bee*/ 	.byte	0x3f
	.zero		1


	//   ....[52]....
        /*0bf0*/ 	.word	0x00015850
        /*0bf4*/ 	.word	0x00000011
        /*0bf8*/ 	.word	0x00022800
        /*0bfc*/ 	.short	0x0107
        /*0bfe*/ 	.byte	0x3f
	.zero		1


	//   ....[53]....
        /*0c00*/ 	.word	0x00015940
        /*0c04*/ 	.word	0x00000011
        /*0c08*/ 	.word	0x00022800
        /*0c0c*/ 	.short	0x0101
        /*0c0e*/ 	.byte	0x3f
	.zero		1


	//   ....[54]....
        /*0c10*/ 	.word	0x00015960
        /*0c14*/ 	.word	0x00000011
        /*0c18*/ 	.word	0x00022820
        /*0c1c*/ 	.short	0x010a
        /*0c1e*/ 	.byte	0x3f
	.zero		1


	//   ....[55]....
        /*0c20*/ 	.word	0x000159f0
        /*0c24*/ 	.word	0x00000013
        /*0c28*/ 	.word	0x00022860
        /*0c2c*/ 	.short	0x010a
        /*0c2e*/ 	.byte	0x3f
	.zero		1


	//   ....[56]....
        /*0c30*/ 	.word	0x00016150
        /*0c34*/ 	.word	0x00000013
        /*0c38*/ 	.word	0x00022850
        /*0c3c*/ 	.short	0x0107
        /*0c3e*/ 	.byte	0x3f
	.zero		1


	//   ....[57]....
        /*0c40*/ 	.word	0x00016220
        /*0c44*/ 	.word	0x00000013
        /*0c48*/ 	.word	0x00022850
        /*0c4c*/ 	.short	0x0101
        /*0c4e*/ 	.byte	0x3f
	.zero		1


	//   ....[58]....
        /*0c50*/ 	.word	0x00016570
        /*0c54*/ 	.word	0x0000000a
        /*0c58*/ 	.word	0x00022840
        /*0c5c*/ 	.short	0x010a
        /*0c5e*/ 	.byte	0x3f
	.zero		1


	//   ....[59]....
        /*0c60*/ 	.word	0x00016920
        /*0c64*/ 	.word	0x0000000a
        /*0c68*/ 	.word	0x00022830
        /*0c6c*/ 	.short	0x0107
        /*0c6e*/ 	.byte	0x3f
	.zero		1


	//   ....[60]....
        /*0c70*/ 	.word	0x000169e0
        /*0c74*/ 	.word	0x0000000a
        /*0c78*/ 	.word	0x00022830
        /*0c7c*/ 	.short	0x0101
        /*0c7e*/ 	.byte	0x3f
	.zero		1


	//   ....[61]....
        /*0c80*/ 	.word	0x00016a10
        /*0c84*/ 	.word	0x0000000a
        /*0c88*/ 	.word	0x00022860
        /*0c8c*/ 	.short	0x010a
        /*0c8e*/ 	.byte	0x3f
	.zero		1


	//   ....[62]....
        /*0c90*/ 	.word	0x00016f10
        /*0c94*/ 	.word	0x0000000a
        /*0c98*/ 	.word	0x00022850
        /*0c9c*/ 	.short	0x0107
        /*0c9e*/ 	.byte	0x3f
	.zero		1


	//   ....[63]....
        /*0ca0*/ 	.word	0x00016fd0
        /*0ca4*/ 	.word	0x0000000a
        /*0ca8*/ 	.word	0x00022850
        /*0cac*/ 	.short	0x0101
        /*0cae*/ 	.byte	0x3f
	.zero		1


	//   ....[64]....
        /*0cb0*/ 	.word	0x00018260
        /*0cb4*/ 	.word	0x00000005
        /*0cb8*/ 	.word	0x00022820
        /*0cbc*/ 	.short	0x010a
        /*0cbe*/ 	.byte	0x3f
	.zero		1


	//   ....[65]....
        /*0cc0*/ 	.word	0x000183e0
        /*0cc4*/ 	.word	0x00000003
        /*0cc8*/ 	.word	0x00022840
        /*0ccc*/ 	.short	0x010a
        /*0cce*/ 	.byte	0x3f
	.zero		1


	//   ....[66]....
        /*0cd0*/ 	.word	0x00018480
        /*0cd4*/ 	.word	0x00000005
        /*0cd8*/ 	.word	0x00022840
        /*0cdc*/ 	.short	0x010a
        /*0cde*/ 	.byte	0x3f
	.zero		1


	//   ....[67]....
        /*0ce0*/ 	.word	0x000184c0
        /*0ce4*/ 	.word	0x00000003
        /*0ce8*/ 	.word	0x00022860
        /*0cec*/ 	.short	0x010a
        /*0cee*/ 	.byte	0x3f
	.zero		1


	//   ....[68]....
        /*0cf0*/ 	.word	0x00018500
        /*0cf4*/ 	.word	0x00000005
        /*0cf8*/ 	.word	0x00022860
        /*0cfc*/ 	.short	0x010a
        /*0cfe*/ 	.byte	0x3f
	.zero		1


	//   ....[69]....
        /*0d00*/ 	.word	0x00018560
        /*0d04*/ 	.word	0x00000006
        /*0d08*/ 	.word	0x00022800
        /*0d0c*/ 	.short	0x010a
        /*0d0e*/ 	.byte	0x3f
	.zero		1


	//   ....[70]....
        /*0d10*/ 	.word	0x000185c0
        /*0d14*/ 	.word	0x00000003
        /*0d18*/ 	.word	0x00022830
        /*0d1c*/ 	.short	0x010a
        /*0d1e*/ 	.byte	0x3f
	.zero		1


	//   ....[71]....
        /*0d20*/ 	.word	0x00018620
        /*0d24*/ 	.word	0x00000009
        /*0d28*/ 	.word	0x00022850
        /*0d2c*/ 	.short	0x010a
        /*0d2e*/ 	.byte	0x3f
	.zero		1


	//   ....[72]....
        /*0d30*/ 	.word	0x00018680
        /*0d34*/ 	.word	0x00000004
        /*0d38*/ 	.word	0x00022830
        /*0d3c*/ 	.short	0x010a
        /*0d3e*/ 	.byte	0x3f
	.zero		1


	//   ....[73]....
        /*0d40*/ 	.word	0x000186e0
        /*0d44*/ 	.word	0x00000008
        /*0d48*/ 	.word	0x00022850
        /*0d4c*/ 	.short	0x010a
        /*0d4e*/ 	.byte	0x3f
	.zero		1


	//   ....[74]....
        /*0d50*/ 	.word	0x00018740
        /*0d54*/ 	.word	0x00000003
        /*0d58*/ 	.word	0x00022830
        /*0d5c*/ 	.short	0x010a
        /*0d5e*/ 	.byte	0x3f
	.zero		1


	//   ....[75]....
        /*0d60*/ 	.word	0x000187a0
        /*0d64*/ 	.word	0x00000009
        /*0d68*/ 	.word	0x00022850
        /*0d6c*/ 	.short	0x010a
        /*0d6e*/ 	.byte	0x3f
	.zero		1


	//   ....[76]....
        /*0d70*/ 	.word	0x00018800
        /*0d74*/ 	.word	0x00000004
        /*0d78*/ 	.word	0x00022830
        /*0d7c*/ 	.short	0x010a
        /*0d7e*/ 	.byte	0x3f
	.zero		1


	//   ....[77]....
        /*0d80*/ 	.word	0x00018860
        /*0d84*/ 	.word	0x00000008
        /*0d88*/ 	.word	0x00022850
        /*0d8c*/ 	.short	0x010a
        /*0d8e*/ 	.byte	0x3f
	.zero		1


	//   ....[78]....
        /*0d90*/ 	.word	0x00018980
        /*0d94*/ 	.word	0x00000013
        /*0d98*/ 	.word	0x00022840
        /*0d9c*/ 	.short	0x010a
        /*0d9e*/ 	.byte	0x3f
	.zero		1


	//   ....[79]....
        /*0da0*/ 	.word	0x00019c50
        /*0da4*/ 	.word	0x00000011
        /*0da8*/ 	.word	0x00022820
        /*0dac*/ 	.short	0x010a
        /*0dae*/ 	.byte	0x3f
	.zero		1


	//   ....[80]....
        /*0db0*/ 	.word	0x00019ca0
        /*0db4*/ 	.word	0x00000013
        /*0db8*/ 	.word	0x00022860
        /*0dbc*/ 	.short	0x010a
        /*0dbe*/ 	.byte	0x3f
	.zero		1


	//   ....[81]....
        /*0dc0*/ 	.word	0x0001a5f0
        /*0dc4*/ 	.word	0x0000000a
        /*0dc8*/ 	.word	0x00022840
        /*0dcc*/ 	.short	0x010a
        /*0dce*/ 	.byte	0x3f
	.zero		1


	//   ....[82]....
        /*0dd0*/ 	.word	0x0001acc0
        /*0dd4*/ 	.word	0x0000000a
        /*0dd8*/ 	.word	0x00022860
        /*0ddc*/ 	.short	0x010a
        /*0dde*/ 	.byte	0x3f
	.zero		1


	//   ....[83]....
        /*0de0*/ 	.word	0x0001be20
        /*0de4*/ 	.word	0x00000005
        /*0de8*/ 	.word	0x00022820
        /*0dec*/ 	.short	0x010a
        /*0dee*/ 	.byte	0x3f
	.zero		1


	//   ....[84]....
        /*0df0*/ 	.word	0x0001bfc0
        /*0df4*/ 	.word	0x00000003
        /*0df8*/ 	.word	0x00022840
        /*0dfc*/ 	.short	0x010a
        /*0dfe*/ 	.byte	0x3f
	.zero		1


	//   ....[85]....
        /*0e00*/ 	.word	0x0001c010
        /*0e04*/ 	.word	0x00000005
        /*0e08*/ 	.word	0x00022840
        /*0e0c*/ 	.short	0x010a
        /*0e0e*/ 	.byte	0x3f
	.zero		1


	//   ....[86]....
        /*0e10*/ 	.word	0x0001c060
        /*0e14*/ 	.word	0x00000003
        /*0e18*/ 	.word	0x00022860
        /*0e1c*/ 	.short	0x010a
        /*0e1e*/ 	.byte	0x3f
	.zero		1


	//----- nvinfo : EIATTR_NUM_MBARRIERS
	.align		4
.L_1342:
        /*0e20*/ 	.byte	0x03, 0x38
        /*0e22*/ 	.short	0x0016


	//----- nvinfo : EIATTR_EXIT_INSTR_OFFSETS
	.align		4
        /*0e24*/ 	.byte	0x04, 0x1c
        /*0e26*/ 	.short	(.L_1344 - .L_1343)


	//   ....[0]....
.L_1343:
        /*0e28*/ 	.word	0x000009a0


	//   ....[1]....
        /*0e2c*/ 	.word	0x00012130


	//   ....[2]....
        /*0e30*/ 	.word	0x00018550


	//----- nvinfo : EIATTR_MAX_THREADS
	.align		4
.L_1344:
        /*0e34*/ 	.byte	0x04, 0x05
        /*0e36*/ 	.short	(.L_1346 - .L_1345)
.L_1345:
        /*0e38*/ 	.word	0x00000180
        /*0e3c*/ 	.word	0x00000001
        /*0e40*/ 	.word	0x00000001


	//----- nvinfo : EIATTR_CRS_STACK_SIZE
	.align		4
.L_1346:
        /*0e44*/ 	.byte	0x04, 0x1e
        /*0e46*/ 	.short	(.L_1348 - .L_1347)
.L_1347:
        /*0e48*/ 	.word	0x00000000


	//----- nvinfo : EIATTR_CBANK_PARAM_SIZE
	.align		4
.L_1348:
        /*0e4c*/ 	.byte	0x03, 0x19
        /*0e4e*/ 	.short	0x0af0


	//----- nvinfo : EIATTR_PARAM_CBANK
	.align		4
        /*0e50*/ 	.byte	0x04, 0x0a
        /*0e52*/ 	.short	(.L_1350 - .L_1349)
	.align		4
.L_1349:
        /*0e54*/ 	.word	index@(.nv.constant0._ZN7cutlass13device_kernelIN5flash11enable_sm90INS1_16FlashAttnFwdSm90INS1_25CollectiveMainloopFwdSm90ILi2EN4cute5tupleIJNS5_1CILi1EEES8_S8_EEENS6_IJNS7_ILi128EEENS7_ILi96EEENS7_ILi64EEEEEELi256ENS_10bfloat16_tEfNS_4arch4Sm90ELb0ELb1ELb0ELb1ELb1ELb0ELb0ELb1ELb0ELb1ELb1ELb0EEENS1_21CollectiveEpilogueFwdINS6_IJSA_NS7_ILi256EEESB_EEES9_SE_SG_Li256ELb1ELb1ELb1ELb0EEENS1_36VarlenDynamicPersistentTileSchedulerILi128ELi96ELi256ELi128ELb1ELb1ELb1ELb1ELb0ELb1EEEEEEEEEvNT_6ParamsE)
        /*0e58*/ 	.short	0x0210
        /*0e5a*/ 	.short	0x0af0


	//----- nvinfo : EIATTR_SW_WAR
	.align		4
.L_1350:
        /*0e5c*/ 	.byte	0x04, 0x36
        /*0e5e*/ 	.short	(.L_1352 - .L_1351)
.L_1351:
        /*0e60*/ 	.word	0x00000008
.L_1352:


//--------------------- .nv.info._ZN7cutlass13device_kernelIN5flash11enable_sm90INS1_16FlashAttnFwdSm90INS1_25CollectiveMainloopFwdSm90ILi2EN4cute5tupleIJNS5_1CILi1EEES8_S8_EEENS6_IJNS7_ILi128EEENS7_ILi96EEENS7_ILi64EEEEEELi256ENS_10bfloat16_tEfNS_4arch4Sm90ELb0ELb1ELb0ELb1ELb1ELb1ELb0ELb1ELb0ELb1ELb1ELb0EEENS1_21CollectiveEpilogueFwdINS6_IJSA_NS7_ILi256EEESB_EEES9_SE_SG_Li256ELb1ELb1ELb1ELb0EEENS1_36VarlenDynamicPersistentTileSchedulerILi128ELi96ELi256ELi128ELb1ELb1ELb1ELb1ELb0ELb1EEEEEEEEEvNT_6ParamsE --------------------------
	.section	.nv.info._ZN7cutlass13device_kernelIN5flash11enable_sm90INS1_16FlashAttnFwdSm90INS1_25CollectiveMainloopFwdSm90ILi2EN4cute5tupleIJNS5_1CILi1EEES8_S8_EEENS6_IJNS7_ILi128EEENS7_ILi96EEENS7_ILi64EEEEEELi256ENS_10bfloat16_tEfNS_4arch4Sm90ELb0ELb1ELb0ELb1ELb1ELb1ELb0ELb1ELb0ELb1ELb1ELb0EEENS1_21CollectiveEpilogueFwdINS6_IJSA_NS7_ILi256EEESB_EEES9_SE_SG_Li256ELb1ELb1ELb1ELb0EEENS1_36VarlenDynamicPersistentTileSchedulerILi128ELi96ELi256ELi128ELb1ELb1ELb1ELb1ELb0ELb1EEEEEEEEEvNT_6ParamsE,"",@"SHT_CUDA_INFO"
	.sectionflags	@""
	.align	4


	//----- nvinfo : EIATTR_CUDA_API_VERSION
	.align		4
        /*0000*/ 	.byte	0x04, 0x37
        /*0002*/ 	.short	(.L_1354 - .L_1353)
.L_1353:
        /*0004*/ 	.word	0x00000082


	//----- nvinfo : EIATTR_KPARAM_INFO
	.align		4
.L_1354:
        /*0008*/ 	.byte	0x04, 0x17
        /*000a*/ 	.short	(.L_1356 - .L_1355)
.L_1355:
        /*000c*/ 	.word	0x00000000
        /*0010*/ 	.short	0x0000
        /*0012*/ 	.short	0x0070
        /*0014*/ 	.byte	0x00, 0xf0, 0x01, 0x2a


	//----- nvinfo : EIATTR_SPARSE_MMA_MASK
	.align		4
.L_1356:
        /*0018*/ 	.byte	0x03, 0x50
        /*001a*/ 	.short	0x0000


	//----- nvinfo : EIATTR_MAXREG_COUNT
	.align		4
        /*001c*/ 	.byte	0x03, 0x1b
        /*001e*/ 	.short	0x00a8


	//----- nvinfo : EIATTR_NUM_BARRIERS
	.align		4
        /*0020*/ 	.byte	0x02, 0x4c
        /*0022*/ 	.byte	0x10
	.zero		1


	//----- nvinfo : EIATTR_EXTERNS
	.align		4
        /*0024*/ 	.byte	0x04, 0x0f
        /*0026*/ 	.short	(.L_1358 - .L_1357)


	//   ....[0]....
	.align		4
.L_1357:
        /*0028*/ 	.word	index@(__assertfail)


	//----- nvinfo : EIATTR_ANNOTATIONS
	.align		4
.L_1358:
        /*002c*/ 	.byte	0x04, 0x55
        /*002e*/ 	.short	(.L_1360 - .L_1359)


	//   ....[0]....
.L_1359:
        /* <DEDUP_REMOVED lines=24> */


	//----- nvinfo : EIATTR_MERCURY_ISA_VERSION
	.align		4
.L_1360:
        /*01a0*/ 	.byte	0x03, 0x5f
        /*01a2*/ 	.short	0x0101


	//----- nvinfo : EIATTR_UNUSED_LOAD_BYTE_OFFSET
	.align		4
        /*01a4*/ 	.byte	0x04, 0x44
        /*01a6*/ 	.short	(.L_1362 - .L_1361)


	//   ....[0]....
.L_1361:
        /*01a8*/ 	.word	0x00000ae0
        /*01ac*/ 	.word	0x0000fff0


	//   ....[1]....
        /*01b0*/ 	.word	0x000200f0
        /*01b4*/ 	.word	0x0000fff0


	//----- nvinfo : EIATTR_INT_WARP_WIDE_INSTR_OFFSETS
	.align		4
.L_1362:
        /*01b8*/ 	.byte	0x04, 0x31
        /*01ba*/ 	.short	(.L_1364 - .L_1363)


	//   ....[0]....
.L_1363:
        /*01bc*/ 	.word	0x00000180


	//   ....[1]....
        /*01c0*/ 	.word	0x000001c0


	//   ....[2]....
        /*01c4*/ 	.word	0x00000230


	//   ....[3]....
        /*01c8*/ 	.word	0x000288f0


	//   ....[4]....
        /*01cc*/ 	.word	0x00028980


	//   ....[5]....
        /*01d0*/ 	.word	0x0002bc80


	//   ....[6]....
        /*01d4*/ 	.word	0x0002bd10


	//----- nvinfo : EIATTR_COOP_GROUP_MASK_REGIDS
	.align		4
.L_1364:
        /*01d8*/ 	.byte	0x04, 0x29
        /*01da*/ 	.short	(.L_1366 - .L_1365)


	//   ....[0]....
.L_1365:
        /*01dc*/ 	.word	0xffffffff


	//   ....[1]....
        /*01e0*/ 	.word	0xffffffff


	//   ....[2]....
        /*01e4*/ 	.word	0xffffffff


	//   ....[3]....
        /*01e8*/ 	.word	0xffffffff


	//   ....[4]....
        /*01ec*/ 	.word	0xffffffff


	//   ....[5]....
        /*01f0*/ 	.word	0xffffffff


	//   ....[6]....
        /*01f4*/ 	.word	0xffffffff


	//   ....[7]....
        /*01f8*/ 	.word	0xffffffff


	//   ....[8]....
        /*01fc*/ 	.word	0xffffffff


	//   ....[9]....
        /*0200*/ 	.word	0xffffffff


	//   ....[10]....
        /*0204*/ 	.word	0xffffffff


	//   ....[11]....
        /*0208*/ 	.word	0xffffffff


	//   ....[12]....
        /*020c*/ 	.word	0xffffffff


	//   ....[13]....
        /*0210*/ 	.word	0xffffffff


	//   ....[14]....
        /*0214*/ 	.word	0xffffffff


	//   ....[15]....
        /*0218*/ 	.word	0xffffffff


	//   ....[16]....
        /*021c*/ 	.word	0xffffffff


	//   ....[17]....
        /*0220*/ 	.word	0xffffffff


	//   ....[18]....
        /*0224*/ 	.word	0xffffffff


	//   ....[19]....
        /*0228*/ 	.word	0xffffffff


	//   ....[20]....
        /*022c*/ 	.word	0xffffffff


	//   ....[21]....
        /*0230*/ 	.word	0xffffffff


	//   ....[22]....
        /*0234*/ 	.word	0xffffffff


	//   ....[23]....
        /*0238*/ 	.word	0xffffffff


	//   ....[24]....
        /*023c*/ 	.word	0xffffffff


	//   ....[25]....
        /*0240*/ 	.word	0xffffffff


	//   ....[26]....
        /*0244*/ 	.word	0xffffffff


	//   ....[27]....
        /*0248*/ 	.word	0xffffffff


	//   ....[28]....
        /*024c*/ 	.word	0xffffffff


	//   ....[29]....
        /*0250*/ 	.word	0xffffffff


	//   ....[30]....
        /*0254*/ 	.word	0xffffffff


	//   ....[31]....
        /*0258*/ 	.word	0xffffffff


	//   ....[32]....
        /*025c*/ 	.word	0xffffffff


	//   ....[33]....
        /*0260*/ 	.word	0xffffffff


	//   ....[34]....
        /*0264*/ 	.word	0xffffffff


	//   ....[35]....
        /*0268*/ 	.word	0xffffffff


	//   ....[36]....
        /*026c*/ 	.word	0xffffffff


	//   ....[37]....
        /*0270*/ 	.word	0xffffffff


	//   ....[38]....
        /*0274*/ 	.word	0xffffffff


	//   ....[39]....
        /*0278*/ 	.word	0xffffffff


	//   ....[40]....
        /*027c*/ 	.word	0xffffffff


	//   ....[41]....
        /*0280*/ 	.word	0xffffffff


	//   ....[42]....
        /*0284*/ 	.word	0xffffffff


	//   ....[43]....
        /*0288*/ 	.word	0xffffffff


	//   ....[44]....
        /*028c*/ 	.word	0xffffffff


	//   ....[45]....
        /*0290*/ 	.word	0xffffffff


	//   ....[46]....
        /*0294*/ 	.word	0xffffffff


	//   ....[47]....
        /*0298*/ 	.word	0xffffffff


	//   ....[48]....
        /*029c*/ 	.word	0xffffffff


	//   ....[49]....
        /*02a0*/ 	.word	0xffffffff


	//   ....[50]....
        /*02a4*/ 	.word	0xffffffff


	//   ....[51]....
        /*02a8*/ 	.word	0xffffffff


	//   ....[52]....
        /*02ac*/ 	.word	0xffffffff


	//   ....[53]....
        /*02b0*/ 	.word	0xffffffff


	//   ....[54]....
        /*02b4*/ 	.word	0xffffffff


	//   ....[55]....
        /*02b8*/ 	.word	0xffffffff


	//   ....[56]....
        /*02bc*/ 	.word	0xffffffff


	//   ....[57]....
        /*02c0*/ 	.word	0xffffffff


	//   ....[58]....
        /*02c4*/ 	.word	0xffffffff


	//   ....[59]....
        /*02c8*/ 	.word	0xffffffff


	//   ....[60]....
        /*02cc*/ 	.word	0xffffffff


	//   ....[61]....
        /*02d0*/ 	.word	0xffffffff


	//   ....[62]....
        /*02d4*/ 	.word	0xffffffff


	//   ....[63]....
        /*02d8*/ 	.word	0xffffffff


	//   ....[64]....
        /*02dc*/ 	.word	0xffffffff


	//   ....[65]....
        /*02e0*/ 	.word	0xffffffff


	//   ....[66]....
        /*02e4*/ 	.word	0xffffffff


	//   ....[67]....
        /*02e8*/ 	.word	0xffffffff


	//   ....[68]....
        /*02ec*/ 	.word	0xffffffff


	//   ....[69]....
        /*02f0*/ 	.word	0xffffffff


	//   ....[70]....
        /*02f4*/ 	.word	0xffffffff


	//   ....[71]....
        /*02f8*/ 	.word	0xffffffff


	//   ....[72]....
        /*02fc*/ 	.word	0xffffffff


	//   ....[73]....
        /*0300*/ 	.word	0xffffffff


	//   ....[74]....
        /*0304*/ 	.word	0xffffffff


	//   ....[75]....
        /*0308*/ 	.word	0xffffffff


	//   ....[76]....
        /*030c*/ 	.word	0xffffffff


	//   ....[77]....
        /*0310*/ 	.word	0xffffffff


	//   ....[78]....
        /*0314*/ 	.word	0xffffffff


	//   ....[79]....
        /*0318*/ 	.word	0xffffffff


	//   ....[80]....
        /*031c*/ 	.word	0xffffffff


	//   ....[81]....
        /*0320*/ 	.word	0xffffffff


	//   ....[82]....
        /*0324*/ 	.word	0xffffffff


	//   ....[83]....
        /*0328*/ 	.word	0xffffffff


	//   ....[84]....
        /*032c*/ 	.word	0xffffffff


	//   ....[85]....
        /*0330*/ 	.word	0xffffffff


	//   ....[86]....
        /*0334*/ 	.word	0xffffffff


	//   ....[87]....
        /*0338*/ 	.word	0xffffffff


	//   ....[88]....
        /*033c*/ 	.word	0xffffffff


	//   ....[89]....
        /*0340*/ 	.word	0xffffffff


	//   ....[90]....
        /*0344*/ 	.word	0xffffffff


	//   ....[91]....
        /*0348*/ 	.word	0xffffffff


	//   ....[92]....
        /*034c*/ 	.word	0xffffffff


	//   ....[93]....
        /*0350*/ 	.word	0xffffffff


	//   ....[94]....
        /*0354*/ 	.word	0xffffffff


	//   ....[95]....
        /*0358*/ 	.word	0xffffffff


	//   ....[96]....
        /*035c*/ 	.word	0xffffffff


	//   ....[97]....
        /*0360*/ 	.word	0xffffffff


	//   ....[98]....
        /*0364*/ 	.word	0xffffffff


	//   ....[99]....
        /*0368*/ 	.word	0xffffffff


	//   ....[100]....
        /*036c*/ 	.word	0xffffffff


	//   ....[101]....
        /*0370*/ 	.word	0xffffffff


	//   ....[102]....
        /*0374*/ 	.word	0xffffffff


	//   ....[103]....
        /*0378*/ 	.word	0xffffffff


	//   ....[104]....
        /*037c*/ 	.word	0xffffffff


	//   ....[105]....
        /*0380*/ 	.word	0xffffffff


	//   ....[106]....
        /*0384*/ 	.word	0xffffffff


	//   ....[107]....
        /*0388*/ 	.word	0xffffffff


	//   ....[108]....
        /*038c*/ 	.word	0xffffffff


	//   ....[109]....
        /*0390*/ 	.word	0xffffffff


	//   ....[110]....
        /*0394*/ 	.word	0xffffffff


	//   ....[111]....
        /*0398*/ 	.word	0xffffffff


	//   ....[112]....
        /*039c*/ 	.word	0xffffffff


	//   ....[113]....
        /*03a0*/ 	.word	0xffffffff


	//   ....[114]....
        /*03a4*/ 	.word	0xffffffff


	//   ....[115]....
        /*03a8*/ 	.word	0xffffffff


	//   ....[116]....
        /*03ac*/ 	.word	0xffffffff


	//   ....[117]....
        /*03b0*/ 	.word	0xffffffff


	//   ....[118]....
        /*03b4*/ 	.word	0xffffffff


	//   ....[119]....
        /*03b8*/ 	.word	0xffffffff


	//   ....[120]....
        /*03bc*/ 	.word	0xffffffff


	//   ....[121]....
        /*03c0*/ 	.word	0xffffffff


	//   ....[122]....
        /*03c4*/ 	.word	0xffffffff


	//   ....[123]....
        /*03c8*/ 	.word	0xffffffff


	//   ....[124]....
        /*03cc*/ 	.word	0xffffffff


	//   ....[125]....
        /*03d0*/ 	.word	0xffffffff


	//   ....[126]....
        /*03d4*/ 	.word	0xffffffff


	//   ....[127]....
        /*03d8*/ 	.word	0xffffffff


	//   ....[128]....
        /*03dc*/ 	.word	0xffffffff


	//   ....[129]....
        /*03e0*/ 	.word	0xffffffff


	//   ....[130]....
        /*03e4*/ 	.word	0xffffffff


	//   ....[131]....
        /*03e8*/ 	.word	0xffffffff


	//   ....[132]....
        /*03ec*/ 	.word	0xffffffff


	//   ....[133]....
        /*03f0*/ 	.word	0xffffffff


	//   ....[134]....
        /*03f4*/ 	.word	0xffffffff


	//   ....[135]....
        /*03f8*/ 	.word	0xffffffff


	//   ....[136]....
        /*03fc*/ 	.word	0xffffffff


	//   ....[137]....
        /*0400*/ 	.word	0xffffffff


	//   ....[138]....
        /*0404*/ 	.word	0xffffffff


	//   ....[139]....
        /*0408*/ 	.word	0xffffffff


	//   ....[140]....
        /*040c*/ 	.word	0xffffffff


	//   ....[141]....
        /*0410*/ 	.word	0xffffffff


	//   ....[142]....
        /*0414*/ 	.word	0xffffffff


	//   ....[143]....
        /*0418*/ 	.word	0xffffffff


	//   ....[144]....
        /*041c*/ 	.word	0xffffffff


	//   ....[145]....
        /*0420*/ 	.word	0xffffffff


	//   ....[146]....
        /*0424*/ 	.word	0xffffffff


	//   ....[147]....
        /*0428*/ 	.word	0xffffffff


	//   ....[148]....
        /*042c*/ 	.word	0xffffffff


	//   ....[149]....
        /*0430*/ 	.word	0xffffffff


	//   ....[150]....
        /*0434*/ 	.word	0xffffffff


	//   ....[151]....
        /*0438*/ 	.word	0xffffffff


	//   ....[152]....
        /*043c*/ 	.word	0xffffffff


	//   ....[153]....
        /*0440*/ 	.word	0xffffffff


	//   ....[154]....
        /*0444*/ 	.word	0xffffffff


	//   ....[155]....
        /*0448*/ 	.word	0xffffffff


	//   ....[156]....
        /*044c*/ 	.word	0xffffffff


	//   ....[157]....
        /*0450*/ 	.word	0xffffffff


	//   ....[158]....
        /*0454*/ 	.word	0xffffffff


	//   ....[159]....
        /*0458*/ 	.word	0xffffffff


	//   ....[160]....
        /*045c*/ 	.word	0xffffffff


	//   ....[161]....
        /*0460*/ 	.word	0xffffffff


	//   ....[162]....
        /*0464*/ 	.word	0xffffffff


	//   ....[163]....
        /*0468*/ 	.word	0xffffffff


	//   ....[164]....
        /*046c*/ 	.word	0xffffffff


	//   ....[165]....
        /*0470*/ 	.word	0xffffffff


	//   ....[166]....
        /*0474*/ 	.word	0xffffffff


	//   ....[167]....
        /*0478*/ 	.word	0xffffffff


	//   ....[168]....
        /*047c*/ 	.word	0xffffffff


	//   ....[169]....
        /*0480*/ 	.word	0xffffffff


	//   ....[170]....
        /*0484*/ 	.word	0xffffffff


	//   ....[171]....
        /*0488*/ 	.word	0xffffffff


	//   ....[172]....
        /*048c*/ 	.word	0xffffffff


	//   ....[173]....
        /*0490*/ 	.word	0xffffffff


	//   ....[174]....
        /*0494*/ 	.word	0xffffffff


	//   ....[175]....
        /*0498*/ 	.word	0xffffffff


	//   ....[176]....
        /*049c*/ 	.word	0xffffffff


	//   ....[177]....
        /*04a0*/ 	.word	0xffffffff


	//   ....[178]....
        /*04a4*/ 	.word	0xffffffff


	//   ....[179]....
        /*04a8*/ 	.word	0xffffffff


	//   ....[180]....
        /*04ac*/ 	.word	0xffffffff


	//   ....[181]....
        /*04b0*/ 	.word	0xffffffff


	//   ....[182]....
        /*04b4*/ 	.word	0xffffffff


	//   ....[183]....
        /*04b8*/ 	.word	0xffffffff


	//   ....[184]....
        /*04bc*/ 	.word	0xffffffff


	//   ....[185]....
        /*04c0*/ 	.word	0x0500000f


	//   ....[186]....
        /*04c4*/ 	.word	0x0500000f


	//   ....[187]....
        /*04c8*/ 	.word	0x0500000f


	//   ....[188]....
        /*04cc*/ 	.word	0x0500000f


	//   ....[189]....
        /*04d0*/ 	.word	0x0500000f


	//   ....[190]....
        /*04d4*/ 	.word	0x0500000f


	//   ....[191]....
        /*04d8*/ 	.word	0x0500000f


	//   ....[192]....
        /*04dc*/ 	.word	0x0500000f


	//   ....[193]....
        /*04e0*/ 	.word	0x0500000f


	//   ....[194]....
        /*04e4*/ 	.word	0x0500000f


	//   ....[195]....
        /*04e8*/ 	.word	0x0500000f


	//   ....[196]....
        /*04ec*/ 	.word	0x0500000f


	//   ....[197]....
        /*04f0*/ 	.word	0x0500000f


	//   ....[198]....
        /*04f4*/ 	.word	0x0500000f


	//   ....[199]....
        /*04f8*/ 	.word	0x0500000f


	//   ....[200]....
        /*04fc*/ 	.word	0x0500000f


	//   ....[201]....
        /*0500*/ 	.word	0x0500000f


	//   ....[202]....
        /*0504*/ 	.word	0x0500000f


	//   ....[203]....
        /*0508*/ 	.word	0x0500000f


	//   ....[204]....
        /*050c*/ 	.word	0x0500000f


	//   ....[205]....
        /*0510*/ 	.word	0x0500000f


	//   ....[206]....
        /*0514*/ 	.word	0x0500000f


	//   ....[207]....
        /*0518*/ 	.word	0x0500000f


	//   ....[208]....
        /*051c*/ 	.word	0x0500000f


	//   ....[209]....
        /*0520*/ 	.word	0x0500000f


	//   ....[210]....
        /*0524*/ 	.word	0x0500000f


	//   ....[211]....
        /*0528*/ 	.word	0x0500000f


	//   ....[212]....
        /*052c*/ 	.word	0x0500000f


	//   ....[213]....
        /*0530*/ 	.word	0x0500000f


	//   ....[214]....
        /*0534*/ 	.word	0x0500000f


	//   ....[215]....
        /*0538*/ 	.word	0x0500000f


	//   ....[216]....
        /*053c*/ 	.word	0x0500000f


	//   ....[217]....
        /*0540*/ 	.word	0x0500000f


	//   ....[218]....
        /*0544*/ 	.word	0x0500000f


	//   ....[219]....
        /*0548*/ 	.word	0x0500000f


	//   ....[220]....
        /*054c*/ 	.word	0x0500000f


	//   ....[221]....
        /*0550*/ 	.word	0x0500000f


	//   ....[222]....
        /*0554*/ 	.word	0x0500000f


	//   ....[223]....
        /*0558*/ 	.word	0x0500000f


	//   ....[224]....
        /*055c*/ 	.word	0x0500000f


	//   ....[225]....
        /*0560*/ 	.word	0x0500000f


	//   ....[226]....
        /*0564*/ 	.word	0x0500000f


	//   ....[227]....
        /*0568*/ 	.word	0x0500000f


	//   ....[228]....
        /*056c*/ 	.word	0x0500000f


	//   ....[229]....
        /*0570*/ 	.word	0x0500000f


	//   ....[230]....
        /*0574*/ 	.word	0x0500000f


	//   ....[231]....
        /*0578*/ 	.word	0x0500000f


	//   ....[232]....
        /*057c*/ 	.word	0x0500000f


	//   ....[233]....
        /*0580*/ 	.word	0x0500000f


	//   ....[234]....
        /*0584*/ 	.word	0x0500000f


	//   ....[235]....
        /*0588*/ 	.word	0x0500000f


	//   ....[236]....
        /*058c*/ 	.word	0x0500000f


	//   ....[237]....
        /*0590*/ 	.word	0x0500000f


	//   ....[238]....
        /*0594*/ 	.word	0x0500000f


	//   ....[239]....
        /*0598*/ 	.word	0x0500000f


	//   ....[240]....
        /*059c*/ 	.word	0x0500000f


	//   ....[241]....
        /*05a0*/ 	.word	0x0500000f


	//   ....[242]....
        /*05a4*/ 	.word	0x0500000f


	//   ....[243]....
        /*05a8*/ 	.word	0x0500000f


	//   ....[244]....
        /*05ac*/ 	.word	0x0500000f


	//   ....[245]....
        /*05b0*/ 	.word	0x0500000f


	//   ....[246]....
        /*05b4*/ 	.word	0x0500000f


	//   ....[247]....
        /*05b8*/ 	.word	0x0500000f


	//   ....[248]....
        /*05bc*/ 	.word	0x0500000f


	//   ....[249]....
        /*05c0*/ 	.word	0x0500000f


	//   ....[250]....
        /*05c4*/ 	.word	0x0500000f


	//   ....[251]....
        /*05c8*/ 	.word	0x0500000f


	//   ....[252]....
        /*05cc*/ 	.word	0x0500000f


	//   ....[253]....
        /*05d0*/ 	.word	0x0500000f


	//   ....[254]....
        /*05d4*/ 	.word	0x0500000f


	//   ....[255]....
        /*05d8*/ 	.word	0x0500000f


	//   ....[0]....
        /*05dc*/ 	.word	0x0500000f


	//   ....[1]....
        /*05e0*/ 	.word	0x0500000f


	//   ....[2]....
        /*05e4*/ 	.word	0x0500000f


	//   ....[3]....
        /*05e8*/ 	.word	0x0500000f


	//   ....[4]....
        /*05ec*/ 	.word	0x0500000f


	//   ....[5]....
        /*05f0*/ 	.word	0x0500000f


	//   ....[6]....
        /*05f4*/ 	.word	0x0500000f


	//   ....[7]....
        /*05f8*/ 	.word	0x0500000f


	//   ....[8]....
        /*05fc*/ 	.word	0x0500000f


	//   ....[9]....
        /*0600*/ 	.word	0x0500000f


	//   ....[10]....
        /*0604*/ 	.word	0x0500000f


	//   ....[11]....
        /*0608*/ 	.word	0x0500000f


	//   ....[12]....
        /*060c*/ 	.word	0x0500000f


	//   ....[13]....
        /*0610*/ 	.word	0x0500000f


	//   ....[14]....
        /*0614*/ 	.word	0x0500000f


	//   ....[15]....
        /*0618*/ 	.word	0x0500000f


	//   ....[16]....
        /*061c*/ 	.word	0x0500000f


	//   ....[17]....
        /*0620*/ 	.word	0x0500000f


	//   ....[18]....
        /*0624*/ 	.word	0x0500000f


	//   ....[19]....
        /*0628*/ 	.word	0x0500000f


	//   ....[20]....
        /*062c*/ 	.word	0x0500000f


	//   ....[21]....
        /*0630*/ 	.word	0x0500000f


	//   ....[22]....
        /*0634*/ 	.word	0x0500000f


	//   ....[23]....
        /*0638*/ 	.word	0x0500000f


	//   ....[24]....
        /*063c*/ 	.word	0x0500000f


	//   ....[25]....
        /*0640*/ 	.word	0x0500000f


	//   ....[26]....
        /*0644*/ 	.word	0x0500000f


	//   ....[27]....
        /*0648*/ 	.word	0x0500000f


	//   ....[28]....
        /*064c*/ 	.word	0x0500000f


	//   ....[29]....
        /*0650*/ 	.word	0x0500000f


	//   ....[30]....
        /*0654*/ 	.word	0x0500000f


	//   ....[31]....
        /*0658*/ 	.word	0x0500000f


	//   ....[32]....
        /*065c*/ 	.word	0x0500000f


	//   ....[33]....
        /*0660*/ 	.word	0x0500000f


	//   ....[34]....
        /*0664*/ 	.word	0x0500000f


	//   ....[35]....
        /*0668*/ 	.word	0x0500000f


	//   ....[36]....
        /*066c*/ 	.word	0x0500000f


	//   ....[37]....
        /*0670*/ 	.word	0x0500000f


	//   ....[38]....
        /*0674*/ 	.word	0x0500000f


	//   ....[39]....
        /*0678*/ 	.word	0x0500000f


	//   ....[40]....
        /*067c*/ 	.word	0x0500000f


	//   ....[41]....
        /*0680*/ 	.word	0x0500000f


	//   ....[42]....
        /*0684*/ 	.word	0x0500000f


	//   ....[43]....
        /*0688*/ 	.word	0x0500000f


	//   ....[44]....
        /*068c*/ 	.word	0x0500000f


	//   ....[45]....
        /*0690*/ 	.word	0x0500000f


	//   ....[46]....
        /*0694*/ 	.word	0x0500000f


	//   ....[47]....
        /*0698*/ 	.word	0x0500000f


	//   ....[48]....
        /*069c*/ 	.word	0x0500000f


	//   ....[49]....
        /*06a0*/ 	.word	0x0500000f


	//   ....[50]....
        /*06a4*/ 	.word	0x0500000f


	//   ....[51]....
        /*06a8*/ 	.word	0x0500000f


	//   ....[52]....
        /*06ac*/ 	.word	0x0500000f


	//   ....[53]....
        /*06b0*/ 	.word	0x0500000f


	//   ....[54]....
        /*06b4*/ 	.word	0x0500000f


	//   ....[55]....
        /*06b8*/ 	.word	0x0500000f


	//   ....[56]....
        /*06bc*/ 	.word	0x0500000f


	//   ....[57]....
        /*06c0*/ 	.word	0x0500000f


	//   ....[58]....
        /*06c4*/ 	.word	0x0500000f


	//   ....[59]....
        /*06c8*/ 	.word	0x0500000f


	//   ....[60]....
        /*06cc*/ 	.word	0x0500000f


	//   ....[61]....
        /*06d0*/ 	.word	0x0500000f


	//   ....[62]....
        /*06d4*/ 	.word	0x0500000f


	//   ....[63]....
        /*06d8*/ 	.word	0xffffffff


	//   ....[64]....
        /*06dc*/ 	.word	0xffffffff


	//   ....[65]....
        /*06e0*/ 	.word	0xffffffff


	//   ....[66]....
        /*06e4*/ 	.word	0xffffffff


	//   ....[67]....
        /*06e8*/ 	.word	0xffffffff


	//   ....[68]....
        /*06ec*/ 	.word	0xffffffff


	//----- nvinfo : EIATTR_COOP_GROUP_INSTR_OFFSETS
	.align		4
.L_1366:
        /*06f0*/ 	.byte	0x04, 0x28
        /*06f2*/ 	.short	(.L_1368 - .L_1367)


	//   ....[0]....
.L_1367:
        /*06f4*/ 	.word	0x000000c0


	//   ....[1]....
        /*06f8*/ 	.word	0x00000190


	//   ....[2]....
        /*06fc*/ 	.word	0x000001e0


	//   ....[3]....
        /*0700*/ 	.word	0x00000410


	//   ....[4]....
        /*0704*/ 	.word	0x00000570


	//   ....[5]....
        /*0708*/ 	.word	0x00000690


	//   ....[6]....
        /*070c*/ 	.word	0x000007f0


	//   ....[7]....
        /*0710*/ 	.word	0x00003430


	//   ....[8]....
        /*0714*/ 	.word	0x00003440


	//   ....[9]....
        /*0718*/ 	.word	0x00003bd0


	//   ....[10]....
        /*071c*/ 	.word	0x00003be0


	//   ....[11]....
        /*0720*/ 	.word	0x000049c0


	//   ....[12]....
        /*0724*/ 	.word	0x000049d0


	//   ....[13]....
        /*0728*/ 	.word	0x00005170


	//   ....[14]....
        /*072c*/ 	.word	0x00005180


	//   ....[15]....
        /*0730*/ 	.word	0x00005b70


	//   ....[16]....
        /*0734*/ 	.word	0x00005b80


	//   ....[17]....
        /*0738*/ 	.word	0x00005c90


	//   ....[18]....
        /*073c*/ 	.word	0x00005ca0


	//   ....[19]....
        /*0740*/ 	.word	0x00006080


	//   ....[20]....
        /*0744*/ 	.word	0x00006090


	//   ....[21]....
        /*0748*/ 	.word	0x000064e0


	//   ....[22]....
        /*074c*/ 	.word	0x00006500


	//   ....[23]....
        /*0750*/ 	.word	0x000077b0


	//   ....[24]....
        /*0754*/ 	.word	0x00008300


	//   ....[25]....
        /*0758*/ 	.word	0x00008310


	//   ....[26]....
        /*075c*/ 	.word	0x00008320


	//   ....[27]....
        /*0760*/ 	.word	0x00008330


	//   ....[28]....
        /*0764*/ 	.word	0x00008670


	//   ....[29]....
        /*0768*/ 	.word	0x00008680


	//   ....[30]....
        /*076c*/ 	.word	0x00008690


	//   ....[31]....
        /*0770*/ 	.word	0x000086a0


	//   ....[32]....
        /*0774*/ 	.word	0x000099e0


	//   ....[33]....
        /*0778*/ 	.word	0x00009a00


	//   ....[34]....
        /*077c*/ 	.word	0x00009a10


	//   ....[35]....
        /*0780*/ 	.word	0x00009a20


	//   ....[36]....
        /*0784*/ 	.word	0x00009b00


	//   ....[37]....
        /*0788*/ 	.word	0x00009b20


	//   ....[38]....
        /*078c*/ 	.word	0x00009b30


	//   ....[39]....
        /*0790*/ 	.word	0x00009bb0


	//   ....[40]....
        /*0794*/ 	.word	0x0000bdb0


	//   ....[41]....
        /*0798*/ 	.word	0x0000bfc0


	//   ....[42]....
        /*079c*/ 	.word	0x0000d020


	//   ....[43]....
        /*07a0*/ 	.word	0x0000d190


	//   ....[44]....
        /*07a4*/ 	.word	0x0000d260


	//   ....[45]....
        /*07a8*/ 	.word	0x0000d2e0


	//   ....[46]....
        /*07ac*/ 	.word	0x00012f00


	//   ....[47]....
        /*07b0*/ 	.word	0x00012f90


	//   ....[48]....
        /*07b4*/ 	.word	0x00013050


	//   ....[49]....
        /*07b8*/ 	.word	0x00013090


	//   ....[50]....
        /*07bc*/ 	.word	0x00018930


	//   ....[51]....
        /*07c0*/ 	.word	0x00019240


	//   ....[52]....
        /*07c4*/ 	.word	0x00019c80


	//   ....[53]....
        /*07c8*/ 	.word	0x00019d80


	//   ....[54]....
        /*07cc*/ 	.word	0x00019de0


	//   ....[55]....
        /*07d0*/ 	.word	0x00019e10


	//   ....[56]....
        /*07d4*/ 	.word	0x0001f0b0


	//   ....[57]....
        /*07d8*/ 	.word	0x0001f0d0


	//   ....[58]....
        /*07dc*/ 	.word	0x0001f110


	//   ....[59]....
        /*07e0*/ 	.word	0x0001f140


	//   ....[60]....
        /*07e4*/ 	.word	0x00021380


	//   ....[61]....
        /*07e8*/ 	.word	0x000213b0


	//   ....[62]....
        /*07ec*/ 	.word	0x000213e0


	//   ....[63]....
        /*07f0*/ 	.word	0x000213f0


	//   ....[64]....
        /*07f4*/ 	.word	0x00021da0


	//   ....[65]....
        /*07f8*/ 	.word	0x00021db0


	//   ....[66]....
        /*07fc*/ 	.word	0x00021f80


	//   ....[67]....
        /*0800*/ 	.word	0x00021f90


	//   ....[68]....
        /*0804*/ 	.word	0x00022160


	//   ....[69]....
        /*0808*/ 	.word	0x00022170


	//   ....[70]....
        /*080c*/ 	.word	0x00022340


	//   ....[71]....
        /*0810*/ 	.word	0x00022350


	//   ....[72]....
        /*0814*/ 	.word	0x000228a0


	//   ....[73]....
        /*0818*/ 	.word	0x000228b0


	//   ....[74]....
        /*081c*/ 	.word	0x00023560


	//   ....[75]....
        /*0820*/ 	.word	0x00023570


	//   ....[76]....
        /*0824*/ 	.word	0x00024a30


	//   ....[77]....
        /*0828*/ 	.word	0x00024a40


	//   ....[78]....
        /*082c*/ 	.word	0x00024c20


	//   ....[79]....
        /*0830*/ 	.word	0x00024c30


	//   ....[80]....
        /*0834*/ 	.word	0x00024e00


	//   ....[81]....
        /*0838*/ 	.word	0x00024e10


	//   ....[82]....
        /*083c*/ 	.word	0x00024fe0


	//   ....[83]....
        /*0840*/ 	.word	0x00024ff0


	//   ....[84]....
        /*0844*/ 	.word	0x00025210


	//   ....[85]....
        /*0848*/ 	.word	0x00025420


	//   ....[86]....
        /*084c*/ 	.word	0x00025450


	//   ....[87]....
        /*0850*/ 	.word	0x00025480


	//   ....[88]....
        /*0854*/ 	.word	0x000254b0


	//   ....[89]....
        /*0858*/ 	.word	0x000254e0


	//   ....[90]....
        /*085c*/ 	.word	0x00025510


	//   ....[91]....
        /*0860*/ 	.word	0x000256a0


	//   ....[92]....
        /*0864*/ 	.word	0x000256d0


	//   ....[93]....
        /*0868*/ 	.word	0x00025700


	//   ....[94]....
        /*086c*/ 	.word	0x00025730


	//   ....[95]....
        /*0870*/ 	.word	0x00025760


	//   ....[96]....
        /*0874*/ 	.word	0x00025790


	//   ....[97]....
        /*0878*/ 	.word	0x00025820


	//   ....[98]....
        /*087c*/ 	.word	0x00025850


	//   ....[99]....
        /*0880*/ 	.word	0x00025860


	//   ....[100]....
        /*0884*/ 	.word	0x000258a0


	//   ....[101]....
        /*0888*/ 	.word	0x00027040


	//   ....[102]....
        /*088c*/ 	.word	0x00029480


	//   ....[103]....
        /*0890*/ 	.word	0x000294a0


	//   ....[104]....
        /*0894*/ 	.word	0x00029530


	//   ....[105]....
        /*0898*/ 	.word	0x00029550


	//   ....[106]....
        /*089c*/ 	.word	0x000295d0


	//   ....[107]....
        /*08a0*/ 	.word	0x000295f0


	//   ....[108]....
        /*08a4*/ 	.word	0x00029670


	//   ....[109]....
        /*08a8*/ 	.word	0x00029690


	//   ....[110]....
        /*08ac*/ 	.word	0x00029710


	//   ....[111]....
        /*08b0*/ 	.word	0x00029730


	//   ....[112]....
        /*08b4*/ 	.word	0x00029740


	//   ....[113]....
        /*08b8*/ 	.word	0x00029750


	//   ....[114]....
        /*08bc*/ 	.word	0x00029f90


	//   ....[115]....
        /*08c0*/ 	.word	0x00029fc0


	//   ....[116]....
        /*08c4*/ 	.word	0x0002a080


	//   ....[117]....
        /*08c8*/ 	.word	0x0002a090


	//   ....[118]....
        /*08cc*/ 	.word	0x0002a120


	//   ....[119]....
        /*08d0*/ 	.word	0x0002a130


	//   ....[120]....
        /*08d4*/ 	.word	0x0002a1c0


	//   ....[121]....
        /*08d8*/ 	.word	0x0002a1d0


	//   ....[122]....
        /*08dc*/ 	.word	0x0002a260


	//   ....[123]....
        /*08e0*/ 	.word	0x0002a270


	//   ....[124]....
        /*08e4*/ 	.word	0x0002a300


	//   ....[125]....
        /*08e8*/ 	.word	0x0002a310


	//   ....[126]....
        /*08ec*/ 	.word	0x0002a390


	//   ....[127]....
        /*08f0*/ 	.word	0x0002a3a0


	//   ....[128]....
        /*08f4*/ 	.word	0x0002a3b0


	//   ....[129]....
        /*08f8*/ 	.word	0x0002a3c0


	//   ....[130]....
        /*08fc*/ 	.word	0x0002a820


	//   ....[131]....
        /*0900*/ 	.word	0x0002a850


	//   ....[132]....
        /*0904*/ 	.word	0x0002a8a0


	//   ....[133]....
        /*0908*/ 	.word	0x0002a960


	//   ....[134]....
        /*090c*/ 	.word	0x0002a970


	//   ....[135]....
        /*0910*/ 	.word	0x0002a9a0


	//   ....[136]....
        /*0914*/ 	.word	0x0002aa30


	//   ....[137]....
        /*0918*/ 	.word	0x0002aae0


	//   ....[138]....
        /*091c*/ 	.word	0x0002aaf0


	//   ....[139]....
        /*0920*/ 	.word	0x0002ab20


	//   ....[140]....
        /*0924*/ 	.word	0x0002ab30


	//   ....[141]....
        /*0928*/ 	.word	0x0002abc0


	//   ....[142]....
        /*092c*/ 	.word	0x0002b2d0


	//   ....[143]....
        /*0930*/ 	.word	0x0002b2f0


	//   ....[144]....
        /*0934*/ 	.word	0x0002b340


	//   ....[145]....
        /*0938*/ 	.word	0x0002b350


	//   ....[146]....
        /*093c*/ 	.word	0x0002b390


	//   ....[147]....
        /*0940*/ 	.word	0x0002b3a0


	//   ....[148]....
        /*0944*/ 	.word	0x0002b3e0


	//   ....[149]....
        /*0948*/ 	.word	0x0002b3f0


	//   ....[150]....
        /*094c*/ 	.word	0x0002b430


	//   ....[151]....
        /*0950*/ 	.word	0x0002b440


	//   ....[152]....
        /*0954*/ 	.word	0x0002b450


	//   ....[153]....
        /*0958*/ 	.word	0x0002b490


	//   ....[154]....
        /*095c*/ 	.word	0x0002b7b0


	//   ....[155]....
        /*0960*/ 	.word	0x0002b7d0


	//   ....[156]....
        /*0964*/ 	.word	0x0002b7e0


	//   ....[157]....
        /*0968*/ 	.word	0x0002b7f0


	//   ....[158]....
        /*096c*/ 	.word	0x0002b810


	//   ....[159]....
        /*0970*/ 	.word	0x0002b880


	//   ....[160]....
        /*0974*/ 	.word	0x0002b8f0


	//   ....[161]....
        /*0978*/ 	.word	0x0002b910


	//   ....[162]....
        /*097c*/ 	.word	0x0002b920


	//   ....[163]....
        /*0980*/ 	.word	0x0002b980


	//   ....[164]....
        /*0984*/ 	.word	0x0002b9a0


	//   ....[165]....
        /*0988*/ 	.word	0x0002ba00


	//   ....[166]....
        /*098c*/ 	.word	0x0002bf40


	//   ....[167]....
        /*0990*/ 	.word	0x0002bf70


	//   ....[168]....
        /*0994*/ 	.word	0x0002bfd0


	//   ....[169]....
        /*0998*/ 	.word	0x0002c000


	//   ....[170]....
        /*099c*/ 	.word	0x0002c030


	//   ....[171]....
        /*09a0*/ 	.word	0x0002c060


	//   ....[172]....
        /*09a4*/ 	.word	0x0002c090


	//   ....[173]....
        /*09a8*/ 	.word	0x0002c0c0


	//   ....[174]....
        /*09ac*/ 	.word	0x0002c260


	//   ....[175]....
        /*09b0*/ 	.word	0x0002c290


	//   ....[176]....
        /*09b4*/ 	.word	0x0002c2c0


	//   ....[177]....
        /*09b8*/ 	.word	0x0002c2f0


	//   ....[178]....
        /*09bc*/ 	.word	0x0002c320


	//   ....[179]....
        /*09c0*/ 	.word	0x0002c350


	//   ....[180]....
        /*09c4*/ 	.word	0x0002c410


	//   ....[181]....
        /*09c8*/ 	.word	0x0002c430


	//   ....[182]....
        /*09cc*/ 	.word	0x0002c450


	//   ....[183]....
        /*09d0*/ 	.word	0x0002c4b0


	//   ....[184]....
        /*09d4*/ 	.word	0x0002ced0


	//   ....[185]....
        /*09d8*/ 	.word	0x0002d1f0


	//   ....[186]....
        /*09dc*/ 	.word	0x0002d280


	//   ....[187]....
        /*09e0*/ 	.word	0x0002d310


	//   ....[188]....
        /*09e4*/ 	.word	0x0002d3a0


	//   ....[189]....
        /*09e8*/ 	.word	0x0002d480


	//   ....[190]....
        /*09ec*/ 	.word	0x0002d510


	//   ....[191]....
        /*09f0*/ 	.word	0x0002d5b0


	//   ....[192]....
        /*09f4*/ 	.word	0x0002d640


	//   ....[193]....
        /*09f8*/ 	.word	0x0002d720


	//   ....[194]....
        /*09fc*/ 	.word	0x0002d7b0


	//   ....[195]....
        /*0a00*/ 	.word	0x0002d840


	//   ....[196]....
        /*0a04*/ 	.word	0x0002d8d0


	//   ....[197]....
        /*0a08*/ 	.word	0x0002da10


	//   ....[198]....
        /*0a0c*/ 	.word	0x0002dab0


	//   ....[199]....
        /*0a10*/ 	.word	0x0002db40


	//   ....[200]....
        /*0a14*/ 	.word	0x0002db90


	//   ....[201]....
        /*0a18*/ 	.word	0x0002dbe0


	//   ....[202]....
        /*0a1c*/ 	.word	0x0002dc80


	//   ....[203]....
        /*0a20*/ 	.word	0x0002dd10


	//   ....[204]....
        /*0a24*/ 	.word	0x0002dd60


	//   ....[205]....
        /*0a28*/ 	.word	0x0002ddb0


	//   ....[206]....
        /*0a2c*/ 	.word	0x0002deb0


	//   ....[207]....
        /*0a30*/ 	.word	0x0002df60


	//   ....[208]....
        /*0a34*/ 	.word	0x0002dfe0


	//   ....[209]....
        /*0a38*/ 	.word	0x0002e050


	//   ....[210]....
        /*0a3c*/ 	.word	0x0002e160


	//   ....[211]....
        /*0a40*/ 	.word	0x0002e280


	//   ....[212]....
        /*0a44*/ 	.word	0x0002e350


	//   ....[213]....
        /*0a48*/ 	.word	0x0002e3b0


	//   ....[214]....
        /*0a4c*/ 	.word	0x0002e660


	//   ....[215]....
        /*0a50*/ 	.word	0x0002e6b0


	//   ....[216]....
        /*0a54*/ 	.word	0x0002e740


	//   ....[217]....
        /*0a58*/ 	.word	0x0002e7d0


	//   ....[218]....
        /*0a5c*/ 	.word	0x0002e860


	//   ....[219]....
        /*0a60*/ 	.word	0x0002e8f0


	//   ....[220]....
        /*0a64*/ 	.word	0x0002e980


	//   ....[221]....
        /*0a68*/ 	.word	0x0002ea10


	//   ....[222]....
        /*0a6c*/ 	.word	0x0002ea90


	//   ....[223]....
        /*0a70*/ 	.word	0x0002eae0


	//   ....[224]....
        /*0a74*/ 	.word	0x0002eb80


	//   ....[225]....
        /*0a78*/ 	.word	0x0002ec10


	//   ....[226]....
        /*0a7c*/ 	.word	0x0002ec90


	//   ....[227]....
        /*0a80*/ 	.word	0x0002ece0


	//   ....[228]....
        /*0a84*/ 	.word	0x0002ed70


	//   ....[229]....
        /*0a88*/ 	.word	0x0002ee00


	//   ....[230]....
        /*0a8c*/ 	.word	0x0002ee90


	//   ....[231]....
        /*0a90*/ 	.word	0x0002ef20


	//   ....[232]....
        /*0a94*/ 	.word	0x0002efb0


	//   ....[233]....
        /*0a98*/ 	.word	0x0002f040


	//   ....[234]....
        /*0a9c*/ 	.word	0x0002f100


	//   ....[235]....
        /*0aa0*/ 	.word	0x0002f3d0


	//   ....[236]....
        /*0aa4*/ 	.word	0x0002f4c0


	//   ....[237]....
        /*0aa8*/ 	.word	0x0002f560


	//   ....[238]....
        /*0aac*/ 	.word	0x0002f5c0


	//   ....[239]....
        /*0ab0*/ 	.word	0x0002f6b0


	//   ....[240]....
        /*0ab4*/ 	.word	0x0002f720


	//   ....[241]....
        /*0ab8*/ 	.word	0x0002f810


	//   ....[242]....
        /*0abc*/ 	.word	0x0002f880


	//   ....[243]....
        /*0ac0*/ 	.word	0x0002f970


	//   ....[244]....
        /*0ac4*/ 	.word	0x0002f9e0


	//   ....[245]....
        /*0ac8*/ 	.word	0x0002fad0


	//   ....[246]....
        /*0acc*/ 	.word	0x0002fb40


	//   ....[247]....
        /*0ad0*/ 	.word	0x0002fbe0


	//   ....[248]....
        /*0ad4*/ 	.word	0x0002fcd0


	//   ....[249]....
        /*0ad8*/ 	.word	0x0002fd40


	//   ....[250]....
        /*0adc*/ 	.word	0x0002fda0


	//   ....[251]....
        /*0ae0*/ 	.word	0x0002fe90


	//   ....[252]....
        /*0ae4*/ 	.word	0x0002fef0


	//   ....[253]....
        /*0ae8*/ 	.word	0x0002fff0


	//   ....[254]....
        /*0aec*/ 	.word	0x00030050


	//   ....[255]....
        /*0af0*/ 	.word	0x00030150


	//   ....[0]....
        /*0af4*/ 	.word	0x000301b0


	//   ....[1]....
        /*0af8*/ 	.word	0x000302b0


	//   ....[2]....
        /*0afc*/ 	.word	0x00030310


	//   ....[3]....
        /*0b00*/ 	.word	0x00030410


	//   ....[4]....
        /*0b04*/ 	.word	0x00030470


	//   ....[5]....
        /*0b08*/ 	.word	0x00030570


	//   ....[6]....
        /*0b0c*/ 	.word	0x000305d0


	//   ....[7]....
        /*0b10*/ 	.word	0x00030670


	//   ....[8]....
        /*0b14*/ 	.word	0x000307f0


	//   ....[9]....
        /*0b18*/ 	.word	0x000308d0


	//   ....[10]....
        /*0b1c*/ 	.word	0x00030980


	//   ....[11]....
        /*0b20*/ 	.word	0x00030a90


	//   ....[12]....
        /*0b24*/ 	.word	0x00030af0


	//   ....[13]....
        /*0b28*/ 	.word	0x00030c00


	//   ....[14]....
        /*0b2c*/ 	.word	0x00030c60


	//   ....[15]....
        /*0b30*/ 	.word	0x00030d70


	//   ....[16]....
        /*0b34*/ 	.word	0x00030dd0


	//   ....[17]....
        /*0b38*/ 	.word	0x00030ee0


	//   ....[18]....
        /*0b3c*/ 	.word	0x00030f40


	//   ....[19]....
        /*0b40*/ 	.word	0x00031000


	//   ....[20]....
        /*0b44*/ 	.word	0x00031160


	//   ....[21]....
        /*0b48*/ 	.word	0x00031200


	//   ....[22]....
        /*0b4c*/ 	.word	0x00031260


	//   ....[23]....
        /*0b50*/ 	.word	0x00031310


	//   ....[24]....
        /*0b54*/ 	.word	0x00031370


	//   ....[25]....
        /*0b58*/ 	.word	0x00031420


	//   ....[26]....
        /*0b5c*/ 	.word	0x00031480


	//   ....[27]....
        /*0b60*/ 	.word	0x00031530


	//   ....[28]....
        /*0b64*/ 	.word	0x00031590


	//   ....[29]....
        /*0b68*/ 	.word	0x00031640


	//   ....[30]....
        /*0b6c*/ 	.word	0x000316a0


	//   ....[31]....
        /*0b70*/ 	.word	0x00031750


	//   ....[32]....
        /*0b74*/ 	.word	0x00031840


	//   ....[33]....
        /*0b78*/ 	.word	0x000318e0


	//   ....[34]....
        /*0b7c*/ 	.word	0x00031940


	//   ....[35]....
        /*0b80*/ 	.word	0x00031a10


	//   ....[36]....
        /*0b84*/ 	.word	0x00031a70


	//   ....[37]....
        /*0b88*/ 	.word	0x00031b40


	//   ....[38]....
        /*0b8c*/ 	.word	0x00031ba0


	//   ....[39]....
        /*0b90*/ 	.word	0x00031c70


	//   ....[40]....
        /*0b94*/ 	.word	0x00031cd0


	//   ....[41]....
        /*0b98*/ 	.word	0x00031da0


	//   ....[42]....
        /*0b9c*/ 	.word	0x00031e00


	//   ....[43]....
        /*0ba0*/ 	.word	0x00031ed0


	//   ....[44]....
        /*0ba4*/ 	.word	0x00031f60


	//   ....[45]....
        /*0ba8*/ 	.word	0x00032000


	//   ....[46]....
        /*0bac*/ 	.word	0x00032180


	//   ....[47]....
        /*0bb0*/ 	.word	0x000321f0


	//   ....[48]....
        /*0bb4*/ 	.word	0x00032260


	//   ....[49]....
        /*0bb8*/ 	.word	0x000322d0


	//   ....[50]....
        /*0bbc*/ 	.word	0x00032340


	//   ....[51]....
        /*0bc0*/ 	.word	0x000323c0


	//   ....[52]....
        /*0bc4*/ 	.word	0x00032440


	//   ....[53]....
        /*0bc8*/ 	.word	0x000324d0


	//   ....[54]....
        /*0bcc*/ 	.word	0x00032540


	//   ....[55]....
        /*0bd0*/ 	.word	0x000325b0


	//   ....[56]....
        /*0bd4*/ 	.word	0x00032620


	//   ....[57]....
        /*0bd8*/ 	.word	0x000326a0


	//   ....[58]....
        /*0bdc*/ 	.word	0x00032710


	//   ....[59]....
        /*0be0*/ 	.word	0x000327a0


	//   ....[60]....
        /*0be4*/ 	.word	0x00032800


	//   ....[61]....
        /*0be8*/ 	.word	0x00032890


	//   ....[62]....
        /*0bec*/ 	.word	0x000329c0


	//   ....[63]....
        /*0bf0*/ 	.word	0x000335b0


	//   ....[64]....
        /*0bf4*/ 	.word	0x00033800


	//   ....[65]....
        /*0bf8*/ 	.word	0x000349c0


	//   ....[66]....
        /*0bfc*/ 	.word	0x000349f0


	//   ....[67]....
        /*0c00*/ 	.word	0x00034a10


	//   ....[68]....
        /*0c04*/ 	.word	0x00034a20


	//----- nvinfo : EIATTR_REG_RECONFIG
	.align		4
.L_1368:
        /*0c08*/ 	.byte	0x01, 0x54
	.zero		2


	//----- nvinfo : EIATTR_SYSCALL_OFFSETS
	.align		4
        /*0c0c*/ 	.byte	0x04, 0x46
        /*0c0e*/ 	.short	(.L_1370 - .L_1369)


	//   ....[0]....
.L_1369:
        /*0c10*/ 	.word	0x00002260


	//   ....[1]....
        /*0c14*/ 	.word	0x000023b0


	//   ....[2]....
        /*0c18*/ 	.word	0x00007b30


	//   ....[3]....
        /*0c1c*/ 	.word	0x000080b0


	//   ....[4]....
        /*0c20*/ 	.word	0x00028ae0


	//   ....[5]....
        /*0c24*/ 	.word	0x00028c30


	//   ....[6]....
        /*0c28*/ 	.word	0x00028d20


	//   ....[7]....
        /*0c2c*/ 	.word	0x00029c00


	//----- nvinfo : EIATTR_MBARRIER_INSTR_OFFSETS
	.align		4
.L_1370:
        /*0c30*/ 	.byte	0x04, 0x39
        /*0c32*/ 	.short	(.L_1372 - .L_1371)


	//   ....[0]....
.L_1371:
        /*0c34*/ 	.word	0x000002c0
        /*0c38*/ 	.word	0x000000ff
        /*0c3c*/ 	.word	0x00022800
        /*0c40*/ 	.short	0x0100
        /*0c42*/ 	.byte	0x08
	.zero		1


	//   ....[1]....
        /*0c44*/ 	.word	0x000002d0
        /*0c48*/ 	.word	0x000000ff
        /*0c4c*/ 	.word	0x00022820
        /*0c50*/ 	.short	0x0100
        /*0c52*/ 	.byte	0x08
	.zero		1


	//   ....[2]....
        /*0c54*/ 	.word	0x000003c0
        /*0c58*/ 	.word	0x000000ff
        /*0c5c*/ 	.word	0x00022830
        /*0c60*/ 	.short	0x0100
        /*0c62*/ 	.byte	0x08
	.zero		1


	//   ....[3]....
        /*0c64*/ 	.word	0x000003d0
        /*0c68*/ 	.word	0x000000ff
        /*0c6c*/ 	.word	0x00022840
        /*0c70*/ 	.short	0x0100
        /*0c72*/ 	.byte	0x08
	.zero		1


	//   ....[4]....
        /*0c74*/ 	.word	0x000003e0
        /*0c78*/ 	.word	0x000000ff
        /*0c7c*/ 	.word	0x00022838
        /*0c80*/ 	.short	0x0100
        /*0c82*/ 	.byte	0x08
	.zero		1


	//   ....[5]....
        /*0c84*/ 	.word	0x000003f0
        /*0c88*/ 	.word	0x000000ff
        /*0c8c*/ 	.word	0x00022848
        /*0c90*/ 	.short	0x0100
        /*0c92*/ 	.byte	0x08
	.zero		1


	//   ....[6]....
        /*0c94*/ 	.word	0x00000520
        /*0c98*/ 	.word	0x000000ff
        /*0c9c*/ 	.word	0x00022850
        /*0ca0*/ 	.short	0x0100
        /*0ca2*/ 	.byte	0x08
	.zero		1


	//   ....[7]....
        /*0ca4*/ 	.word	0x00000530
        /*0ca8*/ 	.word	0x000000ff
        /*0cac*/ 	.word	0x00022860
        /*0cb0*/ 	.short	0x0100
        /*0cb2*/ 	.byte	0x08
	.zero		1


	//   ....[8]....
        /*0cb4*/ 	.word	0x00000540
        /*0cb8*/ 	.word	0x000000ff
        /*0cbc*/ 	.word	0x00022858
        /*0cc0*/ 	.short	0x0100
        /*0cc2*/ 	.byte	0x08
	.zero		1


	//   ....[9]....
        /*0cc4*/ 	.word	0x00000550
        /*0cc8*/ 	.word	0x000000ff
        /*0ccc*/ 	.word	0x00022868
        /*0cd0*/ 	.short	0x0100
        /*0cd2*/ 	.byte	0x08
	.zero		1


	//   ....[10]....
        /*0cd4*/ 	.word	0x00000640
        /*0cd8*/ 	.word	0x000000ff
        /*0cdc*/ 	.word	0x00022870
        /*0ce0*/ 	.short	0x0100
        /*0ce2*/ 	.byte	0x06
	.zero		1


	//   ....[11]....
        /*0ce4*/ 	.word	0x00000650
        /*0ce8*/ 	.word	0x000000ff
        /*0cec*/ 	.word	0x00022880
        /*0cf0*/ 	.short	0x0100
        /*0cf2*/ 	.byte	0x06
	.zero		1


	//   ....[12]....
        /*0cf4*/ 	.word	0x00000660
        /*0cf8*/ 	.word	0x000000ff
        /*0cfc*/ 	.word	0x00022878
        /*0d00*/ 	.short	0x0100
        /*0d02*/ 	.byte	0x06
	.zero		1


	//   ....[13]....
        /*0d04*/ 	.word	0x00000670
        /*0d08*/ 	.word	0x000000ff
        /*0d0c*/ 	.word	0x00022888
        /*0d10*/ 	.short	0x0100
        /*0d12*/ 	.byte	0x06
	.zero		1


	//   ....[14]....
        /*0d14*/ 	.word	0x000007a0
        /*0d18*/ 	.word	0x000000ff
        /*0d1c*/ 	.word	0x00022890
        /*0d20*/ 	.short	0x0100
        /*0d22*/ 	.byte	0x08
	.zero		1


	//   ....[15]....
        /*0d24*/ 	.word	0x000007b0
        /*0d28*/ 	.word	0x000000ff
        /*0d2c*/ 	.word	0x000228a0
        /*0d30*/ 	.short	0x0100
        /*0d32*/ 	.byte	0x08
	.zero		1


	//   ....[16]....
        /*0d34*/ 	.word	0x000007c0
        /*0d38*/ 	.word	0x000000ff
        /*0d3c*/ 	.word	0x00022898
        /*0d40*/ 	.short	0x0100
        /*0d42*/ 	.byte	0x08
	.zero		1


	//   ....[17]....
        /*0d44*/ 	.word	0x000007d0
        /*0d48*/ 	.word	0x000000ff
        /*0d4c*/ 	.word	0x000228a8
        /*0d50*/ 	.short	0x0100
        /*0d52*/ 	.byte	0x08
	.zero		1


	//   ....[18]....
        /*0d54*/ 	.word	0x00000900
        /*0d58*/ 	.word	0x000000ff
        /*0d5c*/ 	.word	0x000228b0
        /*0d60*/ 	.short	0x0100
        /*0d62*/ 	.byte	0x08
	.zero		1


	//   ....[19]....
        /*0d64*/ 	.word	0x00000910
        /*0d68*/ 	.word	0x000000ff
        /*0d6c*/ 	.word	0x000228c0
        /*0d70*/ 	.short	0x0100
        /*0d72*/ 	.byte	0x08
	.zero		1


	//   ....[20]....
        /*0d74*/ 	.word	0x00000920
        /*0d78*/ 	.word	0x000000ff
        /*0d7c*/ 	.word	0x000228b8
        /*0d80*/ 	.short	0x0100
        /*0d82*/ 	.byte	0x08
	.zero		1


	//   ....[21]....
        /*0d84*/ 	.word	0x00000930
        /*0d88*/ 	.word	0x000000ff
        /*0d8c*/ 	.word	0x000228c8
        /*0d90*/ 	.short	0x0100
        /*0d92*/ 	.byte	0x08
	.zero		1


	//   ....[22]....
        /*0d94*/ 	.word	0x000033e0
        /*0d98*/ 	.word	0x00000043
        /*0d9c*/ 	.word	0x00022890
        /*0da0*/ 	.short	0x010a
        /*0da2*/ 	.byte	0x3f
	.zero		1


	//   ....[23]....
        /*0da4*/ 	.word	0x00004960
        /*0da8*/ 	.word	0x00000043
        /*0dac*/ 	.word	0x00022890
        /*0db0*/ 	.short	0x010a
        /*0db2*/ 	.byte	0x3f
	.zero		1


	//   ....[24]....
        /*0db4*/ 	.word	0x000059d0
        /*0db8*/ 	.word	0x00000043
        /*0dbc*/ 	.word	0x00022890
        /*0dc0*/ 	.short	0x010a
        /*0dc2*/ 	.byte	0x3f
	.zero		1


	//   ....[25]....
        /*0dc4*/ 	.word	0x00005e80
        /*0dc8*/ 	.word	0x00000004
        /*0dcc*/ 	.word	0x00000000
        /*0dd0*/ 	.short	0x0101
        /*0dd2*/ 	.byte	0x3f
	.zero		1


	//   ....[26]....
        /*0dd4*/ 	.word	0x00005ec0
        /*0dd8*/ 	.word	0x00000043
        /*0ddc*/ 	.word	0x000228b0
        /*0de0*/ 	.short	0x010a
        /*0de2*/ 	.byte	0x3f
	.zero		1


	//   ....[27]....
        /*0de4*/ 	.word	0x000069e0
        /*0de8*/ 	.word	0x00000043
        /*0dec*/ 	.word	0x00000000
        /*0df0*/ 	.short	0x0101
        /*0df2*/ 	.byte	0x3f
	.zero		1


	//   ....[28]....
        /*0df4*/ 	.word	0x00007e30
        /*0df8*/ 	.word	0x00000002
        /*0dfc*/ 	.word	0x00022800
        /*0e00*/ 	.short	0x010a
        /*0e02*/ 	.byte	0x3f
	.zero		1


	//   ....[29]....
        /*0e04*/ 	.word	0x00007e80
        /*0e08*/ 	.word	0x00000002
        /*0e0c*/ 	.word	0x00022800
        /*0e10*/ 	.short	0x010a
        /*0e12*/ 	.byte	0x3f
	.zero		1


	//   ....[30]....
        /*0e14*/ 	.word	0x00008910
        /*0e18*/ 	.word	0x00000002
        /*0e1c*/ 	.word	0x00022800
        /*0e20*/ 	.short	0x010a
        /*0e22*/ 	.byte	0x3f
	.zero		1


	//   ....[31]....
        /*0e24*/ 	.word	0x00009e80
        /*0e28*/ 	.word	0x00000002
        /*0e2c*/ 	.word	0x00022800
        /*0e30*/ 	.short	0x010a
        /*0e32*/ 	.byte	0x3f
	.zero		1


	//   ....[32]....
        /*0e34*/ 	.word	0x0000b560
        /*0e38*/ 	.word	0x00000004
        /*0e3c*/ 	.word	0x00000000
        /*0e40*/ 	.short	0x010a
        /*0e42*/ 	.byte	0x3f
	.zero		1


	//   ....[33]....
        /*0e44*/ 	.word	0x0000b670
        /*0e48*/ 	.word	0x00000002
        /*0e4c*/ 	.word	0x00000000
        /*0e50*/ 	.short	0x010a
        /*0e52*/ 	.byte	0x3f
	.zero		1


	//   ....[34]....
        /*0e54*/ 	.word	0x0000bb30
        /*0e58*/ 	.word	0x00000009
        /*0e5c*/ 	.word	0x00000000
        /*0e60*/ 	.short	0x0101
        /*0e62*/ 	.byte	0x3f
	.zero		1


	//   ....[35]....
        /*0e64*/ 	.word	0x0000ee30
        /*0e68*/ 	.word	0x00000014
        /*0e6c*/ 	.word	0x00000000
        /*0e70*/ 	.short	0x010a
        /*0e72*/ 	.byte	0x3f
	.zero		1


	//   ....[36]....
        /*0e74*/ 	.word	0x0000ee90
        /*0e78*/ 	.word	0x00000014
        /*0e7c*/ 	.word	0x00000000
        /*0e80*/ 	.short	0x010a
        /*0e82*/ 	.byte	0x3f
	.zero		1


	//   ....[37]....
        /*0e84*/ 	.word	0x00012150
        /*0e88*/ 	.word	0x00000002
        /*0e8c*/ 	.word	0x00000000
        /*0e90*/ 	.short	0x0101
        /*0e92*/ 	.byte	0x3f
	.zero		1


	//   ....[38]....
        /*0e94*/ 	.word	0x000125d0
        /*0e98*/ 	.word	0x00000004
        /*0e9c*/ 	.word	0x00000000
        /*0ea0*/ 	.short	0x010a
        /*0ea2*/ 	.byte	0x3f
	.zero		1


	//   ....[39]....
        /*0ea4*/ 	.word	0x000126e0
        /*0ea8*/ 	.word	0x00000002
        /*0eac*/ 	.word	0x00000000
        /*0eb0*/ 	.short	0x010a
        /*0eb2*/ 	.byte	0x3f
	.zero		1


	//   ....[40]....
        /*0eb4*/ 	.word	0x00012ba0
        /*0eb8*/ 	.word	0x00000009
        /*0ebc*/ 	.word	0x00000000
        /*0ec0*/ 	.short	0x0101
        /*0ec2*/ 	.byte	0x3f
	.zero		1


	//   ....[41]....
        /*0ec4*/ 	.word	0x00014b90
        /*0ec8*/ 	.word	0x00000004
        /*0ecc*/ 	.word	0x00000000
        /*0ed0*/ 	.short	0x010a
        /*0ed2*/ 	.byte	0x3f
	.zero		1


	//   ....[42]....
        /*0ed4*/ 	.word	0x00014bf0
        /*0ed8*/ 	.word	0x00000004
        /*0edc*/ 	.word	0x00000000
        /*0ee0*/ 	.short	0x010a
        /*0ee2*/ 	.byte	0x3f
	.zero		1


	//   ....[43]....
        /*0ee4*/ 	.word	0x00017eb0
        /*0ee8*/ 	.word	0x00000002
        /*0eec*/ 	.word	0x00000000
        /*0ef0*/ 	.short	0x0101
        /*0ef2*/ 	.byte	0x3f
	.zero		1


	//   ....[44]....
        /*0ef4*/ 	.word	0x000180e0
        /*0ef8*/ 	.word	0x00000004
        /*0efc*/ 	.word	0x00000000
        /*0f00*/ 	.short	0x010a
        /*0f02*/ 	.byte	0x3f
	.zero		1


	//   ....[45]....
        /*0f04*/ 	.word	0x000181f0
        /*0f08*/ 	.word	0x00000004
        /*0f0c*/ 	.word	0x00000000
        /*0f10*/ 	.short	0x010a
        /*0f12*/ 	.byte	0x3f
	.zero		1


	//   ....[46]....
        /*0f14*/ 	.word	0x000186b0
        /*0f18*/ 	.word	0x00000003
        /*0f1c*/ 	.word	0x00000000
        /*0f20*/ 	.short	0x0101
        /*0f22*/ 	.byte	0x3f
	.zero		1


	//   ....[47]....
        /*0f24*/ 	.word	0x0001b9b0
        /*0f28*/ 	.word	0x0000001a
        /*0f2c*/ 	.word	0x00000000
        /*0f30*/ 	.short	0x010a
        /*0f32*/ 	.byte	0x3f
	.zero		1


	//   ....[48]....
        /*0f34*/ 	.word	0x0001ba10
        /*0f38*/ 	.word	0x0000001a
        /*0f3c*/ 	.word	0x00000000
        /*0f40*/ 	.short	0x010a
        /*0f42*/ 	.byte	0x3f
	.zero		1


	//   ....[49]....
        /*0f44*/ 	.word	0x0001ecd0
        /*0f48*/ 	.word	0x00000002
        /*0f4c*/ 	.word	0x00000000
        /*0f50*/ 	.short	0x0101
        /*0f52*/ 	.byte	0x3f
	.zero		1


	//   ....[50]....
        /*0f54*/ 	.word	0x00021ca0
        /*0f58*/ 	.word	0x0000000a
        /*0f5c*/ 	.word	0x00000000
        /*0f60*/ 	.short	0x0101
        /*0f62*/ 	.byte	0x3f
	.zero		1


	//   ....[51]....
        /*0f64*/ 	.word	0x000227f0
        /*0f68*/ 	.word	0x00000008
        /*0f6c*/ 	.word	0x00000000
        /*0f70*/ 	.short	0x0101
        /*0f72*/ 	.byte	0x3f
	.zero		1


	//   ....[52]....
        /*0f74*/ 	.word	0x00027120
        /*0f78*/ 	.word	0x00000016
        /*0f7c*/ 	.word	0x00022820
        /*0f80*/ 	.short	0x010a
        /*0f82*/ 	.byte	0x3f
	.zero		1


	//   ....[53]....
        /*0f84*/ 	.word	0x000271b0
        /*0f88*/ 	.word	0x0000000c
        /*0f8c*/ 	.word	0x000228a0
        /*0f90*/ 	.short	0x010a
        /*0f92*/ 	.byte	0x3f
	.zero		1


	//   ....[54]....
        /*0f94*/ 	.word	0x00027400
        /*0f98*/ 	.word	0x0000000c
        /*0f9c*/ 	.word	0x000228c0
        /*0fa0*/ 	.short	0x010a
        /*0fa2*/ 	.byte	0x3f
	.zero		1


	//   ....[55]....
        /*0fa4*/ 	.word	0x00027a30
        /*0fa8*/ 	.word	0x0000000a
        /*0fac*/ 	.word	0x000228a0
        /*0fb0*/ 	.short	0x010a
        /*0fb2*/ 	.byte	0x3f
	.zero		1


	//   ....[56]....
        /*0fb4*/ 	.word	0x00027c50
        /*0fb8*/ 	.word	0x0000000a
        /*0fbc*/ 	.word	0x000228c0
        /*0fc0*/ 	.short	0x010a
        /*0fc2*/ 	.byte	0x3f
	.zero		1


	//   ....[57]....
        /*0fc4*/ 	.word	0x00029250
        /*0fc8*/ 	.word	0x00000021
        /*0fcc*/ 	.word	0x00022840
        /*0fd0*/ 	.short	0x010a
        /*0fd2*/ 	.byte	0x3f
	.zero		1


	//   ....[58]....
        /*0fd4*/ 	.word	0x00029850
        /*0fd8*/ 	.word	0x00000021
        /*0fdc*/ 	.word	0x00022830
        /*0fe0*/ 	.short	0x0107
        /*0fe2*/ 	.byte	0x3f
	.zero		1


	//   ....[59]....
        /*0fe4*/ 	.word	0x00029930
        /*0fe8*/ 	.word	0x00000021
        /*0fec*/ 	.word	0x00022830
        /*0ff0*/ 	.short	0x0101
        /*0ff2*/ 	.byte	0x3f
	.zero		1


	//   ....[60]....
        /*0ff4*/ 	.word	0x0002a4c0
        /*0ff8*/ 	.word	0x00000016
        /*0ffc*/ 	.word	0x00022800
        /*1000*/ 	.short	0x0107
        /*1002*/ 	.byte	0x3f
	.zero		1


	//   ....[61]....
        /*1004*/ 	.word	0x0002a5b0
        /*1008*/ 	.word	0x00000016
        /*100c*/ 	.word	0x00022800
        /*1010*/ 	.short	0x0101
        /*1012*/ 	.byte	0x3f
	.zero		1


	//   ....[62]....
        /*1014*/ 	.word	0x0002a5d0
        /*1018*/ 	.word	0x00000016
        /*101c*/ 	.word	0x00022820
        /*1020*/ 	.short	0x010a
        /*1022*/ 	.byte	0x3f
	.zero		1


	//   ....[63]....
        /*1024*/ 	.word	0x0002a660
        /*1028*/ 	.word	0x00000021
        /*102c*/ 	.word	0x00022860
        /*1030*/ 	.short	0x010a
        /*1032*/ 	.byte	0x3f
	.zero		1


	//   ....[64]....
        /*1034*/ 	.word	0x0002ad40
        /*1038*/ 	.word	0x00000021
        /*103c*/ 	.word	0x00022850
        /*1040*/ 	.short	0x0107
        /*1042*/ 	.byte	0x3f
	.zero		1


	//   ....[65]....
        /*1044*/ 	.word	0x0002ae10
        /*1048*/ 	.word	0x00000021
        /*104c*/ 	.word	0x00022850
        /*1050*/ 	.short	0x0101
        /*1052*/ 	.byte	0x3f
	.zero		1


	//   ....[66]....
        /*1054*/ 	.word	0x0002b150
        /*1058*/ 	.word	0x00000006
        /*105c*/ 	.word	0x00022840
        /*1060*/ 	.short	0x010a
        /*1062*/ 	.byte	0x3f
	.zero		1


	//   ....[67]....
        /*1064*/ 	.word	0x0002b510
        /*1068*/ 	.word	0x00000006
        /*106c*/ 	.word	0x00022830
        /*1070*/ 	.short	0x0107
        /*1072*/ 	.byte	0x3f
	.zero		1


	//   ....[68]....
        /*1074*/ 	.word	0x0002b5d0
        /*1078*/ 	.word	0x00000006
        /*107c*/ 	.word	0x00022830
        /*1080*/ 	.short	0x0101
        /*1082*/ 	.byte	0x3f
	.zero		1


	//   ....[69]....
        /*1084*/ 	.word	0x0002b600
        /*1088*/ 	.word	0x00000006
        /*108c*/ 	.word	0x00022860
        /*1090*/ 	.short	0x010a
        /*1092*/ 	.byte	0x3f
	.zero		1


	//   ....[70]....
        /*1094*/ 	.word	0x0002bb00
        /*1098*/ 	.word	0x00000006
        /*109c*/ 	.word	0x00022850
        /*10a0*/ 	.short	0x0107
        /*10a2*/ 	.byte	0x3f
	.zero		1


	//   ....[71]....
        /*10a4*/ 	.word	0x0002bbc0
        /*10a8*/ 	.word	0x00000006
        /*10ac*/ 	.word	0x00022850
        /*10b0*/ 	.short	0x0101
        /*10b2*/ 	.byte	0x3f
	.zero		1


	//   ....[72]....
        /*10b4*/ 	.word	0x0002ce50
        /*10b8*/ 	.word	0x00000004
        /*10bc*/ 	.word	0x00022820
        /*10c0*/ 	.short	0x010a
        /*10c2*/ 	.byte	0x3f
	.zero		1


	//   ....[73]....
        /*10c4*/ 	.word	0x0002cfc0
        /*10c8*/ 	.word	0x00000005
        /*10cc*/ 	.word	0x00022840
        /*10d0*/ 	.short	0x010a
        /*10d2*/ 	.byte	0x3f
	.zero		1


	//   ....[74]....
        /*10d4*/ 	.word	0x0002d060
        /*10d8*/ 	.word	0x00000019
        /*10dc*/ 	.word	0x00022840
        /*10e0*/ 	.short	0x010a
        /*10e2*/ 	.byte	0x3f
	.zero		1


	//   ....[75]....
        /*10e4*/ 	.word	0x0002d0a0
        /*10e8*/ 	.word	0x00000005
        /*10ec*/ 	.word	0x00022860
        /*10f0*/ 	.short	0x010a
        /*10f2*/ 	.byte	0x3f
	.zero		1


	//   ....[76]....
        /*10f4*/ 	.word	0x0002d0e0
        /*10f8*/ 	.word	0x00000019
        /*10fc*/ 	.word	0x00022860
        /*1100*/ 	.short	0x010a
        /*1102*/ 	.byte	0x3f
	.zero		1


	//   ....[77]....
        /*1104*/ 	.word	0x0002d140
        /*1108*/ 	.word	0x00000043
        /*110c*/ 	.word	0x00022890
        /*1110*/ 	.short	0x010a
        /*1112*/ 	.byte	0x3f
	.zero		1


	//   ....[78]....
        /*1114*/ 	.word	0x0002d3d0
        /*1118*/ 	.word	0x00000043
        /*111c*/ 	.word	0x00022890
        /*1120*/ 	.short	0x010a
        /*1122*/ 	.byte	0x3f
	.zero		1


	//   ....[79]....
        /*1124*/ 	.word	0x0002d670
        /*1128*/ 	.word	0x00000043
        /*112c*/ 	.word	0x00022890
        /*1130*/ 	.short	0x010a
        /*1132*/ 	.byte	0x3f
	.zero		1


	//   ....[80]....
        /*1134*/ 	.word	0x0002d900
        /*1138*/ 	.word	0x00000043
        /*113c*/ 	.word	0x000228b0
        /*1140*/ 	.short	0x010a
        /*1142*/ 	.byte	0x3f
	.zero		1


	//   ....[81]....
        /*1144*/ 	.word	0x0002ddf0
        /*1148*/ 	.word	0x00000002
        /*114c*/ 	.word	0x00022800
        /*1150*/ 	.short	0x010a
        /*1152*/ 	.byte	0x3f
	.zero		1


	//   ....[82]....
        /*1154*/ 	.word	0x0002e3e0
        /*1158*/ 	.word	0x00000002
        /*115c*/ 	.word	0x00022800
        /*1160*/ 	.short	0x010a
        /*1162*/ 	.byte	0x3f
	.zero		1


	//   ....[83]....
        /*1164*/ 	.word	0x0002e430
        /*1168*/ 	.word	0x00000002
        /*116c*/ 	.word	0x00000000
        /*1170*/ 	.short	0x010a
        /*1172*/ 	.byte	0x3f
	.zero		1


	//   ....[84]....
        /*1174*/ 	.word	0x0002e480
        /*1178*/ 	.word	0x00000014
        /*117c*/ 	.word	0x00000000
        /*1180*/ 	.short	0x010a
        /*1182*/ 	.byte	0x3f
	.zero		1


	//   ....[85]....
        /*1184*/ 	.word	0x0002e4d0
        /*1188*/ 	.word	0x00000002
        /*118c*/ 	.word	0x00000000
        /*1190*/ 	.short	0x010a
        /*1192*/ 	.byte	0x3f
	.zero		1


	//   ....[86]....
        /*1194*/ 	.word	0x0002e520
        /*1198*/ 	.word	0x00000004
        /*119c*/ 	.word	0x00000000
        /*11a0*/ 	.short	0x010a
        /*11a2*/ 	.byte	0x3f
	.zero		1


	//   ....[87]....
        /*11a4*/ 	.word	0x0002e570
        /*11a8*/ 	.word	0x00000004
        /*11ac*/ 	.word	0x00000000
        /*11b0*/ 	.short	0x010a
        /*11b2*/ 	.byte	0x3f
	.zero		1


	//   ....[88]....
        /*11b4*/ 	.word	0x0002e5c0
        /*11b8*/ 	.word	0x0000001a
        /*11bc*/ 	.word	0x00000000
        /*11c0*/ 	.short	0x010a
        /*11c2*/ 	.byte	0x3f
	.zero		1


	//   ....[89]....
        /*11c4*/ 	.word	0x0002f1c0
        /*11c8*/ 	.word	0x00000016
        /*11cc*/ 	.word	0x00022820
        /*11d0*/ 	.short	0x010a
        /*11d2*/ 	.byte	0x3f
	.zero		1


	//   ....[90]....
        /*11d4*/ 	.word	0x0002f210
        /*11d8*/ 	.word	0x0000000c
        /*11dc*/ 	.word	0x000228a0
        /*11e0*/ 	.short	0x010a
        /*11e2*/ 	.byte	0x3f
	.zero		1


	//   ....[91]....
        /*11e4*/ 	.word	0x0002f260
        /*11e8*/ 	.word	0x0000000c
        /*11ec*/ 	.word	0x000228c0
        /*11f0*/ 	.short	0x010a
        /*11f2*/ 	.byte	0x3f
	.zero		1


	//   ....[92]....
        /*11f4*/ 	.word	0x0002f2b0
        /*11f8*/ 	.word	0x0000000a
        /*11fc*/ 	.word	0x000228a0
        /*1200*/ 	.short	0x010a
        /*1202*/ 	.byte	0x3f
	.zero		1


	//   ....[93]....
        /*1204*/ 	.word	0x0002f300
        /*1208*/ 	.word	0x0000000a
        /*120c*/ 	.word	0x000228c0
        /*1210*/ 	.short	0x010a
        /*1212*/ 	.byte	0x3f
	.zero		1


	//   ....[94]....
        /*1214*/ 	.word	0x0002f410
        /*1218*/ 	.word	0x00000021
        /*121c*/ 	.word	0x00022840
        /*1220*/ 	.short	0x010a
        /*1222*/ 	.byte	0x3f
	.zero		1


	//   ....[95]....
        /*1224*/ 	.word	0x000306f0
        /*1228*/ 	.word	0x00000016
        /*122c*/ 	.word	0x00022820
        /*1230*/ 	.short	0x010a
        /*1232*/ 	.byte	0x3f
	.zero		1


	//   ....[96]....
        /*1234*/ 	.word	0x00030740
        /*1238*/ 	.word	0x00000021
        /*123c*/ 	.word	0x00022860
        /*1240*/ 	.short	0x010a
        /*1242*/ 	.byte	0x3f
	.zero		1


	//   ....[97]....
        /*1244*/ 	.word	0x000310b0
        /*1248*/ 	.word	0x00000006
        /*124c*/ 	.word	0x00022840
        /*1250*/ 	.short	0x010a
        /*1252*/ 	.byte	0x3f
	.zero		1


	//   ....[98]....
        /*1254*/ 	.word	0x00031790
        /*1258*/ 	.word	0x00000006
        /*125c*/ 	.word	0x00022860
        /*1260*/ 	.short	0x010a
        /*1262*/ 	.byte	0x3f
	.zero		1


	//   ....[99]....
        /*1264*/ 	.word	0x000328e0
        /*1268*/ 	.word	0x00000004
        /*126c*/ 	.word	0x00022820
        /*1270*/ 	.short	0x010a
        /*1272*/ 	.byte	0x3f
	.zero		1


	//   ....[100]....
        /*1274*/ 	.word	0x00032a80
        /*1278*/ 	.word	0x00000005
        /*127c*/ 	.word	0x00022840
        /*1280*/ 	.short	0x010a
        /*1282*/ 	.byte	0x3f
	.zero		1


	//   ....[101]....
        /*1284*/ 	.word	0x00032ad0
        /*1288*/ 	.word	0x00000019
        /*128c*/ 	.word	0x00022840
        /*1290*/ 	.short	0x010a
        /*1292*/ 	.byte	0x3f
	.zero		1


	//   ....[102]....
        /*1294*/ 	.word	0x00032b20
        /*1298*/ 	.word	0x00000005
        /*129c*/ 	.word	0x00022860
        /*12a0*/ 	.short	0x010a
        /*12a2*/ 	.byte	0x3f
	.zero		1


	//   ....[103]....
        /*12a4*/ 	.word	0x00032cc0
        /*12a8*/ 	.word	0x0000000a
        /*12ac*/ 	.word	0x00000000
        /*12b0*/ 	.short	0x010a
        /*12b2*/ 	.byte	0x3f
	.zero		1


	//   ....[104]....
        /*12b4*/ 	.word	0x00032dc0
        /*12b8*/ 	.word	0x00000008
        /*12bc*/ 	.word	0x00000000
        /*12c0*/ 	.short	0x010a
        /*12c2*/ 	.byte	0x3f
	.zero		1


	//   ....[105]....
        /*12c4*/ 	.word	0x00033280
        /*12c8*/ 	.word	0x00000009
        /*12cc*/ 	.word	0x00000000
        /*12d0*/ 	.short	0x0101
        /*12d2*/ 	.byte	0x3f
	.zero		1


	//   ....[106]....
        /*12d4*/ 	.word	0x00035680
        /*12d8*/ 	.word	0x00000000
        /*12dc*/ 	.word	0x00000000
        /*12e0*/ 	.short	0x010a
        /*12e2*/ 	.byte	0x3f
	.zero		1


	//   ....[107]....
        /*12e4*/ 	.word	0x00035780
        /*12e8*/ 	.word	0x00000006
        /*12ec*/ 	.word	0x00000000
        /*12f0*/ 	.short	0x010a
        /*12f2*/ 	.byte	0x3f
	.zero		1


	//   ....[108]....
        /*12f4*/ 	.word	0x0003d460
        /*12f8*/ 	.word	0x00000000
        /*12fc*/ 	.word	0x00000000
        /*1300*/ 	.short	0x0101
        /*1302*/ 	.byte	0x3f
	.zero		1


	//   ....[109]....
        /*1304*/ 	.word	0x0003d480
        /*1308*/ 	.word	0x00000008
        /*130c*/ 	.word	0x00000000
        /*1310*/ 	.short	0x010a
        /*1312*/ 	.byte	0x3f
	.zero		1


	//   ....[110]....
        /*1314*/ 	.word	0x0003d4d0
        /*1318*/ 	.word	0x00000006
        /*131c*/ 	.word	0x00000000
        /*1320*/ 	.short	0x010a
        /*1322*/ 	.byte	0x3f
	.zero		1


	//----- nvinfo : EIATTR_NUM_MBARRIERS
	.align		4
.L_1372:
        /*1324*/ 	.byte	0x03, 0x38
        /*1326*/ 	.short	0x0016


	//----- nvinfo : EIATTR_EXIT_INSTR_OFFSETS
	.align		4
        /*1328*/ 	.byte	0x04, 0x1c
        /*132a*/ 	.short	(.L_1374 - .L_1373)


	//   ....[0]....
.L_1373:
        /*132c*/ 	.word	0x0002d130


	//----- nvinfo : EIATTR_MAX_THREADS
	.align		4
.L_1374:
        /*1330*/ 	.byte	0x04, 0x05
        /*1332*/ 	.short	(.L_1376 - .L_1375)
.L_1375:
        /*1334*/ 	.word	0x00000180
        /*1338*/ 	.word	0x00000001
        /*133c*/ 	.word	0x00000001


	//----- nvinfo : EIATTR_CRS_STACK_SIZE
	.align		4
.L_1376:
        /*1340*/ 	.byte	0x04, 0x1e
        /*1342*/ 	.short	(.L_1378 - .L_1377)
.L_1377:
        /*1344*/ 	.word	0x00000000


	//----- nvinfo : EIATTR_CBANK_PARAM_SIZE
	.align		4
.L_1378:
        /*1348*/ 	.byte	0x03, 0x19
        /*134a*/ 	.short	0x0af0


	//----- nvinfo : EIATTR_PARAM_CBANK
	.align		4
        /*134c*/ 	.byte	0x04, 0x0a
        /*134e*/ 	.short	(.L_1380 - .L_1379)
	.align		4
.L_1379:
        /*1350*/ 	.word	index@(.nv.constant0._ZN7cutlass13device_kernelIN5flash11enable_sm90INS1_16FlashAttnFwdSm90INS1_25CollectiveMainloopFwdSm90ILi2EN4cute5tupleIJNS5_1CILi1EEES8_S8_EEENS6_IJNS7_ILi128EEENS7_ILi96EEENS7_ILi64EEEEEELi256ENS_10bfloat16_tEfNS_4arch4Sm90ELb0ELb1ELb0ELb1ELb1ELb1ELb0ELb1ELb0ELb1ELb1ELb0EEENS1_21CollectiveEpilogueFwdINS6_IJSA_NS7_ILi256EEESB_EEES9_SE_SG_Li256ELb1ELb1ELb1ELb0EEENS1_36VarlenDynamicPersistentTileSchedulerILi128ELi96ELi256ELi128ELb1ELb1ELb1ELb1ELb0ELb1EEEEEEEEEvNT_6ParamsE)
        /*1354*/ 	.short	0x0210
        /*1356*/ 	.short	0x0af0


	//----- nvinfo : EIATTR_SW_WAR
	.align		4
.L_1380:
        /*1358*/ 	.byte	0x04, 0x36
        /*135a*/ 	.short	(.L_1382 - .L_1381)
.L_1381:
        /*135c*/ 	.word	0x00000008
.L_1382:


//--------------------- .nv.info._ZN7cutlass13device_kernelIN5flash11enable_sm90INS1_16FlashAttnFwdSm90INS1_25CollectiveMainloopFwdSm90ILi2EN4cute5tupleIJNS5_1CILi1EEES8_S8_EEENS6_IJNS7_ILi128EEENS7_ILi96EEENS7_ILi64EEEEEELi256ENS_10bfloat16_tEfNS_4arch4Sm90ELb0ELb1ELb0ELb1ELb1ELb0ELb1ELb1ELb0ELb1ELb1ELb0EEENS1_21CollectiveEpilogueFwdINS6_IJSA_NS7_ILi256EEESB_EEES9_SE_SG_Li256ELb1ELb1ELb1ELb0EEENS1_36VarlenDynamicPersistentTileSchedulerILi128ELi96ELi256ELi128ELb1ELb1ELb1ELb1ELb0ELb1EEEEEEEEEvNT_6ParamsE --------------------------
	.section	.nv.info._ZN7cutlass13device_kernelIN5flash11enable_sm90INS1_16FlashAttnFwdSm90INS1_25CollectiveMainloopFwdSm90ILi2EN4cute5tupleIJNS5_1CILi1EEES8_S8_EEENS6_IJNS7_ILi128EEENS7_ILi96EEENS7_ILi64EEEEEELi256ENS_10bfloat16_tEfNS_4arch4Sm90ELb0ELb1ELb0ELb1ELb1ELb0ELb1ELb1ELb0ELb1ELb1ELb0EEENS1_21CollectiveEpilogueFwdINS6_IJSA_NS7_ILi256EEESB_EEES9_SE_SG_Li256ELb1ELb1ELb1ELb0EEENS1_36VarlenDynamicPersistentTileSchedulerILi128ELi96ELi256ELi128ELb1ELb1ELb1ELb1ELb0ELb1EEEEEEEEEvNT_6ParamsE,"",@"SHT_CUDA_INFO"
	.sectionflags	@""
	.align	4


	//----- nvinfo : EIATTR_CUDA_API_VERSION
	.align		4
        /*0000*/ 	.byte	0x04, 0x37
        /*0002*/ 	.short	(.L_1384 - .L_1383)
.L_1383:
        /*0004*/ 	.word	0x00000082


	//----- nvinfo : EIATTR_KPARAM_INFO
	.align		4
.L_1384:
        /*0008*/ 	.byte	0x04, 0x17
        /*000a*/ 	.short	(.L_1386 - .L_1385)
.L_1385:
        /*000c*/ 	.word	0x00000000
        /*0010*/ 	.short	0x0000
        /*0012*/ 	.short	0x0070
        /*0014*/ 	.byte	0x00, 0xf0, 0x01, 0x2e


	//----- nvinfo : EIATTR_SPARSE_MMA_MASK
	.align		4
.L_1386:
        /*0018*/ 	.byte	0x03, 0x50
        /*001a*/ 	.short	0x0000


	//----- nvinfo : EIATTR_MAXREG_COUNT
	.align		4
        /*001c*/ 	.byte	0x03, 0x1b
        /*001e*/ 	.short	0x00a8


	//----- nvinfo : EIATTR_NUM_BARRIERS
	.align		4
        /*0020*/ 	.byte	0x02, 0x4c
        /*0022*/ 	.byte	0x10
	.zero		1


	//----- nvinfo : EIATTR_EXTERNS
	.align		4
        /*0024*/ 	.byte	0x04, 0x0f
        /*0026*/ 	.short	(.L_1388 - .L_1387)


	//   ....[0]....
	.align		4
.L_1387:
        /*0028*/ 	.word	index@(__assertfail)


	//----- nvinfo : EIATTR_ANNOTATIONS
	.align		4
.L_1388:
        /*002c*/ 	.byte	0x04, 0x55
        /*002e*/ 	.short	(.L_1390 - .L_1389)


	//   ....[0]....
.L_1389:
        /* <DEDUP_REMOVED lines=50> */


	//----- nvinfo : EIATTR_MERCURY_ISA_VERSION
	.align		4
.L_1390:
        /*0340*/ 	.byte	0x03, 0x5f
        /*0342*/ 	.short	0x0101


	//----- nvinfo : EIATTR_UNUSED_LOAD_BYTE_OFFSET
	.align		4
        /*0344*/ 	.byte	0x04, 0x44
        /*0346*/ 	.short	(.L_1392 - .L_1391)


	//   ....[0]....
.L_1391:
        /*0348*/ 	.word	0x00000a90
        /*034c*/ 	.word	0x0000fff0


	//   ....[1]....
        /*0350*/ 	.word	0x0001f4e0
        /*0354*/ 	.word	0x0000fff0


	//----- nvinfo : EIATTR_INT_WARP_WIDE_INSTR_OFFSETS
	.align		4
.L_1392:
        /*0358*/ 	.byte	0x04, 0x31
        /*035a*/ 	.short	(.L_1394 - .L_1393)


	//   ....[0]....
.L_1393:
        /*035c*/ 	.word	0x000000c0


	//   ....[1]....
        /*0360*/ 	.word	0x000000d0


	//   ....[2]....
        /*0364*/ 	.word	0x000000e0


	//   ....[3]....
        /*0368*/ 	.word	0x00000180


	//   ....[4]....
        /*036c*/ 	.word	0x00025cf0


	//   ....[5]....
        /*0370*/ 	.word	0x00025d80


	//   ....[6]....
        /*0374*/ 	.word	0x00029c40


	//   ....[7]....
        /*0378*/ 	.word	0x00029cd0


	//----- nvinfo : EIATTR_COOP_GROUP_MASK_REGIDS
	.align		4
.L_1394:
        /*037c*/ 	.byte	0x04, 0x29
        /*037e*/ 	.short	(.L_1396 - .L_1395)


	//   ....[0]....
.L_1395:
        /*0380*/ 	.word	0xffffffff


	//   ....[1]....
        /*0384*/ 	.word	0xffffffff


	//   ....[2]....
        /*0388*/ 	.word	0xffffffff


	//   ....[3]....
        /*038c*/ 	.word	0xffffffff


	//   ....[4]....
        /*0390*/ 	.word	0xffffffff


	//   ....[5]....
        /*0394*/ 	.word	0xffffffff


	//   ....[6]....
        /*0398*/ 	.word	0xffffffff


	//   ....[7]....
        /*039c*/ 	.word	0xffffffff


	//   ....[8]....
        /*03a0*/ 	.word	0xffffffff


	//   ....[9]....
        /*03a4*/ 	.word	0xffffffff


	//   ....[10]....
        /*03a8*/ 	.word	0xffffffff


	//   ....[11]....
        /*03ac*/ 	.word	0xffffffff


	//   ....[12]....
        /*03b0*/ 	.word	0xffffffff


	//   ....[13]....
        /*03b4*/ 	.word	0xffffffff


	//   ....[14]....
        /*03b8*/ 	.word	0xffffffff


	//   ....[15]....
        /*03bc*/ 	.word	0xffffffff


	//   ....[16]....
        /*03c0*/ 	.word	0xffffffff


	//   ....[17]....
        /*03c4*/ 	.word	0xffffffff


	//   ....[18]....
        /*03c8*/ 	.word	0xffffffff


	//   ....[19]....
        /*03cc*/ 	.word	0xffffffff


	//   ....[20]....
        /*03d0*/ 	.word	0xffffffff


	//   ....[21]....
        /*03d4*/ 	.word	0xffffffff


	//   ....[22]....
        /*03d8*/ 	.word	0xffffffff


	//   ....[23]....
        /*03dc*/ 	.word	0xffffffff


	//   ....[24]....
        /*03e0*/ 	.word	0xffffffff


	//   ....[25]....
        /*03e4*/ 	.word	0xffffffff


	//   ....[26]....
        /*03e8*/ 	.word	0xffffffff


	//   ....[27]....
        /*03ec*/ 	.word	0xffffffff


	//   ....[28]....
        /*03f0*/ 	.word	0xffffffff


	//   ....[29]....
        /*03f4*/ 	.word	0xffffffff


	//   ....[30]....
        /*03f8*/ 	.word	0xffffffff


	//   ....[31]....
        /*03fc*/ 	.word	0xffffffff


	//   ....[32]....
        /*0400*/ 	.word	0xffffffff


	//   ....[33]....
        /*0404*/ 	.word	0xffffffff


	//   ....[34]....
        /*0408*/ 	.word	0xffffffff


	//   ....[35]....
        /*040c*/ 	.word	0xffffffff


	//   ....[36]....
        /*0410*/ 	.word	0xffffffff


	//   ....[37]....
        /*0414*/ 	.word	0xffffffff


	//   ....[38]....
        /*0418*/ 	.word	0xffffffff


	//   ....[39]....
        /*041c*/ 	.word	0xffffffff


	//   ....[40]....
        /*0420*/ 	.word	0xffffffff


	//   ....[41]....
        /*0424*/ 	.word	0xffffffff


	//   ....[42]....
        /*0428*/ 	.word	0xffffffff


	//   ....[43]....
        /*042c*/ 	.word	0xffffffff


	//   ....[44]....
        /*0430*/ 	.word	0xffffffff


	//   ....[45]....
        /*0434*/ 	.word	0xffffffff


	//   ....[46]....
        /*0438*/ 	.word	0xffffffff


	//   ....[47]....
        /*043c*/ 	.word	0xffffffff


	//   ....[48]....
        /*0440*/ 	.word	0xffffffff


	//   ....[49]....
        /*0444*/ 	.word	0xffffffff


	//   ....[50]....
        /*0448*/ 	.word	0xffffffff


	//   ....[51]....
        /*044c*/ 	.word	0xffffffff


	//   ....[52]....
        /*0450*/ 	.word	0xffffffff


	//   ....[53]....
        /*0454*/ 	.word	0xffffffff


	//   ....[54]....
        /*0458*/ 	.word	0xffffffff


	//   ....[55]....
        /*045c*/ 	.word	0xffffffff


	//   ....[56]....
        /*0460*/ 	.word	0xffffffff


	//   ....[57]....
        /*0464*/ 	.word	0xffffffff


	//   ....[58]....
        /*0468*/ 	.word	0xffffffff


	//   ....[59]....
        /*046c*/ 	.word	0xffffffff


	//   ....[60]....
        /*0470*/ 	.word	0xffffffff


	//   ....[61]....
        /*0474*/ 	.word	0xffffffff


	//   ....[62]....
        /*0478*/ 	.word	0xffffffff


	//   ....[63]....
        /*047c*/ 	.word	0xffffffff


	//   ....[64]....
        /*0480*/ 	.word	0xffffffff


	//   ....[65]....
        /*0484*/ 	.word	0xffffffff


	//   ....[66]....
        /*0488*/ 	.word	0xffffffff


	//   ....[67]....
        /*048c*/ 	.word	0xffffffff


	//   ....[68]....
        /*0490*/ 	.word	0xffffffff


	//   ....[69]....
        /*0494*/ 	.word	0xffffffff


	//   ....[70]....
        /*0498*/ 	.word	0xffffffff


	//   ....[71]....
        /*049c*/ 	.word	0xffffffff


	//   ....[72]....
        /*04a0*/ 	.word	0xffffffff


	//   ....[73]....
        /*04a4*/ 	.word	0xffffffff


	//   ....[74]....
        /*04a8*/ 	.word	0xffffffff


	//   ....[75]....
        /*04ac*/ 	.word	0xffffffff


	//   ....[76]....
        /*04b0*/ 	.word	0xffffffff


	//   ....[77]....
        /*04b4*/ 	.word	0xffffffff


	//   ....[78]....
        /*04b8*/ 	.word	0xffffffff


	//   ....[79]....
        /*04bc*/ 	.word	0xffffffff


	//   ....[80]....
        /*04c0*/ 	.word	0xffffffff


	//   ....[81]....
        /*04c4*/ 	.word	0xffffffff


	//   ....[82]....
        /*04c8*/ 	.word	0xffffffff


	//   ....[83]....
        /*04cc*/ 	.word	0xffffffff


	//   ....[84]....
        /*04d0*/ 	.word	0xffffffff


	//   ....[85]....
        /*04d4*/ 	.word	0xffffffff


	//   ....[86]....
        /*04d8*/ 	.word	0xffffffff


	//   ....[87]....
        /*04dc*/ 	.word	0xffffffff


	//   ....[88]....
        /*04e0*/ 	.word	0xffffffff


	//   ....[89]....
        /*04e4*/ 	.word	0xffffffff


	//   ....[90]....
        /*04e8*/ 	.word	0xffffffff


	//   ....[91]....
        /*04ec*/ 	.word	0xffffffff


	//   ....[92]....
        /*04f0*/ 	.word	0xffffffff


	//   ....[93]....
        /*04f4*/ 	.word	0xffffffff


	//   ....[94]....
        /*04f8*/ 	.word	0xffffffff


	//   ....[95]....
        /*04fc*/ 	.word	0xffffffff


	//   ....[96]....
        /*0500*/ 	.word	0xffffffff


	//   ....[97]....
        /*0504*/ 	.word	0xffffffff


	//   ....[98]....
        /*0508*/ 	.word	0xffffffff


	//   ....[99]....
        /*050c*/ 	.word	0xffffffff


	//   ....[100]....
        /*0510*/ 	.word	0xffffffff


	//   ....[101]....
        /*0514*/ 	.word	0xffffffff


	//   ....[102]....
        /*0518*/ 	.word	0xffffffff


	//   ....[103]....
        /*051c*/ 	.word	0xffffffff


	//   ....[104]....
        /*0520*/ 	.word	0xffffffff


	//   ....[105]....
        /*0524*/ 	.word	0xffffffff


	//   ....[106]....
        /*0528*/ 	.word	0xffffffff


	//   ....[107]....
        /*052c*/ 	.word	0xffffffff


	//   ....[108]....
        /*0530*/ 	.word	0xffffffff


	//   ....[109]....
        /*0534*/ 	.word	0xffffffff


	//   ....[110]....
        /*0538*/ 	.word	0xffffffff


	//   ....[111]....
        /*053c*/ 	.word	0xffffffff


	//   ....[112]....
        /*0540*/ 	.word	0xffffffff


	//   ....[113]....
        /*0544*/ 	.word	0xffffffff


	//   ....[114]....
        /*0548*/ 	.word	0xffffffff


	//   ....[115]....
        /*054c*/ 	.word	0xffffffff


	//   ....[116]....
        /*0550*/ 	.word	0xffffffff


	//   ....[117]....
        /*0554*/ 	.word	0xffffffff


	//   ....[118]....
        /*0558*/ 	.word	0xffffffff


	//   ....[119]....
        /*055c*/ 	.word	0xffffffff


	//   ....[120]....
        /*0560*/ 	.word	0xffffffff


	//   ....[121]....
        /*0564*/ 	.word	0xffffffff


	//   ....[122]....
        /*0568*/ 	.word	0xffffffff


	//   ....[123]....
        /*056c*/ 	.word	0xffffffff


	//   ....[124]....
        /*0570*/ 	.word	0xffffffff


	//   ....[125]....
        /*0574*/ 	.word	0xffffffff


	//   ....[126]....
        /*0578*/ 	.word	0xffffffff


	//   ....[127]....
        /*057c*/ 	.word	0xffffffff


	//   ....[128]....
        /*0580*/ 	.word	0xffffffff


	//   ....[129]....
        /*0584*/ 	.word	0xffffffff


	//   ....[130]....
        /*0588*/ 	.word	0xffffffff


	//   ....[131]....
        /*058c*/ 	.word	0xffffffff


	//   ....[132]....
        /*0590*/ 	.word	0xffffffff


	//   ....[133]....
        /*0594*/ 	.word	0xffffffff


	//   ....[134]....
        /*0598*/ 	.word	0xffffffff


	//   ....[135]....
        /*059c*/ 	.word	0xffffffff


	//   ....[136]....
        /*05a0*/ 	.word	0xffffffff


	//   ....[137]....
        /*05a4*/ 	.word	0xffffffff


	//   ....[138]....
        /*05a8*/ 	.word	0xffffffff


	//   ....[139]....
        /*05ac*/ 	.word	0xffffffff


	//   ....[140]....
        /*05b0*/ 	.word	0xffffffff


	//   ....[141]....
        /*05b4*/ 	.word	0xffffffff


	//   ....[142]....
        /*05b8*/ 	.word	0xffffffff


	//   ....[143]....
        /*05bc*/ 	.word	0xffffffff


	//   ....[144]....
        /*05c0*/ 	.word	0xffffffff


	//   ....[145]....
        /*05c4*/ 	.word	0xffffffff


	//   ....[146]....
        /*05c8*/ 	.word	0xffffffff


	//   ....[147]....
        /*05cc*/ 	.word	0xffffffff


	//   ....[148]....
        /*05d0*/ 	.word	0xffffffff


	//   ....[149]....
        /*05d4*/ 	.word	0xffffffff


	//   ....[150]....
        /*05d8*/ 	.word	0xffffffff


	//   ....[151]....
        /*05dc*/ 	.word	0xffffffff


	//   ....[152]....
        /*05e0*/ 	.word	0xffffffff


	//   ....[153]....
        /*05e4*/ 	.word	0xffffffff


	//   ....[154]....
        /*05e8*/ 	.word	0xffffffff


	//   ....[155]....
        /*05ec*/ 	.word	0xffffffff


	//   ....[156]....
        /*05f0*/ 	.word	0xffffffff


	//   ....[157]....
        /*05f4*/ 	.word	0xffffffff


	//   ....[158]....
        /*05f8*/ 	.word	0xffffffff


	//   ....[159]....
        /*05fc*/ 	.word	0xffffffff


	//   ....[160]....
        /*0600*/ 	.word	0xffffffff


	//   ....[161]....
        /*0604*/ 	.word	0xffffffff


	//   ....[162]....
        /*0608*/ 	.word	0xffffffff


	//   ....[163]....
        /*060c*/ 	.word	0xffffffff


	//   ....[164]....
        /*0610*/ 	.word	0xffffffff


	//   ....[165]....
        /*0614*/ 	.word	0xffffffff


	//   ....[166]....
        /*0618*/ 	.word	0xffffffff


	//   ....[167]....
        /*061c*/ 	.word	0x0500000f


	//   ....[168]....
        /*0620*/ 	.word	0x0500000f


	//   ....[169]....
        /*0624*/ 	.word	0x0500000f


	//   ....[170]....
        /*0628*/ 	.word	0x0500000f


	//   ....[171]....
        /*062c*/ 	.word	0x0500000f


	//   ....[172]....
        /*0630*/ 	.word	0x0500000f


	//   ....[173]....
        /*0634*/ 	.word	0x0500000f


	//   ....[174]....
        /*0638*/ 	.word	0x0500000f


	//   ....[175]....
        /*063c*/ 	.word	0x0500000f


	//   ....[176]....
        /*0640*/ 	.word	0x0500000f


	//   ....[177]....
        /*0644*/ 	.word	0x0500000f


	//   ....[178]....
        /*0648*/ 	.word	0x0500000f


	//   ....[179]....
        /*064c*/ 	.word	0x0500000f


	//   ....[180]....
        /*0650*/ 	.word	0x0500000f


	//   ....[181]....
        /*0654*/ 	.word	0x0500000f


	//   ....[182]....
        /*0658*/ 	.word	0x0500000f


	//   ....[183]....
        /*065c*/ 	.word	0x0500000f


	//   ....[184]....
        /*0660*/ 	.word	0x0500000f


	//   ....[185]....
        /*0664*/ 	.word	0x0500000f


	//   ....[186]....
        /*0668*/ 	.word	0x0500000f


	//   ....[187]....
        /*066c*/ 	.word	0x0500000f


	//   ....[188]....
        /*0670*/ 	.word	0x0500000f


	//   ....[189]....
        /*0674*/ 	.word	0x0500000f


	//   ....[190]....
        /*0678*/ 	.word	0x0500000f


	//   ....[191]....
        /*067c*/ 	.word	0x0500000f


	//   ....[192]....
        /*0680*/ 	.word	0x0500000f


	//   ....[193]....
        /*0684*/ 	.word	0x0500000f


	//   ....[194]....
        /*0688*/ 	.word	0x0500000f


	//   ....[195]....
        /*068c*/ 	.word	0x0500000f


	//   ....[196]....
        /*0690*/ 	.word	0x0500000f


	//   ....[197]....
        /*0694*/ 	.word	0x0500000f


	//   ....[198]....
        /*0698*/ 	.word	0x0500000f


	//   ....[199]....
        /*069c*/ 	.word	0x0500000f


	//   ....[200]....
        /*06a0*/ 	.word	0x0500000f


	//   ....[201]....
        /*06a4*/ 	.word	0x0500000f


	//   ....[202]....
        /*06a8*/ 	.word	0x0500000f


	//   ....[203]....
        /*06ac*/ 	.word	0x0500000f


	//   ....[204]....
        /*06b0*/ 	.word	0x0500000f


	//   ....[205]....
        /*06b4*/ 	.word	0x0500000f


	//   ....[206]....
        /*06b8*/ 	.word	0x0500000f


	//   ....[207]....
        /*06bc*/ 	.word	0x0500000f


	//   ....[208]....
        /*06c0*/ 	.word	0x0500000f


	//   ....[209]....
        /*06c4*/ 	.word	0x0500000f


	//   ....[210]....
        /*06c8*/ 	.word	0x0500000f


	//   ....[211]....
        /*06cc*/ 	.word	0x0500000f


	//   ....[212]....
        /*06d0*/ 	.word	0x0500000f


	//   ....[213]....
        /*06d4*/ 	.word	0x0500000f


	//   ....[214]....
        /*06d8*/ 	.word	0x0500000f


	//   ....[215]....
        /*06dc*/ 	.word	0x0500000f


	//   ....[216]....
        /*06e0*/ 	.word	0x0500000f


	//   ....[217]....
        /*06e4*/ 	.word	0x0500000f


	//   ....[218]....
        /*06e8*/ 	.word	0x0500000f


	//   ....[219]....
        /*06ec*/ 	.word	0x0500000f


	//   ....[220]....
        /*06f0*/ 	.word	0x0500000f


	//   ....[221]....
        /*06f4*/ 	.word	0x0500000f


	//   ....[222]....
        /*06f8*/ 	.word	0x0500000f


	//   ....[223]....
        /*06fc*/ 	.word	0x0500000f


	//   ....[224]....
        /*0700*/ 	.word	0x0500000f


	//   ....[225]....
        /*0704*/ 	.word	0x0500000f


	//   ....[226]....
        /*0708*/ 	.word	0x0500000f


	//   ....[227]....
        /*070c*/ 	.word	0x0500000f


	//   ....[228]....
        /*0710*/ 	.word	0x0500000f


	//   ....[229]....
        /*0714*/ 	.word	0x0500000f


	//   ....[230]....
        /*0718*/ 	.word	0x0500000f


	//   ....[231]....
        /*071c*/ 	.word	0x0500000f


	//   ....[232]....
        /*0720*/ 	.word	0x0500000f


	//   ....[233]....
        /*0724*/ 	.word	0x0500000f


	//   ....[234]....
        /*0728*/ 	.word	0x0500000f


	//   ....[235]....
        /*072c*/ 	.word	0x0500000f


	//   ....[236]....
        /*0730*/ 	.word	0x0500000f


	//   ....[237]....
        /*0734*/ 	.word	0x0500000f


	//   ....[238]....
        /*0738*/ 	.word	0x0500000f


	//   ....[239]....
        /*073c*/ 	.word	0x0500000f


	//   ....[240]....
        /*0740*/ 	.word	0x0500000f


	//   ....[241]....
        /*0744*/ 	.word	0x0500000f


	//   ....[242]....
        /*0748*/ 	.word	0x0500000f


	//   ....[243]....
        /*074c*/ 	.word	0x0500000f


	//   ....[244]....
        /*0750*/ 	.word	0x0500000f


	//   ....[245]....
        /*0754*/ 	.word	0x0500000f


	//   ....[246]....
        /*0758*/ 	.word	0x0500000f


	//   ....[247]....
        /*075c*/ 	.word	0x0500000f


	//   ....[248]....
        /*0760*/ 	.word	0x0500000f


	//   ....[249]....
        /*0764*/ 	.word	0x0500000f


	//   ....[250]....
        /*0768*/ 	.word	0x0500000f


	//   ....[251]....
        /*076c*/ 	.word	0x0500000f


	//   ....[252]....
        /*0770*/ 	.word	0x0500000f


	//   ....[253]....
        /*0774*/ 	.word	0x0500000f


	//   ....[254]....
        /*0778*/ 	.word	0x0500000f


	//   ....[255]....
        /*077c*/ 	.word	0x0500000f


	//   ....[0]....
        /*0780*/ 	.word	0x0500000f


	//   ....[1]....
        /*0784*/ 	.word	0x0500000f


	//   ....[2]....
        /*0788*/ 	.word	0x0500000f


	//   ....[3]....
        /*078c*/ 	.word	0x0500000f


	//   ....[4]....
        /*0790*/ 	.word	0x0500000f


	//   ....[5]....
        /*0794*/ 	.word	0x0500000f


	//   ....[6]....
        /*0798*/ 	.word	0x0500000f


	//   ....[7]....
        /*079c*/ 	.word	0x0500000f


	//   ....[8]....
        /*07a0*/ 	.word	0x0500000f


	//   ....[9]....
        /*07a4*/ 	.word	0x0500000f


	//   ....[10]....
        /*07a8*/ 	.word	0x0500000f


	//   ....[11]....
        /*07ac*/ 	.word	0xffffffff


	//   ....[12]....
        /*07b0*/ 	.word	0xffffffff


	//   ....[13]....
        /*07b4*/ 	.word	0xffffffff


	//   ....[14]....
        /*07b8*/ 	.word	0xffffffff


	//   ....[15]....
        /*07bc*/ 	.word	0xffffffff


	//   ....[16]....
        /*07c0*/ 	.word	0xffffffff


	//----- nvinfo : EIATTR_COOP_GROUP_INSTR_OFFSETS
	.align		4
.L_1396:
        /*07c4*/ 	.byte	0x04, 0x28
        /*07c6*/ 	.short	(.L_1398 - .L_1397)


	//   ....[0]....
.L_1397:
        /*07c8*/ 	.word	0x00000080


	//   ....[1]....
        /*07cc*/ 	.word	0x00000090


	//   ....[2]....
        /*07d0*/ 	.word	0x000002f0


	//   ....[3]....
        /*07d4*/ 	.word	0x00000450


	//   ....[4]....
        /*07d8*/ 	.word	0x00000570


	//   ....[5]....
        /*07dc*/ 	.word	0x000006d0


	//   ....[6]....
        /*07e0*/ 	.word	0x000028e0


	//   ....[7]....
        /*07e4*/ 	.word	0x000047a0


	//   ....[8]....
        /*07e8*/ 	.word	0x000049f0


	//   ....[9]....
        /*07ec*/ 	.word	0x00005e00


	//   ....[10]....
        /*07f0*/ 	.word	0x00005ff0


	//   ....[11]....
        /*07f4*/ 	.word	0x000062e0


	//   ....[12]....
        /*07f8*/ 	.word	0x00006300


	//   ....[13]....
        /*07fc*/ 	.word	0x0000b380


	//   ....[14]....
        /*0800*/ 	.word	0x0000b420


	//   ....[15]....
        /*0804*/ 	.word	0x0000b500


	//   ....[16]....
        /*0808*/ 	.word	0x0000b520


	//   ....[17]....
        /*080c*/ 	.word	0x00014c50


	//   ....[18]....
        /*0810*/ 	.word	0x00014e60


	//   ....[19]....
        /*0814*/ 	.word	0x00015f10


	//   ....[20]....
        /*0818*/ 	.word	0x00015fa0


	//   ....[21]....
        /*081c*/ 	.word	0x00016050


	//   ....[22]....
        /*0820*/ 	.word	0x000160c0


	//   ....[23]....
        /*0824*/ 	.word	0x0001e580


	//   ....[24]....
        /*0828*/ 	.word	0x0001e5a0


	//   ....[25]....
        /*082c*/ 	.word	0x0001e5e0


	//   ....[26]....
        /*0830*/ 	.word	0x0001e620


	//   ....[27]....
        /*0834*/ 	.word	0x00020850


	//   ....[28]....
        /*0838*/ 	.word	0x00020870


	//   ....[29]....
        /*083c*/ 	.word	0x000208c0


	//   ....[30]....
        /*0840*/ 	.word	0x000208d0


	//   ....[31]....
        /*0844*/ 	.word	0x00021280


	//   ....[32]....
        /*0848*/ 	.word	0x000212b0


	//   ....[33]....
        /*084c*/ 	.word	0x000213f0


	//   ....[34]....
        /*0850*/ 	.word	0x00021410


	//   ....[35]....
        /*0854*/ 	.word	0x00021550


	//   ....[36]....
        /*0858*/ 	.word	0x00021570


	//   ....[37]....
        /*085c*/ 	.word	0x000216c0


	//   ....[38]....
        /*0860*/ 	.word	0x000216e0


	//   ....[39]....
        /*0864*/ 	.word	0x00021ca0


	//   ....[40]....
        /*0868*/ 	.word	0x00021cd0


	//   ....[41]....
        /*086c*/ 	.word	0x00022700


	//   ....[42]....
        /*0870*/ 	.word	0x00022710


	//   ....[43]....
        /*0874*/ 	.word	0x00023a80


	//   ....[44]....
        /*0878*/ 	.word	0x00023aa0


	//   ....[45]....
        /*087c*/ 	.word	0x00023be0


	//   ....[46]....
        /*0880*/ 	.word	0x00023c00


	//   ....[47]....
        /*0884*/ 	.word	0x00023d40


	//   ....[48]....
        /*0888*/ 	.word	0x00023d60


	//   ....[49]....
        /*088c*/ 	.word	0x00023eb0


	//   ....[50]....
        /*0890*/ 	.word	0x00023ed0


	//   ....[51]....
        /*0894*/ 	.word	0x000240a0


	//   ....[52]....
        /*0898*/ 	.word	0x000242b0


	//   ....[53]....
        /*089c*/ 	.word	0x000242e0


	//   ....[54]....
        /*08a0*/ 	.word	0x00024310


	//   ....[55]....
        /*08a4*/ 	.word	0x00024340


	//   ....[56]....
        /*08a8*/ 	.word	0x00024370


	//   ....[57]....
        /*08ac*/ 	.word	0x000243a0


	//   ....[58]....
        /*08b0*/ 	.word	0x00024510


	//   ....[59]....
        /*08b4*/ 	.word	0x00024540


	//   ....[60]....
        /*08b8*/ 	.word	0x00024570


	//   ....[61]....
        /*08bc*/ 	.word	0x000245a0


	//   ....[62]....
        /*08c0*/ 	.word	0x000245d0


	//   ....[63]....
        /*08c4*/ 	.word	0x00024600


	//   ....[64]....
        /*08c8*/ 	.word	0x00024690


	//   ....[65]....
        /*08cc*/ 	.word	0x000246c0


	//   ....[66]....
        /*08d0*/ 	.word	0x000246d0


	//   ....[67]....
        /*08d4*/ 	.word	0x00024710


	//   ....[68]....
        /*08d8*/ 	.word	0x000268d0


	//   ....[69]....
        /*08dc*/ 	.word	0x000268f0


	//   ....[70]....
        /*08e0*/ 	.word	0x00026980


	//   ....[71]....
        /*08e4*/ 	.word	0x000269a0


	//   ....[72]....
        /*08e8*/ 	.word	0x00026a20


	//   ....[73]....
        /*08ec*/ 	.word	0x00026a40


	//   ....[74]....
        /*08f0*/ 	.word	0x00026ac0


	//   ....[75]....
        /*08f4*/ 	.word	0x00026ae0


	//   ....[76]....
        /*08f8*/ 	.word	0x00026b60


	//   ....[77]....
        /*08fc*/ 	.word	0x00026b80


	//   ....[78]....
        /*0900*/ 	.word	0x00026b90


	//   ....[79]....
        /*0904*/ 	.word	0x00026ba0


	//   ....[80]....
        /*0908*/ 	.word	0x000272f0


	//   ....[81]....
        /*090c*/ 	.word	0x00027330


	//   ....[82]....
        /*0910*/ 	.word	0x00027350


	//   ....[83]....
        /*0914*/ 	.word	0x00027360


	//   ....[84]....
        /*0918*/ 	.word	0x00027370


	//   ....[85]....
        /*091c*/ 	.word	0x00027380


	//   ....[86]....
        /*0920*/ 	.word	0x000273b0


	//   ....[87]....
        /*0924*/ 	.word	0x00027490


	//   ....[88]....
        /*0928*/ 	.word	0x000274e0


	//   ....[89]....
        /*092c*/ 	.word	0x00027540


	//   ....[90]....
        /*0930*/ 	.word	0x000275b0


	//   ....[91]....
        /*0934*/ 	.word	0x000275f0


	//   ....[92]....
        /*0938*/ 	.word	0x00027630


	//   ....[93]....
        /*093c*/ 	.word	0x00027650


	//   ....[94]....
        /*0940*/ 	.word	0x000276d0


	//   ....[95]....
        /*0944*/ 	.word	0x00027710


	//   ....[96]....
        /*0948*/ 	.word	0x00027e00


	//   ....[97]....
        /*094c*/ 	.word	0x00027e30


	//   ....[98]....
        /*0950*/ 	.word	0x00027e50


	//   ....[99]....
        /*0954*/ 	.word	0x00027e80


	//   ....[100]....
        /*0958*/ 	.word	0x00027ef0


	//   ....[101]....
        /*095c*/ 	.word	0x00027f20


	//   ....[102]....
        /*0960*/ 	.word	0x00028030


	//   ....[103]....
        /*0964*/ 	.word	0x00028050


	//   ....[104]....
        /*0968*/ 	.word	0x000280e0


	//   ....[105]....
        /*096c*/ 	.word	0x00028100


	//   ....[106]....
        /*0970*/ 	.word	0x00028170


	//   ....[107]....
        /*0974*/ 	.word	0x00028190


	//   ....[108]....
        /*0978*/ 	.word	0x000281f0


	//   ....[109]....
        /*097c*/ 	.word	0x00028220


	//   ....[110]....
        /*0980*/ 	.word	0x000282a0


	//   ....[111]....
        /*0984*/ 	.word	0x00028300


	//   ....[112]....
        /*0988*/ 	.word	0x00028840


	//   ....[113]....
        /*098c*/ 	.word	0x00028860


	//   ....[114]....
        /*0990*/ 	.word	0x000288b0


	//   ....[115]....
        /*0994*/ 	.word	0x00028970


	//   ....[116]....
        /*0998*/ 	.word	0x00028980


	//   ....[117]....
        /*099c*/ 	.word	0x000289b0


	//   ....[118]....
        /*09a0*/ 	.word	0x00028a40


	//   ....[119]....
        /*09a4*/ 	.word	0x00028af0


	//   ....[120]....
        /*09a8*/ 	.word	0x00028b00


	//   ....[121]....
        /*09ac*/ 	.word	0x00028b30


	//   ....[122]....
        /*09b0*/ 	.word	0x00028b40


	//   ....[123]....
        /*09b4*/ 	.word	0x00028bd0


	//   ....[124]....
        /*09b8*/ 	.word	0x000292c0


	//   ....[125]....
        /*09bc*/ 	.word	0x000292e0


	//   ....[126]....
        /*09c0*/ 	.word	0x000292f0


	//   ....[127]....
        /*09c4*/ 	.word	0x00029330


	//   ....[128]....
        /*09c8*/ 	.word	0x00029340


	//   ....[129]....
        /*09cc*/ 	.word	0x00029380


	//   ....[130]....
        /*09d0*/ 	.word	0x00029390


	//   ....[131]....
        /*09d4*/ 	.word	0x000293d0


	//   ....[132]....
        /*09d8*/ 	.word	0x000293e0


	//   ....[133]....
        /*09dc*/ 	.word	0x00029420


	//   ....[134]....
        /*09e0*/ 	.word	0x00029430


	//   ....[135]....
        /*09e4*/ 	.word	0x00029440


	//   ....[136]....
        /*09e8*/ 	.word	0x00029780


	//   ....[137]....
        /*09ec*/ 	.word	0x000297a0


	//   ....[138]....
        /*09f0*/ 	.word	0x000297b0


	//   ....[139]....
        /*09f4*/ 	.word	0x000297c0


	//   ....[140]....
        /*09f8*/ 	.word	0x000297d0


	//   ....[141]....
        /*09fc*/ 	.word	0x000297f0


	//   ....[142]....
        /*0a00*/ 	.word	0x00029860


	//   ....[143]....
        /*0a04*/ 	.word	0x00029890


	//   ....[144]....
        /*0a08*/ 	.word	0x000298a0


	//   ....[145]....
        /*0a0c*/ 	.word	0x00029910


	//   ....[146]....
        /*0a10*/ 	.word	0x00029920


	//   ....[147]....
        /*0a14*/ 	.word	0x00029a20


	//   ....[148]....
        /*0a18*/ 	.word	0x00029f00


	//   ....[149]....
        /*0a1c*/ 	.word	0x00029f30


	//   ....[150]....
        /*0a20*/ 	.word	0x00029f90


	//   ....[151]....
        /*0a24*/ 	.word	0x00029fc0


	//   ....[152]....
        /*0a28*/ 	.word	0x00029ff0


	//   ....[153]....
        /*0a2c*/ 	.word	0x0002a020


	//   ....[154]....
        /*0a30*/ 	.word	0x0002a050


	//   ....[155]....
        /*0a34*/ 	.word	0x0002a080


	//   ....[156]....
        /*0a38*/ 	.word	0x0002a220


	//   ....[157]....
        /*0a3c*/ 	.word	0x0002a250


	//   ....[158]....
        /*0a40*/ 	.word	0x0002a280


	//   ....[159]....
        /*0a44*/ 	.word	0x0002a2b0


	//   ....[160]....
        /*0a48*/ 	.word	0x0002a2e0


	//   ....[161]....
        /*0a4c*/ 	.word	0x0002a310


	//   ....[162]....
        /*0a50*/ 	.word	0x0002a3d0


	//   ....[163]....
        /*0a54*/ 	.word	0x0002a3f0


	//   ....[164]....
        /*0a58*/ 	.word	0x0002a410


	//   ....[165]....
        /*0a5c*/ 	.word	0x0002a470


	//   ....[166]....
        /*0a60*/ 	.word	0x0002ae90


	//   ....[167]....
        /*0a64*/ 	.word	0x0002b430


	//   ....[168]....
        /*0a68*/ 	.word	0x0002b520


	//   ....[169]....
        /*0a6c*/ 	.word	0x0002b5c0


	//   ....[170]....
        /*0a70*/ 	.word	0x0002b620


	//   ....[171]....
        /*0a74*/ 	.word	0x0002b710


	//   ....[172]....
        /*0a78*/ 	.word	0x0002b780


	//   ....[173]....
        /*0a7c*/ 	.word	0x0002b870


	//   ....[174]....
        /*0a80*/ 	.word	0x0002b8e0


	//   ....[175]....
        /*0a84*/ 	.word	0x0002b9d0


	//   ....[176]....
        /*0a88*/ 	.word	0x0002ba40


	//   ....[177]....
        /*0a8c*/ 	.word	0x0002bb30


	//   ....[178]....
        /*0a90*/ 	.word	0x0002bba0


	//   ....[179]....
        /*0a94*/ 	.word	0x0002bc40


	//   ....[180]....
        /*0a98*/ 	.word	0x0002bd40


	//   ....[181]....
        /*0a9c*/ 	.word	0x0002bdc0


	//   ....[182]....
        /*0aa0*/ 	.word	0x0002be20


	//   ....[183]....
        /*0aa4*/ 	.word	0x0002bef0


	//   ....[184]....
        /*0aa8*/ 	.word	0x0002bfd0


	//   ....[185]....
        /*0aac*/ 	.word	0x0002c090


	//   ....[186]....
        /*0ab0*/ 	.word	0x0002c110


	//   ....[187]....
        /*0ab4*/ 	.word	0x0002c200


	//   ....[188]....
        /*0ab8*/ 	.word	0x0002c2c0


	//   ....[189]....
        /*0abc*/ 	.word	0x0002c370


	//   ....[190]....
        /*0ac0*/ 	.word	0x0002c430


	//   ....[191]....
        /*0ac4*/ 	.word	0x0002c4e0


	//   ....[192]....
        /*0ac8*/ 	.word	0x0002c560


	//   ....[193]....
        /*0acc*/ 	.word	0x0002c650


	//   ....[194]....
        /*0ad0*/ 	.word	0x0002c6c0


	//   ....[195]....
        /*0ad4*/ 	.word	0x0002c790


	//   ....[196]....
        /*0ad8*/ 	.word	0x0002c830


	//   ....[197]....
        /*0adc*/ 	.word	0x0002c8d0


	//   ....[198]....
        /*0ae0*/ 	.word	0x0002c930


	//   ....[199]....
        /*0ae4*/ 	.word	0x0002ca20


	//   ....[200]....
        /*0ae8*/ 	.word	0x0002cb30


	//   ....[201]....
        /*0aec*/ 	.word	0x0002cb80


	//   ....[202]....
        /*0af0*/ 	.word	0x0002cbe0


	//   ....[203]....
        /*0af4*/ 	.word	0x0002cce0


	//   ....[204]....
        /*0af8*/ 	.word	0x0002cdf0


	//   ....[205]....
        /*0afc*/ 	.word	0x0002ce40


	//   ....[206]....
        /*0b00*/ 	.word	0x0002cea0


	//   ....[207]....
        /*0b04*/ 	.word	0x0002cfa0


	//   ....[208]....
        /*0b08*/ 	.word	0x0002d0b0


	//   ....[209]....
        /*0b0c*/ 	.word	0x0002d100


	//   ....[210]....
        /*0b10*/ 	.word	0x0002d160


	//   ....[211]....
        /*0b14*/ 	.word	0x0002d250


	//   ....[212]....
        /*0b18*/ 	.word	0x0002d380


	//   ....[213]....
        /*0b1c*/ 	.word	0x0002d460


	//   ....[214]....
        /*0b20*/ 	.word	0x0002d4f0


	//   ....[215]....
        /*0b24*/ 	.word	0x0002d600


	//   ....[216]....
        /*0b28*/ 	.word	0x0002d660


	//   ....[217]....
        /*0b2c*/ 	.word	0x0002d770


	//   ....[218]....
        /*0b30*/ 	.word	0x0002d7d0


	//   ....[219]....
        /*0b34*/ 	.word	0x0002d8e0


	//   ....[220]....
        /*0b38*/ 	.word	0x0002d940


	//   ....[221]....
        /*0b3c*/ 	.word	0x0002da50


	//   ....[222]....
        /*0b40*/ 	.word	0x0002dab0


	//   ....[223]....
        /*0b44*/ 	.word	0x0002db70


	//   ....[224]....
        /*0b48*/ 	.word	0x0002dcd0


	//   ....[225]....
        /*0b4c*/ 	.word	0x0002dd70


	//   ....[226]....
        /*0b50*/ 	.word	0x0002ddd0


	//   ....[227]....
        /*0b54*/ 	.word	0x0002de80


	//   ....[228]....
        /*0b58*/ 	.word	0x0002dee0


	//   ....[229]....
        /*0b5c*/ 	.word	0x0002df90


	//   ....[230]....
        /*0b60*/ 	.word	0x0002dff0


	//   ....[231]....
        /*0b64*/ 	.word	0x0002e0a0


	//   ....[232]....
        /*0b68*/ 	.word	0x0002e100


	//   ....[233]....
        /*0b6c*/ 	.word	0x0002e1b0


	//   ....[234]....
        /*0b70*/ 	.word	0x0002e210


	//   ....[235]....
        /*0b74*/ 	.word	0x0002e2c0


	//   ....[236]....
        /*0b78*/ 	.word	0x0002e3a0


	//   ....[237]....
        /*0b7c*/ 	.word	0x0002e440


	//   ....[238]....
        /*0b80*/ 	.word	0x0002e4a0


	//   ....[239]....
        /*0b84*/ 	.word	0x0002e570


	//   ....[240]....
        /*0b88*/ 	.word	0x0002e5d0


	//   ....[241]....
        /*0b8c*/ 	.word	0x0002e6a0


	//   ....[242]....
        /*0b90*/ 	.word	0x0002e700


	//   ....[243]....
        /*0b94*/ 	.word	0x0002e7e0


	//   ....[244]....
        /*0b98*/ 	.word	0x0002e840


	//   ....[245]....
        /*0b9c*/ 	.word	0x0002e910


	//   ....[246]....
        /*0ba0*/ 	.word	0x0002e970


	//   ....[247]....
        /*0ba4*/ 	.word	0x0002ea40


	//   ....[248]....
        /*0ba8*/ 	.word	0x0002ead0


	//   ....[249]....
        /*0bac*/ 	.word	0x0002eb70


	//   ....[250]....
        /*0bb0*/ 	.word	0x0002ecf0


	//   ....[251]....
        /*0bb4*/ 	.word	0x0002ed60


	//   ....[252]....
        /*0bb8*/ 	.word	0x0002edd0


	//   ....[253]....
        /*0bbc*/ 	.word	0x0002ee40


	//   ....[254]....
        /*0bc0*/ 	.word	0x0002eeb0


	//   ....[255]....
        /*0bc4*/ 	.word	0x0002ef30


	//   ....[0]....
        /*0bc8*/ 	.word	0x0002efb0


	//   ....[1]....
        /*0bcc*/ 	.word	0x0002f040


	//   ....[2]....
        /*0bd0*/ 	.word	0x0002f0b0


	//   ....[3]....
        /*0bd4*/ 	.word	0x0002f120


	//   ....[4]....
        /*0bd8*/ 	.word	0x0002f190


	//   ....[5]....
        /*0bdc*/ 	.word	0x0002f210


	//   ....[6]....
        /*0be0*/ 	.word	0x0002f280


	//   ....[7]....
        /*0be4*/ 	.word	0x0002f310


	//   ....[8]....
        /*0be8*/ 	.word	0x0002f370


	//   ....[9]....
        /*0bec*/ 	.word	0x0002f400


	//   ....[10]....
        /*0bf0*/ 	.word	0x0002f530


	//   ....[11]....
        /*0bf4*/ 	.word	0x00031a20


	//   ....[12]....
        /*0bf8*/ 	.word	0x00031cc0


	//   ....[13]....
        /*0bfc*/ 	.word	0x00032f60


	//   ....[14]....
        /*0c00*/ 	.word	0x00032fb0


	//   ....[15]....
        /*0c04*/ 	.word	0x00033020


	//   ....[16]....
        /*0c08*/ 	.word	0x00033040


	//----- nvinfo : EIATTR_REG_RECONFIG
	.align		4
.L_1398:
        /*0c0c*/ 	.byte	0x01, 0x54
	.zero		2


	//----- nvinfo : EIATTR_SYSCALL_OFFSETS
	.align		4
        /*0c10*/ 	.byte	0x04, 0x46
        /*0c12*/ 	.short	(.L_1400 - .L_1399)


	//   ....[0]....
.L_1399:
        /*0c14*/ 	.word	0x00002b60


	//   ....[1]....
        /*0c18*/ 	.word	0x00025ee0


	//   ....[2]....
        /*0c1c*/ 	.word	0x00026030


	//   ....[3]....
        /*0c20*/ 	.word	0x00026120


	//   ....[4]....
        /*0c24*/ 	.word	0x00026f30


	//   ....[5]....
        /*0c28*/ 	.word	0x00027a60


	//----- nvinfo : EIATTR_MBARRIER_INSTR_OFFSETS
	.align		4
.L_1400:
        /*0c2c*/ 	.byte	0x04, 0x39
        /*0c2e*/ 	.short	(.L_1402 - .L_1401)


	//   ....[0]....
.L_1401:
        /*0c30*/ 	.word	0x00000190
        /*0c34*/ 	.word	0x000000ff
        /*0c38*/ 	.word	0x00032400
        /*0c3c*/ 	.short	0x0100
        /*0c3e*/ 	.byte	0x08
	.zero		1


	//   ....[1]....
        /*0c40*/ 	.word	0x000001a0
        /*0c44*/ 	.word	0x000000ff
        /*0c48*/ 	.word	0x00032410
        /*0c4c*/ 	.short	0x0100
        /*0c4e*/ 	.byte	0x08
	.zero		1


	//   ....[2]....
        /*0c50*/ 	.word	0x000001b0
        /*0c54*/ 	.word	0x000000ff
        /*0c58*/ 	.word	0x00032420
        /*0c5c*/ 	.short	0x0100
        /*0c5e*/ 	.byte	0x08
	.zero		1


	//   ....[3]....
        /*0c60*/ 	.word	0x000002a0
        /*0c64*/ 	.word	0x000000ff
        /*0c68*/ 	.word	0x00032430
        /*0c6c*/ 	.short	0x0100
        /*0c6e*/ 	.byte	0x08
	.zero		1


	//   ....[4]....
        /*0c70*/ 	.word	0x000002b0
        /*0c74*/ 	.word	0x000000ff
        /*0c78*/ 	.word	0x00032440
        /*0c7c*/ 	.short	0x0100
        /*0c7e*/ 	.byte	0x08
	.zero		1


	//   ....[5]....
        /*0c80*/ 	.word	0x000002c0
        /*0c84*/ 	.word	0x000000ff
        /*0c88*/ 	.word	0x00032438
        /*0c8c*/ 	.short	0x0100
        /*0c8e*/ 	.byte	0x08
	.zero		1


	//   ....[6]....
        /*0c90*/ 	.word	0x000002d0
        /*0c94*/ 	.word	0x000000ff
        /*0c98*/ 	.word	0x00032448
        /*0c9c*/ 	.short	0x0100
        /*0c9e*/ 	.byte	0x08
	.zero		1


	//   ....[7]....
        /*0ca0*/ 	.word	0x00000400
        /*0ca4*/ 	.word	0x000000ff
        /*0ca8*/ 	.word	0x00032450
        /*0cac*/ 	.short	0x0100
        /*0cae*/ 	.byte	0x08
	.zero		1


	//   ....[8]....
        /*0cb0*/ 	.word	0x00000410
        /*0cb4*/ 	.word	0x000000ff
        /*0cb8*/ 	.word	0x00032460
        /*0cbc*/ 	.short	0x0100
        /*0cbe*/ 	.byte	0x08
	.zero		1


	//   ....[9]....
        /*0cc0*/ 	.word	0x00000420
        /*0cc4*/ 	.word	0x000000ff
        /*0cc8*/ 	.word	0x00032458
        /*0ccc*/ 	.short	0x0100
        /*0cce*/ 	.byte	0x08
	.zero		1


	//   ....[10]....
        /*0cd0*/ 	.word	0x00000430
        /*0cd4*/ 	.word	0x000000ff
        /*0cd8*/ 	.word	0x00032468
        /*0cdc*/ 	.short	0x0100
        /*0cde*/ 	.byte	0x08
	.zero		1


	//   ....[11]....
        /*0ce0*/ 	.word	0x00000520
        /*0ce4*/ 	.word	0x000000ff
        /*0ce8*/ 	.word	0x00032470
        /*0cec*/ 	.short	0x0100
        /*0cee*/ 	.byte	0x06
	.zero		1


	//   ....[12]....
        /*0cf0*/ 	.word	0x00000530
        /*0cf4*/ 	.word	0x000000ff
        /*0cf8*/ 	.word	0x00032480
        /*0cfc*/ 	.short	0x0100
        /*0cfe*/ 	.byte	0x06
	.zero		1


	//   ....[13]....
        /*0d00*/ 	.word	0x00000540
        /*0d04*/ 	.word	0x000000ff
        /*0d08*/ 	.word	0x00032478
        /*0d0c*/ 	.short	0x0100
        /*0d0e*/ 	.byte	0x06
	.zero		1


	//   ....[14]....
        /*0d10*/ 	.word	0x00000550
        /*0d14*/ 	.word	0x000000ff
        /*0d18*/ 	.word	0x00032488
        /*0d1c*/ 	.short	0x0100
        /*0d1e*/ 	.byte	0x06
	.zero		1


	//   ....[15]....
        /*0d20*/ 	.word	0x00000680
        /*0d24*/ 	.word	0x000000ff
        /*0d28*/ 	.word	0x00032490
        /*0d2c*/ 	.short	0x0100
        /*0d2e*/ 	.byte	0x08
	.zero		1


	//   ....[16]....
        /*0d30*/ 	.word	0x00000690
        /*0d34*/ 	.word	0x000000ff
        /*0d38*/ 	.word	0x000324a0
        /*0d3c*/ 	.short	0x0100
        /*0d3e*/ 	.byte	0x08
	.zero		1


	//   ....[17]....
        /*0d40*/ 	.word	0x000006a0
        /*0d44*/ 	.word	0x000000ff
        /*0d48*/ 	.word	0x00032498
        /*0d4c*/ 	.short	0x0100
        /*0d4e*/ 	.byte	0x08
	.zero		1


	//   ....[18]....
        /*0d50*/ 	.word	0x000006b0
        /*0d54*/ 	.word	0x000000ff
        /*0d58*/ 	.word	0x000324a8
        /*0d5c*/ 	.short	0x0100
        /*0d5e*/ 	.byte	0x08
	.zero		1


	//   ....[19]....
        /*0d60*/ 	.word	0x000007f0
        /*0d64*/ 	.word	0x000000ff
        /*0d68*/ 	.word	0x000324b0
        /*0d6c*/ 	.short	0x0100
        /*0d6e*/ 	.byte	0x08
	.zero		1


	//   ....[20]....
        /*0d70*/ 	.word	0x00000800
        /*0d74*/ 	.word	0x000000ff
        /*0d78*/ 	.word	0x000324c0
        /*0d7c*/ 	.short	0x0100
        /*0d7e*/ 	.byte	0x08
	.zero		1


	//   ....[21]....
        /*0d80*/ 	.word	0x00000810
        /*0d84*/ 	.word	0x000000ff
        /*0d88*/ 	.word	0x000324b8
        /*0d8c*/ 	.short	0x0100
        /*0d8e*/ 	.byte	0x08
	.zero		1


	//   ....[22]....
        /*0d90*/ 	.word	0x00000820
        /*0d94*/ 	.word	0x000000ff
        /*0d98*/ 	.word	0x000324c8
        /*0d9c*/ 	.short	0x0100
        /*0d9e*/ 	.byte	0x08
	.zero		1


	//   ....[23]....
        /*0da0*/ 	.word	0x00002d70
        /*0da4*/ 	.word	0x00000048
        /*0da8*/ 	.word	0x00032400
        /*0dac*/ 	.short	0x010a
        /*0dae*/ 	.byte	0x3f
	.zero		1


	//   ....[24]....
        /*0db0*/ 	.word	0x00003220
        /*0db4*/ 	.word	0x0000000c
        /*0db8*/ 	.word	0x00000000
        /*0dbc*/ 	.short	0x010a
        /*0dbe*/ 	.byte	0x3f
	.zero		1


	//   ....[25]....
        /*0dc0*/ 	.word	0x00003280
        /*0dc4*/ 	.word	0x0000000c
        /*0dc8*/ 	.word	0x00000000
        /*0dcc*/ 	.short	0x010a
        /*0dce*/ 	.byte	0x3f
	.zero		1


	//   ....[26]....
        /*0dd0*/ 	.word	0x00003630
        /*0dd4*/ 	.word	0x00000048
        /*0dd8*/ 	.word	0x00032410
        /*0ddc*/ 	.short	0x010a
        /*0dde*/ 	.byte	0x3f
	.zero		1


	//   ....[27]....
        /*0de0*/ 	.word	0x00003730
        /*0de4*/ 	.word	0x00000008
        /*0de8*/ 	.word	0x00000000
        /*0dec*/ 	.short	0x010a
        /*0dee*/ 	.byte	0x3f
	.zero		1


	//   ....[28]....
        /*0df0*/ 	.word	0x00003790
        /*0df4*/ 	.word	0x00000008
        /*0df8*/ 	.word	0x00000000
        /*0dfc*/ 	.short	0x010a
        /*0dfe*/ 	.byte	0x3f
	.zero		1


	//   ....[29]....
        /*0e00*/ 	.word	0x00004500
        /*0e04*/ 	.word	0x00000048
        /*0e08*/ 	.word	0x00000000
        /*0e0c*/ 	.short	0x0101
        /*0e0e*/ 	.byte	0x3f
	.zero		1


	//   ....[30]....
        /*0e10*/ 	.word	0x000096d0
        /*0e14*/ 	.word	0x00000000
        /*0e18*/ 	.word	0x00000000
        /*0e1c*/ 	.short	0x0101
        /*0e1e*/ 	.byte	0x3f
	.zero		1


	//   ....[31]....
        /*0e20*/ 	.word	0x00009e40
        /*0e24*/ 	.word	0x00000004
        /*0e28*/ 	.word	0x00000000
        /*0e2c*/ 	.short	0x010a
        /*0e2e*/ 	.byte	0x3f
	.zero		1


	//   ....[32]....
        /*0e30*/ 	.word	0x00009ee0
        /*0e34*/ 	.word	0x00000006
        /*0e38*/ 	.word	0x00000000
        /*0e3c*/ 	.short	0x010a
        /*0e3e*/ 	.byte	0x3f
	.zero		1


	//   ....[33]....
        /*0e40*/ 	.word	0x0000a2f0
        /*0e44*/ 	.word	0x00000003
        /*0e48*/ 	.word	0x00000000
        /*0e4c*/ 	.short	0x010a
        /*0e4e*/ 	.byte	0x3f
	.zero		1


	//   ....[34]....
        /*0e50*/ 	.word	0x0000a3c0
        /*0e54*/ 	.word	0x00000006
        /*0e58*/ 	.word	0x00000000
        /*0e5c*/ 	.short	0x010a
        /*0e5e*/ 	.byte	0x3f
	.zero		1


	//   ....[35]....
        /*0e60*/ 	.word	0x0000b130
        /*0e64*/ 	.word	0x00000003
        /*0e68*/ 	.word	0x00000000
        /*0e6c*/ 	.short	0x0101
        /*0e6e*/ 	.byte	0x3f
	.zero		1


	//   ....[36]....
        /*0e70*/ 	.word	0x000134f0
        /*0e74*/ 	.word	0x00000000
        /*0e78*/ 	.word	0x00000000
        /*0e7c*/ 	.short	0x0101
        /*0e7e*/ 	.byte	0x3f
	.zero		1


	//   ....[37]....
        /*0e80*/ 	.word	0x000136e0
        /*0e84*/ 	.word	0x00000002
        /*0e88*/ 	.word	0x00000000
        /*0e8c*/ 	.short	0x010a
        /*0e8e*/ 	.byte	0x3f
	.zero		1


	//   ....[38]....
        /*0e90*/ 	.word	0x00013780
        /*0e94*/ 	.word	0x00000006
        /*0e98*/ 	.word	0x00000000
        /*0e9c*/ 	.short	0x010a
        /*0e9e*/ 	.byte	0x3f
	.zero		1


	//   ....[39]....
        /*0ea0*/ 	.word	0x00013b90
        /*0ea4*/ 	.word	0x00000002
        /*0ea8*/ 	.word	0x00000000
        /*0eac*/ 	.short	0x010a
        /*0eae*/ 	.byte	0x3f
	.zero		1


	//   ....[40]....
        /*0eb0*/ 	.word	0x00013c60
        /*0eb4*/ 	.word	0x00000004
        /*0eb8*/ 	.word	0x00000000
        /*0ebc*/ 	.short	0x010a
        /*0ebe*/ 	.byte	0x3f
	.zero		1


	//   ....[41]....
        /*0ec0*/ 	.word	0x000149d0
        /*0ec4*/ 	.word	0x0000000b
        /*0ec8*/ 	.word	0x00000000
        /*0ecc*/ 	.short	0x0101
        /*0ece*/ 	.byte	0x3f
	.zero		1


	//   ....[42]....
        /*0ed0*/ 	.word	0x0001e0f0
        /*0ed4*/ 	.word	0x00000003
        /*0ed8*/ 	.word	0x00000000
        /*0edc*/ 	.short	0x0101
        /*0ede*/ 	.byte	0x3f
	.zero		1


	//   ....[43]....
        /*0ee0*/ 	.word	0x00021270
        /*0ee4*/ 	.word	0x00000000
        /*0ee8*/ 	.word	0x00000000
        /*0eec*/ 	.short	0x0101
        /*0eee*/ 	.byte	0x3f
	.zero		1


	//   ....[44]....
        /*0ef0*/ 	.word	0x00021cc0
        /*0ef4*/ 	.word	0x00000004
        /*0ef8*/ 	.word	0x00000000
        /*0efc*/ 	.short	0x0101
        /*0efe*/ 	.byte	0x3f
	.zero		1


	//   ....[45]....
        /*0f00*/ 	.word	0x00026660
        /*0f04*/ 	.word	0x00000011
        /*0f08*/ 	.word	0x00032440
        /*0f0c*/ 	.short	0x010a
        /*0f0e*/ 	.byte	0x3f
	.zero		1


	//   ....[46]....
        /*0f10*/ 	.word	0x00026ca0
        /*0f14*/ 	.word	0x00000011
        /*0f18*/ 	.word	0x00032430
        /*0f1c*/ 	.short	0x0107
        /*0f1e*/ 	.byte	0x3f
	.zero		1


	//   ....[47]....
        /*0f20*/ 	.word	0x00026d70
        /*0f24*/ 	.word	0x00000011
        /*0f28*/ 	.word	0x00032430
        /*0f2c*/ 	.short	0x0101
        /*0f2e*/ 	.byte	0x3f
	.zero		1


	//   ....[48]....
        /*0f30*/ 	.word	0x000278a0
        /*0f34*/ 	.word	0x00000016
        /*0f38*/ 	.word	0x00032400
        /*0f3c*/ 	.short	0x0107
        /*0f3e*/ 	.byte	0x3f
	.zero		1


	//   ....[49]....
        /*0f40*/ 	.word	0x00027930
        /*0f44*/ 	.word	0x00000016
        /*0f48*/ 	.word	0x00032400
        /*0f4c*/ 	.short	0x0101
        /*0f4e*/ 	.byte	0x3f
	.zero		1


	//   ....[50]....
        /*0f50*/ 	.word	0x00028440
        /*0f54*/ 	.word	0x00000016
        /*0f58*/ 	.word	0x00032410
        /*0f5c*/ 	.short	0x0107
        /*0f5e*/ 	.byte	0x3f
	.zero		1


	//   ....[51]....
        /*0f60*/ 	.word	0x00028540
        /*0f64*/ 	.word	0x00000016
        /*0f68*/ 	.word	0x00032410
        /*0f6c*/ 	.short	0x0101
        /*0f6e*/ 	.byte	0x3f
	.zero		1


	//   ....[52]....
        /*0f70*/ 	.word	0x00028560
        /*0f74*/ 	.word	0x00000016
        /*0f78*/ 	.word	0x00032420
        /*0f7c*/ 	.short	0x010a
        /*0f7e*/ 	.byte	0x3f
	.zero		1


	//   ....[53]....
        /*0f80*/ 	.word	0x000285e0
        /*0f84*/ 	.word	0x00000011
        /*0f88*/ 	.word	0x00032460
        /*0f8c*/ 	.short	0x010a
        /*0f8e*/ 	.byte	0x3f
	.zero		1


	//   ....[54]....
        /*0f90*/ 	.word	0x00028d50
        /*0f94*/ 	.word	0x00000011
        /*0f98*/ 	.word	0x00032450
        /*0f9c*/ 	.short	0x0107
        /*0f9e*/ 	.byte	0x3f
	.zero		1


	//   ....[55]....
        /*0fa0*/ 	.word	0x00028e10
        /*0fa4*/ 	.word	0x00000011
        /*0fa8*/ 	.word	0x00032450
        /*0fac*/ 	.short	0x0101
        /*0fae*/ 	.byte	0x3f
	.zero		1


	//   ....[56]....
        /*0fb0*/ 	.word	0x00029140
        /*0fb4*/ 	.word	0x0000000a
        /*0fb8*/ 	.word	0x00032440
        /*0fbc*/ 	.short	0x010a
        /*0fbe*/ 	.byte	0x3f
	.zero		1


	//   ....[57]....
        /*0fc0*/ 	.word	0x000294f0
        /*0fc4*/ 	.word	0x0000000a
        /*0fc8*/ 	.word	0x00032430
        /*0fcc*/ 	.short	0x0107
        /*0fce*/ 	.byte	0x3f
	.zero		1


	//   ....[58]....
        /*0fd0*/ 	.word	0x000295a0
        /*0fd4*/ 	.word	0x0000000a
        /*0fd8*/ 	.word	0x00032430
        /*0fdc*/ 	.short	0x0101
        /*0fde*/ 	.byte	0x3f
	.zero		1


	//   ....[59]....
        /*0fe0*/ 	.word	0x000295d0
        /*0fe4*/ 	.word	0x0000000a
        /*0fe8*/ 	.word	0x00032460
        /*0fec*/ 	.short	0x010a
        /*0fee*/ 	.byte	0x3f
	.zero		1


	//   ....[60]....
        /*0ff0*/ 	.word	0x00029ad0
        /*0ff4*/ 	.word	0x0000000a
        /*0ff8*/ 	.word	0x00032450
        /*0ffc*/ 	.short	0x0107
        /*0ffe*/ 	.byte	0x3f
	.zero		1


	//   ....[61]....
        /*1000*/ 	.word	0x00029b80
        /*1004*/ 	.word	0x0000000a
        /*1008*/ 	.word	0x00032450
        /*100c*/ 	.short	0x0101
        /*100e*/ 	.byte	0x3f
	.zero		1


	//   ....[62]....
        /*1010*/ 	.word	0x0002ae10
        /*1014*/ 	.word	0x00000005
        /*1018*/ 	.word	0x00032420
        /*101c*/ 	.short	0x010a
        /*101e*/ 	.byte	0x3f
	.zero		1


	//   ....[63]....
        /*1020*/ 	.word	0x0002afb0
        /*1024*/ 	.word	0x00000003
        /*1028*/ 	.word	0x00032440
        /*102c*/ 	.short	0x010a
        /*102e*/ 	.byte	0x3f
	.zero		1


	//   ....[64]....
        /*1030*/ 	.word	0x0002b050
        /*1034*/ 	.word	0x00000005
        /*1038*/ 	.word	0x00032440
        /*103c*/ 	.short	0x010a
        /*103e*/ 	.byte	0x3f
	.zero		1


	//   ....[65]....
        /*1040*/ 	.word	0x0002b090
        /*1044*/ 	.word	0x00000003
        /*1048*/ 	.word	0x00032460
        /*104c*/ 	.short	0x010a
        /*104e*/ 	.byte	0x3f
	.zero		1


	//   ....[66]....
        /*1050*/ 	.word	0x0002b0d0
        /*1054*/ 	.word	0x00000005
        /*1058*/ 	.word	0x00032460
        /*105c*/ 	.short	0x010a
        /*105e*/ 	.byte	0x3f
	.zero		1


	//   ....[67]....
        /*1060*/ 	.word	0x0002b130
        /*1064*/ 	.word	0x00000048
        /*1068*/ 	.word	0x00032400
        /*106c*/ 	.short	0x010a
        /*106e*/ 	.byte	0x3f
	.zero		1


	//   ....[68]....
        /*1070*/ 	.word	0x0002b180
        /*1074*/ 	.word	0x0000000c
        /*1078*/ 	.word	0x00000000
        /*107c*/ 	.short	0x010a
        /*107e*/ 	.byte	0x3f
	.zero		1


	//   ....[69]....
        /*1080*/ 	.word	0x0002b1d0
        /*1084*/ 	.word	0x00000048
        /*1088*/ 	.word	0x00032410
        /*108c*/ 	.short	0x010a
        /*108e*/ 	.byte	0x3f
	.zero		1


	//   ....[70]....
        /*1090*/ 	.word	0x0002b220
        /*1094*/ 	.word	0x00000008
        /*1098*/ 	.word	0x00000000
        /*109c*/ 	.short	0x010a
        /*109e*/ 	.byte	0x3f
	.zero		1


	//   ....[71]....
        /*10a0*/ 	.word	0x0002b270
        /*10a4*/ 	.word	0x00000006
        /*10a8*/ 	.word	0x00000000
        /*10ac*/ 	.short	0x010a
        /*10ae*/ 	.byte	0x3f
	.zero		1


	//   ....[72]....
        /*10b0*/ 	.word	0x0002b2c0
        /*10b4*/ 	.word	0x00000006
        /*10b8*/ 	.word	0x00000000
        /*10bc*/ 	.short	0x010a
        /*10be*/ 	.byte	0x3f
	.zero		1


	//   ....[73]....
        /*10c0*/ 	.word	0x0002b310
        /*10c4*/ 	.word	0x00000006
        /*10c8*/ 	.word	0x00000000
        /*10cc*/ 	.short	0x010a
        /*10ce*/ 	.byte	0x3f
	.zero		1


	//   ....[74]....
        /*10d0*/ 	.word	0x0002b360
        /*10d4*/ 	.word	0x00000004
        /*10d8*/ 	.word	0x00000000
        /*10dc*/ 	.short	0x010a
        /*10de*/ 	.byte	0x3f
	.zero		1


	//   ....[75]....
        /*10e0*/ 	.word	0x0002b470
        /*10e4*/ 	.word	0x00000011
        /*10e8*/ 	.word	0x00032440
        /*10ec*/ 	.short	0x010a
        /*10ee*/ 	.byte	0x3f
	.zero		1


	//   ....[76]....
        /*10f0*/ 	.word	0x0002d280
        /*10f4*/ 	.word	0x00000016
        /*10f8*/ 	.word	0x00032420
        /*10fc*/ 	.short	0x010a
        /*10fe*/ 	.byte	0x3f
	.zero		1


	//   ....[77]....
        /*1100*/ 	.word	0x0002d2d0
        /*1104*/ 	.word	0x00000011
        /*1108*/ 	.word	0x00032460
        /*110c*/ 	.short	0x010a
        /*110e*/ 	.byte	0x3f
	.zero		1


	//   ....[78]....
        /*1110*/ 	.word	0x0002dc20
        /*1114*/ 	.word	0x0000000a
        /*1118*/ 	.word	0x00032440
        /*111c*/ 	.short	0x010a
        /*111e*/ 	.byte	0x3f
	.zero		1


	//   ....[79]....
        /*1120*/ 	.word	0x0002e2f0
        /*1124*/ 	.word	0x0000000a
        /*1128*/ 	.word	0x00032460
        /*112c*/ 	.short	0x010a
        /*112e*/ 	.byte	0x3f
	.zero		1


	//   ....[80]....
        /*1130*/ 	.word	0x0002f450
        /*1134*/ 	.word	0x00000005
        /*1138*/ 	.word	0x00032420
        /*113c*/ 	.short	0x010a
        /*113e*/ 	.byte	0x3f
	.zero		1


	//   ....[81]....
        /*1140*/ 	.word	0x0002f5f0
        /*1144*/ 	.word	0x00000003
        /*1148*/ 	.word	0x00032440
        /*114c*/ 	.short	0x010a
        /*114e*/ 	.byte	0x3f
	.zero		1


	//   ....[82]....
        /*1150*/ 	.word	0x0002f640
        /*1154*/ 	.word	0x00000005
        /*1158*/ 	.word	0x00032440
        /*115c*/ 	.short	0x010a
        /*115e*/ 	.byte	0x3f
	.zero		1


	//   ....[83]....
        /*1160*/ 	.word	0x0002f690
        /*1164*/ 	.word	0x00000003
        /*1168*/ 	.word	0x00032460
        /*116c*/ 	.short	0x010a
        /*116e*/ 	.byte	0x3f
	.zero		1


	//   ....[84]....
        /*1170*/ 	.word	0x0002fa50
        /*1174*/ 	.word	0x00000014
        /*1178*/ 	.word	0x00000000
        /*117c*/ 	.short	0x010a
        /*117e*/ 	.byte	0x3f
	.zero		1


	//   ....[85]....
        /*1180*/ 	.word	0x0002fb90
        /*1184*/ 	.word	0x00000006
        /*1188*/ 	.word	0x00000000
        /*118c*/ 	.short	0x010a
        /*118e*/ 	.byte	0x3f
	.zero		1


	//   ....[86]....
        /*1190*/ 	.word	0x000301f0
        /*1194*/ 	.word	0x0000000d
        /*1198*/ 	.word	0x00000000
        /*119c*/ 	.short	0x010a
        /*119e*/ 	.byte	0x3f
	.zero		1


	//   ....[87]....
        /*11a0*/ 	.word	0x00030330
        /*11a4*/ 	.word	0x00000014
        /*11a8*/ 	.word	0x00000000
        /*11ac*/ 	.short	0x010a
        /*11ae*/ 	.byte	0x3f
	.zero		1


	//   ....[88]....
        /*11b0*/ 	.word	0x000315e0
        /*11b4*/ 	.word	0x00000007
        /*11b8*/ 	.word	0x00000000
        /*11bc*/ 	.short	0x0101
        /*11be*/ 	.byte	0x3f
	.zero		1


	//   ....[89]....
        /*11c0*/ 	.word	0x0004ad30
        /*11c4*/ 	.word	0x00000000
        /*11c8*/ 	.word	0x00000000
        /*11cc*/ 	.short	0x0101
        /*11ce*/ 	.byte	0x3f
	.zero		1


	//   ....[90]....
        /*11d0*/ 	.word	0x0004ad50
        /*11d4*/ 	.word	0x00000006
        /*11d8*/ 	.word	0x00000000
        /*11dc*/ 	.short	0x010a
        /*11de*/ 	.byte	0x3f
	.zero		1


	//   ....[91]....
        /*11e0*/ 	.word	0x0004ada0
        /*11e4*/ 	.word	0x00000014
        /*11e8*/ 	.word	0x00000000
        /*11ec*/ 	.short	0x010a
        /*11ee*/ 	.byte	0x3f
	.zero		1


	//----- nvinfo : EIATTR_NUM_MBARRIERS
	.align		4
.L_1402:
        /*11f0*/ 	.byte	0x03, 0x38
        /*11f2*/ 	.short	0x0017


	//----- nvinfo : EIATTR_EXIT_INSTR_OFFSETS
	.align		4
        /*11f4*/ 	.byte	0x04, 0x1c
        /*11f6*/ 	.short	(.L_1404 - .L_1403)


	//   ....[0]....
.L_1403:
        /*11f8*/ 	.word	0x00000b00


	//   ....[1]....
        /*11fc*/ 	.word	0x00024050


	//   ....[2]....
        /*1200*/ 	.word	0x0002b120


	//----- nvinfo : EIATTR_MAX_THREADS
	.align		4
.L_1404:
        /*1204*/ 	.byte	0x04, 0x05
        /*1206*/ 	.short	(.L_1406 - .L_1405)
.L_1405:
        /*1208*/ 	.word	0x00000180
        /*120c*/ 	.word	0x00000001
        /*1210*/ 	.word	0x00000001


	//----- nvinfo : EIATTR_CRS_STACK_SIZE
	.align		4
.L_1406:
        /*1214*/ 	.byte	0x04, 0x1e
        /*1216*/ 	.short	(.L_1408 - .L_1407)
.L_1407:
        /*1218*/ 	.word	0x00000000


	//----- nvinfo : EIATTR_CBANK_PARAM_SIZE
	.align		4
.L_1408:
        /*121c*/ 	.byte	0x03, 0x19
        /*121e*/ 	.short	0x0bf0


	//----- nvinfo : EIATTR_PARAM_CBANK
	.align		4
        /*1220*/ 	.byte	0x04, 0x0a
        /*1222*/ 	.short	(.L_1410 - .L_1409)
	.align		4
.L_1409:
        /*1224*/ 	.word	index@(.nv.constant0._ZN7cutlass13device_kernelIN5flash11enable_sm90INS1_16FlashAttnFwdSm90INS1_25CollectiveMainloopFwdSm90ILi2EN4cute5tupleIJNS5_1CILi1EEES8_S8_EEENS6_IJNS7_ILi128EEENS7_ILi96EEENS7_ILi64EEEEEELi256ENS_10bfloat16_tEfNS_4arch4Sm90ELb0ELb1ELb0ELb1ELb1ELb0ELb1ELb1ELb0ELb1ELb1ELb0EEENS1_21CollectiveEpilogueFwdINS6_IJSA_NS7_ILi256EEESB_EEES9_SE_SG_Li256ELb1ELb1ELb1ELb0EEENS1_36VarlenDynamicPersistentTileSchedulerILi128ELi96ELi256ELi128ELb1ELb1ELb1ELb1ELb0ELb1EEEEEEEEEvNT_6ParamsE)
        /*1228*/ 	.short	0x0210
        /*122a*/ 	.short	0x0bf0


	//----- nvinfo : EIATTR_SW_WAR
	.align		4
.L_1410:
        /*122c*/ 	.byte	0x04, 0x36
        /*122e*/ 	.short	(.L_1412 - .L_1411)
.L_1411:
        /*1230*/ 	.word	0x00000008
.L_1412:


//--------------------- .nv.info._ZN7cutlass13device_kernelIN5flash11enable_sm90INS1_16FlashAttnFwdSm90INS1_25CollectiveMainloopFwdSm90ILi2EN4cute5tupleIJNS5_1CILi1EEES8_S8_EEENS6_IJNS7_ILi128EEENS7_ILi96EEENS7_ILi64EEEEEELi256ENS_10bfloat16_tEfNS_4arch4Sm90ELb0ELb1ELb0ELb1ELb1ELb1ELb1ELb1ELb0ELb1ELb1ELb0EEENS1_21CollectiveEpilogueFwdINS6_IJSA_NS7_ILi256EEESB_EEES9_SE_SG_Li256ELb1ELb1ELb1ELb0EEENS1_36VarlenDynamicPersistentTileSchedulerILi128ELi96ELi256ELi128ELb1ELb1ELb1ELb1ELb0ELb1EEEEEEEEEvNT_6ParamsE --------------------------
	.section	.nv.info._ZN7cutlass13device_kernelIN5flash11enable_sm90INS1_16FlashAttnFwdSm90INS1_25CollectiveMainloopFwdSm90ILi2EN4cute5tupleIJNS5_1CILi1EEES8_S8_EEENS6_IJNS7_ILi128EEENS7_ILi96EEENS7_ILi64EEEEEELi256ENS_10bfloat16_tEfNS_4arch4Sm90ELb0ELb1ELb0ELb1ELb1ELb1ELb1ELb1ELb0ELb1ELb1ELb0EEENS1_21CollectiveEpilogueFwdINS6_IJSA_NS7_ILi256EEESB_EEES9_SE_SG_Li256ELb1ELb1ELb1ELb0EEENS1_36VarlenDynamicPersistentTileSchedulerILi128ELi96ELi256ELi128ELb1ELb1ELb1ELb1ELb0ELb1EEEEEEEEEvNT_6ParamsE,"",@"SHT_CUDA_INFO"
	.sectionflags	@""
	.align	4


	//----- nvinfo : EIATTR_CUDA_API_VERSION
	.align		4
        /*0000*/ 	.byte	0x04, 0x37
        /*0002*/ 	.short	(.L_1414 - .L_1413)
.L_1413:
        /*0004*/ 	.word	0x00000082


	//----- nvinfo : EIATTR_KPARAM_INFO
	.align		4
.L_1414:
        /*0008*/ 	.byte	0x04, 0x17
        /*000a*/ 	.short	(.L_1416 - .L_1415)
.L_1415:
        /*000c*/ 	.word	0x00000000
        /*0010*/ 	.short	0x0000
        /*0012*/ 	.short	0x0070
        /*0014*/ 	.byte	0x00, 0xf0, 0x01, 0x2e


	//----- nvinfo : EIATTR_SPARSE_MMA_MASK
	.align		4
.L_1416:
        /*0018*/ 	.byte	0x03, 0x50
        /*001a*/ 	.short	0x0000


	//----- nvinfo : EIATTR_MAXREG_COUNT
	.align		4
        /*001c*/ 	.byte	0x03, 0x1b
        /*001e*/ 	.short	0x00a8


	//----- nvinfo : EIATTR_NUM_BARRIERS
	.align		4
        /*0020*/ 	.byte	0x02, 0x4c
        /*0022*/ 	.byte	0x10
	.zero		1


	//----- nvinfo : EIATTR_EXTERNS
	.align		4
        /*0024*/ 	.byte	0x04, 0x0f
        /*0026*/ 	.short	(.L_1418 - .L_1417)


	//   ....[0]....
	.align		4
.L_1417:
        /*0028*/ 	.word	index@(__assertfail)


	//----- nvinfo : EIATTR_ANNOTATIONS
	.align		4
.L_1418:
        /*002c*/ 	.byte	0x04, 0x55
        /*002e*/ 	.short	(.L_1420 - .L_1419)


	//   ....[0]....
.L_1419:
        /* <DEDUP_REMOVED lines=114> */


	//----- nvinfo : EIATTR_MERCURY_ISA_VERSION
	.align		4
.L_1420:
        /*0740*/ 	.byte	0x03, 0x5f
        /*0742*/ 	.short	0x0101


	//----- nvinfo : EIATTR_UNUSED_LOAD_BYTE_OFFSET
	.align		4
        /*0744*/ 	.byte	0x04, 0x44
        /*0746*/ 	.short	(.L_1422 - .L_1421)


	//   ....[0]....
.L_1421:
        /*0748*/ 	.word	0x00000b70
        /*074c*/ 	.word	0x0000fff0


	//   ....[1]....
        /*0750*/ 	.word	0x0002c010
        /*0754*/ 	.word	0x0000fff0


	//----- nvinfo : EIATTR_INT_WARP_WIDE_INSTR_OFFSETS
	.align		4
.L_1422:
        /*0758*/ 	.byte	0x04, 0x31
        /*075a*/ 	.short	(.L_1424 - .L_1423)


	//   ....[0]....
.L_1423:
        /*075c*/ 	.word	0x00000180


	//   ....[1]....
        /*0760*/ 	.word	0x000001c0


	//   ....[2]....
        /*0764*/ 	.word	0x00000230


	//   ....[3]....
        /*0768*/ 	.word	0x00000240


	//   ....[4]....
        /*076c*/ 	.word	0x00034820


	//   ....[5]....
        /*0770*/ 	.word	0x000348b0


	//   ....[6]....
        /*0774*/ 	.word	0x00038780


	//   ....[7]....
        /*0778*/ 	.word	0x00038810


	//----- nvinfo : EIATTR_COOP_GROUP_MASK_REGIDS
	.align		4
.L_1424:
        /*077c*/ 	.byte	0x04, 0x29
        /*077e*/ 	.short	(.L_1426 - .L_1425)


	//   ....[0]....
.L_1425:
        /*0780*/ 	.word	0xffffffff


	//   ....[1]....
        /*0784*/ 	.word	0xffffffff


	//   ....[2]....
        /*0788*/ 	.word	0xffffffff


	//   ....[3]....
        /*078c*/ 	.word	0xffffffff


	//   ....[4]....
        /*0790*/ 	.word	0xffffffff


	//   ....[5]....
        /*0794*/ 	.word	0xffffffff


	//   ....[6]....
        /*0798*/ 	.word	0xffffffff


	//   ....[7]....
        /*079c*/ 	.word	0xffffffff


	//   ....[8]....
        /*07a0*/ 	.word	0xffffffff


	//   ....[9]....
        /*07a4*/ 	.word	0xffffffff


	//   ....[10]....
        /*07a8*/ 	.word	0xffffffff


	//   ....[11]....
        /*07ac*/ 	.word	0xffffffff


	//   ....[12]....
        /*07b0*/ 	.word	0xffffffff


	//   ....[13]....
        /*07b4*/ 	.word	0xffffffff


	//   ....[14]....
        /*07b8*/ 	.word	0xffffffff


	//   ....[15]....
        /*07bc*/ 	.word	0xffffffff


	//   ....[16]....
        /*07c0*/ 	.word	0xffffffff


	//   ....[17]....
        /*07c4*/ 	.word	0xffffffff


	//   ....[18]....
        /*07c8*/ 	.word	0xffffffff


	//   ....[19]....
        /*07cc*/ 	.word	0xffffffff


	//   ....[20]....
        /*07d0*/ 	.word	0xffffffff


	//   ....[21]....
        /*07d4*/ 	.word	0xffffffff


	//   ....[22]....
        /*07d8*/ 	.word	0xffffffff


	//   ....[23]....
        /*07dc*/ 	.word	0xffffffff


	//   ....[24]....
        /*07e0*/ 	.word	0xffffffff


	//   ....[25]....
        /*07e4*/ 	.word	0xffffffff


	//   ....[26]....
        /*07e8*/ 	.word	0xffffffff


	//   ....[27]....
        /*07ec*/ 	.word	0xffffffff


	//   ....[28]....
        /*07f0*/ 	.word	0xffffffff


	//   ....[29]....
        /*07f4*/ 	.word	0xffffffff


	//   ....[30]....
        /*07f8*/ 	.word	0xffffffff


	//   ....[31]....
        /*07fc*/ 	.word	0xffffffff


	//   ....[32]....
        /*0800*/ 	.word	0xffffffff


	//   ....[33]....
        /*0804*/ 	.word	0xffffffff


	//   ....[34]....
        /*0808*/ 	.word	0xffffffff


	//   ....[35]....
        /*080c*/ 	.word	0xffffffff


	//   ....[36]....
        /*0810*/ 	.word	0xffffffff


	//   ....[37]....
        /*0814*/ 	.word	0xffffffff


	//   ....[38]....
        /*0818*/ 	.word	0xffffffff


	//   ....[39]....
        /*081c*/ 	.word	0xffffffff


	//   ....[40]....
        /*0820*/ 	.word	0xffffffff


	//   ....[41]....
        /*0824*/ 	.word	0xffffffff


	//   ....[42]....
        /*0828*/ 	.word	0xffffffff


	//   ....[43]....
        /*082c*/ 	.word	0xffffffff


	//   ....[44]....
        /*0830*/ 	.word	0xffffffff


	//   ....[45]....
        /*0834*/ 	.word	0xffffffff


	//   ....[46]....
        /*0838*/ 	.word	0xffffffff


	//   ....[47]....
        /*083c*/ 	.word	0xffffffff


	//   ....[48]....
        /*0840*/ 	.word	0xffffffff


	//   ....[49]....
        /*0844*/ 	.word	0xffffffff


	//   ....[50]....
        /*0848*/ 	.word	0xffffffff


	//   ....[51]....
        /*084c*/ 	.word	0xffffffff


	//   ....[52]....
        /*0850*/ 	.word	0xffffffff


	//   ....[53]....
        /*0854*/ 	.word	0xffffffff


	//   ....[54]....
        /*0858*/ 	.word	0xffffffff


	//   ....[55]....
        /*085c*/ 	.word	0xffffffff


	//   ....[56]....
        /*0860*/ 	.word	0xffffffff


	//   ....[57]....
        /*0864*/ 	.word	0xffffffff


	//   ....[58]....
        /*0868*/ 	.word	0xffffffff


	//   ....[59]....
        /*086c*/ 	.word	0xffffffff


	//   ....[60]....
        /*0870*/ 	.word	0xffffffff


	//   ....[61]....
        /*0874*/ 	.word	0xffffffff


	//   ....[62]....
        /*0878*/ 	.word	0xffffffff


	//   ....[63]....
        /*087c*/ 	.word	0xffffffff


	//   ....[64]....
        /*0880*/ 	.word	0xffffffff


	//   ....[65]....
        /*0884*/ 	.word	0xffffffff


	//   ....[66]....
        /*0888*/ 	.word	0xffffffff


	//   ....[67]....
        /*088c*/ 	.word	0xffffffff


	//   ....[68]....
        /*0890*/ 	.word	0xffffffff


	//   ....[69]....
        /*0894*/ 	.word	0xffffffff


	//   ....[70]....
        /*0898*/ 	.word	0xffffffff


	//   ....[71]....
        /*089c*/ 	.word	0xffffffff


	//   ....[72]....
        /*08a0*/ 	.word	0xffffffff


	//   ....[73]....
        /*08a4*/ 	.word	0xffffffff


	//   ....[74]....
        /*08a8*/ 	.word	0xffffffff


	//   ....[75]....
        /*08ac*/ 	.word	0xffffffff


	//   ....[76]....
        /*08b0*/ 	.word	0xffffffff


	//   ....[77]....
        /*08b4*/ 	.word	0xffffffff


	//   ....[78]....
        /*08b8*/ 	.word	0xffffffff


	//   ....[79]....
        /*08bc*/ 	.word	0xffffffff


	//   ....[80]....
        /*08c0*/ 	.word	0xffffffff


	//   ....[81]....
        /*08c4*/ 	.word	0xffffffff


	//   ....[82]....
        /*08c8*/ 	.word	0xffffffff


	//   ....[83]....
        /*08cc*/ 	.word	0xffffffff


	//   ....[84]....
        /*08d0*/ 	.word	0xffffffff


	//   ....[85]....
        /*08d4*/ 	.word	0xffffffff


	//   ....[86]....
        /*08d8*/ 	.word	0xffffffff


	//   ....[87]....
        /*08dc*/ 	.word	0xffffffff


	//   ....[88]....
        /*08e0*/ 	.word	0xffffffff


	//   ....[89]....
        /*08e4*/ 	.word	0xffffffff


	//   ....[90]....
        /*08e8*/ 	.word	0xffffffff


	//   ....[91]....
        /*08ec*/ 	.word	0xffffffff


	//   ....[92]....
        /*08f0*/ 	.word	0xffffffff


	//   ....[93]....
        /*08f4*/ 	.word	0xffffffff


	//   ....[94]....
        /*08f8*/ 	.word	0xffffffff


	//   ....[95]....
        /*08fc*/ 	.word	0xffffffff


	//   ....[96]....
        /*0900*/ 	.word	0xffffffff


	//   ....[97]....
        /*0904*/ 	.word	0xffffffff


	//   ....[98]....
        /*0908*/ 	.word	0xffffffff


	//   ....[99]....
        /*090c*/ 	.word	0xffffffff


	//   ....[100]....
        /*0910*/ 	.word	0xffffffff


	//   ....[101]....
        /*0914*/ 	.word	0xffffffff


	//   ....[102]....
        /*0918*/ 	.word	0xffffffff


	//   ....[103]....
        /*091c*/ 	.word	0xffffffff


	//   ....[104]....
        /*0920*/ 	.word	0xffffffff


	//   ....[105]....
        /*0924*/ 	.word	0xffffffff


	//   ....[106]....
        /*0928*/ 	.word	0xffffffff


	//   ....[107]....
        /*092c*/ 	.word	0xffffffff


	//   ....[108]....
        /*0930*/ 	.word	0xffffffff


	//   ....[109]....
        /*0934*/ 	.word	0xffffffff


	//   ....[110]....
        /*0938*/ 	.word	0xffffffff


	//   ....[111]....
        /*093c*/ 	.word	0xffffffff


	//   ....[112]....
        /*0940*/ 	.word	0xffffffff


	//   ....[113]....
        /*0944*/ 	.word	0xffffffff


	//   ....[114]....
        /*0948*/ 	.word	0xffffffff


	//   ....[115]....
        /*094c*/ 	.word	0xffffffff


	//   ....[116]....
        /*0950*/ 	.word	0xffffffff


	//   ....[117]....
        /*0954*/ 	.word	0xffffffff


	//   ....[118]....
        /*0958*/ 	.word	0xffffffff


	//   ....[119]....
        /*095c*/ 	.word	0xffffffff


	//   ....[120]....
        /*0960*/ 	.word	0xffffffff


	//   ....[121]....
        /*0964*/ 	.word	0xffffffff


	//   ....[122]....
        /*0968*/ 	.word	0xffffffff


	//   ....[123]....
        /*096c*/ 	.word	0xffffffff


	//   ....[124]....
        /*0970*/ 	.word	0xffffffff


	//   ....[125]....
        /*0974*/ 	.word	0xffffffff


	//   ....[126]....
        /*0978*/ 	.word	0xffffffff


	//   ....[127]....
        /*097c*/ 	.word	0xffffffff


	//   ....[128]....
        /*0980*/ 	.word	0xffffffff


	//   ....[129]....
        /*0984*/ 	.word	0xffffffff


	//   ....[130]....
        /*0988*/ 	.word	0xffffffff


	//   ....[131]....
        /*098c*/ 	.word	0xffffffff


	//   ....[132]....
        /*0990*/ 	.word	0xffffffff


	//   ....[133]....
        /*0994*/ 	.word	0xffffffff


	//   ....[134]....
        /*0998*/ 	.word	0xffffffff


	//   ....[135]....
        /*099c*/ 	.word	0xffffffff


	//   ....[136]....
        /*09a0*/ 	.word	0xffffffff


	//   ....[137]....
        /*09a4*/ 	.word	0xffffffff


	//   ....[138]....
        /*09a8*/ 	.word	0xffffffff


	//   ....[139]....
        /*09ac*/ 	.word	0xffffffff


	//   ....[140]....
        /*09b0*/ 	.word	0xffffffff


	//   ....[141]....
        /*09b4*/ 	.word	0xffffffff


	//   ....[142]....
        /*09b8*/ 	.word	0xffffffff


	//   ....[143]....
        /*09bc*/ 	.word	0xffffffff


	//   ....[144]....
        /*09c0*/ 	.word	0xffffffff


	//   ....[145]....
        /*09c4*/ 	.word	0xffffffff


	//   ....[146]....
        /*09c8*/ 	.word	0xffffffff


	//   ....[147]....
        /*09cc*/ 	.word	0xffffffff


	//   ....[148]....
        /*09d0*/ 	.word	0xffffffff


	//   ....[149]....
        /*09d4*/ 	.word	0xffffffff


	//   ....[150]....
        /*09d8*/ 	.word	0xffffffff


	//   ....[151]....
        /*09dc*/ 	.word	0xffffffff


	//   ....[152]....
        /*09e0*/ 	.word	0xffffffff


	//   ....[153]....
        /*09e4*/ 	.word	0xffffffff


	//   ....[154]....
        /*09e8*/ 	.word	0xffffffff


	//   ....[155]....
        /*09ec*/ 	.word	0xffffffff


	//   ....[156]....
        /*09f0*/ 	.word	0xffffffff


	//   ....[157]....
        /*09f4*/ 	.word	0xffffffff


	//   ....[158]....
        /*09f8*/ 	.word	0xffffffff


	//   ....[159]....
        /*09fc*/ 	.word	0xffffffff


	//   ....[160]....
        /*0a00*/ 	.word	0xffffffff


	//   ....[161]....
        /*0a04*/ 	.word	0xffffffff


	//   ....[162]....
        /*0a08*/ 	.word	0xffffffff


	//   ....[163]....
        /*0a0c*/ 	.word	0xffffffff


	//   ....[164]....
        /*0a10*/ 	.word	0xffffffff


	//   ....[165]....
        /*0a14*/ 	.word	0xffffffff


	//   ....[166]....
        /*0a18*/ 	.word	0xffffffff


	//   ....[167]....
        /*0a1c*/ 	.word	0xffffffff


	//   ....[168]....
        /*0a20*/ 	.word	0xffffffff


	//   ....[169]....
        /*0a24*/ 	.word	0xffffffff


	//   ....[170]....
        /*0a28*/ 	.word	0xffffffff


	//   ....[171]....
        /*0a2c*/ 	.word	0xffffffff


	//   ....[172]....
        /*0a30*/ 	.word	0xffffffff


	//   ....[173]....
        /*0a34*/ 	.word	0xffffffff


	//   ....[174]....
        /*0a38*/ 	.word	0xffffffff


	//   ....[175]....
        /*0a3c*/ 	.word	0xffffffff


	//   ....[176]....
        /*0a40*/ 	.word	0xffffffff


	//   ....[177]....
        /*0a44*/ 	.word	0xffffffff


	//   ....[178]....
        /*0a48*/ 	.word	0xffffffff


	//   ....[179]....
        /*0a4c*/ 	.word	0xffffffff


	//   ....[180]....
        /*0a50*/ 	.word	0xffffffff


	//   ....[181]....
        /*0a54*/ 	.word	0xffffffff


	//   ....[182]....
        /*0a58*/ 	.word	0xffffffff


	//   ....[183]....
        /*0a5c*/ 	.word	0xffffffff


	//   ....[184]....
        /*0a60*/ 	.word	0xffffffff


	//   ....[185]....
        /*0a64*/ 	.word	0xffffffff


	//   ....[186]....
        /*0a68*/ 	.word	0xffffffff


	//   ....[187]....
        /*0a6c*/ 	.word	0xffffffff


	//   ....[188]....
        /*0a70*/ 	.word	0xffffffff


	//   ....[189]....
        /*0a74*/ 	.word	0xffffffff


	//   ....[190]....
        /*0a78*/ 	.word	0xffffffff


	//   ....[191]....
        /*0a7c*/ 	.word	0xffffffff


	//   ....[192]....
        /*0a80*/ 	.word	0xffffffff


	//   ....[193]....
        /*0a84*/ 	.word	0xffffffff


	//   ....[194]....
        /*0a88*/ 	.word	0xffffffff


	//   ....[195]....
        /*0a8c*/ 	.word	0xffffffff


	//   ....[196]....
        /*0a90*/ 	.word	0xffffffff


	//   ....[197]....
        /*0a94*/ 	.word	0xffffffff


	//   ....[198]....
        /*0a98*/ 	.word	0xffffffff


	//   ....[199]....
        /*0a9c*/ 	.word	0xffffffff


	//   ....[200]....
        /*0aa0*/ 	.word	0xffffffff


	//   ....[201]....
        /*0aa4*/ 	.word	0x0500000f


	//   ....[202]....
        /*0aa8*/ 	.word	0x0500000f


	//   ....[203]....
        /*0aac*/ 	.word	0x0500000f


	//   ....[204]....
        /*0ab0*/ 	.word	0x0500000f


	//   ....[205]....
        /*0ab4*/ 	.word	0x0500000f


	//   ....[206]....
        /*0ab8*/ 	.word	0x0500000f


	//   ....[207]....
        /*0abc*/ 	.word	0x0500000f


	//   ....[208]....
        /*0ac0*/ 	.word	0x0500000f


	//   ....[209]....
        /*0ac4*/ 	.word	0x0500000f


	//   ....[210]....
        /*0ac8*/ 	.word	0x0500000f


	//   ....[211]....
        /*0acc*/ 	.word	0x0500000f


	//   ....[212]....
        /*0ad0*/ 	.word	0x0500000f


	//   ....[213]....
        /*0ad4*/ 	.word	0x0500000f


	//   ....[214]....
        /*0ad8*/ 	.word	0x0500000f


	//   ....[215]....
        /*0adc*/ 	.word	0x0500000f


	//   ....[216]....
        /*0ae0*/ 	.word	0x0500000f


	//   ....[217]....
        /*0ae4*/ 	.word	0x0500000f


	//   ....[218]....
        /*0ae8*/ 	.word	0x0500000f


	//   ....[219]....
        /*0aec*/ 	.word	0x0500000f


	//   ....[220]....
        /*0af0*/ 	.word	0x0500000f


	//   ....[221]....
        /*0af4*/ 	.word	0x0500000f


	//   ....[222]....
        /*0af8*/ 	.word	0x0500000f


	//   ....[223]....
        /*0afc*/ 	.word	0x0500000f


	//   ....[224]....
        /*0b00*/ 	.word	0x0500000f


	//   ....[225]....
        /*0b04*/ 	.word	0x0500000f


	//   ....[226]....
        /*0b08*/ 	.word	0x0500000f


	//   ....[227]....
        /*0b0c*/ 	.word	0x0500000f


	//   ....[228]....
        /*0b10*/ 	.word	0x0500000f


	//   ....[229]....
        /*0b14*/ 	.word	0x0500000f


	//   ....[230]....
        /*0b18*/ 	.word	0x0500000f


	//   ....[231]....
        /*0b1c*/ 	.word	0x0500000f


	//   ....[232]....
        /*0b20*/ 	.word	0x0500000f


	//   ....[233]....
        /*0b24*/ 	.word	0x0500000f


	//   ....[234]....
        /*0b28*/ 	.word	0x0500000f


	//   ....[235]....
        /*0b2c*/ 	.word	0x0500000f


	//   ....[236]....
        /*0b30*/ 	.word	0x0500000f


	//   ....[237]....
        /*0b34*/ 	.word	0x0500000f


	//   ....[238]....
        /*0b38*/ 	.word	0x0500000f


	//   ....[239]....
        /*0b3c*/ 	.word	0x0500000f


	//   ....[240]....
        /*0b40*/ 	.word	0x0500000f


	//   ....[241]....
        /*0b44*/ 	.word	0x0500000f


	//   ....[242]....
        /*0b48*/ 	.word	0x0500000f


	//   ....[243]....
        /*0b4c*/ 	.word	0x0500000f


	//   ....[244]....
        /*0b50*/ 	.word	0x0500000f


	//   ....[245]....
        /*0b54*/ 	.word	0x0500000f


	//   ....[246]....
        /*0b58*/ 	.word	0x0500000f


	//   ....[247]....
        /*0b5c*/ 	.word	0x0500000f


	//   ....[248]....
        /*0b60*/ 	.word	0x0500000f


	//   ....[249]....
        /*0b64*/ 	.word	0x0500000f


	//   ....[250]....
        /*0b68*/ 	.word	0x0500000f


	//   ....[251]....
        /*0b6c*/ 	.word	0x0500000f


	//   ....[252]....
        /*0b70*/ 	.word	0x0500000f


	//   ....[253]....
        /*0b74*/ 	.word	0x0500000f


	//   ....[254]....
        /*0b78*/ 	.word	0x0500000f


	//   ....[255]....
        /*0b7c*/ 	.word	0x0500000f


	//   ....[0]....
        /*0b80*/ 	.word	0x0500000f


	//   ....[1]....
        /*0b84*/ 	.word	0x0500000f


	//   ....[2]....
        /*0b88*/ 	.word	0x0500000f


	//   ....[3]....
        /*0b8c*/ 	.word	0x0500000f


	//   ....[4]....
        /*0b90*/ 	.word	0x0500000f


	//   ....[5]....
        /*0b94*/ 	.word	0x0500000f


	//   ....[6]....
        /*0b98*/ 	.word	0x0500000f


	//   ....[7]....
        /*0b9c*/ 	.word	0x0500000f


	//   ....[8]....
        /*0ba0*/ 	.word	0x0500000f


	//   ....[9]....
        /*0ba4*/ 	.word	0x0500000f


	//   ....[10]....
        /*0ba8*/ 	.word	0x0500000f


	//   ....[11]....
        /*0bac*/ 	.word	0x0500000f


	//   ....[12]....
        /*0bb0*/ 	.word	0x0500000f


	//   ....[13]....
        /*0bb4*/ 	.word	0x0500000f


	//   ....[14]....
        /*0bb8*/ 	.word	0x0500000f


	//   ....[15]....
        /*0bbc*/ 	.word	0x0500000f


	//   ....[16]....
        /*0bc0*/ 	.word	0x0500000f


	//   ....[17]....
        /*0bc4*/ 	.word	0x0500000f


	//   ....[18]....
        /*0bc8*/ 	.word	0x0500000f


	//   ....[19]....
        /*0bcc*/ 	.word	0x0500000f


	//   ....[20]....
        /*0bd0*/ 	.word	0x0500000f


	//   ....[21]....
        /*0bd4*/ 	.word	0x0500000f


	//   ....[22]....
        /*0bd8*/ 	.word	0x0500000f


	//   ....[23]....
        /*0bdc*/ 	.word	0x0500000f


	//   ....[24]....
        /*0be0*/ 	.word	0x0500000f


	//   ....[25]....
        /*0be4*/ 	.word	0x0500000f


	//   ....[26]....
        /*0be8*/ 	.word	0x0500000f


	//   ....[27]....
        /*0bec*/ 	.word	0x0500000f


	//   ....[28]....
        /*0bf0*/ 	.word	0x0500000f


	//   ....[29]....
        /*0bf4*/ 	.word	0x0500000f


	//   ....[30]....
        /*0bf8*/ 	.word	0x0500000f


	//   ....[31]....
        /*0bfc*/ 	.word	0x0500000f


	//   ....[32]....
        /*0c00*/ 	.word	0x0500000f


	//   ....[33]....
        /*0c04*/ 	.word	0x0500000f


	//   ....[34]....
        /*0c08*/ 	.word	0x0500000f


	//   ....[35]....
        /*0c0c*/ 	.word	0x0500000f


	//   ....[36]....
        /*0c10*/ 	.word	0x0500000f


	//   ....[37]....
        /*0c14*/ 	.word	0x0500000f


	//   ....[38]....
        /*0c18*/ 	.word	0x0500000f


	//   ....[39]....
        /*0c1c*/ 	.word	0x0500000f


	//   ....[40]....
        /*0c20*/ 	.word	0x0500000f


	//   ....[41]....
        /*0c24*/ 	.word	0x0500000f


	//   ....[42]....
        /*0c28*/ 	.word	0x0500000f


	//   ....[43]....
        /*0c2c*/ 	.word	0x0500000f


	//   ....[44]....
        /*0c30*/ 	.word	0x0500000f


	//   ....[45]....
        /*0c34*/ 	.word	0x0500000f


	//   ....[46]....
        /*0c38*/ 	.word	0x0500000f


	//   ....[47]....
        /*0c3c*/ 	.word	0x0500000f


	//   ....[48]....
        /*0c40*/ 	.word	0x0500000f


	//   ....[49]....
        /*0c44*/ 	.word	0x0500000f


	//   ....[50]....
        /*0c48*/ 	.word	0x0500000f


	//   ....[51]....
        /*0c4c*/ 	.word	0x0500000f


	//   ....[52]....
        /*0c50*/ 	.word	0x0500000f


	//   ....[53]....
        /*0c54*/ 	.word	0x0500000f


	//   ....[54]....
        /*0c58*/ 	.word	0x0500000f


	//   ....[55]....
        /*0c5c*/ 	.word	0x0500000f


	//   ....[56]....
        /*0c60*/ 	.word	0x0500000f


	//   ....[57]....
        /*0c64*/ 	.word	0x0500000f


	//   ....[58]....
        /*0c68*/ 	.word	0x0500000f


	//   ....[59]....
        /*0c6c*/ 	.word	0x0500000f


	//   ....[60]....
        /*0c70*/ 	.word	0x0500000f


	//   ....[61]....
        /*0c74*/ 	.word	0x0500000f


	//   ....[62]....
        /*0c78*/ 	.word	0x0500000f


	//   ....[63]....
        /*0c7c*/ 	.word	0x0500000f


	//   ....[64]....
        /*0c80*/ 	.word	0x0500000f


	//   ....[65]....
        /*0c84*/ 	.word	0x0500000f


	//   ....[66]....
        /*0c88*/ 	.word	0x0500000f


	//   ....[67]....
        /*0c8c*/ 	.word	0x0500000f


	//   ....[68]....
        /*0c90*/ 	.word	0x0500000f


	//   ....[69]....
        /*0c94*/ 	.word	0x0500000f


	//   ....[70]....
        /*0c98*/ 	.word	0x0500000f


	//   ....[71]....
        /*0c9c*/ 	.word	0x0500000f


	//   ....[72]....
        /*0ca0*/ 	.word	0x0500000f


	//   ....[73]....
        /*0ca4*/ 	.word	0x0500000f


	//   ....[74]....
        /*0ca8*/ 	.word	0x0500000f


	//   ....[75]....
        /*0cac*/ 	.word	0x0500000f


	//   ....[76]....
        /*0cb0*/ 	.word	0x0500000f


	//   ....[77]....
        /*0cb4*/ 	.word	0x0500000f


	//   ....[78]....
        /*0cb8*/ 	.word	0x0500000f


	//   ....[79]....
        /*0cbc*/ 	.word	0x0500000f


	//   ....[80]....
        /*0cc0*/ 	.word	0x0500000f


	//   ....[81]....
        /*0cc4*/ 	.word	0x0500000f


	//   ....[82]....
        /*0cc8*/ 	.word	0x0500000f


	//   ....[83]....
        /*0ccc*/ 	.word	0x0500000f


	//   ....[84]....
        /*0cd0*/ 	.word	0x0500000f


	//   ....[85]....
        /*0cd4*/ 	.word	0x0500000f


	//   ....[86]....
        /*0cd8*/ 	.word	0x0500000f


	//   ....[87]....
        /*0cdc*/ 	.word	0x0500000f


	//   ....[88]....
        /*0ce0*/ 	.word	0x0500000f


	//   ....[89]....
        /*0ce4*/ 	.word	0x0500000f


	//   ....[90]....
        /*0ce8*/ 	.word	0x0500000f


	//   ....[91]....
        /*0cec*/ 	.word	0x0500000f


	//   ....[92]....
        /*0cf0*/ 	.word	0x0500000f


	//   ....[93]....
        /*0cf4*/ 	.word	0x0500000f


	//   ....[94]....
        /*0cf8*/ 	.word	0x0500000f


	//   ....[95]....
        /*0cfc*/ 	.word	0xffffffff


	//   ....[96]....
        /*0d00*/ 	.word	0xffffffff


	//   ....[97]....
        /*0d04*/ 	.word	0xffffffff


	//   ....[98]....
        /*0d08*/ 	.word	0xffffffff


	//   ....[99]....
        /*0d0c*/ 	.word	0xffffffff


	//   ....[100]....
        /*0d10*/ 	.word	0xffffffff


	//----- nvinfo : EIATTR_COOP_GROUP_INSTR_OFFSETS
	.align		4
.L_1426:
        /*0d14*/ 	.byte	0x04, 0x28
        /*0d16*/ 	.short	(.L_1428 - .L_1427)


	//   ....[0]....
.L_1427:
        /*0d18*/ 	.word	0x000000c0


	//   ....[1]....
        /*0d1c*/ 	.word	0x00000190


	//   ....[2]....
        /*0d20*/ 	.word	0x000001e0


	//   ....[3]....
        /*0d24*/ 	.word	0x00000430


	//   ....[4]....
        /*0d28*/ 	.word	0x00000590


	//   ....[5]....
        /*0d2c*/ 	.word	0x000006b0


	//   ....[6]....
        /*0d30*/ 	.word	0x00000810


	//   ....[7]....
        /*0d34*/ 	.word	0x00003960


	//   ....[8]....
        /*0d38*/ 	.word	0x00003970


	//   ....[9]....
        /*0d3c*/ 	.word	0x000040f0


	//   ....[10]....
        /*0d40*/ 	.word	0x00004100


	//   ....[11]....
        /*0d44*/ 	.word	0x00004eb0


	//   ....[12]....
        /*0d48*/ 	.word	0x00004ec0


	//   ....[13]....
        /*0d4c*/ 	.word	0x000056a0


	//   ....[14]....
        /*0d50*/ 	.word	0x000056b0


	//   ....[15]....
        /*0d54*/ 	.word	0x00006090


	//   ....[16]....
        /*0d58*/ 	.word	0x000060a0


	//   ....[17]....
        /*0d5c*/ 	.word	0x000061b0


	//   ....[18]....
        /*0d60*/ 	.word	0x000061c0


	//   ....[19]....
        /*0d64*/ 	.word	0x00006560


	//   ....[20]....
        /*0d68*/ 	.word	0x00006580


	//   ....[21]....
        /*0d6c*/ 	.word	0x00006860


	//   ....[22]....
        /*0d70*/ 	.word	0x00006880


	//   ....[23]....
        /*0d74*/ 	.word	0x000078f0


	//   ....[24]....
        /*0d78*/ 	.word	0x000085e0


	//   ....[25]....
        /*0d7c*/ 	.word	0x000085f0


	//   ....[26]....
        /*0d80*/ 	.word	0x00008600


	//   ....[27]....
        /*0d84*/ 	.word	0x00008610


	//   ....[28]....
        /*0d88*/ 	.word	0x00008940


	//   ....[29]....
        /*0d8c*/ 	.word	0x00008950


	//   ....[30]....
        /*0d90*/ 	.word	0x00008960


	//   ....[31]....
        /*0d94*/ 	.word	0x00008970


	//   ....[32]....
        /*0d98*/ 	.word	0x00009cb0


	//   ....[33]....
        /*0d9c*/ 	.word	0x00009cd0


	//   ....[34]....
        /*0da0*/ 	.word	0x00009ce0


	//   ....[35]....
        /*0da4*/ 	.word	0x00009cf0


	//   ....[36]....
        /*0da8*/ 	.word	0x00009dd0


	//   ....[37]....
        /*0dac*/ 	.word	0x00009df0


	//   ....[38]....
        /*0db0*/ 	.word	0x00009e00


	//   ....[39]....
        /*0db4*/ 	.word	0x00009e10


	//   ....[40]....
        /*0db8*/ 	.word	0x0000ce60


	//   ....[41]....
        /*0dbc*/ 	.word	0x0000d070


	//   ....[42]....
        /*0dc0*/ 	.word	0x0000e080


	//   ....[43]....
        /*0dc4*/ 	.word	0x0000e210


	//   ....[44]....
        /*0dc8*/ 	.word	0x0000e250


	//   ....[45]....
        /*0dcc*/ 	.word	0x0000e270


	//   ....[46]....
        /*0dd0*/ 	.word	0x00017d80


	//   ....[47]....
        /*0dd4*/ 	.word	0x00017e10


	//   ....[48]....
        /*0dd8*/ 	.word	0x00017ef0


	//   ....[49]....
        /*0ddc*/ 	.word	0x00017f30


	//   ....[50]....
        /*0de0*/ 	.word	0x00021750


	//   ....[51]....
        /*0de4*/ 	.word	0x00021960


	//   ....[52]....
        /*0de8*/ 	.word	0x000228d0


	//   ....[53]....
        /*0dec*/ 	.word	0x000229b0


	//   ....[54]....
        /*0df0*/ 	.word	0x00022b40


	//   ....[55]....
        /*0df4*/ 	.word	0x00022b60


	//   ....[56]....
        /*0df8*/ 	.word	0x0002afb0


	//   ....[57]....
        /*0dfc*/ 	.word	0x0002afe0


	//   ....[58]....
        /*0e00*/ 	.word	0x0002b020


	//   ....[59]....
        /*0e04*/ 	.word	0x0002b050


	//   ....[60]....
        /*0e08*/ 	.word	0x0002d2a0


	//   ....[61]....
        /*0e0c*/ 	.word	0x0002d2d0


	//   ....[62]....
        /*0e10*/ 	.word	0x0002d300


	//   ....[63]....
        /*0e14*/ 	.word	0x0002d310


	//   ....[64]....
        /*0e18*/ 	.word	0x0002dc80


	//   ....[65]....
        /*0e1c*/ 	.word	0x0002dc90


	//   ....[66]....
        /*0e20*/ 	.word	0x0002de20


	//   ....[67]....
        /*0e24*/ 	.word	0x0002de30


	//   ....[68]....
        /*0e28*/ 	.word	0x0002dfc0


	//   ....[69]....
        /*0e2c*/ 	.word	0x0002dfd0


	//   ....[70]....
        /*0e30*/ 	.word	0x0002e160


	//   ....[71]....
        /*0e34*/ 	.word	0x0002e170


	//   ....[72]....
        /*0e38*/ 	.word	0x0002e650


	//   ....[73]....
        /*0e3c*/ 	.word	0x0002e660


	//   ....[74]....
        /*0e40*/ 	.word	0x0002f3c0


	//   ....[75]....
        /*0e44*/ 	.word	0x0002f3d0


	//   ....[76]....
        /*0e48*/ 	.word	0x00030a80


	//   ....[77]....
        /*0e4c*/ 	.word	0x00030a90


	//   ....[78]....
        /*0e50*/ 	.word	0x00030c30


	//   ....[79]....
        /*0e54*/ 	.word	0x00030c40


	//   ....[80]....
        /*0e58*/ 	.word	0x00030dd0


	//   ....[81]....
        /*0e5c*/ 	.word	0x00030de0


	//   ....[82]....
        /*0e60*/ 	.word	0x00030f70


	//   ....[83]....
        /*0e64*/ 	.word	0x00030f80


	//   ....[84]....
        /*0e68*/ 	.word	0x00031160


	//   ....[85]....
        /*0e6c*/ 	.word	0x00031370


	//   ....[86]....
        /*0e70*/ 	.word	0x000313a0


	//   ....[87]....
        /*0e74*/ 	.word	0x000313d0


	//   ....[88]....
        /*0e78*/ 	.word	0x00031400


	//   ....[89]....
        /*0e7c*/ 	.word	0x00031430


	//   ....[90]....
        /*0e80*/ 	.word	0x00031460


	//   ....[91]....
        /*0e84*/ 	.word	0x000315f0


	//   ....[92]....
        /*0e88*/ 	.word	0x00031620


	//   ....[93]....
        /*0e8c*/ 	.word	0x00031650


	//   ....[94]....
        /*0e90*/ 	.word	0x00031680


	//   ....[95]....
        /*0e94*/ 	.word	0x000316b0


	//   ....[96]....
        /*0e98*/ 	.word	0x000316e0


	//   ....[97]....
        /*0e9c*/ 	.word	0x00031770


	//   ....[98]....
        /*0ea0*/ 	.word	0x000317a0


	//   ....[99]....
        /*0ea4*/ 	.word	0x000317b0


	//   ....[100]....
        /*0ea8*/ 	.word	0x000317f0


	//   ....[101]....
        /*0eac*/ 	.word	0x00032f70


	//   ....[102]....
        /*0eb0*/ 	.word	0x00035400


	//   ....[103]....
        /*0eb4*/ 	.word	0x00035420


	//   ....[104]....
        /*0eb8*/ 	.word	0x000354b0


	//   ....[105]....
        /*0ebc*/ 	.word	0x000354d0


	//   ....[106]....
        /*0ec0*/ 	.word	0x00035550


	//   ....[107]....
        /*0ec4*/ 	.word	0x00035570


	//   ....[108]....
        /*0ec8*/ 	.word	0x000355f0


	//   ....[109]....
        /*0ecc*/ 	.word	0x00035610


	//   ....[110]....
        /*0ed0*/ 	.word	0x00035690


	//   ....[111]....
        /*0ed4*/ 	.word	0x000356b0


	//   ....[112]....
        /*0ed8*/ 	.word	0x000356c0


	//   ....[113]....
        /*0edc*/ 	.word	0x000356d0


	//   ....[114]....
        /*0ee0*/ 	.word	0x00035e50


	//   ....[115]....
        /*0ee4*/ 	.word	0x00035e80


	//   ....[116]....
        /*0ee8*/ 	.word	0x00035f80


	//   ....[117]....
        /*0eec*/ 	.word	0x00035f90


	//   ....[118]....
        /*0ef0*/ 	.word	0x00036030


	//   ....[119]....
        /*0ef4*/ 	.word	0x00036040


	//   ....[120]....
        /*0ef8*/ 	.word	0x000360c0


	//   ....[121]....
        /*0efc*/ 	.word	0x000360d0


	//   ....[122]....
        /*0f00*/ 	.word	0x000360e0


	//   ....[123]....
        /*0f04*/ 	.word	0x00036180


	//   ....[124]....
        /*0f08*/ 	.word	0x000361b0


	//   ....[125]....
        /*0f0c*/ 	.word	0x00036230


	//   ....[126]....
        /*0f10*/ 	.word	0x00036260


	//   ....[127]....
        /*0f14*/ 	.word	0x00036280


	//   ....[128]....
        /*0f18*/ 	.word	0x000362d0


	//   ....[129]....
        /*0f1c*/ 	.word	0x000362e0


	//   ....[130]....
        /*0f20*/ 	.word	0x00036990


	//   ....[131]....
        /*0f24*/ 	.word	0x000369c0


	//   ....[132]....
        /*0f28*/ 	.word	0x00036ab0


	//   ....[133]....
        /*0f2c*/ 	.word	0x00036ac0


	//   ....[134]....
        /*0f30*/ 	.word	0x00036b50


	//   ....[135]....
        /*0f34*/ 	.word	0x00036b60


	//   ....[136]....
        /*0f38*/ 	.word	0x00036bd0


	//   ....[137]....
        /*0f3c*/ 	.word	0x00036be0


	//   ....[138]....
        /*0f40*/ 	.word	0x00036c60


	//   ....[139]....
        /*0f44*/ 	.word	0x00036c70


	//   ....[140]....
        /*0f48*/ 	.word	0x00036cf0


	//   ....[141]....
        /*0f4c*/ 	.word	0x00036d00


	//   ....[142]....
        /*0f50*/ 	.word	0x00036d80


	//   ....[143]....
        /*0f54*/ 	.word	0x00036d90


	//   ....[144]....
        /*0f58*/ 	.word	0x00036e10


	//   ....[145]....
        /*0f5c*/ 	.word	0x00036e20


	//   ....[146]....
        /*0f60*/ 	.word	0x00037330


	//   ....[147]....
        /*0f64*/ 	.word	0x00037350


	//   ....[148]....
        /*0f68*/ 	.word	0x000373a0


	//   ....[149]....
        /*0f6c*/ 	.word	0x00037460


	//   ....[150]....
        /*0f70*/ 	.word	0x00037470


	//   ....[151]....
        /*0f74*/ 	.word	0x000374a0


	//   ....[152]....
        /*0f78*/ 	.word	0x00037530


	//   ....[153]....
        /*0f7c*/ 	.word	0x000375e0


	//   ....[154]....
        /*0f80*/ 	.word	0x000375f0


	//   ....[155]....
        /*0f84*/ 	.word	0x00037620


	//   ....[156]....
        /*0f88*/ 	.word	0x00037630


	//   ....[157]....
        /*0f8c*/ 	.word	0x000376c0


	//   ....[158]....
        /*0f90*/ 	.word	0x00037dd0


	//   ....[159]....
        /*0f94*/ 	.word	0x00037df0


	//   ....[160]....
        /*0f98*/ 	.word	0x00037e40


	//   ....[161]....
        /*0f9c*/ 	.word	0x00037e50


	//   ....[162]....
        /*0fa0*/ 	.word	0x00037e90


	//   ....[163]....
        /*0fa4*/ 	.word	0x00037ea0


	//   ....[164]....
        /*0fa8*/ 	.word	0x00037ee0


	//   ....[165]....
        /*0fac*/ 	.word	0x00037ef0


	//   ....[166]....
        /*0fb0*/ 	.word	0x00037f30


	//   ....[167]....
        /*0fb4*/ 	.word	0x00037f40


	//   ....[168]....
        /*0fb8*/ 	.word	0x00037f50


	//   ....[169]....
        /*0fbc*/ 	.word	0x00037f90


	//   ....[170]....
        /*0fc0*/ 	.word	0x000382b0


	//   ....[171]....
        /*0fc4*/ 	.word	0x000382d0


	//   ....[172]....
        /*0fc8*/ 	.word	0x000382e0


	//   ....[173]....
        /*0fcc*/ 	.word	0x000382f0


	//   ....[174]....
        /*0fd0*/ 	.word	0x00038310


	//   ....[175]....
        /*0fd4*/ 	.word	0x00038380


	//   ....[176]....
        /*0fd8*/ 	.word	0x000383f0


	//   ....[177]....
        /*0fdc*/ 	.word	0x00038410


	//   ....[178]....
        /*0fe0*/ 	.word	0x00038420


	//   ....[179]....
        /*0fe4*/ 	.word	0x00038480


	//   ....[180]....
        /*0fe8*/ 	.word	0x000384a0


	//   ....[181]....
        /*0fec*/ 	.word	0x00038500


	//   ....[182]....
        /*0ff0*/ 	.word	0x00038a40


	//   ....[183]....
        /*0ff4*/ 	.word	0x00038a70


	//   ....[184]....
        /*0ff8*/ 	.word	0x00038ad0


	//   ....[185]....
        /*0ffc*/ 	.word	0x00038b00


	//   ....[186]....
        /*1000*/ 	.word	0x00038b30


	//   ....[187]....
        /*1004*/ 	.word	0x00038b60


	//   ....[188]....
        /*1008*/ 	.word	0x00038b90


	//   ....[189]....
        /*100c*/ 	.word	0x00038bc0


	//   ....[190]....
        /*1010*/ 	.word	0x00038d60


	//   ....[191]....
        /*1014*/ 	.word	0x00038d90


	//   ....[192]....
        /*1018*/ 	.word	0x00038dc0


	//   ....[193]....
        /*101c*/ 	.word	0x00038df0


	//   ....[194]....
        /*1020*/ 	.word	0x00038e20


	//   ....[195]....
        /*1024*/ 	.word	0x00038e50


	//   ....[196]....
        /*1028*/ 	.word	0x00038f10


	//   ....[197]....
        /*102c*/ 	.word	0x00038f30


	//   ....[198]....
        /*1030*/ 	.word	0x00038f50


	//   ....[199]....
        /*1034*/ 	.word	0x00038fb0


	//   ....[200]....
        /*1038*/ 	.word	0x000399d0


	//   ....[201]....
        /*103c*/ 	.word	0x00039cf0


	//   ....[202]....
        /*1040*/ 	.word	0x00039d80


	//   ....[203]....
        /*1044*/ 	.word	0x00039e10


	//   ....[204]....
        /*1048*/ 	.word	0x00039ea0


	//   ....[205]....
        /*104c*/ 	.word	0x00039f80


	//   ....[206]....
        /*1050*/ 	.word	0x0003a010


	//   ....[207]....
        /*1054*/ 	.word	0x0003a0b0


	//   ....[208]....
        /*1058*/ 	.word	0x0003a140


	//   ....[209]....
        /*105c*/ 	.word	0x0003a220


	//   ....[210]....
        /*1060*/ 	.word	0x0003a2b0


	//   ....[211]....
        /*1064*/ 	.word	0x0003a340


	//   ....[212]....
        /*1068*/ 	.word	0x0003a3d0


	//   ....[213]....
        /*106c*/ 	.word	0x0003a4b0


	//   ....[214]....
        /*1070*/ 	.word	0x0003a550


	//   ....[215]....
        /*1074*/ 	.word	0x0003a5e0


	//   ....[216]....
        /*1078*/ 	.word	0x0003a630


	//   ....[217]....
        /*107c*/ 	.word	0x0003a680


	//   ....[218]....
        /*1080*/ 	.word	0x0003a720


	//   ....[219]....
        /*1084*/ 	.word	0x0003a7b0


	//   ....[220]....
        /*1088*/ 	.word	0x0003a800


	//   ....[221]....
        /*108c*/ 	.word	0x0003a850


	//   ....[222]....
        /*1090*/ 	.word	0x0003a940


	//   ....[223]....
        /*1094*/ 	.word	0x0003a9f0


	//   ....[224]....
        /*1098*/ 	.word	0x0003aa70


	//   ....[225]....
        /*109c*/ 	.word	0x0003aae0


	//   ....[226]....
        /*10a0*/ 	.word	0x0003ac40


	//   ....[227]....
        /*10a4*/ 	.word	0x0003ad70


	//   ....[228]....
        /*10a8*/ 	.word	0x0003add0


	//   ....[229]....
        /*10ac*/ 	.word	0x0003ae40


	//   ....[230]....
        /*10b0*/ 	.word	0x0003b0f0


	//   ....[231]....
        /*10b4*/ 	.word	0x0003b140


	//   ....[232]....
        /*10b8*/ 	.word	0x0003b1d0


	//   ....[233]....
        /*10bc*/ 	.word	0x0003b260


	//   ....[234]....
        /*10c0*/ 	.word	0x0003b2f0


	//   ....[235]....
        /*10c4*/ 	.word	0x0003b380


	//   ....[236]....
        /*10c8*/ 	.word	0x0003b410


	//   ....[237]....
        /*10cc*/ 	.word	0x0003b4a0


	//   ....[238]....
        /*10d0*/ 	.word	0x0003b520


	//   ....[239]....
        /*10d4*/ 	.word	0x0003b570


	//   ....[240]....
        /*10d8*/ 	.word	0x0003b610


	//   ....[241]....
        /*10dc*/ 	.word	0x0003b6a0


	//   ....[242]....
        /*10e0*/ 	.word	0x0003b720


	//   ....[243]....
        /*10e4*/ 	.word	0x0003b770


	//   ....[244]....
        /*10e8*/ 	.word	0x0003b800


	//   ....[245]....
        /*10ec*/ 	.word	0x0003b890


	//   ....[246]....
        /*10f0*/ 	.word	0x0003b920


	//   ....[247]....
        /*10f4*/ 	.word	0x0003b9b0


	//   ....[248]....
        /*10f8*/ 	.word	0x0003ba40


	//   ....[249]....
        /*10fc*/ 	.word	0x0003bad0


	//   ....[250]....
        /*1100*/ 	.word	0x0003bb90


	//   ....[251]....
        /*1104*/ 	.word	0x0003be60


	//   ....[252]....
        /*1108*/ 	.word	0x0003bf50


	//   ....[253]....
        /*110c*/ 	.word	0x0003bff0


	//   ....[254]....
        /*1110*/ 	.word	0x0003c050


	//   ....[255]....
        /*1114*/ 	.word	0x0003c140


	//   ....[0]....
        /*1118*/ 	.word	0x0003c1b0


	//   ....[1]....
        /*111c*/ 	.word	0x0003c2a0


	//   ....[2]....
        /*1120*/ 	.word	0x0003c310


	//   ....[3]....
        /*1124*/ 	.word	0x0003c400


	//   ....[4]....
        /*1128*/ 	.word	0x0003c470


	//   ....[5]....
        /*112c*/ 	.word	0x0003c560


	//   ....[6]....
        /*1130*/ 	.word	0x0003c5d0


	//   ....[7]....
        /*1134*/ 	.word	0x0003c670


	//   ....[8]....
        /*1138*/ 	.word	0x0003c760


	//   ....[9]....
        /*113c*/ 	.word	0x0003c820


	//   ....[10]....
        /*1140*/ 	.word	0x0003c880


	//   ....[11]....
        /*1144*/ 	.word	0x0003c970


	//   ....[12]....
        /*1148*/ 	.word	0x0003c9d0


	//   ....[13]....
        /*114c*/ 	.word	0x0003cae0


	//   ....[14]....
        /*1150*/ 	.word	0x0003cb40


	//   ....[15]....
        /*1154*/ 	.word	0x0003cc30


	//   ....[16]....
        /*1158*/ 	.word	0x0003cc90


	//   ....[17]....
        /*115c*/ 	.word	0x0003cd30


	//   ....[18]....
        /*1160*/ 	.word	0x0003ce00


	//   ....[19]....
        /*1164*/ 	.word	0x0003cea0


	//   ....[20]....
        /*1168*/ 	.word	0x0003cf70


	//   ....[21]....
        /*116c*/ 	.word	0x0003d010


	//   ....[22]....
        /*1170*/ 	.word	0x0003d0c0


	//   ....[23]....
        /*1174*/ 	.word	0x0003d160


	//   ....[24]....
        /*1178*/ 	.word	0x0003d3d0


	//   ....[25]....
        /*117c*/ 	.word	0x0003d490


	//   ....[26]....
        /*1180*/ 	.word	0x0003d550


	//   ....[27]....
        /*1184*/ 	.word	0x0003d640


	//   ....[28]....
        /*1188*/ 	.word	0x0003d700


	//   ....[29]....
        /*118c*/ 	.word	0x0003d7c0


	//   ....[30]....
        /*1190*/ 	.word	0x0003d880


	//   ....[31]....
        /*1194*/ 	.word	0x0003d940


	//   ....[32]....
        /*1198*/ 	.word	0x0003da00


	//   ....[33]....
        /*119c*/ 	.word	0x0003dac0


	//   ....[34]....
        /*11a0*/ 	.word	0x0003db80


	//   ....[35]....
        /*11a4*/ 	.word	0x0003dc40


	//   ....[36]....
        /*11a8*/ 	.word	0x0003dd00


	//   ....[37]....
        /*11ac*/ 	.word	0x0003ddb0


	//   ....[38]....
        /*11b0*/ 	.word	0x0003de10


	//   ....[39]....
        /*11b4*/ 	.word	0x0003def0


	//   ....[40]....
        /*11b8*/ 	.word	0x0003e030


	//   ....[41]....
        /*11bc*/ 	.word	0x0003e110


	//   ....[42]....
        /*11c0*/ 	.word	0x0003e1a0


	//   ....[43]....
        /*11c4*/ 	.word	0x0003e2b0


	//   ....[44]....
        /*11c8*/ 	.word	0x0003e310


	//   ....[45]....
        /*11cc*/ 	.word	0x0003e420


	//   ....[46]....
        /*11d0*/ 	.word	0x0003e480


	//   ....[47]....
        /*11d4*/ 	.word	0x0003e590


	//   ....[48]....
        /*11d8*/ 	.word	0x0003e5f0


	//   ....[49]....
        /*11dc*/ 	.word	0x0003e700


	//   ....[50]....
        /*11e0*/ 	.word	0x0003e760


	//   ....[51]....
        /*11e4*/ 	.word	0x0003e820


	//   ....[52]....
        /*11e8*/ 	.word	0x0003e980


	//   ....[53]....
        /*11ec*/ 	.word	0x0003ea20


	//   ....[54]....
        /*11f0*/ 	.word	0x0003ea80


	//   ....[55]....
        /*11f4*/ 	.word	0x0003eb30


	//   ....[56]....
        /*11f8*/ 	.word	0x0003eb90


	//   ....[57]....
        /*11fc*/ 	.word	0x0003ec40


	//   ....[58]....
        /*1200*/ 	.word	0x0003eca0


	//   ....[59]....
        /*1204*/ 	.word	0x0003ed50


	//   ....[60]....
        /*1208*/ 	.word	0x0003edb0


	//   ....[61]....
        /*120c*/ 	.word	0x0003ee60


	//   ....[62]....
        /*1210*/ 	.word	0x0003eec0


	//   ....[63]....
        /*1214*/ 	.word	0x0003ef70


	//   ....[64]....
        /*1218*/ 	.word	0x0003f060


	//   ....[65]....
        /*121c*/ 	.word	0x0003f100


	//   ....[66]....
        /*1220*/ 	.word	0x0003f160


	//   ....[67]....
        /*1224*/ 	.word	0x0003f230


	//   ....[68]....
        /*1228*/ 	.word	0x0003f290


	//   ....[69]....
        /*122c*/ 	.word	0x0003f360


	//   ....[70]....
        /*1230*/ 	.word	0x0003f3c0


	//   ....[71]....
        /*1234*/ 	.word	0x0003f490


	//   ....[72]....
        /*1238*/ 	.word	0x0003f4f0


	//   ....[73]....
        /*123c*/ 	.word	0x0003f5c0


	//   ....[74]....
        /*1240*/ 	.word	0x0003f620


	//   ....[75]....
        /*1244*/ 	.word	0x0003f6f0


	//   ....[76]....
        /*1248*/ 	.word	0x0003f780


	//   ....[77]....
        /*124c*/ 	.word	0x0003f820


	//   ....[78]....
        /*1250*/ 	.word	0x0003f9a0


	//   ....[79]....
        /*1254*/ 	.word	0x0003fa10


	//   ....[80]....
        /*1258*/ 	.word	0x0003fa80


	//   ....[81]....
        /*125c*/ 	.word	0x0003faf0


	//   ....[82]....
        /*1260*/ 	.word	0x0003fb60


	//   ....[83]....
        /*1264*/ 	.word	0x0003fbe0


	//   ....[84]....
        /*1268*/ 	.word	0x0003fc60


	//   ....[85]....
        /*126c*/ 	.word	0x0003fcf0


	//   ....[86]....
        /*1270*/ 	.word	0x0003fd60


	//   ....[87]....
        /*1274*/ 	.word	0x0003fdd0


	//   ....[88]....
        /*1278*/ 	.word	0x0003fe40


	//   ....[89]....
        /*127c*/ 	.word	0x0003fec0


	//   ....[90]....
        /*1280*/ 	.word	0x0003ff30


	//   ....[91]....
        /*1284*/ 	.word	0x0003ffc0


	//   ....[92]....
        /*1288*/ 	.word	0x00040020


	//   ....[93]....
        /*128c*/ 	.word	0x000400b0


	//   ....[94]....
        /*1290*/ 	.word	0x000401e0


	//   ....[95]....
        /*1294*/ 	.word	0x00041d60


	//   ....[96]....
        /*1298*/ 	.word	0x00041f60


	//   ....[97]....
        /*129c*/ 	.word	0x00043120


	//   ....[98]....
        /*12a0*/ 	.word	0x00043150


	//   ....[99]....
        /*12a4*/ 	.word	0x00043170


	//   ....[100]....
        /*12a8*/ 	.word	0x00043180


	//----- nvinfo : EIATTR_REG_RECONFIG
	.align		4
.L_1428:
        /*12ac*/ 	.byte	0x01, 0x54
	.zero		2


	//----- nvinfo : EIATTR_SYSCALL_OFFSETS
	.align		4
        /*12b0*/ 	.byte	0x04, 0x46
        /*12b2*/ 	.short	(.L_1430 - .L_1429)


	//   ....[0]....
.L_1429:
        /*12b4*/ 	.word	0x00002620


	//   ....[1]....
        /*12b8*/ 	.word	0x00002770


	//   ....[2]....
        /*12bc*/ 	.word	0x00007e00


	//   ....[3]....
        /*12c0*/ 	.word	0x00008390


	//   ....[4]....
        /*12c4*/ 	.word	0x00034a10


	//   ....[5]....
        /*12c8*/ 	.word	0x00034b60


	//   ....[6]....
        /*12cc*/ 	.word	0x00034c50


	//   ....[7]....
        /*12d0*/ 	.word	0x00035a90


	//   ....[8]....
        /*12d4*/ 	.word	0x000365b0


	//----- nvinfo : EIATTR_MBARRIER_INSTR_OFFSETS
	.align		4
.L_1430:
        /*12d8*/ 	.byte	0x04, 0x39
        /*12da*/ 	.short	(.L_1432 - .L_1431)


	//   ....[0]....
.L_1431:
        /*12dc*/ 	.word	0x000002d0
        /*12e0*/ 	.word	0x000000ff
        /*12e4*/ 	.word	0x00032400
        /*12e8*/ 	.short	0x0100
        /*12ea*/ 	.byte	0x08
	.zero		1


	//   ....[1]....
        /*12ec*/ 	.word	0x000002e0
        /*12f0*/ 	.word	0x000000ff
        /*12f4*/ 	.word	0x00032410
        /*12f8*/ 	.short	0x0100
        /*12fa*/ 	.byte	0x08
	.zero		1


	//   ....[2]....
        /*12fc*/ 	.word	0x000002f0
        /*1300*/ 	.word	0x000000ff
        /*1304*/ 	.word	0x00032420
        /*1308*/ 	.short	0x0100
        /*130a*/ 	.byte	0x08
	.zero		1


	//   ....[3]....
        /*130c*/ 	.word	0x000003e0
        /*1310*/ 	.word	0x000000ff
        /*1314*/ 	.word	0x00032430
        /*1318*/ 	.short	0x0100
        /*131a*/ 	.byte	0x08
	.zero		1


	//   ....[4]....
        /*131c*/ 	.word	0x000003f0
        /*1320*/ 	.word	0x000000ff
        /*1324*/ 	.word	0x00032440
        /*1328*/ 	.short	0x0100
        /*132a*/ 	.byte	0x08
	.zero		1


	//   ....[5]....
        /*132c*/ 	.word	0x00000400
        /*1330*/ 	.word	0x000000ff
        /*1334*/ 	.word	0x00032438
        /*1338*/ 	.short	0x0100
        /*133a*/ 	.byte	0x08
	.zero		1


	//   ....[6]....
        /*133c*/ 	.word	0x00000410
        /*1340*/ 	.word	0x000000ff
        /*1344*/ 	.word	0x00032448
        /*1348*/ 	.short	0x0100
        /*134a*/ 	.byte	0x08
	.zero		1


	//   ....[7]....
        /*134c*/ 	.word	0x00000540
        /*1350*/ 	.word	0x000000ff
        /*1354*/ 	.word	0x00032450
        /*1358*/ 	.short	0x0100
        /*135a*/ 	.byte	0x08
	.zero		1


	//   ....[8]....
        /*135c*/ 	.word	0x00000550
        /*1360*/ 	.word	0x000000ff
        /*1364*/ 	.word	0x00032460
        /*1368*/ 	.short	0x0100
        /*136a*/ 	.byte	0x08
	.zero		1


	//   ....[9]....
        /*136c*/ 	.word	0x00000560
        /*1370*/ 	.word	0x000000ff
        /*1374*/ 	.word	0x00032458
        /*1378*/ 	.short	0x0100
        /*137a*/ 	.byte	0x08
	.zero		1


	//   ....[10]....
        /*137c*/ 	.word	0x00000570
        /*1380*/ 	.word	0x000000ff
        /*1384*/ 	.word	0x00032468
        /*1388*/ 	.short	0x0100
        /*138a*/ 	.byte	0x08
	.zero		1


	//   ....[11]....
        /*138c*/ 	.word	0x00000660
        /*1390*/ 	.word	0x000000ff
        /*1394*/ 	.word	0x00032470
        /*1398*/ 	.short	0x0100
        /*139a*/ 	.byte	0x06
	.zero		1


	//   ....[12]....
        /*139c*/ 	.word	0x00000670
        /*13a0*/ 	.word	0x000000ff
        /*13a4*/ 	.word	0x00032480
        /*13a8*/ 	.short	0x0100
        /*13aa*/ 	.byte	0x06
	.zero		1


	//   ....[13]....
        /*13ac*/ 	.word	0x00000680
        /*13b0*/ 	.word	0x000000ff
        /*13b4*/ 	.word	0x00032478
        /*13b8*/ 	.short	0x0100
        /*13ba*/ 	.byte	0x06
	.zero		1


	//   ....[14]....
        /*13bc*/ 	.word	0x00000690
        /*13c0*/ 	.word	0x000000ff
        /*13c4*/ 	.word	0x00032488
        /*13c8*/ 	.short	0x0100
        /*13ca*/ 	.byte	0x06
	.zero		1


	//   ....[15]....
        /*13cc*/ 	.word	0x000007c0
        /*13d0*/ 	.word	0x000000ff
        /*13d4*/ 	.word	0x00032490
        /*13d8*/ 	.short	0x0100
        /*13da*/ 	.byte	0x08
	.zero		1


	//   ....[16]....
        /*13dc*/ 	.word	0x000007d0
        /*13e0*/ 	.word	0x000000ff
        /*13e4*/ 	.word	0x000324a0
        /*13e8*/ 	.short	0x0100
        /*13ea*/ 	.byte	0x08
	.zero		1


	//   ....[17]....
        /*13ec*/ 	.word	0x000007e0
        /*13f0*/ 	.word	0x000000ff
        /*13f4*/ 	.word	0x00032498
        /*13f8*/ 	.short	0x0100
        /*13fa*/ 	.byte	0x08
	.zero		1


	//   ....[18]....
        /*13fc*/ 	.word	0x000007f0
        /*1400*/ 	.word	0x000000ff
        /*1404*/ 	.word	0x000324a8
        /*1408*/ 	.short	0x0100
        /*140a*/ 	.byte	0x08
	.zero		1


	//   ....[19]....
        /*140c*/ 	.word	0x00000920
        /*1410*/ 	.word	0x000000ff
        /*1414*/ 	.word	0x000324b0
        /*1418*/ 	.short	0x0100
        /*141a*/ 	.byte	0x08
	.zero		1


	//   ....[20]....
        /*141c*/ 	.word	0x00000930
        /*1420*/ 	.word	0x000000ff
        /*1424*/ 	.word	0x000324c0
        /*1428*/ 	.short	0x0100
        /*142a*/ 	.byte	0x08
	.zero		1


	//   ....[21]....
        /*142c*/ 	.word	0x00000940
        /*1430*/ 	.word	0x000000ff
        /*1434*/ 	.word	0x000324b8
        /*1438*/ 	.short	0x0100
        /*143a*/ 	.byte	0x08
	.zero		1


	//   ....[22]....
        /*143c*/ 	.word	0x00000950
        /*1440*/ 	.word	0x000000ff
        /*1444*/ 	.word	0x000324c8
        /*1448*/ 	.short	0x0100
        /*144a*/ 	.byte	0x08
	.zero		1


	//   ....[23]....
        /*144c*/ 	.word	0x00003910
        /*1450*/ 	.word	0x00000045
        /*1454*/ 	.word	0x00032490
        /*1458*/ 	.short	0x010a
        /*145a*/ 	.byte	0x3f
	.zero		1


	//   ....[24]....
        /*145c*/ 	.word	0x00004e50
        /*1460*/ 	.word	0x00000045
        /*1464*/ 	.word	0x00032490
        /*1468*/ 	.short	0x010a
        /*146a*/ 	.byte	0x3f
	.zero		1


	//   ....[25]....
        /*146c*/ 	.word	0x00005ef0
        /*1470*/ 	.word	0x00000045
        /*1474*/ 	.word	0x00032490
        /*1478*/ 	.short	0x010a
        /*147a*/ 	.byte	0x3f
	.zero		1


	//   ....[26]....
        /*147c*/ 	.word	0x00006380
        /*1480*/ 	.word	0x00000004
        /*1484*/ 	.word	0x00000000
        /*1488*/ 	.short	0x0101
        /*148a*/ 	.byte	0x3f
	.zero		1


	//   ....[27]....
        /*148c*/ 	.word	0x000063c0
        /*1490*/ 	.word	0x00000045
        /*1494*/ 	.word	0x000324b0
        /*1498*/ 	.short	0x010a
        /*149a*/ 	.byte	0x3f
	.zero		1


	//   ....[28]....
        /*149c*/ 	.word	0x00006bf0
        /*14a0*/ 	.word	0x00000045
        /*14a4*/ 	.word	0x00000000
        /*14a8*/ 	.short	0x0101
        /*14aa*/ 	.byte	0x3f
	.zero		1


	//   ....[29]....
        /*14ac*/ 	.word	0x00008110
        /*14b0*/ 	.word	0x00000002
        /*14b4*/ 	.word	0x00032400
        /*14b8*/ 	.short	0x010a
        /*14ba*/ 	.byte	0x3f
	.zero		1


	//   ....[30]....
        /*14bc*/ 	.word	0x00008160
        /*14c0*/ 	.word	0x00000002
        /*14c4*/ 	.word	0x00032400
        /*14c8*/ 	.short	0x010a
        /*14ca*/ 	.byte	0x3f
	.zero		1


	//   ....[31]....
        /*14cc*/ 	.word	0x00008bd0
        /*14d0*/ 	.word	0x00000002
        /*14d4*/ 	.word	0x00032400
        /*14d8*/ 	.short	0x010a
        /*14da*/ 	.byte	0x3f
	.zero		1


	//   ....[32]....
        /*14dc*/ 	.word	0x0000a140
        /*14e0*/ 	.word	0x00000002
        /*14e4*/ 	.word	0x00032400
        /*14e8*/ 	.short	0x010a
        /*14ea*/ 	.byte	0x3f
	.zero		1


	//   ....[33]....
        /*14ec*/ 	.word	0x0000b8a0
        /*14f0*/ 	.word	0x00000004
        /*14f4*/ 	.word	0x00000000
        /*14f8*/ 	.short	0x010a
        /*14fa*/ 	.byte	0x3f
	.zero		1


	//   ....[34]....
        /*14fc*/ 	.word	0x0000b990
        /*1500*/ 	.word	0x00000002
        /*1504*/ 	.word	0x00000000
        /*1508*/ 	.short	0x010a
        /*150a*/ 	.byte	0x3f
	.zero		1


	//   ....[35]....
        /*150c*/ 	.word	0x0000bda0
        /*1510*/ 	.word	0x00000004
        /*1514*/ 	.word	0x00000000
        /*1518*/ 	.short	0x010a
        /*151a*/ 	.byte	0x3f
	.zero		1


	//   ....[36]....
        /*151c*/ 	.word	0x0000be70
        /*1520*/ 	.word	0x00000006
        /*1524*/ 	.word	0x00000000
        /*1528*/ 	.short	0x010a
        /*152a*/ 	.byte	0x3f
	.zero		1


	//   ....[37]....
        /*152c*/ 	.word	0x0000cbe0
        /*1530*/ 	.word	0x00000006
        /*1534*/ 	.word	0x00000000
        /*1538*/ 	.short	0x0101
        /*153a*/ 	.byte	0x3f
	.zero		1


	//   ....[38]....
        /*153c*/ 	.word	0x00016300
        /*1540*/ 	.word	0x00000002
        /*1544*/ 	.word	0x00000000
        /*1548*/ 	.short	0x0101
        /*154a*/ 	.byte	0x3f
	.zero		1


	//   ....[39]....
        /*154c*/ 	.word	0x00016780
        /*1550*/ 	.word	0x00000005
        /*1554*/ 	.word	0x00000000
        /*1558*/ 	.short	0x010a
        /*155a*/ 	.byte	0x3f
	.zero		1


	//   ....[40]....
        /*155c*/ 	.word	0x00016880
        /*1560*/ 	.word	0x0000000a
        /*1564*/ 	.word	0x00000000
        /*1568*/ 	.short	0x010a
        /*156a*/ 	.byte	0x3f
	.zero		1


	//   ....[41]....
        /*156c*/ 	.word	0x00016cb0
        /*1570*/ 	.word	0x00000048
        /*1574*/ 	.word	0x00000000
        /*1578*/ 	.short	0x010a
        /*157a*/ 	.byte	0x3f
	.zero		1


	//   ....[42]....
        /*157c*/ 	.word	0x00016db0
        /*1580*/ 	.word	0x00000008
        /*1584*/ 	.word	0x00000000
        /*1588*/ 	.short	0x010a
        /*158a*/ 	.byte	0x3f
	.zero		1


	//   ....[43]....
        /*158c*/ 	.word	0x00017b20
        /*1590*/ 	.word	0x00000008
        /*1594*/ 	.word	0x00000000
        /*1598*/ 	.short	0x0101
        /*159a*/ 	.byte	0x3f
	.zero		1


	//   ....[44]....
        /*159c*/ 	.word	0x0001ff40
        /*15a0*/ 	.word	0x00000005
        /*15a4*/ 	.word	0x00000000
        /*15a8*/ 	.short	0x0101
        /*15aa*/ 	.byte	0x3f
	.zero		1


	//   ....[45]....
        /*15ac*/ 	.word	0x00020130
        /*15b0*/ 	.word	0x00000005
        /*15b4*/ 	.word	0x00000000
        /*15b8*/ 	.short	0x010a
        /*15ba*/ 	.byte	0x3f
	.zero		1


	//   ....[46]....
        /*15bc*/ 	.word	0x00020230
        /*15c0*/ 	.word	0x00000008
        /*15c4*/ 	.word	0x00000000
        /*15c8*/ 	.short	0x010a
        /*15ca*/ 	.byte	0x3f
	.zero		1


	//   ....[47]....
        /*15cc*/ 	.word	0x00020660
        /*15d0*/ 	.word	0x00000005
        /*15d4*/ 	.word	0x00000000
        /*15d8*/ 	.short	0x010a
        /*15da*/ 	.byte	0x3f
	.zero		1


	//   ....[48]....
        /*15dc*/ 	.word	0x00020760
        /*15e0*/ 	.word	0x00000008
        /*15e4*/ 	.word	0x00000000
        /*15e8*/ 	.short	0x010a
        /*15ea*/ 	.byte	0x3f
	.zero		1


	//   ....[49]....
        /*15ec*/ 	.word	0x000214d0
        /*15f0*/ 	.word	0x00000005
        /*15f4*/ 	.word	0x00000000
        /*15f8*/ 	.short	0x0101
        /*15fa*/ 	.byte	0x3f
	.zero		1


	//   ....[50]....
        /*15fc*/ 	.word	0x0002ac00
        /*1600*/ 	.word	0x00000004
        /*1604*/ 	.word	0x00000000
        /*1608*/ 	.short	0x0101
        /*160a*/ 	.byte	0x3f
	.zero		1


	//   ....[51]....
        /*160c*/ 	.word	0x0002dba0
        /*1610*/ 	.word	0x0000000a
        /*1614*/ 	.word	0x00000000
        /*1618*/ 	.short	0x0101
        /*161a*/ 	.byte	0x3f
	.zero		1


	//   ....[52]....
        /*161c*/ 	.word	0x0002e610
        /*1620*/ 	.word	0x00000008
        /*1624*/ 	.word	0x00000000
        /*1628*/ 	.short	0x0101
        /*162a*/ 	.byte	0x3f
	.zero		1


	//   ....[53]....
        /*162c*/ 	.word	0x00033050
        /*1630*/ 	.word	0x00000017
        /*1634*/ 	.word	0x00032420
        /*1638*/ 	.short	0x010a
        /*163a*/ 	.byte	0x3f
	.zero		1


	//   ....[54]....
        /*163c*/ 	.word	0x00033100
        /*1640*/ 	.word	0x00000003
        /*1644*/ 	.word	0x000324a0
        /*1648*/ 	.short	0x010a
        /*164a*/ 	.byte	0x3f
	.zero		1


	//   ....[55]....
        /*164c*/ 	.word	0x00033330
        /*1650*/ 	.word	0x00000003
        /*1654*/ 	.word	0x000324c0
        /*1658*/ 	.short	0x010a
        /*165a*/ 	.byte	0x3f
	.zero		1


	//   ....[56]....
        /*165c*/ 	.word	0x00033960
        /*1660*/ 	.word	0x00000009
        /*1664*/ 	.word	0x000324a0
        /*1668*/ 	.short	0x010a
        /*166a*/ 	.byte	0x3f
	.zero		1


	//   ....[57]....
        /*166c*/ 	.word	0x00033b80
        /*1670*/ 	.word	0x00000009
        /*1674*/ 	.word	0x000324c0
        /*1678*/ 	.short	0x010a
        /*167a*/ 	.byte	0x3f
	.zero		1


	//   ....[58]....
        /*167c*/ 	.word	0x000351b0
        /*1680*/ 	.word	0x00000011
        /*1684*/ 	.word	0x00032440
        /*1688*/ 	.short	0x010a
        /*168a*/ 	.byte	0x3f
	.zero		1


	//   ....[59]....
        /*168c*/ 	.word	0x000357d0
        /*1690*/ 	.word	0x00000011
        /*1694*/ 	.word	0x00032430
        /*1698*/ 	.short	0x0107
        /*169a*/ 	.byte	0x3f
	.zero		1


	//   ....[60]....
        /*169c*/ 	.word	0x00035890
        /*16a0*/ 	.word	0x00000011
        /*16a4*/ 	.word	0x00032430
        /*16a8*/ 	.short	0x0101
        /*16aa*/ 	.byte	0x3f
	.zero		1


	//   ....[61]....
        /*16ac*/ 	.word	0x000363f0
        /*16b0*/ 	.word	0x00000017
        /*16b4*/ 	.word	0x00032400
        /*16b8*/ 	.short	0x0107
        /*16ba*/ 	.byte	0x3f
	.zero		1


	//   ....[62]....
        /*16bc*/ 	.word	0x00036480
        /*16c0*/ 	.word	0x00000017
        /*16c4*/ 	.word	0x00032400
        /*16c8*/ 	.short	0x0101
        /*16ca*/ 	.byte	0x3f
	.zero		1


	//   ....[63]....
        /*16cc*/ 	.word	0x00036f10
        /*16d0*/ 	.word	0x00000017
        /*16d4*/ 	.word	0x00032410
        /*16d8*/ 	.short	0x0107
        /*16da*/ 	.byte	0x3f
	.zero		1


	//   ....[64]....
        /*16dc*/ 	.word	0x00037010
        /*16e0*/ 	.word	0x00000017
        /*16e4*/ 	.word	0x00032410
        /*16e8*/ 	.short	0x0101
        /*16ea*/ 	.byte	0x3f
	.zero		1


	//   ....[65]....
        /*16ec*/ 	.word	0x00037030
        /*16f0*/ 	.word	0x00000017
        /*16f4*/ 	.word	0x00032420
        /*16f8*/ 	.short	0x010a
        /*16fa*/ 	.byte	0x3f
	.zero		1


	//   ....[66]....
        /*16fc*/ 	.word	0x000370c0
        /*1700*/ 	.word	0x00000011
        /*1704*/ 	.word	0x00032460
        /*1708*/ 	.short	0x010a
        /*170a*/ 	.byte	0x3f
	.zero		1


	//   ....[67]....
        /*170c*/ 	.word	0x00037840
        /*1710*/ 	.word	0x00000011
        /*1714*/ 	.word	0x00032450
        /*1718*/ 	.short	0x0107
        /*171a*/ 	.byte	0x3f
	.zero		1


	//   ....[68]....
        /*171c*/ 	.word	0x00037910
        /*1720*/ 	.word	0x00000011
        /*1724*/ 	.word	0x00032450
        /*1728*/ 	.short	0x0101
        /*172a*/ 	.byte	0x3f
	.zero		1


	//   ....[69]....
        /*172c*/ 	.word	0x00037c50
        /*1730*/ 	.word	0x00000006
        /*1734*/ 	.word	0x00032440
        /*1738*/ 	.short	0x010a
        /*173a*/ 	.byte	0x3f
	.zero		1


	//   ....[70]....
        /*173c*/ 	.word	0x00038010
        /*1740*/ 	.word	0x00000006
        /*1744*/ 	.word	0x00032430
        /*1748*/ 	.short	0x0107
        /*174a*/ 	.byte	0x3f
	.zero		1


	//   ....[71]....
        /*174c*/ 	.word	0x000380d0
        /*1750*/ 	.word	0x00000006
        /*1754*/ 	.word	0x00032430
        /*1758*/ 	.short	0x0101
        /*175a*/ 	.byte	0x3f
	.zero		1


	//   ....[72]....
        /*175c*/ 	.word	0x00038100
        /*1760*/ 	.word	0x00000006
        /*1764*/ 	.word	0x00032460
        /*1768*/ 	.short	0x010a
        /*176a*/ 	.byte	0x3f
	.zero		1


	//   ....[73]....
        /*176c*/ 	.word	0x00038600
        /*1770*/ 	.word	0x00000006
        /*1774*/ 	.word	0x00032450
        /*1778*/ 	.short	0x0107
        /*177a*/ 	.byte	0x3f
	.zero		1


	//   ....[74]....
        /*177c*/ 	.word	0x000386c0
        /*1780*/ 	.word	0x00000006
        /*1784*/ 	.word	0x00032450
        /*1788*/ 	.short	0x0101
        /*178a*/ 	.byte	0x3f
	.zero		1


	//   ....[75]....
        /*178c*/ 	.word	0x00039950
        /*1790*/ 	.word	0x00000005
        /*1794*/ 	.word	0x00032420
        /*1798*/ 	.short	0x010a
        /*179a*/ 	.byte	0x3f
	.zero		1


	//   ....[76]....
        /*179c*/ 	.word	0x00039ac0
        /*17a0*/ 	.word	0x00000003
        /*17a4*/ 	.word	0x00032440
        /*17a8*/ 	.short	0x010a
        /*17aa*/ 	.byte	0x3f
	.zero		1


	//   ....[77]....
        /*17ac*/ 	.word	0x00039b60
        /*17b0*/ 	.word	0x00000019
        /*17b4*/ 	.word	0x00032440
        /*17b8*/ 	.short	0x010a
        /*17ba*/ 	.byte	0x3f
	.zero		1


	//   ....[78]....
        /*17bc*/ 	.word	0x00039ba0
        /*17c0*/ 	.word	0x00000003
        /*17c4*/ 	.word	0x00032460
        /*17c8*/ 	.short	0x010a
        /*17ca*/ 	.byte	0x3f
	.zero		1


	//   ....[79]....
        /*17cc*/ 	.word	0x00039be0
        /*17d0*/ 	.word	0x00000019
        /*17d4*/ 	.word	0x00032460
        /*17d8*/ 	.short	0x010a
        /*17da*/ 	.byte	0x3f
	.zero		1


	//   ....[80]....
        /*17dc*/ 	.word	0x00039c40
        /*17e0*/ 	.word	0x00000045
        /*17e4*/ 	.word	0x00032490
        /*17e8*/ 	.short	0x010a
        /*17ea*/ 	.byte	0x3f
	.zero		1


	//   ....[81]....
        /*17ec*/ 	.word	0x00039ed0
        /*17f0*/ 	.word	0x00000045
        /*17f4*/ 	.word	0x00032490
        /*17f8*/ 	.short	0x010a
        /*17fa*/ 	.byte	0x3f
	.zero		1


	//   ....[82]....
        /*17fc*/ 	.word	0x0003a170
        /*1800*/ 	.word	0x00000045
        /*1804*/ 	.word	0x00032490
        /*1808*/ 	.short	0x010a
        /*180a*/ 	.byte	0x3f
	.zero		1


	//   ....[83]....
        /*180c*/ 	.word	0x0003a400
        /*1810*/ 	.word	0x00000045
        /*1814*/ 	.word	0x000324b0
        /*1818*/ 	.short	0x010a
        /*181a*/ 	.byte	0x3f
	.zero		1


	//   ....[84]....
        /*181c*/ 	.word	0x0003a880
        /*1820*/ 	.word	0x00000002
        /*1824*/ 	.word	0x00032400
        /*1828*/ 	.short	0x010a
        /*182a*/ 	.byte	0x3f
	.zero		1


	//   ....[85]....
        /*182c*/ 	.word	0x0003ae70
        /*1830*/ 	.word	0x00000002
        /*1834*/ 	.word	0x00032400
        /*1838*/ 	.short	0x010a
        /*183a*/ 	.byte	0x3f
	.zero		1


	//   ....[86]....
        /*183c*/ 	.word	0x0003aec0
        /*1840*/ 	.word	0x00000002
        /*1844*/ 	.word	0x00000000
        /*1848*/ 	.short	0x010a
        /*184a*/ 	.byte	0x3f
	.zero		1


	//   ....[87]....
        /*184c*/ 	.word	0x0003af10
        /*1850*/ 	.word	0x00000006
        /*1854*/ 	.word	0x00000000
        /*1858*/ 	.short	0x010a
        /*185a*/ 	.byte	0x3f
	.zero		1


	//   ....[88]....
        /*185c*/ 	.word	0x0003af60
        /*1860*/ 	.word	0x0000000a
        /*1864*/ 	.word	0x00000000
        /*1868*/ 	.short	0x010a
        /*186a*/ 	.byte	0x3f
	.zero		1


	//   ....[89]....
        /*186c*/ 	.word	0x0003afb0
        /*1870*/ 	.word	0x00000008
        /*1874*/ 	.word	0x00000000
        /*1878*/ 	.short	0x010a
        /*187a*/ 	.byte	0x3f
	.zero		1


	//   ....[90]....
        /*187c*/ 	.word	0x0003b000
        /*1880*/ 	.word	0x00000008
        /*1884*/ 	.word	0x00000000
        /*1888*/ 	.short	0x010a
        /*188a*/ 	.byte	0x3f
	.zero		1


	//   ....[91]....
        /*188c*/ 	.word	0x0003b050
        /*1890*/ 	.word	0x00000008
        /*1894*/ 	.word	0x00000000
        /*1898*/ 	.short	0x010a
        /*189a*/ 	.byte	0x3f
	.zero		1


	//   ....[92]....
        /*189c*/ 	.word	0x0003bc50
        /*18a0*/ 	.word	0x00000017
        /*18a4*/ 	.word	0x00032420
        /*18a8*/ 	.short	0x010a
        /*18aa*/ 	.byte	0x3f
	.zero		1


	//   ....[93]....
        /*18ac*/ 	.word	0x0003bca0
        /*18b0*/ 	.word	0x00000003
        /*18b4*/ 	.word	0x000324a0
        /*18b8*/ 	.short	0x010a
        /*18ba*/ 	.byte	0x3f
	.zero		1


	//   ....[94]....
        /*18bc*/ 	.word	0x0003bcf0
        /*18c0*/ 	.word	0x00000003
        /*18c4*/ 	.word	0x000324c0
        /*18c8*/ 	.short	0x010a
        /*18ca*/ 	.byte	0x3f
	.zero		1


	//   ....[95]....
        /*18cc*/ 	.word	0x0003bd40
        /*18d0*/ 	.word	0x00000009
        /*18d4*/ 	.word	0x000324a0
        /*18d8*/ 	.short	0x010a
        /*18da*/ 	.byte	0x3f
	.zero		1


	//   ....[96]....
        /*18dc*/ 	.word	0x0003bd90
        /*18e0*/ 	.word	0x00000009
        /*18e4*/ 	.word	0x000324c0
        /*18e8*/ 	.short	0x010a
        /*18ea*/ 	.byte	0x3f
	.zero		1


	//   ....[97]....
        /*18ec*/ 	.word	0x0003bea0
        /*18f0*/ 	.word	0x00000011
        /*18f4*/ 	.word	0x00032440
        /*18f8*/ 	.short	0x010a
        /*18fa*/ 	.byte	0x3f
	.zero		1


	//   ....[98]....
        /*18fc*/ 	.word	0x0003df30
        /*1900*/ 	.word	0x00000017
        /*1904*/ 	.word	0x00032420
        /*1908*/ 	.short	0x010a
        /*190a*/ 	.byte	0x3f
	.zero		1


	//   ....[99]....
        /*190c*/ 	.word	0x0003df80
        /*1910*/ 	.word	0x00000011
        /*1914*/ 	.word	0x00032460
        /*1918*/ 	.short	0x010a
        /*191a*/ 	.byte	0x3f
	.zero		1


	//   ....[100]....
        /*191c*/ 	.word	0x0003e8d0
        /*1920*/ 	.word	0x00000006
        /*1924*/ 	.word	0x00032440
        /*1928*/ 	.short	0x010a
        /*192a*/ 	.byte	0x3f
	.zero		1


	//   ....[101]....
        /*192c*/ 	.word	0x0003efb0
        /*1930*/ 	.word	0x00000006
        /*1934*/ 	.word	0x00032460
        /*1938*/ 	.short	0x010a
        /*193a*/ 	.byte	0x3f
	.zero		1


	//   ....[102]....
        /*193c*/ 	.word	0x00040100
        /*1940*/ 	.word	0x00000005
        /*1944*/ 	.word	0x00032420
        /*1948*/ 	.short	0x010a
        /*194a*/ 	.byte	0x3f
	.zero		1


	//   ....[103]....
        /*194c*/ 	.word	0x000402a0
        /*1950*/ 	.word	0x00000003
        /*1954*/ 	.word	0x00032440
        /*1958*/ 	.short	0x010a
        /*195a*/ 	.byte	0x3f
	.zero		1


	//   ....[104]....
        /*195c*/ 	.word	0x000402f0
        /*1960*/ 	.word	0x00000019
        /*1964*/ 	.word	0x00032440
        /*1968*/ 	.short	0x010a
        /*196a*/ 	.byte	0x3f
	.zero		1


	//   ....[105]....
        /*196c*/ 	.word	0x00040340
        /*1970*/ 	.word	0x00000003
        /*1974*/ 	.word	0x00032460
        /*1978*/ 	.short	0x010a
        /*197a*/ 	.byte	0x3f
	.zero		1


	//   ....[106]....
        /*197c*/ 	.word	0x000404d0
        /*1980*/ 	.word	0x0000000a
        /*1984*/ 	.word	0x00000000
        /*1988*/ 	.short	0x010a
        /*198a*/ 	.byte	0x3f
	.zero		1


	//   ....[107]....
        /*198c*/ 	.word	0x000405d0
        /*1990*/ 	.word	0x00000008
        /*1994*/ 	.word	0x00000000
        /*1998*/ 	.short	0x010a
        /*199a*/ 	.byte	0x3f
	.zero		1


	//   ....[108]....
        /*199c*/ 	.word	0x000409f0
        /*19a0*/ 	.word	0x00000008
        /*19a4*/ 	.word	0x00032410
        /*19a8*/ 	.short	0x010a
        /*19aa*/ 	.byte	0x3f
	.zero		1


	//   ....[109]....
        /*19ac*/ 	.word	0x00040b10
        /*19b0*/ 	.word	0x0000000a
        /*19b4*/ 	.word	0x00000000
        /*19b8*/ 	.short	0x010a
        /*19ba*/ 	.byte	0x3f
	.zero		1


	//   ....[110]....
        /*19bc*/ 	.word	0x00040c10
        /*19c0*/ 	.word	0x00000008
        /*19c4*/ 	.word	0x00000000
        /*19c8*/ 	.short	0x010a
        /*19ca*/ 	.byte	0x3f
	.zero		1


	//   ....[111]....
        /*19cc*/ 	.word	0x000419e0
        /*19d0*/ 	.word	0x00000008
        /*19d4*/ 	.word	0x00000000
        /*19d8*/ 	.short	0x0101
        /*19da*/ 	.byte	0x3f
	.zero		1


	//   ....[112]....
        /*19dc*/ 	.word	0x0004b960
        /*19e0*/ 	.word	0x00000000
        /*19e4*/ 	.word	0x00000000
        /*19e8*/ 	.short	0x0101
        /*19ea*/ 	.byte	0x3f
	.zero		1


	//   ....[113]....
        /*19ec*/ 	.word	0x0004b980
        /*19f0*/ 	.word	0x00000008
        /*19f4*/ 	.word	0x00000000
        /*19f8*/ 	.short	0x010a
        /*19fa*/ 	.byte	0x3f
	.zero		1


	//   ....[114]....
        /*19fc*/ 	.word	0x0004b9d0
        /*1a00*/ 	.word	0x00000008
        /*1a04*/ 	.word	0x00032410
        /*1a08*/ 	.short	0x010a
        /*1a0a*/ 	.byte	0x3f
	.zero		1


	//   ....[115]....
        /*1a0c*/ 	.word	0x0004ba20
        /*1a10*/ 	.word	0x00000008
        /*1a14*/ 	.word	0x00000000
        /*1a18*/ 	.short	0x010a
        /*1a1a*/ 	.byte	0x3f
	.zero		1


	//----- nvinfo : EIATTR_NUM_MBARRIERS
	.align		4
.L_1432:
        /*1a1c*/ 	.byte	0x03, 0x38
        /*1a1e*/ 	.short	0x0017


	//----- nvinfo : EIATTR_EXIT_INSTR_OFFSETS
	.align		4
        /*1a20*/ 	.byte	0x04, 0x1c
        /*1a22*/ 	.short	(.L_1434 - .L_1433)


	//   ....[0]....
.L_1433:
        /*1a24*/ 	.word	0x00039c30


	//----- nvinfo : EIATTR_MAX_THREADS
	.align		4
.L_1434:
        /*1a28*/ 	.byte	0x04, 0x05
        /*1a2a*/ 	.short	(.L_1436 - .L_1435)
.L_1435:
        /*1a2c*/ 	.word	0x00000180
        /*1a30*/ 	.word	0x00000001
        /*1a34*/ 	.word	0x00000001


	//----- nvinfo : EIATTR_CRS_STACK_SIZE
	.align		4
.L_1436:
        /*1a38*/ 	.byte	0x04, 0x1e
        /*1a3a*/ 	.short	(.L_1438 - .L_1437)
.L_1437:
        /*1a3c*/ 	.word	0x00000000


	//----- nvinfo : EIATTR_CBANK_PARAM_SIZE
	.align		4
.L_1438:
        /*1a40*/ 	.byte	0x03, 0x19
        /*1a42*/ 	.short	0x0bf0


	//----- nvinfo : EIATTR_PARAM_CBANK
	.align		4
        /*1a44*/ 	.byte	0x04, 0x0a
        /*1a46*/ 	.short	(.L_1440 - .L_1439)
	.align		4
.L_1439:
        /*1a48*/ 	.word	index@(.nv.constant0._ZN7cutlass13device_kernelIN5flash11enable_sm90INS1_16FlashAttnFwdSm90INS1_25CollectiveMainloopFwdSm90ILi2EN4cute5tupleIJNS5_1CILi1EEES8_S8_EEENS6_IJNS7_ILi128EEENS7_ILi96EEENS7_ILi64EEEEEELi256ENS_10bfloat16_tEfNS_4arch4Sm90ELb0ELb1ELb0ELb1ELb1ELb1ELb1ELb1ELb0ELb1ELb1ELb0EEENS1_21CollectiveEpilogueFwdINS6_IJSA_NS7_ILi256EEESB_EEES9_SE_SG_Li256ELb1ELb1ELb1ELb0EEENS1_36VarlenDynamicPersistentTileSchedulerILi128ELi96ELi256ELi128ELb1ELb1ELb1ELb1ELb0ELb1EEEEEEEEEvNT_6ParamsE)
        /*1a4c*/ 	.short	0x0210
        /*1a4e*/ 	.short	0x0bf0


	//----- nvinfo : EIATTR_SW_WAR
	.align		4
.L_1440:
        /*1a50*/ 	.byte	0x04, 0x36
        /*1a52*/ 	.short	(.L_1442 - .L_1441)
.L_1441:
        /*1a54*/ 	.word	0x00000008
.L_1442:


//--------------------- .nv.info._ZN7cutlass13device_kernelIN5flash11enable_sm90INS1_16FlashAttnFwdSm90INS1_25CollectiveMainloopFwdSm90ILi2EN4cute5tupleIJNS5_1CILi1EEES8_S8_EEENS6_IJNS7_ILi128EEENS7_ILi96EEENS7_ILi64EEEEEELi256ENS_10bfloat16_tEfNS_4arch4Sm90ELb1ELb0ELb0ELb0ELb1ELb0ELb0ELb1ELb0ELb1ELb1ELb0EEENS1_21CollectiveEpilogueFwdINS6_IJSA_NS7_ILi256EEESB_EEES9_SE_SG_Li256ELb0ELb1ELb1ELb0EEENS1_19SingleTileSchedulerILb0ELb1ELb1ELi128EEEEEEEEEvNT_6ParamsE --------------------------
	.section	.nv.info._ZN7cutlass13device_kernelIN5flash11enable_sm90INS1_16FlashAttnFwdSm90INS1_25CollectiveMainloopFwdSm90ILi2EN4cute5tupleIJNS5_1CILi1EEES8_S8_EEENS6_IJNS7_ILi128EEENS7_ILi96EEENS7_ILi64EEEEEELi256ENS_10bfloat16_tEfNS_4arch4Sm90ELb1ELb0ELb0ELb0ELb1ELb0ELb0ELb1ELb0ELb1ELb1ELb0EEENS1_21CollectiveEpilogueFwdINS6_IJSA_NS7_ILi256EEESB_EEES9_SE_SG_Li256ELb0ELb1ELb1ELb0EEENS1_19SingleTileSchedulerILb0ELb1ELb1ELi128EEEEEEEEEvNT_6ParamsE,"",@"SHT_CUDA_INFO"
	.sectionflags	@""
	.align	4


	//----- nvinfo : EIATTR_CUDA_API_VERSION
	.align		4
        /*0000*/ 	.byte	0x04, 0x37
        /*0002*/ 	.short	(.L_1444 - .L_1443)
.L_1443:
        /*0004*/ 	.word	0x00000082


	//----- nvinfo : EIATTR_KPARAM_INFO
	.align		4
.L_1444:
        /*0008*/ 	.byte	0x04, 0x17
        /*000a*/ 	.short	(.L_1446 - .L_1445)
.L_1445:
        /*000c*/ 	.word	0x00000000
        /*0010*/ 	.short	0x0000
        /*0012*/ 	.short	0x0070
        /*0014*/ 	.byte	0x00, 0xf0, 0x01, 0x28


	//----- nvinfo : EIATTR_SPARSE_MMA_MASK
	.align		4
.L_1446:
        /*0018*/ 	.byte	0x03, 0x50
        /*001a*/ 	.short	0x0000


	//----- nvinfo : EIATTR_MAXREG_COUNT
	.align		4
        /*001c*/ 	.byte	0x03, 0x1b
        /*001e*/ 	.short	0x00a8


	//----- nvinfo : EIATTR_NUM_BARRIERS
	.align		4
        /*0020*/ 	.byte	0x02, 0x4c
        /*0022*/ 	.byte	0x10
	.zero		1


	//----- nvinfo : EIATTR_EXTERNS
	.align		4
        /*0024*/ 	.byte	0x04, 0x0f
        /*0026*/ 	.short	(.L_1448 - .L_1447)


	//   ....[0]....
	.align		4
.L_1447:
        /*0028*/ 	.word	index@(__assertfail)


	//----- nvinfo : EIATTR_MERCURY_ISA_VERSION
	.align		4
.L_1448:
        /*002c*/ 	.byte	0x03, 0x5f
        /*002e*/ 	.short	0x0101


	//----- nvinfo : EIATTR_INT_WARP_WIDE_INSTR_OFFSETS
	.align		4
        /*0030*/ 	.byte	0x04, 0x31
        /*0032*/ 	.short	(.L_1450 - .L_1449)


	//   ....[0]....
.L_1449:
        /*0034*/ 	.word	0x000000b0


	//   ....[1]....
        /*0038*/ 	.word	0x000000c0


	//   ....[2]....
        /*003c*/ 	.word	0x00000160


	//----- nvinfo : EIATTR_COOP_GROUP_MASK_REGIDS
	.align		4
.L_1450:
        /*0040*/ 	.byte	0x04, 0x29
        /*0042*/ 	.short	(.L_1452 - .L_1451)


	//   ....[0]....
.L_1451:
        /*0044*/ 	.word	0xffffffff


	//   ....[1]....
        /*0048*/ 	.word	0xffffffff


	//   ....[2]....
        /*004c*/ 	.word	0xffffffff


	//   ....[3]....
        /*0050*/ 	.word	0xffffffff


	//   ....[4]....
        /*0054*/ 	.word	0xffffffff


	//   ....[5]....
        /*0058*/ 	.word	0xffffffff


	//   ....[6]....
        /*005c*/ 	.word	0xffffffff


	//   ....[7]....
        /*0060*/ 	.word	0xffffffff


	//   ....[8]....
        /*0064*/ 	.word	0xffffffff


	//   ....[9]....
        /*0068*/ 	.word	0xffffffff


	//   ....[10]....
        /*006c*/ 	.word	0xffffffff


	//   ....[11]....
        /*0070*/ 	.word	0xffffffff


	//   ....[12]....
        /*0074*/ 	.word	0xffffffff


	//   ....[13]....
        /*0078*/ 	.word	0xffffffff


	//   ....[14]....
        /*007c*/ 	.word	0xffffffff


	//   ....[15]....
        /*0080*/ 	.word	0xffffffff


	//   ....[16]....
        /*0084*/ 	.word	0xffffffff


	//   ....[17]....
        /*0088*/ 	.word	0xffffffff


	//   ....[18]....
        /*008c*/ 	.word	0xffffffff


	//   ....[19]....
        /*0090*/ 	.word	0xffffffff


	//   ....[20]....
        /*0094*/ 	.word	0xffffffff


	//   ....[21]....
        /*0098*/ 	.word	0xffffffff


	//   ....[22]....
        /*009c*/ 	.word	0xffffffff


	//   ....[23]....
        /*00a0*/ 	.word	0xffffffff


	//   ....[24]....
        /*00a4*/ 	.word	0xffffffff


	//   ....[25]....
        /*00a8*/ 	.word	0xffffffff


	//   ....[26]....
        /*00ac*/ 	.word	0xffffffff


	//   ....[27]....
        /*00b0*/ 	.word	0xffffffff


	//   ....[28]....
        /*00b4*/ 	.word	0xffffffff


	//   ....[29]....
        /*00b8*/ 	.word	0xffffffff


	//   ....[30]....
        /*00bc*/ 	.word	0xffffffff


	//   ....[31]....
        /*00c0*/ 	.word	0xffffffff


	//   ....[32]....
        /*00c4*/ 	.word	0xffffffff


	//   ....[33]....
        /*00c8*/ 	.word	0xffffffff


	//   ....[34]....
        /*00cc*/ 	.word	0xffffffff


	//   ....[35]....
        /*00d0*/ 	.word	0xffffffff


	//   ....[36]....
        /*00d4*/ 	.word	0xffffffff


	//   ....[37]....
        /*00d8*/ 	.word	0xffffffff


	//   ....[38]....
        /*00dc*/ 	.word	0xffffffff


	//   ....[39]....
        /*00e0*/ 	.word	0xffffffff


	//   ....[40]....
        /*00e4*/ 	.word	0xffffffff


	//   ....[41]....
        /*00e8*/ 	.word	0xffffffff


	//   ....[42]....
        /*00ec*/ 	.word	0xffffffff


	//   ....[43]....
        /*00f0*/ 	.word	0xffffffff


	//   ....[44]....
        /*00f4*/ 	.word	0xffffffff


	//   ....[45]....
        /*00f8*/ 	.word	0xffffffff


	//   ....[46]....
        /*00fc*/ 	.word	0xffffffff


	//   ....[47]....
        /*0100*/ 	.word	0xffffffff


	//   ....[48]....
        /*0104*/ 	.word	0xffffffff


	//   ....[49]....
        /*0108*/ 	.word	0xffffffff


	//   ....[50]....
        /*010c*/ 	.word	0xffffffff


	//   ....[51]....
        /*0110*/ 	.word	0xffffffff


	//   ....[52]....
        /*0114*/ 	.word	0xffffffff


	//   ....[53]....
        /*0118*/ 	.word	0xffffffff


	//   ....[54]....
        /*011c*/ 	.word	0xffffffff


	//   ....[55]....
        /*0120*/ 	.word	0xffffffff


	//   ....[56]....
        /*0124*/ 	.word	0xffffffff


	//   ....[57]....
        /*0128*/ 	.word	0xffffffff


	//   ....[58]....
        /*012c*/ 	.word	0xffffffff


	//   ....[59]....
        /*0130*/ 	.word	0xffffffff


	//   ....[60]....
        /*0134*/ 	.word	0xffffffff


	//   ....[61]....
        /*0138*/ 	.word	0xffffffff


	//   ....[62]....
        /*013c*/ 	.word	0xffffffff


	//   ....[63]....
        /*0140*/ 	.word	0xffffffff


	//   ....[64]....
        /*0144*/ 	.word	0xffffffff


	//   ....[65]....
        /*0148*/ 	.word	0xffffffff


	//   ....[66]....
        /*014c*/ 	.word	0xffffffff


	//   ....[67]....
        /*0150*/ 	.word	0xffffffff


	//   ....[68]....
        /*0154*/ 	.word	0xffffffff


	//   ....[69]....
        /*0158*/ 	.word	0xffffffff


	//   ....[70]....
        /*015c*/ 	.word	0xffffffff


	//   ....[71]....
        /*0160*/ 	.word	0xffffffff


	//   ....[72]....
        /*0164*/ 	.word	0xffffffff


	//   ....[73]....
        /*0168*/ 	.word	0xffffffff


	//   ....[74]....
        /*016c*/ 	.word	0xffffffff


	//   ....[75]....
        /*0170*/ 	.word	0xffffffff


	//   ....[76]....
        /*0174*/ 	.word	0xffffffff


	//   ....[77]....
        /*0178*/ 	.word	0xffffffff


	//   ....[78]....
        /*017c*/ 	.word	0xffffffff


	//   ....[79]....
        /*0180*/ 	.word	0xffffffff


	//   ....[80]....
        /*0184*/ 	.word	0xffffffff


	//   ....[81]....
        /*0188*/ 	.word	0xffffffff


	//   ....[82]....
        /*018c*/ 	.word	0xffffffff


	//   ....[83]....
        /*0190*/ 	.word	0xffffffff


	//   ....[84]....
        /*0194*/ 	.word	0xffffffff


	//   ....[85]....
        /*0198*/ 	.word	0xffffffff


	//   ....[86]....
        /*019c*/ 	.word	0xffffffff


	//   ....[87]....
        /*01a0*/ 	.word	0xffffffff


	//   ....[88]....
        /*01a4*/ 	.word	0xffffffff


	//   ....[89]....
        /*01a8*/ 	.word	0xffffffff


	//   ....[90]....
        /*01ac*/ 	.word	0xffffffff


	//   ....[91]....
        /*01b0*/ 	.word	0xffffffff


	//   ....[92]....
        /*01b4*/ 	.word	0xffffffff


	//   ....[93]....
        /*01b8*/ 	.word	0xffffffff


	//   ....[94]....
        /*01bc*/ 	.word	0xffffffff


	//   ....[95]....
        /*01c0*/ 	.word	0xffffffff


	//   ....[96]....
        /*01c4*/ 	.word	0xffffffff


	//   ....[97]....
        /*01c8*/ 	.word	0xffffffff


	//   ....[98]....
        /*01cc*/ 	.word	0xffffffff


	//   ....[99]....
        /*01d0*/ 	.word	0xffffffff


	//   ....[100]....
        /*01d4*/ 	.word	0xffffffff


	//   ....[101]....
        /*01d8*/ 	.word	0x0500000f


	//   ....[102]....
        /*01dc*/ 	.word	0x0500000f


	//   ....[103]....
        /*01e0*/ 	.word	0x0500000f


	//   ....[104]....
        /*01e4*/ 	.word	0x0500000f


	//   ....[105]....
        /*01e8*/ 	.word	0x0500000f


	//   ....[106]....
        /*01ec*/ 	.word	0x0500000f


	//   ....[107]....
        /*01f0*/ 	.word	0x0500000f


	//   ....[108]....
        /*01f4*/ 	.word	0x0500000f


	//   ....[109]....
        /*01f8*/ 	.word	0x0500000f


	//   ....[110]....
        /*01fc*/ 	.word	0x0500000f


	//   ....[111]....
        /*0200*/ 	.word	0x0500000f


	//   ....[112]....
        /*0204*/ 	.word	0x0500000f


	//   ....[113]....
        /*0208*/ 	.word	0x0500000f


	//   ....[114]....
        /*020c*/ 	.word	0x0500000f


	//   ....[115]....
        /*0210*/ 	.word	0x0500000f


	//   ....[116]....
        /*0214*/ 	.word	0x0500000f


	//   ....[117]....
        /*0218*/ 	.word	0x0500000f


	//   ....[118]....
        /*021c*/ 	.word	0x0500000f


	//   ....[119]....
        /*0220*/ 	.word	0x0500000f


	//   ....[120]....
        /*0224*/ 	.word	0x0500000f


	//   ....[121]....
        /*0228*/ 	.word	0x0500000f


	//   ....[122]....
        /*022c*/ 	.word	0x0500000f


	//   ....[123]....
        /*0230*/ 	.word	0x0500000f


	//   ....[124]....
        /*0234*/ 	.word	0x0500000f


	//   ....[125]....
        /*0238*/ 	.word	0x0500000f


	//   ....[126]....
        /*023c*/ 	.word	0x0500000f


	//   ....[127]....
        /*0240*/ 	.word	0x0500000f


	//   ....[128]....
        /*0244*/ 	.word	0x0500000f


	//   ....[129]....
        /*0248*/ 	.word	0x0500000f


	//   ....[130]....
        /*024c*/ 	.word	0x0500000f


	//   ....[131]....
        /*0250*/ 	.word	0x0500000f


	//   ....[132]....
        /*0254*/ 	.word	0x0500000f


	//   ....[133]....
        /*0258*/ 	.word	0x0500000f


	//   ....[134]....
        /*025c*/ 	.word	0x0500000f


	//   ....[135]....
        /*0260*/ 	.word	0x0500000f


	//   ....[136]....
        /*0264*/ 	.word	0x0500000f


	//   ....[137]....
        /*0268*/ 	.word	0x0500000f


	//   ....[138]....
        /*026c*/ 	.word	0x0500000f


	//   ....[139]....
        /*0270*/ 	.word	0x0500000f


	//   ....[140]....
        /*0274*/ 	.word	0x0500000f


	//   ....[141]....
        /*0278*/ 	.word	0x0500000f


	//   ....[142]....
        /*027c*/ 	.word	0x0500000f


	//   ....[143]....
        /*0280*/ 	.word	0x0500000f


	//   ....[144]....
        /*0284*/ 	.word	0x0500000f


	//   ....[145]....
        /*0288*/ 	.word	0x0500000f


	//   ....[146]....
        /*028c*/ 	.word	0x0500000f


	//   ....[147]....
        /*0290*/ 	.word	0x0500000f


	//   ....[148]....
        /*0294*/ 	.word	0x0500000f


	//   ....[149]....
        /*0298*/ 	.word	0x0500000f


	//   ....[150]....
        /*029c*/ 	.word	0x0500000f


	//   ....[151]....
        /*02a0*/ 	.word	0x0500000f


	//   ....[152]....
        /*02a4*/ 	.word	0x0500000f


	//   ....[153]....
        /*02a8*/ 	.word	0x0500000f


	//   ....[154]....
        /*02ac*/ 	.word	0x0500000f


	//   ....[155]....
        /*02b0*/ 	.word	0x0500000f


	//   ....[156]....
        /*02b4*/ 	.word	0x0500000f


	//   ....[157]....
        /*02b8*/ 	.word	0x0500000f


	//   ....[158]....
        /*02bc*/ 	.word	0x0500000f


	//   ....[159]....
        /*02c0*/ 	.word	0x0500000f


	//   ....[160]....
        /*02c4*/ 	.word	0x0500000f


	//   ....[161]....
        /*02c8*/ 	.word	0x0500000f


	//   ....[162]....
        /*02cc*/ 	.word	0x0500000f


	//   ....[163]....
        /*02d0*/ 	.word	0x0500000f


	//   ....[164]....
        /*02d4*/ 	.word	0x0500000f


	//   ....[165]....
        /*02d8*/ 	.word	0x0500000f


	//   ....[166]....
        /*02dc*/ 	.word	0x0500000f


	//----- nvinfo : EIATTR_COOP_GROUP_INSTR_OFFSETS
	.align		4
.L_1452:
        /*02e0*/ 	.byte	0x04, 0x28
        /*02e2*/ 	.short	(.L_1454 - .L_1453)


	//   ....[0]....
.L_1453:
        /*02e4*/ 	.word	0x00000060


	//   ....[1]....
        /*02e8*/ 	.word	0x000000a0


	//   ....[2]....
        /*02ec*/ 	.word	0x000002c0


	//   ....[3]....
        /*02f0*/ 	.word	0x00000420


	//   ....[4]....
        /*02f4*/ 	.word	0x00000540


	//   ....[5]....
        /*02f8*/ 	.word	0x000006a0


	//   ....[6]....
        /*02fc*/ 	.word	0x00001350


	//   ....[7]....
        /*0300*/ 	.word	0x00001ac0


	//   ....[8]....
        /*0304*/ 	.word	0x00001fe0


	//   ....[9]....
        /*0308*/ 	.word	0x00001ff0


	//   ....[10]....
        /*030c*/ 	.word	0x00002040


	//   ....[11]....
        /*0310*/ 	.word	0x00002770


	//   ....[12]....
        /*0314*/ 	.word	0x00002800


	//   ....[13]....
        /*0318*/ 	.word	0x00003830


	//   ....[14]....
        /*031c*/ 	.word	0x00003d20


	//   ....[15]....
        /*0320*/ 	.word	0x00003d30


	//   ....[16]....
        /*0324*/ 	.word	0x00003d80


	//   ....[17]....
        /*0328*/ 	.word	0x00004460


	//   ....[18]....
        /*032c*/ 	.word	0x000044c0


	//   ....[19]....
        /*0330*/ 	.word	0x00005db0


	//   ....[20]....
        /*0334*/ 	.word	0x00005de0


	//   ....[21]....
        /*0338*/ 	.word	0x00006240


	//   ....[22]....
        /*033c*/ 	.word	0x00006410


	//   ....[23]....
        /*0340*/ 	.word	0x00007620


	//   ....[24]....
        /*0344*/ 	.word	0x00007640


	//   ....[25]....
        /*0348*/ 	.word	0x00007680


	//   ....[26]....
        /*034c*/ 	.word	0x000076a0


	//   ....[27]....
        /*0350*/ 	.word	0x00008770


	//   ....[28]....
        /*0354*/ 	.word	0x000087e0


	//   ....[29]....
        /*0358*/ 	.word	0x00008820


	//   ....[30]....
        /*035c*/ 	.word	0x00008850


	//   ....[31]....
        /*0360*/ 	.word	0x00008880


	//   ....[32]....
        /*0364*/ 	.word	0x000088a0


	//   ....[33]....
        /*0368*/ 	.word	0x00009510


	//   ....[34]....
        /*036c*/ 	.word	0x00009520


	//   ....[35]....
        /*0370*/ 	.word	0x0000a550


	//   ....[36]....
        /*0374*/ 	.word	0x0000b700


	//   ....[37]....
        /*0378*/ 	.word	0x0000b720


	//   ....[38]....
        /*037c*/ 	.word	0x0000b730


	//   ....[39]....
        /*0380*/ 	.word	0x0000b770


	//   ....[40]....
        /*0384*/ 	.word	0x0000b7c0


	//   ....[41]....
        /*0388*/ 	.word	0x0000b7e0


	//   ....[42]....
        /*038c*/ 	.word	0x0000b830


	//   ....[43]....
        /*0390*/ 	.word	0x0000b850


	//   ....[44]....
        /*0394*/ 	.word	0x0000b8a0


	//   ....[45]....
        /*0398*/ 	.word	0x0000b8c0


	//   ....[46]....
        /*039c*/ 	.word	0x0000b910


	//   ....[47]....
        /*03a0*/ 	.word	0x0000b930


	//   ....[48]....
        /*03a4*/ 	.word	0x0000beb0


	//   ....[49]....
        /*03a8*/ 	.word	0x0000bee0


	//   ....[50]....
        /*03ac*/ 	.word	0x0000bf10


	//   ....[51]....
        /*03b0*/ 	.word	0x0000bf80


	//   ....[52]....
        /*03b4*/ 	.word	0x0000bfe0


	//   ....[53]....
        /*03b8*/ 	.word	0x0000c000


	//   ....[54]....
        /*03bc*/ 	.word	0x0000c060


	//   ....[55]....
        /*03c0*/ 	.word	0x0000c080


	//   ....[56]....
        /*03c4*/ 	.word	0x0000c0e0


	//   ....[57]....
        /*03c8*/ 	.word	0x0000c100


	//   ....[58]....
        /*03cc*/ 	.word	0x0000c160


	//   ....[59]....
        /*03d0*/ 	.word	0x0000c180


	//   ....[60]....
        /*03d4*/ 	.word	0x0000c1e0


	//   ....[61]....
        /*03d8*/ 	.word	0x0000c200


	//   ....[62]....
        /*03dc*/ 	.word	0x0000c250


	//   ....[63]....
        /*03e0*/ 	.word	0x0000c270


	//   ....[64]....
        /*03e4*/ 	.word	0x0000c5f0


	//   ....[65]....
        /*03e8*/ 	.word	0x0000c620


	//   ....[66]....
        /*03ec*/ 	.word	0x0000c660


	//   ....[67]....
        /*03f0*/ 	.word	0x0000c680


	//   ....[68]....
        /*03f4*/ 	.word	0x0000c6a0


	//   ....[69]....
        /*03f8*/ 	.word	0x0000c6d0


	//   ....[70]....
        /*03fc*/ 	.word	0x0000c770


	//   ....[71]....
        /*0400*/ 	.word	0x0000c7a0


	//   ....[72]....
        /*0404*/ 	.word	0x0000c830


	//   ....[73]....
        /*0408*/ 	.word	0x0000c860


	//   ....[74]....
        /*040c*/ 	.word	0x0000c870


	//   ....[75]....
        /*0410*/ 	.word	0x0000c900


	//   ....[76]....
        /*0414*/ 	.word	0x0000d070


	//   ....[77]....
        /*0418*/ 	.word	0x0000d090


	//   ....[78]....
        /*041c*/ 	.word	0x0000d0a0


	//   ....[79]....
        /*0420*/ 	.word	0x0000d0b0


	//   ....[80]....
        /*0424*/ 	.word	0x0000d0c0


	//   ....[81]....
        /*0428*/ 	.word	0x0000d0d0


	//   ....[82]....
        /*042c*/ 	.word	0x0000d0f0


	//   ....[83]....
        /*0430*/ 	.word	0x0000d110


	//   ....[84]....
        /*0434*/ 	.word	0x0000d140


	//   ....[85]....
        /*0438*/ 	.word	0x0000d180


	//   ....[86]....
        /*043c*/ 	.word	0x0000d1c0


	//   ....[87]....
        /*0440*/ 	.word	0x0000d210


	//   ....[88]....
        /*0444*/ 	.word	0x0000d560


	//   ....[89]....
        /*0448*/ 	.word	0x0000d580


	//   ....[90]....
        /*044c*/ 	.word	0x0000d590


	//   ....[91]....
        /*0450*/ 	.word	0x0000d5a0


	//   ....[92]....
        /*0454*/ 	.word	0x0000d5b0


	//   ....[93]....
        /*0458*/ 	.word	0x0000d5e0


	//   ....[94]....
        /*045c*/ 	.word	0x0000d640


	//   ....[95]....
        /*0460*/ 	.word	0x0000d660


	//   ....[96]....
        /*0464*/ 	.word	0x0000d6c0


	//   ....[97]....
        /*0468*/ 	.word	0x0000d6d0


	//   ....[98]....
        /*046c*/ 	.word	0x0000d740


	//   ....[99]....
        /*0470*/ 	.word	0x0000d760


	//   ....[100]....
        /*0474*/ 	.word	0x0000dac0


	//   ....[101]....
        /*0478*/ 	.word	0x0000e020


	//   ....[102]....
        /*047c*/ 	.word	0x0000e110


	//   ....[103]....
        /*0480*/ 	.word	0x0000e1b0


	//   ....[104]....
        /*0484*/ 	.word	0x0000e230


	//   ....[105]....
        /*0488*/ 	.word	0x0000e2e0


	//   ....[106]....
        /*048c*/ 	.word	0x0000e340


	//   ....[107]....
        /*0490*/ 	.word	0x0000e400


	//   ....[108]....
        /*0494*/ 	.word	0x0000e460


	//   ....[109]....
        /*0498*/ 	.word	0x0000e520


	//   ....[110]....
        /*049c*/ 	.word	0x0000e580


	//   ....[111]....
        /*04a0*/ 	.word	0x0000e640


	//   ....[112]....
        /*04a4*/ 	.word	0x0000e6a0


	//   ....[113]....
        /*04a8*/ 	.word	0x0000e740


	//   ....[114]....
        /*04ac*/ 	.word	0x0000e7e0


	//   ....[115]....
        /*04b0*/ 	.word	0x0000e840


	//   ....[116]....
        /*04b4*/ 	.word	0x0000e900


	//   ....[117]....
        /*04b8*/ 	.word	0x0000e9b0


	//   ....[118]....
        /*04bc*/ 	.word	0x0000ea10


	//   ....[119]....
        /*04c0*/ 	.word	0x0000eae0


	//   ....[120]....
        /*04c4*/ 	.word	0x0000eb40


	//   ....[121]....
        /*04c8*/ 	.word	0x0000ec10


	//   ....[122]....
        /*04cc*/ 	.word	0x0000ec70


	//   ....[123]....
        /*04d0*/ 	.word	0x0000ed40


	//   ....[124]....
        /*04d4*/ 	.word	0x0000eda0


	//   ....[125]....
        /*04d8*/ 	.word	0x0000ee70


	//   ....[126]....
        /*04dc*/ 	.word	0x0000eed0


	//   ....[127]....
        /*04e0*/ 	.word	0x0000ef80


	//   ....[128]....
        /*04e4*/ 	.word	0x0000f000


	//   ....[129]....
        /*04e8*/ 	.word	0x0000f0a0


	//   ....[130]....
        /*04ec*/ 	.word	0x0000f1f0


	//   ....[131]....
        /*04f0*/ 	.word	0x0000f2c0


	//   ....[132]....
        /*04f4*/ 	.word	0x0000f330


	//   ....[133]....
        /*04f8*/ 	.word	0x0000f3f0


	//   ....[134]....
        /*04fc*/ 	.word	0x0000f4e0


	//   ....[135]....
        /*0500*/ 	.word	0x0000f5a0


	//   ....[136]....
        /*0504*/ 	.word	0x0000f680


	//   ....[137]....
        /*0508*/ 	.word	0x0000f740


	//   ....[138]....
        /*050c*/ 	.word	0x0000f820


	//   ....[139]....
        /*0510*/ 	.word	0x0000f8e0


	//   ....[140]....
        /*0514*/ 	.word	0x0000f9c0


	//   ....[141]....
        /*0518*/ 	.word	0x0000fa90


	//   ....[142]....
        /*051c*/ 	.word	0x0000fbf0


	//   ....[143]....
        /*0520*/ 	.word	0x0000fc90


	//   ....[144]....
        /*0524*/ 	.word	0x0000fcf0


	//   ....[145]....
        /*0528*/ 	.word	0x0000fd90


	//   ....[146]....
        /*052c*/ 	.word	0x0000fdf0


	//   ....[147]....
        /*0530*/ 	.word	0x0000fe90


	//   ....[148]....
        /*0534*/ 	.word	0x0000fef0


	//   ....[149]....
        /*0538*/ 	.word	0x0000ff90


	//   ....[150]....
        /*053c*/ 	.word	0x0000fff0


	//   ....[151]....
        /*0540*/ 	.word	0x00010090


	//   ....[152]....
        /*0544*/ 	.word	0x000100f0


	//   ....[153]....
        /*0548*/ 	.word	0x00010190


	//   ....[154]....
        /*054c*/ 	.word	0x00010280


	//   ....[155]....
        /*0550*/ 	.word	0x00010320


	//   ....[156]....
        /*0554*/ 	.word	0x00010390


	//   ....[157]....
        /*0558*/ 	.word	0x00010460


	//   ....[158]....
        /*055c*/ 	.word	0x000104c0


	//   ....[159]....
        /*0560*/ 	.word	0x000105a0


	//   ....[160]....
        /*0564*/ 	.word	0x00010600


	//   ....[161]....
        /*0568*/ 	.word	0x000106e0


	//   ....[162]....
        /*056c*/ 	.word	0x00010740


	//   ....[163]....
        /*0570*/ 	.word	0x00010820


	//   ....[164]....
        /*0574*/ 	.word	0x00010880


	//   ....[165]....
        /*0578*/ 	.word	0x00010960


	//   ....[166]....
        /*057c*/ 	.word	0x00010a50


	//----- nvinfo : EIATTR_REG_RECONFIG
	.align		4
.L_1454:
        /*0580*/ 	.byte	0x01, 0x54
	.zero		2


	//----- nvinfo : EIATTR_SYSCALL_OFFSETS
	.align		4
        /*0584*/ 	.byte	0x04, 0x46
        /*0586*/ 	.short	(.L_1456 - .L_1455)


	//   ....[0]....
.L_1455:
        /*0588*/ 	.word	0x00001510


	//   ....[1]....
        /*058c*/ 	.word	0x0000ad70


	//   ....[2]....
        /*0590*/ 	.word	0x0000aeb0


	//   ....[3]....
        /*0594*/ 	.word	0x0000afa0


	//   ....[4]....
        /*0598*/ 	.word	0x0000bba0


	//----- nvinfo : EIATTR_MBARRIER_INSTR_OFFSETS
	.align		4
.L_1456:
        /*059c*/ 	.byte	0x04, 0x39
        /*059e*/ 	.short	(.L_1458 - .L_1457)


	//   ....[0]....
.L_1457:
        /*05a0*/ 	.word	0x00000170
        /*05a4*/ 	.word	0x000000ff
        /*05a8*/ 	.word	0x00022800
        /*05ac*/ 	.short	0x0100
        /*05ae*/ 	.byte	0x08
	.zero		1


	//   ....[1]....
        /*05b0*/ 	.word	0x00000180
        /*05b4*/ 	.word	0x000000ff
        /*05b8*/ 	.word	0x00022820
        /*05bc*/ 	.short	0x0100
        /*05be*/ 	.byte	0x08
	.zero		1


	//   ....[2]....
        /*05c0*/ 	.word	0x00000270
        /*05c4*/ 	.word	0x000000ff
        /*05c8*/ 	.word	0x00022830
        /*05cc*/ 	.short	0x0100
        /*05ce*/ 	.byte	0x08
	.zero		1


	//   ....[3]....
        /*05d0*/ 	.word	0x00000280
        /*05d4*/ 	.word	0x000000ff
        /*05d8*/ 	.word	0x00022840
        /*05dc*/ 	.short	0x0100
        /*05de*/ 	.byte	0x08
	.zero		1


	//   ....[4]....
        /*05e0*/ 	.word	0x00000290
        /*05e4*/ 	.word	0x000000ff
        /*05e8*/ 	.word	0x00022838
        /*05ec*/ 	.short	0x0100
        /*05ee*/ 	.byte	0x08
	.zero		1


	//   ....[5]....
        /*05f0*/ 	.word	0x000002a0
        /*05f4*/ 	.word	0x000000ff
        /*05f8*/ 	.word	0x00022848
        /*05fc*/ 	.short	0x0100
        /*05fe*/ 	.byte	0x08
	.zero		1


	//   ....[6]....
        /*0600*/ 	.word	0x000003d0
        /*0604*/ 	.word	0x000000ff
        /*0608*/ 	.word	0x00022850
        /*060c*/ 	.short	0x0100
        /*060e*/ 	.byte	0x08
	.zero		1


	//   ....[7]....
        /*0610*/ 	.word	0x000003e0
        /*0614*/ 	.word	0x000000ff
        /*0618*/ 	.word	0x00022860
        /*061c*/ 	.short	0x0100
        /*061e*/ 	.byte	0x08
	.zero		1


	//   ....[8]....
        /*0620*/ 	.word	0x000003f0
        /*0624*/ 	.word	0x000000ff
        /*0628*/ 	.word	0x00022858
        /*062c*/ 	.short	0x0100
        /*062e*/ 	.byte	0x08
	.zero		1


	//   ....[9]....
        /*0630*/ 	.word	0x00000400
        /*0634*/ 	.word	0x000000ff
        /*0638*/ 	.word	0x00022868
        /*063c*/ 	.short	0x0100
        /*063e*/ 	.byte	0x08
	.zero		1


	//   ....[10]....
        /*0640*/ 	.word	0x000004f0
        /*0644*/ 	.word	0x000000ff
        /*0648*/ 	.word	0x00022870
        /*064c*/ 	.short	0x0100
        /*064e*/ 	.byte	0x06
	.zero		1


	//   ....[11]....
        /*0650*/ 	.word	0x00000500
        /*0654*/ 	.word	0x000000ff
        /*0658*/ 	.word	0x00022880
        /*065c*/ 	.short	0x0100
        /*065e*/ 	.byte	0x06
	.zero		1


	//   ....[12]....
        /*0660*/ 	.word	0x00000510
        /*0664*/ 	.word	0x000000ff
        /*0668*/ 	.word	0x00022878
        /*066c*/ 	.short	0x0100
        /*066e*/ 	.byte	0x06
	.zero		1


	//   ....[13]....
        /*0670*/ 	.word	0x00000520
        /*0674*/ 	.word	0x000000ff
        /*0678*/ 	.word	0x00022888
        /*067c*/ 	.short	0x0100
        /*067e*/ 	.byte	0x06
	.zero		1


	//   ....[14]....
        /*0680*/ 	.word	0x00000650
        /*0684*/ 	.word	0x000000ff
        /*0688*/ 	.word	0x00022890
        /*068c*/ 	.short	0x0100
        /*068e*/ 	.byte	0x08
	.zero		1


	//   ....[15]....
        /*0690*/ 	.word	0x00000660
        /*0694*/ 	.word	0x000000ff
        /*0698*/ 	.word	0x000228a0
        /*069c*/ 	.short	0x0100
        /*069e*/ 	.byte	0x08
	.zero		1


	//   ....[16]....
        /*06a0*/ 	.word	0x00000670
        /*06a4*/ 	.word	0x000000ff
        /*06a8*/ 	.word	0x00022898
        /*06ac*/ 	.short	0x0100
        /*06ae*/ 	.byte	0x08
	.zero		1


	//   ....[17]....
        /*06b0*/ 	.word	0x00000680
        /*06b4*/ 	.word	0x000000ff
        /*06b8*/ 	.word	0x000228a8
        /*06bc*/ 	.short	0x0100
        /*06be*/ 	.byte	0x08
	.zero		1


	//   ....[18]....
        /*06c0*/ 	.word	0x000007c0
        /*06c4*/ 	.word	0x000000ff
        /*06c8*/ 	.word	0x000228b0
        /*06cc*/ 	.short	0x0100
        /*06ce*/ 	.byte	0x08
	.zero		1


	//   ....[19]....
        /*06d0*/ 	.word	0x000007d0
        /*06d4*/ 	.word	0x000000ff
        /*06d8*/ 	.word	0x000228c0
        /*06dc*/ 	.short	0x0100
        /*06de*/ 	.byte	0x08
	.zero		1


	//   ....[20]....
        /*06e0*/ 	.word	0x000007e0
        /*06e4*/ 	.word	0x000000ff
        /*06e8*/ 	.word	0x000228b8
        /*06ec*/ 	.short	0x0100
        /*06ee*/ 	.byte	0x08
	.zero		1


	//   ....[21]....
        /*06f0*/ 	.word	0x000007f0
        /*06f4*/ 	.word	0x000000ff
        /*06f8*/ 	.word	0x000228c8
        /*06fc*/ 	.short	0x0100
        /*06fe*/ 	.byte	0x08
	.zero		1


	//   ....[22]....
        /*0700*/ 	.word	0x00001540
        /*0704*/ 	.word	0x000000ff
        /*0708*/ 	.word	0x00022800
        /*070c*/ 	.short	0x010a
        /*070e*/ 	.byte	0x2a
	.zero		1


	//   ....[23]....
        /*0710*/ 	.word	0x000015d0
        /*0714*/ 	.word	0x000000ff
        /*0718*/ 	.word	0x00022830
        /*071c*/ 	.short	0x010a
        /*071e*/ 	.byte	0x2a
	.zero		1


	//   ....[24]....
        /*0720*/ 	.word	0x00001610
        /*0724*/ 	.word	0x000000ff
        /*0728*/ 	.word	0x00022830
        /*072c*/ 	.short	0x010a
        /*072e*/ 	.byte	0x2a
	.zero		1


	//   ....[25]....
        /*0730*/ 	.word	0x00001b50
        /*0734*/ 	.word	0x000000ff
        /*0738*/ 	.word	0x00000000
        /*073c*/ 	.short	0x0101
        /*073e*/ 	.byte	0x04
	.zero		1


	//   ....[26]....
        /*0740*/ 	.word	0x00002fd0
        /*0744*/ 	.word	0x000000ff
        /*0748*/ 	.word	0x00022850
        /*074c*/ 	.short	0x010a
        /*074e*/ 	.byte	0x2a
	.zero		1


	//   ....[27]....
        /*0750*/ 	.word	0x00003010
        /*0754*/ 	.word	0x000000ff
        /*0758*/ 	.word	0x00022850
        /*075c*/ 	.short	0x010a
        /*075e*/ 	.byte	0x2a
	.zero		1


	//   ....[28]....
        /*0760*/ 	.word	0x00003400
        /*0764*/ 	.word	0x000000ff
        /*0768*/ 	.word	0x00000000
        /*076c*/ 	.short	0x0101
        /*076e*/ 	.byte	0x0a
	.zero		1


	//   ....[29]....
        /*0770*/ 	.word	0x00003590
        /*0774*/ 	.word	0x000000ff
        /*0778*/ 	.word	0x00022830
        /*077c*/ 	.short	0x010a
        /*077e*/ 	.byte	0x1c
	.zero		1


	//   ....[30]....
        /*0780*/ 	.word	0x000035d0
        /*0784*/ 	.word	0x000000ff
        /*0788*/ 	.word	0x00022830
        /*078c*/ 	.short	0x010a
        /*078e*/ 	.byte	0x1c
	.zero		1


	//   ....[31]....
        /*0790*/ 	.word	0x00003880
        /*0794*/ 	.word	0x000000ff
        /*0798*/ 	.word	0x00000000
        /*079c*/ 	.short	0x0101
        /*079e*/ 	.byte	0x0a
	.zero		1


	//   ....[32]....
        /*07a0*/ 	.word	0x000055c0
        /*07a4*/ 	.word	0x000000ff
        /*07a8*/ 	.word	0x00022850
        /*07ac*/ 	.short	0x010a
        /*07ae*/ 	.byte	0x1c
	.zero		1


	//   ....[33]....
        /*07b0*/ 	.word	0x00005600
        /*07b4*/ 	.word	0x000000ff
        /*07b8*/ 	.word	0x00022850
        /*07bc*/ 	.short	0x010a
        /*07be*/ 	.byte	0x1c
	.zero		1


	//   ....[34]....
        /*07c0*/ 	.word	0x00005900
        /*07c4*/ 	.word	0x000000ff
        /*07c8*/ 	.word	0x00000000
        /*07cc*/ 	.short	0x0101
        /*07ce*/ 	.byte	0x1c
	.zero		1


	//   ....[35]....
        /*07d0*/ 	.word	0x00005a20
        /*07d4*/ 	.word	0x000000ff
        /*07d8*/ 	.word	0x00022830
        /*07dc*/ 	.short	0x010a
        /*07de*/ 	.byte	0x1a
	.zero		1


	//   ....[36]....
        /*07e0*/ 	.word	0x00005a60
        /*07e4*/ 	.word	0x000000ff
        /*07e8*/ 	.word	0x00022830
        /*07ec*/ 	.short	0x010a
        /*07ee*/ 	.byte	0x1a
	.zero		1


	//   ....[37]....
        /*07f0*/ 	.word	0x00005c60
        /*07f4*/ 	.word	0x000000ff
        /*07f8*/ 	.word	0x00000000
        /*07fc*/ 	.short	0x0101
        /*07fe*/ 	.byte	0x0a
	.zero		1


	//   ....[38]....
        /*0800*/ 	.word	0x000072c0
        /*0804*/ 	.word	0x000000ff
        /*0808*/ 	.word	0x00022850
        /*080c*/ 	.short	0x010a
        /*080e*/ 	.byte	0x1a
	.zero		1


	//   ....[39]....
        /*0810*/ 	.word	0x00007300
        /*0814*/ 	.word	0x000000ff
        /*0818*/ 	.word	0x00022850
        /*081c*/ 	.short	0x010a
        /*081e*/ 	.byte	0x1a
	.zero		1


	//   ....[40]....
        /*0820*/ 	.word	0x00007600
        /*0824*/ 	.word	0x000000ff
        /*0828*/ 	.word	0x00000000
        /*082c*/ 	.short	0x0101
        /*082e*/ 	.byte	0x1a
	.zero		1


	//   ....[41]....
        /*0830*/ 	.word	0x000088b0
        /*0834*/ 	.word	0x000000ff
        /*0838*/ 	.word	0x00000000
        /*083c*/ 	.short	0x0101
        /*083e*/ 	.byte	0x04
	.zero		1


	//   ....[42]....
        /*0840*/ 	.word	0x0000b4a0
        /*0844*/ 	.word	0x000000ff
        /*0848*/ 	.word	0x00022840
        /*084c*/ 	.short	0x010a
        /*084e*/ 	.byte	0x2d
	.zero		1


	//   ....[43]....
        /*0850*/ 	.word	0x0000b9d0
        /*0854*/ 	.word	0x000000ff
        /*0858*/ 	.word	0x00022830
        /*085c*/ 	.short	0x0107
        /*085e*/ 	.byte	0x2d
	.zero		1


	//   ....[44]....
        /*0860*/ 	.word	0x0000ba40
        /*0864*/ 	.word	0x000000ff
        /*0868*/ 	.word	0x00022830
        /*086c*/ 	.short	0x0101
        /*086e*/ 	.byte	0x2d
	.zero		1


	//   ....[45]....
        /*0870*/ 	.word	0x0000c340
        /*0874*/ 	.word	0x000000ff
        /*0878*/ 	.word	0x00022800
        /*087c*/ 	.short	0x0107
        /*087e*/ 	.byte	0x2d
	.zero		1


	//   ....[46]....
        /*0880*/ 	.word	0x0000c380
        /*0884*/ 	.word	0x000000ff
        /*0888*/ 	.word	0x00022800
        /*088c*/ 	.short	0x0101
        /*088e*/ 	.byte	0x2d
	.zero		1


	//   ....[47]....
        /*0890*/ 	.word	0x0000c390
        /*0894*/ 	.word	0x000000ff
        /*0898*/ 	.word	0x00022820
        /*089c*/ 	.short	0x010a
        /*089e*/ 	.byte	0x2d
	.zero		1


	//   ....[48]....
        /*08a0*/ 	.word	0x0000c3e0
        /*08a4*/ 	.word	0x000000ff
        /*08a8*/ 	.word	0x00022860
        /*08ac*/ 	.short	0x010a
        /*08ae*/ 	.byte	0x2d
	.zero		1


	//   ....[49]....
        /*08b0*/ 	.word	0x0000cb10
        /*08b4*/ 	.word	0x000000ff
        /*08b8*/ 	.word	0x00022850
        /*08bc*/ 	.short	0x0107
        /*08be*/ 	.byte	0x2d
	.zero		1


	//   ....[50]....
        /*08c0*/ 	.word	0x0000cb90
        /*08c4*/ 	.word	0x000000ff
        /*08c8*/ 	.word	0x00022850
        /*08cc*/ 	.short	0x0101
        /*08ce*/ 	.byte	0x2d
	.zero		1


	//   ....[51]....
        /*08d0*/ 	.word	0x0000ce70
        /*08d4*/ 	.word	0x00000020
        /*08d8*/ 	.word	0x00022840
        /*08dc*/ 	.short	0x010a
        /*08de*/ 	.byte	0x3f
	.zero		1


	//   ....[52]....
        /*08e0*/ 	.word	0x0000d2a0
        /*08e4*/ 	.word	0x00000020
        /*08e8*/ 	.word	0x00022830
        /*08ec*/ 	.short	0x0107
        /*08ee*/ 	.byte	0x3f
	.zero		1


	//   ....[53]....
        /*08f0*/ 	.word	0x0000d350
        /*08f4*/ 	.word	0x00000020
        /*08f8*/ 	.word	0x00022830
        /*08fc*/ 	.short	0x0101
        /*08fe*/ 	.byte	0x3f
	.zero		1


	//   ....[54]....
        /*0900*/ 	.word	0x0000d380
        /*0904*/ 	.word	0x00000020
        /*0908*/ 	.word	0x00022860
        /*090c*/ 	.short	0x010a
        /*090e*/ 	.byte	0x3f
	.zero		1


	//   ....[55]....
        /*0910*/ 	.word	0x0000d8c0
        /*0914*/ 	.word	0x00000020
        /*0918*/ 	.word	0x00022850
        /*091c*/ 	.short	0x0107
        /*091e*/ 	.byte	0x3f
	.zero		1


	//   ....[56]....
        /*0920*/ 	.word	0x0000d990
        /*0924*/ 	.word	0x00000020
        /*0928*/ 	.word	0x00022850
        /*092c*/ 	.short	0x0101
        /*092e*/ 	.byte	0x3f
	.zero		1


	//   ....[57]....
        /*0930*/ 	.word	0x0000da70
        /*0934*/ 	.word	0x00000004
        /*0938*/ 	.word	0x00022820
        /*093c*/ 	.short	0x010a
        /*093e*/ 	.byte	0x3f
	.zero		1


	//   ....[58]....
        /*0940*/ 	.word	0x0000dbb0
        /*0944*/ 	.word	0x00000005
        /*0948*/ 	.word	0x00022840
        /*094c*/ 	.short	0x010a
        /*094e*/ 	.byte	0x3f
	.zero		1


	//   ....[59]....
        /*0950*/ 	.word	0x0000dc50
        /*0954*/ 	.word	0x00000015
        /*0958*/ 	.word	0x00022840
        /*095c*/ 	.short	0x010a
        /*095e*/ 	.byte	0x3f
	.zero		1


	//   ....[60]....
        /*0960*/ 	.word	0x0000dc90
        /*0964*/ 	.word	0x00000005
        /*0968*/ 	.word	0x00022860
        /*096c*/ 	.short	0x010a
        /*096e*/ 	.byte	0x3f
	.zero		1


	//   ....[61]....
        /*0970*/ 	.word	0x0000dcd0
        /*0974*/ 	.word	0x00000015
        /*0978*/ 	.word	0x00022860
        /*097c*/ 	.short	0x010a
        /*097e*/ 	.byte	0x3f
	.zero		1


	//   ....[62]....
        /*0980*/ 	.word	0x0000dd40
        /*0984*/ 	.word	0x00000005
        /*0988*/ 	.word	0x00022800
        /*098c*/ 	.short	0x010a
        /*098e*/ 	.byte	0x3f
	.zero		1


	//   ....[63]....
        /*0990*/ 	.word	0x0000dda0
        /*0994*/ 	.word	0x00000005
        /*0998*/ 	.word	0x00022830
        /*099c*/ 	.short	0x010a
        /*099e*/ 	.byte	0x3f
	.zero		1


	//   ....[64]....
        /*09a0*/ 	.word	0x0000de00
        /*09a4*/ 	.word	0x0000000b
        /*09a8*/ 	.word	0x00022850
        /*09ac*/ 	.short	0x010a
        /*09ae*/ 	.byte	0x3f
	.zero		1


	//   ....[65]....
        /*09b0*/ 	.word	0x0000de60
        /*09b4*/ 	.word	0x00000009
        /*09b8*/ 	.word	0x00022830
        /*09bc*/ 	.short	0x010a
        /*09be*/ 	.byte	0x3f
	.zero		1


	//   ....[66]....
        /*09c0*/ 	.word	0x0000dec0
        /*09c4*/ 	.word	0x0000000b
        /*09c8*/ 	.word	0x00022850
        /*09cc*/ 	.short	0x010a
        /*09ce*/ 	.byte	0x3f
	.zero		1


	//   ....[67]....
        /*09d0*/ 	.word	0x0000df20
        /*09d4*/ 	.word	0x00000009
        /*09d8*/ 	.word	0x00022830
        /*09dc*/ 	.short	0x010a
        /*09de*/ 	.byte	0x3f
	.zero		1


	//   ....[68]....
        /*09e0*/ 	.word	0x0000df80
        /*09e4*/ 	.word	0x00000007
        /*09e8*/ 	.word	0x00022850
        /*09ec*/ 	.short	0x010a
        /*09ee*/ 	.byte	0x3f
	.zero		1


	//   ....[69]....
        /*09f0*/ 	.word	0x0000e060
        /*09f4*/ 	.word	0x00000003
        /*09f8*/ 	.word	0x00022840
        /*09fc*/ 	.short	0x010a
        /*09fe*/ 	.byte	0x3f
	.zero		1


	//   ....[70]....
        /*0a00*/ 	.word	0x0000f0e0
        /*0a04*/ 	.word	0x00000003
        /*0a08*/ 	.word	0x00022820
        /*0a0c*/ 	.short	0x010a
        /*0a0e*/ 	.byte	0x3f
	.zero		1


	//   ....[71]....
        /*0a10*/ 	.word	0x0000f140
        /*0a14*/ 	.word	0x00000003
        /*0a18*/ 	.word	0x00022860
        /*0a1c*/ 	.short	0x010a
        /*0a1e*/ 	.byte	0x3f
	.zero		1


	//   ....[72]....
        /*0a20*/ 	.word	0x0000fb40
        /*0a24*/ 	.word	0x00000020
        /*0a28*/ 	.word	0x00022840
        /*0a2c*/ 	.short	0x010a
        /*0a2e*/ 	.byte	0x3f
	.zero		1


	//   ....[73]....
        /*0a30*/ 	.word	0x000101d0
        /*0a34*/ 	.word	0x00000020
        /*0a38*/ 	.word	0x00022860
        /*0a3c*/ 	.short	0x010a
        /*0a3e*/ 	.byte	0x3f
	.zero		1


	//   ....[74]....
        /*0a40*/ 	.word	0x000109a0
        /*0a44*/ 	.word	0x00000004
        /*0a48*/ 	.word	0x00022820
        /*0a4c*/ 	.short	0x010a
        /*0a4e*/ 	.byte	0x3f
	.zero		1


	//   ....[75]....
        /*0a50*/ 	.word	0x00010b10
        /*0a54*/ 	.word	0x00000005
        /*0a58*/ 	.word	0x00022840
        /*0a5c*/ 	.short	0x010a
        /*0a5e*/ 	.byte	0x3f
	.zero		1


	//   ....[76]....
        /*0a60*/ 	.word	0x00010b60
        /*0a64*/ 	.word	0x00000015
        /*0a68*/ 	.word	0x00022840
        /*0a6c*/ 	.short	0x010a
        /*0a6e*/ 	.byte	0x3f
	.zero		1


	//   ....[77]....
        /*0a70*/ 	.word	0x00010bb0
        /*0a74*/ 	.word	0x00000005
        /*0a78*/ 	.word	0x00022860
        /*0a7c*/ 	.short	0x010a
        /*0a7e*/ 	.byte	0x3f
	.zero		1


	//----- nvinfo : EIATTR_NUM_MBARRIERS
	.align		4
.L_1458:
        /*0a80*/ 	.byte	0x03, 0x38
        /*0a82*/ 	.short	0x0016


	//----- nvinfo : EIATTR_EXIT_INSTR_OFFSETS
	.align		4
        /*0a84*/ 	.byte	0x04, 0x1c
        /*0a86*/ 	.short	(.L_1460 - .L_1459)


	//   ....[0]....
.L_1459:
        /*0a88*/ 	.word	0x0000dd20


	//----- nvinfo : EIATTR_MAX_THREADS
	.align		4
.L_1460:
        /*0a8c*/ 	.byte	0x04, 0x05
        /*0a8e*/ 	.short	(.L_1462 - .L_1461)
.L_1461:
        /*0a90*/ 	.word	0x00000180
        /*0a94*/ 	.word	0x00000001
        /*0a98*/ 	.word	0x00000001


	//----- nvinfo : EIATTR_CRS_STACK_SIZE
	.align		4
.L_1462:
        /*0a9c*/ 	.byte	0x04, 0x1e
        /*0a9e*/ 	.short	(.L_1464 - .L_1463)
.L_1463:
        /*0aa0*/ 	.word	0x00000000


	//----- nvinfo : EIATTR_CBANK_PARAM_SIZE
	.align		4
.L_1464:
        /*0aa4*/ 	.byte	0x03, 0x19
        /*0aa6*/ 	.short	0x0a70


	//----- nvinfo : EIATTR_PARAM_CBANK
	.align		4
        /*0aa8*/ 	.byte	0x04, 0x0a
        /*0aaa*/ 	.short	(.L_1466 - .L_1465)
	.align		4
.L_1465:
        /*0aac*/ 	.word	index@(.nv.constant0._ZN7cutlass13device_kernelIN5flash11enable_sm90INS1_16FlashAttnFwdSm90INS1_25CollectiveMainloopFwdSm90ILi2EN4cute5tupleIJNS5_1CILi1EEES8_S8_EEENS6_IJNS7_ILi128EEENS7_ILi96EEENS7_ILi64EEEEEELi256ENS_10bfloat16_tEfNS_4arch4Sm90ELb1ELb0ELb0ELb0ELb1ELb0ELb0ELb1ELb0ELb1ELb1ELb0EEENS1_21CollectiveEpilogueFwdINS6_IJSA_NS7_ILi256EEESB_EEES9_SE_SG_Li256ELb0ELb1ELb1ELb0EEENS1_19SingleTileSchedulerILb0ELb1ELb1ELi128EEEEEEEEEvNT_6ParamsE)
        /*0ab0*/ 	.short	0x0210
        /*0ab2*/ 	.short	0x0a70


	//----- nvinfo : EIATTR_SW_WAR
	.align		4
.L_1466:
        /*0ab4*/ 	.byte	0x04, 0x36
        /*0ab6*/ 	.short	(.L_1468 - .L_1467)
.L_1467:
        /*0ab8*/ 	.word	0x00000008
.L_1468:


//--------------------- .nv.info._ZN7cutlass13device_kernelIN5flash11enable_sm90INS1_16FlashAttnFwdSm90INS1_25CollectiveMainloopFwdSm90ILi2EN4cute5tupleIJNS5_1CILi1EEES8_S8_EEENS6_IJNS7_ILi128EEENS7_ILi96EEENS7_ILi64EEEEEELi256ENS_10bfloat16_tEfNS_4arch4Sm90ELb1ELb0ELb0ELb0ELb1ELb0ELb1ELb1ELb0ELb1ELb1ELb0EEENS1_21CollectiveEpilogueFwdINS6_IJSA_NS7_ILi256EEESB_EEES9_SE_SG_Li256ELb0ELb1ELb1ELb0EEENS1_19SingleTileSchedulerILb0ELb1ELb1ELi128EEEEEEEEEvNT_6ParamsE --------------------------
	.section	.nv.info._ZN7cutlass13device_kernelIN5flash11enable_sm90INS1_16FlashAttnFwdSm90INS1_25CollectiveMainloopFwdSm90ILi2EN4cute5tupleIJNS5_1CILi1EEES8_S8_EEENS6_IJNS7_ILi128EEENS7_ILi96EEENS7_ILi64EEEEEELi256ENS_10bfloat16_tEfNS_4arch4Sm90ELb1ELb0ELb0ELb0ELb1ELb0ELb1ELb1ELb0ELb1ELb1ELb0EEENS1_21CollectiveEpilogueFwdINS6_IJSA_NS7_ILi256EEESB_EEES9_SE_SG_Li256ELb0ELb1ELb1ELb0EEENS1_19SingleTileSchedulerILb0ELb1ELb1ELi128EEEEEEEEEvNT_6ParamsE,"",@"SHT_CUDA_INFO"
	.sectionflags	@""
	.align	4


	//----- nvinfo : EIATTR_CUDA_API_VERSION
	.align		4
        /*0000*/ 	.byte	0x04, 0x37
        /*0002*/ 	.short	(.L_1470 - .L_1469)
.L_1469:
        /*0004*/ 	.word	0x00000082


	//----- nvinfo : EIATTR_KPARAM_INFO
	.align		4
.L_1470:
        /*0008*/ 	.byte	0x04, 0x17
        /*000a*/ 	.short	(.L_1472 - .L_1471)
.L_1471:
        /*000c*/ 	.word	0x00000000
        /*0010*/ 	.short	0x0000
        /*0012*/ 	.short	0x0070
        /*0014*/ 	.byte	0x00, 0xf0, 0x01, 0x2c


	//----- nvinfo : EIATTR_SPARSE_MMA_MASK
	.align		4
.L_1472:
        /*0018*/ 	.byte	0x03, 0x50
        /*001a*/ 	.short	0x0000


	//----- nvinfo : EIATTR_MAXREG_COUNT
	.align		4
        /*001c*/ 	.byte	0x03, 0x1b
        /*001e*/ 	.short	0x00a8


	//----- nvinfo : EIATTR_NUM_BARRIERS
	.align		4
        /*0020*/ 	.byte	0x02, 0x4c
        /*0022*/ 	.byte	0x10
	.zero		1


	//----- nvinfo : EIATTR_EXTERNS
	.align		4
        /*0024*/ 	.byte	0x04, 0x0f
        /*0026*/ 	.short	(.L_1474 - .L_1473)


	//   ....[0]....
	.align		4
.L_1473:
        /*0028*/ 	.word	index@(__assertfail)


	//----- nvinfo : EIATTR_ANNOTATIONS
	.align		4
.L_1474:
        /*002c*/ 	.byte	0x04, 0x55
        /*002e*/ 	.short	(.L_1476 - .L_1475)


	//   ....[0]....
.L_1475:
        /*0030*/ 	.word	0x00000001
        /*0034*/ 	.byte	0xd0, 0x08, 0x00, 0x00, 0x01, 0x00, 0x00, 0x00, 0x40, 0x0a, 0x00, 0x00, 0x01, 0x00, 0x00, 0x00
        /*0044*/ 	.byte	0x80, 0x16, 0x00, 0x00, 0x01, 0x00, 0x00, 0x00, 0xb0, 0x9a, 0x00, 0x00, 0x01, 0x00, 0x00, 0x00
        /*0054*/ 	.byte	0xc0, 0xbc, 0x00, 0x00, 0x01, 0x00, 0x00, 0x00, 0xb0, 0xce, 0x00, 0x00, 0x01, 0x00, 0x00, 0x00
        /*0064*/ 	.byte	0xa0, 0x03, 0x01, 0x00


	//----- nvinfo : EIATTR_MERCURY_ISA_VERSION
	.align		4
.L_1476:
        /*0068*/ 	.byte	0x03, 0x5f
        /*006a*/ 	.short	0x0101


	//----- nvinfo : EIATTR_INT_WARP_WIDE_INSTR_OFFSETS
	.align		4
        /*006c*/ 	.byte	0x04, 0x31
        /*006e*/ 	.short	(.L_1478 - .L_1477)


	//   ....[0]....
.L_1477:
        /*0070*/ 	.word	0x000000c0


	//   ....[1]....
        /*0074*/ 	.word	0x000000d0


	//   ....[2]....
        /*0078*/ 	.word	0x000000e0


	//   ....[3]....
        /*007c*/ 	.word	0x00000180


	//----- nvinfo : EIATTR_COOP_GROUP_MASK_REGIDS
	.align		4
.L_1478:
        /*0080*/ 	.byte	0x04, 0x29
        /*0082*/ 	.short	(.L_1480 - .L_1479)


	//   ....[0]....
.L_1479:
        /*0084*/ 	.word	0xffffffff


	//   ....[1]....
        /*0088*/ 	.word	0xffffffff


	//   ....[2]....
        /*008c*/ 	.word	0xffffffff


	//   ....[3]....
        /*0090*/ 	.word	0xffffffff


	//   ....[4]....
        /*0094*/ 	.word	0xffffffff


	//   ....[5]....
        /*0098*/ 	.word	0xffffffff


	//   ....[6]....
        /*009c*/ 	.word	0xffffffff


	//   ....[7]....
        /*00a0*/ 	.word	0xffffffff


	//   ....[8]....
        /*00a4*/ 	.word	0xffffffff


	//   ....[9]....
        /*00a8*/ 	.word	0xffffffff


	//   ....[10]....
        /*00ac*/ 	.word	0xffffffff


	//   ....[11]....
        /*00b0*/ 	.word	0xffffffff


	//   ....[12]....
        /*00b4*/ 	.word	0xffffffff


	//   ....[13]....
        /*00b8*/ 	.word	0xffffffff


	//   ....[14]....
        /*00bc*/ 	.word	0xffffffff


	//   ....[15]....
        /*00c0*/ 	.word	0xffffffff


	//   ....[16]....
        /*00c4*/ 	.word	0xffffffff


	//   ....[17]....
        /*00c8*/ 	.word	0xffffffff


	//   ....[18]....
        /*00cc*/ 	.word	0xffffffff


	//   ....[19]....
        /*00d0*/ 	.word	0xffffffff


	//   ....[20]....
        /*00d4*/ 	.word	0xffffffff


	//   ....[21]....
        /*00d8*/ 	.word	0xffffffff


	//   ....[22]....
        /*00dc*/ 	.word	0xffffffff


	//   ....[23]....
        /*00e0*/ 	.word	0xffffffff


	//   ....[24]....
        /*00e4*/ 	.word	0xffffffff


	//   ....[25]....
        /*00e8*/ 	.word	0xffffffff


	//   ....[26]....
        /*00ec*/ 	.word	0xffffffff


	//   ....[27]....
        /*00f0*/ 	.word	0xffffffff


	//   ....[28]....
        /*00f4*/ 	.word	0xffffffff


	//   ....[29]....
        /*00f8*/ 	.word	0xffffffff


	//   ....[30]....
        /*00fc*/ 	.word	0xffffffff


	//   ....[31]....
        /*0100*/ 	.word	0xffffffff


	//   ....[32]....
        /*0104*/ 	.word	0xffffffff


	//   ....[33]....
        /*0108*/ 	.word	0xffffffff


	//   ....[34]....
        /*010c*/ 	.word	0xffffffff


	//   ....[35]....
        /*0110*/ 	.word	0xffffffff


	//   ....[36]....
        /*0114*/ 	.word	0xffffffff


	//   ....[37]....
        /*0118*/ 	.word	0xffffffff


	//   ....[38]....
        /*011c*/ 	.word	0xffffffff


	//   ....[39]....
        /*0120*/ 	.word	0xffffffff


	//   ....[40]....
        /*0124*/ 	.word	0xffffffff


	//   ....[41]....
        /*0128*/ 	.word	0xffffffff


	//   ....[42]....
        /*012c*/ 	.word	0xffffffff


	//   ....[43]....
        /*0130*/ 	.word	0xffffffff


	//   ....[44]....
        /*0134*/ 	.word	0xffffffff


	//   ....[45]....
        /*0138*/ 	.word	0xffffffff


	//   ....[46]....
        /*013c*/ 	.word	0xffffffff


	//   ....[47]....
        /*0140*/ 	.word	0xffffffff


	//   ....[48]....
        /*0144*/ 	.word	0xffffffff


	//   ....[49]....
        /*0148*/ 	.word	0xffffffff


	//   ....[50]....
        /*014c*/ 	.word	0xffffffff


	//   ....[51]....
        /*0150*/ 	.word	0xffffffff


	//   ....[52]....
        /*0154*/ 	.word	0xffffffff


	//   ....[53]....
        /*0158*/ 	.word	0xffffffff


	//   ....[54]....
        /*015c*/ 	.word	0xffffffff


	//   ....[55]....
        /*0160*/ 	.word	0xffffffff


	//   ....[56]....
        /*0164*/ 	.word	0xffffffff


	//   ....[57]....
        /*0168*/ 	.word	0xffffffff


	//   ....[58]....
        /*016c*/ 	.word	0xffffffff


	//   ....[59]....
        /*0170*/ 	.word	0xffffffff


	//   ....[60]....
        /*0174*/ 	.word	0xffffffff


	//   ....[61]....
        /*0178*/ 	.word	0xffffffff


	//   ....[62]....
        /*017c*/ 	.word	0xffffffff


	//   ....[63]....
        /*0180*/ 	.word	0xffffffff


	//   ....[64]....
        /*0184*/ 	.word	0xffffffff


	//   ....[65]....
        /*0188*/ 	.word	0xffffffff


	//   ....[66]....
        /*018c*/ 	.word	0xffffffff


	//   ....[67]....
        /*0190*/ 	.word	0xffffffff


	//   ....[68]....
        /*0194*/ 	.word	0xffffffff


	//   ....[69]....
        /*0198*/ 	.word	0xffffffff


	//   ....[70]....
        /*019c*/ 	.word	0xffffffff


	//   ....[71]....
        /*01a0*/ 	.word	0xffffffff


	//   ....[72]....
        /*01a4*/ 	.word	0xffffffff


	//   ....[73]....
        /*01a8*/ 	.word	0xffffffff


	//   ....[74]....
        /*01ac*/ 	.word	0xffffffff


	//   ....[75]....
        /*01b0*/ 	.word	0xffffffff


	//   ....[76]....
        /*01b4*/ 	.word	0xffffffff


	//   ....[77]....
        /*01b8*/ 	.word	0xffffffff


	//   ....[78]....
        /*01bc*/ 	.word	0xffffffff


	//   ....[79]....
        /*01c0*/ 	.word	0xffffffff


	//   ....[80]....
        /*01c4*/ 	.word	0xffffffff


	//   ....[81]....
        /*01c8*/ 	.word	0xffffffff


	//   ....[82]....
        /*01cc*/ 	.word	0xffffffff


	//   ....[83]....
        /*01d0*/ 	.word	0xffffffff


	//   ....[84]....
        /*01d4*/ 	.word	0xffffffff


	//   ....[85]....
        /*01d8*/ 	.word	0xffffffff


	//   ....[86]....
        /*01dc*/ 	.word	0xffffffff


	//   ....[87]....
        /*01e0*/ 	.word	0xffffffff


	//   ....[88]....
        /*01e4*/ 	.word	0xffffffff


	//   ....[89]....
        /*01e8*/ 	.word	0xffffffff


	//   ....[90]....
        /*01ec*/ 	.word	0xffffffff


	//   ....[91]....
        /*01f0*/ 	.word	0xffffffff


	//   ....[92]....
        /*01f4*/ 	.word	0xffffffff


	//   ....[93]....
        /*01f8*/ 	.word	0xffffffff


	//   ....[94]....
        /*01fc*/ 	.word	0xffffffff


	//   ....[95]....
        /*0200*/ 	.word	0xffffffff


	//   ....[96]....
        /*0204*/ 	.word	0xffffffff


	//   ....[97]....
        /*0208*/ 	.word	0xffffffff


	//   ....[98]....
        /*020c*/ 	.word	0xffffffff


	//   ....[99]....
        /*0210*/ 	.word	0xffffffff


	//   ....[100]....
        /*0214*/ 	.word	0xffffffff


	//   ....[101]....
        /*0218*/ 	.word	0xffffffff


	//   ....[102]....
        /*021c*/ 	.word	0xffffffff


	//   ....[103]....
        /*0220*/ 	.word	0xffffffff


	//   ....[104]....
        /*0224*/ 	.word	0xffffffff


	//   ....[105]....
        /*0228*/ 	.word	0xffffffff


	//   ....[106]....
        /*022c*/ 	.word	0xffffffff


	//   ....[107]....
        /*0230*/ 	.word	0xffffffff


	//   ....[108]....
        /*0234*/ 	.word	0xffffffff


	//   ....[109]....
        /*0238*/ 	.word	0xffffffff


	//   ....[110]....
        /*023c*/ 	.word	0xffffffff


	//   ....[111]....
        /*0240*/ 	.word	0xffffffff


	//   ....[112]....
        /*0244*/ 	.word	0xffffffff


	//   ....[113]....
        /*0248*/ 	.word	0xffffffff


	//   ....[114]....
        /*024c*/ 	.word	0xffffffff


	//   ....[115]....
        /*0250*/ 	.word	0xffffffff


	//   ....[116]....
        /*0254*/ 	.word	0xffffffff


	//   ....[117]....
        /*0258*/ 	.word	0x0500000f


	//   ....[118]....
        /*025c*/ 	.word	0x0500000f


	//   ....[119]....
        /*0260*/ 	.word	0x0500000f


	//   ....[120]....
        /*0264*/ 	.word	0x0500000f


	//   ....[121]....
        /*0268*/ 	.word	0x0500000f


	//   ....[122]....
        /*026c*/ 	.word	0x0500000f


	//   ....[123]....
        /*0270*/ 	.word	0x0500000f


	//   ....[124]....
        /*0274*/ 	.word	0x0500000f


	//   ....[125]....
        /*0278*/ 	.word	0x0500000f


	//   ....[126]....
        /*027c*/ 	.word	0x0500000f


	//   ....[127]....
        /*0280*/ 	.word	0x0500000f


	//   ....[128]....
        /*0284*/ 	.word	0x0500000f


	//   ....[129]....
        /*0288*/ 	.word	0x0500000f


	//   ....[130]....
        /*028c*/ 	.word	0x0500000f


	//   ....[131]....
        /*0290*/ 	.word	0x0500000f


	//   ....[132]....
        /*0294*/ 	.word	0x0500000f


	//   ....[133]....
        /*0298*/ 	.word	0x0500000f


	//   ....[134]....
        /*029c*/ 	.word	0x0500000f


	//   ....[135]....
        /*02a0*/ 	.word	0x0500000f


	//   ....[136]....
        /*02a4*/ 	.word	0x0500000f


	//   ....[137]....
        /*02a8*/ 	.word	0x0500000f


	//   ....[138]....
        /*02ac*/ 	.word	0x0500000f


	//   ....[139]....
        /*02b0*/ 	.word	0x0500000f


	//   ....[140]....
        /*02b4*/ 	.word	0x0500000f


	//   ....[141]....
        /*02b8*/ 	.word	0x0500000f


	//   ....[142]....
        /*02bc*/ 	.word	0x0500000f


	//   ....[143]....
        /*02c0*/ 	.word	0x0500000f


	//   ....[144]....
        /*02c4*/ 	.word	0x0500000f


	//   ....[145]....
        /*02c8*/ 	.word	0x0500000f


	//   ....[146]....
        /*02cc*/ 	.word	0x0500000f


	//   ....[147]....
        /*02d0*/ 	.word	0x0500000f


	//   ....[148]....
        /*02d4*/ 	.word	0x0500000f


	//   ....[149]....
        /*02d8*/ 	.word	0x0500000f


	//   ....[150]....
        /*02dc*/ 	.word	0x0500000f


	//   ....[151]....
        /*02e0*/ 	.word	0x0500000f


	//   ....[152]....
        /*02e4*/ 	.word	0x0500000f


	//   ....[153]....
        /*02e8*/ 	.word	0x0500000f


	//   ....[154]....
        /*02ec*/ 	.word	0x0500000f


	//   ....[155]....
        /*02f0*/ 	.word	0x0500000f


	//   ....[156]....
        /*02f4*/ 	.word	0x0500000f


	//   ....[157]....
        /*02f8*/ 	.word	0x0500000f


	//   ....[158]....
        /*02fc*/ 	.word	0x0500000f


	//   ....[159]....
        /*0300*/ 	.word	0x0500000f


	//   ....[160]....
        /*0304*/ 	.word	0x0500000f


	//   ....[161]....
        /*0308*/ 	.word	0x0500000f


	//   ....[162]....
        /*030c*/ 	.word	0x0500000f


	//   ....[163]....
        /*0310*/ 	.word	0x0500000f


	//   ....[164]....
        /*0314*/ 	.word	0x0500000f


	//   ....[165]....
        /*0318*/ 	.word	0x0500000f


	//   ....[166]....
        /*031c*/ 	.word	0x0500000f


	//   ....[167]....
        /*0320*/ 	.word	0x0500000f


	//   ....[168]....
        /*0324*/ 	.word	0x0500000f


	//   ....[169]....
        /*0328*/ 	.word	0x0500000f


	//   ....[170]....
        /*032c*/ 	.word	0x0500000f


	//   ....[171]....
        /*0330*/ 	.word	0x0500000f


	//   ....[172]....
        /*0334*/ 	.word	0x0500000f


	//   ....[173]....
        /*0338*/ 	.word	0x0500000f


	//   ....[174]....
        /*033c*/ 	.word	0x0500000f


	//   ....[175]....
        /*0340*/ 	.word	0x0500000f


	//   ....[176]....
        /*0344*/ 	.word	0x0500000f


	//   ....[177]....
        /*0348*/ 	.word	0x0500000f


	//   ....[178]....
        /*034c*/ 	.word	0x0500000f


	//   ....[179]....
        /*0350*/ 	.word	0x0500000f


	//   ....[180]....
        /*0354*/ 	.word	0x0500000f


	//   ....[181]....
        /*0358*/ 	.word	0x0500000f


	//   ....[182]....
        /*035c*/ 	.word	0x0500000f


	//   ....[183]....
        /*0360*/ 	.word	0x0500000f


	//   ....[184]....
        /*0364*/ 	.word	0x0500000f


	//   ....[185]....
        /*0368*/ 	.word	0x0500000f


	//   ....[186]....
        /*036c*/ 	.word	0x0500000f


	//   ....[187]....
        /*0370*/ 	.word	0x0500000f


	//   ....[188]....
        /*0374*/ 	.word	0x0500000f


	//   ....[189]....
        /*0378*/ 	.word	0x0500000f


	//   ....[190]....
        /*037c*/ 	.word	0x0500000f


	//   ....[191]....
        /*0380*/ 	.word	0x0500000f


	//   ....[192]....
        /*0384*/ 	.word	0x0500000f


	//   ....[193]....
        /*0388*/ 	.word	0x0500000f


	//   ....[194]....
        /*038c*/ 	.word	0x0500000f


	//   ....[195]....
        /*0390*/ 	.word	0x0500000f


	//   ....[196]....
        /*0394*/ 	.word	0x0500000f


	//   ....[197]....
        /*0398*/ 	.word	0x0500000f


	//   ....[198]....
        /*039c*/ 	.word	0x0500000f


	//----- nvinfo : EIATTR_COOP_GROUP_INSTR_OFFSETS
	.align		4
.L_1480:
        /*03a0*/ 	.byte	0x04, 0x28
        /*03a2*/ 	.short	(.L_1482 - .L_1481)


	//   ....[0]....
.L_1481:
        /*03a4*/ 	.word	0x00000080


	//   ....[1]....
        /*03a8*/ 	.word	0x00000090


	//   ....[2]....
        /*03ac*/ 	.word	0x000002f0


	//   ....[3]....
        /*03b0*/ 	.word	0x00000450


	//   ....[4]....
        /*03b4*/ 	.word	0x00000570


	//   ....[5]....
        /*03b8*/ 	.word	0x000006d0


	//   ....[6]....
        /*03bc*/ 	.word	0x000013e0


	//   ....[7]....
        /*03c0*/ 	.word	0x000027f0


	//   ....[8]....
        /*03c4*/ 	.word	0x00002810


	//   ....[9]....
        /*03c8*/ 	.word	0x00003180


	//   ....[10]....
        /*03cc*/ 	.word	0x000031a0


	//   ....[11]....
        /*03d0*/ 	.word	0x000031c0


	//   ....[12]....
        /*03d4*/ 	.word	0x000031e0


	//   ....[13]....
        /*03d8*/ 	.word	0x00004d40


	//   ....[14]....
        /*03dc*/ 	.word	0x00004d60


	//   ....[15]....
        /*03e0*/ 	.word	0x00005700


	//   ....[16]....
        /*03e4*/ 	.word	0x00005710


	//   ....[17]....
        /*03e8*/ 	.word	0x00005740


	//   ....[18]....
        /*03ec*/ 	.word	0x00005750


	//   ....[19]....
        /*03f0*/ 	.word	0x00007a30


	//   ....[20]....
        /*03f4*/ 	.word	0x00007a90


	//   ....[21]....
        /*03f8*/ 	.word	0x00007ab0


	//   ....[22]....
        /*03fc*/ 	.word	0x00007ad0


	//   ....[23]....
        /*0400*/ 	.word	0x000090a0


	//   ....[24]....
        /*0404*/ 	.word	0x000090c0


	//   ....[25]....
        /*0408*/ 	.word	0x00009110


	//   ....[26]....
        /*040c*/ 	.word	0x00009120


	//   ....[27]....
        /*0410*/ 	.word	0x0000a240


	//   ....[28]....
        /*0414*/ 	.word	0x0000a2a0


	//   ....[29]....
        /*0418*/ 	.word	0x0000a2e0


	//   ....[30]....
        /*041c*/ 	.word	0x0000a310


	//   ....[31]....
        /*0420*/ 	.word	0x0000a340


	//   ....[32]....
        /*0424*/ 	.word	0x0000a360


	//   ....[33]....
        /*0428*/ 	.word	0x0000afd0


	//   ....[34]....
        /*042c*/ 	.word	0x0000afe0


	//   ....[35]....
        /*0430*/ 	.word	0x0000c020


	//   ....[36]....
        /*0434*/ 	.word	0x0000d260


	//   ....[37]....
        /*0438*/ 	.word	0x0000d280


	//   ....[38]....
        /*043c*/ 	.word	0x0000d2a0


	//   ....[39]....
        /*0440*/ 	.word	0x0000d2c0


	//   ....[40]....
        /*0444*/ 	.word	0x0000d310


	//   ....[41]....
        /*0448*/ 	.word	0x0000d330


	//   ....[42]....
        /*044c*/ 	.word	0x0000d380


	//   ....[43]....
        /*0450*/ 	.word	0x0000d3a0


	//   ....[44]....
        /*0454*/ 	.word	0x0000d3f0


	//   ....[45]....
        /*0458*/ 	.word	0x0000d410


	//   ....[46]....
        /*045c*/ 	.word	0x0000d460


	//   ....[47]....
        /*0460*/ 	.word	0x0000d480


	//   ....[48]....
        /*0464*/ 	.word	0x0000da00


	//   ....[49]....
        /*0468*/ 	.word	0x0000da50


	//   ....[50]....
        /*046c*/ 	.word	0x0000da70


	//   ....[51]....
        /*0470*/ 	.word	0x0000dae0


	//   ....[52]....
        /*0474*/ 	.word	0x0000db10


	//   ....[53]....
        /*0478*/ 	.word	0x0000db30


	//   ....[54]....
        /*047c*/ 	.word	0x0000db60


	//   ....[55]....
        /*0480*/ 	.word	0x0000dbf0


	//   ....[56]....
        /*0484*/ 	.word	0x0000dc40


	//   ....[57]....
        /*0488*/ 	.word	0x0000dc70


	//   ....[58]....
        /*048c*/ 	.word	0x0000dcf0


	//   ....[59]....
        /*0490*/ 	.word	0x0000dd60


	//   ....[60]....
        /*0494*/ 	.word	0x0000dd90


	//   ....[61]....
        /*0498*/ 	.word	0x0000de20


	//   ....[62]....
        /*049c*/ 	.word	0x0000de60


	//   ....[63]....
        /*04a0*/ 	.word	0x0000df60


	//   ....[64]....
        /*04a4*/ 	.word	0x0000e490


	//   ....[65]....
        /*04a8*/ 	.word	0x0000e4c0


	//   ....[66]....
        /*04ac*/ 	.word	0x0000e540


	//   ....[67]....
        /*04b0*/ 	.word	0x0000e5a0


	//   ....[68]....
        /*04b4*/ 	.word	0x0000e5d0


	//   ....[69]....
        /*04b8*/ 	.word	0x0000e610


	//   ....[70]....
        /*04bc*/ 	.word	0x0000e6c0


	//   ....[71]....
        /*04c0*/ 	.word	0x0000e6e0


	//   ....[72]....
        /*04c4*/ 	.word	0x0000e790


	//   ....[73]....
        /*04c8*/ 	.word	0x0000e7c0


	//   ....[74]....
        /*04cc*/ 	.word	0x0000e860


	//   ....[75]....
        /*04d0*/ 	.word	0x0000e880


	//   ....[76]....
        /*04d4*/ 	.word	0x0000e920


	//   ....[77]....
        /*04d8*/ 	.word	0x0000e950


	//   ....[78]....
        /*04dc*/ 	.word	0x0000e9e0


	//   ....[79]....
        /*04e0*/ 	.word	0x0000ea30


	//   ....[80]....
        /*04e4*/ 	.word	0x0000edf0


	//   ....[81]....
        /*04e8*/ 	.word	0x0000ee20


	//   ....[82]....
        /*04ec*/ 	.word	0x0000ee40


	//   ....[83]....
        /*04f0*/ 	.word	0x0000ee50


	//   ....[84]....
        /*04f4*/ 	.word	0x0000ee70


	//   ....[85]....
        /*04f8*/ 	.word	0x0000eec0


	//   ....[86]....
        /*04fc*/ 	.word	0x0000ef50


	//   ....[87]....
        /*0500*/ 	.word	0x0000ef90


	//   ....[88]....
        /*0504*/ 	.word	0x0000f040


	//   ....[89]....
        /*0508*/ 	.word	0x0000f070


	//   ....[90]....
        /*050c*/ 	.word	0x0000f080


	//   ....[91]....
        /*0510*/ 	.word	0x0000f110


	//   ....[92]....
        /*0514*/ 	.word	0x0000f8b0


	//   ....[93]....
        /*0518*/ 	.word	0x0000f8d0


	//   ....[94]....
        /*051c*/ 	.word	0x0000f8e0


	//   ....[95]....
        /*0520*/ 	.word	0x0000f8f0


	//   ....[96]....
        /*0524*/ 	.word	0x0000f910


	//   ....[97]....
        /*0528*/ 	.word	0x0000f930


	//   ....[98]....
        /*052c*/ 	.word	0x0000f960


	//   ....[99]....
        /*0530*/ 	.word	0x0000f9a0


	//   ....[100]....
        /*0534*/ 	.word	0x0000f9c0


	//   ....[101]....
        /*0538*/ 	.word	0x0000f9f0


	//   ....[102]....
        /*053c*/ 	.word	0x0000fa10


	//   ....[103]....
        /*0540*/ 	.word	0x0000fa40


	//   ....[104]....
        /*0544*/ 	.word	0x0000fda0


	//   ....[105]....
        /*0548*/ 	.word	0x0000fdc0


	//   ....[106]....
        /*054c*/ 	.word	0x0000fdd0


	//   ....[107]....
        /*0550*/ 	.word	0x0000fde0


	//   ....[108]....
        /*0554*/ 	.word	0x0000fdf0


	//   ....[109]....
        /*0558*/ 	.word	0x0000fe10


	//   ....[110]....
        /*055c*/ 	.word	0x0000fe80


	//   ....[111]....
        /*0560*/ 	.word	0x0000fea0


	//   ....[112]....
        /*0564*/ 	.word	0x0000ff00


	//   ....[113]....
        /*0568*/ 	.word	0x0000ff10


	//   ....[114]....
        /*056c*/ 	.word	0x0000ff80


	//   ....[115]....
        /*0570*/ 	.word	0x00010000


	//   ....[116]....
        /*0574*/ 	.word	0x00010330


	//   ....[117]....
        /*0578*/ 	.word	0x00010910


	//   ....[118]....
        /*057c*/ 	.word	0x00010a00


	//   ....[119]....
        /*0580*/ 	.word	0x00010aa0


	//   ....[120]....
        /*0584*/ 	.word	0x00010b00


	//   ....[121]....
        /*0588*/ 	.word	0x00010bc0


	//   ....[122]....
        /*058c*/ 	.word	0x00010c20


	//   ....[123]....
        /*0590*/ 	.word	0x00010ce0


	//   ....[124]....
        /*0594*/ 	.word	0x00010d40


	//   ....[125]....
        /*0598*/ 	.word	0x00010e00


	//   ....[126]....
        /*059c*/ 	.word	0x00010e60


	//   ....[127]....
        /*05a0*/ 	.word	0x00010f20


	//   ....[128]....
        /*05a4*/ 	.word	0x00010f80


	//   ....[129]....
        /*05a8*/ 	.word	0x00011020


	//   ....[130]....
        /*05ac*/ 	.word	0x000110c0


	//   ....[131]....
        /*05b0*/ 	.word	0x00011130


	//   ....[132]....
        /*05b4*/ 	.word	0x000111e0


	//   ....[133]....
        /*05b8*/ 	.word	0x000112c0


	//   ....[134]....
        /*05bc*/ 	.word	0x00011410


	//   ....[135]....
        /*05c0*/ 	.word	0x00011470


	//   ....[136]....
        /*05c4*/ 	.word	0x00011580


	//   ....[137]....
        /*05c8*/ 	.word	0x000115e0


	//   ....[138]....
        /*05cc*/ 	.word	0x00011730


	//   ....[139]....
        /*05d0*/ 	.word	0x00011790


	//   ....[140]....
        /*05d4*/ 	.word	0x000117f0


	//   ....[141]....
        /*05d8*/ 	.word	0x000118e0


	//   ....[142]....
        /*05dc*/ 	.word	0x00011a10


	//   ....[143]....
        /*05e0*/ 	.word	0x00011a80


	//   ....[144]....
        /*05e4*/ 	.word	0x00011b10


	//   ....[145]....
        /*05e8*/ 	.word	0x00011ba0


	//   ....[146]....
        /*05ec*/ 	.word	0x00011c30


	//   ....[147]....
        /*05f0*/ 	.word	0x00011cd0


	//   ....[148]....
        /*05f4*/ 	.word	0x00011d60


	//   ....[149]....
        /*05f8*/ 	.word	0x00011e30


	//   ....[150]....
        /*05fc*/ 	.word	0x00011f60


	//   ....[151]....
        /*0600*/ 	.word	0x00011fb0


	//   ....[152]....
        /*0604*/ 	.word	0x00012020


	//   ....[153]....
        /*0608*/ 	.word	0x00012110


	//   ....[154]....
        /*060c*/ 	.word	0x00012240


	//   ....[155]....
        /*0610*/ 	.word	0x00012290


	//   ....[156]....
        /*0614*/ 	.word	0x00012300


	//   ....[157]....
        /*0618*/ 	.word	0x000123f0


	//   ....[158]....
        /*061c*/ 	.word	0x00012520


	//   ....[159]....
        /*0620*/ 	.word	0x00012570


	//   ....[160]....
        /*0624*/ 	.word	0x000125f0


	//   ....[161]....
        /*0628*/ 	.word	0x000126c0


	//   ....[162]....
        /*062c*/ 	.word	0x00012810


	//   ....[163]....
        /*0630*/ 	.word	0x000128f0


	//   ....[164]....
        /*0634*/ 	.word	0x00012950


	//   ....[165]....
        /*0638*/ 	.word	0x00012a30


	//   ....[166]....
        /*063c*/ 	.word	0x00012b10


	//   ....[167]....
        /*0640*/ 	.word	0x00012bd0


	//   ....[168]....
        /*0644*/ 	.word	0x00012cb0


	//   ....[169]....
        /*0648*/ 	.word	0x00012d70


	//   ....[170]....
        /*064c*/ 	.word	0x00012e50


	//   ....[171]....
        /*0650*/ 	.word	0x00012f10


	//   ....[172]....
        /*0654*/ 	.word	0x00012ff0


	//   ....[173]....
        /*0658*/ 	.word	0x000130b0


	//   ....[174]....
        /*065c*/ 	.word	0x00013210


	//   ....[175]....
        /*0660*/ 	.word	0x000132b0


	//   ....[176]....
        /*0664*/ 	.word	0x00013310


	//   ....[177]....
        /*0668*/ 	.word	0x000133b0


	//   ....[178]....
        /*066c*/ 	.word	0x00013410


	//   ....[179]....
        /*0670*/ 	.word	0x000134b0


	//   ....[180]....
        /*0674*/ 	.word	0x00013510


	//   ....[181]....
        /*0678*/ 	.word	0x000135b0


	//   ....[182]....
        /*067c*/ 	.word	0x00013610


	//   ....[183]....
        /*0680*/ 	.word	0x000136b0


	//   ....[184]....
        /*0684*/ 	.word	0x00013710


	//   ....[185]....
        /*0688*/ 	.word	0x000137b0


	//   ....[186]....
        /*068c*/ 	.word	0x00013890


	//   ....[187]....
        /*0690*/ 	.word	0x00013930


	//   ....[188]....
        /*0694*/ 	.word	0x000139a0


	//   ....[189]....
        /*0698*/ 	.word	0x00013a70


	//   ....[190]....
        /*069c*/ 	.word	0x00013ad0


	//   ....[191]....
        /*06a0*/ 	.word	0x00013ba0


	//   ....[192]....
        /*06a4*/ 	.word	0x00013c00


	//   ....[193]....
        /*06a8*/ 	.word	0x00013cd0


	//   ....[194]....
        /*06ac*/ 	.word	0x00013d30


	//   ....[195]....
        /*06b0*/ 	.word	0x00013e00


	//   ....[196]....
        /*06b4*/ 	.word	0x00013e60


	//   ....[197]....
        /*06b8*/ 	.word	0x00013f30


	//   ....[198]....
        /*06bc*/ 	.word	0x00014040


	//----- nvinfo : EIATTR_REG_RECONFIG
	.align		4
.L_1482:
        /*06c0*/ 	.byte	0x01, 0x54
	.zero		2


	//----- nvinfo : EIATTR_SYSCALL_OFFSETS
	.align		4
        /*06c4*/ 	.byte	0x04, 0x46
        /*06c6*/ 	.short	(.L_1484 - .L_1483)


	//   ....[0]....
.L_1483:
        /*06c8*/ 	.word	0x00001620


	//   ....[1]....
        /*06cc*/ 	.word	0x0000c880


	//   ....[2]....
        /*06d0*/ 	.word	0x0000c9c0


	//   ....[3]....
        /*06d4*/ 	.word	0x0000cab0


	//   ....[4]....
        /*06d8*/ 	.word	0x0000d700


	//   ....[5]....
        /*06dc*/ 	.word	0x0000e1b0


	//----- nvinfo : EIATTR_MBARRIER_INSTR_OFFSETS
	.align		4
.L_1484:
        /*06e0*/ 	.byte	0x04, 0x39
        /*06e2*/ 	.short	(.L_1486 - .L_1485)


	//   ....[0]....
.L_1485:
        /*06e4*/ 	.word	0x00000190
        /*06e8*/ 	.word	0x000000ff
        /*06ec*/ 	.word	0x00032400
        /*06f0*/ 	.short	0x0100
        /*06f2*/ 	.byte	0x08
	.zero		1


	//   ....[1]....
        /*06f4*/ 	.word	0x000001a0
        /*06f8*/ 	.word	0x000000ff
        /*06fc*/ 	.word	0x00032410
        /*0700*/ 	.short	0x0100
        /*0702*/ 	.byte	0x08
	.zero		1


	//   ....[2]....
        /*0704*/ 	.word	0x000001b0
        /*0708*/ 	.word	0x000000ff
        /*070c*/ 	.word	0x00032420
        /*0710*/ 	.short	0x0100
        /*0712*/ 	.byte	0x08
	.zero		1


	//   ....[3]....
        /*0714*/ 	.word	0x000002a0
        /*0718*/ 	.word	0x000000ff
        /*071c*/ 	.word	0x00032430
        /*0720*/ 	.short	0x0100
        /*0722*/ 	.byte	0x08
	.zero		1


	//   ....[4]....
        /*0724*/ 	.word	0x000002b0
        /*0728*/ 	.word	0x000000ff
        /*072c*/ 	.word	0x00032440
        /*0730*/ 	.short	0x0100
        /*0732*/ 	.byte	0x08
	.zero		1


	//   ....[5]....
        /*0734*/ 	.word	0x000002c0
        /*0738*/ 	.word	0x000000ff
        /*073c*/ 	.word	0x00032438
        /*0740*/ 	.short	0x0100
        /*0742*/ 	.byte	0x08
	.zero		1


	//   ....[6]....
        /*0744*/ 	.word	0x000002d0
        /*0748*/ 	.word	0x000000ff
        /*074c*/ 	.word	0x00032448
        /*0750*/ 	.short	0x0100
        /*0752*/ 	.byte	0x08
	.zero		1


	//   ....[7]....
        /*0754*/ 	.word	0x00000400
        /*0758*/ 	.word	0x000000ff
        /*075c*/ 	.word	0x00032450
        /*0760*/ 	.short	0x0100
        /*0762*/ 	.byte	0x08
	.zero		1


	//   ....[8]....
        /*0764*/ 	.word	0x00000410
        /*0768*/ 	.word	0x000000ff
        /*076c*/ 	.word	0x00032460
        /*0770*/ 	.short	0x0100
        /*0772*/ 	.byte	0x08
	.zero		1


	//   ....[9]....
        /*0774*/ 	.word	0x00000420
        /*0778*/ 	.word	0x000000ff
        /*077c*/ 	.word	0x00032458
        /*0780*/ 	.short	0x0100
        /*0782*/ 	.byte	0x08
	.zero		1


	//   ....[10]....
        /*0784*/ 	.word	0x00000430
        /*0788*/ 	.word	0x000000ff
        /*078c*/ 	.word	0x00032468
        /*0790*/ 	.short	0x0100
        /*0792*/ 	.byte	0x08
	.zero		1


	//   ....[11]....
        /*0794*/ 	.word	0x00000520
        /*0798*/ 	.word	0x000000ff
        /*079c*/ 	.word	0x00032470
        /*07a0*/ 	.short	0x0100
        /*07a2*/ 	.byte	0x06
	.zero		1


	//   ....[12]....
        /*07a4*/ 	.word	0x00000530
        /*07a8*/ 	.word	0x000000ff
        /*07ac*/ 	.word	0x00032480
        /*07b0*/ 	.short	0x0100
        /*07b2*/ 	.byte	0x06
	.zero		1


	//   ....[13]....
        /*07b4*/ 	.word	0x00000540
        /*07b8*/ 	.word	0x000000ff
        /*07bc*/ 	.word	0x00032478
        /*07c0*/ 	.short	0x0100
        /*07c2*/ 	.byte	0x06
	.zero		1


	//   ....[14]....
        /*07c4*/ 	.word	0x00000550
        /*07c8*/ 	.word	0x000000ff
        /*07cc*/ 	.word	0x00032488
        /*07d0*/ 	.short	0x0100
        /*07d2*/ 	.byte	0x06
	.zero		1


	//   ....[15]....
        /*07d4*/ 	.word	0x00000680
        /*07d8*/ 	.word	0x000000ff
        /*07dc*/ 	.word	0x00032490
        /*07e0*/ 	.short	0x0100
        /*07e2*/ 	.byte	0x08
	.zero		1


	//   ....[16]....
        /*07e4*/ 	.word	0x00000690
        /*07e8*/ 	.word	0x000000ff
        /*07ec*/ 	.word	0x000324a0
        /*07f0*/ 	.short	0x0100
        /*07f2*/ 	.byte	0x08
	.zero		1


	//   ....[17]....
        /*07f4*/ 	.word	0x000006a0
        /*07f8*/ 	.word	0x000000ff
        /*07fc*/ 	.word	0x00032498
        /*0800*/ 	.short	0x0100
        /*0802*/ 	.byte	0x08
	.zero		1


	//   ....[18]....
        /*0804*/ 	.word	0x000006b0
        /*0808*/ 	.word	0x000000ff
        /*080c*/ 	.word	0x000324a8
        /*0810*/ 	.short	0x0100
        /*0812*/ 	.byte	0x08
	.zero		1


	//   ....[19]....
        /*0814*/ 	.word	0x000007f0
        /*0818*/ 	.word	0x000000ff
        /*081c*/ 	.word	0x000324b0
        /*0820*/ 	.short	0x0100
        /*0822*/ 	.byte	0x08
	.zero		1


	//   ....[20]....
        /*0824*/ 	.word	0x00000800
        /*0828*/ 	.word	0x000000ff
        /*082c*/ 	.word	0x000324c0
        /*0830*/ 	.short	0x0100
        /*0832*/ 	.byte	0x08
	.zero		1


	//   ....[21]....
        /*0834*/ 	.word	0x00000810
        /*0838*/ 	.word	0x000000ff
        /*083c*/ 	.word	0x000324b8
        /*0840*/ 	.short	0x0100
        /*0842*/ 	.byte	0x08
	.zero		1


	//   ....[22]....
        /*0844*/ 	.word	0x00000820
        /*0848*/ 	.word	0x000000ff
        /*084c*/ 	.word	0x000324c8
        /*0850*/ 	.short	0x0100
        /*0852*/ 	.byte	0x08
	.zero		1


	//   ....[23]....
        /*0854*/ 	.word	0x00001650
        /*0858*/ 	.word	0x000000ff
        /*085c*/ 	.word	0x00032400
        /*0860*/ 	.short	0x010a
        /*0862*/ 	.byte	0x3d
	.zero		1


	//   ....[24]....
        /*0864*/ 	.word	0x00001700
        /*0868*/ 	.word	0x000000ff
        /*086c*/ 	.word	0x00032430
        /*0870*/ 	.short	0x010a
        /*0872*/ 	.byte	0x3d
	.zero		1


	//   ....[25]....
        /*0874*/ 	.word	0x00001740
        /*0878*/ 	.word	0x000000ff
        /*087c*/ 	.word	0x00032430
        /*0880*/ 	.short	0x010a
        /*0882*/ 	.byte	0x3d
	.zero		1


	//   ....[26]....
        /*0884*/ 	.word	0x00001a40
        /*0888*/ 	.word	0x000000ff
        /*088c*/ 	.word	0x00032410
        /*0890*/ 	.short	0x010a
        /*0892*/ 	.byte	0x3d
	.zero		1


	//   ....[27]....
        /*0894*/ 	.word	0x00001a80
        /*0898*/ 	.word	0x000000ff
        /*089c*/ 	.word	0x00032450
        /*08a0*/ 	.short	0x010a
        /*08a2*/ 	.byte	0x3d
	.zero		1


	//   ....[28]....
        /*08a4*/ 	.word	0x00001ac0
        /*08a8*/ 	.word	0x000000ff
        /*08ac*/ 	.word	0x00032450
        /*08b0*/ 	.short	0x010a
        /*08b2*/ 	.byte	0x3d
	.zero		1


	//   ....[29]....
        /*08b4*/ 	.word	0x00002870
        /*08b8*/ 	.word	0x000000ff
        /*08bc*/ 	.word	0x00000000
        /*08c0*/ 	.short	0x0101
        /*08c2*/ 	.byte	0x04
	.zero		1


	//   ....[30]....
        /*08c4*/ 	.word	0x00003f90
        /*08c8*/ 	.word	0x000000ff
        /*08cc*/ 	.word	0x00000000
        /*08d0*/ 	.short	0x0101
        /*08d2*/ 	.byte	0x06
	.zero		1


	//   ....[31]....
        /*08d4*/ 	.word	0x000040f0
        /*08d8*/ 	.word	0x000000ff
        /*08dc*/ 	.word	0x00032430
        /*08e0*/ 	.short	0x010a
        /*08e2*/ 	.byte	0x05
	.zero		1


	//   ....[32]....
        /*08e4*/ 	.word	0x00004130
        /*08e8*/ 	.word	0x000000ff
        /*08ec*/ 	.word	0x00032430
        /*08f0*/ 	.short	0x010a
        /*08f2*/ 	.byte	0x05
	.zero		1


	//   ....[33]....
        /*08f4*/ 	.word	0x00004480
        /*08f8*/ 	.word	0x000000ff
        /*08fc*/ 	.word	0x00032450
        /*0900*/ 	.short	0x010a
        /*0902*/ 	.byte	0x05
	.zero		1


	//   ....[34]....
        /*0904*/ 	.word	0x000044c0
        /*0908*/ 	.word	0x000000ff
        /*090c*/ 	.word	0x00032450
        /*0910*/ 	.short	0x010a
        /*0912*/ 	.byte	0x05
	.zero		1


	//   ....[35]....
        /*0914*/ 	.word	0x00004da0
        /*0918*/ 	.word	0x000000ff
        /*091c*/ 	.word	0x00000000
        /*0920*/ 	.short	0x0101
        /*0922*/ 	.byte	0x0b
	.zero		1


	//   ....[36]....
        /*0924*/ 	.word	0x00006d40
        /*0928*/ 	.word	0x000000ff
        /*092c*/ 	.word	0x00000000
        /*0930*/ 	.short	0x0101
        /*0932*/ 	.byte	0x05
	.zero		1


	//   ....[37]....
        /*0934*/ 	.word	0x00006e60
        /*0938*/ 	.word	0x000000ff
        /*093c*/ 	.word	0x00032430
        /*0940*/ 	.short	0x010a
        /*0942*/ 	.byte	0x06
	.zero		1


	//   ....[38]....
        /*0944*/ 	.word	0x00006ea0
        /*0948*/ 	.word	0x000000ff
        /*094c*/ 	.word	0x00032430
        /*0950*/ 	.short	0x010a
        /*0952*/ 	.byte	0x06
	.zero		1


	//   ....[39]....
        /*0954*/ 	.word	0x000070c0
        /*0958*/ 	.word	0x000000ff
        /*095c*/ 	.word	0x00032450
        /*0960*/ 	.short	0x010a
        /*0962*/ 	.byte	0x06
	.zero		1


	//   ....[40]....
        /*0964*/ 	.word	0x00007100
        /*0968*/ 	.word	0x000000ff
        /*096c*/ 	.word	0x00032450
        /*0970*/ 	.short	0x010a
        /*0972*/ 	.byte	0x06
	.zero		1


	//   ....[41]....
        /*0974*/ 	.word	0x00007830
        /*0978*/ 	.word	0x000000ff
        /*097c*/ 	.word	0x00000000
        /*0980*/ 	.short	0x0101
        /*0982*/ 	.byte	0x0b
	.zero		1


	//   ....[42]....
        /*0984*/ 	.word	0x00009080
        /*0988*/ 	.word	0x000000ff
        /*098c*/ 	.word	0x00000000
        /*0990*/ 	.short	0x0101
        /*0992*/ 	.byte	0x06
	.zero		1


	//   ....[43]....
        /*0994*/ 	.word	0x0000a370
        /*0998*/ 	.word	0x000000ff
        /*099c*/ 	.word	0x00000000
        /*09a0*/ 	.short	0x0101
        /*09a2*/ 	.byte	0x04
	.zero		1


	//   ....[44]....
        /*09a4*/ 	.word	0x0000d000
        /*09a8*/ 	.word	0x000000ff
        /*09ac*/ 	.word	0x00032440
        /*09b0*/ 	.short	0x010a
        /*09b2*/ 	.byte	0x2c
	.zero		1


	//   ....[45]....
        /*09b4*/ 	.word	0x0000d520
        /*09b8*/ 	.word	0x000000ff
        /*09bc*/ 	.word	0x00032430
        /*09c0*/ 	.short	0x0107
        /*09c2*/ 	.byte	0x2c
	.zero		1


	//   ....[46]....
        /*09c4*/ 	.word	0x0000d590
        /*09c8*/ 	.word	0x000000ff
        /*09cc*/ 	.word	0x00032430
        /*09d0*/ 	.short	0x0101
        /*09d2*/ 	.byte	0x2c
	.zero		1


	//   ....[47]....
        /*09d4*/ 	.word	0x0000e030
        /*09d8*/ 	.word	0x000000ff
        /*09dc*/ 	.word	0x00032400
        /*09e0*/ 	.short	0x0107
        /*09e2*/ 	.byte	0x2c
	.zero		1


	//   ....[48]....
        /*09e4*/ 	.word	0x0000e080
        /*09e8*/ 	.word	0x000000ff
        /*09ec*/ 	.word	0x00032400
        /*09f0*/ 	.short	0x0101
        /*09f2*/ 	.byte	0x2c
	.zero		1


	//   ....[49]....
        /*09f4*/ 	.word	0x0000eb20
        /*09f8*/ 	.word	0x000000ff
        /*09fc*/ 	.word	0x00032410
        /*0a00*/ 	.short	0x0107
        /*0a02*/ 	.byte	0x2c
	.zero		1


	//   ....[50]....
        /*0a04*/ 	.word	0x0000eb80
        /*0a08*/ 	.word	0x000000ff
        /*0a0c*/ 	.word	0x00032410
        /*0a10*/ 	.short	0x0101
        /*0a12*/ 	.byte	0x2c
	.zero		1


	//   ....[51]....
        /*0a14*/ 	.word	0x0000eb90
        /*0a18*/ 	.word	0x000000ff
        /*0a1c*/ 	.word	0x00032420
        /*0a20*/ 	.short	0x010a
        /*0a22*/ 	.byte	0x2c
	.zero		1


	//   ....[52]....
        /*0a24*/ 	.word	0x0000ebe0
        /*0a28*/ 	.word	0x000000ff
        /*0a2c*/ 	.word	0x00032460
        /*0a30*/ 	.short	0x010a
        /*0a32*/ 	.byte	0x2c
	.zero		1


	//   ....[53]....
        /*0a34*/ 	.word	0x0000f310
        /*0a38*/ 	.word	0x000000ff
        /*0a3c*/ 	.word	0x00032450
        /*0a40*/ 	.short	0x0107
        /*0a42*/ 	.byte	0x2c
	.zero		1


	//   ....[54]....
        /*0a44*/ 	.word	0x0000f390
        /*0a48*/ 	.word	0x000000ff
        /*0a4c*/ 	.word	0x00032450
        /*0a50*/ 	.short	0x0101
        /*0a52*/ 	.byte	0x2c
	.zero		1


	//   ....[55]....
        /*0a54*/ 	.word	0x0000f6b0
        /*0a58*/ 	.word	0x00000013
        /*0a5c*/ 	.word	0x00032440
        /*0a60*/ 	.short	0x010a
        /*0a62*/ 	.byte	0x3f
	.zero		1


	//   ....[56]....
        /*0a64*/ 	.word	0x0000fae0
        /*0a68*/ 	.word	0x00000013
        /*0a6c*/ 	.word	0x00032430
        /*0a70*/ 	.short	0x0107
        /*0a72*/ 	.byte	0x3f
	.zero		1


	//   ....[57]....
        /*0a74*/ 	.word	0x0000fb90
        /*0a78*/ 	.word	0x00000013
        /*0a7c*/ 	.word	0x00032430
        /*0a80*/ 	.short	0x0101
        /*0a82*/ 	.byte	0x3f
	.zero		1


	//   ....[58]....
        /*0a84*/ 	.word	0x0000fbc0
        /*0a88*/ 	.word	0x00000013
        /*0a8c*/ 	.word	0x00032460
        /*0a90*/ 	.short	0x010a
        /*0a92*/ 	.byte	0x3f
	.zero		1


	//   ....[59]....
        /*0a94*/ 	.word	0x00010100
        /*0a98*/ 	.word	0x00000013
        /*0a9c*/ 	.word	0x00032450
        /*0aa0*/ 	.short	0x0107
        /*0aa2*/ 	.byte	0x3f
	.zero		1


	//   ....[60]....
        /*0aa4*/ 	.word	0x000101d0
        /*0aa8*/ 	.word	0x00000013
        /*0aac*/ 	.word	0x00032450
        /*0ab0*/ 	.short	0x0101
        /*0ab2*/ 	.byte	0x3f
	.zero		1


	//   ....[61]....
        /*0ab4*/ 	.word	0x000102b0
        /*0ab8*/ 	.word	0x00000007
        /*0abc*/ 	.word	0x00032420
        /*0ac0*/ 	.short	0x010a
        /*0ac2*/ 	.byte	0x3f
	.zero		1


	//   ....[62]....
        /*0ac4*/ 	.word	0x00010440
        /*0ac8*/ 	.word	0x00000005
        /*0acc*/ 	.word	0x00032440
        /*0ad0*/ 	.short	0x010a
        /*0ad2*/ 	.byte	0x3f
	.zero		1


	//   ....[63]....
        /*0ad4*/ 	.word	0x000104e0
        /*0ad8*/ 	.word	0x00000007
        /*0adc*/ 	.word	0x00032440
        /*0ae0*/ 	.short	0x010a
        /*0ae2*/ 	.byte	0x3f
	.zero		1


	//   ....[64]....
        /*0ae4*/ 	.word	0x00010520
        /*0ae8*/ 	.word	0x00000005
        /*0aec*/ 	.word	0x00032460
        /*0af0*/ 	.short	0x010a
        /*0af2*/ 	.byte	0x3f
	.zero		1


	//   ....[65]....
        /*0af4*/ 	.word	0x00010560
        /*0af8*/ 	.word	0x00000007
        /*0afc*/ 	.word	0x00032460
        /*0b00*/ 	.short	0x010a
        /*0b02*/ 	.byte	0x3f
	.zero		1


	//   ....[66]....
        /*0b04*/ 	.word	0x000105d0
        /*0b08*/ 	.word	0x00000003
        /*0b0c*/ 	.word	0x00032400
        /*0b10*/ 	.short	0x010a
        /*0b12*/ 	.byte	0x3f
	.zero		1


	//   ....[67]....
        /*0b14*/ 	.word	0x00010630
        /*0b18*/ 	.word	0x00000003
        /*0b1c*/ 	.word	0x00032430
        /*0b20*/ 	.short	0x010a
        /*0b22*/ 	.byte	0x3f
	.zero		1


	//   ....[68]....
        /*0b24*/ 	.word	0x00010690
        /*0b28*/ 	.word	0x00000003
        /*0b2c*/ 	.word	0x00032410
        /*0b30*/ 	.short	0x010a
        /*0b32*/ 	.byte	0x3f
	.zero		1


	//   ....[69]....
        /*0b34*/ 	.word	0x000106f0
        /*0b38*/ 	.word	0x00000003
        /*0b3c*/ 	.word	0x00032450
        /*0b40*/ 	.short	0x010a
        /*0b42*/ 	.byte	0x3f
	.zero		1


	//   ....[70]....
        /*0b44*/ 	.word	0x00010750
        /*0b48*/ 	.word	0x00000099
        /*0b4c*/ 	.word	0x00032430
        /*0b50*/ 	.short	0x010a
        /*0b52*/ 	.byte	0x3f
	.zero		1


	//   ....[71]....
        /*0b54*/ 	.word	0x000107b0
        /*0b58*/ 	.word	0x000000cb
        /*0b5c*/ 	.word	0x00032450
        /*0b60*/ 	.short	0x010a
        /*0b62*/ 	.byte	0x3f
	.zero		1


	//   ....[72]....
        /*0b64*/ 	.word	0x00010810
        /*0b68*/ 	.word	0x00000099
        /*0b6c*/ 	.word	0x00032430
        /*0b70*/ 	.short	0x010a
        /*0b72*/ 	.byte	0x3f
	.zero		1


	//   ....[73]....
        /*0b74*/ 	.word	0x00010870
        /*0b78*/ 	.word	0x000000c9
        /*0b7c*/ 	.word	0x00032450
        /*0b80*/ 	.short	0x010a
        /*0b82*/ 	.byte	0x3f
	.zero		1


	//   ....[74]....
        /*0b84*/ 	.word	0x00010950
        /*0b88*/ 	.word	0x00000003
        /*0b8c*/ 	.word	0x00032440
        /*0b90*/ 	.short	0x010a
        /*0b92*/ 	.byte	0x3f
	.zero		1


	//   ....[75]....
        /*0b94*/ 	.word	0x00012700
        /*0b98*/ 	.word	0x00000003
        /*0b9c*/ 	.word	0x00032420
        /*0ba0*/ 	.short	0x010a
        /*0ba2*/ 	.byte	0x3f
	.zero		1


	//   ....[76]....
        /*0ba4*/ 	.word	0x00012760
        /*0ba8*/ 	.word	0x00000003
        /*0bac*/ 	.word	0x00032460
        /*0bb0*/ 	.short	0x010a
        /*0bb2*/ 	.byte	0x3f
	.zero		1


	//   ....[77]....
        /*0bb4*/ 	.word	0x00013160
        /*0bb8*/ 	.word	0x00000013
        /*0bbc*/ 	.word	0x00032440
        /*0bc0*/ 	.short	0x010a
        /*0bc2*/ 	.byte	0x3f
	.zero		1


	//   ....[78]....
        /*0bc4*/ 	.word	0x000137e0
        /*0bc8*/ 	.word	0x00000013
        /*0bcc*/ 	.word	0x00032460
        /*0bd0*/ 	.short	0x010a
        /*0bd2*/ 	.byte	0x3f
	.zero		1


	//   ....[79]....
        /*0bd4*/ 	.word	0x00013f60
        /*0bd8*/ 	.word	0x00000007
        /*0bdc*/ 	.word	0x00032420
        /*0be0*/ 	.short	0x010a
        /*0be2*/ 	.byte	0x3f
	.zero		1


	//   ....[80]....
        /*0be4*/ 	.word	0x00014100
        /*0be8*/ 	.word	0x00000005
        /*0bec*/ 	.word	0x00032440
        /*0bf0*/ 	.short	0x010a
        /*0bf2*/ 	.byte	0x3f
	.zero		1


	//   ....[81]....
        /*0bf4*/ 	.word	0x00014150
        /*0bf8*/ 	.word	0x00000007
        /*0bfc*/ 	.word	0x00032440
        /*0c00*/ 	.short	0x010a
        /*0c02*/ 	.byte	0x3f
	.zero		1


	//   ....[82]....
        /*0c04*/ 	.word	0x000141a0
        /*0c08*/ 	.word	0x00000005
        /*0c0c*/ 	.word	0x00032460
        /*0c10*/ 	.short	0x010a
        /*0c12*/ 	.byte	0x3f
	.zero		1


	//----- nvinfo : EIATTR_NUM_MBARRIERS
	.align		4
.L_1486:
        /*0c14*/ 	.byte	0x03, 0x38
        /*0c16*/ 	.short	0x0017


	//----- nvinfo : EIATTR_EXIT_INSTR_OFFSETS
	.align		4
        /*0c18*/ 	.byte	0x04, 0x1c
        /*0c1a*/ 	.short	(.L_1488 - .L_1487)


	//   ....[0]....
.L_1487:
        /*0c1c*/ 	.word	0x000105b0


	//----- nvinfo : EIATTR_MAX_THREADS
	.align		4
.L_1488:
        /*0c20*/ 	.byte	0x04, 0x05
        /*0c22*/ 	.short	(.L_1490 - .L_1489)
.L_1489:
        /*0c24*/ 	.word	0x00000180
        /*0c28*/ 	.word	0x00000001
        /*0c2c*/ 	.word	0x00000001


	//----- nvinfo : EIATTR_CRS_STACK_SIZE
	.align		4
.L_1490:
        /*0c30*/ 	.byte	0x04, 0x1e
        /*0c32*/ 	.short	(.L_1492 - .L_1491)
.L_1491:
        /*0c34*/ 	.word	0x00000000


	//----- nvinfo : EIATTR_CBANK_PARAM_SIZE
	.align		4
.L_1492:
        /*0c38*/ 	.byte	0x03, 0x19
        /*0c3a*/ 	.short	0x0b70


	//----- nvinfo : EIATTR_PARAM_CBANK
	.align		4
        /*0c3c*/ 	.byte	0x04, 0x0a
        /*0c3e*/ 	.short	(.L_1494 - .L_1493)
	.align		4
.L_1493:
        /*0c40*/ 	.word	index@(.nv.constant0._ZN7cutlass13device_kernelIN5flash11enable_sm90INS1_16FlashAttnFwdSm90INS1_25CollectiveMainloopFwdSm90ILi2EN4cute5tupleIJNS5_1CILi1EEES8_S8_EEENS6_IJNS7_ILi128EEENS7_ILi96EEENS7_ILi64EEEEEELi256ENS_10bfloat16_tEfNS_4arch4Sm90ELb1ELb0ELb0ELb0ELb1ELb0ELb1ELb1ELb0ELb1ELb1ELb0EEENS1_21CollectiveEpilogueFwdINS6_IJSA_NS7_ILi256EEESB_EEES9_SE_SG_Li256ELb0ELb1ELb1ELb0EEENS1_19SingleTileSchedulerILb0ELb1ELb1ELi128EEEEEEEEEvNT_6ParamsE)
        /*0c44*/ 	.short	0x0210
        /*0c46*/ 	.short	0x0b70


	//----- nvinfo : EIATTR_SW_WAR
	.align		4
.L_1494:
        /*0c48*/ 	.byte	0x04, 0x36
        /*0c4a*/ 	.short	(.L_1496 - .L_1495)
.L_1495:
        /*0c4c*/ 	.word	0x00000008
.L_1496:


//--------------------- .nv.info._ZN7cutlass13device_kernelIN5flash11enable_sm90INS1_16FlashAttnFwdSm90INS1_25CollectiveMainloopFwdSm90ILi2EN4cute5tupleIJNS5_1CILi1EEES8_S8_EEENS6_IJNS7_ILi128EEENS7_ILi96EEENS7_ILi64EEEEEELi256ENS_10bfloat16_tEfNS_4arch4Sm90ELb1ELb0ELb0ELb1ELb1ELb0ELb0ELb1ELb0ELb1ELb1ELb0EEENS1_21CollectiveEpilogueFwdINS6_IJSA_NS7_ILi256EEESB_EEES9_SE_SG_Li256ELb1ELb1ELb1ELb0EEENS1_36VarlenDynamicPersistentTileSchedulerILi128ELi96ELi256ELi128ELb1ELb1ELb1ELb1ELb1ELb1EEEEEEEEEvNT_6ParamsE --------------------------
	.section	.nv.info._ZN7cutlass13device_kernelIN5flash11enable_sm90INS1_16FlashAttnFwdSm90INS1_25CollectiveMainloopFwdSm90ILi2EN4cute5tupleIJNS5_1CILi1EEES8_S8_EEENS6_IJNS7_ILi128EEENS7_ILi96EEENS7_ILi64EEEEEELi256ENS_10bfloat16_tEfNS_4arch4Sm90ELb1ELb0ELb0ELb1ELb1ELb0ELb0ELb1ELb0ELb1ELb1ELb0EEENS1_21CollectiveEpilogueFwdINS6_IJSA_NS7_ILi256EEESB_EEES9_SE_SG_Li256ELb1ELb1ELb1ELb0EEENS1_36VarlenDynamicPersistentTileSchedulerILi128ELi96ELi256ELi128ELb1ELb1ELb1ELb1ELb1ELb1EEEEEEEEEvNT_6ParamsE,"",@"SHT_CUDA_INFO"
	.sectionflags	@""
	.align	4


	//----- nvinfo : EIATTR_CUDA_API_VERSION
	.align		4
        /*0000*/ 	.byte	0x04, 0x37
        /*0002*/ 	.short	(.L_1498 - .L_1497)
.L_1497:
        /*0004*/ 	.word	0x00000082


	//----- nvinfo : EIATTR_KPARAM_INFO
	.align		4
.L_1498:
        /*0008*/ 	.byte	0x04, 0x17
        /*000a*/ 	.short	(.L_1500 - .L_1499)
.L_1499:
        /*000c*/ 	.word	0x00000000
        /*0010*/ 	.short	0x0000
        /*0012*/ 	.short	0x0070
        /*0014*/ 	.byte	0x00, 0xf0, 0x01, 0x2a


	//----- nvinfo : EIATTR_SPARSE_MMA_MASK
	.align		4
.L_1500:
        /*0018*/ 	.byte	0x03, 0x50
        /*001a*/ 	.short	0x0000


	//----- nvinfo : EIATTR_MAXREG_COUNT
	.align		4
        /*001c*/ 	.byte	0x03, 0x1b
        /*001e*/ 	.short	0x00a8


	//----- nvinfo : EIATTR_NUM_BARRIERS
	.align		4
        /*0020*/ 	.byte	0x02, 0x4c
        /*0022*/ 	.byte	0x10
	.zero		1


	//----- nvinfo : EIATTR_EXTERNS
	.align		4
        /*0024*/ 	.byte	0x04, 0x0f
        /*0026*/ 	.short	(.L_1502 - .L_1501)


	//   ....[0]....
	.align		4
.L_1501:
        /*0028*/ 	.word	index@(__assertfail)


	//----- nvinfo : EIATTR_ANNOTATIONS
	.align		4
.L_1502:
        /*002c*/ 	.byte	0x04, 0x55
        /*002e*/ 	.short	(.L_1504 - .L_1503)


	//   ....[0]....
.L_1503:
        /* <DEDUP_REMOVED lines=15> */


	//----- nvinfo : EIATTR_MERCURY_ISA_VERSION
	.align		4
.L_1504:
        /*0110*/ 	.byte	0x03, 0x5f
        /*0112*/ 	.short	0x0101


	//----- nvinfo : EIATTR_UNUSED_LOAD_BYTE_OFFSET
	.align		4
        /*0114*/ 	.byte	0x04, 0x44
        /*0116*/ 	.short	(.L_1506 - .L_1505)


	//   ....[0]....
.L_1505:
        /*0118*/ 	.word	0x00000960
        /*011c*/ 	.word	0x0000fff0


	//   ....[1]....
        /*0120*/ 	.word	0x00008bd0
        /*0124*/ 	.word	0x0000fff0


	//----- nvinfo : EIATTR_INT_WARP_WIDE_INSTR_OFFSETS
	.align		4
.L_1506:
        /*0128*/ 	.byte	0x04, 0x31
        /*012a*/ 	.short	(.L_1508 - .L_1507)


	//   ....[0]....
.L_1507:
        /*012c*/ 	.word	0x000000c0


	//   ....[1]....
        /*0130*/ 	.word	0x000000d0


	//   ....[2]....
        /*0134*/ 	.word	0x00000170


	//   ....[3]....
        /*0138*/ 	.word	0x0000ed90


	//   ....[4]....
        /*013c*/ 	.word	0x0000ee20


	//   ....[5]....
        /*0140*/ 	.word	0x000120f0


	//   ....[6]....
        /*0144*/ 	.word	0x00012180


	//----- nvinfo : EIATTR_COOP_GROUP_MASK_REGIDS
	.align		4
.L_1508:
        /*0148*/ 	.byte	0x04, 0x29
        /*014a*/ 	.short	(.L_1510 - .L_1509)


	//   ....[0]....
.L_1509:
        /*014c*/ 	.word	0xffffffff


	//   ....[1]....
        /*0150*/ 	.word	0xffffffff


	//   ....[2]....
        /*0154*/ 	.word	0xffffffff


	//   ....[3]....
        /*0158*/ 	.word	0xffffffff


	//   ....[4]....
        /*015c*/ 	.word	0xffffffff


	//   ....[5]....
        /*0160*/ 	.word	0xffffffff


	//   ....[6]....
        /*0164*/ 	.word	0xffffffff


	//   ....[7]....
        /*0168*/ 	.word	0xffffffff


	//   ....[8]....
        /*016c*/ 	.word	0xffffffff


	//   ....[9]....
        /*0170*/ 	.word	0xffffffff


	//   ....[10]....
        /*0174*/ 	.word	0xffffffff


	//   ....[11]....
        /*0178*/ 	.word	0xffffffff


	//   ....[12]....
        /*017c*/ 	.word	0xffffffff


	//   ....[13]....
        /*0180*/ 	.word	0xffffffff


	//   ....[14]....
        /*0184*/ 	.word	0xffffffff


	//   ....[15]....
        /*0188*/ 	.word	0xffffffff


	//   ....[16]....
        /*018c*/ 	.word	0xffffffff


	//   ....[17]....
        /*0190*/ 	.word	0xffffffff


	//   ....[18]....
        /*0194*/ 	.word	0xffffffff


	//   ....[19]....
        /*0198*/ 	.word	0xffffffff


	//   ....[20]....
        /*019c*/ 	.word	0xffffffff


	//   ....[21]....
        /*01a0*/ 	.word	0xffffffff


	//   ....[22]....
        /*01a4*/ 	.word	0xffffffff


	//   ....[23]....
        /*01a8*/ 	.word	0xffffffff


	//   ....[24]....
        /*01ac*/ 	.word	0xffffffff


	//   ....[25]....
        /*01b0*/ 	.word	0xffffffff


	//   ....[26]....
        /*01b4*/ 	.word	0xffffffff


	//   ....[27]....
        /*01b8*/ 	.word	0xffffffff


	//   ....[28]....
        /*01bc*/ 	.word	0xffffffff


	//   ....[29]....
        /*01c0*/ 	.word	0xffffffff


	//   ....[30]....
        /*01c4*/ 	.word	0xffffffff


	//   ....[31]....
        /*01c8*/ 	.word	0xffffffff


	//   ....[32]....
        /*01cc*/ 	.word	0xffffffff


	//   ....[33]....
        /*01d0*/ 	.word	0xffffffff


	//   ....[34]....
        /*01d4*/ 	.word	0xffffffff


	//   ....[35]....
        /*01d8*/ 	.word	0xffffffff


	//   ....[36]....
        /*01dc*/ 	.word	0xffffffff


	//   ....[37]....
        /*01e0*/ 	.word	0xffffffff


	//   ....[38]....
        /*01e4*/ 	.word	0xffffffff


	//   ....[39]....
        /*01e8*/ 	.word	0xffffffff


	//   ....[40]....
        /*01ec*/ 	.word	0xffffffff


	//   ....[41]....
        /*01f0*/ 	.word	0xffffffff


	//   ....[42]....
        /*01f4*/ 	.word	0xffffffff


	//   ....[43]....
        /*01f8*/ 	.word	0xffffffff


	//   ....[44]....
        /*01fc*/ 	.word	0xffffffff


	//   ....[45]....
        /*0200*/ 	.word	0xffffffff


	//   ....[46]....
        /*0204*/ 	.word	0xffffffff


	//   ....[47]....
        /*0208*/ 	.word	0xffffffff


	//   ....[48]....
        /*020c*/ 	.word	0xffffffff


	//   ....[49]....
        /*0210*/ 	.word	0xffffffff


	//   ....[50]....
        /*0214*/ 	.word	0xffffffff


	//   ....[51]....
        /*0218*/ 	.word	0xffffffff


	//   ....[52]....
        /*021c*/ 	.word	0xffffffff


	//   ....[53]....
        /*0220*/ 	.word	0xffffffff


	//   ....[54]....
        /*0224*/ 	.word	0xffffffff


	//   ....[55]....
        /*0228*/ 	.word	0xffffffff


	//   ....[56]....
        /*022c*/ 	.word	0xffffffff


	//   ....[57]....
        /*0230*/ 	.word	0xffffffff


	//   ....[58]....
        /*0234*/ 	.word	0xffffffff


	//   ....[59]....
        /*0238*/ 	.word	0xffffffff


	//   ....[60]....
        /*023c*/ 	.word	0xffffffff


	//   ....[61]....
        /*0240*/ 	.word	0xffffffff


	//   ....[62]....
        /*0244*/ 	.word	0xffffffff


	//   ....[63]....
        /*0248*/ 	.word	0xffffffff


	//   ....[64]....
        /*024c*/ 	.word	0xffffffff


	//   ....[65]....
        /*0250*/ 	.word	0xffffffff


	//   ....[66]....
        /*0254*/ 	.word	0xffffffff


	//   ....[67]....
        /*0258*/ 	.word	0xffffffff


	//   ....[68]....
        /*025c*/ 	.word	0xffffffff


	//   ....[69]....
        /*0260*/ 	.word	0xffffffff


	//   ....[70]....
        /*0264*/ 	.word	0xffffffff


	//   ....[71]....
        /*0268*/ 	.word	0xffffffff


	//   ....[72]....
        /*026c*/ 	.word	0xffffffff


	//   ....[73]....
        /*0270*/ 	.word	0xffffffff


	//   ....[74]....
        /*0274*/ 	.word	0xffffffff


	//   ....[75]....
        /*0278*/ 	.word	0xffffffff


	//   ....[76]....
        /*027c*/ 	.word	0xffffffff


	//   ....[77]....
        /*0280*/ 	.word	0xffffffff


	//   ....[78]....
        /*0284*/ 	.word	0xffffffff


	//   ....[79]....
        /*0288*/ 	.word	0xffffffff


	//   ....[80]....
        /*028c*/ 	.word	0xffffffff


	//   ....[81]....
        /*0290*/ 	.word	0xffffffff


	//   ....[82]....
        /*0294*/ 	.word	0xffffffff


	//   ....[83]....
        /*0298*/ 	.word	0xffffffff


	//   ....[84]....
        /*029c*/ 	.word	0xffffffff


	//   ....[85]....
        /*02a0*/ 	.word	0xffffffff


	//   ....[86]....
        /*02a4*/ 	.word	0xffffffff


	//   ....[87]....
        /*02a8*/ 	.word	0xffffffff


	//   ....[88]....
        /*02ac*/ 	.word	0xffffffff


	//   ....[89]....
        /*02b0*/ 	.word	0xffffffff


	//   ....[90]....
        /*02b4*/ 	.word	0xffffffff


	//   ....[91]....
        /*02b8*/ 	.word	0xffffffff


	//   ....[92]....
        /*02bc*/ 	.word	0xffffffff


	//   ....[93]....
        /*02c0*/ 	.word	0xffffffff


	//   ....[94]....
        /*02c4*/ 	.word	0xffffffff


	//   ....[95]....
        /*02c8*/ 	.word	0xffffffff


	//   ....[96]....
        /*02cc*/ 	.word	0xffffffff


	//   ....[97]....
        /*02d0*/ 	.word	0xffffffff


	//   ....[98]....
        /*02d4*/ 	.word	0xffffffff


	//   ....[99]....
        /*02d8*/ 	.word	0xffffffff


	//   ....[100]....
        /*02dc*/ 	.word	0xffffffff


	//   ....[101]....
        /*02e0*/ 	.word	0xffffffff


	//   ....[102]....
        /*02e4*/ 	.word	0xffffffff


	//   ....[103]....
        /*02e8*/ 	.word	0xffffffff


	//   ....[104]....
        /*02ec*/ 	.word	0xffffffff


	//   ....[105]....
        /*02f0*/ 	.word	0xffffffff


	//   ....[106]....
        /*02f4*/ 	.word	0xffffffff


	//   ....[107]....
        /*02f8*/ 	.word	0xffffffff


	//   ....[108]....
        /*02fc*/ 	.word	0xffffffff


	//   ....[109]....
        /*0300*/ 	.word	0xffffffff


	//   ....[110]....
        /*0304*/ 	.word	0xffffffff


	//   ....[111]....
        /*0308*/ 	.word	0xffffffff


	//   ....[112]....
        /*030c*/ 	.word	0xffffffff


	//   ....[113]....
        /*0310*/ 	.word	0xffffffff


	//   ....[114]....
        /*0314*/ 	.word	0xffffffff


	//   ....[115]....
        /*0318*/ 	.word	0xffffffff


	//   ....[116]....
        /*031c*/ 	.word	0xffffffff


	//   ....[117]....
        /*0320*/ 	.word	0xffffffff


	//   ....[118]....
        /*0324*/ 	.word	0xffffffff


	//   ....[119]....
        /*0328*/ 	.word	0xffffffff


	//   ....[120]....
        /*032c*/ 	.word	0xffffffff


	//   ....[121]....
        /*0330*/ 	.word	0xffffffff


	//   ....[122]....
        /*0334*/ 	.word	0xffffffff


	//   ....[123]....
        /*0338*/ 	.word	0xffffffff


	//   ....[124]....
        /*033c*/ 	.word	0xffffffff


	//   ....[125]....
        /*0340*/ 	.word	0xffffffff


	//   ....[126]....
        /*0344*/ 	.word	0xffffffff


	//   ....[127]....
        /*0348*/ 	.word	0xffffffff


	//   ....[128]....
        /*034c*/ 	.word	0xffffffff


	//   ....[129]....
        /*0350*/ 	.word	0xffffffff


	//   ....[130]....
        /*0354*/ 	.word	0xffffffff


	//   ....[131]....
        /*0358*/ 	.word	0xffffffff


	//   ....[132]....
        /*035c*/ 	.word	0xffffffff


	//   ....[133]....
        /*0360*/ 	.word	0xffffffff


	//   ....[134]....
        /*0364*/ 	.word	0xffffffff


	//   ....[135]....
        /*0368*/ 	.word	0xffffffff


	//   ....[136]....
        /*036c*/ 	.word	0xffffffff


	//   ....[137]....
        /*0370*/ 	.word	0xffffffff


	//   ....[138]....
        /*0374*/ 	.word	0xffffffff


	//   ....[139]....
        /*0378*/ 	.word	0xffffffff


	//   ....[140]....
        /*037c*/ 	.word	0xffffffff


	//   ....[141]....
        /*0380*/ 	.word	0xffffffff


	//   ....[142]....
        /*0384*/ 	.word	0xffffffff


	//   ....[143]....
        /*0388*/ 	.word	0xffffffff


	//   ....[144]....
        /*038c*/ 	.word	0xffffffff


	//   ....[145]....
        /*0390*/ 	.word	0xffffffff


	//   ....[146]....
        /*0394*/ 	.word	0xffffffff


	//   ....[147]....
        /*0398*/ 	.word	0xffffffff


	//   ....[148]....
        /*039c*/ 	.word	0xffffffff


	//   ....[149]....
        /*03a0*/ 	.word	0xffffffff


	//   ....[150]....
        /*03a4*/ 	.word	0xffffffff


	//   ....[151]....
        /*03a8*/ 	.word	0x0500000f


	//   ....[152]....
        /*03ac*/ 	.word	0x0500000f


	//   ....[153]....
        /*03b0*/ 	.word	0x0500000f


	//   ....[154]....
        /*03b4*/ 	.word	0x0500000f


	//   ....[155]....
        /*03b8*/ 	.word	0x0500000f


	//   ....[156]....
        /*03bc*/ 	.word	0x0500000f


	//   ....[157]....
        /*03c0*/ 	.word	0x0500000f


	//   ....[158]....
        /*03c4*/ 	.word	0x0500000f


	//   ....[159]....
        /*03c8*/ 	.word	0x0500000f


	//   ....[160]....
        /*03cc*/ 	.word	0x0500000f


	//   ....[161]....
        /*03d0*/ 	.word	0x0500000f


	//   ....[162]....
        /*03d4*/ 	.word	0x0500000f


	//   ....[163]....
        /*03d8*/ 	.word	0x0500000f


	//   ....[164]....
        /*03dc*/ 	.word	0x0500000f


	//   ....[165]....
        /*03e0*/ 	.word	0x0500000f


	//   ....[166]....
        /*03e4*/ 	.word	0x0500000f


	//   ....[167]....
        /*03e8*/ 	.word	0x0500000f


	//   ....[168]....
        /*03ec*/ 	.word	0x0500000f


	//   ....[169]....
        /*03f0*/ 	.word	0x0500000f


	//   ....[170]....
        /*03f4*/ 	.word	0x0500000f


	//   ....[171]....
        /*03f8*/ 	.word	0x0500000f


	//   ....[172]....
        /*03fc*/ 	.word	0x0500000f


	//   ....[173]....
        /*0400*/ 	.word	0x0500000f


	//   ....[174]....
        /*0404*/ 	.word	0x0500000f


	//   ....[175]....
        /*0408*/ 	.word	0x0500000f


	//   ....[176]....
        /*040c*/ 	.word	0x0500000f


	//   ....[177]....
        /*0410*/ 	.word	0x0500000f


	//   ....[178]....
        /*0414*/ 	.word	0x0500000f


	//   ....[179]....
        /*0418*/ 	.word	0x0500000f


	//   ....[180]....
        /*041c*/ 	.word	0x0500000f


	//   ....[181]....
        /*0420*/ 	.word	0x0500000f


	//   ....[182]....
        /*0424*/ 	.word	0x0500000f


	//   ....[183]....
        /*0428*/ 	.word	0x0500000f


	//   ....[184]....
        /*042c*/ 	.word	0x0500000f


	//   ....[185]....
        /*0430*/ 	.word	0x0500000f


	//   ....[186]....
        /*0434*/ 	.word	0x0500000f


	//   ....[187]....
        /*0438*/ 	.word	0x0500000f


	//   ....[188]....
        /*043c*/ 	.word	0x0500000f


	//   ....[189]....
        /*0440*/ 	.word	0x0500000f


	//   ....[190]....
        /*0444*/ 	.word	0x0500000f


	//   ....[191]....
        /*0448*/ 	.word	0x0500000f


	//   ....[192]....
        /*044c*/ 	.word	0x0500000f


	//   ....[193]....
        /*0450*/ 	.word	0x0500000f


	//   ....[194]....
        /*0454*/ 	.word	0x0500000f


	//   ....[195]....
        /*0458*/ 	.word	0x0500000f


	//   ....[196]....
        /*045c*/ 	.word	0x0500000f


	//   ....[197]....
        /*0460*/ 	.word	0x0500000f


	//   ....[198]....
        /*0464*/ 	.word	0x0500000f


	//   ....[199]....
        /*0468*/ 	.word	0x0500000f


	//   ....[200]....
        /*046c*/ 	.word	0x0500000f


	//   ....[201]....
        /*0470*/ 	.word	0x0500000f


	//   ....[202]....
        /*0474*/ 	.word	0x0500000f


	//   ....[203]....
        /*0478*/ 	.word	0x0500000f


	//   ....[204]....
        /*047c*/ 	.word	0x0500000f


	//   ....[205]....
        /*0480*/ 	.word	0x0500000f


	//   ....[206]....
        /*0484*/ 	.word	0x0500000f


	//   ....[207]....
        /*0488*/ 	.word	0x0500000f


	//   ....[208]....
        /*048c*/ 	.word	0x0500000f


	//   ....[209]....
        /*0490*/ 	.word	0x0500000f


	//   ....[210]....
        /*0494*/ 	.word	0x0500000f


	//   ....[211]....
        /*0498*/ 	.word	0x0500000f


	//   ....[212]....
        /*049c*/ 	.word	0x0500000f


	//   ....[213]....
        /*04a0*/ 	.word	0x0500000f


	//   ....[214]....
        /*04a4*/ 	.word	0x0500000f


	//   ....[215]....
        /*04a8*/ 	.word	0x0500000f


	//   ....[216]....
        /*04ac*/ 	.word	0x0500000f


	//   ....[217]....
        /*04b0*/ 	.word	0x0500000f


	//   ....[218]....
        /*04b4*/ 	.word	0x0500000f


	//   ....[219]....
        /*04b8*/ 	.word	0x0500000f


	//   ....[220]....
        /*04bc*/ 	.word	0x0500000f


	//   ....[221]....
        /*04c0*/ 	.word	0x0500000f


	//   ....[222]....
        /*04c4*/ 	.word	0x0500000f


	//   ....[223]....
        /*04c8*/ 	.word	0x0500000f


	//   ....[224]....
        /*04cc*/ 	.word	0x0500000f


	//   ....[225]....
        /*04d0*/ 	.word	0x0500000f


	//   ....[226]....
        /*04d4*/ 	.word	0x0500000f


	//   ....[227]....
        /*04d8*/ 	.word	0x0500000f


	//   ....[228]....
        /*04dc*/ 	.word	0x0500000f


	//   ....[229]....
        /*04e0*/ 	.word	0x0500000f


	//   ....[230]....
        /*04e4*/ 	.word	0x0500000f


	//   ....[231]....
        /*04e8*/ 	.word	0x0500000f


	//   ....[232]....
        /*04ec*/ 	.word	0x0500000f


	//   ....[233]....
        /*04f0*/ 	.word	0x0500000f


	//   ....[234]....
        /*04f4*/ 	.word	0x0500000f


	//----- nvinfo : EIATTR_COOP_GROUP_INSTR_OFFSETS
	.align		4
.L_1510:
        /*04f8*/ 	.byte	0x04, 0x28
        /*04fa*/ 	.short	(.L_1512 - .L_1511)


	//   ....[0]....
.L_1511:
        /*04fc*/ 	.word	0x00000080


	//   ....[1]....
        /*0500*/ 	.word	0x00000090


	//   ....[2]....
        /*0504*/ 	.word	0x000002d0


	//   ....[3]....
        /*0508*/ 	.word	0x00000430


	//   ....[4]....
        /*050c*/ 	.word	0x00000550


	//   ....[5]....
        /*0510*/ 	.word	0x000006b0


	//   ....[6]....
        /*0514*/ 	.word	0x00001e70


	//   ....[7]....
        /*0518*/ 	.word	0x000024f0


	//   ....[8]....
        /*051c*/ 	.word	0x00002520


	//   ....[9]....
        /*0520*/ 	.word	0x00002a30


	//   ....[10]....
        /*0524*/ 	.word	0x00002ae0


	//   ....[11]....
        /*0528*/ 	.word	0x00003170


	//   ....[12]....
        /*052c*/ 	.word	0x000031f0


	//   ....[13]....
        /*0530*/ 	.word	0x00004280


	//   ....[14]....
        /*0534*/ 	.word	0x00004290


	//   ....[15]....
        /*0538*/ 	.word	0x00004a90


	//   ....[16]....
        /*053c*/ 	.word	0x00004b70


	//   ....[17]....
        /*0540*/ 	.word	0x00004eb0


	//   ....[18]....
        /*0544*/ 	.word	0x00005080


	//   ....[19]....
        /*0548*/ 	.word	0x000068a0


	//   ....[20]....
        /*054c*/ 	.word	0x000068c0


	//   ....[21]....
        /*0550*/ 	.word	0x00006fd0


	//   ....[22]....
        /*0554*/ 	.word	0x000071a0


	//   ....[23]....
        /*0558*/ 	.word	0x00008150


	//   ....[24]....
        /*055c*/ 	.word	0x000081c0


	//   ....[25]....
        /*0560*/ 	.word	0x00008230


	//   ....[26]....
        /*0564*/ 	.word	0x00008250


	//   ....[27]....
        /*0568*/ 	.word	0x00009d30


	//   ....[28]....
        /*056c*/ 	.word	0x00009d50


	//   ....[29]....
        /*0570*/ 	.word	0x00009d60


	//   ....[30]....
        /*0574*/ 	.word	0x00009d70


	//   ....[31]....
        /*0578*/ 	.word	0x0000a820


	//   ....[32]....
        /*057c*/ 	.word	0x0000a840


	//   ....[33]....
        /*0580*/ 	.word	0x0000a9f0


	//   ....[34]....
        /*0584*/ 	.word	0x0000aa10


	//   ....[35]....
        /*0588*/ 	.word	0x0000ab50


	//   ....[36]....
        /*058c*/ 	.word	0x0000ab70


	//   ....[37]....
        /*0590*/ 	.word	0x0000acc0


	//   ....[38]....
        /*0594*/ 	.word	0x0000ace0


	//   ....[39]....
        /*0598*/ 	.word	0x0000b270


	//   ....[40]....
        /*059c*/ 	.word	0x0000b2a0


	//   ....[41]....
        /*05a0*/ 	.word	0x0000bb60


	//   ....[42]....
        /*05a4*/ 	.word	0x0000bb70


	//   ....[43]....
        /*05a8*/ 	.word	0x0000cdc0


	//   ....[44]....
        /*05ac*/ 	.word	0x0000cdf0


	//   ....[45]....
        /*05b0*/ 	.word	0x0000cf60


	//   ....[46]....
        /*05b4*/ 	.word	0x0000cf80


	//   ....[47]....
        /*05b8*/ 	.word	0x0000d0c0


	//   ....[48]....
        /*05bc*/ 	.word	0x0000d0e0


	//   ....[49]....
        /*05c0*/ 	.word	0x0000d230


	//   ....[50]....
        /*05c4*/ 	.word	0x0000d250


	//   ....[51]....
        /*05c8*/ 	.word	0x0000d430


	//   ....[52]....
        /*05cc*/ 	.word	0x0000d620


	//   ....[53]....
        /*05d0*/ 	.word	0x0000d650


	//   ....[54]....
        /*05d4*/ 	.word	0x0000d680


	//   ....[55]....
        /*05d8*/ 	.word	0x0000d6b0


	//   ....[56]....
        /*05dc*/ 	.word	0x0000d6e0


	//   ....[57]....
        /*05e0*/ 	.word	0x0000d710


	//   ....[58]....
        /*05e4*/ 	.word	0x0000d880


	//   ....[59]....
        /*05e8*/ 	.word	0x0000d8b0


	//   ....[60]....
        /*05ec*/ 	.word	0x0000d8e0


	//   ....[61]....
        /*05f0*/ 	.word	0x0000d910


	//   ....[62]....
        /*05f4*/ 	.word	0x0000d940


	//   ....[63]....
        /*05f8*/ 	.word	0x0000d970


	//   ....[64]....
        /*05fc*/ 	.word	0x0000da00


	//   ....[65]....
        /*0600*/ 	.word	0x0000da30


	//   ....[66]....
        /*0604*/ 	.word	0x0000da40


	//   ....[67]....
        /*0608*/ 	.word	0x0000da80


	//   ....[68]....
        /*060c*/ 	.word	0x0000f940


	//   ....[69]....
        /*0610*/ 	.word	0x0000f960


	//   ....[70]....
        /*0614*/ 	.word	0x0000f9f0


	//   ....[71]....
        /*0618*/ 	.word	0x0000fa10


	//   ....[72]....
        /*061c*/ 	.word	0x0000fa90


	//   ....[73]....
        /*0620*/ 	.word	0x0000fab0


	//   ....[74]....
        /*0624*/ 	.word	0x0000fb30


	//   ....[75]....
        /*0628*/ 	.word	0x0000fb50


	//   ....[76]....
        /*062c*/ 	.word	0x0000fbd0


	//   ....[77]....
        /*0630*/ 	.word	0x0000fbf0


	//   ....[78]....
        /*0634*/ 	.word	0x0000fc00


	//   ....[79]....
        /*0638*/ 	.word	0x0000fc10


	//   ....[80]....
        /*063c*/ 	.word	0x00010410


	//   ....[81]....
        /*0640*/ 	.word	0x00010440


	//   ....[82]....
        /*0644*/ 	.word	0x00010470


	//   ....[83]....
        /*0648*/ 	.word	0x00010500


	//   ....[84]....
        /*064c*/ 	.word	0x00010510


	//   ....[85]....
        /*0650*/ 	.word	0x000105a0


	//   ....[86]....
        /*0654*/ 	.word	0x000105b0


	//   ....[87]....
        /*0658*/ 	.word	0x00010640


	//   ....[88]....
        /*065c*/ 	.word	0x00010650


	//   ....[89]....
        /*0660*/ 	.word	0x000106e0


	//   ....[90]....
        /*0664*/ 	.word	0x000106f0


	//   ....[91]....
        /*0668*/ 	.word	0x00010780


	//   ....[92]....
        /*066c*/ 	.word	0x00010790


	//   ....[93]....
        /*0670*/ 	.word	0x00010810


	//   ....[94]....
        /*0674*/ 	.word	0x00010820


	//   ....[95]....
        /*0678*/ 	.word	0x00010830


	//   ....[96]....
        /*067c*/ 	.word	0x00010c90


	//   ....[97]....
        /*0680*/ 	.word	0x00010cc0


	//   ....[98]....
        /*0684*/ 	.word	0x00010d10


	//   ....[99]....
        /*0688*/ 	.word	0x00010dc0


	//   ....[100]....
        /*068c*/ 	.word	0x00010de0


	//   ....[101]....
        /*0690*/ 	.word	0x00010e90


	//   ....[102]....
        /*0694*/ 	.word	0x00010ea0


	//   ....[103]....
        /*0698*/ 	.word	0x00010ed0


	//   ....[104]....
        /*069c*/ 	.word	0x00010f60


	//   ....[105]....
        /*06a0*/ 	.word	0x00011000


	//   ....[106]....
        /*06a4*/ 	.word	0x00011020


	//   ....[107]....
        /*06a8*/ 	.word	0x00011030


	//   ....[108]....
        /*06ac*/ 	.word	0x00011750


	//   ....[109]....
        /*06b0*/ 	.word	0x00011770


	//   ....[110]....
        /*06b4*/ 	.word	0x00011780


	//   ....[111]....
        /*06b8*/ 	.word	0x000117c0


	//   ....[112]....
        /*06bc*/ 	.word	0x000117d0


	//   ....[113]....
        /*06c0*/ 	.word	0x00011810


	//   ....[114]....
        /*06c4*/ 	.word	0x00011820


	//   ....[115]....
        /*06c8*/ 	.word	0x00011860


	//   ....[116]....
        /*06cc*/ 	.word	0x00011870


	//   ....[117]....
        /*06d0*/ 	.word	0x000118b0


	//   ....[118]....
        /*06d4*/ 	.word	0x000118c0


	//   ....[119]....
        /*06d8*/ 	.word	0x000118d0


	//   ....[120]....
        /*06dc*/ 	.word	0x00011c20


	//   ....[121]....
        /*06e0*/ 	.word	0x00011c40


	//   ....[122]....
        /*06e4*/ 	.word	0x00011c50


	//   ....[123]....
        /*06e8*/ 	.word	0x00011c60


	//   ....[124]....
        /*06ec*/ 	.word	0x00011c70


	//   ....[125]....
        /*06f0*/ 	.word	0x00011c90


	//   ....[126]....
        /*06f4*/ 	.word	0x00011d00


	//   ....[127]....
        /*06f8*/ 	.word	0x00011d30


	//   ....[128]....
        /*06fc*/ 	.word	0x00011d40


	//   ....[129]....
        /*0700*/ 	.word	0x00011db0


	//   ....[130]....
        /*0704*/ 	.word	0x00011dc0


	//   ....[131]....
        /*0708*/ 	.word	0x00011ec0


	//   ....[132]....
        /*070c*/ 	.word	0x000123b0


	//   ....[133]....
        /*0710*/ 	.word	0x000123e0


	//   ....[134]....
        /*0714*/ 	.word	0x00012440


	//   ....[135]....
        /*0718*/ 	.word	0x00012470


	//   ....[136]....
        /*071c*/ 	.word	0x000124a0


	//   ....[137]....
        /*0720*/ 	.word	0x000124d0


	//   ....[138]....
        /*0724*/ 	.word	0x00012500


	//   ....[139]....
        /*0728*/ 	.word	0x00012530


	//   ....[140]....
        /*072c*/ 	.word	0x000126d0


	//   ....[141]....
        /*0730*/ 	.word	0x00012700


	//   ....[142]....
        /*0734*/ 	.word	0x00012730


	//   ....[143]....
        /*0738*/ 	.word	0x00012760


	//   ....[144]....
        /*073c*/ 	.word	0x00012790


	//   ....[145]....
        /*0740*/ 	.word	0x000127c0


	//   ....[146]....
        /*0744*/ 	.word	0x00012880


	//   ....[147]....
        /*0748*/ 	.word	0x000128a0


	//   ....[148]....
        /*074c*/ 	.word	0x000128c0


	//   ....[149]....
        /*0750*/ 	.word	0x00012920


	//   ....[150]....
        /*0754*/ 	.word	0x00013340


	//   ....[151]....
        /*0758*/ 	.word	0x000138e0


	//   ....[152]....
        /*075c*/ 	.word	0x000139d0


	//   ....[153]....
        /*0760*/ 	.word	0x00013a70


	//   ....[154]....
        /*0764*/ 	.word	0x00013ad0


	//   ....[155]....
        /*0768*/ 	.word	0x00013bc0


	//   ....[156]....
        /*076c*/ 	.word	0x00013c30


	//   ....[157]....
        /*0770*/ 	.word	0x00013d20


	//   ....[158]....
        /*0774*/ 	.word	0x00013d90


	//   ....[159]....
        /*0778*/ 	.word	0x00013e80


	//   ....[160]....
        /*077c*/ 	.word	0x00013ef0


	//   ....[161]....
        /*0780*/ 	.word	0x00013fe0


	//   ....[162]....
        /*0784*/ 	.word	0x00014050


	//   ....[163]....
        /*0788*/ 	.word	0x000140f0


	//   ....[164]....
        /*078c*/ 	.word	0x000141e0


	//   ....[165]....
        /*0790*/ 	.word	0x00014250


	//   ....[166]....
        /*0794*/ 	.word	0x000142b0


	//   ....[167]....
        /*0798*/ 	.word	0x000143a0


	//   ....[168]....
        /*079c*/ 	.word	0x00014400


	//   ....[169]....
        /*07a0*/ 	.word	0x00014500


	//   ....[170]....
        /*07a4*/ 	.word	0x00014560


	//   ....[171]....
        /*07a8*/ 	.word	0x00014660


	//   ....[172]....
        /*07ac*/ 	.word	0x000146c0


	//   ....[173]....
        /*07b0*/ 	.word	0x000147c0


	//   ....[174]....
        /*07b4*/ 	.word	0x00014820


	//   ....[175]....
        /*07b8*/ 	.word	0x00014920


	//   ....[176]....
        /*07bc*/ 	.word	0x00014980


	//   ....[177]....
        /*07c0*/ 	.word	0x00014a80


	//   ....[178]....
        /*07c4*/ 	.word	0x00014ae0


	//   ....[179]....
        /*07c8*/ 	.word	0x00014bc0


	//   ....[180]....
        /*07cc*/ 	.word	0x00014cf0


	//   ....[181]....
        /*07d0*/ 	.word	0x00014dd0


	//   ....[182]....
        /*07d4*/ 	.word	0x00014e80


	//   ....[183]....
        /*07d8*/ 	.word	0x00014f90


	//   ....[184]....
        /*07dc*/ 	.word	0x00014ff0


	//   ....[185]....
        /*07e0*/ 	.word	0x00015100


	//   ....[186]....
        /*07e4*/ 	.word	0x00015160


	//   ....[187]....
        /*07e8*/ 	.word	0x00015270


	//   ....[188]....
        /*07ec*/ 	.word	0x000152d0


	//   ....[189]....
        /*07f0*/ 	.word	0x000153e0


	//   ....[190]....
        /*07f4*/ 	.word	0x00015440


	//   ....[191]....
        /*07f8*/ 	.word	0x00015500


	//   ....[192]....
        /*07fc*/ 	.word	0x00015660


	//   ....[193]....
        /*0800*/ 	.word	0x00015700


	//   ....[194]....
        /*0804*/ 	.word	0x00015760


	//   ....[195]....
        /*0808*/ 	.word	0x00015810


	//   ....[196]....
        /*080c*/ 	.word	0x00015870


	//   ....[197]....
        /*0810*/ 	.word	0x00015920


	//   ....[198]....
        /*0814*/ 	.word	0x00015980


	//   ....[199]....
        /*0818*/ 	.word	0x00015a30


	//   ....[200]....
        /*081c*/ 	.word	0x00015a90


	//   ....[201]....
        /*0820*/ 	.word	0x00015b40


	//   ....[202]....
        /*0824*/ 	.word	0x00015ba0


	//   ....[203]....
        /*0828*/ 	.word	0x00015c50


	//   ....[204]....
        /*082c*/ 	.word	0x00015d30


	//   ....[205]....
        /*0830*/ 	.word	0x00015dd0


	//   ....[206]....
        /*0834*/ 	.word	0x00015e30


	//   ....[207]....
        /*0838*/ 	.word	0x00015f00


	//   ....[208]....
        /*083c*/ 	.word	0x00015f60


	//   ....[209]....
        /*0840*/ 	.word	0x00016030


	//   ....[210]....
        /*0844*/ 	.word	0x00016090


	//   ....[211]....
        /*0848*/ 	.word	0x00016170


	//   ....[212]....
        /*084c*/ 	.word	0x000161d0


	//   ....[213]....
        /*0850*/ 	.word	0x000162a0


	//   ....[214]....
        /*0854*/ 	.word	0x00016300


	//   ....[215]....
        /*0858*/ 	.word	0x000163d0


	//   ....[216]....
        /*085c*/ 	.word	0x00016460


	//   ....[217]....
        /*0860*/ 	.word	0x00016500


	//   ....[218]....
        /*0864*/ 	.word	0x00016680


	//   ....[219]....
        /*0868*/ 	.word	0x000166f0


	//   ....[220]....
        /*086c*/ 	.word	0x00016760


	//   ....[221]....
        /*0870*/ 	.word	0x000167d0


	//   ....[222]....
        /*0874*/ 	.word	0x00016840


	//   ....[223]....
        /*0878*/ 	.word	0x000168c0


	//   ....[224]....
        /*087c*/ 	.word	0x00016940


	//   ....[225]....
        /*0880*/ 	.word	0x000169d0


	//   ....[226]....
        /*0884*/ 	.word	0x00016a40


	//   ....[227]....
        /*0888*/ 	.word	0x00016ab0


	//   ....[228]....
        /*088c*/ 	.word	0x00016b20


	//   ....[229]....
        /*0890*/ 	.word	0x00016ba0


	//   ....[230]....
        /*0894*/ 	.word	0x00016c10


	//   ....[231]....
        /*0898*/ 	.word	0x00016ca0


	//   ....[232]....
        /*089c*/ 	.word	0x00016d00


	//   ....[233]....
        /*08a0*/ 	.word	0x00016d90


	//   ....[234]....
        /*08a4*/ 	.word	0x00016ec0


	//----- nvinfo : EIATTR_REG_RECONFIG
	.align		4
.L_1512:
        /*08a8*/ 	.byte	0x01, 0x54
	.zero		2


	//----- nvinfo : EIATTR_SYSCALL_OFFSETS
	.align		4
        /*08ac*/ 	.byte	0x04, 0x46
        /*08ae*/ 	.short	(.L_1514 - .L_1513)


	//   ....[0]....
.L_1513:
        /*08b0*/ 	.word	0x00001ff0


	//   ....[1]....
        /*08b4*/ 	.word	0x0000ef80


	//   ....[2]....
        /*08b8*/ 	.word	0x0000f0d0


	//   ....[3]....
        /*08bc*/ 	.word	0x0000f1c0


	//   ....[4]....
        /*08c0*/ 	.word	0x00010080


	//----- nvinfo : EIATTR_MBARRIER_INSTR_OFFSETS
	.align		4
.L_1514:
        /*08c4*/ 	.byte	0x04, 0x39
        /*08c6*/ 	.short	(.L_1516 - .L_1515)


	//   ....[0]....
.L_1515:
        /*08c8*/ 	.word	0x00000180
        /*08cc*/ 	.word	0x000000ff
        /*08d0*/ 	.word	0x00022800
        /*08d4*/ 	.short	0x0100
        /*08d6*/ 	.byte	0x08
	.zero		1


	//   ....[1]....
        /*08d8*/ 	.word	0x00000190
        /*08dc*/ 	.word	0x000000ff
        /*08e0*/ 	.word	0x00022820
        /*08e4*/ 	.short	0x0100
        /*08e6*/ 	.byte	0x08
	.zero		1


	//   ....[2]....
        /*08e8*/ 	.word	0x00000280
        /*08ec*/ 	.word	0x000000ff
        /*08f0*/ 	.word	0x00022830
        /*08f4*/ 	.short	0x0100
        /*08f6*/ 	.byte	0x08
	.zero		1


	//   ....[3]....
        /*08f8*/ 	.word	0x00000290
        /*08fc*/ 	.word	0x000000ff
        /*0900*/ 	.word	0x00022840
        /*0904*/ 	.short	0x0100
        /*0906*/ 	.byte	0x08
	.zero		1


	//   ....[4]....
        /*0908*/ 	.word	0x000002a0
        /*090c*/ 	.word	0x000000ff
        /*0910*/ 	.word	0x00022838
        /*0914*/ 	.short	0x0100
        /*0916*/ 	.byte	0x08
	.zero		1


	//   ....[5]....
        /*0918*/ 	.word	0x000002b0
        /*091c*/ 	.word	0x000000ff
        /*0920*/ 	.word	0x00022848
        /*0924*/ 	.short	0x0100
        /*0926*/ 	.byte	0x08
	.zero		1


	//   ....[6]....
        /*0928*/ 	.word	0x000003e0
        /*092c*/ 	.word	0x000000ff
        /*0930*/ 	.word	0x00022850
        /*0934*/ 	.short	0x0100
        /*0936*/ 	.byte	0x08
	.zero		1


	//   ....[7]....
        /*0938*/ 	.word	0x000003f0
        /*093c*/ 	.word	0x000000ff
        /*0940*/ 	.word	0x00022860
        /*0944*/ 	.short	0x0100
        /*0946*/ 	.byte	0x08
	.zero		1


	//   ....[8]....
        /*0948*/ 	.word	0x00000400
        /*094c*/ 	.word	0x000000ff
        /*0950*/ 	.word	0x00022858
        /*0954*/ 	.short	0x0100
        /*0956*/ 	.byte	0x08
	.zero		1


	//   ....[9]....
        /*0958*/ 	.word	0x00000410
        /*095c*/ 	.word	0x000000ff
        /*0960*/ 	.word	0x00022868
        /*0964*/ 	.short	0x0100
        /*0966*/ 	.byte	0x08
	.zero		1


	//   ....[10]....
        /*0968*/ 	.word	0x00000500
        /*096c*/ 	.word	0x000000ff
        /*0970*/ 	.word	0x00022870
        /*0974*/ 	.short	0x0100
        /*0976*/ 	.byte	0x06
	.zero		1


	//   ....[11]....
        /*0978*/ 	.word	0x00000510
        /*097c*/ 	.word	0x000000ff
        /*0980*/ 	.word	0x00022880
        /*0984*/ 	.short	0x0100
        /*0986*/ 	.byte	0x06
	.zero		1


	//   ....[12]....
        /*0988*/ 	.word	0x00000520
        /*098c*/ 	.word	0x000000ff
        /*0990*/ 	.word	0x00022878
        /*0994*/ 	.short	0x0100
        /*0996*/ 	.byte	0x06
	.zero		1


	//   ....[13]....
        /*0998*/ 	.word	0x00000530
        /*099c*/ 	.word	0x000000ff
        /*09a0*/ 	.word	0x00022888
        /*09a4*/ 	.short	0x0100
        /*09a6*/ 	.byte	0x06
	.zero		1


	//   ....[14]....
        /*09a8*/ 	.word	0x00000660
        /*09ac*/ 	.word	0x000000ff
        /*09b0*/ 	.word	0x00022890
        /*09b4*/ 	.short	0x0100
        /*09b6*/ 	.byte	0x08
	.zero		1


	//   ....[15]....
        /*09b8*/ 	.word	0x00000670
        /*09bc*/ 	.word	0x000000ff
        /*09c0*/ 	.word	0x000228a0
        /*09c4*/ 	.short	0x0100
        /*09c6*/ 	.byte	0x08
	.zero		1


	//   ....[16]....
        /*09c8*/ 	.word	0x00000680
        /*09cc*/ 	.word	0x000000ff
        /*09d0*/ 	.word	0x00022898
        /*09d4*/ 	.short	0x0100
        /*09d6*/ 	.byte	0x08
	.zero		1


	//   ....[17]....
        /*09d8*/ 	.word	0x00000690
        /*09dc*/ 	.word	0x000000ff
        /*09e0*/ 	.word	0x000228a8
        /*09e4*/ 	.short	0x0100
        /*09e6*/ 	.byte	0x08
	.zero		1


	//   ....[18]....
        /*09e8*/ 	.word	0x000007d0
        /*09ec*/ 	.word	0x000000ff
        /*09f0*/ 	.word	0x000228b0
        /*09f4*/ 	.short	0x0100
        /*09f6*/ 	.byte	0x08
	.zero		1


	//   ....[19]....
        /*09f8*/ 	.word	0x000007e0
        /*09fc*/ 	.word	0x000000ff
        /*0a00*/ 	.word	0x000228c0
        /*0a04*/ 	.short	0x0100
        /*0a06*/ 	.byte	0x08
	.zero		1


	//   ....[20]....
        /*0a08*/ 	.word	0x000007f0
        /*0a0c*/ 	.word	0x000000ff
        /*0a10*/ 	.word	0x000228b8
        /*0a14*/ 	.short	0x0100
        /*0a16*/ 	.byte	0x08
	.zero		1


	//   ....[21]....
        /*0a18*/ 	.word	0x00000800
        /*0a1c*/ 	.word	0x000000ff
        /*0a20*/ 	.word	0x000228c8
        /*0a24*/ 	.short	0x0100
        /*0a26*/ 	.byte	0x08
	.zero		1


	//   ....[22]....
        /*0a28*/ 	.word	0x000020a0
        /*0a2c*/ 	.word	0x00000007
        /*0a30*/ 	.word	0x00022800
        /*0a34*/ 	.short	0x010a
        /*0a36*/ 	.byte	0x3f
	.zero		1


	//   ....[23]....
        /*0a38*/ 	.word	0x00002170
        /*0a3c*/ 	.word	0x000000ff
        /*0a40*/ 	.word	0x00022830
        /*0a44*/ 	.short	0x010a
        /*0a46*/ 	.byte	0x16
	.zero		1


	//   ....[24]....
        /*0a48*/ 	.word	0x000021b0
        /*0a4c*/ 	.word	0x000000ff
        /*0a50*/ 	.word	0x00022830
        /*0a54*/ 	.short	0x010a
        /*0a56*/ 	.byte	0x16
	.zero		1


	//   ....[25]....
        /*0a58*/ 	.word	0x00002570
        /*0a5c*/ 	.word	0x000000ff
        /*0a60*/ 	.word	0x00000000
        /*0a64*/ 	.short	0x0101
        /*0a66*/ 	.byte	0x06
	.zero		1


	//   ....[26]....
        /*0a68*/ 	.word	0x000039e0
        /*0a6c*/ 	.word	0x000000ff
        /*0a70*/ 	.word	0x00022850
        /*0a74*/ 	.short	0x010a
        /*0a76*/ 	.byte	0x16
	.zero		1


	//   ....[27]....
        /*0a78*/ 	.word	0x00003a20
        /*0a7c*/ 	.word	0x000000ff
        /*0a80*/ 	.word	0x00022850
        /*0a84*/ 	.short	0x010a
        /*0a86*/ 	.byte	0x16
	.zero		1


	//   ....[28]....
        /*0a88*/ 	.word	0x00003de0
        /*0a8c*/ 	.word	0x000000ff
        /*0a90*/ 	.word	0x00000000
        /*0a94*/ 	.short	0x0101
        /*0a96*/ 	.byte	0x16
	.zero		1


	//   ....[29]....
        /*0a98*/ 	.word	0x00003f40
        /*0a9c*/ 	.word	0x000000ff
        /*0aa0*/ 	.word	0x00022830
        /*0aa4*/ 	.short	0x010a
        /*0aa6*/ 	.byte	0x17
	.zero		1


	//   ....[30]....
        /*0aa8*/ 	.word	0x00003f80
        /*0aac*/ 	.word	0x000000ff
        /*0ab0*/ 	.word	0x00022830
        /*0ab4*/ 	.short	0x010a
        /*0ab6*/ 	.byte	0x17
	.zero		1


	//   ....[31]....
        /*0ab8*/ 	.word	0x00004260
        /*0abc*/ 	.word	0x000000ff
        /*0ac0*/ 	.word	0x00000000
        /*0ac4*/ 	.short	0x0101
        /*0ac6*/ 	.byte	0x06
	.zero		1


	//   ....[32]....
        /*0ac8*/ 	.word	0x00006020
        /*0acc*/ 	.word	0x000000ff
        /*0ad0*/ 	.word	0x00022850
        /*0ad4*/ 	.short	0x010a
        /*0ad6*/ 	.byte	0x17
	.zero		1


	//   ....[33]....
        /*0ad8*/ 	.word	0x00006060
        /*0adc*/ 	.word	0x000000ff
        /*0ae0*/ 	.word	0x00022850
        /*0ae4*/ 	.short	0x010a
        /*0ae6*/ 	.byte	0x17
	.zero		1


	//   ....[34]....
        /*0ae8*/ 	.word	0x00006390
        /*0aec*/ 	.word	0x000000ff
        /*0af0*/ 	.word	0x00000000
        /*0af4*/ 	.short	0x0101
        /*0af6*/ 	.byte	0x17
	.zero		1


	//   ....[35]....
        /*0af8*/ 	.word	0x000064e0
        /*0afc*/ 	.word	0x000000ff
        /*0b00*/ 	.word	0x00022830
        /*0b04*/ 	.short	0x010a
        /*0b06*/ 	.byte	0x17
	.zero		1


	//   ....[36]....
        /*0b08*/ 	.word	0x00006520
        /*0b0c*/ 	.word	0x000000ff
        /*0b10*/ 	.word	0x00022830
        /*0b14*/ 	.short	0x010a
        /*0b16*/ 	.byte	0x17
	.zero		1


	//   ....[37]....
        /*0b18*/ 	.word	0x00006750
        /*0b1c*/ 	.word	0x000000ff
        /*0b20*/ 	.word	0x00000000
        /*0b24*/ 	.short	0x0101
        /*0b26*/ 	.byte	0x06
	.zero		1


	//   ....[38]....
        /*0b28*/ 	.word	0x00007dc0
        /*0b2c*/ 	.word	0x000000ff
        /*0b30*/ 	.word	0x00022850
        /*0b34*/ 	.short	0x010a
        /*0b36*/ 	.byte	0x17
	.zero		1


	//   ....[39]....
        /*0b38*/ 	.word	0x00007e00
        /*0b3c*/ 	.word	0x000000ff
        /*0b40*/ 	.word	0x00022850
        /*0b44*/ 	.short	0x010a
        /*0b46*/ 	.byte	0x17
	.zero		1


	//   ....[40]....
        /*0b48*/ 	.word	0x00008130
        /*0b4c*/ 	.word	0x000000ff
        /*0b50*/ 	.word	0x00000000
        /*0b54*/ 	.short	0x0101
        /*0b56*/ 	.byte	0x17
	.zero		1


	//   ....[41]....
        /*0b58*/ 	.word	0x0000a850
        /*0b5c*/ 	.word	0x000000ff
        /*0b60*/ 	.word	0x00000000
        /*0b64*/ 	.short	0x0101
        /*0b66*/ 	.byte	0x08
	.zero		1


	//   ....[42]....
        /*0b68*/ 	.word	0x0000b060
        /*0b6c*/ 	.word	0x000000ff
        /*0b70*/ 	.word	0x00000000
        /*0b74*/ 	.short	0x0101
        /*0b76*/ 	.byte	0x08
	.zero		1


	//   ....[43]....
        /*0b78*/ 	.word	0x0000f6e0
        /*0b7c*/ 	.word	0x00000021
        /*0b80*/ 	.word	0x00022840
        /*0b84*/ 	.short	0x010a
        /*0b86*/ 	.byte	0x3f
	.zero		1


	//   ....[44]....
        /*0b88*/ 	.word	0x0000fd10
        /*0b8c*/ 	.word	0x00000021
        /*0b90*/ 	.word	0x00022830
        /*0b94*/ 	.short	0x0107
        /*0b96*/ 	.byte	0x3f
	.zero		1


	//   ....[45]....
        /*0b98*/ 	.word	0x0000fdf0
        /*0b9c*/ 	.word	0x00000021
        /*0ba0*/ 	.word	0x00022830
        /*0ba4*/ 	.short	0x0101
        /*0ba6*/ 	.byte	0x3f
	.zero		1


	//   ....[46]....
        /*0ba8*/ 	.word	0x00010930
        /*0bac*/ 	.word	0x00000017
        /*0bb0*/ 	.word	0x00022800
        /*0bb4*/ 	.short	0x0107
        /*0bb6*/ 	.byte	0x3f
	.zero		1


	//   ....[47]....
        /*0bb8*/ 	.word	0x00010a20
        /*0bbc*/ 	.word	0x00000017
        /*0bc0*/ 	.word	0x00022800
        /*0bc4*/ 	.short	0x0101
        /*0bc6*/ 	.byte	0x3f
	.zero		1


	//   ....[48]....
        /*0bc8*/ 	.word	0x00010a40
        /*0bcc*/ 	.word	0x00000017
        /*0bd0*/ 	.word	0x00022820
        /*0bd4*/ 	.short	0x010a
        /*0bd6*/ 	.byte	0x3f
	.zero		1


	//   ....[49]....
        /*0bd8*/ 	.word	0x00010ad0
        /*0bdc*/ 	.word	0x00000021
        /*0be0*/ 	.word	0x00022860
        /*0be4*/ 	.short	0x010a
        /*0be6*/ 	.byte	0x3f
	.zero		1


	//   ....[50]....
        /*0be8*/ 	.word	0x000111b0
        /*0bec*/ 	.word	0x00000021
        /*0bf0*/ 	.word	0x00022850
        /*0bf4*/ 	.short	0x0107
        /*0bf6*/ 	.byte	0x3f
	.zero		1


	//   ....[51]....
        /*0bf8*/ 	.word	0x00011280
        /*0bfc*/ 	.word	0x00000021
        /*0c00*/ 	.word	0x00022850
        /*0c04*/ 	.short	0x0101
        /*0c06*/ 	.byte	0x3f
	.zero		1


	//   ....[52]....
        /*0c08*/ 	.word	0x000115d0
        /*0c0c*/ 	.word	0x0000000a
        /*0c10*/ 	.word	0x00022840
        /*0c14*/ 	.short	0x010a
        /*0c16*/ 	.byte	0x3f
	.zero		1


	//   ....[53]....
        /*0c18*/ 	.word	0x00011980
        /*0c1c*/ 	.word	0x0000000a
        /*0c20*/ 	.word	0x00022830
        /*0c24*/ 	.short	0x0107
        /*0c26*/ 	.byte	0x3f
	.zero		1


	//   ....[54]....
        /*0c28*/ 	.word	0x00011a40
        /*0c2c*/ 	.word	0x0000000a
        /*0c30*/ 	.word	0x00022830
        /*0c34*/ 	.short	0x0101
        /*0c36*/ 	.byte	0x3f
	.zero		1


	//   ....[55]....
        /*0c38*/ 	.word	0x00011a70
        /*0c3c*/ 	.word	0x0000000a
        /*0c40*/ 	.word	0x00022860
        /*0c44*/ 	.short	0x010a
        /*0c46*/ 	.byte	0x3f
	.zero		1


	//   ....[56]....
        /*0c48*/ 	.word	0x00011f70
        /*0c4c*/ 	.word	0x0000000a
        /*0c50*/ 	.word	0x00022850
        /*0c54*/ 	.short	0x0107
        /*0c56*/ 	.byte	0x3f
	.zero		1


	//   ....[57]....
        /*0c58*/ 	.word	0x00012030
        /*0c5c*/ 	.word	0x0000000a
        /*0c60*/ 	.word	0x00022850
        /*0c64*/ 	.short	0x0101
        /*0c66*/ 	.byte	0x3f
	.zero		1


	//   ....[58]....
        /*0c68*/ 	.word	0x000132c0
        /*0c6c*/ 	.word	0x00000007
        /*0c70*/ 	.word	0x00022820
        /*0c74*/ 	.short	0x010a
        /*0c76*/ 	.byte	0x3f
	.zero		1


	//   ....[59]....
        /*0c78*/ 	.word	0x00013440
        /*0c7c*/ 	.word	0x00000005
        /*0c80*/ 	.word	0x00022840
        /*0c84*/ 	.short	0x010a
        /*0c86*/ 	.byte	0x3f
	.zero		1


	//   ....[60]....
        /*0c88*/ 	.word	0x000134e0
        /*0c8c*/ 	.word	0x00000003
        /*0c90*/ 	.word	0x00022840
        /*0c94*/ 	.short	0x010a
        /*0c96*/ 	.byte	0x3f
	.zero		1


	//   ....[61]....
        /*0c98*/ 	.word	0x00013520
        /*0c9c*/ 	.word	0x00000005
        /*0ca0*/ 	.word	0x00022860
        /*0ca4*/ 	.short	0x010a
        /*0ca6*/ 	.byte	0x3f
	.zero		1


	//   ....[62]....
        /*0ca8*/ 	.word	0x00013560
        /*0cac*/ 	.word	0x00000003
        /*0cb0*/ 	.word	0x00022860
        /*0cb4*/ 	.short	0x010a
        /*0cb6*/ 	.byte	0x3f
	.zero		1


	//   ....[63]....
        /*0cb8*/ 	.word	0x000135c0
        /*0cbc*/ 	.word	0x00000007
        /*0cc0*/ 	.word	0x00022800
        /*0cc4*/ 	.short	0x010a
        /*0cc6*/ 	.byte	0x3f
	.zero		1


	//   ....[64]....
        /*0cc8*/ 	.word	0x00013620
        /*0ccc*/ 	.word	0x00000000
        /*0cd0*/ 	.word	0x00022830
        /*0cd4*/ 	.short	0x010a
        /*0cd6*/ 	.byte	0x3f
	.zero		1


	//   ....[65]....
        /*0cd8*/ 	.word	0x00013680
        /*0cdc*/ 	.word	0x0000000a
        /*0ce0*/ 	.word	0x00022850
        /*0ce4*/ 	.short	0x010a
        /*0ce6*/ 	.byte	0x3f
	.zero		1


	//   ....[66]....
        /*0ce8*/ 	.word	0x000136e0
        /*0cec*/ 	.word	0x00000000
        /*0cf0*/ 	.word	0x00022830
        /*0cf4*/ 	.short	0x010a
        /*0cf6*/ 	.byte	0x3f
	.zero		1


	//   ....[67]....
        /*0cf8*/ 	.word	0x00013740
        /*0cfc*/ 	.word	0x00000008
        /*0d00*/ 	.word	0x00022850
        /*0d04*/ 	.short	0x010a
        /*0d06*/ 	.byte	0x3f
	.zero		1


	//   ....[68]....
        /*0d08*/ 	.word	0x000137a0
        /*0d0c*/ 	.word	0x00000000
        /*0d10*/ 	.word	0x00022830
        /*0d14*/ 	.short	0x010a
        /*0d16*/ 	.byte	0x3f
	.zero		1


	//   ....[69]....
        /*0d18*/ 	.word	0x00013800
        /*0d1c*/ 	.word	0x00000008
        /*0d20*/ 	.word	0x00022850
        /*0d24*/ 	.short	0x010a
        /*0d26*/ 	.byte	0x3f
	.zero		1


	//   ....[70]....
        /*0d28*/ 	.word	0x00013920
        /*0d2c*/ 	.word	0x00000021
        /*0d30*/ 	.word	0x00022840
        /*0d34*/ 	.short	0x010a
        /*0d36*/ 	.byte	0x3f
	.zero		1


	//   ....[71]....
        /*0d38*/ 	.word	0x00014bf0
        /*0d3c*/ 	.word	0x00000017
        /*0d40*/ 	.word	0x00022820
        /*0d44*/ 	.short	0x010a
        /*0d46*/ 	.byte	0x3f
	.zero		1


	//   ....[72]....
        /*0d48*/ 	.word	0x00014c40
        /*0d4c*/ 	.word	0x00000021
        /*0d50*/ 	.word	0x00022860
        /*0d54*/ 	.short	0x010a
        /*0d56*/ 	.byte	0x3f
	.zero		1


	//   ....[73]....
        /*0d58*/ 	.word	0x000155b0
        /*0d5c*/ 	.word	0x0000000a
        /*0d60*/ 	.word	0x00022840
        /*0d64*/ 	.short	0x010a
        /*0d66*/ 	.byte	0x3f
	.zero		1


	//   ....[74]....
        /*0d68*/ 	.word	0x00015c80
        /*0d6c*/ 	.word	0x0000000a
        /*0d70*/ 	.word	0x00022860
        /*0d74*/ 	.short	0x010a
        /*0d76*/ 	.byte	0x3f
	.zero		1


	//   ....[75]....
        /*0d78*/ 	.word	0x00016de0
        /*0d7c*/ 	.word	0x00000007
        /*0d80*/ 	.word	0x00022820
        /*0d84*/ 	.short	0x010a
        /*0d86*/ 	.byte	0x3f
	.zero		1


	//   ....[76]....
        /*0d88*/ 	.word	0x00016f80
        /*0d8c*/ 	.word	0x00000005
        /*0d90*/ 	.word	0x00022840
        /*0d94*/ 	.short	0x010a
        /*0d96*/ 	.byte	0x3f
	.zero		1


	//   ....[77]....
        /*0d98*/ 	.word	0x00016fd0
        /*0d9c*/ 	.word	0x00000003
        /*0da0*/ 	.word	0x00022840
        /*0da4*/ 	.short	0x010a
        /*0da6*/ 	.byte	0x3f
	.zero		1


	//   ....[78]....
        /*0da8*/ 	.word	0x00017020
        /*0dac*/ 	.word	0x00000005
        /*0db0*/ 	.word	0x00022860
        /*0db4*/ 	.short	0x010a
        /*0db6*/ 	.byte	0x3f
	.zero		1


	//----- nvinfo : EIATTR_NUM_MBARRIERS
	.align		4
.L_1516:
        /*0db8*/ 	.byte	0x03, 0x38
        /*0dba*/ 	.short	0x0016


	//----- nvinfo : EIATTR_EXIT_INSTR_OFFSETS
	.align		4
        /*0dbc*/ 	.byte	0x04, 0x1c
        /*0dbe*/ 	.short	(.L_1518 - .L_1517)


	//   ....[0]....
.L_1517:
        /*0dc0*/ 	.word	0x000009a0


	//   ....[1]....
        /*0dc4*/ 	.word	0x0000d3d0


	//   ....[2]....
        /*0dc8*/ 	.word	0x000135b0


	//----- nvinfo : EIATTR_MAX_THREADS
	.align		4
.L_1518:
        /*0dcc*/ 	.byte	0x04, 0x05
        /*0dce*/ 	.short	(.L_1520 - .L_1519)
.L_1519:
        /*0dd0*/ 	.word	0x00000180
        /*0dd4*/ 	.word	0x00000001
        /*0dd8*/ 	.word	0x00000001


	//----- nvinfo : EIATTR_CRS_STACK_SIZE
	.align		4
.L_1520:
        /*0ddc*/ 	.byte	0x04, 0x1e
        /*0dde*/ 	.short	(.L_1522 - .L_1521)
.L_1521:
        /*0de0*/ 	.word	0x00000000


	//----- nvinfo : EIATTR_CBANK_PARAM_SIZE
	.align		4
.L_1522:
        /*0de4*/ 	.byte	0x03, 0x19
        /*0de6*/ 	.short	0x0af0


	//----- nvinfo : EIATTR_PARAM_CBANK
	.align		4
        /*0de8*/ 	.byte	0x04, 0x0a
        /*0dea*/ 	.short	(.L_1524 - .L_1523)
	.align		4
.L_1523:
        /*0dec*/ 	.word	index@(.nv.constant0._ZN7cutlass13device_kernelIN5flash11enable_sm90INS1_16FlashAttnFwdSm90INS1_25CollectiveMainloopFwdSm90ILi2EN4cute5tupleIJNS5_1CILi1EEES8_S8_EEENS6_IJNS7_ILi128EEENS7_ILi96EEENS7_ILi64EEEEEELi256ENS_10bfloat16_tEfNS_4arch4Sm90ELb1ELb0ELb0ELb1ELb1ELb0ELb0ELb1ELb0ELb1ELb1ELb0EEENS1_21CollectiveEpilogueFwdINS6_IJSA_NS7_ILi256EEESB_EEES9_SE_SG_Li256ELb1ELb1ELb1ELb0EEENS1_36VarlenDynamicPersistentTileSchedulerILi128ELi96ELi256ELi128ELb1ELb1ELb1ELb1ELb1ELb1EEEEEEEEEvNT_6ParamsE)
        /*0df0*/ 	.short	0x0210
        /*0df2*/ 	.short	0x0af0


	//----- nvinfo : EIATTR_SW_WAR
	.align		4
.L_1524:
        /*0df4*/ 	.byte	0x04, 0x36
        /*0df6*/ 	.short	(.L_1526 - .L_1525)
.L_1525:
        /*0df8*/ 	.word	0x00000008
.L_1526:


//--------------------- .nv.info._ZN7cutlass13device_kernelIN5flash11enable_sm90INS1_16FlashAttnFwdSm90INS1_25CollectiveMainloopFwdSm90ILi2EN4cute5tupleIJNS5_1CILi1EEES8_S8_EEENS6_IJNS7_ILi128EEENS7_ILi96EEENS7_ILi64EEEEEELi256ENS_10bfloat16_tEfNS_4arch4Sm90ELb1ELb0ELb0ELb1ELb1ELb1ELb0ELb1ELb0ELb1ELb1ELb0EEENS1_21CollectiveEpilogueFwdINS6_IJSA_NS7_ILi256EEESB_EEES9_SE_SG_Li256ELb1ELb1ELb1ELb0EEENS1_36VarlenDynamicPersistentTileSchedulerILi128ELi96ELi256ELi128ELb1ELb1ELb1ELb1ELb1ELb1EEEEEEEEEvNT_6ParamsE --------------------------
	.section	.nv.info._ZN7cutlass13device_kernelIN5flash11enable_sm90INS1_16FlashAttnFwdSm90INS1_25CollectiveMainloopFwdSm90ILi2EN4cute5tupleIJNS5_1CILi1EEES8_S8_EEENS6_IJNS7_ILi128EEENS7_ILi96EEENS7_ILi64EEEEEELi256ENS_10bfloat16_tEfNS_4arch4Sm90ELb1ELb0ELb0ELb1ELb1ELb1ELb0ELb1ELb0ELb1ELb1ELb0EEENS1_21CollectiveEpilogueFwdINS6_IJSA_NS7_ILi256EEESB_EEES9_SE_SG_Li256ELb1ELb1ELb1ELb0EEENS1_36VarlenDynamicPersistentTileSchedulerILi128ELi96ELi256ELi128ELb1ELb1ELb1ELb1ELb1ELb1EEEEEEEEEvNT_6ParamsE,"",@"SHT_CUDA_INFO"
	.sectionflags	@""
	.align	4


	//----- nvinfo : EIATTR_CUDA_API_VERSION
	.align		4
        /*0000*/ 	.byte	0x04, 0x37
        /*0002*/ 	.short	(.L_1528 - .L_1527)
.L_1527:
        /*0004*/ 	.word	0x00000082


	//----- nvinfo : EIATTR_KPARAM_INFO
	.align		4
.L_1528:
        /*0008*/ 	.byte	0x04, 0x17
        /*000a*/ 	.short	(.L_1530 - .L_1529)
.L_1529:
        /*000c*/ 	.word	0x00000000
        /*0010*/ 	.short	0x0000
        /*0012*/ 	.short	0x0070
        /*0014*/ 	.byte	0x00, 0xf0, 0x01, 0x2a


	//----- nvinfo : EIATTR_SPARSE_MMA_MASK
	.align		4
.L_1530:
        /*0018*/ 	.byte	0x03, 0x50
        /*001a*/ 	.short	0x0000


	//----- nvinfo : EIATTR_MAXREG_COUNT
	.align		4
        /*001c*/ 	.byte	0x03, 0x1b
        /*001e*/ 	.short	0x00a8


	//----- nvinfo : EIATTR_NUM_BARRIERS
	.align		4
        /*0020*/ 	.byte	0x02, 0x4c
        /*0022*/ 	.byte	0x10
	.zero		1


	//----- nvinfo : EIATTR_EXTERNS
	.align		4
        /*0024*/ 	.byte	0x04, 0x0f
        /*0026*/ 	.short	(.L_1532 - .L_1531)


	//   ....[0]....
	.align		4
.L_1531:
        /*0028*/ 	.word	index@(__assertfail)


	//----- nvinfo : EIATTR_ANNOTATIONS
	.align		4
.L_1532:
        /*002c*/ 	.byte	0x04, 0x55
        /*002e*/ 	.short	(.L_1534 - .L_1533)


	//   ....[0]....
.L_1533:
        /* <DEDUP_REMOVED lines=142> */


	//----- nvinfo : EIATTR_MERCURY_ISA_VERSION
	.align		4
.L_1534:
        /*08f8*/ 	.byte	0x03, 0x5f
        /*08fa*/ 	.short	0x0101


	//----- nvinfo : EIATTR_UNUSED_LOAD_BYTE_OFFSET
	.align		4
        /*08fc*/ 	.byte	0x04, 0x44
        /*08fe*/ 	.short	(.L_1536 - .L_1535)


	//   ....[0]....
.L_1535:
        /*0900*/ 	.word	0x00000a80
        /*0904*/ 	.word	0x0000fff0


	//   ....[1]....
        /*0908*/ 	.word	0x000115a0
        /*090c*/ 	.word	0x0000fff0


	//----- nvinfo : EIATTR_INT_WARP_WIDE_INSTR_OFFSETS
	.align		4
.L_1536:
        /*0910*/ 	.byte	0x04, 0x31
        /*0912*/ 	.short	(.L_1538 - .L_1537)


	//   ....[0]....
.L_1537:
        /*0914*/ 	.word	0x00000130


	//   ....[1]....
        /*0918*/ 	.word	0x00000170


	//   ....[2]....
        /*091c*/ 	.word	0x000001e0


	//   ....[3]....
        /*0920*/ 	.word	0x00019870


	//   ....[4]....
        /*0924*/ 	.word	0x00019900


	//   ....[5]....
        /*0928*/ 	.word	0x0001cc30


	//   ....[6]....
        /*092c*/ 	.word	0x0001ccc0


	//----- nvinfo : EIATTR_COOP_GROUP_MASK_REGIDS
	.align		4
.L_1538:
        /*0930*/ 	.byte	0x04, 0x29
        /*0932*/ 	.short	(.L_1540 - .L_1539)


	//   ....[0]....
.L_1539:
        /*0934*/ 	.word	0xffffffff


	//   ....[1]....
        /*0938*/ 	.word	0xffffffff


	//   ....[2]....
        /*093c*/ 	.word	0xffffffff


	//   ....[3]....
        /*0940*/ 	.word	0xffffffff


	//   ....[4]....
        /*0944*/ 	.word	0xffffffff


	//   ....[5]....
        /*0948*/ 	.word	0xffffffff


	//   ....[6]....
        /*094c*/ 	.word	0xffffffff


	//   ....[7]....
        /*0950*/ 	.word	0xffffffff


	//   ....[8]....
        /*0954*/ 	.word	0xffffffff


	//   ....[9]....
        /*0958*/ 	.word	0xffffffff


	//   ....[10]....
        /*095c*/ 	.word	0xffffffff


	//   ....[11]....
        /*0960*/ 	.word	0xffffffff


	//   ....[12]....
        /*0964*/ 	.word	0xffffffff


	//   ....[13]....
        /*0968*/ 	.word	0xffffffff


	//   ....[14]....
        /*096c*/ 	.word	0xffffffff


	//   ....[15]....
        /*0970*/ 	.word	0xffffffff


	//   ....[16]....
        /*0974*/ 	.word	0xffffffff


	//   ....[17]....
        /*0978*/ 	.word	0xffffffff


	//   ....[18]....
        /*097c*/ 	.word	0xffffffff


	//   ....[19]....
        /*0980*/ 	.word	0xffffffff


	//   ....[20]....
        /*0984*/ 	.word	0xffffffff


	//   ....[21]....
        /*0988*/ 	.word	0xffffffff


	//   ....[22]....
        /*098c*/ 	.word	0xffffffff


	//   ....[23]....
        /*0990*/ 	.word	0xffffffff


	//   ....[24]....
        /*0994*/ 	.word	0xffffffff


	//   ....[25]....
        /*0998*/ 	.word	0xffffffff


	//   ....[26]....
        /*099c*/ 	.word	0xffffffff


	//   ....[27]....
        /*09a0*/ 	.word	0xffffffff


	//   ....[28]....
        /*09a4*/ 	.word	0xffffffff


	//   ....[29]....
        /*09a8*/ 	.word	0xffffffff


	//   ....[30]....
        /*09ac*/ 	.word	0xffffffff


	//   ....[31]....
        /*09b0*/ 	.word	0xffffffff


	//   ....[32]....
        /*09b4*/ 	.word	0xffffffff


	//   ....[33]....
        /*09b8*/ 	.word	0xffffffff


	//   ....[34]....
        /*09bc*/ 	.word	0xffffffff


	//   ....[35]....
        /*09c0*/ 	.word	0xffffffff


	//   ....[36]....
        /*09c4*/ 	.word	0xffffffff


	//   ....[37]....
        /*09c8*/ 	.word	0xffffffff


	//   ....[38]....
        /*09cc*/ 	.word	0xffffffff


	//   ....[39]....
        /*09d0*/ 	.word	0xffffffff


	//   ....[40]....
        /*09d4*/ 	.word	0xffffffff


	//   ....[41]....
        /*09d8*/ 	.word	0xffffffff


	//   ....[42]....
        /*09dc*/ 	.word	0xffffffff


	//   ....[43]....
        /*09e0*/ 	.word	0xffffffff


	//   ....[44]....
        /*09e4*/ 	.word	0xffffffff


	//   ....[45]....
        /*09e8*/ 	.word	0xffffffff


	//   ....[46]....
        /*09ec*/ 	.word	0xffffffff


	//   ....[47]....
        /*09f0*/ 	.word	0xffffffff


	//   ....[48]....
        /*09f4*/ 	.word	0xffffffff


	//   ....[49]....
        /*09f8*/ 	.word	0xffffffff


	//   ....[50]....
        /*09fc*/ 	.word	0xffffffff


	//   ....[51]....
        /*0a00*/ 	.word	0xffffffff


	//   ....[52]....
        /*0a04*/ 	.word	0xffffffff


	//   ....[53]....
        /*0a08*/ 	.word	0xffffffff


	//   ....[54]....
        /*0a0c*/ 	.word	0xffffffff


	//   ....[55]....
        /*0a10*/ 	.word	0xffffffff


	//   ....[56]....
        /*0a14*/ 	.word	0xffffffff


	//   ....[57]....
        /*0a18*/ 	.word	0xffffffff


	//   ....[58]....
        /*0a1c*/ 	.word	0xffffffff


	//   ....[59]....
        /*0a20*/ 	.word	0xffffffff


	//   ....[60]....
        /*0a24*/ 	.word	0xffffffff


	//   ....[61]....
        /*0a28*/ 	.word	0xffffffff


	//   ....[62]....
        /*0a2c*/ 	.word	0xffffffff


	//   ....[63]....
        /*0a30*/ 	.word	0xffffffff


	//   ....[64]....
        /*0a34*/ 	.word	0xffffffff


	//   ....[65]....
        /*0a38*/ 	.word	0xffffffff


	//   ....[66]....
        /*0a3c*/ 	.word	0xffffffff


	//   ....[67]....
        /*0a40*/ 	.word	0xffffffff


	//   ....[68]....
        /*0a44*/ 	.word	0xffffffff


	//   ....[69]....
        /*0a48*/ 	.word	0xffffffff


	//   ....[70]....
        /*0a4c*/ 	.word	0xffffffff


	//   ....[71]....
        /*0a50*/ 	.word	0xffffffff


	//   ....[72]....
        /*0a54*/ 	.word	0xffffffff


	//   ....[73]....
        /*0a58*/ 	.word	0xffffffff


	//   ....[74]....
        /*0a5c*/ 	.word	0xffffffff


	//   ....[75]....
        /*0a60*/ 	.word	0xffffffff


	//   ....[76]....
        /*0a64*/ 	.word	0xffffffff


	//   ....[77]....
        /*0a68*/ 	.word	0xffffffff


	//   ....[78]....
        /*0a6c*/ 	.word	0xffffffff


	//   ....[79]....
        /*0a70*/ 	.word	0xffffffff


	//   ....[80]....
        /*0a74*/ 	.word	0xffffffff


	//   ....[81]....
        /*0a78*/ 	.word	0xffffffff


	//   ....[82]....
        /*0a7c*/ 	.word	0xffffffff


	//   ....[83]....
        /*0a80*/ 	.word	0xffffffff


	//   ....[84]....
        /*0a84*/ 	.word	0xffffffff


	//   ....[85]....
        /*0a88*/ 	.word	0xffffffff


	//   ....[86]....
        /*0a8c*/ 	.word	0xffffffff


	//   ....[87]....
        /*0a90*/ 	.word	0xffffffff


	//   ....[88]....
        /*0a94*/ 	.word	0xffffffff


	//   ....[89]....
        /*0a98*/ 	.word	0xffffffff


	//   ....[90]....
        /*0a9c*/ 	.word	0xffffffff


	//   ....[91]....
        /*0aa0*/ 	.word	0xffffffff


	//   ....[92]....
        /*0aa4*/ 	.word	0xffffffff


	//   ....[93]....
        /*0aa8*/ 	.word	0xffffffff


	//   ....[94]....
        /*0aac*/ 	.word	0xffffffff


	//   ....[95]....
        /*0ab0*/ 	.word	0xffffffff


	//   ....[96]....
        /*0ab4*/ 	.word	0xffffffff


	//   ....[97]....
        /*0ab8*/ 	.word	0xffffffff


	//   ....[98]....
        /*0abc*/ 	.word	0xffffffff


	//   ....[99]....
        /*0ac0*/ 	.word	0xffffffff


	//   ....[100]....
        /*0ac4*/ 	.word	0xffffffff


	//   ....[101]....
        /*0ac8*/ 	.word	0xffffffff


	//   ....[102]....
        /*0acc*/ 	.word	0xffffffff


	//   ....[103]....
        /*0ad0*/ 	.word	0xffffffff


	//   ....[104]....
        /*0ad4*/ 	.word	0xffffffff


	//   ....[105]....
        /*0ad8*/ 	.word	0xffffffff


	//   ....[106]....
        /*0adc*/ 	.word	0xffffffff


	//   ....[107]....
        /*0ae0*/ 	.word	0xffffffff


	//   ....[108]....
        /*0ae4*/ 	.word	0xffffffff


	//   ....[109]....
        /*0ae8*/ 	.word	0xffffffff


	//   ....[110]....
        /*0aec*/ 	.word	0xffffffff


	//   ....[111]....
        /*0af0*/ 	.word	0xffffffff


	//   ....[112]....
        /*0af4*/ 	.word	0xffffffff


	//   ....[113]....
        /*0af8*/ 	.word	0xffffffff


	//   ....[114]....
        /*0afc*/ 	.word	0xffffffff


	//   ....[115]....
        /*0b00*/ 	.word	0xffffffff


	//   ....[116]....
        /*0b04*/ 	.word	0xffffffff


	//   ....[117]....
        /*0b08*/ 	.word	0xffffffff


	//   ....[118]....
        /*0b0c*/ 	.word	0xffffffff


	//   ....[119]....
        /*0b10*/ 	.word	0xffffffff


	//   ....[120]....
        /*0b14*/ 	.word	0xffffffff


	//   ....[121]....
        /*0b18*/ 	.word	0xffffffff


	//   ....[122]....
        /*0b1c*/ 	.word	0xffffffff


	//   ....[123]....
        /*0b20*/ 	.word	0xffffffff


	//   ....[124]....
        /*0b24*/ 	.word	0xffffffff


	//   ....[125]....
        /*0b28*/ 	.word	0xffffffff


	//   ....[126]....
        /*0b2c*/ 	.word	0xffffffff


	//   ....[127]....
        /*0b30*/ 	.word	0xffffffff


	//   ....[128]....
        /*0b34*/ 	.word	0xffffffff


	//   ....[129]....
        /*0b38*/ 	.word	0xffffffff


	//   ....[130]....
        /*0b3c*/ 	.word	0xffffffff


	//   ....[131]....
        /*0b40*/ 	.word	0xffffffff


	//   ....[132]....
        /*0b44*/ 	.word	0xffffffff


	//   ....[133]....
        /*0b48*/ 	.word	0xffffffff


	//   ....[134]....
        /*0b4c*/ 	.word	0xffffffff


	//   ....[135]....
        /*0b50*/ 	.word	0xffffffff


	//   ....[136]....
        /*0b54*/ 	.word	0xffffffff


	//   ....[137]....
        /*0b58*/ 	.word	0xffffffff


	//   ....[138]....
        /*0b5c*/ 	.word	0xffffffff


	//   ....[139]....
        /*0b60*/ 	.word	0xffffffff


	//   ....[140]....
        /*0b64*/ 	.word	0xffffffff


	//   ....[141]....
        /*0b68*/ 	.word	0xffffffff


	//   ....[142]....
        /*0b6c*/ 	.word	0xffffffff


	//   ....[143]....
        /*0b70*/ 	.word	0xffffffff


	//   ....[144]....
        /*0b74*/ 	.word	0xffffffff


	//   ....[145]....
        /*0b78*/ 	.word	0xffffffff


	//   ....[146]....
        /*0b7c*/ 	.word	0xffffffff


	//   ....[147]....
        /*0b80*/ 	.word	0xffffffff


	//   ....[148]....
        /*0b84*/ 	.word	0xffffffff


	//   ....[149]....
        /*0b88*/ 	.word	0xffffffff


	//   ....[150]....
        /*0b8c*/ 	.word	0xffffffff


	//   ....[151]....
        /*0b90*/ 	.word	0xffffffff


	//   ....[152]....
        /*0b94*/ 	.word	0xffffffff


	//   ....[153]....
        /*0b98*/ 	.word	0xffffffff


	//   ....[154]....
        /*0b9c*/ 	.word	0xffffffff


	//   ....[155]....
        /*0ba0*/ 	.word	0xffffffff


	//   ....[156]....
        /*0ba4*/ 	.word	0xffffffff


	//   ....[157]....
        /*0ba8*/ 	.word	0xffffffff


	//   ....[158]....
        /*0bac*/ 	.word	0xffffffff


	//   ....[159]....
        /*0bb0*/ 	.word	0xffffffff


	//   ....[160]....
        /*0bb4*/ 	.word	0xffffffff


	//   ....[161]....
        /*0bb8*/ 	.word	0xffffffff


	//   ....[162]....
        /*0bbc*/ 	.word	0xffffffff


	//   ....[163]....
        /*0bc0*/ 	.word	0xffffffff


	//   ....[164]....
        /*0bc4*/ 	.word	0xffffffff


	//   ....[165]....
        /*0bc8*/ 	.word	0xffffffff


	//   ....[166]....
        /*0bcc*/ 	.word	0xffffffff


	//   ....[167]....
        /*0bd0*/ 	.word	0xffffffff


	//   ....[168]....
        /*0bd4*/ 	.word	0xffffffff


	//   ....[169]....
        /*0bd8*/ 	.word	0xffffffff


	//   ....[170]....
        /*0bdc*/ 	.word	0xffffffff


	//   ....[171]....
        /*0be0*/ 	.word	0xffffffff


	//   ....[172]....
        /*0be4*/ 	.word	0xffffffff


	//   ....[173]....
        /*0be8*/ 	.word	0xffffffff


	//   ....[174]....
        /*0bec*/ 	.word	0xffffffff


	//   ....[175]....
        /*0bf0*/ 	.word	0xffffffff


	//   ....[176]....
        /*0bf4*/ 	.word	0xffffffff


	//   ....[177]....
        /*0bf8*/ 	.word	0xffffffff


	//   ....[178]....
        /*0bfc*/ 	.word	0xffffffff


	//   ....[179]....
        /*0c00*/ 	.word	0xffffffff


	//   ....[180]....
        /*0c04*/ 	.word	0xffffffff


	//   ....[181]....
        /*0c08*/ 	.word	0xffffffff


	//   ....[182]....
        /*0c0c*/ 	.word	0xffffffff


	//   ....[183]....
        /*0c10*/ 	.word	0xffffffff


	//   ....[184]....
        /*0c14*/ 	.word	0xffffffff


	//   ....[185]....
        /*0c18*/ 	.word	0x0500000f


	//   ....[186]....
        /*0c1c*/ 	.word	0x0500000f


	//   ....[187]....
        /*0c20*/ 	.word	0x0500000f


	//   ....[188]....
        /*0c24*/ 	.word	0x0500000f


	//   ....[189]....
        /*0c28*/ 	.word	0x0500000f


	//   ....[190]....
        /*0c2c*/ 	.word	0x0500000f


	//   ....[191]....
        /*0c30*/ 	.word	0x0500000f


	//   ....[192]....
        /*0c34*/ 	.word	0x0500000f


	//   ....[193]....
        /*0c38*/ 	.word	0x0500000f


	//   ....[194]....
        /*0c3c*/ 	.word	0x0500000f


	//   ....[195]....
        /*0c40*/ 	.word	0x0500000f


	//   ....[196]....
        /*0c44*/ 	.word	0x0500000f


	//   ....[197]....
        /*0c48*/ 	.word	0x0500000f


	//   ....[198]....
        /*0c4c*/ 	.word	0x0500000f


	//   ....[199]....
        /*0c50*/ 	.word	0x0500000f


	//   ....[200]....
        /*0c54*/ 	.word	0x0500000f


	//   ....[201]....
        /*0c58*/ 	.word	0x0500000f


	//   ....[202]....
        /*0c5c*/ 	.word	0x0500000f


	//   ....[203]....
        /*0c60*/ 	.word	0x0500000f


	//   ....[204]....
        /*0c64*/ 	.word	0x0500000f


	//   ....[205]....
        /*0c68*/ 	.word	0x0500000f


	//   ....[206]....
        /*0c6c*/ 	.word	0x0500000f


	//   ....[207]....
        /*0c70*/ 	.word	0x0500000f


	//   ....[208]....
        /*0c74*/ 	.word	0x0500000f


	//   ....[209]....
        /*0c78*/ 	.word	0x0500000f


	//   ....[210]....
        /*0c7c*/ 	.word	0x0500000f


	//   ....[211]....
        /*0c80*/ 	.word	0x0500000f


	//   ....[212]....
        /*0c84*/ 	.word	0x0500000f


	//   ....[213]....
        /*0c88*/ 	.word	0x0500000f


	//   ....[214]....
        /*0c8c*/ 	.word	0x0500000f


	//   ....[215]....
        /*0c90*/ 	.word	0x0500000f


	//   ....[216]....
        /*0c94*/ 	.word	0x0500000f


	//   ....[217]....
        /*0c98*/ 	.word	0x0500000f


	//   ....[218]....
        /*0c9c*/ 	.word	0x0500000f


	//   ....[219]....
        /*0ca0*/ 	.word	0x0500000f


	//   ....[220]....
        /*0ca4*/ 	.word	0x0500000f


	//   ....[221]....
        /*0ca8*/ 	.word	0x0500000f


	//   ....[222]....
        /*0cac*/ 	.word	0x0500000f


	//   ....[223]....
        /*0cb0*/ 	.word	0x0500000f


	//   ....[224]....
        /*0cb4*/ 	.word	0x0500000f


	//   ....[225]....
        /*0cb8*/ 	.word	0x0500000f


	//   ....[226]....
        /*0cbc*/ 	.word	0x0500000f


	//   ....[227]....
        /*0cc0*/ 	.word	0x0500000f


	//   ....[228]....
        /*0cc4*/ 	.word	0x0500000f


	//   ....[229]....
        /*0cc8*/ 	.word	0x0500000f


	//   ....[230]....
        /*0ccc*/ 	.word	0x0500000f


	//   ....[231]....
        /*0cd0*/ 	.word	0x0500000f


	//   ....[232]....
        /*0cd4*/ 	.word	0x0500000f


	//   ....[233]....
        /*0cd8*/ 	.word	0x0500000f


	//   ....[234]....
        /*0cdc*/ 	.word	0x0500000f


	//   ....[235]....
        /*0ce0*/ 	.word	0x0500000f


	//   ....[236]....
        /*0ce4*/ 	.word	0x0500000f


	//   ....[237]....
        /*0ce8*/ 	.word	0x0500000f


	//   ....[238]....
        /*0cec*/ 	.word	0x0500000f


	//   ....[239]....
        /*0cf0*/ 	.word	0x0500000f


	//   ....[240]....
        /*0cf4*/ 	.word	0x0500000f


	//   ....[241]....
        /*0cf8*/ 	.word	0x0500000f


	//   ....[242]....
        /*0cfc*/ 	.word	0x0500000f


	//   ....[243]....
        /*0d00*/ 	.word	0x0500000f


	//   ....[244]....
        /*0d04*/ 	.word	0x0500000f


	//   ....[245]....
        /*0d08*/ 	.word	0x0500000f


	//   ....[246]....
        /*0d0c*/ 	.word	0x0500000f


	//   ....[247]....
        /*0d10*/ 	.word	0x0500000f


	//   ....[248]....
        /*0d14*/ 	.word	0x0500000f


	//   ....[249]....
        /*0d18*/ 	.word	0x0500000f


	//   ....[250]....
        /*0d1c*/ 	.word	0x0500000f


	//   ....[251]....
        /*0d20*/ 	.word	0x0500000f


	//   ....[252]....
        /*0d24*/ 	.word	0x0500000f


	//   ....[253]....
        /*0d28*/ 	.word	0x0500000f


	//   ....[254]....
        /*0d2c*/ 	.word	0x0500000f


	//   ....[255]....
        /*0d30*/ 	.word	0x0500000f


	//   ....[0]....
        /*0d34*/ 	.word	0x0500000f


	//   ....[1]....
        /*0d38*/ 	.word	0x0500000f


	//   ....[2]....
        /*0d3c*/ 	.word	0x0500000f


	//   ....[3]....
        /*0d40*/ 	.word	0x0500000f


	//   ....[4]....
        /*0d44*/ 	.word	0x0500000f


	//   ....[5]....
        /*0d48*/ 	.word	0x0500000f


	//   ....[6]....
        /*0d4c*/ 	.word	0x0500000f


	//   ....[7]....
        /*0d50*/ 	.word	0x0500000f


	//   ....[8]....
        /*0d54*/ 	.word	0x0500000f


	//   ....[9]....
        /*0d58*/ 	.word	0x0500000f


	//   ....[10]....
        /*0d5c*/ 	.word	0x0500000f


	//   ....[11]....
        /*0d60*/ 	.word	0x0500000f


	//   ....[12]....
        /*0d64*/ 	.word	0x0500000f


	//   ....[13]....
        /*0d68*/ 	.word	0x0500000f


	//   ....[14]....
        /*0d6c*/ 	.word	0x0500000f


	//   ....[15]....
        /*0d70*/ 	.word	0x0500000f


	//   ....[16]....
        /*0d74*/ 	.word	0x0500000f


	//   ....[17]....
        /*0d78*/ 	.word	0x0500000f


	//   ....[18]....
        /*0d7c*/ 	.word	0x0500000f


	//   ....[19]....
        /*0d80*/ 	.word	0x0500000f


	//   ....[20]....
        /*0d84*/ 	.word	0x0500000f


	//   ....[21]....
        /*0d88*/ 	.word	0x0500000f


	//   ....[22]....
        /*0d8c*/ 	.word	0x0500000f


	//   ....[23]....
        /*0d90*/ 	.word	0x0500000f


	//   ....[24]....
        /*0d94*/ 	.word	0x0500000f


	//   ....[25]....
        /*0d98*/ 	.word	0x0500000f


	//   ....[26]....
        /*0d9c*/ 	.word	0x0500000f


	//   ....[27]....
        /*0da0*/ 	.word	0x0500000f


	//   ....[28]....
        /*0da4*/ 	.word	0x0500000f


	//   ....[29]....
        /*0da8*/ 	.word	0x0500000f


	//   ....[30]....
        /*0dac*/ 	.word	0x0500000f


	//   ....[31]....
        /*0db0*/ 	.word	0x0500000f


	//   ....[32]....
        /*0db4*/ 	.word	0x0500000f


	//   ....[33]....
        /*0db8*/ 	.word	0x0500000f


	//   ....[34]....
        /*0dbc*/ 	.word	0x0500000f


	//   ....[35]....
        /*0dc0*/ 	.word	0x0500000f


	//   ....[36]....
        /*0dc4*/ 	.word	0x0500000f


	//   ....[37]....
        /*0dc8*/ 	.word	0x0500000f


	//   ....[38]....
        /*0dcc*/ 	.word	0x0500000f


	//   ....[39]....
        /*0dd0*/ 	.word	0x0500000f


	//   ....[40]....
        /*0dd4*/ 	.word	0x0500000f


	//   ....[41]....
        /*0dd8*/ 	.word	0x0500000f


	//   ....[42]....
        /*0ddc*/ 	.word	0x0500000f


	//   ....[43]....
        /*0de0*/ 	.word	0x0500000f


	//   ....[44]....
        /*0de4*/ 	.word	0x0500000f


	//   ....[45]....
        /*0de8*/ 	.word	0x0500000f


	//   ....[46]....
        /*0dec*/ 	.word	0x0500000f


	//   ....[47]....
        /*0df0*/ 	.word	0x0500000f


	//   ....[48]....
        /*0df4*/ 	.word	0x0500000f


	//   ....[49]....
        /*0df8*/ 	.word	0x0500000f


	//   ....[50]....
        /*0dfc*/ 	.word	0x0500000f


	//   ....[51]....
        /*0e00*/ 	.word	0x0500000f


	//   ....[52]....
        /*0e04*/ 	.word	0x0500000f


	//   ....[53]....
        /*0e08*/ 	.word	0x0500000f


	//   ....[54]....
        /*0e0c*/ 	.word	0x0500000f


	//   ....[55]....
        /*0e10*/ 	.word	0x0500000f


	//   ....[56]....
        /*0e14*/ 	.word	0x0500000f


	//   ....[57]....
        /*0e18*/ 	.word	0x0500000f


	//   ....[58]....
        /*0e1c*/ 	.word	0x0500000f


	//   ....[59]....
        /*0e20*/ 	.word	0x0500000f


	//   ....[60]....
        /*0e24*/ 	.word	0x0500000f


	//   ....[61]....
        /*0e28*/ 	.word	0x0500000f


	//   ....[62]....
        /*0e2c*/ 	.word	0x0500000f


	//----- nvinfo : EIATTR_COOP_GROUP_INSTR_OFFSETS
	.align		4
.L_1540:
        /*0e30*/ 	.byte	0x04, 0x28
        /*0e32*/ 	.short	(.L_1542 - .L_1541)


	//   ....[0]....
.L_1541:
        /*0e34*/ 	.word	0x00000070


	//   ....[1]....
        /*0e38*/ 	.word	0x00000140


	//   ....[2]....
        /*0e3c*/ 	.word	0x00000190


	//   ....[3]....
        /*0e40*/ 	.word	0x000003c0


	//   ....[4]....
        /*0e44*/ 	.word	0x00000520


	//   ....[5]....
        /*0e48*/ 	.word	0x00000640


	//   ....[6]....
        /*0e4c*/ 	.word	0x000007a0


	//   ....[7]....
        /*0e50*/ 	.word	0x00003890


	//   ....[8]....
        /*0e54*/ 	.word	0x000038a0


	//   ....[9]....
        /*0e58*/ 	.word	0x00003fd0


	//   ....[10]....
        /*0e5c*/ 	.word	0x00003fe0


	//   ....[11]....
        /*0e60*/ 	.word	0x00004c50


	//   ....[12]....
        /*0e64*/ 	.word	0x00004c60


	//   ....[13]....
        /*0e68*/ 	.word	0x00005430


	//   ....[14]....
        /*0e6c*/ 	.word	0x00005440


	//   ....[15]....
        /*0e70*/ 	.word	0x00005e80


	//   ....[16]....
        /*0e74*/ 	.word	0x00005e90


	//   ....[17]....
        /*0e78*/ 	.word	0x00005fa0


	//   ....[18]....
        /*0e7c*/ 	.word	0x00005fb0


	//   ....[19]....
        /*0e80*/ 	.word	0x00006350


	//   ....[20]....
        /*0e84*/ 	.word	0x00006380


	//   ....[21]....
        /*0e88*/ 	.word	0x00006650


	//   ....[22]....
        /*0e8c*/ 	.word	0x00006670


	//   ....[23]....
        /*0e90*/ 	.word	0x000072c0


	//   ....[24]....
        /*0e94*/ 	.word	0x00007a30


	//   ....[25]....
        /*0e98*/ 	.word	0x00007a40


	//   ....[26]....
        /*0e9c*/ 	.word	0x00007a50


	//   ....[27]....
        /*0ea0*/ 	.word	0x00007a60


	//   ....[28]....
        /*0ea4*/ 	.word	0x00007d60


	//   ....[29]....
        /*0ea8*/ 	.word	0x00007d70


	//   ....[30]....
        /*0eac*/ 	.word	0x00007d80


	//   ....[31]....
        /*0eb0*/ 	.word	0x00007d90


	//   ....[32]....
        /*0eb4*/ 	.word	0x00009090


	//   ....[33]....
        /*0eb8*/ 	.word	0x000090b0


	//   ....[34]....
        /*0ebc*/ 	.word	0x000090c0


	//   ....[35]....
        /*0ec0*/ 	.word	0x000090d0


	//   ....[36]....
        /*0ec4*/ 	.word	0x000091c0


	//   ....[37]....
        /*0ec8*/ 	.word	0x000091e0


	//   ....[38]....
        /*0ecc*/ 	.word	0x00009260


	//   ....[39]....
        /*0ed0*/ 	.word	0x000092a0


	//   ....[40]....
        /*0ed4*/ 	.word	0x0000aa00


	//   ....[41]....
        /*0ed8*/ 	.word	0x0000aa30


	//   ....[42]....
        /*0edc*/ 	.word	0x0000aef0


	//   ....[43]....
        /*0ee0*/ 	.word	0x0000aff0


	//   ....[44]....
        /*0ee4*/ 	.word	0x0000b5a0


	//   ....[45]....
        /*0ee8*/ 	.word	0x0000b610


	//   ....[46]....
        /*0eec*/ 	.word	0x0000c8e0


	//   ....[47]....
        /*0ef0*/ 	.word	0x0000c900


	//   ....[48]....
        /*0ef4*/ 	.word	0x0000cfd0


	//   ....[49]....
        /*0ef8*/ 	.word	0x0000cff0


	//   ....[50]....
        /*0efc*/ 	.word	0x0000d4b0


	//   ....[51]....
        /*0f00*/ 	.word	0x0000d500


	//   ....[52]....
        /*0f04*/ 	.word	0x0000f0f0


	//   ....[53]....
        /*0f08*/ 	.word	0x0000f110


	//   ....[54]....
        /*0f0c*/ 	.word	0x0000f9f0


	//   ....[55]....
        /*0f10*/ 	.word	0x0000fa40


	//   ....[56]....
        /*0f14*/ 	.word	0x00010af0


	//   ....[57]....
        /*0f18*/ 	.word	0x00010b80


	//   ....[58]....
        /*0f1c*/ 	.word	0x00010c30


	//   ....[59]....
        /*0f20*/ 	.word	0x00010e00


	//   ....[60]....
        /*0f24*/ 	.word	0x00012640


	//   ....[61]....
        /*0f28*/ 	.word	0x00012660


	//   ....[62]....
        /*0f2c*/ 	.word	0x00012670


	//   ....[63]....
        /*0f30*/ 	.word	0x00012680


	//   ....[64]....
        /*0f34*/ 	.word	0x000130a0


	//   ....[65]....
        /*0f38*/ 	.word	0x000130b0


	//   ....[66]....
        /*0f3c*/ 	.word	0x000132e0


	//   ....[67]....
        /*0f40*/ 	.word	0x000132f0


	//   ....[68]....
        /*0f44*/ 	.word	0x00013520


	//   ....[69]....
        /*0f48*/ 	.word	0x00013530


	//   ....[70]....
        /*0f4c*/ 	.word	0x00013760


	//   ....[71]....
        /*0f50*/ 	.word	0x00013770


	//   ....[72]....
        /*0f54*/ 	.word	0x00013c40


	//   ....[73]....
        /*0f58*/ 	.word	0x00013c50


	//   ....[74]....
        /*0f5c*/ 	.word	0x000148d0


	//   ....[75]....
        /*0f60*/ 	.word	0x000148e0


	//   ....[76]....
        /*0f64*/ 	.word	0x00015e80


	//   ....[77]....
        /*0f68*/ 	.word	0x00015e90


	//   ....[78]....
        /*0f6c*/ 	.word	0x000160d0


	//   ....[79]....
        /*0f70*/ 	.word	0x000160e0


	//   ....[80]....
        /*0f74*/ 	.word	0x00016310


	//   ....[81]....
        /*0f78*/ 	.word	0x00016320


	//   ....[82]....
        /*0f7c*/ 	.word	0x00016550


	//   ....[83]....
        /*0f80*/ 	.word	0x00016560


	//   ....[84]....
        /*0f84*/ 	.word	0x000167f0


	//   ....[85]....
        /*0f88*/ 	.word	0x000169e0


	//   ....[86]....
        /*0f8c*/ 	.word	0x00016a10


	//   ....[87]....
        /*0f90*/ 	.word	0x00016a40


	//   ....[88]....
        /*0f94*/ 	.word	0x00016a70


	//   ....[89]....
        /*0f98*/ 	.word	0x00016aa0


	//   ....[90]....
        /*0f9c*/ 	.word	0x00016ad0


	//   ....[91]....
        /*0fa0*/ 	.word	0x00016c60


	//   ....[92]....
        /*0fa4*/ 	.word	0x00016c90


	//   ....[93]....
        /*0fa8*/ 	.word	0x00016cc0


	//   ....[94]....
        /*0fac*/ 	.word	0x00016cf0


	//   ....[95]....
        /*0fb0*/ 	.word	0x00016d20


	//   ....[96]....
        /*0fb4*/ 	.word	0x00016d50


	//   ....[97]....
        /*0fb8*/ 	.word	0x00016de0


	//   ....[98]....
        /*0fbc*/ 	.word	0x00016e10


	//   ....[99]....
        /*0fc0*/ 	.word	0x00016e20


	//   ....[100]....
        /*0fc4*/ 	.word	0x00016e60


	//   ....[101]....
        /*0fc8*/ 	.word	0x00018320


	//   ....[102]....
        /*0fcc*/ 	.word	0x0001a420


	//   ....[103]....
        /*0fd0*/ 	.word	0x0001a440


	//   ....[104]....
        /*0fd4*/ 	.word	0x0001a4d0


	//   ....[105]....
        /*0fd8*/ 	.word	0x0001a4f0


	//   ....[106]....
        /*0fdc*/ 	.word	0x0001a570


	//   ....[107]....
        /*0fe0*/ 	.word	0x0001a590


	//   ....[108]....
        /*0fe4*/ 	.word	0x0001a610


	//   ....[109]....
        /*0fe8*/ 	.word	0x0001a630


	//   ....[110]....
        /*0fec*/ 	.word	0x0001a6b0


	//   ....[111]....
        /*0ff0*/ 	.word	0x0001a6d0


	//   ....[112]....
        /*0ff4*/ 	.word	0x0001a6e0


	//   ....[113]....
        /*0ff8*/ 	.word	0x0001a6f0


	//   ....[114]....
        /*0ffc*/ 	.word	0x0001af40


	//   ....[115]....
        /*1000*/ 	.word	0x0001af70


	//   ....[116]....
        /*1004*/ 	.word	0x0001b030


	//   ....[117]....
        /*1008*/ 	.word	0x0001b040


	//   ....[118]....
        /*100c*/ 	.word	0x0001b0d0


	//   ....[119]....
        /*1010*/ 	.word	0x0001b0e0


	//   ....[120]....
        /*1014*/ 	.word	0x0001b170


	//   ....[121]....
        /*1018*/ 	.word	0x0001b180


	//   ....[122]....
        /*101c*/ 	.word	0x0001b210


	//   ....[123]....
        /*1020*/ 	.word	0x0001b220


	//   ....[124]....
        /*1024*/ 	.word	0x0001b2b0


	//   ....[125]....
        /*1028*/ 	.word	0x0001b2c0


	//   ....[126]....
        /*102c*/ 	.word	0x0001b340


	//   ....[127]....
        /*1030*/ 	.word	0x0001b350


	//   ....[128]....
        /*1034*/ 	.word	0x0001b360


	//   ....[129]....
        /*1038*/ 	.word	0x0001b370


	//   ....[130]....
        /*103c*/ 	.word	0x0001b7d0


	//   ....[131]....
        /*1040*/ 	.word	0x0001b800


	//   ....[132]....
        /*1044*/ 	.word	0x0001b850


	//   ....[133]....
        /*1048*/ 	.word	0x0001b910


	//   ....[134]....
        /*104c*/ 	.word	0x0001b920


	//   ....[135]....
        /*1050*/ 	.word	0x0001b950


	//   ....[136]....
        /*1054*/ 	.word	0x0001b9e0


	//   ....[137]....
        /*1058*/ 	.word	0x0001ba90


	//   ....[138]....
        /*105c*/ 	.word	0x0001baa0


	//   ....[139]....
        /*1060*/ 	.word	0x0001bad0


	//   ....[140]....
        /*1064*/ 	.word	0x0001bae0


	//   ....[141]....
        /*1068*/ 	.word	0x0001bb70


	//   ....[142]....
        /*106c*/ 	.word	0x0001c280


	//   ....[143]....
        /*1070*/ 	.word	0x0001c2a0


	//   ....[144]....
        /*1074*/ 	.word	0x0001c2f0


	//   ....[145]....
        /*1078*/ 	.word	0x0001c300


	//   ....[146]....
        /*107c*/ 	.word	0x0001c340


	//   ....[147]....
        /*1080*/ 	.word	0x0001c350


	//   ....[148]....
        /*1084*/ 	.word	0x0001c390


	//   ....[149]....
        /*1088*/ 	.word	0x0001c3a0


	//   ....[150]....
        /*108c*/ 	.word	0x0001c3e0


	//   ....[151]....
        /*1090*/ 	.word	0x0001c3f0


	//   ....[152]....
        /*1094*/ 	.word	0x0001c400


	//   ....[153]....
        /*1098*/ 	.word	0x0001c440


	//   ....[154]....
        /*109c*/ 	.word	0x0001c760


	//   ....[155]....
        /*10a0*/ 	.word	0x0001c780


	//   ....[156]....
        /*10a4*/ 	.word	0x0001c790


	//   ....[157]....
        /*10a8*/ 	.word	0x0001c7a0


	//   ....[158]....
        /*10ac*/ 	.word	0x0001c7c0


	//   ....[159]....
        /*10b0*/ 	.word	0x0001c830


	//   ....[160]....
        /*10b4*/ 	.word	0x0001c8a0


	//   ....[161]....
        /*10b8*/ 	.word	0x0001c8c0


	//   ....[162]....
        /*10bc*/ 	.word	0x0001c8d0


	//   ....[163]....
        /*10c0*/ 	.word	0x0001c930


	//   ....[164]....
        /*10c4*/ 	.word	0x0001c950


	//   ....[165]....
        /*10c8*/ 	.word	0x0001c9b0


	//   ....[166]....
        /*10cc*/ 	.word	0x0001cef0


	//   ....[167]....
        /*10d0*/ 	.word	0x0001cf20


	//   ....[168]....
        /*10d4*/ 	.word	0x0001cf80


	//   ....[169]....
        /*10d8*/ 	.word	0x0001cfb0


	//   ....[170]....
        /*10dc*/ 	.word	0x0001cfe0


	//   ....[171]....
        /*10e0*/ 	.word	0x0001d010


	//   ....[172]....
        /*10e4*/ 	.word	0x0001d040


	//   ....[173]....
        /*10e8*/ 	.word	0x0001d070


	//   ....[174]....
        /*10ec*/ 	.word	0x0001d210


	//   ....[175]....
        /*10f0*/ 	.word	0x0001d240


	//   ....[176]....
        /*10f4*/ 	.word	0x0001d270


	//   ....[177]....
        /*10f8*/ 	.word	0x0001d2a0


	//   ....[178]....
        /*10fc*/ 	.word	0x0001d2d0


	//   ....[179]....
        /*1100*/ 	.word	0x0001d300


	//   ....[180]....
        /*1104*/ 	.word	0x0001d3c0


	//   ....[181]....
        /*1108*/ 	.word	0x0001d3e0


	//   ....[182]....
        /*110c*/ 	.word	0x0001d400


	//   ....[183]....
        /*1110*/ 	.word	0x0001d460


	//   ....[184]....
        /*1114*/ 	.word	0x0001de80


	//   ....[185]....
        /*1118*/ 	.word	0x0001e1a0


	//   ....[186]....
        /*111c*/ 	.word	0x0001e230


	//   ....[187]....
        /*1120*/ 	.word	0x0001e2c0


	//   ....[188]....
        /*1124*/ 	.word	0x0001e350


	//   ....[189]....
        /*1128*/ 	.word	0x0001e430


	//   ....[190]....
        /*112c*/ 	.word	0x0001e4c0


	//   ....[191]....
        /*1130*/ 	.word	0x0001e560


	//   ....[192]....
        /*1134*/ 	.word	0x0001e5f0


	//   ....[193]....
        /*1138*/ 	.word	0x0001e6e0


	//   ....[194]....
        /*113c*/ 	.word	0x0001e770


	//   ....[195]....
        /*1140*/ 	.word	0x0001e810


	//   ....[196]....
        /*1144*/ 	.word	0x0001e8a0


	//   ....[197]....
        /*1148*/ 	.word	0x0001e980


	//   ....[198]....
        /*114c*/ 	.word	0x0001ea20


	//   ....[199]....
        /*1150*/ 	.word	0x0001eab0


	//   ....[200]....
        /*1154*/ 	.word	0x0001eb00


	//   ....[201]....
        /*1158*/ 	.word	0x0001eb50


	//   ....[202]....
        /*115c*/ 	.word	0x0001ebf0


	//   ....[203]....
        /*1160*/ 	.word	0x0001ec80


	//   ....[204]....
        /*1164*/ 	.word	0x0001ecd0


	//   ....[205]....
        /*1168*/ 	.word	0x0001ed20


	//   ....[206]....
        /*116c*/ 	.word	0x0001ee20


	//   ....[207]....
        /*1170*/ 	.word	0x0001eed0


	//   ....[208]....
        /*1174*/ 	.word	0x0001ef50


	//   ....[209]....
        /*1178*/ 	.word	0x0001efc0


	//   ....[210]....
        /*117c*/ 	.word	0x0001f0e0


	//   ....[211]....
        /*1180*/ 	.word	0x0001f200


	//   ....[212]....
        /*1184*/ 	.word	0x0001f2e0


	//   ....[213]....
        /*1188*/ 	.word	0x0001f330


	//   ....[214]....
        /*118c*/ 	.word	0x0001f5e0


	//   ....[215]....
        /*1190*/ 	.word	0x0001f630


	//   ....[216]....
        /*1194*/ 	.word	0x0001f6c0


	//   ....[217]....
        /*1198*/ 	.word	0x0001f750


	//   ....[218]....
        /*119c*/ 	.word	0x0001f7e0


	//   ....[219]....
        /*11a0*/ 	.word	0x0001f870


	//   ....[220]....
        /*11a4*/ 	.word	0x0001f900


	//   ....[221]....
        /*11a8*/ 	.word	0x0001f990


	//   ....[222]....
        /*11ac*/ 	.word	0x0001fa10


	//   ....[223]....
        /*11b0*/ 	.word	0x0001fa60


	//   ....[224]....
        /*11b4*/ 	.word	0x0001fb00


	//   ....[225]....
        /*11b8*/ 	.word	0x0001fb90


	//   ....[226]....
        /*11bc*/ 	.word	0x0001fc20


	//   ....[227]....
        /*11c0*/ 	.word	0x0001fc70


	//   ....[228]....
        /*11c4*/ 	.word	0x0001fd10


	//   ....[229]....
        /*11c8*/ 	.word	0x0001fda0


	//   ....[230]....
        /*11cc*/ 	.word	0x0001fe40


	//   ....[231]....
        /*11d0*/ 	.word	0x0001fed0


	//   ....[232]....
        /*11d4*/ 	.word	0x0001ff70


	//   ....[233]....
        /*11d8*/ 	.word	0x00020000


	//   ....[234]....
        /*11dc*/ 	.word	0x000200d0


	//   ....[235]....
        /*11e0*/ 	.word	0x000203b0


	//   ....[236]....
        /*11e4*/ 	.word	0x000204a0


	//   ....[237]....
        /*11e8*/ 	.word	0x00020540


	//   ....[238]....
        /*11ec*/ 	.word	0x000205a0


	//   ....[239]....
        /*11f0*/ 	.word	0x00020690


	//   ....[240]....
        /*11f4*/ 	.word	0x00020700


	//   ....[241]....
        /*11f8*/ 	.word	0x000207f0


	//   ....[242]....
        /*11fc*/ 	.word	0x00020860


	//   ....[243]....
        /*1200*/ 	.word	0x00020950


	//   ....[244]....
        /*1204*/ 	.word	0x000209c0


	//   ....[245]....
        /*1208*/ 	.word	0x00020ab0


	//   ....[246]....
        /*120c*/ 	.word	0x00020b20


	//   ....[247]....
        /*1210*/ 	.word	0x00020bc0


	//   ....[248]....
        /*1214*/ 	.word	0x00020cb0


	//   ....[249]....
        /*1218*/ 	.word	0x00020d20


	//   ....[250]....
        /*121c*/ 	.word	0x00020d80


	//   ....[251]....
        /*1220*/ 	.word	0x00020e70


	//   ....[252]....
        /*1224*/ 	.word	0x00020ed0


	//   ....[253]....
        /*1228*/ 	.word	0x00020fd0


	//   ....[254]....
        /*122c*/ 	.word	0x00021030


	//   ....[255]....
        /*1230*/ 	.word	0x00021130


	//   ....[0]....
        /*1234*/ 	.word	0x00021190


	//   ....[1]....
        /*1238*/ 	.word	0x00021290


	//   ....[2]....
        /*123c*/ 	.word	0x000212f0


	//   ....[3]....
        /*1240*/ 	.word	0x000213f0


	//   ....[4]....
        /*1244*/ 	.word	0x00021450


	//   ....[5]....
        /*1248*/ 	.word	0x00021550


	//   ....[6]....
        /*124c*/ 	.word	0x000215b0


	//   ....[7]....
        /*1250*/ 	.word	0x00021650


	//   ....[8]....
        /*1254*/ 	.word	0x000217d0


	//   ....[9]....
        /*1258*/ 	.word	0x000218b0


	//   ....[10]....
        /*125c*/ 	.word	0x00021960


	//   ....[11]....
        /*1260*/ 	.word	0x00021a70


	//   ....[12]....
        /*1264*/ 	.word	0x00021ad0


	//   ....[13]....
        /*1268*/ 	.word	0x00021be0


	//   ....[14]....
        /*126c*/ 	.word	0x00021c40


	//   ....[15]....
        /*1270*/ 	.word	0x00021d50


	//   ....[16]....
        /*1274*/ 	.word	0x00021db0


	//   ....[17]....
        /*1278*/ 	.word	0x00021ec0


	//   ....[18]....
        /*127c*/ 	.word	0x00021f20


	//   ....[19]....
        /*1280*/ 	.word	0x00021fe0


	//   ....[20]....
        /*1284*/ 	.word	0x00022140


	//   ....[21]....
        /*1288*/ 	.word	0x000221e0


	//   ....[22]....
        /*128c*/ 	.word	0x00022240


	//   ....[23]....
        /*1290*/ 	.word	0x000222f0


	//   ....[24]....
        /*1294*/ 	.word	0x00022350


	//   ....[25]....
        /*1298*/ 	.word	0x00022400


	//   ....[26]....
        /*129c*/ 	.word	0x00022460


	//   ....[27]....
        /*12a0*/ 	.word	0x00022510


	//   ....[28]....
        /*12a4*/ 	.word	0x00022570


	//   ....[29]....
        /*12a8*/ 	.word	0x00022620


	//   ....[30]....
        /*12ac*/ 	.word	0x00022680


	//   ....[31]....
        /*12b0*/ 	.word	0x00022730


	//   ....[32]....
        /*12b4*/ 	.word	0x00022820


	//   ....[33]....
        /*12b8*/ 	.word	0x000228c0


	//   ....[34]....
        /*12bc*/ 	.word	0x00022920


	//   ....[35]....
        /*12c0*/ 	.word	0x000229f0


	//   ....[36]....
        /*12c4*/ 	.word	0x00022a50


	//   ....[37]....
        /*12c8*/ 	.word	0x00022b20


	//   ....[38]....
        /*12cc*/ 	.word	0x00022b80


	//   ....[39]....
        /*12d0*/ 	.word	0x00022c50


	//   ....[40]....
        /*12d4*/ 	.word	0x00022cb0


	//   ....[41]....
        /*12d8*/ 	.word	0x00022d80


	//   ....[42]....
        /*12dc*/ 	.word	0x00022de0


	//   ....[43]....
        /*12e0*/ 	.word	0x00022eb0


	//   ....[44]....
        /*12e4*/ 	.word	0x00022f40


	//   ....[45]....
        /*12e8*/ 	.word	0x00022fe0


	//   ....[46]....
        /*12ec*/ 	.word	0x00023160


	//   ....[47]....
        /*12f0*/ 	.word	0x000231d0


	//   ....[48]....
        /*12f4*/ 	.word	0x00023240


	//   ....[49]....
        /*12f8*/ 	.word	0x000232b0


	//   ....[50]....
        /*12fc*/ 	.word	0x00023320


	//   ....[51]....
        /*1300*/ 	.word	0x000233a0


	//   ....[52]....
        /*1304*/ 	.word	0x00023420


	//   ....[53]....
        /*1308*/ 	.word	0x000234b0


	//   ....[54]....
        /*130c*/ 	.word	0x00023520


	//   ....[55]....
        /*1310*/ 	.word	0x00023590


	//   ....[56]....
        /*1314*/ 	.word	0x00023600


	//   ....[57]....
        /*1318*/ 	.word	0x00023680


	//   ....[58]....
        /*131c*/ 	.word	0x000236f0


	//   ....[59]....
        /*1320*/ 	.word	0x00023780


	//   ....[60]....
        /*1324*/ 	.word	0x000237e0


	//   ....[61]....
        /*1328*/ 	.word	0x00023870


	//   ....[62]....
        /*132c*/ 	.word	0x000239a0


	//----- nvinfo : EIATTR_REG_RECONFIG
	.align		4
.L_1542:
        /*1330*/ 	.byte	0x01, 0x54
	.zero		2


	//----- nvinfo : EIATTR_SYSCALL_OFFSETS
	.align		4
        /*1334*/ 	.byte	0x04, 0x46
        /*1336*/ 	.short	(.L_1544 - .L_1543)


	//   ....[0]....
.L_1543:
        /*1338*/ 	.word	0x00002400


	//   ....[1]....
        /*133c*/ 	.word	0x00002550


	//   ....[2]....
        /*1340*/ 	.word	0x00007460


	//   ....[3]....
        /*1344*/ 	.word	0x00007780


	//   ....[4]....
        /*1348*/ 	.word	0x00019a60


	//   ....[5]....
        /*134c*/ 	.word	0x00019bb0


	//   ....[6]....
        /*1350*/ 	.word	0x00019ca0


	//   ....[7]....
        /*1354*/ 	.word	0x0001aba0


	//----- nvinfo : EIATTR_MBARRIER_INSTR_OFFSETS
	.align		4
.L_1544:
        /*1358*/ 	.byte	0x04, 0x39
        /*135a*/ 	.short	(.L_1546 - .L_1545)


	//   ....[0]....
.L_1545:
        /*135c*/ 	.word	0x00000270
        /*1360*/ 	.word	0x000000ff
        /*1364*/ 	.word	0x00022800
        /*1368*/ 	.short	0x0100
        /*136a*/ 	.byte	0x08
	.zero		1


	//   ....[1]....
        /*136c*/ 	.word	0x00000280
        /*1370*/ 	.word	0x000000ff
        /*1374*/ 	.word	0x00022820
        /*1378*/ 	.short	0x0100
        /*137a*/ 	.byte	0x08
	.zero		1


	//   ....[2]....
        /*137c*/ 	.word	0x00000370
        /*1380*/ 	.word	0x000000ff
        /*1384*/ 	.word	0x00022830
        /*1388*/ 	.short	0x0100
        /*138a*/ 	.byte	0x08
	.zero		1


	//   ....[3]....
        /*138c*/ 	.word	0x00000380
        /*1390*/ 	.word	0x000000ff
        /*1394*/ 	.word	0x00022840
        /*1398*/ 	.short	0x0100
        /*139a*/ 	.byte	0x08
	.zero		1


	//   ....[4]....
        /*139c*/ 	.word	0x00000390
        /*13a0*/ 	.word	0x000000ff
        /*13a4*/ 	.word	0x00022838
        /*13a8*/ 	.short	0x0100
        /*13aa*/ 	.byte	0x08
	.zero		1


	//   ....[5]....
        /*13ac*/ 	.word	0x000003a0
        /*13b0*/ 	.word	0x000000ff
        /*13b4*/ 	.word	0x00022848
        /*13b8*/ 	.short	0x0100
        /*13ba*/ 	.byte	0x08
	.zero		1


	//   ....[6]....
        /*13bc*/ 	.word	0x000004d0
        /*13c0*/ 	.word	0x000000ff
        /*13c4*/ 	.word	0x00022850
        /*13c8*/ 	.short	0x0100
        /*13ca*/ 	.byte	0x08
	.zero		1


	//   ....[7]....
        /*13cc*/ 	.word	0x000004e0
        /*13d0*/ 	.word	0x000000ff
        /*13d4*/ 	.word	0x00022860
        /*13d8*/ 	.short	0x0100
        /*13da*/ 	.byte	0x08
	.zero		1


	//   ....[8]....
        /*13dc*/ 	.word	0x000004f0
        /*13e0*/ 	.word	0x000000ff
        /*13e4*/ 	.word	0x00022858
        /*13e8*/ 	.short	0x0100
        /*13ea*/ 	.byte	0x08
	.zero		1


	//   ....[9]....
        /*13ec*/ 	.word	0x00000500
        /*13f0*/ 	.word	0x000000ff
        /*13f4*/ 	.word	0x00022868
        /*13f8*/ 	.short	0x0100
        /*13fa*/ 	.byte	0x08
	.zero		1


	//   ....[10]....
        /*13fc*/ 	.word	0x000005f0
        /*1400*/ 	.word	0x000000ff
        /*1404*/ 	.word	0x00022870
        /*1408*/ 	.short	0x0100
        /*140a*/ 	.byte	0x06
	.zero		1


	//   ....[11]....
        /*140c*/ 	.word	0x00000600
        /*1410*/ 	.word	0x000000ff
        /*1414*/ 	.word	0x00022880
        /*1418*/ 	.short	0x0100
        /*141a*/ 	.byte	0x06
	.zero		1


	//   ....[12]....
        /*141c*/ 	.word	0x00000610
        /*1420*/ 	.word	0x000000ff
        /*1424*/ 	.word	0x00022878
        /*1428*/ 	.short	0x0100
        /*142a*/ 	.byte	0x06
	.zero		1


	//   ....[13]....
        /*142c*/ 	.word	0x00000620
        /*1430*/ 	.word	0x000000ff
        /*1434*/ 	.word	0x00022888
        /*1438*/ 	.short	0x0100
        /*143a*/ 	.byte	0x06
	.zero		1


	//   ....[14]....
        /*143c*/ 	.word	0x00000750
        /*1440*/ 	.word	0x000000ff
        /*1444*/ 	.word	0x00022890
        /*1448*/ 	.short	0x0100
        /*144a*/ 	.byte	0x08
	.zero		1


	//   ....[15]....
        /*144c*/ 	.word	0x00000760
        /*1450*/ 	.word	0x000000ff
        /*1454*/ 	.word	0x000228a0
        /*1458*/ 	.short	0x0100
        /*145a*/ 	.byte	0x08
	.zero		1


	//   ....[16]....
        /*145c*/ 	.word	0x00000770
        /*1460*/ 	.word	0x000000ff
        /*1464*/ 	.word	0x00022898
        /*1468*/ 	.short	0x0100
        /*146a*/ 	.byte	0x08
	.zero		1


	//   ....[17]....
        /*146c*/ 	.word	0x00000780
        /*1470*/ 	.word	0x000000ff
        /*1474*/ 	.word	0x000228a8
        /*1478*/ 	.short	0x0100
        /*147a*/ 	.byte	0x08
	.zero		1


	//   ....[18]....
        /*147c*/ 	.word	0x000008b0
        /*1480*/ 	.word	0x000000ff
        /*1484*/ 	.word	0x000228b0
        /*1488*/ 	.short	0x0100
        /*148a*/ 	.byte	0x08
	.zero		1


	//   ....[19]....
        /*148c*/ 	.word	0x000008c0
        /*1490*/ 	.word	0x000000ff
        /*1494*/ 	.word	0x000228c0
        /*1498*/ 	.short	0x0100
        /*149a*/ 	.byte	0x08
	.zero		1


	//   ....[20]....
        /*149c*/ 	.word	0x000008d0
        /*14a0*/ 	.word	0x000000ff
        /*14a4*/ 	.word	0x000228b8
        /*14a8*/ 	.short	0x0100
        /*14aa*/ 	.byte	0x08
	.zero		1


	//   ....[21]....
        /*14ac*/ 	.word	0x000008e0
        /*14b0*/ 	.word	0x000000ff
        /*14b4*/ 	.word	0x000228c8
        /*14b8*/ 	.short	0x0100
        /*14ba*/ 	.byte	0x08
	.zero		1


	//   ....[22]....
        /*14bc*/ 	.word	0x00003840
        /*14c0*/ 	.word	0x00000057
        /*14c4*/ 	.word	0x00022890
        /*14c8*/ 	.short	0x010a
        /*14ca*/ 	.byte	0x3f
	.zero		1


	//   ....[23]....
        /*14cc*/ 	.word	0x00004bf0
        /*14d0*/ 	.word	0x00000057
        /*14d4*/ 	.word	0x00022890
        /*14d8*/ 	.short	0x010a
        /*14da*/ 	.byte	0x3f
	.zero		1


	//   ....[24]....
        /*14dc*/ 	.word	0x00005ce0
        /*14e0*/ 	.word	0x00000057
        /*14e4*/ 	.word	0x00022890
        /*14e8*/ 	.short	0x010a
        /*14ea*/ 	.byte	0x3f
	.zero		1


	//   ....[25]....
        /*14ec*/ 	.word	0x00006180
        /*14f0*/ 	.word	0x00000004
        /*14f4*/ 	.word	0x00000000
        /*14f8*/ 	.short	0x0101
        /*14fa*/ 	.byte	0x3f
	.zero		1


	//   ....[26]....
        /*14fc*/ 	.word	0x000061c0
        /*1500*/ 	.word	0x00000057
        /*1504*/ 	.word	0x000228b0
        /*1508*/ 	.short	0x010a
        /*150a*/ 	.byte	0x3f
	.zero		1


	//   ....[27]....
        /*150c*/ 	.word	0x000069e0
        /*1510*/ 	.word	0x00000057
        /*1514*/ 	.word	0x00000000
        /*1518*/ 	.short	0x0101
        /*151a*/ 	.byte	0x3f
	.zero		1


	//   ....[28]....
        /*151c*/ 	.word	0x00007500
        /*1520*/ 	.word	0x00000016
        /*1524*/ 	.word	0x00022800
        /*1528*/ 	.short	0x010a
        /*152a*/ 	.byte	0x3f
	.zero		1


	//   ....[29]....
        /*152c*/ 	.word	0x00007550
        /*1530*/ 	.word	0x00000016
        /*1534*/ 	.word	0x00022800
        /*1538*/ 	.short	0x010a
        /*153a*/ 	.byte	0x3f
	.zero		1


	//   ....[30]....
        /*153c*/ 	.word	0x00007ff0
        /*1540*/ 	.word	0x00000016
        /*1544*/ 	.word	0x00022800
        /*1548*/ 	.short	0x010a
        /*154a*/ 	.byte	0x3f
	.zero		1


	//   ....[31]....
        /*154c*/ 	.word	0x00009530
        /*1550*/ 	.word	0x00000016
        /*1554*/ 	.word	0x00022800
        /*1558*/ 	.short	0x010a
        /*155a*/ 	.byte	0x3f
	.zero		1


	//   ....[32]....
        /*155c*/ 	.word	0x0000a540
        /*1560*/ 	.word	0x0000000c
        /*1564*/ 	.word	0x00022830
        /*1568*/ 	.short	0x010a
        /*156a*/ 	.byte	0x3f
	.zero		1


	//   ....[33]....
        /*156c*/ 	.word	0x0000a5e0
        /*1570*/ 	.word	0x0000000c
        /*1574*/ 	.word	0x00022830
        /*1578*/ 	.short	0x010a
        /*157a*/ 	.byte	0x3f
	.zero		1


	//   ....[34]....
        /*157c*/ 	.word	0x0000b800
        /*1580*/ 	.word	0x00000018
        /*1584*/ 	.word	0x00000000
        /*1588*/ 	.short	0x0101
        /*158a*/ 	.byte	0x3f
	.zero		1


	//   ....[35]....
        /*158c*/ 	.word	0x0000bee0
        /*1590*/ 	.word	0x0000000c
        /*1594*/ 	.word	0x00022850
        /*1598*/ 	.short	0x010a
        /*159a*/ 	.byte	0x3f
	.zero		1


	//   ....[36]....
        /*159c*/ 	.word	0x0000bf30
        /*15a0*/ 	.word	0x0000000c
        /*15a4*/ 	.word	0x00022850
        /*15a8*/ 	.short	0x010a
        /*15aa*/ 	.byte	0x3f
	.zero		1


	//   ....[37]....
        /*15ac*/ 	.word	0x0000c370
        /*15b0*/ 	.word	0x0000000c
        /*15b4*/ 	.word	0x00000000
        /*15b8*/ 	.short	0x0101
        /*15ba*/ 	.byte	0x3f
	.zero		1


	//   ....[38]....
        /*15bc*/ 	.word	0x0000c510
        /*15c0*/ 	.word	0x0000000d
        /*15c4*/ 	.word	0x00022830
        /*15c8*/ 	.short	0x010a
        /*15ca*/ 	.byte	0x3f
	.zero		1


	//   ....[39]....
        /*15cc*/ 	.word	0x0000c570
        /*15d0*/ 	.word	0x0000000d
        /*15d4*/ 	.word	0x00022830
        /*15d8*/ 	.short	0x010a
        /*15da*/ 	.byte	0x3f
	.zero		1


	//   ....[40]....
        /*15dc*/ 	.word	0x0000da20
        /*15e0*/ 	.word	0x0000009d
        /*15e4*/ 	.word	0x00000000
        /*15e8*/ 	.short	0x0101
        /*15ea*/ 	.byte	0x3f
	.zero		1


	//   ....[41]....
        /*15ec*/ 	.word	0x0000e6e0
        /*15f0*/ 	.word	0x0000000d
        /*15f4*/ 	.word	0x00022850
        /*15f8*/ 	.short	0x010a
        /*15fa*/ 	.byte	0x3f
	.zero		1


	//   ....[42]....
        /*15fc*/ 	.word	0x0000e730
        /*1600*/ 	.word	0x0000000d
        /*1604*/ 	.word	0x00022850
        /*1608*/ 	.short	0x010a
        /*160a*/ 	.byte	0x3f
	.zero		1


	//   ....[43]....
        /*160c*/ 	.word	0x0000eb20
        /*1610*/ 	.word	0x0000000d
        /*1614*/ 	.word	0x00000000
        /*1618*/ 	.short	0x0101
        /*161a*/ 	.byte	0x3f
	.zero		1


	//   ....[44]....
        /*161c*/ 	.word	0x0000ec50
        /*1620*/ 	.word	0x0000000d
        /*1624*/ 	.word	0x00022830
        /*1628*/ 	.short	0x010a
        /*162a*/ 	.byte	0x3f
	.zero		1


	//   ....[45]....
        /*162c*/ 	.word	0x0000ecb0
        /*1630*/ 	.word	0x0000000d
        /*1634*/ 	.word	0x00022830
        /*1638*/ 	.short	0x010a
        /*163a*/ 	.byte	0x3f
	.zero		1


	//   ....[46]....
        /*163c*/ 	.word	0x0000feb0
        /*1640*/ 	.word	0x000000a2
        /*1644*/ 	.word	0x00000000
        /*1648*/ 	.short	0x0101
        /*164a*/ 	.byte	0x3f
	.zero		1


	//   ....[47]....
        /*164c*/ 	.word	0x00010650
        /*1650*/ 	.word	0x0000000d
        /*1654*/ 	.word	0x00022850
        /*1658*/ 	.short	0x010a
        /*165a*/ 	.byte	0x3f
	.zero		1


	//   ....[48]....
        /*165c*/ 	.word	0x000106a0
        /*1660*/ 	.word	0x0000000d
        /*1664*/ 	.word	0x00022850
        /*1668*/ 	.short	0x010a
        /*166a*/ 	.byte	0x3f
	.zero		1


	//   ....[49]....
        /*166c*/ 	.word	0x00010a90
        /*1670*/ 	.word	0x0000000d
        /*1674*/ 	.word	0x00000000
        /*1678*/ 	.short	0x0101
        /*167a*/ 	.byte	0x3f
	.zero		1


	//   ....[50]....
        /*167c*/ 	.word	0x00013010
        /*1680*/ 	.word	0x00000003
        /*1684*/ 	.word	0x00000000
        /*1688*/ 	.short	0x0101
        /*168a*/ 	.byte	0x3f
	.zero		1


	//   ....[51]....
        /*168c*/ 	.word	0x00013bb0
        /*1690*/ 	.word	0x0000000a
        /*1694*/ 	.word	0x00000000
        /*1698*/ 	.short	0x0101
        /*169a*/ 	.byte	0x3f
	.zero		1


	//   ....[52]....
        /*169c*/ 	.word	0x00018400
        /*16a0*/ 	.word	0x00000010
        /*16a4*/ 	.word	0x00022820
        /*16a8*/ 	.short	0x010a
        /*16aa*/ 	.byte	0x3f
	.zero		1


	//   ....[53]....
        /*16ac*/ 	.word	0x00018490
        /*16b0*/ 	.word	0x00000003
        /*16b4*/ 	.word	0x000228a0
        /*16b8*/ 	.short	0x010a
        /*16ba*/ 	.byte	0x3f
	.zero		1


	//   ....[54]....
        /*16bc*/ 	.word	0x000186e0
        /*16c0*/ 	.word	0x00000003
        /*16c4*/ 	.word	0x000228c0
        /*16c8*/ 	.short	0x010a
        /*16ca*/ 	.byte	0x3f
	.zero		1


	//   ....[55]....
        /*16cc*/ 	.word	0x00018cf0
        /*16d0*/ 	.word	0x00000009
        /*16d4*/ 	.word	0x000228a0
        /*16d8*/ 	.short	0x010a
        /*16da*/ 	.byte	0x3f
	.zero		1


	//   ....[56]....
        /*16dc*/ 	.word	0x00018f30
        /*16e0*/ 	.word	0x00000009
        /*16e4*/ 	.word	0x000228c0
        /*16e8*/ 	.short	0x010a
        /*16ea*/ 	.byte	0x3f
	.zero		1


	//   ....[57]....
        /*16ec*/ 	.word	0x0001a1f0
        /*16f0*/ 	.word	0x00000016
        /*16f4*/ 	.word	0x00022840
        /*16f8*/ 	.short	0x010a
        /*16fa*/ 	.byte	0x3f
	.zero		1


	//   ....[58]....
        /*16fc*/ 	.word	0x0001a7f0
        /*1700*/ 	.word	0x00000016
        /*1704*/ 	.word	0x00022830
        /*1708*/ 	.short	0x0107
        /*170a*/ 	.byte	0x3f
	.zero		1


	//   ....[59]....
        /*170c*/ 	.word	0x0001a8d0
        /*1710*/ 	.word	0x00000016
        /*1714*/ 	.word	0x00022830
        /*1718*/ 	.short	0x0101
        /*171a*/ 	.byte	0x3f
	.zero		1


	//   ....[60]....
        /*171c*/ 	.word	0x0001b470
        /*1720*/ 	.word	0x00000010
        /*1724*/ 	.word	0x00022800
        /*1728*/ 	.short	0x0107
        /*172a*/ 	.byte	0x3f
	.zero		1


	//   ....[61]....
        /*172c*/ 	.word	0x0001b560
        /*1730*/ 	.word	0x00000010
        /*1734*/ 	.word	0x00022800
        /*1738*/ 	.short	0x0101
        /*173a*/ 	.byte	0x3f
	.zero		1


	//   ....[62]....
        /*173c*/ 	.word	0x0001b580
        /*1740*/ 	.word	0x00000010
        /*1744*/ 	.word	0x00022820
        /*1748*/ 	.short	0x010a
        /*174a*/ 	.byte	0x3f
	.zero		1


	//   ....[63]....
        /*174c*/ 	.word	0x0001b610
        /*1750*/ 	.word	0x00000016
        /*1754*/ 	.word	0x00022860
        /*1758*/ 	.short	0x010a
        /*175a*/ 	.byte	0x3f
	.zero		1


	//   ....[64]....
        /*175c*/ 	.word	0x0001bcf0
        /*1760*/ 	.word	0x00000016
        /*1764*/ 	.word	0x00022850
        /*1768*/ 	.short	0x0107
        /*176a*/ 	.byte	0x3f
	.zero		1


	//   ....[65]....
        /*176c*/ 	.word	0x0001bdc0
        /*1770*/ 	.word	0x00000016
        /*1774*/ 	.word	0x00022850
        /*1778*/ 	.short	0x0101
        /*177a*/ 	.byte	0x3f
	.zero		1


	//   ....[66]....
        /*177c*/ 	.word	0x0001c100
        /*1780*/ 	.word	0x00000006
        /*1784*/ 	.word	0x00022840
        /*1788*/ 	.short	0x010a
        /*178a*/ 	.byte	0x3f
	.zero		1


	//   ....[67]....
        /*178c*/ 	.word	0x0001c4c0
        /*1790*/ 	.word	0x00000006
        /*1794*/ 	.word	0x00022830
        /*1798*/ 	.short	0x0107
        /*179a*/ 	.byte	0x3f
	.zero		1


	//   ....[68]....
        /*179c*/ 	.word	0x0001c580
        /*17a0*/ 	.word	0x00000006
        /*17a4*/ 	.word	0x00022830
        /*17a8*/ 	.short	0x0101
        /*17aa*/ 	.byte	0x3f
	.zero		1


	//   ....[69]....
        /*17ac*/ 	.word	0x0001c5b0
        /*17b0*/ 	.word	0x00000006
        /*17b4*/ 	.word	0x00022860
        /*17b8*/ 	.short	0x010a
        /*17ba*/ 	.byte	0x3f
	.zero		1


	//   ....[70]....
        /*17bc*/ 	.word	0x0001cab0
        /*17c0*/ 	.word	0x00000006
        /*17c4*/ 	.word	0x00022850
        /*17c8*/ 	.short	0x0107
        /*17ca*/ 	.byte	0x3f
	.zero		1


	//   ....[71]....
        /*17cc*/ 	.word	0x0001cb70
        /*17d0*/ 	.word	0x00000006
        /*17d4*/ 	.word	0x00022850
        /*17d8*/ 	.short	0x0101
        /*17da*/ 	.byte	0x3f
	.zero		1


	//   ....[72]....
        /*17dc*/ 	.word	0x0001de00
        /*17e0*/ 	.word	0x00000005
        /*17e4*/ 	.word	0x00022820
        /*17e8*/ 	.short	0x010a
        /*17ea*/ 	.byte	0x3f
	.zero		1


	//   ....[73]....
        /*17ec*/ 	.word	0x0001df70
        /*17f0*/ 	.word	0x00000003
        /*17f4*/ 	.word	0x00022840
        /*17f8*/ 	.short	0x010a
        /*17fa*/ 	.byte	0x3f
	.zero		1


	//   ....[74]....
        /*17fc*/ 	.word	0x0001e010
        /*1800*/ 	.word	0x00000013
        /*1804*/ 	.word	0x00022840
        /*1808*/ 	.short	0x010a
        /*180a*/ 	.byte	0x3f
	.zero		1


	//   ....[75]....
        /*180c*/ 	.word	0x0001e050
        /*1810*/ 	.word	0x00000003
        /*1814*/ 	.word	0x00022860
        /*1818*/ 	.short	0x010a
        /*181a*/ 	.byte	0x3f
	.zero		1


	//   ....[76]....
        /*181c*/ 	.word	0x0001e090
        /*1820*/ 	.word	0x00000013
        /*1824*/ 	.word	0x00022860
        /*1828*/ 	.short	0x010a
        /*182a*/ 	.byte	0x3f
	.zero		1


	//   ....[77]....
        /*182c*/ 	.word	0x0001e0f0
        /*1830*/ 	.word	0x00000057
        /*1834*/ 	.word	0x00022890
        /*1838*/ 	.short	0x010a
        /*183a*/ 	.byte	0x3f
	.zero		1


	//   ....[78]....
        /*183c*/ 	.word	0x0001e380
        /*1840*/ 	.word	0x00000057
        /*1844*/ 	.word	0x00022890
        /*1848*/ 	.short	0x010a
        /*184a*/ 	.byte	0x3f
	.zero		1


	//   ....[79]....
        /*184c*/ 	.word	0x0001e630
        /*1850*/ 	.word	0x00000057
        /*1854*/ 	.word	0x00022890
        /*1858*/ 	.short	0x010a
        /*185a*/ 	.byte	0x3f
	.zero		1


	//   ....[80]....
        /*185c*/ 	.word	0x0001e8e0
        /*1860*/ 	.word	0x00000057
        /*1864*/ 	.word	0x000228b0
        /*1868*/ 	.short	0x010a
        /*186a*/ 	.byte	0x3f
	.zero		1


	//   ....[81]....
        /*186c*/ 	.word	0x0001ed60
        /*1870*/ 	.word	0x00000016
        /*1874*/ 	.word	0x00022800
        /*1878*/ 	.short	0x010a
        /*187a*/ 	.byte	0x3f
	.zero		1


	//   ....[82]....
        /*187c*/ 	.word	0x0001f360
        /*1880*/ 	.word	0x00000016
        /*1884*/ 	.word	0x00022800
        /*1888*/ 	.short	0x010a
        /*188a*/ 	.byte	0x3f
	.zero		1


	//   ....[83]....
        /*188c*/ 	.word	0x0001f3b0
        /*1890*/ 	.word	0x0000000c
        /*1894*/ 	.word	0x00022830
        /*1898*/ 	.short	0x010a
        /*189a*/ 	.byte	0x3f
	.zero		1


	//   ....[84]....
        /*189c*/ 	.word	0x0001f400
        /*18a0*/ 	.word	0x0000000c
        /*18a4*/ 	.word	0x00022850
        /*18a8*/ 	.short	0x010a
        /*18aa*/ 	.byte	0x3f
	.zero		1


	//   ....[85]....
        /*18ac*/ 	.word	0x0001f450
        /*18b0*/ 	.word	0x0000000d
        /*18b4*/ 	.word	0x00022830
        /*18b8*/ 	.short	0x010a
        /*18ba*/ 	.byte	0x3f
	.zero		1


	//   ....[86]....
        /*18bc*/ 	.word	0x0001f4a0
        /*18c0*/ 	.word	0x0000000d
        /*18c4*/ 	.word	0x00022850
        /*18c8*/ 	.short	0x010a
        /*18ca*/ 	.byte	0x3f
	.zero		1


	//   ....[87]....
        /*18cc*/ 	.word	0x0001f4f0
        /*18d0*/ 	.word	0x0000000d
        /*18d4*/ 	.word	0x00022830
        /*18d8*/ 	.short	0x010a
        /*18da*/ 	.byte	0x3f
	.zero		1


	//   ....[88]....
        /*18dc*/ 	.word	0x0001f540
        /*18e0*/ 	.word	0x0000000d
        /*18e4*/ 	.word	0x00022850
        /*18e8*/ 	.short	0x010a
        /*18ea*/ 	.byte	0x3f
	.zero		1


	//   ....[89]....
        /*18ec*/ 	.word	0x00020190
        /*18f0*/ 	.word	0x00000010
        /*18f4*/ 	.word	0x00022820
        /*18f8*/ 	.short	0x010a
        /*18fa*/ 	.byte	0x3f
	.zero		1


	//   ....[90]....
        /*18fc*/ 	.word	0x000201e0
        /*1900*/ 	.word	0x00000003
        /*1904*/ 	.word	0x000228a0
        /*1908*/ 	.short	0x010a
        /*190a*/ 	.byte	0x3f
	.zero		1


	//   ....[91]....
        /*190c*/ 	.word	0x00020230
        /*1910*/ 	.word	0x00000003
        /*1914*/ 	.word	0x000228c0
        /*1918*/ 	.short	0x010a
        /*191a*/ 	.byte	0x3f
	.zero		1


	//   ....[92]....
        /*191c*/ 	.word	0x00020280
        /*1920*/ 	.word	0x00000009
        /*1924*/ 	.word	0x000228a0
        /*1928*/ 	.short	0x010a
        /*192a*/ 	.byte	0x3f
	.zero		1


	//   ....[93]....
        /*192c*/ 	.word	0x000202d0
        /*1930*/ 	.word	0x00000009
        /*1934*/ 	.word	0x000228c0
        /*1938*/ 	.short	0x010a
        /*193a*/ 	.byte	0x3f
	.zero		1


	//   ....[94]....
        /*193c*/ 	.word	0x000203f0
        /*1940*/ 	.word	0x00000016
        /*1944*/ 	.word	0x00022840
        /*1948*/ 	.short	0x010a
        /*194a*/ 	.byte	0x3f
	.zero		1


	//   ....[95]....
        /*194c*/ 	.word	0x000216d0
        /*1950*/ 	.word	0x00000010
        /*1954*/ 	.word	0x00022820
        /*1958*/ 	.short	0x010a
        /*195a*/ 	.byte	0x3f
	.zero		1


	//   ....[96]....
        /*195c*/ 	.word	0x00021720
        /*1960*/ 	.word	0x00000016
        /*1964*/ 	.word	0x00022860
        /*1968*/ 	.short	0x010a
        /*196a*/ 	.byte	0x3f
	.zero		1


	//   ....[97]....
        /*196c*/ 	.word	0x00022090
        /*1970*/ 	.word	0x00000006
        /*1974*/ 	.word	0x00022840
        /*1978*/ 	.short	0x010a
        /*197a*/ 	.byte	0x3f
	.zero		1


	//   ....[98]....
        /*197c*/ 	.word	0x00022770
        /*1980*/ 	.word	0x00000006
        /*1984*/ 	.word	0x00022860
        /*1988*/ 	.short	0x010a
        /*198a*/ 	.byte	0x3f
	.zero		1


	//   ....[99]....
        /*198c*/ 	.word	0x000238c0
        /*1990*/ 	.word	0x00000005
        /*1994*/ 	.word	0x00022820
        /*1998*/ 	.short	0x010a
        /*199a*/ 	.byte	0x3f
	.zero		1


	//   ....[100]....
        /*199c*/ 	.word	0x00023a60
        /*19a0*/ 	.word	0x00000003
        /*19a4*/ 	.word	0x00022840
        /*19a8*/ 	.short	0x010a
        /*19aa*/ 	.byte	0x3f
	.zero		1


	//   ....[101]....
        /*19ac*/ 	.word	0x00023ab0
        /*19b0*/ 	.word	0x00000013
        /*19b4*/ 	.word	0x00022840
        /*19b8*/ 	.short	0x010a
        /*19ba*/ 	.byte	0x3f
	.zero		1


	//   ....[102]....
        /*19bc*/ 	.word	0x00023b00
        /*19c0*/ 	.word	0x00000003
        /*19c4*/ 	.word	0x00022860
        /*19c8*/ 	.short	0x010a
        /*19ca*/ 	.byte	0x3f
	.zero		1


	//----- nvinfo : EIATTR_NUM_MBARRIERS
	.align		4
.L_1546:
        /*19cc*/ 	.byte	0x03, 0x38
        /*19ce*/ 	.short	0x0016


	//----- nvinfo : EIATTR_EXIT_INSTR_OFFSETS
	.align		4
        /*19d0*/ 	.byte	0x04, 0x1c
        /*19d2*/ 	.short	(.L_1548 - .L_1547)


	//   ....[0]....
.L_1547:
        /*19d4*/ 	.word	0x0001e0e0


	//----- nvinfo : EIATTR_MAX_THREADS
	.align		4
.L_1548:
        /*19d8*/ 	.byte	0x04, 0x05
        /*19da*/ 	.short	(.L_1550 - .L_1549)
.L_1549:
        /*19dc*/ 	.word	0x00000180
        /*19e0*/ 	.word	0x00000001
        /*19e4*/ 	.word	0x00000001


	//----- nvinfo : EIATTR_CRS_STACK_SIZE
	.align		4
.L_1550:
        /*19e8*/ 	.byte	0x04, 0x1e
        /*19ea*/ 	.short	(.L_1552 - .L_1551)
.L_1551:
        /*19ec*/ 	.word	0x00000000


	//----- nvinfo : EIATTR_CBANK_PARAM_SIZE
	.align		4
.L_1552:
        /*19f0*/ 	.byte	0x03, 0x19
        /*19f2*/ 	.short	0x0af0


	//----- nvinfo : EIATTR_PARAM_CBANK
	.align		4
        /*19f4*/ 	.byte	0x04, 0x0a
        /*19f6*/ 	.short	(.L_1554 - .L_1553)
	.align		4
.L_1553:
        /*19f8*/ 	.word	index@(.nv.constant0._ZN7cutlass13device_kernelIN5flash11enable_sm90INS1_16FlashAttnFwdSm90INS1_25CollectiveMainloopFwdSm90ILi2EN4cute5tupleIJNS5_1CILi1EEES8_S8_EEENS6_IJNS7_ILi128EEENS7_ILi96EEENS7_ILi64EEEEEELi256ENS_10bfloat16_tEfNS_4arch4Sm90ELb1ELb0ELb0ELb1ELb1ELb1ELb0ELb1ELb0ELb1ELb1ELb0EEENS1_21CollectiveEpilogueFwdINS6_IJSA_NS7_ILi256EEESB_EEES9_SE_SG_Li256ELb1ELb1ELb1ELb0EEENS1_36VarlenDynamicPersistentTileSchedulerILi128ELi96ELi256ELi128ELb1ELb1ELb1ELb1ELb1ELb1EEEEEEEEEvNT_6ParamsE)
        /*19fc*/ 	.short	0x0210
        /*19fe*/ 	.short	0x0af0


	//----- nvinfo : EIATTR_SW_WAR
	.align		4
.L_1554:
        /*1a00*/ 	.byte	0x04, 0x36
        /*1a02*/ 	.short	(.L_1556 - .L_1555)
.L_1555:
        /*1a04*/ 	.word	0x00000008
.L_1556:


//--------------------- .nv.info._ZN7cutlass13device_kernelIN5flash11enable_sm90INS1_16FlashAttnFwdSm90INS1_25CollectiveMainloopFwdSm90ILi2EN4cute5tupleIJNS5_1CILi1EEES8_S8_EEENS6_IJNS7_ILi128EEENS7_ILi96EEENS7_ILi64EEEEEELi256ENS_10bfloat16_tEfNS_4arch4Sm90ELb1ELb0ELb0ELb1ELb1ELb0ELb1ELb1ELb0ELb1ELb1ELb0EEENS1_21CollectiveEpilogueFwdINS6_IJSA_NS7_ILi256EEESB_EEES9_SE_SG_Li256ELb1ELb1ELb1ELb0EEENS1_36VarlenDynamicPersistentTileSchedulerILi128ELi96ELi256ELi128ELb1ELb1ELb1ELb1ELb1ELb1EEEEEEEEEvNT_6ParamsE --------------------------
	.section	.nv.info._ZN7cutlass13device_kernelIN5flash11enable_sm90INS1_16FlashAttnFwdSm90INS1_25CollectiveMainloopFwdSm90ILi2EN4cute5tupleIJNS5_1CILi1EEES8_S8_EEENS6_IJNS7_ILi128EEENS7_ILi96EEENS7_ILi64EEEEEELi256ENS_10bfloat16_tEfNS_4arch4Sm90ELb1ELb0ELb0ELb1ELb1ELb0ELb1ELb1ELb0ELb1ELb1ELb0EEENS1_21CollectiveEpilogueFwdINS6_IJSA_NS7_ILi256EEESB_EEES9_SE_SG_Li256ELb1ELb1ELb1ELb0EEENS1_36VarlenDynamicPersistentTileSchedulerILi128ELi96ELi256ELi128ELb1ELb1ELb1ELb1ELb1ELb1EEEEEEEEEvNT_6ParamsE,"",@"SHT_CUDA_INFO"
	.sectionflags	@""
	.align	4


	//----- nvinfo : EIATTR_CUDA_API_VERSION
	.align		4
        /*0000*/ 	.byte	0x04, 0x37
        /*0002*/ 	.short	(.L_1558 - .L_1557)
.L_1557:
        /*0004*/ 	.word	0x00000082


	//----- nvinfo : EIATTR_KPARAM_INFO
	.align		4
.L_1558:
        /*0008*/ 	.byte	0x04, 0x17
        /*000a*/ 	.short	(.L_1560 - .L_1559)
.L_1559:
        /*000c*/ 	.word	0x00000000
        /*0010*/ 	.short	0x0000
        /*0012*/ 	.short	0x0070
        /*0014*/ 	.byte	0x00, 0xf0, 0x01, 0x2e


	//----- nvinfo : EIATTR_SPARSE_MMA_MASK
	.align		4
.L_1560:
        /*0018*/ 	.byte	0x03, 0x50
        /*001a*/ 	.short	0x0000


	//----- nvinfo : EIATTR_MAXREG_COUNT
	.align		4
        /*001c*/ 	.byte	0x03, 0x1b
        /*001e*/ 	.short	0x00a8


	//----- nvinfo : EIATTR_NUM_BARRIERS
	.align		4
        /*0020*/ 	.byte	0x02, 0x4c
        /*0022*/ 	.byte	0x10
	.zero		1


	//----- nvinfo : EIATTR_EXTERNS
	.align		4
        /*0024*/ 	.byte	0x04, 0x0f
        /*0026*/ 	.short	(.L_1562 - .L_1561)


	//   ....[0]....
	.align		4
.L_1561:
        /*0028*/ 	.word	index@(__assertfail)


	//----- nvinfo : EIATTR_ANNOTATIONS
	.align		4
.L_1562:
        /*002c*/ 	.byte	0x04, 0x55
        /*002e*/ 	.short	(.L_1564 - .L_1563)


	//   ....[0]....
.L_1563:
        /* <DEDUP_REMOVED lines=26> */


	//----- nvinfo : EIATTR_MERCURY_ISA_VERSION
	.align		4
.L_1564:
        /*01b8*/ 	.byte	0x03, 0x5f
        /*01ba*/ 	.short	0x0101


	//----- nvinfo : EIATTR_UNUSED_LOAD_BYTE_OFFSET
	.align		4
        /*01bc*/ 	.byte	0x04, 0x44
        /*01be*/ 	.short	(.L_1566 - .L_1565)


	//   ....[0]....
.L_1565:
        /*01c0*/ 	.word	0x000009a0
        /*01c4*/ 	.word	0x0000fff0


	//   ....[1]....
        /*01c8*/ 	.word	0x0000a140
        /*01cc*/ 	.word	0x0000fff0


	//----- nvinfo : EIATTR_INT_WARP_WIDE_INSTR_OFFSETS
	.align		4
.L_1566:
        /*01d0*/ 	.byte	0x04, 0x31
        /*01d2*/ 	.short	(.L_1568 - .L_1567)


	//   ....[0]....
.L_1567:
        /*01d4*/ 	.word	0x000000c0


	//   ....[1]....
        /*01d8*/ 	.word	0x000000d0


	//   ....[2]....
        /*01dc*/ 	.word	0x000000e0


	//   ....[3]....
        /*01e0*/ 	.word	0x00000180


	//   ....[4]....
        /*01e4*/ 	.word	0x00010360


	//   ....[5]....
        /*01e8*/ 	.word	0x000103f0


	//   ....[6]....
        /*01ec*/ 	.word	0x000142b0


	//   ....[7]....
        /*01f0*/ 	.word	0x00014340


	//----- nvinfo : EIATTR_COOP_GROUP_MASK_REGIDS
	.align		4
.L_1568:
        /*01f4*/ 	.byte	0x04, 0x29
        /*01f6*/ 	.short	(.L_1570 - .L_1569)


	//   ....[0]....
.L_1569:
        /*01f8*/ 	.word	0xffffffff


	//   ....[1]....
        /*01fc*/ 	.word	0xffffffff


	//   ....[2]....
        /*0200*/ 	.word	0xffffffff


	//   ....[3]....
        /*0204*/ 	.word	0xffffffff


	//   ....[4]....
        /*0208*/ 	.word	0xffffffff


	//   ....[5]....
        /*020c*/ 	.word	0xffffffff


	//   ....[6]....
        /*0210*/ 	.word	0xffffffff


	//   ....[7]....
        /*0214*/ 	.word	0xffffffff


	//   ....[8]....
        /*0218*/ 	.word	0xffffffff


	//   ....[9]....
        /*021c*/ 	.word	0xffffffff


	//   ....[10]....
        /*0220*/ 	.word	0xffffffff


	//   ....[11]....
        /*0224*/ 	.word	0xffffffff


	//   ....[12]....
        /*0228*/ 	.word	0xffffffff


	//   ....[13]....
        /*022c*/ 	.word	0xffffffff


	//   ....[14]....
        /*0230*/ 	.word	0xffffffff


	//   ....[15]....
        /*0234*/ 	.word	0xffffffff


	//   ....[16]....
        /*0238*/ 	.word	0xffffffff


	//   ....[17]....
        /*023c*/ 	.word	0xffffffff


	//   ....[18]....
        /*0240*/ 	.word	0xffffffff


	//   ....[19]....
        /*0244*/ 	.word	0xffffffff


	//   ....[20]....
        /*0248*/ 	.word	0xffffffff


	//   ....[21]....
        /*024c*/ 	.word	0xffffffff


	//   ....[22]....
        /*0250*/ 	.word	0xffffffff


	//   ....[23]....
        /*0254*/ 	.word	0xffffffff


	//   ....[24]....
        /*0258*/ 	.word	0xffffffff


	//   ....[25]....
        /*025c*/ 	.word	0xffffffff


	//   ....[26]....
        /*0260*/ 	.word	0xffffffff


	//   ....[27]....
        /*0264*/ 	.word	0xffffffff


	//   ....[28]....
        /*0268*/ 	.word	0xffffffff


	//   ....[29]....
        /*026c*/ 	.word	0xffffffff


	//   ....[30]....
        /*0270*/ 	.word	0xffffffff


	//   ....[31]....
        /*0274*/ 	.word	0xffffffff


	//   ....[32]....
        /*0278*/ 	.word	0xffffffff


	//   ....[33]....
        /*027c*/ 	.word	0xffffffff


	//   ....[34]....
        /*0280*/ 	.word	0xffffffff


	//   ....[35]....
        /*0284*/ 	.word	0xffffffff


	//   ....[36]....
        /*0288*/ 	.word	0xffffffff


	//   ....[37]....
        /*028c*/ 	.word	0xffffffff


	//   ....[38]....
        /*0290*/ 	.word	0xffffffff


	//   ....[39]....
        /*0294*/ 	.word	0xffffffff


	//   ....[40]....
        /*0298*/ 	.word	0xffffffff


	//   ....[41]....
        /*029c*/ 	.word	0xffffffff


	//   ....[42]....
        /*02a0*/ 	.word	0xffffffff


	//   ....[43]....
        /*02a4*/ 	.word	0xffffffff


	//   ....[44]....
        /*02a8*/ 	.word	0xffffffff


	//   ....[45]....
        /*02ac*/ 	.word	0xffffffff


	//   ....[46]....
        /*02b0*/ 	.word	0xffffffff


	//   ....[47]....
        /*02b4*/ 	.word	0xffffffff


	//   ....[48]....
        /*02b8*/ 	.word	0xffffffff


	//   ....[49]....
        /*02bc*/ 	.word	0xffffffff


	//   ....[50]....
        /*02c0*/ 	.word	0xffffffff


	//   ....[51]....
        /*02c4*/ 	.word	0xffffffff


	//   ....[52]....
        /*02c8*/ 	.word	0xffffffff


	//   ....[53]....
        /*02cc*/ 	.word	0xffffffff


	//   ....[54]....
        /*02d0*/ 	.word	0xffffffff


	//   ....[55]....
        /*02d4*/ 	.word	0xffffffff


	//   ....[56]....
        /*02d8*/ 	.word	0xffffffff


	//   ....[57]....
        /*02dc*/ 	.word	0xffffffff


	//   ....[58]....
        /*02e0*/ 	.word	0xffffffff


	//   ....[59]....
        /*02e4*/ 	.word	0xffffffff


	//   ....[60]....
        /*02e8*/ 	.word	0xffffffff


	//   ....[61]....
        /*02ec*/ 	.word	0xffffffff


	//   ....[62]....
        /*02f0*/ 	.word	0xffffffff


	//   ....[63]....
        /*02f4*/ 	.word	0xffffffff


	//   ....[64]....
        /*02f8*/ 	.word	0xffffffff


	//   ....[65]....
        /*02fc*/ 	.word	0xffffffff


	//   ....[66]....
        /*0300*/ 	.word	0xffffffff


	//   ....[67]....
        /*0304*/ 	.word	0xffffffff


	//   ....[68]....
        /*0308*/ 	.word	0xffffffff


	//   ....[69]....
        /*030c*/ 	.word	0xffffffff


	//   ....[70]....
        /*0310*/ 	.word	0xffffffff


	//   ....[71]....
        /*0314*/ 	.word	0xffffffff


	//   ....[72]....
        /*0318*/ 	.word	0xffffffff


	//   ....[73]....
        /*031c*/ 	.word	0xffffffff


	//   ....[74]....
        /*0320*/ 	.word	0xffffffff


	//   ....[75]....
        /*0324*/ 	.word	0xffffffff


	//   ....[76]....
        /*0328*/ 	.word	0xffffffff


	//   ....[77]....
        /*032c*/ 	.word	0xffffffff


	//   ....[78]....
        /*0330*/ 	.word	0xffffffff


	//   ....[79]....
        /*0334*/ 	.word	0xffffffff


	//   ....[80]....
        /*0338*/ 	.word	0xffffffff


	//   ....[81]....
        /*033c*/ 	.word	0xffffffff


	//   ....[82]....
        /*0340*/ 	.word	0xffffffff


	//   ....[83]....
        /*0344*/ 	.word	0xffffffff


	//   ....[84]....
        /*0348*/ 	.word	0xffffffff


	//   ....[85]....
        /*034c*/ 	.word	0xffffffff


	//   ....[86]....
        /*0350*/ 	.word	0xffffffff


	//   ....[87]....
        /*0354*/ 	.word	0xffffffff


	//   ....[88]....
        /*0358*/ 	.word	0xffffffff


	//   ....[89]....
        /*035c*/ 	.word	0xffffffff


	//   ....[90]....
        /*0360*/ 	.word	0xffffffff


	//   ....[91]....
        /*0364*/ 	.word	0xffffffff


	//   ....[92]....
        /*0368*/ 	.word	0xffffffff


	//   ....[93]....
        /*036c*/ 	.word	0xffffffff


	//   ....[94]....
        /*0370*/ 	.word	0xffffffff


	//   ....[95]....
        /*0374*/ 	.word	0xffffffff


	//   ....[96]....
        /*0378*/ 	.word	0xffffffff


	//   ....[97]....
        /*037c*/ 	.word	0xffffffff


	//   ....[98]....
        /*0380*/ 	.word	0xffffffff


	//   ....[99]....
        /*0384*/ 	.word	0xffffffff


	//   ....[100]....
        /*0388*/ 	.word	0xffffffff


	//   ....[101]....
        /*038c*/ 	.word	0xffffffff


	//   ....[102]....
        /*0390*/ 	.word	0xffffffff


	//   ....[103]....
        /*0394*/ 	.word	0xffffffff


	//   ....[104]....
        /*0398*/ 	.word	0xffffffff


	//   ....[105]....
        /*039c*/ 	.word	0xffffffff


	//   ....[106]....
        /*03a0*/ 	.word	0xffffffff


	//   ....[107]....
        /*03a4*/ 	.word	0xffffffff


	//   ....[108]....
        /*03a8*/ 	.word	0xffffffff


	//   ....[109]....
        /*03ac*/ 	.word	0xffffffff


	//   ....[110]....
        /*03b0*/ 	.word	0xffffffff


	//   ....[111]....
        /*03b4*/ 	.word	0xffffffff


	//   ....[112]....
        /*03b8*/ 	.word	0xffffffff


	//   ....[113]....
        /*03bc*/ 	.word	0xffffffff


	//   ....[114]....
        /*03c0*/ 	.word	0xffffffff


	//   ....[115]....
        /*03c4*/ 	.word	0xffffffff


	//   ....[116]....
        /*03c8*/ 	.word	0xffffffff


	//   ....[117]....
        /*03cc*/ 	.word	0xffffffff


	//   ....[118]....
        /*03d0*/ 	.word	0xffffffff


	//   ....[119]....
        /*03d4*/ 	.word	0xffffffff


	//   ....[120]....
        /*03d8*/ 	.word	0xffffffff


	//   ....[121]....
        /*03dc*/ 	.word	0xffffffff


	//   ....[122]....
        /*03e0*/ 	.word	0xffffffff


	//   ....[123]....
        /*03e4*/ 	.word	0xffffffff


	//   ....[124]....
        /*03e8*/ 	.word	0xffffffff


	//   ....[125]....
        /*03ec*/ 	.word	0xffffffff


	//   ....[126]....
        /*03f0*/ 	.word	0xffffffff


	//   ....[127]....
        /*03f4*/ 	.word	0xffffffff


	//   ....[128]....
        /*03f8*/ 	.word	0xffffffff


	//   ....[129]....
        /*03fc*/ 	.word	0xffffffff


	//   ....[130]....
        /*0400*/ 	.word	0xffffffff


	//   ....[131]....
        /*0404*/ 	.word	0xffffffff


	//   ....[132]....
        /*0408*/ 	.word	0xffffffff


	//   ....[133]....
        /*040c*/ 	.word	0xffffffff


	//   ....[134]....
        /*0410*/ 	.word	0xffffffff


	//   ....[135]....
        /*0414*/ 	.word	0xffffffff


	//   ....[136]....
        /*0418*/ 	.word	0xffffffff


	//   ....[137]....
        /*041c*/ 	.word	0xffffffff


	//   ....[138]....
        /*0420*/ 	.word	0xffffffff


	//   ....[139]....
        /*0424*/ 	.word	0xffffffff


	//   ....[140]....
        /*0428*/ 	.word	0xffffffff


	//   ....[141]....
        /*042c*/ 	.word	0xffffffff


	//   ....[142]....
        /*0430*/ 	.word	0xffffffff


	//   ....[143]....
        /*0434*/ 	.word	0xffffffff


	//   ....[144]....
        /*0438*/ 	.word	0xffffffff


	//   ....[145]....
        /*043c*/ 	.word	0xffffffff


	//   ....[146]....
        /*0440*/ 	.word	0xffffffff


	//   ....[147]....
        /*0444*/ 	.word	0xffffffff


	//   ....[148]....
        /*0448*/ 	.word	0xffffffff


	//   ....[149]....
        /*044c*/ 	.word	0xffffffff


	//   ....[150]....
        /*0450*/ 	.word	0xffffffff


	//   ....[151]....
        /*0454*/ 	.word	0xffffffff


	//   ....[152]....
        /*0458*/ 	.word	0xffffffff


	//   ....[153]....
        /*045c*/ 	.word	0xffffffff


	//   ....[154]....
        /*0460*/ 	.word	0xffffffff


	//   ....[155]....
        /*0464*/ 	.word	0xffffffff


	//   ....[156]....
        /*0468*/ 	.word	0xffffffff


	//   ....[157]....
        /*046c*/ 	.word	0xffffffff


	//   ....[158]....
        /*0470*/ 	.word	0xffffffff


	//   ....[159]....
        /*0474*/ 	.word	0xffffffff


	//   ....[160]....
        /*0478*/ 	.word	0xffffffff


	//   ....[161]....
        /*047c*/ 	.word	0xffffffff


	//   ....[162]....
        /*0480*/ 	.word	0xffffffff


	//   ....[163]....
        /*0484*/ 	.word	0xffffffff


	//   ....[164]....
        /*0488*/ 	.word	0xffffffff


	//   ....[165]....
        /*048c*/ 	.word	0xffffffff


	//   ....[166]....
        /*0490*/ 	.word	0xffffffff


	//   ....[167]....
        /*0494*/ 	.word	0x0500000f


	//   ....[168]....
        /*0498*/ 	.word	0x0500000f


	//   ....[169]....
        /*049c*/ 	.word	0x0500000f


	//   ....[170]....
        /*04a0*/ 	.word	0x0500000f


	//   ....[171]....
        /*04a4*/ 	.word	0x0500000f


	//   ....[172]....
        /*04a8*/ 	.word	0x0500000f


	//   ....[173]....
        /*04ac*/ 	.word	0x0500000f


	//   ....[174]....
        /*04b0*/ 	.word	0x0500000f


	//   ....[175]....
        /*04b4*/ 	.word	0x0500000f


	//   ....[176]....
        /*04b8*/ 	.word	0x0500000f


	//   ....[177]....
        /*04bc*/ 	.word	0x0500000f


	//   ....[178]....
        /*04c0*/ 	.word	0x0500000f


	//   ....[179]....
        /*04c4*/ 	.word	0x0500000f


	//   ....[180]....
        /*04c8*/ 	.word	0x0500000f


	//   ....[181]....
        /*04cc*/ 	.word	0x0500000f


	//   ....[182]....
        /*04d0*/ 	.word	0x0500000f


	//   ....[183]....
        /*04d4*/ 	.word	0x0500000f


	//   ....[184]....
        /*04d8*/ 	.word	0x0500000f


	//   ....[185]....
        /*04dc*/ 	.word	0x0500000f


	//   ....[186]....
        /*04e0*/ 	.word	0x0500000f


	//   ....[187]....
        /*04e4*/ 	.word	0x0500000f


	//   ....[188]....
        /*04e8*/ 	.word	0x0500000f


	//   ....[189]....
        /*04ec*/ 	.word	0x0500000f


	//   ....[190]....
        /*04f0*/ 	.word	0x0500000f


	//   ....[191]....
        /*04f4*/ 	.word	0x0500000f


	//   ....[192]....
        /*04f8*/ 	.word	0x0500000f


	//   ....[193]....
        /*04fc*/ 	.word	0x0500000f


	//   ....[194]....
        /*0500*/ 	.word	0x0500000f


	//   ....[195]....
        /*0504*/ 	.word	0x0500000f


	//   ....[196]....
        /*0508*/ 	.word	0x0500000f


	//   ....[197]....
        /*050c*/ 	.word	0x0500000f


	//   ....[198]....
        /*0510*/ 	.word	0x0500000f


	//   ....[199]....
        /*0514*/ 	.word	0x0500000f


	//   ....[200]....
        /*0518*/ 	.word	0x0500000f


	//   ....[201]....
        /*051c*/ 	.word	0x0500000f


	//   ....[202]....
        /*0520*/ 	.word	0x0500000f


	//   ....[203]....
        /*0524*/ 	.word	0x0500000f


	//   ....[204]....
        /*0528*/ 	.word	0x0500000f


	//   ....[205]....
        /*052c*/ 	.word	0x0500000f


	//   ....[206]....
        /*0530*/ 	.word	0x0500000f


	//   ....[207]....
        /*0534*/ 	.word	0x0500000f


	//   ....[208]....
        /*0538*/ 	.word	0x0500000f


	//   ....[209]....
        /*053c*/ 	.word	0x0500000f


	//   ....[210]....
        /*0540*/ 	.word	0x0500000f


	//   ....[211]....
        /*0544*/ 	.word	0x0500000f


	//   ....[212]....
        /*0548*/ 	.word	0x0500000f


	//   ....[213]....
        /*054c*/ 	.word	0x0500000f


	//   ....[214]....
        /*0550*/ 	.word	0x0500000f


	//   ....[215]....
        /*0554*/ 	.word	0x0500000f


	//   ....[216]....
        /*0558*/ 	.word	0x0500000f


	//   ....[217]....
        /*055c*/ 	.word	0x0500000f


	//   ....[218]....
        /*0560*/ 	.word	0x0500000f


	//   ....[219]....
        /*0564*/ 	.word	0x0500000f


	//   ....[220]....
        /*0568*/ 	.word	0x0500000f


	//   ....[221]....
        /*056c*/ 	.word	0x0500000f


	//   ....[222]....
        /*0570*/ 	.word	0x0500000f


	//   ....[223]....
        /*0574*/ 	.word	0x0500000f


	//   ....[224]....
        /*0578*/ 	.word	0x0500000f


	//   ....[225]....
        /*057c*/ 	.word	0x0500000f


	//   ....[226]....
        /*0580*/ 	.word	0x0500000f


	//   ....[227]....
        /*0584*/ 	.word	0x0500000f


	//   ....[228]....
        /*0588*/ 	.word	0x0500000f


	//   ....[229]....
        /*058c*/ 	.word	0x0500000f


	//   ....[230]....
        /*0590*/ 	.word	0x0500000f


	//   ....[231]....
        /*0594*/ 	.word	0x0500000f


	//   ....[232]....
        /*0598*/ 	.word	0x0500000f


	//   ....[233]....
        /*059c*/ 	.word	0x0500000f


	//   ....[234]....
        /*05a0*/ 	.word	0x0500000f


	//   ....[235]....
        /*05a4*/ 	.word	0x0500000f


	//   ....[236]....
        /*05a8*/ 	.word	0x0500000f


	//   ....[237]....
        /*05ac*/ 	.word	0x0500000f


	//   ....[238]....
        /*05b0*/ 	.word	0x0500000f


	//   ....[239]....
        /*05b4*/ 	.word	0x0500000f


	//   ....[240]....
        /*05b8*/ 	.word	0x0500000f


	//   ....[241]....
        /*05bc*/ 	.word	0x0500000f


	//   ....[242]....
        /*05c0*/ 	.word	0x0500000f


	//   ....[243]....
        /*05c4*/ 	.word	0x0500000f


	//   ....[244]....
        /*05c8*/ 	.word	0x0500000f


	//   ....[245]....
        /*05cc*/ 	.word	0x0500000f


	//   ....[246]....
        /*05d0*/ 	.word	0x0500000f


	//   ....[247]....
        /*05d4*/ 	.word	0x0500000f


	//   ....[248]....
        /*05d8*/ 	.word	0x0500000f


	//   ....[249]....
        /*05dc*/ 	.word	0x0500000f


	//   ....[250]....
        /*05e0*/ 	.word	0x0500000f


	//   ....[251]....
        /*05e4*/ 	.word	0x0500000f


	//   ....[252]....
        /*05e8*/ 	.word	0x0500000f


	//   ....[253]....
        /*05ec*/ 	.word	0x0500000f


	//   ....[254]....
        /*05f0*/ 	.word	0x0500000f


	//   ....[255]....
        /*05f4*/ 	.word	0x0500000f


	//   ....[0]....
        /*05f8*/ 	.word	0x0500000f


	//   ....[1]....
        /*05fc*/ 	.word	0x0500000f


	//   ....[2]....
        /*0600*/ 	.word	0x0500000f


	//   ....[3]....
        /*0604*/ 	.word	0x0500000f


	//   ....[4]....
        /*0608*/ 	.word	0x0500000f


	//   ....[5]....
        /*060c*/ 	.word	0x0500000f


	//   ....[6]....
        /*0610*/ 	.word	0x0500000f


	//   ....[7]....
        /*0614*/ 	.word	0x0500000f


	//   ....[8]....
        /*0618*/ 	.word	0x0500000f


	//   ....[9]....
        /*061c*/ 	.word	0x0500000f


	//   ....[10]....
        /*0620*/ 	.word	0x0500000f


	//----- nvinfo : EIATTR_COOP_GROUP_INSTR_OFFSETS
	.align		4
.L_1570:
        /*0624*/ 	.byte	0x04, 0x28
        /*0626*/ 	.short	(.L_1572 - .L_1571)


	//   ....[0]....
.L_1571:
        /*0628*/ 	.word	0x00000080


	//   ....[1]....
        /*062c*/ 	.word	0x00000090


	//   ....[2]....
        /*0630*/ 	.word	0x000002f0


	//   ....[3]....
        /*0634*/ 	.word	0x00000450


	//   ....[4]....
        /*0638*/ 	.word	0x00000570


	//   ....[5]....
        /*063c*/ 	.word	0x000006d0


	//   ....[6]....
        /*0640*/ 	.word	0x00001df0


	//   ....[7]....
        /*0644*/ 	.word	0x00002fb0


	//   ....[8]....
        /*0648*/ 	.word	0x00002fe0


	//   ....[9]....
        /*064c*/ 	.word	0x00003690


	//   ....[10]....
        /*0650*/ 	.word	0x00003800


	//   ....[11]....
        /*0654*/ 	.word	0x00003970


	//   ....[12]....
        /*0658*/ 	.word	0x00003ae0


	//   ....[13]....
        /*065c*/ 	.word	0x000052c0


	//   ....[14]....
        /*0660*/ 	.word	0x000052e0


	//   ....[15]....
        /*0664*/ 	.word	0x00005800


	//   ....[16]....
        /*0668*/ 	.word	0x00005900


	//   ....[17]....
        /*066c*/ 	.word	0x00006350


	//   ....[18]....
        /*0670*/ 	.word	0x000063b0


	//   ....[19]....
        /*0674*/ 	.word	0x00007f00


	//   ....[20]....
        /*0678*/ 	.word	0x00007f20


	//   ....[21]....
        /*067c*/ 	.word	0x00008790


	//   ....[22]....
        /*0680*/ 	.word	0x000087e0


	//   ....[23]....
        /*0684*/ 	.word	0x000096f0


	//   ....[24]....
        /*0688*/ 	.word	0x00009700


	//   ....[25]....
        /*068c*/ 	.word	0x00009740


	//   ....[26]....
        /*0690*/ 	.word	0x00009750


	//   ....[27]....
        /*0694*/ 	.word	0x0000b200


	//   ....[28]....
        /*0698*/ 	.word	0x0000b210


	//   ....[29]....
        /*069c*/ 	.word	0x0000b220


	//   ....[30]....
        /*06a0*/ 	.word	0x0000b230


	//   ....[31]....
        /*06a4*/ 	.word	0x0000bce0


	//   ....[32]....
        /*06a8*/ 	.word	0x0000bd00


	//   ....[33]....
        /*06ac*/ 	.word	0x0000bea0


	//   ....[34]....
        /*06b0*/ 	.word	0x0000bec0


	//   ....[35]....
        /*06b4*/ 	.word	0x0000c000


	//   ....[36]....
        /*06b8*/ 	.word	0x0000c020


	//   ....[37]....
        /*06bc*/ 	.word	0x0000c170


	//   ....[38]....
        /*06c0*/ 	.word	0x0000c190


	//   ....[39]....
        /*06c4*/ 	.word	0x0000c6a0


	//   ....[40]....
        /*06c8*/ 	.word	0x0000c6e0


	//   ....[41]....
        /*06cc*/ 	.word	0x0000d1c0


	//   ....[42]....
        /*06d0*/ 	.word	0x0000d1d0


	//   ....[43]....
        /*06d4*/ 	.word	0x0000e370


	//   ....[44]....
        /*06d8*/ 	.word	0x0000e3a0


	//   ....[45]....
        /*06dc*/ 	.word	0x0000e510


	//   ....[46]....
        /*06e0*/ 	.word	0x0000e530


	//   ....[47]....
        /*06e4*/ 	.word	0x0000e670


	//   ....[48]....
        /*06e8*/ 	.word	0x0000e690


	//   ....[49]....
        /*06ec*/ 	.word	0x0000e7e0


	//   ....[50]....
        /*06f0*/ 	.word	0x0000e800


	//   ....[51]....
        /*06f4*/ 	.word	0x0000e9e0


	//   ....[52]....
        /*06f8*/ 	.word	0x0000ebd0


	//   ....[53]....
        /*06fc*/ 	.word	0x0000ec00


	//   ....[54]....
        /*0700*/ 	.word	0x0000ec30


	//   ....[55]....
        /*0704*/ 	.word	0x0000ec60


	//   ....[56]....
        /*0708*/ 	.word	0x0000ec90


	//   ....[57]....
        /*070c*/ 	.word	0x0000ecc0


	//   ....[58]....
        /*0710*/ 	.word	0x0000ee30


	//   ....[59]....
        /*0714*/ 	.word	0x0000ee60


	//   ....[60]....
        /*0718*/ 	.word	0x0000ee90


	//   ....[61]....
        /*071c*/ 	.word	0x0000eec0


	//   ....[62]....
        /*0720*/ 	.word	0x0000eef0


	//   ....[63]....
        /*0724*/ 	.word	0x0000ef20


	//   ....[64]....
        /*0728*/ 	.word	0x0000efb0


	//   ....[65]....
        /*072c*/ 	.word	0x0000efe0


	//   ....[66]....
        /*0730*/ 	.word	0x0000eff0


	//   ....[67]....
        /*0734*/ 	.word	0x0000f030


	//   ....[68]....
        /*0738*/ 	.word	0x00010f30


	//   ....[69]....
        /*073c*/ 	.word	0x00010f50


	//   ....[70]....
        /*0740*/ 	.word	0x00010fe0


	//   ....[71]....
        /*0744*/ 	.word	0x00011000


	//   ....[72]....
        /*0748*/ 	.word	0x00011080


	//   ....[73]....
        /*074c*/ 	.word	0x000110a0


	//   ....[74]....
        /*0750*/ 	.word	0x00011120


	//   ....[75]....
        /*0754*/ 	.word	0x00011140


	//   ....[76]....
        /*0758*/ 	.word	0x000111c0


	//   ....[77]....
        /*075c*/ 	.word	0x000111e0


	//   ....[78]....
        /*0760*/ 	.word	0x000111f0


	//   ....[79]....
        /*0764*/ 	.word	0x00011200


	//   ....[80]....
        /*0768*/ 	.word	0x00011980


	//   ....[81]....
        /*076c*/ 	.word	0x000119a0


	//   ....[82]....
        /*0770*/ 	.word	0x000119b0


	//   ....[83]....
        /*0774*/ 	.word	0x000119c0


	//   ....[84]....
        /*0778*/ 	.word	0x000119d0


	//   ....[85]....
        /*077c*/ 	.word	0x000119f0


	//   ....[86]....
        /*0780*/ 	.word	0x00011ab0


	//   ....[87]....
        /*0784*/ 	.word	0x00011b50


	//   ....[88]....
        /*0788*/ 	.word	0x00011b70


	//   ....[89]....
        /*078c*/ 	.word	0x00011bd0


	//   ....[90]....
        /*0790*/ 	.word	0x00011c40


	//   ....[91]....
        /*0794*/ 	.word	0x00011c60


	//   ....[92]....
        /*0798*/ 	.word	0x00011c70


	//   ....[93]....
        /*079c*/ 	.word	0x00011ca0


	//   ....[94]....
        /*07a0*/ 	.word	0x00011d30


	//   ....[95]....
        /*07a4*/ 	.word	0x00011d70


	//   ....[96]....
        /*07a8*/ 	.word	0x00012470


	//   ....[97]....
        /*07ac*/ 	.word	0x000124a0


	//   ....[98]....
        /*07b0*/ 	.word	0x000124c0


	//   ....[99]....
        /*07b4*/ 	.word	0x000124f0


	//   ....[100]....
        /*07b8*/ 	.word	0x00012560


	//   ....[101]....
        /*07bc*/ 	.word	0x00012590


	//   ....[102]....
        /*07c0*/ 	.word	0x000126a0


	//   ....[103]....
        /*07c4*/ 	.word	0x000126c0


	//   ....[104]....
        /*07c8*/ 	.word	0x00012750


	//   ....[105]....
        /*07cc*/ 	.word	0x00012770


	//   ....[106]....
        /*07d0*/ 	.word	0x000127e0


	//   ....[107]....
        /*07d4*/ 	.word	0x00012800


	//   ....[108]....
        /*07d8*/ 	.word	0x00012860


	//   ....[109]....
        /*07dc*/ 	.word	0x00012890


	//   ....[110]....
        /*07e0*/ 	.word	0x00012910


	//   ....[111]....
        /*07e4*/ 	.word	0x00012970


	//   ....[112]....
        /*07e8*/ 	.word	0x00012ea0


	//   ....[113]....
        /*07ec*/ 	.word	0x00012ec0


	//   ....[114]....
        /*07f0*/ 	.word	0x00012f10


	//   ....[115]....
        /*07f4*/ 	.word	0x00012fd0


	//   ....[116]....
        /*07f8*/ 	.word	0x00012fe0


	//   ....[117]....
        /*07fc*/ 	.word	0x00013010


	//   ....[118]....
        /*0800*/ 	.word	0x000130a0


	//   ....[119]....
        /*0804*/ 	.word	0x00013150


	//   ....[120]....
        /*0808*/ 	.word	0x00013160


	//   ....[121]....
        /*080c*/ 	.word	0x00013190


	//   ....[122]....
        /*0810*/ 	.word	0x000131a0


	//   ....[123]....
        /*0814*/ 	.word	0x00013230


	//   ....[124]....
        /*0818*/ 	.word	0x00013930


	//   ....[125]....
        /*081c*/ 	.word	0x00013950


	//   ....[126]....
        /*0820*/ 	.word	0x00013960


	//   ....[127]....
        /*0824*/ 	.word	0x000139a0


	//   ....[128]....
        /*0828*/ 	.word	0x000139b0


	//   ....[129]....
        /*082c*/ 	.word	0x000139f0


	//   ....[130]....
        /*0830*/ 	.word	0x00013a00


	//   ....[131]....
        /*0834*/ 	.word	0x00013a40


	//   ....[132]....
        /*0838*/ 	.word	0x00013a50


	//   ....[133]....
        /*083c*/ 	.word	0x00013a90


	//   ....[134]....
        /*0840*/ 	.word	0x00013aa0


	//   ....[135]....
        /*0844*/ 	.word	0x00013ab0


	//   ....[136]....
        /*0848*/ 	.word	0x00013df0


	//   ....[137]....
        /*084c*/ 	.word	0x00013e10


	//   ....[138]....
        /*0850*/ 	.word	0x00013e20


	//   ....[139]....
        /*0854*/ 	.word	0x00013e30


	//   ....[140]....
        /*0858*/ 	.word	0x00013e40


	//   ....[141]....
        /*085c*/ 	.word	0x00013e60


	//   ....[142]....
        /*0860*/ 	.word	0x00013ed0


	//   ....[143]....
        /*0864*/ 	.word	0x00013f00


	//   ....[144]....
        /*0868*/ 	.word	0x00013f10


	//   ....[145]....
        /*086c*/ 	.word	0x00013f80


	//   ....[146]....
        /*0870*/ 	.word	0x00013f90


	//   ....[147]....
        /*0874*/ 	.word	0x00014090


	//   ....[148]....
        /*0878*/ 	.word	0x00014570


	//   ....[149]....
        /*087c*/ 	.word	0x000145a0


	//   ....[150]....
        /*0880*/ 	.word	0x00014600


	//   ....[151]....
        /*0884*/ 	.word	0x00014630


	//   ....[152]....
        /*0888*/ 	.word	0x00014660


	//   ....[153]....
        /*088c*/ 	.word	0x00014690


	//   ....[154]....
        /*0890*/ 	.word	0x000146c0


	//   ....[155]....
        /*0894*/ 	.word	0x000146f0


	//   ....[156]....
        /*0898*/ 	.word	0x00014890


	//   ....[157]....
        /*089c*/ 	.word	0x000148c0


	//   ....[158]....
        /*08a0*/ 	.word	0x000148f0


	//   ....[159]....
        /*08a4*/ 	.word	0x00014920


	//   ....[160]....
        /*08a8*/ 	.word	0x00014950


	//   ....[161]....
        /*08ac*/ 	.word	0x00014980


	//   ....[162]....
        /*08b0*/ 	.word	0x00014a40


	//   ....[163]....
        /*08b4*/ 	.word	0x00014a60


	//   ....[164]....
        /*08b8*/ 	.word	0x00014a80


	//   ....[165]....
        /*08bc*/ 	.word	0x00014ae0


	//   ....[166]....
        /*08c0*/ 	.word	0x00015500


	//   ....[167]....
        /*08c4*/ 	.word	0x00015b10


	//   ....[168]....
        /*08c8*/ 	.word	0x00015c00


	//   ....[169]....
        /*08cc*/ 	.word	0x00015ca0


	//   ....[170]....
        /*08d0*/ 	.word	0x00015d00


	//   ....[171]....
        /*08d4*/ 	.word	0x00015df0


	//   ....[172]....
        /*08d8*/ 	.word	0x00015e60


	//   ....[173]....
        /*08dc*/ 	.word	0x00015f50


	//   ....[174]....
        /*08e0*/ 	.word	0x00015fc0


	//   ....[175]....
        /*08e4*/ 	.word	0x000160b0


	//   ....[176]....
        /*08e8*/ 	.word	0x00016120


	//   ....[177]....
        /*08ec*/ 	.word	0x00016210


	//   ....[178]....
        /*08f0*/ 	.word	0x00016280


	//   ....[179]....
        /*08f4*/ 	.word	0x00016320


	//   ....[180]....
        /*08f8*/ 	.word	0x00016420


	//   ....[181]....
        /*08fc*/ 	.word	0x00016470


	//   ....[182]....
        /*0900*/ 	.word	0x000164d0


	//   ....[183]....
        /*0904*/ 	.word	0x000165f0


	//   ....[184]....
        /*0908*/ 	.word	0x00016670


	//   ....[185]....
        /*090c*/ 	.word	0x00016760


	//   ....[186]....
        /*0910*/ 	.word	0x000167e0


	//   ....[187]....
        /*0914*/ 	.word	0x000168d0


	//   ....[188]....
        /*0918*/ 	.word	0x000169e0


	//   ....[189]....
        /*091c*/ 	.word	0x00016a50


	//   ....[190]....
        /*0920*/ 	.word	0x00016b60


	//   ....[191]....
        /*0924*/ 	.word	0x00016bd0


	//   ....[192]....
        /*0928*/ 	.word	0x00016c50


	//   ....[193]....
        /*092c*/ 	.word	0x00016d40


	//   ....[194]....
        /*0930*/ 	.word	0x00016db0


	//   ....[195]....
        /*0934*/ 	.word	0x00016e80


	//   ....[196]....
        /*0938*/ 	.word	0x00016f20


	//   ....[197]....
        /*093c*/ 	.word	0x00016fc0


	//   ....[198]....
        /*0940*/ 	.word	0x00017020


	//   ....[199]....
        /*0944*/ 	.word	0x00017110


	//   ....[200]....
        /*0948*/ 	.word	0x00017220


	//   ....[201]....
        /*094c*/ 	.word	0x00017270


	//   ....[202]....
        /*0950*/ 	.word	0x000172d0


	//   ....[203]....
        /*0954*/ 	.word	0x000173d0


	//   ....[204]....
        /*0958*/ 	.word	0x000174e0


	//   ....[205]....
        /*095c*/ 	.word	0x00017530


	//   ....[206]....
        /*0960*/ 	.word	0x00017590


	//   ....[207]....
        /*0964*/ 	.word	0x00017690


	//   ....[208]....
        /*0968*/ 	.word	0x000177a0


	//   ....[209]....
        /*096c*/ 	.word	0x000177f0


	//   ....[210]....
        /*0970*/ 	.word	0x00017850


	//   ....[211]....
        /*0974*/ 	.word	0x00017940


	//   ....[212]....
        /*0978*/ 	.word	0x00017a70


	//   ....[213]....
        /*097c*/ 	.word	0x00017b50


	//   ....[214]....
        /*0980*/ 	.word	0x00017be0


	//   ....[215]....
        /*0984*/ 	.word	0x00017cf0


	//   ....[216]....
        /*0988*/ 	.word	0x00017d50


	//   ....[217]....
        /*098c*/ 	.word	0x00017e60


	//   ....[218]....
        /*0990*/ 	.word	0x00017ec0


	//   ....[219]....
        /*0994*/ 	.word	0x00017fd0


	//   ....[220]....
        /*0998*/ 	.word	0x00018030


	//   ....[221]....
        /*099c*/ 	.word	0x00018140


	//   ....[222]....
        /*09a0*/ 	.word	0x000181a0


	//   ....[223]....
        /*09a4*/ 	.word	0x00018260


	//   ....[224]....
        /*09a8*/ 	.word	0x000183c0


	//   ....[225]....
        /*09ac*/ 	.word	0x00018460


	//   ....[226]....
        /*09b0*/ 	.word	0x000184c0


	//   ....[227]....
        /*09b4*/ 	.word	0x00018570


	//   ....[228]....
        /*09b8*/ 	.word	0x000185d0


	//   ....[229]....
        /*09bc*/ 	.word	0x00018680


	//   ....[230]....
        /*09c0*/ 	.word	0x000186e0


	//   ....[231]....
        /*09c4*/ 	.word	0x00018790


	//   ....[232]....
        /*09c8*/ 	.word	0x000187f0


	//   ....[233]....
        /*09cc*/ 	.word	0x000188a0


	//   ....[234]....
        /*09d0*/ 	.word	0x00018900


	//   ....[235]....
        /*09d4*/ 	.word	0x000189b0


	//   ....[236]....
        /*09d8*/ 	.word	0x00018a90


	//   ....[237]....
        /*09dc*/ 	.word	0x00018b30


	//   ....[238]....
        /*09e0*/ 	.word	0x00018b90


	//   ....[239]....
        /*09e4*/ 	.word	0x00018c60


	//   ....[240]....
        /*09e8*/ 	.word	0x00018cc0


	//   ....[241]....
        /*09ec*/ 	.word	0x00018d90


	//   ....[242]....
        /*09f0*/ 	.word	0x00018df0


	//   ....[243]....
        /*09f4*/ 	.word	0x00018ed0


	//   ....[244]....
        /*09f8*/ 	.word	0x00018f30


	//   ....[245]....
        /*09fc*/ 	.word	0x00019000


	//   ....[246]....
        /*0a00*/ 	.word	0x00019060


	//   ....[247]....
        /*0a04*/ 	.word	0x00019130


	//   ....[248]....
        /*0a08*/ 	.word	0x000191c0


	//   ....[249]....
        /*0a0c*/ 	.word	0x00019260


	//   ....[250]....
        /*0a10*/ 	.word	0x000193e0


	//   ....[251]....
        /*0a14*/ 	.word	0x00019450


	//   ....[252]....
        /*0a18*/ 	.word	0x000194c0


	//   ....[253]....
        /*0a1c*/ 	.word	0x00019530


	//   ....[254]....
        /*0a20*/ 	.word	0x000195a0


	//   ....[255]....
        /*0a24*/ 	.word	0x00019620


	//   ....[0]....
        /*0a28*/ 	.word	0x000196a0


	//   ....[1]....
        /*0a2c*/ 	.word	0x00019730


	//   ....[2]....
        /*0a30*/ 	.word	0x000197a0


	//   ....[3]....
        /*0a34*/ 	.word	0x00019810


	//   ....[4]....
        /*0a38*/ 	.word	0x00019880


	//   ....[5]....
        /*0a3c*/ 	.word	0x00019900


	//   ....[6]....
        /*0a40*/ 	.word	0x00019970


	//   ....[7]....
        /*0a44*/ 	.word	0x00019a00


	//   ....[8]....
        /*0a48*/ 	.word	0x00019a60


	//   ....[9]....
        /*0a4c*/ 	.word	0x00019af0


	//   ....[10]....
        /*0a50*/ 	.word	0x00019c20


	//----- nvinfo : EIATTR_REG_RECONFIG
	.align		4
.L_1572:
        /*0a54*/ 	.byte	0x01, 0x54
	.zero		2


	//----- nvinfo : EIATTR_SYSCALL_OFFSETS
	.align		4
        /*0a58*/ 	.byte	0x04, 0x46
        /*0a5a*/ 	.short	(.L_1574 - .L_1573)


	//   ....[0]....
.L_1573:
        /*0a5c*/ 	.word	0x00001ff0


	//   ....[1]....
        /*0a60*/ 	.word	0x00010550


	//   ....[2]....
        /*0a64*/ 	.word	0x000106a0


	//   ....[3]....
        /*0a68*/ 	.word	0x00010790


	//   ....[4]....
        /*0a6c*/ 	.word	0x00011590


	//   ....[5]....
        /*0a70*/ 	.word	0x000120c0


	//----- nvinfo : EIATTR_MBARRIER_INSTR_OFFSETS
	.align		4
.L_1574:
        /*0a74*/ 	.byte	0x04, 0x39
        /*0a76*/ 	.short	(.L_1576 - .L_1575)


	//   ....[0]....
.L_1575:
        /*0a78*/ 	.word	0x00000190
        /*0a7c*/ 	.word	0x000000ff
        /*0a80*/ 	.word	0x00032400
        /*0a84*/ 	.short	0x0100
        /*0a86*/ 	.byte	0x08
	.zero		1


	//   ....[1]....
        /*0a88*/ 	.word	0x000001a0
        /*0a8c*/ 	.word	0x000000ff
        /*0a90*/ 	.word	0x00032410
        /*0a94*/ 	.short	0x0100
        /*0a96*/ 	.byte	0x08
	.zero		1


	//   ....[2]....
        /*0a98*/ 	.word	0x000001b0
        /*0a9c*/ 	.word	0x000000ff
        /*0aa0*/ 	.word	0x00032420
        /*0aa4*/ 	.short	0x0100
        /*0aa6*/ 	.byte	0x08
	.zero		1


	//   ....[3]....
        /*0aa8*/ 	.word	0x000002a0
        /*0aac*/ 	.word	0x000000ff
        /*0ab0*/ 	.word	0x00032430
        /*0ab4*/ 	.short	0x0100
        /*0ab6*/ 	.byte	0x08
	.zero		1


	//   ....[4]....
        /*0ab8*/ 	.word	0x000002b0
        /*0abc*/ 	.word	0x000000ff
        /*0ac0*/ 	.word	0x00032440
        /*0ac4*/ 	.short	0x0100
        /*0ac6*/ 	.byte	0x08
	.zero		1


	//   ....[5]....
        /*0ac8*/ 	.word	0x000002c0
        /*0acc*/ 	.word	0x000000ff
        /*0ad0*/ 	.word	0x00032438
        /*0ad4*/ 	.short	0x0100
        /*0ad6*/ 	.byte	0x08
	.zero		1


	//   ....[6]....
        /*0ad8*/ 	.word	0x000002d0
        /*0adc*/ 	.word	0x000000ff
        /*0ae0*/ 	.word	0x00032448
        /*0ae4*/ 	.short	0x0100
        /*0ae6*/ 	.byte	0x08
	.zero		1


	//   ....[7]....
        /*0ae8*/ 	.word	0x00000400
        /*0aec*/ 	.word	0x000000ff
        /*0af0*/ 	.word	0x00032450
        /*0af4*/ 	.short	0x0100
        /*0af6*/ 	.byte	0x08
	.zero		1


	//   ....[8]....
        /*0af8*/ 	.word	0x00000410
        /*0afc*/ 	.word	0x000000ff
        /*0b00*/ 	.word	0x00032460
        /*0b04*/ 	.short	0x0100
        /*0b06*/ 	.byte	0x08
	.zero		1


	//   ....[9]....
        /*0b08*/ 	.word	0x00000420
        /*0b0c*/ 	.word	0x000000ff
        /*0b10*/ 	.word	0x00032458
        /*0b14*/ 	.short	0x0100
        /*0b16*/ 	.byte	0x08
	.zero		1


	//   ....[10]....
        /*0b18*/ 	.word	0x00000430
        /*0b1c*/ 	.word	0x000000ff
        /*0b20*/ 	.word	0x00032468
        /*0b24*/ 	.short	0x0100
        /*0b26*/ 	.byte	0x08
	.zero		1


	//   ....[11]....
        /*0b28*/ 	.word	0x00000520
        /*0b2c*/ 	.word	0x000000ff
        /*0b30*/ 	.word	0x00032470
        /*0b34*/ 	.short	0x0100
        /*0b36*/ 	.byte	0x06
	.zero		1


	//   ....[12]....
        /*0b38*/ 	.word	0x00000530
        /*0b3c*/ 	.word	0x000000ff
        /*0b40*/ 	.word	0x00032480
        /*0b44*/ 	.short	0x0100
        /*0b46*/ 	.byte	0x06
	.zero		1


	//   ....[13]....
        /*0b48*/ 	.word	0x00000540
        /*0b4c*/ 	.word	0x000000ff
        /*0b50*/ 	.word	0x00032478
        /*0b54*/ 	.short	0x0100
        /*0b56*/ 	.byte	0x06
	.zero		1


	//   ....[14]....
        /*0b58*/ 	.word	0x00000550
        /*0b5c*/ 	.word	0x000000ff
        /*0b60*/ 	.word	0x00032488
        /*0b64*/ 	.short	0x0100
        /*0b66*/ 	.byte	0x06
	.zero		1


	//   ....[15]....
        /*0b68*/ 	.word	0x00000680
        /*0b6c*/ 	.word	0x000000ff
        /*0b70*/ 	.word	0x00032490
        /*0b74*/ 	.short	0x0100
        /*0b76*/ 	.byte	0x08
	.zero		1


	//   ....[16]....
        /*0b78*/ 	.word	0x00000690
        /*0b7c*/ 	.word	0x000000ff
        /*0b80*/ 	.word	0x000324a0
        /*0b84*/ 	.short	0x0100
        /*0b86*/ 	.byte	0x08
	.zero		1


	//   ....[17]....
        /*0b88*/ 	.word	0x000006a0
        /*0b8c*/ 	.word	0x000000ff
        /*0b90*/ 	.word	0x00032498
        /*0b94*/ 	.short	0x0100
        /*0b96*/ 	.byte	0x08
	.zero		1


	//   ....[18]....
        /*0b98*/ 	.word	0x000006b0
        /*0b9c*/ 	.word	0x000000ff
        /*0ba0*/ 	.word	0x000324a8
        /*0ba4*/ 	.short	0x0100
        /*0ba6*/ 	.byte	0x08
	.zero		1


	//   ....[19]....
        /*0ba8*/ 	.word	0x000007f0
        /*0bac*/ 	.word	0x000000ff
        /*0bb0*/ 	.word	0x000324b0
        /*0bb4*/ 	.short	0x0100
        /*0bb6*/ 	.byte	0x08
	.zero		1


	//   ....[20]....
        /*0bb8*/ 	.word	0x00000800
        /*0bbc*/ 	.word	0x000000ff
        /*0bc0*/ 	.word	0x000324c0
        /*0bc4*/ 	.short	0x0100
        /*0bc6*/ 	.byte	0x08
	.zero		1


	//   ....[21]....
        /*0bc8*/ 	.word	0x00000810
        /*0bcc*/ 	.word	0x000000ff
        /*0bd0*/ 	.word	0x000324b8
        /*0bd4*/ 	.short	0x0100
        /*0bd6*/ 	.byte	0x08
	.zero		1


	//   ....[22]....
        /*0bd8*/ 	.word	0x00000820
        /*0bdc*/ 	.word	0x000000ff
        /*0be0*/ 	.word	0x000324c8
        /*0be4*/ 	.short	0x0100
        /*0be6*/ 	.byte	0x08
	.zero		1


	//   ....[23]....
        /*0be8*/ 	.word	0x000020d0
        /*0bec*/ 	.word	0x00000003
        /*0bf0*/ 	.word	0x00032400
        /*0bf4*/ 	.short	0x010a
        /*0bf6*/ 	.byte	0x3f
	.zero		1


	//   ....[24]....
        /*0bf8*/ 	.word	0x000021b0
        /*0bfc*/ 	.word	0x000000ff
        /*0c00*/ 	.word	0x00032430
        /*0c04*/ 	.short	0x010a
        /*0c06*/ 	.byte	0x06
	.zero		1


	//   ....[25]....
        /*0c08*/ 	.word	0x000021f0
        /*0c0c*/ 	.word	0x000000ff
        /*0c10*/ 	.word	0x00032430
        /*0c14*/ 	.short	0x010a
        /*0c16*/ 	.byte	0x06
	.zero		1


	//   ....[26]....
        /*0c18*/ 	.word	0x000024f0
        /*0c1c*/ 	.word	0x00000003
        /*0c20*/ 	.word	0x00032410
        /*0c24*/ 	.short	0x010a
        /*0c26*/ 	.byte	0x3f
	.zero		1


	//   ....[27]....
        /*0c28*/ 	.word	0x00002530
        /*0c2c*/ 	.word	0x000000ff
        /*0c30*/ 	.word	0x00032450
        /*0c34*/ 	.short	0x010a
        /*0c36*/ 	.byte	0x06
	.zero		1


	//   ....[28]....
        /*0c38*/ 	.word	0x00002570
        /*0c3c*/ 	.word	0x000000ff
        /*0c40*/ 	.word	0x00032450
        /*0c44*/ 	.short	0x010a
        /*0c46*/ 	.byte	0x06
	.zero		1


	//   ....[29]....
        /*0c48*/ 	.word	0x00002f40
        /*0c4c*/ 	.word	0x000000ff
        /*0c50*/ 	.word	0x00000000
        /*0c54*/ 	.short	0x0101
        /*0c56*/ 	.byte	0x04
	.zero		1


	//   ....[30]....
        /*0c58*/ 	.word	0x00004740
        /*0c5c*/ 	.word	0x000000ff
        /*0c60*/ 	.word	0x00000000
        /*0c64*/ 	.short	0x0101
        /*0c66*/ 	.byte	0x06
	.zero		1


	//   ....[31]....
        /*0c68*/ 	.word	0x00004890
        /*0c6c*/ 	.word	0x000000ff
        /*0c70*/ 	.word	0x00032430
        /*0c74*/ 	.short	0x010a
        /*0c76*/ 	.byte	0x04
	.zero		1


	//   ....[32]....
        /*0c78*/ 	.word	0x000048d0
        /*0c7c*/ 	.word	0x000000ff
        /*0c80*/ 	.word	0x00032430
        /*0c84*/ 	.short	0x010a
        /*0c86*/ 	.byte	0x04
	.zero		1


	//   ....[33]....
        /*0c88*/ 	.word	0x00004ae0
        /*0c8c*/ 	.word	0x000000ff
        /*0c90*/ 	.word	0x00032450
        /*0c94*/ 	.short	0x010a
        /*0c96*/ 	.byte	0x04
	.zero		1


	//   ....[34]....
        /*0c98*/ 	.word	0x00004b20
        /*0c9c*/ 	.word	0x000000ff
        /*0ca0*/ 	.word	0x00032450
        /*0ca4*/ 	.short	0x010a
        /*0ca6*/ 	.byte	0x04
	.zero		1


	//   ....[35]....
        /*0ca8*/ 	.word	0x00005240
        /*0cac*/ 	.word	0x000000ff
        /*0cb0*/ 	.word	0x00000000
        /*0cb4*/ 	.short	0x0101
        /*0cb6*/ 	.byte	0x0a
	.zero		1


	//   ....[36]....
        /*0cb8*/ 	.word	0x000072c0
        /*0cbc*/ 	.word	0x000000ff
        /*0cc0*/ 	.word	0x00000000
        /*0cc4*/ 	.short	0x0101
        /*0cc6*/ 	.byte	0x04
	.zero		1


	//   ....[37]....
        /*0cc8*/ 	.word	0x00007400
        /*0ccc*/ 	.word	0x000000ff
        /*0cd0*/ 	.word	0x00032430
        /*0cd4*/ 	.short	0x010a
        /*0cd6*/ 	.byte	0x04
	.zero		1


	//   ....[38]....
        /*0cd8*/ 	.word	0x00007440
        /*0cdc*/ 	.word	0x000000ff
        /*0ce0*/ 	.word	0x00032430
        /*0ce4*/ 	.short	0x010a
        /*0ce6*/ 	.byte	0x04
	.zero		1


	//   ....[39]....
        /*0ce8*/ 	.word	0x00007650
        /*0cec*/ 	.word	0x000000ff
        /*0cf0*/ 	.word	0x00032450
        /*0cf4*/ 	.short	0x010a
        /*0cf6*/ 	.byte	0x04
	.zero		1


	//   ....[40]....
        /*0cf8*/ 	.word	0x00007690
        /*0cfc*/ 	.word	0x000000ff
        /*0d00*/ 	.word	0x00032450
        /*0d04*/ 	.short	0x010a
        /*0d06*/ 	.byte	0x04
	.zero		1


	//   ....[41]....
        /*0d08*/ 	.word	0x00007da0
        /*0d0c*/ 	.word	0x000000ff
        /*0d10*/ 	.word	0x00000000
        /*0d14*/ 	.short	0x0101
        /*0d16*/ 	.byte	0x0b
	.zero		1


	//   ....[42]....
        /*0d18*/ 	.word	0x00009650
        /*0d1c*/ 	.word	0x000000ff
        /*0d20*/ 	.word	0x00000000
        /*0d24*/ 	.short	0x0101
        /*0d26*/ 	.byte	0x04
	.zero		1


	//   ....[43]....
        /*0d28*/ 	.word	0x0000bcd0
        /*0d2c*/ 	.word	0x000000ff
        /*0d30*/ 	.word	0x00000000
        /*0d34*/ 	.short	0x0101
        /*0d36*/ 	.byte	0x06
	.zero		1


	//   ....[44]....
        /*0d38*/ 	.word	0x0000c420
        /*0d3c*/ 	.word	0x000000ff
        /*0d40*/ 	.word	0x00000000
        /*0d44*/ 	.short	0x0101
        /*0d46*/ 	.byte	0x09
	.zero		1


	//   ....[45]....
        /*0d48*/ 	.word	0x00010cd0
        /*0d4c*/ 	.word	0x00000013
        /*0d50*/ 	.word	0x00032440
        /*0d54*/ 	.short	0x010a
        /*0d56*/ 	.byte	0x3f
	.zero		1


	//   ....[46]....
        /*0d58*/ 	.word	0x00011300
        /*0d5c*/ 	.word	0x00000013
        /*0d60*/ 	.word	0x00032430
        /*0d64*/ 	.short	0x0107
        /*0d66*/ 	.byte	0x3f
	.zero		1


	//   ....[47]....
        /*0d68*/ 	.word	0x000113d0
        /*0d6c*/ 	.word	0x00000013
        /*0d70*/ 	.word	0x00032430
        /*0d74*/ 	.short	0x0101
        /*0d76*/ 	.byte	0x3f
	.zero		1


	//   ....[48]....
        /*0d78*/ 	.word	0x00011f00
        /*0d7c*/ 	.word	0x00000011
        /*0d80*/ 	.word	0x00032400
        /*0d84*/ 	.short	0x0107
        /*0d86*/ 	.byte	0x3f
	.zero		1


	//   ....[49]....
        /*0d88*/ 	.word	0x00011f90
        /*0d8c*/ 	.word	0x00000011
        /*0d90*/ 	.word	0x00032400
        /*0d94*/ 	.short	0x0101
        /*0d96*/ 	.byte	0x3f
	.zero		1


	//   ....[50]....
        /*0d98*/ 	.word	0x00012ab0
        /*0d9c*/ 	.word	0x00000011
        /*0da0*/ 	.word	0x00032410
        /*0da4*/ 	.short	0x0107
        /*0da6*/ 	.byte	0x3f
	.zero		1


	//   ....[51]....
        /*0da8*/ 	.word	0x00012bb0
        /*0dac*/ 	.word	0x00000011
        /*0db0*/ 	.word	0x00032410
        /*0db4*/ 	.short	0x0101
        /*0db6*/ 	.byte	0x3f
	.zero		1


	//   ....[52]....
        /*0db8*/ 	.word	0x00012bd0
        /*0dbc*/ 	.word	0x00000011
        /*0dc0*/ 	.word	0x00032420
        /*0dc4*/ 	.short	0x010a
        /*0dc6*/ 	.byte	0x3f
	.zero		1


	//   ....[53]....
        /*0dc8*/ 	.word	0x00012c50
        /*0dcc*/ 	.word	0x00000013
        /*0dd0*/ 	.word	0x00032460
        /*0dd4*/ 	.short	0x010a
        /*0dd6*/ 	.byte	0x3f
	.zero		1


	//   ....[54]....
        /*0dd8*/ 	.word	0x000133b0
        /*0ddc*/ 	.word	0x00000013
        /*0de0*/ 	.word	0x00032450
        /*0de4*/ 	.short	0x0107
        /*0de6*/ 	.byte	0x3f
	.zero		1


	//   ....[55]....
        /*0de8*/ 	.word	0x00013470
        /*0dec*/ 	.word	0x00000013
        /*0df0*/ 	.word	0x00032450
        /*0df4*/ 	.short	0x0101
        /*0df6*/ 	.byte	0x3f
	.zero		1


	//   ....[56]....
        /*0df8*/ 	.word	0x000137b0
        /*0dfc*/ 	.word	0x0000000a
        /*0e00*/ 	.word	0x00032440
        /*0e04*/ 	.short	0x010a
        /*0e06*/ 	.byte	0x3f
	.zero		1


	//   ....[57]....
        /*0e08*/ 	.word	0x00013b60
        /*0e0c*/ 	.word	0x0000000a
        /*0e10*/ 	.word	0x00032430
        /*0e14*/ 	.short	0x0107
        /*0e16*/ 	.byte	0x3f
	.zero		1


	//   ....[58]....
        /*0e18*/ 	.word	0x00013c10
        /*0e1c*/ 	.word	0x0000000a
        /*0e20*/ 	.word	0x00032430
        /*0e24*/ 	.short	0x0101
        /*0e26*/ 	.byte	0x3f
	.zero		1


	//   ....[59]....
        /*0e28*/ 	.word	0x00013c40
        /*0e2c*/ 	.word	0x0000000a
        /*0e30*/ 	.word	0x00032460
        /*0e34*/ 	.short	0x010a
        /*0e36*/ 	.byte	0x3f
	.zero		1


	//   ....[60]....
        /*0e38*/ 	.word	0x00014140
        /*0e3c*/ 	.word	0x0000000a
        /*0e40*/ 	.word	0x00032450
        /*0e44*/ 	.short	0x0107
        /*0e46*/ 	.byte	0x3f
	.zero		1


	//   ....[61]....
        /*0e48*/ 	.word	0x000141f0
        /*0e4c*/ 	.word	0x0000000a
        /*0e50*/ 	.word	0x00032450
        /*0e54*/ 	.short	0x0101
        /*0e56*/ 	.byte	0x3f
	.zero		1


	//   ....[62]....
        /*0e58*/ 	.word	0x00015480
        /*0e5c*/ 	.word	0x00000007
        /*0e60*/ 	.word	0x00032420
        /*0e64*/ 	.short	0x010a
        /*0e66*/ 	.byte	0x3f
	.zero		1


	//   ....[63]....
        /*0e68*/ 	.word	0x00015620
        /*0e6c*/ 	.word	0x00000005
        /*0e70*/ 	.word	0x00032440
        /*0e74*/ 	.short	0x010a
        /*0e76*/ 	.byte	0x3f
	.zero		1


	//   ....[64]....
        /*0e78*/ 	.word	0x000156c0
        /*0e7c*/ 	.word	0x00000003
        /*0e80*/ 	.word	0x00032440
        /*0e84*/ 	.short	0x010a
        /*0e86*/ 	.byte	0x3f
	.zero		1


	//   ....[65]....
        /*0e88*/ 	.word	0x00015700
        /*0e8c*/ 	.word	0x00000005
        /*0e90*/ 	.word	0x00032460
        /*0e94*/ 	.short	0x010a
        /*0e96*/ 	.byte	0x3f
	.zero		1


	//   ....[66]....
        /*0e98*/ 	.word	0x00015740
        /*0e9c*/ 	.word	0x00000003
        /*0ea0*/ 	.word	0x00032460
        /*0ea4*/ 	.short	0x010a
        /*0ea6*/ 	.byte	0x3f
	.zero		1


	//   ....[67]....
        /*0ea8*/ 	.word	0x000157a0
        /*0eac*/ 	.word	0x00000003
        /*0eb0*/ 	.word	0x00032400
        /*0eb4*/ 	.short	0x010a
        /*0eb6*/ 	.byte	0x3f
	.zero		1


	//   ....[68]....
        /*0eb8*/ 	.word	0x00015800
        /*0ebc*/ 	.word	0x00000005
        /*0ec0*/ 	.word	0x00032430
        /*0ec4*/ 	.short	0x010a
        /*0ec6*/ 	.byte	0x3f
	.zero		1


	//   ....[69]....
        /*0ec8*/ 	.word	0x00015850
        /*0ecc*/ 	.word	0x00000003
        /*0ed0*/ 	.word	0x00032410
        /*0ed4*/ 	.short	0x010a
        /*0ed6*/ 	.byte	0x3f
	.zero		1


	//   ....[70]....
        /*0ed8*/ 	.word	0x000158b0
        /*0edc*/ 	.word	0x00000005
        /*0ee0*/ 	.word	0x00032450
        /*0ee4*/ 	.short	0x010a
        /*0ee6*/ 	.byte	0x3f
	.zero		1


	//   ....[71]....
        /*0ee8*/ 	.word	0x00015910
        /*0eec*/ 	.word	0x00000099
        /*0ef0*/ 	.word	0x00032430
        /*0ef4*/ 	.short	0x010a
        /*0ef6*/ 	.byte	0x3f
	.zero		1


	//   ....[72]....
        /*0ef8*/ 	.word	0x00015970
        /*0efc*/ 	.word	0x000000ca
        /*0f00*/ 	.word	0x00032450
        /*0f04*/ 	.short	0x010a
        /*0f06*/ 	.byte	0x3f
	.zero		1


	//   ....[73]....
        /*0f08*/ 	.word	0x000159d0
        /*0f0c*/ 	.word	0x00000099
        /*0f10*/ 	.word	0x00032430
        /*0f14*/ 	.short	0x010a
        /*0f16*/ 	.byte	0x3f
	.zero		1


	//   ....[74]....
        /*0f18*/ 	.word	0x00015a30
        /*0f1c*/ 	.word	0x000000c8
        /*0f20*/ 	.word	0x00032450
        /*0f24*/ 	.short	0x010a
        /*0f26*/ 	.byte	0x3f
	.zero		1


	//   ....[75]....
        /*0f28*/ 	.word	0x00015b50
        /*0f2c*/ 	.word	0x00000013
        /*0f30*/ 	.word	0x00032440
        /*0f34*/ 	.short	0x010a
        /*0f36*/ 	.byte	0x3f
	.zero		1


	//   ....[76]....
        /*0f38*/ 	.word	0x00017970
        /*0f3c*/ 	.word	0x00000011
        /*0f40*/ 	.word	0x00032420
        /*0f44*/ 	.short	0x010a
        /*0f46*/ 	.byte	0x3f
	.zero		1


	//   ....[77]....
        /*0f48*/ 	.word	0x000179c0
        /*0f4c*/ 	.word	0x00000013
        /*0f50*/ 	.word	0x00032460
        /*0f54*/ 	.short	0x010a
        /*0f56*/ 	.byte	0x3f
	.zero		1


	//   ....[78]....
        /*0f58*/ 	.word	0x00018310
        /*0f5c*/ 	.word	0x0000000a
        /*0f60*/ 	.word	0x00032440
        /*0f64*/ 	.short	0x010a
        /*0f66*/ 	.byte	0x3f
	.zero		1


	//   ....[79]....
        /*0f68*/ 	.word	0x000189e0
        /*0f6c*/ 	.word	0x0000000a
        /*0f70*/ 	.word	0x00032460
        /*0f74*/ 	.short	0x010a
        /*0f76*/ 	.byte	0x3f
	.zero		1


	//   ....[80]....
        /*0f78*/ 	.word	0x00019b40
        /*0f7c*/ 	.word	0x00000007
        /*0f80*/ 	.word	0x00032420
        /*0f84*/ 	.short	0x010a
        /*0f86*/ 	.byte	0x3f
	.zero		1


	//   ....[81]....
        /*0f88*/ 	.word	0x00019ce0
        /*0f8c*/ 	.word	0x00000005
        /*0f90*/ 	.word	0x00032440
        /*0f94*/ 	.short	0x010a
        /*0f96*/ 	.byte	0x3f
	.zero		1


	//   ....[82]....
        /*0f98*/ 	.word	0x00019d30
        /*0f9c*/ 	.word	0x00000003
        /*0fa0*/ 	.word	0x00032440
        /*0fa4*/ 	.short	0x010a
        /*0fa6*/ 	.byte	0x3f
	.zero		1


	//   ....[83]....
        /*0fa8*/ 	.word	0x00019d80
        /*0fac*/ 	.word	0x00000005
        /*0fb0*/ 	.word	0x00032460
        /*0fb4*/ 	.short	0x010a
        /*0fb6*/ 	.byte	0x3f
	.zero		1


	//----- nvinfo : EIATTR_NUM_MBARRIERS
	.align		4
.L_1576:
        /*0fb8*/ 	.byte	0x03, 0x38
        /*0fba*/ 	.short	0x0017


	//----- nvinfo : EIATTR_EXIT_INSTR_OFFSETS
	.align		4
        /*0fbc*/ 	.byte	0x04, 0x1c
        /*0fbe*/ 	.short	(.L_1578 - .L_1577)


	//   ....[0]....
.L_1577:
        /*0fc0*/ 	.word	0x000009e0


	//   ....[1]....
        /*0fc4*/ 	.word	0x0000e980


	//   ....[2]....
        /*0fc8*/ 	.word	0x00015790


	//----- nvinfo : EIATTR_MAX_THREADS
	.align		4
.L_1578:
        /*0fcc*/ 	.byte	0x04, 0x05
        /*0fce*/ 	.short	(.L_1580 - .L_1579)
.L_1579:
        /*0fd0*/ 	.word	0x00000180
        /*0fd4*/ 	.word	0x00000001
        /*0fd8*/ 	.word	0x00000001


	//----- nvinfo : EIATTR_CRS_STACK_SIZE
	.align		4
.L_1580:
        /*0fdc*/ 	.byte	0x04, 0x1e
        /*0fde*/ 	.short	(.L_1582 - .L_1581)
.L_1581:
        /*0fe0*/ 	.word	0x00000000


	//----- nvinfo : EIATTR_CBANK_PARAM_SIZE
	.align		4
.L_1582:
        /*0fe4*/ 	.byte	0x03, 0x19
        /*0fe6*/ 	.short	0x0bf0


	//----- nvinfo : EIATTR_PARAM_CBANK
	.align		4
        /*0fe8*/ 	.byte	0x04, 0x0a
        /*0fea*/ 	.short	(.L_1584 - .L_1583)
	.align		4
.L_1583:
        /*0fec*/ 	.word	index@(.nv.constant0._ZN7cutlass13device_kernelIN5flash11enable_sm90INS1_16FlashAttnFwdSm90INS1_25CollectiveMainloopFwdSm90ILi2EN4cute5tupleIJNS5_1CILi1EEES8_S8_EEENS6_IJNS7_ILi128EEENS7_ILi96EEENS7_ILi64EEEEEELi256ENS_10bfloat16_tEfNS_4arch4Sm90ELb1ELb0ELb0ELb1ELb1ELb0ELb1ELb1ELb0ELb1ELb1ELb0EEENS1_21CollectiveEpilogueFwdINS6_IJSA_NS7_ILi256EEESB_EEES9_SE_SG_Li256ELb1ELb1ELb1ELb0EEENS1_36VarlenDynamicPersistentTileSchedulerILi128ELi96ELi256ELi128ELb1ELb1ELb1ELb1ELb1ELb1EEEEEEEEEvNT_6ParamsE)
        /*0ff0*/ 	.short	0x0210
        /*0ff2*/ 	.short	0x0bf0


	//----- nvinfo : EIATTR_SW_WAR
	.align		4
.L_1584:
        /*0ff4*/ 	.byte	0x04, 0x36
        /*0ff6*/ 	.short	(.L_1586 - .L_1585)
.L_1585:
        /*0ff8*/ 	.word	0x00000008
.L_1586:


//--------------------- .nv.info._ZN7cutlass13device_kernelIN5flash11enable_sm90INS1_16FlashAttnFwdSm90INS1_25CollectiveMainloopFwdSm90ILi2EN4cute5tupleIJNS5_1CILi1EEES8_S8_EEENS6_IJNS7_ILi128EEENS7_ILi96EEENS7_ILi64EEEEEELi256ENS_10bfloat16_tEfNS_4arch4Sm90ELb1ELb0ELb0ELb1ELb1ELb1ELb1ELb1ELb0ELb1ELb1ELb0EEENS1_21CollectiveEpilogueFwdINS6_IJSA_NS7_ILi256EEESB_EEES9_SE_SG_Li256ELb1ELb1ELb1ELb0EEENS1_36VarlenDynamicPersistentTileSchedulerILi128ELi96ELi256ELi128ELb1ELb1ELb1ELb1ELb1ELb1EEEEEEEEEvNT_6ParamsE --------------------------
	.section	.nv.info._ZN7cutlass13device_kernelIN5flash11enable_sm90INS1_16FlashAttnFwdSm90INS1_25CollectiveMainloopFwdSm90ILi2EN4cute5tupleIJNS5_1CILi1EEES8_S8_EEENS6_IJNS7_ILi128EEENS7_ILi96EEENS7_ILi64EEEEEELi256ENS_10bfloat16_tEfNS_4arch4Sm90ELb1ELb0ELb0ELb1ELb1ELb1ELb1ELb1ELb0ELb1ELb1ELb0EEENS1_21CollectiveEpilogueFwdINS6_IJSA_NS7_ILi256EEESB_EEES9_SE_SG_Li256ELb1ELb1ELb1ELb0EEENS1_36VarlenDynamicPersistentTileSchedulerILi128ELi96ELi256ELi128ELb1ELb1ELb1ELb1ELb1ELb1EEEEEEEEEvNT_6ParamsE,"",@"SHT_CUDA_INFO"
	.sectionflags	@""
	.align	4


	//----- nvinfo : EIATTR_CUDA_API_VERSION
	.align		4
        /*0000*/ 	.byte	0x04, 0x37
        /*0002*/ 	.short	(.L_1588 - .L_1587)
.L_1587:
        /*0004*/ 	.word	0x00000082


	//----- nvinfo : EIATTR_KPARAM_INFO
	.align		4
.L_1588:
        /*0008*/ 	.byte	0x04, 0x17
        /*000a*/ 	.short	(.L_1590 - .L_1589)
.L_1589:
        /*000c*/ 	.word	0x00000000
        /*0010*/ 	.short	0x0000
        /*0012*/ 	.short	0x0070
        /*0014*/ 	.byte	0x00, 0xf0, 0x01, 0x2e


	//----- nvinfo : EIATTR_SPARSE_MMA_MASK
	.align		4
.L_1590:
        /*0018*/ 	.byte	0x03, 0x50
        /*001a*/ 	.short	0x0000


	//----- nvinfo : EIATTR_MAXREG_COUNT
	.align		4
        /*001c*/ 	.byte	0x03, 0x1b
        /*001e*/ 	.short	0x00a8


	//----- nvinfo : EIATTR_NUM_BARRIERS
	.align		4
        /*0020*/ 	.byte	0x02, 0x4c
        /*0022*/ 	.byte	0x10
	.zero		1


	//----- nvinfo : EIATTR_EXTERNS
	.align		4
        /*0024*/ 	.byte	0x04, 0x0f
        /*0026*/ 	.short	(.L_1592 - .L_1591)


	//   ....[0]....
	.align		4
.L_1591:
        /*0028*/ 	.word	index@(__assertfail)


	//----- nvinfo : EIATTR_ANNOTATIONS
	.align		4
.L_1592:
        /*002c*/ 	.byte	0x04, 0x55
        /*002e*/ 	.short	(.L_1594 - .L_1593)


	//   ....[0]....
.L_1593:
        /* <DEDUP_REMOVED lines=195> */


	//----- nvinfo : EIATTR_MERCURY_ISA_VERSION
	.align		4
.L_1594:
        /*0c50*/ 	.byte	0x03, 0x5f
        /*0c52*/ 	.short	0x0101


	//----- nvinfo : EIATTR_UNUSED_LOAD_BYTE_OFFSET
	.align		4
        /*0c54*/ 	.byte	0x04, 0x44
        /*0c56*/ 	.short	(.L_1596 - .L_1595)


	//   ....[0]....
.L_1595:
        /*0c58*/ 	.word	0x00000aa0
        /*0c5c*/ 	.word	0x0000fff0


	//   ....[1]....
        /*0c60*/ 	.word	0x00013690
        /*0c64*/ 	.word	0x0000fff0


	//----- nvinfo : EIATTR_INT_WARP_WIDE_INSTR_OFFSETS
	.align		4
.L_1596:
        /*0c68*/ 	.byte	0x04, 0x31
        /*0c6a*/ 	.short	(.L_1598 - .L_1597)


	//   ....[0]....
.L_1597:
        /*0c6c*/ 	.word	0x00000130


	//   ....[1]....
        /*0c70*/ 	.word	0x00000170


	//   ....[2]....
        /*0c74*/ 	.word	0x000001e0


	//   ....[3]....
        /*0c78*/ 	.word	0x000001f0


	//   ....[4]....
        /*0c7c*/ 	.word	0x0001b9f0


	//   ....[5]....
        /*0c80*/ 	.word	0x0001ba80


	//   ....[6]....
        /*0c84*/ 	.word	0x0001f990


	//   ....[7]....
        /*0c88*/ 	.word	0x0001fa20


	//----- nvinfo : EIATTR_COOP_GROUP_MASK_REGIDS
	.align		4
.L_1598:
        /*0c8c*/ 	.byte	0x04, 0x29
        /*0c8e*/ 	.short	(.L_1600 - .L_1599)


	//   ....[0]....
.L_1599:
        /*0c90*/ 	.word	0xffffffff


	//   ....[1]....
        /*0c94*/ 	.word	0xffffffff


	//   ....[2]....
        /*0c98*/ 	.word	0xffffffff


	//   ....[3]....
        /*0c9c*/ 	.word	0xffffffff


	//   ....[4]....
        /*0ca0*/ 	.word	0xffffffff


	//   ....[5]....
        /*0ca4*/ 	.word	0xffffffff


	//   ....[6]....
        /*0ca8*/ 	.word	0xffffffff


	//   ....[7]....
        /*0cac*/ 	.word	0xffffffff


	//   ....[8]....
        /*0cb0*/ 	.word	0xffffffff


	//   ....[9]....
        /*0cb4*/ 	.word	0xffffffff


	//   ....[10]....
        /*0cb8*/ 	.word	0xffffffff


	//   ....[11]....
        /*0cbc*/ 	.word	0xffffffff


	//   ....[12]....
        /*0cc0*/ 	.word	0xffffffff


	//   ....[13]....
        /*0cc4*/ 	.word	0xffffffff


	//   ....[14]....
        /*0cc8*/ 	.word	0xffffffff


	//   ....[15]....
        /*0ccc*/ 	.word	0xffffffff


	//   ....[16]....
        /*0cd0*/ 	.word	0xffffffff


	//   ....[17]....
        /*0cd4*/ 	.word	0xffffffff


	//   ....[18]....
        /*0cd8*/ 	.word	0xffffffff


	//   ....[19]....
        /*0cdc*/ 	.word	0xffffffff


	//   ....[20]....
        /*0ce0*/ 	.word	0xffffffff


	//   ....[21]....
        /*0ce4*/ 	.word	0xffffffff


	//   ....[22]....
        /*0ce8*/ 	.word	0xffffffff


	//   ....[23]....
        /*0cec*/ 	.word	0xffffffff


	//   ....[24]....
        /*0cf0*/ 	.word	0xffffffff


	//   ....[25]....
        /*0cf4*/ 	.word	0xffffffff


	//   ....[26]....
        /*0cf8*/ 	.word	0xffffffff


	//   ....[27]....
        /*0cfc*/ 	.word	0xffffffff


	//   ....[28]....
        /*0d00*/ 	.word	0xffffffff


	//   ....[29]....
        /*0d04*/ 	.word	0xffffffff


	//   ....[30]....
        /*0d08*/ 	.word	0xffffffff


	//   ....[31]....
        /*0d0c*/ 	.word	0xffffffff


	//   ....[32]....
        /*0d10*/ 	.word	0xffffffff


	//   ....[33]....
        /*0d14*/ 	.word	0xffffffff


	//   ....[34]....
        /*0d18*/ 	.word	0xffffffff


	//   ....[35]....
        /*0d1c*/ 	.word	0xffffffff


	//   ....[36]....
        /*0d20*/ 	.word	0xffffffff


	//   ....[37]....
        /*0d24*/ 	.word	0xffffffff


	//   ....[38]....
        /*0d28*/ 	.word	0xffffffff


	//   ....[39]....
        /*0d2c*/ 	.word	0xffffffff


	//   ....[40]....
        /*0d30*/ 	.word	0xffffffff


	//   ....[41]....
        /*0d34*/ 	.word	0xffffffff


	//   ....[42]....
        /*0d38*/ 	.word	0xffffffff


	//   ....[43]....
        /*0d3c*/ 	.word	0xffffffff


	//   ....[44]....
        /*0d40*/ 	.word	0xffffffff


	//   ....[45]....
        /*0d44*/ 	.word	0xffffffff


	//   ....[46]....
        /*0d48*/ 	.word	0xffffffff


	//   ....[47]....
        /*0d4c*/ 	.word	0xffffffff


	//   ....[48]....
        /*0d50*/ 	.word	0xffffffff


	//   ....[49]....
        /*0d54*/ 	.word	0xffffffff


	//   ....[50]....
        /*0d58*/ 	.word	0xffffffff


	//   ....[51]....
        /*0d5c*/ 	.word	0xffffffff


	//   ....[52]....
        /*0d60*/ 	.word	0xffffffff


	//   ....[53]....
        /*0d64*/ 	.word	0xffffffff


	//   ....[54]....
        /*0d68*/ 	.word	0xffffffff


	//   ....[55]....
        /*0d6c*/ 	.word	0xffffffff


	//   ....[56]....
        /*0d70*/ 	.word	0xffffffff


	//   ....[57]....
        /*0d74*/ 	.word	0xffffffff


	//   ....[58]....
        /*0d78*/ 	.word	0xffffffff


	//   ....[59]....
        /*0d7c*/ 	.word	0xffffffff


	//   ....[60]....
        /*0d80*/ 	.word	0xffffffff


	//   ....[61]....
        /*0d84*/ 	.word	0xffffffff


	//   ....[62]....
        /*0d88*/ 	.word	0xffffffff


	//   ....[63]....
        /*0d8c*/ 	.word	0xffffffff


	//   ....[64]....
        /*0d90*/ 	.word	0xffffffff


	//   ....[65]....
        /*0d94*/ 	.word	0xffffffff


	//   ....[66]....
        /*0d98*/ 	.word	0xffffffff


	//   ....[67]....
        /*0d9c*/ 	.word	0xffffffff


	//   ....[68]....
        /*0da0*/ 	.word	0xffffffff


	//   ....[69]....
        /*0da4*/ 	.word	0xffffffff


	//   ....[70]....
        /*0da8*/ 	.word	0xffffffff


	//   ....[71]....
        /*0dac*/ 	.word	0xffffffff


	//   ....[72]....
        /*0db0*/ 	.word	0xffffffff


	//   ....[73]....
        /*0db4*/ 	.word	0xffffffff


	//   ....[74]....
        /*0db8*/ 	.word	0xffffffff


	//   ....[75]....
        /*0dbc*/ 	.word	0xffffffff


	//   ....[76]....
        /*0dc0*/ 	.word	0xffffffff


	//   ....[77]....
        /*0dc4*/ 	.word	0xffffffff


	//   ....[78]....
        /*0dc8*/ 	.word	0xffffffff


	//   ....[79]....
        /*0dcc*/ 	.word	0xffffffff


	//   ....[80]....
        /*0dd0*/ 	.word	0xffffffff


	//   ....[81]....
        /*0dd4*/ 	.word	0xffffffff


	//   ....[82]....
        /*0dd8*/ 	.word	0xffffffff


	//   ....[83]....
        /*0ddc*/ 	.word	0xffffffff


	//   ....[84]....
        /*0de0*/ 	.word	0xffffffff


	//   ....[85]....
        /*0de4*/ 	.word	0xffffffff


	//   ....[86]....
        /*0de8*/ 	.word	0xffffffff


	//   ....[87]....
        /*0dec*/ 	.word	0xffffffff


	//   ....[88]....
        /*0df0*/ 	.word	0xffffffff


	//   ....[89]....
        /*0df4*/ 	.word	0xffffffff


	//   ....[90]....
        /*0df8*/ 	.word	0xffffffff


	//   ....[91]....
        /*0dfc*/ 	.word	0xffffffff


	//   ....[92]....
        /*0e00*/ 	.word	0xffffffff


	//   ....[93]....
        /*0e04*/ 	.word	0xffffffff


	//   ....[94]....
        /*0e08*/ 	.word	0xffffffff


	//   ....[95]....
        /*0e0c*/ 	.word	0xffffffff


	//   ....[96]....
        /*0e10*/ 	.word	0xffffffff


	//   ....[97]....
        /*0e14*/ 	.word	0xffffffff


	//   ....[98]....
        /*0e18*/ 	.word	0xffffffff


	//   ....[99]....
        /*0e1c*/ 	.word	0xffffffff


	//   ....[100]....
        /*0e20*/ 	.word	0xffffffff


	//   ....[101]....
        /*0e24*/ 	.word	0xffffffff


	//   ....[102]....
        /*0e28*/ 	.word	0xffffffff


	//   ....[103]....
        /*0e2c*/ 	.word	0xffffffff


	//   ....[104]....
        /*0e30*/ 	.word	0xffffffff


	//   ....[105]....
        /*0e34*/ 	.word	0xffffffff


	//   ....[106]....
        /*0e38*/ 	.word	0xffffffff


	//   ....[107]....
        /*0e3c*/ 	.word	0xffffffff


	//   ....[108]....
        /*0e40*/ 	.word	0xffffffff


	//   ....[109]....
        /*0e44*/ 	.word	0xffffffff


	//   ....[110]....
        /*0e48*/ 	.word	0xffffffff


	//   ....[111]....
        /*0e4c*/ 	.word	0xffffffff


	//   ....[112]....
        /*0e50*/ 	.word	0xffffffff


	//   ....[113]....
        /*0e54*/ 	.word	0xffffffff


	//   ....[114]....
        /*0e58*/ 	.word	0xffffffff


	//   ....[115]....
        /*0e5c*/ 	.word	0xffffffff


	//   ....[116]....
        /*0e60*/ 	.word	0xffffffff


	//   ....[117]....
        /*0e64*/ 	.word	0xffffffff


	//   ....[118]....
        /*0e68*/ 	.word	0xffffffff


	//   ....[119]....
        /*0e6c*/ 	.word	0xffffffff


	//   ....[120]....
        /*0e70*/ 	.word	0xffffffff


	//   ....[121]....
        /*0e74*/ 	.word	0xffffffff


	//   ....[122]....
        /*0e78*/ 	.word	0xffffffff


	//   ....[123]....
        /*0e7c*/ 	.word	0xffffffff


	//   ....[124]....
        /*0e80*/ 	.word	0xffffffff


	//   ....[125]....
        /*0e84*/ 	.word	0xffffffff


	//   ....[126]....
        /*0e88*/ 	.word	0xffffffff


	//   ....[127]....
        /*0e8c*/ 	.word	0xffffffff


	//   ....[128]....
        /*0e90*/ 	.word	0xffffffff


	//   ....[129]....
        /*0e94*/ 	.word	0xffffffff


	//   ....[130]....
        /*0e98*/ 	.word	0xffffffff


	//   ....[131]....
        /*0e9c*/ 	.word	0xffffffff


	//   ....[132]....
        /*0ea0*/ 	.word	0xffffffff


	//   ....[133]....
        /*0ea4*/ 	.word	0xffffffff


	//   ....[134]....
        /*0ea8*/ 	.word	0xffffffff


	//   ....[135]....
        /*0eac*/ 	.word	0xffffffff


	//   ....[136]....
        /*0eb0*/ 	.word	0xffffffff


	//   ....[137]....
        /*0eb4*/ 	.word	0xffffffff


	//   ....[138]....
        /*0eb8*/ 	.word	0xffffffff


	//   ....[139]....
        /*0ebc*/ 	.word	0xffffffff


	//   ....[140]....
        /*0ec0*/ 	.word	0xffffffff


	//   ....[141]....
        /*0ec4*/ 	.word	0xffffffff


	//   ....[142]....
        /*0ec8*/ 	.word	0xffffffff


	//   ....[143]....
        /*0ecc*/ 	.word	0xffffffff


	//   ....[144]....
        /*0ed0*/ 	.word	0xffffffff


	//   ....[145]....
        /*0ed4*/ 	.word	0xffffffff


	//   ....[146]....
        /*0ed8*/ 	.word	0xffffffff


	//   ....[147]....
        /*0edc*/ 	.word	0xffffffff


	//   ....[148]....
        /*0ee0*/ 	.word	0xffffffff


	//   ....[149]....
        /*0ee4*/ 	.word	0xffffffff


	//   ....[150]....
        /*0ee8*/ 	.word	0xffffffff


	//   ....[151]....
        /*0eec*/ 	.word	0xffffffff


	//   ....[152]....
        /*0ef0*/ 	.word	0xffffffff


	//   ....[153]....
        /*0ef4*/ 	.word	0xffffffff


	//   ....[154]....
        /*0ef8*/ 	.word	0xffffffff


	//   ....[155]....
        /*0efc*/ 	.word	0xffffffff


	//   ....[156]....
        /*0f00*/ 	.word	0xffffffff


	//   ....[157]....
        /*0f04*/ 	.word	0xffffffff


	//   ....[158]....
        /*0f08*/ 	.word	0xffffffff


	//   ....[159]....
        /*0f0c*/ 	.word	0xffffffff


	//   ....[160]....
        /*0f10*/ 	.word	0xffffffff


	//   ....[161]....
        /*0f14*/ 	.word	0xffffffff


	//   ....[162]....
        /*0f18*/ 	.word	0xffffffff


	//   ....[163]....
        /*0f1c*/ 	.word	0xffffffff


	//   ....[164]....
        /*0f20*/ 	.word	0xffffffff


	//   ....[165]....
        /*0f24*/ 	.word	0xffffffff


	//   ....[166]....
        /*0f28*/ 	.word	0xffffffff


	//   ....[167]....
        /*0f2c*/ 	.word	0xffffffff


	//   ....[168]....
        /*0f30*/ 	.word	0xffffffff


	//   ....[169]....
        /*0f34*/ 	.word	0xffffffff


	//   ....[170]....
        /*0f38*/ 	.word	0xffffffff


	//   ....[171]....
        /*0f3c*/ 	.word	0xffffffff


	//   ....[172]....
        /*0f40*/ 	.word	0xffffffff


	//   ....[173]....
        /*0f44*/ 	.word	0xffffffff


	//   ....[174]....
        /*0f48*/ 	.word	0xffffffff


	//   ....[175]....
        /*0f4c*/ 	.word	0xffffffff


	//   ....[176]....
        /*0f50*/ 	.word	0xffffffff


	//   ....[177]....
        /*0f54*/ 	.word	0xffffffff


	//   ....[178]....
        /*0f58*/ 	.word	0xffffffff


	//   ....[179]....
        /*0f5c*/ 	.word	0xffffffff


	//   ....[180]....
        /*0f60*/ 	.word	0xffffffff


	//   ....[181]....
        /*0f64*/ 	.word	0xffffffff


	//   ....[182]....
        /*0f68*/ 	.word	0xffffffff


	//   ....[183]....
        /*0f6c*/ 	.word	0xffffffff


	//   ....[184]....
        /*0f70*/ 	.word	0xffffffff


	//   ....[185]....
        /*0f74*/ 	.word	0xffffffff


	//   ....[186]....
        /*0f78*/ 	.word	0xffffffff


	//   ....[187]....
        /*0f7c*/ 	.word	0xffffffff


	//   ....[188]....
        /*0f80*/ 	.word	0xffffffff


	//   ....[189]....
        /*0f84*/ 	.word	0xffffffff


	//   ....[190]....
        /*0f88*/ 	.word	0xffffffff


	//   ....[191]....
        /*0f8c*/ 	.word	0xffffffff


	//   ....[192]....
        /*0f90*/ 	.word	0xffffffff


	//   ....[193]....
        /*0f94*/ 	.word	0xffffffff


	//   ....[194]....
        /*0f98*/ 	.word	0xffffffff


	//   ....[195]....
        /*0f9c*/ 	.word	0xffffffff


	//   ....[196]....
        /*0fa0*/ 	.word	0xffffffff


	//   ....[197]....
        /*0fa4*/ 	.word	0xffffffff


	//   ....[198]....
        /*0fa8*/ 	.word	0xffffffff


	//   ....[199]....
        /*0fac*/ 	.word	0xffffffff


	//   ....[200]....
        /*0fb0*/ 	.word	0xffffffff


	//   ....[201]....
        /*0fb4*/ 	.word	0x0500000f


	//   ....[202]....
        /*0fb8*/ 	.word	0x0500000f


	//   ....[203]....
        /*0fbc*/ 	.word	0x0500000f


	//   ....[204]....
        /*0fc0*/ 	.word	0x0500000f


	//   ....[205]....
        /*0fc4*/ 	.word	0x0500000f


	//   ....[206]....
        /*0fc8*/ 	.word	0x0500000f


	//   ....[207]....
        /*0fcc*/ 	.word	0x0500000f


	//   ....[208]....
        /*0fd0*/ 	.word	0x0500000f


	//   ....[209]....
        /*0fd4*/ 	.word	0x0500000f


	//   ....[210]....
        /*0fd8*/ 	.word	0x0500000f


	//   ....[211]....
        /*0fdc*/ 	.word	0x0500000f


	//   ....[212]....
        /*0fe0*/ 	.word	0x0500000f


	//   ....[213]....
        /*0fe4*/ 	.word	0x0500000f


	//   ....[214]....
        /*0fe8*/ 	.word	0x0500000f


	//   ....[215]....
        /*0fec*/ 	.word	0x0500000f


	//   ....[216]....
        /*0ff0*/ 	.word	0x0500000f


	//   ....[217]....
        /*0ff4*/ 	.word	0x0500000f


	//   ....[218]....
        /*0ff8*/ 	.word	0x0500000f


	//   ....[219]....
        /*0ffc*/ 	.word	0x0500000f


	//   ....[220]....
        /*1000*/ 	.word	0x0500000f


	//   ....[221]....
        /*1004*/ 	.word	0x0500000f


	//   ....[222]....
        /*1008*/ 	.word	0x0500000f


	//   ....[223]....
        /*100c*/ 	.word	0x0500000f


	//   ....[224]....
        /*1010*/ 	.word	0x0500000f


	//   ....[225]....
        /*1014*/ 	.word	0x0500000f


	//   ....[226]....
        /*1018*/ 	.word	0x0500000f


	//   ....[227]....
        /*101c*/ 	.word	0x0500000f


	//   ....[228]....
        /*1020*/ 	.word	0x0500000f


	//   ....[229]....
        /*1024*/ 	.word	0x0500000f


	//   ....[230]....
        /*1028*/ 	.word	0x0500000f


	//   ....[231]....
        /*102c*/ 	.word	0x0500000f


	//   ....[232]....
        /*1030*/ 	.word	0x0500000f


	//   ....[233]....
        /*1034*/ 	.word	0x0500000f


	//   ....[234]....
        /*1038*/ 	.word	0x0500000f


	//   ....[235]....
        /*103c*/ 	.word	0x0500000f


	//   ....[236]....
        /*1040*/ 	.word	0x0500000f


	//   ....[237]....
        /*1044*/ 	.word	0x0500000f


	//   ....[238]....
        /*1048*/ 	.word	0x0500000f


	//   ....[239]....
        /*104c*/ 	.word	0x0500000f


	//   ....[240]....
        /*1050*/ 	.word	0x0500000f


	//   ....[241]....
        /*1054*/ 	.word	0x0500000f


	//   ....[242]....
        /*1058*/ 	.word	0x0500000f


	//   ....[243]....
        /*105c*/ 	.word	0x0500000f


	//   ....[244]....
        /*1060*/ 	.word	0x0500000f


	//   ....[245]....
        /*1064*/ 	.word	0x0500000f


	//   ....[246]....
        /*1068*/ 	.word	0x0500000f


	//   ....[247]....
        /*106c*/ 	.word	0x0500000f


	//   ....[248]....
        /*1070*/ 	.word	0x0500000f


	//   ....[249]....
        /*1074*/ 	.word	0x0500000f


	//   ....[250]....
        /*1078*/ 	.word	0x0500000f


	//   ....[251]....
        /*107c*/ 	.word	0x0500000f


	//   ....[252]....
        /*1080*/ 	.word	0x0500000f


	//   ....[253]....
        /*1084*/ 	.word	0x0500000f


	//   ....[254]....
        /*1088*/ 	.word	0x0500000f


	//   ....[255]....
        /*108c*/ 	.word	0x0500000f


	//   ....[0]....
        /*1090*/ 	.word	0x0500000f


	//   ....[1]....
        /*1094*/ 	.word	0x0500000f


	//   ....[2]....
        /*1098*/ 	.word	0x0500000f


	//   ....[3]....
        /*109c*/ 	.word	0x0500000f


	//   ....[4]....
        /*10a0*/ 	.word	0x0500000f


	//   ....[5]....
        /*10a4*/ 	.word	0x0500000f


	//   ....[6]....
        /*10a8*/ 	.word	0x0500000f


	//   ....[7]....
        /*10ac*/ 	.word	0x0500000f


	//   ....[8]....
        /*10b0*/ 	.word	0x0500000f


	//   ....[9]....
        /*10b4*/ 	.word	0x0500000f


	//   ....[10]....
        /*10b8*/ 	.word	0x0500000f


	//   ....[11]....
        /*10bc*/ 	.word	0x0500000f


	//   ....[12]....
        /*10c0*/ 	.word	0x0500000f


	//   ....[13]....
        /*10c4*/ 	.word	0x0500000f


	//   ....[14]....
        /*10c8*/ 	.word	0x0500000f


	//   ....[15]....
        /*10cc*/ 	.word	0x0500000f


	//   ....[16]....
        /*10d0*/ 	.word	0x0500000f


	//   ....[17]....
        /*10d4*/ 	.word	0x0500000f


	//   ....[18]....
        /*10d8*/ 	.word	0x0500000f


	//   ....[19]....
        /*10dc*/ 	.word	0x0500000f


	//   ....[20]....
        /*10e0*/ 	.word	0x0500000f


	//   ....[21]....
        /*10e4*/ 	.word	0x0500000f


	//   ....[22]....
        /*10e8*/ 	.word	0x0500000f


	//   ....[23]....
        /*10ec*/ 	.word	0x0500000f


	//   ....[24]....
        /*10f0*/ 	.word	0x0500000f


	//   ....[25]....
        /*10f4*/ 	.word	0x0500000f


	//   ....[26]....
        /*10f8*/ 	.word	0x0500000f


	//   ....[27]....
        /*10fc*/ 	.word	0x0500000f


	//   ....[28]....
        /*1100*/ 	.word	0x0500000f


	//   ....[29]....
        /*1104*/ 	.word	0x0500000f


	//   ....[30]....
        /*1108*/ 	.word	0x0500000f


	//   ....[31]....
        /*110c*/ 	.word	0x0500000f


	//   ....[32]....
        /*1110*/ 	.word	0x0500000f


	//   ....[33]....
        /*1114*/ 	.word	0x0500000f


	//   ....[34]....
        /*1118*/ 	.word	0x0500000f


	//   ....[35]....
        /*111c*/ 	.word	0x0500000f


	//   ....[36]....
        /*1120*/ 	.word	0x0500000f


	//   ....[37]....
        /*1124*/ 	.word	0x0500000f


	//   ....[38]....
        /*1128*/ 	.word	0x0500000f


	//   ....[39]....
        /*112c*/ 	.word	0x0500000f


	//   ....[40]....
        /*1130*/ 	.word	0x0500000f


	//   ....[41]....
        /*1134*/ 	.word	0x0500000f


	//   ....[42]....
        /*1138*/ 	.word	0x0500000f


	//   ....[43]....
        /*113c*/ 	.word	0x0500000f


	//   ....[44]....
        /*1140*/ 	.word	0x0500000f


	//   ....[45]....
        /*1144*/ 	.word	0x0500000f


	//   ....[46]....
        /*1148*/ 	.word	0x0500000f


	//   ....[47]....
        /*114c*/ 	.word	0x0500000f


	//   ....[48]....
        /*1150*/ 	.word	0x0500000f


	//   ....[49]....
        /*1154*/ 	.word	0x0500000f


	//   ....[50]....
        /*1158*/ 	.word	0x0500000f


	//   ....[51]....
        /*115c*/ 	.word	0x0500000f


	//   ....[52]....
        /*1160*/ 	.word	0x0500000f


	//   ....[53]....
        /*1164*/ 	.word	0x0500000f


	//   ....[54]....
        /*1168*/ 	.word	0x0500000f


	//   ....[55]....
        /*116c*/ 	.word	0x0500000f


	//   ....[56]....
        /*1170*/ 	.word	0x0500000f


	//   ....[57]....
        /*1174*/ 	.word	0x0500000f


	//   ....[58]....
        /*1178*/ 	.word	0x0500000f


	//   ....[59]....
        /*117c*/ 	.word	0x0500000f


	//   ....[60]....
        /*1180*/ 	.word	0x0500000f


	//   ....[61]....
        /*1184*/ 	.word	0x0500000f


	//   ....[62]....
        /*1188*/ 	.word	0x0500000f


	//   ....[63]....
        /*118c*/ 	.word	0x0500000f


	//   ....[64]....
        /*1190*/ 	.word	0x0500000f


	//   ....[65]....
        /*1194*/ 	.word	0x0500000f


	//   ....[66]....
        /*1198*/ 	.word	0x0500000f


	//   ....[67]....
        /*119c*/ 	.word	0x0500000f


	//   ....[68]....
        /*11a0*/ 	.word	0x0500000f


	//   ....[69]....
        /*11a4*/ 	.word	0x0500000f


	//   ....[70]....
        /*11a8*/ 	.word	0x0500000f


	//   ....[71]....
        /*11ac*/ 	.word	0x0500000f


	//   ....[72]....
        /*11b0*/ 	.word	0x0500000f


	//   ....[73]....
        /*11b4*/ 	.word	0x0500000f


	//   ....[74]....
        /*11b8*/ 	.word	0x0500000f


	//   ....[75]....
        /*11bc*/ 	.word	0x0500000f


	//   ....[76]....
        /*11c0*/ 	.word	0x0500000f


	//   ....[77]....
        /*11c4*/ 	.word	0x0500000f


	//   ....[78]....
        /*11c8*/ 	.word	0x0500000f


	//   ....[79]....
        /*11cc*/ 	.word	0x0500000f


	//   ....[80]....
        /*11d0*/ 	.word	0x0500000f


	//   ....[81]....
        /*11d4*/ 	.word	0x0500000f


	//   ....[82]....
        /*11d8*/ 	.word	0x0500000f


	//   ....[83]....
        /*11dc*/ 	.word	0x0500000f


	//   ....[84]....
        /*11e0*/ 	.word	0x0500000f


	//   ....[85]....
        /*11e4*/ 	.word	0x0500000f


	//   ....[86]....
        /*11e8*/ 	.word	0x0500000f


	//   ....[87]....
        /*11ec*/ 	.word	0x0500000f


	//   ....[88]....
        /*11f0*/ 	.word	0x0500000f


	//   ....[89]....
        /*11f4*/ 	.word	0x0500000f


	//   ....[90]....
        /*11f8*/ 	.word	0x0500000f


	//   ....[91]....
        /*11fc*/ 	.word	0x0500000f


	//   ....[92]....
        /*1200*/ 	.word	0x0500000f


	//   ....[93]....
        /*1204*/ 	.word	0x0500000f


	//   ....[94]....
        /*1208*/ 	.word	0x0500000f


	//----- nvinfo : EIATTR_COOP_GROUP_INSTR_OFFSETS
	.align		4
.L_1600:
        /*120c*/ 	.byte	0x04, 0x28
        /*120e*/ 	.short	(.L_1602 - .L_1601)


	//   ....[0]....
.L_1601:
        /*1210*/ 	.word	0x00000070


	//   ....[1]....
        /*1214*/ 	.word	0x00000140


	//   ....[2]....
        /*1218*/ 	.word	0x00000190


	//   ....[3]....
        /*121c*/ 	.word	0x000003e0


	//   ....[4]....
        /*1220*/ 	.word	0x00000540


	//   ....[5]....
        /*1224*/ 	.word	0x00000660


	//   ....[6]....
        /*1228*/ 	.word	0x000007c0


	//   ....[7]....
        /*122c*/ 	.word	0x00003920


	//   ....[8]....
        /*1230*/ 	.word	0x00003930


	//   ....[9]....
        /*1234*/ 	.word	0x00004060


	//   ....[10]....
        /*1238*/ 	.word	0x00004070


	//   ....[11]....
        /*123c*/ 	.word	0x00004cb0


	//   ....[12]....
        /*1240*/ 	.word	0x00004cc0


	//   ....[13]....
        /*1244*/ 	.word	0x000054a0


	//   ....[14]....
        /*1248*/ 	.word	0x000054b0


	//   ....[15]....
        /*124c*/ 	.word	0x00005ef0


	//   ....[16]....
        /*1250*/ 	.word	0x00005f00


	//   ....[17]....
        /*1254*/ 	.word	0x00006010


	//   ....[18]....
        /*1258*/ 	.word	0x00006020


	//   ....[19]....
        /*125c*/ 	.word	0x00006420


	//   ....[20]....
        /*1260*/ 	.word	0x00006450


	//   ....[21]....
        /*1264*/ 	.word	0x00006720


	//   ....[22]....
        /*1268*/ 	.word	0x00006740


	//   ....[23]....
        /*126c*/ 	.word	0x000073a0


	//   ....[24]....
        /*1270*/ 	.word	0x00007b70


	//   ....[25]....
        /*1274*/ 	.word	0x00007b80


	//   ....[26]....
        /*1278*/ 	.word	0x00007b90


	//   ....[27]....
        /*127c*/ 	.word	0x00007ba0


	//   ....[28]....
        /*1280*/ 	.word	0x00007e90


	//   ....[29]....
        /*1284*/ 	.word	0x00007ea0


	//   ....[30]....
        /*1288*/ 	.word	0x00007eb0


	//   ....[31]....
        /*128c*/ 	.word	0x00007ec0


	//   ....[32]....
        /*1290*/ 	.word	0x000091c0


	//   ....[33]....
        /*1294*/ 	.word	0x000091e0


	//   ....[34]....
        /*1298*/ 	.word	0x000091f0


	//   ....[35]....
        /*129c*/ 	.word	0x00009200


	//   ....[36]....
        /*12a0*/ 	.word	0x000092f0


	//   ....[37]....
        /*12a4*/ 	.word	0x00009310


	//   ....[38]....
        /*12a8*/ 	.word	0x00009320


	//   ....[39]....
        /*12ac*/ 	.word	0x000093b0


	//   ....[40]....
        /*12b0*/ 	.word	0x0000b800


	//   ....[41]....
        /*12b4*/ 	.word	0x0000bc70


	//   ....[42]....
        /*12b8*/ 	.word	0x0000bce0


	//   ....[43]....
        /*12bc*/ 	.word	0x0000bdc0


	//   ....[44]....
        /*12c0*/ 	.word	0x0000c1a0


	//   ....[45]....
        /*12c4*/ 	.word	0x0000c1c0


	//   ....[46]....
        /*12c8*/ 	.word	0x0000e120


	//   ....[47]....
        /*12cc*/ 	.word	0x0000e140


	//   ....[48]....
        /*12d0*/ 	.word	0x0000e750


	//   ....[49]....
        /*12d4*/ 	.word	0x0000e850


	//   ....[50]....
        /*12d8*/ 	.word	0x0000eee0


	//   ....[51]....
        /*12dc*/ 	.word	0x0000f0b0


	//   ....[52]....
        /*12e0*/ 	.word	0x000112d0


	//   ....[53]....
        /*12e4*/ 	.word	0x000112f0


	//   ....[54]....
        /*12e8*/ 	.word	0x000119d0


	//   ....[55]....
        /*12ec*/ 	.word	0x00011b30


	//   ....[56]....
        /*12f0*/ 	.word	0x00012be0


	//   ....[57]....
        /*12f4*/ 	.word	0x00012c70


	//   ....[58]....
        /*12f8*/ 	.word	0x00012d20


	//   ....[59]....
        /*12fc*/ 	.word	0x00012ef0


	//   ....[60]....
        /*1300*/ 	.word	0x00014740


	//   ....[61]....
        /*1304*/ 	.word	0x00014760


	//   ....[62]....
        /*1308*/ 	.word	0x00014770


	//   ....[63]....
        /*130c*/ 	.word	0x00014780


	//   ....[64]....
        /*1310*/ 	.word	0x000151a0


	//   ....[65]....
        /*1314*/ 	.word	0x000151b0


	//   ....[66]....
        /*1318*/ 	.word	0x000153e0


	//   ....[67]....
        /*131c*/ 	.word	0x000153f0


	//   ....[68]....
        /*1320*/ 	.word	0x00015620


	//   ....[69]....
        /*1324*/ 	.word	0x00015630


	//   ....[70]....
        /*1328*/ 	.word	0x00015860


	//   ....[71]....
        /*132c*/ 	.word	0x00015870


	//   ....[72]....
        /*1330*/ 	.word	0x00015d40


	//   ....[73]....
        /*1334*/ 	.word	0x00015d50


	//   ....[74]....
        /*1338*/ 	.word	0x000169d0


	//   ....[75]....
        /*133c*/ 	.word	0x000169e0


	//   ....[76]....
        /*1340*/ 	.word	0x00018020


	//   ....[77]....
        /*1344*/ 	.word	0x00018030


	//   ....[78]....
        /*1348*/ 	.word	0x00018270


	//   ....[79]....
        /*134c*/ 	.word	0x00018280


	//   ....[80]....
        /*1350*/ 	.word	0x000184b0


	//   ....[81]....
        /*1354*/ 	.word	0x000184c0


	//   ....[82]....
        /*1358*/ 	.word	0x000186f0


	//   ....[83]....
        /*135c*/ 	.word	0x00018700


	//   ....[84]....
        /*1360*/ 	.word	0x00018990


	//   ....[85]....
        /*1364*/ 	.word	0x00018b80


	//   ....[86]....
        /*1368*/ 	.word	0x00018bb0


	//   ....[87]....
        /*136c*/ 	.word	0x00018be0


	//   ....[88]....
        /*1370*/ 	.word	0x00018c10


	//   ....[89]....
        /*1374*/ 	.word	0x00018c40


	//   ....[90]....
        /*1378*/ 	.word	0x00018c70


	//   ....[91]....
        /*137c*/ 	.word	0x00018e00


	//   ....[92]....
        /*1380*/ 	.word	0x00018e30


	//   ....[93]....
        /*1384*/ 	.word	0x00018e60


	//   ....[94]....
        /*1388*/ 	.word	0x00018e90


	//   ....[95]....
        /*138c*/ 	.word	0x00018ec0


	//   ....[96]....
        /*1390*/ 	.word	0x00018ef0


	//   ....[97]....
        /*1394*/ 	.word	0x00018f80


	//   ....[98]....
        /*1398*/ 	.word	0x00018fb0


	//   ....[99]....
        /*139c*/ 	.word	0x00018fc0


	//   ....[100]....
        /*13a0*/ 	.word	0x00019000


	//   ....[101]....
        /*13a4*/ 	.word	0x0001a4a0


	//   ....[102]....
        /*13a8*/ 	.word	0x0001c5f0


	//   ....[103]....
        /*13ac*/ 	.word	0x0001c610


	//   ....[104]....
        /*13b0*/ 	.word	0x0001c6a0


	//   ....[105]....
        /*13b4*/ 	.word	0x0001c6c0


	//   ....[106]....
        /*13b8*/ 	.word	0x0001c740


	//   ....[107]....
        /*13bc*/ 	.word	0x0001c760


	//   ....[108]....
        /*13c0*/ 	.word	0x0001c7e0


	//   ....[109]....
        /*13c4*/ 	.word	0x0001c800


	//   ....[110]....
        /*13c8*/ 	.word	0x0001c880


	//   ....[111]....
        /*13cc*/ 	.word	0x0001c8a0


	//   ....[112]....
        /*13d0*/ 	.word	0x0001c8b0


	//   ....[113]....
        /*13d4*/ 	.word	0x0001c8c0


	//   ....[114]....
        /*13d8*/ 	.word	0x0001d060


	//   ....[115]....
        /*13dc*/ 	.word	0x0001d090


	//   ....[116]....
        /*13e0*/ 	.word	0x0001d180


	//   ....[117]....
        /*13e4*/ 	.word	0x0001d190


	//   ....[118]....
        /*13e8*/ 	.word	0x0001d240


	//   ....[119]....
        /*13ec*/ 	.word	0x0001d250


	//   ....[120]....
        /*13f0*/ 	.word	0x0001d2d0


	//   ....[121]....
        /*13f4*/ 	.word	0x0001d2e0


	//   ....[122]....
        /*13f8*/ 	.word	0x0001d2f0


	//   ....[123]....
        /*13fc*/ 	.word	0x0001d390


	//   ....[124]....
        /*1400*/ 	.word	0x0001d3c0


	//   ....[125]....
        /*1404*/ 	.word	0x0001d440


	//   ....[126]....
        /*1408*/ 	.word	0x0001d470


	//   ....[127]....
        /*140c*/ 	.word	0x0001d490


	//   ....[128]....
        /*1410*/ 	.word	0x0001d4e0


	//   ....[129]....
        /*1414*/ 	.word	0x0001d4f0


	//   ....[130]....
        /*1418*/ 	.word	0x0001dbb0


	//   ....[131]....
        /*141c*/ 	.word	0x0001dbe0


	//   ....[132]....
        /*1420*/ 	.word	0x0001dc00


	//   ....[133]....
        /*1424*/ 	.word	0x0001dcd0


	//   ....[134]....
        /*1428*/ 	.word	0x0001dd00


	//   ....[135]....
        /*142c*/ 	.word	0x0001dd70


	//   ....[136]....
        /*1430*/ 	.word	0x0001dde0


	//   ....[137]....
        /*1434*/ 	.word	0x0001ddf0


	//   ....[138]....
        /*1438*/ 	.word	0x0001de70


	//   ....[139]....
        /*143c*/ 	.word	0x0001de80


	//   ....[140]....
        /*1440*/ 	.word	0x0001df00


	//   ....[141]....
        /*1444*/ 	.word	0x0001df10


	//   ....[142]....
        /*1448*/ 	.word	0x0001df90


	//   ....[143]....
        /*144c*/ 	.word	0x0001dfa0


	//   ....[144]....
        /*1450*/ 	.word	0x0001e020


	//   ....[145]....
        /*1454*/ 	.word	0x0001e030


	//   ....[146]....
        /*1458*/ 	.word	0x0001e540


	//   ....[147]....
        /*145c*/ 	.word	0x0001e560


	//   ....[148]....
        /*1460*/ 	.word	0x0001e5b0


	//   ....[149]....
        /*1464*/ 	.word	0x0001e670


	//   ....[150]....
        /*1468*/ 	.word	0x0001e680


	//   ....[151]....
        /*146c*/ 	.word	0x0001e6b0


	//   ....[152]....
        /*1470*/ 	.word	0x0001e740


	//   ....[153]....
        /*1474*/ 	.word	0x0001e7f0


	//   ....[154]....
        /*1478*/ 	.word	0x0001e800


	//   ....[155]....
        /*147c*/ 	.word	0x0001e830


	//   ....[156]....
        /*1480*/ 	.word	0x0001e840


	//   ....[157]....
        /*1484*/ 	.word	0x0001e8d0


	//   ....[158]....
        /*1488*/ 	.word	0x0001efe0


	//   ....[159]....
        /*148c*/ 	.word	0x0001f000


	//   ....[160]....
        /*1490*/ 	.word	0x0001f050


	//   ....[161]....
        /*1494*/ 	.word	0x0001f060


	//   ....[162]....
        /*1498*/ 	.word	0x0001f0a0


	//   ....[163]....
        /*149c*/ 	.word	0x0001f0b0


	//   ....[164]....
        /*14a0*/ 	.word	0x0001f0f0


	//   ....[165]....
        /*14a4*/ 	.word	0x0001f100


	//   ....[166]....
        /*14a8*/ 	.word	0x0001f140


	//   ....[167]....
        /*14ac*/ 	.word	0x0001f150


	//   ....[168]....
        /*14b0*/ 	.word	0x0001f160


	//   ....[169]....
        /*14b4*/ 	.word	0x0001f1a0


	//   ....[170]....
        /*14b8*/ 	.word	0x0001f4c0


	//   ....[171]....
        /*14bc*/ 	.word	0x0001f4e0


	//   ....[172]....
        /*14c0*/ 	.word	0x0001f4f0


	//   ....[173]....
        /*14c4*/ 	.word	0x0001f500


	//   ....[174]....
        /*14c8*/ 	.word	0x0001f520


	//   ....[175]....
        /*14cc*/ 	.word	0x0001f590


	//   ....[176]....
        /*14d0*/ 	.word	0x0001f600


	//   ....[177]....
        /*14d4*/ 	.word	0x0001f620


	//   ....[178]....
        /*14d8*/ 	.word	0x0001f630


	//   ....[179]....
        /*14dc*/ 	.word	0x0001f690


	//   ....[180]....
        /*14e0*/ 	.word	0x0001f6b0


	//   ....[181]....
        /*14e4*/ 	.word	0x0001f710


	//   ....[182]....
        /*14e8*/ 	.word	0x0001fc50


	//   ....[183]....
        /*14ec*/ 	.word	0x0001fc80


	//   ....[184]....
        /*14f0*/ 	.word	0x0001fce0


	//   ....[185]....
        /*14f4*/ 	.word	0x0001fd10


	//   ....[186]....
        /*14f8*/ 	.word	0x0001fd40


	//   ....[187]....
        /*14fc*/ 	.word	0x0001fd70


	//   ....[188]....
        /*1500*/ 	.word	0x0001fda0


	//   ....[189]....
        /*1504*/ 	.word	0x0001fdd0


	//   ....[190]....
        /*1508*/ 	.word	0x0001ff70


	//   ....[191]....
        /*150c*/ 	.word	0x0001ffa0


	//   ....[192]....
        /*1510*/ 	.word	0x0001ffd0


	//   ....[193]....
        /*1514*/ 	.word	0x00020000


	//   ....[194]....
        /*1518*/ 	.word	0x00020030


	//   ....[195]....
        /*151c*/ 	.word	0x00020060


	//   ....[196]....
        /*1520*/ 	.word	0x00020120


	//   ....[197]....
        /*1524*/ 	.word	0x00020140


	//   ....[198]....
        /*1528*/ 	.word	0x00020160


	//   ....[199]....
        /*152c*/ 	.word	0x000201c0


	//   ....[200]....
        /*1530*/ 	.word	0x00020be0


	//   ....[201]....
        /*1534*/ 	.word	0x00020f00


	//   ....[202]....
        /*1538*/ 	.word	0x00020f90


	//   ....[203]....
        /*153c*/ 	.word	0x00021020


	//   ....[204]....
        /*1540*/ 	.word	0x000210b0


	//   ....[205]....
        /*1544*/ 	.word	0x00021190


	//   ....[206]....
        /*1548*/ 	.word	0x00021220


	//   ....[207]....
        /*154c*/ 	.word	0x000212c0


	//   ....[208]....
        /*1550*/ 	.word	0x00021350


	//   ....[209]....
        /*1554*/ 	.word	0x00021440


	//   ....[210]....
        /*1558*/ 	.word	0x000214d0


	//   ....[211]....
        /*155c*/ 	.word	0x00021570


	//   ....[212]....
        /*1560*/ 	.word	0x00021600


	//   ....[213]....
        /*1564*/ 	.word	0x000216e0


	//   ....[214]....
        /*1568*/ 	.word	0x00021780


	//   ....[215]....
        /*156c*/ 	.word	0x00021810


	//   ....[216]....
        /*1570*/ 	.word	0x00021860


	//   ....[217]....
        /*1574*/ 	.word	0x000218b0


	//   ....[218]....
        /*1578*/ 	.word	0x00021950


	//   ....[219]....
        /*157c*/ 	.word	0x000219e0


	//   ....[220]....
        /*1580*/ 	.word	0x00021a30


	//   ....[221]....
        /*1584*/ 	.word	0x00021a80


	//   ....[222]....
        /*1588*/ 	.word	0x00021b80


	//   ....[223]....
        /*158c*/ 	.word	0x00021c30


	//   ....[224]....
        /*1590*/ 	.word	0x00021cb0


	//   ....[225]....
        /*1594*/ 	.word	0x00021d20


	//   ....[226]....
        /*1598*/ 	.word	0x00021e40


	//   ....[227]....
        /*159c*/ 	.word	0x00021f50


	//   ....[228]....
        /*15a0*/ 	.word	0x00022020


	//   ....[229]....
        /*15a4*/ 	.word	0x00022070


	//   ....[230]....
        /*15a8*/ 	.word	0x00022370


	//   ....[231]....
        /*15ac*/ 	.word	0x000223c0


	//   ....[232]....
        /*15b0*/ 	.word	0x00022450


	//   ....[233]....
        /*15b4*/ 	.word	0x000224e0


	//   ....[234]....
        /*15b8*/ 	.word	0x00022570


	//   ....[235]....
        /*15bc*/ 	.word	0x00022600


	//   ....[236]....
        /*15c0*/ 	.word	0x00022690


	//   ....[237]....
        /*15c4*/ 	.word	0x00022720


	//   ....[238]....
        /*15c8*/ 	.word	0x000227a0


	//   ....[239]....
        /*15cc*/ 	.word	0x000227f0


	//   ....[240]....
        /*15d0*/ 	.word	0x00022890


	//   ....[241]....
        /*15d4*/ 	.word	0x00022920


	//   ....[242]....
        /*15d8*/ 	.word	0x000229b0


	//   ....[243]....
        /*15dc*/ 	.word	0x00022a00


	//   ....[244]....
        /*15e0*/ 	.word	0x00022aa0


	//   ....[245]....
        /*15e4*/ 	.word	0x00022b30


	//   ....[246]....
        /*15e8*/ 	.word	0x00022bd0


	//   ....[247]....
        /*15ec*/ 	.word	0x00022c60


	//   ....[248]....
        /*15f0*/ 	.word	0x00022d00


	//   ....[249]....
        /*15f4*/ 	.word	0x00022d90


	//   ....[250]....
        /*15f8*/ 	.word	0x00022e60


	//   ....[251]....
        /*15fc*/ 	.word	0x00023140


	//   ....[252]....
        /*1600*/ 	.word	0x00023230


	//   ....[253]....
        /*1604*/ 	.word	0x000232d0


	//   ....[254]....
        /*1608*/ 	.word	0x00023330


	//   ....[255]....
        /*160c*/ 	.word	0x00023420


	//   ....[0]....
        /*1610*/ 	.word	0x00023490


	//   ....[1]....
        /*1614*/ 	.word	0x00023580


	//   ....[2]....
        /*1618*/ 	.word	0x000235f0


	//   ....[3]....
        /*161c*/ 	.word	0x000236e0


	//   ....[4]....
        /*1620*/ 	.word	0x00023750


	//   ....[5]....
        /*1624*/ 	.word	0x00023840


	//   ....[6]....
        /*1628*/ 	.word	0x000238b0


	//   ....[7]....
        /*162c*/ 	.word	0x00023950


	//   ....[8]....
        /*1630*/ 	.word	0x00023a40


	//   ....[9]....
        /*1634*/ 	.word	0x00023af0


	//   ....[10]....
        /*1638*/ 	.word	0x00023b50


	//   ....[11]....
        /*163c*/ 	.word	0x00023c40


	//   ....[12]....
        /*1640*/ 	.word	0x00023ca0


	//   ....[13]....
        /*1644*/ 	.word	0x00023dc0


	//   ....[14]....
        /*1648*/ 	.word	0x00023e20


	//   ....[15]....
        /*164c*/ 	.word	0x00023f10


	//   ....[16]....
        /*1650*/ 	.word	0x00023f70


	//   ....[17]....
        /*1654*/ 	.word	0x00024010


	//   ....[18]....
        /*1658*/ 	.word	0x000240e0


	//   ....[19]....
        /*165c*/ 	.word	0x00024180


	//   ....[20]....
        /*1660*/ 	.word	0x00024250


	//   ....[21]....
        /*1664*/ 	.word	0x000242f0


	//   ....[22]....
        /*1668*/ 	.word	0x000243a0


	//   ....[23]....
        /*166c*/ 	.word	0x00024440


	//   ....[24]....
        /*1670*/ 	.word	0x000246b0


	//   ....[25]....
        /*1674*/ 	.word	0x00024770


	//   ....[26]....
        /*1678*/ 	.word	0x00024830


	//   ....[27]....
        /*167c*/ 	.word	0x00024920


	//   ....[28]....
        /*1680*/ 	.word	0x000249e0


	//   ....[29]....
        /*1684*/ 	.word	0x00024aa0


	//   ....[30]....
        /*1688*/ 	.word	0x00024b60


	//   ....[31]....
        /*168c*/ 	.word	0x00024c20


	//   ....[32]....
        /*1690*/ 	.word	0x00024ce0


	//   ....[33]....
        /*1694*/ 	.word	0x00024da0


	//   ....[34]....
        /*1698*/ 	.word	0x00024e60


	//   ....[35]....
        /*169c*/ 	.word	0x00024f20


	//   ....[36]....
        /*16a0*/ 	.word	0x00024fe0


	//   ....[37]....
        /*16a4*/ 	.word	0x00025090


	//   ....[38]....
        /*16a8*/ 	.word	0x000250f0


	//   ....[39]....
        /*16ac*/ 	.word	0x000251d0


	//   ....[40]....
        /*16b0*/ 	.word	0x00025310


	//   ....[41]....
        /*16b4*/ 	.word	0x000253f0


	//   ....[42]....
        /*16b8*/ 	.word	0x00025480


	//   ....[43]....
        /*16bc*/ 	.word	0x00025590


	//   ....[44]....
        /*16c0*/ 	.word	0x000255f0


	//   ....[45]....
        /*16c4*/ 	.word	0x00025700


	//   ....[46]....
        /*16c8*/ 	.word	0x00025760


	//   ....[47]....
        /*16cc*/ 	.word	0x00025870


	//   ....[48]....
        /*16d0*/ 	.word	0x000258d0


	//   ....[49]....
        /*16d4*/ 	.word	0x000259e0


	//   ....[50]....
        /*16d8*/ 	.word	0x00025a40


	//   ....[51]....
        /*16dc*/ 	.word	0x00025b00


	//   ....[52]....
        /*16e0*/ 	.word	0x00025c60


	//   ....[53]....
        /*16e4*/ 	.word	0x00025d00


	//   ....[54]....
        /*16e8*/ 	.word	0x00025d60


	//   ....[55]....
        /*16ec*/ 	.word	0x00025e10


	//   ....[56]....
        /*16f0*/ 	.word	0x00025e70


	//   ....[57]....
        /*16f4*/ 	.word	0x00025f20


	//   ....[58]....
        /*16f8*/ 	.word	0x00025f80


	//   ....[59]....
        /*16fc*/ 	.word	0x00026030


	//   ....[60]....
        /*1700*/ 	.word	0x00026090


	//   ....[61]....
        /*1704*/ 	.word	0x00026140


	//   ....[62]....
        /*1708*/ 	.word	0x000261a0


	//   ....[63]....
        /*170c*/ 	.word	0x00026250


	//   ....[64]....
        /*1710*/ 	.word	0x00026340


	//   ....[65]....
        /*1714*/ 	.word	0x000263e0


	//   ....[66]....
        /*1718*/ 	.word	0x00026440


	//   ....[67]....
        /*171c*/ 	.word	0x00026510


	//   ....[68]....
        /*1720*/ 	.word	0x00026570


	//   ....[69]....
        /*1724*/ 	.word	0x00026640


	//   ....[70]....
        /*1728*/ 	.word	0x000266a0


	//   ....[71]....
        /*172c*/ 	.word	0x00026770


	//   ....[72]....
        /*1730*/ 	.word	0x000267d0


	//   ....[73]....
        /*1734*/ 	.word	0x000268a0


	//   ....[74]....
        /*1738*/ 	.word	0x00026900


	//   ....[75]....
        /*173c*/ 	.word	0x000269d0


	//   ....[76]....
        /*1740*/ 	.word	0x00026a60


	//   ....[77]....
        /*1744*/ 	.word	0x00026b00


	//   ....[78]....
        /*1748*/ 	.word	0x00026c80


	//   ....[79]....
        /*174c*/ 	.word	0x00026cf0


	//   ....[80]....
        /*1750*/ 	.word	0x00026d60


	//   ....[81]....
        /*1754*/ 	.word	0x00026dd0


	//   ....[82]....
        /*1758*/ 	.word	0x00026e40


	//   ....[83]....
        /*175c*/ 	.word	0x00026ec0


	//   ....[84]....
        /*1760*/ 	.word	0x00026f40


	//   ....[85]....
        /*1764*/ 	.word	0x00026fd0


	//   ....[86]....
        /*1768*/ 	.word	0x00027040


	//   ....[87]....
        /*176c*/ 	.word	0x000270b0


	//   ....[88]....
        /*1770*/ 	.word	0x00027120


	//   ....[89]....
        /*1774*/ 	.word	0x000271a0


	//   ....[90]....
        /*1778*/ 	.word	0x00027210


	//   ....[91]....
        /*177c*/ 	.word	0x000272a0


	//   ....[92]....
        /*1780*/ 	.word	0x00027300


	//   ....[93]....
        /*1784*/ 	.word	0x00027390


	//   ....[94]....
        /*1788*/ 	.word	0x000274c0


	//----- nvinfo : EIATTR_REG_RECONFIG
	.align		4
.L_1602:
        /*178c*/ 	.byte	0x01, 0x54
	.zero		2


	//----- nvinfo : EIATTR_SYSCALL_OFFSETS
	.align		4
        /*1790*/ 	.byte	0x04, 0x46
        /*1792*/ 	.short	(.L_1604 - .L_1603)


	//   ....[0]....
.L_1603:
        /*1794*/ 	.word	0x00002490


	//   ....[1]....
        /*1798*/ 	.word	0x000025e0


	//   ....[2]....
        /*179c*/ 	.word	0x00007590


	//   ....[3]....
        /*17a0*/ 	.word	0x000078b0


	//   ....[4]....
        /*17a4*/ 	.word	0x0001bbe0


	//   ....[5]....
        /*17a8*/ 	.word	0x0001bd30


	//   ....[6]....
        /*17ac*/ 	.word	0x0001be20


	//   ....[7]....
        /*17b0*/ 	.word	0x0001cc80


	//   ....[8]....
        /*17b4*/ 	.word	0x0001d7c0


	//----- nvinfo : EIATTR_MBARRIER_INSTR_OFFSETS
	.align		4
.L_1604:
        /*17b8*/ 	.byte	0x04, 0x39
        /*17ba*/ 	.short	(.L_1606 - .L_1605)


	//   ....[0]....
.L_1605:
        /*17bc*/ 	.word	0x00000280
        /*17c0*/ 	.word	0x000000ff
        /*17c4*/ 	.word	0x00032400
        /*17c8*/ 	.short	0x0100
        /*17ca*/ 	.byte	0x08
	.zero		1


	//   ....[1]....
        /*17cc*/ 	.word	0x00000290
        /*17d0*/ 	.word	0x000000ff
        /*17d4*/ 	.word	0x00032410
        /*17d8*/ 	.short	0x0100
        /*17da*/ 	.byte	0x08
	.zero		1


	//   ....[2]....
        /*17dc*/ 	.word	0x000002a0
        /*17e0*/ 	.word	0x000000ff
        /*17e4*/ 	.word	0x00032420
        /*17e8*/ 	.short	0x0100
        /*17ea*/ 	.byte	0x08
	.zero		1


	//   ....[3]....
        /*17ec*/ 	.word	0x00000390
        /*17f0*/ 	.word	0x000000ff
        /*17f4*/ 	.word	0x00032430
        /*17f8*/ 	.short	0x0100
        /*17fa*/ 	.byte	0x08
	.zero		1


	//   ....[4]....
        /*17fc*/ 	.word	0x000003a0
        /*1800*/ 	.word	0x000000ff
        /*1804*/ 	.word	0x00032440
        /*1808*/ 	.short	0x0100
        /*180a*/ 	.byte	0x08
	.zero		1


	//   ....[5]....
        /*180c*/ 	.word	0x000003b0
        /*1810*/ 	.word	0x000000ff
        /*1814*/ 	.word	0x00032438
        /*1818*/ 	.short	0x0100
        /*181a*/ 	.byte	0x08
	.zero		1


	//   ....[6]....
        /*181c*/ 	.word	0x000003c0
        /*1820*/ 	.word	0x000000ff
        /*1824*/ 	.word	0x00032448
        /*1828*/ 	.short	0x0100
        /*182a*/ 	.byte	0x08
	.zero		1


	//   ....[7]....
        /*182c*/ 	.word	0x000004f0
        /*1830*/ 	.word	0x000000ff
        /*1834*/ 	.word	0x00032450
        /*1838*/ 	.short	0x0100
        /*183a*/ 	.byte	0x08
	.zero		1


	//   ....[8]....
        /*183c*/ 	.word	0x00000500
        /*1840*/ 	.word	0x000000ff
        /*1844*/ 	.word	0x00032460
        /*1848*/ 	.short	0x0100
        /*184a*/ 	.byte	0x08
	.zero		1


	//   ....[9]....
        /*184c*/ 	.word	0x00000510
        /*1850*/ 	.word	0x000000ff
        /*1854*/ 	.word	0x00032458
        /*1858*/ 	.short	0x0100
        /*185a*/ 	.byte	0x08
	.zero		1


	//   ....[10]....
        /*185c*/ 	.word	0x00000520
        /*1860*/ 	.word	0x000000ff
        /*1864*/ 	.word	0x00032468
        /*1868*/ 	.short	0x0100
        /*186a*/ 	.byte	0x08
	.zero		1


	//   ....[11]....
        /*186c*/ 	.word	0x00000610
        /*1870*/ 	.word	0x000000ff
        /*1874*/ 	.word	0x00032470
        /*1878*/ 	.short	0x0100
        /*187a*/ 	.byte	0x06
	.zero		1


	//   ....[12]....
        /*187c*/ 	.word	0x00000620
        /*1880*/ 	.word	0x000000ff
        /*1884*/ 	.word	0x00032480
        /*1888*/ 	.short	0x0100
        /*188a*/ 	.byte	0x06
	.zero		1


	//   ....[13]....
        /*188c*/ 	.word	0x00000630
        /*1890*/ 	.word	0x000000ff
        /*1894*/ 	.word	0x00032478
        /*1898*/ 	.short	0x0100
        /*189a*/ 	.byte	0x06
	.zero		1


	//   ....[14]....
        /*189c*/ 	.word	0x00000640
        /*18a0*/ 	.word	0x000000ff
        /*18a4*/ 	.word	0x00032488
        /*18a8*/ 	.short	0x0100
        /*18aa*/ 	.byte	0x06
	.zero		1


	//   ....[15]....
        /*18ac*/ 	.word	0x00000770
        /*18b0*/ 	.word	0x000000ff
        /*18b4*/ 	.word	0x00032490
        /*18b8*/ 	.short	0x0100
        /*18ba*/ 	.byte	0x08
	.zero		1


	//   ....[16]....
        /*18bc*/ 	.word	0x00000780
        /*18c0*/ 	.word	0x000000ff
        /*18c4*/ 	.word	0x000324a0
        /*18c8*/ 	.short	0x0100
        /*18ca*/ 	.byte	0x08
	.zero		1


	//   ....[17]....
        /*18cc*/ 	.word	0x00000790
        /*18d0*/ 	.word	0x000000ff
        /*18d4*/ 	.word	0x00032498
        /*18d8*/ 	.short	0x0100
        /*18da*/ 	.byte	0x08
	.zero		1


	//   ....[18]....
        /*18dc*/ 	.word	0x000007a0
        /*18e0*/ 	.word	0x000000ff
        /*18e4*/ 	.word	0x000324a8
        /*18e8*/ 	.short	0x0100
        /*18ea*/ 	.byte	0x08
	.zero		1


	//   ....[19]....
        /*18ec*/ 	.word	0x000008d0
        /*18f0*/ 	.word	0x000000ff
        /*18f4*/ 	.word	0x000324b0
        /*18f8*/ 	.short	0x0100
        /*18fa*/ 	.byte	0x08
	.zero		1


	//   ....[20]....
        /*18fc*/ 	.word	0x000008e0
        /*1900*/ 	.word	0x000000ff
        /*1904*/ 	.word	0x000324c0
        /*1908*/ 	.short	0x0100
        /*190a*/ 	.byte	0x08
	.zero		1


	//   ....[21]....
        /*190c*/ 	.word	0x000008f0
        /*1910*/ 	.word	0x000000ff
        /*1914*/ 	.word	0x000324b8
        /*1918*/ 	.short	0x0100
        /*191a*/ 	.byte	0x08
	.zero		1


	//   ....[22]....
        /*191c*/ 	.word	0x00000900
        /*1920*/ 	.word	0x000000ff
        /*1924*/ 	.word	0x000324c8
        /*1928*/ 	.short	0x0100
        /*192a*/ 	.byte	0x08
	.zero		1


	//   ....[23]....
        /*192c*/ 	.word	0x000038d0
        /*1930*/ 	.word	0x00000057
        /*1934*/ 	.word	0x00032490
        /*1938*/ 	.short	0x010a
        /*193a*/ 	.byte	0x3f
	.zero		1


	//   ....[24]....
        /*193c*/ 	.word	0x00004c50
        /*1940*/ 	.word	0x00000057
        /*1944*/ 	.word	0x00032490
        /*1948*/ 	.short	0x010a
        /*194a*/ 	.byte	0x3f
	.zero		1


	//   ....[25]....
        /*194c*/ 	.word	0x00005d50
        /*1950*/ 	.word	0x00000057
        /*1954*/ 	.word	0x00032490
        /*1958*/ 	.short	0x010a
        /*195a*/ 	.byte	0x3f
	.zero		1


	//   ....[26]....
        /*195c*/ 	.word	0x000061f0
        /*1960*/ 	.word	0x00000004
        /*1964*/ 	.word	0x00000000
        /*1968*/ 	.short	0x0101
        /*196a*/ 	.byte	0x3f
	.zero		1


	//   ....[27]....
        /*196c*/ 	.word	0x00006230
        /*1970*/ 	.word	0x00000057
        /*1974*/ 	.word	0x000324b0
        /*1978*/ 	.short	0x010a
        /*197a*/ 	.byte	0x3f
	.zero		1


	//   ....[28]....
        /*197c*/ 	.word	0x00006ab0
        /*1980*/ 	.word	0x00000057
        /*1984*/ 	.word	0x00000000
        /*1988*/ 	.short	0x0101
        /*198a*/ 	.byte	0x3f
	.zero		1


	//   ....[29]....
        /*198c*/ 	.word	0x00007630
        /*1990*/ 	.word	0x00000017
        /*1994*/ 	.word	0x00032400
        /*1998*/ 	.short	0x010a
        /*199a*/ 	.byte	0x3f
	.zero		1


	//   ....[30]....
        /*199c*/ 	.word	0x00007680
        /*19a0*/ 	.word	0x00000017
        /*19a4*/ 	.word	0x00032400
        /*19a8*/ 	.short	0x010a
        /*19aa*/ 	.byte	0x3f
	.zero		1


	//   ....[31]....
        /*19ac*/ 	.word	0x00008120
        /*19b0*/ 	.word	0x00000017
        /*19b4*/ 	.word	0x00032400
        /*19b8*/ 	.short	0x010a
        /*19ba*/ 	.byte	0x3f
	.zero		1


	//   ....[32]....
        /*19bc*/ 	.word	0x00009650
        /*19c0*/ 	.word	0x00000017
        /*19c4*/ 	.word	0x00032400
        /*19c8*/ 	.short	0x010a
        /*19ca*/ 	.byte	0x3f
	.zero		1


	//   ....[33]....
        /*19cc*/ 	.word	0x0000a650
        /*19d0*/ 	.word	0x00000009
        /*19d4*/ 	.word	0x00032430
        /*19d8*/ 	.short	0x010a
        /*19da*/ 	.byte	0x3f
	.zero		1


	//   ....[34]....
        /*19dc*/ 	.word	0x0000a6e0
        /*19e0*/ 	.word	0x00000009
        /*19e4*/ 	.word	0x00032430
        /*19e8*/ 	.short	0x010a
        /*19ea*/ 	.byte	0x3f
	.zero		1


	//   ....[35]....
        /*19ec*/ 	.word	0x0000aa10
        /*19f0*/ 	.word	0x00000017
        /*19f4*/ 	.word	0x00032410
        /*19f8*/ 	.short	0x010a
        /*19fa*/ 	.byte	0x3f
	.zero		1


	//   ....[36]....
        /*19fc*/ 	.word	0x0000aa60
        /*1a00*/ 	.word	0x00000009
        /*1a04*/ 	.word	0x00032450
        /*1a08*/ 	.short	0x010a
        /*1a0a*/ 	.byte	0x3f
	.zero		1


	//   ....[37]....
        /*1a0c*/ 	.word	0x0000aaa0
        /*1a10*/ 	.word	0x00000009
        /*1a14*/ 	.word	0x00032450
        /*1a18*/ 	.short	0x010a
        /*1a1a*/ 	.byte	0x3f
	.zero		1


	//   ....[38]....
        /*1a1c*/ 	.word	0x0000c350
        /*1a20*/ 	.word	0x0000000d
        /*1a24*/ 	.word	0x00000000
        /*1a28*/ 	.short	0x0101
        /*1a2a*/ 	.byte	0x3f
	.zero		1


	//   ....[39]....
        /*1a2c*/ 	.word	0x0000d0a0
        /*1a30*/ 	.word	0x00000009
        /*1a34*/ 	.word	0x00000000
        /*1a38*/ 	.short	0x0101
        /*1a3a*/ 	.byte	0x3f
	.zero		1


	//   ....[40]....
        /*1a3c*/ 	.word	0x0000d220
        /*1a40*/ 	.word	0x0000000a
        /*1a44*/ 	.word	0x00032430
        /*1a48*/ 	.short	0x010a
        /*1a4a*/ 	.byte	0x3f
	.zero		1


	//   ....[41]....
        /*1a4c*/ 	.word	0x0000d290
        /*1a50*/ 	.word	0x0000000a
        /*1a54*/ 	.word	0x00032430
        /*1a58*/ 	.short	0x010a
        /*1a5a*/ 	.byte	0x3f
	.zero		1


	//   ....[42]....
        /*1a5c*/ 	.word	0x0000d530
        /*1a60*/ 	.word	0x0000000a
        /*1a64*/ 	.word	0x00032450
        /*1a68*/ 	.short	0x010a
        /*1a6a*/ 	.byte	0x3f
	.zero		1


	//   ....[43]....
        /*1a6c*/ 	.word	0x0000d570
        /*1a70*/ 	.word	0x0000000a
        /*1a74*/ 	.word	0x00032450
        /*1a78*/ 	.short	0x010a
        /*1a7a*/ 	.byte	0x3f
	.zero		1


	//   ....[44]....
        /*1a7c*/ 	.word	0x0000f360
        /*1a80*/ 	.word	0x0000000c
        /*1a84*/ 	.word	0x00000000
        /*1a88*/ 	.short	0x0101
        /*1a8a*/ 	.byte	0x3f
	.zero		1


	//   ....[45]....
        /*1a8c*/ 	.word	0x00010230
        /*1a90*/ 	.word	0x0000000a
        /*1a94*/ 	.word	0x00000000
        /*1a98*/ 	.short	0x0101
        /*1a9a*/ 	.byte	0x3f
	.zero		1


	//   ....[46]....
        /*1a9c*/ 	.word	0x00010340
        /*1aa0*/ 	.word	0x0000000a
        /*1aa4*/ 	.word	0x00032430
        /*1aa8*/ 	.short	0x010a
        /*1aaa*/ 	.byte	0x3f
	.zero		1


	//   ....[47]....
        /*1aac*/ 	.word	0x000103b0
        /*1ab0*/ 	.word	0x0000000a
        /*1ab4*/ 	.word	0x00032430
        /*1ab8*/ 	.short	0x010a
        /*1aba*/ 	.byte	0x3f
	.zero		1


	//   ....[48]....
        /*1abc*/ 	.word	0x00010650
        /*1ac0*/ 	.word	0x0000000a
        /*1ac4*/ 	.word	0x00032450
        /*1ac8*/ 	.short	0x010a
        /*1aca*/ 	.byte	0x3f
	.zero		1


	//   ....[49]....
        /*1acc*/ 	.word	0x00010690
        /*1ad0*/ 	.word	0x0000000a
        /*1ad4*/ 	.word	0x00032450
        /*1ad8*/ 	.short	0x010a
        /*1ada*/ 	.byte	0x3f
	.zero		1


	//   ....[50]....
        /*1adc*/ 	.word	0x00012200
        /*1ae0*/ 	.word	0x0000000c
        /*1ae4*/ 	.word	0x00000000
        /*1ae8*/ 	.short	0x0101
        /*1aea*/ 	.byte	0x3f
	.zero		1


	//   ....[51]....
        /*1aec*/ 	.word	0x00012b70
        /*1af0*/ 	.word	0x0000000a
        /*1af4*/ 	.word	0x00000000
        /*1af8*/ 	.short	0x0101
        /*1afa*/ 	.byte	0x3f
	.zero		1


	//   ....[52]....
        /*1afc*/ 	.word	0x00015110
        /*1b00*/ 	.word	0x00000003
        /*1b04*/ 	.word	0x00000000
        /*1b08*/ 	.short	0x0101
        /*1b0a*/ 	.byte	0x3f
	.zero		1


	//   ....[53]....
        /*1b0c*/ 	.word	0x00015cb0
        /*1b10*/ 	.word	0x0000000a
        /*1b14*/ 	.word	0x00000000
        /*1b18*/ 	.short	0x0101
        /*1b1a*/ 	.byte	0x3f
	.zero		1


	//   ....[54]....
        /*1b1c*/ 	.word	0x0001a580
        /*1b20*/ 	.word	0x00000010
        /*1b24*/ 	.word	0x00032420
        /*1b28*/ 	.short	0x010a
        /*1b2a*/ 	.byte	0x3f
	.zero		1


	//   ....[55]....
        /*1b2c*/ 	.word	0x0001a610
        /*1b30*/ 	.word	0x00000008
        /*1b34*/ 	.word	0x000324a0
        /*1b38*/ 	.short	0x010a
        /*1b3a*/ 	.byte	0x3f
	.zero		1


	//   ....[56]....
        /*1b3c*/ 	.word	0x0001a860
        /*1b40*/ 	.word	0x00000008
        /*1b44*/ 	.word	0x000324c0
        /*1b48*/ 	.short	0x010a
        /*1b4a*/ 	.byte	0x3f
	.zero		1


	//   ....[57]....
        /*1b4c*/ 	.word	0x0001ae70
        /*1b50*/ 	.word	0x00000006
        /*1b54*/ 	.word	0x000324a0
        /*1b58*/ 	.short	0x010a
        /*1b5a*/ 	.byte	0x3f
	.zero		1


	//   ....[58]....
        /*1b5c*/ 	.word	0x0001b0b0
        /*1b60*/ 	.word	0x00000006
        /*1b64*/ 	.word	0x000324c0
        /*1b68*/ 	.short	0x010a
        /*1b6a*/ 	.byte	0x3f
	.zero		1


	//   ....[59]....
        /*1b6c*/ 	.word	0x0001c3a0
        /*1b70*/ 	.word	0x00000017
        /*1b74*/ 	.word	0x00032440
        /*1b78*/ 	.short	0x010a
        /*1b7a*/ 	.byte	0x3f
	.zero		1


	//   ....[60]....
        /*1b7c*/ 	.word	0x0001c9c0
        /*1b80*/ 	.word	0x00000017
        /*1b84*/ 	.word	0x00032430
        /*1b88*/ 	.short	0x0107
        /*1b8a*/ 	.byte	0x3f
	.zero		1


	//   ....[61]....
        /*1b8c*/ 	.word	0x0001ca90
        /*1b90*/ 	.word	0x00000017
        /*1b94*/ 	.word	0x00032430
        /*1b98*/ 	.short	0x0101
        /*1b9a*/ 	.byte	0x3f
	.zero		1


	//   ....[62]....
        /*1b9c*/ 	.word	0x0001d600
        /*1ba0*/ 	.word	0x00000010
        /*1ba4*/ 	.word	0x00032400
        /*1ba8*/ 	.short	0x0107
        /*1baa*/ 	.byte	0x3f
	.zero		1


	//   ....[63]....
        /*1bac*/ 	.word	0x0001d690
        /*1bb0*/ 	.word	0x00000010
        /*1bb4*/ 	.word	0x00032400
        /*1bb8*/ 	.short	0x0101
        /*1bba*/ 	.byte	0x3f
	.zero		1


	//   ....[64]....
        /*1bbc*/ 	.word	0x0001e120
        /*1bc0*/ 	.word	0x00000010
        /*1bc4*/ 	.word	0x00032410
        /*1bc8*/ 	.short	0x0107
        /*1bca*/ 	.byte	0x3f
	.zero		1


	//   ....[65]....
        /*1bcc*/ 	.word	0x0001e220
        /*1bd0*/ 	.word	0x00000010
        /*1bd4*/ 	.word	0x00032410
        /*1bd8*/ 	.short	0x0101
        /*1bda*/ 	.byte	0x3f
	.zero		1


	//   ....[66]....
        /*1bdc*/ 	.word	0x0001e240
        /*1be0*/ 	.word	0x00000010
        /*1be4*/ 	.word	0x00032420
        /*1be8*/ 	.short	0x010a
        /*1bea*/ 	.byte	0x3f
	.zero		1


	//   ....[67]....
        /*1bec*/ 	.word	0x0001e2d0
        /*1bf0*/ 	.word	0x00000017
        /*1bf4*/ 	.word	0x00032460
        /*1bf8*/ 	.short	0x010a
        /*1bfa*/ 	.byte	0x3f
	.zero		1


	//   ....[68]....
        /*1bfc*/ 	.word	0x0001ea50
        /*1c00*/ 	.word	0x00000017
        /*1c04*/ 	.word	0x00032450
        /*1c08*/ 	.short	0x0107
        /*1c0a*/ 	.byte	0x3f
	.zero		1


	//   ....[69]....
        /*1c0c*/ 	.word	0x0001eb20
        /*1c10*/ 	.word	0x00000017
        /*1c14*/ 	.word	0x00032450
        /*1c18*/ 	.short	0x0101
        /*1c1a*/ 	.byte	0x3f
	.zero		1


	//   ....[70]....
        /*1c1c*/ 	.word	0x0001ee60
        /*1c20*/ 	.word	0x00000006
        /*1c24*/ 	.word	0x00032440
        /*1c28*/ 	.short	0x010a
        /*1c2a*/ 	.byte	0x3f
	.zero		1


	//   ....[71]....
        /*1c2c*/ 	.word	0x0001f220
        /*1c30*/ 	.word	0x00000006
        /*1c34*/ 	.word	0x00032430
        /*1c38*/ 	.short	0x0107
        /*1c3a*/ 	.byte	0x3f
	.zero		1


	//   ....[72]....
        /*1c3c*/ 	.word	0x0001f2e0
        /*1c40*/ 	.word	0x00000006
        /*1c44*/ 	.word	0x00032430
        /*1c48*/ 	.short	0x0101
        /*1c4a*/ 	.byte	0x3f
	.zero		1


	//   ....[73]....
        /*1c4c*/ 	.word	0x0001f310
        /*1c50*/ 	.word	0x00000006
        /*1c54*/ 	.word	0x00032460
        /*1c58*/ 	.short	0x010a
        /*1c5a*/ 	.byte	0x3f
	.zero		1


	//   ....[74]....
        /*1c5c*/ 	.word	0x0001f810
        /*1c60*/ 	.word	0x00000006
        /*1c64*/ 	.word	0x00032450
        /*1c68*/ 	.short	0x0107
        /*1c6a*/ 	.byte	0x3f
	.zero		1


	//   ....[75]....
        /*1c6c*/ 	.word	0x0001f8d0
        /*1c70*/ 	.word	0x00000006
        /*1c74*/ 	.word	0x00032450
        /*1c78*/ 	.short	0x0101
        /*1c7a*/ 	.byte	0x3f
	.zero		1


	//   ....[76]....
        /*1c7c*/ 	.word	0x00020b60
        /*1c80*/ 	.word	0x00000004
        /*1c84*/ 	.word	0x00032420
        /*1c88*/ 	.short	0x010a
        /*1c8a*/ 	.byte	0x3f
	.zero		1


	//   ....[77]....
        /*1c8c*/ 	.word	0x00020cd0
        /*1c90*/ 	.word	0x00000005
        /*1c94*/ 	.word	0x00032440
        /*1c98*/ 	.short	0x010a
        /*1c9a*/ 	.byte	0x3f
	.zero		1


	//   ....[78]....
        /*1c9c*/ 	.word	0x00020d70
        /*1ca0*/ 	.word	0x00000013
        /*1ca4*/ 	.word	0x00032440
        /*1ca8*/ 	.short	0x010a
        /*1caa*/ 	.byte	0x3f
	.zero		1


	//   ....[79]....
        /*1cac*/ 	.word	0x00020db0
        /*1cb0*/ 	.word	0x00000005
        /*1cb4*/ 	.word	0x00032460
        /*1cb8*/ 	.short	0x010a
        /*1cba*/ 	.byte	0x3f
	.zero		1


	//   ....[80]....
        /*1cbc*/ 	.word	0x00020df0
        /*1cc0*/ 	.word	0x00000013
        /*1cc4*/ 	.word	0x00032460
        /*1cc8*/ 	.short	0x010a
        /*1cca*/ 	.byte	0x3f
	.zero		1


	//   ....[81]....
        /*1ccc*/ 	.word	0x00020e50
        /*1cd0*/ 	.word	0x00000057
        /*1cd4*/ 	.word	0x00032490
        /*1cd8*/ 	.short	0x010a
        /*1cda*/ 	.byte	0x3f
	.zero		1


	//   ....[82]....
        /*1cdc*/ 	.word	0x000210e0
        /*1ce0*/ 	.word	0x00000057
        /*1ce4*/ 	.word	0x00032490
        /*1ce8*/ 	.short	0x010a
        /*1cea*/ 	.byte	0x3f
	.zero		1


	//   ....[83]....
        /*1cec*/ 	.word	0x00021390
        /*1cf0*/ 	.word	0x00000057
        /*1cf4*/ 	.word	0x00032490
        /*1cf8*/ 	.short	0x010a
        /*1cfa*/ 	.byte	0x3f
	.zero		1


	//   ....[84]....
        /*1cfc*/ 	.word	0x00021640
        /*1d00*/ 	.word	0x00000057
        /*1d04*/ 	.word	0x000324b0
        /*1d08*/ 	.short	0x010a
        /*1d0a*/ 	.byte	0x3f
	.zero		1


	//   ....[85]....
        /*1d0c*/ 	.word	0x00021ac0
        /*1d10*/ 	.word	0x00000017
        /*1d14*/ 	.word	0x00032400
        /*1d18*/ 	.short	0x010a
        /*1d1a*/ 	.byte	0x3f
	.zero		1


	//   ....[86]....
        /*1d1c*/ 	.word	0x000220a0
        /*1d20*/ 	.word	0x00000017
        /*1d24*/ 	.word	0x00032400
        /*1d28*/ 	.short	0x010a
        /*1d2a*/ 	.byte	0x3f
	.zero		1


	//   ....[87]....
        /*1d2c*/ 	.word	0x000220f0
        /*1d30*/ 	.word	0x00000009
        /*1d34*/ 	.word	0x00032430
        /*1d38*/ 	.short	0x010a
        /*1d3a*/ 	.byte	0x3f
	.zero		1


	//   ....[88]....
        /*1d3c*/ 	.word	0x00022140
        /*1d40*/ 	.word	0x00000017
        /*1d44*/ 	.word	0x00032410
        /*1d48*/ 	.short	0x010a
        /*1d4a*/ 	.byte	0x3f
	.zero		1


	//   ....[89]....
        /*1d4c*/ 	.word	0x00022190
        /*1d50*/ 	.word	0x00000009
        /*1d54*/ 	.word	0x00032450
        /*1d58*/ 	.short	0x010a
        /*1d5a*/ 	.byte	0x3f
	.zero		1


	//   ....[90]....
        /*1d5c*/ 	.word	0x000221e0
        /*1d60*/ 	.word	0x0000000a
        /*1d64*/ 	.word	0x00032430
        /*1d68*/ 	.short	0x010a
        /*1d6a*/ 	.byte	0x3f
	.zero		1


	//   ....[91]....
        /*1d6c*/ 	.word	0x00022230
        /*1d70*/ 	.word	0x0000000a
        /*1d74*/ 	.word	0x00032450
        /*1d78*/ 	.short	0x010a
        /*1d7a*/ 	.byte	0x3f
	.zero		1


	//   ....[92]....
        /*1d7c*/ 	.word	0x00022280
        /*1d80*/ 	.word	0x0000000a
        /*1d84*/ 	.word	0x00032430
        /*1d88*/ 	.short	0x010a
        /*1d8a*/ 	.byte	0x3f
	.zero		1


	//   ....[93]....
        /*1d8c*/ 	.word	0x000222d0
        /*1d90*/ 	.word	0x0000000a
        /*1d94*/ 	.word	0x00032450
        /*1d98*/ 	.short	0x010a
        /*1d9a*/ 	.byte	0x3f
	.zero		1


	//   ....[94]....
        /*1d9c*/ 	.word	0x00022f20
        /*1da0*/ 	.word	0x00000010
        /*1da4*/ 	.word	0x00032420
        /*1da8*/ 	.short	0x010a
        /*1daa*/ 	.byte	0x3f
	.zero		1


	//   ....[95]....
        /*1dac*/ 	.word	0x00022f70
        /*1db0*/ 	.word	0x00000008
        /*1db4*/ 	.word	0x000324a0
        /*1db8*/ 	.short	0x010a
        /*1dba*/ 	.byte	0x3f
	.zero		1


	//   ....[96]....
        /*1dbc*/ 	.word	0x00022fc0
        /*1dc0*/ 	.word	0x00000008
        /*1dc4*/ 	.word	0x000324c0
        /*1dc8*/ 	.short	0x010a
        /*1dca*/ 	.byte	0x3f
	.zero		1


	//   ....[97]....
        /*1dcc*/ 	.word	0x00023010
        /*1dd0*/ 	.word	0x00000006
        /*1dd4*/ 	.word	0x000324a0
        /*1dd8*/ 	.short	0x010a
        /*1dda*/ 	.byte	0x3f
	.zero		1


	//   ....[98]....
        /*1ddc*/ 	.word	0x00023060
        /*1de0*/ 	.word	0x00000006
        /*1de4*/ 	.word	0x000324c0
        /*1de8*/ 	.short	0x010a
        /*1dea*/ 	.byte	0x3f
	.zero		1


	//   ....[99]....
        /*1dec*/ 	.word	0x00023180
        /*1df0*/ 	.word	0x00000017
        /*1df4*/ 	.word	0x00032440
        /*1df8*/ 	.short	0x010a
        /*1dfa*/ 	.byte	0x3f
	.zero		1


	//   ....[100]....
        /*1dfc*/ 	.word	0x00025210
        /*1e00*/ 	.word	0x00000010
        /*1e04*/ 	.word	0x00032420
        /*1e08*/ 	.short	0x010a
        /*1e0a*/ 	.byte	0x3f
	.zero		1


	//   ....[101]....
        /*1e0c*/ 	.word	0x00025260
        /*1e10*/ 	.word	0x00000017
        /*1e14*/ 	.word	0x00032460
        /*1e18*/ 	.short	0x010a
        /*1e1a*/ 	.byte	0x3f
	.zero		1


	//   ....[102]....
        /*1e1c*/ 	.word	0x00025bb0
        /*1e20*/ 	.word	0x00000006
        /*1e24*/ 	.word	0x00032440
        /*1e28*/ 	.short	0x010a
        /*1e2a*/ 	.byte	0x3f
	.zero		1


	//   ....[103]....
        /*1e2c*/ 	.word	0x00026290
        /*1e30*/ 	.word	0x00000006
        /*1e34*/ 	.word	0x00032460
        /*1e38*/ 	.short	0x010a
        /*1e3a*/ 	.byte	0x3f
	.zero		1


	//   ....[104]....
        /*1e3c*/ 	.word	0x000273e0
        /*1e40*/ 	.word	0x00000004
        /*1e44*/ 	.word	0x00032420
        /*1e48*/ 	.short	0x010a
        /*1e4a*/ 	.byte	0x3f
	.zero		1


	//   ....[105]....
        /*1e4c*/ 	.word	0x00027580
        /*1e50*/ 	.word	0x00000005
        /*1e54*/ 	.word	0x00032440
        /*1e58*/ 	.short	0x010a
        /*1e5a*/ 	.byte	0x3f
	.zero		1


	//   ....[106]....
        /*1e5c*/ 	.word	0x000275d0
        /*1e60*/ 	.word	0x00000013
        /*1e64*/ 	.word	0x00032440
        /*1e68*/ 	.short	0x010a
        /*1e6a*/ 	.byte	0x3f
	.zero		1


	//   ....[107]....
        /*1e6c*/ 	.word	0x00027620
        /*1e70*/ 	.word	0x00000005
        /*1e74*/ 	.word	0x00032460
        /*1e78*/ 	.short	0x010a
        /*1e7a*/ 	.byte	0x3f
	.zero		1


	//----- nvinfo : EIATTR_NUM_MBARRIERS
	.align		4
.L_1606:
        /*1e7c*/ 	.byte	0x03, 0x38
        /*1e7e*/ 	.short	0x0017


	//----- nvinfo : EIATTR_EXIT_INSTR_OFFSETS
	.align		4
        /*1e80*/ 	.byte	0x04, 0x1c
        /*1e82*/ 	.short	(.L_1608 - .L_1607)


	//   ....[0]....
.L_1607:
        /*1e84*/ 	.word	0x00020e40


	//----- nvinfo : EIATTR_MAX_THREADS
	.align		4
.L_1608:
        /*1e88*/ 	.byte	0x04, 0x05
        /*1e8a*/ 	.short	(.L_1610 - .L_1609)
.L_1609:
        /*1e8c*/ 	.word	0x00000180
        /*1e90*/ 	.word	0x00000001
        /*1e94*/ 	.word	0x00000001


	//----- nvinfo : EIATTR_CRS_STACK_SIZE
	.align		4
.L_1610:
        /*1e98*/ 	.byte	0x04, 0x1e
        /*1e9a*/ 	.short	(.L_1612 - .L_1611)
.L_1611:
        /*1e9c*/ 	.word	0x00000000


	//----- nvinfo : EIATTR_CBANK_PARAM_SIZE
	.align		4
.L_1612:
        /*1ea0*/ 	.byte	0x03, 0x19
        /*1ea2*/ 	.short	0x0bf0


	//----- nvinfo : EIATTR_PARAM_CBANK
	.align		4
        /*1ea4*/ 	.byte	0x04, 0x0a
        /*1ea6*/ 	.short	(.L_1614 - .L_1613)
	.align		4
.L_1613:
        /*1ea8*/ 	.word	index@(.nv.constant0._ZN7cutlass13device_kernelIN5flash11enable_sm90INS1_16FlashAttnFwdSm90INS1_25CollectiveMainloopFwdSm90ILi2EN4cute5tupleIJNS5_1CILi1EEES8_S8_EEENS6_IJNS7_ILi128EEENS7_ILi96EEENS7_ILi64EEEEEELi256ENS_10bfloat16_tEfNS_4arch4Sm90ELb1ELb0ELb0ELb1ELb1ELb1ELb1ELb1ELb0ELb1ELb1ELb0EEENS1_21CollectiveEpilogueFwdINS6_IJSA_NS7_ILi256EEESB_EEES9_SE_SG_Li256ELb1ELb1ELb1ELb0EEENS1_36VarlenDynamicPersistentTileSchedulerILi128ELi96ELi256ELi128ELb1ELb1ELb1ELb1ELb1ELb1EEEEEEEEEvNT_6ParamsE)
        /*1eac*/ 	.short	0x0210
        /*1eae*/ 	.short	0x0bf0


	//----- nvinfo : EIATTR_SW_WAR
	.align		4
.L_1614:
        /*1eb0*/ 	.byte	0x04, 0x36
        /*1eb2*/ 	.short	(.L_1616 - .L_1615)
.L_1615:
        /*1eb4*/ 	.word	0x00000008
.L_1616:


//--------------------- .nv.callgraph             --------------------------
	.section	.nv.callgraph,"",@"SHT_CUDA_CALLGRAPH"
	.align	4
	.sectionentsize	8
	.align		4
        /*0000*/ 	.word	0x00000000
	.align		4
        /*0004*/ 	.word	0xffffffff
	.align		4
        /*0008*/ 	.word	index@(_ZN7cutlass13device_kernelIN5flash11enable_sm90INS1_16FlashAttnFwdSm90INS1_25CollectiveMainloopFwdSm90ILi2EN4cute5tupleIJNS5_1CILi1EEES8_S8_EEENS6_IJNS7_ILi128EEENS7_ILi96EEENS7_ILi192EEEEEELi128ENS_10bfloat16_tEfNS_4arch4Sm90ELb0ELb0ELb0ELb0ELb1ELb0ELb0ELb1ELb1ELb1ELb1ELb0EEENS1_21CollectiveEpilogueFwdINS6_IJSA_SA_SB_EEES9_SE_SG_Li256ELb0ELb1ELb1ELb0EEENS1_19SingleTileSchedulerILb0ELb1ELb1ELi128EEEEEEEEEvNT_6ParamsE)
	.align		4
        /*000c*/ 	.word	index@(__assertfail)
	.align		4
        /*0010*/ 	.word	index@(_ZN7cutlass13device_kernelIN5flash11enable_sm90INS1_16FlashAttnFwdSm90INS1_25CollectiveMainloopFwdSm90ILi2EN4cute5tupleIJNS5_1CILi1EEES8_S8_EEENS6_IJNS7_ILi128EEENS7_ILi96EEENS7_ILi192EEEEEELi128ENS_10bfloat16_tEfNS_4arch4Sm90ELb0ELb0ELb0ELb1ELb1ELb0ELb0ELb1ELb1ELb1ELb1ELb0EEENS1_21CollectiveEpilogueFwdINS6_IJSA_SA_SB_EEES9_SE_SG_Li256ELb1ELb1ELb1ELb0EEENS1_36VarlenDynamicPersistentTileSchedulerILi128ELi96ELi256ELi128ELb1ELb1ELb1ELb0ELb1ELb1EEEEEEEEEvNT_6ParamsE)
	.align		4
        /*0014*/ 	.word	index@(__assertfail)
	.align		4
        /*0018*/ 	.word	index@(_ZN7cutlass13device_kernelIN5flash11enable_sm90INS1_16FlashAttnFwdSm90INS1_25CollectiveMainloopFwdSm90ILi2EN4cute5tupleIJNS5_1CILi1EEES8_S8_EEENS6_IJNS7_ILi128EEENS7_ILi96EEENS7_ILi192EEEEEELi128ENS_10bfloat16_tEfNS_4arch4Sm90ELb0ELb0ELb0ELb1ELb1ELb1ELb0ELb1ELb1ELb1ELb1ELb0EEENS1_21CollectiveEpilogueFwdINS6_IJSA_SA_SB_EEES9_SE_SG_Li256ELb1ELb1ELb1ELb0EEENS1_36VarlenDynamicPersistentTileSchedulerILi128ELi96ELi256ELi128ELb1ELb1ELb1ELb0ELb1ELb1EEEEEEEEEvNT_6ParamsE)
	.align		4
        /*001c*/ 	.word	index@(__assertfail)
	.align		4
        /*0020*/ 	.word	index@(_ZN7cutlass13device_kernelIN5flash11enable_sm90INS1_16FlashAttnFwdSm90INS1_25CollectiveMainloopFwdSm90ILi2EN4cute5tupleIJNS5_1CILi1EEES8_S8_EEENS6_IJNS7_ILi128EEENS7_ILi96EEENS7_ILi192EEEEEELi128ENS_10bfloat16_tEfNS_4arch4Sm90ELb0ELb1ELb0ELb0ELb1ELb0ELb0ELb1ELb1ELb1ELb1ELb0EEENS1_21CollectiveEpilogueFwdINS6_IJSA_SA_SB_EEES9_SE_SG_Li256ELb0ELb1ELb1ELb0EEENS1_19SingleTileSchedulerILb0ELb1ELb1ELi128EEEEEEEEEvNT_6ParamsE)
	.align		4
        /*0024*/ 	.word	index@(__assertfail)
	.align		4
        /*0028*/ 	.word	index@(_ZN7cutlass13device_kernelIN5flash11enable_sm90INS1_16FlashAttnFwdSm90INS1_25CollectiveMainloopFwdSm90ILi2EN4cute5tupleIJNS5_1CILi1EEES8_S8_EEENS6_IJNS7_ILi128EEENS7_ILi96EEENS7_ILi192EEEEEELi128ENS_10bfloat16_tEfNS_4arch4Sm90ELb0ELb1ELb0ELb1ELb1ELb0ELb0ELb1ELb1ELb1ELb1ELb0EEENS1_21CollectiveEpilogueFwdINS6_IJSA_SA_SB_EEES9_SE_SG_Li256ELb1ELb1ELb1ELb0EEENS1_36VarlenDynamicPersistentTileSchedulerILi128ELi96ELi256ELi128ELb1ELb1ELb1ELb1ELb0ELb1EEEEEEEEEvNT_6ParamsE)
	.align		4
        /*002c*/ 	.word	index@(__assertfail)
	.align		4
        /*0030*/ 	.word	index@(_ZN7cutlass13device_kernelIN5flash11enable_sm90INS1_16FlashAttnFwdSm90INS1_25CollectiveMainloopFwdSm90ILi2EN4cute5tupleIJNS5_1CILi1EEES8_S8_EEENS6_IJNS7_ILi128EEENS7_ILi96EEENS7_ILi192EEEEEELi128ENS_10bfloat16_tEfNS_4arch4Sm90ELb0ELb1ELb0ELb1ELb1ELb1ELb0ELb1ELb1ELb1ELb1ELb0EEENS1_21CollectiveEpilogueFwdINS6_IJSA_SA_SB_EEES9_SE_SG_Li256ELb1ELb1ELb1ELb0EEENS1_36VarlenDynamicPersistentTileSchedulerILi128ELi96ELi256ELi128ELb1ELb1ELb1ELb1ELb0ELb1EEEEEEEEEvNT_6ParamsE)
	.align		4
        /*0034*/ 	.word	index@(__assertfail)
	.align		4
        /*0038*/ 	.word	index@(_ZN7cutlass13device_kernelIN5flash11enable_sm90INS1_16FlashAttnFwdSm90INS1_25CollectiveMainloopFwdSm90ILi2EN4cute5tupleIJNS5_1CILi1EEES8_S8_EEENS6_IJNS7_ILi128EEENS7_ILi96EEENS7_ILi192EEEEEELi128ENS_10bfloat16_tEfNS_4arch4Sm90ELb1ELb0ELb0ELb0ELb1ELb0ELb0ELb1ELb1ELb1ELb1ELb0EEENS1_21CollectiveEpilogueFwdINS6_IJSA_SA_SB_EEES9_SE_SG_Li256ELb0ELb1ELb1ELb0EEENS1_19SingleTileSchedulerILb0ELb1ELb1ELi128EEEEEEEEEvNT_6ParamsE)
	.align		4
        /*003c*/ 	.word	index@(__assertfail)
	.align		4
        /*0040*/ 	.word	index@(_ZN7cutlass13device_kernelIN5flash11enable_sm90INS1_16FlashAttnFwdSm90INS1_25CollectiveMainloopFwdSm90ILi2EN4cute5tupleIJNS5_1CILi1EEES8_S8_EEENS6_IJNS7_ILi128EEENS7_ILi96EEENS7_ILi192EEEEEELi128ENS_10bfloat16_tEfNS_4arch4Sm90ELb1ELb0ELb0ELb1ELb1ELb0ELb0ELb1ELb1ELb1ELb1ELb0EEENS1_21CollectiveEpilogueFwdINS6_IJSA_SA_SB_EEES9_SE_SG_Li256ELb1ELb1ELb1ELb0EEENS1_36VarlenDynamicPersistentTileSchedulerILi128ELi96ELi256ELi128ELb1ELb1ELb1ELb1ELb1ELb1EEEEEEEEEvNT_6ParamsE)
	.align		4
        /*0044*/ 	.word	index@(__assertfail)
	.align		4
        /*0048*/ 	.word	index@(_ZN7cutlass13device_kernelIN5flash11enable_sm90INS1_16FlashAttnFwdSm90INS1_25CollectiveMainloopFwdSm90ILi2EN4cute5tupleIJNS5_1CILi1EEES8_S8_EEENS6_IJNS7_ILi128EEENS7_ILi96EEENS7_ILi192EEEEEELi128ENS_10bfloat16_tEfNS_4arch4Sm90ELb1ELb0ELb0ELb1ELb1ELb1ELb0ELb1ELb1ELb1ELb1ELb0EEENS1_21CollectiveEpilogueFwdINS6_IJSA_SA_SB_EEES9_SE_SG_Li256ELb1ELb1ELb1ELb0EEENS1_36VarlenDynamicPersistentTileSchedulerILi128ELi96ELi256ELi128ELb1ELb1ELb1ELb1ELb1ELb1EEEEEEEEEvNT_6ParamsE)
	.align		4
        /*004c*/ 	.word	index@(__assertfail)
	.align		4
        /*0050*/ 	.word	index@(_ZN7cutlass13device_kernelIN5flash11enable_sm90INS1_16FlashAttnFwdSm90INS1_25CollectiveMainloopFwdSm90ILi2EN4cute5tupleIJNS5_1CILi1EEES8_S8_EEENS6_IJNS7_ILi64EEESA_SA_EEELi512ENS_10bfloat16_tEfNS_4arch4Sm90ELb0ELb0ELb0ELb0ELb1ELb0ELb0ELb0ELb0ELb1ELb1ELb0EEENS1_21CollectiveEpilogueFwdINS6_IJSA_NS7_ILi512EEESA_EEES9_SC_SE_Li256ELb0ELb1ELb1ELb0EEENS1_19SingleTileSchedulerILb0ELb1ELb1ELi64EEEEEEEEEvNT_6ParamsE)
	.align		4
        /*0054*/ 	.word	index@(__assertfail)
	.align		4
        /*0058*/ 	.word	index@(_ZN7cutlass13device_kernelIN5flash11enable_sm90INS1_16FlashAttnFwdSm90INS1_25CollectiveMainloopFwdSm90ILi2EN4cute5tupleIJNS5_1CILi1EEES8_S8_EEENS6_IJNS7_ILi64EEESA_SA_EEELi512ENS_10bfloat16_tEfNS_4arch4Sm90ELb0ELb0ELb0ELb0ELb1ELb0ELb1ELb0ELb0ELb1ELb1ELb0EEENS1_21CollectiveEpilogueFwdINS6_IJSA_NS7_ILi512EEESA_EEES9_SC_SE_Li256ELb0ELb1ELb1ELb0EEENS1_19SingleTileSchedulerILb0ELb1ELb1ELi64EEEEEEEEEvNT_6ParamsE)
	.align		4
        /*005c*/ 	.word	index@(__assertfail)
	.align		4
        /*0060*/ 	.word	index@(_ZN7cutlass13device_kernelIN5flash11enable_sm90INS1_16FlashAttnFwdSm90INS1_25CollectiveMainloopFwdSm90ILi2EN4cute5tupleIJNS5_1CILi1EEES8_S8_EEENS6_IJNS7_ILi64EEESA_SA_EEELi512ENS_10bfloat16_tEfNS_4arch4Sm90ELb0ELb0ELb0ELb1ELb1ELb0ELb0ELb0ELb0ELb1ELb1ELb0EEENS1_21CollectiveEpilogueFwdINS6_IJSA_NS7_ILi512EEESA_EEES9_SC_SE_Li256ELb1ELb1ELb1ELb0EEENS1_36VarlenDynamicPersistentTileSchedulerILi64ELi64ELi256ELi128ELb1ELb1ELb1ELb0ELb1ELb1EEEEEEEEEvNT_6ParamsE)
	.align		4
        /*0064*/ 	.word	index@(__assertfail)
	.align		4
        /*0068*/ 	.word	index@(_ZN7cutlass13device_kernelIN5flash11enable_sm90INS1_16FlashAttnFwdSm90INS1_25CollectiveMainloopFwdSm90ILi2EN4cute5tupleIJNS5_1CILi1EEES8_S8_EEENS6_IJNS7_ILi64EEESA_SA_EEELi512ENS_10bfloat16_tEfNS_4arch4Sm90ELb0ELb0ELb0ELb1ELb1ELb1ELb0ELb0ELb0ELb1ELb1ELb0EEENS1_21CollectiveEpilogueFwdINS6_IJSA_NS7_ILi512EEESA_EEES9_SC_SE_Li256ELb1ELb1ELb1ELb0EEENS1_36VarlenDynamicPersistentTileSchedulerILi64ELi64ELi256ELi128ELb1ELb1ELb1ELb0ELb1ELb1EEEEEEEEEvNT_6ParamsE)
	.align		4
        /*006c*/ 	.word	index@(__assertfail)
	.align		4
        /*0070*/ 	.word	index@(_ZN7cutlass13device_kernelIN5flash11enable_sm90INS1_16FlashAttnFwdSm90INS1_25CollectiveMainloopFwdSm90ILi2EN4cute5tupleIJNS5_1CILi1EEES8_S8_EEENS6_IJNS7_ILi64EEESA_SA_EEELi512ENS_10bfloat16_tEfNS_4arch4Sm90ELb0ELb0ELb0ELb1ELb1ELb0ELb1ELb0ELb0ELb1ELb1ELb0EEENS1_21CollectiveEpilogueFwdINS6_IJSA_NS7_ILi512EEESA_EEES9_SC_SE_Li256ELb1ELb1ELb1ELb0EEENS1_36VarlenDynamicPersistentTileSchedulerILi64ELi64ELi256ELi128ELb1ELb1ELb1ELb0ELb1ELb1EEEEEEEEEvNT_6ParamsE)
	.align		4
        /*0074*/ 	.word	index@(__assertfail)
	.align		4
        /*0078*/ 	.word	index@(_ZN7cutlass13device_kernelIN5flash11enable_sm90INS1_16FlashAttnFwdSm90INS1_25CollectiveMainloopFwdSm90ILi2EN4cute5tupleIJNS5_1CILi1EEES8_S8_EEENS6_IJNS7_ILi64EEESA_SA_EEELi512ENS_10bfloat16_tEfNS_4arch4Sm90ELb0ELb0ELb0ELb1ELb1ELb1ELb1ELb0ELb0ELb1ELb1ELb0EEENS1_21CollectiveEpilogueFwdINS6_IJSA_NS7_ILi512EEESA_EEES9_SC_SE_Li256ELb1ELb1ELb1ELb0EEENS1_36VarlenDynamicPersistentTileSchedulerILi64ELi64ELi256ELi128ELb1ELb1ELb1ELb0ELb1ELb1EEEEEEEEEvNT_6ParamsE)
	.align		4
        /*007c*/ 	.word	index@(__assertfail)
	.align		4
        /*0080*/ 	.word	index@(_ZN7cutlass13device_kernelIN5flash11enable_sm90INS1_16FlashAttnFwdSm90INS1_25CollectiveMainloopFwdSm90ILi2EN4cute5tupleIJNS5_1CILi1EEES8_S8_EEENS6_IJNS7_ILi64EEESA_SA_EEELi512ENS_10bfloat16_tEfNS_4arch4Sm90ELb0ELb1ELb0ELb0ELb1ELb0ELb0ELb0ELb0ELb1ELb1ELb0EEENS1_21CollectiveEpilogueFwdINS6_IJSA_NS7_ILi512EEESA_EEES9_SC_SE_Li256ELb0ELb1ELb1ELb0EEENS1_19SingleTileSchedulerILb0ELb1ELb1ELi64EEEEEEEEEvNT_6ParamsE)
	.align		4
        /*0084*/ 	.word	index@(__assertfail)
	.align		4
        /*0088*/ 	.word	index@(_ZN7cutlass13device_kernelIN5flash11enable_sm90INS1_16FlashAttnFwdSm90INS1_25CollectiveMainloopFwdSm90ILi2EN4cute5tupleIJNS5_1CILi1EEES8_S8_EEENS6_IJNS7_ILi64EEESA_SA_EEELi512ENS_10bfloat16_tEfNS_4arch4Sm90ELb0ELb1ELb0ELb0ELb1ELb0ELb1ELb0ELb0ELb1ELb1ELb0EEENS1_21CollectiveEpilogueFwdINS6_IJSA_NS7_ILi512EEESA_EEES9_SC_SE_Li256ELb0ELb1ELb1ELb0EEENS1_19SingleTileSchedulerILb0ELb1ELb1ELi64EEEEEEEEEvNT_6ParamsE)
	.align		4
        /*008c*/ 	.word	index@(__assertfail)
	.align		4
        /*0090*/ 	.word	index@(_ZN7cutlass13device_kernelIN5flash11enable_sm90INS1_16FlashAttnFwdSm90INS1_25CollectiveMainloopFwdSm90ILi2EN4cute5tupleIJNS5_1CILi1EEES8_S8_EEENS6_IJNS7_ILi64EEESA_SA_EEELi512ENS_10bfloat16_tEfNS_4arch4Sm90ELb0ELb1ELb0ELb1ELb1ELb0ELb0ELb0ELb0ELb1ELb1ELb0EEENS1_21CollectiveEpilogueFwdINS6_IJSA_NS7_ILi512EEESA_EEES9_SC_SE_Li256ELb1ELb1ELb1ELb0EEENS1_36VarlenDynamicPersistentTileSchedulerILi64ELi64ELi256ELi128ELb1ELb1ELb1ELb1ELb0ELb1EEEEEEEEEvNT_6ParamsE)
	.align		4
        /*0094*/ 	.word	index@(__assertfail)
	.align		4
        /*0098*/ 	.word	index@(_ZN7cutlass13device_kernelIN5flash11enable_sm90INS1_16FlashAttnFwdSm90INS1_25CollectiveMainloopFwdSm90ILi2EN4cute5tupleIJNS5_1CILi1EEES8_S8_EEENS6_IJNS7_ILi64EEESA_SA_EEELi512ENS_10bfloat16_tEfNS_4arch4Sm90ELb0ELb1ELb0ELb1ELb1ELb1ELb0ELb0ELb0ELb1ELb1ELb0EEENS1_21CollectiveEpilogueFwdINS6_IJSA_NS7_ILi512EEESA_EEES9_SC_SE_Li256ELb1ELb1ELb1ELb0EEENS1_36VarlenDynamicPersistentTileSchedulerILi64ELi64ELi256ELi128ELb1ELb1ELb1ELb1ELb0ELb1EEEEEEEEEvNT_6ParamsE)
	.align		4
        /*009c*/ 	.word	index@(__assertfail)
	.align		4
        /*00a0*/ 	.word	index@(_ZN7cutlass13device_kernelIN5flash11enable_sm90INS1_16FlashAttnFwdSm90INS1_25CollectiveMainloopFwdSm90ILi2EN4cute5tupleIJNS5_1CILi1EEES8_S8_EEENS6_IJNS7_ILi64EEESA_SA_EEELi512ENS_10bfloat16_tEfNS_4arch4Sm90ELb0ELb1ELb0ELb1ELb1ELb0ELb1ELb0ELb0ELb1ELb1ELb0EEENS1_21CollectiveEpilogueFwdINS6_IJSA_NS7_ILi512EEESA_EEES9_SC_SE_Li256ELb1ELb1ELb1ELb0EEENS1_36VarlenDynamicPersistentTileSchedulerILi64ELi64ELi256ELi128ELb1ELb1ELb1ELb1ELb0ELb1EEEEEEEEEvNT_6ParamsE)
	.align		4
        /*00a4*/ 	.word	index@(__assertfail)
	.align		4
        /*00a8*/ 	.word	index@(_ZN7cutlass13device_kernelIN5flash11enable_sm90INS1_16FlashAttnFwdSm90INS1_25CollectiveMainloopFwdSm90ILi2EN4cute5tupleIJNS5_1CILi1EEES8_S8_EEENS6_IJNS7_ILi64EEESA_SA_EEELi512ENS_10bfloat16_tEfNS_4arch4Sm90ELb0ELb1ELb0ELb1ELb1ELb1ELb1ELb0ELb0ELb1ELb1ELb0EEENS1_21CollectiveEpilogueFwdINS6_IJSA_NS7_ILi512EEESA_EEES9_SC_SE_Li256ELb1ELb1ELb1ELb0EEENS1_36VarlenDynamicPersistentTileSchedulerILi64ELi64ELi256ELi128ELb1ELb1ELb1ELb1ELb0ELb1EEEEEEEEEvNT_6ParamsE)
	.align		4
        /*00ac*/ 	.word	index@(__assertfail)
	.align		4
        /*00b0*/ 	.word	index@(_ZN7cutlass13device_kernelIN5flash11enable_sm90INS1_16FlashAttnFwdSm90INS1_25CollectiveMainloopFwdSm90ILi2EN4cute5tupleIJNS5_1CILi1EEES8_S8_EEENS6_IJNS7_ILi64EEESA_SA_EEELi512ENS_10bfloat16_tEfNS_4arch4Sm90ELb1ELb0ELb0ELb0ELb1ELb0ELb0ELb0ELb0ELb1ELb1ELb0EEENS1_21CollectiveEpilogueFwdINS6_IJSA_NS7_ILi512EEESA_EEES9_SC_SE_Li256ELb0ELb1ELb1ELb0EEENS1_19SingleTileSchedulerILb0ELb1ELb1ELi64EEEEEEEEEvNT_6ParamsE)
	.align		4
        /*00b4*/ 	.word	index@(__assertfail)
	.align		4
        /*00b8*/ 	.word	index@(_ZN7cutlass13device_kernelIN5flash11enable_sm90INS1_16FlashAttnFwdSm90INS1_25CollectiveMainloopFwdSm90ILi2EN4cute5tupleIJNS5_1CILi1EEES8_S8_EEENS6_IJNS7_ILi64EEESA_SA_EEELi512ENS_10bfloat16_tEfNS_4arch4Sm90ELb1ELb0ELb0ELb0ELb1ELb0ELb1ELb0ELb0ELb1ELb1ELb0EEENS1_21CollectiveEpilogueFwdINS6_IJSA_NS7_ILi512EEESA_EEES9_SC_SE_Li256ELb0ELb1ELb1ELb0EEENS1_19SingleTileSchedulerILb0ELb1ELb1ELi64EEEEEEEEEvNT_6ParamsE)
	.align		4
        /*00bc*/ 	.word	index@(__assertfail)
	.align		4
        /*00c0*/ 	.word	index@(_ZN7cutlass13device_kernelIN5flash11enable_sm90INS1_16FlashAttnFwdSm90INS1_25CollectiveMainloopFwdSm90ILi2EN4cute5tupleIJNS5_1CILi1EEES8_S8_EEENS6_IJNS7_ILi64EEESA_SA_EEELi512ENS_10bfloat16_tEfNS_4arch4Sm90ELb1ELb0ELb0ELb1ELb1ELb0ELb0ELb0ELb0ELb1ELb1ELb0EEENS1_21CollectiveEpilogueFwdINS6_IJSA_NS7_ILi512EEESA_EEES9_SC_SE_Li256ELb1ELb1ELb1ELb0EEENS1_36VarlenDynamicPersistentTileSchedulerILi64ELi64ELi256ELi128ELb1ELb1ELb1ELb1ELb1ELb1EEEEEEEEEvNT_6ParamsE)
	.align		4
        /*00c4*/ 	.word	index@(__assertfail)
	.align		4
        /*00c8*/ 	.word	index@(_ZN7cutlass13device_kernelIN5flash11enable_sm90INS1_16FlashAttnFwdSm90INS1_25CollectiveMainloopFwdSm90ILi2EN4cute5tupleIJNS5_1CILi1EEES8_S8_EEENS6_IJNS7_ILi64EEESA_SA_EEELi512ENS_10bfloat16_tEfNS_4arch4Sm90ELb1ELb0ELb0ELb1ELb1ELb1ELb0ELb0ELb0ELb1ELb1ELb0EEENS1_21CollectiveEpilogueFwdINS6_IJSA_NS7_ILi512EEESA_EEES9_SC_SE_Li256ELb1ELb1ELb1ELb0EEENS1_36VarlenDynamicPersistentTileSchedulerILi64ELi64ELi256ELi128ELb1ELb1ELb1ELb1ELb1ELb1EEEEEEEEEvNT_6ParamsE)
	.align		4
        /*00cc*/ 	.word	index@(__assertfail)
	.align		4
        /*00d0*/ 	.word	index@(_ZN7cutlass13device_kernelIN5flash11enable_sm90INS1_16FlashAttnFwdSm90INS1_25CollectiveMainloopFwdSm90ILi2EN4cute5tupleIJNS5_1CILi1EEES8_S8_EEENS6_IJNS7_ILi64EEESA_SA_EEELi512ENS_10bfloat16_tEfNS_4arch4Sm90ELb1ELb0ELb0ELb1ELb1ELb0ELb1ELb0ELb0ELb1ELb1ELb0EEENS1_21CollectiveEpilogueFwdINS6_IJSA_NS7_ILi512EEESA_EEES9_SC_SE_Li256ELb1ELb1ELb1ELb0EEENS1_36VarlenDynamicPersistentTileSchedulerILi64ELi64ELi256ELi128ELb1ELb1ELb1ELb1ELb1ELb1EEEEEEEEEvNT_6ParamsE)
	.align		4
        /*00d4*/ 	.word	index@(__assertfail)
	.align		4
        /*00d8*/ 	.word	index@(_ZN7cutlass13device_kernelIN5flash11enable_sm90INS1_16FlashAttnFwdSm90INS1_25CollectiveMainloopFwdSm90ILi2EN4cute5tupleIJNS5_1CILi1EEES8_S8_EEENS6_IJNS7_ILi64EEESA_SA_EEELi512ENS_10bfloat16_tEfNS_4arch4Sm90ELb1ELb0ELb0ELb1ELb1ELb1ELb1ELb0ELb0ELb1ELb1ELb0EEENS1_21CollectiveEpilogueFwdINS6_IJSA_NS7_ILi512EEESA_EEES9_SC_SE_Li256ELb1ELb1ELb1ELb0EEENS1_36VarlenDynamicPersistentTileSchedulerILi64ELi64ELi256ELi128ELb1ELb1ELb1ELb1ELb1ELb1EEEEEEEEEvNT_6ParamsE)
	.align		4
        /*00dc*/ 	.word	index@(__assertfail)
	.align		4
        /*00e0*/ 	.word	index@(_ZN7cutlass13device_kernelIN5flash11enable_sm90INS1_16FlashAttnFwdSm90INS1_25CollectiveMainloopFwdSm90ILi2EN4cute5tupleIJNS5_1CILi1EEES8_S8_EEENS6_IJNS7_ILi128EEENS7_ILi96EEENS7_ILi64EEEEEELi256ENS_10bfloat16_tEfNS_4arch4Sm90ELb0ELb0ELb0ELb0ELb1ELb0ELb0ELb1ELb0ELb1ELb1ELb0EEENS1_21CollectiveEpilogueFwdINS6_IJSA_NS7_ILi256EEESB_EEES9_SE_SG_Li256ELb0ELb1ELb1ELb0EEENS1_19SingleTileSchedulerILb0ELb1ELb1ELi128EEEEEEEEEvNT_6ParamsE)
	.align		4
        /*00e4*/ 	.word	index@(__assertfail)
	.align		4
        /*00e8*/ 	.word	index@(_ZN7cutlass13device_kernelIN5flash11enable_sm90INS1_16FlashAttnFwdSm90INS1_25CollectiveMainloopFwdSm90ILi2EN4cute5tupleIJNS5_1CILi1EEES8_S8_EEENS6_IJNS7_ILi128EEENS7_ILi96EEENS7_ILi64EEEEEELi256ENS_10bfloat16_tEfNS_4arch4Sm90ELb0ELb0ELb0ELb0ELb1ELb0ELb1ELb1ELb0ELb1ELb1ELb0EEENS1_21CollectiveEpilogueFwdINS6_IJSA_NS7_ILi256EEESB_EEES9_SE_SG_Li256ELb0ELb1ELb1ELb0EEENS1_19SingleTileSchedulerILb0ELb1ELb1ELi128EEEEEEEEEvNT_6ParamsE)
	.align		4
        /*00ec*/ 	.word	index@(__assertfail)
	.align		4
        /*00f0*/ 	.word	index@(_ZN7cutlass13device_kernelIN5flash11enable_sm90INS1_16FlashAttnFwdSm90INS1_25CollectiveMainloopFwdSm90ILi2EN4cute5tupleIJNS5_1CILi1EEES8_S8_EEENS6_IJNS7_ILi128EEENS7_ILi96EEENS7_ILi64EEEEEELi256ENS_10bfloat16_tEfNS_4arch4Sm90ELb0ELb0ELb0ELb1ELb1ELb0ELb0ELb1ELb0ELb1ELb1ELb0EEENS1_21CollectiveEpilogueFwdINS6_IJSA_NS7_ILi256EEESB_EEES9_SE_SG_Li256ELb1ELb1ELb1ELb0EEENS1_36VarlenDynamicPersistentTileSchedulerILi128ELi96ELi256ELi128ELb1ELb1ELb1ELb0ELb1ELb1EEEEEEEEEvNT_6ParamsE)
	.align		4
        /*00f4*/ 	.word	index@(__assertfail)
	.align		4
        /*00f8*/ 	.word	index@(_ZN7cutlass13device_kernelIN5flash11enable_sm90INS1_16FlashAttnFwdSm90INS1_25CollectiveMainloopFwdSm90ILi2EN4cute5tupleIJNS5_1CILi1EEES8_S8_EEENS6_IJNS7_ILi128EEENS7_ILi96EEENS7_ILi64EEEEEELi256ENS_10bfloat16_tEfNS_4arch4Sm90ELb0ELb0ELb0ELb1ELb1ELb1ELb0ELb1ELb0ELb1ELb1ELb0EEENS1_21CollectiveEpilogueFwdINS6_IJSA_NS7_ILi256EEESB_EEES9_SE_SG_Li256ELb1ELb1ELb1ELb0EEENS1_36VarlenDynamicPersistentTileSchedulerILi128ELi96ELi256ELi128ELb1ELb1ELb1ELb0ELb1ELb1EEEEEEEEEvNT_6ParamsE)
	.align		4
        /*00fc*/ 	.word	index@(__assertfail)
	.align		4
        /*0100*/ 	.word	index@(_ZN7cutlass13device_kernelIN5flash11enable_sm90INS1_16FlashAttnFwdSm90INS1_25CollectiveMainloopFwdSm90ILi2EN4cute5tupleIJNS5_1CILi1EEES8_S8_EEENS6_IJNS7_ILi128EEENS7_ILi96EEENS7_ILi64EEEEEELi256ENS_10bfloat16_tEfNS_4arch4Sm90ELb0ELb0ELb0ELb1ELb1ELb0ELb1ELb1ELb0ELb1ELb1ELb0EEENS1_21CollectiveEpilogueFwdINS6_IJSA_NS7_ILi256EEESB_EEES9_SE_SG_Li256ELb1ELb1ELb1ELb0EEENS1_36VarlenDynamicPersistentTileSchedulerILi128ELi96ELi256ELi128ELb1ELb1ELb1ELb0ELb1ELb1EEEEEEEEEvNT_6ParamsE)
	.align		4
        /*0104*/ 	.word	index@(__assertfail)
	.align		4
        /*0108*/ 	.word	index@(_ZN7cutlass13device_kernelIN5flash11enable_sm90INS1_16FlashAttnFwdSm90INS1_25CollectiveMainloopFwdSm90ILi2EN4cute5tupleIJNS5_1CILi1EEES8_S8_EEENS6_IJNS7_ILi128EEENS7_ILi96EEENS7_ILi64EEEEEELi256ENS_10bfloat16_tEfNS_4arch4Sm90ELb0ELb0ELb0ELb1ELb1ELb1ELb1ELb1ELb0ELb1ELb1ELb0EEENS1_21CollectiveEpilogueFwdINS6_IJSA_NS7_ILi256EEESB_EEES9_SE_SG_Li256ELb1ELb1ELb1ELb0EEENS1_36VarlenDynamicPersistentTileSchedulerILi128ELi96ELi256ELi128ELb1ELb1ELb1ELb0ELb1ELb1EEEEEEEEEvNT_6ParamsE)
	.align		4
        /*010c*/ 	.word	index@(__assertfail)
	.align		4
        /*0110*/ 	.word	index@(_ZN7cutlass13device_kernelIN5flash11enable_sm90INS1_16FlashAttnFwdSm90INS1_25CollectiveMainloopFwdSm90ILi2EN4cute5tupleIJNS5_1CILi1EEES8_S8_EEENS6_IJNS7_ILi128EEENS7_ILi96EEENS7_ILi64EEEEEELi256ENS_10bfloat16_tEfNS_4arch4Sm90ELb0ELb1ELb0ELb0ELb1ELb0ELb0ELb1ELb0ELb1ELb1ELb0EEENS1_21CollectiveEpilogueFwdINS6_IJSA_NS7_ILi256EEESB_EEES9_SE_SG_Li256ELb0ELb1ELb1ELb0EEENS1_19SingleTileSchedulerILb0ELb1ELb1ELi128EEEEEEEEEvNT_6ParamsE)
	.align		4
        /*0114*/ 	.word	index@(__assertfail)
	.align		4
        /*0118*/ 	.word	index@(_ZN7cutlass13device_kernelIN5flash11enable_sm90INS1_16FlashAttnFwdSm90INS1_25CollectiveMainloopFwdSm90ILi2EN4cute5tupleIJNS5_1CILi1EEES8_S8_EEENS6_IJNS7_ILi128EEENS7_ILi96EEENS7_ILi64EEEEEELi256ENS_10bfloat16_tEfNS_4arch4Sm90ELb0ELb1ELb0ELb0ELb1ELb0ELb1ELb1ELb0ELb1ELb1ELb0EEENS1_21CollectiveEpilogueFwdINS6_IJSA_NS7_ILi256EEESB_EEES9_SE_SG_Li256ELb0ELb1ELb1ELb0EEENS1_19SingleTileSchedulerILb0ELb1ELb1ELi128EEEEEEEEEvNT_6ParamsE)
	.align		4
        /*011c*/ 	.word	index@(__assertfail)
	.align		4
        /*0120*/ 	.word	index@(_ZN7cutlass13device_kernelIN5flash11enable_sm90INS1_16FlashAttnFwdSm90INS1_25CollectiveMainloopFwdSm90ILi2EN4cute5tupleIJNS5_1CILi1EEES8_S8_EEENS6_IJNS7_ILi128EEENS7_ILi96EEENS7_ILi64EEEEEELi256ENS_10bfloat16_tEfNS_4arch4Sm90ELb0ELb1ELb0ELb1ELb1ELb0ELb0ELb1ELb0ELb1ELb1ELb0EEENS1_21CollectiveEpilogueFwdINS6_IJSA_NS7_ILi256EEESB_EEES9_SE_SG_Li256ELb1ELb1ELb1ELb0EEENS1_36VarlenDynamicPersistentTileSchedulerILi128ELi96ELi256ELi128ELb1ELb1ELb1ELb1ELb0ELb1EEEEEEEEEvNT_6ParamsE)
	.align		4
        /*0124*/ 	.word	index@(__assertfail)
	.align		4
        /*0128*/ 	.word	index@(_ZN7cutlass13device_kernelIN5flash11enable_sm90INS1_16FlashAttnFwdSm90INS1_25CollectiveMainloopFwdSm90ILi2EN4cute5tupleIJNS5_1CILi1EEES8_S8_EEENS6_IJNS7_ILi128EEENS7_ILi96EEENS7_ILi64EEEEEELi256ENS_10bfloat16_tEfNS_4arch4Sm90ELb0ELb1ELb0ELb1ELb1ELb1ELb0ELb1ELb0ELb1ELb1ELb0EEENS1_21CollectiveEpilogueFwdINS6_IJSA_NS7_ILi256EEESB_EEES9_SE_SG_Li256ELb1ELb1ELb1ELb0EEENS1_36VarlenDynamicPersistentTileSchedulerILi128ELi96ELi256ELi128ELb1ELb1ELb1ELb1ELb0ELb1EEEEEEEEEvNT_6ParamsE)
	.align		4
        /*012c*/ 	.word	index@(__assertfail)
	.align		4
        /*0130*/ 	.word	index@(_ZN7cutlass13device_kernelIN5flash11enable_sm90INS1_16FlashAttnFwdSm90INS1_25CollectiveMainloopFwdSm90ILi2EN4cute5tupleIJNS5_1CILi1EEES8_S8_EEENS6_IJNS7_ILi128EEENS7_ILi96EEENS7_ILi64EEEEEELi256ENS_10bfloat16_tEfNS_4arch4Sm90ELb0ELb1ELb0ELb1ELb1ELb0ELb1ELb1ELb0ELb1ELb1ELb0EEENS1_21CollectiveEpilogueFwdINS6_IJSA_NS7_ILi256EEESB_EEES9_SE_SG_Li256ELb1ELb1ELb1ELb0EEENS1_36VarlenDynamicPersistentTileSchedulerILi128ELi96ELi256ELi128ELb1ELb1ELb1ELb1ELb0ELb1EEEEEEEEEvNT_6ParamsE)
	.align		4
        /*0134*/ 	.word	index@(__assertfail)
	.align		4
        /*0138*/ 	.word	index@(_ZN7cutlass13device_kernelIN5flash11enable_sm90INS1_16FlashAttnFwdSm90INS1_25CollectiveMainloopFwdSm90ILi2EN4cute5tupleIJNS5_1CILi1EEES8_S8_EEENS6_IJNS7_ILi128EEENS7_ILi96EEENS7_ILi64EEEEEELi256ENS_10bfloat16_tEfNS_4arch4Sm90ELb0ELb1ELb0ELb1ELb1ELb1ELb1ELb1ELb0ELb1ELb1ELb0EEENS1_21CollectiveEpilogueFwdINS6_IJSA_NS7_ILi256EEESB_EEES9_SE_SG_Li256ELb1ELb1ELb1ELb0EEENS1_36VarlenDynamicPersistentTileSchedulerILi128ELi96ELi256ELi128ELb1ELb1ELb1ELb1ELb0ELb1EEEEEEEEEvNT_6ParamsE)
	.align		4
        /*013c*/ 	.word	index@(__assertfail)
	.align		4
        /*0140*/ 	.word	index@(_ZN7cutlass13device_kernelIN5flash11enable_sm90INS1_16FlashAttnFwdSm90INS1_25CollectiveMainloopFwdSm90ILi2EN4cute5tupleIJNS5_1CILi1EEES8_S8_EEENS6_IJNS7_ILi128EEENS7_ILi96EEENS7_ILi64EEEEEELi256ENS_10bfloat16_tEfNS_4arch4Sm90ELb1ELb0ELb0ELb0ELb1ELb0ELb0ELb1ELb0ELb1ELb1ELb0EEENS1_21CollectiveEpilogueFwdINS6_IJSA_NS7_ILi256EEESB_EEES9_SE_SG_Li256ELb0ELb1ELb1ELb0EEENS1_19SingleTileSchedulerILb0ELb1ELb1ELi128EEEEEEEEEvNT_6ParamsE)
	.align		4
        /*0144*/ 	.word	index@(__assertfail)
	.align		4
        /*0148*/ 	.word	index@(_ZN7cutlass13device_kernelIN5flash11enable_sm90INS1_16FlashAttnFwdSm90INS1_25CollectiveMainloopFwdSm90ILi2EN4cute5tupleIJNS5_1CILi1EEES8_S8_EEENS6_IJNS7_ILi128EEENS7_ILi96EEENS7_ILi64EEEEEELi256ENS_10bfloat16_tEfNS_4arch4Sm90ELb1ELb0ELb0ELb0ELb1ELb0ELb1ELb1ELb0ELb1ELb1ELb0EEENS1_21CollectiveEpilogueFwdINS6_IJSA_NS7_ILi256EEESB_EEES9_SE_SG_Li256ELb0ELb1ELb1ELb0EEENS1_19SingleTileSchedulerILb0ELb1ELb1ELi128EEEEEEEEEvNT_6ParamsE)
	.align		4
        /*014c*/ 	.word	index@(__assertfail)
	.align		4
        /*0150*/ 	.word	index@(_ZN7cutlass13device_kernelIN5flash11enable_sm90INS1_16FlashAttnFwdSm90INS1_25CollectiveMainloopFwdSm90ILi2EN4cute5tupleIJNS5_1CILi1EEES8_S8_EEENS6_IJNS7_ILi128EEENS7_ILi96EEENS7_ILi64EEEEEELi256ENS_10bfloat16_tEfNS_4arch4Sm90ELb1ELb0ELb0ELb1ELb1ELb0ELb0ELb1ELb0ELb1ELb1ELb0EEENS1_21CollectiveEpilogueFwdINS6_IJSA_NS7_ILi256EEESB_EEES9_SE_SG_Li256ELb1ELb1ELb1ELb0EEENS1_36VarlenDynamicPersistentTileSchedulerILi128ELi96ELi256ELi128ELb1ELb1ELb1ELb1ELb1ELb1EEEEEEEEEvNT_6ParamsE)
	.align		4
        /*0154*/ 	.word	index@(__assertfail)
	.align		4
        /*0158*/ 	.word	index@(_ZN7cutlass13device_kernelIN5flash11enable_sm90INS1_16FlashAttnFwdSm90INS1_25CollectiveMainloopFwdSm90ILi2EN4cute5tupleIJNS5_1CILi1EEES8_S8_EEENS6_IJNS7_ILi128EEENS7_ILi96EEENS7_ILi64EEEEEELi256ENS_10bfloat16_tEfNS_4arch4Sm90ELb1ELb0ELb0ELb1ELb1ELb1ELb0ELb1ELb0ELb1ELb1ELb0EEENS1_21CollectiveEpilogueFwdINS6_IJSA_NS7_ILi256EEESB_EEES9_SE_SG_Li256ELb1ELb1ELb1ELb0EEENS1_36VarlenDynamicPersistentTileSchedulerILi128ELi96ELi256ELi128ELb1ELb1ELb1ELb1ELb1ELb1EEEEEEEEEvNT_6ParamsE)
	.align		4
        /*015c*/ 	.word	index@(__assertfail)
	.align		4
        /*0160*/ 	.word	index@(_ZN7cutlass13device_kernelIN5flash11enable_sm90INS1_16FlashAttnFwdSm90INS1_25CollectiveMainloopFwdSm90ILi2EN4cute5tupleIJNS5_1CILi1EEES8_S8_EEENS6_IJNS7_ILi128EEENS7_ILi96EEENS7_ILi64EEEEEELi256ENS_10bfloat16_tEfNS_4arch4Sm90ELb1ELb0ELb0ELb1ELb1ELb0ELb1ELb1ELb0ELb1ELb1ELb0EEENS1_21CollectiveEpilogueFwdINS6_IJSA_NS7_ILi256EEESB_EEES9_SE_SG_Li256ELb1ELb1ELb1ELb0EEENS1_36VarlenDynamicPersistentTileSchedulerILi128ELi96ELi256ELi128ELb1ELb1ELb1ELb1ELb1ELb1EEEEEEEEEvNT_6ParamsE)
	.align		4
        /*0164*/ 	.word	index@(__assertfail)
	.align		4
        /*0168*/ 	.word	index@(_ZN7cutlass13device_kernelIN5flash11enable_sm90INS1_16FlashAttnFwdSm90INS1_25CollectiveMainloopFwdSm90ILi2EN4cute5tupleIJNS5_1CILi1EEES8_S8_EEENS6_IJNS7_ILi128EEENS7_ILi96EEENS7_ILi64EEEEEELi256ENS_10bfloat16_tEfNS_4arch4Sm90ELb1ELb0ELb0ELb1ELb1ELb1ELb1ELb1ELb0ELb1ELb1ELb0EEENS1_21CollectiveEpilogueFwdINS6_IJSA_NS7_ILi256EEESB_EEES9_SE_SG_Li256ELb1ELb1ELb1ELb0EEENS1_36VarlenDynamicPersistentTileSchedulerILi128ELi96ELi256ELi128ELb1ELb1ELb1ELb1ELb1ELb1EEEEEEEEEvNT_6ParamsE)
	.align		4
        /*016c*/ 	.word	index@(__assertfail)
	.align		4
        /*0170*/ 	.word	0x00000000
	.align		4
        /*0174*/ 	.word	0xfffffffe
	.align		4
        /*0178*/ 	.word	0x00000000
	.align		4
        /*017c*/ 	.word	0xfffffffd
	.align		4
        /*0180*/ 	.word	0x00000000
	.align		4
        /*0184*/ 	.word	0xfffffffc


//--------------------- .nv.constant4             --------------------------
	.section	.nv.constant4,"a",@progbits
	.align	8
	.align		8
.nv.constant4:
        /*0000*/ 	.dword	__assertfail
	.align		8
        /*0008*/ 	.dword	__unnamed_1
	.align		8
        /*0010*/ 	.dword	__unnamed_2
	.align		8
        /*0018*/ 	.dword	__unnamed_3
	.align		8
        /*0020*/ 	.dword	__unnamed_4
	.align		8
        /*0028*/ 	.dword	__unnamed_5
	.align		8
        /*0030*/ 	.dword	__unnamed_6
	.align		8
        /*0038*/ 	.dword	__unnamed_7
	.align		8
        /*0040*/ 	.dword	__unnamed_8
	.align		8
        /*0048*/ 	.dword	__unnamed_9
	.align		8
        /*0050*/ 	.dword	__unnamed_10
	.align		8
        /*0058*/ 	.dword	__unnamed_11
	.align		8
        /*0060*/ 	.dword	__unnamed_12
	.align		8
        /*0068*/ 	.dword	__unnamed_13
	.align		8
        /*0070*/ 	.dword	__unnamed_14
	.align		8
        /*0078*/ 	.dword	__unnamed_15
	.align		8
        /*0080*/ 	.dword	__unnamed_16
	.align		8
        /*0088*/ 	.dword	__unnamed_17
	.align		8
        /*0090*/ 	.dword	__unnamed_18
	.align		8
        /*0098*/ 	.dword	_ZN79_INTERNAL_f64a63e4_43_flash_fwd_hdimdiff_bf16_paged_split_sm90_cu_a6473388_38254cuda3std3__45__cpo5beginE
	.align		8
        /*00a0*/ 	.dword	_ZN79_INTERNAL_f64a63e4_43_flash_fwd_hdimdiff_bf16_paged_split_sm90_cu_a6473388_38254cuda3std3__45__cpo3endE
	.align		8
        /*00a8*/ 	.dword	_ZN79_INTERNAL_f64a63e4_43_flash_fwd_hdimdiff_bf16_paged_split_sm90_cu_a6473388_38254cuda3std3__45__cpo6cbeginE
	.align		8
        /*00b0*/ 	.dword	_ZN79_INTERNAL_f64a63e4_43_flash_fwd_hdimdiff_bf16_paged_split_sm90_cu_a6473388_38254cuda3std3__45__cpo4cendE
	.align		8
        /*00b8*/ 	.dword	_ZN79_INTERNAL_f64a63e4_43_flash_fwd_hdimdiff_bf16_paged_split_sm90_cu_a6473388_38254cuda3std3__481_GLOBAL__N__f64a63e4_43_flash_fwd_hdimdiff_bf16_paged_split_sm90_cu_a6473388_38256ignoreE
	.align		8
        /*00c0*/ 	.dword	_ZN79_INTERNAL_f64a63e4_43_flash_fwd_hdimdiff_bf16_paged_split_sm90_cu_a6473388_38254cuda3std3__419piecewise_constructE
	.align		8
        /*00c8*/ 	.dword	_ZN79_INTERNAL_f64a63e4_43_flash_fwd_hdimdiff_bf16_paged_split_sm90_cu_a6473388_38254cuda3std3__48in_placeE
	.align		8
        /*00d0*/ 	.dword	_ZN79_INTERNAL_f64a63e4_43_flash_fwd_hdimdiff_bf16_paged_split_sm90_cu_a6473388_38254cuda3std6ranges3__45__cpo4swapE
	.align		8
        /*00d8*/ 	.dword	_ZN79_INTERNAL_f64a63e4_43_flash_fwd_hdimdiff_bf16_paged_split_sm90_cu_a6473388_38254cuda3std6ranges3__45__cpo9iter_moveE
	.align		8
        /*00e0*/ 	.dword	_ZN79_INTERNAL_f64a63e4_43_flash_fwd_hdimdiff_bf16_paged_split_sm90_cu_a6473388_38254cute7productE
	.align		8
        /*00e8*/ 	.dword	_ZN79_INTERNAL_f64a63e4_43_flash_fwd_hdimdiff_bf16_paged_split_sm90_cu_a6473388_38254cute1_E
	.align		8
        /*00f0*/ 	.dword	$str$23
	.align		8
        /*00f8*/ 	.dword	$str$24


//--------------------- .text._ZN7cutlass13device_kernelIN5flash11enable_sm90INS1_16FlashAttnFwdSm90INS1_25CollectiveMainloopFwdSm90ILi2EN4cute5tupleIJNS5_1CILi1EEES8_S8_EEENS6_IJNS7_ILi128EEENS7_ILi96EEENS7_ILi192EEEEEELi128ENS_10bfloat16_tEfNS_4arch4Sm90ELb0ELb0ELb0ELb0ELb1ELb0ELb0ELb1ELb1ELb1ELb1ELb0EEENS1_21CollectiveEpilogueFwdINS6_IJSA_SA_SB_EEES9_SE_SG_Li256ELb0ELb1ELb1ELb0EEENS1_19SingleTileSchedulerILb0ELb1ELb1ELi128EEEEEEEEEvNT_6ParamsE --------------------------
	.section	.text._ZN7cutlass13device_kernelIN5flash11enable_sm90INS1_16FlashAttnFwdSm90INS1_25CollectiveMainloopFwdSm90ILi2EN4cute5tupleIJNS5_1CILi1EEES8_S8_EEENS6_IJNS7_ILi128EEENS7_ILi96EEENS7_ILi192EEEEEELi128ENS_10bfloat16_tEfNS_4arch4Sm90ELb0ELb0ELb0ELb0ELb1ELb0ELb0ELb1ELb1ELb1ELb1ELb0EEENS1_21CollectiveEpilogueFwdINS6_IJSA_SA_SB_EEES9_SE_SG_Li256ELb0ELb1ELb1ELb0EEENS1_19SingleTileSchedulerILb0ELb1ELb1ELi128EEEEEEEEEvNT_6ParamsE,"ax",@progbits
	.align	128
.text._ZN7cutlass13device_kernelIN5flash11enable_sm90INS1_16FlashAttnFwdSm90INS1_25CollectiveMainloopFwdSm90ILi2EN4cute5tupleIJNS5_1CILi1EEES8_S8_EEENS6_IJNS7_ILi128EEENS7_ILi96EEENS7_ILi192EEEEEELi128ENS_10bfloat16_tEfNS_4arch4Sm90ELb0ELb0ELb0ELb0ELb1ELb0ELb0ELb1ELb1ELb1ELb1ELb0EEENS1_21CollectiveEpilogueFwdINS6_IJSA_SA_SB_EEES9_SE_SG_Li256ELb0ELb1ELb1ELb0EEENS1_19SingleTileSchedulerILb0ELb1ELb1ELi128EEEEEEEEEvNT_6ParamsE:
        .type           _ZN7cutlass13device_kernelIN5flash11enable_sm90INS1_16FlashAttnFwdSm90INS1_25CollectiveMainloopFwdSm90ILi2EN4cute5tupleIJNS5_1CILi1EEES8_S8_EEENS6_IJNS7_ILi128EEENS7_ILi96EEENS7_ILi192EEEEEELi128ENS_10bfloat16_tEfNS_4arch4Sm90ELb0ELb0ELb0ELb0ELb1ELb0ELb0ELb1ELb1ELb1ELb1ELb0EEENS1_21CollectiveEpilogueFwdINS6_IJSA_SA_SB_EEES9_SE_SG_Li256ELb0ELb1ELb1ELb0EEENS1_19SingleTileSchedulerILb0ELb1ELb1ELi128EEEEEEEEEvNT_6ParamsE,@function
        .size           _ZN7cutlass13device_kernelIN5flash11enable_sm90INS1_16FlashAttnFwdSm90INS1_25CollectiveMainloopFwdSm90ILi2EN4cute5tupleIJNS5_1CILi1EEES8_S8_EEENS6_IJNS7_ILi128EEENS7_ILi96EEENS7_ILi192EEEEEELi128ENS_10bfloat16_tEfNS_4arch4Sm90ELb0ELb0ELb0ELb0ELb1ELb0ELb0ELb1ELb1ELb1ELb1ELb0EEENS1_21CollectiveEpilogueFwdINS6_IJSA_SA_SB_EEES9_SE_SG_Li256ELb0ELb1ELb1ELb0EEENS1_19SingleTileSchedulerILb0ELb1ELb1ELi128EEEEEEEEEvNT_6ParamsE,(.L_x_15631 - _ZN7cutlass13device_kernelIN5flash11enable_sm90INS1_16FlashAttnFwdSm90INS1_25CollectiveMainloopFwdSm90ILi2EN4cute5tupleIJNS5_1CILi1EEES8_S8_EEENS6_IJNS7_ILi128EEENS7_ILi96EEENS7_ILi192EEEEEELi128ENS_10bfloat16_tEfNS_4arch4Sm90ELb0ELb0ELb0ELb0ELb1ELb0ELb0ELb1ELb1ELb1ELb1ELb0EEENS1_21CollectiveEpilogueFwdINS6_IJSA_SA_SB_EEES9_SE_SG_Li256ELb0ELb1ELb1ELb0EEENS1_19SingleTileSchedulerILb0ELb1ELb1ELi128EEEEEEEEEvNT_6ParamsE)
        .other          _ZN7cutlass13device_kernelIN5flash11enable_sm90INS1_16FlashAttnFwdSm90INS1_25CollectiveMainloopFwdSm90ILi2EN4cute5tupleIJNS5_1CILi1EEES8_S8_EEENS6_IJNS7_ILi128EEENS7_ILi96EEENS7_ILi192EEEEEELi128ENS_10bfloat16_tEfNS_4arch4Sm90ELb0ELb0ELb0ELb0ELb1ELb0ELb0ELb1ELb1ELb1ELb1ELb0EEENS1_21CollectiveEpilogueFwdINS6_IJSA_SA_SB_EEES9_SE_SG_Li256ELb0ELb1ELb1ELb0EEENS1_19SingleTileSchedulerILb0ELb1ELb1ELi128EEEEEEEEEvNT_6ParamsE,@"STO_CUDA_ENTRY STV_DEFAULT"
_ZN7cutlass13device_kernelIN5flash11enable_sm90INS1_16FlashAttnFwdSm90INS1_25CollectiveMainloopFwdSm90ILi2EN4cute5tupleIJNS5_1CILi1EEES8_S8_EEENS6_IJNS7_ILi128EEENS7_ILi96EEENS7_ILi192EEEEEELi128ENS_10bfloat16_tEfNS_4arch4Sm90ELb0ELb0ELb0ELb0ELb1ELb0ELb0ELb1ELb1ELb1ELb1ELb0EEENS1_21CollectiveEpilogueFwdINS6_IJSA_SA_SB_EEES9_SE_SG_Li256ELb0ELb1ELb1ELb0EEENS1_19SingleTileSchedulerILb0ELb1ELb1ELi128EEEEEEEEEvNT_6ParamsE:
[----:B------:R-:W0:Y:S01]  /*0000*/  LDC R1, c[0x0][0x28] ;  /* 0x00000a00ff017b82 */ /* 0x000e220000000800 */
[----:B------:R-:W1:Y:S01]  /*0010*/  S2R R25, SR_TID.X ;  /* 0x0000000000197919 */ /* 0x000e620000002100 */
[----:B------:R-:W-:Y:S01]  /*0020*/  ELECT P0, URZ, PT ;  /* 0x00000000003f782f */ /* 0x000fe20003800000 */
[----:B------:R-:W-:Y:S01]  /*0030*/  UMOV UR4, 0x80 ;  /* 0x0000008000047882 */ /* 0x000fe20000000000 */
[----:B------:R-:W-:Y:S01]  /*0040*/  UMOV UR7, 0x100 ;  /* 0x0000010000077882 */ /* 0x000fe20000000000 */
[----:B-1----:R-:W-:-:S05]  /*0050*/  SHF.R.U32.HI R0, RZ, 0x5, R25 ;  /* 0x00000005ff007819 */ /* 0x002fca0000011619 */
[----:B------:R-:W1:Y:S02]  /*0060*/  SHFL.IDX PT, R2, R0, RZ, 0x1f ;  /* 0x00001fff00027589 */ /* 0x000e6400000e0000 */
[C---:B-1----:R-:W-:Y:S02]  /*0070*/  ISETP.NE.OR P0, PT, R2.reuse, RZ, !P0 ;  /* 0x000000ff0200720c */ /* 0x042fe40004705670 */
[----:B------:R-:W-:Y:S02]  /*0080*/  ISETP.NE.AND P1, PT, R2, RZ, PT ;  /* 0x000000ff0200720c */ /* 0x000fe40003f25270 */
[----:B------:R-:W-:-:S06]  /*0090*/  SHF.R.U32.HI R2, RZ, 0x7, R25 ;  /* 0x00000007ff027819 */ /* 0x000fcc0000011619 */
[----:B------:R-:W1:Y:S03]  /*00a0*/  SHFL.IDX PT, R2, R2, RZ, 0x1f ;  /* 0x00001fff02027589 */ /* 0x000e6600000e0000 */
[----:B------:R-:W-:Y:S01]  /*00b0*/  VOTEU.ALL UP0, P0 ;  /* 0x00000000003f7886 */ /* 0x000fe20000000000 */
[----:B------:R-:W-:-:S04]  /*00c0*/  VOTEU.ALL UP1, P0 ;  /* 0x00000000003f7886 */ /* 0x000fc80000020000 */
[----:B------:R-:W2:Y:S01]  /*00d0*/  @!UP0 S2UR UR8, SR_CgaCtaId ;  /* 0x00000000000889c3 */ /* 0x000ea20000008800 */
[----:B------:R-:W-:Y:S01]  /*00e0*/  @!UP0 UMOV UR6, 0x400 ;  /* 0x0000040000068882 */ /* 0x000fe20000000000 */
[----:B------:R-:W-:-:S04]  /*00f0*/  @!UP0 UIADD3 UR4, -UR4, 0x100000, URZ ;  /* 0x0010000004048890 */ /* 0x000fc8000fffe13f */
[----:B------:R-:W-:Y:S02]  /*0100*/  @!UP0 USHF.L.U32 UR5, UR4, 0xb, URZ ;  /* 0x0000000b04058899 */ /* 0x000fe4000800063f */
[----:B------:R-:W-:Y:S02]  /*0110*/  @!UP0 USHF.L.U32 UR4, UR4, 0x1, URZ ;  /* 0x0000000104048899 */ /* 0x000fe4000800063f */
[----:B--2---:R-:W-:Y:S02]  /*0120*/  @!UP0 ULEA UR8, UR8, UR6, 0x18 ;  /* 0x0000000608088291 */ /* 0x004fe4000f8ec03f */
[----:B------:R-:W-:-:S04]  /*0130*/  @!UP0 UIADD3 UR6, -UR7, 0x100000, URZ ;  /* 0x0010000007068890 */ /* 0x000fc8000fffe13f */
[----:B------:R-:W-:Y:S02]  /*0140*/  @!UP0 USHF.L.U32 UR7, UR6, 0xb, URZ ;  /* 0x0000000b06078899 */ /* 0x000fe4000800063f */
[----:B------:R-:W-:Y:S01]  /*0150*/  @!UP0 USHF.L.U32 UR6, UR6, 0x1, URZ ;  /* 0x0000000106068899 */ /* 0x000fe2000800063f */
[----:B------:R-:W-:-:S05]  /*0160*/  VOTEU.ALL UP0, P0 ;  /* 0x00000000003f7886 */ /* 0x000fca0000000000 */
[----:B------:R2:W3:Y:S06]  /*0170*/  @!UP0 SYNCS.EXCH.64 URZ, [UR8+0x2a800], UR4 ;  /* 0x02a80004083f85b2 */ /* 0x0004ec0008000100 */
[----:B------:R2:W4:Y:S02]  /*0180*/  @!UP1 SYNCS.EXCH.64 URZ, [UR8+0x2a820], UR6 ;  /* 0x02a82006083f95b2 */ /* 0x0005240008000100 */
[----:B012---:R-:W-:Y:S05]  /*0190*/  @P1 BRA `(.L_x_0) ;  /* 0x0000000000481947 */ /* 0x007fea0003800000 */
[----:B------:R-:W0:Y:S01]  /*01a0*/  S2UR UR5, SR_CgaCtaId ;  /* 0x00000000000579c3 */ /* 0x000e220000008800 */
[----:B------:R-:W-:Y:S01]  /*01b0*/  UMOV UR4, 0x400 ;  /* 0x0000040000047882 */ /* 0x000fe20000000000 */
[----:B------:R-:W-:Y:S01]  /*01c0*/  UMOV UR6, 0x80 ;  /* 0x0000008000067882 */ /* 0x000fe20000000000 */
[----:B------:R-:W-:Y:S01]  /*01d0*/  UMOV UR7, 0x100 ;  /* 0x0000010000077882 */ /* 0x000fe20000000000 */
[----:B------:R-:W-:Y:S01]  /*01e0*/  ELECT P0, URZ, PT ;  /* 0x00000000003f782f */ /* 0x000fe20003800000 */
[----:B0-----:R-:W-:Y:S02]  /*01f0*/  ULEA UR8, UR5, UR4, 0x18 ;  /* 0x0000000405087291 */ /* 0x001fe4000f8ec03f */
[----:B------:R-:W-:-:S04]  /*0200*/  UIADD3 UR4, -UR6, 0x100000, URZ ;  /* 0x0010000006047890 */ /* 0x000fc8000fffe13f */
[----:B------:R-:W-:Y:S02]  /*0210*/  USHF.L.U32 UR5, UR4, 0xb, URZ ;  /* 0x0000000b04057899 */ /* 0x000fe4000800063f */
[----:B------:R-:W-:Y:S02]  /*0220*/  USHF.L.U32 UR4, UR4, 0x1, URZ ;  /* 0x0000000104047899 */ /* 0x000fe4000800063f */
[----:B------:R-:W-:-:S04]  /*0230*/  UIADD3 UR6, -UR7, 0x100000, URZ ;  /* 0x0010000007067890 */ /* 0x000fc8000fffe13f */
[----:B------:R-:W-:Y:S02]  /*0240*/  USHF.L.U32 UR7, UR6, 0xb, URZ ;  /* 0x0000000b06077899 */ /* 0x000fe4000800063f */
[----:B------:R-:W-:Y:S01]  /*0250*/  USHF.L.U32 UR6, UR6, 0x1, URZ ;  /* 0x0000000106067899 */ /* 0x000fe2000800063f */
[----:B------:R-:W0:Y:S03]  /*0260*/  FENCE.VIEW.ASYNC.S ;  /* 0x00000000000073c6 */ /* 0x000e260000000000 */
[----:B0-----:R0:W1:Y:S08]  /*0270*/  SYNCS.EXCH.64 URZ, [UR8+0x2a830], UR4 ;  /* 0x02a83004083f75b2 */ /* 0x0010700008000100 */
[----:B------:R0:W2:Y:S01]  /*0280*/  SYNCS.EXCH.64 URZ, [UR8+0x2a840], UR6 ;  /* 0x02a84006083f75b2 */ /* 0x0000a20008000100 */
[----:B------:R0:W0:Y:S01]  /*0290*/  SYNCS.EXCH.64 URZ, [UR8+0x2a838], UR4 ;  /* 0x02a83804083f75b2 */ /* 0x0000220008000100 */
[----:B------:R0:W0:Y:S01]  /*02a0*/  SYNCS.EXCH.64 URZ, [UR8+0x2a848], UR6 ;  /* 0x02a84806083f75b2 */ /* 0x0000220008000100 */
[----:B------:R-:W-:Y:S01]  /*02b0*/  NOP ;  /* 0x0000000000007918 */ /* 0x000fe20000000000 */
.L_x_0:
[----:B------:R-:W5:Y:S01]  /*02c0*/  SHFL.IDX PT, R3, R0, RZ, 0x1f ;  /* 0x00001fff00037589 */ /* 0x000f6200000e0000 */
[----:B------:R-:W-:Y:S01]  /*02d0*/  NOP ;  /* 0x0000000000007918 */ /* 0x000fe20000000000 */
[----:B-----5:R-:W-:-:S13]  /*02e0*/  ISETP.NE.AND P0, PT, R3, RZ, PT ;  /* 0x000000ff0300720c */ /* 0x020fda0003f05270 */
[----:B------:R-:W-:Y:S05]  /*02f0*/  @P0 BRA `(.L_x_1) ;  /* 0x0000000000480947 */ /* 0x000fea0003800000 */
[----:B0-----:R-:W0:Y:S01]  /*0300*/  S2UR UR5, SR_CgaCtaId ;  /* 0x00000000000579c3 */ /* 0x001e220000008800 */
        /* <DEDUP_REMOVED lines=12> */
[----:B0-----:R0:W0:Y:S08]  /*03d0*/  SYNCS.EXCH.64 URZ, [UR8+0x2a850], UR4 ;  /* 0x02a85004083f75b2 */ /* 0x0010300008000100 */
[----:B------:R0:W0:Y:S01]  /*03e0*/  SYNCS.EXCH.64 URZ, [UR8+0x2a860], UR6 ;  /* 0x02a86006083f75b2 */ /* 0x0000220008000100 */
[----:B------:R0:W0:Y:S01]  /*03f0*/  SYNCS.EXCH.64 URZ, [UR8+0x2a858], UR4 ;  /* 0x02a85804083f75b2 */ /* 0x0000220008000100 */
[----:B------:R0:W0:Y:S01]  /*0400*/  SYNCS.EXCH.64 URZ, [UR8+0x2a868], UR6 ;  /* 0x02a86806083f75b2 */ /* 0x0000220008000100 */
[----:B------:R-:W-:Y:S01]  /*0410*/  NOP ;  /* 0x0000000000007918 */ /* 0x000fe20000000000 */
.L_x_1:
[----:B------:R-:W5:Y:S01]  /*0420*/  SHFL.IDX PT, R3, R0, RZ, 0x1f ;  /* 0x00001fff00037589 */ /* 0x000f6200000e0000 */
[----:B------:R-:W-:Y:S01]  /*0430*/  NOP ;  /* 0x0000000000007918 */ /* 0x000fe20000000000 */
[----:B-----5:R-:W-:-:S13]  /*0440*/  ISETP.NE.AND P0, PT, R3, RZ, PT ;  /* 0x000000ff0300720c */ /* 0x020fda0003f05270 */
[----:B------:R-:W-:Y:S05]  /*0450*/  @P0 BRA `(.L_x_2) ;  /* 0x0000000000380947 */ /* 0x000fea0003800000 */
[----:B0-----:R-:W0:Y:S01]  /*0460*/  S2UR UR5, SR_CgaCtaId ;  /* 0x00000000000579c3 */ /* 0x001e220000008800 */
[----:B------:R-:W-:Y:S01]  /*0470*/  UMOV UR4, 0x400 ;  /* 0x0000040000047882 */ /* 0x000fe20000000000 */
[----:B------:R-:W-:Y:S01]  /*0480*/  UMOV UR7, 0x80 ;  /* 0x0000008000077882 */ /* 0x000fe20000000000 */
[----:B------:R-:W-:Y:S01]  /*0490*/  ELECT P0, URZ, PT ;  /* 0x00000000003f782f */ /* 0x000fe20003800000 */
[----:B0-----:R-:W-:Y:S02]  /*04a0*/  ULEA UR6, UR5, UR4, 0x18 ;  /* 0x0000000405067291 */ /* 0x001fe4000f8ec03f */
[----:B------:R-:W-:-:S04]  /*04b0*/  UIADD3 UR4, -UR7, 0x100000, URZ ;  /* 0x0010000007047890 */ /* 0x000fc8000fffe13f */
[----:B------:R-:W-:Y:S02]  /*04c0*/  USHF.L.U32 UR5, UR4, 0xb, URZ ;  /* 0x0000000b04057899 */ /* 0x000fe4000800063f */
[----:B------:R-:W-:Y:S01]  /*04d0*/  USHF.L.U32 UR4, UR4, 0x1, URZ ;  /* 0x0000000104047899 */ /* 0x000fe2000800063f */
[----:B------:R-:W0:Y:S11]  /*04e0*/  FENCE.VIEW.ASYNC.S ;  /* 0x00000000000073c6 */ /* 0x000e360000000000 */
[----:B0-----:R0:W0:Y:S01]  /*04f0*/  SYNCS.EXCH.64 URZ, [UR6+0x2a870], UR4 ;  /* 0x02a87004063f75b2 */ /* 0x0010220008000100 */
[----:B------:R0:W0:Y:S01]  /*0500*/  SYNCS.EXCH.64 URZ, [UR6+0x2a880], UR4 ;  /* 0x02a88004063f75b2 */ /* 0x0000220008000100 */
[----:B------:R0:W0:Y:S01]  /*0510*/  SYNCS.EXCH.64 URZ, [UR6+0x2a878], UR4 ;  /* 0x02a87804063f75b2 */ /* 0x0000220008000100 */
[----:B------:R0:W0:Y:S01]  /*0520*/  SYNCS.EXCH.64 URZ, [UR6+0x2a888], UR4 ;  /* 0x02a88804063f75b2 */ /* 0x0000220008000100 */
[----:B------:R-:W-:Y:S01]  /*0530*/  NOP ;  /* 0x0000000000007918 */ /* 0x000fe20000000000 */
.L_x_2:
        /* <DEDUP_REMOVED lines=22> */
.L_x_3:
[----:B------:R-:W5:Y:S01]  /*06a0*/  SHFL.IDX PT, R3, R0, RZ, 0x1f ;  /* 0x00001fff00037589 */ /* 0x000f6200000e0000 */
[----:B------:R-:W-:Y:S01]  /*06b0*/  R2UR UR9, R2 ;  /* 0x00000000020972ca */ /* 0x000fe200000e0000 */
        /* <DEDUP_REMOVED lines=21> */
.L_x_4:
[----:B------:R-:W-:Y:S01]  /*0810*/  UISETP.NE.AND UP0, UPT, UR9, URZ, UPT ;  /* 0x0000003f0900728c */ /* 0x000fe2000bf05270 */
[----:B------:R-:W-:Y:S01]  /*0820*/  NOP ;  /* 0x0000000000007918 */ /* 0x000fe20000000000 */
[----:B------:R-:W-:Y:S01]  /*0830*/  UMOV UR36, 0x1 ;  /* 0x0000000100247882 */ /* 0x000fe20000000000 */
[----:B------:R-:W-:Y:S01]  /*0840*/  ULDC.64 UR38, c[0x0][0x208] ;  /* 0x0000820000267ab9 */ /* 0x000fe20000000a00 */
[----:B------:R-:W-:Y:S01]  /*0850*/  USEL UR36, UR36, 0x2, !UP0 ;  /* 0x0000000224247887 */ /* 0x000fe2000c000000 */
[----:B------:R-:W-:Y:S01]  /*0860*/  BSSY B6, `(.L_x_5) ;  /* 0x0000a48000067945 */ /* 0x000fe20003800000 */
[----:B01234-:R-:W-:Y:S01]  /*0870*/  BAR.SYNC.DEFER_BLOCKING 0x0 ;  /* 0x0000000000007b1d */ /* 0x01ffe20000010000 */
[----:B------:R-:W-:-:S13]  /*0880*/  PLOP3.LUT P0, PT, PT, PT, UP0, 0x80, 0x0 ;  /* 0x000000000000781c */ /* 0x000fda0003f0f008 */
[----:B------:R-:W-:Y:S05]  /*0890*/  @!P0 BRA `(.L_x_6) ;  /* 0x0000006800c48947 */ /* 0x000fea0003800000 */
.L_x_7:
[----:B------:R-:W-:-:S08]  /*08a0*/  NOP ;  /* 0x0000000000007918 */ /* 0x000fd00000000000 */
[----:B------:R-:W0:Y:S02]  /*08b0*/  USETMAXREG.TRY_ALLOC.CTAPOOL UP0, 0xe8 ;  /* 0x000000e8000079c8 */ /* 0x000e240008000600 */
[----:B0-----:R-:W-:-:S13]  /*08c0*/  PLOP3.LUT P0, PT, PT, PT, UP0, 0x80, 0x0 ;  /* 0x000000000000781c */ /* 0x001fda0003f0f008 */
[----:B------:R-:W-:Y:S05]  /*08d0*/  @!P0 BRA `(.L_x_7) ;  /* 0xfffffffc00f08947 */ /* 0x000fea000383ffff */
[----:B------:R-:W0:Y:S08]  /*08e0*/  LDC R3, c[0x0][0xc50] ;  /* 0x00031400ff037b82 */ /* 0x000e300000000800 */
[----:B------:R-:W1:Y:S08]  /*08f0*/  S2UR UR4, SR_CTAID.Y ;  /* 0x00000000000479c3 */ /* 0x000e700000002600 */
[----:B------:R-:W2:Y:S08]  /*0900*/  S2UR UR5, SR_CTAID.Z ;  /* 0x00000000000579c3 */ /* 0x000eb00000002700 */
[----:B------:R-:W-:Y:S06]  /*0910*/  BAR.ARV 0x8, 0x180 ;  /* 0x0206000000007b1d */ /* 0x000fec0000002000 */
[----:B0-----:R-:W-:Y:S01]  /*0920*/  ISETP.NE.AND P0, PT, R3, 0x1, PT ;  /* 0x000000010300780c */ /* 0x001fe20003f05270 */
[----:B-1----:R-:W-:-:S12]  /*0930*/  IMAD.U32 R2, RZ, RZ, UR4 ;  /* 0x00000004ff027e24 */ /* 0x002fd8000f8e00ff */
[----:B------:R-:W0:Y:S08]  /*0940*/  @P0 LDC R0, c[0x0][0xc54] ;  /* 0x00031500ff000b82 */ /* 0x000e300000000800 */
[----:B------:R-:W1:Y:S01]  /*0950*/  @P0 LDC R5, c[0x0][0xc58] ;  /* 0x00031600ff050b82 */ /* 0x000e620000000800 */
[----:B0-----:R-:W-:-:S05]  /*0960*/  @P0 IMAD.HI.U32 R0, R0, UR4, RZ ;  /* 0x0000000400000c27 */ /* 0x001fca000f8e00ff */
[----:B-1----:R-:W-:Y:S02]  /*0970*/  @P0 SHF.R.U32.HI R2, RZ, R5, R0 ;  /* 0x00000005ff020219 */ /* 0x002fe40000011600 */
[----:B--2---:R-:W-:-:S03]  /*0980*/  ISETP.LE.AND P0, PT, RZ, UR5, PT ;  /* 0x00000005ff007c0c */ /* 0x004fc6000bf03270 */
[----:B------:R-:W-:-:S04]  /*0990*/  IMAD.MOV R0, RZ, RZ, -R2 ;  /* 0x000000ffff007224 */ /* 0x000fc800078e0a02 */
[----:B------:R-:W-:-:S06]  /*09a0*/  IMAD R4, R3, R0, UR4 ;  /* 0x0000000403047e24 */ /* 0x000fcc000f8e0200 */
[----:B------:R-:W-:Y:S05]  /*09b0*/  @!P0 BRA `(.L_x_8) ;  /* 0x000000a000c88947 */ /* 0x000fea0003800000 */
[----:B------:R-:W0:Y:S01]  /*09c0*/  LDC.64 R6, c[0x0][0x418] ;  /* 0x00010600ff067b82 */ /* 0x000e220000000a00 */
[----:B------:R-:W-:Y:S02]  /*09d0*/  LOP3.LUT R16, R4, 0xffff, RZ, 0xc0, !PT ;  /* 0x0000ffff04107812 */ /* 0x000fe400078ec0ff */
[----:B------:R-:W-:-:S05]  /*09e0*/  MOV R17, RZ ;  /* 0x000000ff00117202 */ /* 0x000fca0000000f00 */
[----:B------:R-:W1:Y:S08]  /*09f0*/  LDC R0, c[0x0][0x424] ;  /* 0x00010900ff007b82 */ /* 0x000e700000000800 */
[----:B------:R-:W2:Y:S01]  /*0a00*/  LDC R3, c[0x0][0x2f0] ;  /* 0x0000bc00ff037b82 */ /* 0x000ea20000000800 */
[----:B0-----:R-:W-:-:S04]  /*0a10*/  ISETP.NE.U32.AND P0, PT, R6, RZ, PT ;  /* 0x000000ff0600720c */ /* 0x001fc80003f05070 */
[----:B------:R-:W-:-:S04]  /*0a20*/  ISETP.NE.AND.EX P0, PT, R7, RZ, PT, P0 ;  /* 0x000000ff0700720c */ /* 0x000fc80003f05300 */
[----:B-1----:R-:W-:-:S05]  /*0a30*/  SEL R0, R0, 0x1, P0 ;  /* 0x0000000100007807 */ /* 0x002fca0000000000 */
[----:B--2---:R-:W-:-:S04]  /*0a40*/  IMAD R18, R0, R3, RZ ;  /* 0x0000000300127224 */ /* 0x004fc800078e02ff */
[C---:B------:R-:W-:Y:S01]  /*0a50*/  VIADD R0, R18.reuse, 0x5f ;  /* 0x0000005f12007836 */ /* 0x040fe20000000000 */
[----:B------:R-:W-:-:S03]  /*0a60*/  ISETP.GE.AND P0, PT, R18, 0x1, PT ;  /* 0x000000011200780c */ /* 0x000fc60003f06270 */
[----:B------:R-:W-:-:S05]  /*0a70*/  IMAD.HI R0, R0, 0x2aaaaaab, RZ ;  /* 0x2aaaaaab00007827 */ /* 0x000fca00078e02ff */
[----:B------:R-:W-:-:S04]  /*0a80*/  SHF.R.U32.HI R3, RZ, 0x1f, R0 ;  /* 0x0000001fff037819 */ /* 0x000fc80000011600 */
[----:B------:R-:W-:Y:S01]  /*0a90*/  LEA.HI.SX32 R3, R0, R3, 0x1c ;  /* 0x0000000300037211 */ /* 0x000fe200078fe2ff */
[----:B------:R-:W-:Y:S06]  /*0aa0*/  @!P0 BRA `(.L_x_9) ;  /* 0x0000000000788947 */ /* 0x000fec0003800000 */
[----:B------:R-:W-:-:S04]  /*0ab0*/  SHF.R.U32.HI R0, RZ, 0x10, R4 ;  /* 0x00000010ff007819 */ /* 0x000fc80000011604 */
[----:B------:R-:W-:-:S13]  /*0ac0*/  ISETP.NE.AND P0, PT, R0, RZ, PT ;  /* 0x000000ff0000720c */ /* 0x000fda0003f05270 */
[----:B------:R-:W0:Y:S02]  /*0ad0*/  @!P0 LDC R0, c[0x0][0x9f0] ;  /* 0x00027c00ff008b82 */ /* 0x000e240000000800 */
[-C--:B0-----:R-:W-:Y:S02]  /*0ae0*/  IABS R9, R0.reuse ;  /* 0x0000000000097213 */ /* 0x081fe40000000000 */
[----:B------:R-:W-:Y:S02]  /*0af0*/  IADD3 R7, R3, -0x1, R0 ;  /* 0xffffffff03077810 */ /* 0x000fe40007ffe000 */
[----:B------:R-:W0:Y:S01]  /*0b00*/  I2F.RP R6, R9 ;  /* 0x0000000900067306 */ /* 0x000e220000209400 */
[----:B------:R-:W-:-:S05]  /*0b10*/  IABS R10, R0 ;  /* 0x00000000000a7213 */ /* 0x000fca0000000000 */
[----:B------:R-:W-:Y:S02]  /*0b20*/  IMAD.MOV R10, RZ, RZ, -R10 ;  /* 0x000000ffff0a7224 */ /* 0x000fe400078e0a0a */
[----:B0-----:R-:W0:Y:S02]  /*0b30*/  MUFU.RCP R6, R6 ;  /* 0x0000000600067308 */ /* 0x001e240000001000 */
[----:B0-----:R-:W-:Y:S01]  /*0b40*/  VIADD R4, R6, 0xffffffe ;  /* 0x0ffffffe06047836 */ /* 0x001fe20000000000 */
[----:B------:R-:W-:Y:S02]  /*0b50*/  IABS R6, R7 ;  /* 0x0000000700067213 */ /* 0x000fe40000000000 */
[----:B------:R-:W-:-:S03]  /*0b60*/  LOP3.LUT R7, R7, R0, RZ, 0x3c, !PT ;  /* 0x0000000007077212 */ /* 0x000fc600078e3cff */
[----:B------:R0:W1:Y:S01]  /*0b70*/  F2I.FTZ.U32.TRUNC.NTZ R5, R4 ;  /* 0x0000000400057305 */ /* 0x000062000021f000 */
[----:B------:R-:W-:Y:S02]  /*0b80*/  ISETP.GE.AND P2, PT, R7, RZ, PT ;  /* 0x000000ff0700720c */ /* 0x000fe40003f46270 */
[----:B0-----:R-:W-:Y:S01]  /*0b90*/  MOV R4, RZ ;  /* 0x000000ff00047202 */ /* 0x001fe20000000f00 */
[----:B-1----:R-:W-:-:S04]  /*0ba0*/  IMAD.MOV R8, RZ, RZ, -R5 ;  /* 0x000000ffff087224 */ /* 0x002fc800078e0a05 */
[----:B------:R-:W-:-:S04]  /*0bb0*/  IMAD R11, R8, R9, RZ ;  /* 0x00000009080b7224 */ /* 0x000fc800078e02ff */
[----:B------:R-:W-:-:S04]  /*0bc0*/  IMAD.HI.U32 R5, R5, R11, R4 ;  /* 0x0000000b05057227 */ /* 0x000fc800078e0004 */
[----:B------:R-:W-:Y:S02]  /*0bd0*/  IMAD.MOV.U32 R4, RZ, RZ, R10 ;  /* 0x000000ffff047224 */ /* 0x000fe400078e000a */
[----:B------:R-:W-:-:S04]  /*0be0*/  IMAD.HI.U32 R5, R5, R6, RZ ;  /* 0x0000000605057227 */ /* 0x000fc800078e00ff */
[----:B------:R-:W-:-:S05]  /*0bf0*/  IMAD R4, R5, R4, R6 ;  /* 0x0000000405047224 */ /* 0x000fca00078e0206 */
[----:B------:R-:W-:-:S13]  /*0c00*/  ISETP.GT.U32.AND P1, PT, R9, R4, PT ;  /* 0x000000040900720c */ /* 0x000fda0003f24070 */
[----:B------:R-:W-:Y:S02]  /*0c10*/  @!P1 IMAD.IADD R4, R4, 0x1, -R9 ;  /* 0x0000000104049824 */ /* 0x000fe400078e0a09 */
[----:B------:R-:W-:Y:S01]  /*0c20*/  @!P1 VIADD R5, R5, 0x1 ;  /* 0x0000000105059836 */ /* 0x000fe20000000000 */
[----:B------:R-:W-:Y:S02]  /*0c30*/  ISETP.NE.AND P1, PT, R0, RZ, PT ;  /* 0x000000ff0000720c */ /* 0x000fe40003f25270 */
[----:B------:R-:W-:-:S13]  /*0c40*/  ISETP.GE.U32.AND P0, PT, R4, R9, PT ;  /* 0x000000090400720c */ /* 0x000fda0003f06070 */
[----:B------:R-:W-:-:S05]  /*0c50*/  @P0 IADD3 R5, R5, 0x1, RZ ;  /* 0x0000000105050810 */ /* 0x000fca0007ffe0ff */
[----:B------:R-:W-:Y:S01]  /*0c60*/  @!P2 IMAD.MOV R5, RZ, RZ, -R5 ;  /* 0x000000ffff05a224 */ /* 0x000fe200078e0a05 */
[----:B------:R-:W-:-:S05]  /*0c70*/  @!P1 LOP3.LUT R5, RZ, R0, RZ, 0x33, !PT ;  /* 0x00000000ff059212 */ /* 0x000fca00078e33ff */
[----:B------:R-:W-:-:S07]  /*0c80*/  IMAD.MOV.U32 R17, RZ, RZ, R5 ;  /* 0x000000ffff117224 */ /* 0x000fce00078e0005 */
.L_x_9:
[-C--:B------:R-:W-:Y:S01]  /*0c90*/  IMAD R16, R16, R17.reuse, RZ ;  /* 0x0000001110107224 */ /* 0x080fe200078e02ff */
[----:B------:R-:W-:Y:S01]  /*0ca0*/  PLOP3.LUT P0, PT, PT, PT, PT, 0x80, 0x0 ;  /* 0x000000000000781c */ /* 0x000fe20003f0f070 */
[----:B------:R-:W-:Y:S01]  /*0cb0*/  VIADD R19, R25, 0xffffff80 ;  /* 0xffffff8019137836 */ /* 0x000fe20000000000 */
[----:B------:R-:W-:Y:S01]  /*0cc0*/  MOV R0, RZ ;  /* 0x000000ff00007202 */ /* 0x000fe20000000f00 */
[----:B------:R-:W-:Y:S01]  /*0cd0*/  IMAD.MOV.U32 R5, RZ, RZ, RZ ;  /* 0x000000ffff057224 */ /* 0x000fe200078e00ff */
[----:B------:R-:W-:Y:S02]  /*0ce0*/  VIADDMNMX R17, R16, R17, R3, PT ;  /* 0x0000001110117246 */ /* 0x000fe40003800103 */
[----:B------:R-:W-:Y:S02]  /*0cf0*/  CS2R R86, SRZ ;  /* 0x0000000000567805 */ /* 0x000fe4000001ff00 */
[----:B------:R-:W-:Y:S02]  /*0d00*/  CS2R R84, SRZ ;  /* 0x0000000000547805 */ /* 0x000fe4000001ff00 */
[----:B------:R-:W-:-:S02]  /*0d10*/  CS2R R82, SRZ ;  /* 0x0000000000527805 */ /* 0x000fc4000001ff00 */
[----:B------:R-:W-:Y:S02]  /*0d20*/  ISETP.GT.AND P1, PT, R17, R16, PT ;  /* 0x000000101100720c */ /* 0x000fe40003f24270 */
[----:B------:R-:W-:Y:S02]  /*0d30*/  CS2R R80, SRZ ;  /* 0x0000000000507805 */ /* 0x000fe4000001ff00 */
[----:B------:R-:W-:Y:S02]  /*0d40*/  CS2R R78, SRZ ;  /* 0x00000000004e7805 */ /* 0x000fe4000001ff00 */
[----:B------:R-:W-:Y:S02]  /*0d50*/  CS2R R76, SRZ ;  /* 0x00000000004c7805 */ /* 0x000fe4000001ff00 */
[----:B------:R-:W-:Y:S02]  /*0d60*/  CS2R R74, SRZ ;  /* 0x00000000004a7805 */ /* 0x000fe4000001ff00 */
[----:B------:R-:W-:-:S02]  /*0d70*/  CS2R R72, SRZ ;  /* 0x0000000000487805 */ /* 0x000fc4000001ff00 */
[----:B------:R-:W-:Y:S02]  /*0d80*/  CS2R R70, SRZ ;  /* 0x0000000000467805 */ /* 0x000fe4000001ff00 */
        /* <DEDUP_REMOVED lines=22> */
[----:B------:R-:W-:Y:S01]  /*0ef0*/  CS2R R24, SRZ ;  /* 0x0000000000187805 */ /* 0x000fe2000001ff00 */
[----:B------:R-:W-:Y:S06]  /*0f00*/  @!P1 BRA `(.L_x_10) ;  /* 0x0000004c00049947 */ /* 0x000fec0003800000 */
[----:B------:R-:W-:Y:S01]  /*0f10*/  SHF.R.S32.HI R0, RZ, 0x1f, R19 ;  /* 0x0000001fff007819 */ /* 0x000fe20000011413 */
[----:B------:R-:W0:Y:S01]  /*0f20*/  S2UR UR6, SR_CgaCtaId ;  /* 0x00000000000679c3 */ /* 0x000e220000008800 */
[----:B------:R-:W-:Y:S02]  /*0f30*/  UMOV UR37, 0x400 ;  /* 0x0000040000257882 */ /* 0x000fe40000000000 */
[----:B------:R-:W-:-:S04]  /*0f40*/  LEA.HI R22, R0, R19, RZ, 0x7 ;  /* 0x0000001300167211 */ /* 0x000fc800078f38ff */
[----:B------:R-:W-:-:S06]  /*0f50*/  SHF.R.S32.HI R0, RZ, 0x7, R22 ;  /* 0x00000007ff007819 */ /* 0x000fcc0000011416 */
[----:B------:R-:W1:Y:S01]  /*0f60*/  SHFL.IDX PT, R0, R0, RZ, 0x1f ;  /* 0x00001fff00007589 */ /* 0x000e6200000e0000 */
[----:B0-----:R-:W-:-:S04]  /*0f70*/  ULEA UR37, UR6, UR37, 0x18 ;  /* 0x0000002506257291 */ /* 0x001fc8000f8ec03f */
[----:B------:R-:W-:-:S04]  /*0f80*/  UIADD3 UR6, UR37, 0xc400, URZ ;  /* 0x0000c40025067890 */ /* 0x000fc8000fffe03f */
[----:B------:R-:W-:Y:S01]  /*0f90*/  ULOP3.LUT UP0, URZ, UR6, 0x1bf, URZ, 0xc0, !UPT ;  /* 0x000001bf063f7892 */ /* 0x000fe2000f80c03f */
[----:B-1----:R-:W-:-:S05]  /*0fa0*/  R2UR UR4, R0 ;  /* 0x00000000000472ca */ /* 0x002fca00000e0000 */
[----:B------:R-:W-:-:S08]  /*0fb0*/  PLOP3.LUT P0, PT, PT, PT, UP0, 0x80, 0x0 ;  /* 0x000000000000781c */ /* 0x000fd00003f0f008 */
[----:B------:R-:W-:-:S04]  /*0fc0*/  ULEA.HI UR5, UR4, UR4, URZ, 0x1 ;  /* 0x0000000404057291 */ /* 0x000fc8000f8f083f */
[----:B------:R-:W-:-:S04]  /*0fd0*/  ULOP3.LUT UR5, UR5, 0x1e, URZ, 0xc0, !UPT ;  /* 0x0000001e05057892 */ /* 0x000fc8000f8ec03f */
[----:B------:R-:W-:-:S04]  /*0fe0*/  UIADD3 UR5, UR4, -UR5, URZ ;  /* 0x8000000504057290 */ /* 0x000fc8000fffe03f */
[----:B------:R-:W-:-:S04]  /*0ff0*/  ULEA UR5, UR5, UR6, 0xd ;  /* 0x0000000605057291 */ /* 0x000fc8000f8e683f */
[----:B------:R-:W-:-:S04]  /*1000*/  USHF.R.U32.HI UR5, URZ, 0x4, UR5 ;  /* 0x000000043f057899 */ /* 0x000fc80008011605 */
[----:B------:R-:W-:Y:S01]  /*1010*/  ULOP3.LUT UR40, UR5, 0x3fff, URZ, 0xc0, !UPT ;  /* 0x00003fff05287892 */ /* 0x000fe2000f8ec03f */
[----:B------:R-:W-:Y:S11]  /*1020*/  @!P0 BRA `(.L_x_11) ;  /* 0x0000000000408947 */ /* 0x000ff60003800000 */
[----:B------:R-:W-:Y:S01]  /*1030*/  MOV R0, 0x0 ;  /* 0x0000000000007802 */ /* 0x000fe20000000f00 */
[----:B------:R-:W-:Y:S01]  /*1040*/  ULDC.64 UR4, c[0x4][0xf0] ;  /* 0x01003c0000047ab9 */ /* 0x000fe20000000a00 */
[----:B------:R-:W-:Y:S01]  /*1050*/  ULDC.64 UR6, c[0x4][0x38] ;  /* 0x01000e0000067ab9 */ /* 0x000fe20000000a00 */
[----:B------:R-:W-:Y:S01]  /*1060*/  IMAD.U32 R4, RZ, RZ, UR4 ;  /* 0x00000004ff047e24 */ /* 0x000fe2000f8e00ff */
[----:B------:R0:W1:Y:S01]  /*1070*/  LDC.64 R14, c[0x4][R0] ;  /* 0x01000000000e7b82 */ /* 0x0000620000000a00 */
[----:B------:R-:W-:Y:S01]  /*1080*/  IMAD.U32 R5, RZ, RZ, UR5 ;  /* 0x00000005ff057e24 */ /* 0x000fe2000f8e00ff */
[----:B------:R-:W-:Y:S01]  /*1090*/  ULDC.64 UR4, c[0x4][0xf8] ;  /* 0x01003e0000047ab9 */ /* 0x000fe20000000a00 */
[----:B------:R-:W-:Y:S01]  /*10a0*/  IMAD.U32 R10, RZ, RZ, UR6 ;  /* 0x00000006ff0a7e24 */ /* 0x000fe2000f8e00ff */
[----:B------:R-:W-:Y:S01]  /*10b0*/  MOV R6, UR4 ;  /* 0x0000000400067c02 */ /* 0x000fe20008000f00 */
[----:B------:R-:W-:Y:S01]  /*10c0*/  IMAD.U32 R7, RZ, RZ, UR5 ;  /* 0x00000005ff077e24 */ /* 0x000fe2000f8e00ff */
[----:B------:R-:W-:Y:S01]  /*10d0*/  MOV R8, 0x70 ;  /* 0x0000007000087802 */ /* 0x000fe20000000f00 */
[----:B------:R-:W-:-:S02]  /*10e0*/  IMAD.U32 R11, RZ, RZ, UR7 ;  /* 0x00000007ff0b7e24 */ /* 0x000fc4000f8e00ff */
[----:B------:R-:W-:Y:S02]  /*10f0*/  IMAD.MOV.U32 R12, RZ, RZ, 0x1 ;  /* 0x00000001ff0c7424 */ /* 0x000fe400078e00ff */
[----:B0-----:R-:W-:-:S07]  /*1100*/  IMAD.MOV.U32 R13, RZ, RZ, RZ ;  /* 0x000000ffff0d7224 */ /* 0x001fce00078e00ff */
[----:B------:R-:W-:-:S07]  /*1110*/  LEPC R20, `(.L_x_11) ;  /* 0x000000001014794e */ /* 0x000fce0000000000 */
[----:B-1----:R-:W-:Y:S05]  /*1120*/  CALL.ABS.NOINC R14 ;  /* 0x000000000e007343 */ /* 0x002fea0003c00000 */
.L_x_11:
[----:B------:R-:W-:-:S04]  /*1130*/  SHF.L.U32 R3, RZ, 0x1f, RZ ;  /* 0x0000001fff037819 */ /* 0x000fc800000006ff */
[----:B------:R-:W0:Y:S02]  /*1140*/  SYNCS.PHASECHK.TRANS64.TRYWAIT P0, [UR37+0x2a800], R3 ;  /* 0x02a80003ff0075a7 */ /* 0x000e240008000165 */
[----:B0-----:R-:W-:Y:S05]  /*1150*/  @!P0 BRA `(.L_x_12) ;  /* 0x0000009800e88947 */ /* 0x001fea0003800000 */
.L_x_85:
[----:B------:R-:W-:-:S06]  /*1160*/  ULOP3.LUT UR4, UR36, 0x1, URZ, 0xfc, !UPT ;  /* 0x0000000124047892 */ /* 0x000fcc000f8efc3f */
[----:B0-----:R-:W-:-:S05]  /*1170*/  IMAD.U32 R0, RZ, RZ, UR4 ;  /* 0x00000004ff007e24 */ /* 0x001fca000f8e00ff */
[----:B------:R-:W-:-:S13]  /*1180*/  ISETP.NE.AND P0, PT, R0, 0x3, PT ;  /* 0x000000030000780c */ /* 0x000fda0003f05270 */
[----:B------:R-:W-:Y:S05]  /*1190*/  @!P0 BRA `(.L_x_13) ;  /* 0x0000000000048947 */ /* 0x000fea0003800000 */
[----:B------:R-:W-:Y:S01]  /*11a0*/  BPT.TRAP 0x1 ;  /* 0x000000040000795c */ /* 0x000fe20000300000 */
.L_x_13:
[----:B------:R0:W1:Y:S01]  /*11b0*/  SYNCS.PHASECHK.TRANS64.TRYWAIT P1, [UR37+0x2a830], R3 ;  /* 0x02a83003ff0075a7 */ /* 0x0000620008020165 */
[----:B------:R-:W-:Y:S05]  /*11c0*/  @!P0 BRA `(.L_x_14) ;  /* 0x0000000000048947 */ /* 0x000fea0003800000 */
[----:B------:R-:W-:Y:S01]  /*11d0*/  BPT.TRAP 0x1 ;  /* 0x000000040000795c */ /* 0x000fe20000300000 */
.L_x_14:
[----:B------:R-:W-:Y:S01]  /*11e0*/  MOV R6, UR40 ;  /* 0x0000002800067c02 */ /* 0x000fe20008000f00 */
[----:B------:R-:W-:Y:S01]  /*11f0*/  IMAD.MOV.U32 R0, RZ, RZ, RZ ;  /* 0x000000ffff007224 */ /* 0x000fe200078e00ff */
[----:B-1----:R-:W-:Y:S06]  /*1200*/  @P1 BRA `(.L_x_15) ;  /* 0x0000000000081947 */ /* 0x002fec0003800000 */
[----:B------:R-:W1:Y:S02]  /*1210*/  SYNCS.PHASECHK.TRANS64.TRYWAIT P1, [UR37+0x2a830], R3 ;  /* 0x02a83003ff0075a7 */ /* 0x000e640008020165 */
[----:B-1----:R-:W-:Y:S05]  /*1220*/  @!P1 BRA `(.L_x_16) ;  /* 0x0000009800cc9947 */ /* 0x002fea0003800000 */
.L_x_15:
[----:B------:R-:W-:Y:S05]  /*1230*/  WARPSYNC.ALL ;  /* 0x0000000000007948 */ /* 0x000fea0003800000 */
[----:B------:R-:W-:Y:S01]  /*1240*/  IMAD.MOV.U32 R87, RZ, RZ, RZ ;  /* 0x000000ffff577224 */ /* 0x000fe200078e00ff */
[----:B------:R-:W-:Y:S01]  /*1250*/  LOP3.LUT R6, R6, 0x10000, RZ, 0xfc, !PT ;  /* 0x0001000006067812 */ /* 0x000fe200078efcff */
[----:B------:R-:W-:Y:S01]  /*1260*/  IMAD.MOV.U32 R7, RZ, RZ, 0x40000040 ;  /* 0x40000040ff077424 */ /* 0x000fe200078e00ff */
[----:B------:R-:W-:Y:S02]  /*1270*/  UIADD3 UR4, UR37, 0x18400, URZ ;  /* 0x0001840025047890 */ /* 0x000fe4000fffe03f */
[----:B------:R-:W-:Y:S01]  /*1280*/  R2UR UR56, R6 ;  /* 0x00000000063872ca */ /* 0x000fe200000e0000 */
[----:B------:R-:W-:Y:S01]  /*1290*/  WARPGROUP.ARRIVE ;  /* 0x00000000000079c5 */ /* 0x000fe20000000000 */
[----:B------:R-:W-:Y:S01]  /*12a0*/  R2UR UR57, R7 ;  /* 0x00000000073972ca */ /* 0x000fe200000e0000 */
[----:B------:R-:W-:Y:S01]  /*12b0*/  USHF.R.U32.HI UR4, URZ, 0x4, UR4 ;  /* 0x000000043f047899 */ /* 0x000fe20008011604 */
[----:B------:R-:W-:Y:S01]  /*12c0*/  UMOV UR59, 0x40000040 ;  /* 0x40000040003b7882 */ /* 0x000fe20000000000 */
[----:B------:R-:W-:-:S02]  /*12d0*/  UMOV UR9, 0x40000040 ;  /* 0x4000004000097882 */ /* 0x000fc40000000000 */
[----:B------:R-:W-:Y:S01]  /*12e0*/  ULOP3.LUT UR4, UR4, 0x3fff, URZ, 0xc0, !UPT ;  /* 0x00003fff04047892 */ /* 0x000fe2000f8ec03f */
[----:B------:R-:W-:Y:S01]  /*12f0*/  UMOV UR11, 0x40000040 ;  /* 0x40000040000b7882 */ /* 0x000fe20000000000 */
[----:B------:R-:W-:Y:S02]  /*1300*/  UMOV UR13, 0x40000040 ;  /* 0x40000040000d7882 */ /* 0x000fe40000000000 */
[----:B------:R-:W-:Y:S01]  /*1310*/  ULOP3.LUT UR58, UR4, 0x10000, URZ, 0xfc, !UPT ;  /* 0x00010000043a7892 */ /* 0x000fe2000f8efc3f */
[----:B------:R-:W-:Y:S02]  /*1320*/  UMOV UR15, 0x40000040 ;  /* 0x40000040000f7882 */ /* 0x000fe40000000000 */
[----:B------:R-:W-:Y:S01]  /*1330*/  R2UR UR4, R6 ;  /* 0x00000000060472ca */ /* 0x000fe200000e0000 */
[----:B------:R-:W-:Y:S02]  /*1340*/  UIADD3 UR10, UR58, 0x2, URZ ;  /* 0x000000023a0a7890 */ /* 0x000fe4000fffe03f */
[----:B------:R-:W-:-:S02]  /*1350*/  UIADD3 UR14, UR58, 0x4, URZ ;  /* 0x000000043a0e7890 */ /* 0x000fc4000fffe03f */
[----:B------:R-:W-:Y:S02]  /*1360*/  UIADD3 UR18, UR58, 0x6, URZ ;  /* 0x000000063a127890 */ /* 0x000fe4000fffe03f */
[----:B------:R-:W-:Y:S01]  /*1370*/  HGMMA.64x96x16.F32.BF16 R24, gdesc[UR56], RZ, !UPT, gsb0 ;  /* 0x01600000381879f0 */ /* 0x000fe2000c0018ff */
[----:B------:R-:W-:Y:S01]  /*1380*/  UMOV UR17, 0x40000040 ;  /* 0x4000004000117882 */ /* 0x000fe20000000000 */
[----:B------:R-:W-:Y:S01]  /*1390*/  UMOV UR19, 0x40000040 ;  /* 0x4000004000137882 */ /* 0x000fe20000000000 */
[----:B------:R-:W-:Y:S01]  /*13a0*/  UIADD3 UR22, UR58, 0x300, URZ ;  /* 0x000003003a167890 */ /* 0x000fe2000fffe03f */
[----:B------:R-:W2:Y:S01]  /*13b0*/  S2UR UR57, SR_CgaCtaId ;  /* 0x00000000003979c3 */ /* 0x000ea20000008800 */
[----:B------:R-:W-:Y:S01]  /*13c0*/  UMOV UR21, 0x40000040 ;  /* 0x4000004000157882 */ /* 0x000fe20000000000 */
[----:B------:R-:W-:Y:S01]  /*13d0*/  UMOV UR23, 0x40000040 ;  /* 0x4000004000177882 */ /* 0x000fe20000000000 */
[----:B------:R-:W-:Y:S02]  /*13e0*/  UIADD3 UR8, UR4, 0x2, URZ ;  /* 0x0000000204087890 */ /* 0x000fe4000fffe03f */
[----:B------:R-:W-:-:S02]  /*13f0*/  UIADD3 UR12, UR4, 0x4, URZ ;  /* 0x00000004040c7890 */ /* 0x000fc4000fffe03f */
[----:B------:R-:W-:Y:S02]  /*1400*/  UIADD3 UR16, UR4, 0x6, URZ ;  /* 0x0000000604107890 */ /* 0x000fe4000fffe03f */
[----:B------:R-:W-:Y:S02]  /*1410*/  UIADD3 UR20, UR4, 0x400, URZ ;  /* 0x0000040004147890 */ /* 0x000fe4000fffe03f */
[----:B------:R-:W-:Y:S02]  /*1420*/  UIADD3 UR24, UR4, 0x402, URZ ;  /* 0x0000040204187890 */ /* 0x000fe4000fffe03f */
[----:B------:R-:W-:Y:S01]  /*1430*/  UIADD3 UR26, UR58, 0x302, URZ ;  /* 0x000003023a1a7890 */ /* 0x000fe2000fffe03f */
[----:B------:R-:W-:Y:S01]  /*1440*/  UMOV UR25, 0x40000040 ;  /* 0x4000004000197882 */ /* 0x000fe20000000000 */
[----:B------:R-:W-:Y:S01]  /*1450*/  UMOV UR27, 0x40000040 ;  /* 0x40000040001b7882 */ /* 0x000fe20000000000 */
[----:B------:R-:W-:Y:S02]  /*1460*/  UIADD3 UR28, UR4, 0x404, URZ ;  /* 0x00000404041c7890 */ /* 0x000fe4000fffe03f */
[----:B------:R-:W-:Y:S01]  /*1470*/  UIADD3 UR30, UR58, 0x304, URZ ;  /* 0x000003043a1e7890 */ /* 0x000fe2000fffe03f */
[----:B------:R-:W-:Y:S01]  /*1480*/  UMOV UR29, 0x40000040 ;  /* 0x40000040001d7882 */ /* 0x000fe20000000000 */
[----:B------:R-:W-:Y:S01]  /*1490*/  UMOV UR31, 0x40000040 ;  /* 0x40000040001f7882 */ /* 0x000fe20000000000 */
[----:B------:R-:W-:-:S02]  /*14a0*/  UIADD3 UR32, UR4, 0x406, URZ ;  /* 0x0000040604207890 */ /* 0x000fc4000fffe03f */
[----:B------:R-:W-:Y:S01]  /*14b0*/  UIADD3 UR34, UR58, 0x306, URZ ;  /* 0x000003063a227890 */ /* 0x000fe2000fffe03f */
[----:B------:R-:W-:Y:S01]  /*14c0*/  UMOV UR33, 0x40000040 ;  /* 0x4000004000217882 */ /* 0x000fe20000000000 */
[----:B------:R-:W-:Y:S01]  /*14d0*/  UMOV UR35, 0x40000040 ;  /* 0x4000004000237882 */ /* 0x000fe20000000000 */
        /* <DEDUP_REMOVED lines=16> */
[----:B------:R-:W-:Y:S02]  /*15e0*/  WARPGROUP.DEPBAR.LE gsb0, 0x0 ;  /* 0x00008000000079c5 */ /* 0x000fe40000010000 */
[----:B------:R-:W-:-:S06]  /*15f0*/  WARPGROUP.ARRIVE ;  /* 0x00000000000079c5 */ /* 0x000fcc0000000000 */
[----:B------:R-:W-:Y:S03]  /*1600*/  HGMMA.64x96x16.F32.BF16 R24, gdesc[UR8], R24, gsb0 ;  /* 0x01600000081879f0 */ /* 0x000fe60008001818 */
        /* <DEDUP_REMOVED lines=31> */
[----:B--2---:R-:W-:Y:S05]  /*1800*/  @!P0 BRA `(.L_x_17) ;  /* 0x0000000000048947 */ /* 0x004fea0003800000 */
[----:B------:R-:W-:Y:S01]  /*1810*/  BPT.TRAP 0x1 ;  /* 0x000000040000795c */ /* 0x000fe20000300000 */
.L_x_17:
[----:B------:R-:W-:Y:S01]  /*1820*/  LOP3.LUT R22, R22, 0xffffff80, RZ, 0xc0, !PT ;  /* 0xffffff8016167812 */ /* 0x000fe200078ec0ff */
[----:B-1----:R-:W-:Y:S01]  /*1830*/  IMAD.MOV.U32 R4, RZ, RZ, -0x2 ;  /* 0xfffffffeff047424 */ /* 0x002fe200078e00ff */
[----:B------:R-:W-:Y:S01]  /*1840*/  ULDC UR4, c[0x0][0x988] ;  /* 0x0002620000047ab9 */ /* 0x000fe20000000800 */
[----:B------:R-:W-:Y:S01]  /*1850*/  P2R R15, PR, RZ, 0x1 ;  /* 0x00000001ff0f7803 */ /* 0x000fe20000000000 */
[--C-:B------:R-:W-:Y:S01]  /*1860*/  IMAD.MOV.U32 R85, RZ, RZ, R87.reuse ;  /* 0x000000ffff557224 */ /* 0x100fe200078e0057 */
[----:B------:R-:W-:Y:S01]  /*1870*/  IADD3 R22, R19, -R22, RZ ;  /* 0x8000001613167210 */ /* 0x000fe20007ffe0ff */
[--C-:B------:R-:W-:Y:S01]  /*1880*/  IMAD.MOV.U32 R81, RZ, RZ, R87.reuse ;  /* 0x000000ffff517224 */ /* 0x100fe200078e0057 */
[-C--:B------:R-:W-:Y:S01]  /*1890*/  MOV R83, R87.reuse ;  /* 0x0000005700537202 */ /* 0x080fe20000000f00 */
[--C-:B------:R-:W-:Y:S01]  /*18a0*/  IMAD.MOV.U32 R77, RZ, RZ, R87.reuse ;  /* 0x000000ffff4d7224 */ /* 0x100fe200078e0057 */
[----:B0-----:R-:W-:Y:S01]  /*18b0*/  SHF.R.S32.HI R3, RZ, 0x1f, R22 ;  /* 0x0000001fff037819 */ /* 0x001fe20000011416 */
[----:B------:R-:W-:Y:S01]  /*18c0*/  IMAD.MOV.U32 R73, RZ, RZ, R87 ;  /* 0x000000ffff497224 */ /* 0x000fe200078e0057 */
[----:B------:R-:W-:-:S02]  /*18d0*/  MOV R79, R87 ;  /* 0x00000057004f7202 */ /* 0x000fc40000000f00 */
[----:B------:R-:W-:Y:S02]  /*18e0*/  LEA.HI R3, R3, R22, RZ, 0x2 ;  /* 0x0000001603037211 */ /* 0x000fe400078f10ff */
[----:B------:R-:W-:Y:S02]  /*18f0*/  MOV R75, R87 ;  /* 0x00000057004b7202 */ /* 0x000fe40000000f00 */
[----:B------:R-:W-:-:S05]  /*1900*/  LOP3.LUT R3, R3, 0x7ffffffc, RZ, 0xc0, !PT ;  /* 0x7ffffffc03037812 */ /* 0x000fca00078ec0ff */
[----:B------:R-:W-:-:S04]  /*1910*/  IMAD.IADD R3, R22, 0x1, -R3 ;  /* 0x0000000116037824 */ /* 0x000fc800078e0a03 */
[----:B------:R-:W-:-:S04]  /*1920*/  IMAD R3, R3, R4, 0x60 ;  /* 0x0000006003037424 */ /* 0x000fc800078e0204 */
[----:B------:R-:W-:-:S04]  /*1930*/  IMAD.IADD R18, R18, 0x1, R3 ;  /* 0x0000000112127824 */ /* 0x000fc800078e0203 */
[----:B------:R-:W-:-:S05]  /*1940*/  IMAD R18, R17, -0x60, R18 ;  /* 0xffffffa011127824 */ /* 0x000fca00078e0212 */
[C---:B------:R-:W-:Y:S02]  /*1950*/  ISETP.GT.AND P6, PT, R18.reuse, RZ, PT ;  /* 0x000000ff1200720c */ /* 0x040fe40003fc4270 */
[C---:B------:R-:W-:Y:S02]  /*1960*/  ISETP.GT.AND P5, PT, R18.reuse, 0x1, PT ;  /* 0x000000011200780c */ /* 0x040fe40003fa4270 */
[----:B------:R-:W-:Y:S02]  /*1970*/  ISETP.GT.AND P4, PT, R18, 0x8, PT ;  /* 0x000000081200780c */ /* 0x000fe40003f84270 */
[----:B------:R-:W-:Y:S02]  /*1980*/  FSEL R26, R26, -INF , P6 ;  /* 0xff8000001a1a7808 */ /* 0x000fe40003000000 */
[----:B------:R-:W-:Y:S02]  /*1990*/  FSEL R27, R27, -INF , P5 ;  /* 0xff8000001b1b7808 */ /* 0x000fe40002800000 */
[----:B------:R-:W-:-:S02]  /*19a0*/  ISETP.GT.AND P3, PT, R18, 0x9, PT ;  /* 0x000000091200780c */ /* 0x000fc40003f64270 */
[----:B------:R-:W-:Y:S02]  /*19b0*/  FSEL R30, R30, -INF , P4 ;  /* 0xff8000001e1e7808 */ /* 0x000fe40002000000 */
[----:B------:R-:W-:Y:S02]  /*19c0*/  FMNMX.FTZ R3, R26, R27, !PT ;  /* 0x0000001b1a037209 */ /* 0x000fe40007810000 */
[----:B------:R-:W-:Y:S02]  /*19d0*/  ISETP.GT.AND P2, PT, R18, 0x10, PT ;  /* 0x000000101200780c */ /* 0x000fe40003f44270 */
[----:B------:R-:W-:Y:S02]  /*19e0*/  FSEL R10, R31, -INF , P3 ;  /* 0xff8000001f0a7808 */ /* 0x000fe40001800000 */
[----:B------:R-:W-:Y:S02]  /*19f0*/  FMNMX.FTZ R3, R30, R3, !PT ;  /* 0x000000031e037209 */ /* 0x000fe40007810000 */
[----:B------:R-:W-:-:S02]  /*1a00*/  ISETP.GT.AND P1, PT, R18, 0x11, PT ;  /* 0x000000111200780c */ /* 0x000fc40003f24270 */
[----:B------:R-:W-:Y:S02]  /*1a10*/  FSEL R34, R34, -INF , P2 ;  /* 0xff80000022227808 */ /* 0x000fe40001000000 */
[----:B------:R-:W-:Y:S02]  /*1a20*/  FMNMX.FTZ R3, R10, R3, !PT ;  /* 0x000000030a037209 */ /* 0x000fe40007810000 */
[----:B------:R-:W-:Y:S02]  /*1a30*/  FSEL R24, R24, -INF , P6 ;  /* 0xff80000018187808 */ /* 0x000fe40003000000 */
[----:B------:R-:W-:Y:S02]  /*1a40*/  ISETP.GT.AND P6, PT, R18, 0x18, PT ;  /* 0x000000181200780c */ /* 0x000fe40003fc4270 */
[----:B------:R-:W-:Y:S02]  /*1a50*/  FSEL R14, R35, -INF , P1 ;  /* 0xff800000230e7808 */ /* 0x000fe40000800000 */
[----:B------:R-:W-:-:S02]  /*1a60*/  FMNMX.FTZ R3, R34, R3, !PT ;  /* 0x0000000322037209 */ /* 0x000fc40007810000 */
[----:B------:R-:W-:Y:S02]  /*1a70*/  FSEL R25, R25, -INF , P5 ;  /* 0xff80000019197808 */ /* 0x000fe40002800000 */
[----:B------:R-:W-:Y:S02]  /*1a80*/  ISETP.GT.AND P5, PT, R18, 0x19, PT ;  /* 0x000000191200780c */ /* 0x000fe40003fa4270 */
[----:B------:R-:W-:Y:S02]  /*1a90*/  FSEL R38, R38, -INF , P6 ;  /* 0xff80000026267808 */ /* 0x000fe40003000000 */
[----:B------:R-:W-:Y:S02]  /*1aa0*/  FMNMX.FTZ R3, R14, R3, !PT ;  /* 0x000000030e037209 */ /* 0x000fe40007810000 */
[----:B------:R-:W-:Y:S02]  /*1ab0*/  FSEL R28, R28, -INF , P4 ;  /* 0xff8000001c1c7808 */ /* 0x000fe40002000000 */
        /* <DEDUP_REMOVED lines=19> */
[----:B------:R-:W-:Y:S01]  /*1bf0*/  FSEL R20, R37, -INF , P5 ;  /* 0xff80000025147808 */ /* 0x000fe20002800000 */
[----:B------:R-:W-:Y:S01]  /*1c00*/  IMAD.MOV.U32 R37, RZ, RZ, R87 ;  /* 0x000000ffff257224 */ /* 0x000fe200078e0057 */
[----:B------:R-:W-:Y:S02]  /*1c10*/  ISETP.GT.AND P5, PT, R18, 0x31, PT ;  /* 0x000000311200780c */ /* 0x000fe40003fa4270 */
[----:B------:R-:W-:Y:S02]  /*1c20*/  FSEL R78, R50, -INF , P6 ;  /* 0xff800000324e7808 */ /* 0x000fe40003000000 */
[----:B------:R-:W-:Y:S02]  /*1c30*/  FMNMX.FTZ R3, R76, R3, !PT ;  /* 0x000000034c037209 */ /* 0x000fe40007810000 */
[----:B------:R-:W-:Y:S02]  /*1c40*/  FSEL R40, R40, -INF , P4 ;  /* 0xff80000028287808 */ /* 0x000fe40002000000 */
[----:B------:R-:W-:-:S02]  /*1c50*/  ISETP.GT.AND P4, PT, R18, 0x38, PT ;  /* 0x000000381200780c */ /* 0x000fc40003f84270 */
[----:B------:R-:W-:Y:S02]  /*1c60*/  FSEL R80, R51, -INF , P5 ;  /* 0xff80000033507808 */ /* 0x000fe40002800000 */
[----:B------:R-:W-:Y:S02]  /*1c70*/  FMNMX.FTZ R3, R78, R3, !PT ;  /* 0x000000034e037209 */ /* 0x000fe40007810000 */
[----:B------:R-:W-:Y:S01]  /*1c80*/  FSEL R46, R41, -INF , P3 ;  /* 0xff800000292e7808 */ /* 0x000fe20001800000 */
[----:B------:R-:W-:Y:S01]  /*1c90*/  IMAD.MOV.U32 R41, RZ, RZ, R87 ;  /* 0x000000ffff297224 */ /* 0x000fe200078e0057 */
[----:B------:R-:W-:Y:S02]  /*1ca0*/  ISETP.GT.AND P3, PT, R18, 0x39, PT ;  /* 0x000000391200780c */ /* 0x000fe40003f64270 */
[----:B------:R-:W-:Y:S02]  /*1cb0*/  FSEL R82, R54, -INF , P4 ;  /* 0xff80000036527808 */ /* 0x000fe40002000000 */
[----:B------:R-:W-:-:S02]  /*1cc0*/  FMNMX.FTZ R3, R80, R3, !PT ;  /* 0x0000000350037209 */ /* 0x000fc40007810000 */
[----:B------:R-:W-:Y:S02]  /*1cd0*/  FSEL R44, R44, -INF , P2 ;  /* 0xff8000002c2c7808 */ /* 0x000fe40001000000 */
[----:B------:R-:W-:Y:S02]  /*1ce0*/  ISETP.GT.AND P2, PT, R18, 0x40, PT ;  /* 0x000000401200780c */ /* 0x000fe40003f44270 */
[----:B------:R-:W-:Y:S02]  /*1cf0*/  FSEL R84, R55, -INF , P3 ;  /* 0xff80000037547808 */ /* 0x000fe40001800000 */
[----:B------:R-:W-:Y:S02]  /*1d00*/  FMNMX.FTZ R3, R82, R3, !PT ;  /* 0x0000000352037209 */ /* 0x000fe40007810000 */
[----:B------:R-:W-:Y:S01]  /*1d10*/  FSEL R50, R45, -INF , P1 ;  /* 0xff8000002d327808 */ /* 0x000fe20000800000 */
[----:B------:R-:W-:Y:S01]  /*1d20*/  IMAD.MOV.U32 R45, RZ, RZ, R87 ;  /* 0x000000ffff2d7224 */ /* 0x000fe200078e0057 */
        /* <DEDUP_REMOVED lines=31> */
[----:B------:R-:W-:Y:S02]  /*1f20*/  FMNMX.FTZ R3, R70, R3, !PT ;  /* 0x0000000346037209 */ /* 0x000fe40007810000 */
[----:B------:R-:W-:Y:S02]  /*1f30*/  FSEL R60, R60, -INF , P6 ;  /* 0xff8000003c3c7808 */ /* 0x000fe40003000000 */
[----:B------:R-:W-:-:S02]  /*1f40*/  FMNMX.FTZ R9, R96, R3, !PT ;  /* 0x0000000360097209 */ /* 0x000fc40007810000 */
[----:B------:R-:W-:Y:S01]  /*1f50*/  MOV R3, UR4 ;  /* 0x0000000400037c02 */ /* 0x000fe20008000f00 */
[----:B------:R-:W-:Y:S01]  /*1f60*/  UIADD3 UR4, UR37, 0x2a840, URZ ;  /* 0x0002a84025047890 */ /* 0x000fe2000fffe03f */
[----:B------:R-:W-:Y:S01]  /*1f70*/  FSEL R64, R64, -INF , P4 ;  /* 0xff80000040407808 */ /* 0x000fe20002000000 */
[----:B------:R-:W0:Y:S01]  /*1f80*/  SHFL.BFLY PT, R4, R9, 0x2, 0x1f ;  /* 0x0c401f0009047f89 */ /* 0x000e2200000e0000 */
[----:B------:R-:W-:Y:S01]  /*1f90*/  FSEL R18, R65, -INF , P3 ;  /* 0xff80000041127808 */ /* 0x000fe20001800000 */
[----:B------:R-:W-:Y:S01]  /*1fa0*/  UPRMT UR4, UR57, 0x654, UR4 ;  /* 0x0000065439047896 */ /* 0x000fe20008000004 */
[----:B------:R-:W-:Y:S01]  /*1fb0*/  FSEL R68, R68, -INF , P2 ;  /* 0xff80000044447808 */ /* 0x000fe20001000000 */
[----:B------:R-:W-:Y:S01]  /*1fc0*/  IMAD.MOV.U32 R65, RZ, RZ, R87 ;  /* 0x000000ffff417224 */ /* 0x000fe200078e0057 */
[-C--:B------:R-:W-:Y:S02]  /*1fd0*/  MOV R71, R87.reuse ;  /* 0x0000005700477202 */ /* 0x080fe40000000f00 */
[----:B------:R-:W-:-:S02]  /*1fe0*/  MOV R67, R87 ;  /* 0x0000005700437202 */ /* 0x000fc40000000f00 */
[-C--:B------:R-:W-:Y:S02]  /*1ff0*/  MOV R63, R87.reuse ;  /* 0x00000057003f7202 */ /* 0x080fe40000000f00 */
[----:B------:R-:W-:Y:S01]  /*2000*/  SYNCS.ARRIVE.TRANS64.RED.A1T0 RZ, [UR4], RZ ;  /* 0x000000ffffff79a7 */ /* 0x000fe20008100404 */
[-C--:B------:R-:W-:Y:S02]  /*2010*/  MOV R59, R87.reuse ;  /* 0x00000057003b7202 */ /* 0x080fe40000000f00 */
[-C--:B------:R-:W-:Y:S02]  /*2020*/  MOV R55, R87.reuse ;  /* 0x0000005700377202 */ /* 0x080fe40000000f00 */
[-C--:B------:R-:W-:Y:S02]  /*2030*/  MOV R51, R87.reuse ;  /* 0x0000005700337202 */ /* 0x080fe40000000f00 */
[-C--:B------:R-:W-:Y:S02]  /*2040*/  MOV R47, R87.reuse ;  /* 0x00000057002f7202 */ /* 0x080fe40000000f00 */
[----:B------:R-:W-:-:S02]  /*2050*/  MOV R43, R87 ;  /* 0x00000057002b7202 */ /* 0x000fc40000000f00 */
[-C--:B------:R-:W-:Y:S02]  /*2060*/  MOV R39, R87.reuse ;  /* 0x0000005700277202 */ /* 0x080fe40000000f00 */
[----:B0-----:R-:W-:Y:S02]  /*2070*/  FMNMX.FTZ R11, R9, R4, !PT ;  /* 0x00000004090b7209 */ /* 0x001fe40007810000 */
[----:B------:R-:W-:-:S03]  /*2080*/  MOV R35, R87 ;  /* 0x0000005700237202 */ /* 0x000fc60000000f00 */
[----:B------:R-:W0:Y:S02]  /*2090*/  SHFL.BFLY PT, R4, R11, 0x1, 0x1f ;  /* 0x0c201f000b047f89 */ /* 0x000e2400000e0000 */
[----:B0-----:R-:W-:-:S04]  /*20a0*/  FMNMX.FTZ R4, R11, R4, !PT ;  /* 0x000000040b047209 */ /* 0x001fc80007810000 */
[C---:B------:R-:W-:Y:S01]  /*20b0*/  FSETP.NEU.FTZ.AND P0, PT, R4.reuse, -INF , PT ;  /* 0xff8000000400780b */ /* 0x040fe20003f1d000 */
[----:B------:R-:W-:-:S05]  /*20c0*/  FMUL.FTZ R5, R4, R3 ;  /* 0x0000000304057220 */ /* 0x000fca0000410000 */
[----:B------:R-:W-:Y:S02]  /*20d0*/  FSEL R13, R5, RZ, P0 ;  /* 0x000000ff050d7208 */ /* 0x000fe40000000000 */
[----:B------:R-:W-:Y:S02]  /*20e0*/  FMNMX.FTZ R5, R24, R25, !PT ;  /* 0x0000001918057209 */ /* 0x000fe40007810000 */
[----:B------:R-:W-:Y:S01]  /*20f0*/  ISETP.NE.AND P0, PT, R15, RZ, PT ;  /* 0x000000ff0f00720c */ /* 0x000fe20003f05270 */
[--C-:B------:R-:W-:Y:S01]  /*2100*/  FFMA.FTZ R9, R14, R3, -R13.reuse ;  /* 0x000000030e097223 */ /* 0x100fe2000001080d */
[----:B------:R-:W-:Y:S01]  /*2110*/  FMNMX.FTZ R5, R28, R5, !PT ;  /* 0x000000051c057209 */ /* 0x000fe20007810000 */
[-CC-:B------:R-:W-:Y:S01]  /*2120*/  FFMA.FTZ R22, R22, R3.reuse, -R13.reuse ;  /* 0x0000000316167223 */ /* 0x180fe2000001080d */
[----:B------:R-:W-:Y:S01]  /*2130*/  FSEL R14, R61, -INF , P5 ;  /* 0xff8000003d0e7808 */ /* 0x000fe20002800000 */
[--C-:B------:R-:W-:Y:S01]  /*2140*/  FFMA.FTZ R10, R10, R3, -R13.reuse ;  /* 0x000000030a0a7223 */ /* 0x100fe2000001080d */
[----:B------:R-:W-:Y:S01]  /*2150*/  FMNMX.FTZ R5, R8, R5, !PT ;  /* 0x0000000508057209 */ /* 0x000fe20007810000 */
[----:B------:R0:W-:Y:S01]  /*2160*/  MUFU.EX2 R143, R22 ;  /* 0x00000016008f7308 */ /* 0x0001e20000000800 */
[-CC-:B------:R-:W-:Y:S01]  /*2170*/  FFMA.FTZ R26, R26, R3.reuse, -R13.reuse ;  /* 0x000000031a1a7223 */ /* 0x180fe2000001080d */
[--C-:B------:R-:W-:Y:S01]  /*2180*/  FFMA.FTZ R27, R27, R3, -R13.reuse ;  /* 0x000000031b1b7223 */ /* 0x100fe2000001080d */
[----:B------:R-:W-:Y:S01]  /*2190*/  FMNMX.FTZ R5, R32, R5, !PT ;  /* 0x0000000520057209 */ /* 0x000fe20007810000 */
[-CC-:B------:R-:W-:Y:S01]  /*21a0*/  FFMA.FTZ R30, R30, R3.reuse, -R13.reuse ;  /* 0x000000031e1e7223 */ /* 0x180fe2000001080d */
[-CC-:B------:R-:W-:Y:S01]  /*21b0*/  FFMA.FTZ R34, R34, R3.reuse, -R13.reuse ;  /* 0x0000000322227223 */ /* 0x180fe2000001080d */
[--C-:B------:R-:W-:Y:S01]  /*21c0*/  FFMA.FTZ R38, R38, R3, -R13.reuse ;  /* 0x0000000326267223 */ /* 0x100fe2000001080d */
[----:B------:R-:W-:Y:S01]  /*21d0*/  FMNMX.FTZ R5, R12, R5, !PT ;  /* 0x000000050c057209 */ /* 0x000fe20007810000 */
[----:B------:R-:W-:Y:S01]  /*21e0*/  MUFU.EX2 R139, R10 ;  /* 0x0000000a008b7308 */ /* 0x000fe20000000800 */
[----:B0-----:R-:W-:Y:S01]  /*21f0*/  FSEL R22, R69, -INF , P1 ;  /* 0xff80000045167808 */ /* 0x001fe20000800000 */
[--C-:B------:R-:W-:Y:S01]  /*2200*/  FFMA.FTZ R42, R42, R3, -R13.reuse ;  /* 0x000000032a2a7223 */ /* 0x100fe2000001080d */
[----:B------:R-:W-:Y:S01]  /*2210*/  FMNMX.FTZ R5, R36, R5, !PT ;  /* 0x0000000524057209 */ /* 0x000fe20007810000 */
[-CC-:B------:R-:W-:Y:S01]  /*2220*/  FFMA.FTZ R72, R72, R3.reuse, -R13.reuse ;  /* 0x0000000348487223 */ /* 0x180fe2000001080d */
[-CC-:B------:R-:W-:Y:S01]  /*2230*/  FFMA.FTZ R74, R74, R3.reuse, -R13.reuse ;  /* 0x000000034a4a7223 */ /* 0x180fe2000001080d */
[--C-:B------:R-:W-:Y:S01]  /*2240*/  FFMA.FTZ R76, R76, R3, -R13.reuse ;  /* 0x000000034c4c7223 */ /* 0x100fe2000001080d */
[----:B------:R-:W-:Y:S01]  /*2250*/  FMNMX.FTZ R5, R20, R5, !PT ;  /* 0x0000000514057209 */ /* 0x000fe20007810000 */
[----:B------:R-:W-:Y:S01]  /*2260*/  MUFU.EX2 R141, R9 ;  /* 0x00000009008d7308 */ /* 0x000fe20000000800 */
        /* <DEDUP_REMOVED lines=15> */
[----:B------:R-:W0:Y:S01]  /*2360*/  MUFU.EX2 R137, R27 ;  /* 0x0000001b00897308 */ /* 0x000e220000000800 */
[-CC-:B------:R-:W-:Y:S01]  /*2370*/  FFMA.FTZ R70, R70, R3.reuse, -R13.reuse ;  /* 0x0000000346467223 */ /* 0x180fe2000001080d */
[----:B------:R-:W-:Y:S01]  /*2380*/  FFMA.FTZ R13, R96, R3, -R13 ;  /* 0x00000003600d7223 */ /* 0x000fe2000001080d */
[----:B------:R-:W-:Y:S01]  /*2390*/  FMNMX.FTZ R5, R48, R5, !PT ;  /* 0x0000000530057209 */ /* 0x000fe20007810000 */
[----:B------:R-:W-:-:S02]  /*23a0*/  IMAD.MOV.U32 R69, RZ, RZ, R87 ;  /* 0x000000ffff457224 */ /* 0x000fc400078e0057 */
[----:B------:R-:W-:Y:S01]  /*23b0*/  IMAD.MOV.U32 R61, RZ, RZ, R87 ;  /* 0x000000ffff3d7224 */ /* 0x000fe200078e0057 */
[----:B------:R-:W-:Y:S01]  /*23c0*/  FMNMX.FTZ R5, R54, R5, !PT ;  /* 0x0000000536057209 */ /* 0x000fe20007810000 */
[----:B------:R-:W-:Y:S03]  /*23d0*/  MUFU.EX2 R30, R30 ;  /* 0x0000001e001e7308 */ /* 0x000fe60000000800 */
[----:B------:R-:W-:-:S04]  /*23e0*/  FMNMX.FTZ R5, R52, R5, !PT ;  /* 0x0000000534057209 */ /* 0x000fc80007810000 */
[----:B------:R-:W-:Y:S01]  /*23f0*/  FMNMX.FTZ R5, R58, R5, !PT ;  /* 0x000000053a057209 */ /* 0x000fe20007810000 */
[----:B------:R-:W-:Y:S01]  /*2400*/  MUFU.EX2 R34, R34 ;  /* 0x0000002200227308 */ /* 0x000fe20000000800 */
[----:B0-----:R-:W-:Y:S01]  /*2410*/  FADD.FTZ R21, R26, R137 ;  /* 0x000000891a157221 */ /* 0x001fe20000010000 */
[----:B------:R-:W-:Y:S01]  /*2420*/  F2FP.BF16.F32.PACK_AB R137, R137, R26 ;  /* 0x0000001a8989723e */ /* 0x000fe200000010ff */
[----:B------:R-:W-:Y:S01]  /*2430*/  IMAD.MOV.U32 R26, RZ, RZ, R87 ;  /* 0x000000ffff1a7224 */ /* 0x000fe200078e0057 */
[----:B------:R-:W-:-:S04]  /*2440*/  FMNMX.FTZ R5, R56, R5, !PT ;  /* 0x0000000538057209 */ /* 0x000fc80007810000 */
[----:B------:R-:W-:Y:S01]  /*2450*/  FMNMX.FTZ R5, R62, R5, !PT ;  /* 0x000000053e057209 */ /* 0x000fe20007810000 */
[----:B------:R-:W-:Y:S03]  /*2460*/  MUFU.EX2 R38, R38 ;  /* 0x0000002600267308 */ /* 0x000fe60000000800 */
[----:B------:R-:W-:-:S04]  /*2470*/  FMNMX.FTZ R5, R60, R5, !PT ;  /* 0x000000053c057209 */ /* 0x000fc80007810000 */
[----:B------:R-:W-:Y:S01]  /*2480*/  FMNMX.FTZ R5, R14, R5, !PT ;  /* 0x000000050e057209 */ /* 0x000fe20007810000 */
[----:B------:R-:W-:Y:S03]  /*2490*/  MUFU.EX2 R42, R42 ;  /* 0x0000002a002a7308 */ /* 0x000fe60000000800 */
[----:B------:R-:W-:-:S04]  /*24a0*/  FMNMX.FTZ R5, R64, R5, !PT ;  /* 0x0000000540057209 */ /* 0x000fc80007810000 */
[----:B------:R-:W-:Y:S01]  /*24b0*/  FMNMX.FTZ R5, R18, R5, !PT ;  /* 0x0000000512057209 */ /* 0x000fe20007810000 */
[----:B------:R0:W-:Y:S03]  /*24c0*/  MUFU.EX2 R145, R72 ;  /* 0x0000004800917308 */ /* 0x0001e60000000800 */
[----:B------:R-:W-:-:S04]  /*24d0*/  FMNMX.FTZ R5, R68, R5, !PT ;  /* 0x0000000544057209 */ /* 0x000fc80007810000 */
[----:B------:R-:W-:Y:S01]  /*24e0*/  FMNMX.FTZ R5, R22, R5, !PT ;  /* 0x0000000516057209 */ /* 0x000fe20007810000 */
[----:B------:R-:W-:Y:S01]  /*24f0*/  MUFU.EX2 R74, R74 ;  /* 0x0000004a004a7308 */ /* 0x000fe20000000800 */
[----:B0-----:R-:W-:-:S03]  /*2500*/  IMAD.MOV.U32 R72, RZ, RZ, R87 ;  /* 0x000000ffff487224 */ /* 0x001fc600078e0057 */
[----:B------:R-:W0:Y:S04]  /*2510*/  SHFL.BFLY PT, R10, R5, 0x2, 0x1f ;  /* 0x0c401f00050a7f89 */ /* 0x000e2800000e0000 */
[----:B------:R-:W-:Y:S08]  /*2520*/  MUFU.EX2 R159, R13 ;  /* 0x0000000d009f7308 */ /* 0x000ff00000000800 */
[----:B------:R1:W-:Y:S08]  /*2530*/  MUFU.EX2 R147, R76 ;  /* 0x0000004c00937308 */ /* 0x0003f00000000800 */
[----:B------:R-:W-:Y:S01]  /*2540*/  MUFU.EX2 R78, R78 ;  /* 0x0000004e004e7308 */ /* 0x000fe20000000800 */
[----:B-1----:R-:W-:Y:S01]  /*2550*/  IMAD.MOV.U32 R76, RZ, RZ, R87 ;  /* 0x000000ffff4c7224 */ /* 0x002fe200078e0057 */
[----:B0-----:R-:W-:-:S06]  /*2560*/  FMNMX.FTZ R9, R5, R10, !PT ;  /* 0x0000000a05097209 */ /* 0x001fcc0007810000 */
[----:B------:R0:W-:Y:S01]  /*2570*/  MUFU.EX2 R149, R80 ;  /* 0x0000005000957308 */ /* 0x0001e20000000800 */
[----:B------:R-:W1:Y:S07]  /*2580*/  SHFL.BFLY PT, R10, R9, 0x1, 0x1f ;  /* 0x0c201f00090a7f89 */ /* 0x000e6e00000e0000 */
[----:B------:R-:W-:Y:S01]  /*2590*/  MUFU.EX2 R82, R82 ;  /* 0x0000005200527308 */ /* 0x000fe20000000800 */
[----:B0-----:R-:W-:-:S07]  /*25a0*/  IMAD.MOV.U32 R80, RZ, RZ, R87 ;  /* 0x000000ffff507224 */ /* 0x001fce00078e0057 */
[----:B------:R0:W-:Y:S08]  /*25b0*/  MUFU.EX2 R151, R84 ;  /* 0x0000005400977308 */ /* 0x0001f00000000800 */
[----:B------:R-:W-:Y:S01]  /*25c0*/  MUFU.EX2 R86, R86 ;  /* 0x0000005600567308 */ /* 0x000fe20000000800 */
[----:B-1----:R-:W-:Y:S01]  /*25d0*/  FMNMX.FTZ R10, R9, R10, !PT ;  /* 0x0000000a090a7209 */ /* 0x002fe20007810000 */
[----:B0-----:R-:W-:-:S03]  /*25e0*/  IMAD.MOV.U32 R84, RZ, RZ, R87 ;  /* 0x000000ffff547224 */ /* 0x001fc600078e0057 */
[C---:B------:R-:W-:Y:S01]  /*25f0*/  FSETP.NEU.FTZ.AND P1, PT, R10.reuse, -INF , PT ;  /* 0xff8000000a00780b */ /* 0x040fe20003f3d000 */
[----:B------:R-:W-:Y:S02]  /*2600*/  FMUL.FTZ R5, R10, R3 ;  /* 0x000000030a057220 */ /* 0x000fe40000410000 */
[----:B------:R-:W-:Y:S03]  /*2610*/  MUFU.EX2 R153, R88 ;  /* 0x0000005800997308 */ /* 0x000fe60000000800 */
[----:B------:R-:W-:-:S05]  /*2620*/  FSEL R5, R5, RZ, P1 ;  /* 0x000000ff05057208 */ /* 0x000fca0000800000 */
[-CC-:B------:R-:W-:Y:S01]  /*2630*/  FFMA.FTZ R24, R24, R3.reuse, -R5.reuse ;  /* 0x0000000318187223 */ /* 0x180fe20000010805 */
[-CC-:B------:R-:W-:Y:S01]  /*2640*/  FFMA.FTZ R25, R25, R3.reuse, -R5.reuse ;  /* 0x0000000319197223 */ /* 0x180fe20000010805 */
[-CC-:B------:R-:W-:Y:S01]  /*2650*/  FFMA.FTZ R28, R28, R3.reuse, -R5.reuse ;  /* 0x000000031c1c7223 */ /* 0x180fe20000010805 */
[-CC-:B------:R-:W-:Y:S01]  /*2660*/  FFMA.FTZ R8, R8, R3.reuse, -R5.reuse ;  /* 0x0000000308087223 */ /* 0x180fe20000010805 */
[-CC-:B------:R-:W-:Y:S01]  /*2670*/  FFMA.FTZ R32, R32, R3.reuse, -R5.reuse ;  /* 0x0000000320207223 */ /* 0x180fe20000010805 */
[-CC-:B------:R-:W-:Y:S01]  /*2680*/  FFMA.FTZ R12, R12, R3.reuse, -R5.reuse ;  /* 0x000000030c0c7223 */ /* 0x180fe20000010805 */
[----:B------:R-:W-:Y:S01]  /*2690*/  MUFU.EX2 R24, R24 ;  /* 0x0000001800187308 */ /* 0x000fe20000000800 */
[-CC-:B------:R-:W-:Y:S01]  /*26a0*/  FFMA.FTZ R36, R36, R3.reuse, -R5.reuse ;  /* 0x0000000324247223 */ /* 0x180fe20000010805 */
[-CC-:B------:R-:W-:Y:S01]  /*26b0*/  FFMA.FTZ R20, R20, R3.reuse, -R5.reuse ;  /* 0x0000000314147223 */ /* 0x180fe20000010805 */
[-CC-:B------:R-:W-:Y:S01]  /*26c0*/  FFMA.FTZ R40, R40, R3.reuse, -R5.reuse ;  /* 0x0000000328287223 */ /* 0x180fe20000010805 */
[-CC-:B------:R-:W-:Y:S01]  /*26d0*/  FFMA.FTZ R46, R46, R3.reuse, -R5.reuse ;  /* 0x000000032e2e7223 */ /* 0x180fe20000010805 */
[-CC-:B------:R-:W-:Y:S01]  /*26e0*/  FFMA.FTZ R44, R44, R3.reuse, -R5.reuse ;  /* 0x000000032c2c7223 */ /* 0x180fe20000010805 */
[-CC-:B------:R-:W-:Y:S01]  /*26f0*/  FFMA.FTZ R50, R50, R3.reuse, -R5.reuse ;  /* 0x0000000332327223 */ /* 0x180fe20000010805 */
[-CC-:B------:R-:W-:Y:S01]  /*2700*/  FFMA.FTZ R48, R48, R3.reuse, -R5.reuse ;  /* 0x0000000330307223 */ /* 0x180fe20000010805 */
[----:B------:R-:W0:Y:S01]  /*2710*/  MUFU.EX2 R25, R25 ;  /* 0x0000001900197308 */ /* 0x000e220000000800 */
[-CC-:B------:R-:W-:Y:S01]  /*2720*/  FFMA.FTZ R54, R54, R3.reuse, -R5.reuse ;  /* 0x0000000336367223 */ /* 0x180fe20000010805 */
        /* <DEDUP_REMOVED lines=10> */
[----:B------:R-:W-:-:S04]  /*27d0*/  FFMA.FTZ R22, R22, R3, -R5 ;  /* 0x0000000316167223 */ /* 0x000fc80000010805 */
[----:B------:R1:W2:Y:S01]  /*27e0*/  MUFU.EX2 R9, R8 ;  /* 0x0000000800097308 */ /* 0x0002a20000000800 */
[----:B0-----:R-:W-:-:S07]  /*27f0*/  F2FP.BF16.F32.PACK_AB R136, R25, R24 ;  /* 0x000000181988723e */ /* 0x001fce00000010ff */
[----:B------:R-:W0:Y:S01]  /*2800*/  MUFU.EX2 R32, R32 ;  /* 0x0000002000207308 */ /* 0x000e220000000800 */
[----:B-1----:R-:W-:-:S04]  /*2810*/  FADD.FTZ R8, R30, R21 ;  /* 0x000000151e087221 */ /* 0x002fc80000010000 */
[C---:B------:R-:W-:Y:S01]  /*2820*/  FADD.FTZ R23, R139.reuse, R8 ;  /* 0x000000088b177221 */ /* 0x040fe20000010000 */
[----:B------:R-:W-:Y:S01]  /*2830*/  F2FP.BF16.F32.PACK_AB R139, R139, R30 ;  /* 0x0000001e8b8b723e */ /* 0x000fe200000010ff */
[----:B------:R-:W-:Y:S01]  /*2840*/  IMAD.MOV.U32 R30, RZ, RZ, R87 ;  /* 0x000000ffff1e7224 */ /* 0x000fe200078e0057 */
[----:B------:R1:W3:Y:S01]  /*2850*/  MUFU.EX2 R11, R12 ;  /* 0x0000000c000b7308 */ /* 0x0002e20000000800 */
[----:B------:R-:W-:Y:S01]  /*2860*/  FADD.FTZ R8, R34, R23 ;  /* 0x0000001722087221 */ /* 0x000fe20000010000 */
[----:B------:R-:W-:Y:S01]  /*2870*/  FADD.FTZ R23, R24, R25 ;  /* 0x0000001918177221 */ /* 0x000fe20000010000 */
[----:B--2---:R-:W-:Y:S01]  /*2880*/  F2FP.BF16.F32.PACK_AB R138, R9, R28 ;  /* 0x0000001c098a723e */ /* 0x004fe200000010ff */
[----:B------:R-:W-:Y:S02]  /*2890*/  IMAD.MOV.U32 R25, RZ, RZ, R87 ;  /* 0x000000ffff197224 */ /* 0x000fe400078e0057 */
[C---:B------:R-:W-:Y:S01]  /*28a0*/  FADD.FTZ R27, R141.reuse, R8 ;  /* 0x000000088d1b7221 */ /* 0x040fe20000010000 */
[----:B------:R-:W-:Y:S01]  /*28b0*/  FADD.FTZ R8, R28, R23 ;  /* 0x000000171c087221 */ /* 0x000fe20000010000 */
[----:B------:R-:W-:Y:S01]  /*28c0*/  F2FP.BF16.F32.PACK_AB R141, R141, R34 ;  /* 0x000000228d8d723e */ /* 0x000fe200000010ff */
[----:B------:R-:W2:Y:S01]  /*28d0*/  MUFU.EX2 R36, R36 ;  /* 0x0000002400247308 */ /* 0x000ea20000000800 */
[----:B-1----:R-:W-:Y:S01]  /*28e0*/  FADD.FTZ R12, R38, R27 ;  /* 0x0000001b260c7221 */ /* 0x002fe20000010000 */
[----:B------:R-:W-:Y:S01]  /*28f0*/  FADD.FTZ R27, R9, R8 ;  /* 0x00000008091b7221 */ /* 0x000fe20000010000 */
[----:B------:R-:W-:-:S02]  /*2900*/  IMAD.MOV.U32 R34, RZ, RZ, R87 ;  /* 0x000000ffff227224 */ /* 0x000fc400078e0057 */
[C---:B------:R-:W-:Y:S01]  /*2910*/  FADD.FTZ R29, R143.reuse, R12 ;  /* 0x0000000c8f1d7221 */ /* 0x040fe20000010000 */
[----:B0-----:R-:W-:Y:S01]  /*2920*/  FADD.FTZ R8, R32, R27 ;  /* 0x0000001b20087221 */ /* 0x001fe20000010000 */
[----:B------:R-:W-:Y:S01]  /*2930*/  F2FP.BF16.F32.PACK_AB R143, R143, R38 ;  /* 0x000000268f8f723e */ /* 0x000fe200000010ff */
[----:B------:R-:W0:Y:S01]  /*2940*/  MUFU.EX2 R13, R20 ;  /* 0x00000014000d7308 */ /* 0x000e220000000800 */
[----:B------:R-:W-:Y:S01]  /*2950*/  FADD.FTZ R12, R42, R29 ;  /* 0x0000001d2a0c7221 */ /* 0x000fe20000010000 */
[C---:B---3--:R-:W-:Y:S01]  /*2960*/  FADD.FTZ R27, R11.reuse, R8 ;  /* 0x000000080b1b7221 */ /* 0x048fe20000010000 */
[----:B------:R-:W-:Y:S01]  /*2970*/  F2FP.BF16.F32.PACK_AB R140, R11, R32 ;  /* 0x000000200b8c723e */ /* 0x000fe200000010ff */
[----:B------:R-:W-:Y:S02]  /*2980*/  IMAD.MOV.U32 R11, RZ, RZ, 0x3f800000 ;  /* 0x3f800000ff0b7424 */ /* 0x000fe400078e00ff */
[C---:B------:R-:W-:Y:S01]  /*2990*/  FADD.FTZ R29, R145.reuse, R12 ;  /* 0x0000000c911d7221 */ /* 0x040fe20000010000 */
[----:B------:R-:W-:Y:S01]  /*29a0*/  F2FP.BF16.F32.PACK_AB R145, R145, R42 ;  /* 0x0000002a9191723e */ /* 0x000fe200000010ff */
[----:B------:R-:W-:Y:S01]  /*29b0*/  IMAD.MOV.U32 R42, RZ, RZ, R87 ;  /* 0x000000ffff2a7224 */ /* 0x000fe200078e0057 */
[----:B------:R-:W1:Y:S01]  /*29c0*/  MUFU.EX2 R40, R40 ;  /* 0x0000002800287308 */ /* 0x000e620000000800 */
[----:B--2---:R-:W-:Y:S01]  /*29d0*/  FADD.FTZ R8, R36, R27 ;  /* 0x0000001b24087221 */ /* 0x004fe20000010000 */
[----:B------:R-:W-:Y:S01]  /*29e0*/  FADD.FTZ R12, R74, R29 ;  /* 0x0000001d4a0c7221 */ /* 0x000fe20000010000 */
[----:B------:R-:W-:-:S02]  /*29f0*/  IMAD.MOV.U32 R38, RZ, RZ, R87 ;  /* 0x000000ffff267224 */ /* 0x000fc400078e0057 */
[----:B------:R-:W-:Y:S02]  /*2a00*/  IMAD.MOV.U32 R32, RZ, RZ, R87 ;  /* 0x000000ffff207224 */ /* 0x000fe400078e0057 */
[C---:B------:R-:W-:Y:S01]  /*2a10*/  FADD.FTZ R31, R147.reuse, R12 ;  /* 0x0000000c931f7221 */ /* 0x040fe20000010000 */
[----:B------:R-:W-:Y:S01]  /*2a20*/  F2FP.BF16.F32.PACK_AB R147, R147, R74 ;  /* 0x0000004a9393723e */ /* 0x000fe200000010ff */
[----:B------:R-:W2:Y:S01]  /*2a30*/  MUFU.EX2 R15, R46 ;  /* 0x0000002e000f7308 */ /* 0x000ea20000000800 */
[C---:B0-----:R-:W-:Y:S01]  /*2a40*/  FADD.FTZ R29, R13.reuse, R8 ;  /* 0x000000080d1d7221 */ /* 0x041fe20000010000 */
[----:B------:R-:W-:Y:S01]  /*2a50*/  FADD.FTZ R12, R78, R31 ;  /* 0x0000001f4e0c7221 */ /* 0x000fe20000010000 */
[----:B------:R-:W-:Y:S01]  /*2a60*/  F2FP.BF16.F32.PACK_AB R142, R13, R36 ;  /* 0x000000240d8e723e */ /* 0x000fe200000010ff */
[----:B------:R-:W-:Y:S02]  /*2a70*/  VIADD R13, R17, 0xfffffffe ;  /* 0xfffffffe110d7836 */ /* 0x000fe40000000000 */
[C---:B------:R-:W-:Y:S01]  /*2a80*/  FADD.FTZ R31, R149.reuse, R12 ;  /* 0x0000000c951f7221 */ /* 0x040fe20000010000 */
[----:B------:R-:W-:Y:S01]  /*2a90*/  F2FP.BF16.F32.PACK_AB R149, R149, R78 ;  /* 0x0000004e9595723e */ /* 0x000fe200000010ff */
[----:B------:R-:W0:Y:S01]  /*2aa0*/  MUFU.EX2 R44, R44 ;  /* 0x0000002c002c7308 */ /* 0x000e220000000800 */
[----:B-1----:R-:W-:Y:S01]  /*2ab0*/  FADD.FTZ R8, R40, R29 ;  /* 0x0000001d28087221 */ /* 0x002fe20000010000 */
[----:B------:R-:W-:Y:S01]  /*2ac0*/  FADD.FTZ R12, R82, R31 ;  /* 0x0000001f520c7221 */ /* 0x000fe20000010000 */
[----:B------:R-:W-:Y:S01]  /*2ad0*/  ISETP.GE.AND P1, PT, R13, R16, PT ;  /* 0x000000100d00720c */ /* 0x000fe20003f26270 */
[----:B------:R-:W-:-:S02]  /*2ae0*/  IMAD.MOV.U32 R78, RZ, RZ, R87 ;  /* 0x000000ffff4e7224 */ /* 0x000fc400078e0057 */
[C---:B------:R-:W-:Y:S01]  /*2af0*/  FADD.FTZ R33, R151.reuse, R12 ;  /* 0x0000000c97217221 */ /* 0x040fe20000010000 */
[----:B------:R-:W-:Y:S01]  /*2b00*/  F2FP.BF16.F32.PACK_AB R151, R151, R82 ;  /* 0x000000529797723e */ /* 0x000fe200000010ff */
[----:B------:R1:W3:Y:S01]  /*2b10*/  MUFU.EX2 R19, R50 ;  /* 0x0000003200137308 */ /* 0x0002e20000000800 */
[C---:B--2---:R-:W-:Y:S01]  /*2b20*/  FADD.FTZ R29, R15.reuse, R8 ;  /* 0x000000080f1d7221 */ /* 0x044fe20000010000 */
[----:B------:R-:W-:Y:S01]  /*2b30*/  FADD.FTZ R12, R86, R33 ;  /* 0x00000021560c7221 */ /* 0x000fe20000010000 */
[----:B------:R-:W-:Y:S01]  /*2b40*/  F2FP.BF16.F32.PACK_AB R144, R15, R40 ;  /* 0x000000280f90723e */ /* 0x000fe200000010ff */
[--C-:B------:R-:W-:Y:S02]  /*2b50*/  IMAD.MOV.U32 R82, RZ, RZ, R87.reuse ;  /* 0x000000ffff527224 */ /* 0x100fe400078e0057 */
[----:B------:R-:W-:Y:S02]  /*2b60*/  IMAD.MOV.U32 R74, RZ, RZ, R87 ;  /* 0x000000ffff4a7224 */ /* 0x000fe400078e0057 */
[----:B------:R-:W2:Y:S01]  /*2b70*/  MUFU.EX2 R48, R48 ;  /* 0x0000003000307308 */ /* 0x000ea20000000800 */
[----:B0-----:R-:W-:Y:S01]  /*2b80*/  FADD.FTZ R8, R44, R29 ;  /* 0x0000001d2c087221 */ /* 0x001fe20000010000 */
[----:B-1----:R-:W-:-:S02]  /*2b90*/  IMAD.MOV.U32 R50, RZ, RZ, R87 ;  /* 0x000000ffff327224 */ /* 0x002fc400078e0057 */
[--C-:B------:R-:W-:Y:S02]  /*2ba0*/  IMAD.MOV.U32 R46, RZ, RZ, R87.reuse ;  /* 0x000000ffff2e7224 */ /* 0x100fe400078e0057 */
[--C-:B------:R-:W-:Y:S02]  /*2bb0*/  IMAD.MOV.U32 R40, RZ, RZ, R87.reuse ;  /* 0x000000ffff287224 */ /* 0x100fe400078e0057 */
[----:B------:R0:W1:Y:S01]  /*2bc0*/  MUFU.EX2 R21, R54 ;  /* 0x0000003600157308 */ /* 0x0000620000000800 */
[C---:B---3--:R-:W-:Y:S01]  /*2bd0*/  FADD.FTZ R31, R19.reuse, R8 ;  /* 0x00000008131f7221 */ /* 0x048fe20000010000 */
[----:B------:R-:W-:Y:S01]  /*2be0*/  F2FP.BF16.F32.PACK_AB R146, R19, R44 ;  /* 0x0000002c1392723e */ /* 0x000fe200000010ff */
[--C-:B------:R-:W-:Y:S02]  /*2bf0*/  IMAD.MOV.U32 R44, RZ, RZ, R87.reuse ;  /* 0x000000ffff2c7224 */ /* 0x100fe400078e0057 */
[--C-:B------:R-:W-:Y:S02]  /*2c00*/  IMAD.MOV.U32 R36, RZ, RZ, R87.reuse ;  /* 0x000000ffff247224 */ /* 0x100fe400078e0057 */
[----:B------:R-:W-:Y:S01]  /*2c10*/  IMAD.MOV.U32 R28, RZ, RZ, R87 ;  /* 0x000000ffff1c7224 */ /* 0x000fe200078e0057 */
[----:B------:R-:W3:Y:S01]  /*2c20*/  MUFU.EX2 R52, R52 ;  /* 0x0000003400347308 */ /* 0x000ee20000000800 */
[----:B--2---:R-:W-:Y:S01]  /*2c30*/  FADD.FTZ R8, R48, R31 ;  /* 0x0000001f30087221 */ /* 0x004fe20000010000 */
[C---:B------:R-:W-:Y:S01]  /*2c40*/  FADD.FTZ R31, R153.reuse, R12 ;  /* 0x0000000c991f7221 */ /* 0x040fe20000010000 */
[----:B------:R-:W-:Y:S01]  /*2c50*/  F2FP.BF16.F32.PACK_AB R153, R153, R86 ;  /* 0x000000569999723e */ /* 0x000fe200000010ff */
[----:B------:R-:W-:-:S02]  /*2c60*/  IMAD.MOV.U32 R86, RZ, RZ, R87 ;  /* 0x000000ffff567224 */ /* 0x000fc400078e0057 */
[--C-:B0-----:R-:W-:Y:S02]  /*2c70*/  IMAD.MOV.U32 R54, RZ, RZ, R87.reuse ;  /* 0x000000ffff367224 */ /* 0x101fe400078e0057 */
[----:B------:R-:W0:Y:S01]  /*2c80*/  MUFU.EX2 R90, R90 ;  /* 0x0000005a005a7308 */ /* 0x000e220000000800 */
[C---:B-1----:R-:W-:Y:S01]  /*2c90*/  FADD.FTZ R5, R21.reuse, R8 ;  /* 0x0000000815057221 */ /* 0x042fe20000010000 */
[----:B------:R-:W-:Y:S01]  /*2ca0*/  F2FP.BF16.F32.PACK_AB R148, R21, R48 ;  /* 0x000000301594723e */ /* 0x000fe200000010ff */
[--C-:B------:R-:W-:Y:S02]  /*2cb0*/  IMAD.MOV.U32 R48, RZ, RZ, R87.reuse ;  /* 0x000000ffff307224 */ /* 0x100fe400078e0057 */
[----:B------:R-:W-:-:S03]  /*2cc0*/  IMAD.MOV.U32 R24, RZ, RZ, R87 ;  /* 0x000000ffff187224 */ /* 0x000fc600078e0057 */
[----:B------:R1:W2:Y:S01]  /*2cd0*/  MUFU.EX2 R23, R58 ;  /* 0x0000003a00177308 */ /* 0x0002a20000000800 */
[----:B---3--:R-:W-:-:S07]  /*2ce0*/  FADD.FTZ R8, R52, R5 ;  /* 0x0000000534087221 */ /* 0x008fce0000010000 */
[----:B------:R-:W3:Y:S01]  /*2cf0*/  MUFU.EX2 R155, R92 ;  /* 0x0000005c009b7308 */ /* 0x000ee20000000800 */
[----:B0-----:R-:W-:Y:S01]  /*2d00*/  FADD.FTZ R12, R90, R31 ;  /* 0x0000001f5a0c7221 */ /* 0x001fe20000010000 */
[----:B-1----:R-:W-:-:S06]  /*2d10*/  IMAD.MOV.U32 R58, RZ, RZ, R87 ;  /* 0x000000ffff3a7224 */ /* 0x002fcc00078e0057 */
[----:B------:R-:W0:Y:S01]  /*2d20*/  MUFU.EX2 R56, R56 ;  /* 0x0000003800387308 */ /* 0x000e220000000800 */
[C---:B--2---:R-:W-:Y:S01]  /*2d30*/  FADD.FTZ R31, R23.reuse, R8 ;  /* 0x00000008171f7221 */ /* 0x044fe20000010000 */
[----:B------:R-:W-:Y:S01]  /*2d40*/  F2FP.BF16.F32.PACK_AB R150, R23, R52 ;  /* 0x000000341796723e */ /* 0x000fe200000010ff */
[----:B------:R-:W-:-:S05]  /*2d50*/  IMAD.MOV.U32 R52, RZ, RZ, R87 ;  /* 0x000000ffff347224 */ /* 0x000fca00078e0057 */
[----:B------:R-:W1:Y:S01]  /*2d60*/  MUFU.EX2 R66, R66 ;  /* 0x0000004200427308 */ /* 0x000e620000000800 */
[C---:B---3--:R-:W-:Y:S01]  /*2d70*/  FADD.FTZ R33, R155.reuse, R12 ;  /* 0x0000000c9b217221 */ /* 0x048fe20000010000 */
[----:B------:R-:W-:-:S06]  /*2d80*/  F2FP.BF16.F32.PACK_AB R155, R155, R90 ;  /* 0x0000005a9b9b723e */ /* 0x000fcc00000010ff */
[----:B------:R2:W3:Y:S01]  /*2d90*/  MUFU.EX2 R27, R62 ;  /* 0x0000003e001b7308 */ /* 0x0004e20000000800 */
[----:B0-----:R-:W-:-:S07]  /*2da0*/  FADD.FTZ R8, R56, R31 ;  /* 0x0000001f38087221 */ /* 0x001fce0000010000 */
[----:B------:R-:W0:Y:S01]  /*2db0*/  MUFU.EX2 R157, R94 ;  /* 0x0000005e009d7308 */ /* 0x000e220000000800 */
[----:B-1----:R-:W-:Y:S01]  /*2dc0*/  FADD.FTZ R12, R66, R33 ;  /* 0x00000021420c7221 */ /* 0x002fe20000010000 */
[----:B--2---:R-:W-:-:S06]  /*2dd0*/  IMAD.MOV.U32 R62, RZ, RZ, R87 ;  /* 0x000000ffff3e7224 */ /* 0x004fcc00078e0057 */
[----:B------:R-:W1:Y:S01]  /*2de0*/  MUFU.EX2 R60, R60 ;  /* 0x0000003c003c7308 */ /* 0x000e620000000800 */
[C---:B---3--:R-:W-:Y:S01]  /*2df0*/  FADD.FTZ R31, R27.reuse, R8 ;  /* 0x000000081b1f7221 */ /* 0x048fe20000010000 */
[----:B------:R-:W-:Y:S01]  /*2e00*/  F2FP.BF16.F32.PACK_AB R152, R27, R56 ;  /* 0x000000381b98723e */ /* 0x000fe200000010ff */
[----:B------:R-:W-:Y:S01]  /*2e10*/  IMAD.MOV.U32 R56, RZ, RZ, R87 ;  /* 0x000000ffff387224 */ /* 0x000fe200078e0057 */
[----:B------:R-:W-:-:S04]  /*2e20*/  MOV R27, R87 ;  /* 0x00000057001b7202 */ /* 0x000fc80000000f00 */
[----:B------:R-:W2:Y:S01]  /*2e30*/  MUFU.EX2 R70, R70 ;  /* 0x0000004600467308 */ /* 0x000ea20000000800 */
[C---:B0-----:R-:W-:Y:S01]  /*2e40*/  FADD.FTZ R33, R157.reuse, R12 ;  /* 0x0000000c9d217221 */ /* 0x041fe20000010000 */
[----:B------:R-:W-:Y:S01]  /*2e50*/  F2FP.BF16.F32.PACK_AB R157, R157, R66 ;  /* 0x000000429d9d723e */ /* 0x000fe200000010ff */
[----:B------:R-:W-:-:S05]  /*2e60*/  IMAD.MOV.U32 R66, RZ, RZ, R87 ;  /* 0x000000ffff427224 */ /* 0x000fca00078e0057 */
[----:B------:R-:W0:Y:S01]  /*2e70*/  MUFU.EX2 R29, R14 ;  /* 0x0000000e001d7308 */ /* 0x000e220000000800 */
[----:B-1----:R-:W-:-:S07]  /*2e80*/  FADD.FTZ R8, R60, R31 ;  /* 0x0000001f3c087221 */ /* 0x002fce0000010000 */
[----:B------:R-:W1:Y:S01]  /*2e90*/  MUFU.EX2 R64, R64 ;  /* 0x0000004000407308 */ /* 0x000e620000000800 */
[----:B--2---:R-:W-:-:S07]  /*2ea0*/  FADD.FTZ R12, R70, R33 ;  /* 0x00000021460c7221 */ /* 0x004fce0000010000 */
[----:B------:R-:W2:Y:S01]  /*2eb0*/  MUFU.EX2 R5, R18 ;  /* 0x0000001200057308 */ /* 0x000ea20000000800 */
[----:B0-----:R-:W-:Y:S01]  /*2ec0*/  FADD.FTZ R33, R29, R8 ;  /* 0x000000081d217221 */ /* 0x001fe20000010000 */
[C---:B------:R-:W-:Y:S01]  /*2ed0*/  FADD.FTZ R8, R159.reuse, R12 ;  /* 0x0000000c9f087221 */ /* 0x040fe20000010000 */
[----:B------:R-:W-:Y:S01]  /*2ee0*/  F2FP.BF16.F32.PACK_AB R159, R159, R70 ;  /* 0x000000469f9f723e */ /* 0x000fe200000010ff */
[--C-:B------:R-:W-:Y:S01]  /*2ef0*/  IMAD.MOV.U32 R70, RZ, RZ, R87.reuse ;  /* 0x000000ffff467224 */ /* 0x100fe200078e0057 */
[----:B------:R-:W-:Y:S01]  /*2f00*/  F2FP.BF16.F32.PACK_AB R154, R29, R60 ;  /* 0x0000003c1d9a723e */ /* 0x000fe200000010ff */
[----:B------:R-:W-:Y:S02]  /*2f10*/  IMAD.MOV.U32 R60, RZ, RZ, R87 ;  /* 0x000000ffff3c7224 */ /* 0x000fe400078e0057 */
[----:B------:R-:W0:Y:S01]  /*2f20*/  MUFU.EX2 R68, R68 ;  /* 0x0000004400447308 */ /* 0x000e220000000800 */
[----:B-1----:R-:W-:Y:S01]  /*2f30*/  FADD.FTZ R12, R64, R33 ;  /* 0x00000021400c7221 */ /* 0x002fe20000010000 */
[----:B------:R-:W-:-:S02]  /*2f40*/  IMAD.MOV.U32 R33, RZ, RZ, R87 ;  /* 0x000000ffff217224 */ /* 0x000fc400078e0057 */
[----:B------:R-:W-:-:S04]  /*2f50*/  IMAD.MOV.U32 R29, RZ, RZ, R87 ;  /* 0x000000ffff1d7224 */ /* 0x000fc800078e0057 */
[----:B------:R-:W1:Y:S01]  /*2f60*/  MUFU.EX2 R31, R22 ;  /* 0x00000016001f7308 */ /* 0x000e620000000800 */
[C---:B--2---:R-:W-:Y:S01]  /*2f70*/  FADD.FTZ R9, R5.reuse, R12 ;  /* 0x0000000c05097221 */ /* 0x044fe20000010000 */
[----:B------:R-:W-:Y:S01]  /*2f80*/  F2FP.BF16.F32.PACK_AB R156, R5, R64 ;  /* 0x00000040059c723e */ /* 0x000fe200000010ff */
[----:B------:R-:W-:Y:S02]  /*2f90*/  IMAD.MOV.U32 R64, RZ, RZ, R87 ;  /* 0x000000ffff407224 */ /* 0x000fe400078e0057 */
[----:B0-----:R-:W-:Y:S01]  /*2fa0*/  FADD.FTZ R12, R68, R9 ;  /* 0x00000009440c7221 */ /* 0x001fe20000010000 */
[----:B------:R-:W-:-:S03]  /*2fb0*/  MOV R9, RZ ;  /* 0x000000ff00097202 */ /* 0x000fc60000000f00 */
[C---:B-1----:R-:W-:Y:S01]  /*2fc0*/  FADD.FTZ R5, R31.reuse, R12 ;  /* 0x0000000c1f057221 */ /* 0x042fe20000010000 */
[----:B------:R-:W-:Y:S01]  /*2fd0*/  F2FP.BF16.F32.PACK_AB R158, R31, R68 ;  /* 0x000000441f9e723e */ /* 0x000fe200000010ff */
[----:B------:R-:W-:Y:S01]  /*2fe0*/  IMAD.MOV.U32 R12, RZ, RZ, 0x3f800000 ;  /* 0x3f800000ff0c7424 */ /* 0x000fe200078e00ff */
[----:B------:R-:W-:Y:S01]  /*2ff0*/  MOV R31, R87 ;  /* 0x00000057001f7202 */ /* 0x000fe20000000f00 */
[----:B------:R-:W-:Y:S01]  /*3000*/  IMAD.MOV.U32 R68, RZ, RZ, R87 ;  /* 0x000000ffff447224 */ /* 0x000fe200078e0057 */
[----:B------:R-:W-:Y:S06]  /*3010*/  @!P1 BRA `(.L_x_18) ;  /* 0x0000001c00849947 */ /* 0x000fec0003800000 */
[----:B------:R-:W-:Y:S01]  /*3020*/  MOV R15, R4 ;  /* 0x00000004000f7202 */ /* 0x000fe20000000f00 */
[----:B------:R-:W-:Y:S01]  /*3030*/  IMAD.MOV.U32 R17, RZ, RZ, R10 ;  /* 0x000000ffff117224 */ /* 0x000fe200078e000a */
[----:B------:R-:W-:Y:S01]  /*3040*/  CS2R R86, SRZ ;  /* 0x0000000000567805 */ /* 0x000fe2000001ff00 */
[----:B------:R-:W-:Y:S01]  /*3050*/  IMAD.MOV.U32 R14, RZ, RZ, RZ ;  /* 0x000000ffff0e7224 */ /* 0x000fe200078e00ff */
[----:B------:R-:W-:Y:S01]  /*3060*/  CS2R R82, SRZ ;  /* 0x0000000000527805 */ /* 0x000fe2000001ff00 */
[----:B------:R-:W-:Y:S01]  /*3070*/  IMAD.MOV.U32 R11, RZ, RZ, 0x3f800000 ;  /* 0x3f800000ff0b7424 */ /* 0x000fe200078e00ff */
        /* <DEDUP_REMOVED lines=29> */
[----:B------:R-:W-:Y:S01]  /*3250*/  CS2R R24, SRZ ;  /* 0x0000000000187805 */ /* 0x000fe2000001ff00 */
[----:B------:R-:W-:-:S06]  /*3260*/  UMOV UR56, URZ ;  /* 0x0000003f00387c82 */ /* 0x000fcc0008000000 */
.L_x_29:
[----:B------:R-:W-:-:S04]  /*3270*/  UISETP.NE.AND UP0, UPT, UR56, 0x1, UPT ;  /* 0x000000013800788c */ /* 0x000fc8000bf05270 */
[----:B------:R-:W-:-:S06]  /*3280*/  USEL UR4, URZ, 0x1, UP0 ;  /* 0x000000013f047887 */ /* 0x000fcc0008000000 */
[----:B------:R-:W-:Y:S01]  /*3290*/  LOP3.LUT R9, R14, UR4, RZ, 0x3c, !PT ;  /* 0x000000040e097c12 */ /* 0x000fe2000f8e3cff */
[----:B------:R-:W-:Y:S06]  /*32a0*/  @!P0 BRA `(.L_x_19) ;  /* 0x0000000000048947 */ /* 0x000fec0003800000 */
[----:B------:R-:W-:Y:S01]  /*32b0*/  BPT.TRAP 0x1 ;  /* 0x000000040000795c */ /* 0x000fe20000300000 */
.L_x_19:
[----:B------:R-:W-:Y:S01]  /*32c0*/  UIADD3 UR4, UR56, 0x1, URZ ;  /* 0x0000000138047890 */ /* 0x000fe2000fffe03f */
[----:B------:R-:W-:-:S03]  /*32d0*/  SHF.L.U32 R3, R9, 0x1f, RZ ;  /* 0x0000001f09037819 */ /* 0x000fc600000006ff */
[----:B------:R-:W-:-:S04]  /*32e0*/  UISETP.NE.AND UP0, UPT, UR4, 0x2, UPT ;  /* 0x000000020400788c */ /* 0x000fc8000bf05270 */
[----:B------:R-:W-:-:S04]  /*32f0*/  USEL UR4, UR4, URZ, UP0 ;  /* 0x0000003f04047287 */ /* 0x000fc80008000000 */
[----:B------:R-:W-:Y:S02]  /*3300*/  ULEA UR59, UR4, UR37, 0x3 ;  /* 0x00000025043b7291 */ /* 0x000fe4000f8e183f */
[----:B------:R-:W-:-:S07]  /*3310*/  MOV R0, UR4 ;  /* 0x0000000400007c02 */ /* 0x000fce0008000f00 */
[----:B------:R0:W1:Y:S01]  /*3320*/  SYNCS.PHASECHK.TRANS64.TRYWAIT P1, [UR59+0x2a830], R3 ;  /* 0x02a83003ff0075a7 */ /* 0x000062000802017b */
[----:B------:R-:W-:Y:S05]  /*3330*/  @!P0 BRA `(.L_x_20) ;  /* 0x0000000000048947 */ /* 0x000fea0003800000 */
[----:B------:R-:W-:Y:S01]  /*3340*/  BPT.TRAP 0x1 ;  /* 0x000000040000795c */ /* 0x000fe20000300000 */
.L_x_20:
[----:B-1----:R-:W-:Y:S05]  /*3350*/  @P1 BRA `(.L_x_21) ;  /* 0x0000000000081947 */ /* 0x002fea0003800000 */
[----:B------:R-:W1:Y:S02]  /*3360*/  SYNCS.PHASECHK.TRANS64.TRYWAIT P1, [UR59+0x2a830], R3 ;  /* 0x02a83003ff0075a7 */ /* 0x000e64000802017b */
[----:B-1----:R-:W-:Y:S05]  /*3370*/  @!P1 BRA `(.L_x_22) ;  /* 0x0000007800909947 */ /* 0x002fea0003800000 */
.L_x_21:
[----:B------:R-:W-:Y:S01]  /*3380*/  R2UR UR6, R0 ;  /* 0x00000000000672ca */ /* 0x000fe200000e0000 */
[----:B------:R-:W-:Y:S01]  /*3390*/  WARPGROUP.ARRIVE ;  /* 0x00000000000079c5 */ /* 0x000fe20000000000 */
[----:B------:R-:W-:Y:S01]  /*33a0*/  R2UR UR4, R6 ;  /* 0x00000000060472ca */ /* 0x000fe200000e0000 */
[----:B------:R-:W-:Y:S01]  /*33b0*/  UMOV UR7, 0x40000040 ;  /* 0x4000004000077882 */ /* 0x000fe20000000000 */
[----:B------:R-:W-:Y:S01]  /*33c0*/  R2UR UR5, R7 ;  /* 0x00000000070572ca */ /* 0x000fe200000e0000 */
[----:B------:R-:W-:Y:S01]  /*33d0*/  UMOV UR11, 0x40000040 ;  /* 0x40000040000b7882 */ /* 0x000fe20000000000 */
[----:B------:R-:W-:Y:S01]  /*33e0*/  UMOV UR15, 0x40000040 ;  /* 0x40000040000f7882 */ /* 0x000fe20000000000 */
[----:B------:R-:W-:Y:S01]  /*33f0*/  UMOV UR19, 0x40000040 ;  /* 0x4000004000137882 */ /* 0x000fe20000000000 */
[----:B------:R-:W-:Y:S01]  /*3400*/  UMOV UR23, 0x40000040 ;  /* 0x4000004000177882 */ /* 0x000fe20000000000 */
[----:B------:R-:W-:Y:S01]  /*3410*/  UMOV UR27, 0x40000040 ;  /* 0x40000040001b7882 */ /* 0x000fe20000000000 */
[----:B------:R-:W-:Y:S01]  /*3420*/  UMOV UR31, 0x40000040 ;  /* 0x40000040001f7882 */ /* 0x000fe20000000000 */
[----:B------:R-:W-:Y:S01]  /*3430*/  UMOV UR35, 0x40000040 ;  /* 0x4000004000237882 */ /* 0x000fe20000000000 */
[----:B------:R-:W-:Y:S01]  /*3440*/  UMOV UR43, 0x40000040 ;  /* 0x40000040002b7882 */ /* 0x000fe20000000000 */
[----:B------:R-:W-:Y:S01]  /*3450*/  UIMAD UR6, UR6, 0x900, UR58 ;  /* 0x00000900060678a4 */ /* 0x000fe2000f8e023a */
[-C--:B------:R-:W-:Y:S01]  /*3460*/  FMUL.FTZ R24, R24, R12.reuse ;  /* 0x0000000c18187220 */ /* 0x080fe20000410000 */
[----:B------:R-:W-:Y:S01]  /*3470*/  UMOV UR47, 0x40000040 ;  /* 0x40000040002f7882 */ /* 0x000fe20000000000 */
[----:B------:R-:W-:Y:S01]  /*3480*/  UMOV UR51, 0x40000040 ;  /* 0x4000004000337882 */ /* 0x000fe20000000000 */
[----:B------:R-:W-:Y:S01]  /*3490*/  UIADD3 UR10, UR6, 0x2, URZ ;  /* 0x00000002060a7890 */ /* 0x000fe2000fffe03f */
[-C--:B------:R-:W-:Y:S01]  /*34a0*/  FMUL.FTZ R25, R25, R12.reuse ;  /* 0x0000000c19197220 */ /* 0x080fe20000410000 */
[----:B------:R-:W-:Y:S01]  /*34b0*/  UIADD3 UR14, UR6, 0x4, URZ ;  /* 0x00000004060e7890 */ /* 0x000fe2000fffe03f */
[----:B------:R-:W-:Y:S01]  /*34c0*/  FMUL.FTZ R28, R28, R12 ;  /* 0x0000000c1c1c7220 */ /* 0x000fe20000410000 */
[----:B------:R-:W-:-:S02]  /*34d0*/  UIADD3 UR18, UR6, 0x6, URZ ;  /* 0x0000000606127890 */ /* 0x000fc4000fffe03f */
[----:B------:R-:W-:Y:S01]  /*34e0*/  HGMMA.64x96x16.F32.BF16 R88, gdesc[UR4], RZ, !UPT, gsb0 ;  /* 0x01600000045879f0 */ /* 0x000fe2000c0018ff */
[----:B------:R-:W-:Y:S01]  /*34f0*/  UIADD3 UR22, UR6, 0x300, URZ ;  /* 0x0000030006167890 */ /* 0x000fe2000fffe03f */
[-C--:B------:R-:W-:Y:S01]  /*3500*/  FMUL.FTZ R29, R29, R12.reuse ;  /* 0x0000000c1d1d7220 */ /* 0x080fe20000410000 */
        /* <DEDUP_REMOVED lines=14> */
[----:B------:R-:W-:Y:S01]  /*35f0*/  UMOV UR55, 0x40000040 ;  /* 0x4000004000377882 */ /* 0x000fe20000000000 */
[-C--:B------:R-:W-:Y:S01]  /*3600*/  FMUL.FTZ R45, R45, R12.reuse ;  /* 0x0000000c2d2d7220 */ /* 0x080fe20000410000 */
        /* <DEDUP_REMOVED lines=19> */
[----:B------:R-:W-:Y:S01]  /*3740*/  FMUL.FTZ R85, R85, R12 ;  /* 0x0000000c55557220 */ /* 0x000fe20000410000 */
        /* <DEDUP_REMOVED lines=32> */
[----:B------:R-:W-:-:S02]  /*3950*/  WARPGROUP.DEPBAR.LE gsb0, 0x0 ;  /* 0x00008000000079c5 */ /* 0x000fc40000010000 */
        /* <DEDUP_REMOVED lines=33> */
[----:B------:R-:W-:Y:S05]  /*3b70*/  @!P0 BRA `(.L_x_23) ;  /* 0x0000000000048947 */ /* 0x000fea0003800000 */
[----:B------:R-:W-:Y:S01]  /*3b80*/  BPT.TRAP 0x1 ;  /* 0x000000040000795c */ /* 0x000fe20000300000 */
.L_x_23:
[----:B------:R-:W-:Y:S01]  /*3b90*/  ULEA UR5, UR56, UR37, 0x3 ;  /* 0x0000002538057291 */ /* 0x000fe2000f8e183f */
[----:B01----:R-:W-:-:S08]  /*3ba0*/  SHF.L.U32 R3, R14, 0x1f, RZ ;  /* 0x0000001f0e037819 */ /* 0x003fd000000006ff */
[----:B------:R0:W1:Y:S01]  /*3bb0*/  SYNCS.PHASECHK.TRANS64.TRYWAIT P1, [UR5+0x2a850], R3 ;  /* 0x02a85003ff0075a7 */ /* 0x0000620008020145 */
[----:B------:R-:W-:Y:S05]  /*3bc0*/  @!P0 BRA `(.L_x_24) ;  /* 0x0000000000048947 */ /* 0x000fea0003800000 */
[----:B------:R-:W-:Y:S01]  /*3bd0*/  BPT.TRAP 0x1 ;  /* 0x000000040000795c */ /* 0x000fe20000300000 */
.L_x_24:
[----:B-1----:R-:W-:Y:S05]  /*3be0*/  @P1 BRA `(.L_x_25) ;  /* 0x0000000000081947 */ /* 0x002fea0003800000 */
[----:B------:R-:W1:Y:S02]  /*3bf0*/  SYNCS.PHASECHK.TRANS64.TRYWAIT P1, [UR5+0x2a850], R3 ;  /* 0x02a85003ff0075a7 */ /* 0x000e640008020145 */
[----:B-1----:R-:W-:Y:S05]  /*3c00*/  @!P1 BRA `(.L_x_26) ;  /* 0x0000007000849947 */ /* 0x002fea0003800000 */
.L_x_25:
[----:B------:R-:W-:Y:S01]  /*3c10*/  UIADD3 UR4, UR37, 0x400, URZ ;  /* 0x0000040025047890 */ /* 0x000fe2000fffe03f */
[----:B------:R-:W-:Y:S01]  /*3c20*/  WARPGROUP.ARRIVE ;  /* 0x00000000000079c5 */ /* 0x000fe20000000000 */
[----:B------:R-:W-:Y:S02]  /*3c30*/  UMOV UR7, 0x40000040 ;  /* 0x4000004000077882 */ /* 0x000fe40000000000 */
[----:B------:R-:W-:-:S04]  /*3c40*/  USHF.R.U32.HI UR4, URZ, 0x4, UR4 ;  /* 0x000000043f047899 */ /* 0x000fc80008011604 */
[----:B------:R-:W-:-:S04]  /*3c50*/  ULOP3.LUT UR4, UR4, 0x3fff, URZ, 0xc0, !UPT ;  /* 0x00003fff04047892 */ /* 0x000fc8000f8ec03f */
[----:B------:R-:W-:-:S04]  /*3c60*/  ULOP3.LUT UR4, UR4, 0x3000000, URZ, 0xfc, !UPT ;  /* 0x0300000004047892 */ /* 0x000fc8000f8efc3f */
[----:B------:R-:W-:-:S04]  /*3c70*/  UIMAD UR56, UR56, 0x600, UR4 ;  /* 0x00000600383878a4 */ /* 0x000fc8000f8e0204 */
[----:B------:R-:W-:-:S03]  /*3c80*/  UIADD3 UR4, UR56, 0x80, URZ ;  /* 0x0000008038047890 */ /* 0x000fc6000fffe03f */
[----:B------:R-:W-:-:S06]  /*3c90*/  UMOV UR6, UR56 ;  /* 0x0000003800067c82 */ /* 0x000fcc0008000000 */
[----:B------:R-:W-:Y:S01]  /*3ca0*/  HGMMA.64x128x16.F32.BF16 R24, R136, gdesc[UR4].tnspB, R24, gsb0 ;  /* 0x41e0000488187df0 */ /* 0x000fe20008001818 */
[----:B------:R-:W-:Y:S01]  /*3cb0*/  UMOV UR7, 0x40000040 ;  /* 0x4000004000077882 */ /* 0x000fe20000000000 */
[----:B------:R-:W-:Y:S01]  /*3cc0*/  UMOV UR6, UR4 ;  /* 0x0000000400067c82 */ /* 0x000fe20008000000 */
[----:B------:R-:W-:Y:S01]  /*3cd0*/  UIADD3 UR4, UR56, 0x100, URZ ;  /* 0x0000010038047890 */ /* 0x000fe2000fffe03f */
[----:B------:R-:W-:Y:S02]  /*3ce0*/  WARPGROUP.DEPBAR.LE gsb0, 0x0 ;  /* 0x00008000000079c5 */ /* 0x000fe40000010000 */
[----:B------:R-:W-:-:S06]  /*3cf0*/  WARPGROUP.ARRIVE ;  /* 0x00000000000079c5 */ /* 0x000fcc0000000000 */
[----:B------:R-:W-:Y:S01]  /*3d00*/  HGMMA.64x128x16.F32.BF16 R24, R140, gdesc[UR4].tnspB, R24, gsb0 ;  /* 0x41e000048c187df0 */ /* 0x000fe20008001818 */
[----:B------:R-:W-:Y:S01]  /*3d10*/  UMOV UR6, UR4 ;  /* 0x0000000400067c82 */ /* 0x000fe20008000000 */
[----:B------:R-:W-:Y:S01]  /*3d20*/  UMOV UR7, 0x40000040 ;  /* 0x4000004000077882 */ /* 0x000fe20000000000 */
[----:B------:R-:W-:Y:S01]  /*3d30*/  UIADD3 UR4, UR56, 0x180, URZ ;  /* 0x0000018038047890 */ /* 0x000fe2000fffe03f */
[----:B------:R-:W-:Y:S02]  /*3d40*/  WARPGROUP.DEPBAR.LE gsb0, 0x0 ;  /* 0x00008000000079c5 */ /* 0x000fe40000010000 */
[----:B------:R-:W-:-:S06]  /*3d50*/  WARPGROUP.ARRIVE ;  /* 0x00000000000079c5 */ /* 0x000fcc0000000000 */
[----:B------:R-:W-:Y:S01]  /*3d60*/  HGMMA.64x128x16.F32.BF16 R24, R144, gdesc[UR4].tnspB, R24, gsb0 ;  /* 0x41e0000490187df0 */ /* 0x000fe20008001818 */
[----:B------:R-:W-:Y:S01]  /*3d70*/  UMOV UR6, UR4 ;  /* 0x0000000400067c82 */ /* 0x000fe20008000000 */
[----:B------:R-:W-:Y:S01]  /*3d80*/  UMOV UR7, 0x40000040 ;  /* 0x4000004000077882 */ /* 0x000fe20000000000 */
[----:B------:R-:W-:Y:S02]  /*3d90*/  UIADD3 UR4, UR56, 0x200, URZ ;  /* 0x0000020038047890 */ /* 0x000fe4000fffe03f */
[----:B------:R-:W-:Y:S01]  /*3da0*/  UIADD3 UR56, UR56, 0x280, URZ ;  /* 0x0000028038387890 */ /* 0x000fe2000fffe03f */
[----:B------:R-:W-:Y:S02]  /*3db0*/  WARPGROUP.DEPBAR.LE gsb0, 0x0 ;  /* 0x00008000000079c5 */ /* 0x000fe40000010000 */
[----:B------:R-:W-:-:S06]  /*3dc0*/  WARPGROUP.ARRIVE ;  /* 0x00000000000079c5 */ /* 0x000fcc0000000000 */
[----:B------:R-:W-:Y:S01]  /*3dd0*/  HGMMA.64x128x16.F32.BF16 R24, R148, gdesc[UR4].tnspB, R24, gsb0 ;  /* 0x41e0000494187df0 */ /* 0x000fe20008001818 */
[----:B------:R-:W-:Y:S01]  /*3de0*/  UMOV UR6, UR4 ;  /* 0x0000000400067c82 */ /* 0x000fe20008000000 */
[----:B------:R-:W-:Y:S01]  /*3df0*/  UMOV UR7, 0x40000040 ;  /* 0x4000004000077882 */ /* 0x000fe20000000000 */
[----:B------:R-:W-:Y:S02]  /*3e00*/  WARPGROUP.DEPBAR.LE gsb0, 0x0 ;  /* 0x00008000000079c5 */ /* 0x000fe40000010000 */
[----:B------:R-:W-:-:S07]  /*3e10*/  WARPGROUP.ARRIVE ;  /* 0x00000000000079c5 */ /* 0x000fce0000000000 */
[----:B------:R-:W-:Y:S01]  /*3e20*/  HGMMA.64x128x16.F32.BF16 R24, R152, gdesc[UR4].tnspB, R24, gsb0 ;  /* 0x41e0000498187df0 */ /* 0x000fe20008001818 */
[----:B------:R-:W-:Y:S01]  /*3e30*/  UMOV UR6, UR56 ;  /* 0x0000003800067c82 */ /* 0x000fe20008000000 */
[----:B------:R-:W-:Y:S01]  /*3e40*/  UMOV UR7, 0x40000040 ;  /* 0x4000004000077882 */ /* 0x000fe20000000000 */
[----:B------:R-:W-:Y:S02]  /*3e50*/  WARPGROUP.DEPBAR.LE gsb0, 0x0 ;  /* 0x00008000000079c5 */ /* 0x000fe40000010000 */
[----:B------:R-:W-:-:S07]  /*3e60*/  WARPGROUP.ARRIVE ;  /* 0x00000000000079c5 */ /* 0x000fce0000000000 */
[----:B------:R-:W-:Y:S03]  /*3e70*/  HGMMA.64x128x16.F32.BF16 R24, R156, gdesc[UR4].tnspB, R24, gsb0 ;  /* 0x41e000049c187df0 */ /* 0x000fe60008001818 */
[----:B------:R-:W-:Y:S02]  /*3e80*/  WARPGROUP.DEPBAR.LE gsb0, 0x0 ;  /* 0x00008000000079c5 */ /* 0x000fe40000010000 */
[----:B------:R-:W-:Y:S05]  /*3e90*/  @!P0 BRA `(.L_x_27) ;  /* 0x0000000000048947 */ /* 0x000fea0003800000 */
[----:B------:R-:W-:Y:S01]  /*3ea0*/  BPT.TRAP 0x1 ;  /* 0x000000040000795c */ /* 0x000fe20000300000 */
.L_x_27:
[----:B-1----:R-:W-:Y:S01]  /*3eb0*/  FMNMX.FTZ R4, R88, R17, !PT ;  /* 0x0000001158047209 */ /* 0x002fe20007810000 */
[----:B------:R-:W-:Y:S01]  /*3ec0*/  UIADD3 UR59, UR59, 0x2a840, URZ ;  /* 0x0002a8403b3b7890 */ /* 0x000fe2000fffe03f */
[----:B------:R-:W-:Y:S02]  /*3ed0*/  FMNMX.FTZ R10, R90, R15, !PT ;  /* 0x0000000f5a0a7209 */ /* 0x000fe40007810000 */
[----:B0-----:R-:W-:Y:S01]  /*3ee0*/  FMNMX.FTZ R3, R89, R4, !PT ;  /* 0x0000000459037209 */ /* 0x001fe20007810000 */
[----:B------:R-:W-:Y:S01]  /*3ef0*/  UPRMT UR59, UR57, 0x654, UR59 ;  /* 0x00000654393b7896 */ /* 0x000fe2000800003b */
[----:B------:R-:W-:Y:S02]  /*3f00*/  FMNMX.FTZ R11, R91, R10, !PT ;  /* 0x0000000a5b0b7209 */ /* 0x000fe40007810000 */
[----:B------:R-:W-:Y:S02]  /*3f10*/  FMNMX.FTZ R4, R92, R3, !PT ;  /* 0x000000035c047209 */ /* 0x000fe40007810000 */
[----:B------:R-:W-:-:S02]  /*3f20*/  FMNMX.FTZ R10, R94, R11, !PT ;  /* 0x0000000b5e0a7209 */ /* 0x000fc40007810000 */
[----:B------:R-:W-:Y:S02]  /*3f30*/  FMNMX.FTZ R3, R93, R4, !PT ;  /* 0x000000045d037209 */ /* 0x000fe40007810000 */
[----:B------:R-:W-:Y:S01]  /*3f40*/  FMNMX.FTZ R11, R95, R10, !PT ;  /* 0x0000000a5f0b7209 */ /* 0x000fe20007810000 */
[----:B------:R-:W-:Y:S01]  /*3f50*/  SYNCS.ARRIVE.TRANS64.RED.A1T0 RZ, [UR59], RZ ;  /* 0x000000ffffff79a7 */ /* 0x000fe2000810043b */
[----:B------:R-:W-:Y:S02]  /*3f60*/  FMNMX.FTZ R4, R96, R3, !PT ;  /* 0x0000000360047209 */ /* 0x000fe40007810000 */
[----:B------:R-:W-:Y:S02]  /*3f70*/  FMNMX.FTZ R10, R98, R11, !PT ;  /* 0x0000000b620a7209 */ /* 0x000fe40007810000 */
[----:B------:R-:W-:Y:S02]  /*3f80*/  FMNMX.FTZ R3, R97, R4, !PT ;  /* 0x0000000461037209 */ /* 0x000fe40007810000 */
[----:B------:R-:W-:-:S02]  /*3f90*/  FMNMX.FTZ R11, R99, R10, !PT ;  /* 0x0000000a630b7209 */ /* 0x000fc40007810000 */
[----:B------:R-:W-:Y:S02]  /*3fa0*/  FMNMX.FTZ R4, R100, R3, !PT ;  /* 0x0000000364047209 */ /* 0x000fe40007810000 */
[----:B------:R-:W-:Y:S02]  /*3fb0*/  FMNMX.FTZ R10, R102, R11, !PT ;  /* 0x0000000b660a7209 */ /* 0x000fe40007810000 */
        /* <DEDUP_REMOVED lines=33> */
[----:B------:R-:W-:-:S03]  /*41d0*/  FMNMX.FTZ R12, R135, R10, !PT ;  /* 0x0000000a870c7209 */ /* 0x000fc60007810000 */
[----:B------:R-:W0:Y:S04]  /*41e0*/  SHFL.BFLY PT, R4, R11, 0x2, 0x1f ;  /* 0x0c401f000b047f89 */ /* 0x000e2800000e0000 */
[----:B------:R-:W1:Y:S01]  /*41f0*/  SHFL.BFLY PT, R3, R12, 0x2, 0x1f ;  /* 0x0c401f000c037f89 */ /* 0x000e6200000e0000 */
[----:B0-----:R-:W-:Y:S02]  /*4200*/  FMNMX.FTZ R14, R11, R4, !PT ;  /* 0x000000040b0e7209 */ /* 0x001fe40007810000 */
[----:B-1----:R-:W-:-:S03]  /*4210*/  FMNMX.FTZ R18, R12, R3, !PT ;  /* 0x000000030c127209 */ /* 0x002fc60007810000 */
[----:B------:R-:W0:Y:S01]  /*4220*/  SHFL.BFLY PT, R19, R14, 0x1, 0x1f ;  /* 0x0c201f000e137f89 */ /* 0x000e2200000e0000 */
[----:B------:R-:W1:Y:S03]  /*4230*/  LDC R3, c[0x0][0x988] ;  /* 0x00026200ff037b82 */ /* 0x000e660000000800 */
[----:B------:R-:W2:Y:S01]  /*4240*/  SHFL.BFLY PT, R21, R18, 0x1, 0x1f ;  /* 0x0c201f0012157f89 */ /* 0x000ea200000e0000 */
[----:B0-----:R-:W-:Y:S02]  /*4250*/  FMNMX.FTZ R10, R14, R19, !PT ;  /* 0x000000130e0a7209 */ /* 0x001fe40007810000 */
[----:B--2---:R-:W-:-:S03]  /*4260*/  FMNMX.FTZ R4, R18, R21, !PT ;  /* 0x0000001512047209 */ /* 0x004fc60007810000 */
[CC--:B-1----:R-:W-:Y:S01]  /*4270*/  FMUL.FTZ R160, R10.reuse, R3.reuse ;  /* 0x000000030aa07220 */ /* 0x0c2fe20000410000 */
[----:B------:R-:W-:Y:S01]  /*4280*/  FADD.FTZ R20, -R10, R17 ;  /* 0x000000110a147221 */ /* 0x000fe20000010100 */
[CC--:B------:R-:W-:Y:S01]  /*4290*/  FMUL.FTZ R14, R4.reuse, R3.reuse ;  /* 0x00000003040e7220 */ /* 0x0c0fe20000410000 */
[----:B------:R-:W-:Y:S01]  /*42a0*/  FADD.FTZ R22, -R4, R15 ;  /* 0x0000000f04167221 */ /* 0x000fe20000010100 */
[-C--:B------:R-:W-:Y:S01]  /*42b0*/  FFMA.FTZ R15, R88, R3.reuse, -R160 ;  /* 0x00000003580f7223 */ /* 0x080fe200000108a0 */
[-C--:B------:R-:W-:Y:S01]  /*42c0*/  FMUL.FTZ R20, R20, R3.reuse ;  /* 0x0000000314147220 */ /* 0x080fe20000410000 */
[-C--:B------:R-:W-:Y:S01]  /*42d0*/  FFMA.FTZ R90, R90, R3.reuse, -R14 ;  /* 0x000000035a5a7223 */ /* 0x080fe2000001080e */
[-C--:B------:R-:W-:Y:S01]  /*42e0*/  FMUL.FTZ R22, R22, R3.reuse ;  /* 0x0000000316167220 */ /* 0x080fe20000410000 */
[-C--:B------:R-:W-:Y:S01]  /*42f0*/  FFMA.FTZ R136, R89, R3.reuse, -R160 ;  /* 0x0000000359887223 */ /* 0x080fe200000108a0 */
[-C--:B------:R-:W-:Y:S01]  /*4300*/  FFMA.FTZ R91, R91, R3.reuse, -R14 ;  /* 0x000000035b5b7223 */ /* 0x080fe2000001080e */
[----:B------:R-:W-:Y:S01]  /*4310*/  MUFU.EX2 R12, R20 ;  /* 0x00000014000c7308 */ /* 0x000fe20000000800 */
[-C--:B------:R-:W-:Y:S01]  /*4320*/  FFMA.FTZ R138, R92, R3.reuse, -R160 ;  /* 0x000000035c8a7223 */ /* 0x080fe200000108a0 */
[-C--:B------:R-:W-:Y:S01]  /*4330*/  FFMA.FTZ R94, R94, R3.reuse, -R14 ;  /* 0x000000035e5e7223 */ /* 0x080fe2000001080e */
[-C--:B------:R-:W-:Y:S01]  /*4340*/  FFMA.FTZ R17, R93, R3.reuse, -R160 ;  /* 0x000000035d117223 */ /* 0x080fe200000108a0 */
[-C--:B------:R-:W-:Y:S01]  /*4350*/  FFMA.FTZ R95, R95, R3.reuse, -R14 ;  /* 0x000000035f5f7223 */ /* 0x080fe2000001080e */
[-C--:B------:R-:W-:Y:S01]  /*4360*/  FFMA.FTZ R140, R96, R3.reuse, -R160 ;  /* 0x00000003608c7223 */ /* 0x080fe200000108a0 */
        /* <DEDUP_REMOVED lines=10> */
[----:B------:R-:W0:Y:S01]  /*4410*/  MUFU.EX2 R15, R15 ;  /* 0x0000000f000f7308 */ /* 0x000e220000000800 */
[-C--:B------:R-:W-:Y:S01]  /*4420*/  FFMA.FTZ R23, R105, R3.reuse, -R160 ;  /* 0x0000000369177223 */ /* 0x080fe200000108a0 */
[-C--:B------:R-:W-:Y:S01]  /*4430*/  FFMA.FTZ R107, R107, R3.reuse, -R14 ;  /* 0x000000036b6b7223 */ /* 0x080fe2000001080e */
[-C--:B------:R-:W-:Y:S01]  /*4440*/  FFMA.FTZ R146, R108, R3.reuse, -R160 ;  /* 0x000000036c927223 */ /* 0x080fe200000108a0 */
[-C--:B------:R-:W-:Y:S01]  /*4450*/  FFMA.FTZ R110, R110, R3.reuse, -R14 ;  /* 0x000000036e6e7223 */ /* 0x080fe2000001080e */
[-C--:B------:R-:W-:Y:S01]  /*4460*/  FFMA.FTZ R89, R109, R3.reuse, -R160 ;  /* 0x000000036d597223 */ /* 0x080fe200000108a0 */
[-C--:B------:R-:W-:Y:S01]  /*4470*/  FFMA.FTZ R111, R111, R3.reuse, -R14 ;  /* 0x000000036f6f7223 */ /* 0x080fe2000001080e */
[-C--:B------:R-:W-:Y:S01]  /*4480*/  FFMA.FTZ R148, R112, R3.reuse, -R160 ;  /* 0x0000000370947223 */ /* 0x080fe200000108a0 */
[----:B------:R-:W1:Y:S01]  /*4490*/  MUFU.EX2 R90, R90 ;  /* 0x0000005a005a7308 */ /* 0x000e620000000800 */
[-C--:B------:R-:W-:Y:S01]  /*44a0*/  FFMA.FTZ R114, R114, R3.reuse, -R14 ;  /* 0x0000000372727223 */ /* 0x080fe2000001080e */
[-C--:B------:R-:W-:Y:S01]  /*44b0*/  FFMA.FTZ R93, R113, R3.reuse, -R160 ;  /* 0x00000003715d7223 */ /* 0x080fe200000108a0 */
[-C--:B------:R-:W-:Y:S01]  /*44c0*/  FFMA.FTZ R115, R115, R3.reuse, -R14 ;  /* 0x0000000373737223 */ /* 0x080fe2000001080e */
[-C--:B------:R-:W-:Y:S01]  /*44d0*/  FFMA.FTZ R150, R116, R3.reuse, -R160 ;  /* 0x0000000374967223 */ /* 0x080fe200000108a0 */
[-C--:B------:R-:W-:Y:S01]  /*44e0*/  FFMA.FTZ R118, R118, R3.reuse, -R14 ;  /* 0x0000000376767223 */ /* 0x080fe2000001080e */
[-C--:B------:R-:W-:Y:S01]  /*44f0*/  FFMA.FTZ R97, R117, R3.reuse, -R160 ;  /* 0x0000000375617223 */ /* 0x080fe200000108a0 */
[----:B------:R-:W-:Y:S01]  /*4500*/  FFMA.FTZ R119, R119, R3, -R14 ;  /* 0x0000000377777223 */ /* 0x000fe2000001080e */
[----:B------:R-:W2:Y:S01]  /*4510*/  MUFU.EX2 R136, R136 ;  /* 0x0000008800887308 */ /* 0x000ea20000000800 */
[----:B0-----:R-:W-:Y:S01]  /*4520*/  FFMA.FTZ R5, R12, R5, R15 ;  /* 0x000000050c057223 */ /* 0x001fe2000001000f */
[-C--:B------:R-:W-:Y:S01]  /*4530*/  FFMA.FTZ R152, R120, R3.reuse, -R160 ;  /* 0x0000000378987223 */ /* 0x080fe200000108a0 */
[-C--:B------:R-:W-:Y:S01]  /*4540*/  FFMA.FTZ R122, R122, R3.reuse, -R14 ;  /* 0x000000037a7a7223 */ /* 0x080fe2000001080e */
[-C--:B------:R-:W-:Y:S01]  /*4550*/  FFMA.FTZ R101, R121, R3.reuse, -R160 ;  /* 0x0000000379657223 */ /* 0x080fe200000108a0 */
[-C--:B------:R-:W-:Y:S01]  /*4560*/  FFMA.FTZ R123, R123, R3.reuse, -R14 ;  /* 0x000000037b7b7223 */ /* 0x080fe2000001080e */
[-C--:B------:R-:W-:Y:S01]  /*4570*/  FFMA.FTZ R154, R124, R3.reuse, -R160 ;  /* 0x000000037c9a7223 */ /* 0x080fe200000108a0 */
[-C--:B------:R-:W-:Y:S01]  /*4580*/  FFMA.FTZ R126, R126, R3.reuse, -R14 ;  /* 0x000000037e7e7223 */ /* 0x080fe2000001080e */
[----:B------:R-:W0:Y:S01]  /*4590*/  MUFU.EX2 R91, R91 ;  /* 0x0000005b005b7308 */ /* 0x000e220000000800 */
[----:B-1----:R-:W-:Y:S01]  /*45a0*/  FFMA.FTZ R8, R11, R8, R90 ;  /* 0x000000080b087223 */ /* 0x002fe2000001005a */
[-C--:B------:R-:W-:Y:S01]  /*45b0*/  FFMA.FTZ R105, R125, R3.reuse, -R160 ;  /* 0x000000037d697223 */ /* 0x080fe200000108a0 */
[-C--:B------:R-:W-:Y:S01]  /*45c0*/  FFMA.FTZ R127, R127, R3.reuse, -R14 ;  /* 0x000000037f7f7223 */ /* 0x080fe2000001080e */
[-C--:B------:R-:W-:Y:S01]  /*45d0*/  FFMA.FTZ R156, R128, R3.reuse, -R160 ;  /* 0x00000003809c7223 */ /* 0x080fe200000108a0 */
[-C--:B------:R-:W-:Y:S01]  /*45e0*/  FFMA.FTZ R130, R130, R3.reuse, -R14 ;  /* 0x0000000382827223 */ /* 0x080fe2000001080e */
[-C--:B------:R-:W-:Y:S01]  /*45f0*/  FFMA.FTZ R109, R129, R3.reuse, -R160 ;  /* 0x00000003816d7223 */ /* 0x080fe200000108a0 */
[-C--:B------:R-:W-:Y:S01]  /*4600*/  FFMA.FTZ R131, R131, R3.reuse, -R14 ;  /* 0x0000000383837223 */ /* 0x080fe2000001080e */
[----:B------:R-:W1:Y:S01]  /*4610*/  MUFU.EX2 R138, R138 ;  /* 0x0000008a008a7308 */ /* 0x000e620000000800 */
[----:B--2---:R-:W-:Y:S01]  /*4620*/  FADD.FTZ R5, R136, R5 ;  /* 0x0000000588057221 */ /* 0x004fe20000010000 */
[-C--:B------:R-:W-:Y:S01]  /*4630*/  FFMA.FTZ R158, R132, R3.reuse, -R160 ;  /* 0x00000003849e7223 */ /* 0x080fe200000108a0 */
[-C--:B------:R-:W-:Y:S01]  /*4640*/  FFMA.FTZ R134, R134, R3.reuse, -R14 ;  /* 0x0000000386867223 */ /* 0x080fe2000001080e */
[-C--:B------:R-:W-:Y:S01]  /*4650*/  FFMA.FTZ R113, R133, R3.reuse, -R160 ;  /* 0x0000000385717223 */ /* 0x080fe200000108a0 */
[----:B------:R-:W-:-:S03]  /*4660*/  FFMA.FTZ R14, R135, R3, -R14 ;  /* 0x00000003870e7223 */ /* 0x000fc6000001080e */
[----:B------:R-:W2:Y:S01]  /*4670*/  MUFU.EX2 R139, R94 ;  /* 0x0000005e008b7308 */ /* 0x000ea20000000800 */
[----:B0-----:R-:W-:-:S07]  /*4680*/  FADD.FTZ R8, R91, R8 ;  /* 0x000000085b087221 */ /* 0x001fce0000010000 */
[----:B------:R-:W0:Y:S01]  /*4690*/  MUFU.EX2 R17, R17 ;  /* 0x0000001100117308 */ /* 0x000e220000000800 */
[----:B-1----:R-:W-:-:S07]  /*46a0*/  FADD.FTZ R18, R138, R5 ;  /* 0x000000058a127221 */ /* 0x002fce0000010000 */
[----:B------:R-:W1:Y:S01]  /*46b0*/  MUFU.EX2 R95, R95 ;  /* 0x0000005f005f7308 */ /* 0x000e620000000800 */
[----:B--2---:R-:W-:-:S07]  /*46c0*/  FADD.FTZ R8, R139, R8 ;  /* 0x000000088b087221 */ /* 0x004fce0000010000 */
        /* <DEDUP_REMOVED lines=79> */
[----:B0-----:R-:W-:Y:S01]  /*4bc0*/  FADD.FTZ R8, R159, R8 ;  /* 0x000000089f087221 */ /* 0x001fe20000010000 */
[----:B-1----:R-:W-:-:S03]  /*4bd0*/  FADD.FTZ R5, R113, R18 ;  /* 0x0000001271057221 */ /* 0x002fc60000010000 */
[----:B--2---:R-:W-:Y:S01]  /*4be0*/  FADD.FTZ R8, R14, R8 ;  /* 0x000000080e087221 */ /* 0x004fe20000010000 */
[----:B------:R-:W-:Y:S06]  /*4bf0*/  @!P0 BRA `(.L_x_28) ;  /* 0x0000000000048947 */ /* 0x000fec0003800000 */
[----:B------:R-:W-:Y:S01]  /*4c00*/  BPT.TRAP 0x1 ;  /* 0x000000040000795c */ /* 0x000fe20000300000 */
.L_x_28:
[----:B------:R-:W-:Y:S01]  /*4c10*/  UIADD3 UR4, UR5, 0x2a860, URZ ;  /* 0x0002a86005047890 */ /* 0x000fe2000fffe03f */
[C---:B------:R-:W-:Y:S01]  /*4c20*/  ISETP.GT.AND P1, PT, R13.reuse, R16, PT ;  /* 0x000000100d00720c */ /* 0x040fe20003f24270 */
[----:B------:R-:W-:Y:S01]  /*4c30*/  VIADD R13, R13, 0xffffffff ;  /* 0xffffffff0d0d7836 */ /* 0x000fe20000000000 */
[----:B------:R-:W-:Y:S01]  /*4c40*/  R2UR UR56, R0 ;  /* 0x00000000003872ca */ /* 0x000fe200000e0000 */
[----:B------:R-:W-:Y:S01]  /*4c50*/  UPRMT UR4, UR57, 0x654, UR4 ;  /* 0x0000065439047896 */ /* 0x000fe20008000004 */
[----:B------:R-:W-:Y:S01]  /*4c60*/  F2FP.BF16.F32.PACK_AB R136, R136, R15 ;  /* 0x0000000f8888723e */ /* 0x000fe200000010ff */
[----:B------:R-:W-:Y:S01]  /*4c70*/  IMAD.MOV.U32 R15, RZ, RZ, R4 ;  /* 0x000000ffff0f7224 */ /* 0x000fe200078e0004 */
[----:B------:R-:W-:Y:S01]  /*4c80*/  F2FP.BF16.F32.PACK_AB R138, R17, R138 ;  /* 0x0000008a118a723e */ /* 0x000fe200000010ff */
[----:B------:R-:W-:Y:S01]  /*4c90*/  IMAD.MOV.U32 R17, RZ, RZ, R10 ;  /* 0x000000ffff117224 */ /* 0x000fe200078e000a */
[----:B------:R-:W-:Y:S02]  /*4ca0*/  F2FP.BF16.F32.PACK_AB R159, R14, R159 ;  /* 0x0000009f0e9f723e */ /* 0x000fe400000010ff */
[----:B------:R-:W-:-:S02]  /*4cb0*/  F2FP.BF16.F32.PACK_AB R137, R91, R90 ;  /* 0x0000005a5b89723e */ /* 0x000fc400000010ff */
[----:B------:R-:W-:Y:S01]  /*4cc0*/  SYNCS.ARRIVE.TRANS64.RED.A1T0 RZ, [UR4], RZ ;  /* 0x000000ffffff79a7 */ /* 0x000fe20008100404 */
[----:B------:R-:W-:Y:S02]  /*4cd0*/  F2FP.BF16.F32.PACK_AB R139, R95, R139 ;  /* 0x0000008b5f8b723e */ /* 0x000fe400000010ff */
[----:B------:R-:W-:Y:S02]  /*4ce0*/  F2FP.BF16.F32.PACK_AB R140, R19, R140 ;  /* 0x0000008c138c723e */ /* 0x000fe400000010ff */
[----:B------:R-:W-:Y:S02]  /*4cf0*/  F2FP.BF16.F32.PACK_AB R141, R99, R141 ;  /* 0x0000008d638d723e */ /* 0x000fe400000010ff */
[----:B------:R-:W-:Y:S02]  /*4d00*/  F2FP.BF16.F32.PACK_AB R142, R21, R142 ;  /* 0x0000008e158e723e */ /* 0x000fe400000010ff */
[----:B------:R-:W-:Y:S02]  /*4d10*/  F2FP.BF16.F32.PACK_AB R143, R103, R143 ;  /* 0x0000008f678f723e */ /* 0x000fe400000010ff */
[----:B------:R-:W-:-:S02]  /*4d20*/  F2FP.BF16.F32.PACK_AB R144, R23, R144 ;  /* 0x000000901790723e */ /* 0x000fc400000010ff */
        /* <DEDUP_REMOVED lines=14> */
[----:B------:R-:W-:Y:S01]  /*4e10*/  MOV R14, R9 ;  /* 0x00000009000e7202 */ /* 0x000fe20000000f00 */
[----:B------:R-:W-:Y:S06]  /*4e20*/  @P1 BRA `(.L_x_29) ;  /* 0xffffffe400101947 */ /* 0x000fec000383ffff */
.L_x_18:
[----:B------:R-:W-:Y:S06]  /*4e30*/  BAR.ARV 0x8, 0x180 ;  /* 0x0206000000007b1d */ /* 0x000fec0000002000 */
        /* <DEDUP_REMOVED lines=64> */
[----:B------:R-:W-:Y:S06]  /*5240*/  @!P0 BRA `(.L_x_30) ;  /* 0x0000000000048947 */ /* 0x000fec0003800000 */
[----:B------:R-:W-:Y:S01]  /*5250*/  BPT.TRAP 0x1 ;  /* 0x000000040000795c */ /* 0x000fe20000300000 */
.L_x_30:
[----:B------:R-:W-:Y:S02]  /*5260*/  R2UR UR5, R0 ;  /* 0x00000000000572ca */ /* 0x000fe400000e0000 */
[----:B------:R-:W-:-:S11]  /*5270*/  SHF.L.U32 R9, R9, 0x1f, RZ ;  /* 0x0000001f09097819 */ /* 0x000fd600000006ff */
[----:B------:R-:W-:-:S09]  /*5280*/  ULEA UR5, UR5, UR37, 0x3 ;  /* 0x0000002505057291 */ /* 0x000fd2000f8e183f */
[----:B------:R0:W1:Y:S01]  /*5290*/  SYNCS.PHASECHK.TRANS64.TRYWAIT P1, [UR5+0x2a850], R9 ;  /* 0x02a85009ff0075a7 */ /* 0x0000620008020145 */
[----:B------:R-:W-:Y:S05]  /*52a0*/  @!P0 BRA `(.L_x_31) ;  /* 0x0000000000048947 */ /* 0x000fea0003800000 */
[----:B------:R-:W-:Y:S01]  /*52b0*/  BPT.TRAP 0x1 ;  /* 0x000000040000795c */ /* 0x000fe20000300000 */
.L_x_31:
[----:B-1----:R-:W-:Y:S05]  /*52c0*/  @P1 BRA `(.L_x_32) ;  /* 0x0000000000081947 */ /* 0x002fea0003800000 */
[----:B------:R-:W1:Y:S02]  /*52d0*/  SYNCS.PHASECHK.TRANS64.TRYWAIT P1, [UR5+0x2a850], R9 ;  /* 0x02a85009ff0075a7 */ /* 0x000e640008020145 */
[----:B-1----:R-:W-:Y:S05]  /*52e0*/  @!P1 BRA `(.L_x_33) ;  /* 0x0000005800e49947 */ /* 0x002fea0003800000 */
.L_x_32:
[----:B------:R-:W-:Y:S01]  /*52f0*/  UIADD3 UR37, UR37, 0x400, URZ ;  /* 0x0000040025257890 */ /* 0x000fe2000fffe03f */
[----:B------:R-:W-:Y:S01]  /*5300*/  R2UR UR6, R0 ;  /* 0x00000000000672ca */ /* 0x000fe200000e0000 */
[----:B------:R-:W-:Y:S01]  /*5310*/  WARPGROUP.ARRIVE ;  /* 0x00000000000079c5 */ /* 0x000fe20000000000 */
[----:B------:R-:W-:Y:S01]  /*5320*/  UMOV UR7, 0x40000040 ;  /* 0x4000004000077882 */ /* 0x000fe20000000000 */
[----:B------:R-:W-:Y:S01]  /*5330*/  USHF.R.U32.HI UR37, URZ, 0x4, UR37 ;  /* 0x000000043f257899 */ /* 0x000fe20008011625 */
[----:B------:R-:W2:Y:S01]  /*5340*/  SHFL.BFLY PT, R0, R5, 0x2, 0x1f ;  /* 0x0c401f0005007f89 */ /* 0x000ea200000e0000 */
[----:B------:R-:W-:Y:S02]  /*5350*/  IMAD.MOV.U32 R11, RZ, RZ, RZ ;  /* 0x000000ffff0b7224 */ /* 0x000fe400078e00ff */
[----:B------:R-:W-:Y:S01]  /*5360*/  ULOP3.LUT UR37, UR37, 0x3fff, URZ, 0xc0, !UPT ;  /* 0x00003fff25257892 */ /* 0x000fe2000f8ec03f */
[----:B------:R-:W1:Y:S03]  /*5370*/  SHFL.BFLY PT, R7, R8, 0x2, 0x1f ;  /* 0x0c401f0008077f89 */ /* 0x000e6600000e0000 */
[----:B------:R-:W-:-:S04]  /*5380*/  ULOP3.LUT UR4, UR37, 0x3000000, URZ, 0xfc, !UPT ;  /* 0x0300000025047892 */ /* 0x000fc8000f8efc3f */
[----:B------:R-:W-:-:S07]  /*5390*/  UIMAD UR4, UR6, 0x600, UR4 ;  /* 0x00000600060478a4 */ /* 0x000fce000f8e0204 */
[----:B------:R-:W-:Y:S02]  /*53a0*/  UMOV UR6, UR4 ;  /* 0x0000000400067c82 */ /* 0x000fe40008000000 */
[----:B------:R-:W-:Y:S01]  /*53b0*/  HGMMA.64x128x16.F32.BF16 R24, R136, gdesc[UR4].tnspB, R24, gsb0 ;  /* 0x41e0000488187df0 */ /* 0x000fe20008001818 */
[----:B------:R-:W-:Y:S01]  /*53c0*/  UIADD3 UR6, UR4, 0x80, URZ ;  /* 0x0000008004067890 */ /* 0x000fe2000fffe03f */
[----:B------:R-:W-:Y:S01]  /*53d0*/  UMOV UR7, 0x40000040 ;  /* 0x4000004000077882 */ /* 0x000fe20000000000 */
[----:B--2---:R-:W-:Y:S01]  /*53e0*/  FADD.FTZ R0, R0, R5 ;  /* 0x0000000500007221 */ /* 0x004fe20000010000 */
[----:B------:R-:W-:Y:S02]  /*53f0*/  IMAD.MOV.U32 R5, RZ, RZ, -0x800000 ;  /* 0xff800000ff057424 */ /* 0x000fe400078e00ff */
[----:B-1----:R-:W-:Y:S02]  /*5400*/  FADD.FTZ R6, R7, R8 ;  /* 0x0000000807067221 */ /* 0x002fe40000010000 */
[----:B------:R-:W1:Y:S04]  /*5410*/  SHFL.BFLY PT, R7, R0, 0x1, 0x1f ;  /* 0x0c201f0000077f89 */ /* 0x000e6800000e0000 */
[----:B0-----:R-:W0:Y:S01]  /*5420*/  SHFL.BFLY PT, R9, R6, 0x1, 0x1f ;  /* 0x0c201f0006097f89 */ /* 0x001e2200000e0000 */
[----:B-1----:R-:W-:Y:S01]  /*5430*/  FADD.FTZ R13, R0, R7 ;  /* 0x00000007000d7221 */ /* 0x002fe20000010000 */
[----:B------:R-:W-:Y:S01]  /*5440*/  IMAD.MOV.U32 R7, RZ, RZ, RZ ;  /* 0x000000ffff077224 */ /* 0x000fe200078e00ff */
[----:B------:R-:W-:Y:S01]  /*5450*/  MOV R0, 0xff800000 ;  /* 0xff80000000007802 */ /* 0x000fe20000000f00 */
[----:B0-----:R-:W-:-:S02]  /*5460*/  FADD.FTZ R14, R6, R9 ;  /* 0x00000009060e7221 */ /* 0x001fc40000010000 */
[----:B------:R-:W-:-:S03]  /*5470*/  FSETP.NE.FTZ.AND P1, PT, R13, RZ, PT ;  /* 0x000000ff0d00720b */ /* 0x000fc60003f35000 */
[----:B------:R-:W-:-:S10]  /*5480*/  FSETP.NE.FTZ.AND P2, PT, R14, RZ, PT ;  /* 0x000000ff0e00720b */ /* 0x000fd40003f55000 */
[----:B------:R-:W0:Y:S01]  /*5490*/  @P1 MUFU.LG2 R8, R13 ;  /* 0x0000000d00081308 */ /* 0x000e220000000c00 */
[C---:B------:R-:W-:Y:S02]  /*54a0*/  @P1 FMUL.FTZ R9, R3.reuse, 0.69314718246459960938 ;  /* 0x3f31721803091820 */ /* 0x040fe40000410000 */
[----:B------:R-:W-:-:S05]  /*54b0*/  @P2 FMUL.FTZ R6, R3, 0.69314718246459960938 ;  /* 0x3f31721803062820 */ /* 0x000fca0000410000 */
[----:B------:R-:W1:Y:S08]  /*54c0*/  @P2 MUFU.LG2 R12, R14 ;  /* 0x0000000e000c2308 */ /* 0x000e700000000c00 */
[----:B------:R2:W3:Y:S01]  /*54d0*/  @P1 MUFU.RCP R7, R13 ;  /* 0x0000000d00071308 */ /* 0x0004e20000001000 */
[----:B0-----:R-:W-:-:S04]  /*54e0*/  @P1 FMUL.FTZ R8, R8, 0.69314718246459960938 ;  /* 0x3f31721808081820 */ /* 0x001fc80000410000 */
[----:B------:R-:W-:-:S03]  /*54f0*/  @P1 FFMA.FTZ R5, R9, R10, R8 ;  /* 0x0000000a09051223 */ /* 0x000fc60000010008 */
[----:B------:R2:W0:Y:S01]  /*5500*/  @P2 MUFU.RCP R11, R14 ;  /* 0x0000000e000b2308 */ /* 0x0004220000001000 */
[----:B-1----:R-:W-:-:S04]  /*5510*/  @P2 FMUL.FTZ R3, R12, 0.69314718246459960938 ;  /* 0x3f3172180c032820 */ /* 0x002fc80000410000 */
[----:B------:R-:W-:Y:S01]  /*5520*/  @P2 FFMA.FTZ R0, R6, R4, R3 ;  /* 0x0000000406002223 */ /* 0x000fe20000010003 */
[----:B------:R-:W-:Y:S02]  /*5530*/  WARPGROUP.DEPBAR.LE gsb0, 0x0 ;  /* 0x00008000000079c5 */ /* 0x000fe40000010000 */
[----:B------:R-:W-:-:S06]  /*5540*/  WARPGROUP.ARRIVE ;  /* 0x00000000000079c5 */ /* 0x000fcc0000000000 */
[----:B------:R-:W-:Y:S01]  /*5550*/  HGMMA.64x128x16.F32.BF16 R24, R140, gdesc[UR4].tnspB, R24, gsb0 ;  /* 0x41e000048c187df0 */ /* 0x000fe20008001818 */
[----:B------:R-:W-:Y:S01]  /*5560*/  UIADD3 UR6, UR4, 0x100, URZ ;  /* 0x0000010004067890 */ /* 0x000fe2000fffe03f */
[----:B------:R-:W-:Y:S01]  /*5570*/  UMOV UR7, 0x40000040 ;  /* 0x4000004000077882 */ /* 0x000fe20000000000 */
[----:B------:R-:W-:Y:S02]  /*5580*/  WARPGROUP.DEPBAR.LE gsb0, 0x0 ;  /* 0x00008000000079c5 */ /* 0x000fe40000010000 */
[----:B------:R-:W-:-:S07]  /*5590*/  WARPGROUP.ARRIVE ;  /* 0x00000000000079c5 */ /* 0x000fce0000000000 */
        /* <DEDUP_REMOVED lines=16> */
[----:B------:R-:W-:Y:S03]  /*56a0*/  HGMMA.64x128x16.F32.BF16 R24, R156, gdesc[UR4].tnspB, R24, gsb0 ;  /* 0x41e000049c187df0 */ /* 0x000fe60008001818 */
[----:B------:R-:W-:Y:S02]  /*56b0*/  WARPGROUP.DEPBAR.LE gsb0, 0x0 ;  /* 0x00008000000079c5 */ /* 0x000fe40000010000 */
[----:B0-23--:R-:W-:Y:S05]  /*56c0*/  @!P0 BRA `(.L_x_34) ;  /* 0x0000000000048947 */ /* 0x00dfea0003800000 */
[----:B------:R-:W-:Y:S01]  /*56d0*/  BPT.TRAP 0x1 ;  /* 0x000000040000795c */ /* 0x000fe20000300000 */
.L_x_34:
[----:B------:R-:W-:Y:S01]  /*56e0*/  UIADD3 UR4, UR5, 0x2a860, URZ ;  /* 0x0002a86005047890 */ /* 0x000fe2000fffe03f */
[-C--:B------:R-:W-:Y:S01]  /*56f0*/  FMUL.FTZ R24, R24, R7.reuse ;  /* 0x0000000718187220 */ /* 0x080fe20000410000 */
[-C--:B------:R-:W-:Y:S01]  /*5700*/  FMUL.FTZ R25, R25, R7.reuse ;  /* 0x0000000719197220 */ /* 0x080fe20000410000 */
[-C--:B------:R-:W-:Y:S01]  /*5710*/  FMUL.FTZ R28, R28, R7.reuse ;  /* 0x000000071c1c7220 */ /* 0x080fe20000410000 */
[----:B------:R-:W-:Y:S01]  /*5720*/  UPRMT UR4, UR57, 0x654, UR4 ;  /* 0x0000065439047896 */ /* 0x000fe20008000004 */
        /* <DEDUP_REMOVED lines=8> */
[----:B------:R-:W-:Y:S01]  /*57b0*/  SYNCS.ARRIVE.TRANS64.RED.A1T0 RZ, [UR4], RZ ;  /* 0x000000ffffff79a7 */ /* 0x000fe20008100404 */
        /* <DEDUP_REMOVED lines=21> */
[----:B------:R-:W-:Y:S01]  /*5910*/  PLOP3.LUT P0, PT, PT, PT, PT, 0x8, 0x0 ;  /* 0x000000000000781c */ /* 0x000fe20003f0e170 */
        /* <DEDUP_REMOVED lines=31> */
[----:B------:R-:W-:-:S07]  /*5b10*/  FMUL.FTZ R87, R87, R11 ;  /* 0x0000000b57577220 */ /* 0x000fce0000410000 */
.L_x_10:
[----:B------:R-:W-:Y:S05]  /*5b20*/  @P0 BRA `(.L_x_35) ;  /* 0x0000001400380947 */ /* 0x000fea0003800000 */
[----:B------:R-:W0:Y:S01]  /*5b30*/  S2R R3, SR_TID.X ;  /* 0x0000000000037919 */ /* 0x000e220000002100 */
[----:B------:R-:W1:Y:S01]  /*5b40*/  LDC R16, c[0x0][0xbe8] ;  /* 0x0002fa00ff107b82 */ /* 0x000e620000000800 */
[--C-:B------:R-:W-:Y:S01]  /*5b50*/  SHF.R.S32.HI R13, RZ, 0x1f, R2.reuse ;  /* 0x0000001fff0d7819 */ /* 0x100fe20000011402 */
[----:B------:R-:W-:Y:S01]  /*5b60*/  ULDC.64 UR4, c[0x0][0xbd0] ;  /* 0x0002f40000047ab9 */ /* 0x000fe20000000a00 */
[----:B------:R-:W2:Y:S01]  /*5b70*/  S2R R10, SR_CTAID.X ;  /* 0x00000000000a7919 */ /* 0x000ea20000002500 */
[----:B------:R-:W-:Y:S01]  /*5b80*/  ULDC.64 UR6, c[0x0][0xb38] ;  /* 0x0002ce0000067ab9 */ /* 0x000fe20000000a00 */
[----:B------:R-:W-:Y:S01]  /*5b90*/  IMAD.MOV R17, RZ, RZ, -R2 ;  /* 0x000000ffff117224 */ /* 0x000fe200078e0a02 */
[----:B------:R-:W-:Y:S02]  /*5ba0*/  BSSY B0, `(.L_x_36) ;  /* 0x00000e2000007945 */ /* 0x000fe40003800000 */
[----:B------:R-:W3:Y:S08]  /*5bb0*/  S2UR UR9, SR_CTAID.Z ;  /* 0x00000000000979c3 */ /* 0x000ef00000002700 */
[----:B------:R-:W4:Y:S08]  /*5bc0*/  LDC.64 R18, c[0x0][0xbd8] ;  /* 0x0002f600ff127b82 */ /* 0x000f300000000a00 */
[----:B------:R-:W-:Y:S01]  /*5bd0*/  BAR.SYNC.DEFER_BLOCKING 0x1, 0x100 ;  /* 0x0044000000007b1d */ /* 0x000fe20000010000 */
[----:B-1----:R-:W-:-:S07]  /*5be0*/  ISETP.NE.AND P0, PT, R16, 0x1, PT ;  /* 0x000000011000780c */ /* 0x002fce0003f05270 */
[----:B------:R-:W1:Y:S01]  /*5bf0*/  S2UR UR8, SR_CTAID.Y ;  /* 0x00000000000879c3 */ /* 0x000e620000002600 */
[----:B0-----:R-:W-:-:S07]  /*5c00*/  VIADD R7, R3, 0xffffff80 ;  /* 0xffffff8003077836 */ /* 0x001fce0000000000 */
[----:B------:R-:W1:Y:S01]  /*5c10*/  LDC R22, c[0x0][0xc50] ;  /* 0x00031400ff167b82 */ /* 0x000e620000000800 */
[----:B------:R-:W-:-:S04]  /*5c20*/  SHF.R.S32.HI R6, RZ, 0x1f, R7 ;  /* 0x0000001fff067819 */ /* 0x000fc80000011407 */
[----:B------:R-:W-:-:S03]  /*5c30*/  LEA.HI R8, R6, R7, RZ, 0x7 ;  /* 0x0000000706087211 */ /* 0x000fc600078f38ff */
[----:B------:R-:W0:Y:S01]  /*5c40*/  @P0 LDC R14, c[0x0][0xbec] ;  /* 0x0002fb00ff0e0b82 */ /* 0x000e220000000800 */
[----:B------:R-:W-:Y:S02]  /*5c50*/  LEA.HI R6, R6, R7, RZ, 0x2 ;  /* 0x0000000706067211 */ /* 0x000fe400078f10ff */
[----:B------:R-:W-:Y:S02]  /*5c60*/  LOP3.LUT R4, R8, 0xffffff80, RZ, 0xc0, !PT ;  /* 0xffffff8008047812 */ /* 0x000fe400078ec0ff */
[----:B------:R-:W-:Y:S02]  /*5c70*/  LOP3.LUT R6, R6, 0xfffffffc, RZ, 0xc0, !PT ;  /* 0xfffffffc06067812 */ /* 0x000fe400078ec0ff */
[----:B------:R-:W-:Y:S01]  /*5c80*/  SHF.R.S32.HI R9, RZ, 0x7, R8 ;  /* 0x00000007ff097819 */ /* 0x000fe20000011408 */
[C---:B------:R-:W-:Y:S01]  /*5c90*/  IMAD.IADD R23, R7.reuse, 0x1, -R4 ;  /* 0x0000000107177824 */ /* 0x040fe200078e0a04 */
[----:B------:R-:W5:Y:S01]  /*5ca0*/  LDC.64 R20, c[0x0][0xb40] ;  /* 0x0002d000ff147b82 */ /* 0x000f620000000a00 */
[----:B------:R-:W-:-:S03]  /*5cb0*/  IMAD.IADD R6, R7, 0x1, -R6 ;  /* 0x0000000107067824 */ /* 0x000fc600078e0a06 */
[----:B------:R-:W-:-:S04]  /*5cc0*/  SHF.R.S32.HI R12, RZ, 0x1f, R23 ;  /* 0x0000001fff0c7819 */ /* 0x000fc80000011417 */
[----:B------:R-:W-:Y:S01]  /*5cd0*/  LEA.HI R88, R12, R23, RZ, 0x2 ;  /* 0x000000170c587211 */ /* 0x000fe200078f10ff */
[----:B------:R-:W5:Y:S03]  /*5ce0*/  @P0 LDC R15, c[0x0][0xbf0] ;  /* 0x0002fc00ff0f0b82 */ /* 0x000f660000000800 */
[--C-:B------:R-:W-:Y:S02]  /*5cf0*/  SHF.R.S32.HI R3, RZ, 0x2, R88.reuse ;  /* 0x00000002ff037819 */ /* 0x100fe40000011458 */
[----:B------:R-:W-:Y:S02]  /*5d00*/  SHF.R.S32.HI R4, RZ, 0x1f, R88 ;  /* 0x0000001fff047819 */ /* 0x000fe40000011458 */
[----:B------:R-:W-:Y:S01]  /*5d10*/  LOP3.LUT R88, R88, 0x7ffffffc, RZ, 0xc0, !PT ;  /* 0x7ffffffc58587812 */ /* 0x000fe200078ec0ff */
[----:B------:R-:W5:Y:S01]  /*5d20*/  @P0 LDC R90, c[0x0][0xbec] ;  /* 0x0002fb00ff5a0b82 */ /* 0x000f620000000800 */
[----:B------:R-:W-:-:S04]  /*5d30*/  LEA.HI R4, R4, R3, RZ, 0x3 ;  /* 0x0000000304047211 */ /* 0x000fc800078f18ff */
[----:B------:R-:W-:-:S03]  /*5d40*/  LOP3.LUT R4, R4, 0xfffffff8, RZ, 0xc0, !PT ;  /* 0xfffffff804047812 */ /* 0x000fc600078ec0ff */
[----:B------:R-:W5:Y:S01]  /*5d50*/  @P0 LDC R89, c[0x0][0xbf0] ;  /* 0x0002fc00ff590b82 */ /* 0x000f620000000800 */
[----:B------:R-:W-:Y:S02]  /*5d60*/  IADD3 R7, R3, -R4, RZ ;  /* 0x8000000403077210 */ /* 0x000fe40007ffe0ff */
[----:B------:R-:W-:Y:S02]  /*5d70*/  LEA.HI R3, R8, R9, RZ, 0x1 ;  /* 0x0000000908037211 */ /* 0x000fe400078f08ff */
[----:B------:R-:W-:Y:S02]  /*5d80*/  LEA.HI R4, R12, R23, RZ, 0x5 ;  /* 0x000000170c047211 */ /* 0x000fe400078f28ff */
[----:B------:R-:W-:Y:S02]  /*5d90*/  LOP3.LUT R3, R3, 0x3fffffe, RZ, 0xc0, !PT ;  /* 0x03fffffe03037812 */ /* 0x000fe400078ec0ff */
[----:B------:R-:W-:Y:S02]  /*5da0*/  SHF.R.S32.HI R4, RZ, 0x5, R4 ;  /* 0x00000005ff047819 */ /* 0x000fe40000011404 */
[----:B------:R-:W-:Y:S01]  /*5db0*/  LEA.HI R8, R6, R6, RZ, 0x1 ;  /* 0x0000000606087211 */ /* 0x000fe200078f08ff */
[----:B------:R-:W-:-:S02]  /*5dc0*/  IMAD.IADD R3, R9, 0x1, -R3 ;  /* 0x0000000109037824 */ /* 0x000fc400078e0a03 */
[----:B------:R-:W-:Y:S01]  /*5dd0*/  IMAD R4, R4, 0x10, R7 ;  /* 0x0000001004047824 */ /* 0x000fe200078e0207 */
[----:B------:R-:W-:-:S04]  /*5de0*/  LOP3.LUT R9, R8, 0x1ffffffe, RZ, 0xc0, !PT ;  /* 0x1ffffffe08097812 */ /* 0x000fc800078ec0ff */
[----:B------:R-:W-:Y:S01]  /*5df0*/  LEA R4, R3, R4, 0x6 ;  /* 0x0000000403047211 */ /* 0x000fe200078e30ff */
[----:B------:R-:W-:Y:S02]  /*5e00*/  IMAD.IADD R11, R6, 0x1, -R9 ;  /* 0x00000001060b7824 */ /* 0x000fe400078e0a09 */
[----:B------:R-:W-:Y:S02]  /*5e10*/  IMAD R3, R13, UR4, RZ ;  /* 0x000000040d037c24 */ /* 0x000fe4000f8e02ff */
[----:B------:R-:W-:Y:S01]  /*5e20*/  IMAD.WIDE.U32 R6, R2, UR4, RZ ;  /* 0x0000000402067c25 */ /* 0x000fe2000f8e00ff */
[----:B---3--:R-:W-:-:S03]  /*5e30*/  USHF.R.S32.HI UR4, URZ, 0x1f, UR9 ;  /* 0x0000001f3f047899 */ /* 0x008fc60008011409 */
[----:B------:R-:W-:Y:S02]  /*5e40*/  IMAD R13, R13, UR6, RZ ;  /* 0x000000060d0d7c24 */ /* 0x000fe4000f8e02ff */
[----:B------:R-:W-:Y:S02]  /*5e50*/  IMAD R11, R11, 0x8, R4 ;  /* 0x000000080b0b7824 */ /* 0x000fe400078e0204 */
[C---:B------:R-:W-:Y:S02]  /*5e60*/  IMAD R3, R2.reuse, UR5, R3 ;  /* 0x0000000502037c24 */ /* 0x040fe4000f8e0203 */
[----:B------:R-:W-:-:S04]  /*5e70*/  IMAD.WIDE.U32 R8, R2, UR6, RZ ;  /* 0x0000000602087c25 */ /* 0x000fc8000f8e00ff */
[----:B------:R-:W-:Y:S01]  /*5e80*/  IMAD R13, R2, UR7, R13 ;  /* 0x00000007020d7c24 */ /* 0x000fe2000f8e020d */
[----:B------:R-:W-:Y:S01]  /*5e90*/  ULDC.64 UR6, c[0x0][0xb48] ;  /* 0x0002d20000067ab9 */ /* 0x000fe20000000a00 */
[----:B----4-:R-:W-:Y:S02]  /*5ea0*/  IMAD R12, R18, UR4, RZ ;  /* 0x00000004120c7c24 */ /* 0x010fe4000f8e02ff */
[----:B--2---:R-:W-:Y:S01]  /*5eb0*/  IMAD R11, R10, 0x80, R11 ;  /* 0x000000800a0b7824 */ /* 0x004fe200078e020b */
[----:B------:R-:W-:Y:S01]  /*5ec0*/  IADD3 R9, R9, R13, RZ ;  /* 0x0000000d09097210 */ /* 0x000fe20007ffe0ff */
[----:B------:R-:W-:Y:S02]  /*5ed0*/  IMAD.IADD R7, R7, 0x1, R3 ;  /* 0x0000000107077824 */ /* 0x000fe400078e0203 */
[----:B------:R-:W-:Y:S02]  /*5ee0*/  IMAD R3, R19, UR9, R12 ;  /* 0x0000000913037c24 */ /* 0x000fe4000f8e020c */
[----:B0-----:R-:W-:-:S04]  /*5ef0*/  @P0 IMAD.HI.U32 R2, R11, R14, RZ ;  /* 0x0000000e0b020227 */ /* 0x001fc800078e00ff */
[----:B------:R-:W-:-:S04]  /*5f00*/  IMAD.WIDE.U32 R6, R18, UR9, R6 ;  /* 0x0000000912067c25 */ /* 0x000fc8000f8e0006 */
[----:B-1----:R-:W-:Y:S02]  /*5f10*/  IMAD R19, R22, R17, UR8 ;  /* 0x0000000816137e24 */ /* 0x002fe4000f8e0211 */
[C---:B-----5:R-:W-:Y:S01]  /*5f20*/  IMAD R12, R20.reuse, UR4, RZ ;  /* 0x00000004140c7c24 */ /* 0x060fe2000f8e02ff */
[----:B------:R-:W-:Y:S01]  /*5f30*/  ULDC.64 UR4, c[0x0][0xbe0] ;  /* 0x0002f80000047ab9 */ /* 0x000fe20000000a00 */
[----:B------:R-:W-:Y:S01]  /*5f40*/  IMAD.MOV.U32 R13, RZ, RZ, R11 ;  /* 0x000000ffff0d7224 */ /* 0x000fe200078e000b */
[----:B------:R-:W-:Y:S01]  /*5f50*/  @P0 SHF.R.U32.HI R13, RZ, R15, R2 ;  /* 0x0000000fff0d0219 */ /* 0x000fe20000011602 */
[----:B------:R-:W-:Y:S01]  /*5f60*/  IMAD.IADD R7, R7, 0x1, R3 ;  /* 0x0000000107077824 */ /* 0x000fe200078e0203 */
[----:B------:R-:W-:Y:S01]  /*5f70*/  SHF.R.S32.HI R14, RZ, 0x1f, R19 ;  /* 0x0000001fff0e7819 */ /* 0x000fe20000011413 */
[----:B------:R-:W-:Y:S01]  /*5f80*/  IMAD R17, R21, UR9, R12 ;  /* 0x0000000915117c24 */ /* 0x000fe2000f8e020c */
[----:B------:R-:W-:Y:S01]  /*5f90*/  MOV R15, R11 ;  /* 0x0000000b000f7202 */ /* 0x000fe20000000f00 */
[----:B------:R-:W-:Y:S01]  /*5fa0*/  IMAD.WIDE.U32 R2, R20, UR9, R8 ;  /* 0x0000000914027c25 */ /* 0x000fe2000f8e0008 */
[----:B------:R-:W-:-:S03]  /*5fb0*/  ULDC.64 UR8, c[0x0][0xb28] ;  /* 0x0002ca0000087ab9 */ /* 0x000fc60000000a00 */
[----:B------:R-:W-:Y:S02]  /*5fc0*/  IMAD.IADD R9, R3, 0x1, R17 ;  /* 0x0000000103097824 */ /* 0x000fe400078e0211 */
[----:B------:R-:W-:Y:S02]  /*5fd0*/  IMAD R3, R14, UR4, RZ ;  /* 0x000000040e037c24 */ /* 0x000fe4000f8e02ff */
[----:B------:R-:W-:-:S04]  /*5fe0*/  @P0 IMAD.HI.U32 R90, R11, R90, RZ ;  /* 0x0000005a0b5a0227 */ /* 0x000fc800078e00ff */
[----:B------:R-:W-:Y:S01]  /*5ff0*/  IMAD.MOV.U32 R8, RZ, RZ, R2 ;  /* 0x000000ffff087224 */ /* 0x000fe200078e0002 */
[----:B------:R-:W-:Y:S01]  /*6000*/  @P0 SHF.R.U32.HI R15, RZ, R89, R90 ;  /* 0x00000059ff0f0219 */ /* 0x000fe2000001165a */
[C---:B------:R-:W-:Y:S02]  /*6010*/  IMAD R12, R19.reuse, UR5, R3 ;  /* 0x00000005130c7c24 */ /* 0x040fe4000f8e0203 */
[----:B------:R-:W-:Y:S01]  /*6020*/  IMAD.WIDE.U32 R2, R19, UR4, R6 ;  /* 0x0000000413027c25 */ /* 0x000fe2000f8e0006 */
[----:B------:R-:W-:-:S03]  /*6030*/  ULDC.64 UR4, c[0x0][0xb30] ;  /* 0x0002cc0000047ab9 */ /* 0x000fc60000000a00 */
[----:B------:R-:W-:Y:S01]  /*6040*/  IMAD R14, R14, UR6, RZ ;  /* 0x000000060e0e7c24 */ /* 0x000fe2000f8e02ff */
[----:B------:R-:W-:Y:S01]  /*6050*/  IADD3 R2, P0, R13, R2, RZ ;  /* 0x000000020d027210 */ /* 0x000fe20007f1e0ff */
[----:B------:R-:W-:Y:S01]  /*6060*/  IMAD.WIDE.U32 R6, R19, UR6, R8 ;  /* 0x0000000613067c25 */ /* 0x000fe2000f8e0008 */
[----:B------:R-:W-:Y:S02]  /*6070*/  SHF.R.S32.HI R9, RZ, 0x1f, R13 ;  /* 0x0000001fff097819 */ /* 0x000fe4000001140d */
[----:B------:R-:W-:Y:S01]  /*6080*/  SHF.R.S32.HI R8, RZ, 0x1f, R15 ;  /* 0x0000001fff087819 */ /* 0x000fe2000001140f */
[----:B------:R-:W-:Y:S01]  /*6090*/  IMAD.MOV R13, RZ, RZ, -R13 ;  /* 0x000000ffff0d7224 */ /* 0x000fe200078e0a0d */
[----:B------:R-:W-:Y:S01]  /*60a0*/  IADD3.X R3, R9, R3, R12, P0, !PT ;  /* 0x0000000309037210 */ /* 0x000fe200007fe40c */
[----:B------:R-:W-:Y:S01]  /*60b0*/  IMAD R17, R19, UR7, R14 ;  /* 0x0000000713117c24 */ /* 0x000fe2000f8e020e */
[----:B------:R-:W-:Y:S01]  /*60c0*/  IADD3 R14, -R15, RZ, RZ ;  /* 0x000000ff0f0e7210 */ /* 0x000fe20007ffe1ff */
[----:B------:R-:W-:Y:S01]  /*60d0*/  IMAD R8, R8, UR4, RZ ;  /* 0x0000000408087c24 */ /* 0x000fe2000f8e02ff */
[----:B------:R-:W-:Y:S01]  /*60e0*/  ULDC.64 UR6, c[0x0][0xbc8] ;  /* 0x0002f20000067ab9 */ /* 0x000fe20000000a00 */
[----:B------:R-:W-:-:S02]  /*60f0*/  IMAD R9, R16, R13, R11 ;  /* 0x0000000d10097224 */ /* 0x000fc400078e020b */
[----:B------:R-:W-:Y:S02]  /*6100*/  IMAD R11, R16, R14, R11 ;  /* 0x0000000e100b7224 */ /* 0x000fe400078e020b */
[----:B------:R-:W-:Y:S01]  /*6110*/  IMAD R13, R15, UR5, R8 ;  /* 0x000000050f0d7c24 */ /* 0x000fe2000f8e0208 */
[----:B------:R-:W-:Y:S01]  /*6120*/  SHF.R.S32.HI R8, RZ, 0x1f, R9 ;  /* 0x0000001fff087819 */ /* 0x000fe20000011409 */
[----:B------:R-:W-:Y:S01]  /*6130*/  IMAD.IADD R7, R7, 0x1, R17 ;  /* 0x0000000107077824 */ /* 0x000fe200078e0211 */
[----:B------:R-:W-:Y:S01]  /*6140*/  SHF.R.S32.HI R12, RZ, 0x1f, R11 ;  /* 0x0000001fff0c7819 */ /* 0x000fe2000001140b */
[----:B------:R-:W0:Y:S01]  /*6150*/  S2UR UR5, SR_CgaCtaId ;  /* 0x00000000000579c3 */ /* 0x000e220000008800 */
[----:B------:R-:W-:-:S04]  /*6160*/  IMAD.WIDE.U32 R2, R9, UR6, R2 ;  /* 0x0000000609027c25 */ /* 0x000fc8000f8e0002 */
[----:B------:R-:W-:Y:S01]  /*6170*/  IMAD.WIDE.U32 R6, R15, UR4, R6 ;  /* 0x000000040f067c25 */ /* 0x000fe2000f8e0006 */
[----:B------:R-:W-:-:S03]  /*6180*/  UMOV UR4, 0x400 ;  /* 0x0000040000047882 */ /* 0x000fc60000000000 */
[----:B------:R-:W-:Y:S02]  /*6190*/  IMAD R8, R8, UR6, RZ ;  /* 0x0000000608087c24 */ /* 0x000fe4000f8e02ff */
[----:B------:R-:W-:Y:S02]  /*61a0*/  IMAD.IADD R7, R7, 0x1, R13 ;  /* 0x0000000107077824 */ /* 0x000fe400078e020d */
[----:B------:R-:W-:Y:S02]  /*61b0*/  IMAD R12, R12, UR8, RZ ;  /* 0x000000080c0c7c24 */ /* 0x000fe4000f8e02ff */
[----:B------:R-:W-:Y:S01]  /*61c0*/  IMAD R13, R9, UR7, R8 ;  /* 0x00000007090d7c24 */ /* 0x000fe2000f8e0208 */
[----:B------:R-:W-:Y:S01]  /*61d0*/  ULDC.64 UR6, c[0x0][0xba8] ;  /* 0x0002ea0000067ab9 */ /* 0x000fe20000000a00 */
[C---:B------:R-:W-:Y:S01]  /*61e0*/  IMAD R15, R11.reuse, UR9, R12 ;  /* 0x000000090b0f7c24 */ /* 0x040fe2000f8e020c */
[----:B------:R-:W-:Y:S01]  /*61f0*/  LEA R8, P0, R2, UR6, 0x2 ;  /* 0x0000000602087c11 */ /* 0x000fe2000f8010ff */
[----:B------:R-:W-:Y:S01]  /*6200*/  IMAD.WIDE.U32 R6, R11, UR8, R6 ;  /* 0x000000080b067c25 */ /* 0x000fe2000f8e0006 */
[----:B------:R-:W-:Y:S01]  /*6210*/  ULDC.64 UR8, c[0x0][0xb00] ;  /* 0x0002c00000087ab9 */ /* 0x000fe20000000a00 */
[----:B------:R-:W-:-:S02]  /*6220*/  ULDC UR6, c[0x0][0xa88] ;  /* 0x0002a20000067ab9 */ /* 0x000fc40000000800 */
[----:B------:R-:W-:Y:S01]  /*6230*/  IMAD.IADD R9, R3, 0x1, R13 ;  /* 0x0000000103097824 */ /* 0x000fe200078e020d */
[----:B------:R-:W-:Y:S01]  /*6240*/  IADD3 R3, R7, R15, RZ ;  /* 0x0000000f07037210 */ /* 0x000fe20007ffe0ff */
[----:B------:R-:W-:Y:S01]  /*6250*/  IMAD R4, R10, 0x80, R4 ;  /* 0x000000800a047824 */ /* 0x000fe200078e0204 */
[----:B------:R-:W-:Y:S01]  /*6260*/  LEA R20, P1, R6, UR8, 0x2 ;  /* 0x0000000806147c11 */ /* 0x000fe2000f8210ff */
[----:B0-----:R-:W-:Y:S01]  /*6270*/  ULEA UR4, UR5, UR4, 0x18 ;  /* 0x0000000405047291 */ /* 0x001fe2000f8ec03f */
[----:B------:R-:W-:Y:S01]  /*6280*/  LEA.HI.X R9, R2, UR7, R9, 0x2, P0 ;  /* 0x0000000702097c11 */ /* 0x000fe200080f1409 */
[----:B------:R-:W-:Y:S01]  /*6290*/  IMAD R17, R16, UR6, RZ ;  /* 0x0000000610117c24 */ /* 0x000fe2000f8e02ff */
[----:B------:R-:W-:Y:S01]  /*62a0*/  LEA.HI.X R22, R6, UR9, R3, 0x2, P1 ;  /* 0x0000000906167c11 */ /* 0x000fe200088f1403 */
[----:B------:R-:W-:Y:S01]  /*62b0*/  SHFL.IDX PT, R2, R8, RZ, 0x1c1f ;  /* 0x001c1fff08027589 */ /* 0x000fe200000e0000 */
[C---:B------:R-:W-:Y:S01]  /*62c0*/  LOP3.LUT P0, RZ, R23.reuse, 0x3, RZ, 0xc0, !PT ;  /* 0x0000000317ff7812 */ /* 0x040fe2000780c0ff */
[C---:B------:R-:W-:Y:S01]  /*62d0*/  VIADD R16, R4.reuse, 0x8 ;  /* 0x0000000804107836 */ /* 0x040fe20000000000 */
[----:B------:R-:W-:Y:S01]  /*62e0*/  UIADD3 UR4, UR4, 0x2a820, URZ ;  /* 0x0002a82004047890 */ /* 0x000fe2000fffe03f */
[----:B------:R-:W0:Y:S01]  /*62f0*/  SHFL.IDX PT, R3, R9, RZ, 0x1c1f ;  /* 0x001c1fff09037589 */ /* 0x000e2200000e0000 */
[-C--:B------:R-:W-:Y:S01]  /*6300*/  ISETP.GE.OR P1, PT, R4, R17.reuse, P0 ;  /* 0x000000110400720c */ /* 0x080fe20000726670 */
[----:B------:R-:W-:Y:S01]  /*6310*/  IMAD.IADD R19, R23, 0x1, -R88 ;  /* 0x0000000117137824 */ /* 0x000fe200078e0a58 */
[-C--:B------:R-:W-:Y:S01]  /*6320*/  ISETP.GE.OR P0, PT, R16, R17.reuse, P0 ;  /* 0x000000111000720c */ /* 0x080fe20000706670 */
[----:B------:R-:W-:Y:S01]  /*6330*/  SHFL.IDX PT, R6, R8, 0x1, 0x1c1f ;  /* 0x003c1f0008067f89 */ /* 0x000fe200000e0000 */
[----:B------:R-:W-:Y:S01]  /*6340*/  UPRMT UR4, URZ, 0x654, UR4 ;  /* 0x000006543f047896 */ /* 0x000fe20008000004 */
[----:B------:R-:W-:-:S02]  /*6350*/  ISETP.GE.AND P2, PT, R4, R17, PT ;  /* 0x000000110400720c */ /* 0x000fc40003f46270 */
[----:B------:R-:W1:Y:S01]  /*6360*/  SHFL.IDX PT, R7, R9, 0x1, 0x1c1f ;  /* 0x003c1f0009077f89 */ /* 0x000e6200000e0000 */
[----:B------:R-:W-:-:S03]  /*6370*/  SHF.L.U32 R19, R19, 0x1, RZ ;  /* 0x0000000113137819 */ /* 0x000fc600000006ff */
[----:B------:R2:W3:Y:S02]  /*6380*/  SHFL.IDX PT, R14, R20, RZ, 0x1c1f ;  /* 0x001c1fff140e7589 */ /* 0x0004e400000e0000 */
[----:B------:R-:W-:Y:S02]  /*6390*/  SYNCS.ARRIVE.TRANS64.RED.A1T0 RZ, [UR4], RZ ;  /* 0x000000ffffff79a7 */ /* 0x000fe40008100404 */
[----:B------:R2:W4:Y:S04]  /*63a0*/  SHFL.IDX PT, R15, R22, RZ, 0x1c1f ;  /* 0x001c1fff160f7589 */ /* 0x00052800000e0000 */
[----:B0-----:R2:W-:Y:S04]  /*63b0*/  @!P1 ST.E desc[UR38][R2.64], R5 ;  /* 0x0000000502009985 */ /* 0x0015e8000c101926 */
[----:B-1----:R2:W-:Y:S01]  /*63c0*/  @!P0 ST.E desc[UR38][R6.64], R0 ;  /* 0x0000000006008985 */ /* 0x0025e2000c101926 */
[----:B------:R-:W-:Y:S05]  /*63d0*/  @P2 BRA `(.L_x_37) ;  /* 0x0000000400782947 */ /* 0x000fea0003800000 */
[C---:B--2---:R-:W-:Y:S01]  /*63e0*/  VIADD R0, R19.reuse, 0x8 ;  /* 0x0000000813007836 */ /* 0x044fe20000000000 */
[----:B------:R-:W-:Y:S01]  /*63f0*/  ULDC UR4, c[0x0][0xac8] ;  /* 0x0002b20000047ab9 */ /* 0x000fe20000000800 */
[C---:B------:R-:W-:Y:S01]  /*6400*/  VIADD R6, R19.reuse, 0x10 ;  /* 0x0000001013067836 */ /* 0x040fe20000000000 */
[C---:B------:R-:W-:Y:S01]  /*6410*/  ISETP.GE.AND P2, PT, R19.reuse, UR4, PT ;  /* 0x0000000413007c0c */ /* 0x040fe2000bf46270 */
[C---:B------:R-:W-:Y:S01]  /*6420*/  VIADD R7, R19.reuse, 0x18 ;  /* 0x0000001813077836 */ /* 0x040fe20000000000 */
[----:B------:R-:W-:Y:S01]  /*6430*/  ISETP.GE.AND P3, PT, R0, UR4, PT ;  /* 0x0000000400007c0c */ /* 0x000fe2000bf66270 */
[C---:B------:R-:W-:Y:S01]  /*6440*/  VIADD R8, R19.reuse, 0x28 ;  /* 0x0000002813087836 */ /* 0x040fe20000000000 */
[----:B------:R-:W-:Y:S01]  /*6450*/  ISETP.GE.AND P0, PT, R6, UR4, PT ;  /* 0x0000000406007c0c */ /* 0x000fe2000bf06270 */
[----:B------:R-:W-:Y:S01]  /*6460*/  VIADD R9, R19, 0x30 ;  /* 0x0000003013097836 */ /* 0x000fe20000000000 */
[----:B------:R-:W-:Y:S01]  /*6470*/  ISETP.GE.AND P1, PT, R7, UR4, PT ;  /* 0x0000000407007c0c */ /* 0x000fe2000bf26270 */
[C---:B------:R-:W-:Y:S01]  /*6480*/  VIADD R10, R19.reuse, 0x38 ;  /* 0x00000038130a7836 */ /* 0x040fe20000000000 */
[C---:B------:R-:W-:Y:S01]  /*6490*/  IADD3 R11, R19.reuse, 0x40, RZ ;  /* 0x00000040130b7810 */ /* 0x040fe20007ffe0ff */
[----:B------:R-:W-:Y:S01]  /*64a0*/  VIADD R12, R19, 0x50 ;  /* 0x00000050130c7836 */ /* 0x000fe20000000000 */
[----:B------:R-:W-:-:S02]  /*64b0*/  ISETP.GE.AND P4, PT, R9, UR4, PT ;  /* 0x0000000409007c0c */ /* 0x000fc4000bf86270 */
[----:B------:R-:W-:Y:S01]  /*64c0*/  ISETP.GE.AND P5, PT, R10, UR4, PT ;  /* 0x000000040a007c0c */ /* 0x000fe2000bfa6270 */
[----:B---34-:R-:W-:Y:S01]  /*64d0*/  @!P2 IMAD.WIDE R2, R19, 0x4, R14 ;  /* 0x000000041302a825 */ /* 0x018fe200078e020e */
[----:B------:R-:W-:Y:S02]  /*64e0*/  ISETP.GE.AND P6, PT, R11, UR4, PT ;  /* 0x000000040b007c0c */ /* 0x000fe4000bfc6270 */
[----:B------:R-:W-:Y:S02]  /*64f0*/  @!P3 LEA.HI R0, R0, R0, RZ, 0x1 ;  /* 0x000000000000b211 */ /* 0x000fe400078f08ff */
[----:B------:R0:W-:Y:S01]  /*6500*/  @!P2 ST.E.64 desc[UR38][R2.64], R24 ;  /* 0x000000180200a985 */ /* 0x0001e2000c101b26 */
[----:B------:R-:W-:Y:S02]  /*6510*/  @!P0 LEA.HI R6, R6, R6, RZ, 0x1 ;  /* 0x0000000606068211 */ /* 0x000fe400078f08ff */
[----:B------:R-:W-:Y:S02]  /*6520*/  @!P3 LOP3.LUT R5, R0, 0xfffffffe, RZ, 0xc0, !PT ;  /* 0xfffffffe0005b812 */ /* 0x000fe400078ec0ff */
[----:B------:R-:W-:-:S02]  /*6530*/  IADD3 R0, R19, 0x20, RZ ;  /* 0x0000002013007810 */ /* 0x000fc40007ffe0ff */
[----:B------:R-:W-:Y:S01]  /*6540*/  @!P1 LEA.HI R7, R7, R7, RZ, 0x1 ;  /* 0x0000000707079211 */ /* 0x000fe200078f08ff */
[----:B------:R-:W-:Y:S01]  /*6550*/  @!P3 IMAD.WIDE R4, R5, 0x4, R14 ;  /* 0x000000040504b825 */ /* 0x000fe200078e020e */
[----:B------:R-:W-:Y:S02]  /*6560*/  ISETP.GE.AND P2, PT, R0, UR4, PT ;  /* 0x0000000400007c0c */ /* 0x000fe4000bf46270 */
[----:B------:R-:W-:Y:S02]  /*6570*/  @!P5 LEA.HI R10, R10, R10, RZ, 0x1 ;  /* 0x0000000a0a0ad211 */ /* 0x000fe400078f08ff */
[----:B------:R1:W-:Y:S01]  /*6580*/  @!P3 ST.E.64 desc[UR38][R4.64], R28 ;  /* 0x0000001c0400b985 */ /* 0x0003e2000c101b26 */
[----:B------:R-:W-:Y:S02]  /*6590*/  ISETP.GE.AND P3, PT, R8, UR4, PT ;  /* 0x0000000408007c0c */ /* 0x000fe4000bf66270 */
[----:B0-----:R-:W-:Y:S02]  /*65a0*/  @!P0 LOP3.LUT R3, R6, 0xfffffffe, RZ, 0xc0, !PT ;  /* 0xfffffffe06038812 */ /* 0x001fe400078ec0ff */
[----:B------:R-:W-:-:S02]  /*65b0*/  @!P4 LEA.HI R6, R9, R9, RZ, 0x1 ;  /* 0x000000090906c211 */ /* 0x000fc400078f08ff */
[----:B------:R-:W-:Y:S01]  /*65c0*/  @!P5 LOP3.LUT R13, R10, 0xfffffffe, RZ, 0xc0, !PT ;  /* 0xfffffffe0a0dd812 */ /* 0x000fe200078ec0ff */
[----:B------:R-:W-:Y:S01]  /*65d0*/  @!P0 IMAD.WIDE R2, R3, 0x4, R14 ;  /* 0x0000000403028825 */ /* 0x000fe200078e020e */
[----:B------:R-:W-:Y:S02]  /*65e0*/  @!P2 LEA.HI R0, R0, R0, RZ, 0x1 ;  /* 0x000000000000a211 */ /* 0x000fe400078f08ff */
[----:B------:R-:W-:Y:S02]  /*65f0*/  IADD3 R18, R19, 0x60, RZ ;  /* 0x0000006013127810 */ /* 0x000fe40007ffe0ff */
[----:B------:R0:W-:Y:S01]  /*6600*/  @!P0 ST.E.64 desc[UR38][R2.64], R32 ;  /* 0x0000002002008985 */ /* 0x0001e2000c101b26 */
[----:B------:R-:W-:Y:S02]  /*6610*/  @!P3 LEA.HI R8, R8, R8, RZ, 0x1 ;  /* 0x000000080808b211 */ /* 0x000fe400078f08ff */
[----:B-1----:R-:W-:Y:S02]  /*6620*/  @!P1 LOP3.LUT R5, R7, 0xfffffffe, RZ, 0xc0, !PT ;  /* 0xfffffffe07059812 */ /* 0x002fe400078ec0ff */
[----:B------:R-:W-:-:S02]  /*6630*/  @!P2 LOP3.LUT R7, R0, 0xfffffffe, RZ, 0xc0, !PT ;  /* 0xfffffffe0007a812 */ /* 0x000fc400078ec0ff */
[----:B------:R-:W-:Y:S01]  /*6640*/  @!P3 LOP3.LUT R9, R8, 0xfffffffe, RZ, 0xc0, !PT ;  /* 0xfffffffe0809b812 */ /* 0x000fe200078ec0ff */
[--C-:B------:R-:W-:Y:S01]  /*6650*/  @!P1 IMAD.WIDE R4, R5, 0x4, R14.reuse ;  /* 0x0000000405049825 */ /* 0x100fe200078e020e */
[----:B------:R-:W-:Y:S02]  /*6660*/  @!P6 LEA.HI R0, R11, R11, RZ, 0x1 ;  /* 0x0000000b0b00e211 */ /* 0x000fe400078f08ff */
[----:B------:R-:W-:Y:S01]  /*6670*/  @!P4 LOP3.LUT R11, R6, 0xfffffffe, RZ, 0xc0, !PT ;  /* 0xfffffffe060bc812 */ /* 0x000fe200078ec0ff */
[--C-:B------:R-:W-:Y:S01]  /*6680*/  @!P2 IMAD.WIDE R6, R7, 0x4, R14.reuse ;  /* 0x000000040706a825 */ /* 0x100fe200078e020e */
[----:B------:R-:W-:Y:S01]  /*6690*/  @!P6 LOP3.LUT R21, R0, 0xfffffffe, RZ, 0xc0, !PT ;  /* 0xfffffffe0015e812 */ /* 0x000fe200078ec0ff */
[----:B------:R1:W-:Y:S01]  /*66a0*/  @!P1 ST.E.64 desc[UR38][R4.64], R36 ;  /* 0x0000002404009985 */ /* 0x0003e2000c101b26 */
[----:B------:R-:W-:Y:S01]  /*66b0*/  ISETP.GE.AND P1, PT, R12, UR4, PT ;  /* 0x000000040c007c0c */ /* 0x000fe2000bf26270 */
[----:B0-----:R-:W-:Y:S02]  /*66c0*/  @!P3 IMAD.WIDE R2, R9, 0x4, R14 ;  /* 0x000000040902b825 */ /* 0x001fe400078e020e */
[----:B------:R0:W-:Y:S02]  /*66d0*/  @!P2 ST.E.64 desc[UR38][R6.64], R40 ;  /* 0x000000280600a985 */ /* 0x0001e4000c101b26 */
[----:B------:R-:W-:-:S02]  /*66e0*/  VIADD R0, R19, 0x48 ;  /* 0x0000004813007836 */ /* 0x000fc40000000000 */
[--C-:B------:R-:W-:Y:S01]  /*66f0*/  @!P5 IMAD.WIDE R8, R13, 0x4, R14.reuse ;  /* 0x000000040d08d825 */ /* 0x100fe200078e020e */
[----:B------:R2:W-:Y:S01]  /*6700*/  @!P3 ST.E.64 desc[UR38][R2.64], R44 ;  /* 0x0000002c0200b985 */ /* 0x0005e2000c101b26 */
[----:B------:R-:W-:Y:S02]  /*6710*/  ISETP.GE.AND P3, PT, R18, UR4, PT ;  /* 0x0000000412007c0c */ /* 0x000fe4000bf66270 */
[----:B------:R-:W-:Y:S01]  /*6720*/  VIADD R13, R19, 0x58 ;  /* 0x00000058130d7836 */ /* 0x000fe20000000000 */
[----:B------:R-:W-:Y:S01]  /*6730*/  ISETP.GE.AND P0, PT, R0, UR4, PT ;  /* 0x0000000400007c0c */ /* 0x000fe2000bf06270 */
[--C-:B-1----:R-:W-:Y:S01]  /*6740*/  @!P4 IMAD.WIDE R4, R11, 0x4, R14.reuse ;  /* 0x000000040b04c825 */ /* 0x102fe200078e020e */
[----:B------:R-:W-:Y:S02]  /*6750*/  @!P1 LEA.HI R12, R12, R12, RZ, 0x1 ;  /* 0x0000000c0c0c9211 */ /* 0x000fe400078f08ff */
[----:B------:R-:W-:Y:S01]  /*6760*/  ISETP.GE.AND P2, PT, R13, UR4, PT ;  /* 0x000000040d007c0c */ /* 0x000fe2000bf46270 */
[----:B------:R-:W-:Y:S01]  /*6770*/  @!P6 IMAD.WIDE R10, R21, 0x4, R14 ;  /* 0x00000004150ae825 */ /* 0x000fe200078e020e */
[----:B------:R1:W-:Y:S03]  /*6780*/  @!P4 ST.E.64 desc[UR38][R4.64], R48 ;  /* 0x000000300400c985 */ /* 0x0003e6000c101b26 */
[C---:B0-----:R-:W-:Y:S01]  /*6790*/  VIADD R6, R19.reuse, 0x68 ;  /* 0x0000006813067836 */ /* 0x041fe20000000000 */
[----:B------:R0:W-:Y:S01]  /*67a0*/  @!P5 ST.E.64 desc[UR38][R8.64], R52 ;  /* 0x000000340800d985 */ /* 0x0001e2000c101b26 */
[C---:B--2---:R-:W-:Y:S01]  /*67b0*/  VIADD R3, R19.reuse, 0x78 ;  /* 0x0000007813037836 */ /* 0x044fe20000000000 */
[----:B------:R-:W-:Y:S01]  /*67c0*/  @!P3 LEA.HI R18, R18, R18, RZ, 0x1 ;  /* 0x000000121212b211 */ /* 0x000fe200078f08ff */
[----:B------:R-:W-:Y:S01]  /*67d0*/  VIADD R7, R19, 0x70 ;  /* 0x0000007013077836 */ /* 0x000fe20000000000 */
[----:B------:R2:W-:Y:S01]  /*67e0*/  @!P6 ST.E.64 desc[UR38][R10.64], R56 ;  /* 0x000000380a00e985 */ /* 0x0005e2000c101b26 */
[----:B------:R-:W-:-:S02]  /*67f0*/  ISETP.GE.AND P4, PT, R6, UR4, PT ;  /* 0x0000000406007c0c */ /* 0x000fc4000bf86270 */
[----:B------:R-:W-:Y:S02]  /*6800*/  ISETP.GE.AND P6, PT, R3, UR4, PT ;  /* 0x0000000403007c0c */ /* 0x000fe4000bfc6270 */
[----:B------:R-:W-:Y:S02]  /*6810*/  ISETP.GE.AND P5, PT, R7, UR4, PT ;  /* 0x0000000407007c0c */ /* 0x000fe4000bfa6270 */
[----:B------:R-:W-:Y:S02]  /*6820*/  @!P0 LEA.HI R0, R0, R0, RZ, 0x1 ;  /* 0x0000000000008211 */ /* 0x000fe400078f08ff */
[----:B------:R-:W-:Y:S02]  /*6830*/  @!P2 LEA.HI R13, R13, R13, RZ, 0x1 ;  /* 0x0000000d0d0da211 */ /* 0x000fe400078f08ff */
[----:B-1----:R-:W-:Y:S02]  /*6840*/  @!P1 LOP3.LUT R5, R12, 0xfffffffe, RZ, 0xc0, !PT ;  /* 0xfffffffe0c059812 */ /* 0x002fe400078ec0ff */
[----:B0-----:R-:W-:-:S02]  /*6850*/  @!P3 LOP3.LUT R9, R18, 0xfffffffe, RZ, 0xc0, !PT ;  /* 0xfffffffe1209b812 */ /* 0x001fc400078ec0ff */
[----:B------:R-:W-:Y:S02]  /*6860*/  @!P4 LEA.HI R6, R6, R6, RZ, 0x1 ;  /* 0x000000060606c211 */ /* 0x000fe400078f08ff */
[----:B------:R-:W-:Y:S01]  /*6870*/  @!P6 LEA.HI R4, R3, R3, RZ, 0x1 ;  /* 0x000000030304e211 */ /* 0x000fe200078f08ff */
[----:B------:R-:W-:Y:S01]  /*6880*/  @!P3 IMAD.WIDE R8, R9, 0x4, R14 ;  /* 0x000000040908b825 */ /* 0x000fe200078e020e */
[----:B------:R-:W-:Y:S02]  /*6890*/  @!P5 LEA.HI R2, R7, R7, RZ, 0x1 ;  /* 0x000000070702d211 */ /* 0x000fe400078f08ff */
[----:B------:R-:W-:Y:S02]  /*68a0*/  @!P0 LOP3.LUT R3, R0, 0xfffffffe, RZ, 0xc0, !PT ;  /* 0xfffffffe00038812 */ /* 0x000fe400078ec0ff */
[----:B------:R-:W-:Y:S02]  /*68b0*/  @!P2 LOP3.LUT R7, R13, 0xfffffffe, RZ, 0xc0, !PT ;  /* 0xfffffffe0d07a812 */ /* 0x000fe400078ec0ff */
[----:B--2---:R-:W-:-:S02]  /*68c0*/  @!P4 LOP3.LUT R11, R6, 0xfffffffe, RZ, 0xc0, !PT ;  /* 0xfffffffe060bc812 */ /* 0x004fc400078ec0ff */
[----:B------:R-:W-:Y:S01]  /*68d0*/  @!P5 LOP3.LUT R13, R2, 0xfffffffe, RZ, 0xc0, !PT ;  /* 0xfffffffe020dd812 */ /* 0x000fe200078ec0ff */
[----:B------:R-:W-:Y:S01]  /*68e0*/  @!P0 IMAD.WIDE R2, R3, 0x4, R14 ;  /* 0x0000000403028825 */ /* 0x000fe200078e020e */
[----:B------:R-:W-:-:S03]  /*68f0*/  @!P6 LOP3.LUT R21, R4, 0xfffffffe, RZ, 0xc0, !PT ;  /* 0xfffffffe0415e812 */ /* 0x000fc600078ec0ff */
[--C-:B------:R-:W-:Y:S01]  /*6900*/  @!P1 IMAD.WIDE R4, R5, 0x4, R14.reuse ;  /* 0x0000000405049825 */ /* 0x100fe200078e020e */
[----:B------:R0:W-:Y:S03]  /*6910*/  @!P0 ST.E.64 desc[UR38][R2.64], R60 ;  /* 0x0000003c02008985 */ /* 0x0001e6000c101b26 */
[--C-:B------:R-:W-:Y:S01]  /*6920*/  @!P2 IMAD.WIDE R6, R7, 0x4, R14.reuse ;  /* 0x000000040706a825 */ /* 0x100fe200078e020e */
[----:B------:R0:W-:Y:S03]  /*6930*/  @!P1 ST.E.64 desc[UR38][R4.64], R64 ;  /* 0x0000004004009985 */ /* 0x0001e6000c101b26 */
[--C-:B------:R-:W-:Y:S01]  /*6940*/  @!P4 IMAD.WIDE R10, R11, 0x4, R14.reuse ;  /* 0x000000040b0ac825 */ /* 0x100fe200078e020e */
[----:B------:R0:W-:Y:S03]  /*6950*/  @!P2 ST.E.64 desc[UR38][R6.64], R68 ;  /* 0x000000440600a985 */ /* 0x0001e6000c101b26 */
[--C-:B------:R-:W-:Y:S01]  /*6960*/  @!P5 IMAD.WIDE R12, R13, 0x4, R14.reuse ;  /* 0x000000040d0cd825 */ /* 0x100fe200078e020e */
[----:B------:R0:W-:Y:S03]  /*6970*/  @!P3 ST.E.64 desc[UR38][R8.64], R72 ;  /* 0x000000480800b985 */ /* 0x0001e6000c101b26 */
[----:B------:R-:W-:Y:S01]  /*6980*/  @!P6 IMAD.WIDE R14, R21, 0x4, R14 ;  /* 0x00000004150ee825 */ /* 0x000fe200078e020e */
[----:B------:R0:W-:Y:S04]  /*6990*/  @!P4 ST.E.64 desc[UR38][R10.64], R76 ;  /* 0x0000004c0a00c985 */ /* 0x0001e8000c101b26 */
[----:B------:R0:W-:Y:S04]  /*69a0*/  @!P5 ST.E.64 desc[UR38][R12.64], R80 ;  /* 0x000000500c00d985 */ /* 0x0001e8000c101b26 */
[----:B------:R0:W-:Y:S02]  /*69b0*/  @!P6 ST.E.64 desc[UR38][R14.64], R84 ;  /* 0x000000540e00e985 */ /* 0x0001e4000c101b26 */
.L_x_37:
[----:B------:R-:W-:Y:S05]  /*69c0*/  BSYNC B0 ;  /* 0x0000000000007941 */ /* 0x000fea0003800000 */
.L_x_36:
[----:B------:R-:W-:Y:S01]  /*69d0*/  ISETP.GE.AND P0, PT, R16, R17, PT ;  /* 0x000000111000720c */ /* 0x000fe20003f06270 */
[----:B0-----:R0:W1:Y:S04]  /*69e0*/  SHFL.IDX PT, R13, R22, 0x1, 0x1c1f ;  /* 0x003c1f00160d7f89 */ /* 0x00106800000e0000 */
[----:B------:R0:W0:Y:S08]  /*69f0*/  SHFL.IDX PT, R12, R20, 0x1, 0x1c1f ;  /* 0x003c1f00140c7f89 */ /* 0x00003000000e0000 */
[----:B------:R-:W-:Y:S05]  /*6a00*/  @P0 BRA `(.L_x_8) ;  /* 0x0000004000b40947 */ /* 0x000fea0003800000 */
[----:B------:R-:W-:Y:S01]  /*6a10*/  ULDC UR4, c[0x0][0xac8] ;  /* 0x0002b20000047ab9 */ /* 0x000fe20000000800 */
[C---:B--2---:R-:W-:Y:S01]  /*6a20*/  IADD3 R0, R19.reuse, 0x8, RZ ;  /* 0x0000000813007810 */ /* 0x044fe20007ffe0ff */
[C---:B------:R-:W-:Y:S01]  /*6a30*/  VIADD R4, R19.reuse, 0x10 ;  /* 0x0000001013047836 */ /* 0x040fe20000000000 */
[C---:B------:R-:W-:Y:S01]  /*6a40*/  ISETP.GE.AND P0, PT, R19.reuse, UR4, PT ;  /* 0x0000000413007c0c */ /* 0x040fe2000bf06270 */
[C---:B------:R-:W-:Y:S01]  /*6a50*/  VIADD R6, R19.reuse, 0x18 ;  /* 0x0000001813067836 */ /* 0x040fe20000000000 */
[----:B------:R-:W-:Y:S01]  /*6a60*/  ISETP.GE.AND P5, PT, R0, UR4, PT ;  /* 0x0000000400007c0c */ /* 0x000fe2000bfa6270 */
[C---:B------:R-:W-:Y:S01]  /*6a70*/  VIADD R8, R19.reuse, 0x20 ;  /* 0x0000002013087836 */ /* 0x040fe20000000000 */
[----:B------:R-:W-:Y:S01]  /*6a80*/  ISETP.GE.AND P6, PT, R4, UR4, PT ;  /* 0x0000000404007c0c */ /* 0x000fe2000bfc6270 */
[C---:B------:R-:W-:Y:S01]  /*6a90*/  VIADD R10, R19.reuse, 0x30 ;  /* 0x00000030130a7836 */ /* 0x040fe20000000000 */
[C---:B------:R-:W-:Y:S01]  /*6aa0*/  IADD3 R9, R19.reuse, 0x28, RZ ;  /* 0x0000002813097810 */ /* 0x040fe20007ffe0ff */
[C---:B------:R-:W-:Y:S01]  /*6ab0*/  VIADD R11, R19.reuse, 0x38 ;  /* 0x00000038130b7836 */ /* 0x040fe20000000000 */
[----:B------:R-:W-:Y:S01]  /*6ac0*/  ISETP.GE.AND P4, PT, R8, UR4, PT ;  /* 0x0000000408007c0c */ /* 0x000fe2000bf86270 */
[----:B------:R-:W-:Y:S01]  /*6ad0*/  VIADD R16, R19, 0x40 ;  /* 0x0000004013107836 */ /* 0x000fe20000000000 */
[----:B------:R-:W-:Y:S01]  /*6ae0*/  ISETP.GE.AND P3, PT, R9, UR4, PT ;  /* 0x0000000409007c0c */ /* 0x000fe2000bf66270 */
[C---:B0-----:R-:W-:Y:S01]  /*6af0*/  VIADD R20, R19.reuse, 0x70 ;  /* 0x0000007013147836 */ /* 0x041fe20000000000 */
[----:B------:R-:W-:Y:S01]  /*6b00*/  ISETP.GE.AND P2, PT, R10, UR4, PT ;  /* 0x000000040a007c0c */ /* 0x000fe2000bf46270 */
[----:B-1----:R-:W-:Y:S01]  /*6b10*/  @!P0 IMAD.WIDE R2, R19, 0x4, R12 ;  /* 0x0000000413028825 */ /* 0x002fe200078e020c */
[----:B------:R-:W-:-:S02]  /*6b20*/  ISETP.GE.AND P1, PT, R11, UR4, PT ;  /* 0x000000040b007c0c */ /* 0x000fc4000bf26270 */
[----:B------:R-:W-:Y:S02]  /*6b30*/  @!P5 LEA.HI R0, R0, R0, RZ, 0x1 ;  /* 0x000000000000d211 */ /* 0x000fe400078f08ff */
[----:B------:R0:W-:Y:S01]  /*6b40*/  @!P0 ST.E.64 desc[UR38][R2.64], R26 ;  /* 0x0000001a02008985 */ /* 0x0001e2000c101b26 */
[----:B------:R-:W-:Y:S02]  /*6b50*/  ISETP.GE.AND P0, PT, R6, UR4, PT ;  /* 0x0000000406007c0c */ /* 0x000fe4000bf06270 */
[----:B------:R-:W-:Y:S02]  /*6b60*/  @!P6 LEA.HI R4, R4, R4, RZ, 0x1 ;  /* 0x000000040404e211 */ /* 0x000fe400078f08ff */
[----:B------:R-:W-:Y:S02]  /*6b70*/  @!P5 LOP3.LUT R5, R0, 0xfffffffe, RZ, 0xc0, !PT ;  /* 0xfffffffe0005d812 */ /* 0x000fe400078ec0ff */
[----:B------:R-:W-:Y:S02]  /*6b80*/  @!P6 LOP3.LUT R7, R4, 0xfffffffe, RZ, 0xc0, !PT ;  /* 0xfffffffe0407e812 */ /* 0x000fe400078ec0ff */
[----:B------:R-:W-:-:S02]  /*6b90*/  @!P4 LEA.HI R8, R8, R8, RZ, 0x1 ;  /* 0x000000080808c211 */ /* 0x000fc400078f08ff */
[----:B------:R-:W-:Y:S02]  /*6ba0*/  @!P3 LEA.HI R0, R9, R9, RZ, 0x1 ;  /* 0x000000090900b211 */ /* 0x000fe400078f08ff */
[----:B------:R-:W-:Y:S01]  /*6bb0*/  @!P2 LEA.HI R10, R10, R10, RZ, 0x1 ;  /* 0x0000000a0a0aa211 */ /* 0x000fe200078f08ff */
[--C-:B0-----:R-:W-:Y:S01]  /*6bc0*/  @!P5 IMAD.WIDE R2, R5, 0x4, R12.reuse ;  /* 0x000000040502d825 */ /* 0x101fe200078e020c */
[----:B------:R-:W-:Y:S02]  /*6bd0*/  @!P0 LEA.HI R6, R6, R6, RZ, 0x1 ;  /* 0x0000000606068211 */ /* 0x000fe400078f08ff */
[----:B---3--:R-:W-:Y:S01]  /*6be0*/  @!P1 LEA.HI R14, R11, R11, RZ, 0x1 ;  /* 0x0000000b0b0e9211 */ /* 0x008fe200078f08ff */
[----:B------:R-:W-:Y:S01]  /*6bf0*/  @!P6 IMAD.WIDE R4, R7, 0x4, R12 ;  /* 0x000000040704e825 */ /* 0x000fe200078e020c */
[----:B------:R-:W-:Y:S01]  /*6c00*/  @!P0 LOP3.LUT R7, R6, 0xfffffffe, RZ, 0xc0, !PT ;  /* 0xfffffffe06078812 */ /* 0x000fe200078ec0ff */
[----:B------:R0:W-:Y:S01]  /*6c10*/  @!P5 ST.E.64 desc[UR38][R2.64], R30 ;  /* 0x0000001e0200d985 */ /* 0x0001e2000c101b26 */
[----:B------:R-:W-:-:S02]  /*6c20*/  @!P4 LOP3.LUT R9, R8, 0xfffffffe, RZ, 0xc0, !PT ;  /* 0xfffffffe0809c812 */ /* 0x000fc400078ec0ff */
[----:B------:R-:W-:Y:S01]  /*6c30*/  @!P3 LOP3.LUT R11, R0, 0xfffffffe, RZ, 0xc0, !PT ;  /* 0xfffffffe000bb812 */ /* 0x000fe200078ec0ff */
[----:B------:R1:W-:Y:S01]  /*6c40*/  @!P6 ST.E.64 desc[UR38][R4.64], R34 ;  /* 0x000000220400e985 */ /* 0x0003e2000c101b26 */
[----:B----4-:R-:W-:Y:S01]  /*6c50*/  @!P2 LOP3.LUT R15, R10, 0xfffffffe, RZ, 0xc0, !PT ;  /* 0xfffffffe0a0fa812 */ /* 0x010fe200078ec0ff */
[C---:B------:R-:W-:Y:S01]  /*6c60*/  VIADD R0, R19.reuse, 0x50 ;  /* 0x0000005013007836 */ /* 0x040fe20000000000 */
[----:B------:R-:W-:Y:S01]  /*6c70*/  @!P1 LOP3.LUT R17, R14, 0xfffffffe, RZ, 0xc0, !PT ;  /* 0xfffffffe0e119812 */ /* 0x000fe200078ec0ff */
[C---:B------:R-:W-:Y:S01]  /*6c80*/  VIADD R14, R19.reuse, 0x58 ;  /* 0x00000058130e7836 */ /* 0x040fe20000000000 */
[----:B------:R-:W-:Y:S02]  /*6c90*/  IADD3 R18, R19, 0x48, RZ ;  /* 0x0000004813127810 */ /* 0x000fe40007ffe0ff */
[----:B------:R-:W-:Y:S02]  /*6ca0*/  ISETP.GE.AND P5, PT, R16, UR4, PT ;  /* 0x0000000410007c0c */ /* 0x000fe4000bfa6270 */
[----:B------:R-:W-:Y:S01]  /*6cb0*/  ISETP.GE.AND P6, PT, R18, UR4, PT ;  /* 0x0000000412007c0c */ /* 0x000fe2000bfc6270 */
[----:B0-----:R-:W-:-:S04]  /*6cc0*/  @!P0 IMAD.WIDE R2, R7, 0x4, R12 ;  /* 0x0000000407028825 */ /* 0x001fc800078e020c */
[--C-:B-1----:R-:W-:Y:S01]  /*6cd0*/  @!P4 IMAD.WIDE R4, R9, 0x4, R12.reuse ;  /* 0x000000040904c825 */ /* 0x102fe200078e020c */
[----:B------:R0:W-:Y:S01]  /*6ce0*/  @!P0 ST.E.64 desc[UR38][R2.64], R38 ;  /* 0x0000002602008985 */ /* 0x0001e2000c101b26 */
[----:B------:R-:W-:Y:S02]  /*6cf0*/  ISETP.GE.AND P0, PT, R0, UR4, PT ;  /* 0x0000000400007c0c */ /* 0x000fe4000bf06270 */
[--C-:B------:R-:W-:Y:S01]  /*6d00*/  @!P3 IMAD.WIDE R6, R11, 0x4, R12.reuse ;  /* 0x000000040b06b825 */ /* 0x100fe200078e020c */
[----:B------:R1:W-:Y:S01]  /*6d10*/  @!P4 ST.E.64 desc[UR38][R4.64], R42 ;  /* 0x0000002a0400c985 */ /* 0x0003e2000c101b26 */
[----:B------:R-:W-:Y:S02]  /*6d20*/  ISETP.GE.AND P4, PT, R20, UR4, PT ;  /* 0x0000000414007c0c */ /* 0x000fe4000bf86270 */
[----:B------:R-:W-:Y:S01]  /*6d30*/  @!P2 IMAD.WIDE R8, R15, 0x4, R12 ;  /* 0x000000040f08a825 */ /* 0x000fe200078e020c */
[----:B------:R2:W-:Y:S01]  /*6d40*/  @!P3 ST.E.64 desc[UR38][R6.64], R46 ;  /* 0x0000002e0600b985 */ /* 0x0005e2000c101b26 */
[----:B------:R-:W-:-:S02]  /*6d50*/  IADD3 R15, R19, 0x60, RZ ;  /* 0x00000060130f7810 */ /* 0x000fc40007ffe0ff */
[----:B------:R-:W-:Y:S01]  /*6d60*/  @!P1 IMAD.WIDE R10, R17, 0x4, R12 ;  /* 0x00000004110a9825 */ /* 0x000fe200078e020c */
[----:B------:R3:W-:Y:S01]  /*6d70*/  @!P2 ST.E.64 desc[UR38][R8.64], R50 ;  /* 0x000000320800a985 */ /* 0x0007e2000c101b26 */
[----:B------:R-:W-:Y:S02]  /*6d80*/  ISETP.GE.AND P2, PT, R15, UR4, PT ;  /* 0x000000040f007c0c */ /* 0x000fe4000bf46270 */
[----:B------:R-:W-:Y:S01]  /*6d90*/  VIADD R17, R19, 0x68 ;  /* 0x0000006813117836 */ /* 0x000fe20000000000 */
[----:B------:R4:W-:Y:S01]  /*6da0*/  @!P1 ST.E.64 desc[UR38][R10.64], R54 ;  /* 0x000000360a009985 */ /* 0x0009e2000c101b26 */
[----:B------:R-:W-:Y:S02]  /*6db0*/  ISETP.GE.AND P1, PT, R14, UR4, PT ;  /* 0x000000040e007c0c */ /* 0x000fe4000bf26270 */
[----:B------:R-:W-:Y:S02]  /*6dc0*/  @!P5 LEA.HI R16, R16, R16, RZ, 0x1 ;  /* 0x000000101010d211 */ /* 0x000fe400078f08ff */
[----:B------:R-:W-:-:S02]  /*6dd0*/  ISETP.GE.AND P3, PT, R17, UR4, PT ;  /* 0x0000000411007c0c */ /* 0x000fc4000bf66270 */
[----:B------:R-:W-:Y:S02]  /*6de0*/  @!P6 LEA.HI R18, R18, R18, RZ, 0x1 ;  /* 0x000000121212e211 */ /* 0x000fe400078f08ff */
[----:B0-----:R-:W-:Y:S02]  /*6df0*/  @!P5 LOP3.LUT R3, R16, 0xfffffffe, RZ, 0xc0, !PT ;  /* 0xfffffffe1003d812 */ /* 0x001fe400078ec0ff */
[----:B-1----:R-:W-:Y:S02]  /*6e00*/  @!P6 LOP3.LUT R5, R18, 0xfffffffe, RZ, 0xc0, !PT ;  /* 0xfffffffe1205e812 */ /* 0x002fe400078ec0ff */
[----:B------:R-:W-:Y:S01]  /*6e10*/  @!P0 LEA.HI R0, R0, R0, RZ, 0x1 ;  /* 0x0000000000008211 */ /* 0x000fe200078f08ff */
[--C-:B------:R-:W-:Y:S01]  /*6e20*/  @!P5 IMAD.WIDE R2, R3, 0x4, R12.reuse ;  /* 0x000000040302d825 */ /* 0x100fe200078e020c */
[----:B------:R-:W-:Y:S02]  /*6e30*/  @!P1 LEA.HI R14, R14, R14, RZ, 0x1 ;  /* 0x0000000e0e0e9211 */ /* 0x000fe400078f08ff */
[----:B------:R-:W-:Y:S01]  /*6e40*/  @!P2 LEA.HI R15, R15, R15, RZ, 0x1 ;  /* 0x0000000f0f0fa211 */ /* 0x000fe200078f08ff */
[----:B------:R-:W-:Y:S01]  /*6e50*/  @!P6 IMAD.WIDE R4, R5, 0x4, R12 ;  /* 0x000000040504e825 */ /* 0x000fe200078e020c */
[----:B------:R-:W-:Y:S01]  /*6e60*/  @!P3 LEA.HI R17, R17, R17, RZ, 0x1 ;  /* 0x000000111111b211 */ /* 0x000fe200078f08ff */
[----:B------:R0:W-:Y:S01]  /*6e70*/  @!P5 ST.E.64 desc[UR38][R2.64], R58 ;  /* 0x0000003a0200d985 */ /* 0x0001e2000c101b26 */
[----:B------:R-:W-:-:S02]  /*6e80*/  @!P4 LEA.HI R20, R20, R20, RZ, 0x1 ;  /* 0x000000141414c211 */ /* 0x000fc400078f08ff */
[----:B--2---:R-:W-:Y:S01]  /*6e90*/  @!P0 LOP3.LUT R7, R0, 0xfffffffe, RZ, 0xc0, !PT ;  /* 0xfffffffe00078812 */ /* 0x004fe200078ec0ff */
[----:B------:R1:W-:Y:S01]  /*6ea0*/  @!P6 ST.E.64 desc[UR38][R4.64], R62 ;  /* 0x0000003e0400e985 */ /* 0x0003e2000c101b26 */
[----:B---3--:R-:W-:Y:S02]  /*6eb0*/  @!P1 LOP3.LUT R9, R14, 0xfffffffe, RZ, 0xc0, !PT ;  /* 0xfffffffe0e099812 */ /* 0x008fe400078ec0ff */
[----:B------:R-:W-:Y:S02]  /*6ec0*/  @!P2 LOP3.LUT R15, R15, 0xfffffffe, RZ, 0xc0, !PT ;  /* 0xfffffffe0f0fa812 */ /* 0x000fe400078ec0ff */
[----:B------:R-:W-:Y:S02]  /*6ed0*/  @!P3 LOP3.LUT R17, R17, 0xfffffffe, RZ, 0xc0, !PT ;  /* 0xfffffffe1111b812 */ /* 0x000fe400078ec0ff */
[----:B----4-:R-:W-:Y:S02]  /*6ee0*/  @!P4 LOP3.LUT R11, R20, 0xfffffffe, RZ, 0xc0, !PT ;  /* 0xfffffffe140bc812 */ /* 0x010fe400078ec0ff */
[----:B------:R-:W-:Y:S01]  /*6ef0*/  IADD3 R19, R19, 0x78, RZ ;  /* 0x0000007813137810 */ /* 0x000fe20007ffe0ff */
[----:B0-----:R-:W-:-:S04]  /*6f00*/  @!P0 IMAD.WIDE R2, R7, 0x4, R12 ;  /* 0x0000000407028825 */ /* 0x001fc800078e020c */
[--C-:B-1----:R-:W-:Y:S01]  /*6f10*/  @!P1 IMAD.WIDE R4, R9, 0x4, R12.reuse ;  /* 0x0000000409049825 */ /* 0x102fe200078e020c */
[----:B------:R0:W-:Y:S01]  /*6f20*/  @!P0 ST.E.64 desc[UR38][R2.64], R66 ;  /* 0x0000004202008985 */ /* 0x0001e2000c101b26 */
[----:B------:R-:W-:Y:S02]  /*6f30*/  ISETP.GE.AND P0, PT, R19, UR4, PT ;  /* 0x0000000413007c0c */ /* 0x000fe4000bf06270 */
[--C-:B------:R-:W-:Y:S01]  /*6f40*/  @!P2 IMAD.WIDE R6, R15, 0x4, R12.reuse ;  /* 0x000000040f06a825 */ /* 0x100fe200078e020c */
[----:B------:R0:W-:Y:S03]  /*6f50*/  @!P1 ST.E.64 desc[UR38][R4.64], R70 ;  /* 0x0000004604009985 */ /* 0x0001e6000c101b26 */
[--C-:B------:R-:W-:Y:S01]  /*6f60*/  @!P3 IMAD.WIDE R8, R17, 0x4, R12.reuse ;  /* 0x000000041108b825 */ /* 0x100fe200078e020c */
[----:B------:R0:W-:Y:S03]  /*6f70*/  @!P2 ST.E.64 desc[UR38][R6.64], R74 ;  /* 0x0000004a0600a985 */ /* 0x0001e6000c101b26 */
[----:B------:R-:W-:Y:S01]  /*6f80*/  @!P4 IMAD.WIDE R10, R11, 0x4, R12 ;  /* 0x000000040b0ac825 */ /* 0x000fe200078e020c */
[----:B------:R0:W-:Y:S04]  /*6f90*/  @!P3 ST.E.64 desc[UR38][R8.64], R78 ;  /* 0x0000004e0800b985 */ /* 0x0001e8000c101b26 */
[----:B------:R0:W-:Y:S01]  /*6fa0*/  @!P4 ST.E.64 desc[UR38][R10.64], R82 ;  /* 0x000000520a00c985 */ /* 0x0001e2000c101b26 */
[----:B------:R-:W-:Y:S05]  /*6fb0*/  @P0 BRA `(.L_x_8) ;  /* 0x0000003c00480947 */ /* 0x000fea0003800000 */
[----:B------:R-:W-:-:S04]  /*6fc0*/  LEA.HI R19, R19, R19, RZ, 0x1 ;  /* 0x0000001313137211 */ /* 0x000fc800078f08ff */
[----:B0-----:R-:W-:-:S05]  /*6fd0*/  LOP3.LUT R3, R19, 0xfffffffe, RZ, 0xc0, !PT ;  /* 0xfffffffe13037812 */ /* 0x001fca00078ec0ff */
[----:B------:R-:W-:-:S05]  /*6fe0*/  IMAD.WIDE R2, R3, 0x4, R12 ;  /* 0x0000000403027825 */ /* 0x000fca00078e020c */
[----:B------:R0:W-:Y:S01]  /*6ff0*/  ST.E.64 desc[UR38][R2.64], R86 ;  /* 0x0000005602007985 */ /* 0x0001e2000c101b26 */
[----:B------:R-:W-:Y:S05]  /*7000*/  BRA `(.L_x_8) ;  /* 0x0000003c00347947 */ /* 0x000fea0003800000 */
.L_x_35:
[----:B------:R-:W0:Y:S02]  /*7010*/  S2R R0, SR_TID.X ;  /* 0x0000000000007919 */ /* 0x000e240000002100 */
[----:B0-----:R-:W-:-:S05]  /*7020*/  VIADD R3, R0, 0xffffff80 ;  /* 0xffffff8000037836 */ /* 0x001fca0000000000 */
[----:B------:R-:W-:-:S13]  /*7030*/  ISETP.GT.AND P0, PT, R3, 0x7f, PT ;  /* 0x0000007f0300780c */ /* 0x000fda0003f04270 */
[----:B------:R-:W-:Y:S05]  /*7040*/  @P0 BRA `(.L_x_8) ;  /* 0x0000003c00240947 */ /* 0x000fea0003800000 */
[----:B------:R-:W0:Y:S01]  /*7050*/  S2R R3, SR_CTAID.X ;  /* 0x0000000000037919 */ /* 0x000e220000002500 */
[----:B------:R-:W1:Y:S01]  /*7060*/  LDC R8, c[0x0][0xbe8] ;  /* 0x0002fa00ff087b82 */ /* 0x000e620000000800 */
[----:B------:R-:W-:Y:S01]  /*7070*/  ULDC UR4, c[0x0][0xa88] ;  /* 0x0002a20000047ab9 */ /* 0x000fe20000000800 */
[----:B0-----:R-:W-:Y:S02]  /*7080*/  IMAD R0, R3, 0x80, R0 ;  /* 0x0000008003007824 */ /* 0x001fe400078e0200 */
[----:B-1----:R-:W-:-:S03]  /*7090*/  IMAD R3, R8, UR4, RZ ;  /* 0x0000000408037c24 */ /* 0x002fc6000f8e02ff */
[----:B------:R-:W-:-:S04]  /*70a0*/  IADD3 R0, R0, -0x80, RZ ;  /* 0xffffff8000007810 */ /* 0x000fc80007ffe0ff */
[----:B------:R-:W-:-:S13]  /*70b0*/  ISETP.GE.AND P0, PT, R0, R3, PT ;  /* 0x000000030000720c */ /* 0x000fda0003f06270 */
[----:B------:R-:W-:Y:S05]  /*70c0*/  @P0 BRA `(.L_x_8) ;  /* 0x0000003c00040947 */ /* 0x000fea0003800000 */
[----:B------:R-:W-:Y:S01]  /*70d0*/  ISETP.NE.AND P0, PT, R8, 0x1, PT ;  /* 0x000000010800780c */ /* 0x000fe20003f05270 */
[----:B------:R-:W0:Y:S01]  /*70e0*/  S2UR UR4, SR_CTAID.Z ;  /* 0x00000000000479c3 */ /* 0x000e220000002700 */
[--C-:B------:R-:W-:Y:S01]  /*70f0*/  SHF.R.S32.HI R3, RZ, 0x1f, R2.reuse ;  /* 0x0000001fff037819 */ /* 0x100fe20000011402 */
[----:B------:R-:W-:Y:S01]  /*7100*/  ULDC.64 UR6, c[0x0][0xbd0] ;  /* 0x0002f40000067ab9 */ /* 0x000fe20000000a00 */
[----:B------:R-:W-:Y:S02]  /*7110*/  IMAD.MOV R7, RZ, RZ, -R2 ;  /* 0x000000ffff077224 */ /* 0x000fe400078e0a02 */
[----:B------:R-:W-:-:S03]  /*7120*/  IMAD.WIDE.U32 R4, R2, UR6, RZ ;  /* 0x0000000602047c25 */ /* 0x000fc6000f8e00ff */
[----:B------:R-:W1:Y:S01]  /*7130*/  LDC.64 R12, c[0x0][0xbd8] ;  /* 0x0002f600ff0c7b82 */ /* 0x000e620000000a00 */
[----:B------:R-:W-:-:S04]  /*7140*/  IMAD R3, R3, UR6, RZ ;  /* 0x0000000603037c24 */ /* 0x000fc8000f8e02ff */
[----:B------:R-:W-:Y:S02]  /*7150*/  IMAD R3, R2, UR7, R3 ;  /* 0x0000000702037c24 */ /* 0x000fe4000f8e0203 */
[----:B------:R-:W-:Y:S01]  /*7160*/  IMAD.MOV.U32 R2, RZ, RZ, R4 ;  /* 0x000000ffff027224 */ /* 0x000fe200078e0004 */
[----:B------:R-:W2:Y:S01]  /*7170*/  @P0 LDC R9, c[0x0][0xbec] ;  /* 0x0002fb00ff090b82 */ /* 0x000ea20000000800 */
[----:B------:R-:W-:Y:S01]  /*7180*/  IMAD.IADD R3, R5, 0x1, R3 ;  /* 0x0000000105037824 */ /* 0x000fe200078e0203 */
[----:B------:R-:W-:-:S06]  /*7190*/  MOV R5, R0 ;  /* 0x0000000000057202 */ /* 0x000fcc0000000f00 */
[----:B------:R-:W3:Y:S01]  /*71a0*/  S2UR UR8, SR_CTAID.Y ;  /* 0x00000000000879c3 */ /* 0x000ee20000002600 */
[----:B0-----:R-:W-:-:S07]  /*71b0*/  USHF.R.S32.HI UR5, URZ, 0x1f, UR4 ;  /* 0x0000001f3f057899 */ /* 0x001fce0008011404 */
[----:B------:R-:W3:Y:S01]  /*71c0*/  LDC R10, c[0x0][0xc50] ;  /* 0x00031400ff0a7b82 */ /* 0x000ee20000000800 */
[C---:B-1----:R-:W-:Y:S02]  /*71d0*/  IMAD R14, R12.reuse, UR5, RZ ;  /* 0x000000050c0e7c24 */ /* 0x042fe4000f8e02ff */
[----:B------:R-:W-:-:S04]  /*71e0*/  IMAD.WIDE.U32 R2, R12, UR4, R2 ;  /* 0x000000040c027c25 */ /* 0x000fc8000f8e0002 */
[----:B------:R-:W-:Y:S01]  /*71f0*/  IMAD R13, R13, UR4, R14 ;  /* 0x000000040d0d7c24 */ /* 0x000fe2000f8e020e */
[----:B------:R-:W0:Y:S01]  /*7200*/  @P0 LDC R11, c[0x0][0xbf0] ;  /* 0x0002fc00ff0b0b82 */ /* 0x000e220000000800 */
[----:B--2---:R-:W-:Y:S01]  /*7210*/  @P0 IMAD.HI.U32 R6, R0, R9, RZ ;  /* 0x0000000900060227 */ /* 0x004fe200078e00ff */
[----:B------:R-:W-:Y:S02]  /*7220*/  ULDC.64 UR4, c[0x0][0xbe0] ;  /* 0x0002f80000047ab9 */ /* 0x000fe40000000a00 */
[----:B------:R-:W-:Y:S01]  /*7230*/  IADD3 R3, R13, R3, RZ ;  /* 0x000000030d037210 */ /* 0x000fe20007ffe0ff */
[----:B---3--:R-:W-:-:S04]  /*7240*/  IMAD R9, R10, R7, UR8 ;  /* 0x000000080a097e24 */ /* 0x008fc8000f8e0207 */
[----:B------:R-:W-:Y:S01]  /*7250*/  IMAD.WIDE.U32 R2, R9, UR4, R2 ;  /* 0x0000000409027c25 */ /* 0x000fe2000f8e0002 */
[----:B------:R-:W-:Y:S02]  /*7260*/  SHF.R.S32.HI R4, RZ, 0x1f, R9 ;  /* 0x0000001fff047819 */ /* 0x000fe40000011409 */
[----:B0-----:R-:W-:-:S03]  /*7270*/  @P0 SHF.R.U32.HI R5, RZ, R11, R6 ;  /* 0x0000000bff050219 */ /* 0x001fc60000011606 */
[----:B------:R-:W-:Y:S01]  /*7280*/  IMAD R4, R4, UR4, RZ ;  /* 0x0000000404047c24 */ /* 0x000fe2000f8e02ff */
[----:B------:R-:W-:Y:S01]  /*7290*/  IADD3 R2, P0, R5, R2, RZ ;  /* 0x0000000205027210 */ /* 0x000fe20007f1e0ff */
[--C-:B------:R-:W-:Y:S02]  /*72a0*/  IMAD.MOV R7, RZ, RZ, -R5.reuse ;  /* 0x000000ffff077224 */ /* 0x100fe400078e0a05 */
[----:B------:R-:W-:Y:S01]  /*72b0*/  IMAD R4, R9, UR5, R4 ;  /* 0x0000000509047c24 */ /* 0x000fe2000f8e0204 */
[----:B------:R-:W-:Y:S01]  /*72c0*/  SHF.R.S32.HI R9, RZ, 0x1f, R5 ;  /* 0x0000001fff097819 */ /* 0x000fe20000011405 */
[----:B------:R-:W-:Y:S01]  /*72d0*/  IMAD R7, R8, R7, R0 ;  /* 0x0000000708077224 */ /* 0x000fe200078e0200 */
[----:B------:R-:W-:Y:S02]  /*72e0*/  ULDC.64 UR4, c[0x0][0xbc8] ;  /* 0x0002f20000047ab9 */ /* 0x000fe40000000a00 */
[----:B------:R-:W-:Y:S02]  /*72f0*/  IADD3.X R3, R9, R3, R4, P0, !PT ;  /* 0x0000000309037210 */ /* 0x000fe400007fe404 */
[----:B------:R-:W-:Y:S01]  /*7300*/  SHF.R.S32.HI R0, RZ, 0x1f, R7 ;  /* 0x0000001fff007819 */ /* 0x000fe20000011407 */
[----:B------:R-:W-:-:S04]  /*7310*/  IMAD.WIDE.U32 R2, R7, UR4, R2 ;  /* 0x0000000407027c25 */ /* 0x000fc8000f8e0002 */
[----:B------:R-:W-:-:S04]  /*7320*/  IMAD R0, R0, UR4, RZ ;  /* 0x0000000400007c24 */ /* 0x000fc8000f8e02ff */
[----:B------:R-:W-:Y:S01]  /*7330*/  IMAD R5, R7, UR5, R0 ;  /* 0x0000000507057c24 */ /* 0x000fe2000f8e0200 */
[----:B------:R-:W-:Y:S02]  /*7340*/  ULDC.64 UR4, c[0x0][0xba8] ;  /* 0x0002ea0000047ab9 */ /* 0x000fe40000000a00 */
[----:B------:R-:W-:Y:S01]  /*7350*/  LEA R4, P0, R2, UR4, 0x2 ;  /* 0x0000000402047c11 */ /* 0x000fe2000f8010ff */
[----:B------:R-:W-:-:S05]  /*7360*/  IMAD.IADD R3, R3, 0x1, R5 ;  /* 0x0000000103037824 */ /* 0x000fca00078e0205 */
[----:B------:R-:W-:Y:S01]  /*7370*/  LEA.HI.X R5, R2, UR5, R3, 0x2, P0 ;  /* 0x0000000502057c11 */ /* 0x000fe200080f1403 */
[----:B------:R-:W-:-:S05]  /*7380*/  IMAD.MOV.U32 R3, RZ, RZ, -0x800000 ;  /* 0xff800000ff037424 */ /* 0x000fca00078e00ff */
[----:B------:R0:W-:Y:S01]  /*7390*/  STG.E desc[UR38][R4.64], R3 ;  /* 0x0000000304007986 */ /* 0x0001e2000c101926 */
[----:B------:R-:W-:Y:S05]  /*73a0*/  BRA `(.L_x_8) ;  /* 0x00000038004c7947 */ /* 0x000fea0003800000 */
.L_x_6:
[----:B------:R-:W-:-:S08]  /*73b0*/  NOP ;  /* 0x0000000000007918 */ /* 0x000fd00000000000 */
[----:B------:R-:W0:-:S00]  /*73c0*/  USETMAXREG.DEALLOC.CTAPOOL 0x28 ;  /* 0x00000028000079c8 */ /* 0x000e0000080e0500 */
[----:B0-----:R-:W-:Y:S01]  /*73d0*/  LOP3.LUT R17, R0, 0x3, RZ, 0xc0, !PT ;  /* 0x0000000300117812 */ /* 0x001fe200078ec0ff */
[----:B------:R-:W0:Y:S05]  /*73e0*/  S2R R27, SR_CTAID.Z ;  /* 0x00000000001b7919 */ /* 0x000e2a0000002700 */
[----:B------:R-:W1:Y:S01]  /*73f0*/  S2UR UR6, SR_CTAID.Y ;  /* 0x00000000000679c3 */ /* 0x000e620000002600 */
[----:B------:R-:W2:Y:S02]  /*7400*/  SHFL.IDX PT, R0, R17, RZ, 0x1f ;  /* 0x00001fff11007589 */ /* 0x000ea400000e0000 */
[----:B--2---:R-:W-:-:S13]  /*7410*/  ISETP.NE.AND P0, PT, R0, RZ, PT ;  /* 0x000000ff0000720c */ /* 0x004fda0003f05270 */
[----:B01----:R-:W-:Y:S05]  /*7420*/  @!P0 BRA `(.L_x_38) ;  /* 0x0000000000288947 */ /* 0x003fea0003800000 */
[----:B------:R-:W-:Y:S01]  /*7430*/  ULDC UR7, c[0x0][0xc50] ;  /* 0x0003140000077ab9 */ /* 0x000fe20000000800 */
[----:B------:R-:W-:Y:S01]  /*7440*/  UMOV UR42, UR6 ;  /* 0x00000006002a7c82 */ /* 0x000fe20008000000 */
[----:B------:R-:W-:-:S06]  /*7450*/  UISETP.NE.AND UP0, UPT, UR7, 0x1, UPT ;  /* 0x000000010700788c */ /* 0x000fcc000bf05270 */
[----:B------:R-:W-:-:S13]  /*7460*/  PLOP3.LUT P0, PT, PT, PT, UP0, 0x80, 0x0 ;  /* 0x000000000000781c */ /* 0x000fda0003f0f008 */
[----:B------:R-:W-:Y:S05]  /*7470*/  @!P0 BRA `(.L_x_39) ;  /* 0x0000000000308947 */ /* 0x000fea0003800000 */
[----:B------:R-:W-:Y:S01]  /*7480*/  ULDC UR4, c[0x0][0xc54] ;  /* 0x0003150000047ab9 */ /* 0x000fe20000000800 */
[----:B------:R-:W-:Y:S01]  /*7490*/  ULDC UR42, c[0x0][0xc58] ;  /* 0x00031600002a7ab9 */ /* 0x000fe20000000800 */
[----:B------:R-:W-:-:S04]  /*74a0*/  UIMAD.WIDE.U32 UR4, UR6, UR4, URZ ;  /* 0x00000004060472a5 */ /* 0x000fc8000f8e003f */
[----:B------:R-:W-:Y:S01]  /*74b0*/  USHF.R.U32.HI UR42, URZ, UR42, UR5 ;  /* 0x0000002a3f2a7299 */ /* 0x000fe20008011605 */
[----:B------:R-:W-:Y:S11]  /*74c0*/  BRA `(.L_x_39) ;  /* 0x00000000001c7947 */ /* 0x000ff60003800000 */
.L_x_38:
[----:B------:R-:W-:Y:S01]  /*74d0*/  ULDC UR7, c[0x0][0xc50] ;  /* 0x0003140000077ab9 */ /* 0x000fe20000000800 */
[----:B------:R-:W-:Y:S01]  /*74e0*/  UMOV UR42, UR6 ;  /* 0x00000006002a7c82 */ /* 0x000fe20008000000 */
[----:B------:R-:W-:-:S11]  /*74f0*/  UISETP.NE.AND UP0, UPT, UR7, 0x1, UPT ;  /* 0x000000010700788c */ /* 0x000fd6000bf05270 */
[----:B------:R-:W-:Y:S01]  /*7500*/  @UP0 ULDC UR4, c[0x0][0xc54] ;  /* 0x0003150000040ab9 */ /* 0x000fe20000000800 */
[----:B------:R-:W-:Y:S01]  /*7510*/  @UP0 ULDC UR8, c[0x0][0xc58] ;  /* 0x0003160000080ab9 */ /* 0x000fe20000000800 */
[----:B------:R-:W-:-:S04]  /*7520*/  UIMAD.WIDE.U32 UR4, UR6, UR4, URZ ;  /* 0x00000004060472a5 */ /* 0x000fc8000f8e003f */
[----:B------:R-:W-:-:S12]  /*7530*/  @UP0 USHF.R.U32.HI UR42, URZ, UR8, UR5 ;  /* 0x000000083f2a0299 */ /* 0x000fd80008011605 */
.L_x_39:
[----:B------:R-:W-:Y:S01]  /*7540*/  ISETP.GE.AND P0, PT, R27, RZ, PT ;  /* 0x000000ff1b00720c */ /* 0x000fe20003f06270 */
[----:B------:R-:W-:Y:S01]  /*7550*/  UIADD3 UR4, -UR42, URZ, URZ ;  /* 0x0000003f2a047290 */ /* 0x000fe2000fffe13f */
[----:B------:R-:W-:Y:S01]  /*7560*/  MOV R0, 0x1 ;  /* 0x0000000100007802 */ /* 0x000fe20000000f00 */
[----:B------:R-:W-:Y:S02]  /*7570*/  IMAD.MOV.U32 R2, RZ, RZ, RZ ;  /* 0x000000ffff027224 */ /* 0x000fe400078e00ff */
[----:B------:R-:W-:Y:S01]  /*7580*/  UIMAD UR6, UR7, UR4, UR6 ;  /* 0x00000004070672a4 */ /* 0x000fe2000f8e0206 */
[----:B------:R-:W-:-:S07]  /*7590*/  IMAD.MOV.U32 R8, RZ, RZ, 0x1 ;  /* 0x00000001ff087424 */ /* 0x000fce00078e00ff */
[----:B------:R-:W-:Y:S05]  /*75a0*/  @!P0 BRA `(.L_x_40) ;  /* 0x00000034000c8947 */ /* 0x000fea0003800000 */
[----:B------:R-:W0:Y:S01]  /*75b0*/  LDC.64 R2, c[0x0][0xa28] ;  /* 0x00028a00ff027b82 */ /* 0x000e220000000a00 */
[----:B------:R-:W-:Y:S01]  /*75c0*/  ULDC.64 UR4, c[0x0][0x418] ;  /* 0x0001060000047ab9 */ /* 0x000fe20000000a00 */
[----:B------:R-:W-:Y:S01]  /*75d0*/  ULDC UR43, c[0x0][0x2f0] ;  /* 0x0000bc00002b7ab9 */ /* 0x000fe20000000800 */
[----:B------:R-:W-:Y:S02]  /*75e0*/  MOV R18, RZ ;  /* 0x000000ff00127202 */ /* 0x000fe40000000f00 */
[----:B0-----:R-:W-:-:S04]  /*75f0*/  ISETP.NE.U32.AND P0, PT, R2, RZ, PT ;  /* 0x000000ff0200720c */ /* 0x001fc80003f05070 */
[----:B------:R-:W-:Y:S01]  /*7600*/  ISETP.NE.AND.EX P0, PT, R3, RZ, PT, P0 ;  /* 0x000000ff0300720c */ /* 0x000fe20003f05300 */
[----:B------:R-:W-:-:S03]  /*7610*/  UISETP.NE.U32.AND UP0, UPT, UR4, URZ, UPT ;  /* 0x0000003f0400728c */ /* 0x000fc6000bf05070 */
[----:B------:R-:W-:-:S09]  /*7620*/  ULDC UR4, c[0x0][0x424] ;  /* 0x0001090000047ab9 */ /* 0x000fd20000000800 */
[----:B------:R-:W0:Y:S01]  /*7630*/  @P0 LDC.64 R2, c[0x0][0xa28] ;  /* 0x00028a00ff020b82 */ /* 0x000e220000000a00 */
[----:B------:R-:W-:-:S04]  /*7640*/  UISETP.NE.AND.EX UP0, UPT, UR5, URZ, UPT, UP0 ;  /* 0x0000003f0500728c */ /* 0x000fc8000bf05300 */
[----:B------:R-:W-:-:S04]  /*7650*/  USEL UR4, UR4, 0x1, UP0 ;  /* 0x0000000104047887 */ /* 0x000fc80008000000 */
[----:B------:R-:W-:Y:S01]  /*7660*/  UIMAD UR43, UR4, UR43, URZ ;  /* 0x0000002b042b72a4 */ /* 0x000fe2000f8e023f */
[----:B------:R-:W1:Y:S03]  /*7670*/  S2R R24, SR_CTAID.X ;  /* 0x0000000000187919 */ /* 0x000e660000002500 */
[----:B------:R-:W-:Y:S02]  /*7680*/  UISETP.GE.AND UP0, UPT, UR43, 0x1, UPT ;  /* 0x000000012b00788c */ /* 0x000fe4000bf06270 */
[----:B------:R-:W-:Y:S01]  /*7690*/  UIADD3 UR4, UR43, 0x5f, URZ ;  /* 0x0000005f2b047890 */ /* 0x000fe2000fffe03f */
[----:B0-----:R-:W-:-:S05]  /*76a0*/  @P0 IMAD.WIDE R2, R27, 0x4, R2 ;  /* 0x000000041b020825 */ /* 0x001fca00078e0202 */
[----:B------:R0:W5:Y:S01]  /*76b0*/  @P0 LDG.E R18, desc[UR38][R2.64] ;  /* 0x0000002602120981 */ /* 0x000162000c1e1900 */
[----:B------:R-:W-:Y:S01]  /*76c0*/  PLOP3.LUT P0, PT, PT, PT, UP0, 0x80, 0x0 ;  /* 0x000000000000781c */ /* 0x000fe20003f0f008 */
[----:B------:R-:W-:Y:S02]  /*76d0*/  UIMAD.WIDE UR4, UR4, 0x2aaaaaab, URZ ;  /* 0x2aaaaaab040478a5 */ /* 0x000fe4000f8e023f */
[----:B------:R-:W-:Y:S02]  /*76e0*/  ULOP3.LUT UR47, UR6, 0xffff, URZ, 0xc0, !UPT ;  /* 0x0000ffff062f7892 */ /* 0x000fe4000f8ec03f */
[----:B------:R-:W-:Y:S01]  /*76f0*/  USHF.R.U32.HI UR44, URZ, 0x1f, UR5 ;  /* 0x0000001f3f2c7899 */ /* 0x000fe20008011605 */
[----:B------:R-:W-:-:S03]  /*7700*/  UMOV UR37, URZ ;  /* 0x0000003f00257c82 */ /* 0x000fc60008000000 */
[----:B------:R-:W-:-:S04]  /*7710*/  ULEA.HI.SX32 UR44, UR5, UR44, 0x1c ;  /* 0x0000002c052c7291 */ /* 0x000fc8000f8fe23f */
[----:B01----:R-:W-:Y:S08]  /*7720*/  @!P0 BRA `(.L_x_41) ;  /* 0x0000000000848947 */ /* 0x003ff00003800000 */
[----:B------:R-:W-:Y:S01]  /*7730*/  USHF.R.U32.HI UR6, URZ, 0x10, UR6 ;  /* 0x000000103f067899 */ /* 0x000fe20008011606 */
[----:B------:R-:W-:-:S03]  /*7740*/  UMOV UR4, URZ ;  /* 0x0000003f00047c82 */ /* 0x000fc60008000000 */
[----:B------:R-:W-:-:S11]  /*7750*/  UISETP.NE.AND UP0, UPT, UR6, URZ, UPT ;  /* 0x0000003f0600728c */ /* 0x000fd6000bf05270 */
[----:B------:R-:W-:Y:S02]  /*7760*/  @!UP0 ULDC UR6, c[0x0][0x9f0] ;  /* 0x00027c0000068ab9 */ /* 0x000fe40000000800 */
[----:B------:R-:W-:Y:S01]  /*7770*/  IABS R2, UR6 ;  /* 0x0000000600027c13 */ /* 0x000fe20008000000 */
[----:B------:R-:W-:Y:S02]  /*7780*/  UIADD3 UR7, UR44, -0x1, UR6 ;  /* 0xffffffff2c077890 */ /* 0x000fe4000fffe006 */
[----:B------:R-:W-:Y:S02]  /*7790*/  IABS R5, UR6 ;  /* 0x0000000600057c13 */ /* 0x000fe40008000000 */
[----:B------:R-:W-:Y:S02]  /*77a0*/  R2UR UR10, R2 ;  /* 0x00000000020a72ca */ /* 0x000fe400000e0000 */
[----:B------:R-:W-:Y:S01]  /*77b0*/  IABS R4, UR7 ;  /* 0x0000000700047c13 */ /* 0x000fe20008000000 */
[----:B------:R-:W-:-:S03]  /*77c0*/  ULOP3.LUT UR7, UR7, UR6, URZ, 0x3c, !UPT ;  /* 0x0000000607077292 */ /* 0x000fc6000f8e3c3f */
[----:B------:R-:W-:-:S07]  /*77d0*/  R2UR UR9, R4 ;  /* 0x00000000040972ca */ /* 0x000fce00000e0000 */
[----:B------:R-:W0:Y:S08]  /*77e0*/  I2F.RP R2, UR10 ;  /* 0x0000000a00027d06 */ /* 0x000e300008209400 */
[----:B0-----:R-:W0:Y:S02]  /*77f0*/  MUFU.RCP R2, R2 ;  /* 0x0000000200027308 */ /* 0x001e240000001000 */
[----:B0-----:R-:W-:-:S02]  /*7800*/  VIADD R3, R2, 0xffffffe ;  /* 0x0ffffffe02037836 */ /* 0x001fc40000000000 */
[----:B------:R-:W-:-:S04]  /*7810*/  IMAD.MOV R2, RZ, RZ, -R5 ;  /* 0x000000ffff027224 */ /* 0x000fc800078e0a05 */
[----:B------:R-:W0:Y:S02]  /*7820*/  F2I.FTZ.U32.TRUNC.NTZ R3, R3 ;  /* 0x0000000300037305 */ /* 0x000e24000021f000 */
[----:B0-----:R-:W-:-:S13]  /*7830*/  R2UR UR5, R3 ;  /* 0x00000000030572ca */ /* 0x001fda00000e0000 */
[----:B------:R-:W-:-:S04]  /*7840*/  UIADD3 UR8, URZ, -UR5, URZ ;  /* 0x800000053f087290 */ /* 0x000fc8000fffe03f */
[----:B------:R-:W-:-:S04]  /*7850*/  UIMAD UR8, UR8, UR10, URZ ;  /* 0x0000000a080872a4 */ /* 0x000fc8000f8e023f */
[----:B------:R-:W-:-:S03]  /*7860*/  UIMAD.WIDE.U32 UR4, UR5, UR8, UR4 ;  /* 0x00000008050472a5 */ /* 0x000fc6000f8e0004 */
[----:B------:R-:W-:Y:S01]  /*7870*/  R2UR UR8, R2 ;  /* 0x00000000020872ca */ /* 0x000fe200000e0000 */
[----:B------:R-:W-:-:S12]  /*7880*/  UIMAD.WIDE.U32 UR4, UR5, UR9, URZ ;  /* 0x00000009050472a5 */ /* 0x000fd8000f8e003f */
[----:B------:R-:W-:-:S04]  /*7890*/  UIMAD UR4, UR5, UR8, UR9 ;  /* 0x00000008050472a4 */ /* 0x000fc8000f8e0209 */
[----:B------:R-:W-:-:S11]  /*78a0*/  UISETP.GT.U32.AND UP0, UPT, UR10, UR4, UPT ;  /* 0x000000040a00728c */ /* 0x000fd6000bf04070 */
[----:B------:R-:W-:Y:S02]  /*78b0*/  @!UP0 UIADD3 UR4, UR4, -UR10, URZ ;  /* 0x8000000a04048290 */ /* 0x000fe4000fffe03f */
[----:B------:R-:W-:Y:S02]  /*78c0*/  @!UP0 UIADD3 UR5, UR5, 0x1, URZ ;  /* 0x0000000105058890 */ /* 0x000fe4000fffe03f */
[----:B------:R-:W-:Y:S02]  /*78d0*/  UISETP.GE.U32.AND UP1, UPT, UR4, UR10, UPT ;  /* 0x0000000a0400728c */ /* 0x000fe4000bf26070 */
[----:B------:R-:W-:-:S09]  /*78e0*/  UISETP.GE.AND UP0, UPT, UR7, URZ, UPT ;  /* 0x0000003f0700728c */ /* 0x000fd2000bf06270 */
[----:B------:R-:W-:Y:S02]  /*78f0*/  @UP1 UIADD3 UR5, UR5, 0x1, URZ ;  /* 0x0000000105051890 */ /* 0x000fe4000fffe03f */
[----:B------:R-:W-:Y:S02]  /*7900*/  UISETP.NE.AND UP1, UPT, UR6, URZ, UPT ;  /* 0x0000003f0600728c */ /* 0x000fe4000bf25270 */
[----:B------:R-:W-:-:S09]  /*7910*/  @!UP0 UIADD3 UR5, -UR5, URZ, URZ ;  /* 0x0000003f05058290 */ /* 0x000fd2000fffe13f */
[----:B------:R-:W-:-:S07]  /*7920*/  @!UP1 ULOP3.LUT UR5, URZ, UR6, URZ, 0x33, !UPT ;  /* 0x000000063f059292 */ /* 0x000fce000f8e333f */
[----:B------:R-:W-:-:S05]  /*7930*/  UMOV UR37, UR5 ;  /* 0x0000000500257c82 */ /* 0x000fca0008000000 */
.L_x_41:
[----:B------:R-:W-:Y:S02]  /*7940*/  UIMAD UR48, UR47, UR37, URZ ;  /* 0x000000252f3072a4 */ /* 0x000fe4000f8e023f */
[----:B------:R-:W-:Y:S02]  /*7950*/  MOV R3, UR37 ;  /* 0x0000002500037c02 */ /* 0x000fe40008000f00 */
[----:B------:R-:W-:Y:S02]  /*7960*/  MOV R8, 0x1 ;  /* 0x0000000100087802 */ /* 0x000fe40000000f00 */
[----:B------:R-:W-:-:S05]  /*7970*/  IMAD.U32 R2, RZ, RZ, UR48 ;  /* 0x00000030ff027e24 */ /* 0x000fca000f8e00ff */
[----:B------:R-:W-:-:S04]  /*7980*/  VIADDMNMX R2, R2, R3, UR44, PT ;  /* 0x0000002c02027e46 */ /* 0x000fc8000b800103 */
[----:B------:R-:W-:Y:S01]  /*7990*/  R2UR UR49, R2 ;  /* 0x00000000023172ca */ /* 0x000fe200000e0000 */
[----:B------:R-:W-:-:S12]  /*79a0*/  IMAD.MOV.U32 R2, RZ, RZ, RZ ;  /* 0x000000ffff027224 */ /* 0x000fd800078e00ff */
[----:B------:R-:W-:-:S06]  /*79b0*/  UISETP.GT.AND UP0, UPT, UR49, UR48, UPT ;  /* 0x000000303100728c */ /* 0x000fcc000bf04270 */
[----:B------:R-:W-:-:S13]  /*79c0*/  PLOP3.LUT P0, PT, PT, PT, UP0, 0x80, 0x0 ;  /* 0x000000000000781c */ /* 0x000fda0003f0f008 */
[----:B------:R-:W-:Y:S05]  /*79d0*/  @!P0 BRA `(.L_x_40) ;  /* 0x0000003000008947 */ /* 0x000fea0003800000 */
[----:B------:R-:W0:Y:S01]  /*79e0*/  S2UR UR4, SR_CgaCtaId ;  /* 0x00000000000479c3 */ /* 0x000e220000008800 */
[----:B------:R-:W-:Y:S02]  /*79f0*/  UMOV UR45, 0x400 ;  /* 0x00000400002d7882 */ /* 0x000fe40000000000 */
[----:B0-----:R-:W-:-:S04]  /*7a00*/  ULEA UR45, UR4, UR45, 0x18 ;  /* 0x0000002d042d7291 */ /* 0x001fc8000f8ec03f */
[----:B------:R-:W-:-:S04]  /*7a10*/  UIADD3 UR4, UR45, 0x18400, URZ ;  /* 0x000184002d047890 */ /* 0x000fc8000fffe03f */
[----:B------:R-:W-:-:S06]  /*7a20*/  ULOP3.LUT UP0, URZ, UR4, 0x3ff, URZ, 0xc0, !UPT ;  /* 0x000003ff043f7892 */ /* 0x000fcc000f80c03f */
[----:B------:R-:W-:-:S13]  /*7a30*/  PLOP3.LUT P0, PT, PT, PT, UP0, 0x80, 0x0 ;  /* 0x000000000000781c */ /* 0x000fda0003f0f008 */
[----:B------:R-:W-:Y:S05]  /*7a40*/  @!P0 BRA `(.L_x_42) ;  /* 0x0000000000408947 */ /* 0x000fea0003800000 */
[----:B------:R-:W-:Y:S01]  /*7a50*/  MOV R2, 0x0 ;  /* 0x0000000000027802 */ /* 0x000fe20000000f00 */
[----:B------:R-:W-:Y:S01]  /*7a60*/  ULDC.64 UR4, c[0x4][0xf0] ;  /* 0x01003c0000047ab9 */ /* 0x000fe20000000a00 */
[----:B------:R-:W-:Y:S01]  /*7a70*/  ULDC.64 UR6, c[0x4][0xf8] ;  /* 0x01003e0000067ab9 */ /* 0x000fe20000000a00 */
[----:B------:R-:W-:Y:S01]  /*7a80*/  IMAD.U32 R4, RZ, RZ, UR4 ;  /* 0x00000004ff047e24 */ /* 0x000fe2000f8e00ff */
[----:B------:R-:W-:Y:S01]  /*7a90*/  MOV R6, UR6 ;  /* 0x0000000600067c02 */ /* 0x000fe20008000f00 */
[----:B------:R-:W-:Y:S01]  /*7aa0*/  IMAD.U32 R5, RZ, RZ, UR5 ;  /* 0x00000005ff057e24 */ /* 0x000fe2000f8e00ff */
[----:B------:R-:W0:Y:S01]  /*7ab0*/  LDC.64 R2, c[0x4][R2] ;  /* 0x0100000002027b82 */ /* 0x000e220000000a00 */
[----:B------:R-:W-:Y:S01]  /*7ac0*/  ULDC.64 UR4, c[0x4][0x70] ;  /* 0x01001c0000047ab9 */ /* 0x000fe20000000a00 */
[----:B------:R-:W-:Y:S01]  /*7ad0*/  IMAD.U32 R7, RZ, RZ, UR7 ;  /* 0x00000007ff077e24 */ /* 0x000fe2000f8e00ff */
[----:B------:R-:W-:Y:S01]  /*7ae0*/  MOV R11, UR5 ;  /* 0x00000005000b7c02 */ /* 0x000fe20008000f00 */
[----:B------:R-:W-:Y:S01]  /*7af0*/  IMAD.U32 R10, RZ, RZ, UR4 ;  /* 0x00000004ff0a7e24 */ /* 0x000fe2000f8e00ff */
[----:B------:R-:W-:Y:S01]  /*7b00*/  MOV R13, RZ ;  /* 0x000000ff000d7202 */ /* 0x000fe20000000f00 */
[----:B------:R-:W-:-:S02]  /*7b10*/  IMAD.MOV.U32 R8, RZ, RZ, 0x70 ;  /* 0x00000070ff087424 */ /* 0x000fc400078e00ff */
[----:B------:R-:W-:-:S07]  /*7b20*/  IMAD.MOV.U32 R12, RZ, RZ, 0x1 ;  /* 0x00000001ff0c7424 */ /* 0x000fce00078e00ff */
[----:B------:R-:W-:-:S07]  /*7b30*/  LEPC R20, `(.L_x_42) ;  /* 0x000000001014794e */ /* 0x000fce0000000000 */
[----:B0----5:R-:W-:Y:S05]  /*7b40*/  CALL.ABS.NOINC R2 ;  /* 0x0000000002007343 */ /* 0x021fea0003c00000 */
.L_x_42:
        /* <DEDUP_REMOVED lines=8> */
[----:B------:R0:W1:Y:S01]  /*7bd0*/  LDC.64 R2, c[0x4][R16] ;  /* 0x0100000010027b82 */ /* 0x0000620000000a00 */
[----:B------:R-:W-:Y:S01]  /*7be0*/  IMAD.U32 R5, RZ, RZ, UR5 ;  /* 0x00000005ff057e24 */ /* 0x000fe2000f8e00ff */
[----:B------:R-:W-:Y:S01]  /*7bf0*/  ULDC.64 UR4, c[0x4][0x78] ;  /* 0x01001e0000047ab9 */ /* 0x000fe20000000a00 */
[----:B------:R-:W-:Y:S01]  /*7c00*/  MOV R6, UR6 ;  /* 0x0000000600067c02 */ /* 0x000fe20008000f00 */
[----:B------:R-:W-:Y:S01]  /*7c10*/  IMAD.U32 R7, RZ, RZ, UR7 ;  /* 0x00000007ff077e24 */ /* 0x000fe2000f8e00ff */
[----:B------:R-:W-:Y:S01]  /*7c20*/  MOV R11, UR5 ;  /* 0x00000005000b7c02 */ /* 0x000fe20008000f00 */
[----:B------:R-:W-:Y:S01]  /*7c30*/  IMAD.U32 R10, RZ, RZ, UR4 ;  /* 0x00000004ff0a7e24 */ /* 0x000fe2000f8e00ff */
[----:B------:R-:W-:Y:S01]  /*7c40*/  MOV R13, RZ ;  /* 0x000000ff000d7202 */ /* 0x000fe20000000f00 */
[----:B------:R-:W-:-:S02]  /*7c50*/  IMAD.MOV.U32 R8, RZ, RZ, 0x70 ;  /* 0x00000070ff087424 */ /* 0x000fc400078e00ff */
[----:B0-----:R-:W-:-:S07]  /*7c60*/  IMAD.MOV.U32 R12, RZ, RZ, 0x1 ;  /* 0x00000001ff0c7424 */ /* 0x001fce00078e00ff */
[----:B------:R-:W-:-:S07]  /*7c70*/  LEPC R20, `(.L_x_44) ;  /* 0x000000001014794e */ /* 0x000fce0000000000 */
[----:B-1---5:R-:W-:Y:S05]  /*7c80*/  CALL.ABS.NOINC R2 ;  /* 0x0000000002007343 */ /* 0x022fea0003c00000 */
.L_x_44:
[----:B------:R0:W1:Y:S01]  /*7c90*/  LDC.64 R2, c[0x4][R16] ;  /* 0x0100000010027b82 */ /* 0x0000620000000a00 */
[----:B------:R-:W-:Y:S01]  /*7ca0*/  ULDC.64 UR4, c[0x4][0xf0] ;  /* 0x01003c0000047ab9 */ /* 0x000fe20000000a00 */
[----:B------:R-:W-:Y:S01]  /*7cb0*/  ULDC.64 UR6, c[0x4][0xf8] ;  /* 0x01003e0000067ab9 */ /* 0x000fe20000000a00 */
[----:B------:R-:W-:Y:S01]  /*7cc0*/  IMAD.U32 R4, RZ, RZ, UR4 ;  /* 0x00000004ff047e24 */ /* 0x000fe2000f8e00ff */
[----:B------:R-:W-:Y:S01]  /*7cd0*/  MOV R6, UR6 ;  /* 0x0000000600067c02 */ /* 0x000fe20008000f00 */
[----:B------:R-:W-:Y:S01]  /*7ce0*/  IMAD.U32 R5, RZ, RZ, UR5 ;  /* 0x00000005ff057e24 */ /* 0x000fe2000f8e00ff */
[----:B------:R-:W-:Y:S01]  /*7cf0*/  ULDC.64 UR4, c[0x4][0x80] ;  /* 0x0100200000047ab9 */ /* 0x000fe20000000a00 */
[----:B------:R-:W-:Y:S01]  /*7d00*/  IMAD.U32 R7, RZ, RZ, UR7 ;  /* 0x00000007ff077e24 */ /* 0x000fe2000f8e00ff */
[----:B------:R-:W-:Y:S01]  /*7d10*/  MOV R11, UR5 ;  /* 0x00000005000b7c02 */ /* 0x000fe20008000f00 */
[----:B------:R-:W-:Y:S01]  /*7d20*/  IMAD.U32 R10, RZ, RZ, UR4 ;  /* 0x00000004ff0a7e24 */ /* 0x000fe2000f8e00ff */
[----:B------:R-:W-:Y:S01]  /*7d30*/  MOV R13, RZ ;  /* 0x000000ff000d7202 */ /* 0x000fe20000000f00 */
[----:B------:R-:W-:-:S02]  /*7d40*/  IMAD.MOV.U32 R8, RZ, RZ, 0x70 ;  /* 0x00000070ff087424 */ /* 0x000fc400078e00ff */
[----:B0-----:R-:W-:-:S07]  /*7d50*/  IMAD.MOV.U32 R12, RZ, RZ, 0x1 ;  /* 0x00000001ff0c7424 */ /* 0x001fce00078e00ff */
[----:B------:R-:W-:-:S07]  /*7d60*/  LEPC R20, `(.L_x_43) ;  /* 0x000000001014794e */ /* 0x000fce0000000000 */
[----:B-1----:R-:W-:Y:S05]  /*7d70*/  CALL.ABS.NOINC R2 ;  /* 0x0000000002007343 */ /* 0x002fea0003c00000 */
.L_x_43:
[----:B------:R-:W0:Y:S01]  /*7d80*/  LDC.64 R2, c[0x0][0x9f8] ;  /* 0x00027e00ff027b82 */ /* 0x000e220000000a00 */
[----:B------:R-:W-:Y:S01]  /*7d90*/  IMAD.SHL.U32 R6, R25, 0x8, RZ ;  /* 0x0000000819067824 */ /* 0x000fe200078e00ff */
[----:B------:R-:W-:Y:S01]  /*7da0*/  ULDC UR4, c[0x0][0x2f4] ;  /* 0x0000bd0000047ab9 */ /* 0x000fe20000000800 */
[----:B------:R-:W-:Y:S01]  /*7db0*/  IMAD.MOV.U32 R32, RZ, RZ, R27 ;  /* 0x000000ffff207224 */ /* 0x000fe200078e001b */
[----:B------:R-:W-:-:S04]  /*7dc0*/  ULDC UR5, c[0x0][0x320] ;  /* 0x0000c80000057ab9 */ /* 0x000fc80000000800 */
[----:B------:R-:W1:Y:S01]  /*7dd0*/  LDC R16, c[0x0][0x430] ;  /* 0x00010c00ff107b82 */ /* 0x000e620000000800 */
[----:B0-----:R-:W-:-:S04]  /*7de0*/  ISETP.NE.U32.AND P0, PT, R2, RZ, PT ;  /* 0x000000ff0200720c */ /* 0x001fc80003f05070 */
[----:B------:R-:W-:-:S13]  /*7df0*/  ISETP.NE.AND.EX P0, PT, R3, RZ, PT, P0 ;  /* 0x000000ff0300720c */ /* 0x000fda0003f05300 */
[----:B------:R-:W0:Y:S01]  /*7e00*/  @P0 LDC.64 R2, c[0x0][0x9f8] ;  /* 0x00027e00ff020b82 */ /* 0x000e220000000a00 */
[----:B------:R-:W-:-:S04]  /*7e10*/  LOP3.LUT R30, R6, 0x38, RZ, 0xc0, !PT ;  /* 0x00000038061e7812 */ /* 0x000fc800078ec0ff */
[----:B------:R-:W-:Y:S02]  /*7e20*/  LOP3.LUT R19, R30, 0x40, RZ, 0xfc, !PT ;  /* 0x000000401e137812 */ /* 0x000fe400078efcff */
[----:B------:R-:W-:Y:S02]  /*7e30*/  LOP3.LUT R22, R22, 0xfffffffb, RZ, 0xc0, !PT ;  /* 0xfffffffb16167812 */ /* 0x000fe400078ec0ff */
[----:B------:R-:W-:Y:S01]  /*7e40*/  ISETP.GE.AND P2, PT, R19, UR4, PT ;  /* 0x0000000413007c0c */ /* 0x000fe2000bf46270 */
[----:B0-----:R-:W-:-:S05]  /*7e50*/  @P0 IMAD.WIDE R2, R27, 0x4, R2 ;  /* 0x000000041b020825 */ /* 0x001fca00078e0202 */
[----:B------:R0:W5:Y:S01]  /*7e60*/  @P0 LDG.E R32, desc[UR38][R2.64] ;  /* 0x0000002602200981 */ /* 0x000162000c1e1900 */
[C---:B------:R-:W-:Y:S01]  /*7e70*/  ISETP.GE.AND P0, PT, R30.reuse, UR4, PT ;  /* 0x000000041e007c0c */ /* 0x040fe2000bf06270 */
[----:B------:R-:W-:Y:S01]  /*7e80*/  UMOV UR6, 0xffffffff ;  /* 0xffffffff00067882 */ /* 0x000fe20000000000 */
[C---:B------:R-:W-:Y:S02]  /*7e90*/  LOP3.LUT R23, R30.reuse, 0x80, RZ, 0xfc, !PT ;  /* 0x000000801e177812 */ /* 0x040fe400078efcff */
[----:B------:R-:W-:Y:S02]  /*7ea0*/  SHF.L.U32 R26, R25, 0x4, RZ ;  /* 0x00000004191a7819 */ /* 0x000fe400000006ff */
[----:B------:R-:W-:Y:S02]  /*7eb0*/  ISETP.GE.AND P1, PT, R23, UR4, PT ;  /* 0x0000000417007c0c */ /* 0x000fe4000bf26270 */
[----:B------:R-:W-:Y:S02]  /*7ec0*/  ISETP.GE.AND P3, PT, R30, UR5, PT ;  /* 0x000000051e007c0c */ /* 0x000fe4000bf66270 */
[----:B------:R-:W-:-:S02]  /*7ed0*/  LOP3.LUT R10, R25, 0x7f, RZ, 0xc0, !PT ;  /* 0x0000007f190a7812 */ /* 0x000fc400078ec0ff */
[----:B------:R-:W-:Y:S02]  /*7ee0*/  LOP3.LUT R26, R26, 0x70, RZ, 0xc0, !PT ;  /* 0x000000701a1a7812 */ /* 0x000fe400078ec0ff */
[----:B------:R-:W-:Y:S02]  /*7ef0*/  @P0 LOP3.LUT R22, R22, 0x4, RZ, 0xfc, !PT ;  /* 0x0000000416160812 */ /* 0x000fe400078efcff */
[----:B------:R-:W-:Y:S02]  /*7f00*/  ISETP.GE.AND P0, PT, R19, UR5, PT ;  /* 0x0000000513007c0c */ /* 0x000fe4000bf06270 */
[----:B------:R-:W-:-:S04]  /*7f10*/  LOP3.LUT R22, R22, 0xfffffffd, RZ, 0xc0, !PT ;  /* 0xfffffffd16167812 */ /* 0x000fc800078ec0ff */
[----:B------:R-:W-:-:S04]  /*7f20*/  @P2 LOP3.LUT R22, R22, 0x2, RZ, 0xfc, !PT ;  /* 0x0000000216162812 */ /* 0x000fc800078efcff */
[----:B------:R-:W-:-:S04]  /*7f30*/  LOP3.LUT R22, R22, 0xfffffffe, RZ, 0xc0, !PT ;  /* 0xfffffffe16167812 */ /* 0x000fc800078ec0ff */
[----:B------:R-:W-:Y:S01]  /*7f40*/  @P1 LOP3.LUT R22, R22, 0x1, RZ, 0xfc, !PT ;  /* 0x0000000116161812 */ /* 0x000fe200078efcff */
[----:B01----:R-:W-:Y:S06]  /*7f50*/  BRA.DIV UR6, `(.L_x_45) ;  /* 0x0000002e06e07947 */ /* 0x003fec000b800000 */
.L_x_87:
[----:B------:R-:W-:Y:S01]  /*7f60*/  UIADD3 UR4, UR49, -0x1, URZ ;  /* 0xffffffff31047890 */ /* 0x000fe2000fffe03f */
[----:B------:R-:W-:Y:S02]  /*7f70*/  SHF.R.U32.HI R37, RZ, 0x3, R10 ;  /* 0x00000003ff257819 */ /* 0x000fe4000001160a */
[----:B------:R-:W-:Y:S02]  /*7f80*/  ISETP.NE.AND P2, PT, R16, 0x1, PT ;  /* 0x000000011000780c */ /* 0x000fe40003f45270 */
[----:B------:R-:W-:Y:S01]  /*7f90*/  LOP3.LUT R33, R26, R37, RZ, 0xfc, !PT ;  /* 0x000000251a217212 */ /* 0x000fe200078efcff */
[----:B------:R-:W-:Y:S01]  /*7fa0*/  IMAD.U32 R0, RZ, RZ, UR4 ;  /* 0x00000004ff007e24 */ /* 0x000fe2000f8e00ff */
[----:B-----5:R-:W-:Y:S02]  /*7fb0*/  SHF.R.S32.HI R34, RZ, 0x1f, R32 ;  /* 0x0000001fff227819 */ /* 0x020fe40000011420 */
[----:B------:R-:W-:Y:S01]  /*7fc0*/  LOP3.LUT R22, R22, 0xffffffdf, RZ, 0xc0, !PT ;  /* 0xffffffdf16167812 */ /* 0x000fe200078ec0ff */
[----:B------:R-:W-:-:S05]  /*7fd0*/  IMAD R7, R0, 0x60, R33 ;  /* 0x0000006000077824 */ /* 0x000fca00078e0221 */
[C---:B------:R-:W-:Y:S01]  /*7fe0*/  ISETP.GE.AND P1, PT, R7.reuse, UR43, PT ;  /* 0x0000002b07007c0c */ /* 0x040fe2000bf26270 */
[----:B------:R-:W0:Y:S01]  /*7ff0*/  @P2 LDC R0, c[0x0][0x434] ;  /* 0x00010d00ff002b82 */ /* 0x000e220000000800 */
[----:B------:R-:W-:Y:S01]  /*8000*/  IMAD.IADD R7, R7, 0x1, R18 ;  /* 0x0000000107077824 */ /* 0x000fe200078e0212 */
[----:B------:R-:W-:Y:S02]  /*8010*/  @P2 LOP3.LUT R22, R22, 0x20, RZ, 0xfc, !PT ;  /* 0x0000002016162812 */ /* 0x000fe400078efcff */
[----:B------:R-:W-:Y:S02]  /*8020*/  ISETP.GT.U32.OR P1, PT, R33, 0x5f, P1 ;  /* 0x0000005f2100780c */ /* 0x000fe40000f24470 */
[----:B------:R-:W-:Y:S02]  /*8030*/  MOV R11, R7 ;  /* 0x00000007000b7202 */ /* 0x000fe40000000f00 */
[----:B------:R-:W1:Y:S09]  /*8040*/  @P2 LDC R3, c[0x0][0x438] ;  /* 0x00010e00ff032b82 */ /* 0x000e720000000800 */
[----:B------:R-:W2:Y:S01]  /*8050*/  @!P1 LDC.64 R8, c[0x0][0x428] ;  /* 0x00010a00ff089b82 */ /* 0x000ea20000000a00 */
[----:B0-----:R-:W-:-:S07]  /*8060*/  @P2 IMAD.HI.U32 R0, R7, R0, RZ ;  /* 0x0000000007002227 */ /* 0x001fce00078e00ff */
[----:B------:R-:W0:Y:S01]  /*8070*/  @!P1 LDC.64 R4, c[0x0][0x418] ;  /* 0x00010600ff049b82 */ /* 0x000e220000000a00 */
[----:B-1----:R-:W-:-:S04]  /*8080*/  @P2 SHF.R.U32.HI R11, RZ, R3, R0 ;  /* 0x00000003ff0b2219 */ /* 0x002fc80000011600 */
[--C-:B------:R-:W-:Y:S01]  /*8090*/  @!P1 SHF.R.S32.HI R3, RZ, 0x1f, R11.reuse ;  /* 0x0000001fff039819 */ /* 0x100fe2000001140b */
[----:B------:R-:W-:Y:S02]  /*80a0*/  @!P1 IMAD.MOV.U32 R2, RZ, RZ, R11 ;  /* 0x000000ffff029224 */ /* 0x000fe400078e000b */
[-C--:B--2---:R-:W-:Y:S02]  /*80b0*/  @!P1 IMAD R0, R34, R8.reuse, RZ ;  /* 0x0000000822009224 */ /* 0x084fe400078e02ff */
[----:B------:R-:W-:-:S04]  /*80c0*/  @!P1 IMAD.WIDE.U32 R2, R32, R8, R2 ;  /* 0x0000000820029225 */ /* 0x000fc800078e0002 */
[----:B------:R-:W-:Y:S01]  /*80d0*/  @!P1 IMAD R9, R32, R9, R0 ;  /* 0x0000000920099224 */ /* 0x000fe200078e0200 */
[----:B0-----:R-:W-:-:S03]  /*80e0*/  @!P1 LEA R4, P2, R2, R4, 0x2 ;  /* 0x0000000402049211 */ /* 0x001fc600078410ff */
[----:B------:R-:W-:-:S05]  /*80f0*/  @!P1 IMAD.IADD R0, R3, 0x1, R9 ;  /* 0x0000000103009824 */ /* 0x000fca00078e0209 */
[----:B------:R-:W-:Y:S02]  /*8100*/  @!P1 LEA.HI.X R5, R2, R5, R0, 0x2, P2 ;  /* 0x0000000502059211 */ /* 0x000fe400010f1400 */
[----:B------:R-:W-:-:S06]  /*8110*/  MOV R0, RZ ;  /* 0x000000ff00007202 */ /* 0x000fcc0000000f00 */
[----:B------:R0:W5:Y:S01]  /*8120*/  @!P1 LDG.E R0, desc[UR38][R4.64] ;  /* 0x0000002604009981 */ /* 0x000162000c1e1900 */
[----:B------:R-:W-:Y:S01]  /*8130*/  ULOP3.LUT UR5, UR36, 0x2, URZ, 0xfc, !UPT ;  /* 0x0000000224057892 */ /* 0x000fe2000f8efc3f */
[----:B------:R-:W-:Y:S01]  /*8140*/  IMAD.MOV R2, RZ, RZ, -R11 ;  /* 0x000000ffff027224 */ /* 0x000fe200078e0a0b */
[----:B------:R-:W-:Y:S01]  /*8150*/  LOP3.LUT R22, R22, 0xffffffef, RZ, 0xc0, !PT ;  /* 0xffffffef16167812 */ /* 0x000fe200078ec0ff */
[----:B------:R-:W-:Y:S01]  /*8160*/  IMAD.U32 R31, RZ, RZ, UR42 ;  /* 0x0000002aff1f7e24 */ /* 0x000fe2000f8e00ff */
[----:B------:R-:W-:Y:S01]  /*8170*/  SEL R29, RZ, 0x1, P3 ;  /* 0x00000001ff1d7807 */ /* 0x000fe20001800000 */
[----:B------:R-:W-:Y:S01]  /*8180*/  IMAD R7, R16, R2, R7 ;  /* 0x0000000210077224 */ /* 0x000fe200078e0207 */
[----:B------:R-:W-:Y:S01]  /*8190*/  SEL R2, RZ, 0xffffffff, P0 ;  /* 0xffffffffff027807 */ /* 0x000fe20000000000 */
[----:B------:R-:W-:Y:S01]  /*81a0*/  IMAD.U32 R36, RZ, RZ, UR5 ;  /* 0x00000005ff247e24 */ /* 0x000fe2000f8e00ff */
[----:B------:R-:W-:Y:S01]  /*81b0*/  ISETP.GT.U32.AND P0, PT, R33, 0x5f, PT ;  /* 0x0000005f2100780c */ /* 0x000fe20003f04070 */
[----:B------:R-:W-:Y:S01]  /*81c0*/  IMAD.U32 R28, RZ, RZ, UR4 ;  /* 0x00000004ff1c7e24 */ /* 0x000fe2000f8e00ff */
[----:B------:R-:W-:-:S02]  /*81d0*/  LOP3.LUT R22, R22, 0xfffffff7, RZ, 0xc0, !PT ;  /* 0xfffffff716167812 */ /* 0x000fc400078ec0ff */
[----:B------:R-:W-:Y:S02]  /*81e0*/  ISETP.NE.AND P4, PT, R36, 0x3, PT ;  /* 0x000000032400780c */ /* 0x000fe40003f85270 */
[----:B------:R-:W-:Y:S02]  /*81f0*/  SHF.L.U32 R2, R2, 0x1, RZ ;  /* 0x0000000102027819 */ /* 0x000fe400000006ff */
[----:B------:R-:W-:Y:S02]  /*8200*/  SHF.R.S32.HI R31, RZ, 0x1f, R31 ;  /* 0x0000001fff1f7819 */ /* 0x000fe4000001141f */
[----:B------:R-:W-:-:S03]  /*8210*/  LOP3.LUT R29, R2, 0x2, R29, 0xe2, !PT ;  /* 0x00000002021d7812 */ /* 0x000fc600078ee21d */
[----:B------:R-:W-:-:S04]  /*8220*/  @P0 LOP3.LUT R22, R22, 0x8, RZ, 0xfc, !PT ;  /* 0x0000000816160812 */ /* 0x000fc800078efcff */
[----:B------:R-:W-:Y:S01]  /*8230*/  @P4 LOP3.LUT R22, R22, 0x10, RZ, 0xfc, !PT ;  /* 0x0000001016164812 */ /* 0x000fe200078efcff */
[----:B0-----:R-:W-:Y:S06]  /*8240*/  @!P4 BRA `(.L_x_46) ;  /* 0x000000000004c947 */ /* 0x001fec0003800000 */
[----:B------:R-:W-:Y:S01]  /*8250*/  BPT.TRAP 0x1 ;  /* 0x000000040000795c */ /* 0x000fe20000300000 */
.L_x_46:
[----:B------:R-:W-:Y:S01]  /*8260*/  SHF.R.S32.HI R5, RZ, 0x1f, R7 ;  /* 0x0000001fff057819 */ /* 0x000fe20000011407 */
[----:B------:R-:W-:Y:S01]  /*8270*/  ULDC.64 UR4, c[0x0][0x328] ;  /* 0x0000ca0000047ab9 */ /* 0x000fe20000000a00 */
[----:B-----5:R-:W-:Y:S02]  /*8280*/  SHF.R.S32.HI R4, RZ, 0x1f, R0 ;  /* 0x0000001fff047819 */ /* 0x020fe40000011400 */
[----:B------:R-:W-:Y:S01]  /*8290*/  R2UR UR6, R31 ;  /* 0x000000001f0672ca */ /* 0x000fe200000e0000 */
[----:B------:R-:W-:-:S04]  /*82a0*/  IMAD R2, R5, UR4, RZ ;  /* 0x0000000405027c24 */ /* 0x000fc8000f8e02ff */
[C---:B------:R-:W-:Y:S02]  /*82b0*/  IMAD R9, R7.reuse, UR5, R2 ;  /* 0x0000000507097c24 */ /* 0x040fe4000f8e0202 */
[----:B------:R-:W-:Y:S01]  /*82c0*/  IMAD.WIDE.U32 R2, R7, UR4, RZ ;  /* 0x0000000407027c25 */ /* 0x000fe2000f8e00ff */
[----:B------:R-:W-:-:S04]  /*82d0*/  ULDC.64 UR4, c[0x0][0x338] ;  /* 0x0000ce0000047ab9 */ /* 0x000fc80000000a00 */
[----:B------:R-:W-:Y:S01]  /*82e0*/  IADD3 R3, R3, R9, RZ ;  /* 0x0000000903037210 */ /* 0x000fe20007ffe0ff */
[----:B------:R-:W-:-:S04]  /*82f0*/  IMAD R9, R4, UR4, RZ ;  /* 0x0000000404097c24 */ /* 0x000fc8000f8e02ff */
[C---:B------:R-:W-:Y:S02]  /*8300*/  IMAD R9, R0.reuse, UR5, R9 ;  /* 0x0000000500097c24 */ /* 0x040fe4000f8e0209 */
[----:B------:R-:W-:Y:S01]  /*8310*/  IMAD.WIDE.U32 R2, R0, UR4, R2 ;  /* 0x0000000400027c25 */ /* 0x000fe2000f8e0002 */
[----:B------:R-:W-:-:S03]  /*8320*/  ULDC.64 UR4, c[0x0][0x330] ;  /* 0x0000cc0000047ab9 */ /* 0x000fc60000000a00 */
[----:B------:R-:W-:Y:S02]  /*8330*/  IMAD.IADD R3, R3, 0x1, R9 ;  /* 0x0000000103037824 */ /* 0x000fe400078e0209 */
[----:B------:R-:W-:Y:S01]  /*8340*/  IMAD.U32 R9, RZ, RZ, UR4 ;  /* 0x00000004ff097e24 */ /* 0x000fe2000f8e00ff */
[----:B------:R-:W-:-:S03]  /*8350*/  UIMAD UR4, UR6, UR4, URZ ;  /* 0x00000004060472a4 */ /* 0x000fc6000f8e023f */
[----:B------:R-:W-:Y:S01]  /*8360*/  IMAD.WIDE.U32 R2, R9, UR42, R2 ;  /* 0x0000002a09027c25 */ /* 0x000fe2000f8e0002 */
[----:B------:R-:W-:Y:S01]  /*8370*/  UIMAD UR4, UR42, UR5, UR4 ;  /* 0x000000052a0472a4 */ /* 0x000fe2000f8e0204 */
[----:B------:R-:W-:Y:S02]  /*8380*/  ULDC.64 UR6, c[0x0][0x318] ;  /* 0x0000c60000067ab9 */ /* 0x000fe40000000a00 */
[----:B------:R-:W-:-:S03]  /*8390*/  LEA R16, P0, R2, UR6, 0x1 ;  /* 0x0000000602107c11 */ /* 0x000fc6000f8008ff */
[----:B------:R-:W-:-:S04]  /*83a0*/  IADD3 R17, R3, UR4, RZ ;  /* 0x0000000403117c10 */ /* 0x000fc8000fffe0ff */
[----:B------:R-:W-:Y:S01]  /*83b0*/  LEA.HI.X R17, R2, UR7, R17, 0x1, P0 ;  /* 0x0000000702117c11 */ /* 0x000fe200080f0c11 */
[----:B------:R-:W-:-:S05]  /*83c0*/  IMAD.MOV.U32 R2, RZ, RZ, 0x1 ;  /* 0x00000001ff027424 */ /* 0x000fca00078e00ff */
[----:B------:R-:W-:-:S04]  /*83d0*/  SHF.L.U32 R2, R2, 0x1f, RZ ;  /* 0x0000001f02027819 */ /* 0x000fc800000006ff */
[----:B------:R-:W0:Y:S02]  /*83e0*/  SYNCS.PHASECHK.TRANS64.TRYWAIT P0, [UR45+0x2a840], R2 ;  /* 0x02a84002ff0075a7 */ /* 0x000e24000800016d */
[----:B0-----:R-:W-:Y:S05]  /*83f0*/  @!P0 BRA `(.L_x_47) ;  /* 0x0000002800d88947 */ /* 0x001fea0003800000 */
.L_x_88:
[----:B------:R-:W-:Y:S01]  /*8400*/  ULDC.64 UR4, c[0x0][0x300] ;  /* 0x0000c00000047ab9 */ /* 0x000fe20000000a00 */
[----:B------:R-:W-:Y:S01]  /*8410*/  R2UR UR6, R31 ;  /* 0x000000001f0672ca */ /* 0x000fe200000e0000 */
[----:B0-----:R-:W-:Y:S01]  /*8420*/  IMAD R2, R5, UR4, RZ ;  /* 0x0000000405027c24 */ /* 0x001fe2000f8e02ff */
[C---:B------:R-:W-:Y:S02]  /*8430*/  LOP3.LUT P3, RZ, R22.reuse, 0x4, RZ, 0xc0, !PT ;  /* 0x0000000416ff7812 */ /* 0x040fe4000786c0ff */
[C---:B------:R-:W-:Y:S01]  /*8440*/  LOP3.LUT P2, RZ, R22.reuse, 0x2, RZ, 0xc0, !PT ;  /* 0x0000000216ff7812 */ /* 0x040fe2000784c0ff */
[C---:B------:R-:W-:Y:S01]  /*8450*/  IMAD R5, R7.reuse, UR5, R2 ;  /* 0x0000000507057c24 */ /* 0x040fe2000f8e0202 */
[----:B------:R-:W-:Y:S01]  /*8460*/  LOP3.LUT P1, RZ, R22, 0x1, RZ, 0xc0, !PT ;  /* 0x0000000116ff7812 */ /* 0x000fe2000782c0ff */
[----:B------:R-:W-:Y:S01]  /*8470*/  IMAD.WIDE.U32 R2, R7, UR4, RZ ;  /* 0x0000000407027c25 */ /* 0x000fe2000f8e00ff */
[----:B------:R-:W-:-:S03]  /*8480*/  ULDC.64 UR4, c[0x0][0x310] ;  /* 0x0000c40000047ab9 */ /* 0x000fc60000000a00 */
[----:B------:R-:W-:Y:S02]  /*8490*/  IMAD.IADD R3, R3, 0x1, R5 ;  /* 0x0000000103037824 */ /* 0x000fe400078e0205 */
[----:B------:R-:W-:Y:S02]  /*84a0*/  IMAD R5, R4, UR4, RZ ;  /* 0x0000000404057c24 */ /* 0x000fe4000f8e02ff */
[----:B------:R-:W-:-:S04]  /*84b0*/  IMAD.WIDE.U32 R2, R0, UR4, R2 ;  /* 0x0000000400027c25 */ /* 0x000fc8000f8e0002 */
[----:B------:R-:W-:Y:S01]  /*84c0*/  IMAD R5, R0, UR5, R5 ;  /* 0x0000000500057c24 */ /* 0x000fe2000f8e0205 */
[----:B------:R-:W-:-:S04]  /*84d0*/  ULDC.64 UR4, c[0x0][0x308] ;  /* 0x0000c20000047ab9 */ /* 0x000fc80000000a00 */
[----:B------:R-:W-:Y:S01]  /*84e0*/  IADD3 R3, R3, R5, RZ ;  /* 0x0000000503037210 */ /* 0x000fe20007ffe0ff */
[----:B------:R-:W-:Y:S01]  /*84f0*/  IMAD.U32 R5, RZ, RZ, UR4 ;  /* 0x00000004ff057e24 */ /* 0x000fe2000f8e00ff */
[----:B------:R-:W-:-:S03]  /*8500*/  UIMAD UR4, UR6, UR4, URZ ;  /* 0x00000004060472a4 */ /* 0x000fc6000f8e023f */
[----:B------:R-:W-:Y:S01]  /*8510*/  IMAD.WIDE.U32 R2, R5, UR42, R2 ;  /* 0x0000002a05027c25 */ /* 0x000fe2000f8e0002 */
[----:B------:R-:W-:Y:S01]  /*8520*/  UIMAD UR4, UR42, UR5, UR4 ;  /* 0x000000052a0472a4 */ /* 0x000fe2000f8e0204 */
[----:B------:R-:W-:Y:S02]  /*8530*/  ULDC.64 UR6, c[0x0][0x2e8] ;  /* 0x0000ba0000067ab9 */ /* 0x000fe40000000a00 */
[----:B------:R-:W-:-:S03]  /*8540*/  LEA R0, P0, R2, UR6, 0x1 ;  /* 0x0000000602007c11 */ /* 0x000fc6000f8008ff */
[----:B------:R-:W-:Y:S01]  /*8550*/  VIADD R7, R3, UR4 ;  /* 0x0000000403077c36 */ /* 0x000fe20008000000 */
[----:B------:R-:W-:Y:S01]  /*8560*/  MOV R3, 0xffffffa0 ;  /* 0xffffffa000037802 */ /* 0x000fe20000000f00 */
[----:B------:R-:W-:-:S03]  /*8570*/  UMOV UR4, 0xffffffff ;  /* 0xffffffff00047882 */ /* 0x000fc60000000000 */
[----:B------:R-:W-:Y:S01]  /*8580*/  LEA.HI.X R7, R2, UR7, R7, 0x1, P0 ;  /* 0x0000000702077c11 */ /* 0x000fe200080f0c07 */
[----:B------:R-:W-:Y:S01]  /*8590*/  IMAD R4, R28, R3, UR43 ;  /* 0x0000002b1c047e24 */ /* 0x000fe2000f8e0203 */
[----:B------:R-:W-:-:S04]  /*85a0*/  LOP3.LUT R3, R6, 0x1c0, RZ, 0xc0, !PT ;  /* 0x000001c006037812 */ /* 0x000fc800078ec0ff */
[----:B------:R-:W-:Y:S01]  /*85b0*/  LOP3.LUT R2, R3, 0x38, R6, 0xf8, !PT ;  /* 0x0000003803027812 */ /* 0x000fe200078ef806 */
[----:B------:R-:W-:-:S03]  /*85c0*/  IMAD.IADD R6, R4, 0x1, -R37 ;  /* 0x0000000104067824 */ /* 0x000fc600078e0a25 */
[----:B------:R-:W-:Y:S01]  /*85d0*/  LOP3.LUT R2, R2, 0x38, R25, 0x78, !PT ;  /* 0x0000003802027812 */ /* 0x000fe200078e7819 */
[----:B------:R-:W-:Y:S01]  /*85e0*/  IMAD.SHL.U32 R25, R10, 0x8, RZ ;  /* 0x000000080a197824 */ /* 0x000fe200078e00ff */
[----:B------:R-:W-:-:S04]  /*85f0*/  ISETP.GE.AND P0, PT, R6, 0x1, PT ;  /* 0x000000010600780c */ /* 0x000fc80003f06270 */
[----:B------:R-:W-:Y:S01]  /*8600*/  LOP3.LUT R25, R2, 0x200, R25, 0xf8, !PT ;  /* 0x0000020002197812 */ /* 0x000fe200078ef819 */
[----:B------:R-:W-:Y:S08]  /*8610*/  BRA.DIV UR4, `(.L_x_48) ;  /* 0x0000002a04687947 */ /* 0x000ff0000b800000 */
[----:B------:R-:W-:Y:S01]  /*8620*/  SHFL.IDX PT, R3, R7, RZ, 0x181f ;  /* 0x00181fff07037589 */ /* 0x000fe200000e0000 */
[----:B------:R-:W-:-:S03]  /*8630*/  @P0 LEA R9, R25, UR45, 0x1 ;  /* 0x0000002d19090c11 */ /* 0x000fc6000f8e08ff */
[----:B------:R-:W0:Y:S04]  /*8640*/  SHFL.IDX PT, R2, R0, RZ, 0x181f ;  /* 0x00181fff00027589 */ /* 0x000e2800000e0000 */
[----:B------:R-:W-:Y:S04]  /*8650*/  SHFL.IDX PT, R5, R7, 0x1, 0x181f ;  /* 0x00381f0007057f89 */ /* 0x000fe800000e0000 */
[----:B------:R-:W-:Y:S04]  /*8660*/  SHFL.IDX PT, R4, R0, 0x1, 0x181f ;  /* 0x00381f0000047f89 */ /* 0x000fe800000e0000 */
[----:B------:R-:W1:Y:S04]  /*8670*/  SHFL.IDX PT, R14, R0, 0x2, 0x181f ;  /* 0x00581f00000e7f89 */ /* 0x000e6800000e0000 */
[----:B------:R-:W2:Y:S04]  /*8680*/  SHFL.IDX PT, R8, R7, 0x2, 0x181f ;  /* 0x00581f0007087f89 */ /* 0x000ea800000e0000 */
[----:B------:R-:W-:Y:S01]  /*8690*/  SHFL.IDX PT, R10, R0, 0x3, 0x181f ;  /* 0x00781f00000a7f89 */ /* 0x000fe200000e0000 */
[----:B0-----:R-:W-:-:S05]  /*86a0*/  @P0 IMAD.WIDE.U32 R2, R30, 0x2, R2 ;  /* 0x000000021e020825 */ /* 0x001fca00078e0002 */
[----:B------:R-:W-:Y:S04]  /*86b0*/  @P0 LDGSTS.E.BYPASS.LTC128B.128 [R9+0x18400], desc[UR38][R2.64], !P3 ;  /* 0x1840000002090fae */ /* 0x000fe8000d901d66 */
[----:B------:R-:W-:Y:S04]  /*86c0*/  @P0 LDGSTS.E.BYPASS.LTC128B.128 [R9+0x1b400], desc[UR38][R2.64+0x80], !P2 ;  /* 0x1b40008002090fae */ /* 0x000fe8000d101d66 */
[----:B------:R0:W-:Y:S01]  /*86d0*/  @P0 LDGSTS.E.BYPASS.LTC128B.128 [R9+0x1e400], desc[UR38][R2.64+0x100], !P1 ;  /* 0x1e40010002090fae */ /* 0x0001e2000c901d66 */
[----:B------:R-:W-:-:S03]  /*86e0*/  ISETP.GE.AND P0, PT, R6, 0x11, PT ;  /* 0x000000110600780c */ /* 0x000fc60003f06270 */
[----:B0-----:R-:W0:Y:S01]  /*86f0*/  SHFL.IDX PT, R9, R7, 0x3, 0x181f ;  /* 0x00781f0007097f89 */ /* 0x001e2200000e0000 */
[----:B-1----:R-:W-:-:S09]  /*8700*/  MOV R2, R14 ;  /* 0x0000000e00027202 */ /* 0x002fd20000000f00 */
[----:B------:R-:W-:Y:S01]  /*8710*/  @P0 IMAD.WIDE.U32 R4, R30, 0x2, R4 ;  /* 0x000000021e040825 */ /* 0x000fe200078e0004 */
[----:B------:R-:W-:Y:S01]  /*8720*/  @P0 LEA R21, R25, UR45, 0x1 ;  /* 0x0000002d19150c11 */ /* 0x000fe2000f8e08ff */
[----:B------:R-:W1:Y:S02]  /*8730*/  SHFL.IDX PT, R14, R0, 0x4, 0x181f ;  /* 0x00981f00000e7f89 */ /* 0x000e6400000e0000 */
[----:B--2---:R-:W-:Y:S02]  /*8740*/  IMAD.MOV.U32 R3, RZ, RZ, R8 ;  /* 0x000000ffff037224 */ /* 0x004fe400078e0008 */
[----:B------:R-:W-:Y:S04]  /*8750*/  @P0 LDGSTS.E.BYPASS.LTC128B.128 [R21+0x18c00], desc[UR38][R4.64], !P3 ;  /* 0x18c0000004150fae */ /* 0x000fe8000d901d66 */
[----:B------:R-:W-:Y:S04]  /*8760*/  @P0 LDGSTS.E.BYPASS.LTC128B.128 [R21+0x1bc00], desc[UR38][R4.64+0x80], !P2 ;  /* 0x1bc0008004150fae */ /* 0x000fe8000d101d66 */
[----:B------:R0:W-:Y:S01]  /*8770*/  @P0 LDGSTS.E.BYPASS.LTC128B.128 [R21+0x1ec00], desc[UR38][R4.64+0x100], !P1 ;  /* 0x1ec0010004150fae */ /* 0x0001e2000c901d66 */
[----:B------:R-:W-:-:S03]  /*8780*/  ISETP.GE.AND P0, PT, R6, 0x21, PT ;  /* 0x000000210600780c */ /* 0x000fc60003f06270 */
[----:B------:R-:W2:Y:S04]  /*8790*/  SHFL.IDX PT, R8, R7, 0x4, 0x181f ;  /* 0x00981f0007087f89 */ /* 0x000ea800000e0000 */
[----:B------:R-:W3:Y:S01]  /*87a0*/  SHFL.IDX PT, R7, R7, 0x5, 0x181f ;  /* 0x00b81f0007077f89 */ /* 0x000ee200000e0000 */
[----:B0-----:R-:W-:Y:S01]  /*87b0*/  MOV R5, R9 ;  /* 0x0000000900057202 */ /* 0x001fe20000000f00 */
[----:B------:R-:W-:-:S04]  /*87c0*/  IMAD.MOV.U32 R4, RZ, RZ, R10 ;  /* 0x000000ffff047224 */ /* 0x000fc800078e000a */
[----:B------:R-:W-:Y:S01]  /*87d0*/  @P0 LEA R35, R25, UR45, 0x1 ;  /* 0x0000002d19230c11 */ /* 0x000fe2000f8e08ff */
[----:B------:R-:W-:-:S05]  /*87e0*/  @P0 IMAD.WIDE.U32 R2, R30, 0x2, R2 ;  /* 0x000000021e020825 */ /* 0x000fca00078e0002 */
[----:B------:R-:W-:Y:S04]  /*87f0*/  @P0 LDGSTS.E.BYPASS.LTC128B.128 [R35+0x19400], desc[UR38][R2.64], !P3 ;  /* 0x1940000002230fae */ /* 0x000fe8000d901d66 */
[----:B------:R-:W-:Y:S04]  /*8800*/  @P0 LDGSTS.E.BYPASS.LTC128B.128 [R35+0x1c400], desc[UR38][R2.64+0x80], !P2 ;  /* 0x1c40008002230fae */ /* 0x000fe8000d101d66 */
[----:B------:R1:W-:Y:S01]  /*8810*/  @P0 LDGSTS.E.BYPASS.LTC128B.128 [R35+0x1f400], desc[UR38][R2.64+0x100], !P1 ;  /* 0x1f40010002230fae */ /* 0x0003e2000c901d66 */
[----:B------:R-:W-:Y:S01]  /*8820*/  ISETP.GE.AND P0, PT, R6, 0x31, PT ;  /* 0x000000310600780c */ /* 0x000fe20003f06270 */
[----:B-1----:R-:W-:-:S12]  /*8830*/  IMAD.MOV.U32 R2, RZ, RZ, R14 ;  /* 0x000000ffff027224 */ /* 0x002fd800078e000e */
[----:B------:R-:W-:Y:S01]  /*8840*/  @P0 IMAD.WIDE.U32 R4, R30, 0x2, R4 ;  /* 0x000000021e040825 */ /* 0x000fe200078e0004 */
[----:B------:R-:W-:Y:S01]  /*8850*/  @P0 LEA R9, R25, UR45, 0x1 ;  /* 0x0000002d19090c11 */ /* 0x000fe2000f8e08ff */
[----:B------:R0:W1:Y:S02]  /*8860*/  SHFL.IDX PT, R14, R0, 0x5, 0x181f ;  /* 0x00b81f00000e7f89 */ /* 0x00006400000e0000 */
[----:B--2---:R-:W-:Y:S02]  /*8870*/  IMAD.MOV.U32 R3, RZ, RZ, R8 ;  /* 0x000000ffff037224 */ /* 0x004fe400078e0008 */
[----:B------:R0:W-:Y:S04]  /*8880*/  @P0 LDGSTS.E.BYPASS.LTC128B.128 [R9+0x19c00], desc[UR38][R4.64], !P3 ;  /* 0x19c0000004090fae */ /* 0x0001e8000d901d66 */
[----:B------:R0:W-:Y:S04]  /*8890*/  @P0 LDGSTS.E.BYPASS.LTC128B.128 [R9+0x1cc00], desc[UR38][R4.64+0x80], !P2 ;  /* 0x1cc0008004090fae */ /* 0x0001e8000d101d66 */
[----:B------:R0:W-:Y:S01]  /*88a0*/  @P0 LDGSTS.E.BYPASS.LTC128B.128 [R9+0x1fc00], desc[UR38][R4.64+0x100], !P1 ;  /* 0x1fc0010004090fae */ /* 0x0001e2000c901d66 */
[----:B------:R-:W-:-:S13]  /*88b0*/  ISETP.GE.AND P0, PT, R6, 0x41, PT ;  /* 0x000000410600780c */ /* 0x000fda0003f06270 */
[----:B------:R-:W-:Y:S01]  /*88c0*/  @P0 IMAD.WIDE.U32 R2, R30, 0x2, R2 ;  /* 0x000000021e020825 */ /* 0x000fe200078e0002 */
[----:B------:R-:W-:-:S05]  /*88d0*/  @P0 LEA R21, R25, UR45, 0x1 ;  /* 0x0000002d19150c11 */ /* 0x000fca000f8e08ff */
[----:B------:R0:W-:Y:S04]  /*88e0*/  @P0 LDGSTS.E.BYPASS.LTC128B.128 [R21+0x1a400], desc[UR38][R2.64], !P3 ;  /* 0x1a40000002150fae */ /* 0x0001e8000d901d66 */
[----:B------:R0:W-:Y:S04]  /*88f0*/  @P0 LDGSTS.E.BYPASS.LTC128B.128 [R21+0x1d400], desc[UR38][R2.64+0x80], !P2 ;  /* 0x1d40008002150fae */ /* 0x0001e8000d101d66 */
[----:B-1-3--:R0:W-:Y:S02]  /*8900*/  @P0 LDGSTS.E.BYPASS.LTC128B.128 [R21+0x20400], desc[UR38][R2.64+0x100], !P1 ;  /* 0x2040010002150fae */ /* 0x00a1e4000c901d66 */
.L_x_102:
[----:B------:R-:W-:Y:S01]  /*8910*/  ISETP.GE.AND P0, PT, R6, 0x51, PT ;  /* 0x000000510600780c */ /* 0x000fe20003f06270 */
[----:B0-----:R-:W-:Y:S01]  /*8920*/  IMAD.MOV.U32 R3, RZ, RZ, R7 ;  /* 0x000000ffff037224 */ /* 0x001fe200078e0007 */
[----:B------:R-:W-:-:S11]  /*8930*/  MOV R2, R14 ;  /* 0x0000000e00027202 */ /* 0x000fd60000000f00 */
[----:B------:R-:W-:Y:S01]  /*8940*/  @P0 IMAD.WIDE.U32 R2, R30, 0x2, R2 ;  /* 0x000000021e020825 */ /* 0x000fe200078e0002 */
[----:B------:R-:W-:-:S05]  /*8950*/  @P0 LEA R5, R25, UR45, 0x1 ;  /* 0x0000002d19050c11 */ /* 0x000fca000f8e08ff */
[----:B------:R-:W-:Y:S01]  /*8960*/  @!PT LDS RZ, [RZ] ;  /* 0x00000000fffff984 */ /* 0x000fe20000000800 */
[----:B------:R-:W-:Y:S01]  /*8970*/  @!PT LDS RZ, [RZ] ;  /* 0x00000000fffff984 */ /* 0x000fe20000000800 */
[----:B------:R-:W-:Y:S01]  /*8980*/  @!PT LDS RZ, [RZ] ;  /* 0x00000000fffff984 */ /* 0x000fe20000000800 */
[----:B------:R0:W-:Y:S04]  /*8990*/  @P0 LDGSTS.E.BYPASS.LTC128B.128 [R5+0x1ac00], desc[UR38][R2.64], !P3 ;  /* 0x1ac0000002050fae */ /* 0x0001e8000d901d66 */
[----:B------:R0:W-:Y:S04]  /*89a0*/  @P0 LDGSTS.E.BYPASS.LTC128B.128 [R5+0x1dc00], desc[UR38][R2.64+0x80], !P2 ;  /* 0x1dc0008002050fae */ /* 0x0001e8000d101d66 */
[----:B------:R0:W-:Y:S01]  /*89b0*/  @P0 LDGSTS.E.BYPASS.LTC128B.128 [R5+0x20c00], desc[UR38][R2.64+0x100], !P1 ;  /* 0x20c0010002050fae */ /* 0x0001e2000c901d66 */
[----:B------:R-:W-:Y:S01]  /*89c0*/  NOP ;  /* 0x0000000000007918 */ /* 0x000fe20000000000 */
[----:B------:R-:W-:Y:S02]  /*89d0*/  SYNCS.ARRIVE.TRANS64.RED.A0T1 RZ, [UR45+0x2a830], RZ ;  /* 0x02a830ffffff79a7 */ /* 0x000fe4000820042d */
[----:B------:R-:W-:Y:S01]  /*89e0*/  ARRIVES.LDGSTSBAR.64.TRANSCNT [UR45+0x2a830] ;  /* 0x02a83000ff0079b0 */ /* 0x000fe20008000aad */
[----:B------:R-:W-:Y:S01]  /*89f0*/  NOP ;  /* 0x0000000000007918 */ /* 0x000fe20000000000 */
[----:B------:R-:W-:-:S13]  /*8a00*/  ISETP.NE.AND P1, PT, R36, 0x3, PT ;  /* 0x000000032400780c */ /* 0x000fda0003f25270 */
[----:B0-----:R-:W-:Y:S05]  /*8a10*/  @!P1 BRA `(.L_x_49) ;  /* 0x0000000000049947 */ /* 0x001fea0003800000 */
[----:B------:R-:W-:Y:S01]  /*8a20*/  BPT.TRAP 0x1 ;  /* 0x000000040000795c */ /* 0x000fe20000300000 */
.L_x_49:
[----:B------:R-:W-:Y:S01]  /*8a30*/  SYNCS.ARRIVE.TRANS64.A1T0 RZ, [UR45+0x2a830], RZ ;  /* 0x02a830ffffff79a7 */ /* 0x000fe2000810002d */
[----:B------:R-:W-:Y:S05]  /*8a40*/  WARPSYNC.ALL ;  /* 0x0000000000007948 */ /* 0x000fea0003800000 */
[----:B------:R-:W-:Y:S01]  /*8a50*/  UIADD3 UR5, UR45, 0xc400, URZ ;  /* 0x0000c4002d057890 */ /* 0x000fe2000fffe03f */
[----:B------:R-:W-:Y:S01]  /*8a60*/  R2UR UR4, R31 ;  /* 0x000000001f0472ca */ /* 0x000fe200000e0000 */
[----:B------:R-:W-:Y:S01]  /*8a70*/  ULDC.64 UR6, c[0x0][0x2d8] ;  /* 0x0000b60000067ab9 */ /* 0x000fe20000000a00 */
[----:B------:R-:W-:Y:S01]  /*8a80*/  SHF.R.S32.HI R35, RZ, 0x1f, R27 ;  /* 0x0000001fff237819 */ /* 0x000fe2000001141b */
[----:B------:R-:W-:Y:S02]  /*8a90*/  ULOP3.LUT UP0, URZ, UR5, 0x3ff, URZ, 0xc0, !UPT ;  /* 0x000003ff053f7892 */ /* 0x000fe4000f80c03f */
[----:B------:R-:W-:Y:S01]  /*8aa0*/  UIMAD.WIDE.U32 UR40, UR42, UR6, URZ ;  /* 0x000000062a2872a5 */ /* 0x000fe2000f8e003f */
[----:B------:R-:W-:Y:S03]  /*8ab0*/  BAR.SYNC.DEFER_BLOCKING 0x8, 0x180 ;  /* 0x0206000000007b1d */ /* 0x000fe60000010000 */
[----:B------:R-:W-:-:S04]  /*8ac0*/  PLOP3.LUT P0, PT, PT, PT, UP0, 0x80, 0x0 ;  /* 0x000000000000781c */ /* 0x000fc80003f0f008 */
[----:B------:R-:W-:-:S04]  /*8ad0*/  UIMAD UR4, UR4, UR6, URZ ;  /* 0x00000006040472a4 */ /* 0x000fc8000f8e023f */
[----:B------:R-:W-:-:S04]  /*8ae0*/  UIMAD UR4, UR42, UR7, UR4 ;  /* 0x000000072a0472a4 */ /* 0x000fc8000f8e0204 */
[----:B------:R-:W-:Y:S01]  /*8af0*/  UIADD3 UR46, UR41, UR4, URZ ;  /* 0x00000004292e7290 */ /* 0x000fe2000fffe03f */
[----:B------:R-:W-:Y:S11]  /*8b00*/  @!P0 BRA `(.L_x_50) ;  /* 0x0000000000408947 */ /* 0x000ff60003800000 */
[----:B------:R-:W-:Y:S01]  /*8b10*/  MOV R2, 0x0 ;  /* 0x0000000000027802 */ /* 0x000fe20000000f00 */
[----:B------:R-:W-:Y:S01]  /*8b20*/  ULDC.64 UR6, c[0x4][0xf0] ;  /* 0x01003c0000067ab9 */ /* 0x000fe20000000a00 */
[----:B------:R-:W-:Y:S01]  /*8b30*/  ULDC.64 UR8, c[0x4][0xf8] ;  /* 0x01003e0000087ab9 */ /* 0x000fe20000000a00 */
[----:B------:R-:W-:Y:S01]  /*8b40*/  ULDC.64 UR4, c[0x4][0x88] ;  /* 0x0100220000047ab9 */ /* 0x000fe20000000a00 */
[----:B------:R-:W-:Y:S01]  /*8b50*/  IMAD.U32 R4, RZ, RZ, UR6 ;  /* 0x00000006ff047e24 */ /* 0x000fe2000f8e00ff */
[----:B------:R-:W-:Y:S01]  /*8b60*/  MOV R5, UR7 ;  /* 0x0000000700057c02 */ /* 0x000fe20008000f00 */
[----:B------:R-:W0:Y:S01]  /*8b70*/  LDC.64 R2, c[0x4][R2] ;  /* 0x0100000002027b82 */ /* 0x000e220000000a00 */
[----:B------:R-:W-:Y:S01]  /*8b80*/  IMAD.U32 R6, RZ, RZ, UR8 ;  /* 0x00000008ff067e24 */ /* 0x000fe2000f8e00ff */
[----:B------:R-:W-:Y:S01]  /*8b90*/  MOV R10, UR4 ;  /* 0x00000004000a7c02 */ /* 0x000fe20008000f00 */
[----:B------:R-:W-:Y:S01]  /*8ba0*/  IMAD.U32 R7, RZ, RZ, UR9 ;  /* 0x00000009ff077e24 */ /* 0x000fe2000f8e00ff */
[----:B------:R-:W-:Y:S01]  /*8bb0*/  MOV R12, 0x1 ;  /* 0x00000001000c7802 */ /* 0x000fe20000000f00 */
[----:B------:R-:W-:-:S02]  /*8bc0*/  IMAD.U32 R11, RZ, RZ, UR5 ;  /* 0x00000005ff0b7e24 */ /* 0x000fc4000f8e00ff */
[----:B------:R-:W-:Y:S02]  /*8bd0*/  IMAD.MOV.U32 R8, RZ, RZ, 0x70 ;  /* 0x00000070ff087424 */ /* 0x000fe400078e00ff */
[----:B------:R-:W-:-:S07]  /*8be0*/  IMAD.MOV.U32 R13, RZ, RZ, RZ ;  /* 0x000000ffff0d7224 */ /* 0x000fce00078e00ff */
[----:B------:R-:W-:-:S07]  /*8bf0*/  LEPC R20, `(.L_x_50) ;  /* 0x000000001014794e */ /* 0x000fce0000000000 */
[----:B0-----:R-:W-:Y:S05]  /*8c00*/  CALL.ABS.NOINC R2 ;  /* 0x0000000002007343 */ /* 0x001fea0003c00000 */
.L_x_50:
[----:B------:R-:W0:Y:S01]  /*8c10*/  LDC R6, c[0x0][0x448] ;  /* 0x00011200ff067b82 */ /* 0x000e220000000800 */
[----:B------:R-:W-:Y:S01]  /*8c20*/  ULDC.64 UR4, c[0x0][0x2e0] ;  /* 0x0000b80000047ab9 */ /* 0x000fe20000000a00 */
[----:B------:R-:W-:Y:S01]  /*8c30*/  IMAD R7, R24, 0x80, R33 ;  /* 0x0000008018077824 */ /* 0x000fe200078e0221 */
[----:B------:R-:W-:Y:S01]  /*8c40*/  MOV R3, UR46 ;  /* 0x0000002e00037c02 */ /* 0x000fe20008000f00 */
[----:B------:R-:W-:Y:S02]  /*8c50*/  IMAD R0, R35, UR4, RZ ;  /* 0x0000000423007c24 */ /* 0x000fe4000f8e02ff */
[----:B------:R-:W-:Y:S02]  /*8c60*/  IMAD.U32 R5, RZ, RZ, UR41 ;  /* 0x00000029ff057e24 */ /* 0x000fe4000f8e00ff */
[----:B------:R-:W-:Y:S02]  /*8c70*/  IMAD R9, R27, UR5, R0 ;  /* 0x000000051b097c24 */ /* 0x000fe4000f8e0200 */
[----:B------:R-:W-:-:S02]  /*8c80*/  IMAD.MOV.U32 R5, RZ, RZ, R7 ;  /* 0x000000ffff057224 */ /* 0x000fc400078e0007 */
[----:B------:R-:W-:-:S05]  /*8c90*/  IMAD.U32 R4, RZ, RZ, UR40 ;  /* 0x00000028ff047e24 */ /* 0x000fca000f8e00ff */
[----:B------:R-:W-:-:S05]  /*8ca0*/  MOV R2, R4 ;  /* 0x0000000400027202 */ /* 0x000fca0000000f00 */
[----:B------:R-:W-:Y:S01]  /*8cb0*/  IMAD.WIDE.U32 R2, R27, UR4, R2 ;  /* 0x000000041b027c25 */ /* 0x000fe2000f8e0002 */
[----:B------:R-:W-:Y:S01]  /*8cc0*/  ULDC.64 UR4, c[0x0][0x2d0] ;  /* 0x0000b40000047ab9 */ /* 0x000fe20000000a00 */
[----:B0-----:R-:W-:Y:S02]  /*8cd0*/  ISETP.NE.AND P0, PT, R6, 0x1, PT ;  /* 0x000000010600780c */ /* 0x001fe40003f05270 */
[----:B------:R-:W-:-:S11]  /*8ce0*/  IMAD.IADD R3, R3, 0x1, R9 ;  /* 0x0000000103037824 */ /* 0x000fd600078e0209 */
[----:B------:R-:W0:Y:S08]  /*8cf0*/  @P0 LDC R8, c[0x0][0x44c] ;  /* 0x00011300ff080b82 */ /* 0x000e300000000800 */
[----:B------:R-:W1:Y:S01]  /*8d00*/  @P0 LDC R11, c[0x0][0x450] ;  /* 0x00011400ff0b0b82 */ /* 0x000e620000000800 */
[----:B0-----:R-:W-:-:S05]  /*8d10*/  @P0 IMAD.HI.U32 R0, R7, R8, RZ ;  /* 0x0000000807000227 */ /* 0x001fca00078e00ff */
[----:B-1----:R-:W-:-:S04]  /*8d20*/  @P0 SHF.R.U32.HI R5, RZ, R11, R0 ;  /* 0x0000000bff050219 */ /* 0x002fc80000011600 */
[C---:B------:R-:W-:Y:S01]  /*8d30*/  IADD3 R0, -R5.reuse, RZ, RZ ;  /* 0x000000ff05007210 */ /* 0x040fe20007ffe1ff */
[----:B------:R-:W-:-:S04]  /*8d40*/  IMAD.WIDE.U32 R2, R5, UR4, R2 ;  /* 0x0000000405027c25 */ /* 0x000fc8000f8e0002 */
[----:B------:R-:W-:Y:S01]  /*8d50*/  IMAD R7, R6, R0, R7 ;  /* 0x0000000006077224 */ /* 0x000fe200078e0207 */
[----:B------:R-:W-:-:S05]  /*8d60*/  SHF.R.S32.HI R0, RZ, 0x1f, R5 ;  /* 0x0000001fff007819 */ /* 0x000fca0000011405 */
[----:B------:R-:W-:-:S04]  /*8d70*/  IMAD R0, R0, UR4, RZ ;  /* 0x0000000400007c24 */ /* 0x000fc8000f8e02ff */
[----:B------:R-:W-:Y:S01]  /*8d80*/  IMAD R5, R5, UR5, R0 ;  /* 0x0000000505057c24 */ /* 0x000fe2000f8e0200 */
[----:B------:R-:W-:Y:S01]  /*8d90*/  SHF.R.S32.HI R0, RZ, 0x1f, R7 ;  /* 0x0000001fff007819 */ /* 0x000fe20000011407 */
[----:B------:R-:W-:Y:S02]  /*8da0*/  ULDC.64 UR4, c[0x0][0x2c8] ;  /* 0x0000b20000047ab9 */ /* 0x000fe40000000a00 */
[----:B------:R-:W-:Y:S02]  /*8db0*/  IMAD.IADD R3, R3, 0x1, R5 ;  /* 0x0000000103037824 */ /* 0x000fe400078e0205 */
[----:B------:R-:W-:Y:S02]  /*8dc0*/  IMAD R0, R0, UR4, RZ ;  /* 0x0000000400007c24 */ /* 0x000fe4000f8e02ff */
[----:B------:R-:W-:-:S04]  /*8dd0*/  IMAD.WIDE.U32 R2, R7, UR4, R2 ;  /* 0x0000000407027c25 */ /* 0x000fc8000f8e0002 */
[----:B------:R-:W-:Y:S01]  /*8de0*/  IMAD R5, R7, UR5, R0 ;  /* 0x0000000507057c24 */ /* 0x000fe2000f8e0200 */
[----:B------:R-:W-:Y:S02]  /*8df0*/  ULDC.64 UR4, c[0x0][0x280] ;  /* 0x0000a00000047ab9 */ /* 0x000fe40000000a00 */
[C---:B------:R-:W-:Y:S01]  /*8e00*/  LEA R0, P0, R2.reuse, UR4, 0x1 ;  /* 0x0000000402007c11 */ /* 0x040fe2000f8008ff */
[----:B------:R-:W-:Y:S01]  /*8e10*/  IMAD.IADD R3, R3, 0x1, R5 ;  /* 0x0000000103037824 */ /* 0x000fe200078e0205 */
[----:B------:R-:W-:Y:S02]  /*8e20*/  ULDC UR4, c[0x0][0x2b8] ;  /* 0x0000ae0000047ab9 */ /* 0x000fe40000000800 */
[----:B------:R-:W-:Y:S02]  /*8e30*/  ISETP.GE.AND P2, PT, R19, UR4, PT ;  /* 0x0000000413007c0c */ /* 0x000fe4000bf46270 */
[----:B------:R-:W-:Y:S01]  /*8e40*/  LEA.HI.X R8, R2, UR5, R3, 0x1, P0 ;  /* 0x0000000502087c11 */ /* 0x000fe200080f0c03 */
[----:B------:R-:W-:Y:S01]  /*8e50*/  UMOV UR5, 0xffffffff ;  /* 0xffffffff00057882 */ /* 0x000fe20000000000 */
[----:B------:R-:W-:-:S02]  /*8e60*/  ISETP.GE.AND P0, PT, R23, UR4, PT ;  /* 0x0000000417007c0c */ /* 0x000fc4000bf06270 */
[----:B------:R-:W-:Y:S01]  /*8e70*/  ISETP.GE.AND P3, PT, R30, UR4, PT ;  /* 0x000000041e007c0c */ /* 0x000fe2000bf66270 */
[----:B------:R-:W-:-:S12]  /*8e80*/  BRA.DIV UR5, `(.L_x_51) ;  /* 0x0000002a05307947 */ /* 0x000fd8000b800000 */
[----:B------:R-:W-:Y:S01]  /*8e90*/  SHFL.IDX PT, R3, R8, RZ, 0x181f ;  /* 0x00181fff08037589 */ /* 0x000fe200000e0000 */
[----:B------:R-:W-:Y:S01]  /*8ea0*/  ULDC UR4, c[0x0][0x288] ;  /* 0x0000a20000047ab9 */ /* 0x000fe20000000800 */
[----:B------:R-:W-:Y:S01]  /*8eb0*/  LEA R7, R24, R37, 0x7 ;  /* 0x0000002518077211 */ /* 0x000fe200078e38ff */
[----:B------:R-:W-:Y:S01]  /*8ec0*/  IMAD R6, R6, UR4, RZ ;  /* 0x0000000406067c24 */ /* 0x000fe2000f8e02ff */
[----:B------:R-:W0:Y:S03]  /*8ed0*/  SHFL.IDX PT, R2, R0, RZ, 0x181f ;  /* 0x00181fff00027589 */ /* 0x000e2600000e0000 */
[C---:B------:R-:W-:Y:S01]  /*8ee0*/  VIADD R11, R7.reuse, 0x10 ;  /* 0x00000010070b7836 */ /* 0x040fe20000000000 */
[----:B------:R-:W-:Y:S01]  /*8ef0*/  ISETP.GE.AND P1, PT, R7, R6, PT ;  /* 0x000000060700720c */ /* 0x000fe20003f26270 */
[----:B------:R-:W-:Y:S04]  /*8f00*/  SHFL.IDX PT, R5, R8, 0x1, 0x181f ;  /* 0x00381f0008057f89 */ /* 0x000fe800000e0000 */
[----:B------:R-:W1:Y:S04]  /*8f10*/  SHFL.IDX PT, R4, R0, 0x1, 0x181f ;  /* 0x00381f0000047f89 */ /* 0x000e6800000e0000 */
[----:B------:R-:W-:Y:S04]  /*8f20*/  SHFL.IDX PT, R14, R0, 0x7, 0x181f ;  /* 0x00f81f00000e7f89 */ /* 0x000fe800000e0000 */
[----:B------:R-:W-:Y:S01]  /*8f30*/  @!P1 LEA R9, R25, UR45, 0x1 ;  /* 0x0000002d19099c11 */ /* 0x000fe2000f8e08ff */
[----:B0-----:R-:W-:-:S05]  /*8f40*/  @!P1 IMAD.WIDE.U32 R2, R30, 0x2, R2 ;  /* 0x000000021e029825 */ /* 0x001fca00078e0002 */
[----:B------:R-:W-:Y:S04]  /*8f50*/  @!P1 LDGSTS.E.BYPASS.LTC128B.128 [R9+0xc400], desc[UR38][R2.64], !P3 ;  /* 0x0c40000002099fae */ /* 0x000fe8000d901d66 */
[----:B------:R-:W-:Y:S04]  /*8f60*/  @!P1 LDGSTS.E.BYPASS.LTC128B.128 [R9+0x10400], desc[UR38][R2.64+0x80], !P2 ;  /* 0x1040008002099fae */ /* 0x000fe8000d101d66 */
[----:B------:R0:W-:Y:S01]  /*8f70*/  @!P1 LDGSTS.E.BYPASS.LTC128B.128 [R9+0x14400], desc[UR38][R2.64+0x100], !P0 ;  /* 0x1440010002099fae */ /* 0x0001e2000c101d66 */
[----:B------:R-:W-:Y:S02]  /*8f80*/  ISETP.GE.AND P1, PT, R11, R6, PT ;  /* 0x000000060b00720c */ /* 0x000fe40003f26270 */
[C---:B------:R-:W-:Y:S01]  /*8f90*/  IADD3 R11, R7.reuse, 0x30, RZ ;  /* 0x00000030070b7810 */ /* 0x040fe20007ffe0ff */
[----:B0-----:R-:W-:Y:S01]  /*8fa0*/  SHFL.IDX PT, R3, R8, 0x2, 0x181f ;  /* 0x00581f0008037f89 */ /* 0x001fe200000e0000 */
[----:B------:R-:W-:-:S09]  /*8fb0*/  VIADD R9, R7, 0x20 ;  /* 0x0000002007097836 */ /* 0x000fd20000000000 */
[----:B------:R-:W-:Y:S01]  /*8fc0*/  @!P1 LEA R19, R25, UR45, 0x1 ;  /* 0x0000002d19139c11 */ /* 0x000fe2000f8e08ff */
[----:B-1----:R-:W-:Y:S01]  /*8fd0*/  @!P1 IMAD.WIDE.U32 R4, R30, 0x2, R4 ;  /* 0x000000021e049825 */ /* 0x002fe200078e0004 */
[----:B------:R-:W0:Y:S04]  /*8fe0*/  SHFL.IDX PT, R2, R0, 0x2, 0x181f ;  /* 0x00581f0000027f89 */ /* 0x000e2800000e0000 */
[----:B------:R-:W-:Y:S04]  /*8ff0*/  @!P1 LDGSTS.E.BYPASS.LTC128B.128 [R19+0xcc00], desc[UR38][R4.64], !P3 ;  /* 0x0cc0000004139fae */ /* 0x000fe8000d901d66 */
[----:B------:R-:W-:Y:S04]  /*9000*/  @!P1 LDGSTS.E.BYPASS.LTC128B.128 [R19+0x10c00], desc[UR38][R4.64+0x80], !P2 ;  /* 0x10c0008004139fae */ /* 0x000fe8000d101d66 */
[----:B------:R1:W-:Y:S01]  /*9010*/  @!P1 LDGSTS.E.BYPASS.LTC128B.128 [R19+0x14c00], desc[UR38][R4.64+0x100], !P0 ;  /* 0x14c0010004139fae */ /* 0x0003e2000c101d66 */
[----:B------:R-:W-:-:S03]  /*9020*/  ISETP.GE.AND P1, PT, R9, R6, PT ;  /* 0x000000060900720c */ /* 0x000fc60003f26270 */
[----:B-1----:R-:W-:Y:S10]  /*9030*/  SHFL.IDX PT, R5, R8, 0x3, 0x181f ;  /* 0x00781f0008057f89 */ /* 0x002ff400000e0000 */
[----:B0-----:R-:W-:Y:S01]  /*9040*/  @!P1 IMAD.WIDE.U32 R2, R30, 0x2, R2 ;  /* 0x000000021e029825 */ /* 0x001fe200078e0002 */
[----:B------:R-:W-:Y:S01]  /*9050*/  @!P1 LEA R9, R25, UR45, 0x1 ;  /* 0x0000002d19099c11 */ /* 0x000fe2000f8e08ff */
[----:B------:R-:W0:Y:S04]  /*9060*/  SHFL.IDX PT, R4, R0, 0x3, 0x181f ;  /* 0x00781f0000047f89 */ /* 0x000e2800000e0000 */
[----:B------:R-:W-:Y:S04]  /*9070*/  @!P1 LDGSTS.E.BYPASS.LTC128B.128 [R9+0xd400], desc[UR38][R2.64], !P3 ;  /* 0x0d40000002099fae */ /* 0x000fe8000d901d66 */
[----:B------:R-:W-:Y:S04]  /*9080*/  @!P1 LDGSTS.E.BYPASS.LTC128B.128 [R9+0x11400], desc[UR38][R2.64+0x80], !P2 ;  /* 0x1140008002099fae */ /* 0x000fe8000d101d66 */
[----:B------:R1:W-:Y:S01]  /*9090*/  @!P1 LDGSTS.E.BYPASS.LTC128B.128 [R9+0x15400], desc[UR38][R2.64+0x100], !P0 ;  /* 0x1540010002099fae */ /* 0x0003e2000c101d66 */
[----:B------:R-:W-:Y:S01]  /*90a0*/  ISETP.GE.AND P1, PT, R11, R6, PT ;  /* 0x000000060b00720c */ /* 0x000fe20003f26270 */
[----:B------:R-:W-:-:S02]  /*90b0*/  VIADD R11, R7, 0x50 ;  /* 0x00000050070b7836 */ /* 0x000fc40000000000 */
[----:B-1----:R-:W-:Y:S01]  /*90c0*/  SHFL.IDX PT, R3, R8, 0x4, 0x181f ;  /* 0x00981f0008037f89 */ /* 0x002fe200000e0000 */
[----:B------:R-:W-:-:S09]  /*90d0*/  VIADD R9, R7, 0x40 ;  /* 0x0000004007097836 */ /* 0x000fd20000000000 */
[----:B------:R-:W-:Y:S01]  /*90e0*/  @!P1 LEA R19, R25, UR45, 0x1 ;  /* 0x0000002d19139c11 */ /* 0x000fe2000f8e08ff */
[----:B0-----:R-:W-:Y:S01]  /*90f0*/  @!P1 IMAD.WIDE.U32 R4, R30, 0x2, R4 ;  /* 0x000000021e049825 */ /* 0x001fe200078e0004 */
        /* <DEDUP_REMOVED lines=12> */
[----:B------:R-:W-:-:S03]  /*91c0*/  ISETP.GE.AND P1, PT, R11, R6, PT ;  /* 0x000000060b00720c */ /* 0x000fc60003f26270 */
[----:B-1----:R-:W-:Y:S01]  /*91d0*/  SHFL.IDX PT, R3, R8, 0x6, 0x181f ;  /* 0x00d81f0008037f89 */ /* 0x002fe200000e0000 */
[----:B------:R-:W-:-:S09]  /*91e0*/  IADD3 R9, R7, 0x60, RZ ;  /* 0x0000006007097810 */ /* 0x000fd20007ffe0ff */
[----:B0-----:R-:W-:Y:S01]  /*91f0*/  @!P1 IMAD.WIDE.U32 R4, R30, 0x2, R4 ;  /* 0x000000021e049825 */ /* 0x001fe200078e0004 */
[----:B------:R-:W-:Y:S01]  /*9200*/  @!P1 LEA R19, R25, UR45, 0x1 ;  /* 0x0000002d19139c11 */ /* 0x000fe2000f8e08ff */
[----:B------:R-:W0:Y:S04]  /*9210*/  SHFL.IDX PT, R2, R0, 0x6, 0x181f ;  /* 0x00d81f0000027f89 */ /* 0x000e2800000e0000 */
[----:B------:R-:W-:Y:S04]  /*9220*/  @!P1 LDGSTS.E.BYPASS.LTC128B.128 [R19+0xec00], desc[UR38][R4.64], !P3 ;  /* 0x0ec0000004139fae */ /* 0x000fe8000d901d66 */
[----:B------:R-:W-:Y:S04]  /*9230*/  @!P1 LDGSTS.E.BYPASS.LTC128B.128 [R19+0x12c00], desc[UR38][R4.64+0x80], !P2 ;  /* 0x12c0008004139fae */ /* 0x000fe8000d101d66 */
[----:B------:R1:W-:Y:S01]  /*9240*/  @!P1 LDGSTS.E.BYPASS.LTC128B.128 [R19+0x16c00], desc[UR38][R4.64+0x100], !P0 ;  /* 0x16c0010004139fae */ /* 0x0003e2000c101d66 */
[----:B------:R-:W-:-:S03]  /*9250*/  ISETP.GE.AND P1, PT, R9, R6, PT ;  /* 0x000000060900720c */ /* 0x000fc60003f26270 */
[----:B-1----:R1:W2:Y:S10]  /*9260*/  SHFL.IDX PT, R4, R8, 0x7, 0x181f ;  /* 0x00f81f0008047f89 */ /* 0x0022b400000e0000 */
[----:B0-----:R-:W-:Y:S01]  /*9270*/  @!P1 IMAD.WIDE.U32 R2, R30, 0x2, R2 ;  /* 0x000000021e029825 */ /* 0x001fe200078e0002 */
[----:B------:R-:W-:-:S05]  /*9280*/  @!P1 LEA R9, R25, UR45, 0x1 ;  /* 0x0000002d19099c11 */ /* 0x000fca000f8e08ff */
[----:B------:R1:W-:Y:S04]  /*9290*/  @!P1 LDGSTS.E.BYPASS.LTC128B.128 [R9+0xf400], desc[UR38][R2.64], !P3 ;  /* 0x0f40000002099fae */ /* 0x0003e8000d901d66 */
[----:B------:R1:W-:Y:S04]  /*92a0*/  @!P1 LDGSTS.E.BYPASS.LTC128B.128 [R9+0x13400], desc[UR38][R2.64+0x80], !P2 ;  /* 0x1340008002099fae */ /* 0x0003e8000d101d66 */
[----:B------:R1:W-:Y:S02]  /*92b0*/  @!P1 LDGSTS.E.BYPASS.LTC128B.128 [R9+0x17400], desc[UR38][R2.64+0x100], !P0 ;  /* 0x1740010002099fae */ /* 0x0003e4000c101d66 */
.L_x_119:
[----:B------:R-:W-:Y:S01]  /*92c0*/  VIADD R7, R7, 0x70 ;  /* 0x0000007007077836 */ /* 0x000fe20000000000 */
[----:B------:R-:W-:Y:S01]  /*92d0*/  BSSY B0, `(.L_x_52) ;  /* 0x000000d000007945 */ /* 0x000fe20003800000 */
[----:B-1----:R-:W-:Y:S01]  /*92e0*/  IMAD.MOV.U32 R2, RZ, RZ, R14 ;  /* 0x000000ffff027224 */ /* 0x002fe200078e000e */
[----:B--2---:R-:W-:Y:S02]  /*92f0*/  MOV R3, R4 ;  /* 0x0000000400037202 */ /* 0x004fe40000000f00 */
[----:B------:R-:W-:-:S13]  /*9300*/  ISETP.GE.AND P1, PT, R7, R6, PT ;  /* 0x000000060700720c */ /* 0x000fda0003f26270 */
[----:B------:R-:W-:Y:S05]  /*9310*/  @P1 BRA `(.L_x_53) ;  /* 0x0000000000201947 */ /* 0x000fea0003800000 */
[----:B------:R-:W-:Y:S01]  /*9320*/  IMAD.WIDE.U32 R2, R30, 0x2, R2 ;  /* 0x000000021e027825 */ /* 0x000fe200078e0002 */
[----:B------:R-:W-:-:S05]  /*9330*/  LEA R5, R25, UR45, 0x1 ;  /* 0x0000002d19057c11 */ /* 0x000fca000f8e08ff */
[----:B------:R-:W-:Y:S01]  /*9340*/  @!PT LDS RZ, [RZ] ;  /* 0x00000000fffff984 */ /* 0x000fe20000000800 */
[----:B------:R-:W-:Y:S01]  /*9350*/  @!PT LDS RZ, [RZ] ;  /* 0x00000000fffff984 */ /* 0x000fe20000000800 */
[----:B------:R-:W-:Y:S01]  /*9360*/  @!PT LDS RZ, [RZ] ;  /* 0x00000000fffff984 */ /* 0x000fe20000000800 */
[----:B------:R0:W-:Y:S04]  /*9370*/  LDGSTS.E.BYPASS.LTC128B.128 [R5+0xfc00], desc[UR38][R2.64], !P3 ;  /* 0x0fc0000002057fae */ /* 0x0001e8000d901d66 */
[----:B------:R0:W-:Y:S04]  /*9380*/  LDGSTS.E.BYPASS.LTC128B.128 [R5+0x13c00], desc[UR38][R2.64+0x80], !P2 ;  /* 0x13c0008002057fae */ /* 0x0001e8000d101d66 */
[----:B------:R0:W-:Y:S02]  /*9390*/  LDGSTS.E.BYPASS.LTC128B.128 [R5+0x17c00], desc[UR38][R2.64+0x100], !P0 ;  /* 0x17c0010002057fae */ /* 0x0001e4000c101d66 */
.L_x_53:
[----:B------:R-:W-:Y:S05]  /*93a0*/  BSYNC B0 ;  /* 0x0000000000007941 */ /* 0x000fea0003800000 */
.L_x_52:
[----:B------:R-:W-:Y:S01]  /*93b0*/  NOP ;  /* 0x0000000000007918 */ /* 0x000fe20000000000 */
[----:B------:R-:W-:Y:S01]  /*93c0*/  SYNCS.ARRIVE.TRANS64.RED.A0T1 RZ, [UR45+0x2a800], RZ ;  /* 0x02a800ffffff79a7 */ /* 0x000fe2000820042d */
[----:B------:R-:W-:Y:S01]  /*93d0*/  IMAD.MOV.U32 R0, RZ, RZ, 0x1 ;  /* 0x00000001ff007424 */ /* 0x000fe200078e00ff */
[----:B------:R-:W-:Y:S04]  /*93e0*/  ARRIVES.LDGSTSBAR.64.TRANSCNT [UR45+0x2a800] ;  /* 0x02a80000ff0079b0 */ /* 0x000fe80008000aad */
[----:B------:R-:W-:Y:S01]  /*93f0*/  SHF.L.U32 R0, R0, 0x1f, RZ ;  /* 0x0000001f00007819 */ /* 0x000fe200000006ff */
[----:B------:R-:W-:Y:S01]  /*9400*/  NOP ;  /* 0x0000000000007918 */ /* 0x000fe20000000000 */
[----:B------:R-:W-:Y:S02]  /*9410*/  SYNCS.ARRIVE.TRANS64.A1T0 RZ, [UR45+0x2a800], RZ ;  /* 0x02a800ffffff79a7 */ /* 0x000fe4000810002d */
[----:B------:R-:W1:Y:S02]  /*9420*/  SYNCS.PHASECHK.TRANS64.TRYWAIT P0, [UR45+0x2a820], R0 ;  /* 0x02a82000ff0075a7 */ /* 0x000e64000800016d */
[----:B-1----:R-:W-:Y:S05]  /*9430*/  @!P0 BRA `(.L_x_54) ;  /* 0x0000002c004c8947 */ /* 0x002fea0003800000 */
.L_x_120:
[----:B------:R-:W-:Y:S01]  /*9440*/  UIADD3 UR4, UR49, -0x2, URZ ;  /* 0xfffffffe31047890 */ /* 0x000fe2000fffe03f */
[----:B------:R-:W-:Y:S01]  /*9450*/  IMAD.MOV.U32 R24, RZ, RZ, 0x1 ;  /* 0x00000001ff187424 */ /* 0x000fe200078e00ff */
[----:B------:R-:W-:Y:S02]  /*9460*/  MOV R21, RZ ;  /* 0x000000ff00157202 */ /* 0x000fe40000000f00 */
[----:B------:R-:W-:-:S06]  /*9470*/  UISETP.GE.AND UP0, UPT, UR4, UR48, UPT ;  /* 0x000000300400728c */ /* 0x000fcc000bf06270 */
[----:B------:R-:W-:-:S13]  /*9480*/  PLOP3.LUT P0, PT, PT, PT, UP0, 0x80, 0x0 ;  /* 0x000000000000781c */ /* 0x000fda0003f0f008 */
[----:B------:R-:W-:Y:S05]  /*9490*/  @!P0 BRA `(.L_x_55) ;  /* 0x0000000c00dc8947 */ /* 0x000fea0003800000 */
[----:B------:R-:W-:Y:S01]  /*94a0*/  UIADD3 UR4, UR47, 0x1, URZ ;  /* 0x000000012f047890 */ /* 0x000fe2000fffe03f */
[----:B0-----:R-:W-:Y:S01]  /*94b0*/  LOP3.LUT R3, RZ, UR44, RZ, 0x33, !PT ;  /* 0x0000002cff037c12 */ /* 0x001fe2000f8e33ff */
[----:B------:R-:W-:Y:S01]  /*94c0*/  BSSY B0, `(.L_x_55) ;  /* 0x00000f4000007945 */ /* 0x000fe20003800000 */
[----:B------:R-:W-:Y:S01]  /*94d0*/  IADD3 R18, R26, R18, R37 ;  /* 0x000000121a127210 */ /* 0x000fe20007ffe025 */
[----:B------:R-:W-:Y:S01]  /*94e0*/  UIMAD UR4, UR4, UR37, URZ ;  /* 0x00000025040472a4 */ /* 0x000fe2000f8e023f */
[----:B------:R-:W-:Y:S01]  /*94f0*/  IADD3 R5, -R37, UR43, RZ ;  /* 0x0000002b25057c10 */ /* 0x000fe2000fffe1ff */
[----:B------:R-:W-:Y:S01]  /*9500*/  IMAD.SHL.U32 R35, R30, 0x2, RZ ;  /* 0x000000021e237824 */ /* 0x000fe200078e00ff */
[----:B------:R-:W-:Y:S01]  /*9510*/  MOV R23, 0x1 ;  /* 0x0000000100177802 */ /* 0x000fe20000000f00 */
[----:B------:R-:W-:Y:S02]  /*9520*/  VIADD R9, R18, 0xfffffee0 ;  /* 0xfffffee012097836 */ /* 0x000fe40000000000 */
[----:B------:R-:W-:Y:S01]  /*9530*/  LOP3.LUT R0, RZ, UR4, RZ, 0x33, !PT ;  /* 0x00000004ff007c12 */ /* 0x000fe2000f8e33ff */
[----:B------:R-:W-:-:S03]  /*9540*/  IMAD.MOV.U32 R10, RZ, RZ, RZ ;  /* 0x000000ffff0a7224 */ /* 0x000fc600078e00ff */
[----:B------:R-:W-:-:S04]  /*9550*/  VIMNMX R0, R0, R3, !PT ;  /* 0x0000000300007248 */ /* 0x000fc80007fe0100 */
[C---:B------:R-:W-:Y:S01]  /*9560*/  IADD3 R28, -R0.reuse, -0x2, RZ ;  /* 0xfffffffe001c7810 */ /* 0x040fe20007ffe1ff */
[C---:B------:R-:W-:Y:S02]  /*9570*/  IMAD R5, R0.reuse, 0x60, R5 ;  /* 0x0000006000057824 */ /* 0x040fe400078e0205 */
[----:B------:R-:W-:Y:S02]  /*9580*/  IMAD R9, R0, -0x60, R9 ;  /* 0xffffffa000097824 */ /* 0x000fe400078e0209 */
[----:B------:R-:W-:-:S07]  /*9590*/  VIADD R0, R5, 0xc0 ;  /* 0x000000c005007836 */ /* 0x000fce0000000000 */
.L_x_68:
[----:B------:R-:W0:Y:S01]  /*95a0*/  LDC R2, c[0x0][0x430] ;  /* 0x00010c00ff027b82 */ /* 0x000e220000000800 */
[----:B------:R-:W-:Y:S02]  /*95b0*/  ISETP.GT.U32.AND P1, PT, R33, 0x5f, PT ;  /* 0x0000005f2100780c */ /* 0x000fe40003f24070 */
[----:B------:R-:W-:-:S11]  /*95c0*/  MOV R11, R9 ;  /* 0x00000009000b7202 */ /* 0x000fd60000000f00 */
[----:B------:R-:W1:Y:S08]  /*95d0*/  @!P1 LDC.64 R6, c[0x0][0x428] ;  /* 0x00010a00ff069b82 */ /* 0x000e700000000a00 */
[----:B------:R-:W2:Y:S01]  /*95e0*/  @!P1 LDC.64 R4, c[0x0][0x418] ;  /* 0x00010600ff049b82 */ /* 0x000ea20000000a00 */
[----:B0-----:R-:W-:-:S13]  /*95f0*/  ISETP.NE.AND P0, PT, R2, 0x1, PT ;  /* 0x000000010200780c */ /* 0x001fda0003f05270 */
[----:B------:R-:W0:Y:S08]  /*9600*/  @P0 LDC R2, c[0x0][0x434] ;  /* 0x00010d00ff020b82 */ /* 0x000e300000000800 */
[----:B------:R-:W3:Y:S01]  /*9610*/  @P0 LDC R3, c[0x0][0x438] ;  /* 0x00010e00ff030b82 */ /* 0x000ee20000000800 */
[----:B0-----:R-:W-:-:S05]  /*9620*/  @P0 IMAD.HI.U32 R2, R9, R2, RZ ;  /* 0x0000000209020227 */ /* 0x001fca00078e00ff */
[----:B---3--:R-:W-:Y:S01]  /*9630*/  @P0 SHF.R.U32.HI R11, RZ, R3, R2 ;  /* 0x00000003ff0b0219 */ /* 0x008fe20000011602 */
[----:B-1----:R-:W-:-:S03]  /*9640*/  @!P1 IMAD R2, R34, R6, RZ ;  /* 0x0000000622029224 */ /* 0x002fc600078e02ff */
[--C-:B------:R-:W-:Y:S01]  /*9650*/  @!P1 SHF.R.S32.HI R3, RZ, 0x1f, R11.reuse ;  /* 0x0000001fff039819 */ /* 0x100fe2000001140b */
[----:B------:R-:W-:Y:S02]  /*9660*/  @!P1 IMAD R7, R32, R7, R2 ;  /* 0x0000000720079224 */ /* 0x000fe400078e0202 */
[----:B------:R-:W-:-:S04]  /*9670*/  @!P1 IMAD.MOV.U32 R2, RZ, RZ, R11 ;  /* 0x000000ffff029224 */ /* 0x000fc800078e000b */
[----:B------:R-:W-:Y:S01]  /*9680*/  @!P1 IMAD.WIDE.U32 R2, R32, R6, R2 ;  /* 0x0000000620029225 */ /* 0x000fe200078e0002 */
[----:B------:R-:W-:-:S03]  /*9690*/  MOV R6, RZ ;  /* 0x000000ff00067202 */ /* 0x000fc60000000f00 */
[----:B------:R-:W-:Y:S01]  /*96a0*/  @!P1 IMAD.IADD R3, R7, 0x1, R3 ;  /* 0x0000000107039824 */ /* 0x000fe200078e0203 */
[----:B--2---:R-:W-:-:S04]  /*96b0*/  @!P1 LEA R4, P0, R2, R4, 0x2 ;  /* 0x0000000402049211 */ /* 0x004fc800078010ff */
[----:B------:R-:W-:Y:S01]  /*96c0*/  @!P1 LEA.HI.X R5, R2, R5, R3, 0x2, P0 ;  /* 0x0000000502059211 */ /* 0x000fe200000f1403 */
[----:B------:R-:W-:-:S04]  /*96d0*/  VIADD R21, R10, 0x1 ;  /* 0x000000010a157836 */ /* 0x000fc80000000000 */
[----:B------:R0:W5:Y:S01]  /*96e0*/  @!P1 LDG.E R6, desc[UR38][R4.64] ;  /* 0x0000002604069981 */ /* 0x000162000c1e1900 */
[----:B------:R-:W-:Y:S02]  /*96f0*/  ISETP.NE.AND P1, PT, R36, 0x3, PT ;  /* 0x000000032400780c */ /* 0x000fe40003f25270 */
[----:B------:R-:W-:-:S04]  /*9700*/  ISETP.NE.AND P0, PT, R21, 0x2, PT ;  /* 0x000000021500780c */ /* 0x000fc80003f05270 */
[----:B------:R-:W-:Y:S02]  /*9710*/  SEL R24, RZ, 0x1, P0 ;  /* 0x00000001ff187807 */ /* 0x000fe40000000000 */
[----:B------:R-:W-:Y:S02]  /*9720*/  SEL R21, R21, RZ, P0 ;  /* 0x000000ff15157207 */ /* 0x000fe40000000000 */
[----:B------:R-:W-:-:S03]  /*9730*/  LOP3.LUT R24, R23, R24, RZ, 0x3c, !PT ;  /* 0x0000001817187212 */ /* 0x000fc600078e3cff */
[----:B0-----:R-:W-:Y:S05]  /*9740*/  @!P1 BRA `(.L_x_56) ;  /* 0x0000000000049947 */ /* 0x001fea0003800000 */
[----:B------:R-:W-:Y:S01]  /*9750*/  BPT.TRAP 0x1 ;  /* 0x000000040000795c */ /* 0x000fe20000300000 */
.L_x_56:
[----:B------:R-:W-:Y:S01]  /*9760*/  LEA R8, R21, UR45, 0x3 ;  /* 0x0000002d15087c11 */ /* 0x000fe2000f8e18ff */
[----:B------:R-:W-:Y:S01]  /*9770*/  BSSY B1, `(.L_x_57) ;  /* 0x0000004000017945 */ /* 0x000fe20003800000 */
[----:B------:R-:W-:-:S04]  /*9780*/  SHF.L.U32 R3, R24, 0x1f, RZ ;  /* 0x0000001f18037819 */ /* 0x000fc800000006ff */
[----:B------:R-:W0:Y:S02]  /*9790*/  SYNCS.PHASECHK.TRANS64.TRYWAIT P0, [R8+URZ+0x2a840], R3 ;  /* 0x02a84003080075a7 */ /* 0x000e24000800017f */
[----:B0-----:R-:W-:Y:S05]  /*97a0*/  @!P0 BRA `(.L_x_58) ;  /* 0x0000002800888947 */ /* 0x001fea0003800000 */
.L_x_121:
[----:B------:R-:W-:Y:S05]  /*97b0*/  BSYNC B1 ;  /* 0x0000000000017941 */ /* 0x000fea0003800000 */
.L_x_57:
[----:B------:R-:W-:Y:S01]  /*97c0*/  ULDC UR4, c[0x0][0x430] ;  /* 0x00010c0000047ab9 */ /* 0x000fe20000000800 */
[----:B-----5:R-:W-:Y:S01]  /*97d0*/  SHF.R.S32.HI R27, RZ, 0x1f, R6 ;  /* 0x0000001fff1b7819 */ /* 0x020fe20000011406 */
[----:B------:R-:W-:Y:S01]  /*97e0*/  UIADD3 UR4, -UR4, URZ, URZ ;  /* 0x0000003f04047290 */ /* 0x000fe2000fffe13f */
[----:B------:R-:W-:Y:S01]  /*97f0*/  R2UR UR6, R31 ;  /* 0x000000001f0672ca */ /* 0x000fe200000e0000 */
[----:B------:R-:W-:Y:S01]  /*9800*/  IMAD R19, R21, 0x4800, R25 ;  /* 0x0000480015137824 */ /* 0x000fe200078e0219 */
[C---:B------:R-:W-:Y:S02]  /*9810*/  LOP3.LUT P3, RZ, R22.reuse, 0x4, RZ, 0xc0, !PT ;  /* 0x0000000416ff7812 */ /* 0x040fe4000786c0ff */
[C---:B------:R-:W-:Y:S01]  /*9820*/  LOP3.LUT P2, RZ, R22.reuse, 0x2, RZ, 0xc0, !PT ;  /* 0x0000000216ff7812 */ /* 0x040fe2000784c0ff */
[----:B------:R-:W-:Y:S01]  /*9830*/  IMAD R7, R11, UR4, R9 ;  /* 0x000000040b077c24 */ /* 0x000fe2000f8e0209 */
[----:B------:R-:W-:Y:S01]  /*9840*/  ULDC.64 UR4, c[0x0][0x300] ;  /* 0x0000c00000047ab9 */ /* 0x000fe20000000a00 */
[----:B------:R-:W-:-:S03]  /*9850*/  LOP3.LUT P1, RZ, R22, 0x1, RZ, 0xc0, !PT ;  /* 0x0000000116ff7812 */ /* 0x000fc6000782c0ff */
[----:B------:R-:W-:-:S05]  /*9860*/  SHF.R.S32.HI R26, RZ, 0x1f, R7 ;  /* 0x0000001fff1a7819 */ /* 0x000fca0000011407 */
[----:B------:R-:W-:-:S04]  /*9870*/  IMAD R2, R26, UR4, RZ ;  /* 0x000000041a027c24 */ /* 0x000fc8000f8e02ff */
[C---:B------:R-:W-:Y:S02]  /*9880*/  IMAD R5, R7.reuse, UR5, R2 ;  /* 0x0000000507057c24 */ /* 0x040fe4000f8e0202 */
[----:B0-----:R-:W-:Y:S01]  /*9890*/  IMAD.WIDE.U32 R2, R7, UR4, RZ ;  /* 0x0000000407027c25 */ /* 0x001fe2000f8e00ff */
        /* <DEDUP_REMOVED lines=14> */
[----:B------:R-:W-:-:S04]  /*9980*/  UMOV UR4, 0xffffffff ;  /* 0xffffffff00047882 */ /* 0x000fc80000000000 */
[----:B------:R-:W-:Y:S01]  /*9990*/  LEA.HI.X R20, R2, UR7, R3, 0x1, P0 ;  /* 0x0000000702147c11 */ /* 0x000fe200080f0c03 */
[----:B------:R-:W-:Y:S06]  /*99a0*/  BRA.DIV UR4, `(.L_x_59) ;  /* 0x0000002a041c7947 */ /* 0x000fec000b800000 */
[----:B------:R-:W0:Y:S01]  /*99b0*/  SHFL.IDX PT, R14, R18, RZ, 0x181f ;  /* 0x00181fff120e7589 */ /* 0x000e2200000e0000 */
[----:B------:R-:W-:-:S03]  /*99c0*/  LEA R19, R19, UR45, 0x1 ;  /* 0x0000002d13137c11 */ /* 0x000fc6000f8e08ff */
[----:B------:R-:W1:Y:S04]  /*99d0*/  SHFL.IDX PT, R3, R20, RZ, 0x181f ;  /* 0x00181fff14037589 */ /* 0x000e6800000e0000 */
[----:B------:R-:W-:Y:S04]  /*99e0*/  SHFL.IDX PT, R4, R20, 0x1, 0x181f ;  /* 0x00381f0014047f89 */ /* 0x000fe800000e0000 */
[----:B------:R-:W-:Y:S04]  /*99f0*/  SHFL.IDX PT, R12, R18, 0x2, 0x181f ;  /* 0x00581f00120c7f89 */ /* 0x000fe800000e0000 */
[----:B------:R-:W-:Y:S01]  /*9a00*/  SHFL.IDX PT, R5, R20, 0x2, 0x181f ;  /* 0x00581f0014057f89 */ /* 0x000fe200000e0000 */
[----:B0-----:R-:W-:-:S03]  /*9a10*/  IADD3 R2, P0, R14, R35, RZ ;  /* 0x000000230e027210 */ /* 0x001fc60007f1e0ff */
[----:B------:R-:W0:Y:S01]  /*9a20*/  SHFL.IDX PT, R14, R18, 0x1, 0x181f ;  /* 0x00381f00120e7f89 */ /* 0x000e2200000e0000 */
[----:B-1----:R-:W-:-:S05]  /*9a30*/  IADD3.X R3, RZ, R3, RZ, P0, !PT ;  /* 0x00000003ff037210 */ /* 0x002fca00007fe4ff */
[----:B------:R-:W-:Y:S04]  /*9a40*/  LDGSTS.E.BYPASS.LTC128B.128 [R19+0x18400], desc[UR38][R2.64], !P3 ;  /* 0x1840000002137fae */ /* 0x000fe8000d901d66 */
[----:B------:R-:W-:Y:S04]  /*9a50*/  LDGSTS.E.BYPASS.LTC128B.128 [R19+0x1b400], desc[UR38][R2.64+0x80], !P2 ;  /* 0x1b40008002137fae */ /* 0x000fe8000d101d66 */
[----:B------:R0:W-:Y:S02]  /*9a60*/  LDGSTS.E.BYPASS.LTC128B.128 [R19+0x1e400], desc[UR38][R2.64+0x100], !P1 ;  /* 0x1e40010002137fae */ /* 0x0001e4000c901d66 */
[----:B0-----:R-:W-:-:S02]  /*9a70*/  IADD3 R2, P0, R14, R35, RZ ;  /* 0x000000230e027210 */ /* 0x001fc40007f1e0ff */
[----:B------:R-:W0:Y:S03]  /*9a80*/  SHFL.IDX PT, R14, R18, 0x3, 0x181f ;  /* 0x00781f00120e7f89 */ /* 0x000e2600000e0000 */
[----:B------:R-:W-:Y:S01]  /*9a90*/  IMAD.X R3, RZ, RZ, R4, P0 ;  /* 0x000000ffff037224 */ /* 0x000fe200000e0604 */
[-C--:B------:R-:W-:Y:S02]  /*9aa0*/  IADD3 R4, P0, R12, R35.reuse, RZ ;  /* 0x000000230c047210 */ /* 0x080fe40007f1e0ff */
[----:B------:R-:W-:Y:S03]  /*9ab0*/  SHFL.IDX PT, R12, R18, 0x4, 0x181f ;  /* 0x00981f00120c7f89 */ /* 0x000fe600000e0000 */
[----:B------:R-:W-:Y:S01]  /*9ac0*/  IMAD.X R5, RZ, RZ, R5, P0 ;  /* 0x000000ffff057224 */ /* 0x000fe200000e0605 */
[----:B------:R-:W-:Y:S04]  /*9ad0*/  LDGSTS.E.BYPASS.LTC128B.128 [R19+0x18c00], desc[UR38][R2.64], !P3 ;  /* 0x18c0000002137fae */ /* 0x000fe8000d901d66 */
[----:B------:R-:W-:Y:S04]  /*9ae0*/  LDGSTS.E.BYPASS.LTC128B.128 [R19+0x1bc00], desc[UR38][R2.64+0x80], !P2 ;  /* 0x1bc0008002137fae */ /* 0x000fe8000d101d66 */
[----:B------:R1:W-:Y:S04]  /*9af0*/  LDGSTS.E.BYPASS.LTC128B.128 [R19+0x1ec00], desc[UR38][R2.64+0x100], !P1 ;  /* 0x1ec0010002137fae */ /* 0x0003e8000c901d66 */
[----:B------:R-:W-:Y:S04]  /*9b00*/  LDGSTS.E.BYPASS.LTC128B.128 [R19+0x19400], desc[UR38][R4.64], !P3 ;  /* 0x1940000004137fae */ /* 0x000fe8000d901d66 */
[----:B------:R-:W-:Y:S04]  /*9b10*/  LDGSTS.E.BYPASS.LTC128B.128 [R19+0x1c400], desc[UR38][R4.64+0x80], !P2 ;  /* 0x1c40008004137fae */ /* 0x000fe8000d101d66 */
[----:B-1----:R-:W1:Y:S01]  /*9b20*/  SHFL.IDX PT, R3, R20, 0x3, 0x181f ;  /* 0x00781f0014037f89 */ /* 0x002e6200000e0000 */
[----:B0-----:R-:W-:-:S03]  /*9b30*/  IADD3 R2, P0, R14, R35, RZ ;  /* 0x000000230e027210 */ /* 0x001fc60007f1e0ff */
[----:B------:R0:W-:Y:S04]  /*9b40*/  LDGSTS.E.BYPASS.LTC128B.128 [R19+0x1f400], desc[UR38][R4.64+0x100], !P1 ;  /* 0x1f40010004137fae */ /* 0x0001e8000c901d66 */
[----:B------:R-:W-:Y:S04]  /*9b50*/  SHFL.IDX PT, R14, R18, 0x5, 0x181f ;  /* 0x00b81f00120e7f89 */ /* 0x000fe800000e0000 */
[----:B0-----:R-:W0:Y:S04]  /*9b60*/  SHFL.IDX PT, R4, R20, 0x4, 0x181f ;  /* 0x00981f0014047f89 */ /* 0x001e2800000e0000 */
[----:B------:R-:W2:Y:S01]  /*9b70*/  SHFL.IDX PT, R20, R20, 0x5, 0x181f ;  /* 0x00b81f0014147f89 */ /* 0x000ea200000e0000 */
[----:B-1----:R-:W-:-:S05]  /*9b80*/  IADD3.X R3, RZ, R3, RZ, P0, !PT ;  /* 0x00000003ff037210 */ /* 0x002fca00007fe4ff */
[----:B------:R-:W-:Y:S04]  /*9b90*/  LDGSTS.E.BYPASS.LTC128B.128 [R19+0x19c00], desc[UR38][R2.64], !P3 ;  /* 0x19c0000002137fae */ /* 0x000fe8000d901d66 */
[----:B------:R-:W-:Y:S04]  /*9ba0*/  LDGSTS.E.BYPASS.LTC128B.128 [R19+0x1cc00], desc[UR38][R2.64+0x80], !P2 ;  /* 0x1cc0008002137fae */ /* 0x000fe8000d101d66 */
[----:B------:R1:W-:Y:S02]  /*9bb0*/  LDGSTS.E.BYPASS.LTC128B.128 [R19+0x1fc00], desc[UR38][R2.64+0x100], !P1 ;  /* 0x1fc0010002137fae */ /* 0x0003e4000c901d66 */
[----:B-1----:R-:W-:-:S05]  /*9bc0*/  IADD3 R2, P0, R12, R35, RZ ;  /* 0x000000230c027210 */ /* 0x002fca0007f1e0ff */
[----:B0-----:R-:W-:-:S05]  /*9bd0*/  IMAD.X R3, RZ, RZ, R4, P0 ;  /* 0x000000ffff037224 */ /* 0x001fca00000e0604 */
[----:B------:R0:W-:Y:S04]  /*9be0*/  LDGSTS.E.BYPASS.LTC128B.128 [R19+0x1a400], desc[UR38][R2.64], !P3 ;  /* 0x1a40000002137fae */ /* 0x0001e8000d901d66 */
[----:B------:R0:W-:Y:S04]  /*9bf0*/  LDGSTS.E.BYPASS.LTC128B.128 [R19+0x1d400], desc[UR38][R2.64+0x80], !P2 ;  /* 0x1d40008002137fae */ /* 0x0001e8000d101d66 */
[----:B--2---:R0:W-:Y:S02]  /*9c00*/  LDGSTS.E.BYPASS.LTC128B.128 [R19+0x20400], desc[UR38][R2.64+0x100], !P1 ;  /* 0x2040010002137fae */ /* 0x0041e4000c901d66 */
.L_x_135:
[----:B0-----:R-:W-:-:S05]  /*9c10*/  IADD3 R2, P0, R14, R35, RZ ;  /* 0x000000230e027210 */ /* 0x001fca0007f1e0ff */
[----:B------:R-:W-:Y:S01]  /*9c20*/  IMAD.X R3, RZ, RZ, R20, P0 ;  /* 0x000000ffff037224 */ /* 0x000fe200000e0614 */
[----:B------:R-:W-:-:S04]  /*9c30*/  PLOP3.LUT P0, PT, PT, PT, PT, 0x80, 0x0 ;  /* 0x000000000000781c */ /* 0x000fc80003f0f070 */
[----:B------:R-:W-:Y:S01]  /*9c40*/  @!PT LDS RZ, [RZ] ;  /* 0x00000000fffff984 */ /* 0x000fe20000000800 */
[----:B------:R-:W-:Y:S01]  /*9c50*/  @!PT LDS RZ, [RZ] ;  /* 0x00000000fffff984 */ /* 0x000fe20000000800 */
[----:B------:R-:W-:Y:S01]  /*9c60*/  @!PT LDS RZ, [RZ] ;  /* 0x00000000fffff984 */ /* 0x000fe20000000800 */
[----:B------:R0:W-:Y:S04]  /*9c70*/  LDGSTS.E.BYPASS.LTC128B.128 [R19+0x1ac00], desc[UR38][R2.64], !P3 ;  /* 0x1ac0000002137fae */ /* 0x0001e8000d901d66 */
[----:B------:R0:W-:Y:S04]  /*9c80*/  LDGSTS.E.BYPASS.LTC128B.128 [R19+0x1dc00], desc[UR38][R2.64+0x80], !P2 ;  /* 0x1dc0008002137fae */ /* 0x0001e8000d101d66 */
[----:B------:R0:W-:Y:S01]  /*9c90*/  LDGSTS.E.BYPASS.LTC128B.128 [R19+0x20c00], desc[UR38][R2.64+0x100], !P1 ;  /* 0x20c0010002137fae */ /* 0x0001e2000c901d66 */
[----:B------:R-:W-:Y:S01]  /*9ca0*/  NOP ;  /* 0x0000000000007918 */ /* 0x000fe20000000000 */
.L_x_60:
[----:B------:R-:W-:Y:S02]  /*9cb0*/  PLOP3.LUT P1, PT, P1, P0, PT, 0xa2, 0x0 ;  /* 0x000000000000781c */ /* 0x000fe40000f21472 */
[----:B------:R-:W-:-:S08]  /*9cc0*/  @P0 R2UR P1, UR4, R8 ;  /* 0x00000000080402ca */ /* 0x000fd00000020000 */
[----:B------:R-:W-:-:S05]  /*9cd0*/  @P0 PLOP3.LUT P0, PT, P1, PT, PT, 0x80, 0x0 ;  /* 0x000000000000081c */ /* 0x000fca0000f0f070 */
[----:B------:R-:W-:Y:S01]  /*9ce0*/  @!P1 SYNCS.ARRIVE.TRANS64.RED.A0T1 RZ, [UR4+0x2a830], RZ ;  /* 0x02a830ffffff99a7 */ /* 0x000fe20008200404 */
[----:B------:R-:W-:Y:S07]  /*9cf0*/  @!P1 ARRIVES.LDGSTSBAR.64.TRANSCNT [UR4+0x2a830] ;  /* 0x02a83000ff0099b0 */ /* 0x000fee0008000a84 */
[----:B------:R-:W-:Y:S05]  /*9d00*/  @P0 BRA.U.ANY `(.L_x_60) ;  /* 0xfffffffd00e80947 */ /* 0x000fea000393ffff */
[----:B------:R-:W-:Y:S01]  /*9d10*/  NOP ;  /* 0x0000000000007918 */ /* 0x000fe20000000000 */
[----:B------:R-:W-:-:S13]  /*9d20*/  ISETP.NE.AND P2, PT, R36, 0x3, PT ;  /* 0x000000032400780c */ /* 0x000fda0003f45270 */
[----:B------:R-:W-:Y:S05]  /*9d30*/  @!P2 BRA `(.L_x_61) ;  /* 0x000000000004a947 */ /* 0x000fea0003800000 */
[----:B------:R-:W-:Y:S01]  /*9d40*/  BPT.TRAP 0x1 ;  /* 0x000000040000795c */ /* 0x000fe20000300000 */
.L_x_61:
[----:B------:R1:W-:Y:S01]  /*9d50*/  SYNCS.ARRIVE.TRANS64.A1T0 RZ, [R8+URZ+0x2a830], RZ ;  /* 0x02a830ff08ff79a7 */ /* 0x0003e2000810003f */
[----:B------:R-:W-:Y:S05]  /*9d60*/  @!P2 BRA `(.L_x_62) ;  /* 0x000000000004a947 */ /* 0x000fea0003800000 */
[----:B------:R-:W-:Y:S01]  /*9d70*/  BPT.TRAP 0x1 ;  /* 0x000000040000795c */ /* 0x000fe20000300000 */
.L_x_62:
[----:B0-----:R-:W-:Y:S01]  /*9d80*/  SHF.L.U32 R3, R23, 0x1f, RZ ;  /* 0x0000001f17037819 */ /* 0x001fe200000006ff */
[----:B------:R-:W-:Y:S01]  /*9d90*/  BSSY B1, `(.L_x_63) ;  /* 0x0000004000017945 */ /* 0x000fe20003800000 */
[----:B------:R-:W-:-:S04]  /*9da0*/  LEA R4, R10, UR45, 0x3 ;  /* 0x0000002d0a047c11 */ /* 0x000fc8000f8e18ff */
[----:B------:R-:W0:Y:S02]  /*9db0*/  SYNCS.PHASECHK.TRANS64.TRYWAIT P0, [R4+URZ+0x2a860], R3 ;  /* 0x02a86003040075a7 */ /* 0x000e24000800017f */
[----:B0-----:R-:W-:Y:S05]  /*9dc0*/  @!P0 BRA `(.L_x_64) ;  /* 0x0000002800d08947 */ /* 0x001fea0003800000 */
.L_x_136:
[----:B------:R-:W-:Y:S05]  /*9dd0*/  BSYNC B1 ;  /* 0x0000000000017941 */ /* 0x000fea0003800000 */
.L_x_63:
[----:B------:R-:W-:Y:S01]  /*9de0*/  UMOV UR4, 0xffffffff ;  /* 0xffffffff00047882 */ /* 0x000fe20000000000 */
[----:B------:R-:W-:Y:S01]  /*9df0*/  LOP3.LUT P0, RZ, R29, 0x2, RZ, 0xc0, !PT ;  /* 0x000000021dff7812 */ /* 0x000fe2000780c0ff */
[----:B------:R-:W-:Y:S01]  /*9e00*/  IMAD R5, R10, 0x3000, R25 ;  /* 0x000030000a057824 */ /* 0x000fe200078e0219 */
[----:B------:R-:W-:Y:S11]  /*9e10*/  BRA.DIV UR4, `(.L_x_65) ;  /* 0x0000002a04d07947 */ /* 0x000ff6000b800000 */
[----:B------:R-:W2:Y:S01]  /*9e20*/  SHFL.IDX PT, R14, R16, RZ, 0x181f ;  /* 0x00181fff100e7589 */ /* 0x000ea200000e0000 */
[----:B------:R-:W-:-:S03]  /*9e30*/  LEA R5, R5, UR45, 0x1 ;  /* 0x0000002d05057c11 */ /* 0x000fc6000f8e08ff */
[----:B0-----:R-:W0:Y:S04]  /*9e40*/  SHFL.IDX PT, R3, R17, RZ, 0x181f ;  /* 0x00181fff11037589 */ /* 0x001e2800000e0000 */
[----:B-1----:R-:W-:Y:S01]  /*9e50*/  SHFL.IDX PT, R8, R17, 0x1, 0x181f ;  /* 0x00381f0011087f89 */ /* 0x002fe200000e0000 */
[----:B--2---:R-:W-:-:S03]  /*9e60*/  IADD3 R2, P1, R14, R35, RZ ;  /* 0x000000230e027210 */ /* 0x004fc60007f3e0ff */
[----:B------:R-:W1:Y:S01]  /*9e70*/  SHFL.IDX PT, R14, R16, 0x1, 0x181f ;  /* 0x00381f00100e7f89 */ /* 0x000e6200000e0000 */
[----:B0-----:R-:W-:Y:S02]  /*9e80*/  IADD3.X R3, RZ, R3, RZ, P1, !PT ;  /* 0x00000003ff037210 */ /* 0x001fe40000ffe4ff */
[----:B------:R-:W-:-:S04]  /*9e90*/  LOP3.LUT P1, RZ, R29, 0x1, RZ, 0xc0, !PT ;  /* 0x000000011dff7812 */ /* 0x000fc8000782c0ff */
[----:B------:R-:W-:-:S13]  /*9ea0*/  ISETP.LT.OR P2, PT, R0, 0x1, !P1 ;  /* 0x000000010000780c */ /* 0x000fda0004f41670 */
[----:B------:R-:W-:Y:S01]  /*9eb0*/  LDGSTS.E.BYPASS.LTC128B.128 [R5+0x400], desc[UR38][R2.64], !P2 ;  /* 0x0040000002057fae */ /* 0x000fe2000d101d66 */
[----:B------:R-:W-:-:S13]  /*9ec0*/  ISETP.LT.OR P2, PT, R0, 0x1, !P0 ;  /* 0x000000010000780c */ /* 0x000fda0004741670 */
[----:B------:R1:W-:Y:S02]  /*9ed0*/  LDGSTS.E.BYPASS.LTC128B.128 [R5+0x3400], desc[UR38][R2.64+0x80], !P2 ;  /* 0x0340008002057fae */ /* 0x0003e4000d101d66 */
[----:B-1----:R-:W-:Y:S02]  /*9ee0*/  IADD3 R2, P2, R14, R35, RZ ;  /* 0x000000230e027210 */ /* 0x002fe40007f5e0ff */
[----:B------:R-:W0:Y:S03]  /*9ef0*/  SHFL.IDX PT, R14, R16, 0x2, 0x181f ;  /* 0x00581f00100e7f89 */ /* 0x000e2600000e0000 */
[----:B------:R-:W-:Y:S01]  /*9f00*/  IMAD.X R3, RZ, RZ, R8, P2 ;  /* 0x000000ffff037224 */ /* 0x000fe200010e0608 */
[----:B------:R-:W-:Y:S01]  /*9f10*/  ISETP.LT.OR P2, PT, R0, 0x11, !P1 ;  /* 0x000000110000780c */ /* 0x000fe20004f41670 */
[----:B------:R-:W1:-:S12]  /*9f20*/  SHFL.IDX PT, R8, R17, 0x2, 0x181f ;  /* 0x00581f0011087f89 */ /* 0x000e5800000e0000 */
[----:B------:R-:W-:Y:S01]  /*9f30*/  LDGSTS.E.BYPASS.LTC128B.128 [R5+0xc00], desc[UR38][R2.64], !P2 ;  /* 0x00c0000002057fae */ /* 0x000fe2000d101d66 */
[----:B------:R-:W-:-:S13]  /*9f40*/  ISETP.LT.OR P2, PT, R0, 0x11, !P0 ;  /* 0x000000110000780c */ /* 0x000fda0004741670 */
[----:B------:R0:W-:Y:S02]  /*9f50*/  LDGSTS.E.BYPASS.LTC128B.128 [R5+0x3c00], desc[UR38][R2.64+0x80], !P2 ;  /* 0x03c0008002057fae */ /* 0x0001e4000d101d66 */
[----:B0-----:R-:W-:Y:S02]  /*9f60*/  IADD3 R2, P2, R14, R35, RZ ;  /* 0x000000230e027210 */ /* 0x001fe40007f5e0ff */
[----:B------:R-:W0:Y:S03]  /*9f70*/  SHFL.IDX PT, R14, R16, 0x3, 0x181f ;  /* 0x00781f00100e7f89 */ /* 0x000e2600000e0000 */
[----:B-1----:R-:W-:Y:S01]  /*9f80*/  IMAD.X R3, RZ, RZ, R8, P2 ;  /* 0x000000ffff037224 */ /* 0x002fe200010e0608 */
[----:B------:R-:W-:Y:S01]  /*9f90*/  ISETP.LT.OR P2, PT, R0, 0x21, !P1 ;  /* 0x000000210000780c */ /* 0x000fe20004f41670 */
[----:B------:R-:W1:-:S12]  /*9fa0*/  SHFL.IDX PT, R8, R17, 0x3, 0x181f ;  /* 0x00781f0011087f89 */ /* 0x000e5800000e0000 */
[----:B------:R-:W-:Y:S01]  /*9fb0*/  LDGSTS.E.BYPASS.LTC128B.128 [R5+0x1400], desc[UR38][R2.64], !P2 ;  /* 0x0140000002057fae */ /* 0x000fe2000d101d66 */
[----:B------:R-:W-:-:S13]  /*9fc0*/  ISETP.LT.OR P2, PT, R0, 0x21, !P0 ;  /* 0x000000210000780c */ /* 0x000fda0004741670 */
[----:B------:R0:W-:Y:S02]  /*9fd0*/  LDGSTS.E.BYPASS.LTC128B.128 [R5+0x4400], desc[UR38][R2.64+0x80], !P2 ;  /* 0x0440008002057fae */ /* 0x0001e4000d101d66 */
[----:B0-----:R-:W-:Y:S02]  /*9fe0*/  IADD3 R2, P2, R14, R35, RZ ;  /* 0x000000230e027210 */ /* 0x001fe40007f5e0ff */
[----:B------:R-:W0:Y:S02]  /*9ff0*/  SHFL.IDX PT, R14, R16, 0x4, 0x181f ;  /* 0x00981f00100e7f89 */ /* 0x000e2400000e0000 */
[----:B-1----:R-:W-:Y:S02]  /*a000*/  IADD3.X R3, RZ, R8, RZ, P2, !PT ;  /* 0x00000008ff037210 */ /* 0x002fe400017fe4ff */
[----:B------:R-:W-:Y:S01]  /*a010*/  ISETP.LT.OR P2, PT, R0, 0x31, !P1 ;  /* 0x000000310000780c */ /* 0x000fe20004f41670 */
[----:B------:R-:W1:-:S12]  /*a020*/  SHFL.IDX PT, R8, R17, 0x4, 0x181f ;  /* 0x00981f0011087f89 */ /* 0x000e5800000e0000 */
[----:B------:R-:W-:Y:S01]  /*a030*/  LDGSTS.E.BYPASS.LTC128B.128 [R5+0x1c00], desc[UR38][R2.64], !P2 ;  /* 0x01c0000002057fae */ /* 0x000fe2000d101d66 */
[----:B------:R-:W-:-:S13]  /*a040*/  ISETP.LT.OR P2, PT, R0, 0x31, !P0 ;  /* 0x000000310000780c */ /* 0x000fda0004741670 */
[----:B------:R0:W-:Y:S02]  /*a050*/  LDGSTS.E.BYPASS.LTC128B.128 [R5+0x4c00], desc[UR38][R2.64+0x80], !P2 ;  /* 0x04c0008002057fae */ /* 0x0001e4000d101d66 */
[----:B0-----:R-:W-:Y:S02]  /*a060*/  IADD3 R2, P2, R14, R35, RZ ;  /* 0x000000230e027210 */ /* 0x001fe40007f5e0ff */
[----:B------:R0:W2:Y:S03]  /*a070*/  SHFL.IDX PT, R14, R16, 0x5, 0x181f ;  /* 0x00b81f00100e7f89 */ /* 0x0000a600000e0000 */
[----:B-1----:R-:W-:Y:S01]  /*a080*/  IMAD.X R3, RZ, RZ, R8, P2 ;  /* 0x000000ffff037224 */ /* 0x002fe200010e0608 */
[----:B------:R-:W-:Y:S01]  /*a090*/  ISETP.LT.OR P2, PT, R0, 0x41, !P1 ;  /* 0x000000410000780c */ /* 0x000fe20004f41670 */
[----:B------:R0:W1:-:S12]  /*a0a0*/  SHFL.IDX PT, R8, R17, 0x5, 0x181f ;  /* 0x00b81f0011087f89 */ /* 0x00005800000e0000 */
[----:B------:R0:W-:Y:S01]  /*a0b0*/  LDGSTS.E.BYPASS.LTC128B.128 [R5+0x2400], desc[UR38][R2.64], !P2 ;  /* 0x0240000002057fae */ /* 0x0001e2000d101d66 */
[----:B------:R-:W-:-:S13]  /*a0c0*/  ISETP.LT.OR P2, PT, R0, 0x41, !P0 ;  /* 0x000000410000780c */ /* 0x000fda0004741670 */
[----:B-12---:R0:W-:Y:S02]  /*a0d0*/  LDGSTS.E.BYPASS.LTC128B.128 [R5+0x5400], desc[UR38][R2.64+0x80], !P2 ;  /* 0x0540008002057fae */ /* 0x0061e4000d101d66 */
.L_x_150:
[C---:B------:R-:W-:Y:S01]  /*a0e0*/  ISETP.LT.OR P1, PT, R0.reuse, 0x51, !P1 ;  /* 0x000000510000780c */ /* 0x040fe20004f21670 */
[----:B------:R-:W-:Y:S01]  /*a0f0*/  ULDC.64 UR4, c[0x0][0x328] ;  /* 0x0000ca0000047ab9 */ /* 0x000fe20000000a00 */
[----:B------:R-:W-:Y:S01]  /*a100*/  ISETP.LT.OR P0, PT, R0, 0x51, !P0 ;  /* 0x000000510000780c */ /* 0x000fe20004701670 */
[----:B------:R-:W-:Y:S01]  /*a110*/  IMAD R26, R26, UR4, RZ ;  /* 0x000000041a1a7c24 */ /* 0x000fe2000f8e02ff */
[----:B01----:R-:W-:-:S03]  /*a120*/  IADD3 R2, P2, R14, R35, RZ ;  /* 0x000000230e027210 */ /* 0x003fc60007f5e0ff */
[----:B------:R-:W-:Y:S02]  /*a130*/  IMAD R11, R7, UR5, R26 ;  /* 0x00000005070b7c24 */ /* 0x000fe4000f8e021a */
[----:B------:R-:W-:-:S05]  /*a140*/  IMAD.X R3, RZ, RZ, R8, P2 ;  /* 0x000000ffff037224 */ /* 0x000fca00010e0608 */
[----:B------:R-:W-:Y:S01]  /*a150*/  @!PT LDS RZ, [RZ] ;  /* 0x00000000fffff984 */ /* 0x000fe20000000800 */
[----:B------:R-:W-:Y:S01]  /*a160*/  @!PT LDS RZ, [RZ] ;  /* 0x00000000fffff984 */ /* 0x000fe20000000800 */
[----:B------:R-:W-:Y:S01]  /*a170*/  @!PT LDS RZ, [RZ] ;  /* 0x00000000fffff984 */ /* 0x000fe20000000800 */
[----:B------:R-:W-:Y:S04]  /*a180*/  LDGSTS.E.BYPASS.LTC128B.128 [R5+0x2c00], desc[UR38][R2.64], !P1 ;  /* 0x02c0000002057fae */ /* 0x000fe8000c901d66 */
[----:B------:R0:W-:Y:S01]  /*a190*/  LDGSTS.E.BYPASS.LTC128B.128 [R5+0x5c00], desc[UR38][R2.64+0x80], !P0 ;  /* 0x05c0008002057fae */ /* 0x0001e2000c101d66 */
[----:B------:R-:W-:Y:S01]  /*a1a0*/  PLOP3.LUT P0, PT, PT, PT, PT, 0x80, 0x0 ;  /* 0x000000000000781c */ /* 0x000fe20003f0f070 */
[----:B------:R-:W-:Y:S01]  /*a1b0*/  NOP ;  /* 0x0000000000007918 */ /* 0x000fe20000000000 */
[----:B0-----:R-:W-:Y:S01]  /*a1c0*/  IMAD.WIDE.U32 R2, R7, UR4, RZ ;  /* 0x0000000407027c25 */ /* 0x001fe2000f8e00ff */
[----:B------:R-:W-:-:S03]  /*a1d0*/  ULDC.64 UR4, c[0x0][0x338] ;  /* 0x0000ce0000047ab9 */ /* 0x000fc60000000a00 */
[----:B------:R-:W-:Y:S01]  /*a1e0*/  IMAD R27, R27, UR4, RZ ;  /* 0x000000041b1b7c24 */ /* 0x000fe2000f8e02ff */
[----:B------:R-:W-:-:S03]  /*a1f0*/  IADD3 R3, R3, R11, RZ ;  /* 0x0000000b03037210 */ /* 0x000fc60007ffe0ff */
[C---:B------:R-:W-:Y:S02]  /*a200*/  IMAD R27, R6.reuse, UR5, R27 ;  /* 0x00000005061b7c24 */ /* 0x040fe4000f8e021b */
[----:B------:R-:W-:-:S04]  /*a210*/  IMAD.WIDE.U32 R2, R6, UR4, R2 ;  /* 0x0000000406027c25 */ /* 0x000fc8000f8e0002 */
[----:B------:R-:W-:-:S07]  /*a220*/  IMAD.IADD R27, R3, 0x1, R27 ;  /* 0x00000001031b7824 */ /* 0x000fce00078e021b */
.L_x_66:
        /* <DEDUP_REMOVED lines=10> */
.L_x_67:
[----:B------:R-:W-:Y:S01]  /*a2d0*/  R2UR UR4, R31 ;  /* 0x000000001f0472ca */ /* 0x000fe200000e0000 */
[----:B------:R-:W-:Y:S01]  /*a2e0*/  ULDC.64 UR6, c[0x0][0x330] ;  /* 0x0000cc0000067ab9 */ /* 0x000fe20000000a00 */
[----:B------:R-:W-:Y:S01]  /*a2f0*/  MOV R3, R27 ;  /* 0x0000001b00037202 */ /* 0x000fe20000000f00 */
[----:B------:R-:W-:Y:S01]  /*a300*/  IMAD.U32 R5, RZ, RZ, UR6 ;  /* 0x00000006ff057e24 */ /* 0x000fe2000f8e00ff */
[----:B------:R0:W-:Y:S01]  /*a310*/  SYNCS.ARRIVE.TRANS64.A1T0 RZ, [R4+URZ+0x2a850], RZ ;  /* 0x02a850ff04ff79a7 */ /* 0x0001e2000810003f */
[----:B------:R-:W-:Y:S01]  /*a320*/  VIADD R28, R28, 0xffffffff ;  /* 0xffffffff1c1c7836 */ /* 0x000fe20000000000 */
[----:B------:R-:W-:Y:S01]  /*a330*/  IADD3 R0, R0, 0x60, RZ ;  /* 0x0000006000007810 */ /* 0x000fe20007ffe0ff */
[----:B------:R-:W-:Y:S01]  /*a340*/  IMAD.WIDE.U32 R2, R5, UR42, R2 ;  /* 0x0000002a05027c25 */ /* 0x000fe2000f8e0002 */
[----:B------:R-:W-:-:S03]  /*a350*/  MOV R10, R21 ;  /* 0x00000015000a7202 */ /* 0x000fc60000000f00 */
[----:B------:R-:W-:Y:S02]  /*a360*/  VIADD R9, R9, 0xffffffa0 ;  /* 0xffffffa009097836 */ /* 0x000fe40000000000 */
[----:B------:R-:W-:Y:S01]  /*a370*/  UIMAD UR4, UR4, UR6, URZ ;  /* 0x00000006040472a4 */ /* 0x000fe2000f8e023f */
[----:B------:R-:W-:-:S03]  /*a380*/  IMAD.MOV.U32 R23, RZ, RZ, R24 ;  /* 0x000000ffff177224 */ /* 0x000fc600078e0018 */
[----:B------:R-:W-:-:S03]  /*a390*/  UIMAD UR4, UR42, UR7, UR4 ;  /* 0x000000072a0472a4 */ /* 0x000fc6000f8e0204 */
[----:B------:R-:W-:Y:S02]  /*a3a0*/  ULDC.64 UR6, c[0x0][0x318] ;  /* 0x0000c60000067ab9 */ /* 0x000fe40000000a00 */
[----:B------:R-:W-:Y:S01]  /*a3b0*/  LEA R16, P0, R2, UR6, 0x1 ;  /* 0x0000000602107c11 */ /* 0x000fe2000f8008ff */
[----:B------:R-:W-:-:S05]  /*a3c0*/  VIADD R17, R3, UR4 ;  /* 0x0000000403117c36 */ /* 0x000fca0008000000 */
[----:B------:R-:W-:Y:S02]  /*a3d0*/  LEA.HI.X R17, R2, UR7, R17, 0x1, P0 ;  /* 0x0000000702117c11 */ /* 0x000fe400080f0c11 */
[----:B------:R-:W-:-:S13]  /*a3e0*/  ISETP.GT.AND P0, PT, R28, UR48, PT ;  /* 0x000000301c007c0c */ /* 0x000fda000bf04270 */
[----:B0-----:R-:W-:Y:S05]  /*a3f0*/  @P0 BRA `(.L_x_68) ;  /* 0xfffffff000680947 */ /* 0x001fea000383ffff */
[----:B------:R-:W-:Y:S05]  /*a400*/  BSYNC B0 ;  /* 0x0000000000007941 */ /* 0x000fea0003800000 */
.L_x_55:
[----:B------:R-:W-:-:S13]  /*a410*/  ISETP.NE.AND P0, PT, R36, 0x3, PT ;  /* 0x000000032400780c */ /* 0x000fda0003f05270 */
[----:B------:R-:W-:Y:S05]  /*a420*/  @!P0 BRA `(.L_x_69) ;  /* 0x0000000000048947 */ /* 0x000fea0003800000 */
[----:B------:R-:W-:Y:S01]  /*a430*/  BPT.TRAP 0x1 ;  /* 0x000000040000795c */ /* 0x000fe20000300000 */
.L_x_69:
[C---:B0-----:R-:W-:Y:S01]  /*a440*/  LEA R0, R21.reuse, UR45, 0x3 ;  /* 0x0000002d15007c11 */ /* 0x041fe2000f8e18ff */
[----:B------:R-:W-:Y:S01]  /*a450*/  IMAD.MOV.U32 R5, RZ, RZ, -0x60 ;  /* 0xffffffa0ff057424 */ /* 0x000fe200078e00ff */
[----:B------:R-:W-:Y:S01]  /*a460*/  SHF.L.U32 R3, R24, 0x1f, RZ ;  /* 0x0000001f18037819 */ /* 0x000fe200000006ff */
[----:B------:R-:W-:Y:S01]  /*a470*/  BSSY B0, `(.L_x_70) ;  /* 0x0000006000007945 */ /* 0x000fe20003800000 */
[----:B------:R-:W-:Y:S02]  /*a480*/  IMAD R25, R21, 0x3000, R25 ;  /* 0x0000300015197824 */ /* 0x000fe400078e0219 */
[----:B------:R-:W0:Y:S01]  /*a490*/  SYNCS.PHASECHK.TRANS64.TRYWAIT P0, [R0+URZ+0x2a860], R3 ;  /* 0x02a86003000075a7 */ /* 0x000e22000800017f */
[----:B------:R-:W-:-:S04]  /*a4a0*/  IMAD R28, R28, R5, UR43 ;  /* 0x0000002b1c1c7e24 */ /* 0x000fc8000f8e0205 */
[----:B------:R-:W-:Y:S01]  /*a4b0*/  IMAD.IADD R5, R28, 0x1, -R37 ;  /* 0x000000011c057824 */ /* 0x000fe200078e0a25 */
[----:B0-----:R-:W-:Y:S06]  /*a4c0*/  @!P0 BRA `(.L_x_71) ;  /* 0x0000002c002c8947 */ /* 0x001fec0003800000 */
.L_x_151:
[----:B------:R-:W-:Y:S05]  /*a4d0*/  BSYNC B0 ;  /* 0x0000000000007941 */ /* 0x000fea0003800000 */
.L_x_70:
[----:B------:R-:W-:-:S03]  /*a4e0*/  UMOV UR4, 0xffffffff ;  /* 0xffffffff00047882 */ /* 0x000fc60000000000 */
[----:B------:R-:W-:Y:S05]  /*a4f0*/  BRA.DIV UR4, `(.L_x_72) ;  /* 0x0000002e04347947 */ /* 0x000fea000b800000 */
[----:B0-----:R-:W-:Y:S01]  /*a500*/  SHFL.IDX PT, R3, R17, RZ, 0x181f ;  /* 0x00181fff11037589 */ /* 0x001fe200000e0000 */
[C---:B------:R-:W-:Y:S02]  /*a510*/  LOP3.LUT R4, R29.reuse, 0x1, RZ, 0xc0, !PT ;  /* 0x000000011d047812 */ /* 0x040fe400078ec0ff */
[----:B------:R-:W-:Y:S01]  /*a520*/  LOP3.LUT P0, RZ, R29, 0x2, RZ, 0xc0, !PT ;  /* 0x000000021dff7812 */ /* 0x000fe2000780c0ff */
[----:B------:R-:W0:Y:S01]  /*a530*/  SHFL.IDX PT, R2, R16, RZ, 0x181f ;  /* 0x00181fff10027589 */ /* 0x000e2200000e0000 */
[----:B------:R-:W-:Y:S02]  /*a540*/  ISETP.NE.U32.AND P1, PT, R4, 0x1, PT ;  /* 0x000000010400780c */ /* 0x000fe40003f25070 */
[C---:B------:R-:W-:Y:S01]  /*a550*/  ISETP.LT.OR P3, PT, R5.reuse, 0x1, !P0 ;  /* 0x000000010500780c */ /* 0x040fe20004761670 */
[----:B------:R-:W1:Y:S01]  /*a560*/  SHFL.IDX PT, R14, R16, 0x1, 0x181f ;  /* 0x00381f00100e7f89 */ /* 0x000e6200000e0000 */
[----:B------:R-:W-:Y:S02]  /*a570*/  ISETP.LT.OR P2, PT, R5, 0x1, P1 ;  /* 0x000000010500780c */ /* 0x000fe40000f41670 */
[----:B------:R-:W-:Y:S01]  /*a580*/  LEA R4, R25, UR45, 0x1 ;  /* 0x0000002d19047c11 */ /* 0x000fe2000f8e08ff */
[----:B------:R-:W2:Y:S01]  /*a590*/  SHFL.IDX PT, R6, R17, 0x1, 0x181f ;  /* 0x00381f0011067f89 */ /* 0x000ea200000e0000 */
[----:B------:R-:W-:-:S02]  /*a5a0*/  ISETP.LT.OR P4, PT, R5, 0x11, P1 ;  /* 0x000000110500780c */ /* 0x000fc40000f81670 */
[----:B------:R-:W-:Y:S01]  /*a5b0*/  ISETP.LT.OR P5, PT, R5, 0x11, !P0 ;  /* 0x000000110500780c */ /* 0x000fe200047a1670 */
[----:B------:R-:W3:Y:S04]  /*a5c0*/  SHFL.IDX PT, R8, R17, 0x2, 0x181f ;  /* 0x00581f0011087f89 */ /* 0x000ee800000e0000 */
[----:B------:R-:W4:Y:S04]  /*a5d0*/  SHFL.IDX PT, R9, R16, 0x2, 0x181f ;  /* 0x00581f0010097f89 */ /* 0x000f2800000e0000 */
[----:B------:R-:W-:Y:S01]  /*a5e0*/  SHFL.IDX PT, R10, R17, 0x3, 0x181f ;  /* 0x00781f00110a7f89 */ /* 0x000fe200000e0000 */
[----:B0-----:R-:W-:-:S03]  /*a5f0*/  IMAD.WIDE.U32 R2, R30, 0x2, R2 ;  /* 0x000000021e027825 */ /* 0x001fc600078e0002 */
[----:B------:R-:W0:Y:S04]  /*a600*/  SHFL.IDX PT, R19, R16, 0x3, 0x181f ;  /* 0x00781f0010137f89 */ /* 0x000e2800000e0000 */
[----:B------:R-:W-:Y:S01]  /*a610*/  LDGSTS.E.BYPASS.LTC128B.128 [R4+0x400], desc[UR38][R2.64], !P2 ;  /* 0x0040000002047fae */ /* 0x000fe2000d101d66 */
[----:B------:R-:W-:-:S03]  /*a620*/  ISETP.LT.OR P2, PT, R5, 0x21, P1 ;  /* 0x000000210500780c */ /* 0x000fc60000f41670 */
[----:B------:R-:W5:Y:S04]  /*a630*/  SHFL.IDX PT, R23, R16, 0x4, 0x181f ;  /* 0x00981f0010177f89 */ /* 0x000f6800000e0000 */
[----:B------:R1:W-:Y:S01]  /*a640*/  LDGSTS.E.BYPASS.LTC128B.128 [R4+0x3400], desc[UR38][R2.64+0x80], !P3 ;  /* 0x0340008002047fae */ /* 0x0003e2000d901d66 */
[----:B------:R-:W-:-:S03]  /*a650*/  ISETP.LT.OR P3, PT, R5, 0x21, !P0 ;  /* 0x000000210500780c */ /* 0x000fc60004761670 */
[----:B------:R-:W5:Y:S04]  /*a660*/  SHFL.IDX PT, R18, R17, 0x4, 0x181f ;  /* 0x00981f0011127f89 */ /* 0x000f6800000e0000 */
[----:B------:R-:W0:Y:S01]  /*a670*/  SHFL.IDX PT, R17, R17, 0x5, 0x181f ;  /* 0x00b81f0011117f89 */ /* 0x000e2200000e0000 */
[----:B-1----:R-:W-:Y:S01]  /*a680*/  MOV R2, R14 ;  /* 0x0000000e00027202 */ /* 0x002fe20000000f00 */
[----:B--2---:R-:W-:Y:S02]  /*a690*/  IMAD.MOV.U32 R3, RZ, RZ, R6 ;  /* 0x000000ffff037224 */ /* 0x004fe400078e0006 */
[----:B------:R1:W2:Y:S02]  /*a6a0*/  SHFL.IDX PT, R14, R16, 0x5, 0x181f ;  /* 0x00b81f00100e7f89 */ /* 0x0002a400000e0000 */
[----:B------:R-:W-:Y:S01]  /*a6b0*/  IMAD.WIDE.U32 R6, R30, 0x2, R2 ;  /* 0x000000021e067825 */ /* 0x000fe200078e0002 */
[----:B---3--:R-:W-:-:S03]  /*a6c0*/  MOV R3, R8 ;  /* 0x0000000800037202 */ /* 0x008fc60000000f00 */
[----:B----4-:R-:W-:Y:S01]  /*a6d0*/  IMAD.MOV.U32 R2, RZ, RZ, R9 ;  /* 0x000000ffff027224 */ /* 0x010fe200078e0009 */
[----:B------:R-:W-:Y:S01]  /*a6e0*/  LDGSTS.E.BYPASS.LTC128B.128 [R4+0xc00], desc[UR38][R6.64], !P4 ;  /* 0x00c0000006047fae */ /* 0x000fe2000e101d66 */
[C---:B------:R-:W-:Y:S01]  /*a6f0*/  ISETP.LT.OR P4, PT, R5.reuse, 0x31, P1 ;  /* 0x000000310500780c */ /* 0x040fe20000f81670 */
[----:B------:R-:W-:Y:S02]  /*a700*/  IMAD.MOV.U32 R8, RZ, RZ, RZ ;  /* 0x000000ffff087224 */ /* 0x000fe400078e00ff */
[----:B------:R-:W-:Y:S01]  /*a710*/  IMAD.WIDE.U32 R2, R30, 0x2, R2 ;  /* 0x000000021e027825 */ /* 0x000fe200078e0002 */
[----:B------:R-:W-:Y:S01]  /*a720*/  LDGSTS.E.BYPASS.LTC128B.128 [R4+0x3c00], desc[UR38][R6.64+0x80], !P5 ;  /* 0x03c0008006047fae */ /* 0x000fe2000e901d66 */
[----:B------:R-:W-:-:S03]  /*a730*/  ISETP.LT.OR P5, PT, R5, 0x31, !P0 ;  /* 0x000000310500780c */ /* 0x000fc600047a1670 */
[----:B------:R-:W-:Y:S01]  /*a740*/  LDGSTS.E.BYPASS.LTC128B.128 [R4+0x1400], desc[UR38][R2.64], !P2 ;  /* 0x0140000002047fae */ /* 0x000fe2000d101d66 */
[----:B------:R-:W-:-:S03]  /*a750*/  ISETP.LT.OR P2, PT, R5, 0x41, P1 ;  /* 0x000000410500780c */ /* 0x000fc60000f41670 */
[----:B------:R0:W-:Y:S01]  /*a760*/  LDGSTS.E.BYPASS.LTC128B.128 [R4+0x4400], desc[UR38][R2.64+0x80], !P3 ;  /* 0x0440008002047fae */ /* 0x0001e2000d901d66 */
[----:B------:R-:W-:Y:S01]  /*a770*/  ISETP.LT.OR P3, PT, R5, 0x41, !P0 ;  /* 0x000000410500780c */ /* 0x000fe20004761670 */
[----:B0-----:R-:W-:Y:S02]  /*a780*/  IMAD.MOV.U32 R2, RZ, RZ, R19 ;  /* 0x000000ffff027224 */ /* 0x001fe400078e0013 */
[----:B------:R-:W-:Y:S02]  /*a790*/  IMAD.MOV.U32 R3, RZ, RZ, R10 ;  /* 0x000000ffff037224 */ /* 0x000fe400078e000a */
[----:B------:R-:W-:Y:S01]  /*a7a0*/  IMAD.WIDE.U32 R6, R30, 0x2, R2 ;  /* 0x000000021e067825 */ /* 0x000fe200078e0002 */
[----:B-----5:R-:W-:-:S03]  /*a7b0*/  MOV R2, R23 ;  /* 0x0000001700027202 */ /* 0x020fc60000000f00 */
[----:B------:R-:W-:Y:S01]  /*a7c0*/  IMAD.MOV.U32 R3, RZ, RZ, R18 ;  /* 0x000000ffff037224 */ /* 0x000fe200078e0012 */
[----:B------:R1:W-:Y:S01]  /*a7d0*/  LDGSTS.E.BYPASS.LTC128B.128 [R4+0x1c00], desc[UR38][R6.64], !P4 ;  /* 0x01c0000006047fae */ /* 0x0003e2000e101d66 */
[----:B------:R-:W-:-:S03]  /*a7e0*/  IMAD.WIDE.U32 R2, R30, 0x2, R2 ;  /* 0x000000021e027825 */ /* 0x000fc600078e0002 */
[----:B------:R1:W-:Y:S04]  /*a7f0*/  LDGSTS.E.BYPASS.LTC128B.128 [R4+0x4c00], desc[UR38][R6.64+0x80], !P5 ;  /* 0x04c0008006047fae */ /* 0x0003e8000e901d66 */
[----:B------:R1:W-:Y:S04]  /*a800*/  LDGSTS.E.BYPASS.LTC128B.128 [R4+0x2400], desc[UR38][R2.64], !P2 ;  /* 0x0240000002047fae */ /* 0x0003e8000d101d66 */
[----:B--2---:R1:W-:Y:S02]  /*a810*/  LDGSTS.E.BYPASS.LTC128B.128 [R4+0x5400], desc[UR38][R2.64+0x80], !P3 ;  /* 0x0540008002047fae */ /* 0x0043e4000d901d66 */
.L_x_165:
[C---:B------:R-:W-:Y:S01]  /*a820*/  ISETP.LT.OR P1, PT, R5.reuse, 0x51, P1 ;  /* 0x000000510500780c */ /* 0x040fe20000f21670 */
[----:B-1----:R-:W-:Y:S01]  /*a830*/  IMAD.MOV.U32 R3, RZ, RZ, R17 ;  /* 0x000000ffff037224 */ /* 0x002fe200078e0011 */
[----:B------:R-:W-:Y:S02]  /*a840*/  ISETP.LT.OR P0, PT, R5, 0x51, !P0 ;  /* 0x000000510500780c */ /* 0x000fe40004701670 */
[----:B------:R-:W-:-:S05]  /*a850*/  MOV R2, R14 ;  /* 0x0000000e00027202 */ /* 0x000fca0000000f00 */
[----:B------:R-:W-:-:S05]  /*a860*/  IMAD.WIDE.U32 R2, R30, 0x2, R2 ;  /* 0x000000021e027825 */ /* 0x000fca00078e0002 */
[----:B------:R-:W-:Y:S01]  /*a870*/  @!PT LDS RZ, [RZ] ;  /* 0x00000000fffff984 */ /* 0x000fe20000000800 */
[----:B------:R-:W-:Y:S01]  /*a880*/  @!PT LDS RZ, [RZ] ;  /* 0x00000000fffff984 */ /* 0x000fe20000000800 */
[----:B------:R-:W-:Y:S01]  /*a890*/  @!PT LDS RZ, [RZ] ;  /* 0x00000000fffff984 */ /* 0x000fe20000000800 */
[----:B------:R0:W-:Y:S04]  /*a8a0*/  LDGSTS.E.BYPASS.LTC128B.128 [R4+0x2c00], desc[UR38][R2.64], !P1 ;  /* 0x02c0000002047fae */ /* 0x0001e8000c901d66 */
[----:B------:R0:W-:Y:S01]  /*a8b0*/  LDGSTS.E.BYPASS.LTC128B.128 [R4+0x5c00], desc[UR38][R2.64+0x80], !P0 ;  /* 0x05c0008002047fae */ /* 0x0001e2000c101d66 */
[----:B------:R-:W-:Y:S01]  /*a8c0*/  PLOP3.LUT P0, PT, PT, PT, PT, 0x80, 0x0 ;  /* 0x000000000000781c */ /* 0x000fe20003f0f070 */
[----:B------:R-:W-:-:S12]  /*a8d0*/  NOP ;  /* 0x0000000000007918 */ /* 0x000fd80000000000 */
.L_x_73:
        /* <DEDUP_REMOVED lines=10> */
.L_x_74:
[----:B0-----:R-:W-:Y:S01]  /*a980*/  VIADD R2, R21, 0x1 ;  /* 0x0000000115027836 */ /* 0x001fe20000000000 */
[----:B------:R0:W-:Y:S04]  /*a990*/  SYNCS.ARRIVE.TRANS64.A1T0 RZ, [R0+URZ+0x2a850], RZ ;  /* 0x02a850ff00ff79a7 */ /* 0x0001e8000810003f */
[----:B------:R-:W-:-:S04]  /*a9a0*/  ISETP.NE.AND P0, PT, R2, 0x2, PT ;  /* 0x000000020200780c */ /* 0x000fc80003f05270 */
[----:B------:R-:W-:Y:S02]  /*a9b0*/  SEL R3, RZ, 0x1, P0 ;  /* 0x00000001ff037807 */ /* 0x000fe40000000000 */
[----:B------:R-:W-:Y:S02]  /*a9c0*/  SEL R2, R2, RZ, P0 ;  /* 0x000000ff02027207 */ /* 0x000fe40000000000 */
[----:B0-----:R-:W-:-:S07]  /*a9d0*/  LOP3.LUT R0, R24, R3, RZ, 0x3c, !PT ;  /* 0x0000000318007212 */ /* 0x001fce00078e3cff */
.L_x_40:
[----:B------:R-:W0:Y:S01]  /*a9e0*/  S2R R4, SR_CgaCtaId ;  /* 0x0000000000047919 */ /* 0x000e220000008800 */
[----:B------:R-:W-:Y:S02]  /*a9f0*/  MOV R3, 0x400 ;  /* 0x0000040000037802 */ /* 0x000fe40000000f00 */
[----:B------:R-:W-:Y:S02]  /*aa00*/  SHF.L.U32 R8, R8, 0x1f, RZ ;  /* 0x0000001f08087819 */ /* 0x000fe400000006ff */
[----:B0-----:R-:W-:-:S04]  /*aa10*/  LEA R7, R4, R3, 0x18 ;  /* 0x0000000304077211 */ /* 0x001fc800078ec0ff */
[----:B------:R-:W0:Y:S02]  /*aa20*/  SYNCS.PHASECHK.TRANS64.TRYWAIT P0, [R7+URZ+0x2a820], R8 ;  /* 0x02a82008070075a7 */ /* 0x000e24000800017f */
[----:B0-----:R-:W-:Y:S05]  /*aa30*/  @!P0 BRA `(.L_x_75) ;  /* 0x0000002c00d88947 */ /* 0x001fea0003800000 */
.L_x_166:
[----:B------:R-:W-:-:S03]  /*aa40*/  UMOV UR4, 0xffffffff ;  /* 0xffffffff00047882 */ /* 0x000fc60000000000 */
[----:B------:R-:W-:Y:S05]  /*aa50*/  BRA.DIV UR4, `(.L_x_76) ;  /* 0x0000002e04e47947 */ /* 0x000fea000b800000 */
[----:B------:R-:W1:Y:S02]  /*aa60*/  S2R R3, SR_TID.X ;  /* 0x0000000000037919 */ /* 0x000e640000002100 */
[----:B-1----:R-:W-:-:S04]  /*aa70*/  SHF.R.U32.HI R3, RZ, 0x5, R3 ;  /* 0x00000005ff037819 */ /* 0x002fc80000011603 */
[----:B------:R-:W-:-:S05]  /*aa80*/  LOP3.LUT R3, R3, 0x3, RZ, 0xc0, !PT ;  /* 0x0000000303037812 */ /* 0x000fca00078ec0ff */
[----:B------:R1:W2:Y:S02]  /*aa90*/  SHFL.IDX PT, R14, R3, RZ, 0x1f ;  /* 0x00001fff030e7589 */ /* 0x0002a400000e0000 */
.L_x_169:
[----:B--2---:R-:W-:-:S13]  /*aaa0*/  ISETP.NE.AND P0, PT, R14, RZ, PT ;  /* 0x000000ff0e00720c */ /* 0x004fda0003f05270 */
[----:B------:R-:W-:Y:S05]  /*aab0*/  @P0 BRA `(.L_x_8) ;  /* 0x0000000000880947 */ /* 0x000fea0003800000 */
[----:B------:R-:W-:-:S03]  /*aac0*/  UMOV UR4, 0xffffffff ;  /* 0xffffffff00047882 */ /* 0x000fc60000000000 */
[----:B------:R-:W-:Y:S05]  /*aad0*/  BRA.DIV UR4, `(.L_x_77) ;  /* 0x0000002e04f87947 */ /* 0x000fea000b800000 */
[----:B------:R-:W-:-:S13]  /*aae0*/  ELECT P6, URZ, PT ;  /* 0x00000000003f782f */ /* 0x000fda00038c0000 */
.L_x_172:
[----:B------:R-:W-:Y:S05]  /*aaf0*/  @!P6 BRA `(.L_x_8) ;  /* 0x000000000078e947 */ /* 0x000fea0003800000 */
[----:B------:R-:W-:-:S06]  /*ab00*/  ULOP3.LUT UR4, UR36, 0x2, URZ, 0xfc, !UPT ;  /* 0x0000000224047892 */ /* 0x000fcc000f8efc3f */
[----:B-1----:R-:W-:-:S04]  /*ab10*/  MOV R3, UR4 ;  /* 0x0000000400037c02 */ /* 0x002fc80008000f00 */
[----:B------:R-:W-:-:S13]  /*ab20*/  ISETP.NE.AND P0, PT, R3, 0x3, PT ;  /* 0x000000030300780c */ /* 0x000fda0003f05270 */
[----:B------:R-:W-:Y:S05]  /*ab30*/  @!P0 BRA `(.L_x_78) ;  /* 0x0000000000048947 */ /* 0x000fea0003800000 */
[----:B------:R-:W-:Y:S01]  /*ab40*/  BPT.TRAP 0x1 ;  /* 0x000000040000795c */ /* 0x000fe20000300000 */
.L_x_78:
[----:B------:R-:W-:Y:S01]  /*ab50*/  IMAD R5, R2, 0x8, R7 ;  /* 0x0000000802057824 */ /* 0x000fe200078e0207 */
[----:B------:R-:W-:Y:S01]  /*ab60*/  SHF.L.U32 R4, R0, 0x1f, RZ ;  /* 0x0000001f00047819 */ /* 0x000fe200000006ff */
[----:B------:R-:W-:-:S03]  /*ab70*/  VIADD R2, R2, 0x1 ;  /* 0x0000000102027836 */ /* 0x000fc60000000000 */
[----:B------:R-:W1:Y:S02]  /*ab80*/  SYNCS.PHASECHK.TRANS64.TRYWAIT P1, [R5+URZ+0x2a840], R4 ;  /* 0x02a84004050075a7 */ /* 0x000e64000802017f */
[----:B------:R-:W-:-:S04]  /*ab90*/  ISETP.NE.AND P2, PT, R2, 0x2, PT ;  /* 0x000000020200780c */ /* 0x000fc80003f45270 */
[----:B------:R-:W-:Y:S01]  /*aba0*/  SEL R3, RZ, 0x1, P2 ;  /* 0x00000001ff037807 */ /* 0x000fe20001000000 */
[----:B-1----:R-:W-:Y:S08]  /*abb0*/  @!P1 BRA `(.L_x_79) ;  /* 0x0000002c00e09947 */ /* 0x002ff00003800000 */
.L_x_173:
[----:B------:R-:W-:Y:S02]  /*abc0*/  SEL R2, R2, RZ, P2 ;  /* 0x000000ff02027207 */ /* 0x000fe40001000000 */
[----:B------:R-:W-:Y:S01]  /*abd0*/  LOP3.LUT R0, R0, R3, RZ, 0x3c, !PT ;  /* 0x0000000300007212 */ /* 0x000fe200078e3cff */
[----:B------:R-:W-:Y:S06]  /*abe0*/  @!P0 BRA `(.L_x_80) ;  /* 0x0000000000048947 */ /* 0x000fec0003800000 */
[----:B------:R-:W-:Y:S01]  /*abf0*/  BPT.TRAP 0x1 ;  /* 0x000000040000795c */ /* 0x000fe20000300000 */
.L_x_80:
[----:B------:R-:W-:Y:S02]  /*ac00*/  LEA R3, R2, R7, 0x3 ;  /* 0x0000000702037211 */ /* 0x000fe400078e18ff */
[----:B------:R-:W-:-:S04]  /*ac10*/  SHF.L.U32 R0, R0, 0x1f, RZ ;  /* 0x0000001f00007819 */ /* 0x000fc800000006ff */
[----:B------:R-:W2:Y:S02]  /*ac20*/  SYNCS.PHASECHK.TRANS64.TRYWAIT P1, [R3+URZ+0x2a840], R0 ;  /* 0x02a84000030075a7 */ /* 0x000ea4000802017f */
[----:B--2---:R-:W-:Y:S05]  /*ac30*/  @!P1 BRA `(.L_x_81) ;  /* 0x0000002c00d49947 */ /* 0x004fea0003800000 */
.L_x_174:
[----:B------:R-:W-:Y:S05]  /*ac40*/  @!P0 BRA `(.L_x_82) ;  /* 0x0000000000048947 */ /* 0x000fea0003800000 */
[----:B------:R-:W-:Y:S01]  /*ac50*/  BPT.TRAP 0x1 ;  /* 0x000000040000795c */ /* 0x000fe20000300000 */
.L_x_82:
[----:B------:R-:W3:Y:S02]  /*ac60*/  SYNCS.PHASECHK.TRANS64.TRYWAIT P1, [R5+URZ+0x2a860], R4 ;  /* 0x02a86004050075a7 */ /* 0x000ee4000802017f */
[----:B---3--:R-:W-:Y:S05]  /*ac70*/  @!P1 BRA `(.L_x_83) ;  /* 0x0000002c00d89947 */ /* 0x008fea0003800000 */
.L_x_175:
[----:B------:R-:W-:Y:S05]  /*ac80*/  @!P0 BRA `(.L_x_84) ;  /* 0x0000000000048947 */ /* 0x000fea0003800000 */
[----:B------:R-:W-:Y:S01]  /*ac90*/  BPT.TRAP 0x1 ;  /* 0x000000040000795c */ /* 0x000fe20000300000 */
.L_x_84:
[----:B----4-:R4:W0:Y:S02]  /*aca0*/  SYNCS.PHASECHK.TRANS64.TRYWAIT P0, [R3+URZ+0x2a860], R0 ;  /* 0x02a86000030075a7 */ /* 0x010824000800017f */
[----:B0-----:R-:W-:Y:S05]  /*acb0*/  @!P0 NANOSLEEP.SYNCS 0x989680 ;  /* 0x009896800000895d */ /* 0x001fea0003900000 */
[----:B------:R-:W0:Y:S02]  /*acc0*/  @!P0 SYNCS.PHASECHK.TRANS64 P0, [R3+URZ+0x2a860], R0 ;  /* 0x02a86000030085a7 */ /* 0x000e24000800007f */
[----:B0-----:R-:W-:Y:S05]  /*acd0*/  @!P0 BRA `(.L_x_84) ;  /* 0xfffffffc00f08947 */ /* 0x001fea000383ffff */
.L_x_8:
[----:B------:R-:W-:Y:S05]  /*ace0*/  BSYNC B6 ;  /* 0x0000000000067941 */ /* 0x000fea0003800000 */
.L_x_5:
[----:B------:R-:W-:Y:S05]  /*acf0*/  EXIT ;  /* 0x000000000000794d */ /* 0x000fea0003800000 */
.L_x_12:
[----:B0-----:R-:W-:-:S04]  /*ad00*/  IMAD.U32 R0, RZ, RZ, UR37 ;  /* 0x00000025ff007e24 */ /* 0x001fc8000f8e00ff */
[----:B------:R0:W1:Y:S03]  /*ad10*/  SYNCS.PHASECHK.TRANS64.TRYWAIT P0, [R0+URZ+0x2a800], R3 ;  /* 0x02a80003000075a7 */ /* 0x000066000800017f */
[----:B-1----:R-:W-:Y:S05]  /*ad20*/  @!P0 NANOSLEEP.SYNCS 0x989680 ;  /* 0x009896800000895d */ /* 0x002fea0003900000 */
[----:B------:R-:W1:Y:S02]  /*ad30*/  @!P0 SYNCS.PHASECHK.TRANS64 P0, [R0+URZ+0x2a800], R3 ;  /* 0x02a80003000085a7 */ /* 0x000e64000800007f */
[----:B-1----:R-:W-:Y:S05]  /*ad40*/  @!P0 BRA `(.L_x_12) ;  /* 0xfffffffc00ec8947 */ /* 0x002fea000383ffff */
[----:B------:R-:W-:Y:S05]  /*ad50*/  BRA `(.L_x_85) ;  /* 0xffffff6400007947 */ /* 0x000fea000383ffff */
.L_x_16:
[----:B-1----:R-:W-:-:S04]  /*ad60*/  IMAD.U32 R4, RZ, RZ, UR37 ;  /* 0x00000025ff047e24 */ /* 0x002fc8000f8e00ff */
[----:B------:R1:W2:Y:S03]  /*ad70*/  SYNCS.PHASECHK.TRANS64.TRYWAIT P1, [R4+URZ+0x2a830], R3 ;  /* 0x02a83003040075a7 */ /* 0x0002a6000802017f */
[----:B--2---:R-:W-:Y:S05]  /*ad80*/  @!P1 NANOSLEEP.SYNCS 0x989680 ;  /* 0x009896800000995d */ /* 0x004fea0003900000 */
[----:B------:R-:W2:Y:S02]  /*ad90*/  @!P1 SYNCS.PHASECHK.TRANS64 P1, [R4+URZ+0x2a830], R3 ;  /* 0x02a83003040095a7 */ /* 0x000ea4000802007f */
[----:B--2---:R-:W-:Y:S05]  /*ada0*/  @!P1 BRA `(.L_x_16) ;  /* 0xfffffffc00ec9947 */ /* 0x004fea000383ffff */
[----:B------:R-:W-:Y:S05]  /*adb0*/  BRA `(.L_x_15) ;  /* 0xffffff64001c7947 */ /* 0x000fea000383ffff */
.L_x_22:
[----:B-1----:R-:W-:-:S04]  /*adc0*/  MOV R4, UR59 ;  /* 0x0000003b00047c02 */ /* 0x002fc80008000f00 */
[----:B------:R1:W2:Y:S03]  /*add0*/  SYNCS.PHASECHK.TRANS64.TRYWAIT P1, [R4+URZ+0x2a830], R3 ;  /* 0x02a83003040075a7 */ /* 0x0002a6000802017f */
[----:B--2---:R-:W-:Y:S05]  /*ade0*/  @!P1 NANOSLEEP.SYNCS 0x989680 ;  /* 0x009896800000995d */ /* 0x004fea0003900000 */
[----:B------:R-:W2:Y:S02]  /*adf0*/  @!P1 SYNCS.PHASECHK.TRANS64 P1, [R4+URZ+0x2a830], R3 ;  /* 0x02a83003040095a7 */ /* 0x000ea4000802007f */
[----:B--2---:R-:W-:Y:S05]  /*ae00*/  @!P1 BRA `(.L_x_22) ;  /* 0xfffffffc00ec9947 */ /* 0x004fea000383ffff */
[----:B------:R-:W-:Y:S05]  /*ae10*/  BRA `(.L_x_21) ;  /* 0xffffff8400587947 */ /* 0x000fea000383ffff */
.L_x_26:
[----:B-1----:R-:W-:-:S04]  /*ae20*/  IMAD.U32 R4, RZ, RZ, UR5 ;  /* 0x00000005ff047e24 */ /* 0x002fc8000f8e00ff */
[----:B------:R1:W2:Y:S03]  /*ae30*/  SYNCS.PHASECHK.TRANS64.TRYWAIT P1, [R4+URZ+0x2a850], R3 ;  /* 0x02a85003040075a7 */ /* 0x0002a6000802017f */
[----:B--2---:R-:W-:Y:S05]  /*ae40*/  @!P1 NANOSLEEP.SYNCS 0x989680 ;  /* 0x009896800000995d */ /* 0x004fea0003900000 */
[----:B------:R-:W2:Y:S02]  /*ae50*/  @!P1 SYNCS.PHASECHK.TRANS64 P1, [R4+URZ+0x2a850], R3 ;  /* 0x02a85003040095a7 */ /* 0x000ea4000802007f */
[----:B--2---:R-:W-:Y:S05]  /*ae60*/  @!P1 BRA `(.L_x_26) ;  /* 0xfffffffc00ec9947 */ /* 0x004fea000383ffff */
[----:B------:R-:W-:Y:S05]  /*ae70*/  BRA `(.L_x_25) ;  /* 0xffffff8c00647947 */ /* 0x000fea000383ffff */
.L_x_33:
[----:B-1----:R-:W-:-:S04]  /*ae80*/  IMAD.U32 R6, RZ, RZ, UR5 ;  /* 0x00000005ff067e24 */ /* 0x002fc8000f8e00ff */
[----:B------:R1:W2:Y:S03]  /*ae90*/  SYNCS.PHASECHK.TRANS64.TRYWAIT P1, [R6+URZ+0x2a850], R9 ;  /* 0x02a85009060075a7 */ /* 0x0002a6000802017f */
[----:B--2---:R-:W-:Y:S05]  /*aea0*/  @!P1 NANOSLEEP.SYNCS 0x989680 ;  /* 0x009896800000995d */ /* 0x004fea0003900000 */
[----:B------:R-:W2:Y:S02]  /*aeb0*/  @!P1 SYNCS.PHASECHK.TRANS64 P1, [R6+URZ+0x2a850], R9 ;  /* 0x02a85009060095a7 */ /* 0x000ea4000802007f */
[----:B--2---:R-:W-:Y:S05]  /*aec0*/  @!P1 BRA `(.L_x_33) ;  /* 0xfffffffc00ec9947 */ /* 0x004fea000383ffff */
[----:B------:R-:W-:Y:S05]  /*aed0*/  BRA `(.L_x_32) ;  /* 0xffffffa400047947 */ /* 0x000fea000383ffff */
.L_x_45:
[----:B------:R-:W-:Y:S01]  /*aee0*/  MOV R13, R17 ;  /* 0x00000011000d7202 */ /* 0x000fe20000000f00 */
[----:B------:R-:W-:Y:S01]  /*aef0*/  IMAD.MOV.U32 R12, RZ, RZ, RZ ;  /* 0x000000ffff0c7224 */ /* 0x000fe200078e00ff */
[----:B------:R-:W-:Y:S01]  /*af00*/  MOV R15, 0xffffffff ;  /* 0xffffffff000f7802 */ /* 0x000fe20000000f00 */
[----:B------:R-:W-:-:S07]  /*af10*/  IMAD.MOV.U32 R11, RZ, RZ, 0x1f ;  /* 0x0000001fff0b7424 */ /* 0x000fce00078e00ff */
[----:B-----5:R-:W-:Y:S05]  /*af20*/  WARPSYNC.COLLECTIVE R15, `(.L_x_86) ;  /* 0x000000000f087348 */ /* 0x020fea0003c00000 */
[----:B------:R0:W1:Y:S02]  /*af30*/  SHFL.IDX P6, R14, R13, R12, R11 ;  /* 0x0000000c0d0e7389 */ /* 0x00006400000c000b */
[----:B01---5:R-:W-:Y:S01]  /*af40*/  ENDCOLLECTIVE ;  /* 0x000000000000791b */ /* 0x023fe20003800000 */
.L_x_86:
[----:B------:R-:W-:Y:S05]  /*af50*/  BRA `(.L_x_87) ;  /* 0xffffffd000007947 */ /* 0x000fea000383ffff */
.L_x_47:
[----:B0-----:R-:W-:-:S04]  /*af60*/  IMAD.U32 R3, RZ, RZ, UR45 ;  /* 0x0000002dff037e24 */ /* 0x001fc8000f8e00ff */
[----:B------:R0:W1:Y:S03]  /*af70*/  SYNCS.PHASECHK.TRANS64.TRYWAIT P0, [R3+URZ+0x2a840], R2 ;  /* 0x02a84002030075a7 */ /* 0x000066000800017f */
[----:B-1----:R-:W-:Y:S05]  /*af80*/  @!P0 NANOSLEEP.SYNCS 0x989680 ;  /* 0x009896800000895d */ /* 0x002fea0003900000 */
[----:B------:R-:W1:Y:S02]  /*af90*/  @!P0 SYNCS.PHASECHK.TRANS64 P0, [R3+URZ+0x2a840], R2 ;  /* 0x02a84002030085a7 */ /* 0x000e64000800007f */
[----:B-1----:R-:W-:Y:S05]  /*afa0*/  @!P0 BRA `(.L_x_47) ;  /* 0xfffffffc00ec8947 */ /* 0x002fea000383ffff */
[----:B------:R-:W-:Y:S05]  /*afb0*/  BRA `(.L_x_88) ;  /* 0xffffffd400107947 */ /* 0x000fea000383ffff */
.L_x_48:
[----:B------:R-:W-:Y:S01]  /*afc0*/  BSSY B0, `(.L_x_89) ;  /* 0x0000008000007945 */ /* 0x000fe20003800000 */
[----:B------:R-:W-:Y:S01]  /*afd0*/  IMAD.MOV.U32 R13, RZ, RZ, R7 ;  /* 0x000000ffff0d7224 */ /* 0x000fe200078e0007 */
[----:B------:R-:W-:Y:S01]  /*afe0*/  MOV R12, RZ ;  /* 0x000000ff000c7202 */ /* 0x000fe20000000f00 */
[----:B------:R-:W-:Y:S02]  /*aff0*/  IMAD.MOV.U32 R11, RZ, RZ, 0x181f ;  /* 0x0000181fff0b7424 */ /* 0x000fe400078e00ff */
[----:B------:R-:W-:-:S07]  /*b000*/  IMAD.MOV.U32 R15, RZ, RZ, -0x1 ;  /* 0xffffffffff0f7424 */ /* 0x000fce00078e00ff */
[----:B------:R-:W-:Y:S05]  /*b010*/  WARPSYNC.COLLECTIVE R15, `(.L_x_90) ;  /* 0x000000000f087348 */ /* 0x000fea0003c00000 */
[----:B------:R0:W1:Y:S02]  /*b020*/  SHFL.IDX P6, R14, R13, R12, R11 ;  /* 0x0000000c0d0e7389 */ /* 0x00006400000c000b */
[----:B01----:R-:W-:Y:S01]  /*b030*/  ENDCOLLECTIVE ;  /* 0x000000000000791b */ /* 0x003fe20003800000 */
.L_x_90:
[----:B------:R-:W-:Y:S05]  /*b040*/  BSYNC B0 ;  /* 0x0000000000007941 */ /* 0x000fea0003800000 */
.L_x_89:
[----:B------:R-:W-:Y:S01]  /*b050*/  IMAD.MOV.U32 R13, RZ, RZ, R0 ;  /* 0x000000ffff0d7224 */ /* 0x000fe200078e0000 */
[----:B------:R-:W-:Y:S01]  /*b060*/  MOV R11, 0x181f ;  /* 0x0000181f000b7802 */ /* 0x000fe20000000f00 */
[----:B------:R-:W-:Y:S01]  /*b070*/  IMAD.MOV.U32 R12, RZ, RZ, RZ ;  /* 0x000000ffff0c7224 */ /* 0x000fe200078e00ff */
[----:B------:R-:W-:Y:S01]  /*b080*/  MOV R3, R14 ;  /* 0x0000000e00037202 */ /* 0x000fe20000000f00 */
[----:B------:R-:W-:Y:S01]  /*b090*/  IMAD.MOV.U32 R15, RZ, RZ, -0x1 ;  /* 0xffffffffff0f7424 */ /* 0x000fe200078e00ff */
[----:B------:R-:W-:-:S07]  /*b0a0*/  @P0 LEA R9, R25, UR45, 0x1 ;  /* 0x0000002d19090c11 */ /* 0x000fce000f8e08ff */
[----:B------:R-:W-:Y:S05]  /*b0b0*/  WARPSYNC.COLLECTIVE R15, `(.L_x_91) ;  /* 0x000000000f087348 */ /* 0x000fea0003c00000 */
[----:B------:R0:W1:Y:S02]  /*b0c0*/  SHFL.IDX P6, R14, R13, R12, R11 ;  /* 0x0000000c0d0e7389 */ /* 0x00006400000c000b */
[----:B01----:R-:W-:Y:S01]  /*b0d0*/  ENDCOLLECTIVE ;  /* 0x000000000000791b */ /* 0x003fe20003800000 */
.L_x_91:
[----:B------:R-:W-:Y:S01]  /*b0e0*/  MOV R13, R7 ;  /* 0x00000007000d7202 */ /* 0x000fe20000000f00 */
[----:B------:R-:W-:Y:S02]  /*b0f0*/  IMAD.MOV.U32 R12, RZ, RZ, 0x1 ;  /* 0x00000001ff0c7424 */ /* 0x000fe400078e00ff */
[----:B------:R-:W-:-:S07]  /*b100*/  IMAD.MOV.U32 R2, RZ, RZ, R14 ;  /* 0x000000ffff027224 */ /* 0x000fce00078e000e */
[----:B------:R-:W-:Y:S05]  /*b110*/  WARPSYNC.COLLECTIVE R15, `(.L_x_92) ;  /* 0x000000000f087348 */ /* 0x000fea0003c00000 */
[----:B------:R0:W1:Y:S02]  /*b120*/  SHFL.IDX P6, R14, R13, R12, R11 ;  /* 0x0000000c0d0e7389 */ /* 0x00006400000c000b */
[----:B01----:R-:W-:Y:S01]  /*b130*/  ENDCOLLECTIVE ;  /* 0x000000000000791b */ /* 0x003fe20003800000 */
.L_x_92:
[----:B------:R-:W-:-:S05]  /*b140*/  @P0 IMAD.WIDE.U32 R2, R30, 0x2, R2 ;  /* 0x000000021e020825 */ /* 0x000fca00078e0002 */
[----:B------:R-:W-:Y:S01]  /*b150*/  @!PT LDS RZ, [RZ] ;  /* 0x00000000fffff984 */ /* 0x000fe20000000800 */
[----:B------:R-:W-:Y:S01]  /*b160*/  @!PT LDS RZ, [RZ] ;  /* 0x00000000fffff984 */ /* 0x000fe20000000800 */
[----:B------:R-:W-:Y:S01]  /*b170*/  @!PT LDS RZ, [RZ] ;  /* 0x00000000fffff984 */ /* 0x000fe20000000800 */
[----:B------:R0:W-:Y:S04]  /*b180*/  @P0 LDGSTS.E.BYPASS.LTC128B.128 [R9+0x18400], desc[UR38][R2.64], !P3 ;  /* 0x1840000002090fae */ /* 0x0001e8000d901d66 */
[----:B------:R0:W-:Y:S01]  /*b190*/  @P0 LDGSTS.E.BYPASS.LTC128B.128 [R9+0x1b400], desc[UR38][R2.64+0x80], !P2 ;  /* 0x1b40008002090fae */ /* 0x0001e2000d101d66 */
[----:B------:R-:W-:-:S03]  /*b1a0*/  MOV R13, R0 ;  /* 0x00000000000d7202 */ /* 0x000fc60000000f00 */
[----:B------:R0:W-:Y:S01]  /*b1b0*/  @P0 LDGSTS.E.BYPASS.LTC128B.128 [R9+0x1e400], desc[UR38][R2.64+0x100], !P1 ;  /* 0x1e40010002090fae */ /* 0x0001e2000c901d66 */
[----:B------:R-:W-:Y:S01]  /*b1c0*/  ISETP.GE.AND P0, PT, R6, 0x11, PT ;  /* 0x000000110600780c */ /* 0x000fe20003f06270 */
[----:B------:R-:W-:-:S12]  /*b1d0*/  IMAD.MOV.U32 R5, RZ, RZ, R14 ;  /* 0x000000ffff057224 */ /* 0x000fd800078e000e */
[----:B0-----:R-:W-:Y:S05]  /*b1e0*/  WARPSYNC.COLLECTIVE R15, `(.L_x_93) ;  /* 0x000000000f087348 */ /* 0x001fea0003c00000 */
[----:B------:R1:W2:Y:S02]  /*b1f0*/  SHFL.IDX P6, R14, R13, R12, R11 ;  /* 0x0000000c0d0e7389 */ /* 0x0002a400000c000b */
[----:B012---:R-:W-:Y:S01]  /*b200*/  ENDCOLLECTIVE ;  /* 0x000000000000791b */ /* 0x007fe20003800000 */
.L_x_93:
[----:B------:R-:W-:Y:S01]  /*b210*/  @P0 LEA R21, R25, UR45, 0x1 ;  /* 0x0000002d19150c11 */ /* 0x000fe2000f8e08ff */
[----:B------:R-:W-:Y:S01]  /*b220*/  IMAD.MOV.U32 R13, RZ, RZ, R7 ;  /* 0x000000ffff0d7224 */ /* 0x000fe200078e0007 */
[----:B------:R-:W-:Y:S01]  /*b230*/  MOV R12, 0x2 ;  /* 0x00000002000c7802 */ /* 0x000fe20000000f00 */
[----:B------:R-:W-:-:S07]  /*b240*/  IMAD.MOV.U32 R4, RZ, RZ, R14 ;  /* 0x000000ffff047224 */ /* 0x000fce00078e000e */
[----:B------:R-:W-:Y:S05]  /*b250*/  WARPSYNC.COLLECTIVE R15, `(.L_x_94) ;  /* 0x000000000f087348 */ /* 0x000fea0003c00000 */
[----:B------:R0:W1:Y:S02]  /*b260*/  SHFL.IDX P6, R14, R13, R12, R11 ;  /* 0x0000000c0d0e7389 */ /* 0x00006400000c000b */
[----:B01----:R-:W-:Y:S01]  /*b270*/  ENDCOLLECTIVE ;  /* 0x000000000000791b */ /* 0x003fe20003800000 */
.L_x_94:
[----:B------:R-:W-:-:S05]  /*b280*/  @P0 IMAD.WIDE.U32 R4, R30, 0x2, R4 ;  /* 0x000000021e040825 */ /* 0x000fca00078e0004 */
[----:B------:R-:W-:Y:S01]  /*b290*/  @!PT LDS RZ, [RZ] ;  /* 0x00000000fffff984 */ /* 0x000fe20000000800 */
[----:B------:R-:W-:Y:S01]  /*b2a0*/  @!PT LDS RZ, [RZ] ;  /* 0x00000000fffff984 */ /* 0x000fe20000000800 */
[----:B------:R-:W-:Y:S01]  /*b2b0*/  @!PT LDS RZ, [RZ] ;  /* 0x00000000fffff984 */ /* 0x000fe20000000800 */
[----:B------:R0:W-:Y:S04]  /*b2c0*/  @P0 LDGSTS.E.BYPASS.LTC128B.128 [R21+0x18c00], desc[UR38][R4.64], !P3 ;  /* 0x18c0000004150fae */ /* 0x0001e8000d901d66 */
[----:B------:R0:W-:Y:S01]  /*b2d0*/  @P0 LDGSTS.E.BYPASS.LTC128B.128 [R21+0x1bc00], desc[UR38][R4.64+0x80], !P2 ;  /* 0x1bc0008004150fae */ /* 0x0001e2000d101d66 */
[----:B------:R-:W-:-:S03]  /*b2e0*/  IMAD.MOV.U32 R13, RZ, RZ, R0 ;  /* 0x000000ffff0d7224 */ /* 0x000fc600078e0000 */
[----:B------:R0:W-:Y:S01]  /*b2f0*/  @P0 LDGSTS.E.BYPASS.LTC128B.128 [R21+0x1ec00], desc[UR38][R4.64+0x100], !P1 ;  /* 0x1ec0010004150fae */ /* 0x0001e2000c901d66 */
[----:B------:R-:W-:Y:S01]  /*b300*/  ISETP.GE.AND P0, PT, R6, 0x21, PT ;  /* 0x000000210600780c */ /* 0x000fe20003f06270 */
[----:B------:R-:W-:-:S12]  /*b310*/  IMAD.MOV.U32 R8, RZ, RZ, R14 ;  /* 0x000000ffff087224 */ /* 0x000fd800078e000e */
[----:B0-----:R-:W-:Y:S05]  /*b320*/  WARPSYNC.COLLECTIVE R15, `(.L_x_95) ;  /* 0x000000000f087348 */ /* 0x001fea0003c00000 */
[----:B------:R1:W2:Y:S02]  /*b330*/  SHFL.IDX P6, R14, R13, R12, R11 ;  /* 0x0000000c0d0e7389 */ /* 0x0002a400000c000b */
[----:B012---:R-:W-:Y:S01]  /*b340*/  ENDCOLLECTIVE ;  /* 0x000000000000791b */ /* 0x007fe20003800000 */
.L_x_95:
[----:B------:R-:W-:Y:S01]  /*b350*/  IMAD.MOV.U32 R3, RZ, RZ, R8 ;  /* 0x000000ffff037224 */ /* 0x000fe200078e0008 */
[----:B------:R-:W-:Y:S01]  /*b360*/  @P0 LEA R35, R25, UR45, 0x1 ;  /* 0x0000002d19230c11 */ /* 0x000fe2000f8e08ff */
[----:B------:R-:W-:Y:S01]  /*b370*/  IMAD.MOV.U32 R13, RZ, RZ, R7 ;  /* 0x000000ffff0d7224 */ /* 0x000fe200078e0007 */
[----:B------:R-:W-:Y:S02]  /*b380*/  MOV R12, 0x3 ;  /* 0x00000003000c7802 */ /* 0x000fe40000000f00 */
[----:B------:R-:W-:-:S07]  /*b390*/  MOV R2, R14 ;  /* 0x0000000e00027202 */ /* 0x000fce0000000f00 */
[----:B------:R-:W-:Y:S05]  /*b3a0*/  WARPSYNC.COLLECTIVE R15, `(.L_x_96) ;  /* 0x000000000f087348 */ /* 0x000fea0003c00000 */
[----:B------:R0:W1:Y:S02]  /*b3b0*/  SHFL.IDX P6, R14, R13, R12, R11 ;  /* 0x0000000c0d0e7389 */ /* 0x00006400000c000b */
[----:B01----:R-:W-:Y:S01]  /*b3c0*/  ENDCOLLECTIVE ;  /* 0x000000000000791b */ /* 0x003fe20003800000 */
.L_x_96:
        /* <DEDUP_REMOVED lines=13> */
.L_x_97:
[----:B------:R-:W-:Y:S01]  /*b4a0*/  IMAD.MOV.U32 R5, RZ, RZ, R9 ;  /* 0x000000ffff057224 */ /* 0x000fe200078e0009 */
[----:B------:R-:W-:Y:S02]  /*b4b0*/  @P0 LEA R9, R25, UR45, 0x1 ;  /* 0x0000002d19090c11 */ /* 0x000fe4000f8e08ff */
[----:B------:R-:W-:Y:S01]  /*b4c0*/  MOV R13, R7 ;  /* 0x00000007000d7202 */ /* 0x000fe20000000f00 */
[----:B------:R-:W-:Y:S01]  /*b4d0*/  IMAD.MOV.U32 R12, RZ, RZ, 0x4 ;  /* 0x00000004ff0c7424 */ /* 0x000fe200078e00ff */
[----:B------:R-:W-:-:S07]  /*b4e0*/  MOV R10, R14 ;  /* 0x0000000e000a7202 */ /* 0x000fce0000000f00 */
[----:B------:R-:W-:Y:S05]  /*b4f0*/  WARPSYNC.COLLECTIVE R15, `(.L_x_98) ;  /* 0x000000000f087348 */ /* 0x000fea0003c00000 */
[----:B------:R0:W1:Y:S02]  /*b500*/  SHFL.IDX P6, R14, R13, R12, R11 ;  /* 0x0000000c0d0e7389 */ /* 0x00006400000c000b */
[----:B01----:R-:W-:Y:S01]  /*b510*/  ENDCOLLECTIVE ;  /* 0x000000000000791b */ /* 0x003fe20003800000 */
.L_x_98:
[----:B------:R-:W-:-:S04]  /*b520*/  IMAD.MOV.U32 R4, RZ, RZ, R10 ;  /* 0x000000ffff047224 */ /* 0x000fc800078e000a */
[----:B------:R-:W-:-:S05]  /*b530*/  @P0 IMAD.WIDE.U32 R4, R30, 0x2, R4 ;  /* 0x000000021e040825 */ /* 0x000fca00078e0004 */
[----:B------:R-:W-:Y:S01]  /*b540*/  @!PT LDS RZ, [RZ] ;  /* 0x00000000fffff984 */ /* 0x000fe20000000800 */
[----:B------:R-:W-:Y:S01]  /*b550*/  @!PT LDS RZ, [RZ] ;  /* 0x00000000fffff984 */ /* 0x000fe20000000800 */
[----:B------:R-:W-:Y:S01]  /*b560*/  @!PT LDS RZ, [RZ] ;  /* 0x00000000fffff984 */ /* 0x000fe20000000800 */
[----:B------:R0:W-:Y:S01]  /*b570*/  @P0 LDGSTS.E.BYPASS.LTC128B.128 [R9+0x19c00], desc[UR38][R4.64], !P3 ;  /* 0x19c0000004090fae */ /* 0x0001e2000d901d66 */
[----:B------:R-:W-:-:S03]  /*b580*/  MOV R13, R0 ;  /* 0x00000000000d7202 */ /* 0x000fc60000000f00 */
[----:B------:R0:W-:Y:S04]  /*b590*/  @P0 LDGSTS.E.BYPASS.LTC128B.128 [R9+0x1cc00], desc[UR38][R4.64+0x80], !P2 ;  /* 0x1cc0008004090fae */ /* 0x0001e8000d101d66 */
[----:B------:R0:W-:Y:S01]  /*b5a0*/  @P0 LDGSTS.E.BYPASS.LTC128B.128 [R9+0x1fc00], desc[UR38][R4.64+0x100], !P1 ;  /* 0x1fc0010004090fae */ /* 0x0001e2000c901d66 */
[----:B------:R-:W-:Y:S01]  /*b5b0*/  ISETP.GE.AND P0, PT, R6, 0x41, PT ;  /* 0x000000410600780c */ /* 0x000fe20003f06270 */
[----:B------:R-:W-:-:S12]  /*b5c0*/  IMAD.MOV.U32 R8, RZ, RZ, R14 ;  /* 0x000000ffff087224 */ /* 0x000fd800078e000e */
[----:B0-----:R-:W-:Y:S05]  /*b5d0*/  WARPSYNC.COLLECTIVE R15, `(.L_x_99) ;  /* 0x000000000f087348 */ /* 0x001fea0003c00000 */
[----:B------:R1:W2:Y:S02]  /*b5e0*/  SHFL.IDX P6, R14, R13, R12, R11 ;  /* 0x0000000c0d0e7389 */ /* 0x0002a400000c000b */
[----:B012---:R-:W-:Y:S01]  /*b5f0*/  ENDCOLLECTIVE ;  /* 0x000000000000791b */ /* 0x007fe20003800000 */
.L_x_99:
[----:B------:R-:W-:Y:S01]  /*b600*/  IMAD.MOV.U32 R3, RZ, RZ, R8 ;  /* 0x000000ffff037224 */ /* 0x000fe200078e0008 */
[----:B------:R-:W-:Y:S02]  /*b610*/  @P0 LEA R21, R25, UR45, 0x1 ;  /* 0x0000002d19150c11 */ /* 0x000fe4000f8e08ff */
[----:B------:R-:W-:Y:S01]  /*b620*/  MOV R13, R7 ;  /* 0x00000007000d7202 */ /* 0x000fe20000000f00 */
[----:B------:R-:W-:Y:S02]  /*b630*/  IMAD.MOV.U32 R12, RZ, RZ, 0x5 ;  /* 0x00000005ff0c7424 */ /* 0x000fe400078e00ff */
[----:B------:R-:W-:-:S07]  /*b640*/  IMAD.MOV.U32 R2, RZ, RZ, R14 ;  /* 0x000000ffff027224 */ /* 0x000fce00078e000e */
[----:B------:R-:W-:Y:S05]  /*b650*/  WARPSYNC.COLLECTIVE R15, `(.L_x_100) ;  /* 0x000000000f087348 */ /* 0x000fea0003c00000 */
[----:B------:R0:W1:Y:S02]  /*b660*/  SHFL.IDX P6, R14, R13, R12, R11 ;  /* 0x0000000c0d0e7389 */ /* 0x00006400000c000b */
[----:B01----:R-:W-:Y:S01]  /*b670*/  ENDCOLLECTIVE ;  /* 0x000000000000791b */ /* 0x003fe20003800000 */
.L_x_100:
        /* <DEDUP_REMOVED lines=8> */
[----:B------:R-:W-:-:S07]  /*b700*/  IMAD.MOV.U32 R7, RZ, RZ, R14 ;  /* 0x000000ffff077224 */ /* 0x000fce00078e000e */
[----:B0-----:R-:W-:Y:S05]  /*b710*/  WARPSYNC.COLLECTIVE R15, `(.L_x_101) ;  /* 0x000000000f087348 */ /* 0x001fea0003c00000 */
[----:B------:R1:W2:Y:S02]  /*b720*/  SHFL.IDX P6, R14, R13, R12, R11 ;  /* 0x0000000c0d0e7389 */ /* 0x0002a400000c000b */
[----:B012---:R-:W-:Y:S01]  /*b730*/  ENDCOLLECTIVE ;  /* 0x000000000000791b */ /* 0x007fe20003800000 */
.L_x_101:
[----:B------:R-:W-:Y:S05]  /*b740*/  BRA `(.L_x_102) ;  /* 0xffffffd000707947 */ /* 0x000fea000383ffff */
.L_x_51:
[----:B------:R-:W-:Y:S01]  /*b750*/  IMAD.MOV.U32 R13, RZ, RZ, R8 ;  /* 0x000000ffff0d7224 */ /* 0x000fe200078e0008 */
[----:B------:R-:W-:Y:S01]  /*b760*/  MOV R11, 0x181f ;  /* 0x0000181f000b7802 */ /* 0x000fe20000000f00 */
[----:B------:R-:W-:Y:S02]  /*b770*/  IMAD.MOV.U32 R12, RZ, RZ, RZ ;  /* 0x000000ffff0c7224 */ /* 0x000fe400078e00ff */
[----:B------:R-:W-:Y:S02]  /*b780*/  IMAD.MOV.U32 R15, RZ, RZ, -0x1 ;  /* 0xffffffffff0f7424 */ /* 0x000fe400078e00ff */
[----:B------:R-:W-:-:S07]  /*b790*/  IMAD R7, R24, 0x80, R37 ;  /* 0x0000008018077824 */ /* 0x000fce00078e0225 */
[----:B------:R-:W-:Y:S05]  /*b7a0*/  WARPSYNC.COLLECTIVE R15, `(.L_x_103) ;  /* 0x000000000f087348 */ /* 0x000fea0003c00000 */
[----:B------:R0:W1:Y:S02]  /*b7b0*/  SHFL.IDX P6, R14, R13, R12, R11 ;  /* 0x0000000c0d0e7389 */ /* 0x00006400000c000b */
[----:B01----:R-:W-:Y:S01]  /*b7c0*/  ENDCOLLECTIVE ;  /* 0x000000000000791b */ /* 0x003fe20003800000 */
.L_x_103:
[----:B------:R-:W-:Y:S02]  /*b7d0*/  IADD3 R5, R7, 0x10, RZ ;  /* 0x0000001007057810 */ /* 0x000fe40007ffe0ff */
[----:B------:R-:W-:Y:S01]  /*b7e0*/  MOV R13, R0 ;  /* 0x00000000000d7202 */ /* 0x000fe20000000f00 */
[----:B------:R-:W-:-:S07]  /*b7f0*/  IMAD.MOV.U32 R3, RZ, RZ, R14 ;  /* 0x000000ffff037224 */ /* 0x000fce00078e000e */
[----:B------:R-:W-:Y:S05]  /*b800*/  WARPSYNC.COLLECTIVE R15, `(.L_x_104) ;  /* 0x000000000f087348 */ /* 0x000fea0003c00000 */
[----:B------:R0:W1:Y:S02]  /*b810*/  SHFL.IDX P6, R14, R13, R12, R11 ;  /* 0x0000000c0d0e7389 */ /* 0x00006400000c000b */
[----:B01----:R-:W-:Y:S01]  /*b820*/  ENDCOLLECTIVE ;  /* 0x000000000000791b */ /* 0x003fe20003800000 */
.L_x_104:
[----:B------:R-:W-:Y:S02]  /*b830*/  ULDC UR4, c[0x0][0x288] ;  /* 0x0000a20000047ab9 */ /* 0x000fe40000000800 */
[----:B------:R-:W-:-:S05]  /*b840*/  IMAD R6, R6, UR4, RZ ;  /* 0x0000000406067c24 */ /* 0x000fca000f8e02ff */
[----:B------:R-:W-:Y:S01]  /*b850*/  ISETP.GE.AND P1, PT, R7, R6, PT ;  /* 0x000000060700720c */ /* 0x000fe20003f26270 */
[----:B------:R-:W-:Y:S02]  /*b860*/  IMAD.MOV.U32 R13, RZ, RZ, R8 ;  /* 0x000000ffff0d7224 */ /* 0x000fe400078e0008 */
[----:B------:R-:W-:-:S10]  /*b870*/  IMAD.MOV.U32 R12, RZ, RZ, 0x1 ;  /* 0x00000001ff0c7424 */ /* 0x000fd400078e00ff */
[----:B------:R-:W-:Y:S01]  /*b880*/  @!P1 LEA R9, R25, UR45, 0x1 ;  /* 0x0000002d19099c11 */ /* 0x000fe2000f8e08ff */
[----:B------:R-:W-:-:S07]  /*b890*/  IMAD.MOV.U32 R2, RZ, RZ, R14 ;  /* 0x000000ffff027224 */ /* 0x000fce00078e000e */
[----:B------:R-:W-:Y:S05]  /*b8a0*/  WARPSYNC.COLLECTIVE R15, `(.L_x_105) ;  /* 0x000000000f087348 */ /* 0x000fea0003c00000 */
[----:B------:R0:W1:Y:S02]  /*b8b0*/  SHFL.IDX P6, R14, R13, R12, R11 ;  /* 0x0000000c0d0e7389 */ /* 0x00006400000c000b */
[----:B01----:R-:W-:Y:S01]  /*b8c0*/  ENDCOLLECTIVE ;  /* 0x000000000000791b */ /* 0x003fe20003800000 */
.L_x_105:
[----:B------:R-:W-:-:S05]  /*b8d0*/  @!P1 IMAD.WIDE.U32 R2, R30, 0x2, R2 ;  /* 0x000000021e029825 */ /* 0x000fca00078e0002 */
[----:B------:R-:W-:Y:S01]  /*b8e0*/  @!PT LDS RZ, [RZ] ;  /* 0x00000000fffff984 */ /* 0x000fe20000000800 */
[----:B------:R-:W-:Y:S01]  /*b8f0*/  @!PT LDS RZ, [RZ] ;  /* 0x00000000fffff984 */ /* 0x000fe20000000800 */
[----:B------:R-:W-:Y:S01]  /*b900*/  @!PT LDS RZ, [RZ] ;  /* 0x00000000fffff984 */ /* 0x000fe20000000800 */
[----:B------:R0:W-:Y:S04]  /*b910*/  @!P1 LDGSTS.E.BYPASS.LTC128B.128 [R9+0xc400], desc[UR38][R2.64], !P3 ;  /* 0x0c40000002099fae */ /* 0x0001e8000d901d66 */
[----:B------:R0:W-:Y:S01]  /*b920*/  @!P1 LDGSTS.E.BYPASS.LTC128B.128 [R9+0x10400], desc[UR38][R2.64+0x80], !P2 ;  /* 0x1040008002099fae */ /* 0x0001e2000d101d66 */
[----:B------:R-:W-:-:S03]  /*b930*/  IMAD.MOV.U32 R13, RZ, RZ, R0 ;  /* 0x000000ffff0d7224 */ /* 0x000fc600078e0000 */
[----:B------:R0:W-:Y:S01]  /*b940*/  @!P1 LDGSTS.E.BYPASS.LTC128B.128 [R9+0x14400], desc[UR38][R2.64+0x100], !P0 ;  /* 0x1440010002099fae */ /* 0x0001e2000c101d66 */
[----:B------:R-:W-:Y:S02]  /*b950*/  ISETP.GE.AND P1, PT, R5, R6, PT ;  /* 0x000000060500720c */ /* 0x000fe40003f26270 */
[----:B------:R-:W-:-:S11]  /*b960*/  MOV R5, R14 ;  /* 0x0000000e00057202 */ /* 0x000fd60000000f00 */
[----:B0-----:R-:W-:Y:S05]  /*b970*/  WARPSYNC.COLLECTIVE R15, `(.L_x_106) ;  /* 0x000000000f087348 */ /* 0x001fea0003c00000 */
[----:B------:R1:W2:Y:S02]  /*b980*/  SHFL.IDX P6, R14, R13, R12, R11 ;  /* 0x0000000c0d0e7389 */ /* 0x0002a400000c000b */
[----:B012---:R-:W-:Y:S01]  /*b990*/  ENDCOLLECTIVE ;  /* 0x000000000000791b */ /* 0x007fe20003800000 */
.L_x_106:
[----:B------:R-:W-:Y:S02]  /*b9a0*/  IADD3 R3, R7, 0x20, RZ ;  /* 0x0000002007037810 */ /* 0x000fe40007ffe0ff */
[----:B------:R-:W-:Y:S01]  /*b9b0*/  @!P1 LEA R19, R25, UR45, 0x1 ;  /* 0x0000002d19139c11 */ /* 0x000fe2000f8e08ff */
[----:B------:R-:W-:Y:S02]  /*b9c0*/  IMAD.MOV.U32 R13, RZ, RZ, R8 ;  /* 0x000000ffff0d7224 */ /* 0x000fe400078e0008 */
[----:B------:R-:W-:Y:S02]  /*b9d0*/  IMAD.MOV.U32 R12, RZ, RZ, 0x2 ;  /* 0x00000002ff0c7424 */ /* 0x000fe400078e00ff */
[----:B------:R-:W-:-:S07]  /*b9e0*/  IMAD.MOV.U32 R4, RZ, RZ, R14 ;  /* 0x000000ffff047224 */ /* 0x000fce00078e000e */
[----:B------:R-:W-:Y:S05]  /*b9f0*/  WARPSYNC.COLLECTIVE R15, `(.L_x_107) ;  /* 0x000000000f087348 */ /* 0x000fea0003c00000 */
[----:B------:R0:W1:Y:S02]  /*ba00*/  SHFL.IDX P6, R14, R13, R12, R11 ;  /* 0x0000000c0d0e7389 */ /* 0x00006400000c000b */
[----:B01----:R-:W-:Y:S01]  /*ba10*/  ENDCOLLECTIVE ;  /* 0x000000000000791b */ /* 0x003fe20003800000 */
.L_x_107:
        /* <DEDUP_REMOVED lines=13> */
.L_x_108:
        /* <DEDUP_REMOVED lines=8> */
.L_x_109:
        /* <DEDUP_REMOVED lines=13> */
.L_x_110:
        /* <DEDUP_REMOVED lines=8> */
.L_x_111:
        /* <DEDUP_REMOVED lines=13> */
.L_x_112:
        /* <DEDUP_REMOVED lines=8> */
.L_x_113:
        /* <DEDUP_REMOVED lines=13> */
.L_x_114:
        /* <DEDUP_REMOVED lines=8> */
.L_x_115:
        /* <DEDUP_REMOVED lines=13> */
.L_x_116:
[----:B------:R-:W-:Y:S02]  /*c030*/  @!P1 LEA R9, R25, UR45, 0x1 ;  /* 0x0000002d19099c11 */ /* 0x000fe4000f8e08ff */
[----:B------:R-:W-:Y:S01]  /*c040*/  MOV R13, R8 ;  /* 0x00000008000d7202 */ /* 0x000fe20000000f00 */
[----:B------:R-:W-:Y:S02]  /*c050*/  IMAD.MOV.U32 R12, RZ, RZ, 0x7 ;  /* 0x00000007ff0c7424 */ /* 0x000fe400078e00ff */
[----:B------:R-:W-:-:S07]  /*c060*/  IMAD.MOV.U32 R2, RZ, RZ, R14 ;  /* 0x000000ffff027224 */ /* 0x000fce00078e000e */
[----:B------:R-:W-:Y:S05]  /*c070*/  WARPSYNC.COLLECTIVE R15, `(.L_x_117) ;  /* 0x000000000f087348 */ /* 0x000fea0003c00000 */
[----:B------:R0:W1:Y:S02]  /*c080*/  SHFL.IDX P6, R14, R13, R12, R11 ;  /* 0x0000000c0d0e7389 */ /* 0x00006400000c000b */
[----:B01----:R-:W-:Y:S01]  /*c090*/  ENDCOLLECTIVE ;  /* 0x000000000000791b */ /* 0x003fe20003800000 */
.L_x_117:
[----:B------:R-:W-:-:S05]  /*c0a0*/  @!P1 IMAD.WIDE.U32 R2, R30, 0x2, R2 ;  /* 0x000000021e029825 */ /* 0x000fca00078e0002 */
[----:B------:R-:W-:Y:S01]  /*c0b0*/  @!PT LDS RZ, [RZ] ;  /* 0x00000000fffff984 */ /* 0x000fe20000000800 */
[----:B------:R-:W-:Y:S01]  /*c0c0*/  @!PT LDS RZ, [RZ] ;  /* 0x00000000fffff984 */ /* 0x000fe20000000800 */
[----:B------:R-:W-:Y:S01]  /*c0d0*/  @!PT LDS RZ, [RZ] ;  /* 0x00000000fffff984 */ /* 0x000fe20000000800 */
[----:B------:R0:W-:Y:S04]  /*c0e0*/  @!P1 LDGSTS.E.BYPASS.LTC128B.128 [R9+0xf400], desc[UR38][R2.64], !P3 ;  /* 0x0f40000002099fae */ /* 0x0001e8000d901d66 */
[----:B------:R0:W-:Y:S01]  /*c0f0*/  @!P1 LDGSTS.E.BYPASS.LTC128B.128 [R9+0x13400], desc[UR38][R2.64+0x80], !P2 ;  /* 0x1340008002099fae */ /* 0x0001e2000d101d66 */
[----:B------:R-:W-:-:S03]  /*c100*/  MOV R13, R0 ;  /* 0x00000000000d7202 */ /* 0x000fc60000000f00 */
[----:B------:R0:W-:Y:S01]  /*c110*/  @!P1 LDGSTS.E.BYPASS.LTC128B.128 [R9+0x17400], desc[UR38][R2.64+0x100], !P0 ;  /* 0x1740010002099fae */ /* 0x0001e2000c101d66 */
[----:B------:R-:W-:-:S07]  /*c120*/  IMAD.MOV.U32 R4, RZ, RZ, R14 ;  /* 0x000000ffff047224 */ /* 0x000fce00078e000e */
[----:B0-----:R-:W-:Y:S05]  /*c130*/  WARPSYNC.COLLECTIVE R15, `(.L_x_118) ;  /* 0x000000000f087348 */ /* 0x001fea0003c00000 */
[----:B------:R1:W2:Y:S02]  /*c140*/  SHFL.IDX P6, R14, R13, R12, R11 ;  /* 0x0000000c0d0e7389 */ /* 0x0002a400000c000b */
[----:B012---:R-:W-:Y:S01]  /*c150*/  ENDCOLLECTIVE ;  /* 0x000000000000791b */ /* 0x007fe20003800000 */
.L_x_118:
[----:B------:R-:W-:Y:S05]  /*c160*/  BRA `(.L_x_119) ;  /* 0xffffffd000547947 */ /* 0x000fea000383ffff */
.L_x_54:
[----:B0-----:R-:W-:-:S04]  /*c170*/  IMAD.U32 R3, RZ, RZ, UR45 ;  /* 0x0000002dff037e24 */ /* 0x001fc8000f8e00ff */
[----:B------:R0:W1:Y:S03]  /*c180*/  SYNCS.PHASECHK.TRANS64.TRYWAIT P0, [R3+URZ+0x2a820], R0 ;  /* 0x02a82000030075a7 */ /* 0x000066000800017f */
[----:B-1----:R-:W-:Y:S05]  /*c190*/  @!P0 NANOSLEEP.SYNCS 0x989680 ;  /* 0x009896800000895d */ /* 0x002fea0003900000 */
[----:B------:R-:W1:Y:S02]  /*c1a0*/  @!P0 SYNCS.PHASECHK.TRANS64 P0, [R3+URZ+0x2a820], R0 ;  /* 0x02a82000030085a7 */ /* 0x000e64000800007f */
[----:B-1----:R-:W-:Y:S05]  /*c1b0*/  @!P0 BRA `(.L_x_54) ;  /* 0xfffffffc00ec8947 */ /* 0x002fea000383ffff */
[----:B------:R-:W-:Y:S05]  /*c1c0*/  BRA `(.L_x_120) ;  /* 0xffffffd0009c7947 */ /* 0x000fea000383ffff */
.L_x_58:
[----:B0-----:R0:W1:Y:S02]  /*c1d0*/  SYNCS.PHASECHK.TRANS64.TRYWAIT P0, [R8+URZ+0x2a840], R3 ;  /* 0x02a84003080075a7 */ /* 0x001064000800017f */
[----:B-1----:R-:W-:Y:S05]  /*c1e0*/  @!P0 NANOSLEEP.SYNCS 0x989680 ;  /* 0x009896800000895d */ /* 0x002fea0003900000 */
[----:B------:R-:W1:Y:S02]  /*c1f0*/  @!P0 SYNCS.PHASECHK.TRANS64 P0, [R8+URZ+0x2a840], R3 ;  /* 0x02a84003080085a7 */ /* 0x000e64000800007f */
[----:B-1----:R-:W-:Y:S05]  /*c200*/  @!P0 BRA `(.L_x_58) ;  /* 0xfffffffc00f08947 */ /* 0x002fea000383ffff */
[----:B------:R-:W-:Y:S05]  /*c210*/  BRA `(.L_x_121) ;  /* 0xffffffd400647947 */ /* 0x000fea000383ffff */
.L_x_59:
        /* <DEDUP_REMOVED lines=8> */
.L_x_123:
[----:B------:R-:W-:Y:S05]  /*c2a0*/  BSYNC B1 ;  /* 0x0000000000017941 */ /* 0x000fea0003800000 */
.L_x_122:
[----:B------:R-:W-:Y:S01]  /*c2b0*/  IMAD.MOV.U32 R13, RZ, RZ, R18 ;  /* 0x000000ffff0d7224 */ /* 0x000fe200078e0012 */
[----:B------:R-:W-:Y:S01]  /*c2c0*/  MOV R11, 0x181f ;  /* 0x0000181f000b7802 */ /* 0x000fe20000000f00 */
[----:B------:R-:W-:Y:S01]  /*c2d0*/  IMAD.MOV.U32 R12, RZ, RZ, RZ ;  /* 0x000000ffff0c7224 */ /* 0x000fe200078e00ff */
[----:B------:R-:W-:Y:S01]  /*c2e0*/  MOV R3, R14 ;  /* 0x0000000e00037202 */ /* 0x000fe20000000f00 */
[----:B------:R-:W-:Y:S01]  /*c2f0*/  IMAD.MOV.U32 R15, RZ, RZ, -0x1 ;  /* 0xffffffffff0f7424 */ /* 0x000fe200078e00ff */
[----:B------:R-:W-:-:S07]  /*c300*/  LEA R19, R19, UR45, 0x1 ;  /* 0x0000002d13137c11 */ /* 0x000fce000f8e08ff */
[----:B------:R-:W-:Y:S05]  /*c310*/  WARPSYNC.COLLECTIVE R15, `(.L_x_124) ;  /* 0x000000000f087348 */ /* 0x000fea0003c00000 */
[----:B------:R0:W1:Y:S02]  /*c320*/  SHFL.IDX P6, R14, R13, R12, R11 ;  /* 0x0000000c0d0e7389 */ /* 0x00006400000c000b */
[----:B01----:R-:W-:Y:S01]  /*c330*/  ENDCOLLECTIVE ;  /* 0x000000000000791b */ /* 0x003fe20003800000 */
.L_x_124:
[----:B------:R-:W-:Y:S01]  /*c340*/  MOV R13, R20 ;  /* 0x00000014000d7202 */ /* 0x000fe20000000f00 */
[----:B------:R-:W-:Y:S01]  /*c350*/  IMAD.MOV.U32 R12, RZ, RZ, 0x1 ;  /* 0x00000001ff0c7424 */ /* 0x000fe200078e00ff */
[----:B------:R-:W-:-:S13]  /*c360*/  IADD3 R2, P0, R14, R35, RZ ;  /* 0x000000230e027210 */ /* 0x000fda0007f1e0ff */
[----:B------:R-:W-:Y:S05]  /*c370*/  WARPSYNC.COLLECTIVE R15, `(.L_x_125) ;  /* 0x000000000f087348 */ /* 0x000fea0003c00000 */
[----:B------:R0:W1:Y:S02]  /*c380*/  SHFL.IDX P6, R14, R13, R12, R11 ;  /* 0x0000000c0d0e7389 */ /* 0x00006400000c000b */
[----:B01----:R-:W-:Y:S01]  /*c390*/  ENDCOLLECTIVE ;  /* 0x000000000000791b */ /* 0x003fe20003800000 */
.L_x_125:
[----:B------:R-:W-:-:S05]  /*c3a0*/  IMAD.X R3, RZ, RZ, R3, P0 ;  /* 0x000000ffff037224 */ /* 0x000fca00000e0603 */
[----:B------:R-:W-:Y:S01]  /*c3b0*/  @!PT LDS RZ, [RZ] ;  /* 0x00000000fffff984 */ /* 0x000fe20000000800 */
[----:B------:R-:W-:Y:S01]  /*c3c0*/  @!PT LDS RZ, [RZ] ;  /* 0x00000000fffff984 */ /* 0x000fe20000000800 */
[----:B------:R-:W-:Y:S01]  /*c3d0*/  @!PT LDS RZ, [RZ] ;  /* 0x00000000fffff984 */ /* 0x000fe20000000800 */
[----:B------:R0:W-:Y:S04]  /*c3e0*/  LDGSTS.E.BYPASS.LTC128B.128 [R19+0x18400], desc[UR38][R2.64], !P3 ;  /* 0x1840000002137fae */ /* 0x0001e8000d901d66 */
[----:B------:R0:W-:Y:S01]  /*c3f0*/  LDGSTS.E.BYPASS.LTC128B.128 [R19+0x1b400], desc[UR38][R2.64+0x80], !P2 ;  /* 0x1b40008002137fae */ /* 0x0001e2000d101d66 */
[----:B------:R-:W-:-:S03]  /*c400*/  MOV R13, R18 ;  /* 0x00000012000d7202 */ /* 0x000fc60000000f00 */
[----:B------:R0:W-:Y:S01]  /*c410*/  LDGSTS.E.BYPASS.LTC128B.128 [R19+0x1e400], desc[UR38][R2.64+0x100], !P1 ;  /* 0x1e40010002137fae */ /* 0x0001e2000c901d66 */
[----:B------:R-:W-:-:S07]  /*c420*/  IMAD.MOV.U32 R4, RZ, RZ, R14 ;  /* 0x000000ffff047224 */ /* 0x000fce00078e000e */
[----:B0-----:R-:W-:Y:S05]  /*c430*/  WARPSYNC.COLLECTIVE R15, `(.L_x_126) ;  /* 0x000000000f087348 */ /* 0x001fea0003c00000 */
[----:B------:R1:W2:Y:S02]  /*c440*/  SHFL.IDX P6, R14, R13, R12, R11 ;  /* 0x0000000c0d0e7389 */ /* 0x0002a400000c000b */
[----:B012---:R-:W-:Y:S01]  /*c450*/  ENDCOLLECTIVE ;  /* 0x000000000000791b */ /* 0x007fe20003800000 */
.L_x_126:
[----:B------:R-:W-:Y:S01]  /*c460*/  IMAD.MOV.U32 R13, RZ, RZ, R20 ;  /* 0x000000ffff0d7224 */ /* 0x000fe200078e0014 */
[----:B------:R-:W-:Y:S02]  /*c470*/  MOV R12, 0x2 ;  /* 0x00000002000c7802 */ /* 0x000fe40000000f00 */
[----:B------:R-:W-:-:S13]  /*c480*/  IADD3 R2, P0, R14, R35, RZ ;  /* 0x000000230e027210 */ /* 0x000fda0007f1e0ff */
[----:B------:R-:W-:Y:S05]  /*c490*/  WARPSYNC.COLLECTIVE R15, `(.L_x_127) ;  /* 0x000000000f087348 */ /* 0x000fea0003c00000 */
[----:B------:R0:W1:Y:S02]  /*c4a0*/  SHFL.IDX P6, R14, R13, R12, R11 ;  /* 0x0000000c0d0e7389 */ /* 0x00006400000c000b */
[----:B01----:R-:W-:Y:S01]  /*c4b0*/  ENDCOLLECTIVE ;  /* 0x000000000000791b */ /* 0x003fe20003800000 */
.L_x_127:
[----:B------:R-:W-:-:S05]  /*c4c0*/  IMAD.X R3, RZ, RZ, R4, P0 ;  /* 0x000000ffff037224 */ /* 0x000fca00000e0604 */
[----:B------:R-:W-:Y:S01]  /*c4d0*/  @!PT LDS RZ, [RZ] ;  /* 0x00000000fffff984 */ /* 0x000fe20000000800 */
[----:B------:R-:W-:Y:S01]  /*c4e0*/  @!PT LDS RZ, [RZ] ;  /* 0x00000000fffff984 */ /* 0x000fe20000000800 */
[----:B------:R-:W-:Y:S01]  /*c4f0*/  @!PT LDS RZ, [RZ] ;  /* 0x00000000fffff984 */ /* 0x000fe20000000800 */
[----:B------:R0:W-:Y:S04]  /*c500*/  LDGSTS.E.BYPASS.LTC128B.128 [R19+0x18c00], desc[UR38][R2.64], !P3 ;  /* 0x18c0000002137fae */ /* 0x0001e8000d901d66 */
[----:B------:R0:W-:Y:S01]  /*c510*/  LDGSTS.E.BYPASS.LTC128B.128 [R19+0x1bc00], desc[UR38][R2.64+0x80], !P2 ;  /* 0x1bc0008002137fae */ /* 0x0001e2000d101d66 */
[----:B------:R-:W-:-:S03]  /*c520*/  IMAD.MOV.U32 R13, RZ, RZ, R18 ;  /* 0x000000ffff0d7224 */ /* 0x000fc600078e0012 */
[----:B------:R0:W-:Y:S01]  /*c530*/  LDGSTS.E.BYPASS.LTC128B.128 [R19+0x1ec00], desc[UR38][R2.64+0x100], !P1 ;  /* 0x1ec0010002137fae */ /* 0x0001e2000c901d66 */
[----:B------:R-:W-:-:S07]  /*c540*/  IMAD.MOV.U32 R5, RZ, RZ, R14 ;  /* 0x000000ffff057224 */ /* 0x000fce00078e000e */
[----:B0-----:R-:W-:Y:S05]  /*c550*/  WARPSYNC.COLLECTIVE R15, `(.L_x_128) ;  /* 0x000000000f087348 */ /* 0x001fea0003c00000 */
[----:B------:R1:W2:Y:S02]  /*c560*/  SHFL.IDX P6, R14, R13, R12, R11 ;  /* 0x0000000c0d0e7389 */ /* 0x0002a400000c000b */
[----:B012---:R-:W-:Y:S01]  /*c570*/  ENDCOLLECTIVE ;  /* 0x000000000000791b */ /* 0x007fe20003800000 */
.L_x_128:
[----:B------:R-:W-:Y:S01]  /*c580*/  IMAD.MOV.U32 R13, RZ, RZ, R20 ;  /* 0x000000ffff0d7224 */ /* 0x000fe200078e0014 */
[----:B------:R-:W-:-:S04]  /*c590*/  MOV R12, R14 ;  /* 0x0000000e000c7202 */ /* 0x000fc80000000f00 */
[----:B------:R-:W-:Y:S02]  /*c5a0*/  IADD3 R2, P0, R12, R35, RZ ;  /* 0x000000230c027210 */ /* 0x000fe40007f1e0ff */
[----:B------:R-:W-:-:S03]  /*c5b0*/  MOV R12, 0x3 ;  /* 0x00000003000c7802 */ /* 0x000fc60000000f00 */
[----:B------:R-:W-:-:S08]  /*c5c0*/  IMAD.X R3, RZ, RZ, R5, P0 ;  /* 0x000000ffff037224 */ /* 0x000fd000000e0605 */
[----:B------:R-:W-:Y:S05]  /*c5d0*/  WARPSYNC.COLLECTIVE R15, `(.L_x_129) ;  /* 0x000000000f087348 */ /* 0x000fea0003c00000 */
[----:B------:R0:W1:Y:S02]  /*c5e0*/  SHFL.IDX P6, R14, R13, R12, R11 ;  /* 0x0000000c0d0e7389 */ /* 0x00006400000c000b */
[----:B01----:R-:W-:Y:S01]  /*c5f0*/  ENDCOLLECTIVE ;  /* 0x000000000000791b */ /* 0x003fe20003800000 */
.L_x_129:
[----:B------:R-:W-:Y:S01]  /*c600*/  @!PT LDS RZ, [RZ] ;  /* 0x00000000fffff984 */ /* 0x000fe20000000800 */
[----:B------:R-:W-:Y:S01]  /*c610*/  @!PT LDS RZ, [RZ] ;  /* 0x00000000fffff984 */ /* 0x000fe20000000800 */
[----:B------:R-:W-:Y:S01]  /*c620*/  @!PT LDS RZ, [RZ] ;  /* 0x00000000fffff984 */ /* 0x000fe20000000800 */
[----:B------:R-:W-:Y:S04]  /*c630*/  LDGSTS.E.BYPASS.LTC128B.128 [R19+0x19400], desc[UR38][R2.64], !P3 ;  /* 0x1940000002137fae */ /* 0x000fe8000d901d66 */
[----:B------:R-:W-:Y:S04]  /*c640*/  LDGSTS.E.BYPASS.LTC128B.128 [R19+0x1c400], desc[UR38][R2.64+0x80], !P2 ;  /* 0x1c40008002137fae */ /* 0x000fe8000d101d66 */
[----:B------:R0:W-:Y:S01]  /*c650*/  LDGSTS.E.BYPASS.LTC128B.128 [R19+0x1f400], desc[UR38][R2.64+0x100], !P1 ;  /* 0x1f40010002137fae */ /* 0x0001e2000c901d66 */
[----:B------:R-:W-:Y:S02]  /*c660*/  IMAD.MOV.U32 R13, RZ, RZ, R18 ;  /* 0x000000ffff0d7224 */ /* 0x000fe400078e0012 */
[----:B0-----:R-:W-:-:S07]  /*c670*/  IMAD.MOV.U32 R3, RZ, RZ, R14 ;  /* 0x000000ffff037224 */ /* 0x001fce00078e000e */
[----:B------:R-:W-:Y:S05]  /*c680*/  WARPSYNC.COLLECTIVE R15, `(.L_x_130) ;  /* 0x000000000f087348 */ /* 0x000fea0003c00000 */
[----:B------:R0:W1:Y:S02]  /*c690*/  SHFL.IDX P6, R14, R13, R12, R11 ;  /* 0x0000000c0d0e7389 */ /* 0x00006400000c000b */
[----:B01----:R-:W-:Y:S01]  /*c6a0*/  ENDCOLLECTIVE ;  /* 0x000000000000791b */ /* 0x003fe20003800000 */
.L_x_130:
[----:B------:R-:W-:Y:S02]  /*c6b0*/  IMAD.MOV.U32 R13, RZ, RZ, R20 ;  /* 0x000000ffff0d7224 */ /* 0x000fe400078e0014 */
[----:B------:R-:W-:Y:S01]  /*c6c0*/  IMAD.MOV.U32 R12, RZ, RZ, 0x4 ;  /* 0x00000004ff0c7424 */ /* 0x000fe200078e00ff */
[----:B------:R-:W-:-:S13]  /*c6d0*/  IADD3 R2, P0, R14, R35, RZ ;  /* 0x000000230e027210 */ /* 0x000fda0007f1e0ff */
[----:B------:R-:W-:Y:S05]  /*c6e0*/  WARPSYNC.COLLECTIVE R15, `(.L_x_131) ;  /* 0x000000000f087348 */ /* 0x000fea0003c00000 */
[----:B------:R0:W1:Y:S02]  /*c6f0*/  SHFL.IDX P6, R14, R13, R12, R11 ;  /* 0x0000000c0d0e7389 */ /* 0x00006400000c000b */
[----:B01----:R-:W-:Y:S01]  /*c700*/  ENDCOLLECTIVE ;  /* 0x000000000000791b */ /* 0x003fe20003800000 */
.L_x_131:
[----:B------:R-:W-:-:S05]  /*c710*/  IADD3.X R3, RZ, R3, RZ, P0, !PT ;  /* 0x00000003ff037210 */ /* 0x000fca00007fe4ff */
[----:B------:R-:W-:Y:S01]  /*c720*/  @!PT LDS RZ, [RZ] ;  /* 0x00000000fffff984 */ /* 0x000fe20000000800 */
[----:B------:R-:W-:Y:S01]  /*c730*/  @!PT LDS RZ, [RZ] ;  /* 0x00000000fffff984 */ /* 0x000fe20000000800 */
[----:B------:R-:W-:Y:S01]  /*c740*/  @!PT LDS RZ, [RZ] ;  /* 0x00000000fffff984 */ /* 0x000fe20000000800 */
[----:B------:R0:W-:Y:S04]  /*c750*/  LDGSTS.E.BYPASS.LTC128B.128 [R19+0x19c00], desc[UR38][R2.64], !P3 ;  /* 0x19c0000002137fae */ /* 0x0001e8000d901d66 */
[----:B------:R0:W-:Y:S01]  /*c760*/  LDGSTS.E.BYPASS.LTC128B.128 [R19+0x1cc00], desc[UR38][R2.64+0x80], !P2 ;  /* 0x1cc0008002137fae */ /* 0x0001e2000d101d66 */
[----:B------:R-:W-:-:S03]  /*c770*/  IMAD.MOV.U32 R13, RZ, RZ, R18 ;  /* 0x000000ffff0d7224 */ /* 0x000fc600078e0012 */
[----:B------:R0:W-:Y:S01]  /*c780*/  LDGSTS.E.BYPASS.LTC128B.128 [R19+0x1fc00], desc[UR38][R2.64+0x100], !P1 ;  /* 0x1fc0010002137fae */ /* 0x0001e2000c901d66 */
[----:B------:R-:W-:-:S07]  /*c790*/  MOV R4, R14 ;  /* 0x0000000e00047202 */ /* 0x000fce0000000f00 */
[----:B0-----:R-:W-:Y:S05]  /*c7a0*/  WARPSYNC.COLLECTIVE R15, `(.L_x_132) ;  /* 0x000000000f087348 */ /* 0x001fea0003c00000 */
[----:B------:R1:W2:Y:S02]  /*c7b0*/  SHFL.IDX P6, R14, R13, R12, R11 ;  /* 0x0000000c0d0e7389 */ /* 0x0002a400000c000b */
[----:B012---:R-:W-:Y:S01]  /*c7c0*/  ENDCOLLECTIVE ;  /* 0x000000000000791b */ /* 0x007fe20003800000 */
.L_x_132:
[----:B------:R-:W-:Y:S02]  /*c7d0*/  IMAD.MOV.U32 R13, RZ, RZ, R20 ;  /* 0x000000ffff0d7224 */ /* 0x000fe400078e0014 */
[----:B------:R-:W-:-:S05]  /*c7e0*/  IMAD.MOV.U32 R12, RZ, RZ, R14 ;  /* 0x000000ffff0c7224 */ /* 0x000fca00078e000e */
[----:B------:R-:W-:Y:S01]  /*c7f0*/  IADD3 R2, P0, R12, R35, RZ ;  /* 0x000000230c027210 */ /* 0x000fe20007f1e0ff */
[----:B------:R-:W-:-:S03]  /*c800*/  IMAD.MOV.U32 R12, RZ, RZ, 0x5 ;  /* 0x00000005ff0c7424 */ /* 0x000fc600078e00ff */
[----:B------:R-:W-:-:S09]  /*c810*/  IADD3.X R3, RZ, R4, RZ, P0, !PT ;  /* 0x00000004ff037210 */ /* 0x000fd200007fe4ff */
[----:B------:R-:W-:Y:S05]  /*c820*/  WARPSYNC.COLLECTIVE R15, `(.L_x_133) ;  /* 0x000000000f087348 */ /* 0x000fea0003c00000 */
[----:B------:R0:W1:Y:S02]  /*c830*/  SHFL.IDX P6, R14, R13, R12, R11 ;  /* 0x0000000c0d0e7389 */ /* 0x00006400000c000b */
[----:B01----:R-:W-:Y:S01]  /*c840*/  ENDCOLLECTIVE ;  /* 0x000000000000791b */ /* 0x003fe20003800000 */
.L_x_133:
[----:B------:R-:W-:Y:S01]  /*c850*/  @!PT LDS RZ, [RZ] ;  /* 0x00000000fffff984 */ /* 0x000fe20000000800 */
[----:B------:R-:W-:Y:S01]  /*c860*/  @!PT LDS RZ, [RZ] ;  /* 0x00000000fffff984 */ /* 0x000fe20000000800 */
[----:B------:R-:W-:Y:S01]  /*c870*/  @!PT LDS RZ, [RZ] ;  /* 0x00000000fffff984 */ /* 0x000fe20000000800 */
[----:B------:R0:W-:Y:S04]  /*c880*/  LDGSTS.E.BYPASS.LTC128B.128 [R19+0x1a400], desc[UR38][R2.64], !P3 ;  /* 0x1a40000002137fae */ /* 0x0001e8000d901d66 */
[----:B------:R0:W-:Y:S04]  /*c890*/  LDGSTS.E.BYPASS.LTC128B.128 [R19+0x1d400], desc[UR38][R2.64+0x80], !P2 ;  /* 0x1d40008002137fae */ /* 0x0001e8000d101d66 */
[----:B------:R0:W-:Y:S01]  /*c8a0*/  LDGSTS.E.BYPASS.LTC128B.128 [R19+0x20400], desc[UR38][R2.64+0x100], !P1 ;  /* 0x2040010002137fae */ /* 0x0001e2000c901d66 */
[----:B------:R-:W-:Y:S01]  /*c8b0*/  IMAD.MOV.U32 R13, RZ, RZ, R18 ;  /* 0x000000ffff0d7224 */ /* 0x000fe200078e0012 */
[----:B------:R-:W-:-:S07]  /*c8c0*/  MOV R20, R14 ;  /* 0x0000000e00147202 */ /* 0x000fce0000000f00 */
[----:B0-----:R-:W-:Y:S05]  /*c8d0*/  WARPSYNC.COLLECTIVE R15, `(.L_x_134) ;  /* 0x000000000f087348 */ /* 0x001fea0003c00000 */
[----:B------:R1:W2:Y:S02]  /*c8e0*/  SHFL.IDX P6, R14, R13, R12, R11 ;  /* 0x0000000c0d0e7389 */ /* 0x0002a400000c000b */
[----:B012---:R-:W-:Y:S01]  /*c8f0*/  ENDCOLLECTIVE ;  /* 0x000000000000791b */ /* 0x007fe20003800000 */
.L_x_134:
[----:B------:R-:W-:Y:S05]  /*c900*/  BRA `(.L_x_135) ;  /* 0xffffffd000c07947 */ /* 0x000fea000383ffff */
.L_x_64:
[----:B0-----:R0:W2:Y:S02]  /*c910*/  SYNCS.PHASECHK.TRANS64.TRYWAIT P0, [R4+URZ+0x2a860], R3 ;  /* 0x02a86003040075a7 */ /* 0x0010a4000800017f */
[----:B--2---:R-:W-:Y:S05]  /*c920*/  @!P0 NANOSLEEP.SYNCS 0x989680 ;  /* 0x009896800000895d */ /* 0x004fea0003900000 */
[----:B------:R-:W2:Y:S02]  /*c930*/  @!P0 SYNCS.PHASECHK.TRANS64 P0, [R4+URZ+0x2a860], R3 ;  /* 0x02a86003040085a7 */ /* 0x000ea4000800007f */
[----:B--2---:R-:W-:Y:S05]  /*c940*/  @!P0 BRA `(.L_x_64) ;  /* 0xfffffffc00f08947 */ /* 0x004fea000383ffff */
[----:B------:R-:W-:Y:S05]  /*c950*/  BRA `(.L_x_136) ;  /* 0xffffffd4001c7947 */ /* 0x000fea000383ffff */
.L_x_65:
[----:B------:R-:W-:Y:S01]  /*c960*/  BSSY B1, `(.L_x_137) ;  /* 0x0000008000017945 */ /* 0x000fe20003800000 */
[----:B------:R-:W-:Y:S01]  /*c970*/  IMAD.MOV.U32 R13, RZ, RZ, R17 ;  /* 0x000000ffff0d7224 */ /* 0x000fe200078e0011 */
[----:B------:R-:W-:Y:S01]  /*c980*/  MOV R12, RZ ;  /* 0x000000ff000c7202 */ /* 0x000fe20000000f00 */
[----:B------:R-:W-:Y:S02]  /*c990*/  IMAD.MOV.U32 R11, RZ, RZ, 0x181f ;  /* 0x0000181fff0b7424 */ /* 0x000fe400078e00ff */
[----:B------:R-:W-:-:S07]  /*c9a0*/  IMAD.MOV.U32 R15, RZ, RZ, -0x1 ;  /* 0xffffffffff0f7424 */ /* 0x000fce00078e00ff */
[----:B01----:R-:W-:Y:S05]  /*c9b0*/  WARPSYNC.COLLECTIVE R15, `(.L_x_138) ;  /* 0x000000000f087348 */ /* 0x003fea0003c00000 */
[----:B------:R2:W3:Y:S02]  /*c9c0*/  SHFL.IDX P6, R14, R13, R12, R11 ;  /* 0x0000000c0d0e7389 */ /* 0x0004e400000c000b */
[----:B0123--:R-:W-:Y:S01]  /*c9d0*/  ENDCOLLECTIVE ;  /* 0x000000000000791b */ /* 0x00ffe20003800000 */
.L_x_138:
[----:B------:R-:W-:Y:S05]  /*c9e0*/  BSYNC B1 ;  /* 0x0000000000017941 */ /* 0x000fea0003800000 */
.L_x_137:
        /* <DEDUP_REMOVED lines=9> */
.L_x_139:
[----:B------:R-:W-:Y:S01]  /*ca80*/  MOV R13, R17 ;  /* 0x00000011000d7202 */ /* 0x000fe20000000f00 */
[----:B------:R-:W-:Y:S01]  /*ca90*/  IMAD.MOV.U32 R12, RZ, RZ, 0x1 ;  /* 0x00000001ff0c7424 */ /* 0x000fe200078e00ff */
[----:B------:R-:W-:-:S13]  /*caa0*/  IADD3 R2, P1, R14, R35, RZ ;  /* 0x000000230e027210 */ /* 0x000fda0007f3e0ff */
[----:B------:R-:W-:Y:S05]  /*cab0*/  WARPSYNC.COLLECTIVE R15, `(.L_x_140) ;  /* 0x000000000f087348 */ /* 0x000fea0003c00000 */
[----:B------:R0:W1:Y:S02]  /*cac0*/  SHFL.IDX P6, R14, R13, R12, R11 ;  /* 0x0000000c0d0e7389 */ /* 0x00006400000c000b */
[----:B01----:R-:W-:Y:S01]  /*cad0*/  ENDCOLLECTIVE ;  /* 0x000000000000791b */ /* 0x003fe20003800000 */
.L_x_140:
[----:B------:R-:W-:Y:S01]  /*cae0*/  IMAD.X R3, RZ, RZ, R3, P1 ;  /* 0x000000ffff037224 */ /* 0x000fe200008e0603 */
[----:B------:R-:W-:-:S04]  /*caf0*/  LOP3.LUT P1, RZ, R29, 0x1, RZ, 0xc0, !PT ;  /* 0x000000011dff7812 */ /* 0x000fc8000782c0ff */
[----:B------:R-:W-:Y:S02]  /*cb00*/  ISETP.LT.OR P2, PT, R0, 0x1, !P1 ;  /* 0x000000010000780c */ /* 0x000fe40004f41670 */
[----:B------:R-:W-:-:S11]  /*cb10*/  MOV R13, R16 ;  /* 0x00000010000d7202 */ /* 0x000fd60000000f00 */
[----:B------:R-:W-:Y:S01]  /*cb20*/  @!PT LDS RZ, [RZ] ;  /* 0x00000000fffff984 */ /* 0x000fe20000000800 */
[----:B------:R-:W-:Y:S01]  /*cb30*/  @!PT LDS RZ, [RZ] ;  /* 0x00000000fffff984 */ /* 0x000fe20000000800 */
[----:B------:R-:W-:Y:S01]  /*cb40*/  @!PT LDS RZ, [RZ] ;  /* 0x00000000fffff984 */ /* 0x000fe20000000800 */
[----:B------:R0:W-:Y:S01]  /*cb50*/  LDGSTS.E.BYPASS.LTC128B.128 [R5+0x400], desc[UR38][R2.64], !P2 ;  /* 0x0040000002057fae */ /* 0x0001e2000d101d66 */
[----:B------:R-:W-:Y:S01]  /*cb60*/  ISETP.LT.OR P2, PT, R0, 0x1, !P0 ;  /* 0x000000010000780c */ /* 0x000fe20004741670 */
[----:B------:R-:W-:-:S12]  /*cb70*/  IMAD.MOV.U32 R8, RZ, RZ, R14 ;  /* 0x000000ffff087224 */ /* 0x000fd800078e000e */
[----:B0-----:R-:W-:Y:S05]  /*cb80*/  WARPSYNC.COLLECTIVE R15, `(.L_x_141) ;  /* 0x000000000f087348 */ /* 0x001fea0003c00000 */
[----:B------:R1:W2:Y:S02]  /*cb90*/  SHFL.IDX P6, R14, R13, R12, R11 ;  /* 0x0000000c0d0e7389 */ /* 0x0002a400000c000b */
[----:B012---:R-:W-:Y:S01]  /*cba0*/  ENDCOLLECTIVE ;  /* 0x000000000000791b */ /* 0x007fe20003800000 */
.L_x_141:
[----:B------:R-:W-:Y:S01]  /*cbb0*/  @!PT LDS RZ, [RZ] ;  /* 0x00000000fffff984 */ /* 0x000fe20000000800 */
[----:B------:R-:W-:Y:S01]  /*cbc0*/  @!PT LDS RZ, [RZ] ;  /* 0x00000000fffff984 */ /* 0x000fe20000000800 */
[----:B------:R-:W-:Y:S01]  /*cbd0*/  @!PT LDS RZ, [RZ] ;  /* 0x00000000fffff984 */ /* 0x000fe20000000800 */
[----:B------:R0:W-:Y:S01]  /*cbe0*/  LDGSTS.E.BYPASS.LTC128B.128 [R5+0x3400], desc[UR38][R2.64+0x80], !P2 ;  /* 0x0340008002057fae */ /* 0x0001e2000d101d66 */
[----:B------:R-:W-:Y:S01]  /*cbf0*/  IMAD.MOV.U32 R13, RZ, RZ, R17 ;  /* 0x000000ffff0d7224 */ /* 0x000fe200078e0011 */
[----:B------:R-:W-:Y:S02]  /*cc00*/  MOV R12, 0x2 ;  /* 0x00000002000c7802 */ /* 0x000fe40000000f00 */
[----:B0-----:R-:W-:-:S13]  /*cc10*/  IADD3 R2, P2, R14, R35, RZ ;  /* 0x000000230e027210 */ /* 0x001fda0007f5e0ff */
[----:B------:R-:W-:Y:S05]  /*cc20*/  WARPSYNC.COLLECTIVE R15, `(.L_x_142) ;  /* 0x000000000f087348 */ /* 0x000fea0003c00000 */
[----:B------:R0:W1:Y:S02]  /*cc30*/  SHFL.IDX P6, R14, R13, R12, R11 ;  /* 0x0000000c0d0e7389 */ /* 0x00006400000c000b */
[----:B01----:R-:W-:Y:S01]  /*cc40*/  ENDCOLLECTIVE ;  /* 0x000000000000791b */ /* 0x003fe20003800000 */
.L_x_142:
[----:B------:R-:W-:Y:S01]  /*cc50*/  IMAD.X R3, RZ, RZ, R8, P2 ;  /* 0x000000ffff037224 */ /* 0x000fe200010e0608 */
[----:B------:R-:W-:Y:S01]  /*cc60*/  ISETP.LT.OR P2, PT, R0, 0x11, !P1 ;  /* 0x000000110000780c */ /* 0x000fe20004f41670 */
[----:B------:R-:W-:-:S12]  /*cc70*/  IMAD.MOV.U32 R13, RZ, RZ, R16 ;  /* 0x000000ffff0d7224 */ /* 0x000fd800078e0010 */
        /* <DEDUP_REMOVED lines=9> */
.L_x_143:
[----:B------:R-:W-:Y:S01]  /*cd10*/  @!PT LDS RZ, [RZ] ;  /* 0x00000000fffff984 */ /* 0x000fe20000000800 */
[----:B------:R-:W-:Y:S01]  /*cd20*/  @!PT LDS RZ, [RZ] ;  /* 0x00000000fffff984 */ /* 0x000fe20000000800 */
[----:B------:R-:W-:Y:S01]  /*cd30*/  @!PT LDS RZ, [RZ] ;  /* 0x00000000fffff984 */ /* 0x000fe20000000800 */
[----:B------:R0:W-:Y:S01]  /*cd40*/  LDGSTS.E.BYPASS.LTC128B.128 [R5+0x3c00], desc[UR38][R2.64+0x80], !P2 ;  /* 0x03c0008002057fae */ /* 0x0001e2000d101d66 */
[----:B------:R-:W-:Y:S02]  /*cd50*/  IMAD.MOV.U32 R13, RZ, RZ, R17 ;  /* 0x000000ffff0d7224 */ /* 0x000fe400078e0011 */
[----:B------:R-:W-:Y:S01]  /*cd60*/  IMAD.MOV.U32 R12, RZ, RZ, 0x3 ;  /* 0x00000003ff0c7424 */ /* 0x000fe200078e00ff */
[----:B0-----:R-:W-:-:S13]  /*cd70*/  IADD3 R2, P2, R14, R35, RZ ;  /* 0x000000230e027210 */ /* 0x001fda0007f5e0ff */
[----:B------:R-:W-:Y:S05]  /*cd80*/  WARPSYNC.COLLECTIVE R15, `(.L_x_144) ;  /* 0x000000000f087348 */ /* 0x000fea0003c00000 */
[----:B------:R0:W1:Y:S02]  /*cd90*/  SHFL.IDX P6, R14, R13, R12, R11 ;  /* 0x0000000c0d0e7389 */ /* 0x00006400000c000b */
[----:B01----:R-:W-:Y:S01]  /*cda0*/  ENDCOLLECTIVE ;  /* 0x000000000000791b */ /* 0x003fe20003800000 */
.L_x_144:
[----:B------:R-:W-:Y:S02]  /*cdb0*/  IADD3.X R3, RZ, R8, RZ, P2, !PT ;  /* 0x00000008ff037210 */ /* 0x000fe400017fe4ff */
[----:B------:R-:W-:Y:S01]  /*cdc0*/  ISETP.LT.OR P2, PT, R0, 0x21, !P1 ;  /* 0x000000210000780c */ /* 0x000fe20004f41670 */
[----:B------:R-:W-:-:S12]  /*cdd0*/  IMAD.MOV.U32 R13, RZ, RZ, R16 ;  /* 0x000000ffff0d7224 */ /* 0x000fd800078e0010 */
[----:B------:R-:W-:Y:S01]  /*cde0*/  @!PT LDS RZ, [RZ] ;  /* 0x00000000fffff984 */ /* 0x000fe20000000800 */
[----:B------:R-:W-:Y:S01]  /*cdf0*/  @!PT LDS RZ, [RZ] ;  /* 0x00000000fffff984 */ /* 0x000fe20000000800 */
[----:B------:R-:W-:Y:S01]  /*ce00*/  @!PT LDS RZ, [RZ] ;  /* 0x00000000fffff984 */ /* 0x000fe20000000800 */
[----:B------:R0:W-:Y:S01]  /*ce10*/  LDGSTS.E.BYPASS.LTC128B.128 [R5+0x1400], desc[UR38][R2.64], !P2 ;  /* 0x0140000002057fae */ /* 0x0001e2000d101d66 */
[----:B------:R-:W-:Y:S02]  /*ce20*/  ISETP.LT.OR P2, PT, R0, 0x21, !P0 ;  /* 0x000000210000780c */ /* 0x000fe40004741670 */
[----:B------:R-:W-:-:S11]  /*ce30*/  MOV R8, R14 ;  /* 0x0000000e00087202 */ /* 0x000fd60000000f00 */
[----:B0-----:R-:W-:Y:S05]  /*ce40*/  WARPSYNC.COLLECTIVE R15, `(.L_x_145) ;  /* 0x000000000f087348 */ /* 0x001fea0003c00000 */
[----:B------:R1:W2:Y:S02]  /*ce50*/  SHFL.IDX P6, R14, R13, R12, R11 ;  /* 0x0000000c0d0e7389 */ /* 0x0002a400000c000b */
[----:B012---:R-:W-:Y:S01]  /*ce60*/  ENDCOLLECTIVE ;  /* 0x000000000000791b */ /* 0x007fe20003800000 */
.L_x_145:
[----:B------:R-:W-:Y:S01]  /*ce70*/  @!PT LDS RZ, [RZ] ;  /* 0x00000000fffff984 */ /* 0x000fe20000000800 */
[----:B------:R-:W-:Y:S01]  /*ce80*/  @!PT LDS RZ, [RZ] ;  /* 0x00000000fffff984 */ /* 0x000fe20000000800 */
[----:B------:R-:W-:Y:S01]  /*ce90*/  @!PT LDS RZ, [RZ] ;  /* 0x00000000fffff984 */ /* 0x000fe20000000800 */
[----:B------:R0:W-:Y:S01]  /*cea0*/  LDGSTS.E.BYPASS.LTC128B.128 [R5+0x4400], desc[UR38][R2.64+0x80], !P2 ;  /* 0x0440008002057fae */ /* 0x0001e2000d101d66 */
[----:B------:R-:W-:Y:S01]  /*ceb0*/  MOV R13, R17 ;  /* 0x00000011000d7202 */ /* 0x000fe20000000f00 */
[----:B------:R-:W-:Y:S01]  /*cec0*/  IMAD.MOV.U32 R12, RZ, RZ, 0x4 ;  /* 0x00000004ff0c7424 */ /* 0x000fe200078e00ff */
[----:B0-----:R-:W-:-:S13]  /*ced0*/  IADD3 R2, P2, R14, R35, RZ ;  /* 0x000000230e027210 */ /* 0x001fda0007f5e0ff */
[----:B------:R-:W-:Y:S05]  /*cee0*/  WARPSYNC.COLLECTIVE R15, `(.L_x_146) ;  /* 0x000000000f087348 */ /* 0x000fea0003c00000 */
[----:B------:R0:W1:Y:S02]  /*cef0*/  SHFL.IDX P6, R14, R13, R12, R11 ;  /* 0x0000000c0d0e7389 */ /* 0x00006400000c000b */
[----:B01----:R-:W-:Y:S01]  /*cf00*/  ENDCOLLECTIVE ;  /* 0x000000000000791b */ /* 0x003fe20003800000 */
.L_x_146:
[----:B------:R-:W-:Y:S01]  /*cf10*/  IMAD.X R3, RZ, RZ, R8, P2 ;  /* 0x000000ffff037224 */ /* 0x000fe200010e0608 */
        /* <DEDUP_REMOVED lines=11> */
.L_x_147:
        /* <DEDUP_REMOVED lines=10> */
.L_x_148:
        /* <DEDUP_REMOVED lines=12> */
.L_x_149:
[----:B------:R-:W-:Y:S01]  /*d130*/  @!PT LDS RZ, [RZ] ;  /* 0x00000000fffff984 */ /* 0x000fe20000000800 */
[----:B------:R-:W-:Y:S01]  /*d140*/  @!PT LDS RZ, [RZ] ;  /* 0x00000000fffff984 */ /* 0x000fe20000000800 */
[----:B------:R-:W-:Y:S01]  /*d150*/  @!PT LDS RZ, [RZ] ;  /* 0x00000000fffff984 */ /* 0x000fe20000000800 */
[----:B------:R1:W-:Y:S01]  /*d160*/  LDGSTS.E.BYPASS.LTC128B.128 [R5+0x5400], desc[UR38][R2.64+0x80], !P2 ;  /* 0x0540008002057fae */ /* 0x0003e2000d101d66 */
[----:B------:R-:W-:Y:S05]  /*d170*/  BRA `(.L_x_150) ;  /* 0xffffffcc00d87947 */ /* 0x000fea000383ffff */
.L_x_71:
[----:B0-----:R0:W1:Y:S02]  /*d180*/  SYNCS.PHASECHK.TRANS64.TRYWAIT P0, [R0+URZ+0x2a860], R3 ;  /* 0x02a86003000075a7 */ /* 0x001064000800017f */
[----:B-1----:R-:W-:Y:S05]  /*d190*/  @!P0 NANOSLEEP.SYNCS 0x989680 ;  /* 0x009896800000895d */ /* 0x002fea0003900000 */
[----:B------:R-:W1:Y:S02]  /*d1a0*/  @!P0 SYNCS.PHASECHK.TRANS64 P0, [R0+URZ+0x2a860], R3 ;  /* 0x02a86003000085a7 */ /* 0x000e64000800007f */
[----:B-1----:R-:W-:Y:S05]  /*d1b0*/  @!P0 BRA `(.L_x_71) ;  /* 0xfffffffc00f08947 */ /* 0x002fea000383ffff */
[----:B------:R-:W-:Y:S05]  /*d1c0*/  BRA `(.L_x_151) ;  /* 0xffffffd000c07947 */ /* 0x000fea000383ffff */
.L_x_72:
[----:B------:R-:W-:Y:S01]  /*d1d0*/  BSSY B0, `(.L_x_152) ;  /* 0x0000008000007945 */ /* 0x000fe20003800000 */
[----:B------:R-:W-:Y:S01]  /*d1e0*/  MOV R13, R17 ;  /* 0x00000011000d7202 */ /* 0x000fe20000000f00 */
[----:B------:R-:W-:Y:S01]  /*d1f0*/  IMAD.MOV.U32 R12, RZ, RZ, RZ ;  /* 0x000000ffff0c7224 */ /* 0x000fe200078e00ff */
[----:B------:R-:W-:Y:S01]  /*d200*/  MOV R15, 0xffffffff ;  /* 0xffffffff000f7802 */ /* 0x000fe20000000f00 */
[----:B------:R-:W-:-:S07]  /*d210*/  IMAD.MOV.U32 R11, RZ, RZ, 0x181f ;  /* 0x0000181fff0b7424 */ /* 0x000fce00078e00ff */
[----:B0-----:R-:W-:Y:S05]  /*d220*/  WARPSYNC.COLLECTIVE R15, `(.L_x_153) ;  /* 0x000000000f087348 */ /* 0x001fea0003c00000 */
[----:B------:R1:W2:Y:S02]  /*d230*/  SHFL.IDX P6, R14, R13, R12, R11 ;  /* 0x0000000c0d0e7389 */ /* 0x0002a400000c000b */
[----:B012---:R-:W-:Y:S01]  /*d240*/  ENDCOLLECTIVE ;  /* 0x000000000000791b */ /* 0x007fe20003800000 */
.L_x_153:
[----:B------:R-:W-:Y:S05]  /*d250*/  BSYNC B0 ;  /* 0x0000000000007941 */ /* 0x000fea0003800000 */
.L_x_152:
[----:B------:R-:W-:Y:S01]  /*d260*/  IMAD.MOV.U32 R13, RZ, RZ, R16 ;  /* 0x000000ffff0d7224 */ /* 0x000fe200078e0010 */
[----:B------:R-:W-:Y:S01]  /*d270*/  MOV R12, RZ ;  /* 0x000000ff000c7202 */ /* 0x000fe20000000f00 */
[----:B------:R-:W-:Y:S01]  /*d280*/  IMAD.MOV.U32 R11, RZ, RZ, 0x181f ;  /* 0x0000181fff0b7424 */ /* 0x000fe200078e00ff */
[C---:B------:R-:W-:Y:S01]  /*d290*/  LOP3.LUT R4, R29.reuse, 0x1, RZ, 0xc0, !PT ;  /* 0x000000011d047812 */ /* 0x040fe200078ec0ff */
[----:B------:R-:W-:Y:S01]  /*d2a0*/  IMAD.MOV.U32 R15, RZ, RZ, -0x1 ;  /* 0xffffffffff0f7424 */ /* 0x000fe200078e00ff */
[----:B------:R-:W-:Y:S01]  /*d2b0*/  LOP3.LUT P0, RZ, R29, 0x2, RZ, 0xc0, !PT ;  /* 0x000000021dff7812 */ /* 0x000fe2000780c0ff */
[----:B------:R-:W-:Y:S01]  /*d2c0*/  IMAD.MOV.U32 R3, RZ, RZ, R14 ;  /* 0x000000ffff037224 */ /* 0x000fe200078e000e */
[----:B------:R-:W-:-:S13]  /*d2d0*/  ISETP.NE.U32.AND P1, PT, R4, 0x1, PT ;  /* 0x000000010400780c */ /* 0x000fda0003f25070 */
[----:B------:R-:W-:Y:S05]  /*d2e0*/  WARPSYNC.COLLECTIVE R15, `(.L_x_154) ;  /* 0x000000000f087348 */ /* 0x000fea0003c00000 */
[----:B------:R0:W1:Y:S02]  /*d2f0*/  SHFL.IDX P6, R14, R13, R12, R11 ;  /* 0x0000000c0d0e7389 */ /* 0x00006400000c000b */
[----:B01----:R-:W-:Y:S01]  /*d300*/  ENDCOLLECTIVE ;  /* 0x000000000000791b */ /* 0x003fe20003800000 */
.L_x_154:
[C---:B------:R-:W-:Y:S02]  /*d310*/  ISETP.LT.OR P3, PT, R5.reuse, 0x1, !P0 ;  /* 0x000000010500780c */ /* 0x040fe40004761670 */
[----:B------:R-:W-:Y:S02]  /*d320*/  ISETP.LT.OR P2, PT, R5, 0x1, P1 ;  /* 0x000000010500780c */ /* 0x000fe40000f41670 */
[----:B------:R-:W-:Y:S01]  /*d330*/  LEA R4, R25, UR45, 0x1 ;  /* 0x0000002d19047c11 */ /* 0x000fe2000f8e08ff */
[----:B------:R-:W-:Y:S02]  /*d340*/  IMAD.MOV.U32 R13, RZ, RZ, R17 ;  /* 0x000000ffff0d7224 */ /* 0x000fe400078e0011 */
[----:B------:R-:W-:Y:S01]  /*d350*/  IMAD.MOV.U32 R12, RZ, RZ, 0x1 ;  /* 0x00000001ff0c7424 */ /* 0x000fe200078e00ff */
[----:B------:R-:W-:-:S07]  /*d360*/  MOV R2, R14 ;  /* 0x0000000e00027202 */ /* 0x000fce0000000f00 */
[----:B------:R-:W-:Y:S05]  /*d370*/  WARPSYNC.COLLECTIVE R15, `(.L_x_155) ;  /* 0x000000000f087348 */ /* 0x000fea0003c00000 */
[----:B------:R0:W1:Y:S02]  /*d380*/  SHFL.IDX P6, R14, R13, R12, R11 ;  /* 0x0000000c0d0e7389 */ /* 0x00006400000c000b */
[----:B01----:R-:W-:Y:S01]  /*d390*/  ENDCOLLECTIVE ;  /* 0x000000000000791b */ /* 0x003fe20003800000 */
.L_x_155:
[----:B------:R-:W-:-:S05]  /*d3a0*/  IMAD.WIDE.U32 R2, R30, 0x2, R2 ;  /* 0x000000021e027825 */ /* 0x000fca00078e0002 */
[----:B------:R-:W-:Y:S01]  /*d3b0*/  @!PT LDS RZ, [RZ] ;  /* 0x00000000fffff984 */ /* 0x000fe20000000800 */
[----:B------:R-:W-:Y:S01]  /*d3c0*/  @!PT LDS RZ, [RZ] ;  /* 0x00000000fffff984 */ /* 0x000fe20000000800 */
[----:B------:R-:W-:Y:S01]  /*d3d0*/  @!PT LDS RZ, [RZ] ;  /* 0x00000000fffff984 */ /* 0x000fe20000000800 */
[----:B------:R0:W-:Y:S01]  /*d3e0*/  LDGSTS.E.BYPASS.LTC128B.128 [R4+0x400], desc[UR38][R2.64], !P2 ;  /* 0x0040000002047fae */ /* 0x0001e2000d101d66 */
[----:B------:R-:W-:-:S03]  /*d3f0*/  ISETP.LT.OR P2, PT, R5, 0x11, P1 ;  /* 0x000000110500780c */ /* 0x000fc60000f41670 */
[----:B------:R0:W-:Y:S01]  /*d400*/  LDGSTS.E.BYPASS.LTC128B.128 [R4+0x3400], desc[UR38][R2.64+0x80], !P3 ;  /* 0x0340008002047fae */ /* 0x0001e2000d901d66 */
[----:B------:R-:W-:Y:S01]  /*d410*/  ISETP.LT.OR P3, PT, R5, 0x11, !P0 ;  /* 0x000000110500780c */ /* 0x000fe20004761670 */
[----:B------:R-:W-:Y:S01]  /*d420*/  IMAD.MOV.U32 R13, RZ, RZ, R16 ;  /* 0x000000ffff0d7224 */ /* 0x000fe200078e0010 */
[----:B------:R-:W-:-:S11]  /*d430*/  MOV R6, R14 ;  /* 0x0000000e00067202 */ /* 0x000fd60000000f00 */
[----:B0-----:R-:W-:Y:S05]  /*d440*/  WARPSYNC.COLLECTIVE R15, `(.L_x_156) ;  /* 0x000000000f087348 */ /* 0x001fea0003c00000 */
[----:B------:R1:W2:Y:S02]  /*d450*/  SHFL.IDX P6, R14, R13, R12, R11 ;  /* 0x0000000c0d0e7389 */ /* 0x0002a400000c000b */
[----:B012---:R-:W-:Y:S01]  /*d460*/  ENDCOLLECTIVE ;  /* 0x000000000000791b */ /* 0x007fe20003800000 */
.L_x_156:
[----:B------:R-:W-:Y:S01]  /*d470*/  MOV R3, R6 ;  /* 0x0000000600037202 */ /* 0x000fe20000000f00 */
[----:B------:R-:W-:Y:S02]  /*d480*/  IMAD.MOV.U32 R13, RZ, RZ, R17 ;  /* 0x000000ffff0d7224 */ /* 0x000fe400078e0011 */
[----:B------:R-:W-:Y:S02]  /*d490*/  IMAD.MOV.U32 R12, RZ, RZ, 0x2 ;  /* 0x00000002ff0c7424 */ /* 0x000fe400078e00ff */
[----:B------:R-:W-:-:S07]  /*d4a0*/  IMAD.MOV.U32 R2, RZ, RZ, R14 ;  /* 0x000000ffff027224 */ /* 0x000fce00078e000e */
[----:B------:R-:W-:Y:S05]  /*d4b0*/  WARPSYNC.COLLECTIVE R15, `(.L_x_157) ;  /* 0x000000000f087348 */ /* 0x000fea0003c00000 */
[----:B------:R0:W1:Y:S02]  /*d4c0*/  SHFL.IDX P6, R14, R13, R12, R11 ;  /* 0x0000000c0d0e7389 */ /* 0x00006400000c000b */
[----:B01----:R-:W-:Y:S01]  /*d4d0*/  ENDCOLLECTIVE ;  /* 0x000000000000791b */ /* 0x003fe20003800000 */
.L_x_157:
        /* <DEDUP_REMOVED lines=13> */
.L_x_158:
[----:B------:R-:W-:Y:S02]  /*d5b0*/  IMAD.MOV.U32 R3, RZ, RZ, R8 ;  /* 0x000000ffff037224 */ /* 0x000fe400078e0008 */
[----:B------:R-:W-:Y:S02]  /*d5c0*/  IMAD.MOV.U32 R8, RZ, RZ, RZ ;  /* 0x000000ffff087224 */ /* 0x000fe400078e00ff */
[----:B------:R-:W-:Y:S01]  /*d5d0*/  IMAD.MOV.U32 R13, RZ, RZ, R17 ;  /* 0x000000ffff0d7224 */ /* 0x000fe200078e0011 */
[----:B------:R-:W-:Y:S01]  /*d5e0*/  MOV R12, 0x3 ;  /* 0x00000003000c7802 */ /* 0x000fe20000000f00 */
[----:B------:R-:W-:-:S07]  /*d5f0*/  IMAD.MOV.U32 R9, RZ, RZ, R14 ;  /* 0x000000ffff097224 */ /* 0x000fce00078e000e */
[----:B------:R-:W-:Y:S05]  /*d600*/  WARPSYNC.COLLECTIVE R15, `(.L_x_159) ;  /* 0x000000000f087348 */ /* 0x000fea0003c00000 */
[----:B------:R0:W1:Y:S02]  /*d610*/  SHFL.IDX P6, R14, R13, R12, R11 ;  /* 0x0000000c0d0e7389 */ /* 0x00006400000c000b */
[----:B01----:R-:W-:Y:S01]  /*d620*/  ENDCOLLECTIVE ;  /* 0x000000000000791b */ /* 0x003fe20003800000 */
.L_x_159:
[----:B------:R-:W-:-:S05]  /*d630*/  MOV R2, R9 ;  /* 0x0000000900027202 */ /* 0x000fca0000000f00 */
[----:B------:R-:W-:-:S05]  /*d640*/  IMAD.WIDE.U32 R2, R30, 0x2, R2 ;  /* 0x000000021e027825 */ /* 0x000fca00078e0002 */
[----:B------:R-:W-:Y:S01]  /*d650*/  @!PT LDS RZ, [RZ] ;  /* 0x00000000fffff984 */ /* 0x000fe20000000800 */
[----:B------:R-:W-:Y:S01]  /*d660*/  @!PT LDS RZ, [RZ] ;  /* 0x00000000fffff984 */ /* 0x000fe20000000800 */
[----:B------:R-:W-:Y:S01]  /*d670*/  @!PT LDS RZ, [RZ] ;  /* 0x00000000fffff984 */ /* 0x000fe20000000800 */
[----:B------:R0:W-:Y:S01]  /*d680*/  LDGSTS.E.BYPASS.LTC128B.128 [R4+0x1400], desc[UR38][R2.64], !P2 ;  /* 0x0140000002047fae */ /* 0x0001e2000d101d66 */
[----:B------:R-:W-:Y:S01]  /*d690*/  IMAD.MOV.U32 R13, RZ, RZ, R16 ;  /* 0x000000ffff0d7224 */ /* 0x000fe200078e0010 */
[C---:B------:R-:W-:Y:S02]  /*d6a0*/  ISETP.LT.OR P2, PT, R5.reuse, 0x31, P1 ;  /* 0x000000310500780c */ /* 0x040fe40000f41670 */
[----:B------:R0:W-:Y:S01]  /*d6b0*/  LDGSTS.E.BYPASS.LTC128B.128 [R4+0x4400], desc[UR38][R2.64+0x80], !P3 ;  /* 0x0440008002047fae */ /* 0x0001e2000d901d66 */
[----:B------:R-:W-:Y:S01]  /*d6c0*/  ISETP.LT.OR P3, PT, R5, 0x31, !P0 ;  /* 0x000000310500780c */ /* 0x000fe20004761670 */
[----:B------:R-:W-:-:S12]  /*d6d0*/  IMAD.MOV.U32 R10, RZ, RZ, R14 ;  /* 0x000000ffff0a7224 */ /* 0x000fd800078e000e */
[----:B0-----:R-:W-:Y:S05]  /*d6e0*/  WARPSYNC.COLLECTIVE R15, `(.L_x_160) ;  /* 0x000000000f087348 */ /* 0x001fea0003c00000 */
[----:B------:R1:W2:Y:S02]  /*d6f0*/  SHFL.IDX P6, R14, R13, R12, R11 ;  /* 0x0000000c0d0e7389 */ /* 0x0002a400000c000b */
[----:B012---:R-:W-:Y:S01]  /*d700*/  ENDCOLLECTIVE ;  /* 0x000000000000791b */ /* 0x007fe20003800000 */
.L_x_160:
[----:B------:R-:W-:Y:S01]  /*d710*/  IMAD.MOV.U32 R3, RZ, RZ, R10 ;  /* 0x000000ffff037224 */ /* 0x000fe200078e000a */
[----:B------:R-:W-:Y:S01]  /*d720*/  MOV R13, R17 ;  /* 0x00000011000d7202 */ /* 0x000fe20000000f00 */
[----:B------:R-:W-:Y:S01]  /*d730*/  IMAD.MOV.U32 R12, RZ, RZ, 0x4 ;  /* 0x00000004ff0c7424 */ /* 0x000fe200078e00ff */
[----:B------:R-:W-:-:S07]  /*d740*/  MOV R19, R14 ;  /* 0x0000000e00137202 */ /* 0x000fce0000000f00 */
[----:B------:R-:W-:Y:S05]  /*d750*/  WARPSYNC.COLLECTIVE R15, `(.L_x_161) ;  /* 0x000000000f087348 */ /* 0x000fea0003c00000 */
[----:B------:R0:W1:Y:S02]  /*d760*/  SHFL.IDX P6, R14, R13, R12, R11 ;  /* 0x0000000c0d0e7389 */ /* 0x00006400000c000b */
[----:B01----:R-:W-:Y:S01]  /*d770*/  ENDCOLLECTIVE ;  /* 0x000000000000791b */ /* 0x003fe20003800000 */
.L_x_161:
[----:B------:R-:W-:-:S04]  /*d780*/  IMAD.MOV.U32 R2, RZ, RZ, R19 ;  /* 0x000000ffff027224 */ /* 0x000fc800078e0013 */
[----:B------:R-:W-:-:S05]  /*d790*/  IMAD.WIDE.U32 R2, R30, 0x2, R2 ;  /* 0x000000021e027825 */ /* 0x000fca00078e0002 */
[----:B------:R-:W-:Y:S01]  /*d7a0*/  @!PT LDS RZ, [RZ] ;  /* 0x00000000fffff984 */ /* 0x000fe20000000800 */
[----:B------:R-:W-:Y:S01]  /*d7b0*/  @!PT LDS RZ, [RZ] ;  /* 0x00000000fffff984 */ /* 0x000fe20000000800 */
[----:B------:R-:W-:Y:S01]  /*d7c0*/  @!PT LDS RZ, [RZ] ;  /* 0x00000000fffff984 */ /* 0x000fe20000000800 */
[----:B------:R0:W-:Y:S01]  /*d7d0*/  LDGSTS.E.BYPASS.LTC128B.128 [R4+0x1c00], desc[UR38][R2.64], !P2 ;  /* 0x01c0000002047fae */ /* 0x0001e2000d101d66 */
[C---:B------:R-:W-:Y:S02]  /*d7e0*/  ISETP.LT.OR P2, PT, R5.reuse, 0x41, P1 ;  /* 0x000000410500780c */ /* 0x040fe40000f41670 */
[----:B------:R-:W-:Y:S01]  /*d7f0*/  MOV R13, R16 ;  /* 0x00000010000d7202 */ /* 0x000fe20000000f00 */
[----:B------:R0:W-:Y:S01]  /*d800*/  LDGSTS.E.BYPASS.LTC128B.128 [R4+0x4c00], desc[UR38][R2.64+0x80], !P3 ;  /* 0x04c0008002047fae */ /* 0x0001e2000d901d66 */
[----:B------:R-:W-:Y:S01]  /*d810*/  ISETP.LT.OR P3, PT, R5, 0x41, !P0 ;  /* 0x000000410500780c */ /* 0x000fe20004761670 */
[----:B------:R-:W-:-:S12]  /*d820*/  IMAD.MOV.U32 R18, RZ, RZ, R14 ;  /* 0x000000ffff127224 */ /* 0x000fd800078e000e */
[----:B0-----:R-:W-:Y:S05]  /*d830*/  WARPSYNC.COLLECTIVE R15, `(.L_x_162) ;  /* 0x000000000f087348 */ /* 0x001fea0003c00000 */
[----:B------:R1:W2:Y:S02]  /*d840*/  SHFL.IDX P6, R14, R13, R12, R11 ;  /* 0x0000000c0d0e7389 */ /* 0x0002a400000c000b */
[----:B012---:R-:W-:Y:S01]  /*d850*/  ENDCOLLECTIVE ;  /* 0x000000000000791b */ /* 0x007fe20003800000 */
.L_x_162:
[----:B------:R-:W-:Y:S01]  /*d860*/  MOV R3, R18 ;  /* 0x0000001200037202 */ /* 0x000fe20000000f00 */
[----:B------:R-:W-:Y:S02]  /*d870*/  IMAD.MOV.U32 R13, RZ, RZ, R17 ;  /* 0x000000ffff0d7224 */ /* 0x000fe400078e0011 */
[----:B------:R-:W-:Y:S02]  /*d880*/  IMAD.MOV.U32 R12, RZ, RZ, 0x5 ;  /* 0x00000005ff0c7424 */ /* 0x000fe400078e00ff */
[----:B------:R-:W-:-:S07]  /*d890*/  IMAD.MOV.U32 R23, RZ, RZ, R14 ;  /* 0x000000ffff177224 */ /* 0x000fce00078e000e */
[----:B------:R-:W-:Y:S05]  /*d8a0*/  WARPSYNC.COLLECTIVE R15, `(.L_x_163) ;  /* 0x000000000f087348 */ /* 0x000fea0003c00000 */
[----:B------:R0:W1:Y:S02]  /*d8b0*/  SHFL.IDX P6, R14, R13, R12, R11 ;  /* 0x0000000c0d0e7389 */ /* 0x00006400000c000b */
[----:B01----:R-:W-:Y:S01]  /*d8c0*/  ENDCOLLECTIVE ;  /* 0x000000000000791b */ /* 0x003fe20003800000 */
.L_x_163:
[----:B------:R-:W-:-:S04]  /*d8d0*/  IMAD.MOV.U32 R2, RZ, RZ, R23 ;  /* 0x000000ffff027224 */ /* 0x000fc800078e0017 */
[----:B------:R-:W-:-:S05]  /*d8e0*/  IMAD.WIDE.U32 R2, R30, 0x2, R2 ;  /* 0x000000021e027825 */ /* 0x000fca00078e0002 */
[----:B------:R-:W-:Y:S01]  /*d8f0*/  @!PT LDS RZ, [RZ] ;  /* 0x00000000fffff984 */ /* 0x000fe20000000800 */
[----:B------:R-:W-:Y:S01]  /*d900*/  @!PT LDS RZ, [RZ] ;  /* 0x00000000fffff984 */ /* 0x000fe20000000800 */
[----:B------:R-:W-:Y:S01]  /*d910*/  @!PT LDS RZ, [RZ] ;  /* 0x00000000fffff984 */ /* 0x000fe20000000800 */
[----:B------:R0:W-:Y:S01]  /*d920*/  LDGSTS.E.BYPASS.LTC128B.128 [R4+0x2400], desc[UR38][R2.64], !P2 ;  /* 0x0240000002047fae */ /* 0x0001e2000d101d66 */
[----:B------:R-:W-:-:S03]  /*d930*/  IMAD.MOV.U32 R13, RZ, RZ, R16 ;  /* 0x000000ffff0d7224 */ /* 0x000fc600078e0010 */
[----:B------:R0:W-:Y:S01]  /*d940*/  LDGSTS.E.BYPASS.LTC128B.128 [R4+0x5400], desc[UR38][R2.64+0x80], !P3 ;  /* 0x0540008002047fae */ /* 0x0001e2000d901d66 */
[----:B------:R-:W-:-:S07]  /*d950*/  MOV R17, R14 ;  /* 0x0000000e00117202 */ /* 0x000fce0000000f00 */
[----:B0-----:R-:W-:Y:S05]  /*d960*/  WARPSYNC.COLLECTIVE R15, `(.L_x_164) ;  /* 0x000000000f087348 */ /* 0x001fea0003c00000 */
[----:B------:R1:W2:Y:S02]  /*d970*/  SHFL.IDX P6, R14, R13, R12, R11 ;  /* 0x0000000c0d0e7389 */ /* 0x0002a400000c000b */
[----:B012---:R-:W-:Y:S01]  /*d980*/  ENDCOLLECTIVE ;  /* 0x000000000000791b */ /* 0x007fe20003800000 */
.L_x_164:
[----:B------:R-:W-:Y:S05]  /*d990*/  BRA `(.L_x_165) ;  /* 0xffffffcc00a07947 */ /* 0x000fea000383ffff */
.L_x_75:
[----:B0-----:R0:W1:Y:S02]  /*d9a0*/  SYNCS.PHASECHK.TRANS64.TRYWAIT P0, [R7+URZ+0x2a820], R8 ;  /* 0x02a82008070075a7 */ /* 0x001064000800017f */
[----:B-1----:R-:W-:Y:S05]  /*d9b0*/  @!P0 NANOSLEEP.SYNCS 0x989680 ;  /* 0x009896800000895d */ /* 0x002fea0003900000 */
[----:B------:R-:W1:Y:S02]  /*d9c0*/  @!P0 SYNCS.PHASECHK.TRANS64 P0, [R7+URZ+0x2a820], R8 ;  /* 0x02a82008070085a7 */ /* 0x000e64000800007f */
[----:B-1----:R-:W-:Y:S05]  /*d9d0*/  @!P0 BRA `(.L_x_75) ;  /* 0xfffffffc00f08947 */ /* 0x002fea000383ffff */
[----:B------:R-:W-:Y:S05]  /*d9e0*/  BRA `(.L_x_166) ;  /* 0xffffffd000147947 */ /* 0x000fea000383ffff */
.L_x_76:
[----:B------:R-:W1:Y:S01]  /*d9f0*/  S2R R3, SR_TID.X ;  /* 0x0000000000037919 */ /* 0x000e620000002100 */
[----:B------:R-:W-:Y:S01]  /*da00*/  BSSY B0, `(.L_x_167) ;  /* 0x000000a000007945 */ /* 0x000fe20003800000 */
[----:B------:R-:W-:Y:S01]  /*da10*/  IMAD.MOV.U32 R12, RZ, RZ, RZ ;  /* 0x000000ffff0c7224 */ /* 0x000fe200078e00ff */
[----:B------:R-:W-:Y:S01]  /*da20*/  MOV R15, 0xffffffff ;  /* 0xffffffff000f7802 */ /* 0x000fe20000000f00 */
[----:B------:R-:W-:Y:S01]  /*da30*/  IMAD.MOV.U32 R11, RZ, RZ, 0x1f ;  /* 0x0000001fff0b7424 */ /* 0x000fe200078e00ff */
[----:B-1----:R-:W-:-:S04]  /*da40*/  SHF.R.U32.HI R3, RZ, 0x5, R3 ;  /* 0x00000005ff037819 */ /* 0x002fc80000011603 */
[----:B------:R-:W-:-:S04]  /*da50*/  LOP3.LUT R3, R3, 0x3, RZ, 0xc0, !PT ;  /* 0x0000000303037812 */ /* 0x000fc800078ec0ff */
[----:B------:R-:W-:-:S07]  /*da60*/  MOV R13, R3 ;  /* 0x00000003000d7202 */ /* 0x000fce0000000f00 */
[----:B0----5:R-:W-:Y:S05]  /*da70*/  WARPSYNC.COLLECTIVE R15, `(.L_x_168) ;  /* 0x000000000f087348 */ /* 0x021fea0003c00000 */
[----:B------:R1:W2:Y:S02]  /*da80*/  SHFL.IDX P6, R14, R13, R12, R11 ;  /* 0x0000000c0d0e7389 */ /* 0x0002a400000c000b */
[----:B012--5:R-:W-:Y:S01]  /*da90*/  ENDCOLLECTIVE ;  /* 0x000000000000791b */ /* 0x027fe20003800000 */
.L_x_168:
[----:B------:R-:W-:Y:S05]  /*daa0*/  BSYNC B0 ;  /* 0x0000000000007941 */ /* 0x000fea0003800000 */
.L_x_167:
[----:B------:R-:W-:Y:S05]  /*dab0*/  BRA `(.L_x_169) ;  /* 0xffffffcc00f87947 */ /* 0x000fea000383ffff */
.L_x_77:
[----:B------:R-:W-:Y:S01]  /*dac0*/  BSSY B0, `(.L_x_170) ;  /* 0x0000006000007945 */ /* 0x000fe20003800000 */
[----:B------:R-:W-:-:S07]  /*dad0*/  IMAD.MOV.U32 R15, RZ, RZ, -0x1 ;  /* 0xffffffffff0f7424 */ /* 0x000fce00078e00ff */
[----:B01---5:R-:W-:Y:S05]  /*dae0*/  WARPSYNC.COLLECTIVE R15, `(.L_x_171) ;  /* 0x000000000f0c7348 */ /* 0x023fea0003c00000 */
[----:B------:R-:W-:Y:S02]  /*daf0*/  ELECT P6, UR62, PT ;  /* 0x00000000003e782f */ /* 0x000fe400038c0000 */
[----:B------:R-:W-:Y:S01]  /*db00*/  MOV R14, UR62 ;  /* 0x0000003e000e7c02 */ /* 0x000fe20008000f00 */
[----:B01---5:R-:W-:Y:S10]  /*db10*/  ENDCOLLECTIVE ;  /* 0x000000000000791b */ /* 0x023ff40003800000 */
.L_x_171:
[----:B------:R-:W-:Y:S05]  /*db20*/  BSYNC B0 ;  /* 0x0000000000007941 */ /* 0x000fea0003800000 */
.L_x_170:
[----:B------:R-:W-:Y:S05]  /*db30*/  BRA `(.L_x_172) ;  /* 0xffffffcc00ec7947 */ /* 0x000fea000383ffff */
.L_x_79:
[----:B-1----:R1:W2:Y:S02]  /*db40*/  SYNCS.PHASECHK.TRANS64.TRYWAIT P1, [R5+URZ+0x2a840], R4 ;  /* 0x02a84004050075a7 */ /* 0x0022a4000802017f */
[----:B--2---:R-:W-:Y:S05]  /*db50*/  @!P1 NANOSLEEP.SYNCS 0x989680 ;  /* 0x009896800000995d */ /* 0x004fea0003900000 */
[----:B------:R-:W2:Y:S02]  /*db60*/  @!P1 SYNCS.PHASECHK.TRANS64 P1, [R5+URZ+0x2a840], R4 ;  /* 0x02a84004050095a7 */ /* 0x000ea4000802007f */
[----:B--2---:R-:W-:Y:S05]  /*db70*/  @!P1 BRA `(.L_x_79) ;  /* 0xfffffffc00f09947 */ /* 0x004fea000383ffff */
[----:B------:R-:W-:Y:S05]  /*db80*/  BRA `(.L_x_173) ;  /* 0xffffffd0000c7947 */ /* 0x000fea000383ffff */
.L_x_81:
[----:B--2---:R2:W3:Y:S02]  /*db90*/  SYNCS.PHASECHK.TRANS64.TRYWAIT P1, [R3+URZ+0x2a840], R0 ;  /* 0x02a84000030075a7 */ /* 0x0044e4000802017f */
[----:B---3--:R-:W-:Y:S05]  /*dba0*/  @!P1 NANOSLEEP.SYNCS 0x989680 ;  /* 0x009896800000995d */ /* 0x008fea0003900000 */
[----:B------:R-:W3:Y:S02]  /*dbb0*/  @!P1 SYNCS.PHASECHK.TRANS64 P1, [R3+URZ+0x2a840], R0 ;  /* 0x02a84000030095a7 */ /* 0x000ee4000802007f */
[----:B---3--:R-:W-:Y:S05]  /*dbc0*/  @!P1 BRA `(.L_x_81) ;  /* 0xfffffffc00f09947 */ /* 0x008fea000383ffff */
[----:B------:R-:W-:Y:S05]  /*dbd0*/  BRA `(.L_x_174) ;  /* 0xffffffd000187947 */ /* 0x000fea000383ffff */
.L_x_83:
[----:B---3--:R3:W4:Y:S02]  /*dbe0*/  SYNCS.PHASECHK.TRANS64.TRYWAIT P1, [R5+URZ+0x2a860], R4 ;  /* 0x02a86004050075a7 */ /* 0x008724000802017f */
[----:B----4-:R-:W-:Y:S05]  /*dbf0*/  @!P1 NANOSLEEP.SYNCS 0x989680 ;  /* 0x009896800000995d */ /* 0x010fea0003900000 */
[----:B------:R-:W4:Y:S02]  /*dc00*/  @!P1 SYNCS.PHASECHK.TRANS64 P1, [R5+URZ+0x2a860], R4 ;  /* 0x02a86004050095a7 */ /* 0x000f24000802007f */
[----:B----4-:R-:W-:Y:S05]  /*dc10*/  @!P1 BRA `(.L_x_83) ;  /* 0xfffffffc00f09947 */ /* 0x010fea000383ffff */
[----:B------:R-:W-:Y:S05]  /*dc20*/  BRA `(.L_x_175) ;  /* 0xffffffd000147947 */ /* 0x000fea000383ffff */
.L_x_176:
[----:B------:R-:W-:-:S00]  /*dc30*/  BRA `(.L_x_176) ;  /* 0xfffffffc00fc7947 */ /* 0x000fc0000383ffff */
[----:B------:R-:W-:-:S00]  /*dc40*/  NOP ;  /* 0x0000000000007918 */ /* 0x000fc00000000000 */
        /* <DEDUP_REMOVED lines=11> */
.L_x_15631:


//--------------------- .text._ZN7cutlass13device_kernelIN5flash11enable_sm90INS1_16FlashAttnFwdSm90INS1_25CollectiveMainloopFwdSm90ILi2EN4cute5tupleIJNS5_1CILi1EEES8_S8_EEENS6_IJNS7_ILi128EEENS7_ILi96EEENS7_ILi192EEEEEELi128ENS_10bfloat16_tEfNS_4arch4Sm90ELb0ELb0ELb0ELb1ELb1ELb0ELb0ELb1ELb1ELb1ELb1ELb0EEENS1_21CollectiveEpilogueFwdINS6_IJSA_SA_SB_EEES9_SE_SG_Li256ELb1ELb1ELb1ELb0EEENS1_36VarlenDynamicPersistentTileSchedulerILi128ELi96ELi256ELi128ELb1ELb1ELb1ELb0ELb1ELb1EEEEEEEEEvNT_6ParamsE --------------------------
	.section	.text._ZN7cutlass13device_kernelIN5flash11enable_sm90INS1_16FlashAttnFwdSm90INS1_25CollectiveMainloopFwdSm90ILi2EN4cute5tupleIJNS5_1CILi1EEES8_S8_EEENS6_IJNS7_ILi128EEENS7_ILi96EEENS7_ILi192EEEEEELi128ENS_10bfloat16_tEfNS_4arch4Sm90ELb0ELb0ELb0ELb1ELb1ELb0ELb0ELb1ELb1ELb1ELb1ELb0EEENS1_21CollectiveEpilogueFwdINS6_IJSA_SA_SB_EEES9_SE_SG_Li256ELb1ELb1ELb1ELb0EEENS1_36VarlenDynamicPersistentTileSchedulerILi128ELi96ELi256ELi128ELb1ELb1ELb1ELb0ELb1ELb1EEEEEEEEEvNT_6ParamsE,"ax",@progbits
	.align	128
.text._ZN7cutlass13device_kernelIN5flash11enable_sm90INS1_16FlashAttnFwdSm90INS1_25CollectiveMainloopFwdSm90ILi2EN4cute5tupleIJNS5_1CILi1EEES8_S8_EEENS6_IJNS7_ILi128EEENS7_ILi96EEENS7_ILi192EEEEEELi128ENS_10bfloat16_tEfNS_4arch4Sm90ELb0ELb0ELb0ELb1ELb1ELb0ELb0ELb1ELb1ELb1ELb1ELb0EEENS1_21CollectiveEpilogueFwdINS6_IJSA_SA_SB_EEES9_SE_SG_Li256ELb1ELb1ELb1ELb0EEENS1_36VarlenDynamicPersistentTileSchedulerILi128ELi96ELi256ELi128ELb1ELb1ELb1ELb0ELb1ELb1EEEEEEEEEvNT_6ParamsE:
        .type           _ZN7cutlass13device_kernelIN5flash11enable_sm90INS1_16FlashAttnFwdSm90INS1_25CollectiveMainloopFwdSm90ILi2EN4cute5tupleIJNS5_1CILi1EEES8_S8_EEENS6_IJNS7_ILi128EEENS7_ILi96EEENS7_ILi192EEEEEELi128ENS_10bfloat16_tEfNS_4arch4Sm90ELb0ELb0ELb0ELb1ELb1ELb0ELb0ELb1ELb1ELb1ELb1ELb0EEENS1_21CollectiveEpilogueFwdINS6_IJSA_SA_SB_EEES9_SE_SG_Li256ELb1ELb1ELb1ELb0EEENS1_36VarlenDynamicPersistentTileSchedulerILi128ELi96ELi256ELi128ELb1ELb1ELb1ELb0ELb1ELb1EEEEEEEEEvNT_6ParamsE,@function
        .size           _ZN7cutlass13device_kernelIN5flash11enable_sm90INS1_16FlashAttnFwdSm90INS1_25CollectiveMainloopFwdSm90ILi2EN4cute5tupleIJNS5_1CILi1EEES8_S8_EEENS6_IJNS7_ILi128EEENS7_ILi96EEENS7_ILi192EEEEEELi128ENS_10bfloat16_tEfNS_4arch4Sm90ELb0ELb0ELb0ELb1ELb1ELb0ELb0ELb1ELb1ELb1ELb1ELb0EEENS1_21CollectiveEpilogueFwdINS6_IJSA_SA_SB_EEES9_SE_SG_Li256ELb1ELb1ELb1ELb0EEENS1_36VarlenDynamicPersistentTileSchedulerILi128ELi96ELi256ELi128ELb1ELb1ELb1ELb0ELb1ELb1EEEEEEEEEvNT_6ParamsE,(.L_x_15632 - _ZN7cutlass13device_kernelIN5flash11enable_sm90INS1_16FlashAttnFwdSm90INS1_25CollectiveMainloopFwdSm90ILi2EN4cute5tupleIJNS5_1CILi1EEES8_S8_EEENS6_IJNS7_ILi128EEENS7_ILi96EEENS7_ILi192EEEEEELi128ENS_10bfloat16_tEfNS_4arch4Sm90ELb0ELb0ELb0ELb1ELb1ELb0ELb0ELb1ELb1ELb1ELb1ELb0EEENS1_21CollectiveEpilogueFwdINS6_IJSA_SA_SB_EEES9_SE_SG_Li256ELb1ELb1ELb1ELb0EEENS1_36VarlenDynamicPersistentTileSchedulerILi128ELi96ELi256ELi128ELb1ELb1ELb1ELb0ELb1ELb1EEEEEEEEEvNT_6ParamsE)
        .other          _ZN7cutlass13device_kernelIN5flash11enable_sm90INS1_16FlashAttnFwdSm90INS1_25CollectiveMainloopFwdSm90ILi2EN4cute5tupleIJNS5_1CILi1EEES8_S8_EEENS6_IJNS7_ILi128EEENS7_ILi96EEENS7_ILi192EEEEEELi128ENS_10bfloat16_tEfNS_4arch4Sm90ELb0ELb0ELb0ELb1ELb1ELb0ELb0ELb1ELb1ELb1ELb1ELb0EEENS1_21CollectiveEpilogueFwdINS6_IJSA_SA_SB_EEES9_SE_SG_Li256ELb1ELb1ELb1ELb0EEENS1_36VarlenDynamicPersistentTileSchedulerILi128ELi96ELi256ELi128ELb1ELb1ELb1ELb0ELb1ELb1EEEEEEEEEvNT_6ParamsE,@"STO_CUDA_ENTRY STV_DEFAULT"
_ZN7cutlass13device_kernelIN5flash11enable_sm90INS1_16FlashAttnFwdSm90INS1_25CollectiveMainloopFwdSm90ILi2EN4cute5tupleIJNS5_1CILi1EEES8_S8_EEENS6_IJNS7_ILi128EEENS7_ILi96EEENS7_ILi192EEEEEELi128ENS_10bfloat16_tEfNS_4arch4Sm90ELb0ELb0ELb0ELb1ELb1ELb0ELb0ELb1ELb1ELb1ELb1ELb0EEENS1_21CollectiveEpilogueFwdINS6_IJSA_SA_SB_EEES9_SE_SG_Li256ELb1ELb1ELb1ELb0EEENS1_36VarlenDynamicPersistentTileSchedulerILi128ELi96ELi256ELi128ELb1ELb1ELb1ELb0ELb1ELb1EEEEEEEEEvNT_6ParamsE:
[----:B------:R-:W0:Y:S02]  /*0000*/  LDC R1, c[0x0][0x28] ;  /* 0x00000a00ff017b82 */ /* 0x000e240000000800 */
[----:B0-----:R-:W-:Y:S01]  /*0010*/  VIADD R1, R1, 0xffffffe0 ;  /* 0xffffffe001017836 */ /* 0x001fe20000000000 */
[----:B------:R-:W0:Y:S01]  /*0020*/  S2R R3, SR_TID.X ;  /* 0x0000000000037919 */ /* 0x000e220000002100 */
[----:B------:R-:W-:Y:S01]  /*0030*/  ELECT P0, URZ, PT ;  /* 0x00000000003f782f */ /* 0x000fe20003800000 */
[----:B------:R-:W-:Y:S01]  /*0040*/  UMOV UR4, 0x80 ;  /* 0x0000008000047882 */ /* 0x000fe20000000000 */
[----:B------:R-:W-:Y:S01]  /*0050*/  UMOV UR7, 0x100 ;  /* 0x0000010000077882 */ /* 0x000fe20000000000 */
[----:B0-----:R-:W-:-:S05]  /*0060*/  SHF.R.U32.HI R0, RZ, 0x5, R3 ;  /* 0x00000005ff007819 */ /* 0x001fca0000011603 */
[----:B------:R-:W0:Y:S02]  /*0070*/  SHFL.IDX PT, R2, R0, RZ, 0x1f ;  /* 0x00001fff00027589 */ /* 0x000e2400000e0000 */
[C---:B0-----:R-:W-:Y:S02]  /*0080*/  ISETP.NE.OR P0, PT, R2.reuse, RZ, !P0 ;  /* 0x000000ff0200720c */ /* 0x041fe40004705670 */
[----:B------:R-:W-:Y:S02]  /*0090*/  ISETP.NE.AND P1, PT, R2, RZ, PT ;  /* 0x000000ff0200720c */ /* 0x000fe40003f25270 */
[----:B------:R-:W-:-:S06]  /*00a0*/  SHF.R.U32.HI R2, RZ, 0x7, R3 ;  /* 0x00000007ff027819 */ /* 0x000fcc0000011603 */
[----:B------:R-:W0:Y:S03]  /*00b0*/  SHFL.IDX PT, R2, R2, RZ, 0x1f ;  /* 0x00001fff02027589 */ /* 0x000e2600000e0000 */
[----:B------:R-:W-:Y:S01]  /*00c0*/  VOTEU.ALL UP0, P0 ;  /* 0x00000000003f7886 */ /* 0x000fe20000000000 */
[----:B------:R-:W-:-:S04]  /*00d0*/  VOTEU.ALL UP1, P0 ;  /* 0x00000000003f7886 */ /* 0x000fc80000020000 */
[----:B------:R-:W1:Y:S01]  /*00e0*/  @!UP0 S2UR UR8, SR_CgaCtaId ;  /* 0x00000000000889c3 */ /* 0x000e620000008800 */
[----:B------:R-:W-:Y:S01]  /*00f0*/  @!UP0 UMOV UR6, 0x400 ;  /* 0x0000040000068882 */ /* 0x000fe20000000000 */
[----:B------:R-:W-:-:S04]  /*0100*/  @!UP0 UIADD3 UR4, -UR4, 0x100000, URZ ;  /* 0x0010000004048890 */ /* 0x000fc8000fffe13f */
[----:B------:R-:W-:Y:S02]  /*0110*/  @!UP0 USHF.L.U32 UR5, UR4, 0xb, URZ ;  /* 0x0000000b04058899 */ /* 0x000fe4000800063f */
[----:B------:R-:W-:Y:S02]  /*0120*/  @!UP0 USHF.L.U32 UR4, UR4, 0x1, URZ ;  /* 0x0000000104048899 */ /* 0x000fe4000800063f */
[----:B-1----:R-:W-:Y:S02]  /*0130*/  @!UP0 ULEA UR8, UR8, UR6, 0x18 ;  /* 0x0000000608088291 */ /* 0x002fe4000f8ec03f */
[----:B------:R-:W-:-:S04]  /*0140*/  @!UP0 UIADD3 UR6, -UR7, 0x100000, URZ ;  /* 0x0010000007068890 */ /* 0x000fc8000fffe13f */
[----:B------:R-:W-:Y:S02]  /*0150*/  @!UP0 USHF.L.U32 UR7, UR6, 0xb, URZ ;  /* 0x0000000b06078899 */ /* 0x000fe4000800063f */
[----:B------:R-:W-:Y:S01]  /*0160*/  @!UP0 USHF.L.U32 UR6, UR6, 0x1, URZ ;  /* 0x0000000106068899 */ /* 0x000fe2000800063f */
[----:B------:R-:W-:-:S05]  /*0170*/  VOTEU.ALL UP0, P0 ;  /* 0x00000000003f7886 */ /* 0x000fca0000000000 */
[----:B------:R1:W2:Y:S06]  /*0180*/  @!UP0 SYNCS.EXCH.64 URZ, [UR8+0x2a800], UR4 ;  /* 0x02a80004083f85b2 */ /* 0x0002ac0008000100 */
[----:B------:R1:W3:Y:S02]  /*0190*/  @!UP1 SYNCS.EXCH.64 URZ, [UR8+0x2a820], UR6 ;  /* 0x02a82006083f95b2 */ /* 0x0002e40008000100 */
[----:B01----:R-:W-:Y:S05]  /*01a0*/  @P1 BRA `(.L_x_177) ;  /* 0x0000000000481947 */ /* 0x003fea0003800000 */
        /* <DEDUP_REMOVED lines=14> */
[----:B------:R0:W4:Y:S01]  /*0290*/  SYNCS.EXCH.64 URZ, [UR8+0x2a840], UR6 ;  /* 0x02a84006083f75b2 */ /* 0x0001220008000100 */
[----:B------:R0:W0:Y:S01]  /*02a0*/  SYNCS.EXCH.64 URZ, [UR8+0x2a838], UR4 ;  /* 0x02a83804083f75b2 */ /* 0x0000220008000100 */
[----:B------:R0:W0:Y:S01]  /*02b0*/  SYNCS.EXCH.64 URZ, [UR8+0x2a848], UR6 ;  /* 0x02a84806083f75b2 */ /* 0x0000220008000100 */
[----:B------:R-:W-:Y:S01]  /*02c0*/  NOP ;  /* 0x0000000000007918 */ /* 0x000fe20000000000 */
.L_x_177:
        /* <DEDUP_REMOVED lines=22> */
.L_x_178:
        /* <DEDUP_REMOVED lines=18> */
.L_x_179:
        /* <DEDUP_REMOVED lines=22> */
.L_x_180:
        /* <DEDUP_REMOVED lines=23> */
.L_x_181:
[----:B------:R-:W-:Y:S01]  /*0820*/  UISETP.NE.AND UP0, UPT, UR9, URZ, UPT ;  /* 0x0000003f0900728c */ /* 0x000fe2000bf05270 */
[----:B------:R-:W-:Y:S01]  /*0830*/  NOP ;  /* 0x0000000000007918 */ /* 0x000fe20000000000 */
[----:B0-----:R-:W-:Y:S01]  /*0840*/  UMOV UR4, 0x1 ;  /* 0x0000000100047882 */ /* 0x001fe20000000000 */
[----:B------:R-:W-:Y:S01]  /*0850*/  ULDC.64 UR36, c[0x0][0x208] ;  /* 0x0000820000247ab9 */ /* 0x000fe20000000a00 */
[----:B------:R-:W-:Y:S01]  /*0860*/  USEL UR4, UR4, 0x2, !UP0 ;  /* 0x0000000204047887 */ /* 0x000fe2000c000000 */
[----:B-1234-:R-:W-:Y:S01]  /*0870*/  BAR.SYNC.DEFER_BLOCKING 0x0 ;  /* 0x0000000000007b1d */ /* 0x01efe20000010000 */
[----:B------:R-:W-:-:S04]  /*0880*/  PLOP3.LUT P0, PT, PT, PT, UP0, 0x80, 0x0 ;  /* 0x000000000000781c */ /* 0x000fc80003f0f008 */
[----:B------:R-:W-:-:S05]  /*0890*/  IMAD.U32 R2, RZ, RZ, UR4 ;  /* 0x00000004ff027e24 */ /* 0x000fca000f8e00ff */
[----:B------:R0:W-:Y:S04]  /*08a0*/  STL [R1+0x1c], R2 ;  /* 0x00001c0201007387 */ /* 0x0001e80000100800 */
[----:B------:R-:W-:Y:S05]  /*08b0*/  @!P0 BRA `(.L_x_182) ;  /* 0x0000008c00788947 */ /* 0x000fea0003800000 */
.L_x_183:
[----:B------:R-:W-:-:S08]  /*08c0*/  NOP ;  /* 0x0000000000007918 */ /* 0x000fd00000000000 */
[----:B------:R-:W1:Y:S02]  /*08d0*/  USETMAXREG.TRY_ALLOC.CTAPOOL UP0, 0xe8 ;  /* 0x000000e8000079c8 */ /* 0x000e640008000600 */
[----:B-1----:R-:W-:-:S13]  /*08e0*/  PLOP3.LUT P0, PT, PT, PT, UP0, 0x80, 0x0 ;  /* 0x000000000000781c */ /* 0x002fda0003f0f008 */
[----:B------:R-:W-:Y:S05]  /*08f0*/  @!P0 BRA `(.L_x_183) ;  /* 0xfffffffc00f08947 */ /* 0x000fea000383ffff */
[----:B------:R-:W1:Y:S08]  /*0900*/  S2UR UR5, SR_CgaCtaId ;  /* 0x00000000000579c3 */ /* 0x000e700000008800 */
[----:B------:R-:W-:Y:S06]  /*0910*/  BAR.ARV 0x8, 0x180 ;  /* 0x0206000000007b1d */ /* 0x000fec0000002000 */
[----:B------:R-:W-:-:S02]  /*0920*/  UMOV UR4, 0x400 ;  /* 0x0000040000047882 */ /* 0x000fc40000000000 */
[----:B------:R-:W-:Y:S01]  /*0930*/  BAR.SYNC.DEFER_BLOCKING 0x5, 0x180 ;  /* 0x0146000000007b1d */ /* 0x000fe20000010000 */
[----:B-1----:R-:W-:-:S09]  /*0940*/  ULEA UR4, UR5, UR4, 0x18 ;  /* 0x0000000405047291 */ /* 0x002fd2000f8ec03f */
[----:B------:R-:W1:Y:S01]  /*0950*/  LDS.128 R24, [UR4+0x2a8d0] ;  /* 0x02a8d004ff187984 */ /* 0x000e620008000c00 */
[----:B------:R-:W-:Y:S01]  /*0960*/  ULDC UR4, c[0x0][0xc3c] ;  /* 0x00030f0000047ab9 */ /* 0x000fe20000000800 */
[----:B------:R-:W-:Y:S06]  /*0970*/  BAR.ARV 0x4, 0x180 ;  /* 0x0106000000007b1d */ /* 0x000fec0000002000 */
[----:B-1----:R-:W-:-:S13]  /*0980*/  ISETP.GE.AND P0, PT, R27, UR4, PT ;  /* 0x000000041b007c0c */ /* 0x002fda000bf06270 */
[----:B------:R-:W-:Y:S05]  /*0990*/  @P0 EXIT ;  /* 0x000000000000094d */ /* 0x000fea0003800000 */
[----:B0-----:R-:W2:Y:S01]  /*09a0*/  LDL R2, [R1+0x1c] ;  /* 0x00001c0001027983 */ /* 0x001ea20000100800 */
[----:B------:R-:W-:Y:S01]  /*09b0*/  R2UR UR6, R25 ;  /* 0x00000000190672ca */ /* 0x000fe200000e0000 */
[----:B------:R-:W-:Y:S01]  /*09c0*/  UMOV UR39, URZ ;  /* 0x0000003f00277c82 */ /* 0x000fe20008000000 */
[----:B------:R-:W-:Y:S01]  /*09d0*/  R2UR UR5, R26 ;  /* 0x000000001a0572ca */ /* 0x000fe200000e0000 */
[----:B------:R-:W0:Y:S01]  /*09e0*/  S2R R0, SR_TID.X ;  /* 0x0000000000007919 */ /* 0x000e220000002100 */
[----:B------:R-:W-:Y:S01]  /*09f0*/  UMOV UR38, URZ ;  /* 0x0000003f00267c82 */ /* 0x000fe20008000000 */
[----:B0-----:R-:W-:-:S05]  /*0a00*/  VIADD R202, R0, 0xffffff80 ;  /* 0xffffff8000ca7836 */ /* 0x001fca0000000000 */
[----:B------:R-:W-:-:S04]  /*0a10*/  SHF.R.S32.HI R3, RZ, 0x1f, R202 ;  /* 0x0000001fff037819 */ /* 0x000fc800000114ca */
[CC--:B------:R-:W-:Y:S02]  /*0a20*/  LEA.HI R4, R3.reuse, R202.reuse, RZ, 0x5 ;  /* 0x000000ca03047211 */ /* 0x0c0fe400078f28ff */
[----:B------:R-:W-:-:S03]  /*0a30*/  LEA.HI R0, R3, R202, RZ, 0x7 ;  /* 0x000000ca03007211 */ /* 0x000fc600078f38ff */
[----:B------:R-:W-:Y:S01]  /*0a40*/  IMAD.SHL.U32 R4, R4, 0x20, RZ ;  /* 0x0000002004047824 */ /* 0x000fe200078e00ff */
[----:B------:R-:W-:Y:S02]  /*0a50*/  LOP3.LUT R179, R0, 0xffffff80, RZ, 0xc0, !PT ;  /* 0xffffff8000b37812 */ /* 0x000fe400078ec0ff */
[----:B------:R-:W-:Y:S02]  /*0a60*/  SHF.R.S32.HI R195, RZ, 0x7, R0 ;  /* 0x00000007ffc37819 */ /* 0x000fe40000011400 */
[----:B------:R-:W-:Y:S01]  /*0a70*/  LOP3.LUT R4, R4, 0xfffffc00, RZ, 0xc0, !PT ;  /* 0xfffffc0004047812 */ /* 0x000fe200078ec0ff */
[----:B------:R-:W-:Y:S01]  /*0a80*/  IMAD.IADD R179, R202, 0x1, -R179 ;  /* 0x00000001cab37824 */ /* 0x000fe200078e0ab3 */
[----:B------:R-:W-:-:S04]  /*0a90*/  LEA.HI R0, R0, R195, RZ, 0x1 ;  /* 0x000000c300007211 */ /* 0x000fc800078f08ff */
[----:B------:R-:W-:Y:S02]  /*0aa0*/  SHF.R.S32.HI R6, RZ, 0x1f, R179 ;  /* 0x0000001fff067819 */ /* 0x000fe400000114b3 */
[----:B------:R-:W-:Y:S02]  /*0ab0*/  LOP3.LUT R0, R0, 0x3fffffe, RZ, 0xc0, !PT ;  /* 0x03fffffe00007812 */ /* 0x000fe400078ec0ff */
[CC--:B------:R-:W-:Y:S02]  /*0ac0*/  LEA.HI R8, R6.reuse, R179.reuse, RZ, 0x2 ;  /* 0x000000b306087211 */ /* 0x0c0fe400078f10ff */
[----:B------:R-:W-:Y:S01]  /*0ad0*/  LEA.HI R6, R6, R179, RZ, 0x5 ;  /* 0x000000b306067211 */ /* 0x000fe200078f28ff */
[----:B------:R-:W-:Y:S01]  /*0ae0*/  IMAD.IADD R0, R195, 0x1, -R0 ;  /* 0x00000001c3007824 */ /* 0x000fe200078e0a00 */
[--C-:B------:R-:W-:Y:S02]  /*0af0*/  SHF.R.S32.HI R9, RZ, 0x2, R8.reuse ;  /* 0x00000002ff097819 */ /* 0x100fe40000011408 */
[----:B------:R-:W-:-:S02]  /*0b00*/  SHF.R.S32.HI R10, RZ, 0x1f, R8 ;  /* 0x0000001fff0a7819 */ /* 0x000fc40000011408 */
[----:B------:R-:W-:Y:S02]  /*0b10*/  LOP3.LUT R8, R8, 0x7ffffffc, RZ, 0xc0, !PT ;  /* 0x7ffffffc08087812 */ /* 0x000fe400078ec0ff */
[----:B------:R-:W-:Y:S02]  /*0b20*/  LEA.HI R10, R10, R9, RZ, 0x3 ;  /* 0x000000090a0a7211 */ /* 0x000fe400078f18ff */
[----:B------:R-:W-:Y:S01]  /*0b30*/  SHF.R.S32.HI R6, RZ, 0x5, R6 ;  /* 0x00000005ff067819 */ /* 0x000fe20000011406 */
[----:B------:R-:W-:Y:S01]  /*0b40*/  IMAD.IADD R8, R179, 0x1, -R8 ;  /* 0x00000001b3087824 */ /* 0x000fe200078e0a08 */
[----:B------:R-:W-:-:S03]  /*0b50*/  LOP3.LUT R10, R10, 0xfffffff8, RZ, 0xc0, !PT ;  /* 0xfffffff80a0a7812 */ /* 0x000fc600078ec0ff */
[----:B------:R-:W-:Y:S01]  /*0b60*/  IMAD.SHL.U32 R173, R8, 0x2, RZ ;  /* 0x0000000208ad7824 */ /* 0x000fe200078e00ff */
[----:B------:R-:W-:-:S03]  /*0b70*/  IADD3 R9, R9, -R10, RZ ;  /* 0x8000000a09097210 */ /* 0x000fc60007ffe0ff */
[C---:B------:R-:W-:Y:S01]  /*0b80*/  VIADD R172, R173.reuse, 0x8 ;  /* 0x00000008adac7836 */ /* 0x040fe20000000000 */
[C---:B------:R-:W-:Y:S01]  /*0b90*/  IADD3 R162, R173.reuse, 0x58, RZ ;  /* 0x00000058ada27810 */ /* 0x040fe20007ffe0ff */
[----:B------:R-:W-:Y:S02]  /*0ba0*/  IMAD R9, R6, 0x10, R9 ;  /* 0x0000001006097824 */ /* 0x000fe400078e0209 */
[C---:B------:R-:W-:Y:S01]  /*0bb0*/  VIADD R171, R173.reuse, 0x10 ;  /* 0x00000010adab7836 */ /* 0x040fe20000000000 */
[----:B------:R-:W-:Y:S01]  /*0bc0*/  SHF.R.S32.HI R194, RZ, 0x1f, R172 ;  /* 0x0000001fffc27819 */ /* 0x000fe200000114ac */
        /* <DEDUP_REMOVED lines=22> */
[----:B------:R-:W-:Y:S01]  /*0d30*/  VIADD R22, R173, 0x78 ;  /* 0x00000078ad167836 */ /* 0x000fe20000000000 */
[----:B------:R-:W-:Y:S01]  /*0d40*/  SHF.R.S32.HI R182, RZ, 0x1f, R160 ;  /* 0x0000001fffb67819 */ /* 0x000fe200000114a0 */
[----:B------:R-:W-:Y:S01]  /*0d50*/  IMAD R196, R0, 0x40, R9 ;  /* 0x0000004000c47824 */ /* 0x000fe200078e0209 */
[----:B------:R-:W-:-:S02]  /*0d60*/  SHF.R.S32.HI R181, RZ, 0x1f, R23 ;  /* 0x0000001fffb57819 */ /* 0x000fc40000011417 */
[----:B------:R-:W-:Y:S02]  /*0d70*/  SHF.R.S32.HI R180, RZ, 0x1f, R22 ;  /* 0x0000001fffb47819 */ /* 0x000fe40000011416 */
[----:B--2---:R-:W-:Y:S02]  /*0d80*/  R2UR UR4, R2 ;  /* 0x00000000020472ca */ /* 0x004fe400000e0000 */
[----:B------:R-:W-:-:S04]  /*0d90*/  LEA.HI R2, R3, R202, RZ, 0x4 ;  /* 0x000000ca03027211 */ /* 0x000fc800078f20ff */
[----:B------:R-:W-:Y:S02]  /*0da0*/  SHF.R.S32.HI R7, RZ, 0x4, R2 ;  /* 0x00000004ff077819 */ /* 0x000fe40000011402 */
[C---:B------:R-:W-:Y:S02]  /*0db0*/  LOP3.LUT R5, R2.reuse, 0x3fffff0, RZ, 0xc0, !PT ;  /* 0x03fffff002057812 */ /* 0x040fe400078ec0ff */
[----:B------:R-:W-:-:S03]  /*0dc0*/  LEA.HI R2, R2, R7, RZ, 0x1 ;  /* 0x0000000702027211 */ /* 0x000fc600078f08ff */
[----:B------:R-:W-:Y:S01]  /*0dd0*/  IMAD.IADD R5, R202, 0x1, -R5 ;  /* 0x00000001ca057824 */ /* 0x000fe200078e0a05 */
[----:B------:R-:W-:Y:S01]  /*0de0*/  LOP3.LUT R2, R2, 0x1ffffffe, RZ, 0xc0, !PT ;  /* 0x1ffffffe02027812 */ /* 0x000fe200078ec0ff */
[----:B------:R-:W-:Y:S02]  /*0df0*/  ULOP3.LUT UR7, UR4, 0x1, URZ, 0xfc, !UPT ;  /* 0x0000000104077892 */ /* 0x000fe4000f8efc3f */
[----:B------:R-:W-:Y:S01]  /*0e00*/  IMAD R5, R5, 0x40, R4 ;  /* 0x0000004005057824 */ /* 0x000fe200078e0204 */
[-C--:B------:R-:W-:Y:S01]  /*0e10*/  LEA.HI R4, R3, R202.reuse, RZ, 0x2 ;  /* 0x000000ca03047211 */ /* 0x080fe200078f10ff */
[----:B------:R-:W-:Y:S01]  /*0e20*/  IMAD.IADD R2, R7, 0x1, -R2 ;  /* 0x0000000107027824 */ /* 0x000fe200078e0a02 */
[----:B------:R-:W-:Y:S01]  /*0e30*/  LEA.HI R3, R3, R202, RZ, 0x3 ;  /* 0x000000ca03037211 */ /* 0x000fe200078f18ff */
[----:B------:R-:W-:Y:S01]  /*0e40*/  UMOV UR4, URZ ;  /* 0x0000003f00047c82 */ /* 0x000fe20008000000 */
[----:B------:R-:W-:Y:S01]  /*0e50*/  LOP3.LUT R7, R4, 0xfffffffc, RZ, 0xc0, !PT ;  /* 0xfffffffc04077812 */ /* 0x000fe200078ec0ff */
[----:B------:R-:W-:Y:S01]  /*0e60*/  IMAD R198, R2, 0x8, R5 ;  /* 0x0000000802c67824 */ /* 0x000fe200078e0205 */
[----:B------:R-:W-:Y:S01]  /*0e70*/  LOP3.LUT R17, R3, 0xfffffff8, RZ, 0xc0, !PT ;  /* 0xfffffff803117812 */ /* 0x000fe200078ec0ff */
[----:B------:R-:W-:Y:S01]  /*0e80*/  IMAD.U32 R199, RZ, RZ, UR7 ;  /* 0x00000007ffc77e24 */ /* 0x000fe2000f8e00ff */
[----:B------:R-:W-:Y:S01]  /*0e90*/  MOV R178, UR4 ;  /* 0x0000000400b27c02 */ /* 0x000fe20008000f00 */
[C---:B------:R-:W-:Y:S01]  /*0ea0*/  IMAD.IADD R7, R202.reuse, 0x1, -R7 ;  /* 0x00000001ca077824 */ /* 0x040fe200078e0a07 */
[----:B------:R-:W-:Y:S01]  /*0eb0*/  SHF.R.S32.HI R176, RZ, 0x3, R3 ;  /* 0x00000003ffb07819 */ /* 0x000fe20000011403 */
[----:B------:R-:W-:-:S03]  /*0ec0*/  IMAD.IADD R17, R202, 0x1, -R17 ;  /* 0x00000001ca117824 */ /* 0x000fc600078e0a11 */
[----:B------:R-:W-:-:S04]  /*0ed0*/  LEA.HI R2, R7, R7, RZ, 0x1 ;  /* 0x0000000707027211 */ /* 0x000fc800078f08ff */
[----:B------:R-:W-:-:S05]  /*0ee0*/  LOP3.LUT R2, R2, 0x1ffffffe, RZ, 0xc0, !PT ;  /* 0x1ffffffe02027812 */ /* 0x000fca00078ec0ff */
[----:B------:R-:W-:Y:S02]  /*0ef0*/  IMAD.IADD R197, R7, 0x1, -R2 ;  /* 0x0000000107c57824 */ /* 0x000fe400078e0a02 */
[----:B------:R-:W-:Y:S02]  /*0f00*/  IMAD.SHL.U32 R2, R17, 0x8, RZ ;  /* 0x0000000811027824 */ /* 0x000fe400078e00ff */
[----:B------:R-:W-:Y:S02]  /*0f10*/  IMAD R197, R197, 0x8, R196 ;  /* 0x00000008c5c57824 */ /* 0x000fe400078e02c4 */
[----:B------:R-:W-:Y:S01]  /*0f20*/  VIADD R16, R2, 0x40 ;  /* 0x0000004002107836 */ /* 0x000fe20000000000 */
[----:B------:R-:W-:-:S04]  /*0f30*/  SHF.R.S32.HI R201, RZ, 0x1f, R2 ;  /* 0x0000001fffc97819 */ /* 0x000fc80000011402 */
[----:B------:R-:W-:-:S07]  /*0f40*/  SHF.R.S32.HI R200, RZ, 0x1f, R16 ;  /* 0x0000001fffc87819 */ /* 0x000fce0000011410 */
.L_x_233:
[----:B0-234-:R-:W0:Y:S01]  /*0f50*/  LDC.64 R4, c[0x0][0xc88] ;  /* 0x00032200ff047b82 */ /* 0x01de220000000a00 */
[----:B------:R-:W-:Y:S01]  /*0f60*/  ULDC.64 UR8, c[0x0][0xa28] ;  /* 0x00028a0000087ab9 */ /* 0x000fe20000000a00 */
[----:B------:R-:W-:Y:S01]  /*0f70*/  ULDC.64 UR10, c[0x0][0xa20] ;  /* 0x00028800000a7ab9 */ /* 0x000fe20000000a00 */
[----:B------:R-:W-:Y:S01]  /*0f80*/  ULDC UR7, c[0x0][0x2f0] ;  /* 0x0000bc0000077ab9 */ /* 0x000fe20000000800 */
[----:B0-----:R-:W-:-:S06]  /*0f90*/  IMAD.WIDE R4, R27, 0x4, R4 ;  /* 0x000000041b047825 */ /* 0x001fcc00078e0204 */
[----:B------:R-:W2:Y:S01]  /*0fa0*/  LDG.E R4, desc[UR36][R4.64] ;  /* 0x0000002404047981 */ /* 0x000ea2000c1e1900 */
[----:B------:R-:W-:Y:S02]  /*0fb0*/  UISETP.NE.U32.AND UP0, UPT, UR8, URZ, UPT ;  /* 0x0000003f0800728c */ /* 0x000fe4000bf05070 */
[----:B------:R-:W-:Y:S02]  /*0fc0*/  UISETP.NE.U32.AND UP1, UPT, UR10, URZ, UPT ;  /* 0x0000003f0a00728c */ /* 0x000fe4000bf25070 */
[----:B------:R-:W-:Y:S02]  /*0fd0*/  UISETP.NE.AND.EX UP0, UPT, UR9, URZ, UPT, UP0 ;  /* 0x0000003f0900728c */ /* 0x000fe4000bf05300 */
[----:B------:R-:W-:-:S04]  /*0fe0*/  UISETP.NE.AND.EX UP1, UPT, UR11, URZ, UPT, UP1 ;  /* 0x0000003f0b00728c */ /* 0x000fc8000bf25310 */
[----:B------:R-:W-:Y:S02]  /*0ff0*/  PLOP3.LUT P0, PT, PT, PT, UP0, 0x80, 0x0 ;  /* 0x000000000000781c */ /* 0x000fe40003f0f008 */
[----:B------:R-:W-:Y:S02]  /*1000*/  PLOP3.LUT P1, PT, PT, PT, UP1, 0x80, 0x0 ;  /* 0x000000000000781c */ /* 0x000fe40003f2f018 */
[----:B--2---:R-:W-:-:S13]  /*1010*/  R2UR UR61, R4 ;  /* 0x00000000043d72ca */ /* 0x004fda00000e0000 */
[----:B------:R-:W-:Y:S02]  /*1020*/  USHF.R.S32.HI UR4, URZ, 0x1f, UR61 ;  /* 0x0000001f3f047899 */ /* 0x000fe4000801143d */
[----:B------:R-:W-:-:S04]  /*1030*/  @UP0 ULEA UR8, UP2, UR61, UR8, 0x2 ;  /* 0x000000083d080291 */ /* 0x000fc8000f84103f */
[----:B------:R-:W-:Y:S02]  /*1040*/  @UP0 ULEA.HI.X UR9, UR61, UR9, UR4, 0x2, UP2 ;  /* 0x000000093d090291 */ /* 0x000fe400090f1404 */
[----:B------:R-:W-:Y:S01]  /*1050*/  IMAD.U32 R177, RZ, RZ, UR4 ;  /* 0x00000004ffb17e24 */ /* 0x000fe2000f8e00ff */
[----:B------:R-:W-:Y:S01]  /*1060*/  @UP1 ULEA UR10, UP0, UR61, UR10, 0x2 ;  /* 0x0000000a3d0a1291 */ /* 0x000fe2000f80103f */
[----:B------:R-:W-:-:S03]  /*1070*/  IMAD.U32 R4, RZ, RZ, UR8 ;  /* 0x00000008ff047e24 */ /* 0x000fc6000f8e00ff */
[----:B------:R-:W-:Y:S01]  /*1080*/  @UP1 ULEA.HI.X UR11, UR61, UR11, UR4, 0x2, UP0 ;  /* 0x0000000b3d0b1291 */ /* 0x000fe200080f1404 */
[----:B------:R-:W-:Y:S01]  /*1090*/  IMAD.U32 R5, RZ, RZ, UR9 ;  /* 0x00000009ff057e24 */ /* 0x000fe2000f8e00ff */
[----:B------:R-:W-:Y:S01]  /*10a0*/  ULDC.64 UR8, c[0x0][0x418] ;  /* 0x0001060000087ab9 */ /* 0x000fe20000000a00 */
[----:B------:R-:W-:Y:S01]  /*10b0*/  IMAD.U32 R6, RZ, RZ, UR10 ;  /* 0x0000000aff067e24 */ /* 0x000fe2000f8e00ff */
[----:B------:R-:W-:Y:S02]  /*10c0*/  ULDC UR4, c[0x0][0x424] ;  /* 0x0001090000047ab9 */ /* 0x000fe40000000800 */
[----:B------:R-:W-:Y:S01]  /*10d0*/  IMAD.U32 R7, RZ, RZ, UR11 ;  /* 0x0000000bff077e24 */ /* 0x000fe2000f8e00ff */
[----:B------:R-:W2:Y:S04]  /*10e0*/  @P0 LDG.E R4, desc[UR36][R4.64] ;  /* 0x0000002404040981 */ /* 0x000ea8000c1e1900 */
[----:B------:R-:W3:Y:S01]  /*10f0*/  @P1 LDG.E R6, desc[UR36][R6.64] ;  /* 0x0000002406061981 */ /* 0x000ee2000c1e1900 */
[----:B------:R-:W-:Y:S01]  /*1100*/  UISETP.NE.U32.AND UP0, UPT, UR8, URZ, UPT ;  /* 0x0000003f0800728c */ /* 0x000fe2000bf05070 */
[----:B------:R-:W-:Y:S01]  /*1110*/  MOV R175, UR6 ;  /* 0x0000000600af7c02 */ /* 0x000fe20008000f00 */
[----:B------:R-:W-:Y:S01]  /*1120*/  UMOV UR41, URZ ;  /* 0x0000003f00297c82 */ /* 0x000fe20008000000 */
[----:B------:R-:W-:-:S02]  /*1130*/  ULOP3.LUT UR8, UR5, 0xff000000, URZ, 0xc0, !UPT ;  /* 0xff00000005087892 */ /* 0x000fc4000f8ec03f */
[----:B------:R-:W-:-:S04]  /*1140*/  UISETP.NE.AND.EX UP0, UPT, UR9, URZ, UPT, UP0 ;  /* 0x0000003f0900728c */ /* 0x000fc8000bf05300 */
[----:B------:R-:W-:-:S04]  /*1150*/  USEL UR4, UR4, 0x1, UP0 ;  /* 0x0000000104047887 */ /* 0x000fc80008000000 */
[----:B------:R-:W-:Y:S01]  /*1160*/  UIMAD UR4, UR4, UR7, URZ ;  /* 0x00000007040472a4 */ /* 0x000fe2000f8e023f */
[----:B--2---:R-:W-:-:S06]  /*1170*/  @P0 R2UR UR41, R4 ;  /* 0x00000000042902ca */ /* 0x004fcc00000e0000 */
[----:B---3--:R-:W-:Y:S01]  /*1180*/  @P1 R2UR UR4, R6 ;  /* 0x00000000060412ca */ /* 0x008fe200000e0000 */
[----:B-1---5:R-:W-:-:S14]  /*1190*/  @P1 BRA `(.L_x_184) ;  /* 0x0000000000341947 */ /* 0x022fdc0003800000 */
[----:B------:R-:W-:Y:S02]  /*11a0*/  ULDC.64 UR6, c[0x0][0xa08] ;  /* 0x0002820000067ab9 */ /* 0x000fe40000000a00 */
[----:B------:R-:W-:-:S04]  /*11b0*/  ISETP.NE.U32.AND P0, PT, RZ, UR6, PT ;  /* 0x00000006ff007c0c */ /* 0x000fc8000bf05070 */
[----:B------:R-:W-:-:S13]  /*11c0*/  ISETP.NE.AND.EX P0, PT, RZ, UR7, PT, P0 ;  /* 0x00000007ff007c0c */ /* 0x000fda000bf05300 */
[----:B------:R-:W-:Y:S05]  /*11d0*/  @!P0 BRA `(.L_x_184) ;  /* 0x0000000000248947 */ /* 0x000fea0003800000 */
[----:B------:R-:W-:Y:S02]  /*11e0*/  ULDC.64 UR6, c[0x0][0xa08] ;  /* 0x0002820000067ab9 */ /* 0x000fe40000000a00 */
[----:B------:R-:W-:-:S06]  /*11f0*/  UIMAD.WIDE UR6, UR61, 0x4, UR6 ;  /* 0x000000043d0678a5 */ /* 0x000fcc000f8e0206 */
[----:B------:R-:W-:Y:S02]  /*1200*/  IMAD.U32 R4, RZ, RZ, UR6 ;  /* 0x00000006ff047e24 */ /* 0x000fe4000f8e00ff */
[----:B------:R-:W-:-:S05]  /*1210*/  IMAD.U32 R5, RZ, RZ, UR7 ;  /* 0x00000007ff057e24 */ /* 0x000fca000f8e00ff */
[----:B------:R-:W2:Y:S04]  /*1220*/  LDG.E R3, desc[UR36][R4.64] ;  /* 0x0000002404037981 */ /* 0x000ea8000c1e1900 */
[----:B------:R-:W3:Y:S01]  /*1230*/  LDG.E R0, desc[UR36][R4.64+0x4] ;  /* 0x0000042404007981 */ /* 0x000ee2000c1e1900 */
[----:B--2---:R-:W-:Y:S02]  /*1240*/  R2UR UR4, R3 ;  /* 0x00000000030472ca */ /* 0x004fe400000e0000 */
[----:B---3--:R-:W-:-:S13]  /*1250*/  R2UR UR6, R0 ;  /* 0x00000000000672ca */ /* 0x008fda00000e0000 */
[----:B------:R-:W-:-:S12]  /*1260*/  UIADD3 UR4, -UR4, UR6, URZ ;  /* 0x0000000604047290 */ /* 0x000fd8000fffe13f */
.L_x_184:
[----:B------:R-:W-:Y:S02]  /*1270*/  UIADD3 UR41, -UR41, UR4, URZ ;  /* 0x0000000429297290 */ /* 0x000fe4000fffe13f */
[----:B------:R-:W-:Y:S02]  /*1280*/  ULOP3.LUT UR4, UR5, 0xff0000, URZ, 0xc0, !UPT ;  /* 0x00ff000005047892 */ /* 0x000fe4000f8ec03f */
[----:B------:R-:W-:Y:S02]  /*1290*/  UISETP.GE.AND UP0, UPT, UR41, 0x1, UPT ;  /* 0x000000012900788c */ /* 0x000fe4000bf06270 */
[----:B------:R-:W-:Y:S02]  /*12a0*/  USHF.R.U32.HI UR8, URZ, 0x8, UR8 ;  /* 0x000000083f087899 */ /* 0x000fe40008011608 */
[----:B------:R-:W-:Y:S02]  /*12b0*/  UIADD3 UR6, UR41, 0x5f, URZ ;  /* 0x0000005f29067890 */ /* 0x000fe4000fffe03f */
[----:B------:R-:W-:Y:S01]  /*12c0*/  PLOP3.LUT P0, PT, PT, PT, UP0, 0x80, 0x0 ;  /* 0x000000000000781c */ /* 0x000fe20003f0f008 */
[----:B------:R-:W-:-:S02]  /*12d0*/  ULEA.HI UR8, UR4, UR8, URZ, 0x10 ;  /* 0x0000000804087291 */ /* 0x000fc4000f8f803f */
[----:B------:R-:W-:Y:S02]  /*12e0*/  UIMAD.WIDE UR6, UR6, 0x2aaaaaab, URZ ;  /* 0x2aaaaaab060678a5 */ /* 0x000fe4000f8e023f */
[----:B------:R-:W-:Y:S02]  /*12f0*/  ULOP3.LUT UR4, UR8, 0xff, URZ, 0xc0, !UPT ;  /* 0x000000ff08047892 */ /* 0x000fe4000f8ec03f */
[----:B------:R-:W-:Y:S02]  /*1300*/  ULOP3.LUT UR9, UR5, 0xffff, URZ, 0xc0, !UPT ;  /* 0x0000ffff05097892 */ /* 0x000fe4000f8ec03f */
[----:B------:R-:W-:Y:S02]  /*1310*/  USHF.R.U32.HI UR5, URZ, 0x10, UR8 ;  /* 0x000000103f057899 */ /* 0x000fe40008011608 */
[----:B------:R-:W-:Y:S01]  /*1320*/  USHF.R.U32.HI UR6, URZ, 0x1f, UR7 ;  /* 0x0000001f3f067899 */ /* 0x000fe20008011607 */
[----:B------:R-:W-:Y:S01]  /*1330*/  IMAD.U32 R19, RZ, RZ, UR4 ;  /* 0x00000004ff137e24 */ /* 0x000fe2000f8e00ff */
[----:B------:R-:W-:Y:S01]  /*1340*/  UMOV UR4, URZ ;  /* 0x0000003f00047c82 */ /* 0x000fe20008000000 */
[----:B------:R-:W-:Y:S01]  /*1350*/  IMAD.U32 R174, RZ, RZ, UR9 ;  /* 0x00000009ffae7e24 */ /* 0x000fe2000f8e00ff */
[----:B------:R-:W-:Y:S01]  /*1360*/  ULEA.HI.SX32 UR9, UR7, UR6, 0x1c ;  /* 0x0000000607097291 */ /* 0x000fe2000f8fe23f */
[----:B------:R-:W-:Y:S01]  /*1370*/  IMAD.U32 R18, RZ, RZ, UR5 ;  /* 0x00000005ff127e24 */ /* 0x000fe2000f8e00ff */
[----:B------:R-:W-:Y:S10]  /*1380*/  @!P0 BRA `(.L_x_185) ;  /* 0x0000000000948947 */ /* 0x000ff40003800000 */
[----:B------:R-:W-:Y:S01]  /*1390*/  R2UR UR5, R18 ;  /* 0x00000000120572ca */ /* 0x000fe200000e0000 */
[----:B------:R-:W-:-:S12]  /*13a0*/  ULDC UR4, c[0x0][0x9f0] ;  /* 0x00027c0000047ab9 */ /* 0x000fd80000000800 */
[----:B------:R-:W-:-:S04]  /*13b0*/  UISETP.NE.AND UP0, UPT, UR5, URZ, UPT ;  /* 0x0000003f0500728c */ /* 0x000fc8000bf05270 */
[----:B------:R-:W-:-:S03]  /*13c0*/  USEL UR10, UR5, UR4, UP0 ;  /* 0x00000004050a7287 */ /* 0x000fc60008000000 */
[----:B------:R-:W-:Y:S01]  /*13d0*/  UMOV UR4, URZ ;  /* 0x0000003f00047c82 */ /* 0x000fe20008000000 */
[----:B------:R-:W-:Y:S02]  /*13e0*/  UIADD3 UR6, UR9, -0x1, UR10 ;  /* 0xffffffff09067890 */ /* 0x000fe4000fffe00a */
[----:B------:R-:W-:-:S04]  /*13f0*/  IMAD.U32 R4, RZ, RZ, UR10 ;  /* 0x0000000aff047e24 */ /* 0x000fc8000f8e00ff */
[----:B------:R-:W-:Y:S01]  /*1400*/  IMAD.U32 R5, RZ, RZ, UR6 ;  /* 0x00000006ff057e24 */ /* 0x000fe2000f8e00ff */
[-C--:B------:R-:W-:Y:S01]  /*1410*/  IABS R0, R4.reuse ;  /* 0x0000000400007213 */ /* 0x080fe20000000000 */
[----:B------:R-:W-:Y:S01]  /*1420*/  ULOP3.LUT UR6, UR6, UR10, URZ, 0x3c, !UPT ;  /* 0x0000000a06067292 */ /* 0x000fe2000f8e3c3f */
[----:B------:R-:W-:Y:S02]  /*1430*/  IABS R6, R4 ;  /* 0x0000000400067213 */ /* 0x000fe40000000000 */
[----:B------:R-:W-:Y:S02]  /*1440*/  R2UR UR11, R0 ;  /* 0x00000000000b72ca */ /* 0x000fe400000e0000 */
[----:B------:R-:W-:-:S05]  /*1450*/  IABS R5, R5 ;  /* 0x0000000500057213 */ /* 0x000fca0000000000 */
[----:B------:R-:W-:-:S05]  /*1460*/  IMAD.MOV.U32 R4, RZ, RZ, R5 ;  /* 0x000000ffff047224 */ /* 0x000fca00078e0005 */
[----:B------:R-:W-:Y:S01]  /*1470*/  R2UR UR8, R4 ;  /* 0x00000000040872ca */ /* 0x000fe200000e0000 */
        /* <DEDUP_REMOVED lines=18> */
[----:B------:R-:W-:-:S05]  /*15a0*/  UISETP.NE.AND UP0, UPT, UR10, URZ, UPT ;  /* 0x0000003f0a00728c */ /* 0x000fca000bf05270 */
[----:B------:R-:W-:Y:S02]  /*15b0*/  UMOV UR4, UR5 ;  /* 0x0000000500047c82 */ /* 0x000fe40008000000 */
[----:B------:R-:W-:-:S04]  /*15c0*/  @!UP1 UIADD3 UR4, -UR4, URZ, URZ ;  /* 0x0000003f04049290 */ /* 0x000fc8000fffe13f */
[----:B------:R-:W-:-:S12]  /*15d0*/  @!UP0 ULOP3.LUT UR4, URZ, UR10, URZ, 0x33, !UPT ;  /* 0x0000000a3f048292 */ /* 0x000fd8000f8e333f */
.L_x_185:
[----:B------:R-:W-:Y:S01]  /*15e0*/  R2UR UR5, R19 ;  /* 0x00000000130572ca */ /* 0x000fe200000e0000 */
[----:B------:R-:W-:Y:S01]  /*15f0*/  IMAD.U32 R3, RZ, RZ, UR4 ;  /* 0x00000004ff037e24 */ /* 0x000fe2000f8e00ff */
[----:B------:R-:W-:Y:S02]  /*1600*/  MOV R0, UR9 ;  /* 0x0000000900007c02 */ /* 0x000fe40008000f00 */
[----:B------:R-:W-:Y:S02]  /*1610*/  CS2R R98, SRZ ;  /* 0x0000000000627805 */ /* 0x000fe4000001ff00 */
[----:B------:R-:W-:Y:S02]  /*1620*/  PLOP3.LUT P0, PT, PT, PT, PT, 0x80, 0x0 ;  /* 0x000000000000781c */ /* 0x000fe40003f0f070 */
        /* <DEDUP_REMOVED lines=8> */
[----:B------:R-:W-:Y:S01]  /*16b0*/  UIMAD UR60, UR5, UR4, URZ ;  /* 0x00000004053c72a4 */ /* 0x000fe2000f8e023f */
[----:B------:R-:W-:-:S02]  /*16c0*/  CS2R R70, SRZ ;  /* 0x0000000000467805 */ /* 0x000fc4000001ff00 */
[----:B------:R-:W-:Y:S02]  /*16d0*/  CS2R R68, SRZ ;  /* 0x0000000000447805 */ /* 0x000fe4000001ff00 */
[----:B------:R-:W-:Y:S02]  /*16e0*/  CS2R R66, SRZ ;  /* 0x0000000000427805 */ /* 0x000fe4000001ff00 */
[----:B------:R-:W-:Y:S02]  /*16f0*/  CS2R R64, SRZ ;  /* 0x0000000000407805 */ /* 0x000fe4000001ff00 */
[----:B------:R-:W-:Y:S02]  /*1700*/  CS2R R62, SRZ ;  /* 0x00000000003e7805 */ /* 0x000fe4000001ff00 */
[----:B------:R-:W-:Y:S02]  /*1710*/  VIADDMNMX R0, R3, UR60, R0, PT ;  /* 0x0000003c03007c46 */ /* 0x000fe4000b800100 */
[----:B------:R-:W-:-:S02]  /*1720*/  CS2R R60, SRZ ;  /* 0x00000000003c7805 */ /* 0x000fc4000001ff00 */
[----:B------:R-:W-:Y:S02]  /*1730*/  CS2R R58, SRZ ;  /* 0x00000000003a7805 */ /* 0x000fe4000001ff00 */
[----:B------:R-:W-:Y:S02]  /*1740*/  CS2R R56, SRZ ;  /* 0x0000000000387805 */ /* 0x000fe4000001ff00 */
[----:B------:R-:W-:Y:S02]  /*1750*/  R2UR UR40, R0 ;  /* 0x00000000002872ca */ /* 0x000fe400000e0000 */
        /* <DEDUP_REMOVED lines=12> */
[----:B------:R-:W-:Y:S01]  /*1820*/  UISETP.GT.AND UP0, UPT, UR40, UR60, UPT ;  /* 0x0000003c2800728c */ /* 0x000fe2000bf04270 */
[----:B------:R-:W-:Y:S02]  /*1830*/  CS2R R94, SRZ ;  /* 0x00000000005e7805 */ /* 0x000fe4000001ff00 */
[----:B------:R-:W-:Y:S02]  /*1840*/  CS2R R88, SRZ ;  /* 0x0000000000587805 */ /* 0x000fe4000001ff00 */
[----:B------:R-:W-:-:S02]  /*1850*/  CS2R R92, SRZ ;  /* 0x00000000005c7805 */ /* 0x000fc4000001ff00 */
[----:B------:R-:W-:Y:S02]  /*1860*/  CS2R R20, SRZ ;  /* 0x0000000000147805 */ /* 0x000fe4000001ff00 */
[----:B------:R-:W-:-:S13]  /*1870*/  PLOP3.LUT P1, PT, PT, PT, UP0, 0x80, 0x0 ;  /* 0x000000000000781c */ /* 0x000fda0003f2f008 */
[----:B------:R-:W-:Y:S05]  /*1880*/  @!P1 BRA `(.L_x_186) ;  /* 0x0000004c00689947 */ /* 0x000fea0003800000 */
[----:B------:R-:W0:Y:S01]  /*1890*/  SHFL.IDX PT, R0, R195, RZ, 0x1f ;  /* 0x00001fffc3007589 */ /* 0x000e2200000e0000 */
[----:B------:R-:W1:Y:S01]  /*18a0*/  S2UR UR42, SR_CgaCtaId ;  /* 0x00000000002a79c3 */ /* 0x000e620000008800 */
[----:B------:R-:W-:Y:S01]  /*18b0*/  UMOV UR43, 0x400 ;  /* 0x00000400002b7882 */ /* 0x000fe20000000000 */
[----:B0-----:R-:W-:Y:S01]  /*18c0*/  R2UR UR4, R0 ;  /* 0x00000000000472ca */ /* 0x001fe200000e0000 */
[----:B-1----:R-:W-:-:S04]  /*18d0*/  ULEA UR43, UR42, UR43, 0x18 ;  /* 0x0000002b2a2b7291 */ /* 0x002fc8000f8ec03f */
[----:B------:R-:W-:-:S04]  /*18e0*/  UIADD3 UR6, UR43, 0xc400, URZ ;  /* 0x0000c4002b067890 */ /* 0x000fc8000fffe03f */
[----:B------:R-:W-:-:S04]  /*18f0*/  ULOP3.LUT UP0, URZ, UR6, 0x1bf, URZ, 0xc0, !UPT ;  /* 0x000001bf063f7892 */ /* 0x000fc8000f80c03f */
[----:B------:R-:W-:Y:S02]  /*1900*/  ULEA.HI UR5, UR4, UR4, URZ, 0x1 ;  /* 0x0000000404057291 */ /* 0x000fe4000f8f083f */
[----:B------:R-:W-:Y:S02]  /*1910*/  PLOP3.LUT P0, PT, PT, PT, UP0, 0x80, 0x0 ;  /* 0x000000000000781c */ /* 0x000fe40003f0f008 */
        /* <DEDUP_REMOVED lines=13> */
[----:B------:R-:W-:Y:S02]  /*19f0*/  IMAD.U32 R10, RZ, RZ, UR6 ;  /* 0x00000006ff0a7e24 */ /* 0x000fe4000f8e00ff */
[----:B------:R-:W-:Y:S02]  /*1a00*/  IMAD.U32 R6, RZ, RZ, UR4 ;  /* 0x00000004ff067e24 */ /* 0x000fe4000f8e00ff */
[----:B------:R-:W-:-:S02]  /*1a10*/  IMAD.U32 R7, RZ, RZ, UR5 ;  /* 0x00000005ff077e24 */ /* 0x000fc4000f8e00ff */
[----:B------:R-:W-:Y:S02]  /*1a20*/  IMAD.U32 R11, RZ, RZ, UR7 ;  /* 0x00000007ff0b7e24 */ /* 0x000fe4000f8e00ff */
[----:B------:R-:W-:Y:S02]  /*1a30*/  IMAD.MOV.U32 R8, RZ, RZ, 0x70 ;  /* 0x00000070ff087424 */ /* 0x000fe400078e00ff */
[----:B------:R-:W-:Y:S02]  /*1a40*/  IMAD.MOV.U32 R12, RZ, RZ, 0x1 ;  /* 0x00000001ff0c7424 */ /* 0x000fe400078e00ff */
[----:B0-----:R-:W-:-:S07]  /*1a50*/  IMAD.MOV.U32 R13, RZ, RZ, RZ ;  /* 0x000000ffff0d7224 */ /* 0x001fce00078e00ff */
[----:B------:R-:W-:-:S07]  /*1a60*/  LEPC R20, `(.L_x_187) ;  /* 0x000000001014794e */ /* 0x000fce0000000000 */
[----:B-1----:R-:W-:Y:S05]  /*1a70*/  CALL.ABS.NOINC R14 ;  /* 0x000000000e007343 */ /* 0x002fea0003c00000 */
.L_x_187:
[----:B------:R-:W-:Y:S02]  /*1a80*/  R2UR UR6, R178 ;  /* 0x00000000b20672ca */ /* 0x000fe400000e0000 */
[----:B------:R-:W-:-:S11]  /*1a90*/  R2UR UR5, R199 ;  /* 0x00000000c70572ca */ /* 0x000fd600000e0000 */
[----:B------:R-:W-:Y:S02]  /*1aa0*/  ULEA.HI UR4, UR6, UR6, URZ, 0x1 ;  /* 0x0000000606047291 */ /* 0x000fe4000f8f083f */
[----:B------:R-:W-:Y:S02]  /*1ab0*/  IMAD.U32 R3, RZ, RZ, UR5 ;  /* 0x00000005ff037e24 */ /* 0x000fe4000f8e00ff */
[----:B------:R-:W-:-:S03]  /*1ac0*/  ULOP3.LUT UR4, UR4, 0xfffffffe, URZ, 0xc0, !UPT ;  /* 0xfffffffe04047892 */ /* 0x000fc6000f8ec03f */
[----:B------:R-:W-:Y:S01]  /*1ad0*/  ISETP.NE.AND P0, PT, R3, 0x3, PT ;  /* 0x000000030300780c */ /* 0x000fe20003f05270 */
[----:B------:R-:W-:-:S06]  /*1ae0*/  UIADD3 UR4, UR6, -UR4, URZ ;  /* 0x8000000406047290 */ /* 0x000fcc000fffe03f */
[----:B------:R-:W-:-:S04]  /*1af0*/  MOV R0, UR4 ;  /* 0x0000000400007c02 */ /* 0x000fc80008000f00 */
[----:B------:R-:W-:-:S04]  /*1b00*/  SHF.L.U32 R0, R0, 0x1f, RZ ;  /* 0x0000001f00007819 */ /* 0x000fc800000006ff */
[----:B------:R-:W0:Y:S02]  /*1b10*/  SYNCS.PHASECHK.TRANS64.TRYWAIT P1, [UR43+0x2a800], R0 ;  /* 0x02a80000ff0075a7 */ /* 0x000e24000802016b */
[----:B0-----:R-:W-:Y:S05]  /*1b20*/  @!P1 BRA `(.L_x_188) ;  /* 0x000000d400649947 */ /* 0x001fea0003800000 */
.L_x_318:
[----:B------:R-:W-:Y:S05]  /*1b30*/  @!P0 BRA `(.L_x_189) ;  /* 0x0000000000048947 */ /* 0x000fea0003800000 */
[----:B------:R-:W-:Y:S01]  /*1b40*/  BPT.TRAP 0x1 ;  /* 0x000000040000795c */ /* 0x000fe20000300000 */
.L_x_189:
[----:B------:R-:W-:Y:S02]  /*1b50*/  IMAD.U32 R8, RZ, RZ, UR38 ;  /* 0x00000026ff087e24 */ /* 0x000fe4000f8e00ff */
[----:B0-----:R-:W-:-:S03]  /*1b60*/  IMAD.U32 R3, RZ, RZ, UR39 ;  /* 0x00000027ff037e24 */ /* 0x001fc6000f8e00ff */
[----:B------:R-:W-:Y:S02]  /*1b70*/  LEA R8, R8, UR43, 0x3 ;  /* 0x0000002b08087c11 */ /* 0x000fe4000f8e18ff */
[----:B------:R-:W-:-:S04]  /*1b80*/  SHF.L.U32 R3, R3, 0x1f, RZ ;  /* 0x0000001f03037819 */ /* 0x000fc800000006ff */
[----:B------:R0:W1:Y:S01]  /*1b90*/  SYNCS.PHASECHK.TRANS64.TRYWAIT P1, [R8+URZ+0x2a830], R3 ;  /* 0x02a83003080075a7 */ /* 0x000062000802017f */
[----:B------:R-:W-:Y:S05]  /*1ba0*/  @!P0 BRA `(.L_x_190) ;  /* 0x0000000000048947 */ /* 0x000fea0003800000 */
[----:B------:R-:W-:Y:S01]  /*1bb0*/  BPT.TRAP 0x1 ;  /* 0x000000040000795c */ /* 0x000fe20000300000 */
.L_x_190:
[----:B------:R-:W-:Y:S01]  /*1bc0*/  IMAD.MOV.U32 R87, RZ, RZ, RZ ;  /* 0x000000ffff577224 */ /* 0x000fe200078e00ff */
[----:B-1----:R-:W-:Y:S06]  /*1bd0*/  @P1 BRA `(.L_x_191) ;  /* 0x0000000000081947 */ /* 0x002fec0003800000 */
[----:B------:R-:W1:Y:S02]  /*1be0*/  SYNCS.PHASECHK.TRANS64.TRYWAIT P1, [R8+URZ+0x2a830], R3 ;  /* 0x02a83003080075a7 */ /* 0x000e64000802017f */
[----:B-1----:R-:W-:Y:S05]  /*1bf0*/  @!P1 BRA `(.L_x_192) ;  /* 0x000000d400489947 */ /* 0x002fea0003800000 */
.L_x_191:
[----:B------:R-:W-:Y:S05]  /*1c00*/  WARPSYNC.ALL ;  /* 0x0000000000007948 */ /* 0x000fea0003800000 */
[----:B------:R-:W-:Y:S01]  /*1c10*/  UIADD3 UR43, UR43, 0x18400, URZ ;  /* 0x000184002b2b7890 */ /* 0x000fe2000fffe03f */
[----:B------:R-:W-:Y:S01]  /*1c20*/  WARPGROUP.ARRIVE ;  /* 0x00000000000079c5 */ /* 0x000fe20000000000 */
[----:B------:R-:W-:Y:S02]  /*1c30*/  ULOP3.LUT UR4, UR44, 0x10000, URZ, 0xfc, !UPT ;  /* 0x000100002c047892 */ /* 0x000fe4000f8efc3f */
[----:B------:R-:W-:Y:S01]  /*1c40*/  USHF.R.U32.HI UR43, URZ, 0x4, UR43 ;  /* 0x000000043f2b7899 */ /* 0x000fe2000801162b */
[----:B------:R-:W-:Y:S01]  /*1c50*/  UMOV UR13, 0x40000040 ;  /* 0x40000040000d7882 */ /* 0x000fe20000000000 */
[----:B------:R-:W-:-:S02]  /*1c60*/  UMOV UR15, 0x40000040 ;  /* 0x40000040000f7882 */ /* 0x000fc40000000000 */
[----:B------:R-:W-:Y:S01]  /*1c70*/  ULOP3.LUT UR10, UR43, 0x3fff, URZ, 0xc0, !UPT ;  /* 0x00003fff2b0a7892 */ /* 0x000fe2000f8ec03f */
[----:B------:R-:W-:Y:S01]  /*1c80*/  IMAD.U32 R5, RZ, RZ, UR13 ;  /* 0x0000000dff057e24 */ /* 0x000fe2000f8e00ff */
[----:B------:R-:W-:Y:S01]  /*1c90*/  UMOV UR12, UR4 ;  /* 0x00000004000c7c82 */ /* 0x000fe20008000000 */
[----:B------:R-:W-:Y:S01]  /*1ca0*/  UIADD3 UR6, UR4, 0x2, URZ ;  /* 0x0000000204067890 */ /* 0x000fe2000fffe03f */
[----:B------:R-:W-:Y:S01]  /*1cb0*/  IMAD.U32 R4, RZ, RZ, UR12 ;  /* 0x0000000cff047e24 */ /* 0x000fe2000f8e00ff */
[----:B------:R-:W-:Y:S02]  /*1cc0*/  ULOP3.LUT UR10, UR10, 0x10000, URZ, 0xfc, !UPT ;  /* 0x000100000a0a7892 */ /* 0x000fe4000f8efc3f */
[----:B------:R-:W-:Y:S02]  /*1cd0*/  UIADD3 UR56, UR4, 0x4, URZ ;  /* 0x0000000404387890 */ /* 0x000fe4000fffe03f */
[----:B------:R-:W-:Y:S01]  /*1ce0*/  UIMAD UR5, UR38, 0x900, UR10 ;  /* 0x00000900260578a4 */ /* 0x000fe2000f8e020a */
[----:B------:R-:W-:Y:S01]  /*1cf0*/  UMOV UR57, 0x40000040 ;  /* 0x4000004000397882 */ /* 0x000fe20000000000 */
[----:B------:R-:W-:-:S02]  /*1d00*/  UMOV UR59, 0x40000040 ;  /* 0x40000040003b7882 */ /* 0x000fc40000000000 */
[----:B------:R-:W-:Y:S02]  /*1d10*/  UIADD3 UR7, UR5, 0x2, URZ ;  /* 0x0000000205077890 */ /* 0x000fe4000fffe03f */
[----:B------:R-:W-:Y:S02]  /*1d20*/  UIADD3 UR58, UR5, 0x4, URZ ;  /* 0x00000004053a7890 */ /* 0x000fe4000fffe03f */
[----:B------:R-:W-:Y:S01]  /*1d30*/  UMOV UR14, UR5 ;  /* 0x00000005000e7c82 */ /* 0x000fe20008000000 */
[----:B------:R-:W-:Y:S01]  /*1d40*/  UIADD3 UR52, UR4, 0x6, URZ ;  /* 0x0000000604347890 */ /* 0x000fe2000fffe03f */
[----:B------:R-:W-:Y:S01]  /*1d50*/  HGMMA.64x96x16.F32.BF16 R24, gdesc[UR12], RZ, !UPT, gsb0 ;  /* 0x016000000c1879f0 */ /* 0x000fe2000c0018ff */
[----:B------:R-:W-:Y:S01]  /*1d60*/  UMOV UR12, UR6 ;  /* 0x00000006000c7c82 */ /* 0x000fe20008000000 */
[----:B------:R-:W-:Y:S01]  /*1d70*/  UMOV UR13, 0x40000040 ;  /* 0x40000040000d7882 */ /* 0x000fe20000000000 */
[----:B------:R-:W-:Y:S01]  /*1d80*/  UMOV UR14, UR7 ;  /* 0x00000007000e7c82 */ /* 0x000fe20008000000 */
[----:B------:R-:W-:Y:S01]  /*1d90*/  UMOV UR15, 0x40000040 ;  /* 0x40000040000f7882 */ /* 0x000fe20000000000 */
[----:B------:R-:W-:Y:S01]  /*1da0*/  UIADD3 UR54, UR5, 0x6, URZ ;  /* 0x0000000605367890 */ /* 0x000fe2000fffe03f */
[----:B------:R-:W-:Y:S01]  /*1db0*/  IMAD.U32 R6, RZ, RZ, UR12 ;  /* 0x0000000cff067e24 */ /* 0x000fe2000f8e00ff */
[----:B------:R-:W-:Y:S01]  /*1dc0*/  UMOV UR53, 0x40000040 ;  /* 0x4000004000357882 */ /* 0x000fe20000000000 */
[----:B------:R-:W-:Y:S01]  /*1dd0*/  UMOV UR55, 0x40000040 ;  /* 0x4000004000377882 */ /* 0x000fe20000000000 */
[----:B------:R-:W-:Y:S01]  /*1de0*/  UIADD3 UR48, UR4, 0x400, URZ ;  /* 0x0000040004307890 */ /* 0x000fe2000fffe03f */
[----:B------:R-:W-:Y:S01]  /*1df0*/  IMAD.U32 R7, RZ, RZ, UR13 ;  /* 0x0000000dff077e24 */ /* 0x000fe2000f8e00ff */
        /* <DEDUP_REMOVED lines=27> */
[----:B------:R-:W-:-:S02]  /*1fb0*/  WARPGROUP.DEPBAR.LE gsb0, 0x0 ;  /* 0x00008000000079c5 */ /* 0x000fc40000010000 */
[----:B------:R-:W-:-:S06]  /*1fc0*/  WARPGROUP.ARRIVE ;  /* 0x00000000000079c5 */ /* 0x000fcc0000000000 */
[----:B------:R-:W-:Y:S01]  /*1fd0*/  HGMMA.64x96x16.F32.BF16 R24, gdesc[UR12], R24, gsb0 ;  /* 0x016000000c1879f0 */ /* 0x000fe20008001818 */
        /* <DEDUP_REMOVED lines=37> */
.L_x_193:
[----:B------:R-:W-:Y:S01]  /*2230*/  IMAD.U32 R0, RZ, RZ, UR41 ;  /* 0x00000029ff007e24 */ /* 0x000fe2000f8e00ff */
[----:B------:R-:W-:Y:S01]  /*2240*/  ULDC UR4, c[0x0][0x988] ;  /* 0x0002620000047ab9 */ /* 0x000fe20000000800 */
[----:B01----:R-:W-:Y:S01]  /*2250*/  IMAD.U32 R3, RZ, RZ, UR40 ;  /* 0x00000028ff037e24 */ /* 0x003fe2000f8e00ff */
[----:B------:R-:W-:Y:S01]  /*2260*/  P2R R15, PR, RZ, 0x1 ;  /* 0x00000001ff0f7803 */ /* 0x000fe20000000000 */
[----:B------:R-:W-:Y:S01]  /*2270*/  UIADD3 UR40, UR40, -0x2, URZ ;  /* 0xfffffffe28287890 */ /* 0x000fe2000fffe03f */
[----:B------:R-:W-:Y:S01]  /*2280*/  IADD3 R0, R0, 0x60, -R173 ;  /* 0x0000006000007810 */ /* 0x000fe20007ffe8ad */
[--C-:B------:R-:W-:Y:S02]  /*2290*/  IMAD.MOV.U32 R85, RZ, RZ, R87.reuse ;  /* 0x000000ffff557224 */ /* 0x100fe400078e0057 */
[----:B------:R-:W-:Y:S01]  /*22a0*/  UISETP.GE.AND UP0, UPT, UR40, UR60, UPT ;  /* 0x0000003c2800728c */ /* 0x000fe2000bf06270 */
[----:B------:R-:W-:Y:S02]  /*22b0*/  IMAD.MOV.U32 R83, RZ, RZ, R87 ;  /* 0x000000ffff537224 */ /* 0x000fe400078e0057 */
[----:B------:R-:W-:-:S02]  /*22c0*/  IMAD R0, R3, -0x60, R0 ;  /* 0xffffffa003007824 */ /* 0x000fc400078e0200 */
[--C-:B------:R-:W-:Y:S02]  /*22d0*/  IMAD.MOV.U32 R81, RZ, RZ, R87.reuse ;  /* 0x000000ffff517224 */ /* 0x100fe400078e0057 */
[--C-:B------:R-:W-:Y:S01]  /*22e0*/  IMAD.MOV.U32 R79, RZ, RZ, R87.reuse ;  /* 0x000000ffff4f7224 */ /* 0x100fe200078e0057 */
[C---:B------:R-:W-:Y:S01]  /*22f0*/  ISETP.GT.AND P6, PT, R0.reuse, RZ, PT ;  /* 0x000000ff0000720c */ /* 0x040fe20003fc4270 */
[--C-:B------:R-:W-:Y:S01]  /*2300*/  IMAD.MOV.U32 R77, RZ, RZ, R87.reuse ;  /* 0x000000ffff4d7224 */ /* 0x100fe200078e0057 */
[C---:B------:R-:W-:Y:S01]  /*2310*/  ISETP.GT.AND P5, PT, R0.reuse, 0x1, PT ;  /* 0x000000010000780c */ /* 0x040fe20003fa4270 */
[--C-:B------:R-:W-:Y:S01]  /*2320*/  IMAD.MOV.U32 R75, RZ, RZ, R87.reuse ;  /* 0x000000ffff4b7224 */ /* 0x100fe200078e0057 */
[----:B------:R-:W-:Y:S01]  /*2330*/  ISETP.GT.AND P4, PT, R0, 0x8, PT ;  /* 0x000000080000780c */ /* 0x000fe20003f84270 */
[----:B------:R-:W-:Y:S01]  /*2340*/  IMAD.MOV.U32 R73, RZ, RZ, R87 ;  /* 0x000000ffff497224 */ /* 0x000fe200078e0057 */
[----:B------:R-:W-:Y:S02]  /*2350*/  FSEL R10, R24, -INF , P6 ;  /* 0xff800000180a7808 */ /* 0x000fe40003000000 */
[----:B------:R-:W-:-:S02]  /*2360*/  FSEL R25, R25, -INF , P5 ;  /* 0xff80000019197808 */ /* 0x000fc40002800000 */
[----:B------:R-:W-:Y:S02]  /*2370*/  ISETP.GT.AND P3, PT, R0, 0x9, PT ;  /* 0x000000090000780c */ /* 0x000fe40003f64270 */
[----:B------:R-:W-:Y:S02]  /*2380*/  FSEL R72, R28, -INF , P4 ;  /* 0xff8000001c487808 */ /* 0x000fe40002000000 */
[----:B------:R-:W-:Y:S02]  /*2390*/  FMNMX.FTZ R3, R10, R25, !PT ;  /* 0x000000190a037209 */ /* 0x000fe40007810000 */
[----:B------:R-:W-:Y:S02]  /*23a0*/  ISETP.GT.AND P2, PT, R0, 0x10, PT ;  /* 0x000000100000780c */ /* 0x000fe40003f44270 */
[----:B------:R-:W-:Y:S02]  /*23b0*/  FSEL R74, R29, -INF , P3 ;  /* 0xff8000001d4a7808 */ /* 0x000fe40001800000 */
[----:B------:R-:W-:-:S02]  /*23c0*/  FMNMX.FTZ R3, R72, R3, !PT ;  /* 0x0000000348037209 */ /* 0x000fc40007810000 */
[----:B------:R-:W-:Y:S02]  /*23d0*/  ISETP.GT.AND P1, PT, R0, 0x11, PT ;  /* 0x000000110000780c */ /* 0x000fe40003f24270 */
[----:B------:R-:W-:Y:S02]  /*23e0*/  FSEL R76, R32, -INF , P2 ;  /* 0xff800000204c7808 */ /* 0x000fe40001000000 */
[----:B------:R-:W-:Y:S02]  /*23f0*/  FMNMX.FTZ R3, R74, R3, !PT ;  /* 0x000000034a037209 */ /* 0x000fe40007810000 */
[----:B------:R-:W-:Y:S02]  /*2400*/  FSEL R26, R26, -INF , P6 ;  /* 0xff8000001a1a7808 */ /* 0x000fe40003000000 */
[----:B------:R-:W-:Y:S02]  /*2410*/  ISETP.GT.AND P6, PT, R0, 0x18, PT ;  /* 0x000000180000780c */ /* 0x000fe40003fc4270 */
[----:B------:R-:W-:-:S02]  /*2420*/  FSEL R78, R33, -INF , P1 ;  /* 0xff800000214e7808 */ /* 0x000fc40000800000 */
[----:B------:R-:W-:Y:S02]  /*2430*/  FMNMX.FTZ R3, R76, R3, !PT ;  /* 0x000000034c037209 */ /* 0x000fe40007810000 */
[----:B------:R-:W-:Y:S02]  /*2440*/  FSEL R27, R27, -INF , P5 ;  /* 0xff8000001b1b7808 */ /* 0x000fe40002800000 */
[----:B------:R-:W-:Y:S02]  /*2450*/  ISETP.GT.AND P5, PT, R0, 0x19, PT ;  /* 0x000000190000780c */ /* 0x000fe40003fa4270 */
[----:B------:R-:W-:Y:S02]  /*2460*/  FSEL R80, R36, -INF , P6 ;  /* 0xff80000024507808 */ /* 0x000fe40003000000 */
[----:B------:R-:W-:Y:S02]  /*2470*/  FMNMX.FTZ R3, R78, R3, !PT ;  /* 0x000000034e037209 */ /* 0x000fe40007810000 */
[----:B------:R-:W-:-:S02]  /*2480*/  FSEL R30, R30, -INF , P4 ;  /* 0xff8000001e1e7808 */ /* 0x000fc40002000000 */
        /* <DEDUP_REMOVED lines=25> */
[----:B------:R-:W-:Y:S01]  /*2620*/  FSEL R90, R49, -INF , P5 ;  /* 0xff800000315a7808 */ /* 0x000fe20002800000 */
[----:B------:R-:W-:Y:S01]  /*2630*/  IMAD.MOV.U32 R49, RZ, RZ, R87 ;  /* 0x000000ffff317224 */ /* 0x000fe200078e0057 */
[----:B------:R-:W-:Y:S02]  /*2640*/  FMNMX.FTZ R3, R48, R3, !PT ;  /* 0x0000000330037209 */ /* 0x000fe40007810000 */
[----:B------:R-:W-:Y:S02]  /*2650*/  FSEL R24, R43, -INF , P3 ;  /* 0xff8000002b187808 */ /* 0x000fe40001800000 */
[----:B------:R-:W-:Y:S02]  /*2660*/  ISETP.GT.AND P3, PT, R0, 0x39, PT ;  /* 0x000000390000780c */ /* 0x000fe40003f64270 */
[----:B------:R-:W-:-:S02]  /*2670*/  FSEL R52, R52, -INF , P4 ;  /* 0xff80000034347808 */ /* 0x000fc40002000000 */
[----:B------:R-:W-:Y:S02]  /*2680*/  FMNMX.FTZ R3, R90, R3, !PT ;  /* 0x000000035a037209 */ /* 0x000fe40007810000 */
[----:B------:R-:W-:Y:S02]  /*2690*/  FSEL R46, R46, -INF , P2 ;  /* 0xff8000002e2e7808 */ /* 0x000fe40001000000 */
[----:B------:R-:W-:Y:S02]  /*26a0*/  ISETP.GT.AND P2, PT, R0, 0x40, PT ;  /* 0x000000400000780c */ /* 0x000fe40003f44270 */
[----:B------:R-:W-:Y:S01]  /*26b0*/  FSEL R92, R53, -INF , P3 ;  /* 0xff800000355c7808 */ /* 0x000fe20001800000 */
[--C-:B------:R-:W-:Y:S01]  /*26c0*/  IMAD.MOV.U32 R53, RZ, RZ, R87.reuse ;  /* 0x000000ffff357224 */ /* 0x100fe200078e0057 */
        /* <DEDUP_REMOVED lines=8> */
[----:B------:R-:W-:Y:S01]  /*2750*/  FSEL R94, R57, -INF , P1 ;  /* 0xff800000395e7808 */ /* 0x000fe20000800000 */
[----:B------:R-:W-:Y:S01]  /*2760*/  IMAD.MOV.U32 R57, RZ, RZ, R87 ;  /* 0x000000ffff397224 */ /* 0x000fe200078e0057 */
        /* <DEDUP_REMOVED lines=8> */
[----:B------:R-:W-:Y:S01]  /*27f0*/  FSEL R96, R61, -INF , P5 ;  /* 0xff8000003d607808 */ /* 0x000fe20002800000 */
[--C-:B------:R-:W-:Y:S01]  /*2800*/  IMAD.MOV.U32 R61, RZ, RZ, R87.reuse ;  /* 0x000000ffff3d7224 */ /* 0x100fe200078e0057 */
        /* <DEDUP_REMOVED lines=16> */
[----:B------:R-:W-:Y:S01]  /*2910*/  FSEL R104, R69, -INF , P1 ;  /* 0xff80000045687808 */ /* 0x000fe20000800000 */
[----:B------:R-:W-:Y:S01]  /*2920*/  IMAD.MOV.U32 R69, RZ, RZ, R87 ;  /* 0x000000ffff457224 */ /* 0x000fe200078e0057 */
[----:B------:R-:W-:Y:S02]  /*2930*/  FMNMX.FTZ R3, R102, R3, !PT ;  /* 0x0000000366037209 */ /* 0x000fe40007810000 */
[----:B------:R-:W-:Y:S02]  /*2940*/  FSEL R62, R62, -INF , P6 ;  /* 0xff8000003e3e7808 */ /* 0x000fe40003000000 */
[----:B------:R-:W-:-:S02]  /*2950*/  FMNMX.FTZ R11, R104, R3, !PT ;  /* 0x00000003680b7209 */ /* 0x000fc40007810000 */
[----:B------:R-:W-:Y:S02]  /*2960*/  MOV R3, UR4 ;  /* 0x0000000400037c02 */ /* 0x000fe40008000f00 */
[----:B------:R-:W-:Y:S01]  /*2970*/  FSEL R64, R63, -INF , P5 ;  /* 0xff8000003f407808 */ /* 0x000fe20002800000 */
[----:B------:R-:W0:Y:S01]  /*2980*/  SHFL.BFLY PT, R0, R11, 0x2, 0x1f ;  /* 0x0c401f000b007f89 */ /* 0x000e2200000e0000 */
[----:B------:R-:W-:Y:S01]  /*2990*/  FSEL R66, R66, -INF , P4 ;  /* 0xff80000042427808 */ /* 0x000fe20002000000 */
[----:B------:R-:W-:Y:S01]  /*29a0*/  IMAD.MOV.U32 R63, RZ, RZ, R87 ;  /* 0x000000ffff3f7224 */ /* 0x000fe200078e0057 */
[----:B------:R-:W-:Y:S02]  /*29b0*/  FSEL R68, R67, -INF , P3 ;  /* 0xff80000043447808 */ /* 0x000fe40001800000 */
[----:B------:R-:W-:Y:S02]  /*29c0*/  FSEL R70, R70, -INF , P2 ;  /* 0xff80000046467808 */ /* 0x000fe40001000000 */
[----:B------:R-:W-:-:S02]  /*29d0*/  R2UR UR4, R8 ;  /* 0x00000000080472ca */ /* 0x000fc400000e0000 */
[----:B------:R-:W-:-:S11]  /*29e0*/  MOV R67, R87 ;  /* 0x0000005700437202 */ /* 0x000fd60000000f00 */
[----:B------:R-:W-:Y:S01]  /*29f0*/  UIADD3 UR4, UR4, 0x2a840, URZ ;  /* 0x0002a84004047890 */ /* 0x000fe2000fffe03f */
[----:B0-----:R-:W-:-:S03]  /*2a00*/  FMNMX.FTZ R13, R11, R0, !PT ;  /* 0x000000000b0d7209 */ /* 0x001fc60007810000 */
[----:B------:R-:W-:Y:S02]  /*2a10*/  UPRMT UR4, UR42, 0x654, UR4 ;  /* 0x000006542a047896 */ /* 0x000fe40008000004 */
[----:B------:R-:W0:Y:S07]  /*2a20*/  SHFL.BFLY PT, R0, R13, 0x1, 0x1f ;  /* 0x0c201f000d007f89 */ /* 0x000e2e00000e0000 */
[----:B------:R-:W-:Y:S01]  /*2a30*/  SYNCS.ARRIVE.TRANS64.RED.A1T0 RZ, [UR4], RZ ;  /* 0x000000ffffff79a7 */ /* 0x000fe20008100404 */
        /* <DEDUP_REMOVED lines=42> */
[----:B------:R-:W-:Y:S01]  /*2ce0*/  FFMA.FTZ R102, R102, R3, -R29 ;  /* 0x0000000366667223 */ /* 0x000fe2000001081d */
[----:B------:R-:W-:Y:S01]  /*2cf0*/  FMNMX.FTZ R13, R28, R13, !PT ;  /* 0x0000000d1c0d7209 */ /* 0x000fe20007810000 */
[----:B------:R1:W-:Y:S01]  /*2d00*/  MUFU.EX2 R11, R74 ;  /* 0x0000004a000b7308 */ /* 0x0003e20000000800 */
[----:B0-----:R-:W-:Y:S01]  /*2d10*/  FADD.FTZ R43, R136, R9 ;  /* 0x00000009882b7221 */ /* 0x001fe20000010000 */
[----:B------:R-:W-:Y:S01]  /*2d20*/  F2FP.BF16.F32.PACK_AB R136, R9, R136 ;  /* 0x000000880988723e */ /* 0x000fe200000010ff */
[----:B------:R-:W-:Y:S01]  /*2d30*/  FFMA.FTZ R29, R104, R3, -R29 ;  /* 0x00000003681d7223 */ /* 0x000fe2000001081d */
[----:B------:R-:W-:Y:S01]  /*2d40*/  FMNMX.FTZ R13, R50, R13, !PT ;  /* 0x0000000d320d7209 */ /* 0x000fe20007810000 */
[----:B------:R-:W-:-:S02]  /*2d50*/  IMAD.MOV.U32 R84, RZ, RZ, R87 ;  /* 0x000000ffff547224 */ /* 0x000fc400078e0057 */
[--C-:B------:R-:W-:Y:S01]  /*2d60*/  IMAD.MOV.U32 R80, RZ, RZ, R87.reuse ;  /* 0x000000ffff507224 */ /* 0x100fe200078e0057 */
[----:B------:R-:W-:Y:S01]  /*2d70*/  FMNMX.FTZ R15, R32, R13, !PT ;  /* 0x0000000d200f7209 */ /* 0x000fe20007810000 */
[----:B------:R-:W-:Y:S01]  /*2d80*/  MUFU.EX2 R142, R142 ;  /* 0x0000008e008e7308 */ /* 0x000fe20000000800 */
[--C-:B------:R-:W-:Y:S02]  /*2d90*/  IMAD.MOV.U32 R76, RZ, RZ, R87.reuse ;  /* 0x000000ffff4c7224 */ /* 0x100fe400078e0057 */
[----:B------:R-:W-:Y:S01]  /*2da0*/  FMNMX.FTZ R15, R54, R15, !PT ;  /* 0x0000000f360f7209 */ /* 0x000fe20007810000 */
[--C-:B-1----:R-:W-:Y:S02]  /*2db0*/  IMAD.MOV.U32 R74, RZ, RZ, R87.reuse ;  /* 0x000000ffff4a7224 */ /* 0x102fe400078e0057 */
[----:B------:R-:W-:Y:S01]  /*2dc0*/  IMAD.MOV.U32 R71, RZ, RZ, R87 ;  /* 0x000000ffff477224 */ /* 0x000fe200078e0057 */
[----:B------:R-:W-:Y:S01]  /*2dd0*/  FMNMX.FTZ R15, R36, R15, !PT ;  /* 0x0000000f240f7209 */ /* 0x000fe20007810000 */
[----:B------:R0:W-:Y:S03]  /*2de0*/  MUFU.EX2 R13, R78 ;  /* 0x0000004e000d7308 */ /* 0x0001e60000000800 */
[----:B------:R-:W-:-:S04]  /*2df0*/  FMNMX.FTZ R15, R58, R15, !PT ;  /* 0x0000000f3a0f7209 */ /* 0x000fc80007810000 */
[----:B------:R-:W-:Y:S01]  /*2e00*/  FMNMX.FTZ R21, R40, R15, !PT ;  /* 0x0000000f28157209 */ /* 0x000fe20007810000 */
[----:B------:R-:W-:Y:S01]  /*2e10*/  MUFU.EX2 R144, R144 ;  /* 0x0000009000907308 */ /* 0x000fe20000000800 */
[----:B0-----:R-:W-:Y:S02]  /*2e20*/  MOV R78, R87 ;  /* 0x00000057004e7202 */ /* 0x001fe40000000f00 */
[----:B------:R-:W-:-:S04]  /*2e30*/  FMNMX.FTZ R21, R62, R21, !PT ;  /* 0x000000153e157209 */ /* 0x000fc80007810000 */
[----:B------:R-:W-:Y:S01]  /*2e40*/  FMNMX.FTZ R21, R64, R21, !PT ;  /* 0x0000001540157209 */ /* 0x000fe20007810000 */
[----:B------:R0:W-:Y:S03]  /*2e50*/  MUFU.EX2 R15, R82 ;  /* 0x00000052000f7308 */ /* 0x0001e60000000800 */
[----:B------:R-:W-:-:S04]  /*2e60*/  FMNMX.FTZ R21, R66, R21, !PT ;  /* 0x0000001542157209 */ /* 0x000fc80007810000 */
[----:B------:R-:W-:Y:S01]  /*2e70*/  FMNMX.FTZ R21, R68, R21, !PT ;  /* 0x0000001544157209 */ /* 0x000fe20007810000 */
[----:B------:R1:W-:Y:S01]  /*2e80*/  MUFU.EX2 R31, R86 ;  /* 0x00000056001f7308 */ /* 0x0003e20000000800 */
[----:B0-----:R-:W-:Y:S02]  /*2e90*/  IMAD.MOV.U32 R82, RZ, RZ, R87 ;  /* 0x000000ffff527224 */ /* 0x001fe400078e0057 */
[----:B------:R-:W-:-:S04]  /*2ea0*/  FMNMX.FTZ R21, R70, R21, !PT ;  /* 0x0000001546157209 */ /* 0x000fc80007810000 */
[----:B------:R-:W-:Y:S01]  /*2eb0*/  FMNMX.FTZ R21, R72, R21, !PT ;  /* 0x0000001548157209 */ /* 0x000fe20007810000 */
[----:B------:R-:W-:Y:S01]  /*2ec0*/  MUFU.EX2 R44, R44 ;  /* 0x0000002c002c7308 */ /* 0x000fe20000000800 */
[----:B-1----:R-:W-:-:S03]  /*2ed0*/  IMAD.MOV.U32 R86, RZ, RZ, R87 ;  /* 0x000000ffff567224 */ /* 0x002fc600078e0057 */
[----:B------:R-:W0:Y:S04]  /*2ee0*/  SHFL.BFLY PT, R10, R21, 0x2, 0x1f ;  /* 0x0c401f00150a7f89 */ /* 0x000e2800000e0000 */
[----:B------:R-:W1:Y:S08]  /*2ef0*/  MUFU.EX2 R33, R88 ;  /* 0x0000005800217308 */ /* 0x000e700000000800 */
[----:B------:R-:W-:Y:S08]  /*2f00*/  MUFU.EX2 R48, R48 ;  /* 0x0000003000307308 */ /* 0x000ff00000000800 */
[----:B------:R-:W2:Y:S01]  /*2f10*/  MUFU.EX2 R35, R90 ;  /* 0x0000005a00237308 */ /* 0x000ea20000000800 */
[----:B-1----:R-:W-:-:S02]  /*2f20*/  F2FP.BF16.F32.PACK_AB R146, R33, R44 ;  /* 0x0000002c2192723e */ /* 0x002fc400000010ff */
[----:B0-----:R-:W-:-:S05]  /*2f30*/  FMNMX.FTZ R25, R21, R10, !PT ;  /* 0x0000000a15197209 */ /* 0x001fca0007810000 */
[----:B------:R-:W-:Y:S01]  /*2f40*/  MUFU.EX2 R52, R52 ;  /* 0x0000003400347308 */ /* 0x000fe20000000800 */
[----:B------:R-:W0:Y:S07]  /*2f50*/  SHFL.BFLY PT, R10, R25, 0x1, 0x1f ;  /* 0x0c201f00190a7f89 */ /* 0x000e2e00000e0000 */
[----:B------:R-:W1:Y:S01]  /*2f60*/  MUFU.EX2 R37, R92 ;  /* 0x0000005c00257308 */ /* 0x000e620000000800 */
[----:B--2---:R-:W-:-:S07]  /*2f70*/  F2FP.BF16.F32.PACK_AB R148, R35, R48 ;  /* 0x000000302394723e */ /* 0x004fce00000010ff */
[----:B------:R-:W-:Y:S08]  /*2f80*/  MUFU.EX2 R56, R56 ;  /* 0x0000003800387308 */ /* 0x000ff00000000800 */
[----:B------:R-:W2:Y:S01]  /*2f90*/  MUFU.EX2 R21, R94 ;  /* 0x0000005e00157308 */ /* 0x000ea20000000800 */
[----:B0-----:R-:W-:Y:S02]  /*2fa0*/  FMNMX.FTZ R10, R25, R10, !PT ;  /* 0x0000000a190a7209 */ /* 0x001fe40007810000 */
[----:B-1----:R-:W-:-:S02]  /*2fb0*/  F2FP.BF16.F32.PACK_AB R150, R37, R52 ;  /* 0x000000342596723e */ /* 0x002fc400000010ff */
[C---:B------:R-:W-:Y:S01]  /*2fc0*/  FSETP.NEU.FTZ.AND P1, PT, R10.reuse, -INF , PT ;  /* 0xff8000000a00780b */ /* 0x040fe20003f3d000 */
[----:B------:R-:W-:Y:S02]  /*2fd0*/  FMUL.FTZ R41, R10, R3 ;  /* 0x000000030a297220 */ /* 0x000fe40000410000 */
[----:B------:R-:W-:Y:S03]  /*2fe0*/  MUFU.EX2 R60, R60 ;  /* 0x0000003c003c7308 */ /* 0x000fe60000000800 */
[----:B------:R-:W-:Y:S02]  /*2ff0*/  FSEL R41, R41, RZ, P1 ;  /* 0x000000ff29297208 */ /* 0x000fe40000800000 */
[----:B------:R-:W-:-:S03]  /*3000*/  PLOP3.LUT P1, PT, PT, PT, UP0, 0x80, 0x0 ;  /* 0x000000000000781c */ /* 0x000fc60003f2f008 */
        /* <DEDUP_REMOVED lines=22> */
[----:B------:R-:W1:Y:S01]  /*3170*/  MUFU.EX2 R30, R30 ;  /* 0x0000001e001e7308 */ /* 0x000e620000000800 */
[-CC-:B------:R-:W-:Y:S01]  /*3180*/  FFMA.FTZ R66, R66, R3.reuse, -R41.reuse ;  /* 0x0000000342427223 */ /* 0x180fe20000010829 */
[-CC-:B------:R-:W-:Y:S01]  /*3190*/  FFMA.FTZ R68, R68, R3.reuse, -R41.reuse ;  /* 0x0000000344447223 */ /* 0x180fe20000010829 */
[-CC-:B------:R-:W-:Y:S01]  /*31a0*/  FFMA.FTZ R70, R70, R3.reuse, -R41.reuse ;  /* 0x0000000346467223 */ /* 0x180fe20000010829 */
[----:B------:R-:W-:Y:S01]  /*31b0*/  FFMA.FTZ R41, R72, R3, -R41 ;  /* 0x0000000348297223 */ /* 0x000fe20000010829 */
[----:B--2---:R-:W-:Y:S01]  /*31c0*/  F2FP.BF16.F32.PACK_AB R152, R21, R56 ;  /* 0x000000381598723e */ /* 0x004fe200000010ff */
[----:B------:R-:W-:-:S02]  /*31d0*/  IMAD.MOV.U32 R72, RZ, RZ, R87 ;  /* 0x000000ffff487224 */ /* 0x000fc400078e0057 */
[----:B------:R2:W3:Y:S01]  /*31e0*/  MUFU.EX2 R139, R12 ;  /* 0x0000000c008b7308 */ /* 0x0004e20000000800 */
[----:B0-----:R-:W-:-:S07]  /*31f0*/  F2FP.BF16.F32.PACK_AB R137, R27, R26 ;  /* 0x0000001a1b89723e */ /* 0x001fce00000010ff */
[----:B------:R-:W0:Y:S01]  /*3200*/  MUFU.EX2 R34, R34 ;  /* 0x0000002200227308 */ /* 0x000e220000000800 */
[----:B--2---:R-:W-:Y:S01]  /*3210*/  FADD.FTZ R12, R138, R43 ;  /* 0x0000002b8a0c7221 */ /* 0x004fe20000010000 */
[----:B------:R-:W-:-:S03]  /*3220*/  F2FP.BF16.F32.PACK_AB R138, R11, R138 ;  /* 0x0000008a0b8a723e */ /* 0x000fc600000010ff */
[----:B------:R-:W-:-:S03]  /*3230*/  FADD.FTZ R43, R11, R12 ;  /* 0x0000000c0b2b7221 */ /* 0x000fc60000010000 */
[----:B------:R2:W4:Y:S01]  /*3240*/  MUFU.EX2 R141, R14 ;  /* 0x0000000e008d7308 */ /* 0x0005220000000800 */
[----:B------:R-:W-:Y:S01]  /*3250*/  FADD.FTZ R12, R140, R43 ;  /* 0x0000002b8c0c7221 */ /* 0x000fe20000010000 */
[----:B------:R-:W-:Y:S01]  /*3260*/  FADD.FTZ R43, R26, R27 ;  /* 0x0000001b1a2b7221 */ /* 0x000fe20000010000 */
[C---:B------:R-:W-:Y:S01]  /*3270*/  F2FP.BF16.F32.PACK_AB R140, R13.reuse, R140 ;  /* 0x0000008c0d8c723e */ /* 0x040fe200000010ff */
[----:B------:R-:W-:Y:S02]  /*3280*/  IMAD.MOV.U32 R27, RZ, RZ, R87 ;  /* 0x000000ffff1b7224 */ /* 0x000fe400078e0057 */
[----:B------:R-:W-:Y:S01]  /*3290*/  FADD.FTZ R45, R13, R12 ;  /* 0x0000000c0d2d7221 */ /* 0x000fe20000010000 */
[----:B-1----:R-:W-:Y:S01]  /*32a0*/  FADD.FTZ R12, R30, R43 ;  /* 0x0000002b1e0c7221 */ /* 0x002fe20000010000 */
[----:B------:R-:W-:Y:S01]  /*32b0*/  IMAD.MOV.U32 R26, RZ, RZ, R87 ;  /* 0x000000ffff1a7224 */ /* 0x000fe200078e0057 */
[----:B------:R-:W1:Y:S01]  /*32c0*/  MUFU.EX2 R38, R38 ;  /* 0x0000002600267308 */ /* 0x000e620000000800 */
[----:B--2---:R-:W-:Y:S01]  /*32d0*/  FADD.FTZ R14, R142, R45 ;  /* 0x0000002d8e0e7221 */ /* 0x004fe20000010000 */
[C---:B---3--:R-:W-:Y:S01]  /*32e0*/  FADD.FTZ R43, R139.reuse, R12 ;  /* 0x0000000c8b2b7221 */ /* 0x048fe20000010000 */
[----:B------:R-:W-:Y:S01]  /*32f0*/  F2FP.BF16.F32.PACK_AB R139, R139, R30 ;  /* 0x0000001e8b8b723e */ /* 0x000fe200000010ff */
[----:B------:R-:W-:-:S02]  /*3300*/  IMAD.MOV.U32 R30, RZ, RZ, R87 ;  /* 0x000000ffff1e7224 */ /* 0x000fc400078e0057 */
[C---:B------:R-:W-:Y:S01]  /*3310*/  FADD.FTZ R45, R15.reuse, R14 ;  /* 0x0000000e0f2d7221 */ /* 0x040fe20000010000 */
[----:B0-----:R-:W-:Y:S01]  /*3320*/  FADD.FTZ R12, R34, R43 ;  /* 0x0000002b220c7221 */ /* 0x001fe20000010000 */
[----:B------:R-:W-:Y:S01]  /*3330*/  F2FP.BF16.F32.PACK_AB R142, R15, R142 ;  /* 0x0000008e0f8e723e */ /* 0x000fe200000010ff */
[----:B------:R-:W0:Y:S01]  /*3340*/  MUFU.EX2 R143, R20 ;  /* 0x00000014008f7308 */ /* 0x000e220000000800 */
[----:B------:R-:W-:Y:S01]  /*3350*/  FADD.FTZ R14, R144, R45 ;  /* 0x0000002d900e7221 */ /* 0x000fe20000010000 */
[----:B----4-:R-:W-:Y:S01]  /*3360*/  FADD.FTZ R43, R141, R12 ;  /* 0x0000000c8d2b7221 */ /* 0x010fe20000010000 */
[C---:B------:R-:W-:Y:S02]  /*3370*/  F2FP.BF16.F32.PACK_AB R144, R31.reuse, R144 ;  /* 0x000000901f90723e */ /* 0x040fe400000010ff */
[----:B------:R-:W-:Y:S01]  /*3380*/  FADD.FTZ R45, R31, R14 ;  /* 0x0000000e1f2d7221 */ /* 0x000fe20000010000 */
[----:B------:R-:W-:Y:S01]  /*3390*/  F2FP.BF16.F32.PACK_AB R141, R141, R34 ;  /* 0x000000228d8d723e */ /* 0x000fe200000010ff */
[----:B------:R-:W-:Y:S01]  /*33a0*/  IMAD.MOV.U32 R31, RZ, RZ, R87 ;  /* 0x000000ffff1f7224 */ /* 0x000fe200078e0057 */
[----:B------:R-:W2:Y:S01]  /*33b0*/  MUFU.EX2 R42, R42 ;  /* 0x0000002a002a7308 */ /* 0x000ea20000000800 */
[----:B-1----:R-:W-:Y:S01]  /*33c0*/  FADD.FTZ R12, R38, R43 ;  /* 0x0000002b260c7221 */ /* 0x002fe20000010000 */
[----:B------:R-:W-:Y:S01]  /*33d0*/  FADD.FTZ R14, R44, R45 ;  /* 0x0000002d2c0e7221 */ /* 0x000fe20000010000 */
[----:B------:R-:W-:Y:S01]  /*33e0*/  IMAD.MOV.U32 R44, RZ, RZ, R87 ;  /* 0x000000ffff2c7224 */ /* 0x000fe200078e0057 */
[----:B------:R-:W-:-:S02]  /*33f0*/  MOV R34, R87 ;  /* 0x0000005700227202 */ /* 0x000fc40000000f00 */
[----:B------:R-:W-:Y:S01]  /*3400*/  FADD.FTZ R45, R33, R14 ;  /* 0x0000000e212d7221 */ /* 0x000fe20000010000 */
[----:B------:R-:W-:Y:S01]  /*3410*/  IMAD.MOV.U32 R33, RZ, RZ, R87 ;  /* 0x000000ffff217224 */ /* 0x000fe200078e0057 */
[----:B------:R-:W1:Y:S01]  /*3420*/  MUFU.EX2 R145, R24 ;  /* 0x0000001800917308 */ /* 0x000e620000000800 */
[C---:B0-----:R-:W-:Y:S01]  /*3430*/  FADD.FTZ R43, R143.reuse, R12 ;  /* 0x0000000c8f2b7221 */ /* 0x041fe20000010000 */
[----:B------:R-:W-:Y:S01]  /*3440*/  FADD.FTZ R12, R48, R45 ;  /* 0x0000002d300c7221 */ /* 0x000fe20000010000 */
[----:B------:R-:W-:Y:S01]  /*3450*/  F2FP.BF16.F32.PACK_AB R143, R143, R38 ;  /* 0x000000268f8f723e */ /* 0x000fe200000010ff */
[--C-:B------:R-:W-:Y:S02]  /*3460*/  IMAD.MOV.U32 R48, RZ, RZ, R87.reuse ;  /* 0x000000ffff307224 */ /* 0x100fe400078e0057 */
[----:B------:R-:W-:Y:S01]  /*3470*/  FADD.FTZ R45, R35, R12 ;  /* 0x0000000c232d7221 */ /* 0x000fe20000010000 */
[----:B------:R-:W-:Y:S01]  /*3480*/  IMAD.MOV.U32 R38, RZ, RZ, R87 ;  /* 0x000000ffff267224 */ /* 0x000fe200078e0057 */
[----:B------:R-:W0:Y:S01]  /*3490*/  MUFU.EX2 R46, R46 ;  /* 0x0000002e002e7308 */ /* 0x000e220000000800 */
[----:B--2---:R-:W-:Y:S01]  /*34a0*/  FADD.FTZ R8, R42, R43 ;  /* 0x0000002b2a087221 */ /* 0x004fe20000010000 */
[----:B------:R-:W-:Y:S01]  /*34b0*/  FADD.FTZ R12, R52, R45 ;  /* 0x0000002d340c7221 */ /* 0x000fe20000010000 */
[----:B------:R-:W-:-:S02]  /*34c0*/  IMAD.MOV.U32 R52, RZ, RZ, R87 ;  /* 0x000000ffff347224 */ /* 0x000fc400078e0057 */
[--C-:B------:R-:W-:Y:S02]  /*34d0*/  IMAD.MOV.U32 R35, RZ, RZ, R87.reuse ;  /* 0x000000ffff237224 */ /* 0x100fe400078e0057 */
[----:B------:R-:W-:Y:S01]  /*34e0*/  FADD.FTZ R45, R37, R12 ;  /* 0x0000000c252d7221 */ /* 0x000fe20000010000 */
[----:B------:R-:W-:Y:S01]  /*34f0*/  IMAD.MOV.U32 R37, RZ, RZ, R87 ;  /* 0x000000ffff257224 */ /* 0x000fe200078e0057 */
[----:B------:R2:W3:Y:S01]  /*3500*/  MUFU.EX2 R147, R28 ;  /* 0x0000001c00937308 */ /* 0x0004e20000000800 */
[C---:B-1----:R-:W-:Y:S01]  /*3510*/  FADD.FTZ R43, R145.reuse, R8 ;  /* 0x00000008912b7221 */ /* 0x042fe20000010000 */
[----:B------:R-:W-:Y:S01]  /*3520*/  FADD.FTZ R12, R56, R45 ;  /* 0x0000002d380c7221 */ /* 0x000fe20000010000 */
[----:B------:R-:W-:Y:S01]  /*3530*/  F2FP.BF16.F32.PACK_AB R145, R145, R42 ;  /* 0x0000002a9191723e */ /* 0x000fe200000010ff */
[----:B------:R-:W-:Y:S01]  /*3540*/  IMAD.MOV.U32 R42, RZ, RZ, R87 ;  /* 0x000000ffff2a7224 */ /* 0x000fe200078e0057 */
[-C--:B------:R-:W-:Y:S01]  /*3550*/  MOV R56, R87.reuse ;  /* 0x0000005700387202 */ /* 0x080fe20000000f00 */
[----:B------:R-:W-:Y:S01]  /*3560*/  FADD.FTZ R11, R21, R12 ;  /* 0x0000000c150b7221 */ /* 0x000fe20000010000 */
[----:B------:R-:W-:Y:S01]  /*3570*/  MOV R45, R87 ;  /* 0x00000057002d7202 */ /* 0x000fe20000000f00 */
[----:B------:R-:W1:Y:S01]  /*3580*/  MUFU.EX2 R50, R50 ;  /* 0x0000003200327308 */ /* 0x000e620000000800 */
[----:B0-----:R-:W-:Y:S01]  /*3590*/  FADD.FTZ R8, R46, R43 ;  /* 0x0000002b2e087221 */ /* 0x001fe20000010000 */
[----:B------:R-:W-:Y:S01]  /*35a0*/  FADD.FTZ R12, R60, R11 ;  /* 0x0000000b3c0c7221 */ /* 0x000fe20000010000 */
[----:B--2---:R-:W-:-:S02]  /*35b0*/  IMAD.MOV.U32 R28, RZ, RZ, R87 ;  /* 0x000000ffff1c7224 */ /* 0x004fc400078e0057 */
[----:B------:R-:W-:-:S03]  /*35c0*/  IMAD.MOV.U32 R24, RZ, RZ, R87 ;  /* 0x000000ffff187224 */ /* 0x000fc600078e0057 */
[----:B------:R0:W2:Y:S01]  /*35d0*/  MUFU.EX2 R149, R32 ;  /* 0x0000002000957308 */ /* 0x0000a20000000800 */
[C---:B---3--:R-:W-:Y:S01]  /*35e0*/  FADD.FTZ R43, R147.reuse, R8 ;  /* 0x00000008932b7221 */ /* 0x048fe20000010000 */
[----:B------:R-:W-:Y:S01]  /*35f0*/  F2FP.BF16.F32.PACK_AB R147, R147, R46 ;  /* 0x0000002e9393723e */ /* 0x000fe200000010ff */
[----:B------:R-:W-:-:S05]  /*3600*/  IMAD.MOV.U32 R46, RZ, RZ, R87 ;  /* 0x000000ffff2e7224 */ /* 0x000fca00078e0057 */
[----:B------:R-:W3:Y:S01]  /*3610*/  MUFU.EX2 R54, R54 ;  /* 0x0000003600367308 */ /* 0x000ee20000000800 */
[----:B-1----:R-:W-:Y:S01]  /*3620*/  FADD.FTZ R8, R50, R43 ;  /* 0x0000002b32087221 */ /* 0x002fe20000010000 */
[--C-:B------:R-:W-:Y:S02]  /*3630*/  IMAD.MOV.U32 R43, RZ, RZ, R87.reuse ;  /* 0x000000ffff2b7224 */ /* 0x100fe400078e0057 */
[----:B0-----:R-:W-:-:S04]  /*3640*/  IMAD.MOV.U32 R32, RZ, RZ, R87 ;  /* 0x000000ffff207224 */ /* 0x001fc800078e0057 */
[----:B------:R0:W1:Y:S01]  /*3650*/  MUFU.EX2 R151, R36 ;  /* 0x0000002400977308 */ /* 0x0000620000000800 */
[C---:B--2---:R-:W-:Y:S01]  /*3660*/  FADD.FTZ R9, R149.reuse, R8 ;  /* 0x0000000895097221 */ /* 0x044fe20000010000 */
[----:B------:R-:W-:Y:S01]  /*3670*/  F2FP.BF16.F32.PACK_AB R149, R149, R50 ;  /* 0x000000329595723e */ /* 0x000fe200000010ff */
[----:B------:R-:W-:-:S05]  /*3680*/  IMAD.MOV.U32 R50, RZ, RZ, R87 ;  /* 0x000000ffff327224 */ /* 0x000fca00078e0057 */
[----:B------:R-:W2:Y:S01]  /*3690*/  MUFU.EX2 R39, R96 ;  /* 0x0000006000277308 */ /* 0x000ea20000000800 */
[----:B---3--:R-:W-:Y:S01]  /*36a0*/  FADD.FTZ R8, R54, R9 ;  /* 0x0000000936087221 */ /* 0x008fe20000010000 */
[----:B0-----:R-:W-:-:S06]  /*36b0*/  IMAD.MOV.U32 R36, RZ, RZ, R87 ;  /* 0x000000ffff247224 */ /* 0x001fcc00078e0057 */
[----:B------:R-:W0:Y:S01]  /*36c0*/  MUFU.EX2 R58, R58 ;  /* 0x0000003a003a7308 */ /* 0x000e220000000800 */
[C---:B-1----:R-:W-:Y:S01]  /*36d0*/  FADD.FTZ R9, R151.reuse, R8 ;  /* 0x0000000897097221 */ /* 0x042fe20000010000 */
[----:B------:R-:W-:Y:S01]  /*36e0*/  F2FP.BF16.F32.PACK_AB R151, R151, R54 ;  /* 0x000000369797723e */ /* 0x000fe200000010ff */
[----:B------:R-:W-:-:S05]  /*36f0*/  IMAD.MOV.U32 R54, RZ, RZ, R87 ;  /* 0x000000ffff367224 */ /* 0x000fca00078e0057 */
[----:B------:R-:W1:Y:S01]  /*3700*/  MUFU.EX2 R98, R98 ;  /* 0x0000006200627308 */ /* 0x000e620000000800 */
[C---:B--2---:R-:W-:Y:S01]  /*3710*/  FADD.FTZ R11, R39.reuse, R12 ;  /* 0x0000000c270b7221 */ /* 0x044fe20000010000 */
[----:B------:R-:W-:Y:S01]  /*3720*/  F2FP.BF16.F32.PACK_AB R154, R39, R60 ;  /* 0x0000003c279a723e */ /* 0x000fe200000010ff */
[--C-:B------:R-:W-:Y:S02]  /*3730*/  IMAD.MOV.U32 R60, RZ, RZ, R87.reuse ;  /* 0x000000ffff3c7224 */ /* 0x100fe400078e0057 */
[----:B------:R-:W-:-:S03]  /*3740*/  IMAD.MOV.U32 R39, RZ, RZ, R87 ;  /* 0x000000ffff277224 */ /* 0x000fc600078e0057 */
        /* <DEDUP_REMOVED lines=8> */
[----:B------:R-:W-:-:S05]  /*37d0*/  IMAD.MOV.U32 R58, RZ, RZ, R87 ;  /* 0x000000ffff3a7224 */ /* 0x000fca00078e0057 */
[----:B------:R-:W2:Y:S01]  /*37e0*/  MUFU.EX2 R102, R102 ;  /* 0x0000006600667308 */ /* 0x000ea20000000800 */
[C---:B0-----:R-:W-:Y:S01]  /*37f0*/  FADD.FTZ R11, R25.reuse, R12 ;  /* 0x0000000c190b7221 */ /* 0x041fe20000010000 */
[----:B------:R-:W-:Y:S01]  /*3800*/  F2FP.BF16.F32.PACK_AB R156, R25, R98 ;  /* 0x00000062199c723e */ /* 0x000fe200000010ff */
[----:B------:R-:W-:-:S05]  /*3810*/  IMAD.MOV.U32 R25, RZ, RZ, R87 ;  /* 0x000000ffff197224 */ /* 0x000fca00078e0057 */
[----:B------:R0:W3:Y:S01]  /*3820*/  MUFU.EX2 R155, R64 ;  /* 0x00000040009b7308 */ /* 0x0000e20000000800 */
[----:B-1----:R-:W-:-:S07]  /*3830*/  FADD.FTZ R8, R62, R9 ;  /* 0x000000093e087221 */ /* 0x002fce0000010000 */
[----:B------:R-:W1:Y:S01]  /*3840*/  MUFU.EX2 R66, R66 ;  /* 0x0000004200427308 */ /* 0x000e620000000800 */
[----:B--2---:R-:W-:Y:S01]  /*3850*/  FADD.FTZ R12, R102, R11 ;  /* 0x0000000b660c7221 */ /* 0x004fe20000010000 */
[----:B0-----:R-:W-:-:S06]  /*3860*/  IMAD.MOV.U32 R64, RZ, RZ, R87 ;  /* 0x000000ffff407224 */ /* 0x001fcc00078e0057 */
[----:B------:R0:W2:Y:S01]  /*3870*/  MUFU.EX2 R157, R68 ;  /* 0x00000044009d7308 */ /* 0x0000a20000000800 */
[C---:B---3--:R-:W-:Y:S01]  /*3880*/  FADD.FTZ R11, R155.reuse, R8 ;  /* 0x000000089b0b7221 */ /* 0x048fe20000010000 */
[----:B------:R-:W-:Y:S01]  /*3890*/  F2FP.BF16.F32.PACK_AB R155, R155, R62 ;  /* 0x0000003e9b9b723e */ /* 0x000fe200000010ff */
[----:B------:R-:W-:-:S05]  /*38a0*/  IMAD.MOV.U32 R62, RZ, RZ, R87 ;  /* 0x000000ffff3e7224 */ /* 0x000fca00078e0057 */
[----:B------:R-:W3:Y:S01]  /*38b0*/  MUFU.EX2 R70, R70 ;  /* 0x0000004600467308 */ /* 0x000ee20000000800 */
[----:B-1----:R-:W-:Y:S01]  /*38c0*/  FADD.FTZ R8, R66, R11 ;  /* 0x0000000b42087221 */ /* 0x002fe20000010000 */
[----:B0-----:R-:W-:-:S06]  /*38d0*/  IMAD.MOV.U32 R68, RZ, RZ, R87 ;  /* 0x000000ffff447224 */ /* 0x001fcc00078e0057 */
[----:B------:R-:W0:Y:S01]  /*38e0*/  MUFU.EX2 R29, R29 ;  /* 0x0000001d001d7308 */ /* 0x000e220000000800 */
[C---:B--2---:R-:W-:Y:S01]  /*38f0*/  FADD.FTZ R11, R157.reuse, R8 ;  /* 0x000000089d0b7221 */ /* 0x044fe20000010000 */
[----:B------:R-:W-:Y:S01]  /*3900*/  F2FP.BF16.F32.PACK_AB R157, R157, R66 ;  /* 0x000000429d9d723e */ /* 0x000fe200000010ff */
[----:B------:R-:W-:-:S05]  /*3910*/  IMAD.MOV.U32 R66, RZ, RZ, R87 ;  /* 0x000000ffff427224 */ /* 0x000fca00078e0057 */
[----:B------:R-:W1:Y:S01]  /*3920*/  MUFU.EX2 R41, R41 ;  /* 0x0000002900297308 */ /* 0x000e620000000800 */
[----:B---3--:R-:W-:Y:S01]  /*3930*/  FADD.FTZ R8, R70, R11 ;  /* 0x0000000b46087221 */ /* 0x008fe20000010000 */
[----:B------:R-:W-:Y:S02]  /*3940*/  IMAD.MOV.U32 R11, RZ, RZ, 0x3f800000 ;  /* 0x3f800000ff0b7424 */ /* 0x000fe400078e00ff */
[C---:B0-----:R-:W-:Y:S01]  /*3950*/  FADD.FTZ R9, R29.reuse, R12 ;  /* 0x0000000c1d097221 */ /* 0x041fe20000010000 */
[----:B------:R-:W-:Y:S01]  /*3960*/  F2FP.BF16.F32.PACK_AB R158, R29, R102 ;  /* 0x000000661d9e723e */ /* 0x000fe200000010ff */
[----:B------:R-:W-:Y:S02]  /*3970*/  IMAD.MOV.U32 R12, RZ, RZ, 0x3f800000 ;  /* 0x3f800000ff0c7424 */ /* 0x000fe400078e00ff */
[--C-:B------:R-:W-:Y:S02]  /*3980*/  IMAD.MOV.U32 R29, RZ, RZ, R87.reuse ;  /* 0x000000ffff1d7224 */ /* 0x100fe400078e0057 */
[C---:B-1----:R-:W-:Y:S01]  /*3990*/  FADD.FTZ R8, R41.reuse, R8 ;  /* 0x0000000829087221 */ /* 0x042fe20000010000 */
[----:B------:R-:W-:Y:S01]  /*39a0*/  F2FP.BF16.F32.PACK_AB R159, R41, R70 ;  /* 0x00000046299f723e */ /* 0x000fe200000010ff */
[----:B------:R-:W-:-:S02]  /*39b0*/  IMAD.MOV.U32 R70, RZ, RZ, R87 ;  /* 0x000000ffff467224 */ /* 0x000fc400078e0057 */
[----:B------:R-:W-:Y:S01]  /*39c0*/  IMAD.MOV.U32 R41, RZ, RZ, R87 ;  /* 0x000000ffff297224 */ /* 0x000fe200078e0057 */
[----:B------:R-:W-:Y:S06]  /*39d0*/  @!P1 BRA `(.L_x_194) ;  /* 0x0000001c00b09947 */ /* 0x000fec0003800000 */
[----:B------:R-:W-:Y:S01]  /*39e0*/  MOV R15, R10 ;  /* 0x0000000a000f7202 */ /* 0x000fe20000000f00 */
[----:B------:R-:W-:Y:S01]  /*39f0*/  IMAD.MOV.U32 R13, RZ, RZ, R0 ;  /* 0x000000ffff0d7224 */ /* 0x000fe200078e0000 */
[----:B------:R-:W-:Y:S01]  /*3a00*/  CS2R R86, SRZ ;  /* 0x0000000000567805 */ /* 0x000fe2000001ff00 */
[----:B------:R-:W-:Y:S01]  /*3a10*/  IMAD.MOV.U32 R11, RZ, RZ, 0x3f800000 ;  /* 0x3f800000ff0b7424 */ /* 0x000fe200078e00ff */
        /* <DEDUP_REMOVED lines=31> */
[----:B------:R-:W-:Y:S01]  /*3c10*/  UMOV UR4, UR40 ;  /* 0x0000002800047c82 */ /* 0x000fe20008000000 */
[----:B------:R-:W-:Y:S01]  /*3c20*/  UMOV UR5, UR39 ;  /* 0x0000002700057c82 */ /* 0x000fe20008000000 */
[----:B------:R-:W-:-:S05]  /*3c30*/  UMOV UR6, UR38 ;  /* 0x0000002600067c82 */ /* 0x000fca0008000000 */
.L_x_205:
[----:B------:R-:W-:-:S04]  /*3c40*/  UISETP.NE.AND UP0, UPT, UR6, 0x1, UPT ;  /* 0x000000010600788c */ /* 0x000fc8000bf05270 */
[----:B------:R-:W-:-:S04]  /*3c50*/  USEL UR39, URZ, 0x1, UP0 ;  /* 0x000000013f277887 */ /* 0x000fc80008000000 */
[----:B------:R-:W-:Y:S01]  /*3c60*/  ULOP3.LUT UR39, UR5, UR39, URZ, 0x3c, !UPT ;  /* 0x0000002705277292 */ /* 0x000fe2000f8e3c3f */
[----:B------:R-:W-:Y:S11]  /*3c70*/  @!P0 BRA `(.L_x_195) ;  /* 0x0000000000048947 */ /* 0x000ff60003800000 */
[----:B------:R-:W-:Y:S01]  /*3c80*/  BPT.TRAP 0x1 ;  /* 0x000000040000795c */ /* 0x000fe20000300000 */
.L_x_195:
[----:B------:R-:W0:Y:S01]  /*3c90*/  S2UR UR11, SR_CgaCtaId ;  /* 0x00000000000b79c3 */ /* 0x000e220000008800 */
[----:B------:R-:W-:Y:S01]  /*3ca0*/  UIADD3 UR38, UR6, 0x1, URZ ;  /* 0x0000000106267890 */ /* 0x000fe2000fffe03f */
[----:B------:R-:W-:Y:S01]  /*3cb0*/  IMAD.U32 R0, RZ, RZ, UR39 ;  /* 0x00000027ff007e24 */ /* 0x000fe2000f8e00ff */
[----:B------:R-:W-:Y:S02]  /*3cc0*/  UMOV UR7, 0x400 ;  /* 0x0000040000077882 */ /* 0x000fe40000000000 */
[----:B------:R-:W-:Y:S02]  /*3cd0*/  UISETP.NE.AND UP0, UPT, UR38, 0x2, UPT ;  /* 0x000000022600788c */ /* 0x000fe4000bf05270 */
[----:B------:R-:W-:Y:S02]  /*3ce0*/  SHF.L.U32 R0, R0, 0x1f, RZ ;  /* 0x0000001f00007819 */ /* 0x000fe400000006ff */
[----:B------:R-:W-:Y:S02]  /*3cf0*/  USEL UR38, UR38, URZ, UP0 ;  /* 0x0000003f26267287 */ /* 0x000fe40008000000 */
[----:B0-----:R-:W-:-:S04]  /*3d00*/  ULEA UR7, UR11, UR7, 0x18 ;  /* 0x000000070b077291 */ /* 0x001fc8000f8ec03f */
[----:B------:R-:W-:-:S09]  /*3d10*/  ULEA UR8, UR38, UR7, 0x3 ;  /* 0x0000000726087291 */ /* 0x000fd2000f8e183f */
[----:B------:R0:W1:Y:S01]  /*3d20*/  SYNCS.PHASECHK.TRANS64.TRYWAIT P1, [UR8+0x2a830], R0 ;  /* 0x02a83000ff0075a7 */ /* 0x0000620008020148 */
[----:B------:R-:W-:Y:S05]  /*3d30*/  @!P0 BRA `(.L_x_196) ;  /* 0x0000000000048947 */ /* 0x000fea0003800000 */
[----:B------:R-:W-:Y:S01]  /*3d40*/  BPT.TRAP 0x1 ;  /* 0x000000040000795c */ /* 0x000fe20000300000 */
.L_x_196:
[----:B-1----:R-:W-:Y:S05]  /*3d50*/  @P1 BRA `(.L_x_197) ;  /* 0x0000000000081947 */ /* 0x002fea0003800000 */
[----:B------:R-:W1:Y:S02]  /*3d60*/  SYNCS.PHASECHK.TRANS64.TRYWAIT P1, [UR8+0x2a830], R0 ;  /* 0x02a83000ff0075a7 */ /* 0x000e640008020148 */
[----:B-1----:R-:W-:Y:S05]  /*3d70*/  @!P1 BRA `(.L_x_198) ;  /* 0x000000b000fc9947 */ /* 0x002fea0003800000 */
.L_x_197:
[----:B------:R-:W-:Y:S01]  /*3d80*/  R2UR UR40, R4 ;  /* 0x00000000042872ca */ /* 0x000fe200000e0000 */
[----:B------:R-:W-:Y:S01]  /*3d90*/  UIMAD UR9, UR38, 0x900, UR10 ;  /* 0x00000900260978a4 */ /* 0x000fe2000f8e020a */
[----:B------:R-:W-:Y:S01]  /*3da0*/  R2UR UR41, R5 ;  /* 0x00000000052972ca */ /* 0x000fe200000e0000 */
[----:B------:R-:W-:Y:S01]  /*3db0*/  WARPGROUP.ARRIVE ;  /* 0x00000000000079c5 */ /* 0x000fe20000000000 */
[----:B------:R-:W-:Y:S01]  /*3dc0*/  UMOV UR43, 0x40000040 ;  /* 0x40000040002b7882 */ /* 0x000fe20000000000 */
[----:B------:R-:W-:Y:S01]  /*3dd0*/  UIADD3 UR14, UR9, 0x302, URZ ;  /* 0x00000302090e7890 */ /* 0x000fe2000fffe03f */
[-C--:B------:R-:W-:Y:S01]  /*3de0*/  FMUL.FTZ R24, R24, R12.reuse ;  /* 0x0000000c18187220 */ /* 0x080fe20000410000 */
[----:B------:R-:W-:Y:S01]  /*3df0*/  UMOV UR15, 0x40000040 ;  /* 0x40000040000f7882 */ /* 0x000fe20000000000 */
[----:B------:R-:W-:Y:S01]  /*3e00*/  UMOV UR42, UR9 ;  /* 0x00000009002a7c82 */ /* 0x000fe20008000000 */
[----:B------:R-:W-:Y:S01]  /*3e10*/  UIADD3 UR18, UR9, 0x304, URZ ;  /* 0x0000030409127890 */ /* 0x000fe2000fffe03f */
[-C--:B------:R-:W-:Y:S01]  /*3e20*/  FMUL.FTZ R25, R25, R12.reuse ;  /* 0x0000000c19197220 */ /* 0x080fe20000410000 */
[----:B------:R-:W-:Y:S01]  /*3e30*/  UMOV UR19, 0x40000040 ;  /* 0x4000004000137882 */ /* 0x000fe20000000000 */
[----:B------:R-:W-:Y:S01]  /*3e40*/  UIADD3 UR22, UR9, 0x306, URZ ;  /* 0x0000030609167890 */ /* 0x000fe2000fffe03f */
[-C--:B------:R-:W-:Y:S01]  /*3e50*/  FMUL.FTZ R28, R28, R12.reuse ;  /* 0x0000000c1c1c7220 */ /* 0x080fe20000410000 */
[----:B------:R-:W-:Y:S01]  /*3e60*/  UMOV UR23, 0x40000040 ;  /* 0x4000004000177882 */ /* 0x000fe20000000000 */
[----:B------:R-:W-:Y:S01]  /*3e70*/  HGMMA.64x96x16.F32.BF16 R88, gdesc[UR40], RZ, !UPT, gsb0 ;  /* 0x01600000285879f0 */ /* 0x000fe2000c0018ff */
[----:B------:R-:W-:Y:S01]  /*3e80*/  R2UR UR40, R6 ;  /* 0x00000000062872ca */ /* 0x000fe200000e0000 */
[----:B------:R-:W-:Y:S01]  /*3e90*/  UIADD3 UR42, UR9, 0x2, URZ ;  /* 0x00000002092a7890 */ /* 0x000fe2000fffe03f */
[----:B------:R-:W-:Y:S01]  /*3ea0*/  R2UR UR41, R7 ;  /* 0x00000000072972ca */ /* 0x000fe200000e0000 */
[----:B------:R-:W-:Y:S01]  /*3eb0*/  UMOV UR43, 0x40000040 ;  /* 0x40000040002b7882 */ /* 0x000fe20000000000 */
[----:B------:R-:W-:Y:S01]  /*3ec0*/  UIADD3 UR26, UR9, 0x600, URZ ;  /* 0x00000600091a7890 */ /* 0x000fe2000fffe03f */
[-C--:B------:R-:W-:Y:S01]  /*3ed0*/  FMUL.FTZ R29, R29, R12.reuse ;  /* 0x0000000c1d1d7220 */ /* 0x080fe20000410000 */
[----:B------:R-:W-:Y:S01]  /*3ee0*/  UMOV UR27, 0x40000040 ;  /* 0x40000040001b7882 */ /* 0x000fe20000000000 */
[----:B------:R-:W-:Y:S01]  /*3ef0*/  UIADD3 UR30, UR9, 0x602, URZ ;  /* 0x00000602091e7890 */ /* 0x000fe2000fffe03f */
[-C--:B------:R-:W-:Y:S01]  /*3f00*/  FMUL.FTZ R32, R32, R12.reuse ;  /* 0x0000000c20207220 */ /* 0x080fe20000410000 */
[----:B------:R-:W-:Y:S01]  /*3f10*/  UMOV UR31, 0x40000040 ;  /* 0x40000040001f7882 */ /* 0x000fe20000000000 */
        /* <DEDUP_REMOVED lines=63> */
[----:B------:R-:W-:Y:S01]  /*4310*/  HGMMA.64x96x16.F32.BF16 R88, gdesc[UR40], R88, gsb0 ;  /* 0x01600000285879f0 */ /* 0x000fe20008001858 */
[----:B------:R-:W-:Y:S01]  /*4320*/  UIADD3 UR42, UR9, 0x4, URZ ;  /* 0x00000004092a7890 */ /* 0x000fe2000fffe03f */
[----:B------:R-:W-:Y:S01]  /*4330*/  UMOV UR40, UR56 ;  /* 0x0000003800287c82 */ /* 0x000fe20008000000 */
[----:B------:R-:W-:Y:S01]  /*4340*/  UMOV UR41, UR57 ;  /* 0x0000003900297c82 */ /* 0x000fe20008000000 */
[----:B------:R-:W-:Y:S01]  /*4350*/  UMOV UR43, 0x40000040 ;  /* 0x40000040002b7882 */ /* 0x000fe20000000000 */
[----:B------:R-:W-:Y:S02]  /*4360*/  WARPGROUP.DEPBAR.LE gsb0, 0x0 ;  /* 0x00008000000079c5 */ /* 0x000fe40000010000 */
        /* <DEDUP_REMOVED lines=44> */
.L_x_199:
[----:B------:R-:W-:Y:S01]  /*4630*/  ULEA UR9, UR6, UR7, 0x3 ;  /* 0x0000000706097291 */ /* 0x000fe2000f8e183f */
[----:B01----:R-:W-:-:S05]  /*4640*/  IMAD.U32 R0, RZ, RZ, UR5 ;  /* 0x00000005ff007e24 */ /* 0x003fca000f8e00ff */
[----:B------:R-:W-:-:S04]  /*4650*/  SHF.L.U32 R0, R0, 0x1f, RZ ;  /* 0x0000001f00007819 */ /* 0x000fc800000006ff */
[----:B------:R0:W1:Y:S01]  /*4660*/  SYNCS.PHASECHK.TRANS64.TRYWAIT P1, [UR9+0x2a850], R0 ;  /* 0x02a85000ff0075a7 */ /* 0x0000620008020149 */
[----:B------:R-:W-:Y:S05]  /*4670*/  @!P0 BRA `(.L_x_200) ;  /* 0x0000000000048947 */ /* 0x000fea0003800000 */
[----:B------:R-:W-:Y:S01]  /*4680*/  BPT.TRAP 0x1 ;  /* 0x000000040000795c */ /* 0x000fe20000300000 */
.L_x_200:
[----:B-1----:R-:W-:Y:S05]  /*4690*/  @P1 BRA `(.L_x_201) ;  /* 0x0000000000081947 */ /* 0x002fea0003800000 */
[----:B------:R-:W1:Y:S02]  /*46a0*/  SYNCS.PHASECHK.TRANS64.TRYWAIT P1, [UR9+0x2a850], R0 ;  /* 0x02a85000ff0075a7 */ /* 0x000e640008020149 */
[----:B-1----:R-:W-:Y:S05]  /*46b0*/  @!P1 BRA `(.L_x_202) ;  /* 0x000000a800c49947 */ /* 0x002fea0003800000 */
.L_x_201:
[----:B------:R-:W-:Y:S01]  /*46c0*/  UIADD3 UR7, UR7, 0x400, URZ ;  /* 0x0000040007077890 */ /* 0x000fe2000fffe03f */
[----:B------:R-:W-:-:S03]  /*46d0*/  WARPGROUP.ARRIVE ;  /* 0x00000000000079c5 */ /* 0x000fc60000000000 */
[----:B------:R-:W-:-:S04]  /*46e0*/  USHF.R.U32.HI UR7, URZ, 0x4, UR7 ;  /* 0x000000043f077899 */ /* 0x000fc80008011607 */
[----:B------:R-:W-:-:S04]  /*46f0*/  ULOP3.LUT UR7, UR7, 0x3fff, URZ, 0xc0, !UPT ;  /* 0x00003fff07077892 */ /* 0x000fc8000f8ec03f */
[----:B------:R-:W-:-:S03]  /*4700*/  ULOP3.LUT UR5, UR7, 0x3000000, URZ, 0xfc, !UPT ;  /* 0x0300000007057892 */ /* 0x000fc6000f8efc3f */
[----:B------:R-:W-:Y:S01]  /*4710*/  UMOV UR7, 0x40000040 ;  /* 0x4000004000077882 */ /* 0x000fe20000000000 */
[----:B------:R-:W-:-:S07]  /*4720*/  UIMAD UR5, UR6, 0x600, UR5 ;  /* 0x00000600060578a4 */ /* 0x000fce000f8e0205 */
[----:B------:R-:W-:Y:S02]  /*4730*/  UMOV UR6, UR5 ;  /* 0x0000000500067c82 */ /* 0x000fe40008000000 */
        /* <DEDUP_REMOVED lines=25> */
[----:B------:R-:W-:Y:S03]  /*48d0*/  HGMMA.64x128x16.F32.BF16 R24, R156, gdesc[UR4].tnspB, R24, gsb0 ;  /* 0x41e000049c187df0 */ /* 0x000fe60008001818 */
[----:B------:R-:W-:Y:S02]  /*48e0*/  WARPGROUP.DEPBAR.LE gsb0, 0x0 ;  /* 0x00008000000079c5 */ /* 0x000fe40000010000 */
[----:B------:R-:W-:Y:S05]  /*48f0*/  @!P0 BRA `(.L_x_203) ;  /* 0x0000000000048947 */ /* 0x000fea0003800000 */
[----:B------:R-:W-:Y:S01]  /*4900*/  BPT.TRAP 0x1 ;  /* 0x000000040000795c */ /* 0x000fe20000300000 */
.L_x_203:
[----:B01----:R-:W-:Y:S01]  /*4910*/  FMNMX.FTZ R0, R88, R13, !PT ;  /* 0x0000000d58007209 */ /* 0x003fe20007810000 */
[----:B------:R-:W-:Y:S01]  /*4920*/  UIADD3 UR8, UR8, 0x2a840, URZ ;  /* 0x0002a84008087890 */ /* 0x000fe2000fffe03f */
[----:B------:R-:W-:Y:S02]  /*4930*/  FMNMX.FTZ R10, R90, R15, !PT ;  /* 0x0000000f5a0a7209 */ /* 0x000fe40007810000 */
[----:B------:R-:W-:Y:S01]  /*4940*/  FMNMX.FTZ R3, R89, R0, !PT ;  /* 0x0000000059037209 */ /* 0x000fe20007810000 */
        /* <DEDUP_REMOVED lines=56> */
[C---:B------:R-:W-:Y:S01]  /*4cd0*/  FADD.FTZ R136, -R0.reuse, R13 ;  /* 0x0000000d00887221 */ /* 0x040fe20000010100 */
[----:B-1----:R-:W-:-:S03]  /*4ce0*/  FMUL.FTZ R204, R0, R3 ;  /* 0x0000000300cc7220 */ /* 0x002fc60000410000 */
[-C--:B------:R-:W-:Y:S01]  /*4cf0*/  FMUL.FTZ R21, R136, R3.reuse ;  /* 0x0000000388157220 */ /* 0x080fe20000410000 */
[C---:B------:R-:W-:Y:S01]  /*4d00*/  FADD.FTZ R136, -R10.reuse, R15 ;  /* 0x0000000f0a887221 */ /* 0x040fe20000010100 */
[-C--:B------:R-:W-:Y:S01]  /*4d10*/  FMUL.FTZ R14, R10, R3.reuse ;  /* 0x000000030a0e7220 */ /* 0x080fe20000410000 */
[-C--:B------:R-:W-:Y:S01]  /*4d20*/  FFMA.FTZ R13, R88, R3.reuse, -R204 ;  /* 0x00000003580d7223 */ /* 0x080fe200000108cc */
[----:B------:R0:W-:Y:S01]  /*4d30*/  MUFU.EX2 R12, R21 ;  /* 0x00000015000c7308 */ /* 0x0001e20000000800 */
[-C--:B------:R-:W-:Y:S01]  /*4d40*/  FMUL.FTZ R11, R136, R3.reuse ;  /* 0x00000003880b7220 */ /* 0x080fe20000410000 */
        /* <DEDUP_REMOVED lines=10> */
[-C--:B0-----:R-:W-:Y:S01]  /*4df0*/  FFMA.FTZ R21, R97, R3.reuse, -R204 ;  /* 0x0000000361157223 */ /* 0x081fe200000108cc */
        /* <DEDUP_REMOVED lines=10> */
[----:B------:R-:W-:Y:S01]  /*4ea0*/  FFMA.FTZ R146, R108, R3, -R204 ;  /* 0x000000036c927223 */ /* 0x000fe200000108cc */
        /* <DEDUP_REMOVED lines=15> */
[-C--:B------:R-:W-:Y:S01]  /*4fa0*/  FFMA.FTZ R153, R122, R3.reuse, -R14 ;  /* 0x000000037a997223 */ /* 0x080fe2000001080e */
[----:B------:R-:W2:Y:S01]  /*4fb0*/  MUFU.EX2 R137, R137 ;  /* 0x0000008900897308 */ /* 0x000ea20000000800 */
[----:B0-----:R-:W-:Y:S01]  /*4fc0*/  FFMA.FTZ R8, R11, R8, R20 ;  /* 0x000000080b087223 */ /* 0x001fe20000010014 */
[-CC-:B------:R-:W-:Y:S01]  /*4fd0*/  FFMA.FTZ R109, R121, R3.reuse, -R204.reuse ;  /* 0x00000003796d7223 */ /* 0x180fe200000108cc */
[-C--:B------:R-:W-:Y:S01]  /*4fe0*/  FFMA.FTZ R154, R124, R3.reuse, -R204 ;  /* 0x000000037c9a7223 */ /* 0x080fe200000108cc */
[-C--:B------:R-:W-:Y:S01]  /*4ff0*/  FFMA.FTZ R155, R126, R3.reuse, -R14 ;  /* 0x000000037e9b7223 */ /* 0x080fe2000001080e */
[-C--:B------:R-:W-:Y:S01]  /*5000*/  FFMA.FTZ R113, R125, R3.reuse, -R204 ;  /* 0x000000037d717223 */ /* 0x080fe200000108cc */
[-C--:B------:R-:W-:Y:S01]  /*5010*/  FFMA.FTZ R127, R127, R3.reuse, -R14 ;  /* 0x000000037f7f7223 */ /* 0x080fe2000001080e */
[-C--:B------:R-:W-:Y:S01]  /*5020*/  FFMA.FTZ R156, R128, R3.reuse, -R204 ;  /* 0x00000003809c7223 */ /* 0x080fe200000108cc */
[----:B------:R-:W0:Y:S01]  /*5030*/  MUFU.EX2 R138, R138 ;  /* 0x0000008a008a7308 */ /* 0x000e220000000800 */
[----:B-1----:R-:W-:Y:S01]  /*5040*/  FADD.FTZ R9, R136, R9 ;  /* 0x0000000988097221 */ /* 0x002fe20000010000 */
[-C--:B------:R-:W-:Y:S01]  /*5050*/  FFMA.FTZ R130, R130, R3.reuse, -R14 ;  /* 0x0000000382827223 */ /* 0x080fe2000001080e */
[-C--:B------:R-:W-:Y:S01]  /*5060*/  FFMA.FTZ R117, R129, R3.reuse, -R204 ;  /* 0x0000000381757223 */ /* 0x080fe200000108cc */
[-C--:B------:R-:W-:Y:S01]  /*5070*/  FFMA.FTZ R131, R131, R3.reuse, -R14 ;  /* 0x0000000383837223 */ /* 0x080fe2000001080e */
[-C--:B------:R-:W-:Y:S01]  /*5080*/  FFMA.FTZ R158, R132, R3.reuse, -R204 ;  /* 0x00000003849e7223 */ /* 0x080fe200000108cc */
[-C--:B------:R-:W-:Y:S01]  /*5090*/  FFMA.FTZ R134, R134, R3.reuse, -R14 ;  /* 0x0000000386867223 */ /* 0x080fe2000001080e */
[----:B------:R-:W-:Y:S01]  /*50a0*/  FFMA.FTZ R121, R133, R3, -R204 ;  /* 0x0000000385797223 */ /* 0x000fe200000108cc */
        /* <DEDUP_REMOVED lines=16> */
[-CC-:B------:R-:W-:Y:S01]  /*51b0*/  FFMA.FTZ R102, R123, R3.reuse, -R14.reuse ;  /* 0x000000037b667223 */ /* 0x180fe2000001080e */
[----:B------:R-:W-:-:S05]  /*51c0*/  FFMA.FTZ R14, R135, R3, -R14 ;  /* 0x00000003870e7223 */ /* 0x000fca000001080e */
        /* <DEDUP_REMOVED lines=69> */
[----:B--2---:R-:W-:Y:S01]  /*5620*/  FADD.FTZ R8, R159, R8 ;  /* 0x000000089f087221 */ /* 0x004fe20000010000 */
[----:B0-----:R-:W-:-:S03]  /*5630*/  FADD.FTZ R9, R121, R104 ;  /* 0x0000006879097221 */ /* 0x001fc60000010000 */
[----:B-1----:R-:W-:Y:S01]  /*5640*/  FADD.FTZ R8, R14, R8 ;  /* 0x000000080e087221 */ /* 0x002fe20000010000 */
[----:B------:R-:W-:Y:S06]  /*5650*/  @!P0 BRA `(.L_x_204) ;  /* 0x0000000000048947 */ /* 0x000fec0003800000 */
[----:B------:R-:W-:Y:S01]  /*5660*/  BPT.TRAP 0x1 ;  /* 0x000000040000795c */ /* 0x000fe20000300000 */
.L_x_204:
[----:B------:R-:W-:Y:S01]  /*5670*/  UISETP.GT.AND UP0, UPT, UR4, UR60, UPT ;  /* 0x0000003c0400728c */ /* 0x000fe2000bf04270 */
[----:B------:R-:W-:Y:S01]  /*5680*/  F2FP.BF16.F32.PACK_AB R136, R136, R13 ;  /* 0x0000000d8888723e */ /* 0x000fe200000010ff */
[----:B------:R-:W-:Y:S01]  /*5690*/  UIADD3 UR9, UR9, 0x2a860, URZ ;  /* 0x0002a86009097890 */ /* 0x000fe2000fffe03f */
[----:B------:R-:W-:Y:S01]  /*56a0*/  F2FP.BF16.F32.PACK_AB R138, R15, R138 ;  /* 0x0000008a0f8a723e */ /* 0x000fe200000010ff */
[----:B------:R-:W-:Y:S01]  /*56b0*/  UIADD3 UR4, UR4, -0x1, URZ ;  /* 0xffffffff04047890 */ /* 0x000fe2000fffe03f */
[----:B------:R-:W-:Y:S01]  /*56c0*/  F2FP.BF16.F32.PACK_AB R137, R137, R20 ;  /* 0x000000148989723e */ /* 0x000fe200000010ff */
[----:B------:R-:W-:Y:S01]  /*56d0*/  UPRMT UR9, UR11, 0x654, UR9 ;  /* 0x000006540b097896 */ /* 0x000fe20008000009 */
[----:B------:R-:W-:Y:S01]  /*56e0*/  PLOP3.LUT P1, PT, PT, PT, UP0, 0x80, 0x0 ;  /* 0x000000000000781c */ /* 0x000fe20003f2f008 */
[----:B------:R-:W-:Y:S01]  /*56f0*/  UMOV UR5, UR39 ;  /* 0x0000002700057c82 */ /* 0x000fe20008000000 */
[----:B------:R-:W-:Y:S01]  /*5700*/  UMOV UR6, UR38 ;  /* 0x0000002600067c82 */ /* 0x000fe20008000000 */
[----:B------:R-:W-:Y:S01]  /*5710*/  F2FP.BF16.F32.PACK_AB R139, R88, R139 ;  /* 0x0000008b588b723e */ /* 0x000fe200000010ff */
[----:B------:R-:W-:Y:S01]  /*5720*/  IMAD.MOV.U32 R15, RZ, RZ, R10 ;  /* 0x000000ffff0f7224 */ /* 0x000fe200078e000a */
[----:B------:R-:W-:Y:S01]  /*5730*/  F2FP.BF16.F32.PACK_AB R140, R21, R140 ;  /* 0x0000008c158c723e */ /* 0x000fe200000010ff */
[----:B------:R-:W-:Y:S01]  /*5740*/  IMAD.MOV.U32 R13, RZ, RZ, R0 ;  /* 0x000000ffff0d7224 */ /* 0x000fe200078e0000 */
[----:B------:R-:W-:Y:S01]  /*5750*/  F2FP.BF16.F32.PACK_AB R141, R90, R141 ;  /* 0x0000008d5a8d723e */ /* 0x000fe200000010ff */
[----:B------:R-:W-:Y:S01]  /*5760*/  SYNCS.ARRIVE.TRANS64.RED.A1T0 RZ, [UR9], RZ ;  /* 0x000000ffffff79a7 */ /* 0x000fe20008100409 */
        /* <DEDUP_REMOVED lines=17> */
[----:B------:R-:W-:Y:S01]  /*5880*/  F2FP.BF16.F32.PACK_AB R159, R14, R159 ;  /* 0x0000009f0e9f723e */ /* 0x000fe200000010ff */
[----:B------:R-:W-:Y:S06]  /*5890*/  @P1 BRA `(.L_x_205) ;  /* 0xffffffe000e81947 */ /* 0x000fec000383ffff */
.L_x_194:
        /* <DEDUP_REMOVED lines=67> */
.L_x_206:
[----:B------:R-:W0:Y:S01]  /*5cd0*/  S2UR UR8, SR_CgaCtaId ;  /* 0x00000000000879c3 */ /* 0x000e220000008800 */
[----:B------:R-:W-:Y:S01]  /*5ce0*/  UMOV UR4, 0x400 ;  /* 0x0000040000047882 */ /* 0x000fe20000000000 */
[----:B------:R-:W-:-:S05]  /*5cf0*/  IMAD.U32 R4, RZ, RZ, UR39 ;  /* 0x00000027ff047e24 */ /* 0x000fca000f8e00ff */
[----:B------:R-:W-:Y:S01]  /*5d00*/  SHF.L.U32 R4, R4, 0x1f, RZ ;  /* 0x0000001f04047819 */ /* 0x000fe200000006ff */
[----:B0-----:R-:W-:-:S04]  /*5d10*/  ULEA UR4, UR8, UR4, 0x18 ;  /* 0x0000000408047291 */ /* 0x001fc8000f8ec03f */
[----:B------:R-:W-:-:S09]  /*5d20*/  ULEA UR5, UR38, UR4, 0x3 ;  /* 0x0000000426057291 */ /* 0x000fd2000f8e183f */
[----:B------:R0:W1:Y:S01]  /*5d30*/  SYNCS.PHASECHK.TRANS64.TRYWAIT P1, [UR5+0x2a850], R4 ;  /* 0x02a85004ff0075a7 */ /* 0x0000620008020145 */
[----:B------:R-:W-:Y:S05]  /*5d40*/  @!P0 BRA `(.L_x_207) ;  /* 0x0000000000048947 */ /* 0x000fea0003800000 */
[----:B------:R-:W-:Y:S01]  /*5d50*/  BPT.TRAP 0x1 ;  /* 0x000000040000795c */ /* 0x000fe20000300000 */
.L_x_207:
[----:B-1----:R-:W-:Y:S05]  /*5d60*/  @P1 BRA `(.L_x_208) ;  /* 0x0000000000081947 */ /* 0x002fea0003800000 */
[----:B------:R-:W1:Y:S02]  /*5d70*/  SYNCS.PHASECHK.TRANS64.TRYWAIT P1, [UR5+0x2a850], R4 ;  /* 0x02a85004ff0075a7 */ /* 0x000e640008020145 */
[----:B-1----:R-:W-:Y:S05]  /*5d80*/  @!P1 BRA `(.L_x_209) ;  /* 0x0000009400289947 */ /* 0x002fea0003800000 */
.L_x_208:
[----:B------:R-:W-:Y:S01]  /*5d90*/  UIADD3 UR4, UR4, 0x400, URZ ;  /* 0x0000040004047890 */ /* 0x000fe2000fffe03f */
[----:B------:R-:W-:Y:S01]  /*5da0*/  WARPGROUP.ARRIVE ;  /* 0x00000000000079c5 */ /* 0x000fe20000000000 */
[----:B------:R-:W-:Y:S01]  /*5db0*/  UMOV UR7, 0x40000040 ;  /* 0x4000004000077882 */ /* 0x000fe20000000000 */
[----:B01----:R-:W0:Y:S01]  /*5dc0*/  SHFL.BFLY PT, R4, R9, 0x2, 0x1f ;  /* 0x0c401f0009047f89 */ /* 0x003e2200000e0000 */
[----:B------:R-:W-:Y:S01]  /*5dd0*/  USHF.R.U32.HI UR4, URZ, 0x4, UR4 ;  /* 0x000000043f047899 */ /* 0x000fe20008011604 */
[----:B------:R-:W-:Y:S01]  /*5de0*/  IMAD.MOV.U32 R99, RZ, RZ, -0x800000 ;  /* 0xff800000ff637424 */ /* 0x000fe200078e00ff */
[----:B------:R-:W-:Y:S01]  /*5df0*/  MOV R98, 0xff800000 ;  /* 0xff80000000627802 */ /* 0x000fe20000000f00 */
[----:B------:R-:W1:Y:S01]  /*5e00*/  SHFL.BFLY PT, R5, R8, 0x2, 0x1f ;  /* 0x0c401f0008057f89 */ /* 0x000e6200000e0000 */
[----:B------:R-:W-:-:S04]  /*5e10*/  ULOP3.LUT UR4, UR4, 0x3fff, URZ, 0xc0, !UPT ;  /* 0x00003fff04047892 */ /* 0x000fc8000f8ec03f */
[----:B------:R-:W-:-:S04]  /*5e20*/  ULOP3.LUT UR4, UR4, 0x3000000, URZ, 0xfc, !UPT ;  /* 0x0300000004047892 */ /* 0x000fc8000f8efc3f */
[----:B------:R-:W-:-:S07]  /*5e30*/  UIMAD UR4, UR38, 0x600, UR4 ;  /* 0x00000600260478a4 */ /* 0x000fce000f8e0204 */
[----:B------:R-:W-:Y:S02]  /*5e40*/  UMOV UR6, UR4 ;  /* 0x0000000400067c82 */ /* 0x000fe40008000000 */
[----:B------:R-:W-:Y:S01]  /*5e50*/  HGMMA.64x128x16.F32.BF16 R24, R136, gdesc[UR4].tnspB, R24, gsb0 ;  /* 0x41e0000488187df0 */ /* 0x000fe20008001818 */
[----:B------:R-:W-:Y:S01]  /*5e60*/  UIADD3 UR6, UR4, 0x80, URZ ;  /* 0x0000008004067890 */ /* 0x000fe2000fffe03f */
[----:B0-----:R-:W-:Y:S01]  /*5e70*/  FADD.FTZ R4, R4, R9 ;  /* 0x0000000904047221 */ /* 0x001fe20000010000 */
[----:B------:R-:W-:Y:S01]  /*5e80*/  UMOV UR7, 0x40000040 ;  /* 0x4000004000077882 */ /* 0x000fe20000000000 */
[----:B------:R-:W-:Y:S02]  /*5e90*/  IMAD.MOV.U32 R9, RZ, RZ, RZ ;  /* 0x000000ffff097224 */ /* 0x000fe400078e00ff */
[----:B-1----:R-:W-:Y:S02]  /*5ea0*/  FADD.FTZ R6, R5, R8 ;  /* 0x0000000805067221 */ /* 0x002fe40000010000 */
[----:B------:R-:W0:Y:S04]  /*5eb0*/  SHFL.BFLY PT, R5, R4, 0x1, 0x1f ;  /* 0x0c201f0004057f89 */ /* 0x000e2800000e0000 */
[----:B------:R-:W1:Y:S01]  /*5ec0*/  SHFL.BFLY PT, R7, R6, 0x1, 0x1f ;  /* 0x0c201f0006077f89 */ /* 0x000e6200000e0000 */
[----:B0-----:R-:W-:Y:S01]  /*5ed0*/  FADD.FTZ R12, R4, R5 ;  /* 0x00000005040c7221 */ /* 0x001fe20000010000 */
[----:B------:R-:W-:-:S02]  /*5ee0*/  IMAD.MOV.U32 R5, RZ, RZ, RZ ;  /* 0x000000ffff057224 */ /* 0x000fc400078e00ff */
[----:B-1----:R-:W-:Y:S02]  /*5ef0*/  FADD.FTZ R13, R6, R7 ;  /* 0x00000007060d7221 */ /* 0x002fe40000010000 */
        /* <DEDUP_REMOVED lines=39> */
.L_x_210:
[----:B------:R-:W-:Y:S01]  /*6170*/  R2UR UR6, R178 ;  /* 0x00000000b20672ca */ /* 0x000fe200000e0000 */
[----:B------:R-:W-:Y:S01]  /*6180*/  UIADD3 UR4, UR5, 0x2a860, URZ ;  /* 0x0002a86005047890 */ /* 0x000fe2000fffe03f */
[-C--:B------:R-:W-:Y:S01]  /*6190*/  FMUL.FTZ R20, R24, R5.reuse ;  /* 0x0000000518147220 */ /* 0x080fe20000410000 */
[----:B------:R-:W-:Y:S01]  /*61a0*/  UIADD3 UR38, UR38, 0x1, URZ ;  /* 0x0000000126267890 */ /* 0x000fe2000fffe03f */
[-C--:B------:R-:W-:Y:S01]  /*61b0*/  FMUL.FTZ R21, R25, R5.reuse ;  /* 0x0000000519157220 */ /* 0x080fe20000410000 */
[----:B------:R-:W-:Y:S01]  /*61c0*/  UPRMT UR4, UR8, 0x654, UR4 ;  /* 0x0000065408047896 */ /* 0x000fe20008000004 */
[-C--:B------:R-:W-:Y:S01]  /*61d0*/  FMUL.FTZ R88, R28, R5.reuse ;  /* 0x000000051c587220 */ /* 0x080fe20000410000 */
[----:B------:R-:W-:Y:S01]  /*61e0*/  UISETP.NE.AND UP0, UPT, UR38, 0x2, UPT ;  /* 0x000000022600788c */ /* 0x000fe2000bf05270 */
[-C--:B------:R-:W-:Y:S01]  /*61f0*/  FMUL.FTZ R89, R29, R5.reuse ;  /* 0x000000051d597220 */ /* 0x080fe20000410000 */
[-C--:B------:R-:W-:Y:S01]  /*6200*/  FMUL.FTZ R90, R32, R5.reuse ;  /* 0x00000005205a7220 */ /* 0x080fe20000410000 */
[-C--:B------:R-:W-:Y:S01]  /*6210*/  FMUL.FTZ R91, R33, R5.reuse ;  /* 0x00000005215b7220 */ /* 0x080fe20000410000 */
[-C--:B------:R-:W-:Y:S01]  /*6220*/  FMUL.FTZ R36, R36, R5.reuse ;  /* 0x0000000524247220 */ /* 0x080fe20000410000 */
[-C--:B------:R-:W-:Y:S01]  /*6230*/  FMUL.FTZ R37, R37, R5.reuse ;  /* 0x0000000525257220 */ /* 0x080fe20000410000 */
[----:B------:R-:W-:Y:S01]  /*6240*/  UIADD3 UR6, UR6, 0x1, URZ ;  /* 0x0000000106067890 */ /* 0x000fe2000fffe03f */
[----:B------:R-:W-:Y:S01]  /*6250*/  SYNCS.ARRIVE.TRANS64.RED.A1T0 RZ, [UR4], RZ ;  /* 0x000000ffffff79a7 */ /* 0x000fe20008100404 */
[----:B------:R-:W-:Y:S01]  /*6260*/  USEL UR4, URZ, 0x1, UP0 ;  /* 0x000000013f047887 */ /* 0x000fe20008000000 */
        /* <DEDUP_REMOVED lines=26> */
[----:B------:R-:W-:Y:S01]  /*6410*/  FMUL.FTZ R93, R27, R9 ;  /* 0x000000091b5d7220 */ /* 0x000fe20000410000 */
[----:B------:R-:W-:-:S02]  /*6420*/  IMAD.U32 R178, RZ, RZ, UR6 ;  /* 0x00000006ffb27e24 */ /* 0x000fc4000f8e00ff */
        /* <DEDUP_REMOVED lines=30> */
[----:B------:R-:W-:-:S02]  /*6610*/  USEL UR38, UR38, URZ, UP0 ;  /* 0x0000003f26267287 */ /* 0x000fc40008000000 */
[----:B------:R-:W-:-:S12]  /*6620*/  ULOP3.LUT UR39, UR39, UR4, URZ, 0x3c, !UPT ;  /* 0x0000000427277292 */ /* 0x000fd8000f8e3c3f */
.L_x_186:
[----:B------:R-:W0:Y:S01]  /*6630*/  S2R R3, SR_CgaCtaId ;  /* 0x0000000000037919 */ /* 0x000e220000008800 */
[----:B------:R-:W-:Y:S01]  /*6640*/  MOV R0, 0x400 ;  /* 0x0000040000007802 */ /* 0x000fe20000000f00 */
[----:B------:R-:W-:Y:S01]  /*6650*/  BSSY B0, `(.L_x_211) ;  /* 0x0000300000007945 */ /* 0x000fe20003800000 */
[----:B------:R-:W-:Y:S02]  /*6660*/  BAR.SYNC.DEFER_BLOCKING 0x5, 0x180 ;  /* 0x0146000000007b1d */ /* 0x000fe40000010000 */
[----:B0-----:R-:W-:-:S05]  /*6670*/  LEA R0, R3, R0, 0x18 ;  /* 0x0000000003007211 */ /* 0x001fca00078ec0ff */
[----:B------:R-:W0:Y:S02]  /*6680*/  LDS.128 R24, [R0+0x2a8d0] ;  /* 0x02a8d00000187984 */ /* 0x000e240000000c00 */
[----:B0-----:R-:W-:Y:S02]  /*6690*/  R2UR UR6, R25 ;  /* 0x00000000190672ca */ /* 0x001fe400000e0000 */
[----:B------:R-:W-:Y:S01]  /*66a0*/  R2UR UR5, R26 ;  /* 0x000000001a0572ca */ /* 0x000fe200000e0000 */
[----:B------:R-:W-:Y:S06]  /*66b0*/  BAR.ARV 0x4, 0x180 ;  /* 0x0106000000007b1d */ /* 0x000fec0000002000 */
[----:B------:R-:W-:Y:S08]  /*66c0*/  @P0 BRA `(.L_x_212) ;  /* 0x0000002000940947 */ /* 0x000ff00003800000 */
[----:B------:R-:W0:Y:S01]  /*66d0*/  S2R R3, SR_SWINHI ;  /* 0x0000000000037919 */ /* 0x000e220000002f00 */
[----:B------:R-:W-:Y:S01]  /*66e0*/  R2UR UR16, R18 ;  /* 0x00000000121072ca */ /* 0x000fe200000e0000 */
[----:B------:R-:W-:Y:S01]  /*66f0*/  USHF.L.U32 UR4, UR61, 0x2, URZ ;  /* 0x000000023d047899 */ /* 0x000fe2000800063f */
[----:B------:R-:W-:Y:S01]  /*6700*/  R2UR UR13, R177 ;  /* 0x00000000b10d72ca */ /* 0x000fe200000e0000 */
[----:B------:R-:W-:Y:S01]  /*6710*/  BAR.SYNC.DEFER_BLOCKING 0x1, 0x100 ;  /* 0x0044000000007b1d */ /* 0x000fe20000010000 */
[----:B------:R-:W-:Y:S02]  /*6720*/  R2UR UR15, R175 ;  /* 0x00000000af0f72ca */ /* 0x000fe400000e0000 */
[----:B------:R-:W-:Y:S02]  /*6730*/  R2UR UR14, R19 ;  /* 0x00000000130e72ca */ /* 0x000fe400000e0000 */
[----:B------:R-:W-:Y:S01]  /*6740*/  R2UR UR18, R174 ;  /* 0x00000000ae1272ca */ /* 0x000fe200000e0000 */
[----:B------:R-:W-:-:S02]  /*6750*/  ULDC.64 UR10, c[0x0][0xc00] ;  /* 0x00030000000a7ab9 */ /* 0x000fc40000000a00 */
[----:B------:R-:W-:-:S04]  /*6760*/  UIADD3 UR7, UP0, UR4, UR10, URZ ;  /* 0x0000000a04077290 */ /* 0x000fc8000ff1e03f */
[----:B------:R-:W-:-:S04]  /*6770*/  USHF.L.U64.HI UR12, UR61, 0x2, UR13 ;  /* 0x000000023d0c7899 */ /* 0x000fc8000801020d */
[----:B------:R-:W-:Y:S01]  /*6780*/  UIADD3.X UR8, UR12, UR11, URZ, UP0, !UPT ;  /* 0x0000000b0c087290 */ /* 0x000fe200087fe43f */
[----:B------:R-:W-:Y:S02]  /*6790*/  MOV R24, R0 ;  /* 0x0000000000187202 */ /* 0x000fe40000000f00 */
[----:B0-----:R-:W-:-:S03]  /*67a0*/  MOV R25, R3 ;  /* 0x0000000300197202 */ /* 0x001fc60000000f00 */
[----:B------:R-:W-:-:S03]  /*67b0*/  IMAD.WIDE R4, R198, 0x2, R24 ;  /* 0x00000002c6047825 */ /* 0x000fc600078e0218 */
[C---:B------:R-:W-:Y:S02]  /*67c0*/  LOP3.LUT R3, R4.reuse, 0x380, RZ, 0xc0, !PT ;  /* 0x0000038004037812 */ /* 0x040fe400078ec0ff */
[C---:B------:R-:W-:Y:S02]  /*67d0*/  IADD3 R6, P6, R4.reuse, 0x20, RZ ;  /* 0x0000002004067810 */ /* 0x040fe40007fde0ff */
[----:B------:R-:W-:Y:S02]  /*67e0*/  SHF.R.U64 R3, R3, 0x3, RZ ;  /* 0x0000000303037819 */ /* 0x000fe400000012ff */
[C---:B------:R-:W-:Y:S01]  /*67f0*/  IADD3 R8, P5, R4.reuse, 0x40, RZ ;  /* 0x0000004004087810 */ /* 0x040fe20007fbe0ff */
[--C-:B------:R-:W-:Y:S01]  /*6800*/  IMAD.X R33, RZ, RZ, R5.reuse, P6 ;  /* 0x000000ffff217224 */ /* 0x100fe200030e0605 */
[C---:B------:R-:W-:Y:S02]  /*6810*/  IADD3 R35, P4, R4.reuse, 0x60, RZ ;  /* 0x0000006004237810 */ /* 0x040fe40007f9e0ff */
[C---:B------:R-:W-:Y:S01]  /*6820*/  IADD3 R101, P3, R4.reuse, 0x4000, RZ ;  /* 0x0000400004657810 */ /* 0x040fe20007f7e0ff */
[--C-:B------:R-:W-:Y:S01]  /*6830*/  IMAD.X R31, RZ, RZ, R5.reuse, P5 ;  /* 0x000000ffff1f7224 */ /* 0x100fe200028e0605 */
[C---:B------:R-:W-:Y:S01]  /*6840*/  IADD3 R26, P2, R4.reuse, 0x4020, RZ ;  /* 0x00004020041a7810 */ /* 0x040fe20007f5e0ff */
[--C-:B------:R-:W-:Y:S01]  /*6850*/  IMAD.X R29, RZ, RZ, R5.reuse, P4 ;  /* 0x000000ffff1d7224 */ /* 0x100fe200020e0605 */
[C---:B------:R-:W-:Y:S01]  /*6860*/  IADD3 R103, P1, R4.reuse, 0x4040, RZ ;  /* 0x0000404004677810 */ /* 0x040fe20007f3e0ff */
[--C-:B------:R-:W-:Y:S01]  /*6870*/  IMAD.X R15, RZ, RZ, R5.reuse, P3 ;  /* 0x000000ffff0f7224 */ /* 0x100fe200018e0605 */
[----:B------:R-:W-:Y:S01]  /*6880*/  IADD3 R105, P0, R4, 0x4060, RZ ;  /* 0x0000406004697810 */ /* 0x000fe20007f1e0ff */
[--C-:B------:R-:W-:Y:S01]  /*6890*/  IMAD.X R13, RZ, RZ, R5.reuse, P2 ;  /* 0x000000ffff0d7224 */ /* 0x100fe200010e0605 */
[----:B------:R-:W-:Y:S01]  /*68a0*/  LOP3.LUT R4, R3, R4, RZ, 0x3c, !PT ;  /* 0x0000000403047212 */ /* 0x000fe200078e3cff */
[--C-:B------:R-:W-:Y:S01]  /*68b0*/  IMAD.X R11, RZ, RZ, R5.reuse, P1 ;  /* 0x000000ffff0b7224 */ /* 0x100fe200008e0605 */
[----:B------:R-:W-:Y:S01]  /*68c0*/  LOP3.LUT R3, R6, 0x380, RZ, 0xc0, !PT ;  /* 0x0000038006037812 */ /* 0x000fe200078ec0ff */
[----:B------:R-:W-:Y:S01]  /*68d0*/  IMAD.X R9, RZ, RZ, R5, P0 ;  /* 0x000000ffff097224 */ /* 0x000fe200000e0605 */
[----:B------:R-:W-:-:S02]  /*68e0*/  LOP3.LUT R7, R8, 0x380, RZ, 0xc0, !PT ;  /* 0x0000038008077812 */ /* 0x000fc400078ec0ff */
[----:B------:R-:W-:Y:S02]  /*68f0*/  SHF.R.U64 R3, R3, 0x3, RZ ;  /* 0x0000000303037819 */ /* 0x000fe400000012ff */
[----:B------:R-:W-:Y:S02]  /*6900*/  LOP3.LUT R12, R101, 0x380, RZ, 0xc0, !PT ;  /* 0x00000380650c7812 */ /* 0x000fe400078ec0ff */
[----:B------:R-:W-:Y:S02]  /*6910*/  SHF.R.U64 R7, R7, 0x3, RZ ;  /* 0x0000000307077819 */ /* 0x000fe400000012ff */
[----:B------:R-:W-:Y:S02]  /*6920*/  LOP3.LUT R32, R3, R6, RZ, 0x3c, !PT ;  /* 0x0000000603207212 */ /* 0x000fe400078e3cff */
[----:B------:R-:W-:Y:S02]  /*6930*/  LOP3.LUT R3, R26, 0x380, RZ, 0xc0, !PT ;  /* 0x000003801a037812 */ /* 0x000fe400078ec0ff */
[----:B------:R-:W-:-:S02]  /*6940*/  LOP3.LUT R10, R35, 0x380, RZ, 0xc0, !PT ;  /* 0x00000380230a7812 */ /* 0x000fc400078ec0ff */
[----:B------:R-:W-:Y:S02]  /*6950*/  SHF.R.U64 R12, R12, 0x3, RZ ;  /* 0x000000030c0c7819 */ /* 0x000fe400000012ff */
[----:B------:R-:W-:Y:S02]  /*6960*/  LOP3.LUT R30, R7, R8, RZ, 0x3c, !PT ;  /* 0x00000008071e7212 */ /* 0x000fe400078e3cff */
[----:B------:R-:W-:Y:S02]  /*6970*/  LOP3.LUT R8, R103, 0x380, RZ, 0xc0, !PT ;  /* 0x0000038067087812 */ /* 0x000fe400078ec0ff */
[----:B------:R-:W-:Y:S02]  /*6980*/  SHF.R.U64 R3, R3, 0x3, RZ ;  /* 0x0000000303037819 */ /* 0x000fe400000012ff */
[----:B------:R-:W-:Y:S02]  /*6990*/  SHF.R.U64 R10, R10, 0x3, RZ ;  /* 0x000000030a0a7819 */ /* 0x000fe400000012ff */
[----:B------:R-:W-:-:S02]  /*69a0*/  LOP3.LUT R34, R105, 0x380, RZ, 0xc0, !PT ;  /* 0x0000038069227812 */ /* 0x000fc400078ec0ff */
[----:B------:R-:W-:Y:S02]  /*69b0*/  LOP3.LUT R14, R12, R101, RZ, 0x3c, !PT ;  /* 0x000000650c0e7212 */ /* 0x000fe400078e3cff */
[----:B------:R-:W-:Y:S02]  /*69c0*/  SHF.R.U64 R8, R8, 0x3, RZ ;  /* 0x0000000308087819 */ /* 0x000fe400000012ff */
[----:B------:R-:W-:Y:S02]  /*69d0*/  LOP3.LUT R12, R3, R26, RZ, 0x3c, !PT ;  /* 0x0000001a030c7212 */ /* 0x000fe400078e3cff */
[----:B------:R-:W-:Y:S02]  /*69e0*/  LOP3.LUT R28, R10, R35, RZ, 0x3c, !PT ;  /* 0x000000230a1c7212 */ /* 0x000fe400078e3cff */
[----:B------:R-:W-:Y:S02]  /*69f0*/  SHF.R.U64 R34, R34, 0x3, RZ ;  /* 0x0000000322227819 */ /* 0x000fe400000012ff */
[----:B------:R-:W-:-:S02]  /*6a00*/  MOV R18, R4 ;  /* 0x0000000400127202 */ /* 0x000fc40000000f00 */
[----:B------:R-:W-:Y:S02]  /*6a10*/  F2FP.BF16.F32.PACK_AB R4, R21, R20 ;  /* 0x000000141504723e */ /* 0x000fe400000010ff */
[----:B------:R-:W-:Y:S02]  /*6a20*/  F2FP.BF16.F32.PACK_AB R5, R93, R92 ;  /* 0x0000005c5d05723e */ /* 0x000fe400000010ff */
[----:B------:R-:W-:Y:S02]  /*6a30*/  F2FP.BF16.F32.PACK_AB R6, R89, R88 ;  /* 0x000000585906723e */ /* 0x000fe400000010ff */
[----:B------:R-:W-:Y:S02]  /*6a40*/  F2FP.BF16.F32.PACK_AB R7, R95, R94 ;  /* 0x0000005e5f07723e */ /* 0x000fe400000010ff */
[----:B------:R-:W-:Y:S02]  /*6a50*/  LOP3.LUT R10, R8, R103, RZ, 0x3c, !PT ;  /* 0x00000067080a7212 */ /* 0x000fe400078e3cff */
[----:B------:R-:W-:Y:S01]  /*6a60*/  MOV R101, R14 ;  /* 0x0000000e00657202 */ /* 0x000fe20000000f00 */
[----:B------:R0:W-:Y:S01]  /*6a70*/  STSM.16.M88.4 [R18], R4 ;  /* 0x0000000412007844 */ /* 0x0001e20000000200 */
[----:B------:R-:W-:-:S02]  /*6a80*/  MOV R100, R12 ;  /* 0x0000000c00647202 */ /* 0x000fc40000000f00 */
[----:B------:R-:W-:Y:S02]  /*6a90*/  LOP3.LUT R8, R34, R105, RZ, 0x3c, !PT ;  /* 0x0000006922087212 */ /* 0x000fe400078e3cff */
[----:B------:R-:W-:Y:S02]  /*6aa0*/  MOV R103, R32 ;  /* 0x0000002000677202 */ /* 0x000fe40000000f00 */
[----:B------:R-:W-:Y:S02]  /*6ab0*/  MOV R102, R30 ;  /* 0x0000001e00667202 */ /* 0x000fe40000000f00 */
[----:B------:R-:W-:Y:S02]  /*6ac0*/  MOV R26, R28 ;  /* 0x0000001c001a7202 */ /* 0x000fe40000000f00 */
[----:B------:R-:W-:Y:S02]  /*6ad0*/  F2FP.BF16.F32.PACK_AB R12, R91, R90 ;  /* 0x0000005a5b0c723e */ /* 0x000fe400000010ff */
[----:B------:R-:W-:-:S02]  /*6ae0*/  F2FP.BF16.F32.PACK_AB R13, R97, R96 ;  /* 0x00000060610d723e */ /* 0x000fc400000010ff */
[----:B------:R-:W-:Y:S02]  /*6af0*/  F2FP.BF16.F32.PACK_AB R14, R37, R36 ;  /* 0x00000024250e723e */ /* 0x000fe400000010ff */
[----:B------:R-:W-:Y:S02]  /*6b00*/  F2FP.BF16.F32.PACK_AB R15, R39, R38 ;  /* 0x00000026270f723e */ /* 0x000fe400000010ff */
[----:B------:R-:W-:Y:S02]  /*6b10*/  F2FP.BF16.F32.PACK_AB R28, R41, R40 ;  /* 0x00000028291c723e */ /* 0x000fe400000010ff */
[----:B------:R-:W-:Y:S01]  /*6b20*/  F2FP.BF16.F32.PACK_AB R29, R43, R42 ;  /* 0x0000002a2b1d723e */ /* 0x000fe200000010ff */
[----:B------:R-:W-:Y:S01]  /*6b30*/  STSM.16.M88.4 [R103], R12 ;  /* 0x0000000c67007844 */ /* 0x000fe20000000200 */
[----:B------:R-:W-:Y:S02]  /*6b40*/  F2FP.BF16.F32.PACK_AB R30, R45, R44 ;  /* 0x0000002c2d1e723e */ /* 0x000fe400000010ff */
[----:B------:R-:W-:-:S02]  /*6b50*/  F2FP.BF16.F32.PACK_AB R31, R47, R46 ;  /* 0x0000002e2f1f723e */ /* 0x000fc400000010ff */
[----:B------:R-:W-:Y:S02]  /*6b60*/  F2FP.BF16.F32.PACK_AB R32, R49, R48 ;  /* 0x000000303120723e */ /* 0x000fe400000010ff */
[----:B------:R-:W-:Y:S01]  /*6b70*/  F2FP.BF16.F32.PACK_AB R33, R51, R50 ;  /* 0x000000323321723e */ /* 0x000fe200000010ff */
[----:B------:R-:W-:Y:S01]  /*6b80*/  STSM.16.M88.4 [R102], R28 ;  /* 0x0000001c66007844 */ /* 0x000fe20000000200 */
[----:B------:R-:W-:Y:S02]  /*6b90*/  F2FP.BF16.F32.PACK_AB R34, R53, R52 ;  /* 0x000000343522723e */ /* 0x000fe400000010ff */
[----:B------:R-:W-:Y:S02]  /*6ba0*/  F2FP.BF16.F32.PACK_AB R35, R55, R54 ;  /* 0x000000363723723e */ /* 0x000fe400000010ff */
[----:B------:R-:W-:Y:S02]  /*6bb0*/  MOV R3, R10 ;  /* 0x0000000a00037202 */ /* 0x000fe40000000f00 */
[----:B0-----:R-:W-:Y:S01]  /*6bc0*/  MOV R18, R8 ;  /* 0x0000000800127202 */ /* 0x001fe20000000f00 */
[----:B------:R0:W-:Y:S01]  /*6bd0*/  STSM.16.M88.4 [R26], R32 ;  /* 0x000000201a007844 */ /* 0x0001e20000000200 */
[----:B------:R-:W-:-:S02]  /*6be0*/  F2FP.BF16.F32.PACK_AB R4, R57, R56 ;  /* 0x000000383904723e */ /* 0x000fc400000010ff */
[----:B------:R-:W-:Y:S02]  /*6bf0*/  F2FP.BF16.F32.PACK_AB R5, R59, R58 ;  /* 0x0000003a3b05723e */ /* 0x000fe400000010ff */
[----:B------:R-:W-:Y:S02]  /*6c00*/  F2FP.BF16.F32.PACK_AB R6, R61, R60 ;  /* 0x0000003c3d06723e */ /* 0x000fe400000010ff */
[----:B------:R-:W-:Y:S02]  /*6c10*/  F2FP.BF16.F32.PACK_AB R7, R63, R62 ;  /* 0x0000003e3f07723e */ /* 0x000fe400000010ff */
[----:B------:R-:W-:Y:S02]  /*6c20*/  F2FP.BF16.F32.PACK_AB R8, R65, R64 ;  /* 0x000000404108723e */ /* 0x000fe400000010ff */
[----:B------:R-:W-:Y:S01]  /*6c30*/  F2FP.BF16.F32.PACK_AB R9, R67, R66 ;  /* 0x000000424309723e */ /* 0x000fe200000010ff */
[----:B------:R-:W-:Y:S01]  /*6c40*/  STSM.16.M88.4 [R101], R4 ;  /* 0x0000000465007844 */ /* 0x000fe20000000200 */
[----:B------:R-:W-:-:S02]  /*6c50*/  F2FP.BF16.F32.PACK_AB R10, R69, R68 ;  /* 0x00000044450a723e */ /* 0x000fc400000010ff */
[----:B------:R-:W-:Y:S01]  /*6c60*/  F2FP.BF16.F32.PACK_AB R11, R71, R70 ;  /* 0x00000046470b723e */ /* 0x000fe200000010ff */
[----:B0-----:R-:W-:Y:S01]  /*6c70*/  IMAD.U32 R32, RZ, RZ, UR7 ;  /* 0x00000007ff207e24 */ /* 0x001fe2000f8e00ff */
[----:B------:R-:W-:Y:S01]  /*6c80*/  F2FP.BF16.F32.PACK_AB R12, R73, R72 ;  /* 0x00000048490c723e */ /* 0x000fe200000010ff */
[----:B------:R-:W-:Y:S01]  /*6c90*/  IMAD.U32 R33, RZ, RZ, UR8 ;  /* 0x00000008ff217e24 */ /* 0x000fe2000f8e00ff */
[----:B------:R-:W-:Y:S01]  /*6ca0*/  F2FP.BF16.F32.PACK_AB R13, R75, R74 ;  /* 0x0000004a4b0d723e */ /* 0x000fe200000010ff */
[----:B------:R-:W-:Y:S01]  /*6cb0*/  STSM.16.M88.4 [R100], R8 ;  /* 0x0000000864007844 */ /* 0x000fe20000000200 */
[----:B------:R-:W-:Y:S01]  /*6cc0*/  F2FP.BF16.F32.PACK_AB R14, R77, R76 ;  /* 0x0000004c4d0e723e */ /* 0x000fe200000010ff */
[----:B------:R-:W-:Y:S01]  /*6cd0*/  ULDC.64 UR8, c[0x0][0xc08] ;  /* 0x0003020000087ab9 */ /* 0x000fe20000000a00 */
[----:B------:R-:W-:Y:S02]  /*6ce0*/  F2FP.BF16.F32.PACK_AB R15, R79, R78 ;  /* 0x0000004e4f0f723e */ /* 0x000fe400000010ff */
[----:B------:R-:W-:-:S02]  /*6cf0*/  F2FP.BF16.F32.PACK_AB R28, R81, R80 ;  /* 0x00000050511c723e */ /* 0x000fc400000010ff */
[----:B------:R-:W-:Y:S01]  /*6d00*/  F2FP.BF16.F32.PACK_AB R29, R83, R82 ;  /* 0x00000052531d723e */ /* 0x000fe200000010ff */
[----:B------:R-:W-:Y:S01]  /*6d10*/  STSM.16.M88.4 [R3], R12 ;  /* 0x0000000c03007844 */ /* 0x000fe20000000200 */
[----:B------:R-:W-:Y:S02]  /*6d20*/  F2FP.BF16.F32.PACK_AB R30, R85, R84 ;  /* 0x00000054551e723e */ /* 0x000fe400000010ff */
[----:B------:R-:W-:Y:S02]  /*6d30*/  F2FP.BF16.F32.PACK_AB R31, R87, R86 ;  /* 0x00000056571f723e */ /* 0x000fe400000010ff */
[----:B------:R-:W-:-:S03]  /*6d40*/  ISETP.NE.U32.AND P0, PT, RZ, UR10, PT ;  /* 0x0000000aff007c0c */ /* 0x000fc6000bf05070 */
[----:B------:R0:W-:Y:S01]  /*6d50*/  STSM.16.M88.4 [R18], R28 ;  /* 0x0000001c12007844 */ /* 0x0001e20000000200 */
[----:B------:R-:W-:Y:S01]  /*6d60*/  BAR.SYNC.DEFER_BLOCKING 0x1, 0x100 ;  /* 0x0044000000007b1d */ /* 0x000fe20000010000 */
[----:B------:R-:W-:-:S07]  /*6d70*/  ISETP.NE.AND.EX P0, PT, RZ, UR11, PT, P0 ;  /* 0x0000000bff007c0c */ /* 0x000fce000bf05300 */
[----:B0-----:R-:W0:Y:S06]  /*6d80*/  LDC R18, c[0x0][0xbe8] ;  /* 0x0002fa00ff127b82 */ /* 0x001e2c0000000800 */
[----:B------:R-:W2:Y:S01]  /*6d90*/  @P0 LDG.E R26, desc[UR36][R32.64] ;  /* 0x00000024201a0981 */ /* 0x000ea2000c1e1900 */
[----:B------:R-:W-:-:S04]  /*6da0*/  UISETP.NE.U32.AND UP0, UPT, UR8, URZ, UPT ;  /* 0x0000003f0800728c */ /* 0x000fc8000bf05070 */
[----:B------:R-:W-:-:S06]  /*6db0*/  UISETP.NE.AND.EX UP0, UPT, UR9, URZ, UPT, UP0 ;  /* 0x0000003f0900728c */ /* 0x000fcc000bf05300 */
[----:B------:R-:W-:Y:S02]  /*6dc0*/  PLOP3.LUT P4, PT, PT, PT, UP0, 0x80, 0x0 ;  /* 0x000000000000781c */ /* 0x000fe40003f8f008 */
[----:B0-----:R-:W-:-:S03]  /*6dd0*/  ISETP.NE.AND P1, PT, R18, 0x1, PT ;  /* 0x000000011200780c */ /* 0x001fc60003f25270 */
[----:B------:R-:W-:-:S03]  /*6de0*/  @UP0 UIADD3 UR8, UP1, UR4, UR8, URZ ;  /* 0x0000000804080290 */ /* 0x000fc6000ff3e03f */
[----:B------:R-:W-:Y:S01]  /*6df0*/  ULDC UR4, c[0x0][0xa88] ;  /* 0x0002a20000047ab9 */ /* 0x000fe20000000800 */
[----:B------:R-:W-:Y:S01]  /*6e00*/  @UP0 UIADD3.X UR9, UR12, UR9, URZ, UP1, !UPT ;  /* 0x000000090c090290 */ /* 0x000fe20008ffe43f */
[----:B------:R-:W-:Y:S01]  /*6e10*/  MOV R3, UR4 ;  /* 0x0000000400037c02 */ /* 0x000fe20008000f00 */
[----:B------:R-:W-:Y:S01]  /*6e20*/  UISETP.NE.AND UP0, UPT, UR16, URZ, UPT ;  /* 0x0000003f1000728c */ /* 0x000fe2000bf05270 */
[----:B------:R-:W-:Y:S01]  /*6e30*/  IMAD.U32 R4, RZ, RZ, UR8 ;  /* 0x00000008ff047e24 */ /* 0x000fe2000f8e00ff */
[----:B------:R-:W-:Y:S02]  /*6e40*/  ULDC UR4, c[0x0][0xad4] ;  /* 0x0002b50000047ab9 */ /* 0x000fe40000000800 */
[----:B------:R-:W0:Y:S01]  /*6e50*/  @P1 LDC R6, c[0x0][0xbec] ;  /* 0x0002fb00ff061b82 */ /* 0x000e220000000800 */
[----:B------:R-:W-:Y:S01]  /*6e60*/  USEL UR4, UR16, UR4, UP0 ;  /* 0x0000000410047287 */ /* 0x000fe20008000000 */
[----:B------:R-:W-:Y:S01]  /*6e70*/  IMAD.U32 R5, RZ, RZ, UR9 ;  /* 0x00000009ff057e24 */ /* 0x000fe2000f8e00ff */
[----:B------:R-:W-:-:S02]  /*6e80*/  UMOV UR17, 0x9b8 ;  /* 0x000009b800117882 */ /* 0x000fc40000000000 */
[----:B------:R-:W-:-:S03]  /*6e90*/  UISETP.GT.AND UP1, UPT, UR4, 0x1, UPT ;  /* 0x000000010400788c */ /* 0x000fc6000bf24270 */
[----:B------:R-:W1:Y:S01]  /*6ea0*/  @P1 LDC R9, c[0x0][0xbf0] ;  /* 0x0002fc00ff091b82 */ /* 0x000e620000000800 */
[----:B------:R-:W-:Y:S01]  /*6eb0*/  USEL UR17, UR17, 0x978, UP1 ;  /* 0x0000097811117887 */ /* 0x000fe20008800000 */
[----:B------:R3:W5:Y:S01]  /*6ec0*/  @P4 LDG.E R3, desc[UR36][R4.64] ;  /* 0x0000002404034981 */ /* 0x000762000c1e1900 */
[----:B------:R-:W-:Y:S01]  /*6ed0*/  UISETP.NE.U32.AND UP0, UPT, UR10, URZ, UPT ;  /* 0x0000003f0a00728c */ /* 0x000fe2000bf05070 */
[----:B------:R-:W-:Y:S01]  /*6ee0*/  UMOV UR4, URZ ;  /* 0x0000003f00047c82 */ /* 0x000fe20008000000 */
[----:B------:R-:W-:Y:S02]  /*6ef0*/  USEL UR7, UR14, URZ, UP1 ;  /* 0x0000003f0e077287 */ /* 0x000fe40008800000 */
[----:B------:R-:W-:Y:S01]  /*6f00*/  UISETP.NE.AND.EX UP0, UPT, UR11, URZ, UPT, UP0 ;  /* 0x0000003f0b00728c */ /* 0x000fe2000bf05300 */
[----:B---3--:R-:W-:-:S03]  /*6f10*/  IMAD.U32 R4, RZ, RZ, UR15 ;  /* 0x0000000fff047e24 */ /* 0x008fc6000f8e00ff */
[----:B------:R-:W-:Y:S02]  /*6f20*/  USEL UR61, UR61, URZ, !UP0 ;  /* 0x0000003f3d3d7287 */ /* 0x000fe4000c000000 */
[----:B------:R-:W-:Y:S01]  /*6f30*/  ULDC.64 UR8, c[0x0][UR17+0x218] ;  /* 0x0000860011087abb */ /* 0x000fe20008000a00 */
[----:B------:R-:W-:Y:S01]  /*6f40*/  IMAD R11, R4, 0x80, R197 ;  /* 0x00000080040b7824 */ /* 0x000fe200078e02c5 */
[----:B------:R-:W-:Y:S01]  /*6f50*/  ULDC.64 UR10, c[0x0][UR17+0x220] ;  /* 0x00008800110a7abb */ /* 0x000fe20008000a00 */
[----:B------:R-:W-:Y:S02]  /*6f60*/  USEL UR16, UR13, URZ, !UP0 ;  /* 0x0000003f0d107287 */ /* 0x000fe4000c000000 */
[----:B0-----:R-:W-:Y:S01]  /*6f70*/  @P1 IMAD.HI.U32 R4, R11, R6, RZ ;  /* 0x000000060b041227 */ /* 0x001fe200078e00ff */
[----:B------:R-:W-:Y:S01]  /*6f80*/  ULDC.64 UR12, c[0x0][UR17+0x228] ;  /* 0x00008a00110c7abb */ /* 0x000fe20008000a00 */
[----:B------:R-:W-:Y:S02]  /*6f90*/  UIMAD.WIDE.U32 UR14, UR8, UR18, URZ ;  /* 0x00000012080e72a5 */ /* 0x000fe4000f8e003f */
[----:B------:R-:W-:Y:S01]  /*6fa0*/  UIMAD UR11, UR11, UR61, URZ ;  /* 0x0000003d0b0b72a4 */ /* 0x000fe2000f8e023f */
[----:B------:R-:W-:Y:S01]  /*6fb0*/  IMAD.MOV.U32 R7, RZ, RZ, R11 ;  /* 0x000000ffff077224 */ /* 0x000fe200078e000b */
[----:B------:R-:W-:Y:S01]  /*6fc0*/  UIMAD UR18, UR9, UR18, URZ ;  /* 0x00000012091272a4 */ /* 0x000fe2000f8e023f */
[----:B-1----:R-:W-:Y:S01]  /*6fd0*/  @P1 SHF.R.U32.HI R7, RZ, R9, R4 ;  /* 0x00000009ff071219 */ /* 0x002fe20000011604 */
[----:B------:R-:W-:-:S02]  /*6fe0*/  UIMAD.WIDE.U32 UR8, UR10, UR61, URZ ;  /* 0x0000003d0a0872a5 */ /* 0x000fc4000f8e003f */
[----:B------:R-:W-:Y:S02]  /*6ff0*/  UIMAD.WIDE.U32 UR20, UR12, UR7, URZ ;  /* 0x000000070c1472a5 */ /* 0x000fe4000f8e003f */
[----:B------:R-:W-:Y:S01]  /*7000*/  UIMAD UR7, UR13, UR7, URZ ;  /* 0x000000070d0772a4 */ /* 0x000fe2000f8e023f */
[--C-:B------:R-:W-:Y:S01]  /*7010*/  IMAD.MOV R9, RZ, RZ, -R7.reuse ;  /* 0x000000ffff097224 */ /* 0x100fe200078e0a07 */
[----:B------:R-:W-:Y:S02]  /*7020*/  UIMAD UR11, UR10, UR16, UR11 ;  /* 0x000000100a0b72a4 */ /* 0x000fe4000f8e020b */
[----:B------:R-:W-:Y:S01]  /*7030*/  UIADD3 UR18, UR15, UR18, URZ ;  /* 0x000000120f127290 */ /* 0x000fe2000fffe03f */
[----:B------:R-:W-:Y:S02]  /*7040*/  IMAD.U32 R4, RZ, RZ, UR20 ;  /* 0x00000014ff047e24 */ /* 0x000fe4000f8e00ff */
[----:B------:R-:W-:Y:S01]  /*7050*/  IMAD.U32 R5, RZ, RZ, UR21 ;  /* 0x00000015ff057e24 */ /* 0x000fe2000f8e00ff */
[----:B------:R-:W-:Y:S01]  /*7060*/  SHF.R.S32.HI R5, RZ, 0x1f, R7 ;  /* 0x0000001fff057819 */ /* 0x000fe20000011407 */
[----:B------:R-:W-:-:S05]  /*7070*/  IMAD R9, R18, R9, R11 ;  /* 0x0000000912097224 */ /* 0x000fca00078e020b */
[----:B------:R-:W-:Y:S02]  /*7080*/  SHF.R.S32.HI R6, RZ, 0x1f, R9 ;  /* 0x0000001fff067819 */ /* 0x000fe40000011409 */
[----:B--2---:R-:W-:-:S13]  /*7090*/  @P0 R2UR UR4, R26 ;  /* 0x000000001a0402ca */ /* 0x004fda00000e0000 */
[----:B------:R-:W-:Y:S02]  /*70a0*/  UIADD3 UR14, UP0, UP2, UR8, UR14, UR4 ;  /* 0x0000000e080e7290 */ /* 0x000fe4000fa1e004 */
[----:B------:R-:W-:Y:S02]  /*70b0*/  UIADD3 UR8, UR21, UR7, URZ ;  /* 0x0000000715087290 */ /* 0x000fe4000fffe03f */
[----:B------:R-:W-:Y:S02]  /*70c0*/  UIADD3 UR7, UR9, UR11, URZ ;  /* 0x0000000b09077290 */ /* 0x000fe4000fffe03f */
[----:B------:R-:W-:Y:S01]  /*70d0*/  USHF.R.S32.HI UR12, URZ, 0x1f, UR4 ;  /* 0x0000001f3f0c7899 */ /* 0x000fe20008011404 */
[----:B------:R-:W-:Y:S01]  /*70e0*/  IADD3 R4, P2, P3, R7, UR14, R4 ;  /* 0x0000000e07047c10 */ /* 0x000fe2000fb5e004 */
[----:B------:R-:W-:Y:S01]  /*70f0*/  IMAD.U32 R8, RZ, RZ, UR8 ;  /* 0x00000008ff087e24 */ /* 0x000fe2000f8e00ff */
[----:B------:R-:W-:Y:S01]  /*7100*/  ULDC.64 UR8, c[0x0][UR17+0x210] ;  /* 0x0000840011087abb */ /* 0x000fe20008000a00 */
[----:B------:R-:W-:Y:S01]  /*7110*/  UIADD3.X UR7, UR7, UR18, UR12, UP0, UP2 ;  /* 0x0000001207077290 */ /* 0x000fe200087e440c */
[----:B------:R-:W-:Y:S01]  /*7120*/  IMAD R7, R9, UR9, RZ ;  /* 0x0000000909077c24 */ /* 0x000fe2000f8e02ff */
[----:B------:R-:W-:Y:S01]  /*7130*/  ULDC.64 UR10, c[0x0][0xba8] ;  /* 0x0002ea00000a7ab9 */ /* 0x000fe20000000a00 */
[----:B------:R-:W-:Y:S01]  /*7140*/  @!UP1 ULDC UR10, c[0x0][0xb50] ;  /* 0x0002d400000a9ab9 */ /* 0x000fe20000000800 */
[----:B------:R-:W-:Y:S01]  /*7150*/  @!UP1 ULDC UR11, c[0x0][0xb54] ;  /* 0x0002d500000b9ab9 */ /* 0x000fe20000000800 */
[----:B------:R-:W-:Y:S01]  /*7160*/  IMAD R7, R6, UR8, R7 ;  /* 0x0000000806077c24 */ /* 0x000fe2000f8e0207 */
[----:B------:R-:W-:-:S03]  /*7170*/  IADD3.X R5, R5, UR7, R8, P2, P3 ;  /* 0x0000000705057c10 */ /* 0x000fc600097e6408 */
[----:B------:R-:W-:-:S04]  /*7180*/  IMAD.WIDE.U32 R4, R9, UR8, R4 ;  /* 0x0000000809047c25 */ /* 0x000fc8000f8e0004 */
[----:B------:R-:W-:Y:S01]  /*7190*/  IMAD.IADD R5, R5, 0x1, R7 ;  /* 0x0000000105057824 */ /* 0x000fe200078e0207 */
[----:B------:R-:W-:-:S04]  /*71a0*/  LEA R9, P2, R4, UR10, 0x2 ;  /* 0x0000000a04097c11 */ /* 0x000fc8000f8410ff */
[----:B------:R-:W-:Y:S01]  /*71b0*/  LEA.HI.X R10, R4, UR11, R5, 0x2, P2 ;  /* 0x0000000b040a7c11 */ /* 0x000fe200090f1405 */
[----:B------:R-:W-:Y:S08]  /*71c0*/  @P4 BRA `(.L_x_213) ;  /* 0x0000000000104947 */ /* 0x000ff00003800000 */
[----:B------:R-:W-:Y:S05]  /*71d0*/  @!P0 BRA `(.L_x_213) ;  /* 0x00000000000c8947 */ /* 0x000fea0003800000 */
[----:B------:R-:W2:Y:S04]  /*71e0*/  LDG.E R4, desc[UR36][R32.64] ;  /* 0x0000002420047981 */ /* 0x000ea8000c1e1900 */
[----:B-----5:R-:W2:Y:S02]  /*71f0*/  LDG.E R3, desc[UR36][R32.64+0x4] ;  /* 0x0000042420037981 */ /* 0x020ea4000c1e1900 */
[----:B--2---:R-:W-:-:S07]  /*7200*/  IADD3 R3, -R4, R3, RZ ;  /* 0x0000000304037210 */ /* 0x004fce0007ffe1ff */
.L_x_213:
[----:B------:R-:W-:Y:S01]  /*7210*/  R2UR UR7, R175 ;  /* 0x00000000af0772ca */ /* 0x000fe200000e0000 */
[----:B------:R-:W-:Y:S01]  /*7220*/  SHFL.IDX PT, R4, R9, RZ, 0x1c1f ;  /* 0x001c1fff09047589 */ /* 0x000fe200000e0000 */
[----:B-----5:R-:W-:Y:S01]  /*7230*/  IMAD R3, R3, R18, RZ ;  /* 0x0000001203037224 */ /* 0x020fe200078e02ff */
[----:B------:R-:W-:Y:S02]  /*7240*/  LOP3.LUT P0, RZ, R179, 0x3, RZ, 0xc0, !PT ;  /* 0x00000003b3ff7812 */ /* 0x000fe4000780c0ff */
[----:B------:R-:W0:Y:S01]  /*7250*/  SHFL.IDX PT, R5, R10, RZ, 0x1c1f ;  /* 0x001c1fff0a057589 */ /* 0x000e2200000e0000 */
[----:B------:R-:W-:-:S03]  /*7260*/  PLOP3.LUT P3, PT, PT, PT, UP1, 0x80, 0x0 ;  /* 0x000000000000781c */ /* 0x000fc60003f6f018 */
[----:B------:R-:W-:Y:S04]  /*7270*/  SHFL.IDX PT, R6, R9, 0x1, 0x1c1f ;  /* 0x003c1f0009067f89 */ /* 0x000fe800000e0000 */
[----:B------:R-:W-:Y:S01]  /*7280*/  IMAD.U32 R13, RZ, RZ, UR7 ;  /* 0x00000007ff0d7e24 */ /* 0x000fe2000f8e00ff */
[----:B------:R-:W1:Y:S03]  /*7290*/  SHFL.IDX PT, R7, R10, 0x1, 0x1c1f ;  /* 0x003c1f000a077f89 */ /* 0x000e6600000e0000 */
[----:B------:R-:W-:-:S04]  /*72a0*/  IMAD R12, R13, 0x80, R196 ;  /* 0x000000800d0c7824 */ /* 0x000fc800078e02c4 */
[C---:B------:R-:W-:Y:S01]  /*72b0*/  VIADD R8, R12.reuse, 0x8 ;  /* 0x000000080c087836 */ /* 0x040fe20000000000 */
[----:B------:R-:W-:-:S04]  /*72c0*/  ISETP.GE.OR P2, PT, R12, R3, P0 ;  /* 0x000000030c00720c */ /* 0x000fc80000746670 */
[----:B------:R-:W-:-:S09]  /*72d0*/  ISETP.GE.OR P0, PT, R8, R3, P0 ;  /* 0x000000030800720c */ /* 0x000fd20000706670 */
[----:B0-----:R0:W-:Y:S01]  /*72e0*/  @!P2 ST.E desc[UR36][R4.64], R99 ;  /* 0x000000630400a985 */ /* 0x0011e2000c101924 */
[----:B------:R-:W-:-:S03]  /*72f0*/  ISETP.GE.AND P2, PT, R12, R3, PT ;  /* 0x000000030c00720c */ /* 0x000fc60003f46270 */
[----:B-1----:R0:W-:Y:S01]  /*7300*/  @!P0 ST.E desc[UR36][R6.64], R98 ;  /* 0x0000006206008985 */ /* 0x0021e2000c101924 */
[----:B------:R-:W-:Y:S01]  /*7310*/  ISETP.GE.AND P0, PT, R8, R3, PT ;  /* 0x000000030800720c */ /* 0x000fe20003f06270 */
[----:B------:R-:W-:-:S12]  /*7320*/  @P3 BRA `(.L_x_214) ;  /* 0x0000000800983947 */ /* 0x000fd80003800000 */
[----:B0-----:R-:W-:Y:S01]  /*7330*/  IMAD R5, R176, 0x40, R2 ;  /* 0x00000040b0057824 */ /* 0x001fe200078e0202 */
[----:B------:R-:W0:Y:S01]  /*7340*/  @P1 LDC R21, c[0x0][0xbec] ;  /* 0x0002fb00ff151b82 */ /* 0x000e220000000800 */
[----:B------:R-:W-:Y:S01]  /*7350*/  R2UR UR14, R175 ;  /* 0x00000000af0e72ca */ /* 0x000fe200000e0000 */
[----:B------:R-:W-:Y:S01]  /*7360*/  ULDC.64 UR10, c[0x0][0xaa0] ;  /* 0x0002a800000a7ab9 */ /* 0x000fe20000000a00 */
[----:B------:R-:W-:Y:S01]  /*7370*/  IMAD.WIDE R24, R5, 0x2, R24 ;  /* 0x0000000205187825 */ /* 0x000fe200078e0218 */
[----:B------:R-:W-:Y:S02]  /*7380*/  R2UR UR15, R174 ;  /* 0x00000000ae0f72ca */ /* 0x000fe400000e0000 */
[C---:B------:R-:W-:Y:S02]  /*7390*/  IADD3 R9, P6, R24.reuse, 0x1000, RZ ;  /* 0x0000100018097810 */ /* 0x040fe40007fde0ff */
[----:B------:R-:W-:Y:S02]  /*73a0*/  IADD3 R13, P5, R24, 0x2000, RZ ;  /* 0x00002000180d7810 */ /* 0x000fe40007fbe0ff */
[----:B------:R-:W-:-:S02]  /*73b0*/  LOP3.LUT R8, R9, 0x380, RZ, 0xc0, !PT ;  /* 0x0000038009087812 */ /* 0x000fc400078ec0ff */
[----:B------:R-:W-:Y:S02]  /*73c0*/  IADD3 R29, P4, R24, 0x3000, RZ ;  /* 0x00003000181d7810 */ /* 0x000fe40007f9e0ff */
[----:B------:R-:W-:Y:S02]  /*73d0*/  SHF.R.U64 R8, R8, 0x3, RZ ;  /* 0x0000000308087819 */ /* 0x000fe400000012ff */
[----:B------:R-:W-:Y:S02]  /*73e0*/  IADD3 R33, P3, R24, 0x4000, RZ ;  /* 0x0000400018217810 */ /* 0x000fe40007f7e0ff */
[----:B------:R-:W-:Y:S01]  /*73f0*/  LOP3.LUT R8, R8, R9, RZ, 0x3c, !PT ;  /* 0x0000000908087212 */ /* 0x000fe200078e3cff */
[----:B------:R-:W-:Y:S01]  /*7400*/  IMAD.X R9, RZ, RZ, R25, P6 ;  /* 0x000000ffff097224 */ /* 0x000fe200030e0619 */
[C---:B------:R-:W-:Y:S02]  /*7410*/  IADD3 R5, P6, R24.reuse, 0x7000, RZ ;  /* 0x0000700018057810 */ /* 0x040fe40007fde0ff */
[----:B------:R-:W-:-:S02]  /*7420*/  IADD3 R37, P2, R24, 0x5000, RZ ;  /* 0x0000500018257810 */ /* 0x000fc40007f5e0ff */
[C---:B------:R-:W-:Y:S01]  /*7430*/  IADD3 R41, P0, R24.reuse, 0x6000, RZ ;  /* 0x0000600018297810 */ /* 0x040fe20007f1e0ff */
[----:B------:R-:W-:Y:S01]  /*7440*/  UIMAD UR7, UR12, UR10, URZ ;  /* 0x0000000a0c0772a4 */ /* 0x000fe2000f8e023f */
[----:B------:R-:W-:Y:S01]  /*7450*/  LOP3.LUT R7, R24, 0x380, RZ, 0xc0, !PT ;  /* 0x0000038018077812 */ /* 0x000fe200078ec0ff */
[----:B------:R-:W-:Y:S01]  /*7460*/  UIMAD.WIDE.U32 UR8, UR4, UR10, URZ ;  /* 0x0000000a040872a5 */ /* 0x000fe2000f8e003f */
[----:B------:R-:W-:Y:S01]  /*7470*/  LOP3.LUT R4, R5, 0x380, RZ, 0xc0, !PT ;  /* 0x0000038005047812 */ /* 0x000fe200078ec0ff */
[----:B------:R-:W-:Y:S01]  /*7480*/  IMAD R19, R17, 0x20, R176 ;  /* 0x0000002011137824 */ /* 0x000fe200078e02b0 */
[----:B------:R-:W-:Y:S01]  /*7490*/  LOP3.LUT R12, R13, 0x380, RZ, 0xc0, !PT ;  /* 0x000003800d0c7812 */ /* 0x000fe200078ec0ff */
[----:B------:R-:W-:Y:S01]  /*74a0*/  IMAD.U32 R26, RZ, RZ, UR14 ;  /* 0x0000000eff1a7e24 */ /* 0x000fe2000f8e00ff */
[----:B------:R-:W-:Y:S01]  /*74b0*/  LOP3.LUT R28, R29, 0x380, RZ, 0xc0, !PT ;  /* 0x000003801d1c7812 */ /* 0x000fe200078ec0ff */
[----:B------:R-:W-:Y:S01]  /*74c0*/  ULDC.64 UR12, c[0x0][0xaf0] ;  /* 0x0002bc00000c7ab9 */ /* 0x000fe20000000a00 */
[----:B------:R-:W-:Y:S01]  /*74d0*/  LOP3.LUT R32, R33, 0x380, RZ, 0xc0, !PT ;  /* 0x0000038021207812 */ /* 0x000fe200078ec0ff */
[----:B------:R-:W5:Y:S01]  /*74e0*/  LD.E.128 R8, desc[UR36][R8.64] ;  /* 0x0000002408087980 */ /* 0x000f62000c101d00 */
[----:B------:R-:W-:-:S02]  /*74f0*/  LOP3.LUT R36, R37, 0x380, RZ, 0xc0, !PT ;  /* 0x0000038025247812 */ /* 0x000fc400078ec0ff */
[----:B------:R-:W-:Y:S02]  /*7500*/  LOP3.LUT R40, R41, 0x380, RZ, 0xc0, !PT ;  /* 0x0000038029287812 */ /* 0x000fe400078ec0ff */
[----:B------:R-:W-:Y:S02]  /*7510*/  SHF.R.U64 R7, R7, 0x3, RZ ;  /* 0x0000000307077819 */ /* 0x000fe400000012ff */
[----:B------:R-:W-:Y:S02]  /*7520*/  SHF.R.U64 R4, R4, 0x3, RZ ;  /* 0x0000000304047819 */ /* 0x000fe400000012ff */
[----:B------:R-:W-:Y:S02]  /*7530*/  SHF.R.U64 R12, R12, 0x3, RZ ;  /* 0x000000030c0c7819 */ /* 0x000fe400000012ff */
[----:B------:R-:W-:Y:S02]  /*7540*/  SHF.R.U64 R28, R28, 0x3, RZ ;  /* 0x000000031c1c7819 */ /* 0x000fe400000012ff */
[----:B------:R-:W-:-:S02]  /*7550*/  SHF.R.U64 R32, R32, 0x3, RZ ;  /* 0x0000000320207819 */ /* 0x000fc400000012ff */
[----:B------:R-:W-:Y:S02]  /*7560*/  SHF.R.U64 R36, R36, 0x3, RZ ;  /* 0x0000000324247819 */ /* 0x000fe400000012ff */
[----:B------:R-:W-:Y:S02]  /*7570*/  SHF.R.U64 R40, R40, 0x3, RZ ;  /* 0x0000000328287819 */ /* 0x000fe400000012ff */
[----:B------:R-:W-:Y:S02]  /*7580*/  LOP3.LUT R24, R7, R24, RZ, 0x3c, !PT ;  /* 0x0000001807187212 */ /* 0x000fe400078e3cff */
[----:B------:R-:W-:Y:S01]  /*7590*/  LOP3.LUT R12, R12, R13, RZ, 0x3c, !PT ;  /* 0x0000000d0c0c7212 */ /* 0x000fe200078e3cff */
[--C-:B------:R-:W-:Y:S01]  /*75a0*/  IMAD.X R13, RZ, RZ, R25.reuse, P5 ;  /* 0x000000ffff0d7224 */ /* 0x100fe200028e0619 */
[----:B------:R-:W-:Y:S01]  /*75b0*/  LOP3.LUT R28, R28, R29, RZ, 0x3c, !PT ;  /* 0x0000001d1c1c7212 */ /* 0x000fe200078e3cff */
[--C-:B------:R-:W-:Y:S01]  /*75c0*/  IMAD.X R29, RZ, RZ, R25.reuse, P4 ;  /* 0x000000ffff1d7224 */ /* 0x100fe200020e0619 */
[----:B------:R-:W-:Y:S01]  /*75d0*/  LOP3.LUT R32, R32, R33, RZ, 0x3c, !PT ;  /* 0x0000002120207212 */ /* 0x000fe200078e3cff */
[--C-:B------:R-:W-:Y:S01]  /*75e0*/  IMAD.X R33, RZ, RZ, R25.reuse, P3 ;  /* 0x000000ffff217224 */ /* 0x100fe200018e0619 */
[----:B------:R-:W-:Y:S01]  /*75f0*/  LOP3.LUT R36, R36, R37, RZ, 0x3c, !PT ;  /* 0x0000002524247212 */ /* 0x000fe200078e3cff */
[--C-:B------:R-:W-:Y:S01]  /*7600*/  IMAD.X R37, RZ, RZ, R25.reuse, P2 ;  /* 0x000000ffff257224 */ /* 0x100fe200010e0619 */
[----:B------:R-:W-:Y:S01]  /*7610*/  LOP3.LUT R40, R40, R41, RZ, 0x3c, !PT ;  /* 0x0000002928287212 */ /* 0x000fe200078e3cff */
[----:B------:R-:W-:Y:S01]  /*7620*/  IMAD.X R41, RZ, RZ, R25, P0 ;  /* 0x000000ffff297224 */ /* 0x000fe200000e0619 */
[----:B------:R-:W-:-:S02]  /*7630*/  LOP3.LUT R44, R4, R5, RZ, 0x3c, !PT ;  /* 0x00000005042c7212 */ /* 0x000fc400078e3cff */
[----:B------:R-:W-:Y:S01]  /*7640*/  IADD3.X R45, RZ, R25, RZ, P6, !PT ;  /* 0x00000019ff2d7210 */ /* 0x000fe200037fe4ff */
[----:B------:R1:W5:Y:S01]  /*7650*/  LD.E.128 R4, desc[UR36][R24.64] ;  /* 0x0000002418047980 */ /* 0x000362000c101d00 */
[----:B------:R-:W-:Y:S01]  /*7660*/  UIMAD UR7, UR4, UR11, UR7 ;  /* 0x0000000b040772a4 */ /* 0x000fe2000f8e0207 */
[----:B------:R-:W-:Y:S02]  /*7670*/  IMAD R26, R26, 0x80, R19 ;  /* 0x000000801a1a7824 */ /* 0x000fe400078e0213 */
[----:B------:R-:W-:Y:S01]  /*7680*/  ULDC.64 UR10, c[0x0][0xae8] ;  /* 0x0002ba00000a7ab9 */ /* 0x000fe20000000a00 */
[----:B------:R-:W5:Y:S04]  /*7690*/  LD.E.128 R12, desc[UR36][R12.64] ;  /* 0x000000240c0c7980 */ /* 0x000f68000c101d00 */
[----:B------:R-:W5:Y:S01]  /*76a0*/  LD.E.128 R28, desc[UR36][R28.64] ;  /* 0x000000241c1c7980 */ /* 0x000f62000c101d00 */
[----:B-1----:R-:W1:Y:S01]  /*76b0*/  @P1 LDC R25, c[0x0][0xbf0] ;  /* 0x0002fc00ff191b82 */ /* 0x002e620000000800 */
[----:B------:R-:W-:-:S02]  /*76c0*/  UIADD3 UR9, UR9, UR7, URZ ;  /* 0x0000000709097290 */ /* 0x000fc4000fffe03f */
[----:B------:R-:W-:Y:S01]  /*76d0*/  USHF.R.S32.HI UR4, URZ, 0x1f, UR61 ;  /* 0x0000001f3f047899 */ /* 0x000fe2000801143d */
[----:B------:R-:W5:Y:S01]  /*76e0*/  LD.E.128 R32, desc[UR36][R32.64] ;  /* 0x0000002420207980 */ /* 0x000f62000c101d00 */
[----:B------:R-:W-:Y:S01]  /*76f0*/  UIMAD.WIDE.U32 UR8, UR15, UR10, UR8 ;  /* 0x0000000a0f0872a5 */ /* 0x000fe2000f8e0008 */
[----:B0-----:R-:W-:Y:S01]  /*7700*/  @P1 IMAD.HI.U32 R20, R26, R21, RZ ;  /* 0x000000151a141227 */ /* 0x001fe200078e00ff */
[----:B------:R-:W-:Y:S01]  /*7710*/  UIMAD UR4, UR4, UR12, URZ ;  /* 0x0000000c040472a4 */ /* 0x000fe2000f8e023f */
[----:B------:R-:W5:Y:S01]  /*7720*/  LD.E.128 R36, desc[UR36][R36.64] ;  /* 0x0000002424247980 */ /* 0x000f62000c101d00 */
[----:B------:R-:W-:Y:S01]  /*7730*/  UIMAD UR9, UR15, UR11, UR9 ;  /* 0x0000000b0f0972a4 */ /* 0x000fe2000f8e0209 */
[----:B------:R-:W-:Y:S01]  /*7740*/  IMAD.MOV.U32 R19, RZ, RZ, R26 ;  /* 0x000000ffff137224 */ /* 0x000fe200078e001a */
[----:B------:R-:W-:Y:S01]  /*7750*/  UIMAD UR4, UR61, UR13, UR4 ;  /* 0x0000000d3d0472a4 */ /* 0x000fe2000f8e0204 */
[----:B------:R-:W5:Y:S01]  /*7760*/  LD.E.128 R40, desc[UR36][R40.64] ;  /* 0x0000002428287980 */ /* 0x000f62000c101d00 */
[----:B------:R-:W-:Y:S01]  /*7770*/  UIMAD.WIDE.U32 UR8, UR61, UR12, UR8 ;  /* 0x0000000c3d0872a5 */ /* 0x000fe2000f8e0008 */
[----:B------:R-:W-:-:S02]  /*7780*/  ULDC.64 UR10, c[0x0][0xae0] ;  /* 0x0002b800000a7ab9 */ /* 0x000fc40000000a00 */
[----:B------:R-:W5:Y:S01]  /*7790*/  LD.E.128 R44, desc[UR36][R44.64] ;  /* 0x000000242c2c7980 */ /* 0x000f62000c101d00 */
[----:B------:R-:W-:Y:S01]  /*77a0*/  UIADD3 UR4, UR9, UR4, URZ ;  /* 0x0000000409047290 */ /* 0x000fe2000fffe03f */
[----:B-1----:R-:W-:Y:S01]  /*77b0*/  @P1 SHF.R.U32.HI R19, RZ, R25, R20 ;  /* 0x00000019ff131219 */ /* 0x002fe20000011614 */
[----:B------:R-:W-:Y:S01]  /*77c0*/  IMAD.U32 R21, RZ, RZ, UR9 ;  /* 0x00000009ff157e24 */ /* 0x000fe2000f8e00ff */
[----:B------:R-:W-:Y:S01]  /*77d0*/  @!PT LDS RZ, [RZ] ;  /* 0x00000000fffff984 */ /* 0x000fe20000000800 */
[----:B------:R-:W-:Y:S01]  /*77e0*/  @!PT LDS RZ, [RZ] ;  /* 0x00000000fffff984 */ /* 0x000fe20000000800 */
[----:B------:R-:W-:Y:S01]  /*77f0*/  @!PT LDS RZ, [RZ] ;  /* 0x00000000fffff984 */ /* 0x000fe20000000800 */
[----:B------:R-:W-:Y:S01]  /*7800*/  @!PT LDS RZ, [RZ] ;  /* 0x00000000fffff984 */ /* 0x000fe20000000800 */
[----:B------:R0:W-:Y:S06]  /*7810*/  MEMBAR.ALL.CTA ;  /* 0x0000000000007992 */ /* 0x0001ec0000008000 */
[----:B0-----:R-:W0:Y:S01]  /*7820*/  FENCE.VIEW.ASYNC.S ;  /* 0x00000000000073c6 */ /* 0x001e220000000000 */
[--C-:B------:R-:W-:Y:S01]  /*7830*/  SHF.R.S32.HI R24, RZ, 0x1f, R19.reuse ;  /* 0x0000001fff187819 */ /* 0x100fe20000011413 */
[----:B------:R-:W-:-:S02]  /*7840*/  IMAD.MOV R25, RZ, RZ, -R19 ;  /* 0x000000ffff197224 */ /* 0x000fc400078e0a13 */
[----:B------:R-:W-:Y:S01]  /*7850*/  IMAD.U32 R20, RZ, RZ, UR8 ;  /* 0x00000008ff147e24 */ /* 0x000fe2000f8e00ff */
[----:B------:R-:W-:Y:S01]  /*7860*/  ULDC.64 UR8, c[0x0][0xad8] ;  /* 0x0002b60000087ab9 */ /* 0x000fe20000000a00 */
[----:B------:R-:W-:Y:S02]  /*7870*/  IMAD R24, R24, UR10, RZ ;  /* 0x0000000a18187c24 */ /* 0x000fe4000f8e02ff */
[----:B------:R-:W-:Y:S02]  /*7880*/  IMAD.U32 R21, RZ, RZ, UR4 ;  /* 0x00000004ff157e24 */ /* 0x000fe4000f8e00ff */
[----:B------:R-:W-:Y:S02]  /*7890*/  IMAD R25, R18, R25, R26 ;  /* 0x0000001912197224 */ /* 0x000fe400078e021a */
[C---:B------:R-:W-:Y:S02]  /*78a0*/  IMAD R49, R19.reuse, UR11, R24 ;  /* 0x0000000b13317c24 */ /* 0x040fe4000f8e0218 */
[----:B------:R-:W-:Y:S01]  /*78b0*/  IMAD.WIDE.U32 R18, R19, UR10, R20 ;  /* 0x0000000a13127c25 */ /* 0x000fe2000f8e0014 */
[----:B------:R-:W-:-:S03]  /*78c0*/  SHF.R.S32.HI R20, RZ, 0x1f, R25 ;  /* 0x0000001fff147819 */ /* 0x000fc60000011419 */
[----:B------:R-:W-:Y:S01]  /*78d0*/  IMAD.U32 R21, RZ, RZ, UR14 ;  /* 0x0000000eff157e24 */ /* 0x000fe2000f8e00ff */
[----:B------:R-:W-:Y:S01]  /*78e0*/  IADD3 R19, R19, R49, RZ ;  /* 0x0000003113137210 */ /* 0x000fe20007ffe0ff */
[----:B------:R-:W-:Y:S02]  /*78f0*/  IMAD R24, R20, UR8, RZ ;  /* 0x0000000814187c24 */ /* 0x000fe4000f8e02ff */
[----:B------:R-:W-:Y:S02]  /*7900*/  IMAD R26, R21, 0x80, R176 ;  /* 0x00000080151a7824 */ /* 0x000fe400078e02b0 */
[C---:B------:R-:W-:Y:S02]  /*7910*/  IMAD R21, R25.reuse, UR9, R24 ;  /* 0x0000000919157c24 */ /* 0x040fe4000f8e0218 */
[----:B------:R-:W-:Y:S01]  /*7920*/  IMAD.WIDE.U32 R18, R25, UR8, R18 ;  /* 0x0000000819127c25 */ /* 0x000fe2000f8e0012 */
[----:B------:R-:W-:Y:S01]  /*7930*/  ISETP.GE.AND P2, PT, R26, R3, PT ;  /* 0x000000031a00720c */ /* 0x000fe20003f46270 */
[----:B------:R-:W-:-:S02]  /*7940*/  ULDC.64 UR8, c[0x0][0xa80] ;  /* 0x0002a00000087ab9 */ /* 0x000fc40000000a00 */
[----:B------:R-:W-:Y:S01]  /*7950*/  IMAD.IADD R19, R19, 0x1, R21 ;  /* 0x0000000113137824 */ /* 0x000fe200078e0215 */
[----:B------:R-:W-:Y:S01]  /*7960*/  LEA R24, P3, R18, UR8, 0x1 ;  /* 0x0000000812187c11 */ /* 0x000fe2000f8608ff */
[----:B------:R-:W-:Y:S02]  /*7970*/  VIADD R0, R0, 0x2a820 ;  /* 0x0002a82000007836 */ /* 0x000fe40000000000 */
[----:B------:R-:W-:Y:S01]  /*7980*/  VIADD R20, R26, 0x20 ;  /* 0x000000201a147836 */ /* 0x000fe20000000000 */
[----:B------:R-:W-:Y:S02]  /*7990*/  LEA.HI.X R25, R18, UR9, R19, 0x1, P3 ;  /* 0x0000000912197c11 */ /* 0x000fe400098f0c13 */
[----:B------:R-:W-:Y:S02]  /*79a0*/  PRMT R0, RZ, 0x654, R0 ;  /* 0x00000654ff007816 */ /* 0x000fe40000000000 */
[-C--:B------:R-:W-:Y:S01]  /*79b0*/  ISETP.GE.AND P0, PT, R20, R3.reuse, PT ;  /* 0x000000031400720c */ /* 0x080fe20003f06270 */
[----:B------:R-:W-:Y:S01]  /*79c0*/  VIADD R20, R26, 0x40 ;  /* 0x000000401a147836 */ /* 0x000fe20000000000 */
[----:B0-----:R0:W-:Y:S01]  /*79d0*/  SYNCS.ARRIVE.TRANS64.RED.A1T0 RZ, [R0+URZ], RZ ;  /* 0x000000ff00ff79a7 */ /* 0x0011e2000810043f */
[----:B------:R0:W1:Y:S01]  /*79e0*/  SHFL.IDX PT, R19, R24, RZ, 0x181f ;  /* 0x00181fff18137589 */ /* 0x00006200000e0000 */
[----:B------:R-:W-:Y:S03]  /*79f0*/  BSSY B1, `(.L_x_215) ;  /* 0x000000d000017945 */ /* 0x000fe60003800000 */
[----:B------:R0:W2:Y:S01]  /*7a00*/  SHFL.IDX PT, R21, R25, RZ, 0x181f ;  /* 0x00181fff19157589 */ /* 0x0000a200000e0000 */
[----:B------:R-:W-:Y:S01]  /*7a10*/  ISETP.GE.AND P1, PT, R20, R3, PT ;  /* 0x000000031400720c */ /* 0x000fe20003f26270 */
[----:B------:R-:W-:-:S12]  /*7a20*/  @P2 BRA `(.L_x_216) ;  /* 0x0000000000242947 */ /* 0x000fd80003800000 */
[----:B------:R-:W-:Y:S02]  /*7a30*/  ULDC UR4, c[0x0][0xac8] ;  /* 0x0002b20000047ab9 */ /* 0x000fe40000000800 */
[----:B------:R-:W-:Y:S02]  /*7a40*/  ISETP.GE.AND P2, PT, R2, UR4, PT ;  /* 0x0000000402007c0c */ /* 0x000fe4000bf46270 */
[----:B------:R-:W-:-:S11]  /*7a50*/  ISETP.GE.AND P3, PT, R16, UR4, PT ;  /* 0x0000000410007c0c */ /* 0x000fd6000bf66270 */
[-C--:B-1----:R-:W-:Y:S02]  /*7a60*/  @!P2 LEA R18, P4, R2, R19.reuse, 0x1 ;  /* 0x000000130212a211 */ /* 0x082fe400078808ff */
[----:B------:R-:W-:Y:S02]  /*7a70*/  @!P3 LEA R20, P5, R16, R19, 0x1 ;  /* 0x000000131014b211 */ /* 0x000fe400078a08ff */
[-C--:B--2---:R-:W-:Y:S02]  /*7a80*/  @!P2 LEA.HI.X R19, R2, R21.reuse, R201, 0x1, P4 ;  /* 0x000000150213a211 */ /* 0x084fe400020f0cc9 */
[----:B------:R-:W-:-:S03]  /*7a90*/  @!P3 LEA.HI.X R21, R16, R21, R200, 0x1, P5 ;  /* 0x000000151015b211 */ /* 0x000fc600028f0cc8 */
[----:B-----5:R3:W-:Y:S04]  /*7aa0*/  @!P2 ST.E.128 desc[UR36][R18.64], R4 ;  /* 0x000000041200a985 */ /* 0x0207e8000c101d24 */
[----:B------:R3:W-:Y:S02]  /*7ab0*/  @!P3 ST.E.128 desc[UR36][R20.64], R32 ;  /* 0x000000201400b985 */ /* 0x0007e4000c101d24 */
.L_x_216:
[----:B------:R-:W-:Y:S05]  /*7ac0*/  BSYNC B1 ;  /* 0x0000000000017941 */ /* 0x000fea0003800000 */
.L_x_215:
[----:B---3-5:R3:W4:Y:S01]  /*7ad0*/  SHFL.IDX PT, R7, R25, 0x1, 0x181f ;  /* 0x00381f0019077f89 */ /* 0x02872200000e0000 */
[----:B------:R-:W-:Y:S03]  /*7ae0*/  BSSY B1, `(.L_x_217) ;  /* 0x000000c000017945 */ /* 0x000fe60003800000 */
[----:B------:R3:W0:Y:S01]  /*7af0*/  SHFL.IDX PT, R5, R24, 0x1, 0x181f ;  /* 0x00381f0018057f89 */ /* 0x00062200000e0000 */
[----:B------:R-:W-:Y:S05]  /*7b00*/  @P0 BRA `(.L_x_218) ;  /* 0x0000000000240947 */ /* 0x000fea0003800000 */
[----:B------:R-:W-:Y:S02]  /*7b10*/  ULDC UR4, c[0x0][0xac8] ;  /* 0x0002b20000047ab9 */ /* 0x000fe40000000800 */
[----:B------:R-:W-:Y:S02]  /*7b20*/  ISETP.GE.AND P3, PT, R2, UR4, PT ;  /* 0x0000000402007c0c */ /* 0x000fe4000bf66270 */
[----:B------:R-:W-:-:S11]  /*7b30*/  ISETP.GE.AND P4, PT, R16, UR4, PT ;  /* 0x0000000410007c0c */ /* 0x000fd6000bf86270 */
[-C--:B0-----:R-:W-:Y:S02]  /*7b40*/  @!P3 LEA R4, P0, R2, R5.reuse, 0x1 ;  /* 0x000000050204b211 */ /* 0x081fe400078008ff */
[----:B------:R-:W-:Y:S02]  /*7b50*/  @!P4 LEA R6, P2, R16, R5, 0x1 ;  /* 0x000000051006c211 */ /* 0x000fe400078408ff */
[-C--:B----4-:R-:W-:Y:S02]  /*7b60*/  @!P3 LEA.HI.X R5, R2, R7.reuse, R201, 0x1, P0 ;  /* 0x000000070205b211 */ /* 0x090fe400000f0cc9 */
[----:B------:R-:W-:-:S03]  /*7b70*/  @!P4 LEA.HI.X R7, R16, R7, R200, 0x1, P2 ;  /* 0x000000071007c211 */ /* 0x000fc600010f0cc8 */
[----:B------:R0:W-:Y:S04]  /*7b80*/  @!P3 ST.E.128 desc[UR36][R4.64], R8 ;  /* 0x000000080400b985 */ /* 0x0001e8000c101d24 */
[----:B------:R0:W-:Y:S02]  /*7b90*/  @!P4 ST.E.128 desc[UR36][R6.64], R36 ;  /* 0x000000240600c985 */ /* 0x0001e4000c101d24 */
.L_x_218:
[----:B------:R-:W-:Y:S05]  /*7ba0*/  BSYNC B1 ;  /* 0x0000000000017941 */ /* 0x000fea0003800000 */
.L_x_217:
[----:B0---4-:R0:W4:Y:S01]  /*7bb0*/  SHFL.IDX PT, R7, R25, 0x2, 0x181f ;  /* 0x00581f0019077f89 */ /* 0x01112200000e0000 */
        /* <DEDUP_REMOVED lines=12> */
.L_x_220:
[----:B------:R-:W-:Y:S05]  /*7c80*/  BSYNC B1 ;  /* 0x0000000000017941 */ /* 0x000fea0003800000 */
.L_x_219:
[----:B------:R-:W-:Y:S01]  /*7c90*/  VIADD R0, R26, 0x60 ;  /* 0x000000601a007836 */ /* 0x000fe20000000000 */
[----:B0--3--:R-:W0:Y:S04]  /*7ca0*/  SHFL.IDX PT, R25, R25, 0x3, 0x181f ;  /* 0x00781f0019197f89 */ /* 0x009e2800000e0000 */
[----:B------:R-:W-:Y:S01]  /*7cb0*/  ISETP.GE.AND P0, PT, R0, R3, PT ;  /* 0x000000030000720c */ /* 0x000fe20003f06270 */
[----:B----4-:R3:W4:-:S12]  /*7cc0*/  SHFL.IDX PT, R7, R24, 0x3, 0x181f ;  /* 0x00781f0018077f89 */ /* 0x01071800000e0000 */
[----:B---3--:R-:W-:Y:S05]  /*7cd0*/  @P0 BRA `(.L_x_221) ;  /* 0x00000018005c0947 */ /* 0x008fea0003800000 */
[----:B------:R-:W-:Y:S02]  /*7ce0*/  ULDC UR4, c[0x0][0xac8] ;  /* 0x0002b20000047ab9 */ /* 0x000fe40000000800 */
[----:B------:R-:W-:-:S13]  /*7cf0*/  ISETP.GE.AND P1, PT, R2, UR4, PT ;  /* 0x0000000402007c0c */ /* 0x000fda000bf26270 */
[----:B----4-:R-:W-:-:S04]  /*7d00*/  @!P1 LEA R4, P0, R2, R7, 0x1 ;  /* 0x0000000702049211 */ /* 0x010fc800078008ff */
[----:B0-----:R-:W-:Y:S02]  /*7d10*/  @!P1 LEA.HI.X R5, R2, R25, R201, 0x1, P0 ;  /* 0x0000001902059211 */ /* 0x001fe400000f0cc9 */
[----:B------:R-:W-:-:S03]  /*7d20*/  ISETP.GE.AND P0, PT, R16, UR4, PT ;  /* 0x0000000410007c0c */ /* 0x000fc6000bf06270 */
[----:B------:R3:W-:Y:S10]  /*7d30*/  @!P1 ST.E.128 desc[UR36][R4.64], R28 ;  /* 0x0000001c04009985 */ /* 0x0007f4000c101d24 */
[----:B------:R-:W-:Y:S05]  /*7d40*/  @P0 BRA `(.L_x_221) ;  /* 0x0000001800400947 */ /* 0x000fea0003800000 */
[----:B---3--:R-:W-:-:S04]  /*7d50*/  LEA R4, P0, R16, R7, 0x1 ;  /* 0x0000000710047211 */ /* 0x008fc800078008ff */
[----:B------:R-:W-:-:S05]  /*7d60*/  LEA.HI.X R5, R16, R25, R200, 0x1, P0 ;  /* 0x0000001910057211 */ /* 0x000fca00000f0cc8 */
[----:B------:R0:W-:Y:S01]  /*7d70*/  ST.E.128 desc[UR36][R4.64], R44 ;  /* 0x0000002c04007985 */ /* 0x0001e2000c101d24 */
[----:B------:R-:W-:Y:S05]  /*7d80*/  BRA `(.L_x_221) ;  /* 0x0000001800307947 */ /* 0x000fea0003800000 */
.L_x_214:
[----:B------:R-:W-:Y:S01]  /*7d90*/  ULDC.64 UR10, c[0x0][0xb08] ;  /* 0x0002c200000a7ab9 */ /* 0x000fe20000000a00 */
[----:B------:R-:W-:Y:S01]  /*7da0*/  R2UR UR14, R174 ;  /* 0x00000000ae0e72ca */ /* 0x000fe200000e0000 */
[----:B------:R-:W-:Y:S01]  /*7db0*/  UIMAD UR7, UR12, UR10, URZ ;  /* 0x0000000a0c0772a4 */ /* 0x000fe2000f8e023f */
[----:B0-----:R-:W0:Y:S01]  /*7dc0*/  @P1 LDC R4, c[0x0][0xbec] ;  /* 0x0002fb00ff041b82 */ /* 0x001e220000000800 */
[----:B------:R-:W-:Y:S01]  /*7dd0*/  UIMAD.WIDE.U32 UR8, UR4, UR10, URZ ;  /* 0x0000000a040872a5 */ /* 0x000fe2000f8e003f */
[----:B------:R-:W-:Y:S01]  /*7de0*/  R2UR UR13, R19 ;  /* 0x00000000130d72ca */ /* 0x000fe200000e0000 */
[----:B------:R-:W-:Y:S01]  /*7df0*/  UIMAD UR7, UR4, UR11, UR7 ;  /* 0x0000000b040772a4 */ /* 0x000fe2000f8e0207 */
[----:B------:R-:W-:Y:S01]  /*7e00*/  IMAD.MOV.U32 R3, RZ, RZ, R11 ;  /* 0x000000ffff037224 */ /* 0x000fe200078e000b */
[----:B------:R-:W-:Y:S01]  /*7e10*/  USHF.R.S32.HI UR4, URZ, 0x1f, UR61 ;  /* 0x0000001f3f047899 */ /* 0x000fe2000801143d */
[----:B------:R-:W-:Y:S01]  /*7e20*/  BSSY B1, `(.L_x_222) ;  /* 0x000006a000017945 */ /* 0x000fe20003800000 */
[----:B------:R-:W-:Y:S01]  /*7e30*/  UIADD3 UR9, UR9, UR7, URZ ;  /* 0x0000000709097290 */ /* 0x000fe2000fffe03f */
[----:B------:R-:W1:Y:S01]  /*7e40*/  @P1 LDC R5, c[0x0][0xbf0] ;  /* 0x0002fc00ff051b82 */ /* 0x000e620000000800 */
[----:B------:R-:W-:-:S02]  /*7e50*/  ULDC.64 UR10, c[0x0][0xb38] ;  /* 0x0002ce00000a7ab9 */ /* 0x000fc40000000a00 */
[----:B------:R-:W-:-:S04]  /*7e60*/  UIMAD.WIDE.U32 UR8, UR14, UR10, UR8 ;  /* 0x0000000a0e0872a5 */ /* 0x000fc8000f8e0008 */
[----:B------:R-:W-:-:S03]  /*7e70*/  UIMAD UR9, UR14, UR11, UR9 ;  /* 0x0000000b0e0972a4 */ /* 0x000fc6000f8e0209 */
[----:B------:R-:W-:Y:S02]  /*7e80*/  ULDC.64 UR10, c[0x0][0xb40] ;  /* 0x0002d000000a7ab9 */ /* 0x000fe40000000a00 */
[----:B------:R-:W-:Y:S02]  /*7e90*/  UIMAD UR4, UR4, UR10, URZ ;  /* 0x0000000a040472a4 */ /* 0x000fe4000f8e023f */
[----:B------:R-:W-:Y:S02]  /*7ea0*/  UIMAD.WIDE.U32 UR8, UR61, UR10, UR8 ;  /* 0x0000000a3d0872a5 */ /* 0x000fe4000f8e0008 */
[----:B------:R-:W-:Y:S01]  /*7eb0*/  UIMAD UR4, UR61, UR11, UR4 ;  /* 0x0000000b3d0472a4 */ /* 0x000fe2000f8e0204 */
[----:B0-----:R-:W-:Y:S02]  /*7ec0*/  @P1 IMAD.HI.U32 R4, R11, R4, RZ ;  /* 0x000000040b041227 */ /* 0x001fe400078e00ff */
[----:B------:R-:W-:Y:S01]  /*7ed0*/  ULDC.64 UR10, c[0x0][0xb48] ;  /* 0x0002d200000a7ab9 */ /* 0x000fe20000000a00 */
[----:B------:R-:W-:-:S02]  /*7ee0*/  UIADD3 UR9, UR9, UR4, URZ ;  /* 0x0000000409097290 */ /* 0x000fc4000fffe03f */
[----:B-1----:R-:W-:Y:S02]  /*7ef0*/  @P1 SHF.R.U32.HI R3, RZ, R5, R4 ;  /* 0x00000005ff031219 */ /* 0x002fe40000011604 */
[----:B------:R-:W-:Y:S02]  /*7f00*/  UIMAD.WIDE.U32 UR8, UR13, UR10, UR8 ;  /* 0x0000000a0d0872a5 */ /* 0x000fe4000f8e0008 */
[--C-:B------:R-:W-:Y:S02]  /*7f10*/  SHF.R.S32.HI R4, RZ, 0x1f, R3.reuse ;  /* 0x0000001fff047819 */ /* 0x100fe40000011403 */
[----:B------:R-:W-:Y:S01]  /*7f20*/  UIMAD UR4, UR13, UR11, UR9 ;  /* 0x0000000b0d0472a4 */ /* 0x000fe2000f8e0209 */
[----:B------:R-:W-:Y:S02]  /*7f30*/  IMAD.MOV R7, RZ, RZ, -R3 ;  /* 0x000000ffff077224 */ /* 0x000fe400078e0a03 */
[----:B------:R-:W-:Y:S01]  /*7f40*/  ULDC.64 UR10, c[0x0][0xb30] ;  /* 0x0002cc00000a7ab9 */ /* 0x000fe20000000a00 */
[----:B------:R-:W-:-:S02]  /*7f50*/  IMAD.U32 R5, RZ, RZ, UR9 ;  /* 0x00000009ff057e24 */ /* 0x000fc4000f8e00ff */
[----:B------:R-:W-:Y:S02]  /*7f60*/  IMAD R6, R4, UR10, RZ ;  /* 0x0000000a04067c24 */ /* 0x000fe4000f8e02ff */
[----:B------:R-:W-:Y:S02]  /*7f70*/  IMAD R7, R18, R7, R11 ;  /* 0x0000000712077224 */ /* 0x000fe400078e020b */
[----:B------:R-:W-:Y:S01]  /*7f80*/  IMAD.U32 R4, RZ, RZ, UR8 ;  /* 0x00000008ff047e24 */ /* 0x000fe2000f8e00ff */
[----:B------:R-:W-:Y:S01]  /*7f90*/  ULDC.64 UR8, c[0x0][0xb28] ;  /* 0x0002ca0000087ab9 */ /* 0x000fe20000000a00 */
[----:B------:R-:W-:Y:S02]  /*7fa0*/  IMAD.U32 R5, RZ, RZ, UR4 ;  /* 0x00000004ff057e24 */ /* 0x000fe4000f8e00ff */
[C---:B------:R-:W-:Y:S01]  /*7fb0*/  IMAD R9, R3.reuse, UR11, R6 ;  /* 0x0000000b03097c24 */ /* 0x040fe2000f8e0206 */
[----:B------:R-:W-:Y:S01]  /*7fc0*/  SHF.R.S32.HI R6, RZ, 0x1f, R7 ;  /* 0x0000001fff067819 */ /* 0x000fe20000011407 */
[----:B------:R-:W-:-:S04]  /*7fd0*/  IMAD.WIDE.U32 R4, R3, UR10, R4 ;  /* 0x0000000a03047c25 */ /* 0x000fc8000f8e0004 */
[----:B------:R-:W-:Y:S01]  /*7fe0*/  IMAD R6, R6, UR8, RZ ;  /* 0x0000000806067c24 */ /* 0x000fe2000f8e02ff */
[----:B------:R-:W-:-:S03]  /*7ff0*/  IADD3 R5, R5, R9, RZ ;  /* 0x0000000905057210 */ /* 0x000fc60007ffe0ff */
[C---:B------:R-:W-:Y:S02]  /*8000*/  IMAD R3, R7.reuse, UR9, R6 ;  /* 0x0000000907037c24 */ /* 0x040fe4000f8e0206 */
[----:B------:R-:W-:Y:S01]  /*8010*/  IMAD.WIDE.U32 R4, R7, UR8, R4 ;  /* 0x0000000807047c25 */ /* 0x000fe2000f8e0004 */
[----:B------:R-:W-:-:S03]  /*8020*/  ULDC.64 UR8, c[0x0][0xb00] ;  /* 0x0002c00000087ab9 */ /* 0x000fc60000000a00 */
[----:B------:R-:W-:Y:S01]  /*8030*/  VIADD R6, R0, 0x2a820 ;  /* 0x0002a82000067836 */ /* 0x000fe20000000000 */
[----:B------:R-:W-:Y:S01]  /*8040*/  LEA R0, P1, R4, UR8, 0x2 ;  /* 0x0000000804007c11 */ /* 0x000fe2000f8210ff */
[----:B------:R-:W-:-:S03]  /*8050*/  IMAD.IADD R3, R5, 0x1, R3 ;  /* 0x0000000105037824 */ /* 0x000fc600078e0203 */
[----:B------:R-:W-:Y:S02]  /*8060*/  PRMT R6, RZ, 0x654, R6 ;  /* 0x00000654ff067816 */ /* 0x000fe40000000006 */
[----:B------:R-:W-:Y:S02]  /*8070*/  LEA.HI.X R3, R4, UR9, R3, 0x2, P1 ;  /* 0x0000000904037c11 */ /* 0x000fe400088f1403 */
[----:B------:R0:W-:Y:S03]  /*8080*/  SYNCS.ARRIVE.TRANS64.RED.A1T0 RZ, [R6+URZ], RZ ;  /* 0x000000ff06ff79a7 */ /* 0x0001e6000810043f */
[----:B------:R1:W2:Y:S04]  /*8090*/  SHFL.IDX PT, R7, R3, RZ, 0x1c1f ;  /* 0x001c1fff03077589 */ /* 0x0002a800000e0000 */
[----:B0-----:R1:W0:Y:S01]  /*80a0*/  SHFL.IDX PT, R6, R0, RZ, 0x1c1f ;  /* 0x001c1fff00067589 */ /* 0x00122200000e0000 */
[----:B------:R-:W-:Y:S05]  /*80b0*/  @P2 BRA `(.L_x_223) ;  /* 0x0000000400002947 */ /* 0x000fea0003800000 */
[----:B------:R-:W-:Y:S02]  /*80c0*/  ULDC UR4, c[0x0][0xac8] ;  /* 0x0002b20000047ab9 */ /* 0x000fe40000000800 */
[----:B------:R-:W-:Y:S02]  /*80d0*/  ISETP.GE.AND P3, PT, R172, UR4, PT ;  /* 0x00000004ac007c0c */ /* 0x000fe4000bf66270 */
[----:B------:R-:W-:Y:S02]  /*80e0*/  ISETP.GE.AND P1, PT, R173, UR4, PT ;  /* 0x00000004ad007c0c */ /* 0x000fe4000bf26270 */
[----:B------:R-:W-:Y:S02]  /*80f0*/  ISETP.GE.AND P4, PT, R171, UR4, PT ;  /* 0x00000004ab007c0c */ /* 0x000fe4000bf86270 */
[----:B------:R-:W-:-:S07]  /*8100*/  ISETP.GE.AND P2, PT, R170, UR4, PT ;  /* 0x00000004aa007c0c */ /* 0x000fce000bf46270 */
[CC--:B0-----:R-:W-:Y:S02]  /*8110*/  @!P3 LEA R8, P5, R172.reuse, R6.reuse, 0x2 ;  /* 0x00000006ac08b211 */ /* 0x0c1fe400078a10ff */
[----:B--2---:R-:W-:Y:S02]  /*8120*/  @!P1 IMAD.WIDE R4, R173, 0x4, R6 ;  /* 0x00000004ad049825 */ /* 0x004fe400078e0206 */
[----:B------:R-:W-:Y:S02]  /*8130*/  @!P3 LEA.HI.X R9, R172, R7, R194, 0x2, P5 ;  /* 0x00000007ac09b211 */ /* 0x000fe400028f14c2 */
[-C--:B------:R-:W-:Y:S01]  /*8140*/  @!P4 LEA R10, P5, R171, R6.reuse, 0x2 ;  /* 0x00000006ab0ac211 */ /* 0x080fe200078a10ff */
[----:B------:R0:W-:Y:S01]  /*8150*/  @!P1 ST.E.64 desc[UR36][R4.64], R20 ;  /* 0x0000001404009985 */ /* 0x0001e2000c101b24 */
[----:B------:R-:W-:Y:S02]  /*8160*/  ISETP.GE.AND P1, PT, R169, UR4, PT ;  /* 0x00000004a9007c0c */ /* 0x000fe4000bf26270 */
[----:B------:R-:W-:Y:S01]  /*8170*/  @!P2 LEA R12, P6, R170, R6, 0x2 ;  /* 0x00000006aa0ca211 */ /* 0x000fe200078c10ff */
[----:B------:R2:W-:Y:S01]  /*8180*/  @!P3 ST.E.64 desc[UR36][R8.64], R88 ;  /* 0x000000580800b985 */ /* 0x0005e2000c101b24 */
[----:B------:R-:W-:-:S02]  /*8190*/  ISETP.GE.AND P3, PT, R168, UR4, PT ;  /* 0x00000004a8007c0c */ /* 0x000fc4000bf66270 */
[-C--:B------:R-:W-:Y:S02]  /*81a0*/  @!P4 LEA.HI.X R11, R171, R7.reuse, R193, 0x2, P5 ;  /* 0x00000007ab0bc211 */ /* 0x080fe400028f14c1 */
[----:B------:R-:W-:Y:S02]  /*81b0*/  @!P2 LEA.HI.X R13, R170, R7, R192, 0x2, P6 ;  /* 0x00000007aa0da211 */ /* 0x000fe400030f14c0 */
[----:B------:R-:W-:Y:S01]  /*81c0*/  ISETP.GE.AND P5, PT, R167, UR4, PT ;  /* 0x00000004a7007c0c */ /* 0x000fe2000bfa6270 */
[----:B------:R3:W-:Y:S02]  /*81d0*/  @!P4 ST.E.64 desc[UR36][R10.64], R90 ;  /* 0x0000005a0a00c985 */ /* 0x0007e4000c101b24 */
[----:B------:R-:W-:Y:S02]  /*81e0*/  @!P1 LEA R14, P4, R169, R6, 0x2 ;  /* 0x00000006a90e9211 */ /* 0x000fe400078810ff */
[----:B------:R4:W-:Y:S01]  /*81f0*/  @!P2 ST.E.64 desc[UR36][R12.64], R36 ;  /* 0x000000240c00a985 */ /* 0x0009e2000c101b24 */
[----:B------:R-:W-:-:S02]  /*8200*/  ISETP.GE.AND P2, PT, R166, UR4, PT ;  /* 0x00000004a6007c0c */ /* 0x000fc4000bf46270 */
[CC--:B0-----:R-:W-:Y:S02]  /*8210*/  @!P3 LEA R4, P6, R168.reuse, R6.reuse, 0x2 ;  /* 0x00000006a804b211 */ /* 0x0c1fe400078c10ff */
[-C--:B------:R-:W-:Y:S02]  /*8220*/  @!P1 LEA.HI.X R15, R169, R7.reuse, R191, 0x2, P4 ;  /* 0x00000007a90f9211 */ /* 0x080fe400020f14bf */
[----:B------:R-:W-:Y:S02]  /*8230*/  @!P3 LEA.HI.X R5, R168, R7, R190, 0x2, P6 ;  /* 0x00000007a805b211 */ /* 0x000fe400030f14be */
[----:B------:R-:W-:Y:S01]  /*8240*/  ISETP.GE.AND P4, PT, R165, UR4, PT ;  /* 0x00000004a5007c0c */ /* 0x000fe2000bf86270 */
[----:B------:R0:W-:Y:S01]  /*8250*/  @!P1 ST.E.64 desc[UR36][R14.64], R40 ;  /* 0x000000280e009985 */ /* 0x0001e2000c101b24 */
[----:B--2---:R-:W-:-:S03]  /*8260*/  @!P5 LEA R8, P1, R167, R6, 0x2 ;  /* 0x00000006a708d211 */ /* 0x004fc600078210ff */
[----:B------:R2:W-:Y:S01]  /*8270*/  @!P3 ST.E.64 desc[UR36][R4.64], R44 ;  /* 0x0000002c0400b985 */ /* 0x0005e2000c101b24 */
[-C--:B---3--:R-:W-:Y:S02]  /*8280*/  @!P2 LEA R10, P6, R166, R6.reuse, 0x2 ;  /* 0x00000006a60aa211 */ /* 0x088fe400078c10ff */
[----:B------:R-:W-:Y:S02]  /*8290*/  ISETP.GE.AND P3, PT, R164, UR4, PT ;  /* 0x00000004a4007c0c */ /* 0x000fe4000bf66270 */
[-C--:B------:R-:W-:Y:S02]  /*82a0*/  @!P5 LEA.HI.X R9, R167, R7.reuse, R189, 0x2, P1 ;  /* 0x00000007a709d211 */ /* 0x080fe400008f14bd */
[----:B------:R-:W-:Y:S02]  /*82b0*/  ISETP.GE.AND P1, PT, R163, UR4, PT ;  /* 0x00000004a3007c0c */ /* 0x000fe4000bf26270 */
[----:B------:R-:W-:Y:S01]  /*82c0*/  @!P2 LEA.HI.X R11, R166, R7, R188, 0x2, P6 ;  /* 0x00000007a60ba211 */ /* 0x000fe200030f14bc */
[----:B------:R3:W-:Y:S01]  /*82d0*/  @!P5 ST.E.64 desc[UR36][R8.64], R48 ;  /* 0x000000300800d985 */ /* 0x0007e2000c101b24 */
[----:B----4-:R-:W-:-:S03]  /*82e0*/  @!P4 LEA R12, P6, R165, R6, 0x2 ;  /* 0x00000006a50cc211 */ /* 0x010fc600078c10ff */
[----:B------:R4:W-:Y:S01]  /*82f0*/  @!P2 ST.E.64 desc[UR36][R10.64], R52 ;  /* 0x000000340a00a985 */ /* 0x0009e2000c101b24 */
[----:B------:R-:W-:Y:S02]  /*8300*/  ISETP.GE.AND P2, PT, R162, UR4, PT ;  /* 0x00000004a2007c0c */ /* 0x000fe4000bf46270 */
[-C--:B------:R-:W-:Y:S02]  /*8310*/  @!P4 LEA.HI.X R13, R165, R7.reuse, R187, 0x2, P6 ;  /* 0x00000007a50dc211 */ /* 0x080fe400030f14bb */
[CC--:B0-----:R-:W-:Y:S02]  /*8320*/  @!P3 LEA R14, P5, R164.reuse, R6.reuse, 0x2 ;  /* 0x00000006a40eb211 */ /* 0x0c1fe400078a10ff */
[----:B--2---:R-:W-:Y:S01]  /*8330*/  @!P1 LEA R4, P6, R163, R6, 0x2 ;  /* 0x00000006a3049211 */ /* 0x004fe200078c10ff */
[----:B------:R0:W-:Y:S01]  /*8340*/  @!P4 ST.E.64 desc[UR36][R12.64], R56 ;  /* 0x000000380c00c985 */ /* 0x0001e2000c101b24 */
[----:B------:R-:W-:Y:S02]  /*8350*/  @!P3 LEA.HI.X R15, R164, R7, R186, 0x2, P5 ;  /* 0x00000007a40fb211 */ /* 0x000fe400028f14ba */
[----:B------:R-:W-:-:S02]  /*8360*/  ISETP.GE.AND P4, PT, R161, UR4, PT ;  /* 0x00000004a1007c0c */ /* 0x000fc4000bf86270 */
[-C--:B------:R-:W-:Y:S01]  /*8370*/  @!P1 LEA.HI.X R5, R163, R7.reuse, R185, 0x2, P6 ;  /* 0x00000007a3059211 */ /* 0x080fe200030f14b9 */
[----:B------:R2:W-:Y:S01]  /*8380*/  @!P3 ST.E.64 desc[UR36][R14.64], R60 ;  /* 0x0000003c0e00b985 */ /* 0x0005e2000c101b24 */
[----:B------:R-:W-:Y:S02]  /*8390*/  ISETP.GE.AND P5, PT, R160, UR4, PT ;  /* 0x00000004a0007c0c */ /* 0x000fe4000bfa6270 */
[----:B---3--:R-:W-:Y:S01]  /*83a0*/  @!P2 LEA R8, P6, R162, R6, 0x2 ;  /* 0x00000006a208a211 */ /* 0x008fe200078c10ff */
[----:B------:R3:W-:Y:S01]  /*83b0*/  @!P1 ST.E.64 desc[UR36][R4.64], R64 ;  /* 0x0000004004009985 */ /* 0x0007e2000c101b24 */
[----:B------:R-:W-:Y:S02]  /*83c0*/  ISETP.GE.AND P3, PT, R23, UR4, PT ;  /* 0x0000000417007c0c */ /* 0x000fe4000bf66270 */
[----:B------:R-:W-:Y:S02]  /*83d0*/  ISETP.GE.AND P1, PT, R22, UR4, PT ;  /* 0x0000000416007c0c */ /* 0x000fe4000bf26270 */
[----:B------:R-:W-:-:S02]  /*83e0*/  @!P2 LEA.HI.X R9, R162, R7, R184, 0x2, P6 ;  /* 0x00000007a209a211 */ /* 0x000fc400030f14b8 */
[----:B----4-:R-:W-:-:S03]  /*83f0*/  @!P4 LEA R10, P6, R161, R6, 0x2 ;  /* 0x00000006a10ac211 */ /* 0x010fc600078c10ff */
[----:B------:R3:W-:Y:S01]  /*8400*/  @!P2 ST.E.64 desc[UR36][R8.64], R68 ;  /* 0x000000440800a985 */ /* 0x0007e2000c101b24 */
[CC--:B0-----:R-:W-:Y:S02]  /*8410*/  @!P5 LEA R12, P2, R160.reuse, R6.reuse, 0x2 ;  /* 0x00000006a00cd211 */ /* 0x0c1fe400078410ff */
[-C--:B------:R-:W-:Y:S02]  /*8420*/  @!P4 LEA.HI.X R11, R161, R7.reuse, R183, 0x2, P6 ;  /* 0x00000007a10bc211 */ /* 0x080fe400030f14b7 */
[CC--:B--2---:R-:W-:Y:S02]  /*8430*/  @!P3 LEA R14, P6, R23.reuse, R6.reuse, 0x2 ;  /* 0x00000006170eb211 */ /* 0x0c4fe400078c10ff */
[-C--:B------:R-:W-:Y:S01]  /*8440*/  @!P5 LEA.HI.X R13, R160, R7.reuse, R182, 0x2, P2 ;  /* 0x00000007a00dd211 */ /* 0x080fe200010f14b6 */
[----:B------:R3:W-:Y:S01]  /*8450*/  @!P4 ST.E.64 desc[UR36][R10.64], R72 ;  /* 0x000000480a00c985 */ /* 0x0007e2000c101b24 */
[C---:B------:R-:W-:Y:S02]  /*8460*/  @!P1 LEA R6, P2, R22.reuse, R6, 0x2 ;  /* 0x0000000616069211 */ /* 0x040fe400078410ff */
[-C--:B------:R-:W-:Y:S01]  /*8470*/  @!P3 LEA.HI.X R15, R23, R7.reuse, R181, 0x2, P6 ;  /* 0x00000007170fb211 */ /* 0x080fe200030f14b5 */
[----:B------:R3:W-:Y:S01]  /*8480*/  @!P5 ST.E.64 desc[UR36][R12.64], R76 ;  /* 0x0000004c0c00d985 */ /* 0x0007e2000c101b24 */
[----:B------:R-:W-:-:S03]  /*8490*/  @!P1 LEA.HI.X R7, R22, R7, R180, 0x2, P2 ;  /* 0x0000000716079211 */ /* 0x000fc600010f14b4 */
[----:B------:R3:W-:Y:S04]  /*84a0*/  @!P3 ST.E.64 desc[UR36][R14.64], R80 ;  /* 0x000000500e00b985 */ /* 0x0007e8000c101b24 */
[----:B------:R3:W-:Y:S02]  /*84b0*/  @!P1 ST.E.64 desc[UR36][R6.64], R84 ;  /* 0x0000005406009985 */ /* 0x0007e4000c101b24 */
.L_x_223:
[----:B------:R-:W-:Y:S05]  /*84c0*/  BSYNC B1 ;  /* 0x0000000000017941 */ /* 0x000fea0003800000 */
.L_x_222:
[----:B--23--:R2:W3:Y:S04]  /*84d0*/  SHFL.IDX PT, R7, R3, 0x1, 0x1c1f ;  /* 0x003c1f0003077f89 */ /* 0x00c4e800000e0000 */
[----:B0-----:R2:W0:Y:S01]  /*84e0*/  SHFL.IDX PT, R6, R0, 0x1, 0x1c1f ;  /* 0x003c1f0000067f89 */ /* 0x00142200000e0000 */
[----:B------:R-:W-:Y:S05]  /*84f0*/  @P0 BRA `(.L_x_221) ;  /* 0x0000001000540947 */ /* 0x000fea0003800000 */
[----:B------:R-:W-:Y:S02]  /*8500*/  ULDC UR4, c[0x0][0xac8] ;  /* 0x0002b20000047ab9 */ /* 0x000fe40000000800 */
[----:B------:R-:W-:Y:S02]  /*8510*/  ISETP.GE.AND P1, PT, R172, UR4, PT ;  /* 0x00000004ac007c0c */ /* 0x000fe4000bf26270 */
[----:B------:R-:W-:Y:S02]  /*8520*/  ISETP.GE.AND P0, PT, R171, UR4, PT ;  /* 0x00000004ab007c0c */ /* 0x000fe4000bf06270 */
[----:B------:R-:W-:Y:S02]  /*8530*/  ISETP.GE.AND P2, PT, R173, UR4, PT ;  /* 0x00000004ad007c0c */ /* 0x000fe4000bf46270 */
[----:B------:R-:W-:Y:S02]  /*8540*/  ISETP.GE.AND P4, PT, R169, UR4, PT ;  /* 0x00000004a9007c0c */ /* 0x000fe4000bf86270 */
[----:B------:R-:W-:-:S05]  /*8550*/  ISETP.GE.AND P3, PT, R170, UR4, PT ;  /* 0x00000004aa007c0c */ /* 0x000fca000bf66270 */
[CC--:B0-----:R-:W-:Y:S02]  /*8560*/  @!P1 LEA R8, P5, R172.reuse, R6.reuse, 0x2 ;  /* 0x00000006ac089211 */ /* 0x0c1fe400078a10ff */
[-C--:B------:R-:W-:Y:S02]  /*8570*/  @!P0 LEA R10, P6, R171, R6.reuse, 0x2 ;  /* 0x00000006ab0a8211 */ /* 0x080fe400078c10ff */
[-C--:B---3--:R-:W-:Y:S01]  /*8580*/  @!P1 LEA.HI.X R9, R172, R7.reuse, R194, 0x2, P5 ;  /* 0x00000007ac099211 */ /* 0x088fe200028f14c2 */
[----:B------:R-:W-:Y:S01]  /*8590*/  @!P2 IMAD.WIDE R4, R173, 0x4, R6 ;  /* 0x00000004ad04a825 */ /* 0x000fe200078e0206 */
[----:B------:R-:W-:Y:S02]  /*85a0*/  ISETP.GE.AND P5, PT, R168, UR4, PT ;  /* 0x00000004a8007c0c */ /* 0x000fe4000bfa6270 */
[----:B------:R-:W-:Y:S02]  /*85b0*/  @!P0 LEA.HI.X R11, R171, R7, R193, 0x2, P6 ;  /* 0x00000007ab0b8211 */ /* 0x000fe400030f14c1 */
[----:B------:R0:W-:Y:S01]  /*85c0*/  @!P2 ST.E.64 desc[UR36][R4.64], R92 ;  /* 0x0000005c0400a985 */ /* 0x0001e2000c101b24 */
[----:B------:R-:W-:-:S02]  /*85d0*/  @!P4 LEA R14, P2, R169, R6, 0x2 ;  /* 0x00000006a90ec211 */ /* 0x000fc400078410ff */
[----:B------:R-:W-:Y:S01]  /*85e0*/  @!P3 LEA R12, P6, R170, R6, 0x2 ;  /* 0x00000006aa0cb211 */ /* 0x000fe200078c10ff */
[----:B------:R-:W-:Y:S01]  /*85f0*/  @!P1 ST.E.64 desc[UR36][R8.64], R94 ;  /* 0x0000005e08009985 */ /* 0x000fe2000c101b24 */
[----:B------:R-:W-:Y:S02]  /*8600*/  ISETP.GE.AND P1, PT, R166, UR4, PT ;  /* 0x00000004a6007c0c */ /* 0x000fe4000bf26270 */
[-C--:B------:R-:W-:Y:S01]  /*8610*/  @!P4 LEA.HI.X R15, R169, R7.reuse, R191, 0x2, P2 ;  /* 0x00000007a90fc211 */ /* 0x080fe200010f14bf */
[----:B------:R3:W-:Y:S01]  /*8620*/  @!P0 ST.E.64 desc[UR36][R10.64], R96 ;  /* 0x000000600a008985 */ /* 0x0007e2000c101b24 */
[----:B------:R-:W-:Y:S02]  /*8630*/  ISETP.GE.AND P0, PT, R167, UR4, PT ;  /* 0x00000004a7007c0c */ /* 0x000fe4000bf06270 */
[----:B------:R-:W-:Y:S02]  /*8640*/  ISETP.GE.AND P2, PT, R165, UR4, PT ;  /* 0x00000004a5007c0c */ /* 0x000fe4000bf46270 */
[----:B------:R-:W-:-:S02]  /*8650*/  @!P3 LEA.HI.X R13, R170, R7, R192, 0x2, P6 ;  /* 0x00000007aa0db211 */ /* 0x000fc400030f14c0 */
[----:B------:R-:W-:-:S03]  /*8660*/  @!P5 LEA R18, P6, R168, R6, 0x2 ;  /* 0x00000006a812d211 */ /* 0x000fc600078c10ff */
[----:B------:R4:W-:Y:S01]  /*8670*/  @!P3 ST.E.64 desc[UR36][R12.64], R38 ;  /* 0x000000260c00b985 */ /* 0x0009e2000c101b24 */
[-C--:B------:R-:W-:Y:S02]  /*8680*/  @!P5 LEA.HI.X R19, R168, R7.reuse, R190, 0x2, P6 ;  /* 0x00000007a813d211 */ /* 0x080fe400030f14be */
[----:B------:R-:W-:Y:S01]  /*8690*/  ISETP.GE.AND P3, PT, R164, UR4, PT ;  /* 0x00000004a4007c0c */ /* 0x000fe2000bf66270 */
[----:B------:R5:W-:Y:S01]  /*86a0*/  @!P4 ST.E.64 desc[UR36][R14.64], R42 ;  /* 0x0000002a0e00c985 */ /* 0x000be2000c101b24 */
[-C--:B0-----:R-:W-:Y:S02]  /*86b0*/  @!P0 LEA R4, P4, R167, R6.reuse, 0x2 ;  /* 0x00000006a7048211 */ /* 0x081fe400078810ff */
[-C--:B---3--:R-:W-:Y:S01]  /*86c0*/  @!P2 LEA R10, P6, R165, R6.reuse, 0x2 ;  /* 0x00000006a50aa211 */ /* 0x088fe200078c10ff */
[----:B------:R-:W-:Y:S01]  /*86d0*/  @!P5 ST.E.64 desc[UR36][R18.64], R46 ;  /* 0x0000002e1200d985 */ /* 0x000fe2000c101b24 */
[----:B------:R-:W-:Y:S02]  /*86e0*/  @!P1 LEA R8, P5, R166, R6, 0x2 ;  /* 0x00000006a6089211 */ /* 0x000fe400078a10ff */
[----:B------:R-:W-:-:S02]  /*86f0*/  @!P0 LEA.HI.X R5, R167, R7, R189, 0x2, P4 ;  /* 0x00000007a7058211 */ /* 0x000fc400020f14bd */
[-C--:B------:R-:W-:Y:S02]  /*8700*/  @!P1 LEA.HI.X R9, R166, R7.reuse, R188, 0x2, P5 ;  /* 0x00000007a6099211 */ /* 0x080fe400028f14bc */
[----:B------:R-:W-:Y:S01]  /*8710*/  ISETP.GE.AND P4, PT, R163, UR4, PT ;  /* 0x00000004a3007c0c */ /* 0x000fe2000bf86270 */
[----:B------:R-:W-:Y:S01]  /*8720*/  @!P0 ST.E.64 desc[UR36][R4.64], R50 ;  /* 0x0000003204008985 */ /* 0x000fe2000c101b24 */
[----:B------:R-:W-:Y:S02]  /*8730*/  @!P2 LEA.HI.X R11, R165, R7, R187, 0x2, P6 ;  /* 0x00000007a50ba211 */ /* 0x000fe400030f14bb */
[----:B----4-:R-:W-:Y:S01]  /*8740*/  @!P3 LEA R12, P5, R164, R6, 0x2 ;  /* 0x00000006a40cb211 */ /* 0x010fe200078a10ff */
[----:B------:R0:W-:Y:S01]  /*8750*/  @!P1 ST.E.64 desc[UR36][R8.64], R54 ;  /* 0x0000003608009985 */ /* 0x0001e2000c101b24 */
[----:B------:R-:W-:Y:S02]  /*8760*/  ISETP.GE.AND P1, PT, R161, UR4, PT ;  /* 0x00000004a1007c0c */ /* 0x000fe4000bf26270 */
[----:B------:R-:W-:Y:S01]  /*8770*/  ISETP.GE.AND P0, PT, R160, UR4, PT ;  /* 0x00000004a0007c0c */ /* 0x000fe2000bf06270 */
[----:B------:R3:W-:Y:S01]  /*8780*/  @!P2 ST.E.64 desc[UR36][R10.64], R58 ;  /* 0x0000003a0a00a985 */ /* 0x0007e2000c101b24 */
[----:B------:R-:W-:-:S02]  /*8790*/  ISETP.GE.AND P2, PT, R162, UR4, PT ;  /* 0x00000004a2007c0c */ /* 0x000fc4000bf46270 */
[-C--:B------:R-:W-:Y:S02]  /*87a0*/  @!P3 LEA.HI.X R13, R164, R7.reuse, R186, 0x2, P5 ;  /* 0x00000007a40db211 */ /* 0x080fe400028f14ba */
[----:B------:R-:W-:Y:S02]  /*87b0*/  ISETP.GE.AND P5, PT, R23, UR4, PT ;  /* 0x0000000417007c0c */ /* 0x000fe4000bfa6270 */
[CC--:B-----5:R-:W-:Y:S01]  /*87c0*/  @!P4 LEA R14, P6, R163.reuse, R6.reuse, 0x2 ;  /* 0x00000006a30ec211 */ /* 0x0e0fe200078c10ff */
[----:B------:R4:W-:Y:S03]  /*87d0*/  @!P3 ST.E.64 desc[UR36][R12.64], R62 ;  /* 0x0000003e0c00b985 */ /* 0x0009e6000c101b24 */
[----:B------:R-:W-:Y:S02]  /*87e0*/  @!P4 LEA.HI.X R15, R163, R7, R185, 0x2, P6 ;  /* 0x00000007a30fc211 */ /* 0x000fe400030f14b9 */
[----:B0-----:R-:W-:-:S02]  /*87f0*/  @!P1 LEA R8, P6, R161, R6, 0x2 ;  /* 0x00000006a1089211 */ /* 0x001fc400078c10ff */
[-C--:B------:R-:W-:Y:S01]  /*8800*/  @!P2 LEA R4, P3, R162, R6.reuse, 0x2 ;  /* 0x00000006a204a211 */ /* 0x080fe200078610ff */
[----:B------:R4:W-:Y:S01]  /*8810*/  @!P4 ST.E.64 desc[UR36][R14.64], R66 ;  /* 0x000000420e00c985 */ /* 0x0009e2000c101b24 */
[-C--:B---3--:R-:W-:Y:S02]  /*8820*/  @!P0 LEA R10, P4, R160, R6.reuse, 0x2 ;  /* 0x00000006a00a8211 */ /* 0x088fe400078810ff */
[-C--:B------:R-:W-:Y:S02]  /*8830*/  @!P2 LEA.HI.X R5, R162, R7.reuse, R184, 0x2, P3 ;  /* 0x00000007a205a211 */ /* 0x080fe400018f14b8 */
[----:B------:R-:W-:Y:S02]  /*8840*/  @!P5 LEA R18, P3, R23, R6, 0x2 ;  /* 0x000000061712d211 */ /* 0x000fe400078610ff */
[-C--:B------:R-:W-:Y:S01]  /*8850*/  @!P1 LEA.HI.X R9, R161, R7.reuse, R183, 0x2, P6 ;  /* 0x00000007a1099211 */ /* 0x080fe200030f14b7 */
[----:B------:R4:W-:Y:S01]  /*8860*/  @!P2 ST.E.64 desc[UR36][R4.64], R70 ;  /* 0x000000460400a985 */ /* 0x0009e2000c101b24 */
[----:B------:R-:W-:-:S02]  /*8870*/  @!P0 LEA.HI.X R11, R160, R7, R182, 0x2, P4 ;  /* 0x00000007a00b8211 */ /* 0x000fc400020f14b6 */
[----:B------:R-:W-:Y:S01]  /*8880*/  @!P5 LEA.HI.X R19, R23, R7, R181, 0x2, P3 ;  /* 0x000000071713d211 */ /* 0x000fe200018f14b5 */
[----:B------:R4:W-:Y:S04]  /*8890*/  @!P1 ST.E.64 desc[UR36][R8.64], R74 ;  /* 0x0000004a08009985 */ /* 0x0009e8000c101b24 */
[----:B------:R4:W-:Y:S01]  /*88a0*/  @!P0 ST.E.64 desc[UR36][R10.64], R78 ;  /* 0x0000004e0a008985 */ /* 0x0009e2000c101b24 */
[----:B------:R-:W-:-:S03]  /*88b0*/  ISETP.GE.AND P0, PT, R22, UR4, PT ;  /* 0x0000000416007c0c */ /* 0x000fc6000bf06270 */
[----:B------:R4:W-:Y:S10]  /*88c0*/  @!P5 ST.E.64 desc[UR36][R18.64], R82 ;  /* 0x000000521200d985 */ /* 0x0009f4000c101b24 */
[----:B------:R-:W-:Y:S05]  /*88d0*/  @P0 BRA `(.L_x_221) ;  /* 0x0000000c005c0947 */ /* 0x000fea0003800000 */
[----:B----4-:R-:W-:-:S04]  /*88e0*/  LEA R4, P0, R22, R6, 0x2 ;  /* 0x0000000616047211 */ /* 0x010fc800078010ff */
[----:B------:R-:W-:-:S05]  /*88f0*/  LEA.HI.X R5, R22, R7, R180, 0x2, P0 ;  /* 0x0000000716057211 */ /* 0x000fca00000f14b4 */
[----:B------:R0:W-:Y:S01]  /*8900*/  ST.E.64 desc[UR36][R4.64], R86 ;  /* 0x0000005604007985 */ /* 0x0001e2000c101b24 */
[----:B------:R-:W-:Y:S05]  /*8910*/  BRA `(.L_x_221) ;  /* 0x0000000c004c7947 */ /* 0x000fea0003800000 */
.L_x_212:
[----:B------:R-:W-:Y:S01]  /*8920*/  ULDC.64 UR8, c[0x0][0xc00] ;  /* 0x0003000000087ab9 */ /* 0x000fe20000000a00 */
[----:B------:R-:W-:Y:S01]  /*8930*/  R2UR UR4, R177 ;  /* 0x00000000b10472ca */ /* 0x000fe200000e0000 */
[----:B------:R-:W-:Y:S01]  /*8940*/  UISETP.NE.U32.AND UP0, UPT, UR8, URZ, UPT ;  /* 0x0000003f0800728c */ /* 0x000fe2000bf05070 */
[----:B------:R-:W-:-:S03]  /*8950*/  R2UR UR7, R18 ;  /* 0x00000000120772ca */ /* 0x000fc600000e0000 */
[----:B------:R-:W-:-:S03]  /*8960*/  UISETP.NE.AND.EX UP0, UPT, UR9, URZ, UPT, UP0 ;  /* 0x0000003f0900728c */ /* 0x000fc6000bf05300 */
[----:B------:R-:W-:Y:S02]  /*8970*/  ULDC.64 UR8, c[0x0][0xc00] ;  /* 0x0003000000087ab9 */ /* 0x000fe40000000a00 */
[----:B------:R-:W-:Y:S01]  /*8980*/  UIMAD.WIDE UR8, UR61, 0x4, UR8 ;  /* 0x000000043d0878a5 */ /* 0x000fe2000f8e0208 */
[----:B------:R-:W-:-:S05]  /*8990*/  PLOP3.LUT P1, PT, PT, PT, UP0, 0x80, 0x0 ;  /* 0x000000000000781c */ /* 0x000fca0003f2f008 */
[----:B------:R-:W-:Y:S02]  /*89a0*/  IMAD.U32 R4, RZ, RZ, UR8 ;  /* 0x00000008ff047e24 */ /* 0x000fe4000f8e00ff */
[----:B------:R-:W-:Y:S01]  /*89b0*/  IMAD.U32 R5, RZ, RZ, UR9 ;  /* 0x00000009ff057e24 */ /* 0x000fe2000f8e00ff */
[----:B------:R-:W-:Y:S02]  /*89c0*/  ULDC.64 UR8, c[0x0][0xc08] ;  /* 0x0003020000087ab9 */ /* 0x000fe40000000a00 */
[----:B------:R-:W-:-:S03]  /*89d0*/  UISETP.NE.U32.AND UP1, UPT, UR8, URZ, UPT ;  /* 0x0000003f0800728c */ /* 0x000fc6000bf25070 */
[----:B------:R-:W2:Y:S01]  /*89e0*/  @P1 LDG.E R3, desc[UR36][R4.64] ;  /* 0x0000002404031981 */ /* 0x000ea2000c1e1900 */
[----:B------:R-:W-:-:S06]  /*89f0*/  UISETP.NE.AND.EX UP1, UPT, UR9, URZ, UPT, UP1 ;  /* 0x0000003f0900728c */ /* 0x000fcc000bf25310 */
[----:B------:R-:W-:-:S05]  /*8a00*/  PLOP3.LUT P2, PT, PT, PT, UP1, 0x80, 0x0 ;  /* 0x000000000000781c */ /* 0x000fca0003f4f018 */
[----:B------:R-:W-:-:S04]  /*8a10*/  @UP1 ULEA UR8, UP2, UR61, UR8, 0x2 ;  /* 0x000000083d081291 */ /* 0x000fc8000f84103f */
[----:B------:R-:W-:Y:S02]  /*8a20*/  @UP1 ULEA.HI.X UR9, UR61, UR9, UR4, 0x2, UP2 ;  /* 0x000000093d091291 */ /* 0x000fe400090f1404 */
[----:B------:R-:W-:Y:S01]  /*8a30*/  IMAD.U32 R6, RZ, RZ, UR8 ;  /* 0x00000008ff067e24 */ /* 0x000fe2000f8e00ff */
[----:B------:R-:W-:Y:S02]  /*8a40*/  ULDC UR4, c[0x0][0xa88] ;  /* 0x0002a20000047ab9 */ /* 0x000fe40000000800 */
[----:B------:R-:W-:Y:S02]  /*8a50*/  IMAD.U32 R0, RZ, RZ, UR4 ;  /* 0x00000004ff007e24 */ /* 0x000fe4000f8e00ff */
[----:B------:R-:W-:-:S05]  /*8a60*/  IMAD.U32 R7, RZ, RZ, UR9 ;  /* 0x00000009ff077e24 */ /* 0x000fca000f8e00ff */
[----:B------:R0:W5:Y:S01]  /*8a70*/  @P2 LDG.E R0, desc[UR36][R6.64] ;  /* 0x0000002406002981 */ /* 0x000162000c1e1900 */
[----:B------:R-:W-:Y:S01]  /*8a80*/  UMOV UR4, URZ ;  /* 0x0000003f00047c82 */ /* 0x000fe20008000000 */
[----:B------:R-:W-:Y:S01]  /*8a90*/  UISETP.NE.AND UP1, UPT, UR7, URZ, UPT ;  /* 0x0000003f0700728c */ /* 0x000fe2000bf25270 */
[----:B------:R-:W-:-:S10]  /*8aa0*/  ISETP.GT.AND P0, PT, R202, 0x7f, PT ;  /* 0x0000007fca00780c */ /* 0x000fd40003f04270 */
[----:B------:R-:W-:Y:S02]  /*8ab0*/  @!UP1 ULDC UR7, c[0x0][0xad4] ;  /* 0x0002b50000079ab9 */ /* 0x000fe40000000800 */
[----:B------:R-:W-:Y:S01]  /*8ac0*/  IMAD.U32 R18, RZ, RZ, UR7 ;  /* 0x00000007ff127e24 */ /* 0x000fe2000f8e00ff */
[----:B--2---:R-:W-:-:S13]  /*8ad0*/  @P1 R2UR UR4, R3 ;  /* 0x00000000030412ca */ /* 0x004fda00000e0000 */
[----:B------:R-:W-:Y:S01]  /*8ae0*/  USHF.R.S32.HI UR19, URZ, 0x1f, UR4 ;  /* 0x0000001f3f137899 */ /* 0x000fe20008011404 */
[----:B0-----:R-:W-:Y:S11]  /*8af0*/  @P2 BRA `(.L_x_224) ;  /* 0x0000000000102947 */ /* 0x001ff60003800000 */
[----:B------:R-:W-:Y:S05]  /*8b00*/  @!P1 BRA `(.L_x_224) ;  /* 0x00000000000c9947 */ /* 0x000fea0003800000 */
[----:B------:R-:W2:Y:S04]  /*8b10*/  LDG.E R3, desc[UR36][R4.64] ;  /* 0x0000002404037981 */ /* 0x000ea8000c1e1900 */
[----:B-----5:R-:W2:Y:S02]  /*8b20*/  LDG.E R0, desc[UR36][R4.64+0x4] ;  /* 0x0000042404007981 */ /* 0x020ea4000c1e1900 */
[----:B--2---:R-:W-:-:S07]  /*8b30*/  IMAD.IADD R0, R0, 0x1, -R3 ;  /* 0x0000000100007824 */ /* 0x004fce00078e0a03 */
.L_x_224:
[----:B------:R-:W-:Y:S01]  /*8b40*/  R2UR UR7, R177 ;  /* 0x00000000b10772ca */ /* 0x000fe200000e0000 */
[----:B------:R-:W-:Y:S01]  /*8b50*/  USEL UR61, UR61, URZ, !UP0 ;  /* 0x0000003f3d3d7287 */ /* 0x000fe2000c000000 */
[----:B------:R-:W-:Y:S11]  /*8b60*/  BSSY B1, `(.L_x_225) ;  /* 0x000003d000017945 */ /* 0x000ff60003800000 */
[----:B------:R-:W-:Y:S01]  /*8b70*/  USEL UR7, UR7, URZ, !UP0 ;  /* 0x0000003f07077287 */ /* 0x000fe2000c000000 */
[----:B------:R-:W-:Y:S11]  /*8b80*/  @P0 BRA `(.L_x_226) ;  /* 0x0000000000e80947 */ /* 0x000ff60003800000 */
[----:B------:R-:W0:Y:S01]  /*8b90*/  S2R R4, SR_TID.X ;  /* 0x0000000000047919 */ /* 0x000e220000002100 */
[----:B------:R-:W1:Y:S01]  /*8ba0*/  LDC R9, c[0x0][0xbe8] ;  /* 0x0002fa00ff097b82 */ /* 0x000e620000000800 */
[----:B------:R-:W-:-:S13]  /*8bb0*/  R2UR UR8, R175 ;  /* 0x00000000af0872ca */ /* 0x000fda00000e0000 */
[----:B------:R-:W-:-:S05]  /*8bc0*/  IMAD.U32 R3, RZ, RZ, UR8 ;  /* 0x00000008ff037e24 */ /* 0x000fca000f8e00ff */
[----:B0-----:R-:W-:Y:S01]  /*8bd0*/  LEA R3, R3, R4, 0x7 ;  /* 0x0000000403037211 */ /* 0x001fe200078e38ff */
[----:B-1---5:R-:W-:-:S04]  /*8be0*/  IMAD R4, R0, R9, RZ ;  /* 0x0000000900047224 */ /* 0x022fc800078e02ff */
[----:B------:R-:W-:-:S05]  /*8bf0*/  VIADD R6, R3, 0xffffff80 ;  /* 0xffffff8003067836 */ /* 0x000fca0000000000 */
[----:B------:R-:W-:-:S13]  /*8c00*/  ISETP.GE.AND P0, PT, R6, R4, PT ;  /* 0x000000040600720c */ /* 0x000fda0003f06270 */
[----:B------:R-:W-:Y:S05]  /*8c10*/  @P0 BRA `(.L_x_226) ;  /* 0x0000000000c40947 */ /* 0x000fea0003800000 */
[----:B------:R-:W-:Y:S01]  /*8c20*/  ISETP.NE.AND P0, PT, R9, 0x1, PT ;  /* 0x000000010900780c */ /* 0x000fe20003f05270 */
[----:B------:R-:W-:Y:S01]  /*8c30*/  UMOV UR17, 0x9b8 ;  /* 0x000009b800117882 */ /* 0x000fe20000000000 */
[----:B------:R-:W-:Y:S02]  /*8c40*/  R2UR UR9, R18 ;  /* 0x00000000120972ca */ /* 0x000fe400000e0000 */
[----:B------:R-:W-:Y:S02]  /*8c50*/  R2UR UR8, R19 ;  /* 0x00000000130872ca */ /* 0x000fe400000e0000 */
[----:B------:R-:W-:-:S07]  /*8c60*/  R2UR UR18, R174 ;  /* 0x00000000ae1272ca */ /* 0x000fce00000e0000 */
[----:B------:R-:W0:Y:S02]  /*8c70*/  @P0 LDC R3, c[0x0][0xbec] ;  /* 0x0002fb00ff030b82 */ /* 0x000e240000000800 */
[----:B------:R-:W-:-:S04]  /*8c80*/  UISETP.GT.AND UP0, UPT, UR9, 0x1, UPT ;  /* 0x000000010900788c */ /* 0x000fc8000bf04270 */
[----:B------:R-:W-:Y:S02]  /*8c90*/  USEL UR17, UR17, 0x978, UP0 ;  /* 0x0000097811117887 */ /* 0x000fe40008000000 */
[----:B------:R-:W1:Y:S01]  /*8ca0*/  @P0 LDC R5, c[0x0][0xbf0] ;  /* 0x0002fc00ff050b82 */ /* 0x000e620000000800 */
[----:B------:R-:W-:-:S09]  /*8cb0*/  USEL UR16, UR8, URZ, UP0 ;  /* 0x0000003f08107287 */ /* 0x000fd20008000000 */
[----:B------:R-:W-:Y:S01]  /*8cc0*/  ULDC.64 UR10, c[0x0][UR17+0x220] ;  /* 0x00008800110a7abb */ /* 0x000fe20008000a00 */
[----:B------:R-:W-:Y:S01]  /*8cd0*/  ULDC.64 UR8, c[0x0][UR17+0x218] ;  /* 0x0000860011087abb */ /* 0x000fe20008000a00 */
[----:B------:R-:W-:Y:S01]  /*8ce0*/  ULDC.64 UR12, c[0x0][UR17+0x228] ;  /* 0x00008a00110c7abb */ /* 0x000fe20008000a00 */
[----:B------:R-:W-:Y:S02]  /*8cf0*/  UIMAD UR11, UR11, UR61, URZ ;  /* 0x0000003d0b0b72a4 */ /* 0x000fe4000f8e023f */
[----:B------:R-:W-:Y:S01]  /*8d00*/  UIMAD.WIDE.U32 UR14, UR8, UR18, URZ ;  /* 0x00000012080e72a5 */ /* 0x000fe2000f8e003f */
[----:B0-----:R-:W-:Y:S01]  /*8d10*/  @P0 IMAD.HI.U32 R4, R6, R3, RZ ;  /* 0x0000000306040227 */ /* 0x001fe200078e00ff */
[----:B------:R-:W-:Y:S02]  /*8d20*/  UIMAD.WIDE.U32 UR20, UR12, UR16, URZ ;  /* 0x000000100c1472a5 */ /* 0x000fe4000f8e003f */
[----:B------:R-:W-:Y:S01]  /*8d30*/  UIMAD UR18, UR9, UR18, URZ ;  /* 0x00000012091272a4 */ /* 0x000fe2000f8e023f */
[----:B------:R-:W-:Y:S01]  /*8d40*/  IMAD.MOV.U32 R3, RZ, RZ, R6 ;  /* 0x000000ffff037224 */ /* 0x000fe200078e0006 */
[----:B------:R-:W-:-:S02]  /*8d50*/  UIMAD UR12, UR13, UR16, URZ ;  /* 0x000000100d0c72a4 */ /* 0x000fc4000f8e023f */
[----:B------:R-:W-:Y:S01]  /*8d60*/  UIMAD.WIDE.U32 UR8, UR10, UR61, URZ ;  /* 0x0000003d0a0872a5 */ /* 0x000fe2000f8e003f */
[----:B-1----:R-:W-:Y:S01]  /*8d70*/  @P0 SHF.R.U32.HI R3, RZ, R5, R4 ;  /* 0x00000005ff030219 */ /* 0x002fe20000011604 */
[----:B------:R-:W-:Y:S01]  /*8d80*/  UIMAD UR11, UR10, UR7, UR11 ;  /* 0x000000070a0b72a4 */ /* 0x000fe2000f8e020b */
[----:B------:R-:W-:Y:S01]  /*8d90*/  IMAD.U32 R4, RZ, RZ, UR20 ;  /* 0x00000014ff047e24 */ /* 0x000fe2000f8e00ff */
[----:B------:R-:W-:Y:S02]  /*8da0*/  UIADD3 UR12, UR21, UR12, URZ ;  /* 0x0000000c150c7290 */ /* 0x000fe4000fffe03f */
[----:B------:R-:W-:Y:S01]  /*8db0*/  IMAD.U32 R5, RZ, RZ, UR21 ;  /* 0x00000015ff057e24 */ /* 0x000fe2000f8e00ff */
[----:B------:R-:W-:Y:S01]  /*8dc0*/  UIADD3 UR18, UR15, UR18, URZ ;  /* 0x000000120f127290 */ /* 0x000fe2000fffe03f */
[--C-:B------:R-:W-:Y:S01]  /*8dd0*/  IMAD.MOV R7, RZ, RZ, -R3.reuse ;  /* 0x000000ffff077224 */ /* 0x100fe200078e0a03 */
[----:B------:R-:W-:Y:S01]  /*8de0*/  UIADD3 UR14, UP1, UP2, UR8, UR14, UR4 ;  /* 0x0000000e080e7290 */ /* 0x000fe2000fa3e004 */
[----:B------:R-:W-:Y:S01]  /*8df0*/  SHF.R.S32.HI R5, RZ, 0x1f, R3 ;  /* 0x0000001fff057819 */ /* 0x000fe20000011403 */
[----:B------:R-:W-:Y:S01]  /*8e00*/  UIADD3 UR10, UR9, UR11, URZ ;  /* 0x0000000b090a7290 */ /* 0x000fe2000fffe03f */
[----:B------:R-:W-:-:S02]  /*8e10*/  IMAD R7, R9, R7, R6 ;  /* 0x0000000709077224 */ /* 0x000fc400078e0206 */
[----:B------:R-:W-:Y:S01]  /*8e20*/  IMAD.U32 R8, RZ, RZ, UR12 ;  /* 0x0000000cff087e24 */ /* 0x000fe2000f8e00ff */
[----:B------:R-:W-:Y:S01]  /*8e30*/  UIADD3.X UR10, UR10, UR18, UR19, UP1, UP2 ;  /* 0x000000120a0a7290 */ /* 0x000fe20008fe4413 */
[----:B------:R-:W-:Y:S01]  /*8e40*/  IADD3 R4, P0, P1, R3, UR14, R4 ;  /* 0x0000000e03047c10 */ /* 0x000fe2000f91e004 */
[----:B------:R-:W-:Y:S01]  /*8e50*/  ULDC.64 UR8, c[0x0][UR17+0x210] ;  /* 0x0000840011087abb */ /* 0x000fe20008000a00 */
[----:B------:R-:W-:Y:S01]  /*8e60*/  SHF.R.S32.HI R3, RZ, 0x1f, R7 ;  /* 0x0000001fff037819 */ /* 0x000fe20000011407 */
[----:B------:R-:W-:Y:S02]  /*8e70*/  IMAD R6, R7, UR9, RZ ;  /* 0x0000000907067c24 */ /* 0x000fe4000f8e02ff */
[----:B------:R-:W-:Y:S01]  /*8e80*/  IADD3.X R5, R5, UR10, R8, P0, P1 ;  /* 0x0000000a05057c10 */ /* 0x000fe200087e2408 */
[----:B------:R-:W-:Y:S01]  /*8e90*/  ULDC.64 UR10, c[0x0][0xba8] ;  /* 0x0002ea00000a7ab9 */ /* 0x000fe20000000a00 */
[----:B------:R-:W-:Y:S01]  /*8ea0*/  IMAD R3, R3, UR8, R6 ;  /* 0x0000000803037c24 */ /* 0x000fe2000f8e0206 */
[----:B------:R-:W-:Y:S01]  /*8eb0*/  @!UP0 ULDC UR10, c[0x0][0xb50] ;  /* 0x0002d400000a8ab9 */ /* 0x000fe20000000800 */
[----:B------:R-:W-:Y:S01]  /*8ec0*/  @!UP0 ULDC UR11, c[0x0][0xb54] ;  /* 0x0002d500000b8ab9 */ /* 0x000fe20000000800 */
[----:B------:R-:W-:-:S04]  /*8ed0*/  IMAD.WIDE.U32 R4, R7, UR8, R4 ;  /* 0x0000000807047c25 */ /* 0x000fc8000f8e0004 */
[----:B------:R-:W-:Y:S01]  /*8ee0*/  IMAD.IADD R3, R5, 0x1, R3 ;  /* 0x0000000105037824 */ /* 0x000fe200078e0203 */
[----:B------:R-:W-:-:S04]  /*8ef0*/  LEA R6, P0, R4, UR10, 0x2 ;  /* 0x0000000a04067c11 */ /* 0x000fc8000f8010ff */
[----:B------:R-:W-:Y:S01]  /*8f00*/  LEA.HI.X R7, R4, UR11, R3, 0x2, P0 ;  /* 0x0000000b04077c11 */ /* 0x000fe200080f1403 */
[----:B------:R-:W-:-:S05]  /*8f10*/  IMAD.MOV.U32 R3, RZ, RZ, -0x800000 ;  /* 0xff800000ff037424 */ /* 0x000fca00078e00ff */
[----:B------:R0:W-:Y:S03]  /*8f20*/  STG.E desc[UR36][R6.64], R3 ;  /* 0x0000000306007986 */ /* 0x0001e6000c101924 */
.L_x_226:
[----:B------:R-:W-:Y:S05]  /*8f30*/  BSYNC B1 ;  /* 0x0000000000017941 */ /* 0x000fea0003800000 */
.L_x_225:
[----:B------:R-:W-:-:S13]  /*8f40*/  R2UR UR8, R18 ;  /* 0x00000000120872ca */ /* 0x000fda00000e0000 */
[----:B------:R-:W-:-:S06]  /*8f50*/  UISETP.GT.AND UP0, UPT, UR8, 0x1, UPT ;  /* 0x000000010800788c */ /* 0x000fcc000bf04270 */
[----:B------:R-:W-:-:S13]  /*8f60*/  PLOP3.LUT P0, PT, PT, PT, UP0, 0x80, 0x0 ;  /* 0x000000000000781c */ /* 0x000fda0003f0f008 */
[----:B------:R-:W-:Y:S05]  /*8f70*/  @P0 BRA `(.L_x_221) ;  /* 0x0000000400b40947 */ /* 0x000fea0003800000 */
[----:B------:R-:W1:Y:S01]  /*8f80*/  LDC R11, c[0x0][0xbe8] ;  /* 0x0002fa00ff0b7b82 */ /* 0x000e620000000800 */
[----:B------:R-:W-:Y:S01]  /*8f90*/  R2UR UR14, R175 ;  /* 0x00000000af0e72ca */ /* 0x000fe200000e0000 */
[----:B------:R-:W-:Y:S01]  /*8fa0*/  ULDC.64 UR12, c[0x0][0xaa0] ;  /* 0x0002a800000c7ab9 */ /* 0x000fe20000000a00 */
[----:B------:R-:W-:Y:S01]  /*8fb0*/  R2UR UR15, R174 ;  /* 0x00000000ae0f72ca */ /* 0x000fe200000e0000 */
[----:B------:R-:W-:Y:S01]  /*8fc0*/  UIMAD UR10, UR19, UR12, URZ ;  /* 0x0000000c130a72a4 */ /* 0x000fe2000f8e023f */
[----:B0-----:R-:W-:Y:S01]  /*8fd0*/  IMAD R3, R17, 0x20, R176 ;  /* 0x0000002011037824 */ /* 0x001fe200078e02b0 */
[----:B------:R-:W-:Y:S01]  /*8fe0*/  UIMAD.WIDE.U32 UR8, UR4, UR12, URZ ;  /* 0x0000000c040872a5 */ /* 0x000fe2000f8e003f */
[----:B------:R-:W-:Y:S01]  /*8ff0*/  BSSY B1, `(.L_x_227) ;  /* 0x000003b000017945 */ /* 0x000fe20003800000 */
[----:B------:R-:W-:-:S04]  /*9000*/  UIMAD UR10, UR4, UR13, UR10 ;  /* 0x0000000d040a72a4 */ /* 0x000fc8000f8e020a */
[----:B------:R-:W-:Y:S02]  /*9010*/  UIADD3 UR9, UR9, UR10, URZ ;  /* 0x0000000a09097290 */ /* 0x000fe4000fffe03f */
[----:B------:R-:W-:Y:S01]  /*9020*/  IMAD.U32 R8, RZ, RZ, UR14 ;  /* 0x0000000eff087e24 */ /* 0x000fe2000f8e00ff */
[----:B------:R-:W-:Y:S01]  /*9030*/  ULDC.64 UR10, c[0x0][0xae8] ;  /* 0x0002ba00000a7ab9 */ /* 0x000fe20000000a00 */
[----:B------:R-:W-:Y:S01]  /*9040*/  IMAD.U32 R13, RZ, RZ, UR14 ;  /* 0x0000000eff0d7e24 */ /* 0x000fe2000f8e00ff */
[----:B------:R-:W-:Y:S02]  /*9050*/  UIMAD.WIDE.U32 UR8, UR15, UR10, UR8 ;  /* 0x0000000a0f0872a5 */ /* 0x000fe4000f8e0008 */
[----:B------:R-:W-:Y:S02]  /*9060*/  LEA R8, R8, R3, 0x7 ;  /* 0x0000000308087211 */ /* 0x000fe400078e38ff */
[----:B------:R-:W-:Y:S01]  /*9070*/  UIMAD UR9, UR15, UR11, UR9 ;  /* 0x0000000b0f0972a4 */ /* 0x000fe2000f8e0209 */
[----:B-1----:R-:W-:-:S02]  /*9080*/  ISETP.NE.AND P0, PT, R11, 0x1, PT ;  /* 0x000000010b00780c */ /* 0x002fc40003f05270 */
[----:B------:R-:W-:Y:S01]  /*9090*/  ULDC.64 UR10, c[0x0][0xaf0] ;  /* 0x0002bc00000a7ab9 */ /* 0x000fe20000000a00 */
[----:B------:R-:W-:Y:S01]  /*90a0*/  IMAD.MOV.U32 R3, RZ, RZ, R8 ;  /* 0x000000ffff037224 */ /* 0x000fe200078e0008 */
[----:B------:R-:W-:Y:S02]  /*90b0*/  UIMAD UR7, UR7, UR10, URZ ;  /* 0x0000000a070772a4 */ /* 0x000fe4000f8e023f */
[----:B------:R-:W-:Y:S02]  /*90c0*/  UIMAD.WIDE.U32 UR8, UR61, UR10, UR8 ;  /* 0x0000000a3d0872a5 */ /* 0x000fe4000f8e0008 */
[----:B------:R-:W-:-:S03]  /*90d0*/  UIMAD UR4, UR61, UR11, UR7 ;  /* 0x0000000b3d0472a4 */ /* 0x000fc6000f8e0207 */
[----:B------:R-:W-:Y:S01]  /*90e0*/  ULDC.64 UR10, c[0x0][0xae0] ;  /* 0x0002b800000a7ab9 */ /* 0x000fe20000000a00 */
[----:B------:R-:W-:Y:S01]  /*90f0*/  UIADD3 UR4, UR9, UR4, URZ ;  /* 0x0000000409047290 */ /* 0x000fe2000fffe03f */
[----:B------:R-:W0:Y:S08]  /*9100*/  @P0 LDC R5, c[0x0][0xbec] ;  /* 0x0002fb00ff050b82 */ /* 0x000e300000000800 */
[----:B------:R-:W1:Y:S01]  /*9110*/  @P0 LDC R7, c[0x0][0xbf0] ;  /* 0x0002fc00ff070b82 */ /* 0x000e620000000800 */
[----:B0-----:R-:W-:-:S04]  /*9120*/  @P0 IMAD.HI.U32 R4, R8, R5, RZ ;  /* 0x0000000508040227 */ /* 0x001fc800078e00ff */
[----:B------:R-:W-:Y:S02]  /*9130*/  IMAD.U32 R5, RZ, RZ, UR9 ;  /* 0x00000009ff057e24 */ /* 0x000fe4000f8e00ff */
[----:B------:R-:W-:Y:S01]  /*9140*/  IMAD.U32 R5, RZ, RZ, UR4 ;  /* 0x00000004ff057e24 */ /* 0x000fe2000f8e00ff */
[----:B-1----:R-:W-:-:S04]  /*9150*/  @P0 SHF.R.U32.HI R3, RZ, R7, R4 ;  /* 0x00000007ff030219 */ /* 0x002fc80000011604 */
[--C-:B------:R-:W-:Y:S01]  /*9160*/  SHF.R.S32.HI R4, RZ, 0x1f, R3.reuse ;  /* 0x0000001fff047819 */ /* 0x100fe20000011403 */
[----:B------:R-:W-:-:S04]  /*9170*/  IMAD.MOV R7, RZ, RZ, -R3 ;  /* 0x000000ffff077224 */ /* 0x000fc800078e0a03 */
[----:B------:R-:W-:Y:S02]  /*9180*/  IMAD R6, R4, UR10, RZ ;  /* 0x0000000a04067c24 */ /* 0x000fe4000f8e02ff */
[----:B------:R-:W-:Y:S01]  /*9190*/  IMAD.U32 R4, RZ, RZ, UR8 ;  /* 0x00000008ff047e24 */ /* 0x000fe2000f8e00ff */
[----:B------:R-:W-:Y:S01]  /*91a0*/  ULDC.64 UR8, c[0x0][0xad8] ;  /* 0x0002b60000087ab9 */ /* 0x000fe20000000a00 */
[----:B------:R-:W-:Y:S02]  /*91b0*/  IMAD R7, R11, R7, R8 ;  /* 0x000000070b077224 */ /* 0x000fe400078e0208 */
[C---:B------:R-:W-:Y:S02]  /*91c0*/  IMAD R9, R3.reuse, UR11, R6 ;  /* 0x0000000b03097c24 */ /* 0x040fe4000f8e0206 */
[----:B------:R-:W-:Y:S01]  /*91d0*/  IMAD.WIDE.U32 R4, R3, UR10, R4 ;  /* 0x0000000a03047c25 */ /* 0x000fe2000f8e0004 */
[----:B------:R-:W-:-:S03]  /*91e0*/  SHF.R.S32.HI R3, RZ, 0x1f, R7 ;  /* 0x0000001fff037819 */ /* 0x000fc60000011407 */
[----:B------:R-:W-:Y:S02]  /*91f0*/  IMAD.IADD R5, R5, 0x1, R9 ;  /* 0x0000000105057824 */ /* 0x000fe400078e0209 */
[----:B------:R-:W-:Y:S02]  /*9200*/  IMAD R6, R3, UR8, RZ ;  /* 0x0000000803067c24 */ /* 0x000fe4000f8e02ff */
[----:B------:R-:W-:Y:S02]  /*9210*/  IMAD R8, R13, 0x80, R176 ;  /* 0x000000800d087824 */ /* 0x000fe400078e02b0 */
[----:B-----5:R-:W-:Y:S02]  /*9220*/  IMAD R11, R0, R11, RZ ;  /* 0x0000000b000b7224 */ /* 0x020fe400078e02ff */
[C---:B------:R-:W-:Y:S02]  /*9230*/  IMAD R3, R7.reuse, UR9, R6 ;  /* 0x0000000907037c24 */ /* 0x040fe4000f8e0206 */
[----:B------:R-:W-:Y:S01]  /*9240*/  IMAD.WIDE.U32 R4, R7, UR8, R4 ;  /* 0x0000000807047c25 */ /* 0x000fe2000f8e0004 */
[----:B------:R-:W-:Y:S01]  /*9250*/  ISETP.GE.AND P2, PT, R8, R11, PT ;  /* 0x0000000b0800720c */ /* 0x000fe20003f46270 */
[----:B------:R-:W-:-:S02]  /*9260*/  ULDC.64 UR8, c[0x0][0xa80] ;  /* 0x0002a00000087ab9 */ /* 0x000fc40000000a00 */
[----:B------:R-:W-:Y:S01]  /*9270*/  VIADD R0, R8, 0x20 ;  /* 0x0000002008007836 */ /* 0x000fe20000000000 */
[----:B------:R-:W-:Y:S02]  /*9280*/  IADD3 R3, R5, R3, RZ ;  /* 0x0000000305037210 */ /* 0x000fe40007ffe0ff */
[----:B------:R-:W-:Y:S02]  /*9290*/  LEA R6, P3, R4, UR8, 0x1 ;  /* 0x0000000804067c11 */ /* 0x000fe4000f8608ff */
[-C--:B------:R-:W-:Y:S01]  /*92a0*/  ISETP.GE.AND P1, PT, R0, R11.reuse, PT ;  /* 0x0000000b0000720c */ /* 0x080fe20003f26270 */
[----:B------:R-:W-:Y:S01]  /*92b0*/  VIADD R0, R8, 0x40 ;  /* 0x0000004008007836 */ /* 0x000fe20000000000 */
[----:B------:R-:W-:Y:S01]  /*92c0*/  LEA.HI.X R3, R4, UR9, R3, 0x1, P3 ;  /* 0x0000000904037c11 */ /* 0x000fe200098f0c03 */
[----:B------:R0:W1:Y:S03]  /*92d0*/  SHFL.IDX PT, R7, R6, RZ, 0x181f ;  /* 0x00181fff06077589 */ /* 0x00006600000e0000 */
[----:B------:R-:W-:Y:S01]  /*92e0*/  ISETP.GE.AND P0, PT, R0, R11, PT ;  /* 0x0000000b0000720c */ /* 0x000fe20003f06270 */
[----:B------:R0:W2:Y:S01]  /*92f0*/  SHFL.IDX PT, R5, R3, RZ, 0x181f ;  /* 0x00181fff03057589 */ /* 0x0000a200000e0000 */
[----:B------:R-:W-:Y:S11]  /*9300*/  @P2 BRA `(.L_x_228) ;  /* 0x0000000000242947 */ /* 0x000ff60003800000 */
[----:B------:R-:W-:Y:S02]  /*9310*/  ULDC UR4, c[0x0][0xac8] ;  /* 0x0002b20000047ab9 */ /* 0x000fe40000000800 */
[----:B------:R-:W-:Y:S02]  /*9320*/  ISETP.GE.AND P4, PT, R2, UR4, PT ;  /* 0x0000000402007c0c */ /* 0x000fe4000bf86270 */
[----:B------:R-:W-:-:S11]  /*9330*/  ISETP.GE.AND P5, PT, R16, UR4, PT ;  /* 0x0000000410007c0c */ /* 0x000fd6000bfa6270 */
[-C--:B-1----:R-:W-:Y:S02]  /*9340*/  @!P4 LEA R12, P2, R2, R7.reuse, 0x1 ;  /* 0x00000007020cc211 */ /* 0x082fe400078408ff */
[----:B------:R-:W-:Y:S02]  /*9350*/  @!P5 LEA R4, P3, R16, R7, 0x1 ;  /* 0x000000071004d211 */ /* 0x000fe400078608ff */
[-C--:B--2---:R-:W-:Y:S02]  /*9360*/  @!P4 LEA.HI.X R13, R2, R5.reuse, R201, 0x1, P2 ;  /* 0x00000005020dc211 */ /* 0x084fe400010f0cc9 */
[----:B------:R-:W-:-:S03]  /*9370*/  @!P5 LEA.HI.X R5, R16, R5, R200, 0x1, P3 ;  /* 0x000000051005d211 */ /* 0x000fc600018f0cc8 */
[----:B------:R3:W-:Y:S04]  /*9380*/  @!P4 ST.E.128 desc[UR36][R12.64], RZ ;  /* 0x000000ff0c00c985 */ /* 0x0007e8000c101d24 */
[----:B------:R3:W-:Y:S02]  /*9390*/  @!P5 ST.E.128 desc[UR36][R4.64], RZ ;  /* 0x000000ff0400d985 */ /* 0x0007e4000c101d24 */
.L_x_228:
[----:B------:R-:W-:Y:S05]  /*93a0*/  BSYNC B1 ;  /* 0x0000000000017941 */ /* 0x000fea0003800000 */
.L_x_227:
[----:B--23--:R2:W3:Y:S01]  /*93b0*/  SHFL.IDX PT, R5, R3, 0x1, 0x181f ;  /* 0x00381f0003057f89 */ /* 0x00c4e200000e0000 */
[----:B------:R-:W-:Y:S03]  /*93c0*/  BSSY B1, `(.L_x_229) ;  /* 0x000000c000017945 */ /* 0x000fe60003800000 */
[----:B-1----:R2:W1:Y:S01]  /*93d0*/  SHFL.IDX PT, R7, R6, 0x1, 0x181f ;  /* 0x00381f0006077f89 */ /* 0x00246200000e0000 */
[----:B------:R-:W-:Y:S05]  /*93e0*/  @P1 BRA `(.L_x_230) ;  /* 0x0000000000241947 */ /* 0x000fea0003800000 */
[----:B------:R-:W-:Y:S02]  /*93f0*/  ULDC UR4, c[0x0][0xac8] ;  /* 0x0002b20000047ab9 */ /* 0x000fe40000000800 */
[----:B------:R-:W-:Y:S02]  /*9400*/  ISETP.GE.AND P3, PT, R2, UR4, PT ;  /* 0x0000000402007c0c */ /* 0x000fe4000bf66270 */
[----:B------:R-:W-:-:S11]  /*9410*/  ISETP.GE.AND P4, PT, R16, UR4, PT ;  /* 0x0000000410007c0c */ /* 0x000fd6000bf86270 */
[-C--:B-1----:R-:W-:Y:S02]  /*9420*/  @!P3 LEA R12, P1, R2, R7.reuse, 0x1 ;  /* 0x00000007020cb211 */ /* 0x082fe400078208ff */
[----:B------:R-:W-:Y:S02]  /*9430*/  @!P4 LEA R4, P2, R16, R7, 0x1 ;  /* 0x000000071004c211 */ /* 0x000fe400078408ff */
[-C--:B---3--:R-:W-:Y:S02]  /*9440*/  @!P3 LEA.HI.X R13, R2, R5.reuse, R201, 0x1, P1 ;  /* 0x00000005020db211 */ /* 0x088fe400008f0cc9 */
[----:B------:R-:W-:-:S03]  /*9450*/  @!P4 LEA.HI.X R5, R16, R5, R200, 0x1, P2 ;  /* 0x000000051005c211 */ /* 0x000fc600010f0cc8 */
[----:B------:R4:W-:Y:S04]  /*9460*/  @!P3 ST.E.128 desc[UR36][R12.64], RZ ;  /* 0x000000ff0c00b985 */ /* 0x0009e8000c101d24 */
[----:B------:R4:W-:Y:S02]  /*9470*/  @!P4 ST.E.128 desc[UR36][R4.64], RZ ;  /* 0x000000ff0400c985 */ /* 0x0009e4000c101d24 */
.L_x_230:
[----:B------:R-:W-:Y:S05]  /*9480*/  BSYNC B1 ;  /* 0x0000000000017941 */ /* 0x000fea0003800000 */
.L_x_229:
[----:B---34-:R3:W4:Y:S01]  /*9490*/  SHFL.IDX PT, R5, R3, 0x2, 0x181f ;  /* 0x00581f0003057f89 */ /* 0x01872200000e0000 */
        /* <DEDUP_REMOVED lines=8> */
[-C--:B----4-:R-:W-:Y:S02]  /*9520*/  @!P2 LEA.HI.X R13, R2, R5.reuse, R201, 0x1, P0 ;  /* 0x00000005020da211 */ /* 0x090fe400000f0cc9 */
[----:B------:R-:W-:-:S03]  /*9530*/  @!P3 LEA.HI.X R5, R16, R5, R200, 0x1, P1 ;  /* 0x000000051005b211 */ /* 0x000fc600008f0cc8 */
[----:B------:R1:W-:Y:S04]  /*9540*/  @!P2 ST.E.128 desc[UR36][R12.64], RZ ;  /* 0x000000ff0c00a985 */ /* 0x0003e8000c101d24 */
[----:B------:R1:W-:Y:S02]  /*9550*/  @!P3 ST.E.128 desc[UR36][R4.64], RZ ;  /* 0x000000ff0400b985 */ /* 0x0003e4000c101d24 */
.L_x_232:
[----:B------:R-:W-:Y:S05]  /*9560*/  BSYNC B1 ;  /* 0x0000000000017941 */ /* 0x000fea0003800000 */
.L_x_231:
[----:B------:R-:W-:Y:S01]  /*9570*/  VIADD R0, R8, 0x60 ;  /* 0x0000006008007836 */ /* 0x000fe20000000000 */
[----:B0-23--:R-:W0:Y:S04]  /*9580*/  SHFL.IDX PT, R3, R3, 0x3, 0x181f ;  /* 0x00781f0003037f89 */ /* 0x00de2800000e0000 */
[----:B------:R-:W-:Y:S01]  /*9590*/  ISETP.GE.AND P0, PT, R0, R11, PT ;  /* 0x0000000b0000720c */ /* 0x000fe20003f06270 */
[----:B-1--4-:R1:W2:-:S12]  /*95a0*/  SHFL.IDX PT, R5, R6, 0x3, 0x181f ;  /* 0x00781f0006057f89 */ /* 0x01229800000e0000 */
[----:B-1----:R-:W-:Y:S05]  /*95b0*/  @P0 BRA `(.L_x_221) ;  /* 0x0000000000240947 */ /* 0x002fea0003800000 */
[----:B------:R-:W-:Y:S02]  /*95c0*/  ULDC UR4, c[0x0][0xac8] ;  /* 0x0002b20000047ab9 */ /* 0x000fe40000000800 */
[----:B------:R-:W-:Y:S02]  /*95d0*/  ISETP.GE.AND P2, PT, R2, UR4, PT ;  /* 0x0000000402007c0c */ /* 0x000fe4000bf46270 */
[----:B------:R-:W-:-:S11]  /*95e0*/  ISETP.GE.AND P3, PT, R16, UR4, PT ;  /* 0x0000000410007c0c */ /* 0x000fd6000bf66270 */
[-C--:B--2---:R-:W-:Y:S02]  /*95f0*/  @!P2 LEA R6, P0, R2, R5.reuse, 0x1 ;  /* 0x000000050206a211 */ /* 0x084fe400078008ff */
[----:B------:R-:W-:Y:S02]  /*9600*/  @!P3 LEA R4, P1, R16, R5, 0x1 ;  /* 0x000000051004b211 */ /* 0x000fe400078208ff */
[-C--:B0-----:R-:W-:Y:S02]  /*9610*/  @!P2 LEA.HI.X R7, R2, R3.reuse, R201, 0x1, P0 ;  /* 0x000000030207a211 */ /* 0x081fe400000f0cc9 */
[----:B------:R-:W-:-:S03]  /*9620*/  @!P3 LEA.HI.X R5, R16, R3, R200, 0x1, P1 ;  /* 0x000000031005b211 */ /* 0x000fc600008f0cc8 */
[----:B------:R0:W-:Y:S04]  /*9630*/  @!P2 ST.E.128 desc[UR36][R6.64], RZ ;  /* 0x000000ff0600a985 */ /* 0x0001e8000c101d24 */
[----:B------:R0:W-:Y:S02]  /*9640*/  @!P3 ST.E.128 desc[UR36][R4.64], RZ ;  /* 0x000000ff0400b985 */ /* 0x0001e4000c101d24 */
.L_x_221:
[----:B------:R-:W-:Y:S05]  /*9650*/  BSYNC B0 ;  /* 0x0000000000007941 */ /* 0x000fea0003800000 */
.L_x_211:
[----:B------:R-:W-:Y:S02]  /*9660*/  ULDC UR4, c[0x0][0xc3c] ;  /* 0x00030f0000047ab9 */ /* 0x000fe40000000800 */
[----:B------:R-:W-:-:S13]  /*9670*/  ISETP.GE.AND P0, PT, R27, UR4, PT ;  /* 0x000000041b007c0c */ /* 0x000fda000bf06270 */
[----:B------:R-:W-:Y:S05]  /*9680*/  @!P0 BRA `(.L_x_233) ;  /* 0xffffff7800308947 */ /* 0x000fea000383ffff */
[----:B------:R-:W-:Y:S05]  /*9690*/  EXIT ;  /* 0x000000000000794d */ /* 0x000fea0003800000 */
.L_x_182:
[----:B------:R-:W-:-:S08]  /*96a0*/  NOP ;  /* 0x0000000000007918 */ /* 0x000fd00000000000 */
[----:B0-----:R-:W0:-:S00]  /*96b0*/  USETMAXREG.DEALLOC.CTAPOOL 0x28 ;  /* 0x00000028000079c8 */ /* 0x001e0000080e0500 */
[----:B0-----:R-:W-:Y:S02]  /*96c0*/  LOP3.LUT R0, R0, 0x3, RZ, 0xc0, !PT ;  /* 0x0000000300007812 */ /* 0x001fe400078ec0ff */
[----:B------:R-:W-:-:S04]  /*96d0*/  LOP3.LUT R23, R23, 0xffffff7f, RZ, 0xc0, !PT ;  /* 0xffffff7f17177812 */ /* 0x000fc800078ec0ff */
[----:B------:R-:W0:Y:S02]  /*96e0*/  SHFL.IDX PT, R0, R0, RZ, 0x1f ;  /* 0x00001fff00007589 */ /* 0x000e2400000e0000 */
[----:B0-----:R-:W-:Y:S01]  /*96f0*/  ISETP.NE.AND P0, PT, R0, RZ, PT ;  /* 0x000000ff0000720c */ /* 0x001fe20003f05270 */
[----:B------:R-:W-:-:S12]  /*9700*/  IMAD.MOV.U32 R0, RZ, RZ, RZ ;  /* 0x000000ffff007224 */ /* 0x000fd800078e00ff */
[----:B------:R-:W-:Y:S01]  /*9710*/  @P0 LOP3.LUT R23, R23, 0x80, RZ, 0xfc, !PT ;  /* 0x0000008017170812 */ /* 0x000fe200078efcff */
[----:B------:R-:W-:Y:S06]  /*9720*/  @!P0 BRA `(.L_x_234) ;  /* 0x00000000001c8947 */ /* 0x000fec0003800000 */
[----:B------:R-:W0:Y:S08]  /*9730*/  S2UR UR5, SR_CgaCtaId ;  /* 0x00000000000579c3 */ /* 0x000e300000008800 */
[----:B------:R-:W-:Y:S06]  /*9740*/  BAR.SYNC.DEFER_BLOCKING 0x5, 0x180 ;  /* 0x0146000000007b1d */ /* 0x000fec0000010000 */
[----:B------:R-:W-:-:S02]  /*9750*/  UMOV UR4, 0x400 ;  /* 0x0000040000047882 */ /* 0x000fc40000000000 */
[----:B0-----:R-:W-:-:S09]  /*9760*/  ULEA UR4, UR5, UR4, 0x18 ;  /* 0x0000000405047291 */ /* 0x001fd2000f8ec03f */
[----:B------:R-:W0:Y:S01]  /*9770*/  LDS.128 R16, [UR4+0x2a8d0] ;  /* 0x02a8d004ff107984 */ /* 0x000e220008000c00 */
[----:B------:R-:W-:Y:S06]  /*9780*/  BAR.ARV 0x4, 0x180 ;  /* 0x0106000000007b1d */ /* 0x000fec0000002000 */
[----:B------:R-:W-:Y:S05]  /*9790*/  BRA `(.L_x_235) ;  /* 0x0000000800947947 */ /* 0x000fea0003800000 */
.L_x_234:
[----:B------:R-:W0:Y:S01]  /*97a0*/  S2R R2, SR_TID.X ;  /* 0x0000000000027919 */ /* 0x000e220000002100 */
[----:B------:R-:W-:Y:S01]  /*97b0*/  ULDC UR4, c[0x0][0xc3c] ;  /* 0x00030f0000047ab9 */ /* 0x000fe20000000800 */
[----:B------:R-:W-:Y:S01]  /*97c0*/  IMAD.MOV.U32 R9, RZ, RZ, RZ ;  /* 0x000000ffff097224 */ /* 0x000fe200078e00ff */
[----:B------:R-:W1:Y:S01]  /*97d0*/  S2UR UR6, SR_CTAID.X ;  /* 0x00000000000679c3 */ /* 0x000e620000002500 */
[----:B------:R-:W-:Y:S01]  /*97e0*/  ULDC UR5, c[0x0][0xc38] ;  /* 0x00030e0000057ab9 */ /* 0x000fe20000000800 */
[----:B0-----:R-:W-:-:S04]  /*97f0*/  LOP3.LUT R7, R2, 0x1f, RZ, 0xc0, !PT ;  /* 0x0000001f02077812 */ /* 0x001fc800078ec0ff */
[----:B------:R-:W-:-:S04]  /*9800*/  ISETP.NE.AND P0, PT, R7, 0x1f, PT ;  /* 0x0000001f0700780c */ /* 0x000fc80003f05270 */
[----:B------:R-:W-:-:S13]  /*9810*/  ISETP.GE.OR P1, PT, R7, UR4, !P0 ;  /* 0x0000000407007c0c */ /* 0x000fda000c726670 */
[----:B------:R-:W0:Y:S08]  /*9820*/  @!P1 LDC.64 R4, c[0x0][0xc80] ;  /* 0x00032000ff049b82 */ /* 0x000e300000000a00 */
[----:B------:R-:W2:Y:S01]  /*9830*/  @!P1 LDC.64 R2, c[0x0][0xc78] ;  /* 0x00031e00ff029b82 */ /* 0x000ea20000000a00 */
[----:B0-----:R-:W-:-:S05]  /*9840*/  @!P1 IMAD.WIDE.U32 R4, R7, 0x4, R4 ;  /* 0x0000000407049825 */ /* 0x001fca00078e0004 */
[----:B------:R-:W3:Y:S01]  /*9850*/  @!P1 LDG.E R0, desc[UR36][R4.64] ;  /* 0x0000002404009981 */ /* 0x000ee2000c1e1900 */
[----:B--2---:R-:W-:-:S05]  /*9860*/  @!P1 IMAD.WIDE.U32 R2, R7, 0x4, R2 ;  /* 0x0000000407029825 */ /* 0x004fca00078e0002 */
[----:B------:R-:W3:Y:S01]  /*9870*/  @!P1 LDG.E R9, desc[UR36][R2.64] ;  /* 0x0000002402099981 */ /* 0x000ee2000c1e1900 */
[C---:B------:R-:W-:Y:S02]  /*9880*/  ISETP.NE.AND P1, PT, R7.reuse, RZ, PT ;  /* 0x000000ff0700720c */ /* 0x040fe40003f25270 */
[C---:B------:R-:W-:Y:S02]  /*9890*/  ISETP.GE.U32.AND P2, PT, R7.reuse, 0x2, PT ;  /* 0x000000020700780c */ /* 0x040fe40003f46070 */
[C---:B------:R-:W-:Y:S02]  /*98a0*/  ISETP.GE.U32.AND P3, PT, R7.reuse, 0x4, PT ;  /* 0x000000040700780c */ /* 0x040fe40003f66070 */
[C---:B------:R-:W-:Y:S02]  /*98b0*/  ISETP.GE.U32.AND P4, PT, R7.reuse, 0x8, PT ;  /* 0x000000080700780c */ /* 0x040fe40003f86070 */
[----:B------:R-:W-:Y:S01]  /*98c0*/  ISETP.GE.U32.AND P5, PT, R7, 0x10, PT ;  /* 0x000000100700780c */ /* 0x000fe20003fa6070 */
[----:B------:R-:W-:Y:S01]  /*98d0*/  UMOV UR4, URZ ;  /* 0x0000003f00047c82 */ /* 0x000fe20008000000 */
[----:B---3--:R-:W-:-:S05]  /*98e0*/  IMAD R6, R0, R9, RZ ;  /* 0x0000000900067224 */ /* 0x008fca00078e02ff */
[----:B------:R-:W0:Y:S02]  /*98f0*/  SHFL.UP PT, R8, R6, 0x1, RZ ;  /* 0x0420000006087989 */ /* 0x000e2400000e00ff */
[----:B0-----:R-:W-:-:S05]  /*9900*/  SEL R11, R8, RZ, P1 ;  /* 0x000000ff080b7207 */ /* 0x001fca0000800000 */
[----:B------:R-:W-:-:S05]  /*9910*/  IMAD.IADD R11, R6, 0x1, R11 ;  /* 0x00000001060b7824 */ /* 0x000fca00078e020b */
        /* <DEDUP_REMOVED lines=12> */
[----:B------:R-:W0:Y:S02]  /*99e0*/  SHFL.IDX PT, R6, R5, 0x1f, 0x1f ;  /* 0x03e01f0005067f89 */ /* 0x000e2400000e0000 */
[----:B0-----:R-:W-:-:S05]  /*99f0*/  IMAD R6, R6, UR5, RZ ;  /* 0x0000000506067c24 */ /* 0x001fca000f8e02ff */
[----:B-1----:R-:W-:Y:S01]  /*9a00*/  ISETP.GT.AND P6, PT, R6, UR6, PT ;  /* 0x0000000606007c0c */ /* 0x002fe2000bfc4270 */
[----:B------:R-:W-:-:S12]  /*9a10*/  IMAD.MOV.U32 R3, RZ, RZ, R6 ;  /* 0x000000ffff037224 */ /* 0x000fd800078e0006 */
[----:B------:R-:W-:Y:S05]  /*9a20*/  @P6 BRA `(.L_x_236) ;  /* 0x0000000000986947 */ /* 0x000fea0003800000 */
[----:B------:R-:W-:Y:S01]  /*9a30*/  IMAD.MOV.U32 R6, RZ, RZ, R3 ;  /* 0x000000ffff067224 */ /* 0x000fe200078e0003 */
[----:B------:R-:W-:Y:S01]  /*9a40*/  UMOV UR4, URZ ;  /* 0x0000003f00047c82 */ /* 0x000fe20008000000 */
[----:B------:R-:W-:-:S05]  /*9a50*/  ULDC UR5, c[0x0][0xc38] ;  /* 0x00030e0000057ab9 */ /* 0x000fca0000000800 */
.L_x_238:
[----:B------:R-:W0:Y:S01]  /*9a60*/  LDC R0, c[0x0][0xc3c] ;  /* 0x00030f00ff007b82 */ /* 0x000e220000000800 */
[----:B------:R-:W-:-:S06]  /*9a70*/  UIADD3 UR4, UR4, 0x1f, URZ ;  /* 0x0000001f04047890 */ /* 0x000fcc000fffe03f */
[----:B0-----:R-:W-:-:S13]  /*9a80*/  ISETP.LE.AND P6, PT, R0, UR4, PT ;  /* 0x0000000400007c0c */ /* 0x001fda000bfc3270 */
[----:B------:R-:W-:Y:S05]  /*9a90*/  @P6 BRA `(.L_x_237) ;  /* 0x0000000400a86947 */ /* 0x000fea0003800000 */
[----:B------:R-:W-:-:S04]  /*9aa0*/  IADD3 R9, R7, UR4, RZ ;  /* 0x0000000407097c10 */ /* 0x000fc8000fffe0ff */
[----:B------:R-:W-:Y:S01]  /*9ab0*/  ISETP.GE.OR P6, PT, R9, R0, !P0 ;  /* 0x000000000900720c */ /* 0x000fe200047c6670 */
[----:B------:R-:W-:-:S12]  /*9ac0*/  IMAD.MOV.U32 R0, RZ, RZ, RZ ;  /* 0x000000ffff007224 */ /* 0x000fd800078e00ff */
[----:B------:R-:W0:Y:S08]  /*9ad0*/  @!P6 LDC.64 R4, c[0x0][0xc80] ;  /* 0x00032000ff04eb82 */ /* 0x000e300000000a00 */
[----:B------:R-:W1:Y:S01]  /*9ae0*/  @!P6 LDC.64 R2, c[0x0][0xc78] ;  /* 0x00031e00ff02eb82 */ /* 0x000e620000000a00 */
[----:B0-----:R-:W-:-:S05]  /*9af0*/  @!P6 IMAD.WIDE R4, R9, 0x4, R4 ;  /* 0x000000040904e825 */ /* 0x001fca00078e0204 */
[----:B------:R-:W2:Y:S01]  /*9b00*/  @!P6 LDG.E R0, desc[UR36][R4.64] ;  /* 0x000000240400e981 */ /* 0x000ea2000c1e1900 */
[----:B-1----:R-:W-:-:S04]  /*9b10*/  @!P6 IMAD.WIDE R2, R9, 0x4, R2 ;  /* 0x000000040902e825 */ /* 0x002fc800078e0202 */
[----:B------:R-:W-:-:S06]  /*9b20*/  IMAD.MOV.U32 R9, RZ, RZ, RZ ;  /* 0x000000ffff097224 */ /* 0x000fcc00078e00ff */
[----:B------:R-:W2:Y:S02]  /*9b30*/  @!P6 LDG.E R9, desc[UR36][R2.64] ;  /* 0x000000240209e981 */ /* 0x000ea4000c1e1900 */
[----:B--2---:R-:W-:-:S05]  /*9b40*/  IMAD R13, R0, R9, RZ ;  /* 0x00000009000d7224 */ /* 0x004fca00078e02ff */
        /* <DEDUP_REMOVED lines=16> */
[----:B0-----:R-:W-:-:S04]  /*9c50*/  IMAD R3, R2, UR5, RZ ;  /* 0x0000000502037c24 */ /* 0x001fc8000f8e02ff */
[----:B------:R-:W-:-:S05]  /*9c60*/  IMAD.IADD R6, R3, 0x1, R6 ;  /* 0x0000000103067824 */ /* 0x000fca00078e0206 */
[----:B------:R-:W-:-:S13]  /*9c70*/  ISETP.GT.AND P6, PT, R6, UR6, PT ;  /* 0x0000000606007c0c */ /* 0x000fda000bfc4270 */
[----:B------:R-:W-:Y:S05]  /*9c80*/  @!P6 BRA `(.L_x_238) ;  /* 0xfffffffc0074e947 */ /* 0x000fea000383ffff */
.L_x_236:
[----:B------:R-:W-:Y:S02]  /*9c90*/  IMAD.IADD R10, R6, 0x1, -R3 ;  /* 0x00000001060a7824 */ /* 0x000fe400078e0a03 */
[----:B------:R-:W-:Y:S02]  /*9ca0*/  IMAD.MOV.U32 R16, RZ, RZ, RZ ;  /* 0x000000ffff107224 */ /* 0x000fe400078e00ff */
[----:B------:R-:W-:-:S05]  /*9cb0*/  IMAD R2, R5, UR5, R10 ;  /* 0x0000000505027c24 */ /* 0x000fca000f8e020a */
[----:B------:R-:W-:-:S13]  /*9cc0*/  ISETP.GT.AND P0, PT, R2, UR6, PT ;  /* 0x0000000602007c0c */ /* 0x000fda000bf04270 */
[----:B------:R-:W-:-:S04]  /*9cd0*/  VOTE.ANY R6, PT, !P0 ;  /* 0x0000000000067806 */ /* 0x000fc800040e0100 */
[----:B------:R-:W0:Y:S01]  /*9ce0*/  POPC R19, R6 ;  /* 0x0000000600137309 */ /* 0x000e220000000000 */
[----:B------:R-:W-:Y:S01]  /*9cf0*/  ISETP.NE.AND P0, PT, R6, RZ, PT ;  /* 0x000000ff0600720c */ /* 0x000fe20003f05270 */
[----:B0-----:R-:W0:Y:S04]  /*9d00*/  SHFL.IDX PT, R0, R0, R19, 0x1f ;  /* 0x00001f1300007589 */ /* 0x001e2800000e0000 */
[----:B------:R1:W2:Y:S01]  /*9d10*/  SHFL.IDX PT, R9, R9, R19, 0x1f ;  /* 0x00001f1309097589 */ /* 0x0002a200000e0000 */
[----:B0-----:R-:W-:-:S04]  /*9d20*/  IABS R4, R0 ;  /* 0x0000000000047213 */ /* 0x001fc80000000000 */
[----:B------:R-:W0:Y:S08]  /*9d30*/  I2F.RP R8, R4 ;  /* 0x0000000400087306 */ /* 0x000e300000209400 */
[----:B0-----:R-:W0:Y:S02]  /*9d40*/  MUFU.RCP R8, R8 ;  /* 0x0000000800087308 */ /* 0x001e240000001000 */
[----:B0-----:R-:W-:-:S06]  /*9d50*/  VIADD R2, R8, 0xffffffe ;  /* 0x0ffffffe08027836 */ /* 0x001fcc0000000000 */
[----:B------:R-:W0:Y:S02]  /*9d60*/  F2I.FTZ.U32.TRUNC.NTZ R3, R2 ;  /* 0x0000000200037305 */ /* 0x000e24000021f000 */
[----:B0-----:R-:W-:Y:S01]  /*9d70*/  IADD3 R11, RZ, -R3, RZ ;  /* 0x80000003ff0b7210 */ /* 0x001fe20007ffe0ff */
[----:B-12---:R-:W-:Y:S06]  /*9d80*/  @!P0 BRA `(.L_x_239) ;  /* 0x0000000000088947 */ /* 0x006fec0003800000 */
[----:B------:R-:W-:-:S06]  /*9d90*/  VIADD R16, R19, 0xffffffff ;  /* 0xffffffff13107836 */ /* 0x000fcc0000000000 */
[----:B------:R0:W1:Y:S02]  /*9da0*/  SHFL.IDX PT, R16, R5, R16, 0x1f ;  /* 0x00001f1005107589 */ /* 0x00006400000e0000 */
.L_x_239:
[----:B-1----:R-:W-:Y:S01]  /*9db0*/  IMAD R16, R16, UR5, R10 ;  /* 0x0000000510107c24 */ /* 0x002fe2000f8e020a */
[----:B------:R-:W-:Y:S01]  /*9dc0*/  IABS R10, R0 ;  /* 0x00000000000a7213 */ /* 0x000fe20000000000 */
[----:B------:R-:W-:Y:S01]  /*9dd0*/  IMAD R11, R11, R4, RZ ;  /* 0x000000040b0b7224 */ /* 0x000fe200078e02ff */
[----:B0-----:R-:W-:Y:S01]  /*9de0*/  IABS R5, R9 ;  /* 0x0000000900057213 */ /* 0x001fe20000000000 */
[----:B------:R-:W-:Y:S01]  /*9df0*/  IMAD.MOV.U32 R2, RZ, RZ, RZ ;  /* 0x000000ffff027224 */ /* 0x000fe200078e00ff */
[----:B------:R-:W-:Y:S01]  /*9e00*/  IADD3 R17, -R16, UR6, RZ ;  /* 0x0000000610117c10 */ /* 0x000fe2000fffe1ff */
[----:B------:R-:W-:Y:S01]  /*9e10*/  IMAD.MOV R10, RZ, RZ, -R10 ;  /* 0x000000ffff0a7224 */ /* 0x000fe200078e0a0a */
[----:B------:R-:W0:Y:S01]  /*9e20*/  I2F.RP R6, R5 ;  /* 0x0000000500067306 */ /* 0x000e220000209400 */
[----:B------:R-:W-:Y:S01]  /*9e30*/  IMAD.HI.U32 R2, R3, R11, R2 ;  /* 0x0000000b03027227 */ /* 0x000fe200078e0002 */
[----:B------:R-:W-:-:S03]  /*9e40*/  IABS R8, R17 ;  /* 0x0000001100087213 */ /* 0x000fc60000000000 */
[----:B------:R-:W-:Y:S02]  /*9e50*/  VIADD R19, R19, UR4 ;  /* 0x0000000413137c36 */ /* 0x000fe40008000000 */
[----:B------:R-:W-:Y:S02]  /*9e60*/  IMAD.MOV.U32 R3, RZ, RZ, R8 ;  /* 0x000000ffff037224 */ /* 0x000fe400078e0008 */
[----:B------:R-:W-:Y:S02]  /*9e70*/  IMAD.MOV.U32 R8, RZ, RZ, R10 ;  /* 0x000000ffff087224 */ /* 0x000fe400078e000a */
[----:B------:R-:W-:-:S04]  /*9e80*/  IMAD.HI.U32 R2, R2, R3, RZ ;  /* 0x0000000302027227 */ /* 0x000fc800078e00ff */
[----:B------:R-:W-:Y:S01]  /*9e90*/  IMAD R3, R2, R8, R3 ;  /* 0x0000000802037224 */ /* 0x000fe200078e0203 */
[----:B0-----:R-:W0:Y:S04]  /*9ea0*/  MUFU.RCP R6, R6 ;  /* 0x0000000600067308 */ /* 0x001e280000001000 */
[----:B------:R-:W-:-:S13]  /*9eb0*/  ISETP.GT.U32.AND P1, PT, R4, R3, PT ;  /* 0x000000030400720c */ /* 0x000fda0003f24070 */
[----:B------:R-:W-:Y:S02]  /*9ec0*/  @!P1 IMAD.IADD R3, R3, 0x1, -R4 ;  /* 0x0000000103039824 */ /* 0x000fe400078e0a04 */
[----:B0-----:R-:W-:Y:S02]  /*9ed0*/  VIADD R8, R6, 0xffffffe ;  /* 0x0ffffffe06087836 */ /* 0x001fe40000000000 */
[----:B------:R-:W-:Y:S01]  /*9ee0*/  @!P1 VIADD R2, R2, 0x1 ;  /* 0x0000000102029836 */ /* 0x000fe20000000000 */
[----:B------:R-:W-:Y:S02]  /*9ef0*/  ISETP.GE.U32.AND P0, PT, R3, R4, PT ;  /* 0x000000040300720c */ /* 0x000fe40003f06070 */
[----:B------:R-:W-:Y:S01]  /*9f00*/  LOP3.LUT R4, R17, R0, RZ, 0x3c, !PT ;  /* 0x0000000011047212 */ /* 0x000fe200078e3cff */
[----:B------:R0:W1:Y:S01]  /*9f10*/  F2I.FTZ.U32.TRUNC.NTZ R3, R8 ;  /* 0x0000000800037305 */ /* 0x000062000021f000 */
[----:B------:R-:W-:Y:S02]  /*9f20*/  ISETP.NE.AND P1, PT, R0, RZ, PT ;  /* 0x000000ff0000720c */ /* 0x000fe40003f25270 */
[----:B------:R-:W-:-:S02]  /*9f30*/  ISETP.GE.AND P2, PT, R4, RZ, PT ;  /* 0x000000ff0400720c */ /* 0x000fc40003f46270 */
[----:B0-----:R-:W-:-:S05]  /*9f40*/  IABS R8, R9 ;  /* 0x0000000900087213 */ /* 0x001fca0000000000 */
[----:B------:R-:W-:Y:S02]  /*9f50*/  @P0 VIADD R2, R2, 0x1 ;  /* 0x0000000102020836 */ /* 0x000fe40000000000 */
[----:B------:R-:W-:-:S03]  /*9f60*/  IMAD.MOV R8, RZ, RZ, -R8 ;  /* 0x000000ffff087224 */ /* 0x000fc600078e0a08 */
[----:B------:R-:W-:Y:S01]  /*9f70*/  MOV R6, R2 ;  /* 0x0000000200067202 */ /* 0x000fe20000000f00 */
[----:B-1----:R-:W-:-:S04]  /*9f80*/  IMAD.MOV R2, RZ, RZ, -R3 ;  /* 0x000000ffff027224 */ /* 0x002fc800078e0a03 */
[----:B------:R-:W-:Y:S01]  /*9f90*/  @!P2 IMAD.MOV R6, RZ, RZ, -R6 ;  /* 0x000000ffff06a224 */ /* 0x000fe200078e0a06 */
[----:B------:R-:W-:Y:S01]  /*9fa0*/  @!P1 LOP3.LUT R6, RZ, R0, RZ, 0x33, !PT ;  /* 0x00000000ff069212 */ /* 0x000fe200078e33ff */
[----:B------:R-:W-:Y:S02]  /*9fb0*/  IMAD R11, R2, R5, RZ ;  /* 0x00000005020b7224 */ /* 0x000fe400078e02ff */
[----:B------:R-:W-:Y:S01]  /*9fc0*/  IMAD.MOV.U32 R2, RZ, RZ, RZ ;  /* 0x000000ffff027224 */ /* 0x000fe200078e00ff */
[-C--:B------:R-:W-:Y:S01]  /*9fd0*/  IABS R4, R6.reuse ;  /* 0x0000000600047213 */ /* 0x080fe20000000000 */
[----:B------:R-:W-:Y:S02]  /*9fe0*/  IMAD R0, R0, R6, RZ ;  /* 0x0000000600007224 */ /* 0x000fe400078e02ff */
[----:B------:R-:W-:-:S04]  /*9ff0*/  IMAD.HI.U32 R2, R3, R11, R2 ;  /* 0x0000000b03027227 */ /* 0x000fc800078e0002 */
[----:B------:R-:W-:Y:S02]  /*a000*/  IMAD.MOV.U32 R3, RZ, RZ, R4 ;  /* 0x000000ffff037224 */ /* 0x000fe400078e0004 */
[----:B------:R-:W-:Y:S02]  /*a010*/  IMAD.MOV.U32 R4, RZ, RZ, R8 ;  /* 0x000000ffff047224 */ /* 0x000fe400078e0008 */
[----:B------:R-:W-:-:S04]  /*a020*/  IMAD.HI.U32 R2, R2, R3, RZ ;  /* 0x0000000302027227 */ /* 0x000fc800078e00ff */
[----:B------:R-:W-:Y:S01]  /*a030*/  IMAD R4, R2, R4, R3 ;  /* 0x0000000402047224 */ /* 0x000fe200078e0203 */
[----:B------:R-:W-:Y:S01]  /*a040*/  LOP3.LUT R3, R6, R9, RZ, 0x3c, !PT ;  /* 0x0000000906037212 */ /* 0x000fe200078e3cff */
[----:B------:R-:W-:-:S03]  /*a050*/  IMAD.IADD R17, R17, 0x1, -R0 ;  /* 0x0000000111117824 */ /* 0x000fc600078e0a00 */
[----:B------:R-:W-:Y:S02]  /*a060*/  ISETP.GT.U32.AND P1, PT, R5, R4, PT ;  /* 0x000000040500720c */ /* 0x000fe40003f24070 */
[----:B------:R-:W-:-:S11]  /*a070*/  ISETP.GE.AND P2, PT, R3, RZ, PT ;  /* 0x000000ff0300720c */ /* 0x000fd60003f46270 */
[----:B------:R-:W-:Y:S02]  /*a080*/  @!P1 IMAD.IADD R4, R4, 0x1, -R5 ;  /* 0x0000000104049824 */ /* 0x000fe400078e0a05 */
[----:B------:R-:W-:Y:S01]  /*a090*/  @!P1 VIADD R2, R2, 0x1 ;  /* 0x0000000102029836 */ /* 0x000fe20000000000 */
[----:B------:R-:W-:Y:S02]  /*a0a0*/  ISETP.NE.AND P1, PT, R9, RZ, PT ;  /* 0x000000ff0900720c */ /* 0x000fe40003f25270 */
[----:B------:R-:W-:-:S13]  /*a0b0*/  ISETP.GE.U32.AND P0, PT, R4, R5, PT ;  /* 0x000000050400720c */ /* 0x000fda0003f06070 */
[----:B------:R-:W-:-:S04]  /*a0c0*/  @P0 VIADD R2, R2, 0x1 ;  /* 0x0000000102020836 */ /* 0x000fc80000000000 */
[----:B------:R-:W-:Y:S01]  /*a0d0*/  @!P2 IMAD.MOV R2, RZ, RZ, -R2 ;  /* 0x000000ffff02a224 */ /* 0x000fe200078e0a02 */
[----:B------:R-:W-:-:S04]  /*a0e0*/  @!P1 LOP3.LUT R2, RZ, R9, RZ, 0x33, !PT ;  /* 0x00000009ff029212 */ /* 0x000fc800078e33ff */
[----:B------:R-:W-:-:S05]  /*a0f0*/  IADD3 R18, -R2, RZ, RZ ;  /* 0x000000ff02127210 */ /* 0x000fca0007ffe1ff */
[C---:B------:R-:W-:Y:S02]  /*a100*/  IMAD R18, R9.reuse, R18, R6 ;  /* 0x0000001209127224 */ /* 0x040fe400078e0206 */
[----:B------:R-:W-:-:S04]  /*a110*/  IMAD R9, R9, 0x1000000, R2 ;  /* 0x0100000009097824 */ /* 0x000fc800078e0202 */
[----:B------:R-:W-:Y:S01]  /*a120*/  IMAD R18, R18, 0x10000, R9 ;  /* 0x0001000012127824 */ /* 0x000fe200078e0209 */
[----:B------:R-:W-:Y:S06]  /*a130*/  BRA `(.L_x_240) ;  /* 0x0000000000147947 */ /* 0x000fec0003800000 */
.L_x_237:
[----:B------:R-:W-:Y:S01]  /*a140*/  ULDC UR4, c[0x0][0xc3c] ;  /* 0x00030f0000047ab9 */ /* 0x000fe20000000800 */
[----:B------:R-:W-:Y:S02]  /*a150*/  IMAD.MOV.U32 R17, RZ, RZ, RZ ;  /* 0x000000ffff117224 */ /* 0x000fe400078e00ff */
[----:B------:R-:W-:Y:S02]  /*a160*/  IMAD.U32 R16, RZ, RZ, UR6 ;  /* 0x00000006ff107e24 */ /* 0x000fe4000f8e00ff */
[----:B------:R-:W-:Y:S02]  /*a170*/  IMAD.MOV.U32 R18, RZ, RZ, RZ ;  /* 0x000000ffff127224 */ /* 0x000fe400078e00ff */
[----:B------:R-:W-:-:S07]  /*a180*/  IMAD.U32 R19, RZ, RZ, UR4 ;  /* 0x00000004ff137e24 */ /* 0x000fce000f8e00ff */
.L_x_240:
[----:B------:R-:W-:-:S13]  /*a190*/  ISETP.NE.AND P0, PT, R7, RZ, PT ;  /* 0x000000ff0700720c */ /* 0x000fda0003f05270 */
[----:B------:R-:W0:Y:S01]  /*a1a0*/  @!P0 S2R R3, SR_CgaCtaId ;  /* 0x0000000000038919 */ /* 0x000e220000008800 */
[----:B------:R-:W-:-:S04]  /*a1b0*/  @!P0 MOV R0, 0x400 ;  /* 0x0000040000008802 */ /* 0x000fc80000000f00 */
[----:B0-----:R-:W-:-:S05]  /*a1c0*/  @!P0 LEA R0, R3, R0, 0x18 ;  /* 0x0000000003008211 */ /* 0x001fca00078ec0ff */
[----:B------:R1:W-:Y:S01]  /*a1d0*/  @!P0 STS.128 [R0+0x2a8d0], R16 ;  /* 0x02a8d01000008388 */ /* 0x0003e20000000c00 */
[----:B------:R-:W-:Y:S06]  /*a1e0*/  BAR.ARV 0x5, 0x180 ;  /* 0x0146000000007b1d */ /* 0x000fec0000002000 */
.L_x_235:
[----:B------:R2:W-:Y:S01]  /*a1f0*/  STL [R1+0x18], RZ ;  /* 0x000018ff01007387 */ /* 0x0005e20000100800 */
[----:B------:R-:W-:Y:S01]  /*a200*/  ULDC UR4, c[0x0][0xc3c] ;  /* 0x00030f0000047ab9 */ /* 0x000fe20000000800 */
[----:B------:R-:W-:Y:S01]  /*a210*/  IMAD.MOV.U32 R28, RZ, RZ, 0x1 ;  /* 0x00000001ff1c7424 */ /* 0x000fe200078e00ff */
[----:B0-----:R-:W-:Y:S01]  /*a220*/  ISETP.GE.AND P0, PT, R19, UR4, PT ;  /* 0x0000000413007c0c */ /* 0x001fe2000bf06270 */
[----:B------:R-:W-:-:S12]  /*a230*/  IMAD.MOV.U32 R27, RZ, RZ, RZ ;  /* 0x000000ffff1b7224 */ /* 0x000fd800078e00ff */
[----:B--2---:R-:W-:Y:S05]  /*a240*/  @P0 BRA `(.L_x_241) ;  /* 0x0000004800ac0947 */ /* 0x004fea0003800000 */
[----:B-1----:R-:W2:Y:S01]  /*a250*/  LDL R0, [R1+0x1c] ;  /* 0x00001c0001007983 */ /* 0x002ea20000100800 */
[----:B------:R-:W0:Y:S01]  /*a260*/  S2UR UR5, SR_CgaCtaId ;  /* 0x00000000000579c3 */ /* 0x000e220000008800 */
[----:B------:R-:W-:Y:S01]  /*a270*/  BSSY B8, `(.L_x_241) ;  /* 0x00004a8000087945 */ /* 0x000fe20003800000 */
[----:B------:R-:W-:Y:S01]  /*a280*/  IMAD.MOV.U32 R28, RZ, RZ, 0x1 ;  /* 0x00000001ff1c7424 */ /* 0x000fe200078e00ff */
[----:B------:R-:W1:Y:S01]  /*a290*/  S2R R5, SR_TID.X ;  /* 0x0000000000057919 */ /* 0x000e620000002100 */
[----:B------:R-:W-:Y:S01]  /*a2a0*/  IMAD.MOV.U32 R27, RZ, RZ, RZ ;  /* 0x000000ffff1b7224 */ /* 0x000fe200078e00ff */
[----:B------:R-:W-:Y:S01]  /*a2b0*/  ULDC UR39, c[0x0][0xc] ;  /* 0x0000030000277ab9 */ /* 0x000fe20000000800 */
[----:B------:R3:W-:Y:S01]  /*a2c0*/  STL [R1+0x18], RZ ;  /* 0x000018ff01007387 */ /* 0x0007e20000100800 */
[----:B-1----:R-:W-:Y:S02]  /*a2d0*/  LOP3.LUT R4, R5, 0x7f, RZ, 0xc0, !PT ;  /* 0x0000007f05047812 */ /* 0x002fe400078ec0ff */
[----:B--2---:R-:W-:-:S02]  /*a2e0*/  R2UR UR4, R0 ;  /* 0x00000000000472ca */ /* 0x004fc400000e0000 */
[----:B------:R-:W-:-:S04]  /*a2f0*/  SHF.L.U32 R0, R5, 0x3, RZ ;  /* 0x0000000305007819 */ /* 0x000fc800000006ff */
[----:B------:R-:W-:-:S04]  /*a300*/  LOP3.LUT R2, R0, 0x1f8, RZ, 0xc0, !PT ;  /* 0x000001f800027812 */ /* 0x000fc800078ec0ff */
[----:B------:R-:W-:Y:S01]  /*a310*/  LOP3.LUT R3, R2, 0x38, R5, 0x78, !PT ;  /* 0x0000003802037812 */ /* 0x000fe200078e7805 */
[----:B------:R-:W-:Y:S01]  /*a320*/  IMAD.SHL.U32 R2, R5, 0x10, RZ ;  /* 0x0000001005027824 */ /* 0x000fe200078e00ff */
[----:B------:R-:W-:Y:S01]  /*a330*/  SHF.R.U32.HI R5, RZ, 0x3, R4 ;  /* 0x00000003ff057819 */ /* 0x000fe20000011604 */
[----:B------:R-:W-:Y:S01]  /*a340*/  ULOP3.LUT UR38, UR4, 0x2, URZ, 0xfc, !UPT ;  /* 0x0000000204267892 */ /* 0x000fe2000f8efc3f */
[----:B------:R-:W-:Y:S02]  /*a350*/  LOP3.LUT R32, R3, 0x200, R0, 0xf8, !PT ;  /* 0x0000020003207812 */ /* 0x000fe400078ef800 */
[----:B------:R-:W-:Y:S01]  /*a360*/  UMOV UR4, 0x400 ;  /* 0x0000040000047882 */ /* 0x000fe20000000000 */
[----:B------:R-:W-:Y:S01]  /*a370*/  LOP3.LUT R4, R0, 0x38, RZ, 0xc0, !PT ;  /* 0x0000003800047812 */ /* 0x000fe200078ec0ff */
[----:B0-----:R-:W-:Y:S01]  /*a380*/  ULEA UR4, UR5, UR4, 0x18 ;  /* 0x0000000405047291 */ /* 0x001fe2000f8ec03f */
[----:B------:R-:W-:Y:S02]  /*a390*/  LOP3.LUT R3, R5, 0x70, R2, 0xf8, !PT ;  /* 0x0000007005037812 */ /* 0x000fe400078ef802 */
[----:B------:R-:W-:-:S02]  /*a3a0*/  LOP3.LUT R2, R4, 0x40, RZ, 0xfc, !PT ;  /* 0x0000004004027812 */ /* 0x000fc400078efcff */
[----:B------:R-:W-:Y:S01]  /*a3b0*/  LOP3.LUT R0, R4, 0x80, RZ, 0xfc, !PT ;  /* 0x0000008004007812 */ /* 0x000fe200078efcff */
[----:B------:R-:W-:-:S04]  /*a3c0*/  IMAD.U32 R22, RZ, RZ, UR4 ;  /* 0x00000004ff167e24 */ /* 0x000fc8000f8e00ff */
[----:B---3--:R-:W-:-:S07]  /*a3d0*/  IMAD R33, R32, 0x2, R22 ;  /* 0x0000000220217824 */ /* 0x008fce00078e0216 */
.L_x_304:
[----:B0-----:R-:W0:Y:S02]  /*a3e0*/  LDC.64 R30, c[0x0][0xc88] ;  /* 0x00032200ff1e7b82 */ /* 0x001e240000000a00 */
[----:B0-----:R-:W-:-:S06]  /*a3f0*/  IMAD.WIDE R30, R19, 0x4, R30 ;  /* 0x00000004131e7825 */ /* 0x001fcc00078e021e */
[----:B--2---:R-:W2:Y:S01]  /*a400*/  LDG.E R30, desc[UR36][R30.64] ;  /* 0x000000241e1e7981 */ /* 0x004ea2000c1e1900 */
[----:B------:R-:W-:Y:S05]  /*a410*/  YIELD ;  /* 0x0000000000007946 */ /* 0x000fea0003800000 */
[----:B------:R-:W-:Y:S01]  /*a420*/  ULDC.64 UR4, c[0x0][0xa28] ;  /* 0x00028a0000047ab9 */ /* 0x000fe20000000a00 */
[----:B------:R-:W-:Y:S01]  /*a430*/  IMAD.MOV.U32 R37, RZ, RZ, RZ ;  /* 0x000000ffff257224 */ /* 0x000fe200078e00ff */
[----:B------:R-:W-:Y:S01]  /*a440*/  ISETP.NE.U32.AND P0, PT, RZ, UR4, PT ;  /* 0x00000004ff007c0c */ /* 0x000fe2000bf05070 */
[----:B------:R-:W-:-:S03]  /*a450*/  ULDC.64 UR6, c[0x0][0xa18] ;  /* 0x0002860000067ab9 */ /* 0x000fc60000000a00 */
[----:B------:R-:W-:Y:S01]  /*a460*/  ISETP.NE.AND.EX P0, PT, RZ, UR5, PT, P0 ;  /* 0x00000005ff007c0c */ /* 0x000fe2000bf05300 */
[----:B------:R-:W-:Y:S01]  /*a470*/  IMAD.MOV.U32 R35, RZ, RZ, RZ ;  /* 0x000000ffff237224 */ /* 0x000fe200078e00ff */
[----:B--2---:R-:W-:-:S11]  /*a480*/  SHF.R.S32.HI R0, RZ, 0x1f, R30 ;  /* 0x0000001fff007819 */ /* 0x004fd6000001141e */
[C---:B------:R-:W-:Y:S01]  /*a490*/  @P0 LEA R2, P1, R30.reuse, UR4, 0x2 ;  /* 0x000000041e020c11 */ /* 0x040fe2000f8210ff */
[C---:B------:R-:W-:Y:S01]  /*a4a0*/  IMAD.SHL.U32 R24, R30.reuse, 0x4, RZ ;  /* 0x000000041e187824 */ /* 0x040fe200078e00ff */
[C-C-:B------:R-:W-:Y:S01]  /*a4b0*/  SHF.L.U64.HI R25, R30.reuse, 0x2, R0.reuse ;  /* 0x000000021e197819 */ /* 0x140fe20000010200 */
[----:B------:R0:W-:Y:S01]  /*a4c0*/  STL [R1+0x4], R0 ;  /* 0x0000040001007387 */ /* 0x0001e20000100800 */
[----:B------:R-:W-:Y:S01]  /*a4d0*/  @P0 LEA.HI.X R3, R30, UR5, R0, 0x2, P1 ;  /* 0x000000051e030c11 */ /* 0x000fe200088f1400 */
[----:B------:R-:W-:-:S04]  /*a4e0*/  ULDC.64 UR4, c[0x0][0xa00] ;  /* 0x0002800000047ab9 */ /* 0x000fc80000000a00 */
[----:B------:R1:W5:Y:S01]  /*a4f0*/  @P0 LDG.E R37, desc[UR36][R2.64] ;  /* 0x0000002402250981 */ /* 0x000362000c1e1900 */
[----:B------:R-:W-:Y:S02]  /*a500*/  ISETP.NE.U32.AND P0, PT, RZ, UR4, PT ;  /* 0x00000004ff007c0c */ /* 0x000fe4000bf05070 */
[----:B------:R-:W-:Y:S02]  /*a510*/  LOP3.LUT R23, R23, 0xffffffbf, RZ, 0xc0, !PT ;  /* 0xffffffbf17177812 */ /* 0x000fe400078ec0ff */
[----:B------:R-:W-:Y:S02]  /*a520*/  ISETP.NE.AND.EX P2, PT, RZ, UR5, PT, P0 ;  /* 0x00000005ff007c0c */ /* 0x000fe4000bf45300 */
[----:B------:R-:W-:Y:S02]  /*a530*/  ISETP.NE.U32.AND P0, PT, RZ, UR6, PT ;  /* 0x00000006ff007c0c */ /* 0x000fe4000bf05070 */
[----:B-1----:R-:W-:Y:S02]  /*a540*/  IADD3 R2, P1, R24, UR4, RZ ;  /* 0x0000000418027c10 */ /* 0x002fe4000ff3e0ff */
[----:B------:R-:W-:-:S02]  /*a550*/  ISETP.NE.AND.EX P0, PT, RZ, UR7, PT, P0 ;  /* 0x00000007ff007c0c */ /* 0x000fc4000bf05300 */
[----:B------:R-:W-:Y:S01]  /*a560*/  IADD3.X R3, R25, UR5, RZ, P1, !PT ;  /* 0x0000000519037c10 */ /* 0x000fe20008ffe4ff */
[----:B------:R-:W-:-:S04]  /*a570*/  ULDC.64 UR4, c[0x0][0x418] ;  /* 0x0001060000047ab9 */ /* 0x000fc80000000a00 */
[----:B------:R-:W-:Y:S01]  /*a580*/  @P2 LOP3.LUT R23, R23, 0x40, RZ, 0xfc, !PT ;  /* 0x0000004017172812 */ /* 0x000fe200078efcff */
[----:B------:R1:W5:Y:S05]  /*a590*/  @P2 LDG.E R35, desc[UR36][R2.64] ;  /* 0x0000002402232981 */ /* 0x00036a000c1e1900 */
[----:B------:R-:W-:-:S04]  /*a5a0*/  @P0 IADD3 R4, P1, R24, UR6, RZ ;  /* 0x0000000618040c10 */ /* 0x000fc8000ff3e0ff */
[----:B------:R-:W-:-:S05]  /*a5b0*/  @P0 IADD3.X R5, R25, UR7, RZ, P1, !PT ;  /* 0x0000000719050c10 */ /* 0x000fca0008ffe4ff */
[----:B0-----:R-:W2:Y:S01]  /*a5c0*/  @P0 LDG.E R0, desc[UR36][R4.64] ;  /* 0x0000002404000981 */ /* 0x001ea2000c1e1900 */
[----:B------:R-:W-:-:S03]  /*a5d0*/  UISETP.NE.U32.AND UP0, UPT, UR4, URZ, UPT ;  /* 0x0000003f0400728c */ /* 0x000fc6000bf05070 */
[----:B------:R-:W-:Y:S01]  /*a5e0*/  ULDC UR4, c[0x0][0x424] ;  /* 0x0001090000047ab9 */ /* 0x000fe20000000800 */
[----:B------:R-:W-:-:S03]  /*a5f0*/  UISETP.NE.AND.EX UP0, UPT, UR5, URZ, UPT, UP0 ;  /* 0x0000003f0500728c */ /* 0x000fc6000bf05300 */
[----:B------:R-:W-:Y:S01]  /*a600*/  ULDC UR5, c[0x0][0x2f0] ;  /* 0x0000bc0000057ab9 */ /* 0x000fe20000000800 */
[----:B------:R-:W-:-:S04]  /*a610*/  USEL UR4, UR4, 0x1, UP0 ;  /* 0x0000000104047887 */ /* 0x000fc80008000000 */
[----:B------:R-:W-:-:S06]  /*a620*/  UIMAD UR4, UR4, UR5, URZ ;  /* 0x00000005040472a4 */ /* 0x000fcc000f8e023f */
[----:B------:R-:W-:Y:S01]  /*a630*/  IMAD.U32 R34, RZ, RZ, UR4 ;  /* 0x00000004ff227e24 */ /* 0x000fe2000f8e00ff */
[----:B--2---:R1:W-:Y:S01]  /*a640*/  @P0 STL [R1+0x10], R0 ;  /* 0x0000100001000387 */ /* 0x0043e20000100800 */
[----:B------:R-:W-:Y:S05]  /*a650*/  @P0 BRA `(.L_x_242) ;  /* 0x0000000000200947 */ /* 0x000fea0003800000 */
[----:B------:R-:W-:Y:S02]  /*a660*/  ULDC UR4, c[0x0][0x288] ;  /* 0x0000a20000047ab9 */ /* 0x000fe40000000800 */
[----:B-1----:R-:W-:-:S05]  /*a670*/  IMAD.U32 R0, RZ, RZ, UR4 ;  /* 0x00000004ff007e24 */ /* 0x002fca000f8e00ff */
[----:B------:R0:W-:Y:S01]  /*a680*/  STL [R1+0x10], R0 ;  /* 0x0000100001007387 */ /* 0x0001e20000100800 */
[----:B------:R-:W-:Y:S05]  /*a690*/  @!P2 BRA `(.L_x_242) ;  /* 0x000000000010a947 */ /* 0x000fea0003800000 */
[----:B------:R-:W2:Y:S04]  /*a6a0*/  LDG.E R5, desc[UR36][R2.64] ;  /* 0x0000002402057981 */ /* 0x000ea8000c1e1900 */
[----:B0-----:R-:W2:Y:S02]  /*a6b0*/  LDG.E R0, desc[UR36][R2.64+0x4] ;  /* 0x0000042402007981 */ /* 0x001ea4000c1e1900 */
[----:B--2---:R-:W-:-:S05]  /*a6c0*/  IADD3 R0, -R5, R0, RZ ;  /* 0x0000000005007210 */ /* 0x004fca0007ffe1ff */
[----:B------:R2:W-:Y:S02]  /*a6d0*/  STL [R1+0x10], R0 ;  /* 0x0000100001007387 */ /* 0x0005e40000100800 */
.L_x_242:
[----:B------:R-:W-:Y:S01]  /*a6e0*/  ULDC.64 UR4, c[0x0][0xa20] ;  /* 0x0002880000047ab9 */ /* 0x000fe20000000a00 */
[----:B------:R-:W-:Y:S01]  /*a6f0*/  IMAD.MOV.U32 R31, RZ, RZ, R30 ;  /* 0x000000ffff1f7224 */ /* 0x000fe200078e001e */
[----:B------:R-:W-:-:S04]  /*a700*/  ISETP.NE.U32.AND P0, PT, RZ, UR4, PT ;  /* 0x00000004ff007c0c */ /* 0x000fc8000bf05070 */
[----:B------:R-:W-:-:S13]  /*a710*/  ISETP.NE.AND.EX P0, PT, RZ, UR5, PT, P0 ;  /* 0x00000005ff007c0c */ /* 0x000fda000bf05300 */
[----:B------:R-:W-:Y:S05]  /*a720*/  @!P0 BRA `(.L_x_243) ;  /* 0x0000000000108947 */ /* 0x000fea0003800000 */
[----:B-1----:R-:W-:-:S04]  /*a730*/  IADD3 R2, P0, R24, UR4, RZ ;  /* 0x0000000418027c10 */ /* 0x002fc8000ff1e0ff */
[----:B------:R-:W-:-:S05]  /*a740*/  IADD3.X R3, R25, UR5, RZ, P0, !PT ;  /* 0x0000000519037c10 */ /* 0x000fca00087fe4ff */
[----:B------:R1:W5:Y:S01]  /*a750*/  LDG.E R34, desc[UR36][R2.64] ;  /* 0x0000002402227981 */ /* 0x000362000c1e1900 */
[----:B------:R-:W-:Y:S05]  /*a760*/  BRA `(.L_x_244) ;  /* 0x0000000000247947 */ /* 0x000fea0003800000 */
.L_x_243:
[----:B------:R-:W-:Y:S02]  /*a770*/  ULDC.64 UR4, c[0x0][0xa08] ;  /* 0x0002820000047ab9 */ /* 0x000fe40000000a00 */
[----:B------:R-:W-:-:S04]  /*a780*/  ISETP.NE.U32.AND P0, PT, RZ, UR4, PT ;  /* 0x00000004ff007c0c */ /* 0x000fc8000bf05070 */
[----:B------:R-:W-:-:S13]  /*a790*/  ISETP.NE.AND.EX P0, PT, RZ, UR5, PT, P0 ;  /* 0x00000005ff007c0c */ /* 0x000fda000bf05300 */
[----:B------:R-:W-:Y:S05]  /*a7a0*/  @!P0 BRA `(.L_x_244) ;  /* 0x0000000000148947 */ /* 0x000fea0003800000 */
[----:B-1----:R-:W1:Y:S02]  /*a7b0*/  LDC.64 R2, c[0x0][0xa08] ;  /* 0x00028200ff027b82 */ /* 0x002e640000000a00 */
[----:B-1----:R-:W-:-:S05]  /*a7c0*/  IMAD.WIDE R2, R31, 0x4, R2 ;  /* 0x000000041f027825 */ /* 0x002fca00078e0202 */
[----:B------:R-:W3:Y:S04]  /*a7d0*/  LDG.E R34, desc[UR36][R2.64] ;  /* 0x0000002402227981 */ /* 0x000ee8000c1e1900 */
[----:B------:R-:W3:Y:S02]  /*a7e0*/  LDG.E R5, desc[UR36][R2.64+0x4] ;  /* 0x0000042402057981 */ /* 0x000ee4000c1e1900 */
[----:B---3--:R-:W-:-:S07]  /*a7f0*/  IMAD.IADD R34, R5, 0x1, -R34 ;  /* 0x0000000105227824 */ /* 0x008fce00078e0a22 */
.L_x_244:
[----:B-----5:R-:W-:Y:S01]  /*a800*/  IMAD.IADD R34, R34, 0x1, -R37 ;  /* 0x0000000122227824 */ /* 0x020fe200078e0a25 */
[----:B012---:R-:W-:Y:S01]  /*a810*/  LOP3.LUT R0, R18, 0xff000000, RZ, 0xc0, !PT ;  /* 0xff00000012007812 */ /* 0x007fe200078ec0ff */
[----:B------:R-:W-:Y:S02]  /*a820*/  BSSY B0, `(.L_x_245) ;  /* 0x0000029000007945 */ /* 0x000fe40003800000 */
[C---:B------:R-:W-:Y:S01]  /*a830*/  VIADD R2, R34.reuse, 0x5f ;  /* 0x0000005f22027836 */ /* 0x040fe20000000000 */
[----:B------:R-:W-:Y:S02]  /*a840*/  ISETP.GE.AND P0, PT, R34, 0x1, PT ;  /* 0x000000012200780c */ /* 0x000fe40003f06270 */
[----:B------:R-:W-:Y:S01]  /*a850*/  SHF.R.U32.HI R3, RZ, 0x8, R0 ;  /* 0x00000008ff037819 */ /* 0x000fe20000011600 */
[----:B------:R-:W-:Y:S01]  /*a860*/  IMAD.HI R2, R2, 0x2aaaaaab, RZ ;  /* 0x2aaaaaab02027827 */ /* 0x000fe200078e02ff */
[----:B------:R-:W-:-:S04]  /*a870*/  LOP3.LUT R0, R18, 0xff0000, RZ, 0xc0, !PT ;  /* 0x00ff000012007812 */ /* 0x000fc800078ec0ff */
[----:B------:R-:W-:Y:S01]  /*a880*/  LEA.HI R0, R0, R3, RZ, 0x10 ;  /* 0x0000000300007211 */ /* 0x000fe200078f80ff */
[----:B------:R-:W-:Y:S01]  /*a890*/  IMAD.MOV.U32 R3, RZ, RZ, RZ ;  /* 0x000000ffff037224 */ /* 0x000fe200078e00ff */
[----:B------:R-:W-:Y:S02]  /*a8a0*/  SHF.R.U32.HI R5, RZ, 0x1f, R2 ;  /* 0x0000001fff057819 */ /* 0x000fe40000011602 */
[----:B------:R-:W-:Y:S02]  /*a8b0*/  LOP3.LUT R36, R0, 0xff, RZ, 0xc0, !PT ;  /* 0x000000ff00247812 */ /* 0x000fe400078ec0ff */
[----:B------:R-:W-:Y:S01]  /*a8c0*/  LEA.HI.SX32 R5, R2, R5, 0x1c ;  /* 0x0000000502057211 */ /* 0x000fe200078fe2ff */
[----:B------:R-:W-:Y:S06]  /*a8d0*/  @!P0 BRA `(.L_x_246) ;  /* 0x0000000000748947 */ /* 0x000fec0003800000 */
[----:B------:R-:W-:-:S04]  /*a8e0*/  SHF.R.U32.HI R0, RZ, 0x10, R0 ;  /* 0x00000010ff007819 */ /* 0x000fc80000011600 */
[----:B------:R-:W-:-:S13]  /*a8f0*/  ISETP.NE.AND P0, PT, R0, RZ, PT ;  /* 0x000000ff0000720c */ /* 0x000fda0003f05270 */
[----:B------:R-:W0:Y:S02]  /*a900*/  @!P0 LDC R0, c[0x0][0x9f0] ;  /* 0x00027c00ff008b82 */ /* 0x000e240000000800 */
[-C--:B0-----:R-:W-:Y:S02]  /*a910*/  IABS R4, R0.reuse ;  /* 0x0000000000047213 */ /* 0x081fe40000000000 */
[----:B------:R-:W-:Y:S02]  /*a920*/  IADD3 R7, R0, -0x1, R5 ;  /* 0xffffffff00077810 */ /* 0x000fe40007ffe005 */
[----:B------:R-:W0:Y:S02]  /*a930*/  I2F.RP R6, R4 ;  /* 0x0000000400067306 */ /* 0x000e240000209400 */
[----:B------:R-:W-:-:S04]  /*a940*/  LOP3.LUT R2, R7, R0, RZ, 0x3c, !PT ;  /* 0x0000000007027212 */ /* 0x000fc800078e3cff */
[----:B------:R-:W-:Y:S01]  /*a950*/  ISETP.GE.AND P2, PT, R2, RZ, PT ;  /* 0x000000ff0200720c */ /* 0x000fe20003f46270 */
[----:B------:R-:W-:Y:S01]  /*a960*/  IMAD.MOV.U32 R2, RZ, RZ, RZ ;  /* 0x000000ffff027224 */ /* 0x000fe200078e00ff */
[----:B0-----:R-:W0:Y:S02]  /*a970*/  MUFU.RCP R6, R6 ;  /* 0x0000000600067308 */ /* 0x001e240000001000 */
[----:B0-----:R-:W-:Y:S01]  /*a980*/  VIADD R3, R6, 0xffffffe ;  /* 0x0ffffffe06037836 */ /* 0x001fe20000000000 */
[----:B------:R-:W-:-:S05]  /*a990*/  IABS R6, R0 ;  /* 0x0000000000067213 */ /* 0x000fca0000000000 */
[----:B------:R-:W0:Y:S01]  /*a9a0*/  F2I.FTZ.U32.TRUNC.NTZ R3, R3 ;  /* 0x0000000300037305 */ /* 0x000e22000021f000 */
[----:B------:R-:W-:Y:S02]  /*a9b0*/  IMAD.MOV R6, RZ, RZ, -R6 ;  /* 0x000000ffff067224 */ /* 0x000fe400078e0a06 */
[----:B0-----:R-:W-:-:S04]  /*a9c0*/  IMAD.MOV R9, RZ, RZ, -R3 ;  /* 0x000000ffff097224 */ /* 0x001fc800078e0a03 */
[----:B------:R-:W-:-:S04]  /*a9d0*/  IMAD R9, R9, R4, RZ ;  /* 0x0000000409097224 */ /* 0x000fc800078e02ff */
[----:B------:R-:W-:Y:S01]  /*a9e0*/  IMAD.HI.U32 R2, R3, R9, R2 ;  /* 0x0000000903027227 */ /* 0x000fe200078e0002 */
[----:B------:R-:W-:-:S05]  /*a9f0*/  IABS R3, R7 ;  /* 0x0000000700037213 */ /* 0x000fca0000000000 */
[----:B------:R-:W-:-:S04]  /*aa00*/  IMAD.HI.U32 R2, R2, R3, RZ ;  /* 0x0000000302027227 */ /* 0x000fc800078e00ff */
[----:B------:R-:W-:-:S05]  /*aa10*/  IMAD R3, R2, R6, R3 ;  /* 0x0000000602037224 */ /* 0x000fca00078e0203 */
[----:B------:R-:W-:-:S13]  /*aa20*/  ISETP.GT.U32.AND P1, PT, R4, R3, PT ;  /* 0x000000030400720c */ /* 0x000fda0003f24070 */
[----:B------:R-:W-:Y:S01]  /*aa30*/  @!P1 IMAD.IADD R3, R3, 0x1, -R4 ;  /* 0x0000000103039824 */ /* 0x000fe200078e0a04 */
[----:B------:R-:W-:Y:S02]  /*aa40*/  @!P1 IADD3 R2, R2, 0x1, RZ ;  /* 0x0000000102029810 */ /* 0x000fe40007ffe0ff */
[----:B------:R-:W-:Y:S02]  /*aa50*/  ISETP.NE.AND P1, PT, R0, RZ, PT ;  /* 0x000000ff0000720c */ /* 0x000fe40003f25270 */
[----:B------:R-:W-:-:S13]  /*aa60*/  ISETP.GE.U32.AND P0, PT, R3, R4, PT ;  /* 0x000000040300720c */ /* 0x000fda0003f06070 */
[----:B------:R-:W-:-:S04]  /*aa70*/  @P0 VIADD R2, R2, 0x1 ;  /* 0x0000000102020836 */ /* 0x000fc80000000000 */
[----:B------:R-:W-:Y:S01]  /*aa80*/  @!P2 IMAD.MOV R2, RZ, RZ, -R2 ;  /* 0x000000ffff02a224 */ /* 0x000fe200078e0a02 */
[----:B------:R-:W-:-:S05]  /*aa90*/  @!P1 LOP3.LUT R2, RZ, R0, RZ, 0x33, !PT ;  /* 0x00000000ff029212 */ /* 0x000fca00078e33ff */
[----:B------:R-:W-:-:S07]  /*aaa0*/  IMAD.MOV.U32 R3, RZ, RZ, R2 ;  /* 0x000000ffff037224 */ /* 0x000fce00078e0002 */
.L_x_246:
[----:B------:R-:W-:Y:S05]  /*aab0*/  BSYNC B0 ;  /* 0x0000000000007941 */ /* 0x000fea0003800000 */
.L_x_245:
[-C--:B------:R-:W-:Y:S01]  /*aac0*/  IMAD R36, R36, R3.reuse, RZ ;  /* 0x0000000324247224 */ /* 0x080fe200078e02ff */
[----:B------:R-:W-:Y:S04]  /*aad0*/  BSSY B7, `(.L_x_247) ;  /* 0x000035f000077945 */ /* 0x000fe80003800000 */
[----:B------:R-:W-:-:S04]  /*aae0*/  VIADDMNMX R29, R36, R3, R5, PT ;  /* 0x00000003241d7246 */ /* 0x000fc80003800105 */
[----:B------:R-:W-:Y:S01]  /*aaf0*/  ISETP.GT.AND P0, PT, R29, R36, PT ;  /* 0x000000241d00720c */ /* 0x000fe20003f04270 */
[----:B------:R0:W-:-:S12]  /*ab00*/  STL [R1+0x14], R29 ;  /* 0x0000141d01007387 */ /* 0x0001d80000100800 */
[----:B0-----:R-:W-:Y:S05]  /*ab10*/  @P0 BRA `(.L_x_248) ;  /* 0x0000000000440947 */ /* 0x001fea0003800000 */
[----:B------:R-:W0:Y:S02]  /*ab20*/  S2R R0, SR_TID.X ;  /* 0x0000000000007919 */ /* 0x000e240000002100 */
[----:B0-----:R-:W-:-:S04]  /*ab30*/  LOP3.LUT R0, R0, 0x7f, RZ, 0xc0, !PT ;  /* 0x0000007f00007812 */ /* 0x001fc800078ec0ff */
[----:B------:R-:W-:-:S13]  /*ab40*/  ISETP.NE.AND P0, PT, R0, RZ, PT ;  /* 0x000000ff0000720c */ /* 0x000fda0003f05270 */
[----:B------:R-:W-:Y:S05]  /*ab50*/  @P0 BRA `(.L_x_249) ;  /* 0x0000003400580947 */ /* 0x000fea0003800000 */
[----:B------:R-:W0:Y:S01]  /*ab60*/  S2R R7, SR_LANEID ;  /* 0x0000000000077919 */ /* 0x000e220000000000 */
[----:B------:R-:W-:Y:S01]  /*ab70*/  VOTEU.ANY UR4, UPT, PT ;  /* 0x0000000000047886 */ /* 0x000fe200038e0100 */
[----:B------:R-:W1:Y:S01]  /*ab80*/  LDC.64 R2, c[0x0][0xc60] ;  /* 0x00031800ff027b82 */ /* 0x000e620000000a00 */
[----:B------:R-:W0:Y:S08]  /*ab90*/  FLO.U32 R0, UR4 ;  /* 0x0000000400007d00 */ /* 0x000e3000080e0000 */
[----:B------:R-:W1:Y:S01]  /*aba0*/  POPC R5, UR4 ;  /* 0x0000000400057d09 */ /* 0x000e620008000000 */
[----:B0-----:R-:W-:-:S13]  /*abb0*/  ISETP.EQ.U32.AND P0, PT, R0, R7, PT ;  /* 0x000000070000720c */ /* 0x001fda0003f02070 */
[----:B-1----:R-:W2:Y:S01]  /*abc0*/  @P0 ATOMG.E.ADD.STRONG.GPU PT, R3, desc[UR36][R2.64], R5 ;  /* 0x00000005020309a8 */ /* 0x002ea200081ee1e4 */
[----:B------:R-:W0:Y:S02]  /*abd0*/  S2R R4, SR_LTMASK ;  /* 0x0000000000047919 */ /* 0x000e240000003900 */
[----:B0-----:R-:W-:-:S04]  /*abe0*/  LOP3.LUT R4, R4, UR4, RZ, 0xc0, !PT ;  /* 0x0000000404047c12 */ /* 0x001fc8000f8ec0ff */
[----:B------:R-:W0:Y:S01]  /*abf0*/  POPC R7, R4 ;  /* 0x0000000400077309 */ /* 0x000e220000000000 */
[----:B--2---:R-:W0:Y:S02]  /*ac00*/  SHFL.IDX PT, R0, R3, R0, 0x1f ;  /* 0x00001f0003007589 */ /* 0x004e2400000e0000 */
[----:B0-----:R-:W-:Y:S01]  /*ac10*/  IADD3 R16, R0, UR39, R7 ;  /* 0x0000002700107c10 */ /* 0x001fe2000fffe007 */
[----:B------:R-:W-:Y:S06]  /*ac20*/  BRA `(.L_x_249) ;  /* 0x0000003400247947 */ /* 0x000fec0003800000 */
.L_x_248:
[----:B------:R-:W-:Y:S01]  /*ac30*/  VIADD R0, R22, 0x18400 ;  /* 0x0001840016007836 */ /* 0x000fe20000000000 */
[----:B------:R-:W-:Y:S04]  /*ac40*/  BSSY B6, `(.L_x_250) ;  /* 0x0000013000067945 */ /* 0x000fe80003800000 */
[----:B------:R-:W-:-:S13]  /*ac50*/  LOP3.LUT P0, RZ, R0, 0x3ff, RZ, 0xc0, !PT ;  /* 0x000003ff00ff7812 */ /* 0x000fda000780c0ff */
[----:B------:R-:W-:Y:S05]  /*ac60*/  @!P0 BRA `(.L_x_251) ;  /* 0x0000000000408947 */ /* 0x000fea0003800000 */
[----:B------:R-:W-:Y:S01]  /*ac70*/  MOV R2, 0x0 ;  /* 0x0000000000027802 */ /* 0x000fe20000000f00 */
[----:B------:R-:W-:Y:S01]  /*ac80*/  ULDC.64 UR6, c[0x4][0xf0] ;  /* 0x01003c0000067ab9 */ /* 0x000fe20000000a00 */
[----:B------:R-:W-:Y:S01]  /*ac90*/  ULDC.64 UR8, c[0x4][0xf8] ;  /* 0x01003e0000087ab9 */ /* 0x000fe20000000a00 */
[----:B------:R-:W-:Y:S01]  /*aca0*/  ULDC.64 UR4, c[0x4][0x70] ;  /* 0x01001c0000047ab9 */ /* 0x000fe20000000a00 */
[----:B------:R-:W-:Y:S01]  /*acb0*/  IMAD.U32 R4, RZ, RZ, UR6 ;  /* 0x00000006ff047e24 */ /* 0x000fe2000f8e00ff */
[----:B------:R-:W-:Y:S01]  /*acc0*/  MOV R8, 0x70 ;  /* 0x0000007000087802 */ /* 0x000fe20000000f00 */
[----:B------:R-:W0:Y:S01]  /*acd0*/  LDC.64 R2, c[0x4][R2] ;  /* 0x0100000002027b82 */ /* 0x000e220000000a00 */
[----:B------:R-:W-:Y:S02]  /*ace0*/  IMAD.U32 R5, RZ, RZ, UR7 ;  /* 0x00000007ff057e24 */ /* 0x000fe4000f8e00ff */
[----:B------:R-:W-:Y:S02]  /*acf0*/  IMAD.U32 R6, RZ, RZ, UR8 ;  /* 0x00000008ff067e24 */ /* 0x000fe4000f8e00ff */
[----:B------:R-:W-:-:S02]  /*ad00*/  IMAD.U32 R7, RZ, RZ, UR9 ;  /* 0x00000009ff077e24 */ /* 0x000fc4000f8e00ff */
[----:B------:R-:W-:Y:S02]  /*ad10*/  IMAD.U32 R10, RZ, RZ, UR4 ;  /* 0x00000004ff0a7e24 */ /* 0x000fe4000f8e00ff */
[----:B------:R-:W-:Y:S02]  /*ad20*/  IMAD.U32 R11, RZ, RZ, UR5 ;  /* 0x00000005ff0b7e24 */ /* 0x000fe4000f8e00ff */
[----:B------:R-:W-:Y:S02]  /*ad30*/  IMAD.MOV.U32 R12, RZ, RZ, 0x1 ;  /* 0x00000001ff0c7424 */ /* 0x000fe400078e00ff */
[----:B------:R-:W-:-:S07]  /*ad40*/  IMAD.MOV.U32 R13, RZ, RZ, RZ ;  /* 0x000000ffff0d7224 */ /* 0x000fce00078e00ff */
[----:B------:R-:W-:-:S07]  /*ad50*/  LEPC R20, `(.L_x_251) ;  /* 0x000000001014794e */ /* 0x000fce0000000000 */
[----:B0-----:R-:W-:Y:S05]  /*ad60*/  CALL.ABS.NOINC R2 ;  /* 0x0000000002007343 */ /* 0x001fea0003c00000 */
.L_x_251:
[----:B------:R-:W-:Y:S05]  /*ad70*/  BSYNC B6 ;  /* 0x0000000000067941 */ /* 0x000fea0003800000 */
.L_x_250:
        /* <DEDUP_REMOVED lines=8> */
[----:B------:R0:W1:Y:S01]  /*ae00*/  LDC.64 R2, c[0x4][R26] ;  /* 0x010000001a027b82 */ /* 0x0000620000000a00 */
[----:B------:R-:W-:Y:S01]  /*ae10*/  IMAD.U32 R4, RZ, RZ, UR6 ;  /* 0x00000006ff047e24 */ /* 0x000fe2000f8e00ff */
[----:B------:R-:W-:Y:S01]  /*ae20*/  MOV R12, 0x1 ;  /* 0x00000001000c7802 */ /* 0x000fe20000000f00 */
[----:B------:R-:W-:Y:S02]  /*ae30*/  IMAD.U32 R5, RZ, RZ, UR7 ;  /* 0x00000007ff057e24 */ /* 0x000fe4000f8e00ff */
[----:B------:R-:W-:Y:S02]  /*ae40*/  IMAD.U32 R6, RZ, RZ, UR8 ;  /* 0x00000008ff067e24 */ /* 0x000fe4000f8e00ff */
[----:B------:R-:W-:-:S02]  /*ae50*/  IMAD.U32 R7, RZ, RZ, UR9 ;  /* 0x00000009ff077e24 */ /* 0x000fc4000f8e00ff */
[----:B------:R-:W-:Y:S02]  /*ae60*/  IMAD.U32 R10, RZ, RZ, UR4 ;  /* 0x00000004ff0a7e24 */ /* 0x000fe4000f8e00ff */
[----:B------:R-:W-:Y:S02]  /*ae70*/  IMAD.U32 R11, RZ, RZ, UR5 ;  /* 0x00000005ff0b7e24 */ /* 0x000fe4000f8e00ff */
[----:B------:R-:W-:Y:S02]  /*ae80*/  IMAD.MOV.U32 R8, RZ, RZ, 0x70 ;  /* 0x00000070ff087424 */ /* 0x000fe400078e00ff */
[----:B0-----:R-:W-:-:S07]  /*ae90*/  IMAD.MOV.U32 R13, RZ, RZ, RZ ;  /* 0x000000ffff0d7224 */ /* 0x001fce00078e00ff */
[----:B------:R-:W-:-:S07]  /*aea0*/  LEPC R20, `(.L_x_254) ;  /* 0x000000001014794e */ /* 0x000fce0000000000 */
[----:B-1----:R-:W-:Y:S05]  /*aeb0*/  CALL.ABS.NOINC R2 ;  /* 0x0000000002007343 */ /* 0x002fea0003c00000 */
.L_x_254:
[----:B------:R0:W1:Y:S01]  /*aec0*/  LDC.64 R2, c[0x4][R26] ;  /* 0x010000001a027b82 */ /* 0x0000620000000a00 */
[----:B------:R-:W-:Y:S01]  /*aed0*/  ULDC.64 UR6, c[0x4][0xf0] ;  /* 0x01003c0000067ab9 */ /* 0x000fe20000000a00 */
[----:B------:R-:W-:Y:S01]  /*aee0*/  ULDC.64 UR8, c[0x4][0xf8] ;  /* 0x01003e0000087ab9 */ /* 0x000fe20000000a00 */
[----:B------:R-:W-:Y:S01]  /*aef0*/  ULDC.64 UR4, c[0x4][0x80] ;  /* 0x0100200000047ab9 */ /* 0x000fe20000000a00 */
[----:B------:R-:W-:Y:S02]  /*af00*/  IMAD.U32 R4, RZ, RZ, UR6 ;  /* 0x00000006ff047e24 */ /* 0x000fe4000f8e00ff */
[----:B------:R-:W-:Y:S02]  /*af10*/  IMAD.U32 R5, RZ, RZ, UR7 ;  /* 0x00000007ff057e24 */ /* 0x000fe4000f8e00ff */
[----:B------:R-:W-:Y:S02]  /*af20*/  IMAD.U32 R6, RZ, RZ, UR8 ;  /* 0x00000008ff067e24 */ /* 0x000fe4000f8e00ff */
[----:B------:R-:W-:-:S02]  /*af30*/  IMAD.U32 R7, RZ, RZ, UR9 ;  /* 0x00000009ff077e24 */ /* 0x000fc4000f8e00ff */
[----:B------:R-:W-:Y:S02]  /*af40*/  IMAD.U32 R10, RZ, RZ, UR4 ;  /* 0x00000004ff0a7e24 */ /* 0x000fe4000f8e00ff */
[----:B------:R-:W-:Y:S02]  /*af50*/  IMAD.U32 R11, RZ, RZ, UR5 ;  /* 0x00000005ff0b7e24 */ /* 0x000fe4000f8e00ff */
[----:B------:R-:W-:Y:S02]  /*af60*/  IMAD.MOV.U32 R8, RZ, RZ, 0x70 ;  /* 0x00000070ff087424 */ /* 0x000fe400078e00ff */
[----:B------:R-:W-:Y:S02]  /*af70*/  IMAD.MOV.U32 R12, RZ, RZ, 0x1 ;  /* 0x00000001ff0c7424 */ /* 0x000fe400078e00ff */
[----:B0-----:R-:W-:-:S07]  /*af80*/  IMAD.MOV.U32 R13, RZ, RZ, RZ ;  /* 0x000000ffff0d7224 */ /* 0x001fce00078e00ff */
[----:B------:R-:W-:-:S07]  /*af90*/  LEPC R20, `(.L_x_253) ;  /* 0x000000001014794e */ /* 0x000fce0000000000 */
[----:B-1----:R-:W-:Y:S05]  /*afa0*/  CALL.ABS.NOINC R2 ;  /* 0x0000000002007343 */ /* 0x002fea0003c00000 */
.L_x_253:
[----:B------:R-:W-:Y:S05]  /*afb0*/  BSYNC B6 ;  /* 0x0000000000067941 */ /* 0x000fea0003800000 */
.L_x_252:
[----:B------:R-:W-:Y:S01]  /*afc0*/  ULDC.64 UR4, c[0x0][0x9f8] ;  /* 0x00027e0000047ab9 */ /* 0x000fe20000000a00 */
[----:B------:R-:W0:Y:S01]  /*afd0*/  LDC R6, c[0x0][0x430] ;  /* 0x00010c00ff067b82 */ /* 0x000e220000000800 */
[----:B------:R-:W-:Y:S01]  /*afe0*/  ISETP.NE.U32.AND P0, PT, RZ, UR4, PT ;  /* 0x00000004ff007c0c */ /* 0x000fe2000bf05070 */
[----:B------:R-:W1:Y:S03]  /*aff0*/  S2R R2, SR_TID.X ;  /* 0x0000000000027919 */ /* 0x000e660000002100 */
[----:B------:R-:W-:-:S13]  /*b000*/  ISETP.NE.AND.EX P0, PT, RZ, UR5, PT, P0 ;  /* 0x00000005ff007c0c */ /* 0x000fda000bf05300 */
[----:B------:R-:W-:Y:S01]  /*b010*/  @P0 IADD3 R24, P1, R24, UR4, RZ ;  /* 0x0000000418180c10 */ /* 0x000fe2000ff3e0ff */
[----:B------:R-:W2:Y:S01]  /*b020*/  S2R R21, SR_TID.X ;  /* 0x0000000000157919 */ /* 0x000ea20000002100 */
[----:B------:R-:W-:Y:S01]  /*b030*/  LOP3.LUT R23, R23, 0xffffffdf, RZ, 0xc0, !PT ;  /* 0xffffffdf17177812 */ /* 0x000fe200078ec0ff */
[----:B------:R-:W-:Y:S01]  /*b040*/  ULDC UR4, c[0x0][0x320] ;  /* 0x0000c80000047ab9 */ /* 0x000fe20000000800 */
[----:B------:R-:W-:-:S05]  /*b050*/  @P0 IADD3.X R25, R25, UR5, RZ, P1, !PT ;  /* 0x0000000519190c10 */ /* 0x000fca0008ffe4ff */
[----:B------:R3:W4:Y:S01]  /*b060*/  @P0 LDG.E R31, desc[UR36][R24.64] ;  /* 0x00000024181f0981 */ /* 0x000722000c1e1900 */
[----:B0-----:R-:W-:Y:S01]  /*b070*/  ISETP.NE.AND P2, PT, R6, 0x1, PT ;  /* 0x000000010600780c */ /* 0x001fe20003f45270 */
[----:B------:R-:W0:Y:S01]  /*b080*/  S2R R26, SR_TID.X ;  /* 0x00000000001a7919 */ /* 0x000e220000002100 */
[----:B-1----:R-:W-:Y:S01]  /*b090*/  LOP3.LUT R2, R2, 0x7f, RZ, 0xc0, !PT ;  /* 0x0000007f02027812 */ /* 0x002fe200078ec0ff */
[----:B---3--:R-:W-:-:S03]  /*b0a0*/  VIADD R25, R29, 0xffffffff ;  /* 0xffffffff1d197836 */ /* 0x008fc60000000000 */
[----:B------:R-:W-:-:S07]  /*b0b0*/  SHF.R.U32.HI R2, RZ, 0x3, R2 ;  /* 0x00000003ff027819 */ /* 0x000fce0000011602 */
[----:B------:R-:W1:Y:S01]  /*b0c0*/  @P2 LDC R3, c[0x0][0x434] ;  /* 0x00010d00ff032b82 */ /* 0x000e620000000800 */
[----:B------:R-:W-:-:S07]  /*b0d0*/  @P2 LOP3.LUT R23, R23, 0x20, RZ, 0xfc, !PT ;  /* 0x0000002017172812 */ /* 0x000fce00078efcff */
[----:B------:R-:W3:Y:S01]  /*b0e0*/  @P2 LDC R5, c[0x0][0x438] ;  /* 0x00010e00ff052b82 */ /* 0x000ee20000000800 */
[----:B--2---:R-:W-:-:S04]  /*b0f0*/  SHF.L.U32 R20, R21, 0x4, RZ ;  /* 0x0000000415147819 */ /* 0x004fc800000006ff */
[----:B------:R-:W-:-:S05]  /*b100*/  LOP3.LUT R20, R2, 0x70, R20, 0xf8, !PT ;  /* 0x0000007002147812 */ /* 0x000fca00078ef814 */
[----:B------:R-:W-:Y:S02]  /*b110*/  IMAD R2, R25, 0x60, R20 ;  /* 0x0000006019027824 */ /* 0x000fe400078e0214 */
[----:B0-----:R-:W-:Y:S02]  /*b120*/  IMAD.SHL.U32 R9, R26, 0x8, RZ ;  /* 0x000000081a097824 */ /* 0x001fe400078e00ff */
[C---:B------:R-:W-:Y:S01]  /*b130*/  IMAD.IADD R0, R2.reuse, 0x1, R37 ;  /* 0x0000000102007824 */ /* 0x040fe200078e0225 */
[----:B------:R-:W-:Y:S02]  /*b140*/  ISETP.GE.AND P0, PT, R2, R34, PT ;  /* 0x000000220200720c */ /* 0x000fe40003f06270 */
[----:B------:R-:W-:Y:S01]  /*b150*/  LOP3.LUT R9, R9, 0x38, RZ, 0xc0, !PT ;  /* 0x0000003809097812 */ /* 0x000fe200078ec0ff */
[----:B-1----:R-:W-:Y:S01]  /*b160*/  @P2 IMAD.HI.U32 R2, R0, R3, RZ ;  /* 0x0000000300022227 */ /* 0x002fe200078e00ff */
[----:B------:R-:W-:Y:S02]  /*b170*/  ISETP.GT.U32.OR P0, PT, R20, 0x5f, P0 ;  /* 0x0000005f1400780c */ /* 0x000fe40000704470 */
[----:B------:R-:W-:Y:S01]  /*b180*/  LOP3.LUT R8, R9, 0x40, RZ, 0xfc, !PT ;  /* 0x0000004009087812 */ /* 0x000fe200078efcff */
[----:B------:R-:W-:Y:S01]  /*b190*/  IMAD.MOV.U32 R4, RZ, RZ, R0 ;  /* 0x000000ffff047224 */ /* 0x000fe200078e0000 */
[----:B---3--:R-:W-:-:S02]  /*b1a0*/  @P2 SHF.R.U32.HI R4, RZ, R5, R2 ;  /* 0x00000005ff042219 */ /* 0x008fc40000011602 */
[----:B------:R-:W-:Y:S02]  /*b1b0*/  ISETP.GE.AND P2, PT, R8, UR4, PT ;  /* 0x0000000408007c0c */ /* 0x000fe4000bf46270 */
[----:B------:R-:W-:Y:S01]  /*b1c0*/  ISETP.GE.AND P1, PT, R9, UR4, PT ;  /* 0x0000000409007c0c */ /* 0x000fe2000bf26270 */
[----:B------:R-:W-:Y:S01]  /*b1d0*/  IMAD.MOV R3, RZ, RZ, -R4 ;  /* 0x000000ffff037224 */ /* 0x000fe200078e0a04 */
[----:B------:R-:W-:Y:S01]  /*b1e0*/  SEL R5, RZ, 0xffffffff, P2 ;  /* 0xffffffffff057807 */ /* 0x000fe20001000000 */
[----:B------:R-:W-:Y:S01]  /*b1f0*/  ULDC UR4, c[0x0][0x2f4] ;  /* 0x0000bd0000047ab9 */ /* 0x000fe20000000800 */
[----:B------:R-:W-:Y:S01]  /*b200*/  SEL R29, RZ, 0x1, P1 ;  /* 0x00000001ff1d7807 */ /* 0x000fe20000800000 */
[----:B------:R-:W-:Y:S02]  /*b210*/  IMAD R0, R6, R3, R0 ;  /* 0x0000000306007224 */ /* 0x000fe400078e0200 */
[----:B------:R-:W0:Y:S01]  /*b220*/  @!P0 LDC.64 R2, c[0x0][0x428] ;  /* 0x00010a00ff028b82 */ /* 0x000e220000000a00 */
[----:B------:R-:W-:Y:S01]  /*b230*/  IMAD.SHL.U32 R6, R5, 0x2, RZ ;  /* 0x0000000205067824 */ /* 0x000fe200078e00ff */
[----:B------:R-:W-:-:S04]  /*b240*/  @!P0 SHF.R.S32.HI R5, RZ, 0x1f, R4 ;  /* 0x0000001fff058819 */ /* 0x000fc80000011404 */
[----:B------:R-:W-:Y:S02]  /*b250*/  LOP3.LUT R29, R6, 0x2, R29, 0xe2, !PT ;  /* 0x00000002061d7812 */ /* 0x000fe400078ee21d */
[----:B------:R-:W-:Y:S02]  /*b260*/  ISETP.GE.AND P2, PT, R9, UR4, PT ;  /* 0x0000000409007c0c */ /* 0x000fe4000bf46270 */
[----:B------:R-:W-:Y:S01]  /*b270*/  LOP3.LUT R23, R23, 0xffffffef, RZ, 0xc0, !PT ;  /* 0xffffffef17177812 */ /* 0x000fe200078ec0ff */
[----:B------:R-:W-:Y:S01]  /*b280*/  UMOV UR5, 0xffffffff ;  /* 0xffffffff00057882 */ /* 0x000fe20000000000 */
[----:B------:R-:W-:Y:S02]  /*b290*/  LOP3.LUT R26, R18, 0xffff, RZ, 0xc0, !PT ;  /* 0x0000ffff121a7812 */ /* 0x000fe400078ec0ff */
[----:B----4-:R-:W-:Y:S01]  /*b2a0*/  SHF.R.S32.HI R7, RZ, 0x1f, R31 ;  /* 0x0000001fff077819 */ /* 0x010fe2000001141f */
[----:B0-----:R-:W-:-:S04]  /*b2b0*/  @!P0 IMAD.WIDE.U32 R4, R31, R2, R4 ;  /* 0x000000021f048225 */ /* 0x001fc800078e0004 */
[----:B------:R-:W-:Y:S01]  /*b2c0*/  @!P0 IMAD R6, R7, R2, RZ ;  /* 0x0000000207068224 */ /* 0x000fe200078e02ff */
[----:B------:R0:W-:Y:S03]  /*b2d0*/  STL [R1], R7 ;  /* 0x0000000701007387 */ /* 0x0001e60000100800 */
[----:B------:R-:W-:Y:S02]  /*b2e0*/  @!P0 IMAD R6, R31, R3, R6 ;  /* 0x000000031f068224 */ /* 0x000fe400078e0206 */
[----:B------:R-:W1:Y:S02]  /*b2f0*/  @!P0 LDC.64 R2, c[0x0][0x418] ;  /* 0x00010600ff028b82 */ /* 0x000e640000000a00 */
[----:B------:R-:W-:Y:S02]  /*b300*/  @!P0 IMAD.IADD R6, R5, 0x1, R6 ;  /* 0x0000000105068824 */ /* 0x000fe400078e0206 */
[----:B------:R-:W-:-:S05]  /*b310*/  IMAD.U32 R5, RZ, RZ, UR38 ;  /* 0x00000026ff057e24 */ /* 0x000fca000f8e00ff */
[----:B------:R-:W-:Y:S02]  /*b320*/  ISETP.NE.AND P3, PT, R5, 0x3, PT ;  /* 0x000000030500780c */ /* 0x000fe40003f65270 */
[----:B0-----:R-:W-:-:S11]  /*b330*/  LOP3.LUT R7, R9, 0x80, RZ, 0xfc, !PT ;  /* 0x0000008009077812 */ /* 0x001fd600078efcff */
[----:B------:R-:W-:Y:S02]  /*b340*/  @P3 LOP3.LUT R23, R23, 0x10, RZ, 0xfc, !PT ;  /* 0x0000001017173812 */ /* 0x000fe400078efcff */
[C---:B-1----:R-:W-:Y:S02]  /*b350*/  @!P0 LEA R2, P1, R4.reuse, R2, 0x2 ;  /* 0x0000000204028211 */ /* 0x042fe400078210ff */
[----:B------:R-:W-:Y:S02]  /*b360*/  LOP3.LUT R23, R23, 0xfffffffb, RZ, 0xc0, !PT ;  /* 0xfffffffb17177812 */ /* 0x000fe400078ec0ff */
[----:B------:R-:W-:Y:S01]  /*b370*/  @!P0 LEA.HI.X R3, R4, R3, R6, 0x2, P1 ;  /* 0x0000000304038211 */ /* 0x000fe200008f1406 */
[----:B------:R-:W-:Y:S01]  /*b380*/  IMAD.MOV.U32 R4, RZ, RZ, RZ ;  /* 0x000000ffff047224 */ /* 0x000fe200078e00ff */
[----:B------:R-:W-:Y:S02]  /*b390*/  ISETP.GE.AND P1, PT, R8, UR4, PT ;  /* 0x0000000408007c0c */ /* 0x000fe4000bf26270 */
[----:B------:R-:W-:-:S03]  /*b3a0*/  @P2 LOP3.LUT R23, R23, 0x4, RZ, 0xfc, !PT ;  /* 0x0000000417172812 */ /* 0x000fc600078efcff */
[----:B------:R0:W5:Y:S01]  /*b3b0*/  @!P0 LDG.E R4, desc[UR36][R2.64] ;  /* 0x0000002402048981 */ /* 0x000162000c1e1900 */
[----:B------:R-:W-:Y:S02]  /*b3c0*/  ISETP.GE.AND P0, PT, R7, UR4, PT ;  /* 0x0000000407007c0c */ /* 0x000fe4000bf06270 */
[----:B------:R-:W-:-:S04]  /*b3d0*/  LOP3.LUT R23, R23, 0xfffffffe, RZ, 0xc0, !PT ;  /* 0xfffffffe17177812 */ /* 0x000fc800078ec0ff */
[----:B------:R-:W-:-:S04]  /*b3e0*/  LOP3.LUT R23, R23, 0xfffffffd, RZ, 0xc0, !PT ;  /* 0xfffffffd17177812 */ /* 0x000fc800078ec0ff */
[----:B------:R-:W-:-:S04]  /*b3f0*/  @P1 LOP3.LUT R23, R23, 0x2, RZ, 0xfc, !PT ;  /* 0x0000000217171812 */ /* 0x000fc800078efcff */
[----:B------:R-:W-:Y:S01]  /*b400*/  @P0 LOP3.LUT R23, R23, 0x1, RZ, 0xfc, !PT ;  /* 0x0000000117170812 */ /* 0x000fe200078efcff */
[----:B0-----:R-:W-:Y:S06]  /*b410*/  BRA.DIV UR5, `(.L_x_255) ;  /* 0x0000003e059c7947 */ /* 0x001fec000b800000 */
.L_x_321:
[----:B------:R-:W-:Y:S02]  /*b420*/  ISETP.GT.U32.AND P0, PT, R20, 0x5f, PT ;  /* 0x0000005f1400780c */ /* 0x000fe40003f04070 */
[----:B------:R-:W-:-:S11]  /*b430*/  LOP3.LUT R23, R23, 0xfffffff7, RZ, 0xc0, !PT ;  /* 0xfffffff717177812 */ /* 0x000fd600078ec0ff */
[----:B------:R-:W-:Y:S01]  /*b440*/  @P0 LOP3.LUT R23, R23, 0x8, RZ, 0xfc, !PT ;  /* 0x0000000817170812 */ /* 0x000fe200078efcff */
[----:B------:R-:W-:Y:S06]  /*b450*/  @!P3 BRA `(.L_x_256) ;  /* 0x000000000004b947 */ /* 0x000fec0003800000 */
[----:B------:R-:W-:Y:S01]  /*b460*/  BPT.TRAP 0x1 ;  /* 0x000000040000795c */ /* 0x000fe20000300000 */
.L_x_256:
[----:B------:R-:W-:Y:S01]  /*b470*/  SHF.R.S32.HI R5, RZ, 0x1f, R0 ;  /* 0x0000001fff057819 */ /* 0x000fe20000011400 */
[----:B------:R-:W-:Y:S01]  /*b480*/  ULDC.64 UR4, c[0x0][0x328] ;  /* 0x0000ca0000047ab9 */ /* 0x000fe20000000a00 */
[----:B------:R-:W-:Y:S01]  /*b490*/  ULDC.64 UR6, c[0x0][0x318] ;  /* 0x0000c60000067ab9 */ /* 0x000fe20000000a00 */
[----:B------:R-:W-:Y:S02]  /*b4a0*/  BSSY B0, `(.L_x_257) ;  /* 0x0000014000007945 */ /* 0x000fe40003800000 */
[----:B------:R-:W-:-:S04]  /*b4b0*/  IMAD R3, R5, UR4, RZ ;  /* 0x0000000405037c24 */ /* 0x000fc8000f8e02ff */
[C---:B------:R-:W-:Y:S02]  /*b4c0*/  IMAD R6, R0.reuse, UR5, R3 ;  /* 0x0000000500067c24 */ /* 0x040fe4000f8e0203 */
[----:B------:R-:W-:Y:S01]  /*b4d0*/  IMAD.WIDE.U32 R2, R0, UR4, RZ ;  /* 0x0000000400027c25 */ /* 0x000fe2000f8e00ff */
[----:B------:R-:W-:-:S03]  /*b4e0*/  ULDC.64 UR4, c[0x0][0x338] ;  /* 0x0000ce0000047ab9 */ /* 0x000fc60000000a00 */
[----:B------:R-:W-:Y:S01]  /*b4f0*/  IMAD.IADD R3, R3, 0x1, R6 ;  /* 0x0000000103037824 */ /* 0x000fe200078e0206 */
[----:B-----5:R-:W-:Y:S01]  /*b500*/  SHF.R.S32.HI R6, RZ, 0x1f, R4 ;  /* 0x0000001fff067819 */ /* 0x020fe20000011404 */
[----:B------:R-:W-:-:S04]  /*b510*/  IMAD.WIDE.U32 R2, R4, UR4, R2 ;  /* 0x0000000404027c25 */ /* 0x000fc8000f8e0002 */
[----:B------:R-:W-:-:S04]  /*b520*/  IMAD R7, R6, UR4, RZ ;  /* 0x0000000406077c24 */ /* 0x000fc8000f8e02ff */
[----:B------:R-:W-:Y:S01]  /*b530*/  IMAD R7, R4, UR5, R7 ;  /* 0x0000000504077c24 */ /* 0x000fe2000f8e0207 */
[----:B------:R-:W-:-:S04]  /*b540*/  ULDC.64 UR4, c[0x0][0x330] ;  /* 0x0000cc0000047ab9 */ /* 0x000fc80000000a00 */
[----:B------:R-:W-:Y:S01]  /*b550*/  IADD3 R3, R3, R7, RZ ;  /* 0x0000000703037210 */ /* 0x000fe20007ffe0ff */
[----:B------:R-:W-:Y:S02]  /*b560*/  IMAD R7, R27, 0x8, R22 ;  /* 0x000000081b077824 */ /* 0x000fe400078e0216 */
[----:B------:R-:W-:-:S04]  /*b570*/  IMAD.WIDE.U32 R2, R26, UR4, R2 ;  /* 0x000000041a027c25 */ /* 0x000fc8000f8e0002 */
[----:B------:R-:W-:Y:S01]  /*b580*/  IMAD R24, R26, UR5, R3 ;  /* 0x000000051a187c24 */ /* 0x000fe2000f8e0203 */
[----:B------:R-:W-:-:S04]  /*b590*/  LEA R18, P0, R2, UR6, 0x1 ;  /* 0x0000000602127c11 */ /* 0x000fc8000f8008ff */
[----:B------:R-:W-:Y:S02]  /*b5a0*/  LEA.HI.X R24, R2, UR7, R24, 0x1, P0 ;  /* 0x0000000702187c11 */ /* 0x000fe400080f0c18 */
[----:B------:R-:W-:-:S06]  /*b5b0*/  SHF.L.U32 R2, R28, 0x1f, RZ ;  /* 0x0000001f1c027819 */ /* 0x000fcc00000006ff */
[----:B------:R-:W0:Y:S02]  /*b5c0*/  SYNCS.PHASECHK.TRANS64.TRYWAIT P0, [R7+URZ+0x2a840], R2 ;  /* 0x02a84002070075a7 */ /* 0x000e24000800017f */
[----:B0-----:R-:W-:Y:S05]  /*b5d0*/  @!P0 BRA `(.L_x_258) ;  /* 0x0000003c005c8947 */ /* 0x001fea0003800000 */
.L_x_322:
[----:B------:R-:W-:Y:S05]  /*b5e0*/  BSYNC B0 ;  /* 0x0000000000007941 */ /* 0x000fea0003800000 */
.L_x_257:
[----:B------:R-:W1:Y:S01]  /*b5f0*/  S2R R8, SR_TID.X ;  /* 0x0000000000087919 */ /* 0x000e620000002100 */
[----:B------:R-:W-:Y:S01]  /*b600*/  ULDC.64 UR4, c[0x0][0x300] ;  /* 0x0000c00000047ab9 */ /* 0x000fe20000000a00 */
[----:B------:R-:W-:Y:S01]  /*b610*/  ULDC.64 UR6, c[0x0][0x2e8] ;  /* 0x0000ba0000067ab9 */ /* 0x000fe20000000a00 */
[----:B------:R-:W-:Y:S01]  /*b620*/  IMAD R5, R5, UR4, RZ ;  /* 0x0000000405057c24 */ /* 0x000fe2000f8e02ff */
[C---:B------:R-:W-:Y:S01]  /*b630*/  LOP3.LUT P4, RZ, R23.reuse, 0x4, RZ, 0xc0, !PT ;  /* 0x0000000417ff7812 */ /* 0x040fe2000788c0ff */
[C---:B0-----:R-:W-:Y:S01]  /*b640*/  IMAD.WIDE.U32 R2, R0.reuse, UR4, RZ ;  /* 0x0000000400027c25 */ /* 0x041fe2000f8e00ff */
[C---:B------:R-:W-:Y:S02]  /*b650*/  LOP3.LUT P3, RZ, R23.reuse, 0x2, RZ, 0xc0, !PT ;  /* 0x0000000217ff7812 */ /* 0x040fe4000786c0ff */
[----:B------:R-:W-:Y:S01]  /*b660*/  LOP3.LUT P2, RZ, R23, 0x1, RZ, 0xc0, !PT ;  /* 0x0000000117ff7812 */ /* 0x000fe2000784c0ff */
[----:B------:R-:W-:Y:S01]  /*b670*/  IMAD R5, R0, UR5, R5 ;  /* 0x0000000500057c24 */ /* 0x000fe2000f8e0205 */
[----:B------:R-:W-:-:S02]  /*b680*/  ULDC.64 UR4, c[0x0][0x310] ;  /* 0x0000c40000047ab9 */ /* 0x000fc40000000a00 */
[----:B------:R-:W-:Y:S02]  /*b690*/  IMAD R6, R6, UR4, RZ ;  /* 0x0000000406067c24 */ /* 0x000fe4000f8e02ff */
[----:B------:R-:W-:Y:S02]  /*b6a0*/  IMAD.IADD R3, R3, 0x1, R5 ;  /* 0x0000000103037824 */ /* 0x000fe400078e0205 */
[C---:B------:R-:W-:Y:S02]  /*b6b0*/  IMAD R6, R4.reuse, UR5, R6 ;  /* 0x0000000504067c24 */ /* 0x040fe4000f8e0206 */
[----:B------:R-:W-:Y:S01]  /*b6c0*/  IMAD.WIDE.U32 R2, R4, UR4, R2 ;  /* 0x0000000404027c25 */ /* 0x000fe2000f8e0002 */
[----:B------:R-:W-:-:S03]  /*b6d0*/  ULDC.64 UR4, c[0x0][0x308] ;  /* 0x0000c20000047ab9 */ /* 0x000fc60000000a00 */
[----:B------:R-:W-:Y:S02]  /*b6e0*/  IMAD.IADD R3, R3, 0x1, R6 ;  /* 0x0000000103037824 */ /* 0x000fe400078e0206 */
[----:B------:R-:W-:Y:S02]  /*b6f0*/  IMAD R6, R25, -0x60, R34 ;  /* 0xffffffa019067824 */ /* 0x000fe400078e0222 */
[----:B------:R-:W-:Y:S01]  /*b700*/  IMAD.WIDE.U32 R2, R26, UR4, R2 ;  /* 0x000000041a027c25 */ /* 0x000fe2000f8e0002 */
[----:B------:R-:W-:-:S03]  /*b710*/  UMOV UR4, 0xffffffff ;  /* 0xffffffff00047882 */ /* 0x000fc60000000000 */
[----:B------:R-:W-:Y:S01]  /*b720*/  IMAD R0, R26, UR5, R3 ;  /* 0x000000051a007c24 */ /* 0x000fe2000f8e0203 */
[----:B------:R-:W-:Y:S01]  /*b730*/  LEA R4, P0, R2, UR6, 0x1 ;  /* 0x0000000602047c11 */ /* 0x000fe2000f8008ff */
[----:B------:R-:W-:Y:S01]  /*b740*/  IMAD R5, R27, 0x4800, R32 ;  /* 0x000048001b057824 */ /* 0x000fe200078e0220 */
[----:B-1----:R-:W-:Y:S02]  /*b750*/  LOP3.LUT R8, R8, 0x7f, RZ, 0xc0, !PT ;  /* 0x0000007f08087812 */ /* 0x002fe400078ec0ff */
[----:B------:R-:W-:Y:S02]  /*b760*/  LEA.HI.X R0, R2, UR7, R0, 0x1, P0 ;  /* 0x0000000702007c11 */ /* 0x000fe400080f0c00 */
[----:B------:R-:W-:Y:S02]  /*b770*/  SHF.R.U32.HI R9, RZ, 0x3, R8 ;  /* 0x00000003ff097819 */ /* 0x000fe40000011608 */
[----:B------:R-:W0:Y:S03]  /*b780*/  S2R R8, SR_TID.X ;  /* 0x0000000000087919 */ /* 0x000e260000002100 */
[----:B------:R-:W-:-:S05]  /*b790*/  IMAD.IADD R6, R6, 0x1, -R9 ;  /* 0x0000000106067824 */ /* 0x000fca00078e0a09 */
[----:B------:R-:W-:Y:S01]  /*b7a0*/  ISETP.GE.AND P0, PT, R6, 0x1, PT ;  /* 0x000000010600780c */ /* 0x000fe20003f06270 */
[----:B0-----:R-:W-:-:S05]  /*b7b0*/  IMAD.SHL.U32 R9, R8, 0x8, RZ ;  /* 0x0000000808097824 */ /* 0x001fca00078e00ff */
[----:B------:R-:W-:Y:S01]  /*b7c0*/  LOP3.LUT R9, R9, 0x38, RZ, 0xc0, !PT ;  /* 0x0000003809097812 */ /* 0x000fe200078ec0ff */
[----:B------:R-:W-:Y:S06]  /*b7d0*/  BRA.DIV UR4, `(.L_x_259) ;  /* 0x0000003a04f07947 */ /* 0x000fec000b800000 */
[----:B------:R-:W0:Y:S01]  /*b7e0*/  SHFL.IDX PT, R3, R4, RZ, 0x181f ;  /* 0x00181fff04037589 */ /* 0x000e2200000e0000 */
[----:B------:R-:W-:-:S03]  /*b7f0*/  @P0 IMAD R8, R5, 0x2, R22 ;  /* 0x0000000205080824 */ /* 0x000fc600078e0216 */
[----:B------:R-:W1:Y:S01]  /*b800*/  SHFL.IDX PT, R2, R0, RZ, 0x181f ;  /* 0x00181fff00027589 */ /* 0x000e6200000e0000 */
[----:B0-----:R-:W-:-:S05]  /*b810*/  @P0 LEA R3, P1, R9, R3, 0x1 ;  /* 0x0000000309030211 */ /* 0x001fca00078208ff */
[----:B-1----:R-:W-:Y:S01]  /*b820*/  @P0 IMAD.X R2, RZ, RZ, R2, P1 ;  /* 0x000000ffff020224 */ /* 0x002fe200008e0602 */
[----:B------:R-:W-:-:S04]  /*b830*/  ISETP.GE.AND P1, PT, R6, 0x11, PT ;  /* 0x000000110600780c */ /* 0x000fc80003f26270 */
[----:B------:R-:W-:-:S04]  /*b840*/  @P0 LOP3.LUT R3, R3, R2, RZ, 0x3c, !PT ;  /* 0x0000000203030212 */ /* 0x000fc800078e3cff */
[----:B------:R-:W-:-:S04]  /*b850*/  @P0 LOP3.LUT R2, R3, R2, RZ, 0x3c, !PT ;  /* 0x0000000203020212 */ /* 0x000fc800078e3cff */
[----:B------:R-:W-:-:S05]  /*b860*/  @P0 LOP3.LUT R3, R3, R2, RZ, 0x3c, !PT ;  /* 0x0000000203030212 */ /* 0x000fca00078e3cff */
[----:B------:R-:W-:Y:S01]  /*b870*/  @!PT LDS RZ, [RZ] ;  /* 0x00000000fffff984 */ /* 0x000fe20000000800 */
[----:B------:R-:W-:Y:S04]  /*b880*/  @P0 LDGSTS.E.BYPASS.LTC128B.128 [R8+0x18400], desc[UR36][R2.64], !P4 ;  /* 0x1840000002080fae */ /* 0x000fe8000e101d64 */
[----:B------:R-:W-:Y:S04]  /*b890*/  @P0 LDGSTS.E.BYPASS.LTC128B.128 [R8+0x1b400], desc[UR36][R2.64+0x80], !P3 ;  /* 0x1b40008002080fae */ /* 0x000fe8000d901d64 */
[----:B------:R0:W-:Y:S04]  /*b8a0*/  @P0 LDGSTS.E.BYPASS.LTC128B.128 [R8+0x1e400], desc[UR36][R2.64+0x100], !P2 ;  /* 0x1e40010002080fae */ /* 0x0001e8000d101d64 */
[----:B0-----:R-:W0:Y:S01]  /*b8b0*/  SHFL.IDX PT, R3, R4, 0x1, 0x181f ;  /* 0x00381f0004037f89 */ /* 0x001e2200000e0000 */
[----:B------:R-:W-:-:S03]  /*b8c0*/  @P1 IMAD R8, R5, 0x2, R22 ;  /* 0x0000000205081824 */ /* 0x000fc600078e0216 */
[----:B------:R-:W1:Y:S01]  /*b8d0*/  SHFL.IDX PT, R2, R0, 0x1, 0x181f ;  /* 0x00381f0000027f89 */ /* 0x000e6200000e0000 */
[----:B0-----:R-:W-:-:S05]  /*b8e0*/  @P1 LEA R3, P0, R9, R3, 0x1 ;  /* 0x0000000309031211 */ /* 0x001fca00078008ff */
[----:B-1----:R-:W-:-:S05]  /*b8f0*/  @P1 IMAD.X R2, RZ, RZ, R2, P0 ;  /* 0x000000ffff021224 */ /* 0x002fca00000e0602 */
[----:B------:R-:W-:-:S04]  /*b900*/  @P1 LOP3.LUT R3, R3, R2, RZ, 0x3c, !PT ;  /* 0x0000000203031212 */ /* 0x000fc800078e3cff */
[----:B------:R-:W-:-:S04]  /*b910*/  @P1 LOP3.LUT R2, R3, R2, RZ, 0x3c, !PT ;  /* 0x0000000203021212 */ /* 0x000fc800078e3cff */
[----:B------:R-:W-:-:S05]  /*b920*/  @P1 LOP3.LUT R3, R3, R2, RZ, 0x3c, !PT ;  /* 0x0000000203031212 */ /* 0x000fca00078e3cff */
[----:B------:R-:W-:Y:S04]  /*b930*/  @P1 LDGSTS.E.BYPASS.LTC128B.128 [R8+0x18c00], desc[UR36][R2.64], !P4 ;  /* 0x18c0000002081fae */ /* 0x000fe8000e101d64 */
[----:B------:R-:W-:Y:S04]  /*b940*/  @P1 LDGSTS.E.BYPASS.LTC128B.128 [R8+0x1bc00], desc[UR36][R2.64+0x80], !P3 ;  /* 0x1bc0008002081fae */ /* 0x000fe8000d901d64 */
[----:B------:R0:W-:Y:S01]  /*b950*/  @P1 LDGSTS.E.BYPASS.LTC128B.128 [R8+0x1ec00], desc[UR36][R2.64+0x100], !P2 ;  /* 0x1ec0010002081fae */ /* 0x0001e2000d101d64 */
[----:B------:R-:W-:-:S03]  /*b960*/  ISETP.GE.AND P1, PT, R6, 0x21, PT ;  /* 0x000000210600780c */ /* 0x000fc60003f26270 */
[----:B0-----:R-:W0:Y:S10]  /*b970*/  SHFL.IDX PT, R3, R4, 0x2, 0x181f ;  /* 0x00581f0004037f89 */ /* 0x001e3400000e0000 */
[----:B------:R-:W-:Y:S01]  /*b980*/  @P1 LEA R8, R5, R22, 0x1 ;  /* 0x0000001605081211 */ /* 0x000fe200078e08ff */
        /* <DEDUP_REMOVED lines=11> */
[----:B------:R-:W-:Y:S01]  /*ba40*/  @P1 IMAD R8, R5, 0x2, R22 ;  /* 0x0000000205081824 */ /* 0x000fe200078e0216 */
        /* <DEDUP_REMOVED lines=12> */
[----:B------:R-:W1:Y:S04]  /*bb10*/  SHFL.IDX PT, R2, R0, 0x4, 0x181f ;  /* 0x00981f0000027f89 */ /* 0x000e6800000e0000 */
[----:B------:R-:W2:Y:S01]  /*bb20*/  SHFL.IDX PT, R0, R0, 0x5, 0x181f ;  /* 0x00b81f0000007f89 */ /* 0x000ea200000e0000 */
[----:B0-----:R-:W-:-:S05]  /*bb30*/  @P1 LEA R3, P0, R9, R3, 0x1 ;  /* 0x0000000309031211 */ /* 0x001fca00078008ff */
[----:B-1----:R-:W-:-:S05]  /*bb40*/  @P1 IMAD.X R2, RZ, RZ, R2, P0 ;  /* 0x000000ffff021224 */ /* 0x002fca00000e0602 */
[----:B------:R-:W-:-:S04]  /*bb50*/  @P1 LOP3.LUT R3, R3, R2, RZ, 0x3c, !PT ;  /* 0x0000000203031212 */ /* 0x000fc800078e3cff */
[----:B------:R-:W-:-:S04]  /*bb60*/  @P1 LOP3.LUT R2, R3, R2, RZ, 0x3c, !PT ;  /* 0x0000000203021212 */ /* 0x000fc800078e3cff */
[----:B------:R-:W-:-:S05]  /*bb70*/  @P1 LOP3.LUT R3, R3, R2, RZ, 0x3c, !PT ;  /* 0x0000000203031212 */ /* 0x000fca00078e3cff */
[----:B------:R-:W-:Y:S04]  /*bb80*/  @P1 LDGSTS.E.BYPASS.LTC128B.128 [R8+0x1a400], desc[UR36][R2.64], !P4 ;  /* 0x1a40000002081fae */ /* 0x000fe8000e101d64 */
[----:B------:R-:W-:Y:S04]  /*bb90*/  @P1 LDGSTS.E.BYPASS.LTC128B.128 [R8+0x1d400], desc[UR36][R2.64+0x80], !P3 ;  /* 0x1d40008002081fae */ /* 0x000fe8000d901d64 */
[----:B------:R0:W-:Y:S04]  /*bba0*/  @P1 LDGSTS.E.BYPASS.LTC128B.128 [R8+0x20400], desc[UR36][R2.64+0x100], !P2 ;  /* 0x2040010002081fae */ /* 0x0001e8000d101d64 */
[----:B0-2---:R0:W1:Y:S02]  /*bbb0*/  SHFL.IDX PT, R2, R4, 0x5, 0x181f ;  /* 0x00b81f0004027f89 */ /* 0x00506400000e0000 */
.L_x_336:
[----:B------:R-:W-:-:S13]  /*bbc0*/  ISETP.GE.AND P0, PT, R6, 0x51, PT ;  /* 0x000000510600780c */ /* 0x000fda0003f06270 */
[----:B-1----:R-:W-:Y:S01]  /*bbd0*/  @P0 LEA R2, P1, R9, R2, 0x1 ;  /* 0x0000000209020211 */ /* 0x002fe200078208ff */
[----:B------:R-:W-:-:S04]  /*bbe0*/  @P0 IMAD R5, R5, 0x2, R22 ;  /* 0x0000000205050824 */ /* 0x000fc800078e0216 */
[----:B------:R-:W-:-:S05]  /*bbf0*/  @P0 IMAD.X R3, RZ, RZ, R0, P1 ;  /* 0x000000ffff030224 */ /* 0x000fca00008e0600 */
[----:B------:R-:W-:Y:S01]  /*bc00*/  @!PT LDS RZ, [RZ] ;  /* 0x00000000fffff984 */ /* 0x000fe20000000800 */
[----:B------:R-:W-:Y:S01]  /*bc10*/  @!PT LDS RZ, [RZ] ;  /* 0x00000000fffff984 */ /* 0x000fe20000000800 */
[----:B------:R-:W-:Y:S01]  /*bc20*/  @!PT LDS RZ, [RZ] ;  /* 0x00000000fffff984 */ /* 0x000fe20000000800 */
[----:B------:R1:W-:Y:S04]  /*bc30*/  @P0 LDGSTS.E.BYPASS.LTC128B.128 [R5+0x1ac00], desc[UR36][R2.64], !P4 ;  /* 0x1ac0000002050fae */ /* 0x0003e8000e101d64 */
[----:B------:R1:W-:Y:S04]  /*bc40*/  @P0 LDGSTS.E.BYPASS.LTC128B.128 [R5+0x1dc00], desc[UR36][R2.64+0x80], !P3 ;  /* 0x1dc0008002050fae */ /* 0x0003e8000d901d64 */
[----:B------:R1:W-:Y:S01]  /*bc50*/  @P0 LDGSTS.E.BYPASS.LTC128B.128 [R5+0x20c00], desc[UR36][R2.64+0x100], !P2 ;  /* 0x20c0010002050fae */ /* 0x0003e2000d101d64 */
[----:B------:R-:W-:Y:S01]  /*bc60*/  PLOP3.LUT P0, PT, PT, PT, PT, 0x80, 0x0 ;  /* 0x000000000000781c */ /* 0x000fe20003f0f070 */
[----:B------:R-:W-:-:S12]  /*bc70*/  NOP ;  /* 0x0000000000007918 */ /* 0x000fd80000000000 */
.L_x_260:
[----:B------:R-:W-:Y:S02]  /*bc80*/  PLOP3.LUT P1, PT, P1, P0, PT, 0xa2, 0x0 ;  /* 0x000000000000781c */ /* 0x000fe40000f21472 */
[----:B------:R-:W-:-:S08]  /*bc90*/  @P0 R2UR P1, UR4, R7 ;  /* 0x00000000070402ca */ /* 0x000fd00000020000 */
[----:B------:R-:W-:-:S05]  /*bca0*/  @P0 PLOP3.LUT P0, PT, P1, PT, PT, 0x80, 0x0 ;  /* 0x000000000000081c */ /* 0x000fca0000f0f070 */
[----:B------:R-:W-:Y:S01]  /*bcb0*/  @!P1 SYNCS.ARRIVE.TRANS64.RED.A0T1 RZ, [UR4+0x2a830], RZ ;  /* 0x02a830ffffff99a7 */ /* 0x000fe20008200404 */
[----:B------:R-:W-:Y:S07]  /*bcc0*/  @!P1 ARRIVES.LDGSTSBAR.64.TRANSCNT [UR4+0x2a830] ;  /* 0x02a83000ff0099b0 */ /* 0x000fee0008000a84 */
[----:B------:R-:W-:Y:S05]  /*bcd0*/  @P0 BRA.U.ANY `(.L_x_260) ;  /* 0xfffffffd00e80947 */ /* 0x000fea000393ffff */
[----:B------:R-:W-:Y:S01]  /*bce0*/  NOP ;  /* 0x0000000000007918 */ /* 0x000fe20000000000 */
[----:B------:R-:W-:-:S13]  /*bcf0*/  LOP3.LUT P2, RZ, R23, 0x10, RZ, 0xc0, !PT ;  /* 0x0000001017ff7812 */ /* 0x000fda000784c0ff */
[----:B------:R-:W-:Y:S05]  /*bd00*/  @!P2 BRA `(.L_x_261) ;  /* 0x000000000004a947 */ /* 0x000fea0003800000 */
[----:B------:R-:W-:Y:S01]  /*bd10*/  BPT.TRAP 0x1 ;  /* 0x000000040000795c */ /* 0x000fe20000300000 */
.L_x_261:
[----:B------:R2:W5:Y:S01]  /*bd20*/  LDL.LU R0, [R1+0x4] ;  /* 0x0000040001007983 */ /* 0x0005620000300800 */
[----:B------:R-:W-:Y:S01]  /*bd30*/  LOP3.LUT P0, RZ, R23, 0x40, RZ, 0xc0, !PT ;  /* 0x0000004017ff7812 */ /* 0x000fe2000780c0ff */
[----:B------:R2:W-:-:S12]  /*bd40*/  SYNCS.ARRIVE.TRANS64.A1T0 RZ, [R7+URZ+0x2a830], RZ ;  /* 0x02a830ff07ff79a7 */ /* 0x0005d8000810003f */
[----:B------:R-:W-:Y:S05]  /*bd50*/  WARPSYNC.ALL ;  /* 0x0000000000007948 */ /* 0x000fea0003800000 */
[----:B------:R-:W-:Y:S01]  /*bd60*/  ULDC.64 UR4, c[0x0][0x298] ;  /* 0x0000a60000047ab9 */ /* 0x000fe20000000a00 */
[----:B-1----:R-:W-:Y:S01]  /*bd70*/  VIADD R2, R22, 0xc400 ;  /* 0x0000c40016027836 */ /* 0x002fe20000000000 */
[----:B------:R-:W-:Y:S01]  /*bd80*/  SEL R30, R30, RZ, !P0 ;  /* 0x000000ff1e1e7207 */ /* 0x000fe20004000000 */
[----:B0-----:R-:W-:Y:S01]  /*bd90*/  IMAD.WIDE.U32 R4, R35, UR4, RZ ;  /* 0x0000000423047c25 */ /* 0x001fe2000f8e00ff */
[----:B------:R-:W-:Y:S01]  /*bda0*/  BSSY B6, `(.L_x_262) ;  /* 0x000001b000067945 */ /* 0x000fe20003800000 */
[----:B------:R-:W-:Y:S01]  /*bdb0*/  BAR.SYNC.DEFER_BLOCKING 0x8, 0x180 ;  /* 0x0206000000007b1d */ /* 0x000fe20000010000 */
[----:B-----5:R-:W-:-:S02]  /*bdc0*/  SEL R0, R0, RZ, !P0 ;  /* 0x000000ff00007207 */ /* 0x020fc40004000000 */
[----:B------:R-:W-:-:S03]  /*bdd0*/  LOP3.LUT P0, RZ, R2, 0x3ff, RZ, 0xc0, !PT ;  /* 0x000003ff02ff7812 */ /* 0x000fc6000780c0ff */
[----:B------:R0:W-:Y:S04]  /*bde0*/  STL [R1+0x4], R0 ;  /* 0x0000040001007387 */ /* 0x0001e80000100800 */
[----:B------:R1:W-:Y:S01]  /*bdf0*/  STL.64 [R1+0x8], R4 ;  /* 0x0000080401007387 */ /* 0x0003e20000100a00 */
[----:B0-----:R-:W-:-:S05]  /*be00*/  SHF.R.S32.HI R0, RZ, 0x1f, R35 ;  /* 0x0000001fff007819 */ /* 0x001fca0000011423 */
[----:B------:R-:W-:-:S04]  /*be10*/  IMAD R0, R0, UR4, RZ ;  /* 0x0000000400007c24 */ /* 0x000fc8000f8e02ff */
[----:B------:R-:W-:-:S04]  /*be20*/  IMAD R0, R35, UR5, R0 ;  /* 0x0000000523007c24 */ /* 0x000fc8000f8e0200 */
[----:B------:R-:W-:Y:S01]  /*be30*/  IMAD.IADD R35, R5, 0x1, R0 ;  /* 0x0000000105237824 */ /* 0x000fe200078e0200 */
[----:B-1----:R-:W-:Y:S06]  /*be40*/  @!P0 BRA `(.L_x_263) ;  /* 0x0000000000408947 */ /* 0x002fec0003800000 */
[----:B------:R-:W-:Y:S01]  /*be50*/  MOV R2, 0x0 ;  /* 0x0000000000027802 */ /* 0x000fe20000000f00 */
[----:B------:R-:W-:Y:S01]  /*be60*/  ULDC.64 UR6, c[0x4][0xf0] ;  /* 0x01003c0000067ab9 */ /* 0x000fe20000000a00 */
[----:B------:R-:W-:Y:S01]  /*be70*/  ULDC.64 UR8, c[0x4][0xf8] ;  /* 0x01003e0000087ab9 */ /* 0x000fe20000000a00 */
[----:B------:R-:W-:Y:S01]  /*be80*/  ULDC.64 UR4, c[0x4][0x88] ;  /* 0x0100220000047ab9 */ /* 0x000fe20000000a00 */
[----:B------:R-:W-:Y:S01]  /*be90*/  IMAD.U32 R4, RZ, RZ, UR6 ;  /* 0x00000006ff047e24 */ /* 0x000fe2000f8e00ff */
[----:B------:R-:W-:Y:S01]  /*bea0*/  MOV R6, UR8 ;  /* 0x0000000800067c02 */ /* 0x000fe20008000f00 */
[----:B------:R-:W0:Y:S01]  /*beb0*/  LDC.64 R2, c[0x4][R2] ;  /* 0x0100000002027b82 */ /* 0x000e220000000a00 */
[----:B------:R-:W-:Y:S02]  /*bec0*/  IMAD.U32 R5, RZ, RZ, UR7 ;  /* 0x00000007ff057e24 */ /* 0x000fe4000f8e00ff */
[----:B--2---:R-:W-:Y:S02]  /*bed0*/  IMAD.U32 R7, RZ, RZ, UR9 ;  /* 0x00000009ff077e24 */ /* 0x004fe4000f8e00ff */
[----:B------:R-:W-:-:S02]  /*bee0*/  IMAD.U32 R10, RZ, RZ, UR4 ;  /* 0x00000004ff0a7e24 */ /* 0x000fc4000f8e00ff */
[----:B------:R-:W-:Y:S02]  /*bef0*/  IMAD.U32 R11, RZ, RZ, UR5 ;  /* 0x00000005ff0b7e24 */ /* 0x000fe4000f8e00ff */
[----:B------:R-:W-:Y:S02]  /*bf00*/  IMAD.MOV.U32 R8, RZ, RZ, 0x70 ;  /* 0x00000070ff087424 */ /* 0x000fe400078e00ff */
[----:B------:R-:W-:Y:S02]  /*bf10*/  IMAD.MOV.U32 R12, RZ, RZ, 0x1 ;  /* 0x00000001ff0c7424 */ /* 0x000fe400078e00ff */
[----:B------:R-:W-:-:S07]  /*bf20*/  IMAD.MOV.U32 R13, RZ, RZ, RZ ;  /* 0x000000ffff0d7224 */ /* 0x000fce00078e00ff */
[----:B------:R-:W-:-:S07]  /*bf30*/  LEPC R20, `(.L_x_263) ;  /* 0x000000001014794e */ /* 0x000fce0000000000 */
[----:B0-----:R-:W-:Y:S05]  /*bf40*/  CALL.ABS.NOINC R2 ;  /* 0x0000000002007343 */ /* 0x001fea0003c00000 */
.L_x_263:
[----:B------:R-:W-:Y:S05]  /*bf50*/  BSYNC B6 ;  /* 0x0000000000067941 */ /* 0x000fea0003800000 */
.L_x_262:
[----:B------:R-:W3:Y:S01]  /*bf60*/  LDL.LU R20, [R1+0x4] ;  /* 0x0000040001147983 */ /* 0x000ee20000300800 */
[----:B------:R-:W0:Y:S01]  /*bf70*/  LDC R6, c[0x0][0x448] ;  /* 0x00011200ff067b82 */ /* 0x000e220000000800 */
[----:B------:R-:W-:Y:S02]  /*bf80*/  ULDC.64 UR4, c[0x0][0x2d8] ;  /* 0x0000b60000047ab9 */ /* 0x000fe40000000a00 */
[----:B------:R-:W4:Y:S01]  /*bf90*/  LDL.LU.64 R2, [R1+0x8] ;  /* 0x0000080001027983 */ /* 0x000f220000300a00 */
[----:B------:R-:W-:-:S03]  /*bfa0*/  SHF.L.U32 R4, R17, 0x7, RZ ;  /* 0x0000000711047819 */ /* 0x000fc600000006ff */
[----:B------:R1:W5:Y:S01]  /*bfb0*/  LDL R17, [R1+0x10] ;  /* 0x0000100001117983 */ /* 0x0003620000100800 */
[----:B0-----:R-:W-:Y:S01]  /*bfc0*/  ISETP.NE.AND P0, PT, R6, 0x1, PT ;  /* 0x000000010600780c */ /* 0x001fe20003f05270 */
[----:B------:R-:W0:Y:S02]  /*bfd0*/  S2R R11, SR_TID.X ;  /* 0x00000000000b7919 */ /* 0x000e240000002100 */
[----:B0-----:R-:W-:-:S05]  /*bfe0*/  IMAD.SHL.U32 R9, R11, 0x8, RZ ;  /* 0x000000080b097824 */ /* 0x001fca00078e00ff */
[----:B------:R-:W-:Y:S01]  /*bff0*/  LOP3.LUT R9, R9, 0x38, RZ, 0xc0, !PT ;  /* 0x0000003809097812 */ /* 0x000fe200078ec0ff */
[----:B---3--:R-:W-:Y:S02]  /*c000*/  IMAD.MOV.U32 R21, RZ, RZ, R20 ;  /* 0x000000ffff157224 */ /* 0x008fe400078e0014 */
[----:B------:R-:W0:Y:S01]  /*c010*/  S2R R20, SR_TID.X ;  /* 0x0000000000147919 */ /* 0x000e220000002100 */
[----:B----4-:R-:W-:Y:S02]  /*c020*/  IMAD.MOV.U32 R3, RZ, RZ, R35 ;  /* 0x000000ffff037224 */ /* 0x010fe400078e0023 */
[----:B------:R-:W-:-:S04]  /*c030*/  IMAD.WIDE.U32 R2, R26, UR4, R2 ;  /* 0x000000041a027c25 */ /* 0x000fc8000f8e0002 */
[----:B------:R-:W-:Y:S01]  /*c040*/  IMAD R3, R26, UR5, R3 ;  /* 0x000000051a037c24 */ /* 0x000fe2000f8e0203 */
[----:B------:R-:W-:Y:S02]  /*c050*/  ULDC.64 UR4, c[0x0][0x2e0] ;  /* 0x0000b80000047ab9 */ /* 0x000fe40000000a00 */
[----:B------:R-:W-:Y:S02]  /*c060*/  IMAD R5, R21, UR4, RZ ;  /* 0x0000000415057c24 */ /* 0x000fe4000f8e02ff */
[----:B------:R-:W-:-:S04]  /*c070*/  IMAD.WIDE.U32 R2, R30, UR4, R2 ;  /* 0x000000041e027c25 */ /* 0x000fc8000f8e0002 */
[----:B------:R-:W-:Y:S01]  /*c080*/  IMAD R0, R30, UR5, R5 ;  /* 0x000000051e007c24 */ /* 0x000fe2000f8e0205 */
[----:B------:R-:W-:Y:S01]  /*c090*/  ULDC.64 UR4, c[0x0][0x2d0] ;  /* 0x0000b40000047ab9 */ /* 0x000fe20000000a00 */
[----:B------:R-:W3:Y:S02]  /*c0a0*/  @P0 LDC R5, c[0x0][0x44c] ;  /* 0x00011300ff050b82 */ /* 0x000ee40000000800 */
[----:B------:R-:W-:-:S06]  /*c0b0*/  IMAD.IADD R3, R3, 0x1, R0 ;  /* 0x0000000103037824 */ /* 0x000fcc00078e0200 */
[----:B------:R-:W4:Y:S01]  /*c0c0*/  @P0 LDC R0, c[0x0][0x450] ;  /* 0x00011400ff000b82 */ /* 0x000f220000000800 */
[C---:B0-----:R-:W-:Y:S01]  /*c0d0*/  LOP3.LUT R21, R20.reuse, 0x7f, RZ, 0xc0, !PT ;  /* 0x0000007f14157812 */ /* 0x041fe200078ec0ff */
[----:B------:R-:W-:-:S03]  /*c0e0*/  IMAD.SHL.U32 R20, R20, 0x10, RZ ;  /* 0x0000001014147824 */ /* 0x000fc600078e00ff */
[----:B------:R-:W-:-:S04]  /*c0f0*/  SHF.R.U32.HI R21, RZ, 0x3, R21 ;  /* 0x00000003ff157819 */ /* 0x000fc80000011615 */
[----:B------:R-:W-:-:S04]  /*c100*/  LOP3.LUT R20, R21, 0x70, R20, 0xf8, !PT ;  /* 0x0000007015147812 */ /* 0x000fc800078ef814 */
[----:B--2---:R-:W-:-:S05]  /*c110*/  LOP3.LUT R7, R20, R4, RZ, 0xfc, !PT ;  /* 0x0000000414077212 */ /* 0x004fca00078efcff */
[----:B---3--:R-:W-:-:S04]  /*c120*/  @P0 IMAD.HI.U32 R8, R7, R5, RZ ;  /* 0x0000000507080227 */ /* 0x008fc800078e00ff */
[----:B------:R-:W-:Y:S01]  /*c130*/  IMAD.MOV.U32 R5, RZ, RZ, R7 ;  /* 0x000000ffff057224 */ /* 0x000fe200078e0007 */
[----:B----4-:R-:W-:-:S05]  /*c140*/  @P0 SHF.R.U32.HI R5, RZ, R0, R8 ;  /* 0x00000000ff050219 */ /* 0x010fca0000011608 */
[----:B------:R-:W-:-:S04]  /*c150*/  IMAD.MOV R0, RZ, RZ, -R5 ;  /* 0x000000ffff007224 */ /* 0x000fc800078e0a05 */
[----:B------:R-:W-:Y:S01]  /*c160*/  IMAD R0, R6, R0, R7 ;  /* 0x0000000006007224 */ /* 0x000fe200078e0207 */
[----:B------:R-:W-:Y:S01]  /*c170*/  SHF.R.S32.HI R7, RZ, 0x1f, R5 ;  /* 0x0000001fff077819 */ /* 0x000fe20000011405 */
[----:B------:R-:W-:-:S04]  /*c180*/  IMAD.WIDE.U32 R2, R5, UR4, R2 ;  /* 0x0000000405027c25 */ /* 0x000fc8000f8e0002 */
[----:B------:R-:W-:-:S04]  /*c190*/  IMAD R7, R7, UR4, RZ ;  /* 0x0000000407077c24 */ /* 0x000fc8000f8e02ff */
[----:B------:R-:W-:Y:S01]  /*c1a0*/  IMAD R7, R5, UR5, R7 ;  /* 0x0000000505077c24 */ /* 0x000fe2000f8e0207 */
[----:B------:R-:W-:Y:S01]  /*c1b0*/  SHF.R.S32.HI R5, RZ, 0x1f, R0 ;  /* 0x0000001fff057819 */ /* 0x000fe20000011400 */
[----:B------:R-:W-:Y:S02]  /*c1c0*/  ULDC.64 UR4, c[0x0][0x2c8] ;  /* 0x0000b20000047ab9 */ /* 0x000fe40000000a00 */
[----:B------:R-:W-:Y:S02]  /*c1d0*/  IMAD.IADD R3, R3, 0x1, R7 ;  /* 0x0000000103037824 */ /* 0x000fe400078e0207 */
[----:B------:R-:W-:Y:S02]  /*c1e0*/  IMAD R5, R5, UR4, RZ ;  /* 0x0000000405057c24 */ /* 0x000fe4000f8e02ff */
[----:B------:R-:W-:Y:S02]  /*c1f0*/  IMAD.SHL.U32 R21, R11, 0x8, RZ ;  /* 0x000000080b157824 */ /* 0x000fe400078e00ff */
[----:B------:R-:W-:-:S02]  /*c200*/  IMAD R5, R0, UR5, R5 ;  /* 0x0000000500057c24 */ /* 0x000fc4000f8e0205 */
[----:B------:R-:W-:Y:S01]  /*c210*/  IMAD.WIDE.U32 R2, R0, UR4, R2 ;  /* 0x0000000400027c25 */ /* 0x000fe2000f8e0002 */
[----:B------:R-:W-:Y:S01]  /*c220*/  ULDC.64 UR4, c[0x0][0x280] ;  /* 0x0000a00000047ab9 */ /* 0x000fe20000000a00 */
[----:B------:R-:W-:Y:S02]  /*c230*/  LOP3.LUT R21, R21, 0x38, RZ, 0xc0, !PT ;  /* 0x0000003815157812 */ /* 0x000fe400078ec0ff */
[----:B------:R-:W-:Y:S01]  /*c240*/  IMAD.IADD R5, R3, 0x1, R5 ;  /* 0x0000000103057824 */ /* 0x000fe200078e0205 */
[----:B------:R-:W-:Y:S01]  /*c250*/  LEA R0, P0, R2, UR4, 0x1 ;  /* 0x0000000402007c11 */ /* 0x000fe2000f8008ff */
[----:B------:R-:W-:Y:S01]  /*c260*/  ULDC UR4, c[0x0][0x2b8] ;  /* 0x0000ae0000047ab9 */ /* 0x000fe20000000800 */
[----:B------:R-:W-:Y:S02]  /*c270*/  LOP3.LUT R20, R11, 0x7f, RZ, 0xc0, !PT ;  /* 0x0000007f0b147812 */ /* 0x000fe400078ec0ff */
[C---:B------:R-:W-:Y:S02]  /*c280*/  LOP3.LUT R10, R21.reuse, 0x40, RZ, 0xfc, !PT ;  /* 0x00000040150a7812 */ /* 0x040fe400078efcff */
[----:B------:R-:W-:-:S02]  /*c290*/  LOP3.LUT R11, R21, 0x80, RZ, 0xfc, !PT ;  /* 0x00000080150b7812 */ /* 0x000fc400078efcff */
[----:B------:R-:W-:Y:S01]  /*c2a0*/  LEA.HI.X R5, R2, UR5, R5, 0x1, P0 ;  /* 0x0000000502057c11 */ /* 0x000fe200080f0c05 */
[----:B------:R-:W-:Y:S01]  /*c2b0*/  UMOV UR5, 0xffffffff ;  /* 0xffffffff00057882 */ /* 0x000fe20000000000 */
[----:B------:R-:W-:Y:S02]  /*c2c0*/  ISETP.GE.AND P3, PT, R9, UR4, PT ;  /* 0x0000000409007c0c */ /* 0x000fe4000bf66270 */
[----:B------:R-:W-:Y:S02]  /*c2d0*/  ISETP.GE.AND P2, PT, R10, UR4, PT ;  /* 0x000000040a007c0c */ /* 0x000fe4000bf46270 */
[----:B------:R-:W-:Y:S02]  /*c2e0*/  ISETP.GE.AND P0, PT, R11, UR4, PT ;  /* 0x000000040b007c0c */ /* 0x000fe4000bf06270 */
[----:B------:R-:W-:Y:S01]  /*c2f0*/  SHF.R.U32.HI R10, RZ, 0x3, R20 ;  /* 0x00000003ff0a7819 */ /* 0x000fe20000011614 */
[----:B-1----:R-:W-:Y:S10]  /*c300*/  BRA.DIV UR5, `(.L_x_264) ;  /* 0x0000003a05587947 */ /* 0x002ff4000b800000 */
[----:B------:R-:W0:Y:S01]  /*c310*/  SHFL.IDX PT, R14, R0, RZ, 0x181f ;  /* 0x00181fff000e7589 */ /* 0x000e2200000e0000 */
[----:B-----5:R-:W-:Y:S02]  /*c320*/  IMAD R6, R17, R6, RZ ;  /* 0x0000000611067224 */ /* 0x020fe400078e02ff */
[----:B------:R-:W-:Y:S01]  /*c330*/  IMAD.IADD R4, R10, 0x1, R4 ;  /* 0x000000010a047824 */ /* 0x000fe200078e0204 */
[----:B------:R-:W1:Y:S03]  /*c340*/  SHFL.IDX PT, R2, R5, RZ, 0x181f ;  /* 0x00181fff05027589 */ /* 0x000e6600000e0000 */
[C---:B------:R-:W-:Y:S01]  /*c350*/  VIADD R7, R4.reuse, 0x10 ;  /* 0x0000001004077836 */ /* 0x040fe20000000000 */
[----:B------:R-:W-:-:S13]  /*c360*/  ISETP.GE.AND P1, PT, R4, R6, PT ;  /* 0x000000060400720c */ /* 0x000fda0003f26270 */
[----:B0-----:R-:W-:-:S05]  /*c370*/  @!P1 LEA R14, P4, R9, R14, 0x1 ;  /* 0x0000000e090e9211 */ /* 0x001fca00078808ff */
[----:B-1----:R-:W-:Y:S02]  /*c380*/  @!P1 IMAD.X R3, RZ, RZ, R2, P4 ;  /* 0x000000ffff039224 */ /* 0x002fe400020e0602 */
[----:B------:R-:W-:Y:S02]  /*c390*/  @!P1 IMAD.MOV.U32 R2, RZ, RZ, R14 ;  /* 0x000000ffff029224 */ /* 0x000fe400078e000e */
[----:B------:R-:W0:Y:S04]  /*c3a0*/  SHFL.IDX PT, R14, R0, 0x1, 0x181f ;  /* 0x00381f00000e7f89 */ /* 0x000e2800000e0000 */
[----:B------:R-:W-:Y:S04]  /*c3b0*/  @!P1 LDGSTS.E.BYPASS.LTC128B.128 [R33+0xc400], desc[UR36][R2.64], !P3 ;  /* 0x0c40000002219fae */ /* 0x000fe8000d901d64 */
[----:B------:R-:W-:Y:S04]  /*c3c0*/  @!P1 LDGSTS.E.BYPASS.LTC128B.128 [R33+0x10400], desc[UR36][R2.64+0x80], !P2 ;  /* 0x1040008002219fae */ /* 0x000fe8000d101d64 */
[----:B------:R1:W-:Y:S01]  /*c3d0*/  @!P1 LDGSTS.E.BYPASS.LTC128B.128 [R33+0x14400], desc[UR36][R2.64+0x100], !P0 ;  /* 0x1440010002219fae */ /* 0x0003e2000c101d64 */
[----:B------:R-:W-:-:S03]  /*c3e0*/  ISETP.GE.AND P1, PT, R7, R6, PT ;  /* 0x000000060700720c */ /* 0x000fc60003f26270 */
[----:B-1----:R-:W1:Y:S10]  /*c3f0*/  SHFL.IDX PT, R2, R5, 0x1, 0x181f ;  /* 0x00381f0005027f89 */ /* 0x002e7400000e0000 */
[----:B0-----:R-:W-:-:S04]  /*c400*/  @!P1 LEA R14, P4, R9, R14, 0x1 ;  /* 0x0000000e090e9211 */ /* 0x001fc800078808ff */
[----:B-1----:R-:W-:Y:S01]  /*c410*/  @!P1 IADD3.X R7, RZ, R2, RZ, P4, !PT ;  /* 0x00000002ff079210 */ /* 0x002fe200027fe4ff */
[----:B------:R-:W-:Y:S02]  /*c420*/  @!P1 IMAD.MOV.U32 R2, RZ, RZ, R14 ;  /* 0x000000ffff029224 */ /* 0x000fe400078e000e */
[----:B------:R-:W0:Y:S02]  /*c430*/  SHFL.IDX PT, R14, R0, 0x2, 0x181f ;  /* 0x00581f00000e7f89 */ /* 0x000e2400000e0000 */
[----:B------:R-:W-:Y:S02]  /*c440*/  @!P1 IMAD.MOV.U32 R3, RZ, RZ, R7 ;  /* 0x000000ffff039224 */ /* 0x000fe400078e0007 */
[----:B------:R-:W-:-:S03]  /*c450*/  VIADD R7, R4, 0x20 ;  /* 0x0000002004077836 */ /* 0x000fc60000000000 */
[----:B------:R-:W-:Y:S04]  /*c460*/  @!P1 LDGSTS.E.BYPASS.LTC128B.128 [R33+0xcc00], desc[UR36][R2.64], !P3 ;  /* 0x0cc0000002219fae */ /* 0x000fe8000d901d64 */
[----:B------:R-:W-:Y:S04]  /*c470*/  @!P1 LDGSTS.E.BYPASS.LTC128B.128 [R33+0x10c00], desc[UR36][R2.64+0x80], !P2 ;  /* 0x10c0008002219fae */ /* 0x000fe8000d101d64 */
[----:B------:R1:W-:Y:S01]  /*c480*/  @!P1 LDGSTS.E.BYPASS.LTC128B.128 [R33+0x14c00], desc[UR36][R2.64+0x100], !P0 ;  /* 0x14c0010002219fae */ /* 0x0003e2000c101d64 */
[----:B------:R-:W-:-:S03]  /*c490*/  ISETP.GE.AND P1, PT, R7, R6, PT ;  /* 0x000000060700720c */ /* 0x000fc60003f26270 */
[----:B-1----:R-:W1:Y:S10]  /*c4a0*/  SHFL.IDX PT, R2, R5, 0x2, 0x181f ;  /* 0x00581f0005027f89 */ /* 0x002e7400000e0000 */
[----:B0-----:R-:W-:-:S05]  /*c4b0*/  @!P1 LEA R14, P4, R9, R14, 0x1 ;  /* 0x0000000e090e9211 */ /* 0x001fca00078808ff */
[----:B-1----:R-:W-:Y:S02]  /*c4c0*/  @!P1 IMAD.X R7, RZ, RZ, R2, P4 ;  /* 0x000000ffff079224 */ /* 0x002fe400020e0602 */
[----:B------:R-:W-:Y:S02]  /*c4d0*/  @!P1 IMAD.MOV.U32 R2, RZ, RZ, R14 ;  /* 0x000000ffff029224 */ /* 0x000fe400078e000e */
[----:B------:R-:W-:Y:S01]  /*c4e0*/  @!P1 IMAD.MOV.U32 R3, RZ, RZ, R7 ;  /* 0x000000ffff039224 */ /* 0x000fe200078e0007 */
[----:B------:R-:W0:Y:S01]  /*c4f0*/  SHFL.IDX PT, R14, R0, 0x3, 0x181f ;  /* 0x00781f00000e7f89 */ /* 0x000e2200000e0000 */
        /* <DEDUP_REMOVED lines=11> */
[----:B------:R-:W-:-:S03]  /*c5b0*/  IADD3 R7, R4, 0x40, RZ ;  /* 0x0000004004077810 */ /* 0x000fc60007ffe0ff */
        /* <DEDUP_REMOVED lines=27> */
[----:B0-----:R-:W-:Y:S01]  /*c770*/  @!P1 LEA R14, P4, R9, R14, 0x1 ;  /* 0x0000000e090e9211 */ /* 0x001fe200078808ff */
[----:B------:R-:W0:Y:S04]  /*c780*/  SHFL.IDX PT, R5, R5, 0x7, 0x181f ;  /* 0x00f81f0005057f89 */ /* 0x000e2800000e0000 */
[----:B-1----:R-:W-:-:S02]  /*c790*/  @!P1 IMAD.X R7, RZ, RZ, R2, P4 ;  /* 0x000000ffff079224 */ /* 0x002fc400020e0602 */
[----:B------:R-:W-:Y:S02]  /*c7a0*/  @!P1 IMAD.MOV.U32 R2, RZ, RZ, R14 ;  /* 0x000000ffff029224 */ /* 0x000fe400078e000e */
[----:B------:R1:W2:Y:S01]  /*c7b0*/  SHFL.IDX PT, R14, R0, 0x7, 0x181f ;  /* 0x00f81f00000e7f89 */ /* 0x0002a200000e0000 */
[----:B------:R-:W-:-:S05]  /*c7c0*/  @!P1 MOV R3, R7 ;  /* 0x0000000700039202 */ /* 0x000fca0000000f00 */
[----:B------:R1:W-:Y:S04]  /*c7d0*/  @!P1 LDGSTS.E.BYPASS.LTC128B.128 [R33+0xf400], desc[UR36][R2.64], !P3 ;  /* 0x0f40000002219fae */ /* 0x0003e8000d901d64 */
[----:B------:R1:W-:Y:S04]  /*c7e0*/  @!P1 LDGSTS.E.BYPASS.LTC128B.128 [R33+0x13400], desc[UR36][R2.64+0x80], !P2 ;  /* 0x1340008002219fae */ /* 0x0003e8000d101d64 */
[----:B0-----:R1:W-:Y:S02]  /*c7f0*/  @!P1 LDGSTS.E.BYPASS.LTC128B.128 [R33+0x17400], desc[UR36][R2.64+0x100], !P0 ;  /* 0x1740010002219fae */ /* 0x0013e4000c101d64 */
.L_x_353:
[----:B-1----:R-:W-:Y:S01]  /*c800*/  VIADD R3, R4, 0x70 ;  /* 0x0000007004037836 */ /* 0x002fe20000000000 */
[----:B------:R-:W-:Y:S04]  /*c810*/  BSSY B0, `(.L_x_265) ;  /* 0x000000b000007945 */ /* 0x000fe80003800000 */
[----:B------:R-:W-:-:S13]  /*c820*/  ISETP.GE.AND P1, PT, R3, R6, PT ;  /* 0x000000060300720c */ /* 0x000fda0003f26270 */
[----:B------:R-:W-:Y:S05]  /*c830*/  @P1 BRA `(.L_x_266) ;  /* 0x0000000000201947 */ /* 0x000fea0003800000 */
[----:B--2---:R-:W-:-:S05]  /*c840*/  LEA R2, P1, R9, R14, 0x1 ;  /* 0x0000000e09027211 */ /* 0x004fca00078208ff */
[----:B------:R-:W-:-:S05]  /*c850*/  IMAD.X R3, RZ, RZ, R5, P1 ;  /* 0x000000ffff037224 */ /* 0x000fca00008e0605 */
[----:B------:R-:W-:Y:S01]  /*c860*/  @!PT LDS RZ, [RZ] ;  /* 0x00000000fffff984 */ /* 0x000fe20000000800 */
[----:B------:R-:W-:Y:S01]  /*c870*/  @!PT LDS RZ, [RZ] ;  /* 0x00000000fffff984 */ /* 0x000fe20000000800 */
[----:B------:R-:W-:Y:S01]  /*c880*/  @!PT LDS RZ, [RZ] ;  /* 0x00000000fffff984 */ /* 0x000fe20000000800 */
[----:B------:R0:W-:Y:S04]  /*c890*/  LDGSTS.E.BYPASS.LTC128B.128 [R33+0xfc00], desc[UR36][R2.64], !P3 ;  /* 0x0fc0000002217fae */ /* 0x0001e8000d901d64 */
[----:B------:R0:W-:Y:S04]  /*c8a0*/  LDGSTS.E.BYPASS.LTC128B.128 [R33+0x13c00], desc[UR36][R2.64+0x80], !P2 ;  /* 0x13c0008002217fae */ /* 0x0001e8000d101d64 */
[----:B------:R0:W-:Y:S02]  /*c8b0*/  LDGSTS.E.BYPASS.LTC128B.128 [R33+0x17c00], desc[UR36][R2.64+0x100], !P0 ;  /* 0x17c0010002217fae */ /* 0x0001e4000c101d64 */
.L_x_266:
[----:B------:R-:W-:Y:S05]  /*c8c0*/  BSYNC B0 ;  /* 0x0000000000007941 */ /* 0x000fea0003800000 */
.L_x_265:
[----:B------:R-:W-:Y:S01]  /*c8d0*/  NOP ;  /* 0x0000000000007918 */ /* 0x000fe20000000000 */
[----:B------:R-:W-:-:S13]  /*c8e0*/  PLOP3.LUT P0, PT, PT, PT, PT, 0x80, 0x0 ;  /* 0x000000000000781c */ /* 0x000fda0003f0f070 */
.L_x_267:
[----:B------:R-:W-:Y:S02]  /*c8f0*/  PLOP3.LUT P1, PT, P1, P0, PT, 0xa2, 0x0 ;  /* 0x000000000000781c */ /* 0x000fe40000f21472 */
[----:B------:R-:W-:-:S08]  /*c900*/  @P0 R2UR P1, UR4, R22 ;  /* 0x00000000160402ca */ /* 0x000fd00000020000 */
[----:B------:R-:W-:-:S05]  /*c910*/  @P0 PLOP3.LUT P0, PT, P1, PT, PT, 0x80, 0x0 ;  /* 0x000000000000081c */ /* 0x000fca0000f0f070 */
[----:B------:R-:W-:Y:S01]  /*c920*/  @!P1 SYNCS.ARRIVE.TRANS64.RED.A0T1 RZ, [UR4+0x2a800], RZ ;  /* 0x02a800ffffff99a7 */ /* 0x000fe20008200404 */
[----:B------:R-:W-:Y:S07]  /*c930*/  @!P1 ARRIVES.LDGSTSBAR.64.TRANSCNT [UR4+0x2a800] ;  /* 0x02a80000ff0099b0 */ /* 0x000fee0008000a84 */
[----:B------:R-:W-:Y:S05]  /*c940*/  @P0 BRA.U.ANY `(.L_x_267) ;  /* 0xfffffffd00e80947 */ /* 0x000fea000393ffff */
[----:B0-----:R-:W3:Y:S04]  /*c950*/  LDL.LU R3, [R1+0x18] ;  /* 0x0000180001037983 */ /* 0x001ee80000300800 */
[----:B------:R-:W4:Y:S01]  /*c960*/  LDL.LU R2, [R1+0x14] ;  /* 0x0000140001027983 */ /* 0x000f220000300800 */
[----:B---3--:R-:W-:-:S05]  /*c970*/  VIADD R3, R3, 0x1 ;  /* 0x0000000103037836 */ /* 0x008fca0000000000 */
[----:B------:R-:W-:Y:S01]  /*c980*/  LEA.HI R0, R3, R3, RZ, 0x1 ;  /* 0x0000000303007211 */ /* 0x000fe200078f08ff */
[----:B------:R0:W-:Y:S03]  /*c990*/  STL [R1+0x18], R3 ;  /* 0x0000180301007387 */ /* 0x0001e60000100800 */
[----:B------:R-:W-:-:S05]  /*c9a0*/  LOP3.LUT R0, R0, 0xfffffffe, RZ, 0xc0, !PT ;  /* 0xfffffffe00007812 */ /* 0x000fca00078ec0ff */
[----:B0-----:R-:W-:Y:S02]  /*c9b0*/  IMAD.IADD R3, R3, 0x1, -R0 ;  /* 0x0000000103037824 */ /* 0x001fe400078e0a00 */
[----:B----4-:R-:W-:-:S03]  /*c9c0*/  VIADD R0, R2, 0xfffffffe ;  /* 0xfffffffe02007836 */ /* 0x010fc60000000000 */
[----:B------:R-:W-:Y:S01]  /*c9d0*/  SHF.L.U32 R3, R3, 0x1f, RZ ;  /* 0x0000001f03037819 */ /* 0x000fe200000006ff */
[----:B------:R-:W-:Y:S01]  /*c9e0*/  NOP ;  /* 0x0000000000007918 */ /* 0x000fe20000000000 */
[----:B------:R0:W-:Y:S01]  /*c9f0*/  SYNCS.ARRIVE.TRANS64.A1T0 RZ, [R22+URZ+0x2a800], RZ ;  /* 0x02a800ff16ff79a7 */ /* 0x0001e2000810003f */
[----:B------:R-:W-:Y:S01]  /*ca00*/  BSSY B0, `(.L_x_268) ;  /* 0x0000003000007945 */ /* 0x000fe20003800000 */
[----:B------:R-:W1:Y:S03]  /*ca10*/  SYNCS.PHASECHK.TRANS64.TRYWAIT P0, [R22+URZ+0x2a820], R3 ;  /* 0x02a82003160075a7 */ /* 0x000e66000800017f */
[----:B01----:R-:W-:Y:S05]  /*ca20*/  @!P0 BRA `(.L_x_269) ;  /* 0x0000003c002c8947 */ /* 0x003fea0003800000 */
.L_x_354:
[----:B------:R-:W-:Y:S05]  /*ca30*/  BSYNC B0 ;  /* 0x0000000000007941 */ /* 0x000fea0003800000 */
.L_x_268:
[----:B------:R-:W-:Y:S01]  /*ca40*/  ISETP.GE.AND P0, PT, R0, R36, PT ;  /* 0x000000240000720c */ /* 0x000fe20003f06270 */
[----:B------:R-:W-:-:S12]  /*ca50*/  BSSY B0, `(.L_x_270) ;  /* 0x00000f6000007945 */ /* 0x000fd80003800000 */
[----:B------:R-:W-:Y:S05]  /*ca60*/  @!P0 BRA `(.L_x_271) ;  /* 0x0000000c00d08947 */ /* 0x000fea0003800000 */
[----:B------:R-:W-:Y:S02]  /*ca70*/  IMAD.MOV.U32 R10, RZ, RZ, R27 ;  /* 0x000000ffff0a7224 */ /* 0x000fe400078e001b */
[----:B------:R-:W-:Y:S02]  /*ca80*/  IMAD.MOV.U32 R17, RZ, RZ, R28 ;  /* 0x000000ffff117224 */ /* 0x000fe400078e001c */
[----:B------:R-:W-:-:S07]  /*ca90*/  IMAD.MOV.U32 R30, RZ, RZ, R25 ;  /* 0x000000ffff1e7224 */ /* 0x000fce00078e0019 */
.L_x_284:
[----:B------:R-:W3:Y:S01]  /*caa0*/  LDL R8, [R1] ;  /* 0x0000000001087983 */ /* 0x000ee20000100800 */
[----:B------:R-:W1:Y:S01]  /*cab0*/  S2R R2, SR_TID.X ;  /* 0x0000000000027919 */ /* 0x000e620000002100 */
[----:B0-----:R-:W0:Y:S01]  /*cac0*/  S2R R3, SR_TID.X ;  /* 0x0000000000037919 */ /* 0x001e220000002100 */
[----:B-1----:R-:W-:-:S04]  /*cad0*/  LOP3.LUT R2, R2, 0x7f, RZ, 0xc0, !PT ;  /* 0x0000007f02027812 */ /* 0x002fc800078ec0ff */
[----:B------:R-:W-:Y:S01]  /*cae0*/  SHF.R.U32.HI R4, RZ, 0x3, R2 ;  /* 0x00000003ff047819 */ /* 0x000fe20000011602 */
[----:B0-----:R-:W-:Y:S01]  /*caf0*/  IMAD.SHL.U32 R3, R3, 0x10, RZ ;  /* 0x0000001003037824 */ /* 0x001fe200078e00ff */
[----:B------:R-:W0:Y:S04]  /*cb00*/  LDC R2, c[0x0][0x430] ;  /* 0x00010c00ff027b82 */ /* 0x000e280000000800 */
[----:B------:R-:W-:-:S04]  /*cb10*/  LOP3.LUT R3, R4, 0x70, R3, 0xf8, !PT ;  /* 0x0000007004037812 */ /* 0x000fc800078ef803 */
[----:B------:R-:W-:Y:S01]  /*cb20*/  ISETP.GT.U32.AND P2, PT, R3, 0x5f, PT ;  /* 0x0000005f0300780c */ /* 0x000fe20003f44070 */
[----:B------:R-:W-:-:S12]  /*cb30*/  IMAD R7, R0, 0x60, R37 ;  /* 0x0000006000077824 */ /* 0x000fd800078e0225 */
[----:B------:R-:W1:Y:S01]  /*cb40*/  @!P2 LDC.64 R4, c[0x0][0x428] ;  /* 0x00010a00ff04ab82 */ /* 0x000e620000000a00 */
[----:B0-----:R-:W-:-:S13]  /*cb50*/  ISETP.NE.AND P0, PT, R2, 0x1, PT ;  /* 0x000000010200780c */ /* 0x001fda0003f05270 */
[----:B------:R-:W0:Y:S08]  /*cb60*/  @P0 LDC R6, c[0x0][0x434] ;  /* 0x00010d00ff060b82 */ /* 0x000e300000000800 */
[----:B------:R-:W4:Y:S01]  /*cb70*/  @P0 LDC R2, c[0x0][0x438] ;  /* 0x00010e00ff020b82 */ /* 0x000f220000000800 */
[----:B------:R-:W-:-:S04]  /*cb80*/  IMAD.IADD R7, R3, 0x1, R7 ;  /* 0x0000000103077824 */ /* 0x000fc800078e0207 */
[----:B0-----:R-:W-:Y:S01]  /*cb90*/  @P0 IMAD.HI.U32 R3, R7, R6, RZ ;  /* 0x0000000607030227 */ /* 0x001fe200078e00ff */
[----:B------:R-:W-:-:S04]  /*cba0*/  MOV R6, R7 ;  /* 0x0000000700067202 */ /* 0x000fc80000000f00 */
[----:B----4-:R-:W-:-:S04]  /*cbb0*/  @P0 SHF.R.U32.HI R6, RZ, R2, R3 ;  /* 0x00000002ff060219 */ /* 0x010fc80000011603 */
[--C-:B------:R-:W-:Y:S01]  /*cbc0*/  @!P2 SHF.R.S32.HI R3, RZ, 0x1f, R6.reuse ;  /* 0x0000001fff03a819 */ /* 0x100fe20000011406 */
[----:B------:R-:W-:-:S04]  /*cbd0*/  @!P2 IMAD.MOV.U32 R2, RZ, RZ, R6 ;  /* 0x000000ffff02a224 */ /* 0x000fc800078e0006 */
[----:B-1----:R-:W-:-:S04]  /*cbe0*/  @!P2 IMAD.WIDE.U32 R2, R31, R4, R2 ;  /* 0x000000041f02a225 */ /* 0x002fc800078e0002 */
[----:B---3--:R-:W-:-:S04]  /*cbf0*/  @!P2 IMAD R8, R8, R4, RZ ;  /* 0x000000040808a224 */ /* 0x008fc800078e02ff */
[----:B------:R-:W-:Y:S02]  /*cc00*/  @!P2 IMAD R8, R31, R5, R8 ;  /* 0x000000051f08a224 */ /* 0x000fe400078e0208 */
[----:B------:R-:W0:Y:S02]  /*cc10*/  @!P2 LDC.64 R4, c[0x0][0x418] ;  /* 0x00010600ff04ab82 */ /* 0x000e240000000a00 */
[----:B------:R-:W-:Y:S01]  /*cc20*/  @!P2 IMAD.IADD R8, R8, 0x1, R3 ;  /* 0x000000010808a824 */ /* 0x000fe200078e0203 */
[----:B0-----:R-:W-:-:S04]  /*cc30*/  @!P2 LEA R4, P0, R2, R4, 0x2 ;  /* 0x000000040204a211 */ /* 0x001fc800078010ff */
[----:B------:R-:W-:Y:S01]  /*cc40*/  @!P2 LEA.HI.X R5, R2, R5, R8, 0x2, P0 ;  /* 0x000000050205a211 */ /* 0x000fe200000f1408 */
[----:B------:R-:W-:-:S06]  /*cc50*/  IMAD.MOV.U32 R8, RZ, RZ, RZ ;  /* 0x000000ffff087224 */ /* 0x000fcc00078e00ff */
[----:B------:R0:W5:Y:S01]  /*cc60*/  @!P2 LDG.E R8, desc[UR36][R4.64] ;  /* 0x000000240408a981 */ /* 0x000162000c1e1900 */
[----:B------:R-:W-:Y:S01]  /*cc70*/  LOP3.LUT P1, RZ, R23, 0x10, RZ, 0xc0, !PT ;  /* 0x0000001017ff7812 */ /* 0x000fe2000782c0ff */
[----:B------:R-:W-:Y:S01]  /*cc80*/  VIADD R27, R10, 0x1 ;  /* 0x000000010a1b7836 */ /* 0x000fe20000000000 */
[----:B------:R-:W-:Y:S05]  /*cc90*/  YIELD ;  /* 0x0000000000007946 */ /* 0x000fea0003800000 */
[----:B------:R-:W-:Y:S01]  /*cca0*/  ISETP.NE.AND P0, PT, R27, 0x2, PT ;  /* 0x000000021b00780c */ /* 0x000fe20003f05270 */
[----:B------:R-:W-:Y:S01]  /*ccb0*/  IMAD.MOV R2, RZ, RZ, -R6 ;  /* 0x000000ffff027224 */ /* 0x000fe200078e0a06 */
[----:B------:R-:W-:-:S02]  /*ccc0*/  ULDC UR4, c[0x0][0x430] ;  /* 0x00010c0000047ab9 */ /* 0x000fc40000000800 */
[----:B------:R-:W-:Y:S01]  /*ccd0*/  SEL R28, RZ, 0x1, P0 ;  /* 0x00000001ff1c7807 */ /* 0x000fe20000000000 */
[----:B------:R-:W-:Y:S01]  /*cce0*/  IMAD R7, R2, UR4, R7 ;  /* 0x0000000402077c24 */ /* 0x000fe2000f8e0207 */
[----:B------:R-:W-:Y:S01]  /*ccf0*/  SEL R27, R27, RZ, P0 ;  /* 0x000000ff1b1b7207 */ /* 0x000fe20000000000 */
[----:B------:R-:W-:Y:S01]  /*cd00*/  IMAD.MOV.U32 R25, RZ, RZ, R0 ;  /* 0x000000ffff197224 */ /* 0x000fe200078e0000 */
[----:B------:R-:W-:Y:S01]  /*cd10*/  LOP3.LUT R28, R17, R28, RZ, 0x3c, !PT ;  /* 0x0000001c111c7212 */ /* 0x000fe200078e3cff */
[----:B0-----:R-:W-:Y:S06]  /*cd20*/  @!P1 BRA `(.L_x_272) ;  /* 0x0000000000049947 */ /* 0x001fec0003800000 */
[----:B------:R-:W-:Y:S01]  /*cd30*/  BPT.TRAP 0x1 ;  /* 0x000000040000795c */ /* 0x000fe20000300000 */
.L_x_272:
[----:B------:R-:W-:Y:S01]  /*cd40*/  IMAD R6, R27, 0x8, R22 ;  /* 0x000000081b067824 */ /* 0x000fe200078e0216 */
[----:B------:R-:W-:Y:S01]  /*cd50*/  SHF.L.U32 R3, R28, 0x1f, RZ ;  /* 0x0000001f1c037819 */ /* 0x000fe200000006ff */
[----:B------:R-:W-:Y:S03]  /*cd60*/  BSSY B1, `(.L_x_273) ;  /* 0x0000003000017945 */ /* 0x000fe60003800000 */
[----:B------:R-:W0:Y:S02]  /*cd70*/  SYNCS.PHASECHK.TRANS64.TRYWAIT P0, [R6+URZ+0x2a840], R3 ;  /* 0x02a84003060075a7 */ /* 0x000e24000800017f */
[----:B0-----:R-:W-:Y:S05]  /*cd80*/  @!P0 BRA `(.L_x_274) ;  /* 0x0000003800688947 */ /* 0x001fea0003800000 */
.L_x_355:
[----:B------:R-:W-:Y:S05]  /*cd90*/  BSYNC B1 ;  /* 0x0000000000017941 */ /* 0x000fea0003800000 */
.L_x_273:
[----:B------:R-:W-:Y:S01]  /*cda0*/  SHF.R.S32.HI R20, RZ, 0x1f, R7 ;  /* 0x0000001fff147819 */ /* 0x000fe20000011407 */
[----:B------:R-:W-:Y:S01]  /*cdb0*/  ULDC.64 UR4, c[0x0][0x300] ;  /* 0x0000c00000047ab9 */ /* 0x000fe20000000a00 */
[----:B-----5:R-:W-:Y:S01]  /*cdc0*/  SHF.R.S32.HI R21, RZ, 0x1f, R8 ;  /* 0x0000001fff157819 */ /* 0x020fe20000011408 */
[----:B0-----:R-:W-:Y:S01]  /*cdd0*/  IMAD.WIDE.U32 R2, R7, UR4, RZ ;  /* 0x0000000407027c25 */ /* 0x001fe2000f8e00ff */
[----:B------:R-:W-:Y:S01]  /*cde0*/  ULDC.64 UR6, c[0x0][0x2e8] ;  /* 0x0000ba0000067ab9 */ /* 0x000fe20000000a00 */
[C---:B------:R-:W-:Y:S02]  /*cdf0*/  LOP3.LUT P3, RZ, R23.reuse, 0x4, RZ, 0xc0, !PT ;  /* 0x0000000417ff7812 */ /* 0x040fe4000786c0ff */
[----:B------:R-:W-:Y:S01]  /*ce00*/  IMAD R0, R20, UR4, RZ ;  /* 0x0000000414007c24 */ /* 0x000fe2000f8e02ff */
[----:B------:R-:W-:Y:S01]  /*ce10*/  LOP3.LUT P2, RZ, R23, 0x2, RZ, 0xc0, !PT ;  /* 0x0000000217ff7812 */ /* 0x000fe2000784c0ff */
[----:B------:R-:W-:Y:S01]  /*ce20*/  IMAD R4, R27, 0x4800, R32 ;  /* 0x000048001b047824 */ /* 0x000fe200078e0220 */
[----:B------:R-:W-:Y:S01]  /*ce30*/  LOP3.LUT P1, RZ, R23, 0x1, RZ, 0xc0, !PT ;  /* 0x0000000117ff7812 */ /* 0x000fe2000782c0ff */
[----:B------:R-:W-:Y:S01]  /*ce40*/  IMAD R0, R7, UR5, R0 ;  /* 0x0000000507007c24 */ /* 0x000fe2000f8e0200 */
[----:B------:R-:W-:-:S03]  /*ce50*/  ULDC.64 UR4, c[0x0][0x310] ;  /* 0x0000c40000047ab9 */ /* 0x000fc60000000a00 */
[----:B------:R-:W-:Y:S02]  /*ce60*/  IMAD.IADD R3, R3, 0x1, R0 ;  /* 0x0000000103037824 */ /* 0x000fe400078e0200 */
[----:B------:R-:W-:Y:S02]  /*ce70*/  IMAD R0, R21, UR4, RZ ;  /* 0x0000000415007c24 */ /* 0x000fe4000f8e02ff */
[----:B------:R-:W-:-:S04]  /*ce80*/  IMAD.WIDE.U32 R2, R8, UR4, R2 ;  /* 0x0000000408027c25 */ /* 0x000fc8000f8e0002 */
[----:B------:R-:W-:Y:S01]  /*ce90*/  IMAD R0, R8, UR5, R0 ;  /* 0x0000000508007c24 */ /* 0x000fe2000f8e0200 */
[----:B------:R-:W-:-:S03]  /*cea0*/  ULDC.64 UR4, c[0x0][0x308] ;  /* 0x0000c20000047ab9 */ /* 0x000fc60000000a00 */
[----:B------:R-:W-:Y:S02]  /*ceb0*/  IMAD.IADD R3, R3, 0x1, R0 ;  /* 0x0000000103037824 */ /* 0x000fe400078e0200 */
[----:B------:R-:W-:Y:S01]  /*cec0*/  IMAD.WIDE.U32 R2, R26, UR4, R2 ;  /* 0x000000041a027c25 */ /* 0x000fe2000f8e0002 */
[----:B------:R-:W-:-:S03]  /*ced0*/  UMOV UR4, 0xffffffff ;  /* 0xffffffff00047882 */ /* 0x000fc60000000000 */
[----:B------:R-:W-:Y:S01]  /*cee0*/  IMAD R5, R26, UR5, R3 ;  /* 0x000000051a057c24 */ /* 0x000fe2000f8e0203 */
[----:B------:R-:W-:-:S04]  /*cef0*/  LEA R9, P0, R2, UR6, 0x1 ;  /* 0x0000000602097c11 */ /* 0x000fc8000f8008ff */
[----:B------:R-:W-:Y:S01]  /*cf00*/  LEA.HI.X R5, R2, UR7, R5, 0x1, P0 ;  /* 0x0000000702057c11 */ /* 0x000fe200080f0c05 */
[----:B------:R-:W-:Y:S08]  /*cf10*/  BRA.DIV UR4, `(.L_x_275) ;  /* 0x0000003a04187947 */ /* 0x000ff0000b800000 */
[----:B------:R-:W0:Y:S01]  /*cf20*/  S2R R3, SR_TID.X ;  /* 0x0000000000037919 */ /* 0x000e220000002100 */
[----:B------:R-:W-:Y:S01]  /*cf30*/  IMAD R4, R4, 0x2, R22 ;  /* 0x0000000204047824 */ /* 0x000fe200078e0216 */
[----:B------:R-:W1:Y:S04]  /*cf40*/  SHFL.IDX PT, R2, R9, RZ, 0x181f ;  /* 0x00181fff09027589 */ /* 0x000e6800000e0000 */
[----:B------:R-:W-:Y:S01]  /*cf50*/  SHFL.IDX PT, R35, R5, 0x2, 0x181f ;  /* 0x00581f0005237f89 */ /* 0x000fe200000e0000 */
[----:B0-----:R-:W-:-:S03]  /*cf60*/  IMAD.SHL.U32 R11, R3, 0x8, RZ ;  /* 0x00000008030b7824 */ /* 0x001fc600078e00ff */
[----:B------:R-:W0:Y:S02]  /*cf70*/  SHFL.IDX PT, R3, R5, RZ, 0x181f ;  /* 0x00181fff05037589 */ /* 0x000e2400000e0000 */
[----:B------:R-:W-:-:S04]  /*cf80*/  LOP3.LUT R11, R11, 0x38, RZ, 0xc0, !PT ;  /* 0x000000380b0b7812 */ /* 0x000fc800078ec0ff */
[----:B------:R-:W-:-:S04]  /*cf90*/  SHF.L.U32 R0, R11, 0x1, RZ ;  /* 0x000000010b007819 */ /* 0x000fc800000006ff */
[----:B-1----:R-:W-:-:S05]  /*cfa0*/  IADD3 R2, P0, R2, R0, RZ ;  /* 0x0000000002027210 */ /* 0x002fca0007f1e0ff */
[----:B0-----:R-:W-:-:S05]  /*cfb0*/  IMAD.X R3, RZ, RZ, R3, P0 ;  /* 0x000000ffff037224 */ /* 0x001fca00000e0603 */
[----:B------:R-:W-:Y:S04]  /*cfc0*/  LDGSTS.E.BYPASS.LTC128B.128 [R4+0x18400], desc[UR36][R2.64], !P3 ;  /* 0x1840000002047fae */ /* 0x000fe8000d901d64 */
[----:B------:R-:W-:Y:S04]  /*cfd0*/  LDGSTS.E.BYPASS.LTC128B.128 [R4+0x1b400], desc[UR36][R2.64+0x80], !P2 ;  /* 0x1b40008002047fae */ /* 0x000fe8000d101d64 */
[----:B------:R0:W-:Y:S04]  /*cfe0*/  LDGSTS.E.BYPASS.LTC128B.128 [R4+0x1e400], desc[UR36][R2.64+0x100], !P1 ;  /* 0x1e40010002047fae */ /* 0x0001e8000c901d64 */
[----:B0-----:R-:W0:Y:S04]  /*cff0*/  SHFL.IDX PT, R2, R9, 0x1, 0x181f ;  /* 0x00381f0009027f89 */ /* 0x001e2800000e0000 */
[----:B------:R-:W1:Y:S01]  /*d000*/  SHFL.IDX PT, R3, R5, 0x1, 0x181f ;  /* 0x00381f0005037f89 */ /* 0x000e6200000e0000 */
[----:B0-----:R-:W-:-:S05]  /*d010*/  IADD3 R2, P0, R2, R0, RZ ;  /* 0x0000000002027210 */ /* 0x001fca0007f1e0ff */
[----:B-1----:R-:W-:-:S05]  /*d020*/  IMAD.X R3, RZ, RZ, R3, P0 ;  /* 0x000000ffff037224 */ /* 0x002fca00000e0603 */
[----:B------:R-:W-:Y:S04]  /*d030*/  LDGSTS.E.BYPASS.LTC128B.128 [R4+0x18c00], desc[UR36][R2.64], !P3 ;  /* 0x18c0000002047fae */ /* 0x000fe8000d901d64 */
[----:B------:R-:W-:Y:S04]  /*d040*/  LDGSTS.E.BYPASS.LTC128B.128 [R4+0x1bc00], desc[UR36][R2.64+0x80], !P2 ;  /* 0x1bc0008002047fae */ /* 0x000fe8000d101d64 */
[----:B------:R0:W-:Y:S04]  /*d050*/  LDGSTS.E.BYPASS.LTC128B.128 [R4+0x1ec00], desc[UR36][R2.64+0x100], !P1 ;  /* 0x1ec0010002047fae */ /* 0x0001e8000c901d64 */
[----:B0-----:R-:W0:Y:S02]  /*d060*/  SHFL.IDX PT, R2, R9, 0x2, 0x181f ;  /* 0x00581f0009027f89 */ /* 0x001e2400000e0000 */
[----:B0-----:R-:W-:-:S05]  /*d070*/  IADD3 R2, P0, R2, R0, RZ ;  /* 0x0000000002027210 */ /* 0x001fca0007f1e0ff */
[----:B------:R-:W-:Y:S02]  /*d080*/  IMAD.X R3, RZ, RZ, R35, P0 ;  /* 0x000000ffff037224 */ /* 0x000fe400000e0623 */
[----:B------:R-:W-:Y:S04]  /*d090*/  SHFL.IDX PT, R35, R5, 0x3, 0x181f ;  /* 0x00781f0005237f89 */ /* 0x000fe800000e0000 */
        /* <DEDUP_REMOVED lines=13> */
[----:B------:R0:W1:Y:S04]  /*d170*/  SHFL.IDX PT, R35, R5, 0x5, 0x181f ;  /* 0x00b81f0005237f89 */ /* 0x00006800000e0000 */
[----:B------:R-:W-:Y:S04]  /*d180*/  LDGSTS.E.BYPASS.LTC128B.128 [R4+0x1a400], desc[UR36][R2.64], !P3 ;  /* 0x1a40000002047fae */ /* 0x000fe8000d901d64 */
[----:B------:R-:W-:Y:S04]  /*d190*/  LDGSTS.E.BYPASS.LTC128B.128 [R4+0x1d400], desc[UR36][R2.64+0x80], !P2 ;  /* 0x1d40008002047fae */ /* 0x000fe8000d101d64 */
[----:B------:R3:W-:Y:S04]  /*d1a0*/  LDGSTS.E.BYPASS.LTC128B.128 [R4+0x20400], desc[UR36][R2.64+0x100], !P1 ;  /* 0x2040010002047fae */ /* 0x0007e8000c901d64 */
[----:B-1-3--:R0:W3:Y:S02]  /*d1b0*/  SHFL.IDX PT, R2, R9, 0x5, 0x181f ;  /* 0x00b81f0009027f89 */ /* 0x00a0e400000e0000 */
.L_x_369:
[----:B---3--:R-:W-:-:S05]  /*d1c0*/  IADD3 R2, P0, R2, R0, RZ ;  /* 0x0000000002027210 */ /* 0x008fca0007f1e0ff */
        /* <DEDUP_REMOVED lines=9> */
.L_x_276:
        /* <DEDUP_REMOVED lines=10> */
.L_x_277:
[----:B------:R3:W-:Y:S01]  /*d300*/  SYNCS.ARRIVE.TRANS64.A1T0 RZ, [R6+URZ+0x2a830], RZ ;  /* 0x02a830ff06ff79a7 */ /* 0x0007e2000810003f */
[----:B------:R-:W-:Y:S05]  /*d310*/  @!P2 BRA `(.L_x_278) ;  /* 0x000000000004a947 */ /* 0x000fea0003800000 */
[----:B------:R-:W-:Y:S01]  /*d320*/  BPT.TRAP 0x1 ;  /* 0x000000040000795c */ /* 0x000fe20000300000 */
.L_x_278:
[----:B-1----:R-:W-:Y:S01]  /*d330*/  SHF.L.U32 R2, R17, 0x1f, RZ ;  /* 0x0000001f11027819 */ /* 0x002fe200000006ff */
[----:B------:R-:W-:Y:S01]  /*d340*/  IMAD R4, R10, 0x8, R22 ;  /* 0x000000080a047824 */ /* 0x000fe200078e0216 */
[----:B------:R-:W-:Y:S03]  /*d350*/  BSSY B1, `(.L_x_279) ;  /* 0x0000003000017945 */ /* 0x000fe60003800000 */
[----:B------:R-:W1:Y:S02]  /*d360*/  SYNCS.PHASECHK.TRANS64.TRYWAIT P0, [R4+URZ+0x2a860], R2 ;  /* 0x02a86002040075a7 */ /* 0x000e64000800017f */
[----:B-1----:R-:W-:Y:S05]  /*d370*/  @!P0 BRA `(.L_x_280) ;  /* 0x0000003800dc8947 */ /* 0x002fea0003800000 */
.L_x_370:
[----:B------:R-:W-:Y:S05]  /*d380*/  BSYNC B1 ;  /* 0x0000000000017941 */ /* 0x000fea0003800000 */
.L_x_279:
[----:B------:R-:W4:Y:S01]  /*d390*/  S2R R3, SR_TID.X ;  /* 0x0000000000037919 */ /* 0x000f220000002100 */
[----:B------:R-:W-:Y:S01]  /*d3a0*/  UMOV UR4, 0xffffffff ;  /* 0xffffffff00047882 */ /* 0x000fe20000000000 */
[----:B---3--:R-:W-:Y:S01]  /*d3b0*/  IMAD R6, R30, -0x60, R34 ;  /* 0xffffffa01e067824 */ /* 0x008fe200078e0222 */
[----:B------:R-:W-:Y:S01]  /*d3c0*/  LOP3.LUT P0, RZ, R29, 0x2, RZ, 0xc0, !PT ;  /* 0x000000021dff7812 */ /* 0x000fe2000780c0ff */
[----:B0-----:R-:W-:Y:S01]  /*d3d0*/  IMAD R5, R10, 0x3000, R32 ;  /* 0x000030000a057824 */ /* 0x001fe200078e0220 */
[----:B----4-:R-:W-:-:S04]  /*d3e0*/  LOP3.LUT R3, R3, 0x7f, RZ, 0xc0, !PT ;  /* 0x0000007f03037812 */ /* 0x010fc800078ec0ff */
[----:B------:R-:W-:-:S05]  /*d3f0*/  SHF.R.U32.HI R3, RZ, 0x3, R3 ;  /* 0x00000003ff037819 */ /* 0x000fca0000011603 */
[----:B------:R-:W-:Y:S01]  /*d400*/  IMAD.IADD R6, R6, 0x1, -R3 ;  /* 0x0000000106067824 */ /* 0x000fe200078e0a03 */
[----:B------:R-:W-:Y:S06]  /*d410*/  BRA.DIV UR4, `(.L_x_281) ;  /* 0x0000003a04c87947 */ /* 0x000fec000b800000 */
[----:B-1----:R-:W0:Y:S01]  /*d420*/  SHFL.IDX PT, R2, R18, RZ, 0x181f ;  /* 0x00181fff12027589 */ /* 0x002e2200000e0000 */
[----:B------:R-:W-:-:S03]  /*d430*/  LEA R5, R5, R22, 0x1 ;  /* 0x0000001605057211 */ /* 0x000fc600078e08ff */
[----:B------:R-:W1:Y:S04]  /*d440*/  SHFL.IDX PT, R3, R24, RZ, 0x181f ;  /* 0x00181fff18037589 */ /* 0x000e6800000e0000 */
[----:B--2---:R-:W-:Y:S01]  /*d450*/  SHFL.IDX PT, R14, R18, 0x5, 0x181f ;  /* 0x00b81f00120e7f89 */ /* 0x004fe200000e0000 */
[----:B0-----:R-:W-:-:S05]  /*d460*/  IADD3 R2, P1, R2, R0, RZ ;  /* 0x0000000002027210 */ /* 0x001fca0007f3e0ff */
[----:B-1----:R-:W-:Y:S01]  /*d470*/  IMAD.X R3, RZ, RZ, R3, P1 ;  /* 0x000000ffff037224 */ /* 0x002fe200008e0603 */
[----:B------:R-:W-:-:S04]  /*d480*/  LOP3.LUT P1, RZ, R29, 0x1, RZ, 0xc0, !PT ;  /* 0x000000011dff7812 */ /* 0x000fc8000782c0ff */
[----:B------:R-:W-:-:S13]  /*d490*/  ISETP.LT.OR P2, PT, R6, 0x1, !P1 ;  /* 0x000000010600780c */ /* 0x000fda0004f41670 */
[----:B------:R-:W-:Y:S01]  /*d4a0*/  LDGSTS.E.BYPASS.LTC128B.128 [R5+0x400], desc[UR36][R2.64], !P2 ;  /* 0x0040000002057fae */ /* 0x000fe2000d101d64 */
[----:B------:R-:W-:-:S13]  /*d4b0*/  ISETP.LT.OR P2, PT, R6, 0x1, !P0 ;  /* 0x000000010600780c */ /* 0x000fda0004741670 */
[----:B------:R0:W-:Y:S04]  /*d4c0*/  LDGSTS.E.BYPASS.LTC128B.128 [R5+0x3400], desc[UR36][R2.64+0x80], !P2 ;  /* 0x0340008002057fae */ /* 0x0001e8000d101d64 */
[----:B0-----:R-:W0:Y:S04]  /*d4d0*/  SHFL.IDX PT, R2, R18, 0x1, 0x181f ;  /* 0x00381f0012027f89 */ /* 0x001e2800000e0000 */
[----:B------:R-:W1:Y:S01]  /*d4e0*/  SHFL.IDX PT, R3, R24, 0x1, 0x181f ;  /* 0x00381f0018037f89 */ /* 0x000e6200000e0000 */
[----:B0-----:R-:W-:-:S05]  /*d4f0*/  IADD3 R2, P2, R2, R0, RZ ;  /* 0x0000000002027210 */ /* 0x001fca0007f5e0ff */
[----:B-1----:R-:W-:Y:S01]  /*d500*/  IMAD.X R3, RZ, RZ, R3, P2 ;  /* 0x000000ffff037224 */ /* 0x002fe200010e0603 */
        /* <DEDUP_REMOVED lines=21> */
[----:B------:R-:W1:Y:S04]  /*d660*/  SHFL.IDX PT, R3, R24, 0x4, 0x181f ;  /* 0x00981f0018037f89 */ /* 0x000e6800000e0000 */
[----:B------:R-:W2:Y:S01]  /*d670*/  SHFL.IDX PT, R24, R24, 0x5, 0x181f ;  /* 0x00b81f0018187f89 */ /* 0x000ea200000e0000 */
[----:B0-----:R-:W-:-:S05]  /*d680*/  IADD3 R2, P2, R2, R0, RZ ;  /* 0x0000000002027210 */ /* 0x001fca0007f5e0ff */
[----:B-1----:R-:W-:Y:S01]  /*d690*/  IMAD.X R3, RZ, RZ, R3, P2 ;  /* 0x000000ffff037224 */ /* 0x002fe200010e0603 */
[----:B------:R-:W-:-:S13]  /*d6a0*/  ISETP.LT.OR P2, PT, R6, 0x41, !P1 ;  /* 0x000000410600780c */ /* 0x000fda0004f41670 */
[----:B------:R1:W-:Y:S01]  /*d6b0*/  LDGSTS.E.BYPASS.LTC128B.128 [R5+0x2400], desc[UR36][R2.64], !P2 ;  /* 0x0240000002057fae */ /* 0x0003e2000d101d64 */
[----:B------:R-:W-:-:S13]  /*d6c0*/  ISETP.LT.OR P2, PT, R6, 0x41, !P0 ;  /* 0x000000410600780c */ /* 0x000fda0004741670 */
[----:B--2---:R1:W-:Y:S02]  /*d6d0*/  LDGSTS.E.BYPASS.LTC128B.128 [R5+0x5400], desc[UR36][R2.64+0x80], !P2 ;  /* 0x0540008002057fae */ /* 0x0043e4000d101d64 */
.L_x_384:
        /* <DEDUP_REMOVED lines=16> */
[----:B------:R-:W-:Y:S02]  /*d7e0*/  IMAD.IADD R3, R3, 0x1, R9 ;  /* 0x0000000103037824 */ /* 0x000fe400078e0209 */
[----:B------:R-:W-:Y:S02]  /*d7f0*/  IMAD R21, R21, UR4, RZ ;  /* 0x0000000415157c24 */ /* 0x000fe4000f8e02ff */
[----:B------:R-:W-:-:S04]  /*d800*/  IMAD.WIDE.U32 R2, R8, UR4, R2 ;  /* 0x0000000408027c25 */ /* 0x000fc8000f8e0002 */
[----:B------:R-:W-:-:S04]  /*d810*/  IMAD R21, R8, UR5, R21 ;  /* 0x0000000508157c24 */ /* 0x000fc8000f8e0215 */
[----:B------:R-:W-:-:S07]  /*d820*/  IMAD.IADD R21, R3, 0x1, R21 ;  /* 0x0000000103157824 */ /* 0x000fce00078e0215 */
.L_x_282:
        /* <DEDUP_REMOVED lines=10> */
.L_x_283:
[----:B------:R-:W-:Y:S01]  /*d8d0*/  IMAD.MOV.U32 R3, RZ, RZ, R21 ;  /* 0x000000ffff037224 */ /* 0x000fe200078e0015 */
[----:B------:R-:W-:Y:S01]  /*d8e0*/  ULDC.64 UR4, c[0x0][0x330] ;  /* 0x0000cc0000047ab9 */ /* 0x000fe20000000a00 */
[----:B------:R-:W-:Y:S01]  /*d8f0*/  ULDC.64 UR6, c[0x0][0x318] ;  /* 0x0000c60000067ab9 */ /* 0x000fe20000000a00 */
[----:B------:R1:W-:Y:S01]  /*d900*/  SYNCS.ARRIVE.TRANS64.A1T0 RZ, [R4+URZ+0x2a850], RZ ;  /* 0x02a850ff04ff79a7 */ /* 0x0003e2000810003f */
[----:B------:R-:W-:Y:S01]  /*d910*/  IMAD.WIDE.U32 R2, R26, UR4, R2 ;  /* 0x000000041a027c25 */ /* 0x000fe2000f8e0002 */
[----:B------:R-:W-:-:S03]  /*d920*/  MOV R17, R28 ;  /* 0x0000001c00117202 */ /* 0x000fc60000000f00 */
[----:B------:R-:W-:Y:S01]  /*d930*/  IMAD R3, R26, UR5, R3 ;  /* 0x000000051a037c24 */ /* 0x000fe2000f8e0203 */
[C---:B------:R-:W-:Y:S01]  /*d940*/  LEA R18, P0, R2.reuse, UR6, 0x1 ;  /* 0x0000000602127c11 */ /* 0x040fe2000f8008ff */
[C---:B------:R-:W-:Y:S02]  /*d950*/  VIADD R0, R25.reuse, 0xffffffff ;  /* 0xffffffff19007836 */ /* 0x040fe40000000000 */
[----:B------:R-:W-:Y:S01]  /*d960*/  IMAD.MOV.U32 R10, RZ, RZ, R27 ;  /* 0x000000ffff0a7224 */ /* 0x000fe200078e001b */
[----:B------:R-:W-:Y:S01]  /*d970*/  LEA.HI.X R24, R2, UR7, R3, 0x1, P0 ;  /* 0x0000000702187c11 */ /* 0x000fe200080f0c03 */
[----:B------:R-:W-:Y:S01]  /*d980*/  IMAD.MOV.U32 R30, RZ, RZ, R25 ;  /* 0x000000ffff1e7224 */ /* 0x000fe200078e0019 */
[----:B------:R-:W-:-:S13]  /*d990*/  ISETP.GT.AND P0, PT, R25, R36, PT ;  /* 0x000000241900720c */ /* 0x000fda0003f04270 */
[----:B-1----:R-:W-:Y:S05]  /*d9a0*/  @P0 BRA `(.L_x_284) ;  /* 0xfffffff0003c0947 */ /* 0x002fea000383ffff */
.L_x_271:
[----:B------:R-:W-:Y:S05]  /*d9b0*/  BSYNC B0 ;  /* 0x0000000000007941 */ /* 0x000fea0003800000 */
.L_x_270:
[----:B------:R-:W1:Y:S01]  /*d9c0*/  S2R R2, SR_TID.X ;  /* 0x0000000000027919 */ /* 0x000e620000002100 */
[----:B------:R-:W-:Y:S01]  /*d9d0*/  BSSY B0, `(.L_x_285) ;  /* 0x0000010000007945 */ /* 0x000fe20003800000 */
[----:B-1----:R-:W-:-:S04]  /*d9e0*/  LOP3.LUT R2, R2, 0x7f, RZ, 0xc0, !PT ;  /* 0x0000007f02027812 */ /* 0x002fc800078ec0ff */
[----:B------:R-:W-:-:S13]  /*d9f0*/  ISETP.NE.AND P0, PT, R2, RZ, PT ;  /* 0x000000ff0200720c */ /* 0x000fda0003f05270 */
[----:B------:R-:W-:Y:S05]  /*da00*/  @P0 BRA `(.L_x_286) ;  /* 0x0000000000300947 */ /* 0x000fea0003800000 */
[----:B------:R-:W1:Y:S01]  /*da10*/  S2R R5, SR_LANEID ;  /* 0x0000000000057919 */ /* 0x000e620000000000 */
[----:B------:R-:W-:Y:S01]  /*da20*/  VOTEU.ANY UR4, UPT, PT ;  /* 0x0000000000047886 */ /* 0x000fe200038e0100 */
[----:B0-----:R-:W0:Y:S01]  /*da30*/  LDC.64 R2, c[0x0][0xc60] ;  /* 0x00031800ff027b82 */ /* 0x001e220000000a00 */
[----:B------:R-:W1:Y:S02]  /*da40*/  FLO.U32 R0, UR4 ;  /* 0x0000000400007d00 */ /* 0x000e6400080e0000 */
[----:B-1----:R-:W-:-:S06]  /*da50*/  ISETP.EQ.U32.AND P0, PT, R0, R5, PT ;  /* 0x000000050000720c */ /* 0x002fcc0003f02070 */
[----:B------:R-:W0:Y:S07]  /*da60*/  POPC R5, UR4 ;  /* 0x0000000400057d09 */ /* 0x000e2e0008000000 */
[----:B0-----:R-:W3:Y:S01]  /*da70*/  @P0 ATOMG.E.ADD.STRONG.GPU PT, R3, desc[UR36][R2.64], R5 ;  /* 0x00000005020309a8 */ /* 0x001ee200081ee1e4 */
[----:B------:R-:W0:Y:S02]  /*da80*/  S2R R4, SR_LTMASK ;  /* 0x0000000000047919 */ /* 0x000e240000003900 */
[----:B0-----:R-:W-:-:S04]  /*da90*/  LOP3.LUT R4, R4, UR4, RZ, 0xc0, !PT ;  /* 0x0000000404047c12 */ /* 0x001fc8000f8ec0ff */
[----:B------:R-:W0:Y:S01]  /*daa0*/  POPC R7, R4 ;  /* 0x0000000400077309 */ /* 0x000e220000000000 */
[----:B---3--:R-:W0:Y:S02]  /*dab0*/  SHFL.IDX PT, R0, R3, R0, 0x1f ;  /* 0x00001f0003007589 */ /* 0x008e2400000e0000 */
[----:B0-----:R-:W-:-:S07]  /*dac0*/  IADD3 R16, R0, UR39, R7 ;  /* 0x0000002700107c10 */ /* 0x001fce000fffe007 */
.L_x_286:
[----:B------:R-:W-:Y:S05]  /*dad0*/  BSYNC B0 ;  /* 0x0000000000007941 */ /* 0x000fea0003800000 */
.L_x_285:
[----:B------:R-:W-:-:S13]  /*dae0*/  LOP3.LUT P0, RZ, R23, 0x10, RZ, 0xc0, !PT ;  /* 0x0000001017ff7812 */ /* 0x000fda000780c0ff */
[----:B------:R-:W-:Y:S05]  /*daf0*/  @!P0 BRA `(.L_x_287) ;  /* 0x0000000000048947 */ /* 0x000fea0003800000 */
[----:B------:R-:W-:Y:S01]  /*db00*/  BPT.TRAP 0x1 ;  /* 0x000000040000795c */ /* 0x000fe20000300000 */
.L_x_287:
[----:B------:R-:W-:Y:S01]  /*db10*/  IMAD R0, R27, 0x8, R22 ;  /* 0x000000081b007824 */ /* 0x000fe200078e0216 */
[----:B0-----:R-:W-:Y:S01]  /*db20*/  SHF.L.U32 R3, R28, 0x1f, RZ ;  /* 0x0000001f1c037819 */ /* 0x001fe200000006ff */
[----:B------:R-:W-:Y:S01]  /*db30*/  BSSY B0, `(.L_x_288) ;  /* 0x0000004000007945 */ /* 0x000fe20003800000 */
[----:B------:R-:W-:Y:S02]  /*db40*/  IMAD R6, R25, -0x60, R34 ;  /* 0xffffffa019067824 */ /* 0x000fe400078e0222 */
[----:B------:R-:W0:Y:S02]  /*db50*/  SYNCS.PHASECHK.TRANS64.TRYWAIT P0, [R0+URZ+0x2a860], R3 ;  /* 0x02a86003000075a7 */ /* 0x000e24000800017f */
[----:B0-----:R-:W-:Y:S05]  /*db60*/  @!P0 BRA `(.L_x_289) ;  /* 0x0000003800e08947 */ /* 0x001fea0003800000 */
.L_x_385:
[----:B------:R-:W-:Y:S05]  /*db70*/  BSYNC B0 ;  /* 0x0000000000007941 */ /* 0x000fea0003800000 */
.L_x_288:
[----:B------:R-:W1:Y:S01]  /*db80*/  S2R R2, SR_TID.X ;  /* 0x0000000000027919 */ /* 0x000e620000002100 */
[----:B------:R-:W-:Y:S01]  /*db90*/  UMOV UR4, 0xffffffff ;  /* 0xffffffff00047882 */ /* 0x000fe20000000000 */
[----:B------:R-:W-:Y:S01]  /*dba0*/  IMAD R7, R27, 0x3000, R32 ;  /* 0x000030001b077824 */ /* 0x000fe200078e0220 */
[----:B-1----:R-:W-:-:S04]  /*dbb0*/  LOP3.LUT R2, R2, 0x7f, RZ, 0xc0, !PT ;  /* 0x0000007f02027812 */ /* 0x002fc800078ec0ff */
[----:B------:R-:W-:-:S05]  /*dbc0*/  SHF.R.U32.HI R2, RZ, 0x3, R2 ;  /* 0x00000003ff027819 */ /* 0x000fca0000011602 */
[----:B------:R-:W-:Y:S01]  /*dbd0*/  IMAD.IADD R6, R6, 0x1, -R2 ;  /* 0x0000000106067824 */ /* 0x000fe200078e0a02 */
[----:B------:R-:W-:Y:S06]  /*dbe0*/  BRA.DIV UR4, `(.L_x_290) ;  /* 0x0000003a04d47947 */ /* 0x000fec000b800000 */
[----:B------:R-:W1:Y:S01]  /*dbf0*/  S2R R2, SR_TID.X ;  /* 0x0000000000027919 */ /* 0x000e620000002100 */
[----:B------:R-:W-:Y:S01]  /*dc00*/  LOP3.LUT P0, RZ, R29, 0x2, RZ, 0xc0, !PT ;  /* 0x000000021dff7812 */ /* 0x000fe2000780c0ff */
[----:B------:R-:W-:Y:S01]  /*dc10*/  IMAD R4, R7, 0x2, R22 ;  /* 0x0000000207047824 */ /* 0x000fe200078e0216 */
[----:B--2---:R-:W2:Y:S02]  /*dc20*/  SHFL.IDX PT, R14, R18, RZ, 0x181f ;  /* 0x00181fff120e7589 */ /* 0x004ea400000e0000 */
[----:B------:R-:W-:Y:S02]  /*dc30*/  ISETP.LT.OR P3, PT, R6, 0x1, !P0 ;  /* 0x000000010600780c */ /* 0x000fe40004761670 */
[----:B0-----:R-:W0:Y:S04]  /*dc40*/  SHFL.IDX PT, R3, R24, RZ, 0x181f ;  /* 0x00181fff18037589 */ /* 0x001e2800000e0000 */
[----:B------:R-:W-:Y:S04]  /*dc50*/  SHFL.IDX PT, R10, R18, 0x2, 0x181f ;  /* 0x00581f00120a7f89 */ /* 0x000fe800000e0000 */
[----:B------:R-:W-:Y:S01]  /*dc60*/  SHFL.IDX PT, R7, R24, 0x2, 0x181f ;  /* 0x00581f0018077f89 */ /* 0x000fe200000e0000 */
[----:B-1----:R-:W-:Y:S01]  /*dc70*/  IMAD.SHL.U32 R8, R2, 0x8, RZ ;  /* 0x0000000802087824 */ /* 0x002fe200078e00ff */
[----:B------:R-:W-:-:S04]  /*dc80*/  LOP3.LUT R2, R29, 0x1, RZ, 0xc0, !PT ;  /* 0x000000011d027812 */ /* 0x000fc800078ec0ff */
[----:B------:R-:W-:Y:S02]  /*dc90*/  LOP3.LUT R8, R8, 0x38, RZ, 0xc0, !PT ;  /* 0x0000003808087812 */ /* 0x000fe400078ec0ff */
[----:B------:R-:W-:-:S03]  /*dca0*/  ISETP.NE.U32.AND P1, PT, R2, 0x1, PT ;  /* 0x000000010200780c */ /* 0x000fc60003f25070 */
[----:B------:R-:W-:Y:S01]  /*dcb0*/  IMAD.SHL.U32 R5, R8, 0x2, RZ ;  /* 0x0000000208057824 */ /* 0x000fe200078e00ff */
[----:B------:R-:W-:Y:S01]  /*dcc0*/  ISETP.LT.OR P2, PT, R6, 0x1, P1 ;  /* 0x000000010600780c */ /* 0x000fe20000f41670 */
[----:B------:R-:W-:Y:S03]  /*dcd0*/  SHFL.IDX PT, R8, R24, 0x1, 0x181f ;  /* 0x00381f0018087f89 */ /* 0x000fe600000e0000 */
[----:B--2---:R-:W-:Y:S02]  /*dce0*/  IADD3 R2, P4, R14, R5, RZ ;  /* 0x000000050e027210 */ /* 0x004fe40007f9e0ff */
[----:B------:R-:W1:Y:S03]  /*dcf0*/  SHFL.IDX PT, R14, R18, 0x1, 0x181f ;  /* 0x00381f00120e7f89 */ /* 0x000e6600000e0000 */
[----:B0-----:R-:W-:-:S05]  /*dd00*/  IMAD.X R3, RZ, RZ, R3, P4 ;  /* 0x000000ffff037224 */ /* 0x001fca00020e0603 */
[----:B------:R-:W-:Y:S01]  /*dd10*/  LDGSTS.E.BYPASS.LTC128B.128 [R4+0x400], desc[UR36][R2.64], !P2 ;  /* 0x0040000002047fae */ /* 0x000fe2000d101d64 */
[----:B------:R-:W-:-:S03]  /*dd20*/  ISETP.LT.OR P2, PT, R6, 0x11, P1 ;  /* 0x000000110600780c */ /* 0x000fc60000f41670 */
[----:B------:R1:W-:Y:S01]  /*dd30*/  LDGSTS.E.BYPASS.LTC128B.128 [R4+0x3400], desc[UR36][R2.64+0x80], !P3 ;  /* 0x0340008002047fae */ /* 0x0003e2000d901d64 */
[----:B------:R-:W-:Y:S02]  /*dd40*/  ISETP.LT.OR P3, PT, R6, 0x11, !P0 ;  /* 0x000000110600780c */ /* 0x000fe40004761670 */
[----:B-1----:R-:W-:Y:S02]  /*dd50*/  IADD3 R2, P4, R14, R5, RZ ;  /* 0x000000050e027210 */ /* 0x002fe40007f9e0ff */
[----:B------:R-:W0:Y:S03]  /*dd60*/  SHFL.IDX PT, R14, R18, 0x3, 0x181f ;  /* 0x00781f00120e7f89 */ /* 0x000e2600000e0000 */
[----:B------:R-:W-:Y:S02]  /*dd70*/  IMAD.X R3, RZ, RZ, R8, P4 ;  /* 0x000000ffff037224 */ /* 0x000fe400020e0608 */
[----:B------:R-:W1:Y:S04]  /*dd80*/  SHFL.IDX PT, R8, R24, 0x3, 0x181f ;  /* 0x00781f0018087f89 */ /* 0x000e6800000e0000 */
[----:B------:R-:W-:Y:S01]  /*dd90*/  LDGSTS.E.BYPASS.LTC128B.128 [R4+0xc00], desc[UR36][R2.64], !P2 ;  /* 0x00c0000002047fae */ /* 0x000fe2000d101d64 */
[----:B------:R-:W-:-:S03]  /*dda0*/  ISETP.LT.OR P2, PT, R6, 0x21, P1 ;  /* 0x000000210600780c */ /* 0x000fc60000f41670 */
[----:B------:R2:W-:Y:S01]  /*ddb0*/  LDGSTS.E.BYPASS.LTC128B.128 [R4+0x3c00], desc[UR36][R2.64+0x80], !P3 ;  /* 0x03c0008002047fae */ /* 0x0005e2000d901d64 */
[----:B------:R-:W-:Y:S02]  /*ddc0*/  ISETP.LT.OR P3, PT, R6, 0x21, !P0 ;  /* 0x000000210600780c */ /* 0x000fe40004761670 */
[----:B--2---:R-:W-:Y:S02]  /*ddd0*/  IADD3 R2, P4, R10, R5, RZ ;  /* 0x000000050a027210 */ /* 0x004fe40007f9e0ff */
[----:B------:R-:W2:Y:S03]  /*dde0*/  SHFL.IDX PT, R10, R18, 0x4, 0x181f ;  /* 0x00981f00120a7f89 */ /* 0x000ea600000e0000 */
[----:B------:R-:W-:Y:S02]  /*ddf0*/  IMAD.X R3, RZ, RZ, R7, P4 ;  /* 0x000000ffff037224 */ /* 0x000fe400020e0607 */
[----:B------:R-:W3:Y:S04]  /*de00*/  SHFL.IDX PT, R7, R24, 0x4, 0x181f ;  /* 0x00981f0018077f89 */ /* 0x000ee800000e0000 */
[----:B------:R-:W-:Y:S01]  /*de10*/  LDGSTS.E.BYPASS.LTC128B.128 [R4+0x1400], desc[UR36][R2.64], !P2 ;  /* 0x0140000002047fae */ /* 0x000fe2000d101d64 */
[----:B------:R-:W-:-:S03]  /*de20*/  ISETP.LT.OR P2, PT, R6, 0x31, P1 ;  /* 0x000000310600780c */ /* 0x000fc60000f41670 */
[----:B------:R0:W-:Y:S01]  /*de30*/  LDGSTS.E.BYPASS.LTC128B.128 [R4+0x4400], desc[UR36][R2.64+0x80], !P3 ;  /* 0x0440008002047fae */ /* 0x0001e2000d901d64 */
[----:B------:R-:W-:-:S03]  /*de40*/  ISETP.LT.OR P3, PT, R6, 0x31, !P0 ;  /* 0x000000310600780c */ /* 0x000fc60004761670 */
[----:B------:R-:W4:Y:S01]  /*de50*/  SHFL.IDX PT, R24, R24, 0x5, 0x181f ;  /* 0x00b81f0018187f89 */ /* 0x000f2200000e0000 */
[----:B0-----:R-:W-:-:S03]  /*de60*/  IADD3 R2, P4, R14, R5, RZ ;  /* 0x000000050e027210 */ /* 0x001fc60007f9e0ff */
[----:B------:R0:W0:Y:S02]  /*de70*/  SHFL.IDX PT, R14, R18, 0x5, 0x181f ;  /* 0x00b81f00120e7f89 */ /* 0x00002400000e0000 */
[----:B-1----:R-:W-:-:S05]  /*de80*/  IMAD.X R3, RZ, RZ, R8, P4 ;  /* 0x000000ffff037224 */ /* 0x002fca00020e0608 */
[----:B------:R-:W-:Y:S01]  /*de90*/  LDGSTS.E.BYPASS.LTC128B.128 [R4+0x1c00], desc[UR36][R2.64], !P2 ;  /* 0x01c0000002047fae */ /* 0x000fe2000d101d64 */
[----:B------:R-:W-:-:S03]  /*dea0*/  ISETP.LT.OR P2, PT, R6, 0x41, P1 ;  /* 0x000000410600780c */ /* 0x000fc60000f41670 */
[----:B------:R2:W-:Y:S01]  /*deb0*/  LDGSTS.E.BYPASS.LTC128B.128 [R4+0x4c00], desc[UR36][R2.64+0x80], !P3 ;  /* 0x04c0008002047fae */ /* 0x0005e2000d901d64 */
[----:B------:R-:W-:Y:S02]  /*dec0*/  ISETP.LT.OR P3, PT, R6, 0x41, !P0 ;  /* 0x000000410600780c */ /* 0x000fe40004761670 */
[----:B--2---:R-:W-:-:S04]  /*ded0*/  IADD3 R2, P4, R10, R5, RZ ;  /* 0x000000050a027210 */ /* 0x004fc80007f9e0ff */
[----:B---3--:R-:W-:-:S05]  /*dee0*/  IADD3.X R3, RZ, R7, RZ, P4, !PT ;  /* 0x00000007ff037210 */ /* 0x008fca00027fe4ff */
[----:B------:R1:W-:Y:S04]  /*def0*/  LDGSTS.E.BYPASS.LTC128B.128 [R4+0x2400], desc[UR36][R2.64], !P2 ;  /* 0x0240000002047fae */ /* 0x0003e8000d101d64 */
[----:B0---4-:R1:W-:Y:S02]  /*df00*/  LDGSTS.E.BYPASS.LTC128B.128 [R4+0x5400], desc[UR36][R2.64+0x80], !P3 ;  /* 0x0540008002047fae */ /* 0x0113e4000d901d64 */
.L_x_399:
[C---:B------:R-:W-:Y:S02]  /*df10*/  ISETP.LT.OR P1, PT, R6.reuse, 0x51, P1 ;  /* 0x000000510600780c */ /* 0x040fe40000f21670 */
[----:B------:R-:W-:Y:S02]  /*df20*/  ISETP.LT.OR P0, PT, R6, 0x51, !P0 ;  /* 0x000000510600780c */ /* 0x000fe40004701670 */
[----:B-1----:R-:W-:-:S05]  /*df30*/  IADD3 R2, P2, R14, R5, RZ ;  /* 0x000000050e027210 */ /* 0x002fca0007f5e0ff */
[----:B------:R-:W-:-:S05]  /*df40*/  IMAD.X R3, RZ, RZ, R24, P2 ;  /* 0x000000ffff037224 */ /* 0x000fca00010e0618 */
[----:B------:R-:W-:Y:S01]  /*df50*/  @!PT LDS RZ, [RZ] ;  /* 0x00000000fffff984 */ /* 0x000fe20000000800 */
[----:B------:R-:W-:Y:S01]  /*df60*/  @!PT LDS RZ, [RZ] ;  /* 0x00000000fffff984 */ /* 0x000fe20000000800 */
[----:B------:R-:W-:Y:S01]  /*df70*/  @!PT LDS RZ, [RZ] ;  /* 0x00000000fffff984 */ /* 0x000fe20000000800 */
[----:B------:R0:W-:Y:S04]  /*df80*/  LDGSTS.E.BYPASS.LTC128B.128 [R4+0x2c00], desc[UR36][R2.64], !P1 ;  /* 0x02c0000002047fae */ /* 0x0001e8000c901d64 */
[----:B------:R0:W-:Y:S01]  /*df90*/  LDGSTS.E.BYPASS.LTC128B.128 [R4+0x5c00], desc[UR36][R2.64+0x80], !P0 ;  /* 0x05c0008002047fae */ /* 0x0001e2000c101d64 */
[----:B------:R-:W-:Y:S01]  /*dfa0*/  PLOP3.LUT P0, PT, PT, PT, PT, 0x80, 0x0 ;  /* 0x000000000000781c */ /* 0x000fe20003f0f070 */
[----:B------:R-:W-:-:S12]  /*dfb0*/  NOP ;  /* 0x0000000000007918 */ /* 0x000fd80000000000 */
.L_x_291:
        /* <DEDUP_REMOVED lines=10> */
.L_x_292:
[----:B------:R1:W-:Y:S01]  /*e060*/  SYNCS.ARRIVE.TRANS64.A1T0 RZ, [R0+URZ+0x2a850], RZ ;  /* 0x02a850ff00ff79a7 */ /* 0x0003e2000810003f */
[----:B------:R-:W-:-:S05]  /*e070*/  VIADD R27, R27, 0x1 ;  /* 0x000000011b1b7836 */ /* 0x000fca0000000000 */
[----:B------:R-:W-:-:S04]  /*e080*/  ISETP.NE.AND P0, PT, R27, 0x2, PT ;  /* 0x000000021b00780c */ /* 0x000fc80003f05270 */
[----:B0-----:R-:W-:Y:S02]  /*e090*/  SEL R3, RZ, 0x1, P0 ;  /* 0x00000001ff037807 */ /* 0x001fe40000000000 */
[----:B------:R-:W-:Y:S02]  /*e0a0*/  SEL R27, R27, RZ, P0 ;  /* 0x000000ff1b1b7207 */ /* 0x000fe40000000000 */
[----:B-1----:R-:W-:-:S07]  /*e0b0*/  LOP3.LUT R28, R28, R3, RZ, 0x3c, !PT ;  /* 0x000000031c1c7212 */ /* 0x002fce00078e3cff */
.L_x_249:
[----:B------:R-:W-:Y:S05]  /*e0c0*/  BSYNC B7 ;  /* 0x0000000000077941 */ /* 0x000fea0003800000 */
.L_x_247:
[----:B------:R-:W-:-:S13]  /*e0d0*/  LOP3.LUT P0, RZ, R23, 0x80, RZ, 0xc0, !PT ;  /* 0x0000008017ff7812 */ /* 0x000fda000780c0ff */
[----:B------:R-:W-:Y:S05]  /*e0e0*/  @!P0 BRA `(.L_x_293) ;  /* 0x0000000000248947 */ /* 0x000fea0003800000 */
[----:B------:R-:W-:Y:S05]  /*e0f0*/  WARPSYNC.ALL ;  /* 0x0000000000007948 */ /* 0x000fea0003800000 */
[----:B------:R-:W0:Y:S08]  /*e100*/  S2UR UR5, SR_CgaCtaId ;  /* 0x00000000000579c3 */ /* 0x000e300000008800 */
[----:B------:R-:W-:Y:S06]  /*e110*/  BAR.SYNC.DEFER_BLOCKING 0x5, 0x180 ;  /* 0x0146000000007b1d */ /* 0x000fec0000010000 */
[----:B------:R-:W-:-:S02]  /*e120*/  UMOV UR4, 0x400 ;  /* 0x0000040000047882 */ /* 0x000fc40000000000 */
[----:B0-----:R-:W-:-:S06]  /*e130*/  ULEA UR4, UR5, UR4, 0x18 ;  /* 0x0000000405047291 */ /* 0x001fcc000f8ec03f */
[----:B------:R-:W-:-:S05]  /*e140*/  IMAD.U32 R22, RZ, RZ, UR4 ;  /* 0x00000004ff167e24 */ /* 0x000fca000f8e00ff */
[----:B------:R0:W1:Y:S01]  /*e150*/  LDS.128 R16, [R22+0x2a8d0] ;  /* 0x02a8d00016107984 */ /* 0x0000620000000c00 */
[----:B------:R-:W-:Y:S06]  /*e160*/  BAR.ARV 0x4, 0x180 ;  /* 0x0106000000007b1d */ /* 0x000fec0000002000 */
[----:B------:R-:W-:Y:S05]  /*e170*/  BRA `(.L_x_294) ;  /* 0x0000000800d07947 */ /* 0x000fea0003800000 */
.L_x_293:
[----:B------:R-:W0:Y:S01]  /*e180*/  S2R R0, SR_TID.X ;  /* 0x0000000000007919 */ /* 0x000e220000002100 */
[----:B------:R-:W-:Y:S01]  /*e190*/  UMOV UR4, 0xffffffff ;  /* 0xffffffff00047882 */ /* 0x000fe20000000000 */
[----:B0-----:R-:W-:-:S04]  /*e1a0*/  LOP3.LUT R9, R0, 0x1f, RZ, 0xc0, !PT ;  /* 0x0000001f00097812 */ /* 0x001fc800078ec0ff */
[----:B------:R-:W-:Y:S01]  /*e1b0*/  ISETP.NE.AND P0, PT, R9, 0x1f, PT ;  /* 0x0000001f0900780c */ /* 0x000fe20003f05270 */
[----:B------:R-:W-:-:S12]  /*e1c0*/  BRA.DIV UR4, `(.L_x_295) ;  /* 0x0000003e04487947 */ /* 0x000fd8000b800000 */
[----:B------:R-:W-:Y:S01]  /*e1d0*/  IMAD.IADD R7, R19, 0x1, R9 ;  /* 0x0000000113077824 */ /* 0x000fe200078e0209 */
[----:B------:R-:W-:-:S04]  /*e1e0*/  ULDC UR4, c[0x0][0xc3c] ;  /* 0x00030f0000047ab9 */ /* 0x000fc80000000800 */
[----:B------:R-:W-:-:S13]  /*e1f0*/  ISETP.GE.OR P1, PT, R7, UR4, !P0 ;  /* 0x0000000407007c0c */ /* 0x000fda000c726670 */
[----:B------:R-:W0:Y:S08]  /*e200*/  @!P1 LDC.64 R4, c[0x0][0xc80] ;  /* 0x00032000ff049b82 */ /* 0x000e300000000a00 */
[----:B------:R-:W1:Y:S01]  /*e210*/  @!P1 LDC.64 R2, c[0x0][0xc78] ;  /* 0x00031e00ff029b82 */ /* 0x000e620000000a00 */
[----:B0-----:R-:W-:-:S06]  /*e220*/  @!P1 IMAD.WIDE R4, R7, 0x4, R4 ;  /* 0x0000000407049825 */ /* 0x001fcc00078e0204 */
[----:B------:R-:W2:Y:S01]  /*e230*/  @!P1 LDG.E R4, desc[UR36][R4.64] ;  /* 0x0000002404049981 */ /* 0x000ea2000c1e1900 */
[----:B-1----:R-:W-:-:S06]  /*e240*/  @!P1 IMAD.WIDE R2, R7, 0x4, R2 ;  /* 0x0000000407029825 */ /* 0x002fcc00078e0202 */
[----:B------:R-:W3:Y:S01]  /*e250*/  @!P1 LDG.E R2, desc[UR36][R2.64] ;  /* 0x0000002402029981 */ /* 0x000ee2000c1e1900 */
[----:B------:R-:W-:Y:S02]  /*e260*/  IMAD.MOV.U32 R7, RZ, RZ, RZ ;  /* 0x000000ffff077224 */ /* 0x000fe400078e00ff */
[----:B------:R-:W-:Y:S01]  /*e270*/  IMAD.MOV.U32 R10, RZ, RZ, RZ ;  /* 0x000000ffff0a7224 */ /* 0x000fe200078e00ff */
[C---:B------:R-:W-:Y:S02]  /*e280*/  ISETP.GE.U32.AND P2, PT, R9.reuse, 0x2, PT ;  /* 0x000000020900780c */ /* 0x040fe40003f46070 */
[C---:B------:R-:W-:Y:S02]  /*e290*/  ISETP.GE.U32.AND P3, PT, R9.reuse, 0x4, PT ;  /* 0x000000040900780c */ /* 0x040fe40003f66070 */
[C---:B------:R-:W-:Y:S02]  /*e2a0*/  ISETP.GE.U32.AND P4, PT, R9.reuse, 0x8, PT ;  /* 0x000000080900780c */ /* 0x040fe40003f86070 */
[----:B------:R-:W-:Y:S01]  /*e2b0*/  ISETP.GE.U32.AND P5, PT, R9, 0x10, PT ;  /* 0x000000100900780c */ /* 0x000fe20003fa6070 */
[----:B------:R-:W-:Y:S04]  /*e2c0*/  SHFL.IDX PT, R0, R16, RZ, 0x1f ;  /* 0x00001fff10007589 */ /* 0x000fe800000e0000 */
[----:B------:R-:W-:Y:S01]  /*e2d0*/  SHFL.IDX PT, R8, R16, 0x1, 0x1f ;  /* 0x00201f0010087f89 */ /* 0x000fe200000e0000 */
[----:B--2---:R-:W-:-:S02]  /*e2e0*/  @!P1 IMAD.MOV.U32 R7, RZ, RZ, R4 ;  /* 0x000000ffff079224 */ /* 0x004fc400078e0004 */
[----:B---3--:R-:W-:-:S04]  /*e2f0*/  @!P1 IMAD.MOV.U32 R10, RZ, RZ, R2 ;  /* 0x000000ffff0a9224 */ /* 0x008fc800078e0002 */
[----:B------:R-:W-:-:S05]  /*e300*/  IMAD R13, R10, R7, RZ ;  /* 0x000000070a0d7224 */ /* 0x000fca00078e02ff */
[----:B------:R-:W0:Y:S01]  /*e310*/  SHFL.UP PT, R14, R13, 0x1, RZ ;  /* 0x042000000d0e7989 */ /* 0x000e2200000e00ff */
[----:B------:R-:W-:-:S04]  /*e320*/  ISETP.NE.AND P1, PT, R9, RZ, PT ;  /* 0x000000ff0900720c */ /* 0x000fc80003f25270 */
[----:B0-----:R-:W-:-:S05]  /*e330*/  SEL R6, R14, RZ, P1 ;  /* 0x000000ff0e067207 */ /* 0x001fca0000800000 */
[----:B------:R-:W-:-:S05]  /*e340*/  IMAD.IADD R6, R13, 0x1, R6 ;  /* 0x000000010d067824 */ /* 0x000fca00078e0206 */
[----:B------:R-:W0:Y:S02]  /*e350*/  SHFL.UP PT, R14, R6, 0x2, RZ ;  /* 0x04400000060e7989 */ /* 0x000e2400000e00ff */
[----:B0-----:R-:W-:-:S05]  /*e360*/  SEL R3, R14, RZ, P2 ;  /* 0x000000ff0e037207 */ /* 0x001fca0001000000 */
[----:B------:R-:W-:-:S05]  /*e370*/  IMAD.IADD R2, R6, 0x1, R3 ;  /* 0x0000000106027824 */ /* 0x000fca00078e0203 */
[----:B------:R-:W0:Y:S02]  /*e380*/  SHFL.UP PT, R14, R2, 0x4, RZ ;  /* 0x04800000020e7989 */ /* 0x000e2400000e00ff */
[----:B0-----:R-:W-:-:S04]  /*e390*/  SEL R3, R14, RZ, P3 ;  /* 0x000000ff0e037207 */ /* 0x001fc80001800000 */
[----:B------:R-:W-:-:S05]  /*e3a0*/  IADD3 R3, R2, R3, RZ ;  /* 0x0000000302037210 */ /* 0x000fca0007ffe0ff */
[----:B------:R-:W0:Y:S02]  /*e3b0*/  SHFL.UP PT, R14, R3, 0x8, RZ ;  /* 0x05000000030e7989 */ /* 0x000e2400000e00ff */
[----:B0-----:R-:W-:-:S05]  /*e3c0*/  SEL R4, R14, RZ, P4 ;  /* 0x000000ff0e047207 */ /* 0x001fca0002000000 */
[----:B------:R-:W-:-:S05]  /*e3d0*/  IMAD.IADD R4, R3, 0x1, R4 ;  /* 0x0000000103047824 */ /* 0x000fca00078e0204 */
[----:B------:R-:W0:Y:S02]  /*e3e0*/  SHFL.UP PT, R14, R4, 0x10, RZ ;  /* 0x06000000040e7989 */ /* 0x000e2400000e00ff */
[----:B0-----:R-:W-:-:S05]  /*e3f0*/  SEL R5, R14, RZ, P5 ;  /* 0x000000ff0e057207 */ /* 0x001fca0002800000 */
[----:B------:R-:W-:-:S05]  /*e400*/  IMAD.IADD R2, R4, 0x1, R5 ;  /* 0x0000000104027824 */ /* 0x000fca00078e0205 */
[----:B------:R0:W1:Y:S01]  /*e410*/  SHFL.IDX PT, R14, R2, 0x1f, 0x1f ;  /* 0x03e01f00020e7f89 */ /* 0x00006200000e0000 */
[----:B------:R-:W-:-:S07]  /*e420*/  IMAD.MOV.U32 R6, RZ, RZ, RZ ;  /* 0x000000ffff067224 */ /* 0x000fce00078e00ff */
.L_x_409:
[----:B------:R-:W-:Y:S02]  /*e430*/  ULDC UR4, c[0x0][0xc38] ;  /* 0x00030e0000047ab9 */ /* 0x000fe40000000800 */
[----:B------:R-:W-:-:S04]  /*e440*/  IMAD.U32 R5, RZ, RZ, UR4 ;  /* 0x00000004ff057e24 */ /* 0x000fc8000f8e00ff */
[----:B-1----:R-:W-:-:S04]  /*e450*/  IMAD R14, R14, R5, RZ ;  /* 0x000000050e0e7224 */ /* 0x002fc800078e02ff */
[----:B------:R-:W-:-:S05]  /*e460*/  IMAD.IADD R9, R8, 0x1, R14 ;  /* 0x0000000108097824 */ /* 0x000fca00078e020e */
[----:B------:R-:W-:-:S13]  /*e470*/  ISETP.GT.AND P6, PT, R9, R0, PT ;  /* 0x000000000900720c */ /* 0x000fda0003fc4270 */
[----:B------:R-:W-:Y:S05]  /*e480*/  @P6 BRA `(.L_x_296) ;  /* 0x0000000000a46947 */ /* 0x000fea0003800000 */
.L_x_299:
[----:B0-----:R-:W0:Y:S01]  /*e490*/  LDC R2, c[0x0][0xc3c] ;  /* 0x00030f00ff027b82 */ /* 0x001e220000000800 */
[----:B------:R-:W-:-:S05]  /*e4a0*/  VIADD R19, R19, 0x1f ;  /* 0x0000001f13137836 */ /* 0x000fca0000000000 */
[----:B0-----:R-:W-:-:S13]  /*e4b0*/  ISETP.GE.AND P6, PT, R19, R2, PT ;  /* 0x000000021300720c */ /* 0x001fda0003fc6270 */
[----:B------:R-:W-:Y:S05]  /*e4c0*/  @P6 BRA `(.L_x_297) ;  /* 0x0000000400b86947 */ /* 0x000fea0003800000 */
[----:B------:R-:W0:Y:S01]  /*e4d0*/  S2R R3, SR_TID.X ;  /* 0x0000000000037919 */ /* 0x000e220000002100 */
[----:B------:R-:W-:Y:S01]  /*e4e0*/  IMAD.MOV.U32 R7, RZ, RZ, RZ ;  /* 0x000000ffff077224 */ /* 0x000fe200078e00ff */
[----:B0-----:R-:W-:-:S05]  /*e4f0*/  LOP3.LUT R3, R3, 0x1f, RZ, 0xc0, !PT ;  /* 0x0000001f03037812 */ /* 0x001fca00078ec0ff */
[----:B------:R-:W-:-:S05]  /*e500*/  IMAD.IADD R11, R19, 0x1, R3 ;  /* 0x00000001130b7824 */ /* 0x000fca00078e0203 */
[----:B------:R-:W-:-:S13]  /*e510*/  ISETP.GE.OR P6, PT, R11, R2, !P0 ;  /* 0x000000020b00720c */ /* 0x000fda00047c6670 */
[----:B------:R-:W0:Y:S08]  /*e520*/  @!P6 LDC.64 R2, c[0x0][0xc80] ;  /* 0x00032000ff02eb82 */ /* 0x000e300000000a00 */
[----:B------:R-:W1:Y:S01]  /*e530*/  @!P6 LDC.64 R4, c[0x0][0xc78] ;  /* 0x00031e00ff04eb82 */ /* 0x000e620000000a00 */
[----:B------:R-:W-:Y:S02]  /*e540*/  IMAD.MOV.U32 R10, RZ, RZ, RZ ;  /* 0x000000ffff0a7224 */ /* 0x000fe400078e00ff */
[----:B0-----:R-:W-:-:S05]  /*e550*/  @!P6 IMAD.WIDE R2, R11, 0x4, R2 ;  /* 0x000000040b02e825 */ /* 0x001fca00078e0202 */
[----:B------:R1:W2:Y:S02]  /*e560*/  @!P6 LDG.E R7, desc[UR36][R2.64] ;  /* 0x000000240207e981 */ /* 0x0002a4000c1e1900 */
[----:B-1----:R-:W-:-:S05]  /*e570*/  @!P6 IMAD.WIDE R2, R11, 0x4, R4 ;  /* 0x000000040b02e825 */ /* 0x002fca00078e0204 */
[----:B------:R-:W2:Y:S01]  /*e580*/  @!P6 LDG.E R10, desc[UR36][R2.64] ;  /* 0x00000024020ae981 */ /* 0x000ea2000c1e1900 */
[----:B------:R-:W-:Y:S01]  /*e590*/  UMOV UR4, 0xffffffff ;  /* 0xffffffff00047882 */ /* 0x000fe20000000000 */
[----:B--2---:R-:W-:Y:S02]  /*e5a0*/  IMAD R13, R10, R7, RZ ;  /* 0x000000070a0d7224 */ /* 0x004fe400078e02ff */
[----:B------:R-:W-:Y:S05]  /*e5b0*/  BRA.DIV UR4, `(.L_x_298) ;  /* 0x0000003e04847947 */ /* 0x000fea000b800000 */
        /* <DEDUP_REMOVED lines=15> */
[----:B------:R0:W1:Y:S02]  /*e6b0*/  SHFL.IDX PT, R14, R2, 0x1f, 0x1f ;  /* 0x03e01f00020e7f89 */ /* 0x00006400000e0000 */
.L_x_417:
[----:B------:R-:W-:Y:S02]  /*e6c0*/  ULDC UR4, c[0x0][0xc38] ;  /* 0x00030e0000047ab9 */ /* 0x000fe40000000800 */
[----:B------:R-:W-:-:S04]  /*e6d0*/  IMAD.U32 R5, RZ, RZ, UR4 ;  /* 0x00000004ff057e24 */ /* 0x000fc8000f8e00ff */
[----:B-1----:R-:W-:-:S04]  /*e6e0*/  IMAD R14, R14, R5, RZ ;  /* 0x000000050e0e7224 */ /* 0x002fc800078e02ff */
[----:B------:R-:W-:-:S05]  /*e6f0*/  IMAD.IADD R9, R14, 0x1, R9 ;  /* 0x000000010e097824 */ /* 0x000fca00078e0209 */
[----:B------:R-:W-:-:S13]  /*e700*/  ISETP.GT.AND P6, PT, R9, R0, PT ;  /* 0x000000000900720c */ /* 0x000fda0003fc4270 */
[----:B------:R-:W-:Y:S05]  /*e710*/  @!P6 BRA `(.L_x_299) ;  /* 0xfffffffc005ce947 */ /* 0x000fea000383ffff */
.L_x_296:
[----:B------:R-:W-:Y:S01]  /*e720*/  IMAD.IADD R9, R9, 0x1, -R14 ;  /* 0x0000000109097824 */ /* 0x000fe200078e0a0e */
[----:B------:R-:W-:-:S03]  /*e730*/  UMOV UR4, 0xffffffff ;  /* 0xffffffff00047882 */ /* 0x000fc60000000000 */
[----:B------:R-:W-:-:S05]  /*e740*/  IMAD R3, R2, R5, R9 ;  /* 0x0000000502037224 */ /* 0x000fca00078e0209 */
[----:B------:R-:W-:Y:S01]  /*e750*/  ISETP.GT.AND P6, PT, R3, R0, PT ;  /* 0x000000000300720c */ /* 0x000fe20003fc4270 */
[----:B------:R-:W-:-:S12]  /*e760*/  BRA.DIV UR4, `(.L_x_300) ;  /* 0x0000003e04d07947 */ /* 0x000fd8000b800000 */
[----:B------:R-:W-:-:S04]  /*e770*/  VOTE.ANY R3, PT, !P6 ;  /* 0x0000000000037806 */ /* 0x000fc800070e0100 */
[----:B------:R-:W1:Y:S02]  /*e780*/  POPC R4, R3 ;  /* 0x0000000300047309 */ /* 0x000e640000000000 */
[----:B-1----:R1:W2:Y:S04]  /*e790*/  SHFL.IDX PT, R7, R7, R4, 0x1f ;  /* 0x00001f0407077589 */ /* 0x0022a800000e0000 */
[----:B------:R1:W3:Y:S02]  /*e7a0*/  SHFL.IDX PT, R10, R10, R4, 0x1f ;  /* 0x00001f040a0a7589 */ /* 0x0002e400000e0000 */
.L_x_422:
[----:B------:R-:W-:-:S13]  /*e7b0*/  ISETP.NE.AND P0, PT, R3, RZ, PT ;  /* 0x000000ff0300720c */ /* 0x000fda0003f05270 */
[----:B------:R-:W-:Y:S05]  /*e7c0*/  @!P0 BRA `(.L_x_301) ;  /* 0x0000000000108947 */ /* 0x000fea0003800000 */
[----:B------:R-:W-:Y:S01]  /*e7d0*/  UMOV UR4, 0xffffffff ;  /* 0xffffffff00047882 */ /* 0x000fe20000000000 */
[----:B------:R-:W-:Y:S02]  /*e7e0*/  VIADD R12, R4, 0xffffffff ;  /* 0xffffffff040c7836 */ /* 0x000fe40000000000 */
[----:B------:R-:W-:Y:S05]  /*e7f0*/  BRA.DIV UR4, `(.L_x_302) ;  /* 0x0000004204087947 */ /* 0x000fea000b800000 */
[----:B------:R4:W0:Y:S02]  /*e800*/  SHFL.IDX PT, R6, R2, R12, 0x1f ;  /* 0x00001f0c02067589 */ /* 0x00082400000e0000 */
.L_x_301:
[----:B--2---:R-:W-:Y:S01]  /*e810*/  IABS R8, R7 ;  /* 0x0000000700087213 */ /* 0x004fe20000000000 */
[----:B0-----:R-:W-:Y:S01]  /*e820*/  IMAD R16, R6, R5, R9 ;  /* 0x0000000506107224 */ /* 0x001fe200078e0209 */
[----:B---3--:R-:W-:Y:S01]  /*e830*/  IABS R5, R10 ;  /* 0x0000000a00057213 */ /* 0x008fe20000000000 */
[----:B------:R-:W-:Y:S01]  /*e840*/  IMAD.IADD R19, R4, 0x1, R19 ;  /* 0x0000000104137824 */ /* 0x000fe200078e0213 */
[----:B------:R-:W0:Y:S02]  /*e850*/  I2F.RP R11, R8 ;  /* 0x00000008000b7306 */ /* 0x000e240000209400 */
[----:B------:R-:W-:-:S06]  /*e860*/  IADD3 R0, R0, -R16, RZ ;  /* 0x8000001000007210 */ /* 0x000fcc0007ffe0ff */
[----:B----4-:R-:W2:Y:S08]  /*e870*/  I2F.RP R12, R5 ;  /* 0x00000005000c7306 */ /* 0x010eb00000209400 */
[----:B0-----:R-:W0:Y:S08]  /*e880*/  MUFU.RCP R11, R11 ;  /* 0x0000000b000b7308 */ /* 0x001e300000001000 */
[----:B--2---:R-:W-:Y:S01]  /*e890*/  MUFU.RCP R12, R12 ;  /* 0x0000000c000c7308 */ /* 0x004fe20000001000 */
[----:B0-----:R-:W-:-:S07]  /*e8a0*/  VIADD R2, R11, 0xffffffe ;  /* 0x0ffffffe0b027836 */ /* 0x001fce0000000000 */
[----:B------:R0:W2:Y:S02]  /*e8b0*/  F2I.FTZ.U32.TRUNC.NTZ R3, R2 ;  /* 0x0000000200037305 */ /* 0x0000a4000021f000 */
[----:B0-----:R-:W-:Y:S02]  /*e8c0*/  IMAD.MOV.U32 R2, RZ, RZ, RZ ;  /* 0x000000ffff027224 */ /* 0x001fe400078e00ff */
[----:B--2---:R-:W-:-:S04]  /*e8d0*/  IMAD.MOV R9, RZ, RZ, -R3 ;  /* 0x000000ffff097224 */ /* 0x004fc800078e0a03 */
[----:B------:R-:W-:-:S04]  /*e8e0*/  IMAD R9, R9, R8, RZ ;  /* 0x0000000809097224 */ /* 0x000fc800078e02ff */
[----:B------:R-:W-:Y:S01]  /*e8f0*/  IMAD.HI.U32 R3, R3, R9, R2 ;  /* 0x0000000903037227 */ /* 0x000fe200078e0002 */
[----:B------:R-:W-:Y:S02]  /*e900*/  IABS R2, R7 ;  /* 0x0000000700027213 */ /* 0x000fe40000000000 */
[----:B------:R-:W-:-:S03]  /*e910*/  IABS R9, R0 ;  /* 0x0000000000097213 */ /* 0x000fc60000000000 */
[----:B------:R-:W-:Y:S02]  /*e920*/  IMAD.MOV R2, RZ, RZ, -R2 ;  /* 0x000000ffff027224 */ /* 0x000fe400078e0a02 */
[----:B------:R-:W-:-:S04]  /*e930*/  IMAD.HI.U32 R6, R3, R9, RZ ;  /* 0x0000000903067227 */ /* 0x000fc800078e00ff */
[----:B------:R-:W-:Y:S02]  /*e940*/  VIADD R3, R12, 0xffffffe ;  /* 0x0ffffffe0c037836 */ /* 0x000fe40000000000 */
[----:B------:R-:W-:-:S04]  /*e950*/  IMAD R9, R6, R2, R9 ;  /* 0x0000000206097224 */ /* 0x000fc800078e0209 */
[----:B------:R-:W0:Y:S01]  /*e960*/  F2I.FTZ.U32.TRUNC.NTZ R3, R3 ;  /* 0x0000000300037305 */ /* 0x000e22000021f000 */
[----:B------:R-:W-:-:S13]  /*e970*/  ISETP.GT.U32.AND P1, PT, R8, R9, PT ;  /* 0x000000090800720c */ /* 0x000fda0003f24070 */
[----:B------:R-:W-:Y:S02]  /*e980*/  @!P1 IMAD.IADD R9, R9, 0x1, -R8 ;  /* 0x0000000109099824 */ /* 0x000fe400078e0a08 */
[----:B0-----:R-:W-:Y:S02]  /*e990*/  IMAD.MOV R2, RZ, RZ, -R3 ;  /* 0x000000ffff027224 */ /* 0x001fe400078e0a03 */
[----:B------:R-:W-:Y:S01]  /*e9a0*/  @!P1 VIADD R6, R6, 0x1 ;  /* 0x0000000106069836 */ /* 0x000fe20000000000 */
[----:B------:R-:W-:Y:S01]  /*e9b0*/  ISETP.GE.U32.AND P0, PT, R9, R8, PT ;  /* 0x000000080900720c */ /* 0x000fe20003f06070 */
[----:B------:R-:W-:Y:S01]  /*e9c0*/  IMAD R9, R2, R5, RZ ;  /* 0x0000000502097224 */ /* 0x000fe200078e02ff */
[----:B------:R-:W-:Y:S01]  /*e9d0*/  ISETP.NE.AND P1, PT, R7, RZ, PT ;  /* 0x000000ff0700720c */ /* 0x000fe20003f25270 */
[----:B------:R-:W-:-:S04]  /*e9e0*/  IMAD.MOV.U32 R2, RZ, RZ, RZ ;  /* 0x000000ffff027224 */ /* 0x000fc800078e00ff */
[----:B------:R-:W-:Y:S01]  /*e9f0*/  IMAD.HI.U32 R8, R3, R9, R2 ;  /* 0x0000000903087227 */ /* 0x000fe200078e0002 */
[----:B------:R-:W-:-:S04]  /*ea00*/  LOP3.LUT R2, R0, R7, RZ, 0x3c, !PT ;  /* 0x0000000700027212 */ /* 0x000fc800078e3cff */
[----:B------:R-:W-:Y:S01]  /*ea10*/  ISETP.GE.AND P2, PT, R2, RZ, PT ;  /* 0x000000ff0200720c */ /* 0x000fe20003f46270 */
[----:B------:R-:W-:Y:S01]  /*ea20*/  @P0 VIADD R6, R6, 0x1 ;  /* 0x0000000106060836 */ /* 0x000fe20000000000 */
[----:B------:R-:W-:-:S05]  /*ea30*/  IABS R2, R10 ;  /* 0x0000000a00027213 */ /* 0x000fca0000000000 */
[----:B------:R-:W-:-:S06]  /*ea40*/  IMAD.MOV R2, RZ, RZ, -R2 ;  /* 0x000000ffff027224 */ /* 0x000fcc00078e0a02 */
[----:B------:R-:W-:Y:S01]  /*ea50*/  @!P2 IMAD.MOV R6, RZ, RZ, -R6 ;  /* 0x000000ffff06a224 */ /* 0x000fe200078e0a06 */
[----:B------:R-:W-:-:S04]  /*ea60*/  @!P1 LOP3.LUT R6, RZ, R7, RZ, 0x33, !PT ;  /* 0x00000007ff069212 */ /* 0x000fc800078e33ff */
[-C--:B------:R-:W-:Y:S01]  /*ea70*/  IABS R3, R6.reuse ;  /* 0x0000000600037213 */ /* 0x080fe20000000000 */
[----:B------:R-:W-:-:S04]  /*ea80*/  IMAD R7, R7, R6, RZ ;  /* 0x0000000607077224 */ /* 0x000fc800078e02ff */
[----:B------:R-:W-:-:S04]  /*ea90*/  IMAD.HI.U32 R8, R8, R3, RZ ;  /* 0x0000000308087227 */ /* 0x000fc800078e00ff */
[----:B------:R-:W-:Y:S02]  /*eaa0*/  IMAD R2, R8, R2, R3 ;  /* 0x0000000208027224 */ /* 0x000fe400078e0203 */
[----:B------:R-:W-:-:S03]  /*eab0*/  IMAD.IADD R17, R0, 0x1, -R7 ;  /* 0x0000000100117824 */ /* 0x000fc600078e0a07 */
[----:B------:R-:W-:-:S13]  /*eac0*/  ISETP.GT.U32.AND P1, PT, R5, R2, PT ;  /* 0x000000020500720c */ /* 0x000fda0003f24070 */
[----:B------:R-:W-:Y:S01]  /*ead0*/  @!P1 IMAD.IADD R2, R2, 0x1, -R5 ;  /* 0x0000000102029824 */ /* 0x000fe200078e0a05 */
[----:B------:R-:W-:Y:S02]  /*eae0*/  @!P1 IADD3 R8, R8, 0x1, RZ ;  /* 0x0000000108089810 */ /* 0x000fe40007ffe0ff */
[----:B------:R-:W-:Y:S02]  /*eaf0*/  ISETP.NE.AND P1, PT, R10, RZ, PT ;  /* 0x000000ff0a00720c */ /* 0x000fe40003f25270 */
[----:B------:R-:W-:Y:S02]  /*eb00*/  ISETP.GE.U32.AND P0, PT, R2, R5, PT ;  /* 0x000000050200720c */ /* 0x000fe40003f06070 */
[----:B------:R-:W-:-:S04]  /*eb10*/  LOP3.LUT R2, R6, R10, RZ, 0x3c, !PT ;  /* 0x0000000a06027212 */ /* 0x000fc800078e3cff */
[----:B------:R-:W-:-:S07]  /*eb20*/  ISETP.GE.AND P2, PT, R2, RZ, PT ;  /* 0x000000ff0200720c */ /* 0x000fce0003f46270 */
[----:B------:R-:W-:-:S06]  /*eb30*/  @P0 VIADD R8, R8, 0x1 ;  /* 0x0000000108080836 */ /* 0x000fcc0000000000 */
[----:B------:R-:W-:Y:S01]  /*eb40*/  @!P2 IMAD.MOV R8, RZ, RZ, -R8 ;  /* 0x000000ffff08a224 */ /* 0x000fe200078e0a08 */
[----:B------:R-:W-:-:S05]  /*eb50*/  @!P1 LOP3.LUT R8, RZ, R10, RZ, 0x33, !PT ;  /* 0x0000000aff089212 */ /* 0x000fca00078e33ff */
[----:B------:R-:W-:-:S04]  /*eb60*/  IMAD.MOV R3, RZ, RZ, -R8 ;  /* 0x000000ffff037224 */ /* 0x000fc800078e0a08 */
[C---:B------:R-:W-:Y:S02]  /*eb70*/  IMAD R18, R10.reuse, R3, R6 ;  /* 0x000000030a127224 */ /* 0x040fe400078e0206 */
[----:B------:R-:W-:-:S04]  /*eb80*/  IMAD R3, R10, 0x1000000, R8 ;  /* 0x010000000a037824 */ /* 0x000fc800078e0208 */
[----:B------:R-:W-:Y:S01]  /*eb90*/  IMAD R18, R18, 0x10000, R3 ;  /* 0x0001000012127824 */ /* 0x000fe200078e0203 */
[----:B------:R-:W-:Y:S06]  /*eba0*/  BRA `(.L_x_303) ;  /* 0x00000000001c7947 */ /* 0x000fec0003800000 */
.L_x_297:
[----:B------:R-:W-:Y:S01]  /*ebb0*/  UMOV UR4, URZ ;  /* 0x0000003f00047c82 */ /* 0x000fe20008000000 */
[----:B------:R-:W-:Y:S01]  /*ebc0*/  UMOV UR5, URZ ;  /* 0x0000003f00057c82 */ /* 0x000fe20008000000 */
[----:B------:R-:W-:Y:S01]  /*ebd0*/  ULDC UR6, c[0x0][0xc3c] ;  /* 0x00030f0000067ab9 */ /* 0x000fe20000000800 */
[----:B------:R-:W-:Y:S01]  /*ebe0*/  IMAD.MOV.U32 R16, RZ, RZ, R0 ;  /* 0x000000ffff107224 */ /* 0x000fe200078e0000 */
[----:B------:R-:W-:Y:S01]  /*ebf0*/  MOV R19, UR6 ;  /* 0x0000000600137c02 */ /* 0x000fe20008000f00 */
[----:B------:R-:W-:Y:S02]  /*ec00*/  IMAD.U32 R17, RZ, RZ, UR4 ;  /* 0x00000004ff117e24 */ /* 0x000fe4000f8e00ff */
[----:B------:R-:W-:-:S07]  /*ec10*/  IMAD.U32 R18, RZ, RZ, UR5 ;  /* 0x00000005ff127e24 */ /* 0x000fce000f8e00ff */
.L_x_303:
[----:B------:R-:W0:Y:S01]  /*ec20*/  S2R R0, SR_TID.X ;  /* 0x0000000000007919 */ /* 0x000e220000002100 */
[----:B------:R-:W-:Y:S05]  /*ec30*/  WARPSYNC.ALL ;  /* 0x0000000000007948 */ /* 0x000fea0003800000 */
[----:B------:R-:W-:Y:S01]  /*ec40*/  BAR.SYNC.DEFER_BLOCKING 0x4, 0x180 ;  /* 0x0106000000007b1d */ /* 0x000fe20000010000 */
[----:B0-----:R-:W-:-:S04]  /*ec50*/  LOP3.LUT R0, R0, 0x1f, RZ, 0xc0, !PT ;  /* 0x0000001f00007812 */ /* 0x001fc800078ec0ff */
[----:B------:R-:W-:-:S13]  /*ec60*/  ISETP.NE.AND P0, PT, R0, RZ, PT ;  /* 0x000000ff0000720c */ /* 0x000fda0003f05270 */
[----:B------:R-:W0:Y:S01]  /*ec70*/  @!P0 S2R R3, SR_CgaCtaId ;  /* 0x0000000000038919 */ /* 0x000e220000008800 */
[----:B------:R-:W-:-:S04]  /*ec80*/  @!P0 MOV R0, 0x400 ;  /* 0x0000040000008802 */ /* 0x000fc80000000f00 */
[----:B0-----:R-:W-:-:S05]  /*ec90*/  @!P0 LEA R22, R3, R0, 0x18 ;  /* 0x0000000003168211 */ /* 0x001fca00078ec0ff */
[----:B------:R2:W-:Y:S01]  /*eca0*/  @!P0 STS.128 [R22+0x2a8d0], R16 ;  /* 0x02a8d01016008388 */ /* 0x0005e20000000c00 */
[----:B------:R-:W-:Y:S06]  /*ecb0*/  BAR.ARV 0x5, 0x180 ;  /* 0x0146000000007b1d */ /* 0x000fec0000002000 */
.L_x_294:
[----:B------:R-:W-:Y:S02]  /*ecc0*/  ULDC UR4, c[0x0][0xc3c] ;  /* 0x00030f0000047ab9 */ /* 0x000fe40000000800 */
[----:B-1----:R-:W-:-:S13]  /*ecd0*/  ISETP.GE.AND P0, PT, R19, UR4, PT ;  /* 0x0000000413007c0c */ /* 0x002fda000bf06270 */
[----:B------:R-:W-:Y:S05]  /*ece0*/  @!P0 BRA `(.L_x_304) ;  /* 0xffffffb400bc8947 */ /* 0x000fea000383ffff */
[----:B------:R-:W-:Y:S05]  /*ecf0*/  BSYNC B8 ;  /* 0x0000000000087941 */ /* 0x000fea0003800000 */
.L_x_241:
[----:B-1----:R-:W3:Y:S01]  /*ed00*/  LDL.LU R0, [R1+0x18] ;  /* 0x0000180001007983 */ /* 0x002ee20000300800 */
[----:B------:R-:W-:Y:S01]  /*ed10*/  BSSY B0, `(.L_x_305) ;  /* 0x000000b000007945 */ /* 0x000fe20003800000 */
[----:B------:R-:W1:Y:S01]  /*ed20*/  S2R R5, SR_CgaCtaId ;  /* 0x0000000000057919 */ /* 0x000e620000008800 */
[----:B---3--:R-:W-:-:S05]  /*ed30*/  VIADD R0, R0, 0x1 ;  /* 0x0000000100007836 */ /* 0x008fca0000000000 */
[----:B------:R-:W-:-:S04]  /*ed40*/  LEA.HI R2, R0, R0, RZ, 0x1 ;  /* 0x0000000000027211 */ /* 0x000fc800078f08ff */
[----:B------:R-:W-:Y:S02]  /*ed50*/  LOP3.LUT R3, R2, 0xfffffffe, RZ, 0xc0, !PT ;  /* 0xfffffffe02037812 */ /* 0x000fe400078ec0ff */
[----:B------:R-:W-:-:S03]  /*ed60*/  MOV R2, 0x400 ;  /* 0x0000040000027802 */ /* 0x000fc60000000f00 */
[----:B------:R-:W-:Y:S01]  /*ed70*/  IMAD.IADD R0, R0, 0x1, -R3 ;  /* 0x0000000100007824 */ /* 0x000fe200078e0a03 */
[----:B-1----:R-:W-:-:S04]  /*ed80*/  LEA R4, R5, R2, 0x18 ;  /* 0x0000000205047211 */ /* 0x002fc800078ec0ff */
[----:B------:R-:W-:-:S04]  /*ed90*/  SHF.L.U32 R0, R0, 0x1f, RZ ;  /* 0x0000001f00007819 */ /* 0x000fc800000006ff */
[----:B------:R-:W1:Y:S02]  /*eda0*/  SYNCS.PHASECHK.TRANS64.TRYWAIT P0, [R4+URZ+0x2a820], R0 ;  /* 0x02a82000040075a7 */ /* 0x000e64000800017f */
[----:B-1----:R-:W-:Y:S05]  /*edb0*/  @!P0 BRA `(.L_x_306) ;  /* 0x0000003800c08947 */ /* 0x002fea0003800000 */
.L_x_425:
[----:B------:R-:W-:Y:S05]  /*edc0*/  BSYNC B0 ;  /* 0x0000000000007941 */ /* 0x000fea0003800000 */
.L_x_305:
[----:B------:R-:W-:-:S03]  /*edd0*/  UMOV UR4, 0xffffffff ;  /* 0xffffffff00047882 */ /* 0x000fc60000000000 */
[----:B------:R-:W-:Y:S05]  /*ede0*/  BRA.DIV UR4, `(.L_x_307) ;  /* 0x0000003a04c87947 */ /* 0x000fea000b800000 */
[----:B-1----:R-:W1:Y:S02]  /*edf0*/  S2R R0, SR_TID.X ;  /* 0x0000000000007919 */ /* 0x002e640000002100 */
[----:B-1----:R-:W-:-:S04]  /*ee00*/  SHF.R.U32.HI R0, RZ, 0x5, R0 ;  /* 0x00000005ff007819 */ /* 0x002fc80000011600 */
[----:B------:R-:W-:-:S05]  /*ee10*/  LOP3.LUT R0, R0, 0x3, RZ, 0xc0, !PT ;  /* 0x0000000300007812 */ /* 0x000fca00078ec0ff */
[----:B------:R1:W3:Y:S02]  /*ee20*/  SHFL.IDX PT, R14, R0, RZ, 0x1f ;  /* 0x00001fff000e7589 */ /* 0x0002e400000e0000 */
.L_x_428:
[----:B---3--:R-:W-:Y:S01]  /*ee30*/  ISETP.NE.AND P0, PT, R14, RZ, PT ;  /* 0x000000ff0e00720c */ /* 0x008fe20003f05270 */
[----:B------:R-:W-:-:S12]  /*ee40*/  BSSY B0, `(.L_x_308) ;  /* 0x0000026000007945 */ /* 0x000fd80003800000 */
[----:B------:R-:W-:Y:S05]  /*ee50*/  @P0 BRA `(.L_x_309) ;  /* 0x0000000000900947 */ /* 0x000fea0003800000 */
[----:B------:R-:W-:-:S03]  /*ee60*/  UMOV UR4, 0xffffffff ;  /* 0xffffffff00047882 */ /* 0x000fc60000000000 */
[----:B------:R-:W-:Y:S05]  /*ee70*/  BRA.DIV UR4, `(.L_x_310) ;  /* 0x0000003a04d87947 */ /* 0x000fea000b800000 */
[----:B------:R-:W-:-:S13]  /*ee80*/  ELECT P6, URZ, PT ;  /* 0x00000000003f782f */ /* 0x000fda00038c0000 */
.L_x_431:
[----:B------:R-:W-:Y:S05]  /*ee90*/  @!P6 BRA `(.L_x_309) ;  /* 0x000000000080e947 */ /* 0x000fea0003800000 */
[----:B-1----:R-:W3:Y:S02]  /*eea0*/  LDL R0, [R1+0x1c] ;  /* 0x00001c0001007983 */ /* 0x002ee40000100800 */
[----:B---3--:R-:W-:-:S13]  /*eeb0*/  R2UR UR4, R0 ;  /* 0x00000000000472ca */ /* 0x008fda00000e0000 */
[----:B------:R-:W-:-:S06]  /*eec0*/  ULOP3.LUT UR4, UR4, 0x2, URZ, 0xfc, !UPT ;  /* 0x0000000204047892 */ /* 0x000fcc000f8efc3f */
[----:B------:R-:W-:-:S05]  /*eed0*/  IMAD.U32 R0, RZ, RZ, UR4 ;  /* 0x00000004ff007e24 */ /* 0x000fca000f8e00ff */
[----:B------:R-:W-:-:S13]  /*eee0*/  ISETP.NE.AND P0, PT, R0, 0x3, PT ;  /* 0x000000030000780c */ /* 0x000fda0003f05270 */
[----:B------:R-:W-:Y:S05]  /*eef0*/  @!P0 BRA `(.L_x_311) ;  /* 0x0000000000048947 */ /* 0x000fea0003800000 */
[----:B------:R-:W-:Y:S01]  /*ef00*/  BPT.TRAP 0x1 ;  /* 0x000000040000795c */ /* 0x000fe20000300000 */
.L_x_311:
[C---:B------:R-:W-:Y:S01]  /*ef10*/  IMAD R5, R27.reuse, 0x8, R4 ;  /* 0x000000081b057824 */ /* 0x040fe200078e0204 */
[----:B------:R-:W-:Y:S01]  /*ef20*/  SHF.L.U32 R0, R28, 0x1f, RZ ;  /* 0x0000001f1c007819 */ /* 0x000fe200000006ff */
[----:B------:R-:W-:-:S03]  /*ef30*/  VIADD R27, R27, 0x1 ;  /* 0x000000011b1b7836 */ /* 0x000fc60000000000 */
[----:B------:R-:W1:Y:S02]  /*ef40*/  SYNCS.PHASECHK.TRANS64.TRYWAIT P1, [R5+URZ+0x2a840], R0 ;  /* 0x02a84000050075a7 */ /* 0x000e64000802017f */
[----:B------:R-:W-:-:S04]  /*ef50*/  ISETP.NE.AND P2, PT, R27, 0x2, PT ;  /* 0x000000021b00780c */ /* 0x000fc80003f45270 */
[----:B------:R-:W-:Y:S01]  /*ef60*/  SEL R3, RZ, 0x1, P2 ;  /* 0x00000001ff037807 */ /* 0x000fe20001000000 */
[----:B-1----:R-:W-:Y:S08]  /*ef70*/  @!P1 BRA `(.L_x_312) ;  /* 0x0000003800b89947 */ /* 0x002ff00003800000 */
.L_x_432:
[----:B------:R-:W-:Y:S02]  /*ef80*/  SEL R27, R27, RZ, P2 ;  /* 0x000000ff1b1b7207 */ /* 0x000fe40001000000 */
[----:B------:R-:W-:Y:S01]  /*ef90*/  LOP3.LUT R2, R28, R3, RZ, 0x3c, !PT ;  /* 0x000000031c027212 */ /* 0x000fe200078e3cff */
[----:B------:R-:W-:Y:S06]  /*efa0*/  @!P0 BRA `(.L_x_313) ;  /* 0x0000000000048947 */ /* 0x000fec0003800000 */
[----:B------:R-:W-:Y:S01]  /*efb0*/  BPT.TRAP 0x1 ;  /* 0x000000040000795c */ /* 0x000fe20000300000 */
.L_x_313:
[----:B------:R-:W-:Y:S01]  /*efc0*/  IMAD R27, R27, 0x8, R4 ;  /* 0x000000081b1b7824 */ /* 0x000fe200078e0204 */
[----:B------:R-:W-:-:S04]  /*efd0*/  SHF.L.U32 R2, R2, 0x1f, RZ ;  /* 0x0000001f02027819 */ /* 0x000fc800000006ff */
[----:B------:R-:W3:Y:S02]  /*efe0*/  SYNCS.PHASECHK.TRANS64.TRYWAIT P1, [R27+URZ+0x2a840], R2 ;  /* 0x02a840021b0075a7 */ /* 0x000ee4000802017f */
[----:B---3--:R-:W-:Y:S05]  /*eff0*/  @!P1 BRA `(.L_x_314) ;  /* 0x0000003800ac9947 */ /* 0x008fea0003800000 */
.L_x_433:
[----:B------:R-:W-:Y:S05]  /*f000*/  @!P0 BRA `(.L_x_315) ;  /* 0x0000000000048947 */ /* 0x000fea0003800000 */
[----:B------:R-:W-:Y:S01]  /*f010*/  BPT.TRAP 0x1 ;  /* 0x000000040000795c */ /* 0x000fe20000300000 */
.L_x_315:
[----:B------:R-:W4:Y:S02]  /*f020*/  SYNCS.PHASECHK.TRANS64.TRYWAIT P1, [R5+URZ+0x2a860], R0 ;  /* 0x02a86000050075a7 */ /* 0x000f24000802017f */
[----:B----4-:R-:W-:Y:S05]  /*f030*/  @!P1 BRA `(.L_x_316) ;  /* 0x0000003800b09947 */ /* 0x010fea0003800000 */
.L_x_434:
[----:B------:R-:W-:Y:S05]  /*f040*/  @!P0 BRA `(.L_x_317) ;  /* 0x0000000000048947 */ /* 0x000fea0003800000 */
[----:B------:R-:W-:Y:S01]  /*f050*/  BPT.TRAP 0x1 ;  /* 0x000000040000795c */ /* 0x000fe20000300000 */
.L_x_317:
[----:B------:R0:W0:Y:S02]  /*f060*/  SYNCS.PHASECHK.TRANS64.TRYWAIT P0, [R27+URZ+0x2a860], R2 ;  /* 0x02a860021b0075a7 */ /* 0x000024000800017f */
[----:B0-----:R-:W-:Y:S05]  /*f070*/  @!P0 NANOSLEEP.SYNCS 0x989680 ;  /* 0x009896800000895d */ /* 0x001fea0003900000 */
[----:B------:R-:W0:Y:S02]  /*f080*/  @!P0 SYNCS.PHASECHK.TRANS64 P0, [R27+URZ+0x2a860], R2 ;  /* 0x02a860021b0085a7 */ /* 0x000e24000800007f */
[----:B0-----:R-:W-:Y:S05]  /*f090*/  @!P0 BRA `(.L_x_317) ;  /* 0xfffffffc00f08947 */ /* 0x001fea000383ffff */
.L_x_309:
[----:B------:R-:W-:Y:S05]  /*f0a0*/  BSYNC B0 ;  /* 0x0000000000007941 */ /* 0x000fea0003800000 */
.L_x_308:
[----:B------:R-:W-:Y:S05]  /*f0b0*/  EXIT ;  /* 0x000000000000794d */ /* 0x000fea0003800000 */
.L_x_188:
[----:B0-----:R-:W-:-:S04]  /*f0c0*/  IMAD.U32 R3, RZ, RZ, UR43 ;  /* 0x0000002bff037e24 */ /* 0x001fc8000f8e00ff */
[----:B------:R0:W1:Y:S03]  /*f0d0*/  SYNCS.PHASECHK.TRANS64.TRYWAIT P1, [R3+URZ+0x2a800], R0 ;  /* 0x02a80000030075a7 */ /* 0x000066000802017f */
[----:B-1----:R-:W-:Y:S05]  /*f0e0*/  @!P1 NANOSLEEP.SYNCS 0x989680 ;  /* 0x009896800000995d */ /* 0x002fea0003900000 */
[----:B------:R-:W1:Y:S02]  /*f0f0*/  @!P1 SYNCS.PHASECHK.TRANS64 P1, [R3+URZ+0x2a800], R0 ;  /* 0x02a80000030095a7 */ /* 0x000e64000802007f */
[----:B-1----:R-:W-:Y:S05]  /*f100*/  @!P1 BRA `(.L_x_188) ;  /* 0xfffffffc00ec9947 */ /* 0x002fea000383ffff */
[----:B------:R-:W-:Y:S05]  /*f110*/  BRA `(.L_x_318) ;  /* 0xffffff2800847947 */ /* 0x000fea000383ffff */
.L_x_192:
[----:B-1----:R1:W2:Y:S02]  /*f120*/  SYNCS.PHASECHK.TRANS64.TRYWAIT P1, [R8+URZ+0x2a830], R3 ;  /* 0x02a83003080075a7 */ /* 0x0022a4000802017f */
[----:B--2---:R-:W-:Y:S05]  /*f130*/  @!P1 NANOSLEEP.SYNCS 0x989680 ;  /* 0x009896800000995d */ /* 0x004fea0003900000 */
[----:B------:R-:W2:Y:S02]  /*f140*/  @!P1 SYNCS.PHASECHK.TRANS64 P1, [R8+URZ+0x2a830], R3 ;  /* 0x02a83003080095a7 */ /* 0x000ea4000802007f */
[----:B--2---:R-:W-:Y:S05]  /*f150*/  @!P1 BRA `(.L_x_192) ;  /* 0xfffffffc00f09947 */ /* 0x004fea000383ffff */
[----:B------:R-:W-:Y:S05]  /*f160*/  BRA `(.L_x_191) ;  /* 0xffffff2800a47947 */ /* 0x000fea000383ffff */
.L_x_198:
[----:B-1----:R-:W-:-:S04]  /*f170*/  IMAD.U32 R3, RZ, RZ, UR8 ;  /* 0x00000008ff037e24 */ /* 0x002fc8000f8e00ff */
[----:B------:R1:W2:Y:S03]  /*f180*/  SYNCS.PHASECHK.TRANS64.TRYWAIT P1, [R3+URZ+0x2a830], R0 ;  /* 0x02a83000030075a7 */ /* 0x0002a6000802017f */
[----:B--2---:R-:W-:Y:S05]  /*f190*/  @!P1 NANOSLEEP.SYNCS 0x989680 ;  /* 0x009896800000995d */ /* 0x004fea0003900000 */
[----:B------:R-:W2:Y:S02]  /*f1a0*/  @!P1 SYNCS.PHASECHK.TRANS64 P1, [R3+URZ+0x2a830], R0 ;  /* 0x02a83000030095a7 */ /* 0x000ea4000802007f */
[----:B--2---:R-:W-:Y:S05]  /*f1b0*/  @!P1 BRA `(.L_x_198) ;  /* 0xfffffffc00ec9947 */ /* 0x004fea000383ffff */
[----:B------:R-:W-:Y:S05]  /*f1c0*/  BRA `(.L_x_197) ;  /* 0xffffff4800ec7947 */ /* 0x000fea000383ffff */
.L_x_202:
[----:B-1----:R-:W-:-:S04]  /*f1d0*/  IMAD.U32 R3, RZ, RZ, UR9 ;  /* 0x00000009ff037e24 */ /* 0x002fc8000f8e00ff */
[----:B------:R1:W2:Y:S03]  /*f1e0*/  SYNCS.PHASECHK.TRANS64.TRYWAIT P1, [R3+URZ+0x2a850], R0 ;  /* 0x02a85000030075a7 */ /* 0x0002a6000802017f */
[----:B--2---:R-:W-:Y:S05]  /*f1f0*/  @!P1 NANOSLEEP.SYNCS 0x989680 ;  /* 0x009896800000995d */ /* 0x004fea0003900000 */
[----:B------:R-:W2:Y:S02]  /*f200*/  @!P1 SYNCS.PHASECHK.TRANS64 P1, [R3+URZ+0x2a850], R0 ;  /* 0x02a85000030095a7 */ /* 0x000ea4000802007f */
[----:B--2---:R-:W-:Y:S05]  /*f210*/  @!P1 BRA `(.L_x_202) ;  /* 0xfffffffc00ec9947 */ /* 0x004fea000383ffff */
[----:B------:R-:W-:Y:S05]  /*f220*/  BRA `(.L_x_201) ;  /* 0xffffff5400247947 */ /* 0x000fea000383ffff */
.L_x_209:
[----:B-1----:R-:W-:-:S04]  /*f230*/  IMAD.U32 R5, RZ, RZ, UR5 ;  /* 0x00000005ff057e24 */ /* 0x002fc8000f8e00ff */
[----:B------:R1:W2:Y:S03]  /*f240*/  SYNCS.PHASECHK.TRANS64.TRYWAIT P1, [R5+URZ+0x2a850], R4 ;  /* 0x02a85004050075a7 */ /* 0x0002a6000802017f */
[----:B--2---:R-:W-:Y:S05]  /*f250*/  @!P1 NANOSLEEP.SYNCS 0x989680 ;  /* 0x009896800000995d */ /* 0x004fea0003900000 */
[----:B------:R-:W2:Y:S02]  /*f260*/  @!P1 SYNCS.PHASECHK.TRANS64 P1, [R5+URZ+0x2a850], R4 ;  /* 0x02a85004050095a7 */ /* 0x000ea4000802007f */
[----:B--2---:R-:W-:Y:S05]  /*f270*/  @!P1 BRA `(.L_x_209) ;  /* 0xfffffffc00ec9947 */ /* 0x004fea000383ffff */
[----:B------:R-:W-:Y:S05]  /*f280*/  BRA `(.L_x_208) ;  /* 0xffffff6800c07947 */ /* 0x000fea000383ffff */
.L_x_255:
[----:B------:R-:W-:Y:S01]  /*f290*/  SHF.R.U32.HI R7, RZ, 0x5, R21 ;  /* 0x00000005ff077819 */ /* 0x000fe20000011615 */
[----:B------:R-:W-:Y:S01]  /*f2a0*/  BSSY B0, `(.L_x_319) ;  /* 0x0000009000007945 */ /* 0x000fe20003800000 */
[----:B------:R-:W-:Y:S02]  /*f2b0*/  IMAD.MOV.U32 R12, RZ, RZ, RZ ;  /* 0x000000ffff0c7224 */ /* 0x000fe400078e00ff */
[----:B------:R-:W-:Y:S01]  /*f2c0*/  LOP3.LUT R7, R7, 0x3, RZ, 0xc0, !PT ;  /* 0x0000000307077812 */ /* 0x000fe200078ec0ff */
[----:B------:R-:W-:Y:S02]  /*f2d0*/  IMAD.MOV.U32 R11, RZ, RZ, 0x1f ;  /* 0x0000001fff0b7424 */ /* 0x000fe400078e00ff */
[----:B------:R-:W-:Y:S01]  /*f2e0*/  IMAD.MOV.U32 R15, RZ, RZ, -0x1 ;  /* 0xffffffffff0f7424 */ /* 0x000fe200078e00ff */
[----:B------:R-:W-:-:S07]  /*f2f0*/  MOV R13, R7 ;  /* 0x00000007000d7202 */ /* 0x000fce0000000f00 */
[----:B-----5:R-:W-:Y:S05]  /*f300*/  WARPSYNC.COLLECTIVE R15, `(.L_x_320) ;  /* 0x000000000f087348 */ /* 0x020fea0003c00000 */
[----:B------:R0:W1:Y:S02]  /*f310*/  SHFL.IDX P6, R14, R13, R12, R11 ;  /* 0x0000000c0d0e7389 */ /* 0x00006400000c000b */
[----:B01---5:R-:W-:Y:S01]  /*f320*/  ENDCOLLECTIVE ;  /* 0x000000000000791b */ /* 0x023fe20003800000 */
.L_x_320:
[----:B------:R-:W-:Y:S05]  /*f330*/  BSYNC B0 ;  /* 0x0000000000007941 */ /* 0x000fea0003800000 */
.L_x_319:
[----:B------:R-:W-:Y:S05]  /*f340*/  BRA `(.L_x_321) ;  /* 0xffffffc000347947 */ /* 0x000fea000383ffff */
.L_x_258:
[----:B0-----:R0:W1:Y:S02]  /*f350*/  SYNCS.PHASECHK.TRANS64.TRYWAIT P0, [R7+URZ+0x2a840], R2 ;  /* 0x02a84002070075a7 */ /* 0x001064000800017f */
[----:B-1----:R-:W-:Y:S05]  /*f360*/  @!P0 NANOSLEEP.SYNCS 0x989680 ;  /* 0x009896800000895d */ /* 0x002fea0003900000 */
[----:B------:R-:W1:Y:S02]  /*f370*/  @!P0 SYNCS.PHASECHK.TRANS64 P0, [R7+URZ+0x2a840], R2 ;  /* 0x02a84002070085a7 */ /* 0x000e64000800007f */
[----:B-1----:R-:W-:Y:S05]  /*f380*/  @!P0 BRA `(.L_x_258) ;  /* 0xfffffffc00f08947 */ /* 0x002fea000383ffff */
[----:B------:R-:W-:Y:S05]  /*f390*/  BRA `(.L_x_322) ;  /* 0xffffffc000907947 */ /* 0x000fea000383ffff */
.L_x_259:
[----:B------:R-:W-:Y:S01]  /*f3a0*/  BSSY B0, `(.L_x_323) ;  /* 0x0000008000007945 */ /* 0x000fe20003800000 */
[----:B------:R-:W-:Y:S02]  /*f3b0*/  IMAD.MOV.U32 R13, RZ, RZ, R0 ;  /* 0x000000ffff0d7224 */ /* 0x000fe400078e0000 */
[----:B------:R-:W-:Y:S02]  /*f3c0*/  IMAD.MOV.U32 R12, RZ, RZ, RZ ;  /* 0x000000ffff0c7224 */ /* 0x000fe400078e00ff */
[----:B------:R-:W-:Y:S02]  /*f3d0*/  IMAD.MOV.U32 R11, RZ, RZ, 0x181f ;  /* 0x0000181fff0b7424 */ /* 0x000fe400078e00ff */
[----:B------:R-:W-:-:S07]  /*f3e0*/  IMAD.MOV.U32 R15, RZ, RZ, -0x1 ;  /* 0xffffffffff0f7424 */ /* 0x000fce00078e00ff */
[----:B------:R-:W-:Y:S05]  /*f3f0*/  WARPSYNC.COLLECTIVE R15, `(.L_x_324) ;  /* 0x000000000f087348 */ /* 0x000fea0003c00000 */
[----:B------:R0:W1:Y:S02]  /*f400*/  SHFL.IDX P6, R14, R13, R12, R11 ;  /* 0x0000000c0d0e7389 */ /* 0x00006400000c000b */
[----:B01----:R-:W-:Y:S01]  /*f410*/  ENDCOLLECTIVE ;  /* 0x000000000000791b */ /* 0x003fe20003800000 */
.L_x_324:
[----:B------:R-:W-:Y:S05]  /*f420*/  BSYNC B0 ;  /* 0x0000000000007941 */ /* 0x000fea0003800000 */
.L_x_323:
[----:B------:R-:W-:Y:S01]  /*f430*/  IMAD.MOV.U32 R13, RZ, RZ, R4 ;  /* 0x000000ffff0d7224 */ /* 0x000fe200078e0004 */
[----:B------:R-:W-:Y:S01]  /*f440*/  MOV R11, 0x181f ;  /* 0x0000181f000b7802 */ /* 0x000fe20000000f00 */
[----:B------:R-:W-:Y:S02]  /*f450*/  IMAD.MOV.U32 R12, RZ, RZ, RZ ;  /* 0x000000ffff0c7224 */ /* 0x000fe400078e00ff */
[----:B------:R-:W-:Y:S02]  /*f460*/  IMAD.MOV.U32 R15, RZ, RZ, -0x1 ;  /* 0xffffffffff0f7424 */ /* 0x000fe400078e00ff */
[----:B------:R-:W-:Y:S02]  /*f470*/  IMAD.MOV.U32 R2, RZ, RZ, R14 ;  /* 0x000000ffff027224 */ /* 0x000fe400078e000e */
[----:B------:R-:W-:-:S07]  /*f480*/  @P0 IMAD R8, R5, 0x2, R22 ;  /* 0x0000000205080824 */ /* 0x000fce00078e0216 */
[----:B------:R-:W-:Y:S05]  /*f490*/  WARPSYNC.COLLECTIVE R15, `(.L_x_325) ;  /* 0x000000000f087348 */ /* 0x000fea0003c00000 */
[----:B------:R0:W1:Y:S02]  /*f4a0*/  SHFL.IDX P6, R14, R13, R12, R11 ;  /* 0x0000000c0d0e7389 */ /* 0x00006400000c000b */
[----:B01----:R-:W-:Y:S01]  /*f4b0*/  ENDCOLLECTIVE ;  /* 0x000000000000791b */ /* 0x003fe20003800000 */
.L_x_325:
[----:B------:R-:W-:Y:S02]  /*f4c0*/  IMAD.MOV.U32 R13, RZ, RZ, R0 ;  /* 0x000000ffff0d7224 */ /* 0x000fe400078e0000 */
[----:B------:R-:W-:Y:S02]  /*f4d0*/  IMAD.MOV.U32 R12, RZ, RZ, 0x1 ;  /* 0x00000001ff0c7424 */ /* 0x000fe400078e00ff */
[----:B------:R-:W-:-:S07]  /*f4e0*/  IMAD.MOV.U32 R3, RZ, RZ, R14 ;  /* 0x000000ffff037224 */ /* 0x000fce00078e000e */
[----:B------:R-:W-:Y:S05]  /*f4f0*/  WARPSYNC.COLLECTIVE R15, `(.L_x_326) ;  /* 0x000000000f087348 */ /* 0x000fea0003c00000 */
[----:B------:R0:W1:Y:S02]  /*f500*/  SHFL.IDX P6, R14, R13, R12, R11 ;  /* 0x0000000c0d0e7389 */ /* 0x00006400000c000b */
[----:B01----:R-:W-:Y:S01]  /*f510*/  ENDCOLLECTIVE ;  /* 0x000000000000791b */ /* 0x003fe20003800000 */
.L_x_326:
[----:B------:R-:W-:-:S05]  /*f520*/  @P0 LEA R3, P1, R9, R3, 0x1 ;  /* 0x0000000309030211 */ /* 0x000fca00078208ff */
[----:B------:R-:W-:Y:S01]  /*f530*/  @P0 IMAD.X R2, RZ, RZ, R2, P1 ;  /* 0x000000ffff020224 */ /* 0x000fe200008e0602 */
[----:B------:R-:W-:-:S04]  /*f540*/  ISETP.GE.AND P1, PT, R6, 0x11, PT ;  /* 0x000000110600780c */ /* 0x000fc80003f26270 */
[----:B------:R-:W-:Y:S01]  /*f550*/  @P0 LOP3.LUT R3, R3, R2, RZ, 0x3c, !PT ;  /* 0x0000000203030212 */ /* 0x000fe200078e3cff */
[----:B------:R-:W-:-:S03]  /*f560*/  IMAD.MOV.U32 R13, RZ, RZ, R4 ;  /* 0x000000ffff0d7224 */ /* 0x000fc600078e0004 */
[----:B------:R-:W-:-:S04]  /*f570*/  @P0 LOP3.LUT R2, R3, R2, RZ, 0x3c, !PT ;  /* 0x0000000203020212 */ /* 0x000fc800078e3cff */
[----:B------:R-:W-:-:S05]  /*f580*/  @P0 LOP3.LUT R3, R3, R2, RZ, 0x3c, !PT ;  /* 0x0000000203030212 */ /* 0x000fca00078e3cff */
[----:B------:R-:W-:Y:S01]  /*f590*/  @!PT LDS RZ, [RZ] ;  /* 0x00000000fffff984 */ /* 0x000fe20000000800 */
[----:B------:R-:W-:Y:S01]  /*f5a0*/  @!PT LDS RZ, [RZ] ;  /* 0x00000000fffff984 */ /* 0x000fe20000000800 */
[----:B------:R-:W-:Y:S01]  /*f5b0*/  @!PT LDS RZ, [RZ] ;  /* 0x00000000fffff984 */ /* 0x000fe20000000800 */
[----:B------:R-:W-:Y:S04]  /*f5c0*/  @P0 LDGSTS.E.BYPASS.LTC128B.128 [R8+0x18400], desc[UR36][R2.64], !P4 ;  /* 0x1840000002080fae */ /* 0x000fe8000e101d64 */
[----:B------:R-:W-:Y:S04]  /*f5d0*/  @P0 LDGSTS.E.BYPASS.LTC128B.128 [R8+0x1b400], desc[UR36][R2.64+0x80], !P3 ;  /* 0x1b40008002080fae */ /* 0x000fe8000d901d64 */
[----:B------:R0:W-:Y:S02]  /*f5e0*/  @P0 LDGSTS.E.BYPASS.LTC128B.128 [R8+0x1e400], desc[UR36][R2.64+0x100], !P2 ;  /* 0x1e40010002080fae */ /* 0x0001e4000d101d64 */
[----:B0-----:R-:W-:Y:S01]  /*f5f0*/  IMAD.MOV.U32 R2, RZ, RZ, R14 ;  /* 0x000000ffff027224 */ /* 0x001fe200078e000e */
[----:B------:R-:W-:-:S07]  /*f600*/  @P1 LEA R8, R5, R22, 0x1 ;  /* 0x0000001605081211 */ /* 0x000fce00078e08ff */
[----:B------:R-:W-:Y:S05]  /*f610*/  WARPSYNC.COLLECTIVE R15, `(.L_x_327) ;  /* 0x000000000f087348 */ /* 0x000fea0003c00000 */
[----:B------:R0:W1:Y:S02]  /*f620*/  SHFL.IDX P6, R14, R13, R12, R11 ;  /* 0x0000000c0d0e7389 */ /* 0x00006400000c000b */
[----:B01----:R-:W-:Y:S01]  /*f630*/  ENDCOLLECTIVE ;  /* 0x000000000000791b */ /* 0x003fe20003800000 */
.L_x_327:
[----:B------:R-:W-:Y:S02]  /*f640*/  IMAD.MOV.U32 R13, RZ, RZ, R0 ;  /* 0x000000ffff0d7224 */ /* 0x000fe400078e0000 */
[----:B------:R-:W-:Y:S02]  /*f650*/  IMAD.MOV.U32 R12, RZ, RZ, 0x2 ;  /* 0x00000002ff0c7424 */ /* 0x000fe400078e00ff */
[----:B------:R-:W-:-:S07]  /*f660*/  IMAD.MOV.U32 R3, RZ, RZ, R14 ;  /* 0x000000ffff037224 */ /* 0x000fce00078e000e */
[----:B------:R-:W-:Y:S05]  /*f670*/  WARPSYNC.COLLECTIVE R15, `(.L_x_328) ;  /* 0x000000000f087348 */ /* 0x000fea0003c00000 */
[----:B------:R0:W1:Y:S02]  /*f680*/  SHFL.IDX P6, R14, R13, R12, R11 ;  /* 0x0000000c0d0e7389 */ /* 0x00006400000c000b */
[----:B01----:R-:W-:Y:S01]  /*f690*/  ENDCOLLECTIVE ;  /* 0x000000000000791b */ /* 0x003fe20003800000 */
.L_x_328:
[----:B------:R-:W-:-:S05]  /*f6a0*/  @P1 LEA R3, P0, R9, R3, 0x1 ;  /* 0x0000000309031211 */ /* 0x000fca00078008ff */
[----:B------:R-:W-:-:S05]  /*f6b0*/  @P1 IMAD.X R2, RZ, RZ, R2, P0 ;  /* 0x000000ffff021224 */ /* 0x000fca00000e0602 */
        /* <DEDUP_REMOVED lines=9> */
[----:B------:R0:W-:Y:S01]  /*f750*/  @P1 LDGSTS.E.BYPASS.LTC128B.128 [R8+0x1ec00], desc[UR36][R2.64+0x100], !P2 ;  /* 0x1ec0010002081fae */ /* 0x0001e2000d101d64 */
[----:B------:R-:W-:Y:S01]  /*f760*/  ISETP.GE.AND P1, PT, R6, 0x21, PT ;  /* 0x000000210600780c */ /* 0x000fe20003f26270 */
[----:B0-----:R-:W-:-:S12]  /*f770*/  IMAD.MOV.U32 R2, RZ, RZ, R14 ;  /* 0x000000ffff027224 */ /* 0x001fd800078e000e */
[----:B------:R-:W-:Y:S05]  /*f780*/  WARPSYNC.COLLECTIVE R15, `(.L_x_329) ;  /* 0x000000000f087348 */ /* 0x000fea0003c00000 */
[----:B------:R0:W1:Y:S02]  /*f790*/  SHFL.IDX P6, R14, R13, R12, R11 ;  /* 0x0000000c0d0e7389 */ /* 0x00006400000c000b */
[----:B01----:R-:W-:Y:S01]  /*f7a0*/  ENDCOLLECTIVE ;  /* 0x000000000000791b */ /* 0x003fe20003800000 */
.L_x_329:
[----:B------:R-:W-:Y:S02]  /*f7b0*/  @P1 IMAD R8, R5, 0x2, R22 ;  /* 0x0000000205081824 */ /* 0x000fe400078e0216 */
[----:B------:R-:W-:Y:S02]  /*f7c0*/  IMAD.MOV.U32 R13, RZ, RZ, R0 ;  /* 0x000000ffff0d7224 */ /* 0x000fe400078e0000 */
[----:B------:R-:W-:Y:S02]  /*f7d0*/  IMAD.MOV.U32 R12, RZ, RZ, 0x3 ;  /* 0x00000003ff0c7424 */ /* 0x000fe400078e00ff */
[----:B------:R-:W-:-:S07]  /*f7e0*/  IMAD.MOV.U32 R3, RZ, RZ, R14 ;  /* 0x000000ffff037224 */ /* 0x000fce00078e000e */
[----:B------:R-:W-:Y:S05]  /*f7f0*/  WARPSYNC.COLLECTIVE R15, `(.L_x_330) ;  /* 0x000000000f087348 */ /* 0x000fea0003c00000 */
[----:B------:R0:W1:Y:S02]  /*f800*/  SHFL.IDX P6, R14, R13, R12, R11 ;  /* 0x0000000c0d0e7389 */ /* 0x00006400000c000b */
[----:B01----:R-:W-:Y:S01]  /*f810*/  ENDCOLLECTIVE ;  /* 0x000000000000791b */ /* 0x003fe20003800000 */
.L_x_330:
        /* <DEDUP_REMOVED lines=12> */
[----:B------:R-:W-:Y:S02]  /*f8e0*/  ISETP.GE.AND P1, PT, R6, 0x31, PT ;  /* 0x000000310600780c */ /* 0x000fe40003f26270 */
[----:B0-----:R-:W-:-:S11]  /*f8f0*/  MOV R2, R14 ;  /* 0x0000000e00027202 */ /* 0x001fd60000000f00 */
[----:B------:R-:W-:Y:S05]  /*f900*/  WARPSYNC.COLLECTIVE R15, `(.L_x_331) ;  /* 0x000000000f087348 */ /* 0x000fea0003c00000 */
[----:B------:R0:W1:Y:S02]  /*f910*/  SHFL.IDX P6, R14, R13, R12, R11 ;  /* 0x0000000c0d0e7389 */ /* 0x00006400000c000b */
[----:B01----:R-:W-:Y:S01]  /*f920*/  ENDCOLLECTIVE ;  /* 0x000000000000791b */ /* 0x003fe20003800000 */
.L_x_331:
[----:B------:R-:W-:Y:S02]  /*f930*/  @P1 IMAD R8, R5, 0x2, R22 ;  /* 0x0000000205081824 */ /* 0x000fe400078e0216 */
[----:B------:R-:W-:Y:S02]  /*f940*/  IMAD.MOV.U32 R13, RZ, RZ, R0 ;  /* 0x000000ffff0d7224 */ /* 0x000fe400078e0000 */
[----:B------:R-:W-:Y:S02]  /*f950*/  IMAD.MOV.U32 R12, RZ, RZ, 0x4 ;  /* 0x00000004ff0c7424 */ /* 0x000fe400078e00ff */
[----:B------:R-:W-:-:S07]  /*f960*/  IMAD.MOV.U32 R3, RZ, RZ, R14 ;  /* 0x000000ffff037224 */ /* 0x000fce00078e000e */
[----:B------:R-:W-:Y:S05]  /*f970*/  WARPSYNC.COLLECTIVE R15, `(.L_x_332) ;  /* 0x000000000f087348 */ /* 0x000fea0003c00000 */
[----:B------:R0:W1:Y:S02]  /*f980*/  SHFL.IDX P6, R14, R13, R12, R11 ;  /* 0x0000000c0d0e7389 */ /* 0x00006400000c000b */
[----:B01----:R-:W-:Y:S01]  /*f990*/  ENDCOLLECTIVE ;  /* 0x000000000000791b */ /* 0x003fe20003800000 */
.L_x_332:
        /* <DEDUP_REMOVED lines=17> */
.L_x_333:
[----:B------:R-:W-:Y:S02]  /*fab0*/  @P1 IMAD R8, R5, 0x2, R22 ;  /* 0x0000000205081824 */ /* 0x000fe400078e0216 */
[----:B------:R-:W-:Y:S02]  /*fac0*/  IMAD.MOV.U32 R13, RZ, RZ, R0 ;  /* 0x000000ffff0d7224 */ /* 0x000fe400078e0000 */
[----:B------:R-:W-:Y:S02]  /*fad0*/  IMAD.MOV.U32 R12, RZ, RZ, 0x5 ;  /* 0x00000005ff0c7424 */ /* 0x000fe400078e00ff */
[----:B------:R-:W-:-:S07]  /*fae0*/  IMAD.MOV.U32 R3, RZ, RZ, R14 ;  /* 0x000000ffff037224 */ /* 0x000fce00078e000e */
[----:B------:R-:W-:Y:S05]  /*faf0*/  WARPSYNC.COLLECTIVE R15, `(.L_x_334) ;  /* 0x000000000f087348 */ /* 0x000fea0003c00000 */
[----:B------:R0:W1:Y:S02]  /*fb00*/  SHFL.IDX P6, R14, R13, R12, R11 ;  /* 0x0000000c0d0e7389 */ /* 0x00006400000c000b */
[----:B01----:R-:W-:Y:S01]  /*fb10*/  ENDCOLLECTIVE ;  /* 0x000000000000791b */ /* 0x003fe20003800000 */
.L_x_334:
[----:B------:R-:W-:-:S04]  /*fb20*/  @P1 LEA R3, P0, R9, R3, 0x1 ;  /* 0x0000000309031211 */ /* 0x000fc800078008ff */
[----:B------:R-:W-:-:S04]  /*fb30*/  @P1 IADD3.X R2, RZ, R2, RZ, P0, !PT ;  /* 0x00000002ff021210 */ /* 0x000fc800007fe4ff */
[----:B------:R-:W-:Y:S01]  /*fb40*/  @P1 LOP3.LUT R3, R3, R2, RZ, 0x3c, !PT ;  /* 0x0000000203031212 */ /* 0x000fe200078e3cff */
[----:B------:R-:W-:-:S03]  /*fb50*/  IMAD.MOV.U32 R13, RZ, RZ, R4 ;  /* 0x000000ffff0d7224 */ /* 0x000fc600078e0004 */
[----:B------:R-:W-:-:S04]  /*fb60*/  @P1 LOP3.LUT R2, R3, R2, RZ, 0x3c, !PT ;  /* 0x0000000203021212 */ /* 0x000fc800078e3cff */
[----:B------:R-:W-:Y:S01]  /*fb70*/  @P1 LOP3.LUT R3, R3, R2, RZ, 0x3c, !PT ;  /* 0x0000000203031212 */ /* 0x000fe200078e3cff */
[----:B------:R-:W-:-:S04]  /*fb80*/  IMAD.MOV.U32 R0, RZ, RZ, R14 ;  /* 0x000000ffff007224 */ /* 0x000fc800078e000e */
[----:B------:R-:W-:Y:S01]  /*fb90*/  @!PT LDS RZ, [RZ] ;  /* 0x00000000fffff984 */ /* 0x000fe20000000800 */
[----:B------:R-:W-:Y:S01]  /*fba0*/  @!PT LDS RZ, [RZ] ;  /* 0x00000000fffff984 */ /* 0x000fe20000000800 */
[----:B------:R-:W-:Y:S01]  /*fbb0*/  @!PT LDS RZ, [RZ] ;  /* 0x00000000fffff984 */ /* 0x000fe20000000800 */
[----:B------:R0:W-:Y:S03]  /*fbc0*/  @P1 LDGSTS.E.BYPASS.LTC128B.128 [R8+0x1a400], desc[UR36][R2.64], !P4 ;  /* 0x1a40000002081fae */ /* 0x0001e6000e101d64 */
[----:B0-----:R-:W-:Y:S05]  /*fbd0*/  WARPSYNC.COLLECTIVE R15, `(.L_x_335) ;  /* 0x000000000f087348 */ /* 0x001fea0003c00000 */
[----:B------:R1:W2:Y:S02]  /*fbe0*/  SHFL.IDX P6, R14, R13, R12, R11 ;  /* 0x0000000c0d0e7389 */ /* 0x0002a400000c000b */
[----:B012---:R-:W-:Y:S01]  /*fbf0*/  ENDCOLLECTIVE ;  /* 0x000000000000791b */ /* 0x007fe20003800000 */
.L_x_335:
[----:B------:R-:W-:Y:S01]  /*fc00*/  @!PT LDS RZ, [RZ] ;  /* 0x00000000fffff984 */ /* 0x000fe20000000800 */
[----:B------:R-:W-:Y:S01]  /*fc10*/  @!PT LDS RZ, [RZ] ;  /* 0x00000000fffff984 */ /* 0x000fe20000000800 */
[----:B------:R-:W-:Y:S01]  /*fc20*/  @!PT LDS RZ, [RZ] ;  /* 0x00000000fffff984 */ /* 0x000fe20000000800 */
[----:B------:R-:W-:Y:S04]  /*fc30*/  @P1 LDGSTS.E.BYPASS.LTC128B.128 [R8+0x1d400], desc[UR36][R2.64+0x80], !P3 ;  /* 0x1d40008002081fae */ /* 0x000fe8000d901d64 */
[----:B------:R0:W-:Y:S02]  /*fc40*/  @P1 LDGSTS.E.BYPASS.LTC128B.128 [R8+0x20400], desc[UR36][R2.64+0x100], !P2 ;  /* 0x2040010002081fae */ /* 0x0001e4000d101d64 */
[----:B0-----:R-:W-:Y:S01]  /*fc50*/  IMAD.MOV.U32 R2, RZ, RZ, R14 ;  /* 0x000000ffff027224 */ /* 0x001fe200078e000e */
[----:B------:R-:W-:Y:S06]  /*fc60*/  BRA `(.L_x_336) ;  /* 0xffffffbc00d47947 */ /* 0x000fec000383ffff */
.L_x_264:
[----:B------:R-:W-:Y:S01]  /*fc70*/  IMAD.MOV.U32 R13, RZ, RZ, R5 ;  /* 0x000000ffff0d7224 */ /* 0x000fe200078e0005 */
[----:B------:R-:W-:Y:S01]  /*fc80*/  MOV R15, 0xffffffff ;  /* 0xffffffff000f7802 */ /* 0x000fe20000000f00 */
[----:B------:R-:W-:Y:S02]  /*fc90*/  IMAD.MOV.U32 R12, RZ, RZ, RZ ;  /* 0x000000ffff0c7224 */ /* 0x000fe400078e00ff */
[----:B------:R-:W-:Y:S02]  /*fca0*/  IMAD.MOV.U32 R11, RZ, RZ, 0x181f ;  /* 0x0000181fff0b7424 */ /* 0x000fe400078e00ff */
[----:B-----5:R-:W-:Y:S02]  /*fcb0*/  IMAD R6, R17, R6, RZ ;  /* 0x0000000611067224 */ /* 0x020fe400078e02ff */
[----:B------:R-:W-:-:S07]  /*fcc0*/  IMAD.IADD R4, R10, 0x1, R4 ;  /* 0x000000010a047824 */ /* 0x000fce00078e0204 */
[----:B------:R-:W-:Y:S05]  /*fcd0*/  WARPSYNC.COLLECTIVE R15, `(.L_x_337) ;  /* 0x000000000f087348 */ /* 0x000fea0003c00000 */
[----:B------:R0:W1:Y:S02]  /*fce0*/  SHFL.IDX P6, R14, R13, R12, R11 ;  /* 0x0000000c0d0e7389 */ /* 0x00006400000c000b */
[----:B01----:R-:W-:Y:S01]  /*fcf0*/  ENDCOLLECTIVE ;  /* 0x000000000000791b */ /* 0x003fe20003800000 */
.L_x_337:
[C---:B------:R-:W-:Y:S01]  /*fd00*/  VIADD R7, R4.reuse, 0x10 ;  /* 0x0000001004077836 */ /* 0x040fe20000000000 */
[----:B------:R-:W-:Y:S01]  /*fd10*/  ISETP.GE.AND P1, PT, R4, R6, PT ;  /* 0x000000060400720c */ /* 0x000fe20003f26270 */
[----:B------:R-:W-:Y:S02]  /*fd20*/  IMAD.MOV.U32 R13, RZ, RZ, R0 ;  /* 0x000000ffff0d7224 */ /* 0x000fe400078e0000 */
[----:B------:R-:W-:-:S10]  /*fd30*/  IMAD.MOV.U32 R2, RZ, RZ, R14 ;  /* 0x000000ffff027224 */ /* 0x000fd400078e000e */
[----:B------:R-:W-:Y:S05]  /*fd40*/  WARPSYNC.COLLECTIVE R15, `(.L_x_338) ;  /* 0x000000000f087348 */ /* 0x000fea0003c00000 */
[----:B------:R0:W1:Y:S02]  /*fd50*/  SHFL.IDX P6, R14, R13, R12, R11 ;  /* 0x0000000c0d0e7389 */ /* 0x00006400000c000b */
[----:B01----:R-:W-:Y:S01]  /*fd60*/  ENDCOLLECTIVE ;  /* 0x000000000000791b */ /* 0x003fe20003800000 */
.L_x_338:
[----:B------:R-:W-:Y:S02]  /*fd70*/  IMAD.MOV.U32 R13, RZ, RZ, R5 ;  /* 0x000000ffff0d7224 */ /* 0x000fe400078e0005 */
[----:B------:R-:W-:Y:S01]  /*fd80*/  IMAD.MOV.U32 R12, RZ, RZ, 0x1 ;  /* 0x00000001ff0c7424 */ /* 0x000fe200078e00ff */
[----:B------:R-:W-:-:S05]  /*fd90*/  @!P1 LEA R14, P4, R9, R14, 0x1 ;  /* 0x0000000e090e9211 */ /* 0x000fca00078808ff */
[----:B------:R-:W-:Y:S02]  /*fda0*/  @!P1 IMAD.X R3, RZ, RZ, R2, P4 ;  /* 0x000000ffff039224 */ /* 0x000fe400020e0602 */
[----:B------:R-:W-:-:S07]  /*fdb0*/  @!P1 IMAD.MOV.U32 R2, RZ, RZ, R14 ;  /* 0x000000ffff029224 */ /* 0x000fce00078e000e */
[----:B------:R-:W-:Y:S05]  /*fdc0*/  WARPSYNC.COLLECTIVE R15, `(.L_x_339) ;  /* 0x000000000f087348 */ /* 0x000fea0003c00000 */
[----:B------:R0:W1:Y:S02]  /*fdd0*/  SHFL.IDX P6, R14, R13, R12, R11 ;  /* 0x0000000c0d0e7389 */ /* 0x00006400000c000b */
[----:B01----:R-:W-:Y:S01]  /*fde0*/  ENDCOLLECTIVE ;  /* 0x000000000000791b */ /* 0x003fe20003800000 */
.L_x_339:
[----:B------:R-:W-:Y:S01]  /*fdf0*/  @!PT LDS RZ, [RZ] ;  /* 0x00000000fffff984 */ /* 0x000fe20000000800 */
[----:B------:R-:W-:Y:S01]  /*fe00*/  @!PT LDS RZ, [RZ] ;  /* 0x00000000fffff984 */ /* 0x000fe20000000800 */
[----:B------:R-:W-:Y:S01]  /*fe10*/  @!PT LDS RZ, [RZ] ;  /* 0x00000000fffff984 */ /* 0x000fe20000000800 */
[----:B------:R-:W-:Y:S04]  /*fe20*/  @!P1 LDGSTS.E.BYPASS.LTC128B.128 [R33+0xc400], desc[UR36][R2.64], !P3 ;  /* 0x0c40000002219fae */ /* 0x000fe8000d901d64 */
[----:B------:R-:W-:Y:S04]  /*fe30*/  @!P1 LDGSTS.E.BYPASS.LTC128B.128 [R33+0x10400], desc[UR36][R2.64+0x80], !P2 ;  /* 0x1040008002219fae */ /* 0x000fe8000d101d64 */
[----:B------:R0:W-:Y:S01]  /*fe40*/  @!P1 LDGSTS.E.BYPASS.LTC128B.128 [R33+0x14400], desc[UR36][R2.64+0x100], !P0 ;  /* 0x1440010002219fae */ /* 0x0001e2000c101d64 */
[----:B------:R-:W-:Y:S02]  /*fe50*/  ISETP.GE.AND P1, PT, R7, R6, PT ;  /* 0x000000060700720c */ /* 0x000fe40003f26270 */
[----:B------:R-:W-:Y:S01]  /*fe60*/  MOV R13, R0 ;  /* 0x00000000000d7202 */ /* 0x000fe20000000f00 */
[----:B0-----:R-:W-:-:S10]  /*fe70*/  IMAD.MOV.U32 R2, RZ, RZ, R14 ;  /* 0x000000ffff027224 */ /* 0x001fd400078e000e */
[----:B------:R-:W-:Y:S05]  /*fe80*/  WARPSYNC.COLLECTIVE R15, `(.L_x_340) ;  /* 0x000000000f087348 */ /* 0x000fea0003c00000 */
[----:B------:R0:W1:Y:S02]  /*fe90*/  SHFL.IDX P6, R14, R13, R12, R11 ;  /* 0x0000000c0d0e7389 */ /* 0x00006400000c000b */
[----:B01----:R-:W-:Y:S01]  /*fea0*/  ENDCOLLECTIVE ;  /* 0x000000000000791b */ /* 0x003fe20003800000 */
.L_x_340:
        /* <DEDUP_REMOVED lines=8> */
.L_x_341:
[----:B------:R-:W-:Y:S02]  /*ff30*/  @!P1 IMAD.MOV.U32 R3, RZ, RZ, R7 ;  /* 0x000000ffff039224 */ /* 0x000fe400078e0007 */
[----:B------:R-:W-:-:S03]  /*ff40*/  VIADD R7, R4, 0x20 ;  /* 0x0000002004077836 */ /* 0x000fc60000000000 */
[----:B------:R-:W-:Y:S01]  /*ff50*/  @!PT LDS RZ, [RZ] ;  /* 0x00000000fffff984 */ /* 0x000fe20000000800 */
[----:B------:R-:W-:Y:S01]  /*ff60*/  @!PT LDS RZ, [RZ] ;  /* 0x00000000fffff984 */ /* 0x000fe20000000800 */
[----:B------:R-:W-:Y:S01]  /*ff70*/  @!PT LDS RZ, [RZ] ;  /* 0x00000000fffff984 */ /* 0x000fe20000000800 */
[----:B------:R-:W-:Y:S04]  /*ff80*/  @!P1 LDGSTS.E.BYPASS.LTC128B.128 [R33+0xcc00], desc[UR36][R2.64], !P3 ;  /* 0x0cc0000002219fae */ /* 0x000fe8000d901d64 */
[----:B------:R-:W-:Y:S01]  /*ff90*/  @!P1 LDGSTS.E.BYPASS.LTC128B.128 [R33+0x10c00], desc[UR36][R2.64+0x80], !P2 ;  /* 0x10c0008002219fae */ /* 0x000fe2000d101d64 */
[----:B------:R-:W-:-:S03]  /*ffa0*/  IMAD.MOV.U32 R13, RZ, RZ, R0 ;  /* 0x000000ffff0d7224 */ /* 0x000fc600078e0000 */
[----:B------:R0:W-:Y:S01]  /*ffb0*/  @!P1 LDGSTS.E.BYPASS.LTC128B.128 [R33+0x14c00], desc[UR36][R2.64+0x100], !P0 ;  /* 0x14c0010002219fae */ /* 0x0001e2000c101d64 */
[----:B------:R-:W-:Y:S01]  /*ffc0*/  ISETP.GE.AND P1, PT, R7, R6, PT ;  /* 0x000000060700720c */ /* 0x000fe20003f26270 */
[----:B0-----:R-:W-:-:S12]  /*ffd0*/  IMAD.MOV.U32 R2, RZ, RZ, R14 ;  /* 0x000000ffff027224 */ /* 0x001fd800078e000e */
[----:B------:R-:W-:Y:S05]  /*ffe0*/  WARPSYNC.COLLECTIVE R15, `(.L_x_342) ;  /* 0x000000000f087348 */ /* 0x000fea0003c00000 */
[----:B------:R0:W1:Y:S02]  /*fff0*/  SHFL.IDX P6, R14, R13, R12, R11 ;  /* 0x0000000c0d0e7389 */ /* 0x00006400000c000b */
[----:B01----:R-:W-:Y:S01]  /*10000*/  ENDCOLLECTIVE ;  /* 0x000000000000791b */ /* 0x003fe20003800000 */
.L_x_342:
[----:B------:R-:W-:Y:S02]  /*10010*/  IMAD.MOV.U32 R13, RZ, RZ, R5 ;  /* 0x000000ffff0d7224 */ /* 0x000fe400078e0005 */
[----:B------:R-:W-:Y:S01]  /*10020*/  IMAD.MOV.U32 R12, RZ, RZ, 0x3 ;  /* 0x00000003ff0c7424 */ /* 0x000fe200078e00ff */
[----:B------:R-:W-:-:S05]  /*10030*/  @!P1 LEA R14, P4, R9, R14, 0x1 ;  /* 0x0000000e090e9211 */ /* 0x000fca00078808ff */
[----:B------:R-:W-:Y:S01]  /*10040*/  @!P1 IMAD.X R7, RZ, RZ, R2, P4 ;  /* 0x000000ffff079224 */ /* 0x000fe200020e0602 */
[----:B------:R-:W-:-:S07]  /*10050*/  @!P1 MOV R2, R14 ;  /* 0x0000000e00029202 */ /* 0x000fce0000000f00 */
[----:B------:R-:W-:Y:S05]  /*10060*/  WARPSYNC.COLLECTIVE R15, `(.L_x_343) ;  /* 0x000000000f087348 */ /* 0x000fea0003c00000 */
[----:B------:R0:W1:Y:S02]  /*10070*/  SHFL.IDX P6, R14, R13, R12, R11 ;  /* 0x0000000c0d0e7389 */ /* 0x00006400000c000b */
[----:B01----:R-:W-:Y:S01]  /*10080*/  ENDCOLLECTIVE ;  /* 0x000000000000791b */ /* 0x003fe20003800000 */
.L_x_343:
        /* <DEDUP_REMOVED lines=14> */
.L_x_344:
        /* <DEDUP_REMOVED lines=8> */
.L_x_345:
[----:B------:R-:W-:Y:S01]  /*101f0*/  @!P1 IMAD.MOV.U32 R3, RZ, RZ, R7 ;  /* 0x000000ffff039224 */ /* 0x000fe200078e0007 */
[----:B------:R-:W-:-:S04]  /*10200*/  IADD3 R7, R4, 0x40, RZ ;  /* 0x0000004004077810 */ /* 0x000fc80007ffe0ff */
        /* <DEDUP_REMOVED lines=12> */
.L_x_346:
[----:B------:R-:W-:Y:S01]  /*102d0*/  IMAD.MOV.U32 R13, RZ, RZ, R5 ;  /* 0x000000ffff0d7224 */ /* 0x000fe200078e0005 */
[----:B------:R-:W-:Y:S02]  /*102e0*/  MOV R12, 0x5 ;  /* 0x00000005000c7802 */ /* 0x000fe40000000f00 */
[----:B------:R-:W-:-:S05]  /*102f0*/  @!P1 LEA R14, P4, R9, R14, 0x1 ;  /* 0x0000000e090e9211 */ /* 0x000fca00078808ff */
[----:B------:R-:W-:Y:S02]  /*10300*/  @!P1 IMAD.X R7, RZ, RZ, R2, P4 ;  /* 0x000000ffff079224 */ /* 0x000fe400020e0602 */
[----:B------:R-:W-:-:S07]  /*10310*/  @!P1 IMAD.MOV.U32 R2, RZ, RZ, R14 ;  /* 0x000000ffff029224 */ /* 0x000fce00078e000e */
[----:B------:R-:W-:Y:S05]  /*10320*/  WARPSYNC.COLLECTIVE R15, `(.L_x_347) ;  /* 0x000000000f087348 */ /* 0x000fea0003c00000 */
[----:B------:R0:W1:Y:S02]  /*10330*/  SHFL.IDX P6, R14, R13, R12, R11 ;  /* 0x0000000c0d0e7389 */ /* 0x00006400000c000b */
[----:B01----:R-:W-:Y:S01]  /*10340*/  ENDCOLLECTIVE ;  /* 0x000000000000791b */ /* 0x003fe20003800000 */
.L_x_347:
        /* <DEDUP_REMOVED lines=14> */
.L_x_348:
        /* <DEDUP_REMOVED lines=8> */
.L_x_349:
[----:B------:R-:W-:Y:S02]  /*104b0*/  @!P1 IMAD.MOV.U32 R3, RZ, RZ, R7 ;  /* 0x000000ffff039224 */ /* 0x000fe400078e0007 */
[----:B------:R-:W-:-:S03]  /*104c0*/  VIADD R7, R4, 0x60 ;  /* 0x0000006004077836 */ /* 0x000fc60000000000 */
[----:B------:R-:W-:Y:S01]  /*104d0*/  @!PT LDS RZ, [RZ] ;  /* 0x00000000fffff984 */ /* 0x000fe20000000800 */
[----:B------:R-:W-:Y:S01]  /*104e0*/  @!PT LDS RZ, [RZ] ;  /* 0x00000000fffff984 */ /* 0x000fe20000000800 */
[----:B------:R-:W-:Y:S01]  /*104f0*/  @!PT LDS RZ, [RZ] ;  /* 0x00000000fffff984 */ /* 0x000fe20000000800 */
[----:B------:R-:W-:Y:S04]  /*10500*/  @!P1 LDGSTS.E.BYPASS.LTC128B.128 [R33+0xec00], desc[UR36][R2.64], !P3 ;  /* 0x0ec0000002219fae */ /* 0x000fe8000d901d64 */
[----:B------:R-:W-:Y:S01]  /*10510*/  @!P1 LDGSTS.E.BYPASS.LTC128B.128 [R33+0x12c00], desc[UR36][R2.64+0x80], !P2 ;  /* 0x12c0008002219fae */ /* 0x000fe2000d101d64 */
[----:B------:R-:W-:-:S03]  /*10520*/  MOV R13, R0 ;  /* 0x00000000000d7202 */ /* 0x000fc60000000f00 */
[----:B------:R0:W-:Y:S01]  /*10530*/  @!P1 LDGSTS.E.BYPASS.LTC128B.128 [R33+0x16c00], desc[UR36][R2.64+0x100], !P0 ;  /* 0x16c0010002219fae */ /* 0x0001e2000c101d64 */
[----:B------:R-:W-:Y:S01]  /*10540*/  ISETP.GE.AND P1, PT, R7, R6, PT ;  /* 0x000000060700720c */ /* 0x000fe20003f26270 */
[----:B0-----:R-:W-:-:S12]  /*10550*/  IMAD.MOV.U32 R2, RZ, RZ, R14 ;  /* 0x000000ffff027224 */ /* 0x001fd800078e000e */
[----:B------:R-:W-:Y:S05]  /*10560*/  WARPSYNC.COLLECTIVE R15, `(.L_x_350) ;  /* 0x000000000f087348 */ /* 0x000fea0003c00000 */
[----:B------:R0:W1:Y:S02]  /*10570*/  SHFL.IDX P6, R14, R13, R12, R11 ;  /* 0x0000000c0d0e7389 */ /* 0x00006400000c000b */
[----:B01----:R-:W-:Y:S01]  /*10580*/  ENDCOLLECTIVE ;  /* 0x000000000000791b */ /* 0x003fe20003800000 */
.L_x_350:
        /* <DEDUP_REMOVED lines=8> */
.L_x_351:
[----:B------:R-:W-:-:S05]  /*10610*/  @!P1 IMAD.MOV.U32 R3, RZ, RZ, R7 ;  /* 0x000000ffff039224 */ /* 0x000fca00078e0007 */
[----:B------:R-:W-:Y:S01]  /*10620*/  @!PT LDS RZ, [RZ] ;  /* 0x00000000fffff984 */ /* 0x000fe20000000800 */
[----:B------:R-:W-:Y:S01]  /*10630*/  @!PT LDS RZ, [RZ] ;  /* 0x00000000fffff984 */ /* 0x000fe20000000800 */
[----:B------:R-:W-:Y:S01]  /*10640*/  @!PT LDS RZ, [RZ] ;  /* 0x00000000fffff984 */ /* 0x000fe20000000800 */
[----:B------:R0:W-:Y:S04]  /*10650*/  @!P1 LDGSTS.E.BYPASS.LTC128B.128 [R33+0xf400], desc[UR36][R2.64], !P3 ;  /* 0x0f40000002219fae */ /* 0x0001e8000d901d64 */
[----:B------:R0:W-:Y:S01]  /*10660*/  @!P1 LDGSTS.E.BYPASS.LTC128B.128 [R33+0x13400], desc[UR36][R2.64+0x80], !P2 ;  /* 0x1340008002219fae */ /* 0x0001e2000d101d64 */
[----:B------:R-:W-:-:S03]  /*10670*/  IMAD.MOV.U32 R13, RZ, RZ, R0 ;  /* 0x000000ffff0d7224 */ /* 0x000fc600078e0000 */
[----:B------:R0:W-:Y:S01]  /*10680*/  @!P1 LDGSTS.E.BYPASS.LTC128B.128 [R33+0x17400], desc[UR36][R2.64+0x100], !P0 ;  /* 0x1740010002219fae */ /* 0x0001e2000c101d64 */
[----:B------:R-:W-:-:S07]  /*10690*/  IMAD.MOV.U32 R5, RZ, RZ, R14 ;  /* 0x000000ffff057224 */ /* 0x000fce00078e000e */
[----:B0-----:R-:W-:Y:S05]  /*106a0*/  WARPSYNC.COLLECTIVE R15, `(.L_x_352) ;  /* 0x000000000f087348 */ /* 0x001fea0003c00000 */
[----:B------:R1:W2:Y:S02]  /*106b0*/  SHFL.IDX P6, R14, R13, R12, R11 ;  /* 0x0000000c0d0e7389 */ /* 0x0002a400000c000b */
[----:B012---:R-:W-:Y:S01]  /*106c0*/  ENDCOLLECTIVE ;  /* 0x000000000000791b */ /* 0x007fe20003800000 */
.L_x_352:
[----:B------:R-:W-:Y:S05]  /*106d0*/  BRA `(.L_x_353) ;  /* 0xffffffc000487947 */ /* 0x000fea000383ffff */
.L_x_269:
[----:B0-----:R0:W1:Y:S02]  /*106e0*/  SYNCS.PHASECHK.TRANS64.TRYWAIT P0, [R22+URZ+0x2a820], R3 ;  /* 0x02a82003160075a7 */ /* 0x001064000800017f */
[----:B-1----:R-:W-:Y:S05]  /*106f0*/  @!P0 NANOSLEEP.SYNCS 0x989680 ;  /* 0x009896800000895d */ /* 0x002fea0003900000 */
[----:B------:R-:W1:Y:S02]  /*10700*/  @!P0 SYNCS.PHASECHK.TRANS64 P0, [R22+URZ+0x2a820], R3 ;  /* 0x02a82003160085a7 */ /* 0x000e64000800007f */
[----:B-1----:R-:W-:Y:S05]  /*10710*/  @!P0 BRA `(.L_x_269) ;  /* 0xfffffffc00f08947 */ /* 0x002fea000383ffff */
[----:B------:R-:W-:Y:S05]  /*10720*/  BRA `(.L_x_354) ;  /* 0xffffffc000c07947 */ /* 0x000fea000383ffff */
.L_x_274:
[----:B0-----:R0:W1:Y:S02]  /*10730*/  SYNCS.PHASECHK.TRANS64.TRYWAIT P0, [R6+URZ+0x2a840], R3 ;  /* 0x02a84003060075a7 */ /* 0x001064000800017f */
[----:B-1----:R-:W-:Y:S05]  /*10740*/  @!P0 NANOSLEEP.SYNCS 0x989680 ;  /* 0x009896800000895d */ /* 0x002fea0003900000 */
[----:B------:R-:W1:Y:S02]  /*10750*/  @!P0 SYNCS.PHASECHK.TRANS64 P0, [R6+URZ+0x2a840], R3 ;  /* 0x02a84003060085a7 */ /* 0x000e64000800007f */
[----:B-1----:R-:W-:Y:S05]  /*10760*/  @!P0 BRA `(.L_x_274) ;  /* 0xfffffffc00f08947 */ /* 0x002fea000383ffff */
[----:B------:R-:W-:Y:S05]  /*10770*/  BRA `(.L_x_355) ;  /* 0xffffffc400847947 */ /* 0x000fea000383ffff */
.L_x_275:
[----:B------:R-:W-:Y:S01]  /*10780*/  BSSY B1, `(.L_x_356) ;  /* 0x0000008000017945 */ /* 0x000fe20003800000 */
[----:B------:R-:W-:Y:S01]  /*10790*/  IMAD.MOV.U32 R13, RZ, RZ, R5 ;  /* 0x000000ffff0d7224 */ /* 0x000fe200078e0005 */
[----:B------:R-:W-:Y:S01]  /*107a0*/  MOV R11, 0x181f ;  /* 0x0000181f000b7802 */ /* 0x000fe20000000f00 */
[----:B------:R-:W-:Y:S02]  /*107b0*/  IMAD.MOV.U32 R12, RZ, RZ, RZ ;  /* 0x000000ffff0c7224 */ /* 0x000fe400078e00ff */
[----:B------:R-:W-:-:S07]  /*107c0*/  IMAD.MOV.U32 R15, RZ, RZ, -0x1 ;  /* 0xffffffffff0f7424 */ /* 0x000fce00078e00ff */
[----:B--2---:R-:W-:Y:S05]  /*107d0*/  WARPSYNC.COLLECTIVE R15, `(.L_x_357) ;  /* 0x000000000f087348 */ /* 0x004fea0003c00000 */
[----:B--2---:R0:W1:Y:S02]  /*107e0*/  SHFL.IDX P6, R14, R13, R12, R11 ;  /* 0x0000000c0d0e7389 */ /* 0x00406400000c000b */
[----:B01----:R-:W-:Y:S01]  /*107f0*/  ENDCOLLECTIVE ;  /* 0x000000000000791b */ /* 0x003fe20003800000 */
.L_x_357:
[----:B------:R-:W-:Y:S05]  /*10800*/  BSYNC B1 ;  /* 0x0000000000017941 */ /* 0x000fea0003800000 */
.L_x_356:
[----:B------:R-:W0:Y:S01]  /*10810*/  S2R R35, SR_TID.X ;  /* 0x0000000000237919 */ /* 0x000e220000002100 */
[----:B------:R-:W-:Y:S02]  /*10820*/  IMAD.MOV.U32 R13, RZ, RZ, R9 ;  /* 0x000000ffff0d7224 */ /* 0x000fe400078e0009 */
[----:B------:R-:W-:Y:S02]  /*10830*/  IMAD.MOV.U32 R12, RZ, RZ, RZ ;  /* 0x000000ffff0c7224 */ /* 0x000fe400078e00ff */
[----:B------:R-:W-:Y:S02]  /*10840*/  IMAD.MOV.U32 R11, RZ, RZ, 0x181f ;  /* 0x0000181fff0b7424 */ /* 0x000fe400078e00ff */
[----:B------:R-:W-:Y:S02]  /*10850*/  IMAD.MOV.U32 R15, RZ, RZ, -0x1 ;  /* 0xffffffffff0f7424 */ /* 0x000fe400078e00ff */
[----:B------:R-:W-:Y:S02]  /*10860*/  IMAD.MOV.U32 R3, RZ, RZ, R14 ;  /* 0x000000ffff037224 */ /* 0x000fe400078e000e */
[----:B------:R-:W-:-:S07]  /*10870*/  IMAD R4, R4, 0x2, R22 ;  /* 0x0000000204047824 */ /* 0x000fce00078e0216 */
[----:B0-----:R-:W-:Y:S05]  /*10880*/  WARPSYNC.COLLECTIVE R15, `(.L_x_358) ;  /* 0x000000000f087348 */ /* 0x001fea0003c00000 */
[----:B------:R1:W2:Y:S02]  /*10890*/  SHFL.IDX P6, R14, R13, R12, R11 ;  /* 0x0000000c0d0e7389 */ /* 0x0002a400000c000b */
[----:B012---:R-:W-:Y:S01]  /*108a0*/  ENDCOLLECTIVE ;  /* 0x000000000000791b */ /* 0x007fe20003800000 */
.L_x_358:
[----:B------:R-:W-:Y:S02]  /*108b0*/  IMAD.MOV.U32 R13, RZ, RZ, R5 ;  /* 0x000000ffff0d7224 */ /* 0x000fe400078e0005 */
[----:B------:R-:W-:Y:S02]  /*108c0*/  IMAD.MOV.U32 R12, RZ, RZ, 0x1 ;  /* 0x00000001ff0c7424 */ /* 0x000fe400078e00ff */
[----:B------:R-:W-:Y:S02]  /*108d0*/  IMAD.SHL.U32 R35, R35, 0x8, RZ ;  /* 0x0000000823237824 */ /* 0x000fe400078e00ff */
[----:B------:R-:W-:-:S03]  /*108e0*/  IMAD.MOV.U32 R2, RZ, RZ, R14 ;  /* 0x000000ffff027224 */ /* 0x000fc600078e000e */
[----:B------:R-:W-:-:S07]  /*108f0*/  LOP3.LUT R35, R35, 0x38, RZ, 0xc0, !PT ;  /* 0x0000003823237812 */ /* 0x000fce00078ec0ff */
[----:B------:R-:W-:Y:S05]  /*10900*/  WARPSYNC.COLLECTIVE R15, `(.L_x_359) ;  /* 0x000000000f087348 */ /* 0x000fea0003c00000 */
[----:B------:R0:W1:Y:S02]  /*10910*/  SHFL.IDX P6, R14, R13, R12, R11 ;  /* 0x0000000c0d0e7389 */ /* 0x00006400000c000b */
[----:B01----:R-:W-:Y:S01]  /*10920*/  ENDCOLLECTIVE ;  /* 0x000000000000791b */ /* 0x003fe20003800000 */
.L_x_359:
[----:B------:R-:W-:-:S05]  /*10930*/  IMAD.SHL.U32 R0, R35, 0x2, RZ ;  /* 0x0000000223007824 */ /* 0x000fca00078e00ff */
[----:B------:R-:W-:-:S04]  /*10940*/  IADD3 R2, P0, R2, R0, RZ ;  /* 0x0000000002027210 */ /* 0x000fc80007f1e0ff */
[----:B------:R-:W-:Y:S01]  /*10950*/  IADD3.X R3, RZ, R3, RZ, P0, !PT ;  /* 0x00000003ff037210 */ /* 0x000fe200007fe4ff */
[----:B------:R-:W-:-:S04]  /*10960*/  IMAD.MOV.U32 R13, RZ, RZ, R9 ;  /* 0x000000ffff0d7224 */ /* 0x000fc800078e0009 */
[----:B------:R-:W-:Y:S01]  /*10970*/  @!PT LDS RZ, [RZ] ;  /* 0x00000000fffff984 */ /* 0x000fe20000000800 */
[----:B------:R-:W-:Y:S01]  /*10980*/  @!PT LDS RZ, [RZ] ;  /* 0x00000000fffff984 */ /* 0x000fe20000000800 */
[----:B------:R-:W-:Y:S01]  /*10990*/  @!PT LDS RZ, [RZ] ;  /* 0x00000000fffff984 */ /* 0x000fe20000000800 */
[----:B------:R-:W-:Y:S04]  /*109a0*/  LDGSTS.E.BYPASS.LTC128B.128 [R4+0x18400], desc[UR36][R2.64], !P3 ;  /* 0x1840000002047fae */ /* 0x000fe8000d901d64 */
[----:B------:R-:W-:Y:S04]  /*109b0*/  LDGSTS.E.BYPASS.LTC128B.128 [R4+0x1b400], desc[UR36][R2.64+0x80], !P2 ;  /* 0x1b40008002047fae */ /* 0x000fe8000d101d64 */
[----:B------:R0:W-:Y:S02]  /*109c0*/  LDGSTS.E.BYPASS.LTC128B.128 [R4+0x1e400], desc[UR36][R2.64+0x100], !P1 ;  /* 0x1e40010002047fae */ /* 0x0001e4000c901d64 */
[----:B0-----:R-:W-:-:S07]  /*109d0*/  IMAD.MOV.U32 R3, RZ, RZ, R14 ;  /* 0x000000ffff037224 */ /* 0x001fce00078e000e */
[----:B------:R-:W-:Y:S05]  /*109e0*/  WARPSYNC.COLLECTIVE R15, `(.L_x_360) ;  /* 0x000000000f087348 */ /* 0x000fea0003c00000 */
[----:B------:R0:W1:Y:S02]  /*109f0*/  SHFL.IDX P6, R14, R13, R12, R11 ;  /* 0x0000000c0d0e7389 */ /* 0x00006400000c000b */
[----:B01----:R-:W-:Y:S01]  /*10a00*/  ENDCOLLECTIVE ;  /* 0x000000000000791b */ /* 0x003fe20003800000 */
.L_x_360:
[----:B------:R-:W-:Y:S02]  /*10a10*/  IMAD.MOV.U32 R13, RZ, RZ, R5 ;  /* 0x000000ffff0d7224 */ /* 0x000fe400078e0005 */
[----:B------:R-:W-:Y:S02]  /*10a20*/  IMAD.MOV.U32 R12, RZ, RZ, 0x2 ;  /* 0x00000002ff0c7424 */ /* 0x000fe400078e00ff */
[----:B------:R-:W-:-:S07]  /*10a30*/  IMAD.MOV.U32 R2, RZ, RZ, R14 ;  /* 0x000000ffff027224 */ /* 0x000fce00078e000e */
[----:B------:R-:W-:Y:S05]  /*10a40*/  WARPSYNC.COLLECTIVE R15, `(.L_x_361) ;  /* 0x000000000f087348 */ /* 0x000fea0003c00000 */
[----:B------:R0:W1:Y:S02]  /*10a50*/  SHFL.IDX P6, R14, R13, R12, R11 ;  /* 0x0000000c0d0e7389 */ /* 0x00006400000c000b */
[----:B01----:R-:W-:Y:S01]  /*10a60*/  ENDCOLLECTIVE ;  /* 0x000000000000791b */ /* 0x003fe20003800000 */
.L_x_361:
[----:B------:R-:W-:-:S05]  /*10a70*/  IADD3 R2, P0, R2, R0, RZ ;  /* 0x0000000002027210 */ /* 0x000fca0007f1e0ff */
[----:B------:R-:W-:-:S05]  /*10a80*/  IMAD.X R3, RZ, RZ, R3, P0 ;  /* 0x000000ffff037224 */ /* 0x000fca00000e0603 */
[----:B------:R-:W-:Y:S01]  /*10a90*/  @!PT LDS RZ, [RZ] ;  /* 0x00000000fffff984 */ /* 0x000fe20000000800 */
[----:B------:R-:W-:Y:S01]  /*10aa0*/  @!PT LDS RZ, [RZ] ;  /* 0x00000000fffff984 */ /* 0x000fe20000000800 */
[----:B------:R-:W-:Y:S01]  /*10ab0*/  @!PT LDS RZ, [RZ] ;  /* 0x00000000fffff984 */ /* 0x000fe20000000800 */
[----:B------:R0:W-:Y:S01]  /*10ac0*/  LDGSTS.E.BYPASS.LTC128B.128 [R4+0x18c00], desc[UR36][R2.64], !P3 ;  /* 0x18c0000002047fae */ /* 0x0001e2000d901d64 */
[----:B------:R-:W-:-:S03]  /*10ad0*/  IMAD.MOV.U32 R13, RZ, RZ, R9 ;  /* 0x000000ffff0d7224 */ /* 0x000fc600078e0009 */
[----:B------:R0:W-:Y:S04]  /*10ae0*/  LDGSTS.E.BYPASS.LTC128B.128 [R4+0x1bc00], desc[UR36][R2.64+0x80], !P2 ;  /* 0x1bc0008002047fae */ /* 0x0001e8000d101d64 */
[----:B------:R0:W-:Y:S01]  /*10af0*/  LDGSTS.E.BYPASS.LTC128B.128 [R4+0x1ec00], desc[UR36][R2.64+0x100], !P1 ;  /* 0x1ec0010002047fae */ /* 0x0001e2000c901d64 */
[----:B------:R-:W-:-:S07]  /*10b00*/  MOV R35, R14 ;  /* 0x0000000e00237202 */ /* 0x000fce0000000f00 */
[----:B0-----:R-:W-:Y:S05]  /*10b10*/  WARPSYNC.COLLECTIVE R15, `(.L_x_362) ;  /* 0x000000000f087348 */ /* 0x001fea0003c00000 */
[----:B------:R1:W2:Y:S02]  /*10b20*/  SHFL.IDX P6, R14, R13, R12, R11 ;  /* 0x0000000c0d0e7389 */ /* 0x0002a400000c000b */
[----:B012---:R-:W-:Y:S01]  /*10b30*/  ENDCOLLECTIVE ;  /* 0x000000000000791b */ /* 0x007fe20003800000 */
.L_x_362:
[----:B------:R-:W-:Y:S02]  /*10b40*/  IMAD.MOV.U32 R13, RZ, RZ, R5 ;  /* 0x000000ffff0d7224 */ /* 0x000fe400078e0005 */
[----:B------:R-:W-:Y:S02]  /*10b50*/  IMAD.MOV.U32 R12, RZ, RZ, 0x3 ;  /* 0x00000003ff0c7424 */ /* 0x000fe400078e00ff */
[----:B------:R-:W-:-:S07]  /*10b60*/  IMAD.MOV.U32 R2, RZ, RZ, R14 ;  /* 0x000000ffff027224 */ /* 0x000fce00078e000e */
[----:B------:R-:W-:Y:S05]  /*10b70*/  WARPSYNC.COLLECTIVE R15, `(.L_x_363) ;  /* 0x000000000f087348 */ /* 0x000fea0003c00000 */
[----:B------:R0:W1:Y:S02]  /*10b80*/  SHFL.IDX P6, R14, R13, R12, R11 ;  /* 0x0000000c0d0e7389 */ /* 0x00006400000c000b */
[----:B01----:R-:W-:Y:S01]  /*10b90*/  ENDCOLLECTIVE ;  /* 0x000000000000791b */ /* 0x003fe20003800000 */
.L_x_363:
        /* <DEDUP_REMOVED lines=9> */
[----:B------:R-:W-:-:S07]  /*10c30*/  IMAD.MOV.U32 R35, RZ, RZ, R14 ;  /* 0x000000ffff237224 */ /* 0x000fce00078e000e */
[----:B0-----:R-:W-:Y:S05]  /*10c40*/  WARPSYNC.COLLECTIVE R15, `(.L_x_364) ;  /* 0x000000000f087348 */ /* 0x001fea0003c00000 */
[----:B------:R1:W2:Y:S02]  /*10c50*/  SHFL.IDX P6, R14, R13, R12, R11 ;  /* 0x0000000c0d0e7389 */ /* 0x0002a400000c000b */
[----:B012---:R-:W-:Y:S01]  /*10c60*/  ENDCOLLECTIVE ;  /* 0x000000000000791b */ /* 0x007fe20003800000 */
.L_x_364:
[----:B------:R-:W-:Y:S01]  /*10c70*/  MOV R13, R5 ;  /* 0x00000005000d7202 */ /* 0x000fe20000000f00 */
[----:B------:R-:W-:Y:S02]  /*10c80*/  IMAD.MOV.U32 R12, RZ, RZ, 0x4 ;  /* 0x00000004ff0c7424 */ /* 0x000fe400078e00ff */
[----:B------:R-:W-:-:S07]  /*10c90*/  IMAD.MOV.U32 R2, RZ, RZ, R14 ;  /* 0x000000ffff027224 */ /* 0x000fce00078e000e */
[----:B------:R-:W-:Y:S05]  /*10ca0*/  WARPSYNC.COLLECTIVE R15, `(.L_x_365) ;  /* 0x000000000f087348 */ /* 0x000fea0003c00000 */
[----:B------:R0:W1:Y:S02]  /*10cb0*/  SHFL.IDX P6, R14, R13, R12, R11 ;  /* 0x0000000c0d0e7389 */ /* 0x00006400000c000b */
[----:B01----:R-:W-:Y:S01]  /*10cc0*/  ENDCOLLECTIVE ;  /* 0x000000000000791b */ /* 0x003fe20003800000 */
.L_x_365:
        /* <DEDUP_REMOVED lines=13> */
.L_x_366:
[----:B------:R-:W-:Y:S02]  /*10da0*/  IMAD.MOV.U32 R13, RZ, RZ, R5 ;  /* 0x000000ffff0d7224 */ /* 0x000fe400078e0005 */
[----:B------:R-:W-:Y:S02]  /*10db0*/  IMAD.MOV.U32 R12, RZ, RZ, 0x5 ;  /* 0x00000005ff0c7424 */ /* 0x000fe400078e00ff */
[----:B------:R-:W-:-:S07]  /*10dc0*/  IMAD.MOV.U32 R2, RZ, RZ, R14 ;  /* 0x000000ffff027224 */ /* 0x000fce00078e000e */
[----:B------:R-:W-:Y:S05]  /*10dd0*/  WARPSYNC.COLLECTIVE R15, `(.L_x_367) ;  /* 0x000000000f087348 */ /* 0x000fea0003c00000 */
[----:B------:R0:W1:Y:S02]  /*10de0*/  SHFL.IDX P6, R14, R13, R12, R11 ;  /* 0x0000000c0d0e7389 */ /* 0x00006400000c000b */
[----:B01----:R-:W-:Y:S01]  /*10df0*/  ENDCOLLECTIVE ;  /* 0x000000000000791b */ /* 0x003fe20003800000 */
.L_x_367:
        /* <DEDUP_REMOVED lines=13> */
.L_x_368:
[----:B------:R-:W-:Y:S01]  /*10ed0*/  MOV R2, R14 ;  /* 0x0000000e00027202 */ /* 0x000fe20000000f00 */
[----:B------:R-:W-:Y:S06]  /*10ee0*/  BRA `(.L_x_369) ;  /* 0xffffffc000b47947 */ /* 0x000fec000383ffff */
.L_x_280:
[----:B-1----:R1:W4:Y:S02]  /*10ef0*/  SYNCS.PHASECHK.TRANS64.TRYWAIT P0, [R4+URZ+0x2a860], R2 ;  /* 0x02a86002040075a7 */ /* 0x002324000800017f */
[----:B----4-:R-:W-:Y:S05]  /*10f00*/  @!P0 NANOSLEEP.SYNCS 0x989680 ;  /* 0x009896800000895d */ /* 0x010fea0003900000 */
[----:B------:R-:W4:Y:S02]  /*10f10*/  @!P0 SYNCS.PHASECHK.TRANS64 P0, [R4+URZ+0x2a860], R2 ;  /* 0x02a86002040085a7 */ /* 0x000f24000800007f */
[----:B----4-:R-:W-:Y:S05]  /*10f20*/  @!P0 BRA `(.L_x_280) ;  /* 0xfffffffc00f08947 */ /* 0x010fea000383ffff */
[----:B------:R-:W-:Y:S05]  /*10f30*/  BRA `(.L_x_370) ;  /* 0xffffffc400107947 */ /* 0x000fea000383ffff */
.L_x_281:
[----:B------:R-:W-:Y:S01]  /*10f40*/  BSSY B1, `(.L_x_371) ;  /* 0x0000008000017945 */ /* 0x000fe20003800000 */
[----:B------:R-:W-:Y:S02]  /*10f50*/  IMAD.MOV.U32 R13, RZ, RZ, R24 ;  /* 0x000000ffff0d7224 */ /* 0x000fe400078e0018 */
[----:B------:R-:W-:Y:S02]  /*10f60*/  IMAD.MOV.U32 R12, RZ, RZ, RZ ;  /* 0x000000ffff0c7224 */ /* 0x000fe400078e00ff */
[----:B------:R-:W-:Y:S02]  /*10f70*/  IMAD.MOV.U32 R11, RZ, RZ, 0x181f ;  /* 0x0000181fff0b7424 */ /* 0x000fe400078e00ff */
[----:B------:R-:W-:-:S07]  /*10f80*/  IMAD.MOV.U32 R15, RZ, RZ, -0x1 ;  /* 0xffffffffff0f7424 */ /* 0x000fce00078e00ff */
[----:B-12---:R-:W-:Y:S05]  /*10f90*/  WARPSYNC.COLLECTIVE R15, `(.L_x_372) ;  /* 0x000000000f087348 */ /* 0x006fea0003c00000 */
[----:B--2---:R0:W2:Y:S02]  /*10fa0*/  SHFL.IDX P6, R14, R13, R12, R11 ;  /* 0x0000000c0d0e7389 */ /* 0x0040a400000c000b */
[----:B012---:R-:W-:Y:S01]  /*10fb0*/  ENDCOLLECTIVE ;  /* 0x000000000000791b */ /* 0x007fe20003800000 */
.L_x_372:
[----:B------:R-:W-:Y:S05]  /*10fc0*/  BSYNC B1 ;  /* 0x0000000000017941 */ /* 0x000fea0003800000 */
.L_x_371:
[----:B------:R-:W-:Y:S02]  /*10fd0*/  IMAD.MOV.U32 R13, RZ, RZ, R18 ;  /* 0x000000ffff0d7224 */ /* 0x000fe400078e0012 */
[----:B------:R-:W-:Y:S02]  /*10fe0*/  IMAD.MOV.U32 R12, RZ, RZ, RZ ;  /* 0x000000ffff0c7224 */ /* 0x000fe400078e00ff */
[----:B------:R-:W-:Y:S02]  /*10ff0*/  IMAD.MOV.U32 R11, RZ, RZ, 0x181f ;  /* 0x0000181fff0b7424 */ /* 0x000fe400078e00ff */
[----:B------:R-:W-:Y:S02]  /*11000*/  IMAD.MOV.U32 R15, RZ, RZ, -0x1 ;  /* 0xffffffffff0f7424 */ /* 0x000fe400078e00ff */
[----:B------:R-:W-:Y:S02]  /*11010*/  IMAD.MOV.U32 R3, RZ, RZ, R14 ;  /* 0x000000ffff037224 */ /* 0x000fe400078e000e */
[----:B------:R-:W-:-:S07]  /*11020*/  IMAD R5, R5, 0x2, R22 ;  /* 0x0000000205057824 */ /* 0x000fce00078e0216 */
[----:B------:R-:W-:Y:S05]  /*11030*/  WARPSYNC.COLLECTIVE R15, `(.L_x_373) ;  /* 0x000000000f087348 */ /* 0x000fea0003c00000 */
[----:B------:R0:W1:Y:S02]  /*11040*/  SHFL.IDX P6, R14, R13, R12, R11 ;  /* 0x0000000c0d0e7389 */ /* 0x00006400000c000b */
[----:B01----:R-:W-:Y:S01]  /*11050*/  ENDCOLLECTIVE ;  /* 0x000000000000791b */ /* 0x003fe20003800000 */
.L_x_373:
[----:B------:R-:W-:Y:S02]  /*11060*/  IMAD.MOV.U32 R13, RZ, RZ, R24 ;  /* 0x000000ffff0d7224 */ /* 0x000fe400078e0018 */
[----:B------:R-:W-:Y:S01]  /*11070*/  IMAD.MOV.U32 R12, RZ, RZ, 0x1 ;  /* 0x00000001ff0c7424 */ /* 0x000fe200078e00ff */
[----:B------:R-:W-:-:S07]  /*11080*/  MOV R2, R14 ;  /* 0x0000000e00027202 */ /* 0x000fce0000000f00 */
[----:B------:R-:W-:Y:S05]  /*11090*/  WARPSYNC.COLLECTIVE R15, `(.L_x_374) ;  /* 0x000000000f087348 */ /* 0x000fea0003c00000 */
[----:B------:R0:W1:Y:S02]  /*110a0*/  SHFL.IDX P6, R14, R13, R12, R11 ;  /* 0x0000000c0d0e7389 */ /* 0x00006400000c000b */
[----:B01----:R-:W-:Y:S01]  /*110b0*/  ENDCOLLECTIVE ;  /* 0x000000000000791b */ /* 0x003fe20003800000 */
.L_x_374:
[----:B------:R-:W-:-:S05]  /*110c0*/  IADD3 R2, P1, R2, R0, RZ ;  /* 0x0000000002027210 */ /* 0x000fca0007f3e0ff */
[----:B------:R-:W-:Y:S01]  /*110d0*/  IMAD.X R3, RZ, RZ, R3, P1 ;  /* 0x000000ffff037224 */ /* 0x000fe200008e0603 */
[----:B------:R-:W-:-:S04]  /*110e0*/  LOP3.LUT P1, RZ, R29, 0x1, RZ, 0xc0, !PT ;  /* 0x000000011dff7812 */ /* 0x000fc8000782c0ff */
[----:B------:R-:W-:Y:S01]  /*110f0*/  ISETP.LT.OR P2, PT, R6, 0x1, !P1 ;  /* 0x000000010600780c */ /* 0x000fe20004f41670 */
[----:B------:R-:W-:-:S12]  /*11100*/  IMAD.MOV.U32 R13, RZ, RZ, R18 ;  /* 0x000000ffff0d7224 */ /* 0x000fd800078e0012 */
[----:B------:R-:W-:Y:S01]  /*11110*/  @!PT LDS RZ, [RZ] ;  /* 0x00000000fffff984 */ /* 0x000fe20000000800 */
[----:B------:R-:W-:Y:S01]  /*11120*/  @!PT LDS RZ, [RZ] ;  /* 0x00000000fffff984 */ /* 0x000fe20000000800 */
[----:B------:R-:W-:Y:S01]  /*11130*/  @!PT LDS RZ, [RZ] ;  /* 0x00000000fffff984 */ /* 0x000fe20000000800 */
[----:B------:R-:W-:Y:S01]  /*11140*/  LDGSTS.E.BYPASS.LTC128B.128 [R5+0x400], desc[UR36][R2.64], !P2 ;  /* 0x0040000002057fae */ /* 0x000fe2000d101d64 */
[----:B------:R-:W-:-:S13]  /*11150*/  ISETP.LT.OR P2, PT, R6, 0x1, !P0 ;  /* 0x000000010600780c */ /* 0x000fda0004741670 */
[----:B------:R0:W-:Y:S02]  /*11160*/  LDGSTS.E.BYPASS.LTC128B.128 [R5+0x3400], desc[UR36][R2.64+0x80], !P2 ;  /* 0x0340008002057fae */ /* 0x0001e4000d101d64 */
[----:B0-----:R-:W-:-:S07]  /*11170*/  IMAD.MOV.U32 R3, RZ, RZ, R14 ;  /* 0x000000ffff037224 */ /* 0x001fce00078e000e */
[----:B------:R-:W-:Y:S05]  /*11180*/  WARPSYNC.COLLECTIVE R15, `(.L_x_375) ;  /* 0x000000000f087348 */ /* 0x000fea0003c00000 */
[----:B------:R0:W1:Y:S02]  /*11190*/  SHFL.IDX P6, R14, R13, R12, R11 ;  /* 0x0000000c0d0e7389 */ /* 0x00006400000c000b */
[----:B01----:R-:W-:Y:S01]  /*111a0*/  ENDCOLLECTIVE ;  /* 0x000000000000791b */ /* 0x003fe20003800000 */
.L_x_375:
[----:B------:R-:W-:Y:S01]  /*111b0*/  IMAD.MOV.U32 R13, RZ, RZ, R24 ;  /* 0x000000ffff0d7224 */ /* 0x000fe200078e0018 */
[----:B------:R-:W-:Y:S01]  /*111c0*/  MOV R12, 0x2 ;  /* 0x00000002000c7802 */ /* 0x000fe20000000f00 */
[----:B------:R-:W-:-:S07]  /*111d0*/  IMAD.MOV.U32 R2, RZ, RZ, R14 ;  /* 0x000000ffff027224 */ /* 0x000fce00078e000e */
[----:B------:R-:W-:Y:S05]  /*111e0*/  WARPSYNC.COLLECTIVE R15, `(.L_x_376) ;  /* 0x000000000f087348 */ /* 0x000fea0003c00000 */
[----:B------:R0:W1:Y:S02]  /*111f0*/  SHFL.IDX P6, R14, R13, R12, R11 ;  /* 0x0000000c0d0e7389 */ /* 0x00006400000c000b */
[----:B01----:R-:W-:Y:S01]  /*11200*/  ENDCOLLECTIVE ;  /* 0x000000000000791b */ /* 0x003fe20003800000 */
.L_x_376:
[----:B------:R-:W-:-:S05]  /*11210*/  IADD3 R2, P2, R2, R0, RZ ;  /* 0x0000000002027210 */ /* 0x000fca0007f5e0ff */
[----:B------:R-:W-:Y:S01]  /*11220*/  IMAD.X R3, RZ, RZ, R3, P2 ;  /* 0x000000ffff037224 */ /* 0x000fe200010e0603 */
        /* <DEDUP_REMOVED lines=12> */
.L_x_377:
[----:B------:R-:W-:Y:S02]  /*112f0*/  IMAD.MOV.U32 R13, RZ, RZ, R24 ;  /* 0x000000ffff0d7224 */ /* 0x000fe400078e0018 */
[----:B------:R-:W-:Y:S02]  /*11300*/  IMAD.MOV.U32 R12, RZ, RZ, 0x3 ;  /* 0x00000003ff0c7424 */ /* 0x000fe400078e00ff */
[----:B------:R-:W-:-:S07]  /*11310*/  IMAD.MOV.U32 R2, RZ, RZ, R14 ;  /* 0x000000ffff027224 */ /* 0x000fce00078e000e */
[----:B------:R-:W-:Y:S05]  /*11320*/  WARPSYNC.COLLECTIVE R15, `(.L_x_378) ;  /* 0x000000000f087348 */ /* 0x000fea0003c00000 */
[----:B------:R0:W1:Y:S02]  /*11330*/  SHFL.IDX P6, R14, R13, R12, R11 ;  /* 0x0000000c0d0e7389 */ /* 0x00006400000c000b */
[----:B01----:R-:W-:Y:S01]  /*11340*/  ENDCOLLECTIVE ;  /* 0x000000000000791b */ /* 0x003fe20003800000 */
.L_x_378:
        /* <DEDUP_REMOVED lines=14> */
.L_x_379:
[----:B------:R-:W-:Y:S02]  /*11430*/  IMAD.MOV.U32 R13, RZ, RZ, R24 ;  /* 0x000000ffff0d7224 */ /* 0x000fe400078e0018 */
[----:B------:R-:W-:Y:S02]  /*11440*/  IMAD.MOV.U32 R12, RZ, RZ, 0x4 ;  /* 0x00000004ff0c7424 */ /* 0x000fe400078e00ff */
[----:B------:R-:W-:-:S07]  /*11450*/  IMAD.MOV.U32 R2, RZ, RZ, R14 ;  /* 0x000000ffff027224 */ /* 0x000fce00078e000e */
[----:B------:R-:W-:Y:S05]  /*11460*/  WARPSYNC.COLLECTIVE R15, `(.L_x_380) ;  /* 0x000000000f087348 */ /* 0x000fea0003c00000 */
[----:B------:R0:W1:Y:S02]  /*11470*/  SHFL.IDX P6, R14, R13, R12, R11 ;  /* 0x0000000c0d0e7389 */ /* 0x00006400000c000b */
[----:B01----:R-:W-:Y:S01]  /*11480*/  ENDCOLLECTIVE ;  /* 0x000000000000791b */ /* 0x003fe20003800000 */
.L_x_380:
[----:B------:R-:W-:-:S04]  /*11490*/  IADD3 R2, P2, R2, R0, RZ ;  /* 0x0000000002027210 */ /* 0x000fc80007f5e0ff */
[----:B------:R-:W-:Y:S02]  /*114a0*/  IADD3.X R3, RZ, R3, RZ, P2, !PT ;  /* 0x00000003ff037210 */ /* 0x000fe400017fe4ff */
        /* <DEDUP_REMOVED lines=12> */
.L_x_381:
[----:B------:R-:W-:Y:S02]  /*11570*/  IMAD.MOV.U32 R13, RZ, RZ, R24 ;  /* 0x000000ffff0d7224 */ /* 0x000fe400078e0018 */
[----:B------:R-:W-:Y:S02]  /*11580*/  IMAD.MOV.U32 R12, RZ, RZ, 0x5 ;  /* 0x00000005ff0c7424 */ /* 0x000fe400078e00ff */
[----:B------:R-:W-:-:S07]  /*11590*/  IMAD.MOV.U32 R2, RZ, RZ, R14 ;  /* 0x000000ffff027224 */ /* 0x000fce00078e000e */
[----:B------:R-:W-:Y:S05]  /*115a0*/  WARPSYNC.COLLECTIVE R15, `(.L_x_382) ;  /* 0x000000000f087348 */ /* 0x000fea0003c00000 */
[----:B------:R0:W1:Y:S02]  /*115b0*/  SHFL.IDX P6, R14, R13, R12, R11 ;  /* 0x0000000c0d0e7389 */ /* 0x00006400000c000b */
[----:B01----:R-:W-:Y:S01]  /*115c0*/  ENDCOLLECTIVE ;  /* 0x000000000000791b */ /* 0x003fe20003800000 */
.L_x_382:
[----:B------:R-:W-:-:S05]  /*115d0*/  IADD3 R2, P2, R2, R0, RZ ;  /* 0x0000000002027210 */ /* 0x000fca0007f5e0ff */
        /* <DEDUP_REMOVED lines=12> */
.L_x_383:
[----:B------:R-:W-:Y:S01]  /*116a0*/  @!PT LDS RZ, [RZ] ;  /* 0x00000000fffff984 */ /* 0x000fe20000000800 */
[----:B------:R-:W-:Y:S01]  /*116b0*/  @!PT LDS RZ, [RZ] ;  /* 0x00000000fffff984 */ /* 0x000fe20000000800 */
[----:B------:R-:W-:Y:S01]  /*116c0*/  @!PT LDS RZ, [RZ] ;  /* 0x00000000fffff984 */ /* 0x000fe20000000800 */
[----:B------:R0:W-:Y:S01]  /*116d0*/  LDGSTS.E.BYPASS.LTC128B.128 [R5+0x5400], desc[UR36][R2.64+0x80], !P2 ;  /* 0x0540008002057fae */ /* 0x0001e2000d101d64 */
[----:B------:R-:W-:Y:S05]  /*116e0*/  BRA `(.L_x_384) ;  /* 0xffffffbc00fc7947 */ /* 0x000fea000383ffff */
.L_x_289:
[----:B0-----:R0:W1:Y:S02]  /*116f0*/  SYNCS.PHASECHK.TRANS64.TRYWAIT P0, [R0+URZ+0x2a860], R3 ;  /* 0x02a86003000075a7 */ /* 0x001064000800017f */
[----:B-1----:R-:W-:Y:S05]  /*11700*/  @!P0 NANOSLEEP.SYNCS 0x989680 ;  /* 0x009896800000895d */ /* 0x002fea0003900000 */
[----:B------:R-:W1:Y:S02]  /*11710*/  @!P0 SYNCS.PHASECHK.TRANS64 P0, [R0+URZ+0x2a860], R3 ;  /* 0x02a86003000085a7 */ /* 0x000e64000800007f */
[----:B-1----:R-:W-:Y:S05]  /*11720*/  @!P0 BRA `(.L_x_289) ;  /* 0xfffffffc00f08947 */ /* 0x002fea000383ffff */
[----:B------:R-:W-:Y:S05]  /*11730*/  BRA `(.L_x_385) ;  /* 0xffffffc4000c7947 */ /* 0x000fea000383ffff */
.L_x_290:
[----:B------:R-:W-:Y:S01]  /*11740*/  BSSY B0, `(.L_x_386) ;  /* 0x0000008000007945 */ /* 0x000fe20003800000 */
[----:B------:R-:W-:Y:S02]  /*11750*/  IMAD.MOV.U32 R13, RZ, RZ, R24 ;  /* 0x000000ffff0d7224 */ /* 0x000fe400078e0018 */
[----:B------:R-:W-:Y:S02]  /*11760*/  IMAD.MOV.U32 R12, RZ, RZ, RZ ;  /* 0x000000ffff0c7224 */ /* 0x000fe400078e00ff */
[----:B------:R-:W-:Y:S02]  /*11770*/  IMAD.MOV.U32 R11, RZ, RZ, 0x181f ;  /* 0x0000181fff0b7424 */ /* 0x000fe400078e00ff */
[----:B------:R-:W-:-:S07]  /*11780*/  IMAD.MOV.U32 R15, RZ, RZ, -0x1 ;  /* 0xffffffffff0f7424 */ /* 0x000fce00078e00ff */
[----:B0-2---:R-:W-:Y:S05]  /*11790*/  WARPSYNC.COLLECTIVE R15, `(.L_x_387) ;  /* 0x000000000f087348 */ /* 0x005fea0003c00000 */
[----:B--2---:R1:W2:Y:S02]  /*117a0*/  SHFL.IDX P6, R14, R13, R12, R11 ;  /* 0x0000000c0d0e7389 */ /* 0x0042a400000c000b */
[----:B012---:R-:W-:Y:S01]  /*117b0*/  ENDCOLLECTIVE ;  /* 0x000000000000791b */ /* 0x007fe20003800000 */
.L_x_387:
[----:B------:R-:W-:Y:S05]  /*117c0*/  BSYNC B0 ;  /* 0x0000000000007941 */ /* 0x000fea0003800000 */
.L_x_386:
[----:B------:R-:W0:Y:S01]  /*117d0*/  S2R R4, SR_TID.X ;  /* 0x0000000000047919 */ /* 0x000e220000002100 */
[----:B------:R-:W-:Y:S01]  /*117e0*/  IMAD.MOV.U32 R13, RZ, RZ, R18 ;  /* 0x000000ffff0d7224 */ /* 0x000fe200078e0012 */
[C---:B------:R-:W-:Y:S01]  /*117f0*/  LOP3.LUT R2, R29.reuse, 0x1, RZ, 0xc0, !PT ;  /* 0x000000011d027812 */ /* 0x040fe200078ec0ff */
[----:B------:R-:W-:Y:S01]  /*11800*/  IMAD.MOV.U32 R12, RZ, RZ, RZ ;  /* 0x000000ffff0c7224 */ /* 0x000fe200078e00ff */
[----:B------:R-:W-:Y:S01]  /*11810*/  LOP3.LUT P0, RZ, R29, 0x2, RZ, 0xc0, !PT ;  /* 0x000000021dff7812 */ /* 0x000fe2000780c0ff */
[----:B------:R-:W-:Y:S01]  /*11820*/  IMAD.MOV.U32 R11, RZ, RZ, 0x181f ;  /* 0x0000181fff0b7424 */ /* 0x000fe200078e00ff */
[----:B------:R-:W-:Y:S01]  /*11830*/  ISETP.NE.U32.AND P1, PT, R2, 0x1, PT ;  /* 0x000000010200780c */ /* 0x000fe20003f25070 */
[----:B------:R-:W-:Y:S01]  /*11840*/  IMAD.MOV.U32 R15, RZ, RZ, -0x1 ;  /* 0xffffffffff0f7424 */ /* 0x000fe200078e00ff */
[C---:B------:R-:W-:Y:S01]  /*11850*/  ISETP.LT.OR P4, PT, R6.reuse, 0x1, !P0 ;  /* 0x000000010600780c */ /* 0x040fe20004781670 */
[----:B------:R-:W-:Y:S01]  /*11860*/  IMAD.MOV.U32 R3, RZ, RZ, R14 ;  /* 0x000000ffff037224 */ /* 0x000fe200078e000e */
[----:B------:R-:W-:-:S13]  /*11870*/  ISETP.LT.OR P3, PT, R6, 0x1, P1 ;  /* 0x000000010600780c */ /* 0x000fda0000f61670 */
[----:B0-----:R-:W-:Y:S05]  /*11880*/  WARPSYNC.COLLECTIVE R15, `(.L_x_388) ;  /* 0x000000000f087348 */ /* 0x001fea0003c00000 */
[----:B------:R1:W2:Y:S02]  /*11890*/  SHFL.IDX P6, R14, R13, R12, R11 ;  /* 0x0000000c0d0e7389 */ /* 0x0002a400000c000b */
[----:B012---:R-:W-:Y:S01]  /*118a0*/  ENDCOLLECTIVE ;  /* 0x000000000000791b */ /* 0x007fe20003800000 */
.L_x_388:
[----:B------:R-:W-:Y:S02]  /*118b0*/  IMAD.MOV.U32 R13, RZ, RZ, R24 ;  /* 0x000000ffff0d7224 */ /* 0x000fe400078e0018 */
[----:B------:R-:W-:Y:S01]  /*118c0*/  IMAD.MOV.U32 R12, RZ, RZ, 0x1 ;  /* 0x00000001ff0c7424 */ /* 0x000fe200078e00ff */
[----:B------:R-:W-:-:S04]  /*118d0*/  SHF.L.U32 R4, R4, 0x3, RZ ;  /* 0x0000000304047819 */ /* 0x000fc800000006ff */
[----:B------:R-:W-:-:S05]  /*118e0*/  LOP3.LUT R4, R4, 0x38, RZ, 0xc0, !PT ;  /* 0x0000003804047812 */ /* 0x000fca00078ec0ff */
[----:B------:R-:W-:Y:S02]  /*118f0*/  IMAD.SHL.U32 R5, R4, 0x2, RZ ;  /* 0x0000000204057824 */ /* 0x000fe400078e00ff */
[----:B------:R-:W-:-:S03]  /*11900*/  IMAD R4, R7, 0x2, R22 ;  /* 0x0000000207047824 */ /* 0x000fc600078e0216 */
[----:B------:R-:W-:-:S13]  /*11910*/  IADD3 R2, P2, R14, R5, RZ ;  /* 0x000000050e027210 */ /* 0x000fda0007f5e0ff */
[----:B------:R-:W-:Y:S05]  /*11920*/  WARPSYNC.COLLECTIVE R15, `(.L_x_389) ;  /* 0x000000000f087348 */ /* 0x000fea0003c00000 */
[----:B------:R0:W1:Y:S02]  /*11930*/  SHFL.IDX P6, R14, R13, R12, R11 ;  /* 0x0000000c0d0e7389 */ /* 0x00006400000c000b */
[----:B01----:R-:W-:Y:S01]  /*11940*/  ENDCOLLECTIVE ;  /* 0x000000000000791b */ /* 0x003fe20003800000 */
.L_x_389:
[----:B------:R-:W-:-:S05]  /*11950*/  IMAD.X R3, RZ, RZ, R3, P2 ;  /* 0x000000ffff037224 */ /* 0x000fca00010e0603 */
[----:B------:R-:W-:Y:S01]  /*11960*/  @!PT LDS RZ, [RZ] ;  /* 0x00000000fffff984 */ /* 0x000fe20000000800 */
[----:B------:R-:W-:Y:S01]  /*11970*/  @!PT LDS RZ, [RZ] ;  /* 0x00000000fffff984 */ /* 0x000fe20000000800 */
[----:B------:R-:W-:Y:S01]  /*11980*/  @!PT LDS RZ, [RZ] ;  /* 0x00000000fffff984 */ /* 0x000fe20000000800 */
[----:B------:R0:W-:Y:S01]  /*11990*/  LDGSTS.E.BYPASS.LTC128B.128 [R4+0x400], desc[UR36][R2.64], !P3 ;  /* 0x0040000002047fae */ /* 0x0001e2000d901d64 */
[----:B------:R-:W-:-:S03]  /*119a0*/  ISETP.LT.OR P3, PT, R6, 0x11, P1 ;  /* 0x000000110600780c */ /* 0x000fc60000f61670 */
[----:B------:R0:W-:Y:S01]  /*119b0*/  LDGSTS.E.BYPASS.LTC128B.128 [R4+0x3400], desc[UR36][R2.64+0x80], !P4 ;  /* 0x0340008002047fae */ /* 0x0001e2000e101d64 */
[----:B------:R-:W-:Y:S01]  /*119c0*/  ISETP.LT.OR P4, PT, R6, 0x11, !P0 ;  /* 0x000000110600780c */ /* 0x000fe20004781670 */
[----:B------:R-:W-:Y:S02]  /*119d0*/  IMAD.MOV.U32 R13, RZ, RZ, R18 ;  /* 0x000000ffff0d7224 */ /* 0x000fe400078e0012 */
[----:B------:R-:W-:-:S10]  /*119e0*/  IMAD.MOV.U32 R8, RZ, RZ, R14 ;  /* 0x000000ffff087224 */ /* 0x000fd400078e000e */
[----:B0-----:R-:W-:Y:S05]  /*119f0*/  WARPSYNC.COLLECTIVE R15, `(.L_x_390) ;  /* 0x000000000f087348 */ /* 0x001fea0003c00000 */
[----:B------:R1:W2:Y:S02]  /*11a00*/  SHFL.IDX P6, R14, R13, R12, R11 ;  /* 0x0000000c0d0e7389 */ /* 0x0002a400000c000b */
[----:B012---:R-:W-:Y:S01]  /*11a10*/  ENDCOLLECTIVE ;  /* 0x000000000000791b */ /* 0x007fe20003800000 */
.L_x_390:
[----:B------:R-:W-:Y:S01]  /*11a20*/  IMAD.MOV.U32 R13, RZ, RZ, R24 ;  /* 0x000000ffff0d7224 */ /* 0x000fe200078e0018 */
[----:B------:R-:W-:Y:S02]  /*11a30*/  MOV R12, 0x2 ;  /* 0x00000002000c7802 */ /* 0x000fe40000000f00 */
[----:B------:R-:W-:-:S13]  /*11a40*/  IADD3 R2, P2, R14, R5, RZ ;  /* 0x000000050e027210 */ /* 0x000fda0007f5e0ff */
[----:B------:R-:W-:Y:S05]  /*11a50*/  WARPSYNC.COLLECTIVE R15, `(.L_x_391) ;  /* 0x000000000f087348 */ /* 0x000fea0003c00000 */
[----:B------:R0:W1:Y:S02]  /*11a60*/  SHFL.IDX P6, R14, R13, R12, R11 ;  /* 0x0000000c0d0e7389 */ /* 0x00006400000c000b */
[----:B01----:R-:W-:Y:S01]  /*11a70*/  ENDCOLLECTIVE ;  /* 0x000000000000791b */ /* 0x003fe20003800000 */
.L_x_391:
        /* <DEDUP_REMOVED lines=13> */
.L_x_392:
[----:B------:R-:W-:Y:S02]  /*11b50*/  IMAD.MOV.U32 R13, RZ, RZ, R24 ;  /* 0x000000ffff0d7224 */ /* 0x000fe400078e0018 */
[----:B------:R-:W-:Y:S02]  /*11b60*/  IMAD.MOV.U32 R12, RZ, RZ, 0x3 ;  /* 0x00000003ff0c7424 */ /* 0x000fe400078e00ff */
[----:B------:R-:W-:-:S07]  /*11b70*/  IMAD.MOV.U32 R10, RZ, RZ, R14 ;  /* 0x000000ffff0a7224 */ /* 0x000fce00078e000e */
[----:B------:R-:W-:Y:S05]  /*11b80*/  WARPSYNC.COLLECTIVE R15, `(.L_x_393) ;  /* 0x000000000f087348 */ /* 0x000fea0003c00000 */
[----:B------:R0:W1:Y:S02]  /*11b90*/  SHFL.IDX P6, R14, R13, R12, R11 ;  /* 0x0000000c0d0e7389 */ /* 0x00006400000c000b */
[----:B01----:R-:W-:Y:S01]  /*11ba0*/  ENDCOLLECTIVE ;  /* 0x000000000000791b */ /* 0x003fe20003800000 */
.L_x_393:
[----:B------:R-:W-:-:S05]  /*11bb0*/  IADD3 R2, P2, R10, R5, RZ ;  /* 0x000000050a027210 */ /* 0x000fca0007f5e0ff */
[----:B------:R-:W-:-:S05]  /*11bc0*/  IMAD.X R3, RZ, RZ, R7, P2 ;  /* 0x000000ffff037224 */ /* 0x000fca00010e0607 */
        /* <DEDUP_REMOVED lines=12> */
.L_x_394:
[----:B------:R-:W-:Y:S01]  /*11c90*/  MOV R13, R24 ;  /* 0x00000018000d7202 */ /* 0x000fe20000000f00 */
[----:B------:R-:W-:Y:S01]  /*11ca0*/  IMAD.MOV.U32 R12, RZ, RZ, 0x4 ;  /* 0x00000004ff0c7424 */ /* 0x000fe200078e00ff */
[----:B------:R-:W-:-:S13]  /*11cb0*/  IADD3 R2, P2, R14, R5, RZ ;  /* 0x000000050e027210 */ /* 0x000fda0007f5e0ff */
[----:B------:R-:W-:Y:S05]  /*11cc0*/  WARPSYNC.COLLECTIVE R15, `(.L_x_395) ;  /* 0x000000000f087348 */ /* 0x000fea0003c00000 */
[----:B------:R0:W1:Y:S02]  /*11cd0*/  SHFL.IDX P6, R14, R13, R12, R11 ;  /* 0x0000000c0d0e7389 */ /* 0x00006400000c000b */
[----:B01----:R-:W-:Y:S01]  /*11ce0*/  ENDCOLLECTIVE ;  /* 0x000000000000791b */ /* 0x003fe20003800000 */
.L_x_395:
        /* <DEDUP_REMOVED lines=13> */
.L_x_396:
[----:B------:R-:W-:Y:S02]  /*11dc0*/  IMAD.MOV.U32 R13, RZ, RZ, R24 ;  /* 0x000000ffff0d7224 */ /* 0x000fe400078e0018 */
[----:B------:R-:W-:Y:S02]  /*11dd0*/  IMAD.MOV.U32 R12, RZ, RZ, 0x5 ;  /* 0x00000005ff0c7424 */ /* 0x000fe400078e00ff */
[----:B------:R-:W-:-:S07]  /*11de0*/  IMAD.MOV.U32 R10, RZ, RZ, R14 ;  /* 0x000000ffff0a7224 */ /* 0x000fce00078e000e */
[----:B------:R-:W-:Y:S05]  /*11df0*/  WARPSYNC.COLLECTIVE R15, `(.L_x_397) ;  /* 0x000000000f087348 */ /* 0x000fea0003c00000 */
[----:B------:R0:W1:Y:S02]  /*11e00*/  SHFL.IDX P6, R14, R13, R12, R11 ;  /* 0x0000000c0d0e7389 */ /* 0x00006400000c000b */
[----:B01----:R-:W-:Y:S01]  /*11e10*/  ENDCOLLECTIVE ;  /* 0x000000000000791b */ /* 0x003fe20003800000 */
.L_x_397:
[----:B------:R-:W-:-:S05]  /*11e20*/  IADD3 R2, P2, R10, R5, RZ ;  /* 0x000000050a027210 */ /* 0x000fca0007f5e0ff */
[----:B------:R-:W-:-:S05]  /*11e30*/  IMAD.X R3, RZ, RZ, R7, P2 ;  /* 0x000000ffff037224 */ /* 0x000fca00010e0607 */
[----:B------:R-:W-:Y:S01]  /*11e40*/  @!PT LDS RZ, [RZ] ;  /* 0x00000000fffff984 */ /* 0x000fe20000000800 */
[----:B------:R-:W-:Y:S01]  /*11e50*/  @!PT LDS RZ, [RZ] ;  /* 0x00000000fffff984 */ /* 0x000fe20000000800 */
[----:B------:R-:W-:Y:S01]  /*11e60*/  @!PT LDS RZ, [RZ] ;  /* 0x00000000fffff984 */ /* 0x000fe20000000800 */
[----:B------:R0:W-:Y:S01]  /*11e70*/  LDGSTS.E.BYPASS.LTC128B.128 [R4+0x2400], desc[UR36][R2.64], !P3 ;  /* 0x0240000002047fae */ /* 0x0001e2000d901d64 */
[----:B------:R-:W-:-:S03]  /*11e80*/  IMAD.MOV.U32 R13, RZ, RZ, R18 ;  /* 0x000000ffff0d7224 */ /* 0x000fc600078e0012 */
[----:B------:R0:W-:Y:S01]  /*11e90*/  LDGSTS.E.BYPASS.LTC128B.128 [R4+0x5400], desc[UR36][R2.64+0x80], !P4 ;  /* 0x0540008002047fae */ /* 0x0001e2000e101d64 */
[----:B------:R-:W-:-:S07]  /*11ea0*/  IMAD.MOV.U32 R24, RZ, RZ, R14 ;  /* 0x000000ffff187224 */ /* 0x000fce00078e000e */
[----:B0-----:R-:W-:Y:S05]  /*11eb0*/  WARPSYNC.COLLECTIVE R15, `(.L_x_398) ;  /* 0x000000000f087348 */ /* 0x001fea0003c00000 */
[----:B------:R1:W2:Y:S02]  /*11ec0*/  SHFL.IDX P6, R14, R13, R12, R11 ;  /* 0x0000000c0d0e7389 */ /* 0x0002a400000c000b */
[----:B012---:R-:W-:Y:S01]  /*11ed0*/  ENDCOLLECTIVE ;  /* 0x000000000000791b */ /* 0x007fe20003800000 */
.L_x_398:
[----:B------:R-:W-:Y:S05]  /*11ee0*/  BRA `(.L_x_399) ;  /* 0xffffffc000087947 */ /* 0x000fea000383ffff */
.L_x_295:
[----:B------:R-:W-:Y:S01]  /*11ef0*/  BSSY B0, `(.L_x_400) ;  /* 0x0000008000007945 */ /* 0x000fe20003800000 */
[----:B------:R-:W-:Y:S01]  /*11f00*/  MOV R13, R16 ;  /* 0x00000010000d7202 */ /* 0x000fe20000000f00 */
[----:B------:R-:W-:Y:S02]  /*11f10*/  IMAD.MOV.U32 R12, RZ, RZ, RZ ;  /* 0x000000ffff0c7224 */ /* 0x000fe400078e00ff */
[----:B------:R-:W-:Y:S02]  /*11f20*/  IMAD.MOV.U32 R11, RZ, RZ, 0x1f ;  /* 0x0000001fff0b7424 */ /* 0x000fe400078e00ff */
[----:B------:R-:W-:-:S07]  /*11f30*/  IMAD.MOV.U32 R15, RZ, RZ, -0x1 ;  /* 0xffffffffff0f7424 */ /* 0x000fce00078e00ff */
[----:B------:R-:W-:Y:S05]  /*11f40*/  WARPSYNC.COLLECTIVE R15, `(.L_x_401) ;  /* 0x000000000f087348 */ /* 0x000fea0003c00000 */
[----:B------:R0:W1:Y:S02]  /*11f50*/  SHFL.IDX P6, R14, R13, R12, R11 ;  /* 0x0000000c0d0e7389 */ /* 0x00006400000c000b */
[----:B01----:R-:W-:Y:S01]  /*11f60*/  ENDCOLLECTIVE ;  /* 0x000000000000791b */ /* 0x003fe20003800000 */
.L_x_401:
[----:B------:R-:W-:Y:S05]  /*11f70*/  BSYNC B0 ;  /* 0x0000000000007941 */ /* 0x000fea0003800000 */
.L_x_400:
[----:B------:R-:W-:Y:S01]  /*11f80*/  IMAD.MOV.U32 R13, RZ, RZ, R16 ;  /* 0x000000ffff0d7224 */ /* 0x000fe200078e0010 */
[----:B------:R-:W-:Y:S01]  /*11f90*/  IADD3 R7, R19, R9, RZ ;  /* 0x0000000913077210 */ /* 0x000fe20007ffe0ff */
[----:B------:R-:W-:Y:S02]  /*11fa0*/  IMAD.MOV.U32 R12, RZ, RZ, 0x1 ;  /* 0x00000001ff0c7424 */ /* 0x000fe400078e00ff */
[----:B------:R-:W-:Y:S02]  /*11fb0*/  IMAD.MOV.U32 R11, RZ, RZ, 0x1f ;  /* 0x0000001fff0b7424 */ /* 0x000fe400078e00ff */
[----:B------:R-:W-:Y:S02]  /*11fc0*/  IMAD.MOV.U32 R15, RZ, RZ, -0x1 ;  /* 0xffffffffff0f7424 */ /* 0x000fe400078e00ff */
[----:B------:R-:W-:-:S07]  /*11fd0*/  IMAD.MOV.U32 R0, RZ, RZ, R14 ;  /* 0x000000ffff007224 */ /* 0x000fce00078e000e */
[----:B------:R-:W-:Y:S05]  /*11fe0*/  WARPSYNC.COLLECTIVE R15, `(.L_x_402) ;  /* 0x000000000f087348 */ /* 0x000fea0003c00000 */
[----:B------:R0:W1:Y:S02]  /*11ff0*/  SHFL.IDX P6, R14, R13, R12, R11 ;  /* 0x0000000c0d0e7389 */ /* 0x00006400000c000b */
[----:B01----:R-:W-:Y:S01]  /*12000*/  ENDCOLLECTIVE ;  /* 0x000000000000791b */ /* 0x003fe20003800000 */
.L_x_402:
[----:B------:R-:W-:Y:S02]  /*12010*/  ULDC UR4, c[0x0][0xc3c] ;  /* 0x00030f0000047ab9 */ /* 0x000fe40000000800 */
[----:B------:R-:W-:-:S13]  /*12020*/  ISETP.GE.OR P1, PT, R7, UR4, !P0 ;  /* 0x0000000407007c0c */ /* 0x000fda000c726670 */
[----:B------:R-:W0:Y:S08]  /*12030*/  @!P1 LDC.64 R4, c[0x0][0xc80] ;  /* 0x00032000ff049b82 */ /* 0x000e300000000a00 */
[----:B------:R-:W1:Y:S01]  /*12040*/  @!P1 LDC.64 R2, c[0x0][0xc78] ;  /* 0x00031e00ff029b82 */ /* 0x000e620000000a00 */
[----:B------:R-:W-:Y:S01]  /*12050*/  CS2R R10, SRZ ;  /* 0x00000000000a7805 */ /* 0x000fe2000001ff00 */
[----:B------:R-:W-:-:S02]  /*12060*/  IMAD.MOV.U32 R8, RZ, RZ, R14 ;  /* 0x000000ffff087224 */ /* 0x000fc400078e000e */
[----:B0-----:R-:W-:-:S06]  /*12070*/  @!P1 IMAD.WIDE R4, R7, 0x4, R4 ;  /* 0x0000000407049825 */ /* 0x001fcc00078e0204 */
[----:B------:R-:W2:Y:S01]  /*12080*/  @!P1 LDG.E R4, desc[UR36][R4.64] ;  /* 0x0000002404049981 */ /* 0x000ea2000c1e1900 */
[----:B-1----:R-:W-:-:S06]  /*12090*/  @!P1 IMAD.WIDE R2, R7, 0x4, R2 ;  /* 0x0000000407029825 */ /* 0x002fcc00078e0202 */
[----:B------:R-:W3:Y:S01]  /*120a0*/  @!P1 LDG.E R2, desc[UR36][R2.64] ;  /* 0x0000002402029981 */ /* 0x000ee2000c1e1900 */
[----:B------:R-:W-:Y:S01]  /*120b0*/  IMAD.MOV.U32 R7, RZ, RZ, RZ ;  /* 0x000000ffff077224 */ /* 0x000fe200078e00ff */
[C---:B------:R-:W-:Y:S02]  /*120c0*/  ISETP.GE.U32.AND P2, PT, R9.reuse, 0x2, PT ;  /* 0x000000020900780c */ /* 0x040fe40003f46070 */
[C---:B------:R-:W-:Y:S02]  /*120d0*/  ISETP.GE.U32.AND P3, PT, R9.reuse, 0x4, PT ;  /* 0x000000040900780c */ /* 0x040fe40003f66070 */
[C---:B------:R-:W-:Y:S02]  /*120e0*/  ISETP.GE.U32.AND P4, PT, R9.reuse, 0x8, PT ;  /* 0x000000080900780c */ /* 0x040fe40003f86070 */
[C---:B------:R-:W-:Y:S01]  /*120f0*/  ISETP.GE.U32.AND P5, PT, R9.reuse, 0x10, PT ;  /* 0x000000100900780c */ /* 0x040fe20003fa6070 */
[----:B--2---:R-:W-:Y:S02]  /*12100*/  @!P1 IMAD.MOV.U32 R7, RZ, RZ, R4 ;  /* 0x000000ffff079224 */ /* 0x004fe400078e0004 */
[----:B---3--:R-:W-:Y:S01]  /*12110*/  @!P1 IMAD.MOV.U32 R10, RZ, RZ, R2 ;  /* 0x000000ffff0a9224 */ /* 0x008fe200078e0002 */
[----:B------:R-:W-:-:S03]  /*12120*/  ISETP.NE.AND P1, PT, R9, RZ, PT ;  /* 0x000000ff0900720c */ /* 0x000fc60003f25270 */
[----:B------:R-:W-:-:S10]  /*12130*/  IMAD R13, R10, R7, RZ ;  /* 0x000000070a0d7224 */ /* 0x000fd400078e02ff */
[----:B------:R-:W-:Y:S05]  /*12140*/  WARPSYNC.COLLECTIVE R15, `(.L_x_403) ;  /* 0x000000000f087348 */ /* 0x000fea0003c00000 */
[----:B------:R0:W1:Y:S02]  /*12150*/  SHFL.UP P6, R14, R13, R12, R11 ;  /* 0x0400000c0d0e7389 */ /* 0x00006400000c000b */
[----:B01----:R-:W-:Y:S01]  /*12160*/  ENDCOLLECTIVE ;  /* 0x000000000000791b */ /* 0x003fe20003800000 */
.L_x_403:
[----:B------:R-:W-:Y:S01]  /*12170*/  IMAD.MOV.U32 R12, RZ, RZ, 0x2 ;  /* 0x00000002ff0c7424 */ /* 0x000fe200078e00ff */
[----:B------:R-:W-:-:S05]  /*12180*/  SEL R6, R14, RZ, P1 ;  /* 0x000000ff0e067207 */ /* 0x000fca0000800000 */
[----:B------:R-:W-:-:S04]  /*12190*/  IMAD.IADD R6, R13, 0x1, R6 ;  /* 0x000000010d067824 */ /* 0x000fc800078e0206 */
[----:B------:R-:W-:-:S07]  /*121a0*/  IMAD.MOV.U32 R13, RZ, RZ, R6 ;  /* 0x000000ffff0d7224 */ /* 0x000fce00078e0006 */
[----:B------:R-:W-:Y:S05]  /*121b0*/  WARPSYNC.COLLECTIVE R15, `(.L_x_404) ;  /* 0x000000000f087348 */ /* 0x000fea0003c00000 */
[----:B------:R0:W1:Y:S02]  /*121c0*/  SHFL.UP P6, R14, R13, R12, R11 ;  /* 0x0400000c0d0e7389 */ /* 0x00006400000c000b */
[----:B01----:R-:W-:Y:S01]  /*121d0*/  ENDCOLLECTIVE ;  /* 0x000000000000791b */ /* 0x003fe20003800000 */
.L_x_404:
[----:B------:R-:W-:Y:S01]  /*121e0*/  IMAD.MOV.U32 R12, RZ, RZ, 0x4 ;  /* 0x00000004ff0c7424 */ /* 0x000fe200078e00ff */
[----:B------:R-:W-:-:S05]  /*121f0*/  SEL R3, R14, RZ, P2 ;  /* 0x000000ff0e037207 */ /* 0x000fca0001000000 */
[----:B------:R-:W-:Y:S01]  /*12200*/  IMAD.IADD R2, R6, 0x1, R3 ;  /* 0x0000000106027824 */ /* 0x000fe200078e0203 */
[----:B------:R-:W-:-:S03]  /*12210*/  MOV R6, RZ ;  /* 0x000000ff00067202 */ /* 0x000fc60000000f00 */
[----:B------:R-:W-:-:S07]  /*12220*/  IMAD.MOV.U32 R13, RZ, RZ, R2 ;  /* 0x000000ffff0d7224 */ /* 0x000fce00078e0002 */
[----:B------:R-:W-:Y:S05]  /*12230*/  WARPSYNC.COLLECTIVE R15, `(.L_x_405) ;  /* 0x000000000f087348 */ /* 0x000fea0003c00000 */
[----:B------:R0:W1:Y:S02]  /*12240*/  SHFL.UP P6, R14, R13, R12, R11 ;  /* 0x0400000c0d0e7389 */ /* 0x00006400000c000b */
[----:B01----:R-:W-:Y:S01]  /*12250*/  ENDCOLLECTIVE ;  /* 0x000000000000791b */ /* 0x003fe20003800000 */
.L_x_405:
[----:B------:R-:W-:Y:S01]  /*12260*/  IMAD.MOV.U32 R12, RZ, RZ, 0x8 ;  /* 0x00000008ff0c7424 */ /* 0x000fe200078e00ff */
[----:B------:R-:W-:-:S04]  /*12270*/  SEL R3, R14, RZ, P3 ;  /* 0x000000ff0e037207 */ /* 0x000fc80001800000 */
[----:B------:R-:W-:-:S05]  /*12280*/  IADD3 R3, R2, R3, RZ ;  /* 0x0000000302037210 */ /* 0x000fca0007ffe0ff */
[----:B------:R-:W-:-:S07]  /*12290*/  IMAD.MOV.U32 R13, RZ, RZ, R3 ;  /* 0x000000ffff0d7224 */ /* 0x000fce00078e0003 */
[----:B------:R-:W-:Y:S05]  /*122a0*/  WARPSYNC.COLLECTIVE R15, `(.L_x_406) ;  /* 0x000000000f087348 */ /* 0x000fea0003c00000 */
[----:B------:R0:W1:Y:S02]  /*122b0*/  SHFL.UP P6, R14, R13, R12, R11 ;  /* 0x0400000c0d0e7389 */ /* 0x00006400000c000b */
[----:B01----:R-:W-:Y:S01]  /*122c0*/  ENDCOLLECTIVE ;  /* 0x000000000000791b */ /* 0x003fe20003800000 */
.L_x_406:
[----:B------:R-:W-:Y:S01]  /*122d0*/  IMAD.MOV.U32 R12, RZ, RZ, 0x10 ;  /* 0x00000010ff0c7424 */ /* 0x000fe200078e00ff */
[----:B------:R-:W-:-:S05]  /*122e0*/  SEL R4, R14, RZ, P4 ;  /* 0x000000ff0e047207 */ /* 0x000fca0002000000 */
[----:B------:R-:W-:-:S04]  /*122f0*/  IMAD.IADD R4, R3, 0x1, R4 ;  /* 0x0000000103047824 */ /* 0x000fc800078e0204 */
[----:B------:R-:W-:-:S07]  /*12300*/  IMAD.MOV.U32 R13, RZ, RZ, R4 ;  /* 0x000000ffff0d7224 */ /* 0x000fce00078e0004 */
[----:B------:R-:W-:Y:S05]  /*12310*/  WARPSYNC.COLLECTIVE R15, `(.L_x_407) ;  /* 0x000000000f087348 */ /* 0x000fea0003c00000 */
[----:B------:R0:W1:Y:S02]  /*12320*/  SHFL.UP P6, R14, R13, R12, R11 ;  /* 0x0400000c0d0e7389 */ /* 0x00006400000c000b */
[----:B01----:R-:W-:Y:S01]  /*12330*/  ENDCOLLECTIVE ;  /* 0x000000000000791b */ /* 0x003fe20003800000 */
.L_x_407:
[----:B------:R-:W-:Y:S02]  /*12340*/  IMAD.MOV.U32 R12, RZ, RZ, 0x1f ;  /* 0x0000001fff0c7424 */ /* 0x000fe400078e00ff */
[----:B------:R-:W-:Y:S01]  /*12350*/  IMAD.MOV.U32 R11, RZ, RZ, 0x1f ;  /* 0x0000001fff0b7424 */ /* 0x000fe200078e00ff */
[----:B------:R-:W-:-:S05]  /*12360*/  SEL R3, R14, RZ, P5 ;  /* 0x000000ff0e037207 */ /* 0x000fca0002800000 */
[----:B------:R-:W-:-:S04]  /*12370*/  IMAD.IADD R2, R4, 0x1, R3 ;  /* 0x0000000104027824 */ /* 0x000fc800078e0203 */
[----:B------:R-:W-:-:S07]  /*12380*/  IMAD.MOV.U32 R13, RZ, RZ, R2 ;  /* 0x000000ffff0d7224 */ /* 0x000fce00078e0002 */
[----:B------:R-:W-:Y:S05]  /*12390*/  WARPSYNC.COLLECTIVE R15, `(.L_x_408) ;  /* 0x000000000f087348 */ /* 0x000fea0003c00000 */
[----:B------:R0:W1:Y:S02]  /*123a0*/  SHFL.IDX P6, R14, R13, R12, R11 ;  /* 0x0000000c0d0e7389 */ /* 0x00006400000c000b */
[----:B01----:R-:W-:Y:S01]  /*123b0*/  ENDCOLLECTIVE ;  /* 0x000000000000791b */ /* 0x003fe20003800000 */
.L_x_408:
[----:B------:R-:W-:Y:S05]  /*123c0*/  BRA `(.L_x_409) ;  /* 0xffffffc000187947 */ /* 0x000fea000383ffff */
.L_x_298:
[----:B------:R-:W-:Y:S01]  /*123d0*/  BSSY B0, `(.L_x_410) ;  /* 0x0000007000007945 */ /* 0x000fe20003800000 */
[----:B------:R-:W-:Y:S02]  /*123e0*/  IMAD.MOV.U32 R12, RZ, RZ, 0x1 ;  /* 0x00000001ff0c7424 */ /* 0x000fe400078e00ff */
[----:B------:R-:W-:Y:S02]  /*123f0*/  IMAD.MOV.U32 R11, RZ, RZ, RZ ;  /* 0x000000ffff0b7224 */ /* 0x000fe400078e00ff */
[----:B------:R-:W-:-:S07]  /*12400*/  IMAD.MOV.U32 R15, RZ, RZ, -0x1 ;  /* 0xffffffffff0f7424 */ /* 0x000fce00078e00ff */
[----:B------:R-:W-:Y:S05]  /*12410*/  WARPSYNC.COLLECTIVE R15, `(.L_x_411) ;  /* 0x000000000f087348 */ /* 0x000fea0003c00000 */
[----:B------:R0:W1:Y:S02]  /*12420*/  SHFL.UP P6, R14, R13, R12, R11 ;  /* 0x0400000c0d0e7389 */ /* 0x00006400000c000b */
[----:B01----:R-:W-:Y:S01]  /*12430*/  ENDCOLLECTIVE ;  /* 0x000000000000791b */ /* 0x003fe20003800000 */
.L_x_411:
[----:B------:R-:W-:Y:S05]  /*12440*/  BSYNC B0 ;  /* 0x0000000000007941 */ /* 0x000fea0003800000 */
.L_x_410:
[----:B------:R-:W-:Y:S01]  /*12450*/  SEL R14, R14, RZ, P1 ;  /* 0x000000ff0e0e7207 */ /* 0x000fe20000800000 */
[----:B------:R-:W-:Y:S02]  /*12460*/  IMAD.MOV.U32 R12, RZ, RZ, 0x2 ;  /* 0x00000002ff0c7424 */ /* 0x000fe400078e00ff */
[----:B------:R-:W-:Y:S02]  /*12470*/  IMAD.MOV.U32 R11, RZ, RZ, RZ ;  /* 0x000000ffff0b7224 */ /* 0x000fe400078e00ff */
[----:B------:R-:W-:Y:S02]  /*12480*/  IMAD.IADD R13, R13, 0x1, R14 ;  /* 0x000000010d0d7824 */ /* 0x000fe400078e020e */
[----:B------:R-:W-:-:S07]  /*12490*/  IMAD.MOV.U32 R15, RZ, RZ, -0x1 ;  /* 0xffffffffff0f7424 */ /* 0x000fce00078e00ff */
[----:B------:R-:W-:Y:S05]  /*124a0*/  WARPSYNC.COLLECTIVE R15, `(.L_x_412) ;  /* 0x000000000f087348 */ /* 0x000fea0003c00000 */
[----:B------:R0:W1:Y:S02]  /*124b0*/  SHFL.UP P6, R14, R13, R12, R11 ;  /* 0x0400000c0d0e7389 */ /* 0x00006400000c000b */
[----:B01----:R-:W-:Y:S01]  /*124c0*/  ENDCOLLECTIVE ;  /* 0x000000000000791b */ /* 0x003fe20003800000 */
.L_x_412:
[----:B------:R-:W-:Y:S02]  /*124d0*/  MOV R12, 0x4 ;  /* 0x00000004000c7802 */ /* 0x000fe40000000f00 */
[----:B------:R-:W-:-:S05]  /*124e0*/  SEL R2, R14, RZ, P2 ;  /* 0x000000ff0e027207 */ /* 0x000fca0001000000 */
[----:B------:R-:W-:-:S04]  /*124f0*/  IMAD.IADD R2, R13, 0x1, R2 ;  /* 0x000000010d027824 */ /* 0x000fc800078e0202 */
[----:B------:R-:W-:-:S07]  /*12500*/  IMAD.MOV.U32 R13, RZ, RZ, R2 ;  /* 0x000000ffff0d7224 */ /* 0x000fce00078e0002 */
[----:B------:R-:W-:Y:S05]  /*12510*/  WARPSYNC.COLLECTIVE R15, `(.L_x_413) ;  /* 0x000000000f087348 */ /* 0x000fea0003c00000 */
[----:B------:R0:W1:Y:S02]  /*12520*/  SHFL.UP P6, R14, R13, R12, R11 ;  /* 0x0400000c0d0e7389 */ /* 0x00006400000c000b */
[----:B01----:R-:W-:Y:S01]  /*12530*/  ENDCOLLECTIVE ;  /* 0x000000000000791b */ /* 0x003fe20003800000 */
.L_x_413:
[----:B------:R-:W-:Y:S01]  /*12540*/  IMAD.MOV.U32 R12, RZ, RZ, 0x8 ;  /* 0x00000008ff0c7424 */ /* 0x000fe200078e00ff */
[----:B------:R-:W-:-:S05]  /*12550*/  SEL R3, R14, RZ, P3 ;  /* 0x000000ff0e037207 */ /* 0x000fca0001800000 */
[----:B------:R-:W-:-:S04]  /*12560*/  IMAD.IADD R3, R2, 0x1, R3 ;  /* 0x0000000102037824 */ /* 0x000fc800078e0203 */
[----:B------:R-:W-:-:S07]  /*12570*/  IMAD.MOV.U32 R13, RZ, RZ, R3 ;  /* 0x000000ffff0d7224 */ /* 0x000fce00078e0003 */
[----:B------:R-:W-:Y:S05]  /*12580*/  WARPSYNC.COLLECTIVE R15, `(.L_x_414) ;  /* 0x000000000f087348 */ /* 0x000fea0003c00000 */
[----:B------:R0:W1:Y:S02]  /*12590*/  SHFL.UP P6, R14, R13, R12, R11 ;  /* 0x0400000c0d0e7389 */ /* 0x00006400000c000b */
[----:B01----:R-:W-:Y:S01]  /*125a0*/  ENDCOLLECTIVE ;  /* 0x000000000000791b */ /* 0x003fe20003800000 */
.L_x_414:
[----:B------:R-:W-:Y:S01]  /*125b0*/  IMAD.MOV.U32 R12, RZ, RZ, 0x10 ;  /* 0x00000010ff0c7424 */ /* 0x000fe200078e00ff */
[----:B------:R-:W-:-:S05]  /*125c0*/  SEL R4, R14, RZ, P4 ;  /* 0x000000ff0e047207 */ /* 0x000fca0002000000 */
[----:B------:R-:W-:-:S04]  /*125d0*/  IMAD.IADD R4, R3, 0x1, R4 ;  /* 0x0000000103047824 */ /* 0x000fc800078e0204 */
[----:B------:R-:W-:-:S07]  /*125e0*/  IMAD.MOV.U32 R13, RZ, RZ, R4 ;  /* 0x000000ffff0d7224 */ /* 0x000fce00078e0004 */
[----:B------:R-:W-:Y:S05]  /*125f0*/  WARPSYNC.COLLECTIVE R15, `(.L_x_415) ;  /* 0x000000000f087348 */ /* 0x000fea0003c00000 */
[----:B------:R0:W1:Y:S02]  /*12600*/  SHFL.UP P6, R14, R13, R12, R11 ;  /* 0x0400000c0d0e7389 */ /* 0x00006400000c000b */
[----:B01----:R-:W-:Y:S01]  /*12610*/  ENDCOLLECTIVE ;  /* 0x000000000000791b */ /* 0x003fe20003800000 */
.L_x_415:
[----:B------:R-:W-:Y:S01]  /*12620*/  IMAD.MOV.U32 R12, RZ, RZ, 0x1f ;  /* 0x0000001fff0c7424 */ /* 0x000fe200078e00ff */
[----:B------:R-:W-:Y:S02]  /*12630*/  MOV R11, 0x1f ;  /* 0x0000001f000b7802 */ /* 0x000fe40000000f00 */
[----:B------:R-:W-:-:S05]  /*12640*/  SEL R3, R14, RZ, P5 ;  /* 0x000000ff0e037207 */ /* 0x000fca0002800000 */
[----:B------:R-:W-:-:S04]  /*12650*/  IMAD.IADD R2, R4, 0x1, R3 ;  /* 0x0000000104027824 */ /* 0x000fc800078e0203 */
[----:B------:R-:W-:-:S07]  /*12660*/  IMAD.MOV.U32 R13, RZ, RZ, R2 ;  /* 0x000000ffff0d7224 */ /* 0x000fce00078e0002 */
[----:B------:R-:W-:Y:S05]  /*12670*/  WARPSYNC.COLLECTIVE R15, `(.L_x_416) ;  /* 0x000000000f087348 */ /* 0x000fea0003c00000 */
[----:B------:R0:W1:Y:S02]  /*12680*/  SHFL.IDX P6, R14, R13, R12, R11 ;  /* 0x0000000c0d0e7389 */ /* 0x00006400000c000b */
[----:B01----:R-:W-:Y:S01]  /*12690*/  ENDCOLLECTIVE ;  /* 0x000000000000791b */ /* 0x003fe20003800000 */
.L_x_416:
[----:B------:R-:W-:Y:S05]  /*126a0*/  BRA `(.L_x_417) ;  /* 0xffffffc000047947 */ /* 0x000fea000383ffff */
.L_x_300:
[----:B------:R-:W-:Y:S01]  /*126b0*/  BSSY B0, `(.L_x_418) ;  /* 0x0000006000007945 */ /* 0x000fe20003800000 */
[----:B------:R-:W-:Y:S01]  /*126c0*/  PLOP3.LUT P6, PT, P6, PT, PT, 0x8, 0x0 ;  /* 0x000000000000781c */ /* 0x000fe200037ce170 */
[----:B------:R-:W-:-:S12]  /*126d0*/  IMAD.MOV.U32 R15, RZ, RZ, -0x1 ;  /* 0xffffffffff0f7424 */ /* 0x000fd800078e00ff */
[----:B0-----:R-:W-:Y:S05]  /*126e0*/  WARPSYNC.COLLECTIVE R15, `(.L_x_419) ;  /* 0x000000000f087348 */ /* 0x001fea0003c00000 */
[----:B------:R-:W-:Y:S01]  /*126f0*/  VOTE.ANY R14, PT, P6 ;  /* 0x00000000000e7806 */ /* 0x000fe200030e0100 */
[----:B0-----:R-:W-:Y:S06]  /*12700*/  ENDCOLLECTIVE ;  /* 0x000000000000791b */ /* 0x001fec0003800000 */
.L_x_419:
[----:B------:R-:W-:Y:S05]  /*12710*/  BSYNC B0 ;  /* 0x0000000000007941 */ /* 0x000fea0003800000 */
.L_x_418:
[----:B------:R-:W-:Y:S02]  /*12720*/  IMAD.MOV.U32 R3, RZ, RZ, R14 ;  /* 0x000000ffff037224 */ /* 0x000fe400078e000e */
[----:B------:R-:W-:Y:S02]  /*12730*/  IMAD.MOV.U32 R13, RZ, RZ, R7 ;  /* 0x000000ffff0d7224 */ /* 0x000fe400078e0007 */
[----:B------:R-:W0:Y:S01]  /*12740*/  POPC R4, R3 ;  /* 0x0000000300047309 */ /* 0x000e220000000000 */
[----:B------:R-:W-:Y:S02]  /*12750*/  IMAD.MOV.U32 R11, RZ, RZ, 0x1f ;  /* 0x0000001fff0b7424 */ /* 0x000fe400078e00ff */
[----:B------:R-:W-:Y:S02]  /*12760*/  IMAD.MOV.U32 R15, RZ, RZ, -0x1 ;  /* 0xffffffffff0f7424 */ /* 0x000fe400078e00ff */
[----:B0-----:R-:W-:-:S07]  /*12770*/  IMAD.MOV.U32 R12, RZ, RZ, R4 ;  /* 0x000000ffff0c7224 */ /* 0x001fce00078e0004 */
[----:B------:R-:W-:Y:S05]  /*12780*/  WARPSYNC.COLLECTIVE R15, `(.L_x_420) ;  /* 0x000000000f087348 */ /* 0x000fea0003c00000 */
[----:B------:R0:W1:Y:S02]  /*12790*/  SHFL.IDX P6, R14, R13, R12, R11 ;  /* 0x0000000c0d0e7389 */ /* 0x00006400000c000b */
[----:B01----:R-:W-:Y:S01]  /*127a0*/  ENDCOLLECTIVE ;  /* 0x000000000000791b */ /* 0x003fe20003800000 */
.L_x_420:
[----:B------:R-:W-:Y:S02]  /*127b0*/  IMAD.MOV.U32 R13, RZ, RZ, R10 ;  /* 0x000000ffff0d7224 */ /* 0x000fe400078e000a */
[----:B------:R-:W-:-:S07]  /*127c0*/  IMAD.MOV.U32 R7, RZ, RZ, R14 ;  /* 0x000000ffff077224 */ /* 0x000fce00078e000e */
[----:B------:R-:W-:Y:S05]  /*127d0*/  WARPSYNC.COLLECTIVE R15, `(.L_x_421) ;  /* 0x000000000f087348 */ /* 0x000fea0003c00000 */
[----:B------:R0:W1:Y:S02]  /*127e0*/  SHFL.IDX P6, R14, R13, R12, R11 ;  /* 0x0000000c0d0e7389 */ /* 0x00006400000c000b */
[----:B01----:R-:W-:Y:S01]  /*127f0*/  ENDCOLLECTIVE ;  /* 0x000000000000791b */ /* 0x003fe20003800000 */
.L_x_421:
[----:B------:R-:W-:Y:S01]  /*12800*/  IMAD.MOV.U32 R10, RZ, RZ, R14 ;  /* 0x000000ffff0a7224 */ /* 0x000fe200078e000e */
[----:B------:R-:W-:Y:S06]  /*12810*/  BRA `(.L_x_422) ;  /* 0xffffffbc00e47947 */ /* 0x000fec000383ffff */
.L_x_302:
[----:B------:R-:W-:Y:S01]  /*12820*/  BSSY B0, `(.L_x_423) ;  /* 0x0000007000007945 */ /* 0x000fe20003800000 */
[----:B------:R-:W-:Y:S01]  /*12830*/  MOV R13, R2 ;  /* 0x00000002000d7202 */ /* 0x000fe20000000f00 */
[----:B------:R-:W-:Y:S02]  /*12840*/  IMAD.MOV.U32 R11, RZ, RZ, 0x1f ;  /* 0x0000001fff0b7424 */ /* 0x000fe400078e00ff */
[----:B------:R-:W-:-:S07]  /*12850*/  IMAD.MOV.U32 R15, RZ, RZ, -0x1 ;  /* 0xffffffffff0f7424 */ /* 0x000fce00078e00ff */
[----:B0123--:R-:W-:Y:S05]  /*12860*/  WARPSYNC.COLLECTIVE R15, `(.L_x_424) ;  /* 0x000000000f087348 */ /* 0x00ffea0003c00000 */
[----:B------:R4:W0:Y:S02]  /*12870*/  SHFL.IDX P6, R14, R13, R12, R11 ;  /* 0x0000000c0d0e7389 */ /* 0x00082400000c000b */
[----:B01234-:R-:W-:Y:S01]  /*12880*/  ENDCOLLECTIVE ;  /* 0x000000000000791b */ /* 0x01ffe20003800000 */
.L_x_424:
[----:B------:R-:W-:Y:S05]  /*12890*/  BSYNC B0 ;  /* 0x0000000000007941 */ /* 0x000fea0003800000 */
.L_x_423:
[----:B------:R-:W-:Y:S01]  /*128a0*/  IMAD.MOV.U32 R6, RZ, RZ, R14 ;  /* 0x000000ffff067224 */ /* 0x000fe200078e000e */
[----:B------:R-:W-:Y:S06]  /*128b0*/  BRA `(.L_x_301) ;  /* 0xffffffbc00d47947 */ /* 0x000fec000383ffff */
.L_x_306:
[----:B-1----:R1:W3:Y:S02]  /*128c0*/  SYNCS.PHASECHK.TRANS64.TRYWAIT P0, [R4+URZ+0x2a820], R0 ;  /* 0x02a82000040075a7 */ /* 0x0022e4000800017f */
[----:B---3--:R-:W-:Y:S05]  /*128d0*/  @!P0 NANOSLEEP.SYNCS 0x989680 ;  /* 0x009896800000895d */ /* 0x008fea0003900000 */
[----:B------:R-:W3:Y:S02]  /*128e0*/  @!P0 SYNCS.PHASECHK.TRANS64 P0, [R4+URZ+0x2a820], R0 ;  /* 0x02a82000040085a7 */ /* 0x000ee4000800007f */
[----:B---3--:R-:W-:Y:S05]  /*128f0*/  @!P0 BRA `(.L_x_306) ;  /* 0xfffffffc00f08947 */ /* 0x008fea000383ffff */
[----:B------:R-:W-:Y:S05]  /*12900*/  BRA `(.L_x_425) ;  /* 0xffffffc4002c7947 */ /* 0x000fea000383ffff */
.L_x_307:
[----:B------:R-:W3:Y:S01]  /*12910*/  S2R R2, SR_TID.X ;  /* 0x0000000000027919 */ /* 0x000ee20000002100 */
[----:B------:R-:W-:Y:S01]  /*12920*/  BSSY B0, `(.L_x_426) ;  /* 0x000000a000007945 */ /* 0x000fe20003800000 */
[----:B------:R-:W-:Y:S02]  /*12930*/  IMAD.MOV.U32 R12, RZ, RZ, RZ ;  /* 0x000000ffff0c7224 */ /* 0x000fe400078e00ff */
[----:B------:R-:W-:Y:S02]  /*12940*/  IMAD.MOV.U32 R11, RZ, RZ, 0x1f ;  /* 0x0000001fff0b7424 */ /* 0x000fe400078e00ff */
[----:B------:R-:W-:Y:S01]  /*12950*/  IMAD.MOV.U32 R15, RZ, RZ, -0x1 ;  /* 0xffffffffff0f7424 */ /* 0x000fe200078e00ff */
[----:B---3--:R-:W-:-:S04]  /*12960*/  SHF.R.U32.HI R2, RZ, 0x5, R2 ;  /* 0x00000005ff027819 */ /* 0x008fc80000011602 */
[----:B------:R-:W-:-:S05]  /*12970*/  LOP3.LUT R2, R2, 0x3, RZ, 0xc0, !PT ;  /* 0x0000000302027812 */ /* 0x000fca00078ec0ff */
[----:B------:R-:W-:-:S07]  /*12980*/  IMAD.MOV.U32 R13, RZ, RZ, R2 ;  /* 0x000000ffff0d7224 */ /* 0x000fce00078e0002 */
[----:B012---:R-:W-:Y:S05]  /*12990*/  WARPSYNC.COLLECTIVE R15, `(.L_x_427) ;  /* 0x000000000f087348 */ /* 0x007fea0003c00000 */
[----:B------:R3:W4:Y:S02]  /*129a0*/  SHFL.IDX P6, R14, R13, R12, R11 ;  /* 0x0000000c0d0e7389 */ /* 0x00072400000c000b */
[----:B01234-:R-:W-:Y:S01]  /*129b0*/  ENDCOLLECTIVE ;  /* 0x000000000000791b */ /* 0x01ffe20003800000 */
.L_x_427:
[----:B------:R-:W-:Y:S05]  /*129c0*/  BSYNC B0 ;  /* 0x0000000000007941 */ /* 0x000fea0003800000 */
.L_x_426:
[----:B------:R-:W-:Y:S05]  /*129d0*/  BRA `(.L_x_428) ;  /* 0xffffffc400147947 */ /* 0x000fea000383ffff */
.L_x_310:
[----:B------:R-:W-:Y:S01]  /*129e0*/  BSSY B1, `(.L_x_429) ;  /* 0x0000006000017945 */ /* 0x000fe20003800000 */
[----:B------:R-:W-:-:S07]  /*129f0*/  IMAD.MOV.U32 R15, RZ, RZ, -0x1 ;  /* 0xffffffffff0f7424 */ /* 0x000fce00078e00ff */
[----:B012---:R-:W-:Y:S05]  /*12a00*/  WARPSYNC.COLLECTIVE R15, `(.L_x_430) ;  /* 0x000000000f0c7348 */ /* 0x007fea0003c00000 */
[----:B------:R-:W-:Y:S02]  /*12a10*/  ELECT P6, UR62, PT ;  /* 0x00000000003e782f */ /* 0x000fe400038c0000 */
[----:B------:R-:W-:Y:S01]  /*12a20*/  MOV R14, UR62 ;  /* 0x0000003e000e7c02 */ /* 0x000fe20008000f00 */
[----:B012---:R-:W-:Y:S10]  /*12a30*/  ENDCOLLECTIVE ;  /* 0x000000000000791b */ /* 0x007ff40003800000 */
.L_x_430:
[----:B------:R-:W-:Y:S05]  /*12a40*/  BSYNC B1 ;  /* 0x0000000000017941 */ /* 0x000fea0003800000 */
.L_x_429:
[----:B------:R-:W-:Y:S05]  /*12a50*/  BRA `(.L_x_431) ;  /* 0xffffffc4000c7947 */ /* 0x000fea000383ffff */
.L_x_312:
[----:B-1----:R1:W3:Y:S02]  /*12a60*/  SYNCS.PHASECHK.TRANS64.TRYWAIT P1, [R5+URZ+0x2a840], R0 ;  /* 0x02a84000050075a7 */ /* 0x0022e4000802017f */
[----:B---3--:R-:W-:Y:S05]  /*12a70*/  @!P1 NANOSLEEP.SYNCS 0x989680 ;  /* 0x009896800000995d */ /* 0x008fea0003900000 */
[----:B------:R-:W3:Y:S02]  /*12a80*/  @!P1 SYNCS.PHASECHK.TRANS64 P1, [R5+URZ+0x2a840], R0 ;  /* 0x02a84000050095a7 */ /* 0x000ee4000802007f */
[----:B---3--:R-:W-:Y:S05]  /*12a90*/  @!P1 BRA `(.L_x_312) ;  /* 0xfffffffc00f09947 */ /* 0x008fea000383ffff */
[----:B------:R-:W-:Y:S05]  /*12aa0*/  BRA `(.L_x_432) ;  /* 0xffffffc400347947 */ /* 0x000fea000383ffff */
.L_x_314:
[----:B---3--:R3:W4:Y:S02]  /*12ab0*/  SYNCS.PHASECHK.TRANS64.TRYWAIT P1, [R27+URZ+0x2a840], R2 ;  /* 0x02a840021b0075a7 */ /* 0x008724000802017f */
[----:B----4-:R-:W-:Y:S05]  /*12ac0*/  @!P1 NANOSLEEP.SYNCS 0x989680 ;  /* 0x009896800000995d */ /* 0x010fea0003900000 */
[----:B------:R-:W4:Y:S02]  /*12ad0*/  @!P1 SYNCS.PHASECHK.TRANS64 P1, [R27+URZ+0x2a840], R2 ;  /* 0x02a840021b0095a7 */ /* 0x000f24000802007f */
[----:B----4-:R-:W-:Y:S05]  /*12ae0*/  @!P1 BRA `(.L_x_314) ;  /* 0xfffffffc00f09947 */ /* 0x010fea000383ffff */
[----:B------:R-:W-:Y:S05]  /*12af0*/  BRA `(.L_x_433) ;  /* 0xffffffc400407947 */ /* 0x000fea000383ffff */
.L_x_316:
[----:B----4-:R4:W0:Y:S02]  /*12b00*/  SYNCS.PHASECHK.TRANS64.TRYWAIT P1, [R5+URZ+0x2a860], R0 ;  /* 0x02a86000050075a7 */ /* 0x010824000802017f */
[----:B0-----:R-:W-:Y:S05]  /*12b10*/  @!P1 NANOSLEEP.SYNCS 0x989680 ;  /* 0x009896800000995d */ /* 0x001fea0003900000 */
[----:B------:R-:W0:Y:S02]  /*12b20*/  @!P1 SYNCS.PHASECHK.TRANS64 P1, [R5+URZ+0x2a860], R0 ;  /* 0x02a86000050095a7 */ /* 0x000e24000802007f */
[----:B0-----:R-:W-:Y:S05]  /*12b30*/  @!P1 BRA `(.L_x_316) ;  /* 0xfffffffc00f09947 */ /* 0x001fea000383ffff */
[----:B------:R-:W-:Y:S05]  /*12b40*/  BRA `(.L_x_434) ;  /* 0xffffffc4003c7947 */ /* 0x000fea000383ffff */
.L_x_435:
        /* <DEDUP_REMOVED lines=11> */
.L_x_15632:


//--------------------- .text._ZN7cutlass13device_kernelIN5flash11enable_sm90INS1_16FlashAttnFwdSm90INS1_25CollectiveMainloopFwdSm90ILi2EN4cute5tupleIJNS5_1CILi1EEES8_S8_EEENS6_IJNS7_ILi128EEENS7_ILi96EEENS7_ILi192EEEEEELi128ENS_10bfloat16_tEfNS_4arch4Sm90ELb0ELb0ELb0ELb1ELb1ELb1ELb0ELb1ELb1ELb1ELb1ELb0EEENS1_21CollectiveEpilogueFwdINS6_IJSA_SA_SB_EEES9_SE_SG_Li256ELb1ELb1ELb1ELb0EEENS1_36VarlenDynamicPersistentTileSchedulerILi128ELi96ELi256ELi128ELb1ELb1ELb1ELb0ELb1ELb1EEEEEEEEEvNT_6ParamsE --------------------------
	.section	.text._ZN7cutlass13device_kernelIN5flash11enable_sm90INS1_16FlashAttnFwdSm90INS1_25CollectiveMainloopFwdSm90ILi2EN4cute5tupleIJNS5_1CILi1EEES8_S8_EEENS6_IJNS7_ILi128EEENS7_ILi96EEENS7_ILi192EEEEEELi128ENS_10bfloat16_tEfNS_4arch4Sm90ELb0ELb0ELb0ELb1ELb1ELb1ELb0ELb1ELb1ELb1ELb1ELb0EEENS1_21CollectiveEpilogueFwdINS6_IJSA_SA_SB_EEES9_SE_SG_Li256ELb1ELb1ELb1ELb0EEENS1_36VarlenDynamicPersistentTileSchedulerILi128ELi96ELi256ELi128ELb1ELb1ELb1ELb0ELb1ELb1EEEEEEEEEvNT_6ParamsE,"ax",@progbits
	.align	128
.text._ZN7cutlass13device_kernelIN5flash11enable_sm90INS1_16FlashAttnFwdSm90INS1_25CollectiveMainloopFwdSm90ILi2EN4cute5tupleIJNS5_1CILi1EEES8_S8_EEENS6_IJNS7_ILi128EEENS7_ILi96EEENS7_ILi192EEEEEELi128ENS_10bfloat16_tEfNS_4arch4Sm90ELb0ELb0ELb0ELb1ELb1ELb1ELb0ELb1ELb1ELb1ELb1ELb0EEENS1_21CollectiveEpilogueFwdINS6_IJSA_SA_SB_EEES9_SE_SG_Li256ELb1ELb1ELb1ELb0EEENS1_36VarlenDynamicPersistentTileSchedulerILi128ELi96ELi256ELi128ELb1ELb1ELb1ELb0ELb1ELb1EEEEEEEEEvNT_6ParamsE:
        .type           _ZN7cutlass13device_kernelIN5flash11enable_sm90INS1_16FlashAttnFwdSm90INS1_25CollectiveMainloopFwdSm90ILi2EN4cute5tupleIJNS5_1CILi1EEES8_S8_EEENS6_IJNS7_ILi128EEENS7_ILi96EEENS7_ILi192EEEEEELi128ENS_10bfloat16_tEfNS_4arch4Sm90ELb0ELb0ELb0ELb1ELb1ELb1ELb0ELb1ELb1ELb1ELb1ELb0EEENS1_21CollectiveEpilogueFwdINS6_IJSA_SA_SB_EEES9_SE_SG_Li256ELb1ELb1ELb1ELb0EEENS1_36VarlenDynamicPersistentTileSchedulerILi128ELi96ELi256ELi128ELb1ELb1ELb1ELb0ELb1ELb1EEEEEEEEEvNT_6ParamsE,@function
        .size           _ZN7cutlass13device_kernelIN5flash11enable_sm90INS1_16FlashAttnFwdSm90INS1_25CollectiveMainloopFwdSm90ILi2EN4cute5tupleIJNS5_1CILi1EEES8_S8_EEENS6_IJNS7_ILi128EEENS7_ILi96EEENS7_ILi192EEEEEELi128ENS_10bfloat16_tEfNS_4arch4Sm90ELb0ELb0ELb0ELb1ELb1ELb1ELb0ELb1ELb1ELb1ELb1ELb0EEENS1_21CollectiveEpilogueFwdINS6_IJSA_SA_SB_EEES9_SE_SG_Li256ELb1ELb1ELb1ELb0EEENS1_36VarlenDynamicPersistentTileSchedulerILi128ELi96ELi256ELi128ELb1ELb1ELb1ELb0ELb1ELb1EEEEEEEEEvNT_6ParamsE,(.L_x_15633 - _ZN7cutlass13device_kernelIN5flash11enable_sm90INS1_16FlashAttnFwdSm90INS1_25CollectiveMainloopFwdSm90ILi2EN4cute5tupleIJNS5_1CILi1EEES8_S8_EEENS6_IJNS7_ILi128EEENS7_ILi96EEENS7_ILi192EEEEEELi128ENS_10bfloat16_tEfNS_4arch4Sm90ELb0ELb0ELb0ELb1ELb1ELb1ELb0ELb1ELb1ELb1ELb1ELb0EEENS1_21CollectiveEpilogueFwdINS6_IJSA_SA_SB_EEES9_SE_SG_Li256ELb1ELb1ELb1ELb0EEENS1_36VarlenDynamicPersistentTileSchedulerILi128ELi96ELi256ELi128ELb1ELb1ELb1ELb0ELb1ELb1EEEEEEEEEvNT_6ParamsE)
        .other          _ZN7cutlass13device_kernelIN5flash11enable_sm90INS1_16FlashAttnFwdSm90INS1_25CollectiveMainloopFwdSm90ILi2EN4cute5tupleIJNS5_1CILi1EEES8_S8_EEENS6_IJNS7_ILi128EEENS7_ILi96EEENS7_ILi192EEEEEELi128ENS_10bfloat16_tEfNS_4arch4Sm90ELb0ELb0ELb0ELb1ELb1ELb1ELb0ELb1ELb1ELb1ELb1ELb0EEENS1_21CollectiveEpilogueFwdINS6_IJSA_SA_SB_EEES9_SE_SG_Li256ELb1ELb1ELb1ELb0EEENS1_36VarlenDynamicPersistentTileSchedulerILi128ELi96ELi256ELi128ELb1ELb1ELb1ELb0ELb1ELb1EEEEEEEEEvNT_6ParamsE,@"STO_CUDA_ENTRY STV_DEFAULT"
_ZN7cutlass13device_kernelIN5flash11enable_sm90INS1_16FlashAttnFwdSm90INS1_25CollectiveMainloopFwdSm90ILi2EN4cute5tupleIJNS5_1CILi1EEES8_S8_EEENS6_IJNS7_ILi128EEENS7_ILi96EEENS7_ILi192EEEEEELi128ENS_10bfloat16_tEfNS_4arch4Sm90ELb0ELb0ELb0ELb1ELb1ELb1ELb0ELb1ELb1ELb1ELb1ELb0EEENS1_21CollectiveEpilogueFwdINS6_IJSA_SA_SB_EEES9_SE_SG_Li256ELb1ELb1ELb1ELb0EEENS1_36VarlenDynamicPersistentTileSchedulerILi128ELi96ELi256ELi128ELb1ELb1ELb1ELb0ELb1ELb1EEEEEEEEEvNT_6ParamsE:
[----:B------:R-:W0:Y:S02]  /*0000*/  LDC R1, c[0x0][0x28] ;  /* 0x00000a00ff017b82 */ /* 0x000e240000000800 */
[----:B0-----:R-:W-:Y:S01]  /*0010*/  VIADD R1, R1, 0xffffff78 ;  /* 0xffffff7801017836 */ /* 0x001fe20000000000 */
[----:B------:R-:W0:Y:S01]  /*0020*/  S2R R0, SR_TID.X ;  /* 0x0000000000007919 */ /* 0x000e220000002100 */
[----:B------:R-:W-:Y:S01]  /*0030*/  ELECT P0, URZ, PT ;  /* 0x00000000003f782f */ /* 0x000fe20003800000 */
[----:B------:R-:W-:Y:S01]  /*0040*/  BSSY B0, `(.L_x_436) ;  /* 0x000000e000007945 */ /* 0x000fe20003800000 */
[----:B0-----:R-:W-:-:S05]  /*0050*/  SHF.R.U32.HI R2, RZ, 0x5, R0 ;  /* 0x00000005ff027819 */ /* 0x001fca0000011600 */
[----:B------:R-:W0:Y:S02]  /*0060*/  SHFL.IDX PT, R3, R2, RZ, 0x1f ;  /* 0x00001fff02037589 */ /* 0x000e2400000e0000 */
[----:B0-----:R-:W-:Y:S02]  /*0070*/  ISETP.EQ.AND P0, PT, R3, RZ, P0 ;  /* 0x000000ff0300720c */ /* 0x001fe40000702270 */
[----:B------:R-:W-:-:S11]  /*0080*/  SHF.R.U32.HI R3, RZ, 0x7, R0 ;  /* 0x00000007ff037819 */ /* 0x000fd60000011600 */
[----:B------:R-:W-:Y:S05]  /*0090*/  @!P0 BRA `(.L_x_437) ;  /* 0x0000000000208947 */ /* 0x000fea0003800000 */
[----:B------:R-:W-:Y:S02]  /*00a0*/  ULDC.64 UR4, c[0x0][0x198] ;  /* 0x0000660000047ab9 */ /* 0x000fe40000000a00 */
[----:B------:R-:W-:Y:S02]  /*00b0*/  UIADD3 UR6, UP0, UR4, 0x570, URZ ;  /* 0x0000057004067890 */ /* 0x000fe4000ff1e03f */
[----:B------:R-:W-:Y:S02]  /*00c0*/  UIADD3 UR4, UP1, UR4, 0x670, URZ ;  /* 0x0000067004047890 */ /* 0x000fe4000ff3e03f */
[----:B------:R-:W-:Y:S02]  /*00d0*/  UIADD3.X UR7, URZ, UR5, URZ, UP0, !UPT ;  /* 0x000000053f077290 */ /* 0x000fe400087fe43f */
[----:B------:R-:W-:-:S07]  /*00e0*/  UIADD3.X UR5, URZ, UR5, URZ, UP1, !UPT ;  /* 0x000000053f057290 */ /* 0x000fce0008ffe43f */
[----:B------:R0:W-:Y:S02]  /*00f0*/  UTMACCTL.PF [UR6] ;  /* 0x00000000060079b9 */ /* 0x0001e40008040000 */
[----:B------:R0:W-:Y:S02]  /*0100*/  UTMACCTL.PF [UR4] ;  /* 0x00000000040079b9 */ /* 0x0001e40008040000 */
[----:B0-----:R-:W-:Y:S01]  /*0110*/  NOP ;  /* 0x0000000000007918 */ /* 0x001fe20000000000 */
.L_x_437:
[----:B------:R-:W-:Y:S05]  /*0120*/  BSYNC B0 ;  /* 0x0000000000007941 */ /* 0x000fea0003800000 */
.L_x_436:
[----:B------:R-:W-:Y:S01]  /*0130*/  VOTEU.ANY UP0, P0 ;  /* 0x00000000003f7886 */ /* 0x000fe20000000100 */
[----:B------:R-:W0:Y:S01]  /*0140*/  SHFL.IDX PT, R3, R3, RZ, 0x1f ;  /* 0x00001fff03037589 */ /* 0x000e2200000e0000 */
[----:B------:R-:W-:Y:S01]  /*0150*/  UMOV UR4, 0x80 ;  /* 0x0000008000047882 */ /* 0x000fe20000000000 */
[----:B------:R-:W-:Y:S01]  /*0160*/  UMOV UR7, 0x100 ;  /* 0x0000010000077882 */ /* 0x000fe20000000000 */
[----:B------:R-:W-:Y:S01]  /*0170*/  VOTEU.ANY UP1, P0 ;  /* 0x00000000003f7886 */ /* 0x000fe20000020100 */
[----:B------:R-:W1:Y:S01]  /*0180*/  @UP0 S2UR UR8, SR_CgaCtaId ;  /* 0x00000000000809c3 */ /* 0x000e620000008800 */
[----:B------:R-:W2:Y:S01]  /*0190*/  SHFL.IDX PT, R4, R2, RZ, 0x1f ;  /* 0x00001fff02047589 */ /* 0x000ea200000e0000 */
[----:B------:R-:W-:Y:S01]  /*01a0*/  @UP0 UMOV UR6, 0x400 ;  /* 0x0000040000060882 */ /* 0x000fe20000000000 */
[----:B------:R-:W-:-:S04]  /*01b0*/  @UP0 UIADD3 UR4, -UR4, 0x100000, URZ ;  /* 0x0010000004040890 */ /* 0x000fc8000fffe13f */
[----:B------:R-:W-:Y:S02]  /*01c0*/  @UP0 USHF.L.U32 UR5, UR4, 0xb, URZ ;  /* 0x0000000b04050899 */ /* 0x000fe4000800063f */
[----:B------:R-:W-:Y:S01]  /*01d0*/  @UP0 USHF.L.U32 UR4, UR4, 0x1, URZ ;  /* 0x0000000104040899 */ /* 0x000fe2000800063f */
[----:B------:R-:W-:Y:S01]  /*01e0*/  VOTEU.ANY UP2, P0 ;  /* 0x00000000003f7886 */ /* 0x000fe20000040100 */
[----:B0-----:R-:W-:Y:S01]  /*01f0*/  R2UR UR9, R3 ;  /* 0x00000000030972ca */ /* 0x001fe200000e0000 */
[----:B-1----:R-:W-:Y:S01]  /*0200*/  @UP0 ULEA UR8, UR8, UR6, 0x18 ;  /* 0x0000000608080291 */ /* 0x002fe2000f8ec03f */
[----:B--2---:R-:W-:Y:S01]  /*0210*/  ISETP.NE.AND P1, PT, R4, RZ, PT ;  /* 0x000000ff0400720c */ /* 0x004fe20003f25270 */
[----:B------:R-:W-:-:S04]  /*0220*/  @UP0 UIADD3 UR6, -UR7, 0x100000, URZ ;  /* 0x0010000007060890 */ /* 0x000fc8000fffe13f */
[----:B------:R-:W-:Y:S02]  /*0230*/  @UP0 USHF.L.U32 UR7, UR6, 0xb, URZ ;  /* 0x0000000b06070899 */ /* 0x000fe4000800063f */
[----:B------:R-:W-:-:S04]  /*0240*/  @UP0 USHF.L.U32 UR6, UR6, 0x1, URZ ;  /* 0x0000000106060899 */ /* 0x000fc8000800063f */
[----:B------:R-:W-:Y:S01]  /*0250*/  UISETP.NE.AND UP0, UPT, UR9, URZ, UPT ;  /* 0x0000003f0900728c */ /* 0x000fe2000bf05270 */
[----:B------:R-:W0:Y:S02]  /*0260*/  FENCE.VIEW.ASYNC.S ;  /* 0x00000000000073c6 */ /* 0x000e240000000000 */
[----:B0-----:R0:W1:Y:S05]  /*0270*/  @UP1 SYNCS.EXCH.64 URZ, [UR8+0x2a800], UR4 ;  /* 0x02a80004083f15b2 */ /* 0x00106a0008000100 */
[----:B------:R0:W2:Y:S01]  /*0280*/  @UP2 SYNCS.EXCH.64 URZ, [UR8+0x2a820], UR6 ;  /* 0x02a82006083f25b2 */ /* 0x0000a20008000100 */
        /* <DEDUP_REMOVED lines=14> */
[----:B0-----:R3:W4:Y:S08]  /*0370*/  SYNCS.EXCH.64 URZ, [UR8+0x2a830], UR4 ;  /* 0x02a83004083f75b2 */ /* 0x0017300008000100 */
[----:B------:R3:W0:Y:S01]  /*0380*/  SYNCS.EXCH.64 URZ, [UR8+0x2a840], UR6 ;  /* 0x02a84006083f75b2 */ /* 0x0006220008000100 */
[----:B------:R3:W0:Y:S01]  /*0390*/  SYNCS.EXCH.64 URZ, [UR8+0x2a838], UR4 ;  /* 0x02a83804083f75b2 */ /* 0x0006220008000100 */
[----:B------:R3:W0:Y:S02]  /*03a0*/  SYNCS.EXCH.64 URZ, [UR8+0x2a848], UR6 ;  /* 0x02a84806083f75b2 */ /* 0x0006240008000100 */
[----:B---3--:R-:W-:Y:S01]  /*03b0*/  NOP ;  /* 0x0000000000007918 */ /* 0x008fe20000000000 */
.L_x_438:
[----:B------:R-:W3:Y:S01]  /*03c0*/  SHFL.IDX PT, R3, R2, RZ, 0x1f ;  /* 0x00001fff02037589 */ /* 0x000ee200000e0000 */
[----:B------:R-:W-:Y:S01]  /*03d0*/  NOP ;  /* 0x0000000000007918 */ /* 0x000fe20000000000 */
[----:B---3--:R-:W-:-:S13]  /*03e0*/  ISETP.NE.AND P0, PT, R3, RZ, PT ;  /* 0x000000ff0300720c */ /* 0x008fda0003f05270 */
        /* <DEDUP_REMOVED lines=17> */
[----:B------:R3:W0:Y:S02]  /*0500*/  SYNCS.EXCH.64 URZ, [UR8+0x2a868], UR6 ;  /* 0x02a86806083f75b2 */ /* 0x0006240008000100 */
[----:B---3--:R-:W-:Y:S01]  /*0510*/  NOP ;  /* 0x0000000000007918 */ /* 0x008fe20000000000 */
.L_x_439:
[----:B------:R-:W3:Y:S01]  /*0520*/  SHFL.IDX PT, R3, R2, RZ, 0x1f ;  /* 0x00001fff02037589 */ /* 0x000ee200000e0000 */
[----:B------:R-:W-:Y:S01]  /*0530*/  NOP ;  /* 0x0000000000007918 */ /* 0x000fe20000000000 */
[----:B---3--:R-:W-:-:S13]  /*0540*/  ISETP.NE.AND P0, PT, R3, RZ, PT ;  /* 0x000000ff0300720c */ /* 0x008fda0003f05270 */
        /* <DEDUP_REMOVED lines=13> */
[----:B------:R3:W0:Y:S02]  /*0620*/  SYNCS.EXCH.64 URZ, [UR6+0x2a888], UR4 ;  /* 0x02a88804063f75b2 */ /* 0x0006240008000100 */
[----:B---3--:R-:W-:Y:S01]  /*0630*/  NOP ;  /* 0x0000000000007918 */ /* 0x008fe20000000000 */
.L_x_440:
        /* <DEDUP_REMOVED lines=22> */
.L_x_441:
        /* <DEDUP_REMOVED lines=22> */
.L_x_442:
[----:B------:R-:W-:Y:S01]  /*0900*/  PLOP3.LUT P0, PT, PT, PT, UP0, 0x80, 0x0 ;  /* 0x000000000000781c */ /* 0x000fe20003f0f008 */
[----:B------:R-:W-:Y:S01]  /*0910*/  UMOV UR60, 0x1 ;  /* 0x00000001003c7882 */ /* 0x000fe20000000000 */
[----:B------:R-:W-:Y:S01]  /*0920*/  NOP ;  /* 0x0000000000007918 */ /* 0x000fe20000000000 */
[----:B------:R-:W-:Y:S01]  /*0930*/  USEL UR60, UR60, 0x2, !UP0 ;  /* 0x000000023c3c7887 */ /* 0x000fe2000c000000 */
[----:B------:R-:W-:Y:S01]  /*0940*/  BSSY B9, `(.L_x_443) ;  /* 0x0001feb000097945 */ /* 0x000fe20003800000 */
[----:B------:R-:W-:Y:S01]  /*0950*/  ULDC.64 UR56, c[0x0][0x208] ;  /* 0x0000820000387ab9 */ /* 0x000fe20000000a00 */
[----:B012-4-:R-:W-:Y:S07]  /*0960*/  BAR.SYNC.DEFER_BLOCKING 0x0 ;  /* 0x0000000000007b1d */ /* 0x017fee0000010000 */
[----:B------:R-:W-:Y:S05]  /*0970*/  @!P0 BRA `(.L_x_444) ;  /* 0x0000018c00548947 */ /* 0x000fea0003800000 */
.L_x_445:
[----:B------:R-:W-:-:S08]  /*0980*/  NOP ;  /* 0x0000000000007918 */ /* 0x000fd00000000000 */
[----:B------:R-:W0:Y:S02]  /*0990*/  USETMAXREG.TRY_ALLOC.CTAPOOL UP0, 0xe8 ;  /* 0x000000e8000079c8 */ /* 0x000e240008000600 */
[----:B0-----:R-:W-:-:S13]  /*09a0*/  PLOP3.LUT P0, PT, PT, PT, UP0, 0x80, 0x0 ;  /* 0x000000000000781c */ /* 0x001fda0003f0f008 */
[----:B------:R-:W-:Y:S05]  /*09b0*/  @!P0 BRA `(.L_x_445) ;  /* 0xfffffffc00f08947 */ /* 0x000fea000383ffff */
[----:B------:R-:W0:Y:S08]  /*09c0*/  S2UR UR4, SR_CgaCtaId ;  /* 0x00000000000479c3 */ /* 0x000e300000008800 */
[----:B------:R-:W-:Y:S06]  /*09d0*/  BAR.ARV 0x8, 0x180 ;  /* 0x0206000000007b1d */ /* 0x000fec0000002000 */
[----:B------:R-:W-:-:S02]  /*09e0*/  MOV R2, 0x400 ;  /* 0x0000040000027802 */ /* 0x000fc40000000f00 */
[----:B------:R-:W-:Y:S01]  /*09f0*/  BAR.SYNC.DEFER_BLOCKING 0x5, 0x180 ;  /* 0x0146000000007b1d */ /* 0x000fe20000010000 */
[----:B0-----:R-:W-:-:S05]  /*0a00*/  IMAD.U32 R183, RZ, RZ, UR4 ;  /* 0x00000004ffb77e24 */ /* 0x001fca000f8e00ff */
[----:B------:R-:W-:Y:S01]  /*0a10*/  ULDC UR4, c[0x0][0xc3c] ;  /* 0x00030f0000047ab9 */ /* 0x000fe20000000800 */
[----:B------:R-:W-:-:S05]  /*0a20*/  LEA R2, R183, R2, 0x18 ;  /* 0x00000002b7027211 */ /* 0x000fca00078ec0ff */
[----:B------:R-:W0:Y:S01]  /*0a30*/  LDS.128 R144, [R2+0x2a8d0] ;  /* 0x02a8d00002907984 */ /* 0x000e220000000c00 */
[----:B------:R-:W-:Y:S06]  /*0a40*/  BAR.ARV 0x4, 0x180 ;  /* 0x0106000000007b1d */ /* 0x000fec0000002000 */
[----:B0-----:R-:W-:-:S13]  /*0a50*/  ISETP.GE.AND P0, PT, R147, UR4, PT ;  /* 0x0000000493007c0c */ /* 0x001fda000bf06270 */
[----:B------:R-:W-:Y:S05]  /*0a60*/  @P0 BRA `(.L_x_446) ;  /* 0x000001fc00600947 */ /* 0x000fea0003800000 */
[----:B------:R-:W-:Y:S01]  /*0a70*/  VIADD R0, R0, 0xffffff80 ;  /* 0xffffff8000007836 */ /* 0x000fe20000000000 */
[----:B------:R-:W-:Y:S01]  /*0a80*/  R2UR UR59, R2 ;  /* 0x00000000023b72ca */ /* 0x000fe200000e0000 */
[----:B------:R-:W-:Y:S01]  /*0a90*/  IMAD.MOV.U32 R191, RZ, RZ, RZ ;  /* 0x000000ffffbf7224 */ /* 0x000fe200078e00ff */
[----:B------:R-:W-:Y:S01]  /*0aa0*/  ULOP3.LUT UR58, UR60, 0x1, URZ, 0xfc, !UPT ;  /* 0x000000013c3a7892 */ /* 0x000fe2000f8efc3f */
[----:B------:R-:W-:Y:S01]  /*0ab0*/  IMAD.MOV.U32 R167, RZ, RZ, RZ ;  /* 0x000000ffffa77224 */ /* 0x000fe200078e00ff */
[----:B------:R-:W-:Y:S01]  /*0ac0*/  SHF.R.S32.HI R3, RZ, 0x1f, R0 ;  /* 0x0000001fff037819 */ /* 0x000fe20000011400 */
[----:B------:R-:W-:Y:S02]  /*0ad0*/  IMAD.MOV.U32 R181, RZ, RZ, RZ ;  /* 0x000000ffffb57224 */ /* 0x000fe400078e00ff */
[----:B------:R-:W-:Y:S01]  /*0ae0*/  IMAD.MOV.U32 R174, RZ, RZ, RZ ;  /* 0x000000ffffae7224 */ /* 0x000fe200078e00ff */
[CC--:B------:R-:W-:Y:S02]  /*0af0*/  LEA.HI R5, R3.reuse, R0.reuse, RZ, 0x4 ;  /* 0x0000000003057211 */ /* 0x0c0fe400078f20ff */
[----:B------:R-:W-:-:S02]  /*0b00*/  LEA.HI R8, R3, R0, RZ, 0x2 ;  /* 0x0000000003087211 */ /* 0x000fc400078f10ff */
[----:B------:R-:W-:Y:S01]  /*0b10*/  SHF.R.S32.HI R6, RZ, 0x4, R5 ;  /* 0x00000004ff067819 */ /* 0x000fe20000011405 */
[----:B------:R-:W-:Y:S01]  /*0b20*/  UIADD3 UR59, UR59, 0xc400, URZ ;  /* 0x0000c4003b3b7890 */ /* 0x000fe2000fffe03f */
[----:B------:R-:W-:Y:S02]  /*0b30*/  LOP3.LUT R9, R8, 0xfffffffc, RZ, 0xc0, !PT ;  /* 0xfffffffc08097812 */ /* 0x000fe400078ec0ff */
[----:B------:R-:W-:Y:S02]  /*0b40*/  LEA.HI R7, R5, R6, RZ, 0x1 ;  /* 0x0000000605077211 */ /* 0x000fe400078f08ff */
[-C--:B------:R-:W-:Y:S01]  /*0b50*/  LEA.HI R4, R3, R0.reuse, RZ, 0x7 ;  /* 0x0000000003047211 */ /* 0x080fe200078f38ff */
[----:B------:R-:W-:Y:S01]  /*0b60*/  IMAD.IADD R214, R0, 0x1, -R9 ;  /* 0x0000000100d67824 */ /* 0x000fe200078e0a09 */
[----:B------:R-:W-:Y:S02]  /*0b70*/  LOP3.LUT R7, R7, 0x1ffffffe, RZ, 0xc0, !PT ;  /* 0x1ffffffe07077812 */ /* 0x000fe400078ec0ff */
[CC--:B------:R-:W-:Y:S01]  /*0b80*/  LEA.HI R217, R3.reuse, R0.reuse, RZ, 0x3 ;  /* 0x0000000003d97211 */ /* 0x0c0fe200078f18ff */
[----:B------:R-:W-:Y:S01]  /*0b90*/  IMAD.SHL.U32 R160, R214, 0x4, RZ ;  /* 0x00000004d6a07824 */ /* 0x000fe200078e00ff */
[----:B------:R-:W-:Y:S01]  /*0ba0*/  LOP3.LUT R11, R4, 0xffffff80, RZ, 0xc0, !PT ;  /* 0xffffff80040b7812 */ /* 0x000fe200078ec0ff */
[----:B------:R-:W-:Y:S01]  /*0bb0*/  IMAD.IADD R7, R6, 0x1, -R7 ;  /* 0x0000000106077824 */ /* 0x000fe200078e0a07 */
[----:B------:R-:W-:Y:S01]  /*0bc0*/  LEA.HI R6, R3, R0, RZ, 0x5 ;  /* 0x0000000003067211 */ /* 0x000fe200078f28ff */
[----:B------:R-:W-:Y:S01]  /*0bd0*/  VIADD R171, R160, 0x40 ;  /* 0x00000040a0ab7836 */ /* 0x000fe20000000000 */
[----:B------:R-:W-:Y:S01]  /*0be0*/  LOP3.LUT R5, R5, 0x3fffff0, RZ, 0xc0, !PT ;  /* 0x03fffff005057812 */ /* 0x000fe200078ec0ff */
[----:B------:R-:W-:Y:S01]  /*0bf0*/  IMAD.IADD R220, R0, 0x1, -R11 ;  /* 0x0000000100dc7824 */ /* 0x000fe200078e0a0b */
[----:B------:R-:W-:Y:S01]  /*0c00*/  LOP3.LUT R3, R217, 0xfffffff8, RZ, 0xc0, !PT ;  /* 0xfffffff8d9037812 */ /* 0x000fe200078ec0ff */
[----:B------:R-:W-:Y:S01]  /*0c10*/  VIADD R169, R160, 0x20 ;  /* 0x00000020a0a97836 */ /* 0x000fe20000000000 */
[----:B------:R-:W-:Y:S01]  /*0c20*/  SHF.R.S32.HI R6, RZ, 0x5, R6 ;  /* 0x00000005ff067819 */ /* 0x000fe20000011406 */
[C---:B------:R-:W-:Y:S01]  /*0c30*/  IMAD.IADD R5, R0.reuse, 0x1, -R5 ;  /* 0x0000000100057824 */ /* 0x040fe200078e0a05 */
[----:B------:R-:W-:Y:S01]  /*0c40*/  SHF.R.S32.HI R9, RZ, 0x1f, R220 ;  /* 0x0000001fff097819 */ /* 0x000fe200000114dc */
[----:B------:R-:W-:Y:S01]  /*0c50*/  IMAD.IADD R186, R0, 0x1, -R3 ;  /* 0x0000000100ba7824 */ /* 0x000fe200078e0a03 */
[--C-:B------:R-:W-:Y:S01]  /*0c60*/  SHF.R.S32.HI R166, RZ, 0x2, R8.reuse ;  /* 0x00000002ffa67819 */ /* 0x100fe20000011408 */
[----:B------:R-:W-:Y:S01]  /*0c70*/  IMAD.IADD R0, R160, 0x1, R171 ;  /* 0x00000001a0007824 */ /* 0x000fe200078e02ab */
[----:B------:R-:W-:Y:S01]  /*0c80*/  SHF.R.S32.HI R3, RZ, 0x1f, R8 ;  /* 0x0000001fff037819 */ /* 0x000fe20000011408 */
[----:B------:R-:W-:Y:S01]  /*0c90*/  IMAD R16, R6, 0x10, R5 ;  /* 0x0000001006107824 */ /* 0x000fe200078e0205 */
[----:B------:R-:W-:Y:S01]  /*0ca0*/  LEA.HI R10, R9, R220, RZ, 0x2 ;  /* 0x000000dc090a7211 */ /* 0x000fe200078f10ff */
[----:B------:R-:W-:Y:S01]  /*0cb0*/  IMAD.IADD R13, R160, 0x1, R169 ;  /* 0x00000001a00d7824 */ /* 0x000fe200078e02a9 */
[----:B------:R-:W-:Y:S01]  /*0cc0*/  LEA.HI R3, R3, R166, RZ, 0x3 ;  /* 0x000000a603037211 */ /* 0x000fe200078f18ff */
[----:B------:R-:W-:Y:S01]  /*0cd0*/  IMAD R15, R16, 0x8, R7 ;  /* 0x00000008100f7824 */ /* 0x000fe200078e0207 */
[----:B------:R-:W-:Y:S01]  /*0ce0*/  SHF.R.S32.HI R5, RZ, 0x1f, R0 ;  /* 0x0000001fff057819 */ /* 0x000fe20000011400 */
[----:B------:R-:W-:Y:S01]  /*0cf0*/  IMAD.SHL.U32 R179, R6, 0x200, RZ ;  /* 0x0000020006b37824 */ /* 0x000fe200078e00ff */
[----:B------:R-:W-:Y:S01]  /*0d00*/  IADD3 R18, R166, 0x40, RZ ;  /* 0x00000040a6127810 */ /* 0x000fe20007ffe0ff */
[----:B------:R-:W-:Y:S01]  /*0d10*/  IMAD.SHL.U32 R16, R214, 0x8, RZ ;  /* 0x00000008d6107824 */ /* 0x000fe200078e00ff */
[--C-:B------:R-:W-:Y:S01]  /*0d20*/  SHF.R.S32.HI R11, RZ, 0x2, R10.reuse ;  /* 0x00000002ff0b7819 */ /* 0x100fe2000001140a */
[----:B------:R-:W-:Y:S01]  /*0d30*/  IMAD.SHL.U32 R184, R186, 0x8, RZ ;  /* 0x00000008bab87824 */ /* 0x000fe200078e00ff */
[----:B------:R-:W-:Y:S01]  /*0d40*/  SHF.R.S32.HI R12, RZ, 0x1f, R10 ;  /* 0x0000001fff0c7819 */ /* 0x000fe2000001140a */
[----:B------:R-:W-:Y:S01]  /*0d50*/  IMAD.SHL.U32 R168, R18, 0x40, RZ ;  /* 0x0000004012a87824 */ /* 0x000fe200078e00ff */
[----:B------:R-:W-:Y:S01]  /*0d60*/  LOP3.LUT R3, R3, 0xfffffff8, RZ, 0xc0, !PT ;  /* 0xfffffff803037812 */ /* 0x000fe200078ec0ff */
[----:B------:R-:W-:Y:S01]  /*0d70*/  VIADD R185, R184, 0x40 ;  /* 0x00000040b8b97836 */ /* 0x000fe20000000000 */
[CC--:B------:R-:W-:Y:S01]  /*0d80*/  LEA.HI R164, R5.reuse, R0.reuse, RZ, 0x3 ;  /* 0x0000000005a47211 */ /* 0x0c0fe200078f18ff */
[----:B------:R-:W-:Y:S01]  /*0d90*/  VIADD R173, R160, 0x50 ;  /* 0x00000050a0ad7836 */ /* 0x000fe20000000000 */
[----:B------:R-:W-:Y:S01]  /*0da0*/  LEA.HI R5, R5, R0, RZ, 0x6 ;  /* 0x0000000005057211 */ /* 0x000fe200078f30ff */
[----:B------:R-:W-:Y:S01]  /*0db0*/  IMAD.IADD R219, R166, 0x1, -R3 ;  /* 0x00000001a6db7824 */ /* 0x000fe200078e0a03 */
[----:B------:R-:W-:Y:S01]  /*0dc0*/  SHF.R.S32.HI R0, RZ, 0x1f, R18 ;  /* 0x0000001fff007819 */ /* 0x000fe20000011412 */
[----:B------:R-:W-:Y:S01]  /*0dd0*/  IMAD.SHL.U32 R20, R173, 0x2, RZ ;  /* 0x00000002ad147824 */ /* 0x000fe200078e00ff */
[----:B------:R-:W-:Y:S01]  /*0de0*/  LEA.HI R12, R12, R11, RZ, 0x3 ;  /* 0x0000000b0c0c7211 */ /* 0x000fe200078f18ff */
[----:B------:R-:W-:Y:S01]  /*0df0*/  IMAD.SHL.U32 R177, R219, 0x40, RZ ;  /* 0x00000040dbb17824 */ /* 0x000fe200078e00ff */
[----:B------:R-:W-:Y:S01]  /*0e00*/  SHF.R.S32.HI R19, RZ, 0x7, R4 ;  /* 0x00000007ff137819 */ /* 0x000fe20000011404 */
[----:B------:R-:W-:Y:S01]  /*0e10*/  VIADD R170, R160, 0x10 ;  /* 0x00000010a0aa7836 */ /* 0x000fe20000000000 */
[----:B------:R-:W-:Y:S01]  /*0e20*/  LEA.HI R0, R0, R18, RZ, 0x3 ;  /* 0x0000001200007211 */ /* 0x000fe200078f18ff */
[----:B------:R-:W-:Y:S01]  /*0e30*/  VIADD R22, R16, 0x80 ;  /* 0x0000008010167836 */ /* 0x000fe20000000000 */
[----:B------:R-:W-:Y:S01]  /*0e40*/  SHF.R.S32.HI R14, RZ, 0x1f, R13 ;  /* 0x0000001fff0e7819 */ /* 0x000fe2000001140d */
[----:B------:R0:W-:Y:S01]  /*0e50*/  STL [R1+0x64], R19 ;  /* 0x0000641301007387 */ /* 0x0001e20000100800 */
[----:B------:R-:W-:Y:S01]  /*0e60*/  LOP3.LUT R12, R12, 0xfffffff8, RZ, 0xc0, !PT ;  /* 0xfffffff80c0c7812 */ /* 0x000fe200078ec0ff */
[----:B------:R-:W-:Y:S01]  /*0e70*/  IMAD.SHL.U32 R0, R0, 0x40, RZ ;  /* 0x0000004000007824 */ /* 0x000fe200078e00ff */
[----:B------:R-:W-:Y:S01]  /*0e80*/  LEA.HI R9, R9, R220, RZ, 0x5 ;  /* 0x000000dc09097211 */ /* 0x000fe200078f28ff */
[----:B------:R-:W-:Y:S01]  /*0e90*/  VIADD R23, R16, 0xa0 ;  /* 0x000000a010177836 */ /* 0x000fe20000000000 */
[----:B------:R-:W-:Y:S01]  /*0ea0*/  LEA.HI R4, R4, R19, RZ, 0x1 ;  /* 0x0000001304047211 */ /* 0x000fe200078f08ff */
[----:B------:R-:W-:Y:S01]  /*0eb0*/  IMAD.IADD R12, R11, 0x1, -R12 ;  /* 0x000000010b0c7824 */ /* 0x000fe200078e0a0c */
[-C--:B------:R-:W-:Y:S01]  /*0ec0*/  LEA.HI R163, R14, R13.reuse, RZ, 0x3 ;  /* 0x0000000d0ea37211 */ /* 0x080fe200078f18ff */
[----:B------:R-:W-:Y:S01]  /*0ed0*/  IMAD.MOV.U32 R18, RZ, RZ, RZ ;  /* 0x000000ffff127224 */ /* 0x000fe200078e00ff */
[----:B------:R-:W-:Y:S01]  /*0ee0*/  SHF.R.S32.HI R9, RZ, 0x5, R9 ;  /* 0x00000005ff097819 */ /* 0x000fe20000011409 */
[----:B------:R-:W-:Y:S01]  /*0ef0*/  IMAD.SHL.U32 R222, R170, 0x2, RZ ;  /* 0x00000002aade7824 */ /* 0x000fe200078e00ff */
[----:B------:R-:W-:Y:S01]  /*0f00*/  LOP3.LUT R4, R4, 0x3fffffe, RZ, 0xc0, !PT ;  /* 0x03fffffe04047812 */ /* 0x000fe200078ec0ff */
[----:B------:R-:W-:Y:S01]  /*0f10*/  IMAD.SHL.U32 R224, R169, 0x2, RZ ;  /* 0x00000002a9e07824 */ /* 0x000fe200078e00ff */
[----:B------:R-:W-:Y:S01]  /*0f20*/  LEA.HI R13, R14, R13, RZ, 0x6 ;  /* 0x0000000d0e0d7211 */ /* 0x000fe200078f30ff */
[----:B------:R-:W-:Y:S01]  /*0f30*/  IMAD R9, R9, 0x10, R12 ;  /* 0x0000001009097824 */ /* 0x000fe200078e020c */
[----:B------:R-:W-:Y:S01]  /*0f40*/  LOP3.LUT R177, R177, 0x1c0, RZ, 0xc0, !PT ;  /* 0x000001c0b1b17812 */ /* 0x000fe200078ec0ff */
[----:B------:R-:W-:Y:S01]  /*0f50*/  IMAD.IADD R4, R19, 0x1, -R4 ;  /* 0x0000000113047824 */ /* 0x000fe200078e0a04 */
[----:B------:R-:W-:Y:S01]  /*0f60*/  LOP3.LUT R180, R0, 0xfffffe00, RZ, 0xc0, !PT ;  /* 0xfffffe0000b47812 */ /* 0x000fe200078ec0ff */
[----:B------:R-:W-:Y:S01]  /*0f70*/  IMAD.SHL.U32 R0, R5, 0x80, RZ ;  /* 0x0000008005007824 */ /* 0x000fe200078e00ff */
[----:B------:R-:W-:Y:S01]  /*0f80*/  LOP3.LUT R168, R168, 0x1c0, RZ, 0xc0, !PT ;  /* 0x000001c0a8a87812 */ /* 0x000fe200078ec0ff */
[----:B------:R-:W-:Y:S01]  /*0f90*/  IMAD.SHL.U32 R13, R13, 0x80, RZ ;  /* 0x000000800d0d7824 */ /* 0x000fe200078e00ff */
[----:B------:R-:W-:Y:S01]  /*0fa0*/  SHF.R.U32.HI R178, RZ, 0x3, R177 ;  /* 0x00000003ffb27819 */ /* 0x000fe200000116b1 */
[----:B------:R-:W-:Y:S01]  /*0fb0*/  IMAD R9, R4, 0x40, R9 ;  /* 0x0000004004097824 */ /* 0x000fe200078e0209 */
[C---:B------:R-:W-:Y:S01]  /*0fc0*/  LOP3.LUT R5, R177.reuse, 0x38, R164, 0xf8, !PT ;  /* 0x00000038b1057812 */ /* 0x040fe200078ef8a4 */
[----:B0-----:R-:W-:Y:S01]  /*0fd0*/  VIADD R19, R16, 0x60 ;  /* 0x0000006010137836 */ /* 0x001fe20000000000 */
[--C-:B------:R-:W-:Y:S01]  /*0fe0*/  LOP3.LUT R3, R177, 0x38, R163.reuse, 0xf8, !PT ;  /* 0x00000038b1037812 */ /* 0x100fe200078ef8a3 */
[----:B------:R-:W-:Y:S01]  /*0ff0*/  IMAD.SHL.U32 R228, R171, 0x2, RZ ;  /* 0x00000002abe47824 */ /* 0x000fe200078e00ff */
[----:B------:R-:W-:Y:S01]  /*1000*/  SHF.R.U32.HI R11, RZ, 0x3, R168 ;  /* 0x00000003ff0b7819 */ /* 0x000fe200000116a8 */
[----:B------:R-:W-:Y:S01]  /*1010*/  STL [R1+0x68], R9 ;  /* 0x0000680901007387 */ /* 0x000fe20000100800 */
[----:B------:R-:W-:-:S02]  /*1020*/  LOP3.LUT R4, R168, 0x38, R163, 0xf8, !PT ;  /* 0x00000038a8047812 */ /* 0x000fc400078ef8a3 */
[----:B------:R-:W-:Y:S01]  /*1030*/  LOP3.LUT R7, R168, 0x38, R164, 0xf8, !PT ;  /* 0x00000038a8077812 */ /* 0x000fe200078ef8a4 */
[----:B------:R-:W-:Y:S01]  /*1040*/  STL [R1+0x3c], R20 ;  /* 0x00003c1401007387 */ /* 0x000fe20000100800 */
[----:B------:R-:W-:Y:S02]  /*1050*/  LOP3.LUT R6, R0, 0xffffe000, RZ, 0xc0, !PT ;  /* 0xffffe00000067812 */ /* 0x000fe400078ec0ff */
[-C--:B------:R-:W-:Y:S02]  /*1060*/  LOP3.LUT R5, R5, R178.reuse, RZ, 0x3c, !PT ;  /* 0x000000b205057212 */ /* 0x080fe400078e3cff */
[----:B------:R-:W-:Y:S02]  /*1070*/  LOP3.LUT R13, R13, 0xffffe000, RZ, 0xc0, !PT ;  /* 0xffffe0000d0d7812 */ /* 0x000fe400078ec0ff */
[----:B------:R-:W-:Y:S02]  /*1080*/  LOP3.LUT R0, R3, R178, RZ, 0x3c, !PT ;  /* 0x000000b203007212 */ /* 0x000fe400078e3cff */
[----:B------:R-:W-:-:S02]  /*1090*/  LOP3.LUT R3, R4, R11, RZ, 0x3c, !PT ;  /* 0x0000000b04037212 */ /* 0x000fc400078e3cff */
[----:B------:R-:W-:Y:S02]  /*10a0*/  LOP3.LUT R7, R7, R11, RZ, 0x3c, !PT ;  /* 0x0000000b07077212 */ /* 0x000fe400078e3cff */
[--C-:B------:R-:W-:Y:S02]  /*10b0*/  IADD3 R8, R5, R6, R179.reuse ;  /* 0x0000000605087210 */ /* 0x100fe40007ffe0b3 */
[-C--:B------:R-:W-:Y:S02]  /*10c0*/  IADD3 R4, R0, R13.reuse, R179 ;  /* 0x0000000d00047210 */ /* 0x080fe40007ffe0b3 */
[----:B------:R-:W-:Y:S02]  /*10d0*/  LOP3.LUT R5, R10, 0x7ffffffc, RZ, 0xc0, !PT ;  /* 0x7ffffffc0a057812 */ /* 0x000fe400078ec0ff */
[----:B------:R-:W-:Y:S02]  /*10e0*/  LEA.HI R0, R214, R214, RZ, 0x1 ;  /* 0x000000d6d6007211 */ /* 0x000fe400078f08ff */
[--C-:B------:R-:W-:Y:S01]  /*10f0*/  IADD3 R6, R7, R6, R180.reuse ;  /* 0x0000000607067210 */ /* 0x100fe20007ffe0b4 */
[----:B------:R-:W-:Y:S01]  /*1100*/  IMAD.IADD R5, R220, 0x1, -R5 ;  /* 0x00000001dc057824 */ /* 0x000fe200078e0a05 */
[----:B------:R-:W-:-:S02]  /*1110*/  IADD3 R13, R3, R13, R180 ;  /* 0x0000000d030d7210 */ /* 0x000fc40007ffe0b4 */
[----:B------:R-:W-:Y:S01]  /*1120*/  LOP3.LUT R7, R168, 0x38, R16, 0xf8, !PT ;  /* 0x00000038a8077812 */ /* 0x000fe200078ef810 */
[----:B------:R-:W-:Y:S01]  /*1130*/  IMAD.SHL.U32 R199, R5, 0x2, RZ ;  /* 0x0000000205c77824 */ /* 0x000fe200078e00ff */
[----:B------:R-:W-:Y:S02]  /*1140*/  LOP3.LUT R3, R0, 0x1ffffffe, RZ, 0xc0, !PT ;  /* 0x1ffffffe00037812 */ /* 0x000fe400078ec0ff */
[----:B------:R-:W-:Y:S01]  /*1150*/  SHF.R.S32.HI R0, RZ, 0x1f, R184 ;  /* 0x0000001fff007819 */ /* 0x000fe200000114b8 */
[C---:B------:R-:W-:Y:S01]  /*1160*/  VIADD R211, R199.reuse, 0x28 ;  /* 0x00000028c7d37836 */ /* 0x040fe20000000000 */
[----:B------:R-:W-:Y:S01]  /*1170*/  SHF.R.S32.HI R0, RZ, 0x1f, R169 ;  /* 0x0000001fff007819 */ /* 0x000fe200000114a9 */
[C---:B------:R-:W-:Y:S01]  /*1180*/  VIADD R208, R199.reuse, 0x40 ;  /* 0x00000040c7d07836 */ /* 0x040fe20000000000 */
[----:B------:R-:W-:Y:S01]  /*1190*/  LOP3.LUT R7, R180, R7, R11, 0xf6, !PT ;  /* 0x00000007b4077212 */ /* 0x000fe200078ef60b */
[----:B------:R-:W-:Y:S01]  /*11a0*/  VIADD R205, R199, 0x58 ;  /* 0x00000058c7cd7836 */ /* 0x000fe20000000000 */
[----:B------:R-:W-:Y:S01]  /*11b0*/  SHF.R.S32.HI R14, RZ, 0x1f, R185 ;  /* 0x0000001fff0e7819 */ /* 0x000fe200000114b9 */
[----:B------:R-:W-:Y:S01]  /*11c0*/  IMAD.SHL.U32 R14, R15, 0x8, RZ ;  /* 0x000000080f0e7824 */ /* 0x000fe200078e00ff */
[----:B------:R-:W-:Y:S01]  /*11d0*/  SHF.L.U64.HI R223, R169, 0x1, R0 ;  /* 0x00000001a9df7819 */ /* 0x000fe20000010200 */
[----:B------:R-:W-:Y:S01]  /*11e0*/  VIADD R202, R199, 0x70 ;  /* 0x00000070c7ca7836 */ /* 0x000fe20000000000 */
[----:B------:R-:W-:Y:S01]  /*11f0*/  LEA R0, R7, UR59, 0x1 ;  /* 0x0000003b07007c11 */ /* 0x000fe2000f8e08ff */
[C---:B------:R-:W-:Y:S01]  /*1200*/  VIADD R213, R199.reuse, 0x18 ;  /* 0x00000018c7d57836 */ /* 0x040fe20000000000 */
[----:B------:R-:W-:Y:S01]  /*1210*/  STL [R1+0x70], R14 ;  /* 0x0000700e01007387 */ /* 0x000fe20000100800 */
[C---:B------:R-:W-:Y:S01]  /*1220*/  IADD3 R210, R199.reuse, 0x30, RZ ;  /* 0x00000030c7d27810 */ /* 0x040fe20007ffe0ff */
[C---:B------:R-:W-:Y:S01]  /*1230*/  VIADD R207, R199.reuse, 0x48 ;  /* 0x00000048c7cf7836 */ /* 0x040fe20000000000 */
[----:B------:R-:W-:Y:S01]  /*1240*/  LEA R4, R4, UR59, 0x1 ;  /* 0x0000003b04047c11 */ /* 0x000fe2000f8e08ff */
[----:B------:R0:W-:Y:S01]  /*1250*/  STL [R1+0x50], R0 ;  /* 0x0000500001007387 */ /* 0x0001e20000100800 */
[C---:B------:R-:W-:Y:S01]  /*1260*/  VIADD R204, R199.reuse, 0x60 ;  /* 0x00000060c7cc7836 */ /* 0x040fe20000000000 */
[----:B------:R-:W-:Y:S01]  /*1270*/  SHF.R.S32.HI R5, RZ, 0x1f, R213 ;  /* 0x0000001fff057819 */ /* 0x000fe200000114d5 */
[C---:B------:R-:W-:Y:S01]  /*1280*/  VIADD R201, R199.reuse, 0x78 ;  /* 0x00000078c7c97836 */ /* 0x040fe20000000000 */
[----:B------:R-:W-:Y:S01]  /*1290*/  SHF.R.S32.HI R5, RZ, 0x1f, R210 ;  /* 0x0000001fff057819 */ /* 0x000fe200000114d2 */
[----:B------:R-:W-:Y:S01]  /*12a0*/  IMAD.IADD R3, R214, 0x1, -R3 ;  /* 0x00000001d6037824 */ /* 0x000fe200078e0a03 */
[----:B------:R-:W-:Y:S01]  /*12b0*/  SHF.R.S32.HI R5, RZ, 0x1f, R207 ;  /* 0x0000001fff057819 */ /* 0x000fe200000114cf */
[----:B------:R1:W-:Y:S01]  /*12c0*/  STL [R1+0x60], R4 ;  /* 0x0000600401007387 */ /* 0x0003e20000100800 */
[----:B------:R-:W-:Y:S01]  /*12d0*/  SHF.R.S32.HI R5, RZ, 0x1f, R204 ;  /* 0x0000001fff057819 */ /* 0x000fe200000114cc */
[C---:B------:R-:W-:Y:S01]  /*12e0*/  VIADD R212, R199.reuse, 0x20 ;  /* 0x00000020c7d47836 */ /* 0x040fe20000000000 */
[----:B0-----:R-:W-:Y:S01]  /*12f0*/  SHF.R.S32.HI R0, RZ, 0x1f, R211 ;  /* 0x0000001fff007819 */ /* 0x001fe200000114d3 */
[C---:B------:R-:W-:Y:S01]  /*1300*/  VIADD R209, R199.reuse, 0x38 ;  /* 0x00000038c7d17836 */ /* 0x040fe20000000000 */
[----:B------:R-:W-:Y:S01]  /*1310*/  SHF.R.S32.HI R0, RZ, 0x1f, R208 ;  /* 0x0000001fff007819 */ /* 0x000fe200000114d0 */
[C---:B------:R-:W-:Y:S01]  /*1320*/  VIADD R206, R199.reuse, 0x50 ;  /* 0x00000050c7ce7836 */ /* 0x040fe20000000000 */
[----:B------:R-:W-:Y:S01]  /*1330*/  SHF.R.S32.HI R0, RZ, 0x1f, R205 ;  /* 0x0000001fff007819 */ /* 0x000fe200000114cd */
[----:B------:R-:W-:Y:S01]  /*1340*/  VIADD R203, R199, 0x68 ;  /* 0x00000068c7cb7836 */ /* 0x000fe20000000000 */
[----:B------:R-:W-:-:S02]  /*1350*/  SHF.R.S32.HI R0, RZ, 0x1f, R202 ;  /* 0x0000001fff007819 */ /* 0x000fc400000114ca */
[----:B------:R-:W-:Y:S02]  /*1360*/  LEA R0, R13, UR59, 0x1 ;  /* 0x0000003b0d007c11 */ /* 0x000fe4000f8e08ff */
[----:B------:R-:W-:Y:S02]  /*1370*/  SHF.R.S32.HI R5, RZ, 0x1f, R201 ;  /* 0x0000001fff057819 */ /* 0x000fe400000114c9 */
[----:B------:R-:W-:Y:S01]  /*1380*/  LEA R5, R8, UR59, 0x1 ;  /* 0x0000003b08057c11 */ /* 0x000fe2000f8e08ff */
[----:B------:R0:W-:Y:S01]  /*1390*/  STL [R1+0x48], R0 ;  /* 0x0000480001007387 */ /* 0x0001e20000100800 */
[----:B-1----:R-:W-:Y:S02]  /*13a0*/  LEA R4, R6, UR59, 0x1 ;  /* 0x0000003b06047c11 */ /* 0x002fe4000f8e08ff */
[----:B------:R-:W-:Y:S01]  /*13b0*/  IADD3 R172, R160, 0x30, RZ ;  /* 0x00000030a0ac7810 */ /* 0x000fe20007ffe0ff */
[----:B------:R1:W-:Y:S01]  /*13c0*/  STL [R1+0x4c], R5 ;  /* 0x00004c0501007387 */ /* 0x0003e20000100800 */
[----:B------:R-:W-:-:S02]  /*13d0*/  SHF.R.S32.HI R221, RZ, 0x1f, R170 ;  /* 0x0000001fffdd7819 */ /* 0x000fc400000114aa */
[----:B------:R-:W-:Y:S01]  /*13e0*/  SHF.R.S32.HI R225, RZ, 0x1f, R172 ;  /* 0x0000001fffe17819 */ /* 0x000fe200000114ac */
[----:B------:R-:W-:Y:S01]  /*13f0*/  IMAD.SHL.U32 R226, R172, 0x2, RZ ;  /* 0x00000002ace27824 */ /* 0x000fe200078e00ff */
[----:B------:R-:W-:Y:S01]  /*1400*/  SHF.R.S32.HI R10, RZ, 0x1f, R171 ;  /* 0x0000001fff0a7819 */ /* 0x000fe200000114ab */
[----:B0-----:R-:W-:Y:S01]  /*1410*/  IMAD R0, R3, 0x8, R9 ;  /* 0x0000000803007824 */ /* 0x001fe200078e0209 */
[----:B------:R-:W-:Y:S02]  /*1420*/  SHF.R.S32.HI R12, RZ, 0x1f, R173 ;  /* 0x0000001fff0c7819 */ /* 0x000fe400000114ad */
[----:B------:R-:W-:Y:S02]  /*1430*/  SHF.R.S32.HI R7, RZ, 0x1f, R212 ;  /* 0x0000001fff077819 */ /* 0x000fe400000114d4 */
[----:B------:R1:W-:Y:S01]  /*1440*/  STL [R1+0x6c], R0 ;  /* 0x00006c0001007387 */ /* 0x0003e20000100800 */
[----:B------:R-:W-:Y:S02]  /*1450*/  SHF.R.S32.HI R7, RZ, 0x1f, R209 ;  /* 0x0000001fff077819 */ /* 0x000fe400000114d1 */
[----:B------:R-:W-:Y:S01]  /*1460*/  SHF.R.S32.HI R7, RZ, 0x1f, R206 ;  /* 0x0000001fff077819 */ /* 0x000fe200000114ce */
[----:B------:R1:W-:Y:S01]  /*1470*/  STL [R1+0x44], R4 ;  /* 0x0000440401007387 */ /* 0x0003e20000100800 */
[----:B------:R-:W-:-:S02]  /*1480*/  SHF.R.S32.HI R217, RZ, 0x3, R217 ;  /* 0x00000003ffd97819 */ /* 0x000fc400000114d9 */
[----:B------:R-:W-:Y:S02]  /*1490*/  SHF.R.S32.HI R17, RZ, 0x1f, R16 ;  /* 0x0000001fff117819 */ /* 0x000fe40000011410 */
[----:B------:R-:W-:Y:S02]  /*14a0*/  SHF.R.S32.HI R165, RZ, 0x1f, R19 ;  /* 0x0000001fffa57819 */ /* 0x000fe40000011413 */
[----:B------:R-:W-:Y:S02]  /*14b0*/  SHF.R.S32.HI R176, RZ, 0x1f, R22 ;  /* 0x0000001fffb07819 */ /* 0x000fe40000011416 */
[----:B------:R-:W-:Y:S02]  /*14c0*/  SHF.R.S32.HI R175, RZ, 0x1f, R23 ;  /* 0x0000001fffaf7819 */ /* 0x000fe40000011417 */
[----:B------:R-:W-:Y:S02]  /*14d0*/  SHF.L.U64.HI R221, R170, 0x1, R221 ;  /* 0x00000001aadd7819 */ /* 0x000fe400000102dd */
[----:B------:R-:W-:-:S02]  /*14e0*/  SHF.L.U64.HI R225, R172, 0x1, R225 ;  /* 0x00000001ace17819 */ /* 0x000fc400000102e1 */
[----:B------:R-:W-:Y:S02]  /*14f0*/  SHF.L.U64.HI R227, R171, 0x1, R10 ;  /* 0x00000001abe37819 */ /* 0x000fe4000001020a */
[----:B------:R-:W-:Y:S02]  /*1500*/  SHF.L.U64.HI R229, R173, 0x1, R12 ;  /* 0x00000001ade57819 */ /* 0x000fe4000001020c */
[----:B------:R-:W-:Y:S02]  /*1510*/  SHF.R.S32.HI R163, RZ, 0x3, R163 ;  /* 0x00000003ffa37819 */ /* 0x000fe400000114a3 */
[----:B------:R-:W-:Y:S02]  /*1520*/  SHF.R.S32.HI R164, RZ, 0x3, R164 ;  /* 0x00000003ffa47819 */ /* 0x000fe400000114a4 */
[----:B-1----:R-:W-:-:S07]  /*1530*/  SHF.R.S32.HI R7, RZ, 0x1f, R203 ;  /* 0x0000001fff077819 */ /* 0x002fce00000114cb */
.L_x_668:
[----:B0-----:R-:W0:Y:S01]  /*1540*/  LDC.64 R188, c[0x0][0xc88] ;  /* 0x00032200ffbc7b82 */ /* 0x001e220000000a00 */
[----:B------:R-:W-:Y:S01]  /*1550*/  ULDC.64 UR4, c[0x0][0xa28] ;  /* 0x00028a0000047ab9 */ /* 0x000fe20000000a00 */
[----:B------:R-:W-:Y:S01]  /*1560*/  ULDC.64 UR8, c[0x0][0xa18] ;  /* 0x0002860000087ab9 */ /* 0x000fe20000000a00 */
[----:B------:R-:W-:Y:S01]  /*1570*/  ULDC.64 UR6, c[0x0][0xa08] ;  /* 0x0002820000067ab9 */ /* 0x000fe20000000a00 */
[----:B0-----:R-:W-:-:S06]  /*1580*/  IMAD.WIDE R188, R147, 0x4, R188 ;  /* 0x0000000493bc7825 */ /* 0x001fcc00078e02bc */
[----:B------:R-:W2:Y:S01]  /*1590*/  LDG.E R188, desc[UR56][R188.64] ;  /* 0x00000038bcbc7981 */ /* 0x000ea2000c1e1900 */
[----:B------:R-:W-:Y:S01]  /*15a0*/  ISETP.NE.U32.AND P2, PT, RZ, UR4, PT ;  /* 0x00000004ff007c0c */ /* 0x000fe2000bf45070 */
[----:B------:R-:W-:Y:S01]  /*15b0*/  IMAD.MOV.U32 R11, RZ, RZ, RZ ;  /* 0x000000ffff0b7224 */ /* 0x000fe200078e00ff */
[----:B------:R-:W-:Y:S01]  /*15c0*/  ISETP.NE.U32.AND P1, PT, RZ, UR8, PT ;  /* 0x00000008ff007c0c */ /* 0x000fe2000bf25070 */
[----:B------:R-:W-:Y:S01]  /*15d0*/  IMAD.MOV.U32 R129, RZ, RZ, RZ ;  /* 0x000000ffff817224 */ /* 0x000fe200078e00ff */
[----:B------:R-:W-:Y:S02]  /*15e0*/  ISETP.NE.AND.EX P2, PT, RZ, UR5, PT, P2 ;  /* 0x00000005ff007c0c */ /* 0x000fe4000bf45320 */
[----:B------:R-:W-:Y:S02]  /*15f0*/  ISETP.NE.AND.EX P1, PT, RZ, UR9, PT, P1 ;  /* 0x00000009ff007c0c */ /* 0x000fe4000bf25310 */
[----:B------:R-:W-:-:S04]  /*1600*/  ISETP.NE.U32.AND P0, PT, RZ, UR6, PT ;  /* 0x00000006ff007c0c */ /* 0x000fc8000bf05070 */
[----:B------:R-:W-:Y:S02]  /*1610*/  ISETP.NE.AND.EX P0, PT, RZ, UR7, PT, P0 ;  /* 0x00000007ff007c0c */ /* 0x000fe4000bf05300 */
[----:B--2---:R-:W-:Y:S01]  /*1620*/  SHF.R.S32.HI R216, RZ, 0x1f, R188 ;  /* 0x0000001fffd87819 */ /* 0x004fe200000114bc */
[C---:B------:R-:W-:Y:S02]  /*1630*/  IMAD.SHL.U32 R189, R188.reuse, 0x4, RZ ;  /* 0x00000004bcbd7824 */ /* 0x040fe400078e00ff */
[C---:B---3--:R-:W-:Y:S02]  /*1640*/  @P2 LEA R6, P3, R188.reuse, UR4, 0x2 ;  /* 0x00000004bc062c11 */ /* 0x048fe4000f8610ff */
[C-C-:B------:R-:W-:Y:S02]  /*1650*/  SHF.L.U64.HI R190, R188.reuse, 0x2, R216.reuse ;  /* 0x00000002bcbe7819 */ /* 0x140fe400000102d8 */
[----:B------:R-:W-:Y:S01]  /*1660*/  @P2 LEA.HI.X R7, R188, UR5, R216, 0x2, P3 ;  /* 0x00000005bc072c11 */ /* 0x000fe200098f14d8 */
[----:B------:R-:W-:Y:S01]  /*1670*/  ULDC UR4, c[0x0][0x288] ;  /* 0x0000a20000047ab9 */ /* 0x000fe20000000800 */
[----:B-1----:R-:W-:-:S03]  /*1680*/  IADD3 R4, P4, R189, UR6, RZ ;  /* 0x00000006bd047c10 */ /* 0x002fc6000ff9e0ff */
[----:B------:R0:W5:Y:S01]  /*1690*/  @P2 LDG.E R11, desc[UR56][R6.64] ;  /* 0x00000038060b2981 */ /* 0x000162000c1e1900 */
[----:B------:R-:W-:Y:S01]  /*16a0*/  @P1 IADD3 R8, P2, R189, UR8, RZ ;  /* 0x00000008bd081c10 */ /* 0x000fe2000ff5e0ff */
[----:B------:R-:W-:Y:S01]  /*16b0*/  IMAD.U32 R143, RZ, RZ, UR4 ;  /* 0x00000004ff8f7e24 */ /* 0x000fe2000f8e00ff */
[C---:B------:R-:W-:Y:S01]  /*16c0*/  IADD3.X R5, R190.reuse, UR7, RZ, P4, !PT ;  /* 0x00000007be057c10 */ /* 0x040fe2000a7fe4ff */
[----:B------:R-:W-:Y:S01]  /*16d0*/  ULDC.64 UR4, c[0x0][0x418] ;  /* 0x0001060000047ab9 */ /* 0x000fe20000000a00 */
[----:B------:R-:W-:-:S03]  /*16e0*/  @P1 IADD3.X R9, R190, UR9, RZ, P2, !PT ;  /* 0x00000009be091c10 */ /* 0x000fc600097fe4ff */
[----:B------:R0:W5:Y:S01]  /*16f0*/  @P0 LDG.E R129, desc[UR56][R4.64] ;  /* 0x0000003804810981 */ /* 0x000162000c1e1900 */
[----:B------:R-:W-:Y:S01]  /*1700*/  UISETP.NE.U32.AND UP0, UPT, UR4, URZ, UPT ;  /* 0x0000003f0400728c */ /* 0x000fe2000bf05070 */
[C---:B----4-:R-:W-:Y:S01]  /*1710*/  LOP3.LUT R3, R146.reuse, 0xff000000, RZ, 0xc0, !PT ;  /* 0xff00000092037812 */ /* 0x050fe200078ec0ff */
[----:B------:R-:W-:Y:S01]  /*1720*/  ULDC.64 UR8, c[0x0][0xa20] ;  /* 0x0002880000087ab9 */ /* 0x000fe20000000a00 */
[----:B------:R0:W5:Y:S01]  /*1730*/  @P1 LDG.E R143, desc[UR56][R8.64] ;  /* 0x00000038088f1981 */ /* 0x000162000c1e1900 */
[----:B------:R-:W-:Y:S01]  /*1740*/  UISETP.NE.AND.EX UP0, UPT, UR5, URZ, UPT, UP0 ;  /* 0x0000003f0500728c */ /* 0x000fe2000bf05300 */
[----:B------:R-:W-:Y:S01]  /*1750*/  ULDC UR4, c[0x0][0x424] ;  /* 0x0001090000047ab9 */ /* 0x000fe20000000800 */
[----:B------:R-:W-:Y:S02]  /*1760*/  ISETP.NE.U32.AND P2, PT, RZ, UR8, PT ;  /* 0x00000008ff007c0c */ /* 0x000fe4000bf45070 */
[----:B------:R-:W-:Y:S01]  /*1770*/  USEL UR4, UR4, 0x1, UP0 ;  /* 0x0000000104047887 */ /* 0x000fe20008000000 */
[----:B------:R-:W-:Y:S01]  /*1780*/  ULDC UR5, c[0x0][0x2f0] ;  /* 0x0000bc0000057ab9 */ /* 0x000fe20000000800 */
[----:B------:R-:W-:-:S02]  /*1790*/  LOP3.LUT R0, R146, 0xff0000, RZ, 0xc0, !PT ;  /* 0x00ff000092007812 */ /* 0x000fc400078ec0ff */
[----:B------:R-:W-:Y:S01]  /*17a0*/  UIMAD UR4, UR4, UR5, URZ ;  /* 0x00000005040472a4 */ /* 0x000fe2000f8e023f */
[----:B------:R-:W-:Y:S02]  /*17b0*/  SHF.R.U32.HI R3, RZ, 0x8, R3 ;  /* 0x00000008ff037819 */ /* 0x000fe40000011603 */
[----:B------:R-:W-:Y:S01]  /*17c0*/  ISETP.NE.AND.EX P2, PT, RZ, UR9, PT, P2 ;  /* 0x00000009ff007c0c */ /* 0x000fe2000bf45320 */
[----:B------:R-:W-:Y:S01]  /*17d0*/  ULDC UR5, c[0x0][0x348] ;  /* 0x0000d20000057ab9 */ /* 0x000fe20000000800 */
[----:B------:R-:W-:Y:S01]  /*17e0*/  LEA.HI R187, R0, R3, RZ, 0x10 ;  /* 0x0000000300bb7211 */ /* 0x000fe200078f80ff */
[----:B------:R-:W-:Y:S01]  /*17f0*/  IMAD.MOV.U32 R192, RZ, RZ, R145 ;  /* 0x000000ffffc07224 */ /* 0x000fe200078e0091 */
[----:B------:R-:W-:Y:S01]  /*1800*/  LOP3.LUT R162, R146, 0xffff, RZ, 0xc0, !PT ;  /* 0x0000ffff92a27812 */ /* 0x000fe200078ec0ff */
[----:B0-----:R-:W-:Y:S08]  /*1810*/  @P1 BRA `(.L_x_447) ;  /* 0x0000000000241947 */ /* 0x001ff00003800000 */
[----:B------:R-:W-:Y:S02]  /*1820*/  ULDC.64 UR6, c[0x0][0xa00] ;  /* 0x0002800000067ab9 */ /* 0x000fe40000000a00 */
[----:B------:R-:W-:-:S04]  /*1830*/  ISETP.NE.U32.AND P1, PT, RZ, UR6, PT ;  /* 0x00000006ff007c0c */ /* 0x000fc8000bf25070 */
[----:B------:R-:W-:-:S13]  /*1840*/  ISETP.NE.AND.EX P1, PT, RZ, UR7, PT, P1 ;  /* 0x00000007ff007c0c */ /* 0x000fda000bf25310 */
[----:B------:R-:W-:Y:S05]  /*1850*/  @!P1 BRA `(.L_x_447) ;  /* 0x0000000000149947 */ /* 0x000fea0003800000 */
[----:B------:R-:W0:Y:S02]  /*1860*/  LDC.64 R6, c[0x0][0xa00] ;  /* 0x00028000ff067b82 */ /* 0x000e240000000a00 */
[----:B0-----:R-:W-:-:S05]  /*1870*/  IMAD.WIDE R6, R188, 0x4, R6 ;  /* 0x00000004bc067825 */ /* 0x001fca00078e0206 */
[----:B-----5:R-:W2:Y:S04]  /*1880*/  LDG.E R143, desc[UR56][R6.64] ;  /* 0x00000038068f7981 */ /* 0x020ea8000c1e1900 */
[----:B------:R-:W2:Y:S02]  /*1890*/  LDG.E R0, desc[UR56][R6.64+0x4] ;  /* 0x0000043806007981 */ /* 0x000ea4000c1e1900 */
[----:B--2---:R-:W-:-:S07]  /*18a0*/  IMAD.IADD R143, R0, 0x1, -R143 ;  /* 0x00000001008f7824 */ /* 0x004fce00078e0a8f */
.L_x_447:
[----:B------:R-:W-:Y:S01]  /*18b0*/  IMAD.U32 R25, RZ, RZ, UR5 ;  /* 0x00000005ff197e24 */ /* 0x000fe2000f8e00ff */
[----:B------:R-:W-:Y:S01]  /*18c0*/  MOV R26, UR4 ;  /* 0x00000004001a7c02 */ /* 0x000fe20008000f00 */
[----:B------:R-:W-:Y:S06]  /*18d0*/  @!P2 BRA `(.L_x_448) ;  /* 0x000000000010a947 */ /* 0x000fec0003800000 */
[----:B------:R-:W-:-:S04]  /*18e0*/  IADD3 R26, P0, R189, UR8, RZ ;  /* 0x00000008bd1a7c10 */ /* 0x000fc8000ff1e0ff */
[----:B------:R-:W-:-:S05]  /*18f0*/  IADD3.X R27, R190, UR9, RZ, P0, !PT ;  /* 0x00000009be1b7c10 */ /* 0x000fca00087fe4ff */
[----:B------:R0:W5:Y:S01]  /*1900*/  LDG.E R26, desc[UR56][R26.64] ;  /* 0x000000381a1a7981 */ /* 0x000162000c1e1900 */
[----:B------:R-:W-:Y:S05]  /*1910*/  BRA `(.L_x_449) ;  /* 0x0000000000107947 */ /* 0x000fea0003800000 */
.L_x_448:
[----:B------:R-:W-:Y:S05]  /*1920*/  @!P0 BRA `(.L_x_449) ;  /* 0x00000000000c8947 */ /* 0x000fea0003800000 */
[----:B------:R-:W2:Y:S04]  /*1930*/  LDG.E R3, desc[UR56][R4.64] ;  /* 0x0000003804037981 */ /* 0x000ea8000c1e1900 */
[----:B------:R-:W2:Y:S02]  /*1940*/  LDG.E R26, desc[UR56][R4.64+0x4] ;  /* 0x00000438041a7981 */ /* 0x000ea4000c1e1900 */
[----:B--2---:R-:W-:-:S07]  /*1950*/  IMAD.IADD R26, R26, 0x1, -R3 ;  /* 0x000000011a1a7824 */ /* 0x004fce00078e0a03 */
.L_x_449:
[----:B------:R-:W-:Y:S01]  /*1960*/  ULDC.64 UR4, c[0x0][0xa10] ;  /* 0x0002840000047ab9 */ /* 0x000fe20000000a00 */
[----:B0-----:R-:W2:Y:S01]  /*1970*/  LDL.LU R27, [R1+0x38] ;  /* 0x00003800011b7983 */ /* 0x001ea20000300800 */
[----:B------:R-:W-:-:S04]  /*1980*/  ISETP.NE.U32.AND P0, PT, RZ, UR4, PT ;  /* 0x00000004ff007c0c */ /* 0x000fc8000bf05070 */
[----:B------:R-:W-:Y:S01]  /*1990*/  ISETP.NE.AND.EX P0, PT, RZ, UR5, PT, P0 ;  /* 0x00000005ff007c0c */ /* 0x000fe2000bf05300 */
[----:B------:R-:W-:-:S12]  /*19a0*/  ULDC.64 UR4, c[0x0][0xa30] ;  /* 0x00028c0000047ab9 */ /* 0x000fd80000000a00 */
[----:B------:R-:W0:Y:S02]  /*19b0*/  @P0 LDC.64 R4, c[0x0][0xa10] ;  /* 0x00028400ff040b82 */ /* 0x000e240000000a00 */
[----:B0-----:R-:W-:-:S05]  /*19c0*/  @P0 IMAD.WIDE R4, R188, 0x4, R4 ;  /* 0x00000004bc040825 */ /* 0x001fca00078e0204 */
[----:B------:R-:W3:Y:S04]  /*19d0*/  @P0 LDG.E R0, desc[UR56][R4.64] ;  /* 0x0000003804000981 */ /* 0x000ee8000c1e1900 */
[----:B------:R-:W3:Y:S01]  /*19e0*/  @P0 LDG.E R3, desc[UR56][R4.64+0x4] ;  /* 0x0000043804030981 */ /* 0x000ee2000c1e1900 */
[----:B------:R-:W-:Y:S01]  /*19f0*/  ISETP.NE.U32.AND P1, PT, RZ, UR4, PT ;  /* 0x00000004ff007c0c */ /* 0x000fe2000bf25070 */
[----:B-----5:R-:W-:-:S03]  /*1a00*/  IMAD.MOV.U32 R141, RZ, RZ, R26 ;  /* 0x000000ffff8d7224 */ /* 0x020fc600078e001a */
[----:B------:R-:W-:-:S13]  /*1a10*/  ISETP.NE.AND.EX P1, PT, RZ, UR5, PT, P1 ;  /* 0x00000005ff007c0c */ /* 0x000fda000bf25310 */
[----:B------:R-:W-:-:S04]  /*1a20*/  @P1 IADD3 R6, P2, R189, UR4, RZ ;  /* 0x00000004bd061c10 */ /* 0x000fc8000ff5e0ff */
[----:B------:R-:W-:-:S05]  /*1a30*/  @P1 IADD3.X R7, R190, UR5, RZ, P2, !PT ;  /* 0x00000005be071c10 */ /* 0x000fca00097fe4ff */
[----:B------:R0:W5:Y:S01]  /*1a40*/  @P1 LDG.E R141, desc[UR56][R6.64] ;  /* 0x00000038068d1981 */ /* 0x000162000c1e1900 */
[----:B------:R-:W-:Y:S01]  /*1a50*/  IMAD.IADD R10, R26, 0x1, -R11 ;  /* 0x000000011a0a7824 */ /* 0x000fe200078e0a0b */
[----:B------:R-:W-:Y:S01]  /*1a60*/  BSSY B0, `(.L_x_450) ;  /* 0x000002c000007945 */ /* 0x000fe20003800000 */
[----:B------:R-:W-:Y:S02]  /*1a70*/  LOP3.LUT R200, R187, 0xff, RZ, 0xc0, !PT ;  /* 0x000000ffbbc87812 */ /* 0x000fe400078ec0ff */
[----:B------:R-:W-:Y:S02]  /*1a80*/  SHF.R.U32.HI R187, RZ, 0x10, R187 ;  /* 0x00000010ffbb7819 */ /* 0x000fe400000116bb */
[----:B--2---:R-:W-:Y:S01]  /*1a90*/  LOP3.LUT R27, R27, 0xfffffffb, RZ, 0xc0, !PT ;  /* 0xfffffffb1b1b7812 */ /* 0x004fe200078ec0ff */
[----:B---3--:R-:W-:-:S04]  /*1aa0*/  @P0 IMAD.IADD R25, R3, 0x1, -R0 ;  /* 0x0000000103190824 */ /* 0x008fc800078e0a00 */
[----:B------:R-:W-:-:S04]  /*1ab0*/  IMAD.IADD R215, R10, 0x1, R25 ;  /* 0x000000010ad77824 */ /* 0x000fc800078e0219 */
[C---:B------:R-:W-:Y:S01]  /*1ac0*/  VIADD R0, R215.reuse, 0x5f ;  /* 0x0000005fd7007836 */ /* 0x040fe20000000000 */
[----:B------:R-:W-:-:S03]  /*1ad0*/  ISETP.GE.AND P3, PT, R215, 0x1, PT ;  /* 0x00000001d700780c */ /* 0x000fc60003f66270 */
[----:B------:R-:W-:-:S05]  /*1ae0*/  IMAD.HI R0, R0, 0x2aaaaaab, RZ ;  /* 0x2aaaaaab00007827 */ /* 0x000fca00078e02ff */
[----:B------:R-:W-:-:S04]  /*1af0*/  SHF.R.U32.HI R3, RZ, 0x1f, R0 ;  /* 0x0000001fff037819 */ /* 0x000fc80000011600 */
[----:B------:R-:W-:Y:S01]  /*1b00*/  LEA.HI.SX32 R142, R0, R3, 0x1c ;  /* 0x00000003008e7211 */ /* 0x000fe200078fe2ff */
[----:B------:R-:W-:Y:S01]  /*1b10*/  IMAD.MOV.U32 R3, RZ, RZ, RZ ;  /* 0x000000ffff037224 */ /* 0x000fe200078e00ff */
[----:B------:R-:W-:-:S05]  /*1b20*/  @P3 LOP3.LUT R27, R27, 0x4, RZ, 0xfc, !PT ;  /* 0x000000041b1b3812 */ /* 0x000fca00078efcff */
[----:B------:R0:W-:Y:S01]  /*1b30*/  STL [R1+0x38], R27 ;  /* 0x0000381b01007387 */ /* 0x0001e20000100800 */
[----:B------:R-:W-:Y:S05]  /*1b40*/  @!P3 BRA `(.L_x_451) ;  /* 0x000000000074b947 */ /* 0x000fea0003800000 */
[----:B------:R-:W-:Y:S01]  /*1b50*/  ISETP.NE.AND P0, PT, R187, RZ, PT ;  /* 0x000000ffbb00720c */ /* 0x000fe20003f05270 */
[----:B------:R-:W-:-:S03]  /*1b60*/  ULDC UR4, c[0x0][0x9f0] ;  /* 0x00027c0000047ab9 */ /* 0x000fc60000000800 */
[----:B------:R-:W-:-:S04]  /*1b70*/  SEL R9, R187, UR4, P0 ;  /* 0x00000004bb097c07 */ /* 0x000fc80008000000 */
[-C--:B0-----:R-:W-:Y:S02]  /*1b80*/  IABS R6, R9.reuse ;  /* 0x0000000900067213 */ /* 0x081fe40000000000 */
[----:B------:R-:W-:Y:S02]  /*1b90*/  IADD3 R0, R142, -0x1, R9 ;  /* 0xffffffff8e007810 */ /* 0x000fe40007ffe009 */
[----:B------:R-:W0:Y:S01]  /*1ba0*/  I2F.RP R3, R6 ;  /* 0x0000000600037306 */ /* 0x000e220000209400 */
[-C--:B------:R-:W-:Y:S02]  /*1bb0*/  IABS R11, R9.reuse ;  /* 0x00000009000b7213 */ /* 0x080fe40000000000 */
[----:B------:R-:W-:Y:S02]  /*1bc0*/  IABS R8, R0 ;  /* 0x0000000000087213 */ /* 0x000fe40000000000 */
[----:B------:R-:W-:-:S04]  /*1bd0*/  LOP3.LUT R0, R0, R9, RZ, 0x3c, !PT ;  /* 0x0000000900007212 */ /* 0x000fc800078e3cff */
[----:B------:R-:W-:Y:S01]  /*1be0*/  ISETP.GE.AND P2, PT, R0, RZ, PT ;  /* 0x000000ff0000720c */ /* 0x000fe20003f46270 */
[----:B0-----:R-:W0:Y:S02]  /*1bf0*/  MUFU.RCP R3, R3 ;  /* 0x0000000300037308 */ /* 0x001e240000001000 */
[----:B0-----:R-:W-:Y:S02]  /*1c00*/  VIADD R4, R3, 0xffffffe ;  /* 0x0ffffffe03047836 */ /* 0x001fe40000000000 */
[----:B------:R-:W-:-:S04]  /*1c10*/  IMAD.MOV R3, RZ, RZ, -R11 ;  /* 0x000000ffff037224 */ /* 0x000fc800078e0a0b */
[----:B------:R0:W1:Y:S02]  /*1c20*/  F2I.FTZ.U32.TRUNC.NTZ R5, R4 ;  /* 0x0000000400057305 */ /* 0x000064000021f000 */
[----:B0-----:R-:W-:Y:S02]  /*1c30*/  IMAD.MOV.U32 R4, RZ, RZ, RZ ;  /* 0x000000ffff047224 */ /* 0x001fe400078e00ff */
[----:B-1----:R-:W-:-:S04]  /*1c40*/  IMAD.MOV R7, RZ, RZ, -R5 ;  /* 0x000000ffff077224 */ /* 0x002fc800078e0a05 */
[----:B------:R-:W-:-:S04]  /*1c50*/  IMAD R7, R7, R6, RZ ;  /* 0x0000000607077224 */ /* 0x000fc800078e02ff */
[----:B------:R-:W-:-:S06]  /*1c60*/  IMAD.HI.U32 R5, R5, R7, R4 ;  /* 0x0000000705057227 */ /* 0x000fcc00078e0004 */
[----:B------:R-:W-:-:S04]  /*1c70*/  IMAD.HI.U32 R5, R5, R8, RZ ;  /* 0x0000000805057227 */ /* 0x000fc800078e00ff */
[----:B------:R-:W-:-:S05]  /*1c80*/  IMAD R3, R5, R3, R8 ;  /* 0x0000000305037224 */ /* 0x000fca00078e0208 */
[----:B------:R-:W-:-:S13]  /*1c90*/  ISETP.GT.U32.AND P1, PT, R6, R3, PT ;  /* 0x000000030600720c */ /* 0x000fda0003f24070 */
[----:B------:R-:W-:Y:S02]  /*1ca0*/  @!P1 IMAD.IADD R3, R3, 0x1, -R6 ;  /* 0x0000000103039824 */ /* 0x000fe400078e0a06 */
[----:B------:R-:W-:Y:S01]  /*1cb0*/  @!P1 VIADD R5, R5, 0x1 ;  /* 0x0000000105059836 */ /* 0x000fe20000000000 */
[----:B------:R-:W-:Y:S02]  /*1cc0*/  ISETP.NE.AND P1, PT, R9, RZ, PT ;  /* 0x000000ff0900720c */ /* 0x000fe40003f25270 */
[----:B------:R-:W-:-:S13]  /*1cd0*/  ISETP.GE.U32.AND P0, PT, R3, R6, PT ;  /* 0x000000060300720c */ /* 0x000fda0003f06070 */
[----:B------:R-:W-:-:S04]  /*1ce0*/  @P0 VIADD R5, R5, 0x1 ;  /* 0x0000000105050836 */ /* 0x000fc80000000000 */
[----:B------:R-:W-:-:S04]  /*1cf0*/  IMAD.MOV.U32 R3, RZ, RZ, R5 ;  /* 0x000000ffff037224 */ /* 0x000fc800078e0005 */
[----:B------:R-:W-:Y:S01]  /*1d00*/  @!P2 IMAD.MOV R3, RZ, RZ, -R3 ;  /* 0x000000ffff03a224 */ /* 0x000fe200078e0a03 */
[----:B------:R-:W-:-:S07]  /*1d10*/  @!P1 LOP3.LUT R3, RZ, R9, RZ, 0x33, !PT ;  /* 0x00000009ff039212 */ /* 0x000fce00078e33ff */
.L_x_451:
[----:B------:R-:W-:Y:S05]  /*1d20*/  BSYNC B0 ;  /* 0x0000000000007941 */ /* 0x000fea0003800000 */
.L_x_450:
[----:B------:R-:W-:Y:S01]  /*1d30*/  IMAD R0, R200, R3, RZ ;  /* 0x00000003c8007224 */ /* 0x000fe200078e02ff */
[----:B------:R-:W-:-:S04]  /*1d40*/  PLOP3.LUT P2, PT, PT, PT, PT, 0x80, 0x0 ;  /* 0x000000000000781c */ /* 0x000fc80003f4f070 */
[C---:B------:R-:W-:Y:S01]  /*1d50*/  VIADDMNMX R3, R0.reuse, R3, R142, PT ;  /* 0x0000000300037246 */ /* 0x040fe2000380018e */
[----:B------:R-:W-:-:S04]  /*1d60*/  IMAD R0, R0, 0x60, -R10 ;  /* 0x0000006000007824 */ /* 0x000fc800078e0a0a */
[----:B------:R-:W-:Y:S01]  /*1d70*/  IMAD R4, R3, 0x60, -R10 ;  /* 0x0000006003047824 */ /* 0x000fe200078e0a0a */
[----:B------:R-:W-:-:S04]  /*1d80*/  VIMNMX R0, RZ, R0, !PT ;  /* 0x00000000ff007248 */ /* 0x000fc80007fe0100 */
[----:B------:R-:W-:Y:S01]  /*1d90*/  VIMNMX R3, R4, R25, PT ;  /* 0x0000001904037248 */ /* 0x000fe20003fe0100 */
[----:B------:R-:W-:-:S03]  /*1da0*/  IMAD.WIDE.U32 R126, R0, -0x55555555, RZ ;  /* 0xaaaaaaab007e7825 */ /* 0x000fc600078e00ff */
[----:B------:R-:W-:Y:S02]  /*1db0*/  ISETP.GT.AND P0, PT, R3, R0, PT ;  /* 0x000000000300720c */ /* 0x000fe40003f04270 */
[----:B------:R-:W-:-:S04]  /*1dc0*/  SHF.R.U32.HI R126, RZ, 0x6, R127 ;  /* 0x00000006ff7e7819 */ /* 0x000fc8000001167f */
[----:B------:R-:W-:-:S07]  /*1dd0*/  MOV R24, R126 ;  /* 0x0000007e00187202 */ /* 0x000fce0000000f00 */
[----:B------:R-:W-:-:S04]  /*1de0*/  @P0 VIADD R0, R3, 0x5f ;  /* 0x0000005f03000836 */ /* 0x000fc80000000000 */
[----:B------:R-:W-:-:S05]  /*1df0*/  @P0 IMAD.HI R0, R0, 0x2aaaaaab, RZ ;  /* 0x2aaaaaab00000827 */ /* 0x000fca00078e02ff */
[----:B------:R-:W-:-:S04]  /*1e00*/  @P0 SHF.R.U32.HI R3, RZ, 0x1f, R0 ;  /* 0x0000001fff030819 */ /* 0x000fc80000011600 */
[----:B------:R-:W-:-:S04]  /*1e10*/  @P0 LEA.HI.SX32 R24, R0, R3, 0x1c ;  /* 0x0000000300180211 */ /* 0x000fc800078fe2ff */
[----:B------:R-:W-:-:S13]  /*1e20*/  ISETP.GT.AND P0, PT, R24, R126, PT ;  /* 0x0000007e1800720c */ /* 0x000fda0003f04270 */
[----:B------:R-:W-:Y:S05]  /*1e30*/  @!P0 BRA `(.L_x_452) ;  /* 0x0000009400948947 */ /* 0x000fea0003800000 */
[----:B------:R-:W-:Y:S01]  /*1e40*/  VIADD R123, R2, 0x18400 ;  /* 0x00018400027b7836 */ /* 0x000fe20000000000 */
[----:B------:R-:W-:Y:S04]  /*1e50*/  BSSY B6, `(.L_x_453) ;  /* 0x0000013000067945 */ /* 0x000fe80003800000 */
[----:B------:R-:W-:-:S13]  /*1e60*/  LOP3.LUT P0, RZ, R123, 0x3ff, RZ, 0xc0, !PT ;  /* 0x000003ff7bff7812 */ /* 0x000fda000780c0ff */
[----:B------:R-:W-:Y:S05]  /*1e70*/  @!P0 BRA `(.L_x_454) ;  /* 0x0000000000408947 */ /* 0x000fea0003800000 */
[----:B------:R-:W-:Y:S01]  /*1e80*/  MOV R14, 0x0 ;  /* 0x00000000000e7802 */ /* 0x000fe20000000f00 */
[----:B------:R-:W-:Y:S01]  /*1e90*/  ULDC.64 UR4, c[0x4][0xf0] ;  /* 0x01003c0000047ab9 */ /* 0x000fe20000000a00 */
[----:B------:R-:W-:Y:S01]  /*1ea0*/  ULDC.64 UR6, c[0x4][0x90] ;  /* 0x0100240000067ab9 */ /* 0x000fe20000000a00 */
[----:B------:R-:W-:Y:S02]  /*1eb0*/  IMAD.U32 R4, RZ, RZ, UR4 ;  /* 0x00000004ff047e24 */ /* 0x000fe4000f8e00ff */
[----:B------:R-:W-:Y:S01]  /*1ec0*/  IMAD.U32 R5, RZ, RZ, UR5 ;  /* 0x00000005ff057e24 */ /* 0x000fe2000f8e00ff */
[----:B------:R-:W1:Y:S01]  /*1ed0*/  LDC.64 R14, c[0x4][R14] ;  /* 0x010000000e0e7b82 */ /* 0x000e620000000a00 */
[----:B------:R-:W-:Y:S01]  /*1ee0*/  ULDC.64 UR4, c[0x4][0xf8] ;  /* 0x01003e0000047ab9 */ /* 0x000fe20000000a00 */
[----:B------:R-:W-:Y:S02]  /*1ef0*/  IMAD.U32 R10, RZ, RZ, UR6 ;  /* 0x00000006ff0a7e24 */ /* 0x000fe4000f8e00ff */
[----:B0-----:R-:W-:-:S02]  /*1f00*/  IMAD.U32 R6, RZ, RZ, UR4 ;  /* 0x00000004ff067e24 */ /* 0x001fc4000f8e00ff */
[----:B------:R-:W-:Y:S02]  /*1f10*/  IMAD.U32 R7, RZ, RZ, UR5 ;  /* 0x00000005ff077e24 */ /* 0x000fe4000f8e00ff */
[----:B------:R-:W-:Y:S02]  /*1f20*/  IMAD.U32 R11, RZ, RZ, UR7 ;  /* 0x00000007ff0b7e24 */ /* 0x000fe4000f8e00ff */
[----:B------:R-:W-:Y:S02]  /*1f30*/  IMAD.MOV.U32 R8, RZ, RZ, 0x70 ;  /* 0x00000070ff087424 */ /* 0x000fe400078e00ff */
[----:B------:R-:W-:Y:S02]  /*1f40*/  IMAD.MOV.U32 R12, RZ, RZ, 0x1 ;  /* 0x00000001ff0c7424 */ /* 0x000fe400078e00ff */
[----:B------:R-:W-:-:S07]  /*1f50*/  IMAD.MOV.U32 R13, RZ, RZ, RZ ;  /* 0x000000ffff0d7224 */ /* 0x000fce00078e00ff */
[----:B------:R-:W-:-:S07]  /*1f60*/  LEPC R20, `(.L_x_454) ;  /* 0x000000001014794e */ /* 0x000fce0000000000 */
[----:B-1---5:R-:W-:Y:S05]  /*1f70*/  CALL.ABS.NOINC R14 ;  /* 0x000000000e007343 */ /* 0x022fea0003c00000 */
.L_x_454:
[----:B------:R-:W-:Y:S05]  /*1f80*/  BSYNC B6 ;  /* 0x0000000000067941 */ /* 0x000fea0003800000 */
.L_x_453:
[----:B------:R-:W-:Y:S01]  /*1f90*/  VIADD R122, R2, 0x400 ;  /* 0x00000400027a7836 */ /* 0x000fe20000000000 */
[----:B------:R-:W-:Y:S04]  /*1fa0*/  BSSY B6, `(.L_x_455) ;  /* 0x0000013000067945 */ /* 0x000fe80003800000 */
[----:B------:R-:W-:-:S13]  /*1fb0*/  LOP3.LUT P0, RZ, R122, 0x3ff, RZ, 0xc0, !PT ;  /* 0x000003ff7aff7812 */ /* 0x000fda000780c0ff */
[----:B------:R-:W-:Y:S05]  /*1fc0*/  @!P0 BRA `(.L_x_456) ;  /* 0x0000000000408947 */ /* 0x000fea0003800000 */
[----:B------:R-:W-:Y:S01]  /*1fd0*/  MOV R14, 0x0 ;  /* 0x00000000000e7802 */ /* 0x000fe20000000f00 */
[----:B------:R-:W-:Y:S01]  /*1fe0*/  ULDC.64 UR4, c[0x4][0xf0] ;  /* 0x01003c0000047ab9 */ /* 0x000fe20000000a00 */
[----:B------:R-:W-:Y:S01]  /*1ff0*/  ULDC.64 UR6, c[0x4][0xf8] ;  /* 0x01003e0000067ab9 */ /* 0x000fe20000000a00 */
[----:B------:R-:W-:Y:S01]  /*2000*/  IMAD.U32 R4, RZ, RZ, UR4 ;  /* 0x00000004ff047e24 */ /* 0x000fe2000f8e00ff */
[----:B------:R-:W-:Y:S01]  /*2010*/  MOV R8, 0x70 ;  /* 0x0000007000087802 */ /* 0x000fe20000000f00 */
[----:B------:R-:W-:Y:S01]  /*2020*/  IMAD.U32 R5, RZ, RZ, UR5 ;  /* 0x00000005ff057e24 */ /* 0x000fe2000f8e00ff */
[----:B------:R-:W1:Y:S01]  /*2030*/  LDC.64 R14, c[0x4][R14] ;  /* 0x010000000e0e7b82 */ /* 0x000e620000000a00 */
[----:B------:R-:W-:Y:S01]  /*2040*/  ULDC.64 UR4, c[0x4][0x80] ;  /* 0x0100200000047ab9 */ /* 0x000fe20000000a00 */
[----:B0-----:R-:W-:Y:S02]  /*2050*/  IMAD.U32 R6, RZ, RZ, UR6 ;  /* 0x00000006ff067e24 */ /* 0x001fe4000f8e00ff */
[----:B------:R-:W-:-:S02]  /*2060*/  IMAD.U32 R7, RZ, RZ, UR7 ;  /* 0x00000007ff077e24 */ /* 0x000fc4000f8e00ff */
[----:B------:R-:W-:Y:S02]  /*2070*/  IMAD.U32 R10, RZ, RZ, UR4 ;  /* 0x00000004ff0a7e24 */ /* 0x000fe4000f8e00ff */
[----:B------:R-:W-:Y:S02]  /*2080*/  IMAD.U32 R11, RZ, RZ, UR5 ;  /* 0x00000005ff0b7e24 */ /* 0x000fe4000f8e00ff */
[----:B------:R-:W-:Y:S02]  /*2090*/  IMAD.MOV.U32 R12, RZ, RZ, 0x1 ;  /* 0x00000001ff0c7424 */ /* 0x000fe400078e00ff */
[----:B------:R-:W-:-:S07]  /*20a0*/  IMAD.MOV.U32 R13, RZ, RZ, RZ ;  /* 0x000000ffff0d7224 */ /* 0x000fce00078e00ff */
[----:B------:R-:W-:-:S07]  /*20b0*/  LEPC R20, `(.L_x_456) ;  /* 0x000000001014794e */ /* 0x000fce0000000000 */
[----:B-1---5:R-:W-:Y:S05]  /*20c0*/  CALL.ABS.NOINC R14 ;  /* 0x000000000e007343 */ /* 0x022fea0003c00000 */
.L_x_456:
[----:B------:R-:W-:Y:S05]  /*20d0*/  BSYNC B6 ;  /* 0x0000000000067941 */ /* 0x000fea0003800000 */
.L_x_455:
[----:B------:R-:W-:Y:S01]  /*20e0*/  ULDC.64 UR4, c[0x0][0x9f8] ;  /* 0x00027e0000047ab9 */ /* 0x000fe20000000a00 */
[----:B------:R-:W-:Y:S01]  /*20f0*/  IMAD.MOV.U32 R102, RZ, RZ, R188 ;  /* 0x000000ffff667224 */ /* 0x000fe200078e00bc */
[----:B------:R-:W-:Y:S01]  /*2100*/  ISETP.NE.U32.AND P0, PT, RZ, UR4, PT ;  /* 0x00000004ff007c0c */ /* 0x000fe2000bf05070 */
[----:B------:R-:W-:Y:S01]  /*2110*/  VIADD R0, R16, 0x20 ;  /* 0x0000002010007836 */ /* 0x000fe20000000000 */
[----:B------:R-:W1:Y:S01]  /*2120*/  LDC.64 R94, c[0x0][0x3f8] ;  /* 0x0000fe00ff5e7b82 */ /* 0x000e620000000a00 */
[----:B------:R-:W-:Y:S01]  /*2130*/  IMAD.MOV.U32 R20, RZ, RZ, R27 ;  /* 0x000000ffff147224 */ /* 0x000fe200078e001b */
[----:B------:R-:W-:-:S06]  /*2140*/  ISETP.NE.AND.EX P0, PT, RZ, UR5, PT, P0 ;  /* 0x00000005ff007c0c */ /* 0x000fcc000bf05300 */
[----:B------:R-:W2:Y:S07]  /*2150*/  LDC R125, c[0x0][0x3f4] ;  /* 0x0000fd00ff7d7b82 */ /* 0x000eae0000000800 */
[----:B------:R-:W-:Y:S01]  /*2160*/  @P0 IADD3 R4, P1, R189, UR4, RZ ;  /* 0x00000004bd040c10 */ /* 0x000fe2000ff3e0ff */
[----:B------:R-:W-:Y:S01]  /*2170*/  ULDC UR4, c[0x0][0x2f4] ;  /* 0x0000bd0000047ab9 */ /* 0x000fe20000000800 */
[----:B------:R-:W3:Y:S02]  /*2180*/  LDC.64 R88, c[0x0][0x408] ;  /* 0x00010200ff587b82 */ /* 0x000ee40000000a00 */
[----:B------:R-:W-:Y:S01]  /*2190*/  @P0 IADD3.X R5, R190, UR5, RZ, P1, !PT ;  /* 0x00000005be050c10 */ /* 0x000fe20008ffe4ff */
[----:B------:R-:W-:-:S04]  /*21a0*/  ULDC UR5, c[0x0][0x320] ;  /* 0x0000c80000057ab9 */ /* 0x000fc80000000800 */
[----:B------:R4:W2:Y:S01]  /*21b0*/  @P0 LDG.E R102, desc[UR56][R4.64] ;  /* 0x0000003804660981 */ /* 0x0008a2000c1e1900 */
[----:B------:R-:W-:Y:S01]  /*21c0*/  ISETP.GE.AND P1, PT, R0, UR4, PT ;  /* 0x0000000400007c0c */ /* 0x000fe2000bf26270 */
[----:B-1----:R-:W-:Y:S01]  /*21d0*/  IMAD.WIDE.U32 R96, R166, R94, R16 ;  /* 0x0000005ea6607225 */ /* 0x002fe200078e0010 */
[----:B------:R-:W-:Y:S01]  /*21e0*/  ISETP.GE.AND P0, PT, R16, UR4, PT ;  /* 0x0000000410007c0c */ /* 0x000fe2000bf06270 */
[----:B------:R-:W1:Y:S01]  /*21f0*/  S2R R218, SR_TID.X ;  /* 0x0000000000da7919 */ /* 0x000e620000002100 */
[----:B0-----:R-:W-:Y:S01]  /*2200*/  SEL R6, RZ, 0xffffffff, P1 ;  /* 0xffffffffff067807 */ /* 0x001fe20000800000 */
[----:B------:R-:W-:Y:S01]  /*2210*/  IMAD.MOV.U32 R127, RZ, RZ, 0x20 ;  /* 0x00000020ff7f7424 */ /* 0x000fe200078e00ff */
[----:B------:R-:W-:Y:S01]  /*2220*/  SEL R3, RZ, 0x1, P0 ;  /* 0x00000001ff037807 */ /* 0x000fe20000000000 */
[----:B------:R-:W-:Y:S01]  /*2230*/  IMAD.SHL.U32 R108, R94, 0x40, RZ ;  /* 0x000000405e6c7824 */ /* 0x000fe200078e00ff */
[----:B------:R-:W-:Y:S01]  /*2240*/  ISETP.GE.AND P0, PT, R0, UR5, PT ;  /* 0x0000000500007c0c */ /* 0x000fe2000bf06270 */
[----:B------:R-:W-:Y:S01]  /*2250*/  IMAD.SHL.U32 R6, R6, 0x2, RZ ;  /* 0x0000000206067824 */ /* 0x000fe200078e00ff */
[----:B------:R-:W-:Y:S01]  /*2260*/  ISETP.GE.AND P1, PT, R19, UR4, PT ;  /* 0x0000000413007c0c */ /* 0x000fe2000bf26270 */
[----:B------:R-:W-:Y:S01]  /*2270*/  IMAD.IADD R129, R129, 0x1, R26 ;  /* 0x0000000181817824 */ /* 0x000fe200078e021a */
[----:B----4-:R-:W-:Y:S01]  /*2280*/  SEL R4, RZ, 0xffffffff, P0 ;  /* 0xffffffffff047807 */ /* 0x010fe20000000000 */
[--C-:B------:R-:W-:Y:S01]  /*2290*/  IMAD R114, R214, 0x40, R166.reuse ;  /* 0x00000040d6727824 */ /* 0x100fe200078e02a6 */
[----:B------:R-:W-:Y:S01]  /*22a0*/  LOP3.LUT R6, R6, 0x2, R3, 0xe2, !PT ;  /* 0x0000000206067812 */ /* 0x000fe200078ee203 */
[----:B------:R-:W-:Y:S01]  /*22b0*/  VIADD R3, R16, 0x40 ;  /* 0x0000004010037836 */ /* 0x000fe20000000000 */
[----:B------:R-:W-:Y:S01]  /*22c0*/  SHF.R.S32.HI R11, RZ, 0x1f, R166 ;  /* 0x0000001fff0b7819 */ /* 0x000fe200000114a6 */
[----:B------:R-:W-:Y:S01]  /*22d0*/  IMAD.SHL.U32 R8, R4, 0x2, RZ ;  /* 0x0000000204087824 */ /* 0x000fe200078e00ff */
[----:B------:R-:W-:Y:S01]  /*22e0*/  SEL R4, RZ, 0x8, P1 ;  /* 0x00000008ff047807 */ /* 0x000fe20000800000 */
[----:B---3--:R-:W-:Y:S01]  /*22f0*/  IMAD.WIDE.U32 R90, R166, R88, R16 ;  /* 0x00000058a65a7225 */ /* 0x008fe200078e0010 */
[----:B------:R-:W-:-:S02]  /*2300*/  ISETP.GE.AND P0, PT, R3, UR4, PT ;  /* 0x0000000403007c0c */ /* 0x000fc4000bf06270 */
[----:B------:R-:W-:Y:S01]  /*2310*/  ISETP.GE.AND P2, PT, R16, UR5, PT ;  /* 0x0000000510007c0c */ /* 0x000fe2000bf46270 */
[----:B------:R-:W-:Y:S01]  /*2320*/  IMAD R131, R89, 0x60, RZ ;  /* 0x0000006059837824 */ /* 0x000fe200078e02ff */
[----:B------:R-:W-:Y:S01]  /*2330*/  SEL R5, RZ, 0x4, P0 ;  /* 0x00000004ff057807 */ /* 0x000fe20000000000 */
[----:B------:R-:W-:Y:S01]  /*2340*/  IMAD.SHL.U32 R110, R88, 0x40, RZ ;  /* 0x00000040586e7824 */ /* 0x000fe200078e00ff */
[--C-:B------:R-:W-:Y:S02]  /*2350*/  SHF.R.S32.HI R161, RZ, 0x1f, R160.reuse ;  /* 0x0000001fffa17819 */ /* 0x100fe400000114a0 */
[----:B------:R-:W-:Y:S01]  /*2360*/  LOP3.LUT R4, R4, R6, R5, 0xfe, !PT ;  /* 0x0000000604047212 */ /* 0x000fe200078efe05 */
[-C--:B------:R-:W-:Y:S01]  /*2370*/  IMAD R5, R11, R94.reuse, RZ ;  /* 0x0000005e0b057224 */ /* 0x080fe200078e02ff */
[----:B------:R-:W-:Y:S01]  /*2380*/  SEL R7, RZ, 0x1, P2 ;  /* 0x00000001ff077807 */ /* 0x000fe20001000000 */
[----:B------:R-:W-:Y:S01]  /*2390*/  IMAD.WIDE.U32 R98, R166, R94, R160 ;  /* 0x0000005ea6627225 */ /* 0x000fe200078e00a0 */
[----:B------:R-:W-:-:S02]  /*23a0*/  ISETP.GE.AND P0, PT, R22, UR4, PT ;  /* 0x0000000416007c0c */ /* 0x000fc4000bf06270 */
[----:B------:R-:W-:Y:S01]  /*23b0*/  ISETP.GE.AND P1, PT, R3, UR5, PT ;  /* 0x0000000503007c0c */ /* 0x000fe2000bf26270 */
[----:B------:R-:W-:Y:S01]  /*23c0*/  IMAD R5, R166, R95, R5 ;  /* 0x0000005fa6057224 */ /* 0x000fe200078e0205 */
[----:B------:R-:W-:Y:S01]  /*23d0*/  LOP3.LUT R7, R8, 0x2, R7, 0xe2, !PT ;  /* 0x0000000208077812 */ /* 0x000fe200078ee207 */
[-C--:B------:R-:W-:Y:S01]  /*23e0*/  IMAD R11, R11, R88.reuse, RZ ;  /* 0x000000580b0b7224 */ /* 0x080fe200078e02ff */
[----:B------:R-:W-:Y:S01]  /*23f0*/  SEL R9, RZ, 0x10, P0 ;  /* 0x00000010ff097807 */ /* 0x000fe20000000000 */
[----:B------:R-:W-:Y:S01]  /*2400*/  IMAD.IADD R99, R99, 0x1, R5 ;  /* 0x0000000163637824 */ /* 0x000fe200078e0205 */
[----:B------:R-:W-:Y:S01]  /*2410*/  SEL R6, RZ, 0x4, P1 ;  /* 0x00000004ff067807 */ /* 0x000fe20000800000 */
[----:B------:R-:W-:Y:S01]  /*2420*/  IMAD.IADD R97, R5, 0x1, R97 ;  /* 0x0000000105617824 */ /* 0x000fe200078e0261 */
[----:B--2---:R-:W-:Y:S01]  /*2430*/  ISETP.GE.AND P0, PT, R16, R125, PT ;  /* 0x0000007d1000720c */ /* 0x004fe20003f06270 */
[----:B------:R-:W-:Y:S01]  /*2440*/  IMAD R13, R166, R89, R11 ;  /* 0x00000059a60d7224 */ /* 0x000fe200078e020b */
[----:B------:R-:W-:Y:S01]  /*2450*/  ISETP.GE.AND P1, PT, R0, R125, PT ;  /* 0x0000007d0000720c */ /* 0x000fe20003f26270 */
[----:B------:R-:W-:Y:S01]  /*2460*/  IMAD.WIDE.U32 R92, R166, R88, R160 ;  /* 0x00000058a65c7225 */ /* 0x000fe200078e00a0 */
[----:B------:R-:W-:-:S02]  /*2470*/  LOP3.LUT R5, R7, R6, RZ, 0xfc, !PT ;  /* 0x0000000607057212 */ /* 0x000fc400078efcff */
[----:B------:R-:W-:Y:S01]  /*2480*/  ISETP.GE.AND P3, PT, R3, R125, PT ;  /* 0x0000007d0300720c */ /* 0x000fe20003f66270 */
[----:B------:R-:W-:Y:S01]  /*2490*/  IMAD.IADD R93, R93, 0x1, R13 ;  /* 0x000000015d5d7824 */ /* 0x000fe200078e020d */
[----:B------:R-:W-:Y:S01]  /*24a0*/  SEL R7, R125, RZ, P0 ;  /* 0x000000ff7d077207 */ /* 0x000fe20000000000 */
[----:B------:R-:W-:Y:S01]  /*24b0*/  IMAD.IADD R91, R13, 0x1, R91 ;  /* 0x000000010d5b7824 */ /* 0x000fe200078e025b */
[----:B------:R-:W-:Y:S01]  /*24c0*/  SEL R11, R125, RZ, P1 ;  /* 0x000000ff7d0b7207 */ /* 0x000fe20000800000 */
[-C--:B-----5:R-:W-:Y:S01]  /*24d0*/  IMAD.WIDE.U32 R98, R141, R94.reuse, R98 ;  /* 0x0000005e8d627225 */ /* 0x0a0fe200078e0062 */
[----:B------:R-:W-:Y:S02]  /*24e0*/  LOP3.LUT R9, R4, R9, RZ, 0xfc, !PT ;  /* 0x0000000904097212 */ /* 0x000fe400078efcff */
[----:B------:R-:W-:Y:S01]  /*24f0*/  SEL R4, R125, RZ, P3 ;  /* 0x000000ff7d047207 */ /* 0x000fe20001800000 */
[----:B------:R-:W-:Y:S01]  /*2500*/  IMAD.IADD R7, R16, 0x1, R7 ;  /* 0x0000000110077824 */ /* 0x000fe200078e0207 */
[----:B------:R-:W-:Y:S01]  /*2510*/  LOP3.LUT R20, R20, 0xfffffffe, RZ, 0xc0, !PT ;  /* 0xfffffffe14147812 */ /* 0x000fe200078ec0ff */
[----:B------:R-:W-:Y:S01]  /*2520*/  IMAD.IADD R11, R0, 0x1, R11 ;  /* 0x00000001000b7824 */ /* 0x000fe200078e020b */
[----:B------:R-:W-:Y:S01]  /*2530*/  ISETP.GE.AND P2, PT, R23, UR4, PT ;  /* 0x0000000417007c0c */ /* 0x000fe2000bf46270 */
[----:B------:R-:W-:Y:S01]  /*2540*/  IMAD.IADD R12, R3, 0x1, R4 ;  /* 0x00000001030c7824 */ /* 0x000fe200078e0204 */
[----:B------:R-:W-:Y:S01]  /*2550*/  SHF.R.S32.HI R4, RZ, 0x1f, R7 ;  /* 0x0000001fff047819 */ /* 0x000fe20000011407 */
[----:B------:R-:W-:Y:S01]  /*2560*/  IMAD.WIDE.U32 R96, R141, R94, R96 ;  /* 0x0000005e8d607225 */ /* 0x000fe200078e0060 */
[----:B------:R-:W-:-:S02]  /*2570*/  SHF.R.S32.HI R6, RZ, 0x1f, R11 ;  /* 0x0000001fff067819 */ /* 0x000fc4000001140b */
[CC--:B------:R-:W-:Y:S01]  /*2580*/  LEA.HI R8, R4.reuse, R7.reuse, RZ, 0x3 ;  /* 0x0000000704087211 */ /* 0x0c0fe200078f18ff */
[CC--:B------:R-:W-:Y:S01]  /*2590*/  IMAD.WIDE.U32 R92, R141.reuse, R88.reuse, R92 ;  /* 0x000000588d5c7225 */ /* 0x0c0fe200078e005c */
[----:B------:R-:W-:Y:S02]  /*25a0*/  LEA.HI R4, R4, R7, RZ, 0x6 ;  /* 0x0000000704047211 */ /* 0x000fe400078f30ff */
[----:B------:R-:W-:Y:S01]  /*25b0*/  @P3 LOP3.LUT R20, R20, 0x1, RZ, 0xfc, !PT ;  /* 0x0000000114143812 */ /* 0x000fe200078efcff */
[----:B------:R-:W-:Y:S01]  /*25c0*/  IMAD.WIDE.U32 R90, R141, R88, R90 ;  /* 0x000000588d5a7225 */ /* 0x000fe200078e005a */
[CC--:B------:R-:W-:Y:S02]  /*25d0*/  LEA.HI R7, R6.reuse, R11.reuse, RZ, 0x6 ;  /* 0x0000000b06077211 */ /* 0x0c0fe400078f30ff */
[----:B------:R-:W-:Y:S01]  /*25e0*/  LEA.HI R11, R6, R11, RZ, 0x3 ;  /* 0x0000000b060b7211 */ /* 0x000fe200078f18ff */
[----:B------:R0:W-:Y:S01]  /*25f0*/  STL [R1+0x38], R20 ;  /* 0x0000381401007387 */ /* 0x0001e20000100800 */
[----:B------:R-:W-:Y:S01]  /*2600*/  SHF.R.S32.HI R4, RZ, 0x6, R4 ;  /* 0x00000006ff047819 */ /* 0x000fe20000011404 */
[----:B------:R-:W-:Y:S01]  /*2610*/  IMAD.SHL.U32 R125, R125, 0x2, RZ ;  /* 0x000000027d7d7824 */ /* 0x000fe200078e00ff */
[----:B------:R-:W-:-:S02]  /*2620*/  SHF.R.S32.HI R6, RZ, 0x6, R7 ;  /* 0x00000006ff067819 */ /* 0x000fc40000011407 */
[C---:B------:R-:W-:Y:S01]  /*2630*/  LOP3.LUT R13, R177.reuse, 0x38, R11, 0xf8, !PT ;  /* 0x00000038b10d7812 */ /* 0x040fe200078ef80b */
[C-C-:B------:R-:W-:Y:S01]  /*2640*/  IMAD R140, R4.reuse, 0x1800, R179.reuse ;  /* 0x00001800048c7824 */ /* 0x140fe200078e02b3 */
[----:B------:R-:W-:Y:S01]  /*2650*/  LOP3.LUT R7, R177, 0x38, R8, 0xf8, !PT ;  /* 0x00000038b1077812 */ /* 0x000fe200078ef808 */
[----:B------:R-:W-:Y:S01]  /*2660*/  IMAD R138, R4, 0x1800, R180 ;  /* 0x00001800048a7824 */ /* 0x000fe200078e02b4 */
[----:B------:R-:W-:Y:S01]  /*2670*/  LOP3.LUT R10, R168, 0x38, R8, 0xf8, !PT ;  /* 0x00000038a80a7812 */ /* 0x000fe200078ef808 */
[C---:B------:R-:W-:Y:S01]  /*2680*/  IMAD R139, R6.reuse, 0x1800, R179 ;  /* 0x00001800068b7824 */ /* 0x040fe200078e02b3 */
[----:B0-----:R-:W-:Y:S01]  /*2690*/  SHF.R.U32.HI R20, RZ, 0x3, R168 ;  /* 0x00000003ff147819 */ /* 0x001fe200000116a8 */
[----:B------:R-:W-:Y:S01]  /*26a0*/  IMAD R134, R6, 0x1800, R180 ;  /* 0x0000180006867824 */ /* 0x000fe200078e02b4 */
[----:B------:R-:W-:Y:S02]  /*26b0*/  SHF.R.S32.HI R21, RZ, 0x1f, R12 ;  /* 0x0000001fff157819 */ /* 0x000fe4000001140c */
[----:B------:R-:W-:-:S02]  /*26c0*/  LOP3.LUT R4, R13, R178, RZ, 0x3c, !PT ;  /* 0x000000b20d047212 */ /* 0x000fc400078e3cff */
[----:B------:R-:W-:Y:S02]  /*26d0*/  LOP3.LUT R7, R7, R178, RZ, 0x3c, !PT ;  /* 0x000000b207077212 */ /* 0x000fe400078e3cff */
[----:B------:R-:W-:Y:S01]  /*26e0*/  LOP3.LUT R15, R10, R20, RZ, 0x3c, !PT ;  /* 0x000000140a0f7212 */ /* 0x000fe200078e3cff */
[----:B------:R-:W-:Y:S01]  /*26f0*/  IMAD.IADD R139, R139, 0x1, R4 ;  /* 0x000000018b8b7824 */ /* 0x000fe200078e0204 */
[CC--:B------:R-:W-:Y:S01]  /*2700*/  LEA.HI R14, R21.reuse, R12.reuse, RZ, 0x3 ;  /* 0x0000000c150e7211 */ /* 0x0c0fe200078f18ff */
[----:B------:R-:W-:Y:S01]  /*2710*/  IMAD.IADD R140, R140, 0x1, R7 ;  /* 0x000000018c8c7824 */ /* 0x000fe200078e0207 */
[----:B------:R-:W-:Y:S02]  /*2720*/  LEA.HI R12, R21, R12, RZ, 0x6 ;  /* 0x0000000c150c7211 */ /* 0x000fe400078f30ff */
[----:B------:R-:W-:Y:S02]  /*2730*/  IADD3 R138, R138, R15, RZ ;  /* 0x0000000f8a8a7210 */ /* 0x000fe40007ffe0ff */
[----:B------:R-:W-:-:S02]  /*2740*/  SHF.R.S32.HI R15, RZ, 0x1f, R141 ;  /* 0x0000001fff0f7819 */ /* 0x000fc4000001148d */
[----:B------:R-:W-:Y:S02]  /*2750*/  LOP3.LUT R4, R168, 0x38, R11, 0xf8, !PT ;  /* 0x00000038a8047812 */ /* 0x000fe400078ef80b */
[----:B------:R-:W-:Y:S02]  /*2760*/  SHF.R.S32.HI R12, RZ, 0x6, R12 ;  /* 0x00000006ff0c7819 */ /* 0x000fe4000001140c */
[--C-:B------:R-:W-:Y:S02]  /*2770*/  LOP3.LUT R7, R177, 0x38, R14.reuse, 0xf8, !PT ;  /* 0x00000038b1077812 */ /* 0x100fe400078ef80e */
[----:B------:R-:W-:Y:S01]  /*2780*/  LOP3.LUT R13, R4, R20, RZ, 0x3c, !PT ;  /* 0x00000014040d7212 */ /* 0x000fe200078e3cff */
[----:B------:R-:W-:Y:S01]  /*2790*/  IMAD R4, R15, R94, RZ ;  /* 0x0000005e0f047224 */ /* 0x000fe200078e02ff */
[----:B------:R-:W-:Y:S01]  /*27a0*/  LOP3.LUT R10, R168, 0x38, R14, 0xf8, !PT ;  /* 0x00000038a80a7812 */ /* 0x000fe200078ef80e */
[----:B------:R-:W-:Y:S01]  /*27b0*/  IMAD R136, R12, 0x1800, R179 ;  /* 0x000018000c887824 */ /* 0x000fe200078e02b3 */
[----:B------:R-:W-:Y:S01]  /*27c0*/  LOP3.LUT R7, R7, R178, RZ, 0x3c, !PT ;  /* 0x000000b207077212 */ /* 0x000fe200078e3cff */
[----:B------:R-:W-:Y:S01]  /*27d0*/  IMAD R27, R141, R95, R4 ;  /* 0x0000005f8d1b7224 */ /* 0x000fe200078e0204 */
[----:B------:R-:W-:Y:S01]  /*27e0*/  LOP3.LUT R10, R10, R20, RZ, 0x3c, !PT ;  /* 0x000000140a0a7212 */ /* 0x000fe200078e3cff */
[----:B------:R-:W-:Y:S01]  /*27f0*/  IMAD R133, R12, 0x1800, R180 ;  /* 0x000018000c857824 */ /* 0x000fe200078e02b4 */
[----:B------:R-:W-:Y:S01]  /*2800*/  ISETP.GE.AND P3, PT, R19, UR5, PT ;  /* 0x0000000513007c0c */ /* 0x000fe2000bf66270 */
[----:B------:R-:W-:Y:S01]  /*2810*/  IMAD.IADD R136, R136, 0x1, R7 ;  /* 0x0000000188887824 */ /* 0x000fe200078e0207 */
[----:B------:R-:W-:Y:S01]  /*2820*/  LOP3.LUT R7, R177, 0x18, R16, 0xf8, !PT ;  /* 0x00000018b1077812 */ /* 0x000fe200078ef810 */
[----:B------:R-:W-:Y:S01]  /*2830*/  IMAD R4, R15, R88, RZ ;  /* 0x000000580f047224 */ /* 0x000fe200078e02ff */
[----:B------:R-:W-:Y:S01]  /*2840*/  SEL R6, RZ, 0x8, P3 ;  /* 0x00000008ff067807 */ /* 0x000fe20001800000 */
[----:B------:R-:W-:Y:S01]  /*2850*/  IMAD.IADD R133, R133, 0x1, R10 ;  /* 0x0000000185857824 */ /* 0x000fe200078e020a */
[----:B------:R-:W-:Y:S01]  /*2860*/  LOP3.LUT P4, RZ, R219, 0x4, RZ, 0xc0, !PT ;  /* 0x00000004dbff7812 */ /* 0x000fe2000788c0ff */
[----:B------:R-:W-:Y:S01]  /*2870*/  IMAD R103, R141, R89, R4 ;  /* 0x000000598d677224 */ /* 0x000fe200078e0204 */
[----:B------:R-:W-:Y:S01]  /*2880*/  LOP3.LUT R4, R7, R178, RZ, 0x3c, !PT ;  /* 0x000000b207047212 */ /* 0x000fe200078e3cff */
[----:B------:R-:W-:Y:S01]  /*2890*/  IMAD.IADD R134, R134, 0x1, R13 ;  /* 0x0000000186867824 */ /* 0x000fe200078e020d */
[----:B------:R-:W-:Y:S01]  /*28a0*/  SEL R10, RZ, 0x20, P2 ;  /* 0x00000020ff0a7807 */ /* 0x000fe20001000000 */
[----:B------:R-:W-:Y:S01]  /*28b0*/  IMAD R13, R95, 0x60, RZ ;  /* 0x000000605f0d7824 */ /* 0x000fe200078e02ff */
[----:B------:R-:W-:Y:S01]  /*28c0*/  LOP3.LUT R21, R5, R6, RZ, 0xfc, !PT ;  /* 0x0000000605157212 */ /* 0x000fe200078efcff */
[----:B------:R-:W-:Y:S01]  /*28d0*/  IMAD.IADD R4, R179, 0x1, R4 ;  /* 0x00000001b3047824 */ /* 0x000fe200078e0204 */
[C---:B------:R-:W-:Y:S01]  /*28e0*/  SHF.L.U64.HI R107, R94.reuse, 0x6, R95 ;  /* 0x000000065e6b7819 */ /* 0x040fe2000001025f */
[----:B------:R-:W-:Y:S01]  /*28f0*/  IMAD.WIDE.U32 R94, R94, 0x60, RZ ;  /* 0x000000605e5e7825 */ /* 0x000fe200078e00ff */
[----:B------:R-:W-:-:S02]  /*2900*/  SHF.L.U64.HI R109, R88, 0x6, R89 ;  /* 0x00000006586d7819 */ /* 0x000fc40000010259 */
[----:B------:R-:W-:Y:S01]  /*2910*/  SEL R127, R127, 0xffffffe0, !P4 ;  /* 0xffffffe07f7f7807 */ /* 0x000fe20006000000 */
[----:B------:R-:W-:Y:S01]  /*2920*/  IMAD.WIDE.U32 R88, R88, 0x60, RZ ;  /* 0x0000006058587825 */ /* 0x000fe200078e00ff */
[----:B------:R-:W-:Y:S02]  /*2930*/  SHF.R.S32.HI R121, RZ, 0x3, R8 ;  /* 0x00000003ff797819 */ /* 0x000fe40000011408 */
[----:B------:R-:W-:Y:S01]  /*2940*/  LOP3.LUT R6, R8, 0xfffffff8, RZ, 0xc0, !PT ;  /* 0xfffffff808067812 */ /* 0x000fe200078ec0ff */
[----:B------:R-:W-:Y:S01]  /*2950*/  IMAD.IADD R106, R99, 0x1, R27 ;  /* 0x00000001636a7824 */ /* 0x000fe200078e021b */
[----:B------:R-:W-:Y:S01]  /*2960*/  LOP3.LUT R87, R9, R10, RZ, 0xfc, !PT ;  /* 0x0000000a09577212 */ /* 0x000fe200078efcff */
[----:B------:R-:W-:Y:S01]  /*2970*/  IMAD.IADD R104, R27, 0x1, R97 ;  /* 0x000000011b687824 */ /* 0x000fe200078e0261 */
[----:B------:R-:W-:Y:S01]  /*2980*/  LOP3.LUT R7, R11, 0xfffffff8, RZ, 0xc0, !PT ;  /* 0xfffffff80b077812 */ /* 0x000fe200078ec0ff */
        /* <DEDUP_REMOVED lines=9> */
[----:B------:R-:W-:-:S02]  /*2a20*/  LOP3.LUT R27, R87, 0x4, RZ, 0xc0, !PT ;  /* 0x00000004571b7812 */ /* 0x000fc400078ec0ff */
[C---:B------:R-:W-:Y:S02]  /*2a30*/  LOP3.LUT R101, R87.reuse, 0x8, RZ, 0xc0, !PT ;  /* 0x0000000857657812 */ /* 0x040fe400078ec0ff */
[----:B------:R-:W-:Y:S02]  /*2a40*/  LOP3.LUT R100, R87, 0x10, RZ, 0xc0, !PT ;  /* 0x0000001057647812 */ /* 0x000fe400078ec0ff */
[----:B-1----:R-:W-:Y:S02]  /*2a50*/  LEA.HI R218, R218, 0x8, RZ, 0x19 ;  /* 0x00000008dada7811 */ /* 0x002fe400078fc8ff */
[----:B------:R-:W-:Y:S02]  /*2a60*/  LOP3.LUT R5, R5, 0x1, RZ, 0xc0, !PT ;  /* 0x0000000105057812 */ /* 0x000fe400078ec0ff */
[----:B------:R-:W-:Y:S02]  /*2a70*/  SHF.R.S32.HI R120, RZ, 0x3, R11 ;  /* 0x00000003ff787819 */ /* 0x000fe4000001140b */
[----:B------:R-:W-:-:S02]  /*2a80*/  SHF.R.S32.HI R119, RZ, 0x3, R14 ;  /* 0x00000003ff777819 */ /* 0x000fc4000001140e */
[----:B------:R-:W-:Y:S02]  /*2a90*/  LOP3.LUT R9, R9, 0x1, RZ, 0xc0, !PT ;  /* 0x0000000109097812 */ /* 0x000fe400078ec0ff */
[----:B------:R-:W-:Y:S02]  /*2aa0*/  LOP3.LUT R21, R21, 0x8, RZ, 0xc0, !PT ;  /* 0x0000000815157812 */ /* 0x000fe400078ec0ff */
[----:B------:R-:W-:Y:S02]  /*2ab0*/  SHF.R.S32.HI R113, RZ, 0x1f, R6 ;  /* 0x0000001fff717819 */ /* 0x000fe40000011406 */
[----:B------:R-:W-:Y:S02]  /*2ac0*/  SHF.R.S32.HI R112, RZ, 0x1f, R7 ;  /* 0x0000001fff707819 */ /* 0x000fe40000011407 */
[----:B------:R-:W-:Y:S02]  /*2ad0*/  SHF.R.S32.HI R111, RZ, 0x1f, R8 ;  /* 0x0000001fff6f7819 */ /* 0x000fe40000011408 */
[----:B------:R-:W-:-:S02]  /*2ae0*/  LOP3.LUT R87, R87, 0x20, RZ, 0xc0, !PT ;  /* 0x0000002057577812 */ /* 0x000fc400078ec0ff */
[----:B------:R-:W-:-:S07]  /*2af0*/  SHF.R.S32.HI R128, RZ, 0x1f, R102 ;  /* 0x0000001fff807819 */ /* 0x000fce0000011466 */
.L_x_562:
[----:B---3--:R-:W2:Y:S01]  /*2b00*/  LDL.LU R31, [R1+0x38] ;  /* 0x00003800011f7983 */ /* 0x008ea20000300800 */
[----:B------:R-:W0:Y:S01]  /*2b10*/  LDC R81, c[0x0][0x430] ;  /* 0x00010c00ff517b82 */ /* 0x000e220000000800 */
[----:B------:R-:W-:Y:S01]  /*2b20*/  IADD3 R24, R24, -0x1, RZ ;  /* 0xffffffff18187810 */ /* 0x000fe20007ffe0ff */
[----:B------:R-:W-:-:S04]  /*2b30*/  IMAD.MOV.U32 R80, RZ, RZ, RZ ;  /* 0x000000ffff507224 */ /* 0x000fc800078e00ff */
[----:B------:R-:W-:Y:S02]  /*2b40*/  IMAD R12, R24, 0x60, R114 ;  /* 0x00000060180c7824 */ /* 0x000fe400078e0272 */
[----:B------:R-:W1:Y:S02]  /*2b50*/  LDC R124, c[0x0][0x3f4] ;  /* 0x0000fd00ff7c7b82 */ /* 0x000e640000000800 */
[----:B------:R-:W-:Y:S01]  /*2b60*/  IMAD.IADD R32, R129, 0x1, R12 ;  /* 0x0000000181207824 */ /* 0x000fe200078e020c */
[----:B------:R-:W-:-:S03]  /*2b70*/  ISETP.GE.AND P2, PT, R12, R25, PT ;  /* 0x000000190c00720c */ /* 0x000fc60003f46270 */
[----:B------:R-:W-:Y:S01]  /*2b80*/  IMAD.MOV.U32 R28, RZ, RZ, R32 ;  /* 0x000000ffff1c7224 */ /* 0x000fe200078e0020 */
[----:B------:R-:W-:Y:S02]  /*2b90*/  ISETP.GT.OR P2, PT, R114, 0x5f, P2 ;  /* 0x0000005f7200780c */ /* 0x000fe40001744670 */
[----:B0-----:R-:W-:-:S11]  /*2ba0*/  ISETP.NE.AND P3, PT, R81, 0x1, PT ;  /* 0x000000015100780c */ /* 0x001fd60003f65270 */
[----:B------:R-:W0:Y:S08]  /*2bb0*/  @!P2 LDC.64 R14, c[0x0][0x428] ;  /* 0x00010a00ff0eab82 */ /* 0x000e300000000a00 */
[----:B------:R-:W3:Y:S08]  /*2bc0*/  @!P2 LDC.64 R12, c[0x0][0x418] ;  /* 0x00010600ff0cab82 */ /* 0x000ef00000000a00 */
[----:B------:R-:W4:Y:S08]  /*2bd0*/  @P3 LDC R11, c[0x0][0x434] ;  /* 0x00010d00ff0b3b82 */ /* 0x000f300000000800 */
[----:B------:R-:W1:Y:S01]  /*2be0*/  @P3 LDC R30, c[0x0][0x438] ;  /* 0x00010e00ff1e3b82 */ /* 0x000e620000000800 */
[----:B----4-:R-:W-:-:S05]  /*2bf0*/  @P3 IMAD.HI.U32 R11, R32, R11, RZ ;  /* 0x0000000b200b3227 */ /* 0x010fca00078e00ff */
[----:B-1----:R-:W-:Y:S01]  /*2c00*/  @P3 SHF.R.U32.HI R28, RZ, R30, R11 ;  /* 0x0000001eff1c3219 */ /* 0x002fe2000001160b */
[----:B0-----:R-:W-:-:S03]  /*2c10*/  @!P2 IMAD R11, R128, R14, RZ ;  /* 0x0000000e800ba224 */ /* 0x001fc600078e02ff */
[--C-:B------:R-:W-:Y:S01]  /*2c20*/  @!P2 SHF.R.S32.HI R29, RZ, 0x1f, R28.reuse ;  /* 0x0000001fff1da819 */ /* 0x100fe2000001141c */
[C---:B------:R-:W-:Y:S02]  /*2c30*/  @!P2 IMAD R11, R102.reuse, R15, R11 ;  /* 0x0000000f660ba224 */ /* 0x040fe400078e020b */
[----:B------:R-:W-:-:S04]  /*2c40*/  @!P2 IMAD.WIDE.U32 R14, R102, R14, R28 ;  /* 0x0000000e660ea225 */ /* 0x000fc800078e001c */
[----:B------:R-:W-:Y:S01]  /*2c50*/  @!P2 IMAD.IADD R11, R15, 0x1, R11 ;  /* 0x000000010f0ba824 */ /* 0x000fe200078e020b */
[----:B---3--:R-:W-:-:S04]  /*2c60*/  @!P2 LEA R12, P3, R14, R12, 0x2 ;  /* 0x0000000c0e0ca211 */ /* 0x008fc800078610ff */
[----:B------:R-:W-:Y:S02]  /*2c70*/  @!P2 LEA.HI.X R13, R14, R13, R11, 0x2, P3 ;  /* 0x0000000d0e0da211 */ /* 0x000fe400018f140b */
[----:B------:R-:W-:-:S03]  /*2c80*/  ISETP.GT.AND P3, PT, R24, R126, PT ;  /* 0x0000007e1800720c */ /* 0x000fc60003f64270 */
[----:B------:R0:W5:Y:S01]  /*2c90*/  @!P2 LDG.E R80, desc[UR56][R12.64] ;  /* 0x000000380c50a981 */ /* 0x000162000c1e1900 */
[----:B------:R-:W-:Y:S01]  /*2ca0*/  ISETP.GE.AND P2, PT, R124, 0x1, PT ;  /* 0x000000017c00780c */ /* 0x000fe20003f46270 */
[----:B------:R-:W-:Y:S01]  /*2cb0*/  IMAD.MOV R14, RZ, RZ, -R28 ;  /* 0x000000ffff0e7224 */ /* 0x000fe200078e0a1c */
[----:B------:R-:W-:Y:S05]  /*2cc0*/  YIELD ;  /* 0x0000000000007946 */ /* 0x000fea0003800000 */
[----:B------:R-:W-:Y:S01]  /*2cd0*/  IMAD R81, R81, R14, R32 ;  /* 0x0000000e51517224 */ /* 0x000fe200078e0220 */
[----:B------:R-:W-:Y:S01]  /*2ce0*/  BSSY B0, `(.L_x_457) ;  /* 0x0000808000007945 */ /* 0x000fe20003800000 */
[----:B------:R-:W-:-:S02]  /*2cf0*/  IMAD R14, R18, 0x4800, R4 ;  /* 0x00004800120e7824 */ /* 0x000fc400078e0204 */
[----:B------:R-:W-:Y:S02]  /*2d00*/  IMAD R28, R18, 0x4800, R132 ;  /* 0x00004800121c7824 */ /* 0x000fe400078e0284 */
[--C-:B------:R-:W-:Y:S02]  /*2d10*/  IMAD R29, R14, 0x2, R123.reuse ;  /* 0x000000020e1d7824 */ /* 0x100fe400078e027b */
[----:B------:R-:W-:Y:S01]  /*2d20*/  IMAD R28, R28, 0x2, R123 ;  /* 0x000000021c1c7824 */ /* 0x000fe200078e027b */
[----:B--2---:R-:W-:-:S04]  /*2d30*/  LOP3.LUT R31, R31, 0xfffffffd, RZ, 0xc0, !PT ;  /* 0xfffffffd1f1f7812 */ /* 0x004fc800078ec0ff */
[----:B------:R-:W-:-:S05]  /*2d40*/  @P3 LOP3.LUT R31, R31, 0x2, RZ, 0xfc, !PT ;  /* 0x000000021f1f3812 */ /* 0x000fca00078efcff */
[----:B------:R0:W-:Y:S01]  /*2d50*/  STL [R1+0x38], R31 ;  /* 0x0000381f01007387 */ /* 0x0001e20000100800 */
[----:B------:R-:W-:Y:S05]  /*2d60*/  @!P2 BRA `(.L_x_458) ;  /* 0x000000780030a947 */ /* 0x000fea0003800000 */
[----:B------:R-:W-:Y:S01]  /*2d70*/  SHF.R.S32.HI R82, RZ, 0x1f, R81 ;  /* 0x0000001fff527819 */ /* 0x000fe20000011451 */
[----:B------:R-:W-:Y:S01]  /*2d80*/  ULDC.64 UR4, c[0x0][0x300] ;  /* 0x0000c00000047ab9 */ /* 0x000fe20000000a00 */
[----:B-----5:R-:W-:Y:S01]  /*2d90*/  SHF.R.S32.HI R83, RZ, 0x1f, R80 ;  /* 0x0000001fff537819 */ /* 0x020fe20000011450 */
[C---:B0-----:R-:W-:Y:S01]  /*2da0*/  IMAD.WIDE.U32 R12, R81.reuse, UR4, RZ ;  /* 0x00000004510c7c25 */ /* 0x041fe2000f8e00ff */
[----:B------:R-:W-:Y:S02]  /*2db0*/  ULDC.U8 UR6, c[0x0][0x410] ;  /* 0x0001040000067ab9 */ /* 0x000fe40000000000 */
[----:B------:R-:W-:Y:S01]  /*2dc0*/  ISETP.NE.AND P2, PT, RZ, UR6, PT ;  /* 0x00000006ff007c0c */ /* 0x000fe2000bf45270 */
[----:B------:R-:W-:Y:S02]  /*2dd0*/  IMAD R14, R82, UR4, RZ ;  /* 0x00000004520e7c24 */ /* 0x000fe4000f8e02ff */
[----:B------:R-:W-:Y:S02]  /*2de0*/  IMAD R84, R24, -0x60, R25 ;  /* 0xffffffa018547824 */ /* 0x000fe400078e0219 */
[----:B------:R-:W-:Y:S01]  /*2df0*/  IMAD R11, R81, UR5, R14 ;  /* 0x00000005510b7c24 */ /* 0x000fe2000f8e020e */
[----:B------:R-:W-:Y:S01]  /*2e00*/  ULDC.64 UR4, c[0x0][0x310] ;  /* 0x0000c40000047ab9 */ /* 0x000fe20000000a00 */
[----:B------:R-:W-:Y:S01]  /*2e10*/  IMAD R14, R130, R24, RZ ;  /* 0x00000018820e7224 */ /* 0x000fe200078e02ff */
[----:B------:R-:W-:Y:S01]  /*2e20*/  VIMNMX R84, R84, 0x60, PT ;  /* 0x0000006054547848 */ /* 0x000fe20003fe0100 */
[----:B------:R-:W-:-:S02]  /*2e30*/  IMAD R15, R83, UR4, RZ ;  /* 0x00000004530f7c24 */ /* 0x000fc4000f8e02ff */
[----:B------:R-:W-:Y:S01]  /*2e40*/  IMAD.IADD R13, R13, 0x1, R11 ;  /* 0x000000010d0d7824 */ /* 0x000fe200078e020b */
[----:B------:R-:W-:Y:S01]  /*2e50*/  SHF.R.S32.HI R11, RZ, 0x1f, R24 ;  /* 0x0000001fff0b7819 */ /* 0x000fe20000011418 */
[C---:B------:R-:W-:Y:S02]  /*2e60*/  IMAD R15, R80.reuse, UR5, R15 ;  /* 0x00000005500f7c24 */ /* 0x040fe4000f8e020f */
[----:B------:R-:W-:Y:S01]  /*2e70*/  IMAD.WIDE.U32 R12, R80, UR4, R12 ;  /* 0x00000004500c7c25 */ /* 0x000fe2000f8e000c */
[----:B------:R-:W-:-:S03]  /*2e80*/  ULDC.64 UR4, c[0x0][0x308] ;  /* 0x0000c20000047ab9 */ /* 0x000fc60000000a00 */
[----:B------:R-:W-:Y:S02]  /*2e90*/  IMAD.IADD R13, R13, 0x1, R15 ;  /* 0x000000010d0d7824 */ /* 0x000fe400078e020f */
[----:B------:R-:W-:Y:S02]  /*2ea0*/  IMAD R15, R131, R24, RZ ;  /* 0x00000018830f7224 */ /* 0x000fe400078e02ff */
[----:B------:R-:W-:-:S04]  /*2eb0*/  IMAD.WIDE.U32 R30, R162, UR4, R12 ;  /* 0x00000004a21e7c25 */ /* 0x000fc8000f8e000c */
[----:B------:R-:W-:Y:S01]  /*2ec0*/  IMAD R115, R162, UR5, R31 ;  /* 0x00000005a2737c24 */ /* 0x000fe2000f8e021f */
[----:B------:R-:W-:Y:S01]  /*2ed0*/  ULDC.64 UR4, c[0x0][0x2e8] ;  /* 0x0000ba0000047ab9 */ /* 0x000fe20000000a00 */
[C---:B------:R-:W-:Y:S01]  /*2ee0*/  IMAD R33, R11.reuse, R94, R14 ;  /* 0x0000005e0b217224 */ /* 0x040fe200078e020e */
[----:B------:R-:W-:Y:S01]  /*2ef0*/  LEA R118, P3, R30, UR4, 0x1 ;  /* 0x000000041e767c11 */ /* 0x000fe2000f8608ff */
[----:B------:R-:W-:Y:S02]  /*2f00*/  IMAD R35, R11, R88, R15 ;  /* 0x000000580b237224 */ /* 0x000fe400078e020f */
[----:B------:R-:W-:Y:S01]  /*2f10*/  IMAD.WIDE.U32 R14, R94, R24, RZ ;  /* 0x000000185e0e7225 */ /* 0x000fe200078e00ff */
[----:B------:R-:W-:-:S03]  /*2f20*/  LEA.HI.X R115, R30, UR5, R115, 0x1, P3 ;  /* 0x000000051e737c11 */ /* 0x000fc600098f0c73 */
[----:B------:R-:W-:-:S04]  /*2f30*/  IMAD.WIDE.U32 R12, R88, R24, RZ ;  /* 0x00000018580c7225 */ /* 0x000fc800078e00ff */
[----:B------:R-:W-:Y:S02]  /*2f40*/  IMAD.IADD R11, R15, 0x1, R33 ;  /* 0x000000010f0b7824 */ /* 0x000fe400078e0221 */
[----:B------:R-:W-:Y:S01]  /*2f50*/  IMAD.IADD R78, R13, 0x1, R35 ;  /* 0x000000010d4e7824 */ /* 0x000fe200078e0223 */
[----:B------:R-:W-:Y:S06]  /*2f60*/  @!P2 BRA `(.L_x_459) ;  /* 0x00000038006ca947 */ /* 0x000fec0003800000 */
[----:B------:R-:W-:Y:S01]  /*2f70*/  ISETP.GE.AND P3, PT, R166, R84, PT ;  /* 0x00000054a600720c */ /* 0x000fe20003f66270 */
[----:B------:R-:W-:Y:S01]  /*2f80*/  BSSY B1, `(.L_x_460) ;  /* 0x0000037000017945 */ /* 0x000fe20003800000 */
        /* <DEDUP_REMOVED lines=12> */
[----:B------:R-:W-:Y:S01]  /*3050*/  CS2R R76, SRZ ;  /* 0x00000000004c7805 */ /* 0x000fe2000001ff00 */
[----:B------:R-:W-:Y:S06]  /*3060*/  @P3 BRA `(.L_x_461) ;  /* 0x0000000000a03947 */ /* 0x000fec0003800000 */
[----:B------:R-:W-:Y:S01]  /*3070*/  IADD3 R33, P2, R98, R14, RZ ;  /* 0x0000000e62217210 */ /* 0x000fe20007f5e0ff */
[----:B------:R-:W-:Y:S01]  /*3080*/  ULDC.64 UR4, c[0x0][0x3e8] ;  /* 0x0000fa0000047ab9 */ /* 0x000fe20000000a00 */
[----:B------:R-:W-:Y:S02]  /*3090*/  CS2R R74, SRZ ;  /* 0x00000000004a7805 */ /* 0x000fe4000001ff00 */
[----:B------:R-:W-:Y:S01]  /*30a0*/  CS2R R76, SRZ ;  /* 0x00000000004c7805 */ /* 0x000fe2000001ff00 */
[----:B------:R-:W-:Y:S01]  /*30b0*/  IMAD.X R34, R11, 0x1, R106, P2 ;  /* 0x000000010b227824 */ /* 0x000fe200010e066a */
[----:B------:R-:W-:-:S04]  /*30c0*/  LEA R32, P2, R33, UR4, 0x1 ;  /* 0x0000000421207c11 */ /* 0x000fc8000f8408ff */
[----:B------:R-:W-:Y:S01]  /*30d0*/  LEA.HI.X R33, R33, UR5, R34, 0x1, P2 ;  /* 0x0000000521217c11 */ /* 0x000fe200090f0c22 */
[----:B------:R-:W-:Y:S01]  /*30e0*/  ULDC.64 UR4, c[0x0][0x400] ;  /* 0x0001000000047ab9 */ /* 0x000fe20000000a00 */
[----:B------:R-:W-:-:S05]  /*30f0*/  IADD3 R35, P2, R92, R12, RZ ;  /* 0x0000000c5c237210 */ /* 0x000fca0007f5e0ff */
[----:B------:R-:W-:Y:S01]  /*3100*/  IMAD.X R36, R78, 0x1, R105, P2 ;  /* 0x000000014e247824 */ /* 0x000fe200010e0669 */
[----:B------:R-:W-:-:S04]  /*3110*/  LEA R34, P2, R35, UR4, 0x1 ;  /* 0x0000000423227c11 */ /* 0x000fc8000f8408ff */
[----:B------:R-:W-:Y:S02]  /*3120*/  LEA.HI.X R35, R35, UR5, R36, 0x1, P2 ;  /* 0x0000000523237c11 */ /* 0x000fe400090f0c24 */
[----:B------:R-:W-:Y:S02]  /*3130*/  ISETP.GE.AND P2, PT, R160, R124, PT ;  /* 0x0000007ca000720c */ /* 0x000fe40003f46270 */
[----:B------:R-:W-:Y:S02]  /*3140*/  CS2R R70, SRZ ;  /* 0x0000000000467805 */ /* 0x000fe4000001ff00 */
[----:B------:R-:W-:-:S09]  /*3150*/  CS2R R72, SRZ ;  /* 0x0000000000487805 */ /* 0x000fd2000001ff00 */
[----:B------:R0:W5:Y:S04]  /*3160*/  @!P2 LDG.E.64 R74, desc[UR56][R32.64] ;  /* 0x00000038204aa981 */ /* 0x000168000c1e1b00 */
[----:B------:R0:W5:Y:S01]  /*3170*/  @!P2 LDG.E.64 R76, desc[UR56][R34.64] ;  /* 0x00000038224ca981 */ /* 0x000162000c1e1b00 */
        /* <DEDUP_REMOVED lines=20> */
[----:B------:R-:W-:-:S13]  /*32c0*/  ISETP.GE.AND P2, PT, R173, R124, PT ;  /* 0x0000007cad00720c */ /* 0x000fda0003f46270 */
[----:B------:R0:W5:Y:S04]  /*32d0*/  @!P2 LDG.E.64 R54, desc[UR56][R32.64+0xa0] ;  /* 0x0000a0382036a981 */ /* 0x000168000c1e1b00 */
[----:B------:R0:W5:Y:S02]  /*32e0*/  @!P2 LDG.E.64 R56, desc[UR56][R34.64+0xa0] ;  /* 0x0000a0382238a981 */ /* 0x000164000c1e1b00 */
.L_x_461:
[----:B------:R-:W-:Y:S05]  /*32f0*/  BSYNC B1 ;  /* 0x0000000000017941 */ /* 0x000fea0003800000 */
.L_x_460:
[----:B0-----:R-:W-:Y:S01]  /*3300*/  VIADD R32, R166, 0x40 ;  /* 0x00000040a6207836 */ /* 0x001fe20000000000 */
[----:B------:R-:W-:Y:S01]  /*3310*/  BSSY B1, `(.L_x_462) ;  /* 0x0000036000017945 */ /* 0x000fe20003800000 */
[----:B------:R-:W-:Y:S02]  /*3320*/  CS2R R34, SRZ ;  /* 0x0000000000227805 */ /* 0x000fe4000001ff00 */
[----:B------:R-:W-:Y:S02]  /*3330*/  CS2R R38, SRZ ;  /* 0x0000000000267805 */ /* 0x000fe4000001ff00 */
[----:B------:R-:W-:Y:S02]  /*3340*/  CS2R R42, SRZ ;  /* 0x00000000002a7805 */ /* 0x000fe4000001ff00 */
[----:B------:R-:W-:Y:S02]  /*3350*/  ISETP.GE.AND P4, PT, R32, R84, PT ;  /* 0x000000542000720c */ /* 0x000fe40003f86270 */
[----:B------:R-:W-:-:S02]  /*3360*/  CS2R R46, SRZ ;  /* 0x00000000002e7805 */ /* 0x000fc4000001ff00 */
[----:B------:R-:W-:Y:S02]  /*3370*/  CS2R R50, SRZ ;  /* 0x0000000000327805 */ /* 0x000fe4000001ff00 */
[----:B------:R-:W-:Y:S02]  /*3380*/  CS2R R32, SRZ ;  /* 0x0000000000207805 */ /* 0x000fe4000001ff00 */
[----:B------:R-:W-:Y:S02]  /*3390*/  CS2R R36, SRZ ;  /* 0x0000000000247805 */ /* 0x000fe4000001ff00 */
[----:B------:R-:W-:Y:S02]  /*33a0*/  CS2R R40, SRZ ;  /* 0x0000000000287805 */ /* 0x000fe4000001ff00 */
[----:B------:R-:W-:Y:S02]  /*33b0*/  CS2R R44, SRZ ;  /* 0x00000000002c7805 */ /* 0x000fe4000001ff00 */
[----:B------:R-:W-:-:S02]  /*33c0*/  CS2R R48, SRZ ;  /* 0x0000000000307805 */ /* 0x000fc4000001ff00 */
[----:B------:R-:W-:Y:S01]  /*33d0*/  CS2R R52, SRZ ;  /* 0x0000000000347805 */ /* 0x000fe2000001ff00 */
[----:B------:R-:W-:Y:S06]  /*33e0*/  @P4 BRA `(.L_x_463) ;  /* 0x0000000000a04947 */ /* 0x000fec0003800000 */
[----:B------:R-:W-:Y:S01]  /*33f0*/  IADD3 R15, P2, P5, R98, R14, R108 ;  /* 0x0000000e620f7210 */ /* 0x000fe20007d5e06c */
[----:B------:R-:W-:Y:S01]  /*3400*/  ULDC.64 UR4, c[0x0][0x3e8] ;  /* 0x0000fa0000047ab9 */ /* 0x000fe20000000a00 */
[----:B------:R-:W-:Y:S02]  /*3410*/  CS2R R50, SRZ ;  /* 0x0000000000327805 */ /* 0x000fe4000001ff00 */
[----:B------:R-:W-:Y:S02]  /*3420*/  CS2R R52, SRZ ;  /* 0x0000000000347805 */ /* 0x000fe4000001ff00 */
[----:B------:R-:W-:Y:S02]  /*3430*/  IADD3.X R30, R106, R11, R107, P2, P5 ;  /* 0x0000000b6a1e7210 */ /* 0x000fe400017ea46b */
[----:B------:R-:W-:-:S04]  /*3440*/  IADD3 R13, P2, P5, R92, R12, R110 ;  /* 0x0000000c5c0d7210 */ /* 0x000fc80007d5e06e */
[----:B------:R-:W-:Y:S02]  /*3450*/  IADD3.X R78, R105, R78, R109, P2, P5 ;  /* 0x0000004e694e7210 */ /* 0x000fe400017ea46d */
[----:B------:R-:W-:-:S04]  /*3460*/  LEA R14, P2, R15, UR4, 0x1 ;  /* 0x000000040f0e7c11 */ /* 0x000fc8000f8408ff */
[----:B------:R-:W-:Y:S01]  /*3470*/  LEA.HI.X R15, R15, UR5, R30, 0x1, P2 ;  /* 0x000000050f0f7c11 */ /* 0x000fe200090f0c1e */
[----:B------:R-:W-:Y:S02]  /*3480*/  ULDC.64 UR4, c[0x0][0x400] ;  /* 0x0001000000047ab9 */ /* 0x000fe40000000a00 */
        /* <DEDUP_REMOVED lines=30> */
.L_x_463:
[----:B------:R-:W-:Y:S05]  /*3670*/  BSYNC B1 ;  /* 0x0000000000017941 */ /* 0x000fea0003800000 */
.L_x_462:
[----:B0----5:R-:W-:Y:S01]  /*3680*/  IMAD.MOV.U32 R12, RZ, RZ, R54 ;  /* 0x000000ffff0c7224 */ /* 0x021fe200078e0036 */
[----:B------:R-:W-:Y:S01]  /*3690*/  MOV R13, R59 ;  /* 0x0000003b000d7202 */ /* 0x000fe20000000f00 */
[----:B------:R-:W-:Y:S01]  /*36a0*/  IMAD.MOV.U32 R11, RZ, RZ, R55 ;  /* 0x000000ffff0b7224 */ /* 0x000fe200078e0037 */
[----:B------:R-:W-:Y:S01]  /*36b0*/  UISETP.NE.AND UP0, UPT, UR58, 0x3, UPT ;  /* 0x000000033a00788c */ /* 0x000fe2000bf05270 */
[----:B------:R-:W-:-:S03]  /*36c0*/  IMAD.MOV.U32 R14, RZ, RZ, R58 ;  /* 0x000000ffff0e7224 */ /* 0x000fc600078e003a */
[----:B------:R-:W-:Y:S01]  /*36d0*/  PRMT R157, R12, 0x5410, R11 ;  /* 0x000054100c9d7816 */ /* 0x000fe2000000000b */
[----:B------:R-:W-:Y:S01]  /*36e0*/  IMAD.MOV.U32 R12, RZ, RZ, R62 ;  /* 0x000000ffff0c7224 */ /* 0x000fe200078e003e */
[----:B------:R-:W-:Y:S01]  /*36f0*/  PRMT R182, R13, 0x5410, R14 ;  /* 0x000054100db67816 */ /* 0x000fe2000000000e */
[----:B------:R-:W-:Y:S01]  /*3700*/  IMAD.MOV.U32 R11, RZ, RZ, R63 ;  /* 0x000000ffff0b7224 */ /* 0x000fe200078e003f */
[----:B------:R-:W-:Y:S01]  /*3710*/  PLOP3.LUT P2, PT, PT, PT, UP0, 0x80, 0x0 ;  /* 0x000000000000781c */ /* 0x000fe20003f4f008 */
[----:B------:R-:W-:Y:S01]  /*3720*/  IMAD.MOV.U32 R13, RZ, RZ, R70 ;  /* 0x000000ffff0d7224 */ /* 0x000fe200078e0046 */
[----:B------:R-:W-:Y:S01]  /*3730*/  PRMT R194, R194, 0x5410, R12 ;  /* 0x00005410c2c27816 */ /* 0x000fe2000000000c */
        /* <DEDUP_REMOVED lines=9> */
[----:B------:R-:W-:-:S02]  /*37d0*/  PRMT R198, R198, 0x5410, R14 ;  /* 0x00005410c6c67816 */ /* 0x000fc4000000000e */
[----:B------:R-:W-:Y:S01]  /*37e0*/  PRMT R148, R148, 0x5410, R12 ;  /* 0x0000541094947816 */ /* 0x000fe2000000000c */
[----:B------:R-:W-:Y:S01]  /*37f0*/  IMAD.MOV.U32 R12, RZ, RZ, R56 ;  /* 0x000000ffff0c7224 */ /* 0x000fe200078e0038 */
[----:B------:R-:W-:Y:S01]  /*3800*/  PRMT R147, R147, 0x5410, R11 ;  /* 0x0000541093937816 */ /* 0x000fe2000000000b */
[----:B------:R-:W-:-:S05]  /*3810*/  IMAD.MOV.U32 R11, RZ, RZ, R57 ;  /* 0x000000ffff0b7224 */ /* 0x000fca00078e0039 */
[----:B------:R-:W-:Y:S01]  /*3820*/  PRMT R158, R12, 0x5410, R11 ;  /* 0x000054100c9e7816 */ /* 0x000fe2000000000b */
[----:B------:R-:W-:Y:S02]  /*3830*/  IMAD.MOV.U32 R12, RZ, RZ, R60 ;  /* 0x000000ffff0c7224 */ /* 0x000fe400078e003c */
[----:B------:R-:W-:-:S05]  /*3840*/  IMAD.MOV.U32 R11, RZ, RZ, R61 ;  /* 0x000000ffff0b7224 */ /* 0x000fca00078e003d */
[----:B------:R-:W-:Y:S01]  /*3850*/  PRMT R159, R11, 0x5410, R12 ;  /* 0x000054100b9f7816 */ /* 0x000fe2000000000c */
[----:B------:R-:W-:Y:S02]  /*3860*/  IMAD.MOV.U32 R11, RZ, RZ, R65 ;  /* 0x000000ffff0b7224 */ /* 0x000fe400078e0041 */
[----:B------:R-:W-:-:S03]  /*3870*/  IMAD.MOV.U32 R12, RZ, RZ, R64 ;  /* 0x000000ffff0c7224 */ /* 0x000fc600078e0040 */
[----:B------:R-:W-:Y:S01]  /*3880*/  PRMT R194, R11, 0x7610, R194 ;  /* 0x000076100bc27816 */ /* 0x000fe200000000c2 */
[----:B------:R-:W-:Y:S01]  /*3890*/  IMAD.MOV.U32 R11, RZ, RZ, R68 ;  /* 0x000000ffff0b7224 */ /* 0x000fe200078e0044 */
[----:B------:R-:W-:Y:S01]  /*38a0*/  PRMT R193, R193, 0x5410, R12 ;  /* 0x00005410c1c17816 */ /* 0x000fe2000000000c */
[----:B------:R-:W-:-:S03]  /*38b0*/  IMAD.MOV.U32 R12, RZ, RZ, R69 ;  /* 0x000000ffff0c7224 */ /* 0x000fc600078e0045 */
[----:B------:R-:W-:Y:S01]  /*38c0*/  PRMT R195, R11, 0x7610, R195 ;  /* 0x000076100bc37816 */ /* 0x000fe200000000c3 */
[----:B------:R-:W-:Y:S01]  /*38d0*/  IMAD.MOV.U32 R11, RZ, RZ, R72 ;  /* 0x000000ffff0b7224 */ /* 0x000fe200078e0048 */
[----:B------:R-:W-:Y:S02]  /*38e0*/  PRMT R196, R12, 0x7610, R196 ;  /* 0x000076100cc47816 */ /* 0x000fe400000000c4 */
[----:B------:R-:W-:Y:S02]  /*38f0*/  MOV R12, R73 ;  /* 0x00000049000c7202 */ /* 0x000fe40000000f00 */
[----:B------:R-:W-:Y:S01]  /*3900*/  PRMT R197, R11, 0x7610, R197 ;  /* 0x000076100bc57816 */ /* 0x000fe200000000c5 */
[----:B------:R-:W-:Y:S01]  /*3910*/  IMAD.MOV.U32 R11, RZ, RZ, R76 ;  /* 0x000000ffff0b7224 */ /* 0x000fe200078e004c */
[----:B------:R-:W-:Y:S01]  /*3920*/  PRMT R198, R12, 0x7610, R198 ;  /* 0x000076100cc67816 */ /* 0x000fe200000000c6 */
[----:B------:R-:W-:-:S03]  /*3930*/  IMAD.MOV.U32 R12, RZ, RZ, R77 ;  /* 0x000000ffff0c7224 */ /* 0x000fc600078e004d */
        /* <DEDUP_REMOVED lines=23> */
[----:B------:R-:W-:Y:S01]  /*3ab0*/  IMAD.MOV.U32 R12, RZ, RZ, R36 ;  /* 0x000000ffff0c7224 */ /* 0x000fe200078e0024 */
[----:B------:R-:W-:-:S04]  /*3ac0*/  MOV R11, R37 ;  /* 0x00000025000b7202 */ /* 0x000fc80000000f00 */
[----:B------:R-:W-:Y:S01]  /*3ad0*/  PRMT R135, R12, 0x5410, R11 ;  /* 0x000054100c877816 */ /* 0x000fe2000000000b */
[----:B------:R-:W-:Y:S02]  /*3ae0*/  IMAD.MOV.U32 R12, RZ, RZ, R40 ;  /* 0x000000ffff0c7224 */ /* 0x000fe400078e0028 */
[----:B------:R-:W-:-:S05]  /*3af0*/  IMAD.MOV.U32 R11, RZ, RZ, R41 ;  /* 0x000000ffff0b7224 */ /* 0x000fca00078e0029 */
[----:B------:R-:W-:Y:S01]  /*3b00*/  PRMT R144, R12, 0x5410, R11 ;  /* 0x000054100c907816 */ /* 0x000fe2000000000b */
        /* <DEDUP_REMOVED lines=12> */
[----:B------:R-:W-:Y:S06]  /*3bd0*/  @!P2 BRA `(.L_x_464) ;  /* 0x000000000004a947 */ /* 0x000fec0003800000 */
[----:B------:R-:W-:Y:S01]  /*3be0*/  BPT.TRAP 0x1 ;  /* 0x000000040000795c */ /* 0x000fe20000300000 */
.L_x_464:
[----:B------:R-:W-:Y:S01]  /*3bf0*/  IMAD R85, R18, 0x8, R2 ;  /* 0x0000000812557824 */ /* 0x000fe200078e0202 */
[----:B------:R-:W-:Y:S01]  /*3c00*/  SHF.L.U32 R86, R167, 0x1f, RZ ;  /* 0x0000001fa7567819 */ /* 0x000fe200000006ff */
[----:B------:R-:W-:Y:S03]  /*3c10*/  BSSY B1, `(.L_x_465) ;  /* 0x0000003000017945 */ /* 0x000fe60003800000 */
[----:B------:R-:W0:Y:S02]  /*3c20*/  SYNCS.PHASECHK.TRANS64.TRYWAIT P5, [R85+URZ+0x2a890], R86 ;  /* 0x02a89056550075a7 */ /* 0x000e2400080a017f */
[----:B0-----:R-:W-:Y:S05]  /*3c30*/  @!P5 BRA `(.L_x_466) ;  /* 0x000001c800f4d947 */ /* 0x001fea0003800000 */
.L_x_791:
[----:B------:R-:W-:Y:S05]  /*3c40*/  BSYNC B1 ;  /* 0x0000000000017941 */ /* 0x000fea0003800000 */
.L_x_465:
[----:B------:R-:W-:-:S03]  /*3c50*/  UMOV UR4, 0xffffffff ;  /* 0xffffffff00047882 */ /* 0x000fc60000000000 */
[----:B------:R-:W-:Y:S05]  /*3c60*/  BRA.DIV UR4, `(.L_x_467) ;  /* 0x000001ca04fc7947 */ /* 0x000fea000b800000 */
[----:B------:R1:W2:Y:S04]  /*3c70*/  SHFL.IDX PT, R78, R115, RZ, 0x1c1f ;  /* 0x001c1fff734e7589 */ /* 0x0002a800000e0000 */
[----:B------:R1:W3:Y:S02]  /*3c80*/  SHFL.IDX PT, R11, R118, RZ, 0x1c1f ;  /* 0x001c1fff760b7589 */ /* 0x0002e400000e0000 */
.L_x_795:
[----:B------:R-:W-:Y:S04]  /*3c90*/  BSSY B1, `(.L_x_468) ;  /* 0x0000166000017945 */ /* 0x000fe80003800000 */
[----:B------:R-:W-:Y:S05]  /*3ca0*/  @P3 BRA `(.L_x_469) ;  /* 0x0000001400903947 */ /* 0x000fea0003800000 */
[----:B------:R-:W-:Y:S01]  /*3cb0*/  ISETP.NE.AND P3, PT, R9, RZ, PT ;  /* 0x000000ff0900720c */ /* 0x000fe20003f65270 */
[----:B------:R-:W-:-:S12]  /*3cc0*/  BSSY B2, `(.L_x_470) ;  /* 0x0000039000027945 */ /* 0x000fd80003800000 */
[----:B------:R-:W-:Y:S05]  /*3cd0*/  @!P3 BRA `(.L_x_471) ;  /* 0x0000000000dcb947 */ /* 0x000fea0003800000 */
[----:B------:R4:W0:Y:S01]  /*3ce0*/  LDS.128 R12, [R29] ;  /* 0x000000001d0c7984 */ /* 0x0008220000000c00 */
[----:B------:R-:W-:Y:S01]  /*3cf0*/  ISETP.GE.AND P3, PT, R160, R124, PT ;  /* 0x0000007ca000720c */ /* 0x000fe20003f66270 */
[----:B------:R-:W-:-:S12]  /*3d00*/  BSSY B3, `(.L_x_472) ;  /* 0x0000031000037945 */ /* 0x000fd80003800000 */
[----:B----4-:R-:W-:Y:S05]  /*3d10*/  @P3 BRA `(.L_x_473) ;  /* 0x0000000000bc3947 */ /* 0x010fea0003800000 */
[--C-:B------:R-:W-:Y:S02]  /*3d20*/  SHF.R.U64 R74, R74, 0x10, R75.reuse ;  /* 0x000000104a4a7819 */ /* 0x100fe4000000124b */
[----:B------:R-:W-:Y:S02]  /*3d30*/  SHF.R.U32.HI R146, RZ, 0x10, R75 ;  /* 0x00000010ff927819 */ /* 0x000fe4000001164b */
[--C-:B------:R-:W-:Y:S02]  /*3d40*/  SHF.R.U64 R75, R76, 0x10, R77.reuse ;  /* 0x000000104c4b7819 */ /* 0x100fe4000000124d */
[----:B------:R-:W-:Y:S02]  /*3d50*/  SHF.R.U32.HI R76, RZ, 0x10, R77 ;  /* 0x00000010ff4c7819 */ /* 0x000fe4000001164d */
[----:B------:R-:W-:Y:S02]  /*3d60*/  PRMT R77, R147, 0x5410, R75 ;  /* 0x00005410934d7816 */ /* 0x000fe4000000004b */
[----:B------:R-:W-:-:S02]  /*3d70*/  PRMT R146, R148, 0x5432, R146 ;  /* 0x0000543294927816 */ /* 0x000fc40000000092 */
[----:B------:R-:W-:Y:S02]  /*3d80*/  PRMT R75, R149, 0x5432, R76 ;  /* 0x00005432954b7816 */ /* 0x000fe4000000004c */
[----:B------:R-:W-:Y:S01]  /*3d90*/  PRMT R74, R147, 0x5432, R74 ;  /* 0x00005432934a7816 */ /* 0x000fe2000000004a */
[C---:B0-----:R-:W-:Y:S01]  /*3da0*/  IMAD.U32 R147, R13.reuse, 0x10000, RZ ;  /* 0x000100000d937824 */ /* 0x041fe200078e00ff */
[----:B------:R-:W-:Y:S02]  /*3db0*/  LOP3.LUT R149, R13, 0xffff0000, RZ, 0xc0, !PT ;  /* 0xffff00000d957812 */ /* 0x000fe400078ec0ff */
[C---:B------:R-:W-:Y:S01]  /*3dc0*/  LOP3.LUT R148, R77.reuse, 0xffff0000, RZ, 0xc0, !PT ;  /* 0xffff00004d947812 */ /* 0x040fe200078ec0ff */
[----:B------:R-:W-:Y:S01]  /*3dd0*/  IMAD.U32 R77, R77, 0x10000, RZ ;  /* 0x000100004d4d7824 */ /* 0x000fe200078e00ff */
[C---:B------:R-:W-:Y:S01]  /*3de0*/  LOP3.LUT R13, R74.reuse, 0xffff0000, RZ, 0xc0, !PT ;  /* 0xffff00004a0d7812 */ /* 0x040fe200078ec0ff */
[----:B------:R-:W-:Y:S02]  /*3df0*/  IMAD.U32 R74, R74, 0x10000, RZ ;  /* 0x000100004a4a7824 */ /* 0x000fe400078e00ff */
[----:B------:R-:W-:-:S04]  /*3e00*/  FMUL.FTZ R76, R149, R148 ;  /* 0x00000094954c7220 */ /* 0x000fc80000410000 */
[-C--:B------:R-:W-:Y:S01]  /*3e10*/  FFMA.FTZ R76, R147, R13.reuse, -R76 ;  /* 0x0000000d934c7223 */ /* 0x080fe2000001084c */
[----:B------:R-:W-:Y:S01]  /*3e20*/  FMUL.FTZ R13, R149, R13 ;  /* 0x0000000d950d7220 */ /* 0x000fe20000410000 */
[C---:B------:R-:W-:Y:S01]  /*3e30*/  IMAD.U32 R149, R146.reuse, 0x10000, RZ ;  /* 0x0001000092957824 */ /* 0x040fe200078e00ff */
[----:B------:R-:W-:Y:S02]  /*3e40*/  LOP3.LUT R146, R146, 0xffff0000, RZ, 0xc0, !PT ;  /* 0xffff000092927812 */ /* 0x000fe400078ec0ff */
[----:B------:R-:W-:Y:S01]  /*3e50*/  FFMA.FTZ R13, R147, R148, R13 ;  /* 0x00000094930d7223 */ /* 0x000fe2000001000d */
[C---:B------:R-:W-:Y:S01]  /*3e60*/  LOP3.LUT R148, R14.reuse, 0xffff0000, RZ, 0xc0, !PT ;  /* 0xffff00000e947812 */ /* 0x040fe200078ec0ff */
[C---:B------:R-:W-:Y:S01]  /*3e70*/  IMAD.U32 R147, R75.reuse, 0x10000, RZ ;  /* 0x000100004b937824 */ /* 0x040fe200078e00ff */
[----:B------:R-:W-:Y:S01]  /*3e80*/  LOP3.LUT R75, R75, 0xffff0000, RZ, 0xc0, !PT ;  /* 0xffff00004b4b7812 */ /* 0x000fe200078ec0ff */
[----:B------:R-:W-:Y:S01]  /*3e90*/  IMAD.U32 R14, R14, 0x10000, RZ ;  /* 0x000100000e0e7824 */ /* 0x000fe200078e00ff */
[----:B------:R-:W-:Y:S01]  /*3ea0*/  F2FP.BF16.F32.PACK_AB R13, R13, R76 ;  /* 0x0000004c0d0d723e */ /* 0x000fe200000010ff */
[C---:B------:R-:W-:Y:S01]  /*3eb0*/  FMUL.FTZ R150, R148.reuse, R147 ;  /* 0x0000009394967220 */ /* 0x040fe20000410000 */
[----:B------:R-:W-:-:S03]  /*3ec0*/  FMUL.FTZ R148, R148, R149 ;  /* 0x0000009594947220 */ /* 0x000fc60000410000 */
[C---:B------:R-:W-:Y:S01]  /*3ed0*/  FFMA.FTZ R150, R14.reuse, R149, -R150 ;  /* 0x000000950e967223 */ /* 0x040fe20000010896 */
[----:B------:R-:W-:Y:S01]  /*3ee0*/  FFMA.FTZ R148, R14, R147, R148 ;  /* 0x000000930e947223 */ /* 0x000fe20000010094 */
[C---:B------:R-:W-:Y:S01]  /*3ef0*/  LOP3.LUT R14, R15.reuse, 0xffff0000, RZ, 0xc0, !PT ;  /* 0xffff00000f0e7812 */ /* 0x040fe200078ec0ff */
[----:B------:R-:W-:-:S03]  /*3f00*/  IMAD.U32 R15, R15, 0x10000, RZ ;  /* 0x000100000f0f7824 */ /* 0x000fc600078e00ff */
        /* <DEDUP_REMOVED lines=11> */
[----:B------:R-:W-:-:S05]  /*3fc0*/  FFMA.FTZ R15, R12, R77, R15 ;  /* 0x0000004d0c0f7223 */ /* 0x000fca000001000f */
[----:B------:R-:W-:Y:S02]  /*3fd0*/  F2FP.BF16.F32.PACK_AB R75, R15, R75 ;  /* 0x0000004b0f4b723e */ /* 0x000fe400000010ff */
[----:B------:R-:W-:Y:S01]  /*3fe0*/  MOV R15, R14 ;  /* 0x0000000e000f7202 */ /* 0x000fe20000000f00 */
[----:B------:R-:W-:Y:S02]  /*3ff0*/  IMAD.MOV.U32 R14, RZ, RZ, R148 ;  /* 0x000000ffff0e7224 */ /* 0x000fe400078e0094 */
[----:B------:R-:W-:-:S07]  /*4000*/  IMAD.MOV.U32 R12, RZ, RZ, R75 ;  /* 0x000000ffff0c7224 */ /* 0x000fce00078e004b */
.L_x_473:
[----:B------:R-:W-:Y:S05]  /*4010*/  BSYNC B3 ;  /* 0x0000000000037941 */ /* 0x000fea0003800000 */
.L_x_472:
[----:B---3--:R-:W-:-:S04]  /*4020*/  LEA R74, P3, R16, R11, 0x1 ;  /* 0x0000000b104a7211 */ /* 0x008fc800078608ff */
[----:B--2---:R-:W-:-:S05]  /*4030*/  LEA.HI.X R75, R16, R78, R17, 0x1, P3 ;  /* 0x0000004e104b7211 */ /* 0x004fca00018f0c11 */
[----:B0-----:R4:W-:Y:S04]  /*4040*/  ST.E.128 desc[UR56][R74.64], R12 ;  /* 0x0000000c4a007985 */ /* 0x0019e8000c101d38 */
.L_x_471:
[----:B------:R-:W-:Y:S05]  /*4050*/  BSYNC B2 ;  /* 0x0000000000027941 */ /* 0x000fea0003800000 */
.L_x_470:
[----:B------:R-:W-:Y:S01]  /*4060*/  ISETP.NE.AND P3, PT, R26, RZ, PT ;  /* 0x000000ff1a00720c */ /* 0x000fe20003f65270 */
[----:B------:R-:W-:-:S12]  /*4070*/  BSSY B2, `(.L_x_474) ;  /* 0x000003b000027945 */ /* 0x000fd80003800000 */
[----:B------:R-:W-:Y:S05]  /*4080*/  @!P3 BRA `(.L_x_475) ;  /* 0x0000000000e4b947 */ /* 0x000fea0003800000 */
[----:B----4-:R4:W0:Y:S01]  /*4090*/  LDS.128 R12, [R28] ;  /* 0x000000001c0c7984 */ /* 0x0108220000000c00 */
[----:B------:R-:W-:Y:S01]  /*40a0*/  ISETP.GE.AND P3, PT, R170, R124, PT ;  /* 0x0000007caa00720c */ /* 0x000fe20003f66270 */
[----:B------:R-:W-:-:S12]  /*40b0*/  BSSY B3, `(.L_x_476) ;  /* 0x0000031000037945 */ /* 0x000fd80003800000 */
[----:B----4-:R-:W-:Y:S05]  /*40c0*/  @P3 BRA `(.L_x_477) ;  /* 0x0000000000bc3947 */ /* 0x010fea0003800000 */
[--C-:B------:R-:W-:Y:S01]  /*40d0*/  SHF.R.U64 R70, R70, 0x10, R71.reuse ;  /* 0x0000001046467819 */ /* 0x100fe20000001247 */
[----:B0-----:R-:W-:Y:S01]  /*40e0*/  IMAD.U32 R75, R13, 0x10000, RZ ;  /* 0x000100000d4b7824 */ /* 0x001fe200078e00ff */
[----:B------:R-:W-:Y:S02]  /*40f0*/  SHF.R.U32.HI R74, RZ, 0x10, R71 ;  /* 0x00000010ff4a7819 */ /* 0x000fe40000011647 */
[--C-:B------:R-:W-:Y:S02]  /*4100*/  SHF.R.U64 R71, R72, 0x10, R73.reuse ;  /* 0x0000001048477819 */ /* 0x100fe40000001249 */
[----:B------:R-:W-:Y:S02]  /*4110*/  SHF.R.U32.HI R72, RZ, 0x10, R73 ;  /* 0x00000010ff487819 */ /* 0x000fe40000011649 */
[C---:B------:R-:W-:Y:S02]  /*4120*/  PRMT R73, R197.reuse, 0x5410, R71 ;  /* 0x00005410c5497816 */ /* 0x040fe40000000047 */
[----:B------:R-:W-:-:S02]  /*4130*/  PRMT R70, R197, 0x5432, R70 ;  /* 0x00005432c5467816 */ /* 0x000fc40000000046 */
[----:B------:R-:W-:Y:S02]  /*4140*/  LOP3.LUT R77, R13, 0xffff0000, RZ, 0xc0, !PT ;  /* 0xffff00000d4d7812 */ /* 0x000fe400078ec0ff */
[C---:B------:R-:W-:Y:S01]  /*4150*/  LOP3.LUT R76, R73.reuse, 0xffff0000, RZ, 0xc0, !PT ;  /* 0xffff0000494c7812 */ /* 0x040fe200078ec0ff */
[----:B------:R-:W-:Y:S01]  /*4160*/  IMAD.U32 R73, R73, 0x10000, RZ ;  /* 0x0001000049497824 */ /* 0x000fe200078e00ff */
[----:B------:R-:W-:Y:S02]  /*4170*/  PRMT R71, R198, 0x5410, R72 ;  /* 0x00005410c6477816 */ /* 0x000fe40000000048 */
[----:B------:R-:W-:Y:S01]  /*4180*/  LOP3.LUT R13, R70, 0xffff0000, RZ, 0xc0, !PT ;  /* 0xffff0000460d7812 */ /* 0x000fe200078ec0ff */
[----:B------:R-:W-:Y:S01]  /*4190*/  FMUL.FTZ R72, R77, R76 ;  /* 0x0000004c4d487220 */ /* 0x000fe20000410000 */
[----:B------:R-:W-:Y:S01]  /*41a0*/  PRMT R74, R198, 0x5432, R74 ;  /* 0x00005432c64a7816 */ /* 0x000fe2000000004a */
[----:B------:R-:W-:Y:S02]  /*41b0*/  IMAD.U32 R70, R70, 0x10000, RZ ;  /* 0x0001000046467824 */ /* 0x000fe400078e00ff */
[-C--:B------:R-:W-:Y:S01]  /*41c0*/  FFMA.FTZ R72, R75, R13.reuse, -R72 ;  /* 0x0000000d4b487223 */ /* 0x080fe20000010848 */
[----:B------:R-:W-:Y:S01]  /*41d0*/  FMUL.FTZ R13, R77, R13 ;  /* 0x0000000d4d0d7220 */ /* 0x000fe20000410000 */
[C---:B------:R-:W-:Y:S01]  /*41e0*/  IMAD.U32 R77, R74.reuse, 0x10000, RZ ;  /* 0x000100004a4d7824 */ /* 0x040fe200078e00ff */
[----:B------:R-:W-:-:S02]  /*41f0*/  LOP3.LUT R74, R74, 0xffff0000, RZ, 0xc0, !PT ;  /* 0xffff00004a4a7812 */ /* 0x000fc400078ec0ff */
        /* <DEDUP_REMOVED lines=24> */
[----:B------:R-:W-:Y:S01]  /*4380*/  F2FP.BF16.F32.PACK_AB R71, R15, R71 ;  /* 0x000000470f47723e */ /* 0x000fe200000010ff */
[----:B------:R-:W-:Y:S02]  /*4390*/  IMAD.MOV.U32 R15, RZ, RZ, R14 ;  /* 0x000000ffff0f7224 */ /* 0x000fe400078e000e */
[----:B------:R-:W-:Y:S02]  /*43a0*/  IMAD.MOV.U32 R14, RZ, RZ, R76 ;  /* 0x000000ffff0e7224 */ /* 0x000fe400078e004c */
[----:B------:R-:W-:-:S07]  /*43b0*/  IMAD.MOV.U32 R12, RZ, RZ, R71 ;  /* 0x000000ffff0c7224 */ /* 0x000fce00078e0047 */
.L_x_477:
[----:B------:R-:W-:Y:S05]  /*43c0*/  BSYNC B3 ;  /* 0x0000000000037941 */ /* 0x000fea0003800000 */
.L_x_476:
[----:B------:R-:W-:Y:S02]  /*43d0*/  IMAD.SHL.U32 R72, R163, 0x8, RZ ;  /* 0x00000008a3487824 */ /* 0x000fe400078e00ff */
[----:B---3--:R-:W-:Y:S02]  /*43e0*/  IMAD.MOV.U32 R70, RZ, RZ, R11 ;  /* 0x000000ffff467224 */ /* 0x008fe400078e000b */
[----:B--2---:R-:W-:Y:S02]  /*43f0*/  IMAD.MOV.U32 R71, RZ, RZ, R78 ;  /* 0x000000ffff477224 */ /* 0x004fe400078e004e */
[----:B------:R-:W-:-:S05]  /*4400*/  IMAD.WIDE R70, R72, 0x2, R70 ;  /* 0x0000000248467825 */ /* 0x000fca00078e0246 */
[----:B0-----:R0:W-:Y:S02]  /*4410*/  ST.E.128 desc[UR56][R70.64], R12 ;  /* 0x0000000c46007985 */ /* 0x0011e4000c101d38 */
.L_x_475:
[----:B------:R-:W-:Y:S05]  /*4420*/  BSYNC B2 ;  /* 0x0000000000027941 */ /* 0x000fea0003800000 */
.L_x_474:
[----:B------:R-:W-:Y:S01]  /*4430*/  ISETP.NE.AND P3, PT, R27, RZ, PT ;  /* 0x000000ff1b00720c */ /* 0x000fe20003f65270 */
[----:B------:R-:W-:-:S12]  /*4440*/  BSSY B2, `(.L_x_478) ;  /* 0x000003b000027945 */ /* 0x000fd80003800000 */
[----:B------:R-:W-:Y:S05]  /*4450*/  @!P3 BRA `(.L_x_479) ;  /* 0x0000000000e4b947 */ /* 0x000fea0003800000 */
[----:B0---4-:R0:W4:Y:S01]  /*4460*/  LDS.128 R12, [R29+0x3000] ;  /* 0x003000001d0c7984 */ /* 0x0111220000000c00 */
[----:B------:R-:W-:Y:S01]  /*4470*/  ISETP.GE.AND P3, PT, R169, R124, PT ;  /* 0x0000007ca900720c */ /* 0x000fe20003f66270 */
[----:B------:R-:W-:-:S12]  /*4480*/  BSSY B3, `(.L_x_480) ;  /* 0x0000031000037945 */ /* 0x000fd80003800000 */
[----:B0-----:R-:W-:Y:S05]  /*4490*/  @P3 BRA `(.L_x_481) ;  /* 0x0000000000bc3947 */ /* 0x001fea0003800000 */
[--C-:B------:R-:W-:Y:S01]  /*44a0*/  SHF.R.U64 R66, R66, 0x10, R67.reuse ;  /* 0x0000001042427819 */ /* 0x100fe20000001243 */
[----:B----4-:R-:W-:Y:S01]  /*44b0*/  IMAD.U32 R71, R13, 0x10000, RZ ;  /* 0x000100000d477824 */ /* 0x010fe200078e00ff */
        /* <DEDUP_REMOVED lines=19> */
[----:B------:R-:W-:Y:S01]  /*45f0*/  IMAD.U32 R14, R14, 0x10000, RZ ;  /* 0x000100000e0e7824 */ /* 0x000fe200078e00ff */
[C---:B------:R-:W-:Y:S02]  /*4600*/  SHF.L.U32 R71, R67.reuse, 0x10, RZ ;  /* 0x0000001043477819 */ /* 0x040fe400000006ff */
[----:B------:R-:W-:Y:S02]  /*4610*/  LOP3.LUT R67, R67, 0xffff0000, RZ, 0xc0, !PT ;  /* 0xffff000043437812 */ /* 0x000fe400078ec0ff */
        /* <DEDUP_REMOVED lines=23> */
.L_x_481:
[----:B------:R-:W-:Y:S05]  /*4790*/  BSYNC B3 ;  /* 0x0000000000037941 */ /* 0x000fea0003800000 */
.L_x_480:
[----:B------:R-:W-:Y:S02]  /*47a0*/  IMAD.SHL.U32 R68, R164, 0x8, RZ ;  /* 0x00000008a4447824 */ /* 0x000fe400078e00ff */
[----:B---3--:R-:W-:Y:S02]  /*47b0*/  IMAD.MOV.U32 R66, RZ, RZ, R11 ;  /* 0x000000ffff427224 */ /* 0x008fe400078e000b */
[----:B--2---:R-:W-:Y:S02]  /*47c0*/  IMAD.MOV.U32 R67, RZ, RZ, R78 ;  /* 0x000000ffff437224 */ /* 0x004fe400078e004e */
[----:B------:R-:W-:-:S05]  /*47d0*/  IMAD.WIDE R66, R68, 0x2, R66 ;  /* 0x0000000244427825 */ /* 0x000fca00078e0242 */
[----:B----4-:R0:W-:Y:S02]  /*47e0*/  ST.E.128 desc[UR56][R66.64], R12 ;  /* 0x0000000c42007985 */ /* 0x0101e4000c101d38 */
.L_x_479:
[----:B------:R-:W-:Y:S05]  /*47f0*/  BSYNC B2 ;  /* 0x0000000000027941 */ /* 0x000fea0003800000 */
.L_x_478:
        /* <DEDUP_REMOVED lines=12> */
[----:B------:R-:W-:Y:S02]  /*48c0*/  PRMT R65, R193, 0x5432, R63 ;  /* 0x00005432c1417816 */ /* 0x000fe4000000003f */
[----:B------:R-:W-:-:S02]  /*48d0*/  PRMT R62, R194, 0x5432, R62 ;  /* 0x00005432c23e7816 */ /* 0x000fc4000000003e */
[----:B------:R-:W-:Y:S02]  /*48e0*/  LOP3.LUT R69, R13, 0xffff0000, RZ, 0xc0, !PT ;  /* 0xffff00000d457812 */ /* 0x000fe400078ec0ff */
[C---:B------:R-:W-:Y:S01]  /*48f0*/  LOP3.LUT R68, R65.reuse, 0xffff0000, RZ, 0xc0, !PT ;  /* 0xffff000041447812 */ /* 0x040fe200078ec0ff */
[----:B------:R-:W-:Y:S01]  /*4900*/  IMAD.U32 R65, R65, 0x10000, RZ ;  /* 0x0001000041417824 */ /* 0x000fe200078e00ff */
[----:B------:R-:W-:Y:S02]  /*4910*/  PRMT R63, R194, 0x5410, R64 ;  /* 0x00005410c23f7816 */ /* 0x000fe40000000040 */
[C---:B------:R-:W-:Y:S01]  /*4920*/  LOP3.LUT R13, R62.reuse, 0xffff0000, RZ, 0xc0, !PT ;  /* 0xffff00003e0d7812 */ /* 0x040fe200078ec0ff */
[----:B------:R-:W-:Y:S01]  /*4930*/  FMUL.FTZ R64, R69, R68 ;  /* 0x0000004445407220 */ /* 0x000fe20000410000 */
[----:B------:R-:W-:Y:S02]  /*4940*/  PRMT R66, R193, 0x5410, R66 ;  /* 0x00005410c1427816 */ /* 0x000fe40000000042 */
[----:B------:R-:W-:Y:S01]  /*4950*/  SHF.L.U32 R62, R62, 0x10, RZ ;  /* 0x000000103e3e7819 */ /* 0x000fe200000006ff */
        /* <DEDUP_REMOVED lines=32> */
.L_x_485:
[----:B------:R-:W-:Y:S05]  /*4b60*/  BSYNC B3 ;  /* 0x0000000000037941 */ /* 0x000fea0003800000 */
.L_x_484:
[----:B---3--:R-:W-:-:S04]  /*4b70*/  LEA R62, P3, R19, R11, 0x1 ;  /* 0x0000000b133e7211 */ /* 0x008fc800078608ff */
[----:B--2---:R-:W-:-:S05]  /*4b80*/  LEA.HI.X R63, R19, R78, R165, 0x1, P3 ;  /* 0x0000004e133f7211 */ /* 0x004fca00018f0ca5 */
[----:B----4-:R0:W-:Y:S04]  /*4b90*/  ST.E.128 desc[UR56][R62.64], R12 ;  /* 0x0000000c3e007985 */ /* 0x0101e8000c101d38 */
.L_x_483:
[----:B------:R-:W-:Y:S05]  /*4ba0*/  BSYNC B2 ;  /* 0x0000000000027941 */ /* 0x000fea0003800000 */
.L_x_482:
        /* <DEDUP_REMOVED lines=10> */
[----:B------:R-:W-:Y:S02]  /*4c50*/  SHF.R.U64 R59, R60, 0x10, R61 ;  /* 0x000000103c3b7819 */ /* 0x000fe4000000123d */
[----:B------:R-:W-:Y:S02]  /*4c60*/  PRMT R58, R182, 0x5432, R58 ;  /* 0x00005432b63a7816 */ /* 0x000fe4000000003a */
[----:B------:R-:W-:Y:S02]  /*4c70*/  PRMT R59, R159, 0x5432, R59 ;  /* 0x000054329f3b7816 */ /* 0x000fe4000000003b */
[----:B------:R-:W-:-:S02]  /*4c80*/  LOP3.LUT R65, R13, 0xffff0000, RZ, 0xc0, !PT ;  /* 0xffff00000d417812 */ /* 0x000fc400078ec0ff */
[C---:B------:R-:W-:Y:S01]  /*4c90*/  LOP3.LUT R64, R59.reuse, 0xffff0000, RZ, 0xc0, !PT ;  /* 0xffff00003b407812 */ /* 0x040fe200078ec0ff */
[----:B------:R-:W-:Y:S01]  /*4ca0*/  IMAD.U32 R59, R59, 0x10000, RZ ;  /* 0x000100003b3b7824 */ /* 0x000fe200078e00ff */
[----:B------:R-:W-:Y:S02]  /*4cb0*/  SHF.R.U32.HI R60, RZ, 0x10, R61 ;  /* 0x00000010ff3c7819 */ /* 0x000fe4000001163d */
[C---:B------:R-:W-:Y:S01]  /*4cc0*/  LOP3.LUT R13, R58.reuse, 0xffff0000, RZ, 0xc0, !PT ;  /* 0xffff00003a0d7812 */ /* 0x040fe200078ec0ff */
[----:B------:R-:W-:Y:S01]  /*4cd0*/  FMUL.FTZ R61, R65, R64 ;  /* 0x00000040413d7220 */ /* 0x000fe20000410000 */
[----:B------:R-:W-:Y:S01]  /*4ce0*/  PRMT R60, R159, 0x5410, R60 ;  /* 0x000054109f3c7816 */ /* 0x000fe2000000003c */
[----:B------:R-:W-:Y:S01]  /*4cf0*/  IMAD.U32 R58, R58, 0x10000, RZ ;  /* 0x000100003a3a7824 */ /* 0x000fe200078e00ff */
[----:B------:R-:W-:Y:S01]  /*4d00*/  PRMT R62, R182, 0x5410, R62 ;  /* 0x00005410b63e7816 */ /* 0x000fe2000000003e */
[-C--:B------:R-:W-:Y:S01]  /*4d10*/  FFMA.FTZ R61, R63, R13.reuse, -R61 ;  /* 0x0000000d3f3d7223 */ /* 0x080fe2000001083d */
[----:B------:R-:W-:-:S03]  /*4d20*/  FMUL.FTZ R13, R65, R13 ;  /* 0x0000000d410d7220 */ /* 0x000fc60000410000 */
[----:B------:R-:W-:Y:S02]  /*4d30*/  IMAD.U32 R65, R62, 0x10000, RZ ;  /* 0x000100003e417824 */ /* 0x000fe400078e00ff */
[----:B------:R-:W-:Y:S01]  /*4d40*/  FFMA.FTZ R13, R63, R64, R13 ;  /* 0x000000403f0d7223 */ /* 0x000fe2000001000d */
[----:B------:R-:W-:Y:S01]  /*4d50*/  LOP3.LUT R64, R14, 0xffff0000, RZ, 0xc0, !PT ;  /* 0xffff00000e407812 */ /* 0x000fe200078ec0ff */
[C---:B------:R-:W-:Y:S01]  /*4d60*/  IMAD.U32 R63, R60.reuse, 0x10000, RZ ;  /* 0x000100003c3f7824 */ /* 0x040fe200078e00ff */
[----:B------:R-:W-:Y:S01]  /*4d70*/  LOP3.LUT R60, R60, 0xffff0000, RZ, 0xc0, !PT ;  /* 0xffff00003c3c7812 */ /* 0x000fe200078ec0ff */
[----:B------:R-:W-:Y:S01]  /*4d80*/  IMAD.U32 R14, R14, 0x10000, RZ ;  /* 0x000100000e0e7824 */ /* 0x000fe200078e00ff */
[----:B------:R-:W-:Y:S01]  /*4d90*/  LOP3.LUT R62, R62, 0xffff0000, RZ, 0xc0, !PT ;  /* 0xffff00003e3e7812 */ /* 0x000fe200078ec0ff */
[C---:B------:R-:W-:Y:S01]  /*4da0*/  FMUL.FTZ R66, R64.reuse, R63 ;  /* 0x0000003f40427220 */ /* 0x040fe20000410000 */
[----:B------:R-:W-:Y:S01]  /*4db0*/  FMUL.FTZ R64, R64, R65 ;  /* 0x0000004140407220 */ /* 0x000fe20000410000 */
[----:B------:R-:W-:-:S02]  /*4dc0*/  F2FP.BF16.F32.PACK_AB R13, R13, R61 ;  /* 0x0000003d0d0d723e */ /* 0x000fc400000010ff */
        /* <DEDUP_REMOVED lines=20> */
.L_x_489:
[----:B------:R-:W-:Y:S05]  /*4f10*/  BSYNC B3 ;  /* 0x0000000000037941 */ /* 0x000fea0003800000 */
.L_x_488:
[----:B---3--:R-:W-:-:S04]  /*4f20*/  LEA R58, P3, R22, R11, 0x1 ;  /* 0x0000000b163a7211 */ /* 0x008fc800078608ff */
[----:B--2---:R-:W-:-:S05]  /*4f30*/  LEA.HI.X R59, R22, R78, R176, 0x1, P3 ;  /* 0x0000004e163b7211 */ /* 0x004fca00018f0cb0 */
[----:B----4-:R0:W-:Y:S04]  /*4f40*/  ST.E.128 desc[UR56][R58.64], R12 ;  /* 0x0000000c3a007985 */ /* 0x0101e8000c101d38 */
.L_x_487:
[----:B------:R-:W-:Y:S05]  /*4f50*/  BSYNC B2 ;  /* 0x0000000000027941 */ /* 0x000fea0003800000 */
.L_x_486:
[----:B------:R-:W-:-:S13]  /*4f60*/  ISETP.NE.AND P3, PT, R87, RZ, PT ;  /* 0x000000ff5700720c */ /* 0x000fda0003f65270 */
[----:B------:R-:W-:Y:S05]  /*4f70*/  @!P3 BRA `(.L_x_469) ;  /* 0x0000000000dcb947 */ /* 0x000fea0003800000 */
[----:B0---4-:R0:W4:Y:S01]  /*4f80*/  LDS.128 R12, [R28+0x6000] ;  /* 0x006000001c0c7984 */ /* 0x0111220000000c00 */
[C---:B---3--:R-:W-:Y:S01]  /*4f90*/  LEA R58, P3, R23.reuse, R11, 0x1 ;  /* 0x0000000b173a7211 */ /* 0x048fe200078608ff */
[----:B------:R-:W-:Y:S03]  /*4fa0*/  BSSY B2, `(.L_x_490) ;  /* 0x0000033000027945 */ /* 0x000fe60003800000 */
[----:B--2---:R-:W-:Y:S02]  /*4fb0*/  LEA.HI.X R59, R23, R78, R175, 0x1, P3 ;  /* 0x0000004e173b7211 */ /* 0x004fe400018f0caf */
[----:B------:R-:W-:-:S13]  /*4fc0*/  ISETP.GE.AND P3, PT, R173, R124, PT ;  /* 0x0000007cad00720c */ /* 0x000fda0003f66270 */
[----:B0-----:R-:W-:Y:S05]  /*4fd0*/  @P3 BRA `(.L_x_491) ;  /* 0x0000000000bc3947 */ /* 0x001fea0003800000 */
[----:B------:R-:W-:Y:S02]  /*4fe0*/  SHF.R.U64 R11, R54, 0x10, R55 ;  /* 0x00000010360b7819 */ /* 0x000fe40000001237 */
[--C-:B------:R-:W-:Y:S02]  /*4ff0*/  SHF.R.U64 R54, R56, 0x10, R57.reuse ;  /* 0x0000001038367819 */ /* 0x100fe40000001239 */
[----:B------:R-:W-:Y:S02]  /*5000*/  SHF.R.U32.HI R56, RZ, 0x10, R57 ;  /* 0x00000010ff387819 */ /* 0x000fe40000011639 */
[C---:B------:R-:W-:Y:S02]  /*5010*/  PRMT R54, R158.reuse, 0x5410, R54 ;  /* 0x000054109e367816 */ /* 0x040fe40000000036 */
[----:B------:R-:W-:Y:S02]  /*5020*/  PRMT R11, R157, 0x5410, R11 ;  /* 0x000054109d0b7816 */ /* 0x000fe4000000000b */
[----:B------:R-:W-:-:S02]  /*5030*/  PRMT R158, R158, 0x5432, R56 ;  /* 0x000054329e9e7816 */ /* 0x000fc40000000038 */
[C---:B----4-:R-:W-:Y:S01]  /*5040*/  LOP3.LUT R60, R13.reuse, 0xffff0000, RZ, 0xc0, !PT ;  /* 0xffff00000d3c7812 */ /* 0x050fe200078ec0ff */
[----:B------:R-:W-:Y:S01]  /*5050*/  IMAD.U32 R13, R13, 0x10000, RZ ;  /* 0x000100000d0d7824 */ /* 0x000fe200078e00ff */
[C---:B------:R-:W-:Y:S01]  /*5060*/  LOP3.LUT R57, R54.reuse, 0xffff0000, RZ, 0xc0, !PT ;  /* 0xffff000036397812 */ /* 0x040fe200078ec0ff */
[----:B------:R-:W-:Y:S01]  /*5070*/  IMAD.U32 R54, R54, 0x10000, RZ ;  /* 0x0001000036367824 */ /* 0x000fe200078e00ff */
[C---:B------:R-:W-:Y:S01]  /*5080*/  LOP3.LUT R56, R11.reuse, 0xffff0000, RZ, 0xc0, !PT ;  /* 0xffff00000b387812 */ /* 0x040fe200078ec0ff */
[----:B------:R-:W-:Y:S01]  /*5090*/  IMAD.U32 R11, R11, 0x10000, RZ ;  /* 0x000100000b0b7824 */ /* 0x000fe200078e00ff */
[----:B------:R-:W-:Y:S01]  /*50a0*/  SHF.R.U32.HI R55, RZ, 0x10, R55 ;  /* 0x00000010ff377819 */ /* 0x000fe20000011637 */
[C---:B------:R-:W-:Y:S02]  /*50b0*/  FMUL.FTZ R61, R60.reuse, R57 ;  /* 0x000000393c3d7220 */ /* 0x040fe40000410000 */
[-C--:B------:R-:W-:Y:S01]  /*50c0*/  FMUL.FTZ R60, R60, R56.reuse ;  /* 0x000000383c3c7220 */ /* 0x080fe20000410000 */
[----:B------:R-:W-:Y:S01]  /*50d0*/  PRMT R55, R157, 0x5432, R55 ;  /* 0x000054329d377816 */ /* 0x000fe20000000037 */
[----:B------:R-:W-:-:S02]  /*50e0*/  FFMA.FTZ R56, R13, R56, -R61 ;  /* 0x000000380d387223 */ /* 0x000fc4000001083d */
[----:B------:R-:W-:Y:S01]  /*50f0*/  FFMA.FTZ R13, R13, R57, R60 ;  /* 0x000000390d0d7223 */ /* 0x000fe2000001003c */
[----:B------:R-:W-:Y:S01]  /*5100*/  LOP3.LUT R60, R14, 0xffff0000, RZ, 0xc0, !PT ;  /* 0xffff00000e3c7812 */ /* 0x000fe200078ec0ff */
[C---:B------:R-:W-:Y:S01]  /*5110*/  IMAD.U32 R61, R55.reuse, 0x10000, RZ ;  /* 0x00010000373d7824 */ /* 0x040fe200078e00ff */
[----:B------:R-:W-:Y:S01]  /*5120*/  SHF.L.U32 R57, R158, 0x10, RZ ;  /* 0x000000109e397819 */ /* 0x000fe200000006ff */
[----:B------:R-:W-:Y:S01]  /*5130*/  IMAD.U32 R14, R14, 0x10000, RZ ;  /* 0x000100000e0e7824 */ /* 0x000fe200078e00ff */
[----:B------:R-:W-:Y:S02]  /*5140*/  LOP3.LUT R158, R158, 0xffff0000, RZ, 0xc0, !PT ;  /* 0xffff00009e9e7812 */ /* 0x000fe400078ec0ff */
        /* <DEDUP_REMOVED lines=24> */
.L_x_491:
[----:B------:R-:W-:Y:S05]  /*52d0*/  BSYNC B2 ;  /* 0x0000000000027941 */ /* 0x000fea0003800000 */
.L_x_490:
[----:B----4-:R0:W-:Y:S02]  /*52e0*/  ST.E.128 desc[UR56][R58.64], R12 ;  /* 0x0000000c3a007985 */ /* 0x0101e4000c101d38 */
.L_x_469:
[----:B------:R-:W-:Y:S05]  /*52f0*/  BSYNC B1 ;  /* 0x0000000000017941 */ /* 0x000fea0003800000 */
.L_x_468:
[----:B------:R-:W-:-:S03]  /*5300*/  UMOV UR4, 0xffffffff ;  /* 0xffffffff00047882 */ /* 0x000fc60000000000 */
[----:B------:R-:W-:Y:S05]  /*5310*/  BRA.DIV UR4, `(.L_x_492) ;  /* 0x000001b6049c7947 */ /* 0x000fea000b800000 */
[----:B-1----:R-:W1:Y:S04]  /*5320*/  SHFL.IDX PT, R115, R115, 0x1, 0x1c1f ;  /* 0x003c1f0073737f89 */ /* 0x002e6800000e0000 */
[----:B------:R-:W0:Y:S02]  /*5330*/  SHFL.IDX PT, R118, R118, 0x1, 0x1c1f ;  /* 0x003c1f0076767f89 */ /* 0x000e2400000e0000 */
.L_x_799:
[----:B------:R-:W-:Y:S05]  /*5340*/  @P4 BRA `(.L_x_493) ;  /* 0x0000005800844947 */ /* 0x000fea0003800000 */
[----:B------:R-:W-:Y:S01]  /*5350*/  ISETP.NE.AND P3, PT, R9, RZ, PT ;  /* 0x000000ff0900720c */ /* 0x000fe20003f65270 */
[----:B------:R-:W-:-:S12]  /*5360*/  BSSY B1, `(.L_x_494) ;  /* 0x0000039000017945 */ /* 0x000fd80003800000 */
[----:B------:R-:W-:Y:S05]  /*5370*/  @!P3 BRA `(.L_x_495) ;  /* 0x0000000000dcb947 */ /* 0x000fea0003800000 */
[----:B0---4-:R0:W4:Y:S01]  /*5380*/  LDS.128 R12, [R29+0x2000] ;  /* 0x002000001d0c7984 */ /* 0x0111220000000c00 */
[----:B------:R-:W-:Y:S01]  /*5390*/  ISETP.GE.AND P3, PT, R160, R124, PT ;  /* 0x0000007ca000720c */ /* 0x000fe20003f66270 */
[----:B------:R-:W-:-:S12]  /*53a0*/  BSSY B2, `(.L_x_496) ;  /* 0x0000031000027945 */ /* 0x000fd80003800000 */
[----:B0-----:R-:W-:Y:S05]  /*53b0*/  @P3 BRA `(.L_x_497) ;  /* 0x0000000000bc3947 */ /* 0x001fea0003800000 */
[--C-:B---3--:R-:W-:Y:S02]  /*53c0*/  SHF.R.U64 R11, R50, 0x10, R51.reuse ;  /* 0x00000010320b7819 */ /* 0x108fe40000001233 */
[----:B------:R-:W-:Y:S02]  /*53d0*/  SHF.R.U32.HI R50, RZ, 0x10, R51 ;  /* 0x00000010ff327819 */ /* 0x000fe40000011633 */
[----:B------:R-:W-:Y:S02]  /*53e0*/  SHF.R.U64 R51, R52, 0x10, R53 ;  /* 0x0000001034337819 */ /* 0x000fe40000001235 */
[----:B------:R-:W-:Y:S02]  /*53f0*/  PRMT R11, R155, 0x5410, R11 ;  /* 0x000054109b0b7816 */ /* 0x000fe4000000000b */
[----:B------:R-:W-:Y:S02]  /*5400*/  PRMT R51, R156, 0x5410, R51 ;  /* 0x000054109c337816 */ /* 0x000fe40000000033 */
[----:B------:R-:W-:-:S02]  /*5410*/  SHF.R.U32.HI R52, RZ, 0x10, R53 ;  /* 0x00000010ff347819 */ /* 0x000fc40000011635 */
[C---:B----4-:R-:W-:Y:S01]  /*5420*/  LOP3.LUT R56, R13.reuse, 0xffff0000, RZ, 0xc0, !PT ;  /* 0xffff00000d387812 */ /* 0x050fe200078ec0ff */
[----:B------:R-:W-:Y:S01]  /*5430*/  IMAD.U32 R13, R13, 0x10000, RZ ;  /* 0x000100000d0d7824 */ /* 0x000fe200078e00ff */
[C---:B------:R-:W-:Y:S01]  /*5440*/  LOP3.LUT R53, R51.reuse, 0xffff0000, RZ, 0xc0, !PT ;  /* 0xffff000033357812 */ /* 0x040fe200078ec0ff */
[----:B------:R-:W-:Y:S01]  /*5450*/  IMAD.U32 R51, R51, 0x10000, RZ ;  /* 0x0001000033337824 */ /* 0x000fe200078e00ff */
[C---:B------:R-:W-:Y:S01]  /*5460*/  LOP3.LUT R54, R11.reuse, 0xffff0000, RZ, 0xc0, !PT ;  /* 0xffff00000b367812 */ /* 0x040fe200078ec0ff */
[----:B------:R-:W-:Y:S01]  /*5470*/  IMAD.U32 R11, R11, 0x10000, RZ ;  /* 0x000100000b0b7824 */ /* 0x000fe200078e00ff */
[----:B------:R-:W-:Y:S01]  /*5480*/  PRMT R52, R156, 0x5432, R52 ;  /* 0x000054329c347816 */ /* 0x000fe20000000034 */
[C---:B------:R-:W-:Y:S01]  /*5490*/  FMUL.FTZ R55, R56.reuse, R53 ;  /* 0x0000003538377220 */ /* 0x040fe20000410000 */
[----:B------:R-:W-:Y:S01]  /*54a0*/  PRMT R50, R155, 0x5432, R50 ;  /* 0x000054329b327816 */ /* 0x000fe20000000032 */
[-C--:B------:R-:W-:Y:S01]  /*54b0*/  FMUL.FTZ R56, R56, R54.reuse ;  /* 0x0000003638387220 */ /* 0x080fe20000410000 */
[----:B------:R-:W-:Y:S01]  /*54c0*/  LOP3.LUT R57, R14, 0xffff0000, RZ, 0xc0, !PT ;  /* 0xffff00000e397812 */ /* 0x000fe200078ec0ff */
[----:B------:R-:W-:-:S02]  /*54d0*/  FFMA.FTZ R55, R13, R54, -R55 ;  /* 0x000000360d377223 */ /* 0x000fc40000010837 */
[----:B------:R-:W-:Y:S01]  /*54e0*/  FFMA.FTZ R56, R13, R53, R56 ;  /* 0x000000350d387223 */ /* 0x000fe20000010038 */
[C---:B------:R-:W-:Y:S01]  /*54f0*/  IMAD.U32 R53, R52.reuse, 0x10000, RZ ;  /* 0x0001000034357824 */ /* 0x040fe200078e00ff */
[----:B------:R-:W-:Y:S01]  /*5500*/  LOP3.LUT R52, R52, 0xffff0000, RZ, 0xc0, !PT ;  /* 0xffff000034347812 */ /* 0x000fe200078ec0ff */
[C---:B------:R-:W-:Y:S01]  /*5510*/  IMAD.U32 R54, R50.reuse, 0x10000, RZ ;  /* 0x0001000032367824 */ /* 0x040fe200078e00ff */
[----:B------:R-:W-:Y:S01]  /*5520*/  LOP3.LUT R50, R50, 0xffff0000, RZ, 0xc0, !PT ;  /* 0xffff000032327812 */ /* 0x000fe200078ec0ff */
[----:B------:R-:W-:Y:S02]  /*5530*/  IMAD.U32 R13, R14, 0x10000, RZ ;  /* 0x000100000e0d7824 */ /* 0x000fe400078e00ff */
[C---:B------:R-:W-:Y:S01]  /*5540*/  FMUL.FTZ R14, R57.reuse, R53 ;  /* 0x00000035390e7220 */ /* 0x040fe20000410000 */
[-C--:B------:R-:W-:Y:S01]  /*5550*/  FMUL.FTZ R57, R57, R54.reuse ;  /* 0x0000003639397220 */ /* 0x080fe20000410000 */
[----:B------:R-:W-:Y:S02]  /*5560*/  F2FP.BF16.F32.PACK_AB R55, R56, R55 ;  /* 0x000000373837723e */ /* 0x000fe400000010ff */
        /* <DEDUP_REMOVED lines=20> */
.L_x_497:
[----:B------:R-:W-:Y:S05]  /*56b0*/  BSYNC B2 ;  /* 0x0000000000027941 */ /* 0x000fea0003800000 */
.L_x_496:
[----:B------:R-:W-:-:S04]  /*56c0*/  LEA R50, P3, R16, R118, 0x1 ;  /* 0x0000007610327211 */ /* 0x000fc800078608ff */
[----:B-1----:R-:W-:-:S05]  /*56d0*/  LEA.HI.X R51, R16, R115, R17, 0x1, P3 ;  /* 0x0000007310337211 */ /* 0x002fca00018f0c11 */
[----:B----4-:R0:W-:Y:S04]  /*56e0*/  ST.E.128 desc[UR56][R50.64], R12 ;  /* 0x0000000c32007985 */ /* 0x0101e8000c101d38 */
.L_x_495:
[----:B------:R-:W-:Y:S05]  /*56f0*/  BSYNC B1 ;  /* 0x0000000000017941 */ /* 0x000fea0003800000 */
.L_x_494:
[----:B------:R-:W-:Y:S01]  /*5700*/  ISETP.NE.AND P3, PT, R26, RZ, PT ;  /* 0x000000ff1a00720c */ /* 0x000fe20003f65270 */
[----:B------:R-:W-:-:S12]  /*5710*/  BSSY B1, `(.L_x_498) ;  /* 0x000003b000017945 */ /* 0x000fd80003800000 */
[----:B------:R-:W-:Y:S05]  /*5720*/  @!P3 BRA `(.L_x_499) ;  /* 0x0000000000e4b947 */ /* 0x000fea0003800000 */
[----:B0---4-:R0:W4:Y:S01]  /*5730*/  LDS.128 R12, [R28+0x2000] ;  /* 0x002000001c0c7984 */ /* 0x0111220000000c00 */
[----:B------:R-:W-:Y:S01]  /*5740*/  ISETP.GE.AND P3, PT, R170, R124, PT ;  /* 0x0000007caa00720c */ /* 0x000fe20003f66270 */
[----:B---3--:R-:W-:Y:S01]  /*5750*/  IMAD.SHL.U32 R11, R163, 0x8, RZ ;  /* 0x00000008a30b7824 */ /* 0x008fe200078e00ff */
[----:B------:R-:W-:Y:S01]  /*5760*/  BSSY B2, `(.L_x_500) ;  /* 0x0000034000027945 */ /* 0x000fe20003800000 */
[----:B------:R-:W-:Y:S02]  /*5770*/  IMAD.MOV.U32 R50, RZ, RZ, R118 ;  /* 0x000000ffff327224 */ /* 0x000fe400078e0076 */
[----:B-1----:R-:W-:Y:S02]  /*5780*/  IMAD.MOV.U32 R51, RZ, RZ, R115 ;  /* 0x000000ffff337224 */ /* 0x002fe400078e0073 */
[----:B------:R-:W-:-:S06]  /*5790*/  IMAD.WIDE R50, R11, 0x2, R50 ;  /* 0x000000020b327825 */ /* 0x000fcc00078e0232 */
[----:B0-----:R-:W-:Y:S05]  /*57a0*/  @P3 BRA `(.L_x_501) ;  /* 0x0000000000bc3947 */ /* 0x001fea0003800000 */
[--C-:B------:R-:W-:Y:S02]  /*57b0*/  SHF.R.U64 R11, R46, 0x10, R47.reuse ;  /* 0x000000102e0b7819 */ /* 0x100fe4000000122f */
        /* <DEDUP_REMOVED lines=46> */
.L_x_501:
[----:B------:R-:W-:Y:S05]  /*5aa0*/  BSYNC B2 ;  /* 0x0000000000027941 */ /* 0x000fea0003800000 */
.L_x_500:
[----:B----4-:R0:W-:Y:S02]  /*5ab0*/  ST.E.128 desc[UR56][R50.64], R12 ;  /* 0x0000000c32007985 */ /* 0x0101e4000c101d38 */
.L_x_499:
[----:B------:R-:W-:Y:S05]  /*5ac0*/  BSYNC B1 ;  /* 0x0000000000017941 */ /* 0x000fea0003800000 */
.L_x_498:
[----:B------:R-:W-:Y:S01]  /*5ad0*/  ISETP.NE.AND P3, PT, R27, RZ, PT ;  /* 0x000000ff1b00720c */ /* 0x000fe20003f65270 */
[----:B------:R-:W-:-:S12]  /*5ae0*/  BSSY B1, `(.L_x_502) ;  /* 0x0000039000017945 */ /* 0x000fd80003800000 */
[----:B------:R-:W-:Y:S05]  /*5af0*/  @!P3 BRA `(.L_x_503) ;  /* 0x0000000000dcb947 */ /* 0x000fea0003800000 */
[----:B0---4-:R0:W4:Y:S01]  /*5b00*/  LDS.128 R12, [R29+0x5000] ;  /* 0x005000001d0c7984 */ /* 0x0111220000000c00 */
[----:B------:R-:W-:Y:S01]  /*5b10*/  ISETP.GE.AND P3, PT, R169, R124, PT ;  /* 0x0000007ca900720c */ /* 0x000fe20003f66270 */
[----:B---3--:R-:W-:Y:S01]  /*5b20*/  IMAD.SHL.U32 R11, R164, 0x8, RZ ;  /* 0x00000008a40b7824 */ /* 0x008fe200078e00ff */
[----:B------:R-:W-:Y:S01]  /*5b30*/  MOV R46, R118 ;  /* 0x00000076002e7202 */ /* 0x000fe20000000f00 */
[----:B-1----:R-:W-:Y:S01]  /*5b40*/  IMAD.MOV.U32 R47, RZ, RZ, R115 ;  /* 0x000000ffff2f7224 */ /* 0x002fe200078e0073 */
[----:B------:R-:W-:Y:S03]  /*5b50*/  BSSY B2, `(.L_x_504) ;  /* 0x0000030000027945 */ /* 0x000fe60003800000 */
[----:B------:R-:W-:-:S06]  /*5b60*/  IMAD.WIDE R46, R11, 0x2, R46 ;  /* 0x000000020b2e7825 */ /* 0x000fcc00078e022e */
[----:B0-----:R-:W-:Y:S05]  /*5b70*/  @P3 BRA `(.L_x_505) ;  /* 0x0000000000b43947 */ /* 0x001fea0003800000 */
[--C-:B------:R-:W-:Y:S01]  /*5b80*/  SHF.R.U64 R11, R42, 0x10, R43.reuse ;  /* 0x000000102a0b7819 */ /* 0x100fe2000000122b */
[----:B----4-:R-:W-:Y:S01]  /*5b90*/  IMAD.U32 R52, R13, 0x10000, RZ ;  /* 0x000100000d347824 */ /* 0x010fe200078e00ff */
[----:B------:R-:W-:Y:S02]  /*5ba0*/  SHF.R.U32.HI R42, RZ, 0x10, R43 ;  /* 0x00000010ff2a7819 */ /* 0x000fe4000001162b */
[----:B------:R-:W-:Y:S02]  /*5bb0*/  SHF.R.U64 R43, R44, 0x10, R45 ;  /* 0x000000102c2b7819 */ /* 0x000fe4000000122d */
[----:B------:R-:W-:Y:S02]  /*5bc0*/  PRMT R11, R151, 0x5410, R11 ;  /* 0x00005410970b7816 */ /* 0x000fe4000000000b */
[----:B------:R-:W-:Y:S02]  /*5bd0*/  PRMT R43, R152, 0x5410, R43 ;  /* 0x00005410982b7816 */ /* 0x000fe4000000002b */
[----:B------:R-:W-:Y:S01]  /*5be0*/  SHF.R.U32.HI R48, RZ, 0x10, R45 ;  /* 0x00000010ff307819 */ /* 0x000fe2000001162d */
[----:B------:R-:W-:Y:S01]  /*5bf0*/  IMAD.U32 R45, R14, 0x10000, RZ ;  /* 0x000100000e2d7824 */ /* 0x000fe200078e00ff */
[----:B------:R-:W-:-:S02]  /*5c00*/  LOP3.LUT R50, R13, 0xffff0000, RZ, 0xc0, !PT ;  /* 0xffff00000d327812 */ /* 0x000fc400078ec0ff */
        /* <DEDUP_REMOVED lines=9> */
[----:B------:R-:W-:Y:S02]  /*5ca0*/  IMAD.U32 R13, R48, 0x10000, RZ ;  /* 0x00010000300d7824 */ /* 0x000fe400078e00ff */
[----:B------:R-:W-:Y:S01]  /*5cb0*/  FFMA.FTZ R53, R52, R51, -R53 ;  /* 0x0000003334357223 */ /* 0x000fe20000010835 */
[----:B------:R-:W-:-:S02]  /*5cc0*/  IMAD.U32 R51, R42, 0x10000, RZ ;  /* 0x000100002a337824 */ /* 0x000fc400078e00ff */
[----:B------:R-:W-:Y:S01]  /*5cd0*/  FFMA.FTZ R50, R52, R49, R50 ;  /* 0x0000003134327223 */ /* 0x000fe20000010032 */
[----:B------:R-:W-:Y:S01]  /*5ce0*/  FMUL.FTZ R49, R14, R13 ;  /* 0x0000000d0e317220 */ /* 0x000fe20000410000 */
[----:B------:R-:W-:Y:S01]  /*5cf0*/  LOP3.LUT R44, R15, 0xffff0000, RZ, 0xc0, !PT ;  /* 0xffff00000f2c7812 */ /* 0x000fe200078ec0ff */
[----:B------:R-:W-:Y:S02]  /*5d00*/  IMAD.U32 R52, R12, 0x10000, RZ ;  /* 0x000100000c347824 */ /* 0x000fe400078e00ff */
[-C--:B------:R-:W-:Y:S01]  /*5d10*/  FMUL.FTZ R14, R14, R51.reuse ;  /* 0x000000330e0e7220 */ /* 0x080fe20000410000 */
[----:B------:R-:W-:Y:S01]  /*5d20*/  LOP3.LUT R48, R48, 0xffff0000, RZ, 0xc0, !PT ;  /* 0xffff000030307812 */ /* 0x000fe200078ec0ff */
[C---:B------:R-:W-:Y:S01]  /*5d30*/  FFMA.FTZ R49, R45.reuse, R51, -R49 ;  /* 0x000000332d317223 */ /* 0x040fe20000010831 */
[----:B------:R-:W-:Y:S01]  /*5d40*/  LOP3.LUT R42, R42, 0xffff0000, RZ, 0xc0, !PT ;  /* 0xffff00002a2a7812 */ /* 0x000fe200078ec0ff */
[----:B------:R-:W-:Y:S01]  /*5d50*/  FFMA.FTZ R14, R45, R13, R14 ;  /* 0x0000000d2d0e7223 */ /* 0x000fe2000001000e */
[----:B------:R-:W-:Y:S01]  /*5d60*/  LOP3.LUT R12, R12, 0xffff0000, RZ, 0xc0, !PT ;  /* 0xffff00000c0c7812 */ /* 0x000fe200078ec0ff */
[----:B------:R-:W-:Y:S01]  /*5d70*/  FMUL.FTZ R13, R44, R48 ;  /* 0x000000302c0d7220 */ /* 0x000fe20000410000 */
[----:B------:R-:W-:-:S02]  /*5d80*/  IMAD.U32 R15, R15, 0x10000, RZ ;  /* 0x000100000f0f7824 */ /* 0x000fc400078e00ff */
[-C--:B------:R-:W-:Y:S01]  /*5d90*/  FMUL.FTZ R45, R44, R42.reuse ;  /* 0x0000002a2c2d7220 */ /* 0x080fe20000410000 */
[----:B------:R-:W-:Y:S01]  /*5da0*/  F2FP.BF16.F32.PACK_AB R50, R50, R53 ;  /* 0x000000353232723e */ /* 0x000fe200000010ff */
[C---:B------:R-:W-:Y:S01]  /*5db0*/  FMUL.FTZ R44, R12.reuse, R43 ;  /* 0x0000002b0c2c7220 */ /* 0x040fe20000410000 */
[-C--:B------:R-:W-:Y:S01]  /*5dc0*/  FMUL.FTZ R12, R12, R11.reuse ;  /* 0x0000000b0c0c7220 */ /* 0x080fe20000410000 */
[C---:B------:R-:W-:Y:S01]  /*5dd0*/  FFMA.FTZ R13, R15.reuse, R42, -R13 ;  /* 0x0000002a0f0d7223 */ /* 0x040fe2000001080d */
[----:B------:R-:W-:Y:S01]  /*5de0*/  FFMA.FTZ R48, R15, R48, R45 ;  /* 0x000000300f307223 */ /* 0x000fe2000001002d */
[C---:B------:R-:W-:Y:S01]  /*5df0*/  FFMA.FTZ R44, R52.reuse, R11, -R44 ;  /* 0x0000000b342c7223 */ /* 0x040fe2000001082c */
[----:B------:R-:W-:Y:S01]  /*5e00*/  FFMA.FTZ R43, R52, R43, R12 ;  /* 0x0000002b342b7223 */ /* 0x000fe2000001000c */
[----:B------:R-:W-:Y:S02]  /*5e10*/  F2FP.BF16.F32.PACK_AB R14, R14, R49 ;  /* 0x000000310e0e723e */ /* 0x000fe400000010ff */
[----:B------:R-:W-:Y:S01]  /*5e20*/  F2FP.BF16.F32.PACK_AB R15, R48, R13 ;  /* 0x0000000d300f723e */ /* 0x000fe200000010ff */
[----:B------:R-:W-:Y:S01]  /*5e30*/  IMAD.MOV.U32 R13, RZ, RZ, R50 ;  /* 0x000000ffff0d7224 */ /* 0x000fe200078e0032 */
[----:B------:R-:W-:-:S07]  /*5e40*/  F2FP.BF16.F32.PACK_AB R12, R43, R44 ;  /* 0x0000002c2b0c723e */ /* 0x000fce00000010ff */
.L_x_505:
[----:B------:R-:W-:Y:S05]  /*5e50*/  BSYNC B2 ;  /* 0x0000000000027941 */ /* 0x000fea0003800000 */
.L_x_504:
[----:B----4-:R0:W-:Y:S02]  /*5e60*/  ST.E.128 desc[UR56][R46.64], R12 ;  /* 0x0000000c2e007985 */ /* 0x0101e4000c101d38 */
.L_x_503:
[----:B------:R-:W-:Y:S05]  /*5e70*/  BSYNC B1 ;  /* 0x0000000000017941 */ /* 0x000fea0003800000 */
.L_x_502:
[----:B------:R-:W-:Y:S01]  /*5e80*/  ISETP.NE.AND P3, PT, R101, RZ, PT ;  /* 0x000000ff6500720c */ /* 0x000fe20003f65270 */
[----:B------:R-:W-:-:S12]  /*5e90*/  BSSY B1, `(.L_x_506) ;  /* 0x0000037000017945 */ /* 0x000fd80003800000 */
[----:B------:R-:W-:Y:S05]  /*5ea0*/  @!P3 BRA `(.L_x_507) ;  /* 0x0000000000d4b947 */ /* 0x000fea0003800000 */
[----:B0---4-:R0:W4:Y:S01]  /*5eb0*/  LDS.128 R12, [R28+0x5000] ;  /* 0x005000001c0c7984 */ /* 0x0111220000000c00 */
[C---:B------:R-:W-:Y:S01]  /*5ec0*/  LEA R42, P3, R19.reuse, R118, 0x1 ;  /* 0x00000076132a7211 */ /* 0x040fe200078608ff */
[----:B------:R-:W-:Y:S03]  /*5ed0*/  BSSY B2, `(.L_x_508) ;  /* 0x0000031000027945 */ /* 0x000fe60003800000 */
[----:B-1----:R-:W-:Y:S02]  /*5ee0*/  LEA.HI.X R43, R19, R115, R165, 0x1, P3 ;  /* 0x00000073132b7211 */ /* 0x002fe400018f0ca5 */
[----:B------:R-:W-:-:S13]  /*5ef0*/  ISETP.GE.AND P3, PT, R172, R124, PT ;  /* 0x0000007cac00720c */ /* 0x000fda0003f66270 */
[----:B0-----:R-:W-:Y:S05]  /*5f00*/  @P3 BRA `(.L_x_509) ;  /* 0x0000000000b43947 */ /* 0x001fea0003800000 */
[----:B------:R-:W-:Y:S02]  /*5f10*/  SHF.R.U64 R45, R40, 0x10, R41 ;  /* 0x00000010282d7819 */ /* 0x000fe40000001229 */
[----:B------:R-:W-:Y:S01]  /*5f20*/  SHF.R.U64 R46, R38, 0x10, R39 ;  /* 0x00000010262e7819 */ /* 0x000fe20000001227 */
[----:B----4-:R-:W-:Y:S01]  /*5f30*/  IMAD.U32 R38, R14, 0x10000, RZ ;  /* 0x000100000e267824 */ /* 0x010fe200078e00ff */
[----:B------:R-:W-:Y:S02]  /*5f40*/  SHF.R.U32.HI R41, RZ, 0x10, R41 ;  /* 0x00000010ff297819 */ /* 0x000fe40000011629 */
[----:B------:R-:W-:Y:S02]  /*5f50*/  SHF.R.U32.HI R44, RZ, 0x10, R39 ;  /* 0x00000010ff2c7819 */ /* 0x000fe40000011627 */
[C---:B------:R-:W-:Y:S02]  /*5f60*/  PRMT R40, R144.reuse, 0x5410, R45 ;  /* 0x0000541090287816 */ /* 0x040fe4000000002d */
[----:B------:R-:W-:Y:S01]  /*5f70*/  PRMT R39, R137, 0x5410, R46 ;  /* 0x0000541089277816 */ /* 0x000fe2000000002e */
[----:B------:R-:W-:Y:S01]  /*5f80*/  IMAD.U32 R46, R13, 0x10000, RZ ;  /* 0x000100000d2e7824 */ /* 0x000fe200078e00ff */
[----:B------:R-:W-:-:S02]  /*5f90*/  PRMT R144, R144, 0x5432, R41 ;  /* 0x0000543290907816 */ /* 0x000fc40000000029 */
[----:B------:R-:W-:Y:S02]  /*5fa0*/  PRMT R137, R137, 0x5432, R44 ;  /* 0x0000543289897816 */ /* 0x000fe4000000002c */
[----:B---3--:R-:W-:Y:S01]  /*5fb0*/  LOP3.LUT R11, R14, 0xffff0000, RZ, 0xc0, !PT ;  /* 0xffff00000e0b7812 */ /* 0x008fe200078ec0ff */
[----:B------:R-:W-:Y:S01]  /*5fc0*/  IMAD.U32 R41, R144, 0x10000, RZ ;  /* 0x0001000090297824 */ /* 0x000fe200078e00ff */
[----:B------:R-:W-:Y:S01]  /*5fd0*/  LOP3.LUT R45, R13, 0xffff0000, RZ, 0xc0, !PT ;  /* 0xffff00000d2d7812 */ /* 0x000fe200078ec0ff */
[----:B------:R-:W-:Y:S01]  /*5fe0*/  IMAD.U32 R44, R137, 0x10000, RZ ;  /* 0x00010000892c7824 */ /* 0x000fe200078e00ff */
[----:B------:R-:W-:Y:S01]  /*5ff0*/  LOP3.LUT R48, R40, 0xffff0000, RZ, 0xc0, !PT ;  /* 0xffff000028307812 */ /* 0x000fe200078ec0ff */
[----:B------:R-:W-:Y:S01]  /*6000*/  FMUL.FTZ R51, R11, R41 ;  /* 0x000000290b337220 */ /* 0x000fe20000410000 */
[----:B------:R-:W-:Y:S01]  /*6010*/  LOP3.LUT R47, R39, 0xffff0000, RZ, 0xc0, !PT ;  /* 0xffff0000272f7812 */ /* 0x000fe200078ec0ff */
[----:B------:R-:W-:Y:S01]  /*6020*/  IMAD.U32 R13, R12, 0x10000, RZ ;  /* 0x000100000c0d7824 */ /* 0x000fe200078e00ff */
[----:B------:R-:W-:Y:S01]  /*6030*/  LOP3.LUT R14, R15, 0xffff0000, RZ, 0xc0, !PT ;  /* 0xffff00000f0e7812 */ /* 0x000fe200078ec0ff */
[----:B------:R-:W-:Y:S01]  /*6040*/  FMUL.FTZ R49, R45, R48 ;  /* 0x000000302d317220 */ /* 0x000fe20000410000 */
[----:B------:R-:W-:Y:S01]  /*6050*/  FMUL.FTZ R11, R11, R44 ;  /* 0x0000002c0b0b7220 */ /* 0x000fe20000410000 */
[-C--:B------:R-:W-:Y:S01]  /*6060*/  FMUL.FTZ R45, R45, R47.reuse ;  /* 0x0000002f2d2d7220 */ /* 0x080fe20000410000 */
[----:B------:R-:W-:Y:S01]  /*6070*/  LOP3.LUT R144, R144, 0xffff0000, RZ, 0xc0, !PT ;  /* 0xffff000090907812 */ /* 0x000fe200078ec0ff */
[----:B------:R-:W-:Y:S01]  /*6080*/  IMAD.U32 R40, R40, 0x10000, RZ ;  /* 0x0001000028287824 */ /* 0x000fe200078e00ff */
[----:B------:R-:W-:Y:S01]  /*6090*/  LOP3.LUT R137, R137, 0xffff0000, RZ, 0xc0, !PT ;  /* 0xffff000089897812 */ /* 0x000fe200078ec0ff */
[----:B------:R-:W-:Y:S01]  /*60a0*/  FFMA.FTZ R47, R46, R47, -R49 ;  /* 0x0000002f2e2f7223 */ /* 0x000fe20000010831 */
[----:B------:R-:W-:Y:S01]  /*60b0*/  LOP3.LUT R12, R12, 0xffff0000, RZ, 0xc0, !PT ;  /* 0xffff00000c0c7812 */ /* 0x000fe200078ec0ff */
[----:B------:R-:W-:Y:S01]  /*60c0*/  FFMA.FTZ R46, R46, R48, R45 ;  /* 0x000000302e2e7223 */ /* 0x000fe2000001002d */
[----:B------:R-:W-:Y:S01]  /*60d0*/  SHF.L.U32 R39, R39, 0x10, RZ ;  /* 0x0000001027277819 */ /* 0x000fe200000006ff */
[C---:B------:R-:W-:Y:S01]  /*60e0*/  FFMA.FTZ R44, R38.reuse, R44, -R51 ;  /* 0x0000002c262c7223 */ /* 0x040fe20000010833 */
[----:B------:R-:W-:Y:S01]  /*60f0*/  FFMA.FTZ R41, R38, R41, R11 ;  /* 0x0000002926297223 */ /* 0x000fe2000001000b */
[C---:B------:R-:W-:Y:S01]  /*6100*/  FMUL.FTZ R38, R14.reuse, R144 ;  /* 0x000000900e267220 */ /* 0x040fe20000410000 */
[----:B------:R-:W-:Y:S01]  /*6110*/  FMUL.FTZ R45, R14, R137 ;  /* 0x000000890e2d7220 */ /* 0x000fe20000410000 */
[C---:B------:R-:W-:Y:S01]  /*6120*/  FMUL.FTZ R14, R12.reuse, R40 ;  /* 0x000000280c0e7220 */ /* 0x040fe20000410000 */
[-C--:B------:R-:W-:Y:S01]  /*6130*/  FMUL.FTZ R11, R12, R39.reuse ;  /* 0x000000270c0b7220 */ /* 0x080fe20000410000 */
[----:B------:R-:W-:Y:S01]  /*6140*/  IMAD.U32 R15, R15, 0x10000, RZ ;  /* 0x000100000f0f7824 */ /* 0x000fe200078e00ff */
[----:B------:R-:W-:Y:S01]  /*6150*/  F2FP.BF16.F32.PACK_AB R44, R41, R44 ;  /* 0x0000002c292c723e */ /* 0x000fe200000010ff */
[C---:B------:R-:W-:Y:S01]  /*6160*/  FFMA.FTZ R14, R13.reuse, R39, -R14 ;  /* 0x000000270d0e7223 */ /* 0x040fe2000001080e */
[----:B------:R-:W-:Y:S01]  /*6170*/  FFMA.FTZ R11, R13, R40, R11 ;  /* 0x000000280d0b7223 */ /* 0x000fe2000001000b */
[C---:B------:R-:W-:Y:S01]  /*6180*/  FFMA.FTZ R38, R15.reuse, R137, -R38 ;  /* 0x000000890f267223 */ /* 0x040fe20000010826 */
[----:B------:R-:W-:Y:S01]  /*6190*/  FFMA.FTZ R45, R15, R144, R45 ;  /* 0x000000900f2d7223 */ /* 0x000fe2000001002d */
[----:B------:R-:W-:-:S02]  /*61a0*/  F2FP.BF16.F32.PACK_AB R13, R46, R47 ;  /* 0x0000002f2e0d723e */ /* 0x000fc400000010ff */
[----:B------:R-:W-:Y:S01]  /*61b0*/  F2FP.BF16.F32.PACK_AB R12, R11, R14 ;  /* 0x0000000e0b0c723e */ /* 0x000fe200000010ff */
[----:B------:R-:W-:Y:S01]  /*61c0*/  IMAD.MOV.U32 R14, RZ, RZ, R44 ;  /* 0x000000ffff0e7224 */ /* 0x000fe200078e002c */
[----:B------:R-:W-:-:S07]  /*61d0*/  F2FP.BF16.F32.PACK_AB R15, R45, R38 ;  /* 0x000000262d0f723e */ /* 0x000fce00000010ff */
.L_x_509:
[----:B------:R-:W-:Y:S05]  /*61e0*/  BSYNC B2 ;  /* 0x0000000000027941 */ /* 0x000fea0003800000 */
.L_x_508:
[----:B----4-:R0:W-:Y:S02]  /*61f0*/  ST.E.128 desc[UR56][R42.64], R12 ;  /* 0x0000000c2a007985 */ /* 0x0101e4000c101d38 */
.L_x_507:
[----:B------:R-:W-:Y:S05]  /*6200*/  BSYNC B1 ;  /* 0x0000000000017941 */ /* 0x000fea0003800000 */
.L_x_506:
        /* <DEDUP_REMOVED lines=9> */
[----:B------:R-:W-:Y:S01]  /*62a0*/  SHF.R.U64 R44, R34, 0x10, R35 ;  /* 0x00000010222c7819 */ /* 0x000fe20000001223 */
[----:B----4-:R-:W-:Y:S01]  /*62b0*/  IMAD.U32 R29, R14, 0x10000, RZ ;  /* 0x000100000e1d7824 */ /* 0x010fe200078e00ff */
[--C-:B------:R-:W-:Y:S02]  /*62c0*/  SHF.R.U64 R40, R36, 0x10, R37.reuse ;  /* 0x0000001024287819 */ /* 0x100fe40000001225 */
[----:B------:R-:W-:Y:S02]  /*62d0*/  SHF.R.U32.HI R34, RZ, 0x10, R37 ;  /* 0x00000010ff227819 */ /* 0x000fe40000011625 */
[----:B------:R-:W-:Y:S01]  /*62e0*/  SHF.R.U32.HI R42, RZ, 0x10, R35 ;  /* 0x00000010ff2a7819 */ /* 0x000fe20000011623 */
[----:B------:R-:W-:Y:S01]  /*62f0*/  IMAD.U32 R35, R13, 0x10000, RZ ;  /* 0x000100000d237824 */ /* 0x000fe200078e00ff */
[----:B------:R-:W-:Y:S01]  /*6300*/  LOP3.LUT R36, R14, 0xffff0000, RZ, 0xc0, !PT ;  /* 0xffff00000e247812 */ /* 0x000fe200078ec0ff */
[C---:B------:R-:W-:Y:S01]  /*6310*/  IMAD.U32 R14, R15.reuse, 0x10000, RZ ;  /* 0x000100000f0e7824 */ /* 0x040fe200078e00ff */
[----:B---3--:R-:W-:-:S02]  /*6320*/  LOP3.LUT R11, R15, 0xffff0000, RZ, 0xc0, !PT ;  /* 0xffff00000f0b7812 */ /* 0x008fc400078ec0ff */
[----:B------:R-:W-:Y:S02]  /*6330*/  PRMT R41, R135, 0x5410, R40 ;  /* 0x0000541087297816 */ /* 0x000fe40000000028 */
[----:B------:R-:W-:Y:S02]  /*6340*/  PRMT R15, R117, 0x5410, R44 ;  /* 0x00005410750f7816 */ /* 0x000fe4000000002c */
[----:B------:R-:W-:Y:S02]  /*6350*/  PRMT R135, R135, 0x5432, R34 ;  /* 0x0000543287877816 */ /* 0x000fe40000000022 */
[----:B------:R-:W-:Y:S02]  /*6360*/  PRMT R117, R117, 0x5432, R42 ;  /* 0x0000543275757816 */ /* 0x000fe4000000002a */
[----:B------:R-:W-:Y:S01]  /*6370*/  LOP3.LUT R34, R13, 0xffff0000, RZ, 0xc0, !PT ;  /* 0xffff00000d227812 */ /* 0x000fe200078ec0ff */
[----:B------:R-:W-:Y:S01]  /*6380*/  IMAD.U32 R43, R135, 0x10000, RZ ;  /* 0x00010000872b7824 */ /* 0x000fe200078e00ff */
[----:B------:R-:W-:Y:S01]  /*6390*/  LOP3.LUT R42, R41, 0xffff0000, RZ, 0xc0, !PT ;  /* 0xffff0000292a7812 */ /* 0x000fe200078ec0ff */
[----:B------:R-:W-:Y:S01]  /*63a0*/  IMAD.U32 R40, R117, 0x10000, RZ ;  /* 0x0001000075287824 */ /* 0x000fe200078e00ff */
[----:B------:R-:W-:Y:S01]  /*63b0*/  LOP3.LUT R37, R15, 0xffff0000, RZ, 0xc0, !PT ;  /* 0xffff00000f257812 */ /* 0x000fe200078ec0ff */
[----:B------:R-:W-:Y:S01]  /*63c0*/  FMUL.FTZ R46, R36, R43 ;  /* 0x0000002b242e7220 */ /* 0x000fe20000410000 */
[----:B------:R-:W-:-:S02]  /*63d0*/  IMAD.U32 R41, R41, 0x10000, RZ ;  /* 0x0001000029297824 */ /* 0x000fc400078e00ff */
[----:B------:R-:W-:Y:S01]  /*63e0*/  FMUL.FTZ R44, R34, R42 ;  /* 0x0000002a222c7220 */ /* 0x000fe20000410000 */
[-C--:B------:R-:W-:Y:S01]  /*63f0*/  FMUL.FTZ R36, R36, R40.reuse ;  /* 0x0000002824247220 */ /* 0x080fe20000410000 */
[----:B------:R-:W-:Y:S01]  /*6400*/  FMUL.FTZ R45, R34, R37 ;  /* 0x00000025222d7220 */ /* 0x000fe20000410000 */
[C---:B------:R-:W-:Y:S01]  /*6410*/  LOP3.LUT R34, R12.reuse, 0xffff0000, RZ, 0xc0, !PT ;  /* 0xffff00000c227812 */ /* 0x040fe200078ec0ff */
[----:B------:R-:W-:Y:S01]  /*6420*/  IMAD.U32 R15, R15, 0x10000, RZ ;  /* 0x000100000f0f7824 */ /* 0x000fe200078e00ff */
[----:B------:R-:W-:Y:S01]  /*6430*/  LOP3.LUT R135, R135, 0xffff0000, RZ, 0xc0, !PT ;  /* 0xffff000087877812 */ /* 0x000fe200078ec0ff */
[----:B------:R-:W-:Y:S01]  /*6440*/  FFMA.FTZ R46, R29, R40, -R46 ;  /* 0x000000281d2e7223 */ /* 0x000fe2000001082e */
[----:B------:R-:W-:Y:S01]  /*6450*/  LOP3.LUT R117, R117, 0xffff0000, RZ, 0xc0, !PT ;  /* 0xffff000075757812 */ /* 0x000fe200078ec0ff */
[----:B------:R-:W-:Y:S02]  /*6460*/  IMAD.U32 R13, R12, 0x10000, RZ ;  /* 0x000100000c0d7824 */ /* 0x000fe400078e00ff */
[----:B------:R-:W-:Y:S01]  /*6470*/  FFMA.FTZ R29, R29, R43, R36 ;  /* 0x0000002b1d1d7223 */ /* 0x000fe20000010024 */
[C---:B------:R-:W-:Y:S01]  /*6480*/  FFMA.FTZ R12, R35.reuse, R37, -R44 ;  /* 0x00000025230c7223 */ /* 0x040fe2000001082c */
[C---:B------:R-:W-:Y:S01]  /*6490*/  FMUL.FTZ R36, R34.reuse, R41 ;  /* 0x0000002922247220 */ /* 0x040fe20000410000 */
[----:B------:R-:W-:Y:S01]  /*64a0*/  FFMA.FTZ R35, R35, R42, R45 ;  /* 0x0000002a23237223 */ /* 0x000fe2000001002d */
[----:B------:R-:W-:Y:S01]  /*64b0*/  FMUL.FTZ R34, R34, R15 ;  /* 0x0000000f22227220 */ /* 0x000fe20000410000 */
[C---:B------:R-:W-:Y:S01]  /*64c0*/  FMUL.FTZ R37, R11.reuse, R135 ;  /* 0x000000870b257220 */ /* 0x040fe20000410000 */
[----:B------:R-:W-:Y:S01]  /*64d0*/  FMUL.FTZ R40, R11, R117 ;  /* 0x000000750b287220 */ /* 0x000fe20000410000 */
[C---:B------:R-:W-:Y:S01]  /*64e0*/  FFMA.FTZ R36, R13.reuse, R15, -R36 ;  /* 0x0000000f0d247223 */ /* 0x040fe20000010824 */
[----:B------:R-:W-:Y:S01]  /*64f0*/  FFMA.FTZ R13, R13, R41, R34 ;  /* 0x000000290d0d7223 */ /* 0x000fe20000010022 */
[C---:B------:R-:W-:Y:S01]  /*6500*/  FFMA.FTZ R37, R14.reuse, R117, -R37 ;  /* 0x000000750e257223 */ /* 0x040fe20000010825 */
[----:B------:R-:W-:Y:S01]  /*6510*/  FFMA.FTZ R40, R14, R135, R40 ;  /* 0x000000870e287223 */ /* 0x000fe20000010028 */
[----:B------:R-:W-:-:S02]  /*6520*/  F2FP.BF16.F32.PACK_AB R35, R35, R12 ;  /* 0x0000000c2323723e */ /* 0x000fc400000010ff */
[----:B------:R-:W-:Y:S02]  /*6530*/  F2FP.BF16.F32.PACK_AB R12, R13, R36 ;  /* 0x000000240d0c723e */ /* 0x000fe400000010ff */
[----:B------:R-:W-:Y:S01]  /*6540*/  F2FP.BF16.F32.PACK_AB R15, R40, R37 ;  /* 0x00000025280f723e */ /* 0x000fe200000010ff */
[----:B------:R-:W-:Y:S01]  /*6550*/  IMAD.MOV.U32 R13, RZ, RZ, R35 ;  /* 0x000000ffff0d7224 */ /* 0x000fe200078e0023 */
[----:B------:R-:W-:-:S07]  /*6560*/  F2FP.BF16.F32.PACK_AB R14, R29, R46 ;  /* 0x0000002e1d0e723e */ /* 0x000fce00000010ff */
.L_x_513:
[----:B------:R-:W-:Y:S05]  /*6570*/  BSYNC B2 ;  /* 0x0000000000027941 */ /* 0x000fea0003800000 */
.L_x_512:
[----:B----4-:R0:W-:Y:S02]  /*6580*/  ST.E.128 desc[UR56][R38.64], R12 ;  /* 0x0000000c26007985 */ /* 0x0101e4000c101d38 */
.L_x_511:
[----:B------:R-:W-:Y:S05]  /*6590*/  BSYNC B1 ;  /* 0x0000000000017941 */ /* 0x000fea0003800000 */
.L_x_510:
[----:B------:R-:W-:-:S13]  /*65a0*/  ISETP.NE.AND P3, PT, R87, RZ, PT ;  /* 0x000000ff5700720c */ /* 0x000fda0003f65270 */
[----:B------:R-:W-:Y:S05]  /*65b0*/  @!P3 BRA `(.L_x_493) ;  /* 0x0000004400e8b947 */ /* 0x000fea0003800000 */
[----:B0---4-:R0:W4:Y:S01]  /*65c0*/  LDS.128 R12, [R28+0x8000] ;  /* 0x008000001c0c7984 */ /* 0x0111220000000c00 */
[C---:B------:R-:W-:Y:S01]  /*65d0*/  LEA R34, P3, R23.reuse, R118, 0x1 ;  /* 0x0000007617227211 */ /* 0x040fe200078608ff */
[----:B------:R-:W-:Y:S03]  /*65e0*/  BSSY B1, `(.L_x_514) ;  /* 0x0000031000017945 */ /* 0x000fe60003800000 */
[----:B-1----:R-:W-:Y:S02]  /*65f0*/  LEA.HI.X R35, R23, R115, R175, 0x1, P3 ;  /* 0x0000007317237211 */ /* 0x002fe400018f0caf */
[----:B------:R-:W-:-:S13]  /*6600*/  ISETP.GE.AND P3, PT, R173, R124, PT ;  /* 0x0000007cad00720c */ /* 0x000fda0003f66270 */
[----:B0-----:R-:W-:Y:S05]  /*6610*/  @P3 BRA `(.L_x_515) ;  /* 0x0000000000b43947 */ /* 0x001fea0003800000 */
[--C-:B------:R-:W-:Y:S01]  /*6620*/  SHF.R.U64 R38, R30, 0x10, R31.reuse ;  /* 0x000000101e267819 */ /* 0x100fe2000000121f */
[----:B----4-:R-:W-:Y:S01]  /*6630*/  IMAD.U32 R28, R14, 0x10000, RZ ;  /* 0x000100000e1c7824 */ /* 0x010fe200078e00ff */
[----:B------:R-:W-:Y:S02]  /*6640*/  SHF.R.U32.HI R36, RZ, 0x10, R31 ;  /* 0x00000010ff247819 */ /* 0x000fe4000001161f */
[----:B---3--:R-:W-:Y:S02]  /*6650*/  SHF.R.U64 R11, R32, 0x10, R33 ;  /* 0x00000010200b7819 */ /* 0x008fe40000001221 */
[C---:B------:R-:W-:Y:S02]  /*6660*/  PRMT R31, R79.reuse, 0x5410, R38 ;  /* 0x000054104f1f7816 */ /* 0x040fe40000000026 */
[----:B------:R-:W-:Y:S02]  /*6670*/  PRMT R79, R79, 0x5432, R36 ;  /* 0x000054324f4f7816 */ /* 0x000fe40000000024 */
[----:B------:R-:W-:Y:S01]  /*6680*/  PRMT R36, R116, 0x5410, R11 ;  /* 0x0000541074247816 */ /* 0x000fe2000000000b */
[----:B------:R-:W-:Y:S01]  /*6690*/  IMAD.U32 R11, R12, 0x10000, RZ ;  /* 0x000100000c0b7824 */ /* 0x000fe200078e00ff */
[----:B------:R-:W-:-:S02]  /*66a0*/  SHF.R.U32.HI R33, RZ, 0x10, R33 ;  /* 0x00000010ff217819 */ /* 0x000fc40000011621 */
[----:B------:R-:W-:Y:S01]  /*66b0*/  LOP3.LUT R29, R14, 0xffff0000, RZ, 0xc0, !PT ;  /* 0xffff00000e1d7812 */ /* 0x000fe200078ec0ff */
[C---:B------:R-:W-:Y:S01]  /*66c0*/  IMAD.U32 R14, R15.reuse, 0x10000, RZ ;  /* 0x000100000f0e7824 */ /* 0x040fe200078e00ff */
[----:B------:R-:W-:Y:S01]  /*66d0*/  LOP3.LUT R30, R15, 0xffff0000, RZ, 0xc0, !PT ;  /* 0xffff00000f1e7812 */ /* 0x000fe200078ec0ff */
[C---:B------:R-:W-:Y:S01]  /*66e0*/  IMAD.U32 R15, R13.reuse, 0x10000, RZ ;  /* 0x000100000d0f7824 */ /* 0x040fe200078e00ff */
[----:B------:R-:W-:Y:S02]  /*66f0*/  LOP3.LUT R13, R13, 0xffff0000, RZ, 0xc0, !PT ;  /* 0xffff00000d0d7812 */ /* 0x000fe400078ec0ff */
[C---:B------:R-:W-:Y:S01]  /*6700*/  LOP3.LUT R38, R36.reuse, 0xffff0000, RZ, 0xc0, !PT ;  /* 0xffff000024267812 */ /* 0x040fe200078ec0ff */
[----:B------:R-:W-:Y:S01]  /*6710*/  IMAD.U32 R36, R36, 0x10000, RZ ;  /* 0x0001000024247824 */ /* 0x000fe200078e00ff */
[----:B------:R-:W-:Y:S01]  /*6720*/  PRMT R116, R116, 0x5432, R33 ;  /* 0x0000543274747816 */ /* 0x000fe20000000021 */
[----:B------:R-:W-:Y:S01]  /*6730*/  IMAD.U32 R33, R79, 0x10000, RZ ;  /* 0x000100004f217824 */ /* 0x000fe200078e00ff */
[----:B------:R-:W-:Y:S01]  /*6740*/  LOP3.LUT R32, R31, 0xffff0000, RZ, 0xc0, !PT ;  /* 0xffff00001f207812 */ /* 0x000fe200078ec0ff */
[----:B------:R-:W-:Y:S01]  /*6750*/  FMUL.FTZ R40, R13, R38 ;  /* 0x000000260d287220 */ /* 0x000fe20000410000 */
[----:B------:R-:W-:Y:S01]  /*6760*/  LOP3.LUT R79, R79, 0xffff0000, RZ, 0xc0, !PT ;  /* 0xffff00004f4f7812 */ /* 0x000fe200078ec0ff */
[----:B------:R-:W-:Y:S01]  /*6770*/  IMAD.U32 R37, R116, 0x10000, RZ ;  /* 0x0001000074257824 */ /* 0x000fe200078e00ff */
[----:B------:R-:W-:Y:S01]  /*6780*/  LOP3.LUT R12, R12, 0xffff0000, RZ, 0xc0, !PT ;  /* 0xffff00000c0c7812 */ /* 0x000fe200078ec0ff */
[-C--:B------:R-:W-:Y:S01]  /*6790*/  FMUL.FTZ R13, R13, R32.reuse ;  /* 0x000000200d0d7220 */ /* 0x080fe20000410000 */
[----:B------:R-:W-:Y:S01]  /*67a0*/  FFMA.FTZ R40, R15, R32, -R40 ;  /* 0x000000200f287223 */ /* 0x000fe20000010828 */
[C---:B------:R-:W-:Y:S01]  /*67b0*/  FMUL.FTZ R41, R29.reuse, R37 ;  /* 0x000000251d297220 */ /* 0x040fe20000410000 */
[-C--:B------:R-:W-:Y:S01]  /*67c0*/  FMUL.FTZ R29, R29, R33.reuse ;  /* 0x000000211d1d7220 */ /* 0x080fe20000410000 */
[----:B------:R-:W-:Y:S01]  /*67d0*/  FFMA.FTZ R39, R15, R38, R13 ;  /* 0x000000260f277223 */ /* 0x000fe2000001000d */
[----:B------:R-:W-:Y:S01]  /*67e0*/  LOP3.LUT R13, R116, 0xffff0000, RZ, 0xc0, !PT ;  /* 0xffff0000740d7812 */ /* 0x000fe200078ec0ff */
[C---:B------:R-:W-:Y:S01]  /*67f0*/  FFMA.FTZ R41, R28.reuse, R33, -R41 ;  /* 0x000000211c297223 */ /* 0x040fe20000010829 */
[----:B------:R-:W-:Y:S01]  /*6800*/  FFMA.FTZ R32, R28, R37, R29 ;  /* 0x000000251c207223 */ /* 0x000fe2000001001d */
[----:B------:R-:W-:Y:S01]  /*6810*/  SHF.L.U32 R31, R31, 0x10, RZ ;  /* 0x000000101f1f7819 */ /* 0x000fe200000006ff */
[----:B------:R-:W-:Y:S01]  /*6820*/  FMUL.FTZ R28, R12, R36 ;  /* 0x000000240c1c7220 */ /* 0x000fe20000410000 */
[C---:B------:R-:W-:Y:S01]  /*6830*/  FMUL.FTZ R29, R30.reuse, R13 ;  /* 0x0000000d1e1d7220 */ /* 0x040fe20000410000 */
[----:B------:R-:W-:-:S02]  /*6840*/  FMUL.FTZ R30, R30, R79 ;  /* 0x0000004f1e1e7220 */ /* 0x000fc40000410000 */
[----:B------:R-:W-:Y:S01]  /*6850*/  FMUL.FTZ R15, R12, R31 ;  /* 0x0000001f0c0f7220 */ /* 0x000fe20000410000 */
[C---:B------:R-:W-:Y:S01]  /*6860*/  FFMA.FTZ R29, R14.reuse, R79, -R29 ;  /* 0x0000004f0e1d7223 */ /* 0x040fe2000001081d */
[----:B------:R-:W-:Y:S01]  /*6870*/  FFMA.FTZ R30, R14, R13, R30 ;  /* 0x0000000d0e1e7223 */ /* 0x000fe2000001001e */
[C---:B------:R-:W-:Y:S01]  /*6880*/  FFMA.FTZ R28, R11.reuse, R31, -R28 ;  /* 0x0000001f0b1c7223 */ /* 0x040fe2000001081c */
[----:B------:R-:W-:Y:S01]  /*6890*/  FFMA.FTZ R15, R11, R36, R15 ;  /* 0x000000240b0f7223 */ /* 0x000fe2000001000f */
[----:B------:R-:W-:Y:S02]  /*68a0*/  F2FP.BF16.F32.PACK_AB R13, R39, R40 ;  /* 0x00000028270d723e */ /* 0x000fe400000010ff */
[----:B------:R-:W-:Y:S02]  /*68b0*/  F2FP.BF16.F32.PACK_AB R29, R30, R29 ;  /* 0x0000001d1e1d723e */ /* 0x000fe400000010ff */
[----:B------:R-:W-:Y:S02]  /*68c0*/  F2FP.BF16.F32.PACK_AB R12, R15, R28 ;  /* 0x0000001c0f0c723e */ /* 0x000fe400000010ff */
[----:B------:R-:W-:Y:S01]  /*68d0*/  F2FP.BF16.F32.PACK_AB R14, R32, R41 ;  /* 0x00000029200e723e */ /* 0x000fe200000010ff */
[----:B------:R-:W-:-:S07]  /*68e0*/  IMAD.MOV.U32 R15, RZ, RZ, R29 ;  /* 0x000000ffff0f7224 */ /* 0x000fce00078e001d */
.L_x_515:
[----:B------:R-:W-:Y:S05]  /*68f0*/  BSYNC B1 ;  /* 0x0000000000017941 */ /* 0x000fea0003800000 */
.L_x_514:
[----:B----4-:R0:W-:Y:S01]  /*6900*/  ST.E.128 desc[UR56][R34.64], R12 ;  /* 0x0000000c22007985 */ /* 0x0101e2000c101d38 */
[----:B------:R-:W-:Y:S05]  /*6910*/  BRA `(.L_x_493) ;  /* 0x0000004400107947 */ /* 0x000fea0003800000 */
.L_x_459:
        /* <DEDUP_REMOVED lines=19> */
[----:B------:R-:W-:Y:S02]  /*6a50*/  CS2R R36, SRZ ;  /* 0x0000000000247805 */ /* 0x000fe4000001ff00 */
[----:B------:R-:W-:Y:S01]  /*6a60*/  CS2R R50, SRZ ;  /* 0x0000000000327805 */ /* 0x000fe2000001ff00 */
[----:B------:R-:W-:Y:S01]  /*6a70*/  IMAD.X R29, R11, 0x1, R104, P2 ;  /* 0x000000010b1d7824 */ /* 0x000fe200010e0668 */
[----:B------:R-:W-:Y:S02]  /*6a80*/  LEA R52, P2, R28, UR4, 0x1 ;  /* 0x000000041c347c11 */ /* 0x000fe4000f8408ff */
[----:B------:R-:W-:-:S02]  /*6a90*/  CS2R R48, SRZ ;  /* 0x0000000000307805 */ /* 0x000fc4000001ff00 */
        /* <DEDUP_REMOVED lines=8> */
[----:B------:R-:W-:Y:S02]  /*6b20*/  CS2R R32, SRZ ;  /* 0x0000000000207805 */ /* 0x000fe4000001ff00 */
[----:B------:R-:W-:Y:S02]  /*6b30*/  CS2R R46, SRZ ;  /* 0x00000000002e7805 */ /* 0x000fe4000001ff00 */
[----:B------:R-:W-:-:S05]  /*6b40*/  CS2R R44, SRZ ;  /* 0x00000000002c7805 */ /* 0x000fca000001ff00 */
[----:B------:R0:W5:Y:S04]  /*6b50*/  @!P2 LDG.E.128 R36, desc[UR56][R52.64] ;  /* 0x000000383424a981 */ /* 0x000168000c1e1d00 */
[----:B------:R0:W5:Y:S01]  /*6b60*/  @!P2 LDG.E.128 R48, desc[UR56][R56.64] ;  /* 0x000000383830a981 */ /* 0x000162000c1e1d00 */
[----:B------:R-:W-:Y:S02]  /*6b70*/  ISETP.GE.AND P2, PT, R0, R124, PT ;  /* 0x0000007c0000720c */ /* 0x000fe40003f46270 */
[----:B------:R-:W-:Y:S02]  /*6b80*/  CS2R R30, SRZ ;  /* 0x00000000001e7805 */ /* 0x000fe4000001ff00 */
[----:B------:R-:W-:Y:S02]  /*6b90*/  CS2R R28, SRZ ;  /* 0x00000000001c7805 */ /* 0x000fe4000001ff00 */
[----:B------:R-:W-:-:S02]  /*6ba0*/  CS2R R42, SRZ ;  /* 0x00000000002a7805 */ /* 0x000fc4000001ff00 */
[----:B------:R-:W-:-:S05]  /*6bb0*/  CS2R R40, SRZ ;  /* 0x0000000000287805 */ /* 0x000fca000001ff00 */
[----:B------:R0:W5:Y:S04]  /*6bc0*/  @!P2 LDG.E.128 R32, desc[UR56][R52.64+0x40] ;  /* 0x000040383420a981 */ /* 0x000168000c1e1d00 */
[----:B------:R0:W5:Y:S01]  /*6bd0*/  @!P2 LDG.E.128 R44, desc[UR56][R56.64+0x40] ;  /* 0x00004038382ca981 */ /* 0x000162000c1e1d00 */
[----:B------:R-:W-:-:S13]  /*6be0*/  ISETP.GE.AND P2, PT, R3, R124, PT ;  /* 0x0000007c0300720c */ /* 0x000fda0003f46270 */
[----:B------:R0:W5:Y:S04]  /*6bf0*/  @!P2 LDG.E.128 R28, desc[UR56][R52.64+0x80] ;  /* 0x00008038341ca981 */ /* 0x000168000c1e1d00 */
[----:B------:R0:W5:Y:S02]  /*6c00*/  @!P2 LDG.E.128 R40, desc[UR56][R56.64+0x80] ;  /* 0x000080383828a981 */ /* 0x000164000c1e1d00 */
.L_x_517:
[----:B------:R-:W-:Y:S05]  /*6c10*/  BSYNC B1 ;  /* 0x0000000000017941 */ /* 0x000fea0003800000 */
.L_x_516:
        /* <DEDUP_REMOVED lines=20> */
[----:B------:R-:W-:Y:S02]  /*6d60*/  CS2R R74, SRZ ;  /* 0x00000000004a7805 */ /* 0x000fe4000001ff00 */
[----:B------:R-:W-:-:S02]  /*6d70*/  IADD3 R13, P2, P5, R90, R12, R110 ;  /* 0x0000000c5a0d7210 */ /* 0x000fc40007d5e06e */
[----:B------:R-:W-:Y:S02]  /*6d80*/  CS2R R72, SRZ ;  /* 0x0000000000487805 */ /* 0x000fe4000001ff00 */
        /* <DEDUP_REMOVED lines=23> */
.L_x_519:
[----:B------:R-:W-:Y:S05]  /*6f00*/  BSYNC B1 ;  /* 0x0000000000017941 */ /* 0x000fea0003800000 */
.L_x_518:
[----:B0----5:R-:W-:Y:S01]  /*6f10*/  IMAD.MOV.U32 R12, RZ, RZ, R30 ;  /* 0x000000ffff0c7224 */ /* 0x021fe200078e001e */
[----:B------:R-:W-:Y:S01]  /*6f20*/  UISETP.NE.AND UP0, UPT, UR58, 0x3, UPT ;  /* 0x000000033a00788c */ /* 0x000fe2000bf05270 */
[----:B------:R-:W-:Y:S02]  /*6f30*/  IMAD.MOV.U32 R11, RZ, RZ, R31 ;  /* 0x000000ffff0b7224 */ /* 0x000fe400078e001f */
[----:B------:R-:W-:Y:S02]  /*6f40*/  IMAD.MOV.U32 R14, RZ, RZ, R28 ;  /* 0x000000ffff0e7224 */ /* 0x000fe400078e001c */
[----:B------:R-:W-:Y:S01]  /*6f50*/  IMAD.MOV.U32 R13, RZ, RZ, R29 ;  /* 0x000000ffff0d7224 */ /* 0x000fe200078e001d */
[----:B------:R-:W-:Y:S01]  /*6f60*/  PRMT R195, R12, 0x5410, R11 ;  /* 0x000054100cc37816 */ /* 0x000fe2000000000b */
[----:B------:R-:W-:Y:S01]  /*6f70*/  IMAD.MOV.U32 R12, RZ, RZ, R34 ;  /* 0x000000ffff0c7224 */ /* 0x000fe200078e0022 */
[----:B------:R-:W-:Y:S01]  /*6f80*/  PLOP3.LUT P2, PT, PT, PT, UP0, 0x80, 0x0 ;  /* 0x000000000000781c */ /* 0x000fe20003f4f008 */
[----:B------:R-:W-:Y:S01]  /*6f90*/  IMAD.MOV.U32 R11, RZ, RZ, R35 ;  /* 0x000000ffff0b7224 */ /* 0x000fe200078e0023 */
[----:B------:R-:W-:Y:S01]  /*6fa0*/  PRMT R196, R14, 0x5410, R13 ;  /* 0x000054100ec47816 */ /* 0x000fe2000000000d */
[----:B------:R-:W-:Y:S01]  /*6fb0*/  IMAD.MOV.U32 R13, RZ, RZ, R38 ;  /* 0x000000ffff0d7224 */ /* 0x000fe200078e0026 */
[----:B------:R0:W-:Y:S01]  /*6fc0*/  STL.S16 [R1+0x42], R12 ;  /* 0x0000420c01007387 */ /* 0x0001e20000100600 */
[----:B------:R-:W-:-:S03]  /*6fd0*/  IMAD.MOV.U32 R14, RZ, RZ, R39 ;  /* 0x000000ffff0e7224 */ /* 0x000fc600078e0027 */
[----:B------:R1:W-:Y:S01]  /*6fe0*/  STL.S16 [R1+0x40], R11 ;  /* 0x0000400b01007387 */ /* 0x0003e20000100600 */
[----:B------:R-:W-:Y:S02]  /*6ff0*/  PRMT R156, R156, 0x5410, R13 ;  /* 0x000054109c9c7816 */ /* 0x000fe4000000000d */
[----:B------:R-:W-:Y:S01]  /*7000*/  PRMT R157, R157, 0x5410, R14 ;  /* 0x000054109d9d7816 */ /* 0x000fe2000000000e */
[----:B0-----:R-:W-:Y:S02]  /*7010*/  IMAD.MOV.U32 R12, RZ, RZ, R33 ;  /* 0x000000ffff0c7224 */ /* 0x001fe400078e0021 */
[----:B-1----:R-:W-:-:S05]  /*7020*/  IMAD.MOV.U32 R11, RZ, RZ, R32 ;  /* 0x000000ffff0b7224 */ /* 0x002fca00078e0020 */
[----:B------:R0:W-:Y:S04]  /*7030*/  STL.S16 [R1+0x5a], R11 ;  /* 0x00005a0b01007387 */ /* 0x0001e80000100600 */
[----:B------:R1:W-:Y:S01]  /*7040*/  STL.S16 [R1+0x58], R12 ;  /* 0x0000580c01007387 */ /* 0x0003e20000100600 */
[----:B0-----:R-:W-:Y:S02]  /*7050*/  IMAD.MOV.U32 R11, RZ, RZ, R36 ;  /* 0x000000ffff0b7224 */ /* 0x001fe400078e0024 */
[----:B-1----:R-:W-:-:S05]  /*7060*/  IMAD.MOV.U32 R12, RZ, RZ, R37 ;  /* 0x000000ffff0c7224 */ /* 0x002fca00078e0025 */
[----:B------:R-:W-:Y:S01]  /*7070*/  PRMT R154, R12, 0x5410, R11 ;  /* 0x000054100c9a7816 */ /* 0x000fe2000000000b */
[----:B------:R-:W-:Y:S01]  /*7080*/  IMAD.MOV.U32 R12, RZ, RZ, R42 ;  /* 0x000000ffff0c7224 */ /* 0x000fe200078e002a */
[----:B------:R-:W-:-:S04]  /*7090*/  MOV R11, R43 ;  /* 0x0000002b000b7202 */ /* 0x000fc80000000f00 */
[----:B------:R-:W-:Y:S01]  /*70a0*/  PRMT R197, R12, 0x5410, R11 ;  /* 0x000054100cc57816 */ /* 0x000fe2000000000b */
[----:B------:R-:W-:Y:S02]  /*70b0*/  IMAD.MOV.U32 R12, RZ, RZ, R40 ;  /* 0x000000ffff0c7224 */ /* 0x000fe400078e0028 */
[----:B------:R-:W-:-:S05]  /*70c0*/  IMAD.MOV.U32 R11, RZ, RZ, R41 ;  /* 0x000000ffff0b7224 */ /* 0x000fca00078e0029 */
[----:B------:R-:W-:Y:S01]  /*70d0*/  PRMT R198, R12, 0x5410, R11 ;  /* 0x000054100cc67816 */ /* 0x000fe2000000000b */
[----:B------:R-:W-:Y:S02]  /*70e0*/  IMAD.MOV.U32 R11, RZ, RZ, R46 ;  /* 0x000000ffff0b7224 */ /* 0x000fe400078e002e */
[----:B------:R-:W-:-:S03]  /*70f0*/  IMAD.MOV.U32 R12, RZ, RZ, R47 ;  /* 0x000000ffff0c7224 */ /* 0x000fc600078e002f */
[----:B------:R0:W-:Y:S04]  /*7100*/  STL.S16 [R1+0x54], R11 ;  /* 0x0000540b01007387 */ /* 0x0001e80000100600 */
[----:B------:R1:W-:Y:S01]  /*7110*/  STL.S16 [R1+0x56], R12 ;  /* 0x0000560c01007387 */ /* 0x0003e20000100600 */
[----:B0-----:R-:W-:Y:S02]  /*7120*/  IMAD.MOV.U32 R11, RZ, RZ, R44 ;  /* 0x000000ffff0b7224 */ /* 0x001fe400078e002c */
[----:B-1----:R-:W-:-:S03]  /*7130*/  IMAD.MOV.U32 R12, RZ, RZ, R45 ;  /* 0x000000ffff0c7224 */ /* 0x002fc600078e002d */
[----:B------:R0:W-:Y:S04]  /*7140*/  STL.S16 [R1+0x5c], R11 ;  /* 0x00005c0b01007387 */ /* 0x0001e80000100600 */
[----:B------:R1:W-:Y:S01]  /*7150*/  STL.S16 [R1+0x5e], R12 ;  /* 0x00005e0c01007387 */ /* 0x0003e20000100600 */
[----:B0-----:R-:W-:Y:S02]  /*7160*/  IMAD.MOV.U32 R11, RZ, RZ, R50 ;  /* 0x000000ffff0b7224 */ /* 0x001fe400078e0032 */
[----:B-1----:R-:W-:-:S03]  /*7170*/  IMAD.MOV.U32 R12, RZ, RZ, R51 ;  /* 0x000000ffff0c7224 */ /* 0x002fc600078e0033 */
[----:B------:R-:W-:Y:S01]  /*7180*/  PRMT R158, R158, 0x5410, R11 ;  /* 0x000054109e9e7816 */ /* 0x000fe2000000000b */
[----:B------:R-:W-:Y:S01]  /*7190*/  IMAD.MOV.U32 R11, RZ, RZ, R48 ;  /* 0x000000ffff0b7224 */ /* 0x000fe200078e0030 */
[----:B------:R-:W-:Y:S01]  /*71a0*/  PRMT R156, R12, 0x7610, R156 ;  /* 0x000076100c9c7816 */ /* 0x000fe2000000009c */
[----:B------:R-:W-:-:S03]  /*71b0*/  IMAD.MOV.U32 R12, RZ, RZ, R49 ;  /* 0x000000ffff0c7224 */ /* 0x000fc600078e0031 */
        /* <DEDUP_REMOVED lines=12> */
[----:B------:R-:W-:Y:S02]  /*7280*/  PRMT R151, R151, 0x5410, R11 ;  /* 0x0000541097977816 */ /* 0x000fe4000000000b */
[----:B------:R-:W-:Y:S01]  /*7290*/  PRMT R152, R12, 0x7610, R152 ;  /* 0x000076100c987816 */ /* 0x000fe20000000098 */
[----:B------:R-:W-:Y:S01]  /*72a0*/  IMAD.MOV.U32 R12, RZ, RZ, R56 ;  /* 0x000000ffff0c7224 */ /* 0x000fe200078e0038 */
[----:B------:R-:W-:-:S04]  /*72b0*/  MOV R11, R57 ;  /* 0x00000039000b7202 */ /* 0x000fc80000000f00 */
        /* <DEDUP_REMOVED lines=18> */
[----:B------:R-:W-:-:S04]  /*73e0*/  PRMT R150, R12, 0x7610, R150 ;  /* 0x000076100c967816 */ /* 0x000fc80000000096 */
        /* <DEDUP_REMOVED lines=13> */
.L_x_520:
[----:B------:R-:W-:Y:S01]  /*74c0*/  IMAD R85, R18, 0x8, R2 ;  /* 0x0000000812557824 */ /* 0x000fe200078e0202 */
[----:B------:R-:W-:Y:S01]  /*74d0*/  SHF.L.U32 R86, R167, 0x1f, RZ ;  /* 0x0000001fa7567819 */ /* 0x000fe200000006ff */
[----:B------:R-:W-:Y:S03]  /*74e0*/  BSSY B1, `(.L_x_521) ;  /* 0x0000003000017945 */ /* 0x000fe60003800000 */
[----:B------:R-:W0:Y:S02]  /*74f0*/  SYNCS.PHASECHK.TRANS64.TRYWAIT P5, [R85+URZ+0x2a890], R86 ;  /* 0x02a89056550075a7 */ /* 0x000e2400080a017f */
[----:B0-----:R-:W-:Y:S05]  /*7500*/  @!P5 BRA `(.L_x_522) ;  /* 0x00000194006cd947 */ /* 0x001fea0003800000 */
.L_x_800:
[----:B------:R-:W-:Y:S05]  /*7510*/  BSYNC B1 ;  /* 0x0000000000017941 */ /* 0x000fea0003800000 */
.L_x_521:
[----:B------:R-:W1:Y:S01]  /*7520*/  LDC R135, c[0x0][0x2f4] ;  /* 0x0000bd00ff877b82 */ /* 0x000e620000000800 */
[----:B------:R-:W-:Y:S01]  /*7530*/  UMOV UR4, 0xffffffff ;  /* 0xffffffff00047882 */ /* 0x000fe20000000000 */
[----:B-1----:R-:W-:Y:S02]  /*7540*/  IADD3 R137, -R125, R135, RZ ;  /* 0x000000877d897210 */ /* 0x002fe40007ffe1ff */
[----:B------:R-:W-:Y:S05]  /*7550*/  BRA.DIV UR4, `(.L_x_523) ;  /* 0x00000196046c7947 */ /* 0x000fea000b800000 */
[----:B------:R1:W2:Y:S04]  /*7560*/  SHFL.IDX PT, R117, R115, RZ, 0x1c1f ;  /* 0x001c1fff73757589 */ /* 0x0002a800000e0000 */
[----:B------:R1:W3:Y:S02]  /*7570*/  SHFL.IDX PT, R11, R118, RZ, 0x1c1f ;  /* 0x001c1fff760b7589 */ /* 0x0002e400000e0000 */
.L_x_804:
[----:B------:R-:W-:Y:S04]  /*7580*/  BSSY B1, `(.L_x_524) ;  /* 0x0000185000017945 */ /* 0x000fe80003800000 */
[----:B------:R-:W-:Y:S05]  /*7590*/  @P3 BRA `(.L_x_525) ;  /* 0x00000018000c3947 */ /* 0x000fea0003800000 */
[----:B------:R-:W-:Y:S01]  /*75a0*/  ISETP.NE.AND P3, PT, R9, RZ, PT ;  /* 0x000000ff0900720c */ /* 0x000fe20003f65270 */
[----:B------:R-:W-:Y:S01]  /*75b0*/  BSSY B2, `(.L_x_526) ;  /* 0x000007d000027945 */ /* 0x000fe20003800000 */
[----:B---3--:R-:W-:-:S11]  /*75c0*/  IMAD.MOV.U32 R116, RZ, RZ, R11 ;  /* 0x000000ffff747224 */ /* 0x008fd600078e000b */
[----:B------:R-:W-:Y:S05]  /*75d0*/  @!P3 BRA `(.L_x_527) ;  /* 0x0000000400e8b947 */ /* 0x000fea0003800000 */
[----:B------:R-:W-:Y:S01]  /*75e0*/  SEL R12, R125, R137, !P0 ;  /* 0x000000897d0c7207 */ /* 0x000fe20004000000 */
[----:B------:R-:W-:Y:S01]  /*75f0*/  BSSY B3, `(.L_x_528) ;  /* 0x0000072000037945 */ /* 0x000fe20003800000 */
[----:B------:R-:W-:Y:S02]  /*7600*/  ISETP.GE.AND P3, PT, R16, R124, PT ;  /* 0x0000007c1000720c */ /* 0x000fe40003f66270 */
[----:B------:R-:W-:-:S04]  /*7610*/  SHF.R.S32.HI R13, RZ, 0x1f, R12 ;  /* 0x0000001fff0d7819 */ /* 0x000fc8000001140c */
[----:B------:R-:W-:-:S04]  /*7620*/  LEA.HI R13, R13, R12, RZ, 0x4 ;  /* 0x0000000c0d0d7211 */ /* 0x000fc800078f20ff */
[----:B------:R-:W-:-:S04]  /*7630*/  LEA.HI.SX32 R153, R13, R121, 0x1c ;  /* 0x000000790d997211 */ /* 0x000fc800078fe2ff */
[----:B------:R-:W-:-:S04]  /*7640*/  SHF.R.S32.HI R13, RZ, 0x1f, R153 ;  /* 0x0000001fff0d7819 */ /* 0x000fc80000011499 */
[----:B------:R-:W-:Y:S01]  /*7650*/  LEA.HI R13, R13, R153, RZ, 0x3 ;  /* 0x000000990d0d7211 */ /* 0x000fe200078f18ff */
[----:B------:R-:W-:-:S03]  /*7660*/  IMAD.SHL.U32 R153, R153, 0x8, RZ ;  /* 0x0000000899997824 */ /* 0x000fc600078e00ff */
[----:B------:R-:W-:Y:S02]  /*7670*/  SHF.R.S32.HI R13, RZ, 0x3, R13 ;  /* 0x00000003ff0d7819 */ /* 0x000fe4000001140d */
[----:B------:R-:W-:-:S03]  /*7680*/  LOP3.LUT R12, R177, 0x38, R153, 0xf8, !PT ;  /* 0x00000038b10c7812 */ /* 0x000fc600078ef899 */
[----:B------:R-:W-:Y:S01]  /*7690*/  IMAD R13, R13, 0x1800, R179 ;  /* 0x000018000d0d7824 */ /* 0x000fe200078e02b3 */
[----:B------:R-:W-:-:S05]  /*76a0*/  LOP3.LUT R12, R12, R178, RZ, 0x3c, !PT ;  /* 0x000000b20c0c7212 */ /* 0x000fca00078e3cff */
[----:B------:R-:W-:-:S04]  /*76b0*/  IMAD.IADD R12, R13, 0x1, R12 ;  /* 0x000000010d0c7824 */ /* 0x000fc800078e020c */
[C---:B------:R-:W-:Y:S02]  /*76c0*/  IMAD R76, R18.reuse, 0x4800, R12 ;  /* 0x00004800124c7824 */ /* 0x040fe400078e020c */
[----:B------:R-:W-:Y:S02]  /*76d0*/  IMAD R12, R18, 0x4800, R140 ;  /* 0x00004800120c7824 */ /* 0x000fe400078e028c */
[--C-:B------:R-:W-:Y:S02]  /*76e0*/  IMAD R76, R76, 0x2, R2.reuse ;  /* 0x000000024c4c7824 */ /* 0x100fe400078e0202 */
[----:B------:R-:W-:-:S04]  /*76f0*/  IMAD R12, R12, 0x2, R2 ;  /* 0x000000020c0c7824 */ /* 0x000fc800078e0202 */
[----:B------:R-:W3:Y:S04]  /*7700*/  LDS.128 R76, [R76+0x18400] ;  /* 0x018400004c4c7984 */ /* 0x000ee80000000c00 */
[----:B------:R-:W4:Y:S01]  /*7710*/  LDS.128 R12, [R12+0x18400] ;  /* 0x018400000c0c7984 */ /* 0x000f220000000c00 */
[----:B------:R-:W-:Y:S05]  /*7720*/  @P3 BRA `(.L_x_529) ;  /* 0x0000000400783947 */ /* 0x000fea0003800000 */
[--C-:B------:R-:W-:Y:S02]  /*7730*/  SHF.R.U64 R36, R36, 0x10, R37.reuse ;  /* 0x0000001024247819 */ /* 0x100fe40000001225 */
[----:B------:R-:W-:Y:S02]  /*7740*/  SHF.R.U32.HI R37, RZ, 0x10, R37 ;  /* 0x00000010ff257819 */ /* 0x000fe40000011625 */
[----:B------:R-:W-:Y:S02]  /*7750*/  SHF.R.U32.HI R155, RZ, 0x10, R49 ;  /* 0x00000010ff9b7819 */ /* 0x000fe40000011631 */
[C---:B------:R-:W-:Y:S02]  /*7760*/  PRMT R36, R154.reuse, 0x5432, R36 ;  /* 0x000054329a247816 */ /* 0x040fe40000000024 */
[----:B------:R-:W-:Y:S02]  /*7770*/  PRMT R37, R154, 0x5410, R37 ;  /* 0x000054109a257816 */ /* 0x000fe40000000025 */
[----:B------:R-:W-:-:S02]  /*7780*/  SHF.R.U64 R38, R38, 0x10, R39 ;  /* 0x0000001026267819 */ /* 0x000fc40000001227 */
[----:B------:R-:W-:Y:S02]  /*7790*/  SHF.R.U32.HI R154, RZ, 0x10, R39 ;  /* 0x00000010ff9a7819 */ /* 0x000fe40000011627 */
[----:B------:R-:W-:Y:S02]  /*77a0*/  SHF.R.U64 R39, R48, 0x10, R49 ;  /* 0x0000001030277819 */ /* 0x000fe40000001231 */
[----:B------:R-:W-:Y:S02]  /*77b0*/  SHF.R.U64 R48, R50, 0x10, R51 ;  /* 0x0000001032307819 */ /* 0x000fe40000001233 */
[----:B------:R-:W-:Y:S02]  /*77c0*/  PRMT R155, R158, 0x5410, R155 ;  /* 0x000054109e9b7816 */ /* 0x000fe4000000009b */
[----:B------:R-:W-:Y:S02]  /*77d0*/  PRMT R49, R156, 0x5432, R38 ;  /* 0x000054329c317816 */ /* 0x000fe40000000026 */
[----:B------:R-:W-:Y:S01]  /*77e0*/  SHF.R.U32.HI R50, RZ, 0x10, R51 ;  /* 0x00000010ff327819 */ /* 0x000fe20000011633 */
[----:B------:R-:W-:Y:S01]  /*77f0*/  IMAD.U32 R51, R37, 0x10000, RZ ;  /* 0x0001000025337824 */ /* 0x000fe200078e00ff */
[----:B------:R-:W-:-:S02]  /*7800*/  PRMT R38, R157, 0x5432, R154 ;  /* 0x000054329d267816 */ /* 0x000fc4000000009a */
[----:B------:R-:W-:Y:S01]  /*7810*/  PRMT R39, R157, 0x5410, R39 ;  /* 0x000054109d277816 */ /* 0x000fe20000000027 */
[----:B------:R-:W-:Y:S01]  /*7820*/  IMAD.U32 R157, R155, 0x10000, RZ ;  /* 0x000100009b9d7824 */ /* 0x000fe200078e00ff */
[----:B------:R-:W-:Y:S01]  /*7830*/  PRMT R48, R158, 0x5432, R48 ;  /* 0x000054329e307816 */ /* 0x000fe20000000030 */
[----:B---3--:R-:W-:Y:S01]  /*7840*/  IMAD.U32 R158, R77, 0x10000, RZ ;  /* 0x000100004d9e7824 */ /* 0x008fe200078e00ff */
[----:B------:R-:W-:Y:S01]  /*7850*/  PRMT R50, R156, 0x5410, R50 ;  /* 0x000054109c327816 */ /* 0x000fe20000000032 */
[----:B----4-:R-:W-:Y:S01]  /*7860*/  IMAD.U32 R156, R13, 0x10000, RZ ;  /* 0x000100000d9c7824 */ /* 0x010fe200078e00ff */
[----:B------:R-:W-:Y:S01]  /*7870*/  LOP3.LUT R155, R155, 0xffff0000, RZ, 0xc0, !PT ;  /* 0xffff00009b9b7812 */ /* 0x000fe200078ec0ff */
[----:B------:R-:W-:Y:S01]  /*7880*/  FMUL.FTZ R154, R158, R157 ;  /* 0x0000009d9e9a7220 */ /* 0x000fe20000410000 */
[----:B------:R-:W-:Y:S02]  /*7890*/  LOP3.LUT R77, R77, 0xffff0000, RZ, 0xc0, !PT ;  /* 0xffff00004d4d7812 */ /* 0x000fe400078ec0ff */
[----:B------:R-:W-:Y:S01]  /*78a0*/  LOP3.LUT R37, R37, 0xffff0000, RZ, 0xc0, !PT ;  /* 0xffff000025257812 */ /* 0x000fe200078ec0ff */
[-C--:B------:R-:W-:Y:S01]  /*78b0*/  FFMA.FTZ R154, R156, R51.reuse, -R154 ;  /* 0x000000339c9a7223 */ /* 0x080fe2000001089a */
[----:B------:R-:W-:Y:S01]  /*78c0*/  FMUL.FTZ R51, R158, R51 ;  /* 0x000000339e337220 */ /* 0x000fe20000410000 */
[C---:B------:R-:W-:Y:S01]  /*78d0*/  IMAD.U32 R158, R79.reuse, 0x10000, RZ ;  /* 0x000100004f9e7824 */ /* 0x040fe200078e00ff */
[----:B------:R-:W-:-:S02]  /*78e0*/  LOP3.LUT R79, R79, 0xffff0000, RZ, 0xc0, !PT ;  /* 0xffff00004f4f7812 */ /* 0x000fc400078ec0ff */
[----:B------:R-:W-:Y:S01]  /*78f0*/  FFMA.FTZ R51, R156, R157, R51 ;  /* 0x0000009d9c337223 */ /* 0x000fe20000010033 */
[----:B------:R-:W-:Y:S01]  /*7900*/  LOP3.LUT R156, R13, 0xffff0000, RZ, 0xc0, !PT ;  /* 0xffff00000d9c7812 */ /* 0x000fe200078ec0ff */
[C---:B------:R-:W-:Y:S01]  /*7910*/  FMUL.FTZ R13, R77.reuse, R155 ;  /* 0x0000009b4d0d7220 */ /* 0x040fe20000410000 */
[C---:B------:R-:W-:Y:S01]  /*7920*/  IMAD.U32 R157, R50.reuse, 0x10000, RZ ;  /* 0x00010000329d7824 */ /* 0x040fe200078e00ff */
[----:B------:R-:W-:Y:S02]  /*7930*/  LOP3.LUT R50, R50, 0xffff0000, RZ, 0xc0, !PT ;  /* 0xffff000032327812 */ /* 0x000fe400078ec0ff */
[-C--:B------:R-:W-:Y:S01]  /*7940*/  FFMA.FTZ R13, R156, R37.reuse, -R13 ;  /* 0x000000259c0d7223 */ /* 0x080fe2000001080d */
[----:B------:R-:W-:Y:S01]  /*7950*/  FMUL.FTZ R37, R77, R37 ;  /* 0x000000254d257220 */ /* 0x000fe20000410000 */
[----:B------:R-:W-:-:S03]  /*7960*/  FMUL.FTZ R77, R158, R157 ;  /* 0x0000009d9e4d7220 */ /* 0x000fc60000410000 */
[----:B------:R-:W-:Y:S01]  /*7970*/  FFMA.FTZ R37, R156, R155, R37 ;  /* 0x0000009b9c257223 */ /* 0x000fe20000010025 */
[C---:B------:R-:W-:Y:S01]  /*7980*/  IMAD.U32 R156, R15.reuse, 0x10000, RZ ;  /* 0x000100000f9c7824 */ /* 0x040fe200078e00ff */
[----:B------:R-:W-:Y:S01]  /*7990*/  LOP3.LUT R15, R15, 0xffff0000, RZ, 0xc0, !PT ;  /* 0xffff00000f0f7812 */ /* 0x000fe200078ec0ff */
[C---:B------:R-:W-:Y:S01]  /*79a0*/  IMAD.U32 R155, R38.reuse, 0x10000, RZ ;  /* 0x00010000269b7824 */ /* 0x040fe200078e00ff */
[----:B------:R-:W-:Y:S02]  /*79b0*/  LOP3.LUT R38, R38, 0xffff0000, RZ, 0xc0, !PT ;  /* 0xffff000026267812 */ /* 0x000fe400078ec0ff */
[----:B------:R-:W-:Y:S01]  /*79c0*/  F2FP.BF16.F32.PACK_AB R37, R37, R51 ;  /* 0x000000332525723e */ /* 0x000fe200000010ff */
[-C--:B------:R-:W-:Y:S01]  /*79d0*/  FFMA.FTZ R77, R156, R155.reuse, -R77 ;  /* 0x0000009b9c4d7223 */ /* 0x080fe2000001084d */
[----:B------:R-:W-:Y:S01]  /*79e0*/  FMUL.FTZ R155, R158, R155 ;  /* 0x0000009b9e9b7220 */ /* 0x000fe20000410000 */
[----:B------:R-:W-:Y:S01]  /*79f0*/  IMAD.U32 R51, R76, 0x10000, RZ ;  /* 0x000100004c337824 */ /* 0x000fe200078e00ff */
[----:B------:R-:W-:-:S02]  /*7a00*/  F2FP.BF16.F32.PACK_AB R13, R13, R154 ;  /* 0x0000009a0d0d723e */ /* 0x000fc400000010ff */
[----:B------:R-:W-:Y:S01]  /*7a10*/  FFMA.FTZ R155, R156, R157, R155 ;  /* 0x0000009d9c9b7223 */ /* 0x000fe2000001009b */
[----:B------:R-:W-:-:S04]  /*7a20*/  FMUL.FTZ R156, R79, R50 ;  /* 0x000000324f9c7220 */ /* 0x000fc80000410000 */
[-C--:B------:R-:W-:Y:S01]  /*7a30*/  FFMA.FTZ R156, R15, R38.reuse, -R156 ;  /* 0x000000260f9c7223 */ /* 0x080fe2000001089c */
[----:B------:R-:W-:-:S04]  /*7a40*/  FMUL.FTZ R38, R79, R38 ;  /* 0x000000264f267220 */ /* 0x000fc80000410000 */
[----:B------:R-:W-:Y:S01]  /*7a50*/  FFMA.FTZ R38, R15, R50, R38 ;  /* 0x000000320f267223 */ /* 0x000fe20000010026 */
[----:B------:R-:W-:Y:S01]  /*7a60*/  F2FP.BF16.F32.PACK_AB R156, R156, R77 ;  /* 0x0000004d9c9c723e */ /* 0x000fe200000010ff */
[C---:B------:R-:W-:Y:S01]  /*7a70*/  IMAD.U32 R50, R39.reuse, 0x10000, RZ ;  /* 0x0001000027327824 */ /* 0x040fe200078e00ff */
[----:B------:R-:W-:Y:S01]  /*7a80*/  LOP3.LUT R39, R39, 0xffff0000, RZ, 0xc0, !PT ;  /* 0xffff000027277812 */ /* 0x000fe200078ec0ff */
[C---:B------:R-:W-:Y:S01]  /*7a90*/  IMAD.U32 R77, R36.reuse, 0x10000, RZ ;  /* 0x00010000244d7824 */ /* 0x040fe200078e00ff */
[----:B------:R-:W-:Y:S01]  /*7aa0*/  LOP3.LUT R36, R36, 0xffff0000, RZ, 0xc0, !PT ;  /* 0xffff000024247812 */ /* 0x000fe200078ec0ff */
[C---:B------:R-:W-:Y:S01]  /*7ab0*/  FMUL.FTZ R79, R51.reuse, R50 ;  /* 0x00000032334f7220 */ /* 0x040fe20000410000 */
[----:B------:R-:W-:Y:S02]  /*7ac0*/  IMAD.U32 R15, R12, 0x10000, RZ ;  /* 0x000100000c0f7824 */ /* 0x000fe400078e00ff */
[----:B------:R-:W-:Y:S01]  /*7ad0*/  FMUL.FTZ R51, R51, R77 ;  /* 0x0000004d33337220 */ /* 0x000fe20000410000 */
[----:B------:R-:W-:Y:S01]  /*7ae0*/  F2FP.BF16.F32.PACK_AB R38, R38, R155 ;  /* 0x0000009b2626723e */ /* 0x000fe200000010ff */
[----:B------:R-:W-:-:S02]  /*7af0*/  FFMA.FTZ R79, R15, R77, -R79 ;  /* 0x0000004d0f4f7223 */ /* 0x000fc4000001084f */
[----:B------:R-:W-:Y:S01]  /*7b00*/  FFMA.FTZ R51, R15, R50, R51 ;  /* 0x000000320f337223 */ /* 0x000fe20000010033 */
[----:B------:R-:W-:Y:S02]  /*7b10*/  LOP3.LUT R15, R76, 0xffff0000, RZ, 0xc0, !PT ;  /* 0xffff00004c0f7812 */ /* 0x000fe400078ec0ff */
[----:B------:R-:W-:Y:S02]  /*7b20*/  LOP3.LUT R50, R12, 0xffff0000, RZ, 0xc0, !PT ;  /* 0xffff00000c327812 */ /* 0x000fe400078ec0ff */
[----:B------:R-:W-:Y:S01]  /*7b30*/  SHF.L.U32 R77, R78, 0x10, RZ ;  /* 0x000000104e4d7819 */ /* 0x000fe200000006ff */
[C---:B------:R-:W-:Y:S01]  /*7b40*/  FMUL.FTZ R12, R15.reuse, R39 ;  /* 0x000000270f0c7220 */ /* 0x040fe20000410000 */
[----:B------:R-:W-:-:S03]  /*7b50*/  FMUL.FTZ R15, R15, R36 ;  /* 0x000000240f0f7220 */ /* 0x000fc60000410000 */
[C---:B------:R-:W-:Y:S01]  /*7b60*/  FFMA.FTZ R12, R50.reuse, R36, -R12 ;  /* 0x00000024320c7223 */ /* 0x040fe2000001080c */
[----:B------:R-:W-:Y:S01]  /*7b70*/  FFMA.FTZ R15, R50, R39, R15 ;  /* 0x00000027320f7223 */ /* 0x000fe2000001000f */
[C---:B------:R-:W-:Y:S01]  /*7b80*/  IMAD.U32 R39, R48.reuse, 0x10000, RZ ;  /* 0x0001000030277824 */ /* 0x040fe200078e00ff */
[----:B------:R-:W-:Y:S01]  /*7b90*/  LOP3.LUT R48, R48, 0xffff0000, RZ, 0xc0, !PT ;  /* 0xffff000030307812 */ /* 0x000fe200078ec0ff */
[C---:B------:R-:W-:Y:S01]  /*7ba0*/  IMAD.U32 R50, R49.reuse, 0x10000, RZ ;  /* 0x0001000031327824 */ /* 0x040fe200078e00ff */
[----:B------:R-:W-:Y:S01]  /*7bb0*/  LOP3.LUT R49, R49, 0xffff0000, RZ, 0xc0, !PT ;  /* 0xffff000031317812 */ /* 0x000fe200078ec0ff */
[C---:B------:R-:W-:Y:S01]  /*7bc0*/  FMUL.FTZ R76, R77.reuse, R39 ;  /* 0x000000274d4c7220 */ /* 0x040fe20000410000 */
[C---:B------:R-:W-:Y:S02]  /*7bd0*/  IMAD.U32 R36, R14.reuse, 0x10000, RZ ;  /* 0x000100000e247824 */ /* 0x040fe400078e00ff */
[-C--:B------:R-:W-:Y:S01]  /*7be0*/  FMUL.FTZ R77, R77, R50.reuse ;  /* 0x000000324d4d7220 */ /* 0x080fe20000410000 */
[----:B------:R-:W-:Y:S01]  /*7bf0*/  LOP3.LUT R14, R14, 0xffff0000, RZ, 0xc0, !PT ;  /* 0xffff00000e0e7812 */ /* 0x000fe200078ec0ff */
[----:B------:R-:W-:-:S02]  /*7c00*/  FFMA.FTZ R76, R36, R50, -R76 ;  /* 0x00000032244c7223 */ /* 0x000fc4000001084c */
[----:B------:R-:W-:Y:S01]  /*7c10*/  FFMA.FTZ R77, R36, R39, R77 ;  /* 0x00000027244d7223 */ /* 0x000fe2000001004d */
[----:B------:R-:W-:Y:S02]  /*7c20*/  LOP3.LUT R36, R78, 0xffff0000, RZ, 0xc0, !PT ;  /* 0xffff00004e247812 */ /* 0x000fe400078ec0ff */
[----:B------:R-:W-:Y:S02]  /*7c30*/  F2FP.BF16.F32.PACK_AB R15, R15, R51 ;  /* 0x000000330f0f723e */ /* 0x000fe400000010ff */
[----:B------:R-:W-:Y:S01]  /*7c40*/  F2FP.BF16.F32.PACK_AB R12, R12, R79 ;  /* 0x0000004f0c0c723e */ /* 0x000fe200000010ff */
[CC--:B------:R-:W-:Y:S01]  /*7c50*/  FMUL.FTZ R39, R36.reuse, R48.reuse ;  /* 0x0000003024277220 */ /* 0x0c0fe20000410000 */
[-C--:B------:R-:W-:Y:S01]  /*7c60*/  FMUL.FTZ R36, R36, R49.reuse ;  /* 0x0000003124247220 */ /* 0x080fe20000410000 */
[----:B------:R-:W-:Y:S02]  /*7c70*/  IMAD.MOV.U32 R79, RZ, RZ, R38 ;  /* 0x000000ffff4f7224 */ /* 0x000fe400078e0026 */
[C---:B------:R-:W-:Y:S01]  /*7c80*/  FFMA.FTZ R39, R14.reuse, R49, -R39 ;  /* 0x000000310e277223 */ /* 0x040fe20000010827 */
[----:B------:R-:W-:-:S04]  /*7c90*/  FFMA.FTZ R36, R14, R48, R36 ;  /* 0x000000300e247223 */ /* 0x000fc80000010024 */
[----:B------:R-:W-:Y:S01]  /*7ca0*/  F2FP.BF16.F32.PACK_AB R39, R39, R76 ;  /* 0x0000004c2727723e */ /* 0x000fe200000010ff */
[----:B------:R-:W-:Y:S01]  /*7cb0*/  IMAD.MOV.U32 R76, RZ, RZ, R15 ;  /* 0x000000ffff4c7224 */ /* 0x000fe200078e000f */
[----:B------:R-:W-:Y:S01]  /*7cc0*/  F2FP.BF16.F32.PACK_AB R36, R36, R77 ;  /* 0x0000004d2424723e */ /* 0x000fe200000010ff */
[----:B------:R-:W-:Y:S02]  /*7cd0*/  IMAD.MOV.U32 R77, RZ, RZ, R37 ;  /* 0x000000ffff4d7224 */ /* 0x000fe400078e0025 */
[----:B------:R-:W-:Y:S02]  /*7ce0*/  IMAD.MOV.U32 R14, RZ, RZ, R39 ;  /* 0x000000ffff0e7224 */ /* 0x000fe400078e0027 */
[----:B------:R-:W-:Y:S02]  /*7cf0*/  IMAD.MOV.U32 R15, RZ, RZ, R156 ;  /* 0x000000ffff0f7224 */ /* 0x000fe400078e009c */
[----:B------:R-:W-:-:S07]  /*7d00*/  IMAD.MOV.U32 R78, RZ, RZ, R36 ;  /* 0x000000ffff4e7224 */ /* 0x000fce00078e0024 */
.L_x_529:
[----:B------:R-:W-:Y:S05]  /*7d10*/  BSYNC B3 ;  /* 0x0000000000037941 */ /* 0x000fea0003800000 */
.L_x_528:
[----:B------:R-:W-:-:S04]  /*7d20*/  LEA R36, P3, R6, R11, 0x1 ;  /* 0x0000000b06247211 */ /* 0x000fc800078608ff */
[----:B--2---:R-:W-:Y:S02]  /*7d30*/  LEA.HI.X R37, R6, R117, R113, 0x1, P3 ;  /* 0x0000007506257211 */ /* 0x004fe400018f0c71 */
[----:B------:R-:W-:-:S03]  /*7d40*/  ISETP.GE.AND P3, PT, R153, R135, PT ;  /* 0x000000879900720c */ /* 0x000fc60003f66270 */
[----:B----4-:R2:W-:Y:S10]  /*7d50*/  ST.E.128 desc[UR56][R36.64], R12 ;  /* 0x0000000c24007985 */ /* 0x0105f4000c101d38 */
[----:B--2---:R-:W-:-:S05]  /*7d60*/  @!P3 IMAD.WIDE R12, R153, 0x2, R116 ;  /* 0x00000002990cb825 */ /* 0x004fca00078e0274 */
[----:B---3--:R3:W-:Y:S02]  /*7d70*/  @!P3 ST.E.128 desc[UR56][R12.64], R76 ;  /* 0x0000004c0c00b985 */ /* 0x0087e4000c101d38 */
.L_x_527:
[----:B------:R-:W-:Y:S05]  /*7d80*/  BSYNC B2 ;  /* 0x0000000000027941 */ /* 0x000fea0003800000 */
.L_x_526:
[----:B------:R-:W-:Y:S01]  /*7d90*/  ISETP.NE.AND P3, PT, R26, RZ, PT ;  /* 0x000000ff1a00720c */ /* 0x000fe20003f65270 */
[----:B------:R-:W-:-:S12]  /*7da0*/  BSSY B2, `(.L_x_530) ;  /* 0x0000084000027945 */ /* 0x000fd80003800000 */
[----:B------:R-:W-:Y:S05]  /*7db0*/  @!P3 BRA `(.L_x_531) ;  /* 0x000000080008b947 */ /* 0x000fea0003800000 */
[----:B---3--:R-:W-:Y:S01]  /*7dc0*/  SEL R12, R125, R137, !P1 ;  /* 0x000000897d0c7207 */ /* 0x008fe20004800000 */
        /* <DEDUP_REMOVED lines=20> */
[----:B------:R-:W5:Y:S04]  /*7f10*/  LDL.S16 R50, [R1+0x5a] ;  /* 0x00005a0001327983 */ /* 0x000f680000100600 */
[----:B------:R-:W2:Y:S04]  /*7f20*/  LDL.LU.S16 R49, [R1+0x58] ;  /* 0x0000580001317983 */ /* 0x000ea80000300600 */
[----:B------:R-:W3:Y:S04]  /*7f30*/  LDL.S16 R153, [R1+0x42] ;  /* 0x0000420001997983 */ /* 0x000ee80000100600 */
[----:B------:R-:W4:Y:S04]  /*7f40*/  LDL.LU.S16 R79, [R1+0x40] ;  /* 0x00004000014f7983 */ /* 0x000f280000300600 */
[----:B------:R-:W4:Y:S04]  /*7f50*/  LDL.S16 R78, [R1+0x5c] ;  /* 0x00005c00014e7983 */ /* 0x000f280000100600 */
[----:B------:R-:W4:Y:S04]  /*7f60*/  LDL.LU.S16 R77, [R1+0x5e] ;  /* 0x00005e00014d7983 */ /* 0x000f280000300600 */
[----:B------:R-:W4:Y:S04]  /*7f70*/  LDL.S16 R76, [R1+0x54] ;  /* 0x00005400014c7983 */ /* 0x000f280000100600 */
[----:B------:R-:W4:Y:S01]  /*7f80*/  LDL.LU.S16 R51, [R1+0x56] ;  /* 0x0000560001337983 */ /* 0x000f220000300600 */
[----:B------:R-:W-:-:S02]  /*7f90*/  SHF.R.U64 R32, R32, 0x10, R33 ;  /* 0x0000001020207819 */ /* 0x000fc40000001221 */
[----:B------:R-:W-:Y:S02]  /*7fa0*/  SHF.R.U32.HI R33, RZ, 0x10, R33 ;  /* 0x00000010ff217819 */ /* 0x000fe40000011621 */
[----:B------:R-:W-:Y:S02]  /*7fb0*/  SHF.R.U64 R34, R34, 0x10, R35 ;  /* 0x0000001022227819 */ /* 0x000fe40000001223 */
[----:B-----5:R-:W-:Y:S02]  /*7fc0*/  PRMT R32, R50, 0x5410, R32 ;  /* 0x0000541032207816 */ /* 0x020fe40000000020 */
[----:B------:R-:W-:Y:S02]  /*7fd0*/  SHF.R.U32.HI R50, RZ, 0x10, R45 ;  /* 0x00000010ff327819 */ /* 0x000fe4000001162d */
[----:B--2---:R-:W-:Y:S02]  /*7fe0*/  PRMT R33, R49, 0x5410, R33 ;  /* 0x0000541031217816 */ /* 0x004fe40000000021 */
[----:B------:R-:W-:-:S02]  /*7ff0*/  SHF.R.U32.HI R49, RZ, 0x10, R35 ;  /* 0x00000010ff317819 */ /* 0x000fc40000011623 */
[----:B------:R-:W-:Y:S02]  /*8000*/  SHF.R.U64 R35, R44, 0x10, R45 ;  /* 0x000000102c237819 */ /* 0x000fe4000000122d */
[--C-:B------:R-:W-:Y:S02]  /*8010*/  SHF.R.U64 R44, R46, 0x10, R47.reuse ;  /* 0x000000102e2c7819 */ /* 0x100fe4000000122f */
[----:B------:R-:W-:Y:S01]  /*8020*/  SHF.R.U32.HI R46, RZ, 0x10, R47 ;  /* 0x00000010ff2e7819 */ /* 0x000fe2000001162f */
[----:B------:R-:W-:Y:S01]  /*8030*/  IMAD.U32 R47, R33, 0x10000, RZ ;  /* 0x00010000212f7824 */ /* 0x000fe200078e00ff */
[----:B---3--:R-:W-:Y:S02]  /*8040*/  PRMT R45, R153, 0x5410, R34 ;  /* 0x00005410992d7816 */ /* 0x008fe40000000022 */
[----:B----4-:R-:W-:Y:S02]  /*8050*/  PRMT R34, R79, 0x5410, R49 ;  /* 0x000054104f227816 */ /* 0x010fe40000000031 */
[----:B------:R-:W-:-:S02]  /*8060*/  LOP3.LUT R33, R33, 0xffff0000, RZ, 0xc0, !PT ;  /* 0xffff000021217812 */ /* 0x000fc400078ec0ff */
[----:B------:R-:W-:Y:S01]  /*8070*/  PRMT R50, R77, 0x5410, R50 ;  /* 0x000054104d327816 */ /* 0x000fe20000000032 */
[C---:B------:R-:W-:Y:S01]  /*8080*/  IMAD.U32 R77, R37.reuse, 0x10000, RZ ;  /* 0x00010000254d7824 */ /* 0x040fe200078e00ff */
[----:B------:R-:W-:Y:S02]  /*8090*/  LOP3.LUT R37, R37, 0xffff0000, RZ, 0xc0, !PT ;  /* 0xffff000025257812 */ /* 0x000fe400078ec0ff */
[----:B------:R-:W-:Y:S01]  /*80a0*/  PRMT R44, R76, 0x5410, R44 ;  /* 0x000054104c2c7816 */ /* 0x000fe2000000002c */
[C---:B------:R-:W-:Y:S01]  /*80b0*/  IMAD.U32 R76, R50.reuse, 0x10000, RZ ;  /* 0x00010000324c7824 */ /* 0x040fe200078e00ff */
[----:B------:R-:W-:Y:S02]  /*80c0*/  LOP3.LUT R50, R50, 0xffff0000, RZ, 0xc0, !PT ;  /* 0xffff000032327812 */ /* 0x000fe400078ec0ff */
[----:B------:R-:W-:Y:S01]  /*80d0*/  PRMT R46, R51, 0x5410, R46 ;  /* 0x00005410332e7816 */ /* 0x000fe2000000002e */
[----:B------:R-:W-:Y:S02]  /*80e0*/  IMAD.U32 R51, R13, 0x10000, RZ ;  /* 0x000100000d337824 */ /* 0x000fe400078e00ff */
[----:B------:R-:W-:Y:S01]  /*80f0*/  FMUL.FTZ R49, R77, R76 ;  /* 0x0000004c4d317220 */ /* 0x000fe20000410000 */
[----:B------:R-:W-:-:S03]  /*8100*/  PRMT R35, R78, 0x5410, R35 ;  /* 0x000054104e237816 */ /* 0x000fc60000000023 */
[-C--:B------:R-:W-:Y:S01]  /*8110*/  FFMA.FTZ R49, R51, R47.reuse, -R49 ;  /* 0x0000002f33317223 */ /* 0x080fe20000010831 */
[----:B------:R-:W-:Y:S01]  /*8120*/  FMUL.FTZ R47, R77, R47 ;  /* 0x0000002f4d2f7220 */ /* 0x000fe20000410000 */
[C---:B------:R-:W-:Y:S02]  /*8130*/  SHF.L.U32 R77, R39.reuse, 0x10, RZ ;  /* 0x00000010274d7819 */ /* 0x040fe400000006ff */
[----:B------:R-:W-:Y:S01]  /*8140*/  LOP3.LUT R39, R39, 0xffff0000, RZ, 0xc0, !PT ;  /* 0xffff000027277812 */ /* 0x000fe200078ec0ff */
[----:B------:R-:W-:Y:S01]  /*8150*/  FFMA.FTZ R47, R51, R76, R47 ;  /* 0x0000004c332f7223 */ /* 0x000fe2000001002f */
[----:B------:R-:W-:Y:S01]  /*8160*/  LOP3.LUT R51, R13, 0xffff0000, RZ, 0xc0, !PT ;  /* 0xffff00000d337812 */ /* 0x000fe200078ec0ff */
[----:B------:R-:W-:Y:S01]  /*8170*/  FMUL.FTZ R13, R37, R50 ;  /* 0x00000032250d7220 */ /* 0x000fe20000410000 */
        /* <DEDUP_REMOVED lines=13> */
[----:B------:R-:W-:-:S03]  /*8250*/  F2FP.BF16.F32.PACK_AB R13, R13, R49 ;  /* 0x000000310d0d723e */ /* 0x000fc600000010ff */
[----:B------:R-:W-:Y:S01]  /*8260*/  FFMA.FTZ R50, R51, R76, R50 ;  /* 0x0000004c33327223 */ /* 0x000fe20000010032 */
[----:B------:R-:W-:-:S04]  /*8270*/  FMUL.FTZ R51, R39, R46 ;  /* 0x0000002e27337220 */ /* 0x000fc80000410000 */
[-C--:B------:R-:W-:Y:S01]  /*8280*/  FFMA.FTZ R51, R15, R34.reuse, -R51 ;  /* 0x000000220f337223 */ /* 0x080fe20000010833 */
[----:B------:R-:W-:Y:S01]  /*8290*/  FMUL.FTZ R34, R39, R34 ;  /* 0x0000002227227220 */ /* 0x000fe20000410000 */
[----:B------:R-:W-:-:S03]  /*82a0*/  IMAD.U32 R39, R36, 0x10000, RZ ;  /* 0x0001000024277824 */ /* 0x000fc600078e00ff */
[----:B------:R-:W-:Y:S01]  /*82b0*/  F2FP.BF16.F32.PACK_AB R51, R51, R37 ;  /* 0x000000253333723e */ /* 0x000fe200000010ff */
[----:B------:R-:W-:Y:S01]  /*82c0*/  FFMA.FTZ R34, R15, R46, R34 ;  /* 0x0000002e0f227223 */ /* 0x000fe20000010022 */
        /* <DEDUP_REMOVED lines=10> */
[----:B------:R-:W-:Y:S01]  /*8370*/  LOP3.LUT R15, R36, 0xffff0000, RZ, 0xc0, !PT ;  /* 0xffff0000240f7812 */ /* 0x000fe200078ec0ff */
[----:B------:R-:W-:Y:S01]  /*8380*/  IMAD.U32 R46, R38, 0x10000, RZ ;  /* 0x00010000262e7824 */ /* 0x000fe200078e00ff */
[----:B------:R-:W-:-:S03]  /*8390*/  LOP3.LUT R36, R12, 0xffff0000, RZ, 0xc0, !PT ;  /* 0xffff00000c247812 */ /* 0x000fc600078ec0ff */
        /* <DEDUP_REMOVED lines=8> */
[----:B------:R-:W-:Y:S01]  /*8420*/  FMUL.FTZ R37, R46, R35 ;  /* 0x000000232e257220 */ /* 0x000fe20000410000 */
[----:B------:R-:W-:Y:S02]  /*8430*/  IMAD.U32 R32, R14, 0x10000, RZ ;  /* 0x000100000e207824 */ /* 0x000fe400078e00ff */
[-C--:B------:R-:W-:Y:S01]  /*8440*/  FMUL.FTZ R46, R46, R36.reuse ;  /* 0x000000242e2e7220 */ /* 0x080fe20000410000 */
[----:B------:R-:W-:Y:S01]  /*8450*/  LOP3.LUT R14, R14, 0xffff0000, RZ, 0xc0, !PT ;  /* 0xffff00000e0e7812 */ /* 0x000fe200078ec0ff */
[----:B------:R-:W-:-:S02]  /*8460*/  FFMA.FTZ R37, R32, R36, -R37 ;  /* 0x0000002420257223 */ /* 0x000fc40000010825 */
[----:B------:R-:W-:Y:S01]  /*8470*/  FFMA.FTZ R46, R32, R35, R46 ;  /* 0x00000023202e7223 */ /* 0x000fe2000001002e */
[----:B------:R-:W-:Y:S02]  /*8480*/  LOP3.LUT R32, R38, 0xffff0000, RZ, 0xc0, !PT ;  /* 0xffff000026207812 */ /* 0x000fe400078ec0ff */
[----:B------:R-:W-:Y:S01]  /*8490*/  F2FP.BF16.F32.PACK_AB R15, R15, R39 ;  /* 0x000000270f0f723e */ /* 0x000fe200000010ff */
[----:B------:R-:W-:Y:S01]  /*84a0*/  IMAD.MOV.U32 R39, RZ, RZ, R34 ;  /* 0x000000ffff277224 */ /* 0x000fe200078e0022 */
[----:B------:R-:W-:Y:S01]  /*84b0*/  F2FP.BF16.F32.PACK_AB R12, R12, R47 ;  /* 0x0000002f0c0c723e */ /* 0x000fe200000010ff */
[CC--:B------:R-:W-:Y:S01]  /*84c0*/  FMUL.FTZ R35, R32.reuse, R44.reuse ;  /* 0x0000002c20237220 */ /* 0x0c0fe20000410000 */
[-C--:B------:R-:W-:Y:S01]  /*84d0*/  FMUL.FTZ R32, R32, R45.reuse ;  /* 0x0000002d20207220 */ /* 0x080fe20000410000 */
[----:B------:R-:W-:Y:S02]  /*84e0*/  IMAD.MOV.U32 R36, RZ, RZ, R15 ;  /* 0x000000ffff247224 */ /* 0x000fe400078e000f */
[C---:B------:R-:W-:Y:S01]  /*84f0*/  FFMA.FTZ R35, R14.reuse, R45, -R35 ;  /* 0x0000002d0e237223 */ /* 0x040fe20000010823 */
[----:B------:R-:W-:Y:S01]  /*8500*/  FFMA.FTZ R32, R14, R44, R32 ;  /* 0x0000002c0e207223 */ /* 0x000fe20000010020 */
[----:B------:R-:W-:-:S03]  /*8510*/  IMAD.MOV.U32 R15, RZ, RZ, R51 ;  /* 0x000000ffff0f7224 */ /* 0x000fc600078e0033 */
[----:B------:R-:W-:Y:S01]  /*8520*/  F2FP.BF16.F32.PACK_AB R35, R35, R37 ;  /* 0x000000252323723e */ /* 0x000fe200000010ff */
[----:B------:R-:W-:Y:S01]  /*8530*/  IMAD.MOV.U32 R37, RZ, RZ, R33 ;  /* 0x000000ffff257224 */ /* 0x000fe200078e0021 */
[----:B------:R-:W-:-:S03]  /*8540*/  F2FP.BF16.F32.PACK_AB R32, R32, R46 ;  /* 0x0000002e2020723e */ /* 0x000fc600000010ff */
[----:B------:R-:W-:Y:S02]  /*8550*/  IMAD.MOV.U32 R14, RZ, RZ, R35 ;  /* 0x000000ffff0e7224 */ /* 0x000fe400078e0023 */
[----:B------:R-:W-:-:S07]  /*8560*/  IMAD.MOV.U32 R38, RZ, RZ, R32 ;  /* 0x000000ffff267224 */ /* 0x000fce00078e0020 */
.L_x_533:
[----:B------:R-:W-:Y:S05]  /*8570*/  BSYNC B3 ;  /* 0x0000000000037941 */ /* 0x000fea0003800000 */
.L_x_532:
[----:B------:R-:W-:-:S04]  /*8580*/  LEA R32, P3, R7, R11, 0x1 ;  /* 0x0000000b07207211 */ /* 0x000fc800078608ff */
[----:B--2---:R-:W-:Y:S02]  /*8590*/  LEA.HI.X R33, R7, R117, R112, 0x1, P3 ;  /* 0x0000007507217211 */ /* 0x004fe400018f0c70 */
[----:B------:R-:W-:-:S03]  /*85a0*/  ISETP.GE.AND P3, PT, R48, R135, PT ;  /* 0x000000873000720c */ /* 0x000fc60003f66270 */
[----:B----4-:R2:W-:Y:S10]  /*85b0*/  ST.E.128 desc[UR56][R32.64], R12 ;  /* 0x0000000c20007985 */ /* 0x0105f4000c101d38 */
[----:B--2---:R-:W-:-:S05]  /*85c0*/  @!P3 IMAD.WIDE R12, R48, 0x2, R116 ;  /* 0x00000002300cb825 */ /* 0x004fca00078e0274 */
[----:B---3--:R4:W-:Y:S02]  /*85d0*/  @!P3 ST.E.128 desc[UR56][R12.64], R36 ;  /* 0x000000240c00b985 */ /* 0x0089e4000c101d38 */
.L_x_531:
[----:B------:R-:W-:Y:S05]  /*85e0*/  BSYNC B2 ;  /* 0x0000000000027941 */ /* 0x000fea0003800000 */
.L_x_530:
[----:B------:R-:W-:-:S13]  /*85f0*/  ISETP.NE.AND P3, PT, R27, RZ, PT ;  /* 0x000000ff1b00720c */ /* 0x000fda0003f65270 */
[----:B------:R-:W-:Y:S05]  /*8600*/  @!P3 BRA `(.L_x_525) ;  /* 0x0000000400f0b947 */ /* 0x000fea0003800000 */
[----:B---34-:R-:W3:Y:S01]  /*8610*/  LDL R12, [R1+0x38] ;  /* 0x00003800010c7983 */ /* 0x018ee20000100800 */
[----:B------:R-:W-:Y:S01]  /*8620*/  ISETP.GE.AND P3, PT, R3, R124, PT ;  /* 0x0000007c0300720c */ /* 0x000fe20003f66270 */
[----:B------:R-:W-:Y:S01]  /*8630*/  BSSY B2, `(.L_x_534) ;  /* 0x0000073000027945 */ /* 0x000fe20003800000 */
[----:B---3--:R-:W-:-:S04]  /*8640*/  LOP3.LUT P5, RZ, R12, 0x1, RZ, 0xc0, !PT ;  /* 0x000000010cff7812 */ /* 0x008fc800078ac0ff */
[----:B------:R-:W-:-:S04]  /*8650*/  SEL R12, R125, R137, !P5 ;  /* 0x000000897d0c7207 */ /* 0x000fc80006800000 */
[----:B------:R-:W-:-:S04]  /*8660*/  SHF.R.S32.HI R13, RZ, 0x1f, R12 ;  /* 0x0000001fff0d7819 */ /* 0x000fc8000001140c */
[----:B------:R-:W-:-:S04]  /*8670*/  LEA.HI R13, R13, R12, RZ, 0x4 ;  /* 0x0000000c0d0d7211 */ /* 0x000fc800078f20ff */
[----:B------:R-:W-:-:S04]  /*8680*/  LEA.HI.SX32 R36, R13, R119, 0x1c ;  /* 0x000000770d247211 */ /* 0x000fc800078fe2ff */
[----:B------:R-:W-:-:S04]  /*8690*/  SHF.R.S32.HI R13, RZ, 0x1f, R36 ;  /* 0x0000001fff0d7819 */ /* 0x000fc80000011424 */
[----:B------:R-:W-:Y:S02]  /*86a0*/  LEA.HI R13, R13, R36, RZ, 0x3 ;  /* 0x000000240d0d7211 */ /* 0x000fe400078f18ff */
[----:B------:R-:W-:Y:S02]  /*86b0*/  SHF.L.U32 R36, R36, 0x3, RZ ;  /* 0x0000000324247819 */ /* 0x000fe400000006ff */
        /* <DEDUP_REMOVED lines=12> */
[--C-:B------:R-:W-:Y:S01]  /*8780*/  SHF.R.U64 R30, R30, 0x10, R31.reuse ;  /* 0x000000101e1e7819 */ /* 0x100fe2000000121f */
[----:B---3--:R-:W-:Y:S01]  /*8790*/  IMAD.U32 R44, R33, 0x10000, RZ ;  /* 0x00010000212c7824 */ /* 0x008fe200078e00ff */
[----:B------:R-:W-:Y:S02]  /*87a0*/  SHF.R.U32.HI R37, RZ, 0x10, R31 ;  /* 0x00000010ff257819 */ /* 0x000fe4000001161f */
[--C-:B------:R-:W-:Y:S02]  /*87b0*/  SHF.R.U64 R31, R40, 0x10, R41.reuse ;  /* 0x00000010281f7819 */ /* 0x100fe40000001229 */
[----:B------:R-:W-:Y:S01]  /*87c0*/  SHF.R.U32.HI R40, RZ, 0x10, R41 ;  /* 0x00000010ff287819 */ /* 0x000fe20000011629 */
[----:B----4-:R-:W-:Y:S01]  /*87d0*/  IMAD.U32 R41, R13, 0x10000, RZ ;  /* 0x000100000d297824 */ /* 0x010fe200078e00ff */
[----:B------:R-:W-:Y:S02]  /*87e0*/  SHF.R.U64 R28, R28, 0x10, R29 ;  /* 0x000000101c1c7819 */ /* 0x000fe4000000121d */
[----:B------:R-:W-:-:S02]  /*87f0*/  PRMT R31, R198, 0x5410, R31 ;  /* 0x00005410c61f7816 */ /* 0x000fc4000000001f */
[----:B------:R-:W-:Y:S02]  /*8800*/  SHF.R.U32.HI R29, RZ, 0x10, R29 ;  /* 0x00000010ff1d7819 */ /* 0x000fe4000001161d */
[----:B------:R-:W-:Y:S02]  /*8810*/  PRMT R198, R198, 0x5432, R40 ;  /* 0x00005432c6c67816 */ /* 0x000fe40000000028 */
[----:B------:R-:W-:Y:S02]  /*8820*/  SHF.R.U64 R38, R42, 0x10, R43 ;  /* 0x000000102a267819 */ /* 0x000fe4000000122b */
[----:B------:R-:W-:Y:S02]  /*8830*/  PRMT R29, R196, 0x5432, R29 ;  /* 0x00005432c41d7816 */ /* 0x000fe4000000001d */
[----:B------:R-:W-:Y:S01]  /*8840*/  SHF.R.U32.HI R42, RZ, 0x10, R43 ;  /* 0x00000010ff2a7819 */ /* 0x000fe2000001162b */
[C---:B------:R-:W-:Y:S01]  /*8850*/  IMAD.U32 R43, R198.reuse, 0x10000, RZ ;  /* 0x00010000c62b7824 */ /* 0x040fe200078e00ff */
[----:B------:R-:W-:Y:S01]  /*8860*/  LOP3.LUT R198, R198, 0xffff0000, RZ, 0xc0, !PT ;  /* 0xffff0000c6c67812 */ /* 0x000fe200078ec0ff */
[----:B------:R-:W-:Y:S01]  /*8870*/  IMAD.U32 R39, R29, 0x10000, RZ ;  /* 0x000100001d277824 */ /* 0x000fe200078e00ff */
[----:B------:R-:W-:Y:S01]  /*8880*/  LOP3.LUT R33, R33, 0xffff0000, RZ, 0xc0, !PT ;  /* 0xffff000021217812 */ /* 0x000fe200078ec0ff */
[----:B------:R-:W-:Y:S01]  /*8890*/  FMUL.FTZ R40, R44, R43 ;  /* 0x0000002b2c287220 */ /* 0x000fe20000410000 */
[----:B------:R-:W-:-:S02]  /*88a0*/  LOP3.LUT R29, R29, 0xffff0000, RZ, 0xc0, !PT ;  /* 0xffff00001d1d7812 */ /* 0x000fc400078ec0ff */
[----:B------:R-:W-:Y:S01]  /*88b0*/  PRMT R42, R197, 0x5432, R42 ;  /* 0x00005432c52a7816 */ /* 0x000fe2000000002a */
[-C--:B------:R-:W-:Y:S01]  /*88c0*/  FFMA.FTZ R40, R41, R39.reuse, -R40 ;  /* 0x0000002729287223 */ /* 0x080fe20000010828 */
[----:B------:R-:W-:Y:S01]  /*88d0*/  FMUL.FTZ R39, R44, R39 ;  /* 0x000000272c277220 */ /* 0x000fe20000410000 */
[----:B------:R-:W-:Y:S01]  /*88e0*/  PRMT R37, R195, 0x5432, R37 ;  /* 0x00005432c3257816 */ /* 0x000fe20000000025 */
[----:B------:R-:W-:Y:S01]  /*88f0*/  IMAD.U32 R44, R35, 0x10000, RZ ;  /* 0x00010000232c7824 */ /* 0x000fe200078e00ff */
[----:B------:R-:W-:Y:S01]  /*8900*/  PRMT R28, R196, 0x5410, R28 ;  /* 0x00005410c41c7816 */ /* 0x000fe2000000001c */
[----:B------:R-:W-:Y:S01]  /*8910*/  FFMA.FTZ R39, R41, R43, R39 ;  /* 0x0000002b29277223 */ /* 0x000fe20000010027 */
[----:B------:R-:W-:Y:S01]  /*8920*/  LOP3.LUT R41, R13, 0xffff0000, RZ, 0xc0, !PT ;  /* 0xffff00000d297812 */ /* 0x000fe200078ec0ff */
[----:B------:R-:W-:Y:S01]  /*8930*/  FMUL.FTZ R13, R33, R198 ;  /* 0x000000c6210d7220 */ /* 0x000fe20000410000 */
[C---:B------:R-:W-:Y:S01]  /*8940*/  IMAD.U32 R43, R42.reuse, 0x10000, RZ ;  /* 0x000100002a2b7824 */ /* 0x040fe200078e00ff */
[----:B------:R-:W-:-:S02]  /*8950*/  LOP3.LUT R42, R42, 0xffff0000, RZ, 0xc0, !PT ;  /* 0xffff00002a2a7812 */ /* 0x000fc400078ec0ff */
[-C--:B------:R-:W-:Y:S01]  /*8960*/  FFMA.FTZ R13, R41, R29.reuse, -R13 ;  /* 0x0000001d290d7223 */ /* 0x080fe2000001080d */
[----:B------:R-:W-:Y:S01]  /*8970*/  FMUL.FTZ R29, R33, R29 ;  /* 0x0000001d211d7220 */ /* 0x000fe20000410000 */
[C---:B------:R-:W-:Y:S02]  /*8980*/  IMAD.U32 R33, R37.reuse, 0x10000, RZ ;  /* 0x0001000025217824 */ /* 0x040fe400078e00ff */
[C---:B------:R-:W-:Y:S01]  /*8990*/  FMUL.FTZ R45, R44.reuse, R43 ;  /* 0x0000002b2c2d7220 */ /* 0x040fe20000410000 */
[----:B------:R-:W-:Y:S01]  /*89a0*/  LOP3.LUT R37, R37, 0xffff0000, RZ, 0xc0, !PT ;  /* 0xffff000025257812 */ /* 0x000fe200078ec0ff */
[----:B------:R-:W-:Y:S01]  /*89b0*/  FFMA.FTZ R29, R41, R198, R29 ;  /* 0x000000c6291d7223 */ /* 0x000fe2000001001d */
[C---:B------:R-:W-:Y:S01]  /*89c0*/  IMAD.U32 R41, R15.reuse, 0x10000, RZ ;  /* 0x000100000f297824 */ /* 0x040fe200078e00ff */
[----:B------:R-:W-:Y:S02]  /*89d0*/  LOP3.LUT R15, R15, 0xffff0000, RZ, 0xc0, !PT ;  /* 0xffff00000f0f7812 */ /* 0x000fe400078ec0ff */
[----:B------:R-:W-:Y:S01]  /*89e0*/  F2FP.BF16.F32.PACK_AB R13, R13, R40 ;  /* 0x000000280d0d723e */ /* 0x000fe200000010ff */
[-C--:B------:R-:W-:Y:S01]  /*89f0*/  FFMA.FTZ R45, R41, R33.reuse, -R45 ;  /* 0x00000021292d7223 */ /* 0x080fe2000001082d */
[----:B------:R-:W-:Y:S01]  /*8a00*/  FMUL.FTZ R33, R44, R33 ;  /* 0x000000212c217220 */ /* 0x000fe20000410000 */
[----:B------:R-:W-:Y:S01]  /*8a10*/  F2FP.BF16.F32.PACK_AB R29, R29, R39 ;  /* 0x000000271d1d723e */ /* 0x000fe200000010ff */
[C---:B------:R-:W-:Y:S01]  /*8a20*/  IMAD.U32 R39, R28.reuse, 0x10000, RZ ;  /* 0x000100001c277824 */ /* 0x040fe200078e00ff */
[----:B------:R-:W-:Y:S01]  /*8a30*/  LOP3.LUT R28, R28, 0xffff0000, RZ, 0xc0, !PT ;  /* 0xffff00001c1c7812 */ /* 0x000fe200078ec0ff */
[----:B------:R-:W-:Y:S01]  /*8a40*/  FFMA.FTZ R41, R41, R43, R33 ;  /* 0x0000002b29297223 */ /* 0x000fe20000010021 */
[----:B------:R-:W-:-:S02]  /*8a50*/  LOP3.LUT R33, R35, 0xffff0000, RZ, 0xc0, !PT ;  /* 0xffff000023217812 */ /* 0x000fc400078ec0ff */
[----:B------:R-:W-:Y:S02]  /*8a60*/  PRMT R38, R197, 0x5410, R38 ;  /* 0x00005410c5267816 */ /* 0x000fe40000000026 */
[----:B------:R-:W-:Y:S01]  /*8a70*/  PRMT R30, R195, 0x5410, R30 ;  /* 0x00005410c31e7816 */ /* 0x000fe2000000001e */
[C---:B------:R-:W-:Y:S01]  /*8a80*/  FMUL.FTZ R35, R33.reuse, R42 ;  /* 0x0000002a21237220 */ /* 0x040fe20000410000 */
[----:B------:R-:W-:-:S03]  /*8a90*/  FMUL.FTZ R33, R33, R37 ;  /* 0x0000002521217220 */ /* 0x000fc60000410000 */
[C---:B------:R-:W-:Y:S01]  /*8aa0*/  FFMA.FTZ R35, R15.reuse, R37, -R35 ;  /* 0x000000250f237223 */ /* 0x040fe20000010823 */
[----:B------:R-:W-:Y:S01]  /*8ab0*/  FFMA.FTZ R33, R15, R42, R33 ;  /* 0x0000002a0f217223 */ /* 0x000fe20000010021 */
[----:B------:R-:W-:Y:S02]  /*8ac0*/  IMAD.U32 R37, R32, 0x10000, RZ ;  /* 0x0001000020257824 */ /* 0x000fe400078e00ff */
[----:B------:R-:W-:Y:S01]  /*8ad0*/  IMAD.U32 R15, R12, 0x10000, RZ ;  /* 0x000100000c0f7824 */ /* 0x000fe200078e00ff */
[----:B------:R-:W-:Y:S02]  /*8ae0*/  F2FP.BF16.F32.PACK_AB R35, R35, R45 ;  /* 0x0000002d2323723e */ /* 0x000fe400000010ff */
[----:B------:R-:W-:Y:S01]  /*8af0*/  F2FP.BF16.F32.PACK_AB R41, R33, R41 ;  /* 0x000000292129723e */ /* 0x000fe200000010ff */
[C---:B------:R-:W-:Y:S01]  /*8b00*/  IMAD.U32 R33, R31.reuse, 0x10000, RZ ;  /* 0x000100001f217824 */ /* 0x040fe200078e00ff */
[----:B------:R-:W-:-:S03]  /*8b10*/  LOP3.LUT R31, R31, 0xffff0000, RZ, 0xc0, !PT ;  /* 0xffff00001f1f7812 */ /* 0x000fc600078ec0ff */
[C---:B------:R-:W-:Y:S01]  /*8b20*/  FMUL.FTZ R40, R37.reuse, R33 ;  /* 0x0000002125287220 */ /* 0x040fe20000410000 */
[----:B------:R-:W-:-:S03]  /*8b30*/  FMUL.FTZ R37, R37, R39 ;  /* 0x0000002725257220 */ /* 0x000fc60000410000 */
[C---:B------:R-:W-:Y:S01]  /*8b40*/  FFMA.FTZ R40, R15.reuse, R39, -R40 ;  /* 0x000000270f287223 */ /* 0x040fe20000010828 */
        /* <DEDUP_REMOVED lines=8> */
[----:B------:R-:W-:Y:S01]  /*8bd0*/  IMAD.U32 R31, R38, 0x10000, RZ ;  /* 0x00010000261f7824 */ /* 0x000fe200078e00ff */
[----:B------:R-:W-:Y:S01]  /*8be0*/  SHF.L.U32 R32, R30, 0x10, RZ ;  /* 0x000000101e207819 */ /* 0x000fe200000006ff */
[----:B------:R-:W-:Y:S01]  /*8bf0*/  IMAD.U32 R28, R14, 0x10000, RZ ;  /* 0x000100000e1c7824 */ /* 0x000fe200078e00ff */
[----:B------:R-:W-:Y:S01]  /*8c00*/  LOP3.LUT R38, R38, 0xffff0000, RZ, 0xc0, !PT ;  /* 0xffff000026267812 */ /* 0x000fe200078ec0ff */
[C---:B------:R-:W-:Y:S01]  /*8c10*/  FMUL.FTZ R33, R39.reuse, R31 ;  /* 0x0000001f27217220 */ /* 0x040fe20000410000 */
[----:B------:R-:W-:Y:S01]  /*8c20*/  LOP3.LUT R30, R30, 0xffff0000, RZ, 0xc0, !PT ;  /* 0xffff00001e1e7812 */ /* 0x000fe200078ec0ff */
[-C--:B------:R-:W-:Y:S01]  /*8c30*/  FMUL.FTZ R39, R39, R32.reuse ;  /* 0x0000002027277220 */ /* 0x080fe20000410000 */
[----:B------:R-:W-:Y:S01]  /*8c40*/  LOP3.LUT R14, R14, 0xffff0000, RZ, 0xc0, !PT ;  /* 0xffff00000e0e7812 */ /* 0x000fe200078ec0ff */
[C---:B------:R-:W-:Y:S01]  /*8c50*/  FFMA.FTZ R33, R28.reuse, R32, -R33 ;  /* 0x000000201c217223 */ /* 0x040fe20000010821 */
[----:B------:R-:W-:Y:S01]  /*8c60*/  F2FP.BF16.F32.PACK_AB R15, R15, R37 ;  /* 0x000000250f0f723e */ /* 0x000fe200000010ff */
[----:B------:R-:W-:Y:S01]  /*8c70*/  FFMA.FTZ R39, R28, R31, R39 ;  /* 0x0000001f1c277223 */ /* 0x000fe20000010027 */
[----:B------:R-:W-:-:S02]  /*8c80*/  LOP3.LUT R28, R34, 0xffff0000, RZ, 0xc0, !PT ;  /* 0xffff0000221c7812 */ /* 0x000fc400078ec0ff */
[----:B------:R-:W-:Y:S01]  /*8c90*/  F2FP.BF16.F32.PACK_AB R12, R12, R40 ;  /* 0x000000280c0c723e */ /* 0x000fe200000010ff */
[----:B------:R-:W-:Y:S02]  /*8ca0*/  IMAD.MOV.U32 R32, RZ, RZ, R15 ;  /* 0x000000ffff207224 */ /* 0x000fe400078e000f */
[C---:B------:R-:W-:Y:S01]  /*8cb0*/  FMUL.FTZ R31, R28.reuse, R38 ;  /* 0x000000261c1f7220 */ /* 0x040fe20000410000 */
        /* <DEDUP_REMOVED lines=10> */
.L_x_535:
[----:B------:R-:W-:Y:S05]  /*8d60*/  BSYNC B2 ;  /* 0x0000000000027941 */ /* 0x000fea0003800000 */
.L_x_534:
[----:B------:R-:W-:-:S04]  /*8d70*/  LEA R28, P3, R8, R11, 0x1 ;  /* 0x0000000b081c7211 */ /* 0x000fc800078608ff */
[----:B--2---:R-:W-:Y:S02]  /*8d80*/  LEA.HI.X R29, R8, R117, R111, 0x1, P3 ;  /* 0x00000075081d7211 */ /* 0x004fe400018f0c6f */
[----:B------:R-:W-:-:S03]  /*8d90*/  ISETP.GE.AND P3, PT, R36, R135, PT ;  /* 0x000000872400720c */ /* 0x000fc60003f66270 */
[----:B----4-:R2:W-:Y:S10]  /*8da0*/  ST.E.128 desc[UR56][R28.64], R12 ;  /* 0x0000000c1c007985 */ /* 0x0105f4000c101d38 */
[----:B------:R-:W-:-:S05]  /*8db0*/  @!P3 IMAD.WIDE R116, R36, 0x2, R116 ;  /* 0x000000022474b825 */ /* 0x000fca00078e0274 */
[----:B---3--:R2:W-:Y:S02]  /*8dc0*/  @!P3 ST.E.128 desc[UR56][R116.64], R32 ;  /* 0x000000207400b985 */ /* 0x0085e4000c101d38 */
.L_x_525:
[----:B------:R-:W-:Y:S05]  /*8dd0*/  BSYNC B1 ;  /* 0x0000000000017941 */ /* 0x000fea0003800000 */
.L_x_524:
[----:B------:R-:W-:-:S03]  /*8de0*/  UMOV UR4, 0xffffffff ;  /* 0xffffffff00047882 */ /* 0x000fc60000000000 */
[----:B------:R-:W-:Y:S05]  /*8df0*/  BRA.DIV UR4, `(.L_x_536) ;  /* 0x0000017e04907947 */ /* 0x000fea000b800000 */
[----:B-1----:R-:W1:Y:S04]  /*8e00*/  SHFL.IDX PT, R115, R115, 0x1, 0x1c1f ;  /* 0x003c1f0073737f89 */ /* 0x002e6800000e0000 */
[----:B------:R-:W0:Y:S02]  /*8e10*/  SHFL.IDX PT, R118, R118, 0x1, 0x1c1f ;  /* 0x003c1f0076767f89 */ /* 0x000e2400000e0000 */
.L_x_808:
[----:B------:R-:W-:Y:S05]  /*8e20*/  @P4 BRA `(.L_x_493) ;  /* 0x0000001c00cc4947 */ /* 0x000fea0003800000 */
[----:B------:R-:W-:Y:S01]  /*8e30*/  ISETP.NE.AND P3, PT, R9, RZ, PT ;  /* 0x000000ff0900720c */ /* 0x000fe20003f65270 */
[----:B------:R-:W-:Y:S01]  /*8e40*/  BSSY B1, `(.L_x_537) ;  /* 0x000007e000017945 */ /* 0x000fe20003800000 */
[----:B0-2---:R-:W-:Y:S02]  /*8e50*/  IMAD.MOV.U32 R32, RZ, RZ, R118 ;  /* 0x000000ffff207224 */ /* 0x005fe400078e0076 */
[----:B-1----:R-:W-:-:S09]  /*8e60*/  IMAD.MOV.U32 R33, RZ, RZ, R115 ;  /* 0x000000ffff217224 */ /* 0x002fd200078e0073 */
[----:B------:R-:W-:Y:S05]  /*8e70*/  @!P3 BRA `(.L_x_538) ;  /* 0x0000000400e8b947 */ /* 0x000fea0003800000 */
[----:B---3--:R-:W-:Y:S01]  /*8e80*/  SEL R11, R125, R137, !P0 ;  /* 0x000000897d0b7207 */ /* 0x008fe20004000000 */
[----:B------:R-:W-:Y:S01]  /*8e90*/  BSSY B2, `(.L_x_539) ;  /* 0x0000072000027945 */ /* 0x000fe20003800000 */
[----:B----4-:R-:W-:Y:S02]  /*8ea0*/  SHF.R.U32.HI R13, RZ, 0x3, R168 ;  /* 0x00000003ff0d7819 */ /* 0x010fe400000116a8 */
[----:B------:R-:W-:Y:S02]  /*8eb0*/  SHF.R.S32.HI R12, RZ, 0x1f, R11 ;  /* 0x0000001fff0c7819 */ /* 0x000fe4000001140b */
[----:B------:R-:W-:Y:S02]  /*8ec0*/  ISETP.GE.AND P3, PT, R16, R124, PT ;  /* 0x0000007c1000720c */ /* 0x000fe40003f66270 */
        /* <DEDUP_REMOVED lines=9> */
[----:B------:R-:W-:Y:S02]  /*8f60*/  IMAD.IADD R11, R12, 0x1, R11 ;  /* 0x000000010c0b7824 */ /* 0x000fe400078e020b */
[C---:B------:R-:W-:Y:S02]  /*8f70*/  IMAD R12, R18.reuse, 0x4800, R138 ;  /* 0x00004800120c7824 */ /* 0x040fe400078e028a */
[----:B------:R-:W-:Y:S02]  /*8f80*/  IMAD R28, R18, 0x4800, R11 ;  /* 0x00004800121c7824 */ /* 0x000fe400078e020b */
[--C-:B------:R-:W-:Y:S02]  /*8f90*/  IMAD R12, R12, 0x2, R2.reuse ;  /* 0x000000020c0c7824 */ /* 0x100fe400078e0202 */
[----:B------:R-:W-:-:S04]  /*8fa0*/  IMAD R28, R28, 0x2, R2 ;  /* 0x000000021c1c7824 */ /* 0x000fc800078e0202 */
[----:B------:R-:W0:Y:S04]  /*8fb0*/  LDS.128 R12, [R12+0x18400] ;  /* 0x018400000c0c7984 */ /* 0x000e280000000c00 */
[----:B------:R-:W1:Y:S01]  /*8fc0*/  LDS.128 R28, [R28+0x18400] ;  /* 0x018400001c1c7984 */ /* 0x000e620000000c00 */
[----:B------:R-:W-:Y:S05]  /*8fd0*/  @P3 BRA `(.L_x_540) ;  /* 0x0000000400743947 */ /* 0x000fea0003800000 */
[----:B------:R-:W-:Y:S01]  /*8fe0*/  SHF.R.U64 R11, R60, 0x10, R61 ;  /* 0x000000103c0b7819 */ /* 0x000fe2000000123d */
[----:B-1----:R-:W-:Y:S01]  /*8ff0*/  IMAD.U32 R40, R29, 0x10000, RZ ;  /* 0x000100001d287824 */ /* 0x002fe200078e00ff */
[----:B------:R-:W-:Y:S01]  /*9000*/  SHF.R.U32.HI R35, RZ, 0x10, R73 ;  /* 0x00000010ff237819 */ /* 0x000fe20000011649 */
[----:B0-----:R-:W-:Y:S01]  /*9010*/  IMAD.U32 R38, R13, 0x10000, RZ ;  /* 0x000100000d267824 */ /* 0x001fe200078e00ff */
[----:B------:R-:W-:Y:S01]  /*9020*/  SHF.R.U32.HI R60, RZ, 0x10, R61 ;  /* 0x00000010ff3c7819 */ /* 0x000fe2000001163d */
[----:B------:R-:W-:Y:S01]  /*9030*/  IMAD.U32 R46, R30, 0x10000, RZ ;  /* 0x000100001e2e7824 */ /* 0x000fe200078e00ff */
[----:B------:R-:W-:Y:S02]  /*9040*/  PRMT R35, R194, 0x5432, R35 ;  /* 0x00005432c2237816 */ /* 0x000fe40000000023 */
[----:B------:R-:W-:Y:S02]  /*9050*/  PRMT R60, R182, 0x5432, R60 ;  /* 0x00005432b63c7816 */ /* 0x000fe4000000003c */
[----:B------:R-:W-:Y:S01]  /*9060*/  SHF.R.U64 R37, R74, 0x10, R75 ;  /* 0x000000104a257819 */ /* 0x000fe2000000124b */
[C---:B------:R-:W-:Y:S01]  /*9070*/  IMAD.U32 R39, R35.reuse, 0x10000, RZ ;  /* 0x0001000023277824 */ /* 0x040fe200078e00ff */
[----:B------:R-:W-:Y:S01]  /*9080*/  LOP3.LUT R35, R35, 0xffff0000, RZ, 0xc0, !PT ;  /* 0xffff000023237812 */ /* 0x000fe200078ec0ff */
[C---:B------:R-:W-:Y:S01]  /*9090*/  IMAD.U32 R41, R60.reuse, 0x10000, RZ ;  /* 0x000100003c297824 */ /* 0x040fe200078e00ff */
[----:B------:R-:W-:Y:S01]  /*90a0*/  LOP3.LUT R60, R60, 0xffff0000, RZ, 0xc0, !PT ;  /* 0xffff00003c3c7812 */ /* 0x000fe200078ec0ff */
[----:B------:R-:W-:Y:S01]  /*90b0*/  FMUL.FTZ R42, R40, R39 ;  /* 0x00000027282a7220 */ /* 0x000fe20000410000 */
[----:B------:R-:W-:Y:S01]  /*90c0*/  SHF.R.U64 R34, R62, 0x10, R63 ;  /* 0x000000103e227819 */ /* 0x000fe2000000123f */
[-C--:B------:R-:W-:Y:S01]  /*90d0*/  FMUL.FTZ R40, R40, R41.reuse ;  /* 0x0000002928287220 */ /* 0x080fe20000410000 */
[----:B------:R-:W-:Y:S01]  /*90e0*/  SHF.R.U32.HI R74, RZ, 0x10, R75 ;  /* 0x00000010ff4a7819 */ /* 0x000fe2000001164b */
[C---:B------:R-:W-:Y:S01]  /*90f0*/  FFMA.FTZ R42, R38.reuse, R41, -R42 ;  /* 0x00000029262a7223 */ /* 0x040fe2000001082a */
[----:B------:R-:W-:Y:S01]  /*9100*/  SHF.R.U32.HI R62, RZ, 0x10, R63 ;  /* 0x00000010ff3e7819 */ /* 0x000fe2000001163f */
[----:B------:R-:W-:Y:S01]  /*9110*/  FFMA.FTZ R40, R38, R39, R40 ;  /* 0x0000002726287223 */ /* 0x000fe20000010028 */
[----:B------:R-:W-:-:S02]  /*9120*/  LOP3.LUT R38, R29, 0xffff0000, RZ, 0xc0, !PT ;  /* 0xffff00001d267812 */ /* 0x000fc400078ec0ff */
[----:B------:R-:W-:Y:S02]  /*9130*/  LOP3.LUT R13, R13, 0xffff0000, RZ, 0xc0, !PT ;  /* 0xffff00000d0d7812 */ /* 0x000fe400078ec0ff */
[----:B------:R-:W-:Y:S01]  /*9140*/  PRMT R74, R193, 0x5432, R74 ;  /* 0x00005432c14a7816 */ /* 0x000fe2000000004a */
[CC--:B------:R-:W-:Y:S01]  /*9150*/  FMUL.FTZ R29, R38.reuse, R35.reuse ;  /* 0x00000023261d7220 */ /* 0x0c0fe20000410000 */
[-C--:B------:R-:W-:Y:S01]  /*9160*/  FMUL.FTZ R38, R38, R60.reuse ;  /* 0x0000003c26267220 */ /* 0x080fe20000410000 */
[----:B------:R-:W-:Y:S02]  /*9170*/  PRMT R62, R159, 0x5432, R62 ;  /* 0x000054329f3e7816 */ /* 0x000fe4000000003e */
[C---:B------:R-:W-:Y:S01]  /*9180*/  FFMA.FTZ R29, R13.reuse, R60, -R29 ;  /* 0x0000003c0d1d7223 */ /* 0x040fe2000001081d */
[----:B------:R-:W-:Y:S01]  /*9190*/  FFMA.FTZ R38, R13, R35, R38 ;  /* 0x000000230d267223 */ /* 0x000fe20000010026 */
[C---:B------:R-:W-:Y:S01]  /*91a0*/  SHF.L.U32 R41, R31.reuse, 0x10, RZ ;  /* 0x000000101f297819 */ /* 0x040fe200000006ff */
[----:B------:R-:W-:Y:S01]  /*91b0*/  IMAD.U32 R13, R74, 0x10000, RZ ;  /* 0x000100004a0d7824 */ /* 0x000fe200078e00ff */
[----:B------:R-:W-:Y:S01]  /*91c0*/  LOP3.LUT R31, R31, 0xffff0000, RZ, 0xc0, !PT ;  /* 0xffff00001f1f7812 */ /* 0x000fe200078ec0ff */
[C---:B------:R-:W-:Y:S01]  /*91d0*/  IMAD.U32 R39, R62.reuse, 0x10000, RZ ;  /* 0x000100003e277824 */ /* 0x040fe200078e00ff */
[----:B------:R-:W-:Y:S01]  /*91e0*/  LOP3.LUT R62, R62, 0xffff0000, RZ, 0xc0, !PT ;  /* 0xffff00003e3e7812 */ /* 0x000fe200078ec0ff */
[----:B------:R-:W-:-:S02]  /*91f0*/  IMAD.U32 R35, R15, 0x10000, RZ ;  /* 0x000100000f237824 */ /* 0x000fc400078e00ff */
[C---:B------:R-:W-:Y:S01]  /*9200*/  FMUL.FTZ R43, R41.reuse, R13 ;  /* 0x0000000d292b7220 */ /* 0x040fe20000410000 */
[-C--:B------:R-:W-:Y:S01]  /*9210*/  FMUL.FTZ R41, R41, R39.reuse ;  /* 0x0000002729297220 */ /* 0x080fe20000410000 */
[----:B------:R-:W-:Y:S02]  /*9220*/  SHF.R.U64 R72, R72, 0x10, R73 ;  /* 0x0000001048487819 */ /* 0x000fe40000001249 */
[C---:B------:R-:W-:Y:S01]  /*9230*/  FFMA.FTZ R39, R35.reuse, R39, -R43 ;  /* 0x0000002723277223 */ /* 0x040fe2000001082b */
[----:B------:R-:W-:Y:S01]  /*9240*/  FFMA.FTZ R35, R35, R13, R41 ;  /* 0x0000000d23237223 */ /* 0x000fe20000010029 */
[----:B------:R-:W-:Y:S01]  /*9250*/  LOP3.LUT R41, R74, 0xffff0000, RZ, 0xc0, !PT ;  /* 0xffff00004a297812 */ /* 0x000fe200078ec0ff */
[----:B------:R-:W-:Y:S01]  /*9260*/  IMAD.U32 R43, R28, 0x10000, RZ ;  /* 0x000100001c2b7824 */ /* 0x000fe200078e00ff */
[----:B------:R-:W-:Y:S02]  /*9270*/  LOP3.LUT R13, R15, 0xffff0000, RZ, 0xc0, !PT ;  /* 0xffff00000f0d7812 */ /* 0x000fe400078ec0ff */
[----:B------:R-:W-:Y:S01]  /*9280*/  PRMT R72, R194, 0x5410, R72 ;  /* 0x00005410c2487816 */ /* 0x000fe20000000048 */
[C---:B------:R-:W-:Y:S01]  /*9290*/  FMUL.FTZ R15, R31.reuse, R41 ;  /* 0x000000291f0f7220 */ /* 0x040fe20000410000 */
[----:B------:R-:W-:Y:S01]  /*92a0*/  FMUL.FTZ R31, R31, R62 ;  /* 0x0000003e1f1f7220 */ /* 0x000fe20000410000 */
[----:B------:R-:W-:-:S02]  /*92b0*/  PRMT R11, R182, 0x5410, R11 ;  /* 0x00005410b60b7816 */ /* 0x000fc4000000000b */
[C---:B------:R-:W-:Y:S01]  /*92c0*/  FFMA.FTZ R15, R13.reuse, R62, -R15 ;  /* 0x0000003e0d0f7223 */ /* 0x040fe2000001080f */
[----:B------:R-:W-:Y:S01]  /*92d0*/  FFMA.FTZ R13, R13, R41, R31 ;  /* 0x000000290d0d7223 */ /* 0x000fe2000001001f */
[----:B------:R-:W-:Y:S01]  /*92e0*/  IMAD.U32 R41, R72, 0x10000, RZ ;  /* 0x0001000048297824 */ /* 0x000fe200078e00ff */
[----:B------:R-:W-:Y:S01]  /*92f0*/  LOP3.LUT R28, R28, 0xffff0000, RZ, 0xc0, !PT ;  /* 0xffff00001c1c7812 */ /* 0x000fe200078ec0ff */
[----:B------:R-:W-:Y:S01]  /*9300*/  IMAD.U32 R44, R11, 0x10000, RZ ;  /* 0x000100000b2c7824 */ /* 0x000fe200078e00ff */
[----:B------:R-:W-:Y:S01]  /*9310*/  LOP3.LUT R72, R72, 0xffff0000, RZ, 0xc0, !PT ;  /* 0xffff000048487812 */ /* 0x000fe200078ec0ff */
[C---:B------:R-:W-:Y:S01]  /*9320*/  FMUL.FTZ R45, R43.reuse, R41 ;  /* 0x000000292b2d7220 */ /* 0x040fe20000410000 */
[----:B------:R-:W-:Y:S02]  /*9330*/  IMAD.U32 R31, R12, 0x10000, RZ ;  /* 0x000100000c1f7824 */ /* 0x000fe400078e00ff */
[-C--:B------:R-:W-:Y:S01]  /*9340*/  FMUL.FTZ R43, R43, R44.reuse ;  /* 0x0000002c2b2b7220 */ /* 0x080fe20000410000 */
[----:B------:R-:W-:Y:S01]  /*9350*/  LOP3.LUT R11, R11, 0xffff0000, RZ, 0xc0, !PT ;  /* 0xffff00000b0b7812 */ /* 0x000fe200078ec0ff */
[----:B------:R-:W-:-:S02]  /*9360*/  FFMA.FTZ R45, R31, R44, -R45 ;  /* 0x0000002c1f2d7223 */ /* 0x000fc4000001082d */
[----:B------:R-:W-:Y:S01]  /*9370*/  FFMA.FTZ R43, R31, R41, R43 ;  /* 0x000000291f2b7223 */ /* 0x000fe2000001002b */
[----:B------:R-:W-:Y:S01]  /*9380*/  LOP3.LUT R12, R12, 0xffff0000, RZ, 0xc0, !PT ;  /* 0xffff00000c0c7812 */ /* 0x000fe200078ec0ff */
[CC--:B------:R-:W-:Y:S01]  /*9390*/  FMUL.FTZ R31, R28.reuse, R72.reuse ;  /* 0x000000481c1f7220 */ /* 0x0c0fe20000410000 */
[-C--:B------:R-:W-:Y:S01]  /*93a0*/  FMUL.FTZ R28, R28, R11.reuse ;  /* 0x0000000b1c1c7220 */ /* 0x080fe20000410000 */
[----:B------:R-:W-:Y:S02]  /*93b0*/  PRMT R37, R193, 0x5410, R37 ;  /* 0x00005410c1257816 */ /* 0x000fe40000000025 */
[----:B------:R-:W-:Y:S01]  /*93c0*/  PRMT R34, R159, 0x5410, R34 ;  /* 0x000054109f227816 */ /* 0x000fe20000000022 */
[C---:B------:R-:W-:Y:S01]  /*93d0*/  FFMA.FTZ R31, R12.reuse, R11, -R31 ;  /* 0x0000000b0c1f7223 */ /* 0x040fe2000001081f */
[----:B------:R-:W-:Y:S01]  /*93e0*/  FFMA.FTZ R28, R12, R72, R28 ;  /* 0x000000480c1c7223 */ /* 0x000fe2000001001c */
[C---:B------:R-:W-:Y:S01]  /*93f0*/  IMAD.U32 R12, R37.reuse, 0x10000, RZ ;  /* 0x00010000250c7824 */ /* 0x040fe200078e00ff */
[----:B------:R-:W-:Y:S01]  /*9400*/  LOP3.LUT R30, R30, 0xffff0000, RZ, 0xc0, !PT ;  /* 0xffff00001e1e7812 */ /* 0x000fe200078ec0ff */
[----:B------:R-:W-:Y:S01]  /*9410*/  IMAD.U32 R41, R34, 0x10000, RZ ;  /* 0x0001000022297824 */ /* 0x000fe200078e00ff */
[----:B------:R-:W-:Y:S01]  /*9420*/  LOP3.LUT R37, R37, 0xffff0000, RZ, 0xc0, !PT ;  /* 0xffff000025257812 */ /* 0x000fe200078ec0ff */
[----:B------:R-:W-:Y:S01]  /*9430*/  FMUL.FTZ R44, R46, R12 ;  /* 0x0000000c2e2c7220 */ /* 0x000fe20000410000 */
[----:B------:R-:W-:-:S02]  /*9440*/  IMAD.U32 R11, R14, 0x10000, RZ ;  /* 0x000100000e0b7824 */ /* 0x000fc400078e00ff */
[-C--:B------:R-:W-:Y:S01]  /*9450*/  FMUL.FTZ R46, R46, R41.reuse ;  /* 0x000000292e2e7220 */ /* 0x080fe20000410000 */
[----:B------:R-:W-:Y:S01]  /*9460*/  LOP3.LUT R34, R34, 0xffff0000, RZ, 0xc0, !PT ;  /* 0xffff000022227812 */ /* 0x000fe200078ec0ff */
[C---:B------:R-:W-:Y:S02]  /*9470*/  FFMA.FTZ R44, R11.reuse, R41, -R44 ;  /* 0x000000290b2c7223 */ /* 0x040fe4000001082c */
[----:B------:R-:W-:Y:S01]  /*9480*/  FFMA.FTZ R46, R11, R12, R46 ;  /* 0x0000000c0b2e7223 */ /* 0x000fe2000001002e */
[----:B------:R-:W-:Y:S01]  /*9490*/  LOP3.LUT R14, R14, 0xffff0000, RZ, 0xc0, !PT ;  /* 0xffff00000e0e7812 */ /* 0x000fe200078ec0ff */
[C---:B------:R-:W-:Y:S01]  /*94a0*/  FMUL.FTZ R11, R30.reuse, R37 ;  /* 0x000000251e0b7220 */ /* 0x040fe20000410000 */
[----:B------:R-:W-:Y:S01]  /*94b0*/  FMUL.FTZ R30, R30, R34 ;  /* 0x000000221e1e7220 */ /* 0x000fe20000410000 */
[----:B------:R-:W-:Y:S02]  /*94c0*/  F2FP.BF16.F32.PACK_AB R29, R29, R42 ;  /* 0x0000002a1d1d723e */ /* 0x000fe400000010ff */
[C---:B------:R-:W-:Y:S01]  /*94d0*/  FFMA.FTZ R11, R14.reuse, R34, -R11 ;  /* 0x000000220e0b7223 */ /* 0x040fe2000001080b */
[----:B------:R-:W-:Y:S01]  /*94e0*/  F2FP.BF16.F32.PACK_AB R31, R31, R45 ;  /* 0x0000002d1f1f723e */ /* 0x000fe200000010ff */
[----:B------:R-:W-:Y:S01]  /*94f0*/  FFMA.FTZ R30, R14, R37, R30 ;  /* 0x000000250e1e7223 */ /* 0x000fe2000001001e */
[----:B------:R-:W-:-:S02]  /*9500*/  F2FP.BF16.F32.PACK_AB R38, R38, R40 ;  /* 0x000000282626723e */ /* 0x000fc400000010ff */
[----:B------:R-:W-:Y:S01]  /*9510*/  F2FP.BF16.F32.PACK_AB R35, R13, R35 ;  /* 0x000000230d23723e */ /* 0x000fe200000010ff */
[----:B------:R-:W-:Y:S01]  /*9520*/  IMAD.MOV.U32 R12, RZ, RZ, R31 ;  /* 0x000000ffff0c7224 */ /* 0x000fe200078e001f */
[----:B------:R-:W-:Y:S01]  /*9530*/  F2FP.BF16.F32.PACK_AB R11, R11, R44 ;  /* 0x0000002c0b0b723e */ /* 0x000fe200000010ff */
[----:B------:R-:W-:Y:S01]  /*9540*/  IMAD.MOV.U32 R13, RZ, RZ, R29 ;  /* 0x000000ffff0d7224 */ /* 0x000fe200078e001d */
[----:B------:R-:W-:Y:S01]  /*9550*/  F2FP.BF16.F32.PACK_AB R15, R15, R39 ;  /* 0x000000270f0f723e */ /* 0x000fe200000010ff */
[----:B------:R-:W-:Y:S01]  /*9560*/  IMAD.MOV.U32 R29, RZ, RZ, R38 ;  /* 0x000000ffff1d7224 */ /* 0x000fe200078e0026 */
[----:B------:R-:W-:Y:S01]  /*9570*/  F2FP.BF16.F32.PACK_AB R28, R28, R43 ;  /* 0x0000002b1c1c723e */ /* 0x000fe200000010ff */
[----:B------:R-:W-:Y:S01]  /*9580*/  IMAD.MOV.U32 R14, RZ, RZ, R11 ;  /* 0x000000ffff0e7224 */ /* 0x000fe200078e000b */
[----:B------:R-:W-:Y:S01]  /*9590*/  F2FP.BF16.F32.PACK_AB R30, R30, R46 ;  /* 0x0000002e1e1e723e */ /* 0x000fe200000010ff */
[----:B------:R-:W-:-:S07]  /*95a0*/  IMAD.MOV.U32 R31, RZ, RZ, R35 ;  /* 0x000000ffff1f7224 */ /* 0x000fce00078e0023 */
.L_x_540:
[----:B------:R-:W-:Y:S05]  /*95b0*/  BSYNC B2 ;  /* 0x0000000000027941 */ /* 0x000fea0003800000 */
.L_x_539:
[----:B------:R-:W-:-:S04]  /*95c0*/  LEA R34, P3, R6, R118, 0x1 ;  /* 0x0000007606227211 */ /* 0x000fc800078608ff */
[----:B------:R-:W-:Y:S02]  /*95d0*/  LEA.HI.X R35, R6, R115, R113, 0x1, P3 ;  /* 0x0000007306237211 */ /* 0x000fe400018f0c71 */
[----:B------:R-:W-:-:S03]  /*95e0*/  ISETP.GE.AND P3, PT, R36, R135, PT ;  /* 0x000000872400720c */ /* 0x000fc60003f66270 */
[----:B0-----:R0:W-:Y:S10]  /*95f0*/  ST.E.128 desc[UR56][R34.64], R12 ;  /* 0x0000000c22007985 */ /* 0x0011f4000c101d38 */
[----:B------:R-:W-:-:S05]  /*9600*/  @!P3 IMAD.WIDE R36, R36, 0x2, R32 ;  /* 0x000000022424b825 */ /* 0x000fca00078e0220 */
[----:B-1----:R0:W-:Y:S02]  /*9610*/  @!P3 ST.E.128 desc[UR56][R36.64], R28 ;  /* 0x0000001c2400b985 */ /* 0x0021e4000c101d38 */
.L_x_538:
[----:B------:R-:W-:Y:S05]  /*9620*/  BSYNC B1 ;  /* 0x0000000000017941 */ /* 0x000fea0003800000 */
.L_x_537:
[----:B------:R-:W-:Y:S01]  /*9630*/  ISETP.NE.AND P3, PT, R26, RZ, PT ;  /* 0x000000ff1a00720c */ /* 0x000fe20003f65270 */
[----:B------:R-:W-:-:S12]  /*9640*/  BSSY B1, `(.L_x_541) ;  /* 0x000007d000017945 */ /* 0x000fd80003800000 */
[----:B------:R-:W-:Y:S05]  /*9650*/  @!P3 BRA `(.L_x_542) ;  /* 0x0000000400ecb947 */ /* 0x000fea0003800000 */
[----:B---3--:R-:W-:Y:S01]  /*9660*/  SEL R11, R125, R137, !P1 ;  /* 0x000000897d0b7207 */ /* 0x008fe20004800000 */
[----:B------:R-:W-:Y:S01]  /*9670*/  BSSY B2, `(.L_x_543) ;  /* 0x0000076000027945 */ /* 0x000fe20003800000 */
[----:B0-----:R-:W-:Y:S02]  /*9680*/  SHF.R.U32.HI R14, RZ, 0x3, R168 ;  /* 0x00000003ff0e7819 */ /* 0x001fe400000116a8 */
[----:B----4-:R-:W-:Y:S02]  /*9690*/  SHF.R.S32.HI R12, RZ, 0x1f, R11 ;  /* 0x0000001fff0c7819 */ /* 0x010fe4000001140b */
[----:B------:R-:W-:Y:S02]  /*96a0*/  ISETP.GE.AND P4, PT, R0, R124, PT ;  /* 0x0000007c0000720c */ /* 0x000fe40003f86270 */
[----:B------:R-:W-:Y:S02]  /*96b0*/  LEA.HI R11, R12, R11, RZ, 0x4 ;  /* 0x0000000b0c0b7211 */ /* 0x000fe400078f20ff */
[----:B------:R-:W-:-:S02]  /*96c0*/  LEA R34, P3, R7, R118, 0x1 ;  /* 0x0000007607227211 */ /* 0x000fc400078608ff */
[----:B------:R-:W-:Y:S02]  /*96d0*/  LEA.HI.SX32 R11, R11, R120, 0x1c ;  /* 0x000000780b0b7211 */ /* 0x000fe400078fe2ff */
[----:B------:R-:W-:Y:S02]  /*96e0*/  LEA.HI.X R35, R7, R115, R112, 0x1, P3 ;  /* 0x0000007307237211 */ /* 0x000fe400018f0c70 */
[----:B------:R-:W-:Y:S01]  /*96f0*/  SHF.R.S32.HI R12, RZ, 0x1f, R11 ;  /* 0x0000001fff0c7819 */ /* 0x000fe2000001140b */
[----:B------:R-:W-:-:S03]  /*9700*/  IMAD.SHL.U32 R36, R11, 0x8, RZ ;  /* 0x000000080b247824 */ /* 0x000fc600078e00ff */
[----:B------:R-:W-:Y:S02]  /*9710*/  LEA.HI R12, R12, R11, RZ, 0x3 ;  /* 0x0000000b0c0c7211 */ /* 0x000fe400078f18ff */
[----:B------:R-:W-:Y:S02]  /*9720*/  LOP3.LUT R11, R168, 0x38, R36, 0xf8, !PT ;  /* 0x00000038a80b7812 */ /* 0x000fe400078ef824 */
[----:B------:R-:W-:Y:S02]  /*9730*/  SHF.R.S32.HI R13, RZ, 0x3, R12 ;  /* 0x00000003ff0d7819 */ /* 0x000fe4000001140c */
[----:B------:R-:W-:Y:S02]  /*9740*/  LOP3.LUT R11, R11, R14, RZ, 0x3c, !PT ;  /* 0x0000000e0b0b7212 */ /* 0x000fe400078e3cff */
[----:B------:R-:W-:Y:S01]  /*9750*/  ISETP.GE.AND P3, PT, R36, R135, PT ;  /* 0x000000872400720c */ /* 0x000fe20003f66270 */
[----:B------:R-:W-:-:S05]  /*9760*/  IMAD R12, R13, 0x1800, R180 ;  /* 0x000018000d0c7824 */ /* 0x000fca00078e02b4 */
[----:B------:R-:W-:Y:S01]  /*9770*/  IADD3 R11, R12, R11, RZ ;  /* 0x0000000b0c0b7210 */ /* 0x000fe20007ffe0ff */
[----:B------:R-:W-:-:S04]  /*9780*/  IMAD R12, R18, 0x4800, R134 ;  /* 0x00004800120c7824 */ /* 0x000fc800078e0286 */
[----:B------:R-:W-:Y:S02]  /*9790*/  IMAD R28, R18, 0x4800, R11 ;  /* 0x00004800121c7824 */ /* 0x000fe400078e020b */
[--C-:B------:R-:W-:Y:S02]  /*97a0*/  IMAD R12, R12, 0x2, R2.reuse ;  /* 0x000000020c0c7824 */ /* 0x100fe400078e0202 */
[----:B------:R-:W-:-:S04]  /*97b0*/  IMAD R28, R28, 0x2, R2 ;  /* 0x000000021c1c7824 */ /* 0x000fc800078e0202 */
[----:B------:R-:W0:Y:S04]  /*97c0*/  LDS.128 R12, [R12+0x18400] ;  /* 0x018400000c0c7984 */ /* 0x000e280000000c00 */
[----:B------:R-:W1:Y:S01]  /*97d0*/  LDS.128 R28, [R28+0x18400] ;  /* 0x018400001c1c7984 */ /* 0x000e620000000c00 */
[----:B------:R-:W-:Y:S05]  /*97e0*/  @P4 BRA `(.L_x_544) ;  /* 0x0000000400784947 */ /* 0x000fea0003800000 */
[----:B------:R-:W-:Y:S01]  /*97f0*/  SHF.R.U32.HI R39, RZ, 0x10, R69 ;  /* 0x00000010ff277819 */ /* 0x000fe20000011645 */
[----:B-1----:R-:W-:Y:S01]  /*9800*/  IMAD.U32 R41, R29, 0x10000, RZ ;  /* 0x000100001d297824 */ /* 0x002fe200078e00ff */
[----:B------:R-:W-:Y:S01]  /*9810*/  SHF.R.U32.HI R40, RZ, 0x10, R57 ;  /* 0x00000010ff287819 */ /* 0x000fe20000011639 */
[----:B0-----:R-:W-:Y:S01]  /*9820*/  IMAD.U32 R37, R13, 0x10000, RZ ;  /* 0x000100000d257824 */ /* 0x001fe200078e00ff */
[----:B------:R-:W-:Y:S01]  /*9830*/  PRMT R39, R152, 0x5432, R39 ;  /* 0x0000543298277816 */ /* 0x000fe20000000027 */
[----:B------:R-:W-:Y:S01]  /*9840*/  IMAD.U32 R44, R31, 0x10000, RZ ;  /* 0x000100001f2c7824 */ /* 0x000fe200078e00ff */
[----:B------:R-:W-:Y:S01]  /*9850*/  PRMT R40, R150, 0x5432, R40 ;  /* 0x0000543296287816 */ /* 0x000fe20000000028 */
[----:B------:R-:W-:Y:S01]  /*9860*/  IMAD.U32 R46, R30, 0x10000, RZ ;  /* 0x000100001e2e7824 */ /* 0x000fe200078e00ff */
[----:B------:R-:W-:Y:S01]  /*9870*/  LOP3.LUT R29, R29, 0xffff0000, RZ, 0xc0, !PT ;  /* 0xffff00001d1d7812 */ /* 0x000fe200078ec0ff */
[C---:B------:R-:W-:Y:S01]  /*9880*/  IMAD.U32 R11, R39.reuse, 0x10000, RZ ;  /* 0x00010000270b7824 */ /* 0x040fe200078e00ff */
[----:B------:R-:W-:Y:S01]  /*9890*/  LOP3.LUT R39, R39, 0xffff0000, RZ, 0xc0, !PT ;  /* 0xffff000027277812 */ /* 0x000fe200078ec0ff */
[C---:B------:R-:W-:Y:S01]  /*98a0*/  IMAD.U32 R38, R40.reuse, 0x10000, RZ ;  /* 0x0001000028267824 */ /* 0x040fe200078e00ff */
[----:B------:R-:W-:Y:S01]  /*98b0*/  LOP3.LUT R40, R40, 0xffff0000, RZ, 0xc0, !PT ;  /* 0xffff000028287812 */ /* 0x000fe200078ec0ff */
[CC--:B------:R-:W-:Y:S01]  /*98c0*/  FMUL.FTZ R42, R41.reuse, R11.reuse ;  /* 0x0000000b292a7220 */ /* 0x0c0fe20000410000 */
[----:B------:R-:W-:Y:S01]  /*98d0*/  SHF.R.U64 R68, R68, 0x10, R69 ;  /* 0x0000001044447819 */ /* 0x000fe20000001245 */
[-C--:B------:R-:W-:Y:S01]  /*98e0*/  FMUL.FTZ R41, R41, R38.reuse ;  /* 0x0000002629297220 */ /* 0x080fe20000410000 */
[----:B------:R-:W-:Y:S01]  /*98f0*/  SHF.R.U64 R56, R56, 0x10, R57 ;  /* 0x0000001038387819 */ /* 0x000fe20000001239 */
[----:B------:R-:W-:Y:S01]  /*9900*/  FFMA.FTZ R38, R37, R38, -R42 ;  /* 0x0000002625267223 */ /* 0x000fe2000001082a */
[----:B------:R-:W-:Y:S01]  /*9910*/  PRMT R68, R149, 0x5410, R68 ;  /* 0x0000541095447816 */ /* 0x000fe20000000044 */
[----:B------:R-:W-:Y:S01]  /*9920*/  FFMA.FTZ R37, R37, R11, R41 ;  /* 0x0000000b25257223 */ /* 0x000fe20000010029 */
[----:B------:R-:W-:Y:S01]  /*9930*/  LOP3.LUT R11, R13, 0xffff0000, RZ, 0xc0, !PT ;  /* 0xffff00000d0b7812 */ /* 0x000fe200078ec0ff */
[C---:B------:R-:W-:Y:S01]  /*9940*/  FMUL.FTZ R13, R29.reuse, R39 ;  /* 0x000000271d0d7220 */ /* 0x040fe20000410000 */
[----:B------:R-:W-:Y:S01]  /*9950*/  FMUL.FTZ R29, R29, R40 ;  /* 0x000000281d1d7220 */ /* 0x000fe20000410000 */
[----:B------:R-:W-:-:S02]  /*9960*/  PRMT R56, R151, 0x5410, R56 ;  /* 0x0000541097387816 */ /* 0x000fc40000000038 */
[C---:B------:R-:W-:Y:S01]  /*9970*/  FFMA.FTZ R13, R11.reuse, R40, -R13 ;  /* 0x000000280b0d7223 */ /* 0x040fe2000001080d */
[----:B------:R-:W-:Y:S01]  /*9980*/  FFMA.FTZ R11, R11, R39, R29 ;  /* 0x000000270b0b7223 */ /* 0x000fe2000001001d */
[----:B------:R-:W-:Y:S01]  /*9990*/  SHF.R.U32.HI R39, RZ, 0x10, R71 ;  /* 0x00000010ff277819 */ /* 0x000fe20000011647 */
[----:B------:R-:W-:Y:S01]  /*99a0*/  IMAD.U32 R40, R15, 0x10000, RZ ;  /* 0x000100000f287824 */ /* 0x000fe200078e00ff */
[----:B------:R-:W-:Y:S02]  /*99b0*/  SHF.R.U32.HI R29, RZ, 0x10, R59 ;  /* 0x00000010ff1d7819 */ /* 0x000fe4000001163b */
[----:B------:R-:W-:Y:S02]  /*99c0*/  PRMT R39, R149, 0x5432, R39 ;  /* 0x0000543295277816 */ /* 0x000fe40000000027 */
[----:B------:R-:W-:Y:S02]  /*99d0*/  PRMT R29, R151, 0x5432, R29 ;  /* 0x00005432971d7816 */ /* 0x000fe4000000001d */
[----:B------:R-:W-:Y:S01]  /*99e0*/  LOP3.LUT R15, R15, 0xffff0000, RZ, 0xc0, !PT ;  /* 0xffff00000f0f7812 */ /* 0x000fe200078ec0ff */
[C---:B------:R-:W-:Y:S01]  /*99f0*/  IMAD.U32 R41, R39.reuse, 0x10000, RZ ;  /* 0x0001000027297824 */ /* 0x040fe200078e00ff */
[----:B------:R-:W-:Y:S01]  /*9a00*/  LOP3.LUT R39, R39, 0xffff0000, RZ, 0xc0, !PT ;  /* 0xffff000027277812 */ /* 0x000fe200078ec0ff */
[C---:B------:R-:W-:Y:S01]  /*9a10*/  IMAD.U32 R42, R29.reuse, 0x10000, RZ ;  /* 0x000100001d2a7824 */ /* 0x040fe200078e00ff */
[----:B------:R-:W-:Y:S01]  /*9a20*/  LOP3.LUT R29, R29, 0xffff0000, RZ, 0xc0, !PT ;  /* 0xffff00001d1d7812 */ /* 0x000fe200078ec0ff */
[----:B------:R-:W-:Y:S01]  /*9a30*/  FMUL.FTZ R43, R44, R41 ;  /* 0x000000292c2b7220 */ /* 0x000fe20000410000 */
[----:B------:R-:W-:Y:S01]  /*9a40*/  SHF.R.U64 R70, R70, 0x10, R71 ;  /* 0x0000001046467819 */ /* 0x000fe20000001247 */
[-C--:B------:R-:W-:Y:S01]  /*9a50*/  FMUL.FTZ R44, R44, R42.reuse ;  /* 0x0000002a2c2c7220 */ /* 0x080fe20000410000 */
[----:B------:R-:W-:Y:S01]  /*9a60*/  SHF.R.U64 R58, R58, 0x10, R59 ;  /* 0x000000103a3a7819 */ /* 0x000fe2000000123b */
[----:B------:R-:W-:Y:S01]  /*9a70*/  FFMA.FTZ R43, R40, R42, -R43 ;  /* 0x0000002a282b7223 */ /* 0x000fe2000001082b */
[----:B------:R-:W-:-:S02]  /*9a80*/  IMAD.U32 R42, R28, 0x10000, RZ ;  /* 0x000100001c2a7824 */ /* 0x000fc400078e00ff */
[----:B------:R-:W-:Y:S01]  /*9a90*/  FFMA.FTZ R44, R40, R41, R44 ;  /* 0x00000029282c7223 */ /* 0x000fe2000001002c */
[----:B------:R-:W-:Y:S02]  /*9aa0*/  LOP3.LUT R40, R31, 0xffff0000, RZ, 0xc0, !PT ;  /* 0xffff00001f287812 */ /* 0x000fe400078ec0ff */
[----:B------:R-:W-:Y:S02]  /*9ab0*/  LOP3.LUT R28, R28, 0xffff0000, RZ, 0xc0, !PT ;  /* 0xffff00001c1c7812 */ /* 0x000fe400078ec0ff */
[----:B------:R-:W-:Y:S01]  /*9ac0*/  PRMT R70, R150, 0x5410, R70 ;  /* 0x0000541096467816 */ /* 0x000fe20000000046 */
[C---:B------:R-:W-:Y:S01]  /*9ad0*/  FMUL.FTZ R31, R40.reuse, R39 ;  /* 0x00000027281f7220 */ /* 0x040fe20000410000 */
[-C--:B------:R-:W-:Y:S01]  /*9ae0*/  FMUL.FTZ R40, R40, R29.reuse ;  /* 0x0000001d28287220 */ /* 0x080fe20000410000 */
[----:B------:R-:W-:Y:S02]  /*9af0*/  PRMT R58, R152, 0x5410, R58 ;  /* 0x00005410983a7816 */ /* 0x000fe4000000003a */
[C---:B------:R-:W-:Y:S01]  /*9b00*/  FFMA.FTZ R31, R15.reuse, R29, -R31 ;  /* 0x0000001d0f1f7223 */ /* 0x040fe2000001081f */
[----:B------:R-:W-:Y:S01]  /*9b10*/  FFMA.FTZ R40, R15, R39, R40 ;  /* 0x000000270f287223 */ /* 0x000fe20000010028 */
[C---:B------:R-:W-:Y:S01]  /*9b20*/  IMAD.U32 R29, R68.reuse, 0x10000, RZ ;  /* 0x00010000441d7824 */ /* 0x040fe200078e00ff */
[----:B------:R-:W-:Y:S01]  /*9b30*/  LOP3.LUT R68, R68, 0xffff0000, RZ, 0xc0, !PT ;  /* 0xffff000044447812 */ /* 0x000fe200078ec0ff */
[C---:B------:R-:W-:Y:S01]  /*9b40*/  IMAD.U32 R39, R56.reuse, 0x10000, RZ ;  /* 0x0001000038277824 */ /* 0x040fe200078e00ff */
[----:B------:R-:W-:Y:S01]  /*9b50*/  LOP3.LUT R56, R56, 0xffff0000, RZ, 0xc0, !PT ;  /* 0xffff000038387812 */ /* 0x000fe200078ec0ff */
[----:B------:R-:W-:Y:S01]  /*9b60*/  FMUL.FTZ R41, R42, R29 ;  /* 0x0000001d2a297220 */ /* 0x000fe20000410000 */
[----:B------:R-:W-:-:S02]  /*9b70*/  IMAD.U32 R15, R12, 0x10000, RZ ;  /* 0x000100000c0f7824 */ /* 0x000fc400078e00ff */
[-C--:B------:R-:W-:Y:S01]  /*9b80*/  FMUL.FTZ R42, R42, R39.reuse ;  /* 0x000000272a2a7220 */ /* 0x080fe20000410000 */
[----:B------:R-:W-:Y:S01]  /*9b90*/  LOP3.LUT R12, R12, 0xffff0000, RZ, 0xc0, !PT ;  /* 0xffff00000c0c7812 */ /* 0x000fe200078ec0ff */
[C---:B------:R-:W-:Y:S02]  /*9ba0*/  FFMA.FTZ R41, R15.reuse, R39, -R41 ;  /* 0x000000270f297223 */ /* 0x040fe40000010829 */
[----:B------:R-:W-:Y:S01]  /*9bb0*/  FFMA.FTZ R42, R15, R29, R42 ;  /* 0x0000001d0f2a7223 */ /* 0x000fe2000001002a */
[C---:B------:R-:W-:Y:S01]  /*9bc0*/  FMUL.FTZ R15, R28.reuse, R68 ;  /* 0x000000441c0f7220 */ /* 0x040fe20000410000 */
[-C--:B------:R-:W-:Y:S01]  /*9bd0*/  FMUL.FTZ R28, R28, R56.reuse ;  /* 0x000000381c1c7220 */ /* 0x080fe20000410000 */
[----:B------:R-:W-:Y:S01]  /*9be0*/  IMAD.U32 R29, R70, 0x10000, RZ ;  /* 0x00010000461d7824 */ /* 0x000fe200078e00ff */
[----:B------:R-:W-:Y:S01]  /*9bf0*/  LOP3.LUT R30, R30, 0xffff0000, RZ, 0xc0, !PT ;  /* 0xffff00001e1e7812 */ /* 0x000fe200078ec0ff */
[----:B------:R-:W-:Y:S02]  /*9c00*/  IMAD.U32 R39, R58, 0x10000, RZ ;  /* 0x000100003a277824 */ /* 0x000fe400078e00ff */
[C---:B------:R-:W-:Y:S01]  /*9c10*/  FFMA.FTZ R15, R12.reuse, R56, -R15 ;  /* 0x000000380c0f7223 */ /* 0x040fe2000001080f */
[----:B------:R-:W-:Y:S01]  /*9c20*/  FFMA.FTZ R28, R12, R68, R28 ;  /* 0x000000440c1c7223 */ /* 0x000fe2000001001c */
[----:B------:R-:W-:Y:S01]  /*9c30*/  SHF.L.U32 R12, R14, 0x10, RZ ;  /* 0x000000100e0c7819 */ /* 0x000fe200000006ff */
[C---:B------:R-:W-:Y:S01]  /*9c40*/  FMUL.FTZ R45, R46.reuse, R29 ;  /* 0x0000001d2e2d7220 */ /* 0x040fe20000410000 */
[----:B------:R-:W-:Y:S01]  /*9c50*/  FMUL.FTZ R46, R46, R39 ;  /* 0x000000272e2e7220 */ /* 0x000fe20000410000 */
[----:B------:R-:W-:-:S02]  /*9c60*/  LOP3.LUT R70, R70, 0xffff0000, RZ, 0xc0, !PT ;  /* 0xffff000046467812 */ /* 0x000fc400078ec0ff */
[----:B------:R-:W-:Y:S01]  /*9c70*/  LOP3.LUT R58, R58, 0xffff0000, RZ, 0xc0, !PT ;  /* 0xffff00003a3a7812 */ /* 0x000fe200078ec0ff */
[C---:B------:R-:W-:Y:S01]  /*9c80*/  FFMA.FTZ R45, R12.reuse, R39, -R45 ;  /* 0x000000270c2d7223 */ /* 0x040fe2000001082d */
[----:B------:R-:W-:Y:S01]  /*9c90*/  FFMA.FTZ R46, R12, R29, R46 ;  /* 0x0000001d0c2e7223 */ /* 0x000fe2000001002e */
[----:B------:R-:W-:Y:S01]  /*9ca0*/  LOP3.LUT R14, R14, 0xffff0000, RZ, 0xc0, !PT ;  /* 0xffff00000e0e7812 */ /* 0x000fe200078ec0ff */
[C---:B------:R-:W-:Y:S01]  /*9cb0*/  FMUL.FTZ R12, R30.reuse, R70 ;  /* 0x000000461e0c7220 */ /* 0x040fe20000410000 */
[-C--:B------:R-:W-:Y:S01]  /*9cc0*/  FMUL.FTZ R30, R30, R58.reuse ;  /* 0x0000003a1e1e7220 */ /* 0x080fe20000410000 */
[----:B------:R-:W-:Y:S02]  /*9cd0*/  F2FP.BF16.F32.PACK_AB R31, R31, R43 ;  /* 0x0000002b1f1f723e */ /* 0x000fe400000010ff */
[C---:B------:R-:W-:Y:S01]  /*9ce0*/  FFMA.FTZ R12, R14.reuse, R58, -R12 ;  /* 0x0000003a0e0c7223 */ /* 0x040fe2000001080c */
[----:B------:R-:W-:Y:S01]  /*9cf0*/  FFMA.FTZ R29, R14, R70, R30 ;  /* 0x000000460e1d7223 */ /* 0x000fe2000001001e */
[----:B------:R-:W-:Y:S01]  /*9d00*/  F2FP.BF16.F32.PACK_AB R14, R15, R41 ;  /* 0x000000290f0e723e */ /* 0x000fe200000010ff */
[----:B------:R-:W-:Y:S01]  /*9d10*/  IMAD.MOV.U32 R15, RZ, RZ, R31 ;  /* 0x000000ffff0f7224 */ /* 0x000fe200078e001f */
[----:B------:R-:W-:-:S02]  /*9d20*/  F2FP.BF16.F32.PACK_AB R11, R11, R37 ;  /* 0x000000250b0b723e */ /* 0x000fc400000010ff */
[----:B------:R-:W-:Y:S01]  /*9d30*/  F2FP.BF16.F32.PACK_AB R30, R12, R45 ;  /* 0x0000002d0c1e723e */ /* 0x000fe200000010ff */
[----:B------:R-:W-:Y:S01]  /*9d40*/  IMAD.MOV.U32 R12, RZ, RZ, R14 ;  /* 0x000000ffff0c7224 */ /* 0x000fe200078e000e */
[----:B------:R-:W-:Y:S02]  /*9d50*/  F2FP.BF16.F32.PACK_AB R40, R40, R44 ;  /* 0x0000002c2828723e */ /* 0x000fe400000010ff */
[----:B------:R-:W-:Y:S01]  /*9d60*/  F2FP.BF16.F32.PACK_AB R37, R29, R46 ;  /* 0x0000002e1d25723e */ /* 0x000fe200000010ff */
[----:B------:R-:W-:Y:S01]  /*9d70*/  IMAD.MOV.U32 R14, RZ, RZ, R30 ;  /* 0x000000ffff0e7224 */ /* 0x000fe200078e001e */
[----:B------:R-:W-:Y:S01]  /*9d80*/  F2FP.BF16.F32.PACK_AB R13, R13, R38 ;  /* 0x000000260d0d723e */ /* 0x000fe200000010ff */
[----:B------:R-:W-:Y:S01]  /*9d90*/  IMAD.MOV.U32 R29, RZ, RZ, R11 ;  /* 0x000000ffff1d7224 */ /* 0x000fe200078e000b */
[----:B------:R-:W-:Y:S01]  /*9da0*/  F2FP.BF16.F32.PACK_AB R28, R28, R42 ;  /* 0x0000002a1c1c723e */ /* 0x000fe200000010ff */
[----:B------:R-:W-:Y:S02]  /*9db0*/  IMAD.MOV.U32 R30, RZ, RZ, R37 ;  /* 0x000000ffff1e7224 */ /* 0x000fe400078e0025 */
[----:B------:R-:W-:-:S07]  /*9dc0*/  IMAD.MOV.U32 R31, RZ, RZ, R40 ;  /* 0x000000ffff1f7224 */ /* 0x000fce00078e0028 */
.L_x_544:
[----:B------:R-:W-:Y:S05]  /*9dd0*/  BSYNC B2 ;  /* 0x0000000000027941 */ /* 0x000fea0003800000 */
.L_x_543:
[----:B------:R-:W-:Y:S01]  /*9de0*/  @!P3 IMAD.WIDE R36, R36, 0x2, R32 ;  /* 0x000000022424b825 */ /* 0x000fe200078e0220 */
[----:B0-----:R2:W-:Y:S04]  /*9df0*/  ST.E.128 desc[UR56][R34.64], R12 ;  /* 0x0000000c22007985 */ /* 0x0015e8000c101d38 */
[----:B-1----:R2:W-:Y:S02]  /*9e00*/  @!P3 ST.E.128 desc[UR56][R36.64], R28 ;  /* 0x0000001c2400b985 */ /* 0x0025e4000c101d38 */
.L_x_542:
[----:B------:R-:W-:Y:S05]  /*9e10*/  BSYNC B1 ;  /* 0x0000000000017941 */ /* 0x000fea0003800000 */
.L_x_541:
[----:B------:R-:W-:-:S13]  /*9e20*/  ISETP.NE.AND P3, PT, R27, RZ, PT ;  /* 0x000000ff1b00720c */ /* 0x000fda0003f65270 */
[----:B------:R-:W-:Y:S05]  /*9e30*/  @!P3 BRA `(.L_x_493) ;  /* 0x0000000c00c8b947 */ /* 0x000fea0003800000 */
[----:B---3--:R-:W3:Y:S01]  /*9e40*/  LDL R11, [R1+0x38] ;  /* 0x00003800010b7983 */ /* 0x008ee20000100800 */
[----:B0-2---:R-:W-:Y:S01]  /*9e50*/  SHF.R.U32.HI R14, RZ, 0x3, R168 ;  /* 0x00000003ff0e7819 */ /* 0x005fe200000116a8 */
[----:B------:R-:W-:Y:S01]  /*9e60*/  BSSY B1, `(.L_x_545) ;  /* 0x0000076000017945 */ /* 0x000fe20003800000 */
[----:B------:R-:W-:-:S04]  /*9e70*/  LEA R34, P3, R8, R118, 0x1 ;  /* 0x0000007608227211 */ /* 0x000fc800078608ff */
[----:B------:R-:W-:Y:S02]  /*9e80*/  LEA.HI.X R35, R8, R115, R111, 0x1, P3 ;  /* 0x0000007308237211 */ /* 0x000fe400018f0c6f */
[----:B------:R-:W-:Y:S02]  /*9e90*/  ISETP.GE.AND P3, PT, R3, R124, PT ;  /* 0x0000007c0300720c */ /* 0x000fe40003f66270 */
[----:B---3--:R-:W-:-:S04]  /*9ea0*/  LOP3.LUT P4, RZ, R11, 0x1, RZ, 0xc0, !PT ;  /* 0x000000010bff7812 */ /* 0x008fc8000788c0ff */
[----:B------:R-:W-:-:S04]  /*9eb0*/  SEL R137, R125, R137, !P4 ;  /* 0x000000897d897207 */ /* 0x000fc80006000000 */
[----:B----4-:R-:W-:-:S04]  /*9ec0*/  SHF.R.S32.HI R12, RZ, 0x1f, R137 ;  /* 0x0000001fff0c7819 */ /* 0x010fc80000011489 */
        /* <DEDUP_REMOVED lines=19> */
[----:B------:R-:W-:Y:S01]  /*a000*/  SHF.R.U64 R41, R64, 0x10, R65 ;  /* 0x0000001040297819 */ /* 0x000fe20000001241 */
[----:B0-----:R-:W-:Y:S01]  /*a010*/  IMAD.U32 R38, R13, 0x10000, RZ ;  /* 0x000100000d267824 */ /* 0x001fe200078e00ff */
[----:B------:R-:W-:Y:S01]  /*a020*/  SHF.R.U32.HI R53, RZ, 0x10, R53 ;  /* 0x00000010ff357819 */ /* 0x000fe20000011635 */
[----:B------:R-:W-:Y:S01]  /*a030*/  IMAD.U32 R47, R31, 0x10000, RZ ;  /* 0x000100001f2f7824 */ /* 0x000fe200078e00ff */
[----:B------:R-:W-:Y:S01]  /*a040*/  SHF.R.U32.HI R65, RZ, 0x10, R65 ;  /* 0x00000010ff417819 */ /* 0x000fe20000011641 */
[----:B------:R-:W-:Y:S01]  /*a050*/  IMAD.U32 R45, R15, 0x10000, RZ ;  /* 0x000100000f2d7824 */ /* 0x000fe200078e00ff */
[----:B------:R-:W-:Y:S01]  /*a060*/  SHF.R.U64 R39, R54, 0x10, R55 ;  /* 0x0000001036277819 */ /* 0x000fe20000001237 */
[----:B------:R-:W-:Y:S01]  /*a070*/  IMAD.U32 R44, R14, 0x10000, RZ ;  /* 0x000100000e2c7824 */ /* 0x000fe200078e00ff */
[----:B------:R-:W-:-:S02]  /*a080*/  PRMT R53, R146, 0x5432, R53 ;  /* 0x0000543292357816 */ /* 0x000fc40000000035 */
[----:B------:R-:W-:Y:S02]  /*a090*/  PRMT R65, R148, 0x5432, R65 ;  /* 0x0000543294417816 */ /* 0x000fe40000000041 */
[--C-:B------:R-:W-:Y:S02]  /*a0a0*/  SHF.R.U64 R36, R66, 0x10, R67.reuse ;  /* 0x0000001042247819 */ /* 0x100fe40000001243 */
[----:B------:R-:W-:Y:S01]  /*a0b0*/  SHF.R.U32.HI R66, RZ, 0x10, R67 ;  /* 0x00000010ff427819 */ /* 0x000fe20000011643 */
[----:B------:R-:W-:Y:S01]  /*a0c0*/  IMAD.U32 R49, R65, 0x10000, RZ ;  /* 0x0001000041317824 */ /* 0x000fe200078e00ff */
[----:B------:R-:W-:Y:S01]  /*a0d0*/  PRMT R146, R146, 0x5410, R39 ;  /* 0x0000541092927816 */ /* 0x000fe20000000027 */
[----:B------:R-:W-:Y:S01]  /*a0e0*/  IMAD.U32 R39, R53, 0x10000, RZ ;  /* 0x0001000035277824 */ /* 0x000fe200078e00ff */
[----:B------:R-:W-:Y:S01]  /*a0f0*/  SHF.R.U32.HI R55, RZ, 0x10, R55 ;  /* 0x00000010ff377819 */ /* 0x000fe20000011637 */
[C---:B------:R-:W-:Y:S01]  /*a100*/  FMUL.FTZ R51, R42.reuse, R49 ;  /* 0x000000312a337220 */ /* 0x040fe20000410000 */
[----:B------:R-:W-:Y:S01]  /*a110*/  PRMT R66, R147, 0x5432, R66 ;  /* 0x0000543293427816 */ /* 0x000fe20000000042 */
[-C--:B------:R-:W-:Y:S01]  /*a120*/  FMUL.FTZ R57, R42, R39.reuse ;  /* 0x000000272a397220 */ /* 0x080fe20000410000 */
[----:B------:R-:W-:Y:S01]  /*a130*/  PRMT R148, R148, 0x5410, R41 ;  /* 0x0000541094947816 */ /* 0x000fe20000000029 */
[----:B------:R-:W-:Y:S01]  /*a140*/  FFMA.FTZ R39, R38, R39, -R51 ;  /* 0x0000002726277223 */ /* 0x000fe20000010833 */
[----:B------:R-:W-:Y:S01]  /*a150*/  LOP3.LUT R43, R29, 0xffff0000, RZ, 0xc0, !PT ;  /* 0xffff00001d2b7812 */ /* 0x000fe200078ec0ff */
[----:B------:R-:W-:Y:S01]  /*a160*/  IMAD.U32 R50, R66, 0x10000, RZ ;  /* 0x0001000042327824 */ /* 0x000fe200078e00ff */
[----:B------:R-:W-:Y:S01]  /*a170*/  LOP3.LUT R41, R65, 0xffff0000, RZ, 0xc0, !PT ;  /* 0xffff000041297812 */ /* 0x000fe200078ec0ff */
[----:B------:R-:W-:Y:S01]  /*a180*/  IMAD.U32 R29, R28, 0x10000, RZ ;  /* 0x000100001c1d7824 */ /* 0x000fe200078e00ff */
[----:B------:R-:W-:Y:S01]  /*a190*/  LOP3.LUT R42, R53, 0xffff0000, RZ, 0xc0, !PT ;  /* 0xffff0000352a7812 */ /* 0x000fe200078ec0ff */
[----:B------:R-:W-:Y:S01]  /*a1a0*/  FMUL.FTZ R54, R47, R50 ;  /* 0x000000322f367220 */ /* 0x000fe20000410000 */
[----:B------:R-:W-:Y:S01]  /*a1b0*/  PRMT R55, R144, 0x5432, R55 ;  /* 0x0000543290377816 */ /* 0x000fe20000000037 */
[-C--:B------:R-:W-:Y:S01]  /*a1c0*/  FMUL.FTZ R51, R43, R41.reuse ;  /* 0x000000292b337220 */ /* 0x080fe20000410000 */
[----:B------:R-:W-:Y:S01]  /*a1d0*/  LOP3.LUT R40, R13, 0xffff0000, RZ, 0xc0, !PT ;  /* 0xffff00000d287812 */ /* 0x000fe200078ec0ff */
[-C--:B------:R-:W-:Y:S01]  /*a1e0*/  FMUL.FTZ R43, R43, R42.reuse ;  /* 0x0000002a2b2b7220 */ /* 0x080fe20000410000 */
[----:B------:R-:W-:Y:S01]  /*a1f0*/  LOP3.LUT R31, R31, 0xffff0000, RZ, 0xc0, !PT ;  /* 0xffff00001f1f7812 */ /* 0x000fe200078ec0ff */
[----:B------:R-:W-:Y:S01]  /*a200*/  IMAD.U32 R52, R55, 0x10000, RZ ;  /* 0x0001000037347824 */ /* 0x000fe200078e00ff */
[----:B------:R-:W-:Y:S01]  /*a210*/  LOP3.LUT R48, R66, 0xffff0000, RZ, 0xc0, !PT ;  /* 0xffff000042307812 */ /* 0x000fe200078ec0ff */
[C---:B------:R-:W-:Y:S01]  /*a220*/  FFMA.FTZ R42, R40.reuse, R42, -R51 ;  /* 0x0000002a282a7223 */ /* 0x040fe20000010833 */
[----:B------:R-:W-:Y:S01]  /*a230*/  FFMA.FTZ R41, R40, R41, R43 ;  /* 0x0000002928297223 */ /* 0x000fe2000001002b */
[----:B------:R-:W-:Y:S01]  /*a240*/  PRMT R37, R144, 0x5410, R37 ;  /* 0x0000541090257816 */ /* 0x000fe20000000025 */
[-C--:B------:R-:W-:Y:S01]  /*a250*/  FMUL.FTZ R47, R47, R52.reuse ;  /* 0x000000342f2f7220 */ /* 0x080fe20000410000 */
[----:B------:R-:W-:Y:S01]  /*a260*/  FFMA.FTZ R40, R45, R52, -R54 ;  /* 0x000000342d287223 */ /* 0x000fe20000010836 */
[----:B------:R-:W-:Y:S01]  /*a270*/  LOP3.LUT R52, R55, 0xffff0000, RZ, 0xc0, !PT ;  /* 0xffff000037347812 */ /* 0x000fe200078ec0ff */
[----:B------:R-:W-:Y:S01]  /*a280*/  FMUL.FTZ R56, R31, R48 ;  /* 0x000000301f387220 */ /* 0x000fe20000410000 */
[----:B------:R-:W-:Y:S01]  /*a290*/  LOP3.LUT R15, R15, 0xffff0000, RZ, 0xc0, !PT ;  /* 0xffff00000f0f7812 */ /* 0x000fe200078ec0ff */
[----:B------:R-:W-:Y:S01]  /*a2a0*/  FFMA.FTZ R45, R45, R50, R47 ;  /* 0x000000322d2d7223 */ /* 0x000fe2000001002f */
[----:B------:R-:W-:Y:S01]  /*a2b0*/  LOP3.LUT R28, R28, 0xffff0000, RZ, 0xc0, !PT ;  /* 0xffff00001c1c7812 */ /* 0x000fe200078ec0ff */
[C---:B------:R-:W-:Y:S01]  /*a2c0*/  IMAD.U32 R54, R148.reuse, 0x10000, RZ ;  /* 0x0001000094367824 */ /* 0x040fe200078e00ff */
[----:B------:R-:W-:Y:S01]  /*a2d0*/  LOP3.LUT R43, R148, 0xffff0000, RZ, 0xc0, !PT ;  /* 0xffff0000942b7812 */ /* 0x000fe200078ec0ff */
[----:B------:R-:W-:-:S02]  /*a2e0*/  IMAD.U32 R50, R37, 0x10000, RZ ;  /* 0x0001000025327824 */ /* 0x000fc400078e00ff */
[-C--:B------:R-:W-:Y:S01]  /*a2f0*/  FMUL.FTZ R58, R31, R52.reuse ;  /* 0x000000341f3a7220 */ /* 0x080fe20000410000 */
[C---:B------:R-:W-:Y:S01]  /*a300*/  IMAD.U32 R13, R12.reuse, 0x10000, RZ ;  /* 0x000100000c0d7824 */ /* 0x040fe200078e00ff */
[----:B------:R-:W-:Y:S01]  /*a310*/  LOP3.LUT R37, R37, 0xffff0000, RZ, 0xc0, !PT ;  /* 0xffff000025257812 */ /* 0x000fe200078ec0ff */
[----:B------:R-:W-:Y:S01]  /*a320*/  FFMA.FTZ R31, R15, R52, -R56 ;  /* 0x000000340f1f7223 */ /* 0x000fe20000010838 */
[----:B------:R-:W-:Y:S01]  /*a330*/  LOP3.LUT R12, R12, 0xffff0000, RZ, 0xc0, !PT ;  /* 0xffff00000c0c7812 */ /* 0x000fe200078ec0ff */
[----:B------:R-:W-:Y:S01]  /*a340*/  FMUL.FTZ R52, R29, R54 ;  /* 0x000000361d347220 */ /* 0x000fe20000410000 */
[----:B------:R-:W-:Y:S01]  /*a350*/  PRMT R36, R147, 0x5410, R36 ;  /* 0x0000541093247816 */ /* 0x000fe20000000024 */
[----:B------:R-:W-:Y:S01]  /*a360*/  FMUL.FTZ R47, R28, R43 ;  /* 0x0000002b1c2f7220 */ /* 0x000fe20000410000 */
[----:B------:R-:W-:Y:S01]  /*a370*/  FMUL.FTZ R29, R29, R50 ;  /* 0x000000321d1d7220 */ /* 0x000fe20000410000 */
[----:B------:R-:W-:Y:S01]  /*a380*/  LOP3.LUT R46, R14, 0xffff0000, RZ, 0xc0, !PT ;  /* 0xffff00000e2e7812 */ /* 0x000fe200078ec0ff */
[----:B------:R-:W-:Y:S01]  /*a390*/  FFMA.FTZ R38, R38, R49, R57 ;  /* 0x0000003126267223 */ /* 0x000fe20000010039 */
[----:B------:R-:W-:Y:S01]  /*a3a0*/  SHF.L.U32 R14, R30, 0x10, RZ ;  /* 0x000000101e0e7819 */ /* 0x000fe200000006ff */
[----:B------:R-:W-:Y:S01]  /*a3b0*/  FFMA.FTZ R48, R15, R48, R58 ;  /* 0x000000300f307223 */ /* 0x000fe2000001003a */
[-C--:B------:R-:W-:Y:S01]  /*a3c0*/  FMUL.FTZ R51, R28, R37.reuse ;  /* 0x000000251c337220 */ /* 0x080fe20000410000 */
[----:B------:R-:W-:Y:S01]  /*a3d0*/  LOP3.LUT R30, R30, 0xffff0000, RZ, 0xc0, !PT ;  /* 0xffff00001e1e7812 */ /* 0x000fe200078ec0ff */
[C---:B------:R-:W-:Y:S01]  /*a3e0*/  FFMA.FTZ R15, R13.reuse, R50, -R52 ;  /* 0x000000320d0f7223 */ /* 0x040fe20000010834 */
[----:B------:R-:W-:Y:S01]  /*a3f0*/  FFMA.FTZ R28, R12, R37, -R47 ;  /* 0x000000250c1c7223 */ /* 0x000fe2000001082f */
[C---:B------:R-:W-:Y:S01]  /*a400*/  LOP3.LUT R49, R36.reuse, 0xffff0000, RZ, 0xc0, !PT ;  /* 0xffff000024317812 */ /* 0x040fe200078ec0ff */
[----:B------:R-:W-:Y:S01]  /*a410*/  FFMA.FTZ R13, R13, R54, R29 ;  /* 0x000000360d0d7223 */ /* 0x000fe2000001001d */
[----:B------:R-:W-:Y:S01]  /*a420*/  IMAD.U32 R47, R36, 0x10000, RZ ;  /* 0x00010000242f7824 */ /* 0x000fe200078e00ff */
[C---:B------:R-:W-:Y:S01]  /*a430*/  LOP3.LUT R37, R146.reuse, 0xffff0000, RZ, 0xc0, !PT ;  /* 0xffff000092257812 */ /* 0x040fe200078ec0ff */
[----:B------:R-:W-:-:S02]  /*a440*/  IMAD.U32 R29, R146, 0x10000, RZ ;  /* 0x00010000921d7824 */ /* 0x000fc400078e00ff */
[----:B------:R-:W-:Y:S01]  /*a450*/  FFMA.FTZ R12, R12, R43, R51 ;  /* 0x0000002b0c0c7223 */ /* 0x000fe20000010033 */
[----:B------:R-:W-:Y:S01]  /*a460*/  FMUL.FTZ R43, R14, R47 ;  /* 0x0000002f0e2b7220 */ /* 0x000fe20000410000 */
[----:B------:R-:W-:Y:S01]  /*a470*/  FMUL.FTZ R51, R30, R49 ;  /* 0x000000311e337220 */ /* 0x000fe20000410000 */
[----:B------:R-:W-:Y:S01]  /*a480*/  FMUL.FTZ R14, R14, R29 ;  /* 0x0000001d0e0e7220 */ /* 0x000fe20000410000 */
[----:B------:R-:W-:Y:S01]  /*a490*/  FMUL.FTZ R36, R30, R37 ;  /* 0x000000251e247220 */ /* 0x000fe20000410000 */
[----:B------:R-:W-:Y:S01]  /*a4a0*/  FFMA.FTZ R43, R44, R29, -R43 ;  /* 0x0000001d2c2b7223 */ /* 0x000fe2000001082b */
[----:B------:R-:W-:Y:S01]  /*a4b0*/  FFMA.FTZ R30, R46, R37, -R51 ;  /* 0x000000252e1e7223 */ /* 0x000fe20000010833 */
[----:B------:R-:W-:Y:S01]  /*a4c0*/  FFMA.FTZ R14, R44, R47, R14 ;  /* 0x0000002f2c0e7223 */ /* 0x000fe2000001000e */
[----:B------:R-:W-:Y:S01]  /*a4d0*/  FFMA.FTZ R49, R46, R49, R36 ;  /* 0x000000312e317223 */ /* 0x000fe20000010024 */
[----:B------:R-:W-:Y:S02]  /*a4e0*/  F2FP.BF16.F32.PACK_AB R31, R31, R40 ;  /* 0x000000281f1f723e */ /* 0x000fe400000010ff */
[----:B------:R-:W-:-:S02]  /*a4f0*/  F2FP.BF16.F32.PACK_AB R29, R41, R38 ;  /* 0x00000026291d723e */ /* 0x000fc400000010ff */
[----:B------:R-:W-:Y:S02]  /*a500*/  F2FP.BF16.F32.PACK_AB R30, R30, R43 ;  /* 0x0000002b1e1e723e */ /* 0x000fe400000010ff */
[----:B------:R-:W-:Y:S02]  /*a510*/  F2FP.BF16.F32.PACK_AB R39, R42, R39 ;  /* 0x000000272a27723e */ /* 0x000fe400000010ff */
[----:B------:R-:W-:Y:S02]  /*a520*/  F2FP.BF16.F32.PACK_AB R45, R48, R45 ;  /* 0x0000002d302d723e */ /* 0x000fe400000010ff */
[----:B------:R-:W-:Y:S01]  /*a530*/  F2FP.BF16.F32.PACK_AB R38, R28, R15 ;  /* 0x0000000f1c26723e */ /* 0x000fe200000010ff */
[----:B------:R-:W-:Y:S01]  /*a540*/  IMAD.MOV.U32 R15, RZ, RZ, R31 ;  /* 0x000000ffff0f7224 */ /* 0x000fe200078e001f */
[----:B------:R-:W-:Y:S01]  /*a550*/  F2FP.BF16.F32.PACK_AB R44, R49, R14 ;  /* 0x0000000e312c723e */ /* 0x000fe200000010ff */
[----:B------:R-:W-:Y:S01]  /*a560*/  IMAD.MOV.U32 R14, RZ, RZ, R30 ;  /* 0x000000ffff0e7224 */ /* 0x000fe200078e001e */
[----:B------:R-:W-:Y:S01]  /*a570*/  F2FP.BF16.F32.PACK_AB R28, R12, R13 ;  /* 0x0000000d0c1c723e */ /* 0x000fe200000010ff */
[----:B------:R-:W-:-:S02]  /*a580*/  IMAD.MOV.U32 R12, RZ, RZ, R38 ;  /* 0x000000ffff0c7224 */ /* 0x000fc400078e0026 */
[----:B------:R-:W-:Y:S02]  /*a590*/  IMAD.MOV.U32 R13, RZ, RZ, R39 ;  /* 0x000000ffff0d7224 */ /* 0x000fe400078e0027 */
[----:B------:R-:W-:Y:S02]  /*a5a0*/  IMAD.MOV.U32 R30, RZ, RZ, R44 ;  /* 0x000000ffff1e7224 */ /* 0x000fe400078e002c */
[----:B------:R-:W-:-:S07]  /*a5b0*/  IMAD.MOV.U32 R31, RZ, RZ, R45 ;  /* 0x000000ffff1f7224 */ /* 0x000fce00078e002d */
.L_x_546:
[----:B------:R-:W-:Y:S05]  /*a5c0*/  BSYNC B1 ;  /* 0x0000000000017941 */ /* 0x000fea0003800000 */
.L_x_545:
[----:B0-----:R0:W-:Y:S01]  /*a5d0*/  ST.E.128 desc[UR56][R34.64], R12 ;  /* 0x0000000c22007985 */ /* 0x0011e2000c101d38 */
[----:B------:R-:W-:-:S13]  /*a5e0*/  ISETP.GE.AND P3, PT, R11, R135, PT ;  /* 0x000000870b00720c */ /* 0x000fda0003f66270 */
[----:B------:R-:W-:Y:S05]  /*a5f0*/  @P3 BRA `(.L_x_493) ;  /* 0x0000000400d83947 */ /* 0x000fea0003800000 */
[----:B------:R-:W-:-:S05]  /*a600*/  IMAD.WIDE R32, R11, 0x2, R32 ;  /* 0x000000020b207825 */ /* 0x000fca00078e0220 */
[----:B-1----:R1:W-:Y:S01]  /*a610*/  ST.E.128 desc[UR56][R32.64], R28 ;  /* 0x0000001c20007985 */ /* 0x0023e2000c101d38 */
[----:B------:R-:W-:Y:S05]  /*a620*/  BRA `(.L_x_493) ;  /* 0x0000000400cc7947 */ /* 0x000fea0003800000 */
.L_x_458:
[----:B------:R-:W-:-:S06]  /*a630*/  UISETP.NE.AND UP0, UPT, UR58, 0x3, UPT ;  /* 0x000000033a00788c */ /* 0x000fcc000bf05270 */
[----:B------:R-:W-:-:S13]  /*a640*/  PLOP3.LUT P2, PT, PT, PT, UP0, 0x80, 0x0 ;  /* 0x000000000000781c */ /* 0x000fda0003f4f008 */
[----:B------:R-:W-:Y:S05]  /*a650*/  @!P2 BRA `(.L_x_547) ;  /* 0x000000000004a947 */ /* 0x000fea0003800000 */
[----:B------:R-:W-:Y:S01]  /*a660*/  BPT.TRAP 0x1 ;  /* 0x000000040000795c */ /* 0x000fe20000300000 */
.L_x_547:
[----:B------:R-:W-:Y:S01]  /*a670*/  IMAD R85, R18, 0x8, R2 ;  /* 0x0000000812557824 */ /* 0x000fe200078e0202 */
[----:B------:R-:W-:Y:S01]  /*a680*/  SHF.L.U32 R86, R167, 0x1f, RZ ;  /* 0x0000001fa7567819 */ /* 0x000fe200000006ff */
[----:B------:R-:W-:Y:S01]  /*a690*/  BSSY B1, `(.L_x_548) ;  /* 0x0000004000017945 */ /* 0x000fe20003800000 */
[----:B------:R-:W-:Y:S02]  /*a6a0*/  SHF.R.S32.HI R82, RZ, 0x1f, R81 ;  /* 0x0000001fff527819 */ /* 0x000fe40000011451 */
[----:B------:R-:W1:Y:S02]  /*a6b0*/  SYNCS.PHASECHK.TRANS64.TRYWAIT P3, [R85+URZ+0x2a890], R86 ;  /* 0x02a89056550075a7 */ /* 0x000e64000806017f */
[----:B-1----:R-:W-:Y:S05]  /*a6c0*/  @!P3 BRA `(.L_x_549) ;  /* 0x0000016400a8b947 */ /* 0x002fea0003800000 */
.L_x_809:
[----:B------:R-:W-:Y:S05]  /*a6d0*/  BSYNC B1 ;  /* 0x0000000000017941 */ /* 0x000fea0003800000 */
.L_x_548:
[----:B------:R-:W-:Y:S01]  /*a6e0*/  ULDC.64 UR4, c[0x0][0x300] ;  /* 0x0000c00000047ab9 */ /* 0x000fe20000000a00 */
[----:B-----5:R-:W-:Y:S01]  /*a6f0*/  SHF.R.S32.HI R83, RZ, 0x1f, R80 ;  /* 0x0000001fff537819 */ /* 0x020fe20000011450 */
[----:B------:R-:W-:Y:S01]  /*a700*/  IMAD R14, R82, UR4, RZ ;  /* 0x00000004520e7c24 */ /* 0x000fe2000f8e02ff */
[----:B------:R-:W-:Y:S01]  /*a710*/  ULDC.64 UR6, c[0x0][0x2e8] ;  /* 0x0000ba0000067ab9 */ /* 0x000fe20000000a00 */
[----:B0-----:R-:W-:-:S04]  /*a720*/  IMAD.WIDE.U32 R12, R81, UR4, RZ ;  /* 0x00000004510c7c25 */ /* 0x001fc8000f8e00ff */
[----:B------:R-:W-:Y:S01]  /*a730*/  IMAD R11, R81, UR5, R14 ;  /* 0x00000005510b7c24 */ /* 0x000fe2000f8e020e */
[----:B------:R-:W-:Y:S01]  /*a740*/  ULDC.64 UR4, c[0x0][0x310] ;  /* 0x0000c40000047ab9 */ /* 0x000fe20000000a00 */
[----:B------:R-:W-:Y:S02]  /*a750*/  IMAD R84, R24, -0x60, R25 ;  /* 0xffffffa018547824 */ /* 0x000fe400078e0219 */
[----:B------:R-:W-:Y:S02]  /*a760*/  IMAD R15, R83, UR4, RZ ;  /* 0x00000004530f7c24 */ /* 0x000fe4000f8e02ff */
[----:B------:R-:W-:Y:S01]  /*a770*/  IMAD.IADD R13, R13, 0x1, R11 ;  /* 0x000000010d0d7824 */ /* 0x000fe200078e020b */
[----:B------:R-:W-:Y:S01]  /*a780*/  VIMNMX R84, R84, 0x60, PT ;  /* 0x0000006054547848 */ /* 0x000fe20003fe0100 */
[C---:B------:R-:W-:Y:S02]  /*a790*/  IMAD R15, R80.reuse, UR5, R15 ;  /* 0x00000005500f7c24 */ /* 0x040fe4000f8e020f */
[----:B------:R-:W-:Y:S01]  /*a7a0*/  IMAD.WIDE.U32 R12, R80, UR4, R12 ;  /* 0x00000004500c7c25 */ /* 0x000fe2000f8e000c */
[----:B------:R-:W-:Y:S01]  /*a7b0*/  ULDC.64 UR4, c[0x0][0x308] ;  /* 0x0000c20000047ab9 */ /* 0x000fe20000000a00 */
[----:B------:R-:W-:-:S02]  /*a7c0*/  IADD3 R38, -R166, R84, RZ ;  /* 0x00000054a6267210 */ /* 0x000fc40007ffe1ff */
[----:B------:R-:W-:Y:S02]  /*a7d0*/  IMAD.IADD R13, R13, 0x1, R15 ;  /* 0x000000010d0d7824 */ /* 0x000fe400078e020f */
[----:B------:R-:W-:Y:S01]  /*a7e0*/  IMAD.WIDE.U32 R12, R162, UR4, R12 ;  /* 0x00000004a20c7c25 */ /* 0x000fe2000f8e000c */
[----:B------:R-:W-:-:S03]  /*a7f0*/  UMOV UR4, 0xffffffff ;  /* 0xffffffff00047882 */ /* 0x000fc60000000000 */
[----:B------:R-:W-:Y:S01]  /*a800*/  IMAD R37, R162, UR5, R13 ;  /* 0x00000005a2257c24 */ /* 0x000fe2000f8e020d */
[----:B------:R-:W-:-:S04]  /*a810*/  LEA R36, P3, R12, UR6, 0x1 ;  /* 0x000000060c247c11 */ /* 0x000fc8000f8608ff */
[----:B------:R-:W-:Y:S02]  /*a820*/  LEA.HI.X R37, R12, UR7, R37, 0x1, P3 ;  /* 0x000000070c257c11 */ /* 0x000fe400098f0c25 */
[----:B------:R-:W-:Y:S01]  /*a830*/  ISETP.GE.AND P3, PT, R38, 0x1, PT ;  /* 0x000000012600780c */ /* 0x000fe20003f66270 */
[----:B------:R-:W-:-:S12]  /*a840*/  BRA.DIV UR4, `(.L_x_550) ;  /* 0x00000166045c7947 */ /* 0x000fd8000b800000 */
[----:B------:R0:W2:Y:S04]  /*a850*/  SHFL.IDX PT, R40, R37, RZ, 0x1c1f ;  /* 0x001c1fff25287589 */ /* 0x0000a800000e0000 */
[----:B------:R0:W3:Y:S02]  /*a860*/  SHFL.IDX PT, R39, R36, RZ, 0x1c1f ;  /* 0x001c1fff24277589 */ /* 0x0000e400000e0000 */
.L_x_813:
[----:B------:R-:W-:Y:S04]  /*a870*/  BSSY B1, `(.L_x_551) ;  /* 0x0000025000017945 */ /* 0x000fe80003800000 */
[----:B------:R-:W-:Y:S05]  /*a880*/  @!P3 BRA `(.L_x_552) ;  /* 0x00000000008cb947 */ /* 0x000fea0003800000 */
[----:B------:R-:W-:Y:S02]  /*a890*/  ULDC UR4, c[0x0][0x2f4] ;  /* 0x0000bd0000047ab9 */ /* 0x000fe40000000800 */
[----:B------:R-:W-:Y:S02]  /*a8a0*/  ISETP.GE.AND P5, PT, R16, UR4, PT ;  /* 0x0000000410007c0c */ /* 0x000fe4000bfa6270 */
[----:B------:R-:W-:-:S11]  /*a8b0*/  ISETP.GE.AND P4, PT, R19, UR4, PT ;  /* 0x0000000413007c0c */ /* 0x000fd6000bf86270 */
[----:B------:R-:W4:Y:S01]  /*a8c0*/  @!P5 LDS.128 R12, [R29] ;  /* 0x000000001d0cd984 */ /* 0x000f220000000c00 */
[----:B---3--:R-:W-:-:S04]  /*a8d0*/  @!P5 LEA R34, P3, R16, R39, 0x1 ;  /* 0x000000271022d211 */ /* 0x008fc800078608ff */
[----:B--2---:R-:W-:Y:S02]  /*a8e0*/  @!P5 LEA.HI.X R35, R16, R40, R17, 0x1, P3 ;  /* 0x000000281023d211 */ /* 0x004fe400018f0c11 */
[----:B------:R-:W-:-:S04]  /*a8f0*/  @!P4 LEA R32, P3, R19, R39, 0x1 ;  /* 0x000000271320c211 */ /* 0x000fc800078608ff */
[----:B------:R-:W-:Y:S02]  /*a900*/  @!P4 LEA.HI.X R33, R19, R40, R165, 0x1, P3 ;  /* 0x000000281321c211 */ /* 0x000fe400018f0ca5 */
[----:B------:R-:W-:-:S13]  /*a910*/  ISETP.GE.AND P3, PT, R22, UR4, PT ;  /* 0x0000000416007c0c */ /* 0x000fda000bf66270 */
[----:B------:R-:W-:-:S04]  /*a920*/  @!P3 LEA R30, P6, R22, R39, 0x1 ;  /* 0x00000027161eb211 */ /* 0x000fc800078c08ff */
[----:B------:R-:W-:Y:S01]  /*a930*/  @!P3 LEA.HI.X R31, R22, R40, R176, 0x1, P6 ;  /* 0x00000028161fb211 */ /* 0x000fe200030f0cb0 */
[----:B----4-:R2:W-:Y:S01]  /*a940*/  @!P5 ST.E.128 desc[UR56][R34.64], R12 ;  /* 0x0000000c2200d985 */ /* 0x0105e2000c101d38 */
[----:B------:R-:W-:-:S13]  /*a950*/  ISETP.GE.AND P5, PT, R0, UR4, PT ;  /* 0x0000000400007c0c */ /* 0x000fda000bfa6270 */
[----:B------:R-:W3:Y:S01]  /*a960*/  @!P5 LDS.128 R12, [R28] ;  /* 0x000000001c0cd984 */ /* 0x000ee20000000c00 */
[----:B------:R-:W-:Y:S02]  /*a970*/  @!P5 IMAD.SHL.U32 R11, R163, 0x8, RZ ;  /* 0x00000008a30bd824 */ /* 0x000fe400078e00ff */
[----:B--2---:R-:W-:Y:S02]  /*a980*/  @!P5 IMAD.MOV.U32 R34, RZ, RZ, R39 ;  /* 0x000000ffff22d224 */ /* 0x004fe400078e0027 */
[----:B------:R-:W-:Y:S02]  /*a990*/  @!P5 IMAD.MOV.U32 R35, RZ, RZ, R40 ;  /* 0x000000ffff23d224 */ /* 0x000fe400078e0028 */
[----:B------:R-:W-:-:S05]  /*a9a0*/  @!P5 IMAD.WIDE R34, R11, 0x2, R34 ;  /* 0x000000020b22d825 */ /* 0x000fca00078e0222 */
[----:B---3--:R2:W-:Y:S01]  /*a9b0*/  @!P5 ST.E.128 desc[UR56][R34.64], R12 ;  /* 0x0000000c2200d985 */ /* 0x0085e2000c101d38 */
[----:B------:R-:W-:-:S13]  /*a9c0*/  ISETP.GE.AND P5, PT, R3, UR4, PT ;  /* 0x0000000403007c0c */ /* 0x000fda000bfa6270 */
[----:B------:R-:W3:Y:S01]  /*a9d0*/  @!P5 LDS.128 R12, [R29+0x3000] ;  /* 0x003000001d0cd984 */ /* 0x000ee20000000c00 */
[----:B------:R-:W-:Y:S02]  /*a9e0*/  @!P5 IMAD.SHL.U32 R11, R164, 0x8, RZ ;  /* 0x00000008a40bd824 */ /* 0x000fe400078e00ff */
[----:B--2---:R-:W-:Y:S02]  /*a9f0*/  @!P5 IMAD.MOV.U32 R34, RZ, RZ, R39 ;  /* 0x000000ffff22d224 */ /* 0x004fe400078e0027 */
[----:B------:R-:W-:Y:S02]  /*aa00*/  @!P5 IMAD.MOV.U32 R35, RZ, RZ, R40 ;  /* 0x000000ffff23d224 */ /* 0x000fe400078e0028 */
[----:B------:R-:W-:-:S05]  /*aa10*/  @!P5 IMAD.WIDE R34, R11, 0x2, R34 ;  /* 0x000000020b22d825 */ /* 0x000fca00078e0222 */
[----:B---3--:R2:W-:Y:S01]  /*aa20*/  @!P5 ST.E.128 desc[UR56][R34.64], R12 ;  /* 0x0000000c2200d985 */ /* 0x0085e2000c101d38 */
[----:B------:R-:W-:-:S03]  /*aa30*/  ISETP.GE.AND P5, PT, R23, UR4, PT ;  /* 0x0000000417007c0c */ /* 0x000fc6000bfa6270 */
[----:B------:R-:W3:Y:S10]  /*aa40*/  @!P4 LDS.128 R12, [R28+0x3000] ;  /* 0x003000001c0cc984 */ /* 0x000ef40000000c00 */
[----:B--2---:R-:W-:-:S04]  /*aa50*/  @!P5 LEA R34, P6, R23, R39, 0x1 ;  /* 0x000000271722d211 */ /* 0x004fc800078c08ff */
[----:B------:R-:W-:Y:S01]  /*aa60*/  @!P5 LEA.HI.X R35, R23, R40, R175, 0x1, P6 ;  /* 0x000000281723d211 */ /* 0x000fe200030f0caf */
[----:B---3--:R-:W-:Y:S04]  /*aa70*/  @!P4 ST.E.128 desc[UR56][R32.64], R12 ;  /* 0x0000000c2000c985 */ /* 0x008fe8000c101d38 */
[----:B------:R-:W2:Y:S04]  /*aa80*/  @!P3 LDS.128 R12, [R29+0x6000] ;  /* 0x006000001d0cb984 */ /* 0x000ea80000000c00 */
[----:B--2---:R-:W-:Y:S04]  /*aa90*/  @!P3 ST.E.128 desc[UR56][R30.64], R12 ;  /* 0x0000000c1e00b985 */ /* 0x004fe8000c101d38 */
[----:B------:R-:W2:Y:S04]  /*aaa0*/  @!P5 LDS.128 R12, [R28+0x6000] ;  /* 0x006000001c0cd984 */ /* 0x000ea80000000c00 */
[----:B--2---:R4:W-:Y:S02]  /*aab0*/  @!P5 ST.E.128 desc[UR56][R34.64], R12 ;  /* 0x0000000c2200d985 */ /* 0x0049e4000c101d38 */
.L_x_552:
[----:B------:R-:W-:Y:S05]  /*aac0*/  BSYNC B1 ;  /* 0x0000000000017941 */ /* 0x000fea0003800000 */
.L_x_551:
[----:B------:R-:W-:-:S03]  /*aad0*/  UMOV UR4, 0xffffffff ;  /* 0xffffffff00047882 */ /* 0x000fc60000000000 */
[----:B------:R-:W-:Y:S05]  /*aae0*/  BRA.DIV UR4, `(.L_x_553) ;  /* 0x0000016604007947 */ /* 0x000fea000b800000 */
[----:B--2---:R2:W0:Y:S04]  /*aaf0*/  SHFL.IDX PT, R40, R37, 0x1, 0x1c1f ;  /* 0x003c1f0025287f89 */ /* 0x00442800000e0000 */
[----:B---3--:R2:W3:Y:S02]  /*ab00*/  SHFL.IDX PT, R39, R36, 0x1, 0x1c1f ;  /* 0x003c1f0024277f89 */ /* 0x0084e400000e0000 */
.L_x_817:
[----:B------:R-:W-:-:S13]  /*ab10*/  ISETP.GE.AND P3, PT, R38, 0x41, PT ;  /* 0x000000412600780c */ /* 0x000fda0003f66270 */
[----:B------:R-:W-:Y:S05]  /*ab20*/  @!P3 BRA `(.L_x_493) ;  /* 0x00000000008cb947 */ /* 0x000fea0003800000 */
[----:B------:R-:W-:Y:S02]  /*ab30*/  ULDC UR4, c[0x0][0x2f4] ;  /* 0x0000bd0000047ab9 */ /* 0x000fe40000000800 */
[----:B------:R-:W-:Y:S02]  /*ab40*/  ISETP.GE.AND P5, PT, R16, UR4, PT ;  /* 0x0000000410007c0c */ /* 0x000fe4000bfa6270 */
[----:B------:R-:W-:-:S11]  /*ab50*/  ISETP.GE.AND P4, PT, R19, UR4, PT ;  /* 0x0000000413007c0c */ /* 0x000fd6000bf86270 */
[----:B----4-:R-:W4:Y:S01]  /*ab60*/  @!P5 LDS.128 R12, [R29+0x2000] ;  /* 0x002000001d0cd984 */ /* 0x010f220000000c00 */
[----:B---3--:R-:W-:-:S04]  /*ab70*/  @!P5 LEA R34, P3, R16, R39, 0x1 ;  /* 0x000000271022d211 */ /* 0x008fc800078608ff */
[----:B0-----:R-:W-:Y:S02]  /*ab80*/  @!P5 LEA.HI.X R35, R16, R40, R17, 0x1, P3 ;  /* 0x000000281023d211 */ /* 0x001fe400018f0c11 */
[----:B------:R-:W-:-:S04]  /*ab90*/  @!P4 LEA R32, P3, R19, R39, 0x1 ;  /* 0x000000271320c211 */ /* 0x000fc800078608ff */
[----:B------:R-:W-:Y:S02]  /*aba0*/  @!P4 LEA.HI.X R33, R19, R40, R165, 0x1, P3 ;  /* 0x000000281321c211 */ /* 0x000fe400018f0ca5 */
[----:B------:R-:W-:-:S13]  /*abb0*/  ISETP.GE.AND P3, PT, R22, UR4, PT ;  /* 0x0000000416007c0c */ /* 0x000fda000bf66270 */
[----:B------:R-:W-:-:S04]  /*abc0*/  @!P3 LEA R30, P6, R22, R39, 0x1 ;  /* 0x00000027161eb211 */ /* 0x000fc800078c08ff */
[----:B------:R-:W-:Y:S01]  /*abd0*/  @!P3 LEA.HI.X R31, R22, R40, R176, 0x1, P6 ;  /* 0x00000028161fb211 */ /* 0x000fe200030f0cb0 */
[----:B----4-:R0:W-:Y:S01]  /*abe0*/  @!P5 ST.E.128 desc[UR56][R34.64], R12 ;  /* 0x0000000c2200d985 */ /* 0x0101e2000c101d38 */
[----:B------:R-:W-:-:S13]  /*abf0*/  ISETP.GE.AND P5, PT, R0, UR4, PT ;  /* 0x0000000400007c0c */ /* 0x000fda000bfa6270 */
[----:B------:R-:W3:Y:S01]  /*ac00*/  @!P5 LDS.128 R12, [R28+0x2000] ;  /* 0x002000001c0cd984 */ /* 0x000ee20000000c00 */
[----:B------:R-:W-:Y:S02]  /*ac10*/  @!P5 IMAD.SHL.U32 R11, R163, 0x8, RZ ;  /* 0x00000008a30bd824 */ /* 0x000fe400078e00ff */
[----:B0-----:R-:W-:Y:S02]  /*ac20*/  @!P5 IMAD.MOV.U32 R34, RZ, RZ, R39 ;  /* 0x000000ffff22d224 */ /* 0x001fe400078e0027 */
[----:B------:R-:W-:Y:S02]  /*ac30*/  @!P5 IMAD.MOV.U32 R35, RZ, RZ, R40 ;  /* 0x000000ffff23d224 */ /* 0x000fe400078e0028 */
[----:B------:R-:W-:-:S05]  /*ac40*/  @!P5 IMAD.WIDE R34, R11, 0x2, R34 ;  /* 0x000000020b22d825 */ /* 0x000fca00078e0222 */
[----:B---3--:R0:W-:Y:S01]  /*ac50*/  @!P5 ST.E.128 desc[UR56][R34.64], R12 ;  /* 0x0000000c2200d985 */ /* 0x0081e2000c101d38 */
[----:B------:R-:W-:-:S13]  /*ac60*/  ISETP.GE.AND P5, PT, R3, UR4, PT ;  /* 0x0000000403007c0c */ /* 0x000fda000bfa6270 */
[----:B------:R-:W3:Y:S01]  /*ac70*/  @!P5 LDS.128 R12, [R29+0x5000] ;  /* 0x005000001d0cd984 */ /* 0x000ee20000000c00 */
[----:B------:R-:W-:Y:S02]  /*ac80*/  @!P5 IMAD.SHL.U32 R11, R164, 0x8, RZ ;  /* 0x00000008a40bd824 */ /* 0x000fe400078e00ff */
[----:B0-----:R-:W-:Y:S02]  /*ac90*/  @!P5 IMAD.MOV.U32 R34, RZ, RZ, R39 ;  /* 0x000000ffff22d224 */ /* 0x001fe400078e0027 */
[----:B------:R-:W-:Y:S02]  /*aca0*/  @!P5 IMAD.MOV.U32 R35, RZ, RZ, R40 ;  /* 0x000000ffff23d224 */ /* 0x000fe400078e0028 */
[----:B------:R-:W-:-:S05]  /*acb0*/  @!P5 IMAD.WIDE R34, R11, 0x2, R34 ;  /* 0x000000020b22d825 */ /* 0x000fca00078e0222 */
[----:B---3--:R0:W-:Y:S01]  /*acc0*/  @!P5 ST.E.128 desc[UR56][R34.64], R12 ;  /* 0x0000000c2200d985 */ /* 0x0081e2000c101d38 */
[----:B------:R-:W-:-:S03]  /*acd0*/  ISETP.GE.AND P5, PT, R23, UR4, PT ;  /* 0x0000000417007c0c */ /* 0x000fc6000bfa6270 */
[----:B------:R-:W3:Y:S10]  /*ace0*/  @!P4 LDS.128 R12, [R28+0x5000] ;  /* 0x005000001c0cc984 */ /* 0x000ef40000000c00 */
[----:B0-----:R-:W-:-:S04]  /*acf0*/  @!P5 LEA R34, P6, R23, R39, 0x1 ;  /* 0x000000271722d211 */ /* 0x001fc800078c08ff */
[----:B------:R-:W-:Y:S01]  /*ad00*/  @!P5 LEA.HI.X R35, R23, R40, R175, 0x1, P6 ;  /* 0x000000281723d211 */ /* 0x000fe200030f0caf */
[----:B---3--:R-:W-:Y:S04]  /*ad10*/  @!P4 ST.E.128 desc[UR56][R32.64], R12 ;  /* 0x0000000c2000c985 */ /* 0x008fe8000c101d38 */
[----:B------:R-:W0:Y:S04]  /*ad20*/  @!P3 LDS.128 R12, [R29+0x8000] ;  /* 0x008000001d0cb984 */ /* 0x000e280000000c00 */
[----:B0-----:R-:W-:Y:S04]  /*ad30*/  @!P3 ST.E.128 desc[UR56][R30.64], R12 ;  /* 0x0000000c1e00b985 */ /* 0x001fe8000c101d38 */
[----:B------:R-:W0:Y:S04]  /*ad40*/  @!P5 LDS.128 R12, [R28+0x8000] ;  /* 0x008000001c0cd984 */ /* 0x000e280000000c00 */
[----:B0-----:R0:W-:Y:S02]  /*ad50*/  @!P5 ST.E.128 desc[UR56][R34.64], R12 ;  /* 0x0000000c2200d985 */ /* 0x0011e4000c101d38 */
.L_x_493:
[----:B------:R-:W-:Y:S05]  /*ad60*/  BSYNC B0 ;  /* 0x0000000000007941 */ /* 0x000fea0003800000 */
.L_x_457:
[----:B---3--:R-:W3:Y:S01]  /*ad70*/  S2R R11, SR_TID.X ;  /* 0x00000000000b7919 */ /* 0x008ee20000002100 */
[----:B------:R-:W-:Y:S01]  /*ad80*/  @!PT LDS RZ, [RZ] ;  /* 0x00000000fffff984 */ /* 0x000fe20000000800 */
[----:B------:R-:W-:Y:S01]  /*ad90*/  @!PT LDS RZ, [RZ] ;  /* 0x00000000fffff984 */ /* 0x000fe20000000800 */
[----:B------:R-:W-:Y:S01]  /*ada0*/  @!PT LDS RZ, [RZ] ;  /* 0x00000000fffff984 */ /* 0x000fe20000000800 */
[----:B------:R-:W-:Y:S01]  /*adb0*/  @!PT LDS RZ, [RZ] ;  /* 0x00000000fffff984 */ /* 0x000fe20000000800 */
[----:B------:R5:W-:Y:S06]  /*adc0*/  MEMBAR.ALL.CTA ;  /* 0x0000000000007992 */ /* 0x000bec0000008000 */
[----:B-----5:R-:W5:Y:S01]  /*add0*/  FENCE.VIEW.ASYNC.S ;  /* 0x00000000000073c6 */ /* 0x020f620000000000 */
[----:B------:R-:W-:Y:S05]  /*ade0*/  WARPSYNC.ALL ;  /* 0x0000000000007948 */ /* 0x000fea0003800000 */
[----:B------:R-:W-:Y:S01]  /*adf0*/  BSSY B0, `(.L_x_554) ;  /* 0x0000009000007945 */ /* 0x000fe20003800000 */
[----:B---3--:R-:W-:Y:S01]  /*ae00*/  LOP3.LUT R11, R11, 0x7f, RZ, 0xc0, !PT ;  /* 0x0000007f0b0b7812 */ /* 0x008fe200078ec0ff */
[----:B-----5:R3:W-:Y:S03]  /*ae10*/  BAR.SYNC.DEFER_BLOCKING R218, 0x80 ;  /* 0x000200da0000751d */ /* 0x0207e60000010000 */
[----:B------:R-:W-:-:S13]  /*ae20*/  ISETP.NE.AND P3, PT, R11, RZ, PT ;  /* 0x000000ff0b00720c */ /* 0x000fda0003f65270 */
[----:B------:R-:W-:-:S05]  /*ae30*/  @!P3 VIADD R11, R85, 0x2a8a0 ;  /* 0x0002a8a0550bb836 */ /* 0x000fca0000000000 */
[----:B------:R-:W-:-:S04]  /*ae40*/  @!P3 PRMT R11, RZ, 0x654, R11 ;  /* 0x00000654ff0bb816 */ /* 0x000fc8000000000b */
[----:B------:R3:W-:Y:S01]  /*ae50*/  @!P3 SYNCS.ARRIVE.TRANS64.RED.A1T0 RZ, [R11+URZ], RZ ;  /* 0x000000ff0bffb9a7 */ /* 0x0007e2000810043f */
[----:B------:R-:W-:Y:S05]  /*ae60*/  @!P2 BRA `(.L_x_555) ;  /* 0x000000000004a947 */ /* 0x000fea0003800000 */
[----:B------:R-:W-:Y:S01]  /*ae70*/  BPT.TRAP 0x1 ;  /* 0x000000040000795c */ /* 0x000fe20000300000 */
.L_x_555:
[----:B------:R-:W-:Y:S05]  /*ae80*/  BSYNC B0 ;  /* 0x0000000000007941 */ /* 0x000fea0003800000 */
.L_x_554:
[----:B------:R-:W5:Y:S01]  /*ae90*/  SYNCS.PHASECHK.TRANS64.TRYWAIT P2, [R85+URZ+0x2a8b0], R86 ;  /* 0x02a8b056550075a7 */ /* 0x000f62000804017f */
[----:B------:R-:W-:Y:S04]  /*aea0*/  BSSY B0, `(.L_x_556) ;  /* 0x0000002000007945 */ /* 0x000fe80003800000 */
[----:B-----5:R-:W-:Y:S05]  /*aeb0*/  @!P2 BRA `(.L_x_557) ;  /* 0x000001600058a947 */ /* 0x020fea0003800000 */
.L_x_818:
[----:B------:R-:W-:Y:S05]  /*aec0*/  BSYNC B0 ;  /* 0x0000000000007941 */ /* 0x000fea0003800000 */
.L_x_556:
[----:B------:R-:W-:Y:S01]  /*aed0*/  ULDC.64 UR4, c[0x0][0x328] ;  /* 0x0000ca0000047ab9 */ /* 0x000fe20000000a00 */
[----:B------:R-:W-:Y:S01]  /*aee0*/  ULDC.64 UR6, c[0x0][0x318] ;  /* 0x0000c60000067ab9 */ /* 0x000fe20000000a00 */
[----:B------:R-:W-:Y:S01]  /*aef0*/  IMAD R82, R82, UR4, RZ ;  /* 0x0000000452527c24 */ /* 0x000fe2000f8e02ff */
[----:B------:R-:W-:Y:S01]  /*af00*/  BSSY B0, `(.L_x_558) ;  /* 0x000002b000007945 */ /* 0x000fe20003800000 */
[----:B0-2-4-:R-:W-:-:S04]  /*af10*/  IMAD.WIDE.U32 R12, R81, UR4, RZ ;  /* 0x00000004510c7c25 */ /* 0x015fc8000f8e00ff */
[----:B------:R-:W-:Y:S01]  /*af20*/  IMAD R81, R81, UR5, R82 ;  /* 0x0000000551517c24 */ /* 0x000fe2000f8e0252 */
[----:B------:R-:W-:Y:S01]  /*af30*/  ULDC.64 UR4, c[0x0][0x338] ;  /* 0x0000ce0000047ab9 */ /* 0x000fe20000000a00 */
[----:B------:R-:W-:Y:S02]  /*af40*/  IMAD.IADD R84, R84, 0x1, -R166 ;  /* 0x0000000154547824 */ /* 0x000fe400078e0aa6 */
[----:B------:R-:W-:Y:S02]  /*af50*/  IMAD R83, R83, UR4, RZ ;  /* 0x0000000453537c24 */ /* 0x000fe4000f8e02ff */
[----:B------:R-:W-:Y:S02]  /*af60*/  IMAD.IADD R13, R13, 0x1, R81 ;  /* 0x000000010d0d7824 */ /* 0x000fe400078e0251 */
[C---:B------:R-:W-:Y:S02]  /*af70*/  IMAD R83, R80.reuse, UR5, R83 ;  /* 0x0000000550537c24 */ /* 0x040fe4000f8e0253 */
[----:B------:R-:W-:Y:S01]  /*af80*/  IMAD.WIDE.U32 R12, R80, UR4, R12 ;  /* 0x00000004500c7c25 */ /* 0x000fe2000f8e000c */
[----:B------:R-:W-:-:S03]  /*af90*/  ULDC.64 UR4, c[0x0][0x330] ;  /* 0x0000cc0000047ab9 */ /* 0x000fc60000000a00 */
[----:B------:R-:W-:Y:S02]  /*afa0*/  IMAD.IADD R13, R13, 0x1, R83 ;  /* 0x000000010d0d7824 */ /* 0x000fe400078e0253 */
[----:B------:R-:W-:Y:S02]  /*afb0*/  IMAD R34, R18, 0x3000, R4 ;  /* 0x0000300012227824 */ /* 0x000fe400078e0204 */
[----:B------:R-:W-:-:S04]  /*afc0*/  IMAD.WIDE.U32 R12, R162, UR4, R12 ;  /* 0x00000004a20c7c25 */ /* 0x000fc8000f8e000c */
[----:B---3--:R-:W-:Y:S01]  /*afd0*/  IMAD R11, R162, UR5, R13 ;  /* 0x00000005a20b7c24 */ /* 0x008fe2000f8e020d */
[----:B------:R-:W-:-:S04]  /*afe0*/  LEA R35, P2, R12, UR6, 0x1 ;  /* 0x000000060c237c11 */ /* 0x000fc8000f8408ff */
[----:B------:R-:W-:Y:S01]  /*aff0*/  LEA.HI.X R36, R12, UR7, R11, 0x1, P2 ;  /* 0x000000070c247c11 */ /* 0x000fe200090f0c0b */
[----:B------:R-:W-:Y:S01]  /*b000*/  IMAD.IADD R11, R127, 0x1, R34 ;  /* 0x000000017f0b7824 */ /* 0x000fe200078e0222 */
[----:B------:R-:W-:Y:S01]  /*b010*/  ISETP.GE.AND P2, PT, R84, 0x1, PT ;  /* 0x000000015400780c */ /* 0x000fe20003f46270 */
[----:B-1----:R0:W1:Y:S01]  /*b020*/  SHFL.IDX PT, R30, R35, RZ, 0x1c1f ;  /* 0x001c1fff231e7589 */ /* 0x00206200000e0000 */
[----:B------:R-:W-:Y:S01]  /*b030*/  LEA R34, R34, R122, 0x1 ;  /* 0x0000007a22227211 */ /* 0x000fe200078e08ff */
[----:B------:R-:W-:Y:S02]  /*b040*/  IMAD R11, R11, 0x2, R122 ;  /* 0x000000020b0b7824 */ /* 0x000fe400078e027a */
[----:B------:R0:W2:Y:S08]  /*b050*/  SHFL.IDX PT, R31, R36, RZ, 0x1c1f ;  /* 0x001c1fff241f7589 */ /* 0x0000b000000e0000 */
[----:B0-----:R-:W-:Y:S05]  /*b060*/  @!P2 BRA `(.L_x_559) ;  /* 0x000000000050a947 */ /* 0x001fea0003800000 */
[----:B------:R-:W-:-:S13]  /*b070*/  ISETP.NE.AND P2, PT, R5, RZ, PT ;  /* 0x000000ff0500720c */ /* 0x000fda0003f45270 */
[----:B------:R-:W0:Y:S01]  /*b080*/  @P2 LDS.128 R12, [R34] ;  /* 0x00000000220c2984 */ /* 0x000e220000000c00 */
[----:B-1----:R-:W-:-:S04]  /*b090*/  @P2 LEA R32, P4, R16, R30, 0x1 ;  /* 0x0000001e10202211 */ /* 0x002fc800078808ff */
[----:B--2---:R-:W-:Y:S02]  /*b0a0*/  @P2 LEA.HI.X R33, R16, R31, R17, 0x1, P4 ;  /* 0x0000001f10212211 */ /* 0x004fe400020f0c11 */
[----:B------:R-:W-:-:S13]  /*b0b0*/  ISETP.NE.AND P4, PT, R21, RZ, PT ;  /* 0x000000ff1500720c */ /* 0x000fda0003f85270 */
[----:B------:R-:W-:-:S04]  /*b0c0*/  @P4 LEA R28, P5, R19, R30, 0x1 ;  /* 0x0000001e131c4211 */ /* 0x000fc800078a08ff */
[----:B------:R-:W-:Y:S01]  /*b0d0*/  @P4 LEA.HI.X R29, R19, R31, R165, 0x1, P5 ;  /* 0x0000001f131d4211 */ /* 0x000fe200028f0ca5 */
[----:B0-----:R0:W-:Y:S01]  /*b0e0*/  @P2 ST.E.128 desc[UR56][R32.64], R12 ;  /* 0x0000000c20002985 */ /* 0x0011e2000c101d38 */
[----:B------:R-:W-:-:S13]  /*b0f0*/  ISETP.NE.AND P2, PT, R10, RZ, PT ;  /* 0x000000ff0a00720c */ /* 0x000fda0003f45270 */
[----:B------:R-:W1:Y:S01]  /*b100*/  @P2 LDS.128 R12, [R11] ;  /* 0x000000000b0c2984 */ /* 0x000e620000000c00 */
[----:B------:R-:W-:-:S04]  /*b110*/  @P2 IMAD.SHL.U32 R37, R163, 0x8, RZ ;  /* 0x00000008a3252824 */ /* 0x000fc800078e00ff */
[----:B0-----:R-:W-:-:S05]  /*b120*/  @P2 IMAD.WIDE R32, R37, 0x2, R30 ;  /* 0x0000000225202825 */ /* 0x001fca00078e021e */
[----:B-1----:R-:W-:Y:S01]  /*b130*/  @P2 ST.E.128 desc[UR56][R32.64], R12 ;  /* 0x0000000c20002985 */ /* 0x002fe2000c101d38 */
[----:B------:R-:W-:-:S13]  /*b140*/  ISETP.NE.AND P2, PT, R20, RZ, PT ;  /* 0x000000ff1400720c */ /* 0x000fda0003f45270 */
[----:B------:R-:W0:Y:S01]  /*b150*/  @P2 LDS.128 R12, [R34+0x3000] ;  /* 0x00300000220c2984 */ /* 0x000e220000000c00 */
[----:B------:R-:W-:-:S04]  /*b160*/  @P2 IMAD.SHL.U32 R37, R164, 0x8, RZ ;  /* 0x00000008a4252824 */ /* 0x000fc800078e00ff */
[----:B------:R-:W-:-:S05]  /*b170*/  @P2 IMAD.WIDE R30, R37, 0x2, R30 ;  /* 0x00000002251e2825 */ /* 0x000fca00078e021e */
[----:B0-----:R-:W-:Y:S04]  /*b180*/  @P2 ST.E.128 desc[UR56][R30.64], R12 ;  /* 0x0000000c1e002985 */ /* 0x001fe8000c101d38 */
[----:B------:R-:W0:Y:S04]  /*b190*/  @P4 LDS.128 R12, [R11+0x3000] ;  /* 0x003000000b0c4984 */ /* 0x000e280000000c00 */
[----:B0-----:R0:W-:Y:S02]  /*b1a0*/  @P4 ST.E.128 desc[UR56][R28.64], R12 ;  /* 0x0000000c1c004985 */ /* 0x0011e4000c101d38 */
.L_x_559:
[----:B------:R-:W-:Y:S05]  /*b1b0*/  BSYNC B0 ;  /* 0x0000000000007941 */ /* 0x000fea0003800000 */
.L_x_558:
[----:B------:R-:W-:Y:S01]  /*b1c0*/  ISETP.GE.AND P2, PT, R84, 0x41, PT ;  /* 0x000000415400780c */ /* 0x000fe20003f46270 */
[----:B--2---:R2:W3:Y:S01]  /*b1d0*/  SHFL.IDX PT, R31, R36, 0x1, 0x1c1f ;  /* 0x003c1f00241f7f89 */ /* 0x0044e200000e0000 */
[----:B------:R-:W-:Y:S03]  /*b1e0*/  BSSY B0, `(.L_x_560) ;  /* 0x0000017000007945 */ /* 0x000fe60003800000 */
[----:B-1----:R2:W1:Y:S08]  /*b1f0*/  SHFL.IDX PT, R30, R35, 0x1, 0x1c1f ;  /* 0x003c1f00231e7f89 */ /* 0x00247000000e0000 */
[----:B--2---:R-:W-:Y:S05]  /*b200*/  @!P2 BRA `(.L_x_561) ;  /* 0x000000000050a947 */ /* 0x004fea0003800000 */
[----:B------:R-:W-:-:S13]  /*b210*/  ISETP.NE.AND P2, PT, R5, RZ, PT ;  /* 0x000000ff0500720c */ /* 0x000fda0003f45270 */
[----:B0-----:R-:W0:Y:S01]  /*b220*/  @P2 LDS.128 R12, [R34+0x2000] ;  /* 0x00200000220c2984 */ /* 0x001e220000000c00 */
[----:B-1----:R-:W-:-:S04]  /*b230*/  @P2 LEA R32, P4, R16, R30, 0x1 ;  /* 0x0000001e10202211 */ /* 0x002fc800078808ff */
[----:B---3--:R-:W-:Y:S02]  /*b240*/  @P2 LEA.HI.X R33, R16, R31, R17, 0x1, P4 ;  /* 0x0000001f10212211 */ /* 0x008fe400020f0c11 */
[----:B------:R-:W-:-:S13]  /*b250*/  ISETP.NE.AND P4, PT, R21, RZ, PT ;  /* 0x000000ff1500720c */ /* 0x000fda0003f85270 */
[----:B------:R-:W-:-:S04]  /*b260*/  @P4 LEA R28, P5, R19, R30, 0x1 ;  /* 0x0000001e131c4211 */ /* 0x000fc800078a08ff */
[----:B------:R-:W-:Y:S01]  /*b270*/  @P4 LEA.HI.X R29, R19, R31, R165, 0x1, P5 ;  /* 0x0000001f131d4211 */ /* 0x000fe200028f0ca5 */
[----:B0-----:R0:W-:Y:S01]  /*b280*/  @P2 ST.E.128 desc[UR56][R32.64], R12 ;  /* 0x0000000c20002985 */ /* 0x0011e2000c101d38 */
[----:B------:R-:W-:-:S13]  /*b290*/  ISETP.NE.AND P2, PT, R10, RZ, PT ;  /* 0x000000ff0a00720c */ /* 0x000fda0003f45270 */
[----:B------:R-:W1:Y:S01]  /*b2a0*/  @P2 LDS.128 R12, [R11+0x2000] ;  /* 0x002000000b0c2984 */ /* 0x000e620000000c00 */
        /* <DEDUP_REMOVED lines=10> */
.L_x_561:
[----:B------:R-:W-:Y:S05]  /*b350*/  BSYNC B0 ;  /* 0x0000000000007941 */ /* 0x000fea0003800000 */
.L_x_560:
[----:B------:R-:W4:Y:S01]  /*b360*/  LDL R11, [R1+0x38] ;  /* 0x00003800010b7983 */ /* 0x000f220000100800 */
[----:B------:R-:W-:Y:S01]  /*b370*/  @!P3 VIADD R85, R85, 0x2a8c0 ;  /* 0x0002a8c05555b836 */ /* 0x000fe20000000000 */
[----:B------:R-:W-:Y:S01]  /*b380*/  PLOP3.LUT P2, PT, PT, PT, PT, 0x8, 0x0 ;  /* 0x000000000000781c */ /* 0x000fe20003f4e170 */
[----:B------:R-:W-:Y:S01]  /*b390*/  VIADD R18, R18, 0x1 ;  /* 0x0000000112127836 */ /* 0x000fe20000000000 */
[----:B------:R-:W-:Y:S01]  /*b3a0*/  @!PT LDS RZ, [RZ] ;  /* 0x00000000fffff984 */ /* 0x000fe20000000800 */
[----:B------:R-:W-:Y:S01]  /*b3b0*/  @!PT LDS RZ, [RZ] ;  /* 0x00000000fffff984 */ /* 0x000fe20000000800 */
[----:B------:R-:W-:Y:S01]  /*b3c0*/  @!PT LDS RZ, [RZ] ;  /* 0x00000000fffff984 */ /* 0x000fe20000000800 */
[----:B------:R-:W-:Y:S01]  /*b3d0*/  @!PT LDS RZ, [RZ] ;  /* 0x00000000fffff984 */ /* 0x000fe20000000800 */
[----:B------:R5:W-:Y:S06]  /*b3e0*/  MEMBAR.ALL.CTA ;  /* 0x0000000000007992 */ /* 0x000bec0000008000 */
[----:B-----5:R-:W5:Y:S01]  /*b3f0*/  FENCE.VIEW.ASYNC.S ;  /* 0x00000000000073c6 */ /* 0x020f620000000000 */
[----:B------:R-:W-:Y:S01]  /*b400*/  @!P3 PRMT R85, RZ, 0x654, R85 ;  /* 0x00000654ff55b816 */ /* 0x000fe20000000055 */
[----:B-----5:R0:W-:Y:S06]  /*b410*/  BAR.SYNC.DEFER_BLOCKING R218, 0x80 ;  /* 0x000200da0000751d */ /* 0x0201ec0000010000 */
[----:B------:R1:W-:Y:S01]  /*b420*/  @!P3 SYNCS.ARRIVE.TRANS64.RED.A1T0 RZ, [R85+URZ], RZ ;  /* 0x000000ff55ffb9a7 */ /* 0x0003e2000810043f */
[----:B------:R-:W-:-:S04]  /*b430*/  ISETP.NE.AND P3, PT, R18, 0x2, PT ;  /* 0x000000021200780c */ /* 0x000fc80003f65270 */
[----:B0-2---:R-:W-:Y:S02]  /*b440*/  SEL R12, RZ, 0x1, P3 ;  /* 0x00000001ff0c7807 */ /* 0x005fe40001800000 */
[----:B------:R-:W-:Y:S02]  /*b450*/  SEL R18, R18, RZ, P3 ;  /* 0x000000ff12127207 */ /* 0x000fe40001800000 */
[----:B------:R-:W-:Y:S02]  /*b460*/  LOP3.LUT R167, R167, R12, RZ, 0x3c, !PT ;  /* 0x0000000ca7a77212 */ /* 0x000fe400078e3cff */
[----:B----4-:R-:W-:-:S13]  /*b470*/  LOP3.LUT P4, RZ, R11, 0x2, RZ, 0xc0, !PT ;  /* 0x000000020bff7812 */ /* 0x010fda000788c0ff */
[----:B-1----:R-:W-:Y:S05]  /*b480*/  @P4 BRA `(.L_x_562) ;  /* 0xffffff74009c4947 */ /* 0x002fea000383ffff */
.L_x_452:
[----:B------:R-:W-:Y:S01]  /*b490*/  BSSY B0, `(.L_x_563) ;  /* 0x0000005000007945 */ /* 0x000fe20003800000 */
[----:B------:R-:W-:-:S03]  /*b4a0*/  IMAD.MOV.U32 R3, RZ, RZ, RZ ;  /* 0x000000ffff037224 */ /* 0x000fc600078e00ff */
[----:B------:R-:W-:Y:S05]  /*b4b0*/  @P2 BRA `(.L_x_564) ;  /* 0x0000000000082947 */ /* 0x000fea0003800000 */
[----:B------:R-:W1:Y:S02]  /*b4c0*/  FENCE.VIEW.ASYNC.G ;  /* 0x00000000000073c6 */ /* 0x000e640000000100 */
[----:B-1----:R-:W-:Y:S06]  /*b4d0*/  BAR.ARV 0xc, 0x180 ;  /* 0x0306000000007b1d */ /* 0x002fec0000002000 */
.L_x_564:
[----:B------:R-:W-:Y:S05]  /*b4e0*/  BSYNC B0 ;  /* 0x0000000000007941 */ /* 0x000fea0003800000 */
.L_x_563:
[----:B------:R-:W2:Y:S01]  /*b4f0*/  LDL R0, [R1+0x38] ;  /* 0x0000380001007983 */ /* 0x000ea20000100800 */
[----:B------:R-:W-:Y:S01]  /*b500*/  BSSY B0, `(.L_x_565) ;  /* 0x0000020000007945 */ /* 0x000fe20003800000 */
[----:B--2---:R-:W-:-:S13]  /*b510*/  LOP3.LUT P0, RZ, R0, 0x4, RZ, 0xc0, !PT ;  /* 0x0000000400ff7812 */ /* 0x004fda000780c0ff */
        /* <DEDUP_REMOVED lines=30> */
.L_x_566:
[----:B------:R-:W-:Y:S05]  /*b700*/  BSYNC B0 ;  /* 0x0000000000007941 */ /* 0x000fea0003800000 */
.L_x_565:
[-C--:B------:R-:W-:Y:S01]  /*b710*/  IMAD R182, R200, R3.reuse, RZ ;  /* 0x00000003c8b67224 */ /* 0x080fe200078e02ff */
[----:B------:R-:W-:Y:S02]  /*b720*/  PLOP3.LUT P0, PT, PT, PT, PT, 0x80, 0x0 ;  /* 0x000000000000781c */ /* 0x000fe40003f0f070 */
[----:B------:R-:W-:Y:S02]  /*b730*/  CS2R R20, SRZ ;  /* 0x0000000000147805 */ /* 0x000fe4000001ff00 */
[----:B------:R-:W-:Y:S02]  /*b740*/  CS2R R86, SRZ ;  /* 0x0000000000567805 */ /* 0x000fe4000001ff00 */
[----:B------:R-:W-:Y:S02]  /*b750*/  CS2R R84, SRZ ;  /* 0x0000000000547805 */ /* 0x000fe4000001ff00 */
[----:B------:R-:W-:Y:S02]  /*b760*/  VIADDMNMX R72, R182, R3, R142, PT ;  /* 0x00000003b6487246 */ /* 0x000fe4000380018e */
[----:B------:R-:W-:-:S02]  /*b770*/  CS2R R82, SRZ ;  /* 0x0000000000527805 */ /* 0x000fc4000001ff00 */
[----:B------:R-:W-:Y:S02]  /*b780*/  CS2R R80, SRZ ;  /* 0x0000000000507805 */ /* 0x000fe4000001ff00 */
[----:B------:R-:W-:Y:S02]  /*b790*/  CS2R R78, SRZ ;  /* 0x00000000004e7805 */ /* 0x000fe4000001ff00 */
[----:B------:R-:W-:Y:S02]  /*b7a0*/  ISETP.GT.AND P1, PT, R72, R182, PT ;  /* 0x000000b64800720c */ /* 0x000fe40003f24270 */
        /* <DEDUP_REMOVED lines=28> */
[----:B------:R-:W2:Y:S01]  /*b970*/  LDL R0, [R1+0x64] ;  /* 0x0000640001007983 */ /* 0x000ea20000100800 */
[----:B------:R-:W-:-:S06]  /*b980*/  ULOP3.LUT UP0, URZ, UR59, 0x1bf, URZ, 0xc0, !UPT ;  /* 0x000001bf3b3f7892 */ /* 0x000fcc000f80c03f */
[----:B------:R-:W-:Y:S01]  /*b990*/  PLOP3.LUT P0, PT, PT, PT, UP0, 0x80, 0x0 ;  /* 0x000000000000781c */ /* 0x000fe20003f0f008 */
[----:B--2---:R-:W1:Y:S02]  /*b9a0*/  SHFL.IDX PT, R0, R0, RZ, 0x1f ;  /* 0x00001fff00007589 */ /* 0x004e6400000e0000 */
[----:B-1----:R-:W-:-:S04]  /*b9b0*/  LEA.HI R3, R0, R0, RZ, 0x1 ;  /* 0x0000000000037211 */ /* 0x002fc800078f08ff */
[----:B------:R-:W-:-:S04]  /*b9c0*/  LOP3.LUT R3, R3, 0x1e, RZ, 0xc0, !PT ;  /* 0x0000001e03037812 */ /* 0x000fc800078ec0ff */
[----:B------:R-:W-:-:S04]  /*b9d0*/  IADD3 R3, R0, -R3, RZ ;  /* 0x8000000300037210 */ /* 0x000fc80007ffe0ff */
[----:B------:R-:W-:-:S04]  /*b9e0*/  LEA R3, R3, UR59, 0xd ;  /* 0x0000003b03037c11 */ /* 0x000fc8000f8e68ff */
[----:B------:R-:W-:-:S04]  /*b9f0*/  SHF.R.U32.HI R3, RZ, 0x4, R3 ;  /* 0x00000004ff037819 */ /* 0x000fc80000011603 */
[----:B------:R-:W-:Y:S01]  /*ba00*/  LOP3.LUT R36, R3, 0x3fff, RZ, 0xc0, !PT ;  /* 0x00003fff03247812 */ /* 0x000fe200078ec0ff */
[----:B------:R-:W-:Y:S06]  /*ba10*/  @!P0 BRA `(.L_x_568) ;  /* 0x0000000000408947 */ /* 0x000fec0003800000 */
[----:B------:R-:W-:Y:S01]  /*ba20*/  MOV R14, 0x0 ;  /* 0x00000000000e7802 */ /* 0x000fe20000000f00 */
[----:B------:R-:W-:Y:S01]  /*ba30*/  ULDC.64 UR4, c[0x4][0xf0] ;  /* 0x01003c0000047ab9 */ /* 0x000fe20000000a00 */
[----:B------:R-:W-:Y:S01]  /*ba40*/  ULDC.64 UR6, c[0x4][0xf8] ;  /* 0x01003e0000067ab9 */ /* 0x000fe20000000a00 */
[----:B------:R-:W-:Y:S02]  /*ba50*/  IMAD.U32 R4, RZ, RZ, UR4 ;  /* 0x00000004ff047e24 */ /* 0x000fe4000f8e00ff */
        /* <DEDUP_REMOVED lines=8> */
[----:B------:R-:W-:Y:S02]  /*bae0*/  IMAD.MOV.U32 R12, RZ, RZ, 0x1 ;  /* 0x00000001ff0c7424 */ /* 0x000fe400078e00ff */
[----:B------:R-:W-:-:S07]  /*baf0*/  IMAD.MOV.U32 R13, RZ, RZ, RZ ;  /* 0x000000ffff0d7224 */ /* 0x000fce00078e00ff */
[----:B------:R-:W-:-:S07]  /*bb00*/  LEPC R20, `(.L_x_568) ;  /* 0x000000001014794e */ /* 0x000fce0000000000 */
[----:B-1-3-5:R-:W-:Y:S05]  /*bb10*/  CALL.ABS.NOINC R14 ;  /* 0x000000000e007343 */ /* 0x02afea0003c00000 */
.L_x_568:
[----:B------:R-:W-:Y:S02]  /*bb20*/  ULDC UR4, c[0x0][0x3f4] ;  /* 0x0000fd0000047ab9 */ /* 0x000fe40000000800 */
[----:B------:R-:W-:-:S13]  /*bb30*/  ISETP.LT.AND P0, PT, RZ, UR4, PT ;  /* 0x00000004ff007c0c */ /* 0x000fda000bf01270 */
[----:B------:R-:W-:Y:S05]  /*bb40*/  @P0 BRA `(.L_x_569) ;  /* 0x00000000003c0947 */ /* 0x000fea0003800000 */
[----:B------:R-:W-:-:S04]  /*bb50*/  LEA.HI R0, R191, R191, RZ, 0x1 ;  /* 0x000000bfbf007211 */ /* 0x000fc800078f08ff */
[----:B------:R-:W-:-:S05]  /*bb60*/  LOP3.LUT R0, R0, 0xfffffffe, RZ, 0xc0, !PT ;  /* 0xfffffffe00007812 */ /* 0x000fca00078ec0ff */
[----:B------:R-:W-:-:S05]  /*bb70*/  IMAD.IADD R0, R191, 0x1, -R0 ;  /* 0x00000001bf007824 */ /* 0x000fca00078e0a00 */
[----:B------:R-:W-:-:S04]  /*bb80*/  SHF.L.U32 R3, R0, 0x1f, RZ ;  /* 0x0000001f00037819 */ /* 0x000fc800000006ff */
[----:B------:R1:W2:Y:S03]  /*bb90*/  SYNCS.PHASECHK.TRANS64.TRYWAIT P0, [R2+URZ+0x2a800], R3 ;  /* 0x02a80003020075a7 */ /* 0x0002a6000800017f */
[----:B--2---:R-:W-:Y:S05]  /*bba0*/  @!P0 NANOSLEEP.SYNCS 0x989680 ;  /* 0x009896800000895d */ /* 0x004fea0003900000 */
[----:B------:R-:W2:Y:S01]  /*bbb0*/  @!P0 SYNCS.PHASECHK.TRANS64 P0, [R2+URZ+0x2a800], R3 ;  /* 0x02a80003020085a7 */ /* 0x000ea2000800007f */
[----:B------:R-:W-:Y:S04]  /*bbc0*/  BSSY B0, `(.L_x_570) ;  /* 0x0000006000007945 */ /* 0x000fe80003800000 */
[----:B--2---:R-:W-:Y:S05]  /*bbd0*/  @P0 BRA `(.L_x_571) ;  /* 0x0000000000100947 */ /* 0x004fea0003800000 */
.L_x_572:
[----:B--2---:R2:W4:Y:S02]  /*bbe0*/  SYNCS.PHASECHK.TRANS64.TRYWAIT P0, [R2+URZ+0x2a800], R3 ;  /* 0x02a80003020075a7 */ /* 0x004524000800017f */
[----:B----4-:R-:W-:Y:S05]  /*bbf0*/  @!P0 NANOSLEEP.SYNCS 0x989680 ;  /* 0x009896800000895d */ /* 0x010fea0003900000 */
[----:B------:R-:W4:Y:S02]  /*bc00*/  @!P0 SYNCS.PHASECHK.TRANS64 P0, [R2+URZ+0x2a800], R3 ;  /* 0x02a80003020085a7 */ /* 0x000f24000800007f */
[----:B----4-:R-:W-:Y:S05]  /*bc10*/  @!P0 BRA `(.L_x_572) ;  /* 0xfffffffc00f08947 */ /* 0x010fea000383ffff */
.L_x_571:
[----:B------:R-:W-:Y:S05]  /*bc20*/  BSYNC B0 ;  /* 0x0000000000007941 */ /* 0x000fea0003800000 */
.L_x_570:
[----:B------:R-:W-:Y:S05]  /*bc30*/  BRA `(.L_x_573) ;  /* 0x0000005800747947 */ /* 0x000fea0003800000 */
.L_x_569:
[----:B-----5:R-:W-:Y:S01]  /*bc40*/  SHF.R.S32.HI R0, RZ, 0x1f, R141 ;  /* 0x0000001fff007819 */ /* 0x020fe2000001148d */
[----:B------:R-:W-:Y:S01]  /*bc50*/  ULOP3.LUT UP0, URZ, UR59, 0x3ff, URZ, 0xc0, !UPT ;  /* 0x000003ff3b3f7892 */ /* 0x000fe2000f80c03f */
[----:B------:R-:W-:Y:S01]  /*bc60*/  ULDC.64 UR4, c[0x0][0x3f8] ;  /* 0x0000fe0000047ab9 */ /* 0x000fe20000000a00 */
[----:B------:R-:W-:Y:S02]  /*bc70*/  ULDC.64 UR6, c[0x0][0x408] ;  /* 0x0001020000067ab9 */ /* 0x000fe40000000a00 */
[C---:B------:R-:W-:Y:S02]  /*bc80*/  IMAD R4, R0.reuse, UR4, RZ ;  /* 0x0000000400047c24 */ /* 0x040fe4000f8e02ff */
[----:B------:R-:W-:Y:S01]  /*bc90*/  IMAD R0, R0, UR6, RZ ;  /* 0x0000000600007c24 */ /* 0x000fe2000f8e02ff */
[----:B------:R-:W-:Y:S01]  /*bca0*/  PLOP3.LUT P2, PT, PT, PT, UP0, 0x80, 0x0 ;  /* 0x000000000000781c */ /* 0x000fe20003f4f008 */
[C---:B------:R-:W-:Y:S02]  /*bcb0*/  IMAD R3, R141.reuse, UR5, R4 ;  /* 0x000000058d037c24 */ /* 0x040fe4000f8e0204 */
[----:B------:R-:W-:Y:S01]  /*bcc0*/  IMAD.WIDE.U32 R42, R141, UR4, RZ ;  /* 0x000000048d2a7c25 */ /* 0x000fe2000f8e00ff */
[----:B------:R-:W-:-:S03]  /*bcd0*/  ULDC.64 UR4, c[0x0][0x3e8] ;  /* 0x0000fa0000047ab9 */ /* 0x000fc60000000a00 */
[C---:B------:R-:W-:Y:S01]  /*bce0*/  IMAD R37, R141.reuse, UR7, R0 ;  /* 0x000000078d257c24 */ /* 0x040fe2000f8e0200 */
[----:B------:R-:W-:Y:S01]  /*bcf0*/  LEA R39, P0, R42, UR4, 0x1 ;  /* 0x000000042a277c11 */ /* 0x000fe2000f8008ff */
[----:B------:R-:W-:Y:S01]  /*bd00*/  IMAD.WIDE.U32 R4, R141, UR6, RZ ;  /* 0x000000068d047c25 */ /* 0x000fe2000f8e00ff */
[----:B------:R-:W-:-:S03]  /*bd10*/  ULDC.64 UR6, c[0x0][0x400] ;  /* 0x0001000000067ab9 */ /* 0x000fc60000000a00 */
[----:B------:R-:W-:Y:S01]  /*bd20*/  IMAD.IADD R3, R3, 0x1, R43 ;  /* 0x0000000103037824 */ /* 0x000fe200078e022b */
[----:B------:R-:W-:Y:S01]  /*bd30*/  LEA R40, P1, R4, UR6, 0x1 ;  /* 0x0000000604287c11 */ /* 0x000fe2000f8208ff */
[----:B------:R-:W-:-:S03]  /*bd40*/  IMAD.IADD R37, R37, 0x1, R5 ;  /* 0x0000000125257824 */ /* 0x000fc600078e0205 */
[----:B------:R-:W-:Y:S02]  /*bd50*/  LEA.HI.X R42, R42, UR5, R3, 0x1, P0 ;  /* 0x000000052a2a7c11 */ /* 0x000fe400080f0c03 */
[----:B------:R-:W-:Y:S01]  /*bd60*/  LEA.HI.X R37, R4, UR7, R37, 0x1, P1 ;  /* 0x0000000704257c11 */ /* 0x000fe200088f0c25 */
        /* <DEDUP_REMOVED lines=8> */
[----:B0-----:R-:W-:Y:S01]  /*bdf0*/  IMAD.U32 R6, RZ, RZ, UR6 ;  /* 0x00000006ff067e24 */ /* 0x001fe2000f8e00ff */
[----:B------:R-:W-:Y:S01]  /*be00*/  MOV R11, UR5 ;  /* 0x00000005000b7c02 */ /* 0x000fe20008000f00 */
[----:B------:R-:W-:-:S02]  /*be10*/  IMAD.U32 R7, RZ, RZ, UR7 ;  /* 0x00000007ff077e24 */ /* 0x000fc4000f8e00ff */
[----:B------:R-:W-:Y:S02]  /*be20*/  IMAD.U32 R10, RZ, RZ, UR4 ;  /* 0x00000004ff0a7e24 */ /* 0x000fe4000f8e00ff */
[----:B------:R-:W-:Y:S02]  /*be30*/  IMAD.MOV.U32 R8, RZ, RZ, 0x70 ;  /* 0x00000070ff087424 */ /* 0x000fe400078e00ff */
[----:B------:R-:W-:Y:S02]  /*be40*/  IMAD.MOV.U32 R12, RZ, RZ, 0x1 ;  /* 0x00000001ff0c7424 */ /* 0x000fe400078e00ff */
[----:B------:R-:W-:-:S07]  /*be50*/  IMAD.MOV.U32 R13, RZ, RZ, RZ ;  /* 0x000000ffff0d7224 */ /* 0x000fce00078e00ff */
[----:B------:R-:W-:-:S07]  /*be60*/  LEPC R20, `(.L_x_574) ;  /* 0x000000001014794e */ /* 0x000fce0000000000 */
[----:B-1-3--:R-:W-:Y:S05]  /*be70*/  CALL.ABS.NOINC R14 ;  /* 0x000000000e007343 */ /* 0x00afea0003c00000 */
.L_x_574:
[----:B------:R-:W-:Y:S01]  /*be80*/  ULDC.U8 UR4, c[0x0][0x410] ;  /* 0x0001040000047ab9 */ /* 0x000fe20000000000 */
[----:B------:R-:W-:Y:S01]  /*be90*/  BSSY B0, `(.L_x_575) ;  /* 0x000056f000007945 */ /* 0x000fe20003800000 */
[----:B------:R-:W-:Y:S01]  /*bea0*/  ISETP.NE.AND P0, PT, RZ, UR4, PT ;  /* 0x00000004ff007c0c */ /* 0x000fe2000bf05270 */
[----:B0-----:R-:W-:-:S12]  /*beb0*/  IMAD R6, R145, 0x80, R166 ;  /* 0x0000008091067824 */ /* 0x001fd800078e02a6 */
[----:B------:R-:W-:Y:S05]  /*bec0*/  @!P0 BRA `(.L_x_576) ;  /* 0x0000002800a88947 */ /* 0x000fea0003800000 */
[----:B------:R-:W-:-:S03]  /*bed0*/  UMOV UR4, 0xffffffff ;  /* 0xffffffff00047882 */ /* 0x000fc60000000000 */
[----:B------:R-:W-:Y:S05]  /*bee0*/  BRA.DIV UR4, `(.L_x_577) ;  /* 0x0000015204607947 */ /* 0x000fea000b800000 */
[----:B------:R-:W0:Y:S04]  /*bef0*/  SHFL.IDX PT, R42, R42, RZ, 0x1c1f ;  /* 0x001c1fff2a2a7589 */ /* 0x000e2800000e0000 */
[----:B------:R-:W1:Y:S04]  /*bf00*/  SHFL.IDX PT, R39, R39, RZ, 0x1c1f ;  /* 0x001c1fff27277589 */ /* 0x000e6800000e0000 */
[----:B------:R2:W4:Y:S04]  /*bf10*/  SHFL.IDX PT, R44, R37, RZ, 0x1c1f ;  /* 0x001c1fff252c7589 */ /* 0x00052800000e0000 */
[----:B------:R2:W0:Y:S02]  /*bf20*/  SHFL.IDX PT, R41, R40, RZ, 0x1c1f ;  /* 0x001c1fff28297589 */ /* 0x00042400000e0000 */
.L_x_824:
[----:B------:R-:W-:Y:S01]  /*bf30*/  ULDC UR4, c[0x0][0x448] ;  /* 0x0001120000047ab9 */ /* 0x000fe20000000800 */
[----:B------:R-:W-:Y:S01]  /*bf40*/  LOP3.LUT R3, R177, 0x18, R16, 0xf8, !PT ;  /* 0x00000018b1037812 */ /* 0x000fe200078ef810 */
[----:B--2---:R-:W-:Y:S01]  /*bf50*/  IMAD R37, R143, UR4, RZ ;  /* 0x000000048f257c24 */ /* 0x004fe2000f8e02ff */
[----:B------:R-:W-:Y:S01]  /*bf60*/  BSSY B1, `(.L_x_578) ;  /* 0x0000050000017945 */ /* 0x000fe20003800000 */
[----:B------:R-:W-:Y:S02]  /*bf70*/  LOP3.LUT P0, RZ, R219, 0x4, RZ, 0xc0, !PT ;  /* 0x00000004dbff7812 */ /* 0x000fe4000780c0ff */
[----:B------:R-:W-:Y:S02]  /*bf80*/  CS2R R4, SRZ ;  /* 0x0000000000047805 */ /* 0x000fe4000001ff00 */
[----:B------:R-:W-:Y:S02]  /*bf90*/  LOP3.LUT R0, R3, R178, RZ, 0x3c, !PT ;  /* 0x000000b203007212 */ /* 0x000fe400078e3cff */
[----:B------:R-:W-:-:S02]  /*bfa0*/  CS2R R8, SRZ ;  /* 0x0000000000087805 */ /* 0x000fc4000001ff00 */
[----:B------:R-:W-:Y:S01]  /*bfb0*/  ISETP.GE.AND P1, PT, R6, R37, PT ;  /* 0x000000250600720c */ /* 0x000fe20003f26270 */
[----:B------:R-:W-:Y:S01]  /*bfc0*/  IMAD R37, R145, -0x80, R37 ;  /* 0xffffff8091257824 */ /* 0x000fe200078e0225 */
[----:B------:R-:W-:Y:S01]  /*bfd0*/  CS2R R6, SRZ ;  /* 0x0000000000067805 */ /* 0x000fe2000001ff00 */
[----:B------:R-:W-:Y:S01]  /*bfe0*/  IMAD.IADD R3, R179, 0x1, R0 ;  /* 0x00000001b3037824 */ /* 0x000fe200078e0200 */
[----:B------:R-:W-:Y:S02]  /*bff0*/  CS2R R10, SRZ ;  /* 0x00000000000a7805 */ /* 0x000fe4000001ff00 */
[----:B------:R-:W-:Y:S02]  /*c000*/  CS2R R12, SRZ ;  /* 0x00000000000c7805 */ /* 0x000fe4000001ff00 */
[----:B------:R-:W-:Y:S01]  /*c010*/  CS2R R14, SRZ ;  /* 0x00000000000e7805 */ /* 0x000fe2000001ff00 */
[----:B------:R-:W-:Y:S01]  /*c020*/  IMAD R3, R3, 0x2, R2 ;  /* 0x0000000203037824 */ /* 0x000fe200078e0202 */
[----:B------:R-:W-:-:S02]  /*c030*/  CS2R R20, SRZ ;  /* 0x0000000000147805 */ /* 0x000fc4000001ff00 */
[----:B------:R-:W-:Y:S02]  /*c040*/  CS2R R24, SRZ ;  /* 0x0000000000187805 */ /* 0x000fe4000001ff00 */
[----:B------:R-:W-:Y:S02]  /*c050*/  CS2R R26, SRZ ;  /* 0x00000000001a7805 */ /* 0x000fe4000001ff00 */
[----:B------:R-:W-:Y:S02]  /*c060*/  CS2R R28, SRZ ;  /* 0x00000000001c7805 */ /* 0x000fe4000001ff00 */
[----:B---3--:R-:W-:Y:S01]  /*c070*/  CS2R R30, SRZ ;  /* 0x00000000001e7805 */ /* 0x008fe2000001ff00 */
[C---:B------:R-:W-:Y:S01]  /*c080*/  VIADD R43, R3.reuse, 0xc400 ;  /* 0x0000c400032b7836 */ /* 0x040fe20000000000 */
[----:B------:R-:W-:Y:S01]  /*c090*/  CS2R R32, SRZ ;  /* 0x0000000000207805 */ /* 0x000fe2000001ff00 */
[----:B------:R-:W-:Y:S01]  /*c0a0*/  VIADD R0, R3, 0xc440 ;  /* 0x0000c44003007836 */ /* 0x000fe20000000000 */
[----:B------:R-:W-:Y:S06]  /*c0b0*/  @P1 BRA `(.L_x_579) ;  /* 0x0000000000e81947 */ /* 0x000fec0003800000 */
[----:B------:R-:W2:Y:S01]  /*c0c0*/  LDL R40, [R1+0x3c] ;  /* 0x00003c0001287983 */ /* 0x000ea20000100800 */
[----:B------:R-:W-:Y:S01]  /*c0d0*/  ULDC UR4, c[0x0][0x3f4] ;  /* 0x0000fd0000047ab9 */ /* 0x000fe20000000800 */
[----:B------:R-:W-:Y:S02]  /*c0e0*/  CS2R R20, SRZ ;  /* 0x0000000000147805 */ /* 0x000fe4000001ff00 */
[----:B------:R-:W-:Y:S02]  /*c0f0*/  ISETP.GE.AND P2, PT, R160, UR4, PT ;  /* 0x00000004a0007c0c */ /* 0x000fe4000bf46270 */
[----:B------:R-:W-:Y:S02]  /*c100*/  CS2R R14, SRZ ;  /* 0x00000000000e7805 */ /* 0x000fe4000001ff00 */
[----:B------:R-:W-:Y:S02]  /*c110*/  ISETP.GE.AND P3, PT, R170, UR4, PT ;  /* 0x00000004aa007c0c */ /* 0x000fe4000bf66270 */
[----:B------:R-:W-:-:S02]  /*c120*/  CS2R R24, SRZ ;  /* 0x0000000000187805 */ /* 0x000fc4000001ff00 */
[----:B------:R-:W-:-:S05]  /*c130*/  ISETP.GE.AND P4, PT, R169, UR4, PT ;  /* 0x00000004a9007c0c */ /* 0x000fca000bf86270 */
[----:B-1----:R-:W-:Y:S02]  /*c140*/  @!P2 IMAD.MOV.U32 R6, RZ, RZ, R39 ;  /* 0x000000ffff06a224 */ /* 0x002fe400078e0027 */
[----:B0-----:R-:W-:Y:S02]  /*c150*/  @!P2 IMAD.MOV.U32 R7, RZ, RZ, R42 ;  /* 0x000000ffff07a224 */ /* 0x001fe400078e002a */
[----:B------:R-:W-:Y:S01]  /*c160*/  @!P3 IADD3 R28, P1, R39, R222, RZ ;  /* 0x000000de271cb210 */ /* 0x000fe20007f3e0ff */
[----:B------:R-:W-:Y:S02]  /*c170*/  @!P2 IMAD.MOV.U32 R4, RZ, RZ, R41 ;  /* 0x000000ffff04a224 */ /* 0x000fe400078e0029 */
[----:B----4-:R-:W-:Y:S02]  /*c180*/  @!P2 IMAD.MOV.U32 R5, RZ, RZ, R44 ;  /* 0x000000ffff05a224 */ /* 0x010fe400078e002c */
[----:B------:R-:W-:-:S04]  /*c190*/  @!P2 IMAD.WIDE R10, R160, 0x2, R6 ;  /* 0x00000002a00aa825 */ /* 0x000fc800078e0206 */
[----:B------:R-:W-:Y:S01]  /*c1a0*/  @!P2 IMAD.WIDE R30, R160, 0x2, R4 ;  /* 0x00000002a01ea825 */ /* 0x000fe200078e0204 */
[----:B------:R0:W5:Y:S03]  /*c1b0*/  @!P2 LD.E.64 R20, desc[UR56][R10.64] ;  /* 0x000000380a14a980 */ /* 0x000166000c101b00 */
[--C-:B------:R-:W-:Y:S01]  /*c1c0*/  @!P3 IMAD.X R29, R42, 0x1, R221.reuse, P1 ;  /* 0x000000012a1db824 */ /* 0x100fe200008e06dd */
[----:B------:R-:W-:Y:S01]  /*c1d0*/  @!P3 IADD3 R4, P1, R41, R222, RZ ;  /* 0x000000de2904b210 */ /* 0x000fe20007f3e0ff */
[----:B------:R-:W5:Y:S01]  /*c1e0*/  @!P2 LD.E.64 R14, desc[UR56][R30.64] ;  /* 0x000000381e0ea980 */ /* 0x000f62000c101b00 */
[----:B------:R-:W-:Y:S02]  /*c1f0*/  ISETP.GE.AND P2, PT, R172, UR4, PT ;  /* 0x00000004ac007c0c */ /* 0x000fe4000bf46270 */
[----:B------:R-:W-:Y:S02]  /*c200*/  CS2R R12, SRZ ;  /* 0x00000000000c7805 */ /* 0x000fe4000001ff00 */
[-C--:B------:R-:W-:Y:S01]  /*c210*/  @!P4 IADD3 R6, P5, R39, R224.reuse, RZ ;  /* 0x000000e02706c210 */ /* 0x080fe20007fbe0ff */
[----:B------:R-:W-:Y:S01]  /*c220*/  @!P3 IMAD.X R5, R44, 0x1, R221, P1 ;  /* 0x000000012c05b824 */ /* 0x000fe200008e06dd */
[----:B------:R-:W-:-:S02]  /*c230*/  @!P4 IADD3 R8, P6, R41, R224, RZ ;  /* 0x000000e02908c210 */ /* 0x000fc40007fde0ff */
[----:B------:R-:W-:Y:S02]  /*c240*/  CS2R R26, SRZ ;  /* 0x00000000001a7805 */ /* 0x000fe4000001ff00 */
[----:B------:R-:W-:Y:S02]  /*c250*/  ISETP.GE.AND P1, PT, R171, UR4, PT ;  /* 0x00000004ab007c0c */ /* 0x000fe4000bf26270 */
[----:B0-----:R-:W-:Y:S01]  /*c260*/  CS2R R10, SRZ ;  /* 0x00000000000a7805 */ /* 0x001fe2000001ff00 */
[--C-:B------:R-:W-:Y:S01]  /*c270*/  @!P4 IMAD.X R7, R42, 0x1, R223.reuse, P5 ;  /* 0x000000012a07c824 */ /* 0x100fe200028e06df */
[----:B------:R-:W5:Y:S01]  /*c280*/  @!P3 LD.E.64 R24, desc[UR56][R28.64] ;  /* 0x000000381c18b980 */ /* 0x000f62000c101b00 */
[----:B------:R-:W-:-:S03]  /*c290*/  @!P4 IMAD.X R9, R44, 0x1, R223, P6 ;  /* 0x000000012c09c824 */ /* 0x000fc600030e06df */
[----:B------:R0:W5:Y:S01]  /*c2a0*/  @!P3 LD.E.64 R12, desc[UR56][R4.64] ;  /* 0x00000038040cb980 */ /* 0x000162000c101b00 */
[----:B------:R-:W-:-:S03]  /*c2b0*/  ISETP.GE.AND P3, PT, R173, UR4, PT ;  /* 0x00000004ad007c0c */ /* 0x000fc6000bf66270 */
[----:B------:R1:W5:Y:S04]  /*c2c0*/  @!P4 LD.E.64 R26, desc[UR56][R6.64] ;  /* 0x00000038061ac980 */ /* 0x000368000c101b00 */
[----:B------:R3:W5:Y:S01]  /*c2d0*/  @!P4 LD.E.64 R10, desc[UR56][R8.64] ;  /* 0x00000038080ac980 */ /* 0x000762000c101b00 */
[-C--:B0-----:R-:W-:Y:S02]  /*c2e0*/  @!P2 IADD3 R4, P4, R39, R226.reuse, RZ ;  /* 0x000000e22704a210 */ /* 0x081fe40007f9e0ff */
[----:B------:R-:W-:Y:S02]  /*c2f0*/  CS2R R28, SRZ ;  /* 0x00000000001c7805 */ /* 0x000fe4000001ff00 */
[----:B-1----:R-:W-:Y:S01]  /*c300*/  @!P2 IADD3 R6, P5, R41, R226, RZ ;  /* 0x000000e22906a210 */ /* 0x002fe20007fbe0ff */
[----:B------:R-:W-:Y:S01]  /*c310*/  @!P2 IMAD.X R5, R42, 0x1, R225, P4 ;  /* 0x000000012a05a824 */ /* 0x000fe200020e06e1 */
[----:B------:R-:W-:-:S02]  /*c320*/  @!P1 IADD3 R32, P6, R39, R228, RZ ;  /* 0x000000e427209210 */ /* 0x000fc40007fde0ff */
[----:B---3--:R-:W-:Y:S02]  /*c330*/  CS2R R8, SRZ ;  /* 0x0000000000087805 */ /* 0x008fe4000001ff00 */
[----:B------:R-:W-:Y:S02]  /*c340*/  @!P2 IADD3.X R7, R44, R225, RZ, P5, !PT ;  /* 0x000000e12c07a210 */ /* 0x000fe40002ffe4ff */
[----:B------:R-:W-:Y:S01]  /*c350*/  CS2R R30, SRZ ;  /* 0x00000000001e7805 */ /* 0x000fe2000001ff00 */
[----:B------:R-:W-:Y:S01]  /*c360*/  @!P1 IMAD.X R33, R42, 0x1, R227, P6 ;  /* 0x000000012a219824 */ /* 0x000fe200030e06e3 */
[----:B------:R0:W5:Y:S04]  /*c370*/  @!P2 LD.E.64 R28, desc[UR56][R4.64] ;  /* 0x00000038041ca980 */ /* 0x000168000c101b00 */
[----:B------:R1:W5:Y:S01]  /*c380*/  @!P2 LD.E.64 R8, desc[UR56][R6.64] ;  /* 0x000000380608a980 */ /* 0x000362000c101b00 */
[----:B------:R-:W-:-:S03]  /*c390*/  @!P1 IADD3 R34, P2, R41, R228, RZ ;  /* 0x000000e429229210 */ /* 0x000fc60007f5e0ff */
[----:B------:R3:W5:Y:S01]  /*c3a0*/  @!P1 LD.E.64 R30, desc[UR56][R32.64] ;  /* 0x00000038201e9980 */ /* 0x000762000c101b00 */
[----:B0-----:R-:W-:Y:S01]  /*c3b0*/  CS2R R4, SRZ ;  /* 0x0000000000047805 */ /* 0x001fe2000001ff00 */
[----:B------:R-:W-:Y:S01]  /*c3c0*/  @!P1 IMAD.X R35, R44, 0x1, R227, P2 ;  /* 0x000000012c239824 */ /* 0x000fe200010e06e3 */
[----:B-1----:R-:W-:Y:S02]  /*c3d0*/  CS2R R6, SRZ ;  /* 0x0000000000067805 */ /* 0x002fe4000001ff00 */
[----:B---3--:R-:W-:-:S04]  /*c3e0*/  CS2R R32, SRZ ;  /* 0x0000000000207805 */ /* 0x008fc8000001ff00 */
[----:B------:R3:W5:Y:S01]  /*c3f0*/  @!P1 LD.E.64 R6, desc[UR56][R34.64] ;  /* 0x0000003822069980 */ /* 0x000762000c101b00 */
[-C--:B--2---:R-:W-:Y:S02]  /*c400*/  @!P3 IADD3 R38, P4, R39, R40.reuse, RZ ;  /* 0x000000282726b210 */ /* 0x084fe40007f9e0ff */
[----:B------:R-:W-:-:S03]  /*c410*/  @!P3 IADD3 R40, P5, R41, R40, RZ ;  /* 0x000000282928b210 */ /* 0x000fc60007fbe0ff */
[--C-:B------:R-:W-:Y:S02]  /*c420*/  @!P3 IMAD.X R39, R42, 0x1, R229.reuse, P4 ;  /* 0x000000012a27b824 */ /* 0x100fe400020e06e5 */
[----:B------:R-:W-:-:S03]  /*c430*/  @!P3 IMAD.X R41, R44, 0x1, R229, P5 ;  /* 0x000000012c29b824 */ /* 0x000fc600028e06e5 */
[----:B------:R3:W5:Y:S04]  /*c440*/  @!P3 LD.E.64 R32, desc[UR56][R38.64] ;  /* 0x000000382620b980 */ /* 0x000768000c101b00 */
[----:B------:R3:W5:Y:S02]  /*c450*/  @!P3 LD.E.64 R4, desc[UR56][R40.64] ;  /* 0x000000382804b980 */ /* 0x000764000c101b00 */
.L_x_579:
[----:B------:R-:W-:Y:S05]  /*c460*/  BSYNC B1 ;  /* 0x0000000000017941 */ /* 0x000fea0003800000 */
.L_x_578:
[----:B---3-5:R-:W-:Y:S01]  /*c470*/  IMAD.MOV.U32 R34, RZ, RZ, R20 ;  /* 0x000000ffff227224 */ /* 0x028fe200078e0014 */
[----:B------:R-:W-:Y:S01]  /*c480*/  SHF.R.U64 R69, R20, 0x10, R21 ;  /* 0x0000001014457819 */ /* 0x000fe20000001215 */
[----:B------:R-:W-:Y:S01]  /*c490*/  IMAD.MOV.U32 R20, RZ, RZ, R24 ;  /* 0x000000ffff147224 */ /* 0x000fe200078e0018 */
[----:B------:R-:W-:Y:S01]  /*c4a0*/  SHF.R.U64 R67, R24, 0x10, R25 ;  /* 0x0000001018437819 */ /* 0x000fe20000001219 */
[--C-:B0-----:R-:W-:Y:S01]  /*c4b0*/  IMAD.MOV.U32 R41, RZ, RZ, R15.reuse ;  /* 0x000000ffff297224 */ /* 0x101fe200078e000f */
[----:B------:R-:W-:Y:S01]  /*c4c0*/  LEA.HI R24, R191, R191, RZ, 0x1 ;  /* 0x000000bfbf187211 */ /* 0x000fe200078f08ff */
[----:B------:R-:W-:Y:S01]  /*c4d0*/  @P0 VIADD R0, R43, 0xffffffc0 ;  /* 0xffffffc02b000836 */ /* 0x000fe20000000000 */
[----:B------:R-:W-:Y:S01]  /*c4e0*/  SHF.R.U64 R59, R14, 0x10, R15 ;  /* 0x000000100e3b7819 */ /* 0x000fe2000000120f */
[----:B-1----:R-:W-:Y:S01]  /*c4f0*/  IMAD.MOV.U32 R39, RZ, RZ, R26 ;  /* 0x000000ffff277224 */ /* 0x002fe200078e001a */
[----:B------:R-:W-:Y:S01]  /*c500*/  LOP3.LUT R24, R24, 0xfffffffe, RZ, 0xc0, !PT ;  /* 0xfffffffe18187812 */ /* 0x000fe200078ec0ff */
[----:B------:R-:W-:Y:S01]  /*c510*/  IMAD.MOV.U32 R35, RZ, RZ, R21 ;  /* 0x000000ffff237224 */ /* 0x000fe200078e0015 */
[----:B------:R-:W-:Y:S01]  /*c520*/  SHF.R.U32.HI R56, RZ, 0x10, R15 ;  /* 0x00000010ff387819 */ /* 0x000fe2000001160f */
[----:B------:R-:W-:Y:S01]  /*c530*/  IMAD.MOV.U32 R43, RZ, RZ, R28 ;  /* 0x000000ffff2b7224 */ /* 0x000fe200078e001c */
[----:B------:R-:W-:Y:S01]  /*c540*/  IADD3 R24, R191, -R24, RZ ;  /* 0x80000018bf187210 */ /* 0x000fe20007ffe0ff */
[----:B----4-:R-:W-:Y:S01]  /*c550*/  IMAD.MOV.U32 R44, RZ, RZ, R29 ;  /* 0x000000ffff2c7224 */ /* 0x010fe200078e001d */
[----:B------:R-:W-:Y:S01]  /*c560*/  SHF.R.U64 R26, R26, 0x10, R27 ;  /* 0x000000101a1a7819 */ /* 0x000fe2000000121b */
[----:B------:R-:W-:Y:S01]  /*c570*/  IMAD.MOV.U32 R47, RZ, RZ, R32 ;  /* 0x000000ffff2f7224 */ /* 0x000fe200078e0020 */
[----:B------:R-:W-:Y:S01]  /*c580*/  SHF.L.U32 R15, R24, 0x1f, RZ ;  /* 0x0000001f180f7819 */ /* 0x000fe200000006ff */
[----:B------:R-:W-:Y:S01]  /*c590*/  IMAD.MOV.U32 R48, RZ, RZ, R33 ;  /* 0x000000ffff307224 */ /* 0x000fe200078e0021 */
[----:B------:R-:W-:Y:S01]  /*c5a0*/  SHF.R.U32.HI R66, RZ, 0x10, R21 ;  /* 0x00000010ff427819 */ /* 0x000fe20000011615 */
[--C-:B------:R-:W-:Y:S01]  /*c5b0*/  IMAD.MOV.U32 R21, RZ, RZ, R25.reuse ;  /* 0x000000ffff157224 */ /* 0x100fe200078e0019 */
[----:B------:R-:W0:Y:S01]  /*c5c0*/  SYNCS.PHASECHK.TRANS64.TRYWAIT P0, [R2+URZ+0x2a800], R15 ;  /* 0x02a8000f020075a7 */ /* 0x000e22000800017f */
[----:B------:R-:W-:Y:S01]  /*c5d0*/  SHF.R.U32.HI R64, RZ, 0x10, R25 ;  /* 0x00000010ff407819 */ /* 0x000fe20000011619 */
[----:B------:R-:W-:Y:S01]  /*c5e0*/  IMAD.MOV.U32 R38, RZ, RZ, R14 ;  /* 0x000000ffff267224 */ /* 0x000fe200078e000e */
[----:B------:R-:W-:Y:S01]  /*c5f0*/  SHF.R.U64 R62, R28, 0x10, R29 ;  /* 0x000000101c3e7819 */ /* 0x000fe2000000121d */
[----:B------:R-:W-:Y:S01]  /*c600*/  IMAD.MOV.U32 R42, RZ, RZ, R27 ;  /* 0x000000ffff2a7224 */ /* 0x000fe200078e001b */
[----:B------:R-:W-:Y:S01]  /*c610*/  SHF.R.U32.HI R65, RZ, 0x10, R29 ;  /* 0x00000010ff417819 */ /* 0x000fe2000001161d */
[----:B------:R-:W-:Y:S01]  /*c620*/  IMAD.MOV.U32 R45, RZ, RZ, R30 ;  /* 0x000000ffff2d7224 */ /* 0x000fe200078e001e */
[----:B------:R-:W-:Y:S01]  /*c630*/  SHF.R.U64 R58, R32, 0x10, R33 ;  /* 0x00000010203a7819 */ /* 0x000fe20000001221 */
[----:B------:R-:W-:Y:S01]  /*c640*/  IMAD.MOV.U32 R46, RZ, RZ, R31 ;  /* 0x000000ffff2e7224 */ /* 0x000fe200078e001f */
[----:B------:R-:W-:Y:S01]  /*c650*/  SHF.R.U32.HI R61, RZ, 0x10, R33 ;  /* 0x00000010ff3d7819 */ /* 0x000fe20000011621 */
[----:B------:R-:W-:Y:S01]  /*c660*/  IMAD.MOV.U32 R32, RZ, RZ, R12 ;  /* 0x000000ffff207224 */ /* 0x000fe200078e000c */
[----:B------:R-:W-:Y:S01]  /*c670*/  PRMT R26, R39, 0x5410, R26 ;  /* 0x00005410271a7816 */ /* 0x000fe2000000001a */
[----:B------:R-:W-:Y:S01]  /*c680*/  IMAD.MOV.U32 R33, RZ, RZ, R13 ;  /* 0x000000ffff217224 */ /* 0x000fe200078e000d */
        /* <DEDUP_REMOVED lines=9> */
[----:B------:R-:W-:Y:S01]  /*c720*/  BSSY B1, `(.L_x_580) ;  /* 0x0000023000017945 */ /* 0x000fe20003800000 */
[----:B------:R-:W-:Y:S01]  /*c730*/  SHF.R.U64 R55, R10, 0x10, R11 ;  /* 0x000000100a377819 */ /* 0x000fe2000000120b */
[----:B------:R-:W-:Y:S01]  /*c740*/  IMAD.MOV.U32 R40, RZ, RZ, R7 ;  /* 0x000000ffff287224 */ /* 0x000fe200078e0007 */
[----:B------:R-:W-:Y:S01]  /*c750*/  SHF.R.U32.HI R52, RZ, 0x10, R11 ;  /* 0x00000010ff347819 */ /* 0x000fe2000001160b */
[----:B------:R-:W-:Y:S01]  /*c760*/  IMAD.MOV.U32 R10, RZ, RZ, R4 ;  /* 0x000000ffff0a7224 */ /* 0x000fe200078e0004 */
[--C-:B------:R-:W-:Y:S01]  /*c770*/  SHF.R.U64 R53, R8, 0x10, R9.reuse ;  /* 0x0000001008357819 */ /* 0x100fe20000001209 */
[----:B------:R-:W-:Y:S01]  /*c780*/  IMAD.MOV.U32 R14, RZ, RZ, R6 ;  /* 0x000000ffff0e7224 */ /* 0x000fe200078e0006 */
[----:B------:R-:W-:Y:S01]  /*c790*/  SHF.R.U32.HI R50, RZ, 0x10, R9 ;  /* 0x00000010ff327819 */ /* 0x000fe20000011609 */
[----:B------:R-:W-:Y:S01]  /*c7a0*/  IMAD.MOV.U32 R11, RZ, RZ, R5 ;  /* 0x000000ffff0b7224 */ /* 0x000fe200078e0005 */
[----:B------:R-:W-:-:S02]  /*c7b0*/  VIMNMX R39, R37, 0x80, PT ;  /* 0x0000008025277848 */ /* 0x000fc40003fe0100 */
[--C-:B------:R-:W-:Y:S02]  /*c7c0*/  SHF.R.U64 R51, R6, 0x10, R7.reuse ;  /* 0x0000001006337819 */ /* 0x100fe40000001207 */
[----:B------:R-:W-:Y:S02]  /*c7d0*/  SHF.R.U32.HI R49, RZ, 0x10, R7 ;  /* 0x00000010ff317819 */ /* 0x000fe40000011607 */
[----:B------:R-:W-:Y:S02]  /*c7e0*/  SHF.R.U64 R7, R4, 0x10, R5 ;  /* 0x0000001004077819 */ /* 0x000fe40000001205 */
[----:B------:R-:W-:Y:S02]  /*c7f0*/  PRMT R30, R20, 0x5410, R67 ;  /* 0x00005410141e7816 */ /* 0x000fe40000000043 */
[----:B------:R-:W-:Y:S02]  /*c800*/  PRMT R31, R21, 0x5410, R64 ;  /* 0x00005410151f7816 */ /* 0x000fe40000000040 */
[----:B------:R-:W-:-:S02]  /*c810*/  PRMT R37, R38, 0x5410, R59 ;  /* 0x0000541026257816 */ /* 0x000fc4000000003b */
[----:B------:R-:W-:Y:S02]  /*c820*/  SHF.R.U32.HI R4, RZ, 0x10, R5 ;  /* 0x00000010ff047819 */ /* 0x000fe40000011605 */
[----:B------:R-:W-:Y:S02]  /*c830*/  PRMT R34, R34, 0x5410, R69 ;  /* 0x0000541022227816 */ /* 0x000fe40000000045 */
[----:B------:R-:W-:Y:S02]  /*c840*/  PRMT R35, R35, 0x5410, R66 ;  /* 0x0000541023237816 */ /* 0x000fe40000000042 */
[----:B------:R-:W-:Y:S02]  /*c850*/  PRMT R27, R42, 0x5410, R27 ;  /* 0x000054102a1b7816 */ /* 0x000fe4000000001b */
[----:B------:R-:W-:Y:S02]  /*c860*/  PRMT R20, R43, 0x5410, R62 ;  /* 0x000054102b147816 */ /* 0x000fe4000000003e */
[----:B------:R-:W-:-:S02]  /*c870*/  PRMT R21, R44, 0x5410, R65 ;  /* 0x000054102c157816 */ /* 0x000fc40000000041 */
[----:B------:R-:W-:Y:S02]  /*c880*/  PRMT R12, R45, 0x5410, R60 ;  /* 0x000054102d0c7816 */ /* 0x000fe4000000003c */
[----:B------:R-:W-:Y:S02]  /*c890*/  PRMT R13, R46, 0x5410, R63 ;  /* 0x000054102e0d7816 */ /* 0x000fe4000000003f */
[----:B------:R-:W-:Y:S02]  /*c8a0*/  PRMT R8, R47, 0x5410, R58 ;  /* 0x000054102f087816 */ /* 0x000fe4000000003a */
[----:B------:R-:W-:Y:S02]  /*c8b0*/  PRMT R9, R48, 0x5410, R61 ;  /* 0x0000541030097816 */ /* 0x000fe4000000003d */
[----:B------:R-:W-:Y:S02]  /*c8c0*/  ISETP.GE.AND P1, PT, R166, R39, PT ;  /* 0x00000027a600720c */ /* 0x000fe40003f26270 */
[----:B------:R-:W-:-:S02]  /*c8d0*/  PRMT R38, R41, 0x5410, R56 ;  /* 0x0000541029267816 */ /* 0x000fc40000000038 */
[----:B------:R-:W-:Y:S02]  /*c8e0*/  PRMT R32, R32, 0x5410, R57 ;  /* 0x0000541020207816 */ /* 0x000fe40000000039 */
[----:B------:R-:W-:Y:S02]  /*c8f0*/  PRMT R33, R33, 0x5410, R54 ;  /* 0x0000541021217816 */ /* 0x000fe40000000036 */
[----:B------:R-:W-:Y:S02]  /*c900*/  PRMT R28, R28, 0x5410, R55 ;  /* 0x000054101c1c7816 */ /* 0x000fe40000000037 */
[----:B------:R-:W-:Y:S02]  /*c910*/  PRMT R29, R29, 0x5410, R52 ;  /* 0x000054101d1d7816 */ /* 0x000fe40000000034 */
[----:B------:R-:W-:Y:S02]  /*c920*/  PRMT R24, R24, 0x5410, R53 ;  /* 0x0000541018187816 */ /* 0x000fe40000000035 */
[----:B------:R-:W-:Y:S01]  /*c930*/  PRMT R25, R25, 0x5410, R50 ;  /* 0x0000541019197816 */ /* 0x000fe20000000032 */
[----:B0-----:R-:W-:Y:S06]  /*c940*/  @!P0 BRA `(.L_x_581) ;  /* 0x00000148003c8947 */ /* 0x001fec0003800000 */
.L_x_825:
[----:B------:R-:W-:Y:S05]  /*c950*/  BSYNC B1 ;  /* 0x0000000000017941 */ /* 0x000fea0003800000 */
.L_x_580:
[----:B------:R-:W-:Y:S01]  /*c960*/  BSSY B1, `(.L_x_582) ;  /* 0x0000101000017945 */ /* 0x000fe20003800000 */
[----:B------:R-:W-:Y:S02]  /*c970*/  PRMT R14, R14, 0x5410, R51 ;  /* 0x000054100e0e7816 */ /* 0x000fe40000000033 */
[----:B0-----:R-:W-:Y:S02]  /*c980*/  PRMT R15, R40, 0x5410, R49 ;  /* 0x00005410280f7816 */ /* 0x001fe40000000031 */
[----:B------:R-:W-:Y:S02]  /*c990*/  PRMT R10, R10, 0x5410, R7 ;  /* 0x000054100a0a7816 */ /* 0x000fe40000000007 */
[----:B------:R-:W-:Y:S01]  /*c9a0*/  PRMT R11, R11, 0x5410, R4 ;  /* 0x000054100b0b7816 */ /* 0x000fe20000000004 */
[----:B------:R-:W-:Y:S06]  /*c9b0*/  @P1 BRA `(.L_x_583) ;  /* 0x0000000c00ec1947 */ /* 0x000fec0003800000 */
[----:B------:R-:W0:Y:S01]  /*c9c0*/  LDC R4, c[0x0][0x3f4] ;  /* 0x0000fd00ff047b82 */ /* 0x000e220000000800 */
[----:B------:R-:W-:Y:S01]  /*c9d0*/  BSSY B2, `(.L_x_584) ;  /* 0x000002e000027945 */ /* 0x000fe20003800000 */
[-C--:B0-----:R-:W-:Y:S02]  /*c9e0*/  ISETP.GE.AND P0, PT, R160, R4.reuse, PT ;  /* 0x00000004a000720c */ /* 0x081fe40003f06270 */
[-C--:B------:R-:W-:Y:S02]  /*c9f0*/  ISETP.GE.AND P1, PT, R170, R4.reuse, PT ;  /* 0x00000004aa00720c */ /* 0x080fe40003f26270 */
[-C--:B------:R-:W-:Y:S02]  /*ca00*/  ISETP.GE.AND P2, PT, R169, R4.reuse, PT ;  /* 0x00000004a900720c */ /* 0x080fe40003f46270 */
[-C--:B------:R-:W-:Y:S02]  /*ca10*/  ISETP.GE.AND P3, PT, R172, R4.reuse, PT ;  /* 0x00000004ac00720c */ /* 0x080fe40003f66270 */
[----:B------:R-:W-:-:S02]  /*ca20*/  ISETP.GE.AND P4, PT, R171, R4, PT ;  /* 0x00000004ab00720c */ /* 0x000fc40003f86270 */
[----:B------:R-:W-:-:S03]  /*ca30*/  ISETP.GE.AND P5, PT, R173, R4, PT ;  /* 0x00000004ad00720c */ /* 0x000fc60003fa6270 */
[----:B------:R-:W-:Y:S10]  /*ca40*/  @P0 BRA `(.L_x_585) ;  /* 0x0000000000980947 */ /* 0x000ff40003800000 */
[----:B------:R-:W0:Y:S01]  /*ca50*/  LDS.128 R4, [R3+0xc400] ;  /* 0x00c4000003047984 */ /* 0x000e220000000c00 */
[C---:B------:R-:W-:Y:S01]  /*ca60*/  IMAD.U32 R47, R37.reuse, 0x10000, RZ ;  /* 0x00010000252f7824 */ /* 0x040fe200078e00ff */
[----:B------:R-:W-:Y:S01]  /*ca70*/  LOP3.LUT R46, R37, 0xffff0000, RZ, 0xc0, !PT ;  /* 0xffff0000252e7812 */ /* 0x000fe200078ec0ff */
[C---:B------:R-:W-:Y:S01]  /*ca80*/  IMAD.U32 R45, R34.reuse, 0x10000, RZ ;  /* 0x00010000222d7824 */ /* 0x040fe200078e00ff */
[----:B------:R-:W-:Y:S01]  /*ca90*/  LOP3.LUT R44, R34, 0xffff0000, RZ, 0xc0, !PT ;  /* 0xffff0000222c7812 */ /* 0x000fe200078ec0ff */
[C---:B0-----:R-:W-:Y:S01]  /*caa0*/  IMAD.U32 R40, R4.reuse, 0x10000, RZ ;  /* 0x0001000004287824 */ /* 0x041fe200078e00ff */
[----:B------:R-:W-:Y:S01]  /*cab0*/  LOP3.LUT R4, R4, 0xffff0000, RZ, 0xc0, !PT ;  /* 0xffff000004047812 */ /* 0x000fe200078ec0ff */
[C---:B------:R-:W-:Y:S01]  /*cac0*/  IMAD.U32 R41, R5.reuse, 0x10000, RZ ;  /* 0x0001000005297824 */ /* 0x040fe200078e00ff */
[----:B------:R-:W-:Y:S01]  /*cad0*/  LOP3.LUT R5, R5, 0xffff0000, RZ, 0xc0, !PT ;  /* 0xffff000005057812 */ /* 0x000fe200078ec0ff */
[----:B------:R-:W-:Y:S01]  /*cae0*/  IMAD.U32 R42, R6, 0x10000, RZ ;  /* 0x00010000062a7824 */ /* 0x000fe200078e00ff */
[----:B------:R-:W-:Y:S01]  /*caf0*/  SHF.L.U32 R43, R7, 0x10, RZ ;  /* 0x00000010072b7819 */ /* 0x000fe200000006ff */
[C---:B------:R-:W-:Y:S01]  /*cb00*/  FMUL.FTZ R49, R4.reuse, R47 ;  /* 0x0000002f04317220 */ /* 0x040fe20000410000 */
[-C--:B------:R-:W-:Y:S01]  /*cb10*/  FMUL.FTZ R4, R4, R45.reuse ;  /* 0x0000002d04047220 */ /* 0x080fe20000410000 */
[----:B------:R-:W-:Y:S01]  /*cb20*/  FMUL.FTZ R50, R5, R46 ;  /* 0x0000002e05327220 */ /* 0x000fe20000410000 */
[----:B------:R-:W-:Y:S01]  /*cb30*/  LOP3.LUT R6, R6, 0xffff0000, RZ, 0xc0, !PT ;  /* 0xffff000006067812 */ /* 0x000fe200078ec0ff */
[C---:B------:R-:W-:Y:S01]  /*cb40*/  FFMA.FTZ R49, R40.reuse, R45, -R49 ;  /* 0x0000002d28317223 */ /* 0x040fe20000010831 */
[----:B------:R-:W-:Y:S01]  /*cb50*/  FFMA.FTZ R48, R40, R47, R4 ;  /* 0x0000002f28307223 */ /* 0x000fe20000010004 */
[----:B------:R-:W-:Y:S01]  /*cb60*/  LOP3.LUT R7, R7, 0xffff0000, RZ, 0xc0, !PT ;  /* 0xffff000007077812 */ /* 0x000fe200078ec0ff */
[----:B------:R-:W-:Y:S01]  /*cb70*/  FMUL.FTZ R52, R5, R44 ;  /* 0x0000002c05347220 */ /* 0x000fe20000410000 */
[C---:B------:R-:W-:Y:S01]  /*cb80*/  LOP3.LUT R40, R38.reuse, 0xffff0000, RZ, 0xc0, !PT ;  /* 0xffff000026287812 */ /* 0x040fe200078ec0ff */
[----:B------:R-:W-:Y:S01]  /*cb90*/  IMAD.U32 R45, R38, 0x10000, RZ ;  /* 0x00010000262d7824 */ /* 0x000fe200078e00ff */
[C---:B------:R-:W-:Y:S01]  /*cba0*/  LOP3.LUT R4, R35.reuse, 0xffff0000, RZ, 0xc0, !PT ;  /* 0xffff000023047812 */ /* 0x040fe200078ec0ff */
[----:B------:R-:W-:-:S02]  /*cbb0*/  IMAD.U32 R5, R35, 0x10000, RZ ;  /* 0x0001000023057824 */ /* 0x000fc400078e00ff */
[C---:B------:R-:W-:Y:S01]  /*cbc0*/  FFMA.FTZ R50, R41.reuse, R44, -R50 ;  /* 0x0000002c29327223 */ /* 0x040fe20000010832 */
[----:B------:R-:W-:Y:S01]  /*cbd0*/  FFMA.FTZ R41, R41, R46, R52 ;  /* 0x0000002e29297223 */ /* 0x000fe20000010034 */
[C---:B------:R-:W-:Y:S01]  /*cbe0*/  FMUL.FTZ R47, R6.reuse, R45 ;  /* 0x0000002d062f7220 */ /* 0x040fe20000410000 */
[-C--:B------:R-:W-:Y:S01]  /*cbf0*/  FMUL.FTZ R44, R6, R5.reuse ;  /* 0x00000005062c7220 */ /* 0x080fe20000410000 */
[C---:B------:R-:W-:Y:S01]  /*cc00*/  FMUL.FTZ R46, R7.reuse, R40 ;  /* 0x00000028072e7220 */ /* 0x040fe20000410000 */
[-C--:B------:R-:W-:Y:S01]  /*cc10*/  FMUL.FTZ R51, R7, R4.reuse ;  /* 0x0000000407337220 */ /* 0x080fe20000410000 */
[C---:B------:R-:W-:Y:S01]  /*cc20*/  FFMA.FTZ R6, R42.reuse, R5, -R47 ;  /* 0x000000052a067223 */ /* 0x040fe2000001082f */
[----:B------:R-:W-:Y:S01]  /*cc30*/  FFMA.FTZ R45, R42, R45, R44 ;  /* 0x0000002d2a2d7223 */ /* 0x000fe2000001002c */
[C---:B------:R-:W-:Y:S01]  /*cc40*/  FFMA.FTZ R7, R43.reuse, R4, -R46 ;  /* 0x000000042b077223 */ /* 0x040fe2000001082e */
[----:B------:R-:W-:Y:S01]  /*cc50*/  FFMA.FTZ R40, R43, R40, R51 ;  /* 0x000000282b287223 */ /* 0x000fe20000010033 */
[----:B------:R-:W-:-:S02]  /*cc60*/  F2FP.BF16.F32.PACK_AB R4, R48, R49 ;  /* 0x000000313004723e */ /* 0x000fc400000010ff */
[----:B------:R-:W-:Y:S02]  /*cc70*/  F2FP.BF16.F32.PACK_AB R5, R41, R50 ;  /* 0x000000322905723e */ /* 0x000fe400000010ff */
[----:B------:R-:W-:Y:S02]  /*cc80*/  F2FP.BF16.F32.PACK_AB R6, R45, R6 ;  /* 0x000000062d06723e */ /* 0x000fe400000010ff */
[----:B------:R-:W-:-:S05]  /*cc90*/  F2FP.BF16.F32.PACK_AB R7, R40, R7 ;  /* 0x000000072807723e */ /* 0x000fca00000010ff */
[----:B------:R0:W-:Y:S02]  /*cca0*/  STS.128 [R3+0xc400], R4 ;  /* 0x00c4000403007388 */ /* 0x0001e40000000c00 */
.L_x_585:
[----:B------:R-:W-:Y:S05]  /*ccb0*/  BSYNC B2 ;  /* 0x0000000000027941 */ /* 0x000fea0003800000 */
.L_x_584:
[----:B------:R-:W-:Y:S04]  /*ccc0*/  BSSY B2, `(.L_x_586) ;  /* 0x0000028000027945 */ /* 0x000fe80003800000 */
[----:B------:R-:W-:Y:S05]  /*ccd0*/  @P1 BRA `(.L_x_587) ;  /* 0x0000000000981947 */ /* 0x000fea0003800000 */
[----:B0-----:R-:W0:Y:S01]  /*cce0*/  LDS.128 R4, [R0] ;  /* 0x0000000000047984 */ /* 0x001e220000000c00 */
        /* <DEDUP_REMOVED lines=8> */
[C---:B------:R-:W-:Y:S01]  /*cd70*/  IMAD.U32 R42, R6.reuse, 0x10000, RZ ;  /* 0x00010000062a7824 */ /* 0x040fe200078e00ff */
[----:B------:R-:W-:Y:S01]  /*cd80*/  LOP3.LUT R6, R6, 0xffff0000, RZ, 0xc0, !PT ;  /* 0xffff000006067812 */ /* 0x000fe200078ec0ff */
[C---:B------:R-:W-:Y:S01]  /*cd90*/  FMUL.FTZ R49, R4.reuse, R47 ;  /* 0x0000002f04317220 */ /* 0x040fe20000410000 */
[----:B------:R-:W-:Y:S01]  /*cda0*/  FMUL.FTZ R4, R4, R45 ;  /* 0x0000002d04047220 */ /* 0x000fe20000410000 */
[----:B------:R-:W-:-:S02]  /*cdb0*/  IMAD.U32 R43, R7, 0x10000, RZ ;  /* 0x00010000072b7824 */ /* 0x000fc400078e00ff */
[----:B------:R-:W-:Y:S01]  /*cdc0*/  FMUL.FTZ R50, R5, R46 ;  /* 0x0000002e05327220 */ /* 0x000fe20000410000 */
[C---:B------:R-:W-:Y:S01]  /*cdd0*/  FFMA.FTZ R49, R40.reuse, R45, -R49 ;  /* 0x0000002d28317223 */ /* 0x040fe20000010831 */
[----:B------:R-:W-:Y:S01]  /*cde0*/  FFMA.FTZ R48, R40, R47, R4 ;  /* 0x0000002f28307223 */ /* 0x000fe20000010004 */
[----:B------:R-:W-:Y:S01]  /*cdf0*/  LOP3.LUT R7, R7, 0xffff0000, RZ, 0xc0, !PT ;  /* 0xffff000007077812 */ /* 0x000fe200078ec0ff */
[-C--:B------:R-:W-:Y:S01]  /*ce00*/  FMUL.FTZ R52, R5, R44.reuse ;  /* 0x0000002c05347220 */ /* 0x080fe20000410000 */
[C---:B------:R-:W-:Y:S01]  /*ce10*/  LOP3.LUT R40, R33.reuse, 0xffff0000, RZ, 0xc0, !PT ;  /* 0xffff000021287812 */ /* 0x040fe200078ec0ff */
[----:B------:R-:W-:Y:S01]  /*ce20*/  IMAD.U32 R45, R33, 0x10000, RZ ;  /* 0x00010000212d7824 */ /* 0x000fe200078e00ff */
[C---:B------:R-:W-:Y:S01]  /*ce30*/  LOP3.LUT R4, R31.reuse, 0xffff0000, RZ, 0xc0, !PT ;  /* 0xffff00001f047812 */ /* 0x040fe200078ec0ff */
[----:B------:R-:W-:Y:S02]  /*ce40*/  IMAD.U32 R5, R31, 0x10000, RZ ;  /* 0x000100001f057824 */ /* 0x000fe400078e00ff */
        /* <DEDUP_REMOVED lines=14> */
[----:B------:R1:W-:Y:S02]  /*cf30*/  STS.128 [R0], R4 ;  /* 0x0000000400007388 */ /* 0x0003e40000000c00 */
.L_x_587:
[----:B------:R-:W-:Y:S05]  /*cf40*/  BSYNC B2 ;  /* 0x0000000000027941 */ /* 0x000fea0003800000 */
.L_x_586:
[----:B------:R-:W-:Y:S04]  /*cf50*/  BSSY B2, `(.L_x_588) ;  /* 0x0000028000027945 */ /* 0x000fe80003800000 */
[----:B------:R-:W-:Y:S05]  /*cf60*/  @P2 BRA `(.L_x_589) ;  /* 0x0000000000982947 */ /* 0x000fea0003800000 */
[----:B01----:R-:W0:Y:S01]  /*cf70*/  LDS.128 R4, [R3+0x10400] ;  /* 0x0104000003047984 */ /* 0x003e220000000c00 */
[----:B------:R-:W-:Y:S01]  /*cf80*/  IMAD.U32 R47, R28, 0x10000, RZ ;  /* 0x000100001c2f7824 */ /* 0x000fe200078e00ff */
[C---:B------:R-:W-:Y:S01]  /*cf90*/  LOP3.LUT R44, R26.reuse, 0xffff0000, RZ, 0xc0, !PT ;  /* 0xffff00001a2c7812 */ /* 0x040fe200078ec0ff */
[----:B------:R-:W-:Y:S01]  /*cfa0*/  IMAD.U32 R45, R26, 0x10000, RZ ;  /* 0x000100001a2d7824 */ /* 0x000fe200078e00ff */
        /* <DEDUP_REMOVED lines=10> */
[C---:B------:R-:W-:Y:S01]  /*d050*/  FMUL.FTZ R50, R5.reuse, R46 ;  /* 0x0000002e05327220 */ /* 0x040fe20000410000 */
[C---:B------:R-:W-:Y:S01]  /*d060*/  FFMA.FTZ R49, R40.reuse, R45, -R49 ;  /* 0x0000002d28317223 */ /* 0x040fe20000010831 */
[----:B------:R-:W-:Y:S01]  /*d070*/  FFMA.FTZ R48, R40, R47, R4 ;  /* 0x0000002f28307223 */ /* 0x000fe20000010004 */
[-C--:B------:R-:W-:Y:S01]  /*d080*/  FMUL.FTZ R52, R5, R44.reuse ;  /* 0x0000002c05347220 */ /* 0x080fe20000410000 */
[----:B------:R-:W-:Y:S01]  /*d090*/  LOP3.LUT R7, R7, 0xffff0000, RZ, 0xc0, !PT ;  /* 0xffff000007077812 */ /* 0x000fe200078ec0ff */
[----:B------:R-:W-:Y:S01]  /*d0a0*/  IMAD.U32 R45, R29, 0x10000, RZ ;  /* 0x000100001d2d7824 */ /* 0x000fe200078e00ff */
[----:B------:R-:W-:Y:S01]  /*d0b0*/  SHF.L.U32 R5, R27, 0x10, RZ ;  /* 0x000000101b057819 */ /* 0x000fe200000006ff */
[----:B------:R-:W-:Y:S01]  /*d0c0*/  FFMA.FTZ R50, R41, R44, -R50 ;  /* 0x0000002c29327223 */ /* 0x000fe20000010832 */
[----:B------:R-:W-:Y:S01]  /*d0d0*/  LOP3.LUT R40, R29, 0xffff0000, RZ, 0xc0, !PT ;  /* 0xffff00001d287812 */ /* 0x000fe200078ec0ff */
[----:B------:R-:W-:Y:S01]  /*d0e0*/  FFMA.FTZ R41, R41, R46, R52 ;  /* 0x0000002e29297223 */ /* 0x000fe20000010034 */
[----:B------:R-:W-:Y:S01]  /*d0f0*/  LOP3.LUT R4, R27, 0xffff0000, RZ, 0xc0, !PT ;  /* 0xffff00001b047812 */ /* 0x000fe200078ec0ff */
[C---:B------:R-:W-:Y:S01]  /*d100*/  FMUL.FTZ R47, R6.reuse, R45 ;  /* 0x0000002d062f7220 */ /* 0x040fe20000410000 */
[----:B------:R-:W-:Y:S01]  /*d110*/  FMUL.FTZ R44, R6, R5 ;  /* 0x00000005062c7220 */ /* 0x000fe20000410000 */
[----:B------:R-:W-:-:S02]  /*d120*/  FMUL.FTZ R46, R7, R40 ;  /* 0x00000028072e7220 */ /* 0x000fc40000410000 */
[-C--:B------:R-:W-:Y:S01]  /*d130*/  FMUL.FTZ R51, R7, R4.reuse ;  /* 0x0000000407337220 */ /* 0x080fe20000410000 */
[C---:B------:R-:W-:Y:S01]  /*d140*/  FFMA.FTZ R6, R42.reuse, R5, -R47 ;  /* 0x000000052a067223 */ /* 0x040fe2000001082f */
[----:B------:R-:W-:Y:S01]  /*d150*/  FFMA.FTZ R45, R42, R45, R44 ;  /* 0x0000002d2a2d7223 */ /* 0x000fe2000001002c */
[C---:B------:R-:W-:Y:S01]  /*d160*/  FFMA.FTZ R7, R43.reuse, R4, -R46 ;  /* 0x000000042b077223 */ /* 0x040fe2000001082e */
[----:B------:R-:W-:Y:S01]  /*d170*/  FFMA.FTZ R40, R43, R40, R51 ;  /* 0x000000282b287223 */ /* 0x000fe20000010033 */
[----:B------:R-:W-:Y:S02]  /*d180*/  F2FP.BF16.F32.PACK_AB R4, R48, R49 ;  /* 0x000000313004723e */ /* 0x000fe400000010ff */
[----:B------:R-:W-:Y:S02]  /*d190*/  F2FP.BF16.F32.PACK_AB R5, R41, R50 ;  /* 0x000000322905723e */ /* 0x000fe400000010ff */
[----:B------:R-:W-:Y:S02]  /*d1a0*/  F2FP.BF16.F32.PACK_AB R6, R45, R6 ;  /* 0x000000062d06723e */ /* 0x000fe400000010ff */
[----:B------:R-:W-:-:S05]  /*d1b0*/  F2FP.BF16.F32.PACK_AB R7, R40, R7 ;  /* 0x000000072807723e */ /* 0x000fca00000010ff */
[----:B------:R2:W-:Y:S02]  /*d1c0*/  STS.128 [R3+0x10400], R4 ;  /* 0x0104000403007388 */ /* 0x0005e40000000c00 */
.L_x_589:
[----:B------:R-:W-:Y:S05]  /*d1d0*/  BSYNC B2 ;  /* 0x0000000000027941 */ /* 0x000fea0003800000 */
.L_x_588:
[----:B------:R-:W-:Y:S04]  /*d1e0*/  BSSY B2, `(.L_x_590) ;  /* 0x0000028000027945 */ /* 0x000fe80003800000 */
[----:B------:R-:W-:Y:S05]  /*d1f0*/  @P3 BRA `(.L_x_591) ;  /* 0x0000000000983947 */ /* 0x000fea0003800000 */
[----:B012---:R-:W0:Y:S01]  /*d200*/  LDS.128 R4, [R0+0x4000] ;  /* 0x0040000000047984 */ /* 0x007e220000000c00 */
        /* <DEDUP_REMOVED lines=37> */
.L_x_591:
[----:B------:R-:W-:Y:S05]  /*d460*/  BSYNC B2 ;  /* 0x0000000000027941 */ /* 0x000fea0003800000 */
.L_x_590:
[----:B------:R-:W-:Y:S04]  /*d470*/  BSSY B2, `(.L_x_592) ;  /* 0x0000028000027945 */ /* 0x000fe80003800000 */
[----:B------:R-:W-:Y:S05]  /*d480*/  @P4 BRA `(.L_x_593) ;  /* 0x0000000000984947 */ /* 0x000fea0003800000 */
[----:B0123--:R-:W0:Y:S01]  /*d490*/  LDS.128 R4, [R3+0x14400] ;  /* 0x0144000003047984 */ /* 0x00fe220000000c00 */
        /* <DEDUP_REMOVED lines=37> */
.L_x_593:
[----:B------:R-:W-:Y:S05]  /*d6f0*/  BSYNC B2 ;  /* 0x0000000000027941 */ /* 0x000fea0003800000 */
.L_x_592:
[----:B------:R-:W-:Y:S05]  /*d700*/  @P5 BRA `(.L_x_583) ;  /* 0x0000000000985947 */ /* 0x000fea0003800000 */
[----:B01234-:R-:W0:Y:S01]  /*d710*/  LDS.128 R4, [R0+0x8000] ;  /* 0x0080000000047984 */ /* 0x01fe220000000c00 */
[C---:B------:R-:W-:Y:S01]  /*d720*/  IMAD.U32 R47, R10.reuse, 0x10000, RZ ;  /* 0x000100000a2f7824 */ /* 0x040fe200078e00ff */
[----:B------:R-:W-:Y:S01]  /*d730*/  LOP3.LUT R46, R10, 0xffff0000, RZ, 0xc0, !PT ;  /* 0xffff00000a2e7812 */ /* 0x000fe200078ec0ff */
[C---:B------:R-:W-:Y:S01]  /*d740*/  IMAD.U32 R45, R8.reuse, 0x10000, RZ ;  /* 0x00010000082d7824 */ /* 0x040fe200078e00ff */
[----:B------:R-:W-:Y:S01]  /*d750*/  LOP3.LUT R44, R8, 0xffff0000, RZ, 0xc0, !PT ;  /* 0xffff0000082c7812 */ /* 0x000fe200078ec0ff */
[C---:B0-----:R-:W-:Y:S01]  /*d760*/  IMAD.U32 R40, R4.reuse, 0x10000, RZ ;  /* 0x0001000004287824 */ /* 0x041fe200078e00ff */
[----:B------:R-:W-:Y:S01]  /*d770*/  LOP3.LUT R4, R4, 0xffff0000, RZ, 0xc0, !PT ;  /* 0xffff000004047812 */ /* 0x000fe200078ec0ff */
[----:B------:R-:W-:Y:S01]  /*d780*/  IMAD.U32 R42, R6, 0x10000, RZ ;  /* 0x00010000062a7824 */ /* 0x000fe200078e00ff */
[----:B------:R-:W-:Y:S01]  /*d790*/  SHF.L.U32 R41, R5, 0x10, RZ ;  /* 0x0000001005297819 */ /* 0x000fe200000006ff */
[----:B------:R-:W-:Y:S01]  /*d7a0*/  IMAD.U32 R43, R7, 0x10000, RZ ;  /* 0x00010000072b7824 */ /* 0x000fe200078e00ff */
[----:B------:R-:W-:Y:S01]  /*d7b0*/  LOP3.LUT R5, R5, 0xffff0000, RZ, 0xc0, !PT ;  /* 0xffff000005057812 */ /* 0x000fe200078ec0ff */
[C---:B------:R-:W-:Y:S01]  /*d7c0*/  FMUL.FTZ R49, R4.reuse, R47 ;  /* 0x0000002f04317220 */ /* 0x040fe20000410000 */
[----:B------:R-:W-:Y:S01]  /*d7d0*/  FMUL.FTZ R4, R4, R45 ;  /* 0x0000002d04047220 */ /* 0x000fe20000410000 */
[----:B------:R-:W-:-:S02]  /*d7e0*/  LOP3.LUT R6, R6, 0xffff0000, RZ, 0xc0, !PT ;  /* 0xffff000006067812 */ /* 0x000fc400078ec0ff */
        /* <DEDUP_REMOVED lines=24> */
.L_x_583:
[----:B------:R-:W-:Y:S05]  /*d970*/  BSYNC B1 ;  /* 0x0000000000017941 */ /* 0x000fea0003800000 */
.L_x_582:
[----:B01234-:R-:W-:-:S05]  /*d980*/  VIADD R4, R166, 0x40 ;  /* 0x00000040a6047836 */ /* 0x01ffca0000000000 */
[----:B------:R-:W-:-:S13]  /*d990*/  ISETP.GE.AND P0, PT, R4, R39, PT ;  /* 0x000000270400720c */ /* 0x000fda0003f06270 */
[----:B------:R-:W-:Y:S05]  /*d9a0*/  @P0 BRA `(.L_x_594) ;  /* 0x0000003800f40947 */ /* 0x000fea0003800000 */
        /* <DEDUP_REMOVED lines=13> */
[----:B------:R-:W-:Y:S02]  /*da80*/  LOP3.LUT R46, R34, 0xffff0000, RZ, 0xc0, !PT ;  /* 0xffff0000222e7812 */ /* 0x000fe400078ec0ff */
[----:B------:R-:W-:Y:S01]  /*da90*/  LOP3.LUT R47, R38, 0xffff0000, RZ, 0xc0, !PT ;  /* 0xffff0000262f7812 */ /* 0x000fe200078ec0ff */
[C---:B0-----:R-:W-:Y:S01]  /*daa0*/  IMAD.U32 R39, R4.reuse, 0x10000, RZ ;  /* 0x0001000004277824 */ /* 0x041fe200078e00ff */
[----:B------:R-:W-:Y:S01]  /*dab0*/  LOP3.LUT R4, R4, 0xffff0000, RZ, 0xc0, !PT ;  /* 0xffff000004047812 */ /* 0x000fe200078ec0ff */
[C---:B------:R-:W-:Y:S01]  /*dac0*/  IMAD.U32 R40, R5.reuse, 0x10000, RZ ;  /* 0x0001000005287824 */ /* 0x040fe200078e00ff */
[----:B------:R-:W-:Y:S01]  /*dad0*/  LOP3.LUT R5, R5, 0xffff0000, RZ, 0xc0, !PT ;  /* 0xffff000005057812 */ /* 0x000fe200078ec0ff */
[C---:B------:R-:W-:Y:S01]  /*dae0*/  IMAD.U32 R34, R6.reuse, 0x10000, RZ ;  /* 0x0001000006227824 */ /* 0x040fe200078e00ff */
[----:B------:R-:W-:Y:S01]  /*daf0*/  LOP3.LUT R6, R6, 0xffff0000, RZ, 0xc0, !PT ;  /* 0xffff000006067812 */ /* 0x000fe200078ec0ff */
[-C--:B------:R-:W-:Y:S01]  /*db00*/  FMUL.FTZ R42, R45, R4.reuse ;  /* 0x000000042d2a7220 */ /* 0x080fe20000410000 */
[----:B------:R-:W-:Y:S01]  /*db10*/  FMUL.FTZ R44, R43, R4 ;  /* 0x000000042b2c7220 */ /* 0x000fe20000410000 */
[----:B------:R-:W-:Y:S01]  /*db20*/  FMUL.FTZ R41, R48, R5 ;  /* 0x0000000530297220 */ /* 0x000fe20000410000 */
[----:B------:R-:W-:-:S02]  /*db30*/  IMAD.U32 R37, R7, 0x10000, RZ ;  /* 0x0001000007257824 */ /* 0x000fc400078e00ff */
[-C--:B------:R-:W-:Y:S01]  /*db40*/  FFMA.FTZ R4, R43, R39.reuse, -R42 ;  /* 0x000000272b047223 */ /* 0x080fe2000001082a */
[----:B------:R-:W-:Y:S01]  /*db50*/  FFMA.FTZ R39, R45, R39, R44 ;  /* 0x000000272d277223 */ /* 0x000fe2000001002c */
[C---:B------:R-:W-:Y:S01]  /*db60*/  FMUL.FTZ R43, R46.reuse, R5 ;  /* 0x000000052e2b7220 */ /* 0x040fe20000410000 */
[----:B------:R-:W-:Y:S01]  /*db70*/  LOP3.LUT R7, R7, 0xffff0000, RZ, 0xc0, !PT ;  /* 0xffff000007077812 */ /* 0x000fe200078ec0ff */
[-C--:B------:R-:W-:Y:S01]  /*db80*/  FFMA.FTZ R5, R46, R40.reuse, -R41 ;  /* 0x000000282e057223 */ /* 0x080fe20000010829 */
[C---:B------:R-:W-:Y:S01]  /*db90*/  LOP3.LUT R45, R35.reuse, 0xffff0000, RZ, 0xc0, !PT ;  /* 0xffff0000232d7812 */ /* 0x040fe200078ec0ff */
[----:B------:R-:W-:Y:S02]  /*dba0*/  IMAD.U32 R46, R38, 0x10000, RZ ;  /* 0x00010000262e7824 */ /* 0x000fe400078e00ff */
[----:B------:R-:W-:Y:S01]  /*dbb0*/  FFMA.FTZ R40, R48, R40, R43 ;  /* 0x0000002830287223 */ /* 0x000fe2000001002b */
[----:B------:R-:W-:Y:S02]  /*dbc0*/  IMAD.U32 R44, R35, 0x10000, RZ ;  /* 0x00010000232c7824 */ /* 0x000fe400078e00ff */
[-C--:B------:R-:W-:Y:S01]  /*dbd0*/  FMUL.FTZ R38, R47, R7.reuse ;  /* 0x000000072f267220 */ /* 0x080fe20000410000 */
[-C--:B------:R-:W-:Y:S01]  /*dbe0*/  FMUL.FTZ R35, R46, R6.reuse ;  /* 0x000000062e237220 */ /* 0x080fe20000410000 */
[C---:B------:R-:W-:Y:S01]  /*dbf0*/  FMUL.FTZ R42, R45.reuse, R7 ;  /* 0x000000072d2a7220 */ /* 0x040fe20000410000 */
[C---:B------:R-:W-:Y:S01]  /*dc00*/  FMUL.FTZ R41, R44.reuse, R6 ;  /* 0x000000062c297220 */ /* 0x040fe20000410000 */
[-C--:B------:R-:W-:Y:S01]  /*dc10*/  FFMA.FTZ R7, R45, R37.reuse, -R38 ;  /* 0x000000252d077223 */ /* 0x080fe20000010826 */
[-C--:B------:R-:W-:Y:S01]  /*dc20*/  FFMA.FTZ R6, R44, R34.reuse, -R35 ;  /* 0x000000222c067223 */ /* 0x080fe20000010823 */
[----:B------:R-:W-:Y:S01]  /*dc30*/  FFMA.FTZ R42, R47, R37, R42 ;  /* 0x000000252f2a7223 */ /* 0x000fe2000001002a */
[----:B------:R-:W-:Y:S01]  /*dc40*/  FFMA.FTZ R41, R46, R34, R41 ;  /* 0x000000222e297223 */ /* 0x000fe20000010029 */
[----:B------:R-:W-:-:S02]  /*dc50*/  F2FP.BF16.F32.PACK_AB R4, R39, R4 ;  /* 0x000000042704723e */ /* 0x000fc400000010ff */
[----:B------:R-:W-:Y:S02]  /*dc60*/  F2FP.BF16.F32.PACK_AB R5, R40, R5 ;  /* 0x000000052805723e */ /* 0x000fe400000010ff */
[----:B------:R-:W-:Y:S02]  /*dc70*/  F2FP.BF16.F32.PACK_AB R6, R41, R6 ;  /* 0x000000062906723e */ /* 0x000fe400000010ff */
[----:B------:R-:W-:-:S05]  /*dc80*/  F2FP.BF16.F32.PACK_AB R7, R42, R7 ;  /* 0x000000072a07723e */ /* 0x000fca00000010ff */
[----:B------:R0:W-:Y:S02]  /*dc90*/  STS.128 [R3+0xe400], R4 ;  /* 0x00e4000403007388 */ /* 0x0001e40000000c00 */
.L_x_596:
[----:B------:R-:W-:Y:S05]  /*dca0*/  BSYNC B1 ;  /* 0x0000000000017941 */ /* 0x000fea0003800000 */
.L_x_595:
[----:B------:R-:W-:Y:S04]  /*dcb0*/  BSSY B1, `(.L_x_597) ;  /* 0x0000028000017945 */ /* 0x000fe80003800000 */
[----:B------:R-:W-:Y:S05]  /*dcc0*/  @P1 BRA `(.L_x_598) ;  /* 0x0000000000981947 */ /* 0x000fea0003800000 */
[----:B0-----:R-:W0:Y:S01]  /*dcd0*/  LDS.128 R4, [R0+0x2000] ;  /* 0x0020000000047984 */ /* 0x001e220000000c00 */
[----:B------:R-:W-:Y:S01]  /*dce0*/  SHF.L.U32 R40, R30, 0x10, RZ ;  /* 0x000000101e287819 */ /* 0x000fe200000006ff */
[C---:B------:R-:W-:Y:S01]  /*dcf0*/  IMAD.U32 R42, R32.reuse, 0x10000, RZ ;  /* 0x00010000202a7824 */ /* 0x040fe200078e00ff */
[----:B------:R-:W-:Y:S02]  /*dd00*/  LOP3.LUT R43, R32, 0xffff0000, RZ, 0xc0, !PT ;  /* 0xffff0000202b7812 */ /* 0x000fe400078ec0ff */
        /* <DEDUP_REMOVED lines=17> */
[----:B------:R-:W-:Y:S01]  /*de20*/  LOP3.LUT R40, R31, 0xffff0000, RZ, 0xc0, !PT ;  /* 0xffff00001f287812 */ /* 0x000fe200078ec0ff */
[----:B------:R-:W-:Y:S02]  /*de30*/  IMAD.U32 R42, R33, 0x10000, RZ ;  /* 0x00010000212a7824 */ /* 0x000fe400078e00ff */
[----:B------:R-:W-:Y:S01]  /*de40*/  FFMA.FTZ R34, R43, R35, R34 ;  /* 0x000000232b227223 */ /* 0x000fe20000010022 */
[----:B------:R-:W-:Y:S02]  /*de50*/  IMAD.U32 R38, R31, 0x10000, RZ ;  /* 0x000100001f267824 */ /* 0x000fe400078e00ff */
[-C--:B------:R-:W-:Y:S01]  /*de60*/  FMUL.FTZ R35, R44, R7.reuse ;  /* 0x000000072c237220 */ /* 0x080fe20000410000 */
[-C--:B------:R-:W-:Y:S01]  /*de70*/  FMUL.FTZ R31, R42, R6.reuse ;  /* 0x000000062a1f7220 */ /* 0x080fe20000410000 */
[----:B------:R-:W-:Y:S01]  /*de80*/  FMUL.FTZ R37, R40, R7 ;  /* 0x0000000728257220 */ /* 0x000fe20000410000 */
[----:B------:R-:W-:Y:S01]  /*de90*/  FMUL.FTZ R33, R38, R6 ;  /* 0x0000000626217220 */ /* 0x000fe20000410000 */
[----:B------:R-:W-:Y:S01]  /*dea0*/  FFMA.FTZ R7, R40, R32, -R35 ;  /* 0x0000002028077223 */ /* 0x000fe20000010823 */
[----:B------:R-:W-:Y:S01]  /*deb0*/  FFMA.FTZ R6, R38, R30, -R31 ;  /* 0x0000001e26067223 */ /* 0x000fe2000001081f */
[----:B------:R-:W-:Y:S01]  /*dec0*/  FFMA.FTZ R32, R44, R32, R37 ;  /* 0x000000202c207223 */ /* 0x000fe20000010025 */
[----:B------:R-:W-:Y:S01]  /*ded0*/  FFMA.FTZ R33, R42, R30, R33 ;  /* 0x0000001e2a217223 */ /* 0x000fe20000010021 */
[----:B------:R-:W-:-:S02]  /*dee0*/  F2FP.BF16.F32.PACK_AB R4, R39, R4 ;  /* 0x000000042704723e */ /* 0x000fc400000010ff */
[----:B------:R-:W-:Y:S02]  /*def0*/  F2FP.BF16.F32.PACK_AB R5, R34, R5 ;  /* 0x000000052205723e */ /* 0x000fe400000010ff */
[----:B------:R-:W-:Y:S02]  /*df00*/  F2FP.BF16.F32.PACK_AB R6, R33, R6 ;  /* 0x000000062106723e */ /* 0x000fe400000010ff */
[----:B------:R-:W-:-:S05]  /*df10*/  F2FP.BF16.F32.PACK_AB R7, R32, R7 ;  /* 0x000000072007723e */ /* 0x000fca00000010ff */
[----:B------:R1:W-:Y:S02]  /*df20*/  STS.128 [R0+0x2000], R4 ;  /* 0x0020000400007388 */ /* 0x0003e40000000c00 */
.L_x_598:
[----:B------:R-:W-:Y:S05]  /*df30*/  BSYNC B1 ;  /* 0x0000000000017941 */ /* 0x000fea0003800000 */
.L_x_597:
[----:B------:R-:W-:Y:S04]  /*df40*/  BSSY B1, `(.L_x_599) ;  /* 0x0000028000017945 */ /* 0x000fe80003800000 */
[----:B------:R-:W-:Y:S05]  /*df50*/  @P2 BRA `(.L_x_600) ;  /* 0x0000000000982947 */ /* 0x000fea0003800000 */
[----:B01----:R-:W0:Y:S01]  /*df60*/  LDS.128 R4, [R3+0x12400] ;  /* 0x0124000003047984 */ /* 0x003e220000000c00 */
[----:B------:R-:W-:Y:S01]  /*df70*/  IMAD.U32 R34, R26, 0x10000, RZ ;  /* 0x000100001a227824 */ /* 0x000fe200078e00ff */
[C---:B------:R-:W-:Y:S01]  /*df80*/  LOP3.LUT R39, R28.reuse, 0xffff0000, RZ, 0xc0, !PT ;  /* 0xffff00001c277812 */ /* 0x040fe200078ec0ff */
[----:B------:R-:W-:Y:S01]  /*df90*/  IMAD.U32 R38, R28, 0x10000, RZ ;  /* 0x000100001c267824 */ /* 0x000fe200078e00ff */
        /* <DEDUP_REMOVED lines=34> */
.L_x_600:
[----:B------:R-:W-:Y:S05]  /*e1c0*/  BSYNC B1 ;  /* 0x0000000000017941 */ /* 0x000fea0003800000 */
.L_x_599:
[----:B------:R-:W-:Y:S04]  /*e1d0*/  BSSY B1, `(.L_x_601) ;  /* 0x0000028000017945 */ /* 0x000fe80003800000 */
[----:B------:R-:W-:Y:S05]  /*e1e0*/  @P3 BRA `(.L_x_602) ;  /* 0x0000000000983947 */ /* 0x000fea0003800000 */
[----:B012---:R-:W0:Y:S01]  /*e1f0*/  LDS.128 R4, [R0+0x6000] ;  /* 0x0060000000047984 */ /* 0x007e220000000c00 */
[----:B------:R-:W-:Y:S01]  /*e200*/  SHF.L.U32 R32, R24, 0x10, RZ ;  /* 0x0000001018207819 */ /* 0x000fe200000006ff */
[----:B------:R-:W-:Y:S01]  /*e210*/  IMAD.U32 R30, R20, 0x10000, RZ ;  /* 0x00010000141e7824 */ /* 0x000fe200078e00ff */
        /* <DEDUP_REMOVED lines=35> */
.L_x_602:
[----:B------:R-:W-:Y:S05]  /*e450*/  BSYNC B1 ;  /* 0x0000000000017941 */ /* 0x000fea0003800000 */
.L_x_601:
[----:B------:R-:W-:Y:S04]  /*e460*/  BSSY B1, `(.L_x_603) ;  /* 0x0000028000017945 */ /* 0x000fe80003800000 */
[----:B------:R-:W-:Y:S05]  /*e470*/  @P4 BRA `(.L_x_604) ;  /* 0x0000000000984947 */ /* 0x000fea0003800000 */
[----:B0123--:R-:W0:Y:S01]  /*e480*/  LDS.128 R4, [R3+0x16400] ;  /* 0x0164000003047984 */ /* 0x00fe220000000c00 */
        /* <DEDUP_REMOVED lines=37> */
.L_x_604:
[----:B------:R-:W-:Y:S05]  /*e6e0*/  BSYNC B1 ;  /* 0x0000000000017941 */ /* 0x000fea0003800000 */
.L_x_603:
[----:B------:R-:W-:Y:S05]  /*e6f0*/  @P5 BRA `(.L_x_594) ;  /* 0x0000002c00a05947 */ /* 0x000fea0003800000 */
[----:B01234-:R-:W0:Y:S01]  /*e700*/  LDS.128 R4, [R0+0xa000] ;  /* 0x00a0000000047984 */ /* 0x01fe220000000c00 */
        /* <DEDUP_REMOVED lines=9> */
[----:B------:R-:W-:Y:S01]  /*e7a0*/  IMAD.U32 R10, R7, 0x10000, RZ ;  /* 0x00010000070a7824 */ /* 0x000fe200078e00ff */
[----:B------:R-:W-:Y:S01]  /*e7b0*/  SHF.L.U32 R8, R6, 0x10, RZ ;  /* 0x0000001006087819 */ /* 0x000fe200000006ff */
[-C--:B------:R-:W-:Y:S01]  /*e7c0*/  FMUL.FTZ R14, R21, R4.reuse ;  /* 0x00000004150e7220 */ /* 0x080fe20000410000 */
[----:B------:R-:W-:Y:S01]  /*e7d0*/  FMUL.FTZ R20, R15, R4 ;  /* 0x000000040f147220 */ /* 0x000fe20000410000 */
[----:B------:R-:W-:Y:S01]  /*e7e0*/  FMUL.FTZ R13, R26, R5 ;  /* 0x000000051a0d7220 */ /* 0x000fe20000410000 */
[----:B------:R-:W-:Y:S01]  /*e7f0*/  LOP3.LUT R7, R7, 0xffff0000, RZ, 0xc0, !PT ;  /* 0xffff000007077812 */ /* 0x000fe200078ec0ff */
[-C--:B------:R-:W-:Y:S01]  /*e800*/  FFMA.FTZ R4, R15, R3.reuse, -R14 ;  /* 0x000000030f047223 */ /* 0x080fe2000001080e */
[----:B------:R-:W-:Y:S01]  /*e810*/  FFMA.FTZ R3, R21, R3, R20 ;  /* 0x0000000315037223 */ /* 0x000fe20000010014 */
[----:B------:R-:W-:Y:S01]  /*e820*/  FMUL.FTZ R15, R24, R5 ;  /* 0x00000005180f7220 */ /* 0x000fe20000410000 */
[----:B------:R-:W-:Y:S01]  /*e830*/  LOP3.LUT R6, R6, 0xffff0000, RZ, 0xc0, !PT ;  /* 0xffff000006067812 */ /* 0x000fe200078ec0ff */
[----:B------:R-:W-:Y:S01]  /*e840*/  FFMA.FTZ R5, R24, R12, -R13 ;  /* 0x0000000c18057223 */ /* 0x000fe2000001080d */
[----:B------:R-:W-:Y:S01]  /*e850*/  LOP3.LUT R20, R9, 0xffff0000, RZ, 0xc0, !PT ;  /* 0xffff000009147812 */ /* 0x000fe200078ec0ff */
[----:B------:R-:W-:-:S02]  /*e860*/  IMAD.U32 R24, R11, 0x10000, RZ ;  /* 0x000100000b187824 */ /* 0x000fc400078e00ff */
        /* <DEDUP_REMOVED lines=14> */
[----:B------:R0:W-:Y:S01]  /*e950*/  STS.128 [R0+0xa000], R4 ;  /* 0x00a0000400007388 */ /* 0x0001e20000000c00 */
[----:B------:R-:W-:Y:S05]  /*e960*/  BRA `(.L_x_594) ;  /* 0x0000002c00047947 */ /* 0x000fea0003800000 */
.L_x_576:
[----:B------:R-:W-:-:S03]  /*e970*/  UMOV UR4, 0xffffffff ;  /* 0xffffffff00047882 */ /* 0x000fc60000000000 */
[----:B------:R-:W-:Y:S05]  /*e980*/  BRA.DIV UR4, `(.L_x_605) ;  /* 0x0000012a04407947 */ /* 0x000fea000b800000 */
[----:B------:R0:W1:Y:S04]  /*e990*/  SHFL.IDX PT, R3, R42, RZ, 0x1c1f ;  /* 0x001c1fff2a037589 */ /* 0x00006800000e0000 */
[----:B------:R0:W2:Y:S04]  /*e9a0*/  SHFL.IDX PT, R0, R39, RZ, 0x1c1f ;  /* 0x001c1fff27007589 */ /* 0x0000a800000e0000 */
[----:B------:R-:W4:Y:S04]  /*e9b0*/  SHFL.IDX PT, R37, R37, RZ, 0x1c1f ;  /* 0x001c1fff25257589 */ /* 0x000f2800000e0000 */
[----:B------:R-:W0:Y:S02]  /*e9c0*/  SHFL.IDX PT, R40, R40, RZ, 0x1c1f ;  /* 0x001c1fff28287589 */ /* 0x000e2400000e0000 */
.L_x_831:
[----:B------:R-:W-:Y:S01]  /*e9d0*/  ULDC UR4, c[0x0][0x448] ;  /* 0x0001120000047ab9 */ /* 0x000fe20000000800 */
[----:B------:R-:W-:Y:S01]  /*e9e0*/  BSSY B1, `(.L_x_606) ;  /* 0x0000039000017945 */ /* 0x000fe20003800000 */
[----:B0-----:R-:W-:Y:S01]  /*e9f0*/  IMAD R42, R143, UR4, RZ ;  /* 0x000000048f2a7c24 */ /* 0x001fe2000f8e02ff */
[----:B------:R-:W-:Y:S02]  /*ea00*/  CS2R R4, SRZ ;  /* 0x0000000000047805 */ /* 0x000fe4000001ff00 */
[----:B------:R-:W-:Y:S02]  /*ea10*/  CS2R R8, SRZ ;  /* 0x0000000000087805 */ /* 0x000fe4000001ff00 */
[----:B------:R-:W-:Y:S02]  /*ea20*/  CS2R R10, SRZ ;  /* 0x00000000000a7805 */ /* 0x000fe4000001ff00 */
[----:B------:R-:W-:Y:S02]  /*ea30*/  CS2R R12, SRZ ;  /* 0x00000000000c7805 */ /* 0x000fe4000001ff00 */
[----:B------:R-:W-:Y:S01]  /*ea40*/  ISETP.GE.AND P0, PT, R6, R42, PT ;  /* 0x0000002a0600720c */ /* 0x000fe20003f06270 */
[----:B------:R-:W-:Y:S01]  /*ea50*/  IMAD R42, R145, -0x80, R42 ;  /* 0xffffff80912a7824 */ /* 0x000fe200078e022a */
[----:B------:R-:W-:-:S02]  /*ea60*/  CS2R R6, SRZ ;  /* 0x0000000000067805 */ /* 0x000fc4000001ff00 */
[----:B------:R-:W-:Y:S02]  /*ea70*/  CS2R R14, SRZ ;  /* 0x00000000000e7805 */ /* 0x000fe4000001ff00 */
[----:B------:R-:W-:Y:S02]  /*ea80*/  CS2R R24, SRZ ;  /* 0x0000000000187805 */ /* 0x000fe4000001ff00 */
[----:B------:R-:W-:Y:S02]  /*ea90*/  CS2R R26, SRZ ;  /* 0x00000000001a7805 */ /* 0x000fe4000001ff00 */
[----:B------:R-:W-:Y:S02]  /*eaa0*/  CS2R R28, SRZ ;  /* 0x00000000001c7805 */ /* 0x000fe4000001ff00 */
[----:B---3--:R-:W-:Y:S02]  /*eab0*/  CS2R R30, SRZ ;  /* 0x00000000001e7805 */ /* 0x008fe4000001ff00 */
[----:B------:R-:W-:-:S02]  /*eac0*/  CS2R R32, SRZ ;  /* 0x0000000000207805 */ /* 0x000fc4000001ff00 */
[----:B------:R-:W-:Y:S01]  /*ead0*/  CS2R R34, SRZ ;  /* 0x0000000000227805 */ /* 0x000fe2000001ff00 */
[----:B------:R-:W-:Y:S06]  /*eae0*/  @P0 BRA `(.L_x_607) ;  /* 0x0000000000a00947 */ /* 0x000fec0003800000 */
[C---:B------:R-:W-:Y:S01]  /*eaf0*/  VIADD R4, R16.reuse, 0x20 ;  /* 0x0000002010047836 */ /* 0x040fe20000000000 */
[----:B------:R-:W-:Y:S01]  /*eb00*/  ULDC UR4, c[0x0][0x3f4] ;  /* 0x0000fd0000047ab9 */ /* 0x000fe20000000800 */
[C---:B------:R-:W-:Y:S01]  /*eb10*/  VIADD R5, R16.reuse, 0x40 ;  /* 0x0000004010057836 */ /* 0x040fe20000000000 */
[----:B------:R-:W-:Y:S01]  /*eb20*/  ISETP.GE.AND P2, PT, R16, UR4, PT ;  /* 0x0000000410007c0c */ /* 0x000fe2000bf46270 */
[----:B--2---:R-:W-:Y:S01]  /*eb30*/  IMAD.MOV.U32 R6, RZ, RZ, R0 ;  /* 0x000000ffff067224 */ /* 0x004fe200078e0000 */
[----:B------:R-:W-:Y:S01]  /*eb40*/  ISETP.GE.AND P3, PT, R4, UR4, PT ;  /* 0x0000000404007c0c */ /* 0x000fe2000bf66270 */
[----:B-1----:R-:W-:Y:S01]  /*eb50*/  IMAD.MOV.U32 R7, RZ, RZ, R3 ;  /* 0x000000ffff077224 */ /* 0x002fe200078e0003 */
[----:B------:R-:W-:Y:S01]  /*eb60*/  ISETP.GE.AND P4, PT, R5, UR4, PT ;  /* 0x0000000405007c0c */ /* 0x000fe2000bf86270 */
[----:B------:R-:W-:Y:S01]  /*eb70*/  IMAD.MOV.U32 R8, RZ, RZ, R40 ;  /* 0x000000ffff087224 */ /* 0x000fe200078e0028 */
[----:B------:R-:W-:Y:S01]  /*eb80*/  CS2R R28, SRZ ;  /* 0x00000000001c7805 */ /* 0x000fe2000001ff00 */
[----:B----4-:R-:W-:Y:S01]  /*eb90*/  IMAD.MOV.U32 R9, RZ, RZ, R37 ;  /* 0x000000ffff097224 */ /* 0x010fe200078e0025 */
[----:B------:R-:W-:-:S02]  /*eba0*/  CS2R R30, SRZ ;  /* 0x00000000001e7805 */ /* 0x000fc4000001ff00 */
[----:B------:R-:W-:Y:S02]  /*ebb0*/  CS2R R10, SRZ ;  /* 0x00000000000a7805 */ /* 0x000fe4000001ff00 */
[----:B------:R-:W-:Y:S02]  /*ebc0*/  CS2R R32, SRZ ;  /* 0x0000000000207805 */ /* 0x000fe4000001ff00 */
[----:B------:R-:W-:Y:S01]  /*ebd0*/  CS2R R34, SRZ ;  /* 0x0000000000227805 */ /* 0x000fe2000001ff00 */
[----:B------:R-:W-:Y:S02]  /*ebe0*/  @!P2 IMAD.SHL.U32 R39, R16, 0x2, RZ ;  /* 0x000000021027a824 */ /* 0x000fe400078e00ff */
[----:B------:R-:W-:Y:S02]  /*ebf0*/  @!P3 IMAD.SHL.U32 R13, R163, 0x8, RZ ;  /* 0x00000008a30db824 */ /* 0x000fe400078e00ff */
[----:B------:R-:W-:Y:S01]  /*ec00*/  @!P4 IMAD.SHL.U32 R41, R164, 0x8, RZ ;  /* 0x00000008a429c824 */ /* 0x000fe200078e00ff */
[-C--:B------:R-:W-:Y:S01]  /*ec10*/  @!P2 IADD3 R38, P1, R40, R39.reuse, RZ ;  /* 0x000000272826a210 */ /* 0x080fe20007f3e0ff */
[----:B------:R-:W-:Y:S01]  /*ec20*/  @!P3 IMAD.WIDE R4, R13, 0x2, R6 ;  /* 0x000000020d04b825 */ /* 0x000fe200078e0206 */
[----:B------:R-:W-:-:S02]  /*ec30*/  @!P2 IADD3 R20, P0, R0, R39, RZ ;  /* 0x000000270014a210 */ /* 0x000fc40007f1e0ff */
[----:B------:R-:W-:Y:S01]  /*ec40*/  @!P2 SHF.L.U64.HI R0, R16, 0x1, R17 ;  /* 0x000000011000a819 */ /* 0x000fe20000010211 */
[----:B------:R-:W-:Y:S01]  /*ec50*/  @!P4 IMAD.WIDE R6, R41, 0x2, R6 ;  /* 0x000000022906c825 */ /* 0x000fe200078e0206 */
[----:B------:R0:W5:Y:S03]  /*ec60*/  @!P3 LD.E.128 R28, desc[UR56][R4.64] ;  /* 0x00000038041cb980 */ /* 0x000166000c101d00 */
[--C-:B------:R-:W-:Y:S01]  /*ec70*/  @!P3 IMAD.WIDE R12, R13, 0x2, R8.reuse ;  /* 0x000000020d0cb825 */ /* 0x100fe200078e0208 */
[----:B------:R1:W5:Y:S03]  /*ec80*/  @!P4 LD.E.128 R32, desc[UR56][R6.64] ;  /* 0x000000380620c980 */ /* 0x000366000c101d00 */
[----:B------:R-:W-:Y:S01]  /*ec90*/  @!P4 IMAD.WIDE R40, R41, 0x2, R8 ;  /* 0x000000022928c825 */ /* 0x000fe200078e0208 */
[----:B------:R-:W-:-:S02]  /*eca0*/  CS2R R8, SRZ ;  /* 0x0000000000087805 */ /* 0x000fc4000001ff00 */
[----:B------:R-:W-:Y:S02]  /*ecb0*/  CS2R R14, SRZ ;  /* 0x00000000000e7805 */ /* 0x000fe4000001ff00 */
[----:B------:R-:W-:Y:S02]  /*ecc0*/  CS2R R24, SRZ ;  /* 0x0000000000187805 */ /* 0x000fe4000001ff00 */
[----:B------:R-:W-:Y:S02]  /*ecd0*/  CS2R R26, SRZ ;  /* 0x00000000001a7805 */ /* 0x000fe4000001ff00 */
[----:B0-----:R-:W-:Y:S01]  /*ece0*/  CS2R R4, SRZ ;  /* 0x0000000000047805 */ /* 0x001fe2000001ff00 */
[--C-:B------:R-:W-:Y:S01]  /*ecf0*/  @!P2 IMAD.X R21, R3, 0x1, R0.reuse, P0 ;  /* 0x000000010315a824 */ /* 0x100fe200000e0600 */
[----:B------:R0:W5:Y:S01]  /*ed00*/  @!P3 LD.E.128 R8, desc[UR56][R12.64] ;  /* 0x000000380c08b980 */ /* 0x000162000c101d00 */
[----:B-1----:R-:W-:Y:S01]  /*ed10*/  CS2R R6, SRZ ;  /* 0x0000000000067805 */ /* 0x002fe2000001ff00 */
[----:B------:R-:W-:-:S02]  /*ed20*/  @!P2 IMAD.X R39, R37, 0x1, R0, P1 ;  /* 0x000000012527a824 */ /* 0x000fc400008e0600 */
[----:B------:R3:W5:Y:S04]  /*ed30*/  @!P2 LD.E.128 R24, desc[UR56][R20.64] ;  /* 0x000000381418a980 */ /* 0x000768000c101d00 */
[----:B------:R3:W5:Y:S01]  /*ed40*/  @!P2 LD.E.128 R4, desc[UR56][R38.64] ;  /* 0x000000382604a980 */ /* 0x000762000c101d00 */
[----:B0-----:R-:W-:-:S06]  /*ed50*/  CS2R R12, SRZ ;  /* 0x00000000000c7805 */ /* 0x001fcc000001ff00 */
[----:B------:R3:W5:Y:S02]  /*ed60*/  @!P4 LD.E.128 R12, desc[UR56][R40.64] ;  /* 0x00000038280cc980 */ /* 0x000764000c101d00 */
.L_x_607:
[----:B------:R-:W-:Y:S05]  /*ed70*/  BSYNC B1 ;  /* 0x0000000000017941 */ /* 0x000fea0003800000 */
.L_x_606:
[C---:B--2---:R-:W-:Y:S01]  /*ed80*/  LEA.HI R0, R191.reuse, R191, RZ, 0x1 ;  /* 0x000000bfbf007211 */ /* 0x044fe200078f08ff */
[----:B---3-5:R-:W-:Y:S01]  /*ed90*/  IMAD.MOV.U32 R20, RZ, RZ, R24 ;  /* 0x000000ffff147224 */ /* 0x028fe200078e0018 */
[--C-:B------:R-:W-:Y:S01]  /*eda0*/  SHF.R.U64 R65, R24, 0x10, R25.reuse ;  /* 0x0000001018417819 */ /* 0x100fe20000001219 */
[----:B------:R-:W-:Y:S01]  /*edb0*/  IMAD.MOV.U32 R41, RZ, RZ, R30 ;  /* 0x000000ffff297224 */ /* 0x000fe200078e001e */
[----:B------:R-:W-:Y:S01]  /*edc0*/  LOP3.LUT R0, R0, 0xfffffffe, RZ, 0xc0, !PT ;  /* 0xfffffffe00007812 */ /* 0x000fe200078ec0ff */
[----:B------:R-:W-:Y:S01]  /*edd0*/  IMAD.MOV.U32 R21, RZ, RZ, R25 ;  /* 0x000000ffff157224 */ /* 0x000fe200078e0019 */
[----:B------:R-:W-:Y:S01]  /*ede0*/  MOV R24, R26 ;  /* 0x0000001a00187202 */ /* 0x000fe20000000f00 */
[----:B------:R-:W-:Y:S01]  /*edf0*/  IMAD.MOV.U32 R46, RZ, RZ, R34 ;  /* 0x000000ffff2e7224 */ /* 0x000fe200078e0022 */
[----:B------:R-:W-:Y:S01]  /*ee00*/  SHF.R.U64 R63, R26, 0x10, R27 ;  /* 0x000000101a3f7819 */ /* 0x000fe2000000121b */
[----:B------:R-:W-:Y:S01]  /*ee10*/  IMAD.IADD R0, R191, 0x1, -R0 ;  /* 0x00000001bf007824 */ /* 0x000fe200078e0a00 */
[----:B------:R-:W-:Y:S01]  /*ee20*/  SHF.R.U64 R61, R28, 0x10, R29 ;  /* 0x000000101c3d7819 */ /* 0x000fe2000000121d */
[----:B------:R-:W-:Y:S01]  /*ee30*/  IMAD.MOV.U32 R26, RZ, RZ, R28 ;  /* 0x000000ffff1a7224 */ /* 0x000fe200078e001c */
[--C-:B------:R-:W-:Y:S01]  /*ee40*/  SHF.R.U64 R60, R30, 0x10, R31.reuse ;  /* 0x000000101e3c7819 */ /* 0x100fe2000000121f */
[----:B------:R-:W-:Y:S01]  /*ee50*/  IMAD.MOV.U32 R43, RZ, RZ, R31 ;  /* 0x000000ffff2b7224 */ /* 0x000fe200078e001f */
[----:B-1----:R-:W-:Y:S01]  /*ee60*/  SHF.L.U32 R3, R0, 0x1f, RZ ;  /* 0x0000001f00037819 */ /* 0x002fe200000006ff */
[----:B------:R-:W-:Y:S01]  /*ee70*/  IMAD.MOV.U32 R44, RZ, RZ, R32 ;  /* 0x000000ffff2c7224 */ /* 0x000fe200078e0020 */
[----:B------:R-:W-:Y:S01]  /*ee80*/  SHF.R.U32.HI R66, RZ, 0x10, R25 ;  /* 0x00000010ff427819 */ /* 0x000fe20000011619 */
[----:B------:R-:W-:Y:S01]  /*ee90*/  IMAD.MOV.U32 R25, RZ, RZ, R27 ;  /* 0x000000ffff197224 */ /* 0x000fe200078e001b */
[----:B------:R-:W0:Y:S01]  /*eea0*/  SYNCS.PHASECHK.TRANS64.TRYWAIT P0, [R2+URZ+0x2a800], R3 ;  /* 0x02a80003020075a7 */ /* 0x000e22000800017f */
[----:B------:R-:W-:Y:S01]  /*eeb0*/  SHF.R.U64 R57, R34, 0x10, R35 ;  /* 0x0000001022397819 */ /* 0x000fe20000001223 */
[----:B------:R-:W-:Y:S01]  /*eec0*/  IMAD.MOV.U32 R45, RZ, RZ, R33 ;  /* 0x000000ffff2d7224 */ /* 0x000fe200078e0021 */
[----:B------:R-:W-:Y:S01]  /*eed0*/  SHF.R.U32.HI R64, RZ, 0x10, R27 ;  /* 0x00000010ff407819 */ /* 0x000fe2000001161b */
[----:B------:R-:W-:Y:S01]  /*eee0*/  IMAD.MOV.U32 R27, RZ, RZ, R29 ;  /* 0x000000ffff1b7224 */ /* 0x000fe200078e001d */
[----:B------:R-:W-:Y:S01]  /*eef0*/  PRMT R34, R24, 0x5410, R63 ;  /* 0x0000541018227816 */ /* 0x000fe2000000003f */
[----:B------:R-:W-:Y:S01]  /*ef00*/  IMAD.MOV.U32 R47, RZ, RZ, R35 ;  /* 0x000000ffff2f7224 */ /* 0x000fe200078e0023 */
[----:B------:R-:W-:Y:S01]  /*ef10*/  SHF.R.U32.HI R62, RZ, 0x10, R29 ;  /* 0x00000010ff3e7819 */ /* 0x000fe2000001161d */
[----:B----4-:R-:W-:Y:S01]  /*ef20*/  IMAD.MOV.U32 R37, RZ, RZ, R4 ;  /* 0x000000ffff257224 */ /* 0x010fe200078e0004 */
[----:B------:R-:W-:Y:S01]  /*ef30*/  SHF.R.U32.HI R58, RZ, 0x10, R31 ;  /* 0x00000010ff3a7819 */ /* 0x000fe2000001161f */
[----:B------:R-:W-:Y:S01]  /*ef40*/  IMAD.MOV.U32 R38, RZ, RZ, R5 ;  /* 0x000000ffff267224 */ /* 0x000fe200078e0005 */
[----:B------:R-:W-:Y:S01]  /*ef50*/  PRMT R24, R26, 0x5410, R61 ;  /* 0x000054101a187816 */ /* 0x000fe2000000003d */
[----:B------:R-:W-:Y:S01]  /*ef60*/  IMAD.MOV.U32 R39, RZ, RZ, R6 ;  /* 0x000000ffff277224 */ /* 0x000fe200078e0006 */
[----:B------:R-:W-:Y:S01]  /*ef70*/  MOV R30, R10 ;  /* 0x0000000a001e7202 */ /* 0x000fe20000000f00 */
[----:B------:R-:W-:Y:S01]  /*ef80*/  IMAD.MOV.U32 R40, RZ, RZ, R7 ;  /* 0x000000ffff287224 */ /* 0x000fe200078e0007 */
[----:B------:R-:W-:Y:S01]  /*ef90*/  SHF.R.U64 R49, R10, 0x10, R11 ;  /* 0x000000100a317819 */ /* 0x000fe2000000120b */
[----:B------:R-:W-:Y:S01]  /*efa0*/  IMAD.MOV.U32 R28, RZ, RZ, R8 ;  /* 0x000000ffff1c7224 */ /* 0x000fe200078e0008 */
[----:B------:R-:W-:Y:S01]  /*efb0*/  PRMT R26, R41, 0x5410, R60 ;  /* 0x00005410291a7816 */ /* 0x000fe2000000003c */
[----:B------:R-:W-:Y:S01]  /*efc0*/  IMAD.MOV.U32 R29, RZ, RZ, R9 ;  /* 0x000000ffff1d7224 */ /* 0x000fe200078e0009 */
[----:B------:R-:W-:Y:S01]  /*efd0*/  SHF.R.U64 R59, R32, 0x10, R33 ;  /* 0x00000010203b7819 */ /* 0x000fe20000001221 */
[----:B------:R-:W-:Y:S01]  /*efe0*/  IMAD.MOV.U32 R31, RZ, RZ, R11 ;  /* 0x000000ffff1f7224 */ /* 0x000fe200078e000b */
[----:B------:R-:W-:Y:S01]  /*eff0*/  SHF.R.U32.HI R56, RZ, 0x10, R33 ;  /* 0x00000010ff387819 */ /* 0x000fe20000011621 */
[----:B------:R-:W-:Y:S01]  /*f000*/  BSSY B1, `(.L_x_608) ;  /* 0x0000025000017945 */ /* 0x000fe20003800000 */
        /* <DEDUP_REMOVED lines=8> */
[----:B------:R-:W-:-:S02]  /*f090*/  SHF.R.U32.HI R53, RZ, 0x10, R7 ;  /* 0x00000010ff357819 */ /* 0x000fc40000011607 */
[--C-:B------:R-:W-:Y:S02]  /*f0a0*/  SHF.R.U64 R51, R8, 0x10, R9.reuse ;  /* 0x0000001008337819 */ /* 0x100fe40000001209 */
[----:B------:R-:W-:Y:S02]  /*f0b0*/  SHF.R.U32.HI R48, RZ, 0x10, R9 ;  /* 0x00000010ff307819 */ /* 0x000fe40000011609 */
[----:B------:R-:W-:Y:S02]  /*f0c0*/  SHF.R.U32.HI R10, RZ, 0x10, R11 ;  /* 0x00000010ff0a7819 */ /* 0x000fe4000001160b */
[----:B------:R-:W-:Y:S02]  /*f0d0*/  VIMNMX R41, R42, 0x80, PT ;  /* 0x000000802a297848 */ /* 0x000fe40003fe0100 */
[----:B------:R-:W-:Y:S02]  /*f0e0*/  PRMT R35, R25, 0x5410, R64 ;  /* 0x0000541019237816 */ /* 0x000fe40000000040 */
[----:B------:R-:W-:-:S02]  /*f0f0*/  SHF.R.U64 R8, R14, 0x10, R15 ;  /* 0x000000100e087819 */ /* 0x000fc4000000120f */
[----:B------:R-:W-:Y:S02]  /*f100*/  SHF.R.U32.HI R7, RZ, 0x10, R15 ;  /* 0x00000010ff077819 */ /* 0x000fe4000001160f */
[----:B------:R-:W-:Y:S02]  /*f110*/  PRMT R32, R20, 0x5410, R65 ;  /* 0x0000541014207816 */ /* 0x000fe40000000041 */
[----:B------:R-:W-:Y:S02]  /*f120*/  PRMT R33, R21, 0x5410, R66 ;  /* 0x0000541015217816 */ /* 0x000fe40000000042 */
[----:B------:R-:W-:Y:S02]  /*f130*/  PRMT R25, R27, 0x5410, R62 ;  /* 0x000054101b197816 */ /* 0x000fe4000000003e */
[--C-:B------:R-:W-:Y:S02]  /*f140*/  SHF.R.U64 R11, R12, 0x10, R13.reuse ;  /* 0x000000100c0b7819 */ /* 0x100fe4000000120d */
[----:B------:R-:W-:-:S02]  /*f150*/  SHF.R.U32.HI R9, RZ, 0x10, R13 ;  /* 0x00000010ff097819 */ /* 0x000fc4000001160d */
[----:B------:R-:W-:Y:S02]  /*f160*/  PRMT R27, R43, 0x5410, R58 ;  /* 0x000054102b1b7816 */ /* 0x000fe4000000003a */
[----:B------:R-:W-:Y:S02]  /*f170*/  PRMT R21, R44, 0x5410, R59 ;  /* 0x000054102c157816 */ /* 0x000fe4000000003b */
[----:B------:R-:W-:Y:S02]  /*f180*/  PRMT R20, R45, 0x5410, R56 ;  /* 0x000054102d147816 */ /* 0x000fe40000000038 */
[----:B------:R-:W-:Y:S02]  /*f190*/  PRMT R15, R46, 0x5410, R57 ;  /* 0x000054102e0f7816 */ /* 0x000fe40000000039 */
[----:B------:R-:W-:Y:S02]  /*f1a0*/  PRMT R14, R47, 0x5410, R54 ;  /* 0x000054102f0e7816 */ /* 0x000fe40000000036 */
[----:B------:R-:W-:-:S02]  /*f1b0*/  PRMT R37, R37, 0x5410, R52 ;  /* 0x0000541025257816 */ /* 0x000fc40000000034 */
[----:B------:R-:W-:Y:S02]  /*f1c0*/  ISETP.GE.AND P1, PT, R166, R41, PT ;  /* 0x00000029a600720c */ /* 0x000fe40003f26270 */
[----:B------:R-:W-:Y:S02]  /*f1d0*/  PRMT R38, R38, 0x5410, R55 ;  /* 0x0000541026267816 */ /* 0x000fe40000000037 */
[----:B------:R-:W-:Y:S02]  /*f1e0*/  PRMT R39, R39, 0x5410, R50 ;  /* 0x0000541027277816 */ /* 0x000fe40000000032 */
[----:B------:R-:W-:Y:S02]  /*f1f0*/  PRMT R40, R40, 0x5410, R53 ;  /* 0x0000541028287816 */ /* 0x000fe40000000035 */
[----:B------:R-:W-:Y:S02]  /*f200*/  PRMT R28, R28, 0x5410, R51 ;  /* 0x000054101c1c7816 */ /* 0x000fe40000000033 */
[----:B------:R-:W-:-:S02]  /*f210*/  PRMT R29, R29, 0x5410, R48 ;  /* 0x000054101d1d7816 */ /* 0x000fc40000000030 */
[----:B------:R-:W-:Y:S02]  /*f220*/  PRMT R30, R30, 0x5410, R49 ;  /* 0x000054101e1e7816 */ /* 0x000fe40000000031 */
[----:B------:R-:W-:Y:S01]  /*f230*/  PRMT R31, R31, 0x5410, R10 ;  /* 0x000054101f1f7816 */ /* 0x000fe2000000000a */
[----:B0-----:R-:W-:Y:S06]  /*f240*/  @!P0 BRA `(.L_x_609) ;  /* 0x0000012000848947 */ /* 0x001fec0003800000 */
.L_x_832:
[----:B------:R-:W-:Y:S05]  /*f250*/  BSYNC B1 ;  /* 0x0000000000017941 */ /* 0x000fea0003800000 */
.L_x_608:
[----:B------:R-:W-:Y:S01]  /*f260*/  BSSY B1, `(.L_x_610) ;  /* 0x000011b000017945 */ /* 0x000fe20003800000 */
[----:B------:R-:W-:Y:S02]  /*f270*/  PRMT R13, R0, 0x5410, R11 ;  /* 0x00005410000d7816 */ /* 0x000fe4000000000b */
[----:B------:R-:W-:Y:S02]  /*f280*/  PRMT R12, R4, 0x5410, R9 ;  /* 0x00005410040c7816 */ /* 0x000fe40000000009 */
[----:B0-----:R-:W-:Y:S02]  /*f290*/  PRMT R3, R5, 0x5410, R8 ;  /* 0x0000541005037816 */ /* 0x001fe40000000008 */
[----:B------:R-:W-:Y:S01]  /*f2a0*/  PRMT R0, R6, 0x5410, R7 ;  /* 0x0000541006007816 */ /* 0x000fe20000000007 */
[----:B------:R-:W-:Y:S06]  /*f2b0*/  @P1 BRA `(.L_x_611) ;  /* 0x0000001000541947 */ /* 0x000fec0003800000 */
[----:B------:R-:W0:Y:S01]  /*f2c0*/  LDC R43, c[0x0][0x3f4] ;  /* 0x0000fd00ff2b7b82 */ /* 0x000e220000000800 */
[C---:B------:R-:W-:Y:S01]  /*f2d0*/  VIADD R4, R16.reuse, 0x20 ;  /* 0x0000002010047836 */ /* 0x040fe20000000000 */
[----:B------:R-:W-:Y:S01]  /*f2e0*/  BSSY B2, `(.L_x_612) ;  /* 0x0000060000027945 */ /* 0x000fe20003800000 */
[C---:B------:R-:W-:Y:S01]  /*f2f0*/  VIADD R6, R16.reuse, 0x40 ;  /* 0x0000004010067836 */ /* 0x040fe20000000000 */
[-C--:B0-----:R-:W-:Y:S02]  /*f300*/  ISETP.GE.AND P0, PT, R16, R43.reuse, PT ;  /* 0x0000002b1000720c */ /* 0x081fe40003f06270 */
[-C--:B------:R-:W-:Y:S02]  /*f310*/  ISETP.GE.AND P1, PT, R4, R43.reuse, PT ;  /* 0x0000002b0400720c */ /* 0x080fe40003f26270 */
[----:B------:R-:W-:-:S09]  /*f320*/  ISETP.GE.AND P2, PT, R6, R43, PT ;  /* 0x0000002b0600720c */ /* 0x000fd20003f46270 */
[----:B------:R-:W-:Y:S05]  /*f330*/  @P0 BRA `(.L_x_613) ;  /* 0x0000000400680947 */ /* 0x000fea0003800000 */
[----:B------:R-:W-:Y:S01]  /*f340*/  LEA.HI R6, R43, R214, RZ, 0x1d ;  /* 0x000000d62b067211 */ /* 0x000fe200078fe8ff */
[----:B------:R-:W-:Y:S01]  /*f350*/  IMAD.U32 R52, R37, 0x10000, RZ ;  /* 0x0001000025347824 */ /* 0x000fe200078e00ff */
[----:B------:R-:W-:Y:S01]  /*f360*/  LOP3.LUT R5, R177, 0x38, R16, 0xf8, !PT ;  /* 0x00000038b1057812 */ /* 0x000fe200078ef810 */
[----:B------:R-:W-:Y:S01]  /*f370*/  IMAD.U32 R51, R32, 0x10000, RZ ;  /* 0x0001000020337824 */ /* 0x000fe200078e00ff */
[----:B------:R-:W-:Y:S01]  /*f380*/  SHF.R.S32.HI R7, RZ, 0x1f, R6 ;  /* 0x0000001fff077819 */ /* 0x000fe20000011406 */
[----:B------:R-:W-:Y:S01]  /*f390*/  IMAD.SHL.U32 R8, R6, 0x8, RZ ;  /* 0x0000000806087824 */ /* 0x000fe200078e00ff */
[----:B------:R-:W-:Y:S02]  /*f3a0*/  LOP3.LUT R4, R5, R178, RZ, 0x3c, !PT ;  /* 0x000000b205047212 */ /* 0x000fe400078e3cff */
[----:B------:R-:W-:Y:S02]  /*f3b0*/  LEA.HI R6, R7, R6, RZ, 0x3 ;  /* 0x0000000607067211 */ /* 0x000fe400078f18ff */
[----:B------:R-:W-:Y:S01]  /*f3c0*/  LOP3.LUT R7, R177, 0x38, R8, 0xf8, !PT ;  /* 0x00000038b1077812 */ /* 0x000fe200078ef808 */
[----:B------:R-:W-:Y:S01]  /*f3d0*/  IMAD.IADD R5, R179, 0x1, R4 ;  /* 0x00000001b3057824 */ /* 0x000fe200078e0204 */
[----:B------:R-:W-:Y:S01]  /*f3e0*/  LOP3.LUT R53, R37, 0xffff0000, RZ, 0xc0, !PT ;  /* 0xffff000025357812 */ /* 0x000fe200078ec0ff */
[----:B------:R-:W-:Y:S01]  /*f3f0*/  IMAD.SHL.U32 R6, R6, 0x400, RZ ;  /* 0x0000040006067824 */ /* 0x000fe200078e00ff */
[----:B------:R-:W-:Y:S01]  /*f400*/  LOP3.LUT R7, R7, R178, RZ, 0x3c, !PT ;  /* 0x000000b207077212 */ /* 0x000fe200078e3cff */
[----:B------:R-:W-:-:S03]  /*f410*/  IMAD R60, R5, 0x2, R2 ;  /* 0x00000002053c7824 */ /* 0x000fc600078e0202 */
[----:B------:R-:W-:-:S04]  /*f420*/  LOP3.LUT R6, R6, 0x7fffe000, RZ, 0xc0, !PT ;  /* 0x7fffe00006067812 */ /* 0x000fc800078ec0ff */
[----:B------:R-:W-:Y:S02]  /*f430*/  IADD3 R9, R7, R6, R179 ;  /* 0x0000000607097210 */ /* 0x000fe40007ffe0b3 */
[----:B------:R-:W0:Y:S03]  /*f440*/  LDS.128 R4, [R60+0xc400] ;  /* 0x00c400003c047984 */ /* 0x000e260000000c00 */
[----:B------:R-:W-:-:S05]  /*f450*/  IMAD R62, R9, 0x2, R2 ;  /* 0x00000002093e7824 */ /* 0x000fca00078e0202 */
[----:B------:R-:W1:Y:S01]  /*f460*/  LDS.128 R8, [R62+0xc400] ;  /* 0x00c400003e087984 */ /* 0x000e620000000c00 */
[C---:B0-----:R-:W-:Y:S01]  /*f470*/  IMAD.U32 R42, R4.reuse, 0x10000, RZ ;  /* 0x00010000042a7824 */ /* 0x041fe200078e00ff */
[----:B------:R-:W-:Y:S01]  /*f480*/  LOP3.LUT R4, R4, 0xffff0000, RZ, 0xc0, !PT ;  /* 0xffff000004047812 */ /* 0x000fe200078ec0ff */
[C---:B------:R-:W-:Y:S01]  /*f490*/  IMAD.U32 R44, R5.reuse, 0x10000, RZ ;  /* 0x00010000052c7824 */ /* 0x040fe200078e00ff */
[----:B------:R-:W-:Y:S01]  /*f4a0*/  LOP3.LUT R5, R5, 0xffff0000, RZ, 0xc0, !PT ;  /* 0xffff000005057812 */ /* 0x000fe200078ec0ff */
[C---:B------:R-:W-:Y:S01]  /*f4b0*/  IMAD.U32 R45, R6.reuse, 0x10000, RZ ;  /* 0x00010000062d7824 */ /* 0x040fe200078e00ff */
[----:B------:R-:W-:Y:S01]  /*f4c0*/  LOP3.LUT R6, R6, 0xffff0000, RZ, 0xc0, !PT ;  /* 0xffff000006067812 */ /* 0x000fe200078ec0ff */
[C---:B------:R-:W-:Y:S01]  /*f4d0*/  IMAD.U32 R46, R7.reuse, 0x10000, RZ ;  /* 0x00010000072e7824 */ /* 0x040fe200078e00ff */
[----:B------:R-:W-:Y:S01]  /*f4e0*/  LOP3.LUT R7, R7, 0xffff0000, RZ, 0xc0, !PT ;  /* 0xffff000007077812 */ /* 0x000fe200078ec0ff */
[----:B-1----:R-:W-:Y:S01]  /*f4f0*/  IMAD.U32 R48, R9, 0x10000, RZ ;  /* 0x0001000009307824 */ /* 0x002fe200078e00ff */
[----:B------:R-:W-:Y:S01]  /*f500*/  SHF.L.U32 R47, R8, 0x10, RZ ;  /* 0x00000010082f7819 */ /* 0x000fe200000006ff */
[----:B------:R-:W-:Y:S01]  /*f510*/  IMAD.U32 R49, R10, 0x10000, RZ ;  /* 0x000100000a317824 */ /* 0x000fe200078e00ff */
[----:B------:R-:W-:Y:S01]  /*f520*/  LOP3.LUT R8, R8, 0xffff0000, RZ, 0xc0, !PT ;  /* 0xffff000008087812 */ /* 0x000fe200078ec0ff */
[----:B------:R-:W-:Y:S01]  /*f530*/  IMAD.U32 R50, R11, 0x10000, RZ ;  /* 0x000100000b327824 */ /* 0x000fe200078e00ff */
[----:B------:R-:W-:Y:S01]  /*f540*/  LOP3.LUT R10, R10, 0xffff0000, RZ, 0xc0, !PT ;  /* 0xffff00000a0a7812 */ /* 0x000fe200078ec0ff */
[C---:B------:R-:W-:Y:S01]  /*f550*/  FMUL.FTZ R55, R47.reuse, R52 ;  /* 0x000000342f377220 */ /* 0x040fe20000410000 */
[----:B------:R-:W-:Y:S01]  /*f560*/  FMUL.FTZ R57, R47, R51 ;  /* 0x000000332f397220 */ /* 0x000fe20000410000 */
[----:B------:R-:W-:Y:S01]  /*f570*/  LOP3.LUT R47, R32, 0xffff0000, RZ, 0xc0, !PT ;  /* 0xffff0000202f7812 */ /* 0x000fe200078ec0ff */
[----:B------:R-:W-:Y:S01]  /*f580*/  FMUL.FTZ R59, R8, R53 ;  /* 0x00000035083b7220 */ /* 0x000fe20000410000 */
[----:B------:R-:W-:Y:S01]  /*f590*/  FFMA.FTZ R54, R42, R51, -R55 ;  /* 0x000000332a367223 */ /* 0x000fe20000010837 */
[----:B------:R-:W-:-:S02]  /*f5a0*/  IMAD.U32 R55, R38, 0x10000, RZ ;  /* 0x0001000026377824 */ /* 0x000fc400078e00ff */
[----:B------:R-:W-:Y:S01]  /*f5b0*/  FFMA.FTZ R57, R42, R52, R57 ;  /* 0x000000342a397223 */ /* 0x000fe20000010039 */
[----:B------:R-:W-:Y:S02]  /*f5c0*/  IMAD.U32 R51, R33, 0x10000, RZ ;  /* 0x0001000021337824 */ /* 0x000fe400078e00ff */
[-C--:B------:R-:W-:Y:S01]  /*f5d0*/  FMUL.FTZ R61, R8, R47.reuse ;  /* 0x0000002f083d7220 */ /* 0x080fe20000410000 */
[----:B------:R-:W-:Y:S01]  /*f5e0*/  FFMA.FTZ R59, R4, R47, -R59 ;  /* 0x0000002f043b7223 */ /* 0x000fe2000001083b */
[C---:B------:R-:W-:Y:S01]  /*f5f0*/  FMUL.FTZ R47, R48.reuse, R55 ;  /* 0x00000037302f7220 */ /* 0x040fe20000410000 */
[----:B------:R-:W-:Y:S01]  /*f600*/  FMUL.FTZ R52, R48, R51 ;  /* 0x0000003330347220 */ /* 0x000fe20000410000 */
[----:B------:R-:W-:Y:S01]  /*f610*/  FFMA.FTZ R42, R4, R53, R61 ;  /* 0x00000035042a7223 */ /* 0x000fe2000001003d */
[C---:B------:R-:W-:Y:S02]  /*f620*/  IMAD.U32 R8, R39.reuse, 0x10000, RZ ;  /* 0x0001000027087824 */ /* 0x040fe400078e00ff */
[----:B------:R-:W-:Y:S01]  /*f630*/  FFMA.FTZ R48, R44, R51, -R47 ;  /* 0x000000332c307223 */ /* 0x000fe2000001082f */
[----:B------:R-:W-:Y:S01]  /*f640*/  LOP3.LUT R51, R39, 0xffff0000, RZ, 0xc0, !PT ;  /* 0xffff000027337812 */ /* 0x000fe200078ec0ff */
[C---:B------:R-:W-:Y:S01]  /*f650*/  IMAD.U32 R4, R34.reuse, 0x10000, RZ ;  /* 0x0001000022047824 */ /* 0x040fe200078e00ff */
[----:B------:R-:W-:Y:S01]  /*f660*/  LOP3.LUT R47, R34, 0xffff0000, RZ, 0xc0, !PT ;  /* 0xffff0000222f7812 */ /* 0x000fe200078ec0ff */
[----:B------:R-:W-:Y:S01]  /*f670*/  FFMA.FTZ R52, R44, R55, R52 ;  /* 0x000000372c347223 */ /* 0x000fe20000010034 */
[C---:B------:R-:W-:Y:S01]  /*f680*/  FMUL.FTZ R44, R49.reuse, R8 ;  /* 0x00000008312c7220 */ /* 0x040fe20000410000 */
[C---:B------:R-:W-:Y:S01]  /*f690*/  FMUL.FTZ R61, R10.reuse, R51 ;  /* 0x000000330a3d7220 */ /* 0x040fe20000410000 */
[----:B------:R-:W-:Y:S01]  /*f6a0*/  FMUL.FTZ R56, R49, R4 ;  /* 0x0000000431387220 */ /* 0x000fe20000410000 */
[----:B------:R-:W-:Y:S01]  /*f6b0*/  FMUL.FTZ R10, R10, R47 ;  /* 0x0000002f0a0a7220 */ /* 0x000fe20000410000 */
[----:B------:R-:W-:-:S02]  /*f6c0*/  IMAD.U32 R53, R40, 0x10000, RZ ;  /* 0x0001000028357824 */ /* 0x000fc400078e00ff */
[----:B------:R-:W-:Y:S01]  /*f6d0*/  FFMA.FTZ R55, R45, R4, -R44 ;  /* 0x000000042d377223 */ /* 0x000fe2000001082c */
[----:B------:R-:W-:Y:S02]  /*f6e0*/  IMAD.U32 R49, R35, 0x10000, RZ ;  /* 0x0001000023317824 */ /* 0x000fe400078e00ff */
[----:B------:R-:W-:Y:S01]  /*f6f0*/  FFMA.FTZ R56, R45, R8, R56 ;  /* 0x000000082d387223 */ /* 0x000fe20000010038 */
[C---:B------:R-:W-:Y:S01]  /*f700*/  FFMA.FTZ R58, R6.reuse, R47, -R61 ;  /* 0x0000002f063a7223 */ /* 0x040fe2000001083d */
[----:B------:R-:W-:Y:S01]  /*f710*/  FFMA.FTZ R51, R6, R51, R10 ;  /* 0x0000003306337223 */ /* 0x000fe2000001000a */
[----:B------:R-:W-:Y:S01]  /*f720*/  LOP3.LUT R9, R9, 0xffff0000, RZ, 0xc0, !PT ;  /* 0xffff000009097812 */ /* 0x000fe200078ec0ff */
[C---:B------:R-:W-:Y:S01]  /*f730*/  FMUL.FTZ R45, R50.reuse, R53 ;  /* 0x00000035322d7220 */ /* 0x040fe20000410000 */
[----:B------:R-:W-:Y:S01]  /*f740*/  LOP3.LUT R11, R11, 0xffff0000, RZ, 0xc0, !PT ;  /* 0xffff00000b0b7812 */ /* 0x000fe200078ec0ff */
[-C--:B------:R-:W-:Y:S01]  /*f750*/  FMUL.FTZ R47, R50, R49.reuse ;  /* 0x00000031322f7220 */ /* 0x080fe20000410000 */
[----:B------:R-:W-:Y:S01]  /*f760*/  LOP3.LUT R8, R38, 0xffff0000, RZ, 0xc0, !PT ;  /* 0xffff000026087812 */ /* 0x000fe200078ec0ff */
[----:B------:R-:W-:Y:S01]  /*f770*/  FFMA.FTZ R49, R46, R49, -R45 ;  /* 0x000000312e317223 */ /* 0x000fe2000001082d */
[----:B------:R-:W-:Y:S01]  /*f780*/  LOP3.LUT R10, R40, 0xffff0000, RZ, 0xc0, !PT ;  /* 0xffff0000280a7812 */ /* 0x000fe200078ec0ff */
[----:B------:R-:W-:Y:S01]  /*f790*/  FFMA.FTZ R47, R46, R53, R47 ;  /* 0x000000352e2f7223 */ /* 0x000fe2000001002f */
[----:B------:R-:W-:Y:S01]  /*f7a0*/  LOP3.LUT R4, R33, 0xffff0000, RZ, 0xc0, !PT ;  /* 0xffff000021047812 */ /* 0x000fe200078ec0ff */
[----:B------:R-:W-:Y:S01]  /*f7b0*/  FMUL.FTZ R44, R9, R8 ;  /* 0x00000008092c7220 */ /* 0x000fe20000410000 */
[----:B------:R-:W-:Y:S01]  /*f7c0*/  LOP3.LUT R6, R35, 0xffff0000, RZ, 0xc0, !PT ;  /* 0xffff000023067812 */ /* 0x000fe200078ec0ff */
[----:B------:R-:W-:-:S02]  /*f7d0*/  FMUL.FTZ R46, R11, R10 ;  /* 0x0000000a0b2e7220 */ /* 0x000fc40000410000 */
[-C--:B------:R-:W-:Y:S01]  /*f7e0*/  FMUL.FTZ R45, R9, R4.reuse ;  /* 0x00000004092d7220 */ /* 0x080fe20000410000 */
[----:B------:R-:W-:Y:S01]  /*f7f0*/  FFMA.FTZ R9, R5, R4, -R44 ;  /* 0x0000000405097223 */ /* 0x000fe2000001082c */
[-C--:B------:R-:W-:Y:S01]  /*f800*/  FMUL.FTZ R11, R11, R6.reuse ;  /* 0x000000060b0b7220 */ /* 0x080fe20000410000 */
[----:B------:R-:W-:Y:S01]  /*f810*/  FFMA.FTZ R46, R7, R6, -R46 ;  /* 0x00000006072e7223 */ /* 0x000fe2000001082e */
[----:B------:R-:W-:Y:S01]  /*f820*/  FFMA.FTZ R45, R5, R8, R45 ;  /* 0x00000008052d7223 */ /* 0x000fe2000001002d */
[----:B------:R-:W-:Y:S01]  /*f830*/  F2FP.BF16.F32.PACK_AB R6, R58, R55 ;  /* 0x000000373a06723e */ /* 0x000fe200000010ff */
[----:B------:R-:W-:Y:S01]  /*f840*/  FFMA.FTZ R44, R7, R10, R11 ;  /* 0x0000000a072c7223 */ /* 0x000fe2000001000b */
[----:B------:R-:W-:Y:S02]  /*f850*/  F2FP.BF16.F32.PACK_AB R4, R59, R54 ;  /* 0x000000363b04723e */ /* 0x000fe400000010ff */
[----:B------:R-:W-:Y:S02]  /*f860*/  F2FP.BF16.F32.PACK_AB R5, R9, R48 ;  /* 0x000000300905723e */ /* 0x000fe400000010ff */
[----:B------:R-:W-:-:S02]  /*f870*/  F2FP.BF16.F32.PACK_AB R7, R46, R49 ;  /* 0x000000312e07723e */ /* 0x000fc400000010ff */
[----:B------:R-:W-:Y:S02]  /*f880*/  F2FP.BF16.F32.PACK_AB R10, R51, R56 ;  /* 0x00000038330a723e */ /* 0x000fe400000010ff */
[----:B------:R-:W-:Y:S01]  /*f890*/  F2FP.BF16.F32.PACK_AB R8, R42, R57 ;  /* 0x000000392a08723e */ /* 0x000fe200000010ff */
[----:B------:R0:W-:Y:S01]  /*f8a0*/  STS.128 [R60+0xc400], R4 ;  /* 0x00c400043c007388 */ /* 0x0001e20000000c00 */
[----:B------:R-:W-:Y:S02]  /*f8b0*/  F2FP.BF16.F32.PACK_AB R9, R45, R52 ;  /* 0x000000342d09723e */ /* 0x000fe400000010ff */
[----:B------:R-:W-:-:S05]  /*f8c0*/  F2FP.BF16.F32.PACK_AB R11, R44, R47 ;  /* 0x0000002f2c0b723e */ /* 0x000fca00000010ff */
[----:B------:R0:W-:Y:S02]  /*f8d0*/  STS.128 [R62+0xc400], R8 ;  /* 0x00c400083e007388 */ /* 0x0001e40000000c00 */
.L_x_613:
[----:B------:R-:W-:Y:S05]  /*f8e0*/  BSYNC B2 ;  /* 0x0000000000027941 */ /* 0x000fea0003800000 */
.L_x_612:
[----:B------:R-:W-:Y:S04]  /*f8f0*/  BSSY B2, `(.L_x_614) ;  /* 0x0000059000027945 */ /* 0x000fe80003800000 */
[----:B------:R-:W-:Y:S05]  /*f900*/  @P1 BRA `(.L_x_615) ;  /* 0x00000004005c1947 */ /* 0x000fea0003800000 */
[----:B0-----:R-:W2:Y:S01]  /*f910*/  LDL R60, [R1+0x60] ;  /* 0x00006000013c7983 */ /* 0x001ea20000100800 */
[----:B------:R-:W-:Y:S01]  /*f920*/  LEA.HI R4, R43, R163, RZ, 0x1d ;  /* 0x000000a32b047211 */ /* 0x000fe200078fe8ff */
[C---:B------:R-:W-:Y:S01]  /*f930*/  IMAD.U32 R55, R28.reuse, 0x10000, RZ ;  /* 0x000100001c377824 */ /* 0x040fe200078e00ff */
[----:B------:R-:W-:Y:S01]  /*f940*/  LOP3.LUT R57, R28, 0xffff0000, RZ, 0xc0, !PT ;  /* 0xffff00001c397812 */ /* 0x000fe200078ec0ff */
[----:B------:R-:W-:Y:S01]  /*f950*/  IMAD.U32 R53, R24, 0x10000, RZ ;  /* 0x0001000018357824 */ /* 0x000fe200078e00ff */
[----:B------:R-:W-:Y:S01]  /*f960*/  SHF.R.S32.HI R5, RZ, 0x1f, R4 ;  /* 0x0000001fff057819 */ /* 0x000fe20000011404 */
[----:B------:R-:W-:-:S03]  /*f970*/  IMAD.SHL.U32 R6, R4, 0x8, RZ ;  /* 0x0000000804067824 */ /* 0x000fc600078e00ff */
[----:B------:R-:W-:Y:S02]  /*f980*/  LEA.HI R4, R5, R4, RZ, 0x3 ;  /* 0x0000000405047211 */ /* 0x000fe400078f18ff */
[----:B------:R-:W-:-:S03]  /*f990*/  LOP3.LUT R5, R177, 0x38, R6, 0xf8, !PT ;  /* 0x00000038b1057812 */ /* 0x000fc600078ef806 */
[----:B------:R-:W-:Y:S01]  /*f9a0*/  IMAD.SHL.U32 R4, R4, 0x400, RZ ;  /* 0x0000040004047824 */ /* 0x000fe200078e00ff */
[----:B------:R-:W-:-:S04]  /*f9b0*/  LOP3.LUT R5, R5, R178, RZ, 0x3c, !PT ;  /* 0x000000b205057212 */ /* 0x000fc800078e3cff */
[----:B------:R-:W-:-:S04]  /*f9c0*/  LOP3.LUT R4, R4, 0x7fffe000, RZ, 0xc0, !PT ;  /* 0x7fffe00004047812 */ /* 0x000fc800078ec0ff */
[----:B------:R-:W-:-:S05]  /*f9d0*/  IADD3 R9, R5, R4, R179 ;  /* 0x0000000405097210 */ /* 0x000fca0007ffe0b3 */
[----:B------:R-:W-:-:S05]  /*f9e0*/  IMAD R42, R9, 0x2, R2 ;  /* 0x00000002092a7824 */ /* 0x000fca00078e0202 */
[----:B------:R-:W0:Y:S02]  /*f9f0*/  LDS.128 R8, [R42+0xc400] ;  /* 0x00c400002a087984 */ /* 0x000e240000000c00 */
[C---:B0-----:R-:W-:Y:S01]  /*fa00*/  IMAD.U32 R48, R8.reuse, 0x10000, RZ ;  /* 0x0001000008307824 */ /* 0x041fe200078e00ff */
[----:B------:R-:W-:Y:S01]  /*fa10*/  LOP3.LUT R8, R8, 0xffff0000, RZ, 0xc0, !PT ;  /* 0xffff000008087812 */ /* 0x000fe200078ec0ff */
[C---:B------:R-:W-:Y:S01]  /*fa20*/  IMAD.U32 R49, R9.reuse, 0x10000, RZ ;  /* 0x0001000009317824 */ /* 0x040fe200078e00ff */
[----:B------:R-:W-:Y:S01]  /*fa30*/  LOP3.LUT R9, R9, 0xffff0000, RZ, 0xc0, !PT ;  /* 0xffff000009097812 */ /* 0x000fe200078ec0ff */
[C---:B------:R-:W-:Y:S01]  /*fa40*/  FMUL.FTZ R59, R48.reuse, R55 ;  /* 0x00000037303b7220 */ /* 0x040fe20000410000 */
[----:B------:R-:W-:Y:S01]  /*fa50*/  FMUL.FTZ R61, R48, R53 ;  /* 0x00000035303d7220 */ /* 0x000fe20000410000 */
[----:B------:R-:W-:Y:S01]  /*fa60*/  FMUL.FTZ R63, R8, R57 ;  /* 0x00000039083f7220 */ /* 0x000fe20000410000 */
[----:B------:R-:W-:Y:S02]  /*fa70*/  IMAD.U32 R48, R29, 0x10000, RZ ;  /* 0x000100001d307824 */ /* 0x000fe400078e00ff */
[C---:B------:R-:W-:Y:S01]  /*fa80*/  IMAD.U32 R50, R10.reuse, 0x10000, RZ ;  /* 0x000100000a327824 */ /* 0x040fe200078e00ff */
[----:B------:R-:W-:Y:S01]  /*fa90*/  LOP3.LUT R10, R10, 0xffff0000, RZ, 0xc0, !PT ;  /* 0xffff00000a0a7812 */ /* 0x000fe200078ec0ff */
[C---:B------:R-:W-:Y:S01]  /*faa0*/  IMAD.U32 R51, R11.reuse, 0x10000, RZ ;  /* 0x000100000b337824 */ /* 0x040fe200078e00ff */
[----:B------:R-:W-:Y:S01]  /*fab0*/  LOP3.LUT R11, R11, 0xffff0000, RZ, 0xc0, !PT ;  /* 0xffff00000b0b7812 */ /* 0x000fe200078ec0ff */
[----:B--2---:R-:W0:Y:S02]  /*fac0*/  LDS.128 R4, [R60] ;  /* 0x000000003c047984 */ /* 0x004e240000000c00 */
[C---:B0-----:R-:W-:Y:S01]  /*fad0*/  IMAD.U32 R44, R4.reuse, 0x10000, RZ ;  /* 0x00010000042c7824 */ /* 0x041fe200078e00ff */
[----:B------:R-:W-:Y:S01]  /*fae0*/  LOP3.LUT R4, R4, 0xffff0000, RZ, 0xc0, !PT ;  /* 0xffff000004047812 */ /* 0x000fe200078ec0ff */
[----:B------:R-:W-:Y:S01]  /*faf0*/  IMAD.U32 R45, R5, 0x10000, RZ ;  /* 0x00010000052d7824 */ /* 0x000fe200078e00ff */
[----:B------:R-:W-:Y:S01]  /*fb00*/  SHF.L.U32 R46, R6, 0x10, RZ ;  /* 0x00000010062e7819 */ /* 0x000fe200000006ff */
[----:B------:R-:W-:Y:S01]  /*fb10*/  FFMA.FTZ R59, R44, R53, -R59 ;  /* 0x000000352c3b7223 */ /* 0x000fe2000001083b */
[----:B------:R-:W-:Y:S01]  /*fb20*/  LOP3.LUT R53, R24, 0xffff0000, RZ, 0xc0, !PT ;  /* 0xffff000018357812 */ /* 0x000fe200078ec0ff */
[----:B------:R-:W-:Y:S01]  /*fb30*/  FFMA.FTZ R61, R44, R55, R61 ;  /* 0x000000372c3d7223 */ /* 0x000fe2000001003d */
[----:B------:R-:W-:Y:S01]  /*fb40*/  IMAD.U32 R44, R25, 0x10000, RZ ;  /* 0x00010000192c7824 */ /* 0x000fe200078e00ff */
[----:B------:R-:W-:Y:S01]  /*fb50*/  LOP3.LUT R6, R6, 0xffff0000, RZ, 0xc0, !PT ;  /* 0xffff000006067812 */ /* 0x000fe200078ec0ff */
[----:B------:R-:W-:-:S02]  /*fb60*/  IMAD.U32 R47, R7, 0x10000, RZ ;  /* 0x00010000072f7824 */ /* 0x000fc400078e00ff */
[-C--:B------:R-:W-:Y:S01]  /*fb70*/  FMUL.FTZ R55, R8, R53.reuse ;  /* 0x0000003508377220 */ /* 0x080fe20000410000 */
[----:B------:R-:W-:Y:S01]  /*fb80*/  FFMA.FTZ R52, R4, R53, -R63 ;  /* 0x0000003504347223 */ /* 0x000fe2000001083f */
[C---:B------:R-:W-:Y:S01]  /*fb90*/  FMUL.FTZ R8, R49.reuse, R48 ;  /* 0x0000003031087220 */ /* 0x040fe20000410000 */
[----:B------:R-:W-:Y:S02]  /*fba0*/  IMAD.U32 R53, R30, 0x10000, RZ ;  /* 0x000100001e357824 */ /* 0x000fe400078e00ff */
[-C--:B------:R-:W-:Y:S01]  /*fbb0*/  FMUL.FTZ R63, R49, R44.reuse ;  /* 0x0000002c313f7220 */ /* 0x080fe20000410000 */
[----:B------:R-:W-:Y:S01]  /*fbc0*/  FFMA.FTZ R54, R4, R57, R55 ;  /* 0x0000003904367223 */ /* 0x000fe20000010037 */
[C---:B------:R-:W-:Y:S01]  /*fbd0*/  FFMA.FTZ R56, R45.reuse, R44, -R8 ;  /* 0x0000002c2d387223 */ /* 0x040fe20000010808 */
[----:B------:R-:W-:Y:S02]  /*fbe0*/  IMAD.U32 R49, R26, 0x10000, RZ ;  /* 0x000100001a317824 */ /* 0x000fe400078e00ff */
[----:B------:R-:W-:Y:S01]  /*fbf0*/  FFMA.FTZ R63, R45, R48, R63 ;  /* 0x000000302d3f7223 */ /* 0x000fe2000001003f */
[----:B------:R-:W-:Y:S01]  /*fc00*/  FMUL.FTZ R57, R50, R53 ;  /* 0x0000003532397220 */ /* 0x000fe20000410000 */
[----:B------:R-:W-:Y:S01]  /*fc10*/  LOP3.LUT R55, R30, 0xffff0000, RZ, 0xc0, !PT ;  /* 0xffff00001e377812 */ /* 0x000fe200078ec0ff */
[----:B------:R-:W-:Y:S01]  /*fc20*/  IMAD.U32 R44, R31, 0x10000, RZ ;  /* 0x000100001f2c7824 */ /* 0x000fe200078e00ff */
[----:B------:R-:W-:Y:S01]  /*fc30*/  LOP3.LUT R45, R26, 0xffff0000, RZ, 0xc0, !PT ;  /* 0xffff00001a2d7812 */ /* 0x000fe200078ec0ff */
[-C--:B------:R-:W-:Y:S01]  /*fc40*/  FMUL.FTZ R65, R50, R49.reuse ;  /* 0x0000003132417220 */ /* 0x080fe20000410000 */
[----:B------:R-:W-:Y:S01]  /*fc50*/  FFMA.FTZ R57, R46, R49, -R57 ;  /* 0x000000312e397223 */ /* 0x000fe20000010839 */
[----:B------:R-:W-:Y:S01]  /*fc60*/  FMUL.FTZ R49, R10, R55 ;  /* 0x000000370a317220 */ /* 0x000fe20000410000 */
[----:B------:R-:W-:-:S02]  /*fc70*/  IMAD.U32 R4, R27, 0x10000, RZ ;  /* 0x000100001b047824 */ /* 0x000fc400078e00ff */
[----:B------:R-:W-:Y:S01]  /*fc80*/  FMUL.FTZ R10, R10, R45 ;  /* 0x0000002d0a0a7220 */ /* 0x000fe20000410000 */
[----:B------:R-:W-:Y:S01]  /*fc90*/  FMUL.FTZ R8, R51, R44 ;  /* 0x0000002c33087220 */ /* 0x000fe20000410000 */
[----:B------:R-:W-:Y:S01]  /*fca0*/  FFMA.FTZ R65, R46, R53, R65 ;  /* 0x000000352e417223 */ /* 0x000fe20000010041 */
[C---:B------:R-:W-:Y:S01]  /*fcb0*/  FFMA.FTZ R46, R6.reuse, R45, -R49 ;  /* 0x0000002d062e7223 */ /* 0x040fe20000010831 */
[----:B------:R-:W-:Y:S01]  /*fcc0*/  FFMA.FTZ R48, R6, R55, R10 ;  /* 0x0000003706307223 */ /* 0x000fe2000001000a */
[-C--:B------:R-:W-:Y:S01]  /*fcd0*/  FFMA.FTZ R49, R47, R4.reuse, -R8 ;  /* 0x000000042f317223 */ /* 0x080fe20000010808 */
[----:B------:R-:W-:Y:S01]  /*fce0*/  FMUL.FTZ R50, R51, R4 ;  /* 0x0000000433327220 */ /* 0x000fe20000410000 */
[----:B------:R-:W-:Y:S02]  /*fcf0*/  LOP3.LUT R8, R29, 0xffff0000, RZ, 0xc0, !PT ;  /* 0xffff00001d087812 */ /* 0x000fe400078ec0ff */
[----:B------:R-:W-:Y:S01]  /*fd00*/  LOP3.LUT R10, R31, 0xffff0000, RZ, 0xc0, !PT ;  /* 0xffff00001f0a7812 */ /* 0x000fe200078ec0ff */
[----:B------:R-:W-:Y:S01]  /*fd10*/  FFMA.FTZ R50, R47, R44, R50 ;  /* 0x0000002c2f327223 */ /* 0x000fe20000010032 */
[----:B------:R-:W-:Y:S01]  /*fd20*/  LOP3.LUT R4, R25, 0xffff0000, RZ, 0xc0, !PT ;  /* 0xffff000019047812 */ /* 0x000fe200078ec0ff */
[----:B------:R-:W-:Y:S01]  /*fd30*/  FMUL.FTZ R44, R9, R8 ;  /* 0x00000008092c7220 */ /* 0x000fe20000410000 */
[----:B------:R-:W-:Y:S01]  /*fd40*/  LOP3.LUT R6, R27, 0xffff0000, RZ, 0xc0, !PT ;  /* 0xffff00001b067812 */ /* 0x000fe200078ec0ff */
[----:B------:R-:W-:Y:S01]  /*fd50*/  FMUL.FTZ R58, R11, R10 ;  /* 0x0000000a0b3a7220 */ /* 0x000fe20000410000 */
[----:B------:R-:W-:Y:S01]  /*fd60*/  LOP3.LUT R5, R5, 0xffff0000, RZ, 0xc0, !PT ;  /* 0xffff000005057812 */ /* 0x000fe200078ec0ff */
[----:B------:R-:W-:Y:S01]  /*fd70*/  FMUL.FTZ R45, R9, R4 ;  /* 0x00000004092d7220 */ /* 0x000fe20000410000 */
[----:B------:R-:W-:Y:S01]  /*fd80*/  LOP3.LUT R7, R7, 0xffff0000, RZ, 0xc0, !PT ;  /* 0xffff000007077812 */ /* 0x000fe200078ec0ff */
[----:B------:R-:W-:-:S02]  /*fd90*/  FMUL.FTZ R11, R11, R6 ;  /* 0x000000060b0b7220 */ /* 0x000fc40000410000 */
[C---:B------:R-:W-:Y:S01]  /*fda0*/  FFMA.FTZ R9, R5.reuse, R4, -R44 ;  /* 0x0000000405097223 */ /* 0x040fe2000001082c */
[----:B------:R-:W-:Y:S01]  /*fdb0*/  FFMA.FTZ R44, R5, R8, R45 ;  /* 0x00000008052c7223 */ /* 0x000fe2000001002d */
[C---:B------:R-:W-:Y:S01]  /*fdc0*/  FFMA.FTZ R58, R7.reuse, R6, -R58 ;  /* 0x00000006073a7223 */ /* 0x040fe2000001083a */
[----:B------:R-:W-:Y:S01]  /*fdd0*/  FFMA.FTZ R11, R7, R10, R11 ;  /* 0x0000000a070b7223 */ /* 0x000fe2000001000b */
[----:B------:R-:W-:Y:S02]  /*fde0*/  F2FP.BF16.F32.PACK_AB R6, R46, R57 ;  /* 0x000000392e06723e */ /* 0x000fe400000010ff */
[----:B------:R-:W-:Y:S02]  /*fdf0*/  F2FP.BF16.F32.PACK_AB R4, R52, R59 ;  /* 0x0000003b3404723e */ /* 0x000fe400000010ff */
[----:B------:R-:W-:Y:S02]  /*fe00*/  F2FP.BF16.F32.PACK_AB R5, R9, R56 ;  /* 0x000000380905723e */ /* 0x000fe400000010ff */
[----:B------:R-:W-:-:S02]  /*fe10*/  F2FP.BF16.F32.PACK_AB R7, R58, R49 ;  /* 0x000000313a07723e */ /* 0x000fc400000010ff */
[----:B------:R-:W-:Y:S02]  /*fe20*/  F2FP.BF16.F32.PACK_AB R10, R48, R65 ;  /* 0x00000041300a723e */ /* 0x000fe400000010ff */
[----:B------:R-:W-:Y:S01]  /*fe30*/  F2FP.BF16.F32.PACK_AB R8, R54, R61 ;  /* 0x0000003d3608723e */ /* 0x000fe200000010ff */
[----:B------:R1:W-:Y:S01]  /*fe40*/  STS.128 [R60], R4 ;  /* 0x000000043c007388 */ /* 0x0003e20000000c00 */
[----:B------:R-:W-:Y:S02]  /*fe50*/  F2FP.BF16.F32.PACK_AB R9, R44, R63 ;  /* 0x0000003f2c09723e */ /* 0x000fe400000010ff */
[----:B------:R-:W-:-:S05]  /*fe60*/  F2FP.BF16.F32.PACK_AB R11, R11, R50 ;  /* 0x000000320b0b723e */ /* 0x000fca00000010ff */
[----:B------:R1:W-:Y:S02]  /*fe70*/  STS.128 [R42+0xc400], R8 ;  /* 0x00c400082a007388 */ /* 0x0003e40000000c00 */
.L_x_615:
[----:B------:R-:W-:Y:S05]  /*fe80*/  BSYNC B2 ;  /* 0x0000000000027941 */ /* 0x000fea0003800000 */
.L_x_614:
[----:B------:R-:W-:Y:S05]  /*fe90*/  @P2 BRA `(.L_x_611) ;  /* 0x00000004005c2947 */ /* 0x000fea0003800000 */
[----:B------:R-:W2:Y:S01]  /*fea0*/  LDL R61, [R1+0x4c] ;  /* 0x00004c00013d7983 */ /* 0x000ea20000100800 */
[----:B------:R-:W-:Y:S01]  /*feb0*/  LEA.HI R43, R43, R164, RZ, 0x1d ;  /* 0x000000a42b2b7211 */ /* 0x000fe200078fe8ff */
[C---:B------:R-:W-:Y:S01]  /*fec0*/  IMAD.U32 R54, R13.reuse, 0x10000, RZ ;  /* 0x000100000d367824 */ /* 0x040fe200078e00ff */
[----:B------:R-:W-:Y:S01]  /*fed0*/  LOP3.LUT R51, R13, 0xffff0000, RZ, 0xc0, !PT ;  /* 0xffff00000d337812 */ /* 0x000fe200078ec0ff */
[----:B------:R-:W-:Y:S01]  /*fee0*/  IMAD.U32 R52, R21, 0x10000, RZ ;  /* 0x0001000015347824 */ /* 0x000fe200078e00ff */
[----:B01----:R-:W-:Y:S01]  /*fef0*/  SHF.R.S32.HI R6, RZ, 0x1f, R43 ;  /* 0x0000001fff067819 */ /* 0x003fe2000001142b */
[----:B------:R-:W-:Y:S02]  /*ff00*/  IMAD.SHL.U32 R4, R43, 0x8, RZ ;  /* 0x000000082b047824 */ /* 0x000fe400078e00ff */
[----:B------:R-:W-:Y:S01]  /*ff10*/  IMAD.U32 R53, R12, 0x10000, RZ ;  /* 0x000100000c357824 */ /* 0x000fe200078e00ff */
        /* <DEDUP_REMOVED lines=14> */
[----:B------:R-:W-:Y:S01]  /*10000*/  LOP3.LUT R47, R21, 0xffff0000, RZ, 0xc0, !PT ;  /* 0xffff0000152f7812 */ /* 0x000fe200078ec0ff */
[----:B------:R-:W-:Y:S01]  /*10010*/  FMUL.FTZ R55, R8, R51 ;  /* 0x0000003308377220 */ /* 0x000fe20000410000 */
[C---:B------:R-:W-:Y:S01]  /*10020*/  IMAD.U32 R49, R10.reuse, 0x10000, RZ ;  /* 0x000100000a317824 */ /* 0x040fe200078e00ff */
[----:B------:R-:W-:Y:S01]  /*10030*/  LOP3.LUT R10, R10, 0xffff0000, RZ, 0xc0, !PT ;  /* 0xffff00000a0a7812 */ /* 0x000fe200078ec0ff */
[----:B------:R-:W-:-:S02]  /*10040*/  IMAD.U32 R50, R11, 0x10000, RZ ;  /* 0x000100000b327824 */ /* 0x000fc400078e00ff */
[----:B------:R-:W-:Y:S01]  /*10050*/  FMUL.FTZ R57, R8, R47 ;  /* 0x0000002f08397220 */ /* 0x000fe20000410000 */
[----:B------:R-:W-:Y:S01]  /*10060*/  IMAD.U32 R8, R3, 0x10000, RZ ;  /* 0x0001000003087824 */ /* 0x000fe200078e00ff */
[----:B------:R-:W-:Y:S01]  /*10070*/  LOP3.LUT R11, R11, 0xffff0000, RZ, 0xc0, !PT ;  /* 0xffff00000b0b7812 */ /* 0x000fe200078ec0ff */
[----:B--2---:R-:W0:Y:S02]  /*10080*/  LDS.128 R4, [R61] ;  /* 0x000000003d047984 */ /* 0x004e240000000c00 */
[C---:B0-----:R-:W-:Y:S01]  /*10090*/  SHF.L.U32 R43, R4.reuse, 0x10, RZ ;  /* 0x00000010042b7819 */ /* 0x041fe200000006ff */
[----:B------:R-:W-:Y:S01]  /*100a0*/  IMAD.U32 R44, R5, 0x10000, RZ ;  /* 0x00010000052c7824 */ /* 0x000fe200078e00ff */
[----:B------:R-:W-:Y:S01]  /*100b0*/  LOP3.LUT R4, R4, 0xffff0000, RZ, 0xc0, !PT ;  /* 0xffff000004047812 */ /* 0x000fe200078ec0ff */
[C---:B------:R-:W-:Y:S01]  /*100c0*/  IMAD.U32 R45, R6.reuse, 0x10000, RZ ;  /* 0x00010000062d7824 */ /* 0x040fe200078e00ff */
[----:B------:R-:W-:Y:S01]  /*100d0*/  LOP3.LUT R6, R6, 0xffff0000, RZ, 0xc0, !PT ;  /* 0xffff000006067812 */ /* 0x000fe200078ec0ff */
[C---:B------:R-:W-:Y:S01]  /*100e0*/  FFMA.FTZ R56, R43.reuse, R52, -R56 ;  /* 0x000000342b387223 */ /* 0x040fe20000010838 */
[----:B------:R-:W-:Y:S01]  /*100f0*/  FFMA.FTZ R58, R43, R54, R58 ;  /* 0x000000362b3a7223 */ /* 0x000fe2000001003a */
[----:B------:R-:W-:-:S02]  /*10100*/  IMAD.U32 R43, R20, 0x10000, RZ ;  /* 0x00010000142b7824 */ /* 0x000fc400078e00ff */
[----:B------:R-:W-:Y:S01]  /*10110*/  FFMA.FTZ R55, R4, R47, -R55 ;  /* 0x0000002f04377223 */ /* 0x000fe20000010837 */
[----:B------:R-:W-:Y:S01]  /*10120*/  FMUL.FTZ R47, R48, R53 ;  /* 0x00000035302f7220 */ /* 0x000fe20000410000 */
[----:B------:R-:W-:Y:S01]  /*10130*/  FFMA.FTZ R57, R4, R51, R57 ;  /* 0x0000003304397223 */ /* 0x000fe20000010039 */
[-C--:B------:R-:W-:Y:S01]  /*10140*/  FMUL.FTZ R52, R48, R43.reuse ;  /* 0x0000002b30347220 */ /* 0x080fe20000410000 */
[----:B------:R-:W-:Y:S01]  /*10150*/  LOP3.LUT R51, R3, 0xffff0000, RZ, 0xc0, !PT ;  /* 0xffff000003337812 */ /* 0x000fe200078ec0ff */
[C---:B------:R-:W-:Y:S01]  /*10160*/  FFMA.FTZ R48, R44.reuse, R43, -R47 ;  /* 0x0000002b2c307223 */ /* 0x040fe2000001082f */
[C---:B------:R-:W-:Y:S01]  /*10170*/  LOP3.LUT R43, R15.reuse, 0xffff0000, RZ, 0xc0, !PT ;  /* 0xffff00000f2b7812 */ /* 0x040fe200078ec0ff */
[----:B------:R-:W-:Y:S02]  /*10180*/  IMAD.U32 R4, R15, 0x10000, RZ ;  /* 0x000100000f047824 */ /* 0x000fe400078e00ff */
[----:B------:R-:W-:Y:S01]  /*10190*/  FFMA.FTZ R52, R44, R53, R52 ;  /* 0x000000352c347223 */ /* 0x000fe20000010034 */
[C---:B------:R-:W-:Y:S01]  /*101a0*/  FMUL.FTZ R59, R10.reuse, R51 ;  /* 0x000000330a3b7220 */ /* 0x040fe20000410000 */
[C---:B------:R-:W-:Y:S01]  /*101b0*/  FMUL.FTZ R44, R49.reuse, R8 ;  /* 0x00000008312c7220 */ /* 0x040fe20000410000 */
[----:B------:R-:W-:Y:S01]  /*101c0*/  FMUL.FTZ R54, R49, R4 ;  /* 0x0000000431367220 */ /* 0x000fe20000410000 */
[----:B------:R-:W-:Y:S01]  /*101d0*/  FMUL.FTZ R10, R10, R43 ;  /* 0x0000002b0a0a7220 */ /* 0x000fe20000410000 */
[----:B------:R-:W-:-:S02]  /*101e0*/  IMAD.U32 R49, R0, 0x10000, RZ ;  /* 0x0001000000317824 */ /* 0x000fc400078e00ff */
[C---:B------:R-:W-:Y:S01]  /*101f0*/  FFMA.FTZ R53, R45.reuse, R4, -R44 ;  /* 0x000000042d357223 */ /* 0x040fe2000001082c */
[----:B------:R-:W-:Y:S02]  /*10200*/  IMAD.U32 R47, R14, 0x10000, RZ ;  /* 0x000100000e2f7824 */ /* 0x000fe400078e00ff */
[----:B------:R-:W-:Y:S01]  /*10210*/  FFMA.FTZ R54, R45, R8, R54 ;  /* 0x000000082d367223 */ /* 0x000fe20000010036 */
[----:B------:R-:W-:Y:S01]  /*10220*/  FFMA.FTZ R51, R6, R51, R10 ;  /* 0x0000003306337223 */ /* 0x000fe2000001000a */
[----:B------:R-:W-:Y:S02]  /*10230*/  IMAD.U32 R46, R7, 0x10000, RZ ;  /* 0x00010000072e7824 */ /* 0x000fe400078e00ff */
[----:B------:R-:W-:Y:S01]  /*10240*/  FMUL.FTZ R45, R50, R49 ;  /* 0x00000031322d7220 */ /* 0x000fe20000410000 */
[----:B------:R-:W-:Y:S01]  /*10250*/  FFMA.FTZ R60, R6, R43, -R59 ;  /* 0x0000002b063c7223 */ /* 0x000fe2000001083b */
        /* <DEDUP_REMOVED lines=12> */
[----:B------:R-:W-:Y:S01]  /*10320*/  FMUL.FTZ R11, R11, R6 ;  /* 0x000000060b0b7220 */ /* 0x000fe20000410000 */
[----:B------:R-:W-:Y:S01]  /*10330*/  FFMA.FTZ R9, R5, R4, -R44 ;  /* 0x0000000405097223 */ /* 0x000fe2000001082c */
[----:B------:R-:W-:Y:S01]  /*10340*/  F2FP.BF16.F32.PACK_AB R4, R55, R56 ;  /* 0x000000383704723e */ /* 0x000fe200000010ff */
[----:B------:R-:W-:Y:S01]  /*10350*/  FFMA.FTZ R50, R7, R6, -R50 ;  /* 0x0000000607327223 */ /* 0x000fe20000010832 */
[----:B------:R-:W-:Y:S01]  /*10360*/  FFMA.FTZ R43, R5, R8, R43 ;  /* 0x00000008052b7223 */ /* 0x000fe2000001002b */
[----:B------:R-:W-:Y:S01]  /*10370*/  FFMA.FTZ R11, R7, R10, R11 ;  /* 0x0000000a070b7223 */ /* 0x000fe2000001000b */
[----:B------:R-:W-:-:S02]  /*10380*/  F2FP.BF16.F32.PACK_AB R6, R60, R53 ;  /* 0x000000353c06723e */ /* 0x000fc400000010ff */
[----:B------:R-:W-:Y:S02]  /*10390*/  F2FP.BF16.F32.PACK_AB R5, R9, R48 ;  /* 0x000000300905723e */ /* 0x000fe400000010ff */
[----:B------:R-:W-:Y:S02]  /*103a0*/  F2FP.BF16.F32.PACK_AB R7, R50, R45 ;  /* 0x0000002d3207723e */ /* 0x000fe400000010ff */
[----:B------:R-:W-:Y:S02]  /*103b0*/  F2FP.BF16.F32.PACK_AB R10, R51, R54 ;  /* 0x00000036330a723e */ /* 0x000fe400000010ff */
[----:B------:R-:W-:Y:S01]  /*103c0*/  F2FP.BF16.F32.PACK_AB R8, R57, R58 ;  /* 0x0000003a3908723e */ /* 0x000fe200000010ff */
[----:B------:R2:W-:Y:S01]  /*103d0*/  STS.128 [R61], R4 ;  /* 0x000000043d007388 */ /* 0x0005e20000000c00 */
[----:B------:R-:W-:Y:S02]  /*103e0*/  F2FP.BF16.F32.PACK_AB R9, R43, R52 ;  /* 0x000000342b09723e */ /* 0x000fe400000010ff */
[----:B------:R-:W-:-:S05]  /*103f0*/  F2FP.BF16.F32.PACK_AB R11, R11, R46 ;  /* 0x0000002e0b0b723e */ /* 0x000fca00000010ff */
[----:B------:R2:W-:Y:S02]  /*10400*/  STS.128 [R42+0xc400], R8 ;  /* 0x00c400082a007388 */ /* 0x0005e40000000c00 */
.L_x_611:
[----:B------:R-:W-:Y:S05]  /*10410*/  BSYNC B1 ;  /* 0x0000000000017941 */ /* 0x000fea0003800000 */
.L_x_610:
[----:B012---:R-:W-:-:S05]  /*10420*/  VIADD R4, R166, 0x40 ;  /* 0x00000040a6047836 */ /* 0x007fca0000000000 */
[----:B------:R-:W-:-:S13]  /*10430*/  ISETP.GE.AND P0, PT, R4, R41, PT ;  /* 0x000000290400720c */ /* 0x000fda0003f06270 */
[----:B------:R-:W-:Y:S05]  /*10440*/  @P0 BRA `(.L_x_594) ;  /* 0x00000010004c0947 */ /* 0x000fea0003800000 */
[----:B------:R-:W0:Y:S01]  /*10450*/  LDC R41, c[0x0][0x3f4] ;  /* 0x0000fd00ff297b82 */ /* 0x000e220000000800 */
[C---:B------:R-:W-:Y:S01]  /*10460*/  VIADD R6, R16.reuse, 0x40 ;  /* 0x0000004010067836 */ /* 0x040fe20000000000 */
[C---:B------:R-:W-:Y:S01]  /*10470*/  IADD3 R4, R16.reuse, 0x20, RZ ;  /* 0x0000002010047810 */ /* 0x040fe20007ffe0ff */
[----:B------:R-:W-:Y:S01]  /*10480*/  BSSY B1, `(.L_x_616) ;  /* 0x000005d000017945 */ /* 0x000fe20003800000 */
[----:B------:R-:W-:Y:S02]  /*10490*/  SHF.R.U32.HI R59, RZ, 0x3, R168 ;  /* 0x00000003ff3b7819 */ /* 0x000fe400000116a8 */
[-C--:B0-----:R-:W-:Y:S02]  /*104a0*/  ISETP.GE.AND P0, PT, R16, R41.reuse, PT ;  /* 0x000000291000720c */ /* 0x081fe40003f06270 */
[-C--:B------:R-:W-:Y:S02]  /*104b0*/  ISETP.GE.AND P1, PT, R4, R41.reuse, PT ;  /* 0x000000290400720c */ /* 0x080fe40003f26270 */
[----:B------:R-:W-:-:S09]  /*104c0*/  ISETP.GE.AND P2, PT, R6, R41, PT ;  /* 0x000000290600720c */ /* 0x000fd20003f46270 */
[----:B------:R-:W-:Y:S05]  /*104d0*/  @P0 BRA `(.L_x_617) ;  /* 0x00000004005c0947 */ /* 0x000fea0003800000 */
[----:B------:R-:W2:Y:S01]  /*104e0*/  LDL R61, [R1+0x50] ;  /* 0x00005000013d7983 */ /* 0x000ea20000100800 */
[----:B------:R-:W-:Y:S01]  /*104f0*/  LEA.HI R4, R41, R214, RZ, 0x1d ;  /* 0x000000d629047211 */ /* 0x000fe200078fe8ff */
[C---:B------:R-:W-:Y:S01]  /*10500*/  IMAD.U32 R53, R37.reuse, 0x10000, RZ ;  /* 0x0001000025357824 */ /* 0x040fe200078e00ff */
[----:B------:R-:W-:Y:S01]  /*10510*/  LOP3.LUT R58, R37, 0xffff0000, RZ, 0xc0, !PT ;  /* 0xffff0000253a7812 */ /* 0x000fe200078ec0ff */
[----:B------:R-:W-:Y:S01]  /*10520*/  IMAD.U32 R51, R32, 0x10000, RZ ;  /* 0x0001000020337824 */ /* 0x000fe200078e00ff */
[----:B------:R-:W-:Y:S01]  /*10530*/  SHF.R.S32.HI R7, RZ, 0x1f, R4 ;  /* 0x0000001fff077819 */ /* 0x000fe20000011404 */
[----:B------:R-:W-:Y:S01]  /*10540*/  IMAD.SHL.U32 R5, R4, 0x8, RZ ;  /* 0x0000000804057824 */ /* 0x000fe200078e00ff */
[----:B------:R-:W-:Y:S01]  /*10550*/  LOP3.LUT R32, R32, 0xffff0000, RZ, 0xc0, !PT ;  /* 0xffff000020207812 */ /* 0x000fe200078ec0ff */
[----:B------:R-:W-:Y:S01]  /*10560*/  IMAD.U32 R60, R38, 0x10000, RZ ;  /* 0x00010000263c7824 */ /* 0x000fe200078e00ff */
[----:B------:R-:W-:Y:S01]  /*10570*/  LEA.HI R7, R7, R4, RZ, 0x3 ;  /* 0x0000000407077211 */ /* 0x000fe200078f18ff */
[----:B------:R-:W-:Y:S01]  /*10580*/  IMAD.U32 R56, R33, 0x10000, RZ ;  /* 0x0001000021387824 */ /* 0x000fe200078e00ff */
[----:B------:R-:W-:-:S02]  /*10590*/  LOP3.LUT R4, R168, 0x38, R5, 0xf8, !PT ;  /* 0x00000038a8047812 */ /* 0x000fc400078ef805 */
[----:B------:R-:W-:Y:S01]  /*105a0*/  SHF.L.U32 R55, R39, 0x10, RZ ;  /* 0x0000001027377819 */ /* 0x000fe200000006ff */
[----:B------:R-:W-:Y:S01]  /*105b0*/  IMAD.SHL.U32 R7, R7, 0x400, RZ ;  /* 0x0000040007077824 */ /* 0x000fe200078e00ff */
[----:B------:R-:W-:Y:S02]  /*105c0*/  LOP3.LUT R5, R4, R59, RZ, 0x3c, !PT ;  /* 0x0000003b04057212 */ /* 0x000fe400078e3cff */
[----:B------:R-:W-:Y:S02]  /*105d0*/  LOP3.LUT R57, R40, 0xffff0000, RZ, 0xc0, !PT ;  /* 0xffff000028397812 */ /* 0x000fe400078ec0ff */
[----:B------:R-:W-:Y:S02]  /*105e0*/  LOP3.LUT R7, R7, 0x7fffe000, RZ, 0xc0, !PT ;  /* 0x7fffe00007077812 */ /* 0x000fe400078ec0ff */
[----:B------:R-:W-:Y:S02]  /*105f0*/  LOP3.LUT R33, R33, 0xffff0000, RZ, 0xc0, !PT ;  /* 0xffff000021217812 */ /* 0x000fe400078ec0ff */
[----:B------:R-:W-:-:S05]  /*10600*/  IADD3 R9, R5, R7, R180 ;  /* 0x0000000705097210 */ /* 0x000fca0007ffe0b4 */
[----:B------:R-:W-:-:S05]  /*10610*/  IMAD R42, R9, 0x2, R2 ;  /* 0x00000002092a7824 */ /* 0x000fca00078e0202 */
[----:B------:R-:W0:Y:S02]  /*10620*/  LDS.128 R8, [R42+0xc400] ;  /* 0x00c400002a087984 */ /* 0x000e240000000c00 */
[C---:B0-----:R-:W-:Y:S01]  /*10630*/  IMAD.U32 R47, R8.reuse, 0x10000, RZ ;  /* 0x00010000082f7824 */ /* 0x041fe200078e00ff */
[----:B------:R-:W-:Y:S01]  /*10640*/  LOP3.LUT R8, R8, 0xffff0000, RZ, 0xc0, !PT ;  /* 0xffff000008087812 */ /* 0x000fe200078ec0ff */
[C---:B------:R-:W-:Y:S01]  /*10650*/  IMAD.U32 R48, R9.reuse, 0x10000, RZ ;  /* 0x0001000009307824 */ /* 0x040fe200078e00ff */
[----:B------:R-:W-:Y:S01]  /*10660*/  LOP3.LUT R9, R9, 0xffff0000, RZ, 0xc0, !PT ;  /* 0xffff000009097812 */ /* 0x000fe200078ec0ff */
[-C--:B------:R-:W-:Y:S01]  /*10670*/  FMUL.FTZ R52, R53, R47.reuse ;  /* 0x0000002f35347220 */ /* 0x080fe20000410000 */
[----:B------:R-:W-:Y:S01]  /*10680*/  FMUL.FTZ R54, R51, R47 ;  /* 0x0000002f33367220 */ /* 0x000fe20000410000 */
[----:B------:R-:W-:Y:S01]  /*10690*/  FMUL.FTZ R47, R60, R48 ;  /* 0x000000303c2f7220 */ /* 0x000fe20000410000 */
[----:B------:R-:W-:Y:S01]  /*106a0*/  FMUL.FTZ R37, R58, R8 ;  /* 0x000000083a257220 */ /* 0x000fe20000410000 */
[C---:B------:R-:W-:Y:S01]  /*106b0*/  IMAD.U32 R49, R10.reuse, 0x10000, RZ ;  /* 0x000100000a317824 */ /* 0x040fe200078e00ff */
[----:B------:R-:W-:Y:S01]  /*106c0*/  LOP3.LUT R10, R10, 0xffff0000, RZ, 0xc0, !PT ;  /* 0xffff00000a0a7812 */ /* 0x000fe200078ec0ff */
[C---:B------:R-:W-:Y:S01]  /*106d0*/  IMAD.U32 R50, R11.reuse, 0x10000, RZ ;  /* 0x000100000b327824 */ /* 0x040fe200078e00ff */
[----:B------:R-:W-:Y:S01]  /*106e0*/  LOP3.LUT R11, R11, 0xffff0000, RZ, 0xc0, !PT ;  /* 0xffff00000b0b7812 */ /* 0x000fe200078ec0ff */
[----:B--2---:R-:W0:Y:S02]  /*106f0*/  LDS.128 R4, [R61] ;  /* 0x000000003d047984 */ /* 0x004e240000000c00 */
[C---:B0-----:R-:W-:Y:S01]  /*10700*/  IMAD.U32 R43, R4.reuse, 0x10000, RZ ;  /* 0x00010000042b7824 */ /* 0x041fe200078e00ff */
[----:B------:R-:W-:Y:S01]  /*10710*/  LOP3.LUT R4, R4, 0xffff0000, RZ, 0xc0, !PT ;  /* 0xffff000004047812 */ /* 0x000fe200078ec0ff */
[C---:B------:R-:W-:Y:S01]  /*10720*/  IMAD.U32 R44, R5.reuse, 0x10000, RZ ;  /* 0x00010000052c7824 */ /* 0x040fe200078e00ff */
[----:B------:R-:W-:Y:S01]  /*10730*/  LOP3.LUT R5, R5, 0xffff0000, RZ, 0xc0, !PT ;  /* 0xffff000005057812 */ /* 0x000fe200078ec0ff */
[-C--:B------:R-:W-:Y:S01]  /*10740*/  FFMA.FTZ R52, R51, R43.reuse, -R52 ;  /* 0x0000002b33347223 */ /* 0x080fe20000010834 */
[----:B------:R-:W-:Y:S01]  /*10750*/  FMUL.FTZ R51, R56, R48 ;  /* 0x0000003038337220 */ /* 0x000fe20000410000 */
[----:B------:R-:W-:Y:S01]  /*10760*/  FFMA.FTZ R54, R53, R43, R54 ;  /* 0x0000002b35367223 */ /* 0x000fe20000010036 */
[----:B------:R-:W-:Y:S01]  /*10770*/  FMUL.FTZ R43, R32, R8 ;  /* 0x00000008202b7220 */ /* 0x000fe20000410000 */
[----:B------:R-:W-:-:S02]  /*10780*/  IMAD.U32 R53, R34, 0x10000, RZ ;  /* 0x0001000022357824 */ /* 0x000fc400078e00ff */
[-C--:B------:R-:W-:Y:S01]  /*10790*/  FFMA.FTZ R47, R56, R44.reuse, -R47 ;  /* 0x0000002c382f7223 */ /* 0x080fe2000001082f */
[----:B------:R-:W-:Y:S01]  /*107a0*/  FFMA.FTZ R51, R60, R44, R51 ;  /* 0x0000002c3c337223 */ /* 0x000fe20000010033 */
[----:B------:R-:W-:Y:S01]  /*107b0*/  LOP3.LUT R34, R34, 0xffff0000, RZ, 0xc0, !PT ;  /* 0xffff000022227812 */ /* 0x000fe200078ec0ff */
[-C--:B------:R-:W-:Y:S01]  /*107c0*/  FFMA.FTZ R37, R32, R4.reuse, -R37 ;  /* 0x0000000420257223 */ /* 0x080fe20000010825 */
[----:B------:R-:W-:Y:S01]  /*107d0*/  LOP3.LUT R44, R39, 0xffff0000, RZ, 0xc0, !PT ;  /* 0xffff0000272c7812 */ /* 0x000fe200078ec0ff */
[----:B------:R-:W-:Y:S01]  /*107e0*/  FFMA.FTZ R43, R58, R4, R43 ;  /* 0x000000043a2b7223 */ /* 0x000fe2000001002b */
[----:B------:R-:W-:Y:S02]  /*107f0*/  IMAD.U32 R45, R6, 0x10000, RZ ;  /* 0x00010000062d7824 */ /* 0x000fe400078e00ff */
[-C--:B------:R-:W-:Y:S01]  /*10800*/  FMUL.FTZ R4, R55, R49.reuse ;  /* 0x0000003137047220 */ /* 0x080fe20000410000 */
[----:B------:R-:W-:Y:S01]  /*10810*/  FMUL.FTZ R32, R53, R49 ;  /* 0x0000003135207220 */ /* 0x000fe20000410000 */
[----:B------:R-:W-:-:S02]  /*10820*/  IMAD.U32 R48, R40, 0x10000, RZ ;  /* 0x0001000028307824 */ /* 0x000fc400078e00ff */
[-C--:B------:R-:W-:Y:S01]  /*10830*/  FMUL.FTZ R39, R44, R10.reuse ;  /* 0x0000000a2c277220 */ /* 0x080fe20000410000 */
[----:B------:R-:W-:Y:S01]  /*10840*/  FMUL.FTZ R49, R34, R10 ;  /* 0x0000000a22317220 */ /* 0x000fe20000410000 */
[-C--:B------:R-:W-:Y:S01]  /*10850*/  FFMA.FTZ R8, R53, R45.reuse, -R4 ;  /* 0x0000002d35087223 */ /* 0x080fe20000010804 */
[----:B------:R-:W-:Y:S01]  /*10860*/  FFMA.FTZ R10, R55, R45, R32 ;  /* 0x0000002d370a7223 */ /* 0x000fe20000010020 */
[----:B------:R-:W-:Y:S01]  /*10870*/  LOP3.LUT R6, R6, 0xffff0000, RZ, 0xc0, !PT ;  /* 0xffff000006067812 */ /* 0x000fe200078ec0ff */
[----:B------:R-:W-:Y:S02]  /*10880*/  IMAD.U32 R46, R7, 0x10000, RZ ;  /* 0x00010000072e7824 */ /* 0x000fe400078e00ff */
[----:B------:R-:W-:Y:S01]  /*10890*/  FMUL.FTZ R45, R48, R50 ;  /* 0x00000032302d7220 */ /* 0x000fe20000410000 */
[C---:B------:R-:W-:Y:S01]  /*108a0*/  IMAD.U32 R4, R35.reuse, 0x10000, RZ ;  /* 0x0001000023047824 */ /* 0x040fe200078e00ff */
[----:B------:R-:W-:Y:S01]  /*108b0*/  LOP3.LUT R55, R38, 0xffff0000, RZ, 0xc0, !PT ;  /* 0xffff000026377812 */ /* 0x000fe200078ec0ff */
[----:B------:R-:W-:Y:S01]  /*108c0*/  FFMA.FTZ R39, R34, R6, -R39 ;  /* 0x0000000622277223 */ /* 0x000fe20000010827 */
[----:B------:R-:W-:Y:S01]  /*108d0*/  LOP3.LUT R35, R35, 0xffff0000, RZ, 0xc0, !PT ;  /* 0xffff000023237812 */ /* 0x000fe200078ec0ff */
[C---:B------:R-:W-:Y:S01]  /*108e0*/  FMUL.FTZ R53, R4.reuse, R50 ;  /* 0x0000003204357220 */ /* 0x040fe20000410000 */
[----:B------:R-:W-:Y:S01]  /*108f0*/  LOP3.LUT R7, R7, 0xffff0000, RZ, 0xc0, !PT ;  /* 0xffff000007077812 */ /* 0x000fe200078ec0ff */
[----:B------:R-:W-:Y:S01]  /*10900*/  FFMA.FTZ R45, R4, R46, -R45 ;  /* 0x0000002e042d7223 */ /* 0x000fe2000001082d */
        /* <DEDUP_REMOVED lines=9> */
[----:B------:R-:W-:Y:S01]  /*109a0*/  FFMA.FTZ R40, R57, R7, R40 ;  /* 0x0000000739287223 */ /* 0x000fe20000010028 */
[----:B------:R-:W-:-:S02]  /*109b0*/  F2FP.BF16.F32.PACK_AB R6, R39, R8 ;  /* 0x000000082706723e */ /* 0x000fc400000010ff */
[----:B------:R-:W-:Y:S02]  /*109c0*/  F2FP.BF16.F32.PACK_AB R4, R37, R52 ;  /* 0x000000342504723e */ /* 0x000fe400000010ff */
[----:B------:R-:W-:Y:S02]  /*109d0*/  F2FP.BF16.F32.PACK_AB R5, R32, R47 ;  /* 0x0000002f2005723e */ /* 0x000fe400000010ff */
[----:B------:R-:W-:Y:S02]  /*109e0*/  F2FP.BF16.F32.PACK_AB R7, R38, R45 ;  /* 0x0000002d2607723e */ /* 0x000fe400000010ff */
[----:B------:R-:W-:Y:S02]  /*109f0*/  F2FP.BF16.F32.PACK_AB R10, R49, R10 ;  /* 0x0000000a310a723e */ /* 0x000fe400000010ff */
[----:B------:R-:W-:Y:S01]  /*10a00*/  F2FP.BF16.F32.PACK_AB R8, R43, R54 ;  /* 0x000000362b08723e */ /* 0x000fe200000010ff */
[----:B------:R0:W-:Y:S01]  /*10a10*/  STS.128 [R61], R4 ;  /* 0x000000043d007388 */ /* 0x0001e20000000c00 */
[----:B------:R-:W-:-:S02]  /*10a20*/  F2FP.BF16.F32.PACK_AB R9, R34, R51 ;  /* 0x000000332209723e */ /* 0x000fc400000010ff */
[----:B------:R-:W-:-:S05]  /*10a30*/  F2FP.BF16.F32.PACK_AB R11, R40, R53 ;  /* 0x00000035280b723e */ /* 0x000fca00000010ff */
[----:B------:R0:W-:Y:S02]  /*10a40*/  STS.128 [R42+0xc400], R8 ;  /* 0x00c400082a007388 */ /* 0x0001e40000000c00 */
.L_x_617:
[----:B------:R-:W-:Y:S05]  /*10a50*/  BSYNC B1 ;  /* 0x0000000000017941 */ /* 0x000fea0003800000 */
.L_x_616:
[----:B------:R-:W-:Y:S04]  /*10a60*/  BSSY B1, `(.L_x_618) ;  /* 0x0000059000017945 */ /* 0x000fe80003800000 */
[----:B------:R-:W-:Y:S05]  /*10a70*/  @P1 BRA `(.L_x_619) ;  /* 0x00000004005c1947 */ /* 0x000fea0003800000 */
[----:B------:R-:W2:Y:S01]  /*10a80*/  LDL R50, [R1+0x48] ;  /* 0x0000480001327983 */ /* 0x000ea20000100800 */
[----:B0-----:R-:W-:Y:S01]  /*10a90*/  LEA.HI R4, R41, R163, RZ, 0x1d ;  /* 0x000000a329047211 */ /* 0x001fe200078fe8ff */
        /* <DEDUP_REMOVED lines=9> */
[----:B------:R-:W-:Y:S01]  /*10b30*/  LOP3.LUT R4, R168, 0x38, R5, 0xf8, !PT ;  /* 0x00000038a8047812 */ /* 0x000fe200078ef805 */
[----:B------:R-:W-:Y:S01]  /*10b40*/  IMAD.U32 R55, R31, 0x10000, RZ ;  /* 0x000100001f377824 */ /* 0x000fe200078e00ff */
[----:B------:R-:W-:Y:S01]  /*10b50*/  SHF.L.U32 R48, R29, 0x10, RZ ;  /* 0x000000101d307819 */ /* 0x000fe200000006ff */
[----:B------:R-:W-:Y:S01]  /*10b60*/  IMAD.SHL.U32 R7, R7, 0x400, RZ ;  /* 0x0000040007077824 */ /* 0x000fe200078e00ff */
[----:B------:R-:W-:Y:S01]  /*10b70*/  LOP3.LUT R5, R4, R59, RZ, 0x3c, !PT ;  /* 0x0000003b04057212 */ /* 0x000fe200078e3cff */
[----:B------:R-:W-:Y:S01]  /*10b80*/  IMAD.U32 R28, R25, 0x10000, RZ ;  /* 0x00010000191c7824 */ /* 0x000fe200078e00ff */
[----:B------:R-:W-:Y:S01]  /*10b90*/  LOP3.LUT R26, R26, 0xffff0000, RZ, 0xc0, !PT ;  /* 0xffff00001a1a7812 */ /* 0x000fe200078ec0ff */
[----:B------:R-:W-:Y:S01]  /*10ba0*/  IMAD.U32 R51, R27, 0x10000, RZ ;  /* 0x000100001b337824 */ /* 0x000fe200078e00ff */
[----:B------:R-:W-:-:S02]  /*10bb0*/  LOP3.LUT R7, R7, 0x7fffe000, RZ, 0xc0, !PT ;  /* 0x7fffe00007077812 */ /* 0x000fc400078ec0ff */
[----:B------:R-:W-:Y:S02]  /*10bc0*/  LOP3.LUT R30, R30, 0xffff0000, RZ, 0xc0, !PT ;  /* 0xffff00001e1e7812 */ /* 0x000fe400078ec0ff */
[----:B------:R-:W-:Y:S02]  /*10bd0*/  IADD3 R9, R5, R7, R180 ;  /* 0x0000000705097210 */ /* 0x000fe40007ffe0b4 */
[----:B------:R-:W-:Y:S02]  /*10be0*/  LOP3.LUT R29, R29, 0xffff0000, RZ, 0xc0, !PT ;  /* 0xffff00001d1d7812 */ /* 0x000fe400078ec0ff */
[----:B------:R-:W-:Y:S01]  /*10bf0*/  LOP3.LUT R31, R31, 0xffff0000, RZ, 0xc0, !PT ;  /* 0xffff00001f1f7812 */ /* 0x000fe200078ec0ff */
[----:B------:R-:W-:Y:S01]  /*10c00*/  IMAD R32, R9, 0x2, R2 ;  /* 0x0000000209207824 */ /* 0x000fe200078e0202 */
[----:B------:R-:W-:Y:S02]  /*10c10*/  LOP3.LUT R25, R25, 0xffff0000, RZ, 0xc0, !PT ;  /* 0xffff000019197812 */ /* 0x000fe400078ec0ff */
[----:B------:R-:W-:-:S02]  /*10c20*/  LOP3.LUT R27, R27, 0xffff0000, RZ, 0xc0, !PT ;  /* 0xffff00001b1b7812 */ /* 0x000fc400078ec0ff */
[----:B------:R-:W0:Y:S02]  /*10c30*/  LDS.128 R8, [R32+0xc400] ;  /* 0x00c4000020087984 */ /* 0x000e240000000c00 */
[C---:B0-----:R-:W-:Y:S01]  /*10c40*/  IMAD.U32 R38, R8.reuse, 0x10000, RZ ;  /* 0x0001000008267824 */ /* 0x041fe200078e00ff */
[----:B------:R-:W-:Y:S01]  /*10c50*/  LOP3.LUT R8, R8, 0xffff0000, RZ, 0xc0, !PT ;  /* 0xffff000008087812 */ /* 0x000fe200078ec0ff */
[C---:B------:R-:W-:Y:S01]  /*10c60*/  IMAD.U32 R40, R10.reuse, 0x10000, RZ ;  /* 0x000100000a287824 */ /* 0x040fe200078e00ff */
[----:B------:R-:W-:Y:S01]  /*10c70*/  LOP3.LUT R10, R10, 0xffff0000, RZ, 0xc0, !PT ;  /* 0xffff00000a0a7812 */ /* 0x000fe200078ec0ff */
[-C--:B------:R-:W-:Y:S01]  /*10c80*/  FMUL.FTZ R44, R45, R38.reuse ;  /* 0x000000262d2c7220 */ /* 0x080fe20000410000 */
[----:B------:R-:W-:Y:S01]  /*10c90*/  FMUL.FTZ R38, R43, R38 ;  /* 0x000000262b267220 */ /* 0x000fe20000410000 */
[C---:B------:R-:W-:Y:S01]  /*10ca0*/  IMAD.U32 R39, R9.reuse, 0x10000, RZ ;  /* 0x0001000009277824 */ /* 0x040fe200078e00ff */
[----:B------:R-:W-:Y:S01]  /*10cb0*/  LOP3.LUT R9, R9, 0xffff0000, RZ, 0xc0, !PT ;  /* 0xffff000009097812 */ /* 0x000fe200078ec0ff */
[C---:B------:R-:W-:Y:S01]  /*10cc0*/  IMAD.U32 R42, R11.reuse, 0x10000, RZ ;  /* 0x000100000b2a7824 */ /* 0x040fe200078e00ff */
[----:B------:R-:W-:Y:S01]  /*10cd0*/  LOP3.LUT R11, R11, 0xffff0000, RZ, 0xc0, !PT ;  /* 0xffff00000b0b7812 */ /* 0x000fe200078ec0ff */
[----:B------:R-:W-:Y:S01]  /*10ce0*/  FMUL.FTZ R49, R26, R10 ;  /* 0x0000000a1a317220 */ /* 0x000fe20000410000 */
[----:B--2---:R-:W0:Y:S02]  /*10cf0*/  LDS.128 R4, [R50] ;  /* 0x0000000032047984 */ /* 0x004e240000000c00 */
[C---:B0-----:R-:W-:Y:S01]  /*10d00*/  IMAD.U32 R33, R4.reuse, 0x10000, RZ ;  /* 0x0001000004217824 */ /* 0x041fe200078e00ff */
[----:B------:R-:W-:Y:S01]  /*10d10*/  LOP3.LUT R4, R4, 0xffff0000, RZ, 0xc0, !PT ;  /* 0xffff000004047812 */ /* 0x000fe200078ec0ff */
[C---:B------:R-:W-:Y:S01]  /*10d20*/  IMAD.U32 R35, R6.reuse, 0x10000, RZ ;  /* 0x0001000006237824 */ /* 0x040fe200078e00ff */
[----:B------:R-:W-:Y:S01]  /*10d30*/  LOP3.LUT R6, R6, 0xffff0000, RZ, 0xc0, !PT ;  /* 0xffff000006067812 */ /* 0x000fe200078ec0ff */
[-C--:B------:R-:W-:Y:S01]  /*10d40*/  FFMA.FTZ R44, R43, R33.reuse, -R44 ;  /* 0x000000212b2c7223 */ /* 0x080fe2000001082c */
[----:B------:R-:W-:Y:S01]  /*10d50*/  FFMA.FTZ R38, R45, R33, R38 ;  /* 0x000000212d267223 */ /* 0x000fe20000010026 */
[-C--:B------:R-:W-:Y:S01]  /*10d60*/  FMUL.FTZ R43, R46, R8.reuse ;  /* 0x000000082e2b7220 */ /* 0x080fe20000410000 */
[----:B------:R-:W-:Y:S01]  /*10d70*/  FMUL.FTZ R33, R24, R8 ;  /* 0x0000000818217220 */ /* 0x000fe20000410000 */
[----:B------:R-:W-:-:S02]  /*10d80*/  IMAD.U32 R34, R5, 0x10000, RZ ;  /* 0x0001000005227824 */ /* 0x000fc400078e00ff */
[-C--:B------:R-:W-:Y:S01]  /*10d90*/  FMUL.FTZ R45, R48, R39.reuse ;  /* 0x00000027302d7220 */ /* 0x080fe20000410000 */
[-C--:B------:R-:W-:Y:S01]  /*10da0*/  FFMA.FTZ R43, R24, R4.reuse, -R43 ;  /* 0x00000004182b7223 */ /* 0x080fe2000001082b */
[----:B------:R-:W-:Y:S01]  /*10db0*/  FFMA.FTZ R33, R46, R4, R33 ;  /* 0x000000042e217223 */ /* 0x000fe20000010021 */
[-C--:B------:R-:W-:Y:S01]  /*10dc0*/  FMUL.FTZ R4, R53, R40.reuse ;  /* 0x0000002835047220 */ /* 0x080fe20000410000 */
[----:B------:R-:W-:Y:S02]  /*10dd0*/  IMAD.U32 R37, R7, 0x10000, RZ ;  /* 0x0001000007257824 */ /* 0x000fe400078e00ff */
[C---:B------:R-:W-:Y:S01]  /*10de0*/  FMUL.FTZ R40, R47.reuse, R40 ;  /* 0x000000282f287220 */ /* 0x040fe20000410000 */
[----:B------:R-:W-:Y:S01]  /*10df0*/  FMUL.FTZ R39, R28, R39 ;  /* 0x000000271c277220 */ /* 0x000fe20000410000 */
[----:B------:R-:W-:Y:S01]  /*10e00*/  FFMA.FTZ R8, R47, R35, -R4 ;  /* 0x000000232f087223 */ /* 0x000fe20000010804 */
[----:B------:R-:W-:Y:S01]  /*10e10*/  FMUL.FTZ R4, R55, R42 ;  /* 0x0000002a37047220 */ /* 0x000fe20000410000 */
[----:B------:R-:W-:Y:S01]  /*10e20*/  FMUL.FTZ R47, R30, R10 ;  /* 0x0000000a1e2f7220 */ /* 0x000fe20000410000 */
[----:B------:R-:W-:Y:S01]  /*10e30*/  FFMA.FTZ R45, R28, R34, -R45 ;  /* 0x000000221c2d7223 */ /* 0x000fe2000001082d */
[----:B------:R-:W-:Y:S01]  /*10e40*/  LOP3.LUT R5, R5, 0xffff0000, RZ, 0xc0, !PT ;  /* 0xffff000005057812 */ /* 0x000fe200078ec0ff */
[----:B------:R-:W-:Y:S01]  /*10e50*/  FFMA.FTZ R49, R30, R6, R49 ;  /* 0x000000061e317223 */ /* 0x000fe20000010031 */
[----:B------:R-:W-:Y:S01]  /*10e60*/  LOP3.LUT R7, R7, 0xffff0000, RZ, 0xc0, !PT ;  /* 0xffff000007077812 */ /* 0x000fe200078ec0ff */
[----:B------:R-:W-:Y:S01]  /*10e70*/  FFMA.FTZ R28, R51, R37, -R4 ;  /* 0x00000025331c7223 */ /* 0x000fe20000010804 */
[----:B------:R-:W-:Y:S01]  /*10e80*/  FFMA.FTZ R39, R48, R34, R39 ;  /* 0x0000002230277223 */ /* 0x000fe20000010027 */
[----:B------:R-:W-:Y:S01]  /*10e90*/  FFMA.FTZ R47, R26, R6, -R47 ;  /* 0x000000061a2f7223 */ /* 0x000fe2000001082f */
[----:B------:R-:W-:Y:S01]  /*10ea0*/  FMUL.FTZ R4, R29, R9 ;  /* 0x000000091d047220 */ /* 0x000fe20000410000 */
        /* <DEDUP_REMOVED lines=20> */
.L_x_619:
[----:B------:R-:W-:Y:S05]  /*10ff0*/  BSYNC B1 ;  /* 0x0000000000017941 */ /* 0x000fea0003800000 */
.L_x_618:
[----:B------:R-:W-:Y:S05]  /*11000*/  @P2 BRA `(.L_x_594) ;  /* 0x00000004005c2947 */ /* 0x000fea0003800000 */
[----:B------:R-:W2:Y:S01]  /*11010*/  LDL R43, [R1+0x44] ;  /* 0x00004400012b7983 */ /* 0x000ea20000100800 */
[----:B------:R-:W-:Y:S01]  /*11020*/  LEA.HI R41, R41, R164, RZ, 0x1d ;  /* 0x000000a429297211 */ /* 0x000fe200078fe8ff */
[C---:B------:R-:W-:Y:S01]  /*11030*/  IMAD.U32 R35, R13.reuse, 0x10000, RZ ;  /* 0x000100000d237824 */ /* 0x040fe200078e00ff */
[----:B------:R-:W-:Y:S01]  /*11040*/  LOP3.LUT R44, R13, 0xffff0000, RZ, 0xc0, !PT ;  /* 0xffff00000d2c7812 */ /* 0x000fe200078ec0ff */
[----:B------:R-:W-:Y:S01]  /*11050*/  IMAD.U32 R33, R21, 0x10000, RZ ;  /* 0x0001000015217824 */ /* 0x000fe200078e00ff */
[----:B01----:R-:W-:Y:S01]  /*11060*/  SHF.R.S32.HI R4, RZ, 0x1f, R41 ;  /* 0x0000001fff047819 */ /* 0x003fe20000011429 */
[----:B------:R-:W-:Y:S01]  /*11070*/  IMAD.SHL.U32 R5, R41, 0x8, RZ ;  /* 0x0000000829057824 */ /* 0x000fe200078e00ff */
[----:B------:R-:W-:Y:S01]  /*11080*/  LOP3.LUT R40, R21, 0xffff0000, RZ, 0xc0, !PT ;  /* 0xffff000015287812 */ /* 0x000fe200078ec0ff */
[----:B------:R-:W-:Y:S01]  /*11090*/  IMAD.U32 R46, R12, 0x10000, RZ ;  /* 0x000100000c2e7824 */ /* 0x000fe200078e00ff */
[----:B------:R-:W-:Y:S01]  /*110a0*/  LEA.HI R41, R4, R41, RZ, 0x3 ;  /* 0x0000002904297211 */ /* 0x000fe200078f18ff */
[----:B------:R-:W-:Y:S01]  /*110b0*/  IMAD.U32 R42, R20, 0x10000, RZ ;  /* 0x00010000142a7824 */ /* 0x000fe200078e00ff */
[----:B------:R-:W-:-:S02]  /*110c0*/  LOP3.LUT R4, R168, 0x38, R5, 0xf8, !PT ;  /* 0x00000038a8047812 */ /* 0x000fc400078ef805 */
[----:B------:R-:W-:Y:S01]  /*110d0*/  LOP3.LUT R37, R12, 0xffff0000, RZ, 0xc0, !PT ;  /* 0xffff00000c257812 */ /* 0x000fe200078ec0ff */
[----:B------:R-:W-:Y:S01]  /*110e0*/  IMAD.SHL.U32 R41, R41, 0x400, RZ ;  /* 0x0000040029297824 */ /* 0x000fe200078e00ff */
[----:B------:R-:W-:Y:S02]  /*110f0*/  LOP3.LUT R5, R4, R59, RZ, 0x3c, !PT ;  /* 0x0000003b04057212 */ /* 0x000fe400078e3cff */
[----:B------:R-:W-:Y:S02]  /*11100*/  LOP3.LUT R39, R0, 0xffff0000, RZ, 0xc0, !PT ;  /* 0xffff000000277812 */ /* 0x000fe400078ec0ff */
[----:B------:R-:W-:-:S04]  /*11110*/  LOP3.LUT R9, R41, 0x7fffe000, RZ, 0xc0, !PT ;  /* 0x7fffe00029097812 */ /* 0x000fc800078ec0ff */
[----:B------:R-:W-:-:S05]  /*11120*/  IADD3 R9, R5, R9, R180 ;  /* 0x0000000905097210 */ /* 0x000fca0007ffe0b4 */
[----:B------:R-:W-:-:S05]  /*11130*/  IMAD R24, R9, 0x2, R2 ;  /* 0x0000000209187824 */ /* 0x000fca00078e0202 */
[----:B------:R-:W0:Y:S02]  /*11140*/  LDS.128 R8, [R24+0xc400] ;  /* 0x00c4000018087984 */ /* 0x000e240000000c00 */
[C---:B0-----:R-:W-:Y:S01]  /*11150*/  IMAD.U32 R29, R8.reuse, 0x10000, RZ ;  /* 0x00010000081d7824 */ /* 0x041fe200078e00ff */
[----:B------:R-:W-:Y:S01]  /*11160*/  LOP3.LUT R8, R8, 0xffff0000, RZ, 0xc0, !PT ;  /* 0xffff000008087812 */ /* 0x000fe200078ec0ff */
[----:B------:R-:W-:Y:S01]  /*11170*/  IMAD.U32 R30, R9, 0x10000, RZ ;  /* 0x00010000091e7824 */ /* 0x000fe200078e00ff */
[----:B------:R-:W-:Y:S01]  /*11180*/  SHF.L.U32 R31, R10, 0x10, RZ ;  /* 0x000000100a1f7819 */ /* 0x000fe200000006ff */
[-C--:B------:R-:W-:Y:S01]  /*11190*/  FMUL.FTZ R34, R35, R29.reuse ;  /* 0x0000001d23227220 */ /* 0x080fe20000410000 */
[----:B------:R-:W-:Y:S01]  /*111a0*/  FMUL.FTZ R38, R33, R29 ;  /* 0x0000001d21267220 */ /* 0x000fe20000410000 */
[----:B------:R-:W-:Y:S01]  /*111b0*/  FMUL.FTZ R29, R42, R30 ;  /* 0x0000001e2a1d7220 */ /* 0x000fe20000410000 */
[-C--:B------:R-:W-:Y:S01]  /*111c0*/  FMUL.FTZ R13, R44, R8.reuse ;  /* 0x000000082c0d7220 */ /* 0x080fe20000410000 */
[----:B------:R-:W-:Y:S01]  /*111d0*/  FMUL.FTZ R21, R40, R8 ;  /* 0x0000000828157220 */ /* 0x000fe20000410000 */
[----:B------:R-:W-:Y:S01]  /*111e0*/  LOP3.LUT R10, R10, 0xffff0000, RZ, 0xc0, !PT ;  /* 0xffff00000a0a7812 */ /* 0x000fe200078ec0ff */
[----:B------:R-:W-:Y:S01]  /*111f0*/  IMAD.U32 R32, R11, 0x10000, RZ ;  /* 0x000100000b207824 */ /* 0x000fe200078e00ff */
[----:B------:R-:W-:-:S02]  /*11200*/  LOP3.LUT R9, R9, 0xffff0000, RZ, 0xc0, !PT ;  /* 0xffff000009097812 */ /* 0x000fc400078ec0ff */
[----:B------:R-:W-:Y:S01]  /*11210*/  LOP3.LUT R11, R11, 0xffff0000, RZ, 0xc0, !PT ;  /* 0xffff00000b0b7812 */ /* 0x000fe200078ec0ff */
[----:B--2---:R-:W0:Y:S02]  /*11220*/  LDS.128 R4, [R43] ;  /* 0x000000002b047984 */ /* 0x004e240000000c00 */
[C---:B0-----:R-:W-:Y:S01]  /*11230*/  IMAD.U32 R25, R4.reuse, 0x10000, RZ ;  /* 0x0001000004197824 */ /* 0x041fe200078e00ff */
[----:B------:R-:W-:Y:S01]  /*11240*/  LOP3.LUT R4, R4, 0xffff0000, RZ, 0xc0, !PT ;  /* 0xffff000004047812 */ /* 0x000fe200078ec0ff */
[C---:B------:R-:W-:Y:S01]  /*11250*/  IMAD.U32 R26, R5.reuse, 0x10000, RZ ;  /* 0x00010000051a7824 */ /* 0x040fe200078e00ff */
[----:B------:R-:W-:Y:S01]  /*11260*/  LOP3.LUT R5, R5, 0xffff0000, RZ, 0xc0, !PT ;  /* 0xffff000005057812 */ /* 0x000fe200078ec0ff */
[-C--:B------:R-:W-:Y:S01]  /*11270*/  FFMA.FTZ R34, R33, R25.reuse, -R34 ;  /* 0x0000001921227223 */ /* 0x080fe20000010822 */
[----:B------:R-:W-:Y:S01]  /*11280*/  FFMA.FTZ R38, R35, R25, R38 ;  /* 0x0000001923267223 */ /* 0x000fe20000010026 */
[----:B------:R-:W-:Y:S01]  /*11290*/  FMUL.FTZ R25, R46, R30 ;  /* 0x0000001e2e197220 */ /* 0x000fe20000410000 */
[----:B------:R-:W-:-:S02]  /*112a0*/  IMAD.U32 R35, R3, 0x10000, RZ ;  /* 0x0001000003237824 */ /* 0x000fc400078e00ff */
[-C--:B------:R-:W-:Y:S01]  /*112b0*/  FFMA.FTZ R29, R46, R26.reuse, R29 ;  /* 0x0000001a2e1d7223 */ /* 0x080fe2000001001d */
[C---:B------:R-:W-:Y:S02]  /*112c0*/  IMAD.U32 R33, R15.reuse, 0x10000, RZ ;  /* 0x000100000f217824 */ /* 0x040fe400078e00ff */
[----:B------:R-:W-:Y:S01]  /*112d0*/  FFMA.FTZ R25, R42, R26, -R25 ;  /* 0x0000001a2a197223 */ /* 0x000fe20000010819 */
[-C--:B------:R-:W-:Y:S01]  /*112e0*/  FFMA.FTZ R13, R40, R4.reuse, -R13 ;  /* 0x00000004280d7223 */ /* 0x080fe2000001080d */
[----:B------:R-:W-:Y:S01]  /*112f0*/  FFMA.FTZ R21, R44, R4, R21 ;  /* 0x000000042c157223 */ /* 0x000fe20000010015 */
[----:B------:R-:W-:Y:S01]  /*11300*/  LOP3.LUT R26, R15, 0xffff0000, RZ, 0xc0, !PT ;  /* 0xffff00000f1a7812 */ /* 0x000fe200078ec0ff */
[----:B------:R-:W-:Y:S01]  /*11310*/  IMAD.U32 R27, R6, 0x10000, RZ ;  /* 0x00010000061b7824 */ /* 0x000fe200078e00ff */
[----:B------:R-:W-:Y:S01]  /*11320*/  LOP3.LUT R30, R3, 0xffff0000, RZ, 0xc0, !PT ;  /* 0xffff0000031e7812 */ /* 0x000fe200078ec0ff */
[-C--:B------:R-:W-:Y:S01]  /*11330*/  FMUL.FTZ R4, R35, R31.reuse ;  /* 0x0000001f23047220 */ /* 0x080fe20000410000 */
[C---:B------:R-:W-:Y:S01]  /*11340*/  FMUL.FTZ R8, R33.reuse, R31 ;  /* 0x0000001f21087220 */ /* 0x040fe20000410000 */
[----:B------:R-:W-:Y:S01]  /*11350*/  IMAD.U32 R40, R0, 0x10000, RZ ;  /* 0x0001000000287824 */ /* 0x000fe200078e00ff */
[----:B------:R-:W-:Y:S01]  /*11360*/  LOP3.LUT R6, R6, 0xffff0000, RZ, 0xc0, !PT ;  /* 0xffff000006067812 */ /* 0x000fe200078ec0ff */
[-C--:B------:R-:W-:Y:S01]  /*11370*/  FFMA.FTZ R3, R33, R27.reuse, -R4 ;  /* 0x0000001b21037223 */ /* 0x080fe20000010804 */
[-C--:B------:R-:W-:Y:S01]  /*11380*/  FMUL.FTZ R15, R30, R10.reuse ;  /* 0x0000000a1e0f7220 */ /* 0x080fe20000410000 */
[----:B------:R-:W-:Y:S01]  /*11390*/  FMUL.FTZ R31, R26, R10 ;  /* 0x0000000a1a1f7220 */ /* 0x000fe20000410000 */
[----:B------:R-:W-:Y:S01]  /*113a0*/  FFMA.FTZ R8, R35, R27, R8 ;  /* 0x0000001b23087223 */ /* 0x000fe20000010008 */
[----:B------:R-:W-:-:S02]  /*113b0*/  IMAD.U32 R28, R7, 0x10000, RZ ;  /* 0x00010000071c7824 */ /* 0x000fc400078e00ff */
[----:B------:R-:W-:Y:S01]  /*113c0*/  FMUL.FTZ R27, R40, R32 ;  /* 0x00000020281b7220 */ /* 0x000fe20000410000 */
[----:B------:R-:W-:Y:S01]  /*113d0*/  IMAD.U32 R4, R14, 0x10000, RZ ;  /* 0x000100000e047824 */ /* 0x000fe200078e00ff */
[----:B------:R-:W-:Y:S01]  /*113e0*/  LOP3.LUT R33, R20, 0xffff0000, RZ, 0xc0, !PT ;  /* 0xffff000014217812 */ /* 0x000fe200078ec0ff */
[-C--:B------:R-:W-:Y:S01]  /*113f0*/  FFMA.FTZ R10, R26, R6.reuse, -R15 ;  /* 0x000000061a0a7223 */ /* 0x080fe2000001080f */
[----:B------:R-:W-:Y:S01]  /*11400*/  LOP3.LUT R35, R14, 0xffff0000, RZ, 0xc0, !PT ;  /* 0xffff00000e237812 */ /* 0x000fe200078ec0ff */
[----:B------:R-:W-:Y:S01]  /*11410*/  FFMA.FTZ R31, R30, R6, R31 ;  /* 0x000000061e1f7223 */ /* 0x000fe2000001001f */
[----:B------:R-:W-:Y:S01]  /*11420*/  LOP3.LUT R7, R7, 0xffff0000, RZ, 0xc0, !PT ;  /* 0xffff000007077812 */ /* 0x000fe200078ec0ff */
[C---:B------:R-:W-:Y:S01]  /*11430*/  FMUL.FTZ R15, R4.reuse, R32 ;  /* 0x00000020040f7220 */ /* 0x040fe20000410000 */
[-C--:B------:R-:W-:Y:S01]  /*11440*/  FFMA.FTZ R27, R4, R28.reuse, -R27 ;  /* 0x0000001c041b7223 */ /* 0x080fe2000001081b */
        /* <DEDUP_REMOVED lines=14> */
[----:B------:R-:W-:Y:S02]  /*11530*/  F2FP.BF16.F32.PACK_AB R8, R21, R38 ;  /* 0x000000261508723e */ /* 0x000fe400000010ff */
[----:B------:R-:W-:Y:S01]  /*11540*/  F2FP.BF16.F32.PACK_AB R9, R12, R29 ;  /* 0x0000001d0c09723e */ /* 0x000fe200000010ff */
[----:B------:R2:W-:Y:S01]  /*11550*/  STS.128 [R43], R4 ;  /* 0x000000042b007388 */ /* 0x0005e20000000c00 */
[----:B------:R-:W-:-:S05]  /*11560*/  F2FP.BF16.F32.PACK_AB R11, R20, R15 ;  /* 0x0000000f140b723e */ /* 0x000fca00000010ff */
[----:B------:R2:W-:Y:S02]  /*11570*/  STS.128 [R24+0xc400], R8 ;  /* 0x00c4000818007388 */ /* 0x0005e40000000c00 */
.L_x_594:
[----:B------:R-:W-:Y:S05]  /*11580*/  BSYNC B0 ;  /* 0x0000000000007941 */ /* 0x000fea0003800000 */
.L_x_575:
[----:B------:R-:W-:Y:S01]  /*11590*/  @!PT LDS RZ, [RZ] ;  /* 0x00000000fffff984 */ /* 0x000fe20000000800 */
[----:B------:R-:W-:Y:S01]  /*115a0*/  @!PT LDS RZ, [RZ] ;  /* 0x00000000fffff984 */ /* 0x000fe20000000800 */
[----:B------:R-:W-:Y:S01]  /*115b0*/  @!PT LDS RZ, [RZ] ;  /* 0x00000000fffff984 */ /* 0x000fe20000000800 */
[----:B------:R-:W-:Y:S01]  /*115c0*/  @!PT LDS RZ, [RZ] ;  /* 0x00000000fffff984 */ /* 0x000fe20000000800 */
[----:B------:R5:W-:Y:S06]  /*115d0*/  MEMBAR.ALL.CTA ;  /* 0x0000000000007992 */ /* 0x000bec0000008000 */
[----:B-----5:R-:W5:Y:S01]  /*115e0*/  FENCE.VIEW.ASYNC.S ;  /* 0x00000000000073c6 */ /* 0x020f620000000000 */
[----:B------:R-:W-:Y:S05]  /*115f0*/  WARPSYNC.ALL ;  /* 0x0000000000007948 */ /* 0x000fea0003800000 */
[----:B-----5:R-:W-:Y:S06]  /*11600*/  BAR.SYNC.DEFER_BLOCKING 0xd, 0x100 ;  /* 0x0344000000007b1d */ /* 0x020fec0000010000 */
.L_x_573:
[----:B01-3--:R-:W-:-:S05]  /*11610*/  IMAD.U32 R0, RZ, RZ, UR58 ;  /* 0x0000003aff007e24 */ /* 0x00bfca000f8e00ff */
[----:B------:R-:W-:-:S13]  /*11620*/  ISETP.NE.AND P0, PT, R0, 0x3, PT ;  /* 0x000000030000780c */ /* 0x000fda0003f05270 */
[----:B------:R-:W-:Y:S05]  /*11630*/  @!P0 BRA `(.L_x_620) ;  /* 0x0000000000048947 */ /* 0x000fea0003800000 */
[----:B------:R-:W-:Y:S01]  /*11640*/  BPT.TRAP 0x1 ;  /* 0x000000040000795c */ /* 0x000fe20000300000 */
.L_x_620:
[----:B--2---:R-:W-:Y:S01]  /*11650*/  IMAD R9, R174, 0x8, R2 ;  /* 0x00000008ae097824 */ /* 0x004fe200078e0202 */
[----:B------:R-:W-:-:S04]  /*11660*/  SHF.L.U32 R0, R181, 0x1f, RZ ;  /* 0x0000001fb5007819 */ /* 0x000fc800000006ff */
[----:B------:R0:W1:Y:S01]  /*11670*/  SYNCS.PHASECHK.TRANS64.TRYWAIT P1, [R9+URZ+0x2a830], R0 ;  /* 0x02a83000090075a7 */ /* 0x000062000802017f */
[----:B------:R-:W-:Y:S05]  /*11680*/  @!P0 BRA `(.L_x_621) ;  /* 0x0000000000048947 */ /* 0x000fea0003800000 */
[----:B------:R-:W-:Y:S01]  /*11690*/  BPT.TRAP 0x1 ;  /* 0x000000040000795c */ /* 0x000fe20000300000 */
.L_x_621:
[----:B------:R-:W-:Y:S01]  /*116a0*/  IMAD.MOV.U32 R87, RZ, RZ, RZ ;  /* 0x000000ffff577224 */ /* 0x000fe200078e00ff */
[----:B-1----:R-:W-:Y:S06]  /*116b0*/  @P1 BRA `(.L_x_622) ;  /* 0x0000000000081947 */ /* 0x002fec0003800000 */
[----:B------:R-:W1:Y:S02]  /*116c0*/  SYNCS.PHASECHK.TRANS64.TRYWAIT P1, [R9+URZ+0x2a830], R0 ;  /* 0x02a83000090075a7 */ /* 0x000e64000802017f */
[----:B-1----:R-:W-:Y:S05]  /*116d0*/  @!P1 BRA `(.L_x_623) ;  /* 0x000000fc00749947 */ /* 0x002fea0003800000 */
.L_x_622:
[----:B------:R-:W-:Y:S05]  /*116e0*/  WARPSYNC.ALL ;  /* 0x0000000000007948 */ /* 0x000fea0003800000 */
[----:B01----:R-:W-:Y:S01]  /*116f0*/  VIADD R0, R2, 0x18400 ;  /* 0x0001840002007836 */ /* 0x003fe20000000000 */
[----:B------:R-:W-:Y:S01]  /*11700*/  R2UR UR4, R36 ;  /* 0x00000000240472ca */ /* 0x000fe200000e0000 */
[----:B----4-:R-:W-:Y:S01]  /*11710*/  IMAD.MOV.U32 R5, RZ, RZ, 0x40000040 ;  /* 0x40000040ff057424 */ /* 0x010fe200078e00ff */
[----:B------:R-:W-:Y:S01]  /*11720*/  WARPGROUP.ARRIVE ;  /* 0x00000000000079c5 */ /* 0x000fe20000000000 */
[----:B------:R-:W-:Y:S01]  /*11730*/  UMOV UR9, 0x40000040 ;  /* 0x4000004000097882 */ /* 0x000fe20000000000 */
[----:B------:R-:W-:Y:S01]  /*11740*/  SHF.R.U32.HI R0, RZ, 0x4, R0 ;  /* 0x00000004ff007819 */ /* 0x000fe20000011600 */
[----:B------:R-:W-:Y:S01]  /*11750*/  IMAD.MOV.U32 R7, RZ, RZ, 0x40000040 ;  /* 0x40000040ff077424 */ /* 0x000fe200078e00ff */
[----:B------:R-:W-:Y:S01]  /*11760*/  R2UR UR11, R5 ;  /* 0x00000000050b72ca */ /* 0x000fe200000e0000 */
[----:B------:R-:W-:Y:S01]  /*11770*/  IMAD.U32 R11, RZ, RZ, UR9 ;  /* 0x00000009ff0b7e24 */ /* 0x000fe2000f8e00ff */
[----:B------:R-:W-:Y:S01]  /*11780*/  LOP3.LUT R0, R0, 0x3fff, RZ, 0xc0, !PT ;  /* 0x00003fff00007812 */ /* 0x000fe200078ec0ff */
[----:B------:R-:W-:Y:S01]  /*11790*/  UMOV UR53, 0x40000040 ;  /* 0x4000004000357882 */ /* 0x000fe20000000000 */
[----:B------:R-:W-:Y:S01]  /*117a0*/  UMOV UR49, 0x40000040 ;  /* 0x4000004000317882 */ /* 0x000fe20000000000 */
[----:B------:R-:W-:Y:S01]  /*117b0*/  UMOV UR45, 0x40000040 ;  /* 0x40000040002d7882 */ /* 0x000fe20000000000 */
[----:B------:R-:W-:Y:S01]  /*117c0*/  LOP3.LUT R8, R0, 0x10000, RZ, 0xfc, !PT ;  /* 0x0001000000087812 */ /* 0x000fe200078efcff */
[----:B------:R-:W-:Y:S01]  /*117d0*/  ULOP3.LUT UR4, UR4, 0x10000, URZ, 0xfc, !UPT ;  /* 0x0001000004047892 */ /* 0x000fe2000f8efc3f */
[----:B------:R-:W-:Y:S01]  /*117e0*/  IMAD.MOV.U32 R5, RZ, RZ, 0x40000040 ;  /* 0x40000040ff057424 */ /* 0x000fe200078e00ff */
[----:B------:R-:W-:Y:S01]  /*117f0*/  UMOV UR41, 0x40000040 ;  /* 0x4000004000297882 */ /* 0x000fe20000000000 */
[----:B------:R-:W-:Y:S01]  /*11800*/  UMOV UR37, 0x40000040 ;  /* 0x4000004000257882 */ /* 0x000fe20000000000 */
[----:B------:R-:W-:Y:S01]  /*11810*/  IMAD R4, R174, 0x900, R8 ;  /* 0x00000900ae047824 */ /* 0x000fe200078e0208 */
[----:B------:R-:W-:Y:S01]  /*11820*/  UIADD3 UR5, UR4, 0x2, URZ ;  /* 0x0000000204057890 */ /* 0x000fe2000fffe03f */
[----:B------:R-:W-:Y:S01]  /*11830*/  R2UR UR39, R5 ;  /* 0x00000000052772ca */ /* 0x000fe200000e0000 */
[----:B------:R-:W-:Y:S01]  /*11840*/  UMOV UR8, UR4 ;  /* 0x0000000400087c82 */ /* 0x000fe20008000000 */
[C---:B------:R-:W-:Y:S01]  /*11850*/  VIADD R6, R4.reuse, 0x2 ;  /* 0x0000000204067836 */ /* 0x040fe20000000000 */
[----:B------:R-:W-:Y:S01]  /*11860*/  R2UR UR10, R4 ;  /* 0x00000000040a72ca */ /* 0x000fe200000e0000 */
[----:B------:R-:W-:Y:S01]  /*11870*/  IMAD.U32 R10, RZ, RZ, UR8 ;  /* 0x00000008ff0a7e24 */ /* 0x000fe2000f8e00ff */
[----:B------:R-:W-:-:S02]  /*11880*/  UIADD3 UR52, UR4, 0x406, URZ ;  /* 0x0000040604347890 */ /* 0x000fc4000fffe03f */
[----:B------:R-:W-:Y:S02]  /*11890*/  UIADD3 UR48, UR4, 0x800, URZ ;  /* 0x0000080004307890 */ /* 0x000fe4000fffe03f */
[----:B------:R0:W-:Y:S01]  /*118a0*/  STL.64 [R1+0x30], R10 ;  /* 0x0000300a01007387 */ /* 0x0001e20000100a00 */
[----:B------:R-:W-:Y:S02]  /*118b0*/  UIADD3 UR44, UR4, 0x802, URZ ;  /* 0x00000802042c7890 */ /* 0x000fe4000fffe03f */
[----:B------:R-:W-:Y:S02]  /*118c0*/  UIADD3 UR40, UR4, 0x804, URZ ;  /* 0x0000080404287890 */ /* 0x000fe4000fffe03f */
[----:B------:R-:W-:Y:S02]  /*118d0*/  UIADD3 UR36, UR4, 0x806, URZ ;  /* 0x0000080604247890 */ /* 0x000fe4000fffe03f */
[----:B------:R-:W-:Y:S01]  /*118e0*/  HGMMA.64x96x16.F32.BF16 R24, gdesc[UR8], RZ, !UPT, gsb0 ;  /* 0x01600000081879f0 */ /* 0x000fe2000c0018ff */
[----:B------:R-:W-:Y:S01]  /*118f0*/  R2UR UR10, R6 ;  /* 0x00000000060a72ca */ /* 0x000fe200000e0000 */
[----:B------:R-:W-:Y:S01]  /*11900*/  UMOV UR8, UR5 ;  /* 0x0000000500087c82 */ /* 0x000fe20008000000 */
[----:B------:R-:W-:Y:S01]  /*11910*/  R2UR UR11, R7 ;  /* 0x00000000070b72ca */ /* 0x000fe200000e0000 */
[----:B------:R-:W-:Y:S01]  /*11920*/  UMOV UR9, 0x40000040 ;  /* 0x4000004000097882 */ /* 0x000fe20000000000 */
[----:B------:R-:W-:Y:S01]  /*11930*/  VIADD R6, R4, 0x4 ;  /* 0x0000000404067836 */ /* 0x000fe20000000000 */
[----:B------:R-:W-:Y:S01]  /*11940*/  UIADD3 UR5, UR4, 0x4, URZ ;  /* 0x0000000404057890 */ /* 0x000fe2000fffe03f */
[----:B------:R-:W-:Y:S01]  /*11950*/  IMAD.MOV.U32 R7, RZ, RZ, 0x40000040 ;  /* 0x40000040ff077424 */ /* 0x000fe200078e00ff */
[----:B0-----:R-:W-:Y:S01]  /*11960*/  MOV R10, UR8 ;  /* 0x00000008000a7c02 */ /* 0x001fe20008000f00 */
[----:B------:R-:W-:-:S05]  /*11970*/  IMAD.U32 R11, RZ, RZ, UR9 ;  /* 0x00000009ff0b7e24 */ /* 0x000fca000f8e00ff */
[----:B------:R0:W-:Y:S01]  /*11980*/  STL.64 [R1+0x28], R10 ;  /* 0x0000280a01007387 */ /* 0x0001e20000100a00 */
[----:B------:R-:W-:Y:S02]  /*11990*/  WARPGROUP.DEPBAR.LE gsb0, 0x0 ;  /* 0x00008000000079c5 */ /* 0x000fe40000010000 */
[----:B------:R-:W-:-:S06]  /*119a0*/  WARPGROUP.ARRIVE ;  /* 0x00000000000079c5 */ /* 0x000fcc0000000000 */
[----:B------:R-:W-:Y:S01]  /*119b0*/  HGMMA.64x96x16.F32.BF16 R24, gdesc[UR8], R24, gsb0 ;  /* 0x01600000081879f0 */ /* 0x000fe20008001818 */
[----:B------:R-:W-:Y:S01]  /*119c0*/  R2UR UR10, R6 ;  /* 0x00000000060a72ca */ /* 0x000fe200000e0000 */
[----:B------:R-:W-:Y:S01]  /*119d0*/  UMOV UR8, UR5 ;  /* 0x0000000500087c82 */ /* 0x000fe20008000000 */
[----:B------:R-:W-:Y:S01]  /*119e0*/  R2UR UR11, R7 ;  /* 0x00000000070b72ca */ /* 0x000fe200000e0000 */
[----:B------:R-:W-:Y:S01]  /*119f0*/  UMOV UR9, 0x40000040 ;  /* 0x4000004000097882 */ /* 0x000fe20000000000 */
[----:B------:R-:W-:Y:S01]  /*11a00*/  VIADD R6, R4, 0x6 ;  /* 0x0000000604067836 */ /* 0x000fe20000000000 */
[----:B------:R-:W-:Y:S01]  /*11a10*/  UIADD3 UR5, UR4, 0x6, URZ ;  /* 0x0000000604057890 */ /* 0x000fe2000fffe03f */
[----:B------:R-:W-:Y:S02]  /*11a20*/  IMAD.MOV.U32 R7, RZ, RZ, 0x40000040 ;  /* 0x40000040ff077424 */ /* 0x000fe400078e00ff */
[----:B0-----:R-:W-:Y:S02]  /*11a30*/  IMAD.U32 R10, RZ, RZ, UR8 ;  /* 0x00000008ff0a7e24 */ /* 0x001fe4000f8e00ff */
        /* <DEDUP_REMOVED lines=48> */
[----:B------:R-:W-:Y:S02]  /*11d40*/  VIADD R6, R4, 0x306 ;  /* 0x0000030604067836 */ /* 0x000fe40000000000 */
[----:B------:R-:W-:Y:S02]  /*11d50*/  IMAD.MOV.U32 R7, RZ, RZ, 0x40000040 ;  /* 0x40000040ff077424 */ /* 0x000fe400078e00ff */
[----:B0-----:R-:W-:Y:S01]  /*11d60*/  IMAD.U32 R10, RZ, RZ, UR8 ;  /* 0x00000008ff0a7e24 */ /* 0x001fe2000f8e00ff */
[----:B------:R-:W-:Y:S01]  /*11d70*/  R2UR UR54, R6 ;  /* 0x00000000063672ca */ /* 0x000fe200000e0000 */
[----:B------:R-:W-:Y:S01]  /*11d80*/  VIADD R6, R4, 0x600 ;  /* 0x0000060004067836 */ /* 0x000fe20000000000 */
[----:B------:R-:W-:Y:S01]  /*11d90*/  R2UR UR55, R7 ;  /* 0x00000000073772ca */ /* 0x000fe200000e0000 */
[----:B------:R-:W-:-:S02]  /*11da0*/  IMAD.MOV.U32 R7, RZ, RZ, 0x40000040 ;  /* 0x40000040ff077424 */ /* 0x000fc400078e00ff */
[----:B------:R-:W-:Y:S01]  /*11db0*/  IMAD.U32 R11, RZ, RZ, UR9 ;  /* 0x00000009ff0b7e24 */ /* 0x000fe2000f8e00ff */
[----:B------:R-:W-:Y:S01]  /*11dc0*/  R2UR UR50, R6 ;  /* 0x00000000063272ca */ /* 0x000fe200000e0000 */
[----:B------:R-:W-:Y:S01]  /*11dd0*/  VIADD R6, R4, 0x602 ;  /* 0x0000060204067836 */ /* 0x000fe20000000000 */
[----:B------:R-:W-:Y:S01]  /*11de0*/  R2UR UR51, R7 ;  /* 0x00000000073372ca */ /* 0x000fe200000e0000 */
[----:B------:R-:W-:Y:S01]  /*11df0*/  IMAD.MOV.U32 R7, RZ, RZ, 0x40000040 ;  /* 0x40000040ff077424 */ /* 0x000fe200078e00ff */
[----:B------:R0:W-:Y:S02]  /*11e00*/  STL.64 [R1], R10 ;  /* 0x0000000a01007387 */ /* 0x0001e40000100a00 */
[----:B------:R-:W-:Y:S01]  /*11e10*/  R2UR UR46, R6 ;  /* 0x00000000062e72ca */ /* 0x000fe200000e0000 */
[----:B------:R-:W-:Y:S01]  /*11e20*/  VIADD R6, R4, 0x604 ;  /* 0x0000060404067836 */ /* 0x000fe20000000000 */
[----:B------:R-:W-:Y:S01]  /*11e30*/  R2UR UR47, R7 ;  /* 0x00000000072f72ca */ /* 0x000fe200000e0000 */
[----:B------:R-:W-:-:S02]  /*11e40*/  IMAD.MOV.U32 R7, RZ, RZ, 0x40000040 ;  /* 0x40000040ff077424 */ /* 0x000fc400078e00ff */
[----:B------:R-:W-:Y:S01]  /*11e50*/  VIADD R4, R4, 0x606 ;  /* 0x0000060604047836 */ /* 0x000fe20000000000 */
[----:B------:R-:W-:Y:S02]  /*11e60*/  R2UR UR42, R6 ;  /* 0x00000000062a72ca */ /* 0x000fe400000e0000 */
[----:B------:R-:W-:Y:S02]  /*11e70*/  R2UR UR43, R7 ;  /* 0x00000000072b72ca */ /* 0x000fe400000e0000 */
[----:B------:R-:W-:Y:S01]  /*11e80*/  R2UR UR38, R4 ;  /* 0x00000000042672ca */ /* 0x000fe200000e0000 */
        /* <DEDUP_REMOVED lines=19> */
[----:B0-----:R-:W-:Y:S05]  /*11fc0*/  @!P0 BRA `(.L_x_624) ;  /* 0x0000000000048947 */ /* 0x001fea0003800000 */
[----:B------:R-:W-:Y:S01]  /*11fd0*/  BPT.TRAP 0x1 ;  /* 0x000000040000795c */ /* 0x000fe20000300000 */
.L_x_624:
[----:B------:R-:W-:Y:S01]  /*11fe0*/  IADD3 R215, R215, 0x60, -R199 ;  /* 0x00000060d7d77810 */ /* 0x000fe20007ffe8c7 */
[----:B------:R-:W-:Y:S01]  /*11ff0*/  ULDC UR4, c[0x0][0x988] ;  /* 0x0002620000047ab9 */ /* 0x000fe20000000800 */
[----:B------:R-:W-:Y:S01]  /*12000*/  P2R R6, PR, RZ, 0x1 ;  /* 0x00000001ff067803 */ /* 0x000fe20000000000 */
[----:B------:R-:W-:Y:S01]  /*12010*/  ULDC UR38, c[0x0][0x988] ;  /* 0x0002620000267ab9 */ /* 0x000fe20000000800 */
[----:B------:R-:W-:Y:S01]  /*12020*/  BSSY B0, `(.L_x_625) ;  /* 0x00003a7000007945 */ /* 0x000fe20003800000 */
[----:B------:R-:W-:Y:S02]  /*12030*/  IMAD R215, R72, -0x60, R215 ;  /* 0xffffffa048d77824 */ /* 0x000fe400078e02d7 */
[--C-:B------:R-:W-:Y:S02]  /*12040*/  IMAD.MOV.U32 R86, RZ, RZ, R87.reuse ;  /* 0x000000ffff567224 */ /* 0x100fe400078e0057 */
[--C-:B------:R-:W-:Y:S01]  /*12050*/  IMAD.MOV.U32 R84, RZ, RZ, R87.reuse ;  /* 0x000000ffff547224 */ /* 0x100fe200078e0057 */
[C---:B------:R-:W-:Y:S01]  /*12060*/  ISETP.GT.AND P6, PT, R215.reuse, RZ, PT ;  /* 0x000000ffd700720c */ /* 0x040fe20003fc4270 */
[--C-:B------:R-:W-:Y:S01]  /*12070*/  IMAD.MOV.U32 R82, RZ, RZ, R87.reuse ;  /* 0x000000ffff527224 */ /* 0x100fe200078e0057 */
[C---:B------:R-:W-:Y:S01]  /*12080*/  ISETP.GT.AND P5, PT, R215.reuse, 0x1, PT ;  /* 0x00000001d700780c */ /* 0x040fe20003fa4270 */
[--C-:B------:R-:W-:Y:S01]  /*12090*/  IMAD.MOV.U32 R80, RZ, RZ, R87.reuse ;  /* 0x000000ffff507224 */ /* 0x100fe200078e0057 */
[----:B------:R-:W-:Y:S01]  /*120a0*/  ISETP.GT.AND P4, PT, R215, 0x8, PT ;  /* 0x00000008d700780c */ /* 0x000fe20003f84270 */
[--C-:B------:R-:W-:Y:S01]  /*120b0*/  IMAD.MOV.U32 R78, RZ, RZ, R87.reuse ;  /* 0x000000ffff4e7224 */ /* 0x100fe200078e0057 */
[----:B------:R-:W-:Y:S01]  /*120c0*/  FSEL R24, R24, -INF , P6 ;  /* 0xff80000018187808 */ /* 0x000fe20003000000 */
[--C-:B------:R-:W-:Y:S01]  /*120d0*/  IMAD.MOV.U32 R76, RZ, RZ, R87.reuse ;  /* 0x000000ffff4c7224 */ /* 0x100fe200078e0057 */
[----:B------:R-:W-:Y:S01]  /*120e0*/  FSEL R91, R25, -INF , P5 ;  /* 0xff800000195b7808 */ /* 0x000fe20002800000 */
[----:B------:R-:W-:Y:S01]  /*120f0*/  IMAD.MOV.U32 R74, RZ, RZ, R87 ;  /* 0x000000ffff4a7224 */ /* 0x000fe200078e0057 */
        /* <DEDUP_REMOVED lines=26> */
[----:B------:R-:W-:Y:S02]  /*122a0*/  FSEL R13, R34, -INF , P2 ;  /* 0xff800000220d7808 */ /* 0x000fe40001000000 */
[----:B------:R-:W-:Y:S02]  /*122b0*/  ISETP.GT.AND P2, PT, R215, 0x28, PT ;  /* 0x00000028d700780c */ /* 0x000fe40003f44270 */
[----:B------:R-:W-:Y:S02]  /*122c0*/  FSEL R41, R41, -INF , P3 ;  /* 0xff80000029297808 */ /* 0x000fe40001800000 */
[----:B------:R-:W-:Y:S02]  /*122d0*/  FMNMX.FTZ R0, R79, R0, !PT ;  /* 0x000000004f007209 */ /* 0x000fe40007810000 */
[----:B------:R-:W-:Y:S02]  /*122e0*/  FSEL R35, R35, -INF , P1 ;  /* 0xff80000023237808 */ /* 0x000fe40000800000 */
[----:B------:R-:W-:-:S02]  /*122f0*/  ISETP.GT.AND P1, PT, R215, 0x29, PT ;  /* 0x00000029d700780c */ /* 0x000fc40003f24270 */
[----:B------:R-:W-:Y:S01]  /*12300*/  FSEL R83, R44, -INF , P2 ;  /* 0xff8000002c537808 */ /* 0x000fe20001000000 */
[----:B------:R-:W-:Y:S01]  /*12310*/  IMAD.MOV.U32 R44, RZ, RZ, R87 ;  /* 0x000000ffff2c7224 */ /* 0x000fe200078e0057 */
[----:B------:R-:W-:Y:S02]  /*12320*/  FMNMX.FTZ R0, R41, R0, !PT ;  /* 0x0000000029007209 */ /* 0x000fe40007810000 */
[----:B------:R-:W-:Y:S02]  /*12330*/  FSEL R15, R38, -INF , P6 ;  /* 0xff800000260f7808 */ /* 0x000fe40003000000 */
        /* <DEDUP_REMOVED lines=59> */
[----:B------:R-:W-:Y:S02]  /*126f0*/  FMNMX.FTZ R0, R105, R0, !PT ;  /* 0x0000000069007209 */ /* 0x000fe40007810000 */
[----:B------:R-:W-:Y:S02]  /*12700*/  FSEL R67, R67, -INF , P3 ;  /* 0xff80000043437808 */ /* 0x000fe40001800000 */
[----:B------:R-:W-:Y:S01]  /*12710*/  FMNMX.FTZ R10, R69, R0, !PT ;  /* 0x00000000450a7209 */ /* 0x000fe20007810000 */
[----:B------:R-:W-:Y:S01]  /*12720*/  IMAD.U32 R0, RZ, RZ, UR4 ;  /* 0x00000004ff007e24 */ /* 0x000fe2000f8e00ff */
[----:B------:R-:W-:-:S03]  /*12730*/  FSEL R71, R71, -INF , P1 ;  /* 0xff80000047477808 */ /* 0x000fc60000800000 */
[----:B------:R-:W0:Y:S02]  /*12740*/  SHFL.BFLY PT, R5, R10, 0x2, 0x1f ;  /* 0x0c401f000a057f89 */ /* 0x000e2400000e0000 */
[----:B0-----:R-:W-:-:S05]  /*12750*/  FMNMX.FTZ R12, R10, R5, !PT ;  /* 0x000000050a0c7209 */ /* 0x001fca0007810000 */
[----:B------:R-:W0:Y:S02]  /*12760*/  SHFL.BFLY PT, R5, R12, 0x1, 0x1f ;  /* 0x0c201f000c057f89 */ /* 0x000e2400000e0000 */
[----:B0-----:R-:W-:-:S04]  /*12770*/  FMNMX.FTZ R5, R12, R5, !PT ;  /* 0x000000050c057209 */ /* 0x001fc80007810000 */
[C---:B------:R-:W-:Y:S01]  /*12780*/  FSETP.NEU.FTZ.AND P0, PT, R5.reuse, -INF , PT ;  /* 0xff8000000500780b */ /* 0x040fe20003f1d000 */
[----:B------:R-:W-:-:S05]  /*12790*/  FMUL.FTZ R4, R5, R0 ;  /* 0x0000000005047220 */ /* 0x000fca0000410000 */
[----:B------:R-:W-:Y:S02]  /*127a0*/  FSEL R4, R4, RZ, P0 ;  /* 0x000000ff04047208 */ /* 0x000fe40000000000 */
[----:B------:R-:W-:Y:S02]  /*127b0*/  ISETP.NE.AND P0, PT, R6, RZ, PT ;  /* 0x000000ff0600720c */ /* 0x000fe40003f05270 */
[----:B------:R-:W-:Y:S01]  /*127c0*/  FMNMX.FTZ R6, R7, R27, !PT ;  /* 0x0000001b07067209 */ /* 0x000fe20007810000 */
[-CC-:B------:R-:W-:Y:S01]  /*127d0*/  FFMA.FTZ R61, R75, R0.reuse, -R4.reuse ;  /* 0x000000004b3d7223 */ /* 0x180fe20000010804 */
[----:B------:R-:W-:Y:S01]  /*127e0*/  FSEL R75, R62, -INF , P6 ;  /* 0xff8000003e4b7808 */ /* 0x000fe20003000000 */
[--C-:B------:R-:W-:Y:S01]  /*127f0*/  FFMA.FTZ R138, R77, R0, -R4.reuse ;  /* 0x000000004d8a7223 */ /* 0x100fe20000010804 */
[----:B------:R-:W-:Y:S01]  /*12800*/  FMNMX.FTZ R6, R11, R6, !PT ;  /* 0x000000060b067209 */ /* 0x000fe20007810000 */
[-CC-:B------:R-:W-:Y:S01]  /*12810*/  FFMA.FTZ R136, R3, R0.reuse, -R4.reuse ;  /* 0x0000000003887223 */ /* 0x180fe20000010804 */
[----:B------:R-:W-:Y:S01]  /*12820*/  FSEL R77, R63, -INF , P5 ;  /* 0xff8000003f4d7808 */ /* 0x000fe20002800000 */
[--C-:B------:R-:W-:Y:S01]  /*12830*/  FFMA.FTZ R3, R81, R0, -R4.reuse ;  /* 0x0000000051037223 */ /* 0x100fe20000010804 */
[----:B------:R-:W-:Y:S01]  /*12840*/  FMNMX.FTZ R6, R31, R6, !PT ;  /* 0x000000061f067209 */ /* 0x000fe20007810000 */
[--C-:B------:R-:W-:Y:S01]  /*12850*/  FFMA.FTZ R140, R79, R0, -R4.reuse ;  /* 0x000000004f8c7223 */ /* 0x100fe20000010804 */
[----:B------:R-:W-:Y:S01]  /*12860*/  FSEL R81, R66, -INF , P4 ;  /* 0xff80000042517808 */ /* 0x000fe20002000000 */
[----:B------:R0:W-:Y:S01]  /*12870*/  MUFU.EX2 R63, R3 ;  /* 0x00000003003f7308 */ /* 0x0001e20000000800 */
[----:B------:R-:W-:Y:S01]  /*12880*/  FMNMX.FTZ R6, R13, R6, !PT ;  /* 0x000000060d067209 */ /* 0x000fe20007810000 */
[-CC-:B------:R-:W-:Y:S01]  /*12890*/  FFMA.FTZ R156, R24, R0.reuse, -R4.reuse ;  /* 0x00000000189c7223 */ /* 0x180fe20000010804 */
[----:B------:R-:W-:Y:S01]  /*128a0*/  FSEL R79, R70, -INF , P2 ;  /* 0xff800000464f7808 */ /* 0x000fe20001000000 */
[--C-:B------:R-:W-:Y:S01]  /*128b0*/  FFMA.FTZ R53, R91, R0, -R4.reuse ;  /* 0x000000005b357223 */ /* 0x100fe20000010804 */
[----:B------:R-:W-:Y:S01]  /*128c0*/  FMNMX.FTZ R6, R35, R6, !PT ;  /* 0x0000000623067209 */ /* 0x000fe20007810000 */
[-CC-:B------:R-:W-:Y:S01]  /*128d0*/  FFMA.FTZ R158, R85, R0.reuse, -R4.reuse ;  /* 0x00000000559e7223 */ /* 0x180fe20000010804 */
[--C-:B------:R-:W-:Y:S01]  /*128e0*/  FFMA.FTZ R142, R83, R0, -R4.reuse ;  /* 0x00000000538e7223 */ /* 0x100fe20000010804 */
[----:B------:R-:W-:Y:S01]  /*128f0*/  MUFU.EX2 R156, R156 ;  /* 0x0000009c009c7308 */ /* 0x000fe20000000800 */
[----:B------:R-:W-:Y:S01]  /*12900*/  FMNMX.FTZ R6, R15, R6, !PT ;  /* 0x000000060f067209 */ /* 0x000fe20007810000 */
[-CC-:B------:R-:W-:Y:S01]  /*12910*/  FFMA.FTZ R73, R73, R0.reuse, -R4.reuse ;  /* 0x0000000049497223 */ /* 0x180fe20000010804 */
[-CC-:B------:R-:W-:Y:S01]  /*12920*/  FFMA.FTZ R41, R41, R0.reuse, -R4.reuse ;  /* 0x0000000029297223 */ /* 0x180fe20000010804 */
[--C-:B------:R-:W-:Y:S01]  /*12930*/  FFMA.FTZ R45, R45, R0, -R4.reuse ;  /* 0x000000002d2d7223 */ /* 0x100fe20000010804 */
[----:B------:R-:W-:Y:S01]  /*12940*/  FMNMX.FTZ R6, R39, R6, !PT ;  /* 0x0000000627067209 */ /* 0x000fe20007810000 */
[-CC-:B------:R-:W-:Y:S01]  /*12950*/  FFMA.FTZ R144, R89, R0.reuse, -R4.reuse ;  /* 0x0000000059907223 */ /* 0x180fe20000010804 */
[--C-:B------:R-:W-:Y:S01]  /*12960*/  FFMA.FTZ R49, R49, R0, -R4.reuse ;  /* 0x0000000031317223 */ /* 0x100fe20000010804 */
[----:B------:R-:W1:Y:S01]  /*12970*/  MUFU.EX2 R53, R53 ;  /* 0x0000003500357308 */ /* 0x000e620000000800 */
[----:B------:R-:W-:Y:S01]  /*12980*/  FMNMX.FTZ R6, R21, R6, !PT ;  /* 0x0000000615067209 */ /* 0x000fe20007810000 */
[-CC-:B------:R-:W-:Y:S01]  /*12990*/  FFMA.FTZ R146, R93, R0.reuse, -R4.reuse ;  /* 0x000000005d927223 */ /* 0x180fe20000010804 */
[-CC-:B------:R-:W-:Y:S01]  /*129a0*/  FFMA.FTZ R83, R95, R0.reuse, -R4.reuse ;  /* 0x000000005f537223 */ /* 0x180fe20000010804 */
[--C-:B------:R-:W-:Y:S01]  /*129b0*/  FFMA.FTZ R148, R97, R0, -R4.reuse ;  /* 0x0000000061947223 */ /* 0x100fe20000010804 */
[----:B------:R-:W-:Y:S01]  /*129c0*/  FMNMX.FTZ R6, R43, R6, !PT ;  /* 0x000000062b067209 */ /* 0x000fe20007810000 */
[-CC-:B------:R-:W-:Y:S01]  /*129d0*/  FFMA.FTZ R57, R57, R0.reuse, -R4.reuse ;  /* 0x0000000039397223 */ /* 0x180fe20000010804 */
[--C-:B------:R-:W-:Y:S01]  /*129e0*/  FFMA.FTZ R150, R99, R0, -R4.reuse ;  /* 0x0000000063967223 */ /* 0x100fe20000010804 */
[----:B------:R-:W2:Y:S01]  /*129f0*/  MUFU.EX2 R158, R158 ;  /* 0x0000009e009e7308 */ /* 0x000ea20000000800 */
[----:B------:R-:W-:Y:S01]  /*12a00*/  FMNMX.FTZ R6, R25, R6, !PT ;  /* 0x0000000619067209 */ /* 0x000fe20007810000 */
[-CC-:B------:R-:W-:Y:S01]  /*12a10*/  FFMA.FTZ R85, R101, R0.reuse, -R4.reuse ;  /* 0x0000000065557223 */ /* 0x180fe20000010804 */
[-CC-:B------:R-:W-:Y:S01]  /*12a20*/  FFMA.FTZ R152, R103, R0.reuse, -R4.reuse ;  /* 0x0000000067987223 */ /* 0x180fe20000010804 */
[--C-:B------:R-:W-:Y:S01]  /*12a30*/  FFMA.FTZ R65, R65, R0, -R4.reuse ;  /* 0x0000000041417223 */ /* 0x100fe20000010804 */
[----:B------:R-:W-:Y:S01]  /*12a40*/  FMNMX.FTZ R6, R47, R6, !PT ;  /* 0x000000062f067209 */ /* 0x000fe20007810000 */
[-CC-:B------:R-:W-:Y:S01]  /*12a50*/  FFMA.FTZ R154, R105, R0.reuse, -R4.reuse ;  /* 0x00000000699a7223 */ /* 0x180fe20000010804 */
[----:B------:R-:W-:Y:S01]  /*12a60*/  FFMA.FTZ R69, R69, R0, -R4 ;  /* 0x0000000045457223 */ /* 0x000fe20000010804 */
[----:B------:R-:W3:Y:S01]  /*12a70*/  MUFU.EX2 R61, R61 ;  /* 0x0000003d003d7308 */ /* 0x000ee20000000800 */
[----:B------:R-:W-:Y:S01]  /*12a80*/  FMNMX.FTZ R6, R29, R6, !PT ;  /* 0x000000061d067209 */ /* 0x000fe20007810000 */
[----:B------:R-:W-:-:S02]  /*12a90*/  IMAD.MOV.U32 R70, RZ, RZ, R87 ;  /* 0x000000ffff467224 */ /* 0x000fc400078e0057 */
[--C-:B------:R-:W-:Y:S01]  /*12aa0*/  IMAD.MOV.U32 R66, RZ, RZ, R87.reuse ;  /* 0x000000ffff427224 */ /* 0x100fe200078e0057 */
[----:B------:R-:W-:Y:S01]  /*12ab0*/  FMNMX.FTZ R6, R51, R6, !PT ;  /* 0x0000000633067209 */ /* 0x000fe20007810000 */
[----:B------:R-:W-:Y:S02]  /*12ac0*/  IMAD.MOV.U32 R62, RZ, RZ, R87 ;  /* 0x000000ffff3e7224 */ /* 0x000fe400078e0057 */
[----:B------:R-:W4:Y:S01]  /*12ad0*/  MUFU.EX2 R136, R136 ;  /* 0x0000008800887308 */ /* 0x000f220000000800 */
[----:B------:R-:W-:-:S04]  /*12ae0*/  FMNMX.FTZ R6, R33, R6, !PT ;  /* 0x0000000621067209 */ /* 0x000fc80007810000 */
[----:B------:R-:W-:-:S03]  /*12af0*/  FMNMX.FTZ R6, R55, R6, !PT ;  /* 0x0000000637067209 */ /* 0x000fc60007810000 */
[----:B------:R-:W4:Y:S01]  /*12b00*/  MUFU.EX2 R73, R73 ;  /* 0x0000004900497308 */ /* 0x000f220000000800 */
[----:B------:R-:W-:-:S04]  /*12b10*/  FMNMX.FTZ R6, R37, R6, !PT ;  /* 0x0000000625067209 */ /* 0x000fc80007810000 */
[----:B------:R-:W-:-:S03]  /*12b20*/  FMNMX.FTZ R6, R59, R6, !PT ;  /* 0x000000063b067209 */ /* 0x000fc60007810000 */
[----:B------:R-:W4:Y:S01]  /*12b30*/  MUFU.EX2 R138, R138 ;  /* 0x0000008a008a7308 */ /* 0x000f220000000800 */
[----:B------:R-:W-:-:S04]  /*12b40*/  FMNMX.FTZ R6, R75, R6, !PT ;  /* 0x000000064b067209 */ /* 0x000fc80007810000 */
[----:B------:R-:W-:-:S03]  /*12b50*/  FMNMX.FTZ R6, R77, R6, !PT ;  /* 0x000000064d067209 */ /* 0x000fc60007810000 */
[----:B------:R-:W-:Y:S01]  /*12b60*/  MUFU.EX2 R140, R140 ;  /* 0x0000008c008c7308 */ /* 0x000fe20000000800 */
[----:B------:R-:W-:-:S04]  /*12b70*/  FMNMX.FTZ R6, R81, R6, !PT ;  /* 0x0000000651067209 */ /* 0x000fc80007810000 */
[----:B------:R-:W-:-:S03]  /*12b80*/  FMNMX.FTZ R6, R67, R6, !PT ;  /* 0x0000000643067209 */ /* 0x000fc60007810000 */
[----:B------:R-:W-:Y:S01]  /*12b90*/  MUFU.EX2 R41, R41 ;  /* 0x0000002900297308 */ /* 0x000fe20000000800 */
[----:B------:R-:W-:-:S04]  /*12ba0*/  FMNMX.FTZ R6, R79, R6, !PT ;  /* 0x000000064f067209 */ /* 0x000fc80007810000 */
[----:B------:R-:W-:-:S03]  /*12bb0*/  FMNMX.FTZ R6, R71, R6, !PT ;  /* 0x0000000647067209 */ /* 0x000fc60007810000 */
[----:B------:R-:W-:Y:S02]  /*12bc0*/  MUFU.EX2 R142, R142 ;  /* 0x0000008e008e7308 */ /* 0x000fe40000000800 */
[----:B0-----:R-:W0:Y:S06]  /*12bd0*/  SHFL.BFLY PT, R3, R6, 0x2, 0x1f ;  /* 0x0c401f0006037f89 */ /* 0x001e2c00000e0000 */
[----:B------:R-:W-:Y:S08]  /*12be0*/  MUFU.EX2 R45, R45 ;  /* 0x0000002d002d7308 */ /* 0x000ff00000000800 */
[----:B------:R-:W-:Y:S08]  /*12bf0*/  MUFU.EX2 R144, R144 ;  /* 0x0000009000907308 */ /* 0x000ff00000000800 */
[----:B------:R-:W-:Y:S01]  /*12c00*/  MUFU.EX2 R49, R49 ;  /* 0x0000003100317308 */ /* 0x000fe20000000800 */
[----:B0-----:R-:W-:-:S05]  /*12c10*/  FMNMX.FTZ R10, R6, R3, !PT ;  /* 0x00000003060a7209 */ /* 0x001fca0007810000 */
[----:B------:R-:W0:Y:S02]  /*12c20*/  SHFL.BFLY PT, R3, R10, 0x1, 0x1f ;  /* 0x0c201f000a037f89 */ /* 0x000e2400000e0000 */
[----:B------:R-:W-:Y:S08]  /*12c30*/  MUFU.EX2 R146, R146 ;  /* 0x0000009200927308 */ /* 0x000ff00000000800 */
[----:B------:R-:W-:Y:S08]  /*12c40*/  MUFU.EX2 R83, R83 ;  /* 0x0000005300537308 */ /* 0x000ff00000000800 */
[----:B------:R-:W-:Y:S01]  /*12c50*/  MUFU.EX2 R148, R148 ;  /* 0x0000009400947308 */ /* 0x000fe20000000800 */
[----:B0-----:R-:W-:-:S07]  /*12c60*/  FMNMX.FTZ R3, R10, R3, !PT ;  /* 0x000000030a037209 */ /* 0x001fce0007810000 */
[----:B------:R-:W-:Y:S01]  /*12c70*/  MUFU.EX2 R57, R57 ;  /* 0x0000003900397308 */ /* 0x000fe20000000800 */
[C---:B------:R-:W-:Y:S01]  /*12c80*/  FSETP.NEU.FTZ.AND P1, PT, R3.reuse, -INF , PT ;  /* 0xff8000000300780b */ /* 0x040fe20003f3d000 */
[----:B------:R-:W-:-:S06]  /*12c90*/  FMUL.FTZ R20, R3, R0 ;  /* 0x0000000003147220 */ /* 0x000fcc0000410000 */
[----:B------:R-:W-:Y:S01]  /*12ca0*/  MUFU.EX2 R150, R150 ;  /* 0x0000009600967308 */ /* 0x000fe20000000800 */
[----:B------:R-:W-:-:S05]  /*12cb0*/  FSEL R20, R20, RZ, P1 ;  /* 0x000000ff14147208 */ /* 0x000fca0000800000 */
[-CC-:B------:R-:W-:Y:S01]  /*12cc0*/  FFMA.FTZ R157, R7, R0.reuse, -R20.reuse ;  /* 0x00000000079d7223 */ /* 0x180fe20000010814 */
[-CC-:B------:R-:W-:Y:S01]  /*12cd0*/  FFMA.FTZ R4, R27, R0.reuse, -R20.reuse ;  /* 0x000000001b047223 */ /* 0x180fe20000010814 */
[-CC-:B------:R-:W-:Y:S01]  /*12ce0*/  FFMA.FTZ R159, R11, R0.reuse, -R20.reuse ;  /* 0x000000000b9f7223 */ /* 0x180fe20000010814 */
[-CC-:B------:R-:W-:Y:S01]  /*12cf0*/  FFMA.FTZ R6, R31, R0.reuse, -R20.reuse ;  /* 0x000000001f067223 */ /* 0x180fe20000010814 */
[----:B-1----:R-:W-:Y:S01]  /*12d00*/  FADD.FTZ R7, R156, R53 ;  /* 0x000000359c077221 */ /* 0x002fe20000010000 */
[-CC-:B------:R-:W-:Y:S01]  /*12d10*/  FFMA.FTZ R137, R13, R0.reuse, -R20.reuse ;  /* 0x000000000d897223 */ /* 0x180fe20000010814 */
[----:B------:R-:W-:Y:S01]  /*12d20*/  MUFU.EX2 R157, R157 ;  /* 0x0000009d009d7308 */ /* 0x000fe20000000800 */
[-CC-:B------:R-:W-:Y:S01]  /*12d30*/  FFMA.FTZ R10, R35, R0.reuse, -R20.reuse ;  /* 0x00000000230a7223 */ /* 0x180fe20000010814 */
[----:B--2---:R-:W-:Y:S01]  /*12d40*/  FADD.FTZ R28, R158, R7 ;  /* 0x000000079e1c7221 */ /* 0x004fe20000010000 */
[-CC-:B------:R-:W-:Y:S01]  /*12d50*/  FFMA.FTZ R139, R15, R0.reuse, -R20.reuse ;  /* 0x000000000f8b7223 */ /* 0x180fe20000010814 */
[-CC-:B------:R-:W-:Y:S01]  /*12d60*/  FFMA.FTZ R12, R39, R0.reuse, -R20.reuse ;  /* 0x00000000270c7223 */ /* 0x180fe20000010814 */
[-C--:B-----5:R-:W-:Y:S01]  /*12d70*/  FFMA.FTZ R141, R21, R0.reuse, -R20 ;  /* 0x00000000158d7223 */ /* 0x0a0fe20000010814 */
[----:B---3--:R-:W-:Y:S01]  /*12d80*/  FADD.FTZ R7, R61, R28 ;  /* 0x0000001c3d077221 */ /* 0x008fe20000010000 */
[-CC-:B------:R-:W-:Y:S01]  /*12d90*/  FFMA.FTZ R14, R43, R0.reuse, -R20.reuse ;  /* 0x000000002b0e7223 */ /* 0x180fe20000010814 */
[----:B------:R-:W0:Y:S01]  /*12da0*/  MUFU.EX2 R4, R4 ;  /* 0x0000000400047308 */ /* 0x000e220000000800 */
[-CC-:B------:R-:W-:Y:S01]  /*12db0*/  FFMA.FTZ R143, R25, R0.reuse, -R20.reuse ;  /* 0x00000000198f7223 */ /* 0x180fe20000010814 */
[----:B----4-:R-:W-:Y:S01]  /*12dc0*/  FADD.FTZ R28, R136, R7 ;  /* 0x00000007881c7221 */ /* 0x010fe20000010000 */
[-CC-:B------:R-:W-:Y:S01]  /*12dd0*/  FFMA.FTZ R24, R47, R0.reuse, -R20.reuse ;  /* 0x000000002f187223 */ /* 0x180fe20000010814 */
[-CC-:B------:R-:W-:Y:S01]  /*12de0*/  FFMA.FTZ R145, R29, R0.reuse, -R20.reuse ;  /* 0x000000001d917223 */ /* 0x180fe20000010814 */
[-C--:B------:R-:W-:Y:S01]  /*12df0*/  FFMA.FTZ R26, R51, R0.reuse, -R20 ;  /* 0x00000000331a7223 */ /* 0x080fe20000010814 */
[----:B------:R-:W-:Y:S01]  /*12e00*/  FADD.FTZ R11, R73, R28 ;  /* 0x0000001c490b7221 */ /* 0x000fe20000010000 */
[-CC-:B------:R-:W-:Y:S01]  /*12e10*/  FFMA.FTZ R147, R33, R0.reuse, -R20.reuse ;  /* 0x0000000021937223 */ /* 0x180fe20000010814 */
[----:B------:R-:W1:Y:S01]  /*12e20*/  MUFU.EX2 R159, R159 ;  /* 0x0000009f009f7308 */ /* 0x000e620000000800 */
[-CC-:B------:R-:W-:Y:S01]  /*12e30*/  FFMA.FTZ R28, R55, R0.reuse, -R20.reuse ;  /* 0x00000000371c7223 */ /* 0x180fe20000010814 */
[----:B------:R-:W-:Y:S01]  /*12e40*/  FADD.FTZ R32, R138, R11 ;  /* 0x0000000b8a207221 */ /* 0x000fe20000010000 */
[-CC-:B------:R-:W-:Y:S01]  /*12e50*/  FFMA.FTZ R149, R37, R0.reuse, -R20.reuse ;  /* 0x0000000025957223 */ /* 0x180fe20000010814 */
[-CC-:B------:R-:W-:Y:S01]  /*12e60*/  FFMA.FTZ R59, R59, R0.reuse, -R20.reuse ;  /* 0x000000003b3b7223 */ /* 0x180fe20000010814 */
[-C--:B------:R-:W-:Y:S01]  /*12e70*/  FFMA.FTZ R75, R75, R0.reuse, -R20 ;  /* 0x000000004b4b7223 */ /* 0x080fe20000010814 */
[----:B------:R-:W-:Y:S01]  /*12e80*/  FADD.FTZ R11, R63, R32 ;  /* 0x000000203f0b7221 */ /* 0x000fe20000010000 */
[-C--:B------:R-:W-:Y:S01]  /*12e90*/  FFMA.FTZ R77, R77, R0.reuse, -R20 ;  /* 0x000000004d4d7223 */ /* 0x080fe20000010814 */
[----:B------:R-:W2:Y:S01]  /*12ea0*/  MUFU.EX2 R6, R6 ;  /* 0x0000000600067308 */ /* 0x000ea20000000800 */
[----:B0-----:R-:W-:Y:S01]  /*12eb0*/  FADD.FTZ R30, R157, R4 ;  /* 0x000000049d1e7221 */ /* 0x001fe20000010000 */
[-CC-:B------:R-:W-:Y:S01]  /*12ec0*/  FFMA.FTZ R81, R81, R0.reuse, -R20.reuse ;  /* 0x0000000051517223 */ /* 0x180fe20000010814 */
[-CC-:B------:R-:W-:Y:S01]  /*12ed0*/  FFMA.FTZ R67, R67, R0.reuse, -R20.reuse ;  /* 0x0000000043437223 */ /* 0x180fe20000010814 */
[-CC-:B------:R-:W-:Y:S01]  /*12ee0*/  FFMA.FTZ R79, R79, R0.reuse, -R20.reuse ;  /* 0x000000004f4f7223 */ /* 0x180fe20000010814 */
[----:B------:R-:W-:Y:S01]  /*12ef0*/  FFMA.FTZ R71, R71, R0, -R20 ;  /* 0x0000000047477223 */ /* 0x000fe20000010814 */
[----:B------:R-:W-:Y:S01]  /*12f00*/  F2FP.BF16.F32.PACK_AB R157, R4, R157 ;  /* 0x0000009d049d723e */ /* 0x000fe200000010ff */
[--C-:B------:R-:W-:Y:S01]  /*12f10*/  IMAD.MOV.U32 R51, RZ, RZ, R87.reuse ;  /* 0x000000ffff337224 */ /* 0x100fe200078e0057 */
[----:B------:R-:W0:Y:S01]  /*12f20*/  MUFU.EX2 R137, R137 ;  /* 0x0000008900897308 */ /* 0x000e220000000800 */
[----:B-1----:R-:W-:Y:S01]  /*12f30*/  FADD.FTZ R7, R159, R30 ;  /* 0x0000001e9f077221 */ /* 0x002fe20000010000 */
[----:B------:R-:W-:Y:S01]  /*12f40*/  F2FP.BF16.F32.PACK_AB R156, R53, R156 ;  /* 0x0000009c359c723e */ /* 0x000fe200000010ff */
[--C-:B------:R-:W-:Y:S01]  /*12f50*/  IMAD.MOV.U32 R53, RZ, RZ, R87.reuse ;  /* 0x000000ffff357224 */ /* 0x100fe200078e0057 */
[----:B------:R-:W-:Y:S01]  /*12f60*/  F2FP.BF16.F32.PACK_AB R158, R61, R158 ;  /* 0x0000009e3d9e723e */ /* 0x000fe200000010ff */
[--C-:B------:R-:W-:Y:S01]  /*12f70*/  IMAD.MOV.U32 R61, RZ, RZ, R87.reuse ;  /* 0x000000ffff3d7224 */ /* 0x100fe200078e0057 */
[----:B------:R-:W-:Y:S01]  /*12f80*/  F2FP.BF16.F32.PACK_AB R136, R73, R136 ;  /* 0x000000884988723e */ /* 0x000fe200000010ff */
[----:B------:R-:W-:Y:S01]  /*12f90*/  IMAD.MOV.U32 R73, RZ, RZ, R87 ;  /* 0x000000ffff497224 */ /* 0x000fe200078e0057 */
[----:B------:R-:W1:Y:S01]  /*12fa0*/  MUFU.EX2 R10, R10 ;  /* 0x0000000a000a7308 */ /* 0x000e620000000800 */
[C---:B--2---:R-:W-:Y:S01]  /*12fb0*/  FADD.FTZ R30, R6.reuse, R7 ;  /* 0x00000007061e7221 */ /* 0x044fe20000010000 */
[----:B------:R-:W-:Y:S01]  /*12fc0*/  F2FP.BF16.F32.PACK_AB R159, R6, R159 ;  /* 0x0000009f069f723e */ /* 0x000fe200000010ff */
[--C-:B------:R-:W-:Y:S01]  /*12fd0*/  IMAD.MOV.U32 R47, RZ, RZ, R87.reuse ;  /* 0x000000ffff2f7224 */ /* 0x100fe200078e0057 */
[----:B------:R-:W-:Y:S01]  /*12fe0*/  F2FP.BF16.F32.PACK_AB R138, R63, R138 ;  /* 0x0000008a3f8a723e */ /* 0x000fe200000010ff */
[--C-:B------:R-:W-:Y:S01]  /*12ff0*/  IMAD.MOV.U32 R63, RZ, RZ, R87.reuse ;  /* 0x000000ffff3f7224 */ /* 0x100fe200078e0057 */
[----:B------:R-:W-:Y:S01]  /*13000*/  MOV R55, R87 ;  /* 0x0000005700377202 */ /* 0x000fe20000000f00 */
[----:B------:R-:W-:Y:S01]  /*13010*/  IMAD.MOV.U32 R43, RZ, RZ, R87 ;  /* 0x000000ffff2b7224 */ /* 0x000fe200078e0057 */
[----:B------:R-:W2:Y:S01]  /*13020*/  MUFU.EX2 R139, R139 ;  /* 0x0000008b008b7308 */ /* 0x000ea20000000800 */
[----:B0-----:R-:W-:Y:S01]  /*13030*/  FADD.FTZ R7, R137, R30 ;  /* 0x0000001e89077221 */ /* 0x001fe20000010000 */
[----:B------:R-:W-:Y:S01]  /*13040*/  FADD.FTZ R30, R140, R11 ;  /* 0x0000000b8c1e7221 */ /* 0x000fe20000010000 */
[----:B------:R-:W-:Y:S01]  /*13050*/  F2FP.BF16.F32.PACK_AB R140, R41, R140 ;  /* 0x0000008c298c723e */ /* 0x000fe200000010ff */
[----:B------:R-:W-:-:S02]  /*13060*/  IMAD.MOV.U32 R39, RZ, RZ, R87 ;  /* 0x000000ffff277224 */ /* 0x000fc400078e0057 */
[----:B------:R-:W-:Y:S02]  /*13070*/  IMAD.MOV.U32 R37, RZ, RZ, R87 ;  /* 0x000000ffff257224 */ /* 0x000fe400078e0057 */
[----:B------:R-:W0:Y:S01]  /*13080*/  MUFU.EX2 R12, R12 ;  /* 0x0000000c000c7308 */ /* 0x000e220000000800 */
[C---:B-1----:R-:W-:Y:S01]  /*13090*/  FADD.FTZ R32, R10.reuse, R7 ;  /* 0x000000070a207221 */ /* 0x042fe20000010000 */
[----:B------:R-:W-:Y:S01]  /*130a0*/  FADD.FTZ R7, R41, R30 ;  /* 0x0000001e29077221 */ /* 0x000fe20000010000 */
[----:B------:R-:W-:Y:S01]  /*130b0*/  VIADD R30, R9, 0x2a840 ;  /* 0x0002a840091e7836 */ /* 0x000fe20000000000 */
[----:B------:R-:W-:Y:S01]  /*130c0*/  F2FP.BF16.F32.PACK_AB R137, R10, R137 ;  /* 0x000000890a89723e */ /* 0x000fe200000010ff */
[----:B------:R-:W-:Y:S02]  /*130d0*/  IMAD.MOV.U32 R41, RZ, RZ, R87 ;  /* 0x000000ffff297224 */ /* 0x000fe400078e0057 */
[----:B------:R-:W-:Y:S01]  /*130e0*/  FADD.FTZ R34, R142, R7 ;  /* 0x000000078e227221 */ /* 0x000fe20000010000 */
[----:B------:R-:W-:Y:S01]  /*130f0*/  F2FP.BF16.F32.PACK_AB R142, R45, R142 ;  /* 0x0000008e2d8e723e */ /* 0x000fe200000010ff */
[----:B------:R-:W1:Y:S01]  /*13100*/  MUFU.EX2 R141, R141 ;  /* 0x0000008d008d7308 */ /* 0x000e620000000800 */
[----:B--2---:R-:W-:Y:S01]  /*13110*/  FADD.FTZ R9, R139, R32 ;  /* 0x000000208b097221 */ /* 0x004fe20000010000 */
[----:B------:R-:W-:Y:S01]  /*13120*/  PRMT R7, R183, 0x654, R30 ;  /* 0x00000654b7077816 */ /* 0x000fe2000000001e */
[----:B------:R-:W-:-:S02]  /*13130*/  IMAD.MOV.U32 R35, RZ, RZ, R87 ;  /* 0x000000ffff237224 */ /* 0x000fc400078e0057 */
[--C-:B------:R-:W-:Y:S01]  /*13140*/  IMAD.MOV.U32 R33, RZ, RZ, R87.reuse ;  /* 0x000000ffff217224 */ /* 0x100fe200078e0057 */
[----:B------:R1:W-:Y:S01]  /*13150*/  SYNCS.ARRIVE.TRANS64.RED.A1T0 RZ, [R7+URZ], RZ ;  /* 0x000000ff07ff79a7 */ /* 0x0003e2000810043f */
[----:B------:R-:W-:Y:S01]  /*13160*/  IMAD.MOV.U32 R31, RZ, RZ, R87 ;  /* 0x000000ffff1f7224 */ /* 0x000fe200078e0057 */
[----:B------:R-:W2:Y:S01]  /*13170*/  MUFU.EX2 R14, R14 ;  /* 0x0000000e000e7308 */ /* 0x000ea20000000800 */
[C---:B0-----:R-:W-:Y:S01]  /*13180*/  FADD.FTZ R32, R12.reuse, R9 ;  /* 0x000000090c207221 */ /* 0x041fe20000010000 */
[----:B------:R-:W-:Y:S01]  /*13190*/  FADD.FTZ R9, R45, R34 ;  /* 0x000000222d097221 */ /* 0x000fe20000010000 */
[----:B------:R-:W-:Y:S01]  /*131a0*/  F2FP.BF16.F32.PACK_AB R139, R12, R139 ;  /* 0x0000008b0c8b723e */ /* 0x000fe200000010ff */
[----:B------:R-:W-:Y:S01]  /*131b0*/  IMAD.MOV.U32 R45, RZ, RZ, R87 ;  /* 0x000000ffff2d7224 */ /* 0x000fe200078e0057 */
[----:B------:R-:W-:Y:S01]  /*131c0*/  IADD3 R12, R72, -0x2, RZ ;  /* 0xfffffffe480c7810 */ /* 0x000fe20007ffe0ff */
[----:B------:R-:W-:Y:S01]  /*131d0*/  FADD.FTZ R34, R144, R9 ;  /* 0x0000000990227221 */ /* 0x000fe20000010000 */
[----:B------:R-:W-:Y:S01]  /*131e0*/  F2FP.BF16.F32.PACK_AB R144, R49, R144 ;  /* 0x000000903190723e */ /* 0x000fe200000010ff */
[----:B------:R-:W0:Y:S01]  /*131f0*/  MUFU.EX2 R143, R143 ;  /* 0x0000008f008f7308 */ /* 0x000e220000000800 */
[----:B-1----:R-:W-:Y:S01]  /*13200*/  FADD.FTZ R7, R141, R32 ;  /* 0x000000208d077221 */ /* 0x002fe20000010000 */
[----:B------:R-:W-:Y:S01]  /*13210*/  FADD.FTZ R9, R49, R34 ;  /* 0x0000002231097221 */ /* 0x000fe20000010000 */
[----:B------:R-:W-:Y:S01]  /*13220*/  ISETP.GE.AND P1, PT, R12, R182, PT ;  /* 0x000000b60c00720c */ /* 0x000fe20003f26270 */
[----:B------:R-:W-:Y:S01]  /*13230*/  IMAD.MOV.U32 R49, RZ, RZ, R87 ;  /* 0x000000ffff317224 */ /* 0x000fe200078e0057 */
[----:B------:R-:W-:Y:S01]  /*13240*/  MOV R72, R87 ;  /* 0x0000005700487202 */ /* 0x000fe20000000f00 */
[----:B------:R-:W-:Y:S01]  /*13250*/  FADD.FTZ R36, R146, R9 ;  /* 0x0000000992247221 */ /* 0x000fe20000010000 */
[C---:B------:R-:W-:Y:S01]  /*13260*/  F2FP.BF16.F32.PACK_AB R146, R83.reuse, R146 ;  /* 0x000000925392723e */ /* 0x040fe200000010ff */
[----:B------:R-:W1:Y:S01]  /*13270*/  MUFU.EX2 R24, R24 ;  /* 0x0000001800187308 */ /* 0x000e620000000800 */
[C---:B--2---:R-:W-:Y:S01]  /*13280*/  FADD.FTZ R32, R14.reuse, R7 ;  /* 0x000000070e207221 */ /* 0x044fe20000010000 */
[----:B------:R-:W-:Y:S01]  /*13290*/  FADD.FTZ R9, R83, R36 ;  /* 0x0000002453097221 */ /* 0x000fe20000010000 */
[----:B------:R-:W-:Y:S01]  /*132a0*/  F2FP.BF16.F32.PACK_AB R141, R14, R141 ;  /* 0x0000008d0e8d723e */ /* 0x000fe200000010ff */
[----:B------:R-:W-:-:S02]  /*132b0*/  IMAD.MOV.U32 R83, RZ, RZ, R87 ;  /* 0x000000ffff537224 */ /* 0x000fc400078e0057 */
[--C-:B------:R-:W-:Y:S02]  /*132c0*/  IMAD.MOV.U32 R29, RZ, RZ, R87.reuse ;  /* 0x000000ffff1d7224 */ /* 0x100fe400078e0057 */
[----:B------:R-:W2:Y:S01]  /*132d0*/  MUFU.EX2 R145, R145 ;  /* 0x0000009100917308 */ /* 0x000ea20000000800 */
[----:B0-----:R-:W-:Y:S01]  /*132e0*/  FADD.FTZ R7, R143, R32 ;  /* 0x000000208f077221 */ /* 0x001fe20000010000 */
[--C-:B------:R-:W-:Y:S02]  /*132f0*/  IMAD.MOV.U32 R27, RZ, RZ, R87.reuse ;  /* 0x000000ffff1b7224 */ /* 0x100fe400078e0057 */
[----:B------:R-:W-:-:S04]  /*13300*/  IMAD.MOV.U32 R25, RZ, RZ, R87 ;  /* 0x000000ffff197224 */ /* 0x000fc800078e0057 */
[----:B------:R-:W0:Y:S01]  /*13310*/  MUFU.EX2 R26, R26 ;  /* 0x0000001a001a7308 */ /* 0x000e220000000800 */
[C---:B-1----:R-:W-:Y:S01]  /*13320*/  FADD.FTZ R34, R24.reuse, R7 ;  /* 0x0000000718227221 */ /* 0x042fe20000010000 */
[----:B------:R-:W-:Y:S01]  /*13330*/  F2FP.BF16.F32.PACK_AB R143, R24, R143 ;  /* 0x0000008f188f723e */ /* 0x000fe200000010ff */
[----:B------:R-:W-:-:S05]  /*13340*/  IMAD.MOV.U32 R24, RZ, RZ, R87 ;  /* 0x000000ffff187224 */ /* 0x000fca00078e0057 */
[----:B------:R-:W1:Y:S01]  /*13350*/  MUFU.EX2 R147, R147 ;  /* 0x0000009300937308 */ /* 0x000e620000000800 */
[----:B--2---:R-:W-:Y:S01]  /*13360*/  FADD.FTZ R7, R145, R34 ;  /* 0x0000002291077221 */ /* 0x004fe20000010000 */
[----:B------:R-:W-:Y:S01]  /*13370*/  FADD.FTZ R34, R148, R9 ;  /* 0x0000000994227221 */ /* 0x000fe20000010000 */
[----:B------:R-:W-:-:S03]  /*13380*/  F2FP.BF16.F32.PACK_AB R148, R57, R148 ;  /* 0x000000943994723e */ /* 0x000fc600000010ff */
[----:B------:R-:W-:Y:S01]  /*13390*/  FADD.FTZ R9, R57, R34 ;  /* 0x0000002239097221 */ /* 0x000fe20000010000 */
[----:B------:R-:W-:Y:S01]  /*133a0*/  IMAD.MOV.U32 R57, RZ, RZ, R87 ;  /* 0x000000ffff397224 */ /* 0x000fe200078e0057 */
[----:B------:R-:W2:Y:S01]  /*133b0*/  MUFU.EX2 R28, R28 ;  /* 0x0000001c001c7308 */ /* 0x000ea20000000800 */
[----:B0-----:R-:W-:Y:S01]  /*133c0*/  FADD.FTZ R20, R26, R7 ;  /* 0x000000071a147221 */ /* 0x001fe20000010000 */
[----:B------:R-:W-:Y:S01]  /*133d0*/  FADD.FTZ R36, R150, R9 ;  /* 0x0000000996247221 */ /* 0x000fe20000010000 */
[----:B------:R-:W-:Y:S01]  /*133e0*/  F2FP.BF16.F32.PACK_AB R145, R26, R145 ;  /* 0x000000911a91723e */ /* 0x000fe200000010ff */
[----:B------:R-:W-:-:S04]  /*133f0*/  IMAD.MOV.U32 R26, RZ, RZ, R87 ;  /* 0x000000ffff1a7224 */ /* 0x000fc800078e0057 */
[----:B------:R-:W0:Y:S01]  /*13400*/  MUFU.EX2 R149, R149 ;  /* 0x0000009500957308 */ /* 0x000e220000000800 */
[----:B-1----:R-:W-:-:S07]  /*13410*/  FADD.FTZ R7, R147, R20 ;  /* 0x0000001493077221 */ /* 0x002fce0000010000 */
[----:B------:R-:W1:Y:S01]  /*13420*/  MUFU.EX2 R85, R85 ;  /* 0x0000005500557308 */ /* 0x000e620000000800 */
[C---:B--2---:R-:W-:Y:S01]  /*13430*/  FADD.FTZ R34, R28.reuse, R7 ;  /* 0x000000071c227221 */ /* 0x044fe20000010000 */
[----:B------:R-:W-:Y:S01]  /*13440*/  F2FP.BF16.F32.PACK_AB R147, R28, R147 ;  /* 0x000000931c93723e */ /* 0x000fe200000010ff */
[----:B------:R-:W-:-:S05]  /*13450*/  IMAD.MOV.U32 R28, RZ, RZ, R87 ;  /* 0x000000ffff1c7224 */ /* 0x000fca00078e0057 */
[----:B------:R2:W3:Y:S01]  /*13460*/  MUFU.EX2 R30, R59 ;  /* 0x0000003b001e7308 */ /* 0x0004e20000000800 */
[----:B0-----:R-:W-:-:S07]  /*13470*/  FADD.FTZ R7, R149, R34 ;  /* 0x0000002295077221 */ /* 0x001fce0000010000 */
[----:B------:R-:W0:Y:S01]  /*13480*/  MUFU.EX2 R152, R152 ;  /* 0x0000009800987308 */ /* 0x000e220000000800 */
[C---:B-1----:R-:W-:Y:S01]  /*13490*/  FADD.FTZ R9, R85.reuse, R36 ;  /* 0x0000002455097221 */ /* 0x042fe20000010000 */
[----:B------:R-:W-:Y:S01]  /*134a0*/  F2FP.BF16.F32.PACK_AB R150, R85, R150 ;  /* 0x000000965596723e */ /* 0x000fe200000010ff */
[--C-:B------:R-:W-:Y:S02]  /*134b0*/  IMAD.MOV.U32 R85, RZ, RZ, R87.reuse ;  /* 0x000000ffff557224 */ /* 0x100fe400078e0057 */
[----:B--2---:R-:W-:-:S03]  /*134c0*/  IMAD.MOV.U32 R59, RZ, RZ, R87 ;  /* 0x000000ffff3b7224 */ /* 0x004fc600078e0057 */
[----:B------:R-:W1:Y:S01]  /*134d0*/  MUFU.EX2 R75, R75 ;  /* 0x0000004b004b7308 */ /* 0x000e620000000800 */
[C---:B---3--:R-:W-:Y:S01]  /*134e0*/  FADD.FTZ R34, R30.reuse, R7 ;  /* 0x000000071e227221 */ /* 0x048fe20000010000 */
[----:B------:R-:W-:Y:S01]  /*134f0*/  F2FP.BF16.F32.PACK_AB R149, R30, R149 ;  /* 0x000000951e95723e */ /* 0x000fe200000010ff */
[----:B------:R-:W-:-:S05]  /*13500*/  IMAD.MOV.U32 R30, RZ, RZ, R87 ;  /* 0x000000ffff1e7224 */ /* 0x000fca00078e0057 */
[----:B------:R-:W2:Y:S01]  /*13510*/  MUFU.EX2 R65, R65 ;  /* 0x0000004100417308 */ /* 0x000ea20000000800 */
[----:B0-----:R-:W-:-:S07]  /*13520*/  FADD.FTZ R36, R152, R9 ;  /* 0x0000000998247221 */ /* 0x001fce0000010000 */
[----:B------:R0:W3:Y:S01]  /*13530*/  MUFU.EX2 R32, R77 ;  /* 0x0000004d00207308 */ /* 0x0000e20000000800 */
[----:B-1----:R-:W-:-:S07]  /*13540*/  FADD.FTZ R7, R75, R34 ;  /* 0x000000224b077221 */ /* 0x002fce0000010000 */
[----:B------:R-:W1:Y:S01]  /*13550*/  MUFU.EX2 R154, R154 ;  /* 0x0000009a009a7308 */ /* 0x000e620000000800 */
[C---:B--2---:R-:W-:Y:S01]  /*13560*/  FADD.FTZ R9, R65.reuse, R36 ;  /* 0x0000002441097221 */ /* 0x044fe20000010000 */
[----:B------:R-:W-:Y:S01]  /*13570*/  F2FP.BF16.F32.PACK_AB R152, R65, R152 ;  /* 0x000000984198723e */ /* 0x000fe200000010ff */
[--C-:B0-----:R-:W-:Y:S02]  /*13580*/  IMAD.MOV.U32 R77, RZ, RZ, R87.reuse ;  /* 0x000000ffff4d7224 */ /* 0x101fe400078e0057 */
[----:B------:R-:W-:-:S03]  /*13590*/  IMAD.MOV.U32 R65, RZ, RZ, R87 ;  /* 0x000000ffff417224 */ /* 0x000fc600078e0057 */
[----:B------:R-:W0:Y:S01]  /*135a0*/  MUFU.EX2 R81, R81 ;  /* 0x0000005100517308 */ /* 0x000e220000000800 */
[C---:B---3--:R-:W-:Y:S01]  /*135b0*/  FADD.FTZ R36, R32.reuse, R7 ;  /* 0x0000000720247221 */ /* 0x048fe20000010000 */
[----:B------:R-:W-:Y:S01]  /*135c0*/  F2FP.BF16.F32.PACK_AB R151, R32, R75 ;  /* 0x0000004b2097723e */ /* 0x000fe200000010ff */
[--C-:B------:R-:W-:Y:S02]  /*135d0*/  IMAD.MOV.U32 R75, RZ, RZ, R87.reuse ;  /* 0x000000ffff4b7224 */ /* 0x100fe400078e0057 */
[----:B------:R-:W-:-:S03]  /*135e0*/  IMAD.MOV.U32 R32, RZ, RZ, R87 ;  /* 0x000000ffff207224 */ /* 0x000fc600078e0057 */
[----:B------:R2:W3:Y:S01]  /*135f0*/  MUFU.EX2 R20, R67 ;  /* 0x0000004300147308 */ /* 0x0004e20000000800 */
[----:B-1----:R-:W-:-:S07]  /*13600*/  FADD.FTZ R38, R154, R9 ;  /* 0x000000099a267221 */ /* 0x002fce0000010000 */
[----:B------:R-:W1:Y:S01]  /*13610*/  MUFU.EX2 R79, R79 ;  /* 0x0000004f004f7308 */ /* 0x000e620000000800 */
[----:B0-----:R-:W-:Y:S01]  /*13620*/  FADD.FTZ R9, R81, R36 ;  /* 0x0000002451097221 */ /* 0x001fe20000010000 */
[--C-:B--2---:R-:W-:Y:S02]  /*13630*/  IMAD.MOV.U32 R67, RZ, RZ, R87.reuse ;  /* 0x000000ffff437224 */ /* 0x104fe400078e0057 */
[----:B------:R-:W-:-:S04]  /*13640*/  IMAD.MOV.U32 R36, RZ, RZ, R87 ;  /* 0x000000ffff247224 */ /* 0x000fc800078e0057 */
[----:B------:R-:W0:Y:S01]  /*13650*/  MUFU.EX2 R69, R69 ;  /* 0x0000004500457308 */ /* 0x000e220000000800 */
[C---:B---3--:R-:W-:Y:S01]  /*13660*/  FADD.FTZ R4, R20.reuse, R9 ;  /* 0x0000000914047221 */ /* 0x048fe20000010000 */
[----:B------:R-:W-:Y:S01]  /*13670*/  F2FP.BF16.F32.PACK_AB R153, R20, R81 ;  /* 0x000000511499723e */ /* 0x000fe200000010ff */
[----:B------:R-:W-:-:S05]  /*13680*/  IMAD.MOV.U32 R81, RZ, RZ, R87 ;  /* 0x000000ffff517224 */ /* 0x000fca00078e0057 */
[----:B------:R2:W3:Y:S01]  /*13690*/  MUFU.EX2 R34, R71 ;  /* 0x0000004700227308 */ /* 0x0004e20000000800 */
[----:B-1----:R-:W-:Y:S01]  /*136a0*/  FADD.FTZ R9, R79, R4 ;  /* 0x000000044f097221 */ /* 0x002fe20000010000 */
[----:B------:R-:W-:Y:S02]  /*136b0*/  IMAD.MOV.U32 R4, RZ, RZ, 0x3f800000 ;  /* 0x3f800000ff047424 */ /* 0x000fe400078e00ff */
[C---:B0-----:R-:W-:Y:S01]  /*136c0*/  FADD.FTZ R7, R69.reuse, R38 ;  /* 0x0000002645077221 */ /* 0x041fe20000010000 */
[----:B------:R-:W-:Y:S01]  /*136d0*/  F2FP.BF16.F32.PACK_AB R154, R69, R154 ;  /* 0x0000009a459a723e */ /* 0x000fe200000010ff */
[--C-:B--2---:R-:W-:Y:S01]  /*136e0*/  IMAD.MOV.U32 R71, RZ, RZ, R87.reuse ;  /* 0x000000ffff477224 */ /* 0x104fe200078e0057 */
[----:B------:R-:W-:Y:S01]  /*136f0*/  MOV R38, R87 ;  /* 0x0000005700267202 */ /* 0x000fe20000000f00 */
[----:B------:R-:W-:Y:S02]  /*13700*/  IMAD.MOV.U32 R69, RZ, RZ, R87 ;  /* 0x000000ffff457224 */ /* 0x000fe400078e0057 */
[C---:B---3--:R-:W-:Y:S01]  /*13710*/  FADD.FTZ R6, R34.reuse, R9 ;  /* 0x0000000922067221 */ /* 0x048fe20000010000 */
[----:B------:R-:W-:Y:S01]  /*13720*/  F2FP.BF16.F32.PACK_AB R155, R34, R79 ;  /* 0x0000004f229b723e */ /* 0x000fe200000010ff */
[----:B------:R-:W-:-:S02]  /*13730*/  IMAD.MOV.U32 R9, RZ, RZ, 0x3f800000 ;  /* 0x3f800000ff097424 */ /* 0x000fc400078e00ff */
[--C-:B------:R-:W-:Y:S02]  /*13740*/  IMAD.MOV.U32 R79, RZ, RZ, R87.reuse ;  /* 0x000000ffff4f7224 */ /* 0x100fe400078e0057 */
[----:B------:R-:W-:Y:S01]  /*13750*/  IMAD.MOV.U32 R34, RZ, RZ, R87 ;  /* 0x000000ffff227224 */ /* 0x000fe200078e0057 */
[----:B------:R-:W-:Y:S06]  /*13760*/  @!P1 BRA `(.L_x_626) ;  /* 0x0000002000c89947 */ /* 0x000fec0003800000 */
[----:B------:R-:W-:Y:S01]  /*13770*/  IMAD.MOV.U32 R13, RZ, RZ, R3 ;  /* 0x000000ffff0d7224 */ /* 0x000fe200078e0003 */
[----:B------:R-:W-:Y:S01]  /*13780*/  MOV R10, R181 ;  /* 0x000000b5000a7202 */ /* 0x000fe20000000f00 */
[----:B------:R-:W-:Y:S01]  /*13790*/  IMAD.MOV.U32 R14, RZ, RZ, R5 ;  /* 0x000000ffff0e7224 */ /* 0x000fe200078e0005 */
[----:B------:R-:W-:Y:S01]  /*137a0*/  CS2R R86, SRZ ;  /* 0x0000000000567805 */ /* 0x000fe2000001ff00 */
[----:B------:R-:W-:Y:S01]  /*137b0*/  IMAD.MOV.U32 R11, RZ, RZ, R174 ;  /* 0x000000ffff0b7224 */ /* 0x000fe200078e00ae */
        /* <DEDUP_REMOVED lines=31> */
[----:B------:R-:W-:-:S07]  /*139b0*/  CS2R R24, SRZ ;  /* 0x0000000000187805 */ /* 0x000fce000001ff00 */
.L_x_639:
[----:B------:R-:W-:-:S04]  /*139c0*/  ISETP.NE.AND P1, PT, R11, 0x1, PT ;  /* 0x000000010b00780c */ /* 0x000fc80003f25270 */
[----:B------:R-:W-:-:S04]  /*139d0*/  SEL R181, RZ, 0x1, P1 ;  /* 0x00000001ffb57807 */ /* 0x000fc80000800000 */
[----:B------:R-:W-:Y:S01]  /*139e0*/  LOP3.LUT R181, R10, R181, RZ, 0x3c, !PT ;  /* 0x000000b50ab57212 */ /* 0x000fe200078e3cff */
[----:B------:R-:W-:Y:S06]  /*139f0*/  @!P0 BRA `(.L_x_627) ;  /* 0x0000000000048947 */ /* 0x000fec0003800000 */
[----:B------:R-:W-:Y:S01]  /*13a00*/  BPT.TRAP 0x1 ;  /* 0x000000040000795c */ /* 0x000fe20000300000 */
.L_x_627:
[----:B------:R-:W-:Y:S01]  /*13a10*/  VIADD R174, R11, 0x1 ;  /* 0x000000010bae7836 */ /* 0x000fe20000000000 */
[----:B------:R-:W-:-:S04]  /*13a20*/  SHF.L.U32 R0, R181, 0x1f, RZ ;  /* 0x0000001fb5007819 */ /* 0x000fc800000006ff */
[----:B------:R-:W-:-:S04]  /*13a30*/  ISETP.NE.AND P1, PT, R174, 0x2, PT ;  /* 0x00000002ae00780c */ /* 0x000fc80003f25270 */
[----:B------:R-:W-:-:S05]  /*13a40*/  SEL R174, R174, RZ, P1 ;  /* 0x000000ffaeae7207 */ /* 0x000fca0000800000 */
[----:B------:R-:W-:-:S04]  /*13a50*/  IMAD R15, R174, 0x8, R2 ;  /* 0x00000008ae0f7824 */ /* 0x000fc800078e0202 */
[----:B------:R0:W1:Y:S01]  /*13a60*/  SYNCS.PHASECHK.TRANS64.TRYWAIT P1, [R15+URZ+0x2a830], R0 ;  /* 0x02a830000f0075a7 */ /* 0x000062000802017f */
[----:B------:R-:W-:Y:S05]  /*13a70*/  @!P0 BRA `(.L_x_628) ;  /* 0x0000000000048947 */ /* 0x000fea0003800000 */
[----:B------:R-:W-:Y:S01]  /*13a80*/  BPT.TRAP 0x1 ;  /* 0x000000040000795c */ /* 0x000fe20000300000 */
.L_x_628:
[----:B------:R-:W-:Y:S01]  /*13a90*/  IMAD R94, R174, 0x900, R8 ;  /* 0x00000900ae5e7824 */ /* 0x000fe200078e0208 */
[----:B------:R-:W-:Y:S03]  /*13aa0*/  BSSY B1, `(.L_x_629) ;  /* 0x0000006000017945 */ /* 0x000fe60003800000 */
[C---:B------:R-:W-:Y:S02]  /*13ab0*/  VIADD R92, R94.reuse, 0x2 ;  /* 0x000000025e5c7836 */ /* 0x040fe40000000000 */
[----:B------:R-:W-:Y:S01]  /*13ac0*/  VIADD R91, R94, 0x4 ;  /* 0x000000045e5b7836 */ /* 0x000fe20000000000 */
[----:B-1----:R-:W-:Y:S06]  /*13ad0*/  @P1 BRA `(.L_x_630) ;  /* 0x0000000000081947 */ /* 0x002fec0003800000 */
[----:B------:R-:W1:Y:S02]  /*13ae0*/  SYNCS.PHASECHK.TRANS64.TRYWAIT P1, [R15+URZ+0x2a830], R0 ;  /* 0x02a830000f0075a7 */ /* 0x000e64000802017f */
[----:B-1----:R-:W-:Y:S05]  /*13af0*/  @!P1 BRA `(.L_x_631) ;  /* 0x000000d800809947 */ /* 0x002fea0003800000 */
.L_x_630:
[----:B------:R-:W-:Y:S05]  /*13b00*/  BSYNC B1 ;  /* 0x0000000000017941 */ /* 0x000fea0003800000 */
.L_x_629:
[----:B------:R-:W2:Y:S04]  /*13b10*/  LDL.64 R96, [R1+0x30] ;  /* 0x0000300001607983 */ /* 0x000ea80000100a00 */
[----:B------:R3:W-:Y:S04]  /*13b20*/  STL.64 [R1+0x80], R10 ;  /* 0x0000800a01007387 */ /* 0x0007e80000100a00 */
[----:B---3--:R-:W3:Y:S01]  /*13b30*/  LDL.64 R10, [R1+0x28] ;  /* 0x00002800010a7983 */ /* 0x008ee20000100a00 */
[----:B------:R-:W-:Y:S01]  /*13b40*/  IMAD.MOV.U32 R88, RZ, RZ, R94 ;  /* 0x000000ffff587224 */ /* 0x000fe200078e005e */
[----:B------:R-:W-:Y:S01]  /*13b50*/  MOV R193, UR38 ;  /* 0x0000002600c17c02 */ /* 0x000fe20008000f00 */
[----:B------:R-:W-:Y:S01]  /*13b60*/  VIADD R90, R94, 0x6 ;  /* 0x000000065e5a7836 */ /* 0x000fe20000000000 */
[----:B------:R-:W-:Y:S01]  /*13b70*/  MOV R5, UR58 ;  /* 0x0000003a00057c02 */ /* 0x000fe20008000f00 */
[----:B------:R-:W-:Y:S01]  /*13b80*/  IMAD.MOV.U32 R89, RZ, RZ, 0x40000040 ;  /* 0x40000040ff597424 */ /* 0x000fe200078e00ff */
[----:B------:R-:W-:Y:S01]  /*13b90*/  R2UR UR46, R88 ;  /* 0x00000000582e72ca */ /* 0x000fe200000e0000 */
[----:B------:R-:W-:Y:S01]  /*13ba0*/  IMAD.MOV.U32 R88, RZ, RZ, R92 ;  /* 0x000000ffff587224 */ /* 0x000fe200078e005c */
[----:B------:R-:W-:Y:S01]  /*13bb0*/  R2UR UR58, R90 ;  /* 0x000000005a3a72ca */ /* 0x000fe200000e0000 */
[C---:B------:R-:W-:Y:S01]  /*13bc0*/  VIADD R90, R94.reuse, 0x302 ;  /* 0x000003025e5a7836 */ /* 0x040fe20000000000 */
[----:B------:R-:W-:Y:S01]  /*13bd0*/  MOV R198, UR45 ;  /* 0x0000002d00c67c02 */ /* 0x000fe20008000f00 */
[----:B------:R-:W-:Y:S01]  /*13be0*/  VIADD R92, R94, 0x304 ;  /* 0x000003045e5c7836 */ /* 0x000fe20000000000 */
[----:B------:R-:W-:Y:S01]  /*13bf0*/  R2UR UR42, R88 ;  /* 0x00000000582a72ca */ /* 0x000fe200000e0000 */
[----:B------:R-:W-:Y:S01]  /*13c00*/  IMAD.MOV.U32 R88, RZ, RZ, R91 ;  /* 0x000000ffff587224 */ /* 0x000fe200078e005b */
[----:B------:R-:W-:Y:S01]  /*13c10*/  R2UR UR30, R90 ;  /* 0x000000005a1e72ca */ /* 0x000fe200000e0000 */
[----:B------:R-:W-:Y:S01]  /*13c20*/  VIADD R90, R94, 0x600 ;  /* 0x000006005e5a7836 */ /* 0x000fe20000000000 */
[----:B01----:R-:W-:Y:S01]  /*13c30*/  MOV R0, UR44 ;  /* 0x0000002c00007c02 */ /* 0x003fe20008000f00 */
[----:B------:R-:W-:Y:S01]  /*13c40*/  IMAD.MOV.U32 R91, RZ, RZ, 0x40000040 ;  /* 0x40000040ff5b7424 */ /* 0x000fe200078e00ff */
[----:B------:R-:W-:Y:S01]  /*13c50*/  R2UR UR38, R88 ;  /* 0x00000000582672ca */ /* 0x000fe200000e0000 */
[----:B------:R-:W-:Y:S01]  /*13c60*/  VIADD R88, R94, 0x300 ;  /* 0x000003005e587836 */ /* 0x000fe20000000000 */
[C---:B------:R-:W-:Y:S01]  /*13c70*/  R2UR UR47, R89.reuse ;  /* 0x00000000592f72ca */ /* 0x040fe200000e0000 */
[----:B------:R0:W-:Y:S01]  /*13c80*/  STL.64 [R1+0x78], R6 ;  /* 0x0000780601007387 */ /* 0x0001e20000100a00 */
[----:B------:R-:W-:Y:S01]  /*13c90*/  R2UR UR26, R92 ;  /* 0x000000005c1a72ca */ /* 0x000fe200000e0000 */
[----:B------:R-:W-:Y:S01]  /*13ca0*/  VIADD R92, R94, 0x602 ;  /* 0x000006025e5c7836 */ /* 0x000fe20000000000 */
[----:B------:R-:W-:Y:S01]  /*13cb0*/  R2UR UR34, R88 ;  /* 0x00000000582272ca */ /* 0x000fe200000e0000 */
[----:B------:R-:W-:Y:S01]  /*13cc0*/  VIADD R88, R94, 0x306 ;  /* 0x000003065e587836 */ /* 0x000fe20000000000 */
[----:B------:R-:W-:Y:S01]  /*13cd0*/  R2UR UR18, R90 ;  /* 0x000000005a1272ca */ /* 0x000fe200000e0000 */
[----:B------:R-:W-:Y:S01]  /*13ce0*/  VIADD R90, R94, 0x606 ;  /* 0x000006065e5a7836 */ /* 0x000fe20000000000 */
[----:B------:R-:W-:Y:S01]  /*13cf0*/  MOV R93, 0x40000040 ;  /* 0x40000040005d7802 */ /* 0x000fe20000000f00 */
[-C--:B------:R-:W-:Y:S01]  /*13d00*/  FMUL.FTZ R26, R26, R4.reuse ;  /* 0x000000041a1a7220 */ /* 0x080fe20000410000 */
[----:B------:R-:W-:Y:S01]  /*13d10*/  R2UR UR22, R88 ;  /* 0x00000000581672ca */ /* 0x000fe200000e0000 */
[----:B------:R-:W-:Y:S01]  /*13d20*/  VIADD R88, R94, 0x604 ;  /* 0x000006045e587836 */ /* 0x000fe20000000000 */
[----:B------:R-:W-:Y:S01]  /*13d30*/  MOV R3, UR59 ;  /* 0x0000003b00037c02 */ /* 0x000fe20008000f00 */
[----:B0-----:R-:W4:Y:S01]  /*13d40*/  LDL.64 R6, [R1+0x18] ;  /* 0x0000180001067983 */ /* 0x001f220000100a00 */
[----:B------:R-:W-:Y:S01]  /*13d50*/  R2UR UR43, R89 ;  /* 0x00000000592b72ca */ /* 0x000fe200000e0000 */
[-C--:B------:R-:W-:Y:S01]  /*13d60*/  FMUL.FTZ R27, R27, R4.reuse ;  /* 0x000000041b1b7220 */ /* 0x080fe20000410000 */
        /* <DEDUP_REMOVED lines=26> */
[----:B------:R-:W-:Y:S01]  /*13f10*/  MOV R196, UR41 ;  /* 0x0000002900c47c02 */ /* 0x000fe20008000f00 */
        /* <DEDUP_REMOVED lines=53> */
[----:B--2---:R-:W-:-:S02]  /*14270*/  R2UR UR44, R96 ;  /* 0x00000000602c72ca */ /* 0x004fc400000e0000 */
[----:B------:R-:W-:Y:S02]  /*14280*/  R2UR UR45, R97 ;  /* 0x00000000612d72ca */ /* 0x000fe400000e0000 */
[----:B------:R-:W-:-:S11]  /*14290*/  WARPGROUP.ARRIVE ;  /* 0x00000000000079c5 */ /* 0x000fd60000000000 */
[----:B------:R-:W-:Y:S01]  /*142a0*/  HGMMA.64x96x16.F32.BF16 R88, gdesc[UR44], RZ, !UPT, gsb0 ;  /* 0x016000002c5879f0 */ /* 0x000fe2000c0018ff */
[----:B---3--:R-:W-:Y:S02]  /*142b0*/  R2UR UR40, R10 ;  /* 0x000000000a2872ca */ /* 0x008fe400000e0000 */
[----:B------:R-:W-:Y:S02]  /*142c0*/  R2UR UR41, R11 ;  /* 0x000000000b2972ca */ /* 0x000fe400000e0000 */
[----:B------:R0:W5:Y:S01]  /*142d0*/  LDL.LU.64 R10, [R1+0x80] ;  /* 0x00008000010a7983 */ /* 0x0001620000300a00 */
[----:B------:R-:W-:Y:S02]  /*142e0*/  WARPGROUP.DEPBAR.LE gsb0, 0x0 ;  /* 0x00008000000079c5 */ /* 0x000fe40000010000 */
[----:B------:R-:W-:-:S08]  /*142f0*/  WARPGROUP.ARRIVE ;  /* 0x00000000000079c5 */ /* 0x000fd00000000000 */
[----:B------:R-:W-:Y:S01]  /*14300*/  HGMMA.64x96x16.F32.BF16 R88, gdesc[UR40], R88, gsb0 ;  /* 0x01600000285879f0 */ /* 0x000fe20008001858 */
[----:B------:R-:W-:Y:S02]  /*14310*/  R2UR UR41, R196 ;  /* 0x00000000c42972ca */ /* 0x000fe400000e0000 */
[----:B------:R-:W-:Y:S02]  /*14320*/  R2UR UR40, R197 ;  /* 0x00000000c52872ca */ /* 0x000fe400000e0000 */
[----:B------:R-:W2:Y:S01]  /*14330*/  LDL.64 R196, [R1+0x20] ;  /* 0x0000200001c47983 */ /* 0x000ea20000100a00 */
[----:B----4-:R-:W-:Y:S02]  /*14340*/  R2UR UR56, R6 ;  /* 0x00000000063872ca */ /* 0x010fe400000e0000 */
[----:B------:R-:W-:Y:S01]  /*14350*/  R2UR UR57, R7 ;  /* 0x00000000073972ca */ /* 0x000fe200000e0000 */
[----:B------:R-:W-:Y:S02]  /*14360*/  WARPGROUP.DEPBAR.LE gsb0, 0x0 ;  /* 0x00008000000079c5 */ /* 0x000fe40000010000 */
[----:B------:R-:W-:Y:S01]  /*14370*/  WARPGROUP.ARRIVE ;  /* 0x00000000000079c5 */ /* 0x000fe20000000000 */
[----:B------:R-:W-:Y:S01]  /*14380*/  FMUL.FTZ R87, R87, R4 ;  /* 0x0000000457577220 */ /* 0x000fe20000410000 */
[----:B--2---:R-:W-:-:S02]  /*14390*/  R2UR UR36, R196 ;  /* 0x00000000c42472ca */ /* 0x004fc400000e0000 */
[----:B------:R-:W-:Y:S02]  /*143a0*/  R2UR UR37, R197 ;  /* 0x00000000c52572ca */ /* 0x000fe400000e0000 */
[----:B------:R-:W2:Y:S11]  /*143b0*/  LDL.64 R196, [R1] ;  /* 0x0000000001c47983 */ /* 0x000eb60000100a00 */
[----:B------:R-:W-:Y:S01]  /*143c0*/  HGMMA.64x96x16.F32.BF16 R88, gdesc[UR36], R88, gsb0 ;  /* 0x01600000245879f0 */ /* 0x000fe20008001858 */
[----:B------:R-:W-:-:S02]  /*143d0*/  R2UR UR37, R194 ;  /* 0x00000000c22572ca */ /* 0x000fc400000e0000 */
[----:B------:R-:W-:Y:S02]  /*143e0*/  R2UR UR36, R195 ;  /* 0x00000000c32472ca */ /* 0x000fe400000e0000 */
[----:B------:R-:W3:Y:S04]  /*143f0*/  LDL.64 R194, [R1+0x8] ;  /* 0x0000080001c27983 */ /* 0x000ee80000100a00 */
[----:B------:R0:W5:Y:S01]  /*14400*/  LDL.LU.64 R6, [R1+0x78] ;  /* 0x0000780001067983 */ /* 0x0001620000300a00 */
[----:B------:R-:W-:Y:S02]  /*14410*/  WARPGROUP.DEPBAR.LE gsb0, 0x0 ;  /* 0x00008000000079c5 */ /* 0x000fe40000010000 */
[----:B------:R-:W-:-:S06]  /*14420*/  WARPGROUP.ARRIVE ;  /* 0x00000000000079c5 */ /* 0x000fcc0000000000 */
[----:B------:R-:W-:Y:S01]  /*14430*/  HGMMA.64x96x16.F32.BF16 R88, gdesc[UR56], R88, gsb0 ;  /* 0x01600000385879f0 */ /* 0x000fe20008001858 */
[----:B------:R-:W-:Y:S02]  /*14440*/  R2UR UR58, R5 ;  /* 0x00000000053a72ca */ /* 0x000fe400000e0000 */
[----:B------:R-:W4:Y:S01]  /*14450*/  LDL.64 R4, [R1+0x10] ;  /* 0x0000100001047983 */ /* 0x000f220000100a00 */
[----:B------:R-:W-:Y:S02]  /*14460*/  WARPGROUP.DEPBAR.LE gsb0, 0x0 ;  /* 0x00008000000079c5 */ /* 0x000fe40000010000 */
[----:B------:R-:W-:Y:S01]  /*14470*/  WARPGROUP.ARRIVE ;  /* 0x00000000000079c5 */ /* 0x000fe20000000000 */
[----:B---3--:R-:W-:Y:S02]  /*14480*/  R2UR UR28, R194 ;  /* 0x00000000c21c72ca */ /* 0x008fe400000e0000 */
[----:B------:R-:W-:Y:S02]  /*14490*/  R2UR UR29, R195 ;  /* 0x00000000c31d72ca */ /* 0x000fe400000e0000 */
[----:B----4-:R-:W-:-:S02]  /*144a0*/  R2UR UR32, R4 ;  /* 0x00000000042072ca */ /* 0x010fc400000e0000 */
[----:B------:R-:W-:-:S13]  /*144b0*/  R2UR UR33, R5 ;  /* 0x00000000052172ca */ /* 0x000fda00000e0000 */
[----:B------:R-:W-:Y:S01]  /*144c0*/  HGMMA.64x96x16.F32.BF16 R88, gdesc[UR32], R88, gsb0 ;  /* 0x01600000205879f0 */ /* 0x000fe20008001858 */
[----:B--2---:R-:W-:Y:S02]  /*144d0*/  R2UR UR24, R196 ;  /* 0x00000000c41872ca */ /* 0x004fe400000e0000 */
[----:B------:R-:W-:Y:S01]  /*144e0*/  R2UR UR25, R197 ;  /* 0x00000000c51972ca */ /* 0x000fe200000e0000 */
[----:B------:R-:W-:Y:S02]  /*144f0*/  WARPGROUP.DEPBAR.LE gsb0, 0x0 ;  /* 0x00008000000079c5 */ /* 0x000fe40000010000 */
[----:B------:R-:W-:-:S06]  /*14500*/  WARPGROUP.ARRIVE ;  /* 0x00000000000079c5 */ /* 0x000fcc0000000000 */
[----:B------:R-:W-:Y:S03]  /*14510*/  HGMMA.64x96x16.F32.BF16 R88, gdesc[UR28], R88, gsb0 ;  /* 0x016000001c5879f0 */ /* 0x000fe60008001858 */
[----:B------:R-:W-:Y:S02]  /*14520*/  WARPGROUP.DEPBAR.LE gsb0, 0x0 ;  /* 0x00008000000079c5 */ /* 0x000fe40000010000 */
[----:B------:R-:W-:-:S06]  /*14530*/  WARPGROUP.ARRIVE ;  /* 0x00000000000079c5 */ /* 0x000fcc0000000000 */
[----:B------:R-:W-:Y:S01]  /*14540*/  HGMMA.64x96x16.F32.BF16 R88, gdesc[UR24], R88, gsb0 ;  /* 0x01600000185879f0 */ /* 0x000fe20008001858 */
[----:B------:R-:W-:Y:S01]  /*14550*/  UMOV UR20, UR52 ;  /* 0x0000003400147c82 */ /* 0x000fe20008000000 */
[----:B------:R-:W-:Y:S01]  /*14560*/  UMOV UR21, UR53 ;  /* 0x0000003500157c82 */ /* 0x000fe20008000000 */
[----:B------:R-:W-:Y:S02]  /*14570*/  WARPGROUP.DEPBAR.LE gsb0, 0x0 ;  /* 0x00008000000079c5 */ /* 0x000fe40000010000 */
[----:B------:R-:W-:-:S06]  /*14580*/  WARPGROUP.ARRIVE ;  /* 0x00000000000079c5 */ /* 0x000fcc0000000000 */
[----:B------:R-:W-:Y:S01]  /*14590*/  HGMMA.64x96x16.F32.BF16 R88, gdesc[UR20], R88, gsb0 ;  /* 0x01600000145879f0 */ /* 0x000fe20008001858 */
[----:B------:R-:W-:Y:S01]  /*145a0*/  UMOV UR16, UR48 ;  /* 0x0000003000107c82 */ /* 0x000fe20008000000 */
[----:B------:R-:W-:Y:S01]  /*145b0*/  UMOV UR17, UR49 ;  /* 0x0000003100117c82 */ /* 0x000fe20008000000 */
[----:B------:R-:W-:Y:S02]  /*145c0*/  R2UR UR45, R198 ;  /* 0x00000000c62d72ca */ /* 0x000fe400000e0000 */
[----:B------:R-:W-:Y:S01]  /*145d0*/  R2UR UR44, R0 ;  /* 0x00000000002c72ca */ /* 0x000fe200000e0000 */
[----:B------:R-:W-:Y:S02]  /*145e0*/  WARPGROUP.DEPBAR.LE gsb0, 0x0 ;  /* 0x00008000000079c5 */ /* 0x000fe40000010000 */
[----:B------:R-:W-:-:S06]  /*145f0*/  WARPGROUP.ARRIVE ;  /* 0x00000000000079c5 */ /* 0x000fcc0000000000 */
[----:B------:R-:W-:Y:S04]  /*14600*/  HGMMA.64x96x16.F32.BF16 R88, gdesc[UR16], R88, gsb0 ;  /* 0x01600000105879f0 */ /* 0x000fe80008001858 */
[----:B------:R-:W-:Y:S01]  /*14610*/  UMOV UR12, UR44 ;  /* 0x0000002c000c7c82 */ /* 0x000fe20008000000 */
[----:B------:R-:W-:Y:S01]  /*14620*/  UMOV UR13, UR45 ;  /* 0x0000002d000d7c82 */ /* 0x000fe20008000000 */
        /* <DEDUP_REMOVED lines=10> */
[----:B------:R-:W-:Y:S01]  /*146d0*/  R2UR UR38, R193 ;  /* 0x00000000c12672ca */ /* 0x000fe200000e0000 */
[----:B------:R-:W-:Y:S02]  /*146e0*/  WARPGROUP.DEPBAR.LE gsb0, 0x0 ;  /* 0x00008000000079c5 */ /* 0x000fe40000010000 */
[----:B------:R-:W-:-:S06]  /*146f0*/  WARPGROUP.ARRIVE ;  /* 0x00000000000079c5 */ /* 0x000fcc0000000000 */
[----:B------:R-:W-:Y:S01]  /*14700*/  HGMMA.64x96x16.F32.BF16 R88, gdesc[UR8], R88, gsb0 ;  /* 0x01600000085879f0 */ /* 0x000fe20008001858 */
[----:B------:R-:W-:Y:S02]  /*14710*/  R2UR UR59, R3 ;  /* 0x00000000033b72ca */ /* 0x000fe400000e0000 */
[----:B------:R-:W-:Y:S02]  /*14720*/  R2UR UR57, R20 ;  /* 0x00000000143972ca */ /* 0x000fe400000e0000 */
[----:B------:R-:W-:Y:S01]  /*14730*/  R2UR UR56, R21 ;  /* 0x00000000153872ca */ /* 0x000fe200000e0000 */
[----:B------:R-:W-:Y:S02]  /*14740*/  WARPGROUP.DEPBAR.LE gsb0, 0x0 ;  /* 0x00008000000079c5 */ /* 0x000fe40000010000 */
[----:B0-----:R-:W-:-:S12]  /*14750*/  @!P0 BRA `(.L_x_632) ;  /* 0x0000000000048947 */ /* 0x001fd80003800000 */
[----:B------:R-:W-:Y:S01]  /*14760*/  BPT.TRAP 0x1 ;  /* 0x000000040000795c */ /* 0x000fe20000300000 */
.L_x_632:
[----:B-----5:R-:W-:Y:S01]  /*14770*/  SHF.L.U32 R0, R10, 0x1f, RZ ;  /* 0x0000001f0a007819 */ /* 0x020fe200000006ff */
[----:B------:R-:W-:-:S04]  /*14780*/  IMAD R20, R11, 0x8, R2 ;  /* 0x000000080b147824 */ /* 0x000fc800078e0202 */
[----:B------:R0:W1:Y:S01]  /*14790*/  SYNCS.PHASECHK.TRANS64.TRYWAIT P1, [R20+URZ+0x2a850], R0 ;  /* 0x02a85000140075a7 */ /* 0x000062000802017f */
[----:B------:R-:W-:Y:S05]  /*147a0*/  @!P0 BRA `(.L_x_633) ;  /* 0x0000000000048947 */ /* 0x000fea0003800000 */
[----:B------:R-:W-:Y:S01]  /*147b0*/  BPT.TRAP 0x1 ;  /* 0x000000040000795c */ /* 0x000fe20000300000 */
.L_x_633:
[----:B------:R-:W-:Y:S04]  /*147c0*/  BSSY B1, `(.L_x_634) ;  /* 0x0000004000017945 */ /* 0x000fe80003800000 */
[----:B-1----:R-:W-:Y:S05]  /*147d0*/  @P1 BRA `(.L_x_635) ;  /* 0x0000000000081947 */ /* 0x002fea0003800000 */
[----:B------:R-:W1:Y:S02]  /*147e0*/  SYNCS.PHASECHK.TRANS64.TRYWAIT P1, [R20+URZ+0x2a850], R0 ;  /* 0x02a85000140075a7 */ /* 0x000e64000802017f */
[----:B-1----:R-:W-:Y:S05]  /*147f0*/  @!P1 BRA `(.L_x_636) ;  /* 0x000000cc00549947 */ /* 0x002fea0003800000 */
.L_x_635:
[----:B------:R-:W-:Y:S05]  /*14800*/  BSYNC B1 ;  /* 0x0000000000017941 */ /* 0x000fea0003800000 */
.L_x_634:
[----:B01----:R-:W-:Y:S01]  /*14810*/  VIADD R0, R2, 0x400 ;  /* 0x0000040002007836 */ /* 0x003fe20000000000 */
[----:B------:R-:W-:Y:S01]  /*14820*/  WARPGROUP.ARRIVE ;  /* 0x00000000000079c5 */ /* 0x000fe20000000000 */
[----:B------:R-:W-:-:S03]  /*14830*/  IMAD.MOV.U32 R5, RZ, RZ, 0x40000040 ;  /* 0x40000040ff057424 */ /* 0x000fc600078e00ff */
[----:B------:R-:W-:Y:S02]  /*14840*/  SHF.R.U32.HI R0, RZ, 0x4, R0 ;  /* 0x00000004ff007819 */ /* 0x000fe40000011600 */
[----:B------:R-:W-:Y:S02]  /*14850*/  R2UR UR7, R5 ;  /* 0x00000000050772ca */ /* 0x000fe400000e0000 */
[----:B------:R-:W-:Y:S02]  /*14860*/  LOP3.LUT R0, R0, 0x3fff, RZ, 0xc0, !PT ;  /* 0x00003fff00007812 */ /* 0x000fe400078ec0ff */
[----:B------:R-:W-:Y:S02]  /*14870*/  MOV R5, 0x40000040 ;  /* 0x4000004000057802 */ /* 0x000fe40000000f00 */
[----:B------:R-:W-:-:S05]  /*14880*/  LOP3.LUT R0, R0, 0x3000000, RZ, 0xfc, !PT ;  /* 0x0300000000007812 */ /* 0x000fca00078efcff */
[----:B------:R-:W-:Y:S02]  /*14890*/  IMAD R4, R11, 0x600, R0 ;  /* 0x000006000b047824 */ /* 0x000fe400078e0200 */
[----:B------:R-:W-:Y:S02]  /*148a0*/  IMAD.MOV.U32 R11, RZ, RZ, 0x40000040 ;  /* 0x40000040ff0b7424 */ /* 0x000fe400078e00ff */
[C---:B------:R-:W-:Y:S01]  /*148b0*/  VIADD R10, R4.reuse, 0x80 ;  /* 0x00000080040a7836 */ /* 0x040fe20000000000 */
[----:B------:R-:W-:-:S13]  /*148c0*/  R2UR UR6, R4 ;  /* 0x00000000040672ca */ /* 0x000fda00000e0000 */
[----:B------:R-:W-:Y:S01]  /*148d0*/  HGMMA.64x128x16.F32.BF16 R24, R156, gdesc[UR4].tnspB, R24, gsb0 ;  /* 0x41e000049c187df0 */ /* 0x000fe20008001818 */
[----:B------:R-:W-:Y:S01]  /*148e0*/  R2UR UR6, R10 ;  /* 0x000000000a0672ca */ /* 0x000fe200000e0000 */
[----:B------:R-:W-:Y:S01]  /*148f0*/  VIADD R10, R4, 0x100 ;  /* 0x00000100040a7836 */ /* 0x000fe20000000000 */
[----:B------:R-:W-:Y:S01]  /*14900*/  R2UR UR7, R11 ;  /* 0x000000000b0772ca */ /* 0x000fe200000e0000 */
[----:B------:R-:W-:Y:S01]  /*14910*/  IMAD.MOV.U32 R11, RZ, RZ, 0x40000040 ;  /* 0x40000040ff0b7424 */ /* 0x000fe200078e00ff */
[----:B------:R-:W-:Y:S02]  /*14920*/  WARPGROUP.DEPBAR.LE gsb0, 0x0 ;  /* 0x00008000000079c5 */ /* 0x000fe40000010000 */
[----:B------:R-:W-:-:S09]  /*14930*/  WARPGROUP.ARRIVE ;  /* 0x00000000000079c5 */ /* 0x000fd20000000000 */
        /* <DEDUP_REMOVED lines=9> */
[C---:B------:R-:W-:Y:S01]  /*149d0*/  VIADD R10, R4.reuse, 0x200 ;  /* 0x00000200040a7836 */ /* 0x040fe20000000000 */
[----:B------:R-:W-:Y:S01]  /*149e0*/  R2UR UR7, R11 ;  /* 0x000000000b0772ca */ /* 0x000fe200000e0000 */
[----:B------:R-:W-:Y:S02]  /*149f0*/  IMAD.MOV.U32 R11, RZ, RZ, 0x40000040 ;  /* 0x40000040ff0b7424 */ /* 0x000fe400078e00ff */
[----:B------:R-:W-:Y:S01]  /*14a00*/  VIADD R4, R4, 0x280 ;  /* 0x0000028004047836 */ /* 0x000fe20000000000 */
[----:B------:R-:W-:Y:S02]  /*14a10*/  WARPGROUP.DEPBAR.LE gsb0, 0x0 ;  /* 0x00008000000079c5 */ /* 0x000fe40000010000 */
[----:B------:R-:W-:-:S07]  /*14a20*/  WARPGROUP.ARRIVE ;  /* 0x00000000000079c5 */ /* 0x000fce0000000000 */
[----:B------:R-:W-:Y:S01]  /*14a30*/  HGMMA.64x128x16.F32.BF16 R24, R144, gdesc[UR4].tnspB, R24, gsb0 ;  /* 0x41e0000490187df0 */ /* 0x000fe20008001818 */
[----:B------:R-:W-:Y:S02]  /*14a40*/  R2UR UR6, R10 ;  /* 0x000000000a0672ca */ /* 0x000fe400000e0000 */
[----:B------:R-:W-:Y:S01]  /*14a50*/  R2UR UR7, R11 ;  /* 0x000000000b0772ca */ /* 0x000fe200000e0000 */
[----:B------:R-:W-:Y:S02]  /*14a60*/  WARPGROUP.DEPBAR.LE gsb0, 0x0 ;  /* 0x00008000000079c5 */ /* 0x000fe40000010000 */
[----:B------:R-:W-:-:S10]  /*14a70*/  WARPGROUP.ARRIVE ;  /* 0x00000000000079c5 */ /* 0x000fd40000000000 */
[----:B------:R-:W-:Y:S01]  /*14a80*/  HGMMA.64x128x16.F32.BF16 R24, R148, gdesc[UR4].tnspB, R24, gsb0 ;  /* 0x41e0000494187df0 */ /* 0x000fe20008001818 */
[----:B------:R-:W-:Y:S02]  /*14a90*/  R2UR UR6, R4 ;  /* 0x00000000040672ca */ /* 0x000fe400000e0000 */
[----:B------:R-:W-:Y:S01]  /*14aa0*/  R2UR UR7, R5 ;  /* 0x00000000050772ca */ /* 0x000fe200000e0000 */
[----:B------:R-:W-:Y:S02]  /*14ab0*/  WARPGROUP.DEPBAR.LE gsb0, 0x0 ;  /* 0x00008000000079c5 */ /* 0x000fe40000010000 */
[----:B------:R-:W-:-:S10]  /*14ac0*/  WARPGROUP.ARRIVE ;  /* 0x00000000000079c5 */ /* 0x000fd40000000000 */
[----:B------:R-:W-:Y:S03]  /*14ad0*/  HGMMA.64x128x16.F32.BF16 R24, R152, gdesc[UR4].tnspB, R24, gsb0 ;  /* 0x41e0000498187df0 */ /* 0x000fe60008001818 */
[----:B------:R-:W-:Y:S02]  /*14ae0*/  WARPGROUP.DEPBAR.LE gsb0, 0x0 ;  /* 0x00008000000079c5 */ /* 0x000fe40000010000 */
[----:B------:R-:W-:Y:S05]  /*14af0*/  @!P0 BRA `(.L_x_637) ;  /* 0x0000000000048947 */ /* 0x000fea0003800000 */
[----:B------:R-:W-:Y:S01]  /*14b00*/  BPT.TRAP 0x1 ;  /* 0x000000040000795c */ /* 0x000fe20000300000 */
.L_x_637:
        /* <DEDUP_REMOVED lines=52> */
[----:B------:R-:W0:Y:S04]  /*14e50*/  SHFL.BFLY PT, R4, R5, 0x1, 0x1f ;  /* 0x0c201f0005047f89 */ /* 0x000e2800000e0000 */
[----:B------:R-:W1:Y:S01]  /*14e60*/  SHFL.BFLY PT, R0, R3, 0x1, 0x1f ;  /* 0x0c201f0003007f89 */ /* 0x000e6200000e0000 */
[----:B0-----:R-:W-:Y:S02]  /*14e70*/  FMNMX.FTZ R5, R5, R4, !PT ;  /* 0x0000000405057209 */ /* 0x001fe40007810000 */
[----:B-1----:R-:W-:Y:S01]  /*14e80*/  FMNMX.FTZ R3, R3, R0, !PT ;  /* 0x0000000003037209 */ /* 0x002fe20007810000 */
[----:B------:R-:W-:Y:S02]  /*14e90*/  IMAD.U32 R0, RZ, RZ, UR38 ;  /* 0x00000026ff007e24 */ /* 0x000fe4000f8e00ff */
[----:B------:R-:W-:-:S02]  /*14ea0*/  FADD.FTZ R9, -R5, R14 ;  /* 0x0000000e05097221 */ /* 0x000fc40000010100 */
[-C--:B------:R-:W-:Y:S01]  /*14eb0*/  FMUL.FTZ R11, R5, R0.reuse ;  /* 0x00000000050b7220 */ /* 0x080fe20000410000 */
[----:B------:R-:W-:Y:S01]  /*14ec0*/  FADD.FTZ R4, -R3, R13 ;  /* 0x0000000d03047221 */ /* 0x000fe20000010100 */
[-C--:B------:R-:W-:Y:S02]  /*14ed0*/  FMUL.FTZ R9, R9, R0.reuse ;  /* 0x0000000009097220 */ /* 0x080fe40000410000 */
[-CC-:B------:R-:W-:Y:S01]  /*14ee0*/  FFMA.FTZ R136, R96, R0.reuse, -R11.reuse ;  /* 0x0000000060887223 */ /* 0x180fe2000001080b */
[-CC-:B------:R-:W-:Y:S01]  /*14ef0*/  FFMA.FTZ R96, R97, R0.reuse, -R11.reuse ;  /* 0x0000000061607223 */ /* 0x180fe2000001080b */
[-C--:B------:R-:W-:Y:S01]  /*14f00*/  FMUL.FTZ R97, R3, R0.reuse ;  /* 0x0000000003617220 */ /* 0x080fe20000410000 */
[-CC-:B------:R-:W-:Y:S01]  /*14f10*/  FFMA.FTZ R156, R88, R0.reuse, -R11.reuse ;  /* 0x00000000589c7223 */ /* 0x180fe2000001080b */
[-C--:B------:R-:W-:Y:S01]  /*14f20*/  FMUL.FTZ R4, R4, R0.reuse ;  /* 0x0000000004047220 */ /* 0x080fe20000410000 */
[-C--:B------:R-:W-:Y:S01]  /*14f30*/  FFMA.FTZ R137, R93, R0.reuse, -R11 ;  /* 0x000000005d897223 */ /* 0x080fe2000001080b */
[-C--:B------:R-:W-:Y:S01]  /*14f40*/  FFMA.FTZ R157, R90, R0.reuse, -R97 ;  /* 0x000000005a9d7223 */ /* 0x080fe20000010861 */
[-CC-:B------:R-:W-:Y:S01]  /*14f50*/  FFMA.FTZ R139, R89, R0.reuse, -R11.reuse ;  /* 0x00000000598b7223 */ /* 0x180fe2000001080b */
[-C--:B------:R-:W-:Y:S01]  /*14f60*/  FFMA.FTZ R93, R101, R0.reuse, -R11 ;  /* 0x00000000655d7223 */ /* 0x080fe2000001080b */
[-C--:B------:R-:W-:Y:S01]  /*14f70*/  FFMA.FTZ R101, R91, R0.reuse, -R97 ;  /* 0x000000005b657223 */ /* 0x080fe20000010861 */
[----:B------:R-:W-:Y:S01]  /*14f80*/  MUFU.EX2 R9, R9 ;  /* 0x0000000900097308 */ /* 0x000fe20000000800 */
[-C--:B------:R-:W-:Y:S01]  /*14f90*/  FFMA.FTZ R158, R92, R0.reuse, -R11 ;  /* 0x000000005c9e7223 */ /* 0x080fe2000001080b */
[-C--:B------:R-:W-:Y:S01]  /*14fa0*/  FFMA.FTZ R159, R94, R0.reuse, -R97 ;  /* 0x000000005e9f7223 */ /* 0x080fe20000010861 */
[-C--:B------:R-:W-:Y:S01]  /*14fb0*/  FFMA.FTZ R138, R100, R0.reuse, -R11 ;  /* 0x00000000648a7223 */ /* 0x080fe2000001080b */
[-CC-:B------:R-:W-:Y:S01]  /*14fc0*/  FFMA.FTZ R100, R95, R0.reuse, -R97.reuse ;  /* 0x000000005f647223 */ /* 0x180fe20000010861 */
[-CC-:B------:R-:W-:Y:S01]  /*14fd0*/  FFMA.FTZ R91, R98, R0.reuse, -R97.reuse ;  /* 0x00000000625b7223 */ /* 0x180fe20000010861 */
[-CC-:B------:R-:W-:Y:S01]  /*14fe0*/  FFMA.FTZ R98, R99, R0.reuse, -R97.reuse ;  /* 0x0000000063627223 */ /* 0x180fe20000010861 */
[-CC-:B------:R-:W-:Y:S01]  /*14ff0*/  FFMA.FTZ R90, R102, R0.reuse, -R97.reuse ;  /* 0x00000000665a7223 */ /* 0x180fe20000010861 */
[----:B------:R-:W0:Y:S01]  /*15000*/  MUFU.EX2 R156, R156 ;  /* 0x0000009c009c7308 */ /* 0x000e220000000800 */
[-CC-:B------:R-:W-:Y:S01]  /*15010*/  FFMA.FTZ R141, R106, R0.reuse, -R97.reuse ;  /* 0x000000006a8d7223 */ /* 0x180fe20000010861 */
[-C--:B------:R-:W-:Y:S01]  /*15020*/  FFMA.FTZ R95, R103, R0.reuse, -R97 ;  /* 0x00000000675f7223 */ /* 0x080fe20000010861 */
[-CC-:B------:R-:W-:Y:S01]  /*15030*/  FFMA.FTZ R140, R104, R0.reuse, -R11.reuse ;  /* 0x00000000688c7223 */ /* 0x180fe2000001080b */
        /* <DEDUP_REMOVED lines=8> */
[----:B------:R-:W-:Y:S01]  /*150c0*/  FFMA.FTZ R145, R114, R0, -R97 ;  /* 0x0000000072917223 */ /* 0x000fe20000010861 */
[----:B------:R-:W-:-:S02]  /*150d0*/  VIADD R99, R15, 0x2a840 ;  /* 0x0002a8400f637836 */ /* 0x000fc40000000000 */
[-C--:B------:R-:W-:Y:S01]  /*150e0*/  FFMA.FTZ R88, R113, R0.reuse, -R11 ;  /* 0x0000000071587223 */ /* 0x080fe2000001080b */
[-C--:B------:R-:W-:Y:S01]  /*150f0*/  FFMA.FTZ R103, R115, R0.reuse, -R97 ;  /* 0x0000000073677223 */ /* 0x080fe20000010861 */
[----:B------:R-:W1:Y:S01]  /*15100*/  MUFU.EX2 R157, R157 ;  /* 0x0000009d009d7308 */ /* 0x000e620000000800 */
        /* <DEDUP_REMOVED lines=16> */
[----:B-1----:R-:W-:Y:S01]  /*15210*/  FFMA.FTZ R6, R4, R6, R157 ;  /* 0x0000000604067223 */ /* 0x002fe2000001009d */
[----:B------:R-:W-:Y:S01]  /*15220*/  PRMT R99, R183, 0x654, R99 ;  /* 0x00000654b7637816 */ /* 0x000fe20000000063 */
[-C--:B------:R-:W-:Y:S01]  /*15230*/  FFMA.FTZ R153, R130, R0.reuse, -R97 ;  /* 0x0000000082997223 */ /* 0x080fe20000010861 */
[-CC-:B------:R-:W-:Y:S01]  /*15240*/  FFMA.FTZ R10, R129, R0.reuse, -R11.reuse ;  /* 0x00000000810a7223 */ /* 0x180fe2000001080b */
[-C--:B------:R-:W-:Y:S01]  /*15250*/  FFMA.FTZ R154, R132, R0.reuse, -R11 ;  /* 0x00000000849a7223 */ /* 0x080fe2000001080b */
[----:B------:R1:W-:Y:S01]  /*15260*/  SYNCS.ARRIVE.TRANS64.RED.A1T0 RZ, [R99+URZ], RZ ;  /* 0x000000ff63ff79a7 */ /* 0x0003e2000810043f */
[-C--:B------:R-:W-:Y:S01]  /*15270*/  FFMA.FTZ R155, R134, R0.reuse, -R97 ;  /* 0x00000000869b7223 */ /* 0x080fe20000010861 */
[----:B------:R-:W3:Y:S01]  /*15280*/  MUFU.EX2 R158, R158 ;  /* 0x0000009e009e7308 */ /* 0x000ee20000000800 */
[----:B0-----:R-:W-:Y:S01]  /*15290*/  FADD.FTZ R7, R139, R7 ;  /* 0x000000078b077221 */ /* 0x001fe20000010000 */
[-C--:B------:R-:W-:Y:S01]  /*152a0*/  FFMA.FTZ R11, R133, R0.reuse, -R11 ;  /* 0x00000000850b7223 */ /* 0x080fe2000001080b */
[-CC-:B-1----:R-:W-:Y:S01]  /*152b0*/  FFMA.FTZ R99, R131, R0.reuse, -R97.reuse ;  /* 0x0000000083637223 */ /* 0x182fe20000010861 */
[----:B------:R-:W-:-:S04]  /*152c0*/  FFMA.FTZ R97, R135, R0, -R97 ;  /* 0x0000000087617223 */ /* 0x000fc80000010861 */
[----:B------:R-:W0:Y:S01]  /*152d0*/  MUFU.EX2 R159, R159 ;  /* 0x0000009f009f7308 */ /* 0x000e220000000800 */
[----:B--2---:R-:W-:-:S07]  /*152e0*/  FADD.FTZ R106, R101, R6 ;  /* 0x00000006656a7221 */ /* 0x004fce0000010000 */
[----:B------:R-:W1:Y:S01]  /*152f0*/  MUFU.EX2 R137, R137 ;  /* 0x0000008900897308 */ /* 0x000e620000000800 */
[----:B---3--:R-:W-:-:S07]  /*15300*/  FADD.FTZ R6, R158, R7 ;  /* 0x000000079e067221 */ /* 0x008fce0000010000 */
        /* <DEDUP_REMOVED lines=81> */
[----:B-1----:R-:W-:Y:S01]  /*15820*/  FADD.FTZ R106, R155, R7 ;  /* 0x000000079b6a7221 */ /* 0x002fe20000010000 */
[----:B--2---:R-:W-:-:S03]  /*15830*/  FADD.FTZ R7, R11, R6 ;  /* 0x000000060b077221 */ /* 0x004fc60000010000 */
[----:B0-----:R-:W-:Y:S01]  /*15840*/  FADD.FTZ R6, R97, R106 ;  /* 0x0000006a61067221 */ /* 0x001fe20000010000 */
[----:B------:R-:W-:Y:S06]  /*15850*/  @!P0 BRA `(.L_x_638) ;  /* 0x0000000000048947 */ /* 0x000fec0003800000 */
[----:B------:R-:W-:Y:S01]  /*15860*/  BPT.TRAP 0x1 ;  /* 0x000000040000795c */ /* 0x000fe20000300000 */
.L_x_638:
[----:B------:R-:W-:Y:S01]  /*15870*/  ISETP.GT.AND P1, PT, R12, R182, PT ;  /* 0x000000b60c00720c */ /* 0x000fe20003f24270 */
[----:B------:R-:W-:Y:S01]  /*15880*/  VIADD R20, R20, 0x2a860 ;  /* 0x0002a86014147836 */ /* 0x000fe20000000000 */
[----:B------:R-:W-:Y:S01]  /*15890*/  F2FP.BF16.F32.PACK_AB R156, R139, R156 ;  /* 0x0000009c8b9c723e */ /* 0x000fe200000010ff */
[----:B------:R-:W-:Y:S01]  /*158a0*/  VIADD R12, R12, 0xffffffff ;  /* 0xffffffff0c0c7836 */ /* 0x000fe20000000000 */
[----:B------:R-:W-:Y:S02]  /*158b0*/  F2FP.BF16.F32.PACK_AB R158, R137, R158 ;  /* 0x0000009e899e723e */ /* 0x000fe400000010ff */
[----:B------:R-:W-:Y:S02]  /*158c0*/  PRMT R20, R183, 0x654, R20 ;  /* 0x00000654b7147816 */ /* 0x000fe40000000014 */
[----:B------:R-:W-:Y:S01]  /*158d0*/  F2FP.BF16.F32.PACK_AB R148, R14, R148 ;  /* 0x000000940e94723e */ /* 0x000fe200000010ff */
[----:B------:R-:W-:Y:S01]  /*158e0*/  IMAD.MOV.U32 R14, RZ, RZ, R5 ;  /* 0x000000ffff0e7224 */ /* 0x000fe200078e0005 */
[----:B------:R0:W-:Y:S01]  /*158f0*/  SYNCS.ARRIVE.TRANS64.RED.A1T0 RZ, [R20+URZ], RZ ;  /* 0x000000ff14ff79a7 */ /* 0x0001e2000810043f */
[----:B------:R-:W-:Y:S01]  /*15900*/  F2FP.BF16.F32.PACK_AB R150, R13, R150 ;  /* 0x000000960d96723e */ /* 0x000fe200000010ff */
[----:B------:R-:W-:Y:S01]  /*15910*/  IMAD.MOV.U32 R13, RZ, RZ, R3 ;  /* 0x000000ffff0d7224 */ /* 0x000fe200078e0003 */
[----:B------:R-:W-:Y:S01]  /*15920*/  F2FP.BF16.F32.PACK_AB R152, R10, R152 ;  /* 0x000000980a98723e */ /* 0x000fe200000010ff */
[----:B------:R-:W-:Y:S01]  /*15930*/  IMAD.MOV.U32 R10, RZ, RZ, R181 ;  /* 0x000000ffff0a7224 */ /* 0x000fe200078e00b5 */
[----:B------:R-:W-:Y:S01]  /*15940*/  F2FP.BF16.F32.PACK_AB R154, R11, R154 ;  /* 0x0000009a0b9a723e */ /* 0x000fe200000010ff */
[----:B------:R-:W-:Y:S01]  /*15950*/  IMAD.MOV.U32 R11, RZ, RZ, R174 ;  /* 0x000000ffff0b7224 */ /* 0x000fe200078e00ae */
        /* <DEDUP_REMOVED lines=18> */
[----:B0-----:R-:W-:Y:S06]  /*15a80*/  @P1 BRA `(.L_x_639) ;  /* 0xffffffdc00cc1947 */ /* 0x001fec000383ffff */
.L_x_626:
[----:B------:R-:W-:Y:S05]  /*15a90*/  BSYNC B0 ;  /* 0x0000000000007941 */ /* 0x000fea0003800000 */
.L_x_625:
        /* <DEDUP_REMOVED lines=67> */
.L_x_640:
[----:B------:R-:W-:Y:S01]  /*15ed0*/  IMAD R4, R174, 0x8, R2 ;  /* 0x00000008ae047824 */ /* 0x000fe200078e0202 */
[----:B------:R-:W-:-:S04]  /*15ee0*/  SHF.L.U32 R9, R181, 0x1f, RZ ;  /* 0x0000001fb5097819 */ /* 0x000fc800000006ff */
[----:B------:R0:W1:Y:S01]  /*15ef0*/  SYNCS.PHASECHK.TRANS64.TRYWAIT P1, [R4+URZ+0x2a850], R9 ;  /* 0x02a85009040075a7 */ /* 0x000062000802017f */
[----:B------:R-:W-:Y:S05]  /*15f00*/  @!P0 BRA `(.L_x_641) ;  /* 0x0000000000048947 */ /* 0x000fea0003800000 */
[----:B------:R-:W-:Y:S01]  /*15f10*/  BPT.TRAP 0x1 ;  /* 0x000000040000795c */ /* 0x000fe20000300000 */
.L_x_641:
[----:B------:R-:W-:Y:S01]  /*15f20*/  VIADD R2, R2, 0x400 ;  /* 0x0000040002027836 */ /* 0x000fe20000000000 */
[----:B------:R-:W-:Y:S04]  /*15f30*/  BSSY B0, `(.L_x_642) ;  /* 0x0000008000007945 */ /* 0x000fe80003800000 */
[----:B------:R-:W-:-:S04]  /*15f40*/  SHF.R.U32.HI R2, RZ, 0x4, R2 ;  /* 0x00000004ff027819 */ /* 0x000fc80000011602 */
[----:B------:R-:W-:-:S04]  /*15f50*/  LOP3.LUT R2, R2, 0x3fff, RZ, 0xc0, !PT ;  /* 0x00003fff02027812 */ /* 0x000fc800078ec0ff */
[----:B------:R-:W-:-:S05]  /*15f60*/  LOP3.LUT R11, R2, 0x3000000, RZ, 0xfc, !PT ;  /* 0x03000000020b7812 */ /* 0x000fca00078efcff */
[----:B------:R-:W-:Y:S01]  /*15f70*/  IMAD R2, R174, 0x600, R11 ;  /* 0x00000600ae027824 */ /* 0x000fe200078e020b */
[----:B-1----:R-:W-:Y:S06]  /*15f80*/  @P1 BRA `(.L_x_643) ;  /* 0x0000000000081947 */ /* 0x002fec0003800000 */
[----:B------:R-:W1:Y:S02]  /*15f90*/  SYNCS.PHASECHK.TRANS64.TRYWAIT P1, [R4+URZ+0x2a850], R9 ;  /* 0x02a85009040075a7 */ /* 0x000e64000802017f */
[----:B-1----:R-:W-:Y:S05]  /*15fa0*/  @!P1 BRA `(.L_x_644) ;  /* 0x000000b4007c9947 */ /* 0x002fea0003800000 */
.L_x_643:
[----:B------:R-:W-:Y:S05]  /*15fb0*/  BSYNC B0 ;  /* 0x0000000000007941 */ /* 0x000fea0003800000 */
.L_x_642:
[----:B------:R-:W-:Y:S01]  /*15fc0*/  IMAD.MOV.U32 R8, RZ, RZ, R2 ;  /* 0x000000ffff087224 */ /* 0x000fe200078e0002 */
[----:B------:R-:W-:Y:S01]  /*15fd0*/  WARPGROUP.ARRIVE ;  /* 0x00000000000079c5 */ /* 0x000fe20000000000 */
[----:B01----:R-:W-:Y:S02]  /*15fe0*/  IMAD.MOV.U32 R9, RZ, RZ, 0x40000040 ;  /* 0x40000040ff097424 */ /* 0x003fe400078e00ff */
[----:B------:R-:W-:Y:S01]  /*15ff0*/  IMAD.MOV.U32 R21, RZ, RZ, -0x800000 ;  /* 0xff800000ff157424 */ /* 0x000fe200078e00ff */
[----:B------:R-:W-:Y:S01]  /*16000*/  R2UR UR6, R8 ;  /* 0x00000000080672ca */ /* 0x000fe200000e0000 */
[----:B------:R-:W-:Y:S01]  /*16010*/  VIADD R8, R2, 0x80 ;  /* 0x0000008002087836 */ /* 0x000fe20000000000 */
[----:B------:R-:W-:Y:S01]  /*16020*/  R2UR UR7, R9 ;  /* 0x00000000090772ca */ /* 0x000fe200000e0000 */
[----:B------:R-:W-:Y:S02]  /*16030*/  IMAD.MOV.U32 R9, RZ, RZ, 0x40000040 ;  /* 0x40000040ff097424 */ /* 0x000fe400078e00ff */
[----:B------:R-:W-:-:S10]  /*16040*/  IMAD.MOV.U32 R20, RZ, RZ, -0x800000 ;  /* 0xff800000ff147424 */ /* 0x000fd400078e00ff */
        /* <DEDUP_REMOVED lines=8> */
[----:B------:R-:W-:Y:S02]  /*160d0*/  R2UR UR6, R8 ;  /* 0x00000000080672ca */ /* 0x000fe400000e0000 */
[----:B------:R-:W-:Y:S01]  /*160e0*/  R2UR UR7, R9 ;  /* 0x00000000090772ca */ /* 0x000fe200000e0000 */
[----:B------:R-:W-:Y:S01]  /*160f0*/  IMAD.MOV.U32 R9, RZ, RZ, 0x40000040 ;  /* 0x40000040ff097424 */ /* 0x000fe200078e00ff */
[----:B------:R-:W-:Y:S01]  /*16100*/  IADD3 R8, R2, 0x180, RZ ;  /* 0x0000018002087810 */ /* 0x000fe20007ffe0ff */
[----:B------:R-:W-:Y:S02]  /*16110*/  WARPGROUP.DEPBAR.LE gsb0, 0x0 ;  /* 0x00008000000079c5 */ /* 0x000fe40000010000 */
[----:B------:R-:W-:-:S08]  /*16120*/  WARPGROUP.ARRIVE ;  /* 0x00000000000079c5 */ /* 0x000fd00000000000 */
        /* <DEDUP_REMOVED lines=12> */
[----:B------:R-:W0:Y:S01]  /*161f0*/  SHFL.BFLY PT, R2, R7, 0x2, 0x1f ;  /* 0x0c401f0007027f89 */ /* 0x000e2200000e0000 */
[----:B------:R-:W-:Y:S02]  /*16200*/  WARPGROUP.DEPBAR.LE gsb0, 0x0 ;  /* 0x00008000000079c5 */ /* 0x000fe40000010000 */
[----:B------:R-:W-:-:S08]  /*16210*/  WARPGROUP.ARRIVE ;  /* 0x00000000000079c5 */ /* 0x000fd00000000000 */
[----:B------:R-:W-:Y:S01]  /*16220*/  HGMMA.64x128x16.F32.BF16 R24, R148, gdesc[UR4].tnspB, R24, gsb0 ;  /* 0x41e0000494187df0 */ /* 0x000fe20008001818 */
[----:B------:R-:W-:Y:S01]  /*16230*/  R2UR UR6, R8 ;  /* 0x00000000080672ca */ /* 0x000fe200000e0000 */
[----:B0-----:R-:W-:Y:S01]  /*16240*/  FADD.FTZ R8, R2, R7 ;  /* 0x0000000702087221 */ /* 0x001fe20000010000 */
[----:B------:R-:W-:Y:S01]  /*16250*/  R2UR UR7, R9 ;  /* 0x00000000090772ca */ /* 0x000fe200000e0000 */
[----:B------:R-:W-:Y:S01]  /*16260*/  IMAD.MOV.U32 R2, RZ, RZ, RZ ;  /* 0x000000ffff027224 */ /* 0x000fe200078e00ff */
[----:B------:R-:W0:Y:S02]  /*16270*/  SHFL.BFLY PT, R9, R6, 0x2, 0x1f ;  /* 0x0c401f0006097f89 */ /* 0x000e2400000e0000 */
[----:B0-----:R-:W-:Y:S01]  /*16280*/  FADD.FTZ R10, R9, R6 ;  /* 0x00000006090a7221 */ /* 0x001fe20000010000 */
[----:B------:R-:W-:Y:S01]  /*16290*/  IMAD.MOV.U32 R6, RZ, RZ, RZ ;  /* 0x000000ffff067224 */ /* 0x000fe200078e00ff */
[----:B------:R-:W0:Y:S04]  /*162a0*/  SHFL.BFLY PT, R9, R8, 0x1, 0x1f ;  /* 0x0c201f0008097f89 */ /* 0x000e2800000e0000 */
[----:B------:R-:W1:Y:S01]  /*162b0*/  SHFL.BFLY PT, R11, R10, 0x1, 0x1f ;  /* 0x0c201f000a0b7f89 */ /* 0x000e6200000e0000 */
[----:B0-----:R-:W-:Y:S01]  /*162c0*/  FADD.FTZ R12, R8, R9 ;  /* 0x00000009080c7221 */ /* 0x001fe20000010000 */
[----:B-1----:R-:W-:-:S04]  /*162d0*/  FADD.FTZ R11, R10, R11 ;  /* 0x0000000b0a0b7221 */ /* 0x002fc80000010000 */
[----:B------:R-:W-:Y:S02]  /*162e0*/  FSETP.NE.FTZ.AND P1, PT, R12, RZ, PT ;  /* 0x000000ff0c00720b */ /* 0x000fe40003f35000 */
[----:B------:R-:W-:-:S11]  /*162f0*/  FSETP.NE.FTZ.AND P2, PT, R11, RZ, PT ;  /* 0x000000ff0b00720b */ /* 0x000fd60003f55000 */
[----:B------:R-:W0:Y:S01]  /*16300*/  @P1 MUFU.LG2 R7, R12 ;  /* 0x0000000c00071308 */ /* 0x000e220000000c00 */
[C---:B------:R-:W-:Y:S01]  /*16310*/  @P1 FMUL.FTZ R8, R0.reuse, 0.69314718246459960938 ;  /* 0x3f31721800081820 */ /* 0x040fe20000410000 */
[----:B------:R-:W-:-:S06]  /*16320*/  @P2 FMUL.FTZ R13, R0, 0.69314718246459960938 ;  /* 0x3f317218000d2820 */ /* 0x000fcc0000410000 */
        /* <DEDUP_REMOVED lines=9> */
[----:B------:R-:W-:Y:S03]  /*163c0*/  HGMMA.64x128x16.F32.BF16 R24, R152, gdesc[UR4].tnspB, R24, gsb0 ;  /* 0x41e0000498187df0 */ /* 0x000fe60008001818 */
[----:B------:R-:W-:Y:S02]  /*163d0*/  WARPGROUP.DEPBAR.LE gsb0, 0x0 ;  /* 0x00008000000079c5 */ /* 0x000fe40000010000 */
[----:B--23--:R-:W-:Y:S05]  /*163e0*/  @!P0 BRA `(.L_x_645) ;  /* 0x0000000000048947 */ /* 0x00cfea0003800000 */
[----:B------:R-:W-:Y:S01]  /*163f0*/  BPT.TRAP 0x1 ;  /* 0x000000040000795c */ /* 0x000fe20000300000 */
.L_x_645:
[----:B------:R-:W-:Y:S02]  /*16400*/  VIADD R4, R4, 0x2a860 ;  /* 0x0002a86004047836 */ /* 0x000fe40000000000 */
[-C--:B------:R-:W-:Y:S01]  /*16410*/  FMUL.FTZ R88, R24, R6.reuse ;  /* 0x0000000618587220 */ /* 0x080fe20000410000 */
[----:B------:R-:W-:Y:S02]  /*16420*/  VIADD R174, R174, 0x1 ;  /* 0x00000001aeae7836 */ /* 0x000fe40000000000 */
[-C--:B------:R-:W-:Y:S01]  /*16430*/  FMUL.FTZ R89, R25, R6.reuse ;  /* 0x0000000619597220 */ /* 0x080fe20000410000 */
[-C--:B------:R-:W-:Y:S01]  /*16440*/  FMUL.FTZ R90, R28, R6.reuse ;  /* 0x000000061c5a7220 */ /* 0x080fe20000410000 */
[----:B------:R-:W-:Y:S01]  /*16450*/  PRMT R4, R183, 0x654, R4 ;  /* 0x00000654b7047816 */ /* 0x000fe20000000004 */
[-C--:B------:R-:W-:Y:S01]  /*16460*/  FMUL.FTZ R91, R29, R6.reuse ;  /* 0x000000061d5b7220 */ /* 0x080fe20000410000 */
[----:B------:R-:W-:Y:S01]  /*16470*/  ISETP.NE.AND P1, PT, R174, 0x2, PT ;  /* 0x00000002ae00780c */ /* 0x000fe20003f25270 */
[-C--:B------:R-:W-:Y:S01]  /*16480*/  FMUL.FTZ R92, R32, R6.reuse ;  /* 0x00000006205c7220 */ /* 0x080fe20000410000 */
[----:B------:R1:W-:Y:S01]  /*16490*/  SYNCS.ARRIVE.TRANS64.RED.A1T0 RZ, [R4+URZ], RZ ;  /* 0x000000ff04ff79a7 */ /* 0x0003e2000810043f */
[-C--:B------:R-:W-:Y:S01]  /*164a0*/  FMUL.FTZ R93, R33, R6.reuse ;  /* 0x00000006215d7220 */ /* 0x080fe20000410000 */
[----:B------:R-:W-:Y:S01]  /*164b0*/  SEL R0, RZ, 0x1, P1 ;  /* 0x00000001ff007807 */ /* 0x000fe20000800000 */
        /* <DEDUP_REMOVED lines=27> */
[-C--:B0-----:R-:W-:Y:S01]  /*16670*/  FMUL.FTZ R96, R26, R2.reuse ;  /* 0x000000021a607220 */ /* 0x081fe20000410000 */
        /* <DEDUP_REMOVED lines=31> */
[----:B------:R-:W-:Y:S01]  /*16870*/  LOP3.LUT R181, R181, R0, RZ, 0x3c, !PT ;  /* 0x00000000b5b57212 */ /* 0x000fe200078e3cff */
[----:B------:R-:W-:Y:S01]  /*16880*/  VIADD R191, R191, 0x1 ;  /* 0x00000001bfbf7836 */ /* 0x000fe20000000000 */
[----:B-1----:R-:W-:-:S07]  /*16890*/  SEL R174, R174, RZ, P1 ;  /* 0x000000ffaeae7207 */ /* 0x002fce0000800000 */
.L_x_567:
[----:B------:R-:W1:Y:S08]  /*168a0*/  S2UR UR4, SR_CgaCtaId ;  /* 0x00000000000479c3 */ /* 0x000e700000008800 */
[----:B------:R-:W-:Y:S01]  /*168b0*/  BAR.SYNC.DEFER_BLOCKING 0x5, 0x180 ;  /* 0x0146000000007b1d */ /* 0x000fe20000010000 */
[----:B------:R-:W-:-:S05]  /*168c0*/  MOV R2, 0x400 ;  /* 0x0000040000027802 */ /* 0x000fca0000000f00 */
[----:B------:R-:W-:Y:S01]  /*168d0*/  BSSY B0, `(.L_x_646) ;  /* 0x00002db000007945 */ /* 0x000fe20003800000 */
[----:B-1----:R-:W-:-:S05]  /*168e0*/  IMAD.U32 R183, RZ, RZ, UR4 ;  /* 0x00000004ffb77e24 */ /* 0x002fca000f8e00ff */
[----:B------:R-:W-:-:S05]  /*168f0*/  LEA R2, R183, R2, 0x18 ;  /* 0x00000002b7027211 */ /* 0x000fca00078ec0ff */
[----:B------:R1:W2:Y:S01]  /*16900*/  LDS.128 R144, [R2+0x2a8d0] ;  /* 0x02a8d00002907984 */ /* 0x0002a20000000c00 */
[----:B------:R-:W-:Y:S06]  /*16910*/  BAR.ARV 0x4, 0x180 ;  /* 0x0106000000007b1d */ /* 0x000fec0000002000 */
[----:B------:R-:W-:Y:S05]  /*16920*/  @P0 BRA `(.L_x_647) ;  /* 0x00000020006c0947 */ /* 0x000fea0003800000 */
[----:B------:R-:W4:Y:S01]  /*16930*/  LDL R0, [R1+0x70] ;  /* 0x0000700001007983 */ /* 0x000f220000100800 */
[----:B------:R-:W0:Y:S01]  /*16940*/  S2R R3, SR_SWINHI ;  /* 0x0000000000037919 */ /* 0x000e220000002f00 */
[----:B------:R-:W-:Y:S01]  /*16950*/  F2FP.BF16.F32.PACK_AB R32, R95, R94 ;  /* 0x0000005e5f20723e */ /* 0x000fe200000010ff */
[----:B------:R-:W-:Y:S01]  /*16960*/  ULDC.64 UR6, c[0x0][0xc00] ;  /* 0x0003000000067ab9 */ /* 0x000fe20000000a00 */
[----:B------:R-:W-:Y:S01]  /*16970*/  ULDC.64 UR4, c[0x0][0xc08] ;  /* 0x0003020000047ab9 */ /* 0x000fe20000000a00 */
[----:B------:R-:W2:Y:S01]  /*16980*/  LDL R104, [R1+0x6c] ;  /* 0x00006c0001687983 */ /* 0x000ea20000100800 */
[----:B------:R-:W-:Y:S02]  /*16990*/  MOV R72, R2 ;  /* 0x0000000200487202 */ /* 0x000fe40000000f00 */
[----:B0-----:R-:W-:Y:S01]  /*169a0*/  MOV R73, R3 ;  /* 0x0000000300497202 */ /* 0x001fe20000000f00 */
[----:B------:R-:W-:Y:S02]  /*169b0*/  BAR.SYNC.DEFER_BLOCKING 0x1, 0x100 ;  /* 0x0044000000007b1d */ /* 0x000fe40000010000 */
[----:B----4-:R-:W-:-:S03]  /*169c0*/  IMAD.WIDE R8, R0, 0x2, R72 ;  /* 0x0000000200087825 */ /* 0x010fc600078e0248 */
[C---:B------:R-:W-:Y:S02]  /*169d0*/  LOP3.LUT R3, R8.reuse, 0x380, RZ, 0xc0, !PT ;  /* 0x0000038008037812 */ /* 0x040fe400078ec0ff */
[C---:B------:R-:W-:Y:S02]  /*169e0*/  IADD3 R11, P6, R8.reuse, 0x20, RZ ;  /* 0x00000020080b7810 */ /* 0x040fe40007fde0ff */
[----:B------:R-:W-:Y:S02]  /*169f0*/  SHF.R.U64 R3, R3, 0x3, RZ ;  /* 0x0000000303037819 */ /* 0x000fe400000012ff */
[C---:B------:R-:W-:Y:S02]  /*16a00*/  IADD3 R6, P5, R8.reuse, 0x40, RZ ;  /* 0x0000004008067810 */ /* 0x040fe40007fbe0ff */
[C---:B---3--:R-:W-:Y:S02]  /*16a10*/  IADD3 R31, P4, R8.reuse, 0x60, RZ ;  /* 0x00000060081f7810 */ /* 0x048fe40007f9e0ff */
[----:B------:R-:W-:-:S02]  /*16a20*/  IADD3 R33, P3, R8, 0x4000, RZ ;  /* 0x0000400008217810 */ /* 0x000fc40007f7e0ff */
[C---:B------:R-:W-:Y:S02]  /*16a30*/  IADD3 R35, P2, R8.reuse, 0x4020, RZ ;  /* 0x0000402008237810 */ /* 0x040fe40007f5e0ff */
[C---:B------:R-:W-:Y:S02]  /*16a40*/  IADD3 R26, P1, R8.reuse, 0x4040, RZ ;  /* 0x00004040081a7810 */ /* 0x040fe40007f3e0ff */
[----:B------:R-:W-:Y:S02]  /*16a50*/  IADD3 R103, P0, R8, 0x4060, RZ ;  /* 0x0000406008677810 */ /* 0x000fe40007f1e0ff */
[----:B------:R-:W-:Y:S02]  /*16a60*/  LOP3.LUT R8, R3, R8, RZ, 0x3c, !PT ;  /* 0x0000000803087212 */ /* 0x000fe400078e3cff */
[----:B------:R-:W-:Y:S02]  /*16a70*/  LOP3.LUT R0, R11, 0x380, RZ, 0xc0, !PT ;  /* 0x000003800b007812 */ /* 0x000fe400078ec0ff */
[----:B------:R-:W-:-:S02]  /*16a80*/  LOP3.LUT R3, R6, 0x380, RZ, 0xc0, !PT ;  /* 0x0000038006037812 */ /* 0x000fc400078ec0ff */
[----:B------:R-:W-:Y:S02]  /*16a90*/  LOP3.LUT R10, R31, 0x380, RZ, 0xc0, !PT ;  /* 0x000003801f0a7812 */ /* 0x000fe400078ec0ff */
[----:B------:R-:W-:Y:S02]  /*16aa0*/  SHF.R.U64 R0, R0, 0x3, RZ ;  /* 0x0000000300007819 */ /* 0x000fe400000012ff */
[----:B------:R-:W-:Y:S02]  /*16ab0*/  SHF.R.U64 R3, R3, 0x3, RZ ;  /* 0x0000000303037819 */ /* 0x000fe400000012ff */
[----:B------:R-:W-:Y:S02]  /*16ac0*/  LOP3.LUT R14, R33, 0x380, RZ, 0xc0, !PT ;  /* 0x00000380210e7812 */ /* 0x000fe400078ec0ff */
[----:B------:R-:W-:Y:S02]  /*16ad0*/  SHF.R.U64 R10, R10, 0x3, RZ ;  /* 0x000000030a0a7819 */ /* 0x000fe400000012ff */
[----:B------:R-:W-:-:S02]  /*16ae0*/  LOP3.LUT R4, R0, R11, RZ, 0x3c, !PT ;  /* 0x0000000b00047212 */ /* 0x000fc400078e3cff */
[----:B------:R-:W-:Y:S02]  /*16af0*/  LOP3.LUT R6, R3, R6, RZ, 0x3c, !PT ;  /* 0x0000000603067212 */ /* 0x000fe400078e3cff */
[----:B------:R-:W-:Y:S01]  /*16b00*/  LOP3.LUT R0, R35, 0x380, RZ, 0xc0, !PT ;  /* 0x0000038023007812 */ /* 0x000fe200078ec0ff */
[--C-:B------:R-:W-:Y:S01]  /*16b10*/  IMAD.X R5, RZ, RZ, R9.reuse, P6 ;  /* 0x000000ffff057224 */ /* 0x100fe200030e0609 */
[----:B------:R-:W-:Y:S01]  /*16b20*/  SHF.R.U64 R14, R14, 0x3, RZ ;  /* 0x000000030e0e7819 */ /* 0x000fe200000012ff */
[--C-:B------:R-:W-:Y:S01]  /*16b30*/  IMAD.X R7, RZ, RZ, R9.reuse, P5 ;  /* 0x000000ffff077224 */ /* 0x100fe200028e0609 */
[----:B------:R-:W-:Y:S01]  /*16b40*/  LOP3.LUT R3, R26, 0x380, RZ, 0xc0, !PT ;  /* 0x000003801a037812 */ /* 0x000fe200078ec0ff */
[--C-:B------:R-:W-:Y:S01]  /*16b50*/  IMAD.X R13, RZ, RZ, R9.reuse, P4 ;  /* 0x000000ffff0d7224 */ /* 0x100fe200020e0609 */
[----:B------:R-:W-:Y:S01]  /*16b60*/  IADD3.X R15, RZ, R9, RZ, P3, !PT ;  /* 0x00000009ff0f7210 */ /* 0x000fe20001ffe4ff */
[--C-:B------:R-:W-:Y:S01]  /*16b70*/  IMAD.X R25, RZ, RZ, R9.reuse, P2 ;  /* 0x000000ffff197224 */ /* 0x100fe200010e0609 */
[----:B------:R-:W-:Y:S01]  /*16b80*/  LOP3.LUT R12, R10, R31, RZ, 0x3c, !PT ;  /* 0x0000001f0a0c7212 */ /* 0x000fe200078e3cff */
[--C-:B------:R-:W-:Y:S01]  /*16b90*/  IMAD.X R27, RZ, RZ, R9.reuse, P1 ;  /* 0x000000ffff1b7224 */ /* 0x100fe200008e0609 */
[----:B------:R-:W-:Y:S01]  /*16ba0*/  MOV R30, R8 ;  /* 0x00000008001e7202 */ /* 0x000fe20000000f00 */
[----:B------:R-:W-:Y:S01]  /*16bb0*/  IMAD.X R29, RZ, RZ, R9, P0 ;  /* 0x000000ffff1d7224 */ /* 0x000fe200000e0609 */
[----:B------:R-:W-:-:S02]  /*16bc0*/  LOP3.LUT R28, R103, 0x380, RZ, 0xc0, !PT ;  /* 0x00000380671c7812 */ /* 0x000fc400078ec0ff */
[----:B------:R-:W-:Y:S02]  /*16bd0*/  F2FP.BF16.F32.PACK_AB R8, R89, R88 ;  /* 0x000000585908723e */ /* 0x000fe400000010ff */
[----:B------:R-:W-:Y:S02]  /*16be0*/  F2FP.BF16.F32.PACK_AB R9, R97, R96 ;  /* 0x000000606109723e */ /* 0x000fe400000010ff */
[----:B------:R-:W-:Y:S02]  /*16bf0*/  F2FP.BF16.F32.PACK_AB R10, R91, R90 ;  /* 0x0000005a5b0a723e */ /* 0x000fe400000010ff */
[----:B------:R-:W-:Y:S02]  /*16c00*/  F2FP.BF16.F32.PACK_AB R11, R99, R98 ;  /* 0x00000062630b723e */ /* 0x000fe400000010ff */
[----:B------:R-:W-:Y:S02]  /*16c10*/  SHF.R.U64 R0, R0, 0x3, RZ ;  /* 0x0000000300007819 */ /* 0x000fe400000012ff */
[----:B------:R-:W-:-:S02]  /*16c20*/  LOP3.LUT R14, R14, R33, RZ, 0x3c, !PT ;  /* 0x000000210e0e7212 */ /* 0x000fc400078e3cff */
[----:B------:R-:W-:Y:S02]  /*16c30*/  SHF.R.U64 R3, R3, 0x3, RZ ;  /* 0x0000000303037819 */ /* 0x000fe400000012ff */
[----:B------:R-:W-:Y:S01]  /*16c40*/  SHF.R.U64 R28, R28, 0x3, RZ ;  /* 0x000000031c1c7819 */ /* 0x000fe200000012ff */
[----:B------:R0:W-:Y:S01]  /*16c50*/  STSM.16.M88.4 [R30], R8 ;  /* 0x000000081e007844 */ /* 0x0001e20000000200 */
[----:B------:R-:W-:Y:S02]  /*16c60*/  MOV R33, R4 ;  /* 0x0000000400217202 */ /* 0x000fe40000000f00 */
[----:B------:R-:W-:Y:S02]  /*16c70*/  MOV R34, R6 ;  /* 0x0000000600227202 */ /* 0x000fe40000000f00 */
[----:B------:R-:W-:Y:S02]  /*16c80*/  LOP3.LUT R24, R0, R35, RZ, 0x3c, !PT ;  /* 0x0000002300187212 */ /* 0x000fe400078e3cff */
[----:B------:R-:W-:-:S02]  /*16c90*/  F2FP.BF16.F32.PACK_AB R4, R93, R92 ;  /* 0x0000005c5d04723e */ /* 0x000fc400000010ff */
[----:B------:R-:W-:Y:S02]  /*16ca0*/  F2FP.BF16.F32.PACK_AB R5, R101, R100 ;  /* 0x000000646505723e */ /* 0x000fe400000010ff */
[----:B------:R-:W-:Y:S02]  /*16cb0*/  F2FP.BF16.F32.PACK_AB R6, R37, R36 ;  /* 0x000000242506723e */ /* 0x000fe400000010ff */
[----:B------:R-:W-:Y:S02]  /*16cc0*/  F2FP.BF16.F32.PACK_AB R7, R39, R38 ;  /* 0x000000262707723e */ /* 0x000fe400000010ff */
[----:B------:R-:W-:Y:S02]  /*16cd0*/  LOP3.LUT R26, R3, R26, RZ, 0x3c, !PT ;  /* 0x0000001a031a7212 */ /* 0x000fe400078e3cff */
[----:B------:R-:W-:Y:S02]  /*16ce0*/  MOV R35, R12 ;  /* 0x0000000c00237202 */ /* 0x000fe40000000f00 */
[----:B------:R-:W-:-:S02]  /*16cf0*/  MOV R0, R14 ;  /* 0x0000000e00007202 */ /* 0x000fc40000000f00 */
[----:B0-----:R-:W-:Y:S02]  /*16d00*/  F2FP.BF16.F32.PACK_AB R8, R41, R40 ;  /* 0x000000282908723e */ /* 0x001fe400000010ff */
[----:B------:R-:W-:Y:S02]  /*16d10*/  F2FP.BF16.F32.PACK_AB R9, R43, R42 ;  /* 0x0000002a2b09723e */ /* 0x000fe400000010ff */
[----:B------:R-:W-:Y:S02]  /*16d20*/  F2FP.BF16.F32.PACK_AB R10, R45, R44 ;  /* 0x0000002c2d0a723e */ /* 0x000fe400000010ff */
[----:B------:R-:W-:Y:S02]  /*16d30*/  F2FP.BF16.F32.PACK_AB R11, R47, R46 ;  /* 0x0000002e2f0b723e */ /* 0x000fe400000010ff */
[----:B------:R-:W-:Y:S02]  /*16d40*/  LOP3.LUT R28, R28, R103, RZ, 0x3c, !PT ;  /* 0x000000671c1c7212 */ /* 0x000fe400078e3cff */
[----:B------:R-:W-:-:S02]  /*16d50*/  F2FP.BF16.F32.PACK_AB R12, R49, R48 ;  /* 0x00000030310c723e */ /* 0x000fc400000010ff */
[----:B------:R-:W-:Y:S02]  /*16d60*/  F2FP.BF16.F32.PACK_AB R13, R51, R50 ;  /* 0x00000032330d723e */ /* 0x000fe400000010ff */
[----:B------:R-:W-:Y:S02]  /*16d70*/  F2FP.BF16.F32.PACK_AB R14, R53, R52 ;  /* 0x00000034350e723e */ /* 0x000fe400000010ff */
[----:B------:R-:W-:Y:S01]  /*16d80*/  F2FP.BF16.F32.PACK_AB R15, R55, R54 ;  /* 0x00000036370f723e */ /* 0x000fe200000010ff */
[----:B------:R0:W-:Y:S01]  /*16d90*/  STSM.16.M88.4 [R33], R4 ;  /* 0x0000000421007844 */ /* 0x0001e20000000200 */
[----:B------:R-:W-:Y:S02]  /*16da0*/  MOV R3, R24 ;  /* 0x0000001800037202 */ /* 0x000fe40000000f00 */
[----:B------:R-:W-:Y:S01]  /*16db0*/  MOV R103, R26 ;  /* 0x0000001a00677202 */ /* 0x000fe20000000f00 */
[----:B------:R-:W-:Y:S01]  /*16dc0*/  STSM.16.M88.4 [R34], R8 ;  /* 0x0000000822007844 */ /* 0x000fe20000000200 */
[----:B------:R-:W-:-:S02]  /*16dd0*/  F2FP.BF16.F32.PACK_AB R24, R57, R56 ;  /* 0x000000383918723e */ /* 0x000fc400000010ff */
[----:B------:R-:W-:Y:S01]  /*16de0*/  F2FP.BF16.F32.PACK_AB R25, R59, R58 ;  /* 0x0000003a3b19723e */ /* 0x000fe200000010ff */
[----:B------:R3:W-:Y:S01]  /*16df0*/  STSM.16.M88.4 [R35], R12 ;  /* 0x0000000c23007844 */ /* 0x0007e20000000200 */
[----:B------:R-:W-:Y:S02]  /*16e00*/  F2FP.BF16.F32.PACK_AB R26, R61, R60 ;  /* 0x0000003c3d1a723e */ /* 0x000fe400000010ff */
[----:B------:R-:W-:Y:S02]  /*16e10*/  F2FP.BF16.F32.PACK_AB R27, R63, R62 ;  /* 0x0000003e3f1b723e */ /* 0x000fe400000010ff */
[----:B------:R-:W-:Y:S02]  /*16e20*/  MOV R102, R28 ;  /* 0x0000001c00667202 */ /* 0x000fe40000000f00 */
[----:B------:R-:W-:Y:S02]  /*16e30*/  F2FP.BF16.F32.PACK_AB R28, R65, R64 ;  /* 0x00000040411c723e */ /* 0x000fe400000010ff */
[----:B------:R-:W-:-:S02]  /*16e40*/  F2FP.BF16.F32.PACK_AB R29, R67, R66 ;  /* 0x00000042431d723e */ /* 0x000fc400000010ff */
[----:B------:R-:W-:Y:S02]  /*16e50*/  F2FP.BF16.F32.PACK_AB R30, R69, R68 ;  /* 0x00000044451e723e */ /* 0x000fe400000010ff */
[----:B------:R-:W-:Y:S02]  /*16e60*/  F2FP.BF16.F32.PACK_AB R31, R71, R70 ;  /* 0x00000046471f723e */ /* 0x000fe400000010ff */
[----:B0-----:R-:W-:Y:S01]  /*16e70*/  F2FP.BF16.F32.PACK_AB R33, R75, R74 ;  /* 0x0000004a4b21723e */ /* 0x001fe200000010ff */
[----:B---3--:R-:W0:Y:S01]  /*16e80*/  LDC.64 R14, c[0x0][0xba8] ;  /* 0x0002ea00ff0e7b82 */ /* 0x008e220000000a00 */
[----:B------:R-:W-:Y:S02]  /*16e90*/  F2FP.BF16.F32.PACK_AB R34, R77, R76 ;  /* 0x0000004c4d22723e */ /* 0x000fe400000010ff */
[----:B------:R-:W-:Y:S02]  /*16ea0*/  F2FP.BF16.F32.PACK_AB R35, R79, R78 ;  /* 0x0000004e4f23723e */ /* 0x000fe400000010ff */
[----:B------:R-:W-:-:S02]  /*16eb0*/  F2FP.BF16.F32.PACK_AB R4, R81, R80 ;  /* 0x000000505104723e */ /* 0x000fc400000010ff */
[----:B------:R-:W-:Y:S02]  /*16ec0*/  F2FP.BF16.F32.PACK_AB R5, R83, R82 ;  /* 0x000000525305723e */ /* 0x000fe400000010ff */
[----:B------:R-:W-:Y:S02]  /*16ed0*/  F2FP.BF16.F32.PACK_AB R6, R85, R84 ;  /* 0x000000545506723e */ /* 0x000fe400000010ff */
[----:B------:R-:W-:Y:S01]  /*16ee0*/  F2FP.BF16.F32.PACK_AB R7, R87, R86 ;  /* 0x000000565707723e */ /* 0x000fe200000010ff */
[----:B------:R3:W-:Y:S04]  /*16ef0*/  STSM.16.M88.4 [R0], R24 ;  /* 0x0000001800007844 */ /* 0x0007e80000000200 */
[----:B------:R-:W-:Y:S04]  /*16f00*/  STSM.16.M88.4 [R3], R28 ;  /* 0x0000001c03007844 */ /* 0x000fe80000000200 */
[----:B------:R-:W-:Y:S04]  /*16f10*/  STSM.16.M88.4 [R103], R32 ;  /* 0x0000002067007844 */ /* 0x000fe80000000200 */
[----:B------:R4:W-:Y:S01]  /*16f20*/  STSM.16.M88.4 [R102], R4 ;  /* 0x0000000466007844 */ /* 0x0009e20000000200 */
[----:B------:R-:W-:Y:S01]  /*16f30*/  BAR.SYNC.DEFER_BLOCKING 0x1, 0x100 ;  /* 0x0044000000007b1d */ /* 0x000fe20000010000 */
[----:B------:R-:W-:-:S04]  /*16f40*/  ISETP.NE.U32.AND P0, PT, RZ, UR6, PT ;  /* 0x00000006ff007c0c */ /* 0x000fc8000bf05070 */
[----:B------:R-:W-:Y:S02]  /*16f50*/  ISETP.NE.AND.EX P0, PT, RZ, UR7, PT, P0 ;  /* 0x00000007ff007c0c */ /* 0x000fe4000bf05300 */
[----:B------:R-:W-:Y:S01]  /*16f60*/  IADD3 R8, P1, R189, UR6, RZ ;  /* 0x00000006bd087c10 */ /* 0x000fe2000ff3e0ff */
[----:B---3--:R-:W-:-:S03]  /*16f70*/  IMAD.MOV.U32 R0, RZ, RZ, RZ ;  /* 0x000000ffff007224 */ /* 0x008fc600078e00ff */
[----:B------:R-:W-:Y:S01]  /*16f80*/  IADD3.X R9, R190, UR7, RZ, P1, !PT ;  /* 0x00000007be097c10 */ /* 0x000fe20008ffe4ff */
[----:B------:R-:W-:Y:S01]  /*16f90*/  IMAD.MOV.U32 R24, RZ, RZ, 0x9b8 ;  /* 0x000009b8ff187424 */ /* 0x000fe200078e00ff */
[----:B----4-:R-:W3:Y:S05]  /*16fa0*/  LDC R102, c[0x0][0xbe8] ;  /* 0x0002fa00ff667b82 */ /* 0x010eea0000000800 */
[----:B------:R-:W4:Y:S01]  /*16fb0*/  @P0 LDG.E R0, desc[UR56][R8.64] ;  /* 0x0000003808000981 */ /* 0x000f22000c1e1900 */
[----:B------:R-:W-:-:S04]  /*16fc0*/  ISETP.NE.U32.AND P1, PT, RZ, UR4, PT ;  /* 0x00000004ff007c0c */ /* 0x000fc8000bf25070 */
[----:B------:R-:W-:-:S13]  /*16fd0*/  ISETP.NE.AND.EX P1, PT, RZ, UR5, PT, P1 ;  /* 0x00000005ff007c0c */ /* 0x000fda000bf25310 */
[----:B------:R-:W-:Y:S01]  /*16fe0*/  @P1 IADD3 R4, P2, R189, UR4, RZ ;  /* 0x00000004bd041c10 */ /* 0x000fe2000ff5e0ff */
[----:B------:R-:W-:-:S03]  /*16ff0*/  ULDC UR4, c[0x0][0xa88] ;  /* 0x0002a20000047ab9 */ /* 0x000fc60000000800 */
[----:B------:R-:W-:Y:S01]  /*17000*/  @P1 IADD3.X R5, R190, UR5, RZ, P2, !PT ;  /* 0x00000005be051c10 */ /* 0x000fe200097fe4ff */
[----:B------:R-:W-:Y:S01]  /*17010*/  IMAD.U32 R3, RZ, RZ, UR4 ;  /* 0x00000004ff037e24 */ /* 0x000fe2000f8e00ff */
[----:B------:R-:W-:Y:S01]  /*17020*/  ISETP.NE.AND P2, PT, R187, RZ, PT ;  /* 0x000000ffbb00720c */ /* 0x000fe20003f45270 */
[----:B------:R-:W-:-:S03]  /*17030*/  ULDC UR4, c[0x0][0xad4] ;  /* 0x0002b50000047ab9 */ /* 0x000fc60000000800 */
[----:B------:R-:W-:Y:S01]  /*17040*/  SEL R187, R187, UR4, P2 ;  /* 0x00000004bbbb7c07 */ /* 0x000fe20009000000 */
[----:B------:R1:W5:Y:S03]  /*17050*/  @P1 LDG.E R3, desc[UR56][R4.64] ;  /* 0x0000003804031981 */ /* 0x000366000c1e1900 */
[----:B------:R-:W-:-:S04]  /*17060*/  ISETP.GT.AND P3, PT, R187, 0x1, PT ;  /* 0x00000001bb00780c */ /* 0x000fc80003f64270 */
[----:B------:R-:W-:-:S04]  /*17070*/  SEL R24, R24, 0x978, P3 ;  /* 0x0000097818187807 */ /* 0x000fc80001800000 */
[----:B------:R-:W2:Y:S08]  /*17080*/  LDC.64 R6, c[0x0][R24+0x220] ;  /* 0x0000880018067b82 */ /* 0x000eb00000000a00 */
[----:B------:R-:W0:Y:S01]  /*17090*/  LDC.64 R10, c[0x0][R24+0x218] ;  /* 0x00008600180a7b82 */ /* 0x000e220000000a00 */
[----:B---3--:R-:W-:-:S07]  /*170a0*/  ISETP.NE.AND P4, PT, R102, 0x1, PT ;  /* 0x000000016600780c */ /* 0x008fce0003f85270 */
[----:B------:R-:W3:Y:S01]  /*170b0*/  LDC.64 R12, c[0x0][R24+0x228] ;  /* 0x00008a00180c7b82 */ /* 0x000ee20000000a00 */
[----:B------:R-:W-:-:S07]  /*170c0*/  ISETP.NE.U32.AND P2, PT, RZ, UR6, PT ;  /* 0x00000006ff007c0c */ /* 0x000fce000bf45070 */
[----:B-1----:R1:W1:Y:S01]  /*170d0*/  LDC.64 R4, c[0x0][R24+0x210] ;  /* 0x0000840018047b82 */ /* 0x0022620000000a00 */
[----:B------:R-:W-:-:S07]  /*170e0*/  ISETP.NE.AND.EX P2, PT, RZ, UR7, PT, P2 ;  /* 0x00000007ff007c0c */ /* 0x000fce000bf45320 */
[----:B------:R-:W1:Y:S01]  /*170f0*/  @P4 LDC R26, c[0x0][0xbec] ;  /* 0x0002fb00ff1a4b82 */ /* 0x000e620000000800 */
[----:B------:R-:W-:-:S07]  /*17100*/  SEL R188, R188, RZ, !P2 ;  /* 0x000000ffbcbc7207 */ /* 0x000fce0005000000 */
[----:B------:R-:W1:Y:S01]  /*17110*/  @P4 LDC R33, c[0x0][0xbf0] ;  /* 0x0002fc00ff214b82 */ /* 0x000e620000000800 */
[----:B------:R-:W-:Y:S01]  /*17120*/  SEL R25, R216, RZ, !P2 ;  /* 0x000000ffd8197207 */ /* 0x000fe20005000000 */
[----:B--2---:R-:W-:-:S06]  /*17130*/  IMAD R7, R7, R188, RZ ;  /* 0x000000bc07077224 */ /* 0x004fcc00078e02ff */
[----:B0-----:R-:W0:Y:S01]  /*17140*/  @!P3 LDC R14, c[0x0][0xb50] ;  /* 0x0002d400ff0ebb82 */ /* 0x001e220000000800 */
[C---:B------:R-:W-:Y:S02]  /*17150*/  IMAD R31, R6.reuse, R25, R7 ;  /* 0x00000019061f7224 */ /* 0x040fe400078e0207 */
[----:B------:R-:W-:-:S05]  /*17160*/  IMAD.WIDE.U32 R6, R6, R188, RZ ;  /* 0x000000bc06067225 */ /* 0x000fca00078e00ff */
[----:B------:R-:W2:Y:S01]  /*17170*/  @!P3 LDC R15, c[0x0][0xb54] ;  /* 0x0002d500ff0fbb82 */ /* 0x000ea20000000800 */
[-C--:B------:R-:W-:Y:S02]  /*17180*/  IMAD R29, R11, R162.reuse, RZ ;  /* 0x000000a20b1d7224 */ /* 0x080fe400078e02ff */
[----:B------:R-:W-:-:S04]  /*17190*/  IMAD.WIDE.U32 R10, R10, R162, RZ ;  /* 0x000000a20a0a7225 */ /* 0x000fc800078e00ff */
[----:B------:R-:W-:Y:S01]  /*171a0*/  IMAD R25, R192, 0x80, R104 ;  /* 0x00000080c0197824 */ /* 0x000fe200078e0268 */
[----:B------:R-:W-:Y:S01]  /*171b0*/  SEL R27, R200, RZ, P3 ;  /* 0x000000ffc81b7207 */ /* 0x000fe20001800000 */
[----:B------:R-:W-:Y:S02]  /*171c0*/  IMAD.IADD R28, R11, 0x1, R29 ;  /* 0x000000010b1c7824 */ /* 0x000fe400078e021d */
[----:B------:R-:W-:Y:S02]  /*171d0*/  IMAD.IADD R11, R7, 0x1, R31 ;  /* 0x00000001070b7824 */ /* 0x000fe400078e021f */
[----:B------:R-:W-:Y:S02]  /*171e0*/  IMAD.MOV.U32 R7, RZ, RZ, R25 ;  /* 0x000000ffff077224 */ /* 0x000fe400078e0019 */
[-C--:B---3--:R-:W-:Y:S02]  /*171f0*/  IMAD R29, R13, R27.reuse, RZ ;  /* 0x0000001b0d1d7224 */ /* 0x088fe400078e02ff */
[----:B------:R-:W-:-:S04]  /*17200*/  IMAD.WIDE.U32 R12, R12, R27, RZ ;  /* 0x0000001b0c0c7225 */ /* 0x000fc800078e00ff */
[----:B------:R-:W-:Y:S01]  /*17210*/  IMAD.IADD R29, R13, 0x1, R29 ;  /* 0x000000010d1d7824 */ /* 0x000fe200078e021d */
[--C-:B----4-:R-:W-:Y:S01]  /*17220*/  IADD3 R10, P2, P5, R6, R10, R0.reuse ;  /* 0x0000000a060a7210 */ /* 0x110fe20007d5e000 */
[----:B-1----:R-:W-:Y:S01]  /*17230*/  @P4 IMAD.HI.U32 R6, R25, R26, RZ ;  /* 0x0000001a19064227 */ /* 0x002fe200078e00ff */
[----:B------:R-:W-:-:S04]  /*17240*/  SHF.R.S32.HI R103, RZ, 0x1f, R0 ;  /* 0x0000001fff677819 */ /* 0x000fc80000011400 */
[----:B------:R-:W-:Y:S02]  /*17250*/  @P4 SHF.R.U32.HI R7, RZ, R33, R6 ;  /* 0x00000021ff074219 */ /* 0x000fe40000011606 */
[----:B------:R-:W-:-:S03]  /*17260*/  IADD3.X R11, R11, R28, R103, P2, P5 ;  /* 0x0000001c0b0b7210 */ /* 0x000fc600017ea467 */
[--C-:B------:R-:W-:Y:S01]  /*17270*/  IMAD.MOV R24, RZ, RZ, -R7.reuse ;  /* 0x000000ffff187224 */ /* 0x100fe200078e0a07 */
[----:B------:R-:W-:Y:S02]  /*17280*/  IADD3 R12, P2, P5, R7, R10, R12 ;  /* 0x0000000a070c7210 */ /* 0x000fe40007d5e00c */
[----:B------:R-:W-:Y:S01]  /*17290*/  SHF.R.S32.HI R6, RZ, 0x1f, R7 ;  /* 0x0000001fff067819 */ /* 0x000fe20000011407 */
[----:B------:R-:W-:-:S03]  /*172a0*/  IMAD R7, R102, R24, R25 ;  /* 0x0000001866077224 */ /* 0x000fc600078e0219 */
[----:B------:R-:W-:Y:S01]  /*172b0*/  IADD3.X R13, R6, R11, R29, P2, P5 ;  /* 0x0000000b060d7210 */ /* 0x000fe200017ea41d */
[-C--:B------:R-:W-:Y:S01]  /*172c0*/  IMAD R5, R5, R7.reuse, RZ ;  /* 0x0000000705057224 */ /* 0x080fe200078e02ff */
[----:B------:R-:W-:Y:S01]  /*172d0*/  SHF.R.S32.HI R11, RZ, 0x1f, R7 ;  /* 0x0000001fff0b7819 */ /* 0x000fe20000011407 */
[----:B------:R-:W-:-:S04]  /*172e0*/  IMAD.WIDE.U32 R12, R4, R7, R12 ;  /* 0x00000007040c7225 */ /* 0x000fc800078e000c */
[----:B------:R-:W-:Y:S01]  /*172f0*/  IMAD R5, R4, R11, R5 ;  /* 0x0000000b04057224 */ /* 0x000fe200078e0205 */
[----:B0-----:R-:W-:-:S03]  /*17300*/  LEA R14, P2, R12, R14, 0x2 ;  /* 0x0000000e0c0e7211 */ /* 0x001fc600078410ff */
[----:B------:R-:W-:-:S05]  /*17310*/  IMAD.IADD R4, R13, 0x1, R5 ;  /* 0x000000010d047824 */ /* 0x000fca00078e0205 */
[----:B--2---:R-:W-:Y:S01]  /*17320*/  LEA.HI.X R15, R12, R15, R4, 0x2, P2 ;  /* 0x0000000f0c0f7211 */ /* 0x004fe200010f1404 */
[----:B------:R-:W-:Y:S06]  /*17330*/  @P1 BRA `(.L_x_648) ;  /* 0x0000000000101947 */ /* 0x000fec0003800000 */
[----:B------:R-:W-:Y:S05]  /*17340*/  @!P0 BRA `(.L_x_648) ;  /* 0x00000000000c8947 */ /* 0x000fea0003800000 */
[----:B------:R-:W2:Y:S04]  /*17350*/  LDG.E R4, desc[UR56][R8.64] ;  /* 0x0000003808047981 */ /* 0x000ea8000c1e1900 */
[----:B-----5:R-:W2:Y:S02]  /*17360*/  LDG.E R3, desc[UR56][R8.64+0x4] ;  /* 0x0000043808037981 */ /* 0x020ea4000c1e1900 */
[----:B--2---:R-:W-:-:S07]  /*17370*/  IMAD.IADD R3, R3, 0x1, -R4 ;  /* 0x0000000103037824 */ /* 0x004fce00078e0a04 */
.L_x_648:
[----:B------:R-:W2:Y:S01]  /*17380*/  LDL R8, [R1+0x68] ;  /* 0x0000680001087983 */ /* 0x000ea20000100800 */
[----:B-----5:R-:W-:Y:S01]  /*17390*/  IMAD R3, R3, R102, RZ ;  /* 0x0000006603037224 */ /* 0x020fe200078e02ff */
[----:B------:R-:W-:Y:S02]  /*173a0*/  LOP3.LUT P0, RZ, R220, 0x3, RZ, 0xc0, !PT ;  /* 0x00000003dcff7812 */ /* 0x000fe4000780c0ff */
[----:B------:R-:W-:Y:S04]  /*173b0*/  SHFL.IDX PT, R4, R14, RZ, 0x1c1f ;  /* 0x001c1fff0e047589 */ /* 0x000fe800000e0000 */
[----:B------:R-:W0:Y:S04]  /*173c0*/  SHFL.IDX PT, R5, R15, RZ, 0x1c1f ;  /* 0x001c1fff0f057589 */ /* 0x000e2800000e0000 */
[----:B------:R-:W-:Y:S04]  /*173d0*/  SHFL.IDX PT, R6, R14, 0x1, 0x1c1f ;  /* 0x003c1f000e067f89 */ /* 0x000fe800000e0000 */
[----:B------:R-:W1:Y:S01]  /*173e0*/  SHFL.IDX PT, R7, R15, 0x1, 0x1c1f ;  /* 0x003c1f000f077f89 */ /* 0x000e6200000e0000 */
[----:B--2---:R-:W-:-:S04]  /*173f0*/  IMAD R8, R192, 0x80, R8 ;  /* 0x00000080c0087824 */ /* 0x004fc800078e0208 */
[C---:B------:R-:W-:Y:S01]  /*17400*/  VIADD R12, R8.reuse, 0x8 ;  /* 0x00000008080c7836 */ /* 0x040fe20000000000 */
[----:B------:R-:W-:-:S04]  /*17410*/  ISETP.GE.OR P1, PT, R8, R3, P0 ;  /* 0x000000030800720c */ /* 0x000fc80000726670 */
[----:B------:R-:W-:-:S09]  /*17420*/  ISETP.GE.OR P0, PT, R12, R3, P0 ;  /* 0x000000030c00720c */ /* 0x000fd20000706670 */
[----:B0-----:R0:W-:Y:S04]  /*17430*/  @!P1 ST.E desc[UR56][R4.64], R21 ;  /* 0x0000001504009985 */ /* 0x0011e8000c101938 */
[----:B-1----:R0:W-:Y:S01]  /*17440*/  @!P0 ST.E desc[UR56][R6.64], R20 ;  /* 0x0000001406008985 */ /* 0x0021e2000c101938 */
[----:B------:R-:W-:Y:S05]  /*17450*/  @P3 BRA `(.L_x_649) ;  /* 0x0000000800843947 */ /* 0x000fea0003800000 */
[----:B0-----:R-:W-:Y:S01]  /*17460*/  LEA R5, R217, R184, 0x6 ;  /* 0x000000b8d9057211 */ /* 0x001fe200078e30ff */
[----:B------:R-:W0:Y:S01]  /*17470*/  @P4 LDC R49, c[0x0][0xbec] ;  /* 0x0002fb00ff314b82 */ /* 0x000e220000000800 */
[----:B------:R-:W-:-:S03]  /*17480*/  ULDC.64 UR4, c[0x0][0xaa0] ;  /* 0x0002a80000047ab9 */ /* 0x000fc60000000a00 */
[----:B------:R-:W-:-:S04]  /*17490*/  IMAD.WIDE R72, R5, 0x2, R72 ;  /* 0x0000000205487825 */ /* 0x000fc800078e0248 */
[----:B------:R-:W1:Y:S01]  /*174a0*/  @P4 LDC R51, c[0x0][0xbf0] ;  /* 0x0002fc00ff334b82 */ /* 0x000e620000000800 */
[C---:B------:R-:W-:Y:S01]  /*174b0*/  IADD3 R9, P6, R72.reuse, 0x1000, RZ ;  /* 0x0000100048097810 */ /* 0x040fe20007fde0ff */
[----:B------:R-:W-:Y:S01]  /*174c0*/  IMAD R103, R103, UR4, RZ ;  /* 0x0000000467677c24 */ /* 0x000fe2000f8e02ff */
[----:B------:R-:W-:Y:S02]  /*174d0*/  IADD3 R13, P5, R72, 0x2000, RZ ;  /* 0x00002000480d7810 */ /* 0x000fe40007fbe0ff */
[----:B------:R-:W-:Y:S01]  /*174e0*/  LOP3.LUT R8, R9, 0x380, RZ, 0xc0, !PT ;  /* 0x0000038009087812 */ /* 0x000fe200078ec0ff */
[----:B------:R-:W-:Y:S01]  /*174f0*/  IMAD R103, R0, UR5, R103 ;  /* 0x0000000500677c24 */ /* 0x000fe2000f8e0267 */
[----:B------:R-:W-:Y:S01]  /*17500*/  IADD3 R25, P3, R72, 0x3000, RZ ;  /* 0x0000300048197810 */ /* 0x000fe20007f7e0ff */
[----:B------:R-:W-:Y:S01]  /*17510*/  IMAD.WIDE.U32 R20, R0, UR4, RZ ;  /* 0x0000000400147c25 */ /* 0x000fe2000f8e00ff */
[----:B------:R-:W-:Y:S01]  /*17520*/  SHF.R.U64 R8, R8, 0x3, RZ ;  /* 0x0000000308087819 */ /* 0x000fe200000012ff */
[----:B------:R-:W-:Y:S01]  /*17530*/  ULDC.64 UR4, c[0x0][0xae8] ;  /* 0x0002ba0000047ab9 */ /* 0x000fe20000000a00 */
[----:B------:R-:W-:Y:S01]  /*17540*/  IADD3 R29, P2, R72, 0x4000, RZ ;  /* 0x00004000481d7810 */ /* 0x000fe20007f5e0ff */
[----:B------:R-:W-:Y:S01]  /*17550*/  IMAD R45, R186, 0x20, R217 ;  /* 0x00000020ba2d7824 */ /* 0x000fe200078e02d9 */
[----:B------:R-:W-:Y:S01]  /*17560*/  LOP3.LUT R8, R8, R9, RZ, 0x3c, !PT ;  /* 0x0000000908087212 */ /* 0x000fe200078e3cff */
[----:B------:R-:W-:Y:S01]  /*17570*/  IMAD.IADD R21, R21, 0x1, R103 ;  /* 0x0000000115157824 */ /* 0x000fe200078e0267 */
[----:B------:R-:W-:Y:S01]  /*17580*/  IADD3 R33, P1, R72, 0x5000, RZ ;  /* 0x0000500048217810 */ /* 0x000fe20007f3e0ff */
[----:B------:R-:W-:Y:S01]  /*17590*/  IMAD R44, R192, 0x80, R45 ;  /* 0x00000080c02c7824 */ /* 0x000fe200078e022d */
[C---:B------:R-:W-:Y:S01]  /*175a0*/  IADD3 R37, P0, R72.reuse, 0x6000, RZ ;  /* 0x0000600048257810 */ /* 0x040fe20007f1e0ff */
[----:B------:R-:W-:Y:S01]  /*175b0*/  IMAD.X R9, RZ, RZ, R73, P6 ;  /* 0x000000ffff097224 */ /* 0x000fe200030e0649 */
[----:B------:R-:W-:Y:S01]  /*175c0*/  IADD3 R5, P6, R72, 0x7000, RZ ;  /* 0x0000700048057810 */ /* 0x000fe20007fde0ff */
[----:B------:R-:W-:Y:S01]  /*175d0*/  IMAD.WIDE.U32 R20, R162, UR4, R20 ;  /* 0x00000004a2147c25 */ /* 0x000fe2000f8e0014 */
[----:B------:R-:W-:-:S02]  /*175e0*/  SHF.R.S32.HI R47, RZ, 0x1f, R188 ;  /* 0x0000001fff2f7819 */ /* 0x000fc400000114bc */
[----:B------:R-:W-:Y:S01]  /*175f0*/  LOP3.LUT R12, R13, 0x380, RZ, 0xc0, !PT ;  /* 0x000003800d0c7812 */ /* 0x000fe200078ec0ff */
[----:B0-----:R-:W-:Y:S01]  /*17600*/  @P4 IMAD.HI.U32 R0, R44, R49, RZ ;  /* 0x000000312c004227 */ /* 0x001fe200078e00ff */
[----:B------:R-:W-:Y:S01]  /*17610*/  LOP3.LUT R24, R25, 0x380, RZ, 0xc0, !PT ;  /* 0x0000038019187812 */ /* 0x000fe200078ec0ff */
[----:B------:R-:W5:Y:S01]  /*17620*/  LD.E.128 R8, desc[UR56][R8.64] ;  /* 0x0000003808087980 */ /* 0x000f62000c101d00 */
[----:B------:R-:W-:Y:S01]  /*17630*/  LOP3.LUT R28, R29, 0x380, RZ, 0xc0, !PT ;  /* 0x000003801d1c7812 */ /* 0x000fe200078ec0ff */
[----:B------:R-:W-:Y:S01]  /*17640*/  IMAD R21, R162, UR5, R21 ;  /* 0x00000005a2157c24 */ /* 0x000fe2000f8e0215 */
[----:B------:R-:W-:Y:S01]  /*17650*/  LOP3.LUT R32, R33, 0x380, RZ, 0xc0, !PT ;  /* 0x0000038021207812 */ /* 0x000fe200078ec0ff */
[----:B------:R-:W-:Y:S01]  /*17660*/  ULDC.64 UR4, c[0x0][0xaf0] ;  /* 0x0002bc0000047ab9 */ /* 0x000fe20000000a00 */
[----:B------:R-:W-:Y:S01]  /*17670*/  LOP3.LUT R36, R37, 0x380, RZ, 0xc0, !PT ;  /* 0x0000038025247812 */ /* 0x000fe200078ec0ff */
[----:B------:R-:W-:Y:S01]  /*17680*/  IMAD.MOV.U32 R45, RZ, RZ, R44 ;  /* 0x000000ffff2d7224 */ /* 0x000fe200078e002c */
[----:B------:R-:W-:-:S02]  /*17690*/  LOP3.LUT R4, R5, 0x380, RZ, 0xc0, !PT ;  /* 0x0000038005047812 */ /* 0x000fc400078ec0ff */
[----:B------:R-:W-:Y:S01]  /*176a0*/  LOP3.LUT R7, R72, 0x380, RZ, 0xc0, !PT ;  /* 0x0000038048077812 */ /* 0x000fe200078ec0ff */
[----:B------:R-:W-:Y:S01]  /*176b0*/  IMAD R47, R47, UR4, RZ ;  /* 0x000000042f2f7c24 */ /* 0x000fe2000f8e02ff */
[----:B------:R-:W-:Y:S01]  /*176c0*/  SHF.R.U64 R12, R12, 0x3, RZ ;  /* 0x000000030c0c7819 */ /* 0x000fe200000012ff */
[----:B------:R-:W-:Y:S01]  /*176d0*/  IMAD.X R41, RZ, RZ, R73, P6 ;  /* 0x000000ffff297224 */ /* 0x000fe200030e0649 */
[----:B------:R-:W-:Y:S02]  /*176e0*/  SHF.R.U64 R24, R24, 0x3, RZ ;  /* 0x0000000318187819 */ /* 0x000fe400000012ff */
[----:B------:R-:W-:Y:S02]  /*176f0*/  SHF.R.U64 R28, R28, 0x3, RZ ;  /* 0x000000031c1c7819 */ /* 0x000fe400000012ff */
[----:B------:R-:W-:Y:S02]  /*17700*/  SHF.R.U64 R32, R32, 0x3, RZ ;  /* 0x0000000320207819 */ /* 0x000fe400000012ff */
[----:B------:R-:W-:-:S02]  /*17710*/  SHF.R.U64 R36, R36, 0x3, RZ ;  /* 0x0000000324247819 */ /* 0x000fc400000012ff */
[----:B-1----:R-:W-:Y:S02]  /*17720*/  @P4 SHF.R.U32.HI R45, RZ, R51, R0 ;  /* 0x00000033ff2d4219 */ /* 0x002fe40000011600 */
[----:B------:R-:W-:Y:S02]  /*17730*/  SHF.R.U64 R4, R4, 0x3, RZ ;  /* 0x0000000304047819 */ /* 0x000fe400000012ff */
[----:B------:R-:W-:Y:S01]  /*17740*/  SHF.R.U64 R7, R7, 0x3, RZ ;  /* 0x0000000307077819 */ /* 0x000fe200000012ff */
[----:B------:R-:W-:Y:S01]  /*17750*/  IMAD R47, R188, UR5, R47 ;  /* 0x00000005bc2f7c24 */ /* 0x000fe2000f8e022f */
[----:B------:R-:W-:Y:S01]  /*17760*/  LOP3.LUT R12, R12, R13, RZ, 0x3c, !PT ;  /* 0x0000000d0c0c7212 */ /* 0x000fe200078e3cff */
[----:B------:R-:W-:Y:S01]  /*17770*/  IMAD.WIDE.U32 R20, R188, UR4, R20 ;  /* 0x00000004bc147c25 */ /* 0x000fe2000f8e0014 */
[----:B------:R-:W-:Y:S01]  /*17780*/  LOP3.LUT R24, R24, R25, RZ, 0x3c, !PT ;  /* 0x0000001918187212 */ /* 0x000fe200078e3cff */
[----:B------:R-:W-:Y:S01]  /*17790*/  ULDC.64 UR4, c[0x0][0xae0] ;  /* 0x0002b80000047ab9 */ /* 0x000fe20000000a00 */
[----:B------:R-:W-:Y:S01]  /*177a0*/  LOP3.LUT R28, R28, R29, RZ, 0x3c, !PT ;  /* 0x0000001d1c1c7212 */ /* 0x000fe200078e3cff */
[--C-:B------:R-:W-:Y:S01]  /*177b0*/  IMAD.X R13, RZ, RZ, R73.reuse, P5 ;  /* 0x000000ffff0d7224 */ /* 0x100fe200028e0649 */
[----:B------:R-:W-:Y:S01]  /*177c0*/  LOP3.LUT R32, R32, R33, RZ, 0x3c, !PT ;  /* 0x0000002120207212 */ /* 0x000fe200078e3cff */
[--C-:B------:R-:W-:Y:S01]  /*177d0*/  IMAD.X R25, RZ, RZ, R73.reuse, P3 ;  /* 0x000000ffff197224 */ /* 0x100fe200018e0649 */
[----:B------:R-:W-:Y:S01]  /*177e0*/  LOP3.LUT R36, R36, R37, RZ, 0x3c, !PT ;  /* 0x0000002524247212 */ /* 0x000fe200078e3cff */
[----:B------:R-:W-:Y:S01]  /*177f0*/  IMAD.X R29, RZ, RZ, R73, P2 ;  /* 0x000000ffff1d7224 */ /* 0x000fe200010e0649 */
[----:B------:R-:W-:Y:S01]  /*17800*/  SHF.R.S32.HI R0, RZ, 0x1f, R45 ;  /* 0x0000001fff007819 */ /* 0x000fe2000001142d */
[--C-:B------:R-:W-:Y:S01]  /*17810*/  IMAD.X R33, RZ, RZ, R73.reuse, P1 ;  /* 0x000000ffff217224 */ /* 0x100fe200008e0649 */
[----:B------:R-:W-:Y:S01]  /*17820*/  LOP3.LUT R40, R4, R5, RZ, 0x3c, !PT ;  /* 0x0000000504287212 */ /* 0x000fe200078e3cff */
[----:B------:R-:W-:Y:S01]  /*17830*/  IMAD.X R37, RZ, RZ, R73, P0 ;  /* 0x000000ffff257224 */ /* 0x000fe200000e0649 */
[----:B------:R-:W-:Y:S01]  /*17840*/  LOP3.LUT R72, R7, R72, RZ, 0x3c, !PT ;  /* 0x0000004807487212 */ /* 0x000fe200078e3cff */
[----:B------:R-:W-:Y:S01]  /*17850*/  IMAD.MOV R49, RZ, RZ, -R45 ;  /* 0x000000ffff317224 */ /* 0x000fe200078e0a2d */
[----:B------:R-:W5:Y:S01]  /*17860*/  LD.E.128 R12, desc[UR56][R12.64] ;  /* 0x000000380c0c7980 */ /* 0x000f62000c101d00 */
[----:B------:R-:W-:-:S02]  /*17870*/  IMAD.IADD R21, R21, 0x1, R47 ;  /* 0x0000000115157824 */ /* 0x000fc400078e022f */
[----:B------:R-:W-:Y:S01]  /*17880*/  IMAD R0, R0, UR4, RZ ;  /* 0x0000000400007c24 */ /* 0x000fe2000f8e02ff */
[----:B------:R0:W5:Y:S01]  /*17890*/  LD.E.128 R4, desc[UR56][R72.64] ;  /* 0x0000003848047980 */ /* 0x000162000c101d00 */
[----:B------:R-:W-:-:S03]  /*178a0*/  IMAD R47, R102, R49, R44 ;  /* 0x00000031662f7224 */ /* 0x000fc600078e022c */
[----:B------:R-:W5:Y:S01]  /*178b0*/  LD.E.128 R24, desc[UR56][R24.64] ;  /* 0x0000003818187980 */ /* 0x000f62000c101d00 */
[----:B------:R-:W-:-:S03]  /*178c0*/  IMAD R49, R45, UR5, R0 ;  /* 0x000000052d317c24 */ /* 0x000fc6000f8e0200 */
[----:B------:R-:W5:Y:S01]  /*178d0*/  LD.E.128 R28, desc[UR56][R28.64] ;  /* 0x000000381c1c7980 */ /* 0x000f62000c101d00 */
[----:B------:R-:W-:-:S03]  /*178e0*/  SHF.R.S32.HI R0, RZ, 0x1f, R47 ;  /* 0x0000001fff007819 */ /* 0x000fc6000001142f */
[----:B------:R-:W5:Y:S04]  /*178f0*/  LD.E.128 R32, desc[UR56][R32.64] ;  /* 0x0000003820207980 */ /* 0x000f68000c101d00 */
[----:B------:R-:W5:Y:S04]  /*17900*/  LD.E.128 R36, desc[UR56][R36.64] ;  /* 0x0000003824247980 */ /* 0x000f68000c101d00 */
[----:B------:R-:W5:Y:S01]  /*17910*/  LD.E.128 R40, desc[UR56][R40.64] ;  /* 0x0000003828287980 */ /* 0x000f62000c101d00 */
[----:B------:R-:W-:Y:S01]  /*17920*/  IMAD.WIDE.U32 R20, R45, UR4, R20 ;  /* 0x000000042d147c25 */ /* 0x000fe2000f8e0014 */
[----:B------:R-:W-:Y:S01]  /*17930*/  ULDC.64 UR4, c[0x0][0xad8] ;  /* 0x0002b60000047ab9 */ /* 0x000fe20000000a00 */
[----:B------:R-:W-:Y:S01]  /*17940*/  @!PT LDS RZ, [RZ] ;  /* 0x00000000fffff984 */ /* 0x000fe20000000800 */
[----:B------:R-:W-:Y:S01]  /*17950*/  @!PT LDS RZ, [RZ] ;  /* 0x00000000fffff984 */ /* 0x000fe20000000800 */
[----:B------:R-:W-:Y:S01]  /*17960*/  @!PT LDS RZ, [RZ] ;  /* 0x00000000fffff984 */ /* 0x000fe20000000800 */
[----:B------:R-:W-:Y:S01]  /*17970*/  @!PT LDS RZ, [RZ] ;  /* 0x00000000fffff984 */ /* 0x000fe20000000800 */
[----:B------:R1:W-:Y:S06]  /*17980*/  MEMBAR.ALL.CTA ;  /* 0x0000000000007992 */ /* 0x0003ec0000008000 */
[----:B-1----:R-:W1:Y:S01]  /*17990*/  FENCE.VIEW.ASYNC.S ;  /* 0x00000000000073c6 */ /* 0x002e620000000000 */
[----:B------:R-:W-:-:S02]  /*179a0*/  IMAD R48, R192, 0x80, R217 ;  /* 0x00000080c0307824 */ /* 0x000fc400078e02d9 */
[----:B------:R-:W-:Y:S02]  /*179b0*/  IMAD.IADD R21, R21, 0x1, R49 ;  /* 0x0000000115157824 */ /* 0x000fe400078e0231 */
[----:B------:R-:W-:Y:S02]  /*179c0*/  IMAD R44, R0, UR4, RZ ;  /* 0x00000004002c7c24 */ /* 0x000fe4000f8e02ff */
[C---:B------:R-:W-:Y:S02]  /*179d0*/  VIADD R0, R48.reuse, 0x20 ;  /* 0x0000002030007836 */ /* 0x040fe40000000000 */
[C---:B------:R-:W-:Y:S02]  /*179e0*/  IMAD R45, R47.reuse, UR5, R44 ;  /* 0x000000052f2d7c24 */ /* 0x040fe4000f8e022c */
[----:B------:R-:W-:Y:S01]  /*179f0*/  IMAD.WIDE.U32 R20, R47, UR4, R20 ;  /* 0x000000042f147c25 */ /* 0x000fe2000f8e0014 */
[-C--:B------:R-:W-:Y:S01]  /*17a00*/  ISETP.GE.AND P2, PT, R48, R3.reuse, PT ;  /* 0x000000033000720c */ /* 0x080fe20003f46270 */
[----:B------:R-:W-:Y:S01]  /*17a10*/  ULDC.64 UR4, c[0x0][0xa80] ;  /* 0x0002a00000047ab9 */ /* 0x000fe20000000a00 */
[----:B------:R-:W-:Y:S01]  /*17a20*/  ISETP.GE.AND P0, PT, R0, R3, PT ;  /* 0x000000030000720c */ /* 0x000fe20003f06270 */
[----:B------:R-:W-:Y:S01]  /*17a30*/  IMAD.IADD R21, R21, 0x1, R45 ;  /* 0x0000000115157824 */ /* 0x000fe200078e022d */
[----:B------:R-:W-:-:S02]  /*17a40*/  IADD3 R0, R2, 0x2a820, RZ ;  /* 0x0002a82002007810 */ /* 0x000fc40007ffe0ff */
[----:B------:R-:W-:Y:S01]  /*17a50*/  LEA R46, P3, R20, UR4, 0x1 ;  /* 0x00000004142e7c11 */ /* 0x000fe2000f8608ff */
[----:B------:R-:W-:Y:S01]  /*17a60*/  VIADD R44, R48, 0x40 ;  /* 0x00000040302c7836 */ /* 0x000fe20000000000 */
[----:B------:R-:W-:Y:S02]  /*17a70*/  PRMT R0, RZ, 0x654, R0 ;  /* 0x00000654ff007816 */ /* 0x000fe40000000000 */
[----:B------:R-:W-:Y:S01]  /*17a80*/  LEA.HI.X R47, R20, UR5, R21, 0x1, P3 ;  /* 0x00000005142f7c11 */ /* 0x000fe200098f0c15 */
[----:B------:R-:W-:Y:S01]  /*17a90*/  BSSY B1, `(.L_x_650) ;  /* 0x0000011000017945 */ /* 0x000fe20003800000 */
[----:B------:R-:W-:Y:S01]  /*17aa0*/  ISETP.GE.AND P1, PT, R44, R3, PT ;  /* 0x000000032c00720c */ /* 0x000fe20003f26270 */
[----:B-1----:R1:W-:Y:S01]  /*17ab0*/  SYNCS.ARRIVE.TRANS64.RED.A1T0 RZ, [R0+URZ], RZ ;  /* 0x000000ff00ff79a7 */ /* 0x0023e2000810043f */
[----:B------:R0:W2:Y:S01]  /*17ac0*/  SHFL.IDX PT, R44, R46, RZ, 0x181f ;  /* 0x00181fff2e2c7589 */ /* 0x0000a200000e0000 */
[----:B------:R-:W-:Y:S02]  /*17ad0*/  SHF.R.S32.HI R104, RZ, 0x1f, R185 ;  /* 0x0000001fff687819 */ /* 0x000fe400000114b9 */
[----:B------:R-:W-:Y:S01]  /*17ae0*/  SHF.R.S32.HI R105, RZ, 0x1f, R184 ;  /* 0x0000001fff697819 */ /* 0x000fe200000114b8 */
[----:B-1----:R0:W1:Y:S01]  /*17af0*/  SHFL.IDX PT, R0, R47, RZ, 0x181f ;  /* 0x00181fff2f007589 */ /* 0x00206200000e0000 */
[----:B------:R-:W-:Y:S06]  /*17b00*/  @P2 BRA `(.L_x_651) ;  /* 0x0000000000242947 */ /* 0x000fec0003800000 */
[----:B------:R-:W-:Y:S02]  /*17b10*/  ULDC UR4, c[0x0][0xac8] ;  /* 0x0002b20000047ab9 */ /* 0x000fe40000000800 */
[----:B------:R-:W-:Y:S02]  /*17b20*/  ISETP.GE.AND P2, PT, R184, UR4, PT ;  /* 0x00000004b8007c0c */ /* 0x000fe4000bf46270 */
[----:B------:R-:W-:-:S11]  /*17b30*/  ISETP.GE.AND P3, PT, R185, UR4, PT ;  /* 0x00000004b9007c0c */ /* 0x000fd6000bf66270 */
[CC--:B--2---:R-:W-:Y:S02]  /*17b40*/  @!P2 LEA R20, P4, R184.reuse, R44.reuse, 0x1 ;  /* 0x0000002cb814a211 */ /* 0x0c4fe400078808ff */
[C---:B------:R-:W-:Y:S02]  /*17b50*/  @!P3 LEA R44, P5, R185.reuse, R44, 0x1 ;  /* 0x0000002cb92cb211 */ /* 0x040fe400078a08ff */
[-C--:B-1----:R-:W-:Y:S02]  /*17b60*/  @!P2 LEA.HI.X R21, R184, R0.reuse, R105, 0x1, P4 ;  /* 0x00000000b815a211 */ /* 0x082fe400020f0c69 */
[----:B------:R-:W-:-:S03]  /*17b70*/  @!P3 LEA.HI.X R45, R185, R0, R104, 0x1, P5 ;  /* 0x00000000b92db211 */ /* 0x000fc600028f0c68 */
[----:B-----5:R3:W-:Y:S04]  /*17b80*/  @!P2 ST.E.128 desc[UR56][R20.64], R4 ;  /* 0x000000041400a985 */ /* 0x0207e8000c101d38 */
[----:B------:R3:W-:Y:S02]  /*17b90*/  @!P3 ST.E.128 desc[UR56][R44.64], R28 ;  /* 0x0000001c2c00b985 */ /* 0x0007e4000c101d38 */
.L_x_651:
[----:B------:R-:W-:Y:S05]  /*17ba0*/  BSYNC B1 ;  /* 0x0000000000017941 */ /* 0x000fea0003800000 */
.L_x_650:
[----:B-1----:R1:W4:Y:S01]  /*17bb0*/  SHFL.IDX PT, R0, R47, 0x1, 0x181f ;  /* 0x00381f002f007f89 */ /* 0x00232200000e0000 */
[----:B------:R-:W-:Y:S03]  /*17bc0*/  BSSY B1, `(.L_x_652) ;  /* 0x000000c000017945 */ /* 0x000fe60003800000 */
[----:B---3-5:R1:W3:Y:S01]  /*17bd0*/  SHFL.IDX PT, R6, R46, 0x1, 0x181f ;  /* 0x00381f002e067f89 */ /* 0x0282e200000e0000 */
[----:B------:R-:W-:Y:S05]  /*17be0*/  @P0 BRA `(.L_x_653) ;  /* 0x0000000000240947 */ /* 0x000fea0003800000 */
[----:B------:R-:W-:Y:S02]  /*17bf0*/  ULDC UR4, c[0x0][0xac8] ;  /* 0x0002b20000047ab9 */ /* 0x000fe40000000800 */
[----:B------:R-:W-:Y:S02]  /*17c00*/  ISETP.GE.AND P3, PT, R184, UR4, PT ;  /* 0x00000004b8007c0c */ /* 0x000fe4000bf66270 */
[----:B------:R-:W-:-:S11]  /*17c10*/  ISETP.GE.AND P4, PT, R185, UR4, PT ;  /* 0x00000004b9007c0c */ /* 0x000fd6000bf86270 */
[CC--:B---3--:R-:W-:Y:S02]  /*17c20*/  @!P3 LEA R4, P0, R184.reuse, R6.reuse, 0x1 ;  /* 0x00000006b804b211 */ /* 0x0c8fe400078008ff */
[C---:B------:R-:W-:Y:S02]  /*17c30*/  @!P4 LEA R6, P2, R185.reuse, R6, 0x1 ;  /* 0x00000006b906c211 */ /* 0x040fe400078408ff */
[-C--:B----4-:R-:W-:Y:S02]  /*17c40*/  @!P3 LEA.HI.X R5, R184, R0.reuse, R105, 0x1, P0 ;  /* 0x00000000b805b211 */ /* 0x090fe400000f0c69 */
[----:B------:R-:W-:-:S03]  /*17c50*/  @!P4 LEA.HI.X R7, R185, R0, R104, 0x1, P2 ;  /* 0x00000000b907c211 */ /* 0x000fc600010f0c68 */
[----:B------:R3:W-:Y:S04]  /*17c60*/  @!P3 ST.E.128 desc[UR56][R4.64], R8 ;  /* 0x000000080400b985 */ /* 0x0007e8000c101d38 */
[----:B------:R3:W-:Y:S02]  /*17c70*/  @!P4 ST.E.128 desc[UR56][R6.64], R32 ;  /* 0x000000200600c985 */ /* 0x0007e4000c101d38 */
.L_x_653:
[----:B------:R-:W-:Y:S05]  /*17c80*/  BSYNC B1 ;  /* 0x0000000000017941 */ /* 0x000fea0003800000 */
.L_x_652:
[----:B----4-:R4:W0:Y:S01]  /*17c90*/  SHFL.IDX PT, R0, R47, 0x2, 0x181f ;  /* 0x00581f002f007f89 */ /* 0x01082200000e0000 */
[----:B------:R-:W-:Y:S03]  /*17ca0*/  BSSY B1, `(.L_x_654) ;  /* 0x000000c000017945 */ /* 0x000fe60003800000 */
[----:B---3--:R4:W3:Y:S01]  /*17cb0*/  SHFL.IDX PT, R6, R46, 0x2, 0x181f ;  /* 0x00581f002e067f89 */ /* 0x0088e200000e0000 */
[----:B------:R-:W-:Y:S05]  /*17cc0*/  @P1 BRA `(.L_x_655) ;  /* 0x0000000000241947 */ /* 0x000fea0003800000 */
[----:B------:R-:W-:Y:S02]  /*17cd0*/  ULDC UR4, c[0x0][0xac8] ;  /* 0x0002b20000047ab9 */ /* 0x000fe40000000800 */
[----:B------:R-:W-:Y:S02]  /*17ce0*/  ISETP.GE.AND P2, PT, R184, UR4, PT ;  /* 0x00000004b8007c0c */ /* 0x000fe4000bf46270 */
[----:B------:R-:W-:-:S11]  /*17cf0*/  ISETP.GE.AND P3, PT, R185, UR4, PT ;  /* 0x00000004b9007c0c */ /* 0x000fd6000bf66270 */
[CC--:B---3--:R-:W-:Y:S02]  /*17d00*/  @!P2 LEA R4, P0, R184.reuse, R6.reuse, 0x1 ;  /* 0x00000006b804a211 */ /* 0x0c8fe400078008ff */
[C---:B------:R-:W-:Y:S02]  /*17d10*/  @!P3 LEA R6, P1, R185.reuse, R6, 0x1 ;  /* 0x00000006b906b211 */ /* 0x040fe400078208ff */
[-C--:B0-----:R-:W-:Y:S02]  /*17d20*/  @!P2 LEA.HI.X R5, R184, R0.reuse, R105, 0x1, P0 ;  /* 0x00000000b805a211 */ /* 0x081fe400000f0c69 */
[----:B------:R-:W-:-:S03]  /*17d30*/  @!P3 LEA.HI.X R7, R185, R0, R104, 0x1, P1 ;  /* 0x00000000b907b211 */ /* 0x000fc600008f0c68 */
[----:B------:R0:W-:Y:S04]  /*17d40*/  @!P2 ST.E.128 desc[UR56][R4.64], R12 ;  /* 0x0000000c0400a985 */ /* 0x0001e8000c101d38 */
[----:B------:R0:W-:Y:S02]  /*17d50*/  @!P3 ST.E.128 desc[UR56][R6.64], R36 ;  /* 0x000000240600b985 */ /* 0x0001e4000c101d38 */
.L_x_655:
[----:B------:R-:W-:Y:S05]  /*17d60*/  BSYNC B1 ;  /* 0x0000000000017941 */ /* 0x000fea0003800000 */
.L_x_654:
[----:B0-----:R-:W-:Y:S01]  /*17d70*/  VIADD R0, R48, 0x60 ;  /* 0x0000006030007836 */ /* 0x001fe20000000000 */
[----:B-1--4-:R-:W0:Y:S04]  /*17d80*/  SHFL.IDX PT, R47, R47, 0x3, 0x181f ;  /* 0x00781f002f2f7f89 */ /* 0x012e2800000e0000 */
[----:B------:R-:W-:Y:S01]  /*17d90*/  ISETP.GE.AND P0, PT, R0, R3, PT ;  /* 0x000000030000720c */ /* 0x000fe20003f06270 */
[----:B------:R-:W1:-:S12]  /*17da0*/  SHFL.IDX PT, R46, R46, 0x3, 0x181f ;  /* 0x00781f002e2e7f89 */ /* 0x000e5800000e0000 */
[----:B------:R-:W-:Y:S05]  /*17db0*/  @P0 BRA `(.L_x_656) ;  /* 0x0000001800300947 */ /* 0x000fea0003800000 */
[----:B------:R-:W-:Y:S02]  /*17dc0*/  ULDC UR4, c[0x0][0xac8] ;  /* 0x0002b20000047ab9 */ /* 0x000fe40000000800 */
[----:B------:R-:W-:-:S13]  /*17dd0*/  ISETP.GE.AND P1, PT, R184, UR4, PT ;  /* 0x00000004b8007c0c */ /* 0x000fda000bf26270 */
[----:B-1----:R-:W-:-:S04]  /*17de0*/  @!P1 LEA R4, P0, R184, R46, 0x1 ;  /* 0x0000002eb8049211 */ /* 0x002fc800078008ff */
[----:B0-----:R-:W-:Y:S02]  /*17df0*/  @!P1 LEA.HI.X R5, R184, R47, R105, 0x1, P0 ;  /* 0x0000002fb8059211 */ /* 0x001fe400000f0c69 */
[----:B------:R-:W-:-:S03]  /*17e00*/  ISETP.GE.AND P0, PT, R185, UR4, PT ;  /* 0x00000004b9007c0c */ /* 0x000fc6000bf06270 */
[----:B------:R0:W-:Y:S10]  /*17e10*/  @!P1 ST.E.128 desc[UR56][R4.64], R24 ;  /* 0x0000001804009985 */ /* 0x0001f4000c101d38 */
[----:B------:R-:W-:Y:S05]  /*17e20*/  @P0 BRA `(.L_x_656) ;  /* 0x0000001800140947 */ /* 0x000fea0003800000 */
[----:B0-----:R-:W-:-:S04]  /*17e30*/  LEA R4, P0, R185, R46, 0x1 ;  /* 0x0000002eb9047211 */ /* 0x001fc800078008ff */
[----:B------:R-:W-:-:S05]  /*17e40*/  LEA.HI.X R5, R185, R47, R104, 0x1, P0 ;  /* 0x0000002fb9057211 */ /* 0x000fca00000f0c68 */
[----:B------:R0:W-:Y:S01]  /*17e50*/  ST.E.128 desc[UR56][R4.64], R40 ;  /* 0x0000002804007985 */ /* 0x0001e2000c101d38 */
[----:B------:R-:W-:Y:S05]  /*17e60*/  BRA `(.L_x_656) ;  /* 0x0000001800047947 */ /* 0x000fea0003800000 */
.L_x_649:
[----:B0-----:R-:W0:Y:S01]  /*17e70*/  @P4 LDC R6, c[0x0][0xbec] ;  /* 0x0002fb00ff064b82 */ /* 0x001e220000000800 */
[----:B------:R-:W-:Y:S01]  /*17e80*/  ULDC.64 UR4, c[0x0][0xb08] ;  /* 0x0002c20000047ab9 */ /* 0x000fe20000000a00 */
[----:B------:R-:W-:Y:S01]  /*17e90*/  SHF.R.S32.HI R7, RZ, 0x1f, R188 ;  /* 0x0000001fff077819 */ /* 0x000fe200000114bc */
[----:B------:R-:W-:Y:S01]  /*17ea0*/  IMAD R103, R103, UR4, RZ ;  /* 0x0000000467677c24 */ /* 0x000fe2000f8e02ff */
[----:B------:R-:W-:Y:S01]  /*17eb0*/  ULDC.64 UR6, c[0x0][0xb30] ;  /* 0x0002cc0000067ab9 */ /* 0x000fe20000000a00 */
[----:B------:R-:W-:Y:S01]  /*17ec0*/  IMAD.WIDE.U32 R4, R0, UR4, RZ ;  /* 0x0000000400047c25 */ /* 0x000fe2000f8e00ff */
[----:B------:R-:W-:Y:S01]  /*17ed0*/  ISETP.GE.AND P0, PT, R8, R3, PT ;  /* 0x000000030800720c */ /* 0x000fe20003f06270 */
[----:B------:R-:W-:Y:S01]  /*17ee0*/  BSSY B1, `(.L_x_657) ;  /* 0x0000079000017945 */ /* 0x000fe20003800000 */
[----:B------:R-:W1:Y:S01]  /*17ef0*/  @P4 LDC R11, c[0x0][0xbf0] ;  /* 0x0002fc00ff0b4b82 */ /* 0x000e620000000800 */
[----:B------:R-:W-:Y:S01]  /*17f00*/  IMAD R103, R0, UR5, R103 ;  /* 0x0000000500677c24 */ /* 0x000fe2000f8e0267 */
[----:B------:R-:W-:Y:S01]  /*17f10*/  ULDC.64 UR4, c[0x0][0xb38] ;  /* 0x0002ce0000047ab9 */ /* 0x000fe20000000a00 */
[----:B------:R-:W-:Y:S01]  /*17f20*/  VIADD R15, R199, 0x8 ;  /* 0x00000008c70f7836 */ /* 0x000fe20000000000 */
[----:B------:R-:W-:Y:S01]  /*17f30*/  SHF.R.S32.HI R24, RZ, 0x1f, R201 ;  /* 0x0000001fff187819 */ /* 0x000fe200000114c9 */
[----:B------:R-:W-:Y:S01]  /*17f40*/  IMAD.IADD R5, R5, 0x1, R103 ;  /* 0x0000000105057824 */ /* 0x000fe200078e0267 */
[----:B------:R-:W-:Y:S01]  /*17f50*/  SHF.R.S32.HI R26, RZ, 0x1f, R202 ;  /* 0x0000001fff1a7819 */ /* 0x000fe200000114ca */
[----:B------:R-:W-:Y:S01]  /*17f60*/  VIADD R21, R199, 0x10 ;  /* 0x00000010c7157836 */ /* 0x000fe20000000000 */
[----:B------:R-:W-:Y:S01]  /*17f70*/  SHF.R.S32.HI R14, RZ, 0x1f, R15 ;  /* 0x0000001fff0e7819 */ /* 0x000fe2000001140f */
[----:B------:R-:W-:Y:S01]  /*17f80*/  IMAD.WIDE.U32 R4, R162, UR4, R4 ;  /* 0x00000004a2047c25 */ /* 0x000fe2000f8e0004 */
[----:B------:R-:W-:-:S02]  /*17f90*/  SHF.R.S32.HI R27, RZ, 0x1f, R203 ;  /* 0x0000001fff1b7819 */ /* 0x000fc400000114cb */
[----:B------:R-:W-:Y:S01]  /*17fa0*/  SHF.R.S32.HI R20, RZ, 0x1f, R21 ;  /* 0x0000001fff147819 */ /* 0x000fe20000011415 */
[----:B------:R-:W-:Y:S01]  /*17fb0*/  IMAD R5, R162, UR5, R5 ;  /* 0x00000005a2057c24 */ /* 0x000fe2000f8e0205 */
[----:B------:R-:W-:Y:S01]  /*17fc0*/  ULDC.64 UR4, c[0x0][0xb40] ;  /* 0x0002d00000047ab9 */ /* 0x000fe20000000a00 */
[----:B------:R-:W-:Y:S01]  /*17fd0*/  SHF.R.S32.HI R28, RZ, 0x1f, R204 ;  /* 0x0000001fff1c7819 */ /* 0x000fe200000114cc */
[----:B------:R-:W-:Y:S01]  /*17fe0*/  IMAD R7, R7, UR4, RZ ;  /* 0x0000000407077c24 */ /* 0x000fe2000f8e02ff */
[----:B------:R-:W-:Y:S01]  /*17ff0*/  SHF.R.S32.HI R29, RZ, 0x1f, R205 ;  /* 0x0000001fff1d7819 */ /* 0x000fe200000114cd */
[----:B0-----:R-:W-:Y:S01]  /*18000*/  @P4 IMAD.HI.U32 R6, R25, R6, RZ ;  /* 0x0000000619064227 */ /* 0x001fe200078e00ff */
[----:B------:R-:W-:Y:S02]  /*18010*/  SHF.R.S32.HI R30, RZ, 0x1f, R206 ;  /* 0x0000001fff1e7819 */ /* 0x000fe400000114ce */
[----:B------:R-:W-:Y:S01]  /*18020*/  SHF.R.S32.HI R31, RZ, 0x1f, R207 ;  /* 0x0000001fff1f7819 */ /* 0x000fe200000114cf */
[C---:B------:R-:W-:Y:S01]  /*18030*/  IMAD R9, R188.reuse, UR5, R7 ;  /* 0x00000005bc097c24 */ /* 0x040fe2000f8e0207 */
[----:B------:R-:W-:Y:S01]  /*18040*/  SHF.R.S32.HI R32, RZ, 0x1f, R208 ;  /* 0x0000001fff207819 */ /* 0x000fe200000114d0 */
[----:B------:R-:W-:Y:S01]  /*18050*/  IMAD.WIDE.U32 R4, R188, UR4, R4 ;  /* 0x00000004bc047c25 */ /* 0x000fe2000f8e0004 */
[----:B------:R-:W-:Y:S01]  /*18060*/  ULDC.64 UR4, c[0x0][0xb48] ;  /* 0x0002d20000047ab9 */ /* 0x000fe20000000a00 */
[----:B------:R-:W-:-:S02]  /*18070*/  SHF.R.S32.HI R33, RZ, 0x1f, R209 ;  /* 0x0000001fff217819 */ /* 0x000fc400000114d1 */
[----:B------:R-:W-:Y:S01]  /*18080*/  IMAD.MOV.U32 R7, RZ, RZ, R25 ;  /* 0x000000ffff077224 */ /* 0x000fe200078e0019 */
[----:B-1----:R-:W-:Y:S01]  /*18090*/  @P4 SHF.R.U32.HI R7, RZ, R11, R6 ;  /* 0x0000000bff074219 */ /* 0x002fe20000011606 */
[----:B------:R-:W-:Y:S01]  /*180a0*/  IMAD.IADD R5, R5, 0x1, R9 ;  /* 0x0000000105057824 */ /* 0x000fe200078e0209 */
[----:B------:R-:W-:Y:S01]  /*180b0*/  SHF.R.S32.HI R34, RZ, 0x1f, R210 ;  /* 0x0000001fff227819 */ /* 0x000fe200000114d2 */
[----:B------:R-:W-:Y:S01]  /*180c0*/  VIADD R6, R2, 0x2a820 ;  /* 0x0002a82002067836 */ /* 0x000fe20000000000 */
[--C-:B------:R-:W-:Y:S01]  /*180d0*/  SHF.R.S32.HI R0, RZ, 0x1f, R7.reuse ;  /* 0x0000001fff007819 */ /* 0x100fe20000011407 */
[----:B------:R-:W-:Y:S01]  /*180e0*/  IMAD.MOV R9, RZ, RZ, -R7 ;  /* 0x000000ffff097224 */ /* 0x000fe200078e0a07 */
[----:B------:R-:W-:Y:S01]  /*180f0*/  SHF.R.S32.HI R35, RZ, 0x1f, R211 ;  /* 0x0000001fff237819 */ /* 0x000fe200000114d3 */
[----:B------:R-:W-:Y:S01]  /*18100*/  IMAD.WIDE.U32 R4, R200, UR4, R4 ;  /* 0x00000004c8047c25 */ /* 0x000fe2000f8e0004 */
[----:B------:R-:W-:Y:S02]  /*18110*/  PRMT R6, RZ, 0x654, R6 ;  /* 0x00000654ff067816 */ /* 0x000fe40000000006 */
[----:B------:R-:W-:Y:S01]  /*18120*/  SHF.R.S32.HI R72, RZ, 0x1f, R212 ;  /* 0x0000001fff487819 */ /* 0x000fe200000114d4 */
[----:B------:R-:W-:Y:S01]  /*18130*/  IMAD R9, R102, R9, R25 ;  /* 0x0000000966097224 */ /* 0x000fe200078e0219 */
[----:B------:R0:W-:Y:S01]  /*18140*/  SYNCS.ARRIVE.TRANS64.RED.A1T0 RZ, [R6+URZ], RZ ;  /* 0x000000ff06ff79a7 */ /* 0x0001e2000810043f */
[----:B------:R-:W-:Y:S01]  /*18150*/  IMAD R0, R0, UR6, RZ ;  /* 0x0000000600007c24 */ /* 0x000fe2000f8e02ff */
[----:B------:R-:W-:Y:S01]  /*18160*/  SHF.R.S32.HI R73, RZ, 0x1f, R213 ;  /* 0x0000001fff497819 */ /* 0x000fe200000114d5 */
[----:B------:R-:W-:Y:S01]  /*18170*/  IMAD R5, R200, UR5, R5 ;  /* 0x00000005c8057c24 */ /* 0x000fe2000f8e0205 */
[----:B------:R-:W-:Y:S01]  /*18180*/  ULDC.64 UR4, c[0x0][0xb28] ;  /* 0x0002ca0000047ab9 */ /* 0x000fe20000000a00 */
[C---:B------:R-:W-:Y:S01]  /*18190*/  IMAD R11, R7.reuse, UR7, R0 ;  /* 0x00000007070b7c24 */ /* 0x040fe2000f8e0200 */
[----:B------:R-:W-:Y:S01]  /*181a0*/  SHF.R.S32.HI R0, RZ, 0x1f, R9 ;  /* 0x0000001fff007819 */ /* 0x000fe20000011409 */
[----:B------:R-:W-:-:S04]  /*181b0*/  IMAD.WIDE.U32 R4, R7, UR6, R4 ;  /* 0x0000000607047c25 */ /* 0x000fc8000f8e0004 */
[----:B------:R-:W-:Y:S02]  /*181c0*/  IMAD R0, R0, UR4, RZ ;  /* 0x0000000400007c24 */ /* 0x000fe4000f8e02ff */
[----:B------:R-:W-:Y:S02]  /*181d0*/  IMAD.IADD R5, R5, 0x1, R11 ;  /* 0x0000000105057824 */ /* 0x000fe400078e020b */
[C---:B------:R-:W-:Y:S02]  /*181e0*/  IMAD R7, R9.reuse, UR5, R0 ;  /* 0x0000000509077c24 */ /* 0x040fe4000f8e0200 */
[----:B------:R-:W-:Y:S01]  /*181f0*/  IMAD.WIDE.U32 R4, R9, UR4, R4 ;  /* 0x0000000409047c25 */ /* 0x000fe2000f8e0004 */
[----:B------:R-:W-:-:S03]  /*18200*/  ULDC.64 UR4, c[0x0][0xb00] ;  /* 0x0002c00000047ab9 */ /* 0x000fc60000000a00 */
[----:B------:R-:W-:Y:S01]  /*18210*/  IMAD.IADD R5, R5, 0x1, R7 ;  /* 0x0000000105057824 */ /* 0x000fe200078e0207 */
[----:B------:R-:W-:-:S04]  /*18220*/  LEA R0, P1, R4, UR4, 0x2 ;  /* 0x0000000404007c11 */ /* 0x000fc8000f8210ff */
[----:B------:R-:W-:Y:S02]  /*18230*/  LEA.HI.X R13, R4, UR5, R5, 0x2, P1 ;  /* 0x00000005040d7c11 */ /* 0x000fe400088f1405 */
[----:B------:R0:W1:Y:S04]  /*18240*/  SHFL.IDX PT, R4, R0, RZ, 0x1c1f ;  /* 0x001c1fff00047589 */ /* 0x00006800000e0000 */
[----:B------:R0:W2:Y:S01]  /*18250*/  SHFL.IDX PT, R5, R13, RZ, 0x1c1f ;  /* 0x001c1fff0d057589 */ /* 0x0000a200000e0000 */
[----:B------:R-:W-:Y:S05]  /*18260*/  @P0 BRA `(.L_x_658) ;  /* 0x0000000400000947 */ /* 0x000fea0003800000 */
[----:B------:R-:W-:Y:S02]  /*18270*/  ULDC UR4, c[0x0][0xac8] ;  /* 0x0002b20000047ab9 */ /* 0x000fe40000000800 */
[----:B------:R-:W-:Y:S02]  /*18280*/  ISETP.GE.AND P3, PT, R199, UR4, PT ;  /* 0x00000004c7007c0c */ /* 0x000fe4000bf66270 */
[----:B------:R-:W-:Y:S02]  /*18290*/  ISETP.GE.AND P2, PT, R15, UR4, PT ;  /* 0x000000040f007c0c */ /* 0x000fe4000bf46270 */
[----:B------:R-:W-:Y:S02]  /*182a0*/  ISETP.GE.AND P1, PT, R21, UR4, PT ;  /* 0x0000000415007c0c */ /* 0x000fe4000bf26270 */
[----:B------:R-:W-:Y:S02]  /*182b0*/  ISETP.GE.AND P0, PT, R213, UR4, PT ;  /* 0x00000004d5007c0c */ /* 0x000fe4000bf06270 */
[----:B------:R-:W-:-:S05]  /*182c0*/  ISETP.GE.AND P4, PT, R211, UR4, PT ;  /* 0x00000004d3007c0c */ /* 0x000fca000bf86270 */
[----:B012---:R-:W-:-:S04]  /*182d0*/  @!P3 IMAD.WIDE R6, R199, 0x4, R4 ;  /* 0x00000004c706b825 */ /* 0x007fc800078e0204 */
[CC--:B------:R-:W-:Y:S01]  /*182e0*/  @!P1 LEA R8, P5, R21.reuse, R4.reuse, 0x2 ;  /* 0x0000000415089211 */ /* 0x0c0fe200078a10ff */
[----:B------:R0:W-:Y:S01]  /*182f0*/  @!P3 ST.E.64 desc[UR56][R6.64], R88 ;  /* 0x000000580600b985 */ /* 0x0001e2000c101b38 */
[----:B------:R-:W-:Y:S02]  /*18300*/  ISETP.GE.AND P3, PT, R212, UR4, PT ;  /* 0x00000004d4007c0c */ /* 0x000fe4000bf66270 */
[----:B------:R-:W-:Y:S02]  /*18310*/  @!P1 LEA.HI.X R9, R21, R5, R20, 0x2, P5 ;  /* 0x0000000515099211 */ /* 0x000fe400028f1414 */
[----:B------:R-:W-:Y:S02]  /*18320*/  ISETP.GE.AND P5, PT, R210, UR4, PT ;  /* 0x00000004d2007c0c */ /* 0x000fe4000bfa6270 */
[----:B0-----:R-:W-:-:S04]  /*18330*/  @!P2 LEA R6, P6, R15, R4, 0x2 ;  /* 0x000000040f06a211 */ /* 0x001fc800078c10ff */
[----:B------:R-:W-:Y:S02]  /*18340*/  @!P2 LEA.HI.X R7, R15, R5, R14, 0x2, P6 ;  /* 0x000000050f07a211 */ /* 0x000fe400030f140e */
[----:B------:R-:W-:-:S03]  /*18350*/  @!P0 LEA R10, P6, R213, R4, 0x2 ;  /* 0x00000004d50a8211 */ /* 0x000fc600078c10ff */
[----:B------:R0:W-:Y:S01]  /*18360*/  @!P2 ST.E.64 desc[UR56][R6.64], R90 ;  /* 0x0000005a0600a985 */ /* 0x0001e2000c101b38 */
[----:B------:R-:W-:Y:S02]  /*18370*/  @!P0 LEA.HI.X R11, R213, R5, R73, 0x2, P6 ;  /* 0x00000005d50b8211 */ /* 0x000fe400030f1449 */
[----:B------:R-:W-:Y:S01]  /*18380*/  ISETP.GE.AND P2, PT, R209, UR4, PT ;  /* 0x00000004d1007c0c */ /* 0x000fe2000bf46270 */
[----:B------:R1:W-:Y:S01]  /*18390*/  @!P1 ST.E.64 desc[UR56][R8.64], R92 ;  /* 0x0000005c08009985 */ /* 0x0003e2000c101b38 */
[----:B------:R-:W-:-:S03]  /*183a0*/  ISETP.GE.AND P1, PT, R208, UR4, PT ;  /* 0x00000004d0007c0c */ /* 0x000fc6000bf26270 */
[----:B------:R2:W-:Y:S01]  /*183b0*/  @!P0 ST.E.64 desc[UR56][R10.64], R36 ;  /* 0x000000240a008985 */ /* 0x0005e2000c101b38 */
[CC--:B0-----:R-:W-:Y:S02]  /*183c0*/  @!P3 LEA R6, P6, R212.reuse, R4.reuse, 0x2 ;  /* 0x00000004d406b211 */ /* 0x0c1fe400078c10ff */
[CC--:B-1----:R-:W-:Y:S02]  /*183d0*/  @!P4 LEA R8, P0, R211.reuse, R4.reuse, 0x2 ;  /* 0x00000004d308c211 */ /* 0x0c2fe400078010ff */
[-C--:B------:R-:W-:Y:S02]  /*183e0*/  @!P3 LEA.HI.X R7, R212, R5.reuse, R72, 0x2, P6 ;  /* 0x00000005d407b211 */ /* 0x080fe400030f1448 */
[----:B------:R-:W-:Y:S02]  /*183f0*/  @!P4 LEA.HI.X R9, R211, R5, R35, 0x2, P0 ;  /* 0x00000005d309c211 */ /* 0x000fe400000f1423 */
[----:B------:R-:W-:Y:S01]  /*18400*/  ISETP.GE.AND P0, PT, R207, UR4, PT ;  /* 0x00000004cf007c0c */ /* 0x000fe2000bf06270 */
[----:B------:R0:W-:Y:S01]  /*18410*/  @!P3 ST.E.64 desc[UR56][R6.64], R40 ;  /* 0x000000280600b985 */ /* 0x0001e2000c101b38 */
[----:B--2---:R-:W-:-:S02]  /*18420*/  @!P5 LEA R10, P6, R210, R4, 0x2 ;  /* 0x00000004d20ad211 */ /* 0x004fc400078c10ff */
[----:B------:R-:W-:Y:S01]  /*18430*/  ISETP.GE.AND P3, PT, R206, UR4, PT ;  /* 0x00000004ce007c0c */ /* 0x000fe2000bf66270 */
[----:B------:R1:W-:Y:S01]  /*18440*/  @!P4 ST.E.64 desc[UR56][R8.64], R44 ;  /* 0x0000002c0800c985 */ /* 0x0003e2000c101b38 */
[----:B------:R-:W-:-:S05]  /*18450*/  @!P5 LEA.HI.X R11, R210, R5, R34, 0x2, P6 ;  /* 0x00000005d20bd211 */ /* 0x000fca00030f1422 */
[----:B------:R2:W-:Y:S01]  /*18460*/  @!P5 ST.E.64 desc[UR56][R10.64], R48 ;  /* 0x000000300a00d985 */ /* 0x0005e2000c101b38 */
[CC--:B0-----:R-:W-:Y:S02]  /*18470*/  @!P2 LEA R6, P4, R209.reuse, R4.reuse, 0x2 ;  /* 0x00000004d106a211 */ /* 0x0c1fe400078810ff */
[CC--:B-1----:R-:W-:Y:S02]  /*18480*/  @!P1 LEA R8, P5, R208.reuse, R4.reuse, 0x2 ;  /* 0x00000004d0089211 */ /* 0x0c2fe400078a10ff */
[-C--:B------:R-:W-:Y:S02]  /*18490*/  @!P2 LEA.HI.X R7, R209, R5.reuse, R33, 0x2, P4 ;  /* 0x00000005d107a211 */ /* 0x080fe400020f1421 */
[----:B------:R-:W-:Y:S02]  /*184a0*/  ISETP.GE.AND P4, PT, R205, UR4, PT ;  /* 0x00000004cd007c0c */ /* 0x000fe4000bf86270 */
[----:B--2---:R-:W-:Y:S01]  /*184b0*/  @!P0 LEA R10, P6, R207, R4, 0x2 ;  /* 0x00000004cf0a8211 */ /* 0x004fe200078c10ff */
[----:B------:R0:W-:Y:S01]  /*184c0*/  @!P2 ST.E.64 desc[UR56][R6.64], R52 ;  /* 0x000000340600a985 */ /* 0x0001e2000c101b38 */
[----:B------:R-:W-:-:S02]  /*184d0*/  @!P1 LEA.HI.X R9, R208, R5, R32, 0x2, P5 ;  /* 0x00000005d0099211 */ /* 0x000fc400028f1420 */
[----:B------:R-:W-:Y:S02]  /*184e0*/  @!P0 LEA.HI.X R11, R207, R5, R31, 0x2, P6 ;  /* 0x00000005cf0b8211 */ /* 0x000fe400030f141f */
[----:B------:R-:W-:Y:S01]  /*184f0*/  ISETP.GE.AND P2, PT, R204, UR4, PT ;  /* 0x00000004cc007c0c */ /* 0x000fe2000bf46270 */
[----:B------:R1:W-:Y:S01]  /*18500*/  @!P1 ST.E.64 desc[UR56][R8.64], R56 ;  /* 0x0000003808009985 */ /* 0x0003e2000c101b38 */
[----:B------:R-:W-:-:S03]  /*18510*/  ISETP.GE.AND P1, PT, R203, UR4, PT ;  /* 0x00000004cb007c0c */ /* 0x000fc6000bf26270 */
[----:B------:R2:W-:Y:S01]  /*18520*/  @!P0 ST.E.64 desc[UR56][R10.64], R60 ;  /* 0x0000003c0a008985 */ /* 0x0005e2000c101b38 */
[----:B------:R-:W-:Y:S02]  /*18530*/  ISETP.GE.AND P0, PT, R202, UR4, PT ;  /* 0x00000004ca007c0c */ /* 0x000fe4000bf06270 */
[----:B0-----:R-:W-:-:S04]  /*18540*/  @!P3 LEA R6, P5, R206, R4, 0x2 ;  /* 0x00000004ce06b211 */ /* 0x001fc800078a10ff */
[-C--:B------:R-:W-:Y:S02]  /*18550*/  @!P3 LEA.HI.X R7, R206, R5.reuse, R30, 0x2, P5 ;  /* 0x00000005ce07b211 */ /* 0x080fe400028f141e */
[----:B------:R-:W-:Y:S02]  /*18560*/  ISETP.GE.AND P5, PT, R201, UR4, PT ;  /* 0x00000004c9007c0c */ /* 0x000fe4000bfa6270 */
[CC--:B-1----:R-:W-:Y:S01]  /*18570*/  @!P4 LEA R8, P6, R205.reuse, R4.reuse, 0x2 ;  /* 0x00000004cd08c211 */ /* 0x0c2fe200078c10ff */
[----:B------:R0:W-:Y:S03]  /*18580*/  @!P3 ST.E.64 desc[UR56][R6.64], R64 ;  /* 0x000000400600b985 */ /* 0x0001e6000c101b38 */
[----:B------:R-:W-:Y:S02]  /*18590*/  @!P4 LEA.HI.X R9, R205, R5, R29, 0x2, P6 ;  /* 0x00000005cd09c211 */ /* 0x000fe400030f141d */
[----:B--2---:R-:W-:-:S03]  /*185a0*/  @!P1 LEA R10, P6, R203, R4, 0x2 ;  /* 0x00000004cb0a9211 */ /* 0x004fc600078c10ff */
[----:B------:R1:W-:Y:S01]  /*185b0*/  @!P4 ST.E.64 desc[UR56][R8.64], R68 ;  /* 0x000000440800c985 */ /* 0x0003e2000c101b38 */
[----:B------:R-:W-:Y:S02]  /*185c0*/  @!P1 LEA.HI.X R11, R203, R5, R27, 0x2, P6 ;  /* 0x00000005cb0b9211 */ /* 0x000fe400030f141b */
[----:B0-----:R-:W-:-:S04]  /*185d0*/  @!P2 LEA R6, P3, R204, R4, 0x2 ;  /* 0x00000004cc06a211 */ /* 0x001fc800078610ff */
[----:B------:R-:W-:Y:S02]  /*185e0*/  @!P2 LEA.HI.X R7, R204, R5, R28, 0x2, P3 ;  /* 0x00000005cc07a211 */ /* 0x000fe400018f141c */
[----:B-1----:R-:W-:-:S03]  /*185f0*/  @!P0 LEA R8, P4, R202, R4, 0x2 ;  /* 0x00000004ca088211 */ /* 0x002fc600078810ff */
[----:B------:R3:W-:Y:S01]  /*18600*/  @!P2 ST.E.64 desc[UR56][R6.64], R94 ;  /* 0x0000005e0600a985 */ /* 0x0007e2000c101b38 */
[C---:B------:R-:W-:Y:S02]  /*18610*/  @!P5 LEA R4, P3, R201.reuse, R4, 0x2 ;  /* 0x00000004c904d211 */ /* 0x040fe400078610ff */
[-C--:B------:R-:W-:Y:S01]  /*18620*/  @!P0 LEA.HI.X R9, R202, R5.reuse, R26, 0x2, P4 ;  /* 0x00000005ca098211 */ /* 0x080fe200020f141a */
[----:B------:R3:W-:Y:S01]  /*18630*/  @!P1 ST.E.64 desc[UR56][R10.64], R76 ;  /* 0x0000004c0a009985 */ /* 0x0007e2000c101b38 */
[----:B------:R-:W-:-:S03]  /*18640*/  @!P5 LEA.HI.X R5, R201, R5, R24, 0x2, P3 ;  /* 0x00000005c905d211 */ /* 0x000fc600018f1418 */
[----:B------:R3:W-:Y:S04]  /*18650*/  @!P0 ST.E.64 desc[UR56][R8.64], R80 ;  /* 0x0000005008008985 */ /* 0x0007e8000c101b38 */
[----:B------:R3:W-:Y:S02]  /*18660*/  @!P5 ST.E.64 desc[UR56][R4.64], R84 ;  /* 0x000000540400d985 */ /* 0x0007e4000c101b38 */
.L_x_658:
[----:B------:R-:W-:Y:S05]  /*18670*/  BSYNC B1 ;  /* 0x0000000000017941 */ /* 0x000fea0003800000 */
.L_x_657:
[----:B------:R-:W-:Y:S01]  /*18680*/  ISETP.GE.AND P0, PT, R12, R3, PT ;  /* 0x000000030c00720c */ /* 0x000fe20003f06270 */
[----:B--23--:R2:W3:Y:S04]  /*18690*/  SHFL.IDX PT, R5, R13, 0x1, 0x1c1f ;  /* 0x003c1f000d057f89 */ /* 0x00c4e800000e0000 */
[----:B-1----:R2:W1:Y:S08]  /*186a0*/  SHFL.IDX PT, R4, R0, 0x1, 0x1c1f ;  /* 0x003c1f0000047f89 */ /* 0x00247000000e0000 */
[----:B--2---:R-:W-:Y:S05]  /*186b0*/  @P0 BRA `(.L_x_656) ;  /* 0x0000000c00f00947 */ /* 0x004fea0003800000 */
[----:B------:R-:W-:Y:S02]  /*186c0*/  ULDC UR4, c[0x0][0xac8] ;  /* 0x0002b20000047ab9 */ /* 0x000fe40000000800 */
[----:B------:R-:W-:Y:S02]  /*186d0*/  ISETP.GE.AND P1, PT, R15, UR4, PT ;  /* 0x000000040f007c0c */ /* 0x000fe4000bf26270 */
[----:B------:R-:W-:Y:S02]  /*186e0*/  ISETP.GE.AND P0, PT, R21, UR4, PT ;  /* 0x0000000415007c0c */ /* 0x000fe4000bf06270 */
[----:B------:R-:W-:Y:S02]  /*186f0*/  ISETP.GE.AND P2, PT, R199, UR4, PT ;  /* 0x00000004c7007c0c */ /* 0x000fe4000bf46270 */
[----:B------:R-:W-:Y:S02]  /*18700*/  ISETP.GE.AND P4, PT, R212, UR4, PT ;  /* 0x00000004d4007c0c */ /* 0x000fe4000bf86270 */
[----:B------:R-:W-:-:S05]  /*18710*/  ISETP.GE.AND P3, PT, R213, UR4, PT ;  /* 0x00000004d5007c0c */ /* 0x000fca000bf66270 */
[-C--:B01----:R-:W-:Y:S02]  /*18720*/  @!P1 LEA R6, P5, R15, R4.reuse, 0x2 ;  /* 0x000000040f069211 */ /* 0x083fe400078a10ff */
[-C--:B------:R-:W-:Y:S02]  /*18730*/  @!P0 LEA R8, P6, R21, R4.reuse, 0x2 ;  /* 0x0000000415088211 */ /* 0x080fe400078c10ff */
[-C--:B---3--:R-:W-:Y:S01]  /*18740*/  @!P1 LEA.HI.X R7, R15, R5.reuse, R14, 0x2, P5 ;  /* 0x000000050f079211 */ /* 0x088fe200028f140e */
[----:B------:R-:W-:Y:S01]  /*18750*/  @!P2 IMAD.WIDE R10, R199, 0x4, R4 ;  /* 0x00000004c70aa825 */ /* 0x000fe200078e0204 */
[----:B------:R-:W-:Y:S02]  /*18760*/  ISETP.GE.AND P5, PT, R211, UR4, PT ;  /* 0x00000004d3007c0c */ /* 0x000fe4000bfa6270 */
[----:B------:R-:W-:Y:S02]  /*18770*/  @!P0 LEA.HI.X R9, R21, R5, R20, 0x2, P6 ;  /* 0x0000000515098211 */ /* 0x000fe400030f1414 */
[----:B------:R-:W-:Y:S01]  /*18780*/  @!P2 ST.E.64 desc[UR56][R10.64], R96 ;  /* 0x000000600a00a985 */ /* 0x000fe2000c101b38 */
[----:B------:R-:W-:-:S02]  /*18790*/  @!P4 LEA R14, P2, R212, R4, 0x2 ;  /* 0x00000004d40ec211 */ /* 0x000fc400078410ff */
[----:B------:R-:W-:Y:S01]  /*187a0*/  @!P3 LEA R12, P6, R213, R4, 0x2 ;  /* 0x00000004d50cb211 */ /* 0x000fe200078c10ff */
[----:B------:R0:W-:Y:S01]  /*187b0*/  @!P1 ST.E.64 desc[UR56][R6.64], R98 ;  /* 0x0000006206009985 */ /* 0x0001e2000c101b38 */
        /* <DEDUP_REMOVED lines=12> */
[-C--:B------:R-:W-:Y:S01]  /*18880*/  @!P2 LEA R10, P6, R208, R4.reuse, 0x2 ;  /* 0x00000004d00aa211 */ /* 0x080fe200078c10ff */
[----:B------:R-:W-:Y:S01]  /*18890*/  @!P5 ST.E.64 desc[UR56][R20.64], R46 ;  /* 0x0000002e1400d985 */ /* 0x000fe2000c101b38 */
[----:B-1----:R-:W-:Y:S02]  /*188a0*/  @!P1 LEA R8, P5, R209, R4, 0x2 ;  /* 0x00000004d1089211 */ /* 0x002fe400078a10ff */
[----:B------:R-:W-:-:S02]  /*188b0*/  @!P0 LEA.HI.X R7, R210, R5, R34, 0x2, P4 ;  /* 0x00000005d2078211 */ /* 0x000fc400020f1422 */
[-C--:B------:R-:W-:Y:S02]  /*188c0*/  @!P1 LEA.HI.X R9, R209, R5.reuse, R33, 0x2, P5 ;  /* 0x00000005d1099211 */ /* 0x080fe400028f1421 */
[----:B------:R-:W-:Y:S01]  /*188d0*/  ISETP.GE.AND P4, PT, R206, UR4, PT ;  /* 0x00000004ce007c0c */ /* 0x000fe2000bf86270 */
[----:B------:R-:W-:Y:S01]  /*188e0*/  @!P0 ST.E.64 desc[UR56][R6.64], R50 ;  /* 0x0000003206008985 */ /* 0x000fe2000c101b38 */
[----:B------:R-:W-:Y:S02]  /*188f0*/  @!P2 LEA.HI.X R11, R208, R5, R32, 0x2, P6 ;  /* 0x00000005d00ba211 */ /* 0x000fe400030f1420 */
[----:B--2---:R-:W-:Y:S01]  /*18900*/  @!P3 LEA R12, P5, R207, R4, 0x2 ;  /* 0x00000004cf0cb211 */ /* 0x004fe200078a10ff */
[----:B------:R0:W-:Y:S01]  /*18910*/  @!P1 ST.E.64 desc[UR56][R8.64], R54 ;  /* 0x0000003608009985 */ /* 0x0001e2000c101b38 */
[----:B------:R-:W-:Y:S02]  /*18920*/  ISETP.GE.AND P1, PT, R204, UR4, PT ;  /* 0x00000004cc007c0c */ /* 0x000fe4000bf26270 */
[----:B------:R-:W-:Y:S01]  /*18930*/  ISETP.GE.AND P0, PT, R203, UR4, PT ;  /* 0x00000004cb007c0c */ /* 0x000fe2000bf06270 */
[----:B------:R1:W-:Y:S01]  /*18940*/  @!P2 ST.E.64 desc[UR56][R10.64], R58 ;  /* 0x0000003a0a00a985 */ /* 0x0003e2000c101b38 */
[----:B------:R-:W-:-:S02]  /*18950*/  ISETP.GE.AND P2, PT, R205, UR4, PT ;  /* 0x00000004cd007c0c */ /* 0x000fc4000bf46270 */
[-C--:B------:R-:W-:Y:S02]  /*18960*/  @!P3 LEA.HI.X R13, R207, R5.reuse, R31, 0x2, P5 ;  /* 0x00000005cf0db211 */ /* 0x080fe400028f141f */
[----:B------:R-:W-:Y:S02]  /*18970*/  ISETP.GE.AND P5, PT, R202, UR4, PT ;  /* 0x00000004ca007c0c */ /* 0x000fe4000bfa6270 */
[CC--:B---3--:R-:W-:Y:S01]  /*18980*/  @!P4 LEA R14, P6, R206.reuse, R4.reuse, 0x2 ;  /* 0x00000004ce0ec211 */ /* 0x0c8fe200078c10ff */
[----:B------:R2:W-:Y:S03]  /*18990*/  @!P3 ST.E.64 desc[UR56][R12.64], R62 ;  /* 0x0000003e0c00b985 */ /* 0x0005e6000c101b38 */
[----:B------:R-:W-:Y:S02]  /*189a0*/  @!P4 LEA.HI.X R15, R206, R5, R30, 0x2, P6 ;  /* 0x00000005ce0fc211 */ /* 0x000fe400030f141e */
[----:B0-----:R-:W-:-:S02]  /*189b0*/  @!P1 LEA R8, P6, R204, R4, 0x2 ;  /* 0x00000004cc089211 */ /* 0x001fc400078c10ff */
[-C--:B------:R-:W-:Y:S01]  /*189c0*/  @!P2 LEA R6, P3, R205, R4.reuse, 0x2 ;  /* 0x00000004cd06a211 */ /* 0x080fe200078610ff */
[----:B------:R2:W-:Y:S01]  /*189d0*/  @!P4 ST.E.64 desc[UR56][R14.64], R66 ;  /* 0x000000420e00c985 */ /* 0x0005e2000c101b38 */
[-C--:B-1----:R-:W-:Y:S02]  /*189e0*/  @!P0 LEA R10, P4, R203, R4.reuse, 0x2 ;  /* 0x00000004cb0a8211 */ /* 0x082fe400078810ff */
        /* <DEDUP_REMOVED lines=11> */
[----:B------:R-:W-:-:S04]  /*18aa0*/  LEA R4, P0, R201, R4, 0x2 ;  /* 0x00000004c9047211 */ /* 0x000fc800078010ff */
[----:B------:R-:W-:-:S05]  /*18ab0*/  LEA.HI.X R5, R201, R5, R24, 0x2, P0 ;  /* 0x00000005c9057211 */ /* 0x000fca00000f1418 */
[----:B------:R0:W-:Y:S01]  /*18ac0*/  ST.E.64 desc[UR56][R4.64], R86 ;  /* 0x0000005604007985 */ /* 0x0001e2000c101b38 */
[----:B------:R-:W-:Y:S05]  /*18ad0*/  BRA `(.L_x_656) ;  /* 0x0000000800e87947 */ /* 0x000fea0003800000 */
.L_x_647:
[----:B------:R-:W-:Y:S01]  /*18ae0*/  ULDC.64 UR6, c[0x0][0xc08] ;  /* 0x0003020000067ab9 */ /* 0x000fe20000000a00 */
[----:B------:R-:W-:Y:S01]  /*18af0*/  ULDC.64 UR4, c[0x0][0xc00] ;  /* 0x0003000000047ab9 */ /* 0x000fe20000000a00 */
[----:B------:R-:W-:Y:S01]  /*18b00*/  ISETP.NE.U32.AND P1, PT, RZ, UR6, PT ;  /* 0x00000006ff007c0c */ /* 0x000fe2000bf25070 */
[----:B------:R-:W-:Y:S01]  /*18b10*/  IMAD.MOV.U32 R3, RZ, RZ, RZ ;  /* 0x000000ffff037224 */ /* 0x000fe200078e00ff */
[----:B------:R-:W-:Y:S02]  /*18b20*/  ISETP.NE.U32.AND P0, PT, RZ, UR4, PT ;  /* 0x00000004ff007c0c */ /* 0x000fe4000bf05070 */
[----:B------:R-:W-:Y:S02]  /*18b30*/  ISETP.NE.AND.EX P1, PT, RZ, UR7, PT, P1 ;  /* 0x00000007ff007c0c */ /* 0x000fe4000bf25310 */
[----:B------:R-:W-:Y:S02]  /*18b40*/  IADD3 R4, P2, R189, UR4, RZ ;  /* 0x00000004bd047c10 */ /* 0x000fe4000ff5e0ff */
[----:B------:R-:W-:-:S02]  /*18b50*/  ISETP.NE.AND.EX P0, PT, RZ, UR5, PT, P0 ;  /* 0x00000005ff007c0c */ /* 0x000fc4000bf05300 */
[----:B------:R-:W-:Y:S01]  /*18b60*/  IADD3.X R5, R190, UR5, RZ, P2, !PT ;  /* 0x00000005be057c10 */ /* 0x000fe200097fe4ff */
[----:B------:R-:W-:Y:S02]  /*18b70*/  ULDC UR4, c[0x0][0xa88] ;  /* 0x0002a20000047ab9 */ /* 0x000fe40000000800 */
[----:B------:R-:W-:-:S04]  /*18b80*/  IMAD.U32 R0, RZ, RZ, UR4 ;  /* 0x00000004ff007e24 */ /* 0x000fc8000f8e00ff */
[----:B0-----:R-:W-:-:S04]  /*18b90*/  @P1 IADD3 R6, P2, R189, UR6, RZ ;  /* 0x00000006bd061c10 */ /* 0x001fc8000ff5e0ff */
[----:B------:R-:W-:Y:S01]  /*18ba0*/  @P1 IADD3.X R7, R190, UR7, RZ, P2, !PT ;  /* 0x00000007be071c10 */ /* 0x000fe200097fe4ff */
[----:B------:R0:W5:Y:S04]  /*18bb0*/  @P0 LDG.E R3, desc[UR56][R4.64] ;  /* 0x0000003804030981 */ /* 0x000168000c1e1900 */
[----:B------:R0:W5:Y:S01]  /*18bc0*/  @P1 LDG.E R0, desc[UR56][R6.64] ;  /* 0x0000003806001981 */ /* 0x000162000c1e1900 */
[----:B------:R-:W-:Y:S01]  /*18bd0*/  ISETP.NE.AND P2, PT, R187, RZ, PT ;  /* 0x000000ffbb00720c */ /* 0x000fe20003f45270 */
[----:B------:R-:W4:-:S12]  /*18be0*/  S2R R9, SR_TID.X ;  /* 0x0000000000097919 */ /* 0x000f180000002100 */
[----:B------:R-:W3:Y:S01]  /*18bf0*/  @!P2 LDC R187, c[0x0][0xad4] ;  /* 0x0002b500ffbbab82 */ /* 0x000ee20000000800 */
[----:B----4-:R-:W-:Y:S01]  /*18c00*/  VIADD R8, R9, 0xffffff80 ;  /* 0xffffff8009087836 */ /* 0x010fe20000000000 */
[----:B---3--:R-:W-:-:S04]  /*18c10*/  ISETP.GT.AND P2, PT, R187, 0x1, PT ;  /* 0x00000001bb00780c */ /* 0x008fc80003f44270 */
[----:B------:R-:W-:Y:S01]  /*18c20*/  ISETP.GT.AND P3, PT, R8, 0x7f, PT ;  /* 0x0000007f0800780c */ /* 0x000fe20003f64270 */
[----:B0-----:R-:W-:-:S12]  /*18c30*/  @P1 BRA `(.L_x_659) ;  /* 0x0000000000101947 */ /* 0x001fd80003800000 */
[----:B------:R-:W-:Y:S05]  /*18c40*/  @!P0 BRA `(.L_x_659) ;  /* 0x00000000000c8947 */ /* 0x000fea0003800000 */
[----:B------:R-:W3:Y:S04]  /*18c50*/  LDG.E R7, desc[UR56][R4.64] ;  /* 0x0000003804077981 */ /* 0x000ee8000c1e1900 */
[----:B-----5:R-:W3:Y:S02]  /*18c60*/  LDG.E R0, desc[UR56][R4.64+0x4] ;  /* 0x0000043804007981 */ /* 0x020ee4000c1e1900 */
[----:B---3--:R-:W-:-:S07]  /*18c70*/  IMAD.IADD R0, R0, 0x1, -R7 ;  /* 0x0000000100007824 */ /* 0x008fce00078e0a07 */
.L_x_659:
[----:B------:R-:W-:Y:S01]  /*18c80*/  BSSY B1, `(.L_x_660) ;  /* 0x0000036000017945 */ /* 0x000fe20003800000 */
[----:B------:R-:W-:Y:S02]  /*18c90*/  SEL R29, R188, RZ, !P0 ;  /* 0x000000ffbc1d7207 */ /* 0x000fe40004000000 */
[----:B------:R-:W-:Y:S02]  /*18ca0*/  SEL R216, R216, RZ, !P0 ;  /* 0x000000ffd8d87207 */ /* 0x000fe40004000000 */
[----:B-----5:R-:W-:Y:S01]  /*18cb0*/  SHF.R.S32.HI R26, RZ, 0x1f, R3 ;  /* 0x0000001fff1a7819 */ /* 0x020fe20000011403 */
[----:B------:R-:W-:Y:S06]  /*18cc0*/  @P3 BRA `(.L_x_661) ;  /* 0x0000000000c43947 */ /* 0x000fec0003800000 */
[----:B------:R-:W0:Y:S01]  /*18cd0*/  LDC R31, c[0x0][0xbe8] ;  /* 0x0002fa00ff1f7b82 */ /* 0x000e220000000800 */
[----:B------:R-:W-:-:S05]  /*18ce0*/  LEA R4, R192, R9, 0x7 ;  /* 0x00000009c0047211 */ /* 0x000fca00078e38ff */
[----:B------:R-:W-:Y:S02]  /*18cf0*/  VIADD R28, R4, 0xffffff80 ;  /* 0xffffff80041c7836 */ /* 0x000fe40000000000 */
[----:B0-----:R-:W-:-:S05]  /*18d00*/  IMAD R5, R0, R31, RZ ;  /* 0x0000001f00057224 */ /* 0x001fca00078e02ff */
[----:B------:R-:W-:-:S13]  /*18d10*/  ISETP.GE.AND P0, PT, R28, R5, PT ;  /* 0x000000051c00720c */ /* 0x000fda0003f06270 */
[----:B------:R-:W-:Y:S05]  /*18d20*/  @P0 BRA `(.L_x_661) ;  /* 0x0000000000ac0947 */ /* 0x000fea0003800000 */
[----:B------:R-:W-:Y:S01]  /*18d30*/  IMAD.MOV.U32 R24, RZ, RZ, 0x9b8 ;  /* 0x000009b8ff187424 */ /* 0x000fe200078e00ff */
[----:B------:R-:W-:Y:S01]  /*18d40*/  ISETP.GT.AND P0, PT, R187, 0x1, PT ;  /* 0x00000001bb00780c */ /* 0x000fe20003f04270 */
[----:B------:R-:W0:Y:S01]  /*18d50*/  LDC.64 R4, c[0x0][0xba8] ;  /* 0x0002ea00ff047b82 */ /* 0x000e220000000a00 */
[----:B------:R-:W-:Y:S01]  /*18d60*/  ISETP.NE.AND P1, PT, R31, 0x1, PT ;  /* 0x000000011f00780c */ /* 0x000fe20003f25270 */
[----:B------:R-:W-:Y:S01]  /*18d70*/  IMAD.MOV.U32 R21, RZ, RZ, R28 ;  /* 0x000000ffff157224 */ /* 0x000fe200078e001c */
[----:B------:R-:W-:-:S05]  /*18d80*/  SEL R24, R24, 0x978, P0 ;  /* 0x0000097818187807 */ /* 0x000fca0000000000 */
[----:B------:R-:W3:Y:S08]  /*18d90*/  LDC.64 R12, c[0x0][R24+0x220] ;  /* 0x00008800180c7b82 */ /* 0x000ef00000000a00 */
[----:B------:R-:W4:Y:S08]  /*18da0*/  LDC.64 R14, c[0x0][R24+0x218] ;  /* 0x00008600180e7b82 */ /* 0x000f300000000a00 */
[----:B------:R-:W5:Y:S08]  /*18db0*/  LDC.64 R8, c[0x0][R24+0x228] ;  /* 0x00008a0018087b82 */ /* 0x000f700000000a00 */
[----:B------:R-:W1:Y:S08]  /*18dc0*/  LDC.64 R6, c[0x0][R24+0x210] ;  /* 0x0000840018067b82 */ /* 0x000e700000000a00 */
[----:B------:R-:W2:Y:S08]  /*18dd0*/  @P1 LDC R11, c[0x0][0xbec] ;  /* 0x0002fb00ff0b1b82 */ /* 0x000eb00000000800 */
[----:B------:R-:W5:Y:S01]  /*18de0*/  @P1 LDC R27, c[0x0][0xbf0] ;  /* 0x0002fc00ff1b1b82 */ /* 0x000f620000000800 */
[----:B---3--:R-:W-:-:S07]  /*18df0*/  IMAD R13, R13, R29, RZ ;  /* 0x0000001d0d0d7224 */ /* 0x008fce00078e02ff */
[----:B0-----:R-:W0:Y:S01]  /*18e00*/  @!P0 LDC R4, c[0x0][0xb50] ;  /* 0x0002d400ff048b82 */ /* 0x001e220000000800 */
[----:B--2---:R-:W-:-:S07]  /*18e10*/  @P1 IMAD.HI.U32 R20, R28, R11, RZ ;  /* 0x0000000b1c141227 */ /* 0x004fce00078e00ff */
[----:B------:R-:W2:Y:S01]  /*18e20*/  @!P0 LDC R5, c[0x0][0xb54] ;  /* 0x0002d500ff058b82 */ /* 0x000ea20000000800 */
[-C--:B----4-:R-:W-:Y:S02]  /*18e30*/  IMAD R25, R15, R162.reuse, RZ ;  /* 0x000000a20f197224 */ /* 0x090fe400078e02ff */
[----:B------:R-:W-:Y:S01]  /*18e40*/  IMAD.WIDE.U32 R14, R14, R162, RZ ;  /* 0x000000a20e0e7225 */ /* 0x000fe200078e00ff */
[----:B-----5:R-:W-:-:S03]  /*18e50*/  @P1 SHF.R.U32.HI R21, RZ, R27, R20 ;  /* 0x0000001bff151219 */ /* 0x020fc60000011614 */
[----:B------:R-:W-:-:S04]  /*18e60*/  IMAD.WIDE.U32 R10, R12, R29, RZ ;  /* 0x0000001d0c0a7225 */ /* 0x000fc800078e00ff */
[----:B------:R-:W-:Y:S01]  /*18e70*/  IMAD R27, R12, R216, R13 ;  /* 0x000000d80c1b7224 */ /* 0x000fe200078e020d */
[----:B------:R-:W-:Y:S01]  /*18e80*/  SEL R13, R200, RZ, P0 ;  /* 0x000000ffc80d7207 */ /* 0x000fe20000000000 */
[----:B------:R-:W-:Y:S01]  /*18e90*/  IMAD.IADD R25, R15, 0x1, R25 ;  /* 0x000000010f197824 */ /* 0x000fe200078e0219 */
[----:B------:R-:W-:Y:S01]  /*18ea0*/  IADD3 R14, P1, P3, R10, R14, R3 ;  /* 0x0000000e0a0e7210 */ /* 0x000fe20007b3e003 */
[----:B------:R-:W-:Y:S02]  /*18eb0*/  IMAD.MOV R10, RZ, RZ, -R21 ;  /* 0x000000ffff0a7224 */ /* 0x000fe400078e0a15 */
[----:B------:R-:W-:Y:S02]  /*18ec0*/  IMAD.IADD R27, R11, 0x1, R27 ;  /* 0x000000010b1b7824 */ /* 0x000fe400078e021b */
[-C--:B------:R-:W-:Y:S02]  /*18ed0*/  IMAD R15, R9, R13.reuse, RZ ;  /* 0x0000000d090f7224 */ /* 0x080fe400078e02ff */
[----:B------:R-:W-:-:S04]  /*18ee0*/  IMAD.WIDE.U32 R8, R8, R13, RZ ;  /* 0x0000000d08087225 */ /* 0x000fc800078e00ff */
[----:B------:R-:W-:Y:S01]  /*18ef0*/  IMAD R11, R31, R10, R28 ;  /* 0x0000000a1f0b7224 */ /* 0x000fe200078e021c */
[----:B------:R-:W-:Y:S01]  /*18f00*/  IADD3.X R10, R27, R25, R26, P1, P3 ;  /* 0x000000191b0a7210 */ /* 0x000fe20000fe641a */
[----:B------:R-:W-:Y:S01]  /*18f10*/  IMAD.IADD R15, R9, 0x1, R15 ;  /* 0x00000001090f7824 */ /* 0x000fe200078e020f */
[----:B------:R-:W-:Y:S01]  /*18f20*/  IADD3 R8, P0, P1, R21, R14, R8 ;  /* 0x0000000e15087210 */ /* 0x000fe2000791e008 */
[----:B-1----:R-:W-:Y:S01]  /*18f30*/  IMAD R7, R7, R11, RZ ;  /* 0x0000000b07077224 */ /* 0x002fe200078e02ff */
[----:B------:R-:W-:Y:S02]  /*18f40*/  SHF.R.S32.HI R21, RZ, 0x1f, R21 ;  /* 0x0000001fff157819 */ /* 0x000fe40000011415 */
[----:B------:R-:W-:Y:S02]  /*18f50*/  SHF.R.S32.HI R13, RZ, 0x1f, R11 ;  /* 0x0000001fff0d7819 */ /* 0x000fe4000001140b */
[----:B------:R-:W-:-:S03]  /*18f60*/  IADD3.X R9, R21, R10, R15, P0, P1 ;  /* 0x0000000a15097210 */ /* 0x000fc600007e240f */
[C---:B------:R-:W-:Y:S02]  /*18f70*/  IMAD R13, R6.reuse, R13, R7 ;  /* 0x0000000d060d7224 */ /* 0x040fe400078e0207 */
[----:B------:R-:W-:-:S04]  /*18f80*/  IMAD.WIDE.U32 R6, R6, R11, R8 ;  /* 0x0000000b06067225 */ /* 0x000fc800078e0008 */
[----:B------:R-:W-:Y:S01]  /*18f90*/  IMAD.IADD R7, R7, 0x1, R13 ;  /* 0x0000000107077824 */ /* 0x000fe200078e020d */
[----:B0-----:R-:W-:-:S04]  /*18fa0*/  LEA R4, P0, R6, R4, 0x2 ;  /* 0x0000000406047211 */ /* 0x001fc800078010ff */
[----:B--2---:R-:W-:Y:S01]  /*18fb0*/  LEA.HI.X R5, R6, R5, R7, 0x2, P0 ;  /* 0x0000000506057211 */ /* 0x004fe200000f1407 */
[----:B------:R-:W-:-:S05]  /*18fc0*/  IMAD.MOV.U32 R7, RZ, RZ, -0x800000 ;  /* 0xff800000ff077424 */ /* 0x000fca00078e00ff */
[----:B------:R0:W-:Y:S03]  /*18fd0*/  STG.E desc[UR56][R4.64], R7 ;  /* 0x0000000704007986 */ /* 0x0001e6000c101938 */
.L_x_661:
[----:B------:R-:W-:Y:S05]  /*18fe0*/  BSYNC B1 ;  /* 0x0000000000017941 */ /* 0x000fea0003800000 */
.L_x_660:
[----:B------:R-:W-:Y:S05]  /*18ff0*/  @P2 BRA `(.L_x_656) ;  /* 0x0000000400a02947 */ /* 0x000fea0003800000 */
[----:B------:R-:W3:Y:S01]  /*19000*/  LDC R11, c[0x0][0xbe8] ;  /* 0x0002fa00ff0b7b82 */ /* 0x000ee20000000800 */
[----:B------:R-:W-:Y:S01]  /*19010*/  ULDC.64 UR4, c[0x0][0xaa0] ;  /* 0x0002a80000047ab9 */ /* 0x000fe20000000a00 */
[----:B------:R-:W-:Y:S01]  /*19020*/  ULDC.64 UR6, c[0x0][0xaf0] ;  /* 0x0002bc0000067ab9 */ /* 0x000fe20000000a00 */
[----:B0-----:R-:W-:Y:S01]  /*19030*/  IMAD R4, R26, UR4, RZ ;  /* 0x000000041a047c24 */ /* 0x001fe2000f8e02ff */
[----:B------:R-:W-:Y:S01]  /*19040*/  BSSY B1, `(.L_x_662) ;  /* 0x0000039000017945 */ /* 0x000fe20003800000 */
[----:B------:R-:W-:Y:S02]  /*19050*/  SHF.R.S32.HI R10, RZ, 0x1f, R185 ;  /* 0x0000001fff0a7819 */ /* 0x000fe400000114b9 */
[C---:B------:R-:W-:Y:S01]  /*19060*/  IMAD R7, R3.reuse, UR5, R4 ;  /* 0x0000000503077c24 */ /* 0x040fe2000f8e0204 */
[----:B------:R-:W-:Y:S01]  /*19070*/  SHF.R.S32.HI R14, RZ, 0x1f, R184 ;  /* 0x0000001fff0e7819 */ /* 0x000fe200000114b8 */
[----:B------:R-:W-:Y:S01]  /*19080*/  IMAD.WIDE.U32 R4, R3, UR4, RZ ;  /* 0x0000000403047c25 */ /* 0x000fe2000f8e00ff */
[----:B------:R-:W-:-:S03]  /*19090*/  ULDC.64 UR4, c[0x0][0xae8] ;  /* 0x0002ba0000047ab9 */ /* 0x000fc60000000a00 */
[----:B------:R-:W-:Y:S02]  /*190a0*/  IMAD R3, R186, 0x20, R217 ;  /* 0x00000020ba037824 */ /* 0x000fe400078e02d9 */
[----:B------:R-:W-:Y:S02]  /*190b0*/  IMAD.IADD R5, R5, 0x1, R7 ;  /* 0x0000000105057824 */ /* 0x000fe400078e0207 */
[----:B------:R-:W-:Y:S02]  /*190c0*/  IMAD R9, R192, 0x80, R3 ;  /* 0x00000080c0097824 */ /* 0x000fe400078e0203 */
[----:B------:R-:W-:-:S04]  /*190d0*/  IMAD.WIDE.U32 R4, R162, UR4, R4 ;  /* 0x00000004a2047c25 */ /* 0x000fc8000f8e0004 */
[----:B------:R-:W-:Y:S01]  /*190e0*/  IMAD.MOV.U32 R3, RZ, RZ, R9 ;  /* 0x000000ffff037224 */ /* 0x000fe200078e0009 */
[----:B---3--:R-:W-:Y:S01]  /*190f0*/  ISETP.NE.AND P0, PT, R11, 0x1, PT ;  /* 0x000000010b00780c */ /* 0x008fe20003f05270 */
[----:B------:R-:W-:Y:S02]  /*19100*/  IMAD R7, R216, UR6, RZ ;  /* 0x00000006d8077c24 */ /* 0x000fe4000f8e02ff */
[----:B------:R-:W-:Y:S01]  /*19110*/  IMAD R5, R162, UR5, R5 ;  /* 0x00000005a2057c24 */ /* 0x000fe2000f8e0205 */
[----:B------:R-:W-:Y:S01]  /*19120*/  ULDC.64 UR4, c[0x0][0xae0] ;  /* 0x0002b80000047ab9 */ /* 0x000fe20000000a00 */
[C---:B------:R-:W-:Y:S02]  /*19130*/  IMAD R7, R29.reuse, UR7, R7 ;  /* 0x000000071d077c24 */ /* 0x040fe4000f8e0207 */
[----:B------:R-:W-:-:S04]  /*19140*/  IMAD.WIDE.U32 R4, R29, UR6, R4 ;  /* 0x000000061d047c25 */ /* 0x000fc8000f8e0004 */
[----:B------:R-:W-:Y:S02]  /*19150*/  IMAD.IADD R5, R5, 0x1, R7 ;  /* 0x0000000105057824 */ /* 0x000fe400078e0207 */
[----:B------:R-:W0:Y:S08]  /*19160*/  @P0 LDC R6, c[0x0][0xbec] ;  /* 0x0002fb00ff060b82 */ /* 0x000e300000000800 */
[----:B------:R-:W3:Y:S01]  /*19170*/  @P0 LDC R13, c[0x0][0xbf0] ;  /* 0x0002fc00ff0d0b82 */ /* 0x000ee20000000800 */
[----:B0-----:R-:W-:-:S05]  /*19180*/  @P0 IMAD.HI.U32 R6, R9, R6, RZ ;  /* 0x0000000609060227 */ /* 0x001fca00078e00ff */
[----:B---3--:R-:W-:-:S04]  /*19190*/  @P0 SHF.R.U32.HI R3, RZ, R13, R6 ;  /* 0x0000000dff030219 */ /* 0x008fc80000011606 */
[--C-:B------:R-:W-:Y:S01]  /*191a0*/  SHF.R.S32.HI R6, RZ, 0x1f, R3.reuse ;  /* 0x0000001fff067819 */ /* 0x100fe20000011403 */
[----:B------:R-:W-:Y:S02]  /*191b0*/  IMAD.MOV R8, RZ, RZ, -R3 ;  /* 0x000000ffff087224 */ /* 0x000fe400078e0a03 */
[----:B------:R-:W-:-:S04]  /*191c0*/  IMAD.WIDE.U32 R4, R3, UR4, R4 ;  /* 0x0000000403047c25 */ /* 0x000fc8000f8e0004 */
[----:B------:R-:W-:Y:S02]  /*191d0*/  IMAD R6, R6, UR4, RZ ;  /* 0x0000000406067c24 */ /* 0x000fe4000f8e02ff */
[----:B------:R-:W-:Y:S01]  /*191e0*/  IMAD R7, R11, R8, R9 ;  /* 0x000000080b077224 */ /* 0x000fe200078e0209 */
[----:B------:R-:W-:Y:S01]  /*191f0*/  LEA R8, R192, R217, 0x7 ;  /* 0x000000d9c0087211 */ /* 0x000fe200078e38ff */
[----:B------:R-:W-:Y:S01]  /*19200*/  IMAD R9, R3, UR5, R6 ;  /* 0x0000000503097c24 */ /* 0x000fe2000f8e0206 */
[----:B------:R-:W-:Y:S01]  /*19210*/  ULDC.64 UR4, c[0x0][0xad8] ;  /* 0x0002b60000047ab9 */ /* 0x000fe20000000a00 */
[----:B------:R-:W-:Y:S01]  /*19220*/  IMAD R11, R0, R11, RZ ;  /* 0x0000000b000b7224 */ /* 0x000fe200078e02ff */
[----:B------:R-:W-:Y:S01]  /*19230*/  SHF.R.S32.HI R3, RZ, 0x1f, R7 ;  /* 0x0000001fff037819 */ /* 0x000fe20000011407 */
[----:B------:R-:W-:Y:S02]  /*19240*/  IMAD.IADD R5, R5, 0x1, R9 ;  /* 0x0000000105057824 */ /* 0x000fe400078e0209 */
[C---:B------:R-:W-:Y:S01]  /*19250*/  VIADD R0, R8.reuse, 0x20 ;  /* 0x0000002008007836 */ /* 0x040fe20000000000 */
[----:B------:R-:W-:Y:S01]  /*19260*/  ISETP.GE.AND P2, PT, R8, R11, PT ;  /* 0x0000000b0800720c */ /* 0x000fe20003f46270 */
[----:B------:R-:W-:-:S02]  /*19270*/  IMAD R6, R3, UR4, RZ ;  /* 0x0000000403067c24 */ /* 0x000fc4000f8e02ff */
[----:B------:R-:W-:Y:S01]  /*19280*/  IMAD.WIDE.U32 R4, R7, UR4, R4 ;  /* 0x0000000407047c25 */ /* 0x000fe2000f8e0004 */
[----:B------:R-:W-:-:S03]  /*19290*/  ISETP.GE.AND P1, PT, R0, R11, PT ;  /* 0x0000000b0000720c */ /* 0x000fc60003f26270 */
[----:B------:R-:W-:Y:S01]  /*192a0*/  IMAD R3, R7, UR5, R6 ;  /* 0x0000000507037c24 */ /* 0x000fe2000f8e0206 */
[----:B------:R-:W-:Y:S01]  /*192b0*/  ULDC.64 UR4, c[0x0][0xa80] ;  /* 0x0002a00000047ab9 */ /* 0x000fe20000000a00 */
[----:B------:R-:W-:Y:S01]  /*192c0*/  VIADD R0, R8, 0x40 ;  /* 0x0000004008007836 */ /* 0x000fe20000000000 */
[----:B------:R-:W-:Y:S01]  /*192d0*/  LEA R6, P3, R4, UR4, 0x1 ;  /* 0x0000000404067c11 */ /* 0x000fe2000f8608ff */
[----:B------:R-:W-:-:S03]  /*192e0*/  IMAD.IADD R3, R5, 0x1, R3 ;  /* 0x0000000105037824 */ /* 0x000fc600078e0203 */
[----:B------:R-:W-:Y:S02]  /*192f0*/  ISETP.GE.AND P0, PT, R0, R11, PT ;  /* 0x0000000b0000720c */ /* 0x000fe40003f06270 */
[----:B------:R-:W-:Y:S02]  /*19300*/  LEA.HI.X R3, R4, UR5, R3, 0x1, P3 ;  /* 0x0000000504037c11 */ /* 0x000fe400098f0c03 */
[----:B------:R0:W3:Y:S04]  /*19310*/  SHFL.IDX PT, R4, R6, RZ, 0x181f ;  /* 0x00181fff06047589 */ /* 0x0000e800000e0000 */
[----:B------:R0:W4:Y:S01]  /*19320*/  SHFL.IDX PT, R0, R3, RZ, 0x181f ;  /* 0x00181fff03007589 */ /* 0x00012200000e0000 */
        /* <DEDUP_REMOVED lines=8> */
[----:B------:R3:W-:Y:S04]  /*193b0*/  @!P4 ST.E.128 desc[UR56][R12.64], RZ ;  /* 0x000000ff0c00c985 */ /* 0x0007e8000c101d38 */
[----:B------:R3:W-:Y:S02]  /*193c0*/  @!P5 ST.E.128 desc[UR56][R4.64], RZ ;  /* 0x000000ff0400d985 */ /* 0x0007e4000c101d38 */
.L_x_663:
[----:B------:R-:W-:Y:S05]  /*193d0*/  BSYNC B1 ;  /* 0x0000000000017941 */ /* 0x000fea0003800000 */
.L_x_662:
        /* <DEDUP_REMOVED lines=11> */
[----:B------:R0:W-:Y:S04]  /*19490*/  @!P3 ST.E.128 desc[UR56][R12.64], RZ ;  /* 0x000000ff0c00b985 */ /* 0x0001e8000c101d38 */
[----:B------:R0:W-:Y:S02]  /*194a0*/  @!P4 ST.E.128 desc[UR56][R4.64], RZ ;  /* 0x000000ff0400c985 */ /* 0x0001e4000c101d38 */
.L_x_665:
[----:B------:R-:W-:Y:S05]  /*194b0*/  BSYNC B1 ;  /* 0x0000000000017941 */ /* 0x000fea0003800000 */
.L_x_664:
[----:B0-----:R0:W0:Y:S01]  /*194c0*/  SHFL.IDX PT, R0, R3, 0x2, 0x181f ;  /* 0x00581f0003007f89 */ /* 0x00102200000e0000 */
[----:B------:R-:W-:Y:S03]  /*194d0*/  BSSY B1, `(.L_x_666) ;  /* 0x000000c000017945 */ /* 0x000fe60003800000 */
[----:B---3--:R3:W0:Y:S01]  /*194e0*/  SHFL.IDX PT, R4, R6, 0x2, 0x181f ;  /* 0x00581f0006047f89 */ /* 0x00862200000e0000 */
[----:B------:R-:W-:Y:S05]  /*194f0*/  @P0 BRA `(.L_x_667) ;  /* 0x0000000000240947 */ /* 0x000fea0003800000 */
[----:B------:R-:W-:Y:S02]  /*19500*/  ULDC UR4, c[0x0][0xac8] ;  /* 0x0002b20000047ab9 */ /* 0x000fe40000000800 */
[----:B------:R-:W-:Y:S02]  /*19510*/  ISETP.GE.AND P2, PT, R184, UR4, PT ;  /* 0x00000004b8007c0c */ /* 0x000fe4000bf46270 */
[----:B------:R-:W-:-:S11]  /*19520*/  ISETP.GE.AND P3, PT, R185, UR4, PT ;  /* 0x00000004b9007c0c */ /* 0x000fd6000bf66270 */
[CC--:B0-----:R-:W-:Y:S02]  /*19530*/  @!P2 LEA R12, P0, R184.reuse, R4.reuse, 0x1 ;  /* 0x00000004b80ca211 */ /* 0x0c1fe400078008ff */
[C---:B------:R-:W-:Y:S02]  /*19540*/  @!P3 LEA R4, P1, R185.reuse, R4, 0x1 ;  /* 0x00000004b904b211 */ /* 0x040fe400078208ff */
[-C--:B------:R-:W-:Y:S02]  /*19550*/  @!P2 LEA.HI.X R13, R184, R0.reuse, R14, 0x1, P0 ;  /* 0x00000000b80da211 */ /* 0x080fe400000f0c0e */
[----:B------:R-:W-:-:S03]  /*19560*/  @!P3 LEA.HI.X R5, R185, R0, R10, 0x1, P1 ;  /* 0x00000000b905b211 */ /* 0x000fc600008f0c0a */
[----:B------:R0:W-:Y:S04]  /*19570*/  @!P2 ST.E.128 desc[UR56][R12.64], RZ ;  /* 0x000000ff0c00a985 */ /* 0x0001e8000c101d38 */
[----:B------:R0:W-:Y:S02]  /*19580*/  @!P3 ST.E.128 desc[UR56][R4.64], RZ ;  /* 0x000000ff0400b985 */ /* 0x0001e4000c101d38 */
.L_x_667:
[----:B------:R-:W-:Y:S05]  /*19590*/  BSYNC B1 ;  /* 0x0000000000017941 */ /* 0x000fea0003800000 */
.L_x_666:
[----:B0-----:R-:W-:Y:S01]  /*195a0*/  VIADD R0, R8, 0x60 ;  /* 0x0000006008007836 */ /* 0x001fe20000000000 */
[----:B----4-:R-:W4:Y:S04]  /*195b0*/  SHFL.IDX PT, R3, R3, 0x3, 0x181f ;  /* 0x00781f0003037f89 */ /* 0x010f2800000e0000 */
[----:B------:R-:W-:Y:S01]  /*195c0*/  ISETP.GE.AND P0, PT, R0, R11, PT ;  /* 0x0000000b0000720c */ /* 0x000fe20003f06270 */
[----:B------:R0:W0:-:S12]  /*195d0*/  SHFL.IDX PT, R4, R6, 0x3, 0x181f ;  /* 0x00781f0006047f89 */ /* 0x00001800000e0000 */
[----:B------:R-:W-:Y:S05]  /*195e0*/  @P0 BRA `(.L_x_656) ;  /* 0x0000000000240947 */ /* 0x000fea0003800000 */
[----:B------:R-:W-:Y:S02]  /*195f0*/  ULDC UR4, c[0x0][0xac8] ;  /* 0x0002b20000047ab9 */ /* 0x000fe40000000800 */
[----:B------:R-:W-:Y:S02]  /*19600*/  ISETP.GE.AND P2, PT, R184, UR4, PT ;  /* 0x00000004b8007c0c */ /* 0x000fe4000bf46270 */
[----:B------:R-:W-:-:S11]  /*19610*/  ISETP.GE.AND P3, PT, R185, UR4, PT ;  /* 0x00000004b9007c0c */ /* 0x000fd6000bf66270 */
[CC--:B0--3--:R-:W-:Y:S02]  /*19620*/  @!P2 LEA R6, P0, R184.reuse, R4.reuse, 0x1 ;  /* 0x00000004b806a211 */ /* 0x0c9fe400078008ff */
[C---:B------:R-:W-:Y:S02]  /*19630*/  @!P3 LEA R4, P1, R185.reuse, R4, 0x1 ;  /* 0x00000004b904b211 */ /* 0x040fe400078208ff */
[-C--:B----4-:R-:W-:Y:S02]  /*19640*/  @!P2 LEA.HI.X R7, R184, R3.reuse, R14, 0x1, P0 ;  /* 0x00000003b807a211 */ /* 0x090fe400000f0c0e */
[----:B------:R-:W-:-:S03]  /*19650*/  @!P3 LEA.HI.X R5, R185, R3, R10, 0x1, P1 ;  /* 0x00000003b905b211 */ /* 0x000fc600008f0c0a */
[----:B------:R0:W-:Y:S04]  /*19660*/  @!P2 ST.E.128 desc[UR56][R6.64], RZ ;  /* 0x000000ff0600a985 */ /* 0x0001e8000c101d38 */
[----:B------:R0:W-:Y:S02]  /*19670*/  @!P3 ST.E.128 desc[UR56][R4.64], RZ ;  /* 0x000000ff0400b985 */ /* 0x0001e4000c101d38 */
.L_x_656:
[----:B------:R-:W-:Y:S05]  /*19680*/  BSYNC B0 ;  /* 0x0000000000007941 */ /* 0x000fea0003800000 */
.L_x_646:
[----:B------:R-:W-:Y:S02]  /*19690*/  ULDC UR4, c[0x0][0xc3c] ;  /* 0x00030f0000047ab9 */ /* 0x000fe40000000800 */
[----:B--2---:R-:W-:-:S13]  /*196a0*/  ISETP.GE.AND P0, PT, R147, UR4, PT ;  /* 0x0000000493007c0c */ /* 0x004fda000bf06270 */
[----:B------:R-:W-:Y:S05]  /*196b0*/  @!P0 BRA `(.L_x_668) ;  /* 0xfffffe7c00a08947 */ /* 0x000fea000383ffff */
[----:B------:R-:W-:Y:S05]  /*196c0*/  BRA `(.L_x_446) ;  /* 0x0000007000487947 */ /* 0x000fea0003800000 */
.L_x_444:
[----:B------:R-:W-:-:S08]  /*196d0*/  NOP ;  /* 0x0000000000007918 */ /* 0x000fd00000000000 */
[----:B------:R-:W0:-:S00]  /*196e0*/  USETMAXREG.DEALLOC.CTAPOOL 0x28 ;  /* 0x00000028000079c8 */ /* 0x000e0000080e0500 */
[----:B0-----:R-:W2:Y:S01]  /*196f0*/  LDL.LU R3, [R1+0x38] ;  /* 0x0000380001037983 */ /* 0x001ea20000300800 */
[----:B------:R-:W-:Y:S01]  /*19700*/  LOP3.LUT R2, R2, 0x3, RZ, 0xc0, !PT ;  /* 0x0000000302027812 */ /* 0x000fe200078ec0ff */
[----:B------:R-:W-:-:S05]  /*19710*/  IMAD.MOV.U32 R6, RZ, RZ, RZ ;  /* 0x000000ffff067224 */ /* 0x000fca00078e00ff */
[----:B------:R-:W0:Y:S02]  /*19720*/  SHFL.IDX PT, R2, R2, RZ, 0x1f ;  /* 0x00001fff02027589 */ /* 0x000e2400000e0000 */
[----:B0-----:R-:W-:Y:S02]  /*19730*/  ISETP.NE.AND P0, PT, R2, RZ, PT ;  /* 0x000000ff0200720c */ /* 0x001fe40003f05270 */
[----:B--2---:R-:W-:-:S11]  /*19740*/  LOP3.LUT R3, R3, 0xffffffdf, RZ, 0xc0, !PT ;  /* 0xffffffdf03037812 */ /* 0x004fd600078ec0ff */
[----:B------:R-:W-:-:S05]  /*19750*/  @P0 LOP3.LUT R3, R3, 0x20, RZ, 0xfc, !PT ;  /* 0x0000002003030812 */ /* 0x000fca00078efcff */
[----:B------:R0:W-:Y:S01]  /*19760*/  STL [R1+0x38], R3 ;  /* 0x0000380301007387 */ /* 0x0001e20000100800 */
[----:B------:R-:W-:Y:S05]  /*19770*/  @!P0 BRA `(.L_x_669) ;  /* 0x00000000001c8947 */ /* 0x000fea0003800000 */
[----:B------:R-:W1:Y:S08]  /*19780*/  S2UR UR5, SR_CgaCtaId ;  /* 0x00000000000579c3 */ /* 0x000e700000008800 */
[----:B------:R-:W-:Y:S06]  /*19790*/  BAR.SYNC.DEFER_BLOCKING 0x5, 0x180 ;  /* 0x0146000000007b1d */ /* 0x000fec0000010000 */
[----:B------:R-:W-:-:S02]  /*197a0*/  UMOV UR4, 0x400 ;  /* 0x0000040000047882 */ /* 0x000fc40000000000 */
[----:B-1----:R-:W-:-:S09]  /*197b0*/  ULEA UR4, UR5, UR4, 0x18 ;  /* 0x0000000405047291 */ /* 0x002fd2000f8ec03f */
[----:B------:R-:W1:Y:S01]  /*197c0*/  LDS.128 R16, [UR4+0x2a8d0] ;  /* 0x02a8d004ff107984 */ /* 0x000e620008000c00 */
[----:B------:R-:W-:Y:S06]  /*197d0*/  BAR.ARV 0x4, 0x180 ;  /* 0x0106000000007b1d */ /* 0x000fec0000002000 */
[----:B------:R-:W-:Y:S05]  /*197e0*/  BRA `(.L_x_670) ;  /* 0x0000000800947947 */ /* 0x000fea0003800000 */
.L_x_669:
[----:B------:R-:W-:Y:S01]  /*197f0*/  LOP3.LUT R7, R0, 0x1f, RZ, 0xc0, !PT ;  /* 0x0000001f00077812 */ /* 0x000fe200078ec0ff */
[----:B------:R-:W-:Y:S01]  /*19800*/  ULDC UR4, c[0x0][0xc3c] ;  /* 0x00030f0000047ab9 */ /* 0x000fe20000000800 */
[----:B------:R-:W-:Y:S01]  /*19810*/  IMAD.MOV.U32 R9, RZ, RZ, RZ ;  /* 0x000000ffff097224 */ /* 0x000fe200078e00ff */
[----:B------:R-:W1:Y:S01]  /*19820*/  S2UR UR6, SR_CTAID.X ;  /* 0x00000000000679c3 */ /* 0x000e620000002500 */
[----:B------:R-:W-:Y:S01]  /*19830*/  ISETP.NE.AND P0, PT, R7, 0x1f, PT ;  /* 0x0000001f0700780c */ /* 0x000fe20003f05270 */
[----:B------:R-:W-:-:S03]  /*19840*/  ULDC UR5, c[0x0][0xc38] ;  /* 0x00030e0000057ab9 */ /* 0x000fc60000000800 */
[----:B------:R-:W-:-:S13]  /*19850*/  ISETP.GE.OR P1, PT, R7, UR4, !P0 ;  /* 0x0000000407007c0c */ /* 0x000fda000c726670 */
[----:B------:R-:W2:Y:S08]  /*19860*/  @!P1 LDC.64 R4, c[0x0][0xc80] ;  /* 0x00032000ff049b82 */ /* 0x000eb00000000a00 */
[----:B0-----:R-:W0:Y:S01]  /*19870*/  @!P1 LDC.64 R2, c[0x0][0xc78] ;  /* 0x00031e00ff029b82 */ /* 0x001e220000000a00 */
[----:B--2---:R-:W-:-:S05]  /*19880*/  @!P1 IMAD.WIDE.U32 R4, R7, 0x4, R4 ;  /* 0x0000000407049825 */ /* 0x004fca00078e0004 */
[----:B------:R-:W2:Y:S01]  /*19890*/  @!P1 LDG.E R6, desc[UR56][R4.64] ;  /* 0x0000003804069981 */ /* 0x000ea2000c1e1900 */
[----:B0-----:R-:W-:-:S05]  /*198a0*/  @!P1 IMAD.WIDE.U32 R2, R7, 0x4, R2 ;  /* 0x0000000407029825 */ /* 0x001fca00078e0002 */
[----:B------:R-:W2:Y:S01]  /*198b0*/  @!P1 LDG.E R9, desc[UR56][R2.64] ;  /* 0x0000003802099981 */ /* 0x000ea2000c1e1900 */
[C---:B------:R-:W-:Y:S02]  /*198c0*/  ISETP.NE.AND P1, PT, R7.reuse, RZ, PT ;  /* 0x000000ff0700720c */ /* 0x040fe40003f25270 */
[C---:B------:R-:W-:Y:S02]  /*198d0*/  ISETP.GE.U32.AND P2, PT, R7.reuse, 0x2, PT ;  /* 0x000000020700780c */ /* 0x040fe40003f46070 */
[C---:B------:R-:W-:Y:S02]  /*198e0*/  ISETP.GE.U32.AND P3, PT, R7.reuse, 0x4, PT ;  /* 0x000000040700780c */ /* 0x040fe40003f66070 */
[C---:B------:R-:W-:Y:S02]  /*198f0*/  ISETP.GE.U32.AND P4, PT, R7.reuse, 0x8, PT ;  /* 0x000000080700780c */ /* 0x040fe40003f86070 */
[----:B------:R-:W-:Y:S01]  /*19900*/  ISETP.GE.U32.AND P5, PT, R7, 0x10, PT ;  /* 0x000000100700780c */ /* 0x000fe20003fa6070 */
[----:B------:R-:W-:Y:S01]  /*19910*/  UMOV UR4, URZ ;  /* 0x0000003f00047c82 */ /* 0x000fe20008000000 */
        /* <DEDUP_REMOVED lines=24> */
.L_x_673:
[----:B------:R-:W0:Y:S01]  /*19aa0*/  LDC R2, c[0x0][0xc3c] ;  /* 0x00030f00ff027b82 */ /* 0x000e220000000800 */
[----:B------:R-:W-:Y:S01]  /*19ab0*/  UIADD3 UR4, UR4, 0x1f, URZ ;  /* 0x0000001f04047890 */ /* 0x000fe2000fffe03f */
[----:B------:R-:W-:Y:S02]  /*19ac0*/  ULDC UR7, c[0x0][0xc3c] ;  /* 0x00030f0000077ab9 */ /* 0x000fe40000000800 */
[----:B------:R-:W-:-:S03]  /*19ad0*/  IMAD.U32 R19, RZ, RZ, UR7 ;  /* 0x00000007ff137e24 */ /* 0x000fc6000f8e00ff */
[----:B0-----:R-:W-:-:S13]  /*19ae0*/  ISETP.LE.AND P6, PT, R2, UR4, PT ;  /* 0x0000000402007c0c */ /* 0x001fda000bfc3270 */
[----:B------:R-:W-:Y:S05]  /*19af0*/  @P6 BRA `(.L_x_672) ;  /* 0x0000000400ac6947 */ /* 0x000fea0003800000 */
[----:B------:R-:W-:Y:S02]  /*19b00*/  VIADD R9, R7, UR4 ;  /* 0x0000000407097c36 */ /* 0x000fe40008000000 */
[----:B------:R-:W-:-:S03]  /*19b10*/  IMAD.MOV.U32 R6, RZ, RZ, RZ ;  /* 0x000000ffff067224 */ /* 0x000fc600078e00ff */
[----:B------:R-:W-:-:S13]  /*19b20*/  ISETP.GE.OR P6, PT, R9, R2, !P0 ;  /* 0x000000020900720c */ /* 0x000fda00047c6670 */
[----:B------:R-:W0:Y:S08]  /*19b30*/  @!P6 LDC.64 R4, c[0x0][0xc80] ;  /* 0x00032000ff04eb82 */ /* 0x000e300000000a00 */
[----:B------:R-:W1:Y:S01]  /*19b40*/  @!P6 LDC.64 R2, c[0x0][0xc78] ;  /* 0x00031e00ff02eb82 */ /* 0x000e620000000a00 */
[----:B0-----:R-:W-:-:S05]  /*19b50*/  @!P6 IMAD.WIDE R4, R9, 0x4, R4 ;  /* 0x000000040904e825 */ /* 0x001fca00078e0204 */
[----:B------:R-:W2:Y:S01]  /*19b60*/  @!P6 LDG.E R6, desc[UR56][R4.64] ;  /* 0x000000380406e981 */ /* 0x000ea2000c1e1900 */
[----:B-1----:R-:W-:Y:S01]  /*19b70*/  @!P6 IMAD.WIDE R2, R9, 0x4, R2 ;  /* 0x000000040902e825 */ /* 0x002fe200078e0202 */
[----:B------:R-:W-:-:S06]  /*19b80*/  MOV R9, RZ ;  /* 0x000000ff00097202 */ /* 0x000fcc0000000f00 */
        /* <DEDUP_REMOVED lines=22> */
.L_x_671:
        /* <DEDUP_REMOVED lines=14> */
[----:B0-----:R-:W-:Y:S01]  /*19dd0*/  IMAD.MOV R12, RZ, RZ, -R3 ;  /* 0x000000ffff0c7224 */ /* 0x001fe200078e0a03 */
[----:B-12---:R-:W-:Y:S06]  /*19de0*/  @!P0 BRA `(.L_x_674) ;  /* 0x0000000000088947 */ /* 0x006fec0003800000 */
[----:B------:R-:W-:-:S06]  /*19df0*/  VIADD R16, R19, 0xffffffff ;  /* 0xffffffff13107836 */ /* 0x000fcc0000000000 */
[----:B------:R0:W1:Y:S02]  /*19e00*/  SHFL.IDX PT, R16, R5, R16, 0x1f ;  /* 0x00001f1005107589 */ /* 0x00006400000e0000 */
.L_x_674:
[----:B-1----:R-:W-:Y:S01]  /*19e10*/  IMAD R16, R16, UR5, R11 ;  /* 0x0000000510107c24 */ /* 0x002fe2000f8e020b */
[----:B0-----:R-:W-:Y:S01]  /*19e20*/  IABS R5, R9 ;  /* 0x0000000900057213 */ /* 0x001fe20000000000 */
[----:B------:R-:W-:Y:S01]  /*19e30*/  IMAD.MOV.U32 R11, RZ, RZ, R12 ;  /* 0x000000ffff0b7224 */ /* 0x000fe200078e000c */
[----:B------:R-:W-:Y:S01]  /*19e40*/  IABS R12, R6 ;  /* 0x00000006000c7213 */ /* 0x000fe20000000000 */
[----:B------:R-:W-:Y:S01]  /*19e50*/  IMAD.MOV.U32 R2, RZ, RZ, RZ ;  /* 0x000000ffff027224 */ /* 0x000fe200078e00ff */
[----:B------:R-:W-:Y:S01]  /*19e60*/  IADD3 R17, -R16, UR6, RZ ;  /* 0x0000000610117c10 */ /* 0x000fe2000fffe1ff */
[----:B------:R-:W-:Y:S01]  /*19e70*/  IMAD R11, R11, R4, RZ ;  /* 0x000000040b0b7224 */ /* 0x000fe200078e02ff */
[----:B------:R-:W0:Y:S01]  /*19e80*/  I2F.RP R8, R5 ;  /* 0x0000000500087306 */ /* 0x000e220000209400 */
[----:B------:R-:W-:Y:S01]  /*19e90*/  IMAD.MOV R12, RZ, RZ, -R12 ;  /* 0x000000ffff0c7224 */ /* 0x000fe200078e0a0c */
[----:B------:R-:W-:Y:S01]  /*19ea0*/  IABS R10, R17 ;  /* 0x00000011000a7213 */ /* 0x000fe20000000000 */
[----:B------:R-:W-:-:S04]  /*19eb0*/  IMAD.HI.U32 R2, R3, R11, R2 ;  /* 0x0000000b03027227 */ /* 0x000fc800078e0002 */
[----:B------:R-:W-:Y:S02]  /*19ec0*/  IMAD.MOV.U32 R3, RZ, RZ, R10 ;  /* 0x000000ffff037224 */ /* 0x000fe400078e000a */
[----:B------:R-:W-:Y:S02]  /*19ed0*/  IMAD.MOV.U32 R10, RZ, RZ, R12 ;  /* 0x000000ffff0a7224 */ /* 0x000fe400078e000c */
[----:B------:R-:W-:-:S04]  /*19ee0*/  IMAD.HI.U32 R2, R2, R3, RZ ;  /* 0x0000000302027227 */ /* 0x000fc800078e00ff */
[----:B------:R-:W-:Y:S01]  /*19ef0*/  IMAD R3, R2, R10, R3 ;  /* 0x0000000a02037224 */ /* 0x000fe200078e0203 */
[----:B0-----:R-:W0:Y:S01]  /*19f00*/  MUFU.RCP R8, R8 ;  /* 0x0000000800087308 */ /* 0x001e220000001000 */
[----:B------:R-:W-:-:S03]  /*19f10*/  VIADD R19, R19, UR4 ;  /* 0x0000000413137c36 */ /* 0x000fc60008000000 */
[----:B------:R-:W-:-:S13]  /*19f20*/  ISETP.GT.U32.AND P1, PT, R4, R3, PT ;  /* 0x000000030400720c */ /* 0x000fda0003f24070 */
[-C--:B------:R-:W-:Y:S01]  /*19f30*/  @!P1 IADD3 R3, R3, -R4.reuse, RZ ;  /* 0x8000000403039210 */ /* 0x080fe20007ffe0ff */
        /* <DEDUP_REMOVED lines=8> */
[----:B------:R-:W-:-:S04]  /*19fc0*/  @P0 VIADD R2, R2, 0x1 ;  /* 0x0000000102020836 */ /* 0x000fc80000000000 */
[----:B------:R-:W-:Y:S02]  /*19fd0*/  IMAD.MOV.U32 R8, RZ, RZ, R2 ;  /* 0x000000ffff087224 */ /* 0x000fe400078e0002 */
[----:B-1----:R-:W-:Y:S02]  /*19fe0*/  IMAD.MOV R2, RZ, RZ, -R3 ;  /* 0x000000ffff027224 */ /* 0x002fe400078e0a03 */
[----:B------:R-:W-:Y:S01]  /*19ff0*/  @!P2 IMAD.MOV R8, RZ, RZ, -R8 ;  /* 0x000000ffff08a224 */ /* 0x000fe200078e0a08 */
[----:B------:R-:W-:Y:S01]  /*1a000*/  @!P1 LOP3.LUT R8, RZ, R6, RZ, 0x33, !PT ;  /* 0x00000006ff089212 */ /* 0x000fe200078e33ff */
[----:B------:R-:W-:Y:S02]  /*1a010*/  IMAD R11, R2, R5, RZ ;  /* 0x00000005020b7224 */ /* 0x000fe400078e02ff */
[----:B------:R-:W-:Y:S01]  /*1a020*/  IMAD.MOV.U32 R2, RZ, RZ, RZ ;  /* 0x000000ffff027224 */ /* 0x000fe200078e00ff */
[----:B------:R-:W-:Y:S01]  /*1a030*/  IABS R4, R8 ;  /* 0x0000000800047213 */ /* 0x000fe20000000000 */
[----:B------:R-:W-:-:S02]  /*1a040*/  IMAD.MOV R10, RZ, RZ, -R10 ;  /* 0x000000ffff0a7224 */ /* 0x000fc400078e0a0a */
[----:B------:R-:W-:-:S04]  /*1a050*/  IMAD.HI.U32 R2, R3, R11, R2 ;  /* 0x0000000b03027227 */ /* 0x000fc800078e0002 */
[----:B------:R-:W-:Y:S02]  /*1a060*/  IMAD.MOV.U32 R3, RZ, RZ, R4 ;  /* 0x000000ffff037224 */ /* 0x000fe400078e0004 */
[----:B------:R-:W-:Y:S02]  /*1a070*/  IMAD.MOV.U32 R4, RZ, RZ, R10 ;  /* 0x000000ffff047224 */ /* 0x000fe400078e000a */
[----:B------:R-:W-:-:S04]  /*1a080*/  IMAD.HI.U32 R2, R2, R3, RZ ;  /* 0x0000000302027227 */ /* 0x000fc800078e00ff */
[----:B------:R-:W-:Y:S01]  /*1a090*/  IMAD R4, R2, R4, R3 ;  /* 0x0000000402047224 */ /* 0x000fe200078e0203 */
[----:B------:R-:W-:Y:S01]  /*1a0a0*/  LOP3.LUT R3, R8, R9, RZ, 0x3c, !PT ;  /* 0x0000000908037212 */ /* 0x000fe200078e3cff */
[----:B------:R-:W-:-:S03]  /*1a0b0*/  IMAD R6, R6, R8, RZ ;  /* 0x0000000806067224 */ /* 0x000fc600078e02ff */
[----:B------:R-:W-:Y:S02]  /*1a0c0*/  ISETP.GT.U32.AND P1, PT, R5, R4, PT ;  /* 0x000000040500720c */ /* 0x000fe40003f24070 */
[----:B------:R-:W-:Y:S02]  /*1a0d0*/  ISETP.GE.AND P2, PT, R3, RZ, PT ;  /* 0x000000ff0300720c */ /* 0x000fe40003f46270 */
[----:B------:R-:W-:-:S09]  /*1a0e0*/  IADD3 R17, R17, -R6, RZ ;  /* 0x8000000611117210 */ /* 0x000fd20007ffe0ff */
[----:B------:R-:W-:Y:S02]  /*1a0f0*/  @!P1 IMAD.IADD R4, R4, 0x1, -R5 ;  /* 0x0000000104049824 */ /* 0x000fe400078e0a05 */
[----:B------:R-:W-:Y:S01]  /*1a100*/  @!P1 VIADD R2, R2, 0x1 ;  /* 0x0000000102029836 */ /* 0x000fe20000000000 */
[----:B------:R-:W-:Y:S02]  /*1a110*/  ISETP.NE.AND P1, PT, R9, RZ, PT ;  /* 0x000000ff0900720c */ /* 0x000fe40003f25270 */
[----:B------:R-:W-:-:S13]  /*1a120*/  ISETP.GE.U32.AND P0, PT, R4, R5, PT ;  /* 0x000000050400720c */ /* 0x000fda0003f06070 */
[----:B------:R-:W-:-:S04]  /*1a130*/  @P0 VIADD R2, R2, 0x1 ;  /* 0x0000000102020836 */ /* 0x000fc80000000000 */
[----:B------:R-:W-:Y:S01]  /*1a140*/  @!P2 IMAD.MOV R2, RZ, RZ, -R2 ;  /* 0x000000ffff02a224 */ /* 0x000fe200078e0a02 */
[----:B------:R-:W-:-:S05]  /*1a150*/  @!P1 LOP3.LUT R2, RZ, R9, RZ, 0x33, !PT ;  /* 0x00000009ff029212 */ /* 0x000fca00078e33ff */
[----:B------:R-:W-:-:S04]  /*1a160*/  IMAD.MOV R18, RZ, RZ, -R2 ;  /* 0x000000ffff127224 */ /* 0x000fc800078e0a02 */
[C---:B------:R-:W-:Y:S02]  /*1a170*/  IMAD R18, R9.reuse, R18, R8 ;  /* 0x0000001209127224 */ /* 0x040fe400078e0208 */
[----:B------:R-:W-:-:S04]  /*1a180*/  IMAD R9, R9, 0x1000000, R2 ;  /* 0x0100000009097824 */ /* 0x000fc800078e0202 */
[----:B------:R-:W-:Y:S01]  /*1a190*/  IMAD R18, R18, 0x10000, R9 ;  /* 0x0001000012127824 */ /* 0x000fe200078e0209 */
[----:B------:R-:W-:Y:S06]  /*1a1a0*/  BRA `(.L_x_675) ;  /* 0x00000000000c7947 */ /* 0x000fec0003800000 */
.L_x_672:
[----:B------:R-:W-:Y:S02]  /*1a1b0*/  IMAD.MOV.U32 R17, RZ, RZ, RZ ;  /* 0x000000ffff117224 */ /* 0x000fe400078e00ff */
[----:B------:R-:W-:Y:S02]  /*1a1c0*/  IMAD.U32 R16, RZ, RZ, UR6 ;  /* 0x00000006ff107e24 */ /* 0x000fe4000f8e00ff */
[----:B------:R-:W-:-:S07]  /*1a1d0*/  IMAD.MOV.U32 R18, RZ, RZ, RZ ;  /* 0x000000ffff127224 */ /* 0x000fce00078e00ff */
.L_x_675:
[----:B------:R-:W-:-:S13]  /*1a1e0*/  ISETP.NE.AND P0, PT, R7, RZ, PT ;  /* 0x000000ff0700720c */ /* 0x000fda0003f05270 */
[----:B------:R-:W0:Y:S01]  /*1a1f0*/  @!P0 S2R R3, SR_CgaCtaId ;  /* 0x0000000000038919 */ /* 0x000e220000008800 */
[----:B------:R-:W-:-:S04]  /*1a200*/  @!P0 MOV R2, 0x400 ;  /* 0x0000040000028802 */ /* 0x000fc80000000f00 */
[----:B0-----:R-:W-:-:S05]  /*1a210*/  @!P0 LEA R2, R3, R2, 0x18 ;  /* 0x0000000203028211 */ /* 0x001fca00078ec0ff */
[----:B------:R0:W-:Y:S01]  /*1a220*/  @!P0 STS.128 [R2+0x2a8d0], R16 ;  /* 0x02a8d01002008388 */ /* 0x0001e20000000c00 */
[----:B------:R-:W-:Y:S06]  /*1a230*/  BAR.ARV 0x5, 0x180 ;  /* 0x0146000000007b1d */ /* 0x000fec0000002000 */
.L_x_670:
[----:B------:R2:W-:Y:S01]  /*1a240*/  STL [R1+0x20], RZ ;  /* 0x000020ff01007387 */ /* 0x0005e20000100800 */
[----:B------:R-:W-:Y:S01]  /*1a250*/  ULDC UR4, c[0x0][0xc3c] ;  /* 0x00030f0000047ab9 */ /* 0x000fe20000000800 */
[----:B------:R-:W-:Y:S01]  /*1a260*/  IMAD.MOV.U32 R28, RZ, RZ, 0x1 ;  /* 0x00000001ff1c7424 */ /* 0x000fe200078e00ff */
[----:B-1----:R-:W-:Y:S01]  /*1a270*/  ISETP.GE.AND P0, PT, R19, UR4, PT ;  /* 0x0000000413007c0c */ /* 0x002fe2000bf06270 */
[----:B------:R-:W-:-:S12]  /*1a280*/  IMAD.MOV.U32 R27, RZ, RZ, RZ ;  /* 0x000000ffff1b7224 */ /* 0x000fd800078e00ff */
[----:B--2---:R-:W-:Y:S05]  /*1a290*/  @P0 BRA `(.L_x_676) ;  /* 0x0000006000780947 */ /* 0x004fea0003800000 */
[----:B------:R-:W1:Y:S01]  /*1a2a0*/  S2UR UR5, SR_CgaCtaId ;  /* 0x00000000000579c3 */ /* 0x000e620000008800 */
[----:B------:R2:W-:Y:S01]  /*1a2b0*/  STL [R1+0x20], RZ ;  /* 0x000020ff01007387 */ /* 0x0005e20000100800 */
[C---:B0-----:R-:W-:Y:S01]  /*1a2c0*/  IMAD.SHL.U32 R2, R0.reuse, 0x8, RZ ;  /* 0x0000000800027824 */ /* 0x041fe200078e00ff */
[----:B------:R-:W-:Y:S01]  /*1a2d0*/  LOP3.LUT R5, R0, 0x7f, RZ, 0xc0, !PT ;  /* 0x0000007f00057812 */ /* 0x000fe200078ec0ff */
[----:B------:R-:W-:Y:S01]  /*1a2e0*/  UMOV UR4, 0x400 ;  /* 0x0000040000047882 */ /* 0x000fe20000000000 */
[----:B------:R-:W-:Y:S01]  /*1a2f0*/  BSSY B8, `(.L_x_676) ;  /* 0x0000618000087945 */ /* 0x000fe20003800000 */
[----:B------:R-:W-:Y:S01]  /*1a300*/  IMAD.MOV.U32 R30, RZ, RZ, 0x1 ;  /* 0x00000001ff1e7424 */ /* 0x000fe200078e00ff */
[C---:B------:R-:W-:Y:S01]  /*1a310*/  LOP3.LUT R3, R2.reuse, 0x1f8, RZ, 0xc0, !PT ;  /* 0x000001f802037812 */ /* 0x040fe200078ec0ff */
[----:B------:R-:W-:Y:S01]  /*1a320*/  IMAD.SHL.U32 R33, R5, 0x8, RZ ;  /* 0x0000000805217824 */ /* 0x000fe200078e00ff */
[----:B------:R-:W-:Y:S01]  /*1a330*/  LOP3.LUT R2, R2, 0x38, RZ, 0xc0, !PT ;  /* 0x0000003802027812 */ /* 0x000fe200078ec0ff */
[----:B------:R-:W-:Y:S01]  /*1a340*/  IMAD.MOV.U32 R25, RZ, RZ, RZ ;  /* 0x000000ffff197224 */ /* 0x000fe200078e00ff */
[----:B------:R-:W-:Y:S01]  /*1a350*/  LOP3.LUT R4, R3, 0x38, R0, 0x78, !PT ;  /* 0x0000003803047812 */ /* 0x000fe200078e7800 */
[----:B------:R-:W-:Y:S01]  /*1a360*/  IMAD.SHL.U32 R0, R0, 0x10, RZ ;  /* 0x0000001000007824 */ /* 0x000fe200078e00ff */
[----:B------:R-:W-:Y:S01]  /*1a370*/  SHF.R.U32.HI R3, RZ, 0x3, R5 ;  /* 0x00000003ff037819 */ /* 0x000fe20000011605 */
[----:B------:R-:W-:Y:S01]  /*1a380*/  IMAD.MOV.U32 R27, RZ, RZ, RZ ;  /* 0x000000ffff1b7224 */ /* 0x000fe200078e00ff */
[----:B------:R-:W-:Y:S01]  /*1a390*/  LOP3.LUT R33, R4, 0x200, R33, 0xf8, !PT ;  /* 0x0000020004217812 */ /* 0x000fe200078ef821 */
[----:B------:R-:W-:Y:S01]  /*1a3a0*/  IMAD.MOV.U32 R28, RZ, RZ, 0x1 ;  /* 0x00000001ff1c7424 */ /* 0x000fe200078e00ff */
[----:B------:R-:W-:Y:S01]  /*1a3b0*/  LOP3.LUT R4, R3, 0x70, R0, 0xf8, !PT ;  /* 0x0000007003047812 */ /* 0x000fe200078ef800 */
[----:B------:R-:W-:Y:S01]  /*1a3c0*/  ULOP3.LUT UR39, UR60, 0x2, URZ, 0xfc, !UPT ;  /* 0x000000023c277892 */ /* 0x000fe2000f8efc3f */
[C---:B------:R-:W-:Y:S01]  /*1a3d0*/  LOP3.LUT R3, R2.reuse, 0x40, RZ, 0xfc, !PT ;  /* 0x0000004002037812 */ /* 0x040fe200078efcff */
[----:B------:R-:W-:Y:S01]  /*1a3e0*/  ULDC.64 UR36, c[0x0][0x198] ;  /* 0x0000660000247ab9 */ /* 0x000fe20000000a00 */
[----:B------:R-:W-:Y:S01]  /*1a3f0*/  LOP3.LUT R0, R2, 0x80, RZ, 0xfc, !PT ;  /* 0x0000008002007812 */ /* 0x000fe200078efcff */
[----:B------:R-:W-:Y:S01]  /*1a400*/  ULDC UR38, c[0x0][0xc] ;  /* 0x0000030000267ab9 */ /* 0x000fe20000000800 */
[----:B-1----:R-:W-:-:S06]  /*1a410*/  ULEA UR4, UR5, UR4, 0x18 ;  /* 0x0000000405047291 */ /* 0x002fcc000f8ec03f */
[----:B------:R-:W-:-:S04]  /*1a420*/  IMAD.U32 R22, RZ, RZ, UR4 ;  /* 0x00000004ff167e24 */ /* 0x000fc8000f8e00ff */
[----:B--2---:R-:W-:-:S07]  /*1a430*/  IMAD R35, R33, 0x2, R22 ;  /* 0x0000000221237824 */ /* 0x004fce00078e0216 */
.L_x_779:
[----:B0-----:R-:W0:Y:S02]  /*1a440*/  LDC.64 R2, c[0x0][0xc88] ;  /* 0x00032200ff027b82 */ /* 0x001e240000000a00 */
[----:B0-----:R-:W-:-:S05]  /*1a450*/  IMAD.WIDE R2, R19, 0x4, R2 ;  /* 0x0000000413027825 */ /* 0x001fca00078e0202 */
[----:B--2---:R-:W2:Y:S01]  /*1a460*/  LDG.E R31, desc[UR56][R2.64] ;  /* 0x00000038021f7981 */ /* 0x004ea2000c1e1900 */
[----:B------:R-:W-:Y:S05]  /*1a470*/  YIELD ;  /* 0x0000000000007946 */ /* 0x000fea0003800000 */
[----:B------:R-:W-:Y:S01]  /*1a480*/  ULDC.64 UR4, c[0x0][0xa28] ;  /* 0x00028a0000047ab9 */ /* 0x000fe20000000a00 */
[----:B------:R-:W-:Y:S01]  /*1a490*/  ULDC.64 UR8, c[0x0][0xa18] ;  /* 0x0002860000087ab9 */ /* 0x000fe20000000a00 */
[----:B------:R-:W-:Y:S01]  /*1a4a0*/  ISETP.NE.U32.AND P0, PT, RZ, UR4, PT ;  /* 0x00000004ff007c0c */ /* 0x000fe2000bf05070 */
[----:B------:R-:W-:Y:S01]  /*1a4b0*/  ULDC.64 UR6, c[0x0][0xa10] ;  /* 0x0002840000067ab9 */ /* 0x000fe20000000a00 */
[----:B------:R-:W-:-:S02]  /*1a4c0*/  MOV R11, RZ ;  /* 0x000000ff000b7202 */ /* 0x000fc40000000f00 */
[----:B------:R-:W-:Y:S02]  /*1a4d0*/  ISETP.NE.AND.EX P0, PT, RZ, UR5, PT, P0 ;  /* 0x00000005ff007c0c */ /* 0x000fe4000bf05300 */
[----:B------:R-:W-:-:S04]  /*1a4e0*/  ISETP.NE.U32.AND P2, PT, RZ, UR6, PT ;  /* 0x00000006ff007c0c */ /* 0x000fc8000bf45070 */
[----:B------:R-:W-:Y:S01]  /*1a4f0*/  ISETP.NE.AND.EX P2, PT, RZ, UR7, PT, P2 ;  /* 0x00000007ff007c0c */ /* 0x000fe2000bf45320 */
[----:B------:R-:W-:Y:S01]  /*1a500*/  IMAD.MOV.U32 R34, RZ, RZ, RZ ;  /* 0x000000ffff227224 */ /* 0x000fe200078e00ff */
[----:B--2---:R-:W-:-:S05]  /*1a510*/  SHF.R.S32.HI R0, RZ, 0x1f, R31 ;  /* 0x0000001fff007819 */ /* 0x004fca000001141f */
[C---:B------:R-:W-:Y:S01]  /*1a520*/  @P0 LEA R2, P1, R31.reuse, UR4, 0x2 ;  /* 0x000000041f020c11 */ /* 0x040fe2000f8210ff */
[C---:B------:R-:W-:Y:S01]  /*1a530*/  IMAD.SHL.U32 R23, R31.reuse, 0x4, RZ ;  /* 0x000000041f177824 */ /* 0x040fe200078e00ff */
[C-C-:B------:R-:W-:Y:S01]  /*1a540*/  SHF.L.U64.HI R24, R31.reuse, 0x2, R0.reuse ;  /* 0x000000021f187819 */ /* 0x140fe20000010200 */
[----:B------:R0:W-:Y:S01]  /*1a550*/  STL [R1+0x10], R0 ;  /* 0x0000100001007387 */ /* 0x0001e20000100800 */
[----:B------:R-:W-:Y:S01]  /*1a560*/  @P0 LEA.HI.X R3, R31, UR5, R0, 0x2, P1 ;  /* 0x000000051f030c11 */ /* 0x000fe200088f1400 */
[----:B------:R-:W-:Y:S01]  /*1a570*/  ULDC.64 UR4, c[0x0][0xa00] ;  /* 0x0002800000047ab9 */ /* 0x000fe20000000a00 */
[----:B------:R-:W-:-:S03]  /*1a580*/  ISETP.NE.U32.AND P1, PT, RZ, UR8, PT ;  /* 0x00000008ff007c0c */ /* 0x000fc6000bf25070 */
[----:B-1----:R1:W2:Y:S01]  /*1a590*/  @P0 LDG.E R11, desc[UR56][R2.64] ;  /* 0x00000038020b0981 */ /* 0x0022a2000c1e1900 */
[----:B------:R-:W-:Y:S02]  /*1a5a0*/  ISETP.NE.AND.EX P1, PT, RZ, UR9, PT, P1 ;  /* 0x00000009ff007c0c */ /* 0x000fe4000bf25310 */
[----:B------:R-:W-:Y:S01]  /*1a5b0*/  ISETP.NE.U32.AND P0, PT, RZ, UR4, PT ;  /* 0x00000004ff007c0c */ /* 0x000fe2000bf05070 */
[----:B0-----:R-:W-:Y:S01]  /*1a5c0*/  IMAD.MOV.U32 R0, RZ, RZ, RZ ;  /* 0x000000ffff007224 */ /* 0x001fe200078e00ff */
[C---:B------:R-:W-:Y:S02]  /*1a5d0*/  IADD3 R4, P4, R23.reuse, UR6, RZ ;  /* 0x0000000617047c10 */ /* 0x040fe4000ff9e0ff */
[----:B------:R-:W-:Y:S02]  /*1a5e0*/  ISETP.NE.AND.EX P0, PT, RZ, UR5, PT, P0 ;  /* 0x00000005ff007c0c */ /* 0x000fe4000bf05300 */
[----:B------:R-:W-:Y:S02]  /*1a5f0*/  IADD3.X R5, R24, UR7, RZ, P4, !PT ;  /* 0x0000000718057c10 */ /* 0x000fe4000a7fe4ff */
[----:B-1----:R-:W-:Y:S01]  /*1a600*/  IADD3 R2, P3, R23, UR4, RZ ;  /* 0x0000000417027c10 */ /* 0x002fe2000ff7e0ff */
[----:B------:R-:W-:-:S02]  /*1a610*/  ULDC UR4, c[0x0][0x288] ;  /* 0x0000a20000047ab9 */ /* 0x000fc40000000800 */
[----:B------:R-:W5:Y:S01]  /*1a620*/  @P2 LDG.E R0, desc[UR56][R4.64] ;  /* 0x0000003804002981 */ /* 0x000f62000c1e1900 */
[C---:B------:R-:W-:Y:S02]  /*1a630*/  IADD3.X R3, R24.reuse, UR5, RZ, P3, !PT ;  /* 0x0000000518037c10 */ /* 0x040fe40009ffe4ff */
[----:B------:R-:W-:Y:S01]  /*1a640*/  @P1 IADD3 R6, P3, R23, UR8, RZ ;  /* 0x0000000817061c10 */ /* 0x000fe2000ff7e0ff */
[----:B------:R-:W-:Y:S01]  /*1a650*/  IMAD.U32 R8, RZ, RZ, UR4 ;  /* 0x00000004ff087e24 */ /* 0x000fe2000f8e00ff */
[----:B------:R-:W-:Y:S01]  /*1a660*/  ULDC.64 UR4, c[0x0][0x418] ;  /* 0x0001060000047ab9 */ /* 0x000fe20000000a00 */
[----:B------:R-:W5:Y:S01]  /*1a670*/  @P0 LDG.E R34, desc[UR56][R2.64] ;  /* 0x0000003802220981 */ /* 0x000f62000c1e1900 */
[----:B------:R-:W-:-:S05]  /*1a680*/  @P1 IADD3.X R7, R24, UR9, RZ, P3, !PT ;  /* 0x0000000918071c10 */ /* 0x000fca0009ffe4ff */
[----:B------:R0:W3:Y:S01]  /*1a690*/  @P1 LDG.E R8, desc[UR56][R6.64] ;  /* 0x0000003806081981 */ /* 0x0000e2000c1e1900 */
[----:B------:R-:W-:-:S03]  /*1a6a0*/  UISETP.NE.U32.AND UP0, UPT, UR4, URZ, UPT ;  /* 0x0000003f0400728c */ /* 0x000fc6000bf05070 */
[----:B------:R-:W-:Y:S01]  /*1a6b0*/  ULDC UR4, c[0x0][0x424] ;  /* 0x0001090000047ab9 */ /* 0x000fe20000000800 */
[----:B------:R-:W-:-:S03]  /*1a6c0*/  UISETP.NE.AND.EX UP0, UPT, UR5, URZ, UPT, UP0 ;  /* 0x0000003f0500728c */ /* 0x000fc6000bf05300 */
[----:B------:R-:W-:Y:S01]  /*1a6d0*/  ULDC UR5, c[0x0][0x2f0] ;  /* 0x0000bc0000057ab9 */ /* 0x000fe20000000800 */
[----:B------:R-:W-:-:S04]  /*1a6e0*/  USEL UR4, UR4, 0x1, UP0 ;  /* 0x0000000104047887 */ /* 0x000fc80008000000 */
[----:B------:R-:W-:-:S03]  /*1a6f0*/  UIMAD UR4, UR4, UR5, URZ ;  /* 0x00000005040472a4 */ /* 0x000fc6000f8e023f */
[----:B------:R-:W-:Y:S02]  /*1a700*/  ULDC UR5, c[0x0][0x348] ;  /* 0x0000d20000057ab9 */ /* 0x000fe40000000800 */
[----:B0-----:R-:W-:Y:S01]  /*1a710*/  IMAD.U32 R6, RZ, RZ, UR5 ;  /* 0x00000005ff067e24 */ /* 0x001fe2000f8e00ff */
[----:B--2---:R-:W-:Y:S04]  /*1a720*/  STL [R1], R11 ;  /* 0x0000000b01007387 */ /* 0x004fe80000100800 */
[----:B---3--:R0:W-:Y:S02]  /*1a730*/  STL [R1+0x1c], R8 ;  /* 0x00001c0801007387 */ /* 0x0081e40000100800 */
[----:B0-----:R-:W-:Y:S01]  /*1a740*/  IMAD.U32 R8, RZ, RZ, UR4 ;  /* 0x00000004ff087e24 */ /* 0x001fe2000f8e00ff */
[----:B------:R-:W-:Y:S06]  /*1a750*/  @P1 BRA `(.L_x_677) ;  /* 0x0000000000141947 */ /* 0x000fec0003800000 */
[----:B------:R-:W-:Y:S05]  /*1a760*/  @!P0 BRA `(.L_x_677) ;  /* 0x0000000000108947 */ /* 0x000fea0003800000 */
[----:B------:R-:W2:Y:S04]  /*1a770*/  LDG.E R10, desc[UR56][R2.64] ;  /* 0x00000038020a7981 */ /* 0x000ea8000c1e1900 */
[----:B------:R-:W2:Y:S02]  /*1a780*/  LDG.E R7, desc[UR56][R2.64+0x4] ;  /* 0x0000043802077981 */ /* 0x000ea4000c1e1900 */
[----:B--2---:R-:W-:-:S05]  /*1a790*/  IMAD.IADD R2, R7, 0x1, -R10 ;  /* 0x0000000107027824 */ /* 0x004fca00078e0a0a */
[----:B------:R0:W-:Y:S02]  /*1a7a0*/  STL [R1+0x1c], R2 ;  /* 0x00001c0201007387 */ /* 0x0001e40000100800 */
.L_x_677:
[----:B------:R-:W-:Y:S01]  /*1a7b0*/  ULDC.64 UR4, c[0x0][0xa20] ;  /* 0x0002880000047ab9 */ /* 0x000fe20000000a00 */
[C---:B0-----:R-:W-:Y:S01]  /*1a7c0*/  LOP3.LUT R2, R18.reuse, 0xff000000, RZ, 0xc0, !PT ;  /* 0xff00000012027812 */ /* 0x041fe200078ec0ff */
[----:B------:R-:W-:Y:S01]  /*1a7d0*/  IMAD.MOV.U32 R32, RZ, RZ, R31 ;  /* 0x000000ffff207224 */ /* 0x000fe200078e001f */
[----:B------:R-:W-:Y:S02]  /*1a7e0*/  ISETP.NE.U32.AND P0, PT, RZ, UR4, PT ;  /* 0x00000004ff007c0c */ /* 0x000fe4000bf05070 */
[----:B------:R-:W-:Y:S02]  /*1a7f0*/  SHF.R.U32.HI R2, RZ, 0x8, R2 ;  /* 0x00000008ff027819 */ /* 0x000fe40000011602 */
[----:B------:R-:W-:Y:S02]  /*1a800*/  ISETP.NE.AND.EX P0, PT, RZ, UR5, PT, P0 ;  /* 0x00000005ff007c0c */ /* 0x000fe4000bf05300 */
[C---:B------:R-:W-:Y:S02]  /*1a810*/  LOP3.LUT R7, R18.reuse, 0xff0000, RZ, 0xc0, !PT ;  /* 0x00ff000012077812 */ /* 0x040fe400078ec0ff */
[----:B------:R-:W-:-:S02]  /*1a820*/  LOP3.LUT R18, R18, 0xffff, RZ, 0xc0, !PT ;  /* 0x0000ffff12127812 */ /* 0x000fc400078ec0ff */
[----:B------:R-:W-:-:S07]  /*1a830*/  LEA.HI R7, R7, R2, RZ, 0x10 ;  /* 0x0000000207077211 */ /* 0x000fce00078f80ff */
[----:B------:R-:W-:Y:S05]  /*1a840*/  @!P0 BRA `(.L_x_678) ;  /* 0x0000000000108947 */ /* 0x000fea0003800000 */
[----:B------:R-:W-:-:S04]  /*1a850*/  IADD3 R2, P0, R23, UR4, RZ ;  /* 0x0000000417027c10 */ /* 0x000fc8000ff1e0ff */
[----:B------:R-:W-:-:S05]  /*1a860*/  IADD3.X R3, R24, UR5, RZ, P0, !PT ;  /* 0x0000000518037c10 */ /* 0x000fca00087fe4ff */
[----:B------:R0:W5:Y:S01]  /*1a870*/  LDG.E R8, desc[UR56][R2.64] ;  /* 0x0000003802087981 */ /* 0x000162000c1e1900 */
[----:B------:R-:W-:Y:S05]  /*1a880*/  BRA `(.L_x_679) ;  /* 0x0000000000247947 */ /* 0x000fea0003800000 */
.L_x_678:
[----:B------:R-:W-:Y:S02]  /*1a890*/  ULDC.64 UR4, c[0x0][0xa08] ;  /* 0x0002820000047ab9 */ /* 0x000fe40000000a00 */
[----:B------:R-:W-:-:S04]  /*1a8a0*/  ISETP.NE.U32.AND P0, PT, RZ, UR4, PT ;  /* 0x00000004ff007c0c */ /* 0x000fc8000bf05070 */
[----:B------:R-:W-:-:S13]  /*1a8b0*/  ISETP.NE.AND.EX P0, PT, RZ, UR5, PT, P0 ;  /* 0x00000005ff007c0c */ /* 0x000fda000bf05300 */
[----:B------:R-:W-:Y:S05]  /*1a8c0*/  @!P0 BRA `(.L_x_679) ;  /* 0x0000000000148947 */ /* 0x000fea0003800000 */
[----:B------:R-:W0:Y:S02]  /*1a8d0*/  LDC.64 R2, c[0x0][0xa08] ;  /* 0x00028200ff027b82 */ /* 0x000e240000000a00 */
[----:B0-----:R-:W-:-:S05]  /*1a8e0*/  IMAD.WIDE R2, R32, 0x4, R2 ;  /* 0x0000000420027825 */ /* 0x001fca00078e0202 */
[----:B------:R-:W2:Y:S04]  /*1a8f0*/  LDG.E R8, desc[UR56][R2.64] ;  /* 0x0000003802087981 */ /* 0x000ea8000c1e1900 */
[----:B------:R-:W2:Y:S02]  /*1a900*/  LDG.E R9, desc[UR56][R2.64+0x4] ;  /* 0x0000043802097981 */ /* 0x000ea4000c1e1900 */
[----:B--2---:R-:W-:-:S07]  /*1a910*/  IMAD.IADD R8, R9, 0x1, -R8 ;  /* 0x0000000109087824 */ /* 0x004fce00078e0a08 */
.L_x_679:
[----:B0-----:R-:W2:Y:S04]  /*1a920*/  @P2 LDG.E R3, desc[UR56][R4.64] ;  /* 0x0000003804032981 */ /* 0x001ea8000c1e1900 */
[----:B------:R0:W2:Y:S01]  /*1a930*/  @P2 LDG.E R2, desc[UR56][R4.64+0x4] ;  /* 0x0000043804022981 */ /* 0x0000a2000c1e1900 */
[----:B-----5:R-:W-:Y:S01]  /*1a940*/  IMAD.IADD R8, R8, 0x1, -R11 ;  /* 0x0000000108087824 */ /* 0x020fe200078e0a0b */
[----:B------:R-:W-:Y:S01]  /*1a950*/  BSSY B0, `(.L_x_680) ;  /* 0x0000029000007945 */ /* 0x000fe20003800000 */
[----:B------:R-:W-:Y:S02]  /*1a960*/  LOP3.LUT R37, R7, 0xff, RZ, 0xc0, !PT ;  /* 0x000000ff07257812 */ /* 0x000fe400078ec0ff */
[----:B0-----:R-:W-:Y:S01]  /*1a970*/  SHF.R.U32.HI R5, RZ, 0x10, R7 ;  /* 0x00000010ff057819 */ /* 0x001fe20000011607 */
[----:B--2---:R-:W-:-:S04]  /*1a980*/  @P2 IMAD.IADD R6, R2, 0x1, -R3 ;  /* 0x0000000102062824 */ /* 0x004fc800078e0a03 */
[----:B------:R-:W-:-:S04]  /*1a990*/  IMAD.IADD R36, R8, 0x1, R6 ;  /* 0x0000000108247824 */ /* 0x000fc800078e0206 */
[C---:B------:R-:W-:Y:S01]  /*1a9a0*/  VIADD R2, R36.reuse, 0x5f ;  /* 0x0000005f24027836 */ /* 0x040fe20000000000 */
[----:B------:R-:W-:-:S03]  /*1a9b0*/  ISETP.GE.AND P1, PT, R36, 0x1, PT ;  /* 0x000000012400780c */ /* 0x000fc60003f26270 */
[----:B------:R-:W-:-:S05]  /*1a9c0*/  IMAD.HI R2, R2, 0x2aaaaaab, RZ ;  /* 0x2aaaaaab02027827 */ /* 0x000fca00078e02ff */
[----:B------:R-:W-:-:S04]  /*1a9d0*/  SHF.R.U32.HI R3, RZ, 0x1f, R2 ;  /* 0x0000001fff037819 */ /* 0x000fc80000011602 */
[----:B------:R-:W-:Y:S01]  /*1a9e0*/  LEA.HI.SX32 R4, R2, R3, 0x1c ;  /* 0x0000000302047211 */ /* 0x000fe200078fe2ff */
[----:B------:R-:W-:Y:S01]  /*1a9f0*/  IMAD.MOV.U32 R3, RZ, RZ, RZ ;  /* 0x000000ffff037224 */ /* 0x000fe200078e00ff */
[----:B------:R-:W-:Y:S06]  /*1aa00*/  @!P1 BRA `(.L_x_681) ;  /* 0x0000000000749947 */ /* 0x000fec0003800000 */
[----:B------:R-:W-:Y:S01]  /*1aa10*/  ISETP.NE.AND P0, PT, R5, RZ, PT ;  /* 0x000000ff0500720c */ /* 0x000fe20003f05270 */
[----:B------:R-:W-:-:S03]  /*1aa20*/  ULDC UR4, c[0x0][0x9f0] ;  /* 0x00027c0000047ab9 */ /* 0x000fc60000000800 */
[----:B------:R-:W-:-:S04]  /*1aa30*/  SEL R7, R5, UR4, P0 ;  /* 0x0000000405077c07 */ /* 0x000fc80008000000 */
[----:B------:R-:W-:Y:S02]  /*1aa40*/  IABS R10, R7 ;  /* 0x00000007000a7213 */ /* 0x000fe40000000000 */
[----:B------:R-:W-:Y:S02]  /*1aa50*/  IADD3 R9, R7, -0x1, R4 ;  /* 0xffffffff07097810 */ /* 0x000fe40007ffe004 */
[----:B------:R-:W0:Y:S08]  /*1aa60*/  I2F.RP R2, R10 ;  /* 0x0000000a00027306 */ /* 0x000e300000209400 */
[----:B0-----:R-:W0:Y:S02]  /*1aa70*/  MUFU.RCP R2, R2 ;  /* 0x0000000200027308 */ /* 0x001e240000001000 */
[----:B0-----:R-:W-:-:S06]  /*1aa80*/  VIADD R2, R2, 0xffffffe ;  /* 0x0ffffffe02027836 */ /* 0x001fcc0000000000 */
[----:B------:R0:W1:Y:S02]  /*1aa90*/  F2I.FTZ.U32.TRUNC.NTZ R3, R2 ;  /* 0x0000000200037305 */ /* 0x000064000021f000 */
[----:B0-----:R-:W-:-:S04]  /*1aaa0*/  LOP3.LUT R2, R9, R7, RZ, 0x3c, !PT ;  /* 0x0000000709027212 */ /* 0x001fc800078e3cff */
[----:B------:R-:W-:Y:S01]  /*1aab0*/  ISETP.GE.AND P4, PT, R2, RZ, PT ;  /* 0x000000ff0200720c */ /* 0x000fe20003f86270 */
[----:B-1----:R-:W-:-:S04]  /*1aac0*/  IMAD.MOV R2, RZ, RZ, -R3 ;  /* 0x000000ffff027224 */ /* 0x002fc800078e0a03 */
[----:B------:R-:W-:Y:S01]  /*1aad0*/  IMAD R11, R2, R10, RZ ;  /* 0x0000000a020b7224 */ /* 0x000fe200078e02ff */
[----:B------:R-:W-:-:S05]  /*1aae0*/  MOV R2, RZ ;  /* 0x000000ff00027202 */ /* 0x000fca0000000f00 */
[----:B------:R-:W-:Y:S01]  /*1aaf0*/  IMAD.HI.U32 R11, R3, R11, R2 ;  /* 0x0000000b030b7227 */ /* 0x000fe200078e0002 */
[----:B------:R-:W-:Y:S02]  /*1ab00*/  IABS R2, R9 ;  /* 0x0000000900027213 */ /* 0x000fe40000000000 */
[----:B------:R-:W-:-:S03]  /*1ab10*/  IABS R3, R7 ;  /* 0x0000000700037213 */ /* 0x000fc60000000000 */
[----:B------:R-:W-:-:S04]  /*1ab20*/  IMAD.HI.U32 R11, R11, R2, RZ ;  /* 0x000000020b0b7227 */ /* 0x000fc800078e00ff */
[----:B------:R-:W-:-:S04]  /*1ab30*/  IMAD.MOV R3, RZ, RZ, -R3 ;  /* 0x000000ffff037224 */ /* 0x000fc800078e0a03 */
        /* <DEDUP_REMOVED lines=10> */
.L_x_681:
[----:B------:R-:W-:Y:S05]  /*1abe0*/  BSYNC B0 ;  /* 0x0000000000007941 */ /* 0x000fea0003800000 */
.L_x_680:
[-C--:B------:R-:W-:Y:S01]  /*1abf0*/  IMAD R2, R37, R3.reuse, RZ ;  /* 0x0000000325027224 */ /* 0x080fe200078e02ff */
[----:B------:R-:W-:Y:S04]  /*1ac00*/  BSSY B0, `(.L_x_682) ;  /* 0x0000133000007945 */ /* 0x000fe80003800000 */
[C---:B------:R-:W-:Y:S01]  /*1ac10*/  VIADDMNMX R3, R2.reuse, R3, R4, PT ;  /* 0x0000000302037246 */ /* 0x040fe20003800104 */
[----:B------:R-:W-:-:S04]  /*1ac20*/  IMAD R2, R2, 0x60, -R8 ;  /* 0x0000006002027824 */ /* 0x000fc800078e0a08 */
[----:B------:R-:W-:Y:S01]  /*1ac30*/  IMAD R3, R3, 0x60, -R8 ;  /* 0x0000006003037824 */ /* 0x000fe200078e0a08 */
[----:B------:R-:W-:-:S04]  /*1ac40*/  VIMNMX R2, RZ, R2, !PT ;  /* 0x00000002ff027248 */ /* 0x000fc80007fe0100 */
[----:B------:R-:W-:-:S04]  /*1ac50*/  VIMNMX R3, R3, R6, PT ;  /* 0x0000000603037248 */ /* 0x000fc80003fe0100 */
[----:B------:R-:W-:-:S13]  /*1ac60*/  ISETP.GT.AND P0, PT, R3, R2, PT ;  /* 0x000000020300720c */ /* 0x000fda0003f04270 */
[----:B------:R-:W-:Y:S02]  /*1ac70*/  @P0 VIADD R7, R3, 0x5f ;  /* 0x0000005f03070836 */ /* 0x000fe40000000000 */
[----:B------:R-:W-:-:S04]  /*1ac80*/  IMAD.WIDE.U32 R2, R2, -0x55555555, RZ ;  /* 0xaaaaaaab02027825 */ /* 0x000fc800078e00ff */
[----:B------:R-:W-:Y:S01]  /*1ac90*/  @P0 IMAD.HI R7, R7, 0x2aaaaaab, RZ ;  /* 0x2aaaaaab07070827 */ /* 0x000fe200078e02ff */
[----:B------:R-:W-:-:S04]  /*1aca0*/  SHF.R.U32.HI R6, RZ, 0x6, R3 ;  /* 0x00000006ff067819 */ /* 0x000fc80000011603 */
[----:B------:R-:W-:Y:S01]  /*1acb0*/  @P0 SHF.R.U32.HI R2, RZ, 0x1f, R7 ;  /* 0x0000001fff020819 */ /* 0x000fe20000011607 */
[----:B------:R-:W-:-:S03]  /*1acc0*/  IMAD.MOV.U32 R3, RZ, RZ, R6 ;  /* 0x000000ffff037224 */ /* 0x000fc600078e0006 */
[----:B------:R-:W-:Y:S02]  /*1acd0*/  @P0 LEA.HI.SX32 R3, R7, R2, 0x1c ;  /* 0x0000000207030211 */ /* 0x000fe400078fe2ff */
[----:B------:R-:W-:Y:S02]  /*1ace0*/  PLOP3.LUT P0, PT, PT, PT, PT, 0x80, 0x0 ;  /* 0x000000000000781c */ /* 0x000fe40003f0f070 */
[----:B------:R-:W-:-:S13]  /*1acf0*/  ISETP.GT.AND P3, PT, R3, R6, PT ;  /* 0x000000060300720c */ /* 0x000fda0003f64270 */
[----:B------:R-:W-:Y:S05]  /*1ad00*/  @!P3 BRA `(.L_x_683) ;  /* 0x000000100088b947 */ /* 0x000fea0003800000 */
[----:B------:R-:W-:Y:S01]  /*1ad10*/  UMOV UR4, 0xffffffff ;  /* 0xffffffff00047882 */ /* 0x000fe20000000000 */
[----:B------:R-:W-:Y:S02]  /*1ad20*/  SEL R2, R32, RZ, !P2 ;  /* 0x000000ff20027207 */ /* 0x000fe40005000000 */
[----:B------:R-:W-:Y:S05]  /*1ad30*/  BRA.DIV UR4, `(.L_x_684) ;  /* 0x0000006a042c7947 */ /* 0x000fea000b800000 */
[----:B------:R-:W0:Y:S02]  /*1ad40*/  S2R R7, SR_TID.X ;  /* 0x0000000000077919 */ /* 0x000e240000002100 */
[----:B0-----:R-:W-:-:S04]  /*1ad50*/  SHF.R.U32.HI R7, RZ, 0x5, R7 ;  /* 0x00000005ff077819 */ /* 0x001fc80000011607 */
[----:B------:R-:W-:-:S05]  /*1ad60*/  LOP3.LUT R7, R7, 0x3, RZ, 0xc0, !PT ;  /* 0x0000000307077812 */ /* 0x000fca00078ec0ff */
[----:B------:R0:W1:Y:S02]  /*1ad70*/  SHFL.IDX PT, R14, R7, RZ, 0x1f ;  /* 0x00001fff070e7589 */ /* 0x00006400000e0000 */
.L_x_835:
[----:B-1----:R-:W-:Y:S02]  /*1ad80*/  ISETP.NE.AND P0, PT, R14, RZ, PT ;  /* 0x000000ff0e00720c */ /* 0x002fe40003f05270 */
[----:B------:R-:W-:-:S11]  /*1ad90*/  PLOP3.LUT P6, PT, PT, PT, PT, 0x8, 0x0 ;  /* 0x000000000000781c */ /* 0x000fd60003fce170 */
[----:B------:R-:W-:Y:S05]  /*1ada0*/  @P0 BRA `(.L_x_685) ;  /* 0x00000000000c0947 */ /* 0x000fea0003800000 */
[----:B------:R-:W-:-:S03]  /*1adb0*/  UMOV UR4, 0xffffffff ;  /* 0xffffffff00047882 */ /* 0x000fc60000000000 */
[----:B------:R-:W-:Y:S05]  /*1adc0*/  BRA.DIV UR4, `(.L_x_686) ;  /* 0x0000006a043c7947 */ /* 0x000fea000b800000 */
[----:B------:R-:W-:-:S13]  /*1add0*/  ELECT P6, URZ, PT ;  /* 0x00000000003f782f */ /* 0x000fda00038c0000 */
.L_x_685:
[----:B0-----:R-:W2:Y:S01]  /*1ade0*/  LDL R7, [R1+0x20] ;  /* 0x0000200001077983 */ /* 0x001ea20000100800 */
[----:B------:R-:W-:Y:S01]  /*1adf0*/  BSSY B1, `(.L_x_687) ;  /* 0x0000008000017945 */ /* 0x000fe20003800000 */
[----:B--2---:R-:W-:-:S05]  /*1ae00*/  VIADD R7, R7, 0x1 ;  /* 0x0000000107077836 */ /* 0x004fca0000000000 */
[----:B------:R-:W-:-:S04]  /*1ae10*/  LEA.HI R8, R7, R7, RZ, 0x1 ;  /* 0x0000000707087211 */ /* 0x000fc800078f08ff */
[----:B------:R-:W-:-:S05]  /*1ae20*/  LOP3.LUT R8, R8, 0xfffffffe, RZ, 0xc0, !PT ;  /* 0xfffffffe08087812 */ /* 0x000fca00078ec0ff */
[----:B------:R-:W-:-:S05]  /*1ae30*/  IMAD.IADD R7, R7, 0x1, -R8 ;  /* 0x0000000107077824 */ /* 0x000fca00078e0a08 */
[----:B------:R-:W-:-:S04]  /*1ae40*/  SHF.L.U32 R7, R7, 0x1f, RZ ;  /* 0x0000001f07077819 */ /* 0x000fc800000006ff */
[----:B------:R-:W0:Y:S02]  /*1ae50*/  SYNCS.PHASECHK.TRANS64.TRYWAIT P0, [R22+URZ+0x2a820], R7 ;  /* 0x02a82007160075a7 */ /* 0x000e24000800017f */
[----:B0-----:R-:W-:Y:S05]  /*1ae60*/  @!P0 BRA `(.L_x_688) ;  /* 0x0000006800348947 */ /* 0x001fea0003800000 */
.L_x_838:
[----:B------:R-:W-:Y:S05]  /*1ae70*/  BSYNC B1 ;  /* 0x0000000000017941 */ /* 0x000fea0003800000 */
.L_x_687:
[----:B------:R-:W-:Y:S04]  /*1ae80*/  BSSY B1, `(.L_x_689) ;  /* 0x000007c000017945 */ /* 0x000fe80003800000 */
[----:B------:R-:W-:Y:S05]  /*1ae90*/  @!P6 BRA `(.L_x_690) ;  /* 0x0000000400e8e947 */ /* 0x000fea0003800000 */
[----:B------:R-:W-:Y:S01]  /*1aea0*/  IMAD R11, R25, 0x8, R22 ;  /* 0x00000008190b7824 */ /* 0x000fe200078e0216 */
[----:B------:R-:W-:Y:S01]  /*1aeb0*/  SHF.L.U32 R10, R30, 0x1f, RZ ;  /* 0x0000001f1e0a7819 */ /* 0x000fe200000006ff */
[----:B------:R-:W1:Y:S01]  /*1aec0*/  S2R R8, SR_TID.X ;  /* 0x0000000000087919 */ /* 0x000e620000002100 */
[----:B------:R-:W-:Y:S02]  /*1aed0*/  BSSY B2, `(.L_x_691) ;  /* 0x0000005000027945 */ /* 0x000fe40003800000 */
[----:B------:R-:W2:Y:S01]  /*1aee0*/  SYNCS.PHASECHK.TRANS64.TRYWAIT P0, [R11+URZ+0x2a8a0], R10 ;  /* 0x02a8a00a0b0075a7 */ /* 0x000ea2000800017f */
[----:B-1----:R-:W-:-:S04]  /*1aef0*/  LOP3.LUT R8, R8, 0x7f, RZ, 0xc0, !PT ;  /* 0x0000007f08087812 */ /* 0x002fc800078ec0ff */
[----:B------:R-:W-:Y:S01]  /*1af00*/  ISETP.NE.AND P2, PT, R8, RZ, PT ;  /* 0x000000ff0800720c */ /* 0x000fe20003f45270 */
[----:B--2---:R-:W-:-:S12]  /*1af10*/  @!P0 BRA `(.L_x_692) ;  /* 0x00000068001c8947 */ /* 0x004fd80003800000 */
.L_x_839:
[----:B------:R-:W-:Y:S05]  /*1af20*/  BSYNC B2 ;  /* 0x0000000000027941 */ /* 0x000fea0003800000 */
.L_x_691:
[----:B------:R-:W-:Y:S04]  /*1af30*/  BSSY B2, `(.L_x_693) ;  /* 0x0000009000027945 */ /* 0x000fe80003800000 */
[----:B------:R-:W-:Y:S05]  /*1af40*/  @P2 BRA `(.L_x_694) ;  /* 0x00000000001c2947 */ /* 0x000fea0003800000 */
[----:B------:R-:W2:Y:S01]  /*1af50*/  S2R R8, SR_TID.X ;  /* 0x0000000000087919 */ /* 0x000ea20000002100 */
[----:B0-----:R-:W-:-:S04]  /*1af60*/  IMAD.MOV.U32 R7, RZ, RZ, 0x9000 ;  /* 0x00009000ff077424 */ /* 0x001fc800078e00ff */
[----:B------:R3:W-:Y:S01]  /*1af70*/  SYNCS.ARRIVE.TRANS64 RZ, [R11+URZ+0x2a890], R7 ;  /* 0x02a890070bff79a7 */ /* 0x0007e2000800003f */
[----:B--2---:R-:W-:-:S04]  /*1af80*/  LOP3.LUT R8, R8, 0x1f, RZ, 0xc0, !PT ;  /* 0x0000001f08087812 */ /* 0x004fc800078ec0ff */
[----:B------:R-:W-:-:S13]  /*1af90*/  ISETP.NE.AND P0, PT, R8, RZ, PT ;  /* 0x000000ff0800720c */ /* 0x000fda0003f05270 */
[----:B---3--:R-:W-:Y:S05]  /*1afa0*/  @!P0 BRA `(.L_x_694) ;  /* 0x0000000000048947 */ /* 0x008fea0003800000 */
[----:B------:R-:W-:Y:S01]  /*1afb0*/  BPT.TRAP 0x1 ;  /* 0x000000040000795c */ /* 0x000fe20000300000 */
.L_x_694:
[----:B------:R-:W-:Y:S05]  /*1afc0*/  BSYNC B2 ;  /* 0x0000000000027941 */ /* 0x000fea0003800000 */
.L_x_693:
[----:B------:R-:W-:Y:S01]  /*1afd0*/  IMAD.MOV.U32 R14, RZ, RZ, RZ ;  /* 0x000000ffff0e7224 */ /* 0x000fe200078e00ff */
[----:B------:R-:W-:Y:S01]  /*1afe0*/  UIADD3 UR4, UP0, UR36, 0x570, URZ ;  /* 0x0000057024047890 */ /* 0x000fe2000ff1e03f */
[----:B------:R-:W-:Y:S01]  /*1aff0*/  IMAD R8, R3, 0x60, R0 ;  /* 0x0000006003087824 */ /* 0x000fe200078e0200 */
[----:B------:R-:W-:Y:S01]  /*1b000*/  PLOP3.LUT P0, PT, PT, PT, PT, 0x80, 0x0 ;  /* 0x000000000000781c */ /* 0x000fe20003f0f070 */
[----:B------:R-:W-:Y:S01]  /*1b010*/  IMAD R9, R25, 0x9000, R22 ;  /* 0x0000900019097824 */ /* 0x000fe200078e0216 */
[----:B------:R-:W-:Y:S01]  /*1b020*/  R2UR UR10, R14 ;  /* 0x000000000e0a72ca */ /* 0x000fe200000e0000 */
[----:B------:R-:W-:Y:S01]  /*1b030*/  VIADD R8, R8, 0xffffffa0 ;  /* 0xffffffa008087836 */ /* 0x000fe20000000000 */
[----:B------:R-:W-:Y:S01]  /*1b040*/  UIADD3.X UR5, URZ, UR37, URZ, UP0, !UPT ;  /* 0x000000253f057290 */ /* 0x000fe200087fe43f */
[----:B0-----:R-:W-:Y:S01]  /*1b050*/  VIADD R7, R11, 0x2a890 ;  /* 0x0002a8900b077836 */ /* 0x001fe20000000000 */
[----:B------:R-:W-:Y:S01]  /*1b060*/  UMOV UR6, 0x0 ;  /* 0x0000000000067882 */ /* 0x000fe20000000000 */
[----:B------:R-:W-:Y:S01]  /*1b070*/  VIADD R12, R9, 0x18400 ;  /* 0x00018400090c7836 */ /* 0x000fe20000000000 */
[----:B------:R-:W-:-:S09]  /*1b080*/  UMOV UR7, 0x12f00000 ;  /* 0x12f0000000077882 */ /* 0x000fd20000000000 */
.L_x_695:
[----:B------:R-:W-:-:S13]  /*1b090*/  @P0 ELECT P3, URZ, PT ;  /* 0x00000000003f082f */ /* 0x000fda0003860000 */
[----:B------:R-:W-:Y:S02]  /*1b0a0*/  @P3 R2UR UR13, R2 ;  /* 0x00000000020d32ca */ /* 0x000fe400000e0000 */
[----:B------:R-:W-:Y:S02]  /*1b0b0*/  @P3 R2UR UR12, R18 ;  /* 0x00000000120c32ca */ /* 0x000fe400000e0000 */
[----:B------:R-:W-:Y:S02]  /*1b0c0*/  @P3 R2UR UR11, R8 ;  /* 0x00000000080b32ca */ /* 0x000fe400000e0000 */
[----:B------:R-:W-:Y:S02]  /*1b0d0*/  @P3 R2UR UR9, R7 ;  /* 0x00000000070932ca */ /* 0x000fe400000e0000 */
[----:B------:R-:W-:Y:S02]  /*1b0e0*/  @P3 R2UR UR8, R12 ;  /* 0x000000000c0832ca */ /* 0x000fe400000e0000 */
[----:B------:R-:W-:-:S02]  /*1b0f0*/  @P3 PLOP3.LUT P0, PT, P3, PT, PT, 0x8, 0x0 ;  /* 0x000000000000381c */ /* 0x000fc40001f0e170 */
[----:B------:R-:W-:-:S09]  /*1b100*/  PLOP3.LUT P3, PT, PT, PT, PT, 0x8, 0x0 ;  /* 0x000000000000781c */ /* 0x000fd20003f6e170 */
[----:B------:R0:W-:Y:S02]  /*1b110*/  UTMALDG.4D [UR8], [UR4], desc[UR6] ;  /* 0x00000608040075b4 */ /* 0x0001e40008019000 */
[----:B0-----:R-:W-:Y:S05]  /*1b120*/  @P0 BRA.U.ANY `(.L_x_695) ;  /* 0xfffffffd00d80947 */ /* 0x001fea000393ffff */
[----:B------:R-:W-:Y:S01]  /*1b130*/  MOV R15, 0x40 ;  /* 0x00000040000f7802 */ /* 0x000fe20000000f00 */
[----:B------:R-:W-:Y:S01]  /*1b140*/  VIADD R12, R9, 0x1b400 ;  /* 0x0001b400090c7836 */ /* 0x000fe20000000000 */
[----:B------:R-:W-:Y:S01]  /*1b150*/  PLOP3.LUT P0, PT, PT, PT, PT, 0x80, 0x0 ;  /* 0x000000000000781c */ /* 0x000fe20003f0f070 */
[----:B------:R-:W-:Y:S01]  /*1b160*/  UMOV UR6, 0x0 ;  /* 0x0000000000067882 */ /* 0x000fe20000000000 */
[----:B------:R-:W-:Y:S01]  /*1b170*/  R2UR UR10, R15 ;  /* 0x000000000f0a72ca */ /* 0x000fe200000e0000 */
[----:B------:R-:W-:-:S14]  /*1b180*/  UMOV UR7, 0x12f00000 ;  /* 0x12f0000000077882 */ /* 0x000fdc0000000000 */
.L_x_696:
        /* <DEDUP_REMOVED lines=10> */
[----:B------:R-:W-:Y:S01]  /*1b230*/  PLOP3.LUT P0, PT, PT, PT, PT, 0x80, 0x0 ;  /* 0x000000000000781c */ /* 0x000fe20003f0f070 */
[----:B------:R-:W-:Y:S01]  /*1b240*/  VIADD R9, R9, 0x1e400 ;  /* 0x0001e40009097836 */ /* 0x000fe20000000000 */
[----:B------:R-:W-:Y:S01]  /*1b250*/  UMOV UR6, 0x0 ;  /* 0x0000000000067882 */ /* 0x000fe20000000000 */
[----:B------:R-:W-:Y:S01]  /*1b260*/  UMOV UR7, 0x12f00000 ;  /* 0x12f0000000077882 */ /* 0x000fe20000000000 */
[----:B------:R-:W-:-:S09]  /*1b270*/  UMOV UR10, 0x80 ;  /* 0x00000080000a7882 */ /* 0x000fd20000000000 */
.L_x_697:
        /* <DEDUP_REMOVED lines=10> */
[----:B------:R-:W0:Y:S01]  /*1b320*/  SYNCS.PHASECHK.TRANS64.TRYWAIT P0, [R11+URZ+0x2a8c0], R10 ;  /* 0x02a8c00a0b0075a7 */ /* 0x000e22000800017f */
[----:B------:R-:W-:Y:S04]  /*1b330*/  BSSY B2, `(.L_x_698) ;  /* 0x0000002000027945 */ /* 0x000fe80003800000 */
[----:B0-----:R-:W-:Y:S05]  /*1b340*/  @!P0 BRA `(.L_x_699) ;  /* 0x0000006400248947 */ /* 0x001fea0003800000 */
.L_x_840:
[----:B------:R-:W-:Y:S05]  /*1b350*/  BSYNC B2 ;  /* 0x0000000000027941 */ /* 0x000fea0003800000 */
.L_x_698:
[----:B------:R-:W-:Y:S01]  /*1b360*/  BSSY B2, `(.L_x_700) ;  /* 0x000000b000027945 */ /* 0x000fe20003800000 */
[----:B------:R-:W-:Y:S02]  /*1b370*/  IMAD.MOV.U32 R12, RZ, RZ, 0x0 ;  /* 0x00000000ff0c7424 */ /* 0x000fe400078e00ff */
[----:B------:R-:W-:Y:S01]  /*1b380*/  IMAD.MOV.U32 R13, RZ, RZ, 0x12f00000 ;  /* 0x12f00000ff0d7424 */ /* 0x000fe200078e00ff */
[----:B------:R-:W-:Y:S06]  /*1b390*/  @P2 BRA `(.L_x_701) ;  /* 0x00000000001c2947 */ /* 0x000fec0003800000 */
[----:B------:R-:W2:Y:S01]  /*1b3a0*/  S2R R9, SR_TID.X ;  /* 0x0000000000097919 */ /* 0x000ea20000002100 */
[----:B------:R-:W-:-:S04]  /*1b3b0*/  IMAD.MOV.U32 R7, RZ, RZ, 0x6000 ;  /* 0x00006000ff077424 */ /* 0x000fc800078e00ff */
[----:B------:R3:W-:Y:S01]  /*1b3c0*/  SYNCS.ARRIVE.TRANS64 RZ, [R11+URZ+0x2a8b0], R7 ;  /* 0x02a8b0070bff79a7 */ /* 0x0007e2000800003f */
[----:B--2---:R-:W-:-:S04]  /*1b3d0*/  LOP3.LUT R9, R9, 0x1f, RZ, 0xc0, !PT ;  /* 0x0000001f09097812 */ /* 0x004fc800078ec0ff */
[----:B------:R-:W-:-:S13]  /*1b3e0*/  ISETP.NE.AND P0, PT, R9, RZ, PT ;  /* 0x000000ff0900720c */ /* 0x000fda0003f05270 */
[----:B---3--:R-:W-:Y:S05]  /*1b3f0*/  @!P0 BRA `(.L_x_701) ;  /* 0x0000000000048947 */ /* 0x008fea0003800000 */
[----:B------:R-:W-:Y:S01]  /*1b400*/  BPT.TRAP 0x1 ;  /* 0x000000040000795c */ /* 0x000fe20000300000 */
.L_x_701:
[----:B------:R-:W-:Y:S05]  /*1b410*/  BSYNC B2 ;  /* 0x0000000000027941 */ /* 0x000fea0003800000 */
.L_x_700:
[----:B------:R-:W-:Y:S01]  /*1b420*/  R2UR UR10, R14 ;  /* 0x000000000e0a72ca */ /* 0x000fe200000e0000 */
[----:B------:R-:W-:Y:S01]  /*1b430*/  IMAD R7, R25, 0x6000, R22 ;  /* 0x0000600019077824 */ /* 0x000fe200078e0216 */
[----:B------:R-:W-:Y:S01]  /*1b440*/  R2UR UR6, R12 ;  /* 0x000000000c0672ca */ /* 0x000fe200000e0000 */
[----:B------:R-:W-:Y:S01]  /*1b450*/  UIADD3 UR4, UP0, UR36, 0x670, URZ ;  /* 0x0000067024047890 */ /* 0x000fe2000ff1e03f */
[----:B------:R-:W-:Y:S01]  /*1b460*/  R2UR UR7, R13 ;  /* 0x000000000d0772ca */ /* 0x000fe200000e0000 */
[----:B01----:R-:W-:Y:S01]  /*1b470*/  VIADD R11, R11, 0x2a8b0 ;  /* 0x0002a8b00b0b7836 */ /* 0x003fe20000000000 */
[----:B------:R-:W-:Y:S01]  /*1b480*/  PLOP3.LUT P0, PT, PT, PT, PT, 0x80, 0x0 ;  /* 0x000000000000781c */ /* 0x000fe20003f0f070 */
[----:B------:R-:W-:Y:S01]  /*1b490*/  VIADD R9, R7, 0x400 ;  /* 0x0000040007097836 */ /* 0x000fe20000000000 */
[----:B------:R-:W-:-:S12]  /*1b4a0*/  UIADD3.X UR5, URZ, UR37, URZ, UP0, !UPT ;  /* 0x000000253f057290 */ /* 0x000fd800087fe43f */
.L_x_702:
        /* <DEDUP_REMOVED lines=10> */
[----:B------:R-:W-:Y:S01]  /*1b550*/  R2UR UR10, R15 ;  /* 0x000000000f0a72ca */ /* 0x000fe200000e0000 */
[----:B------:R-:W-:Y:S01]  /*1b560*/  VIADD R7, R7, 0x3400 ;  /* 0x0000340007077836 */ /* 0x000fe20000000000 */
[----:B------:R-:W-:Y:S02]  /*1b570*/  R2UR UR6, R12 ;  /* 0x000000000c0672ca */ /* 0x000fe400000e0000 */
[----:B------:R-:W-:Y:S02]  /*1b580*/  R2UR UR7, R13 ;  /* 0x000000000d0772ca */ /* 0x000fe400000e0000 */
[----:B------:R-:W-:-:S13]  /*1b590*/  PLOP3.LUT P0, PT, PT, PT, PT, 0x80, 0x0 ;  /* 0x000000000000781c */ /* 0x000fda0003f0f070 */
.L_x_703:
        /* <DEDUP_REMOVED lines=9> */
[----:B-1----:R-:W-:Y:S05]  /*1b630*/  @P0 BRA.U.ANY `(.L_x_703) ;  /* 0xfffffffd00d80947 */ /* 0x002fea000393ffff */
.L_x_690:
[----:B------:R-:W-:Y:S05]  /*1b640*/  BSYNC B1 ;  /* 0x0000000000017941 */ /* 0x000fea0003800000 */
.L_x_689:
[----:B------:R-:W-:Y:S01]  /*1b650*/  VIADD R11, R3, 0xfffffffe ;  /* 0xfffffffe030b7836 */ /* 0x000fe20000000000 */
[----:B------:R-:W-:Y:S01]  /*1b660*/  PLOP3.LUT P0, PT, PT, PT, PT, 0x8, 0x0 ;  /* 0x000000000000781c */ /* 0x000fe20003f0e170 */
[----:B------:R-:W-:-:S03]  /*1b670*/  VIADD R25, R25, 0x1 ;  /* 0x0000000119197836 */ /* 0x000fc60000000000 */
[----:B------:R-:W-:Y:S02]  /*1b680*/  ISETP.GE.AND P3, PT, R11, R6, PT ;  /* 0x000000060b00720c */ /* 0x000fe40003f66270 */
[----:B------:R-:W-:-:S04]  /*1b690*/  ISETP.NE.AND P2, PT, R25, 0x2, PT ;  /* 0x000000021900780c */ /* 0x000fc80003f45270 */
[----:B------:R-:W-:Y:S02]  /*1b6a0*/  SEL R3, RZ, 0x1, P2 ;  /* 0x00000001ff037807 */ /* 0x000fe40001000000 */
[----:B------:R-:W-:Y:S02]  /*1b6b0*/  SEL R25, R25, RZ, P2 ;  /* 0x000000ff19197207 */ /* 0x000fe40001000000 */
[----:B------:R-:W-:-:S03]  /*1b6c0*/  LOP3.LUT R30, R30, R3, RZ, 0x3c, !PT ;  /* 0x000000031e1e7212 */ /* 0x000fc600078e3cff */
[----:B------:R-:W-:Y:S05]  /*1b6d0*/  @!P3 BRA `(.L_x_683) ;  /* 0x000000080014b947 */ /* 0x000fea0003800000 */
.L_x_719:
[----:B------:R-:W-:Y:S05]  /*1b6e0*/  YIELD ;  /* 0x0000000000007946 */ /* 0x000fea0003800000 */
        /* <DEDUP_REMOVED lines=10> */
.L_x_841:
[----:B------:R-:W-:Y:S05]  /*1b790*/  BSYNC B2 ;  /* 0x0000000000027941 */ /* 0x000fea0003800000 */
.L_x_706:
[----:B------:R-:W-:Y:S04]  /*1b7a0*/  BSSY B2, `(.L_x_708) ;  /* 0x0000009000027945 */ /* 0x000fe80003800000 */
[----:B------:R-:W-:Y:S05]  /*1b7b0*/  @P3 BRA `(.L_x_709) ;  /* 0x00000000001c3947 */ /* 0x000fea0003800000 */
[----:B0-----:R-:W0:Y:S01]  /*1b7c0*/  S2R R7, SR_TID.X ;  /* 0x0000000000077919 */ /* 0x001e220000002100 */
[----:B------:R-:W-:-:S04]  /*1b7d0*/  IMAD.MOV.U32 R3, RZ, RZ, 0x9000 ;  /* 0x00009000ff037424 */ /* 0x000fc800078e00ff */
[----:B------:R2:W-:Y:S01]  /*1b7e0*/  SYNCS.ARRIVE.TRANS64 RZ, [R10+URZ+0x2a890], R3 ;  /* 0x02a890030aff79a7 */ /* 0x0005e2000800003f */
[----:B0-----:R-:W-:-:S04]  /*1b7f0*/  LOP3.LUT R7, R7, 0x1f, RZ, 0xc0, !PT ;  /* 0x0000001f07077812 */ /* 0x001fc800078ec0ff */
[----:B------:R-:W-:-:S13]  /*1b800*/  ISETP.NE.AND P2, PT, R7, RZ, PT ;  /* 0x000000ff0700720c */ /* 0x000fda0003f45270 */
[----:B--2---:R-:W-:Y:S05]  /*1b810*/  @!P2 BRA `(.L_x_709) ;  /* 0x000000000004a947 */ /* 0x004fea0003800000 */
[----:B------:R-:W-:Y:S01]  /*1b820*/  BPT.TRAP 0x1 ;  /* 0x000000040000795c */ /* 0x000fe20000300000 */
.L_x_709:
[----:B------:R-:W-:Y:S05]  /*1b830*/  BSYNC B2 ;  /* 0x0000000000027941 */ /* 0x000fea0003800000 */
.L_x_708:
[----:B------:R-:W-:Y:S01]  /*1b840*/  IMAD.MOV.U32 R14, RZ, RZ, RZ ;  /* 0x000000ffff0e7224 */ /* 0x000fe200078e00ff */
[----:B------:R-:W-:Y:S01]  /*1b850*/  UIADD3 UR4, UP0, UR36, 0x570, URZ ;  /* 0x0000057024047890 */ /* 0x000fe2000ff1e03f */
[----:B------:R-:W-:Y:S01]  /*1b860*/  IMAD R8, R25, 0x9000, R22 ;  /* 0x0000900019087824 */ /* 0x000fe200078e0216 */
[----:B------:R-:W-:Y:S01]  /*1b870*/  PLOP3.LUT P2, PT, PT, PT, PT, 0x80, 0x0 ;  /* 0x000000000000781c */ /* 0x000fe20003f4f070 */
[----:B0-----:R-:W-:Y:S01]  /*1b880*/  IMAD R7, R11, 0x60, R0 ;  /* 0x000000600b077824 */ /* 0x001fe200078e0200 */
[----:B------:R-:W-:Y:S01]  /*1b890*/  R2UR UR10, R14 ;  /* 0x000000000e0a72ca */ /* 0x000fe200000e0000 */
[----:B------:R-:W-:Y:S01]  /*1b8a0*/  VIADD R3, R10, 0x2a890 ;  /* 0x0002a8900a037836 */ /* 0x000fe20000000000 */
[----:B------:R-:W-:Y:S01]  /*1b8b0*/  UIADD3.X UR5, URZ, UR37, URZ, UP0, !UPT ;  /* 0x000000253f057290 */ /* 0x000fe200087fe43f */
[----:B------:R-:W-:Y:S01]  /*1b8c0*/  VIADD R12, R8, 0x18400 ;  /* 0x00018400080c7836 */ /* 0x000fe20000000000 */
[----:B------:R-:W-:Y:S01]  /*1b8d0*/  UMOV UR6, 0x0 ;  /* 0x0000000000067882 */ /* 0x000fe20000000000 */
[----:B------:R-:W-:-:S10]  /*1b8e0*/  UMOV UR7, 0x12f00000 ;  /* 0x12f0000000077882 */ /* 0x000fd40000000000 */
.L_x_710:
        /* <DEDUP_REMOVED lines=10> */
[----:B------:R-:W-:Y:S01]  /*1b990*/  IMAD.MOV.U32 R15, RZ, RZ, 0x40 ;  /* 0x00000040ff0f7424 */ /* 0x000fe200078e00ff */
[----:B------:R-:W-:Y:S01]  /*1b9a0*/  PLOP3.LUT P2, PT, PT, PT, PT, 0x80, 0x0 ;  /* 0x000000000000781c */ /* 0x000fe20003f4f070 */
[----:B------:R-:W-:Y:S01]  /*1b9b0*/  UMOV UR6, 0x0 ;  /* 0x0000000000067882 */ /* 0x000fe20000000000 */
[----:B------:R-:W-:Y:S01]  /*1b9c0*/  IADD3 R12, R8, 0x1b400, RZ ;  /* 0x0001b400080c7810 */ /* 0x000fe20007ffe0ff */
[----:B------:R-:W-:Y:S01]  /*1b9d0*/  UMOV UR7, 0x12f00000 ;  /* 0x12f0000000077882 */ /* 0x000fe20000000000 */
[----:B------:R-:W-:-:S15]  /*1b9e0*/  R2UR UR10, R15 ;  /* 0x000000000f0a72ca */ /* 0x000fde00000e0000 */
.L_x_711:
        /* <DEDUP_REMOVED lines=15> */
.L_x_712:
        /* <DEDUP_REMOVED lines=13> */
.L_x_842:
[----:B------:R-:W-:Y:S05]  /*1bbb0*/  BSYNC B2 ;  /* 0x0000000000027941 */ /* 0x000fea0003800000 */
.L_x_713:
        /* <DEDUP_REMOVED lines=11> */
.L_x_716:
[----:B------:R-:W-:Y:S05]  /*1bc70*/  BSYNC B2 ;  /* 0x0000000000027941 */ /* 0x000fea0003800000 */
.L_x_715:
        /* <DEDUP_REMOVED lines=9> */
.L_x_717:
        /* <DEDUP_REMOVED lines=15> */
.L_x_718:
        /* <DEDUP_REMOVED lines=10> */
.L_x_705:
[----:B------:R-:W-:Y:S05]  /*1bea0*/  BSYNC B1 ;  /* 0x0000000000017941 */ /* 0x000fea0003800000 */
.L_x_704:
[----:B------:R-:W-:Y:S01]  /*1beb0*/  ISETP.GT.AND P3, PT, R11, R6, PT ;  /* 0x000000060b00720c */ /* 0x000fe20003f64270 */
[----:B------:R-:W-:Y:S02]  /*1bec0*/  VIADD R25, R25, 0x1 ;  /* 0x0000000119197836 */ /* 0x000fe40000000000 */
[----:B------:R-:W-:-:S03]  /*1bed0*/  VIADD R11, R11, 0xffffffff ;  /* 0xffffffff0b0b7836 */ /* 0x000fc60000000000 */
[----:B------:R-:W-:-:S04]  /*1bee0*/  ISETP.NE.AND P2, PT, R25, 0x2, PT ;  /* 0x000000021900780c */ /* 0x000fc80003f45270 */
[----:B------:R-:W-:Y:S02]  /*1bef0*/  SEL R3, RZ, 0x1, P2 ;  /* 0x00000001ff037807 */ /* 0x000fe40001000000 */
[----:B------:R-:W-:Y:S02]  /*1bf00*/  SEL R25, R25, RZ, P2 ;  /* 0x000000ff19197207 */ /* 0x000fe40001000000 */
[----:B------:R-:W-:Y:S01]  /*1bf10*/  LOP3.LUT R30, R30, R3, RZ, 0x3c, !PT ;  /* 0x000000031e1e7212 */ /* 0x000fe200078e3cff */
[----:B------:R-:W-:Y:S06]  /*1bf20*/  @P3 BRA `(.L_x_719) ;  /* 0xfffffff400ec3947 */ /* 0x000fec000383ffff */
.L_x_683:
[----:B------:R-:W-:Y:S05]  /*1bf30*/  BSYNC B0 ;  /* 0x0000000000007941 */ /* 0x000fea0003800000 */
.L_x_682:
[----:B------:R-:W-:Y:S05]  /*1bf40*/  @!P0 WARPSYNC.ALL ;  /* 0x0000000000008948 */ /* 0x000fea0003800000 */
[----:B------:R-:W-:Y:S01]  /*1bf50*/  @!P0 BAR.SYNC.DEFER_BLOCKING 0xc, 0x180 ;  /* 0x0306000000008b1d */ /* 0x000fe20000010000 */
[----:B------:R-:W-:-:S05]  /*1bf60*/  IMAD.MOV.U32 R0, RZ, RZ, RZ ;  /* 0x000000ffff007224 */ /* 0x000fca00078e00ff */
[----:B------:R-:W-:Y:S04]  /*1bf70*/  BSSY B0, `(.L_x_720) ;  /* 0x000001e000007945 */ /* 0x000fe80003800000 */
[----:B------:R-:W-:Y:S05]  /*1bf80*/  @!P1 BRA `(.L_x_721) ;  /* 0x0000000000709947 */ /* 0x000fea0003800000 */
[----:B------:R-:W-:Y:S01]  /*1bf90*/  ISETP.NE.AND P0, PT, R5, RZ, PT ;  /* 0x000000ff0500720c */ /* 0x000fe20003f05270 */
[----:B------:R-:W-:-:S12]  /*1bfa0*/  IMAD.MOV.U32 R2, RZ, RZ, RZ ;  /* 0x000000ffff027224 */ /* 0x000fd800078e00ff */
[----:B------:R-:W1:Y:S02]  /*1bfb0*/  @!P0 LDC R5, c[0x0][0x9f0] ;  /* 0x00027c00ff058b82 */ /* 0x000e640000000800 */
[----:B-1----:R-:W-:-:S04]  /*1bfc0*/  IABS R0, R5 ;  /* 0x0000000500007213 */ /* 0x002fc80000000000 */
[----:B------:R-:W1:Y:S08]  /*1bfd0*/  I2F.RP R8, R0 ;  /* 0x0000000000087306 */ /* 0x000e700000209400 */
[----:B-1----:R-:W1:Y:S02]  /*1bfe0*/  MUFU.RCP R8, R8 ;  /* 0x0000000800087308 */ /* 0x002e640000001000 */
[----:B-1----:R-:W-:-:S06]  /*1bff0*/  VIADD R9, R8, 0xffffffe ;  /* 0x0ffffffe08097836 */ /* 0x002fcc0000000000 */
[----:B------:R-:W0:Y:S02]  /*1c000*/  F2I.FTZ.U32.TRUNC.NTZ R3, R9 ;  /* 0x0000000900037305 */ /* 0x000e24000021f000 */
[----:B0-----:R-:W-:-:S04]  /*1c010*/  IMAD.MOV R7, RZ, RZ, -R3 ;  /* 0x000000ffff077224 */ /* 0x001fc800078e0a03 */
[----:B------:R-:W-:-:S04]  /*1c020*/  IMAD R7, R7, R0, RZ ;  /* 0x0000000007077224 */ /* 0x000fc800078e02ff */
[----:B------:R-:W-:Y:S01]  /*1c030*/  IMAD.HI.U32 R6, R3, R7, R2 ;  /* 0x0000000703067227 */ /* 0x000fe200078e0002 */
[----:B------:R-:W-:Y:S02]  /*1c040*/  IADD3 R3, R4, -0x1, R5 ;  /* 0xffffffff04037810 */ /* 0x000fe40007ffe005 */
[----:B------:R-:W-:Y:S02]  /*1c050*/  IABS R7, R5 ;  /* 0x0000000500077213 */ /* 0x000fe40000000000 */
[----:B------:R-:W-:Y:S02]  /*1c060*/  IABS R2, R3 ;  /* 0x0000000300027213 */ /* 0x000fe40000000000 */
[----:B------:R-:W-:Y:S01]  /*1c070*/  LOP3.LUT R3, R3, R5, RZ, 0x3c, !PT ;  /* 0x0000000503037212 */ /* 0x000fe200078e3cff */
[----:B------:R-:W-:Y:S02]  /*1c080*/  IMAD.MOV R7, RZ, RZ, -R7 ;  /* 0x000000ffff077224 */ /* 0x000fe400078e0a07 */
[----:B------:R-:W-:Y:S01]  /*1c090*/  IMAD.HI.U32 R6, R6, R2, RZ ;  /* 0x0000000206067227 */ /* 0x000fe200078e00ff */
[----:B------:R-:W-:-:S03]  /*1c0a0*/  ISETP.GE.AND P2, PT, R3, RZ, PT ;  /* 0x000000ff0300720c */ /* 0x000fc60003f46270 */
[----:B------:R-:W-:-:S05]  /*1c0b0*/  IMAD R7, R6, R7, R2 ;  /* 0x0000000706077224 */ /* 0x000fca00078e0202 */
[----:B------:R-:W-:-:S13]  /*1c0c0*/  ISETP.GT.U32.AND P1, PT, R0, R7, PT ;  /* 0x000000070000720c */ /* 0x000fda0003f24070 */
[----:B------:R-:W-:Y:S02]  /*1c0d0*/  @!P1 IMAD.IADD R7, R7, 0x1, -R0 ;  /* 0x0000000107079824 */ /* 0x000fe400078e0a00 */
[----:B------:R-:W-:Y:S01]  /*1c0e0*/  @!P1 VIADD R6, R6, 0x1 ;  /* 0x0000000106069836 */ /* 0x000fe20000000000 */
[----:B------:R-:W-:Y:S02]  /*1c0f0*/  ISETP.NE.AND P1, PT, R5, RZ, PT ;  /* 0x000000ff0500720c */ /* 0x000fe40003f25270 */
[----:B------:R-:W-:-:S13]  /*1c100*/  ISETP.GE.U32.AND P0, PT, R7, R0, PT ;  /* 0x000000000700720c */ /* 0x000fda0003f06070 */
[----:B------:R-:W-:-:S05]  /*1c110*/  @P0 IADD3 R6, R6, 0x1, RZ ;  /* 0x0000000106060810 */ /* 0x000fca0007ffe0ff */
[----:B------:R-:W-:-:S04]  /*1c120*/  IMAD.MOV.U32 R0, RZ, RZ, R6 ;  /* 0x000000ffff007224 */ /* 0x000fc800078e0006 */
[----:B------:R-:W-:Y:S01]  /*1c130*/  @!P2 IMAD.MOV R0, RZ, RZ, -R0 ;  /* 0x000000ffff00a224 */ /* 0x000fe200078e0a00 */
[----:B------:R-:W-:-:S07]  /*1c140*/  @!P1 LOP3.LUT R0, RZ, R5, RZ, 0x33, !PT ;  /* 0x00000005ff009212 */ /* 0x000fce00078e33ff */
.L_x_721:
[----:B------:R-:W-:Y:S05]  /*1c150*/  BSYNC B0 ;  /* 0x0000000000007941 */ /* 0x000fea0003800000 */
.L_x_720:
[-C--:B------:R-:W-:Y:S01]  /*1c160*/  IMAD R37, R37, R0.reuse, RZ ;  /* 0x0000000025257224 */ /* 0x080fe200078e02ff */
[----:B------:R-:W-:Y:S04]  /*1c170*/  BSSY B7, `(.L_x_722) ;  /* 0x000036c000077945 */ /* 0x000fe80003800000 */
[----:B------:R-:W-:-:S04]  /*1c180*/  VIADDMNMX R29, R37, R0, R4, PT ;  /* 0x00000000251d7246 */ /* 0x000fc80003800104 */
[----:B------:R-:W-:Y:S01]  /*1c190*/  ISETP.GT.AND P0, PT, R29, R37, PT ;  /* 0x000000251d00720c */ /* 0x000fe20003f04270 */
[----:B------:R1:W-:-:S12]  /*1c1a0*/  STL [R1+0x18], R29 ;  /* 0x0000181d01007387 */ /* 0x0003d80000100800 */
[----:B-1----:R-:W-:Y:S05]  /*1c1b0*/  @P0 BRA `(.L_x_723) ;  /* 0x0000000000440947 */ /* 0x002fea0003800000 */
[----:B------:R-:W1:Y:S02]  /*1c1c0*/  S2R R2, SR_TID.X ;  /* 0x0000000000027919 */ /* 0x000e640000002100 */
[----:B-1----:R-:W-:-:S04]  /*1c1d0*/  LOP3.LUT R2, R2, 0x7f, RZ, 0xc0, !PT ;  /* 0x0000007f02027812 */ /* 0x002fc800078ec0ff */
[----:B------:R-:W-:-:S13]  /*1c1e0*/  ISETP.NE.AND P0, PT, R2, RZ, PT ;  /* 0x000000ff0200720c */ /* 0x000fda0003f05270 */
[----:B------:R-:W-:Y:S05]  /*1c1f0*/  @P0 BRA `(.L_x_724) ;  /* 0x00000034008c0947 */ /* 0x000fea0003800000 */
[----:B------:R-:W1:Y:S01]  /*1c200*/  S2R R5, SR_LANEID ;  /* 0x0000000000057919 */ /* 0x000e620000000000 */
[----:B------:R-:W-:Y:S01]  /*1c210*/  VOTEU.ANY UR4, UPT, PT ;  /* 0x0000000000047886 */ /* 0x000fe200038e0100 */
[----:B------:R-:W2:Y:S01]  /*1c220*/  LDC.64 R2, c[0x0][0xc60] ;  /* 0x00031800ff027b82 */ /* 0x000ea20000000a00 */
[----:B------:R-:W1:Y:S02]  /*1c230*/  FLO.U32 R0, UR4 ;  /* 0x0000000400007d00 */ /* 0x000e6400080e0000 */
[----:B-1----:R-:W-:-:S06]  /*1c240*/  ISETP.EQ.U32.AND P0, PT, R0, R5, PT ;  /* 0x000000050000720c */ /* 0x002fcc0003f02070 */
[----:B------:R-:W2:Y:S07]  /*1c250*/  POPC R5, UR4 ;  /* 0x0000000400057d09 */ /* 0x000eae0008000000 */
[----:B--2---:R-:W2:Y:S01]  /*1c260*/  @P0 ATOMG.E.ADD.STRONG.GPU PT, R3, desc[UR56][R2.64], R5 ;  /* 0x00000005020309a8 */ /* 0x004ea200081ee1f8 */
[----:B------:R-:W1:Y:S02]  /*1c270*/  S2R R4, SR_LTMASK ;  /* 0x0000000000047919 */ /* 0x000e640000003900 */
[----:B-1----:R-:W-:-:S04]  /*1c280*/  LOP3.LUT R4, R4, UR4, RZ, 0xc0, !PT ;  /* 0x0000000404047c12 */ /* 0x002fc8000f8ec0ff */
[----:B0-----:R-:W0:Y:S01]  /*1c290*/  POPC R7, R4 ;  /* 0x0000000400077309 */ /* 0x001e220000000000 */
[----:B--2---:R-:W0:Y:S02]  /*1c2a0*/  SHFL.IDX PT, R0, R3, R0, 0x1f ;  /* 0x00001f0003007589 */ /* 0x004e2400000e0000 */
[----:B0-----:R-:W-:Y:S01]  /*1c2b0*/  IADD3 R16, R0, UR38, R7 ;  /* 0x0000002600107c10 */ /* 0x001fe2000fffe007 */
[----:B------:R-:W-:Y:S06]  /*1c2c0*/  BRA `(.L_x_724) ;  /* 0x0000003400587947 */ /* 0x000fec0003800000 */
.L_x_723:
        /* <DEDUP_REMOVED lines=8> */
[----:B------:R-:W-:Y:S02]  /*1c350*/  IMAD.U32 R4, RZ, RZ, UR6 ;  /* 0x00000006ff047e24 */ /* 0x000fe4000f8e00ff */
[----:B------:R-:W1:Y:S01]  /*1c360*/  LDC.64 R2, c[0x4][R2] ;  /* 0x0100000002027b82 */ /* 0x000e620000000a00 */
[----:B------:R-:W-:Y:S02]  /*1c370*/  IMAD.U32 R5, RZ, RZ, UR7 ;  /* 0x00000007ff057e24 */ /* 0x000fe4000f8e00ff */
        /* <DEDUP_REMOVED lines=8> */
[----:B-1----:R-:W-:Y:S05]  /*1c400*/  CALL.ABS.NOINC R2 ;  /* 0x0000000002007343 */ /* 0x002fea0003c00000 */
.L_x_726:
[----:B------:R-:W-:Y:S05]  /*1c410*/  BSYNC B6 ;  /* 0x0000000000067941 */ /* 0x000fea0003800000 */
.L_x_725:
        /* <DEDUP_REMOVED lines=8> */
[----:B------:R1:W2:Y:S01]  /*1c4a0*/  LDC.64 R2, c[0x4][R26] ;  /* 0x010000001a027b82 */ /* 0x0002a20000000a00 */
[----:B------:R-:W-:Y:S01]  /*1c4b0*/  IMAD.U32 R4, RZ, RZ, UR6 ;  /* 0x00000006ff047e24 */ /* 0x000fe2000f8e00ff */
[----:B0-----:R-:W-:Y:S01]  /*1c4c0*/  MOV R7, UR9 ;  /* 0x0000000900077c02 */ /* 0x001fe20008000f00 */
[----:B------:R-:W-:Y:S02]  /*1c4d0*/  IMAD.U32 R5, RZ, RZ, UR7 ;  /* 0x00000007ff057e24 */ /* 0x000fe4000f8e00ff */
[----:B------:R-:W-:Y:S02]  /*1c4e0*/  IMAD.U32 R6, RZ, RZ, UR8 ;  /* 0x00000008ff067e24 */ /* 0x000fe4000f8e00ff */
[----:B------:R-:W-:-:S02]  /*1c4f0*/  IMAD.U32 R10, RZ, RZ, UR4 ;  /* 0x00000004ff0a7e24 */ /* 0x000fc4000f8e00ff */
[----:B------:R-:W-:Y:S02]  /*1c500*/  IMAD.U32 R11, RZ, RZ, UR5 ;  /* 0x00000005ff0b7e24 */ /* 0x000fe4000f8e00ff */
[----:B------:R-:W-:Y:S02]  /*1c510*/  IMAD.MOV.U32 R8, RZ, RZ, 0x70 ;  /* 0x00000070ff087424 */ /* 0x000fe400078e00ff */
[----:B------:R-:W-:Y:S02]  /*1c520*/  IMAD.MOV.U32 R12, RZ, RZ, 0x1 ;  /* 0x00000001ff0c7424 */ /* 0x000fe400078e00ff */
[----:B-1----:R-:W-:-:S07]  /*1c530*/  IMAD.MOV.U32 R13, RZ, RZ, RZ ;  /* 0x000000ffff0d7224 */ /* 0x002fce00078e00ff */
[----:B------:R-:W-:-:S07]  /*1c540*/  LEPC R20, `(.L_x_729) ;  /* 0x000000001014794e */ /* 0x000fce0000000000 */
[----:B--2---:R-:W-:Y:S05]  /*1c550*/  CALL.ABS.NOINC R2 ;  /* 0x0000000002007343 */ /* 0x004fea0003c00000 */
.L_x_729:
        /* <DEDUP_REMOVED lines=15> */
.L_x_728:
[----:B------:R-:W-:Y:S05]  /*1c650*/  BSYNC B6 ;  /* 0x0000000000067941 */ /* 0x000fea0003800000 */
.L_x_727:
[----:B------:R-:W2:Y:S01]  /*1c660*/  LDL R20, [R1] ;  /* 0x0000000001147983 */ /* 0x000ea20000100800 */
[----:B------:R-:W-:Y:S01]  /*1c670*/  ULDC.64 UR4, c[0x0][0x9f8] ;  /* 0x00027e0000047ab9 */ /* 0x000fe20000000a00 */
[----:B------:R-:W1:Y:S01]  /*1c680*/  LDC R0, c[0x0][0x430] ;  /* 0x00010c00ff007b82 */ /* 0x000e620000000800 */
[----:B------:R-:W-:Y:S01]  /*1c690*/  ISETP.NE.U32.AND P0, PT, RZ, UR4, PT ;  /* 0x00000004ff007c0c */ /* 0x000fe2000bf05070 */
[----:B------:R-:W3:Y:S03]  /*1c6a0*/  LDL.LU R8, [R1+0x38] ;  /* 0x0000380001087983 */ /* 0x000ee60000300800 */
[----:B------:R-:W-:Y:S01]  /*1c6b0*/  ISETP.NE.AND.EX P0, PT, RZ, UR5, PT, P0 ;  /* 0x00000005ff007c0c */ /* 0x000fe2000bf05300 */
[----:B------:R-:W4:-:S12]  /*1c6c0*/  S2R R21, SR_TID.X ;  /* 0x0000000000157919 */ /* 0x000f180000002100 */
[----:B------:R-:W-:Y:S01]  /*1c6d0*/  @P0 IADD3 R2, P1, R23, UR4, RZ ;  /* 0x0000000417020c10 */ /* 0x000fe2000ff3e0ff */
[----:B------:R-:W0:Y:S01]  /*1c6e0*/  S2R R9, SR_TID.X ;  /* 0x0000000000097919 */ /* 0x000e220000002100 */
[----:B------:R-:W-:Y:S01]  /*1c6f0*/  VIADD R26, R29, 0xffffffff ;  /* 0xffffffff1d1a7836 */ /* 0x000fe20000000000 */
[----:B------:R-:W-:Y:S01]  /*1c700*/  ULDC UR4, c[0x0][0x320] ;  /* 0x0000c80000047ab9 */ /* 0x000fe20000000800 */
[----:B------:R-:W-:-:S05]  /*1c710*/  @P0 IADD3.X R3, R24, UR5, RZ, P1, !PT ;  /* 0x0000000518030c10 */ /* 0x000fca0008ffe4ff */
[----:B------:R2:W3:Y:S01]  /*1c720*/  @P0 LDG.E R32, desc[UR56][R2.64] ;  /* 0x0000003802200981 */ /* 0x0004e2000c1e1900 */
[----:B-1----:R-:W-:Y:S02]  /*1c730*/  ISETP.NE.AND P1, PT, R0, 0x1, PT ;  /* 0x000000010000780c */ /* 0x002fe40003f25270 */
[----:B----4-:R-:W-:-:S11]  /*1c740*/  LOP3.LUT R21, R21, 0x7f, RZ, 0xc0, !PT ;  /* 0x0000007f15157812 */ /* 0x010fd600078ec0ff */
[----:B------:R-:W1:Y:S01]  /*1c750*/  @P1 LDC R4, c[0x0][0x434] ;  /* 0x00010d00ff041b82 */ /* 0x000e620000000800 */
[----:B------:R-:W-:-:S07]  /*1c760*/  SHF.R.U32.HI R21, RZ, 0x3, R21 ;  /* 0x00000003ff157819 */ /* 0x000fce0000011615 */
[----:B------:R-:W4:Y:S01]  /*1c770*/  @P1 LDC R6, c[0x0][0x438] ;  /* 0x00010e00ff061b82 */ /* 0x000f220000000800 */
[----:B0-----:R-:W-:-:S05]  /*1c780*/  IMAD.SHL.U32 R9, R9, 0x10, RZ ;  /* 0x0000001009097824 */ /* 0x001fca00078e00ff */
[----:B------:R-:W-:Y:S02]  /*1c790*/  LOP3.LUT R9, R21, 0x70, R9, 0xf8, !PT ;  /* 0x0000007015097812 */ /* 0x000fe400078ef809 */
[----:B------:R-:W0:Y:S03]  /*1c7a0*/  S2R R21, SR_TID.X ;  /* 0x0000000000157919 */ /* 0x000e260000002100 */
[----:B------:R-:W-:-:S05]  /*1c7b0*/  IMAD R7, R26, 0x60, R9 ;  /* 0x000000601a077824 */ /* 0x000fca00078e0209 */
[----:B------:R-:W-:-:S04]  /*1c7c0*/  ISETP.GE.AND P0, PT, R7, R36, PT ;  /* 0x000000240700720c */ /* 0x000fc80003f06270 */
[----:B------:R-:W-:Y:S01]  /*1c7d0*/  ISETP.GT.U32.OR P0, PT, R9, 0x5f, P0 ;  /* 0x0000005f0900780c */ /* 0x000fe20000704470 */
[----:B0-----:R-:W-:-:S05]  /*1c7e0*/  IMAD.SHL.U32 R21, R21, 0x8, RZ ;  /* 0x0000000815157824 */ /* 0x001fca00078e00ff */
[----:B------:R-:W-:Y:S01]  /*1c7f0*/  LOP3.LUT R21, R21, 0x38, RZ, 0xc0, !PT ;  /* 0x0000003815157812 */ /* 0x000fe200078ec0ff */
[----:B------:R-:W-:Y:S01]  /*1c800*/  UMOV UR5, 0xffffffff ;  /* 0xffffffff00057882 */ /* 0x000fe20000000000 */
[----:B--2---:R-:W-:-:S05]  /*1c810*/  IADD3 R5, R7, R20, RZ ;  /* 0x0000001407057210 */ /* 0x004fca0007ffe0ff */
[----:B-1----:R-:W-:-:S04]  /*1c820*/  @P1 IMAD.HI.U32 R7, R5, R4, RZ ;  /* 0x0000000405071227 */ /* 0x002fc800078e00ff */
[----:B------:R-:W-:Y:S01]  /*1c830*/  IMAD.MOV.U32 R4, RZ, RZ, R5 ;  /* 0x000000ffff047224 */ /* 0x000fe200078e0005 */
[----:B----4-:R-:W-:-:S05]  /*1c840*/  @P1 SHF.R.U32.HI R4, RZ, R6, R7 ;  /* 0x00000006ff041219 */ /* 0x010fca0000011607 */
[----:B------:R-:W-:-:S04]  /*1c850*/  IMAD.MOV R2, RZ, RZ, -R4 ;  /* 0x000000ffff027224 */ /* 0x000fc800078e0a04 */
[----:B------:R-:W-:Y:S02]  /*1c860*/  IMAD R0, R0, R2, R5 ;  /* 0x0000000200007224 */ /* 0x000fe400078e0205 */
[----:B------:R-:W0:Y:S01]  /*1c870*/  @!P0 LDC.64 R2, c[0x0][0x428] ;  /* 0x00010a00ff028b82 */ /* 0x000e220000000a00 */
[----:B------:R-:W-:-:S04]  /*1c880*/  LOP3.LUT R20, R21, 0x40, RZ, 0xfc, !PT ;  /* 0x0000004015147812 */ /* 0x000fc800078efcff */
[----:B------:R-:W-:Y:S02]  /*1c890*/  ISETP.GE.AND P2, PT, R20, UR4, PT ;  /* 0x0000000414007c0c */ /* 0x000fe4000bf46270 */
[----:B------:R-:W-:Y:S02]  /*1c8a0*/  ISETP.GE.AND P1, PT, R21, UR4, PT ;  /* 0x0000000415007c0c */ /* 0x000fe4000bf26270 */
[----:B---3--:R-:W-:Y:S01]  /*1c8b0*/  SHF.R.S32.HI R10, RZ, 0x1f, R32 ;  /* 0x0000001fff0a7819 */ /* 0x008fe20000011420 */
[----:B------:R-:W-:Y:S01]  /*1c8c0*/  IMAD.U32 R7, RZ, RZ, UR39 ;  /* 0x00000027ff077e24 */ /* 0x000fe2000f8e00ff */
[----:B------:R-:W-:Y:S01]  /*1c8d0*/  SEL R5, RZ, 0xffffffff, P2 ;  /* 0xffffffffff057807 */ /* 0x000fe20001000000 */
[----:B------:R-:W-:Y:S01]  /*1c8e0*/  ULDC UR4, c[0x0][0x2f4] ;  /* 0x0000bd0000047ab9 */ /* 0x000fe20000000800 */
[----:B------:R-:W-:-:S03]  /*1c8f0*/  SEL R29, RZ, 0x1, P1 ;  /* 0x00000001ff1d7807 */ /* 0x000fc60000800000 */
[----:B------:R-:W-:Y:S01]  /*1c900*/  IMAD.SHL.U32 R6, R5, 0x2, RZ ;  /* 0x0000000205067824 */ /* 0x000fe200078e00ff */
[----:B------:R-:W-:-:S04]  /*1c910*/  @!P0 SHF.R.S32.HI R5, RZ, 0x1f, R4 ;  /* 0x0000001fff058819 */ /* 0x000fc80000011404 */
[----:B------:R-:W-:Y:S01]  /*1c920*/  LOP3.LUT R29, R6, 0x2, R29, 0xe2, !PT ;  /* 0x00000002061d7812 */ /* 0x000fe200078ee21d */
[-C--:B0-----:R-:W-:Y:S02]  /*1c930*/  @!P0 IMAD R6, R10, R2.reuse, RZ ;  /* 0x000000020a068224 */ /* 0x081fe400078e02ff */
[----:B------:R-:W-:-:S04]  /*1c940*/  @!P0 IMAD.WIDE.U32 R4, R32, R2, R4 ;  /* 0x0000000220048225 */ /* 0x000fc800078e0004 */
[----:B------:R-:W-:Y:S02]  /*1c950*/  @!P0 IMAD R6, R32, R3, R6 ;  /* 0x0000000320068224 */ /* 0x000fe400078e0206 */
[----:B------:R-:W0:Y:S02]  /*1c960*/  @!P0 LDC.64 R2, c[0x0][0x418] ;  /* 0x00010600ff028b82 */ /* 0x000e240000000a00 */
[----:B------:R-:W-:Y:S01]  /*1c970*/  @!P0 IMAD.IADD R6, R5, 0x1, R6 ;  /* 0x0000000105068824 */ /* 0x000fe200078e0206 */
[----:B------:R-:W-:Y:S02]  /*1c980*/  ISETP.NE.AND P3, PT, R7, 0x3, PT ;  /* 0x000000030700780c */ /* 0x000fe40003f65270 */
[----:B0-----:R-:W-:-:S04]  /*1c990*/  @!P0 LEA R2, P1, R4, R2, 0x2 ;  /* 0x0000000204028211 */ /* 0x001fc800078210ff */
[----:B------:R-:W-:Y:S01]  /*1c9a0*/  @!P0 LEA.HI.X R3, R4, R3, R6, 0x2, P1 ;  /* 0x0000000304038211 */ /* 0x000fe200008f1406 */
[----:B------:R-:W-:-:S06]  /*1c9b0*/  IMAD.MOV.U32 R4, RZ, RZ, RZ ;  /* 0x000000ffff047224 */ /* 0x000fcc00078e00ff */
[----:B------:R0:W5:Y:S01]  /*1c9c0*/  @!P0 LDG.E R4, desc[UR56][R2.64] ;  /* 0x0000003802048981 */ /* 0x000162000c1e1900 */
[----:B------:R-:W-:Y:S02]  /*1c9d0*/  ISETP.GT.U32.AND P0, PT, R9, 0x5f, PT ;  /* 0x0000005f0900780c */ /* 0x000fe40003f04070 */
[----:B------:R-:W-:Y:S02]  /*1c9e0*/  LOP3.LUT R8, R8, 0xfffffff7, RZ, 0xc0, !PT ;  /* 0xfffffff708087812 */ /* 0x000fe400078ec0ff */
[----:B------:R-:W-:-:S09]  /*1c9f0*/  ISETP.GE.AND P2, PT, R21, UR4, PT ;  /* 0x0000000415007c0c */ /* 0x000fd2000bf46270 */
[----:B------:R-:W-:-:S04]  /*1ca00*/  @P0 LOP3.LUT R8, R8, 0x8, RZ, 0xfc, !PT ;  /* 0x0000000808080812 */ /* 0x000fc800078efcff */
[----:B------:R-:W-:-:S04]  /*1ca10*/  LOP3.LUT R8, R8, 0xffffffef, RZ, 0xc0, !PT ;  /* 0xffffffef08087812 */ /* 0x000fc800078ec0ff */
[----:B------:R-:W-:-:S04]  /*1ca20*/  @P3 LOP3.LUT R8, R8, 0x10, RZ, 0xfc, !PT ;  /* 0x0000001008083812 */ /* 0x000fc800078efcff */
[----:B------:R-:W-:Y:S02]  /*1ca30*/  LOP3.LUT R8, R8, 0xfffffffb, RZ, 0xc0, !PT ;  /* 0xfffffffb08087812 */ /* 0x000fe400078ec0ff */
[----:B------:R-:W-:Y:S02]  /*1ca40*/  LOP3.LUT R9, R21, 0x80, RZ, 0xfc, !PT ;  /* 0x0000008015097812 */ /* 0x000fe400078efcff */
[----:B------:R-:W-:Y:S02]  /*1ca50*/  ISETP.GE.AND P1, PT, R20, UR4, PT ;  /* 0x0000000414007c0c */ /* 0x000fe4000bf26270 */
[----:B------:R-:W-:Y:S02]  /*1ca60*/  @P2 LOP3.LUT R8, R8, 0x4, RZ, 0xfc, !PT ;  /* 0x0000000408082812 */ /* 0x000fe400078efcff */
[----:B------:R-:W-:Y:S02]  /*1ca70*/  ISETP.GE.AND P0, PT, R9, UR4, PT ;  /* 0x0000000409007c0c */ /* 0x000fe4000bf06270 */
[----:B------:R-:W-:-:S04]  /*1ca80*/  LOP3.LUT R8, R8, 0xfffffffe, RZ, 0xc0, !PT ;  /* 0xfffffffe08087812 */ /* 0x000fc800078ec0ff */
[----:B------:R-:W-:-:S04]  /*1ca90*/  LOP3.LUT R8, R8, 0xfffffffd, RZ, 0xc0, !PT ;  /* 0xfffffffd08087812 */ /* 0x000fc800078ec0ff */
[----:B------:R-:W-:Y:S01]  /*1caa0*/  @P1 LOP3.LUT R8, R8, 0x2, RZ, 0xfc, !PT ;  /* 0x0000000208081812 */ /* 0x000fe200078efcff */
[----:B------:R0:W-:Y:S03]  /*1cab0*/  STL [R1+0x4], R10 ;  /* 0x0000040a01007387 */ /* 0x0001e60000100800 */
[----:B------:R-:W-:Y:S01]  /*1cac0*/  @P0 LOP3.LUT R8, R8, 0x1, RZ, 0xfc, !PT ;  /* 0x0000000108080812 */ /* 0x000fe200078efcff */
[----:B------:R0:W-:Y:S04]  /*1cad0*/  STL [R1+0x30], R7 ;  /* 0x0000300701007387 */ /* 0x0001e80000100800 */
[----:B------:R0:W-:Y:S01]  /*1cae0*/  STL [R1+0x38], R8 ;  /* 0x0000380801007387 */ /* 0x0001e20000100800 */
[----:B------:R-:W-:Y:S05]  /*1caf0*/  BRA.DIV UR5, `(.L_x_730) ;  /* 0x0000004e05747947 */ /* 0x000fea000b800000 */
.L_x_845:
[----:B------:R-:W-:Y:S05]  /*1cb00*/  @!P3 BRA `(.L_x_731) ;  /* 0x000000000004b947 */ /* 0x000fea0003800000 */
[----:B------:R-:W-:Y:S01]  /*1cb10*/  BPT.TRAP 0x1 ;  /* 0x000000040000795c */ /* 0x000fe20000300000 */
.L_x_731:
[----:B------:R-:W-:Y:S01]  /*1cb20*/  SHF.R.S32.HI R5, RZ, 0x1f, R0 ;  /* 0x0000001fff057819 */ /* 0x000fe20000011400 */
[----:B------:R-:W-:Y:S01]  /*1cb30*/  ULDC.64 UR4, c[0x0][0x328] ;  /* 0x0000ca0000047ab9 */ /* 0x000fe20000000a00 */
[----:B------:R-:W-:Y:S01]  /*1cb40*/  ULDC.64 UR6, c[0x0][0x318] ;  /* 0x0000c60000067ab9 */ /* 0x000fe20000000a00 */
[----:B0-----:R-:W-:Y:S01]  /*1cb50*/  IMAD.WIDE.U32 R2, R0, UR4, RZ ;  /* 0x0000000400027c25 */ /* 0x001fe2000f8e00ff */
[----:B------:R-:W-:Y:S03]  /*1cb60*/  BSSY B0, `(.L_x_732) ;  /* 0x0000013000007945 */ /* 0x000fe60003800000 */
[----:B------:R-:W-:-:S04]  /*1cb70*/  IMAD R6, R5, UR4, RZ ;  /* 0x0000000405067c24 */ /* 0x000fc8000f8e02ff */
[----:B------:R-:W-:Y:S01]  /*1cb80*/  IMAD R6, R0, UR5, R6 ;  /* 0x0000000500067c24 */ /* 0x000fe2000f8e0206 */
[----:B------:R-:W-:-:S03]  /*1cb90*/  ULDC.64 UR4, c[0x0][0x338] ;  /* 0x0000ce0000047ab9 */ /* 0x000fc60000000a00 */
[----:B------:R-:W-:Y:S01]  /*1cba0*/  IMAD.IADD R3, R3, 0x1, R6 ;  /* 0x0000000103037824 */ /* 0x000fe200078e0206 */
[----:B-----5:R-:W-:Y:S01]  /*1cbb0*/  SHF.R.S32.HI R6, RZ, 0x1f, R4 ;  /* 0x0000001fff067819 */ /* 0x020fe20000011404 */
[----:B------:R-:W-:-:S04]  /*1cbc0*/  IMAD.WIDE.U32 R2, R4, UR4, R2 ;  /* 0x0000000404027c25 */ /* 0x000fc8000f8e0002 */
[----:B------:R-:W-:-:S04]  /*1cbd0*/  IMAD R7, R6, UR4, RZ ;  /* 0x0000000406077c24 */ /* 0x000fc8000f8e02ff */
[----:B------:R-:W-:Y:S01]  /*1cbe0*/  IMAD R7, R4, UR5, R7 ;  /* 0x0000000504077c24 */ /* 0x000fe2000f8e0207 */
[----:B------:R-:W-:-:S03]  /*1cbf0*/  ULDC.64 UR4, c[0x0][0x330] ;  /* 0x0000cc0000047ab9 */ /* 0x000fc60000000a00 */
[----:B------:R-:W-:Y:S02]  /*1cc00*/  IMAD.IADD R3, R3, 0x1, R7 ;  /* 0x0000000103037824 */ /* 0x000fe400078e0207 */
        /* <DEDUP_REMOVED lines=8> */
.L_x_846:
[----:B------:R-:W-:Y:S05]  /*1cc90*/  BSYNC B0 ;  /* 0x0000000000007941 */ /* 0x000fea0003800000 */
.L_x_732:
[----:B------:R-:W2:Y:S01]  /*1cca0*/  LDL R3, [R1+0x38] ;  /* 0x0000380001037983 */ /* 0x000ea20000100800 */
[----:B------:R-:W-:Y:S01]  /*1ccb0*/  ULDC.64 UR4, c[0x0][0x300] ;  /* 0x0000c00000047ab9 */ /* 0x000fe20000000a00 */
[----:B------:R-:W-:Y:S01]  /*1ccc0*/  ULDC.64 UR6, c[0x0][0x2e8] ;  /* 0x0000ba0000067ab9 */ /* 0x000fe20000000a00 */
[----:B------:R-:W-:Y:S01]  /*1ccd0*/  IMAD R5, R5, UR4, RZ ;  /* 0x0000000405057c24 */ /* 0x000fe2000f8e02ff */
[----:B------:R-:W1:Y:S03]  /*1cce0*/  S2R R8, SR_TID.X ;  /* 0x0000000000087919 */ /* 0x000e660000002100 */
[----:B------:R-:W-:Y:S01]  /*1ccf0*/  IMAD R5, R0, UR5, R5 ;  /* 0x0000000500057c24 */ /* 0x000fe2000f8e0205 */
[----:B------:R-:W3:Y:S01]  /*1cd00*/  S2R R9, SR_TID.X ;  /* 0x0000000000097919 */ /* 0x000ee20000002100 */
[----:B-1----:R-:W-:-:S04]  /*1cd10*/  LOP3.LUT R8, R8, 0x7f, RZ, 0xc0, !PT ;  /* 0x0000007f08087812 */ /* 0x002fc800078ec0ff */
[----:B------:R-:W-:Y:S01]  /*1cd20*/  SHF.R.U32.HI R8, RZ, 0x3, R8 ;  /* 0x00000003ff087819 */ /* 0x000fe20000011608 */
[----:B---3--:R-:W-:-:S05]  /*1cd30*/  IMAD.SHL.U32 R9, R9, 0x8, RZ ;  /* 0x0000000809097824 */ /* 0x008fca00078e00ff */
[----:B------:R-:W-:Y:S02]  /*1cd40*/  LOP3.LUT R9, R9, 0x38, RZ, 0xc0, !PT ;  /* 0x0000003809097812 */ /* 0x000fe400078ec0ff */
[C---:B--2---:R-:W-:Y:S02]  /*1cd50*/  LOP3.LUT P4, RZ, R3.reuse, 0x4, RZ, 0xc0, !PT ;  /* 0x0000000403ff7812 */ /* 0x044fe4000788c0ff */
[C---:B------:R-:W-:Y:S02]  /*1cd60*/  LOP3.LUT P3, RZ, R3.reuse, 0x2, RZ, 0xc0, !PT ;  /* 0x0000000203ff7812 */ /* 0x040fe4000786c0ff */
[----:B------:R-:W-:Y:S01]  /*1cd70*/  LOP3.LUT P2, RZ, R3, 0x1, RZ, 0xc0, !PT ;  /* 0x0000000103ff7812 */ /* 0x000fe2000784c0ff */
[----:B0-----:R-:W-:Y:S01]  /*1cd80*/  IMAD.WIDE.U32 R2, R0, UR4, RZ ;  /* 0x0000000400027c25 */ /* 0x001fe2000f8e00ff */
[----:B------:R-:W-:-:S03]  /*1cd90*/  ULDC.64 UR4, c[0x0][0x310] ;  /* 0x0000c40000047ab9 */ /* 0x000fc60000000a00 */
[----:B------:R-:W-:Y:S02]  /*1cda0*/  IMAD.IADD R3, R3, 0x1, R5 ;  /* 0x0000000103037824 */ /* 0x000fe400078e0205 */
[----:B------:R-:W-:Y:S02]  /*1cdb0*/  IMAD R6, R6, UR4, RZ ;  /* 0x0000000406067c24 */ /* 0x000fe4000f8e02ff */
[----:B------:R-:W-:-:S04]  /*1cdc0*/  IMAD.WIDE.U32 R2, R4, UR4, R2 ;  /* 0x0000000404027c25 */ /* 0x000fc8000f8e0002 */
[----:B------:R-:W-:Y:S01]  /*1cdd0*/  IMAD R6, R4, UR5, R6 ;  /* 0x0000000504067c24 */ /* 0x000fe2000f8e0206 */
[----:B------:R-:W-:Y:S01]  /*1cde0*/  ULDC.64 UR4, c[0x0][0x308] ;  /* 0x0000c20000047ab9 */ /* 0x000fe20000000a00 */
[----:B------:R-:W-:Y:S02]  /*1cdf0*/  IMAD R5, R27, 0x4800, R33 ;  /* 0x000048001b057824 */ /* 0x000fe400078e0221 */
[----:B------:R-:W-:Y:S02]  /*1ce00*/  IMAD.IADD R3, R3, 0x1, R6 ;  /* 0x0000000103037824 */ /* 0x000fe400078e0206 */
[----:B------:R-:W-:Y:S02]  /*1ce10*/  IMAD R6, R26, -0x60, R36 ;  /* 0xffffffa01a067824 */ /* 0x000fe400078e0224 */
[----:B------:R-:W-:Y:S01]  /*1ce20*/  IMAD.WIDE.U32 R2, R18, UR4, R2 ;  /* 0x0000000412027c25 */ /* 0x000fe2000f8e0002 */
[----:B------:R-:W-:-:S03]  /*1ce30*/  UMOV UR4, 0xffffffff ;  /* 0xffffffff00047882 */ /* 0x000fc60000000000 */
[----:B------:R-:W-:Y:S01]  /*1ce40*/  IMAD R0, R18, UR5, R3 ;  /* 0x0000000512007c24 */ /* 0x000fe2000f8e0203 */
[----:B------:R-:W-:Y:S01]  /*1ce50*/  LEA R4, P0, R2, UR6, 0x1 ;  /* 0x0000000602047c11 */ /* 0x000fe2000f8008ff */
[----:B------:R-:W-:-:S03]  /*1ce60*/  IMAD.IADD R6, R6, 0x1, -R8 ;  /* 0x0000000106067824 */ /* 0x000fc600078e0a08 */
[----:B------:R-:W-:Y:S02]  /*1ce70*/  LEA.HI.X R0, R2, UR7, R0, 0x1, P0 ;  /* 0x0000000702007c11 */ /* 0x000fe400080f0c00 */
[----:B------:R-:W-:Y:S01]  /*1ce80*/  ISETP.GE.AND P0, PT, R6, 0x1, PT ;  /* 0x000000010600780c */ /* 0x000fe20003f06270 */
[----:B------:R-:W-:-:S12]  /*1ce90*/  BRA.DIV UR4, `(.L_x_734) ;  /* 0x0000004a04d47947 */ /* 0x000fd8000b800000 */
        /* <DEDUP_REMOVED lines=16> */
[----:B0-----:R-:W-:-:S04]  /*1cfa0*/  @P1 LEA R3, P0, R9, R3, 0x1 ;  /* 0x0000000309031211 */ /* 0x001fc800078008ff */
[----:B-1----:R-:W-:-:S04]  /*1cfb0*/  @P1 IADD3.X R2, RZ, R2, RZ, P0, !PT ;  /* 0x00000002ff021210 */ /* 0x002fc800007fe4ff */
        /* <DEDUP_REMOVED lines=44> */
.L_x_860:
        /* <DEDUP_REMOVED lines=12> */
.L_x_735:
[----:B------:R-:W-:Y:S02]  /*1d340*/  PLOP3.LUT P1, PT, P1, P0, PT, 0xa2, 0x0 ;  /* 0x000000000000781c */ /* 0x000fe40000f21472 */
[----:B------:R-:W-:-:S08]  /*1d350*/  @P0 R2UR P1, UR4, R7 ;  /* 0x00000000070402ca */ /* 0x000fd00000020000 */
[----:B------:R-:W-:-:S05]  /*1d360*/  @P0 PLOP3.LUT P0, PT, P1, PT, PT, 0x80, 0x0 ;  /* 0x000000000000081c */ /* 0x000fca0000f0f070 */
[----:B------:R-:W-:Y:S01]  /*1d370*/  @!P1 SYNCS.ARRIVE.TRANS64.RED.A0T1 RZ, [UR4+0x2a830], RZ ;  /* 0x02a830ffffff99a7 */ /* 0x000fe20008200404 */
[----:B------:R-:W-:Y:S07]  /*1d380*/  @!P1 ARRIVES.LDGSTSBAR.64.TRANSCNT [UR4+0x2a830] ;  /* 0x02a83000ff0099b0 */ /* 0x000fee0008000a84 */
[----:B------:R-:W-:Y:S05]  /*1d390*/  @P0 BRA.U.ANY `(.L_x_735) ;  /* 0xfffffffd00e80947 */ /* 0x000fea000393ffff */
[----:B------:R-:W-:Y:S01]  /*1d3a0*/  NOP ;  /* 0x0000000000007918 */ /* 0x000fe20000000000 */
[----:B------:R-:W2:Y:S02]  /*1d3b0*/  LDL R0, [R1+0x30] ;  /* 0x0000300001007983 */ /* 0x000ea40000100800 */
[----:B--2---:R-:W-:-:S13]  /*1d3c0*/  ISETP.NE.AND P2, PT, R0, 0x3, PT ;  /* 0x000000030000780c */ /* 0x004fda0003f45270 */
[----:B------:R-:W-:Y:S05]  /*1d3d0*/  @!P2 BRA `(.L_x_736) ;  /* 0x000000000004a947 */ /* 0x000fea0003800000 */
[----:B------:R-:W-:Y:S01]  /*1d3e0*/  BPT.TRAP 0x1 ;  /* 0x000000040000795c */ /* 0x000fe20000300000 */
.L_x_736:
[----:B-1----:R1:W5:Y:S01]  /*1d3f0*/  LDL.LU R3, [R1+0x10] ;  /* 0x0000100001037983 */ /* 0x0023620000300800 */
[----:B------:R1:W-:Y:S02]  /*1d400*/  SYNCS.ARRIVE.TRANS64.A1T0 RZ, [R7+URZ+0x2a830], RZ ;  /* 0x02a830ff07ff79a7 */ /* 0x0003e4000810003f */
[----:B------:R-:W-:Y:S05]  /*1d410*/  WARPSYNC.ALL ;  /* 0x0000000000007948 */ /* 0x000fea0003800000 */
[----:B------:R-:W-:Y:S01]  /*1d420*/  ULDC.64 UR6, c[0x0][0xa00] ;  /* 0x0002800000067ab9 */ /* 0x000fe20000000a00 */
[----:B------:R-:W-:Y:S01]  /*1d430*/  ULDC.64 UR4, c[0x0][0x298] ;  /* 0x0000a60000047ab9 */ /* 0x000fe20000000a00 */
[----:B------:R-:W-:Y:S01]  /*1d440*/  BAR.SYNC.DEFER_BLOCKING 0x8, 0x180 ;  /* 0x0206000000007b1d */ /* 0x000fe20000010000 */
[----:B------:R-:W-:Y:S01]  /*1d450*/  ISETP.NE.U32.AND P0, PT, RZ, UR6, PT ;  /* 0x00000006ff007c0c */ /* 0x000fe2000bf05070 */
[----:B0-----:R-:W-:Y:S01]  /*1d460*/  IMAD.WIDE.U32 R4, R34, UR4, RZ ;  /* 0x0000000422047c25 */ /* 0x001fe2000f8e00ff */
[----:B------:R-:W-:-:S02]  /*1d470*/  SHF.R.S32.HI R0, RZ, 0x1f, R34 ;  /* 0x0000001fff007819 */ /* 0x000fc40000011422 */
[----:B------:R-:W-:Y:S01]  /*1d480*/  ISETP.NE.AND.EX P0, PT, RZ, UR7, PT, P0 ;  /* 0x00000007ff007c0c */ /* 0x000fe2000bf05300 */
[----:B------:R-:W-:Y:S01]  /*1d490*/  VIADD R2, R22, 0xc400 ;  /* 0x0000c40016027836 */ /* 0x000fe20000000000 */
[----:B------:R-:W-:Y:S01]  /*1d4a0*/  BSSY B6, `(.L_x_737) ;  /* 0x000001a000067945 */ /* 0x000fe20003800000 */
[----:B------:R-:W-:Y:S01]  /*1d4b0*/  IMAD R0, R0, UR4, RZ ;  /* 0x0000000400007c24 */ /* 0x000fe2000f8e02ff */
[----:B------:R-:W-:-:S03]  /*1d4c0*/  SEL R31, R31, RZ, !P0 ;  /* 0x000000ff1f1f7207 */ /* 0x000fc60004000000 */
[----:B------:R-:W-:-:S04]  /*1d4d0*/  IMAD R0, R34, UR5, R0 ;  /* 0x0000000522007c24 */ /* 0x000fc8000f8e0200 */
[----:B------:R-:W-:Y:S01]  /*1d4e0*/  IMAD.IADD R34, R5, 0x1, R0 ;  /* 0x0000000105227824 */ /* 0x000fe200078e0200 */
[----:B-----5:R-:W-:Y:S02]  /*1d4f0*/  SEL R3, R3, RZ, !P0 ;  /* 0x000000ff03037207 */ /* 0x020fe40004000000 */
[----:B------:R-:W-:-:S03]  /*1d500*/  LOP3.LUT P0, RZ, R2, 0x3ff, RZ, 0xc0, !PT ;  /* 0x000003ff02ff7812 */ /* 0x000fc6000780c0ff */
[----:B------:R0:W-:Y:S04]  /*1d510*/  STL [R1+0x24], R3 ;  /* 0x0000240301007387 */ /* 0x0001e80000100800 */
[----:B------:R0:W-:Y:S06]  /*1d520*/  STL.64 [R1+0x10], R4 ;  /* 0x0000100401007387 */ /* 0x0001ec0000100a00 */
[----:B------:R-:W-:Y:S05]  /*1d530*/  @!P0 BRA `(.L_x_738) ;  /* 0x0000000000408947 */ /* 0x000fea0003800000 */
[----:B------:R-:W-:Y:S01]  /*1d540*/  MOV R2, 0x0 ;  /* 0x0000000000027802 */ /* 0x000fe20000000f00 */
[----:B------:R-:W-:Y:S01]  /*1d550*/  ULDC.64 UR4, c[0x4][0xf0] ;  /* 0x01003c0000047ab9 */ /* 0x000fe20000000a00 */
[----:B------:R-:W-:Y:S01]  /*1d560*/  ULDC.64 UR6, c[0x4][0xf8] ;  /* 0x01003e0000067ab9 */ /* 0x000fe20000000a00 */
[----:B------:R-:W-:Y:S01]  /*1d570*/  ULDC.64 UR8, c[0x4][0x88] ;  /* 0x0100220000087ab9 */ /* 0x000fe20000000a00 */
[----:B0-----:R-:W-:Y:S01]  /*1d580*/  IMAD.U32 R4, RZ, RZ, UR4 ;  /* 0x00000004ff047e24 */ /* 0x001fe2000f8e00ff */
[----:B------:R-:W-:Y:S01]  /*1d590*/  MOV R11, UR9 ;  /* 0x00000009000b7c02 */ /* 0x000fe20008000f00 */
[----:B------:R-:W0:Y:S01]  /*1d5a0*/  LDC.64 R2, c[0x4][R2] ;  /* 0x0100000002027b82 */ /* 0x000e220000000a00 */
[----:B------:R-:W-:Y:S02]  /*1d5b0*/  IMAD.U32 R5, RZ, RZ, UR5 ;  /* 0x00000005ff057e24 */ /* 0x000fe4000f8e00ff */
[----:B------:R-:W-:Y:S02]  /*1d5c0*/  IMAD.U32 R6, RZ, RZ, UR6 ;  /* 0x00000006ff067e24 */ /* 0x000fe4000f8e00ff */
[----:B-1----:R-:W-:-:S02]  /*1d5d0*/  IMAD.U32 R7, RZ, RZ, UR7 ;  /* 0x00000007ff077e24 */ /* 0x002fc4000f8e00ff */
[----:B------:R-:W-:Y:S02]  /*1d5e0*/  IMAD.U32 R10, RZ, RZ, UR8 ;  /* 0x00000008ff0a7e24 */ /* 0x000fe4000f8e00ff */
[----:B------:R-:W-:Y:S02]  /*1d5f0*/  IMAD.MOV.U32 R8, RZ, RZ, 0x70 ;  /* 0x00000070ff087424 */ /* 0x000fe400078e00ff */
[----:B------:R-:W-:Y:S02]  /*1d600*/  IMAD.MOV.U32 R12, RZ, RZ, 0x1 ;  /* 0x00000001ff0c7424 */ /* 0x000fe400078e00ff */
[----:B------:R-:W-:-:S07]  /*1d610*/  IMAD.MOV.U32 R13, RZ, RZ, RZ ;  /* 0x000000ffff0d7224 */ /* 0x000fce00078e00ff */
[----:B------:R-:W-:-:S07]  /*1d620*/  LEPC R20, `(.L_x_738) ;  /* 0x000000001014794e */ /* 0x000fce0000000000 */
[----:B0-----:R-:W-:Y:S05]  /*1d630*/  CALL.ABS.NOINC R2 ;  /* 0x0000000002007343 */ /* 0x001fea0003c00000 */
.L_x_738:
[----:B------:R-:W-:Y:S05]  /*1d640*/  BSYNC B6 ;  /* 0x0000000000067941 */ /* 0x000fea0003800000 */
.L_x_737:
[----:B------:R-:W2:Y:S01]  /*1d650*/  LDL.LU R20, [R1+0x24] ;  /* 0x0000240001147983 */ /* 0x000ea20000300800 */
[----:B------:R-:W-:Y:S01]  /*1d660*/  ULDC.64 UR4, c[0x0][0x2d8] ;  /* 0x0000b60000047ab9 */ /* 0x000fe20000000a00 */
[----:B------:R-:W3:Y:S02]  /*1d670*/  LDC R8, c[0x0][0x448] ;  /* 0x00011200ff087b82 */ /* 0x000ee40000000800 */
[----:B0-----:R-:W4:Y:S01]  /*1d680*/  LDL.LU.64 R2, [R1+0x10] ;  /* 0x0000100001027983 */ /* 0x001f220000300a00 */
[----:B------:R-:W-:-:S03]  /*1d690*/  IMAD.SHL.U32 R4, R17, 0x80, RZ ;  /* 0x0000008011047824 */ /* 0x000fc600078e00ff */
[----:B------:R0:W5:Y:S01]  /*1d6a0*/  LDL R17, [R1+0x1c] ;  /* 0x00001c0001117983 */ /* 0x0001620000100800 */
[----:B---3--:R-:W-:-:S13]  /*1d6b0*/  ISETP.NE.AND P0, PT, R8, 0x1, PT ;  /* 0x000000010800780c */ /* 0x008fda0003f05270 */
[----:B------:R-:W1:Y:S01]  /*1d6c0*/  @P0 LDC R5, c[0x0][0x44c] ;  /* 0x00011300ff050b82 */ /* 0x000e620000000800 */
[----:B------:R-:W3:Y:S02]  /*1d6d0*/  S2R R9, SR_TID.X ;  /* 0x0000000000097919 */ /* 0x000ee40000002100 */
[----:B---3--:R-:W-:-:S05]  /*1d6e0*/  IMAD.SHL.U32 R9, R9, 0x8, RZ ;  /* 0x0000000809097824 */ /* 0x008fca00078e00ff */
[----:B------:R-:W-:Y:S01]  /*1d6f0*/  LOP3.LUT R9, R9, 0x38, RZ, 0xc0, !PT ;  /* 0x0000003809097812 */ /* 0x000fe200078ec0ff */
[----:B----4-:R-:W-:Y:S02]  /*1d700*/  IMAD.MOV.U32 R3, RZ, RZ, R34 ;  /* 0x000000ffff037224 */ /* 0x010fe400078e0022 */
[----:B------:R-:W-:-:S04]  /*1d710*/  IMAD.WIDE.U32 R2, R18, UR4, R2 ;  /* 0x0000000412027c25 */ /* 0x000fc8000f8e0002 */
[----:B------:R-:W-:Y:S01]  /*1d720*/  IMAD R3, R18, UR5, R3 ;  /* 0x0000000512037c24 */ /* 0x000fe2000f8e0203 */
[----:B------:R-:W-:Y:S02]  /*1d730*/  ULDC.64 UR4, c[0x0][0x2e0] ;  /* 0x0000b80000047ab9 */ /* 0x000fe40000000a00 */
[----:B--2---:R-:W-:Y:S02]  /*1d740*/  IMAD R0, R20, UR4, RZ ;  /* 0x0000000414007c24 */ /* 0x004fe4000f8e02ff */
[----:B------:R-:W2:Y:S01]  /*1d750*/  S2R R20, SR_TID.X ;  /* 0x0000000000147919 */ /* 0x000ea20000002100 */
[----:B------:R-:W-:-:S04]  /*1d760*/  IMAD.WIDE.U32 R2, R31, UR4, R2 ;  /* 0x000000041f027c25 */ /* 0x000fc8000f8e0002 */
[----:B------:R-:W-:Y:S01]  /*1d770*/  IMAD R0, R31, UR5, R0 ;  /* 0x000000051f007c24 */ /* 0x000fe2000f8e0200 */
[----:B------:R-:W-:-:S03]  /*1d780*/  ULDC.64 UR4, c[0x0][0x2d0] ;  /* 0x0000b40000047ab9 */ /* 0x000fc60000000a00 */
[----:B------:R-:W-:Y:S02]  /*1d790*/  IMAD.IADD R3, R3, 0x1, R0 ;  /* 0x0000000103037824 */ /* 0x000fe400078e0200 */
[----:B------:R-:W3:Y:S01]  /*1d7a0*/  @P0 LDC R0, c[0x0][0x450] ;  /* 0x00011400ff000b82 */ /* 0x000ee20000000800 */
[----:B--2---:R-:W-:-:S04]  /*1d7b0*/  LOP3.LUT R20, R20, 0x7f, RZ, 0xc0, !PT ;  /* 0x0000007f14147812 */ /* 0x004fc800078ec0ff */
[----:B------:R-:W-:Y:S02]  /*1d7c0*/  SHF.R.U32.HI R21, RZ, 0x3, R20 ;  /* 0x00000003ff157819 */ /* 0x000fe40000011614 */
[----:B------:R-:W2:Y:S02]  /*1d7d0*/  S2R R20, SR_TID.X ;  /* 0x0000000000147919 */ /* 0x000ea40000002100 */
[----:B--2---:R-:W-:-:S05]  /*1d7e0*/  IMAD.SHL.U32 R20, R20, 0x10, RZ ;  /* 0x0000001014147824 */ /* 0x004fca00078e00ff */
[----:B------:R-:W-:-:S04]  /*1d7f0*/  LOP3.LUT R20, R21, 0x70, R20, 0xf8, !PT ;  /* 0x0000007015147812 */ /* 0x000fc800078ef814 */
[----:B------:R-:W-:Y:S01]  /*1d800*/  LOP3.LUT R6, R20, R4, RZ, 0xfc, !PT ;  /* 0x0000000414067212 */ /* 0x000fe200078efcff */
[----:B------:R-:W2:Y:S04]  /*1d810*/  S2R R21, SR_TID.X ;  /* 0x0000000000157919 */ /* 0x000ea80000002100 */
[----:B-1----:R-:W-:-:S04]  /*1d820*/  @P0 IMAD.HI.U32 R7, R6, R5, RZ ;  /* 0x0000000506070227 */ /* 0x002fc800078e00ff */
[----:B------:R-:W-:Y:S01]  /*1d830*/  IMAD.MOV.U32 R5, RZ, RZ, R6 ;  /* 0x000000ffff057224 */ /* 0x000fe200078e0006 */
[----:B---3--:R-:W-:Y:S01]  /*1d840*/  @P0 SHF.R.U32.HI R5, RZ, R0, R7 ;  /* 0x00000000ff050219 */ /* 0x008fe20000011607 */
[----:B------:R-:W1:Y:S04]  /*1d850*/  S2R R20, SR_TID.X ;  /* 0x0000000000147919 */ /* 0x000e680000002100 */
        /* <DEDUP_REMOVED lines=10> */
[----:B--2---:R-:W-:Y:S02]  /*1d900*/  IMAD.SHL.U32 R21, R21, 0x8, RZ ;  /* 0x0000000815157824 */ /* 0x004fe400078e00ff */
[----:B------:R-:W-:-:S04]  /*1d910*/  IMAD.WIDE.U32 R2, R0, UR4, R2 ;  /* 0x0000000400027c25 */ /* 0x000fc8000f8e0002 */
[----:B------:R-:W-:Y:S01]  /*1d920*/  IMAD R5, R0, UR5, R5 ;  /* 0x0000000500057c24 */ /* 0x000fe2000f8e0205 */
[----:B------:R-:W-:Y:S01]  /*1d930*/  ULDC.64 UR4, c[0x0][0x280] ;  /* 0x0000a00000047ab9 */ /* 0x000fe20000000a00 */
[----:B------:R-:W-:Y:S02]  /*1d940*/  LOP3.LUT R21, R21, 0x38, RZ, 0xc0, !PT ;  /* 0x0000003815157812 */ /* 0x000fe400078ec0ff */
[----:B------:R-:W-:Y:S01]  /*1d950*/  IMAD.IADD R5, R3, 0x1, R5 ;  /* 0x0000000103057824 */ /* 0x000fe200078e0205 */
[C---:B------:R-:W-:Y:S01]  /*1d960*/  LEA R0, P0, R2.reuse, UR4, 0x1 ;  /* 0x0000000402007c11 */ /* 0x040fe2000f8008ff */
[----:B------:R-:W-:Y:S01]  /*1d970*/  ULDC UR4, c[0x0][0x2b8] ;  /* 0x0000ae0000047ab9 */ /* 0x000fe20000000800 */
[C---:B------:R-:W-:Y:S02]  /*1d980*/  LOP3.LUT R10, R21.reuse, 0x40, RZ, 0xfc, !PT ;  /* 0x00000040150a7812 */ /* 0x040fe400078efcff */
[----:B------:R-:W-:Y:S02]  /*1d990*/  LOP3.LUT R11, R21, 0x80, RZ, 0xfc, !PT ;  /* 0x00000080150b7812 */ /* 0x000fe400078efcff */
[----:B------:R-:W-:Y:S01]  /*1d9a0*/  LEA.HI.X R5, R2, UR5, R5, 0x1, P0 ;  /* 0x0000000502057c11 */ /* 0x000fe200080f0c05 */
[----:B------:R-:W-:Y:S01]  /*1d9b0*/  UMOV UR5, 0xffffffff ;  /* 0xffffffff00057882 */ /* 0x000fe20000000000 */
[----:B-1----:R-:W-:-:S02]  /*1d9c0*/  LOP3.LUT R20, R20, 0x7f, RZ, 0xc0, !PT ;  /* 0x0000007f14147812 */ /* 0x002fc400078ec0ff */
[----:B------:R-:W-:Y:S02]  /*1d9d0*/  ISETP.GE.AND P3, PT, R9, UR4, PT ;  /* 0x0000000409007c0c */ /* 0x000fe4000bf66270 */
[----:B------:R-:W-:Y:S02]  /*1d9e0*/  ISETP.GE.AND P2, PT, R10, UR4, PT ;  /* 0x000000040a007c0c */ /* 0x000fe4000bf46270 */
[----:B------:R-:W-:Y:S02]  /*1d9f0*/  ISETP.GE.AND P0, PT, R11, UR4, PT ;  /* 0x000000040b007c0c */ /* 0x000fe4000bf06270 */
[----:B------:R-:W-:Y:S01]  /*1da00*/  SHF.R.U32.HI R10, RZ, 0x3, R20 ;  /* 0x00000003ff0a7819 */ /* 0x000fe20000011614 */
[----:B0-----:R-:W-:Y:S10]  /*1da10*/  BRA.DIV UR5, `(.L_x_739) ;  /* 0x0000004a051c7947 */ /* 0x001ff4000b800000 */
[----:B------:R-:W0:Y:S01]  /*1da20*/  SHFL.IDX PT, R3, R0, RZ, 0x181f ;  /* 0x00181fff00037589 */ /* 0x000e2200000e0000 */
[----:B-----5:R-:W-:Y:S02]  /*1da30*/  IMAD R6, R17, R8, RZ ;  /* 0x0000000811067224 */ /* 0x020fe400078e02ff */
[----:B------:R-:W-:Y:S01]  /*1da40*/  IMAD.IADD R4, R10, 0x1, R4 ;  /* 0x000000010a047824 */ /* 0x000fe200078e0204 */
[----:B------:R-:W1:Y:S04]  /*1da50*/  SHFL.IDX PT, R2, R5, RZ, 0x181f ;  /* 0x00181fff05027589 */ /* 0x000e6800000e0000 */
[----:B------:R-:W-:Y:S01]  /*1da60*/  ISETP.GE.AND P1, PT, R4, R6, PT ;  /* 0x000000060400720c */ /* 0x000fe20003f26270 */
[----:B------:R-:W-:-:S12]  /*1da70*/  SHFL.IDX PT, R14, R0, 0x7, 0x181f ;  /* 0x00f81f00000e7f89 */ /* 0x000fd800000e0000 */
[----:B0-----:R-:W-:-:S05]  /*1da80*/  @!P1 LEA R7, P4, R9, R3, 0x1 ;  /* 0x0000000309079211 */ /* 0x001fca00078808ff */
[----:B-1----:R-:W-:Y:S02]  /*1da90*/  @!P1 IMAD.X R3, RZ, RZ, R2, P4 ;  /* 0x000000ffff039224 */ /* 0x002fe400020e0602 */
[----:B------:R-:W-:Y:S01]  /*1daa0*/  @!P1 IMAD.MOV.U32 R2, RZ, RZ, R7 ;  /* 0x000000ffff029224 */ /* 0x000fe200078e0007 */
[----:B------:R-:W-:-:S04]  /*1dab0*/  IADD3 R7, R4, 0x10, RZ ;  /* 0x0000001004077810 */ /* 0x000fc80007ffe0ff */
[----:B------:R-:W-:Y:S04]  /*1dac0*/  @!P1 LDGSTS.E.BYPASS.LTC128B.128 [R35+0xc400], desc[UR56][R2.64], !P3 ;  /* 0x0c40000002239fae */ /* 0x000fe8000d901d78 */
[----:B------:R-:W-:Y:S04]  /*1dad0*/  @!P1 LDGSTS.E.BYPASS.LTC128B.128 [R35+0x10400], desc[UR56][R2.64+0x80], !P2 ;  /* 0x1040008002239fae */ /* 0x000fe8000d101d78 */
[----:B------:R0:W-:Y:S01]  /*1dae0*/  @!P1 LDGSTS.E.BYPASS.LTC128B.128 [R35+0x14400], desc[UR56][R2.64+0x100], !P0 ;  /* 0x1440010002239fae */ /* 0x0001e2000c101d78 */
[----:B------:R-:W-:-:S03]  /*1daf0*/  ISETP.GE.AND P1, PT, R7, R6, PT ;  /* 0x000000060700720c */ /* 0x000fc60003f26270 */
[----:B0-----:R-:W0:Y:S04]  /*1db00*/  SHFL.IDX PT, R3, R0, 0x1, 0x181f ;  /* 0x00381f0000037f89 */ /* 0x001e2800000e0000 */
[----:B------:R-:W1:Y:S06]  /*1db10*/  SHFL.IDX PT, R2, R5, 0x1, 0x181f ;  /* 0x00381f0005027f89 */ /* 0x000e6c00000e0000 */
[----:B0-----:R-:W-:-:S05]  /*1db20*/  @!P1 LEA R7, P4, R9, R3, 0x1 ;  /* 0x0000000309079211 */ /* 0x001fca00078808ff */
[----:B-1----:R-:W-:Y:S02]  /*1db30*/  @!P1 IMAD.X R8, RZ, RZ, R2, P4 ;  /* 0x000000ffff089224 */ /* 0x002fe400020e0602 */
[----:B------:R-:W-:Y:S02]  /*1db40*/  @!P1 IMAD.MOV.U32 R2, RZ, RZ, R7 ;  /* 0x000000ffff029224 */ /* 0x000fe400078e0007 */
[----:B------:R-:W-:Y:S02]  /*1db50*/  @!P1 IMAD.MOV.U32 R3, RZ, RZ, R8 ;  /* 0x000000ffff039224 */ /* 0x000fe400078e0008 */
[----:B------:R-:W-:-:S03]  /*1db60*/  VIADD R7, R4, 0x20 ;  /* 0x0000002004077836 */ /* 0x000fc60000000000 */
        /* <DEDUP_REMOVED lines=39> */
[----:B0-----:R-:W-:-:S04]  /*1dde0*/  @!P1 LEA R7, P4, R9, R3, 0x1 ;  /* 0x0000000309079211 */ /* 0x001fc800078808ff */
[----:B-1----:R-:W-:Y:S01]  /*1ddf0*/  @!P1 IADD3.X R8, RZ, R2, RZ, P4, !PT ;  /* 0x00000002ff089210 */ /* 0x002fe200027fe4ff */
[----:B------:R-:W-:Y:S02]  /*1de00*/  @!P1 IMAD.MOV.U32 R2, RZ, RZ, R7 ;  /* 0x000000ffff029224 */ /* 0x000fe400078e0007 */
[----:B------:R-:W-:Y:S02]  /*1de10*/  VIADD R7, R4, 0x60 ;  /* 0x0000006004077836 */ /* 0x000fe40000000000 */
[----:B------:R-:W-:-:S05]  /*1de20*/  @!P1 IMAD.MOV.U32 R3, RZ, RZ, R8 ;  /* 0x000000ffff039224 */ /* 0x000fca00078e0008 */
[----:B------:R-:W-:Y:S04]  /*1de30*/  @!P1 LDGSTS.E.BYPASS.LTC128B.128 [R35+0xec00], desc[UR56][R2.64], !P3 ;  /* 0x0ec0000002239fae */ /* 0x000fe8000d901d78 */
[----:B------:R-:W-:Y:S04]  /*1de40*/  @!P1 LDGSTS.E.BYPASS.LTC128B.128 [R35+0x12c00], desc[UR56][R2.64+0x80], !P2 ;  /* 0x12c0008002239fae */ /* 0x000fe8000d101d78 */
[----:B------:R0:W-:Y:S01]  /*1de50*/  @!P1 LDGSTS.E.BYPASS.LTC128B.128 [R35+0x16c00], desc[UR56][R2.64+0x100], !P0 ;  /* 0x16c0010002239fae */ /* 0x0001e2000c101d78 */
[----:B------:R-:W-:-:S03]  /*1de60*/  ISETP.GE.AND P1, PT, R7, R6, PT ;  /* 0x000000060700720c */ /* 0x000fc60003f26270 */
[----:B0-----:R-:W0:Y:S04]  /*1de70*/  SHFL.IDX PT, R3, R0, 0x6, 0x181f ;  /* 0x00d81f0000037f89 */ /* 0x001e2800000e0000 */
[----:B------:R-:W1:Y:S04]  /*1de80*/  SHFL.IDX PT, R2, R5, 0x6, 0x181f ;  /* 0x00d81f0005027f89 */ /* 0x000e6800000e0000 */
[----:B------:R-:W2:Y:S02]  /*1de90*/  SHFL.IDX PT, R5, R5, 0x7, 0x181f ;  /* 0x00f81f0005057f89 */ /* 0x000ea400000e0000 */
[----:B0-----:R-:W-:-:S05]  /*1dea0*/  @!P1 LEA R7, P4, R9, R3, 0x1 ;  /* 0x0000000309079211 */ /* 0x001fca00078808ff */
[----:B-1----:R-:W-:Y:S02]  /*1deb0*/  @!P1 IMAD.X R8, RZ, RZ, R2, P4 ;  /* 0x000000ffff089224 */ /* 0x002fe400020e0602 */
[----:B------:R-:W-:Y:S02]  /*1dec0*/  @!P1 IMAD.MOV.U32 R2, RZ, RZ, R7 ;  /* 0x000000ffff029224 */ /* 0x000fe400078e0007 */
[----:B------:R-:W-:-:S05]  /*1ded0*/  @!P1 IMAD.MOV.U32 R3, RZ, RZ, R8 ;  /* 0x000000ffff039224 */ /* 0x000fca00078e0008 */
[----:B------:R0:W-:Y:S04]  /*1dee0*/  @!P1 LDGSTS.E.BYPASS.LTC128B.128 [R35+0xf400], desc[UR56][R2.64], !P3 ;  /* 0x0f40000002239fae */ /* 0x0001e8000d901d78 */
[----:B------:R0:W-:Y:S04]  /*1def0*/  @!P1 LDGSTS.E.BYPASS.LTC128B.128 [R35+0x13400], desc[UR56][R2.64+0x80], !P2 ;  /* 0x1340008002239fae */ /* 0x0001e8000d101d78 */
[----:B--2---:R0:W-:Y:S02]  /*1df00*/  @!P1 LDGSTS.E.BYPASS.LTC128B.128 [R35+0x17400], desc[UR56][R2.64+0x100], !P0 ;  /* 0x1740010002239fae */ /* 0x0041e4000c101d78 */
.L_x_877:
[----:B0-----:R-:W-:Y:S01]  /*1df10*/  VIADD R3, R4, 0x70 ;  /* 0x0000007004037836 */ /* 0x001fe20000000000 */
[----:B------:R-:W-:Y:S04]  /*1df20*/  BSSY B0, `(.L_x_740) ;  /* 0x000000b000007945 */ /* 0x000fe80003800000 */
[----:B------:R-:W-:-:S13]  /*1df30*/  ISETP.GE.AND P1, PT, R3, R6, PT ;  /* 0x000000060300720c */ /* 0x000fda0003f26270 */
[----:B------:R-:W-:Y:S05]  /*1df40*/  @P1 BRA `(.L_x_741) ;  /* 0x0000000000201947 */ /* 0x000fea0003800000 */
[----:B------:R-:W-:-:S05]  /*1df50*/  LEA R2, P1, R9, R14, 0x1 ;  /* 0x0000000e09027211 */ /* 0x000fca00078208ff */
[----:B------:R-:W-:-:S05]  /*1df60*/  IMAD.X R3, RZ, RZ, R5, P1 ;  /* 0x000000ffff037224 */ /* 0x000fca00008e0605 */
[----:B------:R-:W-:Y:S01]  /*1df70*/  @!PT LDS RZ, [RZ] ;  /* 0x00000000fffff984 */ /* 0x000fe20000000800 */
[----:B------:R-:W-:Y:S01]  /*1df80*/  @!PT LDS RZ, [RZ] ;  /* 0x00000000fffff984 */ /* 0x000fe20000000800 */
[----:B------:R-:W-:Y:S01]  /*1df90*/  @!PT LDS RZ, [RZ] ;  /* 0x00000000fffff984 */ /* 0x000fe20000000800 */
[----:B------:R0:W-:Y:S04]  /*1dfa0*/  LDGSTS.E.BYPASS.LTC128B.128 [R35+0xfc00], desc[UR56][R2.64], !P3 ;  /* 0x0fc0000002237fae */ /* 0x0001e8000d901d78 */
[----:B------:R0:W-:Y:S04]  /*1dfb0*/  LDGSTS.E.BYPASS.LTC128B.128 [R35+0x13c00], desc[UR56][R2.64+0x80], !P2 ;  /* 0x13c0008002237fae */ /* 0x0001e8000d101d78 */
[----:B------:R0:W-:Y:S02]  /*1dfc0*/  LDGSTS.E.BYPASS.LTC128B.128 [R35+0x17c00], desc[UR56][R2.64+0x100], !P0 ;  /* 0x17c0010002237fae */ /* 0x0001e4000c101d78 */
.L_x_741:
[----:B------:R-:W-:Y:S05]  /*1dfd0*/  BSYNC B0 ;  /* 0x0000000000007941 */ /* 0x000fea0003800000 */
.L_x_740:
[----:B------:R-:W-:Y:S01]  /*1dfe0*/  NOP ;  /* 0x0000000000007918 */ /* 0x000fe20000000000 */
[----:B------:R-:W-:-:S13]  /*1dff0*/  PLOP3.LUT P0, PT, PT, PT, PT, 0x80, 0x0 ;  /* 0x000000000000781c */ /* 0x000fda0003f0f070 */
.L_x_742:
[----:B------:R-:W-:Y:S02]  /*1e000*/  PLOP3.LUT P1, PT, P1, P0, PT, 0xa2, 0x0 ;  /* 0x000000000000781c */ /* 0x000fe40000f21472 */
[----:B------:R-:W-:-:S08]  /*1e010*/  @P0 R2UR P1, UR4, R22 ;  /* 0x00000000160402ca */ /* 0x000fd00000020000 */
[----:B------:R-:W-:-:S05]  /*1e020*/  @P0 PLOP3.LUT P0, PT, P1, PT, PT, 0x80, 0x0 ;  /* 0x000000000000081c */ /* 0x000fca0000f0f070 */
[----:B------:R-:W-:Y:S01]  /*1e030*/  @!P1 SYNCS.ARRIVE.TRANS64.RED.A0T1 RZ, [UR4+0x2a800], RZ ;  /* 0x02a800ffffff99a7 */ /* 0x000fe20008200404 */
[----:B------:R-:W-:Y:S07]  /*1e040*/  @!P1 ARRIVES.LDGSTSBAR.64.TRANSCNT [UR4+0x2a800] ;  /* 0x02a80000ff0099b0 */ /* 0x000fee0008000a84 */
[----:B------:R-:W-:Y:S05]  /*1e050*/  @P0 BRA.U.ANY `(.L_x_742) ;  /* 0xfffffffd00e80947 */ /* 0x000fea000393ffff */
[----:B0-----:R-:W2:Y:S02]  /*1e060*/  LDL.LU R2, [R1+0x20] ;  /* 0x0000200001027983 */ /* 0x001ea40000300800 */
[----:B--2---:R-:W-:-:S05]  /*1e070*/  VIADD R2, R2, 0x1 ;  /* 0x0000000102027836 */ /* 0x004fca0000000000 */
[----:B------:R0:W-:Y:S01]  /*1e080*/  STL [R1+0x20], R2 ;  /* 0x0000200201007387 */ /* 0x0001e20000100800 */
[----:B------:R-:W-:-:S04]  /*1e090*/  LEA.HI R0, R2, R2, RZ, 0x1 ;  /* 0x0000000202007211 */ /* 0x000fc800078f08ff */
[----:B------:R-:W-:-:S05]  /*1e0a0*/  LOP3.LUT R0, R0, 0xfffffffe, RZ, 0xc0, !PT ;  /* 0xfffffffe00007812 */ /* 0x000fca00078ec0ff */
[----:B------:R-:W-:-:S05]  /*1e0b0*/  IMAD.IADD R0, R2, 0x1, -R0 ;  /* 0x0000000102007824 */ /* 0x000fca00078e0a00 */
[----:B------:R-:W-:Y:S01]  /*1e0c0*/  SHF.L.U32 R3, R0, 0x1f, RZ ;  /* 0x0000001f00037819 */ /* 0x000fe200000006ff */
[----:B------:R-:W-:Y:S01]  /*1e0d0*/  NOP ;  /* 0x0000000000007918 */ /* 0x000fe20000000000 */
[----:B0-----:R-:W2:Y:S01]  /*1e0e0*/  LDL.LU R2, [R1+0x18] ;  /* 0x0000180001027983 */ /* 0x001ea20000300800 */
[----:B------:R0:W-:Y:S01]  /*1e0f0*/  SYNCS.ARRIVE.TRANS64.A1T0 RZ, [R22+URZ+0x2a800], RZ ;  /* 0x02a800ff16ff79a7 */ /* 0x0001e2000810003f */
[----:B------:R-:W-:Y:S01]  /*1e100*/  BSSY B0, `(.L_x_743) ;  /* 0x0000004000007945 */ /* 0x000fe20003800000 */
[----:B------:R-:W1:Y:S01]  /*1e110*/  SYNCS.PHASECHK.TRANS64.TRYWAIT P0, [R22+URZ+0x2a820], R3 ;  /* 0x02a82003160075a7 */ /* 0x000e62000800017f */
[----:B--2---:R-:W-:Y:S02]  /*1e120*/  VIADD R0, R2, 0xfffffffe ;  /* 0xfffffffe02007836 */ /* 0x004fe40000000000 */
[----:B01----:R-:W-:Y:S05]  /*1e130*/  @!P0 BRA `(.L_x_744) ;  /* 0x0000004c000c8947 */ /* 0x003fea0003800000 */
.L_x_878:
[----:B------:R-:W-:Y:S05]  /*1e140*/  BSYNC B0 ;  /* 0x0000000000007941 */ /* 0x000fea0003800000 */
.L_x_743:
[----:B------:R-:W-:Y:S01]  /*1e150*/  ISETP.GE.AND P0, PT, R0, R37, PT ;  /* 0x000000250000720c */ /* 0x000fe20003f06270 */
[----:B------:R-:W-:-:S12]  /*1e160*/  BSSY B0, `(.L_x_745) ;  /* 0x00000fa000007945 */ /* 0x000fd80003800000 */
[----:B------:R-:W-:Y:S05]  /*1e170*/  @!P0 BRA `(.L_x_746) ;  /* 0x0000000c00e08947 */ /* 0x000fea0003800000 */
[----:B------:R-:W-:Y:S02]  /*1e180*/  IMAD.MOV.U32 R10, RZ, RZ, R27 ;  /* 0x000000ffff0a7224 */ /* 0x000fe400078e001b */
[----:B------:R-:W-:Y:S02]  /*1e190*/  IMAD.MOV.U32 R17, RZ, RZ, R28 ;  /* 0x000000ffff117224 */ /* 0x000fe400078e001c */
[----:B------:R-:W-:-:S07]  /*1e1a0*/  IMAD.MOV.U32 R31, RZ, RZ, R26 ;  /* 0x000000ffff1f7224 */ /* 0x000fce00078e001a */
.L_x_759:
[----:B------:R-:W2:Y:S01]  /*1e1b0*/  LDL R2, [R1] ;  /* 0x0000000001027983 */ /* 0x000ea20000100800 */
[----:B------:R-:W1:Y:S03]  /*1e1c0*/  LDC R8, c[0x0][0x430] ;  /* 0x00010c00ff087b82 */ /* 0x000e660000000800 */
[----:B------:R-:W3:Y:S04]  /*1e1d0*/  LDL R7, [R1+0x4] ;  /* 0x0000040001077983 */ /* 0x000ee80000100800 */
[----:B------:R-:W4:Y:S01]  /*1e1e0*/  LDL R6, [R1+0x30] ;  /* 0x0000300001067983 */ /* 0x000f220000100800 */
[----:B0-----:R-:W0:Y:S01]  /*1e1f0*/  S2R R3, SR_TID.X ;  /* 0x0000000000037919 */ /* 0x001e220000002100 */
[----:B------:R-:W0:Y:S01]  /*1e200*/  S2R R9, SR_TID.X ;  /* 0x0000000000097919 */ /* 0x000e220000002100 */
[----:B-1----:R-:W-:-:S13]  /*1e210*/  ISETP.NE.AND P0, PT, R8, 0x1, PT ;  /* 0x000000010800780c */ /* 0x002fda0003f05270 */
[----:B------:R-:W1:Y:S01]  /*1e220*/  @P0 LDC R4, c[0x0][0x434] ;  /* 0x00010d00ff040b82 */ /* 0x000e620000000800 */
[----:B0-----:R-:W-:-:S04]  /*1e230*/  LOP3.LUT R3, R3, 0x7f, RZ, 0xc0, !PT ;  /* 0x0000007f03037812 */ /* 0x001fc800078ec0ff */
[----:B------:R-:W-:Y:S01]  /*1e240*/  SHF.R.U32.HI R3, RZ, 0x3, R3 ;  /* 0x00000003ff037819 */ /* 0x000fe20000011603 */
[----:B------:R-:W-:-:S05]  /*1e250*/  IMAD.SHL.U32 R9, R9, 0x10, RZ ;  /* 0x0000001009097824 */ /* 0x000fca00078e00ff */
[----:B------:R-:W-:Y:S02]  /*1e260*/  LOP3.LUT R9, R3, 0x70, R9, 0xf8, !PT ;  /* 0x0000007003097812 */ /* 0x000fe400078ef809 */
[----:B------:R-:W0:Y:S02]  /*1e270*/  @P0 LDC R3, c[0x0][0x438] ;  /* 0x00010e00ff030b82 */ /* 0x000e240000000800 */
[----:B------:R-:W-:Y:S01]  /*1e280*/  ISETP.GT.U32.AND P1, PT, R9, 0x5f, PT ;  /* 0x0000005f0900780c */ /* 0x000fe20003f24070 */
[----:B------:R-:W-:Y:S01]  /*1e290*/  VIADD R27, R10, 0x1 ;  /* 0x000000010a1b7836 */ /* 0x000fe20000000000 */
[----:B------:R-:W-:Y:S05]  /*1e2a0*/  YIELD ;  /* 0x0000000000007946 */ /* 0x000fea0003800000 */
[----:B------:R-:W-:-:S02]  /*1e2b0*/  IMAD.MOV.U32 R26, RZ, RZ, R0 ;  /* 0x000000ffff1a7224 */ /* 0x000fc400078e0000 */
[----:B--2---:R-:W-:-:S04]  /*1e2c0*/  IMAD R5, R0, 0x60, R2 ;  /* 0x0000006000057824 */ /* 0x004fc800078e0202 */
[----:B------:R-:W-:-:S04]  /*1e2d0*/  IMAD.IADD R5, R9, 0x1, R5 ;  /* 0x0000000109057824 */ /* 0x000fc800078e0205 */
[----:B-1----:R-:W-:Y:S01]  /*1e2e0*/  @P0 IMAD.HI.U32 R4, R5, R4, RZ ;  /* 0x0000000405040227 */ /* 0x002fe200078e00ff */
[----:B------:R-:W-:-:S04]  /*1e2f0*/  MOV R2, R5 ;  /* 0x0000000500027202 */ /* 0x000fc80000000f00 */
[----:B0-----:R-:W-:-:S05]  /*1e300*/  @P0 SHF.R.U32.HI R2, RZ, R3, R4 ;  /* 0x00000003ff020219 */ /* 0x001fca0000011604 */
[----:B------:R-:W-:-:S04]  /*1e310*/  IMAD.MOV R3, RZ, RZ, -R2 ;  /* 0x000000ffff037224 */ /* 0x000fc800078e0a02 */
[----:B------:R-:W-:Y:S02]  /*1e320*/  IMAD R8, R8, R3, R5 ;  /* 0x0000000308087224 */ /* 0x000fe400078e0205 */
[----:B------:R-:W0:Y:S01]  /*1e330*/  @!P1 LDC.64 R4, c[0x0][0x428] ;  /* 0x00010a00ff049b82 */ /* 0x000e220000000a00 */
[----:B------:R-:W-:-:S03]  /*1e340*/  @!P1 SHF.R.S32.HI R3, RZ, 0x1f, R2 ;  /* 0x0000001fff039819 */ /* 0x000fc60000011402 */
[----:B0-----:R-:W-:-:S04]  /*1e350*/  @!P1 IMAD.WIDE.U32 R2, R32, R4, R2 ;  /* 0x0000000420029225 */ /* 0x001fc800078e0002 */
[----:B---3--:R-:W-:-:S04]  /*1e360*/  @!P1 IMAD R4, R7, R4, RZ ;  /* 0x0000000407049224 */ /* 0x008fc800078e02ff */
[----:B------:R-:W-:Y:S02]  /*1e370*/  @!P1 IMAD R7, R32, R5, R4 ;  /* 0x0000000520079224 */ /* 0x000fe400078e0204 */
[----:B------:R-:W0:Y:S02]  /*1e380*/  @!P1 LDC.64 R4, c[0x0][0x418] ;  /* 0x00010600ff049b82 */ /* 0x000e240000000a00 */
[----:B------:R-:W-:Y:S02]  /*1e390*/  @!P1 IMAD.IADD R3, R7, 0x1, R3 ;  /* 0x0000000107039824 */ /* 0x000fe400078e0203 */
[----:B------:R-:W-:Y:S01]  /*1e3a0*/  IMAD.MOV.U32 R7, RZ, RZ, RZ ;  /* 0x000000ffff077224 */ /* 0x000fe200078e00ff */
[----:B0-----:R-:W-:-:S04]  /*1e3b0*/  @!P1 LEA R4, P0, R2, R4, 0x2 ;  /* 0x0000000402049211 */ /* 0x001fc800078010ff */
[----:B------:R-:W-:-:S05]  /*1e3c0*/  @!P1 LEA.HI.X R5, R2, R5, R3, 0x2, P0 ;  /* 0x0000000502059211 */ /* 0x000fca00000f1403 */
[----:B------:R0:W5:Y:S01]  /*1e3d0*/  @!P1 LDG.E R7, desc[UR56][R4.64] ;  /* 0x0000003804079981 */ /* 0x000162000c1e1900 */
[----:B----4-:R-:W-:Y:S02]  /*1e3e0*/  ISETP.NE.AND P1, PT, R6, 0x3, PT ;  /* 0x000000030600780c */ /* 0x010fe40003f25270 */
[----:B------:R-:W-:-:S04]  /*1e3f0*/  ISETP.NE.AND P0, PT, R27, 0x2, PT ;  /* 0x000000021b00780c */ /* 0x000fc80003f05270 */
[----:B------:R-:W-:Y:S02]  /*1e400*/  SEL R28, RZ, 0x1, P0 ;  /* 0x00000001ff1c7807 */ /* 0x000fe40000000000 */
[----:B------:R-:W-:Y:S02]  /*1e410*/  SEL R27, R27, RZ, P0 ;  /* 0x000000ff1b1b7207 */ /* 0x000fe40000000000 */
[----:B------:R-:W-:-:S03]  /*1e420*/  LOP3.LUT R28, R17, R28, RZ, 0x3c, !PT ;  /* 0x0000001c111c7212 */ /* 0x000fc600078e3cff */
[----:B0-----:R-:W-:Y:S05]  /*1e430*/  @!P1 BRA `(.L_x_747) ;  /* 0x0000000000049947 */ /* 0x001fea0003800000 */
[----:B------:R-:W-:Y:S01]  /*1e440*/  BPT.TRAP 0x1 ;  /* 0x000000040000795c */ /* 0x000fe20000300000 */
.L_x_747:
[----:B------:R-:W-:Y:S01]  /*1e450*/  IMAD R6, R27, 0x8, R22 ;  /* 0x000000081b067824 */ /* 0x000fe200078e0216 */
[----:B------:R-:W-:Y:S01]  /*1e460*/  SHF.L.U32 R3, R28, 0x1f, RZ ;  /* 0x0000001f1c037819 */ /* 0x000fe200000006ff */
[----:B------:R-:W-:Y:S03]  /*1e470*/  BSSY B1, `(.L_x_748) ;  /* 0x0000003000017945 */ /* 0x000fe60003800000 */
[----:B------:R-:W0:Y:S02]  /*1e480*/  SYNCS.PHASECHK.TRANS64.TRYWAIT P0, [R6+URZ+0x2a840], R3 ;  /* 0x02a84003060075a7 */ /* 0x000e24000800017f */
[----:B0-----:R-:W-:Y:S05]  /*1e490*/  @!P0 BRA `(.L_x_749) ;  /* 0x0000004800488947 */ /* 0x001fea0003800000 */
.L_x_879:
[----:B------:R-:W-:Y:S05]  /*1e4a0*/  BSYNC B1 ;  /* 0x0000000000017941 */ /* 0x000fea0003800000 */
.L_x_748:
[----:B------:R-:W2:Y:S01]  /*1e4b0*/  LDL R0, [R1+0x38] ;  /* 0x0000380001007983 */ /* 0x000ea20000100800 */
[----:B------:R-:W-:Y:S01]  /*1e4c0*/  SHF.R.S32.HI R20, RZ, 0x1f, R8 ;  /* 0x0000001fff147819 */ /* 0x000fe20000011408 */
[----:B------:R-:W-:Y:S01]  /*1e4d0*/  ULDC.64 UR4, c[0x0][0x300] ;  /* 0x0000c00000047ab9 */ /* 0x000fe20000000a00 */
[----:B-----5:R-:W-:Y:S01]  /*1e4e0*/  SHF.R.S32.HI R21, RZ, 0x1f, R7 ;  /* 0x0000001fff157819 */ /* 0x020fe20000011407 */
[----:B0-----:R-:W-:Y:S01]  /*1e4f0*/  IMAD.WIDE.U32 R2, R8, UR4, RZ ;  /* 0x0000000408027c25 */ /* 0x001fe2000f8e00ff */
[----:B------:R-:W-:-:S03]  /*1e500*/  ULDC.64 UR6, c[0x0][0x2e8] ;  /* 0x0000ba0000067ab9 */ /* 0x000fc60000000a00 */
[----:B------:R-:W-:Y:S01]  /*1e510*/  IMAD R4, R27, 0x4800, R33 ;  /* 0x000048001b047824 */ /* 0x000fe200078e0221 */
[C---:B--2---:R-:W-:Y:S02]  /*1e520*/  LOP3.LUT P3, RZ, R0.reuse, 0x4, RZ, 0xc0, !PT ;  /* 0x0000000400ff7812 */ /* 0x044fe4000786c0ff */
[C---:B------:R-:W-:Y:S02]  /*1e530*/  LOP3.LUT P2, RZ, R0.reuse, 0x2, RZ, 0xc0, !PT ;  /* 0x0000000200ff7812 */ /* 0x040fe4000784c0ff */
[----:B------:R-:W-:Y:S01]  /*1e540*/  LOP3.LUT P1, RZ, R0, 0x1, RZ, 0xc0, !PT ;  /* 0x0000000100ff7812 */ /* 0x000fe2000782c0ff */
[----:B------:R-:W-:-:S04]  /*1e550*/  IMAD R0, R20, UR4, RZ ;  /* 0x0000000414007c24 */ /* 0x000fc8000f8e02ff */
        /* <DEDUP_REMOVED lines=17> */
[----:B------:R-:W2:Y:S04]  /*1e670*/  SHFL.IDX PT, R3, R5, RZ, 0x181f ;  /* 0x00181fff05037589 */ /* 0x000ea800000e0000 */
[----:B------:R-:W-:Y:S01]  /*1e680*/  SHFL.IDX PT, R34, R5, 0x2, 0x181f ;  /* 0x00581f0005227f89 */ /* 0x000fe200000e0000 */
[----:B0-----:R-:W-:-:S05]  /*1e690*/  IMAD.SHL.U32 R11, R11, 0x8, RZ ;  /* 0x000000080b0b7824 */ /* 0x001fca00078e00ff */
[----:B------:R-:W-:-:S05]  /*1e6a0*/  LOP3.LUT R11, R11, 0x38, RZ, 0xc0, !PT ;  /* 0x000000380b0b7812 */ /* 0x000fca00078ec0ff */
[----:B------:R-:W-:-:S05]  /*1e6b0*/  IMAD.SHL.U32 R0, R11, 0x2, RZ ;  /* 0x000000020b007824 */ /* 0x000fca00078e00ff */
[----:B-1----:R-:W-:-:S05]  /*1e6c0*/  IADD3 R2, P0, R2, R0, RZ ;  /* 0x0000000002027210 */ /* 0x002fca0007f1e0ff */
[----:B--2---:R-:W-:-:S05]  /*1e6d0*/  IMAD.X R3, RZ, RZ, R3, P0 ;  /* 0x000000ffff037224 */ /* 0x004fca00000e0603 */
        /* <DEDUP_REMOVED lines=31> */
[----:B-12---:R0:W2:Y:S02]  /*1e8d0*/  SHFL.IDX PT, R2, R9, 0x5, 0x181f ;  /* 0x00b81f0009027f89 */ /* 0x0060a400000e0000 */
.L_x_893:
[----:B--2---:R-:W-:-:S04]  /*1e8e0*/  IADD3 R2, P0, R2, R0, RZ ;  /* 0x0000000002027210 */ /* 0x004fc80007f1e0ff */
[----:B------:R-:W-:Y:S02]  /*1e8f0*/  IADD3.X R3, RZ, R34, RZ, P0, !PT ;  /* 0x00000022ff037210 */ /* 0x000fe400007fe4ff */
[----:B------:R-:W-:-:S03]  /*1e900*/  PLOP3.LUT P0, PT, PT, PT, PT, 0x80, 0x0 ;  /* 0x000000000000781c */ /* 0x000fc60003f0f070 */
[----:B------:R-:W-:Y:S01]  /*1e910*/  @!PT LDS RZ, [RZ] ;  /* 0x00000000fffff984 */ /* 0x000fe20000000800 */
[----:B------:R-:W-:Y:S01]  /*1e920*/  @!PT LDS RZ, [RZ] ;  /* 0x00000000fffff984 */ /* 0x000fe20000000800 */
[----:B------:R-:W-:Y:S01]  /*1e930*/  @!PT LDS RZ, [RZ] ;  /* 0x00000000fffff984 */ /* 0x000fe20000000800 */
[----:B------:R1:W-:Y:S04]  /*1e940*/  LDGSTS.E.BYPASS.LTC128B.128 [R4+0x1ac00], desc[UR56][R2.64], !P3 ;  /* 0x1ac0000002047fae */ /* 0x0003e8000d901d78 */
[----:B------:R1:W-:Y:S04]  /*1e950*/  LDGSTS.E.BYPASS.LTC128B.128 [R4+0x1dc00], desc[UR56][R2.64+0x80], !P2 ;  /* 0x1dc0008002047fae */ /* 0x0003e8000d101d78 */
[----:B------:R1:W-:Y:S01]  /*1e960*/  LDGSTS.E.BYPASS.LTC128B.128 [R4+0x20c00], desc[UR56][R2.64+0x100], !P1 ;  /* 0x20c0010002047fae */ /* 0x0003e2000c901d78 */
[----:B------:R-:W-:Y:S01]  /*1e970*/  NOP ;  /* 0x0000000000007918 */ /* 0x000fe20000000000 */
.L_x_751:
[----:B------:R-:W-:Y:S02]  /*1e980*/  PLOP3.LUT P1, PT, P1, P0, PT, 0xa2, 0x0 ;  /* 0x000000000000781c */ /* 0x000fe40000f21472 */
[----:B------:R-:W-:-:S08]  /*1e990*/  @P0 R2UR P1, UR4, R6 ;  /* 0x00000000060402ca */ /* 0x000fd00000020000 */
[----:B------:R-:W-:-:S05]  /*1e9a0*/  @P0 PLOP3.LUT P0, PT, P1, PT, PT, 0x80, 0x0 ;  /* 0x000000000000081c */ /* 0x000fca0000f0f070 */
[----:B------:R-:W-:Y:S01]  /*1e9b0*/  @!P1 SYNCS.ARRIVE.TRANS64.RED.A0T1 RZ, [UR4+0x2a830], RZ ;  /* 0x02a830ffffff99a7 */ /* 0x000fe20008200404 */
[----:B------:R-:W-:Y:S07]  /*1e9c0*/  @!P1 ARRIVES.LDGSTSBAR.64.TRANSCNT [UR4+0x2a830] ;  /* 0x02a83000ff0099b0 */ /* 0x000fee0008000a84 */
[----:B------:R-:W-:Y:S05]  /*1e9d0*/  @P0 BRA.U.ANY `(.L_x_751) ;  /* 0xfffffffd00e80947 */ /* 0x000fea000393ffff */
[----:B------:R-:W-:Y:S01]  /*1e9e0*/  NOP ;  /* 0x0000000000007918 */ /* 0x000fe20000000000 */
[----:B-1----:R-:W2:Y:S02]  /*1e9f0*/  LDL R2, [R1+0x30] ;  /* 0x0000300001027983 */ /* 0x002ea40000100800 */
[----:B--2---:R-:W-:-:S13]  /*1ea00*/  ISETP.NE.AND P2, PT, R2, 0x3, PT ;  /* 0x000000030200780c */ /* 0x004fda0003f45270 */
[----:B------:R-:W-:Y:S05]  /*1ea10*/  @!P2 BRA `(.L_x_752) ;  /* 0x000000000004a947 */ /* 0x000fea0003800000 */
[----:B------:R-:W-:Y:S01]  /*1ea20*/  BPT.TRAP 0x1 ;  /* 0x000000040000795c */ /* 0x000fe20000300000 */
.L_x_752:
[----:B------:R1:W-:Y:S01]  /*1ea30*/  SYNCS.ARRIVE.TRANS64.A1T0 RZ, [R6+URZ+0x2a830], RZ ;  /* 0x02a830ff06ff79a7 */ /* 0x0003e2000810003f */
[----:B------:R-:W-:Y:S05]  /*1ea40*/  @!P2 BRA `(.L_x_753) ;  /* 0x000000000004a947 */ /* 0x000fea0003800000 */
[----:B------:R-:W-:Y:S01]  /*1ea50*/  BPT.TRAP 0x1 ;  /* 0x000000040000795c */ /* 0x000fe20000300000 */
.L_x_753:
[----:B------:R-:W-:Y:S01]  /*1ea60*/  SHF.L.U32 R2, R17, 0x1f, RZ ;  /* 0x0000001f11027819 */ /* 0x000fe200000006ff */
[----:B0-----:R-:W-:Y:S01]  /*1ea70*/  IMAD R5, R10, 0x8, R22 ;  /* 0x000000080a057824 */ /* 0x001fe200078e0216 */
[----:B------:R-:W-:Y:S03]  /*1ea80*/  BSSY B1, `(.L_x_754) ;  /* 0x0000003000017945 */ /* 0x000fe60003800000 */
[----:B------:R-:W0:Y:S02]  /*1ea90*/  SYNCS.PHASECHK.TRANS64.TRYWAIT P0, [R5+URZ+0x2a860], R2 ;  /* 0x02a86002050075a7 */ /* 0x000e24000800017f */
[----:B0-----:R-:W-:Y:S05]  /*1eaa0*/  @!P0 BRA `(.L_x_755) ;  /* 0x0000004800b48947 */ /* 0x001fea0003800000 */
.L_x_894:
[----:B------:R-:W-:Y:S05]  /*1eab0*/  BSYNC B1 ;  /* 0x0000000000017941 */ /* 0x000fea0003800000 */
.L_x_754:
[----:B------:R-:W2:Y:S01]  /*1eac0*/  S2R R3, SR_TID.X ;  /* 0x0000000000037919 */ /* 0x000ea20000002100 */
[----:B------:R-:W-:Y:S01]  /*1ead0*/  UMOV UR4, 0xffffffff ;  /* 0xffffffff00047882 */ /* 0x000fe20000000000 */
[----:B-1----:R-:W-:Y:S01]  /*1eae0*/  IMAD R6, R31, -0x60, R36 ;  /* 0xffffffa01f067824 */ /* 0x002fe200078e0224 */
[----:B------:R-:W-:Y:S01]  /*1eaf0*/  LOP3.LUT P0, RZ, R29, 0x2, RZ, 0xc0, !PT ;  /* 0x000000021dff7812 */ /* 0x000fe2000780c0ff */
[----:B------:R-:W-:Y:S01]  /*1eb00*/  IMAD R4, R10, 0x3000, R33 ;  /* 0x000030000a047824 */ /* 0x000fe200078e0221 */
[----:B--2---:R-:W-:-:S04]  /*1eb10*/  LOP3.LUT R3, R3, 0x7f, RZ, 0xc0, !PT ;  /* 0x0000007f03037812 */ /* 0x004fc800078ec0ff */
[----:B------:R-:W-:-:S05]  /*1eb20*/  SHF.R.U32.HI R3, RZ, 0x3, R3 ;  /* 0x00000003ff037819 */ /* 0x000fca0000011603 */
[----:B------:R-:W-:Y:S01]  /*1eb30*/  IMAD.IADD R6, R6, 0x1, -R3 ;  /* 0x0000000106067824 */ /* 0x000fe200078e0a03 */
[----:B------:R-:W-:Y:S06]  /*1eb40*/  BRA.DIV UR4, `(.L_x_756) ;  /* 0x0000004a04a07947 */ /* 0x000fec000b800000 */
[----:B0-----:R-:W0:Y:S01]  /*1eb50*/  SHFL.IDX PT, R2, R23, RZ, 0x181f ;  /* 0x00181fff17027589 */ /* 0x001e2200000e0000 */
[----:B------:R-:W-:-:S03]  /*1eb60*/  IMAD R4, R4, 0x2, R22 ;  /* 0x0000000204047824 */ /* 0x000fc600078e0216 */
[----:B------:R-:W1:Y:S01]  /*1eb70*/  SHFL.IDX PT, R3, R24, RZ, 0x181f ;  /* 0x00181fff18037589 */ /* 0x000e6200000e0000 */
[----:B0-----:R-:W-:-:S05]  /*1eb80*/  IADD3 R2, P1, R2, R0, RZ ;  /* 0x0000000002027210 */ /* 0x001fca0007f3e0ff */
[----:B-1----:R-:W-:Y:S01]  /*1eb90*/  IMAD.X R3, RZ, RZ, R3, P1 ;  /* 0x000000ffff037224 */ /* 0x002fe200008e0603 */
[----:B------:R-:W-:-:S04]  /*1eba0*/  LOP3.LUT P1, RZ, R29, 0x1, RZ, 0xc0, !PT ;  /* 0x000000011dff7812 */ /* 0x000fc8000782c0ff */
[----:B------:R-:W-:-:S13]  /*1ebb0*/  ISETP.LT.OR P2, PT, R6, 0x1, !P1 ;  /* 0x000000010600780c */ /* 0x000fda0004f41670 */
[----:B------:R-:W-:Y:S01]  /*1ebc0*/  @!PT LDS RZ, [RZ] ;  /* 0x00000000fffff984 */ /* 0x000fe20000000800 */
        /* <DEDUP_REMOVED lines=33> */
[----:B------:R-:W-:Y:S01]  /*1ede0*/  LDGSTS.E.BYPASS.LTC128B.128 [R4+0x2400], desc[UR56][R2.64], !P2 ;  /* 0x0240000002047fae */ /* 0x000fe2000d101d78 */
[----:B------:R-:W-:-:S13]  /*1edf0*/  ISETP.LT.OR P2, PT, R6, 0x41, !P0 ;  /* 0x000000410600780c */ /* 0x000fda0004741670 */
[----:B------:R0:W-:Y:S04]  /*1ee00*/  LDGSTS.E.BYPASS.LTC128B.128 [R4+0x5400], desc[UR56][R2.64+0x80], !P2 ;  /* 0x0540008002047fae */ /* 0x0001e8000d101d78 */
[----:B0-2---:R0:W1:Y:S02]  /*1ee10*/  SHFL.IDX PT, R2, R23, 0x5, 0x181f ;  /* 0x00b81f0017027f89 */ /* 0x00506400000e0000 */
.L_x_908:
[C---:B------:R-:W-:Y:S01]  /*1ee20*/  ISETP.LT.OR P1, PT, R6.reuse, 0x51, !P1 ;  /* 0x000000510600780c */ /* 0x040fe20004f21670 */
[----:B------:R-:W-:Y:S01]  /*1ee30*/  ULDC.64 UR4, c[0x0][0x328] ;  /* 0x0000ca0000047ab9 */ /* 0x000fe20000000a00 */
[----:B------:R-:W-:Y:S01]  /*1ee40*/  ISETP.LT.OR P0, PT, R6, 0x51, !P0 ;  /* 0x000000510600780c */ /* 0x000fe20004701670 */
[----:B------:R-:W-:Y:S01]  /*1ee50*/  IMAD R9, R20, UR4, RZ ;  /* 0x0000000414097c24 */ /* 0x000fe2000f8e02ff */
[----:B-1----:R-:W-:-:S03]  /*1ee60*/  IADD3 R2, P2, R2, R0, RZ ;  /* 0x0000000002027210 */ /* 0x002fc60007f5e0ff */
        /* <DEDUP_REMOVED lines=9> */
[----:B-1----:R-:W-:Y:S01]  /*1ef00*/  IMAD.WIDE.U32 R2, R8, UR4, RZ ;  /* 0x0000000408027c25 */ /* 0x002fe2000f8e00ff */
[----:B------:R-:W-:-:S03]  /*1ef10*/  ULDC.64 UR4, c[0x0][0x338] ;  /* 0x0000ce0000047ab9 */ /* 0x000fc60000000a00 */
[----:B------:R-:W-:Y:S02]  /*1ef20*/  IMAD.IADD R3, R3, 0x1, R9 ;  /* 0x0000000103037824 */ /* 0x000fe400078e0209 */
[----:B------:R-:W-:Y:S02]  /*1ef30*/  IMAD R0, R21, UR4, RZ ;  /* 0x0000000415007c24 */ /* 0x000fe4000f8e02ff */
[----:B------:R-:W-:-:S04]  /*1ef40*/  IMAD.WIDE.U32 R2, R7, UR4, R2 ;  /* 0x0000000407027c25 */ /* 0x000fc8000f8e0002 */
[----:B------:R-:W-:-:S04]  /*1ef50*/  IMAD R9, R7, UR5, R0 ;  /* 0x0000000507097c24 */ /* 0x000fc8000f8e0200 */
[----:B------:R-:W-:-:S07]  /*1ef60*/  IMAD.IADD R9, R3, 0x1, R9 ;  /* 0x0000000103097824 */ /* 0x000fce00078e0209 */
.L_x_757:
        /* <DEDUP_REMOVED lines=11> */
.L_x_758:
[----:B------:R-:W-:Y:S01]  /*1f020*/  IMAD.MOV.U32 R3, RZ, RZ, R9 ;  /* 0x000000ffff037224 */ /* 0x000fe200078e0009 */
[----:B------:R-:W-:Y:S01]  /*1f030*/  ULDC.64 UR4, c[0x0][0x330] ;  /* 0x0000cc0000047ab9 */ /* 0x000fe20000000a00 */
[----:B------:R-:W-:Y:S01]  /*1f040*/  ULDC.64 UR6, c[0x0][0x318] ;  /* 0x0000c60000067ab9 */ /* 0x000fe20000000a00 */
[----:B------:R1:W-:Y:S01]  /*1f050*/  SYNCS.ARRIVE.TRANS64.A1T0 RZ, [R5+URZ+0x2a850], RZ ;  /* 0x02a850ff05ff79a7 */ /* 0x0003e2000810003f */
[----:B------:R-:W-:-:S04]  /*1f060*/  IMAD.WIDE.U32 R2, R18, UR4, R2 ;  /* 0x0000000412027c25 */ /* 0x000fc8000f8e0002 */
[----:B------:R-:W-:Y:S01]  /*1f070*/  IMAD R3, R18, UR5, R3 ;  /* 0x0000000512037c24 */ /* 0x000fe2000f8e0203 */
[----:B0-----:R-:W-:Y:S01]  /*1f080*/  LEA R23, P0, R2, UR6, 0x1 ;  /* 0x0000000602177c11 */ /* 0x001fe2000f8008ff */
[----:B------:R-:W-:Y:S02]  /*1f090*/  VIADD R0, R26, 0xffffffff ;  /* 0xffffffff1a007836 */ /* 0x000fe40000000000 */
[----:B------:R-:W-:Y:S01]  /*1f0a0*/  IMAD.MOV.U32 R10, RZ, RZ, R27 ;  /* 0x000000ffff0a7224 */ /* 0x000fe200078e001b */
[----:B------:R-:W-:Y:S01]  /*1f0b0*/  LEA.HI.X R24, R2, UR7, R3, 0x1, P0 ;  /* 0x0000000702187c11 */ /* 0x000fe200080f0c03 */
[----:B------:R-:W-:Y:S01]  /*1f0c0*/  IMAD.MOV.U32 R17, RZ, RZ, R28 ;  /* 0x000000ffff117224 */ /* 0x000fe200078e001c */
[----:B------:R-:W-:Y:S01]  /*1f0d0*/  ISETP.GT.AND P0, PT, R26, R37, PT ;  /* 0x000000251a00720c */ /* 0x000fe20003f04270 */
[----:B------:R-:W-:-:S12]  /*1f0e0*/  IMAD.MOV.U32 R31, RZ, RZ, R26 ;  /* 0x000000ffff1f7224 */ /* 0x000fd800078e001a */
[----:B-1----:R-:W-:Y:S05]  /*1f0f0*/  @P0 BRA `(.L_x_759) ;  /* 0xfffffff0002c0947 */ /* 0x002fea000383ffff */
.L_x_746:
[----:B------:R-:W-:Y:S05]  /*1f100*/  BSYNC B0 ;  /* 0x0000000000007941 */ /* 0x000fea0003800000 */
.L_x_745:
        /* <DEDUP_REMOVED lines=11> */
[----:B0-----:R-:W2:Y:S01]  /*1f1c0*/  @P0 ATOMG.E.ADD.STRONG.GPU PT, R3, desc[UR56][R2.64], R5 ;  /* 0x00000005020309a8 */ /* 0x001ea200081ee1f8 */
[----:B------:R-:W0:Y:S02]  /*1f1d0*/  S2R R4, SR_LTMASK ;  /* 0x0000000000047919 */ /* 0x000e240000003900 */
[----:B0-----:R-:W-:-:S04]  /*1f1e0*/  LOP3.LUT R4, R4, UR4, RZ, 0xc0, !PT ;  /* 0x0000000404047c12 */ /* 0x001fc8000f8ec0ff */
[----:B------:R-:W0:Y:S01]  /*1f1f0*/  POPC R7, R4 ;  /* 0x0000000400077309 */ /* 0x000e220000000000 */
[----:B--2---:R-:W0:Y:S02]  /*1f200*/  SHFL.IDX PT, R0, R3, R0, 0x1f ;  /* 0x00001f0003007589 */ /* 0x004e2400000e0000 */
[----:B0-----:R-:W-:-:S07]  /*1f210*/  IADD3 R16, R0, UR38, R7 ;  /* 0x0000002600107c10 */ /* 0x001fce000fffe007 */
.L_x_761:
[----:B------:R-:W-:Y:S05]  /*1f220*/  BSYNC B0 ;  /* 0x0000000000007941 */ /* 0x000fea0003800000 */
.L_x_760:
[----:B------:R-:W2:Y:S02]  /*1f230*/  LDL R0, [R1+0x30] ;  /* 0x0000300001007983 */ /* 0x000ea40000100800 */
[----:B--2---:R-:W-:-:S13]  /*1f240*/  ISETP.NE.AND P0, PT, R0, 0x3, PT ;  /* 0x000000030000780c */ /* 0x004fda0003f05270 */
[----:B------:R-:W-:Y:S05]  /*1f250*/  @!P0 BRA `(.L_x_762) ;  /* 0x0000000000048947 */ /* 0x000fea0003800000 */
[----:B------:R-:W-:Y:S01]  /*1f260*/  BPT.TRAP 0x1 ;  /* 0x000000040000795c */ /* 0x000fe20000300000 */
.L_x_762:
[----:B------:R-:W-:Y:S01]  /*1f270*/  LEA R0, R27, R22, 0x3 ;  /* 0x000000161b007211 */ /* 0x000fe200078e18ff */
[----:B------:R-:W-:Y:S01]  /*1f280*/  BSSY B0, `(.L_x_763) ;  /* 0x0000005000007945 */ /* 0x000fe20003800000 */
[----:B0-----:R-:W-:Y:S01]  /*1f290*/  SHF.L.U32 R3, R28, 0x1f, RZ ;  /* 0x0000001f1c037819 */ /* 0x001fe200000006ff */
[----:B------:R-:W-:-:S03]  /*1f2a0*/  IMAD R6, R26, -0x60, R36 ;  /* 0xffffffa01a067824 */ /* 0x000fc600078e0224 */
[----:B------:R-:W0:Y:S02]  /*1f2b0*/  SYNCS.PHASECHK.TRANS64.TRYWAIT P0, [R0+URZ+0x2a860], R3 ;  /* 0x02a86003000075a7 */ /* 0x000e24000800017f */
[----:B0-----:R-:W-:Y:S05]  /*1f2c0*/  @!P0 BRA `(.L_x_764) ;  /* 0x0000004800b08947 */ /* 0x001fea0003800000 */
.L_x_909:
[----:B------:R-:W-:Y:S05]  /*1f2d0*/  BSYNC B0 ;  /* 0x0000000000007941 */ /* 0x000fea0003800000 */
.L_x_763:
        /* <DEDUP_REMOVED lines=8> */
[C---:B------:R-:W-:Y:S01]  /*1f360*/  LOP3.LUT R2, R29.reuse, 0x1, RZ, 0xc0, !PT ;  /* 0x000000011d027812 */ /* 0x040fe200078ec0ff */
[----:B------:R-:W-:Y:S01]  /*1f370*/  IMAD R4, R4, 0x2, R22 ;  /* 0x0000000204047824 */ /* 0x000fe200078e0216 */
[----:B------:R-:W-:Y:S01]  /*1f380*/  LOP3.LUT P0, RZ, R29, 0x2, RZ, 0xc0, !PT ;  /* 0x000000021dff7812 */ /* 0x000fe2000780c0ff */
[----:B------:R-:W2:Y:S01]  /*1f390*/  SHFL.IDX PT, R14, R23, RZ, 0x181f ;  /* 0x00181fff170e7589 */ /* 0x000ea200000e0000 */
[----:B------:R-:W-:Y:S02]  /*1f3a0*/  ISETP.NE.U32.AND P1, PT, R2, 0x1, PT ;  /* 0x000000010200780c */ /* 0x000fe40003f25070 */
[C---:B------:R-:W-:Y:S01]  /*1f3b0*/  ISETP.LT.OR P3, PT, R6.reuse, 0x1, !P0 ;  /* 0x000000010600780c */ /* 0x040fe20004761670 */
[----:B0-----:R-:W0:Y:S01]  /*1f3c0*/  SHFL.IDX PT, R3, R24, RZ, 0x181f ;  /* 0x00181fff18037589 */ /* 0x001e2200000e0000 */
[----:B------:R-:W-:-:S03]  /*1f3d0*/  ISETP.LT.OR P2, PT, R6, 0x1, P1 ;  /* 0x000000010600780c */ /* 0x000fc60000f41670 */
[----:B------:R-:W-:Y:S04]  /*1f3e0*/  SHFL.IDX PT, R8, R24, 0x1, 0x181f ;  /* 0x00381f0018087f89 */ /* 0x000fe800000e0000 */
[----:B------:R-:W-:Y:S01]  /*1f3f0*/  SHFL.IDX PT, R10, R23, 0x2, 0x181f ;  /* 0x00581f00170a7f89 */ /* 0x000fe200000e0000 */
[----:B-1----:R-:W-:-:S05]  /*1f400*/  IMAD.SHL.U32 R7, R7, 0x8, RZ ;  /* 0x0000000807077824 */ /* 0x002fca00078e00ff */
[----:B------:R-:W-:-:S05]  /*1f410*/  LOP3.LUT R7, R7, 0x38, RZ, 0xc0, !PT ;  /* 0x0000003807077812 */ /* 0x000fca00078ec0ff */
[----:B------:R-:W-:Y:S02]  /*1f420*/  IMAD.SHL.U32 R5, R7, 0x2, RZ ;  /* 0x0000000207057824 */ /* 0x000fe400078e00ff */
        /* <DEDUP_REMOVED lines=32> */
[----:B--2---:R-:W-:-:S05]  /*1f630*/  IADD3 R2, P4, R10, R5, RZ ;  /* 0x000000050a027210 */ /* 0x004fca0007f9e0ff */
[----:B---3--:R-:W-:-:S05]  /*1f640*/  IMAD.X R3, RZ, RZ, R7, P4 ;  /* 0x000000ffff037224 */ /* 0x008fca00020e0607 */
[----:B------:R1:W-:Y:S04]  /*1f650*/  LDGSTS.E.BYPASS.LTC128B.128 [R4+0x2400], desc[UR56][R2.64], !P2 ;  /* 0x0240000002047fae */ /* 0x0003e8000d101d78 */
[----:B0---4-:R1:W-:Y:S02]  /*1f660*/  LDGSTS.E.BYPASS.LTC128B.128 [R4+0x5400], desc[UR56][R2.64+0x80], !P3 ;  /* 0x0540008002047fae */ /* 0x0113e4000d901d78 */
.L_x_923:
        /* <DEDUP_REMOVED lines=11> */
.L_x_766:
[----:B------:R-:W-:Y:S02]  /*1f720*/  PLOP3.LUT P1, PT, P1, P0, PT, 0xa2, 0x0 ;  /* 0x000000000000781c */ /* 0x000fe40000f21472 */
[----:B------:R-:W-:-:S08]  /*1f730*/  @P0 R2UR P1, UR4, R0 ;  /* 0x00000000000402ca */ /* 0x000fd00000020000 */
[----:B------:R-:W-:-:S05]  /*1f740*/  @P0 PLOP3.LUT P0, PT, P1, PT, PT, 0x80, 0x0 ;  /* 0x000000000000081c */ /* 0x000fca0000f0f070 */
[----:B------:R-:W-:Y:S01]  /*1f750*/  @!P1 SYNCS.ARRIVE.TRANS64.RED.A0T1 RZ, [UR4+0x2a850], RZ ;  /* 0x02a850ffffff99a7 */ /* 0x000fe20008200404 */
[----:B------:R-:W-:Y:S07]  /*1f760*/  @!P1 ARRIVES.LDGSTSBAR.64.TRANSCNT [UR4+0x2a850] ;  /* 0x02a85000ff0099b0 */ /* 0x000fee0008000a84 */
[----:B------:R-:W-:Y:S05]  /*1f770*/  @P0 BRA.U.ANY `(.L_x_766) ;  /* 0xfffffffd00e80947 */ /* 0x000fea000393ffff */
[----:B------:R-:W-:Y:S01]  /*1f780*/  NOP ;  /* 0x0000000000007918 */ /* 0x000fe20000000000 */
[----:B0-----:R-:W2:Y:S02]  /*1f790*/  LDL.LU R2, [R1+0x30] ;  /* 0x0000300001027983 */ /* 0x001ea40000300800 */
[----:B--2---:R-:W-:-:S13]  /*1f7a0*/  ISETP.NE.AND P2, PT, R2, 0x3, PT ;  /* 0x000000030200780c */ /* 0x004fda0003f45270 */
[----:B------:R-:W-:Y:S05]  /*1f7b0*/  @!P2 BRA `(.L_x_767) ;  /* 0x000000000004a947 */ /* 0x000fea0003800000 */
[----:B------:R-:W-:Y:S01]  /*1f7c0*/  BPT.TRAP 0x1 ;  /* 0x000000040000795c */ /* 0x000fe20000300000 */
.L_x_767:
[----:B------:R0:W-:Y:S01]  /*1f7d0*/  SYNCS.ARRIVE.TRANS64.A1T0 RZ, [R0+URZ+0x2a850], RZ ;  /* 0x02a850ff00ff79a7 */ /* 0x0001e2000810003f */
[----:B------:R-:W-:-:S05]  /*1f7e0*/  VIADD R27, R27, 0x1 ;  /* 0x000000011b1b7836 */ /* 0x000fca0000000000 */
[----:B------:R-:W-:-:S04]  /*1f7f0*/  ISETP.NE.AND P0, PT, R27, 0x2, PT ;  /* 0x000000021b00780c */ /* 0x000fc80003f05270 */
[----:B------:R-:W-:Y:S02]  /*1f800*/  SEL R3, RZ, 0x1, P0 ;  /* 0x00000001ff037807 */ /* 0x000fe40000000000 */
[----:B------:R-:W-:Y:S02]  /*1f810*/  SEL R27, R27, RZ, P0 ;  /* 0x000000ff1b1b7207 */ /* 0x000fe40000000000 */
[----:B0-----:R-:W-:-:S07]  /*1f820*/  LOP3.LUT R28, R28, R3, RZ, 0x3c, !PT ;  /* 0x000000031c1c7212 */ /* 0x001fce00078e3cff */
.L_x_724:
[----:B------:R-:W-:Y:S05]  /*1f830*/  BSYNC B7 ;  /* 0x0000000000077941 */ /* 0x000fea0003800000 */
.L_x_722:
[----:B------:R-:W2:Y:S02]  /*1f840*/  LDL R0, [R1+0x38] ;  /* 0x0000380001007983 */ /* 0x000ea40000100800 */
[----:B--2---:R-:W-:-:S13]  /*1f850*/  LOP3.LUT P0, RZ, R0, 0x20, RZ, 0xc0, !PT ;  /* 0x0000002000ff7812 */ /* 0x004fda000780c0ff */
[----:B------:R-:W-:Y:S05]  /*1f860*/  @!P0 BRA `(.L_x_768) ;  /* 0x0000000000248947 */ /* 0x000fea0003800000 */
[----:B------:R-:W-:Y:S05]  /*1f870*/  WARPSYNC.ALL ;  /* 0x0000000000007948 */ /* 0x000fea0003800000 */
[----:B------:R-:W1:Y:S08]  /*1f880*/  S2UR UR5, SR_CgaCtaId ;  /* 0x00000000000579c3 */ /* 0x000e700000008800 */
[----:B------:R-:W-:Y:S06]  /*1f890*/  BAR.SYNC.DEFER_BLOCKING 0x5, 0x180 ;  /* 0x0146000000007b1d */ /* 0x000fec0000010000 */
[----:B------:R-:W-:-:S02]  /*1f8a0*/  UMOV UR4, 0x400 ;  /* 0x0000040000047882 */ /* 0x000fc40000000000 */
[----:B-1----:R-:W-:-:S06]  /*1f8b0*/  ULEA UR4, UR5, UR4, 0x18 ;  /* 0x0000000405047291 */ /* 0x002fcc000f8ec03f */
[----:B0-----:R-:W-:-:S05]  /*1f8c0*/  IMAD.U32 R22, RZ, RZ, UR4 ;  /* 0x00000004ff167e24 */ /* 0x001fca000f8e00ff */
[----:B------:R2:W3:Y:S01]  /*1f8d0*/  LDS.128 R16, [R22+0x2a8d0] ;  /* 0x02a8d00016107984 */ /* 0x0004e20000000c00 */
[----:B------:R-:W-:Y:S06]  /*1f8e0*/  BAR.ARV 0x4, 0x180 ;  /* 0x0106000000007b1d */ /* 0x000fec0000002000 */
[----:B------:R-:W-:Y:S05]  /*1f8f0*/  BRA `(.L_x_769) ;  /* 0x0000000800d07947 */ /* 0x000fea0003800000 */
.L_x_768:
[----:B------:R-:W1:Y:S01]  /*1f900*/  S2R R9, SR_TID.X ;  /* 0x0000000000097919 */ /* 0x000e620000002100 */
[----:B------:R-:W-:Y:S01]  /*1f910*/  UMOV UR4, 0xffffffff ;  /* 0xffffffff00047882 */ /* 0x000fe20000000000 */
[----:B-1----:R-:W-:-:S04]  /*1f920*/  LOP3.LUT R9, R9, 0x1f, RZ, 0xc0, !PT ;  /* 0x0000001f09097812 */ /* 0x002fc800078ec0ff */
[----:B------:R-:W-:Y:S01]  /*1f930*/  ISETP.NE.AND P0, PT, R9, 0x1f, PT ;  /* 0x0000001f0900780c */ /* 0x000fe20003f05270 */
[----:B------:R-:W-:-:S12]  /*1f940*/  BRA.DIV UR4, `(.L_x_770) ;  /* 0x0000004e04107947 */ /* 0x000fd8000b800000 */
[----:B0-----:R-:W-:Y:S01]  /*1f950*/  IMAD.IADD R7, R19, 0x1, R9 ;  /* 0x0000000113077824 */ /* 0x001fe200078e0209 */
[----:B------:R-:W-:-:S04]  /*1f960*/  ULDC UR4, c[0x0][0xc3c] ;  /* 0x00030f0000047ab9 */ /* 0x000fc80000000800 */
[----:B------:R-:W-:-:S13]  /*1f970*/  ISETP.GE.OR P1, PT, R7, UR4, !P0 ;  /* 0x0000000407007c0c */ /* 0x000fda000c726670 */
[----:B------:R-:W0:Y:S08]  /*1f980*/  @!P1 LDC.64 R2, c[0x0][0xc80] ;  /* 0x00032000ff029b82 */ /* 0x000e300000000a00 */
[----:B------:R-:W1:Y:S01]  /*1f990*/  @!P1 LDC.64 R4, c[0x0][0xc78] ;  /* 0x00031e00ff049b82 */ /* 0x000e620000000a00 */
[----:B0-----:R-:W-:-:S05]  /*1f9a0*/  @!P1 IMAD.WIDE R2, R7, 0x4, R2 ;  /* 0x0000000407029825 */ /* 0x001fca00078e0202 */
[----:B------:R1:W2:Y:S02]  /*1f9b0*/  @!P1 LDG.E R6, desc[UR56][R2.64] ;  /* 0x0000003802069981 */ /* 0x0002a4000c1e1900 */
[----:B-1----:R-:W-:-:S05]  /*1f9c0*/  @!P1 IMAD.WIDE R2, R7, 0x4, R4 ;  /* 0x0000000407029825 */ /* 0x002fca00078e0204 */
[----:B------:R-:W3:Y:S01]  /*1f9d0*/  @!P1 LDG.E R5, desc[UR56][R2.64] ;  /* 0x0000003802059981 */ /* 0x000ee2000c1e1900 */
[----:B------:R-:W-:Y:S01]  /*1f9e0*/  IMAD.MOV.U32 R4, RZ, RZ, RZ ;  /* 0x000000ffff047224 */ /* 0x000fe200078e00ff */
[C---:B------:R-:W-:Y:S01]  /*1f9f0*/  ISETP.GE.U32.AND P2, PT, R9.reuse, 0x2, PT ;  /* 0x000000020900780c */ /* 0x040fe20003f46070 */
[----:B------:R-:W-:Y:S01]  /*1fa00*/  IMAD.MOV.U32 R7, RZ, RZ, RZ ;  /* 0x000000ffff077224 */ /* 0x000fe200078e00ff */
[C---:B------:R-:W-:Y:S01]  /*1fa10*/  ISETP.GE.U32.AND P3, PT, R9.reuse, 0x4, PT ;  /* 0x000000040900780c */ /* 0x040fe20003f66070 */
[----:B------:R-:W-:Y:S01]  /*1fa20*/  SHFL.IDX PT, R0, R16, RZ, 0x1f ;  /* 0x00001fff10007589 */ /* 0x000fe200000e0000 */
[C---:B------:R-:W-:Y:S02]  /*1fa30*/  ISETP.GE.U32.AND P4, PT, R9.reuse, 0x8, PT ;  /* 0x000000080900780c */ /* 0x040fe40003f86070 */
[----:B------:R-:W-:Y:S01]  /*1fa40*/  ISETP.GE.U32.AND P5, PT, R9, 0x10, PT ;  /* 0x000000100900780c */ /* 0x000fe20003fa6070 */
[----:B------:R-:W-:Y:S01]  /*1fa50*/  SHFL.IDX PT, R8, R16, 0x1, 0x1f ;  /* 0x00201f0010087f89 */ /* 0x000fe200000e0000 */
[----:B--2---:R-:W-:-:S02]  /*1fa60*/  @!P1 IMAD.MOV.U32 R7, RZ, RZ, R6 ;  /* 0x000000ffff079224 */ /* 0x004fc400078e0006 */
[----:B------:R-:W-:Y:S01]  /*1fa70*/  IMAD.MOV.U32 R6, RZ, RZ, RZ ;  /* 0x000000ffff067224 */ /* 0x000fe200078e00ff */
[----:B---3--:R-:W-:Y:S02]  /*1fa80*/  @!P1 MOV R4, R5 ;  /* 0x0000000500049202 */ /* 0x008fe40000000f00 */
[----:B------:R-:W-:-:S03]  /*1fa90*/  ISETP.NE.AND P1, PT, R9, RZ, PT ;  /* 0x000000ff0900720c */ /* 0x000fc60003f25270 */
[----:B------:R-:W-:-:S05]  /*1faa0*/  IMAD R13, R4, R7, RZ ;  /* 0x00000007040d7224 */ /* 0x000fca00078e02ff */
        /* <DEDUP_REMOVED lines=16> */
.L_x_933:
[----:B------:R-:W-:Y:S02]  /*1fbb0*/  ULDC UR4, c[0x0][0xc38] ;  /* 0x00030e0000047ab9 */ /* 0x000fe40000000800 */
[----:B------:R-:W-:-:S04]  /*1fbc0*/  IMAD.U32 R5, RZ, RZ, UR4 ;  /* 0x00000004ff057e24 */ /* 0x000fc8000f8e00ff */
[----:B-1----:R-:W-:-:S04]  /*1fbd0*/  IMAD R14, R14, R5, RZ ;  /* 0x000000050e0e7224 */ /* 0x002fc800078e02ff */
[----:B------:R-:W-:-:S05]  /*1fbe0*/  IMAD.IADD R9, R8, 0x1, R14 ;  /* 0x0000000108097824 */ /* 0x000fca00078e020e */
[----:B------:R-:W-:-:S13]  /*1fbf0*/  ISETP.GT.AND P6, PT, R9, R0, PT ;  /* 0x000000000900720c */ /* 0x000fda0003fc4270 */
[----:B------:R-:W-:Y:S05]  /*1fc00*/  @P6 BRA `(.L_x_771) ;  /* 0x0000000000a46947 */ /* 0x000fea0003800000 */
.L_x_774:
        /* <DEDUP_REMOVED lines=11> */
[----:B0-----:R-:W-:-:S05]  /*1fcc0*/  @!P6 IMAD.WIDE R2, R11, 0x4, R2 ;  /* 0x000000040b02e825 */ /* 0x001fca00078e0202 */
[----:B------:R1:W2:Y:S02]  /*1fcd0*/  @!P6 LDG.E R7, desc[UR56][R2.64] ;  /* 0x000000380207e981 */ /* 0x0002a4000c1e1900 */
[----:B-1----:R-:W-:-:S04]  /*1fce0*/  @!P6 IMAD.WIDE R2, R11, 0x4, R4 ;  /* 0x000000040b02e825 */ /* 0x002fc800078e0204 */
[----:B------:R-:W-:-:S06]  /*1fcf0*/  IMAD.MOV.U32 R4, RZ, RZ, RZ ;  /* 0x000000ffff047224 */ /* 0x000fcc00078e00ff */
        /* <DEDUP_REMOVED lines=19> */
[----:B------:R0:W1:Y:S02]  /*1fe30*/  SHFL.IDX PT, R14, R2, 0x1f, 0x1f ;  /* 0x03e01f00020e7f89 */ /* 0x00006400000e0000 */
.L_x_941:
[----:B------:R-:W-:Y:S02]  /*1fe40*/  ULDC UR4, c[0x0][0xc38] ;  /* 0x00030e0000047ab9 */ /* 0x000fe40000000800 */
[----:B------:R-:W-:-:S04]  /*1fe50*/  IMAD.U32 R5, RZ, RZ, UR4 ;  /* 0x00000004ff057e24 */ /* 0x000fc8000f8e00ff */
[----:B-1----:R-:W-:-:S04]  /*1fe60*/  IMAD R14, R14, R5, RZ ;  /* 0x000000050e0e7224 */ /* 0x002fc800078e02ff */
[----:B------:R-:W-:-:S05]  /*1fe70*/  IMAD.IADD R9, R14, 0x1, R9 ;  /* 0x000000010e097824 */ /* 0x000fca00078e0209 */
[----:B------:R-:W-:-:S13]  /*1fe80*/  ISETP.GT.AND P6, PT, R9, R0, PT ;  /* 0x000000000900720c */ /* 0x000fda0003fc4270 */
[----:B------:R-:W-:Y:S05]  /*1fe90*/  @!P6 BRA `(.L_x_774) ;  /* 0xfffffffc005ce947 */ /* 0x000fea000383ffff */
.L_x_771:
        /* <DEDUP_REMOVED lines=9> */
.L_x_946:
[----:B------:R-:W-:-:S13]  /*1ff30*/  ISETP.NE.AND P0, PT, R3, RZ, PT ;  /* 0x000000ff0300720c */ /* 0x000fda0003f05270 */
[----:B------:R-:W-:Y:S05]  /*1ff40*/  @!P0 BRA `(.L_x_776) ;  /* 0x0000000000108947 */ /* 0x000fea0003800000 */
[----:B------:R-:W-:Y:S01]  /*1ff50*/  UMOV UR4, 0xffffffff ;  /* 0xffffffff00047882 */ /* 0x000fe20000000000 */
[----:B------:R-:W-:Y:S02]  /*1ff60*/  VIADD R12, R8, 0xffffffff ;  /* 0xffffffff080c7836 */ /* 0x000fe40000000000 */
[----:B------:R-:W-:Y:S05]  /*1ff70*/  BRA.DIV UR4, `(.L_x_777) ;  /* 0x0000004e04d47947 */ /* 0x000fea000b800000 */
[----:B------:R4:W0:Y:S02]  /*1ff80*/  SHFL.IDX PT, R6, R2, R12, 0x1f ;  /* 0x00001f0c02067589 */ /* 0x00082400000e0000 */
.L_x_776:
[----:B--2---:R-:W-:Y:S01]  /*1ff90*/  IABS R10, R7 ;  /* 0x00000007000a7213 */ /* 0x004fe20000000000 */
[----:B0-----:R-:W-:Y:S01]  /*1ffa0*/  IMAD R16, R6, R5, R9 ;  /* 0x0000000506107224 */ /* 0x001fe200078e0209 */
[----:B---3--:R-:W-:Y:S01]  /*1ffb0*/  IABS R5, R4 ;  /* 0x0000000400057213 */ /* 0x008fe20000000000 */
[----:B------:R-:W-:Y:S01]  /*1ffc0*/  IMAD.IADD R19, R8, 0x1, R19 ;  /* 0x0000000108137824 */ /* 0x000fe200078e0213 */
[----:B------:R-:W0:Y:S01]  /*1ffd0*/  I2F.RP R11, R10 ;  /* 0x0000000a000b7306 */ /* 0x000e220000209400 */
[----:B------:R-:W-:-:S07]  /*1ffe0*/  IMAD.IADD R0, R0, 0x1, -R16 ;  /* 0x0000000100007824 */ /* 0x000fce00078e0a10 */
        /* <DEDUP_REMOVED lines=25> */
[----:B------:R-:W-:Y:S02]  /*20180*/  LOP3.LUT R2, R0, R7, RZ, 0x3c, !PT ;  /* 0x0000000700027212 */ /* 0x000fe400078e3cff */
[----:B------:R-:W-:Y:S02]  /*20190*/  IABS R3, R4 ;  /* 0x0000000400037213 */ /* 0x000fe40000000000 */
[----:B------:R-:W-:Y:S01]  /*201a0*/  ISETP.GE.AND P2, PT, R2, RZ, PT ;  /* 0x000000ff0200720c */ /* 0x000fe20003f46270 */
[----:B------:R-:W-:Y:S01]  /*201b0*/  @P0 VIADD R6, R6, 0x1 ;  /* 0x0000000106060836 */ /* 0x000fe20000000000 */
[----:B------:R-:W-:-:S11]  /*201c0*/  IADD3 R3, RZ, -R3, RZ ;  /* 0x80000003ff037210 */ /* 0x000fd60007ffe0ff */
        /* <DEDUP_REMOVED lines=8> */
[----:B------:R-:W-:Y:S02]  /*20250*/  @!P1 IMAD.IADD R2, R2, 0x1, -R5 ;  /* 0x0000000102029824 */ /* 0x000fe400078e0a05 */
[----:B------:R-:W-:Y:S01]  /*20260*/  @!P1 VIADD R9, R9, 0x1 ;  /* 0x0000000109099836 */ /* 0x000fe20000000000 */
[----:B------:R-:W-:Y:S02]  /*20270*/  ISETP.NE.AND P1, PT, R4, RZ, PT ;  /* 0x000000ff0400720c */ /* 0x000fe40003f25270 */
[----:B------:R-:W-:Y:S02]  /*20280*/  ISETP.GE.U32.AND P0, PT, R2, R5, PT ;  /* 0x000000050200720c */ /* 0x000fe40003f06070 */
[----:B------:R-:W-:-:S04]  /*20290*/  LOP3.LUT R2, R6, R4, RZ, 0x3c, !PT ;  /* 0x0000000406027212 */ /* 0x000fc800078e3cff */
[----:B------:R-:W-:-:S07]  /*202a0*/  ISETP.GE.AND P2, PT, R2, RZ, PT ;  /* 0x000000ff0200720c */ /* 0x000fce0003f46270 */
[----:B------:R-:W-:-:S06]  /*202b0*/  @P0 VIADD R9, R9, 0x1 ;  /* 0x0000000109090836 */ /* 0x000fcc0000000000 */
[----:B------:R-:W-:Y:S01]  /*202c0*/  @!P2 IMAD.MOV R9, RZ, RZ, -R9 ;  /* 0x000000ffff09a224 */ /* 0x000fe200078e0a09 */
[----:B------:R-:W-:-:S05]  /*202d0*/  @!P1 LOP3.LUT R9, RZ, R4, RZ, 0x33, !PT ;  /* 0x00000004ff099212 */ /* 0x000fca00078e33ff */
[--C-:B------:R-:W-:Y:S02]  /*202e0*/  IMAD.MOV R3, RZ, RZ, -R9.reuse ;  /* 0x000000ffff037224 */ /* 0x100fe400078e0a09 */
[C---:B------:R-:W-:Y:S02]  /*202f0*/  IMAD R9, R4.reuse, 0x1000000, R9 ;  /* 0x0100000004097824 */ /* 0x040fe400078e0209 */
[----:B------:R-:W-:-:S04]  /*20300*/  IMAD R18, R4, R3, R6 ;  /* 0x0000000304127224 */ /* 0x000fc800078e0206 */
[----:B------:R-:W-:Y:S01]  /*20310*/  IMAD R18, R18, 0x10000, R9 ;  /* 0x0001000012127824 */ /* 0x000fe200078e0209 */
[----:B------:R-:W-:Y:S06]  /*20320*/  BRA `(.L_x_778) ;  /* 0x00000000001c7947 */ /* 0x000fec0003800000 */
.L_x_772:
[----:B------:R-:W-:Y:S01]  /*20330*/  UMOV UR4, URZ ;  /* 0x0000003f00047c82 */ /* 0x000fe20008000000 */
[----:B------:R-:W-:Y:S01]  /*20340*/  UMOV UR5, URZ ;  /* 0x0000003f00057c82 */ /* 0x000fe20008000000 */
[----:B------:R-:W-:Y:S01]  /*20350*/  ULDC UR6, c[0x0][0xc3c] ;  /* 0x00030f0000067ab9 */ /* 0x000fe20000000800 */
[----:B------:R-:W-:Y:S02]  /*20360*/  IMAD.MOV.U32 R16, RZ, RZ, R0 ;  /* 0x000000ffff107224 */ /* 0x000fe400078e0000 */
[----:B------:R-:W-:Y:S02]  /*20370*/  IMAD.U32 R17, RZ, RZ, UR4 ;  /* 0x00000004ff117e24 */ /* 0x000fe4000f8e00ff */
[----:B------:R-:W-:Y:S02]  /*20380*/  IMAD.U32 R18, RZ, RZ, UR5 ;  /* 0x00000005ff127e24 */ /* 0x000fe4000f8e00ff */
[----:B------:R-:W-:-:S07]  /*20390*/  IMAD.U32 R19, RZ, RZ, UR6 ;  /* 0x00000006ff137e24 */ /* 0x000fce000f8e00ff */
.L_x_778:
        /* <DEDUP_REMOVED lines=10> */
.L_x_769:
[----:B------:R-:W-:Y:S02]  /*20440*/  ULDC UR4, c[0x0][0xc3c] ;  /* 0x00030f0000047ab9 */ /* 0x000fe40000000800 */
[----:B---3--:R-:W-:-:S13]  /*20450*/  ISETP.GE.AND P0, PT, R19, UR4, PT ;  /* 0x0000000413007c0c */ /* 0x008fda000bf06270 */
[----:B------:R-:W-:Y:S05]  /*20460*/  @!P0 BRA `(.L_x_779) ;  /* 0xffffff9c00f48947 */ /* 0x000fea000383ffff */
[----:B------:R-:W-:Y:S05]  /*20470*/  BSYNC B8 ;  /* 0x0000000000087941 */ /* 0x000fea0003800000 */
.L_x_676:
[----:B------:R-:W3:Y:S01]  /*20480*/  LDL.LU R0, [R1+0x20] ;  /* 0x0000200001007983 */ /* 0x000ee20000300800 */
[----:B------:R-:W-:Y:S01]  /*20490*/  BSSY B0, `(.L_x_780) ;  /* 0x000000b000007945 */ /* 0x000fe20003800000 */
[----:B------:R-:W4:Y:S01]  /*204a0*/  S2R R5, SR_CgaCtaId ;  /* 0x0000000000057919 */ /* 0x000f220000008800 */
[----:B---3--:R-:W-:-:S05]  /*204b0*/  VIADD R0, R0, 0x1 ;  /* 0x0000000100007836 */ /* 0x008fca0000000000 */
[----:B0-----:R-:W-:-:S04]  /*204c0*/  LEA.HI R2, R0, R0, RZ, 0x1 ;  /* 0x0000000000027211 */ /* 0x001fc800078f08ff */
[----:B------:R-:W-:Y:S02]  /*204d0*/  LOP3.LUT R3, R2, 0xfffffffe, RZ, 0xc0, !PT ;  /* 0xfffffffe02037812 */ /* 0x000fe400078ec0ff */
[----:B------:R-:W-:-:S03]  /*204e0*/  MOV R2, 0x400 ;  /* 0x0000040000027802 */ /* 0x000fc60000000f00 */
[----:B------:R-:W-:Y:S01]  /*204f0*/  IMAD.IADD R0, R0, 0x1, -R3 ;  /* 0x0000000100007824 */ /* 0x000fe200078e0a03 */
[----:B----4-:R-:W-:-:S04]  /*20500*/  LEA R4, R5, R2, 0x18 ;  /* 0x0000000205047211 */ /* 0x010fc800078ec0ff */
[----:B------:R-:W-:-:S04]  /*20510*/  SHF.L.U32 R0, R0, 0x1f, RZ ;  /* 0x0000001f00007819 */ /* 0x000fc800000006ff */
[----:B------:R-:W0:Y:S02]  /*20520*/  SYNCS.PHASECHK.TRANS64.TRYWAIT P0, [R4+URZ+0x2a820], R0 ;  /* 0x02a82000040075a7 */ /* 0x000e24000800017f */
[----:B0-----:R-:W-:Y:S05]  /*20530*/  @!P0 BRA `(.L_x_781) ;  /* 0x00000048008c8947 */ /* 0x001fea0003800000 */
.L_x_949:
[----:B------:R-:W-:Y:S05]  /*20540*/  BSYNC B0 ;  /* 0x0000000000007941 */ /* 0x000fea0003800000 */
.L_x_780:
[----:B------:R-:W-:-:S03]  /*20550*/  UMOV UR4, 0xffffffff ;  /* 0xffffffff00047882 */ /* 0x000fc60000000000 */
[----:B------:R-:W-:Y:S05]  /*20560*/  BRA.DIV UR4, `(.L_x_782) ;  /* 0x0000004a04947947 */ /* 0x000fea000b800000 */
[----:B0-----:R-:W0:Y:S02]  /*20570*/  S2R R0, SR_TID.X ;  /* 0x0000000000007919 */ /* 0x001e240000002100 */
[----:B0-----:R-:W-:-:S04]  /*20580*/  SHF.R.U32.HI R0, RZ, 0x5, R0 ;  /* 0x00000005ff007819 */ /* 0x001fc80000011600 */
[----:B------:R-:W-:-:S05]  /*20590*/  LOP3.LUT R0, R0, 0x3, RZ, 0xc0, !PT ;  /* 0x0000000300007812 */ /* 0x000fca00078ec0ff */
[----:B------:R0:W3:Y:S02]  /*205a0*/  SHFL.IDX PT, R14, R0, RZ, 0x1f ;  /* 0x00001fff000e7589 */ /* 0x0000e400000e0000 */
.L_x_952:
[----:B---3--:R-:W-:-:S13]  /*205b0*/  ISETP.NE.AND P0, PT, R14, RZ, PT ;  /* 0x000000ff0e00720c */ /* 0x008fda0003f05270 */
[----:B------:R-:W-:Y:S05]  /*205c0*/  @P0 BRA `(.L_x_446) ;  /* 0x0000000000880947 */ /* 0x000fea0003800000 */
[----:B------:R-:W-:-:S03]  /*205d0*/  UMOV UR4, 0xffffffff ;  /* 0xffffffff00047882 */ /* 0x000fc60000000000 */
[----:B------:R-:W-:Y:S05]  /*205e0*/  BRA.DIV UR4, `(.L_x_783) ;  /* 0x0000004a04a87947 */ /* 0x000fea000b800000 */
[----:B------:R-:W-:-:S13]  /*205f0*/  ELECT P6, URZ, PT ;  /* 0x00000000003f782f */ /* 0x000fda00038c0000 */
.L_x_955:
[----:B------:R-:W-:Y:S05]  /*20600*/  @!P6 BRA `(.L_x_446) ;  /* 0x000000000078e947 */ /* 0x000fea0003800000 */
[----:B------:R-:W-:-:S06]  /*20610*/  ULOP3.LUT UR4, UR60, 0x2, URZ, 0xfc, !UPT ;  /* 0x000000023c047892 */ /* 0x000fcc000f8efc3f */
[----:B0-----:R-:W-:-:S05]  /*20620*/  IMAD.U32 R0, RZ, RZ, UR4 ;  /* 0x00000004ff007e24 */ /* 0x001fca000f8e00ff */
[----:B------:R-:W-:-:S13]  /*20630*/  ISETP.NE.AND P0, PT, R0, 0x3, PT ;  /* 0x000000030000780c */ /* 0x000fda0003f05270 */
[----:B------:R-:W-:Y:S05]  /*20640*/  @!P0 BRA `(.L_x_784) ;  /* 0x0000000000048947 */ /* 0x000fea0003800000 */
[----:B------:R-:W-:Y:S01]  /*20650*/  BPT.TRAP 0x1 ;  /* 0x000000040000795c */ /* 0x000fe20000300000 */
.L_x_784:
[C---:B------:R-:W-:Y:S01]  /*20660*/  LEA R5, R27.reuse, R4, 0x3 ;  /* 0x000000041b057211 */ /* 0x040fe200078e18ff */
[----:B------:R-:W-:Y:S01]  /*20670*/  VIADD R27, R27, 0x1 ;  /* 0x000000011b1b7836 */ /* 0x000fe20000000000 */
[----:B------:R-:W-:-:S04]  /*20680*/  SHF.L.U32 R0, R28, 0x1f, RZ ;  /* 0x0000001f1c007819 */ /* 0x000fc800000006ff */
[----:B------:R-:W0:Y:S01]  /*20690*/  SYNCS.PHASECHK.TRANS64.TRYWAIT P1, [R5+URZ+0x2a840], R0 ;  /* 0x02a84000050075a7 */ /* 0x000e22000802017f */
[----:B------:R-:W-:-:S04]  /*206a0*/  ISETP.NE.AND P2, PT, R27, 0x2, PT ;  /* 0x000000021b00780c */ /* 0x000fc80003f45270 */
[----:B------:R-:W-:Y:S01]  /*206b0*/  SEL R3, RZ, 0x1, P2 ;  /* 0x00000001ff037807 */ /* 0x000fe20001000000 */
[----:B0-----:R-:W-:Y:S08]  /*206c0*/  @!P1 BRA `(.L_x_785) ;  /* 0x0000004800909947 */ /* 0x001ff00003800000 */
.L_x_956:
[----:B------:R-:W-:Y:S02]  /*206d0*/  SEL R27, R27, RZ, P2 ;  /* 0x000000ff1b1b7207 */ /* 0x000fe40001000000 */
[----:B------:R-:W-:Y:S01]  /*206e0*/  LOP3.LUT R2, R28, R3, RZ, 0x3c, !PT ;  /* 0x000000031c027212 */ /* 0x000fe200078e3cff */
[----:B------:R-:W-:Y:S06]  /*206f0*/  @!P0 BRA `(.L_x_786) ;  /* 0x0000000000048947 */ /* 0x000fec0003800000 */
[----:B------:R-:W-:Y:S01]  /*20700*/  BPT.TRAP 0x1 ;  /* 0x000000040000795c */ /* 0x000fe20000300000 */
.L_x_786:
[----:B------:R-:W-:Y:S01]  /*20710*/  IMAD R27, R27, 0x8, R4 ;  /* 0x000000081b1b7824 */ /* 0x000fe200078e0204 */
[----:B------:R-:W-:-:S04]  /*20720*/  SHF.L.U32 R2, R2, 0x1f, RZ ;  /* 0x0000001f02027819 */ /* 0x000fc800000006ff */
[----:B------:R-:W3:Y:S02]  /*20730*/  SYNCS.PHASECHK.TRANS64.TRYWAIT P1, [R27+URZ+0x2a840], R2 ;  /* 0x02a840021b0075a7 */ /* 0x000ee4000802017f */
[----:B---3--:R-:W-:Y:S05]  /*20740*/  @!P1 BRA `(.L_x_787) ;  /* 0x0000004800849947 */ /* 0x008fea0003800000 */
.L_x_957:
[----:B------:R-:W-:Y:S05]  /*20750*/  @!P0 BRA `(.L_x_788) ;  /* 0x0000000000048947 */ /* 0x000fea0003800000 */
[----:B------:R-:W-:Y:S01]  /*20760*/  BPT.TRAP 0x1 ;  /* 0x000000040000795c */ /* 0x000fe20000300000 */
.L_x_788:
[----:B------:R-:W4:Y:S02]  /*20770*/  SYNCS.PHASECHK.TRANS64.TRYWAIT P1, [R5+URZ+0x2a860], R0 ;  /* 0x02a86000050075a7 */ /* 0x000f24000802017f */
[----:B----4-:R-:W-:Y:S05]  /*20780*/  @!P1 BRA `(.L_x_789) ;  /* 0x0000004800889947 */ /* 0x010fea0003800000 */
.L_x_958:
[----:B------:R-:W-:Y:S05]  /*20790*/  @!P0 BRA `(.L_x_790) ;  /* 0x0000000000048947 */ /* 0x000fea0003800000 */
[----:B------:R-:W-:Y:S01]  /*207a0*/  BPT.TRAP 0x1 ;  /* 0x000000040000795c */ /* 0x000fe20000300000 */
.L_x_790:
[----:B------:R0:W0:Y:S02]  /*207b0*/  SYNCS.PHASECHK.TRANS64.TRYWAIT P0, [R27+URZ+0x2a860], R2 ;  /* 0x02a860021b0075a7 */ /* 0x000024000800017f */
[----:B0-----:R-:W-:Y:S05]  /*207c0*/  @!P0 NANOSLEEP.SYNCS 0x989680 ;  /* 0x009896800000895d */ /* 0x001fea0003900000 */
[----:B------:R-:W0:Y:S02]  /*207d0*/  @!P0 SYNCS.PHASECHK.TRANS64 P0, [R27+URZ+0x2a860], R2 ;  /* 0x02a860021b0085a7 */ /* 0x000e24000800007f */
[----:B0-----:R-:W-:Y:S05]  /*207e0*/  @!P0 BRA `(.L_x_790) ;  /* 0xfffffffc00f08947 */ /* 0x001fea000383ffff */
.L_x_446:
[----:B------:R-:W-:Y:S05]  /*207f0*/  BSYNC B9 ;  /* 0x0000000000097941 */ /* 0x000fea0003800000 */
.L_x_443:
[----:B------:R-:W-:Y:S05]  /*20800*/  EXIT ;  /* 0x000000000000794d */ /* 0x000fea0003800000 */
.L_x_466:
[----:B0-----:R0:W1:Y:S02]  /*20810*/  SYNCS.PHASECHK.TRANS64.TRYWAIT P5, [R85+URZ+0x2a890], R86 ;  /* 0x02a89056550075a7 */ /* 0x00106400080a017f */
[----:B-1----:R-:W-:Y:S05]  /*20820*/  @!P5 NANOSLEEP.SYNCS 0x989680 ;  /* 0x009896800000d95d */ /* 0x002fea0003900000 */
[----:B------:R-:W1:Y:S02]  /*20830*/  @!P5 SYNCS.PHASECHK.TRANS64 P5, [R85+URZ+0x2a890], R86 ;  /* 0x02a890565500d5a7 */ /* 0x000e6400080a007f */
[----:B-1----:R-:W-:Y:S05]  /*20840*/  @!P5 BRA `(.L_x_466) ;  /* 0xfffffffc00f0d947 */ /* 0x002fea000383ffff */
[----:B------:R-:W-:Y:S05]  /*20850*/  BRA `(.L_x_791) ;  /* 0xfffffe3000f87947 */ /* 0x000fea000383ffff */
.L_x_467:
[----:B------:R-:W-:Y:S01]  /*20860*/  BSSY B1, `(.L_x_792) ;  /* 0x0000008000017945 */ /* 0x000fe20003800000 */
[----:B------:R-:W-:Y:S02]  /*20870*/  IMAD.MOV.U32 R13, RZ, RZ, R115 ;  /* 0x000000ffff0d7224 */ /* 0x000fe400078e0073 */
[----:B------:R-:W-:Y:S02]  /*20880*/  IMAD.MOV.U32 R12, RZ, RZ, RZ ;  /* 0x000000ffff0c7224 */ /* 0x000fe400078e00ff */
[----:B------:R-:W-:Y:S02]  /*20890*/  IMAD.MOV.U32 R11, RZ, RZ, 0x1c1f ;  /* 0x00001c1fff0b7424 */ /* 0x000fe400078e00ff */
[----:B------:R-:W-:-:S07]  /*208a0*/  IMAD.MOV.U32 R15, RZ, RZ, -0x1 ;  /* 0xffffffffff0f7424 */ /* 0x000fce00078e00ff */
[----:B0-----:R-:W-:Y:S05]  /*208b0*/  WARPSYNC.COLLECTIVE R15, `(.L_x_793) ;  /* 0x000000000f087348 */ /* 0x001fea0003c00000 */
[----:B------:R1:W2:Y:S02]  /*208c0*/  SHFL.IDX P6, R14, R13, R12, R11 ;  /* 0x0000000c0d0e7389 */ /* 0x0002a400000c000b */
[----:B012---:R-:W-:Y:S01]  /*208d0*/  ENDCOLLECTIVE ;  /* 0x000000000000791b */ /* 0x007fe20003800000 */
.L_x_793:
[----:B------:R-:W-:Y:S05]  /*208e0*/  BSYNC B1 ;  /* 0x0000000000017941 */ /* 0x000fea0003800000 */
.L_x_792:
[----:B------:R-:W-:Y:S02]  /*208f0*/  IMAD.MOV.U32 R13, RZ, RZ, R118 ;  /* 0x000000ffff0d7224 */ /* 0x000fe400078e0076 */
[----:B------:R-:W-:Y:S02]  /*20900*/  IMAD.MOV.U32 R12, RZ, RZ, RZ ;  /* 0x000000ffff0c7224 */ /* 0x000fe400078e00ff */
[----:B------:R-:W-:Y:S02]  /*20910*/  IMAD.MOV.U32 R11, RZ, RZ, 0x1c1f ;  /* 0x00001c1fff0b7424 */ /* 0x000fe400078e00ff */
[----:B------:R-:W-:Y:S02]  /*20920*/  IMAD.MOV.U32 R15, RZ, RZ, -0x1 ;  /* 0xffffffffff0f7424 */ /* 0x000fe400078e00ff */
[----:B------:R-:W-:-:S07]  /*20930*/  IMAD.MOV.U32 R78, RZ, RZ, R14 ;  /* 0x000000ffff4e7224 */ /* 0x000fce00078e000e */
[----:B------:R-:W-:Y:S05]  /*20940*/  WARPSYNC.COLLECTIVE R15, `(.L_x_794) ;  /* 0x000000000f087348 */ /* 0x000fea0003c00000 */
[----:B------:R0:W1:Y:S02]  /*20950*/  SHFL.IDX P6, R14, R13, R12, R11 ;  /* 0x0000000c0d0e7389 */ /* 0x00006400000c000b */
[----:B01----:R-:W-:Y:S01]  /*20960*/  ENDCOLLECTIVE ;  /* 0x000000000000791b */ /* 0x003fe20003800000 */
.L_x_794:
[----:B------:R-:W-:Y:S01]  /*20970*/  IMAD.MOV.U32 R11, RZ, RZ, R14 ;  /* 0x000000ffff0b7224 */ /* 0x000fe200078e000e */
[----:B------:R-:W-:Y:S06]  /*20980*/  BRA `(.L_x_795) ;  /* 0xfffffe3000c07947 */ /* 0x000fec000383ffff */
.L_x_492:
[----:B------:R-:W-:Y:S01]  /*20990*/  BSSY B1, `(.L_x_796) ;  /* 0x0000008000017945 */ /* 0x000fe20003800000 */
[----:B0---4-:R-:W-:Y:S02]  /*209a0*/  IMAD.MOV.U32 R13, RZ, RZ, R115 ;  /* 0x000000ffff0d7224 */ /* 0x011fe400078e0073 */
[----:B------:R-:W-:Y:S02]  /*209b0*/  IMAD.MOV.U32 R12, RZ, RZ, 0x1 ;  /* 0x00000001ff0c7424 */ /* 0x000fe400078e00ff */
[----:B---3--:R-:W-:Y:S02]  /*209c0*/  IMAD.MOV.U32 R11, RZ, RZ, 0x1c1f ;  /* 0x00001c1fff0b7424 */ /* 0x008fe400078e00ff */
[----:B------:R-:W-:-:S07]  /*209d0*/  IMAD.MOV.U32 R15, RZ, RZ, -0x1 ;  /* 0xffffffffff0f7424 */ /* 0x000fce00078e00ff */
[----:B-12---:R-:W-:Y:S05]  /*209e0*/  WARPSYNC.COLLECTIVE R15, `(.L_x_797) ;  /* 0x000000000f087348 */ /* 0x006fea0003c00000 */
[----:B------:R0:W3:Y:S02]  /*209f0*/  SHFL.IDX P6, R14, R13, R12, R11 ;  /* 0x0000000c0d0e7389 */ /* 0x0000e400000c000b */
[----:B0123--:R-:W-:Y:S01]  /*20a00*/  ENDCOLLECTIVE ;  /* 0x000000000000791b */ /* 0x00ffe20003800000 */
.L_x_797:
[----:B------:R-:W-:Y:S05]  /*20a10*/  BSYNC B1 ;  /* 0x0000000000017941 */ /* 0x000fea0003800000 */
.L_x_796:
[----:B------:R-:W-:Y:S01]  /*20a20*/  IMAD.MOV.U32 R13, RZ, RZ, R118 ;  /* 0x000000ffff0d7224 */ /* 0x000fe200078e0076 */
[----:B------:R-:W-:Y:S01]  /*20a30*/  MOV R115, R14 ;  /* 0x0000000e00737202 */ /* 0x000fe20000000f00 */
[----:B------:R-:W-:Y:S02]  /*20a40*/  IMAD.MOV.U32 R12, RZ, RZ, 0x1 ;  /* 0x00000001ff0c7424 */ /* 0x000fe400078e00ff */
[----:B------:R-:W-:Y:S02]  /*20a50*/  IMAD.MOV.U32 R11, RZ, RZ, 0x1c1f ;  /* 0x00001c1fff0b7424 */ /* 0x000fe400078e00ff */
[----:B------:R-:W-:-:S07]  /*20a60*/  IMAD.MOV.U32 R15, RZ, RZ, -0x1 ;  /* 0xffffffffff0f7424 */ /* 0x000fce00078e00ff */
[----:B------:R-:W-:Y:S05]  /*20a70*/  WARPSYNC.COLLECTIVE R15, `(.L_x_798) ;  /* 0x000000000f087348 */ /* 0x000fea0003c00000 */
[----:B------:R0:W1:Y:S02]  /*20a80*/  SHFL.IDX P6, R14, R13, R12, R11 ;  /* 0x0000000c0d0e7389 */ /* 0x00006400000c000b */
[----:B01----:R-:W-:Y:S01]  /*20a90*/  ENDCOLLECTIVE ;  /* 0x000000000000791b */ /* 0x003fe20003800000 */
.L_x_798:
[----:B------:R-:W-:Y:S01]  /*20aa0*/  IMAD.MOV.U32 R118, RZ, RZ, R14 ;  /* 0x000000ffff767224 */ /* 0x000fe200078e000e */
[----:B------:R-:W-:Y:S06]  /*20ab0*/  BRA `(.L_x_799) ;  /* 0xfffffe4800207947 */ /* 0x000fec000383ffff */
.L_x_522:
[----:B0-----:R0:W1:Y:S02]  /*20ac0*/  SYNCS.PHASECHK.TRANS64.TRYWAIT P5, [R85+URZ+0x2a890], R86 ;  /* 0x02a89056550075a7 */ /* 0x00106400080a017f */
[----:B-1----:R-:W-:Y:S05]  /*20ad0*/  @!P5 NANOSLEEP.SYNCS 0x989680 ;  /* 0x009896800000d95d */ /* 0x002fea0003900000 */
[----:B------:R-:W1:Y:S02]  /*20ae0*/  @!P5 SYNCS.PHASECHK.TRANS64 P5, [R85+URZ+0x2a890], R86 ;  /* 0x02a890565500d5a7 */ /* 0x000e6400080a007f */
[----:B-1----:R-:W-:Y:S05]  /*20af0*/  @!P5 BRA `(.L_x_522) ;  /* 0xfffffffc00f0d947 */ /* 0x002fea000383ffff */
[----:B------:R-:W-:Y:S05]  /*20b00*/  BRA `(.L_x_800) ;  /* 0xfffffe6800807947 */ /* 0x000fea000383ffff */
.L_x_523:
        /* <DEDUP_REMOVED lines=8> */
.L_x_802:
[----:B------:R-:W-:Y:S05]  /*20b90*/  BSYNC B1 ;  /* 0x0000000000017941 */ /* 0x000fea0003800000 */
.L_x_801:
        /* <DEDUP_REMOVED lines=8> */
.L_x_803:
[----:B------:R-:W-:Y:S01]  /*20c20*/  IMAD.MOV.U32 R11, RZ, RZ, R14 ;  /* 0x000000ffff0b7224 */ /* 0x000fe200078e000e */
[----:B------:R-:W-:Y:S06]  /*20c30*/  BRA `(.L_x_804) ;  /* 0xfffffe6800507947 */ /* 0x000fec000383ffff */
.L_x_536:
[----:B------:R-:W-:Y:S01]  /*20c40*/  BSSY B1, `(.L_x_805) ;  /* 0x0000008000017945 */ /* 0x000fe20003800000 */
[----:B--234-:R-:W-:Y:S01]  /*20c50*/  IMAD.MOV.U32 R13, RZ, RZ, R115 ;  /* 0x000000ffff0d7224 */ /* 0x01cfe200078e0073 */
[----:B------:R-:W-:Y:S01]  /*20c60*/  MOV R12, 0x1 ;  /* 0x00000001000c7802 */ /* 0x000fe20000000f00 */
[----:B------:R-:W-:Y:S02]  /*20c70*/  IMAD.MOV.U32 R11, RZ, RZ, 0x1c1f ;  /* 0x00001c1fff0b7424 */ /* 0x000fe400078e00ff */
[----:B------:R-:W-:-:S07]  /*20c80*/  IMAD.MOV.U32 R15, RZ, RZ, -0x1 ;  /* 0xffffffffff0f7424 */ /* 0x000fce00078e00ff */
[----:B01----:R-:W-:Y:S05]  /*20c90*/  WARPSYNC.COLLECTIVE R15, `(.L_x_806) ;  /* 0x000000000f087348 */ /* 0x003fea0003c00000 */
[----:B------:R2:W3:Y:S02]  /*20ca0*/  SHFL.IDX P6, R14, R13, R12, R11 ;  /* 0x0000000c0d0e7389 */ /* 0x0004e400000c000b */
[----:B0123--:R-:W-:Y:S01]  /*20cb0*/  ENDCOLLECTIVE ;  /* 0x000000000000791b */ /* 0x00ffe20003800000 */
.L_x_806:
[----:B------:R-:W-:Y:S05]  /*20cc0*/  BSYNC B1 ;  /* 0x0000000000017941 */ /* 0x000fea0003800000 */
.L_x_805:
[----:B------:R-:W-:Y:S02]  /*20cd0*/  IMAD.MOV.U32 R13, RZ, RZ, R118 ;  /* 0x000000ffff0d7224 */ /* 0x000fe400078e0076 */
[----:B------:R-:W-:Y:S02]  /*20ce0*/  IMAD.MOV.U32 R12, RZ, RZ, 0x1 ;  /* 0x00000001ff0c7424 */ /* 0x000fe400078e00ff */
[----:B------:R-:W-:Y:S02]  /*20cf0*/  IMAD.MOV.U32 R11, RZ, RZ, 0x1c1f ;  /* 0x00001c1fff0b7424 */ /* 0x000fe400078e00ff */
[----:B------:R-:W-:Y:S02]  /*20d00*/  IMAD.MOV.U32 R15, RZ, RZ, -0x1 ;  /* 0xffffffffff0f7424 */ /* 0x000fe400078e00ff */
[----:B------:R-:W-:-:S07]  /*20d10*/  IMAD.MOV.U32 R115, RZ, RZ, R14 ;  /* 0x000000ffff737224 */ /* 0x000fce00078e000e */
[----:B------:R-:W-:Y:S05]  /*20d20*/  WARPSYNC.COLLECTIVE R15, `(.L_x_807) ;  /* 0x000000000f087348 */ /* 0x000fea0003c00000 */
[----:B------:R0:W1:Y:S02]  /*20d30*/  SHFL.IDX P6, R14, R13, R12, R11 ;  /* 0x0000000c0d0e7389 */ /* 0x00006400000c000b */
[----:B01----:R-:W-:Y:S01]  /*20d40*/  ENDCOLLECTIVE ;  /* 0x000000000000791b */ /* 0x003fe20003800000 */
.L_x_807:
[----:B------:R-:W-:Y:S01]  /*20d50*/  IMAD.MOV.U32 R118, RZ, RZ, R14 ;  /* 0x000000ffff767224 */ /* 0x000fe200078e000e */
[----:B------:R-:W-:Y:S06]  /*20d60*/  BRA `(.L_x_808) ;  /* 0xfffffe80002c7947 */ /* 0x000fec000383ffff */
.L_x_549:
[----:B-1----:R1:W2:Y:S02]  /*20d70*/  SYNCS.PHASECHK.TRANS64.TRYWAIT P3, [R85+URZ+0x2a890], R86 ;  /* 0x02a89056550075a7 */ /* 0x0022a4000806017f */
[----:B--2---:R-:W-:Y:S05]  /*20d80*/  @!P3 NANOSLEEP.SYNCS 0x989680 ;  /* 0x009896800000b95d */ /* 0x004fea0003900000 */
[----:B------:R-:W2:Y:S02]  /*20d90*/  @!P3 SYNCS.PHASECHK.TRANS64 P3, [R85+URZ+0x2a890], R86 ;  /* 0x02a890565500b5a7 */ /* 0x000ea4000806007f */
[----:B--2---:R-:W-:Y:S05]  /*20da0*/  @!P3 BRA `(.L_x_549) ;  /* 0xfffffffc00f0b947 */ /* 0x004fea000383ffff */
[----:B------:R-:W-:Y:S05]  /*20db0*/  BRA `(.L_x_809) ;  /* 0xfffffe9800447947 */ /* 0x000fea000383ffff */
.L_x_550:
[----:B------:R-:W-:Y:S01]  /*20dc0*/  BSSY B1, `(.L_x_810) ;  /* 0x0000008000017945 */ /* 0x000fe20003800000 */
[----:B------:R-:W-:Y:S02]  /*20dd0*/  IMAD.MOV.U32 R13, RZ, RZ, R37 ;  /* 0x000000ffff0d7224 */ /* 0x000fe400078e0025 */
[----:B------:R-:W-:Y:S02]  /*20de0*/  IMAD.MOV.U32 R12, RZ, RZ, RZ ;  /* 0x000000ffff0c7224 */ /* 0x000fe400078e00ff */
[----:B------:R-:W-:Y:S02]  /*20df0*/  IMAD.MOV.U32 R11, RZ, RZ, 0x1c1f ;  /* 0x00001c1fff0b7424 */ /* 0x000fe400078e00ff */
[----:B------:R-:W-:-:S07]  /*20e00*/  IMAD.MOV.U32 R15, RZ, RZ, -0x1 ;  /* 0xffffffffff0f7424 */ /* 0x000fce00078e00ff */
[----:B-1----:R-:W-:Y:S05]  /*20e10*/  WARPSYNC.COLLECTIVE R15, `(.L_x_811) ;  /* 0x000000000f087348 */ /* 0x002fea0003c00000 */
[----:B------:R0:W2:Y:S02]  /*20e20*/  SHFL.IDX P6, R14, R13, R12, R11 ;  /* 0x0000000c0d0e7389 */ /* 0x0000a400000c000b */
[----:B012---:R-:W-:Y:S01]  /*20e30*/  ENDCOLLECTIVE ;  /* 0x000000000000791b */ /* 0x007fe20003800000 */
.L_x_811:
[----:B------:R-:W-:Y:S05]  /*20e40*/  BSYNC B1 ;  /* 0x0000000000017941 */ /* 0x000fea0003800000 */
.L_x_810:
[----:B------:R-:W-:Y:S01]  /*20e50*/  IMAD.MOV.U32 R13, RZ, RZ, R36 ;  /* 0x000000ffff0d7224 */ /* 0x000fe200078e0024 */
[----:B------:R-:W-:Y:S01]  /*20e60*/  MOV R15, 0xffffffff ;  /* 0xffffffff000f7802 */ /* 0x000fe20000000f00 */
[----:B------:R-:W-:Y:S02]  /*20e70*/  IMAD.MOV.U32 R12, RZ, RZ, RZ ;  /* 0x000000ffff0c7224 */ /* 0x000fe400078e00ff */
[----:B------:R-:W-:Y:S02]  /*20e80*/  IMAD.MOV.U32 R11, RZ, RZ, 0x1c1f ;  /* 0x00001c1fff0b7424 */ /* 0x000fe400078e00ff */
[----:B------:R-:W-:-:S07]  /*20e90*/  IMAD.MOV.U32 R40, RZ, RZ, R14 ;  /* 0x000000ffff287224 */ /* 0x000fce00078e000e */
[----:B------:R-:W-:Y:S05]  /*20ea0*/  WARPSYNC.COLLECTIVE R15, `(.L_x_812) ;  /* 0x000000000f087348 */ /* 0x000fea0003c00000 */
[----:B------:R0:W1:Y:S02]  /*20eb0*/  SHFL.IDX P6, R14, R13, R12, R11 ;  /* 0x0000000c0d0e7389 */ /* 0x00006400000c000b */
[----:B01----:R-:W-:Y:S01]  /*20ec0*/  ENDCOLLECTIVE ;  /* 0x000000000000791b */ /* 0x003fe20003800000 */
.L_x_812:
[----:B------:R-:W-:Y:S01]  /*20ed0*/  IMAD.MOV.U32 R39, RZ, RZ, R14 ;  /* 0x000000ffff277224 */ /* 0x000fe200078e000e */
[----:B------:R-:W-:Y:S06]  /*20ee0*/  BRA `(.L_x_813) ;  /* 0xfffffe9800607947 */ /* 0x000fec000383ffff */
.L_x_553:
[----:B------:R-:W-:Y:S01]  /*20ef0*/  BSSY B1, `(.L_x_814) ;  /* 0x0000008000017945 */ /* 0x000fe20003800000 */
[----:B----4-:R-:W-:Y:S02]  /*20f00*/  IMAD.MOV.U32 R13, RZ, RZ, R37 ;  /* 0x000000ffff0d7224 */ /* 0x010fe400078e0025 */
[----:B------:R-:W-:Y:S02]  /*20f10*/  IMAD.MOV.U32 R12, RZ, RZ, 0x1 ;  /* 0x00000001ff0c7424 */ /* 0x000fe400078e00ff */
[----:B------:R-:W-:Y:S02]  /*20f20*/  IMAD.MOV.U32 R11, RZ, RZ, 0x1c1f ;  /* 0x00001c1fff0b7424 */ /* 0x000fe400078e00ff */
[----:B------:R-:W-:-:S07]  /*20f30*/  IMAD.MOV.U32 R15, RZ, RZ, -0x1 ;  /* 0xffffffffff0f7424 */ /* 0x000fce00078e00ff */
[----:B0123--:R-:W-:Y:S05]  /*20f40*/  WARPSYNC.COLLECTIVE R15, `(.L_x_815) ;  /* 0x000000000f087348 */ /* 0x00ffea0003c00000 */
[----:B------:R4:W0:Y:S02]  /*20f50*/  SHFL.IDX P6, R14, R13, R12, R11 ;  /* 0x0000000c0d0e7389 */ /* 0x00082400000c000b */
[----:B01234-:R-:W-:Y:S01]  /*20f60*/  ENDCOLLECTIVE ;  /* 0x000000000000791b */ /* 0x01ffe20003800000 */
.L_x_815:
[----:B------:R-:W-:Y:S05]  /*20f70*/  BSYNC B1 ;  /* 0x0000000000017941 */ /* 0x000fea0003800000 */
.L_x_814:
        /* <DEDUP_REMOVED lines=8> */
.L_x_816:
[----:B------:R-:W-:Y:S01]  /*21000*/  IMAD.MOV.U32 R39, RZ, RZ, R14 ;  /* 0x000000ffff277224 */ /* 0x000fe200078e000e */
[----:B------:R-:W-:Y:S06]  /*21010*/  BRA `(.L_x_817) ;  /* 0xfffffe9800bc7947 */ /* 0x000fec000383ffff */
.L_x_557:
[----:B------:R0:W0:Y:S02]  /*21020*/  SYNCS.PHASECHK.TRANS64.TRYWAIT P2, [R85+URZ+0x2a8b0], R86 ;  /* 0x02a8b056550075a7 */ /* 0x000024000804017f */
[----:B0-----:R-:W-:Y:S05]  /*21030*/  @!P2 NANOSLEEP.SYNCS 0x989680 ;  /* 0x009896800000a95d */ /* 0x001fea0003900000 */
[----:B------:R-:W0:Y:S02]  /*21040*/  @!P2 SYNCS.PHASECHK.TRANS64 P2, [R85+URZ+0x2a8b0], R86 ;  /* 0x02a8b0565500a5a7 */ /* 0x000e24000804007f */
[----:B0-----:R-:W-:Y:S05]  /*21050*/  @!P2 BRA `(.L_x_557) ;  /* 0xfffffffc00f0a947 */ /* 0x001fea000383ffff */
[----:B------:R-:W-:Y:S05]  /*21060*/  BRA `(.L_x_818) ;  /* 0xfffffe9c00947947 */ /* 0x000fea000383ffff */
.L_x_577:
[----:B------:R-:W-:Y:S01]  /*21070*/  BSSY B1, `(.L_x_819) ;  /* 0x0000008000017945 */ /* 0x000fe20003800000 */
[----:B------:R-:W-:Y:S02]  /*21080*/  IMAD.MOV.U32 R13, RZ, RZ, R42 ;  /* 0x000000ffff0d7224 */ /* 0x000fe400078e002a */
[----:B------:R-:W-:Y:S02]  /*21090*/  IMAD.MOV.U32 R12, RZ, RZ, RZ ;  /* 0x000000ffff0c7224 */ /* 0x000fe400078e00ff */
[----:B------:R-:W-:Y:S02]  /*210a0*/  IMAD.MOV.U32 R11, RZ, RZ, 0x1c1f ;  /* 0x00001c1fff0b7424 */ /* 0x000fe400078e00ff */
[----:B------:R-:W-:-:S07]  /*210b0*/  IMAD.MOV.U32 R15, RZ, RZ, -0x1 ;  /* 0xffffffffff0f7424 */ /* 0x000fce00078e00ff */
[----:B---3--:R-:W-:Y:S05]  /*210c0*/  WARPSYNC.COLLECTIVE R15, `(.L_x_820) ;  /* 0x000000000f087348 */ /* 0x008fea0003c00000 */
[----:B------:R0:W1:Y:S02]  /*210d0*/  SHFL.IDX P6, R14, R13, R12, R11 ;  /* 0x0000000c0d0e7389 */ /* 0x00006400000c000b */
[----:B01-3--:R-:W-:Y:S01]  /*210e0*/  ENDCOLLECTIVE ;  /* 0x000000000000791b */ /* 0x00bfe20003800000 */
.L_x_820:
[----:B------:R-:W-:Y:S05]  /*210f0*/  BSYNC B1 ;  /* 0x0000000000017941 */ /* 0x000fea0003800000 */
.L_x_819:
[----:B------:R-:W-:Y:S01]  /*21100*/  MOV R13, R39 ;  /* 0x00000027000d7202 */ /* 0x000fe20000000f00 */
[----:B------:R-:W-:Y:S02]  /*21110*/  IMAD.MOV.U32 R12, RZ, RZ, RZ ;  /* 0x000000ffff0c7224 */ /* 0x000fe400078e00ff */
[----:B------:R-:W-:Y:S02]  /*21120*/  IMAD.MOV.U32 R11, RZ, RZ, 0x1c1f ;  /* 0x00001c1fff0b7424 */ /* 0x000fe400078e00ff */
[----:B------:R-:W-:Y:S02]  /*21130*/  IMAD.MOV.U32 R15, RZ, RZ, -0x1 ;  /* 0xffffffffff0f7424 */ /* 0x000fe400078e00ff */
[----:B------:R-:W-:-:S07]  /*21140*/  IMAD.MOV.U32 R42, RZ, RZ, R14 ;  /* 0x000000ffff2a7224 */ /* 0x000fce00078e000e */
[----:B------:R-:W-:Y:S05]  /*21150*/  WARPSYNC.COLLECTIVE R15, `(.L_x_821) ;  /* 0x000000000f087348 */ /* 0x000fea0003c00000 */
[----:B------:R0:W1:Y:S02]  /*21160*/  SHFL.IDX P6, R14, R13, R12, R11 ;  /* 0x0000000c0d0e7389 */ /* 0x00006400000c000b */
[----:B01----:R-:W-:Y:S01]  /*21170*/  ENDCOLLECTIVE ;  /* 0x000000000000791b */ /* 0x003fe20003800000 */
.L_x_821:
[----:B------:R-:W-:Y:S02]  /*21180*/  IMAD.MOV.U32 R13, RZ, RZ, R37 ;  /* 0x000000ffff0d7224 */ /* 0x000fe400078e0025 */
[----:B------:R-:W-:-:S07]  /*21190*/  IMAD.MOV.U32 R39, RZ, RZ, R14 ;  /* 0x000000ffff277224 */ /* 0x000fce00078e000e */
[----:B------:R-:W-:Y:S05]  /*211a0*/  WARPSYNC.COLLECTIVE R15, `(.L_x_822) ;  /* 0x000000000f087348 */ /* 0x000fea0003c00000 */
[----:B------:R0:W1:Y:S02]  /*211b0*/  SHFL.IDX P6, R14, R13, R12, R11 ;  /* 0x0000000c0d0e7389 */ /* 0x00006400000c000b */
[----:B01----:R-:W-:Y:S01]  /*211c0*/  ENDCOLLECTIVE ;  /* 0x000000000000791b */ /* 0x003fe20003800000 */
.L_x_822:
[----:B------:R-:W-:Y:S02]  /*211d0*/  IMAD.MOV.U32 R13, RZ, RZ, R40 ;  /* 0x000000ffff0d7224 */ /* 0x000fe400078e0028 */
[----:B------:R-:W-:-:S07]  /*211e0*/  IMAD.MOV.U32 R44, RZ, RZ, R14 ;  /* 0x000000ffff2c7224 */ /* 0x000fce00078e000e */
[----:B------:R-:W-:Y:S05]  /*211f0*/  WARPSYNC.COLLECTIVE R15, `(.L_x_823) ;  /* 0x000000000f087348 */ /* 0x000fea0003c00000 */
[----:B------:R0:W1:Y:S02]  /*21200*/  SHFL.IDX P6, R14, R13, R12, R11 ;  /* 0x0000000c0d0e7389 */ /* 0x00006400000c000b */
[----:B01----:R-:W-:Y:S01]  /*21210*/  ENDCOLLECTIVE ;  /* 0x000000000000791b */ /* 0x003fe20003800000 */
.L_x_823:
[----:B------:R-:W-:Y:S01]  /*21220*/  IMAD.MOV.U32 R41, RZ, RZ, R14 ;  /* 0x000000ffff297224 */ /* 0x000fe200078e000e */
[----:B------:R-:W-:Y:S06]  /*21230*/  BRA `(.L_x_824) ;  /* 0xfffffeac003c7947 */ /* 0x000fec000383ffff */
.L_x_581:
[----:B0-----:R0:W1:Y:S02]  /*21240*/  SYNCS.PHASECHK.TRANS64.TRYWAIT P0, [R2+URZ+0x2a800], R15 ;  /* 0x02a8000f020075a7 */ /* 0x001064000800017f */
[----:B-1----:R-:W-:Y:S05]  /*21250*/  @!P0 NANOSLEEP.SYNCS 0x989680 ;  /* 0x009896800000895d */ /* 0x002fea0003900000 */
[----:B------:R-:W1:Y:S02]  /*21260*/  @!P0 SYNCS.PHASECHK.TRANS64 P0, [R2+URZ+0x2a800], R15 ;  /* 0x02a8000f020085a7 */ /* 0x000e64000800007f */
[----:B-1----:R-:W-:Y:S05]  /*21270*/  @!P0 BRA `(.L_x_581) ;  /* 0xfffffffc00f08947 */ /* 0x002fea000383ffff */
[----:B------:R-:W-:Y:S05]  /*21280*/  BRA `(.L_x_825) ;  /* 0xfffffeb400b07947 */ /* 0x000fea000383ffff */
.L_x_605:
        /* <DEDUP_REMOVED lines=8> */
.L_x_827:
[----:B------:R-:W-:Y:S05]  /*21310*/  BSYNC B1 ;  /* 0x0000000000017941 */ /* 0x000fea0003800000 */
.L_x_826:
        /* <DEDUP_REMOVED lines=8> */
.L_x_828:
[----:B------:R-:W-:Y:S02]  /*213a0*/  IMAD.MOV.U32 R13, RZ, RZ, R37 ;  /* 0x000000ffff0d7224 */ /* 0x000fe400078e0025 */
[----:B------:R-:W-:-:S07]  /*213b0*/  IMAD.MOV.U32 R0, RZ, RZ, R14 ;  /* 0x000000ffff007224 */ /* 0x000fce00078e000e */
[----:B------:R-:W-:Y:S05]  /*213c0*/  WARPSYNC.COLLECTIVE R15, `(.L_x_829) ;  /* 0x000000000f087348 */ /* 0x000fea0003c00000 */
[----:B------:R0:W1:Y:S02]  /*213d0*/  SHFL.IDX P6, R14, R13, R12, R11 ;  /* 0x0000000c0d0e7389 */ /* 0x00006400000c000b */
[----:B01----:R-:W-:Y:S01]  /*213e0*/  ENDCOLLECTIVE ;  /* 0x000000000000791b */ /* 0x003fe20003800000 */
.L_x_829:
[----:B------:R-:W-:Y:S02]  /*213f0*/  IMAD.MOV.U32 R13, RZ, RZ, R40 ;  /* 0x000000ffff0d7224 */ /* 0x000fe400078e0028 */
[----:B------:R-:W-:-:S07]  /*21400*/  IMAD.MOV.U32 R37, RZ, RZ, R14 ;  /* 0x000000ffff257224 */ /* 0x000fce00078e000e */
[----:B------:R-:W-:Y:S05]  /*21410*/  WARPSYNC.COLLECTIVE R15, `(.L_x_830) ;  /* 0x000000000f087348 */ /* 0x000fea0003c00000 */
[----:B------:R0:W1:Y:S02]  /*21420*/  SHFL.IDX P6, R14, R13, R12, R11 ;  /* 0x0000000c0d0e7389 */ /* 0x00006400000c000b */
[----:B01----:R-:W-:Y:S01]  /*21430*/  ENDCOLLECTIVE ;  /* 0x000000000000791b */ /* 0x003fe20003800000 */
.L_x_830:
[----:B------:R-:W-:Y:S01]  /*21440*/  IMAD.MOV.U32 R40, RZ, RZ, R14 ;  /* 0x000000ffff287224 */ /* 0x000fe200078e000e */
[----:B------:R-:W-:Y:S06]  /*21450*/  BRA `(.L_x_831) ;  /* 0xfffffed4005c7947 */ /* 0x000fec000383ffff */
.L_x_609:
[----:B0-----:R0:W1:Y:S02]  /*21460*/  SYNCS.PHASECHK.TRANS64.TRYWAIT P0, [R2+URZ+0x2a800], R3 ;  /* 0x02a80003020075a7 */ /* 0x001064000800017f */
[----:B-1----:R-:W-:Y:S05]  /*21470*/  @!P0 NANOSLEEP.SYNCS 0x989680 ;  /* 0x009896800000895d */ /* 0x002fea0003900000 */
[----:B------:R-:W1:Y:S02]  /*21480*/  @!P0 SYNCS.PHASECHK.TRANS64 P0, [R2+URZ+0x2a800], R3 ;  /* 0x02a80003020085a7 */ /* 0x000e64000800007f */
[----:B-1----:R-:W-:Y:S05]  /*21490*/  @!P0 BRA `(.L_x_609) ;  /* 0xfffffffc00f08947 */ /* 0x002fea000383ffff */
[----:B------:R-:W-:Y:S05]  /*214a0*/  BRA `(.L_x_832) ;  /* 0xfffffedc00687947 */ /* 0x000fea000383ffff */
.L_x_623:
[----:B-1----:R1:W2:Y:S02]  /*214b0*/  SYNCS.PHASECHK.TRANS64.TRYWAIT P1, [R9+URZ+0x2a830], R0 ;  /* 0x02a83000090075a7 */ /* 0x0022a4000802017f */
[----:B--2---:R-:W-:Y:S05]  /*214c0*/  @!P1 NANOSLEEP.SYNCS 0x989680 ;  /* 0x009896800000995d */ /* 0x004fea0003900000 */
[----:B------:R-:W2:Y:S02]  /*214d0*/  @!P1 SYNCS.PHASECHK.TRANS64 P1, [R9+URZ+0x2a830], R0 ;  /* 0x02a83000090095a7 */ /* 0x000ea4000802007f */
[----:B--2---:R-:W-:Y:S05]  /*214e0*/  @!P1 BRA `(.L_x_623) ;  /* 0xfffffffc00f09947 */ /* 0x004fea000383ffff */
[----:B------:R-:W-:Y:S05]  /*214f0*/  BRA `(.L_x_622) ;  /* 0xffffff0000787947 */ /* 0x000fea000383ffff */
.L_x_631:
[----:B-1----:R1:W2:Y:S02]  /*21500*/  SYNCS.PHASECHK.TRANS64.TRYWAIT P1, [R15+URZ+0x2a830], R0 ;  /* 0x02a830000f0075a7 */ /* 0x0022a4000802017f */
[----:B--2---:R-:W-:Y:S05]  /*21510*/  @!P1 NANOSLEEP.SYNCS 0x989680 ;  /* 0x009896800000995d */ /* 0x004fea0003900000 */
[----:B------:R-:W2:Y:S02]  /*21520*/  @!P1 SYNCS.PHASECHK.TRANS64 P1, [R15+URZ+0x2a830], R0 ;  /* 0x02a830000f0095a7 */ /* 0x000ea4000802007f */
[----:B--2---:R-:W-:Y:S05]  /*21530*/  @!P1 BRA `(.L_x_631) ;  /* 0xfffffffc00f09947 */ /* 0x004fea000383ffff */
[----:B------:R-:W-:Y:S05]  /*21540*/  BRA `(.L_x_630) ;  /* 0xffffff24006c7947 */ /* 0x000fea000383ffff */
.L_x_636:
[----:B-1----:R1:W2:Y:S02]  /*21550*/  SYNCS.PHASECHK.TRANS64.TRYWAIT P1, [R20+URZ+0x2a850], R0 ;  /* 0x02a85000140075a7 */ /* 0x0022a4000802017f */
[----:B--2---:R-:W-:Y:S05]  /*21560*/  @!P1 NANOSLEEP.SYNCS 0x989680 ;  /* 0x009896800000995d */ /* 0x004fea0003900000 */
[----:B------:R-:W2:Y:S02]  /*21570*/  @!P1 SYNCS.PHASECHK.TRANS64 P1, [R20+URZ+0x2a850], R0 ;  /* 0x02a85000140095a7 */ /* 0x000ea4000802007f */
[----:B--2---:R-:W-:Y:S05]  /*21580*/  @!P1 BRA `(.L_x_636) ;  /* 0xfffffffc00f09947 */ /* 0x004fea000383ffff */
[----:B------:R-:W-:Y:S05]  /*21590*/  BRA `(.L_x_635) ;  /* 0xffffff3000987947 */ /* 0x000fea000383ffff */
.L_x_644:
[----:B-1----:R1:W2:Y:S02]  /*215a0*/  SYNCS.PHASECHK.TRANS64.TRYWAIT P1, [R4+URZ+0x2a850], R9 ;  /* 0x02a85009040075a7 */ /* 0x0022a4000802017f */
[----:B--2---:R-:W-:Y:S05]  /*215b0*/  @!P1 NANOSLEEP.SYNCS 0x989680 ;  /* 0x009896800000995d */ /* 0x004fea0003900000 */
[----:B------:R-:W2:Y:S02]  /*215c0*/  @!P1 SYNCS.PHASECHK.TRANS64 P1, [R4+URZ+0x2a850], R9 ;  /* 0x02a85009040095a7 */ /* 0x000ea4000802007f */
[----:B--2---:R-:W-:Y:S05]  /*215d0*/  @!P1 BRA `(.L_x_644) ;  /* 0xfffffffc00f09947 */ /* 0x004fea000383ffff */
[----:B------:R-:W-:Y:S05]  /*215e0*/  BRA `(.L_x_643) ;  /* 0xffffff4800707947 */ /* 0x000fea000383ffff */
.L_x_684:
[----:B------:R-:W0:Y:S01]  /*215f0*/  S2R R9, SR_TID.X ;  /* 0x0000000000097919 */ /* 0x000e220000002100 */
[----:B------:R-:W-:Y:S01]  /*21600*/  BSSY B1, `(.L_x_833) ;  /* 0x000000a000017945 */ /* 0x000fe20003800000 */
[----:B------:R-:W-:Y:S02]  /*21610*/  IMAD.MOV.U32 R12, RZ, RZ, RZ ;  /* 0x000000ffff0c7224 */ /* 0x000fe400078e00ff */
[----:B------:R-:W-:Y:S02]  /*21620*/  IMAD.MOV.U32 R11, RZ, RZ, 0x1f ;  /* 0x0000001fff0b7424 */ /* 0x000fe400078e00ff */
[----:B------:R-:W-:Y:S01]  /*21630*/  IMAD.MOV.U32 R15, RZ, RZ, -0x1 ;  /* 0xffffffffff0f7424 */ /* 0x000fe200078e00ff */
[----:B0-----:R-:W-:-:S04]  /*21640*/  SHF.R.U32.HI R9, RZ, 0x5, R9 ;  /* 0x00000005ff097819 */ /* 0x001fc80000011609 */
[----:B------:R-:W-:-:S05]  /*21650*/  LOP3.LUT R9, R9, 0x3, RZ, 0xc0, !PT ;  /* 0x0000000309097812 */ /* 0x000fca00078ec0ff */
[----:B------:R-:W-:-:S07]  /*21660*/  IMAD.MOV.U32 R13, RZ, RZ, R9 ;  /* 0x000000ffff0d7224 */ /* 0x000fce00078e0009 */
[----:B------:R-:W-:Y:S05]  /*21670*/  WARPSYNC.COLLECTIVE R15, `(.L_x_834) ;  /* 0x000000000f087348 */ /* 0x000fea0003c00000 */
[----:B------:R0:W1:Y:S02]  /*21680*/  SHFL.IDX P6, R14, R13, R12, R11 ;  /* 0x0000000c0d0e7389 */ /* 0x00006400000c000b */
[----:B01----:R-:W-:Y:S01]  /*21690*/  ENDCOLLECTIVE ;  /* 0x000000000000791b */ /* 0x003fe20003800000 */
.L_x_834:
[----:B------:R-:W-:Y:S05]  /*216a0*/  BSYNC B1 ;  /* 0x0000000000017941 */ /* 0x000fea0003800000 */
.L_x_833:
[----:B------:R-:W-:Y:S05]  /*216b0*/  BRA `(.L_x_835) ;  /* 0xffffff9400b07947 */ /* 0x000fea000383ffff */
.L_x_686:
[----:B------:R-:W-:Y:S01]  /*216c0*/  BSSY B1, `(.L_x_836) ;  /* 0x0000006000017945 */ /* 0x000fe20003800000 */
[----:B------:R-:W-:-:S07]  /*216d0*/  IMAD.MOV.U32 R15, RZ, RZ, -0x1 ;  /* 0xffffffffff0f7424 */ /* 0x000fce00078e00ff */
[----:B0-----:R-:W-:Y:S05]  /*216e0*/  WARPSYNC.COLLECTIVE R15, `(.L_x_837) ;  /* 0x000000000f0c7348 */ /* 0x001fea0003c00000 */
[----:B------:R-:W-:Y:S02]  /*216f0*/  ELECT P6, UR62, PT ;  /* 0x00000000003e782f */ /* 0x000fe400038c0000 */
[----:B------:R-:W-:Y:S01]  /*21700*/  MOV R14, UR62 ;  /* 0x0000003e000e7c02 */ /* 0x000fe20008000f00 */
[----:B0-----:R-:W-:Y:S10]  /*21710*/  ENDCOLLECTIVE ;  /* 0x000000000000791b */ /* 0x001ff40003800000 */
.L_x_837:
[----:B------:R-:W-:Y:S05]  /*21720*/  BSYNC B1 ;  /* 0x0000000000017941 */ /* 0x000fea0003800000 */
.L_x_836:
[----:B------:R-:W-:Y:S05]  /*21730*/  BRA `(.L_x_685) ;  /* 0xffffff9400a87947 */ /* 0x000fea000383ffff */
.L_x_688:
[----:B0-----:R0:W1:Y:S02]  /*21740*/  SYNCS.PHASECHK.TRANS64.TRYWAIT P0, [R22+URZ+0x2a820], R7 ;  /* 0x02a82007160075a7 */ /* 0x001064000800017f */
[----:B-1----:R-:W-:Y:S05]  /*21750*/  @!P0 NANOSLEEP.SYNCS 0x989680 ;  /* 0x009896800000895d */ /* 0x002fea0003900000 */
[----:B------:R-:W1:Y:S02]  /*21760*/  @!P0 SYNCS.PHASECHK.TRANS64 P0, [R22+URZ+0x2a820], R7 ;  /* 0x02a82007160085a7 */ /* 0x000e64000800007f */
[----:B-1----:R-:W-:Y:S05]  /*21770*/  @!P0 BRA `(.L_x_688) ;  /* 0xfffffffc00f08947 */ /* 0x002fea000383ffff */
[----:B------:R-:W-:Y:S05]  /*21780*/  BRA `(.L_x_838) ;  /* 0xffffff9400b87947 */ /* 0x000fea000383ffff */
.L_x_692:
[----:B-1----:R1:W2:Y:S02]  /*21790*/  SYNCS.PHASECHK.TRANS64.TRYWAIT P0, [R11+URZ+0x2a8a0], R10 ;  /* 0x02a8a00a0b0075a7 */ /* 0x0022a4000800017f */
[----:B--2---:R-:W-:Y:S05]  /*217a0*/  @!P0 NANOSLEEP.SYNCS 0x989680 ;  /* 0x009896800000895d */ /* 0x004fea0003900000 */
[----:B------:R-:W2:Y:S02]  /*217b0*/  @!P0 SYNCS.PHASECHK.TRANS64 P0, [R11+URZ+0x2a8a0], R10 ;  /* 0x02a8a00a0b0085a7 */ /* 0x000ea4000800007f */
[----:B--2---:R-:W-:Y:S05]  /*217c0*/  @!P0 BRA `(.L_x_692) ;  /* 0xfffffffc00f08947 */ /* 0x004fea000383ffff */
[----:B------:R-:W-:Y:S05]  /*217d0*/  BRA `(.L_x_839) ;  /* 0xffffff9400d07947 */ /* 0x000fea000383ffff */
.L_x_699:
[----:B0-----:R0:W2:Y:S02]  /*217e0*/  SYNCS.PHASECHK.TRANS64.TRYWAIT P0, [R11+URZ+0x2a8c0], R10 ;  /* 0x02a8c00a0b0075a7 */ /* 0x0010a4000800017f */
[----:B--2---:R-:W-:Y:S05]  /*217f0*/  @!P0 NANOSLEEP.SYNCS 0x989680 ;  /* 0x009896800000895d */ /* 0x004fea0003900000 */
[----:B------:R-:W2:Y:S02]  /*21800*/  @!P0 SYNCS.PHASECHK.TRANS64 P0, [R11+URZ+0x2a8c0], R10 ;  /* 0x02a8c00a0b0085a7 */ /* 0x000ea4000800007f */
[----:B--2---:R-:W-:Y:S05]  /*21810*/  @!P0 BRA `(.L_x_699) ;  /* 0xfffffffc00f08947 */ /* 0x004fea000383ffff */
[----:B------:R-:W-:Y:S05]  /*21820*/  BRA `(.L_x_840) ;  /* 0xffffff9800c87947 */ /* 0x000fea000383ffff */
.L_x_707:
[----:B-1----:R1:W2:Y:S02]  /*21830*/  SYNCS.PHASECHK.TRANS64.TRYWAIT P2, [R10+URZ+0x2a8a0], R9 ;  /* 0x02a8a0090a0075a7 */ /* 0x0022a4000804017f */
[----:B--2---:R-:W-:Y:S05]  /*21840*/  @!P2 NANOSLEEP.SYNCS 0x989680 ;  /* 0x009896800000a95d */ /* 0x004fea0003900000 */
[----:B------:R-:W2:Y:S02]  /*21850*/  @!P2 SYNCS.PHASECHK.TRANS64 P2, [R10+URZ+0x2a8a0], R9 ;  /* 0x02a8a0090a00a5a7 */ /* 0x000ea4000804007f */
[----:B--2---:R-:W-:Y:S05]  /*21860*/  @!P2 BRA `(.L_x_707) ;  /* 0xfffffffc00f0a947 */ /* 0x004fea000383ffff */
[----:B------:R-:W-:Y:S05]  /*21870*/  BRA `(.L_x_841) ;  /* 0xffffff9c00c47947 */ /* 0x000fea000383ffff */
.L_x_714:
[----:B0-----:R0:W2:Y:S02]  /*21880*/  SYNCS.PHASECHK.TRANS64.TRYWAIT P2, [R10+URZ+0x2a8c0], R9 ;  /* 0x02a8c0090a0075a7 */ /* 0x0010a4000804017f */
[----:B--2---:R-:W-:Y:S05]  /*21890*/  @!P2 NANOSLEEP.SYNCS 0x989680 ;  /* 0x009896800000a95d */ /* 0x004fea0003900000 */
[----:B------:R-:W2:Y:S02]  /*218a0*/  @!P2 SYNCS.PHASECHK.TRANS64 P2, [R10+URZ+0x2a8c0], R9 ;  /* 0x02a8c0090a00a5a7 */ /* 0x000ea4000804007f */
[----:B--2---:R-:W-:Y:S05]  /*218b0*/  @!P2 BRA `(.L_x_714) ;  /* 0xfffffffc00f0a947 */ /* 0x004fea000383ffff */
[----:B------:R-:W-:Y:S05]  /*218c0*/  BRA `(.L_x_842) ;  /* 0xffffffa000b87947 */ /* 0x000fea000383ffff */
.L_x_730:
[----:B0-----:R-:W0:Y:S01]  /*218d0*/  S2R R8, SR_TID.X ;  /* 0x0000000000087919 */ /* 0x001e220000002100 */
[----:B------:R-:W-:Y:S01]  /*218e0*/  BSSY B0, `(.L_x_843) ;  /* 0x000000a000007945 */ /* 0x000fe20003800000 */
[----:B------:R-:W-:Y:S02]  /*218f0*/  IMAD.MOV.U32 R12, RZ, RZ, RZ ;  /* 0x000000ffff0c7224 */ /* 0x000fe400078e00ff */
[----:B------:R-:W-:Y:S02]  /*21900*/  IMAD.MOV.U32 R11, RZ, RZ, 0x1f ;  /* 0x0000001fff0b7424 */ /* 0x000fe400078e00ff */
[----:B------:R-:W-:Y:S01]  /*21910*/  IMAD.MOV.U32 R15, RZ, RZ, -0x1 ;  /* 0xffffffffff0f7424 */ /* 0x000fe200078e00ff */
[----:B0-----:R-:W-:-:S04]  /*21920*/  SHF.R.U32.HI R8, RZ, 0x5, R8 ;  /* 0x00000005ff087819 */ /* 0x001fc80000011608 */
[----:B------:R-:W-:-:S05]  /*21930*/  LOP3.LUT R8, R8, 0x3, RZ, 0xc0, !PT ;  /* 0x0000000308087812 */ /* 0x000fca00078ec0ff */
[----:B------:R-:W-:-:S07]  /*21940*/  IMAD.MOV.U32 R13, RZ, RZ, R8 ;  /* 0x000000ffff0d7224 */ /* 0x000fce00078e0008 */
[----:B-----5:R-:W-:Y:S05]  /*21950*/  WARPSYNC.COLLECTIVE R15, `(.L_x_844) ;  /* 0x000000000f087348 */ /* 0x020fea0003c00000 */
[----:B------:R0:W1:Y:S02]  /*21960*/  SHFL.IDX P6, R14, R13, R12, R11 ;  /* 0x0000000c0d0e7389 */ /* 0x00006400000c000b */
[----:B01---5:R-:W-:Y:S01]  /*21970*/  ENDCOLLECTIVE ;  /* 0x000000000000791b */ /* 0x023fe20003800000 */
.L_x_844:
[----:B------:R-:W-:Y:S05]  /*21980*/  BSYNC B0 ;  /* 0x0000000000007941 */ /* 0x000fea0003800000 */
.L_x_843:
[----:B------:R-:W-:Y:S05]  /*21990*/  BRA `(.L_x_845) ;  /* 0xffffffb000587947 */ /* 0x000fea000383ffff */
.L_x_733:
[----:B0-----:R0:W1:Y:S02]  /*219a0*/  SYNCS.PHASECHK.TRANS64.TRYWAIT P0, [R7+URZ+0x2a840], R2 ;  /* 0x02a84002070075a7 */ /* 0x001064000800017f */
[----:B-1----:R-:W-:Y:S05]  /*219b0*/  @!P0 NANOSLEEP.SYNCS 0x989680 ;  /* 0x009896800000895d */ /* 0x002fea0003900000 */
[----:B------:R-:W1:Y:S02]  /*219c0*/  @!P0 SYNCS.PHASECHK.TRANS64 P0, [R7+URZ+0x2a840], R2 ;  /* 0x02a84002070085a7 */ /* 0x000e64000800007f */
[----:B-1----:R-:W-:Y:S05]  /*219d0*/  @!P0 BRA `(.L_x_733) ;  /* 0xfffffffc00f08947 */ /* 0x002fea000383ffff */
[----:B------:R-:W-:Y:S05]  /*219e0*/  BRA `(.L_x_846) ;  /* 0xffffffb000a87947 */ /* 0x000fea000383ffff */
.L_x_734:
[----:B------:R-:W-:Y:S01]  /*219f0*/  BSSY B0, `(.L_x_847) ;  /* 0x0000008000007945 */ /* 0x000fe20003800000 */
[----:B------:R-:W-:Y:S01]  /*21a00*/  IMAD.MOV.U32 R13, RZ, RZ, R0 ;  /* 0x000000ffff0d7224 */ /* 0x000fe200078e0000 */
[----:B------:R-:W-:Y:S01]  /*21a10*/  MOV R11, 0x181f ;  /* 0x0000181f000b7802 */ /* 0x000fe20000000f00 */
[----:B------:R-:W-:Y:S02]  /*21a20*/  IMAD.MOV.U32 R12, RZ, RZ, RZ ;  /* 0x000000ffff0c7224 */ /* 0x000fe400078e00ff */
[----:B------:R-:W-:-:S07]  /*21a30*/  IMAD.MOV.U32 R15, RZ, RZ, -0x1 ;  /* 0xffffffffff0f7424 */ /* 0x000fce00078e00ff */
[----:B------:R-:W-:Y:S05]  /*21a40*/  WARPSYNC.COLLECTIVE R15, `(.L_x_848) ;  /* 0x000000000f087348 */ /* 0x000fea0003c00000 */
[----:B------:R0:W1:Y:S02]  /*21a50*/  SHFL.IDX P6, R14, R13, R12, R11 ;  /* 0x0000000c0d0e7389 */ /* 0x00006400000c000b */
[----:B01----:R-:W-:Y:S01]  /*21a60*/  ENDCOLLECTIVE ;  /* 0x000000000000791b */ /* 0x003fe20003800000 */
.L_x_848:
[----:B------:R-:W-:Y:S05]  /*21a70*/  BSYNC B0 ;  /* 0x0000000000007941 */ /* 0x000fea0003800000 */
.L_x_847:
[----:B------:R-:W-:Y:S02]  /*21a80*/  IMAD.MOV.U32 R13, RZ, RZ, R4 ;  /* 0x000000ffff0d7224 */ /* 0x000fe400078e0004 */
[----:B------:R-:W-:Y:S02]  /*21a90*/  IMAD.MOV.U32 R12, RZ, RZ, RZ ;  /* 0x000000ffff0c7224 */ /* 0x000fe400078e00ff */
[----:B------:R-:W-:Y:S02]  /*21aa0*/  IMAD.MOV.U32 R11, RZ, RZ, 0x181f ;  /* 0x0000181fff0b7424 */ /* 0x000fe400078e00ff */
[----:B------:R-:W-:Y:S02]  /*21ab0*/  IMAD.MOV.U32 R15, RZ, RZ, -0x1 ;  /* 0xffffffffff0f7424 */ /* 0x000fe400078e00ff */
[----:B------:R-:W-:Y:S02]  /*21ac0*/  IMAD.MOV.U32 R2, RZ, RZ, R14 ;  /* 0x000000ffff027224 */ /* 0x000fe400078e000e */
[----:B------:R-:W-:-:S07]  /*21ad0*/  @P0 IMAD R8, R5, 0x2, R22 ;  /* 0x0000000205080824 */ /* 0x000fce00078e0216 */
[----:B------:R-:W-:Y:S05]  /*21ae0*/  WARPSYNC.COLLECTIVE R15, `(.L_x_849) ;  /* 0x000000000f087348 */ /* 0x000fea0003c00000 */
[----:B------:R0:W1:Y:S02]  /*21af0*/  SHFL.IDX P6, R14, R13, R12, R11 ;  /* 0x0000000c0d0e7389 */ /* 0x00006400000c000b */
[----:B01----:R-:W-:Y:S01]  /*21b00*/  ENDCOLLECTIVE ;  /* 0x000000000000791b */ /* 0x003fe20003800000 */
.L_x_849:
[----:B------:R-:W-:Y:S02]  /*21b10*/  IMAD.MOV.U32 R13, RZ, RZ, R0 ;  /* 0x000000ffff0d7224 */ /* 0x000fe400078e0000 */
[----:B------:R-:W-:Y:S02]  /*21b20*/  IMAD.MOV.U32 R12, RZ, RZ, 0x1 ;  /* 0x00000001ff0c7424 */ /* 0x000fe400078e00ff */
[----:B------:R-:W-:-:S07]  /*21b30*/  IMAD.MOV.U32 R3, RZ, RZ, R14 ;  /* 0x000000ffff037224 */ /* 0x000fce00078e000e */
[----:B------:R-:W-:Y:S05]  /*21b40*/  WARPSYNC.COLLECTIVE R15, `(.L_x_850) ;  /* 0x000000000f087348 */ /* 0x000fea0003c00000 */
[----:B------:R0:W1:Y:S02]  /*21b50*/  SHFL.IDX P6, R14, R13, R12, R11 ;  /* 0x0000000c0d0e7389 */ /* 0x00006400000c000b */
[----:B01----:R-:W-:Y:S01]  /*21b60*/  ENDCOLLECTIVE ;  /* 0x000000000000791b */ /* 0x003fe20003800000 */
.L_x_850:
        /* <DEDUP_REMOVED lines=13> */
[----:B0-----:R-:W-:-:S07]  /*21c40*/  IMAD.MOV.U32 R2, RZ, RZ, R14 ;  /* 0x000000ffff027224 */ /* 0x001fce00078e000e */
[----:B------:R-:W-:Y:S05]  /*21c50*/  WARPSYNC.COLLECTIVE R15, `(.L_x_851) ;  /* 0x000000000f087348 */ /* 0x000fea0003c00000 */
[----:B------:R0:W1:Y:S02]  /*21c60*/  SHFL.IDX P6, R14, R13, R12, R11 ;  /* 0x0000000c0d0e7389 */ /* 0x00006400000c000b */
[----:B01----:R-:W-:Y:S01]  /*21c70*/  ENDCOLLECTIVE ;  /* 0x000000000000791b */ /* 0x003fe20003800000 */
.L_x_851:
[----:B------:R-:W-:Y:S01]  /*21c80*/  @P1 IMAD R8, R5, 0x2, R22 ;  /* 0x0000000205081824 */ /* 0x000fe200078e0216 */
[----:B------:R-:W-:Y:S01]  /*21c90*/  MOV R13, R0 ;  /* 0x00000000000d7202 */ /* 0x000fe20000000f00 */
[----:B------:R-:W-:Y:S02]  /*21ca0*/  IMAD.MOV.U32 R12, RZ, RZ, 0x2 ;  /* 0x00000002ff0c7424 */ /* 0x000fe400078e00ff */
[----:B------:R-:W-:-:S07]  /*21cb0*/  IMAD.MOV.U32 R3, RZ, RZ, R14 ;  /* 0x000000ffff037224 */ /* 0x000fce00078e000e */
[----:B------:R-:W-:Y:S05]  /*21cc0*/  WARPSYNC.COLLECTIVE R15, `(.L_x_852) ;  /* 0x000000000f087348 */ /* 0x000fea0003c00000 */
[----:B------:R0:W1:Y:S02]  /*21cd0*/  SHFL.IDX P6, R14, R13, R12, R11 ;  /* 0x0000000c0d0e7389 */ /* 0x00006400000c000b */
[----:B01----:R-:W-:Y:S01]  /*21ce0*/  ENDCOLLECTIVE ;  /* 0x000000000000791b */ /* 0x003fe20003800000 */
.L_x_852:
        /* <DEDUP_REMOVED lines=17> */
.L_x_853:
[----:B------:R-:W-:Y:S02]  /*21e00*/  @P1 IMAD R8, R5, 0x2, R22 ;  /* 0x0000000205081824 */ /* 0x000fe400078e0216 */
[----:B------:R-:W-:Y:S02]  /*21e10*/  IMAD.MOV.U32 R13, RZ, RZ, R0 ;  /* 0x000000ffff0d7224 */ /* 0x000fe400078e0000 */
[----:B------:R-:W-:Y:S02]  /*21e20*/  IMAD.MOV.U32 R12, RZ, RZ, 0x3 ;  /* 0x00000003ff0c7424 */ /* 0x000fe400078e00ff */
[----:B------:R-:W-:-:S07]  /*21e30*/  IMAD.MOV.U32 R3, RZ, RZ, R14 ;  /* 0x000000ffff037224 */ /* 0x000fce00078e000e */
[----:B------:R-:W-:Y:S05]  /*21e40*/  WARPSYNC.COLLECTIVE R15, `(.L_x_854) ;  /* 0x000000000f087348 */ /* 0x000fea0003c00000 */
[----:B------:R0:W1:Y:S02]  /*21e50*/  SHFL.IDX P6, R14, R13, R12, R11 ;  /* 0x0000000c0d0e7389 */ /* 0x00006400000c000b */
[----:B01----:R-:W-:Y:S01]  /*21e60*/  ENDCOLLECTIVE ;  /* 0x000000000000791b */ /* 0x003fe20003800000 */
.L_x_854:
        /* <DEDUP_REMOVED lines=17> */
.L_x_855:
[----:B------:R-:W-:Y:S02]  /*21f80*/  @P1 IMAD R8, R5, 0x2, R22 ;  /* 0x0000000205081824 */ /* 0x000fe400078e0216 */
[----:B------:R-:W-:Y:S02]  /*21f90*/  IMAD.MOV.U32 R13, RZ, RZ, R0 ;  /* 0x000000ffff0d7224 */ /* 0x000fe400078e0000 */
[----:B------:R-:W-:Y:S02]  /*21fa0*/  IMAD.MOV.U32 R12, RZ, RZ, 0x4 ;  /* 0x00000004ff0c7424 */ /* 0x000fe400078e00ff */
[----:B------:R-:W-:-:S07]  /*21fb0*/  IMAD.MOV.U32 R3, RZ, RZ, R14 ;  /* 0x000000ffff037224 */ /* 0x000fce00078e000e */
[----:B------:R-:W-:Y:S05]  /*21fc0*/  WARPSYNC.COLLECTIVE R15, `(.L_x_856) ;  /* 0x000000000f087348 */ /* 0x000fea0003c00000 */
[----:B------:R0:W1:Y:S02]  /*21fd0*/  SHFL.IDX P6, R14, R13, R12, R11 ;  /* 0x0000000c0d0e7389 */ /* 0x00006400000c000b */
[----:B01----:R-:W-:Y:S01]  /*21fe0*/  ENDCOLLECTIVE ;  /* 0x000000000000791b */ /* 0x003fe20003800000 */
.L_x_856:
[----:B------:R-:W-:-:S05]  /*21ff0*/  @P1 LEA R3, P0, R9, R3, 0x1 ;  /* 0x0000000309031211 */ /* 0x000fca00078008ff */
[----:B------:R-:W-:-:S05]  /*22000*/  @P1 IMAD.X R2, RZ, RZ, R2, P0 ;  /* 0x000000ffff021224 */ /* 0x000fca00000e0602 */
[----:B------:R-:W-:Y:S02]  /*22010*/  @P1 LOP3.LUT R3, R3, R2, RZ, 0x3c, !PT ;  /* 0x0000000203031212 */ /* 0x000fe400078e3cff */
[----:B------:R-:W-:Y:S02]  /*22020*/  MOV R13, R4 ;  /* 0x00000004000d7202 */ /* 0x000fe40000000f00 */
        /* <DEDUP_REMOVED lines=13> */
.L_x_857:
[----:B------:R-:W-:Y:S02]  /*22100*/  @P1 IMAD R8, R5, 0x2, R22 ;  /* 0x0000000205081824 */ /* 0x000fe400078e0216 */
[----:B------:R-:W-:Y:S02]  /*22110*/  IMAD.MOV.U32 R13, RZ, RZ, R0 ;  /* 0x000000ffff0d7224 */ /* 0x000fe400078e0000 */
[----:B------:R-:W-:Y:S02]  /*22120*/  IMAD.MOV.U32 R12, RZ, RZ, 0x5 ;  /* 0x00000005ff0c7424 */ /* 0x000fe400078e00ff */
[----:B------:R-:W-:-:S07]  /*22130*/  IMAD.MOV.U32 R3, RZ, RZ, R14 ;  /* 0x000000ffff037224 */ /* 0x000fce00078e000e */
[----:B------:R-:W-:Y:S05]  /*22140*/  WARPSYNC.COLLECTIVE R15, `(.L_x_858) ;  /* 0x000000000f087348 */ /* 0x000fea0003c00000 */
[----:B------:R0:W1:Y:S02]  /*22150*/  SHFL.IDX P6, R14, R13, R12, R11 ;  /* 0x0000000c0d0e7389 */ /* 0x00006400000c000b */
[----:B01----:R-:W-:Y:S01]  /*22160*/  ENDCOLLECTIVE ;  /* 0x000000000000791b */ /* 0x003fe20003800000 */
.L_x_858:
[----:B------:R-:W-:-:S05]  /*22170*/  @P1 LEA R3, P0, R9, R3, 0x1 ;  /* 0x0000000309031211 */ /* 0x000fca00078008ff */
[----:B------:R-:W-:-:S05]  /*22180*/  @P1 IMAD.X R2, RZ, RZ, R2, P0 ;  /* 0x000000ffff021224 */ /* 0x000fca00000e0602 */
[----:B------:R-:W-:Y:S01]  /*22190*/  @P1 LOP3.LUT R3, R3, R2, RZ, 0x3c, !PT ;  /* 0x0000000203031212 */ /* 0x000fe200078e3cff */
[----:B------:R-:W-:-:S03]  /*221a0*/  IMAD.MOV.U32 R13, RZ, RZ, R4 ;  /* 0x000000ffff0d7224 */ /* 0x000fc600078e0004 */
[----:B------:R-:W-:-:S04]  /*221b0*/  @P1 LOP3.LUT R2, R3, R2, RZ, 0x3c, !PT ;  /* 0x0000000203021212 */ /* 0x000fc800078e3cff */
[----:B------:R-:W-:Y:S01]  /*221c0*/  @P1 LOP3.LUT R3, R3, R2, RZ, 0x3c, !PT ;  /* 0x0000000203031212 */ /* 0x000fe200078e3cff */
[----:B------:R-:W-:-:S07]  /*221d0*/  IMAD.MOV.U32 R0, RZ, RZ, R14 ;  /* 0x000000ffff007224 */ /* 0x000fce00078e000e */
[----:B------:R-:W-:Y:S05]  /*221e0*/  WARPSYNC.COLLECTIVE R15, `(.L_x_859) ;  /* 0x000000000f087348 */ /* 0x000fea0003c00000 */
[----:B------:R0:W1:Y:S02]  /*221f0*/  SHFL.IDX P6, R14, R13, R12, R11 ;  /* 0x0000000c0d0e7389 */ /* 0x00006400000c000b */
[----:B01----:R-:W-:Y:S01]  /*22200*/  ENDCOLLECTIVE ;  /* 0x000000000000791b */ /* 0x003fe20003800000 */
.L_x_859:
[----:B------:R-:W-:Y:S01]  /*22210*/  @!PT LDS RZ, [RZ] ;  /* 0x00000000fffff984 */ /* 0x000fe20000000800 */
[----:B------:R-:W-:Y:S01]  /*22220*/  @!PT LDS RZ, [RZ] ;  /* 0x00000000fffff984 */ /* 0x000fe20000000800 */
[----:B------:R-:W-:Y:S01]  /*22230*/  @!PT LDS RZ, [RZ] ;  /* 0x00000000fffff984 */ /* 0x000fe20000000800 */
[----:B------:R-:W-:Y:S04]  /*22240*/  @P1 LDGSTS.E.BYPASS.LTC128B.128 [R8+0x1a400], desc[UR56][R2.64], !P4 ;  /* 0x1a40000002081fae */ /* 0x000fe8000e101d78 */
[----:B------:R-:W-:Y:S04]  /*22250*/  @P1 LDGSTS.E.BYPASS.LTC128B.128 [R8+0x1d400], desc[UR56][R2.64+0x80], !P3 ;  /* 0x1d40008002081fae */ /* 0x000fe8000d901d78 */
[----:B------:R0:W-:Y:S02]  /*22260*/  @P1 LDGSTS.E.BYPASS.LTC128B.128 [R8+0x20400], desc[UR56][R2.64+0x100], !P2 ;  /* 0x2040010002081fae */ /* 0x0001e4000d101d78 */
[----:B0-----:R-:W-:Y:S01]  /*22270*/  IMAD.MOV.U32 R2, RZ, RZ, R14 ;  /* 0x000000ffff027224 */ /* 0x001fe200078e000e */
[----:B------:R-:W-:Y:S06]  /*22280*/  BRA `(.L_x_860) ;  /* 0xffffffac00fc7947 */ /* 0x000fec000383ffff */
.L_x_739:
[----:B------:R-:W-:Y:S02]  /*22290*/  IMAD.MOV.U32 R13, RZ, RZ, R5 ;  /* 0x000000ffff0d7224 */ /* 0x000fe400078e0005 */
[----:B------:R-:W-:Y:S02]  /*222a0*/  IMAD.MOV.U32 R12, RZ, RZ, RZ ;  /* 0x000000ffff0c7224 */ /* 0x000fe400078e00ff */
[----:B------:R-:W-:Y:S02]  /*222b0*/  IMAD.MOV.U32 R11, RZ, RZ, 0x181f ;  /* 0x0000181fff0b7424 */ /* 0x000fe400078e00ff */
[----:B------:R-:W-:Y:S02]  /*222c0*/  IMAD.MOV.U32 R15, RZ, RZ, -0x1 ;  /* 0xffffffffff0f7424 */ /* 0x000fe400078e00ff */
[----:B-----5:R-:W-:Y:S02]  /*222d0*/  IMAD R6, R17, R8, RZ ;  /* 0x0000000811067224 */ /* 0x020fe400078e02ff */
[----:B------:R-:W-:-:S07]  /*222e0*/  IMAD.IADD R4, R10, 0x1, R4 ;  /* 0x000000010a047824 */ /* 0x000fce00078e0204 */
[----:B------:R-:W-:Y:S05]  /*222f0*/  WARPSYNC.COLLECTIVE R15, `(.L_x_861) ;  /* 0x000000000f087348 */ /* 0x000fea0003c00000 */
[----:B------:R0:W1:Y:S02]  /*22300*/  SHFL.IDX P6, R14, R13, R12, R11 ;  /* 0x0000000c0d0e7389 */ /* 0x00006400000c000b */
[----:B01----:R-:W-:Y:S01]  /*22310*/  ENDCOLLECTIVE ;  /* 0x000000000000791b */ /* 0x003fe20003800000 */
.L_x_861:
[----:B------:R-:W-:Y:S01]  /*22320*/  ISETP.GE.AND P1, PT, R4, R6, PT ;  /* 0x000000060400720c */ /* 0x000fe20003f26270 */
[----:B------:R-:W-:Y:S02]  /*22330*/  IMAD.MOV.U32 R13, RZ, RZ, R0 ;  /* 0x000000ffff0d7224 */ /* 0x000fe400078e0000 */
[----:B------:R-:W-:-:S10]  /*22340*/  IMAD.MOV.U32 R2, RZ, RZ, R14 ;  /* 0x000000ffff027224 */ /* 0x000fd400078e000e */
[----:B------:R-:W-:Y:S05]  /*22350*/  WARPSYNC.COLLECTIVE R15, `(.L_x_862) ;  /* 0x000000000f087348 */ /* 0x000fea0003c00000 */
[----:B------:R0:W1:Y:S02]  /*22360*/  SHFL.IDX P6, R14, R13, R12, R11 ;  /* 0x0000000c0d0e7389 */ /* 0x00006400000c000b */
[----:B01----:R-:W-:Y:S01]  /*22370*/  ENDCOLLECTIVE ;  /* 0x000000000000791b */ /* 0x003fe20003800000 */
.L_x_862:
[----:B------:R-:W-:Y:S02]  /*22380*/  IMAD.MOV.U32 R13, RZ, RZ, R5 ;  /* 0x000000ffff0d7224 */ /* 0x000fe400078e0005 */
[----:B------:R-:W-:Y:S02]  /*22390*/  IMAD.MOV.U32 R12, RZ, RZ, 0x1 ;  /* 0x00000001ff0c7424 */ /* 0x000fe400078e00ff */
[----:B------:R-:W-:-:S07]  /*223a0*/  IMAD.MOV.U32 R3, RZ, RZ, R14 ;  /* 0x000000ffff037224 */ /* 0x000fce00078e000e */
[----:B------:R-:W-:Y:S05]  /*223b0*/  WARPSYNC.COLLECTIVE R15, `(.L_x_863) ;  /* 0x000000000f087348 */ /* 0x000fea0003c00000 */
[----:B------:R0:W1:Y:S02]  /*223c0*/  SHFL.IDX P6, R14, R13, R12, R11 ;  /* 0x0000000c0d0e7389 */ /* 0x00006400000c000b */
[----:B01----:R-:W-:Y:S01]  /*223d0*/  ENDCOLLECTIVE ;  /* 0x000000000000791b */ /* 0x003fe20003800000 */
.L_x_863:
[----:B------:R-:W-:-:S04]  /*223e0*/  @!P1 LEA R7, P4, R9, R3, 0x1 ;  /* 0x0000000309079211 */ /* 0x000fc800078808ff */
[----:B------:R-:W-:Y:S01]  /*223f0*/  @!P1 IADD3.X R3, RZ, R2, RZ, P4, !PT ;  /* 0x00000002ff039210 */ /* 0x000fe200027fe4ff */
[----:B------:R-:W-:Y:S02]  /*22400*/  @!P1 IMAD.MOV.U32 R2, RZ, RZ, R7 ;  /* 0x000000ffff029224 */ /* 0x000fe400078e0007 */
[----:B------:R-:W-:-:S03]  /*22410*/  VIADD R7, R4, 0x10 ;  /* 0x0000001004077836 */ /* 0x000fc60000000000 */
[----:B------:R-:W-:Y:S01]  /*22420*/  @!PT LDS RZ, [RZ] ;  /* 0x00000000fffff984 */ /* 0x000fe20000000800 */
[----:B------:R-:W-:Y:S01]  /*22430*/  @!PT LDS RZ, [RZ] ;  /* 0x00000000fffff984 */ /* 0x000fe20000000800 */
[----:B------:R-:W-:Y:S01]  /*22440*/  @!PT LDS RZ, [RZ] ;  /* 0x00000000fffff984 */ /* 0x000fe20000000800 */
[----:B------:R-:W-:Y:S01]  /*22450*/  @!P1 LDGSTS.E.BYPASS.LTC128B.128 [R35+0xc400], desc[UR56][R2.64], !P3 ;  /* 0x0c40000002239fae */ /* 0x000fe2000d901d78 */
[----:B------:R-:W-:-:S03]  /*22460*/  IMAD.MOV.U32 R13, RZ, RZ, R0 ;  /* 0x000000ffff0d7224 */ /* 0x000fc600078e0000 */
[----:B------:R-:W-:Y:S04]  /*22470*/  @!P1 LDGSTS.E.BYPASS.LTC128B.128 [R35+0x10400], desc[UR56][R2.64+0x80], !P2 ;  /* 0x1040008002239fae */ /* 0x000fe8000d101d78 */
[----:B------:R0:W-:Y:S01]  /*22480*/  @!P1 LDGSTS.E.BYPASS.LTC128B.128 [R35+0x14400], desc[UR56][R2.64+0x100], !P0 ;  /* 0x1440010002239fae */ /* 0x0001e2000c101d78 */
[----:B------:R-:W-:Y:S01]  /*22490*/  ISETP.GE.AND P1, PT, R7, R6, PT ;  /* 0x000000060700720c */ /* 0x000fe20003f26270 */
[----:B0-----:R-:W-:-:S12]  /*224a0*/  IMAD.MOV.U32 R2, RZ, RZ, R14 ;  /* 0x000000ffff027224 */ /* 0x001fd800078e000e */
[----:B------:R-:W-:Y:S05]  /*224b0*/  WARPSYNC.COLLECTIVE R15, `(.L_x_864) ;  /* 0x000000000f087348 */ /* 0x000fea0003c00000 */
[----:B------:R0:W1:Y:S02]  /*224c0*/  SHFL.IDX P6, R14, R13, R12, R11 ;  /* 0x0000000c0d0e7389 */ /* 0x00006400000c000b */
[----:B01----:R-:W-:Y:S01]  /*224d0*/  ENDCOLLECTIVE ;  /* 0x000000000000791b */ /* 0x003fe20003800000 */
.L_x_864:
[----:B------:R-:W-:Y:S02]  /*224e0*/  IMAD.MOV.U32 R13, RZ, RZ, R5 ;  /* 0x000000ffff0d7224 */ /* 0x000fe400078e0005 */
[----:B------:R-:W-:Y:S02]  /*224f0*/  IMAD.MOV.U32 R12, RZ, RZ, 0x2 ;  /* 0x00000002ff0c7424 */ /* 0x000fe400078e00ff */
[----:B------:R-:W-:-:S07]  /*22500*/  IMAD.MOV.U32 R3, RZ, RZ, R14 ;  /* 0x000000ffff037224 */ /* 0x000fce00078e000e */
[----:B------:R-:W-:Y:S05]  /*22510*/  WARPSYNC.COLLECTIVE R15, `(.L_x_865) ;  /* 0x000000000f087348 */ /* 0x000fea0003c00000 */
[----:B------:R0:W1:Y:S02]  /*22520*/  SHFL.IDX P6, R14, R13, R12, R11 ;  /* 0x0000000c0d0e7389 */ /* 0x00006400000c000b */
[----:B01----:R-:W-:Y:S01]  /*22530*/  ENDCOLLECTIVE ;  /* 0x000000000000791b */ /* 0x003fe20003800000 */
.L_x_865:
[----:B------:R-:W-:-:S05]  /*22540*/  @!P1 LEA R7, P4, R9, R3, 0x1 ;  /* 0x0000000309079211 */ /* 0x000fca00078808ff */
[----:B------:R-:W-:Y:S02]  /*22550*/  @!P1 IMAD.X R8, RZ, RZ, R2, P4 ;  /* 0x000000ffff089224 */ /* 0x000fe400020e0602 */
[----:B------:R-:W-:Y:S02]  /*22560*/  @!P1 IMAD.MOV.U32 R2, RZ, RZ, R7 ;  /* 0x000000ffff029224 */ /* 0x000fe400078e0007 */
[----:B------:R-:W-:Y:S02]  /*22570*/  @!P1 IMAD.MOV.U32 R3, RZ, RZ, R8 ;  /* 0x000000ffff039224 */ /* 0x000fe400078e0008 */
[----:B------:R-:W-:Y:S02]  /*22580*/  IMAD.MOV.U32 R13, RZ, RZ, R0 ;  /* 0x000000ffff0d7224 */ /* 0x000fe400078e0000 */
[----:B------:R-:W-:Y:S01]  /*22590*/  VIADD R7, R4, 0x20 ;  /* 0x0000002004077836 */ /* 0x000fe20000000000 */
[----:B------:R-:W-:Y:S01]  /*225a0*/  @!PT LDS RZ, [RZ] ;  /* 0x00000000fffff984 */ /* 0x000fe20000000800 */
[----:B------:R-:W-:Y:S01]  /*225b0*/  @!PT LDS RZ, [RZ] ;  /* 0x00000000fffff984 */ /* 0x000fe20000000800 */
[----:B------:R-:W-:Y:S01]  /*225c0*/  @!PT LDS RZ, [RZ] ;  /* 0x00000000fffff984 */ /* 0x000fe20000000800 */
[----:B------:R-:W-:Y:S04]  /*225d0*/  @!P1 LDGSTS.E.BYPASS.LTC128B.128 [R35+0xcc00], desc[UR56][R2.64], !P3 ;  /* 0x0cc0000002239fae */ /* 0x000fe8000d901d78 */
[----:B------:R-:W-:Y:S04]  /*225e0*/  @!P1 LDGSTS.E.BYPASS.LTC128B.128 [R35+0x10c00], desc[UR56][R2.64+0x80], !P2 ;  /* 0x10c0008002239fae */ /* 0x000fe8000d101d78 */
[----:B------:R0:W-:Y:S01]  /*225f0*/  @!P1 LDGSTS.E.BYPASS.LTC128B.128 [R35+0x14c00], desc[UR56][R2.64+0x100], !P0 ;  /* 0x14c0010002239fae */ /* 0x0001e2000c101d78 */
[----:B------:R-:W-:Y:S01]  /*22600*/  ISETP.GE.AND P1, PT, R7, R6, PT ;  /* 0x000000060700720c */ /* 0x000fe20003f26270 */
[----:B0-----:R-:W-:-:S12]  /*22610*/  IMAD.MOV.U32 R2, RZ, RZ, R14 ;  /* 0x000000ffff027224 */ /* 0x001fd800078e000e */
[----:B------:R-:W-:Y:S05]  /*22620*/  WARPSYNC.COLLECTIVE R15, `(.L_x_866) ;  /* 0x000000000f087348 */ /* 0x000fea0003c00000 */
[----:B------:R0:W1:Y:S02]  /*22630*/  SHFL.IDX P6, R14, R13, R12, R11 ;  /* 0x0000000c0d0e7389 */ /* 0x00006400000c000b */
[----:B01----:R-:W-:Y:S01]  /*22640*/  ENDCOLLECTIVE ;  /* 0x000000000000791b */ /* 0x003fe20003800000 */
.L_x_866:
[----:B------:R-:W-:Y:S02]  /*22650*/  IMAD.MOV.U32 R13, RZ, RZ, R5 ;  /* 0x000000ffff0d7224 */ /* 0x000fe400078e0005 */
[----:B------:R-:W-:Y:S02]  /*22660*/  IMAD.MOV.U32 R12, RZ, RZ, 0x3 ;  /* 0x00000003ff0c7424 */ /* 0x000fe400078e00ff */
[----:B------:R-:W-:-:S07]  /*22670*/  IMAD.MOV.U32 R3, RZ, RZ, R14 ;  /* 0x000000ffff037224 */ /* 0x000fce00078e000e */
[----:B------:R-:W-:Y:S05]  /*22680*/  WARPSYNC.COLLECTIVE R15, `(.L_x_867) ;  /* 0x000000000f087348 */ /* 0x000fea0003c00000 */
[----:B------:R0:W1:Y:S02]  /*22690*/  SHFL.IDX P6, R14, R13, R12, R11 ;  /* 0x0000000c0d0e7389 */ /* 0x00006400000c000b */
[----:B01----:R-:W-:Y:S01]  /*226a0*/  ENDCOLLECTIVE ;  /* 0x000000000000791b */ /* 0x003fe20003800000 */
.L_x_867:
[----:B------:R-:W-:-:S04]  /*226b0*/  @!P1 LEA R7, P4, R9, R3, 0x1 ;  /* 0x0000000309079211 */ /* 0x000fc800078808ff */
[----:B------:R-:W-:Y:S01]  /*226c0*/  @!P1 IADD3.X R8, RZ, R2, RZ, P4, !PT ;  /* 0x00000002ff089210 */ /* 0x000fe200027fe4ff */
[----:B------:R-:W-:Y:S02]  /*226d0*/  @!P1 IMAD.MOV.U32 R2, RZ, RZ, R7 ;  /* 0x000000ffff029224 */ /* 0x000fe400078e0007 */
[----:B------:R-:W-:Y:S02]  /*226e0*/  VIADD R7, R4, 0x30 ;  /* 0x0000003004077836 */ /* 0x000fe40000000000 */
[----:B------:R-:W-:Y:S02]  /*226f0*/  @!P1 IMAD.MOV.U32 R3, RZ, RZ, R8 ;  /* 0x000000ffff039224 */ /* 0x000fe400078e0008 */
[----:B------:R-:W-:-:S03]  /*22700*/  IMAD.MOV.U32 R13, RZ, RZ, R0 ;  /* 0x000000ffff0d7224 */ /* 0x000fc600078e0000 */
        /* <DEDUP_REMOVED lines=11> */
.L_x_868:
[----:B------:R-:W-:Y:S02]  /*227c0*/  IMAD.MOV.U32 R13, RZ, RZ, R5 ;  /* 0x000000ffff0d7224 */ /* 0x000fe400078e0005 */
[----:B------:R-:W-:Y:S02]  /*227d0*/  IMAD.MOV.U32 R12, RZ, RZ, 0x4 ;  /* 0x00000004ff0c7424 */ /* 0x000fe400078e00ff */
[----:B------:R-:W-:-:S07]  /*227e0*/  IMAD.MOV.U32 R3, RZ, RZ, R14 ;  /* 0x000000ffff037224 */ /* 0x000fce00078e000e */
[----:B------:R-:W-:Y:S05]  /*227f0*/  WARPSYNC.COLLECTIVE R15, `(.L_x_869) ;  /* 0x000000000f087348 */ /* 0x000fea0003c00000 */
[----:B------:R0:W1:Y:S02]  /*22800*/  SHFL.IDX P6, R14, R13, R12, R11 ;  /* 0x0000000c0d0e7389 */ /* 0x00006400000c000b */
[----:B01----:R-:W-:Y:S01]  /*22810*/  ENDCOLLECTIVE ;  /* 0x000000000000791b */ /* 0x003fe20003800000 */
.L_x_869:
        /* <DEDUP_REMOVED lines=17> */
.L_x_870:
[----:B------:R-:W-:Y:S02]  /*22930*/  IMAD.MOV.U32 R13, RZ, RZ, R5 ;  /* 0x000000ffff0d7224 */ /* 0x000fe400078e0005 */
[----:B------:R-:W-:Y:S01]  /*22940*/  IMAD.MOV.U32 R12, RZ, RZ, 0x5 ;  /* 0x00000005ff0c7424 */ /* 0x000fe200078e00ff */
[----:B------:R-:W-:-:S07]  /*22950*/  MOV R3, R14 ;  /* 0x0000000e00037202 */ /* 0x000fce0000000f00 */
[----:B------:R-:W-:Y:S05]  /*22960*/  WARPSYNC.COLLECTIVE R15, `(.L_x_871) ;  /* 0x000000000f087348 */ /* 0x000fea0003c00000 */
[----:B------:R0:W1:Y:S02]  /*22970*/  SHFL.IDX P6, R14, R13, R12, R11 ;  /* 0x0000000c0d0e7389 */ /* 0x00006400000c000b */
[----:B01----:R-:W-:Y:S01]  /*22980*/  ENDCOLLECTIVE ;  /* 0x000000000000791b */ /* 0x003fe20003800000 */
.L_x_871:
[----:B------:R-:W-:-:S05]  /*22990*/  @!P1 LEA R7, P4, R9, R3, 0x1 ;  /* 0x0000000309079211 */ /* 0x000fca00078808ff */
[----:B------:R-:W-:Y:S02]  /*229a0*/  @!P1 IMAD.X R8, RZ, RZ, R2, P4 ;  /* 0x000000ffff089224 */ /* 0x000fe400020e0602 */
[----:B------:R-:W-:Y:S02]  /*229b0*/  @!P1 IMAD.MOV.U32 R2, RZ, RZ, R7 ;  /* 0x000000ffff029224 */ /* 0x000fe400078e0007 */
[----:B------:R-:W-:Y:S02]  /*229c0*/  @!P1 IMAD.MOV.U32 R3, RZ, RZ, R8 ;  /* 0x000000ffff039224 */ /* 0x000fe400078e0008 */
[----:B------:R-:W-:Y:S02]  /*229d0*/  VIADD R7, R4, 0x50 ;  /* 0x0000005004077836 */ /* 0x000fe40000000000 */
[----:B------:R-:W-:Y:S01]  /*229e0*/  IMAD.MOV.U32 R13, RZ, RZ, R0 ;  /* 0x000000ffff0d7224 */ /* 0x000fe200078e0000 */
        /* <DEDUP_REMOVED lines=11> */
.L_x_872:
[----:B------:R-:W-:Y:S02]  /*22aa0*/  IMAD.MOV.U32 R13, RZ, RZ, R5 ;  /* 0x000000ffff0d7224 */ /* 0x000fe400078e0005 */
[----:B------:R-:W-:Y:S02]  /*22ab0*/  IMAD.MOV.U32 R12, RZ, RZ, 0x6 ;  /* 0x00000006ff0c7424 */ /* 0x000fe400078e00ff */
[----:B------:R-:W-:-:S07]  /*22ac0*/  IMAD.MOV.U32 R3, RZ, RZ, R14 ;  /* 0x000000ffff037224 */ /* 0x000fce00078e000e */
[----:B------:R-:W-:Y:S05]  /*22ad0*/  WARPSYNC.COLLECTIVE R15, `(.L_x_873) ;  /* 0x000000000f087348 */ /* 0x000fea0003c00000 */
[----:B------:R0:W1:Y:S02]  /*22ae0*/  SHFL.IDX P6, R14, R13, R12, R11 ;  /* 0x0000000c0d0e7389 */ /* 0x00006400000c000b */
[----:B01----:R-:W-:Y:S01]  /*22af0*/  ENDCOLLECTIVE ;  /* 0x000000000000791b */ /* 0x003fe20003800000 */
.L_x_873:
[----:B------:R-:W-:-:S05]  /*22b00*/  @!P1 LEA R7, P4, R9, R3, 0x1 ;  /* 0x0000000309079211 */ /* 0x000fca00078808ff */
[----:B------:R-:W-:Y:S02]  /*22b10*/  @!P1 IMAD.X R8, RZ, RZ, R2, P4 ;  /* 0x000000ffff089224 */ /* 0x000fe400020e0602 */
[----:B------:R-:W-:Y:S02]  /*22b20*/  @!P1 IMAD.MOV.U32 R2, RZ, RZ, R7 ;  /* 0x000000ffff029224 */ /* 0x000fe400078e0007 */
[----:B------:R-:W-:Y:S01]  /*22b30*/  @!P1 IMAD.MOV.U32 R3, RZ, RZ, R8 ;  /* 0x000000ffff039224 */ /* 0x000fe200078e0008 */
[----:B------:R-:W-:Y:S01]  /*22b40*/  MOV R13, R0 ;  /* 0x00000000000d7202 */ /* 0x000fe20000000f00 */
[----:B------:R-:W-:-:S03]  /*22b50*/  VIADD R7, R4, 0x60 ;  /* 0x0000006004077836 */ /* 0x000fc60000000000 */
        /* <DEDUP_REMOVED lines=11> */
.L_x_874:
[----:B------:R-:W-:Y:S02]  /*22c10*/  IMAD.MOV.U32 R13, RZ, RZ, R5 ;  /* 0x000000ffff0d7224 */ /* 0x000fe400078e0005 */
[----:B------:R-:W-:Y:S02]  /*22c20*/  IMAD.MOV.U32 R12, RZ, RZ, 0x7 ;  /* 0x00000007ff0c7424 */ /* 0x000fe400078e00ff */
[----:B------:R-:W-:-:S07]  /*22c30*/  IMAD.MOV.U32 R3, RZ, RZ, R14 ;  /* 0x000000ffff037224 */ /* 0x000fce00078e000e */
[----:B------:R-:W-:Y:S05]  /*22c40*/  WARPSYNC.COLLECTIVE R15, `(.L_x_875) ;  /* 0x000000000f087348 */ /* 0x000fea0003c00000 */
[----:B------:R0:W1:Y:S02]  /*22c50*/  SHFL.IDX P6, R14, R13, R12, R11 ;  /* 0x0000000c0d0e7389 */ /* 0x00006400000c000b */
[----:B01----:R-:W-:Y:S01]  /*22c60*/  ENDCOLLECTIVE ;  /* 0x000000000000791b */ /* 0x003fe20003800000 */
.L_x_875:
[----:B------:R-:W-:-:S05]  /*22c70*/  @!P1 LEA R7, P4, R9, R3, 0x1 ;  /* 0x0000000309079211 */ /* 0x000fca00078808ff */
[----:B------:R-:W-:Y:S02]  /*22c80*/  @!P1 IMAD.X R8, RZ, RZ, R2, P4 ;  /* 0x000000ffff089224 */ /* 0x000fe400020e0602 */
[----:B------:R-:W-:Y:S02]  /*22c90*/  @!P1 IMAD.MOV.U32 R2, RZ, RZ, R7 ;  /* 0x000000ffff029224 */ /* 0x000fe400078e0007 */
[----:B------:R-:W-:Y:S02]  /*22ca0*/  @!P1 IMAD.MOV.U32 R3, RZ, RZ, R8 ;  /* 0x000000ffff039224 */ /* 0x000fe400078e0008 */
[----:B------:R-:W-:-:S03]  /*22cb0*/  IMAD.MOV.U32 R13, RZ, RZ, R0 ;  /* 0x000000ffff0d7224 */ /* 0x000fc600078e0000 */
[----:B------:R-:W-:Y:S01]  /*22cc0*/  @!PT LDS RZ, [RZ] ;  /* 0x00000000fffff984 */ /* 0x000fe20000000800 */
[----:B------:R-:W-:Y:S01]  /*22cd0*/  @!PT LDS RZ, [RZ] ;  /* 0x00000000fffff984 */ /* 0x000fe20000000800 */
[----:B------:R-:W-:Y:S01]  /*22ce0*/  @!PT LDS RZ, [RZ] ;  /* 0x00000000fffff984 */ /* 0x000fe20000000800 */
[----:B------:R0:W-:Y:S04]  /*22cf0*/  @!P1 LDGSTS.E.BYPASS.LTC128B.128 [R35+0xf400], desc[UR56][R2.64], !P3 ;  /* 0x0f40000002239fae */ /* 0x0001e8000d901d78 */
[----:B------:R0:W-:Y:S01]  /*22d00*/  @!P1 LDGSTS.E.BYPASS.LTC128B.128 [R35+0x13400], desc[UR56][R2.64+0x80], !P2 ;  /* 0x1340008002239fae */ /* 0x0001e2000d101d78 */
[----:B------:R-:W-:-:S03]  /*22d10*/  IMAD.MOV.U32 R5, RZ, RZ, R14 ;  /* 0x000000ffff057224 */ /* 0x000fc600078e000e */
[----:B------:R0:W-:Y:S04]  /*22d20*/  @!P1 LDGSTS.E.BYPASS.LTC128B.128 [R35+0x17400], desc[UR56][R2.64+0x100], !P0 ;  /* 0x1740010002239fae */ /* 0x0001e8000c101d78 */
[----:B0-----:R-:W-:Y:S05]  /*22d30*/  WARPSYNC.COLLECTIVE R15, `(.L_x_876) ;  /* 0x000000000f087348 */ /* 0x001fea0003c00000 */
[----:B------:R1:W2:Y:S02]  /*22d40*/  SHFL.IDX P6, R14, R13, R12, R11 ;  /* 0x0000000c0d0e7389 */ /* 0x0002a400000c000b */
[----:B012---:R-:W-:Y:S01]  /*22d50*/  ENDCOLLECTIVE ;  /* 0x000000000000791b */ /* 0x007fe20003800000 */
.L_x_876:
[----:B------:R-:W-:Y:S05]  /*22d60*/  BRA `(.L_x_877) ;  /* 0xffffffb000687947 */ /* 0x000fea000383ffff */
.L_x_744:
[----:B0-----:R0:W1:Y:S02]  /*22d70*/  SYNCS.PHASECHK.TRANS64.TRYWAIT P0, [R22+URZ+0x2a820], R3 ;  /* 0x02a82003160075a7 */ /* 0x001064000800017f */
[----:B-1----:R-:W-:Y:S05]  /*22d80*/  @!P0 NANOSLEEP.SYNCS 0x989680 ;  /* 0x009896800000895d */ /* 0x002fea0003900000 */
[----:B------:R-:W1:Y:S02]  /*22d90*/  @!P0 SYNCS.PHASECHK.TRANS64 P0, [R22+URZ+0x2a820], R3 ;  /* 0x02a82003160085a7 */ /* 0x000e64000800007f */
[----:B-1----:R-:W-:Y:S05]  /*22da0*/  @!P0 BRA `(.L_x_744) ;  /* 0xfffffffc00f08947 */ /* 0x002fea000383ffff */
[----:B------:R-:W-:Y:S05]  /*22db0*/  BRA `(.L_x_878) ;  /* 0xffffffb000e07947 */ /* 0x000fea000383ffff */
.L_x_749:
[----:B0-----:R0:W1:Y:S02]  /*22dc0*/  SYNCS.PHASECHK.TRANS64.TRYWAIT P0, [R6+URZ+0x2a840], R3 ;  /* 0x02a84003060075a7 */ /* 0x001064000800017f */
[----:B-1----:R-:W-:Y:S05]  /*22dd0*/  @!P0 NANOSLEEP.SYNCS 0x989680 ;  /* 0x009896800000895d */ /* 0x002fea0003900000 */
[----:B------:R-:W1:Y:S02]  /*22de0*/  @!P0 SYNCS.PHASECHK.TRANS64 P0, [R6+URZ+0x2a840], R3 ;  /* 0x02a84003060085a7 */ /* 0x000e64000800007f */
[----:B-1----:R-:W-:Y:S05]  /*22df0*/  @!P0 BRA `(.L_x_749) ;  /* 0xfffffffc00f08947 */ /* 0x002fea000383ffff */
[----:B------:R-:W-:Y:S05]  /*22e00*/  BRA `(.L_x_879) ;  /* 0xffffffb400a47947 */ /* 0x000fea000383ffff */
.L_x_750:
        /* <DEDUP_REMOVED lines=8> */
.L_x_881:
[----:B------:R-:W-:Y:S05]  /*22e90*/  BSYNC B1 ;  /* 0x0000000000017941 */ /* 0x000fea0003800000 */
.L_x_880:
        /* <DEDUP_REMOVED lines=10> */
.L_x_882:
[----:B------:R-:W-:Y:S02]  /*22f40*/  IMAD.MOV.U32 R13, RZ, RZ, R5 ;  /* 0x000000ffff0d7224 */ /* 0x000fe400078e0005 */
[----:B------:R-:W-:Y:S01]  /*22f50*/  IMAD.MOV.U32 R12, RZ, RZ, 0x1 ;  /* 0x00000001ff0c7424 */ /* 0x000fe200078e00ff */
[----:B------:R-:W-:Y:S01]  /*22f60*/  SHF.L.U32 R34, R34, 0x3, RZ ;  /* 0x0000000322227819 */ /* 0x000fe200000006ff */
[----:B------:R-:W-:-:S03]  /*22f70*/  IMAD.MOV.U32 R2, RZ, RZ, R14 ;  /* 0x000000ffff027224 */ /* 0x000fc600078e000e */
[----:B------:R-:W-:-:S07]  /*22f80*/  LOP3.LUT R34, R34, 0x38, RZ, 0xc0, !PT ;  /* 0x0000003822227812 */ /* 0x000fce00078ec0ff */
[----:B------:R-:W-:Y:S05]  /*22f90*/  WARPSYNC.COLLECTIVE R15, `(.L_x_883) ;  /* 0x000000000f087348 */ /* 0x000fea0003c00000 */
[----:B------:R0:W1:Y:S02]  /*22fa0*/  SHFL.IDX P6, R14, R13, R12, R11 ;  /* 0x0000000c0d0e7389 */ /* 0x00006400000c000b */
[----:B01----:R-:W-:Y:S01]  /*22fb0*/  ENDCOLLECTIVE ;  /* 0x000000000000791b */ /* 0x003fe20003800000 */
.L_x_883:
[----:B------:R-:W-:-:S05]  /*22fc0*/  IMAD.SHL.U32 R0, R34, 0x2, RZ ;  /* 0x0000000222007824 */ /* 0x000fca00078e00ff */
[----:B------:R-:W-:-:S05]  /*22fd0*/  IADD3 R2, P0, R2, R0, RZ ;  /* 0x0000000002027210 */ /* 0x000fca0007f1e0ff */
[----:B------:R-:W-:Y:S02]  /*22fe0*/  IMAD.X R3, RZ, RZ, R3, P0 ;  /* 0x000000ffff037224 */ /* 0x000fe400000e0603 */
[----:B------:R-:W-:-:S03]  /*22ff0*/  IMAD.MOV.U32 R13, RZ, RZ, R9 ;  /* 0x000000ffff0d7224 */ /* 0x000fc600078e0009 */
        /* <DEDUP_REMOVED lines=10> */
.L_x_884:
[----:B------:R-:W-:Y:S02]  /*230a0*/  IMAD.MOV.U32 R13, RZ, RZ, R5 ;  /* 0x000000ffff0d7224 */ /* 0x000fe400078e0005 */
[----:B------:R-:W-:Y:S02]  /*230b0*/  IMAD.MOV.U32 R12, RZ, RZ, 0x2 ;  /* 0x00000002ff0c7424 */ /* 0x000fe400078e00ff */
[----:B------:R-:W-:-:S07]  /*230c0*/  IMAD.MOV.U32 R2, RZ, RZ, R14 ;  /* 0x000000ffff027224 */ /* 0x000fce00078e000e */
[----:B------:R-:W-:Y:S05]  /*230d0*/  WARPSYNC.COLLECTIVE R15, `(.L_x_885) ;  /* 0x000000000f087348 */ /* 0x000fea0003c00000 */
[----:B------:R0:W1:Y:S02]  /*230e0*/  SHFL.IDX P6, R14, R13, R12, R11 ;  /* 0x0000000c0d0e7389 */ /* 0x00006400000c000b */
[----:B01----:R-:W-:Y:S01]  /*230f0*/  ENDCOLLECTIVE ;  /* 0x000000000000791b */ /* 0x003fe20003800000 */
.L_x_885:
        /* <DEDUP_REMOVED lines=13> */
.L_x_886:
[----:B------:R-:W-:Y:S02]  /*231d0*/  IMAD.MOV.U32 R13, RZ, RZ, R5 ;  /* 0x000000ffff0d7224 */ /* 0x000fe400078e0005 */
[----:B------:R-:W-:Y:S02]  /*231e0*/  IMAD.MOV.U32 R12, RZ, RZ, 0x3 ;  /* 0x00000003ff0c7424 */ /* 0x000fe400078e00ff */
[----:B------:R-:W-:-:S07]  /*231f0*/  IMAD.MOV.U32 R2, RZ, RZ, R14 ;  /* 0x000000ffff027224 */ /* 0x000fce00078e000e */
[----:B------:R-:W-:Y:S05]  /*23200*/  WARPSYNC.COLLECTIVE R15, `(.L_x_887) ;  /* 0x000000000f087348 */ /* 0x000fea0003c00000 */
[----:B------:R0:W1:Y:S02]  /*23210*/  SHFL.IDX P6, R14, R13, R12, R11 ;  /* 0x0000000c0d0e7389 */ /* 0x00006400000c000b */
[----:B01----:R-:W-:Y:S01]  /*23220*/  ENDCOLLECTIVE ;  /* 0x000000000000791b */ /* 0x003fe20003800000 */
.L_x_887:
[----:B------:R-:W-:-:S04]  /*23230*/  IADD3 R2, P0, R2, R0, RZ ;  /* 0x0000000002027210 */ /* 0x000fc80007f1e0ff */
[----:B------:R-:W-:-:S05]  /*23240*/  IADD3.X R3, RZ, R34, RZ, P0, !PT ;  /* 0x00000022ff037210 */ /* 0x000fca00007fe4ff */
        /* <DEDUP_REMOVED lines=11> */
.L_x_888:
[----:B------:R-:W-:Y:S02]  /*23300*/  IMAD.MOV.U32 R13, RZ, RZ, R5 ;  /* 0x000000ffff0d7224 */ /* 0x000fe400078e0005 */
[----:B------:R-:W-:Y:S02]  /*23310*/  IMAD.MOV.U32 R12, RZ, RZ, 0x4 ;  /* 0x00000004ff0c7424 */ /* 0x000fe400078e00ff */
[----:B------:R-:W-:-:S07]  /*23320*/  IMAD.MOV.U32 R2, RZ, RZ, R14 ;  /* 0x000000ffff027224 */ /* 0x000fce00078e000e */
[----:B------:R-:W-:Y:S05]  /*23330*/  WARPSYNC.COLLECTIVE R15, `(.L_x_889) ;  /* 0x000000000f087348 */ /* 0x000fea0003c00000 */
[----:B------:R0:W1:Y:S02]  /*23340*/  SHFL.IDX P6, R14, R13, R12, R11 ;  /* 0x0000000c0d0e7389 */ /* 0x00006400000c000b */
[----:B01----:R-:W-:Y:S01]  /*23350*/  ENDCOLLECTIVE ;  /* 0x000000000000791b */ /* 0x003fe20003800000 */
.L_x_889:
        /* <DEDUP_REMOVED lines=13> */
.L_x_890:
[----:B------:R-:W-:Y:S02]  /*23430*/  IMAD.MOV.U32 R13, RZ, RZ, R5 ;  /* 0x000000ffff0d7224 */ /* 0x000fe400078e0005 */
[----:B------:R-:W-:Y:S02]  /*23440*/  IMAD.MOV.U32 R12, RZ, RZ, 0x5 ;  /* 0x00000005ff0c7424 */ /* 0x000fe400078e00ff */
[----:B------:R-:W-:-:S07]  /*23450*/  IMAD.MOV.U32 R2, RZ, RZ, R14 ;  /* 0x000000ffff027224 */ /* 0x000fce00078e000e */
[----:B------:R-:W-:Y:S05]  /*23460*/  WARPSYNC.COLLECTIVE R15, `(.L_x_891) ;  /* 0x000000000f087348 */ /* 0x000fea0003c00000 */
[----:B------:R0:W1:Y:S02]  /*23470*/  SHFL.IDX P6, R14, R13, R12, R11 ;  /* 0x0000000c0d0e7389 */ /* 0x00006400000c000b */
[----:B01----:R-:W-:Y:S01]  /*23480*/  ENDCOLLECTIVE ;  /* 0x000000000000791b */ /* 0x003fe20003800000 */
.L_x_891:
        /* <DEDUP_REMOVED lines=13> */
.L_x_892:
[----:B------:R-:W-:Y:S01]  /*23560*/  MOV R2, R14 ;  /* 0x0000000e00027202 */ /* 0x000fe20000000f00 */
[----:B------:R-:W-:Y:S06]  /*23570*/  BRA `(.L_x_893) ;  /* 0xffffffb000d87947 */ /* 0x000fec000383ffff */
.L_x_755:
[----:B0-----:R0:W2:Y:S02]  /*23580*/  SYNCS.PHASECHK.TRANS64.TRYWAIT P0, [R5+URZ+0x2a860], R2 ;  /* 0x02a86002050075a7 */ /* 0x0010a4000800017f */
[----:B--2---:R-:W-:Y:S05]  /*23590*/  @!P0 NANOSLEEP.SYNCS 0x989680 ;  /* 0x009896800000895d */ /* 0x004fea0003900000 */
[----:B------:R-:W2:Y:S02]  /*235a0*/  @!P0 SYNCS.PHASECHK.TRANS64 P0, [R5+URZ+0x2a860], R2 ;  /* 0x02a86002050085a7 */ /* 0x000ea4000800007f */
[----:B--2---:R-:W-:Y:S05]  /*235b0*/  @!P0 BRA `(.L_x_755) ;  /* 0xfffffffc00f08947 */ /* 0x004fea000383ffff */
[----:B------:R-:W-:Y:S05]  /*235c0*/  BRA `(.L_x_894) ;  /* 0xffffffb400387947 */ /* 0x000fea000383ffff */
.L_x_756:
        /* <DEDUP_REMOVED lines=8> */
.L_x_896:
[----:B------:R-:W-:Y:S05]  /*23650*/  BSYNC B1 ;  /* 0x0000000000017941 */ /* 0x000fea0003800000 */
.L_x_895:
        /* <DEDUP_REMOVED lines=9> */
.L_x_897:
[----:B------:R-:W-:Y:S02]  /*236f0*/  IMAD.MOV.U32 R13, RZ, RZ, R24 ;  /* 0x000000ffff0d7224 */ /* 0x000fe400078e0018 */
[----:B------:R-:W-:Y:S02]  /*23700*/  IMAD.MOV.U32 R12, RZ, RZ, 0x1 ;  /* 0x00000001ff0c7424 */ /* 0x000fe400078e00ff */
[----:B------:R-:W-:-:S07]  /*23710*/  IMAD.MOV.U32 R2, RZ, RZ, R14 ;  /* 0x000000ffff027224 */ /* 0x000fce00078e000e */
[----:B------:R-:W-:Y:S05]  /*23720*/  WARPSYNC.COLLECTIVE R15, `(.L_x_898) ;  /* 0x000000000f087348 */ /* 0x000fea0003c00000 */
[----:B------:R0:W1:Y:S02]  /*23730*/  SHFL.IDX P6, R14, R13, R12, R11 ;  /* 0x0000000c0d0e7389 */ /* 0x00006400000c000b */
[----:B01----:R-:W-:Y:S01]  /*23740*/  ENDCOLLECTIVE ;  /* 0x000000000000791b */ /* 0x003fe20003800000 */
.L_x_898:
        /* <DEDUP_REMOVED lines=15> */
.L_x_899:
[----:B------:R-:W-:Y:S02]  /*23840*/  IMAD.MOV.U32 R13, RZ, RZ, R24 ;  /* 0x000000ffff0d7224 */ /* 0x000fe400078e0018 */
[----:B------:R-:W-:Y:S01]  /*23850*/  IMAD.MOV.U32 R12, RZ, RZ, 0x2 ;  /* 0x00000002ff0c7424 */ /* 0x000fe200078e00ff */
[----:B------:R-:W-:-:S07]  /*23860*/  MOV R2, R14 ;  /* 0x0000000e00027202 */ /* 0x000fce0000000f00 */
[----:B------:R-:W-:Y:S05]  /*23870*/  WARPSYNC.COLLECTIVE R15, `(.L_x_900) ;  /* 0x000000000f087348 */ /* 0x000fea0003c00000 */
[----:B------:R0:W1:Y:S02]  /*23880*/  SHFL.IDX P6, R14, R13, R12, R11 ;  /* 0x0000000c0d0e7389 */ /* 0x00006400000c000b */
[----:B01----:R-:W-:Y:S01]  /*23890*/  ENDCOLLECTIVE ;  /* 0x000000000000791b */ /* 0x003fe20003800000 */
.L_x_900:
        /* <DEDUP_REMOVED lines=14> */
.L_x_901:
[----:B------:R-:W-:Y:S02]  /*23980*/  IMAD.MOV.U32 R13, RZ, RZ, R24 ;  /* 0x000000ffff0d7224 */ /* 0x000fe400078e0018 */
[----:B------:R-:W-:Y:S02]  /*23990*/  IMAD.MOV.U32 R12, RZ, RZ, 0x3 ;  /* 0x00000003ff0c7424 */ /* 0x000fe400078e00ff */
[----:B------:R-:W-:-:S07]  /*239a0*/  IMAD.MOV.U32 R2, RZ, RZ, R14 ;  /* 0x000000ffff027224 */ /* 0x000fce00078e000e */
[----:B------:R-:W-:Y:S05]  /*239b0*/  WARPSYNC.COLLECTIVE R15, `(.L_x_902) ;  /* 0x000000000f087348 */ /* 0x000fea0003c00000 */
[----:B------:R0:W1:Y:S02]  /*239c0*/  SHFL.IDX P6, R14, R13, R12, R11 ;  /* 0x0000000c0d0e7389 */ /* 0x00006400000c000b */
[----:B01----:R-:W-:Y:S01]  /*239d0*/  ENDCOLLECTIVE ;  /* 0x000000000000791b */ /* 0x003fe20003800000 */
.L_x_902:
        /* <DEDUP_REMOVED lines=14> */
.L_x_903:
[----:B------:R-:W-:Y:S02]  /*23ac0*/  IMAD.MOV.U32 R13, RZ, RZ, R24 ;  /* 0x000000ffff0d7224 */ /* 0x000fe400078e0018 */
[----:B------:R-:W-:Y:S02]  /*23ad0*/  IMAD.MOV.U32 R12, RZ, RZ, 0x4 ;  /* 0x00000004ff0c7424 */ /* 0x000fe400078e00ff */
[----:B------:R-:W-:-:S07]  /*23ae0*/  IMAD.MOV.U32 R2, RZ, RZ, R14 ;  /* 0x000000ffff027224 */ /* 0x000fce00078e000e */
[----:B------:R-:W-:Y:S05]  /*23af0*/  WARPSYNC.COLLECTIVE R15, `(.L_x_904) ;  /* 0x000000000f087348 */ /* 0x000fea0003c00000 */
[----:B------:R0:W1:Y:S02]  /*23b00*/  SHFL.IDX P6, R14, R13, R12, R11 ;  /* 0x0000000c0d0e7389 */ /* 0x00006400000c000b */
[----:B01----:R-:W-:Y:S01]  /*23b10*/  ENDCOLLECTIVE ;  /* 0x000000000000791b */ /* 0x003fe20003800000 */
.L_x_904:
[----:B------:R-:W-:-:S05]  /*23b20*/  IADD3 R2, P2, R2, R0, RZ ;  /* 0x0000000002027210 */ /* 0x000fca0007f5e0ff */
[----:B------:R-:W-:Y:S01]  /*23b30*/  IMAD.X R3, RZ, RZ, R3, P2 ;  /* 0x000000ffff037224 */ /* 0x000fe200010e0603 */
[----:B------:R-:W-:Y:S02]  /*23b40*/  ISETP.LT.OR P2, PT, R6, 0x31, !P1 ;  /* 0x000000310600780c */ /* 0x000fe40004f41670 */
[----:B------:R-:W-:-:S11]  /*23b50*/  MOV R13, R23 ;  /* 0x00000017000d7202 */ /* 0x000fd60000000f00 */
        /* <DEDUP_REMOVED lines=10> */
.L_x_905:
[----:B------:R-:W-:Y:S02]  /*23c00*/  IMAD.MOV.U32 R13, RZ, RZ, R24 ;  /* 0x000000ffff0d7224 */ /* 0x000fe400078e0018 */
[----:B------:R-:W-:Y:S02]  /*23c10*/  IMAD.MOV.U32 R12, RZ, RZ, 0x5 ;  /* 0x00000005ff0c7424 */ /* 0x000fe400078e00ff */
[----:B------:R-:W-:-:S07]  /*23c20*/  IMAD.MOV.U32 R2, RZ, RZ, R14 ;  /* 0x000000ffff027224 */ /* 0x000fce00078e000e */
[----:B------:R-:W-:Y:S05]  /*23c30*/  WARPSYNC.COLLECTIVE R15, `(.L_x_906) ;  /* 0x000000000f087348 */ /* 0x000fea0003c00000 */
[----:B------:R0:W1:Y:S02]  /*23c40*/  SHFL.IDX P6, R14, R13, R12, R11 ;  /* 0x0000000c0d0e7389 */ /* 0x00006400000c000b */
[----:B01----:R-:W-:Y:S01]  /*23c50*/  ENDCOLLECTIVE ;  /* 0x000000000000791b */ /* 0x003fe20003800000 */
.L_x_906:
[----:B------:R-:W-:-:S05]  /*23c60*/  IADD3 R2, P2, R2, R0, RZ ;  /* 0x0000000002027210 */ /* 0x000fca0007f5e0ff */
        /* <DEDUP_REMOVED lines=12> */
.L_x_907:
[----:B------:R-:W-:Y:S01]  /*23d30*/  @!PT LDS RZ, [RZ] ;  /* 0x00000000fffff984 */ /* 0x000fe20000000800 */
[----:B------:R-:W-:Y:S01]  /*23d40*/  @!PT LDS RZ, [RZ] ;  /* 0x00000000fffff984 */ /* 0x000fe20000000800 */
[----:B------:R-:W-:Y:S01]  /*23d50*/  @!PT LDS RZ, [RZ] ;  /* 0x00000000fffff984 */ /* 0x000fe20000000800 */
[----:B------:R0:W-:Y:S02]  /*23d60*/  LDGSTS.E.BYPASS.LTC128B.128 [R4+0x5400], desc[UR56][R2.64+0x80], !P2 ;  /* 0x0540008002047fae */ /* 0x0001e4000d101d78 */
[----:B0-----:R-:W-:Y:S01]  /*23d70*/  IMAD.MOV.U32 R2, RZ, RZ, R14 ;  /* 0x000000ffff027224 */ /* 0x001fe200078e000e */
[----:B------:R-:W-:Y:S06]  /*23d80*/  BRA `(.L_x_908) ;  /* 0xffffffb000247947 */ /* 0x000fec000383ffff */
.L_x_764:
[----:B0-----:R0:W1:Y:S02]  /*23d90*/  SYNCS.PHASECHK.TRANS64.TRYWAIT P0, [R0+URZ+0x2a860], R3 ;  /* 0x02a86003000075a7 */ /* 0x001064000800017f */
[----:B-1----:R-:W-:Y:S05]  /*23da0*/  @!P0 NANOSLEEP.SYNCS 0x989680 ;  /* 0x009896800000895d */ /* 0x002fea0003900000 */
[----:B------:R-:W1:Y:S02]  /*23db0*/  @!P0 SYNCS.PHASECHK.TRANS64 P0, [R0+URZ+0x2a860], R3 ;  /* 0x02a86003000085a7 */ /* 0x000e64000800007f */
[----:B-1----:R-:W-:Y:S05]  /*23dc0*/  @!P0 BRA `(.L_x_764) ;  /* 0xfffffffc00f08947 */ /* 0x002fea000383ffff */
[----:B------:R-:W-:Y:S05]  /*23dd0*/  BRA `(.L_x_909) ;  /* 0xffffffb4003c7947 */ /* 0x000fea000383ffff */
.L_x_765:
        /* <DEDUP_REMOVED lines=8> */
.L_x_911:
[----:B------:R-:W-:Y:S05]  /*23e60*/  BSYNC B0 ;  /* 0x0000000000007941 */ /* 0x000fea0003800000 */
.L_x_910:
        /* <DEDUP_REMOVED lines=10> */
[----:B------:R-:W-:Y:S01]  /*23f10*/  ISETP.LT.OR P3, PT, R6, 0x1, P1 ;  /* 0x000000010600780c */ /* 0x000fe20000f61670 */
[----:B------:R-:W-:-:S12]  /*23f20*/  IMAD R4, R4, 0x2, R22 ;  /* 0x0000000204047824 */ /* 0x000fd800078e0216 */
[----:B0-----:R-:W-:Y:S05]  /*23f30*/  WARPSYNC.COLLECTIVE R15, `(.L_x_912) ;  /* 0x000000000f087348 */ /* 0x001fea0003c00000 */
[----:B------:R1:W2:Y:S02]  /*23f40*/  SHFL.IDX P6, R14, R13, R12, R11 ;  /* 0x0000000c0d0e7389 */ /* 0x0002a400000c000b */
[----:B012---:R-:W-:Y:S01]  /*23f50*/  ENDCOLLECTIVE ;  /* 0x000000000000791b */ /* 0x007fe20003800000 */
.L_x_912:
[----:B------:R-:W-:Y:S02]  /*23f60*/  IMAD.MOV.U32 R13, RZ, RZ, R24 ;  /* 0x000000ffff0d7224 */ /* 0x000fe400078e0018 */
[----:B------:R-:W-:Y:S01]  /*23f70*/  IMAD.MOV.U32 R12, RZ, RZ, 0x1 ;  /* 0x00000001ff0c7424 */ /* 0x000fe200078e00ff */
[----:B------:R-:W-:-:S04]  /*23f80*/  SHF.L.U32 R5, R5, 0x3, RZ ;  /* 0x0000000305057819 */ /* 0x000fc800000006ff */
[----:B------:R-:W-:-:S05]  /*23f90*/  LOP3.LUT R5, R5, 0x38, RZ, 0xc0, !PT ;  /* 0x0000003805057812 */ /* 0x000fca00078ec0ff */
[----:B------:R-:W-:-:S05]  /*23fa0*/  IMAD.SHL.U32 R5, R5, 0x2, RZ ;  /* 0x0000000205057824 */ /* 0x000fca00078e00ff */
[----:B------:R-:W-:-:S13]  /*23fb0*/  IADD3 R2, P2, R14, R5, RZ ;  /* 0x000000050e027210 */ /* 0x000fda0007f5e0ff */
[----:B------:R-:W-:Y:S05]  /*23fc0*/  WARPSYNC.COLLECTIVE R15, `(.L_x_913) ;  /* 0x000000000f087348 */ /* 0x000fea0003c00000 */
[----:B------:R0:W1:Y:S02]  /*23fd0*/  SHFL.IDX P6, R14, R13, R12, R11 ;  /* 0x0000000c0d0e7389 */ /* 0x00006400000c000b */
[----:B01----:R-:W-:Y:S01]  /*23fe0*/  ENDCOLLECTIVE ;  /* 0x000000000000791b */ /* 0x003fe20003800000 */
.L_x_913:
        /* <DEDUP_REMOVED lines=13> */
.L_x_914:
[----:B------:R-:W-:Y:S02]  /*240c0*/  IMAD.MOV.U32 R13, RZ, RZ, R24 ;  /* 0x000000ffff0d7224 */ /* 0x000fe400078e0018 */
[----:B------:R-:W-:Y:S01]  /*240d0*/  IMAD.MOV.U32 R12, RZ, RZ, 0x2 ;  /* 0x00000002ff0c7424 */ /* 0x000fe200078e00ff */
[----:B------:R-:W-:-:S13]  /*240e0*/  IADD3 R2, P2, R14, R5, RZ ;  /* 0x000000050e027210 */ /* 0x000fda0007f5e0ff */
[----:B------:R-:W-:Y:S05]  /*240f0*/  WARPSYNC.COLLECTIVE R15, `(.L_x_915) ;  /* 0x000000000f087348 */ /* 0x000fea0003c00000 */
[----:B------:R0:W1:Y:S02]  /*24100*/  SHFL.IDX P6, R14, R13, R12, R11 ;  /* 0x0000000c0d0e7389 */ /* 0x00006400000c000b */
[----:B01----:R-:W-:Y:S01]  /*24110*/  ENDCOLLECTIVE ;  /* 0x000000000000791b */ /* 0x003fe20003800000 */
.L_x_915:
        /* <DEDUP_REMOVED lines=13> */
.L_x_916:
[----:B------:R-:W-:Y:S02]  /*241f0*/  IMAD.MOV.U32 R13, RZ, RZ, R24 ;  /* 0x000000ffff0d7224 */ /* 0x000fe400078e0018 */
[----:B------:R-:W-:Y:S02]  /*24200*/  IMAD.MOV.U32 R12, RZ, RZ, 0x3 ;  /* 0x00000003ff0c7424 */ /* 0x000fe400078e00ff */
[----:B------:R-:W-:-:S07]  /*24210*/  IMAD.MOV.U32 R10, RZ, RZ, R14 ;  /* 0x000000ffff0a7224 */ /* 0x000fce00078e000e */
[----:B------:R-:W-:Y:S05]  /*24220*/  WARPSYNC.COLLECTIVE R15, `(.L_x_917) ;  /* 0x000000000f087348 */ /* 0x000fea0003c00000 */
[----:B------:R0:W1:Y:S02]  /*24230*/  SHFL.IDX P6, R14, R13, R12, R11 ;  /* 0x0000000c0d0e7389 */ /* 0x00006400000c000b */
[----:B01----:R-:W-:Y:S01]  /*24240*/  ENDCOLLECTIVE ;  /* 0x000000000000791b */ /* 0x003fe20003800000 */
.L_x_917:
        /* <DEDUP_REMOVED lines=9> */
[----:B------:R-:W-:Y:S02]  /*242e0*/  ISETP.LT.OR P4, PT, R6, 0x31, !P0 ;  /* 0x000000310600780c */ /* 0x000fe40004781670 */
[----:B------:R-:W-:-:S11]  /*242f0*/  MOV R8, R14 ;  /* 0x0000000e00087202 */ /* 0x000fd60000000f00 */
[----:B0-----:R-:W-:Y:S05]  /*24300*/  WARPSYNC.COLLECTIVE R15, `(.L_x_918) ;  /* 0x000000000f087348 */ /* 0x001fea0003c00000 */
[----:B------:R1:W2:Y:S02]  /*24310*/  SHFL.IDX P6, R14, R13, R12, R11 ;  /* 0x0000000c0d0e7389 */ /* 0x0002a400000c000b */
[----:B012---:R-:W-:Y:S01]  /*24320*/  ENDCOLLECTIVE ;  /* 0x000000000000791b */ /* 0x007fe20003800000 */
.L_x_918:
[----:B------:R-:W-:Y:S02]  /*24330*/  IMAD.MOV.U32 R13, RZ, RZ, R24 ;  /* 0x000000ffff0d7224 */ /* 0x000fe400078e0018 */
[----:B------:R-:W-:Y:S01]  /*24340*/  IMAD.MOV.U32 R12, RZ, RZ, 0x4 ;  /* 0x00000004ff0c7424 */ /* 0x000fe200078e00ff */
[----:B------:R-:W-:-:S13]  /*24350*/  IADD3 R2, P2, R14, R5, RZ ;  /* 0x000000050e027210 */ /* 0x000fda0007f5e0ff */
[----:B------:R-:W-:Y:S05]  /*24360*/  WARPSYNC.COLLECTIVE R15, `(.L_x_919) ;  /* 0x000000000f087348 */ /* 0x000fea0003c00000 */
[----:B------:R0:W1:Y:S02]  /*24370*/  SHFL.IDX P6, R14, R13, R12, R11 ;  /* 0x0000000c0d0e7389 */ /* 0x00006400000c000b */
[----:B01----:R-:W-:Y:S01]  /*24380*/  ENDCOLLECTIVE ;  /* 0x000000000000791b */ /* 0x003fe20003800000 */
.L_x_919:
        /* <DEDUP_REMOVED lines=13> */
.L_x_920:
[----:B------:R-:W-:Y:S02]  /*24460*/  IMAD.MOV.U32 R13, RZ, RZ, R24 ;  /* 0x000000ffff0d7224 */ /* 0x000fe400078e0018 */
[----:B------:R-:W-:Y:S02]  /*24470*/  IMAD.MOV.U32 R12, RZ, RZ, 0x5 ;  /* 0x00000005ff0c7424 */ /* 0x000fe400078e00ff */
[----:B------:R-:W-:-:S07]  /*24480*/  IMAD.MOV.U32 R10, RZ, RZ, R14 ;  /* 0x000000ffff0a7224 */ /* 0x000fce00078e000e */
[----:B------:R-:W-:Y:S05]  /*24490*/  WARPSYNC.COLLECTIVE R15, `(.L_x_921) ;  /* 0x000000000f087348 */ /* 0x000fea0003c00000 */
[----:B------:R0:W1:Y:S02]  /*244a0*/  SHFL.IDX P6, R14, R13, R12, R11 ;  /* 0x0000000c0d0e7389 */ /* 0x00006400000c000b */
[----:B01----:R-:W-:Y:S01]  /*244b0*/  ENDCOLLECTIVE ;  /* 0x000000000000791b */ /* 0x003fe20003800000 */
.L_x_921:
        /* <DEDUP_REMOVED lines=12> */
.L_x_922:
[----:B------:R-:W-:Y:S05]  /*24580*/  BRA `(.L_x_923) ;  /* 0xffffffb000387947 */ /* 0x000fea000383ffff */
.L_x_770:
        /* <DEDUP_REMOVED lines=8> */
.L_x_925:
[----:B------:R-:W-:Y:S05]  /*24610*/  BSYNC B0 ;  /* 0x0000000000007941 */ /* 0x000fea0003800000 */
.L_x_924:
[----:B------:R-:W-:Y:S01]  /*24620*/  IMAD.MOV.U32 R13, RZ, RZ, R16 ;  /* 0x000000ffff0d7224 */ /* 0x000fe200078e0010 */
[----:B------:R-:W-:Y:S01]  /*24630*/  MOV R0, R14 ;  /* 0x0000000e00007202 */ /* 0x000fe20000000f00 */
[----:B------:R-:W-:Y:S02]  /*24640*/  IMAD.MOV.U32 R12, RZ, RZ, 0x1 ;  /* 0x00000001ff0c7424 */ /* 0x000fe400078e00ff */
[----:B------:R-:W-:Y:S02]  /*24650*/  IMAD.MOV.U32 R11, RZ, RZ, 0x1f ;  /* 0x0000001fff0b7424 */ /* 0x000fe400078e00ff */
[----:B------:R-:W-:Y:S02]  /*24660*/  IMAD.MOV.U32 R15, RZ, RZ, -0x1 ;  /* 0xffffffffff0f7424 */ /* 0x000fe400078e00ff */
[----:B------:R-:W-:-:S07]  /*24670*/  IMAD.IADD R7, R19, 0x1, R9 ;  /* 0x0000000113077824 */ /* 0x000fce00078e0209 */
[----:B------:R-:W-:Y:S05]  /*24680*/  WARPSYNC.COLLECTIVE R15, `(.L_x_926) ;  /* 0x000000000f087348 */ /* 0x000fea0003c00000 */
[----:B------:R0:W1:Y:S02]  /*24690*/  SHFL.IDX P6, R14, R13, R12, R11 ;  /* 0x0000000c0d0e7389 */ /* 0x00006400000c000b */
[----:B01----:R-:W-:Y:S01]  /*246a0*/  ENDCOLLECTIVE ;  /* 0x000000000000791b */ /* 0x003fe20003800000 */
.L_x_926:
[----:B------:R-:W-:Y:S02]  /*246b0*/  ULDC UR4, c[0x0][0xc3c] ;  /* 0x00030f0000047ab9 */ /* 0x000fe40000000800 */
[----:B------:R-:W-:-:S13]  /*246c0*/  ISETP.GE.OR P1, PT, R7, UR4, !P0 ;  /* 0x0000000407007c0c */ /* 0x000fda000c726670 */
[----:B------:R-:W0:Y:S08]  /*246d0*/  @!P1 LDC.64 R2, c[0x0][0xc80] ;  /* 0x00032000ff029b82 */ /* 0x000e300000000a00 */
[----:B------:R-:W1:Y:S01]  /*246e0*/  @!P1 LDC.64 R4, c[0x0][0xc78] ;  /* 0x00031e00ff049b82 */ /* 0x000e620000000a00 */
[----:B------:R-:W-:Y:S02]  /*246f0*/  IMAD.MOV.U32 R11, RZ, RZ, RZ ;  /* 0x000000ffff0b7224 */ /* 0x000fe400078e00ff */
[----:B------:R-:W-:-:S02]  /*24700*/  IMAD.MOV.U32 R8, RZ, RZ, R14 ;  /* 0x000000ffff087224 */ /* 0x000fc400078e000e */
[----:B0-----:R-:W-:-:S05]  /*24710*/  @!P1 IMAD.WIDE R2, R7, 0x4, R2 ;  /* 0x0000000407029825 */ /* 0x001fca00078e0202 */
[----:B------:R1:W2:Y:S02]  /*24720*/  @!P1 LDG.E R6, desc[UR56][R2.64] ;  /* 0x0000003802069981 */ /* 0x0002a4000c1e1900 */
[----:B-1----:R-:W-:-:S05]  /*24730*/  @!P1 IMAD.WIDE R2, R7, 0x4, R4 ;  /* 0x0000000407029825 */ /* 0x002fca00078e0204 */
[----:B------:R-:W3:Y:S01]  /*24740*/  @!P1 LDG.E R5, desc[UR56][R2.64] ;  /* 0x0000003802059981 */ /* 0x000ee2000c1e1900 */
[----:B------:R-:W-:Y:S01]  /*24750*/  IMAD.MOV.U32 R7, RZ, RZ, RZ ;  /* 0x000000ffff077224 */ /* 0x000fe200078e00ff */
[C---:B------:R-:W-:Y:S01]  /*24760*/  ISETP.GE.U32.AND P2, PT, R9.reuse, 0x2, PT ;  /* 0x000000020900780c */ /* 0x040fe20003f46070 */
[----:B------:R-:W-:Y:S01]  /*24770*/  IMAD.MOV.U32 R4, RZ, RZ, RZ ;  /* 0x000000ffff047224 */ /* 0x000fe200078e00ff */
[C---:B------:R-:W-:Y:S02]  /*24780*/  ISETP.GE.U32.AND P3, PT, R9.reuse, 0x4, PT ;  /* 0x000000040900780c */ /* 0x040fe40003f66070 */
[C---:B------:R-:W-:Y:S02]  /*24790*/  ISETP.GE.U32.AND P4, PT, R9.reuse, 0x8, PT ;  /* 0x000000080900780c */ /* 0x040fe40003f86070 */
[----:B------:R-:W-:Y:S01]  /*247a0*/  ISETP.GE.U32.AND P5, PT, R9, 0x10, PT ;  /* 0x000000100900780c */ /* 0x000fe20003fa6070 */
[----:B--2---:R-:W-:Y:S02]  /*247b0*/  @!P1 IMAD.MOV.U32 R7, RZ, RZ, R6 ;  /* 0x000000ffff079224 */ /* 0x004fe400078e0006 */
[----:B------:R-:W-:-:S02]  /*247c0*/  IMAD.MOV.U32 R6, RZ, RZ, RZ ;  /* 0x000000ffff067224 */ /* 0x000fc400078e00ff */
[----:B---3--:R-:W-:Y:S01]  /*247d0*/  @!P1 IMAD.MOV.U32 R4, RZ, RZ, R5 ;  /* 0x000000ffff049224 */ /* 0x008fe200078e0005 */
[----:B------:R-:W-:-:S03]  /*247e0*/  ISETP.NE.AND P1, PT, R9, RZ, PT ;  /* 0x000000ff0900720c */ /* 0x000fc60003f25270 */
[----:B------:R-:W-:-:S10]  /*247f0*/  IMAD R13, R4, R7, RZ ;  /* 0x00000007040d7224 */ /* 0x000fd400078e02ff */
[----:B------:R-:W-:Y:S05]  /*24800*/  WARPSYNC.COLLECTIVE R15, `(.L_x_927) ;  /* 0x000000000f087348 */ /* 0x000fea0003c00000 */
[----:B------:R0:W1:Y:S02]  /*24810*/  SHFL.UP P6, R14, R13, R12, R11 ;  /* 0x0400000c0d0e7389 */ /* 0x00006400000c000b */
[----:B01----:R-:W-:Y:S01]  /*24820*/  ENDCOLLECTIVE ;  /* 0x000000000000791b */ /* 0x003fe20003800000 */
.L_x_927:
[----:B------:R-:W-:Y:S01]  /*24830*/  IMAD.MOV.U32 R12, RZ, RZ, 0x2 ;  /* 0x00000002ff0c7424 */ /* 0x000fe200078e00ff */
[----:B------:R-:W-:-:S05]  /*24840*/  SEL R14, R14, RZ, P1 ;  /* 0x000000ff0e0e7207 */ /* 0x000fca0000800000 */
[----:B------:R-:W-:-:S04]  /*24850*/  IMAD.IADD R5, R13, 0x1, R14 ;  /* 0x000000010d057824 */ /* 0x000fc800078e020e */
[----:B------:R-:W-:-:S07]  /*24860*/  IMAD.MOV.U32 R13, RZ, RZ, R5 ;  /* 0x000000ffff0d7224 */ /* 0x000fce00078e0005 */
[----:B------:R-:W-:Y:S05]  /*24870*/  WARPSYNC.COLLECTIVE R15, `(.L_x_928) ;  /* 0x000000000f087348 */ /* 0x000fea0003c00000 */
[----:B------:R0:W1:Y:S02]  /*24880*/  SHFL.UP P6, R14, R13, R12, R11 ;  /* 0x0400000c0d0e7389 */ /* 0x00006400000c000b */
[----:B01----:R-:W-:Y:S01]  /*24890*/  ENDCOLLECTIVE ;  /* 0x000000000000791b */ /* 0x003fe20003800000 */
.L_x_928:
[----:B------:R-:W-:Y:S02]  /*248a0*/  MOV R12, 0x4 ;  /* 0x00000004000c7802 */ /* 0x000fe40000000f00 */
[----:B------:R-:W-:-:S05]  /*248b0*/  SEL R2, R14, RZ, P2 ;  /* 0x000000ff0e027207 */ /* 0x000fca0001000000 */
[----:B------:R-:W-:-:S04]  /*248c0*/  IMAD.IADD R2, R5, 0x1, R2 ;  /* 0x0000000105027824 */ /* 0x000fc800078e0202 */
[----:B------:R-:W-:-:S07]  /*248d0*/  IMAD.MOV.U32 R13, RZ, RZ, R2 ;  /* 0x000000ffff0d7224 */ /* 0x000fce00078e0002 */
[----:B------:R-:W-:Y:S05]  /*248e0*/  WARPSYNC.COLLECTIVE R15, `(.L_x_929) ;  /* 0x000000000f087348 */ /* 0x000fea0003c00000 */
[----:B------:R0:W1:Y:S02]  /*248f0*/  SHFL.UP P6, R14, R13, R12, R11 ;  /* 0x0400000c0d0e7389 */ /* 0x00006400000c000b */
[----:B01----:R-:W-:Y:S01]  /*24900*/  ENDCOLLECTIVE ;  /* 0x000000000000791b */ /* 0x003fe20003800000 */
.L_x_929:
[----:B------:R-:W-:Y:S01]  /*24910*/  IMAD.MOV.U32 R12, RZ, RZ, 0x8 ;  /* 0x00000008ff0c7424 */ /* 0x000fe200078e00ff */
[----:B------:R-:W-:-:S05]  /*24920*/  SEL R3, R14, RZ, P3 ;  /* 0x000000ff0e037207 */ /* 0x000fca0001800000 */
[----:B------:R-:W-:-:S04]  /*24930*/  IMAD.IADD R3, R2, 0x1, R3 ;  /* 0x0000000102037824 */ /* 0x000fc800078e0203 */
[----:B------:R-:W-:-:S07]  /*24940*/  IMAD.MOV.U32 R13, RZ, RZ, R3 ;  /* 0x000000ffff0d7224 */ /* 0x000fce00078e0003 */
[----:B------:R-:W-:Y:S05]  /*24950*/  WARPSYNC.COLLECTIVE R15, `(.L_x_930) ;  /* 0x000000000f087348 */ /* 0x000fea0003c00000 */
[----:B------:R0:W1:Y:S02]  /*24960*/  SHFL.UP P6, R14, R13, R12, R11 ;  /* 0x0400000c0d0e7389 */ /* 0x00006400000c000b */
[----:B01----:R-:W-:Y:S01]  /*24970*/  ENDCOLLECTIVE ;  /* 0x000000000000791b */ /* 0x003fe20003800000 */
.L_x_930:
[----:B------:R-:W-:Y:S01]  /*24980*/  IMAD.MOV.U32 R12, RZ, RZ, 0x10 ;  /* 0x00000010ff0c7424 */ /* 0x000fe200078e00ff */
[----:B------:R-:W-:-:S05]  /*24990*/  SEL R14, R14, RZ, P4 ;  /* 0x000000ff0e0e7207 */ /* 0x000fca0002000000 */
[----:B------:R-:W-:-:S04]  /*249a0*/  IMAD.IADD R5, R3, 0x1, R14 ;  /* 0x0000000103057824 */ /* 0x000fc800078e020e */
[----:B------:R-:W-:-:S07]  /*249b0*/  IMAD.MOV.U32 R13, RZ, RZ, R5 ;  /* 0x000000ffff0d7224 */ /* 0x000fce00078e0005 */
[----:B------:R-:W-:Y:S05]  /*249c0*/  WARPSYNC.COLLECTIVE R15, `(.L_x_931) ;  /* 0x000000000f087348 */ /* 0x000fea0003c00000 */
[----:B------:R0:W1:Y:S02]  /*249d0*/  SHFL.UP P6, R14, R13, R12, R11 ;  /* 0x0400000c0d0e7389 */ /* 0x00006400000c000b */
[----:B01----:R-:W-:Y:S01]  /*249e0*/  ENDCOLLECTIVE ;  /* 0x000000000000791b */ /* 0x003fe20003800000 */
.L_x_931:
        /* <DEDUP_REMOVED lines=8> */
.L_x_932:
[----:B------:R-:W-:Y:S05]  /*24a70*/  BRA `(.L_x_933) ;  /* 0xffffffb0004c7947 */ /* 0x000fea000383ffff */
.L_x_773:
[----:B------:R-:W-:Y:S01]  /*24a80*/  BSSY B0, `(.L_x_934) ;  /* 0x0000007000007945 */ /* 0x000fe20003800000 */
[----:B------:R-:W-:Y:S02]  /*24a90*/  IMAD.MOV.U32 R12, RZ, RZ, 0x1 ;  /* 0x00000001ff0c7424 */ /* 0x000fe400078e00ff */
[----:B------:R-:W-:Y:S02]  /*24aa0*/  IMAD.MOV.U32 R11, RZ, RZ, RZ ;  /* 0x000000ffff0b7224 */ /* 0x000fe400078e00ff */
[----:B------:R-:W-:-:S07]  /*24ab0*/  IMAD.MOV.U32 R15, RZ, RZ, -0x1 ;  /* 0xffffffffff0f7424 */ /* 0x000fce00078e00ff */
[----:B------:R-:W-:Y:S05]  /*24ac0*/  WARPSYNC.COLLECTIVE R15, `(.L_x_935) ;  /* 0x000000000f087348 */ /* 0x000fea0003c00000 */
[----:B------:R0:W1:Y:S02]  /*24ad0*/  SHFL.UP P6, R14, R13, R12, R11 ;  /* 0x0400000c0d0e7389 */ /* 0x00006400000c000b */
[----:B01----:R-:W-:Y:S01]  /*24ae0*/  ENDCOLLECTIVE ;  /* 0x000000000000791b */ /* 0x003fe20003800000 */
.L_x_935:
[----:B------:R-:W-:Y:S05]  /*24af0*/  BSYNC B0 ;  /* 0x0000000000007941 */ /* 0x000fea0003800000 */
.L_x_934:
[----:B------:R-:W-:Y:S01]  /*24b00*/  SEL R14, R14, RZ, P1 ;  /* 0x000000ff0e0e7207 */ /* 0x000fe20000800000 */
[----:B------:R-:W-:Y:S01]  /*24b10*/  IMAD.MOV.U32 R12, RZ, RZ, 0x2 ;  /* 0x00000002ff0c7424 */ /* 0x000fe200078e00ff */
[----:B------:R-:W-:Y:S01]  /*24b20*/  MOV R11, RZ ;  /* 0x000000ff000b7202 */ /* 0x000fe20000000f00 */
[----:B------:R-:W-:Y:S02]  /*24b30*/  IMAD.MOV.U32 R15, RZ, RZ, -0x1 ;  /* 0xffffffffff0f7424 */ /* 0x000fe400078e00ff */
[----:B------:R-:W-:-:S07]  /*24b40*/  IMAD.IADD R13, R13, 0x1, R14 ;  /* 0x000000010d0d7824 */ /* 0x000fce00078e020e */
[----:B------:R-:W-:Y:S05]  /*24b50*/  WARPSYNC.COLLECTIVE R15, `(.L_x_936) ;  /* 0x000000000f087348 */ /* 0x000fea0003c00000 */
[----:B------:R0:W1:Y:S02]  /*24b60*/  SHFL.UP P6, R14, R13, R12, R11 ;  /* 0x0400000c0d0e7389 */ /* 0x00006400000c000b */
[----:B01----:R-:W-:Y:S01]  /*24b70*/  ENDCOLLECTIVE ;  /* 0x000000000000791b */ /* 0x003fe20003800000 */
.L_x_936:
[----:B------:R-:W-:Y:S01]  /*24b80*/  IMAD.MOV.U32 R12, RZ, RZ, 0x4 ;  /* 0x00000004ff0c7424 */ /* 0x000fe200078e00ff */
[----:B------:R-:W-:-:S05]  /*24b90*/  SEL R2, R14, RZ, P2 ;  /* 0x000000ff0e027207 */ /* 0x000fca0001000000 */
[----:B------:R-:W-:-:S04]  /*24ba0*/  IMAD.IADD R2, R13, 0x1, R2 ;  /* 0x000000010d027824 */ /* 0x000fc800078e0202 */
[----:B------:R-:W-:-:S07]  /*24bb0*/  IMAD.MOV.U32 R13, RZ, RZ, R2 ;  /* 0x000000ffff0d7224 */ /* 0x000fce00078e0002 */
[----:B------:R-:W-:Y:S05]  /*24bc0*/  WARPSYNC.COLLECTIVE R15, `(.L_x_937) ;  /* 0x000000000f087348 */ /* 0x000fea0003c00000 */
[----:B------:R0:W1:Y:S02]  /*24bd0*/  SHFL.UP P6, R14, R13, R12, R11 ;  /* 0x0400000c0d0e7389 */ /* 0x00006400000c000b */
[----:B01----:R-:W-:Y:S01]  /*24be0*/  ENDCOLLECTIVE ;  /* 0x000000000000791b */ /* 0x003fe20003800000 */
.L_x_937:
[----:B------:R-:W-:Y:S01]  /*24bf0*/  IMAD.MOV.U32 R12, RZ, RZ, 0x8 ;  /* 0x00000008ff0c7424 */ /* 0x000fe200078e00ff */
[----:B------:R-:W-:-:S05]  /*24c00*/  SEL R3, R14, RZ, P3 ;  /* 0x000000ff0e037207 */ /* 0x000fca0001800000 */
[----:B------:R-:W-:-:S04]  /*24c10*/  IMAD.IADD R3, R2, 0x1, R3 ;  /* 0x0000000102037824 */ /* 0x000fc800078e0203 */
[----:B------:R-:W-:-:S07]  /*24c20*/  IMAD.MOV.U32 R13, RZ, RZ, R3 ;  /* 0x000000ffff0d7224 */ /* 0x000fce00078e0003 */
[----:B------:R-:W-:Y:S05]  /*24c30*/  WARPSYNC.COLLECTIVE R15, `(.L_x_938) ;  /* 0x000000000f087348 */ /* 0x000fea0003c00000 */
[----:B------:R0:W1:Y:S02]  /*24c40*/  SHFL.UP P6, R14, R13, R12, R11 ;  /* 0x0400000c0d0e7389 */ /* 0x00006400000c000b */
[----:B01----:R-:W-:Y:S01]  /*24c50*/  ENDCOLLECTIVE ;  /* 0x000000000000791b */ /* 0x003fe20003800000 */
.L_x_938:
[----:B------:R-:W-:Y:S01]  /*24c60*/  IMAD.MOV.U32 R12, RZ, RZ, 0x10 ;  /* 0x00000010ff0c7424 */ /* 0x000fe200078e00ff */
[----:B------:R-:W-:-:S05]  /*24c70*/  SEL R14, R14, RZ, P4 ;  /* 0x000000ff0e0e7207 */ /* 0x000fca0002000000 */
[----:B------:R-:W-:-:S04]  /*24c80*/  IMAD.IADD R5, R3, 0x1, R14 ;  /* 0x0000000103057824 */ /* 0x000fc800078e020e */
[----:B------:R-:W-:-:S07]  /*24c90*/  IMAD.MOV.U32 R13, RZ, RZ, R5 ;  /* 0x000000ffff0d7224 */ /* 0x000fce00078e0005 */
[----:B------:R-:W-:Y:S05]  /*24ca0*/  WARPSYNC.COLLECTIVE R15, `(.L_x_939) ;  /* 0x000000000f087348 */ /* 0x000fea0003c00000 */
[----:B------:R0:W1:Y:S02]  /*24cb0*/  SHFL.UP P6, R14, R13, R12, R11 ;  /* 0x0400000c0d0e7389 */ /* 0x00006400000c000b */
[----:B01----:R-:W-:Y:S01]  /*24cc0*/  ENDCOLLECTIVE ;  /* 0x000000000000791b */ /* 0x003fe20003800000 */
.L_x_939:
        /* <DEDUP_REMOVED lines=8> */
.L_x_940:
[----:B------:R-:W-:Y:S05]  /*24d50*/  BRA `(.L_x_941) ;  /* 0xffffffb000387947 */ /* 0x000fea000383ffff */
.L_x_775:
[----:B------:R-:W-:Y:S01]  /*24d60*/  BSSY B0, `(.L_x_942) ;  /* 0x0000006000007945 */ /* 0x000fe20003800000 */
[----:B------:R-:W-:Y:S01]  /*24d70*/  PLOP3.LUT P6, PT, P6, PT, PT, 0x8, 0x0 ;  /* 0x000000000000781c */ /* 0x000fe200037ce170 */
[----:B------:R-:W-:-:S12]  /*24d80*/  IMAD.MOV.U32 R15, RZ, RZ, -0x1 ;  /* 0xffffffffff0f7424 */ /* 0x000fd800078e00ff */
[----:B0-----:R-:W-:Y:S05]  /*24d90*/  WARPSYNC.COLLECTIVE R15, `(.L_x_943) ;  /* 0x000000000f087348 */ /* 0x001fea0003c00000 */
[----:B------:R-:W-:Y:S01]  /*24da0*/  VOTE.ANY R14, PT, P6 ;  /* 0x00000000000e7806 */ /* 0x000fe200030e0100 */
[----:B0-----:R-:W-:Y:S06]  /*24db0*/  ENDCOLLECTIVE ;  /* 0x000000000000791b */ /* 0x001fec0003800000 */
.L_x_943:
[----:B------:R-:W-:Y:S05]  /*24dc0*/  BSYNC B0 ;  /* 0x0000000000007941 */ /* 0x000fea0003800000 */
.L_x_942:
[----:B------:R-:W-:Y:S01]  /*24dd0*/  IMAD.MOV.U32 R3, RZ, RZ, R14 ;  /* 0x000000ffff037224 */ /* 0x000fe200078e000e */
[----:B------:R-:W-:Y:S01]  /*24de0*/  MOV R13, R7 ;  /* 0x00000007000d7202 */ /* 0x000fe20000000f00 */
[----:B------:R-:W-:Y:S02]  /*24df0*/  IMAD.MOV.U32 R11, RZ, RZ, 0x1f ;  /* 0x0000001fff0b7424 */ /* 0x000fe400078e00ff */
[----:B------:R-:W0:Y:S01]  /*24e00*/  POPC R8, R3 ;  /* 0x0000000300087309 */ /* 0x000e220000000000 */
[----:B------:R-:W-:Y:S02]  /*24e10*/  IMAD.MOV.U32 R15, RZ, RZ, -0x1 ;  /* 0xffffffffff0f7424 */ /* 0x000fe400078e00ff */
[----:B0-----:R-:W-:-:S07]  /*24e20*/  IMAD.MOV.U32 R12, RZ, RZ, R8 ;  /* 0x000000ffff0c7224 */ /* 0x001fce00078e0008 */
[----:B------:R-:W-:Y:S05]  /*24e30*/  WARPSYNC.COLLECTIVE R15, `(.L_x_944) ;  /* 0x000000000f087348 */ /* 0x000fea0003c00000 */
[----:B------:R0:W1:Y:S02]  /*24e40*/  SHFL.IDX P6, R14, R13, R12, R11 ;  /* 0x0000000c0d0e7389 */ /* 0x00006400000c000b */
[----:B01----:R-:W-:Y:S01]  /*24e50*/  ENDCOLLECTIVE ;  /* 0x000000000000791b */ /* 0x003fe20003800000 */
.L_x_944:
[----:B------:R-:W-:Y:S02]  /*24e60*/  IMAD.MOV.U32 R13, RZ, RZ, R4 ;  /* 0x000000ffff0d7224 */ /* 0x000fe400078e0004 */
[----:B------:R-:W-:-:S07]  /*24e70*/  IMAD.MOV.U32 R7, RZ, RZ, R14 ;  /* 0x000000ffff077224 */ /* 0x000fce00078e000e */
[----:B------:R-:W-:Y:S05]  /*24e80*/  WARPSYNC.COLLECTIVE R15, `(.L_x_945) ;  /* 0x000000000f087348 */ /* 0x000fea0003c00000 */
[----:B------:R0:W1:Y:S02]  /*24e90*/  SHFL.IDX P6, R14, R13, R12, R11 ;  /* 0x0000000c0d0e7389 */ /* 0x00006400000c000b */
[----:B01----:R-:W-:Y:S01]  /*24ea0*/  ENDCOLLECTIVE ;  /* 0x000000000000791b */ /* 0x003fe20003800000 */
.L_x_945:
[----:B------:R-:W-:Y:S01]  /*24eb0*/  IMAD.MOV.U32 R4, RZ, RZ, R14 ;  /* 0x000000ffff047224 */ /* 0x000fe200078e000e */
[----:B------:R-:W-:Y:S06]  /*24ec0*/  BRA `(.L_x_946) ;  /* 0xffffffb000187947 */ /* 0x000fec000383ffff */
.L_x_777:
[----:B------:R-:W-:Y:S01]  /*24ed0*/  BSSY B0, `(.L_x_947) ;  /* 0x0000007000007945 */ /* 0x000fe20003800000 */
[----:B------:R-:W-:Y:S02]  /*24ee0*/  IMAD.MOV.U32 R13, RZ, RZ, R2 ;  /* 0x000000ffff0d7224 */ /* 0x000fe400078e0002 */
[----:B------:R-:W-:Y:S02]  /*24ef0*/  IMAD.MOV.U32 R11, RZ, RZ, 0x1f ;  /* 0x0000001fff0b7424 */ /* 0x000fe400078e00ff */
[----:B------:R-:W-:-:S07]  /*24f00*/  IMAD.MOV.U32 R15, RZ, RZ, -0x1 ;  /* 0xffffffffff0f7424 */ /* 0x000fce00078e00ff */
[----:B0123--:R-:W-:Y:S05]  /*24f10*/  WARPSYNC.COLLECTIVE R15, `(.L_x_948) ;  /* 0x000000000f087348 */ /* 0x00ffea0003c00000 */
[----:B------:R4:W0:Y:S02]  /*24f20*/  SHFL.IDX P6, R14, R13, R12, R11 ;  /* 0x0000000c0d0e7389 */ /* 0x00082400000c000b */
[----:B01234-:R-:W-:Y:S01]  /*24f30*/  ENDCOLLECTIVE ;  /* 0x000000000000791b */ /* 0x01ffe20003800000 */
.L_x_948:
[----:B------:R-:W-:Y:S05]  /*24f40*/  BSYNC B0 ;  /* 0x0000000000007941 */ /* 0x000fea0003800000 */
.L_x_947:
[----:B------:R-:W-:Y:S01]  /*24f50*/  IMAD.MOV.U32 R6, RZ, RZ, R14 ;  /* 0x000000ffff067224 */ /* 0x000fe200078e000e */
[----:B------:R-:W-:Y:S06]  /*24f60*/  BRA `(.L_x_776) ;  /* 0xffffffb000087947 */ /* 0x000fec000383ffff */
.L_x_781:
[----:B0-----:R0:W3:Y:S02]  /*24f70*/  SYNCS.PHASECHK.TRANS64.TRYWAIT P0, [R4+URZ+0x2a820], R0 ;  /* 0x02a82000040075a7 */ /* 0x0010e4000800017f */
[----:B---3--:R-:W-:Y:S05]  /*24f80*/  @!P0 NANOSLEEP.SYNCS 0x989680 ;  /* 0x009896800000895d */ /* 0x008fea0003900000 */
[----:B------:R-:W3:Y:S02]  /*24f90*/  @!P0 SYNCS.PHASECHK.TRANS64 P0, [R4+URZ+0x2a820], R0 ;  /* 0x02a82000040085a7 */ /* 0x000ee4000800007f */
[----:B---3--:R-:W-:Y:S05]  /*24fa0*/  @!P0 BRA `(.L_x_781) ;  /* 0xfffffffc00f08947 */ /* 0x008fea000383ffff */
[----:B------:R-:W-:Y:S05]  /*24fb0*/  BRA `(.L_x_949) ;  /* 0xffffffb400607947 */ /* 0x000fea000383ffff */
.L_x_782:
        /* <DEDUP_REMOVED lines=11> */
.L_x_951:
[----:B------:R-:W-:Y:S05]  /*25070*/  BSYNC B0 ;  /* 0x0000000000007941 */ /* 0x000fea0003800000 */
.L_x_950:
[----:B------:R-:W-:Y:S05]  /*25080*/  BRA `(.L_x_952) ;  /* 0xffffffb400487947 */ /* 0x000fea000383ffff */
.L_x_783:
[----:B------:R-:W-:Y:S01]  /*25090*/  BSSY B0, `(.L_x_953) ;  /* 0x0000006000007945 */ /* 0x000fe20003800000 */
[----:B------:R-:W-:-:S07]  /*250a0*/  IMAD.MOV.U32 R15, RZ, RZ, -0x1 ;  /* 0xffffffffff0f7424 */ /* 0x000fce00078e00ff */
[----:B012---:R-:W-:Y:S05]  /*250b0*/  WARPSYNC.COLLECTIVE R15, `(.L_x_954) ;  /* 0x000000000f0c7348 */ /* 0x007fea0003c00000 */
[----:B------:R-:W-:Y:S02]  /*250c0*/  ELECT P6, UR62, PT ;  /* 0x00000000003e782f */ /* 0x000fe400038c0000 */
[----:B------:R-:W-:Y:S01]  /*250d0*/  MOV R14, UR62 ;  /* 0x0000003e000e7c02 */ /* 0x000fe20008000f00 */
[----:B012---:R-:W-:Y:S10]  /*250e0*/  ENDCOLLECTIVE ;  /* 0x000000000000791b */ /* 0x007ff40003800000 */
.L_x_954:
[----:B------:R-:W-:Y:S05]  /*250f0*/  BSYNC B0 ;  /* 0x0000000000007941 */ /* 0x000fea0003800000 */
.L_x_953:
[----:B------:R-:W-:Y:S05]  /*25100*/  BRA `(.L_x_955) ;  /* 0xffffffb4003c7947 */ /* 0x000fea000383ffff */
.L_x_785:
[----:B0-----:R0:W3:Y:S02]  /*25110*/  SYNCS.PHASECHK.TRANS64.TRYWAIT P1, [R5+URZ+0x2a840], R0 ;  /* 0x02a84000050075a7 */ /* 0x0010e4000802017f */
[----:B---3--:R-:W-:Y:S05]  /*25120*/  @!P1 NANOSLEEP.SYNCS 0x989680 ;  /* 0x009896800000995d */ /* 0x008fea0003900000 */
[----:B------:R-:W3:Y:S02]  /*25130*/  @!P1 SYNCS.PHASECHK.TRANS64 P1, [R5+URZ+0x2a840], R0 ;  /* 0x02a84000050095a7 */ /* 0x000ee4000802007f */
[----:B---3--:R-:W-:Y:S05]  /*25140*/  @!P1 BRA `(.L_x_785) ;  /* 0xfffffffc00f09947 */ /* 0x008fea000383ffff */
[----:B------:R-:W-:Y:S05]  /*25150*/  BRA `(.L_x_956) ;  /* 0xffffffb4005c7947 */ /* 0x000fea000383ffff */
.L_x_787:
[----:B---3--:R3:W4:Y:S02]  /*25160*/  SYNCS.PHASECHK.TRANS64.TRYWAIT P1, [R27+URZ+0x2a840], R2 ;  /* 0x02a840021b0075a7 */ /* 0x008724000802017f */
[----:B----4-:R-:W-:Y:S05]  /*25170*/  @!P1 NANOSLEEP.SYNCS 0x989680 ;  /* 0x009896800000995d */ /* 0x010fea0003900000 */
[----:B------:R-:W4:Y:S02]  /*25180*/  @!P1 SYNCS.PHASECHK.TRANS64 P1, [R27+URZ+0x2a840], R2 ;  /* 0x02a840021b0095a7 */ /* 0x000f24000802007f */
[----:B----4-:R-:W-:Y:S05]  /*25190*/  @!P1 BRA `(.L_x_787) ;  /* 0xfffffffc00f09947 */ /* 0x010fea000383ffff */
[----:B------:R-:W-:Y:S05]  /*251a0*/  BRA `(.L_x_957) ;  /* 0xffffffb400687947 */ /* 0x000fea000383ffff */
.L_x_789:
[----:B----4-:R4:W0:Y:S02]  /*251b0*/  SYNCS.PHASECHK.TRANS64.TRYWAIT P1, [R5+URZ+0x2a860], R0 ;  /* 0x02a86000050075a7 */ /* 0x010824000802017f */
[----:B0-----:R-:W-:Y:S05]  /*251c0*/  @!P1 NANOSLEEP.SYNCS 0x989680 ;  /* 0x009896800000995d */ /* 0x001fea0003900000 */
[----:B------:R-:W0:Y:S02]  /*251d0*/  @!P1 SYNCS.PHASECHK.TRANS64 P1, [R5+URZ+0x2a860], R0 ;  /* 0x02a86000050095a7 */ /* 0x000e24000802007f */
[----:B0-----:R-:W-:Y:S05]  /*251e0*/  @!P1 BRA `(.L_x_789) ;  /* 0xfffffffc00f09947 */ /* 0x001fea000383ffff */
[----:B------:R-:W-:Y:S05]  /*251f0*/  BRA `(.L_x_958) ;  /* 0xffffffb400647947 */ /* 0x000fea000383ffff */
.L_x_959:
        /* <DEDUP_REMOVED lines=16> */
.L_x_15633:


//--------------------- .text._ZN7cutlass13device_kernelIN5flash11enable_sm90INS1_16FlashAttnFwdSm90INS1_25CollectiveMainloopFwdSm90ILi2EN4cute5tupleIJNS5_1CILi1EEES8_S8_EEENS6_IJNS7_ILi128EEENS7_ILi96EEENS7_ILi192EEEEEELi128ENS_10bfloat16_tEfNS_4arch4Sm90ELb0ELb1ELb0ELb0ELb1ELb0ELb0ELb1ELb1ELb1ELb1ELb0EEENS1_21CollectiveEpilogueFwdINS6_IJSA_SA_SB_EEES9_SE_SG_Li256ELb0ELb1ELb1ELb0EEENS1_19SingleTileSchedulerILb0ELb1ELb1ELi128EEEEEEEEEvNT_6ParamsE --------------------------
	.section	.text._ZN7cutlass13device_kernelIN5flash11enable_sm90INS1_16FlashAttnFwdSm90INS1_25CollectiveMainloopFwdSm90ILi2EN4cute5tupleIJNS5_1CILi1EEES8_S8_EEENS6_IJNS7_ILi128EEENS7_ILi96EEENS7_ILi192EEEEEELi128ENS_10bfloat16_tEfNS_4arch4Sm90ELb0ELb1ELb0ELb0ELb1ELb0ELb0ELb1ELb1ELb1ELb1ELb0EEENS1_21CollectiveEpilogueFwdINS6_IJSA_SA_SB_EEES9_SE_SG_Li256ELb0ELb1ELb1ELb0EEENS1_19SingleTileSchedulerILb0ELb1ELb1ELi128EEEEEEEEEvNT_6ParamsE,"ax",@progbits
	.align	128
.text._ZN7cutlass13device_kernelIN5flash11enable_sm90INS1_16FlashAttnFwdSm90INS1_25CollectiveMainloopFwdSm90ILi2EN4cute5tupleIJNS5_1CILi1EEES8_S8_EEENS6_IJNS7_ILi128EEENS7_ILi96EEENS7_ILi192EEEEEELi128ENS_10bfloat16_tEfNS_4arch4Sm90ELb0ELb1ELb0ELb0ELb1ELb0ELb0ELb1ELb1ELb1ELb1ELb0EEENS1_21CollectiveEpilogueFwdINS6_IJSA_SA_SB_EEES9_SE_SG_Li256ELb0ELb1ELb1ELb0EEENS1_19SingleTileSchedulerILb0ELb1ELb1ELi128EEEEEEEEEvNT_6ParamsE:
        .type           _ZN7cutlass13device_kernelIN5flash11enable_sm90INS1_16FlashAttnFwdSm90INS1_25CollectiveMainloopFwdSm90ILi2EN4cute5tupleIJNS5_1CILi1EEES8_S8_EEENS6_IJNS7_ILi128EEENS7_ILi96EEENS7_ILi192EEEEEELi128ENS_10bfloat16_tEfNS_4arch4Sm90ELb0ELb1ELb0ELb0ELb1ELb0ELb0ELb1ELb1ELb1ELb1ELb0EEENS1_21CollectiveEpilogueFwdINS6_IJSA_SA_SB_EEES9_SE_SG_Li256ELb0ELb1ELb1ELb0EEENS1_19SingleTileSchedulerILb0ELb1ELb1ELi128EEEEEEEEEvNT_6ParamsE,@function
        .size           _ZN7cutlass13device_kernelIN5flash11enable_sm90INS1_16FlashAttnFwdSm90INS1_25CollectiveMainloopFwdSm90ILi2EN4cute5tupleIJNS5_1CILi1EEES8_S8_EEENS6_IJNS7_ILi128EEENS7_ILi96EEENS7_ILi192EEEEEELi128ENS_10bfloat16_tEfNS_4arch4Sm90ELb0ELb1ELb0ELb0ELb1ELb0ELb0ELb1ELb1ELb1ELb1ELb0EEENS1_21CollectiveEpilogueFwdINS6_IJSA_SA_SB_EEES9_SE_SG_Li256ELb0ELb1ELb1ELb0EEENS1_19SingleTileSchedulerILb0ELb1ELb1ELi128EEEEEEEEEvNT_6ParamsE,(.L_x_15634 - _ZN7cutlass13device_kernelIN5flash11enable_sm90INS1_16FlashAttnFwdSm90INS1_25CollectiveMainloopFwdSm90ILi2EN4cute5tupleIJNS5_1CILi1EEES8_S8_EEENS6_IJNS7_ILi128EEENS7_ILi96EEENS7_ILi192EEEEEELi128ENS_10bfloat16_tEfNS_4arch4Sm90ELb0ELb1ELb0ELb0ELb1ELb0ELb0ELb1ELb1ELb1ELb1ELb0EEENS1_21CollectiveEpilogueFwdINS6_IJSA_SA_SB_EEES9_SE_SG_Li256ELb0ELb1ELb1ELb0EEENS1_19SingleTileSchedulerILb0ELb1ELb1ELi128EEEEEEEEEvNT_6ParamsE)
        .other          _ZN7cutlass13device_kernelIN5flash11enable_sm90INS1_16FlashAttnFwdSm90INS1_25CollectiveMainloopFwdSm90ILi2EN4cute5tupleIJNS5_1CILi1EEES8_S8_EEENS6_IJNS7_ILi128EEENS7_ILi96EEENS7_ILi192EEEEEELi128ENS_10bfloat16_tEfNS_4arch4Sm90ELb0ELb1ELb0ELb0ELb1ELb0ELb0ELb1ELb1ELb1ELb1ELb0EEENS1_21CollectiveEpilogueFwdINS6_IJSA_SA_SB_EEES9_SE_SG_Li256ELb0ELb1ELb1ELb0EEENS1_19SingleTileSchedulerILb0ELb1ELb1ELi128EEEEEEEEEvNT_6ParamsE,@"STO_CUDA_ENTRY STV_DEFAULT"
_ZN7cutlass13device_kernelIN5flash11enable_sm90INS1_16FlashAttnFwdSm90INS1_25CollectiveMainloopFwdSm90ILi2EN4cute5tupleIJNS5_1CILi1EEES8_S8_EEENS6_IJNS7_ILi128EEENS7_ILi96EEENS7_ILi192EEEEEELi128ENS_10bfloat16_tEfNS_4arch4Sm90ELb0ELb1ELb0ELb0ELb1ELb0ELb0ELb1ELb1ELb1ELb1ELb0EEENS1_21CollectiveEpilogueFwdINS6_IJSA_SA_SB_EEES9_SE_SG_Li256ELb0ELb1ELb1ELb0EEENS1_19SingleTileSchedulerILb0ELb1ELb1ELi128EEEEEEEEEvNT_6ParamsE:
        /* <DEDUP_REMOVED lines=45> */
.L_x_960:
        /* <DEDUP_REMOVED lines=22> */
.L_x_961:
        /* <DEDUP_REMOVED lines=18> */
.L_x_962:
        /* <DEDUP_REMOVED lines=22> */
.L_x_963:
        /* <DEDUP_REMOVED lines=23> */
.L_x_964:
[----:B------:R-:W-:Y:S01]  /*0820*/  UISETP.NE.AND UP0, UPT, UR9, URZ, UPT ;  /* 0x0000003f0900728c */ /* 0x000fe2000bf05270 */
[----:B------:R-:W-:Y:S01]  /*0830*/  NOP ;  /* 0x0000000000007918 */ /* 0x000fe20000000000 */
[----:B0-----:R-:W-:Y:S01]  /*0840*/  UMOV UR4, 0x1 ;  /* 0x0000000100047882 */ /* 0x001fe20000000000 */
[----:B------:R-:W-:Y:S01]  /*0850*/  ULDC.64 UR36, c[0x0][0x208] ;  /* 0x0000820000247ab9 */ /* 0x000fe20000000a00 */
[----:B------:R-:W-:Y:S01]  /*0860*/  USEL UR4, UR4, 0x2, !UP0 ;  /* 0x0000000204047887 */ /* 0x000fe2000c000000 */
[----:B------:R-:W-:Y:S01]  /*0870*/  BSSY B6, `(.L_x_965) ;  /* 0x0001175000067945 */ /* 0x000fe20003800000 */
[----:B-1234-:R-:W-:Y:S01]  /*0880*/  BAR.SYNC.DEFER_BLOCKING 0x0 ;  /* 0x0000000000007b1d */ /* 0x01efe20000010000 */
[----:B------:R-:W-:-:S03]  /*0890*/  PLOP3.LUT P0, PT, PT, PT, UP0, 0x80, 0x0 ;  /* 0x000000000000781c */ /* 0x000fc60003f0f008 */
[----:B------:R-:W-:-:S05]  /*08a0*/  IMAD.U32 R2, RZ, RZ, UR4 ;  /* 0x00000004ff027e24 */ /* 0x000fca000f8e00ff */
[----:B------:R0:W-:Y:S05]  /*08b0*/  STL [R1], R2 ;  /* 0x0000000201007387 */ /* 0x0001ea0000100800 */
[----:B------:R-:W-:Y:S05]  /*08c0*/  @!P0 BRA `(.L_x_966) ;  /* 0x000000d800408947 */ /* 0x000fea0003800000 */
.L_x_967:
[----:B------:R-:W-:-:S08]  /*08d0*/  NOP ;  /* 0x0000000000007918 */ /* 0x000fd00000000000 */
[----:B------:R-:W1:Y:S02]  /*08e0*/  USETMAXREG.TRY_ALLOC.CTAPOOL UP0, 0xe8 ;  /* 0x000000e8000079c8 */ /* 0x000e640008000600 */
[----:B-1----:R-:W-:-:S13]  /*08f0*/  PLOP3.LUT P0, PT, PT, PT, UP0, 0x80, 0x0 ;  /* 0x000000000000781c */ /* 0x002fda0003f0f008 */
[----:B------:R-:W-:Y:S05]  /*0900*/  @!P0 BRA `(.L_x_967) ;  /* 0xfffffffc00f08947 */ /* 0x000fea000383ffff */
[----:B0-----:R-:W0:Y:S08]  /*0910*/  LDC R2, c[0x0][0xc50] ;  /* 0x00031400ff027b82 */ /* 0x001e300000000800 */
        /* <DEDUP_REMOVED lines=13> */
[----:B------:R-:W0:Y:S01]  /*09f0*/  LDC R23, c[0x0][0x448] ;  /* 0x00011200ff177b82 */ /* 0x000e220000000800 */
[----:B------:R-:W1:Y:S01]  /*0a00*/  S2R R72, SR_CTAID.X ;  /* 0x0000000000487919 */ /* 0x000e620000002500 */
[----:B------:R-:W-:Y:S01]  /*0a10*/  LOP3.LUT R18, R18, 0xffefffff, RZ, 0xc0, !PT ;  /* 0xffefffff12127812 */ /* 0x000fe200078ec0ff */
[----:B------:R-:W-:-:S05]  /*0a20*/  VIADD R75, R25, 0xffffff80 ;  /* 0xffffff80194b7836 */ /* 0x000fca0000000000 */
[----:B------:R-:W2:Y:S08]  /*0a30*/  LDC.64 R2, c[0x0][0x418] ;  /* 0x00010600ff027b82 */ /* 0x000eb00000000a00 */
[----:B------:R-:W3:Y:S01]  /*0a40*/  LDC.64 R10, c[0x0][0x9e0] ;  /* 0x00027800ff0a7b82 */ /* 0x000ee20000000a00 */
[----:B0-----:R-:W-:-:S07]  /*0a50*/  ISETP.NE.AND P2, PT, R23, 0x1, PT ;  /* 0x000000011700780c */ /* 0x001fce0003f45270 */
[----:B------:R-:W0:Y:S01]  /*0a60*/  LDC R8, c[0x0][0x288] ;  /* 0x0000a200ff087b82 */ /* 0x000e220000000800 */
[----:B--2---:R-:W-:-:S07]  /*0a70*/  ISETP.NE.U32.AND P0, PT, R2, RZ, PT ;  /* 0x000000ff0200720c */ /* 0x004fce0003f05070 */
[----:B------:R-:W2:Y:S01]  /*0a80*/  LDC R16, c[0x0][0x424] ;  /* 0x00010900ff107b82 */ /* 0x000ea20000000800 */
[----:B-1----:R-:W-:Y:S01]  /*0a90*/  IMAD.SHL.U32 R72, R72, 0x80, RZ ;  /* 0x0000008048487824 */ /* 0x002fe200078e00ff */
[----:B------:R-:W-:-:S03]  /*0aa0*/  ISETP.NE.AND.EX P0, PT, R3, RZ, PT, P0 ;  /* 0x000000ff0300720c */ /* 0x000fc60003f05300 */
[----:B------:R-:W-:Y:S01]  /*0ab0*/  @P2 VIADD R0, R72, 0x7f ;  /* 0x0000007f48002836 */ /* 0x000fe20000000000 */
[----:B------:R-:W-:Y:S02]  /*0ac0*/  @P2 LOP3.LUT R18, R18, 0x100000, RZ, 0xfc, !PT ;  /* 0x0010000012122812 */ /* 0x000fe400078efcff */
[----:B------:R-:W1:Y:S01]  /*0ad0*/  @P2 LDC R5, c[0x0][0x44c] ;  /* 0x00011300ff052b82 */ /* 0x000e620000000800 */
[----:B---3--:R-:W-:Y:S02]  /*0ae0*/  ISETP.GE.AND P1, PT, R11, 0x1, PT ;  /* 0x000000010b00780c */ /* 0x008fe40003f26270 */
[----:B------:R-:W-:-:S05]  /*0af0*/  LOP3.LUT R18, R18, 0xfff7ffff, RZ, 0xc0, !PT ;  /* 0xfff7ffff12127812 */ /* 0x000fca00078ec0ff */
[----:B------:R-:W3:Y:S01]  /*0b00*/  @P2 LDC R7, c[0x0][0x450] ;  /* 0x00011400ff072b82 */ /* 0x000ee20000000800 */
[----:B0-----:R-:W-:-:S05]  /*0b10*/  IADD3 R3, -R8, 0x1, RZ ;  /* 0x0000000108037810 */ /* 0x001fca0007ffe1ff */
[----:B------:R-:W-:Y:S02]  /*0b20*/  @P1 LOP3.LUT R18, R18, 0x80000, RZ, 0xfc, !PT ;  /* 0x0008000012121812 */ /* 0x000fe400078efcff */
[----:B------:R-:W0:Y:S01]  /*0b30*/  LDC R73, c[0x0][0x2f0] ;  /* 0x0000bc00ff497b82 */ /* 0x000e220000000800 */
[----:B--2---:R-:W-:Y:S01]  /*0b40*/  SEL R16, R16, 0x1, P0 ;  /* 0x0000000110107807 */ /* 0x004fe20000000000 */
[----:B-1----:R-:W-:-:S04]  /*0b50*/  @P2 IMAD.HI.U32 R2, R0, R5, RZ ;  /* 0x0000000500022227 */ /* 0x002fc800078e00ff */
[----:B------:R-:W-:Y:S01]  /*0b60*/  VIADD R0, R72, 0x7f ;  /* 0x0000007f48007836 */ /* 0x000fe20000000000 */
[----:B---3--:R-:W-:Y:S01]  /*0b70*/  @P2 SHF.R.U32.HI R0, RZ, R7, R2 ;  /* 0x00000007ff002219 */ /* 0x008fe20000011602 */
[CC--:B0-----:R-:W-:Y:S02]  /*0b80*/  IMAD R3, R16.reuse, R73.reuse, R3 ;  /* 0x0000004910037224 */ /* 0x0c1fe400078e0203 */
[----:B------:R-:W-:Y:S02]  /*0b90*/  IMAD R22, R16, R73, RZ ;  /* 0x0000004910167224 */ /* 0x000fe400078e02ff */
[----:B------:R-:W-:-:S04]  /*0ba0*/  IMAD.IADD R3, R3, 0x1, R0 ;  /* 0x0000000103037824 */ /* 0x000fc800078e0200 */
[----:B------:R-:W-:Y:S01]  /*0bb0*/  IMAD.IADD R0, R3, 0x1, R10 ;  /* 0x0000000103007824 */ /* 0x000fe200078e020a */
[----:B------:R-:W-:Y:S06]  /*0bc0*/  @!P1 BRA `(.L_x_969) ;  /* 0x0000000000409947 */ /* 0x000fec0003800000 */
[C---:B------:R-:W-:Y:S01]  /*0bd0*/  ISETP.GT.AND P0, PT, R3.reuse, RZ, PT ;  /* 0x000000ff0300720c */ /* 0x040fe20003f04270 */
[----:B------:R-:W-:-:S12]  /*0be0*/  VIADD R2, R3, 0xffffffff ;  /* 0xffffffff03027836 */ /* 0x000fd80000000000 */
[----:B------:R-:W-:Y:S05]  /*0bf0*/  @P0 BRA `(.L_x_970) ;  /* 0x00000000001c0947 */ /* 0x000fea0003800000 */
[----:B------:R-:W-:Y:S01]  /*0c00*/  ISETP.NE.AND P0, PT, R11, 0x1, PT ;  /* 0x000000010b00780c */ /* 0x000fe20003f05270 */
[----:B------:R-:W-:-:S12]  /*0c10*/  IMAD.MOV R3, RZ, RZ, -R3 ;  /* 0x000000ffff037224 */ /* 0x000fd800078e0a03 */
[----:B------:R-:W0:Y:S02]  /*0c20*/  @P0 LDC.64 R4, c[0x0][0x9e8] ;  /* 0x00027a00ff040b82 */ /* 0x000e240000000a00 */
[----:B0-----:R-:W-:-:S05]  /*0c30*/  @P0 IMAD.HI.U32 R2, R3, R4, RZ ;  /* 0x0000000403020227 */ /* 0x001fca00078e00ff */
[----:B------:R-:W-:-:S04]  /*0c40*/  @P0 SHF.R.U32.HI R3, RZ, R5, R2 ;  /* 0x00000005ff030219 */ /* 0x000fc80000011602 */
[----:B------:R-:W-:Y:S01]  /*0c50*/  LOP3.LUT R2, RZ, R3, RZ, 0x33, !PT ;  /* 0x00000003ff027212 */ /* 0x000fe200078e33ff */
[----:B------:R-:W-:Y:S06]  /*0c60*/  BRA `(.L_x_971) ;  /* 0x0000000000107947 */ /* 0x000fec0003800000 */
.L_x_970:
[----:B------:R-:W-:-:S13]  /*0c70*/  ISETP.NE.AND P0, PT, R11, 0x1, PT ;  /* 0x000000010b00780c */ /* 0x000fda0003f05270 */
[----:B------:R-:W0:Y:S02]  /*0c80*/  @P0 LDC.64 R4, c[0x0][0x9e8] ;  /* 0x00027a00ff040b82 */ /* 0x000e240000000a00 */
[----:B0-----:R-:W-:-:S05]  /*0c90*/  @P0 IMAD.HI.U32 R4, R2, R4, RZ ;  /* 0x0000000402040227 */ /* 0x001fca00078e00ff */
[----:B------:R-:W-:-:S07]  /*0ca0*/  @P0 SHF.R.U32.HI R2, RZ, R5, R4 ;  /* 0x00000005ff020219 */ /* 0x000fce0000011604 */
.L_x_971:
[----:B------:R-:W-:-:S05]  /*0cb0*/  IMAD R3, R2, R11, R11 ;  /* 0x0000000b02037224 */ /* 0x000fca00078e020b */
[----:B------:R-:W-:-:S07]  /*0cc0*/  VIMNMX R0, R0, R3, PT ;  /* 0x0000000300007248 */ /* 0x000fce0003fe0100 */
.L_x_969:
[----:B------:R-:W0:Y:S01]  /*0cd0*/  @P2 LDC R3, c[0x0][0x44c] ;  /* 0x00011300ff032b82 */ /* 0x000e220000000800 */
[----:B------:R-:W-:Y:S01]  /*0ce0*/  VIADD R2, R0, 0x5f ;  /* 0x0000005f00027836 */ /* 0x000fe20000000000 */
[----:B------:R-:W-:Y:S01]  /*0cf0*/  ULDC UR4, c[0x0][0x9dc] ;  /* 0x0002770000047ab9 */ /* 0x000fe20000000800 */
[----:B------:R-:W-:Y:S02]  /*0d00*/  IMAD R0, R16, R73, 0x5f ;  /* 0x0000005f10007424 */ /* 0x000fe400078e0249 */
[----:B------:R-:W-:-:S03]  /*0d10*/  IMAD.HI R2, R2, 0x2aaaaaab, RZ ;  /* 0x2aaaaaab02027827 */ /* 0x000fc600078e02ff */
[----:B------:R-:W1:Y:S01]  /*0d20*/  @P2 LDC R7, c[0x0][0x450] ;  /* 0x00011400ff072b82 */ /* 0x000e620000000800 */
[----:B------:R-:W-:Y:S01]  /*0d30*/  IMAD.HI R0, R0, 0x2aaaaaab, RZ ;  /* 0x2aaaaaab00007827 */ /* 0x000fe200078e02ff */
[----:B------:R-:W-:-:S03]  /*0d40*/  SHF.R.U32.HI R5, RZ, 0x1f, R2 ;  /* 0x0000001fff057819 */ /* 0x000fc60000011602 */
[----:B------:R-:W-:Y:S01]  /*0d50*/  IMAD.MOV.U32 R4, RZ, RZ, R72 ;  /* 0x000000ffff047224 */ /* 0x000fe200078e0048 */
[----:B------:R-:W-:Y:S01]  /*0d60*/  LEA.HI.SX32 R2, R2, R5, 0x1c ;  /* 0x0000000502027211 */ /* 0x000fe200078fe2ff */
[----:B------:R-:W-:Y:S02]  /*0d70*/  IMAD R73, R16, R73, -R8 ;  /* 0x0000004910497224 */ /* 0x000fe400078e0a08 */
[----:B0-----:R-:W-:Y:S01]  /*0d80*/  @P2 IMAD.HI.U32 R6, R72, R3, RZ ;  /* 0x0000000348062227 */ /* 0x001fe200078e00ff */
[----:B------:R-:W-:-:S04]  /*0d90*/  SHF.R.U32.HI R3, RZ, 0x1f, R0 ;  /* 0x0000001fff037819 */ /* 0x000fc80000011600 */
[----:B------:R-:W-:Y:S02]  /*0da0*/  LEA.HI.SX32 R3, R0, R3, 0x1c ;  /* 0x0000000300037211 */ /* 0x000fe400078fe2ff */
[----:B-1----:R-:W-:Y:S02]  /*0db0*/  @P2 SHF.R.U32.HI R4, RZ, R7, R6 ;  /* 0x00000007ff042219 */ /* 0x002fe40000011606 */
[----:B------:R-:W-:-:S03]  /*0dc0*/  VIMNMX R9, R3, R2, PT ;  /* 0x0000000203097248 */ /* 0x000fc60003fe0100 */
[----:B------:R-:W-:-:S04]  /*0dd0*/  IMAD.IADD R0, R73, 0x1, R4 ;  /* 0x0000000149007824 */ /* 0x000fc800078e0204 */
[----:B------:R-:W-:Y:S01]  /*0de0*/  VIADD R2, R0, -UR4 ;  /* 0x8000000400027c36 */ /* 0x000fe20008000000 */
[----:B------:R-:W-:Y:S06]  /*0df0*/  @!P1 BRA `(.L_x_972) ;  /* 0x00000000003c9947 */ /* 0x000fec0003800000 */
[----:B------:R-:W-:-:S13]  /*0e00*/  ISETP.GT.AND P0, PT, R0, -0x1, PT ;  /* 0xffffffff0000780c */ /* 0x000fda0003f04270 */
[----:B------:R-:W-:Y:S05]  /*0e10*/  @P0 BRA `(.L_x_973) ;  /* 0x00000000001c0947 */ /* 0x000fea0003800000 */
[----:B------:R-:W-:Y:S02]  /*0e20*/  ISETP.NE.AND P0, PT, R11, 0x1, PT ;  /* 0x000000010b00780c */ /* 0x000fe40003f05270 */
[----:B------:R-:W-:-:S11]  /*0e30*/  LOP3.LUT R3, RZ, R0, RZ, 0x33, !PT ;  /* 0x00000000ff037212 */ /* 0x000fd600078e33ff */
[----:B------:R-:W0:Y:S02]  /*0e40*/  @P0 LDC.64 R4, c[0x0][0x9e8] ;  /* 0x00027a00ff040b82 */ /* 0x000e240000000a00 */
[----:B0-----:R-:W-:-:S05]  /*0e50*/  @P0 IMAD.HI.U32 R0, R3, R4, RZ ;  /* 0x0000000403000227 */ /* 0x001fca00078e00ff */
[----:B------:R-:W-:-:S04]  /*0e60*/  @P0 SHF.R.U32.HI R3, RZ, R5, R0 ;  /* 0x00000005ff030219 */ /* 0x000fc80000011600 */
[----:B------:R-:W-:Y:S01]  /*0e70*/  LOP3.LUT R0, RZ, R3, RZ, 0x33, !PT ;  /* 0x00000003ff007212 */ /* 0x000fe200078e33ff */
[----:B------:R-:W-:Y:S06]  /*0e80*/  BRA `(.L_x_974) ;  /* 0x0000000000107947 */ /* 0x000fec0003800000 */
.L_x_973:
[----:B------:R-:W-:-:S13]  /*0e90*/  ISETP.NE.AND P0, PT, R11, 0x1, PT ;  /* 0x000000010b00780c */ /* 0x000fda0003f05270 */
[----:B------:R-:W0:Y:S02]  /*0ea0*/  @P0 LDC.64 R4, c[0x0][0x9e8] ;  /* 0x00027a00ff040b82 */ /* 0x000e240000000a00 */
[----:B0-----:R-:W-:-:S05]  /*0eb0*/  @P0 IMAD.HI.U32 R4, R0, R4, RZ ;  /* 0x0000000400040227 */ /* 0x001fca00078e00ff */
[----:B------:R-:W-:-:S07]  /*0ec0*/  @P0 SHF.R.U32.HI R0, RZ, R5, R4 ;  /* 0x00000005ff000219 */ /* 0x000fce0000011604 */
.L_x_974:
[----:B------:R-:W-:-:S05]  /*0ed0*/  IMAD R3, R0, R11, RZ ;  /* 0x0000000b00037224 */ /* 0x000fca00078e02ff */
[----:B------:R-:W-:-:S07]  /*0ee0*/  VIMNMX R2, R2, R3, !PT ;  /* 0x0000000302027248 */ /* 0x000fce0007fe0100 */
.L_x_972:
[----:B------:R-:W-:Y:S01]  /*0ef0*/  SHF.R.U32.HI R0, RZ, 0x10, R17 ;  /* 0x00000010ff007819 */ /* 0x000fe20000011611 */
[----:B------:R-:W-:Y:S01]  /*0f00*/  IMAD.HI R2, R2, 0x2aaaaaab, RZ ;  /* 0x2aaaaaab02027827 */ /* 0x000fe200078e02ff */
[----:B------:R-:W-:Y:S02]  /*0f10*/  LOP3.LUT R17, R17, 0xffff, RZ, 0xc0, !PT ;  /* 0x0000ffff11117812 */ /* 0x000fe400078ec0ff */
[----:B------:R-:W-:Y:S01]  /*0f20*/  ISETP.NE.AND P0, PT, R0, RZ, PT ;  /* 0x000000ff0000720c */ /* 0x000fe20003f05270 */
[----:B------:R-:W-:Y:S01]  /*0f30*/  IMAD.MOV.U32 R74, RZ, RZ, RZ ;  /* 0x000000ffff4a7224 */ /* 0x000fe200078e00ff */
[----:B------:R-:W-:-:S04]  /*0f40*/  SHF.R.U32.HI R3, RZ, 0x1f, R2 ;  /* 0x0000001fff037819 */ /* 0x000fc80000011602 */
[----:B------:R-:W-:-:S04]  /*0f50*/  LEA.HI.SX32 R3, R2, R3, 0x1c ;  /* 0x0000000302037211 */ /* 0x000fc800078fe2ff */
[----:B------:R-:W-:-:S03]  /*0f60*/  VIMNMX R8, RZ, R3, !PT ;  /* 0x00000003ff087248 */ /* 0x000fc60007fe0100 */
[----:B------:R-:W0:Y:S01]  /*0f70*/  @!P0 LDC R0, c[0x0][0x9f0] ;  /* 0x00027c00ff008b82 */ /* 0x000e220000000800 */
[----:B------:R-:W-:-:S13]  /*0f80*/  ISETP.GT.AND P1, PT, R9, R8, PT ;  /* 0x000000080900720c */ /* 0x000fda0003f24270 */
[----:B------:R-:W-:Y:S05]  /*0f90*/  @!P1 BRA `(.L_x_975) ;  /* 0x0000000000709947 */ /* 0x000fea0003800000 */
[-C--:B0-----:R-:W-:Y:S02]  /*0fa0*/  IABS R6, R0.reuse ;  /* 0x0000000000067213 */ /* 0x081fe40000000000 */
[----:B------:R-:W-:Y:S02]  /*0fb0*/  IADD3 R2, R0, -0x1, R9 ;  /* 0xffffffff00027810 */ /* 0x000fe40007ffe009 */
[----:B------:R-:W0:Y:S03]  /*0fc0*/  I2F.RP R4, R6 ;  /* 0x0000000600047306 */ /* 0x000e260000209400 */
[----:B------:R-:W-:Y:S01]  /*0fd0*/  IMAD.IADD R5, R2, 0x1, -R8 ;  /* 0x0000000102057824 */ /* 0x000fe200078e0a08 */
[----:B------:R-:W-:-:S04]  /*0fe0*/  IABS R2, R0 ;  /* 0x0000000000027213 */ /* 0x000fc80000000000 */
[----:B------:R-:W-:Y:S02]  /*0ff0*/  IABS R10, R5 ;  /* 0x00000005000a7213 */ /* 0x000fe40000000000 */
[----:B------:R-:W-:-:S04]  /*1000*/  LOP3.LUT R5, R5, R0, RZ, 0x3c, !PT ;  /* 0x0000000005057212 */ /* 0x000fc800078e3cff */
[----:B------:R-:W-:Y:S01]  /*1010*/  ISETP.GE.AND P2, PT, R5, RZ, PT ;  /* 0x000000ff0500720c */ /* 0x000fe20003f46270 */
[----:B0-----:R-:W0:Y:S02]  /*1020*/  MUFU.RCP R4, R4 ;  /* 0x0000000400047308 */ /* 0x001e240000001000 */
[----:B0-----:R-:W-:Y:S02]  /*1030*/  VIADD R3, R4, 0xffffffe ;  /* 0x0ffffffe04037836 */ /* 0x001fe40000000000 */
[----:B------:R-:W-:Y:S02]  /*1040*/  IMAD.MOV R4, RZ, RZ, -R2 ;  /* 0x000000ffff047224 */ /* 0x000fe400078e0a02 */
[----:B------:R-:W-:Y:S02]  /*1050*/  IMAD.MOV.U32 R2, RZ, RZ, RZ ;  /* 0x000000ffff027224 */ /* 0x000fe400078e00ff */
[----:B------:R-:W0:Y:S02]  /*1060*/  F2I.FTZ.U32.TRUNC.NTZ R3, R3 ;  /* 0x0000000300037305 */ /* 0x000e24000021f000 */
[----:B0-----:R-:W-:-:S04]  /*1070*/  IMAD.MOV R7, RZ, RZ, -R3 ;  /* 0x000000ffff077224 */ /* 0x001fc800078e0a03 */
[----:B------:R-:W-:-:S04]  /*1080*/  IMAD R7, R7, R6, RZ ;  /* 0x0000000607077224 */ /* 0x000fc800078e02ff */
[----:B------:R-:W-:-:S04]  /*1090*/  IMAD.HI.U32 R2, R3, R7, R2 ;  /* 0x0000000703027227 */ /* 0x000fc800078e0002 */
[----:B------:R-:W-:-:S04]  /*10a0*/  IMAD.MOV.U32 R3, RZ, RZ, R10 ;  /* 0x000000ffff037224 */ /* 0x000fc800078e000a */
        /* <DEDUP_REMOVED lines=8> */
[----:B------:R-:W-:Y:S01]  /*1130*/  @!P2 IMAD.MOV R2, RZ, RZ, -R2 ;  /* 0x000000ffff02a224 */ /* 0x000fe200078e0a02 */
[----:B------:R-:W-:-:S05]  /*1140*/  @!P1 LOP3.LUT R2, RZ, R0, RZ, 0x33, !PT ;  /* 0x00000000ff029212 */ /* 0x000fca00078e33ff */
[----:B------:R-:W-:-:S07]  /*1150*/  IMAD.MOV.U32 R74, RZ, RZ, R2 ;  /* 0x000000ffff4a7224 */ /* 0x000fce00078e0002 */
.L_x_975:
[-C--:B------:R-:W-:Y:S01]  /*1160*/  IMAD R17, R17, R74.reuse, R8 ;  /* 0x0000004a11117224 */ /* 0x080fe200078e0208 */
[----:B------:R-:W-:Y:S01]  /*1170*/  PLOP3.LUT P0, PT, PT, PT, PT, 0x80, 0x0 ;  /* 0x000000000000781c */ /* 0x000fe20003f0f070 */
[----:B0-----:R-:W-:Y:S01]  /*1180*/  IMAD.MOV.U32 R0, RZ, RZ, RZ ;  /* 0x000000ffff007224 */ /* 0x001fe200078e00ff */
[----:B------:R-:W-:Y:S01]  /*1190*/  CS2R R86, SRZ ;  /* 0x0000000000567805 */ /* 0x000fe2000001ff00 */
        /* <DEDUP_REMOVED lines=39> */
[----:B------:R-:W-:-:S05]  /*1410*/  SHF.R.S32.HI R78, RZ, 0x7, R77 ;  /* 0x00000007ff4e7819 */ /* 0x000fca000001144d */
        /* <DEDUP_REMOVED lines=29> */
.L_x_977:
[----:B------:R-:W-:-:S04]  /*15f0*/  SHF.L.U32 R0, RZ, 0x1f, RZ ;  /* 0x0000001fff007819 */ /* 0x000fc800000006ff */
[----:B------:R-:W0:Y:S02]  /*1600*/  SYNCS.PHASECHK.TRANS64.TRYWAIT P0, [UR38+0x2a800], R0 ;  /* 0x02a80000ff0075a7 */ /* 0x000e240008000166 */
[----:B0-----:R-:W-:Y:S05]  /*1610*/  @!P0 BRA `(.L_x_978) ;  /* 0x0000010800708947 */ /* 0x001fea0003800000 */
.L_x_1111:
[----:B------:R-:W2:Y:S02]  /*1620*/  LDL R2, [R1] ;  /* 0x0000000001027983 */ /* 0x000ea40000100800 */
[----:B--2---:R-:W-:-:S13]  /*1630*/  R2UR UR4, R2 ;  /* 0x00000000020472ca */ /* 0x004fda00000e0000 */
[----:B------:R-:W-:-:S06]  /*1640*/  ULOP3.LUT UR4, UR4, 0x1, URZ, 0xfc, !UPT ;  /* 0x0000000104047892 */ /* 0x000fcc000f8efc3f */
[----:B------:R-:W-:-:S05]  /*1650*/  IMAD.U32 R2, RZ, RZ, UR4 ;  /* 0x00000004ff027e24 */ /* 0x000fca000f8e00ff */
[----:B------:R-:W-:-:S13]  /*1660*/  ISETP.NE.AND P0, PT, R2, 0x3, PT ;  /* 0x000000030200780c */ /* 0x000fda0003f05270 */
[----:B------:R-:W-:Y:S05]  /*1670*/  @!P0 BRA `(.L_x_979) ;  /* 0x0000000000048947 */ /* 0x000fea0003800000 */
[----:B------:R-:W-:Y:S01]  /*1680*/  BPT.TRAP 0x1 ;  /* 0x000000040000795c */ /* 0x000fe20000300000 */
.L_x_979:
[----:B------:R1:W2:Y:S01]  /*1690*/  SYNCS.PHASECHK.TRANS64.TRYWAIT P1, [UR38+0x2a830], R0 ;  /* 0x02a83000ff0075a7 */ /* 0x0002a20008020166 */
[----:B------:R-:W-:Y:S05]  /*16a0*/  @!P0 BRA `(.L_x_980) ;  /* 0x0000000000048947 */ /* 0x000fea0003800000 */
[----:B------:R-:W-:Y:S01]  /*16b0*/  BPT.TRAP 0x1 ;  /* 0x000000040000795c */ /* 0x000fe20000300000 */
.L_x_980:
[----:B------:R-:W-:-:S05]  /*16c0*/  IMAD.U32 R4, RZ, RZ, UR39 ;  /* 0x00000027ff047e24 */ /* 0x000fca000f8e00ff */
[----:B------:R-:W-:Y:S01]  /*16d0*/  LOP3.LUT R4, R4, 0x10000, RZ, 0xfc, !PT ;  /* 0x0001000004047812 */ /* 0x000fe200078efcff */
[----:B--2---:R-:W-:Y:S06]  /*16e0*/  @P1 BRA `(.L_x_981) ;  /* 0x0000000000081947 */ /* 0x004fec0003800000 */
[----:B------:R-:W2:Y:S02]  /*16f0*/  SYNCS.PHASECHK.TRANS64.TRYWAIT P1, [UR38+0x2a830], R0 ;  /* 0x02a83000ff0075a7 */ /* 0x000ea40008020166 */
[----:B--2---:R-:W-:Y:S05]  /*1700*/  @!P1 BRA `(.L_x_982) ;  /* 0x00000108004c9947 */ /* 0x004fea0003800000 */
.L_x_981:
[----:B------:R-:W-:Y:S05]  /*1710*/  WARPSYNC.ALL ;  /* 0x0000000000007948 */ /* 0x000fea0003800000 */
[----:B------:R-:W-:Y:S01]  /*1720*/  IMAD.MOV.U32 R5, RZ, RZ, 0x40000040 ;  /* 0x40000040ff057424 */ /* 0x000fe200078e00ff */
[----:B------:R-:W-:Y:S01]  /*1730*/  UIADD3 UR4, UR38, 0x18400, URZ ;  /* 0x0001840026047890 */ /* 0x000fe2000fffe03f */
[----:B------:R-:W-:Y:S01]  /*1740*/  R2UR UR8, R4 ;  /* 0x00000000040872ca */ /* 0x000fe200000e0000 */
[----:B------:R-:W-:Y:S02]  /*1750*/  WARPGROUP.ARRIVE ;  /* 0x00000000000079c5 */ /* 0x000fe40000000000 */
[----:B------:R-:W-:Y:S01]  /*1760*/  R2UR UR9, R5 ;  /* 0x00000000050972ca */ /* 0x000fe200000e0000 */
[----:B------:R-:W-:-:S03]  /*1770*/  USHF.R.U32.HI UR4, URZ, 0x4, UR4 ;  /* 0x000000043f047899 */ /* 0x000fc60008011604 */
[----:B------:R-:W2:Y:S01]  /*1780*/  S2UR UR61, SR_CgaCtaId ;  /* 0x00000000003d79c3 */ /* 0x000ea20000008800 */
[----:B------:R-:W-:Y:S01]  /*1790*/  UMOV UR11, 0x40000040 ;  /* 0x40000040000b7882 */ /* 0x000fe20000000000 */
[----:B------:R-:W-:Y:S01]  /*17a0*/  UMOV UR13, 0x40000040 ;  /* 0x40000040000d7882 */ /* 0x000fe20000000000 */
[----:B------:R-:W-:Y:S01]  /*17b0*/  ULOP3.LUT UR4, UR4, 0x3fff, URZ, 0xc0, !UPT ;  /* 0x00003fff04047892 */ /* 0x000fe2000f8ec03f */
[----:B------:R-:W-:Y:S01]  /*17c0*/  UMOV UR15, 0x40000040 ;  /* 0x40000040000f7882 */ /* 0x000fe20000000000 */
[----:B------:R-:W-:Y:S02]  /*17d0*/  UMOV UR17, 0x40000040 ;  /* 0x4000004000117882 */ /* 0x000fe40000000000 */
[----:B------:R-:W-:Y:S01]  /*17e0*/  ULOP3.LUT UR39, UR4, 0x10000, URZ, 0xfc, !UPT ;  /* 0x0001000004277892 */ /* 0x000fe2000f8efc3f */
[----:B------:R-:W-:Y:S02]  /*17f0*/  UMOV UR19, 0x40000040 ;  /* 0x4000004000137882 */ /* 0x000fe40000000000 */
[----:B------:R-:W-:Y:S01]  /*1800*/  R2UR UR4, R4 ;  /* 0x00000000040472ca */ /* 0x000fe200000e0000 */
[----:B------:R-:W-:-:S02]  /*1810*/  UIADD3 UR14, UR39, 0x4, URZ ;  /* 0x00000004270e7890 */ /* 0x000fc4000fffe03f */
[----:B------:R-:W-:Y:S02]  /*1820*/  UIADD3 UR18, UR39, 0x6, URZ ;  /* 0x0000000627127890 */ /* 0x000fe4000fffe03f */
[----:B------:R-:W-:Y:S01]  /*1830*/  UMOV UR10, UR39 ;  /* 0x00000027000a7c82 */ /* 0x000fe20008000000 */
[----:B------:R-:W-:Y:S01]  /*1840*/  UIADD3 UR22, UR39, 0x300, URZ ;  /* 0x0000030027167890 */ /* 0x000fe2000fffe03f */
[----:B------:R-:W-:Y:S01]  /*1850*/  HGMMA.64x96x16.F32.BF16 R24, gdesc[UR8], RZ, !UPT, gsb0 ;  /* 0x01600000081879f0 */ /* 0x000fe2000c0018ff */
[----:B------:R-:W-:Y:S01]  /*1860*/  UIADD3 UR10, UR39, 0x2, URZ ;  /* 0x00000002270a7890 */ /* 0x000fe2000fffe03f */
[----:B------:R-:W-:Y:S01]  /*1870*/  UMOV UR9, 0x40000040 ;  /* 0x4000004000097882 */ /* 0x000fe20000000000 */
[----:B------:R-:W-:Y:S01]  /*1880*/  UMOV UR11, 0x40000040 ;  /* 0x40000040000b7882 */ /* 0x000fe20000000000 */
[----:B------:R-:W-:Y:S02]  /*1890*/  UMOV UR21, 0x40000040 ;  /* 0x4000004000157882 */ /* 0x000fe40000000000 */
[----:B------:R-:W-:-:S02]  /*18a0*/  UIADD3 UR8, UR4, 0x2, URZ ;  /* 0x0000000204087890 */ /* 0x000fc4000fffe03f */
[----:B------:R-:W-:Y:S02]  /*18b0*/  UIADD3 UR12, UR4, 0x4, URZ ;  /* 0x00000004040c7890 */ /* 0x000fe4000fffe03f */
[----:B------:R-:W-:Y:S02]  /*18c0*/  UIADD3 UR16, UR4, 0x6, URZ ;  /* 0x0000000604107890 */ /* 0x000fe4000fffe03f */
[----:B------:R-:W-:Y:S01]  /*18d0*/  UIADD3 UR20, UR4, 0x400, URZ ;  /* 0x0000040004147890 */ /* 0x000fe2000fffe03f */
        /* <DEDUP_REMOVED lines=29> */
[----:B------:R-:W-:-:S02]  /*1ab0*/  UMOV UR5, UR53 ;  /* 0x0000003500057c82 */ /* 0x000fc40008000000 */
[----:B------:R-:W-:Y:S01]  /*1ac0*/  UMOV UR4, UR52 ;  /* 0x0000003400047c82 */ /* 0x000fe20008000000 */
        /* <DEDUP_REMOVED lines=36> */
.L_x_983:
[----:B01----:R-:W-:Y:S01]  /*1d10*/  LOP3.LUT R0, R77, 0xffffff80, RZ, 0xc0, !PT ;  /* 0xffffff804d007812 */ /* 0x003fe200078ec0ff */
[----:B------:R-:W-:Y:S01]  /*1d20*/  UIADD3 UR4, UR38, 0x2a840, URZ ;  /* 0x0002a84026047890 */ /* 0x000fe2000fffe03f */
[----:B------:R-:W-:Y:S01]  /*1d30*/  ISETP.NE.AND P2, PT, R23, 0x1, PT ;  /* 0x000000011700780c */ /* 0x000fe20003f45270 */
[----:B------:R-:W-:Y:S01]  /*1d40*/  ULDC UR11, c[0x0][0x288] ;  /* 0x0000a200000b7ab9 */ /* 0x000fe20000000800 */
[----:B------:R-:W-:Y:S01]  /*1d50*/  LEA.HI R76, R76, R75, RZ, 0x2 ;  /* 0x0000004b4c4c7211 */ /* 0x000fe200078f10ff */
[----:B------:R-:W-:Y:S01]  /*1d60*/  IMAD.IADD R0, R75, 0x1, -R0 ;  /* 0x000000014b007824 */ /* 0x000fe200078e0a00 */
[----:B------:R-:W-:Y:S01]  /*1d70*/  LEA.HI R9, R78, R78, RZ, 0x1 ;  /* 0x0000004e4e097211 */ /* 0x000fe200078f08ff */
[----:B------:R-:W-:Y:S01]  /*1d80*/  UPRMT UR4, UR61, 0x654, UR4 ;  /* 0x000006543d047896 */ /* 0x000fe20008000004 */
[----:B------:R-:W-:Y:S02]  /*1d90*/  LOP3.LUT R76, R76, 0xfffffffc, RZ, 0xc0, !PT ;  /* 0xfffffffc4c4c7812 */ /* 0x000fe400078ec0ff */
[----:B------:R-:W-:-:S02]  /*1da0*/  SHF.R.S32.HI R3, RZ, 0x1f, R0 ;  /* 0x0000001fff037819 */ /* 0x000fc40000011400 */
[----:B------:R-:W-:Y:S01]  /*1db0*/  LOP3.LUT R9, R9, 0x3fffffe, RZ, 0xc0, !PT ;  /* 0x03fffffe09097812 */ /* 0x000fe200078ec0ff */
[----:B------:R-:W-:Y:S01]  /*1dc0*/  IMAD.IADD R76, R75, 0x1, -R76 ;  /* 0x000000014b4c7824 */ /* 0x000fe200078e0a4c */
[CC--:B------:R-:W-:Y:S01]  /*1dd0*/  LEA.HI R2, R3.reuse, R0.reuse, RZ, 0x2 ;  /* 0x0000000003027211 */ /* 0x0c0fe200078f10ff */
[----:B------:R-:W0:Y:S01]  /*1de0*/  @P2 LDC R11, c[0x0][0x44c] ;  /* 0x00011300ff0b2b82 */ /* 0x000e220000000800 */
[----:B------:R-:W-:Y:S01]  /*1df0*/  LEA.HI R6, R3, R0, RZ, 0x5 ;  /* 0x0000000003067211 */ /* 0x000fe200078f28ff */
[----:B------:R-:W-:Y:S01]  /*1e00*/  IMAD.IADD R9, R78, 0x1, -R9 ;  /* 0x000000014e097824 */ /* 0x000fe200078e0a09 */
[--C-:B------:R-:W-:Y:S02]  /*1e10*/  SHF.R.S32.HI R3, RZ, 0x2, R2.reuse ;  /* 0x00000002ff037819 */ /* 0x100fe40000011402 */
[----:B------:R-:W-:Y:S02]  /*1e20*/  SHF.R.S32.HI R8, RZ, 0x1f, R2 ;  /* 0x0000001fff087819 */ /* 0x000fe40000011402 */
[----:B------:R-:W-:Y:S01]  /*1e30*/  SHF.R.S32.HI R7, RZ, 0x5, R6 ;  /* 0x00000005ff077819 */ /* 0x000fe20000011406 */
[----:B------:R-:W1:Y:S01]  /*1e40*/  @P2 LDC R13, c[0x0][0x450] ;  /* 0x00011400ff0d2b82 */ /* 0x000e620000000800 */
[----:B------:R-:W-:-:S02]  /*1e50*/  LEA.HI R8, R8, R3, RZ, 0x3 ;  /* 0x0000000308087211 */ /* 0x000fc400078f18ff */
[----:B------:R-:W-:Y:S01]  /*1e60*/  LEA.HI R6, R76, R76, RZ, 0x1 ;  /* 0x0000004c4c067211 */ /* 0x000fe200078f08ff */
[----:B------:R-:W-:Y:S01]  /*1e70*/  IMAD R10, R7, 0x10, R72 ;  /* 0x00000010070a7824 */ /* 0x000fe200078e0248 */
[----:B------:R-:W-:Y:S02]  /*1e80*/  LOP3.LUT R8, R8, 0xfffffff8, RZ, 0xc0, !PT ;  /* 0xfffffff808087812 */ /* 0x000fe400078ec0ff */
[----:B------:R-:W-:Y:S01]  /*1e90*/  LOP3.LUT R7, R6, 0x1ffffffe, RZ, 0xc0, !PT ;  /* 0x1ffffffe06077812 */ /* 0x000fe200078ec0ff */
[----:B------:R-:W-:Y:S01]  /*1ea0*/  SYNCS.ARRIVE.TRANS64.RED.A1T0 RZ, [UR4], RZ ;  /* 0x000000ffffff79a7 */ /* 0x000fe20008100404 */
[----:B------:R-:W-:Y:S01]  /*1eb0*/  IADD3 R8, R10, R3, -R8 ;  /* 0x000000030a087210 */ /* 0x000fe20007ffe808 */
[----:B------:R-:W-:Y:S01]  /*1ec0*/  ULDC UR4, c[0x0][0x9dc] ;  /* 0x0002770000047ab9 */ /* 0x000fe20000000800 */
[----:B------:R-:W-:Y:S01]  /*1ed0*/  LOP3.LUT P1, RZ, R18, 0x80000, RZ, 0xc0, !PT ;  /* 0x0008000012ff7812 */ /* 0x000fe2000782c0ff */
[----:B------:R-:W-:Y:S01]  /*1ee0*/  IMAD.IADD R7, R76, 0x1, -R7 ;  /* 0x000000014c077824 */ /* 0x000fe200078e0a07 */
[----:B------:R-:W-:Y:S01]  /*1ef0*/  ULOP3.LUT UR5, URZ, UR4, URZ, 0x33, !UPT ;  /* 0x000000043f057292 */ /* 0x000fe2000f8e333f */
[----:B------:R-:W-:Y:S01]  /*1f00*/  IMAD R8, R9, 0x40, R8 ;  /* 0x0000004009087824 */ /* 0x000fe200078e0208 */
[----:B------:R-:W-:Y:S01]  /*1f10*/  LOP3.LUT R9, R2, 0x7ffffffc, RZ, 0xc0, !PT ;  /* 0x7ffffffc02097812 */ /* 0x000fe200078ec0ff */
[----:B------:R-:W-:-:S02]  /*1f20*/  ULDC UR4, c[0x0][0x9e0] ;  /* 0x0002780000047ab9 */ /* 0x000fc40000000800 */
[----:B------:R-:W-:Y:S02]  /*1f30*/  IMAD R8, R7, 0x8, R8 ;  /* 0x0000000807087824 */ /* 0x000fe400078e0208 */
[----:B------:R-:W-:Y:S02]  /*1f40*/  IMAD.MOV.U32 R7, RZ, RZ, -0x60 ;  /* 0xffffffa0ff077424 */ /* 0x000fe400078e00ff */
[----:B0-----:R-:W-:-:S04]  /*1f50*/  @P2 IMAD.HI.U32 R6, R8, R11, RZ ;  /* 0x0000000b08062227 */ /* 0x001fc800078e00ff */
[----:B------:R-:W-:Y:S01]  /*1f60*/  IMAD.MOV.U32 R3, RZ, RZ, R8 ;  /* 0x000000ffff037224 */ /* 0x000fe200078e0008 */
[----:B-1----:R-:W-:Y:S01]  /*1f70*/  @P2 SHF.R.U32.HI R3, RZ, R13, R6 ;  /* 0x0000000dff032219 */ /* 0x002fe20000011606 */
[----:B------:R-:W-:Y:S02]  /*1f80*/  IMAD.IADD R9, R0, 0x1, -R9 ;  /* 0x0000000100097824 */ /* 0x000fe400078e0a09 */
[C---:B------:R-:W-:Y:S02]  /*1f90*/  IMAD R2, R74.reuse, R7, 0x61 ;  /* 0x000000614a027424 */ /* 0x040fe400078e0207 */
[----:B------:R-:W0:Y:S01]  /*1fa0*/  SHFL.IDX PT, R15, R3, RZ, 0x1c1f ;  /* 0x001c1fff030f7589 */ /* 0x000e2200000e0000 */
[----:B------:R-:W-:Y:S02]  /*1fb0*/  IMAD R0, R74, -0x60, R22 ;  /* 0xffffffa04a007824 */ /* 0x000fe400078e0216 */
[----:B------:R-:W-:Y:S02]  /*1fc0*/  IMAD R7, R9, -0x2, R2 ;  /* 0xfffffffe09077824 */ /* 0x000fe400078e0202 */
[----:B------:R-:W-:-:S02]  /*1fd0*/  VIADD R0, R0, 0x60 ;  /* 0x0000006000007836 */ /* 0x000fc40000000000 */
[----:B------:R-:W-:Y:S01]  /*1fe0*/  IMAD.U32 R10, RZ, RZ, UR5 ;  /* 0x00000005ff0a7e24 */ /* 0x000fe2000f8e00ff */
[----:B------:R-:W-:Y:S01]  /*1ff0*/  IADD3 R6, R7, -UR11, R22 ;  /* 0x8000000b07067c10 */ /* 0x000fe2000fffe016 */
[----:B------:R-:W-:Y:S02]  /*2000*/  IMAD R11, R9, -0x2, R0 ;  /* 0xfffffffe090b7824 */ /* 0x000fe400078e0200 */
[----:B------:R-:W-:Y:S02]  /*2010*/  VIADD R14, R2, 0xffffffff ;  /* 0xffffffff020e7836 */ /* 0x000fe40000000000 */
[C---:B------:R-:W-:Y:S02]  /*2020*/  VIADD R12, R6.reuse, UR4 ;  /* 0x00000004060c7c36 */ /* 0x040fe40008000000 */
[----:B------:R-:W-:Y:S02]  /*2030*/  VIADD R13, R6, UR5 ;  /* 0x00000005060d7c36 */ /* 0x000fe40008000000 */
[----:B------:R-:W-:Y:S01]  /*2040*/  VIADD R20, R7, 0xffffffff ;  /* 0xffffffff07147836 */ /* 0x000fe20000000000 */
[----:B0-----:R-:W-:Y:S01]  /*2050*/  VIADDMNMX R0, R15, R12, R11, PT ;  /* 0x0000000c0f007246 */ /* 0x001fe2000380010b */
[----:B------:R-:W-:Y:S01]  /*2060*/  IMAD.IADD R2, R13, 0x1, R15 ;  /* 0x000000010d027824 */ /* 0x000fe200078e020f */
[----:B------:R-:W-:Y:S06]  /*2070*/  @!P1 BRA `(.L_x_984) ;  /* 0x00000000005c9947 */ /* 0x000fec0003800000 */
[----:B------:R-:W-:Y:S01]  /*2080*/  IADD3 R7, R22, -UR11, R15 ;  /* 0x8000000b16077c10 */ /* 0x000fe2000fffe00f */
[----:B------:R-:W-:Y:S03]  /*2090*/  BSSY B0, `(.L_x_985) ;  /* 0x0000012000007945 */ /* 0x000fe60003800000 */
[----:B------:R-:W-:-:S13]  /*20a0*/  ISETP.GT.AND P1, PT, R7, -0x1, PT ;  /* 0xffffffff0700780c */ /* 0x000fda0003f24270 */
[----:B------:R-:W-:Y:S05]  /*20b0*/  @P1 BRA `(.L_x_986) ;  /* 0x0000000000241947 */ /* 0x000fea0003800000 */
[----:B------:R-:W-:Y:S01]  /*20c0*/  ULDC UR5, c[0x0][0x9e4] ;  /* 0x0002790000057ab9 */ /* 0x000fe20000000800 */
[----:B------:R-:W-:Y:S01]  /*20d0*/  LOP3.LUT R7, RZ, R7, RZ, 0x33, !PT ;  /* 0x00000007ff077212 */ /* 0x000fe200078e33ff */
[----:B------:R-:W-:-:S05]  /*20e0*/  IMAD.U32 R15, RZ, RZ, UR5 ;  /* 0x00000005ff0f7e24 */ /* 0x000fca000f8e00ff */
[----:B------:R-:W-:-:S13]  /*20f0*/  ISETP.NE.AND P1, PT, R15, 0x1, PT ;  /* 0x000000010f00780c */ /* 0x000fda0003f25270 */
[----:B------:R-:W0:Y:S02]  /*2100*/  @P1 LDC.64 R76, c[0x0][0x9e8] ;  /* 0x00027a00ff4c1b82 */ /* 0x000e240000000a00 */
[----:B0-----:R-:W-:-:S05]  /*2110*/  @P1 IMAD.HI.U32 R6, R7, R76, RZ ;  /* 0x0000004c07061227 */ /* 0x001fca00078e00ff */
[----:B------:R-:W-:-:S04]  /*2120*/  @P1 SHF.R.U32.HI R7, RZ, R77, R6 ;  /* 0x0000004dff071219 */ /* 0x000fc80000011606 */
[----:B------:R-:W-:Y:S01]  /*2130*/  LOP3.LUT R7, RZ, R7, RZ, 0x33, !PT ;  /* 0x00000007ff077212 */ /* 0x000fe200078e33ff */
[----:B------:R-:W-:Y:S06]  /*2140*/  BRA `(.L_x_987) ;  /* 0x0000000000187947 */ /* 0x000fec0003800000 */
.L_x_986:
[----:B------:R-:W-:Y:S02]  /*2150*/  ULDC UR5, c[0x0][0x9e4] ;  /* 0x0002790000057ab9 */ /* 0x000fe40000000800 */
[----:B------:R-:W-:-:S05]  /*2160*/  IMAD.U32 R15, RZ, RZ, UR5 ;  /* 0x00000005ff0f7e24 */ /* 0x000fca000f8e00ff */
[----:B------:R-:W-:-:S13]  /*2170*/  ISETP.NE.AND P1, PT, R15, 0x1, PT ;  /* 0x000000010f00780c */ /* 0x000fda0003f25270 */
[----:B------:R-:W0:Y:S02]  /*2180*/  @P1 LDC.64 R76, c[0x0][0x9e8] ;  /* 0x00027a00ff4c1b82 */ /* 0x000e240000000a00 */
[----:B0-----:R-:W-:-:S05]  /*2190*/  @P1 IMAD.HI.U32 R6, R7, R76, RZ ;  /* 0x0000004c07061227 */ /* 0x001fca00078e00ff */
[----:B------:R-:W-:-:S07]  /*21a0*/  @P1 SHF.R.U32.HI R7, RZ, R77, R6 ;  /* 0x0000004dff071219 */ /* 0x000fce0000011606 */
.L_x_987:
[----:B------:R-:W-:Y:S05]  /*21b0*/  BSYNC B0 ;  /* 0x0000000000007941 */ /* 0x000fea0003800000 */
.L_x_985:
[----:B------:R-:W-:-:S05]  /*21c0*/  IMAD R7, R7, R15, R20 ;  /* 0x0000000f07077224 */ /* 0x000fca00078e0214 */
[----:B------:R-:W-:Y:S02]  /*21d0*/  VIADDMNMX R0, R7, R15, R0, PT ;  /* 0x0000000f07007246 */ /* 0x000fe40003800100 */
[----:B------:R-:W-:-:S07]  /*21e0*/  VIMNMX R2, R2, R7, !PT ;  /* 0x0000000702027248 */ /* 0x000fce0007fe0100 */
.L_x_984:
[C---:B------:R-:W-:Y:S01]  /*21f0*/  ISETP.GE.AND P6, PT, R14.reuse, 0x9, PT ;  /* 0x000000090e00780c */ /* 0x040fe20003fc6270 */
[----:B------:R-:W0:Y:S01]  /*2200*/  SHFL.IDX PT, R3, R3, 0x1, 0x1c1f ;  /* 0x003c1f0003037f89 */ /* 0x000e2200000e0000 */
[----:B------:R-:W-:Y:S02]  /*2210*/  ISETP.GE.AND P1, PT, R14, 0x2, PT ;  /* 0x000000020e00780c */ /* 0x000fe40003f26270 */
[C---:B------:R-:W-:Y:S02]  /*2220*/  ISETP.GT.AND P2, PT, R2.reuse, 0x8, !P6 ;  /* 0x000000080200780c */ /* 0x040fe40007744270 */
[----:B------:R-:W-:Y:S02]  /*2230*/  ISETP.GT.AND P3, PT, R2, 0x1, !P1 ;  /* 0x000000010200780c */ /* 0x000fe40004f64270 */
[----:B------:R-:W-:Y:S02]  /*2240*/  ISETP.LT.OR P2, PT, R0, 0x9, P2 ;  /* 0x000000090000780c */ /* 0x000fe40001741670 */
[----:B------:R-:W-:-:S02]  /*2250*/  ISETP.GE.AND P4, PT, R14, 0xa, PT ;  /* 0x0000000a0e00780c */ /* 0x000fc40003f86270 */
[----:B------:R-:W-:Y:S02]  /*2260*/  FSEL R28, R28, -INF , !P2 ;  /* 0xff8000001c1c7808 */ /* 0x000fe40005000000 */
[----:B------:R-:W-:Y:S02]  /*2270*/  ISETP.LT.OR P3, PT, R0, 0x2, P3 ;  /* 0x000000020000780c */ /* 0x000fe40001f61670 */
[----:B------:R-:W-:Y:S02]  /*2280*/  ISETP.GT.AND P2, PT, R2, 0x9, !P4 ;  /* 0x000000090200780c */ /* 0x000fe40006744270 */
[----:B------:R-:W-:Y:S02]  /*2290*/  FSEL R76, R25, -INF , !P3 ;  /* 0xff800000194c7808 */ /* 0x000fe40005800000 */
[----:B------:R-:W-:Y:S02]  /*22a0*/  ISETP.LT.OR P2, PT, R0, 0xa, P2 ;  /* 0x0000000a0000780c */ /* 0x000fe40001741670 */
[----:B------:R-:W-:-:S02]  /*22b0*/  ISETP.GE.AND P3, PT, R14, 0x11, PT ;  /* 0x000000110e00780c */ /* 0x000fc40003f66270 */
[----:B------:R-:W-:Y:S02]  /*22c0*/  FSEL R78, R29, -INF , !P2 ;  /* 0xff8000001d4e7808 */ /* 0x000fe40005000000 */
[----:B------:R-:W-:Y:S02]  /*22d0*/  ISETP.GT.AND P2, PT, R2, 0x10, !P3 ;  /* 0x000000100200780c */ /* 0x000fe40005f44270 */
[----:B------:R-:W-:Y:S02]  /*22e0*/  P2R R25, PR, RZ, 0x8 ;  /* 0x00000008ff197803 */ /* 0x000fe40000000000 */
[----:B------:R-:W-:Y:S02]  /*22f0*/  ISETP.LT.OR P2, PT, R0, 0x11, P2 ;  /* 0x000000110000780c */ /* 0x000fe40001741670 */
[----:B------:R-:W-:Y:S02]  /*2300*/  ISETP.GE.AND P3, PT, R14, 0x12, PT ;  /* 0x000000120e00780c */ /* 0x000fe40003f66270 */
[----:B------:R-:W-:-:S02]  /*2310*/  FSEL R32, R32, -INF , !P2 ;  /* 0xff80000020207808 */ /* 0x000fc40005000000 */
[----:B------:R-:W-:Y:S02]  /*2320*/  ISETP.GT.AND P2, PT, R2, 0x11, !P3 ;  /* 0x000000110200780c */ /* 0x000fe40005f44270 */
[----:B------:R-:W-:Y:S02]  /*2330*/  P2R R29, PR, RZ, 0x8 ;  /* 0x00000008ff1d7803 */ /* 0x000fe40000000000 */
[----:B------:R-:W-:Y:S02]  /*2340*/  ISETP.LT.OR P2, PT, R0, 0x12, P2 ;  /* 0x000000120000780c */ /* 0x000fe40001741670 */
[----:B------:R-:W-:Y:S02]  /*2350*/  ISETP.GE.AND P3, PT, R14, 0x19, PT ;  /* 0x000000190e00780c */ /* 0x000fe40003f66270 */
[----:B------:R-:W-:Y:S02]  /*2360*/  FSEL R80, R33, -INF , !P2 ;  /* 0xff80000021507808 */ /* 0x000fe40005000000 */
[----:B------:R-:W-:-:S02]  /*2370*/  ISETP.GT.AND P2, PT, R2, 0x18, !P3 ;  /* 0x000000180200780c */ /* 0x000fc40005f44270 */
[----:B------:R-:W-:Y:S02]  /*2380*/  P2R R33, PR, RZ, 0x8 ;  /* 0x00000008ff217803 */ /* 0x000fe40000000000 */
[----:B------:R-:W-:Y:S02]  /*2390*/  ISETP.LT.OR P2, PT, R0, 0x19, P2 ;  /* 0x000000190000780c */ /* 0x000fe40001741670 */
[----:B------:R-:W-:Y:S02]  /*23a0*/  ISETP.GE.AND P3, PT, R14, 0x1a, PT ;  /* 0x0000001a0e00780c */ /* 0x000fe40003f66270 */
[----:B------:R-:W-:Y:S02]  /*23b0*/  FSEL R36, R36, -INF , !P2 ;  /* 0xff80000024247808 */ /* 0x000fe40005000000 */
[----:B------:R-:W-:Y:S02]  /*23c0*/  ISETP.GT.AND P2, PT, R2, 0x19, !P3 ;  /* 0x000000190200780c */ /* 0x000fe40005f44270 */
[----:B------:R-:W-:-:S02]  /*23d0*/  P2R R21, PR, RZ, 0x8 ;  /* 0x00000008ff157803 */ /* 0x000fc40000000000 */
[----:B------:R-:W-:Y:S02]  /*23e0*/  ISETP.LT.OR P2, PT, R0, 0x1a, P2 ;  /* 0x0000001a0000780c */ /* 0x000fe40001741670 */
[----:B------:R-:W-:Y:S02]  /*23f0*/  ISETP.GE.AND P3, PT, R14, 0x21, PT ;  /* 0x000000210e00780c */ /* 0x000fe40003f66270 */
[----:B------:R-:W-:Y:S02]  /*2400*/  FSEL R82, R37, -INF , !P2 ;  /* 0xff80000025527808 */ /* 0x000fe40005000000 */
[----:B------:R-:W-:Y:S02]  /*2410*/  ISETP.GT.AND P2, PT, R2, 0x20, !P3 ;  /* 0x000000200200780c */ /* 0x000fe40005f44270 */
[----:B------:R-:W-:Y:S02]  /*2420*/  P2R R37, PR, RZ, 0x8 ;  /* 0x00000008ff257803 */ /* 0x000fe40000000000 */
[----:B------:R-:W-:-:S02]  /*2430*/  ISETP.LT.OR P2, PT, R0, 0x21, P2 ;  /* 0x000000210000780c */ /* 0x000fc40001741670 */
[----:B------:R-:W-:Y:S02]  /*2440*/  ISETP.GE.AND P3, PT, R14, 0x22, PT ;  /* 0x000000220e00780c */ /* 0x000fe40003f66270 */
[----:B------:R-:W-:Y:S02]  /*2450*/  FSEL R40, R40, -INF , !P2 ;  /* 0xff80000028287808 */ /* 0x000fe40005000000 */
[----:B------:R-:W-:Y:S02]  /*2460*/  ISETP.GT.AND P2, PT, R2, 0x21, !P3 ;  /* 0x000000210200780c */ /* 0x000fe40005f44270 */
[----:B------:R-:W-:Y:S02]  /*2470*/  P2R R75, PR, RZ, 0x8 ;  /* 0x00000008ff4b7803 */ /* 0x000fe40000000000 */
        /* <DEDUP_REMOVED lines=56> */
[----:B------:R-:W-:Y:S02]  /*2800*/  P2R R15, PR, RZ, 0x10 ;  /* 0x00000010ff0f7803 */ /* 0x000fe40000000000 */
[----:B------:R-:W-:Y:S02]  /*2810*/  FSEL R64, R64, -INF , !P2 ;  /* 0xff80000040407808 */ /* 0x000fe40005000000 */
[----:B------:R-:W-:-:S04]  /*2820*/  ISETP.GE.AND P2, PT, R14, 0x52, PT ;  /* 0x000000520e00780c */ /* 0x000fc80003f46270 */
[----:B------:R-:W-:-:S04]  /*2830*/  ISETP.GT.AND P3, PT, R2, 0x51, !P2 ;  /* 0x000000510200780c */ /* 0x000fc80005764270 */
[----:B------:R-:W-:-:S04]  /*2840*/  ISETP.LT.OR P3, PT, R0, 0x52, P3 ;  /* 0x000000520000780c */ /* 0x000fc80001f61670 */
[----:B------:R-:W-:Y:S02]  /*2850*/  FSEL R96, R65, -INF , !P3 ;  /* 0xff80000041607808 */ /* 0x000fe40005800000 */
[----:B------:R-:W-:-:S04]  /*2860*/  ISETP.GE.AND P3, PT, R14, 0x59, PT ;  /* 0x000000590e00780c */ /* 0x000fc80003f66270 */
[----:B------:R-:W-:-:S04]  /*2870*/  ISETP.GT.AND P4, PT, R2, 0x58, !P3 ;  /* 0x000000580200780c */ /* 0x000fc80005f84270 */
[----:B------:R-:W-:-:S04]  /*2880*/  ISETP.LT.OR P4, PT, R0, 0x59, P4 ;  /* 0x000000590000780c */ /* 0x000fc80002781670 */
[----:B------:R-:W-:Y:S02]  /*2890*/  FSEL R7, R68, -INF , !P4 ;  /* 0xff80000044077808 */ /* 0x000fe40006000000 */
[----:B------:R-:W-:-:S04]  /*28a0*/  ISETP.GE.AND P4, PT, R14, 0x1, PT ;  /* 0x000000010e00780c */ /* 0x000fc80003f86270 */
[----:B------:R-:W-:-:S04]  /*28b0*/  ISETP.GT.AND P5, PT, R2, RZ, !P4 ;  /* 0x000000ff0200720c */ /* 0x000fc800067a4270 */
[----:B------:R-:W-:-:S04]  /*28c0*/  ISETP.LT.OR P5, PT, R0, 0x1, P5 ;  /* 0x000000010000780c */ /* 0x000fc80002fa1670 */
[----:B------:R-:W-:Y:S02]  /*28d0*/  FSEL R24, R24, -INF , !P5 ;  /* 0xff80000018187808 */ /* 0x000fe40006800000 */
[----:B------:R-:W-:-:S04]  /*28e0*/  ISETP.GE.AND P5, PT, R14, 0x5a, PT ;  /* 0x0000005a0e00780c */ /* 0x000fc80003fa6270 */
[----:B------:R-:W-:Y:S02]  /*28f0*/  P2R R65, PR, RZ, 0x20 ;  /* 0x00000020ff417803 */ /* 0x000fe40000000000 */
[----:B------:R-:W-:Y:S01]  /*2900*/  ISETP.GT.AND P5, PT, R2, 0x59, !P5 ;  /* 0x000000590200780c */ /* 0x000fe20006fa4270 */
[----:B0-----:R-:W-:-:S03]  /*2910*/  IMAD.IADD R2, R13, 0x1, R3 ;  /* 0x000000010d027824 */ /* 0x001fc600078e0203 */
[----:B------:R-:W-:Y:S02]  /*2920*/  ISETP.LT.OR P5, PT, R0, 0x5a, P5 ;  /* 0x0000005a0000780c */ /* 0x000fe40002fa1670 */
[----:B------:R-:W-:Y:S02]  /*2930*/  VIADDMNMX R0, R3, R12, R11, PT ;  /* 0x0000000c03007246 */ /* 0x000fe4000380010b */
[----:B------:R-:W-:Y:S02]  /*2940*/  FSEL R68, R69, -INF , !P5 ;  /* 0xff80000045447808 */ /* 0x000fe40006800000 */
[----:B------:R-:W-:-:S13]  /*2950*/  LOP3.LUT P5, RZ, R18, 0x80000, RZ, 0xc0, !PT ;  /* 0x0008000012ff7812 */ /* 0x000fda00078ac0ff */
[----:B------:R-:W-:Y:S05]  /*2960*/  @!P5 BRA `(.L_x_988) ;  /* 0x00000000005cd947 */ /* 0x000fea0003800000 */
        /* <DEDUP_REMOVED lines=13> */
.L_x_990:
[----:B------:R-:W-:Y:S02]  /*2a40*/  ULDC UR5, c[0x0][0x9e4] ;  /* 0x0002790000057ab9 */ /* 0x000fe40000000800 */
[----:B------:R-:W-:-:S05]  /*2a50*/  IMAD.U32 R11, RZ, RZ, UR5 ;  /* 0x00000005ff0b7e24 */ /* 0x000fca000f8e00ff */
[----:B------:R-:W-:-:S13]  /*2a60*/  ISETP.NE.AND P5, PT, R11, 0x1, PT ;  /* 0x000000010b00780c */ /* 0x000fda0003fa5270 */
[----:B------:R-:W0:Y:S02]  /*2a70*/  @P5 LDC.64 R12, c[0x0][0x9e8] ;  /* 0x00027a00ff0c5b82 */ /* 0x000e240000000a00 */
[----:B0-----:R-:W-:-:S05]  /*2a80*/  @P5 IMAD.HI.U32 R6, R3, R12, RZ ;  /* 0x0000000c03065227 */ /* 0x001fca00078e00ff */
[----:B------:R-:W-:-:S07]  /*2a90*/  @P5 SHF.R.U32.HI R3, RZ, R13, R6 ;  /* 0x0000000dff035219 */ /* 0x000fce0000011606 */
.L_x_991:
[----:B------:R-:W-:Y:S05]  /*2aa0*/  BSYNC B0 ;  /* 0x0000000000007941 */ /* 0x000fea0003800000 */
.L_x_989:
[----:B------:R-:W-:-:S05]  /*2ab0*/  IMAD R3, R3, R11, R20 ;  /* 0x0000000b03037224 */ /* 0x000fca00078e0214 */
[----:B------:R-:W-:Y:S02]  /*2ac0*/  VIADDMNMX R0, R3, R11, R0, PT ;  /* 0x0000000b03007246 */ /* 0x000fe40003800100 */
[----:B------:R-:W-:-:S07]  /*2ad0*/  VIMNMX R2, R2, R3, !PT ;  /* 0x0000000302027248 */ /* 0x000fce0007fe0100 */
.L_x_988:
[----:B------:R-:W-:Y:S01]  /*2ae0*/  ISETP.GT.AND P1, PT, R2, 0x1, !P1 ;  /* 0x000000010200780c */ /* 0x000fe20004f24270 */
[----:B------:R-:W-:Y:S01]  /*2af0*/  ULDC UR5, c[0x0][0x988] ;  /* 0x0002620000057ab9 */ /* 0x000fe20000000800 */
[----:B------:R-:W-:Y:S02]  /*2b00*/  FMNMX.FTZ R6, R24, R76, !PT ;  /* 0x0000004c18067209 */ /* 0x000fe40007810000 */
[----:B------:R-:W-:Y:S02]  /*2b10*/  ISETP.LT.OR P1, PT, R0, 0x2, P1 ;  /* 0x000000020000780c */ /* 0x000fe40000f21670 */
[----:B------:R-:W-:Y:S02]  /*2b20*/  ISETP.GT.AND P6, PT, R2, 0x8, !P6 ;  /* 0x000000080200780c */ /* 0x000fe400077c4270 */
[----:B------:R-:W-:Y:S02]  /*2b30*/  FSEL R27, R27, -INF , !P1 ;  /* 0xff8000001b1b7808 */ /* 0x000fe40004800000 */
[----:B------:R-:W-:-:S02]  /*2b40*/  ISETP.NE.AND P1, PT, R15, RZ, PT ;  /* 0x000000ff0f00720c */ /* 0x000fc40003f25270 */
[----:B------:R-:W-:Y:S02]  /*2b50*/  FMNMX.FTZ R6, R28, R6, !PT ;  /* 0x000000061c067209 */ /* 0x000fe40007810000 */
[----:B------:R-:W-:Y:S02]  /*2b60*/  ISETP.GT.AND P1, PT, R2, 0x9, !P1 ;  /* 0x000000090200780c */ /* 0x000fe40004f24270 */
[C---:B------:R-:W-:Y:S02]  /*2b70*/  ISETP.LT.OR P6, PT, R0.reuse, 0x9, P6 ;  /* 0x000000090000780c */ /* 0x040fe400037c1670 */
[----:B------:R-:W-:Y:S02]  /*2b80*/  ISETP.LT.OR P1, PT, R0, 0xa, P1 ;  /* 0x0000000a0000780c */ /* 0x000fe40000f21670 */
[----:B------:R-:W-:Y:S02]  /*2b90*/  FMNMX.FTZ R6, R78, R6, !PT ;  /* 0x000000064e067209 */ /* 0x000fe40007810000 */
[----:B------:R-:W-:-:S02]  /*2ba0*/  FSEL R31, R31, -INF , !P1 ;  /* 0xff8000001f1f7808 */ /* 0x000fc40004800000 */
[----:B------:R-:W-:Y:S02]  /*2bb0*/  ISETP.NE.AND P1, PT, R25, RZ, PT ;  /* 0x000000ff1900720c */ /* 0x000fe40003f25270 */
[----:B------:R-:W-:Y:S02]  /*2bc0*/  ISETP.NE.AND P5, PT, R21, RZ, PT ;  /* 0x000000ff1500720c */ /* 0x000fe40003fa5270 */
[----:B------:R-:W-:Y:S02]  /*2bd0*/  ISETP.GT.AND P1, PT, R2, 0x10, !P1 ;  /* 0x000000100200780c */ /* 0x000fe40004f24270 */
[----:B------:R-:W-:Y:S02]  /*2be0*/  FSEL R21, R30, -INF , !P6 ;  /* 0xff8000001e157808 */ /* 0x000fe40007000000 */
[----:B------:R-:W-:Y:S02]  /*2bf0*/  ISETP.LT.OR P1, PT, R0, 0x11, P1 ;  /* 0x000000110000780c */ /* 0x000fe40000f21670 */
[----:B------:R-:W-:-:S02]  /*2c00*/  ISETP.NE.AND P6, PT, R33, RZ, PT ;  /* 0x000000ff2100720c */ /* 0x000fc40003fc5270 */
[----:B------:R-:W-:Y:S02]  /*2c10*/  FSEL R25, R34, -INF , !P1 ;  /* 0xff80000022197808 */ /* 0x000fe40004800000 */
[----:B------:R-:W-:Y:S02]  /*2c20*/  ISETP.NE.AND P1, PT, R29, RZ, PT ;  /* 0x000000ff1d00720c */ /* 0x000fe40003f25270 */
[----:B------:R-:W-:Y:S02]  /*2c30*/  FMNMX.FTZ R6, R32, R6, !PT ;  /* 0x0000000620067209 */ /* 0x000fe40007810000 */
[----:B------:R-:W-:Y:S02]  /*2c40*/  ISETP.GT.AND P1, PT, R2, 0x11, !P1 ;  /* 0x000000110200780c */ /* 0x000fe40004f24270 */
[----:B------:R-:W-:Y:S02]  /*2c50*/  FMNMX.FTZ R6, R80, R6, !PT ;  /* 0x0000000650067209 */ /* 0x000fe40007810000 */
[----:B------:R-:W-:-:S02]  /*2c60*/  ISETP.LT.OR P1, PT, R0, 0x12, P1 ;  /* 0x000000120000780c */ /* 0x000fc40000f21670 */
[----:B------:R-:W-:Y:S02]  /*2c70*/  FMNMX.FTZ R6, R36, R6, !PT ;  /* 0x0000000624067209 */ /* 0x000fe40007810000 */
[----:B------:R-:W-:Y:S02]  /*2c80*/  FSEL R35, R35, -INF , !P1 ;  /* 0xff80000023237808 */ /* 0x000fe40004800000 */
[----:B------:R-:W-:Y:S02]  /*2c90*/  ISETP.GT.AND P1, PT, R2, 0x18, !P6 ;  /* 0x000000180200780c */ /* 0x000fe40007724270 */
[----:B------:R-:W-:Y:S02]  /*2ca0*/  FMNMX.FTZ R6, R82, R6, !PT ;  /* 0x0000000652067209 */ /* 0x000fe40007810000 */
[----:B------:R-:W-:Y:S02]  /*2cb0*/  ISETP.LT.OR P1, PT, R0, 0x19, P1 ;  /* 0x000000190000780c */ /* 0x000fe40000f21670 */
[----:B------:R-:W-:-:S02]  /*2cc0*/  FMNMX.FTZ R6, R40, R6, !PT ;  /* 0x0000000628067209 */ /* 0x000fc40007810000 */
[----:B------:R-:W-:Y:S02]  /*2cd0*/  FSEL R29, R38, -INF , !P1 ;  /* 0xff800000261d7808 */ /* 0x000fe40004800000 */
[----:B------:R-:W-:Y:S02]  /*2ce0*/  ISETP.GT.AND P1, PT, R2, 0x19, !P5 ;  /* 0x000000190200780c */ /* 0x000fe40006f24270 */
[----:B------:R-:W-:Y:S02]  /*2cf0*/  FMNMX.FTZ R6, R84, R6, !PT ;  /* 0x0000000654067209 */ /* 0x000fe40007810000 */
[----:B------:R-:W-:Y:S02]  /*2d00*/  ISETP.LT.OR P1, PT, R0, 0x1a, P1 ;  /* 0x0000001a0000780c */ /* 0x000fe40000f21670 */
[----:B------:R-:W-:Y:S02]  /*2d10*/  FMNMX.FTZ R6, R44, R6, !PT ;  /* 0x000000062c067209 */ /* 0x000fe40007810000 */
[----:B------:R-:W-:-:S02]  /*2d20*/  FSEL R39, R39, -INF , !P1 ;  /* 0xff80000027277808 */ /* 0x000fc40004800000 */
[----:B------:R-:W-:Y:S02]  /*2d30*/  ISETP.NE.AND P1, PT, R37, RZ, PT ;  /* 0x000000ff2500720c */ /* 0x000fe40003f25270 */
[----:B------:R-:W-:Y:S02]  /*2d40*/  FMNMX.FTZ R6, R86, R6, !PT ;  /* 0x0000000656067209 */ /* 0x000fe40007810000 */
[----:B------:R-:W-:Y:S02]  /*2d50*/  ISETP.GT.AND P1, PT, R2, 0x20, !P1 ;  /* 0x000000200200780c */ /* 0x000fe40004f24270 */
[----:B------:R-:W-:Y:S02]  /*2d60*/  FMNMX.FTZ R6, R48, R6, !PT ;  /* 0x0000000630067209 */ /* 0x000fe40007810000 */
[----:B------:R-:W-:Y:S02]  /*2d70*/  ISETP.LT.OR P1, PT, R0, 0x21, P1 ;  /* 0x000000210000780c */ /* 0x000fe40000f21670 */
[----:B------:R-:W-:-:S02]  /*2d80*/  FMNMX.FTZ R6, R88, R6, !PT ;  /* 0x0000000658067209 */ /* 0x000fc40007810000 */
        /* <DEDUP_REMOVED lines=8> */
[----:B------:R-:W-:Y:S02]  /*2e10*/  ISETP.NE.AND P1, PT, R41, RZ, PT ;  /* 0x000000ff2900720c */ /* 0x000fe40003f25270 */
[----:B------:R-:W-:Y:S02]  /*2e20*/  FMNMX.FTZ R6, R92, R6, !PT ;  /* 0x000000065c067209 */ /* 0x000fe40007810000 */
[----:B------:R-:W-:Y:S02]  /*2e30*/  ISETP.GT.AND P1, PT, R2, 0x28, !P1 ;  /* 0x000000280200780c */ /* 0x000fe40004f24270 */
[----:B------:R-:W-:-:S02]  /*2e40*/  FMNMX.FTZ R6, R60, R6, !PT ;  /* 0x000000063c067209 */ /* 0x000fc40007810000 */
[----:B------:R-:W-:Y:S02]  /*2e50*/  ISETP.LT.OR P1, PT, R0, 0x29, P1 ;  /* 0x000000290000780c */ /* 0x000fe40000f21670 */
[----:B------:R-:W-:Y:S02]  /*2e60*/  FMNMX.FTZ R6, R94, R6, !PT ;  /* 0x000000065e067209 */ /* 0x000fe40007810000 */
[----:B------:R-:W-:Y:S02]  /*2e70*/  FSEL R37, R46, -INF , !P1 ;  /* 0xff8000002e257808 */ /* 0x000fe40004800000 */
[----:B------:R-:W-:Y:S02]  /*2e80*/  ISETP.NE.AND P1, PT, R77, RZ, PT ;  /* 0x000000ff4d00720c */ /* 0x000fe40003f25270 */
[----:B------:R-:W-:Y:S02]  /*2e90*/  FMNMX.FTZ R6, R64, R6, !PT ;  /* 0x0000000640067209 */ /* 0x000fe40007810000 */
[----:B------:R-:W-:-:S02]  /*2ea0*/  ISETP.GT.AND P1, PT, R2, 0x29, !P1 ;  /* 0x000000290200780c */ /* 0x000fc40004f24270 */
[----:B------:R-:W-:Y:S02]  /*2eb0*/  FMNMX.FTZ R6, R96, R6, !PT ;  /* 0x0000000660067209 */ /* 0x000fe40007810000 */
[----:B------:R-:W-:Y:S02]  /*2ec0*/  ISETP.LT.OR P1, PT, R0, 0x2a, P1 ;  /* 0x0000002a0000780c */ /* 0x000fe40000f21670 */
[----:B------:R-:W-:Y:S02]  /*2ed0*/  FMNMX.FTZ R6, R7, R6, !PT ;  /* 0x0000000607067209 */ /* 0x000fe40007810000 */
[----:B------:R-:W-:Y:S02]  /*2ee0*/  FSEL R47, R47, -INF , !P1 ;  /* 0xff8000002f2f7808 */ /* 0x000fe40004800000 */
[----:B------:R-:W-:Y:S02]  /*2ef0*/  ISETP.NE.AND P1, PT, R45, RZ, PT ;  /* 0x000000ff2d00720c */ /* 0x000fe40003f25270 */
[----:B------:R-:W-:-:S02]  /*2f00*/  FMNMX.FTZ R6, R68, R6, !PT ;  /* 0x0000000644067209 */ /* 0x000fc40007810000 */
[C---:B------:R-:W-:Y:S02]  /*2f10*/  ISETP.GT.AND P1, PT, R2.reuse, 0x30, !P1 ;  /* 0x000000300200780c */ /* 0x040fe40004f24270 */
[----:B------:R-:W-:Y:S01]  /*2f20*/  ISETP.GT.AND P4, PT, R2, RZ, !P4 ;  /* 0x000000ff0200720c */ /* 0x000fe20006784270 */
[----:B------:R-:W0:Y:S01]  /*2f30*/  SHFL.BFLY PT, R11, R6, 0x2, 0x1f ;  /* 0x0c401f00060b7f89 */ /* 0x000e2200000e0000 */
[C---:B------:R-:W-:Y:S02]  /*2f40*/  ISETP.LT.OR P1, PT, R0.reuse, 0x31, P1 ;  /* 0x000000310000780c */ /* 0x040fe40000f21670 */
[----:B------:R-:W-:Y:S02]  /*2f50*/  ISETP.LT.OR P4, PT, R0, 0x1, P4 ;  /* 0x000000010000780c */ /* 0x000fe40002781670 */
[----:B------:R-:W-:Y:S02]  /*2f60*/  FSEL R41, R50, -INF , !P1 ;  /* 0xff80000032297808 */ /* 0x000fe40004800000 */
[----:B------:R-:W-:-:S02]  /*2f70*/  ISETP.NE.AND P1, PT, R79, RZ, PT ;  /* 0x000000ff4f00720c */ /* 0x000fc40003f25270 */
[----:B------:R-:W-:Y:S02]  /*2f80*/  FSEL R15, R26, -INF , !P4 ;  /* 0xff8000001a0f7808 */ /* 0x000fe40006000000 */
[----:B------:R-:W-:Y:S02]  /*2f90*/  ISETP.GT.AND P1, PT, R2, 0x31, !P1 ;  /* 0x000000310200780c */ /* 0x000fe40004f24270 */
[----:B------:R-:W-:Y:S02]  /*2fa0*/  ISETP.NE.AND P6, PT, R83, RZ, PT ;  /* 0x000000ff5300720c */ /* 0x000fe40003fc5270 */
[----:B------:R-:W-:Y:S02]  /*2fb0*/  ISETP.LT.OR P1, PT, R0, 0x32, P1 ;  /* 0x000000320000780c */ /* 0x000fe40000f21670 */
[----:B------:R-:W-:Y:S02]  /*2fc0*/  ISETP.NE.AND P5, PT, R57, RZ, PT ;  /* 0x000000ff3900720c */ /* 0x000fe40003fa5270 */
[----:B------:R-:W-:-:S02]  /*2fd0*/  FSEL R51, R51, -INF , !P1 ;  /* 0xff80000033337808 */ /* 0x000fc40004800000 */
[----:B------:R-:W-:Y:S02]  /*2fe0*/  ISETP.NE.AND P1, PT, R49, RZ, PT ;  /* 0x000000ff3100720c */ /* 0x000fe40003f25270 */
[C---:B------:R-:W-:Y:S02]  /*2ff0*/  ISETP.GT.AND P2, PT, R2.reuse, 0x51, !P2 ;  /* 0x000000510200780c */ /* 0x040fe40005744270 */
[----:B------:R-:W-:Y:S02]  /*3000*/  ISETP.GT.AND P1, PT, R2, 0x38, !P1 ;  /* 0x000000380200780c */ /* 0x000fe40004f24270 */
[----:B0-----:R-:W-:Y:S02]  /*3010*/  FMNMX.FTZ R13, R6, R11, !PT ;  /* 0x0000000b060d7209 */ /* 0x001fe40007810000 */
[----:B------:R-:W-:Y:S02]  /*3020*/  FMNMX.FTZ R6, R15, R27, !PT ;  /* 0x0000001b0f067209 */ /* 0x000fe40007810000 */
[----:B------:R-:W-:Y:S01]  /*3030*/  ISETP.LT.OR P1, PT, R0, 0x39, P1 ;  /* 0x000000390000780c */ /* 0x000fe20000f21670 */
[----:B------:R-:W0:Y:S01]  /*3040*/  SHFL.BFLY PT, R12, R13, 0x1, 0x1f ;  /* 0x0c201f000d0c7f89 */ /* 0x000e2200000e0000 */
        /* <DEDUP_REMOVED lines=16> */
[----:B------:R-:W-:Y:S02]  /*3150*/  ISETP.GT.AND P1, PT, R2, 0x41, !P6 ;  /* 0x000000410200780c */ /* 0x000fe40007724270 */
[----:B------:R-:W-:Y:S02]  /*3160*/  FMNMX.FTZ R6, R43, R6, !PT ;  /* 0x000000062b067209 */ /* 0x000fe40007810000 */
[----:B------:R-:W-:-:S02]  /*3170*/  ISETP.LT.OR P1, PT, R0, 0x42, P1 ;  /* 0x000000420000780c */ /* 0x000fc40000f21670 */
[----:B------:R-:W-:Y:S02]  /*3180*/  FMNMX.FTZ R6, R37, R6, !PT ;  /* 0x0000000625067209 */ /* 0x000fe40007810000 */
[----:B------:R-:W-:Y:S02]  /*3190*/  FSEL R59, R59, -INF , !P1 ;  /* 0xff8000003b3b7808 */ /* 0x000fe40004800000 */
[----:B------:R-:W-:Y:S02]  /*31a0*/  FMNMX.FTZ R6, R47, R6, !PT ;  /* 0x000000062f067209 */ /* 0x000fe40007810000 */
[----:B------:R-:W-:Y:S02]  /*31b0*/  ISETP.GT.AND P1, PT, R2, 0x48, !P5 ;  /* 0x000000480200780c */ /* 0x000fe40006f24270 */
[----:B0-----:R-:W-:Y:S01]  /*31c0*/  FMNMX.FTZ R11, R13, R12, !PT ;  /* 0x0000000c0d0b7209 */ /* 0x001fe20007810000 */
[----:B------:R-:W-:Y:S01]  /*31d0*/  IMAD.U32 R12, RZ, RZ, UR5 ;  /* 0x00000005ff0c7e24 */ /* 0x000fe2000f8e00ff */
[----:B------:R-:W-:-:S02]  /*31e0*/  FMNMX.FTZ R6, R41, R6, !PT ;  /* 0x0000000629067209 */ /* 0x000fc40007810000 */
[----:B------:R-:W-:Y:S01]  /*31f0*/  ISETP.LT.OR P1, PT, R0, 0x49, P1 ;  /* 0x000000490000780c */ /* 0x000fe20000f21670 */
[----:B------:R-:W-:Y:S01]  /*3200*/  FMUL.FTZ R14, R11, R12 ;  /* 0x0000000c0b0e7220 */ /* 0x000fe20000410000 */
[----:B------:R-:W-:Y:S02]  /*3210*/  FMNMX.FTZ R6, R51, R6, !PT ;  /* 0x0000000633067209 */ /* 0x000fe40007810000 */
[----:B------:R-:W-:Y:S02]  /*3220*/  FSEL R3, R62, -INF , !P1 ;  /* 0xff8000003e037808 */ /* 0x000fe40004800000 */
[----:B------:R-:W-:Y:S02]  /*3230*/  FSETP.NEU.FTZ.AND P1, PT, R11, -INF , PT ;  /* 0xff8000000b00780b */ /* 0x000fe40003f3d000 */
[----:B------:R-:W-:Y:S02]  /*3240*/  ISETP.NE.AND P5, PT, R85, RZ, PT ;  /* 0x000000ff5500720c */ /* 0x000fe40003fa5270 */
[----:B------:R-:W-:-:S02]  /*3250*/  FMNMX.FTZ R6, R45, R6, !PT ;  /* 0x000000062d067209 */ /* 0x000fc40007810000 */
[----:B------:R-:W-:Y:S02]  /*3260*/  FSEL R61, R14, RZ, P1 ;  /* 0x000000ff0e3d7208 */ /* 0x000fe40000800000 */
[----:B------:R-:W-:Y:S02]  /*3270*/  ISETP.GT.AND P1, PT, R2, 0x49, !P5 ;  /* 0x000000490200780c */ /* 0x000fe40006f24270 */
[----:B------:R-:W-:Y:S01]  /*3280*/  FMNMX.FTZ R6, R55, R6, !PT ;  /* 0x0000000637067209 */ /* 0x000fe20007810000 */
[-CC-:B------:R-:W-:Y:S01]  /*3290*/  FFMA.FTZ R13, R24, R12.reuse, -R61.reuse ;  /* 0x0000000c180d7223 */ /* 0x180fe2000001083d */
[----:B------:R-:W-:Y:S01]  /*32a0*/  ISETP.LT.OR P1, PT, R0, 0x4a, P1 ;  /* 0x0000004a0000780c */ /* 0x000fe20000f21670 */
[--C-:B------:R-:W-:Y:S01]  /*32b0*/  FFMA.FTZ R14, R76, R12, -R61.reuse ;  /* 0x0000000c4c0e7223 */ /* 0x100fe2000001083d */
[----:B------:R-:W-:Y:S01]  /*32c0*/  ISETP.NE.AND P6, PT, R87, RZ, PT ;  /* 0x000000ff5700720c */ /* 0x000fe20003fc5270 */
[----:B------:R0:W-:Y:S01]  /*32d0*/  MUFU.EX2 R156, R13 ;  /* 0x0000000d009c7308 */ /* 0x0001e20000000800 */
[----:B------:R-:W-:Y:S01]  /*32e0*/  FMNMX.FTZ R6, R49, R6, !PT ;  /* 0x0000000631067209 */ /* 0x000fe20007810000 */
[-CC-:B------:R-:W-:Y:S01]  /*32f0*/  FFMA.FTZ R20, R28, R12.reuse, -R61.reuse ;  /* 0x0000000c1c147223 */ /* 0x180fe2000001083d */
[----:B------:R-:W-:Y:S01]  /*3300*/  FSEL R63, R63, -INF , !P1 ;  /* 0xff8000003f3f7808 */ /* 0x000fe20004800000 */
[-CC-:B------:R-:W-:Y:S01]  /*3310*/  FFMA.FTZ R24, R78, R12.reuse, -R61.reuse ;  /* 0x0000000c4e187223 */ /* 0x180fe2000001083d */
[----:B------:R-:W-:Y:S01]  /*3320*/  ISETP.GT.AND P1, PT, R2, 0x50, !P6 ;  /* 0x000000500200780c */ /* 0x000fe20007724270 */
[--C-:B------:R-:W-:Y:S01]  /*3330*/  FFMA.FTZ R7, R7, R12, -R61.reuse ;  /* 0x0000000c07077223 */ /* 0x100fe2000001083d */
[----:B------:R-:W-:Y:S01]  /*3340*/  FMNMX.FTZ R6, R59, R6, !PT ;  /* 0x000000063b067209 */ /* 0x000fe20007810000 */
[----:B------:R-:W-:Y:S01]  /*3350*/  MUFU.EX2 R20, R20 ;  /* 0x0000001400147308 */ /* 0x000fe20000000800 */
[----:B------:R-:W-:Y:S01]  /*3360*/  ISETP.LT.OR P1, PT, R0, 0x51, P1 ;  /* 0x000000510000780c */ /* 0x000fe20000f21670 */
[--C-:B0-----:R-:W-:Y:S01]  /*3370*/  FFMA.FTZ R13, R32, R12, -R61.reuse ;  /* 0x0000000c200d7223 */ /* 0x101fe2000001083d */
[----:B------:R-:W-:Y:S01]  /*3380*/  FMNMX.FTZ R6, R3, R6, !PT ;  /* 0x0000000603067209 */ /* 0x000fe20007810000 */
[-CC-:B------:R-:W-:Y:S01]  /*3390*/  FFMA.FTZ R26, R36, R12.reuse, -R61.reuse ;  /* 0x0000000c241a7223 */ /* 0x180fe2000001083d */
[----:B------:R-:W-:Y:S01]  /*33a0*/  ISETP.NE.AND P5, PT, R65, RZ, PT ;  /* 0x000000ff4100720c */ /* 0x000fe20003fa5270 */
[-CC-:B------:R-:W-:Y:S01]  /*33b0*/  FFMA.FTZ R36, R96, R12.reuse, -R61.reuse ;  /* 0x0000000c60247223 */ /* 0x180fe2000001083d */
[----:B------:R-:W-:Y:S01]  /*33c0*/  ISETP.GT.AND P3, PT, R2, 0x58, !P3 ;  /* 0x000000580200780c */ /* 0x000fe20005f64270 */
[----:B------:R0:W-:Y:S01]  /*33d0*/  MUFU.EX2 R152, R13 ;  /* 0x0000000d00987308 */ /* 0x0001e20000000800 */
[----:B------:R-:W-:Y:S01]  /*33e0*/  ISETP.LT.OR P2, PT, R0, 0x52, P2 ;  /* 0x000000520000780c */ /* 0x000fe20001741670 */
[-CC-:B------:R-:W-:Y:S01]  /*33f0*/  FFMA.FTZ R28, R48, R12.reuse, -R61.reuse ;  /* 0x0000000c301c7223 */ /* 0x180fe2000001083d */
[----:B------:R-:W-:Y:S01]  /*3400*/  FSEL R53, R66, -INF , !P1 ;  /* 0xff80000042357808 */ /* 0x000fe20004800000 */
[--C-:B------:R-:W-:Y:S01]  /*3410*/  FFMA.FTZ R30, R52, R12, -R61.reuse ;  /* 0x0000000c341e7223 */ /* 0x100fe2000001083d */
[----:B------:R-:W-:Y:S01]  /*3420*/  FMNMX.FTZ R6, R63, R6, !PT ;  /* 0x000000063f067209 */ /* 0x000fe20007810000 */
[-CC-:B------:R-:W-:Y:S01]  /*3430*/  FFMA.FTZ R32, R90, R12.reuse, -R61.reuse ;  /* 0x0000000c5a207223 */ /* 0x180fe2000001083d */
[----:B------:R-:W-:Y:S01]  /*3440*/  ISETP.GT.AND P4, PT, R2, 0x59, !P5 ;  /* 0x000000590200780c */ /* 0x000fe20006f84270 */
[----:B------:R1:W-:Y:S01]  /*3450*/  MUFU.EX2 R65, R14 ;  /* 0x0000000e00417308 */ /* 0x0003e20000000800 */
[----:B------:R-:W-:Y:S01]  /*3460*/  ISETP.LT.OR P3, PT, R0, 0x59, P3 ;  /* 0x000000590000780c */ /* 0x000fe20001f61670 */
[-CC-:B0-----:R-:W-:Y:S01]  /*3470*/  FFMA.FTZ R13, R82, R12.reuse, -R61.reuse ;  /* 0x0000000c520d7223 */ /* 0x181fe2000001083d */
[----:B------:R-:W-:Y:S01]  /*3480*/  FSEL R67, R67, -INF , !P2 ;  /* 0xff80000043437808 */ /* 0x000fe20005000000 */
[--C-:B------:R-:W-:Y:S01]  /*3490*/  FFMA.FTZ R2, R40, R12, -R61.reuse ;  /* 0x0000000c28027223 */ /* 0x100fe2000001083d */
[----:B------:R-:W-:Y:S01]  /*34a0*/  FMNMX.FTZ R6, R53, R6, !PT ;  /* 0x0000000635067209 */ /* 0x000fe20007810000 */
[-CC-:B------:R-:W-:Y:S01]  /*34b0*/  FFMA.FTZ R34, R56, R12.reuse, -R61.reuse ;  /* 0x0000000c38227223 */ /* 0x180fe2000001083d */
[----:B------:R-:W-:Y:S01]  /*34c0*/  ISETP.LT.OR P4, PT, R0, 0x5a, P4 ;  /* 0x0000005a0000780c */ /* 0x000fe20002781670 */
[----:B------:R0:W-:Y:S01]  /*34d0*/  MUFU.EX2 R77, R13 ;  /* 0x0000000d004d7308 */ /* 0x0001e20000000800 */
[----:B------:R-:W-:Y:S01]  /*34e0*/  FSEL R57, R70, -INF , !P3 ;  /* 0xff80000046397808 */ /* 0x000fe20005800000 */
[--C-:B------:R-:W-:Y:S01]  /*34f0*/  FFMA.FTZ R0, R44, R12, -R61.reuse ;  /* 0x0000000c2c007223 */ /* 0x100fe2000001083d */
[----:B------:R-:W-:Y:S01]  /*3500*/  FMNMX.FTZ R6, R67, R6, !PT ;  /* 0x0000000643067209 */ /* 0x000fe20007810000 */
[----:B-1----:R-:W-:Y:S01]  /*3510*/  FFMA.FTZ R14, R80, R12, -R61 ;  /* 0x0000000c500e7223 */ /* 0x002fe2000001083d */
[----:B------:R-:W-:-:S02]  /*3520*/  FSEL R71, R71, -INF , !P4 ;  /* 0xff80000047477808 */ /* 0x000fc40006000000 */
[----:B------:R-:W-:Y:S01]  /*3530*/  FMNMX.FTZ R6, R57, R6, !PT ;  /* 0x0000000639067209 */ /* 0x000fe20007810000 */
[----:B------:R-:W-:Y:S01]  /*3540*/  MUFU.EX2 R150, R0 ;  /* 0x0000000000967308 */ /* 0x000fe20000000800 */
[----:B------:R-:W-:Y:S02]  /*3550*/  ISETP.NE.AND P5, PT, R23, 0x1, PT ;  /* 0x000000011700780c */ /* 0x000fe40003fa5270 */
[----:B------:R-:W-:-:S05]  /*3560*/  FMNMX.FTZ R6, R71, R6, !PT ;  /* 0x0000000647067209 */ /* 0x000fca0007810000 */
[----:B0-----:R-:W0:Y:S01]  /*3570*/  SHFL.BFLY PT, R13, R6, 0x2, 0x1f ;  /* 0x0c401f00060d7f89 */ /* 0x001e2200000e0000 */
[----:B------:R1:W2:Y:S05]  /*3580*/  MUFU.EX2 R69, R24 ;  /* 0x0000001800457308 */ /* 0x0002aa0000000800 */
[----:B------:R-:W3:Y:S03]  /*3590*/  @P5 LDC R54, c[0x0][0x450] ;  /* 0x00011400ff365b82 */ /* 0x000ee60000000800 */
[----:B------:R4:W5:Y:S01]  /*35a0*/  MUFU.EX2 R75, R14 ;  /* 0x0000000e004b7308 */ /* 0x0009620000000800 */
[----:B-1----:R-:W-:-:S07]  /*35b0*/  FFMA.FTZ R24, R86, R12, -R61 ;  /* 0x0000000c56187223 */ /* 0x002fce000001083d */
[----:B------:R1:W-:Y:S01]  /*35c0*/  MUFU.EX2 R81, R24 ;  /* 0x0000001800517308 */ /* 0x0003e20000000800 */
[--C-:B----4-:R-:W-:Y:S01]  /*35d0*/  FFMA.FTZ R14, R84, R12, -R61.reuse ;  /* 0x0000000c540e7223 */ /* 0x110fe2000001083d */
[----:B--2---:R-:W-:Y:S02]  /*35e0*/  F2FP.BF16.F32.PACK_AB R158, R69, R20 ;  /* 0x00000014459e723e */ /* 0x004fe400000010ff */
[----:B0-----:R-:W-:Y:S01]  /*35f0*/  FMNMX.FTZ R0, R6, R13, !PT ;  /* 0x0000000d06007209 */ /* 0x001fe20007810000 */
[-CC-:B------:R-:W-:Y:S01]  /*3600*/  FFMA.FTZ R6, R92, R12.reuse, -R61.reuse ;  /* 0x0000000c5c067223 */ /* 0x180fe2000001083d */
[----:B-1----:R-:W-:Y:S02]  /*3610*/  FFMA.FTZ R24, R94, R12, -R61 ;  /* 0x0000000c5e187223 */ /* 0x002fe4000001083d */
[----:B------:R0:W-:Y:S01]  /*3620*/  MUFU.EX2 R138, R7 ;  /* 0x00000007008a7308 */ /* 0x0001e20000000800 */
[----:B------:R-:W1:Y:S07]  /*3630*/  SHFL.BFLY PT, R13, R0, 0x1, 0x1f ;  /* 0x0c201f00000d7f89 */ /* 0x000e6e00000e0000 */
[----:B------:R-:W-:Y:S01]  /*3640*/  MUFU.EX2 R87, R6 ;  /* 0x0000000600577308 */ /* 0x000fe20000000800 */
[----:B0-----:R-:W-:Y:S01]  /*3650*/  FADD.FTZ R7, R156, R65 ;  /* 0x000000419c077221 */ /* 0x001fe20000010000 */
[----:B------:R-:W-:-:S03]  /*3660*/  F2FP.BF16.F32.PACK_AB R156, R65, R156 ;  /* 0x0000009c419c723e */ /* 0x000fc600000010ff */
[----:B------:R-:W-:-:S03]  /*3670*/  FADD.FTZ R46, R20, R7 ;  /* 0x00000007142e7221 */ /* 0x000fc60000010000 */
[----:B------:R-:W-:Y:S01]  /*3680*/  MUFU.EX2 R89, R24 ;  /* 0x0000001800597308 */ /* 0x000fe20000000800 */
[----:B------:R-:W-:-:S04]  /*3690*/  FADD.FTZ R7, R69, R46 ;  /* 0x0000002e45077221 */ /* 0x000fc80000010000 */
[----:B------:R-:W-:Y:S01]  /*36a0*/  FADD.FTZ R48, R152, R7 ;  /* 0x0000000798307221 */ /* 0x000fe20000010000 */
[----:B-----5:R-:W-:Y:S02]  /*36b0*/  F2FP.BF16.F32.PACK_AB R152, R75, R152 ;  /* 0x000000984b98723e */ /* 0x020fe400000010ff */
[----:B------:R-:W0:Y:S01]  /*36c0*/  MUFU.EX2 R26, R26 ;  /* 0x0000001a001a7308 */ /* 0x000e220000000800 */
[----:B-1----:R-:W-:-:S04]  /*36d0*/  FMNMX.FTZ R13, R0, R13, !PT ;  /* 0x0000000d000d7209 */ /* 0x002fc80007810000 */
[C---:B------:R-:W-:Y:S01]  /*36e0*/  FSETP.NEU.FTZ.AND P1, PT, R13.reuse, -INF , PT ;  /* 0xff8000000d00780b */ /* 0x040fe20003f3d000 */
[----:B------:R-:W-:Y:S02]  /*36f0*/  FMUL.FTZ R0, R13, R12 ;  /* 0x0000000c0d007220 */ /* 0x000fe40000410000 */
[----:B------:R-:W-:Y:S03]  /*3700*/  MUFU.EX2 R91, R36 ;  /* 0x00000024005b7308 */ /* 0x000fe60000000800 */
[----:B------:R-:W-:-:S05]  /*3710*/  FSEL R0, R0, RZ, P1 ;  /* 0x000000ff00007208 */ /* 0x000fca0000800000 */
        /* <DEDUP_REMOVED lines=16> */
[----:B------:R1:W2:Y:S01]  /*3820*/  MUFU.EX2 R6, R27 ;  /* 0x0000001b00067308 */ /* 0x0002a20000000800 */
[-CC-:B------:R-:W-:Y:S01]  /*3830*/  FFMA.FTZ R45, R45, R12.reuse, -R0.reuse ;  /* 0x0000000c2d2d7223 */ /* 0x180fe20000010800 */
[-CC-:B------:R-:W-:Y:S01]  /*3840*/  FFMA.FTZ R55, R55, R12.reuse, -R0.reuse ;  /* 0x0000000c37377223 */ /* 0x180fe20000010800 */
[-CC-:B------:R-:W-:Y:S01]  /*3850*/  FFMA.FTZ R49, R49, R12.reuse, -R0.reuse ;  /* 0x0000000c31317223 */ /* 0x180fe20000010800 */
[-CC-:B------:R-:W-:Y:S01]  /*3860*/  FFMA.FTZ R59, R59, R12.reuse, -R0.reuse ;  /* 0x0000000c3b3b7223 */ /* 0x180fe20000010800 */
[-CC-:B------:R-:W-:Y:S01]  /*3870*/  FFMA.FTZ R3, R3, R12.reuse, -R0.reuse ;  /* 0x0000000c03037223 */ /* 0x180fe20000010800 */
[-CC-:B------:R-:W-:Y:S01]  /*3880*/  FFMA.FTZ R63, R63, R12.reuse, -R0.reuse ;  /* 0x0000000c3f3f7223 */ /* 0x180fe20000010800 */
[-C--:B------:R-:W-:Y:S01]  /*3890*/  FFMA.FTZ R53, R53, R12.reuse, -R0 ;  /* 0x0000000c35357223 */ /* 0x080fe20000010800 */
[----:B------:R-:W4:Y:S01]  /*38a0*/  MUFU.EX2 R21, R21 ;  /* 0x0000001500157308 */ /* 0x000f220000000800 */
[----:B-1----:R-:W-:Y:S01]  /*38b0*/  FADD.FTZ R27, R75, R48 ;  /* 0x000000304b1b7221 */ /* 0x002fe20000010000 */
[-CC-:B------:R-:W-:Y:S01]  /*38c0*/  FFMA.FTZ R67, R67, R12.reuse, -R0.reuse ;  /* 0x0000000c43437223 */ /* 0x180fe20000010800 */
[-CC-:B------:R-:W-:Y:S01]  /*38d0*/  FFMA.FTZ R57, R57, R12.reuse, -R0.reuse ;  /* 0x0000000c39397223 */ /* 0x180fe20000010800 */
[----:B------:R-:W-:Y:S01]  /*38e0*/  FFMA.FTZ R71, R71, R12, -R0 ;  /* 0x0000000c47477223 */ /* 0x000fe20000010800 */
[----:B0-----:R-:W-:Y:S01]  /*38f0*/  FADD.FTZ R50, R26, R27 ;  /* 0x0000001b1a327221 */ /* 0x001fe20000010000 */
[----:B------:R-:W-:-:S02]  /*3900*/  F2FP.BF16.F32.PACK_AB R154, R77, R26 ;  /* 0x0000001a4d9a723e */ /* 0x000fc400000010ff */
[----:B------:R0:W1:Y:S01]  /*3910*/  MUFU.EX2 R24, R31 ;  /* 0x0000001f00187308 */ /* 0x0000620000000800 */
[----:B--2---:R-:W-:Y:S01]  /*3920*/  FADD.FTZ R46, R15, R6 ;  /* 0x000000060f2e7221 */ /* 0x004fe20000010000 */
[----:B------:R-:W-:Y:S01]  /*3930*/  FADD.FTZ R27, R77, R50 ;  /* 0x000000324d1b7221 */ /* 0x000fe20000010000 */
[----:B------:R-:W-:-:S03]  /*3940*/  F2FP.BF16.F32.PACK_AB R157, R6, R15 ;  /* 0x0000000f069d723e */ /* 0x000fc600000010ff */
[----:B------:R-:W-:Y:S02]  /*3950*/  FADD.FTZ R50, R2, R27 ;  /* 0x0000001b02327221 */ /* 0x000fe40000010000 */
[----:B------:R-:W2:Y:S01]  /*3960*/  MUFU.EX2 R25, R25 ;  /* 0x0000001900197308 */ /* 0x000ea20000000800 */
[----:B----4-:R-:W-:Y:S01]  /*3970*/  FADD.FTZ R7, R21, R46 ;  /* 0x0000002e15077221 */ /* 0x010fe20000010000 */
[----:B0-----:R-:W0:Y:S06]  /*3980*/  @P5 LDC R31, c[0x0][0x44c] ;  /* 0x00011300ff1f5b82 */ /* 0x001e2c0000000800 */
[----:B------:R-:W4:Y:S01]  /*3990*/  MUFU.EX2 R36, R35 ;  /* 0x0000002300247308 */ /* 0x000f220000000800 */
[C---:B-1----:R-:W-:Y:S01]  /*39a0*/  FADD.FTZ R48, R24.reuse, R7 ;  /* 0x0000000718307221 */ /* 0x042fe20000010000 */
[----:B------:R-:W-:-:S06]  /*39b0*/  F2FP.BF16.F32.PACK_AB R159, R24, R21 ;  /* 0x00000015189f723e */ /* 0x000fcc00000010ff */
[----:B------:R-:W1:Y:S01]  /*39c0*/  MUFU.EX2 R29, R29 ;  /* 0x0000001d001d7308 */ /* 0x000e620000000800 */
[----:B--2---:R-:W-:-:S07]  /*39d0*/  FADD.FTZ R7, R25, R48 ;  /* 0x0000003019077221 */ /* 0x004fce0000010000 */
[----:B------:R2:W5:Y:S01]  /*39e0*/  MUFU.EX2 R79, R14 ;  /* 0x0000000e004f7308 */ /* 0x0005620000000800 */
[----:B----4-:R-:W-:Y:S01]  /*39f0*/  FADD.FTZ R48, R36, R7 ;  /* 0x0000000724307221 */ /* 0x010fe20000010000 */
[----:B0-----:R-:W-:Y:S01]  /*3a00*/  @P5 IMAD.HI.U32 R31, R72, R31, RZ ;  /* 0x0000001f481f5227 */ /* 0x001fe200078e00ff */
[----:B------:R-:W-:-:S04]  /*3a10*/  F2FP.BF16.F32.PACK_AB R153, R36, R25 ;  /* 0x000000192499723e */ /* 0x000fc800000010ff */
[----:B---3--:R-:W-:Y:S01]  /*3a20*/  @P5 SHF.R.U32.HI R72, RZ, R54, R31 ;  /* 0x00000036ff485219 */ /* 0x008fe2000001161f */
[----:B------:R-:W0:Y:S01]  /*3a30*/  MUFU.EX2 R38, R39 ;  /* 0x0000002700267308 */ /* 0x000e220000000800 */
[----:B-1----:R-:W-:Y:S01]  /*3a40*/  FADD.FTZ R7, R29, R48 ;  /* 0x000000301d077221 */ /* 0x002fe20000010000 */
[----:B--2---:R-:W-:Y:S01]  /*3a50*/  FFMA.FTZ R14, R88, R12, -R61 ;  /* 0x0000000c580e7223 */ /* 0x004fe2000001083d */
[----:B------:R-:W-:Y:S01]  /*3a60*/  LOP3.LUT P5, RZ, R18, 0x80000, RZ, 0xc0, !PT ;  /* 0x0008000012ff7812 */ /* 0x000fe200078ac0ff */
[----:B------:R-:W-:-:S04]  /*3a70*/  IMAD.IADD R72, R73, 0x1, R72 ;  /* 0x0000000149487824 */ /* 0x000fc800078e0248 */
[----:B------:R-:W1:Y:S01]  /*3a80*/  MUFU.EX2 R33, R33 ;  /* 0x0000002100217308 */ /* 0x000e620000000800 */
[C---:B-----5:R-:W-:Y:S01]  /*3a90*/  FADD.FTZ R27, R79.reuse, R50 ;  /* 0x000000324f1b7221 */ /* 0x060fe20000010000 */
[----:B------:R-:W-:-:S03]  /*3aa0*/  F2FP.BF16.F32.PACK_AB R148, R79, R2 ;  /* 0x000000024f94723e */ /* 0x000fc600000010ff */
[----:B------:R-:W-:Y:S01]  /*3ab0*/  FADD.FTZ R52, R150, R27 ;  /* 0x0000001b96347221 */ /* 0x000fe20000010000 */
[C---:B------:R-:W-:Y:S02]  /*3ac0*/  F2FP.BF16.F32.PACK_AB R150, R81.reuse, R150 ;  /* 0x000000965196723e */ /* 0x040fe400000010ff */
[----:B------:R-:W2:Y:S01]  /*3ad0*/  MUFU.EX2 R40, R43 ;  /* 0x0000002b00287308 */ /* 0x000ea20000000800 */
[C---:B0-----:R-:W-:Y:S01]  /*3ae0*/  FADD.FTZ R50, R38.reuse, R7 ;  /* 0x0000000726327221 */ /* 0x041fe20000010000 */
[----:B------:R-:W-:Y:S01]  /*3af0*/  FADD.FTZ R27, R81, R52 ;  /* 0x00000034511b7221 */ /* 0x000fe20000010000 */
[----:B------:R-:W-:-:S05]  /*3b00*/  F2FP.BF16.F32.PACK_AB R155, R38, R29 ;  /* 0x0000001d269b723e */ /* 0x000fca00000010ff */
[----:B------:R-:W0:Y:S01]  /*3b10*/  MUFU.EX2 R37, R37 ;  /* 0x0000002500257308 */ /* 0x000e220000000800 */
[----:B-1----:R-:W-:-:S07]  /*3b20*/  FADD.FTZ R7, R33, R50 ;  /* 0x0000003221077221 */ /* 0x002fce0000010000 */
[----:B------:R-:W1:Y:S01]  /*3b30*/  MUFU.EX2 R42, R47 ;  /* 0x0000002f002a7308 */ /* 0x000e620000000800 */
[C---:B--2---:R-:W-:Y:S01]  /*3b40*/  FADD.FTZ R50, R40.reuse, R7 ;  /* 0x0000000728327221 */ /* 0x044fe20000010000 */
[----:B------:R-:W-:-:S06]  /*3b50*/  F2FP.BF16.F32.PACK_AB R149, R40, R33 ;  /* 0x000000212895723e */ /* 0x000fcc00000010ff */
[----:B------:R-:W2:Y:S01]  /*3b60*/  MUFU.EX2 R41, R41 ;  /* 0x0000002900297308 */ /* 0x000ea20000000800 */
[----:B0-----:R-:W-:-:S07]  /*3b70*/  FADD.FTZ R7, R37, R50 ;  /* 0x0000003225077221 */ /* 0x001fce0000010000 */
[----:B------:R-:W0:Y:S01]  /*3b80*/  MUFU.EX2 R28, R28 ;  /* 0x0000001c001c7308 */ /* 0x000e220000000800 */
[C---:B-1----:R-:W-:Y:S01]  /*3b90*/  FADD.FTZ R50, R42.reuse, R7 ;  /* 0x000000072a327221 */ /* 0x042fe20000010000 */
[----:B------:R-:W-:-:S06]  /*3ba0*/  F2FP.BF16.F32.PACK_AB R151, R42, R37 ;  /* 0x000000252a97723e */ /* 0x000fcc00000010ff */
[----:B------:R-:W1:Y:S01]  /*3bb0*/  MUFU.EX2 R44, R51 ;  /* 0x00000033002c7308 */ /* 0x000e620000000800 */
[----:B--2---:R-:W-:-:S07]  /*3bc0*/  FADD.FTZ R7, R41, R50 ;  /* 0x0000003229077221 */ /* 0x004fce0000010000 */
[----:B------:R2:W3:Y:S01]  /*3bd0*/  MUFU.EX2 R83, R14 ;  /* 0x0000000e00537308 */ /* 0x0004e20000000800 */
[----:B0-----:R-:W-:-:S07]  /*3be0*/  FADD.FTZ R52, R28, R27 ;  /* 0x0000001b1c347221 */ /* 0x001fce0000010000 */
[----:B------:R-:W0:Y:S01]  /*3bf0*/  MUFU.EX2 R45, R45 ;  /* 0x0000002d002d7308 */ /* 0x000e220000000800 */
[----:B--2---:R-:W-:Y:S01]  /*3c00*/  FFMA.FTZ R14, R60, R12, -R61 ;  /* 0x0000000c3c0e7223 */ /* 0x004fe2000001083d */
[C---:B-1----:R-:W-:Y:S01]  /*3c10*/  FADD.FTZ R20, R44.reuse, R7 ;  /* 0x000000072c147221 */ /* 0x042fe20000010000 */
[----:B------:R-:W-:-:S05]  /*3c20*/  F2FP.BF16.F32.PACK_AB R145, R44, R41 ;  /* 0x000000292c91723e */ /* 0x000fca00000010ff */
[----:B------:R-:W1:Y:S01]  /*3c30*/  MUFU.EX2 R30, R30 ;  /* 0x0000001e001e7308 */ /* 0x000e620000000800 */
[C---:B---3--:R-:W-:Y:S01]  /*3c40*/  FADD.FTZ R27, R83.reuse, R52 ;  /* 0x00000034531b7221 */ /* 0x048fe20000010000 */
[----:B------:R-:W-:-:S06]  /*3c50*/  F2FP.BF16.F32.PACK_AB R144, R83, R28 ;  /* 0x0000001c5390723e */ /* 0x000fcc00000010ff */
[----:B------:R-:W2:Y:S01]  /*3c60*/  MUFU.EX2 R46, R55 ;  /* 0x00000037002e7308 */ /* 0x000ea20000000800 */
[----:B0-----:R-:W-:-:S07]  /*3c70*/  FADD.FTZ R7, R45, R20 ;  /* 0x000000142d077221 */ /* 0x001fce0000010000 */
[----:B------:R0:W3:Y:S01]  /*3c80*/  MUFU.EX2 R85, R32 ;  /* 0x0000002000557308 */ /* 0x0000e20000000800 */
[----:B-1----:R-:W-:-:S07]  /*3c90*/  FADD.FTZ R52, R30, R27 ;  /* 0x0000001b1e347221 */ /* 0x002fce0000010000 */
[----:B------:R-:W1:Y:S01]  /*3ca0*/  MUFU.EX2 R49, R49 ;  /* 0x0000003100317308 */ /* 0x000e620000000800 */
[-C--:B0-----:R-:W-:Y:S01]  /*3cb0*/  FFMA.FTZ R32, R64, R12.reuse, -R61 ;  /* 0x0000000c40207223 */ /* 0x081fe2000001083d */
[----:B--2---:R-:W-:Y:S01]  /*3cc0*/  FADD.FTZ R20, R46, R7 ;  /* 0x000000072e147221 */ /* 0x004fe20000010000 */
[----:B------:R-:W-:Y:S01]  /*3cd0*/  FFMA.FTZ R61, R68, R12, -R61 ;  /* 0x0000000c443d7223 */ /* 0x000fe2000001083d */
[----:B------:R-:W-:-:S04]  /*3ce0*/  F2FP.BF16.F32.PACK_AB R147, R46, R45 ;  /* 0x0000002d2e93723e */ /* 0x000fc800000010ff */
[----:B------:R-:W0:Y:S01]  /*3cf0*/  MUFU.EX2 R34, R34 ;  /* 0x0000002200227308 */ /* 0x000e220000000800 */
[C---:B---3--:R-:W-:Y:S01]  /*3d00*/  FADD.FTZ R27, R85.reuse, R52 ;  /* 0x00000034551b7221 */ /* 0x048fe20000010000 */
[----:B------:R-:W-:-:S06]  /*3d10*/  F2FP.BF16.F32.PACK_AB R146, R85, R30 ;  /* 0x0000001e5592723e */ /* 0x000fcc00000010ff */
[----:B------:R-:W2:Y:S01]  /*3d20*/  MUFU.EX2 R48, R59 ;  /* 0x0000003b00307308 */ /* 0x000ea20000000800 */
[----:B-1----:R-:W-:-:S07]  /*3d30*/  FADD.FTZ R7, R49, R20 ;  /* 0x0000001431077221 */ /* 0x002fce0000010000 */
[----:B------:R-:W1:Y:S01]  /*3d40*/  MUFU.EX2 R3, R3 ;  /* 0x0000000300037308 */ /* 0x000e620000000800 */
[----:B0-----:R-:W-:Y:S01]  /*3d50*/  FADD.FTZ R50, R34, R27 ;  /* 0x0000001b22327221 */ /* 0x001fe20000010000 */
[----:B------:R-:W-:-:S03]  /*3d60*/  F2FP.BF16.F32.PACK_AB R140, R87, R34 ;  /* 0x00000022578c723e */ /* 0x000fc600000010ff */
[----:B------:R-:W-:-:S03]  /*3d70*/  FADD.FTZ R27, R87, R50 ;  /* 0x00000032571b7221 */ /* 0x000fc60000010000 */
[----:B------:R-:W0:Y:S01]  /*3d80*/  MUFU.EX2 R14, R14 ;  /* 0x0000000e000e7308 */ /* 0x000e220000000800 */
[C---:B--2---:R-:W-:Y:S01]  /*3d90*/  FADD.FTZ R20, R48.reuse, R7 ;  /* 0x0000000730147221 */ /* 0x044fe20000010000 */
        /* <DEDUP_REMOVED lines=9> */
[----:B------:R-:W-:Y:S01]  /*3e30*/  F2FP.BF16.F32.PACK_AB R143, R0, R3 ;  /* 0x00000003008f723e */ /* 0x000fe200000010ff */
[----:B------:R-:W-:-:S05]  /*3e40*/  VIADD R0, R72, UR4 ;  /* 0x0000000448007c36 */ /* 0x000fca0008000000 */
[----:B------:R-:W2:Y:S01]  /*3e50*/  MUFU.EX2 R2, R67 ;  /* 0x0000004300027308 */ /* 0x000ea20000000800 */
[----:B-1----:R-:W-:-:S07]  /*3e60*/  FADD.FTZ R15, R53, R20 ;  /* 0x00000014350f7221 */ /* 0x002fce0000010000 */
[----:B------:R-:W1:Y:S01]  /*3e70*/  MUFU.EX2 R57, R57 ;  /* 0x0000003900397308 */ /* 0x000e620000000800 */
[----:B0-----:R-:W-:Y:S01]  /*3e80*/  FADD.FTZ R26, R32, R27 ;  /* 0x0000001b201a7221 */ /* 0x001fe20000010000 */
[----:B------:R-:W-:-:S03]  /*3e90*/  F2FP.BF16.F32.PACK_AB R136, R91, R32 ;  /* 0x000000205b88723e */ /* 0x000fc600000010ff */
[----:B------:R-:W-:-:S03]  /*3ea0*/  FADD.FTZ R27, R91, R26 ;  /* 0x0000001a5b1b7221 */ /* 0x000fc60000010000 */
[----:B------:R-:W0:Y:S01]  /*3eb0*/  MUFU.EX2 R14, R71 ;  /* 0x00000047000e7308 */ /* 0x000e220000000800 */
[----:B--2---:R-:W-:Y:S01]  /*3ec0*/  FADD.FTZ R6, R2, R15 ;  /* 0x0000000f02067221 */ /* 0x004fe20000010000 */
[----:B------:R-:W-:Y:S01]  /*3ed0*/  FADD.FTZ R26, R138, R27 ;  /* 0x0000001b8a1a7221 */ /* 0x000fe20000010000 */
[----:B------:R-:W-:-:S05]  /*3ee0*/  F2FP.BF16.F32.PACK_AB R137, R2, R53 ;  /* 0x000000350289723e */ /* 0x000fca00000010ff */
[----:B------:R-:W2:Y:S01]  /*3ef0*/  MUFU.EX2 R61, R61 ;  /* 0x0000003d003d7308 */ /* 0x000ea20000000800 */
[----:B-1----:R-:W-:-:S04]  /*3f00*/  FADD.FTZ R15, R57, R6 ;  /* 0x00000006390f7221 */ /* 0x002fc80000010000 */
[C---:B0-----:R-:W-:Y:S01]  /*3f10*/  FADD.FTZ R6, R14.reuse, R15 ;  /* 0x0000000f0e067221 */ /* 0x041fe20000010000 */
[----:B------:R-:W-:Y:S01]  /*3f20*/  F2FP.BF16.F32.PACK_AB R139, R14, R57 ;  /* 0x000000390e8b723e */ /* 0x000fe200000010ff */
[----:B------:R-:W-:Y:S02]  /*3f30*/  VIADD R14, R74, 0xfffffffe ;  /* 0xfffffffe4a0e7836 */ /* 0x000fe40000000000 */
[C---:B--2---:R-:W-:Y:S01]  /*3f40*/  FADD.FTZ R7, R61.reuse, R26 ;  /* 0x0000001a3d077221 */ /* 0x044fe20000010000 */
[----:B------:R-:W-:Y:S01]  /*3f50*/  F2FP.BF16.F32.PACK_AB R138, R61, R138 ;  /* 0x0000008a3d8a723e */ /* 0x000fe200000010ff */
[----:B------:R-:W-:Y:S06]  /*3f60*/  @!P5 BRA `(.L_x_992) ;  /* 0x000000000048d947 */ /* 0x000fec0003800000 */
[C---:B------:R-:W-:Y:S01]  /*3f70*/  ISETP.GT.AND P1, PT, R72.reuse, RZ, PT ;  /* 0x000000ff4800720c */ /* 0x040fe20003f24270 */
[----:B------:R-:W-:-:S12]  /*3f80*/  VIADD R3, R72, 0xffffffff ;  /* 0xffffffff48037836 */ /* 0x000fd80000000000 */
[----:B------:R-:W-:Y:S05]  /*3f90*/  @P1 BRA `(.L_x_993) ;  /* 0x0000000000201947 */ /* 0x000fea0003800000 */
[----:B------:R-:W0:Y:S01]  /*3fa0*/  LDC R20, c[0x0][0x9e4] ;  /* 0x00027900ff147b82 */ /* 0x000e220000000800 */
[----:B------:R-:W-:Y:S01]  /*3fb0*/  IMAD.MOV R3, RZ, RZ, -R72 ;  /* 0x000000ffff037224 */ /* 0x000fe200078e0a48 */
[----:B0-----:R-:W-:-:S13]  /*3fc0*/  ISETP.NE.AND P1, PT, R20, 0x1, PT ;  /* 0x000000011400780c */ /* 0x001fda0003f25270 */
[----:B------:R-:W0:Y:S02]  /*3fd0*/  @P1 LDC.64 R24, c[0x0][0x9e8] ;  /* 0x00027a00ff181b82 */ /* 0x000e240000000a00 */
[----:B0-----:R-:W-:-:S05]  /*3fe0*/  @P1 IMAD.HI.U32 R2, R3, R24, RZ ;  /* 0x0000001803021227 */ /* 0x001fca00078e00ff */
[----:B------:R-:W-:-:S04]  /*3ff0*/  @P1 SHF.R.U32.HI R3, RZ, R25, R2 ;  /* 0x00000019ff031219 */ /* 0x000fc80000011602 */
[----:B------:R-:W-:Y:S01]  /*4000*/  LOP3.LUT R3, RZ, R3, RZ, 0x33, !PT ;  /* 0x00000003ff037212 */ /* 0x000fe200078e33ff */
[----:B------:R-:W-:Y:S06]  /*4010*/  BRA `(.L_x_994) ;  /* 0x0000000000147947 */ /* 0x000fec0003800000 */
.L_x_993:
[----:B------:R-:W0:Y:S02]  /*4020*/  LDC R20, c[0x0][0x9e4] ;  /* 0x00027900ff147b82 */ /* 0x000e240000000800 */
[----:B0-----:R-:W-:-:S13]  /*4030*/  ISETP.NE.AND P1, PT, R20, 0x1, PT ;  /* 0x000000011400780c */ /* 0x001fda0003f25270 */
[----:B------:R-:W0:Y:S02]  /*4040*/  @P1 LDC.64 R24, c[0x0][0x9e8] ;  /* 0x00027a00ff181b82 */ /* 0x000e240000000a00 */
[----:B0-----:R-:W-:-:S05]  /*4050*/  @P1 IMAD.HI.U32 R2, R3, R24, RZ ;  /* 0x0000001803021227 */ /* 0x001fca00078e00ff */
[----:B------:R-:W-:-:S07]  /*4060*/  @P1 SHF.R.U32.HI R3, RZ, R25, R2 ;  /* 0x00000019ff031219 */ /* 0x000fce0000011602 */
.L_x_994:
[----:B------:R-:W-:-:S05]  /*4070*/  IMAD R3, R3, R20, R20 ;  /* 0x0000001403037224 */ /* 0x000fca00078e0214 */
[----:B------:R-:W-:-:S07]  /*4080*/  VIMNMX R0, R0, R3, PT ;  /* 0x0000000300007248 */ /* 0x000fce0003fe0100 */
.L_x_992:
[----:B------:R-:W-:Y:S01]  /*4090*/  IMAD.HI R3, R0, 0x2aaaaaab, RZ ;  /* 0x2aaaaaab00037827 */ /* 0x000fe200078e02ff */
[----:B------:R-:W-:Y:S01]  /*40a0*/  UMOV UR4, URZ ;  /* 0x0000003f00047c82 */ /* 0x000fe20008000000 */
[----:B------:R-:W-:Y:S02]  /*40b0*/  CS2R R86, SRZ ;  /* 0x0000000000567805 */ /* 0x000fe4000001ff00 */
[----:B------:R-:W-:Y:S01]  /*40c0*/  CS2R R84, SRZ ;  /* 0x0000000000547805 */ /* 0x000fe2000001ff00 */
[----:B------:R-:W-:Y:S01]  /*40d0*/  IMAD.MOV.U32 R2, RZ, RZ, 0x3f800000 ;  /* 0x3f800000ff027424 */ /* 0x000fe200078e00ff */
[----:B------:R-:W-:Y:S01]  /*40e0*/  SHF.R.U32.HI R20, RZ, 0x1f, R3 ;  /* 0x0000001fff147819 */ /* 0x000fe20000011603 */
[----:B------:R-:W-:Y:S01]  /*40f0*/  IMAD.MOV.U32 R0, RZ, RZ, 0x3f800000 ;  /* 0x3f800000ff007424 */ /* 0x000fe200078e00ff */
[----:B------:R-:W-:Y:S02]  /*4100*/  CS2R R82, SRZ ;  /* 0x0000000000527805 */ /* 0x000fe4000001ff00 */
[----:B------:R-:W-:-:S02]  /*4110*/  CS2R R80, SRZ ;  /* 0x0000000000507805 */ /* 0x000fc4000001ff00 */
[----:B------:R-:W-:Y:S01]  /*4120*/  LEA.HI.SX32 R20, R3, R20, 0x1c ;  /* 0x0000001403147211 */ /* 0x000fe200078fe2ff */
[----:B------:R-:W-:Y:S01]  /*4130*/  IMAD.MOV.U32 R3, RZ, RZ, RZ ;  /* 0x000000ffff037224 */ /* 0x000fe200078e00ff */
[----:B------:R-:W-:Y:S02]  /*4140*/  CS2R R78, SRZ ;  /* 0x00000000004e7805 */ /* 0x000fe4000001ff00 */
[----:B------:R-:W-:Y:S02]  /*4150*/  CS2R R76, SRZ ;  /* 0x00000000004c7805 */ /* 0x000fe4000001ff00 */
[----:B------:R-:W-:Y:S02]  /*4160*/  VIMNMX R21, R17, R20, !PT ;  /* 0x0000001411157248 */ /* 0x000fe40007fe0100 */
[----:B------:R-:W-:Y:S02]  /*4170*/  CS2R R74, SRZ ;  /* 0x00000000004a7805 */ /* 0x000fe4000001ff00 */
[----:B------:R-:W-:-:S02]  /*4180*/  CS2R R72, SRZ ;  /* 0x0000000000487805 */ /* 0x000fc4000001ff00 */
[----:B------:R-:W-:Y:S02]  /*4190*/  CS2R R70, SRZ ;  /* 0x0000000000467805 */ /* 0x000fe4000001ff00 */
[----:B------:R-:W-:Y:S02]  /*41a0*/  ISETP.GE.AND P1, PT, R14, R21, PT ;  /* 0x000000150e00720c */ /* 0x000fe40003f26270 */
        /* <DEDUP_REMOVED lines=23> */
[----:B------:R-:W-:Y:S06]  /*4320*/  @!P1 BRA `(.L_x_995) ;  /* 0x0000002c00649947 */ /* 0x000fec0003800000 */
[----:B------:R-:W-:Y:S01]  /*4330*/  IMAD.MOV.U32 R15, RZ, RZ, R13 ;  /* 0x000000ffff0f7224 */ /* 0x000fe200078e000d */
[----:B------:R-:W-:Y:S01]  /*4340*/  UMOV UR5, URZ ;  /* 0x0000003f00057c82 */ /* 0x000fe20008000000 */
[----:B------:R-:W-:Y:S01]  /*4350*/  IMAD.MOV.U32 R20, RZ, RZ, R11 ;  /* 0x000000ffff147224 */ /* 0x000fe200078e000b */
[----:B------:R-:W-:Y:S01]  /*4360*/  ULDC UR6, c[0x0][0x9e4] ;  /* 0x0002790000067ab9 */ /* 0x000fe20000000800 */
[----:B------:R-:W-:Y:S01]  /*4370*/  IMAD.MOV.U32 R160, RZ, RZ, RZ ;  /* 0x000000ffffa07224 */ /* 0x000fe200078e00ff */
[----:B------:R-:W-:Y:S01]  /*4380*/  ULDC UR7, c[0x0][0x2f0] ;  /* 0x0000bc0000077ab9 */ /* 0x000fe20000000800 */
[----:B------:R-:W-:Y:S02]  /*4390*/  IMAD.MOV.U32 R2, RZ, RZ, 0x3f800000 ;  /* 0x3f800000ff027424 */ /* 0x000fe400078e00ff */
[----:B------:R-:W-:-:S07]  /*43a0*/  IMAD.MOV.U32 R87, RZ, RZ, RZ ;  /* 0x000000ffff577224 */ /* 0x000fce00078e00ff */
.L_x_1014:
[----:B------:R-:W-:-:S04]  /*43b0*/  UISETP.NE.AND UP0, UPT, UR5, 0x1, UPT ;  /* 0x000000010500788c */ /* 0x000fc8000bf05270 */
[----:B------:R-:W-:-:S06]  /*43c0*/  USEL UR4, URZ, 0x1, UP0 ;  /* 0x000000013f047887 */ /* 0x000fcc0008000000 */
[----:B------:R-:W-:Y:S01]  /*43d0*/  LOP3.LUT R3, R160, UR4, RZ, 0x3c, !PT ;  /* 0x00000004a0037c12 */ /* 0x000fe2000f8e3cff */
[----:B------:R-:W-:Y:S06]  /*43e0*/  @!P0 BRA `(.L_x_996) ;  /* 0x0000000000048947 */ /* 0x000fec0003800000 */
[----:B------:R-:W-:Y:S01]  /*43f0*/  BPT.TRAP 0x1 ;  /* 0x000000040000795c */ /* 0x000fe20000300000 */
.L_x_996:
[----:B------:R-:W-:Y:S01]  /*4400*/  UIADD3 UR4, UR5, 0x1, URZ ;  /* 0x0000000105047890 */ /* 0x000fe2000fffe03f */
[----:B------:R-:W-:-:S03]  /*4410*/  SHF.L.U32 R11, R3, 0x1f, RZ ;  /* 0x0000001f030b7819 */ /* 0x000fc600000006ff */
[----:B------:R-:W-:-:S04]  /*4420*/  UISETP.NE.AND UP0, UPT, UR4, 0x2, UPT ;  /* 0x000000020400788c */ /* 0x000fc8000bf05270 */
[----:B------:R-:W-:-:S04]  /*4430*/  USEL UR4, UR4, URZ, UP0 ;  /* 0x0000003f04047287 */ /* 0x000fc80008000000 */
[----:B------:R-:W-:-:S09]  /*4440*/  ULEA UR60, UR4, UR38, 0x3 ;  /* 0x00000026043c7291 */ /* 0x000fd2000f8e183f */
[----:B------:R0:W1:Y:S01]  /*4450*/  SYNCS.PHASECHK.TRANS64.TRYWAIT P1, [UR60+0x2a830], R11 ;  /* 0x02a8300bff0075a7 */ /* 0x000062000802017c */
[----:B------:R-:W-:Y:S05]  /*4460*/  @!P0 BRA `(.L_x_997) ;  /* 0x0000000000048947 */ /* 0x000fea0003800000 */
[----:B------:R-:W-:Y:S01]  /*4470*/  BPT.TRAP 0x1 ;  /* 0x000000040000795c */ /* 0x000fe20000300000 */
.L_x_997:
[----:B-1----:R-:W-:Y:S05]  /*4480*/  @P1 BRA `(.L_x_998) ;  /* 0x0000000000081947 */ /* 0x002fea0003800000 */
[----:B------:R-:W1:Y:S02]  /*4490*/  SYNCS.PHASECHK.TRANS64.TRYWAIT P1, [UR60+0x2a830], R11 ;  /* 0x02a8300bff0075a7 */ /* 0x000e64000802017c */
[----:B-1----:R-:W-:Y:S05]  /*44a0*/  @!P1 BRA `(.L_x_999) ;  /* 0x000000d800fc9947 */ /* 0x002fea0003800000 */
.L_x_998:
        /* <DEDUP_REMOVED lines=129> */
.L_x_1000:
[----:B------:R-:W-:Y:S01]  /*4cc0*/  ULEA UR10, UR5, UR38, 0x3 ;  /* 0x00000026050a7291 */ /* 0x000fe2000f8e183f */
[----:B------:R-:W-:-:S08]  /*4cd0*/  SHF.L.U32 R0, R160, 0x1f, RZ ;  /* 0x0000001fa0007819 */ /* 0x000fd000000006ff */
[----:B------:R2:W3:Y:S01]  /*4ce0*/  SYNCS.PHASECHK.TRANS64.TRYWAIT P1, [UR10+0x2a850], R0 ;  /* 0x02a85000ff0075a7 */ /* 0x0004e2000802014a */
[----:B------:R-:W-:Y:S05]  /*4cf0*/  @!P0 BRA `(.L_x_1001) ;  /* 0x0000000000048947 */ /* 0x000fea0003800000 */
[----:B------:R-:W-:Y:S01]  /*4d00*/  BPT.TRAP 0x1 ;  /* 0x000000040000795c */ /* 0x000fe20000300000 */
.L_x_1001:
[----:B---3--:R-:W-:Y:S05]  /*4d10*/  @P1 BRA `(.L_x_1002) ;  /* 0x0000000000081947 */ /* 0x008fea0003800000 */
[----:B------:R-:W3:Y:S02]  /*4d20*/  SYNCS.PHASECHK.TRANS64.TRYWAIT P1, [UR10+0x2a850], R0 ;  /* 0x02a85000ff0075a7 */ /* 0x000ee4000802014a */
[----:B---3--:R-:W-:Y:S05]  /*4d30*/  @!P1 BRA `(.L_x_1003) ;  /* 0x000000d000f09947 */ /* 0x008fea0003800000 */
.L_x_1002:
[----:B------:R-:W-:Y:S01]  /*4d40*/  UIADD3 UR11, UR38, 0x400, URZ ;  /* 0x00000400260b7890 */ /* 0x000fe2000fffe03f */
[----:B------:R-:W-:Y:S01]  /*4d50*/  WARPGROUP.ARRIVE ;  /* 0x00000000000079c5 */ /* 0x000fe20000000000 */
[----:B------:R-:W-:Y:S02]  /*4d60*/  UMOV UR15, 0x40000040 ;  /* 0x40000040000f7882 */ /* 0x000fe40000000000 */
[----:B------:R-:W-:-:S04]  /*4d70*/  USHF.R.U32.HI UR11, URZ, 0x4, UR11 ;  /* 0x000000043f0b7899 */ /* 0x000fc8000801160b */
[----:B------:R-:W-:-:S04]  /*4d80*/  ULOP3.LUT UR11, UR11, 0x3fff, URZ, 0xc0, !UPT ;  /* 0x00003fff0b0b7892 */ /* 0x000fc8000f8ec03f */
[----:B------:R-:W-:-:S04]  /*4d90*/  ULOP3.LUT UR11, UR11, 0x3000000, URZ, 0xfc, !UPT ;  /* 0x030000000b0b7892 */ /* 0x000fc8000f8efc3f */
        /* <DEDUP_REMOVED lines=31> */
.L_x_1004:
[----:B------:R-:W-:Y:S01]  /*4f90*/  ISETP.NE.AND P2, PT, R23, 0x1, PT ;  /* 0x000000011700780c */ /* 0x000fe20003f45270 */
[----:B------:R-:W-:Y:S01]  /*4fa0*/  IMAD R153, R14, -0x60, RZ ;  /* 0xffffffa00e997824 */ /* 0x000fe200078e02ff */
[----:B------:R-:W-:Y:S01]  /*4fb0*/  R2UR UR5, R10 ;  /* 0x000000000a0572ca */ /* 0x000fe200000e0000 */
[----:B------:R-:W-:Y:S01]  /*4fc0*/  UIADD3 UR60, UR60, 0x2a840, URZ ;  /* 0x0002a8403c3c7890 */ /* 0x000fe2000fffe03f */
[----:B------:R-:W-:Y:S01]  /*4fd0*/  LOP3.LUT P1, RZ, R18, 0x80000, RZ, 0xc0, !PT ;  /* 0x0008000012ff7812 */ /* 0x000fe2000782c0ff */
[----:B------:R-:W-:Y:S01]  /*4fe0*/  ULDC UR11, c[0x0][0x288] ;  /* 0x0000a200000b7ab9 */ /* 0x000fe20000000800 */
[----:B------:R-:W-:Y:S01]  /*4ff0*/  ULDC UR14, c[0x0][0x9e0] ;  /* 0x00027800000e7ab9 */ /* 0x000fe20000000800 */
[----:B------:R-:W-:-:S06]  /*5000*/  UPRMT UR60, UR61, 0x654, UR60 ;  /* 0x000006543d3c7896 */ /* 0x000fcc000800003c */
[----:B01----:R-:W2:Y:S08]  /*5010*/  @P2 LDC R11, c[0x0][0x44c] ;  /* 0x00011300ff0b2b82 */ /* 0x003eb00000000800 */
[----:B------:R-:W0:Y:S01]  /*5020*/  @P2 LDC R13, c[0x0][0x450] ;  /* 0x00011400ff0d2b82 */ /* 0x000e220000000800 */
[----:B------:R-:W-:Y:S01]  /*5030*/  SYNCS.ARRIVE.TRANS64.RED.A1T0 RZ, [UR60], RZ ;  /* 0x000000ffffff79a7 */ /* 0x000fe2000810043c */
[----:B--2---:R-:W-:-:S04]  /*5040*/  @P2 IMAD.HI.U32 R0, R8, R11, RZ ;  /* 0x0000000b08002227 */ /* 0x004fc800078e00ff */
[----:B------:R-:W-:Y:S01]  /*5050*/  IMAD.MOV.U32 R11, RZ, RZ, R8 ;  /* 0x000000ffff0b7224 */ /* 0x000fe200078e0008 */
[----:B0-----:R-:W-:Y:S01]  /*5060*/  @P2 SHF.R.U32.HI R11, RZ, R13, R0 ;  /* 0x0000000dff0b2219 */ /* 0x001fe20000011600 */
[----:B------:R-:W-:-:S04]  /*5070*/  VIADD R0, R153, 0x1 ;  /* 0x0000000199007836 */ /* 0x000fc80000000000 */
[----:B------:R-:W0:Y:S01]  /*5080*/  SHFL.IDX PT, R137, R11, RZ, 0x1c1f ;  /* 0x001c1fff0b897589 */ /* 0x000e2200000e0000 */
[----:B------:R-:W-:-:S04]  /*5090*/  IMAD R13, R9, -0x2, R0 ;  /* 0xfffffffe090d7824 */ /* 0x000fc800078e0200 */
[----:B------:R-:W-:Y:S02]  /*50a0*/  IMAD R0, R16, UR7, R13 ;  /* 0x0000000710007c24 */ /* 0x000fe4000f8e020d */
[----:B------:R-:W-:Y:S02]  /*50b0*/  VIADD R140, R13, 0xffffffff ;  /* 0xffffffff0d8c7836 */ /* 0x000fe40000000000 */
[----:B------:R-:W-:-:S04]  /*50c0*/  VIADD R0, R0, -UR11 ;  /* 0x8000000b00007c36 */ /* 0x000fc80008000000 */
[C---:B------:R-:W-:Y:S02]  /*50d0*/  VIADD R136, R0.reuse, UR14 ;  /* 0x0000000e00887c36 */ /* 0x040fe40008000000 */
[----:B------:R-:W-:Y:S02]  /*50e0*/  VIADD R138, R0, UR5 ;  /* 0x00000005008a7c36 */ /* 0x000fe40008000000 */
[--C-:B0-----:R-:W-:Y:S02]  /*50f0*/  IMAD.IADD R0, R136, 0x1, R137.reuse ;  /* 0x0000000188007824 */ /* 0x101fe400078e0289 */
[----:B------:R-:W-:Y:S01]  /*5100*/  IMAD.IADD R2, R138, 0x1, R137 ;  /* 0x000000018a027824 */ /* 0x000fe200078e0289 */
[----:B------:R-:W-:Y:S06]  /*5110*/  @!P1 BRA `(.L_x_1005) ;  /* 0x0000000000589947 */ /* 0x000fec0003800000 */
[----:B------:R-:W-:Y:S01]  /*5120*/  IMAD R12, R16, UR7, R137 ;  /* 0x00000007100c7c24 */ /* 0x000fe2000f8e0289 */
[----:B------:R-:W-:Y:S03]  /*5130*/  BSSY B0, `(.L_x_1006) ;  /* 0x0000011000007945 */ /* 0x000fe60003800000 */
[----:B------:R-:W-:-:S05]  /*5140*/  VIADD R13, R12, -UR11 ;  /* 0x8000000b0c0d7c36 */ /* 0x000fca0008000000 */
[----:B------:R-:W-:-:S13]  /*5150*/  ISETP.GT.AND P1, PT, R13, -0x1, PT ;  /* 0xffffffff0d00780c */ /* 0x000fda0003f24270 */
[----:B------:R-:W-:Y:S05]  /*5160*/  @P1 BRA `(.L_x_1007) ;  /* 0x0000000000201947 */ /* 0x000fea0003800000 */
[----:B------:R-:W-:Y:S01]  /*5170*/  IMAD.U32 R137, RZ, RZ, UR6 ;  /* 0x00000006ff897e24 */ /* 0x000fe2000f8e00ff */
[----:B------:R-:W-:-:S04]  /*5180*/  LOP3.LUT R13, RZ, R13, RZ, 0x33, !PT ;  /* 0x0000000dff0d7212 */ /* 0x000fc800078e33ff */
[----:B------:R-:W-:-:S13]  /*5190*/  ISETP.NE.AND P1, PT, R137, 0x1, PT ;  /* 0x000000018900780c */ /* 0x000fda0003f25270 */
[----:B------:R-:W0:Y:S02]  /*51a0*/  @P1 LDC.64 R142, c[0x0][0x9e8] ;  /* 0x00027a00ff8e1b82 */ /* 0x000e240000000a00 */
[----:B0-----:R-:W-:-:S05]  /*51b0*/  @P1 IMAD.HI.U32 R12, R13, R142, RZ ;  /* 0x0000008e0d0c1227 */ /* 0x001fca00078e00ff */
[----:B------:R-:W-:-:S04]  /*51c0*/  @P1 SHF.R.U32.HI R13, RZ, R143, R12 ;  /* 0x0000008fff0d1219 */ /* 0x000fc8000001160c */
[----:B------:R-:W-:Y:S01]  /*51d0*/  LOP3.LUT R13, RZ, R13, RZ, 0x33, !PT ;  /* 0x0000000dff0d7212 */ /* 0x000fe200078e33ff */
[----:B------:R-:W-:Y:S06]  /*51e0*/  BRA `(.L_x_1008) ;  /* 0x0000000000147947 */ /* 0x000fec0003800000 */
.L_x_1007:
[----:B------:R-:W-:-:S05]  /*51f0*/  IMAD.U32 R137, RZ, RZ, UR6 ;  /* 0x00000006ff897e24 */ /* 0x000fca000f8e00ff */
[----:B------:R-:W-:-:S13]  /*5200*/  ISETP.NE.AND P1, PT, R137, 0x1, PT ;  /* 0x000000018900780c */ /* 0x000fda0003f25270 */
[----:B------:R-:W0:Y:S02]  /*5210*/  @P1 LDC.64 R142, c[0x0][0x9e8] ;  /* 0x00027a00ff8e1b82 */ /* 0x000e240000000a00 */
[----:B0-----:R-:W-:-:S05]  /*5220*/  @P1 IMAD.HI.U32 R12, R13, R142, RZ ;  /* 0x0000008e0d0c1227 */ /* 0x001fca00078e00ff */
[----:B------:R-:W-:-:S07]  /*5230*/  @P1 SHF.R.U32.HI R13, RZ, R143, R12 ;  /* 0x0000008fff0d1219 */ /* 0x000fce000001160c */
.L_x_1008:
[----:B------:R-:W-:Y:S05]  /*5240*/  BSYNC B0 ;  /* 0x0000000000007941 */ /* 0x000fea0003800000 */
.L_x_1006:
[----:B------:R-:W-:-:S05]  /*5250*/  IMAD R13, R13, R137, R140 ;  /* 0x000000890d0d7224 */ /* 0x000fca00078e028c */
[----:B------:R-:W-:Y:S02]  /*5260*/  VIADDMNMX R0, R13, R137, R0, PT ;  /* 0x000000890d007246 */ /* 0x000fe40003800100 */
[----:B------:R-:W-:-:S07]  /*5270*/  VIMNMX R2, R2, R13, !PT ;  /* 0x0000000d02027248 */ /* 0x000fce0007fe0100 */
.L_x_1005:
[C---:B------:R-:W-:Y:S01]  /*5280*/  ISETP.GE.AND P2, PT, R153.reuse, 0x9, PT ;  /* 0x000000099900780c */ /* 0x040fe20003f46270 */
[----:B------:R-:W0:Y:S01]  /*5290*/  SHFL.IDX PT, R11, R11, 0x1, 0x1c1f ;  /* 0x003c1f000b0b7f89 */ /* 0x000e2200000e0000 */
[C---:B------:R-:W-:Y:S02]  /*52a0*/  ISETP.GE.AND P1, PT, R153.reuse, 0x2, PT ;  /* 0x000000029900780c */ /* 0x040fe40003f26270 */
        /* <DEDUP_REMOVED lines=34> */
[C---:B------:R-:W-:Y:S02]  /*54d0*/  ISETP.GE.AND P4, PT, R153.reuse, 0x22, PT ;  /* 0x000000229900780c */ /* 0x040fe40003f86270 */
        /* <DEDUP_REMOVED lines=69> */
[----:B------:R-:W-:Y:S02]  /*5930*/  P2R R92, PR, RZ, 0x40 ;  /* 0x00000040ff5c7803 */ /* 0x000fe40000000000 */
[----:B------:R-:W-:-:S04]  /*5940*/  ISETP.GT.AND P6, PT, R2, RZ, !P6 ;  /* 0x000000ff0200720c */ /* 0x000fc800077c4270 */
[----:B------:R-:W-:-:S04]  /*5950*/  ISETP.LT.OR P6, PT, R0, 0x1, P6 ;  /* 0x000000010000780c */ /* 0x000fc800037c1670 */
[----:B------:R-:W-:Y:S02]  /*5960*/  FSEL R171, R88, -INF , !P6 ;  /* 0xff80000058ab7808 */ /* 0x000fe40007000000 */
[----:B------:R-:W-:-:S04]  /*5970*/  ISETP.GE.AND P6, PT, R153, 0x5a, PT ;  /* 0x0000005a9900780c */ /* 0x000fc80003fc6270 */
[----:B------:R-:W-:Y:S02]  /*5980*/  P2R R128, PR, RZ, 0x40 ;  /* 0x00000040ff807803 */ /* 0x000fe40000000000 */
[----:B------:R-:W-:Y:S01]  /*5990*/  ISETP.GT.AND P6, PT, R2, 0x59, !P6 ;  /* 0x000000590200780c */ /* 0x000fe200077c4270 */
[----:B0-----:R-:W-:-:S03]  /*59a0*/  IMAD.IADD R2, R138, 0x1, R11 ;  /* 0x000000018a027824 */ /* 0x001fc600078e020b */
[----:B------:R-:W-:Y:S01]  /*59b0*/  ISETP.LT.OR P6, PT, R0, 0x5a, P6 ;  /* 0x0000005a0000780c */ /* 0x000fe200037c1670 */
[----:B------:R-:W-:-:S03]  /*59c0*/  IMAD.IADD R0, R136, 0x1, R11 ;  /* 0x0000000188007824 */ /* 0x000fc600078e020b */
[----:B------:R-:W-:Y:S02]  /*59d0*/  FSEL R133, R133, -INF , !P6 ;  /* 0xff80000085857808 */ /* 0x000fe40007000000 */
[----:B------:R-:W-:-:S13]  /*59e0*/  LOP3.LUT P6, RZ, R18, 0x80000, RZ, 0xc0, !PT ;  /* 0x0008000012ff7812 */ /* 0x000fda00078cc0ff */
[----:B------:R-:W-:Y:S05]  /*59f0*/  @!P6 BRA `(.L_x_1009) ;  /* 0x000000000058e947 */ /* 0x000fea0003800000 */
        /* <DEDUP_REMOVED lines=13> */
.L_x_1011:
[----:B------:R-:W-:-:S05]  /*5ad0*/  IMAD.U32 R88, RZ, RZ, UR6 ;  /* 0x00000006ff587e24 */ /* 0x000fca000f8e00ff */
[----:B------:R-:W-:-:S13]  /*5ae0*/  ISETP.NE.AND P6, PT, R88, 0x1, PT ;  /* 0x000000015800780c */ /* 0x000fda0003fc5270 */
[----:B------:R-:W0:Y:S02]  /*5af0*/  @P6 LDC.64 R142, c[0x0][0x9e8] ;  /* 0x00027a00ff8e6b82 */ /* 0x000e240000000a00 */
[----:B0-----:R-:W-:-:S05]  /*5b00*/  @P6 IMAD.HI.U32 R12, R11, R142, RZ ;  /* 0x0000008e0b0c6227 */ /* 0x001fca00078e00ff */
[----:B------:R-:W-:-:S07]  /*5b10*/  @P6 SHF.R.U32.HI R11, RZ, R143, R12 ;  /* 0x0000008fff0b6219 */ /* 0x000fce000001160c */
.L_x_1012:
[----:B------:R-:W-:Y:S05]  /*5b20*/  BSYNC B0 ;  /* 0x0000000000007941 */ /* 0x000fea0003800000 */
.L_x_1010:
[----:B------:R-:W-:-:S05]  /*5b30*/  IMAD R11, R11, R88, R140 ;  /* 0x000000580b0b7224 */ /* 0x000fca00078e028c */
[----:B------:R-:W-:Y:S02]  /*5b40*/  VIADDMNMX R0, R11, R88, R0, PT ;  /* 0x000000580b007246 */ /* 0x000fe40003800100 */
[----:B------:R-:W-:-:S07]  /*5b50*/  VIMNMX R2, R2, R11, !PT ;  /* 0x0000000b02027248 */ /* 0x000fce0007fe0100 */
.L_x_1009:
[C---:B------:R-:W-:Y:S02]  /*5b60*/  ISETP.GT.AND P1, PT, R2.reuse, 0x1, !P1 ;  /* 0x000000010200780c */ /* 0x040fe40004f24270 */
[----:B------:R-:W-:Y:S02]  /*5b70*/  ISETP.GT.AND P2, PT, R2, 0x8, !P2 ;  /* 0x000000080200780c */ /* 0x000fe40005744270 */
        /* <DEDUP_REMOVED lines=32> */
[----:B------:R-:W-:Y:S02]  /*5d80*/  ISETP.NE.AND P2, PT, R151, RZ, PT ;  /* 0x000000ff9700720c */ /* 0x000fe40003f45270 */
        /* <DEDUP_REMOVED lines=31> */
[----:B------:R-:W-:Y:S02]  /*5f80*/  ISETP.GT.AND P1, PT, R2, 0x30, !P1 ;  /* 0x000000300200780c */ /* 0x000fe40004f24270 */
[----:B------:R-:W-:Y:S02]  /*5f90*/  FMNMX.FTZ R12, R101, R12, !PT ;  /* 0x0000000c650c7209 */ /* 0x000fe40007810000 */
[----:B------:R-:W-:Y:S02]  /*5fa0*/  ISETP.LT.OR P1, PT, R0, 0x31, P1 ;  /* 0x000000310000780c */ /* 0x000fe40000f21670 */
[----:B------:R-:W-:Y:S02]  /*5fb0*/  FMNMX.FTZ R88, R133, R12, !PT ;  /* 0x0000000c85587209 */ /* 0x000fe40007810000 */
[----:B------:R-:W-:Y:S01]  /*5fc0*/  FSEL R155, R114, -INF , !P1 ;  /* 0xff800000729b7808 */ /* 0x000fe20004800000 */
[----:B------:R-:W0:Y:S01]  /*5fd0*/  LDC R12, c[0x0][0x988] ;  /* 0x00026200ff0c7b82 */ /* 0x000e220000000800 */
[----:B------:R-:W-:Y:S01]  /*5fe0*/  ISETP.NE.AND P1, PT, R112, RZ, PT ;  /* 0x000000ff7000720c */ /* 0x000fe20003f25270 */
[----:B------:R-:W1:Y:S01]  /*5ff0*/  SHFL.BFLY PT, R11, R88, 0x2, 0x1f ;  /* 0x0c401f00580b7f89 */ /* 0x000e6200000e0000 */
[----:B------:R-:W-:-:S02]  /*6000*/  ISETP.NE.AND P6, PT, R124, RZ, PT ;  /* 0x000000ff7c00720c */ /* 0x000fc40003fc5270 */
[C---:B------:R-:W-:Y:S02]  /*6010*/  ISETP.GT.AND P1, PT, R2.reuse, 0x31, !P1 ;  /* 0x000000310200780c */ /* 0x040fe40004f24270 */
[----:B------:R-:W-:Y:S02]  /*6020*/  ISETP.GT.AND P3, PT, R2, 0x50, !P3 ;  /* 0x000000500200780c */ /* 0x000fe40005f64270 */
[C---:B------:R-:W-:Y:S02]  /*6030*/  ISETP.LT.OR P1, PT, R0.reuse, 0x32, P1 ;  /* 0x000000320000780c */ /* 0x040fe40000f21670 */
[----:B------:R-:W-:Y:S02]  /*6040*/  ISETP.LT.OR P3, PT, R0, 0x51, P3 ;  /* 0x000000510000780c */ /* 0x000fe40001f61670 */
[----:B------:R-:W-:Y:S02]  /*6050*/  FSEL R115, R115, -INF , !P1 ;  /* 0xff80000073737808 */ /* 0x000fe40004800000 */
[----:B------:R-:W-:-:S02]  /*6060*/  ISETP.NE.AND P1, PT, R152, RZ, PT ;  /* 0x000000ff9800720c */ /* 0x000fc40003f25270 */
[C---:B------:R-:W-:Y:S02]  /*6070*/  ISETP.GT.AND P4, PT, R2.reuse, 0x51, !P4 ;  /* 0x000000510200780c */ /* 0x040fe40006784270 */
[----:B------:R-:W-:Y:S02]  /*6080*/  ISETP.GT.AND P1, PT, R2, 0x38, !P1 ;  /* 0x000000380200780c */ /* 0x000fe40004f24270 */
[----:B------:R-:W-:Y:S02]  /*6090*/  FSEL R165, R130, -INF , !P3 ;  /* 0xff80000082a57808 */ /* 0x000fe40005800000 */
[----:B------:R-:W-:Y:S02]  /*60a0*/  ISETP.LT.OR P1, PT, R0, 0x39, P1 ;  /* 0x000000390000780c */ /* 0x000fe40000f21670 */
[----:B------:R-:W-:Y:S02]  /*60b0*/  ISETP.GT.AND P5, PT, R2, 0x58, !P5 ;  /* 0x000000580200780c */ /* 0x000fe40006fa4270 */
[----:B------:R-:W-:-:S02]  /*60c0*/  FSEL R157, R118, -INF , !P1 ;  /* 0xff800000769d7808 */ /* 0x000fc40004800000 */
[----:B------:R-:W-:Y:S02]  /*60d0*/  ISETP.NE.AND P1, PT, R116, RZ, PT ;  /* 0x000000ff7400720c */ /* 0x000fe40003f25270 */
[----:B------:R-:W-:Y:S02]  /*60e0*/  ISETP.LT.OR P4, PT, R0, 0x52, P4 ;  /* 0x000000520000780c */ /* 0x000fe40002781670 */
[----:B------:R-:W-:Y:S02]  /*60f0*/  ISETP.GT.AND P1, PT, R2, 0x39, !P1 ;  /* 0x000000390200780c */ /* 0x000fe40004f24270 */
[C---:B------:R-:W-:Y:S02]  /*6100*/  ISETP.LT.OR P5, PT, R0.reuse, 0x59, P5 ;  /* 0x000000590000780c */ /* 0x040fe40002fa1670 */
[----:B------:R-:W-:-:S04]  /*6110*/  ISETP.LT.OR P1, PT, R0, 0x3a, P1 ;  /* 0x0000003a0000780c */ /* 0x000fc80000f21670 */
[----:B------:R-:W-:Y:S02]  /*6120*/  FSEL R119, R119, -INF , !P1 ;  /* 0xff80000077777808 */ /* 0x000fe40004800000 */
[----:B------:R-:W-:-:S04]  /*6130*/  ISETP.NE.AND P1, PT, R154, RZ, PT ;  /* 0x000000ff9a00720c */ /* 0x000fc80003f25270 */
[----:B------:R-:W-:-:S04]  /*6140*/  ISETP.GT.AND P1, PT, R2, 0x40, !P1 ;  /* 0x000000400200780c */ /* 0x000fc80004f24270 */
[----:B------:R-:W-:-:S04]  /*6150*/  ISETP.LT.OR P1, PT, R0, 0x41, P1 ;  /* 0x000000410000780c */ /* 0x000fc80000f21670 */
[----:B------:R-:W-:Y:S02]  /*6160*/  FSEL R159, R122, -INF , !P1 ;  /* 0xff8000007a9f7808 */ /* 0x000fe40004800000 */
[----:B------:R-:W-:-:S04]  /*6170*/  ISETP.NE.AND P1, PT, R120, RZ, PT ;  /* 0x000000ff7800720c */ /* 0x000fc80003f25270 */
[----:B------:R-:W-:-:S04]  /*6180*/  ISETP.GT.AND P1, PT, R2, 0x41, !P1 ;  /* 0x000000410200780c */ /* 0x000fc80004f24270 */
[----:B------:R-:W-:-:S04]  /*6190*/  ISETP.LT.OR P1, PT, R0, 0x42, P1 ;  /* 0x000000420000780c */ /* 0x000fc80000f21670 */
[----:B------:R-:W-:Y:S02]  /*61a0*/  FSEL R123, R123, -INF , !P1 ;  /* 0xff8000007b7b7808 */ /* 0x000fe40004800000 */
[----:B------:R-:W-:-:S04]  /*61b0*/  ISETP.GT.AND P1, PT, R2, 0x48, !P2 ;  /* 0x000000480200780c */ /* 0x000fc80005724270 */
[----:B------:R-:W-:-:S04]  /*61c0*/  ISETP.LT.OR P1, PT, R0, 0x49, P1 ;  /* 0x000000490000780c */ /* 0x000fc80000f21670 */
[----:B------:R-:W-:Y:S02]  /*61d0*/  FSEL R161, R126, -INF , !P1 ;  /* 0xff8000007ea17808 */ /* 0x000fe40004800000 */
[----:B------:R-:W-:Y:S02]  /*61e0*/  ISETP.GT.AND P1, PT, R2, 0x49, !P6 ;  /* 0x000000490200780c */ /* 0x000fe40007724270 */
[----:B------:R-:W-:Y:S02]  /*61f0*/  ISETP.NE.AND P6, PT, R92, RZ, PT ;  /* 0x000000ff5c00720c */ /* 0x000fe40003fc5270 */
[----:B------:R-:W-:Y:S02]  /*6200*/  ISETP.LT.OR P1, PT, R0, 0x4a, P1 ;  /* 0x0000004a0000780c */ /* 0x000fe40000f21670 */
[----:B-1----:R-:W-:Y:S02]  /*6210*/  FMNMX.FTZ R92, R88, R11, !PT ;  /* 0x0000000b585c7209 */ /* 0x002fe40007810000 */
[----:B------:R-:W-:-:S02]  /*6220*/  FSEL R127, R127, -INF , !P1 ;  /* 0xff8000007f7f7808 */ /* 0x000fc40004800000 */
[----:B------:R-:W-:Y:S01]  /*6230*/  ISETP.GT.AND P1, PT, R2, RZ, !P6 ;  /* 0x000000ff0200720c */ /* 0x000fe20007724270 */
[----:B------:R-:W1:Y:S01]  /*6240*/  SHFL.BFLY PT, R11, R92, 0x1, 0x1f ;  /* 0x0c201f005c0b7f89 */ /* 0x000e6200000e0000 */
[----:B------:R-:W-:Y:S02]  /*6250*/  ISETP.NE.AND P6, PT, R128, RZ, PT ;  /* 0x000000ff8000720c */ /* 0x000fe40003fc5270 */
[----:B------:R-:W-:Y:S02]  /*6260*/  ISETP.LT.OR P1, PT, R0, 0x1, P1 ;  /* 0x000000010000780c */ /* 0x000fe40000f21670 */
[----:B------:R-:W-:Y:S02]  /*6270*/  ISETP.GT.AND P2, PT, R2, 0x59, !P6 ;  /* 0x000000590200780c */ /* 0x000fe40007744270 */
[----:B------:R-:W-:Y:S02]  /*6280*/  FSEL R90, R90, -INF , !P1 ;  /* 0xff8000005a5a7808 */ /* 0x000fe40004800000 */
[----:B------:R-:W-:-:S02]  /*6290*/  ISETP.LT.OR P2, PT, R0, 0x5a, P2 ;  /* 0x0000005a0000780c */ /* 0x000fc40001741670 */
[----:B------:R-:W-:Y:S02]  /*62a0*/  FMNMX.FTZ R88, R90, R15, !PT ;  /* 0x0000000f5a587209 */ /* 0x000fe40007810000 */
[----:B------:R-:W-:Y:S02]  /*62b0*/  FSEL R135, R135, -INF , !P2 ;  /* 0xff80000087877808 */ /* 0x000fe40005000000 */
[----:B------:R-:W-:-:S04]  /*62c0*/  FMNMX.FTZ R88, R91, R88, !PT ;  /* 0x000000585b587209 */ /* 0x000fc80007810000 */
[----:B------:R-:W-:-:S04]  /*62d0*/  FMNMX.FTZ R88, R141, R88, !PT ;  /* 0x000000588d587209 */ /* 0x000fc80007810000 */
[----:B------:R-:W-:Y:S02]  /*62e0*/  FMNMX.FTZ R88, R95, R88, !PT ;  /* 0x000000585f587209 */ /* 0x000fe40007810000 */
[----:B-1----:R-:W-:Y:S02]  /*62f0*/  FMNMX.FTZ R11, R92, R11, !PT ;  /* 0x0000000b5c0b7209 */ /* 0x002fe40007810000 */
[----:B------:R-:W-:Y:S02]  /*6300*/  FMNMX.FTZ R88, R143, R88, !PT ;  /* 0x000000588f587209 */ /* 0x000fe40007810000 */
[C---:B------:R-:W-:Y:S01]  /*6310*/  FSETP.NEU.FTZ.AND P1, PT, R11.reuse, -INF , PT ;  /* 0xff8000000b00780b */ /* 0x040fe20003f3d000 */
[----:B0-----:R-:W-:Y:S01]  /*6320*/  FMUL.FTZ R94, R11, R12 ;  /* 0x0000000c0b5e7220 */ /* 0x001fe20000410000 */
[----:B------:R-:W-:-:S04]  /*6330*/  FMNMX.FTZ R88, R99, R88, !PT ;  /* 0x0000005863587209 */ /* 0x000fc80007810000 */
[----:B------:R-:W-:Y:S02]  /*6340*/  FMNMX.FTZ R88, R147, R88, !PT ;  /* 0x0000005893587209 */ /* 0x000fe40007810000 */
[----:B------:R-:W-:Y:S02]  /*6350*/  FSEL R94, R94, RZ, P1 ;  /* 0x000000ff5e5e7208 */ /* 0x000fe40000800000 */
[----:B------:R-:W-:-:S03]  /*6360*/  FMNMX.FTZ R88, R103, R88, !PT ;  /* 0x0000005867587209 */ /* 0x000fc60007810000 */
[--C-:B------:R-:W-:Y:S01]  /*6370*/  FFMA.FTZ R2, R139, R12, -R94.reuse ;  /* 0x0000000c8b027223 */ /* 0x100fe2000001085e */
[----:B------:R-:W-:Y:S01]  /*6380*/  FMNMX.FTZ R88, R151, R88, !PT ;  /* 0x0000005897587209 */ /* 0x000fe20007810000 */
[-CC-:B------:R-:W-:Y:S01]  /*6390*/  FFMA.FTZ R148, R145, R12.reuse, -R94.reuse ;  /* 0x0000000c91947223 */ /* 0x180fe2000001085e */
[----:B------:R-:W-:Y:S01]  /*63a0*/  FSEL R139, R131, -INF , !P4 ;  /* 0xff800000838b7808 */ /* 0x000fe20006000000 */
[--C-:B------:R-:W-:Y:S01]  /*63b0*/  FFMA.FTZ R150, R137, R12, -R94.reuse ;  /* 0x0000000c89967223 */ /* 0x100fe2000001085e */
[----:B------:R-:W-:Y:S01]  /*63c0*/  FMNMX.FTZ R88, R107, R88, !PT ;  /* 0x000000586b587209 */ /* 0x000fe20007810000 */
[-CC-:B------:R-:W-:Y:S01]  /*63d0*/  FFMA.FTZ R142, R13, R12.reuse, -R94.reuse ;  /* 0x0000000c0d8e7223 */ /* 0x180fe2000001085e */
[----:B------:R-:W-:Y:S01]  /*63e0*/  FSEL R145, R134, -INF , !P5 ;  /* 0xff80000086917808 */ /* 0x000fe20006800000 */
[--C-:B------:R-:W-:Y:S01]  /*63f0*/  FFMA.FTZ R146, R93, R12, -R94.reuse ;  /* 0x0000000c5d927223 */ /* 0x100fe2000001085e */
[----:B------:R-:W-:Y:S01]  /*6400*/  FMNMX.FTZ R88, R153, R88, !PT ;  /* 0x0000005899587209 */ /* 0x000fe20007810000 */
[----:B------:R0:W-:Y:S01]  /*6410*/  MUFU.EX2 R131, R2 ;  /* 0x0000000200837308 */ /* 0x0001e20000000800 */
[-CC-:B------:R-:W-:Y:S01]  /*6420*/  FFMA.FTZ R93, R117, R12.reuse, -R94.reuse ;  /* 0x0000000c755d7223 */ /* 0x180fe2000001085e */
[----:B------:R-:W-:Y:S01]  /*6430*/  FSEL R117, R11, RZ, P1 ;  /* 0x000000ff0b757208 */ /* 0x000fe20000800000 */
[--C-:B------:R-:W-:Y:S01]  /*6440*/  FFMA.FTZ R171, R171, R12, -R94.reuse ;  /* 0x0000000cabab7223 */ /* 0x100fe2000001085e */
[----:B------:R-:W-:Y:S01]  /*6450*/  FMNMX.FTZ R88, R111, R88, !PT ;  /* 0x000000586f587209 */ /* 0x000fe20007810000 */
[-CC-:B------:R-:W-:Y:S01]  /*6460*/  FFMA.FTZ R156, R177, R12.reuse, -R94.reuse ;  /* 0x0000000cb19c7223 */ /* 0x180fe2000001085e */
[----:B------:R-:W-:Y:S01]  /*6470*/  FFMA.FTZ R158, R175, R12, -R94 ;  /* 0x0000000caf9e7223 */ /* 0x000fe2000001085e */
[----:B------:R-:W-:Y:S01]  /*6480*/  FADD.FTZ R117, -R117, R20 ;  /* 0x0000001475757221 */ /* 0x000fe20000010100 */
        /* <DEDUP_REMOVED lines=25> */
[----:B------:R-:W-:Y:S03]  /*6620*/  MUFU.EX2 R173, R173 ;  /* 0x000000ad00ad7308 */ /* 0x000fe60000000800 */
[----:B------:R-:W-:-:S04]  /*6630*/  FMNMX.FTZ R88, R127, R88, !PT ;  /* 0x000000587f587209 */ /* 0x000fc80007810000 */
[----:B------:R-:W-:Y:S01]  /*6640*/  FMNMX.FTZ R88, R165, R88, !PT ;  /* 0x00000058a5587209 */ /* 0x000fe20007810000 */
[----:B------:R-:W-:Y:S03]  /*6650*/  MUFU.EX2 R152, R152 ;  /* 0x0000009800987308 */ /* 0x000fe60000000800 */
[----:B------:R-:W-:-:S04]  /*6660*/  FMNMX.FTZ R88, R139, R88, !PT ;  /* 0x000000588b587209 */ /* 0x000fc80007810000 */
[----:B------:R-:W-:Y:S01]  /*6670*/  FMNMX.FTZ R88, R145, R88, !PT ;  /* 0x0000005891587209 */ /* 0x000fe20007810000 */
[----:B------:R-:W-:Y:S03]  /*6680*/  MUFU.EX2 R167, R167 ;  /* 0x000000a700a77308 */ /* 0x000fe60000000800 */
[----:B------:R-:W-:-:S05]  /*6690*/  FMNMX.FTZ R88, R135, R88, !PT ;  /* 0x0000005887587209 */ /* 0x000fca0007810000 */
[----:B------:R-:W1:Y:S01]  /*66a0*/  SHFL.BFLY PT, R137, R88, 0x2, 0x1f ;  /* 0x0c401f0058897f89 */ /* 0x000e6200000e0000 */
[----:B------:R-:W-:Y:S08]  /*66b0*/  MUFU.EX2 R154, R154 ;  /* 0x0000009a009a7308 */ /* 0x000ff00000000800 */
[----:B------:R-:W-:Y:S08]  /*66c0*/  MUFU.EX2 R149, R149 ;  /* 0x0000009500957308 */ /* 0x000ff00000000800 */
[----:B------:R-:W-:Y:S01]  /*66d0*/  MUFU.EX2 R148, R148 ;  /* 0x0000009400947308 */ /* 0x000fe20000000800 */
[----:B-1----:R-:W-:-:S07]  /*66e0*/  FMNMX.FTZ R137, R88, R137, !PT ;  /* 0x0000008958897209 */ /* 0x002fce0007810000 */
[----:B------:R-:W-:Y:S01]  /*66f0*/  MUFU.EX2 R150, R150 ;  /* 0x0000009600967308 */ /* 0x000fe20000000800 */
[----:B------:R-:W1:Y:S07]  /*6700*/  SHFL.BFLY PT, R0, R137, 0x1, 0x1f ;  /* 0x0c201f0089007f89 */ /* 0x000e6e00000e0000 */
[----:B------:R-:W-:Y:S08]  /*6710*/  MUFU.EX2 R109, R109 ;  /* 0x0000006d006d7308 */ /* 0x000ff00000000800 */
[----:B------:R-:W-:Y:S08]  /*6720*/  MUFU.EX2 R144, R144 ;  /* 0x0000009000907308 */ /* 0x000ff00000000800 */
[----:B------:R-:W-:Y:S01]  /*6730*/  MUFU.EX2 R89, R89 ;  /* 0x0000005900597308 */ /* 0x000fe20000000800 */
[----:B-1----:R-:W-:Y:S01]  /*6740*/  FMNMX.FTZ R13, R137, R0, !PT ;  /* 0x00000000890d7209 */ /* 0x002fe20007810000 */
[----:B------:R-:W-:-:S03]  /*6750*/  FMUL.FTZ R0, R117, R12 ;  /* 0x0000000c75007220 */ /* 0x000fc60000410000 */
[C---:B------:R-:W-:Y:S01]  /*6760*/  FSETP.NEU.FTZ.AND P1, PT, R13.reuse, -INF , PT ;  /* 0xff8000000d00780b */ /* 0x040fe20003f3d000 */
[C---:B0-----:R-:W-:Y:S02]  /*6770*/  FMUL.FTZ R2, R13.reuse, R12 ;  /* 0x0000000c0d027220 */ /* 0x041fe40000410000 */
[----:B------:R-:W-:Y:S03]  /*6780*/  MUFU.EX2 R146, R146 ;  /* 0x0000009200927308 */ /* 0x000fe60000000800 */
[----:B------:R-:W-:Y:S02]  /*6790*/  FSEL R92, R2, RZ, P1 ;  /* 0x000000ff025c7208 */ /* 0x000fe40000800000 */
[----:B------:R-:W-:-:S03]  /*67a0*/  FSEL R2, R13, RZ, P1 ;  /* 0x000000ff0d027208 */ /* 0x000fc60000800000 */
[----:B------:R-:W0:Y:S01]  /*67b0*/  MUFU.EX2 R0, R0 ;  /* 0x0000000000007308 */ /* 0x000e220000000800 */
[-CC-:B------:R-:W-:Y:S01]  /*67c0*/  FFMA.FTZ R117, R90, R12.reuse, -R92.reuse ;  /* 0x0000000c5a757223 */ /* 0x180fe2000001085c */
[-CC-:B------:R-:W-:Y:S01]  /*67d0*/  FFMA.FTZ R88, R91, R12.reuse, -R92.reuse ;  /* 0x0000000c5b587223 */ /* 0x180fe2000001085c */
[----:B------:R-:W-:Y:S01]  /*67e0*/  FADD.FTZ R15, -R2, R15 ;  /* 0x0000000f020f7221 */ /* 0x000fe20000010100 */
[-CC-:B------:R-:W-:Y:S01]  /*67f0*/  FFMA.FTZ R20, R141, R12.reuse, -R92.reuse ;  /* 0x0000000c8d147223 */ /* 0x180fe2000001085c */
[-CC-:B------:R-:W-:Y:S01]  /*6800*/  FFMA.FTZ R95, R95, R12.reuse, -R92.reuse ;  /* 0x0000000c5f5f7223 */ /* 0x180fe2000001085c */
[-CC-:B------:R-:W-:Y:S01]  /*6810*/  FFMA.FTZ R143, R143, R12.reuse, -R92.reuse ;  /* 0x0000000c8f8f7223 */ /* 0x180fe2000001085c */
[-C--:B------:R-:W-:Y:S01]  /*6820*/  FMUL.FTZ R15, R15, R12.reuse ;  /* 0x0000000c0f0f7220 */ /* 0x080fe20000410000 */
        /* <DEDUP_REMOVED lines=9> */
[----:B0-----:R-:W-:Y:S01]  /*68c0*/  FFMA.FTZ R7, R0, R7, R171 ;  /* 0x0000000700077223 */ /* 0x001fe200000100ab */
[-CC-:B------:R-:W-:Y:S01]  /*68d0*/  FFMA.FTZ R155, R155, R12.reuse, -R92.reuse ;  /* 0x0000000c9b9b7223 */ /* 0x180fe2000001085c */
[-CC-:B------:R-:W-:Y:S01]  /*68e0*/  FFMA.FTZ R115, R115, R12.reuse, -R92.reuse ;  /* 0x0000000c73737223 */ /* 0x180fe2000001085c */
[-CC-:B------:R-:W-:Y:S01]  /*68f0*/  FFMA.FTZ R157, R157, R12.reuse, -R92.reuse ;  /* 0x0000000c9d9d7223 */ /* 0x180fe2000001085c */
[----:B------:R-:W-:Y:S01]  /*6900*/  FADD.FTZ R7, R156, R7 ;  /* 0x000000079c077221 */ /* 0x000fe20000010000 */
        /* <DEDUP_REMOVED lines=9> */
[----:B------:R-:W-:Y:S01]  /*69a0*/  FFMA.FTZ R92, R135, R12, -R92 ;  /* 0x0000000c875c7223 */ /* 0x000fe2000001085c */
[----:B------:R-:W2:Y:S01]  /*69b0*/  MUFU.EX2 R20, R20 ;  /* 0x0000001400147308 */ /* 0x000ea20000000800 */
[----:B-1----:R-:W-:Y:S01]  /*69c0*/  FFMA.FTZ R91, R2, R6, R117 ;  /* 0x00000006025b7223 */ /* 0x002fe20000010075 */
[----:B------:R-:W-:-:S04]  /*69d0*/  FADD.FTZ R6, R158, R7 ;  /* 0x000000079e067221 */ /* 0x000fc80000010000 */
[----:B------:R-:W-:Y:S02]  /*69e0*/  FADD.FTZ R7, R173, R6 ;  /* 0x00000006ad077221 */ /* 0x000fe40000010000 */
[----:B------:R-:W1:Y:S01]  /*69f0*/  MUFU.EX2 R95, R95 ;  /* 0x0000005f005f7308 */ /* 0x000e620000000800 */
[----:B0-----:R-:W-:Y:S01]  /*6a00*/  FADD.FTZ R91, R88, R91 ;  /* 0x0000005b585b7221 */ /* 0x001fe20000010000 */
[----:B------:R-:W-:-:S04]  /*6a10*/  FADD.FTZ R6, R152, R7 ;  /* 0x0000000798067221 */ /* 0x000fc80000010000 */
[----:B------:R-:W-:Y:S02]  /*6a20*/  FADD.FTZ R7, R167, R6 ;  /* 0x00000006a7077221 */ /* 0x000fe40000010000 */
[----:B------:R-:W0:Y:S01]  /*6a30*/  MUFU.EX2 R90, R143 ;  /* 0x0000008f005a7308 */ /* 0x000e220000000800 */
[----:B--2---:R-:W-:Y:S01]  /*6a40*/  FADD.FTZ R91, R20, R91 ;  /* 0x0000005b145b7221 */ /* 0x004fe20000010000 */
[----:B------:R-:W-:-:S04]  /*6a50*/  FADD.FTZ R6, R154, R7 ;  /* 0x000000079a067221 */ /* 0x000fc80000010000 */
[----:B------:R-:W-:Y:S02]  /*6a60*/  FADD.FTZ R7, R149, R6 ;  /* 0x0000000695077221 */ /* 0x000fe40000010000 */
[----:B------:R-:W2:Y:S01]  /*6a70*/  MUFU.EX2 R99, R99 ;  /* 0x0000006300637308 */ /* 0x000ea20000000800 */
[----:B-1----:R-:W-:Y:S01]  /*6a80*/  FADD.FTZ R91, R95, R91 ;  /* 0x0000005b5f5b7221 */ /* 0x002fe20000010000 */
        /* <DEDUP_REMOVED lines=12> */
[----:B------:R-:W-:-:S06]  /*6b50*/  FADD.FTZ R6, R146, R7 ;  /* 0x0000000792067221 */ /* 0x000fcc0000010000 */
[----:B------:R-:W1:Y:S01]  /*6b60*/  MUFU.EX2 R107, R107 ;  /* 0x0000006b006b7308 */ /* 0x000e620000000800 */
[----:B0-----:R-:W-:-:S07]  /*6b70*/  FADD.FTZ R91, R103, R91 ;  /* 0x0000005b675b7221 */ /* 0x001fce0000010000 */
[----:B------:R-:W0:Y:S01]  /*6b80*/  MUFU.EX2 R98, R153 ;  /* 0x0000009900627308 */ /* 0x000e220000000800 */
[----:B--2---:R-:W-:-:S07]  /*6b90*/  FADD.FTZ R91, R96, R91 ;  /* 0x0000005b605b7221 */ /* 0x004fce0000010000 */
[----:B------:R-:W2:Y:S01]  /*6ba0*/  MUFU.EX2 R111, R111 ;  /* 0x0000006f006f7308 */ /* 0x000ea20000000800 */
[----:B-1----:R-:W-:-:S07]  /*6bb0*/  FADD.FTZ R91, R107, R91 ;  /* 0x0000005b6b5b7221 */ /* 0x002fce0000010000 */
        /* <DEDUP_REMOVED lines=41> */
[----:B-1----:R-:W-:Y:S01]  /*6e50*/  FADD.FTZ R91, R110, R91 ;  /* 0x0000005b6e5b7221 */ /* 0x002fe20000010000 */
[----:B0-----:R-:W-:-:S03]  /*6e60*/  FADD.FTZ R7, R101, R6 ;  /* 0x0000000665077221 */ /* 0x001fc60000010000 */
[----:B--2---:R-:W-:Y:S01]  /*6e70*/  FADD.FTZ R6, R92, R91 ;  /* 0x0000005b5c067221 */ /* 0x004fe20000010000 */
[----:B------:R-:W-:Y:S06]  /*6e80*/  @!P0 BRA `(.L_x_1013) ;  /* 0x0000000000048947 */ /* 0x000fec0003800000 */
[----:B------:R-:W-:Y:S01]  /*6e90*/  BPT.TRAP 0x1 ;  /* 0x000000040000795c */ /* 0x000fe20000300000 */
.L_x_1013:
[----:B------:R-:W-:Y:S01]  /*6ea0*/  UIADD3 UR10, UR10, 0x2a860, URZ ;  /* 0x0002a8600a0a7890 */ /* 0x000fe2000fffe03f */
[C---:B------:R-:W-:Y:S01]  /*6eb0*/  ISETP.GT.AND P1, PT, R14.reuse, R21, PT ;  /* 0x000000150e00720c */ /* 0x040fe20003f24270 */
[----:B------:R-:W-:Y:S01]  /*6ec0*/  UMOV UR5, UR4 ;  /* 0x0000000400057c82 */ /* 0x000fe20008000000 */
[----:B------:R-:W-:Y:S01]  /*6ed0*/  F2FP.BF16.F32.PACK_AB R159, R95, R20 ;  /* 0x000000145f9f723e */ /* 0x000fe200000010ff */
[----:B------:R-:W-:Y:S01]  /*6ee0*/  UPRMT UR10, UR61, 0x654, UR10 ;  /* 0x000006543d0a7896 */ /* 0x000fe2000800000a */
[----:B------:R-:W-:Y:S01]  /*6ef0*/  F2FP.BF16.F32.PACK_AB R154, R149, R154 ;  /* 0x0000009a959a723e */ /* 0x000fe200000010ff */
[----:B------:R-:W-:Y:S01]  /*6f00*/  VIADD R14, R14, 0xffffffff ;  /* 0xffffffff0e0e7836 */ /* 0x000fe20000000000 */
[----:B------:R-:W-:Y:S01]  /*6f10*/  F2FP.BF16.F32.PACK_AB R156, R156, R171 ;  /* 0x000000ab9c9c723e */ /* 0x000fe200000010ff */
[----:B------:R-:W-:Y:S01]  /*6f20*/  IMAD.MOV.U32 R15, RZ, RZ, R13 ;  /* 0x000000ffff0f7224 */ /* 0x000fe200078e000d */
[----:B------:R-:W-:Y:S01]  /*6f30*/  F2FP.BF16.F32.PACK_AB R157, R88, R117 ;  /* 0x00000075589d723e */ /* 0x000fe200000010ff */
[----:B------:R-:W-:Y:S01]  /*6f40*/  IMAD.MOV.U32 R20, RZ, RZ, R11 ;  /* 0x000000ffff147224 */ /* 0x000fe200078e000b */
[----:B------:R-:W-:Y:S01]  /*6f50*/  F2FP.BF16.F32.PACK_AB R158, R173, R158 ;  /* 0x0000009ead9e723e */ /* 0x000fe200000010ff */
[----:B------:R-:W-:Y:S01]  /*6f60*/  IMAD.MOV.U32 R160, RZ, RZ, R3 ;  /* 0x000000ffffa07224 */ /* 0x000fe200078e0003 */
        /* <DEDUP_REMOVED lines=19> */
[----:B------:R-:W-:Y:S01]  /*70a0*/  F2FP.BF16.F32.PACK_AB R139, R92, R110 ;  /* 0x0000006e5c8b723e */ /* 0x000fe200000010ff */
[----:B------:R-:W-:Y:S06]  /*70b0*/  @P1 BRA `(.L_x_1014) ;  /* 0xffffffd000bc1947 */ /* 0x000fec000383ffff */
.L_x_995:
[----:B------:R-:W-:Y:S01]  /*70c0*/  ISETP.NE.AND P2, PT, R23, 0x1, PT ;  /* 0x000000011700780c */ /* 0x000fe20003f45270 */
[----:B------:R-:W0:Y:S01]  /*70d0*/  S2R R15, SR_CTAID.X ;  /* 0x00000000000f7919 */ /* 0x000e220000002500 */
[----:B------:R-:W1:Y:S01]  /*70e0*/  LDC R89, c[0x0][0x2f0] ;  /* 0x0000bc00ff597b82 */ /* 0x000e620000000800 */
[----:B------:R-:W-:Y:S01]  /*70f0*/  UIADD3 UR11, -UR11, 0x1, URZ ;  /* 0x000000010b0b7890 */ /* 0x000fe2000fffe13f */
[----:B------:R-:W-:Y:S01]  /*7100*/  LOP3.LUT P1, RZ, R18, 0x80000, RZ, 0xc0, !PT ;  /* 0x0008000012ff7812 */ /* 0x000fe2000782c0ff */
[----:B------:R-:W-:-:S08]  /*7110*/  ULDC UR5, c[0x0][0x9dc] ;  /* 0x0002770000057ab9 */ /* 0x000fd00000000800 */
[----:B------:R-:W2:Y:S08]  /*7120*/  @P2 LDC R20, c[0x0][0x44c] ;  /* 0x00011300ff142b82 */ /* 0x000eb00000000800 */
[----:B------:R-:W3:Y:S01]  /*7130*/  @P2 LDC R21, c[0x0][0x450] ;  /* 0x00011400ff152b82 */ /* 0x000ee20000000800 */
[----:B-1----:R-:W-:Y:S01]  /*7140*/  IMAD R88, R16, R89, UR11 ;  /* 0x0000000b10587e24 */ /* 0x002fe2000f8e0259 */
[----:B0-----:R-:W-:-:S05]  /*7150*/  LEA R15, R15, 0x7f, 0x7 ;  /* 0x0000007f0f0f7811 */ /* 0x001fca00078e38ff */
[----:B--2---:R-:W-:-:S05]  /*7160*/  @P2 IMAD.HI.U32 R20, R15, R20, RZ ;  /* 0x000000140f142227 */ /* 0x004fca00078e00ff */
[----:B---3--:R-:W-:-:S05]  /*7170*/  @P2 SHF.R.U32.HI R15, RZ, R21, R20 ;  /* 0x00000015ff0f2219 */ /* 0x008fca0000011614 */
[----:B------:R-:W-:-:S04]  /*7180*/  IMAD.IADD R15, R88, 0x1, R15 ;  /* 0x00000001580f7824 */ /* 0x000fc800078e020f */
[----:B------:R-:W-:Y:S01]  /*7190*/  VIADD R20, R15, -UR5 ;  /* 0x800000050f147c36 */ /* 0x000fe20008000000 */
[----:B------:R-:W-:Y:S06]  /*71a0*/  @!P1 BRA `(.L_x_1015) ;  /* 0x0000000000449947 */ /* 0x000fec0003800000 */
[----:B------:R-:W-:-:S13]  /*71b0*/  ISETP.GT.AND P1, PT, R15, -0x1, PT ;  /* 0xffffffff0f00780c */ /* 0x000fda0003f24270 */
[----:B------:R-:W-:Y:S05]  /*71c0*/  @P1 BRA `(.L_x_1016) ;  /* 0x0000000000201947 */ /* 0x000fea0003800000 */
[----:B------:R-:W0:Y:S01]  /*71d0*/  LDC R90, c[0x0][0x9e4] ;  /* 0x00027900ff5a7b82 */ /* 0x000e220000000800 */
[----:B------:R-:W-:Y:S02]  /*71e0*/  LOP3.LUT R15, RZ, R15, RZ, 0x33, !PT ;  /* 0x0000000fff0f7212 */ /* 0x000fe400078e33ff */
[----:B0-----:R-:W-:-:S13]  /*71f0*/  ISETP.NE.AND P1, PT, R90, 0x1, PT ;  /* 0x000000015a00780c */ /* 0x001fda0003f25270 */
[----:B------:R-:W0:Y:S02]  /*7200*/  @P1 LDC.64 R88, c[0x0][0x9e8] ;  /* 0x00027a00ff581b82 */ /* 0x000e240000000a00 */
[----:B0-----:R-:W-:-:S05]  /*7210*/  @P1 IMAD.HI.U32 R88, R15, R88, RZ ;  /* 0x000000580f581227 */ /* 0x001fca00078e00ff */
[----:B------:R-:W-:-:S04]  /*7220*/  @P1 SHF.R.U32.HI R15, RZ, R89, R88 ;  /* 0x00000059ff0f1219 */ /* 0x000fc80000011658 */
[----:B------:R-:W-:Y:S01]  /*7230*/  LOP3.LUT R15, RZ, R15, RZ, 0x33, !PT ;  /* 0x0000000fff0f7212 */ /* 0x000fe200078e33ff */
[----:B------:R-:W-:Y:S06]  /*7240*/  BRA `(.L_x_1017) ;  /* 0x0000000000147947 */ /* 0x000fec0003800000 */
.L_x_1016:
[----:B------:R-:W0:Y:S02]  /*7250*/  LDC R90, c[0x0][0x9e4] ;  /* 0x00027900ff5a7b82 */ /* 0x000e240000000800 */
[----:B0-----:R-:W-:-:S13]  /*7260*/  ISETP.NE.AND P1, PT, R90, 0x1, PT ;  /* 0x000000015a00780c */ /* 0x001fda0003f25270 */
[----:B------:R-:W0:Y:S02]  /*7270*/  @P1 LDC.64 R88, c[0x0][0x9e8] ;  /* 0x00027a00ff581b82 */ /* 0x000e240000000a00 */
[----:B0-----:R-:W-:-:S05]  /*7280*/  @P1 IMAD.HI.U32 R88, R15, R88, RZ ;  /* 0x000000580f581227 */ /* 0x001fca00078e00ff */
[----:B------:R-:W-:-:S07]  /*7290*/  @P1 SHF.R.U32.HI R15, RZ, R89, R88 ;  /* 0x00000059ff0f1219 */ /* 0x000fce0000011658 */
.L_x_1017:
[----:B------:R-:W-:-:S05]  /*72a0*/  IMAD R15, R15, R90, RZ ;  /* 0x0000005a0f0f7224 */ /* 0x000fca00078e02ff */
[----:B------:R-:W-:-:S07]  /*72b0*/  VIMNMX R20, R20, R15, !PT ;  /* 0x0000000f14147248 */ /* 0x000fce0007fe0100 */
.L_x_1015:
[----:B------:R-:W-:-:S04]  /*72c0*/  VIADD R20, R20, 0x5f ;  /* 0x0000005f14147836 */ /* 0x000fc80000000000 */
[----:B------:R-:W-:-:S05]  /*72d0*/  IMAD.HI R20, R20, 0x2aaaaaab, RZ ;  /* 0x2aaaaaab14147827 */ /* 0x000fca00078e02ff */
[----:B------:R-:W-:-:S04]  /*72e0*/  SHF.R.U32.HI R15, RZ, 0x1f, R20 ;  /* 0x0000001fff0f7819 */ /* 0x000fc80000011614 */
[----:B------:R-:W-:-:S04]  /*72f0*/  LEA.HI.SX32 R20, R20, R15, 0x1c ;  /* 0x0000000f14147211 */ /* 0x000fc800078fe2ff */
[----:B------:R-:W-:-:S04]  /*7300*/  VIMNMX R15, R17, R20, !PT ;  /* 0x00000014110f7248 */ /* 0x000fc80007fe0100 */
[----:B------:R-:W-:-:S13]  /*7310*/  ISETP.GE.AND P1, PT, R14, R15, PT ;  /* 0x0000000f0e00720c */ /* 0x000fda0003f26270 */
[----:B------:R-:W-:Y:S05]  /*7320*/  @!P1 BRA `(.L_x_1018) ;  /* 0x0000001800ec9947 */ /* 0x000fea0003800000 */
[----:B------:R-:W-:Y:S01]  /*7330*/  IMAD.MOV.U32 R20, RZ, RZ, R13 ;  /* 0x000000ffff147224 */ /* 0x000fe200078e000d */
[----:B------:R-:W-:Y:S01]  /*7340*/  UMOV UR6, UR4 ;  /* 0x0000000400067c82 */ /* 0x000fe20008000000 */
[----:B------:R-:W-:Y:S02]  /*7350*/  IMAD.MOV.U32 R21, RZ, RZ, R11 ;  /* 0x000000ffff157224 */ /* 0x000fe400078e000b */
[----:B------:R-:W-:-:S07]  /*7360*/  IMAD.MOV.U32 R160, RZ, RZ, R3 ;  /* 0x000000ffffa07224 */ /* 0x000fce00078e0003 */
.L_x_1029:
[----:B------:R-:W-:-:S04]  /*7370*/  UIADD3 UR4, UR6, 0x1, URZ ;  /* 0x0000000106047890 */ /* 0x000fc8000fffe03f */
[----:B------:R-:W-:-:S04]  /*7380*/  UISETP.NE.AND UP0, UPT, UR4, 0x2, UPT ;  /* 0x000000020400788c */ /* 0x000fc8000bf05270 */
[----:B------:R-:W-:Y:S02]  /*7390*/  USEL UR5, URZ, 0x1, UP0 ;  /* 0x000000013f057887 */ /* 0x000fe40008000000 */
[----:B------:R-:W-:-:S04]  /*73a0*/  USEL UR4, UR4, URZ, UP0 ;  /* 0x0000003f04047287 */ /* 0x000fc80008000000 */
[----:B------:R-:W-:Y:S01]  /*73b0*/  LOP3.LUT R3, R160, UR5, RZ, 0x3c, !PT ;  /* 0x00000005a0037c12 */ /* 0x000fe2000f8e3cff */
[----:B------:R-:W-:Y:S07]  /*73c0*/  @!P0 BRA `(.L_x_1019) ;  /* 0x0000000000048947 */ /* 0x000fee0003800000 */
[----:B------:R-:W-:Y:S01]  /*73d0*/  BPT.TRAP 0x1 ;  /* 0x000000040000795c */ /* 0x000fe20000300000 */
.L_x_1019:
[----:B------:R-:W-:Y:S01]  /*73e0*/  ULEA UR5, UR4, UR38, 0x3 ;  /* 0x0000002604057291 */ /* 0x000fe2000f8e183f */
[----:B------:R-:W-:-:S08]  /*73f0*/  SHF.L.U32 R11, R3, 0x1f, RZ ;  /* 0x0000001f030b7819 */ /* 0x000fd000000006ff */
[----:B------:R0:W1:Y:S01]  /*7400*/  SYNCS.PHASECHK.TRANS64.TRYWAIT P1, [UR5+0x2a830], R11 ;  /* 0x02a8300bff0075a7 */ /* 0x0000620008020145 */
[----:B------:R-:W-:Y:S05]  /*7410*/  @!P0 BRA `(.L_x_1020) ;  /* 0x0000000000048947 */ /* 0x000fea0003800000 */
[----:B------:R-:W-:Y:S01]  /*7420*/  BPT.TRAP 0x1 ;  /* 0x000000040000795c */ /* 0x000fe20000300000 */
.L_x_1020:
[----:B-1----:R-:W-:Y:S05]  /*7430*/  @P1 BRA `(.L_x_1021) ;  /* 0x0000000000081947 */ /* 0x002fea0003800000 */
[----:B------:R-:W1:Y:S02]  /*7440*/  SYNCS.PHASECHK.TRANS64.TRYWAIT P1, [UR5+0x2a830], R11 ;  /* 0x02a8300bff0075a7 */ /* 0x000e640008020145 */
[----:B-1----:R-:W-:Y:S05]  /*7450*/  @!P1 BRA `(.L_x_1022) ;  /* 0x000000ac00409947 */ /* 0x002fea0003800000 */
.L_x_1021:
        /* <DEDUP_REMOVED lines=129> */
.L_x_1023:
[----:B------:R-:W-:Y:S01]  /*7c70*/  ULEA UR7, UR6, UR38, 0x3 ;  /* 0x0000002606077291 */ /* 0x000fe2000f8e183f */
[----:B------:R-:W-:-:S08]  /*7c80*/  SHF.L.U32 R0, R160, 0x1f, RZ ;  /* 0x0000001fa0007819 */ /* 0x000fd000000006ff */
[----:B------:R2:W3:Y:S01]  /*7c90*/  SYNCS.PHASECHK.TRANS64.TRYWAIT P1, [UR7+0x2a850], R0 ;  /* 0x02a85000ff0075a7 */ /* 0x0004e20008020147 */
[----:B------:R-:W-:Y:S05]  /*7ca0*/  @!P0 BRA `(.L_x_1024) ;  /* 0x0000000000048947 */ /* 0x000fea0003800000 */
[----:B------:R-:W-:Y:S01]  /*7cb0*/  BPT.TRAP 0x1 ;  /* 0x000000040000795c */ /* 0x000fe20000300000 */
.L_x_1024:
[----:B---3--:R-:W-:Y:S05]  /*7cc0*/  @P1 BRA `(.L_x_1025) ;  /* 0x0000000000081947 */ /* 0x008fea0003800000 */
[----:B------:R-:W3:Y:S02]  /*7cd0*/  SYNCS.PHASECHK.TRANS64.TRYWAIT P1, [UR7+0x2a850], R0 ;  /* 0x02a85000ff0075a7 */ /* 0x000ee40008020147 */
[----:B---3--:R-:W-:Y:S05]  /*7ce0*/  @!P1 BRA `(.L_x_1026) ;  /* 0x000000a400349947 */ /* 0x008fea0003800000 */
.L_x_1025:
        /* <DEDUP_REMOVED lines=38> */
.L_x_1027:
[----:B0-2---:R-:W-:Y:S01]  /*7f50*/  FMNMX.FTZ R0, R88, R21, !PT ;  /* 0x0000001558007209 */ /* 0x005fe20007810000 */
[----:B-1----:R-:W0:Y:S01]  /*7f60*/  LDC R12, c[0x0][0x988] ;  /* 0x00026200ff0c7b82 */ /* 0x002e220000000800 */
[----:B------:R-:W-:Y:S01]  /*7f70*/  FMNMX.FTZ R2, R90, R20, !PT ;  /* 0x000000145a027209 */ /* 0x000fe20007810000 */
[----:B------:R-:W-:Y:S01]  /*7f80*/  ULEA UR5, UR4, UR38, 0x3 ;  /* 0x0000002604057291 */ /* 0x000fe2000f8e183f */
[----:B------:R-:W-:Y:S02]  /*7f90*/  FMNMX.FTZ R11, R89, R0, !PT ;  /* 0x00000000590b7209 */ /* 0x000fe40007810000 */
[----:B------:R-:W-:Y:S01]  /*7fa0*/  FMNMX.FTZ R13, R91, R2, !PT ;  /* 0x000000025b0d7209 */ /* 0x000fe20007810000 */
[----:B------:R-:W-:Y:S01]  /*7fb0*/  UIADD3 UR5, UR5, 0x2a840, URZ ;  /* 0x0002a84005057890 */ /* 0x000fe2000fffe03f */
[----:B------:R-:W-:Y:S02]  /*7fc0*/  FMNMX.FTZ R0, R92, R11, !PT ;  /* 0x0000000b5c007209 */ /* 0x000fe40007810000 */
[----:B------:R-:W-:Y:S01]  /*7fd0*/  FMNMX.FTZ R2, R94, R13, !PT ;  /* 0x0000000d5e027209 */ /* 0x000fe20007810000 */
[----:B------:R-:W-:Y:S01]  /*7fe0*/  UPRMT UR5, UR61, 0x654, UR5 ;  /* 0x000006543d057896 */ /* 0x000fe20008000005 */
[----:B------:R-:W-:-:S02]  /*7ff0*/  FMNMX.FTZ R11, R93, R0, !PT ;  /* 0x000000005d0b7209 */ /* 0x000fc40007810000 */
[----:B------:R-:W-:Y:S02]  /*8000*/  FMNMX.FTZ R13, R95, R2, !PT ;  /* 0x000000025f0d7209 */ /* 0x000fe40007810000 */
[----:B------:R-:W-:Y:S02]  /*8010*/  FMNMX.FTZ R0, R96, R11, !PT ;  /* 0x0000000b60007209 */ /* 0x000fe40007810000 */
[----:B------:R-:W-:Y:S02]  /*8020*/  FMNMX.FTZ R2, R98, R13, !PT ;  /* 0x0000000d62027209 */ /* 0x000fe40007810000 */
[----:B------:R-:W-:Y:S01]  /*8030*/  FMNMX.FTZ R11, R97, R0, !PT ;  /* 0x00000000610b7209 */ /* 0x000fe20007810000 */
[----:B------:R-:W-:Y:S01]  /*8040*/  SYNCS.ARRIVE.TRANS64.RED.A1T0 RZ, [UR5], RZ ;  /* 0x000000ffffff79a7 */ /* 0x000fe20008100405 */
        /* <DEDUP_REMOVED lines=36> */
[----:B------:R-:W-:-:S03]  /*8290*/  FMNMX.FTZ R2, R135, R2, !PT ;  /* 0x0000000287027209 */ /* 0x000fc60007810000 */
[----:B------:R-:W1:Y:S04]  /*82a0*/  SHFL.BFLY PT, R11, R0, 0x2, 0x1f ;  /* 0x0c401f00000b7f89 */ /* 0x000e6800000e0000 */
[----:B------:R-:W2:Y:S01]  /*82b0*/  SHFL.BFLY PT, R13, R2, 0x2, 0x1f ;  /* 0x0c401f00020d7f89 */ /* 0x000ea200000e0000 */
[----:B-1----:R-:W-:Y:S02]  /*82c0*/  FMNMX.FTZ R136, R0, R11, !PT ;  /* 0x0000000b00887209 */ /* 0x002fe40007810000 */
[----:B--2---:R-:W-:-:S03]  /*82d0*/  FMNMX.FTZ R137, R2, R13, !PT ;  /* 0x0000000d02897209 */ /* 0x004fc60007810000 */
[----:B------:R-:W1:Y:S04]  /*82e0*/  SHFL.BFLY PT, R11, R136, 0x1, 0x1f ;  /* 0x0c201f00880b7f89 */ /* 0x000e6800000e0000 */
[----:B------:R-:W2:Y:S01]  /*82f0*/  SHFL.BFLY PT, R138, R137, 0x1, 0x1f ;  /* 0x0c201f00898a7f89 */ /* 0x000ea200000e0000 */
[----:B-1----:R-:W-:Y:S02]  /*8300*/  FMNMX.FTZ R11, R136, R11, !PT ;  /* 0x0000000b880b7209 */ /* 0x002fe40007810000 */
[----:B--2---:R-:W-:-:S03]  /*8310*/  FMNMX.FTZ R13, R137, R138, !PT ;  /* 0x0000008a890d7209 */ /* 0x004fc60007810000 */
[C---:B0-----:R-:W-:Y:S01]  /*8320*/  FMUL.FTZ R139, R11.reuse, R12 ;  /* 0x0000000c0b8b7220 */ /* 0x041fe20000410000 */
[----:B------:R-:W-:-:S03]  /*8330*/  FADD.FTZ R21, -R11, R21 ;  /* 0x000000150b157221 */ /* 0x000fc60000010100 */
[-CC-:B------:R-:W-:Y:S01]  /*8340*/  FFMA.FTZ R156, R89, R12.reuse, -R139.reuse ;  /* 0x0000000c599c7223 */ /* 0x180fe2000001088b */
[-CC-:B------:R-:W-:Y:S01]  /*8350*/  FFMA.FTZ R89, R93, R12.reuse, -R139.reuse ;  /* 0x0000000c5d597223 */ /* 0x180fe2000001088b */
[-CC-:B------:R-:W-:Y:S01]  /*8360*/  FFMA.FTZ R93, R97, R12.reuse, -R139.reuse ;  /* 0x0000000c615d7223 */ /* 0x180fe2000001088b */
[-CC-:B------:R-:W-:Y:S01]  /*8370*/  FFMA.FTZ R97, R101, R12.reuse, -R139.reuse ;  /* 0x0000000c65617223 */ /* 0x180fe2000001088b */
[-CC-:B------:R-:W-:Y:S01]  /*8380*/  FFMA.FTZ R101, R105, R12.reuse, -R139.reuse ;  /* 0x0000000c69657223 */ /* 0x180fe2000001088b */
[-CC-:B------:R-:W-:Y:S01]  /*8390*/  FFMA.FTZ R105, R109, R12.reuse, -R139.reuse ;  /* 0x0000000c6d697223 */ /* 0x180fe2000001088b */
[-CC-:B------:R-:W-:Y:S01]  /*83a0*/  FFMA.FTZ R109, R113, R12.reuse, -R139.reuse ;  /* 0x0000000c716d7223 */ /* 0x180fe2000001088b */
[-CC-:B------:R-:W-:Y:S01]  /*83b0*/  FFMA.FTZ R113, R117, R12.reuse, -R139.reuse ;  /* 0x0000000c75717223 */ /* 0x180fe2000001088b */
[-C--:B------:R-:W-:Y:S01]  /*83c0*/  FMUL.FTZ R138, R21, R12.reuse ;  /* 0x0000000c158a7220 */ /* 0x080fe20000410000 */
[-CC-:B------:R-:W-:Y:S01]  /*83d0*/  FFMA.FTZ R117, R121, R12.reuse, -R139.reuse ;  /* 0x0000000c79757223 */ /* 0x180fe2000001088b */
[----:B------:R-:W-:Y:S01]  /*83e0*/  FADD.FTZ R21, -R13, R20 ;  /* 0x000000140d157221 */ /* 0x000fe20000010100 */
[-CC-:B------:R-:W-:Y:S01]  /*83f0*/  FFMA.FTZ R121, R125, R12.reuse, -R139.reuse ;  /* 0x0000000c7d797223 */ /* 0x180fe2000001088b */
[-CC-:B------:R-:W-:Y:S01]  /*8400*/  FFMA.FTZ R125, R129, R12.reuse, -R139.reuse ;  /* 0x0000000c817d7223 */ /* 0x180fe2000001088b */
[-CC-:B------:R-:W-:Y:S01]  /*8410*/  FFMA.FTZ R129, R133, R12.reuse, -R139.reuse ;  /* 0x0000000c85817223 */ /* 0x180fe2000001088b */
[-C--:B------:R-:W-:Y:S01]  /*8420*/  FMUL.FTZ R133, R13, R12.reuse ;  /* 0x0000000c0d857220 */ /* 0x080fe20000410000 */
[-C--:B------:R-:W-:Y:S01]  /*8430*/  FMUL.FTZ R2, R21, R12.reuse ;  /* 0x0000000c15027220 */ /* 0x080fe20000410000 */
[-C--:B------:R-:W-:Y:S01]  /*8440*/  FFMA.FTZ R21, R88, R12.reuse, -R139 ;  /* 0x0000000c58157223 */ /* 0x080fe2000001088b */
[----:B------:R-:W-:Y:S01]  /*8450*/  MUFU.EX2 R0, R138 ;  /* 0x0000008a00007308 */ /* 0x000fe20000000800 */
[-CC-:B------:R-:W-:Y:S01]  /*8460*/  FFMA.FTZ R90, R90, R12.reuse, -R133.reuse ;  /* 0x0000000c5a5a7223 */ /* 0x180fe20000010885 */
[-C--:B------:R-:W-:Y:S01]  /*8470*/  FFMA.FTZ R91, R91, R12.reuse, -R133 ;  /* 0x0000000c5b5b7223 */ /* 0x080fe20000010885 */
[-C--:B------:R-:W-:Y:S01]  /*8480*/  FFMA.FTZ R158, R92, R12.reuse, -R139 ;  /* 0x0000000c5c9e7223 */ /* 0x080fe2000001088b */
[-CC-:B------:R-:W-:Y:S01]  /*8490*/  FFMA.FTZ R94, R94, R12.reuse, -R133.reuse ;  /* 0x0000000c5e5e7223 */ /* 0x180fe20000010885 */
[-C--:B------:R-:W-:Y:S01]  /*84a0*/  FFMA.FTZ R95, R95, R12.reuse, -R133 ;  /* 0x0000000c5f5f7223 */ /* 0x080fe20000010885 */
[-C--:B------:R-:W-:Y:S01]  /*84b0*/  FFMA.FTZ R152, R96, R12.reuse, -R139 ;  /* 0x0000000c60987223 */ /* 0x080fe2000001088b */
[-CC-:B------:R-:W-:Y:S01]  /*84c0*/  FFMA.FTZ R98, R98, R12.reuse, -R133.reuse ;  /* 0x0000000c62627223 */ /* 0x180fe20000010885 */
[----:B------:R-:W-:Y:S01]  /*84d0*/  MUFU.EX2 R2, R2 ;  /* 0x0000000200027308 */ /* 0x000fe20000000800 */
[-C--:B------:R-:W-:Y:S01]  /*84e0*/  FFMA.FTZ R99, R99, R12.reuse, -R133 ;  /* 0x0000000c63637223 */ /* 0x080fe20000010885 */
[-C--:B------:R-:W-:Y:S01]  /*84f0*/  FFMA.FTZ R154, R100, R12.reuse, -R139 ;  /* 0x0000000c649a7223 */ /* 0x080fe2000001088b */
[-CC-:B------:R-:W-:Y:S01]  /*8500*/  FFMA.FTZ R102, R102, R12.reuse, -R133.reuse ;  /* 0x0000000c66667223 */ /* 0x180fe20000010885 */
[-C--:B------:R-:W-:Y:S01]  /*8510*/  FFMA.FTZ R103, R103, R12.reuse, -R133 ;  /* 0x0000000c67677223 */ /* 0x080fe20000010885 */
[-C--:B------:R-:W-:Y:S01]  /*8520*/  FFMA.FTZ R148, R104, R12.reuse, -R139 ;  /* 0x0000000c68947223 */ /* 0x080fe2000001088b */
[-CC-:B------:R-:W-:Y:S01]  /*8530*/  FFMA.FTZ R106, R106, R12.reuse, -R133.reuse ;  /* 0x0000000c6a6a7223 */ /* 0x180fe20000010885 */
[-C--:B------:R-:W-:Y:S01]  /*8540*/  FFMA.FTZ R107, R107, R12.reuse, -R133 ;  /* 0x0000000c6b6b7223 */ /* 0x080fe20000010885 */
[----:B------:R-:W0:Y:S01]  /*8550*/  MUFU.EX2 R21, R21 ;  /* 0x0000001500157308 */ /* 0x000e220000000800 */
[-C--:B------:R-:W-:Y:S01]  /*8560*/  FFMA.FTZ R150, R108, R12.reuse, -R139 ;  /* 0x0000000c6c967223 */ /* 0x080fe2000001088b */
[-CC-:B------:R-:W-:Y:S01]  /*8570*/  FFMA.FTZ R110, R110, R12.reuse, -R133.reuse ;  /* 0x0000000c6e6e7223 */ /* 0x180fe20000010885 */
[-C--:B------:R-:W-:Y:S01]  /*8580*/  FFMA.FTZ R111, R111, R12.reuse, -R133 ;  /* 0x0000000c6f6f7223 */ /* 0x080fe20000010885 */
[-C--:B------:R-:W-:Y:S01]  /*8590*/  FFMA.FTZ R144, R112, R12.reuse, -R139 ;  /* 0x0000000c70907223 */ /* 0x080fe2000001088b */
[-CC-:B------:R-:W-:Y:S01]  /*85a0*/  FFMA.FTZ R114, R114, R12.reuse, -R133.reuse ;  /* 0x0000000c72727223 */ /* 0x180fe20000010885 */
[-C--:B------:R-:W-:Y:S01]  /*85b0*/  FFMA.FTZ R115, R115, R12.reuse, -R133 ;  /* 0x0000000c73737223 */ /* 0x080fe20000010885 */
[-C--:B------:R-:W-:Y:S01]  /*85c0*/  FFMA.FTZ R146, R116, R12.reuse, -R139 ;  /* 0x0000000c74927223 */ /* 0x080fe2000001088b */
[----:B------:R-:W1:Y:S01]  /*85d0*/  MUFU.EX2 R157, R90 ;  /* 0x0000005a009d7308 */ /* 0x000e620000000800 */
[-CC-:B------:R-:W-:Y:S01]  /*85e0*/  FFMA.FTZ R118, R118, R12.reuse, -R133.reuse ;  /* 0x0000000c76767223 */ /* 0x180fe20000010885 */
[-C--:B------:R-:W-:Y:S01]  /*85f0*/  FFMA.FTZ R119, R119, R12.reuse, -R133 ;  /* 0x0000000c77777223 */ /* 0x080fe20000010885 */
[-C--:B------:R-:W-:Y:S01]  /*8600*/  FFMA.FTZ R140, R120, R12.reuse, -R139 ;  /* 0x0000000c788c7223 */ /* 0x080fe2000001088b */
[-CC-:B------:R-:W-:Y:S01]  /*8610*/  FFMA.FTZ R122, R122, R12.reuse, -R133.reuse ;  /* 0x0000000c7a7a7223 */ /* 0x180fe20000010885 */
[-C--:B------:R-:W-:Y:S01]  /*8620*/  FFMA.FTZ R123, R123, R12.reuse, -R133 ;  /* 0x0000000c7b7b7223 */ /* 0x080fe20000010885 */
[-C--:B------:R-:W-:Y:S01]  /*8630*/  FFMA.FTZ R142, R124, R12.reuse, -R139 ;  /* 0x0000000c7c8e7223 */ /* 0x080fe2000001088b */
[-C--:B------:R-:W-:Y:S01]  /*8640*/  FFMA.FTZ R126, R126, R12.reuse, -R133 ;  /* 0x0000000c7e7e7223 */ /* 0x080fe20000010885 */
[----:B------:R-:W2:Y:S01]  /*8650*/  MUFU.EX2 R156, R156 ;  /* 0x0000009c009c7308 */ /* 0x000ea20000000800 */
[----:B0-----:R-:W-:Y:S01]  /*8660*/  FFMA.FTZ R7, R0, R7, R21 ;  /* 0x0000000700077223 */ /* 0x001fe20000010015 */
[-C--:B------:R-:W-:Y:S01]  /*8670*/  FFMA.FTZ R127, R127, R12.reuse, -R133 ;  /* 0x0000000c7f7f7223 */ /* 0x080fe20000010885 */
[-C--:B------:R-:W-:Y:S01]  /*8680*/  FFMA.FTZ R136, R128, R12.reuse, -R139 ;  /* 0x0000000c80887223 */ /* 0x080fe2000001088b */
[-CC-:B------:R-:W-:Y:S01]  /*8690*/  FFMA.FTZ R130, R130, R12.reuse, -R133.reuse ;  /* 0x0000000c82827223 */ /* 0x180fe20000010885 */
[-C--:B------:R-:W-:Y:S01]  /*86a0*/  FFMA.FTZ R131, R131, R12.reuse, -R133 ;  /* 0x0000000c83837223 */ /* 0x080fe20000010885 */
[-C--:B------:R-:W-:Y:S01]  /*86b0*/  FFMA.FTZ R138, R132, R12.reuse, -R139 ;  /* 0x0000000c848a7223 */ /* 0x080fe2000001088b */
[----:B------:R-:W-:Y:S01]  /*86c0*/  FFMA.FTZ R134, R134, R12, -R133 ;  /* 0x0000000c86867223 */ /* 0x000fe20000010885 */
[----:B------:R-:W0:Y:S01]  /*86d0*/  MUFU.EX2 R91, R91 ;  /* 0x0000005b005b7308 */ /* 0x000e220000000800 */
[----:B-1----:R-:W-:Y:S01]  /*86e0*/  FFMA.FTZ R6, R2, R6, R157 ;  /* 0x0000000602067223 */ /* 0x002fe2000001009d */
[----:B------:R-:W-:-:S06]  /*86f0*/  FFMA.FTZ R133, R135, R12, -R133 ;  /* 0x0000000c87857223 */ /* 0x000fcc0000010885 */
        /* <DEDUP_REMOVED lines=92> */
.L_x_1028:
[----:B------:R-:W-:Y:S01]  /*8cc0*/  UIADD3 UR5, UR7, 0x2a860, URZ ;  /* 0x0002a86007057890 */ /* 0x000fe2000fffe03f */
[----:B------:R-:W-:Y:S01]  /*8cd0*/  ISETP.GT.AND P1, PT, R14, R15, PT ;  /* 0x0000000f0e00720c */ /* 0x000fe20003f24270 */
        /* <DEDUP_REMOVED lines=32> */
.L_x_1018:
[----:B------:R-:W-:-:S13]  /*8ee0*/  ISETP.GE.AND P1, PT, R14, R17, PT ;  /* 0x000000110e00720c */ /* 0x000fda0003f26270 */
[----:B------:R-:W-:Y:S05]  /*8ef0*/  @!P1 BRA `(.L_x_1030) ;  /* 0x0000002c00649947 */ /* 0x000fea0003800000 */
[----:B------:R-:W-:Y:S01]  /*8f00*/  IMAD.MOV.U32 R15, RZ, RZ, R13 ;  /* 0x000000ffff0f7224 */ /* 0x000fe200078e000d */
[----:B------:R-:W-:Y:S01]  /*8f10*/  UMOV UR6, UR4 ;  /* 0x0000000400067c82 */ /* 0x000fe20008000000 */
[----:B------:R-:W-:Y:S01]  /*8f20*/  IMAD.MOV.U32 R20, RZ, RZ, R11 ;  /* 0x000000ffff147224 */ /* 0x000fe200078e000b */
[----:B------:R-:W-:Y:S01]  /*8f30*/  ULDC UR60, c[0x0][0x9e4] ;  /* 0x00027900003c7ab9 */ /* 0x000fe20000000800 */
[----:B------:R-:W-:-:S07]  /*8f40*/  IMAD.MOV.U32 R21, RZ, RZ, R3 ;  /* 0x000000ffff157224 */ /* 0x000fce00078e0003 */
.L_x_1049:
[----:B------:R-:W-:-:S04]  /*8f50*/  UIADD3 UR4, UR6, 0x1, URZ ;  /* 0x0000000106047890 */ /* 0x000fc8000fffe03f */
[----:B------:R-:W-:-:S04]  /*8f60*/  UISETP.NE.AND UP0, UPT, UR4, 0x2, UPT ;  /* 0x000000020400788c */ /* 0x000fc8000bf05270 */
[----:B------:R-:W-:Y:S02]  /*8f70*/  USEL UR5, URZ, 0x1, UP0 ;  /* 0x000000013f057887 */ /* 0x000fe40008000000 */
[----:B------:R-:W-:-:S04]  /*8f80*/  USEL UR4, UR4, URZ, UP0 ;  /* 0x0000003f04047287 */ /* 0x000fc80008000000 */
[----:B------:R-:W-:Y:S01]  /*8f90*/  LOP3.LUT R3, R21, UR5, RZ, 0x3c, !PT ;  /* 0x0000000515037c12 */ /* 0x000fe2000f8e3cff */
[----:B------:R-:W-:Y:S07]  /*8fa0*/  @!P0 BRA `(.L_x_1031) ;  /* 0x0000000000048947 */ /* 0x000fee0003800000 */
[----:B------:R-:W-:Y:S01]  /*8fb0*/  BPT.TRAP 0x1 ;  /* 0x000000040000795c */ /* 0x000fe20000300000 */
.L_x_1031:
[----:B------:R-:W-:Y:S01]  /*8fc0*/  ULEA UR7, UR4, UR38, 0x3 ;  /* 0x0000002604077291 */ /* 0x000fe2000f8e183f */
[----:B------:R-:W-:-:S08]  /*8fd0*/  SHF.L.U32 R11, R3, 0x1f, RZ ;  /* 0x0000001f030b7819 */ /* 0x000fd000000006ff */
[----:B------:R0:W1:Y:S01]  /*8fe0*/  SYNCS.PHASECHK.TRANS64.TRYWAIT P1, [UR7+0x2a830], R11 ;  /* 0x02a8300bff0075a7 */ /* 0x0000620008020147 */
[----:B------:R-:W-:Y:S05]  /*8ff0*/  @!P0 BRA `(.L_x_1032) ;  /* 0x0000000000048947 */ /* 0x000fea0003800000 */
[----:B------:R-:W-:Y:S01]  /*9000*/  BPT.TRAP 0x1 ;  /* 0x000000040000795c */ /* 0x000fe20000300000 */
.L_x_1032:
[----:B-1----:R-:W-:Y:S05]  /*9010*/  @P1 BRA `(.L_x_1033) ;  /* 0x0000000000081947 */ /* 0x002fea0003800000 */
[----:B------:R-:W1:Y:S02]  /*9020*/  SYNCS.PHASECHK.TRANS64.TRYWAIT P1, [UR7+0x2a830], R11 ;  /* 0x02a8300bff0075a7 */ /* 0x000e640008020147 */
[----:B-1----:R-:W-:Y:S05]  /*9030*/  @!P1 BRA `(.L_x_1034) ;  /* 0x0000009000789947 */ /* 0x002fea0003800000 */
.L_x_1033:
        /* <DEDUP_REMOVED lines=129> */
.L_x_1035:
[----:B------:R-:W-:Y:S01]  /*9850*/  ULEA UR5, UR6, UR38, 0x3 ;  /* 0x0000002606057291 */ /* 0x000fe2000f8e183f */
[----:B------:R-:W-:-:S08]  /*9860*/  SHF.L.U32 R0, R21, 0x1f, RZ ;  /* 0x0000001f15007819 */ /* 0x000fd000000006ff */
[----:B------:R2:W3:Y:S01]  /*9870*/  SYNCS.PHASECHK.TRANS64.TRYWAIT P1, [UR5+0x2a850], R0 ;  /* 0x02a85000ff0075a7 */ /* 0x0004e20008020145 */
[----:B------:R-:W-:Y:S05]  /*9880*/  @!P0 BRA `(.L_x_1036) ;  /* 0x0000000000048947 */ /* 0x000fea0003800000 */
[----:B------:R-:W-:Y:S01]  /*9890*/  BPT.TRAP 0x1 ;  /* 0x000000040000795c */ /* 0x000fe20000300000 */
.L_x_1036:
[----:B---3--:R-:W-:Y:S05]  /*98a0*/  @P1 BRA `(.L_x_1037) ;  /* 0x0000000000081947 */ /* 0x008fea0003800000 */
[----:B------:R-:W3:Y:S02]  /*98b0*/  SYNCS.PHASECHK.TRANS64.TRYWAIT P1, [UR5+0x2a850], R0 ;  /* 0x02a85000ff0075a7 */ /* 0x000ee40008020145 */
[----:B---3--:R-:W-:Y:S05]  /*98c0*/  @!P1 BRA `(.L_x_1038) ;  /* 0x00000088006c9947 */ /* 0x008fea0003800000 */
.L_x_1037:
        /* <DEDUP_REMOVED lines=38> */
.L_x_1039:
        /* <DEDUP_REMOVED lines=17> */
[C---:B------:R-:W-:Y:S01]  /*9c40*/  VIADD R140, R13.reuse, 0xffffffff ;  /* 0xffffffff0d8c7836 */ /* 0x040fe20000000000 */
[----:B------:R-:W-:-:S05]  /*9c50*/  IADD3 R0, R13, -UR11, R22 ;  /* 0x8000000b0d007c10 */ /* 0x000fca000fffe016 */
[C---:B------:R-:W-:Y:S02]  /*9c60*/  VIADD R138, R0.reuse, UR10 ;  /* 0x0000000a008a7c36 */ /* 0x040fe40008000000 */
[----:B------:R-:W-:Y:S02]  /*9c70*/  VIADD R139, R0, UR6 ;  /* 0x00000006008b7c36 */ /* 0x000fe40008000000 */
[--C-:B0-----:R-:W-:Y:S02]  /*9c80*/  IMAD.IADD R0, R138, 0x1, R21.reuse ;  /* 0x000000018a007824 */ /* 0x101fe400078e0215 */
[----:B------:R-:W-:Y:S01]  /*9c90*/  IMAD.IADD R2, R139, 0x1, R21 ;  /* 0x000000018b027824 */ /* 0x000fe200078e0215 */
[----:B------:R-:W-:Y:S06]  /*9ca0*/  @!P1 BRA `(.L_x_1040) ;  /* 0x0000000000609947 */ /* 0x000fec0003800000 */
[----:B------:R-:W-:Y:S01]  /*9cb0*/  ULDC UR7, c[0x0][0x2f0] ;  /* 0x0000bc0000077ab9 */ /* 0x000fe20000000800 */
[----:B------:R-:W-:Y:S01]  /*9cc0*/  ULDC UR6, c[0x0][0x288] ;  /* 0x0000a20000067ab9 */ /* 0x000fe20000000800 */
        /* <DEDUP_REMOVED lines=13> */
.L_x_1042:
[----:B------:R-:W-:-:S05]  /*9da0*/  IMAD.U32 R21, RZ, RZ, UR60 ;  /* 0x0000003cff157e24 */ /* 0x000fca000f8e00ff */
[----:B------:R-:W-:-:S13]  /*9db0*/  ISETP.NE.AND P1, PT, R21, 0x1, PT ;  /* 0x000000011500780c */ /* 0x000fda0003f25270 */
[----:B------:R-:W0:Y:S02]  /*9dc0*/  @P1 LDC.64 R142, c[0x0][0x9e8] ;  /* 0x00027a00ff8e1b82 */ /* 0x000e240000000a00 */
[----:B0-----:R-:W-:-:S05]  /*9dd0*/  @P1 IMAD.HI.U32 R12, R13, R142, RZ ;  /* 0x0000008e0d0c1227 */ /* 0x001fca00078e00ff */
[----:B------:R-:W-:-:S07]  /*9de0*/  @P1 SHF.R.U32.HI R13, RZ, R143, R12 ;  /* 0x0000008fff0d1219 */ /* 0x000fce000001160c */
.L_x_1043:
[----:B------:R-:W-:Y:S05]  /*9df0*/  BSYNC B0 ;  /* 0x0000000000007941 */ /* 0x000fea0003800000 */
.L_x_1041:
[----:B------:R-:W-:-:S05]  /*9e00*/  IMAD R13, R13, R21, R140 ;  /* 0x000000150d0d7224 */ /* 0x000fca00078e028c */
[----:B------:R-:W-:Y:S02]  /*9e10*/  VIADDMNMX R0, R13, R21, R0, PT ;  /* 0x000000150d007246 */ /* 0x000fe40003800100 */
[----:B------:R-:W-:-:S07]  /*9e20*/  VIMNMX R2, R2, R13, !PT ;  /* 0x0000000d02027248 */ /* 0x000fce0007fe0100 */
.L_x_1040:
        /* <DEDUP_REMOVED lines=135> */
.L_x_1046:
[----:B------:R-:W-:-:S05]  /*a6a0*/  IMAD.U32 R88, RZ, RZ, UR60 ;  /* 0x0000003cff587e24 */ /* 0x000fca000f8e00ff */
[----:B------:R-:W-:-:S13]  /*a6b0*/  ISETP.NE.AND P6, PT, R88, 0x1, PT ;  /* 0x000000015800780c */ /* 0x000fda0003fc5270 */
[----:B------:R-:W0:Y:S02]  /*a6c0*/  @P6 LDC.64 R138, c[0x0][0x9e8] ;  /* 0x00027a00ff8a6b82 */ /* 0x000e240000000a00 */
[----:B0-----:R-:W-:-:S05]  /*a6d0*/  @P6 IMAD.HI.U32 R12, R11, R138, RZ ;  /* 0x0000008a0b0c6227 */ /* 0x001fca00078e00ff */
[----:B------:R-:W-:-:S07]  /*a6e0*/  @P6 SHF.R.U32.HI R11, RZ, R139, R12 ;  /* 0x0000008bff0b6219 */ /* 0x000fce000001160c */
.L_x_1047:
[----:B------:R-:W-:Y:S05]  /*a6f0*/  BSYNC B0 ;  /* 0x0000000000007941 */ /* 0x000fea0003800000 */
.L_x_1045:
[----:B------:R-:W-:-:S05]  /*a700*/  IMAD R11, R11, R88, R140 ;  /* 0x000000580b0b7224 */ /* 0x000fca00078e028c */
[----:B------:R-:W-:Y:S02]  /*a710*/  VIADDMNMX R0, R11, R88, R0, PT ;  /* 0x000000580b007246 */ /* 0x000fe40003800100 */
[----:B------:R-:W-:-:S07]  /*a720*/  VIMNMX R2, R2, R11, !PT ;  /* 0x0000000b02027248 */ /* 0x000fce0007fe0100 */
.L_x_1044:
        /* <DEDUP_REMOVED lines=139> */
[-CC-:B------:R-:W-:Y:S01]  /*afe0*/  FFMA.FTZ R21, R113, R12.reuse, -R94.reuse ;  /* 0x0000000c71157223 */ /* 0x180fe2000001085e */
[-CC-:B------:R-:W-:Y:S01]  /*aff0*/  FFMA.FTZ R142, R13, R12.reuse, -R94.reuse ;  /* 0x0000000c0d8e7223 */ /* 0x180fe2000001085e */
[--C-:B------:R-:W-:Y:S01]  /*b000*/  FFMA.FTZ R146, R89, R12, -R94.reuse ;  /* 0x0000000c59927223 */ /* 0x100fe2000001085e */
[----:B------:R-:W-:Y:S01]  /*b010*/  FMNMX.FTZ R88, R111, R88, !PT ;  /* 0x000000586f587209 */ /* 0x000fe20007810000 */
[--C-:B------:R-:W-:Y:S01]  /*b020*/  FFMA.FTZ R89, R117, R12, -R94.reuse ;  /* 0x0000000c75597223 */ /* 0x100fe2000001085e */
[----:B------:R-:W-:Y:S01]  /*b030*/  FSEL R117, R11, RZ, P1 ;  /* 0x000000ff0b757208 */ /* 0x000fe20000800000 */
[----:B------:R0:W-:Y:S01]  /*b040*/  MUFU.EX2 R131, R2 ;  /* 0x0000000200837308 */ /* 0x0001e20000000800 */
[----:B------:R-:W-:Y:S01]  /*b050*/  FMNMX.FTZ R88, R151, R88, !PT ;  /* 0x0000005897587209 */ /* 0x000fe20007810000 */
[-CC-:B------:R-:W-:Y:S01]  /*b060*/  FFMA.FTZ R167, R167, R12.reuse, -R94.reuse ;  /* 0x0000000ca7a77223 */ /* 0x180fe2000001085e */
[----:B------:R-:W-:Y:S01]  /*b070*/  FFMA.FTZ R156, R175, R12, -R94 ;  /* 0x0000000caf9c7223 */ /* 0x000fe2000001085e */
[----:B------:R-:W-:Y:S01]  /*b080*/  FADD.FTZ R117, -R117, R20 ;  /* 0x0000001475757221 */ /* 0x000fe20000010100 */
[----:B------:R-:W-:Y:S01]  /*b090*/  FMNMX.FTZ R88, R115, R88, !PT ;  /* 0x0000005873587209 */ /* 0x000fe20007810000 */
[-CC-:B------:R-:W-:Y:S01]  /*b0a0*/  FFMA.FTZ R158, R173, R12.reuse, -R94.reuse ;  /* 0x0000000cad9e7223 */ /* 0x180fe2000001085e */
[-CC-:B------:R-:W-:Y:S01]  /*b0b0*/  FFMA.FTZ R169, R169, R12.reuse, -R94.reuse ;  /* 0x0000000ca9a97223 */ /* 0x180fe2000001085e */
[----:B------:R-:W-:Y:S01]  /*b0c0*/  FMUL.FTZ R117, R117, R12 ;  /* 0x0000000c75757220 */ /* 0x000fe20000410000 */
        /* <DEDUP_REMOVED lines=31> */
[----:B------:R-:W-:Y:S01]  /*b2c0*/  FFMA.FTZ R109, R125, R12, -R94 ;  /* 0x0000000c7d6d7223 */ /* 0x000fe2000001085e */
[----:B------:R-:W1:Y:S06]  /*b2d0*/  SHFL.BFLY PT, R113, R0, 0x1, 0x1f ;  /* 0x0c201f0000717f89 */ /* 0x000e6c00000e0000 */
[----:B------:R-:W-:Y:S08]  /*b2e0*/  MUFU.EX2 R150, R150 ;  /* 0x0000009600967308 */ /* 0x000ff00000000800 */
[----:B------:R-:W-:Y:S08]  /*b2f0*/  MUFU.EX2 R105, R105 ;  /* 0x0000006900697308 */ /* 0x000ff00000000800 */
[----:B------:R-:W-:Y:S01]  /*b300*/  MUFU.EX2 R144, R144 ;  /* 0x0000009000907308 */ /* 0x000fe20000000800 */
[----:B-1----:R-:W-:-:S04]  /*b310*/  FMNMX.FTZ R13, R0, R113, !PT ;  /* 0x00000071000d7209 */ /* 0x002fc80007810000 */
[C---:B------:R-:W-:Y:S01]  /*b320*/  FSETP.NEU.FTZ.AND P1, PT, R13.reuse, -INF , PT ;  /* 0xff8000000d00780b */ /* 0x040fe20003f3d000 */
[C---:B------:R-:W-:Y:S02]  /*b330*/  FMUL.FTZ R0, R13.reuse, R12 ;  /* 0x0000000c0d007220 */ /* 0x040fe40000410000 */
[----:B------:R-:W-:Y:S01]  /*b340*/  MUFU.EX2 R21, R21 ;  /* 0x0000001500157308 */ /* 0x000fe20000000800 */
[----:B0-----:R-:W-:Y:S02]  /*b350*/  FSEL R2, R13, RZ, P1 ;  /* 0x000000ff0d027208 */ /* 0x001fe40000800000 */
[----:B------:R-:W-:-:S03]  /*b360*/  FSEL R20, R0, RZ, P1 ;  /* 0x000000ff00147208 */ /* 0x000fc60000800000 */
[----:B------:R-:W-:Y:S02]  /*b370*/  FADD.FTZ R15, -R2, R15 ;  /* 0x0000000f020f7221 */ /* 0x000fe40000010100 */
[----:B------:R-:W0:Y:S01]  /*b380*/  MUFU.EX2 R0, R117 ;  /* 0x0000007500007308 */ /* 0x000e220000000800 */
[-CC-:B------:R-:W-:Y:S01]  /*b390*/  FFMA.FTZ R113, R90, R12.reuse, -R20.reuse ;  /* 0x0000000c5a717223 */ /* 0x180fe20000010814 */
[-CC-:B------:R-:W-:Y:S01]  /*b3a0*/  FFMA.FTZ R91, R91, R12.reuse, -R20.reuse ;  /* 0x0000000c5b5b7223 */ /* 0x180fe20000010814 */
[-C--:B------:R-:W-:Y:S01]  /*b3b0*/  FMUL.FTZ R15, R15, R12.reuse ;  /* 0x0000000c0f0f7220 */ /* 0x080fe20000410000 */
        /* <DEDUP_REMOVED lines=21> */
[----:B------:R-:W-:Y:S01]  /*b510*/  FADD.FTZ R88, R158, R7 ;  /* 0x000000079e587221 */ /* 0x000fe20000010000 */
[-CC-:B------:R-:W-:Y:S01]  /*b520*/  FFMA.FTZ R161, R161, R12.reuse, -R20.reuse ;  /* 0x0000000ca1a17223 */ /* 0x180fe20000010814 */
[-CC-:B------:R-:W-:Y:S01]  /*b530*/  FFMA.FTZ R127, R127, R12.reuse, -R20.reuse ;  /* 0x0000000c7f7f7223 */ /* 0x180fe20000010814 */
[-C--:B------:R-:W-:Y:S01]  /*b540*/  FFMA.FTZ R165, R165, R12.reuse, -R20 ;  /* 0x0000000ca5a57223 */ /* 0x080fe20000010814 */
[----:B------:R-:W-:Y:S01]  /*b550*/  FADD.FTZ R7, R169, R88 ;  /* 0x00000058a9077221 */ /* 0x000fe20000010000 */
[-CC-:B------:R-:W-:Y:S01]  /*b560*/  FFMA.FTZ R137, R137, R12.reuse, -R20.reuse ;  /* 0x0000000c89897223 */ /* 0x180fe20000010814 */
[--C-:B------:R-:W-:Y:S01]  /*b570*/  FFMA.FTZ R141, R141, R12, -R20.reuse ;  /* 0x0000000c8d8d7223 */ /* 0x100fe20000010814 */
[----:B------:R-:W2:Y:S01]  /*b580*/  MUFU.EX2 R139, R139 ;  /* 0x0000008b008b7308 */ /* 0x000ea20000000800 */
[----:B-1----:R-:W-:Y:S01]  /*b590*/  FFMA.FTZ R6, R2, R6, R113 ;  /* 0x0000000602067223 */ /* 0x002fe20000010071 */
[----:B------:R-:W-:Y:S01]  /*b5a0*/  FADD.FTZ R88, R152, R7 ;  /* 0x0000000798587221 */ /* 0x000fe20000010000 */
[----:B------:R-:W-:-:S03]  /*b5b0*/  FFMA.FTZ R20, R135, R12, -R20 ;  /* 0x0000000c87147223 */ /* 0x000fc60000010814 */
        /* <DEDUP_REMOVED lines=70> */
[----:B0-----:R-:W-:Y:S01]  /*ba20*/  FADD.FTZ R6, R129, R6 ;  /* 0x0000000681067221 */ /* 0x001fe20000010000 */
[----:B--2---:R-:W-:-:S03]  /*ba30*/  FADD.FTZ R7, R97, R88 ;  /* 0x0000005861077221 */ /* 0x004fc60000010000 */
[----:B-1----:R-:W-:Y:S01]  /*ba40*/  FADD.FTZ R6, R20, R6 ;  /* 0x0000000614067221 */ /* 0x002fe20000010000 */
[----:B------:R-:W-:Y:S06]  /*ba50*/  @!P0 BRA `(.L_x_1048) ;  /* 0x0000000000048947 */ /* 0x000fec0003800000 */
[----:B------:R-:W-:Y:S01]  /*ba60*/  BPT.TRAP 0x1 ;  /* 0x000000040000795c */ /* 0x000fe20000300000 */
.L_x_1048:
[----:B------:R-:W-:Y:S01]  /*ba70*/  UIADD3 UR5, UR5, 0x2a860, URZ ;  /* 0x0002a86005057890 */ /* 0x000fe2000fffe03f */
[C---:B------:R-:W-:Y:S01]  /*ba80*/  ISETP.GT.AND P1, PT, R14.reuse, R17, PT ;  /* 0x000000110e00720c */ /* 0x040fe20003f24270 */
[----:B------:R-:W-:Y:S01]  /*ba90*/  UMOV UR6, UR4 ;  /* 0x0000000400067c82 */ /* 0x000fe20008000000 */
[----:B------:R-:W-:Y:S01]  /*baa0*/  F2FP.BF16.F32.PACK_AB R159, R95, R139 ;  /* 0x0000008b5f9f723e */ /* 0x000fe200000010ff */
[----:B------:R-:W-:Y:S01]  /*bab0*/  UPRMT UR5, UR61, 0x654, UR5 ;  /* 0x000006543d057896 */ /* 0x000fe20008000005 */
[----:B------:R-:W-:Y:S01]  /*bac0*/  F2FP.BF16.F32.PACK_AB R154, R155, R154 ;  /* 0x0000009a9b9a723e */ /* 0x000fe200000010ff */
[----:B------:R-:W-:Y:S01]  /*bad0*/  VIADD R14, R14, 0xffffffff ;  /* 0xffffffff0e0e7836 */ /* 0x000fe20000000000 */
[----:B------:R-:W-:Y:S02]  /*bae0*/  F2FP.BF16.F32.PACK_AB R153, R99, R143 ;  /* 0x0000008f6399723e */ /* 0x000fe400000010ff */
[----:B------:R-:W-:Y:S02]  /*baf0*/  F2FP.BF16.F32.PACK_AB R155, R103, R145 ;  /* 0x00000091679b723e */ /* 0x000fe400000010ff */
[----:B------:R-:W-:-:S02]  /*bb00*/  F2FP.BF16.F32.PACK_AB R149, R107, R147 ;  /* 0x000000936b95723e */ /* 0x000fc400000010ff */
[----:B------:R-:W-:Y:S01]  /*bb10*/  SYNCS.ARRIVE.TRANS64.RED.A1T0 RZ, [UR5], RZ ;  /* 0x000000ffffff79a7 */ /* 0x000fe20008100405 */
[----:B------:R-:W-:Y:S01]  /*bb20*/  F2FP.BF16.F32.PACK_AB R144, R21, R144 ;  /* 0x000000901590723e */ /* 0x000fe200000010ff */
[----:B------:R-:W-:Y:S01]  /*bb30*/  IMAD.MOV.U32 R21, RZ, RZ, R3 ;  /* 0x000000ffff157224 */ /* 0x000fe200078e0003 */
[----:B------:R-:W-:Y:S01]  /*bb40*/  F2FP.BF16.F32.PACK_AB R141, R123, R15 ;  /* 0x0000000f7b8d723e */ /* 0x000fe200000010ff */
[----:B------:R-:W-:Y:S01]  /*bb50*/  IMAD.MOV.U32 R15, RZ, RZ, R13 ;  /* 0x000000ffff0f7224 */ /* 0x000fe200078e000d */
[----:B------:R-:W-:Y:S01]  /*bb60*/  F2FP.BF16.F32.PACK_AB R139, R20, R129 ;  /* 0x00000081148b723e */ /* 0x000fe200000010ff */
[----:B------:R-:W-:Y:S01]  /*bb70*/  IMAD.MOV.U32 R20, RZ, RZ, R11 ;  /* 0x000000ffff147224 */ /* 0x000fe200078e000b */
        /* <DEDUP_REMOVED lines=15> */
[----:B------:R-:W-:Y:S01]  /*bc70*/  F2FP.BF16.F32.PACK_AB R138, R97, R138 ;  /* 0x0000008a618a723e */ /* 0x000fe200000010ff */
[----:B------:R-:W-:Y:S06]  /*bc80*/  @P1 BRA `(.L_x_1049) ;  /* 0xffffffd000b01947 */ /* 0x000fec000383ffff */
.L_x_1030:
        /* <DEDUP_REMOVED lines=67> */
.L_x_1050:
[----:B------:R-:W-:Y:S01]  /*c0c0*/  ULEA UR5, UR4, UR38, 0x3 ;  /* 0x0000002604057291 */ /* 0x000fe2000f8e183f */
[----:B------:R-:W-:-:S08]  /*c0d0*/  SHF.L.U32 R3, R3, 0x1f, RZ ;  /* 0x0000001f03037819 */ /* 0x000fd000000006ff */
[----:B------:R0:W1:Y:S01]  /*c0e0*/  SYNCS.PHASECHK.TRANS64.TRYWAIT P1, [UR5+0x2a850], R3 ;  /* 0x02a85003ff0075a7 */ /* 0x0000620008020145 */
[----:B------:R-:W-:Y:S05]  /*c0f0*/  @!P0 BRA `(.L_x_1051) ;  /* 0x0000000000048947 */ /* 0x000fea0003800000 */
[----:B------:R-:W-:Y:S01]  /*c100*/  BPT.TRAP 0x1 ;  /* 0x000000040000795c */ /* 0x000fe20000300000 */
.L_x_1051:
[----:B-1----:R-:W-:Y:S05]  /*c110*/  @P1 BRA `(.L_x_1052) ;  /* 0x0000000000081947 */ /* 0x002fea0003800000 */
[----:B------:R-:W1:Y:S02]  /*c120*/  SYNCS.PHASECHK.TRANS64.TRYWAIT P1, [UR5+0x2a850], R3 ;  /* 0x02a85003ff0075a7 */ /* 0x000e640008020145 */
[----:B-1----:R-:W-:Y:S05]  /*c130*/  @!P1 BRA `(.L_x_1053) ;  /* 0x0000006000689947 */ /* 0x002fea0003800000 */
.L_x_1052:
[----:B------:R-:W-:Y:S01]  /*c140*/  UIADD3 UR38, UR38, 0x400, URZ ;  /* 0x0000040026267890 */ /* 0x000fe2000fffe03f */
[----:B------:R-:W-:Y:S01]  /*c150*/  WARPGROUP.ARRIVE ;  /* 0x00000000000079c5 */ /* 0x000fe20000000000 */
[----:B------:R-:W-:Y:S01]  /*c160*/  UMOV UR7, 0x40000040 ;  /* 0x4000004000077882 */ /* 0x000fe20000000000 */
[----:B-1----:R-:W1:Y:S01]  /*c170*/  SHFL.BFLY PT, R0, R7, 0x2, 0x1f ;  /* 0x0c401f0007007f89 */ /* 0x002e6200000e0000 */
[----:B------:R-:W-:Y:S01]  /*c180*/  USHF.R.U32.HI UR38, URZ, 0x4, UR38 ;  /* 0x000000043f267899 */ /* 0x000fe20008011626 */
[----:B------:R-:W-:Y:S02]  /*c190*/  IMAD.MOV.U32 R4, RZ, RZ, RZ ;  /* 0x000000ffff047224 */ /* 0x000fe400078e00ff */
[----:B0-----:R-:W0:Y:S01]  /*c1a0*/  SHFL.BFLY PT, R3, R6, 0x2, 0x1f ;  /* 0x0c401f0006037f89 */ /* 0x001e2200000e0000 */
[----:B------:R-:W-:-:S04]  /*c1b0*/  ULOP3.LUT UR38, UR38, 0x3fff, URZ, 0xc0, !UPT ;  /* 0x00003fff26267892 */ /* 0x000fc8000f8ec03f */
[----:B------:R-:W-:-:S04]  /*c1c0*/  ULOP3.LUT UR38, UR38, 0x3000000, URZ, 0xfc, !UPT ;  /* 0x0300000026267892 */ /* 0x000fc8000f8efc3f */
[----:B------:R-:W-:-:S07]  /*c1d0*/  UIMAD UR4, UR4, 0x600, UR38 ;  /* 0x00000600040478a4 */ /* 0x000fce000f8e0226 */
[----:B------:R-:W-:Y:S02]  /*c1e0*/  UMOV UR6, UR4 ;  /* 0x0000000400067c82 */ /* 0x000fe40008000000 */
[----:B------:R-:W-:Y:S01]  /*c1f0*/  HGMMA.64x128x16.F32.BF16 R24, R156, gdesc[UR4].tnspB, R24, gsb0 ;  /* 0x41e000049c187df0 */ /* 0x000fe20008001818 */
[----:B------:R-:W-:Y:S01]  /*c200*/  UIADD3 UR6, UR4, 0x80, URZ ;  /* 0x0000008004067890 */ /* 0x000fe2000fffe03f */
[----:B-1----:R-:W-:Y:S01]  /*c210*/  FADD.FTZ R0, R0, R7 ;  /* 0x0000000700007221 */ /* 0x002fe20000010000 */
[----:B------:R-:W-:Y:S01]  /*c220*/  UMOV UR7, 0x40000040 ;  /* 0x4000004000077882 */ /* 0x000fe20000000000 */
[----:B------:R-:W-:Y:S02]  /*c230*/  IMAD.MOV.U32 R7, RZ, RZ, RZ ;  /* 0x000000ffff077224 */ /* 0x000fe400078e00ff */
[----:B0-----:R-:W-:Y:S01]  /*c240*/  FADD.FTZ R2, R3, R6 ;  /* 0x0000000603027221 */ /* 0x001fe20000010000 */
[----:B------:R-:W-:Y:S01]  /*c250*/  IMAD.MOV.U32 R6, RZ, RZ, -0x800000 ;  /* 0xff800000ff067424 */ /* 0x000fe200078e00ff */
[----:B------:R-:W0:Y:S04]  /*c260*/  SHFL.BFLY PT, R3, R0, 0x1, 0x1f ;  /* 0x0c201f0000037f89 */ /* 0x000e2800000e0000 */
[----:B------:R-:W1:Y:S01]  /*c270*/  SHFL.BFLY PT, R5, R2, 0x1, 0x1f ;  /* 0x0c201f0002057f89 */ /* 0x000e6200000e0000 */
[----:B0-----:R-:W-:Y:S01]  /*c280*/  FADD.FTZ R9, R0, R3 ;  /* 0x0000000300097221 */ /* 0x001fe20000010000 */
[----:B------:R-:W-:-:S02]  /*c290*/  IMAD.MOV.U32 R0, RZ, RZ, -0x800000 ;  /* 0xff800000ff007424 */ /* 0x000fc400078e00ff */
        /* <DEDUP_REMOVED lines=40> */
.L_x_1054:
        /* <DEDUP_REMOVED lines=68> */
.L_x_976:
[----:B------:R-:W-:Y:S05]  /*c960*/  @P0 BRA `(.L_x_1055) ;  /* 0x0000001400340947 */ /* 0x000fea0003800000 */
[----:B------:R-:W0:Y:S01]  /*c970*/  S2R R7, SR_TID.X ;  /* 0x0000000000077919 */ /* 0x000e220000002100 */
[----:B------:R-:W1:Y:S01]  /*c980*/  LDC R21, c[0x0][0xbe8] ;  /* 0x0002fa00ff157b82 */ /* 0x000e620000000800 */
[----:B------:R-:W-:Y:S01]  /*c990*/  ULDC.64 UR4, c[0x0][0xbd0] ;  /* 0x0002f40000047ab9 */ /* 0x000fe20000000a00 */
[----:B------:R-:W-:Y:S01]  /*c9a0*/  ULDC.64 UR6, c[0x0][0xb38] ;  /* 0x0002ce0000067ab9 */ /* 0x000fe20000000a00 */
[----:B------:R-:W2:Y:S01]  /*c9b0*/  S2R R20, SR_CTAID.X ;  /* 0x0000000000147919 */ /* 0x000ea20000002500 */
[----:B------:R-:W-:Y:S04]  /*c9c0*/  BSSY B0, `(.L_x_1056) ;  /* 0x00000e3000007945 */ /* 0x000fe80003800000 */
        /* <DEDUP_REMOVED lines=12> */
[----:B------:R-:W-:-:S03]  /*ca90*/  LOP3.LUT R8, R8, 0xfffffffc, RZ, 0xc0, !PT ;  /* 0xfffffffc08087812 */ /* 0x000fc600078ec0ff */
[C---:B------:R-:W-:Y:S01]  /*caa0*/  IMAD.IADD R22, R7.reuse, 0x1, -R10 ;  /* 0x0000000107167824 */ /* 0x040fe200078e0a0a */
[----:B------:R-:W-:Y:S01]  /*cab0*/  SHF.R.S32.HI R10, RZ, 0x7, R9 ;  /* 0x00000007ff0a7819 */ /* 0x000fe20000011409 */
[----:B------:R-:W-:Y:S01]  /*cac0*/  IMAD.IADD R14, R7, 0x1, -R8 ;  /* 0x00000001070e7824 */ /* 0x000fe200078e0a08 */
[----:B------:R-:W5:Y:S02]  /*cad0*/  @P0 LDC R23, c[0x0][0xbf0] ;  /* 0x0002fc00ff170b82 */ /* 0x000f640000000800 */
[----:B------:R-:W-:Y:S02]  /*cae0*/  SHF.R.S32.HI R11, RZ, 0x1f, R22 ;  /* 0x0000001fff0b7819 */ /* 0x000fe40000011416 */
[----:B------:R-:W-:Y:S02]  /*caf0*/  LEA.HI R7, R9, R10, RZ, 0x1 ;  /* 0x0000000a09077211 */ /* 0x000fe400078f08ff */
[CC--:B------:R-:W-:Y:S02]  /*cb00*/  LEA.HI R88, R11.reuse, R22.reuse, RZ, 0x2 ;  /* 0x000000160b587211 */ /* 0x0c0fe400078f10ff */
[----:B------:R-:W-:Y:S01]  /*cb10*/  LEA.HI R11, R11, R22, RZ, 0x5 ;  /* 0x000000160b0b7211 */ /* 0x000fe200078f28ff */
[----:B------:R-:W1:Y:S01]  /*cb20*/  LDC.64 R74, c[0x0][0xb40] ;  /* 0x0002d000ff4a7b82 */ /* 0x000e620000000a00 */
[----:B------:R-:W-:-:S02]  /*cb30*/  SHF.R.S32.HI R12, RZ, 0x2, R88 ;  /* 0x00000002ff0c7819 */ /* 0x000fc40000011458 */
[----:B------:R-:W-:Y:S02]  /*cb40*/  SHF.R.S32.HI R13, RZ, 0x1f, R88 ;  /* 0x0000001fff0d7819 */ /* 0x000fe40000011458 */
[----:B------:R-:W-:Y:S02]  /*cb50*/  LOP3.LUT R7, R7, 0x3fffffe, RZ, 0xc0, !PT ;  /* 0x03fffffe07077812 */ /* 0x000fe400078ec0ff */
[----:B------:R-:W-:Y:S01]  /*cb60*/  LEA.HI R13, R13, R12, RZ, 0x3 ;  /* 0x0000000c0d0d7211 */ /* 0x000fe200078f18ff */
[----:B------:R-:W1:Y:S01]  /*cb70*/  @P0 LDC R89, c[0x0][0xbec] ;  /* 0x0002fb00ff590b82 */ /* 0x000e620000000800 */
[----:B------:R-:W-:Y:S01]  /*cb80*/  LEA.HI R9, R14, R14, RZ, 0x1 ;  /* 0x0000000e0e097211 */ /* 0x000fe200078f08ff */
[----:B------:R-:W-:Y:S01]  /*cb90*/  IMAD.IADD R7, R10, 0x1, -R7 ;  /* 0x000000010a077824 */ /* 0x000fe200078e0a07 */
[----:B------:R-:W-:Y:S02]  /*cba0*/  LOP3.LUT R13, R13, 0xfffffff8, RZ, 0xc0, !PT ;  /* 0xfffffff80d0d7812 */ /* 0x000fe400078ec0ff */
[----:B------:R-:W-:-:S02]  /*cbb0*/  SHF.R.S32.HI R11, RZ, 0x5, R11 ;  /* 0x00000005ff0b7819 */ /* 0x000fc4000001140b */
[----:B------:R-:W-:Y:S01]  /*cbc0*/  LOP3.LUT R9, R9, 0x1ffffffe, RZ, 0xc0, !PT ;  /* 0x1ffffffe09097812 */ /* 0x000fe200078ec0ff */
[----:B------:R-:W-:Y:S01]  /*cbd0*/  IMAD.IADD R8, R12, 0x1, -R13 ;  /* 0x000000010c087824 */ /* 0x000fe200078e0a0d */
[----:B------:R-:W-:Y:S01]  /*cbe0*/  SHF.R.S32.HI R12, RZ, 0x1f, R19 ;  /* 0x0000001fff0c7819 */ /* 0x000fe20000011413 */
[----:B------:R-:W1:Y:S02]  /*cbf0*/  @P0 LDC R90, c[0x0][0xbf0] ;  /* 0x0002fc00ff5a0b82 */ /* 0x000e640000000800 */
[----:B------:R-:W-:Y:S02]  /*cc00*/  IMAD R8, R11, 0x10, R8 ;  /* 0x000000100b087824 */ /* 0x000fe400078e0208 */
[----:B------:R-:W-:Y:S02]  /*cc10*/  IMAD R10, R12, UR4, RZ ;  /* 0x000000040c0a7c24 */ /* 0x000fe4000f8e02ff */
[----:B------:R-:W-:Y:S02]  /*cc20*/  IMAD.IADD R14, R14, 0x1, -R9 ;  /* 0x000000010e0e7824 */ /* 0x000fe400078e0a09 */
[----:B------:R-:W-:-:S02]  /*cc30*/  IMAD R7, R7, 0x40, R8 ;  /* 0x0000004007077824 */ /* 0x000fc400078e0208 */
[----:B------:R-:W-:Y:S01]  /*cc40*/  IMAD.WIDE.U32 R8, R19, UR4, RZ ;  /* 0x0000000413087c25 */ /* 0x000fe2000f8e00ff */
[----:B---3--:R-:W-:-:S03]  /*cc50*/  USHF.R.S32.HI UR4, URZ, 0x1f, UR9 ;  /* 0x0000001f3f047899 */ /* 0x008fc60008011409 */
[----:B------:R-:W-:Y:S02]  /*cc60*/  IMAD R13, R19, UR5, R10 ;  /* 0x00000005130d7c24 */ /* 0x000fe4000f8e020a */
[----:B------:R-:W-:Y:S02]  /*cc70*/  IMAD R12, R12, UR6, RZ ;  /* 0x000000060c0c7c24 */ /* 0x000fe4000f8e02ff */
[----:B------:R-:W-:Y:S02]  /*cc80*/  IMAD.IADD R9, R9, 0x1, R13 ;  /* 0x0000000109097824 */ /* 0x000fe400078e020d */
[----:B------:R-:W-:Y:S02]  /*cc90*/  IMAD R13, R19, UR7, R12 ;  /* 0x00000007130d7c24 */ /* 0x000fe4000f8e020c */
[----:B------:R-:W-:Y:S02]  /*cca0*/  IMAD R12, R14, 0x8, R7 ;  /* 0x000000080e0c7824 */ /* 0x000fe400078e0207 */
[----:B----4-:R-:W-:-:S02]  /*ccb0*/  IMAD R14, R72, UR4, RZ ;  /* 0x00000004480e7c24 */ /* 0x010fc4000f8e02ff */
[----:B--2---:R-:W-:Y:S02]  /*ccc0*/  IMAD R12, R20, 0x80, R12 ;  /* 0x00000080140c7824 */ /* 0x004fe400078e020c */
[----:B------:R-:W-:Y:S01]  /*ccd0*/  IMAD.WIDE.U32 R10, R19, UR6, RZ ;  /* 0x00000006130a7c25 */ /* 0x000fe2000f8e00ff */
[----:B------:R-:W-:-:S03]  /*cce0*/  ULDC.64 UR6, c[0x0][0xb48] ;  /* 0x0002d20000067ab9 */ /* 0x000fc60000000a00 */
[----:B------:R-:W-:Y:S02]  /*ccf0*/  IMAD R15, R73, UR9, R14 ;  /* 0x00000009490f7c24 */ /* 0x000fe4000f8e020e */
[----:B0-----:R-:W-:-:S04]  /*cd00*/  @P0 IMAD.HI.U32 R14, R12, R17, RZ ;  /* 0x000000110c0e0227 */ /* 0x001fc800078e00ff */
[----:B------:R-:W-:Y:S02]  /*cd10*/  IMAD.MOV R19, RZ, RZ, -R19 ;  /* 0x000000ffff137224 */ /* 0x000fe400078e0a13 */
[----:B------:R-:W-:Y:S02]  /*cd20*/  IMAD.IADD R11, R11, 0x1, R13 ;  /* 0x000000010b0b7824 */ /* 0x000fe400078e020d */
[----:B------:R-:W-:Y:S01]  /*cd30*/  IMAD.MOV.U32 R13, RZ, RZ, R12 ;  /* 0x000000ffff0d7224 */ /* 0x000fe200078e000c */
[----:B-----5:R-:W-:Y:S01]  /*cd40*/  @P0 SHF.R.U32.HI R13, RZ, R23, R14 ;  /* 0x00000017ff0d0219 */ /* 0x020fe2000001160e */
[----:B-1----:R-:W-:Y:S01]  /*cd50*/  IMAD R16, R74, UR4, RZ ;  /* 0x000000044a107c24 */ /* 0x002fe2000f8e02ff */
[----:B------:R-:W-:Y:S01]  /*cd60*/  ULDC.64 UR4, c[0x0][0xbe0] ;  /* 0x0002f80000047ab9 */ /* 0x000fe20000000a00 */
[----:B------:R-:W-:Y:S02]  /*cd70*/  IMAD R23, R18, R19, UR8 ;  /* 0x0000000812177e24 */ /* 0x000fe4000f8e0213 */
[----:B------:R-:W-:-:S04]  /*cd80*/  IMAD.WIDE.U32 R8, R72, UR9, R8 ;  /* 0x0000000948087c25 */ /* 0x000fc8000f8e0008 */
[----:B------:R-:W-:Y:S01]  /*cd90*/  IMAD R17, R75, UR9, R16 ;  /* 0x000000094b117c24 */ /* 0x000fe2000f8e0210 */
[----:B------:R-:W-:Y:S01]  /*cda0*/  SHF.R.S32.HI R16, RZ, 0x1f, R23 ;  /* 0x0000001fff107819 */ /* 0x000fe20000011417 */
[----:B------:R-:W-:Y:S01]  /*cdb0*/  IMAD.WIDE.U32 R10, R74, UR9, R10 ;  /* 0x000000094a0a7c25 */ /* 0x000fe2000f8e000a */
[----:B------:R-:W-:-:S03]  /*cdc0*/  ULDC.64 UR8, c[0x0][0xb28] ;  /* 0x0002ca0000087ab9 */ /* 0x000fc60000000a00 */
[----:B------:R-:W-:Y:S02]  /*cdd0*/  IMAD.IADD R9, R9, 0x1, R15 ;  /* 0x0000000109097824 */ /* 0x000fe400078e020f */
[----:B------:R-:W-:-:S04]  /*cde0*/  @P0 IMAD.HI.U32 R89, R12, R89, RZ ;  /* 0x000000590c590227 */ /* 0x000fc800078e00ff */
[----:B------:R-:W-:Y:S02]  /*cdf0*/  IMAD.IADD R11, R11, 0x1, R17 ;  /* 0x000000010b0b7824 */ /* 0x000fe400078e0211 */
[----:B------:R-:W-:Y:S02]  /*ce00*/  IMAD R17, R16, UR6, RZ ;  /* 0x0000000610117c24 */ /* 0x000fe4000f8e02ff */
[----:B------:R-:W-:-:S04]  /*ce10*/  IMAD.WIDE.U32 R8, R23, UR4, R8 ;  /* 0x0000000417087c25 */ /* 0x000fc8000f8e0008 */
[----:B------:R-:W-:Y:S01]  /*ce20*/  IMAD.MOV.U32 R15, RZ, RZ, R12 ;  /* 0x000000ffff0f7224 */ /* 0x000fe200078e000c */
[----:B------:R-:W-:Y:S01]  /*ce30*/  @P0 SHF.R.U32.HI R15, RZ, R90, R89 ;  /* 0x0000005aff0f0219 */ /* 0x000fe20000011659 */
[----:B------:R-:W-:Y:S01]  /*ce40*/  IMAD R14, R16, UR4, RZ ;  /* 0x00000004100e7c24 */ /* 0x000fe2000f8e02ff */
[----:B------:R-:W-:Y:S01]  /*ce50*/  IADD3 R8, P0, R13, R8, RZ ;  /* 0x000000080d087210 */ /* 0x000fe20007f1e0ff */
[C---:B------:R-:W-:Y:S01]  /*ce60*/  IMAD R19, R23.reuse, UR7, R17 ;  /* 0x0000000717137c24 */ /* 0x040fe2000f8e0211 */
[--C-:B------:R-:W-:Y:S01]  /*ce70*/  SHF.R.S32.HI R17, RZ, 0x1f, R13.reuse ;  /* 0x0000001fff117819 */ /* 0x100fe2000001140d */
[----:B------:R-:W-:Y:S02]  /*ce80*/  IMAD.MOV R13, RZ, RZ, -R13 ;  /* 0x000000ffff0d7224 */ /* 0x000fe400078e0a0d */
[----:B------:R-:W-:Y:S01]  /*ce90*/  IMAD R16, R23, UR5, R14 ;  /* 0x0000000517107c24 */ /* 0x000fe2000f8e020e */
[--C-:B------:R-:W-:Y:S01]  /*cea0*/  SHF.R.S32.HI R14, RZ, 0x1f, R15.reuse ;  /* 0x0000001fff0e7819 */ /* 0x100fe2000001140f */
[----:B------:R-:W-:Y:S01]  /*ceb0*/  IMAD.MOV R18, RZ, RZ, -R15 ;  /* 0x000000ffff127224 */ /* 0x000fe200078e0a0f */
[----:B------:R-:W-:Y:S01]  /*cec0*/  ULDC.64 UR4, c[0x0][0xb30] ;  /* 0x0002cc0000047ab9 */ /* 0x000fe20000000a00 */
[----:B------:R-:W-:Y:S01]  /*ced0*/  IMAD R13, R21, R13, R12 ;  /* 0x0000000d150d7224 */ /* 0x000fe200078e020c */
[----:B------:R-:W-:Y:S01]  /*cee0*/  IADD3.X R9, R17, R9, R16, P0, !PT ;  /* 0x0000000911097210 */ /* 0x000fe200007fe410 */
[----:B------:R-:W-:Y:S01]  /*cef0*/  IMAD.WIDE.U32 R10, R23, UR6, R10 ;  /* 0x00000006170a7c25 */ /* 0x000fe2000f8e000a */
[----:B------:R-:W-:-:S03]  /*cf00*/  ULDC.64 UR6, c[0x0][0xbc8] ;  /* 0x0002f20000067ab9 */ /* 0x000fc60000000a00 */
[----:B------:R-:W-:Y:S02]  /*cf10*/  IMAD R14, R14, UR4, RZ ;  /* 0x000000040e0e7c24 */ /* 0x000fe4000f8e02ff */
[----:B------:R-:W-:Y:S01]  /*cf20*/  IMAD R17, R21, R18, R12 ;  /* 0x0000001215117224 */ /* 0x000fe200078e020c */
[----:B------:R-:W-:Y:S01]  /*cf30*/  SHF.R.S32.HI R12, RZ, 0x1f, R13 ;  /* 0x0000001fff0c7819 */ /* 0x000fe2000001140d */
[----:B------:R-:W-:Y:S02]  /*cf40*/  IMAD.IADD R11, R11, 0x1, R19 ;  /* 0x000000010b0b7824 */ /* 0x000fe400078e0213 */
[C---:B------:R-:W-:Y:S01]  /*cf50*/  IMAD R19, R15.reuse, UR5, R14 ;  /* 0x000000050f137c24 */ /* 0x040fe2000f8e020e */
[----:B------:R-:W-:Y:S01]  /*cf60*/  SHF.R.S32.HI R14, RZ, 0x1f, R17 ;  /* 0x0000001fff0e7819 */ /* 0x000fe20000011411 */
[----:B------:R-:W-:Y:S01]  /*cf70*/  IMAD.WIDE.U32 R10, R15, UR4, R10 ;  /* 0x000000040f0a7c25 */ /* 0x000fe2000f8e000a */
[----:B------:R-:W0:Y:S01]  /*cf80*/  S2UR UR5, SR_CgaCtaId ;  /* 0x00000000000579c3 */ /* 0x000e220000008800 */
[----:B------:R-:W-:-:S02]  /*cf90*/  UMOV UR4, 0x400 ;  /* 0x0000040000047882 */ /* 0x000fc40000000000 */
[----:B------:R-:W-:Y:S02]  /*cfa0*/  IMAD R12, R12, UR6, RZ ;  /* 0x000000060c0c7c24 */ /* 0x000fe4000f8e02ff */
[----:B------:R-:W-:Y:S02]  /*cfb0*/  IMAD.IADD R11, R11, 0x1, R19 ;  /* 0x000000010b0b7824 */ /* 0x000fe400078e0213 */
[----:B------:R-:W-:Y:S02]  /*cfc0*/  IMAD R14, R14, UR8, RZ ;  /* 0x000000080e0e7c24 */ /* 0x000fe4000f8e02ff */
[C---:B------:R-:W-:Y:S02]  /*cfd0*/  IMAD R15, R13.reuse, UR7, R12 ;  /* 0x000000070d0f7c24 */ /* 0x040fe4000f8e020c */
[----:B------:R-:W-:Y:S01]  /*cfe0*/  IMAD.WIDE.U32 R8, R13, UR6, R8 ;  /* 0x000000060d087c25 */ /* 0x000fe2000f8e0008 */
[----:B------:R-:W-:-:S03]  /*cff0*/  ULDC.64 UR6, c[0x0][0xba8] ;  /* 0x0002ea0000067ab9 */ /* 0x000fc60000000a00 */
[C---:B------:R-:W-:Y:S01]  /*d000*/  IMAD R19, R17.reuse, UR9, R14 ;  /* 0x0000000911137c24 */ /* 0x040fe2000f8e020e */
[----:B------:R-:W-:Y:S01]  /*d010*/  LEA R12, P0, R8, UR6, 0x2 ;  /* 0x00000006080c7c11 */ /* 0x000fe2000f8010ff */
[----:B------:R-:W-:Y:S01]  /*d020*/  IMAD.WIDE.U32 R10, R17, UR8, R10 ;  /* 0x00000008110a7c25 */ /* 0x000fe2000f8e000a */
[----:B------:R-:W-:Y:S01]  /*d030*/  ULDC.64 UR8, c[0x0][0xb00] ;  /* 0x0002c00000087ab9 */ /* 0x000fe20000000a00 */
[----:B------:R-:W-:Y:S02]  /*d040*/  ULDC UR6, c[0x0][0xa88] ;  /* 0x0002a20000067ab9 */ /* 0x000fe40000000800 */
[----:B------:R-:W-:Y:S01]  /*d050*/  IMAD.IADD R13, R9, 0x1, R15 ;  /* 0x00000001090d7824 */ /* 0x000fe200078e020f */
[----:B------:R-:W-:Y:S01]  /*d060*/  LEA R72, P1, R10, UR8, 0x2 ;  /* 0x000000080a487c11 */ /* 0x000fe2000f8210ff */
[----:B------:R-:W-:Y:S01]  /*d070*/  IMAD.IADD R9, R11, 0x1, R19 ;  /* 0x000000010b097824 */ /* 0x000fe200078e0213 */
[----:B0-----:R-:W-:Y:S01]  /*d080*/  ULEA UR4, UR5, UR4, 0x18 ;  /* 0x0000000405047291 */ /* 0x001fe2000f8ec03f */
[----:B------:R-:W-:Y:S01]  /*d090*/  IMAD R7, R20, 0x80, R7 ;  /* 0x0000008014077824 */ /* 0x000fe200078e0207 */
[----:B------:R-:W-:Y:S01]  /*d0a0*/  LEA.HI.X R13, R8, UR7, R13, 0x2, P0 ;  /* 0x00000007080d7c11 */ /* 0x000fe200080f140d */
[----:B------:R-:W-:Y:S01]  /*d0b0*/  IMAD R20, R21, UR6, RZ ;  /* 0x0000000615147c24 */ /* 0x000fe2000f8e02ff */
[----:B------:R-:W-:Y:S01]  /*d0c0*/  LEA.HI.X R73, R10, UR9, R9, 0x2, P1 ;  /* 0x000000090a497c11 */ /* 0x000fe200088f1409 */
[----:B------:R-:W-:Y:S01]  /*d0d0*/  SHFL.IDX PT, R8, R12, RZ, 0x1c1f ;  /* 0x001c1fff0c087589 */ /* 0x000fe200000e0000 */
[----:B------:R-:W-:Y:S01]  /*d0e0*/  LOP3.LUT P0, RZ, R22, 0x3, RZ, 0xc0, !PT ;  /* 0x0000000316ff7812 */ /* 0x000fe2000780c0ff */
[C---:B------:R-:W-:Y:S01]  /*d0f0*/  VIADD R21, R7.reuse, 0x8 ;  /* 0x0000000807157836 */ /* 0x040fe20000000000 */
[----:B------:R-:W-:Y:S01]  /*d100*/  UIADD3 UR4, UR4, 0x2a820, URZ ;  /* 0x0002a82004047890 */ /* 0x000fe2000fffe03f */
[----:B------:R-:W0:Y:S01]  /*d110*/  SHFL.IDX PT, R9, R13, RZ, 0x1c1f ;  /* 0x001c1fff0d097589 */ /* 0x000e2200000e0000 */
[----:B------:R-:W-:-:S02]  /*d120*/  ISETP.GE.OR P1, PT, R7, R20, P0 ;  /* 0x000000140700720c */ /* 0x000fc40000726670 */
[-C--:B------:R-:W-:Y:S01]  /*d130*/  ISETP.GE.OR P0, PT, R21, R20.reuse, P0 ;  /* 0x000000141500720c */ /* 0x080fe20000706670 */
[----:B------:R-:W-:Y:S01]  /*d140*/  SHFL.IDX PT, R10, R12, 0x1, 0x1c1f ;  /* 0x003c1f000c0a7f89 */ /* 0x000fe200000e0000 */
[----:B------:R-:W-:Y:S01]  /*d150*/  UPRMT UR4, URZ, 0x654, UR4 ;  /* 0x000006543f047896 */ /* 0x000fe20008000004 */
[----:B------:R-:W-:Y:S02]  /*d160*/  ISETP.GE.AND P2, PT, R7, R20, PT ;  /* 0x000000140700720c */ /* 0x000fe40003f46270 */
[----:B------:R1:W2:Y:S04]  /*d170*/  SHFL.IDX PT, R11, R13, 0x1, 0x1c1f ;  /* 0x003c1f000d0b7f89 */ /* 0x0002a800000e0000 */
[----:B------:R3:W4:Y:S02]  /*d180*/  SHFL.IDX PT, R18, R72, RZ, 0x1c1f ;  /* 0x001c1fff48127589 */ /* 0x00072400000e0000 */
[----:B------:R-:W-:Y:S01]  /*d190*/  SYNCS.ARRIVE.TRANS64.RED.A1T0 RZ, [UR4], RZ ;  /* 0x000000ffffff79a7 */ /* 0x000fe20008100404 */
[----:B-1----:R-:W-:Y:S01]  /*d1a0*/  LOP3.LUT R13, R88, 0x7ffffffc, RZ, 0xc0, !PT ;  /* 0x7ffffffc580d7812 */ /* 0x002fe200078ec0ff */
[----:B------:R3:W1:Y:S04]  /*d1b0*/  SHFL.IDX PT, R19, R73, RZ, 0x1c1f ;  /* 0x001c1fff49137589 */ /* 0x00066800000e0000 */
[----:B------:R-:W-:Y:S01]  /*d1c0*/  IMAD.IADD R13, R22, 0x1, -R13 ;  /* 0x00000001160d7824 */ /* 0x000fe200078e0a0d */
[----:B0-----:R3:W-:Y:S03]  /*d1d0*/  @!P1 ST.E desc[UR36][R8.64], R6 ;  /* 0x0000000608009985 */ /* 0x0017e6000c101924 */
[----:B------:R-:W-:Y:S01]  /*d1e0*/  IMAD.SHL.U32 R23, R13, 0x2, RZ ;  /* 0x000000020d177824 */ /* 0x000fe200078e00ff */
[----:B--2---:R3:W-:Y:S01]  /*d1f0*/  @!P0 ST.E desc[UR36][R10.64], R0 ;  /* 0x000000000a008985 */ /* 0x0047e2000c101924 */
[----:B------:R-:W-:Y:S05]  /*d200*/  @P2 BRA `(.L_x_1057) ;  /* 0x0000000400782947 */ /* 0x000fea0003800000 */
[C---:B---3--:R-:W-:Y:S01]  /*d210*/  VIADD R0, R23.reuse, 0x8 ;  /* 0x0000000817007836 */ /* 0x048fe20000000000 */
        /* <DEDUP_REMOVED lines=9> */
[----:B------:R-:W-:-:S02]  /*d2b0*/  VIADD R14, R23, 0x38 ;  /* 0x00000038170e7836 */ /* 0x000fc40000000000 */
[----:B------:R-:W-:Y:S01]  /*d2c0*/  VIADD R15, R23, 0x40 ;  /* 0x00000040170f7836 */ /* 0x000fe20000000000 */
[----:B------:R-:W-:Y:S01]  /*d2d0*/  ISETP.GE.AND P4, PT, R13, UR4, PT ;  /* 0x000000040d007c0c */ /* 0x000fe2000bf86270 */
[C---:B------:R-:W-:Y:S01]  /*d2e0*/  VIADD R16, R23.reuse, 0x50 ;  /* 0x0000005017107836 */ /* 0x040fe20000000000 */
[----:B------:R-:W-:Y:S01]  /*d2f0*/  ISETP.GE.AND P5, PT, R14, UR4, PT ;  /* 0x000000040e007c0c */ /* 0x000fe2000bfa6270 */
[----:B-1--4-:R-:W-:Y:S01]  /*d300*/  @!P2 IMAD.WIDE R6, R23, 0x4, R18 ;  /* 0x000000041706a825 */ /* 0x012fe200078e0212 */
[----:B------:R-:W-:Y:S02]  /*d310*/  ISETP.GE.AND P6, PT, R15, UR4, PT ;  /* 0x000000040f007c0c */ /* 0x000fe4000bfc6270 */
[----:B------:R-:W-:Y:S01]  /*d320*/  @!P3 LEA.HI R0, R0, R0, RZ, 0x1 ;  /* 0x000000000000b211 */ /* 0x000fe200078f08ff */
[----:B------:R-:W-:Y:S01]  /*d330*/  VIADD R22, R23, 0x60 ;  /* 0x0000006017167836 */ /* 0x000fe20000000000 */
[----:B------:R0:W-:Y:S01]  /*d340*/  @!P2 ST.E.64 desc[UR36][R6.64], R24 ;  /* 0x000000180600a985 */ /* 0x0001e2000c101b24 */
[----:B------:R-:W-:-:S02]  /*d350*/  @!P0 LEA.HI R10, R10, R10, RZ, 0x1 ;  /* 0x0000000a0a0a8211 */ /* 0x000fc400078f08ff */
[----:B------:R-:W-:Y:S01]  /*d360*/  @!P3 LOP3.LUT R9, R0, 0xfffffffe, RZ, 0xc0, !PT ;  /* 0xfffffffe0009b812 */ /* 0x000fe200078ec0ff */
[----:B------:R-:W-:Y:S01]  /*d370*/  VIADD R0, R23, 0x20 ;  /* 0x0000002017007836 */ /* 0x000fe20000000000 */
[----:B------:R-:W-:Y:S02]  /*d380*/  @!P1 LEA.HI R11, R11, R11, RZ, 0x1 ;  /* 0x0000000b0b0b9211 */ /* 0x000fe400078f08ff */
[----:B------:R-:W-:Y:S01]  /*d390*/  @!P5 LEA.HI R14, R14, R14, RZ, 0x1 ;  /* 0x0000000e0e0ed211 */ /* 0x000fe200078f08ff */
[----:B------:R-:W-:Y:S01]  /*d3a0*/  @!P3 IMAD.WIDE R8, R9, 0x4, R18 ;  /* 0x000000040908b825 */ /* 0x000fe200078e0212 */
[----:B------:R-:W-:Y:S02]  /*d3b0*/  ISETP.GE.AND P2, PT, R0, UR4, PT ;  /* 0x0000000400007c0c */ /* 0x000fe4000bf46270 */
[----:B------:R-:W-:Y:S02]  /*d3c0*/  @!P5 LOP3.LUT R17, R14, 0xfffffffe, RZ, 0xc0, !PT ;  /* 0xfffffffe0e11d812 */ /* 0x000fe400078ec0ff */
[----:B------:R1:W-:Y:S01]  /*d3d0*/  @!P3 ST.E.64 desc[UR36][R8.64], R28 ;  /* 0x0000001c0800b985 */ /* 0x0003e2000c101b24 */
[----:B------:R-:W-:-:S02]  /*d3e0*/  ISETP.GE.AND P3, PT, R12, UR4, PT ;  /* 0x000000040c007c0c */ /* 0x000fc4000bf66270 */
[----:B0-----:R-:W-:Y:S02]  /*d3f0*/  @!P0 LOP3.LUT R7, R10, 0xfffffffe, RZ, 0xc0, !PT ;  /* 0xfffffffe0a078812 */ /* 0x001fe400078ec0ff */
[----:B------:R-:W-:-:S03]  /*d400*/  @!P4 LEA.HI R10, R13, R13, RZ, 0x1 ;  /* 0x0000000d0d0ac211 */ /* 0x000fc600078f08ff */
[----:B------:R-:W-:Y:S01]  /*d410*/  @!P0 IMAD.WIDE R6, R7, 0x4, R18 ;  /* 0x0000000407068825 */ /* 0x000fe200078e0212 */
[----:B------:R-:W-:-:S04]  /*d420*/  @!P2 LEA.HI R0, R0, R0, RZ, 0x1 ;  /* 0x000000000000a211 */ /* 0x000fc800078f08ff */
[----:B------:R0:W-:Y:S01]  /*d430*/  @!P0 ST.E.64 desc[UR36][R6.64], R32 ;  /* 0x0000002006008985 */ /* 0x0001e2000c101b24 */
[----:B------:R-:W-:Y:S02]  /*d440*/  @!P3 LEA.HI R12, R12, R12, RZ, 0x1 ;  /* 0x0000000c0c0cb211 */ /* 0x000fe400078f08ff */
[----:B-1----:R-:W-:Y:S02]  /*d450*/  @!P1 LOP3.LUT R9, R11, 0xfffffffe, RZ, 0xc0, !PT ;  /* 0xfffffffe0b099812 */ /* 0x002fe400078ec0ff */
[----:B------:R-:W-:Y:S02]  /*d460*/  @!P2 LOP3.LUT R11, R0, 0xfffffffe, RZ, 0xc0, !PT ;  /* 0xfffffffe000ba812 */ /* 0x000fe400078ec0ff */
        /* <DEDUP_REMOVED lines=8> */
[----:B0-----:R-:W-:-:S02]  /*d4f0*/  @!P3 IMAD.WIDE R6, R13, 0x4, R18 ;  /* 0x000000040d06b825 */ /* 0x001fc400078e0212 */
[----:B------:R0:W-:Y:S02]  /*d500*/  @!P2 ST.E.64 desc[UR36][R10.64], R40 ;  /* 0x000000280a00a985 */ /* 0x0001e4000c101b24 */
[----:B------:R-:W-:Y:S02]  /*d510*/  VIADD R0, R23, 0x48 ;  /* 0x0000004817007836 */ /* 0x000fe40000000000 */
[--C-:B------:R-:W-:Y:S01]  /*d520*/  @!P5 IMAD.WIDE R12, R17, 0x4, R18.reuse ;  /* 0x00000004110cd825 */ /* 0x100fe200078e0212 */
[----:B------:R2:W-:Y:S01]  /*d530*/  @!P3 ST.E.64 desc[UR36][R6.64], R44 ;  /* 0x0000002c0600b985 */ /* 0x0005e2000c101b24 */
[----:B------:R-:W-:Y:S02]  /*d540*/  ISETP.GE.AND P3, PT, R22, UR4, PT ;  /* 0x0000000416007c0c */ /* 0x000fe4000bf66270 */
[----:B------:R-:W-:Y:S01]  /*d550*/  VIADD R17, R23, 0x58 ;  /* 0x0000005817117836 */ /* 0x000fe20000000000 */
[----:B------:R-:W-:Y:S01]  /*d560*/  ISETP.GE.AND P0, PT, R0, UR4, PT ;  /* 0x0000000400007c0c */ /* 0x000fe2000bf06270 */
[----:B-1----:R-:W-:Y:S01]  /*d570*/  @!P4 IMAD.WIDE R8, R15, 0x4, R18 ;  /* 0x000000040f08c825 */ /* 0x002fe200078e0212 */
[----:B------:R-:W-:-:S02]  /*d580*/  @!P1 LEA.HI R16, R16, R16, RZ, 0x1 ;  /* 0x0000001010109211 */ /* 0x000fc400078f08ff */
        /* <DEDUP_REMOVED lines=38> */
.L_x_1057:
[----:B------:R-:W-:Y:S05]  /*d7f0*/  BSYNC B0 ;  /* 0x0000000000007941 */ /* 0x000fea0003800000 */
.L_x_1056:
[----:B------:R-:W-:Y:S01]  /*d800*/  ISETP.GE.AND P0, PT, R21, R20, PT ;  /* 0x000000141500720c */ /* 0x000fe20003f06270 */
[----:B0-----:R0:W2:Y:S04]  /*d810*/  SHFL.IDX PT, R15, R73, 0x1, 0x1c1f ;  /* 0x003c1f00490f7f89 */ /* 0x0010a800000e0000 */
[----:B------:R0:W0:Y:S08]  /*d820*/  SHFL.IDX PT, R14, R72, 0x1, 0x1c1f ;  /* 0x003c1f00480e7f89 */ /* 0x00003000000e0000 */
[----:B------:R-:W-:Y:S05]  /*d830*/  @P0 BRA `(.L_x_968) ;  /* 0x0000004400e00947 */ /* 0x000fea0003800000 */
[----:B------:R-:W-:Y:S01]  /*d840*/  ULDC UR4, c[0x0][0xac8] ;  /* 0x0002b20000047ab9 */ /* 0x000fe20000000800 */
[C---:B---3--:R-:W-:Y:S01]  /*d850*/  VIADD R0, R23.reuse, 0x8 ;  /* 0x0000000817007836 */ /* 0x048fe20000000000 */
[C---:B------:R-:W-:Y:S01]  /*d860*/  ISETP.GE.AND P0, PT, R23.reuse, UR4, PT ;  /* 0x0000000417007c0c */ /* 0x040fe2000bf06270 */
[C---:B------:R-:W-:Y:S02]  /*d870*/  VIADD R6, R23.reuse, 0x10 ;  /* 0x0000001017067836 */ /* 0x040fe40000000000 */
[C---:B------:R-:W-:Y:S01]  /*d880*/  VIADD R8, R23.reuse, 0x18 ;  /* 0x0000001817087836 */ /* 0x040fe20000000000 */
[----:B------:R-:W-:Y:S01]  /*d890*/  ISETP.GE.AND P5, PT, R0, UR4, PT ;  /* 0x0000000400007c0c */ /* 0x000fe2000bfa6270 */
[C---:B------:R-:W-:Y:S01]  /*d8a0*/  VIADD R10, R23.reuse, 0x20 ;  /* 0x00000020170a7836 */ /* 0x040fe20000000000 */
[----:B------:R-:W-:Y:S01]  /*d8b0*/  ISETP.GE.AND P6, PT, R6, UR4, PT ;  /* 0x0000000406007c0c */ /* 0x000fe2000bfc6270 */
[C---:B------:R-:W-:Y:S02]  /*d8c0*/  VIADD R11, R23.reuse, 0x28 ;  /* 0x00000028170b7836 */ /* 0x040fe40000000000 */
[C---:B------:R-:W-:Y:S01]  /*d8d0*/  VIADD R12, R23.reuse, 0x30 ;  /* 0x00000030170c7836 */ /* 0x040fe20000000000 */
[----:B------:R-:W-:Y:S01]  /*d8e0*/  ISETP.GE.AND P4, PT, R10, UR4, PT ;  /* 0x000000040a007c0c */ /* 0x000fe2000bf86270 */
[----:B------:R-:W-:Y:S01]  /*d8f0*/  VIADD R13, R23, 0x38 ;  /* 0x00000038170d7836 */ /* 0x000fe20000000000 */
[----:B------:R-:W-:Y:S01]  /*d900*/  ISETP.GE.AND P3, PT, R11, UR4, PT ;  /* 0x000000040b007c0c */ /* 0x000fe2000bf66270 */
[----:B0-2---:R-:W-:Y:S01]  /*d910*/  @!P0 IMAD.WIDE R2, R23, 0x4, R14 ;  /* 0x0000000417028825 */ /* 0x005fe200078e020e */
[----:B------:R-:W-:-:S02]  /*d920*/  ISETP.GE.AND P2, PT, R12, UR4, PT ;  /* 0x000000040c007c0c */ /* 0x000fc4000bf46270 */
[----:B------:R-:W-:Y:S01]  /*d930*/  ISETP.GE.AND P1, PT, R13, UR4, PT ;  /* 0x000000040d007c0c */ /* 0x000fe2000bf26270 */
[C---:B----4-:R-:W-:Y:S01]  /*d940*/  VIADD R18, R23.reuse, 0x40 ;  /* 0x0000004017127836 */ /* 0x050fe20000000000 */
[----:B------:R0:W-:Y:S01]  /*d950*/  @!P0 ST.E.64 desc[UR36][R2.64], R26 ;  /* 0x0000001a02008985 */ /* 0x0001e2000c101b24 */
[----:B------:R-:W-:Y:S01]  /*d960*/  ISETP.GE.AND P0, PT, R8, UR4, PT ;  /* 0x0000000408007c0c */ /* 0x000fe2000bf06270 */
[C---:B------:R-:W-:Y:S01]  /*d970*/  VIADD R20, R23.reuse, 0x48 ;  /* 0x0000004817147836 */ /* 0x040fe20000000000 */
[----:B------:R-:W-:Y:S01]  /*d980*/  @!P5 LEA.HI R0, R0, R0, RZ, 0x1 ;  /* 0x000000000000d211 */ /* 0x000fe200078f08ff */
[----:B------:R-:W-:Y:S01]  /*d990*/  VIADD R21, R23, 0x70 ;  /* 0x0000007017157836 */ /* 0x000fe20000000000 */
[----:B------:R-:W-:Y:S02]  /*d9a0*/  @!P6 LEA.HI R6, R6, R6, RZ, 0x1 ;  /* 0x000000060606e211 */ /* 0x000fe400078f08ff */
[----:B------:R-:W-:Y:S02]  /*d9b0*/  @!P5 LOP3.LUT R7, R0, 0xfffffffe, RZ, 0xc0, !PT ;  /* 0xfffffffe0007d812 */ /* 0x000fe400078ec0ff */
[----:B------:R-:W-:-:S02]  /*d9c0*/  @!P6 LOP3.LUT R9, R6, 0xfffffffe, RZ, 0xc0, !PT ;  /* 0xfffffffe0609e812 */ /* 0x000fc400078ec0ff */
[----:B------:R-:W-:Y:S02]  /*d9d0*/  @!P4 LEA.HI R10, R10, R10, RZ, 0x1 ;  /* 0x0000000a0a0ac211 */ /* 0x000fe400078f08ff */
[----:B------:R-:W-:Y:S01]  /*d9e0*/  @!P3 LEA.HI R0, R11, R11, RZ, 0x1 ;  /* 0x0000000b0b00b211 */ /* 0x000fe200078f08ff */
[--C-:B0-----:R-:W-:Y:S01]  /*d9f0*/  @!P5 IMAD.WIDE R2, R7, 0x4, R14.reuse ;  /* 0x000000040702d825 */ /* 0x101fe200078e020e */
[----:B------:R-:W-:Y:S02]  /*da00*/  @!P0 LEA.HI R8, R8, R8, RZ, 0x1 ;  /* 0x0000000808088211 */ /* 0x000fe400078f08ff */
[----:B------:R-:W-:Y:S01]  /*da10*/  @!P2 LEA.HI R12, R12, R12, RZ, 0x1 ;  /* 0x0000000c0c0ca211 */ /* 0x000fe200078f08ff */
[----:B------:R-:W-:Y:S01]  /*da20*/  @!P6 IMAD.WIDE R6, R9, 0x4, R14 ;  /* 0x000000040906e825 */ /* 0x000fe200078e020e */
[----:B------:R-:W-:Y:S01]  /*da30*/  @!P1 LEA.HI R16, R13, R13, RZ, 0x1 ;  /* 0x0000000d0d109211 */ /* 0x000fe200078f08ff */
[----:B------:R0:W-:Y:S01]  /*da40*/  @!P5 ST.E.64 desc[UR36][R2.64], R30 ;  /* 0x0000001e0200d985 */ /* 0x0001e2000c101b24 */
[----:B------:R-:W-:-:S02]  /*da50*/  @!P0 LOP3.LUT R9, R8, 0xfffffffe, RZ, 0xc0, !PT ;  /* 0xfffffffe08098812 */ /* 0x000fc400078ec0ff */
[----:B------:R-:W-:Y:S01]  /*da60*/  @!P4 LOP3.LUT R11, R10, 0xfffffffe, RZ, 0xc0, !PT ;  /* 0xfffffffe0a0bc812 */ /* 0x000fe200078ec0ff */
[----:B------:R2:W-:Y:S01]  /*da70*/  @!P6 ST.E.64 desc[UR36][R6.64], R34 ;  /* 0x000000220600e985 */ /* 0x0005e2000c101b24 */
[----:B------:R-:W-:Y:S01]  /*da80*/  @!P3 LOP3.LUT R13, R0, 0xfffffffe, RZ, 0xc0, !PT ;  /* 0xfffffffe000db812 */ /* 0x000fe200078ec0ff */
[C---:B------:R-:W-:Y:S01]  /*da90*/  VIADD R0, R23.reuse, 0x50 ;  /* 0x0000005017007836 */ /* 0x040fe20000000000 */
[----:B------:R-:W-:Y:S02]  /*daa0*/  @!P2 LOP3.LUT R17, R12, 0xfffffffe, RZ, 0xc0, !PT ;  /* 0xfffffffe0c11a812 */ /* 0x000fe400078ec0ff */
[----:B-1----:R-:W-:Y:S01]  /*dab0*/  @!P1 LOP3.LUT R19, R16, 0xfffffffe, RZ, 0xc0, !PT ;  /* 0xfffffffe10139812 */ /* 0x002fe200078ec0ff */
[----:B------:R-:W-:Y:S01]  /*dac0*/  VIADD R16, R23, 0x58 ;  /* 0x0000005817107836 */ /* 0x000fe20000000000 */
[----:B------:R-:W-:Y:S02]  /*dad0*/  ISETP.GE.AND P5, PT, R18, UR4, PT ;  /* 0x0000000412007c0c */ /* 0x000fe4000bfa6270 */
[----:B------:R-:W-:Y:S01]  /*dae0*/  ISETP.GE.AND P6, PT, R20, UR4, PT ;  /* 0x0000000414007c0c */ /* 0x000fe2000bfc6270 */
[----:B0-----:R-:W-:-:S04]  /*daf0*/  @!P0 IMAD.WIDE R2, R9, 0x4, R14 ;  /* 0x0000000409028825 */ /* 0x001fc800078e020e */
[--C-:B--2---:R-:W-:Y:S01]  /*db00*/  @!P4 IMAD.WIDE R6, R11, 0x4, R14.reuse ;  /* 0x000000040b06c825 */ /* 0x104fe200078e020e */
[----:B------:R0:W-:Y:S01]  /*db10*/  @!P0 ST.E.64 desc[UR36][R2.64], R38 ;  /* 0x0000002602008985 */ /* 0x0001e2000c101b24 */
[----:B------:R-:W-:Y:S02]  /*db20*/  ISETP.GE.AND P0, PT, R0, UR4, PT ;  /* 0x0000000400007c0c */ /* 0x000fe4000bf06270 */
[--C-:B------:R-:W-:Y:S01]  /*db30*/  @!P3 IMAD.WIDE R8, R13, 0x4, R14.reuse ;  /* 0x000000040d08b825 */ /* 0x100fe200078e020e */
[----:B------:R1:W-:Y:S01]  /*db40*/  @!P4 ST.E.64 desc[UR36][R6.64], R42 ;  /* 0x0000002a0600c985 */ /* 0x0003e2000c101b24 */
[----:B------:R-:W-:Y:S02]  /*db50*/  ISETP.GE.AND P4, PT, R21, UR4, PT ;  /* 0x0000000415007c0c */ /* 0x000fe4000bf86270 */
[----:B------:R-:W-:Y:S01]  /*db60*/  @!P2 IMAD.WIDE R10, R17, 0x4, R14 ;  /* 0x00000004110aa825 */ /* 0x000fe200078e020e */
[----:B------:R2:W-:Y:S01]  /*db70*/  @!P3 ST.E.64 desc[UR36][R8.64], R46 ;  /* 0x0000002e0800b985 */ /* 0x0005e2000c101b24 */
[----:B------:R-:W-:-:S02]  /*db80*/  @!P5 LEA.HI R18, R18, R18, RZ, 0x1 ;  /* 0x000000121212d211 */ /* 0x000fc400078f08ff */
[----:B------:R-:W-:Y:S01]  /*db90*/  @!P1 IMAD.WIDE R12, R19, 0x4, R14 ;  /* 0x00000004130c9825 */ /* 0x000fe200078e020e */
[----:B------:R3:W-:Y:S01]  /*dba0*/  @!P2 ST.E.64 desc[UR36][R10.64], R50 ;  /* 0x000000320a00a985 */ /* 0x0007e2000c101b24 */
[----:B------:R-:W-:Y:S02]  /*dbb0*/  @!P6 LEA.HI R20, R20, R20, RZ, 0x1 ;  /* 0x000000141414e211 */ /* 0x000fe400078f08ff */
[C---:B------:R-:W-:Y:S01]  /*dbc0*/  VIADD R17, R23.reuse, 0x60 ;  /* 0x0000006017117836 */ /* 0x040fe20000000000 */
[----:B------:R4:W-:Y:S01]  /*dbd0*/  @!P1 ST.E.64 desc[UR36][R12.64], R54 ;  /* 0x000000360c009985 */ /* 0x0009e2000c101b24 */
[C---:B------:R-:W-:Y:S01]  /*dbe0*/  VIADD R19, R23.reuse, 0x68 ;  /* 0x0000006817137836 */ /* 0x040fe20000000000 */
[----:B------:R-:W-:Y:S01]  /*dbf0*/  ISETP.GE.AND P1, PT, R16, UR4, PT ;  /* 0x0000000410007c0c */ /* 0x000fe2000bf26270 */
[----:B------:R-:W-:Y:S01]  /*dc00*/  VIADD R23, R23, 0x78 ;  /* 0x0000007817177836 */ /* 0x000fe20000000000 */
[----:B------:R-:W-:Y:S02]  /*dc10*/  ISETP.GE.AND P2, PT, R17, UR4, PT ;  /* 0x0000000411007c0c */ /* 0x000fe4000bf46270 */
[----:B------:R-:W-:-:S02]  /*dc20*/  ISETP.GE.AND P3, PT, R19, UR4, PT ;  /* 0x0000000413007c0c */ /* 0x000fc4000bf66270 */
        /* <DEDUP_REMOVED lines=15> */
[----:B----4-:R-:W-:Y:S01]  /*dd20*/  @!P4 LOP3.LUT R13, R21, 0xfffffffe, RZ, 0xc0, !PT ;  /* 0xfffffffe150dc812 */ /* 0x010fe200078ec0ff */
        /* <DEDUP_REMOVED lines=17> */
.L_x_1055:
        /* <DEDUP_REMOVED lines=8> */
[----:B-1----:R-:W-:Y:S02]  /*dec0*/  IMAD R3, R6, UR4, RZ ;  /* 0x0000000406037c24 */ /* 0x002fe4000f8e02ff */
[----:B------:R-:W-:-:S05]  /*ded0*/  VIADD R0, R0, 0xffffff80 ;  /* 0xffffff8000007836 */ /* 0x000fca0000000000 */
[----:B------:R-:W-:-:S13]  /*dee0*/  ISETP.GE.AND P0, PT, R0, R3, PT ;  /* 0x000000030000720c */ /* 0x000fda0003f06270 */
[----:B------:R-:W-:Y:S05]  /*def0*/  @P0 BRA `(.L_x_968) ;  /* 0x0000004000300947 */ /* 0x000fea0003800000 */
[----:B------:R-:W-:Y:S01]  /*df00*/  ISETP.NE.AND P0, PT, R6, 0x1, PT ;  /* 0x000000010600780c */ /* 0x000fe20003f05270 */
[----:B------:R-:W0:Y:S01]  /*df10*/  S2UR UR4, SR_CTAID.Z ;  /* 0x00000000000479c3 */ /* 0x000e220000002700 */
[----:B------:R-:W-:Y:S01]  /*df20*/  SHF.R.S32.HI R4, RZ, 0x1f, R19 ;  /* 0x0000001fff047819 */ /* 0x000fe20000011413 */
[----:B------:R-:W-:Y:S02]  /*df30*/  ULDC.64 UR6, c[0x0][0xbd0] ;  /* 0x0002f40000067ab9 */ /* 0x000fe40000000a00 */
[----:B------:R-:W-:-:S04]  /*df40*/  IMAD.WIDE.U32 R2, R19, UR6, RZ ;  /* 0x0000000613027c25 */ /* 0x000fc8000f8e00ff */
[----:B------:R-:W1:Y:S01]  /*df50*/  LDC.64 R10, c[0x0][0xbd8] ;  /* 0x0002f600ff0a7b82 */ /* 0x000e620000000a00 */
[----:B------:R-:W-:-:S04]  /*df60*/  IMAD R4, R4, UR6, RZ ;  /* 0x0000000604047c24 */ /* 0x000fc8000f8e02ff */
[----:B------:R-:W-:Y:S02]  /*df70*/  IMAD R5, R19, UR7, R4 ;  /* 0x0000000713057c24 */ /* 0x000fe4000f8e0204 */
[----:B------:R-:W-:Y:S01]  /*df80*/  IMAD.MOV R19, RZ, RZ, -R19 ;  /* 0x000000ffff137224 */ /* 0x000fe200078e0a13 */
[----:B------:R-:W2:Y:S01]  /*df90*/  @P0 LDC R7, c[0x0][0xbec] ;  /* 0x0002fb00ff070b82 */ /* 0x000ea20000000800 */
[----:B------:R-:W-:Y:S02]  /*dfa0*/  IMAD.IADD R3, R3, 0x1, R5 ;  /* 0x0000000103037824 */ /* 0x000fe400078e0205 */
[----:B------:R-:W-:-:S05]  /*dfb0*/  IMAD.MOV.U32 R5, RZ, RZ, R0 ;  /* 0x000000ffff057224 */ /* 0x000fca00078e0000 */
        /* <DEDUP_REMOVED lines=8> */
[----:B------:R-:W-:-:S03]  /*e040*/  ULDC.64 UR4, c[0x0][0xbe0] ;  /* 0x0002f80000047ab9 */ /* 0x000fc60000000a00 */
[----:B------:R-:W-:Y:S02]  /*e050*/  IMAD.IADD R3, R11, 0x1, R3 ;  /* 0x000000010b037824 */ /* 0x000fe400078e0203 */
[----:B---3--:R-:W-:-:S04]  /*e060*/  IMAD R19, R8, R19, UR8 ;  /* 0x0000000808137e24 */ /* 0x008fc8000f8e0213 */
[----:B------:R-:W-:Y:S01]  /*e070*/  IMAD.WIDE.U32 R2, R19, UR4, R2 ;  /* 0x0000000413027c25 */ /* 0x000fe2000f8e0002 */
[----:B0-----:R-:W-:Y:S02]  /*e080*/  @P0 SHF.R.U32.HI R5, RZ, R9, R4 ;  /* 0x00000009ff050219 */ /* 0x001fe40000011604 */
[----:B------:R-:W-:Y:S02]  /*e090*/  SHF.R.S32.HI R4, RZ, 0x1f, R19 ;  /* 0x0000001fff047819 */ /* 0x000fe40000011413 */
[--C-:B------:R-:W-:Y:S01]  /*e0a0*/  SHF.R.S32.HI R9, RZ, 0x1f, R5.reuse ;  /* 0x0000001fff097819 */ /* 0x100fe20000011405 */
[----:B------:R-:W-:Y:S01]  /*e0b0*/  IMAD.MOV R7, RZ, RZ, -R5 ;  /* 0x000000ffff077224 */ /* 0x000fe200078e0a05 */
[----:B------:R-:W-:Y:S01]  /*e0c0*/  IADD3 R2, P0, R5, R2, RZ ;  /* 0x0000000205027210 */ /* 0x000fe20007f1e0ff */
[----:B------:R-:W-:Y:S02]  /*e0d0*/  IMAD R4, R4, UR4, RZ ;  /* 0x0000000404047c24 */ /* 0x000fe4000f8e02ff */
[----:B------:R-:W-:-:S02]  /*e0e0*/  IMAD R7, R6, R7, R0 ;  /* 0x0000000706077224 */ /* 0x000fc400078e0200 */
[----:B------:R-:W-:Y:S01]  /*e0f0*/  IMAD R4, R19, UR5, R4 ;  /* 0x0000000513047c24 */ /* 0x000fe2000f8e0204 */
[----:B------:R-:W-:Y:S02]  /*e100*/  ULDC.64 UR4, c[0x0][0xbc8] ;  /* 0x0002f20000047ab9 */ /* 0x000fe40000000a00 */
[----:B------:R-:W-:Y:S02]  /*e110*/  SHF.R.S32.HI R0, RZ, 0x1f, R7 ;  /* 0x0000001fff007819 */ /* 0x000fe40000011407 */
[----:B------:R-:W-:-:S03]  /*e120*/  IADD3.X R3, R9, R3, R4, P0, !PT ;  /* 0x0000000309037210 */ /* 0x000fc600007fe404 */
[----:B------:R-:W-:Y:S02]  /*e130*/  IMAD R0, R0, UR4, RZ ;  /* 0x0000000400007c24 */ /* 0x000fe4000f8e02ff */
[----:B------:R-:W-:-:S04]  /*e140*/  IMAD.WIDE.U32 R2, R7, UR4, R2 ;  /* 0x0000000407027c25 */ /* 0x000fc8000f8e0002 */
        /* <DEDUP_REMOVED lines=8> */
.L_x_966:
[----:B------:R-:W-:-:S08]  /*e1d0*/  NOP ;  /* 0x0000000000007918 */ /* 0x000fd00000000000 */
[----:B0-----:R-:W0:-:S00]  /*e1e0*/  USETMAXREG.DEALLOC.CTAPOOL 0x28 ;  /* 0x00000028000079c8 */ /* 0x001e0000080e0500 */
        /* <DEDUP_REMOVED lines=16> */
.L_x_1058:
[----:B------:R-:W-:Y:S01]  /*e2f0*/  ULDC UR7, c[0x0][0xc50] ;  /* 0x0003140000077ab9 */ /* 0x000fe20000000800 */
[----:B------:R-:W-:Y:S01]  /*e300*/  UMOV UR41, UR6 ;  /* 0x0000000600297c82 */ /* 0x000fe20008000000 */
[----:B------:R-:W-:-:S11]  /*e310*/  UISETP.NE.AND UP0, UPT, UR7, 0x1, UPT ;  /* 0x000000010700788c */ /* 0x000fd6000bf05270 */
[----:B------:R-:W-:Y:S01]  /*e320*/  @UP0 ULDC UR4, c[0x0][0xc54] ;  /* 0x0003150000040ab9 */ /* 0x000fe20000000800 */
[----:B------:R-:W-:Y:S01]  /*e330*/  @UP0 ULDC UR8, c[0x0][0xc58] ;  /* 0x0003160000080ab9 */ /* 0x000fe20000000800 */
[----:B------:R-:W-:-:S04]  /*e340*/  UIMAD.WIDE.U32 UR4, UR6, UR4, URZ ;  /* 0x00000004060472a5 */ /* 0x000fc8000f8e003f */
[----:B------:R-:W-:-:S12]  /*e350*/  @UP0 USHF.R.U32.HI UR41, URZ, UR8, UR5 ;  /* 0x000000083f290299 */ /* 0x000fd80008011605 */
.L_x_1059:
[----:B------:R-:W-:Y:S01]  /*e360*/  ISETP.GE.AND P0, PT, R28, RZ, PT ;  /* 0x000000ff1c00720c */ /* 0x000fe20003f06270 */
[----:B------:R-:W-:Y:S01]  /*e370*/  UIADD3 UR47, -UR41, URZ, URZ ;  /* 0x0000003f292f7290 */ /* 0x000fe2000fffe13f */
[----:B------:R-:W-:Y:S02]  /*e380*/  IMAD.MOV.U32 R24, RZ, RZ, 0x1 ;  /* 0x00000001ff187424 */ /* 0x000fe400078e00ff */
[----:B------:R-:W-:Y:S01]  /*e390*/  IMAD.MOV.U32 R0, RZ, RZ, RZ ;  /* 0x000000ffff007224 */ /* 0x000fe200078e00ff */
[----:B------:R-:W-:Y:S01]  /*e3a0*/  UIMAD UR47, UR7, UR47, UR6 ;  /* 0x0000002f072f72a4 */ /* 0x000fe2000f8e0206 */
[----:B------:R-:W-:-:S07]  /*e3b0*/  IMAD.MOV.U32 R8, RZ, RZ, 0x1 ;  /* 0x00000001ff087424 */ /* 0x000fce00078e00ff */
[----:B------:R-:W-:Y:S05]  /*e3c0*/  @!P0 BRA `(.L_x_1060) ;  /* 0x0000003800348947 */ /* 0x000fea0003800000 */
[----:B------:R-:W0:Y:S01]  /*e3d0*/  LDC.64 R2, c[0x0][0xa28] ;  /* 0x00028a00ff027b82 */ /* 0x000e220000000a00 */
[----:B------:R-:W-:Y:S01]  /*e3e0*/  IMAD.MOV.U32 R23, RZ, RZ, RZ ;  /* 0x000000ffff177224 */ /* 0x000fe200078e00ff */
[----:B------:R-:W-:Y:S01]  /*e3f0*/  ULDC UR4, c[0x0][0x448] ;  /* 0x0001120000047ab9 */ /* 0x000fe20000000800 */
[----:B------:R-:W-:Y:S01]  /*e400*/  ULDC UR6, c[0x0][0x2f0] ;  /* 0x0000bc0000067ab9 */ /* 0x000fe20000000800 */
[----:B------:R-:W-:Y:S01]  /*e410*/  ULDC UR10, c[0x0][0x288] ;  /* 0x0000a200000a7ab9 */ /* 0x000fe20000000800 */
[----:B0-----:R-:W-:-:S04]  /*e420*/  ISETP.NE.U32.AND P0, PT, R2, RZ, PT ;  /* 0x000000ff0200720c */ /* 0x001fc80003f05070 */
[----:B------:R-:W-:-:S13]  /*e430*/  ISETP.NE.AND.EX P0, PT, R3, RZ, PT, P0 ;  /* 0x000000ff0300720c */ /* 0x000fda0003f05300 */
[----:B------:R-:W0:Y:S02]  /*e440*/  @P0 LDC.64 R2, c[0x0][0xa28] ;  /* 0x00028a00ff020b82 */ /* 0x000e240000000a00 */
[----:B0-----:R-:W-:-:S05]  /*e450*/  @P0 IMAD.WIDE R2, R28, 0x4, R2 ;  /* 0x000000041c020825 */ /* 0x001fca00078e0202 */
[----:B------:R0:W5:Y:S01]  /*e460*/  @P0 LDG.E R23, desc[UR36][R2.64] ;  /* 0x0000002402170981 */ /* 0x000162000c1e1900 */
[----:B------:R-:W1:Y:S01]  /*e470*/  S2UR UR42, SR_CTAID.X ;  /* 0x00000000002a79c3 */ /* 0x000e620000002500 */
[----:B------:R-:W-:-:S03]  /*e480*/  UISETP.NE.AND UP1, UPT, UR4, 0x1, UPT ;  /* 0x000000010400788c */ /* 0x000fc6000bf25270 */
[----:B------:R-:W-:Y:S01]  /*e490*/  ULDC.64 UR4, c[0x0][0x418] ;  /* 0x0001060000047ab9 */ /* 0x000fe20000000a00 */
[----:B------:R-:W-:Y:S02]  /*e4a0*/  UP2UR UR50, UPR, URZ, 0x2 ;  /* 0x000000023f327883 */ /* 0x000fe40008000000 */
[----:B------:R-:W-:-:S03]  /*e4b0*/  UISETP.NE.U32.AND UP0, UPT, UR4, URZ, UPT ;  /* 0x0000003f0400728c */ /* 0x000fc6000bf05070 */
[----:B------:R-:W-:Y:S01]  /*e4c0*/  ULDC UR4, c[0x0][0x424] ;  /* 0x0001090000047ab9 */ /* 0x000fe20000000800 */
[----:B------:R-:W-:Y:S01]  /*e4d0*/  UISETP.NE.AND.EX UP0, UPT, UR5, URZ, UPT, UP0 ;  /* 0x0000003f0500728c */ /* 0x000fe2000bf05300 */
[----:B------:R-:W-:Y:S02]  /*e4e0*/  @UP1 ULDC UR9, c[0x0][0x450] ;  /* 0x0001140000091ab9 */ /* 0x000fe40000000800 */
[----:B------:R-:W-:Y:S01]  /*e4f0*/  @UP1 ULDC UR5, c[0x0][0x44c] ;  /* 0x0001130000051ab9 */ /* 0x000fe20000000800 */
[----:B------:R-:W-:-:S04]  /*e500*/  USEL UR43, UR4, 0x1, UP0 ;  /* 0x00000001042b7887 */ /* 0x000fc80008000000 */
[----:B------:R-:W-:Y:S02]  /*e510*/  UIMAD UR7, UR43, UR6, 0x5f ;  /* 0x0000005f2b0774a4 */ /* 0x000fe4000f8e0206 */
[----:B------:R-:W-:Y:S02]  /*e520*/  UIMAD UR43, UR43, UR6, URZ ;  /* 0x000000062b2b72a4 */ /* 0x000fe4000f8e023f */
[----:B------:R-:W-:Y:S02]  /*e530*/  UIMAD.WIDE UR6, UR7, 0x2aaaaaab, URZ ;  /* 0x2aaaaaab070678a5 */ /* 0x000fe4000f8e023f */
[----:B-1----:R-:W-:Y:S02]  /*e540*/  USHF.L.U32 UR42, UR42, 0x7, URZ ;  /* 0x000000072a2a7899 */ /* 0x002fe4000800063f */
[----:B------:R-:W-:Y:S02]  /*e550*/  USHF.R.U32.HI UR44, URZ, 0x1f, UR7 ;  /* 0x0000001f3f2c7899 */ /* 0x000fe40008011607 */
[----:B------:R-:W-:-:S02]  /*e560*/  UIADD3 UR8, UR42, 0x7f, URZ ;  /* 0x0000007f2a087890 */ /* 0x000fc4000fffe03f */
[----:B------:R-:W-:Y:S02]  /*e570*/  ULEA.HI.SX32 UR44, UR7, UR44, 0x1c ;  /* 0x0000002c072c7291 */ /* 0x000fe4000f8fe23f */
[----:B------:R-:W-:-:S04]  /*e580*/  UIMAD.WIDE.U32 UR4, UR8, UR5, URZ ;  /* 0x00000005080472a5 */ /* 0x000fc8000f8e003f */
[----:B------:R-:W-:Y:S02]  /*e590*/  @UP1 USHF.R.U32.HI UR8, URZ, UR9, UR5 ;  /* 0x000000093f081299 */ /* 0x000fe40008011605 */
[----:B------:R-:W-:Y:S01]  /*e5a0*/  UIADD3 UR9, UR43, 0x1, -UR10 ;  /* 0x000000012b097890 */ /* 0x000fe2000fffe80a */
[----:B------:R-:W-:Y:S02]  /*e5b0*/  ULDC.64 UR4, c[0x0][0x9e0] ;  /* 0x0002780000047ab9 */ /* 0x000fe40000000a00 */
[----:B------:R-:W-:Y:S02]  /*e5c0*/  UISETP.GE.AND UP0, UPT, UR5, 0x1, UPT ;  /* 0x000000010500788c */ /* 0x000fe4000bf06270 */
[----:B------:R-:W-:-:S04]  /*e5d0*/  UIADD3 UR9, UR9, UR8, URZ ;  /* 0x0000000809097290 */ /* 0x000fc8000fffe03f */
[----:B------:R-:W-:Y:S01]  /*e5e0*/  PLOP3.LUT P1, PT, PT, PT, UP0, 0x80, 0x0 ;  /* 0x000000000000781c */ /* 0x000fe20003f2f008 */
[----:B------:R-:W-:-:S12]  /*e5f0*/  UIADD3 UR4, UR9, UR4, URZ ;  /* 0x0000000409047290 */ /* 0x000fd8000fffe03f */
[----:B0-----:R-:W-:Y:S05]  /*e600*/  @!P1 BRA `(.L_x_1061) ;  /* 0x0000000000449947 */ /* 0x001fea0003800000 */
[----:B------:R-:W-:Y:S01]  /*e610*/  ISETP.LT.AND P0, PT, RZ, UR9, PT ;  /* 0x00000009ff007c0c */ /* 0x000fe2000bf01270 */
[----:B------:R-:W-:-:S12]  /*e620*/  UIADD3 UR8, UR9, -0x1, URZ ;  /* 0xffffffff09087890 */ /* 0x000fd8000fffe03f */
[----:B------:R-:W-:Y:S05]  /*e630*/  @P0 BRA `(.L_x_1062) ;  /* 0x00000000001c0947 */ /* 0x000fea0003800000 */
[----:B------:R-:W-:Y:S02]  /*e640*/  UISETP.NE.AND UP0, UPT, UR5, 0x1, UPT ;  /* 0x000000010500788c */ /* 0x000fe4000bf05270 */
[----:B------:R-:W-:-:S09]  /*e650*/  UIADD3 UR8, -UR9, URZ, URZ ;  /* 0x0000003f09087290 */ /* 0x000fd2000fffe13f */
[----:B------:R-:W-:Y:S02]  /*e660*/  @UP0 ULDC.64 UR12, c[0x0][0x9e8] ;  /* 0x00027a00000c0ab9 */ /* 0x000fe40000000a00 */
[----:B------:R-:W-:-:S04]  /*e670*/  UIMAD.WIDE.U32 UR6, UR8, UR12, URZ ;  /* 0x0000000c080672a5 */ /* 0x000fc8000f8e003f */
[----:B------:R-:W-:-:S04]  /*e680*/  @UP0 USHF.R.U32.HI UR8, URZ, UR13, UR7 ;  /* 0x0000000d3f080299 */ /* 0x000fc80008011607 */
[----:B------:R-:W-:Y:S01]  /*e690*/  ULOP3.LUT UR8, URZ, UR8, URZ, 0x33, !UPT ;  /* 0x000000083f087292 */ /* 0x000fe2000f8e333f */
[----:B------:R-:W-:Y:S11]  /*e6a0*/  BRA `(.L_x_1063) ;  /* 0x0000000000107947 */ /* 0x000ff60003800000 */
.L_x_1062:
[----:B------:R-:W-:-:S11]  /*e6b0*/  UISETP.NE.AND UP0, UPT, UR5, 0x1, UPT ;  /* 0x000000010500788c */ /* 0x000fd6000bf05270 */
[----:B------:R-:W-:Y:S02]  /*e6c0*/  @UP0 ULDC.64 UR12, c[0x0][0x9e8] ;  /* 0x00027a00000c0ab9 */ /* 0x000fe40000000a00 */
[----:B------:R-:W-:-:S04]  /*e6d0*/  UIMAD.WIDE.U32 UR6, UR8, UR12, URZ ;  /* 0x0000000c080672a5 */ /* 0x000fc8000f8e003f */
[----:B------:R-:W-:-:S12]  /*e6e0*/  @UP0 USHF.R.U32.HI UR8, URZ, UR13, UR7 ;  /* 0x0000000d3f080299 */ /* 0x000fd80008011607 */
.L_x_1063:
[----:B------:R-:W-:-:S04]  /*e6f0*/  UIMAD UR8, UR8, UR5, UR5 ;  /* 0x00000005080872a4 */ /* 0x000fc8000f8e0205 */
[----:B------:R-:W-:-:S04]  /*e700*/  UISETP.LT.AND UP0, UPT, UR4, UR8, UPT ;  /* 0x000000080400728c */ /* 0x000fc8000bf01270 */
[----:B------:R-:W-:-:S12]  /*e710*/  USEL UR4, UR4, UR8, UP0 ;  /* 0x0000000804047287 */ /* 0x000fd80008000000 */
.L_x_1061:
[----:B------:R-:W-:Y:S02]  /*e720*/  UISETP.NE.AND UP0, UPT, UR50, URZ, UPT ;  /* 0x0000003f3200728c */ /* 0x000fe4000bf05270 */
[----:B------:R-:W-:-:S03]  /*e730*/  UIADD3 UR6, UR4, 0x5f, URZ ;  /* 0x0000005f04067890 */ /* 0x000fc6000fffe03f */
[----:B------:R-:W-:Y:S01]  /*e740*/  UMOV UR4, UR42 ;  /* 0x0000002a00047c82 */ /* 0x000fe20008000000 */
[----:B------:R-:W-:-:S04]  /*e750*/  UIMAD.WIDE UR6, UR6, 0x2aaaaaab, URZ ;  /* 0x2aaaaaab060678a5 */ /* 0x000fc8000f8e023f */
[----:B------:R-:W-:Y:S01]  /*e760*/  USHF.R.U32.HI UR45, URZ, 0x1f, UR7 ;  /* 0x0000001f3f2d7899 */ /* 0x000fe20008011607 */
[----:B------:R-:W-:Y:S02]  /*e770*/  @UP0 ULDC UR8, c[0x0][0x44c] ;  /* 0x0001130000080ab9 */ /* 0x000fe40000000800 */
[----:B------:R-:W-:Y:S01]  /*e780*/  @UP0 ULDC UR6, c[0x0][0x450] ;  /* 0x0001140000060ab9 */ /* 0x000fe20000000800 */
[----:B------:R-:W-:Y:S02]  /*e790*/  UIMAD.WIDE.U32 UR8, UR42, UR8, URZ ;  /* 0x000000082a0872a5 */ /* 0x000fe4000f8e003f */
[----:B------:R-:W-:Y:S02]  /*e7a0*/  ULEA.HI.SX32 UR45, UR7, UR45, 0x1c ;  /* 0x0000002d072d7291 */ /* 0x000fe4000f8fe23f */
[----:B------:R-:W-:Y:S02]  /*e7b0*/  @UP0 USHF.R.U32.HI UR4, URZ, UR6, UR9 ;  /* 0x000000063f040299 */ /* 0x000fe40008011609 */
[----:B------:R-:W-:-:S02]  /*e7c0*/  UISETP.LT.AND UP0, UPT, UR44, UR45, UPT ;  /* 0x0000002d2c00728c */ /* 0x000fc4000bf01270 */
[----:B------:R-:W-:Y:S01]  /*e7d0*/  UIADD3 UR4, UR4, -UR10, UR43 ;  /* 0x8000000a04047290 */ /* 0x000fe2000fffe02b */
[----:B------:R-:W-:Y:S01]  /*e7e0*/  ULDC UR8, c[0x0][0x9dc] ;  /* 0x0002770000087ab9 */ /* 0x000fe20000000800 */
[----:B------:R-:W-:Y:S02]  /*e7f0*/  USEL UR12, UR44, UR45, UP0 ;  /* 0x0000002d2c0c7287 */ /* 0x000fe40008000000 */
[----:B------:R-:W-:Y:S01]  /*e800*/  UIADD3 UR8, UR4, -UR8, URZ ;  /* 0x8000000804087290 */ /* 0x000fe2000fffe03f */
[----:B------:R-:W-:Y:S11]  /*e810*/  @!P1 BRA `(.L_x_1064) ;  /* 0x0000000000449947 */ /* 0x000ff60003800000 */
[----:B------:R-:W-:-:S06]  /*e820*/  UISETP.GT.AND UP0, UPT, UR4, -0x1, UPT ;  /* 0xffffffff0400788c */ /* 0x000fcc000bf04270 */
[----:B------:R-:W-:-:S13]  /*e830*/  PLOP3.LUT P0, PT, PT, PT, UP0, 0x80, 0x0 ;  /* 0x000000000000781c */ /* 0x000fda0003f0f008 */
[----:B------:R-:W-:Y:S05]  /*e840*/  @P0 BRA `(.L_x_1065) ;  /* 0x00000000001c0947 */ /* 0x000fea0003800000 */
[----:B------:R-:W-:Y:S02]  /*e850*/  UISETP.NE.AND UP0, UPT, UR5, 0x1, UPT ;  /* 0x000000010500788c */ /* 0x000fe4000bf05270 */
[----:B------:R-:W-:-:S09]  /*e860*/  ULOP3.LUT UR4, URZ, UR4, URZ, 0x33, !UPT ;  /* 0x000000043f047292 */ /* 0x000fd2000f8e333f */
[----:B------:R-:W-:Y:S02]  /*e870*/  @UP0 ULDC.64 UR10, c[0x0][0x9e8] ;  /* 0x00027a00000a0ab9 */ /* 0x000fe40000000a00 */
[----:B------:R-:W-:-:S04]  /*e880*/  UIMAD.WIDE.U32 UR6, UR4, UR10, URZ ;  /* 0x0000000a040672a5 */ /* 0x000fc8000f8e003f */
[----:B------:R-:W-:-:S04]  /*e890*/  @UP0 USHF.R.U32.HI UR4, URZ, UR11, UR7 ;  /* 0x0000000b3f040299 */ /* 0x000fc80008011607 */
[----:B------:R-:W-:Y:S01]  /*e8a0*/  ULOP3.LUT UR4, URZ, UR4, URZ, 0x33, !UPT ;  /* 0x000000043f047292 */ /* 0x000fe2000f8e333f */
[----:B------:R-:W-:Y:S11]  /*e8b0*/  BRA `(.L_x_1066) ;  /* 0x0000000000107947 */ /* 0x000ff60003800000 */
.L_x_1065:
[----:B------:R-:W-:-:S11]  /*e8c0*/  UISETP.NE.AND UP0, UPT, UR5, 0x1, UPT ;  /* 0x000000010500788c */ /* 0x000fd6000bf05270 */
[----:B------:R-:W-:Y:S02]  /*e8d0*/  @UP0 ULDC.64 UR10, c[0x0][0x9e8] ;  /* 0x00027a00000a0ab9 */ /* 0x000fe40000000a00 */
[----:B------:R-:W-:-:S04]  /*e8e0*/  UIMAD.WIDE.U32 UR6, UR4, UR10, URZ ;  /* 0x0000000a040672a5 */ /* 0x000fc8000f8e003f */
[----:B------:R-:W-:-:S12]  /*e8f0*/  @UP0 USHF.R.U32.HI UR4, URZ, UR11, UR7 ;  /* 0x0000000b3f040299 */ /* 0x000fd80008011607 */
.L_x_1066:
[----:B------:R-:W-:-:S04]  /*e900*/  UIMAD UR4, UR4, UR5, URZ ;  /* 0x00000005040472a4 */ /* 0x000fc8000f8e023f */
[----:B------:R-:W-:-:S04]  /*e910*/  UISETP.LT.AND UP0, UPT, UR8, UR4, UPT ;  /* 0x000000040800728c */ /* 0x000fc8000bf01270 */
[----:B------:R-:W-:-:S12]  /*e920*/  USEL UR8, UR8, UR4, !UP0 ;  /* 0x0000000408087287 */ /* 0x000fd8000c000000 */
.L_x_1064:
[----:B------:R-:W-:Y:S02]  /*e930*/  UIMAD.WIDE UR4, UR8, 0x2aaaaaab, URZ ;  /* 0x2aaaaaab080478a5 */ /* 0x000fe4000f8e023f */
[----:B------:R-:W-:Y:S02]  /*e940*/  USHF.R.U32.HI UR9, URZ, 0x10, UR47 ;  /* 0x000000103f097899 */ /* 0x000fe4000801162f */
[----:B------:R-:W-:Y:S02]  /*e950*/  USHF.R.U32.HI UR4, URZ, 0x1f, UR5 ;  /* 0x0000001f3f047899 */ /* 0x000fe40008011605 */
[----:B------:R-:W-:Y:S02]  /*e960*/  ULOP3.LUT UR47, UR47, 0xffff, URZ, 0xc0, !UPT ;  /* 0x0000ffff2f2f7892 */ /* 0x000fe4000f8ec03f */
[----:B------:R-:W-:Y:S01]  /*e970*/  ULEA.HI.SX32 UR4, UR5, UR4, 0x1c ;  /* 0x0000000405047291 */ /* 0x000fe2000f8fe23f */
[----:B------:R-:W-:-:S03]  /*e980*/  UMOV UR40, URZ ;  /* 0x0000003f00287c82 */ /* 0x000fc60008000000 */
[----:B------:R-:W-:-:S04]  /*e990*/  UISETP.LT.AND UP0, UPT, URZ, UR4, UPT ;  /* 0x000000043f00728c */ /* 0x000fc8000bf01270 */
[----:B------:R-:W-:Y:S02]  /*e9a0*/  USEL UR46, URZ, UR4, !UP0 ;  /* 0x000000043f2e7287 */ /* 0x000fe4000c000000 */
[----:B------:R-:W-:Y:S02]  /*e9b0*/  UISETP.NE.AND UP0, UPT, UR9, URZ, UPT ;  /* 0x0000003f0900728c */ /* 0x000fe4000bf05270 */
[----:B------:R-:W-:-:S06]  /*e9c0*/  UISETP.GT.AND UP1, UPT, UR12, UR46, UPT ;  /* 0x0000002e0c00728c */ /* 0x000fcc000bf24270 */
[----:B------:R-:W-:-:S03]  /*e9d0*/  PLOP3.LUT P0, PT, PT, PT, UP1, 0x80, 0x0 ;  /* 0x000000000000781c */ /* 0x000fc60003f0f018 */
[----:B------:R-:W-:-:S10]  /*e9e0*/  @!UP0 ULDC UR9, c[0x0][0x9f0] ;  /* 0x00027c0000098ab9 */ /* 0x000fd40000000800 */
[----:B------:R-:W-:Y:S05]  /*e9f0*/  @!P0 BRA `(.L_x_1067) ;  /* 0x00000000007c8947 */ /* 0x000fea0003800000 */
[----:B------:R-:W-:Y:S01]  /*ea00*/  IABS R0, UR9 ;  /* 0x0000000900007c13 */ /* 0x000fe20008000000 */
[----:B------:R-:W-:Y:S02]  /*ea10*/  UIADD3 UR4, UR9, -0x1, UR12 ;  /* 0xffffffff09047890 */ /* 0x000fe4000fffe00c */
[----:B------:R-:W-:Y:S02]  /*ea20*/  IABS R4, UR9 ;  /* 0x0000000900047c13 */ /* 0x000fe40008000000 */
[----:B------:R-:W-:Y:S01]  /*ea30*/  R2UR UR10, R0 ;  /* 0x00000000000a72ca */ /* 0x000fe200000e0000 */
[----:B------:R-:W-:-:S03]  /*ea40*/  UIADD3 UR6, -UR46, UR4, URZ ;  /* 0x000000042e067290 */ /* 0x000fc6000fffe13f */
[----:B------:R-:W-:-:S03]  /*ea50*/  UMOV UR4, URZ ;  /* 0x0000003f00047c82 */ /* 0x000fc60008000000 */
[----:B------:R-:W-:Y:S01]  /*ea60*/  IABS R3, UR6 ;  /* 0x0000000600037c13 */ /* 0x000fe20008000000 */
[----:B------:R-:W-:-:S03]  /*ea70*/  ULOP3.LUT UR6, UR6, UR9, URZ, 0x3c, !UPT ;  /* 0x0000000906067292 */ /* 0x000fc6000f8e3c3f */
[----:B------:R-:W-:Y:S02]  /*ea80*/  R2UR UR8, R3 ;  /* 0x00000000030872ca */ /* 0x000fe400000e0000 */
        /* <DEDUP_REMOVED lines=22> */
.L_x_1067:
[----:B------:R-:W-:Y:S02]  /*ebf0*/  UIMAD UR51, UR47, UR40, UR46 ;  /* 0x000000282f3372a4 */ /* 0x000fe4000f8e022e */
[----:B------:R-:W-:Y:S02]  /*ec00*/  IMAD.U32 R0, RZ, RZ, UR40 ;  /* 0x00000028ff007e24 */ /* 0x000fe4000f8e00ff */
[----:B------:R-:W-:Y:S02]  /*ec10*/  IMAD.MOV.U32 R24, RZ, RZ, 0x1 ;  /* 0x00000001ff187424 */ /* 0x000fe400078e00ff */
[----:B------:R-:W-:Y:S02]  /*ec20*/  IMAD.MOV.U32 R8, RZ, RZ, 0x1 ;  /* 0x00000001ff087424 */ /* 0x000fe400078e00ff */
[----:B------:R-:W-:-:S05]  /*ec30*/  IMAD.U32 R19, RZ, RZ, UR51 ;  /* 0x00000033ff137e24 */ /* 0x000fca000f8e00ff */
[----:B------:R-:W-:Y:S01]  /*ec40*/  VIADDMNMX R19, R19, R0, UR12, PT ;  /* 0x0000000c13137e46 */ /* 0x000fe2000b800100 */
[----:B------:R-:W-:-:S03]  /*ec50*/  IMAD.MOV.U32 R0, RZ, RZ, RZ ;  /* 0x000000ffff007224 */ /* 0x000fc600078e00ff */
[----:B------:R-:W-:-:S13]  /*ec60*/  ISETP.GT.AND P0, PT, R19, UR51, PT ;  /* 0x0000003313007c0c */ /* 0x000fda000bf04270 */
        /* <DEDUP_REMOVED lines=11> */
[----:B------:R-:W-:Y:S02]  /*ed20*/  IMAD.U32 R4, RZ, RZ, UR4 ;  /* 0x00000004ff047e24 */ /* 0x000fe4000f8e00ff */
[----:B------:R-:W-:Y:S01]  /*ed30*/  IMAD.U32 R5, RZ, RZ, UR5 ;  /* 0x00000005ff057e24 */ /* 0x000fe2000f8e00ff */
[----:B------:R-:W0:Y:S01]  /*ed40*/  LDC.64 R2, c[0x4][R2] ;  /* 0x0100000002027b82 */ /* 0x000e220000000a00 */
[----:B------:R-:W-:Y:S01]  /*ed50*/  ULDC.64 UR4, c[0x4][0x70] ;  /* 0x01001c0000047ab9 */ /* 0x000fe20000000a00 */
[----:B------:R-:W-:Y:S02]  /*ed60*/  IMAD.U32 R6, RZ, RZ, UR6 ;  /* 0x00000006ff067e24 */ /* 0x000fe4000f8e00ff */
[----:B------:R-:W-:-:S02]  /*ed70*/  IMAD.U32 R7, RZ, RZ, UR7 ;  /* 0x00000007ff077e24 */ /* 0x000fc4000f8e00ff */
[----:B------:R-:W-:Y:S02]  /*ed80*/  IMAD.U32 R10, RZ, RZ, UR4 ;  /* 0x00000004ff0a7e24 */ /* 0x000fe4000f8e00ff */
[----:B------:R-:W-:Y:S02]  /*ed90*/  IMAD.U32 R11, RZ, RZ, UR5 ;  /* 0x00000005ff0b7e24 */ /* 0x000fe4000f8e00ff */
[----:B------:R-:W-:Y:S02]  /*eda0*/  IMAD.MOV.U32 R8, RZ, RZ, 0x70 ;  /* 0x00000070ff087424 */ /* 0x000fe400078e00ff */
[----:B------:R-:W-:Y:S02]  /*edb0*/  IMAD.MOV.U32 R12, RZ, RZ, 0x1 ;  /* 0x00000001ff0c7424 */ /* 0x000fe400078e00ff */
[----:B------:R-:W-:-:S07]  /*edc0*/  IMAD.MOV.U32 R13, RZ, RZ, RZ ;  /* 0x000000ffff0d7224 */ /* 0x000fce00078e00ff */
[----:B------:R-:W-:-:S07]  /*edd0*/  LEPC R20, `(.L_x_1068) ;  /* 0x000000001014794e */ /* 0x000fce0000000000 */
[----:B0----5:R-:W-:Y:S05]  /*ede0*/  CALL.ABS.NOINC R2 ;  /* 0x0000000002007343 */ /* 0x021fea0003c00000 */
.L_x_1068:
        /* <DEDUP_REMOVED lines=19> */
[----:B-1---5:R-:W-:Y:S05]  /*ef20*/  CALL.ABS.NOINC R2 ;  /* 0x0000000002007343 */ /* 0x022fea0003c00000 */
.L_x_1070:
[----:B------:R0:W1:Y:S01]  /*ef30*/  LDC.64 R2, c[0x4][R16] ;  /* 0x0100000010027b82 */ /* 0x0000620000000a00 */
[----:B------:R-:W-:Y:S01]  /*ef40*/  ULDC.64 UR4, c[0x4][0xf0] ;  /* 0x01003c0000047ab9 */ /* 0x000fe20000000a00 */
[----:B------:R-:W-:Y:S01]  /*ef50*/  ULDC.64 UR6, c[0x4][0xf8] ;  /* 0x01003e0000067ab9 */ /* 0x000fe20000000a00 */
[----:B------:R-:W-:Y:S02]  /*ef60*/  IMAD.U32 R4, RZ, RZ, UR4 ;  /* 0x00000004ff047e24 */ /* 0x000fe4000f8e00ff */
        /* <DEDUP_REMOVED lines=11> */
.L_x_1069:
[----:B------:R-:W0:Y:S01]  /*f020*/  LDC.64 R2, c[0x0][0x9f8] ;  /* 0x00027e00ff027b82 */ /* 0x000e220000000a00 */
[----:B------:R-:W-:-:S07]  /*f030*/  IMAD.MOV.U32 R32, RZ, RZ, R28 ;  /* 0x000000ffff207224 */ /* 0x000fce00078e001c */
[----:B------:R-:W1:Y:S01]  /*f040*/  LDC R37, c[0x0][0x430] ;  /* 0x00010c00ff257b82 */ /* 0x000e620000000800 */
[C---:B------:R-:W-:Y:S01]  /*f050*/  IMAD.SHL.U32 R26, R25.reuse, 0x10, RZ ;  /* 0x00000010191a7824 */ /* 0x040fe200078e00ff */
[----:B------:R-:W-:Y:S01]  /*f060*/  LOP3.LUT R8, R25, 0x7f, RZ, 0xc0, !PT ;  /* 0x0000007f19087812 */ /* 0x000fe200078ec0ff */
[----:B------:R-:W-:Y:S01]  /*f070*/  VIADD R27, R19, 0xffffffff ;  /* 0xffffffff131b7836 */ /* 0x000fe20000000000 */
[----:B------:R-:W-:Y:S01]  /*f080*/  LOP3.LUT R18, R18, 0xffffffdf, RZ, 0xc0, !PT ;  /* 0xffffffdf12127812 */ /* 0x000fe200078ec0ff */
[----:B------:R-:W-:Y:S01]  /*f090*/  ULDC UR4, c[0x0][0x2f4] ;  /* 0x0000bd0000047ab9 */ /* 0x000fe20000000800 */
[----:B------:R-:W-:Y:S01]  /*f0a0*/  ULDC UR5, c[0x0][0x320] ;  /* 0x0000c80000057ab9 */ /* 0x000fe20000000800 */
[----:B0-----:R-:W-:-:S04]  /*f0b0*/  ISETP.NE.U32.AND P0, PT, R2, RZ, PT ;  /* 0x000000ff0200720c */ /* 0x001fc80003f05070 */
[----:B------:R-:W-:-:S13]  /*f0c0*/  ISETP.NE.AND.EX P0, PT, R3, RZ, PT, P0 ;  /* 0x000000ff0300720c */ /* 0x000fda0003f05300 */
[----:B------:R-:W0:Y:S02]  /*f0d0*/  @P0 LDC.64 R2, c[0x0][0x9f8] ;  /* 0x00027e00ff020b82 */ /* 0x000e240000000a00 */
[----:B0-----:R-:W-:-:S05]  /*f0e0*/  @P0 IMAD.WIDE R2, R28, 0x4, R2 ;  /* 0x000000041c020825 */ /* 0x001fca00078e0202 */
[----:B------:R0:W2:Y:S01]  /*f0f0*/  @P0 LDG.E R32, desc[UR36][R2.64] ;  /* 0x0000002402200981 */ /* 0x0000a2000c1e1900 */
[----:B------:R-:W-:Y:S02]  /*f100*/  LOP3.LUT R26, R26, 0x70, RZ, 0xc0, !PT ;  /* 0x000000701a1a7812 */ /* 0x000fe400078ec0ff */
[----:B------:R-:W-:Y:S02]  /*f110*/  SHF.R.U32.HI R36, RZ, 0x3, R8 ;  /* 0x00000003ff247819 */ /* 0x000fe40000011608 */
[----:B-1----:R-:W-:Y:S02]  /*f120*/  ISETP.NE.AND P1, PT, R37, 0x1, PT ;  /* 0x000000012500780c */ /* 0x002fe40003f25270 */
[----:B------:R-:W-:-:S05]  /*f130*/  LOP3.LUT R33, R26, R36, RZ, 0xfc, !PT ;  /* 0x000000241a217212 */ /* 0x000fca00078efcff */
[----:B------:R-:W-:-:S05]  /*f140*/  IMAD R10, R27, 0x60, R33 ;  /* 0x000000601b0a7824 */ /* 0x000fca00078e0221 */
[C---:B------:R-:W-:Y:S01]  /*f150*/  ISETP.GE.AND P0, PT, R10.reuse, UR43, PT ;  /* 0x0000002b0a007c0c */ /* 0x040fe2000bf06270 */
[----:B0-----:R-:W0:Y:S01]  /*f160*/  @P1 LDC R3, c[0x0][0x434] ;  /* 0x00010d00ff031b82 */ /* 0x001e220000000800 */
[----:B-----5:R-:W-:Y:S01]  /*f170*/  IMAD.IADD R10, R10, 0x1, R23 ;  /* 0x000000010a0a7824 */ /* 0x020fe200078e0217 */
[----:B------:R-:W-:Y:S02]  /*f180*/  @P1 LOP3.LUT R18, R18, 0x20, RZ, 0xfc, !PT ;  /* 0x0000002012121812 */ /* 0x000fe400078efcff */
[----:B------:R-:W-:Y:S01]  /*f190*/  ISETP.GT.U32.OR P0, PT, R33, 0x5f, P0 ;  /* 0x0000005f2100780c */ /* 0x000fe20000704470 */
[----:B------:R-:W-:-:S03]  /*f1a0*/  IMAD.MOV.U32 R9, RZ, RZ, R10 ;  /* 0x000000ffff097224 */ /* 0x000fc600078e000a */
[----:B------:R-:W1:Y:S09]  /*f1b0*/  @P1 LDC R11, c[0x0][0x438] ;  /* 0x00010e00ff0b1b82 */ /* 0x000e720000000800 */
[----:B------:R-:W3:Y:S01]  /*f1c0*/  @!P0 LDC.64 R6, c[0x0][0x428] ;  /* 0x00010a00ff068b82 */ /* 0x000ee20000000a00 */
[----:B0-----:R-:W-:-:S07]  /*f1d0*/  @P1 IMAD.HI.U32 R0, R10, R3, RZ ;  /* 0x000000030a001227 */ /* 0x001fce00078e00ff */
[----:B------:R-:W0:Y:S01]  /*f1e0*/  @!P0 LDC.64 R4, c[0x0][0x418] ;  /* 0x00010600ff048b82 */ /* 0x000e220000000a00 */
[----:B-1----:R-:W-:-:S04]  /*f1f0*/  @P1 SHF.R.U32.HI R9, RZ, R11, R0 ;  /* 0x0000000bff091219 */ /* 0x002fc80000011600 */
[--C-:B------:R-:W-:Y:S01]  /*f200*/  @!P0 SHF.R.S32.HI R3, RZ, 0x1f, R9.reuse ;  /* 0x0000001fff038819 */ /* 0x100fe20000011409 */
[----:B------:R-:W-:Y:S01]  /*f210*/  @!P0 IMAD.MOV.U32 R2, RZ, RZ, R9 ;  /* 0x000000ffff028224 */ /* 0x000fe200078e0009 */
[----:B------:R-:W-:Y:S01]  /*f220*/  LOP3.LUT R18, R18, 0xfffffffb, RZ, 0xc0, !PT ;  /* 0xfffffffb12127812 */ /* 0x000fe200078ec0ff */
[----:B------:R-:W-:Y:S01]  /*f230*/  UMOV UR6, 0xffffffff ;  /* 0xffffffff00067882 */ /* 0x000fe20000000000 */
[----:B--2---:R-:W-:Y:S01]  /*f240*/  SHF.R.S32.HI R34, RZ, 0x1f, R32 ;  /* 0x0000001fff227819 */ /* 0x004fe20000011420 */
[----:B---3--:R-:W-:-:S04]  /*f250*/  @!P0 IMAD.WIDE.U32 R2, R32, R6, R2 ;  /* 0x0000000620028225 */ /* 0x008fc800078e0002 */
[----:B------:R-:W-:Y:S01]  /*f260*/  @!P0 IMAD R0, R34, R6, RZ ;  /* 0x0000000622008224 */ /* 0x000fe200078e02ff */
[----:B0-----:R-:W-:-:S03]  /*f270*/  @!P0 LEA R4, P1, R2, R4, 0x2 ;  /* 0x0000000402048211 */ /* 0x001fc600078210ff */
[----:B------:R-:W-:-:S04]  /*f280*/  @!P0 IMAD R7, R32, R7, R0 ;  /* 0x0000000720078224 */ /* 0x000fc800078e0200 */
[----:B------:R-:W-:-:S05]  /*f290*/  @!P0 IMAD.IADD R0, R3, 0x1, R7 ;  /* 0x0000000103008824 */ /* 0x000fca00078e0207 */
[----:B------:R-:W-:Y:S01]  /*f2a0*/  @!P0 LEA.HI.X R5, R2, R5, R0, 0x2, P1 ;  /* 0x0000000502058211 */ /* 0x000fe200008f1400 */
[----:B------:R-:W-:-:S06]  /*f2b0*/  IMAD.MOV.U32 R0, RZ, RZ, RZ ;  /* 0x000000ffff007224 */ /* 0x000fcc00078e00ff */
[----:B------:R0:W5:Y:S02]  /*f2c0*/  @!P0 LDG.E R0, desc[UR36][R4.64] ;  /* 0x0000002404008981 */ /* 0x000164000c1e1900 */
[----:B0-----:R-:W-:-:S05]  /*f2d0*/  IMAD.SHL.U32 R4, R25, 0x8, RZ ;  /* 0x0000000819047824 */ /* 0x001fca00078e00ff */
[----:B------:R-:W-:-:S04]  /*f2e0*/  LOP3.LUT R30, R4, 0x38, RZ, 0xc0, !PT ;  /* 0x00000038041e7812 */ /* 0x000fc800078ec0ff */
[C---:B------:R-:W-:Y:S02]  /*f2f0*/  ISETP.GE.AND P1, PT, R30.reuse, UR4, PT ;  /* 0x000000041e007c0c */ /* 0x040fe4000bf26270 */
[C---:B------:R-:W-:Y:S02]  /*f300*/  LOP3.LUT R22, R30.reuse, 0x40, RZ, 0xfc, !PT ;  /* 0x000000401e167812 */ /* 0x040fe400078efcff */
[----:B------:R-:W-:Y:S02]  /*f310*/  LOP3.LUT R24, R30, 0x80, RZ, 0xfc, !PT ;  /* 0x000000801e187812 */ /* 0x000fe400078efcff */
[----:B------:R-:W-:Y:S02]  /*f320*/  ISETP.GE.AND P3, PT, R22, UR4, PT ;  /* 0x0000000416007c0c */ /* 0x000fe4000bf66270 */
[----:B------:R-:W-:Y:S02]  /*f330*/  ISETP.GE.AND P2, PT, R24, UR4, PT ;  /* 0x0000000418007c0c */ /* 0x000fe4000bf46270 */
[----:B------:R-:W-:-:S03]  /*f340*/  ISETP.GE.AND P0, PT, R30, UR5, PT ;  /* 0x000000051e007c0c */ /* 0x000fc6000bf06270 */
[----:B------:R-:W-:Y:S02]  /*f350*/  @P1 LOP3.LUT R18, R18, 0x4, RZ, 0xfc, !PT ;  /* 0x0000000412121812 */ /* 0x000fe400078efcff */
[----:B------:R-:W-:Y:S02]  /*f360*/  ISETP.GE.AND P1, PT, R22, UR5, PT ;  /* 0x0000000516007c0c */ /* 0x000fe4000bf26270 */
[----:B------:R-:W-:-:S04]  /*f370*/  LOP3.LUT R18, R18, 0xfffffffd, RZ, 0xc0, !PT ;  /* 0xfffffffd12127812 */ /* 0x000fc800078ec0ff */
[----:B------:R-:W-:-:S04]  /*f380*/  @P3 LOP3.LUT R18, R18, 0x2, RZ, 0xfc, !PT ;  /* 0x0000000212123812 */ /* 0x000fc800078efcff */
[----:B------:R-:W-:-:S04]  /*f390*/  LOP3.LUT R18, R18, 0xfffffffe, RZ, 0xc0, !PT ;  /* 0xfffffffe12127812 */ /* 0x000fc800078ec0ff */
[----:B------:R-:W-:Y:S01]  /*f3a0*/  @P2 LOP3.LUT R18, R18, 0x1, RZ, 0xfc, !PT ;  /* 0x0000000112122812 */ /* 0x000fe200078efcff */
[----:B------:R-:W-:Y:S06]  /*f3b0*/  BRA.DIV UR6, `(.L_x_1071) ;  /* 0x0000002e06e07947 */ /* 0x000fec000b800000 */
.L_x_1113:
[----:B------:R-:W2:Y:S01]  /*f3c0*/  LDL R2, [R1] ;  /* 0x0000000001027983 */ /* 0x000ea20000100800 */
[----:B------:R-:W-:Y:S01]  /*f3d0*/  SEL R29, RZ, 0x1, P0 ;  /* 0x00000001ff1d7807 */ /* 0x000fe20000000000 */
[----:B------:R-:W-:Y:S01]  /*f3e0*/  IMAD.U32 R31, RZ, RZ, UR41 ;  /* 0x00000029ff1f7e24 */ /* 0x000fe2000f8e00ff */
[----:B------:R-:W-:Y:S01]  /*f3f0*/  ISETP.GT.U32.AND P0, PT, R33, 0x5f, PT ;  /* 0x0000005f2100780c */ /* 0x000fe20003f04070 */
[----:B------:R-:W-:Y:S01]  /*f400*/  IMAD.MOV R6, RZ, RZ, -R9 ;  /* 0x000000ffff067224 */ /* 0x000fe200078e0a09 */
[----:B------:R-:W-:Y:S02]  /*f410*/  LOP3.LUT R18, R18, 0xffffffef, RZ, 0xc0, !PT ;  /* 0xffffffef12127812 */ /* 0x000fe400078ec0ff */
[----:B------:R-:W-:Y:S01]  /*f420*/  SHF.R.S32.HI R31, RZ, 0x1f, R31 ;  /* 0x0000001fff1f7819 */ /* 0x000fe2000001141f */
[----:B------:R-:W-:Y:S01]  /*f430*/  IMAD R6, R37, R6, R10 ;  /* 0x0000000625067224 */ /* 0x000fe200078e020a */
[----:B------:R-:W-:-:S07]  /*f440*/  LOP3.LUT R18, R18, 0xfffffff7, RZ, 0xc0, !PT ;  /* 0xfffffff712127812 */ /* 0x000fce00078ec0ff */
[----:B------:R-:W-:Y:S02]  /*f450*/  @P0 LOP3.LUT R18, R18, 0x8, RZ, 0xfc, !PT ;  /* 0x0000000812120812 */ /* 0x000fe400078efcff */
[----:B--2---:R-:W-:Y:S02]  /*f460*/  R2UR UR4, R2 ;  /* 0x00000000020472ca */ /* 0x004fe400000e0000 */
[----:B------:R-:W-:-:S05]  /*f470*/  SEL R2, RZ, 0xffffffff, P1 ;  /* 0xffffffffff027807 */ /* 0x000fca0000800000 */
[----:B------:R-:W-:-:S05]  /*f480*/  IMAD.SHL.U32 R2, R2, 0x2, RZ ;  /* 0x0000000202027824 */ /* 0x000fca00078e00ff */
[----:B------:R-:W-:Y:S01]  /*f490*/  LOP3.LUT R29, R2, 0x2, R29, 0xe2, !PT ;  /* 0x00000002021d7812 */ /* 0x000fe200078ee21d */
[----:B------:R-:W-:-:S06]  /*f4a0*/  ULOP3.LUT UR4, UR4, 0x2, URZ, 0xfc, !UPT ;  /* 0x0000000204047892 */ /* 0x000fcc000f8efc3f */
[----:B------:R-:W-:-:S05]  /*f4b0*/  IMAD.U32 R3, RZ, RZ, UR4 ;  /* 0x00000004ff037e24 */ /* 0x000fca000f8e00ff */
[----:B------:R-:W-:-:S13]  /*f4c0*/  ISETP.NE.AND P2, PT, R3, 0x3, PT ;  /* 0x000000030300780c */ /* 0x000fda0003f45270 */
[----:B------:R-:W-:Y:S01]  /*f4d0*/  @P2 LOP3.LUT R18, R18, 0x10, RZ, 0xfc, !PT ;  /* 0x0000001012122812 */ /* 0x000fe200078efcff */
[----:B------:R-:W-:Y:S06]  /*f4e0*/  @!P2 BRA `(.L_x_1072) ;  /* 0x000000000004a947 */ /* 0x000fec0003800000 */
[----:B------:R-:W-:Y:S01]  /*f4f0*/  BPT.TRAP 0x1 ;  /* 0x000000040000795c */ /* 0x000fe20000300000 */
.L_x_1072:
[----:B------:R-:W-:Y:S01]  /*f500*/  SHF.R.S32.HI R7, RZ, 0x1f, R6 ;  /* 0x0000001fff077819 */ /* 0x000fe20000011406 */
[----:B------:R-:W-:Y:S01]  /*f510*/  ULDC.64 UR4, c[0x0][0x328] ;  /* 0x0000ca0000047ab9 */ /* 0x000fe20000000a00 */
[----:B------:R-:W-:-:S03]  /*f520*/  R2UR UR6, R31 ;  /* 0x000000001f0672ca */ /* 0x000fc600000e0000 */
        /* <DEDUP_REMOVED lines=17> */
[----:B------:R-:W-:-:S05]  /*f640*/  VIADD R17, R3, UR4 ;  /* 0x0000000403117c36 */ /* 0x000fca0008000000 */
[----:B------:R-:W-:Y:S01]  /*f650*/  LEA.HI.X R17, R2, UR7, R17, 0x1, P0 ;  /* 0x0000000702117c11 */ /* 0x000fe200080f0c11 */
[----:B------:R-:W-:-:S05]  /*f660*/  IMAD.MOV.U32 R2, RZ, RZ, 0x1 ;  /* 0x00000001ff027424 */ /* 0x000fca00078e00ff */
[----:B------:R-:W-:-:S04]  /*f670*/  SHF.L.U32 R2, R2, 0x1f, RZ ;  /* 0x0000001f02027819 */ /* 0x000fc800000006ff */
[----:B------:R-:W0:Y:S02]  /*f680*/  SYNCS.PHASECHK.TRANS64.TRYWAIT P0, [UR48+0x2a840], R2 ;  /* 0x02a84002ff0075a7 */ /* 0x000e240008000170 */
[----:B0-----:R-:W-:Y:S05]  /*f690*/  @!P0 BRA `(.L_x_1073) ;  /* 0x0000002c00488947 */ /* 0x001fea0003800000 */
.L_x_1114:
[----:B------:R-:W-:Y:S01]  /*f6a0*/  ULDC.64 UR4, c[0x0][0x300] ;  /* 0x0000c00000047ab9 */ /* 0x000fe20000000a00 */
[----:B------:R-:W-:Y:S01]  /*f6b0*/  R2UR UR6, R31 ;  /* 0x000000001f0672ca */ /* 0x000fe200000e0000 */
[----:B------:R-:W-:Y:S01]  /*f6c0*/  IMAD R7, R7, UR4, RZ ;  /* 0x0000000407077c24 */ /* 0x000fe2000f8e02ff */
[----:B------:R-:W-:Y:S01]  /*f6d0*/  LOP3.LUT P3, RZ, R18, 0x4, RZ, 0xc0, !PT ;  /* 0x0000000412ff7812 */ /* 0x000fe2000786c0ff */
[----:B0-----:R-:W-:Y:S01]  /*f6e0*/  IMAD.WIDE.U32 R2, R6, UR4, RZ ;  /* 0x0000000406027c25 */ /* 0x001fe2000f8e00ff */
[C---:B------:R-:W-:Y:S02]  /*f6f0*/  LOP3.LUT P2, RZ, R18.reuse, 0x2, RZ, 0xc0, !PT ;  /* 0x0000000212ff7812 */ /* 0x040fe4000784c0ff */
[----:B------:R-:W-:Y:S01]  /*f700*/  LOP3.LUT P1, RZ, R18, 0x1, RZ, 0xc0, !PT ;  /* 0x0000000112ff7812 */ /* 0x000fe2000782c0ff */
[----:B------:R-:W-:Y:S01]  /*f710*/  IMAD R7, R6, UR5, R7 ;  /* 0x0000000506077c24 */ /* 0x000fe2000f8e0207 */
[----:B------:R-:W-:Y:S02]  /*f720*/  ULDC.64 UR4, c[0x0][0x310] ;  /* 0x0000c40000047ab9 */ /* 0x000fe40000000a00 */
[----:B------:R-:W-:-:S02]  /*f730*/  IMAD R5, R5, UR4, RZ ;  /* 0x0000000405057c24 */ /* 0x000fc4000f8e02ff */
[----:B------:R-:W-:Y:S02]  /*f740*/  IMAD.IADD R3, R3, 0x1, R7 ;  /* 0x0000000103037824 */ /* 0x000fe400078e0207 */
        /* <DEDUP_REMOVED lines=10> */
[----:B------:R-:W-:Y:S01]  /*f7f0*/  VIADD R7, R3, UR4 ;  /* 0x0000000403077c36 */ /* 0x000fe20008000000 */
[----:B------:R-:W-:Y:S01]  /*f800*/  LOP3.LUT R3, R4, 0x1c0, RZ, 0xc0, !PT ;  /* 0x000001c004037812 */ /* 0x000fe200078ec0ff */
[----:B------:R-:W-:-:S03]  /*f810*/  UMOV UR4, 0xffffffff ;  /* 0xffffffff00047882 */ /* 0x000fc60000000000 */
[----:B------:R-:W-:Y:S01]  /*f820*/  LEA.HI.X R7, R2, UR7, R7, 0x1, P0 ;  /* 0x0000000702077c11 */ /* 0x000fe200080f0c07 */
[----:B------:R-:W-:Y:S01]  /*f830*/  IMAD.MOV.U32 R2, RZ, RZ, -0x60 ;  /* 0xffffffa0ff027424 */ /* 0x000fe200078e00ff */
[----:B------:R-:W-:-:S03]  /*f840*/  LOP3.LUT R4, R3, 0x38, R4, 0xf8, !PT ;  /* 0x0000003803047812 */ /* 0x000fc600078ef804 */
[----:B------:R-:W-:Y:S01]  /*f850*/  IMAD R5, R27, R2, UR43 ;  /* 0x0000002b1b057e24 */ /* 0x000fe2000f8e0202 */
[----:B------:R-:W-:Y:S01]  /*f860*/  LOP3.LUT R4, R4, 0x38, R25, 0x78, !PT ;  /* 0x0000003804047812 */ /* 0x000fe200078e7819 */
[----:B------:R-:W-:Y:S02]  /*f870*/  IMAD.SHL.U32 R25, R8, 0x8, RZ ;  /* 0x0000000808197824 */ /* 0x000fe400078e00ff */
[----:B------:R-:W-:-:S03]  /*f880*/  IMAD.IADD R6, R5, 0x1, -R36 ;  /* 0x0000000105067824 */ /* 0x000fc600078e0a24 */
[----:B------:R-:W-:Y:S02]  /*f890*/  LOP3.LUT R25, R4, 0x200, R25, 0xf8, !PT ;  /* 0x0000020004197812 */ /* 0x000fe400078ef819 */
[----:B------:R-:W-:Y:S01]  /*f8a0*/  ISETP.GE.AND P0, PT, R6, 0x1, PT ;  /* 0x000000010600780c */ /* 0x000fe20003f06270 */
[----:B------:R-:W-:-:S12]  /*f8b0*/  BRA.DIV UR4, `(.L_x_1074) ;  /* 0x0000002a04d87947 */ /* 0x000fd8000b800000 */
[----:B------:R-:W-:Y:S01]  /*f8c0*/  SHFL.IDX PT, R3, R7, RZ, 0x181f ;  /* 0x00181fff07037589 */ /* 0x000fe200000e0000 */
[----:B------:R-:W-:-:S03]  /*f8d0*/  @P0 LEA R9, R25, UR48, 0x1 ;  /* 0x0000003019090c11 */ /* 0x000fc6000f8e08ff */
[----:B------:R-:W0:Y:S04]  /*f8e0*/  SHFL.IDX PT, R2, R0, RZ, 0x181f ;  /* 0x00181fff00027589 */ /* 0x000e2800000e0000 */
[----:B------:R-:W-:Y:S04]  /*f8f0*/  SHFL.IDX PT, R5, R7, 0x1, 0x181f ;  /* 0x00381f0007057f89 */ /* 0x000fe800000e0000 */
[----:B------:R-:W-:Y:S04]  /*f900*/  SHFL.IDX PT, R4, R0, 0x1, 0x181f ;  /* 0x00381f0000047f89 */ /* 0x000fe800000e0000 */
[----:B------:R-:W-:Y:S04]  /*f910*/  SHFL.IDX PT, R8, R7, 0x2, 0x181f ;  /* 0x00581f0007087f89 */ /* 0x000fe800000e0000 */
[----:B------:R-:W1:Y:S04]  /*f920*/  SHFL.IDX PT, R14, R0, 0x2, 0x181f ;  /* 0x00581f00000e7f89 */ /* 0x000e6800000e0000 */
[----:B------:R-:W2:Y:S01]  /*f930*/  SHFL.IDX PT, R10, R0, 0x3, 0x181f ;  /* 0x00781f00000a7f89 */ /* 0x000ea200000e0000 */
[----:B0-----:R-:W-:-:S05]  /*f940*/  @P0 IMAD.WIDE.U32 R2, R30, 0x2, R2 ;  /* 0x000000021e020825 */ /* 0x001fca00078e0002 */
[----:B------:R-:W-:Y:S04]  /*f950*/  @P0 LDGSTS.E.BYPASS.LTC128B.128 [R9+0x18400], desc[UR36][R2.64], !P3 ;  /* 0x1840000002090fae */ /* 0x000fe8000d901d64 */
[----:B------:R-:W-:Y:S04]  /*f960*/  @P0 LDGSTS.E.BYPASS.LTC128B.128 [R9+0x1b400], desc[UR36][R2.64+0x80], !P2 ;  /* 0x1b40008002090fae */ /* 0x000fe8000d101d64 */
[----:B------:R0:W-:Y:S01]  /*f970*/  @P0 LDGSTS.E.BYPASS.LTC128B.128 [R9+0x1e400], desc[UR36][R2.64+0x100], !P1 ;  /* 0x1e40010002090fae */ /* 0x0001e2000c901d64 */
[----:B------:R-:W-:-:S03]  /*f980*/  ISETP.GE.AND P0, PT, R6, 0x11, PT ;  /* 0x000000110600780c */ /* 0x000fc60003f06270 */
[----:B0-----:R-:W0:Y:S01]  /*f990*/  SHFL.IDX PT, R9, R7, 0x3, 0x181f ;  /* 0x00781f0007097f89 */ /* 0x001e2200000e0000 */
[----:B-1----:R-:W-:-:S09]  /*f9a0*/  IMAD.MOV.U32 R2, RZ, RZ, R14 ;  /* 0x000000ffff027224 */ /* 0x002fd200078e000e */
[----:B------:R-:W-:Y:S01]  /*f9b0*/  @P0 LEA R21, R25, UR48, 0x1 ;  /* 0x0000003019150c11 */ /* 0x000fe2000f8e08ff */
[----:B------:R-:W-:Y:S01]  /*f9c0*/  @P0 IMAD.WIDE.U32 R4, R30, 0x2, R4 ;  /* 0x000000021e040825 */ /* 0x000fe200078e0004 */
[----:B------:R-:W1:Y:S03]  /*f9d0*/  SHFL.IDX PT, R14, R0, 0x4, 0x181f ;  /* 0x00981f00000e7f89 */ /* 0x000e6600000e0000 */
[----:B------:R-:W-:Y:S01]  /*f9e0*/  IMAD.MOV.U32 R3, RZ, RZ, R8 ;  /* 0x000000ffff037224 */ /* 0x000fe200078e0008 */
[----:B------:R-:W-:Y:S04]  /*f9f0*/  @P0 LDGSTS.E.BYPASS.LTC128B.128 [R21+0x18c00], desc[UR36][R4.64], !P3 ;  /* 0x18c0000004150fae */ /* 0x000fe8000d901d64 */
[----:B------:R-:W-:Y:S04]  /*fa00*/  @P0 LDGSTS.E.BYPASS.LTC128B.128 [R21+0x1bc00], desc[UR36][R4.64+0x80], !P2 ;  /* 0x1bc0008004150fae */ /* 0x000fe8000d101d64 */
[----:B------:R2:W-:Y:S01]  /*fa10*/  @P0 LDGSTS.E.BYPASS.LTC128B.128 [R21+0x1ec00], desc[UR36][R4.64+0x100], !P1 ;  /* 0x1ec0010004150fae */ /* 0x0005e2000c901d64 */
[----:B------:R-:W-:-:S03]  /*fa20*/  ISETP.GE.AND P0, PT, R6, 0x21, PT ;  /* 0x000000210600780c */ /* 0x000fc60003f06270 */
[----:B------:R-:W3:Y:S04]  /*fa30*/  SHFL.IDX PT, R8, R7, 0x4, 0x181f ;  /* 0x00981f0007087f89 */ /* 0x000ee800000e0000 */
[----:B------:R-:W4:Y:S01]  /*fa40*/  SHFL.IDX PT, R7, R7, 0x5, 0x181f ;  /* 0x00b81f0007077f89 */ /* 0x000f2200000e0000 */
[----:B--2---:R-:W-:-:S05]  /*fa50*/  IMAD.MOV.U32 R4, RZ, RZ, R10 ;  /* 0x000000ffff047224 */ /* 0x004fca00078e000a */
[----:B------:R-:W-:Y:S01]  /*fa60*/  @P0 IMAD.WIDE.U32 R2, R30, 0x2, R2 ;  /* 0x000000021e020825 */ /* 0x000fe200078e0002 */
[----:B------:R-:W-:-:S03]  /*fa70*/  @P0 LEA R35, R25, UR48, 0x1 ;  /* 0x0000003019230c11 */ /* 0x000fc6000f8e08ff */
[----:B0-----:R-:W-:Y:S02]  /*fa80*/  IMAD.MOV.U32 R5, RZ, RZ, R9 ;  /* 0x000000ffff057224 */ /* 0x001fe400078e0009 */
        /* <DEDUP_REMOVED lines=8> */
[----:B---3--:R-:W-:Y:S02]  /*fb10*/  IMAD.MOV.U32 R3, RZ, RZ, R8 ;  /* 0x000000ffff037224 */ /* 0x008fe400078e0008 */
        /* <DEDUP_REMOVED lines=8> */
[----:B-1--4-:R0:W-:Y:S02]  /*fba0*/  @P0 LDGSTS.E.BYPASS.LTC128B.128 [R21+0x20400], desc[UR36][R2.64+0x100], !P1 ;  /* 0x2040010002150fae */ /* 0x0121e4000c901d64 */
.L_x_1128:
[----:B------:R-:W-:Y:S01]  /*fbb0*/  ISETP.GE.AND P0, PT, R6, 0x51, PT ;  /* 0x000000510600780c */ /* 0x000fe20003f06270 */
[----:B0-----:R-:W-:Y:S02]  /*fbc0*/  IMAD.MOV.U32 R2, RZ, RZ, R14 ;  /* 0x000000ffff027224 */ /* 0x001fe400078e000e */
[----:B------:R-:W-:-:S10]  /*fbd0*/  IMAD.MOV.U32 R3, RZ, RZ, R7 ;  /* 0x000000ffff037224 */ /* 0x000fd400078e0007 */
        /* <DEDUP_REMOVED lines=12> */
[----:B------:R-:W-:-:S13]  /*fca0*/  LOP3.LUT P1, RZ, R18, 0x10, RZ, 0xc0, !PT ;  /* 0x0000001012ff7812 */ /* 0x000fda000782c0ff */
[----:B0-----:R-:W-:Y:S05]  /*fcb0*/  @!P1 BRA `(.L_x_1075) ;  /* 0x0000000000049947 */ /* 0x001fea0003800000 */
[----:B------:R-:W-:Y:S01]  /*fcc0*/  BPT.TRAP 0x1 ;  /* 0x000000040000795c */ /* 0x000fe20000300000 */
.L_x_1075:
        /* <DEDUP_REMOVED lines=18> */
[----:B------:R-:W-:Y:S02]  /*fdf0*/  IMAD.U32 R4, RZ, RZ, UR6 ;  /* 0x00000006ff047e24 */ /* 0x000fe4000f8e00ff */
[----:B------:R-:W0:Y:S01]  /*fe00*/  LDC.64 R2, c[0x4][R2] ;  /* 0x0100000002027b82 */ /* 0x000e220000000a00 */
[----:B------:R-:W-:Y:S02]  /*fe10*/  IMAD.U32 R5, RZ, RZ, UR7 ;  /* 0x00000007ff057e24 */ /* 0x000fe4000f8e00ff */
        /* <DEDUP_REMOVED lines=8> */
[----:B0-----:R-:W-:Y:S05]  /*fea0*/  CALL.ABS.NOINC R2 ;  /* 0x0000000002007343 */ /* 0x001fea0003c00000 */
.L_x_1076:
[----:B------:R-:W-:Y:S01]  /*feb0*/  UISETP.NE.AND UP0, UPT, UR50, URZ, UPT ;  /* 0x0000003f3200728c */ /* 0x000fe2000bf05270 */
[----:B------:R-:W-:Y:S01]  /*fec0*/  VIADD R7, R33, UR42 ;  /* 0x0000002a21077c36 */ /* 0x000fe20008000000 */
[----:B------:R-:W0:Y:S01]  /*fed0*/  LDC R6, c[0x0][0x448] ;  /* 0x00011200ff067b82 */ /* 0x000e220000000800 */
[----:B------:R-:W-:Y:S01]  /*fee0*/  IMAD.U32 R4, RZ, RZ, UR38 ;  /* 0x00000026ff047e24 */ /* 0x000fe2000f8e00ff */
[----:B------:R-:W-:Y:S01]  /*fef0*/  ULDC.64 UR4, c[0x0][0x2e0] ;  /* 0x0000b80000047ab9 */ /* 0x000fe20000000a00 */
[----:B------:R-:W-:Y:S01]  /*ff00*/  IMAD.U32 R3, RZ, RZ, UR49 ;  /* 0x00000031ff037e24 */ /* 0x000fe2000f8e00ff */
[----:B------:R-:W-:Y:S01]  /*ff10*/  PLOP3.LUT P0, PT, PT, PT, UP0, 0x80, 0x0 ;  /* 0x000000000000781c */ /* 0x000fe20003f0f008 */
[----:B------:R-:W-:Y:S02]  /*ff20*/  IMAD.MOV.U32 R2, RZ, RZ, R4 ;  /* 0x000000ffff027224 */ /* 0x000fe400078e0004 */
[----:B------:R-:W-:Y:S02]  /*ff30*/  IMAD R35, R35, UR4, RZ ;  /* 0x0000000423237c24 */ /* 0x000fe4000f8e02ff */
[----:B------:R-:W-:Y:S01]  /*ff40*/  @UP0 ULDC UR6, c[0x0][0x44c] ;  /* 0x0001130000060ab9 */ /* 0x000fe20000000800 */
[----:B------:R-:W-:Y:S01]  /*ff50*/  IMAD.WIDE.U32 R2, R28, UR4, R2 ;  /* 0x000000041c027c25 */ /* 0x000fe2000f8e0002 */
[----:B------:R-:W-:-:S03]  /*ff60*/  @UP0 ULDC UR4, c[0x0][0x450] ;  /* 0x0001140000040ab9 */ /* 0x000fc60000000800 */
[----:B------:R-:W-:Y:S02]  /*ff70*/  IMAD.U32 R5, RZ, RZ, UR39 ;  /* 0x00000027ff057e24 */ /* 0x000fe4000f8e00ff */
[----:B------:R-:W-:Y:S02]  /*ff80*/  IMAD.MOV.U32 R5, RZ, RZ, R7 ;  /* 0x000000ffff057224 */ /* 0x000fe400078e0007 */
[----:B------:R-:W-:Y:S01]  /*ff90*/  @P0 IMAD.HI.U32 R0, R7, UR6, RZ ;  /* 0x0000000607000c27 */ /* 0x000fe2000f8e00ff */
[----:B------:R-:W-:-:S03]  /*ffa0*/  PLOP3.LUT P0, PT, PT, PT, UP0, 0x80, 0x0 ;  /* 0x000000000000781c */ /* 0x000fc60003f0f008 */
[----:B------:R-:W-:-:S04]  /*ffb0*/  IMAD R35, R28, UR5, R35 ;  /* 0x000000051c237c24 */ /* 0x000fc8000f8e0223 */
[----:B------:R-:W-:-:S06]  /*ffc0*/  IMAD.IADD R3, R3, 0x1, R35 ;  /* 0x0000000103037824 */ /* 0x000fcc00078e0223 */
[----:B------:R-:W-:Y:S01]  /*ffd0*/  @P0 SHF.R.U32.HI R5, RZ, UR4, R0 ;  /* 0x00000004ff050c19 */ /* 0x000fe20008011600 */
[----:B------:R-:W-:-:S04]  /*ffe0*/  ULDC.64 UR4, c[0x0][0x2d0] ;  /* 0x0000b40000047ab9 */ /* 0x000fc80000000a00 */
[----:B------:R-:W-:Y:S02]  /*fff0*/  IMAD.MOV R0, RZ, RZ, -R5 ;  /* 0x000000ffff007224 */ /* 0x000fe400078e0a05 */
[----:B------:R-:W-:-:S04]  /*10000*/  IMAD.WIDE.U32 R2, R5, UR4, R2 ;  /* 0x0000000405027c25 */ /* 0x000fc8000f8e0002 */
[----:B0-----:R-:W-:Y:S01]  /*10010*/  IMAD R7, R6, R0, R7 ;  /* 0x0000000006077224 */ /* 0x001fe200078e0207 */
        /* <DEDUP_REMOVED lines=10> */
[----:B------:R-:W-:Y:S01]  /*100c0*/  LEA R0, P0, R2, UR4, 0x1 ;  /* 0x0000000402007c11 */ /* 0x000fe2000f8008ff */
        /* <DEDUP_REMOVED lines=10> */
[----:B------:R-:W-:Y:S02]  /*10170*/  VIADD R7, R36, UR42 ;  /* 0x0000002a24077c36 */ /* 0x000fe40008000000 */
[----:B------:R-:W0:Y:S01]  /*10180*/  SHFL.IDX PT, R2, R0, RZ, 0x181f ;  /* 0x00181fff00027589 */ /* 0x000e2200000e0000 */
[----:B------:R-:W-:Y:S02]  /*10190*/  IMAD R6, R6, UR4, RZ ;  /* 0x0000000406067c24 */ /* 0x000fe4000f8e02ff */
[C---:B------:R-:W-:Y:S01]  /*101a0*/  VIADD R11, R7.reuse, 0x10 ;  /* 0x00000010070b7836 */ /* 0x040fe20000000000 */
[----:B------:R-:W-:Y:S02]  /*101b0*/  SHFL.IDX PT, R5, R8, 0x1, 0x181f ;  /* 0x00381f0008057f89 */ /* 0x000fe400000e0000 */
[----:B------:R-:W-:-:S02]  /*101c0*/  ISETP.GE.AND P1, PT, R7, R6, PT ;  /* 0x000000060700720c */ /* 0x000fc40003f26270 */
[----:B------:R-:W1:Y:S04]  /*101d0*/  SHFL.IDX PT, R4, R0, 0x1, 0x181f ;  /* 0x00381f0000047f89 */ /* 0x000e6800000e0000 */
[----:B------:R-:W-:Y:S07]  /*101e0*/  SHFL.IDX PT, R14, R0, 0x7, 0x181f ;  /* 0x00f81f00000e7f89 */ /* 0x000fee00000e0000 */
[----:B------:R-:W-:Y:S01]  /*101f0*/  @!P1 LEA R9, R25, UR48, 0x1 ;  /* 0x0000003019099c11 */ /* 0x000fe2000f8e08ff */
[----:B0-----:R-:W-:-:S05]  /*10200*/  @!P1 IMAD.WIDE.U32 R2, R30, 0x2, R2 ;  /* 0x000000021e029825 */ /* 0x001fca00078e0002 */
[----:B------:R-:W-:Y:S04]  /*10210*/  @!P1 LDGSTS.E.BYPASS.LTC128B.128 [R9+0xc400], desc[UR36][R2.64], !P3 ;  /* 0x0c40000002099fae */ /* 0x000fe8000d901d64 */
[----:B------:R-:W-:Y:S04]  /*10220*/  @!P1 LDGSTS.E.BYPASS.LTC128B.128 [R9+0x10400], desc[UR36][R2.64+0x80], !P2 ;  /* 0x1040008002099fae */ /* 0x000fe8000d101d64 */
[----:B------:R0:W-:Y:S01]  /*10230*/  @!P1 LDGSTS.E.BYPASS.LTC128B.128 [R9+0x14400], desc[UR36][R2.64+0x100], !P0 ;  /* 0x1440010002099fae */ /* 0x0001e2000c101d64 */
[----:B------:R-:W-:Y:S01]  /*10240*/  ISETP.GE.AND P1, PT, R11, R6, PT ;  /* 0x000000060b00720c */ /* 0x000fe20003f26270 */
[----:B------:R-:W-:-:S02]  /*10250*/  VIADD R11, R7, 0x30 ;  /* 0x00000030070b7836 */ /* 0x000fc40000000000 */
        /* <DEDUP_REMOVED lines=50> */
.L_x_1145:
[----:B------:R-:W-:Y:S01]  /*10580*/  VIADD R7, R7, 0x70 ;  /* 0x0000007007077836 */ /* 0x000fe20000000000 */
[----:B------:R-:W-:Y:S01]  /*10590*/  BSSY B0, `(.L_x_1078) ;  /* 0x000000d000007945 */ /* 0x000fe20003800000 */
[----:B-1----:R-:W-:Y:S02]  /*105a0*/  IMAD.MOV.U32 R2, RZ, RZ, R14 ;  /* 0x000000ffff027224 */ /* 0x002fe400078e000e */
[----:B--2---:R-:W-:Y:S01]  /*105b0*/  IMAD.MOV.U32 R3, RZ, RZ, R4 ;  /* 0x000000ffff037224 */ /* 0x004fe200078e0004 */
        /* <DEDUP_REMOVED lines=10> */
.L_x_1079:
[----:B------:R-:W-:Y:S05]  /*10660*/  BSYNC B0 ;  /* 0x0000000000007941 */ /* 0x000fea0003800000 */
.L_x_1078:
[----:B------:R-:W-:Y:S01]  /*10670*/  NOP ;  /* 0x0000000000007918 */ /* 0x000fe20000000000 */
[----:B------:R-:W-:Y:S01]  /*10680*/  SYNCS.ARRIVE.TRANS64.RED.A0T1 RZ, [UR48+0x2a800], RZ ;  /* 0x02a800ffffff79a7 */ /* 0x000fe20008200430 */
[----:B------:R-:W-:Y:S01]  /*10690*/  IMAD.MOV.U32 R0, RZ, RZ, 0x1 ;  /* 0x00000001ff007424 */ /* 0x000fe200078e00ff */
[----:B------:R-:W-:Y:S04]  /*106a0*/  ARRIVES.LDGSTSBAR.64.TRANSCNT [UR48+0x2a800] ;  /* 0x02a80000ff0079b0 */ /* 0x000fe80008000ab0 */
[----:B------:R-:W-:Y:S01]  /*106b0*/  SHF.L.U32 R0, R0, 0x1f, RZ ;  /* 0x0000001f00007819 */ /* 0x000fe200000006ff */
[----:B------:R-:W-:Y:S01]  /*106c0*/  NOP ;  /* 0x0000000000007918 */ /* 0x000fe20000000000 */
[----:B------:R-:W-:Y:S01]  /*106d0*/  SYNCS.ARRIVE.TRANS64.A1T0 RZ, [UR48+0x2a800], RZ ;  /* 0x02a800ffffff79a7 */ /* 0x000fe20008100030 */
[----:B------:R-:W-:Y:S01]  /*106e0*/  VIADD R19, R19, 0xfffffffe ;  /* 0xfffffffe13137836 */ /* 0x000fe20000000000 */
[----:B------:R-:W1:Y:S02]  /*106f0*/  SYNCS.PHASECHK.TRANS64.TRYWAIT P0, [UR48+0x2a820], R0 ;  /* 0x02a82000ff0075a7 */ /* 0x000e640008000170 */
[----:B-1----:R-:W-:Y:S05]  /*10700*/  @!P0 BRA `(.L_x_1080) ;  /* 0x0000002c00b08947 */ /* 0x002fea0003800000 */
.L_x_1146:
[----:B------:R-:W-:Y:S01]  /*10710*/  ISETP.GE.AND P0, PT, R19, UR51, PT ;  /* 0x0000003313007c0c */ /* 0x000fe2000bf06270 */
[----:B------:R-:W-:Y:S02]  /*10720*/  IMAD.MOV.U32 R24, RZ, RZ, 0x1 ;  /* 0x00000001ff187424 */ /* 0x000fe400078e00ff */
[----:B------:R-:W-:-:S10]  /*10730*/  IMAD.MOV.U32 R22, RZ, RZ, RZ ;  /* 0x000000ffff167224 */ /* 0x000fd400078e00ff */
[----:B------:R-:W-:Y:S05]  /*10740*/  @!P0 BRA `(.L_x_1081) ;  /* 0x0000000c00e08947 */ /* 0x000fea0003800000 */
[----:B------:R-:W-:Y:S01]  /*10750*/  UIADD3 UR4, UR47, 0x1, URZ ;  /* 0x000000012f047890 */ /* 0x000fe2000fffe03f */
[----:B0-----:R-:W-:Y:S01]  /*10760*/  LOP3.LUT R3, RZ, UR45, RZ, 0x33, !PT ;  /* 0x0000002dff037c12 */ /* 0x001fe2000f8e33ff */
[----:B------:R-:W-:Y:S01]  /*10770*/  BSSY B0, `(.L_x_1081) ;  /* 0x00000f5000007945 */ /* 0x000fe20003800000 */
[----:B------:R-:W-:Y:S01]  /*10780*/  LOP3.LUT R5, RZ, UR44, RZ, 0x33, !PT ;  /* 0x0000002cff057c12 */ /* 0x000fe2000f8e33ff */
[----:B------:R-:W-:Y:S01]  /*10790*/  UIMAD UR4, UR4, UR40, URZ ;  /* 0x00000028040472a4 */ /* 0x000fe2000f8e023f */
[----:B------:R-:W-:Y:S01]  /*107a0*/  IADD3 R23, R26, R23, R36 ;  /* 0x000000171a177210 */ /* 0x000fe20007ffe024 */
[----:B------:R-:W-:Y:S02]  /*107b0*/  IMAD.SHL.U32 R35, R30, 0x2, RZ ;  /* 0x000000021e237824 */ /* 0x000fe400078e00ff */
[----:B------:R-:W-:Y:S02]  /*107c0*/  IMAD.MOV.U32 R20, RZ, RZ, RZ ;  /* 0x000000ffff147224 */ /* 0x000fe400078e00ff */
[----:B------:R-:W-:Y:S01]  /*107d0*/  LOP3.LUT R0, RZ, UR4, RZ, 0x33, !PT ;  /* 0x00000004ff007c12 */ /* 0x000fe2000f8e33ff */
[----:B------:R-:W-:-:S02]  /*107e0*/  VIADD R9, R23, 0xfffffee0 ;  /* 0xfffffee017097836 */ /* 0x000fc40000000000 */
[----:B------:R-:W-:Y:S01]  /*107f0*/  IMAD.MOV.U32 R23, RZ, RZ, 0x1 ;  /* 0x00000001ff177424 */ /* 0x000fe200078e00ff */
[----:B------:R-:W-:Y:S02]  /*10800*/  VIADDMNMX R0, R0, -UR46, R3, !PT ;  /* 0x8000002e00007c46 */ /* 0x000fe4000f800103 */
[----:B------:R-:W-:Y:S02]  /*10810*/  IADD3 R3, -R36, UR43, RZ ;  /* 0x0000002b24037c10 */ /* 0x000fe4000fffe1ff */
[----:B------:R-:W-:-:S04]  /*10820*/  VIMNMX R0, R0, R5, !PT ;  /* 0x0000000500007248 */ /* 0x000fc80007fe0100 */
[C---:B------:R-:W-:Y:S01]  /*10830*/  IADD3 R27, -R0.reuse, -0x2, RZ ;  /* 0xfffffffe001b7810 */ /* 0x040fe20007ffe1ff */
[C---:B------:R-:W-:Y:S02]  /*10840*/  IMAD R3, R0.reuse, 0x60, R3 ;  /* 0x0000006000037824 */ /* 0x040fe400078e0203 */
[----:B------:R-:W-:Y:S02]  /*10850*/  IMAD R9, R0, -0x60, R9 ;  /* 0xffffffa000097824 */ /* 0x000fe400078e0209 */
[----:B------:R-:W-:-:S07]  /*10860*/  VIADD R0, R3, 0xc0 ;  /* 0x000000c003007836 */ /* 0x000fce0000000000 */
.L_x_1094:
[----:B------:R-:W-:Y:S01]  /*10870*/  ISETP.NE.AND P0, PT, R37, 0x1, PT ;  /* 0x000000012500780c */ /* 0x000fe20003f05270 */
[----:B------:R-:W-:Y:S01]  /*10880*/  IMAD.MOV.U32 R10, RZ, RZ, R9 ;  /* 0x000000ffff0a7224 */ /* 0x000fe200078e0009 */
[----:B------:R-:W-:Y:S02]  /*10890*/  ISETP.GT.U32.AND P2, PT, R33, 0x5f, PT ;  /* 0x0000005f2100780c */ /* 0x000fe40003f44070 */
[----:B------:R-:W-:-:S09]  /*108a0*/  LOP3.LUT P1, RZ, R18, 0x10, RZ, 0xc0, !PT ;  /* 0x0000001012ff7812 */ /* 0x000fd2000782c0ff */
[----:B------:R-:W0:Y:S08]  /*108b0*/  @P0 LDC R2, c[0x0][0x434] ;  /* 0x00010d00ff020b82 */ /* 0x000e300000000800 */
[----:B------:R-:W1:Y:S08]  /*108c0*/  @P0 LDC R3, c[0x0][0x438] ;  /* 0x00010e00ff030b82 */ /* 0x000e700000000800 */
[----:B------:R-:W2:Y:S08]  /*108d0*/  @!P2 LDC.64 R6, c[0x0][0x428] ;  /* 0x00010a00ff06ab82 */ /* 0x000eb00000000a00 */
[----:B------:R-:W3:Y:S01]  /*108e0*/  @!P2 LDC.64 R4, c[0x0][0x418] ;  /* 0x00010600ff04ab82 */ /* 0x000ee20000000a00 */
[----:B0-----:R-:W-:-:S05]  /*108f0*/  @P0 IMAD.HI.U32 R2, R9, R2, RZ ;  /* 0x0000000209020227 */ /* 0x001fca00078e00ff */
[----:B-1----:R-:W-:-:S04]  /*10900*/  @P0 SHF.R.U32.HI R10, RZ, R3, R2 ;  /* 0x00000003ff0a0219 */ /* 0x002fc80000011602 */
[----:B------:R-:W-:Y:S01]  /*10910*/  @!P2 SHF.R.S32.HI R3, RZ, 0x1f, R10 ;  /* 0x0000001fff03a819 */ /* 0x000fe2000001140a */
[----:B--2---:R-:W-:-:S04]  /*10920*/  @!P2 IMAD R2, R34, R6, RZ ;  /* 0x000000062202a224 */ /* 0x004fc800078e02ff */
[----:B------:R-:W-:Y:S02]  /*10930*/  @!P2 IMAD R7, R32, R7, R2 ;  /* 0x000000072007a224 */ /* 0x000fe400078e0202 */
[----:B------:R-:W-:-:S04]  /*10940*/  @!P2 IMAD.MOV.U32 R2, RZ, RZ, R10 ;  /* 0x000000ffff02a224 */ /* 0x000fc800078e000a */
[----:B------:R-:W-:-:S04]  /*10950*/  @!P2 IMAD.WIDE.U32 R2, R32, R6, R2 ;  /* 0x000000062002a225 */ /* 0x000fc800078e0002 */
[----:B------:R-:W-:Y:S01]  /*10960*/  @!P2 IMAD.IADD R3, R7, 0x1, R3 ;  /* 0x000000010703a824 */ /* 0x000fe200078e0203 */
[----:B---3--:R-:W-:Y:S01]  /*10970*/  @!P2 LEA R4, P0, R2, R4, 0x2 ;  /* 0x000000040204a211 */ /* 0x008fe200078010ff */
[----:B------:R-:W-:-:S03]  /*10980*/  IMAD.MOV.U32 R6, RZ, RZ, RZ ;  /* 0x000000ffff067224 */ /* 0x000fc600078e00ff */
[----:B------:R-:W-:-:S05]  /*10990*/  @!P2 LEA.HI.X R5, R2, R5, R3, 0x2, P0 ;  /* 0x000000050205a211 */ /* 0x000fca00000f1403 */
[----:B------:R0:W5:Y:S01]  /*109a0*/  @!P2 LDG.E R6, desc[UR36][R4.64] ;  /* 0x000000240406a981 */ /* 0x000162000c1e1900 */
[----:B------:R-:W-:-:S05]  /*109b0*/  VIADD R22, R20, 0x1 ;  /* 0x0000000114167836 */ /* 0x000fca0000000000 */
[----:B------:R-:W-:-:S04]  /*109c0*/  ISETP.NE.AND P0, PT, R22, 0x2, PT ;  /* 0x000000021600780c */ /* 0x000fc80003f05270 */
[----:B------:R-:W-:Y:S02]  /*109d0*/  SEL R24, RZ, 0x1, P0 ;  /* 0x00000001ff187807 */ /* 0x000fe40000000000 */
[----:B------:R-:W-:Y:S02]  /*109e0*/  SEL R22, R22, RZ, P0 ;  /* 0x000000ff16167207 */ /* 0x000fe40000000000 */
[----:B------:R-:W-:Y:S01]  /*109f0*/  LOP3.LUT R24, R23, R24, RZ, 0x3c, !PT ;  /* 0x0000001817187212 */ /* 0x000fe200078e3cff */
[----:B0-----:R-:W-:Y:S06]  /*10a00*/  @!P1 BRA `(.L_x_1082) ;  /* 0x0000000000049947 */ /* 0x001fec0003800000 */
[----:B------:R-:W-:Y:S01]  /*10a10*/  BPT.TRAP 0x1 ;  /* 0x000000040000795c */ /* 0x000fe20000300000 */
.L_x_1082:
[----:B------:R-:W-:Y:S01]  /*10a20*/  LEA R8, R22, UR48, 0x3 ;  /* 0x0000003016087c11 */ /* 0x000fe2000f8e18ff */
[----:B------:R-:W-:Y:S01]  /*10a30*/  BSSY B1, `(.L_x_1083) ;  /* 0x0000004000017945 */ /* 0x000fe20003800000 */
[----:B------:R-:W-:-:S04]  /*10a40*/  SHF.L.U32 R3, R24, 0x1f, RZ ;  /* 0x0000001f18037819 */ /* 0x000fc800000006ff */
[----:B------:R-:W0:Y:S02]  /*10a50*/  SYNCS.PHASECHK.TRANS64.TRYWAIT P0, [R8+URZ+0x2a840], R3 ;  /* 0x02a84003080075a7 */ /* 0x000e24000800017f */
[----:B0-----:R-:W-:Y:S05]  /*10a60*/  @!P0 BRA `(.L_x_1084) ;  /* 0x0000002800f08947 */ /* 0x001fea0003800000 */
.L_x_1147:
[----:B------:R-:W-:Y:S05]  /*10a70*/  BSYNC B1 ;  /* 0x0000000000017941 */ /* 0x000fea0003800000 */
.L_x_1083:
[----:B------:R-:W-:Y:S01]  /*10a80*/  ULDC UR4, c[0x0][0x430] ;  /* 0x00010c0000047ab9 */ /* 0x000fe20000000800 */
[----:B-----5:R-:W-:Y:S01]  /*10a90*/  SHF.R.S32.HI R28, RZ, 0x1f, R6 ;  /* 0x0000001fff1c7819 */ /* 0x020fe20000011406 */
[----:B------:R-:W-:Y:S01]  /*10aa0*/  UIADD3 UR4, -UR4, URZ, URZ ;  /* 0x0000003f04047290 */ /* 0x000fe2000fffe13f */
[----:B------:R-:W-:Y:S01]  /*10ab0*/  R2UR UR6, R31 ;  /* 0x000000001f0672ca */ /* 0x000fe200000e0000 */
[----:B------:R-:W-:Y:S01]  /*10ac0*/  IMAD R19, R22, 0x4800, R25 ;  /* 0x0000480016137824 */ /* 0x000fe200078e0219 */
[C---:B------:R-:W-:Y:S02]  /*10ad0*/  LOP3.LUT P3, RZ, R18.reuse, 0x4, RZ, 0xc0, !PT ;  /* 0x0000000412ff7812 */ /* 0x040fe4000786c0ff */
[----:B------:R-:W-:Y:S01]  /*10ae0*/  LOP3.LUT P2, RZ, R18, 0x2, RZ, 0xc0, !PT ;  /* 0x0000000212ff7812 */ /* 0x000fe2000784c0ff */
        /* <DEDUP_REMOVED lines=31> */
[----:B------:R-:W0:Y:S02]  /*10ce0*/  SHFL.IDX PT, R14, R10, 0x1, 0x181f ;  /* 0x00381f000a0e7f89 */ /* 0x000e2400000e0000 */
[----:B-1----:R-:W-:-:S05]  /*10cf0*/  IMAD.X R3, RZ, RZ, R3, P0 ;  /* 0x000000ffff037224 */ /* 0x002fca00000e0603 */
        /* <DEDUP_REMOVED lines=20> */
[----:B-1----:R-:W-:-:S05]  /*10e40*/  IMAD.X R3, RZ, RZ, R3, P0 ;  /* 0x000000ffff037224 */ /* 0x002fca00000e0603 */
        /* <DEDUP_REMOVED lines=8> */
.L_x_1161:
        /* <DEDUP_REMOVED lines=10> */
.L_x_1086:
        /* <DEDUP_REMOVED lines=10> */
.L_x_1087:
[----:B------:R1:W-:Y:S01]  /*11010*/  SYNCS.ARRIVE.TRANS64.A1T0 RZ, [R8+URZ+0x2a830], RZ ;  /* 0x02a830ff08ff79a7 */ /* 0x0003e2000810003f */
[----:B------:R-:W-:Y:S05]  /*11020*/  @!P2 BRA `(.L_x_1088) ;  /* 0x000000000004a947 */ /* 0x000fea0003800000 */
[----:B------:R-:W-:Y:S01]  /*11030*/  BPT.TRAP 0x1 ;  /* 0x000000040000795c */ /* 0x000fe20000300000 */
.L_x_1088:
[----:B0-----:R-:W-:Y:S01]  /*11040*/  SHF.L.U32 R3, R23, 0x1f, RZ ;  /* 0x0000001f17037819 */ /* 0x001fe200000006ff */
[----:B------:R-:W-:Y:S01]  /*11050*/  BSSY B1, `(.L_x_1089) ;  /* 0x0000004000017945 */ /* 0x000fe20003800000 */
[----:B------:R-:W-:-:S04]  /*11060*/  LEA R4, R20, UR48, 0x3 ;  /* 0x0000003014047c11 */ /* 0x000fc8000f8e18ff */
[----:B------:R-:W0:Y:S02]  /*11070*/  SYNCS.PHASECHK.TRANS64.TRYWAIT P0, [R4+URZ+0x2a860], R3 ;  /* 0x02a86003040075a7 */ /* 0x000e24000800017f */
[----:B0-----:R-:W-:Y:S05]  /*11080*/  @!P0 BRA `(.L_x_1090) ;  /* 0x0000002c00388947 */ /* 0x001fea0003800000 */
.L_x_1162:
[----:B------:R-:W-:Y:S05]  /*11090*/  BSYNC B1 ;  /* 0x0000000000017941 */ /* 0x000fea0003800000 */
.L_x_1089:
        /* <DEDUP_REMOVED lines=9> */
[----:B------:R-:W1:Y:S02]  /*11130*/  SHFL.IDX PT, R14, R16, 0x1, 0x181f ;  /* 0x00381f00100e7f89 */ /* 0x000e6400000e0000 */
[----:B0-----:R-:W-:Y:S01]  /*11140*/  IMAD.X R3, RZ, RZ, R3, P1 ;  /* 0x000000ffff037224 */ /* 0x001fe200008e0603 */
        /* <DEDUP_REMOVED lines=30> */
[----:B------:R2:W3:Y:S03]  /*11330*/  SHFL.IDX PT, R14, R16, 0x5, 0x181f ;  /* 0x00b81f00100e7f89 */ /* 0x0004e600000e0000 */
[----:B-1----:R-:W-:Y:S01]  /*11340*/  IMAD.X R3, RZ, RZ, R8, P2 ;  /* 0x000000ffff037224 */ /* 0x002fe200010e0608 */
[----:B------:R-:W-:Y:S01]  /*11350*/  ISETP.LT.OR P2, PT, R0, 0x41, !P1 ;  /* 0x000000410000780c */ /* 0x000fe20004f41670 */
[----:B------:R2:W1:-:S12]  /*11360*/  SHFL.IDX PT, R8, R17, 0x5, 0x181f ;  /* 0x00b81f0011087f89 */ /* 0x00045800000e0000 */
[----:B------:R2:W-:Y:S01]  /*11370*/  LDGSTS.E.BYPASS.LTC128B.128 [R5+0x2400], desc[UR36][R2.64], !P2 ;  /* 0x0240000002057fae */ /* 0x0005e2000d101d64 */
[----:B------:R-:W-:-:S13]  /*11380*/  ISETP.LT.OR P2, PT, R0, 0x41, !P0 ;  /* 0x000000410000780c */ /* 0x000fda0004741670 */
[----:B-1-3--:R2:W-:Y:S02]  /*11390*/  LDGSTS.E.BYPASS.LTC128B.128 [R5+0x5400], desc[UR36][R2.64+0x80], !P2 ;  /* 0x0540008002057fae */ /* 0x00a5e4000d101d64 */
.L_x_1176:
[C---:B------:R-:W-:Y:S01]  /*113a0*/  ISETP.LT.OR P1, PT, R0.reuse, 0x51, !P1 ;  /* 0x000000510000780c */ /* 0x040fe20004f21670 */
[----:B------:R-:W-:Y:S01]  /*113b0*/  ULDC.64 UR4, c[0x0][0x328] ;  /* 0x0000ca0000047ab9 */ /* 0x000fe20000000a00 */
[----:B------:R-:W-:Y:S01]  /*113c0*/  ISETP.LT.OR P0, PT, R0, 0x51, !P0 ;  /* 0x000000510000780c */ /* 0x000fe20004701670 */
[----:B------:R-:W-:Y:S01]  /*113d0*/  IMAD R26, R26, UR4, RZ ;  /* 0x000000041a1a7c24 */ /* 0x000fe2000f8e02ff */
[----:B0-2---:R-:W-:-:S03]  /*113e0*/  IADD3 R2, P2, R14, R35, RZ ;  /* 0x000000230e027210 */ /* 0x005fc60007f5e0ff */
        /* <DEDUP_REMOVED lines=16> */
.L_x_1092:
        /* <DEDUP_REMOVED lines=10> */
.L_x_1093:
[----:B------:R-:W-:Y:S01]  /*11590*/  R2UR UR4, R31 ;  /* 0x000000001f0472ca */ /* 0x000fe200000e0000 */
[----:B------:R-:W-:Y:S01]  /*115a0*/  ULDC.64 UR6, c[0x0][0x330] ;  /* 0x0000cc0000067ab9 */ /* 0x000fe20000000a00 */
[----:B------:R-:W-:Y:S01]  /*115b0*/  IMAD.MOV.U32 R3, RZ, RZ, R7 ;  /* 0x000000ffff037224 */ /* 0x000fe200078e0007 */
[----:B------:R0:W-:Y:S01]  /*115c0*/  SYNCS.ARRIVE.TRANS64.A1T0 RZ, [R4+URZ+0x2a850], RZ ;  /* 0x02a850ff04ff79a7 */ /* 0x0001e2000810003f */
[----:B------:R-:W-:Y:S02]  /*115d0*/  IMAD.U32 R5, RZ, RZ, UR6 ;  /* 0x00000006ff057e24 */ /* 0x000fe4000f8e00ff */
[----:B------:R-:W-:Y:S02]  /*115e0*/  VIADD R27, R27, 0xffffffff ;  /* 0xffffffff1b1b7836 */ /* 0x000fe40000000000 */
[----:B------:R-:W-:-:S04]  /*115f0*/  IMAD.WIDE.U32 R2, R5, UR41, R2 ;  /* 0x0000002905027c25 */ /* 0x000fc8000f8e0002 */
[----:B------:R-:W-:Y:S01]  /*11600*/  VIADD R0, R0, 0x60 ;  /* 0x0000006000007836 */ /* 0x000fe20000000000 */
[----:B------:R-:W-:Y:S01]  /*11610*/  UIMAD UR4, UR4, UR6, URZ ;  /* 0x00000006040472a4 */ /* 0x000fe2000f8e023f */
[----:B------:R-:W-:Y:S02]  /*11620*/  VIADD R9, R9, 0xffffffa0 ;  /* 0xffffffa009097836 */ /* 0x000fe40000000000 */
[----:B------:R-:W-:Y:S01]  /*11630*/  IMAD.MOV.U32 R23, RZ, RZ, R24 ;  /* 0x000000ffff177224 */ /* 0x000fe200078e0018 */
[----:B------:R-:W-:Y:S01]  /*11640*/  UIMAD UR4, UR41, UR7, UR4 ;  /* 0x00000007290472a4 */ /* 0x000fe2000f8e0204 */
[----:B------:R-:W-:Y:S02]  /*11650*/  IMAD.MOV.U32 R20, RZ, RZ, R22 ;  /* 0x000000ffff147224 */ /* 0x000fe400078e0016 */
[----:B------:R-:W-:Y:S02]  /*11660*/  ULDC.64 UR6, c[0x0][0x318] ;  /* 0x0000c60000067ab9 */ /* 0x000fe40000000a00 */
[----:B------:R-:W-:Y:S01]  /*11670*/  LEA R16, P0, R2, UR6, 0x1 ;  /* 0x0000000602107c11 */ /* 0x000fe2000f8008ff */
[----:B------:R-:W-:-:S05]  /*11680*/  VIADD R17, R3, UR4 ;  /* 0x0000000403117c36 */ /* 0x000fca0008000000 */
[----:B------:R-:W-:Y:S02]  /*11690*/  LEA.HI.X R17, R2, UR7, R17, 0x1, P0 ;  /* 0x0000000702117c11 */ /* 0x000fe400080f0c11 */
[----:B------:R-:W-:-:S13]  /*116a0*/  ISETP.GT.AND P0, PT, R27, UR51, PT ;  /* 0x000000331b007c0c */ /* 0x000fda000bf04270 */
[----:B0-----:R-:W-:Y:S05]  /*116b0*/  @P0 BRA `(.L_x_1094) ;  /* 0xfffffff0006c0947 */ /* 0x001fea000383ffff */
[----:B------:R-:W-:Y:S05]  /*116c0*/  BSYNC B0 ;  /* 0x0000000000007941 */ /* 0x000fea0003800000 */
.L_x_1081:
[----:B------:R-:W-:-:S13]  /*116d0*/  LOP3.LUT P0, RZ, R18, 0x10, RZ, 0xc0, !PT ;  /* 0x0000001012ff7812 */ /* 0x000fda000780c0ff */
[----:B------:R-:W-:Y:S05]  /*116e0*/  @!P0 BRA `(.L_x_1095) ;  /* 0x0000000000048947 */ /* 0x000fea0003800000 */
[----:B------:R-:W-:Y:S01]  /*116f0*/  BPT.TRAP 0x1 ;  /* 0x000000040000795c */ /* 0x000fe20000300000 */
.L_x_1095:
[----:B0-----:R-:W-:Y:S01]  /*11700*/  LEA R0, R22, UR48, 0x3 ;  /* 0x0000003016007c11 */ /* 0x001fe2000f8e18ff */
        /* <DEDUP_REMOVED lines=8> */
.L_x_1177:
[----:B------:R-:W-:Y:S05]  /*11790*/  BSYNC B0 ;  /* 0x0000000000007941 */ /* 0x000fea0003800000 */
.L_x_1096:
        /* <DEDUP_REMOVED lines=8> */
[----:B------:R-:W-:Y:S01]  /*11820*/  SHFL.IDX PT, R6, R17, 0x1, 0x181f ;  /* 0x00381f0011067f89 */ /* 0x000fe200000e0000 */
[----:B------:R-:W-:Y:S02]  /*11830*/  ISETP.LT.OR P2, PT, R5, 0x1, P1 ;  /* 0x000000010500780c */ /* 0x000fe40000f41670 */
[----:B------:R-:W-:Y:S01]  /*11840*/  LEA R4, R25, UR48, 0x1 ;  /* 0x0000003019047c11 */ /* 0x000fe2000f8e08ff */
[----:B------:R-:W1:Y:S01]  /*11850*/  SHFL.IDX PT, R14, R16, 0x1, 0x181f ;  /* 0x00381f00100e7f89 */ /* 0x000e6200000e0000 */
[----:B------:R-:W-:-:S02]  /*11860*/  ISETP.LT.OR P4, PT, R5, 0x11, P1 ;  /* 0x000000110500780c */ /* 0x000fc40000f81670 */
[----:B------:R-:W-:Y:S01]  /*11870*/  ISETP.LT.OR P5, PT, R5, 0x11, !P0 ;  /* 0x000000110500780c */ /* 0x000fe200047a1670 */
[----:B------:R-:W-:Y:S04]  /*11880*/  SHFL.IDX PT, R10, R17, 0x2, 0x181f ;  /* 0x00581f00110a7f89 */ /* 0x000fe800000e0000 */
[----:B------:R-:W2:Y:S04]  /*11890*/  SHFL.IDX PT, R19, R16, 0x2, 0x181f ;  /* 0x00581f0010137f89 */ /* 0x000ea800000e0000 */
[----:B------:R-:W-:Y:S04]  /*118a0*/  SHFL.IDX PT, R9, R17, 0x3, 0x181f ;  /* 0x00781f0011097f89 */ /* 0x000fe800000e0000 */
[----:B------:R-:W3:Y:S01]  /*118b0*/  SHFL.IDX PT, R20, R16, 0x3, 0x181f ;  /* 0x00781f0010147f89 */ /* 0x000ee200000e0000 */
[----:B0-----:R-:W-:-:S03]  /*118c0*/  IMAD.WIDE.U32 R2, R30, 0x2, R2 ;  /* 0x000000021e027825 */ /* 0x001fc600078e0002 */
[----:B------:R-:W-:Y:S04]  /*118d0*/  SHFL.IDX PT, R8, R17, 0x4, 0x181f ;  /* 0x00981f0011087f89 */ /* 0x000fe800000e0000 */
[----:B------:R-:W0:Y:S04]  /*118e0*/  SHFL.IDX PT, R21, R16, 0x4, 0x181f ;  /* 0x00981f0010157f89 */ /* 0x000e2800000e0000 */
[----:B------:R-:W-:Y:S01]  /*118f0*/  LDGSTS.E.BYPASS.LTC128B.128 [R4+0x400], desc[UR36][R2.64], !P2 ;  /* 0x0040000002047fae */ /* 0x000fe2000d101d64 */
[----:B------:R-:W-:-:S03]  /*11900*/  ISETP.LT.OR P2, PT, R5, 0x21, P1 ;  /* 0x000000210500780c */ /* 0x000fc60000f41670 */
[----:B------:R1:W-:Y:S01]  /*11910*/  LDGSTS.E.BYPASS.LTC128B.128 [R4+0x3400], desc[UR36][R2.64+0x80], !P3 ;  /* 0x0340008002047fae */ /* 0x0003e2000d901d64 */
[----:B------:R-:W-:-:S03]  /*11920*/  ISETP.LT.OR P3, PT, R5, 0x21, !P0 ;  /* 0x000000210500780c */ /* 0x000fc60004761670 */
[----:B------:R-:W4:Y:S01]  /*11930*/  SHFL.IDX PT, R17, R17, 0x5, 0x181f ;  /* 0x00b81f0011117f89 */ /* 0x000f2200000e0000 */
[----:B-1----:R-:W-:Y:S02]  /*11940*/  IMAD.MOV.U32 R2, RZ, RZ, R14 ;  /* 0x000000ffff027224 */ /* 0x002fe400078e000e */
[----:B------:R-:W-:Y:S01]  /*11950*/  IMAD.MOV.U32 R3, RZ, RZ, R6 ;  /* 0x000000ffff037224 */ /* 0x000fe200078e0006 */
[----:B------:R1:W0:Y:S01]  /*11960*/  SHFL.IDX PT, R14, R16, 0x5, 0x181f ;  /* 0x00b81f00100e7f89 */ /* 0x00022200000e0000 */
[----:B------:R-:W-:-:S04]  /*11970*/  IMAD.WIDE.U32 R6, R30, 0x2, R2 ;  /* 0x000000021e067825 */ /* 0x000fc800078e0002 */
[----:B--2---:R-:W-:Y:S01]  /*11980*/  IMAD.MOV.U32 R2, RZ, RZ, R19 ;  /* 0x000000ffff027224 */ /* 0x004fe200078e0013 */
[----:B------:R-:W-:Y:S01]  /*11990*/  LDGSTS.E.BYPASS.LTC128B.128 [R4+0xc00], desc[UR36][R6.64], !P4 ;  /* 0x00c0000006047fae */ /* 0x000fe2000e101d64 */
[----:B------:R-:W-:Y:S01]  /*119a0*/  IMAD.MOV.U32 R3, RZ, RZ, R10 ;  /* 0x000000ffff037224 */ /* 0x000fe200078e000a */
[C---:B------:R-:W-:Y:S02]  /*119b0*/  ISETP.LT.OR P4, PT, R5.reuse, 0x31, P1 ;  /* 0x000000310500780c */ /* 0x040fe40000f81670 */
[----:B------:R-:W-:Y:S01]  /*119c0*/  LDGSTS.E.BYPASS.LTC128B.128 [R4+0x3c00], desc[UR36][R6.64+0x80], !P5 ;  /* 0x03c0008006047fae */ /* 0x000fe2000e901d64 */
[----:B------:R-:W-:Y:S01]  /*119d0*/  IMAD.WIDE.U32 R2, R30, 0x2, R2 ;  /* 0x000000021e027825 */ /* 0x000fe200078e0002 */
[----:B------:R-:W-:-:S04]  /*119e0*/  ISETP.LT.OR P5, PT, R5, 0x31, !P0 ;  /* 0x000000310500780c */ /* 0x000fc800047a1670 */
[----:B------:R-:W-:Y:S01]  /*119f0*/  LDGSTS.E.BYPASS.LTC128B.128 [R4+0x1400], desc[UR36][R2.64], !P2 ;  /* 0x0140000002047fae */ /* 0x000fe2000d101d64 */
[----:B------:R-:W-:-:S03]  /*11a00*/  ISETP.LT.OR P2, PT, R5, 0x41, P1 ;  /* 0x000000410500780c */ /* 0x000fc60000f41670 */
[----:B------:R3:W-:Y:S01]  /*11a10*/  LDGSTS.E.BYPASS.LTC128B.128 [R4+0x4400], desc[UR36][R2.64+0x80], !P3 ;  /* 0x0440008002047fae */ /* 0x0007e2000d901d64 */
[----:B------:R-:W-:Y:S01]  /*11a20*/  ISETP.LT.OR P3, PT, R5, 0x41, !P0 ;  /* 0x000000410500780c */ /* 0x000fe20004761670 */
[----:B---3--:R-:W-:Y:S02]  /*11a30*/  IMAD.MOV.U32 R2, RZ, RZ, R20 ;  /* 0x000000ffff027224 */ /* 0x008fe400078e0014 */
[----:B------:R-:W-:Y:S02]  /*11a40*/  IMAD.MOV.U32 R3, RZ, RZ, R9 ;  /* 0x000000ffff037224 */ /* 0x000fe400078e0009 */
[----:B------:R-:W-:-:S04]  /*11a50*/  IMAD.WIDE.U32 R6, R30, 0x2, R2 ;  /* 0x000000021e067825 */ /* 0x000fc800078e0002 */
[----:B0-----:R-:W-:Y:S01]  /*11a60*/  IMAD.MOV.U32 R2, RZ, RZ, R21 ;  /* 0x000000ffff027224 */ /* 0x001fe200078e0015 */
[----:B------:R1:W-:Y:S01]  /*11a70*/  LDGSTS.E.BYPASS.LTC128B.128 [R4+0x1c00], desc[UR36][R6.64], !P4 ;  /* 0x01c0000006047fae */ /* 0x0003e2000e101d64 */
[----:B------:R-:W-:Y:S02]  /*11a80*/  IMAD.MOV.U32 R3, RZ, RZ, R8 ;  /* 0x000000ffff037224 */ /* 0x000fe400078e0008 */
[----:B------:R-:W-:Y:S01]  /*11a90*/  IMAD.MOV.U32 R8, RZ, RZ, RZ ;  /* 0x000000ffff087224 */ /* 0x000fe200078e00ff */
[----:B------:R1:W-:Y:S01]  /*11aa0*/  LDGSTS.E.BYPASS.LTC128B.128 [R4+0x4c00], desc[UR36][R6.64+0x80], !P5 ;  /* 0x04c0008006047fae */ /* 0x0003e2000e901d64 */
[----:B------:R-:W-:-:S05]  /*11ab0*/  IMAD.WIDE.U32 R2, R30, 0x2, R2 ;  /* 0x000000021e027825 */ /* 0x000fca00078e0002 */
[----:B------:R1:W-:Y:S04]  /*11ac0*/  LDGSTS.E.BYPASS.LTC128B.128 [R4+0x2400], desc[UR36][R2.64], !P2 ;  /* 0x0240000002047fae */ /* 0x0003e8000d101d64 */
[----:B----4-:R1:W-:Y:S02]  /*11ad0*/  LDGSTS.E.BYPASS.LTC128B.128 [R4+0x5400], desc[UR36][R2.64+0x80], !P3 ;  /* 0x0540008002047fae */ /* 0x0103e4000d901d64 */
.L_x_1191:
[C---:B------:R-:W-:Y:S01]  /*11ae0*/  ISETP.LT.OR P1, PT, R5.reuse, 0x51, P1 ;  /* 0x000000510500780c */ /* 0x040fe20000f21670 */
[----:B-1----:R-:W-:Y:S01]  /*11af0*/  IMAD.MOV.U32 R2, RZ, RZ, R14 ;  /* 0x000000ffff027224 */ /* 0x002fe200078e000e */
[----:B------:R-:W-:Y:S01]  /*11b00*/  ISETP.LT.OR P0, PT, R5, 0x51, !P0 ;  /* 0x000000510500780c */ /* 0x000fe20004701670 */
[----:B------:R-:W-:Y:S02]  /*11b10*/  IMAD.MOV.U32 R3, RZ, RZ, R17 ;  /* 0x000000ffff037224 */ /* 0x000fe400078e0011 */
[----:B------:R-:W-:-:S08]  /*11b20*/  IMAD.WIDE.U32 R2, R30, 0x2, R2 ;  /* 0x000000021e027825 */ /* 0x000fd000078e0002 */
[----:B------:R-:W-:Y:S01]  /*11b30*/  @!PT LDS RZ, [RZ] ;  /* 0x00000000fffff984 */ /* 0x000fe20000000800 */
[----:B------:R-:W-:Y:S01]  /*11b40*/  @!PT LDS RZ, [RZ] ;  /* 0x00000000fffff984 */ /* 0x000fe20000000800 */
[----:B------:R-:W-:Y:S01]  /*11b50*/  @!PT LDS RZ, [RZ] ;  /* 0x00000000fffff984 */ /* 0x000fe20000000800 */
[----:B------:R0:W-:Y:S04]  /*11b60*/  LDGSTS.E.BYPASS.LTC128B.128 [R4+0x2c00], desc[UR36][R2.64], !P1 ;  /* 0x02c0000002047fae */ /* 0x0001e8000c901d64 */
[----:B------:R0:W-:Y:S01]  /*11b70*/  LDGSTS.E.BYPASS.LTC128B.128 [R4+0x5c00], desc[UR36][R2.64+0x80], !P0 ;  /* 0x05c0008002047fae */ /* 0x0001e2000c101d64 */
[----:B------:R-:W-:Y:S01]  /*11b80*/  PLOP3.LUT P0, PT, PT, PT, PT, 0x80, 0x0 ;  /* 0x000000000000781c */ /* 0x000fe20003f0f070 */
[----:B------:R-:W-:-:S12]  /*11b90*/  NOP ;  /* 0x0000000000007918 */ /* 0x000fd80000000000 */
.L_x_1099:
        /* <DEDUP_REMOVED lines=10> */
.L_x_1100:
[----:B------:R1:W-:Y:S02]  /*11c40*/  SYNCS.ARRIVE.TRANS64.A1T0 RZ, [R0+URZ+0x2a850], RZ ;  /* 0x02a850ff00ff79a7 */ /* 0x0003e4000810003f */
[----:B-1----:R-:W-:-:S05]  /*11c50*/  VIADD R0, R22, 0x1 ;  /* 0x0000000116007836 */ /* 0x002fca0000000000 */
[----:B------:R-:W-:-:S04]  /*11c60*/  ISETP.NE.AND P0, PT, R0, 0x2, PT ;  /* 0x000000020000780c */ /* 0x000fc80003f05270 */
[----:B0-----:R-:W-:Y:S02]  /*11c70*/  SEL R3, RZ, 0x1, P0 ;  /* 0x00000001ff037807 */ /* 0x001fe40000000000 */
[----:B------:R-:W-:Y:S02]  /*11c80*/  SEL R0, R0, RZ, P0 ;  /* 0x000000ff00007207 */ /* 0x000fe40000000000 */
[----:B------:R-:W-:-:S07]  /*11c90*/  LOP3.LUT R24, R24, R3, RZ, 0x3c, !PT ;  /* 0x0000000318187212 */ /* 0x000fce00078e3cff */
.L_x_1060:
[----:B------:R-:W0:Y:S01]  /*11ca0*/  S2R R3, SR_CgaCtaId ;  /* 0x0000000000037919 */ /* 0x000e220000008800 */
[----:B------:R-:W-:Y:S02]  /*11cb0*/  MOV R2, 0x400 ;  /* 0x0000040000027802 */ /* 0x000fe40000000f00 */
[----:B------:R-:W-:Y:S02]  /*11cc0*/  SHF.L.U32 R8, R8, 0x1f, RZ ;  /* 0x0000001f08087819 */ /* 0x000fe400000006ff */
[----:B0-----:R-:W-:-:S04]  /*11cd0*/  LEA R7, R3, R2, 0x18 ;  /* 0x0000000203077211 */ /* 0x001fc800078ec0ff */
[----:B------:R-:W0:Y:S02]  /*11ce0*/  SYNCS.PHASECHK.TRANS64.TRYWAIT P0, [R7+URZ+0x2a820], R8 ;  /* 0x02a82008070075a7 */ /* 0x000e24000800017f */
[----:B0-----:R-:W-:Y:S05]  /*11cf0*/  @!P0 BRA `(.L_x_1101) ;  /* 0x0000003000408947 */ /* 0x001fea0003800000 */
.L_x_1192:
[----:B------:R-:W-:-:S03]  /*11d00*/  UMOV UR4, 0xffffffff ;  /* 0xffffffff00047882 */ /* 0x000fc60000000000 */
[----:B------:R-:W-:Y:S05]  /*11d10*/  BRA.DIV UR4, `(.L_x_1102) ;  /* 0x00000032044c7947 */ /* 0x000fea000b800000 */
[----:B------:R-:W1:Y:S02]  /*11d20*/  S2R R2, SR_TID.X ;  /* 0x0000000000027919 */ /* 0x000e640000002100 */
[----:B-1----:R-:W-:-:S04]  /*11d30*/  SHF.R.U32.HI R2, RZ, 0x5, R2 ;  /* 0x00000005ff027819 */ /* 0x002fc80000011602 */
[----:B------:R-:W-:-:S05]  /*11d40*/  LOP3.LUT R2, R2, 0x3, RZ, 0xc0, !PT ;  /* 0x0000000302027812 */ /* 0x000fca00078ec0ff */
[----:B------:R1:W2:Y:S02]  /*11d50*/  SHFL.IDX PT, R14, R2, RZ, 0x1f ;  /* 0x00001fff020e7589 */ /* 0x0002a400000e0000 */
.L_x_1195:
[----:B--2---:R-:W-:-:S13]  /*11d60*/  ISETP.NE.AND P0, PT, R14, RZ, PT ;  /* 0x000000ff0e00720c */ /* 0x004fda0003f05270 */
[----:B------:R-:W-:Y:S05]  /*11d70*/  @P0 BRA `(.L_x_968) ;  /* 0x0000000000900947 */ /* 0x000fea0003800000 */
[----:B------:R-:W-:-:S03]  /*11d80*/  UMOV UR4, 0xffffffff ;  /* 0xffffffff00047882 */ /* 0x000fc60000000000 */
[----:B------:R-:W-:Y:S05]  /*11d90*/  BRA.DIV UR4, `(.L_x_1103) ;  /* 0x0000003204607947 */ /* 0x000fea000b800000 */
[----:B------:R-:W-:-:S13]  /*11da0*/  ELECT P6, URZ, PT ;  /* 0x00000000003f782f */ /* 0x000fda00038c0000 */
.L_x_1198:
[----:B------:R-:W-:Y:S05]  /*11db0*/  @!P6 BRA `(.L_x_968) ;  /* 0x000000000080e947 */ /* 0x000fea0003800000 */
[----:B-1----:R-:W2:Y:S02]  /*11dc0*/  LDL R2, [R1] ;  /* 0x0000000001027983 */ /* 0x002ea40000100800 */
[----:B--2---:R-:W-:-:S13]  /*11dd0*/  R2UR UR4, R2 ;  /* 0x00000000020472ca */ /* 0x004fda00000e0000 */
[----:B------:R-:W-:-:S06]  /*11de0*/  ULOP3.LUT UR4, UR4, 0x2, URZ, 0xfc, !UPT ;  /* 0x0000000204047892 */ /* 0x000fcc000f8efc3f */
[----:B------:R-:W-:-:S05]  /*11df0*/  IMAD.U32 R2, RZ, RZ, UR4 ;  /* 0x00000004ff027e24 */ /* 0x000fca000f8e00ff */
[----:B------:R-:W-:-:S13]  /*11e00*/  ISETP.NE.AND P0, PT, R2, 0x3, PT ;  /* 0x000000030200780c */ /* 0x000fda0003f05270 */
[----:B------:R-:W-:Y:S05]  /*11e10*/  @!P0 BRA `(.L_x_1104) ;  /* 0x0000000000048947 */ /* 0x000fea0003800000 */
[----:B------:R-:W-:Y:S01]  /*11e20*/  BPT.TRAP 0x1 ;  /* 0x000000040000795c */ /* 0x000fe20000300000 */
.L_x_1104:
[----:B------:R-:W-:Y:S01]  /*11e30*/  IMAD R5, R0, 0x8, R7 ;  /* 0x0000000800057824 */ /* 0x000fe200078e0207 */
[----:B------:R-:W-:Y:S01]  /*11e40*/  SHF.L.U32 R2, R24, 0x1f, RZ ;  /* 0x0000001f18027819 */ /* 0x000fe200000006ff */
[----:B------:R-:W-:-:S03]  /*11e50*/  VIADD R0, R0, 0x1 ;  /* 0x0000000100007836 */ /* 0x000fc60000000000 */
[----:B------:R-:W1:Y:S02]  /*11e60*/  SYNCS.PHASECHK.TRANS64.TRYWAIT P1, [R5+URZ+0x2a840], R2 ;  /* 0x02a84002050075a7 */ /* 0x000e64000802017f */
[----:B------:R-:W-:-:S04]  /*11e70*/  ISETP.NE.AND P2, PT, R0, 0x2, PT ;  /* 0x000000020000780c */ /* 0x000fc80003f45270 */
[----:B------:R-:W-:Y:S01]  /*11e80*/  SEL R3, RZ, 0x1, P2 ;  /* 0x00000001ff037807 */ /* 0x000fe20001000000 */
[----:B-1----:R-:W-:Y:S08]  /*11e90*/  @!P1 BRA `(.L_x_1105) ;  /* 0x0000003000409947 */ /* 0x002ff00003800000 */
.L_x_1199:
[----:B------:R-:W-:Y:S02]  /*11ea0*/  SEL R0, R0, RZ, P2 ;  /* 0x000000ff00007207 */ /* 0x000fe40001000000 */
[----:B------:R-:W-:Y:S01]  /*11eb0*/  LOP3.LUT R3, R24, R3, RZ, 0x3c, !PT ;  /* 0x0000000318037212 */ /* 0x000fe200078e3cff */
[----:B------:R-:W-:Y:S06]  /*11ec0*/  @!P0 BRA `(.L_x_1106) ;  /* 0x0000000000048947 */ /* 0x000fec0003800000 */
[----:B------:R-:W-:Y:S01]  /*11ed0*/  BPT.TRAP 0x1 ;  /* 0x000000040000795c */ /* 0x000fe20000300000 */
.L_x_1106:
[----:B0-----:R-:W-:Y:S01]  /*11ee0*/  IMAD R7, R0, 0x8, R7 ;  /* 0x0000000800077824 */ /* 0x001fe200078e0207 */
[----:B------:R-:W-:-:S04]  /*11ef0*/  SHF.L.U32 R0, R3, 0x1f, RZ ;  /* 0x0000001f03007819 */ /* 0x000fc800000006ff */
[----:B------:R-:W0:Y:S02]  /*11f00*/  SYNCS.PHASECHK.TRANS64.TRYWAIT P1, [R7+URZ+0x2a840], R0 ;  /* 0x02a84000070075a7 */ /* 0x000e24000802017f */
[----:B0-----:R-:W-:Y:S05]  /*11f10*/  @!P1 BRA `(.L_x_1107) ;  /* 0x0000003000349947 */ /* 0x001fea0003800000 */
.L_x_1200:
[----:B------:R-:W-:Y:S05]  /*11f20*/  @!P0 BRA `(.L_x_1108) ;  /* 0x0000000000048947 */ /* 0x000fea0003800000 */
[----:B------:R-:W-:Y:S01]  /*11f30*/  BPT.TRAP 0x1 ;  /* 0x000000040000795c */ /* 0x000fe20000300000 */
.L_x_1108:
[----:B------:R-:W2:Y:S02]  /*11f40*/  SYNCS.PHASECHK.TRANS64.TRYWAIT P1, [R5+URZ+0x2a860], R2 ;  /* 0x02a86002050075a7 */ /* 0x000ea4000802017f */
[----:B--2---:R-:W-:Y:S05]  /*11f50*/  @!P1 BRA `(.L_x_1109) ;  /* 0x0000003000389947 */ /* 0x004fea0003800000 */
.L_x_1201:
[----:B------:R-:W-:Y:S05]  /*11f60*/  @!P0 BRA `(.L_x_1110) ;  /* 0x0000000000048947 */ /* 0x000fea0003800000 */
[----:B------:R-:W-:Y:S01]  /*11f70*/  BPT.TRAP 0x1 ;  /* 0x000000040000795c */ /* 0x000fe20000300000 */
.L_x_1110:
[----:B---3--:R3:W4:Y:S02]  /*11f80*/  SYNCS.PHASECHK.TRANS64.TRYWAIT P0, [R7+URZ+0x2a860], R0 ;  /* 0x02a86000070075a7 */ /* 0x008724000800017f */
[----:B----4-:R-:W-:Y:S05]  /*11f90*/  @!P0 NANOSLEEP.SYNCS 0x989680 ;  /* 0x009896800000895d */ /* 0x010fea0003900000 */
[----:B------:R-:W4:Y:S02]  /*11fa0*/  @!P0 SYNCS.PHASECHK.TRANS64 P0, [R7+URZ+0x2a860], R0 ;  /* 0x02a86000070085a7 */ /* 0x000f24000800007f */
[----:B----4-:R-:W-:Y:S05]  /*11fb0*/  @!P0 BRA `(.L_x_1110) ;  /* 0xfffffffc00f08947 */ /* 0x010fea000383ffff */
.L_x_968:
[----:B------:R-:W-:Y:S05]  /*11fc0*/  BSYNC B6 ;  /* 0x0000000000067941 */ /* 0x000fea0003800000 */
.L_x_965:
[----:B------:R-:W-:Y:S05]  /*11fd0*/  EXIT ;  /* 0x000000000000794d */ /* 0x000fea0003800000 */
.L_x_978:
[----:B0-----:R-:W-:-:S04]  /*11fe0*/  IMAD.U32 R3, RZ, RZ, UR38 ;  /* 0x00000026ff037e24 */ /* 0x001fc8000f8e00ff */
[----:B------:R0:W1:Y:S03]  /*11ff0*/  SYNCS.PHASECHK.TRANS64.TRYWAIT P0, [R3+URZ+0x2a800], R0 ;  /* 0x02a80000030075a7 */ /* 0x000066000800017f */
[----:B-1----:R-:W-:Y:S05]  /*12000*/  @!P0 NANOSLEEP.SYNCS 0x989680 ;  /* 0x009896800000895d */ /* 0x002fea0003900000 */
[----:B------:R-:W1:Y:S02]  /*12010*/  @!P0 SYNCS.PHASECHK.TRANS64 P0, [R3+URZ+0x2a800], R0 ;  /* 0x02a80000030085a7 */ /* 0x000e64000800007f */
[----:B-1----:R-:W-:Y:S05]  /*12020*/  @!P0 BRA `(.L_x_978) ;  /* 0xfffffffc00ec8947 */ /* 0x002fea000383ffff */
[----:B------:R-:W-:Y:S05]  /*12030*/  BRA `(.L_x_1111) ;  /* 0xfffffef400787947 */ /* 0x000fea000383ffff */
.L_x_982:
[----:B0-----:R-:W-:-:S04]  /*12040*/  IMAD.U32 R3, RZ, RZ, UR38 ;  /* 0x00000026ff037e24 */ /* 0x001fc8000f8e00ff */
[----:B------:R0:W2:Y:S03]  /*12050*/  SYNCS.PHASECHK.TRANS64.TRYWAIT P1, [R3+URZ+0x2a830], R0 ;  /* 0x02a83000030075a7 */ /* 0x0000a6000802017f */
[----:B--2---:R-:W-:Y:S05]  /*12060*/  @!P1 NANOSLEEP.SYNCS 0x989680 ;  /* 0x009896800000995d */ /* 0x004fea0003900000 */
[----:B------:R-:W2:Y:S02]  /*12070*/  @!P1 SYNCS.PHASECHK.TRANS64 P1, [R3+URZ+0x2a830], R0 ;  /* 0x02a83000030095a7 */ /* 0x000ea4000802007f */
[----:B--2---:R-:W-:Y:S05]  /*12080*/  @!P1 BRA `(.L_x_982) ;  /* 0xfffffffc00ec9947 */ /* 0x004fea000383ffff */
[----:B------:R-:W-:Y:S05]  /*12090*/  BRA `(.L_x_981) ;  /* 0xfffffef4009c7947 */ /* 0x000fea000383ffff */
.L_x_999:
[----:B-1----:R-:W-:-:S04]  /*120a0*/  IMAD.U32 R12, RZ, RZ, UR60 ;  /* 0x0000003cff0c7e24 */ /* 0x002fc8000f8e00ff */
[----:B------:R1:W2:Y:S03]  /*120b0*/  SYNCS.PHASECHK.TRANS64.TRYWAIT P1, [R12+URZ+0x2a830], R11 ;  /* 0x02a8300b0c0075a7 */ /* 0x0002a6000802017f */
[----:B--2---:R-:W-:Y:S05]  /*120c0*/  @!P1 NANOSLEEP.SYNCS 0x989680 ;  /* 0x009896800000995d */ /* 0x004fea0003900000 */
[----:B------:R-:W2:Y:S02]  /*120d0*/  @!P1 SYNCS.PHASECHK.TRANS64 P1, [R12+URZ+0x2a830], R11 ;  /* 0x02a8300b0c0095a7 */ /* 0x000ea4000802007f */
[----:B--2---:R-:W-:Y:S05]  /*120e0*/  @!P1 BRA `(.L_x_999) ;  /* 0xfffffffc00ec9947 */ /* 0x004fea000383ffff */
[----:B------:R-:W-:Y:S05]  /*120f0*/  BRA `(.L_x_998) ;  /* 0xffffff2000ec7947 */ /* 0x000fea000383ffff */
.L_x_1003:
[----:B01----:R-:W-:-:S04]  /*12100*/  IMAD.U32 R11, RZ, RZ, UR10 ;  /* 0x0000000aff0b7e24 */ /* 0x003fc8000f8e00ff */
[----:B------:R0:W1:Y:S03]  /*12110*/  SYNCS.PHASECHK.TRANS64.TRYWAIT P1, [R11+URZ+0x2a850], R0 ;  /* 0x02a850000b0075a7 */ /* 0x000066000802017f */
[----:B-1----:R-:W-:Y:S05]  /*12120*/  @!P1 NANOSLEEP.SYNCS 0x989680 ;  /* 0x009896800000995d */ /* 0x002fea0003900000 */
[----:B------:R-:W1:Y:S02]  /*12130*/  @!P1 SYNCS.PHASECHK.TRANS64 P1, [R11+URZ+0x2a850], R0 ;  /* 0x02a850000b0095a7 */ /* 0x000e64000802007f */
[----:B-1----:R-:W-:Y:S05]  /*12140*/  @!P1 BRA `(.L_x_1003) ;  /* 0xfffffffc00ec9947 */ /* 0x002fea000383ffff */
[----:B------:R-:W-:Y:S05]  /*12150*/  BRA `(.L_x_1002) ;  /* 0xffffff2800f87947 */ /* 0x000fea000383ffff */
.L_x_1022:
[----:B-1----:R-:W-:-:S04]  /*12160*/  IMAD.U32 R12, RZ, RZ, UR5 ;  /* 0x00000005ff0c7e24 */ /* 0x002fc8000f8e00ff */
[----:B------:R1:W2:Y:S03]  /*12170*/  SYNCS.PHASECHK.TRANS64.TRYWAIT P1, [R12+URZ+0x2a830], R11 ;  /* 0x02a8300b0c0075a7 */ /* 0x0002a6000802017f */
[----:B--2---:R-:W-:Y:S05]  /*12180*/  @!P1 NANOSLEEP.SYNCS 0x989680 ;  /* 0x009896800000995d */ /* 0x004fea0003900000 */
[----:B------:R-:W2:Y:S02]  /*12190*/  @!P1 SYNCS.PHASECHK.TRANS64 P1, [R12+URZ+0x2a830], R11 ;  /* 0x02a8300b0c0095a7 */ /* 0x000ea4000802007f */
[----:B--2---:R-:W-:Y:S05]  /*121a0*/  @!P1 BRA `(.L_x_1022) ;  /* 0xfffffffc00ec9947 */ /* 0x004fea000383ffff */
[----:B------:R-:W-:Y:S05]  /*121b0*/  BRA `(.L_x_1021) ;  /* 0xffffff5000a87947 */ /* 0x000fea000383ffff */
.L_x_1026:
[----:B01----:R-:W-:-:S04]  /*121c0*/  IMAD.U32 R11, RZ, RZ, UR7 ;  /* 0x00000007ff0b7e24 */ /* 0x003fc8000f8e00ff */
[----:B------:R0:W1:Y:S03]  /*121d0*/  SYNCS.PHASECHK.TRANS64.TRYWAIT P1, [R11+URZ+0x2a850], R0 ;  /* 0x02a850000b0075a7 */ /* 0x000066000802017f */
[----:B-1----:R-:W-:Y:S05]  /*121e0*/  @!P1 NANOSLEEP.SYNCS 0x989680 ;  /* 0x009896800000995d */ /* 0x002fea0003900000 */
[----:B------:R-:W1:Y:S02]  /*121f0*/  @!P1 SYNCS.PHASECHK.TRANS64 P1, [R11+URZ+0x2a850], R0 ;  /* 0x02a850000b0095a7 */ /* 0x000e64000802007f */
[----:B-1----:R-:W-:Y:S05]  /*12200*/  @!P1 BRA `(.L_x_1026) ;  /* 0xfffffffc00ec9947 */ /* 0x002fea000383ffff */
[----:B------:R-:W-:Y:S05]  /*12210*/  BRA `(.L_x_1025) ;  /* 0xffffff5800b47947 */ /* 0x000fea000383ffff */
.L_x_1034:
[----:B-1----:R-:W-:-:S04]  /*12220*/  IMAD.U32 R12, RZ, RZ, UR7 ;  /* 0x00000007ff0c7e24 */ /* 0x002fc8000f8e00ff */
[----:B------:R1:W2:Y:S03]  /*12230*/  SYNCS.PHASECHK.TRANS64.TRYWAIT P1, [R12+URZ+0x2a830], R11 ;  /* 0x02a8300b0c0075a7 */ /* 0x0002a6000802017f */
[----:B--2---:R-:W-:Y:S05]  /*12240*/  @!P1 NANOSLEEP.SYNCS 0x989680 ;  /* 0x009896800000995d */ /* 0x004fea0003900000 */
[----:B------:R-:W2:Y:S02]  /*12250*/  @!P1 SYNCS.PHASECHK.TRANS64 P1, [R12+URZ+0x2a830], R11 ;  /* 0x02a8300b0c0095a7 */ /* 0x000ea4000802007f */
[----:B--2---:R-:W-:Y:S05]  /*12260*/  @!P1 BRA `(.L_x_1034) ;  /* 0xfffffffc00ec9947 */ /* 0x004fea000383ffff */
[----:B------:R-:W-:Y:S05]  /*12270*/  BRA `(.L_x_1033) ;  /* 0xffffff6c00707947 */ /* 0x000fea000383ffff */
.L_x_1038:
[----:B01----:R-:W-:-:S04]  /*12280*/  IMAD.U32 R11, RZ, RZ, UR5 ;  /* 0x00000005ff0b7e24 */ /* 0x003fc8000f8e00ff */
[----:B------:R0:W1:Y:S03]  /*12290*/  SYNCS.PHASECHK.TRANS64.TRYWAIT P1, [R11+URZ+0x2a850], R0 ;  /* 0x02a850000b0075a7 */ /* 0x000066000802017f */
[----:B-1----:R-:W-:Y:S05]  /*122a0*/  @!P1 NANOSLEEP.SYNCS 0x989680 ;  /* 0x009896800000995d */ /* 0x002fea0003900000 */
[----:B------:R-:W1:Y:S02]  /*122b0*/  @!P1 SYNCS.PHASECHK.TRANS64 P1, [R11+URZ+0x2a850], R0 ;  /* 0x02a850000b0095a7 */ /* 0x000e64000802007f */
[----:B-1----:R-:W-:Y:S05]  /*122c0*/  @!P1 BRA `(.L_x_1038) ;  /* 0xfffffffc00ec9947 */ /* 0x002fea000383ffff */
[----:B------:R-:W-:Y:S05]  /*122d0*/  BRA `(.L_x_1037) ;  /* 0xffffff74007c7947 */ /* 0x000fea000383ffff */
.L_x_1053:
[----:B-1----:R-:W-:-:S04]  /*122e0*/  IMAD.U32 R0, RZ, RZ, UR5 ;  /* 0x00000005ff007e24 */ /* 0x002fc8000f8e00ff */
[----:B------:R1:W2:Y:S03]  /*122f0*/  SYNCS.PHASECHK.TRANS64.TRYWAIT P1, [R0+URZ+0x2a850], R3 ;  /* 0x02a85003000075a7 */ /* 0x0002a6000802017f */
[----:B--2---:R-:W-:Y:S05]  /*12300*/  @!P1 NANOSLEEP.SYNCS 0x989680 ;  /* 0x009896800000995d */ /* 0x004fea0003900000 */
[----:B------:R-:W2:Y:S02]  /*12310*/  @!P1 SYNCS.PHASECHK.TRANS64 P1, [R0+URZ+0x2a850], R3 ;  /* 0x02a85003000095a7 */ /* 0x000ea4000802007f */
[----:B--2---:R-:W-:Y:S05]  /*12320*/  @!P1 BRA `(.L_x_1053) ;  /* 0xfffffffc00ec9947 */ /* 0x004fea000383ffff */
[----:B------:R-:W-:Y:S05]  /*12330*/  BRA `(.L_x_1052) ;  /* 0xffffff9c00807947 */ /* 0x000fea000383ffff */
.L_x_1071:
[----:B------:R-:W-:Y:S02]  /*12340*/  IMAD.MOV.U32 R13, RZ, RZ, R17 ;  /* 0x000000ffff0d7224 */ /* 0x000fe400078e0011 */
[----:B------:R-:W-:Y:S02]  /*12350*/  IMAD.MOV.U32 R12, RZ, RZ, RZ ;  /* 0x000000ffff0c7224 */ /* 0x000fe400078e00ff */
[----:B------:R-:W-:Y:S02]  /*12360*/  IMAD.MOV.U32 R11, RZ, RZ, 0x1f ;  /* 0x0000001fff0b7424 */ /* 0x000fe400078e00ff */
[----:B------:R-:W-:-:S07]  /*12370*/  IMAD.MOV.U32 R15, RZ, RZ, -0x1 ;  /* 0xffffffffff0f7424 */ /* 0x000fce00078e00ff */
[----:B-----5:R-:W-:Y:S05]  /*12380*/  WARPSYNC.COLLECTIVE R15, `(.L_x_1112) ;  /* 0x000000000f087348 */ /* 0x020fea0003c00000 */
[----:B------:R0:W1:Y:S02]  /*12390*/  SHFL.IDX P6, R14, R13, R12, R11 ;  /* 0x0000000c0d0e7389 */ /* 0x00006400000c000b */
[----:B01---5:R-:W-:Y:S01]  /*123a0*/  ENDCOLLECTIVE ;  /* 0x000000000000791b */ /* 0x023fe20003800000 */
.L_x_1112:
[----:B------:R-:W-:Y:S05]  /*123b0*/  BRA `(.L_x_1113) ;  /* 0xffffffd000007947 */ /* 0x000fea000383ffff */
.L_x_1073:
[----:B0-----:R-:W-:-:S04]  /*123c0*/  IMAD.U32 R3, RZ, RZ, UR48 ;  /* 0x00000030ff037e24 */ /* 0x001fc8000f8e00ff */
[----:B------:R0:W1:Y:S03]  /*123d0*/  SYNCS.PHASECHK.TRANS64.TRYWAIT P0, [R3+URZ+0x2a840], R2 ;  /* 0x02a84002030075a7 */ /* 0x000066000800017f */
[----:B-1----:R-:W-:Y:S05]  /*123e0*/  @!P0 NANOSLEEP.SYNCS 0x989680 ;  /* 0x009896800000895d */ /* 0x002fea0003900000 */
[----:B------:R-:W1:Y:S02]  /*123f0*/  @!P0 SYNCS.PHASECHK.TRANS64 P0, [R3+URZ+0x2a840], R2 ;  /* 0x02a84002030085a7 */ /* 0x000e64000800007f */
[----:B-1----:R-:W-:Y:S05]  /*12400*/  @!P0 BRA `(.L_x_1073) ;  /* 0xfffffffc00ec8947 */ /* 0x002fea000383ffff */
[----:B------:R-:W-:Y:S05]  /*12410*/  BRA `(.L_x_1114) ;  /* 0xffffffd000a07947 */ /* 0x000fea000383ffff */
.L_x_1074:
        /* <DEDUP_REMOVED lines=8> */
.L_x_1116:
[----:B------:R-:W-:Y:S05]  /*124a0*/  BSYNC B0 ;  /* 0x0000000000007941 */ /* 0x000fea0003800000 */
.L_x_1115:
[----:B------:R-:W-:Y:S01]  /*124b0*/  IMAD.MOV.U32 R13, RZ, RZ, R0 ;  /* 0x000000ffff0d7224 */ /* 0x000fe200078e0000 */
[----:B------:R-:W-:Y:S01]  /*124c0*/  @P0 LEA R9, R25, UR48, 0x1 ;  /* 0x0000003019090c11 */ /* 0x000fe2000f8e08ff */
[----:B------:R-:W-:Y:S02]  /*124d0*/  IMAD.MOV.U32 R12, RZ, RZ, RZ ;  /* 0x000000ffff0c7224 */ /* 0x000fe400078e00ff */
[----:B------:R-:W-:Y:S02]  /*124e0*/  IMAD.MOV.U32 R11, RZ, RZ, 0x181f ;  /* 0x0000181fff0b7424 */ /* 0x000fe400078e00ff */
[----:B------:R-:W-:Y:S02]  /*124f0*/  IMAD.MOV.U32 R15, RZ, RZ, -0x1 ;  /* 0xffffffffff0f7424 */ /* 0x000fe400078e00ff */
[----:B------:R-:W-:-:S07]  /*12500*/  IMAD.MOV.U32 R3, RZ, RZ, R14 ;  /* 0x000000ffff037224 */ /* 0x000fce00078e000e */
[----:B------:R-:W-:Y:S05]  /*12510*/  WARPSYNC.COLLECTIVE R15, `(.L_x_1117) ;  /* 0x000000000f087348 */ /* 0x000fea0003c00000 */
[----:B------:R0:W1:Y:S02]  /*12520*/  SHFL.IDX P6, R14, R13, R12, R11 ;  /* 0x0000000c0d0e7389 */ /* 0x00006400000c000b */
[----:B01----:R-:W-:Y:S01]  /*12530*/  ENDCOLLECTIVE ;  /* 0x000000000000791b */ /* 0x003fe20003800000 */
.L_x_1117:
[----:B------:R-:W-:Y:S02]  /*12540*/  IMAD.MOV.U32 R13, RZ, RZ, R7 ;  /* 0x000000ffff0d7224 */ /* 0x000fe400078e0007 */
[----:B------:R-:W-:Y:S02]  /*12550*/  IMAD.MOV.U32 R12, RZ, RZ, 0x1 ;  /* 0x00000001ff0c7424 */ /* 0x000fe400078e00ff */
[----:B------:R-:W-:-:S07]  /*12560*/  IMAD.MOV.U32 R2, RZ, RZ, R14 ;  /* 0x000000ffff027224 */ /* 0x000fce00078e000e */
[----:B------:R-:W-:Y:S05]  /*12570*/  WARPSYNC.COLLECTIVE R15, `(.L_x_1118) ;  /* 0x000000000f087348 */ /* 0x000fea0003c00000 */
[----:B------:R0:W1:Y:S02]  /*12580*/  SHFL.IDX P6, R14, R13, R12, R11 ;  /* 0x0000000c0d0e7389 */ /* 0x00006400000c000b */
[----:B01----:R-:W-:Y:S01]  /*12590*/  ENDCOLLECTIVE ;  /* 0x000000000000791b */ /* 0x003fe20003800000 */
.L_x_1118:
        /* <DEDUP_REMOVED lines=13> */
.L_x_1119:
[----:B------:R-:W-:Y:S01]  /*12670*/  @P0 LEA R21, R25, UR48, 0x1 ;  /* 0x0000003019150c11 */ /* 0x000fe2000f8e08ff */
[----:B------:R-:W-:Y:S02]  /*12680*/  IMAD.MOV.U32 R13, RZ, RZ, R7 ;  /* 0x000000ffff0d7224 */ /* 0x000fe400078e0007 */
[----:B------:R-:W-:Y:S02]  /*12690*/  IMAD.MOV.U32 R12, RZ, RZ, 0x2 ;  /* 0x00000002ff0c7424 */ /* 0x000fe400078e00ff */
[----:B------:R-:W-:-:S07]  /*126a0*/  IMAD.MOV.U32 R4, RZ, RZ, R14 ;  /* 0x000000ffff047224 */ /* 0x000fce00078e000e */
[----:B------:R-:W-:Y:S05]  /*126b0*/  WARPSYNC.COLLECTIVE R15, `(.L_x_1120) ;  /* 0x000000000f087348 */ /* 0x000fea0003c00000 */
[----:B------:R0:W1:Y:S02]  /*126c0*/  SHFL.IDX P6, R14, R13, R12, R11 ;  /* 0x0000000c0d0e7389 */ /* 0x00006400000c000b */
[----:B01----:R-:W-:Y:S01]  /*126d0*/  ENDCOLLECTIVE ;  /* 0x000000000000791b */ /* 0x003fe20003800000 */
.L_x_1120:
        /* <DEDUP_REMOVED lines=13> */
.L_x_1121:
[----:B------:R-:W-:Y:S01]  /*127b0*/  IMAD.MOV.U32 R3, RZ, RZ, R8 ;  /* 0x000000ffff037224 */ /* 0x000fe200078e0008 */
[----:B------:R-:W-:Y:S01]  /*127c0*/  @P0 LEA R35, R25, UR48, 0x1 ;  /* 0x0000003019230c11 */ /* 0x000fe2000f8e08ff */
[----:B------:R-:W-:Y:S02]  /*127d0*/  IMAD.MOV.U32 R13, RZ, RZ, R7 ;  /* 0x000000ffff0d7224 */ /* 0x000fe400078e0007 */
[----:B------:R-:W-:Y:S02]  /*127e0*/  IMAD.MOV.U32 R12, RZ, RZ, 0x3 ;  /* 0x00000003ff0c7424 */ /* 0x000fe400078e00ff */
[----:B------:R-:W-:-:S07]  /*127f0*/  IMAD.MOV.U32 R2, RZ, RZ, R14 ;  /* 0x000000ffff027224 */ /* 0x000fce00078e000e */
[----:B------:R-:W-:Y:S05]  /*12800*/  WARPSYNC.COLLECTIVE R15, `(.L_x_1122) ;  /* 0x000000000f087348 */ /* 0x000fea0003c00000 */
[----:B------:R0:W1:Y:S02]  /*12810*/  SHFL.IDX P6, R14, R13, R12, R11 ;  /* 0x0000000c0d0e7389 */ /* 0x00006400000c000b */
[----:B01----:R-:W-:Y:S01]  /*12820*/  ENDCOLLECTIVE ;  /* 0x000000000000791b */ /* 0x003fe20003800000 */
.L_x_1122:
        /* <DEDUP_REMOVED lines=13> */
.L_x_1123:
        /* <DEDUP_REMOVED lines=8> */
.L_x_1124:
[----:B------:R-:W-:-:S04]  /*12980*/  IMAD.MOV.U32 R4, RZ, RZ, R10 ;  /* 0x000000ffff047224 */ /* 0x000fc800078e000a */
[----:B------:R-:W-:-:S05]  /*12990*/  @P0 IMAD.WIDE.U32 R4, R30, 0x2, R4 ;  /* 0x000000021e040825 */ /* 0x000fca00078e0004 */
[----:B------:R-:W-:Y:S01]  /*129a0*/  @!PT LDS RZ, [RZ] ;  /* 0x00000000fffff984 */ /* 0x000fe20000000800 */
[----:B------:R-:W-:Y:S01]  /*129b0*/  @!PT LDS RZ, [RZ] ;  /* 0x00000000fffff984 */ /* 0x000fe20000000800 */
[----:B------:R-:W-:Y:S01]  /*129c0*/  @!PT LDS RZ, [RZ] ;  /* 0x00000000fffff984 */ /* 0x000fe20000000800 */
[----:B------:R0:W-:Y:S01]  /*129d0*/  @P0 LDGSTS.E.BYPASS.LTC128B.128 [R9+0x19c00], desc[UR36][R4.64], !P3 ;  /* 0x19c0000004090fae */ /* 0x0001e2000d901d64 */
[----:B------:R-:W-:-:S03]  /*129e0*/  IMAD.MOV.U32 R13, RZ, RZ, R0 ;  /* 0x000000ffff0d7224 */ /* 0x000fc600078e0000 */
[----:B------:R0:W-:Y:S04]  /*129f0*/  @P0 LDGSTS.E.BYPASS.LTC128B.128 [R9+0x1cc00], desc[UR36][R4.64+0x80], !P2 ;  /* 0x1cc0008004090fae */ /* 0x0001e8000d101d64 */
[----:B------:R0:W-:Y:S01]  /*12a00*/  @P0 LDGSTS.E.BYPASS.LTC128B.128 [R9+0x1fc00], desc[UR36][R4.64+0x100], !P1 ;  /* 0x1fc0010004090fae */ /* 0x0001e2000c901d64 */
[----:B------:R-:W-:Y:S01]  /*12a10*/  ISETP.GE.AND P0, PT, R6, 0x41, PT ;  /* 0x000000410600780c */ /* 0x000fe20003f06270 */
[----:B------:R-:W-:-:S12]  /*12a20*/  IMAD.MOV.U32 R8, RZ, RZ, R14 ;  /* 0x000000ffff087224 */ /* 0x000fd800078e000e */
[----:B0-----:R-:W-:Y:S05]  /*12a30*/  WARPSYNC.COLLECTIVE R15, `(.L_x_1125) ;  /* 0x000000000f087348 */ /* 0x001fea0003c00000 */
[----:B------:R1:W2:Y:S02]  /*12a40*/  SHFL.IDX P6, R14, R13, R12, R11 ;  /* 0x0000000c0d0e7389 */ /* 0x0002a400000c000b */
[----:B012---:R-:W-:Y:S01]  /*12a50*/  ENDCOLLECTIVE ;  /* 0x000000000000791b */ /* 0x007fe20003800000 */
.L_x_1125:
        /* <DEDUP_REMOVED lines=8> */
.L_x_1126:
        /* <DEDUP_REMOVED lines=8> */
[----:B------:R-:W-:-:S07]  /*12b60*/  IMAD.MOV.U32 R7, RZ, RZ, R14 ;  /* 0x000000ffff077224 */ /* 0x000fce00078e000e */
[----:B0-----:R-:W-:Y:S05]  /*12b70*/  WARPSYNC.COLLECTIVE R15, `(.L_x_1127) ;  /* 0x000000000f087348 */ /* 0x001fea0003c00000 */
[----:B------:R1:W2:Y:S02]  /*12b80*/  SHFL.IDX P6, R14, R13, R12, R11 ;  /* 0x0000000c0d0e7389 */ /* 0x0002a400000c000b */
[----:B012---:R-:W-:Y:S01]  /*12b90*/  ENDCOLLECTIVE ;  /* 0x000000000000791b */ /* 0x007fe20003800000 */
.L_x_1127:
[----:B------:R-:W-:Y:S05]  /*12ba0*/  BRA `(.L_x_1128) ;  /* 0xffffffd000007947 */ /* 0x000fea000383ffff */
.L_x_1077:
[----:B------:R-:W-:Y:S02]  /*12bb0*/  IMAD.MOV.U32 R13, RZ, RZ, R8 ;  /* 0x000000ffff0d7224 */ /* 0x000fe400078e0008 */
[----:B------:R-:W-:Y:S02]  /*12bc0*/  IMAD.MOV.U32 R12, RZ, RZ, RZ ;  /* 0x000000ffff0c7224 */ /* 0x000fe400078e00ff */
[----:B------:R-:W-:Y:S02]  /*12bd0*/  IMAD.MOV.U32 R11, RZ, RZ, 0x181f ;  /* 0x0000181fff0b7424 */ /* 0x000fe400078e00ff */
[----:B------:R-:W-:Y:S02]  /*12be0*/  IMAD.MOV.U32 R15, RZ, RZ, -0x1 ;  /* 0xffffffffff0f7424 */ /* 0x000fe400078e00ff */
[----:B------:R-:W-:-:S07]  /*12bf0*/  VIADD R7, R36, UR42 ;  /* 0x0000002a24077c36 */ /* 0x000fce0008000000 */
[----:B------:R-:W-:Y:S05]  /*12c00*/  WARPSYNC.COLLECTIVE R15, `(.L_x_1129) ;  /* 0x000000000f087348 */ /* 0x000fea0003c00000 */
[----:B------:R0:W1:Y:S02]  /*12c10*/  SHFL.IDX P6, R14, R13, R12, R11 ;  /* 0x0000000c0d0e7389 */ /* 0x00006400000c000b */
[----:B01----:R-:W-:Y:S01]  /*12c20*/  ENDCOLLECTIVE ;  /* 0x000000000000791b */ /* 0x003fe20003800000 */
.L_x_1129:
[----:B------:R-:W-:Y:S02]  /*12c30*/  VIADD R5, R7, 0x10 ;  /* 0x0000001007057836 */ /* 0x000fe40000000000 */
[----:B------:R-:W-:Y:S02]  /*12c40*/  IMAD.MOV.U32 R13, RZ, RZ, R0 ;  /* 0x000000ffff0d7224 */ /* 0x000fe400078e0000 */
[----:B------:R-:W-:-:S07]  /*12c50*/  IMAD.MOV.U32 R3, RZ, RZ, R14 ;  /* 0x000000ffff037224 */ /* 0x000fce00078e000e */
[----:B------:R-:W-:Y:S05]  /*12c60*/  WARPSYNC.COLLECTIVE R15, `(.L_x_1130) ;  /* 0x000000000f087348 */ /* 0x000fea0003c00000 */
[----:B------:R0:W1:Y:S02]  /*12c70*/  SHFL.IDX P6, R14, R13, R12, R11 ;  /* 0x0000000c0d0e7389 */ /* 0x00006400000c000b */
[----:B01----:R-:W-:Y:S01]  /*12c80*/  ENDCOLLECTIVE ;  /* 0x000000000000791b */ /* 0x003fe20003800000 */
.L_x_1130:
        /* <DEDUP_REMOVED lines=10> */
.L_x_1131:
        /* <DEDUP_REMOVED lines=8> */
[----:B------:R-:W-:Y:S01]  /*12db0*/  ISETP.GE.AND P1, PT, R5, R6, PT ;  /* 0x000000060500720c */ /* 0x000fe20003f26270 */
[----:B------:R-:W-:-:S12]  /*12dc0*/  IMAD.MOV.U32 R5, RZ, RZ, R14 ;  /* 0x000000ffff057224 */ /* 0x000fd800078e000e */
[----:B0-----:R-:W-:Y:S05]  /*12dd0*/  WARPSYNC.COLLECTIVE R15, `(.L_x_1132) ;  /* 0x000000000f087348 */ /* 0x001fea0003c00000 */
[----:B------:R1:W2:Y:S02]  /*12de0*/  SHFL.IDX P6, R14, R13, R12, R11 ;  /* 0x0000000c0d0e7389 */ /* 0x0002a400000c000b */
[----:B012---:R-:W-:Y:S01]  /*12df0*/  ENDCOLLECTIVE ;  /* 0x000000000000791b */ /* 0x007fe20003800000 */
.L_x_1132:
[----:B------:R-:W-:Y:S01]  /*12e00*/  VIADD R3, R7, 0x20 ;  /* 0x0000002007037836 */ /* 0x000fe20000000000 */
[----:B------:R-:W-:Y:S01]  /*12e10*/  @!P1 LEA R21, R25, UR48, 0x1 ;  /* 0x0000003019159c11 */ /* 0x000fe2000f8e08ff */
[----:B------:R-:W-:Y:S02]  /*12e20*/  IMAD.MOV.U32 R13, RZ, RZ, R8 ;  /* 0x000000ffff0d7224 */ /* 0x000fe400078e0008 */
[----:B------:R-:W-:Y:S02]  /*12e30*/  IMAD.MOV.U32 R12, RZ, RZ, 0x2 ;  /* 0x00000002ff0c7424 */ /* 0x000fe400078e00ff */
[----:B------:R-:W-:-:S07]  /*12e40*/  IMAD.MOV.U32 R4, RZ, RZ, R14 ;  /* 0x000000ffff047224 */ /* 0x000fce00078e000e */
[----:B------:R-:W-:Y:S05]  /*12e50*/  WARPSYNC.COLLECTIVE R15, `(.L_x_1133) ;  /* 0x000000000f087348 */ /* 0x000fea0003c00000 */
[----:B------:R0:W1:Y:S02]  /*12e60*/  SHFL.IDX P6, R14, R13, R12, R11 ;  /* 0x0000000c0d0e7389 */ /* 0x00006400000c000b */
[----:B01----:R-:W-:Y:S01]  /*12e70*/  ENDCOLLECTIVE ;  /* 0x000000000000791b */ /* 0x003fe20003800000 */
.L_x_1133:
        /* <DEDUP_REMOVED lines=13> */
.L_x_1134:
        /* <DEDUP_REMOVED lines=8> */
.L_x_1135:
        /* <DEDUP_REMOVED lines=13> */
.L_x_1136:
        /* <DEDUP_REMOVED lines=8> */
.L_x_1137:
        /* <DEDUP_REMOVED lines=13> */
.L_x_1138:
        /* <DEDUP_REMOVED lines=8> */
.L_x_1139:
        /* <DEDUP_REMOVED lines=13> */
.L_x_1140:
        /* <DEDUP_REMOVED lines=8> */
.L_x_1141:
        /* <DEDUP_REMOVED lines=13> */
.L_x_1142:
[----:B------:R-:W-:Y:S01]  /*13490*/  @!P1 LEA R9, R25, UR48, 0x1 ;  /* 0x0000003019099c11 */ /* 0x000fe2000f8e08ff */
[----:B------:R-:W-:Y:S02]  /*134a0*/  IMAD.MOV.U32 R13, RZ, RZ, R8 ;  /* 0x000000ffff0d7224 */ /* 0x000fe400078e0008 */
[----:B------:R-:W-:Y:S02]  /*134b0*/  IMAD.MOV.U32 R12, RZ, RZ, 0x7 ;  /* 0x00000007ff0c7424 */ /* 0x000fe400078e00ff */
[----:B------:R-:W-:-:S07]  /*134c0*/  IMAD.MOV.U32 R2, RZ, RZ, R14 ;  /* 0x000000ffff027224 */ /* 0x000fce00078e000e */
[----:B------:R-:W-:Y:S05]  /*134d0*/  WARPSYNC.COLLECTIVE R15, `(.L_x_1143) ;  /* 0x000000000f087348 */ /* 0x000fea0003c00000 */
[----:B------:R0:W1:Y:S02]  /*134e0*/  SHFL.IDX P6, R14, R13, R12, R11 ;  /* 0x0000000c0d0e7389 */ /* 0x00006400000c000b */
[----:B01----:R-:W-:Y:S01]  /*134f0*/  ENDCOLLECTIVE ;  /* 0x000000000000791b */ /* 0x003fe20003800000 */
.L_x_1143:
        /* <DEDUP_REMOVED lines=12> */
.L_x_1144:
[----:B------:R-:W-:Y:S05]  /*135c0*/  BRA `(.L_x_1145) ;  /* 0xffffffcc00ec7947 */ /* 0x000fea000383ffff */
.L_x_1080:
[----:B0-----:R-:W-:-:S04]  /*135d0*/  IMAD.U32 R3, RZ, RZ, UR48 ;  /* 0x00000030ff037e24 */ /* 0x001fc8000f8e00ff */
[----:B------:R0:W1:Y:S03]  /*135e0*/  SYNCS.PHASECHK.TRANS64.TRYWAIT P0, [R3+URZ+0x2a820], R0 ;  /* 0x02a82000030075a7 */ /* 0x000066000800017f */
[----:B-1----:R-:W-:Y:S05]  /*135f0*/  @!P0 NANOSLEEP.SYNCS 0x989680 ;  /* 0x009896800000895d */ /* 0x002fea0003900000 */
[----:B------:R-:W1:Y:S02]  /*13600*/  @!P0 SYNCS.PHASECHK.TRANS64 P0, [R3+URZ+0x2a820], R0 ;  /* 0x02a82000030085a7 */ /* 0x000e64000800007f */
[----:B-1----:R-:W-:Y:S05]  /*13610*/  @!P0 BRA `(.L_x_1080) ;  /* 0xfffffffc00ec8947 */ /* 0x002fea000383ffff */
[----:B------:R-:W-:Y:S05]  /*13620*/  BRA `(.L_x_1146) ;  /* 0xffffffd000387947 */ /* 0x000fea000383ffff */
.L_x_1084:
[----:B0-----:R0:W1:Y:S02]  /*13630*/  SYNCS.PHASECHK.TRANS64.TRYWAIT P0, [R8+URZ+0x2a840], R3 ;  /* 0x02a84003080075a7 */ /* 0x001064000800017f */
[----:B-1----:R-:W-:Y:S05]  /*13640*/  @!P0 NANOSLEEP.SYNCS 0x989680 ;  /* 0x009896800000895d */ /* 0x002fea0003900000 */
[----:B------:R-:W1:Y:S02]  /*13650*/  @!P0 SYNCS.PHASECHK.TRANS64 P0, [R8+URZ+0x2a840], R3 ;  /* 0x02a84003080085a7 */ /* 0x000e64000800007f */
[----:B-1----:R-:W-:Y:S05]  /*13660*/  @!P0 BRA `(.L_x_1084) ;  /* 0xfffffffc00f08947 */ /* 0x002fea000383ffff */
[----:B------:R-:W-:Y:S05]  /*13670*/  BRA `(.L_x_1147) ;  /* 0xffffffd000fc7947 */ /* 0x000fea000383ffff */
.L_x_1085:
        /* <DEDUP_REMOVED lines=8> */
.L_x_1149:
[----:B------:R-:W-:Y:S05]  /*13700*/  BSYNC B1 ;  /* 0x0000000000017941 */ /* 0x000fea0003800000 */
.L_x_1148:
[----:B------:R-:W-:Y:S01]  /*13710*/  IMAD.MOV.U32 R13, RZ, RZ, R10 ;  /* 0x000000ffff0d7224 */ /* 0x000fe200078e000a */
[----:B------:R-:W-:Y:S01]  /*13720*/  LEA R19, R19, UR48, 0x1 ;  /* 0x0000003013137c11 */ /* 0x000fe2000f8e08ff */
[----:B------:R-:W-:Y:S02]  /*13730*/  IMAD.MOV.U32 R12, RZ, RZ, RZ ;  /* 0x000000ffff0c7224 */ /* 0x000fe400078e00ff */
[----:B------:R-:W-:Y:S02]  /*13740*/  IMAD.MOV.U32 R11, RZ, RZ, 0x181f ;  /* 0x0000181fff0b7424 */ /* 0x000fe400078e00ff */
[----:B------:R-:W-:Y:S02]  /*13750*/  IMAD.MOV.U32 R15, RZ, RZ, -0x1 ;  /* 0xffffffffff0f7424 */ /* 0x000fe400078e00ff */
[----:B------:R-:W-:-:S07]  /*13760*/  IMAD.MOV.U32 R3, RZ, RZ, R14 ;  /* 0x000000ffff037224 */ /* 0x000fce00078e000e */
[----:B------:R-:W-:Y:S05]  /*13770*/  WARPSYNC.COLLECTIVE R15, `(.L_x_1150) ;  /* 0x000000000f087348 */ /* 0x000fea0003c00000 */
[----:B------:R0:W1:Y:S02]  /*13780*/  SHFL.IDX P6, R14, R13, R12, R11 ;  /* 0x0000000c0d0e7389 */ /* 0x00006400000c000b */
[----:B01----:R-:W-:Y:S01]  /*13790*/  ENDCOLLECTIVE ;  /* 0x000000000000791b */ /* 0x003fe20003800000 */
.L_x_1150:
[----:B------:R-:W-:Y:S02]  /*137a0*/  IMAD.MOV.U32 R13, RZ, RZ, R21 ;  /* 0x000000ffff0d7224 */ /* 0x000fe400078e0015 */
[----:B------:R-:W-:Y:S01]  /*137b0*/  IMAD.MOV.U32 R12, RZ, RZ, 0x1 ;  /* 0x00000001ff0c7424 */ /* 0x000fe200078e00ff */
[----:B------:R-:W-:-:S13]  /*137c0*/  IADD3 R2, P0, R14, R35, RZ ;  /* 0x000000230e027210 */ /* 0x000fda0007f1e0ff */
[----:B------:R-:W-:Y:S05]  /*137d0*/  WARPSYNC.COLLECTIVE R15, `(.L_x_1151) ;  /* 0x000000000f087348 */ /* 0x000fea0003c00000 */
[----:B------:R0:W1:Y:S02]  /*137e0*/  SHFL.IDX P6, R14, R13, R12, R11 ;  /* 0x0000000c0d0e7389 */ /* 0x00006400000c000b */
[----:B01----:R-:W-:Y:S01]  /*137f0*/  ENDCOLLECTIVE ;  /* 0x000000000000791b */ /* 0x003fe20003800000 */
.L_x_1151:
        /* <DEDUP_REMOVED lines=12> */
.L_x_1152:
[----:B------:R-:W-:Y:S02]  /*138c0*/  IMAD.MOV.U32 R13, RZ, RZ, R21 ;  /* 0x000000ffff0d7224 */ /* 0x000fe400078e0015 */
[----:B------:R-:W-:Y:S01]  /*138d0*/  IMAD.MOV.U32 R12, RZ, RZ, 0x2 ;  /* 0x00000002ff0c7424 */ /* 0x000fe200078e00ff */
[----:B------:R-:W-:-:S13]  /*138e0*/  IADD3 R2, P0, R14, R35, RZ ;  /* 0x000000230e027210 */ /* 0x000fda0007f1e0ff */
[----:B------:R-:W-:Y:S05]  /*138f0*/  WARPSYNC.COLLECTIVE R15, `(.L_x_1153) ;  /* 0x000000000f087348 */ /* 0x000fea0003c00000 */
[----:B------:R0:W1:Y:S02]  /*13900*/  SHFL.IDX P6, R14, R13, R12, R11 ;  /* 0x0000000c0d0e7389 */ /* 0x00006400000c000b */
[----:B01----:R-:W-:Y:S01]  /*13910*/  ENDCOLLECTIVE ;  /* 0x000000000000791b */ /* 0x003fe20003800000 */
.L_x_1153:
        /* <DEDUP_REMOVED lines=12> */
.L_x_1154:
[----:B------:R-:W-:Y:S02]  /*139e0*/  IMAD.MOV.U32 R13, RZ, RZ, R21 ;  /* 0x000000ffff0d7224 */ /* 0x000fe400078e0015 */
[----:B------:R-:W-:-:S05]  /*139f0*/  IMAD.MOV.U32 R12, RZ, RZ, R14 ;  /* 0x000000ffff0c7224 */ /* 0x000fca00078e000e */
[----:B------:R-:W-:Y:S01]  /*13a00*/  IADD3 R2, P0, R12, R35, RZ ;  /* 0x000000230c027210 */ /* 0x000fe20007f1e0ff */
[----:B------:R-:W-:-:S04]  /*13a10*/  IMAD.MOV.U32 R12, RZ, RZ, 0x3 ;  /* 0x00000003ff0c7424 */ /* 0x000fc800078e00ff */
[----:B------:R-:W-:-:S08]  /*13a20*/  IMAD.X R3, RZ, RZ, R5, P0 ;  /* 0x000000ffff037224 */ /* 0x000fd000000e0605 */
[----:B------:R-:W-:Y:S05]  /*13a30*/  WARPSYNC.COLLECTIVE R15, `(.L_x_1155) ;  /* 0x000000000f087348 */ /* 0x000fea0003c00000 */
[----:B------:R0:W1:Y:S02]  /*13a40*/  SHFL.IDX P6, R14, R13, R12, R11 ;  /* 0x0000000c0d0e7389 */ /* 0x00006400000c000b */
[----:B01----:R-:W-:Y:S01]  /*13a50*/  ENDCOLLECTIVE ;  /* 0x000000000000791b */ /* 0x003fe20003800000 */
.L_x_1155:
        /* <DEDUP_REMOVED lines=11> */
.L_x_1156:
[----:B------:R-:W-:Y:S02]  /*13b10*/  IMAD.MOV.U32 R13, RZ, RZ, R21 ;  /* 0x000000ffff0d7224 */ /* 0x000fe400078e0015 */
[----:B------:R-:W-:Y:S01]  /*13b20*/  IMAD.MOV.U32 R12, RZ, RZ, 0x4 ;  /* 0x00000004ff0c7424 */ /* 0x000fe200078e00ff */
[----:B------:R-:W-:-:S13]  /*13b30*/  IADD3 R2, P0, R14, R35, RZ ;  /* 0x000000230e027210 */ /* 0x000fda0007f1e0ff */
[----:B------:R-:W-:Y:S05]  /*13b40*/  WARPSYNC.COLLECTIVE R15, `(.L_x_1157) ;  /* 0x000000000f087348 */ /* 0x000fea0003c00000 */
[----:B------:R0:W1:Y:S02]  /*13b50*/  SHFL.IDX P6, R14, R13, R12, R11 ;  /* 0x0000000c0d0e7389 */ /* 0x00006400000c000b */
[----:B01----:R-:W-:Y:S01]  /*13b60*/  ENDCOLLECTIVE ;  /* 0x000000000000791b */ /* 0x003fe20003800000 */
.L_x_1157:
        /* <DEDUP_REMOVED lines=12> */
.L_x_1158:
        /* <DEDUP_REMOVED lines=8> */
.L_x_1159:
[----:B------:R-:W-:Y:S01]  /*13cb0*/  @!PT LDS RZ, [RZ] ;  /* 0x00000000fffff984 */ /* 0x000fe20000000800 */
[----:B------:R-:W-:Y:S01]  /*13cc0*/  @!PT LDS RZ, [RZ] ;  /* 0x00000000fffff984 */ /* 0x000fe20000000800 */
[----:B------:R-:W-:Y:S01]  /*13cd0*/  @!PT LDS RZ, [RZ] ;  /* 0x00000000fffff984 */ /* 0x000fe20000000800 */
[----:B------:R0:W-:Y:S04]  /*13ce0*/  LDGSTS.E.BYPASS.LTC128B.128 [R19+0x1a400], desc[UR36][R2.64], !P3 ;  /* 0x1a40000002137fae */ /* 0x0001e8000d901d64 */
[----:B------:R0:W-:Y:S04]  /*13cf0*/  LDGSTS.E.BYPASS.LTC128B.128 [R19+0x1d400], desc[UR36][R2.64+0x80], !P2 ;  /* 0x1d40008002137fae */ /* 0x0001e8000d101d64 */
[----:B------:R0:W-:Y:S01]  /*13d00*/  LDGSTS.E.BYPASS.LTC128B.128 [R19+0x20400], desc[UR36][R2.64+0x100], !P1 ;  /* 0x2040010002137fae */ /* 0x0001e2000c901d64 */
[----:B------:R-:W-:Y:S02]  /*13d10*/  IMAD.MOV.U32 R13, RZ, RZ, R10 ;  /* 0x000000ffff0d7224 */ /* 0x000fe400078e000a */
[----:B------:R-:W-:-:S07]  /*13d20*/  IMAD.MOV.U32 R21, RZ, RZ, R14 ;  /* 0x000000ffff157224 */ /* 0x000fce00078e000e */
[----:B0-----:R-:W-:Y:S05]  /*13d30*/  WARPSYNC.COLLECTIVE R15, `(.L_x_1160) ;  /* 0x000000000f087348 */ /* 0x001fea0003c00000 */
[----:B------:R1:W2:Y:S02]  /*13d40*/  SHFL.IDX P6, R14, R13, R12, R11 ;  /* 0x0000000c0d0e7389 */ /* 0x0002a400000c000b */
[----:B012---:R-:W-:Y:S01]  /*13d50*/  ENDCOLLECTIVE ;  /* 0x000000000000791b */ /* 0x007fe20003800000 */
.L_x_1160:
[----:B------:R-:W-:Y:S05]  /*13d60*/  BRA `(.L_x_1161) ;  /* 0xffffffd000587947 */ /* 0x000fea000383ffff */
.L_x_1090:
[----:B0-----:R0:W2:Y:S02]  /*13d70*/  SYNCS.PHASECHK.TRANS64.TRYWAIT P0, [R4+URZ+0x2a860], R3 ;  /* 0x02a86003040075a7 */ /* 0x0010a4000800017f */
[----:B--2---:R-:W-:Y:S05]  /*13d80*/  @!P0 NANOSLEEP.SYNCS 0x989680 ;  /* 0x009896800000895d */ /* 0x004fea0003900000 */
[----:B------:R-:W2:Y:S02]  /*13d90*/  @!P0 SYNCS.PHASECHK.TRANS64 P0, [R4+URZ+0x2a860], R3 ;  /* 0x02a86003040085a7 */ /* 0x000ea4000800007f */
[----:B--2---:R-:W-:Y:S05]  /*13da0*/  @!P0 BRA `(.L_x_1090) ;  /* 0xfffffffc00f08947 */ /* 0x004fea000383ffff */
[----:B------:R-:W-:Y:S05]  /*13db0*/  BRA `(.L_x_1162) ;  /* 0xffffffd000b47947 */ /* 0x000fea000383ffff */
.L_x_1091:
[----:B------:R-:W-:Y:S01]  /*13dc0*/  BSSY B1, `(.L_x_1163) ;  /* 0x0000008000017945 */ /* 0x000fe20003800000 */
[----:B------:R-:W-:Y:S02]  /*13dd0*/  IMAD.MOV.U32 R13, RZ, RZ, R17 ;  /* 0x000000ffff0d7224 */ /* 0x000fe400078e0011 */
[----:B------:R-:W-:Y:S02]  /*13de0*/  IMAD.MOV.U32 R12, RZ, RZ, RZ ;  /* 0x000000ffff0c7224 */ /* 0x000fe400078e00ff */
[----:B------:R-:W-:Y:S02]  /*13df0*/  IMAD.MOV.U32 R11, RZ, RZ, 0x181f ;  /* 0x0000181fff0b7424 */ /* 0x000fe400078e00ff */
[----:B------:R-:W-:-:S07]  /*13e00*/  IMAD.MOV.U32 R15, RZ, RZ, -0x1 ;  /* 0xffffffffff0f7424 */ /* 0x000fce00078e00ff */
[----:B01----:R-:W-:Y:S05]  /*13e10*/  WARPSYNC.COLLECTIVE R15, `(.L_x_1164) ;  /* 0x000000000f087348 */ /* 0x003fea0003c00000 */
[----:B------:R2:W3:Y:S02]  /*13e20*/  SHFL.IDX P6, R14, R13, R12, R11 ;  /* 0x0000000c0d0e7389 */ /* 0x0004e400000c000b */
[----:B0123--:R-:W-:Y:S01]  /*13e30*/  ENDCOLLECTIVE ;  /* 0x000000000000791b */ /* 0x00ffe20003800000 */
.L_x_1164:
[----:B------:R-:W-:Y:S05]  /*13e40*/  BSYNC B1 ;  /* 0x0000000000017941 */ /* 0x000fea0003800000 */
.L_x_1163:
        /* <DEDUP_REMOVED lines=9> */
.L_x_1165:
[----:B------:R-:W-:Y:S02]  /*13ee0*/  IMAD.MOV.U32 R13, RZ, RZ, R17 ;  /* 0x000000ffff0d7224 */ /* 0x000fe400078e0011 */
[----:B------:R-:W-:Y:S01]  /*13ef0*/  IMAD.MOV.U32 R12, RZ, RZ, 0x1 ;  /* 0x00000001ff0c7424 */ /* 0x000fe200078e00ff */
[----:B------:R-:W-:-:S13]  /*13f00*/  IADD3 R2, P1, R14, R35, RZ ;  /* 0x000000230e027210 */ /* 0x000fda0007f3e0ff */
[----:B------:R-:W-:Y:S05]  /*13f10*/  WARPSYNC.COLLECTIVE R15, `(.L_x_1166) ;  /* 0x000000000f087348 */ /* 0x000fea0003c00000 */
[----:B------:R0:W1:Y:S02]  /*13f20*/  SHFL.IDX P6, R14, R13, R12, R11 ;  /* 0x0000000c0d0e7389 */ /* 0x00006400000c000b */
[----:B01----:R-:W-:Y:S01]  /*13f30*/  ENDCOLLECTIVE ;  /* 0x000000000000791b */ /* 0x003fe20003800000 */
.L_x_1166:
[----:B------:R-:W-:Y:S01]  /*13f40*/  IMAD.X R3, RZ, RZ, R3, P1 ;  /* 0x000000ffff037224 */ /* 0x000fe200008e0603 */
[----:B------:R-:W-:-:S04]  /*13f50*/  LOP3.LUT P1, RZ, R29, 0x1, RZ, 0xc0, !PT ;  /* 0x000000011dff7812 */ /* 0x000fc8000782c0ff */
        /* <DEDUP_REMOVED lines=11> */
.L_x_1167:
        /* <DEDUP_REMOVED lines=10> */
.L_x_1168:
        /* <DEDUP_REMOVED lines=12> */
.L_x_1169:
        /* <DEDUP_REMOVED lines=10> */
.L_x_1170:
        /* <DEDUP_REMOVED lines=12> */
.L_x_1171:
        /* <DEDUP_REMOVED lines=10> */
.L_x_1172:
        /* <DEDUP_REMOVED lines=12> */
.L_x_1173:
        /* <DEDUP_REMOVED lines=10> */
.L_x_1174:
        /* <DEDUP_REMOVED lines=12> */
.L_x_1175:
[----:B------:R-:W-:Y:S01]  /*14590*/  @!PT LDS RZ, [RZ] ;  /* 0x00000000fffff984 */ /* 0x000fe20000000800 */
[----:B------:R-:W-:Y:S01]  /*145a0*/  @!PT LDS RZ, [RZ] ;  /* 0x00000000fffff984 */ /* 0x000fe20000000800 */
[----:B------:R-:W-:Y:S01]  /*145b0*/  @!PT LDS RZ, [RZ] ;  /* 0x00000000fffff984 */ /* 0x000fe20000000800 */
[----:B------:R0:W-:Y:S01]  /*145c0*/  LDGSTS.E.BYPASS.LTC128B.128 [R5+0x5400], desc[UR36][R2.64+0x80], !P2 ;  /* 0x0540008002057fae */ /* 0x0001e2000d101d64 */
[----:B------:R-:W-:Y:S05]  /*145d0*/  BRA `(.L_x_1176) ;  /* 0xffffffcc00707947 */ /* 0x000fea000383ffff */
.L_x_1097:
[----:B0-----:R0:W1:Y:S02]  /*145e0*/  SYNCS.PHASECHK.TRANS64.TRYWAIT P0, [R0+URZ+0x2a860], R3 ;  /* 0x02a86003000075a7 */ /* 0x001064000800017f */
[----:B-1----:R-:W-:Y:S05]  /*145f0*/  @!P0 NANOSLEEP.SYNCS 0x989680 ;  /* 0x009896800000895d */ /* 0x002fea0003900000 */
[----:B------:R-:W1:Y:S02]  /*14600*/  @!P0 SYNCS.PHASECHK.TRANS64 P0, [R0+URZ+0x2a860], R3 ;  /* 0x02a86003000085a7 */ /* 0x000e64000800007f */
[----:B-1----:R-:W-:Y:S05]  /*14610*/  @!P0 BRA `(.L_x_1097) ;  /* 0xfffffffc00f08947 */ /* 0x002fea000383ffff */
[----:B------:R-:W-:Y:S05]  /*14620*/  BRA `(.L_x_1177) ;  /* 0xffffffd000587947 */ /* 0x000fea000383ffff */
.L_x_1098:
        /* <DEDUP_REMOVED lines=8> */
.L_x_1179:
[----:B------:R-:W-:Y:S05]  /*146b0*/  BSYNC B0 ;  /* 0x0000000000007941 */ /* 0x000fea0003800000 */
.L_x_1178:
        /* <DEDUP_REMOVED lines=10> */
[----:B------:R-:W-:Y:S05]  /*14760*/  WARPSYNC.COLLECTIVE R15, `(.L_x_1180) ;  /* 0x000000000f087348 */ /* 0x000fea0003c00000 */
[----:B------:R0:W1:Y:S02]  /*14770*/  SHFL.IDX P6, R14, R13, R12, R11 ;  /* 0x0000000c0d0e7389 */ /* 0x00006400000c000b */
[----:B01----:R-:W-:Y:S01]  /*14780*/  ENDCOLLECTIVE ;  /* 0x000000000000791b */ /* 0x003fe20003800000 */
.L_x_1180:
[----:B------:R-:W-:Y:S01]  /*14790*/  LEA R4, R25, UR48, 0x1 ;  /* 0x0000003019047c11 */ /* 0x000fe2000f8e08ff */
[----:B------:R-:W-:Y:S02]  /*147a0*/  IMAD.MOV.U32 R13, RZ, RZ, R17 ;  /* 0x000000ffff0d7224 */ /* 0x000fe400078e0011 */
[----:B------:R-:W-:Y:S02]  /*147b0*/  IMAD.MOV.U32 R12, RZ, RZ, 0x1 ;  /* 0x00000001ff0c7424 */ /* 0x000fe400078e00ff */
[----:B------:R-:W-:-:S07]  /*147c0*/  IMAD.MOV.U32 R2, RZ, RZ, R14 ;  /* 0x000000ffff027224 */ /* 0x000fce00078e000e */
[----:B------:R-:W-:Y:S05]  /*147d0*/  WARPSYNC.COLLECTIVE R15, `(.L_x_1181) ;  /* 0x000000000f087348 */ /* 0x000fea0003c00000 */
[----:B------:R0:W1:Y:S02]  /*147e0*/  SHFL.IDX P6, R14, R13, R12, R11 ;  /* 0x0000000c0d0e7389 */ /* 0x00006400000c000b */
[----:B01----:R-:W-:Y:S01]  /*147f0*/  ENDCOLLECTIVE ;  /* 0x000000000000791b */ /* 0x003fe20003800000 */
.L_x_1181:
        /* <DEDUP_REMOVED lines=13> */
.L_x_1182:
[----:B------:R-:W-:Y:S02]  /*148d0*/  IMAD.MOV.U32 R3, RZ, RZ, R6 ;  /* 0x000000ffff037224 */ /* 0x000fe400078e0006 */
[----:B------:R-:W-:Y:S02]  /*148e0*/  IMAD.MOV.U32 R13, RZ, RZ, R17 ;  /* 0x000000ffff0d7224 */ /* 0x000fe400078e0011 */
[----:B------:R-:W-:Y:S02]  /*148f0*/  IMAD.MOV.U32 R12, RZ, RZ, 0x2 ;  /* 0x00000002ff0c7424 */ /* 0x000fe400078e00ff */
[----:B------:R-:W-:-:S07]  /*14900*/  IMAD.MOV.U32 R2, RZ, RZ, R14 ;  /* 0x000000ffff027224 */ /* 0x000fce00078e000e */
[----:B------:R-:W-:Y:S05]  /*14910*/  WARPSYNC.COLLECTIVE R15, `(.L_x_1183) ;  /* 0x000000000f087348 */ /* 0x000fea0003c00000 */
[----:B------:R0:W1:Y:S02]  /*14920*/  SHFL.IDX P6, R14, R13, R12, R11 ;  /* 0x0000000c0d0e7389 */ /* 0x00006400000c000b */
[----:B01----:R-:W-:Y:S01]  /*14930*/  ENDCOLLECTIVE ;  /* 0x000000000000791b */ /* 0x003fe20003800000 */
.L_x_1183:
        /* <DEDUP_REMOVED lines=13> */
.L_x_1184:
[----:B------:R-:W-:Y:S02]  /*14a10*/  IMAD.MOV.U32 R3, RZ, RZ, R10 ;  /* 0x000000ffff037224 */ /* 0x000fe400078e000a */
[----:B------:R-:W-:Y:S02]  /*14a20*/  IMAD.MOV.U32 R13, RZ, RZ, R17 ;  /* 0x000000ffff0d7224 */ /* 0x000fe400078e0011 */
[----:B------:R-:W-:Y:S02]  /*14a30*/  IMAD.MOV.U32 R12, RZ, RZ, 0x3 ;  /* 0x00000003ff0c7424 */ /* 0x000fe400078e00ff */
[----:B------:R-:W-:-:S07]  /*14a40*/  IMAD.MOV.U32 R19, RZ, RZ, R14 ;  /* 0x000000ffff137224 */ /* 0x000fce00078e000e */
[----:B------:R-:W-:Y:S05]  /*14a50*/  WARPSYNC.COLLECTIVE R15, `(.L_x_1185) ;  /* 0x000000000f087348 */ /* 0x000fea0003c00000 */
[----:B------:R0:W1:Y:S02]  /*14a60*/  SHFL.IDX P6, R14, R13, R12, R11 ;  /* 0x0000000c0d0e7389 */ /* 0x00006400000c000b */
[----:B01----:R-:W-:Y:S01]  /*14a70*/  ENDCOLLECTIVE ;  /* 0x000000000000791b */ /* 0x003fe20003800000 */
.L_x_1185:
[----:B------:R-:W-:-:S04]  /*14a80*/  IMAD.MOV.U32 R2, RZ, RZ, R19 ;  /* 0x000000ffff027224 */ /* 0x000fc800078e0013 */
[----:B------:R-:W-:-:S05]  /*14a90*/  IMAD.WIDE.U32 R2, R30, 0x2, R2 ;  /* 0x000000021e027825 */ /* 0x000fca00078e0002 */
[----:B------:R-:W-:Y:S01]  /*14aa0*/  @!PT LDS RZ, [RZ] ;  /* 0x00000000fffff984 */ /* 0x000fe20000000800 */
[----:B------:R-:W-:Y:S01]  /*14ab0*/  @!PT LDS RZ, [RZ] ;  /* 0x00000000fffff984 */ /* 0x000fe20000000800 */
[----:B------:R-:W-:Y:S01]  /*14ac0*/  @!PT LDS RZ, [RZ] ;  /* 0x00000000fffff984 */ /* 0x000fe20000000800 */
[----:B------:R0:W-:Y:S01]  /*14ad0*/  LDGSTS.E.BYPASS.LTC128B.128 [R4+0x1400], desc[UR36][R2.64], !P2 ;  /* 0x0140000002047fae */ /* 0x0001e2000d101d64 */
[C---:B------:R-:W-:Y:S01]  /*14ae0*/  ISETP.LT.OR P2, PT, R5.reuse, 0x31, P1 ;  /* 0x000000310500780c */ /* 0x040fe20000f41670 */
[----:B------:R-:W-:Y:S02]  /*14af0*/  IMAD.MOV.U32 R13, RZ, RZ, R16 ;  /* 0x000000ffff0d7224 */ /* 0x000fe400078e0010 */
[----:B------:R0:W-:Y:S01]  /*14b00*/  LDGSTS.E.BYPASS.LTC128B.128 [R4+0x4400], desc[UR36][R2.64+0x80], !P3 ;  /* 0x0440008002047fae */ /* 0x0001e2000d901d64 */
[----:B------:R-:W-:Y:S01]  /*14b10*/  ISETP.LT.OR P3, PT, R5, 0x31, !P0 ;  /* 0x000000310500780c */ /* 0x000fe20004761670 */
[----:B------:R-:W-:-:S12]  /*14b20*/  IMAD.MOV.U32 R9, RZ, RZ, R14 ;  /* 0x000000ffff097224 */ /* 0x000fd800078e000e */
[----:B0-----:R-:W-:Y:S05]  /*14b30*/  WARPSYNC.COLLECTIVE R15, `(.L_x_1186) ;  /* 0x000000000f087348 */ /* 0x001fea0003c00000 */
[----:B------:R1:W2:Y:S02]  /*14b40*/  SHFL.IDX P6, R14, R13, R12, R11 ;  /* 0x0000000c0d0e7389 */ /* 0x0002a400000c000b */
[----:B012---:R-:W-:Y:S01]  /*14b50*/  ENDCOLLECTIVE ;  /* 0x000000000000791b */ /* 0x007fe20003800000 */
.L_x_1186:
[----:B------:R-:W-:Y:S02]  /*14b60*/  IMAD.MOV.U32 R3, RZ, RZ, R9 ;  /* 0x000000ffff037224 */ /* 0x000fe400078e0009 */
[----:B------:R-:W-:Y:S02]  /*14b70*/  IMAD.MOV.U32 R13, RZ, RZ, R17 ;  /* 0x000000ffff0d7224 */ /* 0x000fe400078e0011 */
[----:B------:R-:W-:Y:S02]  /*14b80*/  IMAD.MOV.U32 R12, RZ, RZ, 0x4 ;  /* 0x00000004ff0c7424 */ /* 0x000fe400078e00ff */
[----:B------:R-:W-:-:S07]  /*14b90*/  IMAD.MOV.U32 R20, RZ, RZ, R14 ;  /* 0x000000ffff147224 */ /* 0x000fce00078e000e */
[----:B------:R-:W-:Y:S05]  /*14ba0*/  WARPSYNC.COLLECTIVE R15, `(.L_x_1187) ;  /* 0x000000000f087348 */ /* 0x000fea0003c00000 */
[----:B------:R0:W1:Y:S02]  /*14bb0*/  SHFL.IDX P6, R14, R13, R12, R11 ;  /* 0x0000000c0d0e7389 */ /* 0x00006400000c000b */
[----:B01----:R-:W-:Y:S01]  /*14bc0*/  ENDCOLLECTIVE ;  /* 0x000000000000791b */ /* 0x003fe20003800000 */
.L_x_1187:
        /* <DEDUP_REMOVED lines=14> */
.L_x_1188:
[----:B------:R-:W-:Y:S02]  /*14cb0*/  IMAD.MOV.U32 R3, RZ, RZ, R8 ;  /* 0x000000ffff037224 */ /* 0x000fe400078e0008 */
[----:B------:R-:W-:Y:S02]  /*14cc0*/  IMAD.MOV.U32 R8, RZ, RZ, RZ ;  /* 0x000000ffff087224 */ /* 0x000fe400078e00ff */
[----:B------:R-:W-:Y:S02]  /*14cd0*/  IMAD.MOV.U32 R13, RZ, RZ, R17 ;  /* 0x000000ffff0d7224 */ /* 0x000fe400078e0011 */
[----:B------:R-:W-:Y:S02]  /*14ce0*/  IMAD.MOV.U32 R12, RZ, RZ, 0x5 ;  /* 0x00000005ff0c7424 */ /* 0x000fe400078e00ff */
[----:B------:R-:W-:-:S07]  /*14cf0*/  IMAD.MOV.U32 R21, RZ, RZ, R14 ;  /* 0x000000ffff157224 */ /* 0x000fce00078e000e */
[----:B------:R-:W-:Y:S05]  /*14d00*/  WARPSYNC.COLLECTIVE R15, `(.L_x_1189) ;  /* 0x000000000f087348 */ /* 0x000fea0003c00000 */
[----:B------:R0:W1:Y:S02]  /*14d10*/  SHFL.IDX P6, R14, R13, R12, R11 ;  /* 0x0000000c0d0e7389 */ /* 0x00006400000c000b */
[----:B01----:R-:W-:Y:S01]  /*14d20*/  ENDCOLLECTIVE ;  /* 0x000000000000791b */ /* 0x003fe20003800000 */
.L_x_1189:
        /* <DEDUP_REMOVED lines=12> */
.L_x_1190:
[----:B------:R-:W-:Y:S05]  /*14df0*/  BRA `(.L_x_1191) ;  /* 0xffffffcc00387947 */ /* 0x000fea000383ffff */
.L_x_1101:
[----:B0-----:R0:W1:Y:S02]  /*14e00*/  SYNCS.PHASECHK.TRANS64.TRYWAIT P0, [R7+URZ+0x2a820], R8 ;  /* 0x02a82008070075a7 */ /* 0x001064000800017f */
[----:B-1----:R-:W-:Y:S05]  /*14e10*/  @!P0 NANOSLEEP.SYNCS 0x989680 ;  /* 0x009896800000895d */ /* 0x002fea0003900000 */
[----:B------:R-:W1:Y:S02]  /*14e20*/  @!P0 SYNCS.PHASECHK.TRANS64 P0, [R7+URZ+0x2a820], R8 ;  /* 0x02a82008070085a7 */ /* 0x000e64000800007f */
[----:B-1----:R-:W-:Y:S05]  /*14e30*/  @!P0 BRA `(.L_x_1101) ;  /* 0xfffffffc00f08947 */ /* 0x002fea000383ffff */
[----:B------:R-:W-:Y:S05]  /*14e40*/  BRA `(.L_x_1192) ;  /* 0xffffffcc00ac7947 */ /* 0x000fea000383ffff */
.L_x_1102:
[----:B------:R-:W1:Y:S01]  /*14e50*/  S2R R2, SR_TID.X ;  /* 0x0000000000027919 */ /* 0x000e620000002100 */
[----:B------:R-:W-:Y:S01]  /*14e60*/  BSSY B0, `(.L_x_1193) ;  /* 0x000000a000007945 */ /* 0x000fe20003800000 */
[----:B------:R-:W-:Y:S02]  /*14e70*/  IMAD.MOV.U32 R12, RZ, RZ, RZ ;  /* 0x000000ffff0c7224 */ /* 0x000fe400078e00ff */
[----:B------:R-:W-:Y:S02]  /*14e80*/  IMAD.MOV.U32 R11, RZ, RZ, 0x1f ;  /* 0x0000001fff0b7424 */ /* 0x000fe400078e00ff */
[----:B------:R-:W-:Y:S01]  /*14e90*/  IMAD.MOV.U32 R15, RZ, RZ, -0x1 ;  /* 0xffffffffff0f7424 */ /* 0x000fe200078e00ff */
[----:B-1----:R-:W-:-:S04]  /*14ea0*/  SHF.R.U32.HI R2, RZ, 0x5, R2 ;  /* 0x00000005ff027819 */ /* 0x002fc80000011602 */
[----:B------:R-:W-:-:S05]  /*14eb0*/  LOP3.LUT R2, R2, 0x3, RZ, 0xc0, !PT ;  /* 0x0000000302027812 */ /* 0x000fca00078ec0ff */
[----:B------:R-:W-:-:S07]  /*14ec0*/  IMAD.MOV.U32 R13, RZ, RZ, R2 ;  /* 0x000000ffff0d7224 */ /* 0x000fce00078e0002 */
[----:B0----5:R-:W-:Y:S05]  /*14ed0*/  WARPSYNC.COLLECTIVE R15, `(.L_x_1194) ;  /* 0x000000000f087348 */ /* 0x021fea0003c00000 */
[----:B------:R1:W2:Y:S02]  /*14ee0*/  SHFL.IDX P6, R14, R13, R12, R11 ;  /* 0x0000000c0d0e7389 */ /* 0x0002a400000c000b */
[----:B012--5:R-:W-:Y:S01]  /*14ef0*/  ENDCOLLECTIVE ;  /* 0x000000000000791b */ /* 0x027fe20003800000 */
.L_x_1194:
[----:B------:R-:W-:Y:S05]  /*14f00*/  BSYNC B0 ;  /* 0x0000000000007941 */ /* 0x000fea0003800000 */
.L_x_1193:
[----:B------:R-:W-:Y:S05]  /*14f10*/  BRA `(.L_x_1195) ;  /* 0xffffffcc00907947 */ /* 0x000fea000383ffff */
.L_x_1103:
[----:B------:R-:W-:Y:S01]  /*14f20*/  BSSY B0, `(.L_x_1196) ;  /* 0x0000006000007945 */ /* 0x000fe20003800000 */
[----:B------:R-:W-:-:S07]  /*14f30*/  IMAD.MOV.U32 R15, RZ, RZ, -0x1 ;  /* 0xffffffffff0f7424 */ /* 0x000fce00078e00ff */
[----:B01---5:R-:W-:Y:S05]  /*14f40*/  WARPSYNC.COLLECTIVE R15, `(.L_x_1197) ;  /* 0x000000000f0c7348 */ /* 0x023fea0003c00000 */
[----:B------:R-:W-:Y:S02]  /*14f50*/  ELECT P6, UR62, PT ;  /* 0x00000000003e782f */ /* 0x000fe400038c0000 */
[----:B------:R-:W-:Y:S01]  /*14f60*/  MOV R14, UR62 ;  /* 0x0000003e000e7c02 */ /* 0x000fe20008000f00 */
[----:B01---5:R-:W-:Y:S10]  /*14f70*/  ENDCOLLECTIVE ;  /* 0x000000000000791b */ /* 0x023ff40003800000 */
.L_x_1197:
[----:B------:R-:W-:Y:S05]  /*14f80*/  BSYNC B0 ;  /* 0x0000000000007941 */ /* 0x000fea0003800000 */
.L_x_1196:
[----:B------:R-:W-:Y:S05]  /*14f90*/  BRA `(.L_x_1198) ;  /* 0xffffffcc00847947 */ /* 0x000fea000383ffff */
.L_x_1105:
[----:B-1----:R1:W2:Y:S02]  /*14fa0*/  SYNCS.PHASECHK.TRANS64.TRYWAIT P1, [R5+URZ+0x2a840], R2 ;  /* 0x02a84002050075a7 */ /* 0x0022a4000802017f */
[----:B--2---:R-:W-:Y:S05]  /*14fb0*/  @!P1 NANOSLEEP.SYNCS 0x989680 ;  /* 0x009896800000995d */ /* 0x004fea0003900000 */
[----:B------:R-:W2:Y:S02]  /*14fc0*/  @!P1 SYNCS.PHASECHK.TRANS64 P1, [R5+URZ+0x2a840], R2 ;  /* 0x02a84002050095a7 */ /* 0x000ea4000802007f */
[----:B--2---:R-:W-:Y:S05]  /*14fd0*/  @!P1 BRA `(.L_x_1105) ;  /* 0xfffffffc00f09947 */ /* 0x004fea000383ffff */
[----:B------:R-:W-:Y:S05]  /*14fe0*/  BRA `(.L_x_1199) ;  /* 0xffffffcc00ac7947 */ /* 0x000fea000383ffff */
.L_x_1107:
[----:B0-----:R0:W2:Y:S02]  /*14ff0*/  SYNCS.PHASECHK.TRANS64.TRYWAIT P1, [R7+URZ+0x2a840], R0 ;  /* 0x02a84000070075a7 */ /* 0x0010a4000802017f */
[----:B--2---:R-:W-:Y:S05]  /*15000*/  @!P1 NANOSLEEP.SYNCS 0x989680 ;  /* 0x009896800000995d */ /* 0x004fea0003900000 */
[----:B------:R-:W2:Y:S02]  /*15010*/  @!P1 SYNCS.PHASECHK.TRANS64 P1, [R7+URZ+0x2a840], R0 ;  /* 0x02a84000070095a7 */ /* 0x000ea4000802007f */
[----:B--2---:R-:W-:Y:S05]  /*15020*/  @!P1 BRA `(.L_x_1107) ;  /* 0xfffffffc00f09947 */ /* 0x004fea000383ffff */
[----:B------:R-:W-:Y:S05]  /*15030*/  BRA `(.L_x_1200) ;  /* 0xffffffcc00b87947 */ /* 0x000fea000383ffff */
.L_x_1109:
[----:B--2---:R2:W3:Y:S02]  /*15040*/  SYNCS.PHASECHK.TRANS64.TRYWAIT P1, [R5+URZ+0x2a860], R2 ;  /* 0x02a86002050075a7 */ /* 0x0044e4000802017f */
[----:B---3--:R-:W-:Y:S05]  /*15050*/  @!P1 NANOSLEEP.SYNCS 0x989680 ;  /* 0x009896800000995d */ /* 0x008fea0003900000 */
[----:B------:R-:W3:Y:S02]  /*15060*/  @!P1 SYNCS.PHASECHK.TRANS64 P1, [R5+URZ+0x2a860], R2 ;  /* 0x02a86002050095a7 */ /* 0x000ee4000802007f */
[----:B---3--:R-:W-:Y:S05]  /*15070*/  @!P1 BRA `(.L_x_1109) ;  /* 0xfffffffc00f09947 */ /* 0x008fea000383ffff */
[----:B------:R-:W-:Y:S05]  /*15080*/  BRA `(.L_x_1201) ;  /* 0xffffffcc00b47947 */ /* 0x000fea000383ffff */
.L_x_1202:
        /* <DEDUP_REMOVED lines=15> */
.L_x_15634:


//--------------------- .text._ZN7cutlass13device_kernelIN5flash11enable_sm90INS1_16FlashAttnFwdSm90INS1_25CollectiveMainloopFwdSm90ILi2EN4cute5tupleIJNS5_1CILi1EEES8_S8_EEENS6_IJNS7_ILi128EEENS7_ILi96EEENS7_ILi192EEEEEELi128ENS_10bfloat16_tEfNS_4arch4Sm90ELb0ELb1ELb0ELb1ELb1ELb0ELb0ELb1ELb1ELb1ELb1ELb0EEENS1_21CollectiveEpilogueFwdINS6_IJSA_SA_SB_EEES9_SE_SG_Li256ELb1ELb1ELb1ELb0EEENS1_36VarlenDynamicPersistentTileSchedulerILi128ELi96ELi256ELi128ELb1ELb1ELb1ELb1ELb0ELb1EEEEEEEEEvNT_6ParamsE --------------------------
	.section	.text._ZN7cutlass13device_kernelIN5flash11enable_sm90INS1_16FlashAttnFwdSm90INS1_25CollectiveMainloopFwdSm90ILi2EN4cute5tupleIJNS5_1CILi1EEES8_S8_EEENS6_IJNS7_ILi128EEENS7_ILi96EEENS7_ILi192EEEEEELi128ENS_10bfloat16_tEfNS_4arch4Sm90ELb0ELb1ELb0ELb1ELb1ELb0ELb0ELb1ELb1ELb1ELb1ELb0EEENS1_21CollectiveEpilogueFwdINS6_IJSA_SA_SB_EEES9_SE_SG_Li256ELb1ELb1ELb1ELb0EEENS1_36VarlenDynamicPersistentTileSchedulerILi128ELi96ELi256ELi128ELb1ELb1ELb1ELb1ELb0ELb1EEEEEEEEEvNT_6ParamsE,"ax",@progbits
	.align	128
.text._ZN7cutlass13device_kernelIN5flash11enable_sm90INS1_16FlashAttnFwdSm90INS1_25CollectiveMainloopFwdSm90ILi2EN4cute5tupleIJNS5_1CILi1EEES8_S8_EEENS6_IJNS7_ILi128EEENS7_ILi96EEENS7_ILi192EEEEEELi128ENS_10bfloat16_tEfNS_4arch4Sm90ELb0ELb1ELb0ELb1ELb1ELb0ELb0ELb1ELb1ELb1ELb1ELb0EEENS1_21CollectiveEpilogueFwdINS6_IJSA_SA_SB_EEES9_SE_SG_Li256ELb1ELb1ELb1ELb0EEENS1_36VarlenDynamicPersistentTileSchedulerILi128ELi96ELi256ELi128ELb1ELb1ELb1ELb1ELb0ELb1EEEEEEEEEvNT_6ParamsE:
        .type           _ZN7cutlass13device_kernelIN5flash11enable_sm90INS1_16FlashAttnFwdSm90INS1_25CollectiveMainloopFwdSm90ILi2EN4cute5tupleIJNS5_1CILi1EEES8_S8_EEENS6_IJNS7_ILi128EEENS7_ILi96EEENS7_ILi192EEEEEELi128ENS_10bfloat16_tEfNS_4arch4Sm90ELb0ELb1ELb0ELb1ELb1ELb0ELb0ELb1ELb1ELb1ELb1ELb0EEENS1_21CollectiveEpilogueFwdINS6_IJSA_SA_SB_EEES9_SE_SG_Li256ELb1ELb1ELb1ELb0EEENS1_36VarlenDynamicPersistentTileSchedulerILi128ELi96ELi256ELi128ELb1ELb1ELb1ELb1ELb0ELb1EEEEEEEEEvNT_6ParamsE,@function
        .size           _ZN7cutlass13device_kernelIN5flash11enable_sm90INS1_16FlashAttnFwdSm90INS1_25CollectiveMainloopFwdSm90ILi2EN4cute5tupleIJNS5_1CILi1EEES8_S8_EEENS6_IJNS7_ILi128EEENS7_ILi96EEENS7_ILi192EEEEEELi128ENS_10bfloat16_tEfNS_4arch4Sm90ELb0ELb1ELb0ELb1ELb1ELb0ELb0ELb1ELb1ELb1ELb1ELb0EEENS1_21CollectiveEpilogueFwdINS6_IJSA_SA_SB_EEES9_SE_SG_Li256ELb1ELb1ELb1ELb0EEENS1_36VarlenDynamicPersistentTileSchedulerILi128ELi96ELi256ELi128ELb1ELb1ELb1ELb1ELb0ELb1EEEEEEEEEvNT_6ParamsE,(.L_x_15635 - _ZN7cutlass13device_kernelIN5flash11enable_sm90INS1_16FlashAttnFwdSm90INS1_25CollectiveMainloopFwdSm90ILi2EN4cute5tupleIJNS5_1CILi1EEES8_S8_EEENS6_IJNS7_ILi128EEENS7_ILi96EEENS7_ILi192EEEEEELi128ENS_10bfloat16_tEfNS_4arch4Sm90ELb0ELb1ELb0ELb1ELb1ELb0ELb0ELb1ELb1ELb1ELb1ELb0EEENS1_21CollectiveEpilogueFwdINS6_IJSA_SA_SB_EEES9_SE_SG_Li256ELb1ELb1ELb1ELb0EEENS1_36VarlenDynamicPersistentTileSchedulerILi128ELi96ELi256ELi128ELb1ELb1ELb1ELb1ELb0ELb1EEEEEEEEEvNT_6ParamsE)
        .other          _ZN7cutlass13device_kernelIN5flash11enable_sm90INS1_16FlashAttnFwdSm90INS1_25CollectiveMainloopFwdSm90ILi2EN4cute5tupleIJNS5_1CILi1EEES8_S8_EEENS6_IJNS7_ILi128EEENS7_ILi96EEENS7_ILi192EEEEEELi128ENS_10bfloat16_tEfNS_4arch4Sm90ELb0ELb1ELb0ELb1ELb1ELb0ELb0ELb1ELb1ELb1ELb1ELb0EEENS1_21CollectiveEpilogueFwdINS6_IJSA_SA_SB_EEES9_SE_SG_Li256ELb1ELb1ELb1ELb0EEENS1_36VarlenDynamicPersistentTileSchedulerILi128ELi96ELi256ELi128ELb1ELb1ELb1ELb1ELb0ELb1EEEEEEEEEvNT_6ParamsE,@"STO_CUDA_ENTRY STV_DEFAULT"
_ZN7cutlass13device_kernelIN5flash11enable_sm90INS1_16FlashAttnFwdSm90INS1_25CollectiveMainloopFwdSm90ILi2EN4cute5tupleIJNS5_1CILi1EEES8_S8_EEENS6_IJNS7_ILi128EEENS7_ILi96EEENS7_ILi192EEEEEELi128ENS_10bfloat16_tEfNS_4arch4Sm90ELb0ELb1ELb0ELb1ELb1ELb0ELb0ELb1ELb1ELb1ELb1ELb0EEENS1_21CollectiveEpilogueFwdINS6_IJSA_SA_SB_EEES9_SE_SG_Li256ELb1ELb1ELb1ELb0EEENS1_36VarlenDynamicPersistentTileSchedulerILi128ELi96ELi256ELi128ELb1ELb1ELb1ELb1ELb0ELb1EEEEEEEEEvNT_6ParamsE:
        /* <DEDUP_REMOVED lines=45> */
.L_x_1203:
        /* <DEDUP_REMOVED lines=22> */
.L_x_1204:
        /* <DEDUP_REMOVED lines=18> */
.L_x_1205:
        /* <DEDUP_REMOVED lines=22> */
.L_x_1206:
        /* <DEDUP_REMOVED lines=23> */
.L_x_1207:
        /* <DEDUP_REMOVED lines=10> */
.L_x_1209:
        /* <DEDUP_REMOVED lines=14> */
[----:B------:R-:W2:Y:S01]  /*09a0*/  LDL R2, [R1+0x14] ;  /* 0x0000140001027983 */ /* 0x000ea20000100800 */
[----:B------:R-:W-:Y:S01]  /*09b0*/  VIADD R207, R0, 0xffffff80 ;  /* 0xffffff8000cf7836 */ /* 0x000fe20000000000 */
[----:B------:R-:W-:Y:S01]  /*09c0*/  R2UR UR6, R13 ;  /* 0x000000000d0672ca */ /* 0x000fe200000e0000 */
[----:B------:R-:W-:Y:S01]  /*09d0*/  UMOV UR38, URZ ;  /* 0x0000003f00267c82 */ /* 0x000fe20008000000 */
[----:B------:R-:W-:Y:S01]  /*09e0*/  R2UR UR5, R14 ;  /* 0x000000000e0572ca */ /* 0x000fe200000e0000 */
[----:B------:R-:W-:Y:S01]  /*09f0*/  UMOV UR39, URZ ;  /* 0x0000003f00277c82 */ /* 0x000fe20008000000 */
[----:B------:R-:W-:Y:S02]  /*0a00*/  SHF.R.S32.HI R0, RZ, 0x1f, R207 ;  /* 0x0000001fff007819 */ /* 0x000fe400000114cf */
[----:B------:R-:W-:Y:S02]  /*0a10*/  R2UR UR7, R15 ;  /* 0x000000000f0772ca */ /* 0x000fe400000e0000 */
[----:B0-----:R-:W-:-:S04]  /*0a20*/  LEA.HI R3, R0, R207, RZ, 0x4 ;  /* 0x000000cf00037211 */ /* 0x001fc800078f20ff */
[----:B------:R-:W-:Y:S02]  /*0a30*/  SHF.R.S32.HI R6, RZ, 0x4, R3 ;  /* 0x00000004ff067819 */ /* 0x000fe40000011403 */
[----:B--2---:R-:W-:Y:S02]  /*0a40*/  R2UR UR4, R2 ;  /* 0x00000000020472ca */ /* 0x004fe400000e0000 */
[----:B------:R-:W-:-:S04]  /*0a50*/  LEA.HI R2, R0, R207, RZ, 0x7 ;  /* 0x000000cf00027211 */ /* 0x000fc800078f38ff */
[----:B------:R-:W-:Y:S02]  /*0a60*/  LOP3.LUT R4, R2, 0xffffff80, RZ, 0xc0, !PT ;  /* 0xffffff8002047812 */ /* 0x000fe400078ec0ff */
[----:B------:R-:W-:-:S03]  /*0a70*/  SHF.R.S32.HI R201, RZ, 0x7, R2 ;  /* 0x00000007ffc97819 */ /* 0x000fc60000011402 */
[----:B------:R-:W-:Y:S01]  /*0a80*/  IMAD.IADD R185, R207, 0x1, -R4 ;  /* 0x00000001cfb97824 */ /* 0x000fe200078e0a04 */
[----:B------:R-:W-:Y:S01]  /*0a90*/  LEA.HI R4, R0, R207, RZ, 0x5 ;  /* 0x000000cf00047211 */ /* 0x000fe200078f28ff */
[----:B------:R-:W-:Y:S01]  /*0aa0*/  ULOP3.LUT UR8, UR4, 0x1, URZ, 0xfc, !UPT ;  /* 0x0000000104087892 */ /* 0x000fe2000f8efc3f */
[----:B------:R-:W-:Y:S02]  /*0ab0*/  LEA.HI R2, R2, R201, RZ, 0x1 ;  /* 0x000000c902027211 */ /* 0x000fe400078f08ff */
[----:B------:R-:W-:Y:S01]  /*0ac0*/  SHF.R.S32.HI R8, RZ, 0x1f, R185 ;  /* 0x0000001fff087819 */ /* 0x000fe200000114b9 */
[----:B------:R-:W-:Y:S01]  /*0ad0*/  IMAD.SHL.U32 R5, R4, 0x20, RZ ;  /* 0x0000002004057824 */ /* 0x000fe200078e00ff */
[C---:B------:R-:W-:Y:S01]  /*0ae0*/  LOP3.LUT R4, R3.reuse, 0x3fffff0, RZ, 0xc0, !PT ;  /* 0x03fffff003047812 */ /* 0x040fe200078ec0ff */
[----:B------:R-:W-:Y:S01]  /*0af0*/  UMOV UR4, URZ ;  /* 0x0000003f00047c82 */ /* 0x000fe20008000000 */
[----:B------:R-:W-:Y:S01]  /*0b00*/  LEA.HI R3, R3, R6, RZ, 0x1 ;  /* 0x0000000603037211 */ /* 0x000fe200078f08ff */
[----:B------:R-:W-:Y:S01]  /*0b10*/  IMAD.U32 R204, RZ, RZ, UR8 ;  /* 0x00000008ffcc7e24 */ /* 0x000fe2000f8e00ff */
[----:B------:R-:W-:Y:S01]  /*0b20*/  LOP3.LUT R5, R5, 0xfffffc00, RZ, 0xc0, !PT ;  /* 0xfffffc0005057812 */ /* 0x000fe200078ec0ff */
[----:B------:R-:W-:Y:S01]  /*0b30*/  IMAD.IADD R4, R207, 0x1, -R4 ;  /* 0x00000001cf047824 */ /* 0x000fe200078e0a04 */
[----:B------:R-:W-:Y:S01]  /*0b40*/  LOP3.LUT R3, R3, 0x1ffffffe, RZ, 0xc0, !PT ;  /* 0x1ffffffe03037812 */ /* 0x000fe200078ec0ff */
[----:B------:R-:W-:Y:S01]  /*0b50*/  IMAD.U32 R184, RZ, RZ, UR4 ;  /* 0x00000004ffb87e24 */ /* 0x000fe2000f8e00ff */
[----:B------:R-:W-:Y:S01]  /*0b60*/  LEA.HI R7, R8, R185, RZ, 0x2 ;  /* 0x000000b908077211 */ /* 0x000fe200078f10ff */
[----:B------:R-:W-:Y:S01]  /*0b70*/  IMAD R4, R4, 0x40, R5 ;  /* 0x0000004004047824 */ /* 0x000fe200078e0205 */
[-C--:B------:R-:W-:Y:S01]  /*0b80*/  LEA.HI R5, R0, R207.reuse, RZ, 0x2 ;  /* 0x000000cf00057211 */ /* 0x080fe200078f10ff */
[----:B------:R-:W-:Y:S01]  /*0b90*/  IMAD.IADD R3, R6, 0x1, -R3 ;  /* 0x0000000106037824 */ /* 0x000fe200078e0a03 */
[----:B------:R-:W-:-:S02]  /*0ba0*/  LEA.HI R0, R0, R207, RZ, 0x3 ;  /* 0x000000cf00007211 */ /* 0x000fc400078f18ff */
[--C-:B------:R-:W-:Y:S01]  /*0bb0*/  SHF.R.S32.HI R9, RZ, 0x2, R7.reuse ;  /* 0x00000002ff097819 */ /* 0x100fe20000011407 */
[----:B------:R-:W-:Y:S01]  /*0bc0*/  IMAD R203, R3, 0x8, R4 ;  /* 0x0000000803cb7824 */ /* 0x000fe200078e0204 */
[----:B------:R-:W-:Y:S02]  /*0bd0*/  LOP3.LUT R4, R5, 0xfffffffc, RZ, 0xc0, !PT ;  /* 0xfffffffc05047812 */ /* 0x000fe400078ec0ff */
[----:B------:R-:W-:Y:S02]  /*0be0*/  SHF.R.S32.HI R10, RZ, 0x1f, R7 ;  /* 0x0000001fff0a7819 */ /* 0x000fe40000011407 */
[----:B------:R-:W-:Y:S01]  /*0bf0*/  LEA.HI R8, R8, R185, RZ, 0x5 ;  /* 0x000000b908087211 */ /* 0x000fe200078f28ff */
[----:B------:R-:W-:Y:S01]  /*0c00*/  IMAD.IADD R3, R207, 0x1, -R4 ;  /* 0x00000001cf037824 */ /* 0x000fe200078e0a04 */
[----:B------:R-:W-:Y:S02]  /*0c10*/  LOP3.LUT R4, R2, 0x3fffffe, RZ, 0xc0, !PT ;  /* 0x03fffffe02047812 */ /* 0x000fe400078ec0ff */
[----:B------:R-:W-:-:S02]  /*0c20*/  LOP3.LUT R2, R0, 0xfffffff8, RZ, 0xc0, !PT ;  /* 0xfffffff800027812 */ /* 0x000fc400078ec0ff */
[----:B------:R-:W-:Y:S01]  /*0c30*/  LEA.HI R10, R10, R9, RZ, 0x3 ;  /* 0x000000090a0a7211 */ /* 0x000fe200078f18ff */
[----:B------:R-:W-:Y:S01]  /*0c40*/  IMAD.IADD R4, R201, 0x1, -R4 ;  /* 0x00000001c9047824 */ /* 0x000fe200078e0a04 */
[----:B------:R-:W-:Y:S01]  /*0c50*/  SHF.R.S32.HI R8, RZ, 0x5, R8 ;  /* 0x00000005ff087819 */ /* 0x000fe20000011408 */
[----:B------:R-:W-:Y:S01]  /*0c60*/  IMAD.IADD R163, R207, 0x1, -R2 ;  /* 0x00000001cfa37824 */ /* 0x000fe200078e0a02 */
[----:B------:R-:W-:Y:S02]  /*0c70*/  LOP3.LUT R2, R7, 0x7ffffffc, RZ, 0xc0, !PT ;  /* 0x7ffffffc07027812 */ /* 0x000fe400078ec0ff */
[----:B------:R-:W-:Y:S01]  /*0c80*/  LOP3.LUT R10, R10, 0xfffffff8, RZ, 0xc0, !PT ;  /* 0xfffffff80a0a7812 */ /* 0x000fe200078ec0ff */
[----:B------:R-:W-:Y:S01]  /*0c90*/  IMAD.SHL.U32 R160, R163, 0x8, RZ ;  /* 0x00000008a3a07824 */ /* 0x000fe200078e00ff */
[----:B------:R-:W-:Y:S01]  /*0ca0*/  LEA.HI R5, R3, R3, RZ, 0x1 ;  /* 0x0000000303057211 */ /* 0x000fe200078f08ff */
[----:B------:R-:W-:Y:S01]  /*0cb0*/  IMAD.IADD R2, R185, 0x1, -R2 ;  /* 0x00000001b9027824 */ /* 0x000fe200078e0a02 */
[----:B------:R-:W-:Y:S01]  /*0cc0*/  SHF.R.S32.HI R182, RZ, 0x3, R0 ;  /* 0x00000003ffb67819 */ /* 0x000fe20000011400 */
[----:B------:R-:W-:Y:S01]  /*0cd0*/  IMAD.IADD R9, R9, 0x1, -R10 ;  /* 0x0000000109097824 */ /* 0x000fe200078e0a0a */
[----:B------:R-:W-:Y:S01]  /*0ce0*/  LOP3.LUT R6, R5, 0x1ffffffe, RZ, 0xc0, !PT ;  /* 0x1ffffffe05067812 */ /* 0x000fe200078ec0ff */
[----:B------:R-:W-:Y:S01]  /*0cf0*/  IMAD.SHL.U32 R18, R2, 0x2, RZ ;  /* 0x0000000202127824 */ /* 0x000fe200078e00ff */
[----:B------:R-:W-:Y:S01]  /*0d00*/  SHF.R.S32.HI R206, RZ, 0x1f, R160 ;  /* 0x0000001fffce7819 */ /* 0x000fe200000114a0 */
[----:B------:R-:W-:-:S02]  /*0d10*/  IMAD R9, R8, 0x10, R9 ;  /* 0x0000001008097824 */ /* 0x000fc400078e0209 */
[----:B------:R-:W-:Y:S02]  /*0d20*/  VIADD R162, R160, 0x40 ;  /* 0x00000040a0a27836 */ /* 0x000fe40000000000 */
[C---:B------:R-:W-:Y:S02]  /*0d30*/  VIADD R181, R18.reuse, 0x8 ;  /* 0x0000000812b57836 */ /* 0x040fe40000000000 */
        /* <DEDUP_REMOVED lines=28> */
[----:B------:R-:W-:Y:S01]  /*0f00*/  IMAD.IADD R23, R3, 0x1, -R6 ;  /* 0x0000000103177824 */ /* 0x000fe200078e0a06 */
[----:B------:R-:W-:Y:S01]  /*0f10*/  SHF.R.S32.HI R187, RZ, 0x1f, R168 ;  /* 0x0000001fffbb7819 */ /* 0x000fe200000114a8 */
[----:B------:R-:W-:Y:S01]  /*0f20*/  IMAD R202, R4, 0x40, R9 ;  /* 0x0000004004ca7824 */ /* 0x000fe200078e0209 */
[----:B------:R-:W-:-:S03]  /*0f30*/  SHF.R.S32.HI R186, RZ, 0x1f, R167 ;  /* 0x0000001fffba7819 */ /* 0x000fc600000114a7 */
[----:B------:R-:W-:-:S07]  /*0f40*/  IMAD R23, R23, 0x8, R202 ;  /* 0x0000000817177824 */ /* 0x000fce00078e02ca */
.L_x_1321:
[----:B0--34-:R-:W0:Y:S01]  /*0f50*/  LDC.64 R4, c[0x0][0xa18] ;  /* 0x00028600ff047b82 */ /* 0x019e220000000a00 */
[----:B------:R-:W-:Y:S01]  /*0f60*/  IMAD.U32 R9, RZ, RZ, UR7 ;  /* 0x00000007ff097e24 */ /* 0x000fe2000f8e00ff */
[----:B------:R-:W-:Y:S01]  /*0f70*/  ULDC.64 UR8, c[0x0][0xa20] ;  /* 0x0002880000087ab9 */ /* 0x000fe20000000a00 */
[----:B------:R-:W-:-:S05]  /*0f80*/  IMAD.MOV.U32 R7, RZ, RZ, RZ ;  /* 0x000000ffff077224 */ /* 0x000fca00078e00ff */
[----:B-12---:R-:W1:Y:S08]  /*0f90*/  LDC.64 R2, c[0x0][0xa28] ;  /* 0x00028a00ff027b82 */ /* 0x006e700000000a00 */
[----:B------:R-:W2:Y:S01]  /*0fa0*/  LDC R0, c[0x0][0x424] ;  /* 0x00010900ff007b82 */ /* 0x000ea20000000800 */
[----:B0-----:R-:W-:-:S07]  /*0fb0*/  ISETP.NE.U32.AND P1, PT, R4, RZ, PT ;  /* 0x000000ff0400720c */ /* 0x001fce0003f25070 */
[----:B------:R-:W0:Y:S01]  /*0fc0*/  LDC R11, c[0x0][0x2f0] ;  /* 0x0000bc00ff0b7b82 */ /* 0x000e220000000800 */
[----:B------:R-:W-:Y:S02]  /*0fd0*/  ISETP.NE.AND.EX P1, PT, R5, RZ, PT, P1 ;  /* 0x000000ff0500720c */ /* 0x000fe40003f25310 */
[----:B-1----:R-:W-:-:S04]  /*0fe0*/  ISETP.NE.U32.AND P0, PT, R2, RZ, PT ;  /* 0x000000ff0200720c */ /* 0x002fc80003f05070 */
[----:B------:R-:W-:-:S07]  /*0ff0*/  ISETP.NE.AND.EX P0, PT, R3, RZ, PT, P0 ;  /* 0x000000ff0300720c */ /* 0x000fce0003f05300 */
[----:B------:R-:W1:Y:S08]  /*1000*/  @P1 LDC.64 R4, c[0x0][0xa18] ;  /* 0x00028600ff041b82 */ /* 0x000e700000000a00 */
[----:B------:R-:W3:Y:S01]  /*1010*/  @P0 LDC.64 R2, c[0x0][0xa28] ;  /* 0x00028a00ff020b82 */ /* 0x000ee20000000a00 */
[----:B-1----:R-:W-:-:S05]  /*1020*/  @P1 IMAD.WIDE R4, R9, 0x4, R4 ;  /* 0x0000000409041825 */ /* 0x002fca00078e0204 */
[----:B------:R1:W5:Y:S01]  /*1030*/  @P1 LDG.E R17, desc[UR36][R4.64] ;  /* 0x0000002404111981 */ /* 0x000362000c1e1900 */
[----:B---3--:R-:W-:Y:S02]  /*1040*/  @P0 IMAD.WIDE R2, R9, 0x4, R2 ;  /* 0x0000000409020825 */ /* 0x008fe400078e0202 */
[----:B------:R-:W3:Y:S01]  /*1050*/  LDC.64 R8, c[0x0][0x418] ;  /* 0x00010600ff087b82 */ /* 0x000ee20000000a00 */
[----:B------:R-:W-:Y:S02]  /*1060*/  ULOP3.LUT UR4, UR5, 0xffff, URZ, 0xc0, !UPT ;  /* 0x0000ffff05047892 */ /* 0x000fe4000f8ec03f */
[----:B------:R1:W5:Y:S01]  /*1070*/  @P0 LDG.E R7, desc[UR36][R2.64] ;  /* 0x0000002402070981 */ /* 0x000362000c1e1900 */
[----:B------:R-:W-:-:S03]  /*1080*/  ISETP.NE.U32.AND P2, PT, RZ, UR8, PT ;  /* 0x00000008ff007c0c */ /* 0x000fc6000bf45070 */
[----:B------:R-:W-:Y:S01]  /*1090*/  IMAD.U32 R166, RZ, RZ, UR4 ;  /* 0x00000004ffa67e24 */ /* 0x000fe2000f8e00ff */
[----:B------:R-:W-:Y:S02]  /*10a0*/  ISETP.NE.AND.EX P2, PT, RZ, UR9, PT, P2 ;  /* 0x00000009ff007c0c */ /* 0x000fe4000bf45320 */
[----:B---3--:R-:W-:-:S04]  /*10b0*/  ISETP.NE.U32.AND P0, PT, R8, RZ, PT ;  /* 0x000000ff0800720c */ /* 0x008fc80003f05070 */
[----:B------:R-:W-:-:S04]  /*10c0*/  ISETP.NE.AND.EX P0, PT, R9, RZ, PT, P0 ;  /* 0x000000ff0900720c */ /* 0x000fc80003f05300 */
[----:B--2---:R-:W-:Y:S01]  /*10d0*/  SEL R0, R0, 0x1, P0 ;  /* 0x0000000100007807 */ /* 0x004fe20000000000 */
[----:B01----:R-:W-:Y:S08]  /*10e0*/  @P1 BRA `(.L_x_1210) ;  /* 0x00000000002c1947 */ /* 0x003ff00003800000 */
[----:B------:R-:W-:Y:S01]  /*10f0*/  ULDC.64 UR8, c[0x0][0xa00] ;  /* 0x0002800000087ab9 */ /* 0x000fe20000000a00 */
[----:B-----5:R-:W0:Y:S01]  /*1100*/  LDC R17, c[0x0][0x288] ;  /* 0x0000a200ff117b82 */ /* 0x020e220000000800 */
[----:B------:R-:W-:-:S04]  /*1110*/  ISETP.NE.U32.AND P0, PT, RZ, UR8, PT ;  /* 0x00000008ff007c0c */ /* 0x000fc8000bf05070 */
[----:B------:R-:W-:-:S13]  /*1120*/  ISETP.NE.AND.EX P0, PT, RZ, UR9, PT, P0 ;  /* 0x00000009ff007c0c */ /* 0x000fda000bf05300 */
[----:B------:R-:W-:Y:S05]  /*1130*/  @!P0 BRA `(.L_x_1210) ;  /* 0x0000000000188947 */ /* 0x000fea0003800000 */
[----:B------:R-:W1:Y:S01]  /*1140*/  LDC.64 R2, c[0x0][0xa00] ;  /* 0x00028000ff027b82 */ /* 0x000e620000000a00 */
[----:B------:R-:W-:-:S04]  /*1150*/  IMAD.U32 R5, RZ, RZ, UR7 ;  /* 0x00000007ff057e24 */ /* 0x000fc8000f8e00ff */
[----:B-1----:R-:W-:-:S05]  /*1160*/  IMAD.WIDE R2, R5, 0x4, R2 ;  /* 0x0000000405027825 */ /* 0x002fca00078e0202 */
[----:B0-----:R-:W2:Y:S04]  /*1170*/  LDG.E R17, desc[UR36][R2.64] ;  /* 0x0000002402117981 */ /* 0x001ea8000c1e1900 */
[----:B------:R-:W2:Y:S02]  /*1180*/  LDG.E R4, desc[UR36][R2.64+0x4] ;  /* 0x0000042402047981 */ /* 0x000ea4000c1e1900 */
[----:B--2---:R-:W-:-:S07]  /*1190*/  IMAD.IADD R17, R4, 0x1, -R17 ;  /* 0x0000000104117824 */ /* 0x004fce00078e0a11 */
.L_x_1210:
[----:B------:R-:W-:Y:S02]  /*11a0*/  IMAD R16, R0, R11, RZ ;  /* 0x0000000b00107224 */ /* 0x000fe400078e02ff */
[----:B------:R-:W-:Y:S01]  /*11b0*/  IMAD.U32 R183, RZ, RZ, UR7 ;  /* 0x00000007ffb77e24 */ /* 0x000fe2000f8e00ff */
[----:B------:R-:W-:Y:S06]  /*11c0*/  @!P2 BRA `(.L_x_1211) ;  /* 0x000000000018a947 */ /* 0x000fec0003800000 */
[----:B------:R-:W-:Y:S02]  /*11d0*/  ULDC.64 UR8, c[0x0][0xa20] ;  /* 0x0002880000087ab9 */ /* 0x000fe40000000a00 */
[----:B------:R-:W-:-:S06]  /*11e0*/  UIMAD.WIDE UR8, UR7, 0x4, UR8 ;  /* 0x00000004070878a5 */ /* 0x000fcc000f8e0208 */
[----:B------:R-:W-:Y:S02]  /*11f0*/  IMAD.U32 R2, RZ, RZ, UR8 ;  /* 0x00000008ff027e24 */ /* 0x000fe4000f8e00ff */
[----:B------:R-:W-:-:S05]  /*1200*/  IMAD.U32 R3, RZ, RZ, UR9 ;  /* 0x00000009ff037e24 */ /* 0x000fca000f8e00ff */
[----:B------:R1:W5:Y:S01]  /*1210*/  LDG.E R16, desc[UR36][R2.64] ;  /* 0x0000002402107981 */ /* 0x000362000c1e1900 */
[----:B------:R-:W-:Y:S05]  /*1220*/  BRA `(.L_x_1212) ;  /* 0x0000000000287947 */ /* 0x000fea0003800000 */
.L_x_1211:
[----:B------:R-:W-:Y:S02]  /*1230*/  ULDC.64 UR8, c[0x0][0xa08] ;  /* 0x0002820000087ab9 */ /* 0x000fe40000000a00 */
[----:B------:R-:W-:-:S04]  /*1240*/  ISETP.NE.U32.AND P0, PT, RZ, UR8, PT ;  /* 0x00000008ff007c0c */ /* 0x000fc8000bf05070 */
[----:B------:R-:W-:-:S13]  /*1250*/  ISETP.NE.AND.EX P0, PT, RZ, UR9, PT, P0 ;  /* 0x00000009ff007c0c */ /* 0x000fda000bf05300 */
[----:B------:R-:W-:Y:S05]  /*1260*/  @!P0 BRA `(.L_x_1212) ;  /* 0x0000000000188947 */ /* 0x000fea0003800000 */
[----:B------:R-:W1:Y:S01]  /*1270*/  LDC.64 R2, c[0x0][0xa08] ;  /* 0x00028200ff027b82 */ /* 0x000e620000000a00 */
[----:B------:R-:W-:-:S04]  /*1280*/  IMAD.U32 R5, RZ, RZ, UR7 ;  /* 0x00000007ff057e24 */ /* 0x000fc8000f8e00ff */
[----:B-1----:R-:W-:-:S05]  /*1290*/  IMAD.WIDE R2, R5, 0x4, R2 ;  /* 0x0000000405027825 */ /* 0x002fca00078e0202 */
[----:B------:R-:W2:Y:S04]  /*12a0*/  LDG.E R16, desc[UR36][R2.64] ;  /* 0x0000002402107981 */ /* 0x000ea8000c1e1900 */
[----:B------:R-:W2:Y:S02]  /*12b0*/  LDG.E R5, desc[UR36][R2.64+0x4] ;  /* 0x0000042402057981 */ /* 0x000ea4000c1e1900 */
[----:B--2---:R-:W-:-:S07]  /*12c0*/  IMAD.IADD R16, R5, 0x1, -R16 ;  /* 0x0000000105107824 */ /* 0x004fce00078e0a10 */
.L_x_1212:
[----:B------:R-:W-:Y:S01]  /*12d0*/  ULDC UR4, c[0x0][0x448] ;  /* 0x0001120000047ab9 */ /* 0x000fe20000000800 */
[----:B-----5:R-:W-:Y:S01]  /*12e0*/  IMAD.IADD R16, R16, 0x1, -R7 ;  /* 0x0000000110107824 */ /* 0x020fe200078e0a07 */
[----:B------:R-:W-:Y:S02]  /*12f0*/  UISETP.NE.AND UP0, UPT, UR4, 0x1, UPT ;  /* 0x000000010400788c */ /* 0x000fe4000bf05270 */
[----:B------:R-:W-:Y:S02]  /*1300*/  USHF.L.U32 UR6, UR6, 0x7, URZ ;  /* 0x0000000706067899 */ /* 0x000fe4000800063f */
[----:B0-----:R-:W-:Y:S01]  /*1310*/  IADD3 R0, R16, 0x1, -R17 ;  /* 0x0000000110007810 */ /* 0x001fe20007ffe811 */
[----:B------:R-:W-:Y:S02]  /*1320*/  UP2UR UR7, UPR, URZ, 0x1 ;  /* 0x000000013f077883 */ /* 0x000fe40008000000 */
[----:B------:R-:W-:Y:S01]  /*1330*/  UIADD3 UR4, UR6, 0x7f, URZ ;  /* 0x0000007f06047890 */ /* 0x000fe2000fffe03f */
[----:B------:R-:W-:Y:S01]  /*1340*/  R2UR UR10, R0 ;  /* 0x00000000000a72ca */ /* 0x000fe200000e0000 */
[----:B------:R-:W-:-:S02]  /*1350*/  IMAD.U32 R22, RZ, RZ, UR6 ;  /* 0x00000006ff167e24 */ /* 0x000fc4000f8e00ff */
[----:B------:R-:W-:Y:S01]  /*1360*/  @UP0 ULDC UR8, c[0x0][0x44c] ;  /* 0x0001130000080ab9 */ /* 0x000fe20000000800 */
[----:B------:R-:W-:Y:S01]  /*1370*/  IMAD.U32 R19, RZ, RZ, UR7 ;  /* 0x00000007ff137e24 */ /* 0x000fe2000f8e00ff */
[----:B------:R-:W-:Y:S01]  /*1380*/  UIMAD.WIDE.U32 UR8, UR4, UR8, URZ ;  /* 0x00000008040872a5 */ /* 0x000fe2000f8e003f */
[----:B------:R-:W-:Y:S01]  /*1390*/  @UP0 ULDC UR11, c[0x0][0x450] ;  /* 0x00011400000b0ab9 */ /* 0x000fe20000000800 */
[----:B------:R-:W-:Y:S02]  /*13a0*/  ULDC.64 UR6, c[0x0][0x9e0] ;  /* 0x0002780000067ab9 */ /* 0x000fe40000000a00 */
[----:B------:R-:W-:Y:S02]  /*13b0*/  @UP0 USHF.R.U32.HI UR4, URZ, UR11, UR9 ;  /* 0x0000000b3f040299 */ /* 0x000fe40008011609 */
[----:B------:R-:W-:Y:S02]  /*13c0*/  UISETP.GE.AND UP0, UPT, UR7, 0x1, UPT ;  /* 0x000000010700788c */ /* 0x000fe4000bf06270 */
[----:B------:R-:W-:-:S02]  /*13d0*/  UIADD3 UR8, UR10, UR4, URZ ;  /* 0x000000040a087290 */ /* 0x000fc4000fffe03f */
[----:B------:R-:W-:Y:S02]  /*13e0*/  UP2UR UR61, UPR, URZ, 0x1 ;  /* 0x000000013f3d7883 */ /* 0x000fe40008000000 */
[----:B------:R-:W-:Y:S01]  /*13f0*/  PLOP3.LUT P0, PT, PT, PT, UP0, 0x40, 0x0 ;  /* 0x000000000000781c */ /* 0x000fe20003f0e808 */
[----:B------:R-:W-:-:S06]  /*1400*/  UIADD3 UR6, UR8, UR6, URZ ;  /* 0x0000000608067290 */ /* 0x000fcc000fffe03f */
[----:B------:R-:W-:-:S06]  /*1410*/  IMAD.U32 R0, RZ, RZ, UR6 ;  /* 0x00000006ff007e24 */ /* 0x000fcc000f8e00ff */
[----:B------:R-:W-:Y:S05]  /*1420*/  @P0 BRA `(.L_x_1213) ;  /* 0x0000000000400947 */ /* 0x000fea0003800000 */
        /* <DEDUP_REMOVED lines=10> */
.L_x_1214:
[----:B------:R-:W-:-:S11]  /*14d0*/  UISETP.NE.AND UP0, UPT, UR7, 0x1, UPT ;  /* 0x000000010700788c */ /* 0x000fd6000bf05270 */
[----:B------:R-:W-:Y:S02]  /*14e0*/  @UP0 ULDC.64 UR10, c[0x0][0x9e8] ;  /* 0x00027a00000a0ab9 */ /* 0x000fe40000000a00 */
[----:B------:R-:W-:-:S04]  /*14f0*/  UIMAD.WIDE.U32 UR8, UR4, UR10, URZ ;  /* 0x0000000a040872a5 */ /* 0x000fc8000f8e003f */
[----:B------:R-:W-:-:S12]  /*1500*/  @UP0 USHF.R.U32.HI UR4, URZ, UR11, UR9 ;  /* 0x0000000b3f040299 */ /* 0x000fd80008011609 */
.L_x_1215:
[----:B------:R-:W-:-:S06]  /*1510*/  UIMAD UR4, UR4, UR7, UR7 ;  /* 0x00000007040472a4 */ /* 0x000fcc000f8e0207 */
[----:B------:R-:W-:-:S07]  /*1520*/  VIMNMX R0, R0, UR4, PT ;  /* 0x0000000400007c48 */ /* 0x000fce000bfe0100 */
.L_x_1213:
[----:B------:R-:W-:Y:S01]  /*1530*/  R2UR UR6, R19 ;  /* 0x00000000130672ca */ /* 0x000fe200000e0000 */
[----:B------:R-:W-:Y:S01]  /*1540*/  IMAD.IADD R74, R16, 0x1, -R17 ;  /* 0x00000001104a7824 */ /* 0x000fe200078e0a11 */
[----:B------:R-:W-:Y:S01]  /*1550*/  R2UR UR4, R22 ;  /* 0x00000000160472ca */ /* 0x000fe200000e0000 */
[----:B-1----:R-:W-:Y:S02]  /*1560*/  VIADD R2, R0, 0x5f ;  /* 0x0000005f00027836 */ /* 0x002fe40000000000 */
[----:B------:R-:W-:Y:S02]  /*1570*/  VIADD R0, R16, 0x5f ;  /* 0x0000005f10007836 */ /* 0x000fe40000000000 */
[----:B------:R-:W-:-:S04]  /*1580*/  IMAD.HI R2, R2, 0x2aaaaaab, RZ ;  /* 0x2aaaaaab02027827 */ /* 0x000fc800078e02ff */
[----:B------:R-:W-:Y:S01]  /*1590*/  IMAD.HI R0, R0, 0x2aaaaaab, RZ ;  /* 0x2aaaaaab00007827 */ /* 0x000fe200078e02ff */
[----:B------:R-:W-:Y:S01]  /*15a0*/  SHF.R.U32.HI R5, RZ, 0x1f, R2 ;  /* 0x0000001fff057819 */ /* 0x000fe20000011602 */
[----:B------:R-:W-:Y:S01]  /*15b0*/  UISETP.NE.AND UP0, UPT, UR6, URZ, UPT ;  /* 0x0000003f0600728c */ /* 0x000fe2000bf05270 */
[----:B------:R-:W-:Y:S02]  /*15c0*/  R2UR UR6, R74 ;  /* 0x000000004a0672ca */ /* 0x000fe400000e0000 */
[----:B------:R-:W-:Y:S02]  /*15d0*/  SHF.R.U32.HI R3, RZ, 0x1f, R0 ;  /* 0x0000001fff037819 */ /* 0x000fe40000011600 */
[----:B------:R-:W-:Y:S02]  /*15e0*/  LEA.HI.SX32 R2, R2, R5, 0x1c ;  /* 0x0000000502027211 */ /* 0x000fe400078fe2ff */
[----:B------:R-:W-:-:S04]  /*15f0*/  LEA.HI.SX32 R3, R0, R3, 0x1c ;  /* 0x0000000300037211 */ /* 0x000fc800078fe2ff */
[----:B------:R-:W-:Y:S01]  /*1600*/  @UP0 ULDC UR8, c[0x0][0x44c] ;  /* 0x0001130000080ab9 */ /* 0x000fe20000000800 */
[----:B------:R-:W-:Y:S01]  /*1610*/  @UP0 ULDC UR10, c[0x0][0x450] ;  /* 0x00011400000a0ab9 */ /* 0x000fe20000000800 */
[----:B------:R-:W-:Y:S01]  /*1620*/  UIMAD.WIDE.U32 UR8, UR4, UR8, URZ ;  /* 0x00000008040872a5 */ /* 0x000fe2000f8e003f */
[----:B------:R-:W-:-:S03]  /*1630*/  VIMNMX R75, R3, R2, PT ;  /* 0x00000002034b7248 */ /* 0x000fc60003fe0100 */
[----:B------:R-:W-:Y:S02]  /*1640*/  @UP0 USHF.R.U32.HI UR4, URZ, UR10, UR9 ;  /* 0x0000000a3f040299 */ /* 0x000fe40008011609 */
[----:B------:R-:W-:Y:S02]  /*1650*/  UISETP.GE.AND UP0, UPT, UR7, 0x1, UPT ;  /* 0x000000010700788c */ /* 0x000fe4000bf06270 */
[----:B------:R-:W-:-:S03]  /*1660*/  UIADD3 UR4, UR6, UR4, URZ ;  /* 0x0000000406047290 */ /* 0x000fc6000fffe03f */
[----:B------:R-:W-:Y:S01]  /*1670*/  ULDC UR6, c[0x0][0x9dc] ;  /* 0x0002770000067ab9 */ /* 0x000fe20000000800 */
[----:B------:R-:W-:Y:S01]  /*1680*/  PLOP3.LUT P0, PT, PT, PT, UP0, 0x40, 0x0 ;  /* 0x000000000000781c */ /* 0x000fe20003f0e808 */
[----:B------:R-:W-:-:S12]  /*1690*/  UIADD3 UR6, UR4, -UR6, URZ ;  /* 0x8000000604067290 */ /* 0x000fd8000fffe03f */
[----:B------:R-:W-:Y:S05]  /*16a0*/  @P0 BRA `(.L_x_1216) ;  /* 0x0000000000440947 */ /* 0x000fea0003800000 */
        /* <DEDUP_REMOVED lines=10> */
.L_x_1217:
[----:B------:R-:W-:-:S11]  /*1750*/  UISETP.NE.AND UP0, UPT, UR7, 0x1, UPT ;  /* 0x000000010700788c */ /* 0x000fd6000bf05270 */
[----:B------:R-:W-:Y:S02]  /*1760*/  @UP0 ULDC.64 UR10, c[0x0][0x9e8] ;  /* 0x00027a00000a0ab9 */ /* 0x000fe40000000a00 */
[----:B------:R-:W-:-:S04]  /*1770*/  UIMAD.WIDE.U32 UR8, UR4, UR10, URZ ;  /* 0x0000000a040872a5 */ /* 0x000fc8000f8e003f */
[----:B------:R-:W-:-:S12]  /*1780*/  @UP0 USHF.R.U32.HI UR4, URZ, UR11, UR9 ;  /* 0x0000000b3f040299 */ /* 0x000fd80008011609 */
.L_x_1218:
[----:B------:R-:W-:-:S04]  /*1790*/  UIMAD UR4, UR4, UR7, URZ ;  /* 0x00000007040472a4 */ /* 0x000fc8000f8e023f */
[----:B------:R-:W-:-:S04]  /*17a0*/  UISETP.LT.AND UP0, UPT, UR6, UR4, UPT ;  /* 0x000000040600728c */ /* 0x000fc8000bf01270 */
[----:B------:R-:W-:-:S12]  /*17b0*/  USEL UR6, UR6, UR4, !UP0 ;  /* 0x0000000406067287 */ /* 0x000fd8000c000000 */
.L_x_1216:
[----:B------:R-:W-:-:S04]  /*17c0*/  UIMAD.WIDE UR6, UR6, 0x2aaaaaab, URZ ;  /* 0x2aaaaaab060678a5 */ /* 0x000fc8000f8e023f */
[----:B------:R-:W-:-:S04]  /*17d0*/  USHF.R.U32.HI UR4, URZ, 0x1f, UR7 ;  /* 0x0000001f3f047899 */ /* 0x000fc80008011607 */
[----:B------:R-:W-:Y:S02]  /*17e0*/  ULEA.HI.SX32 UR7, UR7, UR4, 0x1c ;  /* 0x0000000407077291 */ /* 0x000fe4000f8fe23f */
[----:B------:R-:W-:Y:S02]  /*17f0*/  ULOP3.LUT UR4, UR5, 0xff000000, URZ, 0xc0, !UPT ;  /* 0xff00000005047892 */ /* 0x000fe4000f8ec03f */
[----:B------:R-:W-:Y:S02]  /*1800*/  UISETP.LT.AND UP0, UPT, URZ, UR7, UPT ;  /* 0x000000073f00728c */ /* 0x000fe4000bf01270 */
[----:B------:R-:W-:Y:S02]  /*1810*/  ULOP3.LUT UR5, UR5, 0xff0000, URZ, 0xc0, !UPT ;  /* 0x00ff000005057892 */ /* 0x000fe4000f8ec03f */
[----:B------:R-:W-:Y:S02]  /*1820*/  USEL UR9, URZ, UR7, !UP0 ;  /* 0x000000073f097287 */ /* 0x000fe4000c000000 */
[----:B------:R-:W-:-:S04]  /*1830*/  USHF.R.U32.HI UR4, URZ, 0x8, UR4 ;  /* 0x000000083f047899 */ /* 0x000fc80008011604 */
[----:B------:R-:W-:Y:S01]  /*1840*/  ISETP.GT.AND P0, PT, R75, UR9, PT ;  /* 0x000000094b007c0c */ /* 0x000fe2000bf04270 */
[----:B------:R-:W-:-:S03]  /*1850*/  ULEA.HI UR5, UR5, UR4, URZ, 0x10 ;  /* 0x0000000405057291 */ /* 0x000fc6000f8f803f */
[----:B------:R-:W-:Y:S01]  /*1860*/  UMOV UR4, URZ ;  /* 0x0000003f00047c82 */ /* 0x000fe20008000000 */
[----:B------:R-:W-:Y:S02]  /*1870*/  ULOP3.LUT UR6, UR5, 0xff, URZ, 0xc0, !UPT ;  /* 0x000000ff05067892 */ /* 0x000fe4000f8ec03f */
[----:B------:R-:W-:-:S04]  /*1880*/  USHF.R.U32.HI UR5, URZ, 0x10, UR5 ;  /* 0x000000103f057899 */ /* 0x000fc80008011605 */
[----:B------:R-:W-:Y:S02]  /*1890*/  IMAD.U32 R165, RZ, RZ, UR6 ;  /* 0x00000006ffa57e24 */ /* 0x000fe4000f8e00ff */
[----:B------:R-:W-:Y:S01]  /*18a0*/  IMAD.U32 R164, RZ, RZ, UR5 ;  /* 0x00000005ffa47e24 */ /* 0x000fe2000f8e00ff */
[----:B------:R-:W-:Y:S06]  /*18b0*/  @!P0 BRA `(.L_x_1219) ;  /* 0x00000000009c8947 */ /* 0x000fec0003800000 */
[----:B------:R-:W-:Y:S01]  /*18c0*/  R2UR UR5, R164 ;  /* 0x00000000a40572ca */ /* 0x000fe200000e0000 */
[----:B------:R-:W-:-:S12]  /*18d0*/  ULDC UR4, c[0x0][0x9f0] ;  /* 0x00027c0000047ab9 */ /* 0x000fd80000000800 */
[----:B------:R-:W-:-:S04]  /*18e0*/  UISETP.NE.AND UP0, UPT, UR5, URZ, UPT ;  /* 0x0000003f0500728c */ /* 0x000fc8000bf05270 */
[----:B------:R-:W-:-:S03]  /*18f0*/  USEL UR10, UR5, UR4, UP0 ;  /* 0x00000004050a7287 */ /* 0x000fc60008000000 */
[----:B------:R-:W-:-:S03]  /*1900*/  UMOV UR4, URZ ;  /* 0x0000003f00047c82 */ /* 0x000fc60008000000 */
[----:B------:R-:W-:-:S05]  /*1910*/  IMAD.U32 R4, RZ, RZ, UR10 ;  /* 0x0000000aff047e24 */ /* 0x000fca000f8e00ff */
[----:B------:R-:W-:-:S04]  /*1920*/  IABS R0, R4 ;  /* 0x0000000400007213 */ /* 0x000fc80000000000 */
[----:B------:R-:W-:Y:S02]  /*1930*/  R2UR UR11, R0 ;  /* 0x00000000000b72ca */ /* 0x000fe400000e0000 */
[----:B------:R-:W-:Y:S02]  /*1940*/  IADD3 R0, R4, -0x1, R75 ;  /* 0xffffffff04007810 */ /* 0x000fe40007ffe04b */
[----:B------:R-:W-:Y:S02]  /*1950*/  IABS R4, R4 ;  /* 0x0000000400047213 */ /* 0x000fe40000000000 */
[----:B------:R-:W-:-:S03]  /*1960*/  R2UR UR6, R0 ;  /* 0x00000000000672ca */ /* 0x000fc600000e0000 */
[----:B------:R-:W-:-:S04]  /*1970*/  IMAD.MOV R4, RZ, RZ, -R4 ;  /* 0x000000ffff047224 */ /* 0x000fc800078e0a04 */
[----:B------:R-:W0:Y:S06]  /*1980*/  I2F.RP R2, UR11 ;  /* 0x0000000b00027d06 */ /* 0x000e2c0008209400 */
[----:B------:R-:W-:-:S06]  /*1990*/  UIADD3 UR6, -UR9, UR6, URZ ;  /* 0x0000000609067290 */ /* 0x000fcc000fffe13f */
[----:B------:R-:W-:Y:S01]  /*19a0*/  IMAD.U32 R0, RZ, RZ, UR6 ;  /* 0x00000006ff007e24 */ /* 0x000fe2000f8e00ff */
[----:B------:R-:W-:Y:S01]  /*19b0*/  ULOP3.LUT UR6, UR6, UR10, URZ, 0x3c, !UPT ;  /* 0x0000000a06067292 */ /* 0x000fe2000f8e3c3f */
[----:B0-----:R-:W0:Y:S03]  /*19c0*/  MUFU.RCP R2, R2 ;  /* 0x0000000200027308 */ /* 0x001e260000001000 */
[----:B------:R-:W-:-:S04]  /*19d0*/  IABS R0, R0 ;  /* 0x0000000000007213 */ /* 0x000fc80000000000 */
[----:B------:R-:W-:Y:S01]  /*19e0*/  R2UR UR8, R0 ;  /* 0x00000000000872ca */ /* 0x000fe200000e0000 */
[----:B------:R-:W-:Y:S02]  /*19f0*/  IMAD.MOV.U32 R0, RZ, RZ, R4 ;  /* 0x000000ffff007224 */ /* 0x000fe400078e0004 */
[----:B0-----:R-:W-:-:S06]  /*1a00*/  VIADD R3, R2, 0xffffffe ;  /* 0x0ffffffe02037836 */ /* 0x001fcc0000000000 */
        /* <DEDUP_REMOVED lines=18> */
.L_x_1219:
[----:B------:R-:W-:Y:S01]  /*1b30*/  R2UR UR5, R165 ;  /* 0x00000000a50572ca */ /* 0x000fe200000e0000 */
[----:B------:R-:W-:Y:S01]  /*1b40*/  IMAD.U32 R0, RZ, RZ, UR4 ;  /* 0x00000004ff007e24 */ /* 0x000fe2000f8e00ff */
[----:B------:R-:W-:Y:S01]  /*1b50*/  PLOP3.LUT P0, PT, PT, PT, PT, 0x80, 0x0 ;  /* 0x000000000000781c */ /* 0x000fe20003f0f070 */
[----:B------:R-:W-:Y:S01]  /*1b60*/  IMAD.MOV.U32 R94, RZ, RZ, RZ ;  /* 0x000000ffff5e7224 */ /* 0x000fe200078e00ff */
        /* <DEDUP_REMOVED lines=9> */
[----:B------:R-:W-:Y:S01]  /*1c00*/  UIMAD UR5, UR5, UR4, UR9 ;  /* 0x00000004050572a4 */ /* 0x000fe2000f8e0209 */
[----:B------:R-:W-:-:S02]  /*1c10*/  CS2R R68, SRZ ;  /* 0x0000000000447805 */ /* 0x000fc4000001ff00 */
[----:B------:R-:W-:Y:S02]  /*1c20*/  CS2R R66, SRZ ;  /* 0x0000000000427805 */ /* 0x000fe4000001ff00 */
[----:B------:R-:W-:Y:S02]  /*1c30*/  CS2R R64, SRZ ;  /* 0x0000000000407805 */ /* 0x000fe4000001ff00 */
[----:B------:R-:W-:Y:S02]  /*1c40*/  CS2R R62, SRZ ;  /* 0x00000000003e7805 */ /* 0x000fe4000001ff00 */
[----:B------:R-:W-:Y:S02]  /*1c50*/  CS2R R60, SRZ ;  /* 0x00000000003c7805 */ /* 0x000fe4000001ff00 */
[----:B------:R-:W-:Y:S01]  /*1c60*/  VIADDMNMX R75, R0, UR5, R75, PT ;  /* 0x00000005004b7c46 */ /* 0x000fe2000b80014b */
[----:B------:R-:W-:Y:S01]  /*1c70*/  IMAD.U32 R161, RZ, RZ, UR5 ;  /* 0x00000005ffa17e24 */ /* 0x000fe2000f8e00ff */
[----:B------:R-:W-:Y:S01]  /*1c80*/  CS2R R58, SRZ ;  /* 0x00000000003a7805 */ /* 0x000fe2000001ff00 */
[----:B------:R-:W-:Y:S01]  /*1c90*/  IMAD.MOV.U32 R0, RZ, RZ, RZ ;  /* 0x000000ffff007224 */ /* 0x000fe200078e00ff */
[----:B------:R-:W-:-:S02]  /*1ca0*/  ISETP.GT.AND P1, PT, R75, UR5, PT ;  /* 0x000000054b007c0c */ /* 0x000fc4000bf24270 */
        /* <DEDUP_REMOVED lines=49> */
.L_x_1221:
[----:B------:R-:W-:Y:S02]  /*1fc0*/  R2UR UR6, R184 ;  /* 0x00000000b80672ca */ /* 0x000fe400000e0000 */
[----:B------:R-:W-:-:S11]  /*1fd0*/  R2UR UR5, R204 ;  /* 0x00000000cc0572ca */ /* 0x000fd600000e0000 */
[----:B------:R-:W-:Y:S02]  /*1fe0*/  ULEA.HI UR4, UR6, UR6, URZ, 0x1 ;  /* 0x0000000606047291 */ /* 0x000fe4000f8f083f */
[----:B------:R-:W-:Y:S02]  /*1ff0*/  IMAD.U32 R2, RZ, RZ, UR5 ;  /* 0x00000005ff027e24 */ /* 0x000fe4000f8e00ff */
[----:B------:R-:W-:-:S03]  /*2000*/  ULOP3.LUT UR4, UR4, 0xfffffffe, URZ, 0xc0, !UPT ;  /* 0xfffffffe04047892 */ /* 0x000fc6000f8ec03f */
[----:B------:R-:W-:Y:S01]  /*2010*/  ISETP.NE.AND P0, PT, R2, 0x3, PT ;  /* 0x000000030200780c */ /* 0x000fe20003f05270 */
[----:B------:R-:W-:-:S06]  /*2020*/  UIADD3 UR4, UR6, -UR4, URZ ;  /* 0x8000000406047290 */ /* 0x000fcc000fffe03f */
[----:B------:R-:W-:-:S05]  /*2030*/  IMAD.U32 R0, RZ, RZ, UR4 ;  /* 0x00000004ff007e24 */ /* 0x000fca000f8e00ff */
[----:B------:R-:W-:-:S04]  /*2040*/  SHF.L.U32 R0, R0, 0x1f, RZ ;  /* 0x0000001f00007819 */ /* 0x000fc800000006ff */
[----:B------:R-:W0:Y:S02]  /*2050*/  SYNCS.PHASECHK.TRANS64.TRYWAIT P1, [UR60+0x2a800], R0 ;  /* 0x02a80000ff0075a7 */ /* 0x000e24000802017c */
[----:B0-----:R-:W-:Y:S05]  /*2060*/  @!P1 BRA `(.L_x_1222) ;  /* 0x0000014800f49947 */ /* 0x001fea0003800000 */
.L_x_1418:
[----:B------:R-:W-:Y:S05]  /*2070*/  @!P0 BRA `(.L_x_1223) ;  /* 0x0000000000048947 */ /* 0x000fea0003800000 */
[----:B------:R-:W-:Y:S01]  /*2080*/  BPT.TRAP 0x1 ;  /* 0x000000040000795c */ /* 0x000fe20000300000 */
.L_x_1223:
[----:B0-----:R-:W-:Y:S02]  /*2090*/  IMAD.U32 R3, RZ, RZ, UR39 ;  /* 0x00000027ff037e24 */ /* 0x001fe4000f8e00ff */
[----:B------:R-:W-:-:S03]  /*20a0*/  IMAD.U32 R0, RZ, RZ, UR38 ;  /* 0x00000026ff007e24 */ /* 0x000fc6000f8e00ff */
[----:B------:R-:W-:Y:S02]  /*20b0*/  LEA R3, R3, UR60, 0x3 ;  /* 0x0000003c03037c11 */ /* 0x000fe4000f8e18ff */
[----:B------:R-:W-:-:S04]  /*20c0*/  SHF.L.U32 R0, R0, 0x1f, RZ ;  /* 0x0000001f00007819 */ /* 0x000fc800000006ff */
[----:B------:R0:W1:Y:S01]  /*20d0*/  SYNCS.PHASECHK.TRANS64.TRYWAIT P1, [R3+URZ+0x2a830], R0 ;  /* 0x02a83000030075a7 */ /* 0x000062000802017f */
[----:B------:R-:W-:Y:S05]  /*20e0*/  @!P0 BRA `(.L_x_1224) ;  /* 0x0000000000048947 */ /* 0x000fea0003800000 */
[----:B------:R-:W-:Y:S01]  /*20f0*/  BPT.TRAP 0x1 ;  /* 0x000000040000795c */ /* 0x000fe20000300000 */
.L_x_1224:
[----:B-1----:R-:W-:Y:S05]  /*2100*/  @P1 BRA `(.L_x_1225) ;  /* 0x0000000000081947 */ /* 0x002fea0003800000 */
[----:B------:R-:W1:Y:S02]  /*2110*/  SYNCS.PHASECHK.TRANS64.TRYWAIT P1, [R3+URZ+0x2a830], R0 ;  /* 0x02a83000030075a7 */ /* 0x000e64000802017f */
[----:B-1----:R-:W-:Y:S05]  /*2120*/  @!P1 BRA `(.L_x_1226) ;  /* 0x0000014800dc9947 */ /* 0x002fea0003800000 */
.L_x_1225:
[----:B------:R-:W-:Y:S05]  /*2130*/  WARPSYNC.ALL ;  /* 0x0000000000007948 */ /* 0x000fea0003800000 */
[----:B------:R-:W-:Y:S01]  /*2140*/  UIADD3 UR4, UR60, 0x18400, URZ ;  /* 0x000184003c047890 */ /* 0x000fe2000fffe03f */
[----:B------:R-:W-:Y:S01]  /*2150*/  WARPGROUP.ARRIVE ;  /* 0x00000000000079c5 */ /* 0x000fe20000000000 */
[----:B------:R-:W-:Y:S01]  /*2160*/  UMOV UR9, 0x40000040 ;  /* 0x4000004000097882 */ /* 0x000fe20000000000 */
[----:B------:R-:W-:Y:S01]  /*2170*/  UMOV UR11, 0x40000040 ;  /* 0x40000040000b7882 */ /* 0x000fe20000000000 */
[----:B------:R-:W-:Y:S01]  /*2180*/  USHF.R.U32.HI UR4, URZ, 0x4, UR4 ;  /* 0x000000043f047899 */ /* 0x000fe20008011604 */
[----:B------:R-:W-:Y:S01]  /*2190*/  IMAD.U32 R5, RZ, RZ, UR9 ;  /* 0x00000009ff057e24 */ /* 0x000fe2000f8e00ff */
[----:B------:R-:W-:Y:S01]  /*21a0*/  UMOV UR57, 0x40000040 ;  /* 0x4000004000397882 */ /* 0x000fe20000000000 */
[----:B------:R-:W-:Y:S01]  /*21b0*/  UMOV UR59, 0x40000040 ;  /* 0x40000040003b7882 */ /* 0x000fe20000000000 */
[----:B------:R-:W-:Y:S01]  /*21c0*/  ULOP3.LUT UR4, UR4, 0x3fff, URZ, 0xc0, !UPT ;  /* 0x00003fff04047892 */ /* 0x000fe2000f8ec03f */
[----:B------:R-:W-:Y:S01]  /*21d0*/  UMOV UR53, 0x40000040 ;  /* 0x4000004000357882 */ /* 0x000fe20000000000 */
[----:B------:R-:W-:-:S02]  /*21e0*/  UMOV UR55, 0x40000040 ;  /* 0x4000004000377882 */ /* 0x000fc40000000000 */
[----:B------:R-:W-:Y:S02]  /*21f0*/  ULOP3.LUT UR5, UR4, 0x10000, URZ, 0xfc, !UPT ;  /* 0x0001000004057892 */ /* 0x000fe4000f8efc3f */
[----:B------:R-:W-:Y:S01]  /*2200*/  ULOP3.LUT UR4, UR40, 0x10000, URZ, 0xfc, !UPT ;  /* 0x0001000028047892 */ /* 0x000fe2000f8efc3f */
[----:B------:R-:W-:Y:S01]  /*2210*/  UMOV UR13, 0x40000040 ;  /* 0x40000040000d7882 */ /* 0x000fe20000000000 */
[----:B------:R-:W-:Y:S02]  /*2220*/  UMOV UR15, 0x40000040 ;  /* 0x40000040000f7882 */ /* 0x000fe40000000000 */
[----:B------:R-:W-:Y:S01]  /*2230*/  IMAD.U32 R9, RZ, RZ, UR5 ;  /* 0x00000005ff097e24 */ /* 0x000fe2000f8e00ff */
[----:B------:R-:W-:Y:S02]  /*2240*/  UIMAD UR5, UR39, 0x900, UR5 ;  /* 0x00000900270578a4 */ /* 0x000fe4000f8e0205 */
[----:B------:R-:W-:Y:S01]  /*2250*/  UMOV UR8, UR4 ;  /* 0x0000000400087c82 */ /* 0x000fe20008000000 */
[----:B------:R-:W-:Y:S01]  /*2260*/  UIADD3 UR56, UR4, 0x2, URZ ;  /* 0x0000000204387890 */ /* 0x000fe2000fffe03f */
[----:B------:R-:W-:Y:S01]  /*2270*/  IMAD.U32 R4, RZ, RZ, UR8 ;  /* 0x00000008ff047e24 */ /* 0x000fe2000f8e00ff */
[----:B------:R-:W-:-:S02]  /*2280*/  UIADD3 UR58, UR5, 0x2, URZ ;  /* 0x00000002053a7890 */ /* 0x000fc4000fffe03f */
[----:B------:R-:W-:Y:S01]  /*2290*/  UMOV UR10, UR5 ;  /* 0x00000005000a7c82 */ /* 0x000fe20008000000 */
[----:B------:R-:W-:Y:S01]  /*22a0*/  UIADD3 UR52, UR4, 0x4, URZ ;  /* 0x0000000404347890 */ /* 0x000fe2000fffe03f */
[----:B------:R-:W-:Y:S01]  /*22b0*/  HGMMA.64x96x16.F32.BF16 R24, gdesc[UR8], RZ, !UPT, gsb0 ;  /* 0x01600000081879f0 */ /* 0x000fe2000c0018ff */
[----:B------:R-:W-:Y:S02]  /*22c0*/  UIADD3 UR54, UR5, 0x4, URZ ;  /* 0x0000000405367890 */ /* 0x000fe4000fffe03f */
[----:B------:R-:W-:Y:S02]  /*22d0*/  UIADD3 UR8, UR4, 0x6, URZ ;  /* 0x0000000604087890 */ /* 0x000fe4000fffe03f */
[----:B------:R-:W-:Y:S01]  /*22e0*/  UIADD3 UR10, UR5, 0x6, URZ ;  /* 0x00000006050a7890 */ /* 0x000fe2000fffe03f */
[----:B------:R-:W-:Y:S01]  /*22f0*/  UMOV UR9, 0x40000040 ;  /* 0x4000004000097882 */ /* 0x000fe20000000000 */
[----:B------:R-:W-:Y:S01]  /*2300*/  UMOV UR11, 0x40000040 ;  /* 0x40000040000b7882 */ /* 0x000fe20000000000 */
[----:B------:R-:W-:-:S02]  /*2310*/  UIADD3 UR12, UR4, 0x400, URZ ;  /* 0x00000400040c7890 */ /* 0x000fc4000fffe03f */
        /* <DEDUP_REMOVED lines=65> */
.L_x_1227:
[----:B------:R-:W-:Y:S01]  /*2730*/  R2UR UR4, R19 ;  /* 0x00000000130472ca */ /* 0x000fe200000e0000 */
[----:B------:R-:W2:Y:S01]  /*2740*/  S2UR UR6, SR_CgaCtaId ;  /* 0x00000000000679c3 */ /* 0x000ea20000008800 */
[----:B------:R-:W-:Y:S01]  /*2750*/  R2UR UR5, R22 ;  /* 0x00000000160572ca */ /* 0x000fe200000e0000 */
[----:B------:R-:W-:Y:S01]  /*2760*/  UISETP.NE.AND UP0, UPT, UR61, URZ, UPT ;  /* 0x0000003f3d00728c */ /* 0x000fe2000bf05270 */
[----:B------:R-:W-:Y:S01]  /*2770*/  ULDC UR11, c[0x0][0x9dc] ;  /* 0x00027700000b7ab9 */ /* 0x000fe20000000800 */
[----:B------:R-:W-:-:S08]  /*2780*/  ULDC UR10, c[0x0][0x9e0] ;  /* 0x00027800000a7ab9 */ /* 0x000fd00000000800 */
[----:B------:R-:W-:Y:S01]  /*2790*/  UISETP.NE.AND UP1, UPT, UR4, URZ, UPT ;  /* 0x0000003f0400728c */ /* 0x000fe2000bf25270 */
[----:B------:R-:W-:Y:S01]  /*27a0*/  R2UR UR4, R3 ;  /* 0x00000000030472ca */ /* 0x000fe200000e0000 */
[----:B01----:R-:W-:Y:S02]  /*27b0*/  VIADD R0, R23, UR5 ;  /* 0x0000000517007c36 */ /* 0x003fe40008000000 */
[----:B------:R-:W-:Y:S02]  /*27c0*/  IMAD R3, R75, -0x60, R16 ;  /* 0xffffffa04b037824 */ /* 0x000fe400078e0210 */
[----:B------:R-:W-:Y:S02]  /*27d0*/  PLOP3.LUT P1, PT, PT, PT, UP1, 0x80, 0x0 ;  /* 0x000000000000781c */ /* 0x000fe40003f2f018 */
[----:B------:R-:W-:Y:S02]  /*27e0*/  PLOP3.LUT P2, PT, PT, PT, UP1, 0x80, 0x0 ;  /* 0x000000000000781c */ /* 0x000fe40003f4f018 */
[----:B------:R-:W-:Y:S01]  /*27f0*/  IADD3 R10, -R18, 0x60, R3 ;  /* 0x00000060120a7810 */ /* 0x000fe20007ffe103 */
[----:B------:R-:W-:-:S03]  /*2800*/  @UP1 ULDC UR5, c[0x0][0x44c] ;  /* 0x0001130000051ab9 */ /* 0x000fc60000000800 */
[----:B------:R-:W-:-:S04]  /*2810*/  UIADD3 UR4, UR4, 0x2a840, URZ ;  /* 0x0002a84004047890 */ /* 0x000fc8000fffe03f */
[----:B--2---:R-:W-:Y:S01]  /*2820*/  UPRMT UR4, UR6, 0x654, UR4 ;  /* 0x0000065406047896 */ /* 0x004fe20008000004 */
[----:B------:R-:W-:Y:S01]  /*2830*/  @P1 IMAD.HI.U32 R2, R0, UR5, RZ ;  /* 0x0000000500021c27 */ /* 0x000fe2000f8e00ff */
[----:B------:R-:W-:Y:S01]  /*2840*/  @UP1 ULDC UR5, c[0x0][0x450] ;  /* 0x0001140000051ab9 */ /* 0x000fe20000000800 */
[----:B------:R-:W-:-:S03]  /*2850*/  PLOP3.LUT P1, PT, PT, PT, UP0, 0x40, 0x0 ;  /* 0x000000000000781c */ /* 0x000fc60003f2e808 */
[----:B------:R-:W-:Y:S01]  /*2860*/  @P2 SHF.R.U32.HI R0, RZ, UR5, R2 ;  /* 0x00000005ff002c19 */ /* 0x000fe20008011602 */
[----:B------:R-:W-:Y:S02]  /*2870*/  IMAD.MOV.U32 R2, RZ, RZ, -0x60 ;  /* 0xffffffa0ff027424 */ /* 0x000fe400078e00ff */
[----:B------:R-:W-:Y:S01]  /*2880*/  SYNCS.ARRIVE.TRANS64.RED.A1T0 RZ, [UR4], RZ ;  /* 0x000000ffffff79a7 */ /* 0x000fe20008100404 */
[----:B------:R-:W-:Y:S01]  /*2890*/  ULOP3.LUT UR4, URZ, UR11, URZ, 0x33, !UPT ;  /* 0x0000000b3f047292 */ /* 0x000fe2000f8e333f */
[----:B------:R-:W0:Y:S01]  /*28a0*/  SHFL.IDX PT, R11, R0, RZ, 0x1c1f ;  /* 0x001c1fff000b7589 */ /* 0x000e2200000e0000 */
[----:B------:R-:W-:-:S04]  /*28b0*/  IMAD R7, R75, R2, 0x61 ;  /* 0x000000614b077424 */ /* 0x000fc800078e0202 */
[----:B------:R-:W-:Y:S01]  /*28c0*/  VIADD R73, R7, 0xffffffff ;  /* 0xffffffff07497836 */ /* 0x000fe20000000000 */
[----:B------:R-:W-:-:S03]  /*28d0*/  IADD3 R2, R16, R7, -R18 ;  /* 0x0000000710027210 */ /* 0x000fc60007ffe812 */
[----:B------:R-:W-:Y:S02]  /*28e0*/  IMAD.IADD R14, R73, 0x1, -R18 ;  /* 0x00000001490e7824 */ /* 0x000fe400078e0a12 */
[----:B------:R-:W-:-:S04]  /*28f0*/  IMAD.IADD R2, R2, 0x1, -R17 ;  /* 0x0000000102027824 */ /* 0x000fc800078e0a11 */
[C---:B------:R-:W-:Y:S02]  /*2900*/  VIADD R7, R2.reuse, UR10 ;  /* 0x0000000a02077c36 */ /* 0x040fe40008000000 */
[----:B------:R-:W-:-:S03]  /*2910*/  VIADD R12, R2, UR4 ;  /* 0x00000004020c7c36 */ /* 0x000fc60008000000 */
[----:B0-----:R-:W-:Y:S01]  /*2920*/  VIADDMNMX R2, R11, R7, R10, PT ;  /* 0x000000070b027246 */ /* 0x001fe2000380010a */
[----:B------:R-:W-:Y:S01]  /*2930*/  IMAD.IADD R6, R12, 0x1, R11 ;  /* 0x000000010c067824 */ /* 0x000fe200078e020b */
[----:B------:R-:W-:Y:S06]  /*2940*/  @P1 BRA `(.L_x_1228) ;  /* 0x00000000005c1947 */ /* 0x000fec0003800000 */
[----:B------:R-:W-:Y:S01]  /*2950*/  IADD3 R3, -R17, R16, R11 ;  /* 0x0000001011037210 */ /* 0x000fe20007ffe10b */
        /* <DEDUP_REMOVED lines=12> */
.L_x_1230:
[----:B------:R-:W-:Y:S02]  /*2a20*/  ULDC UR4, c[0x0][0x9e4] ;  /* 0x0002790000047ab9 */ /* 0x000fe40000000800 */
[----:B------:R-:W-:-:S05]  /*2a30*/  IMAD.U32 R11, RZ, RZ, UR4 ;  /* 0x00000004ff0b7e24 */ /* 0x000fca000f8e00ff */
[----:B------:R-:W-:-:S13]  /*2a40*/  ISETP.NE.AND P1, PT, R11, 0x1, PT ;  /* 0x000000010b00780c */ /* 0x000fda0003f25270 */
[----:B------:R-:W0:Y:S02]  /*2a50*/  @P1 LDC.64 R20, c[0x0][0x9e8] ;  /* 0x00027a00ff141b82 */ /* 0x000e240000000a00 */
[----:B0-----:R-:W-:-:S05]  /*2a60*/  @P1 IMAD.HI.U32 R8, R3, R20, RZ ;  /* 0x0000001403081227 */ /* 0x001fca00078e00ff */
[----:B------:R-:W-:-:S07]  /*2a70*/  @P1 SHF.R.U32.HI R3, RZ, R21, R8 ;  /* 0x00000015ff031219 */ /* 0x000fce0000011608 */
.L_x_1231:
[----:B------:R-:W-:Y:S05]  /*2a80*/  BSYNC B0 ;  /* 0x0000000000007941 */ /* 0x000fea0003800000 */
.L_x_1229:
[----:B------:R-:W-:-:S05]  /*2a90*/  IMAD R3, R3, R11, R14 ;  /* 0x0000000b03037224 */ /* 0x000fca00078e020e */
[----:B------:R-:W-:Y:S02]  /*2aa0*/  VIADDMNMX R2, R3, R11, R2, PT ;  /* 0x0000000b03027246 */ /* 0x000fe40003800102 */
[----:B------:R-:W-:-:S07]  /*2ab0*/  VIMNMX R6, R6, R3, !PT ;  /* 0x0000000306067248 */ /* 0x000fce0007fe0100 */
.L_x_1228:
[C---:B------:R-:W-:Y:S01]  /*2ac0*/  ISETP.GE.AND P2, PT, R73.reuse, 0x9, PT ;  /* 0x000000094900780c */ /* 0x040fe20003f46270 */
[----:B------:R-:W-:Y:S01]  /*2ad0*/  UISETP.NE.AND UP0, UPT, UR61, URZ, UPT ;  /* 0x0000003f3d00728c */ /* 0x000fe2000bf05270 */
        /* <DEDUP_REMOVED lines=8> */
[----:B------:R-:W-:Y:S02]  /*2b60*/  ISETP.GE.AND P6, PT, R73, 0xa, PT ;  /* 0x0000000a4900780c */ /* 0x000fe40003fc6270 */
[----:B------:R-:W-:Y:S02]  /*2b70*/  FSEL R103, R25, -INF , !P4 ;  /* 0xff80000019677808 */ /* 0x000fe40006000000 */
[----:B------:R-:W-:-:S02]  /*2b80*/  P2R R76, PR, RZ, 0x20 ;  /* 0x00000020ff4c7803 */ /* 0x000fc40000000000 */
[----:B------:R-:W-:Y:S02]  /*2b90*/  ISETP.LT.OR P3, PT, R2, 0x11, P3 ;  /* 0x000000110200780c */ /* 0x000fe40001f61670 */
[----:B------:R-:W-:Y:S02]  /*2ba0*/  ISETP.GT.AND P4, PT, R6, 0x9, !P6 ;  /* 0x000000090600780c */ /* 0x000fe40007784270 */
[----:B------:R-:W-:Y:S02]  /*2bb0*/  ISETP.GE.AND P5, PT, R73, 0x12, PT ;  /* 0x000000124900780c */ /* 0x000fe40003fa6270 */
[----:B------:R-:W-:Y:S02]  /*2bc0*/  FSEL R99, R32, -INF , !P3 ;  /* 0xff80000020637808 */ /* 0x000fe40005800000 */
[----:B------:R-:W-:Y:S02]  /*2bd0*/  ISETP.LT.OR P4, PT, R2, 0xa, P4 ;  /* 0x0000000a0200780c */ /* 0x000fe40002781670 */
[----:B------:R-:W-:-:S02]  /*2be0*/  ISETP.GT.AND P3, PT, R6, 0x11, !P5 ;  /* 0x000000110600780c */ /* 0x000fc40006f64270 */
[----:B------:R-:W-:Y:S02]  /*2bf0*/  FSEL R85, R29, -INF , !P4 ;  /* 0xff8000001d557808 */ /* 0x000fe40006000000 */
[----:B------:R-:W-:Y:S01]  /*2c00*/  ISETP.LT.OR P3, PT, R2, 0x12, P3 ;  /* 0x000000120200780c */ /* 0x000fe20001f61670 */
[----:B------:R-:W0:Y:S01]  /*2c10*/  SHFL.IDX PT, R29, R0, 0x1, 0x1c1f ;  /* 0x003c1f00001d7f89 */ /* 0x000e2200000e0000 */
        /* <DEDUP_REMOVED lines=72> */
[----:B------:R-:W-:Y:S02]  /*30a0*/  ISETP.GE.AND P3, PT, R73, 0x51, PT ;  /* 0x000000514900780c */ /* 0x000fe40003f66270 */
[----:B------:R-:W-:Y:S02]  /*30b0*/  P2R R72, PR, RZ, 0x40 ;  /* 0x00000040ff487803 */ /* 0x000fe40000000000 */
[----:B------:R-:W-:Y:S02]  /*30c0*/  ISETP.GT.AND P4, PT, R6, 0x50, !P3 ;  /* 0x000000500600780c */ /* 0x000fe40005f84270 */
[----:B0-----:R-:W-:-:S02]  /*30d0*/  VIADDMNMX R0, R29, R7, R10, PT ;  /* 0x000000071d007246 */ /* 0x001fc4000380010a */
        /* <DEDUP_REMOVED lines=17> */
[----:B------:R-:W-:-:S04]  /*31f0*/  ISETP.GT.AND P6, PT, R6, 0x59, !P6 ;  /* 0x000000590600780c */ /* 0x000fc800077c4270 */
[----:B------:R-:W-:Y:S01]  /*3200*/  ISETP.LT.OR P6, PT, R2, 0x5a, P6 ;  /* 0x0000005a0200780c */ /* 0x000fe200037c1670 */
[----:B------:R-:W-:-:S03]  /*3210*/  IMAD.IADD R2, R12, 0x1, R29 ;  /* 0x000000010c027824 */ /* 0x000fc600078e021d */
[----:B------:R-:W-:Y:S02]  /*3220*/  FSEL R69, R69, -INF , !P6 ;  /* 0xff80000045457808 */ /* 0x000fe40007000000 */
[----:B------:R-:W-:-:S13]  /*3230*/  PLOP3.LUT P6, PT, PT, PT, UP0, 0x40, 0x0 ;  /* 0x000000000000781c */ /* 0x000fda0003fce808 */
[----:B------:R-:W-:Y:S05]  /*3240*/  @P6 BRA `(.L_x_1232) ;  /* 0x00000000005c6947 */ /* 0x000fea0003800000 */
        /* <DEDUP_REMOVED lines=13> */
.L_x_1234:
[----:B------:R-:W-:Y:S02]  /*3320*/  ULDC UR4, c[0x0][0x9e4] ;  /* 0x0002790000047ab9 */ /* 0x000fe40000000800 */
[----:B------:R-:W-:-:S05]  /*3330*/  IMAD.U32 R8, RZ, RZ, UR4 ;  /* 0x00000004ff087e24 */ /* 0x000fca000f8e00ff */
[----:B------:R-:W-:-:S13]  /*3340*/  ISETP.NE.AND P6, PT, R8, 0x1, PT ;  /* 0x000000010800780c */ /* 0x000fda0003fc5270 */
[----:B------:R-:W0:Y:S02]  /*3350*/  @P6 LDC.64 R6, c[0x0][0x9e8] ;  /* 0x00027a00ff066b82 */ /* 0x000e240000000a00 */
[----:B0-----:R-:W-:-:S05]  /*3360*/  @P6 IMAD.HI.U32 R6, R29, R6, RZ ;  /* 0x000000061d066227 */ /* 0x001fca00078e00ff */
[----:B------:R-:W-:-:S07]  /*3370*/  @P6 SHF.R.U32.HI R29, RZ, R7, R6 ;  /* 0x00000007ff1d6219 */ /* 0x000fce0000011606 */
.L_x_1235:
[----:B------:R-:W-:Y:S05]  /*3380*/  BSYNC B0 ;  /* 0x0000000000007941 */ /* 0x000fea0003800000 */
.L_x_1233:
[----:B------:R-:W-:-:S05]  /*3390*/  IMAD R29, R29, R8, R14 ;  /* 0x000000081d1d7224 */ /* 0x000fca00078e020e */
[----:B------:R-:W-:Y:S02]  /*33a0*/  VIADDMNMX R0, R29, R8, R0, PT ;  /* 0x000000081d007246 */ /* 0x000fe40003800100 */
[----:B------:R-:W-:-:S07]  /*33b0*/  VIMNMX R2, R2, R29, !PT ;  /* 0x0000001d02027248 */ /* 0x000fce0007fe0100 */
.L_x_1232:
[C---:B------:R-:W-:Y:S01]  /*33c0*/  ISETP.GT.AND P1, PT, R2.reuse, 0x1, !P1 ;  /* 0x000000010200780c */ /* 0x040fe20004f24270 */
[----:B------:R-:W-:Y:S01]  /*33d0*/  UISETP.NE.AND UP0, UPT, UR61, URZ, UPT ;  /* 0x0000003f3d00728c */ /* 0x000fe2000bf05270 */
        /* <DEDUP_REMOVED lines=18> */
[----:B------:R-:W-:Y:S02]  /*3500*/  ISETP.GT.AND P1, PT, R2, 0x11, !P2 ;  /* 0x000000110200780c */ /* 0x000fe40005724270 */
[----:B------:R-:W-:Y:S02]  /*3510*/  ISETP.NE.AND P2, PT, R37, RZ, PT ;  /* 0x000000ff2500720c */ /* 0x000fe40003f45270 */
[----:B------:R-:W-:Y:S02]  /*3520*/  ISETP.LT.OR P1, PT, R0, 0x12, P1 ;  /* 0x000000120000780c */ /* 0x000fe40000f21670 */
[----:B------:R-:W-:Y:S02]  /*3530*/  FMNMX.FTZ R6, R99, R6, !PT ;  /* 0x0000000663067209 */ /* 0x000fe40007810000 */
[----:B------:R-:W-:-:S02]  /*3540*/  FSEL R35, R35, -INF , !P1 ;  /* 0xff80000023237808 */ /* 0x000fc40004800000 */
[----:B------:R-:W-:Y:S02]  /*3550*/  ISETP.GT.AND P1, PT, R2, 0x18, !P6 ;  /* 0x000000180200780c */ /* 0x000fe40007724270 */
[----:B------:R-:W-:Y:S02]  /*3560*/  FMNMX.FTZ R6, R87, R6, !PT ;  /* 0x0000000657067209 */ /* 0x000fe40007810000 */
[----:B------:R-:W-:Y:S02]  /*3570*/  ISETP.LT.OR P1, PT, R0, 0x19, P1 ;  /* 0x000000190000780c */ /* 0x000fe40000f21670 */
[----:B------:R-:W-:Y:S02]  /*3580*/  FMNMX.FTZ R6, R97, R6, !PT ;  /* 0x0000000661067209 */ /* 0x000fe40007810000 */
[----:B------:R-:W-:Y:S02]  /*3590*/  FSEL R37, R38, -INF , !P1 ;  /* 0xff80000026257808 */ /* 0x000fe40004800000 */
[----:B------:R-:W-:-:S02]  /*35a0*/  ISETP.NE.AND P1, PT, R36, RZ, PT ;  /* 0x000000ff2400720c */ /* 0x000fc40003f25270 */
[----:B------:R-:W-:Y:S02]  /*35b0*/  FMNMX.FTZ R6, R89, R6, !PT ;  /* 0x0000000659067209 */ /* 0x000fe40007810000 */
        /* <DEDUP_REMOVED lines=38> */
[----:B------:R-:W-:Y:S01]  /*3820*/  ISETP.NE.AND P6, PT, R20, RZ, PT ;  /* 0x000000ff1400720c */ /* 0x000fe20003fc5270 */
[----:B------:R-:W0:Y:S01]  /*3830*/  SHFL.BFLY PT, R7, R6, 0x2, 0x1f ;  /* 0x0c401f0006077f89 */ /* 0x000e2200000e0000 */
[----:B------:R-:W-:Y:S02]  /*3840*/  FSEL R77, R50, -INF , !P1 ;  /* 0xff800000324d7808 */ /* 0x000fe40004800000 */
[----:B------:R-:W-:-:S02]  /*3850*/  ISETP.NE.AND P1, PT, R48, RZ, PT ;  /* 0x000000ff3000720c */ /* 0x000fc40003f25270 */
[----:B------:R-:W-:Y:S02]  /*3860*/  R2UR UR4, R19 ;  /* 0x00000000130472ca */ /* 0x000fe400000e0000 */
[C---:B------:R-:W-:Y:S02]  /*3870*/  ISETP.GT.AND P1, PT, R2.reuse, 0x31, !P1 ;  /* 0x000000310200780c */ /* 0x040fe40004f24270 */
[----:B------:R-:W-:Y:S02]  /*3880*/  ISETP.GT.AND P3, PT, R2, 0x50, !P3 ;  /* 0x000000500200780c */ /* 0x000fe40005f64270 */
[----:B------:R-:W-:Y:S02]  /*3890*/  ISETP.LT.OR P1, PT, R0, 0x32, P1 ;  /* 0x000000320000780c */ /* 0x000fe40000f21670 */
[----:B------:R-:W-:Y:S02]  /*38a0*/  ISETP.GT.AND P4, PT, R2, 0x51, !P4 ;  /* 0x000000510200780c */ /* 0x000fe40006784270 */
[----:B------:R-:W-:-:S02]  /*38b0*/  FSEL R51, R51, -INF , !P1 ;  /* 0xff80000033337808 */ /* 0x000fc40004800000 */
[----:B------:R-:W-:Y:S01]  /*38c0*/  ISETP.NE.AND P1, PT, R80, RZ, PT ;  /* 0x000000ff5000720c */ /* 0x000fe20003f25270 */
[----:B------:R-:W-:Y:S01]  /*38d0*/  UISETP.NE.AND UP1, UPT, UR4, URZ, UPT ;  /* 0x0000003f0400728c */ /* 0x000fe2000bf25270 */
[----:B------:R-:W-:Y:S02]  /*38e0*/  ISETP.LT.OR P3, PT, R0, 0x51, P3 ;  /* 0x000000510000780c */ /* 0x000fe40001f61670 */
[C---:B------:R-:W-:Y:S01]  /*38f0*/  ISETP.GT.AND P1, PT, R2.reuse, 0x38, !P1 ;  /* 0x000000380200780c */ /* 0x040fe20004f24270 */
[----:B------:R-:W-:Y:S01]  /*3900*/  ULDC UR4, c[0x0][0x988] ;  /* 0x0002620000047ab9 */ /* 0x000fe20000000800 */
[----:B------:R-:W-:Y:S01]  /*3910*/  ISETP.GT.AND P5, PT, R2, 0x58, !P5 ;  /* 0x000000580200780c */ /* 0x000fe20006fa4270 */
[----:B------:R-:W-:Y:S01]  /*3920*/  IMAD.U32 R8, RZ, RZ, UR4 ;  /* 0x00000004ff087e24 */ /* 0x000fe2000f8e00ff */
[----:B------:R-:W-:Y:S02]  /*3930*/  ISETP.LT.OR P1, PT, R0, 0x39, P1 ;  /* 0x000000390000780c */ /* 0x000fe40000f21670 */
[----:B0-----:R-:W-:-:S02]  /*3940*/  FMNMX.FTZ R10, R6, R7, !PT ;  /* 0x00000007060a7209 */ /* 0x001fc40007810000 */
[----:B------:R-:W-:Y:S01]  /*3950*/  FSEL R79, R54, -INF , !P1 ;  /* 0xff800000364f7808 */ /* 0x000fe20004800000 */
[----:B------:R-:W-:Y:S01]  /*3960*/  @UP1 ULDC UR4, c[0x0][0x44c] ;  /* 0x0001130000041ab9 */ /* 0x000fe20000000800 */
[----:B------:R-:W-:Y:S01]  /*3970*/  ISETP.NE.AND P1, PT, R52, RZ, PT ;  /* 0x000000ff3400720c */ /* 0x000fe20003f25270 */
[----:B------:R-:W0:Y:S01]  /*3980*/  SHFL.BFLY PT, R7, R10, 0x1, 0x1f ;  /* 0x0c201f000a077f89 */ /* 0x000e2200000e0000 */
[----:B------:R-:W-:Y:S01]  /*3990*/  ISETP.LT.OR P4, PT, R0, 0x52, P4 ;  /* 0x000000520000780c */ /* 0x000fe20002781670 */
[----:B------:R-:W-:Y:S01]  /*39a0*/  @UP1 ULDC UR14, c[0x0][0x450] ;  /* 0x00011400000e1ab9 */ /* 0x000fe20000000800 */
[----:B------:R-:W-:Y:S02]  /*39b0*/  ISETP.GT.AND P1, PT, R2, 0x39, !P1 ;  /* 0x000000390200780c */ /* 0x000fe40004f24270 */
[C---:B------:R-:W-:Y:S02]  /*39c0*/  ISETP.LT.OR P5, PT, R0.reuse, 0x59, P5 ;  /* 0x000000590000780c */ /* 0x040fe40002fa1670 */
[----:B------:R-:W-:-:S02]  /*39d0*/  ISETP.LT.OR P1, PT, R0, 0x3a, P1 ;  /* 0x0000003a0000780c */ /* 0x000fc40000f21670 */
[----:B------:R-:W-:Y:S02]  /*39e0*/  FSEL R67, R67, -INF , !P4 ;  /* 0xff80000043437808 */ /* 0x000fe40006000000 */
[----:B------:R-:W-:Y:S02]  /*39f0*/  FSEL R55, R55, -INF , !P1 ;  /* 0xff80000037377808 */ /* 0x000fe40004800000 */
[----:B------:R-:W-:Y:S02]  /*3a00*/  ISETP.GT.AND P1, PT, R2, 0x40, !P2 ;  /* 0x000000400200780c */ /* 0x000fe40005724270 */
[----:B------:R-:W-:Y:S02]  /*3a10*/  ISETP.NE.AND P2, PT, R60, RZ, PT ;  /* 0x000000ff3c00720c */ /* 0x000fe40003f45270 */
[----:B------:R-:W-:Y:S02]  /*3a20*/  ISETP.LT.OR P1, PT, R0, 0x41, P1 ;  /* 0x000000410000780c */ /* 0x000fe40000f21670 */
[----:B------:R-:W-:-:S02]  /*3a30*/  ISETP.GT.AND P2, PT, R2, 0x49, !P2 ;  /* 0x000000490200780c */ /* 0x000fc40005744270 */
[----:B------:R-:W-:Y:S02]  /*3a40*/  FSEL R81, R58, -INF , !P1 ;  /* 0xff8000003a517808 */ /* 0x000fe40004800000 */
[----:B------:R-:W-:Y:S02]  /*3a50*/  ISETP.GT.AND P1, PT, R2, RZ, !P6 ;  /* 0x000000ff0200720c */ /* 0x000fe40007724270 */
[----:B0-----:R-:W-:Y:S02]  /*3a60*/  FMNMX.FTZ R7, R10, R7, !PT ;  /* 0x000000070a077209 */ /* 0x001fe40007810000 */
[----:B------:R-:W-:Y:S02]  /*3a70*/  ISETP.LT.OR P1, PT, R0, 0x1, P1 ;  /* 0x000000010000780c */ /* 0x000fe40000f21670 */
[----:B------:R-:W-:Y:S01]  /*3a80*/  ISETP.NE.AND P6, PT, R56, RZ, PT ;  /* 0x000000ff3800720c */ /* 0x000fe20003fc5270 */
[----:B------:R-:W-:Y:S01]  /*3a90*/  FMUL.FTZ R12, R7, R8 ;  /* 0x00000008070c7220 */ /* 0x000fe20000410000 */
[----:B------:R-:W-:-:S02]  /*3aa0*/  FSEL R26, R26, -INF , !P1 ;  /* 0xff8000001a1a7808 */ /* 0x000fc40004800000 */
[----:B------:R-:W-:Y:S02]  /*3ab0*/  FSETP.NEU.FTZ.AND P1, PT, R7, -INF , PT ;  /* 0xff8000000700780b */ /* 0x000fe40003f3d000 */
[----:B------:R-:W-:Y:S02]  /*3ac0*/  FMNMX.FTZ R6, R26, R27, !PT ;  /* 0x0000001b1a067209 */ /* 0x000fe40007810000 */
[----:B------:R-:W-:Y:S02]  /*3ad0*/  FSEL R12, R12, RZ, P1 ;  /* 0x000000ff0c0c7208 */ /* 0x000fe40000800000 */
[----:B------:R-:W-:Y:S02]  /*3ae0*/  FMNMX.FTZ R6, R29, R6, !PT ;  /* 0x000000061d067209 */ /* 0x000fe40007810000 */
[----:B------:R-:W-:Y:S01]  /*3af0*/  ISETP.GT.AND P1, PT, R2, 0x41, !P6 ;  /* 0x000000410200780c */ /* 0x000fe20007724270 */
[--C-:B------:R-:W-:Y:S01]  /*3b00*/  FFMA.FTZ R154, R97, R8, -R12.reuse ;  /* 0x00000008619a7223 */ /* 0x100fe2000001080c */
[----:B------:R-:W-:Y:S01]  /*3b10*/  FMNMX.FTZ R6, R31, R6, !PT ;  /* 0x000000061f067209 */ /* 0x000fe20007810000 */
[-CC-:B------:R-:W-:Y:S01]  /*3b20*/  FFMA.FTZ R148, R95, R8.reuse, -R12.reuse ;  /* 0x000000085f947223 */ /* 0x180fe2000001080c */
[----:B------:R-:W-:Y:S01]  /*3b30*/  ISETP.LT.OR P1, PT, R0, 0x42, P1 ;  /* 0x000000420000780c */ /* 0x000fe20000f21670 */
[--C-:B------:R-:W-:Y:S01]  /*3b40*/  FFMA.FTZ R156, R101, R8, -R12.reuse ;  /* 0x00000008659c7223 */ /* 0x100fe2000001080c */
[----:B------:R-:W-:Y:S01]  /*3b50*/  FMNMX.FTZ R6, R33, R6, !PT ;  /* 0x0000000621067209 */ /* 0x000fe20007810000 */
[-CC-:B------:R-:W-:Y:S01]  /*3b60*/  FFMA.FTZ R158, R105, R8.reuse, -R12.reuse ;  /* 0x00000008699e7223 */ /* 0x180fe2000001080c */
[----:B------:R-:W-:Y:S01]  /*3b70*/  FSEL R83, R59, -INF , !P1 ;  /* 0xff8000003b537808 */ /* 0x000fe20004800000 */
[--C-:B------:R-:W-:Y:S01]  /*3b80*/  FFMA.FTZ R59, R103, R8, -R12.reuse ;  /* 0x00000008673b7223 */ /* 0x100fe2000001080c */
[----:B------:R-:W-:Y:S01]  /*3b90*/  FMNMX.FTZ R6, R35, R6, !PT ;  /* 0x0000000623067209 */ /* 0x000fe20007810000 */
[----:B------:R-:W-:Y:S01]  /*3ba0*/  MUFU.EX2 R156, R156 ;  /* 0x0000009c009c7308 */ /* 0x000fe20000000800 */
[----:B------:R-:W-:Y:S01]  /*3bb0*/  ISETP.NE.AND P1, PT, R82, RZ, PT ;  /* 0x000000ff5200720c */ /* 0x000fe20003f25270 */
[--C-:B------:R-:W-:Y:S01]  /*3bc0*/  FFMA.FTZ R152, R99, R8, -R12.reuse ;  /* 0x0000000863987223 */ /* 0x100fe2000001080c */
[----:B------:R-:W-:Y:S01]  /*3bd0*/  FMNMX.FTZ R6, R37, R6, !PT ;  /* 0x0000000625067209 */ /* 0x000fe20007810000 */
[-CC-:B------:R-:W-:Y:S01]  /*3be0*/  FFMA.FTZ R85, R85, R8.reuse, -R12.reuse ;  /* 0x0000000855557223 */ /* 0x180fe2000001080c */
[----:B------:R-:W-:Y:S01]  /*3bf0*/  ISETP.GT.AND P1, PT, R2, 0x48, !P1 ;  /* 0x000000480200780c */ /* 0x000fe20004f24270 */
[--C-:B------:R-:W-:Y:S01]  /*3c00*/  FFMA.FTZ R87, R87, R8, -R12.reuse ;  /* 0x0000000857577223 */ /* 0x100fe2000001080c */
[----:B------:R-:W-:Y:S01]  /*3c10*/  FMNMX.FTZ R6, R39, R6, !PT ;  /* 0x0000000627067209 */ /* 0x000fe20007810000 */
[----:B------:R-:W-:Y:S01]  /*3c20*/  MUFU.EX2 R59, R59 ;  /* 0x0000003b003b7308 */ /* 0x000fe20000000800 */
[C---:B------:R-:W-:Y:S01]  /*3c30*/  ISETP.LT.OR P1, PT, R0.reuse, 0x49, P1 ;  /* 0x000000490000780c */ /* 0x040fe20000f21670 */
[--C-:B------:R-:W-:Y:S01]  /*3c40*/  FFMA.FTZ R89, R89, R8, -R12.reuse ;  /* 0x0000000859597223 */ /* 0x100fe2000001080c */
[----:B------:R-:W-:Y:S01]  /*3c50*/  FMNMX.FTZ R6, R41, R6, !PT ;  /* 0x0000000629067209 */ /* 0x000fe20007810000 */
[-CC-:B------:R-:W-:Y:S01]  /*3c60*/  FFMA.FTZ R91, R91, R8.reuse, -R12.reuse ;  /* 0x000000085b5b7223 */ /* 0x180fe2000001080c */
[----:B------:R-:W-:Y:S01]  /*3c70*/  ISETP.LT.OR P2, PT, R0, 0x4a, P2 ;  /* 0x0000004a0000780c */ /* 0x000fe20001741670 */
[--C-:B------:R-:W-:Y:S01]  /*3c80*/  FFMA.FTZ R3, R3, R8, -R12.reuse ;  /* 0x0000000803037223 */ /* 0x100fe2000001080c */
[----:B------:R-:W-:Y:S01]  /*3c90*/  FMNMX.FTZ R6, R43, R6, !PT ;  /* 0x000000062b067209 */ /* 0x000fe20007810000 */
[----:B------:R-:W-:Y:S01]  /*3ca0*/  MUFU.EX2 R158, R158 ;  /* 0x0000009e009e7308 */ /* 0x000fe20000000800 */
[----:B------:R-:W-:Y:S01]  /*3cb0*/  FSEL R97, R62, -INF , !P1 ;  /* 0xff8000003e617808 */ /* 0x000fe20004800000 */
        /* <DEDUP_REMOVED lines=11> */
[----:B------:R-:W-:Y:S01]  /*3d70*/  FSEL R95, R66, -INF , !P3 ;  /* 0xff800000425f7808 */ /* 0x000fe20005800000 */
[--C-:B------:R-:W-:Y:S01]  /*3d80*/  FFMA.FTZ R15, R15, R8, -R12.reuse ;  /* 0x000000080f0f7223 */ /* 0x100fe2000001080c */
[----:B------:R-:W-:Y:S01]  /*3d90*/  FMNMX.FTZ R6, R51, R6, !PT ;  /* 0x0000000633067209 */ /* 0x000fe20007810000 */
[----:B------:R-:W-:Y:S01]  /*3da0*/  MUFU.EX2 R152, R152 ;  /* 0x0000009800987308 */ /* 0x000fe20000000800 */
[----:B------:R-:W-:Y:S01]  /*3db0*/  ISETP.GT.AND P6, PT, R2, 0x59, !P6 ;  /* 0x000000590200780c */ /* 0x000fe200077c4270 */
        /* <DEDUP_REMOVED lines=15> */
[----:B------:R-:W-:Y:S01]  /*3eb0*/  FFMA.FTZ R12, R69, R8, -R12 ;  /* 0x00000008450c7223 */ /* 0x000fe2000001080c */
[----:B------:R-:W-:-:S02]  /*3ec0*/  R2UR UR6, R22 ;  /* 0x00000000160672ca */ /* 0x000fc400000e0000 */
[----:B------:R-:W-:Y:S02]  /*3ed0*/  FMNMX.FTZ R6, R97, R6, !PT ;  /* 0x0000000661067209 */ /* 0x000fe40007810000 */
[----:B------:R-:W-:Y:S02]  /*3ee0*/  R2UR UR7, R74 ;  /* 0x000000004a0772ca */ /* 0x000fe400000e0000 */
[----:B------:R-:W-:Y:S01]  /*3ef0*/  FMNMX.FTZ R6, R63, R6, !PT ;  /* 0x000000063f067209 */ /* 0x000fe20007810000 */
[----:B------:R-:W-:Y:S03]  /*3f00*/  MUFU.EX2 R154, R154 ;  /* 0x0000009a009a7308 */ /* 0x000fe60000000800 */
[----:B------:R-:W-:-:S03]  /*3f10*/  FMNMX.FTZ R6, R95, R6, !PT ;  /* 0x000000065f067209 */ /* 0x000fc60007810000 */
[----:B------:R-:W-:Y:S01]  /*3f20*/  UIMAD.WIDE.U32 UR4, UR6, UR4, URZ ;  /* 0x00000004060472a5 */ /* 0x000fe2000f8e003f */
[----:B------:R-:W-:Y:S01]  /*3f30*/  FMNMX.FTZ R6, R67, R6, !PT ;  /* 0x0000000643067209 */ /* 0x000fe20007810000 */
[----:B------:R-:W-:Y:S02]  /*3f40*/  MUFU.EX2 R89, R89 ;  /* 0x0000005900597308 */ /* 0x000fe40000000800 */
[----:B------:R-:W-:Y:S01]  /*3f50*/  @UP1 USHF.R.U32.HI UR6, URZ, UR14, UR5 ;  /* 0x0000000e3f061299 */ /* 0x000fe20008011605 */
[----:B------:R-:W-:-:S03]  /*3f60*/  FMNMX.FTZ R6, R93, R6, !PT ;  /* 0x000000065d067209 */ /* 0x000fc60007810000 */
[----:B------:R-:W-:Y:S01]  /*3f70*/  UIADD3 UR4, UR7, UR6, URZ ;  /* 0x0000000607047290 */ /* 0x000fe2000fffe03f */
[----:B------:R-:W-:Y:S01]  /*3f80*/  FMNMX.FTZ R6, R71, R6, !PT ;  /* 0x0000000647067209 */ /* 0x000fe20007810000 */
[----:B------:R-:W-:Y:S02]  /*3f90*/  MUFU.EX2 R148, R148 ;  /* 0x0000009400947308 */ /* 0x000fe40000000800 */
[----:B------:R-:W-:Y:S02]  /*3fa0*/  UIADD3 UR10, UR4, UR10, URZ ;  /* 0x0000000a040a7290 */ /* 0x000fe4000fffe03f */
[----:B------:R-:W0:Y:S04]  /*3fb0*/  SHFL.BFLY PT, R45, R6, 0x2, 0x1f ;  /* 0x0c401f00062d7f89 */ /* 0x000e2800000e0000 */
[----:B------:R-:W-:Y:S08]  /*3fc0*/  MUFU.EX2 R91, R91 ;  /* 0x0000005b005b7308 */ /* 0x000ff00000000800 */
[----:B------:R-:W1:Y:S08]  /*3fd0*/  MUFU.EX2 R0, R0 ;  /* 0x0000000000007308 */ /* 0x000e700000000800 */
[----:B------:R-:W-:Y:S01]  /*3fe0*/  MUFU.EX2 R3, R3 ;  /* 0x0000000300037308 */ /* 0x000fe20000000800 */
[----:B0-----:R-:W-:-:S07]  /*3ff0*/  FMNMX.FTZ R45, R6, R45, !PT ;  /* 0x0000002d062d7209 */ /* 0x001fce0007810000 */
[----:B------:R-:W-:Y:S01]  /*4000*/  MUFU.EX2 R144, R49 ;  /* 0x0000003100907308 */ /* 0x000fe20000000800 */
[----:B------:R-:W0:Y:S01]  /*4010*/  SHFL.BFLY PT, R10, R45, 0x1, 0x1f ;  /* 0x0c201f002d0a7f89 */ /* 0x000e2200000e0000 */
[----:B-1----:R-:W-:-:S06]  /*4020*/  F2FP.BF16.F32.PACK_AB R150, R0, R91 ;  /* 0x0000005b0096723e */ /* 0x002fcc00000010ff */
[----:B------:R-:W-:Y:S08]  /*4030*/  MUFU.EX2 R11, R11 ;  /* 0x0000000b000b7308 */ /* 0x000ff00000000800 */
[----:B------:R-:W-:Y:S08]  /*4040*/  MUFU.EX2 R146, R53 ;  /* 0x0000003500927308 */ /* 0x000ff00000000800 */
[----:B------:R-:W-:Y:S01]  /*4050*/  MUFU.EX2 R13, R13 ;  /* 0x0000000d000d7308 */ /* 0x000fe20000000800 */
[----:B0-----:R-:W-:-:S04]  /*4060*/  FMNMX.FTZ R10, R45, R10, !PT ;  /* 0x0000000a2d0a7209 */ /* 0x001fc80007810000 */
        /* <DEDUP_REMOVED lines=9> */
[----:B------:R0:W-:Y:S01]  /*4100*/  MUFU.EX2 R14, R31 ;  /* 0x0000001f000e7308 */ /* 0x0001e20000000800 */
        /* <DEDUP_REMOVED lines=8> */
[----:B0-----:R-:W-:Y:S01]  /*4190*/  FADD.FTZ R31, R156, R59 ;  /* 0x0000003b9c1f7221 */ /* 0x001fe20000010000 */
[-CC-:B------:R-:W-:Y:S01]  /*41a0*/  FFMA.FTZ R47, R47, R8.reuse, -R2.reuse ;  /* 0x000000082f2f7223 */ /* 0x180fe20000010802 */
[-CC-:B------:R-:W-:Y:S01]  /*41b0*/  FFMA.FTZ R77, R77, R8.reuse, -R2.reuse ;  /* 0x000000084d4d7223 */ /* 0x180fe20000010802 */
[-CC-:B------:R-:W-:Y:S01]  /*41c0*/  FFMA.FTZ R51, R51, R8.reuse, -R2.reuse ;  /* 0x0000000833337223 */ /* 0x180fe20000010802 */
[----:B------:R-:W-:Y:S01]  /*41d0*/  FADD.FTZ R6, R158, R31 ;  /* 0x0000001f9e067221 */ /* 0x000fe20000010000 */
[-CC-:B------:R-:W-:Y:S01]  /*41e0*/  FFMA.FTZ R79, R79, R8.reuse, -R2.reuse ;  /* 0x000000084f4f7223 */ /* 0x180fe20000010802 */
[-C--:B------:R-:W-:Y:S01]  /*41f0*/  FFMA.FTZ R55, R55, R8.reuse, -R2 ;  /* 0x0000000837377223 */ /* 0x080fe20000010802 */
[----:B------:R-:W0:Y:S01]  /*4200*/  MUFU.EX2 R27, R27 ;  /* 0x0000001b001b7308 */ /* 0x000e220000000800 */
[----:B------:R-:W-:Y:S01]  /*4210*/  FADD.FTZ R31, R85, R6 ;  /* 0x00000006551f7221 */ /* 0x000fe20000010000 */
[-CC-:B------:R-:W-:Y:S01]  /*4220*/  FFMA.FTZ R81, R81, R8.reuse, -R2.reuse ;  /* 0x0000000851517223 */ /* 0x180fe20000010802 */
[-CC-:B------:R-:W-:Y:S01]  /*4230*/  FFMA.FTZ R83, R83, R8.reuse, -R2.reuse ;  /* 0x0000000853537223 */ /* 0x180fe20000010802 */
[-CC-:B------:R-:W-:Y:S01]  /*4240*/  FFMA.FTZ R97, R97, R8.reuse, -R2.reuse ;  /* 0x0000000861617223 */ /* 0x180fe20000010802 */
[----:B------:R-:W-:Y:S01]  /*4250*/  FADD.FTZ R6, R152, R31 ;  /* 0x0000001f98067221 */ /* 0x000fe20000010000 */
[-CC-:B------:R-:W-:Y:S01]  /*4260*/  FFMA.FTZ R63, R63, R8.reuse, -R2.reuse ;  /* 0x000000083f3f7223 */ /* 0x180fe20000010802 */
[-C--:B------:R-:W-:Y:S01]  /*4270*/  FFMA.FTZ R95, R95, R8.reuse, -R2 ;  /* 0x000000085f5f7223 */ /* 0x080fe20000010802 */
[----:B------:R-:W1:Y:S01]  /*4280*/  MUFU.EX2 R29, R29 ;  /* 0x0000001d001d7308 */ /* 0x000e620000000800 */
[----:B------:R-:W-:Y:S01]  /*4290*/  FADD.FTZ R31, R87, R6 ;  /* 0x00000006571f7221 */ /* 0x000fe20000010000 */
[-CC-:B------:R-:W-:Y:S01]  /*42a0*/  FFMA.FTZ R67, R67, R8.reuse, -R2.reuse ;  /* 0x0000000843437223 */ /* 0x180fe20000010802 */
[-CC-:B------:R-:W-:Y:S01]  /*42b0*/  FFMA.FTZ R93, R93, R8.reuse, -R2.reuse ;  /* 0x000000085d5d7223 */ /* 0x180fe20000010802 */
[----:B------:R-:W-:Y:S01]  /*42c0*/  FFMA.FTZ R71, R71, R8, -R2 ;  /* 0x0000000847477223 */ /* 0x000fe20000010802 */
[----:B------:R-:W-:Y:S01]  /*42d0*/  FADD.FTZ R6, R154, R31 ;  /* 0x0000001f9a067221 */ /* 0x000fe20000010000 */
[----:B------:R-:W-:-:S02]  /*42e0*/  F2FP.BF16.F32.PACK_AB R156, R59, R156 ;  /* 0x0000009c3b9c723e */ /* 0x000fc400000010ff */
[----:B------:R-:W2:Y:S01]  /*42f0*/  MUFU.EX2 R33, R33 ;  /* 0x0000002100217308 */ /* 0x000ea20000000800 */
[----:B------:R-:W-:Y:S01]  /*4300*/  FADD.FTZ R31, R89, R6 ;  /* 0x00000006591f7221 */ /* 0x000fe20000010000 */
[----:B0-----:R-:W-:Y:S01]  /*4310*/  FADD.FTZ R6, R26, R27 ;  /* 0x0000001b1a067221 */ /* 0x001fe20000010000 */
[----:B------:R-:W-:Y:S02]  /*4320*/  F2FP.BF16.F32.PACK_AB R158, R85, R158 ;  /* 0x0000009e559e723e */ /* 0x000fe400000010ff */
[----:B------:R-:W-:Y:S01]  /*4330*/  FADD.FTZ R34, R148, R31 ;  /* 0x0000001f94227221 */ /* 0x000fe20000010000 */
[----:B------:R-:W-:Y:S02]  /*4340*/  F2FP.BF16.F32.PACK_AB R152, R87, R152 ;  /* 0x000000985798723e */ /* 0x000fe400000010ff */
[----:B------:R0:W3:Y:S01]  /*4350*/  MUFU.EX2 R20, R35 ;  /* 0x0000002300147308 */ /* 0x0000e20000000800 */
[----:B------:R-:W-:Y:S01]  /*4360*/  FADD.FTZ R34, R99, R34 ;  /* 0x0000002263227221 */ /* 0x000fe20000010000 */
[----:B-1----:R-:W-:Y:S01]  /*4370*/  FADD.FTZ R31, R29, R6 ;  /* 0x000000061d1f7221 */ /* 0x002fe20000010000 */
[----:B------:R-:W-:-:S02]  /*4380*/  F2FP.BF16.F32.PACK_AB R159, R14, R29 ;  /* 0x0000001d0e9f723e */ /* 0x000fc400000010ff */
[----:B------:R-:W-:Y:S01]  /*4390*/  F2FP.BF16.F32.PACK_AB R154, R89, R154 ;  /* 0x0000009a599a723e */ /* 0x000fe200000010ff */
[----:B------:R-:W-:Y:S01]  /*43a0*/  FADD.FTZ R6, R14, R31 ;  /* 0x0000001f0e067221 */ /* 0x000fe20000010000 */
[----:B------:R-:W-:Y:S01]  /*43b0*/  F2FP.BF16.F32.PACK_AB R148, R99, R148 ;  /* 0x000000946394723e */ /* 0x000fe200000010ff */
[----:B------:R-:W1:Y:S01]  /*43c0*/  MUFU.EX2 R37, R37 ;  /* 0x0000002500257308 */ /* 0x000e620000000800 */
[----:B0-----:R-:W-:Y:S01]  /*43d0*/  FADD.FTZ R35, R91, R34 ;  /* 0x000000225b237221 */ /* 0x001fe20000010000 */
[----:B--2---:R-:W-:Y:S01]  /*43e0*/  FADD.FTZ R31, R33, R6 ;  /* 0x00000006211f7221 */ /* 0x004fe20000010000 */
[----:B------:R-:W-:Y:S02]  /*43f0*/  F2FP.BF16.F32.PACK_AB R157, R27, R26 ;  /* 0x0000001a1b9d723e */ /* 0x000fe400000010ff */
[----:B------:R-:W-:-:S03]  /*4400*/  FADD.FTZ R36, R0, R35 ;  /* 0x0000002300247221 */ /* 0x000fc60000010000 */
[----:B------:R-:W0:Y:S01]  /*4410*/  MUFU.EX2 R24, R39 ;  /* 0x0000002700187308 */ /* 0x000e220000000800 */
[----:B------:R-:W-:Y:S01]  /*4420*/  FADD.FTZ R35, R3, R36 ;  /* 0x0000002403237221 */ /* 0x000fe20000010000 */
[C---:B---3--:R-:W-:Y:S01]  /*4430*/  FADD.FTZ R6, R20.reuse, R31 ;  /* 0x0000001f14067221 */ /* 0x048fe20000010000 */
[----:B------:R-:W-:Y:S02]  /*4440*/  F2FP.BF16.F32.PACK_AB R153, R20, R33 ;  /* 0x000000211499723e */ /* 0x000fe400000010ff */
[C---:B------:R-:W-:Y:S01]  /*4450*/  FADD.FTZ R36, R144.reuse, R35 ;  /* 0x0000002390247221 */ /* 0x040fe20000010000 */
[----:B------:R-:W-:Y:S02]  /*4460*/  F2FP.BF16.F32.PACK_AB R144, R144, R3 ;  /* 0x000000039090723e */ /* 0x000fe400000010ff */
[----:B------:R-:W2:Y:S01]  /*4470*/  MUFU.EX2 R41, R41 ;  /* 0x0000002900297308 */ /* 0x000ea20000000800 */
[----:B-1----:R-:W-:Y:S01]  /*4480*/  FADD.FTZ R31, R37, R6 ;  /* 0x00000006251f7221 */ /* 0x002fe20000010000 */
[----:B------:R-:W-:-:S04]  /*4490*/  FADD.FTZ R35, R11, R36 ;  /* 0x000000240b237221 */ /* 0x000fc80000010000 */
[C---:B------:R-:W-:Y:S01]  /*44a0*/  FADD.FTZ R38, R146.reuse, R35 ;  /* 0x0000002392267221 */ /* 0x040fe20000010000 */
[----:B------:R-:W-:Y:S01]  /*44b0*/  F2FP.BF16.F32.PACK_AB R146, R146, R11 ;  /* 0x0000000b9292723e */ /* 0x000fe200000010ff */
[----:B------:R-:W1:Y:S01]  /*44c0*/  MUFU.EX2 R28, R43 ;  /* 0x0000002b001c7308 */ /* 0x000e620000000800 */
[C---:B0-----:R-:W-:Y:S01]  /*44d0*/  FADD.FTZ R6, R24.reuse, R31 ;  /* 0x0000001f18067221 */ /* 0x041fe20000010000 */
[----:B------:R-:W-:Y:S01]  /*44e0*/  FADD.FTZ R35, R13, R38 ;  /* 0x000000260d237221 */ /* 0x000fe20000010000 */
[----:B------:R-:W-:-:S05]  /*44f0*/  F2FP.BF16.F32.PACK_AB R155, R24, R37 ;  /* 0x00000025189b723e */ /* 0x000fca00000010ff */
[----:B------:R-:W0:Y:S01]  /*4500*/  MUFU.EX2 R73, R73 ;  /* 0x0000004900497308 */ /* 0x000e220000000800 */
[----:B--2---:R-:W-:Y:S01]  /*4510*/  FADD.FTZ R31, R41, R6 ;  /* 0x00000006291f7221 */ /* 0x004fe20000010000 */
[C---:B------:R-:W-:Y:S01]  /*4520*/  FADD.FTZ R6, R140.reuse, R35 ;  /* 0x000000238c067221 */ /* 0x040fe20000010000 */
[----:B------:R-:W-:-:S05]  /*4530*/  F2FP.BF16.F32.PACK_AB R140, R140, R13 ;  /* 0x0000000d8c8c723e */ /* 0x000fca00000010ff */
[----:B------:R-:W2:Y:S01]  /*4540*/  MUFU.EX2 R15, R15 ;  /* 0x0000000f000f7308 */ /* 0x000ea20000000800 */
[C---:B-1----:R-:W-:Y:S01]  /*4550*/  FADD.FTZ R2, R28.reuse, R31 ;  /* 0x0000001f1c027221 */ /* 0x042fe20000010000 */
[----:B------:R-:W-:-:S06]  /*4560*/  F2FP.BF16.F32.PACK_AB R149, R28, R41 ;  /* 0x000000291c95723e */ /* 0x000fcc00000010ff */
[----:B------:R-:W1:Y:S01]  /*4570*/  MUFU.EX2 R30, R47 ;  /* 0x0000002f001e7308 */ /* 0x000e620000000800 */
[----:B0-----:R-:W-:-:S07]  /*4580*/  FADD.FTZ R31, R73, R2 ;  /* 0x00000002491f7221 */ /* 0x001fce0000010000 */
[----:B------:R-:W0:Y:S01]  /*4590*/  MUFU.EX2 R77, R77 ;  /* 0x0000004d004d7308 */ /* 0x000e220000000800 */
[----:B--2---:R-:W-:-:S07]  /*45a0*/  FADD.FTZ R35, R15, R6 ;  /* 0x000000060f237221 */ /* 0x004fce0000010000 */
[----:B------:R-:W2:Y:S01]  /*45b0*/  MUFU.EX2 R142, R61 ;  /* 0x0000003d008e7308 */ /* 0x000ea20000000800 */
[C---:B-1----:R-:W-:Y:S01]  /*45c0*/  FADD.FTZ R6, R30.reuse, R31 ;  /* 0x0000001f1e067221 */ /* 0x042fe20000010000 */
[----:B------:R-:W-:-:S06]  /*45d0*/  F2FP.BF16.F32.PACK_AB R151, R30, R73 ;  /* 0x000000491e97723e */ /* 0x000fcc00000010ff */
[----:B------:R-:W1:Y:S01]  /*45e0*/  MUFU.EX2 R32, R51 ;  /* 0x0000003300207308 */ /* 0x000e620000000800 */
[----:B0-----:R-:W-:-:S07]  /*45f0*/  FADD.FTZ R3, R77, R6 ;  /* 0x000000064d037221 */ /* 0x001fce0000010000 */
[----:B------:R-:W0:Y:S01]  /*4600*/  MUFU.EX2 R21, R21 ;  /* 0x0000001500157308 */ /* 0x000e220000000800 */
[C---:B--2---:R-:W-:Y:S01]  /*4610*/  FADD.FTZ R38, R142.reuse, R35 ;  /* 0x000000238e267221 */ /* 0x044fe20000010000 */
[----:B------:R-:W-:-:S06]  /*4620*/  F2FP.BF16.F32.PACK_AB R142, R142, R15 ;  /* 0x0000000f8e8e723e */ /* 0x000fcc00000010ff */
        /* <DEDUP_REMOVED lines=11> */
[C---:B0-----:R-:W-:Y:S01]  /*46e0*/  FADD.FTZ R38, R34.reuse, R3 ;  /* 0x0000000322267221 */ /* 0x041fe20000010000 */
[----:B------:R-:W-:-:S06]  /*46f0*/  F2FP.BF16.F32.PACK_AB R147, R34, R79 ;  /* 0x0000004f2293723e */ /* 0x000fcc00000010ff */
[----:B------:R-:W0:Y:S01]  /*4700*/  MUFU.EX2 R12, R12 ;  /* 0x0000000c000c7308 */ /* 0x000e220000000800 */
[----:B--2---:R-:W-:-:S07]  /*4710*/  FADD.FTZ R11, R25, R6 ;  /* 0x00000006190b7221 */ /* 0x004fce0000010000 */
[----:B------:R-:W2:Y:S01]  /*4720*/  MUFU.EX2 R36, R83 ;  /* 0x0000005300247308 */ /* 0x000ea20000000800 */
[----:B-1----:R-:W-:-:S07]  /*4730*/  FADD.FTZ R3, R81, R38 ;  /* 0x0000002651037221 */ /* 0x002fce0000010000 */
[----:B------:R-:W1:Y:S01]  /*4740*/  MUFU.EX2 R97, R97 ;  /* 0x0000006100617308 */ /* 0x000e620000000800 */
[C---:B0-----:R-:W-:Y:S01]  /*4750*/  FADD.FTZ R6, R12.reuse, R11 ;  /* 0x0000000b0c067221 */ /* 0x041fe20000010000 */
[----:B------:R-:W-:-:S06]  /*4760*/  F2FP.BF16.F32.PACK_AB R138, R12, R25 ;  /* 0x000000190c8a723e */ /* 0x000fcc00000010ff */
[----:B------:R-:W0:Y:S01]  /*4770*/  MUFU.EX2 R2, R63 ;  /* 0x0000003f00027308 */ /* 0x000e220000000800 */
[C---:B--2---:R-:W-:Y:S01]  /*4780*/  FADD.FTZ R12, R36.reuse, R3 ;  /* 0x00000003240c7221 */ /* 0x044fe20000010000 */
[----:B------:R-:W-:-:S06]  /*4790*/  F2FP.BF16.F32.PACK_AB R141, R36, R81 ;  /* 0x00000051248d723e */ /* 0x000fcc00000010ff */
[----:B------:R-:W2:Y:S01]  /*47a0*/  MUFU.EX2 R95, R95 ;  /* 0x0000005f005f7308 */ /* 0x000ea20000000800 */
[----:B-1----:R-:W-:-:S07]  /*47b0*/  FADD.FTZ R3, R97, R12 ;  /* 0x0000000c61037221 */ /* 0x002fce0000010000 */
[----:B------:R-:W1:Y:S01]  /*47c0*/  MUFU.EX2 R0, R67 ;  /* 0x0000004300007308 */ /* 0x000e620000000800 */
[C---:B0-----:R-:W-:Y:S01]  /*47d0*/  FADD.FTZ R14, R2.reuse, R3 ;  /* 0x00000003020e7221 */ /* 0x041fe20000010000 */
[----:B------:R-:W-:-:S06]  /*47e0*/  F2FP.BF16.F32.PACK_AB R143, R2, R97 ;  /* 0x00000061028f723e */ /* 0x000fcc00000010ff */
[----:B------:R-:W0:Y:S01]  /*47f0*/  MUFU.EX2 R93, R93 ;  /* 0x0000005d005d7308 */ /* 0x000e220000000800 */
[----:B--2---:R-:W-:-:S07]  /*4800*/  FADD.FTZ R3, R95, R14 ;  /* 0x0000000e5f037221 */ /* 0x004fce0000010000 */
[----:B------:R-:W2:Y:S01]  /*4810*/  MUFU.EX2 R12, R71 ;  /* 0x00000047000c7308 */ /* 0x000ea20000000800 */
[C---:B-1----:R-:W-:Y:S01]  /*4820*/  FADD.FTZ R14, R0.reuse, R3 ;  /* 0x00000003000e7221 */ /* 0x042fe20000010000 */
[----:B------:R-:W-:-:S03]  /*4830*/  F2FP.BF16.F32.PACK_AB R137, R0, R95 ;  /* 0x0000005f0089723e */ /* 0x000fc600000010ff */
[----:B0-----:R-:W-:Y:S01]  /*4840*/  FADD.FTZ R3, R93, R14 ;  /* 0x0000000e5d037221 */ /* 0x001fe20000010000 */
[----:B------:R-:W-:-:S03]  /*4850*/  VIADD R14, R75, 0xfffffffe ;  /* 0xfffffffe4b0e7836 */ /* 0x000fc60000000000 */
[C---:B--2---:R-:W-:Y:S01]  /*4860*/  FADD.FTZ R3, R12.reuse, R3 ;  /* 0x000000030c037221 */ /* 0x044fe20000010000 */
[----:B------:R-:W-:Y:S01]  /*4870*/  F2FP.BF16.F32.PACK_AB R139, R12, R93 ;  /* 0x0000005d0c8b723e */ /* 0x000fe200000010ff */
[----:B------:R-:W-:Y:S06]  /*4880*/  @P1 BRA `(.L_x_1236) ;  /* 0x00000000004c1947 */ /* 0x000fec0003800000 */
[----:B------:R-:W-:Y:S01]  /*4890*/  ISETP.LT.AND P1, PT, RZ, UR4, PT ;  /* 0x00000004ff007c0c */ /* 0x000fe2000bf21270 */
[----:B------:R-:W-:-:S12]  /*48a0*/  UIADD3 UR14, UR4, -0x1, URZ ;  /* 0xffffffff040e7890 */ /* 0x000fd8000fffe03f */
[----:B------:R-:W-:Y:S05]  /*48b0*/  @P1 BRA `(.L_x_1237) ;  /* 0x0000000000201947 */ /* 0x000fea0003800000 */
[----:B------:R-:W-:Y:S01]  /*48c0*/  ULDC UR15, c[0x0][0x9e4] ;  /* 0x00027900000f7ab9 */ /* 0x000fe20000000800 */
[----:B------:R-:W-:Y:S02]  /*48d0*/  UIADD3 UR14, -UR4, URZ, URZ ;  /* 0x0000003f040e7290 */ /* 0x000fe4000fffe13f */
[----:B------:R-:W-:-:S11]  /*48e0*/  UISETP.NE.AND UP0, UPT, UR15, 0x1, UPT ;  /* 0x000000010f00788c */ /* 0x000fd6000bf05270 */
[----:B------:R-:W-:Y:S02]  /*48f0*/  @UP0 ULDC.64 UR4, c[0x0][0x9e8] ;  /* 0x00027a0000040ab9 */ /* 0x000fe40000000a00 */
[----:B------:R-:W-:-:S04]  /*4900*/  UIMAD.WIDE.U32 UR6, UR14, UR4, URZ ;  /* 0x000000040e0672a5 */ /* 0x000fc8000f8e003f */
[----:B------:R-:W-:-:S04]  /*4910*/  @UP0 USHF.R.U32.HI UR14, URZ, UR5, UR7 ;  /* 0x000000053f0e0299 */ /* 0x000fc80008011607 */
[----:B------:R-:W-:Y:S01]  /*4920*/  ULOP3.LUT UR14, URZ, UR14, URZ, 0x33, !UPT ;  /* 0x0000000e3f0e7292 */ /* 0x000fe2000f8e333f */
[----:B------:R-:W-:Y:S11]  /*4930*/  BRA `(.L_x_1238) ;  /* 0x0000000000147947 */ /* 0x000ff60003800000 */
.L_x_1237:
[----:B------:R-:W-:Y:S02]  /*4940*/  ULDC UR15, c[0x0][0x9e4] ;  /* 0x00027900000f7ab9 */ /* 0x000fe40000000800 */
[----:B------:R-:W-:-:S11]  /*4950*/  UISETP.NE.AND UP0, UPT, UR15, 0x1, UPT ;  /* 0x000000010f00788c */ /* 0x000fd6000bf05270 */
[----:B------:R-:W-:Y:S02]  /*4960*/  @UP0 ULDC.64 UR4, c[0x0][0x9e8] ;  /* 0x00027a0000040ab9 */ /* 0x000fe40000000a00 */
[----:B------:R-:W-:-:S04]  /*4970*/  UIMAD.WIDE.U32 UR6, UR14, UR4, URZ ;  /* 0x000000040e0672a5 */ /* 0x000fc8000f8e003f */
[----:B------:R-:W-:-:S12]  /*4980*/  @UP0 USHF.R.U32.HI UR14, URZ, UR5, UR7 ;  /* 0x000000053f0e0299 */ /* 0x000fd80008011607 */
.L_x_1238:
[----:B------:R-:W-:-:S04]  /*4990*/  UIMAD UR14, UR14, UR15, UR15 ;  /* 0x0000000f0e0e72a4 */ /* 0x000fc8000f8e020f */
[----:B------:R-:W-:-:S04]  /*49a0*/  UISETP.LT.AND UP0, UPT, UR10, UR14, UPT ;  /* 0x0000000e0a00728c */ /* 0x000fc8000bf01270 */
[----:B------:R-:W-:-:S12]  /*49b0*/  USEL UR10, UR10, UR14, UP0 ;  /* 0x0000000e0a0a7287 */ /* 0x000fd80008000000 */
.L_x_1236:
[----:B------:R-:W-:Y:S01]  /*49c0*/  R2UR UR6, R161 ;  /* 0x00000000a10672ca */ /* 0x000fe200000e0000 */
[----:B------:R-:W-:Y:S01]  /*49d0*/  UIMAD.WIDE UR4, UR10, 0x2aaaaaab, URZ ;  /* 0x2aaaaaab0a0478a5 */ /* 0x000fe2000f8e023f */
[----:B------:R-:W-:Y:S01]  /*49e0*/  IMAD.MOV.U32 R2, RZ, RZ, 0x3f800000 ;  /* 0x3f800000ff027424 */ /* 0x000fe200078e00ff */
[----:B------:R-:W-:Y:S01]  /*49f0*/  CS2R R86, SRZ ;  /* 0x0000000000567805 */ /* 0x000fe2000001ff00 */
[----:B------:R-:W-:Y:S01]  /*4a00*/  IMAD.MOV.U32 R0, RZ, RZ, 0x3f800000 ;  /* 0x3f800000ff007424 */ /* 0x000fe200078e00ff */
[----:B------:R-:W-:Y:S01]  /*4a10*/  USHF.R.U32.HI UR4, URZ, 0x1f, UR5 ;  /* 0x0000001f3f047899 */ /* 0x000fe20008011605 */
[----:B------:R-:W-:Y:S02]  /*4a20*/  CS2R R84, SRZ ;  /* 0x0000000000547805 */ /* 0x000fe4000001ff00 */
[----:B------:R-:W-:Y:S02]  /*4a30*/  CS2R R82, SRZ ;  /* 0x0000000000527805 */ /* 0x000fe4000001ff00 */
[----:B------:R-:W-:Y:S01]  /*4a40*/  CS2R R80, SRZ ;  /* 0x0000000000507805 */ /* 0x000fe2000001ff00 */
[----:B------:R-:W-:Y:S01]  /*4a50*/  ULEA.HI.SX32 UR4, UR5, UR4, 0x1c ;  /* 0x0000000405047291 */ /* 0x000fe2000f8fe23f */
[----:B------:R-:W-:-:S02]  /*4a60*/  CS2R R78, SRZ ;  /* 0x00000000004e7805 */ /* 0x000fc4000001ff00 */
[----:B------:R-:W-:Y:S02]  /*4a70*/  CS2R R76, SRZ ;  /* 0x00000000004c7805 */ /* 0x000fe4000001ff00 */
[----:B------:R-:W-:Y:S01]  /*4a80*/  CS2R R74, SRZ ;  /* 0x00000000004a7805 */ /* 0x000fe2000001ff00 */
[----:B------:R-:W-:Y:S01]  /*4a90*/  UISETP.LT.AND UP0, UPT, UR6, UR4, UPT ;  /* 0x000000040600728c */ /* 0x000fe2000bf01270 */
[----:B------:R-:W-:Y:S02]  /*4aa0*/  CS2R R72, SRZ ;  /* 0x0000000000487805 */ /* 0x000fe4000001ff00 */
[----:B------:R-:W-:Y:S02]  /*4ab0*/  CS2R R70, SRZ ;  /* 0x0000000000467805 */ /* 0x000fe4000001ff00 */
[----:B------:R-:W-:Y:S01]  /*4ac0*/  CS2R R68, SRZ ;  /* 0x0000000000447805 */ /* 0x000fe2000001ff00 */
[----:B------:R-:W-:Y:S01]  /*4ad0*/  USEL UR50, UR6, UR4, !UP0 ;  /* 0x0000000406327287 */ /* 0x000fe2000c000000 */
[----:B------:R-:W-:-:S02]  /*4ae0*/  CS2R R66, SRZ ;  /* 0x0000000000427805 */ /* 0x000fc4000001ff00 */
[----:B------:R-:W-:Y:S02]  /*4af0*/  CS2R R64, SRZ ;  /* 0x0000000000407805 */ /* 0x000fe4000001ff00 */
[----:B------:R-:W-:Y:S02]  /*4b00*/  CS2R R62, SRZ ;  /* 0x00000000003e7805 */ /* 0x000fe4000001ff00 */
[----:B------:R-:W-:Y:S02]  /*4b10*/  CS2R R60, SRZ ;  /* 0x00000000003c7805 */ /* 0x000fe4000001ff00 */
[----:B------:R-:W-:Y:S02]  /*4b20*/  CS2R R58, SRZ ;  /* 0x00000000003a7805 */ /* 0x000fe4000001ff00 */
[----:B------:R-:W-:Y:S02]  /*4b30*/  ISETP.GE.AND P1, PT, R14, UR50, PT ;  /* 0x000000320e007c0c */ /* 0x000fe4000bf26270 */
        /* <DEDUP_REMOVED lines=16> */
[----:B------:R-:W-:Y:S01]  /*4c40*/  CS2R R24, SRZ ;  /* 0x0000000000187805 */ /* 0x000fe2000001ff00 */
[----:B------:R-:W-:Y:S06]  /*4c50*/  @!P1 BRA `(.L_x_1239) ;  /* 0x0000002c00989947 */ /* 0x000fec0003800000 */
[----:B------:R-:W-:Y:S01]  /*4c60*/  IMAD.MOV.U32 R13, RZ, RZ, R10 ;  /* 0x000000ffff0d7224 */ /* 0x000fe200078e000a */
[----:B------:R-:W-:Y:S01]  /*4c70*/  UMOV UR7, UR38 ;  /* 0x0000002600077c82 */ /* 0x000fe20008000000 */
[----:B------:R-:W-:Y:S01]  /*4c80*/  IMAD.MOV.U32 R12, RZ, RZ, R7 ;  /* 0x000000ffff0c7224 */ /* 0x000fe200078e0007 */
[----:B------:R-:W-:Y:S01]  /*4c90*/  UMOV UR4, UR39 ;  /* 0x0000002700047c82 */ /* 0x000fe20008000000 */
[----:B------:R-:W-:Y:S01]  /*4ca0*/  IMAD.MOV.U32 R2, RZ, RZ, 0x3f800000 ;  /* 0x3f800000ff027424 */ /* 0x000fe200078e00ff */
[----:B------:R-:W-:Y:S01]  /*4cb0*/  ULDC UR51, c[0x0][0x9e4] ;  /* 0x0002790000337ab9 */ /* 0x000fe20000000800 */
[----:B------:R-:W-:Y:S01]  /*4cc0*/  IMAD.MOV.U32 R87, RZ, RZ, RZ ;  /* 0x000000ffff577224 */ /* 0x000fe200078e00ff */
[----:B------:R-:W-:Y:S01]  /*4cd0*/  ULDC UR54, c[0x0][0x9dc] ;  /* 0x0002770000367ab9 */ /* 0x000fe20000000800 */
[----:B------:R-:W-:-:S05]  /*4ce0*/  ULDC UR55, c[0x0][0x9e0] ;  /* 0x0002780000377ab9 */ /* 0x000fca0000000800 */
.L_x_1258:
[----:B------:R-:W-:-:S04]  /*4cf0*/  UISETP.NE.AND UP0, UPT, UR4, 0x1, UPT ;  /* 0x000000010400788c */ /* 0x000fc8000bf05270 */
[----:B------:R-:W-:-:S04]  /*4d00*/  USEL UR38, URZ, 0x1, UP0 ;  /* 0x000000013f267887 */ /* 0x000fc80008000000 */
[----:B------:R-:W-:Y:S01]  /*4d10*/  ULOP3.LUT UR38, UR7, UR38, URZ, 0x3c, !UPT ;  /* 0x0000002607267292 */ /* 0x000fe2000f8e3c3f */
[----:B------:R-:W-:Y:S11]  /*4d20*/  @!P0 BRA `(.L_x_1240) ;  /* 0x0000000000048947 */ /* 0x000ff60003800000 */
[----:B------:R-:W-:Y:S01]  /*4d30*/  BPT.TRAP 0x1 ;  /* 0x000000040000795c */ /* 0x000fe20000300000 */
.L_x_1240:
[----:B------:R-:W-:Y:S01]  /*4d40*/  UIADD3 UR39, UR4, 0x1, URZ ;  /* 0x0000000104277890 */ /* 0x000fe2000fffe03f */
[----:B------:R-:W-:-:S03]  /*4d50*/  IMAD.U32 R7, RZ, RZ, UR38 ;  /* 0x00000026ff077e24 */ /* 0x000fc6000f8e00ff */
[----:B------:R-:W-:Y:S02]  /*4d60*/  UISETP.NE.AND UP0, UPT, UR39, 0x2, UPT ;  /* 0x000000022700788c */ /* 0x000fe4000bf05270 */
[----:B------:R-:W-:Y:S02]  /*4d70*/  SHF.L.U32 R7, R7, 0x1f, RZ ;  /* 0x0000001f07077819 */ /* 0x000fe400000006ff */
[----:B------:R-:W-:-:S04]  /*4d80*/  USEL UR39, UR39, URZ, UP0 ;  /* 0x0000003f27277287 */ /* 0x000fc80008000000 */
[----:B------:R-:W-:-:S09]  /*4d90*/  ULEA UR5, UR39, UR60, 0x3 ;  /* 0x0000003c27057291 */ /* 0x000fd2000f8e183f */
[----:B------:R0:W1:Y:S01]  /*4da0*/  SYNCS.PHASECHK.TRANS64.TRYWAIT P1, [UR5+0x2a830], R7 ;  /* 0x02a83007ff0075a7 */ /* 0x0000620008020145 */
[----:B------:R-:W-:Y:S05]  /*4db0*/  @!P0 BRA `(.L_x_1241) ;  /* 0x0000000000048947 */ /* 0x000fea0003800000 */
[----:B------:R-:W-:Y:S01]  /*4dc0*/  BPT.TRAP 0x1 ;  /* 0x000000040000795c */ /* 0x000fe20000300000 */
.L_x_1241:
[----:B-1----:R-:W-:Y:S05]  /*4dd0*/  @P1 BRA `(.L_x_1242) ;  /* 0x0000000000081947 */ /* 0x002fea0003800000 */
[----:B------:R-:W1:Y:S02]  /*4de0*/  SYNCS.PHASECHK.TRANS64.TRYWAIT P1, [UR5+0x2a830], R7 ;  /* 0x02a83007ff0075a7 */ /* 0x000e640008020145 */
[----:B-1----:R-:W-:Y:S05]  /*4df0*/  @!P1 BRA `(.L_x_1243) ;  /* 0x0000011c00bc9947 */ /* 0x002fea0003800000 */
.L_x_1242:
        /* <DEDUP_REMOVED lines=15> */
[-C--:B------:R-:W-:Y:S01]  /*4ef0*/  FMUL.FTZ R25, R25, R0.reuse ;  /* 0x0000000019197220 */ /* 0x080fe20000410000 */
[-C--:B------:R-:W-:Y:S01]  /*4f00*/  FMUL.FTZ R28, R28, R0.reuse ;  /* 0x000000001c1c7220 */ /* 0x080fe20000410000 */
[----:B------:R-:W-:Y:S01]  /*4f10*/  UIADD3 UR10, UR6, 0x6, URZ ;  /* 0x00000006060a7890 */ /* 0x000fe2000fffe03f */
[-C--:B------:R-:W-:Y:S01]  /*4f20*/  FMUL.FTZ R29, R29, R0.reuse ;  /* 0x000000001d1d7220 */ /* 0x080fe20000410000 */
[----:B------:R-:W-:Y:S01]  /*4f30*/  UIADD3 UR14, UR6, 0x300, URZ ;  /* 0x00000300060e7890 */ /* 0x000fe2000fffe03f */
[-C--:B------:R-:W-:Y:S01]  /*4f40*/  FMUL.FTZ R32, R32, R0.reuse ;  /* 0x0000000020207220 */ /* 0x080fe20000410000 */
[----:B------:R-:W-:Y:S01]  /*4f50*/  UMOV UR46, UR6 ;  /* 0x00000006002e7c82 */ /* 0x000fe20008000000 */
[----:B------:R-:W-:Y:S01]  /*4f60*/  UIADD3 UR18, UR6, 0x302, URZ ;  /* 0x0000030206127890 */ /* 0x000fe2000fffe03f */
[----:B------:R-:W-:Y:S01]  /*4f70*/  HGMMA.64x96x16.F32.BF16 R88, gdesc[UR44], RZ, !UPT, gsb0 ;  /* 0x016000002c5879f0 */ /* 0x000fe2000c0018ff */
[----:B------:R-:W-:Y:S01]  /*4f80*/  UIADD3 UR46, UR6, 0x2, URZ ;  /* 0x00000002062e7890 */ /* 0x000fe2000fffe03f */
[-C--:B------:R-:W-:Y:S01]  /*4f90*/  FMUL.FTZ R33, R33, R0.reuse ;  /* 0x0000000021217220 */ /* 0x080fe20000410000 */
[----:B------:R-:W-:Y:S01]  /*4fa0*/  UMOV UR44, UR56 ;  /* 0x00000038002c7c82 */ /* 0x000fe20008000000 */
[----:B------:R-:W-:Y:S01]  /*4fb0*/  UMOV UR45, UR57 ;  /* 0x00000039002d7c82 */ /* 0x000fe20008000000 */
[----:B------:R-:W-:Y:S01]  /*4fc0*/  UMOV UR47, 0x40000040 ;  /* 0x40000040002f7882 */ /* 0x000fe20000000000 */
        /* <DEDUP_REMOVED lines=107> */
.L_x_1244:
[----:B------:R-:W-:Y:S01]  /*5680*/  ULEA UR10, UR4, UR60, 0x3 ;  /* 0x0000003c040a7291 */ /* 0x000fe2000f8e183f */
[----:B------:R-:W-:-:S05]  /*5690*/  IMAD.U32 R0, RZ, RZ, UR7 ;  /* 0x00000007ff007e24 */ /* 0x000fca000f8e00ff */
[----:B------:R-:W-:-:S04]  /*56a0*/  SHF.L.U32 R0, R0, 0x1f, RZ ;  /* 0x0000001f00007819 */ /* 0x000fc800000006ff */
[----:B------:R2:W3:Y:S01]  /*56b0*/  SYNCS.PHASECHK.TRANS64.TRYWAIT P1, [UR10+0x2a850], R0 ;  /* 0x02a85000ff0075a7 */ /* 0x0004e2000802014a */
[----:B------:R-:W-:Y:S05]  /*56c0*/  @!P0 BRA `(.L_x_1245) ;  /* 0x0000000000048947 */ /* 0x000fea0003800000 */
[----:B------:R-:W-:Y:S01]  /*56d0*/  BPT.TRAP 0x1 ;  /* 0x000000040000795c */ /* 0x000fe20000300000 */
.L_x_1245:
[----:B---3--:R-:W-:Y:S05]  /*56e0*/  @P1 BRA `(.L_x_1246) ;  /* 0x0000000000081947 */ /* 0x008fea0003800000 */
[----:B------:R-:W3:Y:S02]  /*56f0*/  SYNCS.PHASECHK.TRANS64.TRYWAIT P1, [UR10+0x2a850], R0 ;  /* 0x02a85000ff0075a7 */ /* 0x000ee4000802014a */
[----:B---3--:R-:W-:Y:S05]  /*5700*/  @!P1 BRA `(.L_x_1247) ;  /* 0x0000011400909947 */ /* 0x008fea0003800000 */
.L_x_1246:
        /* <DEDUP_REMOVED lines=37> */
.L_x_1248:
[----:B------:R-:W-:Y:S01]  /*5960*/  R2UR UR6, R19 ;  /* 0x00000000130672ca */ /* 0x000fe200000e0000 */
[----:B------:R-:W-:Y:S01]  /*5970*/  UISETP.NE.AND UP0, UPT, UR61, URZ, UPT ;  /* 0x0000003f3d00728c */ /* 0x000fe2000bf05270 */
[----:B------:R-:W-:Y:S01]  /*5980*/  R2UR UR4, R22 ;  /* 0x00000000160472ca */ /* 0x000fe200000e0000 */
[----:B------:R-:W-:Y:S01]  /*5990*/  IMAD R155, R14, -0x60, RZ ;  /* 0xffffffa00e9b7824 */ /* 0x000fe200078e02ff */
[----:B------:R-:W-:Y:S01]  /*59a0*/  UIADD3 UR5, UR5, 0x2a840, URZ ;  /* 0x0002a84005057890 */ /* 0x000fe2000fffe03f */
[----:B------:R-:W-:-:S08]  /*59b0*/  UMOV UR11, UR54 ;  /* 0x00000036000b7c82 */ /* 0x000fd00008000000 */
[----:B------:R-:W-:Y:S01]  /*59c0*/  UISETP.NE.AND UP1, UPT, UR6, URZ, UPT ;  /* 0x0000003f0600728c */ /* 0x000fe2000bf25270 */
[----:B------:R-:W3:Y:S01]  /*59d0*/  S2UR UR6, SR_CgaCtaId ;  /* 0x00000000000679c3 */ /* 0x000ee20000008800 */
[----:B01----:R-:W-:-:S04]  /*59e0*/  VIADD R7, R23, UR4 ;  /* 0x0000000417077c36 */ /* 0x003fc80008000000 */
[----:B------:R-:W-:Y:S02]  /*59f0*/  PLOP3.LUT P1, PT, PT, PT, UP1, 0x80, 0x0 ;  /* 0x000000000000781c */ /* 0x000fe40003f2f018 */
[----:B------:R-:W-:-:S03]  /*5a00*/  PLOP3.LUT P2, PT, PT, PT, UP1, 0x80, 0x0 ;  /* 0x000000000000781c */ /* 0x000fc60003f4f018 */
[----:B------:R-:W-:-:S08]  /*5a10*/  @UP1 ULDC UR4, c[0x0][0x44c] ;  /* 0x0001130000041ab9 */ /* 0x000fd00000000800 */
[----:B--2---:R-:W-:Y:S01]  /*5a20*/  @P1 IMAD.HI.U32 R0, R7, UR4, RZ ;  /* 0x0000000407001c27 */ /* 0x004fe2000f8e00ff */
[----:B------:R-:W-:Y:S01]  /*5a30*/  @UP1 ULDC UR4, c[0x0][0x450] ;  /* 0x0001140000041ab9 */ /* 0x000fe20000000800 */
[----:B------:R-:W-:-:S03]  /*5a40*/  PLOP3.LUT P1, PT, PT, PT, UP0, 0x40, 0x0 ;  /* 0x000000000000781c */ /* 0x000fc60003f2e808 */
[----:B------:R-:W-:Y:S01]  /*5a50*/  @P2 SHF.R.U32.HI R7, RZ, UR4, R0 ;  /* 0x00000004ff072c19 */ /* 0x000fe20008011600 */
[----:B---3--:R-:W-:Y:S01]  /*5a60*/  UPRMT UR5, UR6, 0x654, UR5 ;  /* 0x0000065406057896 */ /* 0x008fe20008000005 */
[----:B------:R-:W-:Y:S01]  /*5a70*/  IADD3 R0, -R18, 0x1, R155 ;  /* 0x0000000112007810 */ /* 0x000fe20007ffe19b */
[----:B------:R-:W-:Y:S02]  /*5a80*/  ULOP3.LUT UR4, URZ, UR11, URZ, 0x33, !UPT ;  /* 0x0000000b3f047292 */ /* 0x000fe4000f8e333f */
[----:B------:R-:W0:Y:S01]  /*5a90*/  SHFL.IDX PT, R15, R7, RZ, 0x1c1f ;  /* 0x001c1fff070f7589 */ /* 0x000e2200000e0000 */
[----:B------:R-:W-:-:S04]  /*5aa0*/  IADD3 R0, -R17, R0, R16 ;  /* 0x0000000011007210 */ /* 0x000fc80007ffe110 */
[----:B------:R-:W-:Y:S01]  /*5ab0*/  SYNCS.ARRIVE.TRANS64.RED.A1T0 RZ, [UR5], RZ ;  /* 0x000000ffffff79a7 */ /* 0x000fe20008100405 */
[C---:B------:R-:W-:Y:S02]  /*5ac0*/  VIADD R2, R0.reuse, UR55 ;  /* 0x0000003700027c36 */ /* 0x040fe40008000000 */
[----:B------:R-:W-:Y:S02]  /*5ad0*/  VIADD R20, R0, UR4 ;  /* 0x0000000400147c36 */ /* 0x000fe40008000000 */
[----:B------:R-:W-:Y:S02]  /*5ae0*/  IMAD.IADD R0, R155, 0x1, -R18 ;  /* 0x000000019b007824 */ /* 0x000fe400078e0a12 */
[--C-:B0-----:R-:W-:Y:S02]  /*5af0*/  IMAD.IADD R136, R2, 0x1, R15.reuse ;  /* 0x0000000102887824 */ /* 0x101fe400078e020f */
[----:B------:R-:W-:Y:S01]  /*5b00*/  IMAD.IADD R8, R20, 0x1, R15 ;  /* 0x0000000114087824 */ /* 0x000fe200078e020f */
[----:B------:R-:W-:Y:S06]  /*5b10*/  @P1 BRA `(.L_x_1249) ;  /* 0x0000000000541947 */ /* 0x000fec0003800000 */
[----:B------:R-:W-:Y:S01]  /*5b20*/  IADD3 R15, -R17, R16, R15 ;  /* 0x00000010110f7210 */ /* 0x000fe20007ffe10f */
[----:B------:R-:W-:Y:S03]  /*5b30*/  BSSY B0, `(.L_x_1250) ;  /* 0x0000010000007945 */ /* 0x000fe60003800000 */
        /* <DEDUP_REMOVED lines=10> */
.L_x_1251:
[----:B------:R-:W-:-:S05]  /*5be0*/  IMAD.U32 R21, RZ, RZ, UR51 ;  /* 0x00000033ff157e24 */ /* 0x000fca000f8e00ff */
[----:B------:R-:W-:-:S13]  /*5bf0*/  ISETP.NE.AND P1, PT, R21, 0x1, PT ;  /* 0x000000011500780c */ /* 0x000fda0003f25270 */
[----:B------:R-:W0:Y:S02]  /*5c00*/  @P1 LDC.64 R10, c[0x0][0x9e8] ;  /* 0x00027a00ff0a1b82 */ /* 0x000e240000000a00 */
[----:B0-----:R-:W-:-:S05]  /*5c10*/  @P1 IMAD.HI.U32 R10, R15, R10, RZ ;  /* 0x0000000a0f0a1227 */ /* 0x001fca00078e00ff */
[----:B------:R-:W-:-:S07]  /*5c20*/  @P1 SHF.R.U32.HI R15, RZ, R11, R10 ;  /* 0x0000000bff0f1219 */ /* 0x000fce000001160a */
.L_x_1252:
[----:B------:R-:W-:Y:S05]  /*5c30*/  BSYNC B0 ;  /* 0x0000000000007941 */ /* 0x000fea0003800000 */
.L_x_1250:
[----:B------:R-:W-:-:S05]  /*5c40*/  IMAD R15, R15, R21, R0 ;  /* 0x000000150f0f7224 */ /* 0x000fca00078e0200 */
[----:B------:R-:W-:Y:S02]  /*5c50*/  VIADDMNMX R136, R15, R21, R136, PT ;  /* 0x000000150f887246 */ /* 0x000fe40003800188 */
[----:B------:R-:W-:-:S07]  /*5c60*/  VIMNMX R8, R8, R15, !PT ;  /* 0x0000000f08087248 */ /* 0x000fce0007fe0100 */
.L_x_1249:
[C---:B------:R-:W-:Y:S01]  /*5c70*/  ISETP.GE.AND P2, PT, R155.reuse, 0x9, PT ;  /* 0x000000099b00780c */ /* 0x040fe20003f46270 */
[----:B------:R-:W0:Y:S01]  /*5c80*/  SHFL.IDX PT, R7, R7, 0x1, 0x1c1f ;  /* 0x003c1f0007077f89 */ /* 0x000e2200000e0000 */
[C---:B------:R-:W-:Y:S01]  /*5c90*/  ISETP.GE.AND P1, PT, R155.reuse, 0x2, PT ;  /* 0x000000029b00780c */ /* 0x040fe20003f26270 */
[----:B------:R-:W-:Y:S01]  /*5ca0*/  UISETP.NE.AND UP0, UPT, UR61, URZ, UPT ;  /* 0x0000003f3d00728c */ /* 0x000fe2000bf05270 */
        /* <DEDUP_REMOVED lines=10> */
[----:B------:R-:W-:Y:S01]  /*5d50*/  ISETP.LT.OR P3, PT, R136, 0x11, P3 ;  /* 0x000000118800780c */ /* 0x000fe20001f61670 */
[--C-:B0-----:R-:W-:Y:S01]  /*5d60*/  IMAD.IADD R2, R2, 0x1, R7.reuse ;  /* 0x0000000102027824 */ /* 0x101fe200078e0207 */
[----:B------:R-:W-:Y:S01]  /*5d70*/  ISETP.GT.AND P4, PT, R8, 0x9, !P6 ;  /* 0x000000090800780c */ /* 0x000fe20007784270 */
[----:B------:R-:W-:Y:S01]  /*5d80*/  IMAD.IADD R20, R20, 0x1, R7 ;  /* 0x0000000114147824 */ /* 0x000fe200078e0207 */
[----:B------:R-:W-:Y:S02]  /*5d90*/  ISETP.GE.AND P5, PT, R155, 0x12, PT ;  /* 0x000000129b00780c */ /* 0x000fe40003fa6270 */
[----:B------:R-:W-:Y:S02]  /*5da0*/  FSEL R21, R96, -INF , !P3 ;  /* 0xff80000060157808 */ /* 0x000fe40005800000 */
[----:B------:R-:W-:Y:S02]  /*5db0*/  ISETP.LT.OR P4, PT, R136, 0xa, P4 ;  /* 0x0000000a8800780c */ /* 0x000fe40002781670 */
[----:B------:R-:W-:-:S02]  /*5dc0*/  ISETP.GT.AND P3, PT, R8, 0x11, !P5 ;  /* 0x000000110800780c */ /* 0x000fc40006f64270 */
[----:B------:R-:W-:Y:S02]  /*5dd0*/  FSEL R93, R93, -INF , !P4 ;  /* 0xff8000005d5d7808 */ /* 0x000fe40006000000 */
        /* <DEDUP_REMOVED lines=94> */
[----:B------:R-:W-:-:S04]  /*63c0*/  ISETP.LT.OR P6, PT, R136, 0x5a, P6 ;  /* 0x0000005a8800780c */ /* 0x000fc800037c1670 */
[----:B------:R-:W-:Y:S02]  /*63d0*/  FSEL R133, R133, -INF , !P6 ;  /* 0xff80000085857808 */ /* 0x000fe40007000000 */
[----:B------:R-:W-:-:S13]  /*63e0*/  PLOP3.LUT P6, PT, PT, PT, UP0, 0x40, 0x0 ;  /* 0x000000000000781c */ /* 0x000fda0003fce808 */
[----:B------:R-:W-:Y:S05]  /*63f0*/  @P6 BRA `(.L_x_1253) ;  /* 0x0000000000546947 */ /* 0x000fea0003800000 */
        /* <DEDUP_REMOVED lines=12> */
.L_x_1255:
[----:B------:R-:W-:-:S05]  /*64c0*/  IMAD.U32 R8, RZ, RZ, UR51 ;  /* 0x00000033ff087e24 */ /* 0x000fca000f8e00ff */
[----:B------:R-:W-:-:S13]  /*64d0*/  ISETP.NE.AND P6, PT, R8, 0x1, PT ;  /* 0x000000010800780c */ /* 0x000fda0003fc5270 */
[----:B------:R-:W0:Y:S02]  /*64e0*/  @P6 LDC.64 R10, c[0x0][0x9e8] ;  /* 0x00027a00ff0a6b82 */ /* 0x000e240000000a00 */
[----:B0-----:R-:W-:-:S05]  /*64f0*/  @P6 IMAD.HI.U32 R10, R7, R10, RZ ;  /* 0x0000000a070a6227 */ /* 0x001fca00078e00ff */
[----:B------:R-:W-:-:S07]  /*6500*/  @P6 SHF.R.U32.HI R7, RZ, R11, R10 ;  /* 0x0000000bff076219 */ /* 0x000fce000001160a */
.L_x_1256:
[----:B------:R-:W-:Y:S05]  /*6510*/  BSYNC B0 ;  /* 0x0000000000007941 */ /* 0x000fea0003800000 */
.L_x_1254:
[----:B------:R-:W-:-:S05]  /*6520*/  IMAD R7, R7, R8, R0 ;  /* 0x0000000807077224 */ /* 0x000fca00078e0200 */
[----:B------:R-:W-:Y:S02]  /*6530*/  VIADDMNMX R2, R7, R8, R2, PT ;  /* 0x0000000807027246 */ /* 0x000fe40003800102 */
[----:B------:R-:W-:-:S07]  /*6540*/  VIMNMX R20, R20, R7, !PT ;  /* 0x0000000714147248 */ /* 0x000fce0007fe0100 */
.L_x_1253:
[C---:B------:R-:W-:Y:S01]  /*6550*/  ISETP.GT.AND P1, PT, R20.reuse, 0x1, !P1 ;  /* 0x000000011400780c */ /* 0x040fe20004f24270 */
[----:B------:R-:W0:Y:S01]  /*6560*/  LDC R8, c[0x0][0x988] ;  /* 0x00026200ff087b82 */ /* 0x000e220000000800 */
        /* <DEDUP_REMOVED lines=64> */
[----:B------:R-:W-:-:S02]  /*6970*/  ISETP.NE.AND P2, PT, R154, RZ, PT ;  /* 0x000000ff9a00720c */ /* 0x000fc40003f45270 */
[----:B------:R-:W-:Y:S02]  /*6980*/  ISETP.GT.AND P1, PT, R20, 0x30, !P1 ;  /* 0x000000301400780c */ /* 0x000fe40004f24270 */
[----:B------:R-:W-:Y:S02]  /*6990*/  FMNMX.FTZ R0, R153, R0, !PT ;  /* 0x0000000099007209 */ /* 0x000fe40007810000 */
[----:B------:R-:W-:Y:S02]  /*69a0*/  ISETP.LT.OR P1, PT, R2, 0x31, P1 ;  /* 0x000000310200780c */ /* 0x000fe40000f21670 */
[----:B------:R-:W-:Y:S02]  /*69b0*/  FMNMX.FTZ R10, R133, R0, !PT ;  /* 0x00000000850a7209 */ /* 0x000fe40007810000 */
[----:B------:R-:W-:Y:S02]  /*69c0*/  FSEL R211, R114, -INF , !P1 ;  /* 0xff80000072d37808 */ /* 0x000fe40004800000 */
[----:B------:R-:W-:Y:S01]  /*69d0*/  ISETP.NE.AND P1, PT, R112, RZ, PT ;  /* 0x000000ff7000720c */ /* 0x000fe20003f25270 */
[----:B------:R-:W1:Y:S01]  /*69e0*/  SHFL.BFLY PT, R7, R10, 0x2, 0x1f ;  /* 0x0c401f000a077f89 */ /* 0x000e6200000e0000 */
[----:B------:R-:W-:-:S02]  /*69f0*/  ISETP.NE.AND P6, PT, R156, RZ, PT ;  /* 0x000000ff9c00720c */ /* 0x000fc40003fc5270 */
[C---:B------:R-:W-:Y:S02]  /*6a00*/  ISETP.GT.AND P1, PT, R20.reuse, 0x31, !P1 ;  /* 0x000000311400780c */ /* 0x040fe40004f24270 */
[----:B------:R-:W-:Y:S02]  /*6a10*/  ISETP.GT.AND P3, PT, R20, 0x50, !P3 ;  /* 0x000000501400780c */ /* 0x000fe40005f64270 */
[----:B------:R-:W-:Y:S02]  /*6a20*/  ISETP.LT.OR P1, PT, R2, 0x32, P1 ;  /* 0x000000320200780c */ /* 0x000fe40000f21670 */
[----:B------:R-:W-:Y:S02]  /*6a30*/  ISETP.GT.AND P4, PT, R20, 0x51, !P4 ;  /* 0x000000511400780c */ /* 0x000fe40006784270 */
[----:B------:R-:W-:Y:S02]  /*6a40*/  FSEL R115, R115, -INF , !P1 ;  /* 0xff80000073737808 */ /* 0x000fe40004800000 */
[----:B------:R-:W-:-:S02]  /*6a50*/  ISETP.NE.AND P1, PT, R146, RZ, PT ;  /* 0x000000ff9200720c */ /* 0x000fc40003f25270 */
[----:B------:R-:W-:Y:S02]  /*6a60*/  ISETP.LT.OR P3, PT, R2, 0x51, P3 ;  /* 0x000000510200780c */ /* 0x000fe40001f61670 */
[C---:B------:R-:W-:Y:S02]  /*6a70*/  ISETP.GT.AND P1, PT, R20.reuse, 0x38, !P1 ;  /* 0x000000381400780c */ /* 0x040fe40004f24270 */
[----:B------:R-:W-:Y:S02]  /*6a80*/  ISETP.GT.AND P5, PT, R20, 0x58, !P5 ;  /* 0x000000581400780c */ /* 0x000fe40006fa4270 */
[C---:B------:R-:W-:Y:S02]  /*6a90*/  ISETP.LT.OR P1, PT, R2.reuse, 0x39, P1 ;  /* 0x000000390200780c */ /* 0x040fe40000f21670 */
[----:B------:R-:W-:Y:S02]  /*6aa0*/  ISETP.LT.OR P4, PT, R2, 0x52, P4 ;  /* 0x000000520200780c */ /* 0x000fe40002781670 */
[----:B------:R-:W-:-:S02]  /*6ab0*/  FSEL R213, R118, -INF , !P1 ;  /* 0xff80000076d57808 */ /* 0x000fc40004800000 */
[----:B------:R-:W-:Y:S02]  /*6ac0*/  ISETP.NE.AND P1, PT, R116, RZ, PT ;  /* 0x000000ff7400720c */ /* 0x000fe40003f25270 */
[----:B-1----:R-:W-:Y:S02]  /*6ad0*/  FMNMX.FTZ R94, R10, R7, !PT ;  /* 0x000000070a5e7209 */ /* 0x002fe40007810000 */
[----:B------:R-:W-:Y:S02]  /*6ae0*/  ISETP.GT.AND P1, PT, R20, 0x39, !P1 ;  /* 0x000000391400780c */ /* 0x000fe40004f24270 */
[C---:B------:R-:W-:Y:S01]  /*6af0*/  ISETP.LT.OR P5, PT, R2.reuse, 0x59, P5 ;  /* 0x000000590200780c */ /* 0x040fe20002fa1670 */
[----:B------:R-:W1:Y:S01]  /*6b00*/  SHFL.BFLY PT, R7, R94, 0x1, 0x1f ;  /* 0x0c201f005e077f89 */ /* 0x000e6200000e0000 */
[----:B------:R-:W-:Y:S02]  /*6b10*/  ISETP.LT.OR P1, PT, R2, 0x3a, P1 ;  /* 0x0000003a0200780c */ /* 0x000fe40000f21670 */
[----:B------:R-:W-:-:S02]  /*6b20*/  FSEL R131, R131, -INF , !P4 ;  /* 0xff80000083837808 */ /* 0x000fc40006000000 */
[----:B------:R-:W-:Y:S02]  /*6b30*/  FSEL R119, R119, -INF , !P1 ;  /* 0xff80000077777808 */ /* 0x000fe40004800000 */
[----:B------:R-:W-:-:S04]  /*6b40*/  ISETP.NE.AND P1, PT, R148, RZ, PT ;  /* 0x000000ff9400720c */ /* 0x000fc80003f25270 */
        /* <DEDUP_REMOVED lines=8> */
[----:B------:R-:W-:Y:S01]  /*6bd0*/  ISETP.GT.AND P1, PT, R20, 0x48, !P6 ;  /* 0x000000481400780c */ /* 0x000fe20007724270 */
[----:B0-----:R-:W-:Y:S01]  /*6be0*/  FMUL.FTZ R0, R7, R8 ;  /* 0x0000000807007220 */ /* 0x001fe20000410000 */
[----:B------:R-:W-:Y:S02]  /*6bf0*/  ISETP.NE.AND P6, PT, R120, RZ, PT ;  /* 0x000000ff7800720c */ /* 0x000fe40003fc5270 */
[----:B------:R-:W-:Y:S02]  /*6c00*/  ISETP.LT.OR P1, PT, R2, 0x49, P1 ;  /* 0x000000490200780c */ /* 0x000fe40000f21670 */
[----:B------:R-:W-:Y:S02]  /*6c10*/  ISETP.GT.AND P2, PT, R20, 0x49, !P2 ;  /* 0x000000491400780c */ /* 0x000fe40005744270 */
[----:B------:R-:W-:Y:S02]  /*6c20*/  FSEL R217, R126, -INF , !P1 ;  /* 0xff8000007ed97808 */ /* 0x000fe40004800000 */
[----:B------:R-:W-:-:S02]  /*6c30*/  ISETP.GT.AND P1, PT, R20, RZ, !P6 ;  /* 0x000000ff1400720c */ /* 0x000fc40007724270 */
[C---:B------:R-:W-:Y:S02]  /*6c40*/  ISETP.LT.OR P2, PT, R2.reuse, 0x4a, P2 ;  /* 0x0000004a0200780c */ /* 0x040fe40001741670 */
[----:B------:R-:W-:Y:S02]  /*6c50*/  ISETP.LT.OR P1, PT, R2, 0x1, P1 ;  /* 0x000000010200780c */ /* 0x000fe40000f21670 */
[----:B------:R-:W-:Y:S02]  /*6c60*/  FSEL R127, R127, -INF , !P2 ;  /* 0xff8000007f7f7808 */ /* 0x000fe40005000000 */
[----:B------:R-:W-:Y:S02]  /*6c70*/  FSEL R90, R90, -INF , !P1 ;  /* 0xff8000005a5a7808 */ /* 0x000fe40004800000 */
[----:B------:R-:W-:Y:S02]  /*6c80*/  FSETP.NEU.FTZ.AND P1, PT, R7, -INF , PT ;  /* 0xff8000000700780b */ /* 0x000fe40003f3d000 */
[----:B------:R-:W-:-:S02]  /*6c90*/  FMNMX.FTZ R10, R90, R13, !PT ;  /* 0x0000000d5a0a7209 */ /* 0x000fc40007810000 */
[----:B------:R-:W-:Y:S02]  /*6ca0*/  FSEL R0, R0, RZ, P1 ;  /* 0x000000ff00007208 */ /* 0x000fe40000800000 */
[----:B------:R-:W-:Y:S02]  /*6cb0*/  FMNMX.FTZ R10, R91, R10, !PT ;  /* 0x0000000a5b0a7209 */ /* 0x000fe40007810000 */
[----:B------:R-:W-:Y:S01]  /*6cc0*/  ISETP.NE.AND P6, PT, R88, RZ, PT ;  /* 0x000000ff5800720c */ /* 0x000fe20003fc5270 */
[--C-:B------:R-:W-:Y:S01]  /*6cd0*/  FFMA.FTZ R152, R21, R8, -R0.reuse ;  /* 0x0000000815987223 */ /* 0x100fe20000010800 */
[----:B------:R-:W-:Y:S01]  /*6ce0*/  FMNMX.FTZ R10, R11, R10, !PT ;  /* 0x0000000a0b0a7209 */ /* 0x000fe20007810000 */
[-CC-:B------:R-:W-:Y:S01]  /*6cf0*/  FFMA.FTZ R21, R97, R8.reuse, -R0.reuse ;  /* 0x0000000861157223 */ /* 0x180fe20000010800 */
[----:B------:R-:W-:Y:S01]  /*6d00*/  FSEL R97, R130, -INF , !P3 ;  /* 0xff80000082617808 */ /* 0x000fe20005800000 */
[--C-:B------:R-:W-:Y:S01]  /*6d10*/  FFMA.FTZ R154, R137, R8, -R0.reuse ;  /* 0x00000008899a7223 */ /* 0x100fe20000010800 */
[----:B------:R-:W-:Y:S01]  /*6d20*/  FMNMX.FTZ R10, R95, R10, !PT ;  /* 0x0000000a5f0a7209 */ /* 0x000fe20007810000 */
[-CC-:B------:R-:W-:Y:S01]  /*6d30*/  FFMA.FTZ R148, R139, R8.reuse, -R0.reuse ;  /* 0x000000088b947223 */ /* 0x180fe20000010800 */
        /* <DEDUP_REMOVED lines=23> */
[-CC-:B------:R-:W-:Y:S01]  /*6eb0*/  FFMA.FTZ R219, R219, R8.reuse, -R0.reuse ;  /* 0x00000008dbdb7223 */ /* 0x180fe20000010800 */
[-CC-:B------:R-:W-:Y:S01]  /*6ec0*/  FFMA.FTZ R150, R141, R8.reuse, -R0.reuse ;  /* 0x000000088d967223 */ /* 0x180fe20000010800 */
[--C-:B------:R-:W-:Y:S01]  /*6ed0*/  FFMA.FTZ R144, R143, R8, -R0.reuse ;  /* 0x000000088f907223 */ /* 0x100fe20000010800 */
[----:B------:R-:W-:Y:S01]  /*6ee0*/  FMNMX.FTZ R10, R209, R10, !PT ;  /* 0x0000000ad10a7209 */ /* 0x000fe20007810000 */
[-CC-:B------:R-:W-:Y:S01]  /*6ef0*/  FFMA.FTZ R146, R145, R8.reuse, -R0.reuse ;  /* 0x0000000891927223 */ /* 0x180fe20000010800 */
[-CC-:B------:R-:W-:Y:S01]  /*6f00*/  FFMA.FTZ R140, R147, R8.reuse, -R0.reuse ;  /* 0x00000008938c7223 */ /* 0x180fe20000010800 */
[--C-:B------:R-:W-:Y:S01]  /*6f10*/  FFMA.FTZ R142, R149, R8, -R0.reuse ;  /* 0x00000008958e7223 */ /* 0x100fe20000010800 */
[----:B------:R-:W-:Y:S01]  /*6f20*/  FMNMX.FTZ R10, R111, R10, !PT ;  /* 0x0000000a6f0a7209 */ /* 0x000fe20007810000 */
[-CC-:B------:R-:W-:Y:S01]  /*6f30*/  FFMA.FTZ R136, R151, R8.reuse, -R0.reuse ;  /* 0x0000000897887223 */ /* 0x180fe20000010800 */
[-CC-:B------:R-:W-:Y:S01]  /*6f40*/  FFMA.FTZ R138, R153, R8.reuse, -R0.reuse ;  /* 0x00000008998a7223 */ /* 0x180fe20000010800 */
[----:B------:R-:W-:Y:S01]  /*6f50*/  FFMA.FTZ R125, R133, R8, -R0 ;  /* 0x00000008857d7223 */ /* 0x000fe20000010800 */
[----:B------:R-:W-:Y:S01]  /*6f60*/  FMNMX.FTZ R10, R211, R10, !PT ;  /* 0x0000000ad30a7209 */ /* 0x000fe20007810000 */
[----:B------:R-:W-:Y:S01]  /*6f70*/  FMUL.FTZ R0, R129, R8 ;  /* 0x0000000881007220 */ /* 0x000fe20000410000 */
[----:B------:R-:W-:Y:S02]  /*6f80*/  MUFU.EX2 R219, R219 ;  /* 0x000000db00db7308 */ /* 0x000fe40000000800 */
[----:B------:R-:W-:-:S04]  /*6f90*/  FMNMX.FTZ R10, R115, R10, !PT ;  /* 0x0000000a730a7209 */ /* 0x000fc80007810000 */
[----:B------:R-:W-:Y:S02]  /*6fa0*/  FMNMX.FTZ R10, R213, R10, !PT ;  /* 0x0000000ad50a7209 */ /* 0x000fe40007810000 */
[----:B------:R-:W0:Y:S02]  /*6fb0*/  MUFU.EX2 R0, R0 ;  /* 0x0000000000007308 */ /* 0x000e240000000800 */
[----:B------:R-:W-:-:S04]  /*6fc0*/  FMNMX.FTZ R10, R119, R10, !PT ;  /* 0x0000000a770a7209 */ /* 0x000fc80007810000 */
[----:B------:R-:W-:Y:S02]  /*6fd0*/  FMNMX.FTZ R10, R215, R10, !PT ;  /* 0x0000000ad70a7209 */ /* 0x000fe40007810000 */
[----:B------:R-:W1:Y:S02]  /*6fe0*/  MUFU.EX2 R156, R156 ;  /* 0x0000009c009c7308 */ /* 0x000e640000000800 */
[----:B------:R-:W-:-:S04]  /*6ff0*/  FMNMX.FTZ R10, R123, R10, !PT ;  /* 0x0000000a7b0a7209 */ /* 0x000fc80007810000 */
[----:B------:R-:W-:Y:S02]  /*7000*/  FMNMX.FTZ R10, R217, R10, !PT ;  /* 0x0000000ad90a7209 */ /* 0x000fe40007810000 */
[----:B------:R-:W2:Y:S02]  /*7010*/  MUFU.EX2 R158, R158 ;  /* 0x0000009e009e7308 */ /* 0x000ea40000000800 */
[----:B------:R-:W-:-:S04]  /*7020*/  FMNMX.FTZ R10, R127, R10, !PT ;  /* 0x0000000a7f0a7209 */ /* 0x000fc80007810000 */
[----:B------:R-:W-:Y:S02]  /*7030*/  FMNMX.FTZ R10, R97, R10, !PT ;  /* 0x0000000a610a7209 */ /* 0x000fe40007810000 */
[----:B------:R-:W3:Y:S02]  /*7040*/  MUFU.EX2 R89, R89 ;  /* 0x0000005900597308 */ /* 0x000ee40000000800 */
[----:B------:R-:W-:-:S04]  /*7050*/  FMNMX.FTZ R10, R131, R10, !PT ;  /* 0x0000000a830a7209 */ /* 0x000fc80007810000 */
[----:B------:R-:W-:Y:S02]  /*7060*/  FMNMX.FTZ R10, R137, R10, !PT ;  /* 0x0000000a890a7209 */ /* 0x000fe40007810000 */
[----:B------:R-:W4:Y:S02]  /*7070*/  MUFU.EX2 R152, R152 ;  /* 0x0000009800987308 */ /* 0x000f240000000800 */
[----:B------:R-:W-:-:S05]  /*7080*/  FMNMX.FTZ R10, R135, R10, !PT ;  /* 0x0000000a870a7209 */ /* 0x000fca0007810000 */
[----:B------:R-:W5:Y:S01]  /*7090*/  SHFL.BFLY PT, R139, R10, 0x2, 0x1f ;  /* 0x0c401f000a8b7f89 */ /* 0x000f6200000e0000 */
[----:B------:R-:W-:Y:S08]  /*70a0*/  MUFU.EX2 R21, R21 ;  /* 0x0000001500157308 */ /* 0x000ff00000000800 */
[----:B------:R-:W-:Y:S08]  /*70b0*/  MUFU.EX2 R154, R154 ;  /* 0x0000009a009a7308 */ /* 0x000ff00000000800 */
[----:B------:R-:W-:Y:S01]  /*70c0*/  MUFU.EX2 R15, R15 ;  /* 0x0000000f000f7308 */ /* 0x000fe20000000800 */
[----:B-----5:R-:W-:-:S07]  /*70d0*/  FMNMX.FTZ R139, R10, R139, !PT ;  /* 0x0000008b0a8b7209 */ /* 0x020fce0007810000 */
[----:B------:R-:W-:Y:S01]  /*70e0*/  MUFU.EX2 R148, R148 ;  /* 0x0000009400947308 */ /* 0x000fe20000000800 */
[----:B------:R-:W5:Y:S07]  /*70f0*/  SHFL.BFLY PT, R10, R139, 0x1, 0x1f ;  /* 0x0c201f008b0a7f89 */ /* 0x000f6e00000e0000 */
[----:B------:R-:W-:Y:S08]  /*7100*/  MUFU.EX2 R93, R93 ;  /* 0x0000005d005d7308 */ /* 0x000ff00000000800 */
[----:B------:R-:W-:Y:S08]  /*7110*/  MUFU.EX2 R150, R150 ;  /* 0x0000009600967308 */ /* 0x000ff00000000800 */
[----:B------:R-:W-:Y:S01]  /*7120*/  MUFU.EX2 R101, R101 ;  /* 0x0000006500657308 */ /* 0x000fe20000000800 */
[----:B-----5:R-:W-:-:S04]  /*7130*/  FMNMX.FTZ R10, R139, R10, !PT ;  /* 0x0000000a8b0a7209 */ /* 0x020fc80007810000 */
[C---:B------:R-:W-:Y:S01]  /*7140*/  FSETP.NEU.FTZ.AND P1, PT, R10.reuse, -INF , PT ;  /* 0xff8000000a00780b */ /* 0x040fe20003f3d000 */
[C---:B------:R-:W-:Y:S02]  /*7150*/  FMUL.FTZ R12, R10.reuse, R8 ;  /* 0x000000080a0c7220 */ /* 0x040fe40000410000 */
[----:B------:R-:W-:Y:S01]  /*7160*/  MUFU.EX2 R144, R144 ;  /* 0x0000009000907308 */ /* 0x000fe20000000800 */
[----:B------:R-:W-:Y:S02]  /*7170*/  FSEL R2, R10, RZ, P1 ;  /* 0x000000ff0a027208 */ /* 0x000fe40000800000 */
[----:B------:R-:W-:-:S03]  /*7180*/  FSEL R12, R12, RZ, P1 ;  /* 0x000000ff0c0c7208 */ /* 0x000fc60000800000 */
[----:B------:R-:W-:Y:S02]  /*7190*/  FADD.FTZ R13, -R2, R13 ;  /* 0x0000000d020d7221 */ /* 0x000fe40000010100 */
[----:B------:R-:W-:Y:S01]  /*71a0*/  MUFU.EX2 R105, R105 ;  /* 0x0000006900697308 */ /* 0x000fe20000000800 */
[-CC-:B------:R-:W-:Y:S01]  /*71b0*/  FFMA.FTZ R129, R90, R8.reuse, -R12.reuse ;  /* 0x000000085a817223 */ /* 0x180fe2000001080c */
[-CC-:B------:R-:W-:Y:S01]  /*71c0*/  FFMA.FTZ R20, R91, R8.reuse, -R12.reuse ;  /* 0x000000085b147223 */ /* 0x180fe2000001080c */
[-C--:B------:R-:W-:Y:S01]  /*71d0*/  FMUL.FTZ R13, R13, R8.reuse ;  /* 0x000000080d0d7220 */ /* 0x080fe20000410000 */
[-CC-:B------:R-:W-:Y:S01]  /*71e0*/  FFMA.FTZ R11, R11, R8.reuse, -R12.reuse ;  /* 0x000000080b0b7223 */ /* 0x180fe2000001080c */
[-CC-:B------:R-:W-:Y:S01]  /*71f0*/  FFMA.FTZ R88, R95, R8.reuse, -R12.reuse ;  /* 0x000000085f587223 */ /* 0x180fe2000001080c */
[-CC-:B------:R-:W-:Y:S01]  /*7200*/  FFMA.FTZ R153, R155, R8.reuse, -R12.reuse ;  /* 0x000000089b997223 */ /* 0x180fe2000001080c */
[--C-:B------:R-:W-:Y:S01]  /*7210*/  FFMA.FTZ R90, R99, R8, -R12.reuse ;  /* 0x00000008635a7223 */ /* 0x100fe2000001080c */
[----:B------:R-:W-:Y:S01]  /*7220*/  MUFU.EX2 R129, R129 ;  /* 0x0000008100817308 */ /* 0x000fe20000000800 */
[----:B0-----:R-:W-:Y:S01]  /*7230*/  FFMA.FTZ R91, R0, R6, R219 ;  /* 0x00000006005b7223 */ /* 0x001fe200000100db */
[-CC-:B------:R-:W-:Y:S01]  /*7240*/  FFMA.FTZ R155, R157, R8.reuse, -R12.reuse ;  /* 0x000000089d9b7223 */ /* 0x180fe2000001080c */
[-CC-:B------:R-:W-:Y:S01]  /*7250*/  FFMA.FTZ R92, R103, R8.reuse, -R12.reuse ;  /* 0x00000008675c7223 */ /* 0x180fe2000001080c */
[-CC-:B------:R-:W-:Y:S01]  /*7260*/  FFMA.FTZ R149, R159, R8.reuse, -R12.reuse ;  /* 0x000000089f957223 */ /* 0x180fe2000001080c */
[----:B-1----:R-:W-:Y:S01]  /*7270*/  FADD.FTZ R91, R156, R91 ;  /* 0x0000005b9c5b7221 */ /* 0x002fe20000010000 */
[-CC-:B------:R-:W-:Y:S01]  /*7280*/  FFMA.FTZ R94, R107, R8.reuse, -R12.reuse ;  /* 0x000000086b5e7223 */ /* 0x180fe2000001080c */
[-CC-:B------:R-:W-:Y:S01]  /*7290*/  FFMA.FTZ R151, R209, R8.reuse, -R12.reuse ;  /* 0x00000008d1977223 */ /* 0x180fe2000001080c */
[----:B------:R3:W0:Y:S01]  /*72a0*/  MUFU.EX2 R2, R13 ;  /* 0x0000000d00027308 */ /* 0x0006220000000800 */
[----:B--2---:R-:W-:Y:S01]  /*72b0*/  FADD.FTZ R102, R158, R91 ;  /* 0x0000005b9e667221 */ /* 0x004fe20000010000 */
[-CC-:B------:R-:W-:Y:S01]  /*72c0*/  FFMA.FTZ R96, R111, R8.reuse, -R12.reuse ;  /* 0x000000086f607223 */ /* 0x180fe2000001080c */
[-CC-:B------:R-:W-:Y:S01]  /*72d0*/  FFMA.FTZ R145, R211, R8.reuse, -R12.reuse ;  /* 0x00000008d3917223 */ /* 0x180fe2000001080c */
[-CC-:B------:R-:W-:Y:S01]  /*72e0*/  FFMA.FTZ R98, R115, R8.reuse, -R12.reuse ;  /* 0x0000000873627223 */ /* 0x180fe2000001080c */
[-CC-:B------:R-:W-:Y:S01]  /*72f0*/  FFMA.FTZ R147, R213, R8.reuse, -R12.reuse ;  /* 0x00000008d5937223 */ /* 0x180fe2000001080c */
[-CC-:B------:R-:W-:Y:S01]  /*7300*/  FFMA.FTZ R100, R119, R8.reuse, -R12.reuse ;  /* 0x0000000877647223 */ /* 0x180fe2000001080c */
[-C--:B------:R-:W-:Y:S01]  /*7310*/  FFMA.FTZ R141, R215, R8.reuse, -R12 ;  /* 0x00000008d78d7223 */ /* 0x080fe2000001080c */
[----:B------:R-:W1:Y:S01]  /*7320*/  MUFU.EX2 R20, R20 ;  /* 0x0000001400147308 */ /* 0x000e620000000800 */
[----:B---3--:R-:W-:Y:S01]  /*7330*/  FADD.FTZ R13, R89, R102 ;  /* 0x00000066590d7221 */ /* 0x008fe20000010000 */
[-CC-:B------:R-:W-:Y:S01]  /*7340*/  FFMA.FTZ R143, R217, R8.reuse, -R12.reuse ;  /* 0x00000008d98f7223 */ /* 0x180fe2000001080c */
[-CC-:B------:R-:W-:Y:S01]  /*7350*/  FFMA.FTZ R97, R97, R8.reuse, -R12.reuse ;  /* 0x0000000861617223 */ /* 0x180fe2000001080c */
[-CC-:B------:R-:W-:Y:S01]  /*7360*/  FFMA.FTZ R131, R131, R8.reuse, -R12.reuse ;  /* 0x0000000883837223 */ /* 0x180fe2000001080c */
[----:B----4-:R-:W-:Y:S01]  /*7370*/  FADD.FTZ R102, R152, R13 ;  /* 0x0000000d98667221 */ /* 0x010fe20000010000 */
[----:B------:R-:W-:-:S02]  /*7380*/  FFMA.FTZ R137, R137, R8, -R12 ;  /* 0x0000000889897223 */ /* 0x000fc4000001080c */
[----:B------:R-:W2:Y:S01]  /*7390*/  MUFU.EX2 R11, R11 ;  /* 0x0000000b000b7308 */ /* 0x000ea20000000800 */
[----:B0-----:R-:W-:Y:S01]  /*73a0*/  FFMA.FTZ R3, R2, R3, R129 ;  /* 0x0000000302037223 */ /* 0x001fe20000010081 */
[----:B------:R-:W-:Y:S01]  /*73b0*/  FADD.FTZ R13, R21, R102 ;  /* 0x00000066150d7221 */ /* 0x000fe20000010000 */
[----:B------:R-:W-:-:S03]  /*73c0*/  FFMA.FTZ R102, R123, R8, -R12 ;  /* 0x000000087b667223 */ /* 0x000fc6000001080c */
[----:B------:R-:W-:Y:S02]  /*73d0*/  FADD.FTZ R104, R154, R13 ;  /* 0x0000000d9a687221 */ /* 0x000fe40000010000 */
[----:B------:R-:W0:Y:S01]  /*73e0*/  MUFU.EX2 R88, R88 ;  /* 0x0000005800587308 */ /* 0x000e220000000800 */
[----:B-1----:R-:W-:Y:S01]  /*73f0*/  FADD.FTZ R6, R20, R3 ;  /* 0x0000000314067221 */ /* 0x002fe20000010000 */
[----:B------:R-:W-:-:S04]  /*7400*/  FADD.FTZ R13, R15, R104 ;  /* 0x000000680f0d7221 */ /* 0x000fc80000010000 */
[----:B------:R-:W-:Y:S02]  /*7410*/  FADD.FTZ R104, R148, R13 ;  /* 0x0000000d94687221 */ /* 0x000fe40000010000 */
[----:B------:R-:W1:Y:S01]  /*7420*/  MUFU.EX2 R153, R153 ;  /* 0x0000009900997308 */ /* 0x000e620000000800 */
[----:B--2---:R-:W-:Y:S01]  /*7430*/  FADD.FTZ R3, R11, R6 ;  /* 0x000000060b037221 */ /* 0x004fe20000010000 */
[----:B------:R-:W-:Y:S01]  /*7440*/  FADD.FTZ R13, R93, R104 ;  /* 0x000000685d0d7221 */ /* 0x000fe20000010000 */
[-CC-:B------:R-:W-:Y:S01]  /*7450*/  FFMA.FTZ R104, R127, R8.reuse, -R12.reuse ;  /* 0x000000087f687223 */ /* 0x180fe2000001080c */
[----:B------:R-:W-:Y:S02]  /*7460*/  FFMA.FTZ R12, R135, R8, -R12 ;  /* 0x00000008870c7223 */ /* 0x000fe4000001080c */
[----:B------:R-:W-:Y:S02]  /*7470*/  FADD.FTZ R106, R150, R13 ;  /* 0x0000000d966a7221 */ /* 0x000fe40000010000 */
[----:B------:R-:W2:Y:S01]  /*7480*/  MUFU.EX2 R90, R90 ;  /* 0x0000005a005a7308 */ /* 0x000ea20000000800 */
[----:B0-----:R-:W-:Y:S01]  /*7490*/  FADD.FTZ R6, R88, R3 ;  /* 0x0000000358067221 */ /* 0x001fe20000010000 */
[----:B------:R-:W-:-:S04]  /*74a0*/  FADD.FTZ R13, R101, R106 ;  /* 0x0000006a650d7221 */ /* 0x000fc80000010000 */
[----:B------:R-:W-:Y:S02]  /*74b0*/  FADD.FTZ R106, R144, R13 ;  /* 0x0000000d906a7221 */ /* 0x000fe40000010000 */
[----:B------:R-:W0:Y:S01]  /*74c0*/  MUFU.EX2 R155, R155 ;  /* 0x0000009b009b7308 */ /* 0x000e220000000800 */
[----:B-1----:R-:W-:Y:S01]  /*74d0*/  FADD.FTZ R3, R153, R6 ;  /* 0x0000000699037221 */ /* 0x002fe20000010000 */
[----:B------:R-:W-:-:S06]  /*74e0*/  FADD.FTZ R13, R105, R106 ;  /* 0x0000006a690d7221 */ /* 0x000fcc0000010000 */
        /* <DEDUP_REMOVED lines=58> */
.L_x_1257:
[----:B------:R-:W0:Y:S01]  /*7890*/  S2UR UR4, SR_CgaCtaId ;  /* 0x00000000000479c3 */ /* 0x000e220000008800 */
[----:B------:R-:W-:Y:S01]  /*78a0*/  UIADD3 UR10, UR10, 0x2a860, URZ ;  /* 0x0002a8600a0a7890 */ /* 0x000fe2000fffe03f */
[----:B------:R-:W-:Y:S01]  /*78b0*/  ISETP.GT.AND P1, PT, R14, UR50, PT ;  /* 0x000000320e007c0c */ /* 0x000fe2000bf24270 */
[----:B------:R-:W-:Y:S01]  /*78c0*/  UMOV UR7, UR38 ;  /* 0x0000002600077c82 */ /* 0x000fe20008000000 */
[----:B------:R-:W-:Y:S01]  /*78d0*/  F2FP.BF16.F32.PACK_AB R139, R12, R110 ;  /* 0x0000006e0c8b723e */ /* 0x000fe200000010ff */
[----:B------:R-:W-:Y:S01]  /*78e0*/  VIADD R14, R14, 0xffffffff ;  /* 0xffffffff0e0e7836 */ /* 0x000fe20000000000 */
        /* <DEDUP_REMOVED lines=10> */
[----:B------:R-:W-:Y:S01]  /*7990*/  F2FP.BF16.F32.PACK_AB R148, R93, R148 ;  /* 0x000000945d94723e */ /* 0x000fe200000010ff */
[----:B0-----:R-:W-:Y:S01]  /*79a0*/  UPRMT UR10, UR4, 0x654, UR10 ;  /* 0x00000654040a7896 */ /* 0x001fe2000800000a */
[----:B------:R-:W-:-:S02]  /*79b0*/  F2FP.BF16.F32.PACK_AB R149, R94, R149 ;  /* 0x000000955e95723e */ /* 0x000fc400000010ff */
[----:B------:R-:W-:Y:S01]  /*79c0*/  UMOV UR4, UR39 ;  /* 0x0000002700047c82 */ /* 0x000fe20008000000 */
[----:B------:R-:W-:Y:S02]  /*79d0*/  F2FP.BF16.F32.PACK_AB R150, R101, R150 ;  /* 0x000000966596723e */ /* 0x000fe400000010ff */
[----:B------:R-:W-:Y:S02]  /*79e0*/  F2FP.BF16.F32.PACK_AB R151, R96, R151 ;  /* 0x000000976097723e */ /* 0x000fe400000010ff */
[----:B------:R-:W-:Y:S01]  /*79f0*/  F2FP.BF16.F32.PACK_AB R144, R105, R144 ;  /* 0x000000906990723e */ /* 0x000fe200000010ff */
[----:B------:R-:W-:Y:S01]  /*7a00*/  SYNCS.ARRIVE.TRANS64.RED.A1T0 RZ, [UR10], RZ ;  /* 0x000000ffffff79a7 */ /* 0x000fe2000810040a */
        /* <DEDUP_REMOVED lines=11> */
.L_x_1239:
[----:B------:R-:W-:Y:S01]  /*7ac0*/  R2UR UR5, R19 ;  /* 0x00000000130572ca */ /* 0x000fe200000e0000 */
[----:B------:R-:W-:Y:S01]  /*7ad0*/  UISETP.NE.AND UP0, UPT, UR61, URZ, UPT ;  /* 0x0000003f3d00728c */ /* 0x000fe2000bf05270 */
[----:B------:R-:W-:Y:S02]  /*7ae0*/  R2UR UR4, R22 ;  /* 0x00000000160472ca */ /* 0x000fe400000e0000 */
[----:B------:R-:W-:-:S03]  /*7af0*/  IADD3 R11, R16, 0x1, -R17 ;  /* 0x00000001100b7810 */ /* 0x000fc60007ffe811 */
[----:B------:R-:W-:Y:S02]  /*7b00*/  PLOP3.LUT P1, PT, PT, PT, UP0, 0x40, 0x0 ;  /* 0x000000000000781c */ /* 0x000fe40003f2e808 */
[----:B------:R-:W-:-:S04]  /*7b10*/  R2UR UR7, R11 ;  /* 0x000000000b0772ca */ /* 0x000fc800000e0000 */
[----:B------:R-:W-:Y:S02]  /*7b20*/  UISETP.NE.AND UP1, UPT, UR5, URZ, UPT ;  /* 0x0000003f0500728c */ /* 0x000fe4000bf25270 */
[----:B------:R-:W-:-:S09]  /*7b30*/  UIADD3 UR6, UR4, 0x7f, URZ ;  /* 0x0000007f04067890 */ /* 0x000fd2000fffe03f */
[----:B------:R-:W-:Y:S01]  /*7b40*/  @UP1 ULDC UR4, c[0x0][0x44c] ;  /* 0x0001130000041ab9 */ /* 0x000fe20000000800 */
[----:B------:R-:W-:Y:S01]  /*7b50*/  @UP1 ULDC UR10, c[0x0][0x450] ;  /* 0x00011400000a1ab9 */ /* 0x000fe20000000800 */
[----:B------:R-:W-:-:S04]  /*7b60*/  UIMAD.WIDE.U32 UR4, UR6, UR4, URZ ;  /* 0x00000004060472a5 */ /* 0x000fc8000f8e003f */
[----:B------:R-:W-:-:S04]  /*7b70*/  @UP1 USHF.R.U32.HI UR6, URZ, UR10, UR5 ;  /* 0x0000000a3f061299 */ /* 0x000fc80008011605 */
[----:B------:R-:W-:-:S04]  /*7b80*/  UIADD3 UR6, UR7, UR6, URZ ;  /* 0x0000000607067290 */ /* 0x000fc8000fffe03f */
[----:B------:R-:W-:Y:S01]  /*7b90*/  UIADD3 UR11, UR6, -UR11, URZ ;  /* 0x8000000b060b7290 */ /* 0x000fe2000fffe03f */
[----:B------:R-:W-:Y:S11]  /*7ba0*/  @P1 BRA `(.L_x_1259) ;  /* 0x0000000000501947 */ /* 0x000ff60003800000 */
[----:B------:R-:W-:Y:S02]  /*7bb0*/  UMOV UR10, UR6 ;  /* 0x00000006000a7c82 */ /* 0x000fe40008000000 */
[----:B------:R-:W-:-:S06]  /*7bc0*/  UISETP.GT.AND UP0, UPT, UR10, -0x1, UPT ;  /* 0xffffffff0a00788c */ /* 0x000fcc000bf04270 */
[----:B------:R-:W-:-:S13]  /*7bd0*/  PLOP3.LUT P1, PT, PT, PT, UP0, 0x80, 0x0 ;  /* 0x000000000000781c */ /* 0x000fda0003f2f008 */
[----:B------:R-:W-:Y:S05]  /*7be0*/  @P1 BRA `(.L_x_1260) ;  /* 0x0000000000201947 */ /* 0x000fea0003800000 */
[----:B------:R-:W-:Y:S01]  /*7bf0*/  ULDC UR14, c[0x0][0x9e4] ;  /* 0x00027900000e7ab9 */ /* 0x000fe20000000800 */
[----:B------:R-:W-:Y:S02]  /*7c00*/  ULOP3.LUT UR10, URZ, UR10, URZ, 0x33, !UPT ;  /* 0x0000000a3f0a7292 */ /* 0x000fe4000f8e333f */
[----:B------:R-:W-:-:S11]  /*7c10*/  UISETP.NE.AND UP0, UPT, UR14, 0x1, UPT ;  /* 0x000000010e00788c */ /* 0x000fd6000bf05270 */
[----:B------:R-:W-:Y:S02]  /*7c20*/  @UP0 ULDC.64 UR4, c[0x0][0x9e8] ;  /* 0x00027a0000040ab9 */ /* 0x000fe40000000a00 */
[----:B------:R-:W-:-:S04]  /*7c30*/  UIMAD.WIDE.U32 UR6, UR10, UR4, URZ ;  /* 0x000000040a0672a5 */ /* 0x000fc8000f8e003f */
[----:B------:R-:W-:-:S04]  /*7c40*/  @UP0 USHF.R.U32.HI UR10, URZ, UR5, UR7 ;  /* 0x000000053f0a0299 */ /* 0x000fc80008011607 */
[----:B------:R-:W-:Y:S01]  /*7c50*/  ULOP3.LUT UR10, URZ, UR10, URZ, 0x33, !UPT ;  /* 0x0000000a3f0a7292 */ /* 0x000fe2000f8e333f */
[----:B------:R-:W-:Y:S11]  /*7c60*/  BRA `(.L_x_1261) ;  /* 0x0000000000147947 */ /* 0x000ff60003800000 */
.L_x_1260:
[----:B------:R-:W-:Y:S02]  /*7c70*/  ULDC UR14, c[0x0][0x9e4] ;  /* 0x00027900000e7ab9 */ /* 0x000fe40000000800 */
[----:B------:R-:W-:-:S11]  /*7c80*/  UISETP.NE.AND UP0, UPT, UR14, 0x1, UPT ;  /* 0x000000010e00788c */ /* 0x000fd6000bf05270 */
[----:B------:R-:W-:Y:S02]  /*7c90*/  @UP0 ULDC.64 UR4, c[0x0][0x9e8] ;  /* 0x00027a0000040ab9 */ /* 0x000fe40000000a00 */
[----:B------:R-:W-:-:S04]  /*7ca0*/  UIMAD.WIDE.U32 UR6, UR10, UR4, URZ ;  /* 0x000000040a0672a5 */ /* 0x000fc8000f8e003f */
[----:B------:R-:W-:-:S12]  /*7cb0*/  @UP0 USHF.R.U32.HI UR10, URZ, UR5, UR7 ;  /* 0x000000053f0a0299 */ /* 0x000fd80008011607 */
.L_x_1261:
[----:B------:R-:W-:-:S04]  /*7cc0*/  UIMAD UR10, UR10, UR14, URZ ;  /* 0x0000000e0a0a72a4 */ /* 0x000fc8000f8e023f */
[----:B------:R-:W-:-:S04]  /*7cd0*/  UISETP.LT.AND UP0, UPT, UR11, UR10, UPT ;  /* 0x0000000a0b00728c */ /* 0x000fc8000bf01270 */
[----:B------:R-:W-:-:S12]  /*7ce0*/  USEL UR11, UR11, UR10, !UP0 ;  /* 0x0000000a0b0b7287 */ /* 0x000fd8000c000000 */
.L_x_1259:
[----:B------:R-:W-:Y:S01]  /*7cf0*/  UIADD3 UR4, UR11, 0x5f, URZ ;  /* 0x0000005f0b047890 */ /* 0x000fe2000fffe03f */
[----:B------:R-:W-:-:S03]  /*7d00*/  R2UR UR6, R161 ;  /* 0x00000000a10672ca */ /* 0x000fc600000e0000 */
[----:B------:R-:W-:-:S04]  /*7d10*/  UIMAD.WIDE UR4, UR4, 0x2aaaaaab, URZ ;  /* 0x2aaaaaab040478a5 */ /* 0x000fc8000f8e023f */
[----:B------:R-:W-:-:S04]  /*7d20*/  USHF.R.U32.HI UR4, URZ, 0x1f, UR5 ;  /* 0x0000001f3f047899 */ /* 0x000fc80008011605 */
[----:B------:R-:W-:-:S04]  /*7d30*/  ULEA.HI.SX32 UR4, UR5, UR4, 0x1c ;  /* 0x0000000405047291 */ /* 0x000fc8000f8fe23f */
[----:B------:R-:W-:-:S04]  /*7d40*/  UISETP.LT.AND UP0, UPT, UR6, UR4, UPT ;  /* 0x000000040600728c */ /* 0x000fc8000bf01270 */
[----:B------:R-:W-:-:S06]  /*7d50*/  USEL UR50, UR6, UR4, !UP0 ;  /* 0x0000000406327287 */ /* 0x000fcc000c000000 */
[----:B------:R-:W-:-:S13]  /*7d60*/  ISETP.GE.AND P1, PT, R14, UR50, PT ;  /* 0x000000320e007c0c */ /* 0x000fda000bf26270 */
[----:B------:R-:W-:Y:S05]  /*7d70*/  @!P1 BRA `(.L_x_1262) ;  /* 0x0000001c00149947 */ /* 0x000fea0003800000 */
[----:B------:R-:W-:Y:S01]  /*7d80*/  IMAD.MOV.U32 R13, RZ, RZ, R10 ;  /* 0x000000ffff0d7224 */ /* 0x000fe200078e000a */
[----:B------:R-:W-:Y:S01]  /*7d90*/  UMOV UR7, UR38 ;  /* 0x0000002600077c82 */ /* 0x000fe20008000000 */
[----:B------:R-:W-:Y:S01]  /*7da0*/  IMAD.MOV.U32 R11, RZ, RZ, R7 ;  /* 0x000000ffff0b7224 */ /* 0x000fe200078e0007 */
[----:B------:R-:W-:-:S06]  /*7db0*/  UMOV UR4, UR39 ;  /* 0x0000002700047c82 */ /* 0x000fcc0008000000 */
.L_x_1273:
[----:B------:R-:W-:-:S04]  /*7dc0*/  UISETP.NE.AND UP0, UPT, UR4, 0x1, UPT ;  /* 0x000000010400788c */ /* 0x000fc8000bf05270 */
[----:B------:R-:W-:-:S04]  /*7dd0*/  USEL UR38, URZ, 0x1, UP0 ;  /* 0x000000013f267887 */ /* 0x000fc80008000000 */
[----:B------:R-:W-:Y:S01]  /*7de0*/  ULOP3.LUT UR38, UR7, UR38, URZ, 0x3c, !UPT ;  /* 0x0000002607267292 */ /* 0x000fe2000f8e3c3f */
[----:B------:R-:W-:Y:S11]  /*7df0*/  @!P0 BRA `(.L_x_1263) ;  /* 0x0000000000048947 */ /* 0x000ff60003800000 */
[----:B------:R-:W-:Y:S01]  /*7e00*/  BPT.TRAP 0x1 ;  /* 0x000000040000795c */ /* 0x000fe20000300000 */
.L_x_1263:
        /* <DEDUP_REMOVED lines=9> */
.L_x_1264:
[----:B-1----:R-:W-:Y:S05]  /*7ea0*/  @P1 BRA `(.L_x_1265) ;  /* 0x0000000000081947 */ /* 0x002fea0003800000 */
[----:B------:R-:W1:Y:S02]  /*7eb0*/  SYNCS.PHASECHK.TRANS64.TRYWAIT P1, [UR5+0x2a830], R7 ;  /* 0x02a83007ff0075a7 */ /* 0x000e640008020145 */
[----:B-1----:R-:W-:Y:S05]  /*7ec0*/  @!P1 BRA `(.L_x_1266) ;  /* 0x000000ec00b89947 */ /* 0x002fea0003800000 */
.L_x_1265:
        /* <DEDUP_REMOVED lines=136> */
.L_x_1267:
[----:B------:R-:W-:Y:S01]  /*8750*/  ULEA UR10, UR4, UR60, 0x3 ;  /* 0x0000003c040a7291 */ /* 0x000fe2000f8e183f */
[----:B------:R-:W-:-:S05]  /*8760*/  IMAD.U32 R0, RZ, RZ, UR7 ;  /* 0x00000007ff007e24 */ /* 0x000fca000f8e00ff */
[----:B------:R-:W-:-:S04]  /*8770*/  SHF.L.U32 R0, R0, 0x1f, RZ ;  /* 0x0000001f00007819 */ /* 0x000fc800000006ff */
[----:B------:R2:W3:Y:S01]  /*8780*/  SYNCS.PHASECHK.TRANS64.TRYWAIT P1, [UR10+0x2a850], R0 ;  /* 0x02a85000ff0075a7 */ /* 0x0004e2000802014a */
[----:B------:R-:W-:Y:S05]  /*8790*/  @!P0 BRA `(.L_x_1268) ;  /* 0x0000000000048947 */ /* 0x000fea0003800000 */
[----:B------:R-:W-:Y:S01]  /*87a0*/  BPT.TRAP 0x1 ;  /* 0x000000040000795c */ /* 0x000fe20000300000 */
.L_x_1268:
[----:B---3--:R-:W-:Y:S05]  /*87b0*/  @P1 BRA `(.L_x_1269) ;  /* 0x0000000000081947 */ /* 0x008fea0003800000 */
[----:B------:R-:W3:Y:S02]  /*87c0*/  SYNCS.PHASECHK.TRANS64.TRYWAIT P1, [UR10+0x2a850], R0 ;  /* 0x02a85000ff0075a7 */ /* 0x000ee4000802014a */
[----:B---3--:R-:W-:Y:S05]  /*87d0*/  @!P1 BRA `(.L_x_1270) ;  /* 0x000000e4008c9947 */ /* 0x008fea0003800000 */
.L_x_1269:
        /* <DEDUP_REMOVED lines=37> */
.L_x_1271:
[----:B0-2---:R-:W-:Y:S01]  /*8a30*/  FMNMX.FTZ R0, R88, R11, !PT ;  /* 0x0000000b58007209 */ /* 0x005fe20007810000 */
[----:B-1----:R-:W0:Y:S01]  /*8a40*/  LDC R8, c[0x0][0x988] ;  /* 0x00026200ff087b82 */ /* 0x002e220000000800 */
[----:B------:R-:W-:Y:S01]  /*8a50*/  FMNMX.FTZ R2, R90, R13, !PT ;  /* 0x0000000d5a027209 */ /* 0x000fe20007810000 */
[----:B------:R-:W-:Y:S01]  /*8a60*/  UIADD3 UR5, UR5, 0x2a840, URZ ;  /* 0x0002a84005057890 */ /* 0x000fe2000fffe03f */
[----:B------:R-:W-:Y:S02]  /*8a70*/  FMNMX.FTZ R7, R89, R0, !PT ;  /* 0x0000000059077209 */ /* 0x000fe40007810000 */
[----:B------:R-:W-:Y:S02]  /*8a80*/  FMNMX.FTZ R15, R91, R2, !PT ;  /* 0x000000025b0f7209 */ /* 0x000fe40007810000 */
[----:B------:R-:W-:Y:S01]  /*8a90*/  FMNMX.FTZ R0, R92, R7, !PT ;  /* 0x000000075c007209 */ /* 0x000fe20007810000 */
[----:B------:R-:W1:Y:S01]  /*8aa0*/  S2UR UR4, SR_CgaCtaId ;  /* 0x00000000000479c3 */ /* 0x000e620000008800 */
        /* <DEDUP_REMOVED lines=11> */
[----:B------:R-:W-:Y:S01]  /*8b60*/  FMNMX.FTZ R0, R104, R7, !PT ;  /* 0x0000000768007209 */ /* 0x000fe20007810000 */
[----:B-1----:R-:W-:Y:S01]  /*8b70*/  UPRMT UR5, UR4, 0x654, UR5 ;  /* 0x0000065404057896 */ /* 0x002fe20008000005 */
        /* <DEDUP_REMOVED lines=43> */
[-C--:B------:R-:W-:Y:S01]  /*8e30*/  FMUL.FTZ R20, R11, R8.reuse ;  /* 0x000000080b147220 */ /* 0x080fe20000410000 */
[-C--:B------:R-:W-:Y:S01]  /*8e40*/  FFMA.FTZ R89, R105, R8.reuse, -R137 ;  /* 0x0000000869597223 */ /* 0x080fe20000010889 */
[C---:B------:R-:W-:Y:S01]  /*8e50*/  FADD.FTZ R11, -R10.reuse, R13 ;  /* 0x0000000d0a0b7221 */ /* 0x040fe20000010100 */
[-CC-:B------:R-:W-:Y:S01]  /*8e60*/  FFMA.FTZ R105, R121, R8.reuse, -R137.reuse ;  /* 0x0000000879697223 */ /* 0x180fe20000010889 */
[-C--:B------:R-:W-:Y:S01]  /*8e70*/  FMUL.FTZ R121, R10, R8.reuse ;  /* 0x000000080a797220 */ /* 0x080fe20000410000 */
[----:B------:R0:W-:Y:S01]  /*8e80*/  MUFU.EX2 R0, R20 ;  /* 0x0000001400007308 */ /* 0x0001e20000000800 */
[-C--:B------:R-:W-:Y:S01]  /*8e90*/  FMUL.FTZ R2, R11, R8.reuse ;  /* 0x000000080b027220 */ /* 0x080fe20000410000 */
[-C--:B------:R-:W-:Y:S01]  /*8ea0*/  FFMA.FTZ R11, R88, R8.reuse, -R137 ;  /* 0x00000008580b7223 */ /* 0x080fe20000010889 */
[-CC-:B------:R-:W-:Y:S01]  /*8eb0*/  FFMA.FTZ R157, R90, R8.reuse, -R121.reuse ;  /* 0x000000085a9d7223 */ /* 0x180fe20000010879 */
[-C--:B------:R-:W-:Y:S01]  /*8ec0*/  FFMA.FTZ R12, R91, R8.reuse, -R121 ;  /* 0x000000085b0c7223 */ /* 0x080fe20000010879 */
[-C--:B------:R-:W-:Y:S01]  /*8ed0*/  FFMA.FTZ R158, R92, R8.reuse, -R137 ;  /* 0x000000085c9e7223 */ /* 0x080fe20000010889 */
[-C--:B------:R-:W-:Y:S01]  /*8ee0*/  FFMA.FTZ R159, R94, R8.reuse, -R121 ;  /* 0x000000085e9f7223 */ /* 0x080fe20000010879 */
[-C--:B------:R-:W-:Y:S01]  /*8ef0*/  FFMA.FTZ R13, R93, R8.reuse, -R137 ;  /* 0x000000085d0d7223 */ /* 0x080fe20000010889 */
[----:B------:R-:W-:Y:S01]  /*8f00*/  MUFU.EX2 R2, R2 ;  /* 0x0000000200027308 */ /* 0x000fe20000000800 */
[-C--:B0-----:R-:W-:Y:S01]  /*8f10*/  FFMA.FTZ R20, R95, R8.reuse, -R121 ;  /* 0x000000085f147223 */ /* 0x081fe20000010879 */
        /* <DEDUP_REMOVED lines=10> */
[-CC-:B------:R-:W-:Y:S01]  /*8fc0*/  FFMA.FTZ R149, R106, R8.reuse, -R121.reuse ;  /* 0x000000086a957223 */ /* 0x180fe20000010879 */
        /* <DEDUP_REMOVED lines=22> */
[-CC-:B------:R-:W-:Y:S01]  /*9130*/  FFMA.FTZ R109, R125, R8.reuse, -R137.reuse ;  /* 0x000000087d6d7223 */ /* 0x180fe20000010889 */
        /* <DEDUP_REMOVED lines=8> */
[----:B------:R-:W-:-:S04]  /*91c0*/  FFMA.FTZ R117, R133, R8, -R137 ;  /* 0x0000000885757223 */ /* 0x000fc80000010889 */
        /* <DEDUP_REMOVED lines=93> */
.L_x_1272:
        /* <DEDUP_REMOVED lines=35> */
.L_x_1262:
[----:B------:R-:W-:-:S13]  /*99d0*/  R2UR UR4, R161 ;  /* 0x00000000a10472ca */ /* 0x000fda00000e0000 */
[----:B------:R-:W-:-:S13]  /*99e0*/  ISETP.GE.AND P1, PT, R14, UR4, PT ;  /* 0x000000040e007c0c */ /* 0x000fda000bf26270 */
[----:B------:R-:W-:Y:S05]  /*99f0*/  @!P1 BRA `(.L_x_1274) ;  /* 0x0000002c00909947 */ /* 0x000fea0003800000 */
[----:B------:R-:W-:Y:S01]  /*9a00*/  IMAD.MOV.U32 R13, RZ, RZ, R10 ;  /* 0x000000ffff0d7224 */ /* 0x000fe200078e000a */
[----:B------:R-:W-:Y:S01]  /*9a10*/  UMOV UR7, UR38 ;  /* 0x0000002600077c82 */ /* 0x000fe20008000000 */
[----:B------:R-:W-:Y:S01]  /*9a20*/  IMAD.MOV.U32 R12, RZ, RZ, R7 ;  /* 0x000000ffff0c7224 */ /* 0x000fe200078e0007 */
[----:B------:R-:W-:Y:S01]  /*9a30*/  UMOV UR4, UR39 ;  /* 0x0000002700047c82 */ /* 0x000fe20008000000 */
[----:B------:R-:W-:Y:S01]  /*9a40*/  ULDC UR50, c[0x0][0x9e4] ;  /* 0x0002790000327ab9 */ /* 0x000fe20000000800 */
[----:B------:R-:W-:Y:S01]  /*9a50*/  ULDC UR51, c[0x0][0x9dc] ;  /* 0x0002770000337ab9 */ /* 0x000fe20000000800 */
[----:B------:R-:W-:-:S05]  /*9a60*/  ULDC UR54, c[0x0][0x9e0] ;  /* 0x0002780000367ab9 */ /* 0x000fca0000000800 */
.L_x_1293:
[----:B------:R-:W-:-:S04]  /*9a70*/  UISETP.NE.AND UP0, UPT, UR4, 0x1, UPT ;  /* 0x000000010400788c */ /* 0x000fc8000bf05270 */
[----:B------:R-:W-:-:S04]  /*9a80*/  USEL UR38, URZ, 0x1, UP0 ;  /* 0x000000013f267887 */ /* 0x000fc80008000000 */
[----:B------:R-:W-:Y:S01]  /*9a90*/  ULOP3.LUT UR38, UR7, UR38, URZ, 0x3c, !UPT ;  /* 0x0000002607267292 */ /* 0x000fe2000f8e3c3f */
[----:B------:R-:W-:Y:S11]  /*9aa0*/  @!P0 BRA `(.L_x_1275) ;  /* 0x0000000000048947 */ /* 0x000ff60003800000 */
[----:B------:R-:W-:Y:S01]  /*9ab0*/  BPT.TRAP 0x1 ;  /* 0x000000040000795c */ /* 0x000fe20000300000 */
.L_x_1275:
        /* <DEDUP_REMOVED lines=9> */
.L_x_1276:
[----:B-1----:R-:W-:Y:S05]  /*9b50*/  @P1 BRA `(.L_x_1277) ;  /* 0x0000000000081947 */ /* 0x002fea0003800000 */
[----:B------:R-:W1:Y:S02]  /*9b60*/  SYNCS.PHASECHK.TRANS64.TRYWAIT P1, [UR5+0x2a830], R7 ;  /* 0x02a83007ff0075a7 */ /* 0x000e640008020145 */
[----:B-1----:R-:W-:Y:S05]  /*9b70*/  @!P1 BRA `(.L_x_1278) ;  /* 0x000000d000bc9947 */ /* 0x002fea0003800000 */
.L_x_1277:
        /* <DEDUP_REMOVED lines=136> */
.L_x_1279:
[----:B------:R-:W-:Y:S01]  /*a400*/  ULEA UR10, UR4, UR60, 0x3 ;  /* 0x0000003c040a7291 */ /* 0x000fe2000f8e183f */
[----:B------:R-:W-:-:S05]  /*a410*/  IMAD.U32 R0, RZ, RZ, UR7 ;  /* 0x00000007ff007e24 */ /* 0x000fca000f8e00ff */
[----:B------:R-:W-:-:S04]  /*a420*/  SHF.L.U32 R0, R0, 0x1f, RZ ;  /* 0x0000001f00007819 */ /* 0x000fc800000006ff */
[----:B------:R2:W3:Y:S01]  /*a430*/  SYNCS.PHASECHK.TRANS64.TRYWAIT P1, [UR10+0x2a850], R0 ;  /* 0x02a85000ff0075a7 */ /* 0x0004e2000802014a */
[----:B------:R-:W-:Y:S05]  /*a440*/  @!P0 BRA `(.L_x_1280) ;  /* 0x0000000000048947 */ /* 0x000fea0003800000 */
[----:B------:R-:W-:Y:S01]  /*a450*/  BPT.TRAP 0x1 ;  /* 0x000000040000795c */ /* 0x000fe20000300000 */
.L_x_1280:
[----:B---3--:R-:W-:Y:S05]  /*a460*/  @P1 BRA `(.L_x_1281) ;  /* 0x0000000000081947 */ /* 0x008fea0003800000 */
[----:B------:R-:W3:Y:S02]  /*a470*/  SYNCS.PHASECHK.TRANS64.TRYWAIT P1, [UR10+0x2a850], R0 ;  /* 0x02a85000ff0075a7 */ /* 0x000ee4000802014a */
[----:B---3--:R-:W-:Y:S05]  /*a480*/  @!P1 BRA `(.L_x_1282) ;  /* 0x000000c800909947 */ /* 0x008fea0003800000 */
.L_x_1281:
        /* <DEDUP_REMOVED lines=37> */
.L_x_1283:
[----:B------:R-:W-:Y:S01]  /*a6e0*/  R2UR UR6, R19 ;  /* 0x00000000130672ca */ /* 0x000fe200000e0000 */
[----:B------:R-:W-:Y:S01]  /*a6f0*/  UISETP.NE.AND UP0, UPT, UR61, URZ, UPT ;  /* 0x0000003f3d00728c */ /* 0x000fe2000bf05270 */
[----:B------:R-:W-:Y:S01]  /*a700*/  R2UR UR4, R22 ;  /* 0x00000000160472ca */ /* 0x000fe200000e0000 */
[----:B------:R-:W-:Y:S01]  /*a710*/  IMAD R155, R14, -0x60, RZ ;  /* 0xffffffa00e9b7824 */ /* 0x000fe200078e02ff */
[----:B------:R-:W-:-:S09]  /*a720*/  UIADD3 UR5, UR5, 0x2a840, URZ ;  /* 0x0002a84005057890 */ /* 0x000fd2000fffe03f */
        /* <DEDUP_REMOVED lines=34> */
.L_x_1286:
[----:B------:R-:W-:-:S05]  /*a950*/  IMAD.U32 R21, RZ, RZ, UR50 ;  /* 0x00000032ff157e24 */ /* 0x000fca000f8e00ff */
[----:B------:R-:W-:-:S13]  /*a960*/  ISETP.NE.AND P1, PT, R21, 0x1, PT ;  /* 0x000000011500780c */ /* 0x000fda0003f25270 */
[----:B------:R-:W0:Y:S02]  /*a970*/  @P1 LDC.64 R10, c[0x0][0x9e8] ;  /* 0x00027a00ff0a1b82 */ /* 0x000e240000000a00 */
[----:B0-----:R-:W-:-:S05]  /*a980*/  @P1 IMAD.HI.U32 R10, R15, R10, RZ ;  /* 0x0000000a0f0a1227 */ /* 0x001fca00078e00ff */
[----:B------:R-:W-:-:S07]  /*a990*/  @P1 SHF.R.U32.HI R15, RZ, R11, R10 ;  /* 0x0000000bff0f1219 */ /* 0x000fce000001160a */
.L_x_1287:
[----:B------:R-:W-:Y:S05]  /*a9a0*/  BSYNC B0 ;  /* 0x0000000000007941 */ /* 0x000fea0003800000 */
.L_x_1285:
[----:B------:R-:W-:-:S05]  /*a9b0*/  IMAD R15, R15, R21, R0 ;  /* 0x000000150f0f7224 */ /* 0x000fca00078e0200 */
[----:B------:R-:W-:Y:S02]  /*a9c0*/  VIADDMNMX R136, R15, R21, R136, PT ;  /* 0x000000150f887246 */ /* 0x000fe40003800188 */
[----:B------:R-:W-:-:S07]  /*a9d0*/  VIMNMX R8, R8, R15, !PT ;  /* 0x0000000f08087248 */ /* 0x000fce0007fe0100 */
.L_x_1284:
        /* <DEDUP_REMOVED lines=133> */
.L_x_1290:
[----:B------:R-:W-:-:S05]  /*b230*/  IMAD.U32 R8, RZ, RZ, UR50 ;  /* 0x00000032ff087e24 */ /* 0x000fca000f8e00ff */
[----:B------:R-:W-:-:S13]  /*b240*/  ISETP.NE.AND P6, PT, R8, 0x1, PT ;  /* 0x000000010800780c */ /* 0x000fda0003fc5270 */
[----:B------:R-:W0:Y:S02]  /*b250*/  @P6 LDC.64 R10, c[0x0][0x9e8] ;  /* 0x00027a00ff0a6b82 */ /* 0x000e240000000a00 */
[----:B0-----:R-:W-:-:S05]  /*b260*/  @P6 IMAD.HI.U32 R10, R7, R10, RZ ;  /* 0x0000000a070a6227 */ /* 0x001fca00078e00ff */
[----:B------:R-:W-:-:S07]  /*b270*/  @P6 SHF.R.U32.HI R7, RZ, R11, R10 ;  /* 0x0000000bff076219 */ /* 0x000fce000001160a */
.L_x_1291:
[----:B------:R-:W-:Y:S05]  /*b280*/  BSYNC B0 ;  /* 0x0000000000007941 */ /* 0x000fea0003800000 */
.L_x_1289:
[----:B------:R-:W-:-:S05]  /*b290*/  IMAD R7, R7, R8, R0 ;  /* 0x0000000807077224 */ /* 0x000fca00078e0200 */
[----:B------:R-:W-:Y:S02]  /*b2a0*/  VIADDMNMX R2, R7, R8, R2, PT ;  /* 0x0000000807027246 */ /* 0x000fe40003800102 */
[----:B------:R-:W-:-:S07]  /*b2b0*/  VIMNMX R20, R20, R7, !PT ;  /* 0x0000000714147248 */ /* 0x000fce0007fe0100 */
.L_x_1288:
        /* <DEDUP_REMOVED lines=308> */
.L_x_1292:
[----:B------:R-:W0:Y:S01]  /*c600*/  S2UR UR5, SR_CgaCtaId ;  /* 0x00000000000579c3 */ /* 0x000e220000008800 */
[----:B------:R-:W-:Y:S01]  /*c610*/  R2UR UR4, R161 ;  /* 0x00000000a10472ca */ /* 0x000fe200000e0000 */
[----:B------:R-:W-:Y:S01]  /*c620*/  UIADD3 UR10, UR10, 0x2a860, URZ ;  /* 0x0002a8600a0a7890 */ /* 0x000fe2000fffe03f */
[----:B------:R-:W-:Y:S01]  /*c630*/  F2FP.BF16.F32.PACK_AB R139, R12, R110 ;  /* 0x0000006e0c8b723e */ /* 0x000fe200000010ff */
[----:B------:R-:W-:Y:S01]  /*c640*/  UMOV UR7, UR38 ;  /* 0x0000002600077c82 */ /* 0x000fe20008000000 */
[----:B------:R-:W-:Y:S01]  /*c650*/  F2FP.BF16.F32.PACK_AB R156, R156, R219 ;  /* 0x000000db9c9c723e */ /* 0x000fe200000010ff */
[----:B------:R-:W-:Y:S01]  /*c660*/  IMAD.MOV.U32 R13, RZ, RZ, R10 ;  /* 0x000000ffff0d7224 */ /* 0x000fe200078e000a */
[----:B------:R-:W-:Y:S01]  /*c670*/  F2FP.BF16.F32.PACK_AB R157, R20, R129 ;  /* 0x00000081149d723e */ /* 0x000fe200000010ff */
[----:B------:R-:W-:Y:S01]  /*c680*/  IMAD.MOV.U32 R12, RZ, RZ, R7 ;  /* 0x000000ffff0c7224 */ /* 0x000fe200078e0007 */
[----:B------:R-:W-:Y:S02]  /*c690*/  F2FP.BF16.F32.PACK_AB R158, R89, R158 ;  /* 0x0000009e599e723e */ /* 0x000fe400000010ff */
[----:B------:R-:W-:-:S02]  /*c6a0*/  F2FP.BF16.F32.PACK_AB R159, R88, R11 ;  /* 0x0000000b589f723e */ /* 0x000fc400000010ff */
[----:B------:R-:W-:Y:S02]  /*c6b0*/  F2FP.BF16.F32.PACK_AB R152, R21, R152 ;  /* 0x000000981598723e */ /* 0x000fe400000010ff */
[----:B------:R-:W-:Y:S01]  /*c6c0*/  ISETP.GT.AND P1, PT, R14, UR4, PT ;  /* 0x000000040e007c0c */ /* 0x000fe2000bf24270 */
[----:B------:R-:W-:Y:S01]  /*c6d0*/  UMOV UR4, UR39 ;  /* 0x0000002700047c82 */ /* 0x000fe20008000000 */
[----:B------:R-:W-:Y:S01]  /*c6e0*/  F2FP.BF16.F32.PACK_AB R153, R90, R153 ;  /* 0x000000995a99723e */ /* 0x000fe200000010ff */
[----:B------:R-:W-:Y:S01]  /*c6f0*/  VIADD R14, R14, 0xffffffff ;  /* 0xffffffff0e0e7836 */ /* 0x000fe20000000000 */
[----:B------:R-:W-:Y:S02]  /*c700*/  F2FP.BF16.F32.PACK_AB R154, R15, R154 ;  /* 0x0000009a0f9a723e */ /* 0x000fe400000010ff */
[----:B------:R-:W-:Y:S02]  /*c710*/  F2FP.BF16.F32.PACK_AB R155, R92, R155 ;  /* 0x0000009b5c9b723e */ /* 0x000fe400000010ff */
[----:B------:R-:W-:Y:S01]  /*c720*/  F2FP.BF16.F32.PACK_AB R148, R93, R148 ;  /* 0x000000945d94723e */ /* 0x000fe200000010ff */
[----:B0-----:R-:W-:Y:S01]  /*c730*/  UPRMT UR10, UR5, 0x654, UR10 ;  /* 0x00000654050a7896 */ /* 0x001fe2000800000a */
[----:B------:R-:W-:-:S02]  /*c740*/  F2FP.BF16.F32.PACK_AB R149, R94, R149 ;  /* 0x000000955e95723e */ /* 0x000fc400000010ff */
[----:B------:R-:W-:Y:S02]  /*c750*/  F2FP.BF16.F32.PACK_AB R150, R101, R150 ;  /* 0x000000966596723e */ /* 0x000fe400000010ff */
[----:B------:R-:W-:Y:S02]  /*c760*/  F2FP.BF16.F32.PACK_AB R151, R96, R151 ;  /* 0x000000976097723e */ /* 0x000fe400000010ff */
[----:B------:R-:W-:Y:S02]  /*c770*/  F2FP.BF16.F32.PACK_AB R144, R105, R144 ;  /* 0x000000906990723e */ /* 0x000fe400000010ff */
        /* <DEDUP_REMOVED lines=12> */
.L_x_1274:
        /* <DEDUP_REMOVED lines=67> */
.L_x_1294:
[----:B------:R-:W-:Y:S01]  /*cc70*/  ULEA UR5, UR39, UR60, 0x3 ;  /* 0x0000003c27057291 */ /* 0x000fe2000f8e183f */
[----:B------:R-:W-:-:S05]  /*cc80*/  IMAD.U32 R0, RZ, RZ, UR38 ;  /* 0x00000026ff007e24 */ /* 0x000fca000f8e00ff */
[----:B------:R-:W-:-:S04]  /*cc90*/  SHF.L.U32 R0, R0, 0x1f, RZ ;  /* 0x0000001f00007819 */ /* 0x000fc800000006ff */
[----:B------:R0:W1:Y:S01]  /*cca0*/  SYNCS.PHASECHK.TRANS64.TRYWAIT P1, [UR5+0x2a850], R0 ;  /* 0x02a85000ff0075a7 */ /* 0x0000620008020145 */
[----:B------:R-:W-:Y:S05]  /*ccb0*/  @!P0 BRA `(.L_x_1295) ;  /* 0x0000000000048947 */ /* 0x000fea0003800000 */
[----:B------:R-:W-:Y:S01]  /*ccc0*/  BPT.TRAP 0x1 ;  /* 0x000000040000795c */ /* 0x000fe20000300000 */
.L_x_1295:
[----:B-1----:R-:W-:Y:S05]  /*ccd0*/  @P1 BRA `(.L_x_1296) ;  /* 0x0000000000081947 */ /* 0x002fea0003800000 */
[----:B------:R-:W1:Y:S02]  /*cce0*/  SYNCS.PHASECHK.TRANS64.TRYWAIT P1, [UR5+0x2a850], R0 ;  /* 0x02a85000ff0075a7 */ /* 0x000e640008020145 */
[----:B-1----:R-:W-:Y:S05]  /*ccf0*/  @!P1 BRA `(.L_x_1297) ;  /* 0x000000a0008c9947 */ /* 0x002fea0003800000 */
.L_x_1296:
[----:B------:R-:W-:Y:S01]  /*cd00*/  UIADD3 UR60, UR60, 0x400, URZ ;  /* 0x000004003c3c7890 */ /* 0x000fe2000fffe03f */
[----:B------:R-:W-:Y:S01]  /*cd10*/  WARPGROUP.ARRIVE ;  /* 0x00000000000079c5 */ /* 0x000fe20000000000 */
[----:B------:R-:W-:Y:S01]  /*cd20*/  UMOV UR7, 0x40000040 ;  /* 0x4000004000077882 */ /* 0x000fe20000000000 */
[----:B-1----:R-:W1:Y:S01]  /*cd30*/  SHFL.BFLY PT, R5, R6, 0x2, 0x1f ;  /* 0x0c401f0006057f89 */ /* 0x002e6200000e0000 */
[----:B------:R-:W-:Y:S01]  /*cd40*/  USHF.R.U32.HI UR60, URZ, 0x4, UR60 ;  /* 0x000000043f3c7899 */ /* 0x000fe2000801163c */
[----:B------:R-:W-:Y:S02]  /*cd50*/  IMAD.MOV.U32 R4, RZ, RZ, RZ ;  /* 0x000000ffff047224 */ /* 0x000fe400078e00ff */
[----:B0-----:R-:W0:Y:S01]  /*cd60*/  SHFL.BFLY PT, R0, R3, 0x2, 0x1f ;  /* 0x0c401f0003007f89 */ /* 0x001e2200000e0000 */
[----:B------:R-:W-:Y:S01]  /*cd70*/  ULOP3.LUT UR60, UR60, 0x3fff, URZ, 0xc0, !UPT ;  /* 0x00003fff3c3c7892 */ /* 0x000fe2000f8ec03f */
[----:B------:R-:W-:-:S03]  /*cd80*/  IMAD.MOV.U32 R94, RZ, RZ, -0x800000 ;  /* 0xff800000ff5e7424 */ /* 0x000fc600078e00ff */
        /* <DEDUP_REMOVED lines=8> */
[----:B0-----:R-:W-:Y:S02]  /*ce10*/  FADD.FTZ R2, R0, R3 ;  /* 0x0000000300027221 */ /* 0x001fe40000010000 */
        /* <DEDUP_REMOVED lines=44> */
.L_x_1298:
[----:B------:R-:W-:Y:S01]  /*d0e0*/  R2UR UR6, R184 ;  /* 0x00000000b80672ca */ /* 0x000fe200000e0000 */
[----:B------:R-:W-:Y:S01]  /*d0f0*/  UIADD3 UR4, UR5, 0x2a860, URZ ;  /* 0x0002a86005047890 */ /* 0x000fe2000fffe03f */
[-C--:B------:R-:W-:Y:S01]  /*d100*/  FMUL.FTZ R2, R24, R4.reuse ;  /* 0x0000000418027220 */ /* 0x080fe20000410000 */
[----:B------:R-:W-:Y:S01]  /*d110*/  UIADD3 UR39, UR39, 0x1, URZ ;  /* 0x0000000127277890 */ /* 0x000fe2000fffe03f */
[-C--:B------:R-:W-:Y:S01]  /*d120*/  FMUL.FTZ R3, R25, R4.reuse ;  /* 0x0000000419037220 */ /* 0x080fe20000410000 */
[-C--:B------:R-:W-:Y:S01]  /*d130*/  FMUL.FTZ R20, R28, R4.reuse ;  /* 0x000000041c147220 */ /* 0x080fe20000410000 */
        /* <DEDUP_REMOVED lines=8> */
[-C--:B------:R-:W-:Y:S01]  /*d1c0*/  FMUL.FTZ R41, R41, R4.reuse ;  /* 0x0000000429297220 */ /* 0x080fe20000410000 */
[-C--:B------:R-:W-:Y:S01]  /*d1d0*/  FMUL.FTZ R44, R44, R4.reuse ;  /* 0x000000042c2c7220 */ /* 0x080fe20000410000 */
[-C--:B------:R-:W-:Y:S01]  /*d1e0*/  FMUL.FTZ R45, R45, R4.reuse ;  /* 0x000000042d2d7220 */ /* 0x080fe20000410000 */
[-C--:B------:R-:W-:Y:S01]  /*d1f0*/  FMUL.FTZ R48, R48, R4.reuse ;  /* 0x0000000430307220 */ /* 0x080fe20000410000 */
[----:B------:R-:W-:Y:S01]  /*d200*/  FMUL.FTZ R49, R49, R4 ;  /* 0x0000000431317220 */ /* 0x000fe20000410000 */
[----:B------:R-:W-:-:S02]  /*d210*/  IMAD.U32 R184, RZ, RZ, UR6 ;  /* 0x00000006ffb87e24 */ /* 0x000fc4000f8e00ff */
[-C--:B------:R-:W-:Y:S01]  /*d220*/  FMUL.FTZ R52, R52, R4.reuse ;  /* 0x0000000434347220 */ /* 0x080fe20000410000 */
[-C--:B------:R-:W-:Y:S01]  /*d230*/  FMUL.FTZ R53, R53, R4.reuse ;  /* 0x0000000435357220 */ /* 0x080fe20000410000 */
[-C--:B------:R-:W-:Y:S01]  /*d240*/  FMUL.FTZ R56, R56, R4.reuse ;  /* 0x0000000438387220 */ /* 0x080fe20000410000 */
[-C--:B------:R-:W-:Y:S01]  /*d250*/  FMUL.FTZ R57, R57, R4.reuse ;  /* 0x0000000439397220 */ /* 0x080fe20000410000 */
[----:B------:R-:W0:Y:S01]  /*d260*/  S2UR UR6, SR_CgaCtaId ;  /* 0x00000000000679c3 */ /* 0x000e220000008800 */
        /* <DEDUP_REMOVED lines=23> */
[----:B0-----:R-:W-:Y:S01]  /*d3e0*/  UPRMT UR4, UR6, 0x654, UR4 ;  /* 0x0000065406047896 */ /* 0x001fe20008000004 */
        /* <DEDUP_REMOVED lines=28> */
.L_x_1220:
[----:B------:R-:W0:Y:S01]  /*d5b0*/  S2R R4, SR_CgaCtaId ;  /* 0x0000000000047919 */ /* 0x000e220000008800 */
[----:B------:R-:W-:Y:S01]  /*d5c0*/  MOV R19, 0x400 ;  /* 0x0000040000137802 */ /* 0x000fe20000000f00 */
[----:B------:R-:W-:Y:S01]  /*d5d0*/  BSSY B0, `(.L_x_1299) ;  /* 0x0000304000007945 */ /* 0x000fe20003800000 */
[----:B------:R-:W-:Y:S02]  /*d5e0*/  BAR.SYNC.DEFER_BLOCKING 0x5, 0x180 ;  /* 0x0146000000007b1d */ /* 0x000fe40000010000 */
[----:B0-----:R-:W-:-:S05]  /*d5f0*/  LEA R19, R4, R19, 0x18 ;  /* 0x0000001304137211 */ /* 0x001fca00078ec0ff */
[----:B------:R-:W0:Y:S02]  /*d600*/  LDS.128 R4, [R19+0x2a8d0] ;  /* 0x02a8d00013047984 */ /* 0x000e240000000c00 */
[----:B0-----:R-:W-:Y:S02]  /*d610*/  R2UR UR6, R5 ;  /* 0x00000000050672ca */ /* 0x001fe400000e0000 */
[----:B------:R-:W-:Y:S02]  /*d620*/  R2UR UR5, R6 ;  /* 0x00000000060572ca */ /* 0x000fe400000e0000 */
[----:B------:R-:W-:Y:S01]  /*d630*/  R2UR UR7, R7 ;  /* 0x00000000070772ca */ /* 0x000fe200000e0000 */
[----:B------:R-:W-:Y:S06]  /*d640*/  BAR.ARV 0x4, 0x180 ;  /* 0x0106000000007b1d */ /* 0x000fec0000002000 */
[----:B------:R-:W-:Y:S08]  /*d650*/  @P0 BRA `(.L_x_1300) ;  /* 0x0000002000880947 */ /* 0x000ff00003800000 */
[----:B------:R-:W0:Y:S01]  /*d660*/  S2R R4, SR_SWINHI ;  /* 0x0000000000047919 */ /* 0x000e220000002f00 */
[----:B------:R-:W-:Y:S01]  /*d670*/  R2UR UR13, R183 ;  /* 0x00000000b70d72ca */ /* 0x000fe200000e0000 */
[----:B------:R-:W-:Y:S01]  /*d680*/  ULDC.64 UR10, c[0x0][0xc00] ;  /* 0x00030000000a7ab9 */ /* 0x000fe20000000a00 */
[----:B------:R-:W-:Y:S01]  /*d690*/  ULDC.64 UR8, c[0x0][0xc00] ;  /* 0x0003000000087ab9 */ /* 0x000fe20000000a00 */
[----:B------:R-:W-:Y:S02]  /*d6a0*/  R2UR UR15, R164 ;  /* 0x00000000a40f72ca */ /* 0x000fe400000e0000 */
[----:B------:R-:W-:Y:S02]  /*d6b0*/  R2UR UR12, R22 ;  /* 0x00000000160c72ca */ /* 0x000fe400000e0000 */
[----:B------:R-:W-:Y:S02]  /*d6c0*/  R2UR UR14, R165 ;  /* 0x00000000a50e72ca */ /* 0x000fe400000e0000 */
[----:B------:R-:W-:-:S04]  /*d6d0*/  R2UR UR20, R166 ;  /* 0x00000000a61472ca */ /* 0x000fc800000e0000 */
[----:B------:R-:W-:Y:S01]  /*d6e0*/  UIMAD.WIDE UR8, UR13, 0x4, UR8 ;  /* 0x000000040d0878a5 */ /* 0x000fe2000f8e0208 */
        /* <DEDUP_REMOVED lines=15> */
[----:B------:R-:W-:Y:S01]  /*d7e0*/  BAR.SYNC.DEFER_BLOCKING 0x1, 0x100 ;  /* 0x0044000000007b1d */ /* 0x000fe20000010000 */
        /* <DEDUP_REMOVED lines=9> */
[----:B------:R-:W-:Y:S02]  /*d880*/  LOP3.LUT R12, R95, 0x380, RZ, 0xc0, !PT ;  /* 0x000003805f0c7812 */ /* 0x000fe400078ec0ff */
[----:B------:R-:W-:Y:S02]  /*d890*/  SHF.R.U64 R10, R10, 0x3, RZ ;  /* 0x000000030a0a7819 */ /* 0x000fe400000012ff */
[----:B------:R-:W-:Y:S02]  /*d8a0*/  LOP3.LUT R26, R7, R8, RZ, 0x3c, !PT ;  /* 0x00000008071a7212 */ /* 0x000fe400078e3cff */
[----:B------:R-:W-:-:S02]  /*d8b0*/  SHF.R.U64 R6, R6, 0x3, RZ ;  /* 0x0000000306067819 */ /* 0x000fc400000012ff */
[----:B------:R-:W-:Y:S02]  /*d8c0*/  LOP3.LUT R8, R97, 0x380, RZ, 0xc0, !PT ;  /* 0x0000038061087812 */ /* 0x000fe400078ec0ff */
[----:B------:R-:W-:Y:S02]  /*d8d0*/  SHF.R.U64 R12, R12, 0x3, RZ ;  /* 0x000000030c0c7819 */ /* 0x000fe400000012ff */
[----:B------:R-:W-:Y:S02]  /*d8e0*/  LOP3.LUT R14, R10, R75, RZ, 0x3c, !PT ;  /* 0x0000004b0a0e7212 */ /* 0x000fe400078e3cff */
[----:B------:R-:W-:Y:S02]  /*d8f0*/  LOP3.LUT R28, R6, R31, RZ, 0x3c, !PT ;  /* 0x0000001f061c7212 */ /* 0x000fe400078e3cff */
[----:B------:R-:W-:Y:S02]  /*d900*/  LOP3.LUT R10, R99, 0x380, RZ, 0xc0, !PT ;  /* 0x00000380630a7812 */ /* 0x000fe400078ec0ff */
[----:B------:R-:W-:-:S02]  /*d910*/  SHF.R.U64 R8, R8, 0x3, RZ ;  /* 0x0000000308087819 */ /* 0x000fc400000012ff */
[----:B------:R-:W-:Y:S02]  /*d920*/  LOP3.LUT R31, R74, 0x380, RZ, 0xc0, !PT ;  /* 0x000003804a1f7812 */ /* 0x000fe400078ec0ff */
[----:B------:R-:W-:Y:S02]  /*d930*/  LOP3.LUT R24, R12, R95, RZ, 0x3c, !PT ;  /* 0x0000005f0c187212 */ /* 0x000fe400078e3cff */
[----:B------:R-:W-:Y:S02]  /*d940*/  SHF.R.U64 R10, R10, 0x3, RZ ;  /* 0x000000030a0a7819 */ /* 0x000fe400000012ff */
[----:B------:R-:W-:Y:S02]  /*d950*/  LOP3.LUT R12, R8, R97, RZ, 0x3c, !PT ;  /* 0x00000061080c7212 */ /* 0x000fe400078e3cff */
[----:B------:R-:W-:Y:S02]  /*d960*/  MOV R30, R4 ;  /* 0x00000004001e7202 */ /* 0x000fe40000000f00 */
[----:B------:R-:W-:-:S02]  /*d970*/  SHF.R.U64 R31, R31, 0x3, RZ ;  /* 0x000000031f1f7819 */ /* 0x000fc400000012ff */
        /* <DEDUP_REMOVED lines=23> */
[----:B------:R1:W-:Y:S01]  /*daf0*/  STSM.16.M88.4 [R98], R24 ;  /* 0x0000001862007844 */ /* 0x0003e20000000200 */
[----:B0-----:R-:W-:Y:S02]  /*db00*/  F2FP.BF16.F32.PACK_AB R30, R53, R52 ;  /* 0x00000034351e723e */ /* 0x001fe400000010ff */
[----:B------:R-:W-:Y:S02]  /*db10*/  F2FP.BF16.F32.PACK_AB R31, R55, R54 ;  /* 0x00000036371f723e */ /* 0x000fe400000010ff */
[----:B------:R-:W-:Y:S02]  /*db20*/  MOV R75, R10 ;  /* 0x0000000a004b7202 */ /* 0x000fe40000000f00 */
[----:B------:R-:W-:Y:S01]  /*db30*/  MOV R74, R8 ;  /* 0x00000008004a7202 */ /* 0x000fe20000000f00 */
[----:B------:R0:W-:Y:S01]  /*db40*/  STSM.16.M88.4 [R97], R28 ;  /* 0x0000001c61007844 */ /* 0x0001e20000000200 */
[----:B------:R-:W-:-:S02]  /*db50*/  F2FP.BF16.F32.PACK_AB R4, R57, R56 ;  /* 0x000000383904723e */ /* 0x000fc400000010ff */
[----:B------:R-:W-:Y:S02]  /*db60*/  F2FP.BF16.F32.PACK_AB R5, R59, R58 ;  /* 0x0000003a3b05723e */ /* 0x000fe400000010ff */
[----:B------:R-:W-:Y:S02]  /*db70*/  F2FP.BF16.F32.PACK_AB R6, R61, R60 ;  /* 0x0000003c3d06723e */ /* 0x000fe400000010ff */
[----:B------:R-:W-:Y:S01]  /*db80*/  F2FP.BF16.F32.PACK_AB R7, R63, R62 ;  /* 0x0000003e3f07723e */ /* 0x000fe200000010ff */
[----:B-1----:R-:W1:Y:S01]  /*db90*/  LDC.64 R98, c[0x0][0xc08] ;  /* 0x00030200ff627b82 */ /* 0x002e620000000a00 */
        /* <DEDUP_REMOVED lines=10> */
[----:B------:R-:W-:Y:S02]  /*dc40*/  F2FP.BF16.F32.PACK_AB R14, R77, R76 ;  /* 0x0000004c4d0e723e */ /* 0x000fe400000010ff */
[----:B------:R-:W-:Y:S02]  /*dc50*/  F2FP.BF16.F32.PACK_AB R15, R79, R78 ;  /* 0x0000004e4f0f723e */ /* 0x000fe400000010ff */
[----:B------:R-:W-:-:S02]  /*dc60*/  F2FP.BF16.F32.PACK_AB R24, R81, R80 ;  /* 0x000000505118723e */ /* 0x000fc400000010ff */
[----:B------:R-:W-:Y:S01]  /*dc70*/  F2FP.BF16.F32.PACK_AB R25, R83, R82 ;  /* 0x000000525319723e */ /* 0x000fe200000010ff */
[----:B------:R0:W-:Y:S01]  /*dc80*/  STSM.16.M88.4 [R75], R12 ;  /* 0x0000000c4b007844 */ /* 0x0001e20000000200 */
[----:B------:R-:W-:Y:S02]  /*dc90*/  F2FP.BF16.F32.PACK_AB R26, R85, R84 ;  /* 0x00000054551a723e */ /* 0x000fe400000010ff */
[----:B------:R-:W-:Y:S02]  /*dca0*/  F2FP.BF16.F32.PACK_AB R27, R87, R86 ;  /* 0x00000056571b723e */ /* 0x000fe400000010ff */
[----:B------:R-:W-:-:S03]  /*dcb0*/  ISETP.NE.U32.AND P0, PT, RZ, UR10, PT ;  /* 0x0000000aff007c0c */ /* 0x000fc6000bf05070 */
[----:B------:R2:W-:Y:S01]  /*dcc0*/  STSM.16.M88.4 [R74], R24 ;  /* 0x000000184a007844 */ /* 0x0005e20000000200 */
[----:B------:R-:W-:Y:S01]  /*dcd0*/  BAR.SYNC.DEFER_BLOCKING 0x1, 0x100 ;  /* 0x0044000000007b1d */ /* 0x000fe20000010000 */
[----:B------:R-:W-:-:S07]  /*dce0*/  ISETP.NE.AND.EX P0, PT, RZ, UR11, PT, P0 ;  /* 0x0000000bff007c0c */ /* 0x000fce000bf05300 */
[----:B0-----:R-:W0:Y:S06]  /*dcf0*/  LDC R75, c[0x0][0xbe8] ;  /* 0x0002fa00ff4b7b82 */ /* 0x001e2c0000000800 */
[----:B------:R-:W3:Y:S01]  /*dd00*/  @P0 LDG.E R30, desc[UR36][R28.64] ;  /* 0x000000241c1e0981 */ /* 0x000ee2000c1e1900 */
[----:B-1----:R-:W-:Y:S02]  /*dd10*/  ISETP.NE.U32.AND P1, PT, R98, RZ, PT ;  /* 0x000000ff6200720c */ /* 0x002fe40003f25070 */
[----:B------:R-:W-:-:S11]  /*dd20*/  R2UR UR4, R99 ;  /* 0x00000000630472ca */ /* 0x000fd600000e0000 */
[----:B------:R-:W-:Y:S02]  /*dd30*/  VOTEU.ANY UP0, P1 ;  /* 0x00000000003f7886 */ /* 0x000fe40000800100 */
[----:B------:R-:W-:Y:S01]  /*dd40*/  UISETP.NE.AND.EX UP0, UPT, UR4, URZ, UPT, UP0 ;  /* 0x0000003f0400728c */ /* 0x000fe2000bf05300 */
[----:B0-----:R-:W-:Y:S02]  /*dd50*/  ISETP.NE.AND P1, PT, R75, 0x1, PT ;  /* 0x000000014b00780c */ /* 0x001fe40003f25270 */
[----:B------:R-:W-:Y:S02]  /*dd60*/  ULDC UR4, c[0x0][0xa88] ;  /* 0x0002a20000047ab9 */ /* 0x000fe40000000800 */
[----:B--2---:R-:W-:Y:S01]  /*dd70*/  IMAD.U32 R74, RZ, RZ, UR4 ;  /* 0x00000004ff4a7e24 */ /* 0x004fe2000f8e00ff */
[----:B------:R-:W-:Y:S01]  /*dd80*/  PLOP3.LUT P4, PT, PT, PT, UP0, 0x80, 0x0 ;  /* 0x000000000000781c */ /* 0x000fe20003f8f008 */
[----:B------:R-:W-:-:S04]  /*dd90*/  ULDC UR4, c[0x0][0xad4] ;  /* 0x0002b50000047ab9 */ /* 0x000fc80000000800 */
[----:B------:R-:W-:Y:S02]  /*dda0*/  @UP0 ULDC.64 UR8, c[0x0][0xc08] ;  /* 0x0003020000080ab9 */ /* 0x000fe40000000a00 */
[----:B------:R-:W-:Y:S01]  /*ddb0*/  @UP0 UIMAD.WIDE UR8, UR13, 0x4, UR8 ;  /* 0x000000040d0808a5 */ /* 0x000fe2000f8e0208 */
[----:B------:R-:W0:Y:S01]  /*ddc0*/  @P1 LDC R6, c[0x0][0xbec] ;  /* 0x0002fb00ff061b82 */ /* 0x000e220000000800 */
[----:B------:R-:W-:-:S04]  /*ddd0*/  UISETP.NE.AND UP0, UPT, UR15, URZ, UPT ;  /* 0x0000003f0f00728c */ /* 0x000fc8000bf05270 */
[----:B------:R-:W-:Y:S01]  /*dde0*/  USEL UR4, UR15, UR4, UP0 ;  /* 0x000000040f047287 */ /* 0x000fe20008000000 */
[----:B------:R-:W-:Y:S02]  /*ddf0*/  IMAD.U32 R4, RZ, RZ, UR8 ;  /* 0x00000008ff047e24 */ /* 0x000fe4000f8e00ff */
[----:B------:R-:W1:Y:S01]  /*de00*/  @P1 LDC R9, c[0x0][0xbf0] ;  /* 0x0002fc00ff091b82 */ /* 0x000e620000000800 */
[----:B------:R-:W-:Y:S01]  /*de10*/  UISETP.GT.AND UP1, UPT, UR4, 0x1, UPT ;  /* 0x000000010400788c */ /* 0x000fe2000bf24270 */
[----:B------:R-:W-:Y:S01]  /*de20*/  IMAD.U32 R5, RZ, RZ, UR9 ;  /* 0x00000009ff057e24 */ /* 0x000fe2000f8e00ff */
[----:B------:R-:W-:Y:S02]  /*de30*/  UMOV UR19, 0x9b8 ;  /* 0x000009b800137882 */ /* 0x000fe40000000000 */
[----:B------:R-:W-:Y:S02]  /*de40*/  USEL UR19, UR19, 0x978, UP1 ;  /* 0x0000097813137887 */ /* 0x000fe40008800000 */
[----:B------:R-:W-:Y:S01]  /*de50*/  UISETP.NE.U32.AND UP0, UPT, UR10, URZ, UPT ;  /* 0x0000003f0a00728c */ /* 0x000fe2000bf05070 */
[----:B------:R-:W-:Y:S01]  /*de60*/  VIADD R13, R23, UR12 ;  /* 0x0000000c170d7c36 */ /* 0x000fe20008000000 */
[----:B------:R-:W-:Y:S01]  /*de70*/  USHF.R.S32.HI UR10, URZ, 0x1f, UR13 ;  /* 0x0000001f3f0a7899 */ /* 0x000fe2000801140d */
[----:B------:R0:W5:Y:S01]  /*de80*/  @P4 LDG.E R74, desc[UR36][R4.64] ;  /* 0x00000024044a4981 */ /* 0x000162000c1e1900 */
[----:B------:R-:W-:Y:S01]  /*de90*/  UISETP.NE.AND.EX UP0, UPT, UR11, URZ, UPT, UP0 ;  /* 0x0000003f0b00728c */ /* 0x000fe2000bf05300 */
[----:B------:R-:W-:Y:S01]  /*dea0*/  IMAD.MOV.U32 R7, RZ, RZ, R13 ;  /* 0x000000ffff077224 */ /* 0x000fe200078e000d */
[----:B------:R-:W-:Y:S01]  /*deb0*/  UMOV UR4, URZ ;  /* 0x0000003f00047c82 */ /* 0x000fe20008000000 */
[----:B------:R-:W-:-:S02]  /*dec0*/  USEL UR9, UR14, URZ, UP1 ;  /* 0x0000003f0e097287 */ /* 0x000fc40008800000 */
[----:B------:R-:W-:Y:S02]  /*ded0*/  USEL UR8, UR13, URZ, !UP0 ;  /* 0x0000003f0d087287 */ /* 0x000fe4000c000000 */
[----:B------:R-:W-:Y:S01]  /*dee0*/  USEL UR18, UR10, URZ, !UP0 ;  /* 0x0000003f0a127287 */ /* 0x000fe2000c000000 */
[----:B------:R-:W-:Y:S02]  /*def0*/  ULDC.64 UR12, c[0x0][UR19+0x220] ;  /* 0x00008800130c7abb */ /* 0x000fe40008000a00 */
[----:B------:R-:W-:Y:S01]  /*df00*/  ULDC.64 UR10, c[0x0][UR19+0x218] ;  /* 0x00008600130a7abb */ /* 0x000fe20008000a00 */
[----:B0-----:R-:W-:Y:S01]  /*df10*/  @P1 IMAD.HI.U32 R4, R13, R6, RZ ;  /* 0x000000060d041227 */ /* 0x001fe200078e00ff */
[----:B------:R-:W-:Y:S01]  /*df20*/  ULDC.64 UR14, c[0x0][UR19+0x228] ;  /* 0x00008a00130e7abb */ /* 0x000fe20008000a00 */
[----:B------:R-:W-:Y:S02]  /*df30*/  UIMAD.WIDE.U32 UR16, UR10, UR20, URZ ;  /* 0x000000140a1072a5 */ /* 0x000fe4000f8e003f */
[----:B------:R-:W-:Y:S01]  /*df40*/  UIMAD UR13, UR13, UR8, URZ ;  /* 0x000000080d0d72a4 */ /* 0x000fe2000f8e023f */
[----:B-1----:R-:W-:Y:S01]  /*df50*/  @P1 SHF.R.U32.HI R7, RZ, R9, R4 ;  /* 0x00000009ff071219 */ /* 0x002fe20000011604 */
[----:B------:R-:W-:-:S02]  /*df60*/  UIMAD UR20, UR11, UR20, URZ ;  /* 0x000000140b1472a4 */ /* 0x000fc4000f8e023f */
[----:B------:R-:W-:Y:S02]  /*df70*/  UIMAD.WIDE.U32 UR10, UR12, UR8, URZ ;  /* 0x000000080c0a72a5 */ /* 0x000fe4000f8e003f */
[----:B------:R-:W-:Y:S01]  /*df80*/  UIMAD.WIDE.U32 UR22, UR14, UR9, URZ ;  /* 0x000000090e1672a5 */ /* 0x000fe2000f8e003f */
[----:B------:R-:W-:Y:S01]  /*df90*/  IMAD.MOV R6, RZ, RZ, -R7 ;  /* 0x000000ffff067224 */ /* 0x000fe200078e0a07 */
[----:B------:R-:W-:Y:S02]  /*dfa0*/  UIMAD UR9, UR15, UR9, URZ ;  /* 0x000000090f0972a4 */ /* 0x000fe4000f8e023f */
[----:B------:R-:W-:Y:S01]  /*dfb0*/  UIMAD UR13, UR12, UR18, UR13 ;  /* 0x000000120c0d72a4 */ /* 0x000fe2000f8e020d */
[----:B------:R-:W-:Y:S01]  /*dfc0*/  IMAD R9, R75, R6, R13 ;  /* 0x000000064b097224 */ /* 0x000fe200078e020d */
[----:B------:R-:W-:Y:S01]  /*dfd0*/  UIADD3 UR20, UR17, UR20, URZ ;  /* 0x0000001411147290 */ /* 0x000fe2000fffe03f */
[----:B------:R-:W-:Y:S02]  /*dfe0*/  IMAD.U32 R4, RZ, RZ, UR22 ;  /* 0x00000016ff047e24 */ /* 0x000fe4000f8e00ff */
[----:B------:R-:W-:Y:S01]  /*dff0*/  IMAD.U32 R5, RZ, RZ, UR23 ;  /* 0x00000017ff057e24 */ /* 0x000fe2000f8e00ff */
[----:B------:R-:W-:-:S02]  /*e000*/  SHF.R.S32.HI R5, RZ, 0x1f, R7 ;  /* 0x0000001fff057819 */ /* 0x000fc40000011407 */
[----:B------:R-:W-:Y:S02]  /*e010*/  SHF.R.S32.HI R6, RZ, 0x1f, R9 ;  /* 0x0000001fff067819 */ /* 0x000fe40000011409 */
[----:B---3--:R-:W-:-:S13]  /*e020*/  @P0 R2UR UR4, R30 ;  /* 0x000000001e0402ca */ /* 0x008fda00000e0000 */
        /* <DEDUP_REMOVED lines=22> */
[----:B--2---:R-:W-:-:S07]  /*e190*/  IMAD.IADD R74, R74, 0x1, -R5 ;  /* 0x000000014a4a7824 */ /* 0x004fce00078e0a05 */
.L_x_1301:
[----:B------:R-:W-:Y:S01]  /*e1a0*/  R2UR UR9, R22 ;  /* 0x00000000160972ca */ /* 0x000fe200000e0000 */
[----:B------:R-:W-:Y:S01]  /*e1b0*/  SHFL.IDX PT, R4, R8, RZ, 0x1c1f ;  /* 0x001c1fff08047589 */ /* 0x000fe200000e0000 */
[----:B-----5:R-:W-:Y:S01]  /*e1c0*/  IMAD R74, R74, R75, RZ ;  /* 0x0000004b4a4a7224 */ /* 0x020fe200078e02ff */
[----:B------:R-:W-:Y:S02]  /*e1d0*/  LOP3.LUT P0, RZ, R185, 0x3, RZ, 0xc0, !PT ;  /* 0x00000003b9ff7812 */ /* 0x000fe4000780c0ff */
[----:B------:R-:W0:Y:S01]  /*e1e0*/  SHFL.IDX PT, R5, R10, RZ, 0x1c1f ;  /* 0x001c1fff0a057589 */ /* 0x000e2200000e0000 */
[----:B------:R-:W-:-:S03]  /*e1f0*/  PLOP3.LUT P3, PT, PT, PT, UP1, 0x80, 0x0 ;  /* 0x000000000000781c */ /* 0x000fc60003f6f018 */
[----:B------:R-:W-:Y:S04]  /*e200*/  SHFL.IDX PT, R6, R8, 0x1, 0x1c1f ;  /* 0x003c1f0008067f89 */ /* 0x000fe800000e0000 */
[----:B------:R-:W1:Y:S01]  /*e210*/  SHFL.IDX PT, R7, R10, 0x1, 0x1c1f ;  /* 0x003c1f000a077f89 */ /* 0x000e6200000e0000 */
[----:B------:R-:W-:-:S04]  /*e220*/  VIADD R11, R202, UR9 ;  /* 0x00000009ca0b7c36 */ /* 0x000fc80008000000 */
        /* <DEDUP_REMOVED lines=8> */
[----:B------:R-:W-:Y:S01]  /*e2b0*/  IMAD R3, R182, 0x40, R160 ;  /* 0x00000040b6037824 */ /* 0x000fe200078e02a0 */
[----:B------:R-:W-:Y:S01]  /*e2c0*/  ULDC.64 UR12, c[0x0][0xaa0] ;  /* 0x0002a800000c7ab9 */ /* 0x000fe20000000a00 */
[----:B------:R-:W-:Y:S01]  /*e2d0*/  R2UR UR16, R166 ;  /* 0x00000000a61072ca */ /* 0x000fe200000e0000 */
[----:B------:R-:W1:Y:S01]  /*e2e0*/  @P1 LDC R21, c[0x0][0xbf0] ;  /* 0x0002fc00ff151b82 */ /* 0x000e620000000800 */
[----:B------:R-:W-:Y:S01]  /*e2f0*/  IMAD.WIDE R16, R3, 0x2, R16 ;  /* 0x0000000203107825 */ /* 0x000fe200078e0210 */
[----:B------:R-:W-:Y:S02]  /*e300*/  R2UR UR15, R22 ;  /* 0x00000000160f72ca */ /* 0x000fe400000e0000 */
[C---:B------:R-:W-:Y:S01]  /*e310*/  IADD3 R9, P6, R16.reuse, 0x1000, RZ ;  /* 0x0000100010097810 */ /* 0x040fe20007fde0ff */
[----:B------:R-:W-:Y:S01]  /*e320*/  UIMAD UR9, UR14, UR12, URZ ;  /* 0x0000000c0e0972a4 */ /* 0x000fe2000f8e023f */
[C---:B------:R-:W-:Y:S02]  /*e330*/  IADD3 R13, P5, R16.reuse, 0x2000, RZ ;  /* 0x00002000100d7810 */ /* 0x040fe40007fbe0ff */
[----:B------:R-:W-:Y:S01]  /*e340*/  LOP3.LUT R8, R9, 0x380, RZ, 0xc0, !PT ;  /* 0x0000038009087812 */ /* 0x000fe200078ec0ff */
[----:B------:R-:W-:Y:S01]  /*e350*/  UIMAD.WIDE.U32 UR10, UR4, UR12, URZ ;  /* 0x0000000c040a72a5 */ /* 0x000fe2000f8e003f */
[----:B------:R-:W-:-:S02]  /*e360*/  IADD3 R25, P4, R16, 0x3000, RZ ;  /* 0x0000300010197810 */ /* 0x000fc40007f9e0ff */
[----:B------:R-:W-:Y:S01]  /*e370*/  SHF.R.U64 R8, R8, 0x3, RZ ;  /* 0x0000000308087819 */ /* 0x000fe200000012ff */
[----:B------:R-:W-:Y:S01]  /*e380*/  UIMAD UR9, UR4, UR13, UR9 ;  /* 0x0000000d040972a4 */ /* 0x000fe2000f8e0209 */
[----:B------:R-:W-:Y:S02]  /*e390*/  IADD3 R29, P3, R16, 0x4000, RZ ;  /* 0x00004000101d7810 */ /* 0x000fe40007f7e0ff */
[----:B------:R-:W-:Y:S01]  /*e3a0*/  LOP3.LUT R8, R8, R9, RZ, 0x3c, !PT ;  /* 0x0000000908087212 */ /* 0x000fe200078e3cff */
[----:B------:R-:W-:Y:S01]  /*e3b0*/  IMAD.X R9, RZ, RZ, R17, P6 ;  /* 0x000000ffff097224 */ /* 0x000fe200030e0611 */
[C---:B------:R-:W-:Y:S01]  /*e3c0*/  IADD3 R3, P6, R16.reuse, 0x7000, RZ ;  /* 0x0000700010037810 */ /* 0x040fe20007fde0ff */
[----:B------:R-:W-:Y:S01]  /*e3d0*/  UIADD3 UR11, UR11, UR9, URZ ;  /* 0x000000090b0b7290 */ /* 0x000fe2000fffe03f */
[----:B------:R-:W-:Y:S01]  /*e3e0*/  IADD3 R33, P2, R16, 0x5000, RZ ;  /* 0x0000500010217810 */ /* 0x000fe20007f5e0ff */
[----:B------:R-:W-:Y:S01]  /*e3f0*/  ULDC.64 UR12, c[0x0][0xae8] ;  /* 0x0002ba00000c7ab9 */ /* 0x000fe20000000a00 */
[----:B0-----:R-:W-:-:S02]  /*e400*/  LOP3.LUT R0, R3, 0x380, RZ, 0xc0, !PT ;  /* 0x0000038003007812 */ /* 0x001fc400078ec0ff */
[C---:B------:R-:W-:Y:S02]  /*e410*/  IADD3 R37, P0, R16.reuse, 0x6000, RZ ;  /* 0x0000600010257810 */ /* 0x040fe40007f1e0ff */
[----:B------:R-:W-:Y:S02]  /*e420*/  LOP3.LUT R5, R16, 0x380, RZ, 0xc0, !PT ;  /* 0x0000038010057812 */ /* 0x000fe400078ec0ff */
[----:B------:R-:W-:Y:S02]  /*e430*/  LOP3.LUT R12, R13, 0x380, RZ, 0xc0, !PT ;  /* 0x000003800d0c7812 */ /* 0x000fe400078ec0ff */
[----:B------:R-:W-:Y:S01]  /*e440*/  LOP3.LUT R24, R25, 0x380, RZ, 0xc0, !PT ;  /* 0x0000038019187812 */ /* 0x000fe200078ec0ff */
[----:B------:R-:W-:Y:S01]  /*e450*/  USHF.R.S32.HI UR4, URZ, 0x1f, UR8 ;  /* 0x0000001f3f047899 */ /* 0x000fe20008011408 */
[----:B------:R-:W-:Y:S01]  /*e460*/  SHF.R.U64 R0, R0, 0x3, RZ ;  /* 0x0000000300007819 */ /* 0x000fe200000012ff */
[----:B------:R-:W-:Y:S01]  /*e470*/  UIMAD.WIDE.U32 UR10, UR16, UR12, UR10 ;  /* 0x0000000c100a72a5 */ /* 0x000fe2000f8e000a */
[----:B------:R-:W-:Y:S01]  /*e480*/  LOP3.LUT R28, R29, 0x380, RZ, 0xc0, !PT ;  /* 0x000003801d1c7812 */ /* 0x000fe200078ec0ff */
[----:B------:R-:W-:Y:S01]  /*e490*/  IMAD.X R41, RZ, RZ, R17, P6 ;  /* 0x000000ffff297224 */ /* 0x000fe200030e0611 */
[----:B------:R-:W-:Y:S01]  /*e4a0*/  LOP3.LUT R40, R0, R3, RZ, 0x3c, !PT ;  /* 0x0000000300287212 */ /* 0x000fe200078e3cff */
[----:B------:R-:W5:Y:S01]  /*e4b0*/  LD.E.128 R8, desc[UR36][R8.64] ;  /* 0x0000002408087980 */ /* 0x000f62000c101d00 */
[----:B------:R-:W0:Y:S01]  /*e4c0*/  @P1 LDC R3, c[0x0][0xbec] ;  /* 0x0002fb00ff031b82 */ /* 0x000e220000000800 */
[----:B------:R-:W-:Y:S01]  /*e4d0*/  IMAD R0, R163, 0x20, R182 ;  /* 0x00000020a3007824 */ /* 0x000fe200078e02b6 */
[----:B------:R-:W-:-:S02]  /*e4e0*/  LOP3.LUT R32, R33, 0x380, RZ, 0xc0, !PT ;  /* 0x0000038021207812 */ /* 0x000fc400078ec0ff */
[----:B------:R-:W-:Y:S02]  /*e4f0*/  LOP3.LUT R36, R37, 0x380, RZ, 0xc0, !PT ;  /* 0x0000038025247812 */ /* 0x000fe400078ec0ff */
[----:B------:R-:W-:Y:S01]  /*e500*/  SHF.R.U64 R5, R5, 0x3, RZ ;  /* 0x0000000305057819 */ /* 0x000fe200000012ff */
[----:B------:R-:W-:Y:S01]  /*e510*/  VIADD R20, R0, UR15 ;  /* 0x0000000f00147c36 */ /* 0x000fe20008000000 */
[----:B------:R-:W-:Y:S01]  /*e520*/  SHF.R.U64 R12, R12, 0x3, RZ ;  /* 0x000000030c0c7819 */ /* 0x000fe200000012ff */
[----:B------:R-:W-:Y:S01]  /*e530*/  UIMAD UR11, UR16, UR13, UR11 ;  /* 0x0000000d100b72a4 */ /* 0x000fe2000f8e020b */
[----:B------:R-:W-:Y:S01]  /*e540*/  SHF.R.U64 R24, R24, 0x3, RZ ;  /* 0x0000000318187819 */ /* 0x000fe200000012ff */
[----:B------:R-:W5:Y:S01]  /*e550*/  LD.E.128 R40, desc[UR36][R40.64] ;  /* 0x0000002428287980 */ /* 0x000f62000c101d00 */
[----:B------:R-:W-:Y:S01]  /*e560*/  SHF.R.U64 R28, R28, 0x3, RZ ;  /* 0x000000031c1c7819 */ /* 0x000fe200000012ff */
[----:B------:R-:W-:Y:S01]  /*e570*/  ULDC.64 UR12, c[0x0][0xaf0] ;  /* 0x0002bc00000c7ab9 */ /* 0x000fe20000000a00 */
[----:B------:R-:W-:-:S02]  /*e580*/  SHF.R.U64 R32, R32, 0x3, RZ ;  /* 0x0000000320207819 */ /* 0x000fc400000012ff */
[----:B------:R-:W-:Y:S02]  /*e590*/  SHF.R.U64 R36, R36, 0x3, RZ ;  /* 0x0000000324247819 */ /* 0x000fe400000012ff */
[----:B------:R-:W-:Y:S01]  /*e5a0*/  LOP3.LUT R16, R5, R16, RZ, 0x3c, !PT ;  /* 0x0000001005107212 */ /* 0x000fe200078e3cff */
[----:B------:R-:W-:Y:S01]  /*e5b0*/  UIMAD UR4, UR4, UR12, URZ ;  /* 0x0000000c040472a4 */ /* 0x000fe2000f8e023f */
[----:B------:R-:W-:Y:S01]  /*e5c0*/  LOP3.LUT R12, R12, R13, RZ, 0x3c, !PT ;  /* 0x0000000d0c0c7212 */ /* 0x000fe200078e3cff */
[--C-:B------:R-:W-:Y:S01]  /*e5d0*/  IMAD.X R13, RZ, RZ, R17.reuse, P5 ;  /* 0x000000ffff0d7224 */ /* 0x100fe200028e0611 */
[----:B------:R-:W-:Y:S01]  /*e5e0*/  LOP3.LUT R24, R24, R25, RZ, 0x3c, !PT ;  /* 0x0000001918187212 */ /* 0x000fe200078e3cff */
[--C-:B------:R-:W-:Y:S01]  /*e5f0*/  IMAD.X R25, RZ, RZ, R17.reuse, P4 ;  /* 0x000000ffff197224 */ /* 0x100fe200020e0611 */
[----:B------:R-:W-:Y:S01]  /*e600*/  LOP3.LUT R28, R28, R29, RZ, 0x3c, !PT ;  /* 0x0000001d1c1c7212 */ /* 0x000fe200078e3cff */
[----:B0-----:R-:W-:Y:S01]  /*e610*/  @P1 IMAD.HI.U32 R0, R20, R3, RZ ;  /* 0x0000000314001227 */ /* 0x001fe200078e00ff */
[----:B------:R-:W-:Y:S01]  /*e620*/  LOP3.LUT R32, R32, R33, RZ, 0x3c, !PT ;  /* 0x0000002120207212 */ /* 0x000fe200078e3cff */
[----:B------:R0:W5:Y:S01]  /*e630*/  LD.E.128 R4, desc[UR36][R16.64] ;  /* 0x0000002410047980 */ /* 0x000162000c101d00 */
[----:B------:R-:W-:Y:S01]  /*e640*/  LOP3.LUT R36, R36, R37, RZ, 0x3c, !PT ;  /* 0x0000002524247212 */ /* 0x000fe200078e3cff */
[----:B------:R-:W-:-:S02]  /*e650*/  IMAD.X R29, RZ, RZ, R17, P3 ;  /* 0x000000ffff1d7224 */ /* 0x000fc400018e0611 */
[--C-:B------:R-:W-:Y:S01]  /*e660*/  IMAD.X R33, RZ, RZ, R17.reuse, P2 ;  /* 0x000000ffff217224 */ /* 0x100fe200010e0611 */
[----:B------:R-:W-:Y:S01]  /*e670*/  UIMAD UR4, UR8, UR13, UR4 ;  /* 0x0000000d080472a4 */ /* 0x000fe2000f8e0204 */
[----:B------:R-:W-:Y:S01]  /*e680*/  IMAD.X R37, RZ, RZ, R17, P0 ;  /* 0x000000ffff257224 */ /* 0x000fe200000e0611 */
[----:B------:R-:W-:Y:S01]  /*e690*/  UIMAD.WIDE.U32 UR8, UR8, UR12, UR10 ;  /* 0x0000000c080872a5 */ /* 0x000fe2000f8e000a */
[----:B------:R-:W5:Y:S01]  /*e6a0*/  LD.E.128 R12, desc[UR36][R12.64] ;  /* 0x000000240c0c7980 */ /* 0x000f62000c101d00 */
[----:B0-----:R-:W-:Y:S01]  /*e6b0*/  IMAD.MOV.U32 R17, RZ, RZ, R20 ;  /* 0x000000ffff117224 */ /* 0x001fe200078e0014 */
[----:B-1----:R-:W-:Y:S01]  /*e6c0*/  @P1 SHF.R.U32.HI R17, RZ, R21, R0 ;  /* 0x00000015ff111219 */ /* 0x002fe20000011600 */
[----:B------:R-:W-:Y:S01]  /*e6d0*/  UIADD3 UR4, UR9, UR4, URZ ;  /* 0x0000000409047290 */ /* 0x000fe2000fffe03f */
[----:B------:R-:W5:Y:S01]  /*e6e0*/  LD.E.128 R24, desc[UR36][R24.64] ;  /* 0x0000002418187980 */ /* 0x000f62000c101d00 */
[----:B------:R-:W-:Y:S01]  /*e6f0*/  ULDC.64 UR10, c[0x0][0xae0] ;  /* 0x0002b800000a7ab9 */ /* 0x000fe20000000a00 */
[--C-:B------:R-:W-:Y:S01]  /*e700*/  SHF.R.S32.HI R0, RZ, 0x1f, R17.reuse ;  /* 0x0000001fff007819 */ /* 0x100fe20000011411 */
[----:B------:R-:W-:Y:S01]  /*e710*/  IMAD.MOV R16, RZ, RZ, -R17 ;  /* 0x000000ffff107224 */ /* 0x000fe200078e0a11 */
[----:B------:R-:W5:Y:S01]  /*e720*/  LD.E.128 R28, desc[UR36][R28.64] ;  /* 0x000000241c1c7980 */ /* 0x000f62000c101d00 */
[----:B------:R-:W-:-:S02]  /*e730*/  IMAD.U32 R3, RZ, RZ, UR9 ;  /* 0x00000009ff037e24 */ /* 0x000fc4000f8e00ff */
[----:B------:R-:W-:Y:S01]  /*e740*/  IMAD R0, R0, UR10, RZ ;  /* 0x0000000a00007c24 */ /* 0x000fe2000f8e02ff */
[----:B------:R-:W5:Y:S01]  /*e750*/  LD.E.128 R32, desc[UR36][R32.64] ;  /* 0x0000002420207980 */ /* 0x000f62000c101d00 */
[----:B------:R-:W-:Y:S02]  /*e760*/  IMAD R75, R75, R16, R20 ;  /* 0x000000104b4b7224 */ /* 0x000fe400078e0214 */
[----:B------:R-:W-:Y:S01]  /*e770*/  IMAD.U32 R2, RZ, RZ, UR8 ;  /* 0x00000008ff027e24 */ /* 0x000fe2000f8e00ff */
[----:B------:R-:W5:Y:S01]  /*e780*/  LD.E.128 R36, desc[UR36][R36.64] ;  /* 0x0000002424247980 */ /* 0x000f62000c101d00 */
[----:B------:R-:W-:Y:S01]  /*e790*/  IMAD.U32 R3, RZ, RZ, UR4 ;  /* 0x00000004ff037e24 */ /* 0x000fe2000f8e00ff */
[----:B------:R-:W-:Y:S01]  /*e7a0*/  ULDC.64 UR8, c[0x0][0xad8] ;  /* 0x0002b60000087ab9 */ /* 0x000fe20000000a00 */
[C---:B------:R-:W-:Y:S01]  /*e7b0*/  IMAD R21, R17.reuse, UR11, R0 ;  /* 0x0000000b11157c24 */ /* 0x040fe2000f8e0200 */
[----:B------:R-:W-:Y:S01]  /*e7c0*/  @!PT LDS RZ, [RZ] ;  /* 0x00000000fffff984 */ /* 0x000fe20000000800 */
[----:B------:R-:W-:Y:S01]  /*e7d0*/  @!PT LDS RZ, [RZ] ;  /* 0x00000000fffff984 */ /* 0x000fe20000000800 */
[----:B------:R-:W-:Y:S01]  /*e7e0*/  @!PT LDS RZ, [RZ] ;  /* 0x00000000fffff984 */ /* 0x000fe20000000800 */
[----:B------:R-:W-:Y:S01]  /*e7f0*/  @!PT LDS RZ, [RZ] ;  /* 0x00000000fffff984 */ /* 0x000fe20000000800 */
[----:B------:R0:W-:Y:S06]  /*e800*/  MEMBAR.ALL.CTA ;  /* 0x0000000000007992 */ /* 0x0001ec0000008000 */
[----:B0-----:R-:W0:Y:S01]  /*e810*/  FENCE.VIEW.ASYNC.S ;  /* 0x00000000000073c6 */ /* 0x001e220000000000 */
[----:B------:R-:W-:Y:S01]  /*e820*/  SHF.R.S32.HI R0, RZ, 0x1f, R75 ;  /* 0x0000001fff007819 */ /* 0x000fe2000001144b */
[----:B------:R-:W-:-:S04]  /*e830*/  IMAD.WIDE.U32 R2, R17, UR10, R2 ;  /* 0x0000000a11027c25 */ /* 0x000fc8000f8e0002 */
[----:B------:R-:W-:Y:S02]  /*e840*/  IMAD.IADD R3, R3, 0x1, R21 ;  /* 0x0000000103037824 */ /* 0x000fe400078e0215 */
[----:B------:R-:W-:Y:S02]  /*e850*/  IMAD R0, R0, UR8, RZ ;  /* 0x0000000800007c24 */ /* 0x000fe4000f8e02ff */
[----:B------:R-:W-:Y:S02]  /*e860*/  VIADD R45, R182, UR15 ;  /* 0x0000000fb62d7c36 */ /* 0x000fe40008000000 */
[C---:B------:R-:W-:Y:S02]  /*e870*/  IMAD R21, R75.reuse, UR9, R0 ;  /* 0x000000094b157c24 */ /* 0x040fe4000f8e0200 */
[----:B------:R-:W-:Y:S01]  /*e880*/  IMAD.WIDE.U32 R2, R75, UR8, R2 ;  /* 0x000000084b027c25 */ /* 0x000fe2000f8e0002 */
[----:B------:R-:W-:Y:S01]  /*e890*/  ISETP.GE.AND P2, PT, R45, R74, PT ;  /* 0x0000004a2d00720c */ /* 0x000fe20003f46270 */
[----:B------:R-:W-:-:S02]  /*e8a0*/  ULDC.64 UR8, c[0x0][0xa80] ;  /* 0x0002a00000087ab9 */ /* 0x000fc40000000a00 */
[----:B------:R-:W-:Y:S01]  /*e8b0*/  VIADD R17, R45, 0x20 ;  /* 0x000000202d117836 */ /* 0x000fe20000000000 */
[C---:B------:R-:W-:Y:S01]  /*e8c0*/  LEA R0, P3, R2.reuse, UR8, 0x1 ;  /* 0x0000000802007c11 */ /* 0x040fe2000f8608ff */
[----:B------:R-:W-:Y:S02]  /*e8d0*/  IMAD.IADD R3, R3, 0x1, R21 ;  /* 0x0000000103037824 */ /* 0x000fe400078e0215 */
[----:B------:R-:W-:Y:S01]  /*e8e0*/  VIADD R19, R19, 0x2a820 ;  /* 0x0002a82013137836 */ /* 0x000fe20000000000 */
[-C--:B------:R-:W-:Y:S01]  /*e8f0*/  ISETP.GE.AND P0, PT, R17, R74.reuse, PT ;  /* 0x0000004a1100720c */ /* 0x080fe20003f06270 */
[----:B------:R-:W-:Y:S01]  /*e900*/  VIADD R17, R45, 0x40 ;  /* 0x000000402d117836 */ /* 0x000fe20000000000 */
[----:B------:R-:W-:Y:S02]  /*e910*/  LEA.HI.X R20, R2, UR9, R3, 0x1, P3 ;  /* 0x0000000902147c11 */ /* 0x000fe400098f0c03 */
[----:B------:R-:W-:Y:S01]  /*e920*/  PRMT R19, RZ, 0x654, R19 ;  /* 0x00000654ff137816 */ /* 0x000fe20000000013 */
[----:B0-----:R0:W1:Y:S01]  /*e930*/  SHFL.IDX PT, R3, R0, RZ, 0x181f ;  /* 0x00181fff00037589 */ /* 0x00106200000e0000 */
[----:B------:R-:W-:Y:S01]  /*e940*/  ISETP.GE.AND P1, PT, R17, R74, PT ;  /* 0x0000004a1100720c */ /* 0x000fe20003f26270 */
[----:B------:R-:W-:Y:S01]  /*e950*/  BSSY B1, `(.L_x_1303) ;  /* 0x000000d000017945 */ /* 0x000fe20003800000 */
[----:B------:R0:W-:Y:S01]  /*e960*/  SYNCS.ARRIVE.TRANS64.RED.A1T0 RZ, [R19+URZ], RZ ;  /* 0x000000ff13ff79a7 */ /* 0x0001e2000810043f */
[----:B------:R0:W2:Y:S02]  /*e970*/  SHFL.IDX PT, R17, R20, RZ, 0x181f ;  /* 0x00181fff14117589 */ /* 0x0000a400000e0000 */
[----:B------:R-:W-:Y:S08]  /*e980*/  @P2 BRA `(.L_x_1304) ;  /* 0x0000000000242947 */ /* 0x000ff00003800000 */
        /* <DEDUP_REMOVED lines=9> */
.L_x_1304:
[----:B------:R-:W-:Y:S05]  /*ea20*/  BSYNC B1 ;  /* 0x0000000000017941 */ /* 0x000fea0003800000 */
.L_x_1303:
[----:B---3-5:R3:W4:Y:S01]  /*ea30*/  SHFL.IDX PT, R5, R20, 0x1, 0x181f ;  /* 0x00381f0014057f89 */ /* 0x02872200000e0000 */
        /* <DEDUP_REMOVED lines=10> */
[----:B------:R1:W-:Y:S04]  /*eae0*/  @!P3 ST.E.128 desc[UR36][R2.64], R8 ;  /* 0x000000080200b985 */ /* 0x0003e8000c101d24 */
[----:B------:R1:W-:Y:S02]  /*eaf0*/  @!P4 ST.E.128 desc[UR36][R4.64], R32 ;  /* 0x000000200400c985 */ /* 0x0003e4000c101d24 */
.L_x_1306:
[----:B------:R-:W-:Y:S05]  /*eb00*/  BSYNC B1 ;  /* 0x0000000000017941 */ /* 0x000fea0003800000 */
.L_x_1305:
[----:B-1--4-:R1:W4:Y:S01]  /*eb10*/  SHFL.IDX PT, R5, R20, 0x2, 0x181f ;  /* 0x00581f0014057f89 */ /* 0x01232200000e0000 */
        /* <DEDUP_REMOVED lines=12> */
.L_x_1308:
[----:B------:R-:W-:Y:S05]  /*ebe0*/  BSYNC B1 ;  /* 0x0000000000017941 */ /* 0x000fea0003800000 */
.L_x_1307:
[----:B0-----:R-:W-:Y:S01]  /*ebf0*/  VIADD R3, R45, 0x60 ;  /* 0x000000602d037836 */ /* 0x001fe20000000000 */
[----:B----4-:R0:W4:Y:S04]  /*ec00*/  SHFL.IDX PT, R5, R20, 0x3, 0x181f ;  /* 0x00781f0014057f89 */ /* 0x01012800000e0000 */
[----:B------:R-:W-:Y:S01]  /*ec10*/  ISETP.GE.AND P0, PT, R3, R74, PT ;  /* 0x0000004a0300720c */ /* 0x000fe20003f06270 */
[----:B------:R0:W0:-:S12]  /*ec20*/  SHFL.IDX PT, R7, R0, 0x3, 0x181f ;  /* 0x00781f0000077f89 */ /* 0x00001800000e0000 */
[----:B------:R-:W-:Y:S05]  /*ec30*/  @P0 BRA `(.L_x_1309) ;  /* 0x0000001800740947 */ /* 0x000fea0003800000 */
[----:B------:R-:W-:Y:S02]  /*ec40*/  ULDC UR4, c[0x0][0xac8] ;  /* 0x0002b20000047ab9 */ /* 0x000fe40000000800 */
[----:B------:R-:W-:-:S13]  /*ec50*/  ISETP.GE.AND P1, PT, R160, UR4, PT ;  /* 0x00000004a0007c0c */ /* 0x000fda000bf26270 */
[----:B0-----:R-:W-:-:S04]  /*ec60*/  @!P1 LEA R2, P0, R160, R7, 0x1 ;  /* 0x00000007a0029211 */ /* 0x001fc800078008ff */
[----:B----4-:R-:W-:Y:S02]  /*ec70*/  @!P1 LEA.HI.X R3, R160, R5, R206, 0x1, P0 ;  /* 0x00000005a0039211 */ /* 0x010fe400000f0cce */
[----:B------:R-:W-:-:S03]  /*ec80*/  ISETP.GE.AND P0, PT, R162, UR4, PT ;  /* 0x00000004a2007c0c */ /* 0x000fc6000bf06270 */
[----:B------:R0:W-:Y:S10]  /*ec90*/  @!P1 ST.E.128 desc[UR36][R2.64], R24 ;  /* 0x0000001802009985 */ /* 0x0001f4000c101d24 */
[----:B------:R-:W-:Y:S05]  /*eca0*/  @P0 BRA `(.L_x_1309) ;  /* 0x0000001800580947 */ /* 0x000fea0003800000 */
[----:B0-----:R-:W-:-:S04]  /*ecb0*/  LEA R2, P0, R162, R7, 0x1 ;  /* 0x00000007a2027211 */ /* 0x001fc800078008ff */
[----:B------:R-:W-:-:S05]  /*ecc0*/  LEA.HI.X R3, R162, R5, R205, 0x1, P0 ;  /* 0x00000005a2037211 */ /* 0x000fca00000f0ccd */
[----:B------:R0:W-:Y:S01]  /*ecd0*/  ST.E.128 desc[UR36][R2.64], R40 ;  /* 0x0000002802007985 */ /* 0x0001e2000c101d24 */
[----:B------:R-:W-:Y:S05]  /*ece0*/  BRA `(.L_x_1309) ;  /* 0x0000001800487947 */ /* 0x000fea0003800000 */
.L_x_1302:
        /* <DEDUP_REMOVED lines=9> */
[----:B------:R-:W-:Y:S01]  /*ed80*/  VIADD R19, R19, 0x2a820 ;  /* 0x0002a82013137836 */ /* 0x000fe20000000000 */
[----:B------:R-:W-:Y:S01]  /*ed90*/  UIADD3 UR11, UR11, UR9, URZ ;  /* 0x000000090b0b7290 */ /* 0x000fe2000fffe03f */
[----:B------:R-:W1:Y:S01]  /*eda0*/  @P1 LDC R5, c[0x0][0xbf0] ;  /* 0x0002fc00ff051b82 */ /* 0x000e620000000800 */
[----:B------:R-:W-:Y:S01]  /*edb0*/  ULDC.64 UR12, c[0x0][0xb38] ;  /* 0x0002ce00000c7ab9 */ /* 0x000fe20000000a00 */
[----:B------:R-:W-:Y:S01]  /*edc0*/  BSSY B1, `(.L_x_1310) ;  /* 0x0000066000017945 */ /* 0x000fe20003800000 */
[----:B------:R-:W-:Y:S01]  /*edd0*/  UIMAD.WIDE.U32 UR10, UR16, UR12, UR10 ;  /* 0x0000000c100a72a5 */ /* 0x000fe2000f8e000a */
[----:B------:R-:W-:-:S03]  /*ede0*/  PRMT R19, RZ, 0x654, R19 ;  /* 0x00000654ff137816 */ /* 0x000fc60000000013 */
[----:B------:R-:W-:Y:S01]  /*edf0*/  UIMAD UR11, UR16, UR13, UR11 ;  /* 0x0000000d100b72a4 */ /* 0x000fe2000f8e020b */
[----:B------:R2:W-:Y:S02]  /*ee00*/  SYNCS.ARRIVE.TRANS64.RED.A1T0 RZ, [R19+URZ], RZ ;  /* 0x000000ff13ff79a7 */ /* 0x0005e4000810043f */
[----:B------:R-:W-:Y:S02]  /*ee10*/  ULDC.64 UR12, c[0x0][0xb40] ;  /* 0x0002d000000c7ab9 */ /* 0x000fe40000000a00 */
[----:B------:R-:W-:-:S04]  /*ee20*/  UIMAD UR4, UR4, UR12, URZ ;  /* 0x0000000c040472a4 */ /* 0x000fc8000f8e023f */
[----:B------:R-:W-:Y:S01]  /*ee30*/  UIMAD UR4, UR8, UR13, UR4 ;  /* 0x0000000d080472a4 */ /* 0x000fe2000f8e0204 */
[----:B0-----:R-:W-:Y:S01]  /*ee40*/  @P1 IMAD.HI.U32 R0, R13, R0, RZ ;  /* 0x000000000d001227 */ /* 0x001fe200078e00ff */
[----:B------:R-:W-:-:S03]  /*ee50*/  UIMAD.WIDE.U32 UR8, UR8, UR12, UR10 ;  /* 0x0000000c080872a5 */ /* 0x000fc6000f8e000a */
[----:B------:R-:W-:Y:S01]  /*ee60*/  ULDC.64 UR10, c[0x0][0xb48] ;  /* 0x0002d200000a7ab9 */ /* 0x000fe20000000a00 */
[----:B------:R-:W-:Y:S01]  /*ee70*/  UIADD3 UR9, UR9, UR4, URZ ;  /* 0x0000000409097290 */ /* 0x000fe2000fffe03f */
[----:B-1----:R-:W-:-:S03]  /*ee80*/  @P1 SHF.R.U32.HI R7, RZ, R5, R0 ;  /* 0x00000005ff071219 */ /* 0x002fc60000011600 */
[----:B------:R-:W-:Y:S01]  /*ee90*/  UIMAD.WIDE.U32 UR8, UR15, UR10, UR8 ;  /* 0x0000000a0f0872a5 */ /* 0x000fe2000f8e0008 */
[--C-:B------:R-:W-:Y:S01]  /*eea0*/  SHF.R.S32.HI R0, RZ, 0x1f, R7.reuse ;  /* 0x0000001fff007819 */ /* 0x100fe20000011407 */
[----:B------:R-:W-:Y:S02]  /*eeb0*/  IMAD.MOV R4, RZ, RZ, -R7 ;  /* 0x000000ffff047224 */ /* 0x000fe400078e0a07 */
[----:B------:R-:W-:Y:S02]  /*eec0*/  UIMAD UR4, UR15, UR11, UR9 ;  /* 0x0000000b0f0472a4 */ /* 0x000fe4000f8e0209 */
[----:B------:R-:W-:Y:S01]  /*eed0*/  IMAD.U32 R5, RZ, RZ, UR9 ;  /* 0x00000009ff057e24 */ /* 0x000fe2000f8e00ff */
[----:B------:R-:W-:Y:S01]  /*eee0*/  ULDC.64 UR10, c[0x0][0xb30] ;  /* 0x0002cc00000a7ab9 */ /* 0x000fe20000000a00 */
[----:B------:R-:W-:Y:S02]  /*eef0*/  IMAD R75, R75, R4, R13 ;  /* 0x000000044b4b7224 */ /* 0x000fe400078e020d */
[----:B------:R-:W-:-:S02]  /*ef00*/  IMAD R0, R0, UR10, RZ ;  /* 0x0000000a00007c24 */ /* 0x000fc4000f8e02ff */
[----:B------:R-:W-:Y:S01]  /*ef10*/  IMAD.U32 R4, RZ, RZ, UR8 ;  /* 0x00000008ff047e24 */ /* 0x000fe2000f8e00ff */
[----:B------:R-:W-:Y:S01]  /*ef20*/  ULDC.64 UR8, c[0x0][0xb28] ;  /* 0x0002ca0000087ab9 */ /* 0x000fe20000000a00 */
[----:B------:R-:W-:Y:S02]  /*ef30*/  IMAD.U32 R5, RZ, RZ, UR4 ;  /* 0x00000004ff057e24 */ /* 0x000fe4000f8e00ff */
        /* <DEDUP_REMOVED lines=10> */
[----:B------:R-:W-:Y:S01]  /*efe0*/  LEA.HI.X R16, R4, UR9, R5, 0x2, P1 ;  /* 0x0000000904107c11 */ /* 0x000fe200088f1405 */
[----:B------:R2:W0:Y:S04]  /*eff0*/  SHFL.IDX PT, R6, R0, RZ, 0x1c1f ;  /* 0x001c1fff00067589 */ /* 0x00042800000e0000 */
[----:B------:R2:W1:Y:S01]  /*f000*/  SHFL.IDX PT, R7, R16, RZ, 0x1c1f ;  /* 0x001c1fff10077589 */ /* 0x00046200000e0000 */
[----:B------:R-:W-:Y:S05]  /*f010*/  @P2 BRA `(.L_x_1311) ;  /* 0x0000000400002947 */ /* 0x000fea0003800000 */
[----:B------:R-:W-:Y:S02]  /*f020*/  ULDC UR4, c[0x0][0xac8] ;  /* 0x0002b20000047ab9 */ /* 0x000fe40000000800 */
[----:B------:R-:W-:Y:S02]  /*f030*/  ISETP.GE.AND P3, PT, R181, UR4, PT ;  /* 0x00000004b5007c0c */ /* 0x000fe4000bf66270 */
[----:B------:R-:W-:Y:S02]  /*f040*/  ISETP.GE.AND P1, PT, R18, UR4, PT ;  /* 0x0000000412007c0c */ /* 0x000fe4000bf26270 */
[----:B------:R-:W-:Y:S02]  /*f050*/  ISETP.GE.AND P4, PT, R180, UR4, PT ;  /* 0x00000004b4007c0c */ /* 0x000fe4000bf86270 */
[----:B------:R-:W-:-:S07]  /*f060*/  ISETP.GE.AND P2, PT, R179, UR4, PT ;  /* 0x00000004b3007c0c */ /* 0x000fce000bf46270 */
[CC--:B0-----:R-:W-:Y:S02]  /*f070*/  @!P3 LEA R8, P5, R181.reuse, R6.reuse, 0x2 ;  /* 0x00000006b508b211 */ /* 0x0c1fe400078a10ff */
[----:B-1----:R-:W-:Y:S02]  /*f080*/  @!P1 IMAD.WIDE R4, R18, 0x4, R6 ;  /* 0x0000000412049825 */ /* 0x002fe400078e0206 */
        /* <DEDUP_REMOVED lines=18> */
[----:B------:R-:W-:Y:S01]  /*f1b0*/  @!P1 ST.E.64 desc[UR36][R14.64], R40 ;  /* 0x000000280e009985 */ /* 0x000fe2000c101b24 */
[----:B------:R-:W-:-:S03]  /*f1c0*/  @!P5 LEA R4, P1, R176, R6, 0x2 ;  /* 0x00000006b004d211 */ /* 0x000fc600078210ff */
[----:B------:R0:W-:Y:S01]  /*f1d0*/  @!P3 ST.E.64 desc[UR36][R2.64], R44 ;  /* 0x0000002c0200b985 */ /* 0x0001e2000c101b24 */
[-C--:B-1----:R-:W-:Y:S02]  /*f1e0*/  @!P2 LEA R8, P6, R175, R6.reuse, 0x2 ;  /* 0x00000006af08a211 */ /* 0x082fe400078c10ff */
[----:B------:R-:W-:Y:S02]  /*f1f0*/  ISETP.GE.AND P3, PT, R173, UR4, PT ;  /* 0x00000004ad007c0c */ /* 0x000fe4000bf66270 */
[-C--:B------:R-:W-:Y:S02]  /*f200*/  @!P5 LEA.HI.X R5, R176, R7.reuse, R195, 0x2, P1 ;  /* 0x00000007b005d211 */ /* 0x080fe400008f14c3 */
[----:B------:R-:W-:Y:S02]  /*f210*/  ISETP.GE.AND P1, PT, R172, UR4, PT ;  /* 0x00000004ac007c0c */ /* 0x000fe4000bf26270 */
[----:B------:R-:W-:Y:S01]  /*f220*/  @!P2 LEA.HI.X R9, R175, R7, R194, 0x2, P6 ;  /* 0x00000007af09a211 */ /* 0x000fe200030f14c2 */
[----:B------:R1:W-:Y:S01]  /*f230*/  @!P5 ST.E.64 desc[UR36][R4.64], R48 ;  /* 0x000000300400d985 */ /* 0x0003e2000c101b24 */
[----:B---3--:R-:W-:-:S03]  /*f240*/  @!P4 LEA R10, P6, R174, R6, 0x2 ;  /* 0x00000006ae0ac211 */ /* 0x008fc600078c10ff */
[----:B------:R3:W-:Y:S01]  /*f250*/  @!P2 ST.E.64 desc[UR36][R8.64], R52 ;  /* 0x000000340800a985 */ /* 0x0007e2000c101b24 */
[----:B------:R-:W-:Y:S02]  /*f260*/  ISETP.GE.AND P2, PT, R171, UR4, PT ;  /* 0x00000004ab007c0c */ /* 0x000fe4000bf46270 */
[-C--:B------:R-:W-:Y:S02]  /*f270*/  @!P4 LEA.HI.X R11, R174, R7.reuse, R193, 0x2, P6 ;  /* 0x00000007ae0bc211 */ /* 0x080fe400030f14c1 */
[CC--:B----4-:R-:W-:Y:S02]  /*f280*/  @!P3 LEA R12, P5, R173.reuse, R6.reuse, 0x2 ;  /* 0x00000006ad0cb211 */ /* 0x0d0fe400078a10ff */
[----:B0-----:R-:W-:Y:S01]  /*f290*/  @!P1 LEA R2, P6, R172, R6, 0x2 ;  /* 0x00000006ac029211 */ /* 0x001fe200078c10ff */
[----:B------:R0:W-:Y:S01]  /*f2a0*/  @!P4 ST.E.64 desc[UR36][R10.64], R56 ;  /* 0x000000380a00c985 */ /* 0x0001e2000c101b24 */
[----:B------:R-:W-:Y:S02]  /*f2b0*/  @!P3 LEA.HI.X R13, R173, R7, R192, 0x2, P5 ;  /* 0x00000007ad0db211 */ /* 0x000fe400028f14c0 */
[----:B------:R-:W-:-:S02]  /*f2c0*/  ISETP.GE.AND P4, PT, R170, UR4, PT ;  /* 0x00000004aa007c0c */ /* 0x000fc4000bf86270 */
[-C--:B------:R-:W-:Y:S01]  /*f2d0*/  @!P1 LEA.HI.X R3, R172, R7.reuse, R191, 0x2, P6 ;  /* 0x00000007ac039211 */ /* 0x080fe200030f14bf */
[----:B------:R4:W-:Y:S01]  /*f2e0*/  @!P3 ST.E.64 desc[UR36][R12.64], R60 ;  /* 0x0000003c0c00b985 */ /* 0x0009e2000c101b24 */
[----:B------:R-:W-:Y:S02]  /*f2f0*/  ISETP.GE.AND P5, PT, R169, UR4, PT ;  /* 0x00000004a9007c0c */ /* 0x000fe4000bfa6270 */
[----:B-1----:R-:W-:Y:S01]  /*f300*/  @!P2 LEA R4, P6, R171, R6, 0x2 ;  /* 0x00000006ab04a211 */ /* 0x002fe200078c10ff */
[----:B------:R1:W-:Y:S01]  /*f310*/  @!P1 ST.E.64 desc[UR36][R2.64], R64 ;  /* 0x0000004002009985 */ /* 0x0003e2000c101b24 */
[----:B------:R-:W-:Y:S02]  /*f320*/  ISETP.GE.AND P3, PT, R168, UR4, PT ;  /* 0x00000004a8007c0c */ /* 0x000fe4000bf66270 */
[----:B------:R-:W-:Y:S02]  /*f330*/  ISETP.GE.AND P1, PT, R167, UR4, PT ;  /* 0x00000004a7007c0c */ /* 0x000fe4000bf26270 */
[----:B------:R-:W-:-:S02]  /*f340*/  @!P2 LEA.HI.X R5, R171, R7, R190, 0x2, P6 ;  /* 0x00000007ab05a211 */ /* 0x000fc400030f14be */
[----:B---3--:R-:W-:-:S03]  /*f350*/  @!P4 LEA R8, P6, R170, R6, 0x2 ;  /* 0x00000006aa08c211 */ /* 0x008fc600078c10ff */
[----:B------:R1:W-:Y:S01]  /*f360*/  @!P2 ST.E.64 desc[UR36][R4.64], R68 ;  /* 0x000000440400a985 */ /* 0x0003e2000c101b24 */
[CC--:B0-----:R-:W-:Y:S02]  /*f370*/  @!P5 LEA R10, P2, R169.reuse, R6.reuse, 0x2 ;  /* 0x00000006a90ad211 */ /* 0x0c1fe400078410ff */
[-C--:B------:R-:W-:Y:S02]  /*f380*/  @!P4 LEA.HI.X R9, R170, R7.reuse, R189, 0x2, P6 ;  /* 0x00000007aa09c211 */ /* 0x080fe400030f14bd */
[CC--:B----4-:R-:W-:Y:S02]  /*f390*/  @!P3 LEA R12, P6, R168.reuse, R6.reuse, 0x2 ;  /* 0x00000006a80cb211 */ /* 0x0d0fe400078c10ff */
        /* <DEDUP_REMOVED lines=8> */
.L_x_1311:
[----:B------:R-:W-:Y:S05]  /*f420*/  BSYNC B1 ;  /* 0x0000000000017941 */ /* 0x000fea0003800000 */
.L_x_1310:
[----:B-1----:R1:W3:Y:S04]  /*f430*/  SHFL.IDX PT, R5, R16, 0x1, 0x1c1f ;  /* 0x003c1f0010057f89 */ /* 0x0022e800000e0000 */
[----:B------:R1:W4:Y:S01]  /*f440*/  SHFL.IDX PT, R4, R0, 0x1, 0x1c1f ;  /* 0x003c1f0000047f89 */ /* 0x00032200000e0000 */
[----:B------:R-:W-:Y:S05]  /*f450*/  @P0 BRA `(.L_x_1309) ;  /* 0x00000010006c0947 */ /* 0x000fea0003800000 */
[----:B------:R-:W-:Y:S02]  /*f460*/  ULDC UR4, c[0x0][0xac8] ;  /* 0x0002b20000047ab9 */ /* 0x000fe40000000800 */
[----:B------:R-:W-:Y:S02]  /*f470*/  ISETP.GE.AND P1, PT, R181, UR4, PT ;  /* 0x00000004b5007c0c */ /* 0x000fe4000bf26270 */
[----:B------:R-:W-:Y:S02]  /*f480*/  ISETP.GE.AND P0, PT, R180, UR4, PT ;  /* 0x00000004b4007c0c */ /* 0x000fe4000bf06270 */
[----:B------:R-:W-:Y:S02]  /*f490*/  ISETP.GE.AND P2, PT, R18, UR4, PT ;  /* 0x0000000412007c0c */ /* 0x000fe4000bf46270 */
[----:B------:R-:W-:Y:S02]  /*f4a0*/  ISETP.GE.AND P4, PT, R178, UR4, PT ;  /* 0x00000004b2007c0c */ /* 0x000fe4000bf86270 */
[----:B------:R-:W-:-:S05]  /*f4b0*/  ISETP.GE.AND P3, PT, R179, UR4, PT ;  /* 0x00000004b3007c0c */ /* 0x000fca000bf66270 */
[CC--:B0---4-:R-:W-:Y:S02]  /*f4c0*/  @!P1 LEA R6, P5, R181.reuse, R4.reuse, 0x2 ;  /* 0x00000004b5069211 */ /* 0x0d1fe400078a10ff */
        /* <DEDUP_REMOVED lines=59> */
.L_x_1300:
[----:B------:R-:W0:Y:S01]  /*f880*/  LDC.64 R2, c[0x0][0xc00] ;  /* 0x00030000ff027b82 */ /* 0x000e220000000a00 */
[----:B------:R-:W-:Y:S01]  /*f890*/  R2UR UR11, R183 ;  /* 0x00000000b70b72ca */ /* 0x000fe200000e0000 */
[----:B------:R-:W-:Y:S01]  /*f8a0*/  ULDC.64 UR8, c[0x0][0xc00] ;  /* 0x0003000000087ab9 */ /* 0x000fe20000000a00 */
[----:B------:R-:W-:Y:S01]  /*f8b0*/  IMAD.MOV.U32 R7, RZ, RZ, RZ ;  /* 0x000000ffff077224 */ /* 0x000fe200078e00ff */
[----:B------:R-:W-:-:S04]  /*f8c0*/  R2UR UR10, R164 ;  /* 0x00000000a40a72ca */ /* 0x000fc800000e0000 */
[----:B------:R-:W1:Y:S06]  /*f8d0*/  LDC.64 R4, c[0x0][0xc08] ;  /* 0x00030200ff047b82 */ /* 0x000e6c0000000a00 */
[----:B------:R-:W-:Y:S01]  /*f8e0*/  UIMAD.WIDE UR8, UR11, 0x4, UR8 ;  /* 0x000000040b0878a5 */ /* 0x000fe2000f8e0208 */
[----:B0-----:R-:W-:-:S05]  /*f8f0*/  ISETP.NE.U32.AND P0, PT, R2, RZ, PT ;  /* 0x000000ff0200720c */ /* 0x001fca0003f05070 */
[----:B------:R-:W-:Y:S01]  /*f900*/  IMAD.U32 R2, RZ, RZ, UR8 ;  /* 0x00000008ff027e24 */ /* 0x000fe2000f8e00ff */
[----:B------:R-:W-:Y:S01]  /*f910*/  R2UR UR4, R3 ;  /* 0x00000000030472ca */ /* 0x000fe200000e0000 */
[----:B------:R-:W-:Y:S01]  /*f920*/  IMAD.U32 R3, RZ, RZ, UR9 ;  /* 0x00000009ff037e24 */ /* 0x000fe2000f8e00ff */
[----:B-1----:R-:W-:-:S05]  /*f930*/  ISETP.NE.U32.AND P1, PT, R4, RZ, PT ;  /* 0x000000ff0400720c */ /* 0x002fca0003f25070 */
[----:B------:R-:W-:-:S06]  /*f940*/  VOTEU.ANY UP0, P0 ;  /* 0x00000000003f7886 */ /* 0x000fcc0000000100 */
[----:B------:R-:W-:Y:S01]  /*f950*/  UISETP.NE.AND.EX UP0, UPT, UR4, URZ, UPT, UP0 ;  /* 0x0000003f0400728c */ /* 0x000fe2000bf05300 */
[----:B------:R-:W-:Y:S01]  /*f960*/  R2UR UR4, R5 ;  /* 0x00000000050472ca */ /* 0x000fe200000e0000 */
[----:B------:R-:W-:-:S04]  /*f970*/  VOTEU.ANY UP1, P1 ;  /* 0x00000000003f7886 */ /* 0x000fc80000820100 */
[----:B------:R-:W-:-:S08]  /*f980*/  PLOP3.LUT P0, PT, PT, PT, UP0, 0x80, 0x0 ;  /* 0x000000000000781c */ /* 0x000fd00003f0f008 */
[----:B------:R-:W-:-:S06]  /*f990*/  UISETP.NE.AND.EX UP1, UPT, UR4, URZ, UPT, UP1 ;  /* 0x0000003f0400728c */ /* 0x000fcc000bf25310 */
[----:B------:R-:W-:Y:S01]  /*f9a0*/  PLOP3.LUT P1, PT, PT, PT, UP1, 0x80, 0x0 ;  /* 0x000000000000781c */ /* 0x000fe20003f2f018 */
[----:B------:R0:W5:Y:S01]  /*f9b0*/  @P0 LDG.E R7, desc[UR36][R2.64] ;  /* 0x0000002402070981 */ /* 0x000162000c1e1900 */
[----:B------:R-:W-:Y:S02]  /*f9c0*/  ULDC UR4, c[0x0][0xa88] ;  /* 0x0002a20000047ab9 */ /* 0x000fe40000000800 */
[----:B------:R-:W-:Y:S01]  /*f9d0*/  IMAD.U32 R0, RZ, RZ, UR4 ;  /* 0x00000004ff007e24 */ /* 0x000fe2000f8e00ff */
[----:B------:R-:W-:Y:S02]  /*f9e0*/  @UP1 ULDC.64 UR8, c[0x0][0xc08] ;  /* 0x0003020000081ab9 */ /* 0x000fe40000000a00 */
[----:B------:R-:W-:-:S06]  /*f9f0*/  @UP1 UIMAD.WIDE UR8, UR11, 0x4, UR8 ;  /* 0x000000040b0818a5 */ /* 0x000fcc000f8e0208 */
[----:B------:R-:W-:Y:S02]  /*fa00*/  IMAD.U32 R4, RZ, RZ, UR8 ;  /* 0x00000008ff047e24 */ /* 0x000fe4000f8e00ff */
[----:B------:R-:W-:-:S05]  /*fa10*/  IMAD.U32 R5, RZ, RZ, UR9 ;  /* 0x00000009ff057e24 */ /* 0x000fca000f8e00ff */
[----:B------:R0:W5:Y:S01]  /*fa20*/  @P1 LDG.E R0, desc[UR36][R4.64] ;  /* 0x0000002404001981 */ /* 0x000162000c1e1900 */
[----:B------:R-:W-:-:S11]  /*fa30*/  UISETP.NE.AND UP1, UPT, UR10, URZ, UPT ;  /* 0x0000003f0a00728c */ /* 0x000fd6000bf25270 */
[----:B------:R-:W-:Y:S02]  /*fa40*/  @!UP1 ULDC UR10, c[0x0][0xad4] ;  /* 0x0002b500000a9ab9 */ /* 0x000fe40000000800 */
[----:B------:R-:W-:Y:S01]  /*fa50*/  IMAD.U32 R164, RZ, RZ, UR10 ;  /* 0x0000000affa47e24 */ /* 0x000fe2000f8e00ff */
[----:B0-----:R-:W-:Y:S06]  /*fa60*/  @P1 BRA `(.L_x_1312) ;  /* 0x0000000000101947 */ /* 0x001fec0003800000 */
[----:B------:R-:W-:Y:S05]  /*fa70*/  @!P0 BRA `(.L_x_1312) ;  /* 0x00000000000c8947 */ /* 0x000fea0003800000 */
[----:B------:R-:W2:Y:S04]  /*fa80*/  LDG.E R5, desc[UR36][R2.64] ;  /* 0x0000002402057981 */ /* 0x000ea8000c1e1900 */
[----:B-----5:R-:W2:Y:S02]  /*fa90*/  LDG.E R0, desc[UR36][R2.64+0x4] ;  /* 0x0000042402007981 */ /* 0x020ea4000c1e1900 */
[----:B--2---:R-:W-:-:S07]  /*faa0*/  IMAD.IADD R0, R0, 0x1, -R5 ;  /* 0x0000000100007824 */ /* 0x004fce00078e0a05 */
.L_x_1312:
[----:B------:R-:W-:Y:S01]  /*fab0*/  R2UR UR4, R183 ;  /* 0x00000000b70472ca */ /* 0x000fe200000e0000 */
[----:B------:R-:W-:Y:S01]  /*fac0*/  BSSY B1, `(.L_x_1313) ;  /* 0x0000042000017945 */ /* 0x000fe20003800000 */
[----:B-----5:R-:W-:Y:S02]  /*fad0*/  R2UR UR20, R7 ;  /* 0x00000000071472ca */ /* 0x020fe400000e0000 */
[----:B------:R-:W-:-:S09]  /*fae0*/  ISETP.GT.AND P0, PT, R207, 0x7f, PT ;  /* 0x0000007fcf00780c */ /* 0x000fd20003f04270 */
[----:B------:R-:W-:Y:S02]  /*faf0*/  USHF.R.S32.HI UR8, URZ, 0x1f, UR4 ;  /* 0x0000001f3f087899 */ /* 0x000fe40008011404 */
[----:B------:R-:W-:Y:S02]  /*fb00*/  USEL UR4, UR4, URZ, !UP0 ;  /* 0x0000003f04047287 */ /* 0x000fe4000c000000 */
[----:B------:R-:W-:Y:S02]  /*fb10*/  USEL UR8, UR8, URZ, !UP0 ;  /* 0x0000003f08087287 */ /* 0x000fe4000c000000 */
[----:B------:R-:W-:Y:S01]  /*fb20*/  USHF.R.S32.HI UR20, URZ, 0x1f, UR20 ;  /* 0x0000001f3f147899 */ /* 0x000fe20008011414 */
[----:B------:R-:W-:Y:S11]  /*fb30*/  @P0 BRA `(.L_x_1314) ;  /* 0x0000000000e80947 */ /* 0x000ff60003800000 */
[----:B------:R-:W0:Y:S01]  /*fb40*/  S2R R6, SR_TID.X ;  /* 0x0000000000067919 */ /* 0x000e220000002100 */
[----:B------:R-:W1:Y:S01]  /*fb50*/  LDC R9, c[0x0][0xbe8] ;  /* 0x0002fa00ff097b82 */ /* 0x000e620000000800 */
[----:B------:R-:W-:-:S13]  /*fb60*/  R2UR UR9, R22 ;  /* 0x00000000160972ca */ /* 0x000fda00000e0000 */
[----:B------:R-:W-:Y:S02]  /*fb70*/  IMAD.U32 R3, RZ, RZ, UR9 ;  /* 0x00000009ff037e24 */ /* 0x000fe4000f8e00ff */
[----:B-1----:R-:W-:-:S03]  /*fb80*/  IMAD R2, R0, R9, RZ ;  /* 0x0000000900027224 */ /* 0x002fc600078e02ff */
[----:B0-----:R-:W-:-:S04]  /*fb90*/  IADD3 R6, R3, -0x80, R6 ;  /* 0xffffff8003067810 */ /* 0x001fc80007ffe006 */
[----:B------:R-:W-:-:S13]  /*fba0*/  ISETP.GE.AND P0, PT, R6, R2, PT ;  /* 0x000000020600720c */ /* 0x000fda0003f06270 */
[----:B------:R-:W-:Y:S05]  /*fbb0*/  @P0 BRA `(.L_x_1314) ;  /* 0x0000000000c80947 */ /* 0x000fea0003800000 */
[----:B------:R-:W-:Y:S01]  /*fbc0*/  ISETP.NE.AND P0, PT, R9, 0x1, PT ;  /* 0x000000010900780c */ /* 0x000fe20003f05270 */
[----:B------:R-:W-:Y:S01]  /*fbd0*/  UMOV UR18, 0x9b8 ;  /* 0x000009b800127882 */ /* 0x000fe20000000000 */
[----:B------:R-:W-:Y:S01]  /*fbe0*/  R2UR UR10, R164 ;  /* 0x00000000a40a72ca */ /* 0x000fe200000e0000 */
[----:B------:R-:W-:Y:S01]  /*fbf0*/  IMAD.MOV.U32 R4, RZ, RZ, R6 ;  /* 0x000000ffff047224 */ /* 0x000fe200078e0006 */
        /* <DEDUP_REMOVED lines=9> */
[----:B------:R-:W-:Y:S02]  /*fc90*/  UIMAD.WIDE.U32 UR16, UR10, UR19, URZ ;  /* 0x000000130a1072a5 */ /* 0x000fe4000f8e003f */
[----:B------:R-:W-:Y:S01]  /*fca0*/  UIMAD UR19, UR11, UR19, URZ ;  /* 0x000000130b1372a4 */ /* 0x000fe2000f8e023f */
[----:B0-----:R-:W-:Y:S01]  /*fcb0*/  @P0 IMAD.HI.U32 R5, R6, R5, RZ ;  /* 0x0000000506050227 */ /* 0x001fe200078e00ff */
[----:B------:R-:W-:Y:S02]  /*fcc0*/  UIMAD UR13, UR13, UR4, URZ ;  /* 0x000000040d0d72a4 */ /* 0x000fe4000f8e023f */
[----:B------:R-:W-:Y:S01]  /*fcd0*/  UIMAD.WIDE.U32 UR10, UR12, UR4, URZ ;  /* 0x000000040c0a72a5 */ /* 0x000fe2000f8e003f */
[----:B------:R-:W-:Y:S01]  /*fce0*/  IMAD.U32 R2, RZ, RZ, UR16 ;  /* 0x00000010ff027e24 */ /* 0x000fe2000f8e00ff */
[----:B------:R-:W-:-:S02]  /*fcf0*/  UIADD3 UR19, UR17, UR19, URZ ;  /* 0x0000001311137290 */ /* 0x000fc4000fffe03f */
[----:B------:R-:W-:Y:S01]  /*fd00*/  IMAD.U32 R3, RZ, RZ, UR17 ;  /* 0x00000011ff037e24 */ /* 0x000fe2000f8e00ff */
[----:B------:R-:W-:Y:S01]  /*fd10*/  UIMAD UR13, UR12, UR8, UR13 ;  /* 0x000000080c0d72a4 */ /* 0x000fe2000f8e020d */
[----:B-1----:R-:W-:Y:S01]  /*fd20*/  @P0 SHF.R.U32.HI R4, RZ, R8, R5 ;  /* 0x00000008ff040219 */ /* 0x002fe20000011605 */
[----:B------:R-:W-:Y:S01]  /*fd30*/  ULDC.64 UR14, c[0x0][UR18+0x228] ;  /* 0x00008a00120e7abb */ /* 0x000fe20008000a00 */
[----:B------:R-:W-:Y:S01]  /*fd40*/  IADD3 R3, P0, P1, R2, UR10, R7 ;  /* 0x0000000a02037c10 */ /* 0x000fe2000f91e007 */
[----:B------:R-:W-:Y:S01]  /*fd50*/  UIADD3 UR13, UR11, UR13, URZ ;  /* 0x0000000d0b0d7290 */ /* 0x000fe2000fffe03f */
[----:B------:R-:W-:Y:S01]  /*fd60*/  IMAD.U32 R2, RZ, RZ, UR20 ;  /* 0x00000014ff027e24 */ /* 0x000fe2000f8e00ff */
[----:B------:R-:W-:Y:S01]  /*fd70*/  UIMAD.WIDE.U32 UR16, UR14, UR9, URZ ;  /* 0x000000090e1072a5 */ /* 0x000fe2000f8e003f */
[----:B------:R-:W-:Y:S01]  /*fd80*/  IMAD.MOV R5, RZ, RZ, -R4 ;  /* 0x000000ffff057224 */ /* 0x000fe200078e0a04 */
[----:B------:R-:W-:Y:S01]  /*fd90*/  UIMAD UR9, UR15, UR9, URZ ;  /* 0x000000090f0972a4 */ /* 0x000fe2000f8e023f */
[----:B------:R-:W-:Y:S01]  /*fda0*/  IMAD.U32 R11, RZ, RZ, UR19 ;  /* 0x00000013ff0b7e24 */ /* 0x000fe2000f8e00ff */
[----:B------:R-:W-:Y:S01]  /*fdb0*/  ULDC.64 UR10, c[0x0][UR18+0x210] ;  /* 0x00008400120a7abb */ /* 0x000fe20008000a00 */
[----:B------:R-:W-:Y:S01]  /*fdc0*/  IMAD R5, R9, R5, R6 ;  /* 0x0000000509057224 */ /* 0x000fe200078e0206 */
[----:B------:R-:W-:-:S02]  /*fdd0*/  UIADD3 UR9, UR17, UR9, URZ ;  /* 0x0000000911097290 */ /* 0x000fc4000fffe03f */
[----:B------:R-:W-:Y:S01]  /*fde0*/  IADD3.X R6, R11, UR13, R2, P0, P1 ;  /* 0x0000000d0b067c10 */ /* 0x000fe200087e2402 */
[----:B------:R-:W-:Y:S01]  /*fdf0*/  IMAD R9, R5, UR11, RZ ;  /* 0x0000000b05097c24 */ /* 0x000fe2000f8e02ff */
[----:B------:R-:W-:Y:S01]  /*fe00*/  IADD3 R2, P0, P1, R4, UR16, R3 ;  /* 0x0000001004027c10 */ /* 0x000fe2000f91e003 */
[----:B------:R-:W-:Y:S01]  /*fe10*/  ULDC.64 UR12, c[0x0][0xba8] ;  /* 0x0002ea00000c7ab9 */ /* 0x000fe20000000a00 */
[----:B------:R-:W-:Y:S01]  /*fe20*/  SHF.R.S32.HI R3, RZ, 0x1f, R4 ;  /* 0x0000001fff037819 */ /* 0x000fe20000011404 */
[----:B------:R-:W-:Y:S01]  /*fe30*/  @!UP0 ULDC UR12, c[0x0][0xb50] ;  /* 0x0002d400000c8ab9 */ /* 0x000fe20000000800 */
[----:B------:R-:W-:Y:S01]  /*fe40*/  SHF.R.S32.HI R4, RZ, 0x1f, R5 ;  /* 0x0000001fff047819 */ /* 0x000fe20000011405 */
[----:B------:R-:W-:Y:S01]  /*fe50*/  @!UP0 ULDC UR13, c[0x0][0xb54] ;  /* 0x0002d500000d8ab9 */ /* 0x000fe20000000800 */
[----:B------:R-:W-:-:S03]  /*fe60*/  IADD3.X R3, R3, UR9, R6, P0, P1 ;  /* 0x0000000903037c10 */ /* 0x000fc600087e2406 */
[----:B------:R-:W-:Y:S02]  /*fe70*/  IMAD R9, R4, UR10, R9 ;  /* 0x0000000a04097c24 */ /* 0x000fe4000f8e0209 */
[----:B------:R-:W-:-:S04]  /*fe80*/  IMAD.WIDE.U32 R2, R5, UR10, R2 ;  /* 0x0000000a05027c25 */ /* 0x000fc8000f8e0002 */
[----:B------:R-:W-:Y:S01]  /*fe90*/  IMAD.IADD R3, R3, 0x1, R9 ;  /* 0x0000000103037824 */ /* 0x000fe200078e0209 */
[----:B------:R-:W-:-:S04]  /*fea0*/  LEA R4, P0, R2, UR12, 0x2 ;  /* 0x0000000c02047c11 */ /* 0x000fc8000f8010ff */
[----:B------:R-:W-:Y:S01]  /*feb0*/  LEA.HI.X R5, R2, UR13, R3, 0x2, P0 ;  /* 0x0000000d02057c11 */ /* 0x000fe200080f1403 */
[----:B------:R-:W-:-:S05]  /*fec0*/  IMAD.MOV.U32 R3, RZ, RZ, -0x800000 ;  /* 0xff800000ff037424 */ /* 0x000fca00078e00ff */
[----:B------:R0:W-:Y:S03]  /*fed0*/  STG.E desc[UR36][R4.64], R3 ;  /* 0x0000000304007986 */ /* 0x0001e6000c101924 */
.L_x_1314:
[----:B------:R-:W-:Y:S05]  /*fee0*/  BSYNC B1 ;  /* 0x0000000000017941 */ /* 0x000fea0003800000 */
.L_x_1313:
[----:B------:R-:W-:-:S13]  /*fef0*/  R2UR UR9, R164 ;  /* 0x00000000a40972ca */ /* 0x000fda00000e0000 */
[----:B------:R-:W-:-:S06]  /*ff00*/  UISETP.GT.AND UP0, UPT, UR9, 0x1, UPT ;  /* 0x000000010900788c */ /* 0x000fcc000bf04270 */
[----:B------:R-:W-:-:S13]  /*ff10*/  PLOP3.LUT P0, PT, PT, PT, UP0, 0x80, 0x0 ;  /* 0x000000000000781c */ /* 0x000fda0003f0f008 */
[----:B------:R-:W-:Y:S05]  /*ff20*/  @P0 BRA `(.L_x_1309) ;  /* 0x0000000400b80947 */ /* 0x000fea0003800000 */
[----:B------:R-:W1:Y:S01]  /*ff30*/  LDC R11, c[0x0][0xbe8] ;  /* 0x0002fa00ff0b7b82 */ /* 0x000e620000000800 */
[C---:B------:R-:W-:Y:S01]  /*ff40*/  R2UR UR10, R7.reuse ;  /* 0x00000000070a72ca */ /* 0x040fe200000e0000 */
[----:B------:R-:W-:Y:S01]  /*ff50*/  ULDC.64 UR12, c[0x0][0xaa0] ;  /* 0x0002a800000c7ab9 */ /* 0x000fe20000000a00 */
[----:B------:R-:W-:Y:S01]  /*ff60*/  R2UR UR14, R7 ;  /* 0x00000000070e72ca */ /* 0x000fe200000e0000 */
[----:B------:R-:W-:Y:S01]  /*ff70*/  UIMAD UR9, UR20, UR12, URZ ;  /* 0x0000000c140972a4 */ /* 0x000fe2000f8e023f */
[----:B------:R-:W-:Y:S01]  /*ff80*/  R2UR UR16, R166 ;  /* 0x00000000a61072ca */ /* 0x000fe200000e0000 */
[----:B------:R-:W-:Y:S01]  /*ff90*/  IMAD R2, R163, 0x20, R182 ;  /* 0x00000020a3027824 */ /* 0x000fe200078e02b6 */
[----:B------:R-:W-:Y:S01]  /*ffa0*/  R2UR UR15, R22 ;  /* 0x00000000160f72ca */ /* 0x000fe200000e0000 */
[----:B------:R-:W-:Y:S06]  /*ffb0*/  BSSY B1, `(.L_x_1315) ;  /* 0x000003b000017945 */ /* 0x000fec0003800000 */
[----:B------:R-:W-:-:S02]  /*ffc0*/  UIMAD.WIDE.U32 UR10, UR10, UR12, URZ ;  /* 0x0000000c0a0a72a5 */ /* 0x000fc4000f8e003f */
[----:B------:R-:W-:-:S03]  /*ffd0*/  UIMAD UR9, UR14, UR13, UR9 ;  /* 0x0000000d0e0972a4 */ /* 0x000fc6000f8e0209 */
[----:B------:R-:W-:Y:S01]  /*ffe0*/  ULDC.64 UR12, c[0x0][0xae8] ;  /* 0x0002ba00000c7ab9 */ /* 0x000fe20000000a00 */
[----:B------:R-:W-:Y:S01]  /*fff0*/  UIADD3 UR11, UR11, UR9, URZ ;  /* 0x000000090b0b7290 */ /* 0x000fe2000fffe03f */
[----:B------:R-:W-:Y:S01]  /*10000*/  VIADD R6, R2, UR15 ;  /* 0x0000000f02067c36 */ /* 0x000fe20008000000 */
[----:B-1----:R-:W-:Y:S02]  /*10010*/  ISETP.NE.AND P0, PT, R11, 0x1, PT ;  /* 0x000000010b00780c */ /* 0x002fe40003f05270 */
[----:B------:R-:W-:Y:S01]  /*10020*/  UIMAD.WIDE.U32 UR10, UR16, UR12, UR10 ;  /* 0x0000000c100a72a5 */ /* 0x000fe2000f8e000a */
[----:B0-----:R-:W-:-:S03]  /*10030*/  IMAD.MOV.U32 R5, RZ, RZ, R6 ;  /* 0x000000ffff057224 */ /* 0x001fc600078e0006 */
[----:B------:R-:W-:-:S03]  /*10040*/  UIMAD UR9, UR16, UR13, UR11 ;  /* 0x0000000d100972a4 */ /* 0x000fc6000f8e020b */
[----:B------:R-:W-:Y:S02]  /*10050*/  ULDC.64 UR12, c[0x0][0xaf0] ;  /* 0x0002bc00000c7ab9 */ /* 0x000fe40000000a00 */
[----:B------:R-:W-:Y:S02]  /*10060*/  UIMAD UR8, UR8, UR12, URZ ;  /* 0x0000000c080872a4 */ /* 0x000fe4000f8e023f */
[----:B------:R-:W0:Y:S02]  /*10070*/  @P0 LDC R3, c[0x0][0xbec] ;  /* 0x0002fb00ff030b82 */ /* 0x000e240000000800 */
[----:B------:R-:W-:-:S03]  /*10080*/  UIMAD UR11, UR4, UR13, UR8 ;  /* 0x0000000d040b72a4 */ /* 0x000fc6000f8e0208 */
[----:B------:R-:W-:Y:S02]  /*10090*/  UMOV UR8, UR10 ;  /* 0x0000000a00087c82 */ /* 0x000fe40008000000 */
[----:B------:R-:W-:Y:S01]  /*100a0*/  UIMAD.WIDE.U32 UR8, UR4, UR12, UR8 ;  /* 0x0000000c040872a5 */ /* 0x000fe2000f8e0008 */
[----:B------:R-:W1:Y:S03]  /*100b0*/  @P0 LDC R7, c[0x0][0xbf0] ;  /* 0x0002fc00ff070b82 */ /* 0x000e660000000800 */
[----:B------:R-:W-:-:S03]  /*100c0*/  UIADD3 UR4, UR9, UR11, URZ ;  /* 0x0000000b09047290 */ /* 0x000fc6000fffe03f */
[----:B------:R-:W-:Y:S01]  /*100d0*/  ULDC.64 UR10, c[0x0][0xae0] ;  /* 0x0002b800000a7ab9 */ /* 0x000fe20000000a00 */
[----:B0-----:R-:W-:-:S04]  /*100e0*/  @P0 IMAD.HI.U32 R2, R6, R3, RZ ;  /* 0x0000000306020227 */ /* 0x001fc800078e00ff */
[----:B------:R-:W-:Y:S02]  /*100f0*/  IMAD.U32 R3, RZ, RZ, UR9 ;  /* 0x00000009ff037e24 */ /* 0x000fe4000f8e00ff */
[----:B------:R-:W-:Y:S01]  /*10100*/  IMAD.U32 R3, RZ, RZ, UR4 ;  /* 0x00000004ff037e24 */ /* 0x000fe2000f8e00ff */
[----:B-1----:R-:W-:-:S04]  /*10110*/  @P0 SHF.R.U32.HI R5, RZ, R7, R2 ;  /* 0x00000007ff050219 */ /* 0x002fc80000011602 */
[--C-:B------:R-:W-:Y:S01]  /*10120*/  SHF.R.S32.HI R2, RZ, 0x1f, R5.reuse ;  /* 0x0000001fff027819 */ /* 0x100fe20000011405 */
[----:B------:R-:W-:-:S04]  /*10130*/  IMAD.MOV R7, RZ, RZ, -R5 ;  /* 0x000000ffff077224 */ /* 0x000fc800078e0a05 */
[----:B------:R-:W-:Y:S02]  /*10140*/  IMAD R4, R2, UR10, RZ ;  /* 0x0000000a02047c24 */ /* 0x000fe4000f8e02ff */
[----:B------:R-:W-:Y:S02]  /*10150*/  IMAD R7, R11, R7, R6 ;  /* 0x000000070b077224 */ /* 0x000fe400078e0206 */
[----:B------:R-:W-:Y:S01]  /*10160*/  IMAD.U32 R2, RZ, RZ, UR8 ;  /* 0x00000008ff027e24 */ /* 0x000fe2000f8e00ff */
[----:B------:R-:W-:Y:S01]  /*10170*/  ULDC.64 UR8, c[0x0][0xad8] ;  /* 0x0002b60000087ab9 */ /* 0x000fe20000000a00 */
[C---:B------:R-:W-:Y:S01]  /*10180*/  IMAD R9, R5.reuse, UR11, R4 ;  /* 0x0000000b05097c24 */ /* 0x040fe2000f8e0204 */
[----:B------:R-:W-:Y:S01]  /*10190*/  SHF.R.S32.HI R4, RZ, 0x1f, R7 ;  /* 0x0000001fff047819 */ /* 0x000fe20000011407 */
[----:B------:R-:W-:-:S04]  /*101a0*/  IMAD.WIDE.U32 R2, R5, UR10, R2 ;  /* 0x0000000a05027c25 */ /* 0x000fc8000f8e0002 */
[----:B------:R-:W-:Y:S02]  /*101b0*/  IMAD.IADD R3, R3, 0x1, R9 ;  /* 0x0000000103037824 */ /* 0x000fe400078e0209 */
[----:B------:R-:W-:Y:S02]  /*101c0*/  IMAD R4, R4, UR8, RZ ;  /* 0x0000000804047c24 */ /* 0x000fe4000f8e02ff */
[----:B------:R-:W-:Y:S02]  /*101d0*/  VIADD R6, R182, UR15 ;  /* 0x0000000fb6067c36 */ /* 0x000fe40008000000 */
[----:B------:R-:W-:Y:S02]  /*101e0*/  IMAD R11, R0, R11, RZ ;  /* 0x0000000b000b7224 */ /* 0x000fe400078e02ff */
[C---:B------:R-:W-:Y:S02]  /*101f0*/  IMAD R5, R7.reuse, UR9, R4 ;  /* 0x0000000907057c24 */ /* 0x040fe4000f8e0204 */
[----:B------:R-:W-:Y:S01]  /*10200*/  IMAD.WIDE.U32 R2, R7, UR8, R2 ;  /* 0x0000000807027c25 */ /* 0x000fe2000f8e0002 */
[----:B------:R-:W-:Y:S01]  /*10210*/  ISETP.GE.AND P2, PT, R6, R11, PT ;  /* 0x0000000b0600720c */ /* 0x000fe20003f46270 */
[----:B------:R-:W-:-:S02]  /*10220*/  ULDC.64 UR8, c[0x0][0xa80] ;  /* 0x0002a00000087ab9 */ /* 0x000fc40000000a00 */
[----:B------:R-:W-:Y:S01]  /*10230*/  IMAD.IADD R3, R3, 0x1, R5 ;  /* 0x0000000103037824 */ /* 0x000fe200078e0205 */
[----:B------:R-:W-:Y:S01]  /*10240*/  LEA R4, P3, R2, UR8, 0x1 ;  /* 0x0000000802047c11 */ /* 0x000fe2000f8608ff */
[----:B------:R-:W-:-:S03]  /*10250*/  VIADD R0, R6, 0x20 ;  /* 0x0000002006007836 */ /* 0x000fc60000000000 */
[----:B------:R-:W-:Y:S01]  /*10260*/  LEA.HI.X R5, R2, UR9, R3, 0x1, P3 ;  /* 0x0000000902057c11 */ /* 0x000fe200098f0c03 */
[----:B------:R0:W1:Y:S01]  /*10270*/  SHFL.IDX PT, R7, R4, RZ, 0x181f ;  /* 0x00181fff04077589 */ /* 0x00006200000e0000 */
[-C--:B------:R-:W-:Y:S01]  /*10280*/  ISETP.GE.AND P1, PT, R0, R11.reuse, PT ;  /* 0x0000000b0000720c */ /* 0x080fe20003f26270 */
[----:B------:R-:W-:Y:S02]  /*10290*/  VIADD R0, R6, 0x40 ;  /* 0x0000004006007836 */ /* 0x000fe40000000000 */
[----:B------:R0:W2:Y:S03]  /*102a0*/  SHFL.IDX PT, R3, R5, RZ, 0x181f ;  /* 0x00181fff05037589 */ /* 0x0000a600000e0000 */
        /* <DEDUP_REMOVED lines=11> */
.L_x_1316:
[----:B------:R-:W-:Y:S05]  /*10360*/  BSYNC B1 ;  /* 0x0000000000017941 */ /* 0x000fea0003800000 */
.L_x_1315:
        /* <DEDUP_REMOVED lines=13> */
.L_x_1318:
[----:B------:R-:W-:Y:S05]  /*10440*/  BSYNC B1 ;  /* 0x0000000000017941 */ /* 0x000fea0003800000 */
.L_x_1317:
        /* <DEDUP_REMOVED lines=13> */
.L_x_1320:
[----:B------:R-:W-:Y:S05]  /*10520*/  BSYNC B1 ;  /* 0x0000000000017941 */ /* 0x000fea0003800000 */
.L_x_1319:
        /* <DEDUP_REMOVED lines=14> */
.L_x_1309:
[----:B------:R-:W-:Y:S05]  /*10610*/  BSYNC B0 ;  /* 0x0000000000007941 */ /* 0x000fea0003800000 */
.L_x_1299:
[----:B------:R-:W-:Y:S02]  /*10620*/  ULDC UR4, c[0x0][0xc3c] ;  /* 0x00030f0000047ab9 */ /* 0x000fe40000000800 */
[----:B------:R-:W-:-:S06]  /*10630*/  UISETP.GE.AND UP0, UPT, UR7, UR4, UPT ;  /* 0x000000040700728c */ /* 0x000fcc000bf06270 */
[----:B------:R-:W-:-:S13]  /*10640*/  PLOP3.LUT P0, PT, PT, PT, UP0, 0x80, 0x0 ;  /* 0x000000000000781c */ /* 0x000fda0003f0f008 */
[----:B------:R-:W-:Y:S05]  /*10650*/  @!P0 BRA `(.L_x_1321) ;  /* 0xffffff08003c8947 */ /* 0x000fea000383ffff */
[----:B------:R-:W-:Y:S05]  /*10660*/  EXIT ;  /* 0x000000000000794d */ /* 0x000fea0003800000 */
.L_x_1208:
[----:B------:R-:W-:-:S08]  /*10670*/  NOP ;  /* 0x0000000000007918 */ /* 0x000fd00000000000 */
[----:B0-----:R-:W0:-:S00]  /*10680*/  USETMAXREG.DEALLOC.CTAPOOL 0x28 ;  /* 0x00000028000079c8 */ /* 0x001e0000080e0500 */
[----:B0-----:R-:W-:Y:S01]  /*10690*/  LOP3.LUT R2, R2, 0x3, RZ, 0xc0, !PT ;  /* 0x0000000302027812 */ /* 0x001fe200078ec0ff */
[----:B------:R-:W-:Y:S01]  /*106a0*/  IMAD.MOV.U32 R6, RZ, RZ, RZ ;  /* 0x000000ffff067224 */ /* 0x000fe200078e00ff */
[----:B------:R-:W-:-:S04]  /*106b0*/  LOP3.LUT R23, R23, 0xfffffeff, RZ, 0xc0, !PT ;  /* 0xfffffeff17177812 */ /* 0x000fc800078ec0ff */
[----:B------:R-:W0:Y:S02]  /*106c0*/  SHFL.IDX PT, R2, R2, RZ, 0x1f ;  /* 0x00001fff02027589 */ /* 0x000e2400000e0000 */
[----:B0-----:R-:W-:-:S13]  /*106d0*/  ISETP.NE.AND P0, PT, R2, RZ, PT ;  /* 0x000000ff0200720c */ /* 0x001fda0003f05270 */
[----:B------:R-:W-:Y:S01]  /*106e0*/  @P0 LOP3.LUT R23, R23, 0x100, RZ, 0xfc, !PT ;  /* 0x0000010017170812 */ /* 0x000fe200078efcff */
[----:B------:R-:W-:Y:S06]  /*106f0*/  @!P0 BRA `(.L_x_1322) ;  /* 0x00000000001c8947 */ /* 0x000fec0003800000 */
[----:B------:R-:W0:Y:S08]  /*10700*/  S2UR UR5, SR_CgaCtaId ;  /* 0x00000000000579c3 */ /* 0x000e300000008800 */
[----:B------:R-:W-:Y:S06]  /*10710*/  BAR.SYNC.DEFER_BLOCKING 0x5, 0x180 ;  /* 0x0146000000007b1d */ /* 0x000fec0000010000 */
[----:B------:R-:W-:-:S02]  /*10720*/  UMOV UR4, 0x400 ;  /* 0x0000040000047882 */ /* 0x000fc40000000000 */
[----:B0-----:R-:W-:-:S09]  /*10730*/  ULEA UR4, UR5, UR4, 0x18 ;  /* 0x0000000405047291 */ /* 0x001fd2000f8ec03f */
[----:B------:R-:W1:Y:S01]  /*10740*/  LDS.128 R16, [UR4+0x2a8d0] ;  /* 0x02a8d004ff107984 */ /* 0x000e620008000c00 */
[----:B------:R-:W-:Y:S06]  /*10750*/  BAR.ARV 0x4, 0x180 ;  /* 0x0106000000007b1d */ /* 0x000fec0000002000 */
[----:B------:R-:W-:Y:S05]  /*10760*/  BRA `(.L_x_1323) ;  /* 0x0000000c00907947 */ /* 0x000fea0003800000 */
.L_x_1322:
[----:B------:R-:W-:Y:S01]  /*10770*/  LOP3.LUT R7, R0, 0x1f, RZ, 0xc0, !PT ;  /* 0x0000001f00077812 */ /* 0x000fe200078ec0ff */
[----:B------:R-:W-:Y:S01]  /*10780*/  ULDC UR4, c[0x0][0xc3c] ;  /* 0x00030f0000047ab9 */ /* 0x000fe20000000800 */
[----:B------:R-:W-:Y:S01]  /*10790*/  IMAD.MOV.U32 R9, RZ, RZ, RZ ;  /* 0x000000ffff097224 */ /* 0x000fe200078e00ff */
[----:B------:R-:W0:Y:S01]  /*107a0*/  S2UR UR6, SR_CTAID.X ;  /* 0x00000000000679c3 */ /* 0x000e220000002500 */
[----:B------:R-:W-:Y:S01]  /*107b0*/  ISETP.NE.AND P0, PT, R7, 0x1f, PT ;  /* 0x0000001f0700780c */ /* 0x000fe20003f05270 */
[----:B------:R-:W-:-:S03]  /*107c0*/  ULDC UR5, c[0x0][0xc38] ;  /* 0x00030e0000057ab9 */ /* 0x000fc60000000800 */
[----:B------:R-:W-:-:S13]  /*107d0*/  ISETP.GE.OR P1, PT, R7, UR4, !P0 ;  /* 0x0000000407007c0c */ /* 0x000fda000c726670 */
[----:B------:R-:W1:Y:S08]  /*107e0*/  @!P1 LDC.64 R4, c[0x0][0xc80] ;  /* 0x00032000ff049b82 */ /* 0x000e700000000a00 */
[----:B------:R-:W2:Y:S01]  /*107f0*/  @!P1 LDC.64 R2, c[0x0][0xc78] ;  /* 0x00031e00ff029b82 */ /* 0x000ea20000000a00 */
[----:B-1----:R-:W-:-:S05]  /*10800*/  @!P1 IMAD.WIDE.U32 R4, R7, 0x4, R4 ;  /* 0x0000000407049825 */ /* 0x002fca00078e0004 */
        /* <DEDUP_REMOVED lines=10> */
[----:B------:R-:W1:Y:S02]  /*108b0*/  SHFL.UP PT, R10, R8, 0x1, RZ ;  /* 0x04200000080a7989 */ /* 0x000e6400000e00ff */
[----:B-1----:R-:W-:-:S05]  /*108c0*/  SEL R11, R10, RZ, P1 ;  /* 0x000000ff0a0b7207 */ /* 0x002fca0000800000 */
[----:B------:R-:W-:-:S05]  /*108d0*/  IMAD.IADD R11, R8, 0x1, R11 ;  /* 0x00000001080b7824 */ /* 0x000fca00078e020b */
        /* <DEDUP_REMOVED lines=12> */
[----:B------:R-:W1:Y:S02]  /*109a0*/  SHFL.IDX PT, R8, R5, 0x1f, 0x1f ;  /* 0x03e01f0005087f89 */ /* 0x000e6400000e0000 */
[----:B-1----:R-:W-:-:S05]  /*109b0*/  IMAD R8, R8, UR5, RZ ;  /* 0x0000000508087c24 */ /* 0x002fca000f8e02ff */
[----:B0-----:R-:W-:Y:S01]  /*109c0*/  ISETP.GT.AND P6, PT, R8, UR6, PT ;  /* 0x0000000608007c0c */ /* 0x001fe2000bfc4270 */
[----:B------:R-:W-:-:S12]  /*109d0*/  IMAD.MOV.U32 R3, RZ, RZ, R8 ;  /* 0x000000ffff037224 */ /* 0x000fd800078e0008 */
[----:B------:R-:W-:Y:S05]  /*109e0*/  @P6 BRA `(.L_x_1324) ;  /* 0x0000000000986947 */ /* 0x000fea0003800000 */
[----:B------:R-:W-:Y:S01]  /*109f0*/  IMAD.MOV.U32 R8, RZ, RZ, R3 ;  /* 0x000000ffff087224 */ /* 0x000fe200078e0003 */
[----:B------:R-:W-:Y:S01]  /*10a00*/  UMOV UR4, URZ ;  /* 0x0000003f00047c82 */ /* 0x000fe20008000000 */
[----:B------:R-:W-:-:S05]  /*10a10*/  ULDC UR5, c[0x0][0xc38] ;  /* 0x00030e0000057ab9 */ /* 0x000fca0000000800 */
.L_x_1326:
[----:B------:R-:W0:Y:S01]  /*10a20*/  LDC R2, c[0x0][0xc3c] ;  /* 0x00030f00ff027b82 */ /* 0x000e220000000800 */
[----:B------:R-:W-:-:S06]  /*10a30*/  UIADD3 UR4, UR4, 0x1f, URZ ;  /* 0x0000001f04047890 */ /* 0x000fcc000fffe03f */
        /* <DEDUP_REMOVED lines=33> */
.L_x_1324:
        /* <DEDUP_REMOVED lines=9> */
[----:B0-----:R-:W-:-:S07]  /*10ce0*/  ISETP.NE.AND P1, PT, R9, 0x1, PT ;  /* 0x000000010900780c */ /* 0x001fce0003f25270 */
[----:B-1----:R-:W-:Y:S06]  /*10cf0*/  @!P0 BRA `(.L_x_1327) ;  /* 0x0000000000088947 */ /* 0x002fec0003800000 */
[----:B------:R-:W-:-:S06]  /*10d00*/  VIADD R16, R19, 0xffffffff ;  /* 0xffffffff13107836 */ /* 0x000fcc0000000000 */
[----:B------:R0:W1:Y:S02]  /*10d10*/  SHFL.IDX PT, R16, R5, R16, 0x1f ;  /* 0x00001f1005107589 */ /* 0x00006400000e0000 */
.L_x_1327:
[----:B-1----:R-:W-:Y:S02]  /*10d20*/  IMAD R16, R16, UR5, R3 ;  /* 0x0000000510107c24 */ /* 0x002fe4000f8e0203 */
[----:B------:R-:W-:-:S03]  /*10d30*/  VIADD R19, R19, UR4 ;  /* 0x0000000413137c36 */ /* 0x000fc60008000000 */
[----:B0-----:R-:W-:Y:S01]  /*10d40*/  IADD3 R5, -R16, UR6, RZ ;  /* 0x0000000610057c10 */ /* 0x001fe2000fffe1ff */
[----:B------:R-:W-:Y:S06]  /*10d50*/  @!P1 BRA `(.L_x_1328) ;  /* 0x0000000000e89947 */ /* 0x000fec0003800000 */
[-C--:B--2---:R-:W-:Y:S02]  /*10d60*/  IABS R12, R6.reuse ;  /* 0x00000006000c7213 */ /* 0x084fe40000000000 */
[----:B------:R-:W-:Y:S02]  /*10d70*/  IABS R4, R9 ;  /* 0x0000000900047213 */ /* 0x000fe40000000000 */
[----:B------:R-:W0:Y:S01]  /*10d80*/  I2F.RP R8, R12 ;  /* 0x0000000c00087306 */ /* 0x000e220000209400 */
[----:B------:R-:W-:-:S07]  /*10d90*/  IABS R13, R6 ;  /* 0x00000006000d7213 */ /* 0x000fce0000000000 */
[----:B------:R-:W1:Y:S08]  /*10da0*/  I2F.RP R10, R4 ;  /* 0x00000004000a7306 */ /* 0x000e700000209400 */
[----:B0-----:R-:W0:Y:S08]  /*10db0*/  MUFU.RCP R8, R8 ;  /* 0x0000000800087308 */ /* 0x001e300000001000 */
[----:B-1----:R-:W-:Y:S01]  /*10dc0*/  MUFU.RCP R10, R10 ;  /* 0x0000000a000a7308 */ /* 0x002fe20000001000 */
[----:B0-----:R-:W-:Y:S01]  /*10dd0*/  VIADD R2, R8, 0xffffffe ;  /* 0x0ffffffe08027836 */ /* 0x001fe20000000000 */
[----:B------:R-:W-:-:S06]  /*10de0*/  IABS R8, R5 ;  /* 0x0000000500087213 */ /* 0x000fcc0000000000 */
[----:B------:R0:W1:Y:S02]  /*10df0*/  F2I.FTZ.U32.TRUNC.NTZ R3, R2 ;  /* 0x0000000200037305 */ /* 0x000064000021f000 */
[----:B0-----:R-:W-:Y:S02]  /*10e00*/  IMAD.MOV.U32 R2, RZ, RZ, RZ ;  /* 0x000000ffff027224 */ /* 0x001fe400078e00ff */
[----:B-1----:R-:W-:-:S04]  /*10e10*/  IMAD.MOV R11, RZ, RZ, -R3 ;  /* 0x000000ffff0b7224 */ /* 0x002fc800078e0a03 */
[----:B------:R-:W-:-:S04]  /*10e20*/  IMAD R11, R11, R12, RZ ;  /* 0x0000000c0b0b7224 */ /* 0x000fc800078e02ff */
[----:B------:R-:W-:-:S04]  /*10e30*/  IMAD.HI.U32 R3, R3, R11, R2 ;  /* 0x0000000b03037227 */ /* 0x000fc800078e0002 */
[----:B------:R-:W-:Y:S02]  /*10e40*/  IMAD.MOV R11, RZ, RZ, -R13 ;  /* 0x000000ffff0b7224 */ /* 0x000fe400078e0a0d */
[----:B------:R-:W-:-:S04]  /*10e50*/  IMAD.HI.U32 R2, R3, R8, RZ ;  /* 0x0000000803027227 */ /* 0x000fc800078e00ff */
[----:B------:R-:W-:Y:S01]  /*10e60*/  IMAD R3, R2, R11, R8 ;  /* 0x0000000b02037224 */ /* 0x000fe200078e0208 */
[----:B------:R-:W-:Y:S01]  /*10e70*/  LOP3.LUT R8, R5, R6, RZ, 0x3c, !PT ;  /* 0x0000000605087212 */ /* 0x000fe200078e3cff */
[----:B------:R-:W-:-:S03]  /*10e80*/  VIADD R11, R10, 0xffffffe ;  /* 0x0ffffffe0a0b7836 */ /* 0x000fc60000000000 */
[----:B------:R-:W-:Y:S02]  /*10e90*/  ISETP.GT.U32.AND P1, PT, R12, R3, PT ;  /* 0x000000030c00720c */ /* 0x000fe40003f24070 */
[----:B------:R-:W-:-:S11]  /*10ea0*/  ISETP.GE.AND P2, PT, R8, RZ, PT ;  /* 0x000000ff0800720c */ /* 0x000fd60003f46270 */
[----:B------:R-:W-:Y:S02]  /*10eb0*/  @!P1 IMAD.IADD R3, R3, 0x1, -R12 ;  /* 0x0000000103039824 */ /* 0x000fe400078e0a0c */
[----:B------:R-:W-:Y:S01]  /*10ec0*/  @!P1 VIADD R2, R2, 0x1 ;  /* 0x0000000102029836 */ /* 0x000fe20000000000 */
[----:B------:R-:W-:Y:S02]  /*10ed0*/  ISETP.NE.AND P1, PT, R6, RZ, PT ;  /* 0x000000ff0600720c */ /* 0x000fe40003f25270 */
[----:B------:R-:W-:Y:S02]  /*10ee0*/  ISETP.GE.U32.AND P0, PT, R3, R12, PT ;  /* 0x0000000c0300720c */ /* 0x000fe40003f06070 */
[----:B------:R-:W0:Y:S11]  /*10ef0*/  F2I.FTZ.U32.TRUNC.NTZ R3, R11 ;  /* 0x0000000b00037305 */ /* 0x000e36000021f000 */
[----:B------:R-:W-:-:S04]  /*10f00*/  @P0 VIADD R2, R2, 0x1 ;  /* 0x0000000102020836 */ /* 0x000fc80000000000 */
[----:B------:R-:W-:Y:S01]  /*10f10*/  IMAD.MOV.U32 R10, RZ, RZ, R2 ;  /* 0x000000ffff0a7224 */ /* 0x000fe200078e0002 */
[----:B------:R-:W-:Y:S01]  /*10f20*/  IABS R2, R9 ;  /* 0x0000000900027213 */ /* 0x000fe20000000000 */
[----:B0-----:R-:W-:Y:S02]  /*10f30*/  IMAD.MOV R13, RZ, RZ, -R3 ;  /* 0x000000ffff0d7224 */ /* 0x001fe400078e0a03 */
[----:B------:R-:W-:Y:S01]  /*10f40*/  @!P2 IMAD.MOV R10, RZ, RZ, -R10 ;  /* 0x000000ffff0aa224 */ /* 0x000fe200078e0a0a */
[----:B------:R-:W-:Y:S01]  /*10f50*/  @!P1 LOP3.LUT R10, RZ, R6, RZ, 0x33, !PT ;  /* 0x00000006ff0a9212 */ /* 0x000fe200078e33ff */
[----:B------:R-:W-:Y:S02]  /*10f60*/  IMAD.MOV R12, RZ, RZ, -R2 ;  /* 0x000000ffff0c7224 */ /* 0x000fe400078e0a02 */
[----:B------:R-:W-:Y:S01]  /*10f70*/  IMAD R11, R13, R4, RZ ;  /* 0x000000040d0b7224 */ /* 0x000fe200078e02ff */
[----:B------:R-:W-:Y:S01]  /*10f80*/  IABS R8, R10 ;  /* 0x0000000a00087213 */ /* 0x000fe20000000000 */
[----:B------:R-:W-:-:S04]  /*10f90*/  IMAD.MOV.U32 R2, RZ, RZ, RZ ;  /* 0x000000ffff027224 */ /* 0x000fc800078e00ff */
[----:B------:R-:W-:-:S04]  /*10fa0*/  IMAD.HI.U32 R2, R3, R11, R2 ;  /* 0x0000000b03027227 */ /* 0x000fc800078e0002 */
[----:B------:R-:W-:Y:S02]  /*10fb0*/  IMAD.MOV.U32 R3, RZ, RZ, R8 ;  /* 0x000000ffff037224 */ /* 0x000fe400078e0008 */
[----:B------:R-:W-:Y:S02]  /*10fc0*/  IMAD.MOV.U32 R8, RZ, RZ, R12 ;  /* 0x000000ffff087224 */ /* 0x000fe400078e000c */
[----:B------:R-:W-:-:S04]  /*10fd0*/  IMAD.HI.U32 R2, R2, R3, RZ ;  /* 0x0000000302027227 */ /* 0x000fc800078e00ff */
[----:B------:R-:W-:-:S05]  /*10fe0*/  IMAD R3, R2, R8, R3 ;  /* 0x0000000802037224 */ /* 0x000fca00078e0203 */
[----:B------:R-:W-:-:S13]  /*10ff0*/  ISETP.GT.U32.AND P1, PT, R4, R3, PT ;  /* 0x000000030400720c */ /* 0x000fda0003f24070 */
[----:B------:R-:W-:Y:S02]  /*11000*/  @!P1 IMAD.IADD R3, R3, 0x1, -R4 ;  /* 0x0000000103039824 */ /* 0x000fe400078e0a04 */
[----:B------:R-:W-:Y:S01]  /*11010*/  @!P1 VIADD R2, R2, 0x1 ;  /* 0x0000000102029836 */ /* 0x000fe20000000000 */
[----:B------:R-:W-:Y:S02]  /*11020*/  ISETP.NE.AND P1, PT, R9, RZ, PT ;  /* 0x000000ff0900720c */ /* 0x000fe40003f25270 */
[----:B------:R-:W-:Y:S02]  /*11030*/  ISETP.GE.U32.AND P0, PT, R3, R4, PT ;  /* 0x000000040300720c */ /* 0x000fe40003f06070 */
[----:B------:R-:W-:-:S04]  /*11040*/  LOP3.LUT R3, R10, R9, RZ, 0x3c, !PT ;  /* 0x000000090a037212 */ /* 0x000fc800078e3cff */
[----:B------:R-:W-:Y:S01]  /*11050*/  ISETP.GE.AND P2, PT, R3, RZ, PT ;  /* 0x000000ff0300720c */ /* 0x000fe20003f46270 */
[----:B------:R-:W-:-:S06]  /*11060*/  IMAD.MOV R3, RZ, RZ, -R10 ;  /* 0x000000ffff037224 */ /* 0x000fcc00078e0a0a */
[----:B------:R-:W-:-:S06]  /*11070*/  @P0 VIADD R2, R2, 0x1 ;  /* 0x0000000102020836 */ /* 0x000fcc0000000000 */
[----:B------:R-:W-:Y:S01]  /*11080*/  @!P2 IMAD.MOV R2, RZ, RZ, -R2 ;  /* 0x000000ffff02a224 */ /* 0x000fe200078e0a02 */
[----:B------:R-:W-:-:S05]  /*11090*/  @!P1 LOP3.LUT R2, RZ, R9, RZ, 0x33, !PT ;  /* 0x00000009ff029212 */ /* 0x000fca00078e33ff */
[----:B------:R-:W-:-:S04]  /*110a0*/  IMAD.MOV R18, RZ, RZ, -R2 ;  /* 0x000000ffff127224 */ /* 0x000fc800078e0a02 */
[C---:B------:R-:W-:Y:S02]  /*110b0*/  IMAD R18, R9.reuse, R18, R10 ;  /* 0x0000001209127224 */ /* 0x040fe400078e020a */
[----:B------:R-:W-:Y:S02]  /*110c0*/  IMAD R9, R9, 0x1000000, R2 ;  /* 0x0100000009097824 */ /* 0x000fe400078e0202 */
[----:B------:R-:W-:Y:S02]  /*110d0*/  IMAD R2, R6, R3, R5 ;  /* 0x0000000306027224 */ /* 0x000fe400078e0205 */
[----:B------:R-:W-:Y:S01]  /*110e0*/  IMAD R18, R18, 0x10000, R9 ;  /* 0x0001000012127824 */ /* 0x000fe200078e0209 */
[----:B------:R-:W-:Y:S06]  /*110f0*/  BRA `(.L_x_1329) ;  /* 0x0000000000f47947 */ /* 0x000fec0003800000 */
.L_x_1328:
[----:B------:R-:W0:Y:S02]  /*11100*/  LDC.64 R2, c[0x0][0xc90] ;  /* 0x00032400ff027b82 */ /* 0x000e240000000a00 */
[----:B0-----:R-:W-:-:S05]  /*11110*/  IMAD.WIDE R2, R19, 0x4, R2 ;  /* 0x0000000413027825 */ /* 0x001fca00078e0202 */
[----:B------:R0:W2:Y:S01]  /*11120*/  LDG.E R13, desc[UR36][R2.64] ;  /* 0x00000024020d7981 */ /* 0x0000a2000c1e1900 */
[----:B------:R-:W-:Y:S01]  /*11130*/  IABS R15, R5 ;  /* 0x00000005000f7213 */ /* 0x000fe20000000000 */
[----:B0-----:R-:W-:Y:S02]  /*11140*/  IMAD.MOV.U32 R2, RZ, RZ, RZ ;  /* 0x000000ffff027224 */ /* 0x001fe400078e00ff */
[----:B--2---:R-:W-:-:S05]  /*11150*/  IMAD R4, R6, R13, RZ ;  /* 0x0000000d06047224 */ /* 0x004fca00078e02ff */
[-C--:B------:R-:W-:Y:S02]  /*11160*/  IABS R10, R4.reuse ;  /* 0x00000004000a7213 */ /* 0x080fe40000000000 */
[----:B------:R-:W-:Y:S02]  /*11170*/  IABS R12, R4 ;  /* 0x00000004000c7213 */ /* 0x000fe40000000000 */
[----:B------:R-:W0:Y:S08]  /*11180*/  I2F.RP R8, R10 ;  /* 0x0000000a00087306 */ /* 0x000e300000209400 */
[----:B0-----:R-:W0:Y:S02]  /*11190*/  MUFU.RCP R8, R8 ;  /* 0x0000000800087308 */ /* 0x001e240000001000 */
[----:B0-----:R-:W-:-:S06]  /*111a0*/  VIADD R9, R8, 0xffffffe ;  /* 0x0ffffffe08097836 */ /* 0x001fcc0000000000 */
[----:B------:R-:W0:Y:S02]  /*111b0*/  F2I.FTZ.U32.TRUNC.NTZ R3, R9 ;  /* 0x0000000900037305 */ /* 0x000e24000021f000 */
[----:B0-----:R-:W-:-:S04]  /*111c0*/  IMAD.MOV R11, RZ, RZ, -R3 ;  /* 0x000000ffff0b7224 */ /* 0x001fc800078e0a03 */
[----:B------:R-:W-:-:S04]  /*111d0*/  IMAD R11, R11, R10, RZ ;  /* 0x0000000a0b0b7224 */ /* 0x000fc800078e02ff */
[----:B------:R-:W-:-:S04]  /*111e0*/  IMAD.HI.U32 R2, R3, R11, R2 ;  /* 0x0000000b03027227 */ /* 0x000fc800078e0002 */
[----:B------:R-:W-:Y:S02]  /*111f0*/  IMAD.MOV R3, RZ, RZ, -R12 ;  /* 0x000000ffff037224 */ /* 0x000fe400078e0a0c */
        /* <DEDUP_REMOVED lines=12> */
[----:B------:R-:W-:Y:S02]  /*112c0*/  IMAD R11, R13, R2, RZ ;  /* 0x000000020d0b7224 */ /* 0x000fe400078e02ff */
[----:B------:R-:W-:Y:S02]  /*112d0*/  IMAD.MOV R2, RZ, RZ, -R2 ;  /* 0x000000ffff027224 */ /* 0x000fe400078e0a02 */
[----:B------:R-:W-:Y:S02]  /*112e0*/  IMAD.MOV R3, RZ, RZ, -R11 ;  /* 0x000000ffff037224 */ /* 0x000fe400078e0a0b */
[----:B------:R-:W-:Y:S02]  /*112f0*/  IMAD R4, R4, R2, R5 ;  /* 0x0000000204047224 */ /* 0x000fe400078e0205 */
[----:B------:R-:W-:Y:S01]  /*11300*/  IMAD.MOV.U32 R2, RZ, RZ, RZ ;  /* 0x000000ffff027224 */ /* 0x000fe200078e00ff */
[----:B------:R-:W-:-:S04]  /*11310*/  VIADDMNMX R13, R3, UR5, R13, PT ;  /* 0x00000005030d7c46 */ /* 0x000fc8000b80010d */
[-C--:B------:R-:W-:Y:S01]  /*11320*/  IABS R10, R13.reuse ;  /* 0x0000000d000a7213 */ /* 0x080fe20000000000 */
[----:B------:R-:W-:Y:S01]  /*11330*/  IMAD.MOV R18, RZ, RZ, -R13 ;  /* 0x000000ffff127224 */ /* 0x000fe200078e0a0d */
[----:B------:R-:W-:Y:S02]  /*11340*/  IABS R12, R13 ;  /* 0x0000000d000c7213 */ /* 0x000fe40000000000 */
[----:B------:R-:W0:Y:S08]  /*11350*/  I2F.RP R8, R10 ;  /* 0x0000000a00087306 */ /* 0x000e300000209400 */
[----:B0-----:R-:W0:Y:S02]  /*11360*/  MUFU.RCP R8, R8 ;  /* 0x0000000800087308 */ /* 0x001e240000001000 */
[----:B0-----:R-:W-:-:S06]  /*11370*/  VIADD R3, R8, 0xffffffe ;  /* 0x0ffffffe08037836 */ /* 0x001fcc0000000000 */
[----:B------:R-:W0:Y:S02]  /*11380*/  F2I.FTZ.U32.TRUNC.NTZ R3, R3 ;  /* 0x0000000300037305 */ /* 0x000e24000021f000 */
[----:B0-----:R-:W-:-:S04]  /*11390*/  IMAD.MOV R9, RZ, RZ, -R3 ;  /* 0x000000ffff097224 */ /* 0x001fc800078e0a03 */
[----:B------:R-:W-:Y:S01]  /*113a0*/  IMAD.MOV.U32 R5, RZ, RZ, R9 ;  /* 0x000000ffff057224 */ /* 0x000fe200078e0009 */
[----:B------:R-:W-:-:S03]  /*113b0*/  IABS R9, R4 ;  /* 0x0000000400097213 */ /* 0x000fc60000000000 */
        /* <DEDUP_REMOVED lines=11> */
[----:B------:R-:W-:Y:S02]  /*11470*/  ISETP.GE.AND P2, PT, R3, RZ, PT ;  /* 0x000000ff0300720c */ /* 0x000fe40003f46270 */
[----:B------:R-:W-:-:S05]  /*11480*/  IADD3 R3, R11, 0x1000000, R4 ;  /* 0x010000000b037810 */ /* 0x000fca0007ffe004 */
[----:B------:R-:W-:-:S06]  /*11490*/  @P0 VIADD R2, R2, 0x1 ;  /* 0x0000000102020836 */ /* 0x000fcc0000000000 */
[----:B------:R-:W-:Y:S01]  /*114a0*/  @!P2 IMAD.MOV R2, RZ, RZ, -R2 ;  /* 0x000000ffff02a224 */ /* 0x000fe200078e0a02 */
[----:B------:R-:W-:-:S05]  /*114b0*/  @!P1 LOP3.LUT R2, RZ, R13, RZ, 0x33, !PT ;  /* 0x0000000dff029212 */ /* 0x000fca00078e33ff */
[----:B------:R-:W-:-:S07]  /*114c0*/  IMAD R18, R2, R18, R3 ;  /* 0x0000001202127224 */ /* 0x000fce00078e0203 */
.L_x_1329:
[----:B------:R-:W-:-:S05]  /*114d0*/  LOP3.LUT R17, RZ, R2, RZ, 0x33, !PT ;  /* 0x00000002ff117212 */ /* 0x000fca00078e33ff */
[----:B------:R-:W-:Y:S01]  /*114e0*/  IMAD.IADD R17, R6, 0x1, R17 ;  /* 0x0000000106117824 */ /* 0x000fe200078e0211 */
[----:B------:R-:W-:Y:S06]  /*114f0*/  BRA `(.L_x_1330) ;  /* 0x0000000000147947 */ /* 0x000fec0003800000 */
.L_x_1325:
[----:B------:R-:W-:Y:S01]  /*11500*/  ULDC UR4, c[0x0][0xc3c] ;  /* 0x00030f0000047ab9 */ /* 0x000fe20000000800 */
[----:B------:R-:W-:Y:S02]  /*11510*/  IMAD.MOV.U32 R17, RZ, RZ, RZ ;  /* 0x000000ffff117224 */ /* 0x000fe400078e00ff */
[----:B------:R-:W-:Y:S02]  /*11520*/  IMAD.U32 R16, RZ, RZ, UR6 ;  /* 0x00000006ff107e24 */ /* 0x000fe4000f8e00ff */
[----:B------:R-:W-:Y:S02]  /*11530*/  IMAD.MOV.U32 R18, RZ, RZ, RZ ;  /* 0x000000ffff127224 */ /* 0x000fe400078e00ff */
[----:B------:R-:W-:-:S07]  /*11540*/  IMAD.U32 R19, RZ, RZ, UR4 ;  /* 0x00000004ff137e24 */ /* 0x000fce000f8e00ff */
.L_x_1330:
[----:B------:R-:W-:-:S13]  /*11550*/  ISETP.NE.AND P0, PT, R7, RZ, PT ;  /* 0x000000ff0700720c */ /* 0x000fda0003f05270 */
[----:B------:R-:W0:Y:S01]  /*11560*/  @!P0 S2R R3, SR_CgaCtaId ;  /* 0x0000000000038919 */ /* 0x000e220000008800 */
[----:B------:R-:W-:-:S04]  /*11570*/  @!P0 MOV R2, 0x400 ;  /* 0x0000040000028802 */ /* 0x000fc80000000f00 */
[----:B0-----:R-:W-:-:S05]  /*11580*/  @!P0 LEA R2, R3, R2, 0x18 ;  /* 0x0000000203028211 */ /* 0x001fca00078ec0ff */
[----:B------:R0:W-:Y:S01]  /*11590*/  @!P0 STS.128 [R2+0x2a8d0], R16 ;  /* 0x02a8d01002008388 */ /* 0x0001e20000000c00 */
[----:B------:R-:W-:Y:S06]  /*115a0*/  BAR.ARV 0x5, 0x180 ;  /* 0x0146000000007b1d */ /* 0x000fec0000002000 */
.L_x_1323:
[----:B------:R2:W-:Y:S01]  /*115b0*/  STL [R1+0x10], RZ ;  /* 0x000010ff01007387 */ /* 0x0005e20000100800 */
[----:B------:R-:W-:Y:S01]  /*115c0*/  ULDC UR4, c[0x0][0xc3c] ;  /* 0x00030f0000047ab9 */ /* 0x000fe20000000800 */
[----:B------:R-:W-:Y:S01]  /*115d0*/  IMAD.MOV.U32 R28, RZ, RZ, 0x1 ;  /* 0x00000001ff1c7424 */ /* 0x000fe200078e00ff */
[----:B-1----:R-:W-:Y:S01]  /*115e0*/  ISETP.GE.AND P0, PT, R19, UR4, PT ;  /* 0x0000000413007c0c */ /* 0x002fe2000bf06270 */
[----:B------:R-:W-:-:S12]  /*115f0*/  IMAD.MOV.U32 R26, RZ, RZ, RZ ;  /* 0x000000ffff1a7224 */ /* 0x000fd800078e00ff */
[----:B--2---:R-:W-:Y:S05]  /*11600*/  @P0 BRA `(.L_x_1331) ;  /* 0x00000050009c0947 */ /* 0x004fea0003800000 */
[----:B0-----:R-:W2:Y:S01]  /*11610*/  LDL R2, [R1+0x14] ;  /* 0x0000140001027983 */ /* 0x001ea20000100800 */
[----:B------:R-:W0:Y:S01]  /*11620*/  S2UR UR5, SR_CgaCtaId ;  /* 0x00000000000579c3 */ /* 0x000e220000008800 */
[----:B------:R-:W-:Y:S01]  /*11630*/  LOP3.LUT R4, R0, 0x7f, RZ, 0xc0, !PT ;  /* 0x0000007f00047812 */ /* 0x000fe200078ec0ff */
[----:B------:R-:W-:Y:S01]  /*11640*/  BSSY B8, `(.L_x_1331) ;  /* 0x0000523000087945 */ /* 0x000fe20003800000 */
[----:B------:R1:W-:Y:S01]  /*11650*/  STL [R1+0x10], RZ ;  /* 0x000010ff01007387 */ /* 0x0003e20000100800 */
[----:B------:R-:W-:Y:S01]  /*11660*/  IMAD.MOV.U32 R28, RZ, RZ, 0x1 ;  /* 0x00000001ff1c7424 */ /* 0x000fe200078e00ff */
[----:B------:R-:W-:Y:S01]  /*11670*/  SHF.R.U32.HI R5, RZ, 0x3, R4 ;  /* 0x00000003ff057819 */ /* 0x000fe20000011604 */
[----:B------:R-:W-:Y:S01]  /*11680*/  IMAD.MOV.U32 R26, RZ, RZ, RZ ;  /* 0x000000ffff1a7224 */ /* 0x000fe200078e00ff */
[----:B------:R-:W-:Y:S01]  /*11690*/  ULDC UR39, c[0x0][0xc] ;  /* 0x0000030000277ab9 */ /* 0x000fe20000000800 */
[----:B--2---:R-:W-:Y:S01]  /*116a0*/  R2UR UR4, R2 ;  /* 0x00000000020472ca */ /* 0x004fe200000e0000 */
[----:B------:R-:W-:-:S05]  /*116b0*/  IMAD.SHL.U32 R2, R0, 0x8, RZ ;  /* 0x0000000800027824 */ /* 0x000fca00078e00ff */
[C---:B------:R-:W-:Y:S02]  /*116c0*/  LOP3.LUT R3, R2.reuse, 0x1f8, RZ, 0xc0, !PT ;  /* 0x000001f802037812 */ /* 0x040fe400078ec0ff */
[----:B------:R-:W-:Y:S02]  /*116d0*/  LOP3.LUT R4, R2, 0x38, RZ, 0xc0, !PT ;  /* 0x0000003802047812 */ /* 0x000fe400078ec0ff */
[----:B------:R-:W-:Y:S01]  /*116e0*/  LOP3.LUT R3, R3, 0x38, R0, 0x78, !PT ;  /* 0x0000003803037812 */ /* 0x000fe200078e7800 */
[----:B------:R-:W-:Y:S02]  /*116f0*/  IMAD.SHL.U32 R0, R0, 0x10, RZ ;  /* 0x0000001000007824 */ /* 0x000fe400078e00ff */
[----:B------:R-:W-:Y:S01]  /*11700*/  ULOP3.LUT UR38, UR4, 0x2, URZ, 0xfc, !UPT ;  /* 0x0000000204267892 */ /* 0x000fe2000f8efc3f */
[----:B------:R-:W-:Y:S02]  /*11710*/  LOP3.LUT R32, R3, 0x200, R2, 0xf8, !PT ;  /* 0x0000020003207812 */ /* 0x000fe400078ef802 */
[----:B------:R-:W-:Y:S01]  /*11720*/  UMOV UR4, 0x400 ;  /* 0x0000040000047882 */ /* 0x000fe20000000000 */
[----:B------:R-:W-:Y:S01]  /*11730*/  LOP3.LUT R3, R5, 0x70, R0, 0xf8, !PT ;  /* 0x0000007005037812 */ /* 0x000fe200078ef800 */
[----:B0-----:R-:W-:Y:S01]  /*11740*/  ULEA UR4, UR5, UR4, 0x18 ;  /* 0x0000000405047291 */ /* 0x001fe2000f8ec03f */
[----:B------:R-:W-:-:S02]  /*11750*/  LOP3.LUT R2, R4, 0x40, RZ, 0xfc, !PT ;  /* 0x0000004004027812 */ /* 0x000fc400078efcff */
[----:B------:R-:W-:-:S03]  /*11760*/  LOP3.LUT R0, R4, 0x80, RZ, 0xfc, !PT ;  /* 0x0000008004007812 */ /* 0x000fc600078efcff */
[----:B------:R-:W-:-:S04]  /*11770*/  IMAD.U32 R22, RZ, RZ, UR4 ;  /* 0x00000004ff167e24 */ /* 0x000fc8000f8e00ff */
[----:B-1----:R-:W-:-:S07]  /*11780*/  IMAD R33, R32, 0x2, R22 ;  /* 0x0000000220217824 */ /* 0x002fce00078e0216 */
.L_x_1404:
[----:B------:R-:W-:Y:S05]  /*11790*/  YIELD ;  /* 0x0000000000007946 */ /* 0x000fea0003800000 */
[----:B------:R-:W-:Y:S01]  /*117a0*/  ULDC.64 UR4, c[0x0][0xa28] ;  /* 0x00028a0000047ab9 */ /* 0x000fe20000000a00 */
[----:B------:R-:W-:Y:S01]  /*117b0*/  IMAD.MOV.U32 R37, RZ, RZ, RZ ;  /* 0x000000ffff257224 */ /* 0x000fe200078e00ff */
[----:B------:R-:W-:-:S04]  /*117c0*/  ISETP.NE.U32.AND P0, PT, RZ, UR4, PT ;  /* 0x00000004ff007c0c */ /* 0x000fc8000bf05070 */
[----:B------:R-:W-:Y:S01]  /*117d0*/  ISETP.NE.AND.EX P0, PT, RZ, UR5, PT, P0 ;  /* 0x00000005ff007c0c */ /* 0x000fe2000bf05300 */
[----:B------:R-:W-:-:S12]  /*117e0*/  ULDC.64 UR4, c[0x0][0xa18] ;  /* 0x0002860000047ab9 */ /* 0x000fd80000000a00 */
[----:B0-----:R-:W0:Y:S02]  /*117f0*/  @P0 LDC.64 R2, c[0x0][0xa28] ;  /* 0x00028a00ff020b82 */ /* 0x001e240000000a00 */
[----:B0-----:R-:W-:-:S05]  /*11800*/  @P0 IMAD.WIDE R2, R19, 0x4, R2 ;  /* 0x0000000413020825 */ /* 0x001fca00078e0202 */
[----:B------:R0:W5:Y:S01]  /*11810*/  @P0 LDG.E R37, desc[UR36][R2.64] ;  /* 0x0000002402250981 */ /* 0x000162000c1e1900 */
[----:B------:R-:W-:Y:S01]  /*11820*/  ISETP.NE.U32.AND P0, PT, RZ, UR4, PT ;  /* 0x00000004ff007c0c */ /* 0x000fe2000bf05070 */
[----:B------:R-:W-:Y:S01]  /*11830*/  IMAD.MOV.U32 R35, RZ, RZ, RZ ;  /* 0x000000ffff237224 */ /* 0x000fe200078e00ff */
[----:B------:R-:W-:Y:S02]  /*11840*/  LOP3.LUT R23, R23, 0xffffff7f, RZ, 0xc0, !PT ;  /* 0xffffff7f17177812 */ /* 0x000fe400078ec0ff */
[----:B------:R-:W-:Y:S01]  /*11850*/  ISETP.NE.AND.EX P1, PT, RZ, UR5, PT, P0 ;  /* 0x00000005ff007c0c */ /* 0x000fe2000bf25300 */
[----:B------:R-:W-:Y:S02]  /*11860*/  ULDC.64 UR4, c[0x0][0xa00] ;  /* 0x0002800000047ab9 */ /* 0x000fe40000000a00 */
[----:B------:R-:W-:Y:S01]  /*11870*/  ISETP.NE.U32.AND P0, PT, RZ, UR4, PT ;  /* 0x00000004ff007c0c */ /* 0x000fe2000bf05070 */
[----:B0-----:R-:W0:Y:S03]  /*11880*/  LDC.64 R2, c[0x0][0xa00] ;  /* 0x00028000ff027b82 */ /* 0x001e260000000a00 */
[----:B------:R-:W-:Y:S01]  /*11890*/  ISETP.NE.AND.EX P2, PT, RZ, UR5, PT, P0 ;  /* 0x00000005ff007c0c */ /* 0x000fe2000bf45300 */
[----:B------:R-:W-:-:S05]  /*118a0*/  ULDC.64 UR4, c[0x0][0x418] ;  /* 0x0001060000047ab9 */ /* 0x000fca0000000a00 */
[----:B------:R-:W1:Y:S07]  /*118b0*/  @P1 LDC.64 R30, c[0x0][0xa18] ;  /* 0x00028600ff1e1b82 */ /* 0x000e6e0000000a00 */
[----:B------:R-:W-:Y:S01]  /*118c0*/  @P2 LOP3.LUT R23, R23, 0x80, RZ, 0xfc, !PT ;  /* 0x0000008017172812 */ /* 0x000fe200078efcff */
[----:B0-----:R-:W-:-:S05]  /*118d0*/  IMAD.WIDE R2, R19, 0x4, R2 ;  /* 0x0000000413027825 */ /* 0x001fca00078e0202 */
[----:B------:R0:W5:Y:S01]  /*118e0*/  @P2 LDG.E R35, desc[UR36][R2.64] ;  /* 0x0000002402232981 */ /* 0x000162000c1e1900 */
[----:B-1----:R-:W-:-:S06]  /*118f0*/  @P1 IMAD.WIDE R30, R19, 0x4, R30 ;  /* 0x00000004131e1825 */ /* 0x002fcc00078e021e */
[----:B------:R0:W5:Y:S01]  /*11900*/  @P1 LDG.E R30, desc[UR36][R30.64] ;  /* 0x000000241e1e1981 */ /* 0x000162000c1e1900 */
[----:B------:R-:W-:-:S03]  /*11910*/  UISETP.NE.U32.AND UP0, UPT, UR4, URZ, UPT ;  /* 0x0000003f0400728c */ /* 0x000fc6000bf05070 */
[----:B------:R-:W-:Y:S01]  /*11920*/  ULDC UR4, c[0x0][0x424] ;  /* 0x0001090000047ab9 */ /* 0x000fe20000000800 */
[----:B------:R-:W-:-:S03]  /*11930*/  UISETP.NE.AND.EX UP0, UPT, UR5, URZ, UPT, UP0 ;  /* 0x0000003f0500728c */ /* 0x000fc6000bf05300 */
[----:B------:R-:W-:Y:S01]  /*11940*/  ULDC UR5, c[0x0][0x2f0] ;  /* 0x0000bc0000057ab9 */ /* 0x000fe20000000800 */
[----:B------:R-:W-:-:S04]  /*11950*/  USEL UR4, UR4, 0x1, UP0 ;  /* 0x0000000104047887 */ /* 0x000fc80008000000 */
[----:B------:R-:W-:-:S06]  /*11960*/  UIMAD UR4, UR4, UR5, URZ ;  /* 0x00000005040472a4 */ /* 0x000fcc000f8e023f */
[----:B------:R-:W-:Y:S01]  /*11970*/  IMAD.U32 R34, RZ, RZ, UR4 ;  /* 0x00000004ff227e24 */ /* 0x000fe2000f8e00ff */
[----:B0-2---:R-:W-:Y:S06]  /*11980*/  @P1 BRA `(.L_x_1332) ;  /* 0x0000000000181947 */ /* 0x005fec0003800000 */
[----:B------:R-:W-:Y:S02]  /*11990*/  ULDC UR4, c[0x0][0x288] ;  /* 0x0000a20000047ab9 */ /* 0x000fe40000000800 */
[----:B-----5:R-:W-:Y:S01]  /*119a0*/  IMAD.U32 R30, RZ, RZ, UR4 ;  /* 0x00000004ff1e7e24 */ /* 0x020fe2000f8e00ff */
[----:B------:R-:W-:Y:S06]  /*119b0*/  @!P2 BRA `(.L_x_1332) ;  /* 0x00000000000ca947 */ /* 0x000fec0003800000 */
[----:B------:R-:W2:Y:S04]  /*119c0*/  LDG.E R5, desc[UR36][R2.64] ;  /* 0x0000002402057981 */ /* 0x000ea8000c1e1900 */
[----:B------:R-:W2:Y:S02]  /*119d0*/  LDG.E R30, desc[UR36][R2.64+0x4] ;  /* 0x00000424021e7981 */ /* 0x000ea4000c1e1900 */
[----:B--2---:R-:W-:-:S07]  /*119e0*/  IMAD.IADD R30, R30, 0x1, -R5 ;  /* 0x000000011e1e7824 */ /* 0x004fce00078e0a05 */
.L_x_1332:
[----:B------:R-:W-:Y:S02]  /*119f0*/  ULDC.64 UR4, c[0x0][0xa20] ;  /* 0x0002880000047ab9 */ /* 0x000fe40000000a00 */
[----:B------:R-:W-:-:S04]  /*11a00*/  ISETP.NE.U32.AND P0, PT, RZ, UR4, PT ;  /* 0x00000004ff007c0c */ /* 0x000fc8000bf05070 */
[----:B------:R-:W-:-:S13]  /*11a10*/  ISETP.NE.AND.EX P0, PT, RZ, UR5, PT, P0 ;  /* 0x00000005ff007c0c */ /* 0x000fda000bf05300 */
[----:B------:R-:W-:Y:S05]  /*11a20*/  @!P0 BRA `(.L_x_1333) ;  /* 0x0000000000108947 */ /* 0x000fea0003800000 */
[----:B------:R-:W0:Y:S02]  /*11a30*/  LDC.64 R2, c[0x0][0xa20] ;  /* 0x00028800ff027b82 */ /* 0x000e240000000a00 */
[----:B0-----:R-:W-:-:S05]  /*11a40*/  IMAD.WIDE R2, R19, 0x4, R2 ;  /* 0x0000000413027825 */ /* 0x001fca00078e0202 */
[----:B------:R0:W5:Y:S01]  /*11a50*/  LDG.E R34, desc[UR36][R2.64] ;  /* 0x0000002402227981 */ /* 0x000162000c1e1900 */
[----:B------:R-:W-:Y:S05]  /*11a60*/  BRA `(.L_x_1334) ;  /* 0x0000000000247947 */ /* 0x000fea0003800000 */
.L_x_1333:
        /* <DEDUP_REMOVED lines=9> */
.L_x_1334:
[----:B------:R-:W1:Y:S01]  /*11b00*/  LDC R0, c[0x0][0x448] ;  /* 0x00011200ff007b82 */ /* 0x000e620000000800 */
[----:B------:R-:W-:Y:S01]  /*11b10*/  IMAD.SHL.U32 R27, R17, 0x80, RZ ;  /* 0x00000080111b7824 */ /* 0x000fe200078e00ff */
[----:B------:R-:W-:Y:S01]  /*11b20*/  LOP3.LUT R23, R23, 0xffffffbf, RZ, 0xc0, !PT ;  /* 0xffffffbf17177812 */ /* 0x000fe200078ec0ff */
[----:B-----5:R-:W-:-:S05]  /*11b30*/  IMAD.IADD R34, R34, 0x1, -R37 ;  /* 0x0000000122227824 */ /* 0x020fca00078e0a25 */
[----:B0-----:R-:W0:Y:S01]  /*11b40*/  LDC.64 R2, c[0x0][0x9e0] ;  /* 0x00027800ff027b82 */ /* 0x001e220000000a00 */
[----:B-1----:R-:W-:Y:S01]  /*11b50*/  ISETP.NE.AND P2, PT, R0, 0x1, PT ;  /* 0x000000010000780c */ /* 0x002fe20003f45270 */
[----:B------:R-:W-:Y:S01]  /*11b60*/  VIADD R0, R27, 0x7f ;  /* 0x0000007f1b007836 */ /* 0x000fe20000000000 */
[----:B0-----:R-:W-:-:S11]  /*11b70*/  ISETP.GE.AND P1, PT, R3, 0x1, PT ;  /* 0x000000010300780c */ /* 0x001fd60003f26270 */
[----:B------:R-:W0:Y:S01]  /*11b80*/  @P2 LDC R5, c[0x0][0x44c] ;  /* 0x00011300ff052b82 */ /* 0x000e220000000800 */
[----:B------:R-:W-:-:S07]  /*11b90*/  @P2 LOP3.LUT R23, R23, 0x40, RZ, 0xfc, !PT ;  /* 0x0000004017172812 */ /* 0x000fce00078efcff */
[----:B------:R-:W1:Y:S01]  /*11ba0*/  @P2 LDC R7, c[0x0][0x450] ;  /* 0x00011400ff072b82 */ /* 0x000e620000000800 */
[----:B0-----:R-:W-:Y:S01]  /*11bb0*/  @P2 IMAD.HI.U32 R4, R0, R5, RZ ;  /* 0x0000000500042227 */ /* 0x001fe200078e00ff */
[----:B------:R-:W-:-:S04]  /*11bc0*/  IADD3 R5, R34, 0x1, -R30 ;  /* 0x0000000122057810 */ /* 0x000fc80007ffe81e */
[----:B-1----:R-:W-:-:S05]  /*11bd0*/  @P2 SHF.R.U32.HI R0, RZ, R7, R4 ;  /* 0x00000007ff002219 */ /* 0x002fca0000011604 */
[----:B------:R-:W-:-:S04]  /*11be0*/  IMAD.IADD R7, R5, 0x1, R0 ;  /* 0x0000000105077824 */ /* 0x000fc800078e0200 */
[----:B------:R-:W-:Y:S01]  /*11bf0*/  IMAD.IADD R2, R7, 0x1, R2 ;  /* 0x0000000107027824 */ /* 0x000fe200078e0202 */
[----:B------:R-:W-:Y:S06]  /*11c00*/  @!P1 BRA `(.L_x_1335) ;  /* 0x0000000000489947 */ /* 0x000fec0003800000 */
[C---:B------:R-:W-:Y:S01]  /*11c10*/  ISETP.GT.AND P0, PT, R7.reuse, RZ, PT ;  /* 0x000000ff0700720c */ /* 0x040fe20003f04270 */
[----:B------:R-:W-:Y:S01]  /*11c20*/  BSSY B0, `(.L_x_1336) ;  /* 0x000000e000007945 */ /* 0x000fe20003800000 */
[----:B------:R-:W-:-:S11]  /*11c30*/  VIADD R0, R7, 0xffffffff ;  /* 0xffffffff07007836 */ /* 0x000fd60000000000 */
        /* <DEDUP_REMOVED lines=8> */
.L_x_1337:
[----:B------:R-:W-:-:S13]  /*11cc0*/  ISETP.NE.AND P0, PT, R3, 0x1, PT ;  /* 0x000000010300780c */ /* 0x000fda0003f05270 */
[----:B------:R-:W0:Y:S02]  /*11cd0*/  @P0 LDC.64 R4, c[0x0][0x9e8] ;  /* 0x00027a00ff040b82 */ /* 0x000e240000000a00 */
[----:B0-----:R-:W-:-:S05]  /*11ce0*/  @P0 IMAD.HI.U32 R4, R0, R4, RZ ;  /* 0x0000000400040227 */ /* 0x001fca00078e00ff */
[----:B------:R-:W-:-:S07]  /*11cf0*/  @P0 SHF.R.U32.HI R0, RZ, R5, R4 ;  /* 0x00000005ff000219 */ /* 0x000fce0000011604 */
.L_x_1338:
[----:B------:R-:W-:Y:S05]  /*11d00*/  BSYNC B0 ;  /* 0x0000000000007941 */ /* 0x000fea0003800000 */
.L_x_1336:
[----:B------:R-:W-:-:S05]  /*11d10*/  IMAD R5, R0, R3, R3 ;  /* 0x0000000300057224 */ /* 0x000fca00078e0203 */
[----:B------:R-:W-:-:S07]  /*11d20*/  VIMNMX R2, R2, R5, PT ;  /* 0x0000000502027248 */ /* 0x000fce0003fe0100 */
.L_x_1335:
[----:B------:R-:W0:Y:S01]  /*11d30*/  @P2 LDC R0, c[0x0][0x44c] ;  /* 0x00011300ff002b82 */ /* 0x000e220000000800 */
[----:B------:R-:W-:Y:S01]  /*11d40*/  VIADD R2, R2, 0x5f ;  /* 0x0000005f02027836 */ /* 0x000fe20000000000 */
[----:B------:R-:W-:Y:S01]  /*11d50*/  ULDC UR4, c[0x0][0x9dc] ;  /* 0x0002770000047ab9 */ /* 0x000fe20000000800 */
[----:B------:R-:W-:Y:S02]  /*11d60*/  IMAD.MOV.U32 R5, RZ, RZ, R27 ;  /* 0x000000ffff057224 */ /* 0x000fe400078e001b */
[----:B------:R-:W-:-:S03]  /*11d70*/  IMAD.HI R2, R2, 0x2aaaaaab, RZ ;  /* 0x2aaaaaab02027827 */ /* 0x000fc600078e02ff */
[----:B------:R-:W1:Y:S01]  /*11d80*/  @P2 LDC R7, c[0x0][0x450] ;  /* 0x00011400ff072b82 */ /* 0x000e620000000800 */
[----:B0-----:R-:W-:-:S05]  /*11d90*/  @P2 IMAD.HI.U32 R0, R27, R0, RZ ;  /* 0x000000001b002227 */ /* 0x001fca00078e00ff */
[----:B-1----:R-:W-:Y:S01]  /*11da0*/  @P2 SHF.R.U32.HI R5, RZ, R7, R0 ;  /* 0x00000007ff052219 */ /* 0x002fe20000011600 */
[----:B------:R-:W-:Y:S01]  /*11db0*/  VIADD R0, R34, 0x5f ;  /* 0x0000005f22007836 */ /* 0x000fe20000000000 */
[----:B------:R-:W-:-:S03]  /*11dc0*/  SHF.R.U32.HI R7, RZ, 0x1f, R2 ;  /* 0x0000001fff077819 */ /* 0x000fc60000011602 */
[----:B------:R-:W-:Y:S01]  /*11dd0*/  IMAD.HI R0, R0, 0x2aaaaaab, RZ ;  /* 0x2aaaaaab00007827 */ /* 0x000fe200078e02ff */
[----:B------:R-:W-:-:S04]  /*11de0*/  LEA.HI.SX32 R2, R2, R7, 0x1c ;  /* 0x0000000702027211 */ /* 0x000fc800078fe2ff */
[----:B------:R-:W-:-:S04]  /*11df0*/  SHF.R.U32.HI R7, RZ, 0x1f, R0 ;  /* 0x0000001fff077819 */ /* 0x000fc80000011600 */
[----:B------:R-:W-:-:S04]  /*11e00*/  LEA.HI.SX32 R7, R0, R7, 0x1c ;  /* 0x0000000700077211 */ /* 0x000fc800078fe2ff */
[----:B------:R-:W-:Y:S02]  /*11e10*/  VIMNMX R7, R7, R2, PT ;  /* 0x0000000207077248 */ /* 0x000fe40003fe0100 */
[----:B------:R-:W-:-:S05]  /*11e20*/  IADD3 R2, R5, R34, -R30 ;  /* 0x0000002205027210 */ /* 0x000fca0007ffe81e */
[----:B------:R-:W-:Y:S01]  /*11e30*/  VIADD R0, R2, -UR4 ;  /* 0x8000000402007c36 */ /* 0x000fe20008000000 */
[----:B------:R-:W-:Y:S06]  /*11e40*/  @!P1 BRA `(.L_x_1339) ;  /* 0x0000000000449947 */ /* 0x000fec0003800000 */
[----:B------:R-:W-:Y:S01]  /*11e50*/  ISETP.GT.AND P0, PT, R2, -0x1, PT ;  /* 0xffffffff0200780c */ /* 0x000fe20003f04270 */
[----:B------:R-:W-:-:S12]  /*11e60*/  BSSY B0, `(.L_x_1340) ;  /* 0x000000d000007945 */ /* 0x000fd80003800000 */
        /* <DEDUP_REMOVED lines=8> */
.L_x_1341:
[----:B------:R-:W-:-:S13]  /*11ef0*/  ISETP.NE.AND P0, PT, R3, 0x1, PT ;  /* 0x000000010300780c */ /* 0x000fda0003f05270 */
[----:B------:R-:W0:Y:S02]  /*11f00*/  @P0 LDC.64 R4, c[0x0][0x9e8] ;  /* 0x00027a00ff040b82 */ /* 0x000e240000000a00 */
[----:B0-----:R-:W-:-:S05]  /*11f10*/  @P0 IMAD.HI.U32 R4, R2, R4, RZ ;  /* 0x0000000402040227 */ /* 0x001fca00078e00ff */
[----:B------:R-:W-:-:S07]  /*11f20*/  @P0 SHF.R.U32.HI R2, RZ, R5, R4 ;  /* 0x00000005ff020219 */ /* 0x000fce0000011604 */
.L_x_1342:
[----:B------:R-:W-:Y:S05]  /*11f30*/  BSYNC B0 ;  /* 0x0000000000007941 */ /* 0x000fea0003800000 */
.L_x_1340:
[----:B------:R-:W-:-:S05]  /*11f40*/  IMAD R3, R2, R3, RZ ;  /* 0x0000000302037224 */ /* 0x000fca00078e02ff */
[----:B------:R-:W-:-:S07]  /*11f50*/  VIMNMX R0, R0, R3, !PT ;  /* 0x0000000300007248 */ /* 0x000fce0007fe0100 */
.L_x_1339:
[----:B------:R-:W-:Y:S01]  /*11f60*/  IMAD.HI R0, R0, 0x2aaaaaab, RZ ;  /* 0x2aaaaaab00007827 */ /* 0x000fe200078e02ff */
[----:B------:R-:W-:Y:S04]  /*11f70*/  BSSY B0, `(.L_x_1343) ;  /* 0x000002a000007945 */ /* 0x000fe80003800000 */
[----:B------:R-:W-:-:S04]  /*11f80*/  SHF.R.U32.HI R3, RZ, 0x1f, R0 ;  /* 0x0000001fff037819 */ /* 0x000fc80000011600 */
[----:B------:R-:W-:Y:S02]  /*11f90*/  LEA.HI.SX32 R3, R0, R3, 0x1c ;  /* 0x0000000300037211 */ /* 0x000fe400078fe2ff */
[C---:B------:R-:W-:Y:S02]  /*11fa0*/  LOP3.LUT R0, R18.reuse, 0xff000000, RZ, 0xc0, !PT ;  /* 0xff00000012007812 */ /* 0x040fe400078ec0ff */
[----:B------:R-:W-:Y:S02]  /*11fb0*/  VIMNMX R36, RZ, R3, !PT ;  /* 0x00000003ff247248 */ /* 0x000fe40007fe0100 */
[----:B------:R-:W-:Y:S02]  /*11fc0*/  SHF.R.U32.HI R3, RZ, 0x8, R0 ;  /* 0x00000008ff037819 */ /* 0x000fe40000011600 */
[----:B------:R-:W-:Y:S02]  /*11fd0*/  ISETP.GT.AND P0, PT, R7, R36, PT ;  /* 0x000000240700720c */ /* 0x000fe40003f04270 */
[----:B------:R-:W-:-:S04]  /*11fe0*/  LOP3.LUT R0, R18, 0xff0000, RZ, 0xc0, !PT ;  /* 0x00ff000012007812 */ /* 0x000fc800078ec0ff */
[----:B------:R-:W-:Y:S01]  /*11ff0*/  LEA.HI R3, R0, R3, RZ, 0x10 ;  /* 0x0000000300037211 */ /* 0x000fe200078f80ff */
[----:B------:R-:W-:-:S03]  /*12000*/  IMAD.MOV.U32 R0, RZ, RZ, RZ ;  /* 0x000000ffff007224 */ /* 0x000fc600078e00ff */
[----:B------:R-:W-:-:S03]  /*12010*/  LOP3.LUT R5, R3, 0xff, RZ, 0xc0, !PT ;  /* 0x000000ff03057812 */ /* 0x000fc600078ec0ff */
[----:B------:R-:W-:Y:S05]  /*12020*/  @!P0 BRA `(.L_x_1344) ;  /* 0x0000000000788947 */ /* 0x000fea0003800000 */
[----:B------:R-:W-:Y:S01]  /*12030*/  SHF.R.U32.HI R0, RZ, 0x10, R3 ;  /* 0x00000010ff007819 */ /* 0x000fe20000011603 */
[----:B------:R-:W-:-:S03]  /*12040*/  IMAD.MOV.U32 R2, RZ, RZ, RZ ;  /* 0x000000ffff027224 */ /* 0x000fc600078e00ff */
[----:B------:R-:W-:-:S13]  /*12050*/  ISETP.NE.AND P0, PT, R0, RZ, PT ;  /* 0x000000ff0000720c */ /* 0x000fda0003f05270 */
[----:B------:R-:W0:Y:S02]  /*12060*/  @!P0 LDC R0, c[0x0][0x9f0] ;  /* 0x00027c00ff008b82 */ /* 0x000e240000000800 */
[-C--:B0-----:R-:W-:Y:S02]  /*12070*/  IABS R4, R0.reuse ;  /* 0x0000000000047213 */ /* 0x081fe40000000000 */
[----:B------:R-:W-:Y:S02]  /*12080*/  IABS R10, R0 ;  /* 0x00000000000a7213 */ /* 0x000fe40000000000 */
[----:B------:R-:W0:Y:S08]  /*12090*/  I2F.RP R6, R4 ;  /* 0x0000000400067306 */ /* 0x000e300000209400 */
[----:B0-----:R-:W0:Y:S02]  /*120a0*/  MUFU.RCP R6, R6 ;  /* 0x0000000600067308 */ /* 0x001e240000001000 */
[----:B0-----:R-:W-:-:S02]  /*120b0*/  VIADD R8, R6, 0xffffffe ;  /* 0x0ffffffe06087836 */ /* 0x001fc40000000000 */
[----:B------:R-:W-:-:S04]  /*120c0*/  IMAD.MOV R6, RZ, RZ, -R10 ;  /* 0x000000ffff067224 */ /* 0x000fc800078e0a0a */
[----:B------:R-:W0:Y:S02]  /*120d0*/  F2I.FTZ.U32.TRUNC.NTZ R3, R8 ;  /* 0x0000000800037305 */ /* 0x000e24000021f000 */
[----:B0-----:R-:W-:-:S04]  /*120e0*/  IMAD.MOV R9, RZ, RZ, -R3 ;  /* 0x000000ffff097224 */ /* 0x001fc800078e0a03 */
[----:B------:R-:W-:-:S04]  /*120f0*/  IMAD R9, R9, R4, RZ ;  /* 0x0000000409097224 */ /* 0x000fc800078e02ff */
[----:B------:R-:W-:Y:S01]  /*12100*/  IMAD.HI.U32 R2, R3, R9, R2 ;  /* 0x0000000903027227 */ /* 0x000fe200078e0002 */
[----:B------:R-:W-:-:S05]  /*12110*/  IADD3 R3, R0, -0x1, R7 ;  /* 0xffffffff00037810 */ /* 0x000fca0007ffe007 */
[----:B------:R-:W-:-:S05]  /*12120*/  IMAD.IADD R3, R3, 0x1, -R36 ;  /* 0x0000000103037824 */ /* 0x000fca00078e0a24 */
[----:B------:R-:W-:Y:S02]  /*12130*/  IABS R9, R3 ;  /* 0x0000000300097213 */ /* 0x000fe40000000000 */
[----:B------:R-:W-:-:S03]  /*12140*/  LOP3.LUT R3, R3, R0, RZ, 0x3c, !PT ;  /* 0x0000000003037212 */ /* 0x000fc600078e3cff */
        /* <DEDUP_REMOVED lines=12> */
.L_x_1344:
[----:B------:R-:W-:Y:S05]  /*12210*/  BSYNC B0 ;  /* 0x0000000000007941 */ /* 0x000fea0003800000 */
.L_x_1343:
[-C--:B------:R-:W-:Y:S01]  /*12220*/  IMAD R36, R5, R0.reuse, R36 ;  /* 0x0000000005247224 */ /* 0x080fe200078e0224 */
        /* <DEDUP_REMOVED lines=22> */
.L_x_1346:
        /* <DEDUP_REMOVED lines=20> */
.L_x_1349:
[----:B------:R-:W-:Y:S05]  /*124d0*/  BSYNC B6 ;  /* 0x0000000000067941 */ /* 0x000fea0003800000 */
.L_x_1348:
        /* <DEDUP_REMOVED lines=20> */
.L_x_1352:
        /* <DEDUP_REMOVED lines=15> */
.L_x_1351:
[----:B------:R-:W-:Y:S05]  /*12710*/  BSYNC B6 ;  /* 0x0000000000067941 */ /* 0x000fea0003800000 */
.L_x_1350:
[----:B------:R-:W-:Y:S01]  /*12720*/  ULDC.64 UR4, c[0x0][0x9f8] ;  /* 0x00027e0000047ab9 */ /* 0x000fe20000000a00 */
[----:B------:R-:W-:Y:S01]  /*12730*/  IMAD.MOV.U32 R31, RZ, RZ, R19 ;  /* 0x000000ffff1f7224 */ /* 0x000fe200078e0013 */
[----:B------:R-:W-:Y:S01]  /*12740*/  ISETP.NE.U32.AND P0, PT, RZ, UR4, PT ;  /* 0x00000004ff007c0c */ /* 0x000fe2000bf05070 */
[----:B------:R-:W0:Y:S01]  /*12750*/  S2R R17, SR_TID.X ;  /* 0x0000000000117919 */ /* 0x000e220000002100 */
[----:B------:R-:W1:Y:S01]  /*12760*/  LDC R8, c[0x0][0x430] ;  /* 0x00010c00ff087b82 */ /* 0x000e620000000800 */
[----:B------:R-:W-:Y:S01]  /*12770*/  VIADD R25, R24, 0xffffffff ;  /* 0xffffffff18197836 */ /* 0x000fe20000000000 */
[----:B------:R-:W-:Y:S01]  /*12780*/  ISETP.NE.AND.EX P0, PT, RZ, UR5, PT, P0 ;  /* 0x00000005ff007c0c */ /* 0x000fe2000bf05300 */
[----:B------:R-:W2:Y:S01]  /*12790*/  S2R R21, SR_TID.X ;  /* 0x0000000000157919 */ /* 0x000ea20000002100 */
[----:B------:R-:W-:-:S11]  /*127a0*/  ULDC UR4, c[0x0][0x320] ;  /* 0x0000c80000047ab9 */ /* 0x000fd60000000800 */
[----:B------:R-:W3:Y:S01]  /*127b0*/  @P0 LDC.64 R2, c[0x0][0x9f8] ;  /* 0x00027e00ff020b82 */ /* 0x000ee20000000a00 */
[----:B0-----:R-:W-:-:S04]  /*127c0*/  LOP3.LUT R17, R17, 0x7f, RZ, 0xc0, !PT ;  /* 0x0000007f11117812 */ /* 0x001fc800078ec0ff */
[----:B------:R-:W-:Y:S01]  /*127d0*/  SHF.R.U32.HI R20, RZ, 0x3, R17 ;  /* 0x00000003ff147819 */ /* 0x000fe20000011611 */
[----:B---3--:R-:W-:-:S05]  /*127e0*/  @P0 IMAD.WIDE R2, R19, 0x4, R2 ;  /* 0x0000000413020825 */ /* 0x008fca00078e0202 */
[----:B------:R0:W3:Y:S01]  /*127f0*/  @P0 LDG.E R31, desc[UR36][R2.64] ;  /* 0x00000024021f0981 */ /* 0x0000e2000c1e1900 */
[----:B-1----:R-:W-:Y:S01]  /*12800*/  ISETP.NE.AND P1, PT, R8, 0x1, PT ;  /* 0x000000010800780c */ /* 0x002fe20003f25270 */
[----:B--2---:R-:W-:Y:S01]  /*12810*/  IMAD.SHL.U32 R21, R21, 0x8, RZ ;  /* 0x0000000815157824 */ /* 0x004fe200078e00ff */
[----:B------:R-:W-:Y:S01]  /*12820*/  LOP3.LUT R23, R23, 0xffffffdf, RZ, 0xc0, !PT ;  /* 0xffffffdf17177812 */ /* 0x000fe200078ec0ff */
[----:B------:R-:W1:Y:S03]  /*12830*/  S2R R17, SR_TID.X ;  /* 0x0000000000117919 */ /* 0x000e660000002100 */
[----:B------:R-:W-:-:S07]  /*12840*/  LOP3.LUT R21, R21, 0x38, RZ, 0xc0, !PT ;  /* 0x0000003815157812 */ /* 0x000fce00078ec0ff */
[----:B------:R-:W2:Y:S01]  /*12850*/  @P1 LDC R7, c[0x0][0x434] ;  /* 0x00010d00ff071b82 */ /* 0x000ea20000000800 */
[----:B------:R-:W-:-:S07]  /*12860*/  @P1 LOP3.LUT R23, R23, 0x20, RZ, 0xfc, !PT ;  /* 0x0000002017171812 */ /* 0x000fce00078efcff */
[----:B------:R-:W4:Y:S01]  /*12870*/  @P1 LDC R5, c[0x0][0x438] ;  /* 0x00010e00ff051b82 */ /* 0x000f220000000800 */
[----:B-1----:R-:W-:-:S05]  /*12880*/  IMAD.SHL.U32 R17, R17, 0x10, RZ ;  /* 0x0000001011117824 */ /* 0x002fca00078e00ff */
[----:B------:R-:W-:Y:S02]  /*12890*/  LOP3.LUT R17, R20, 0x70, R17, 0xf8, !PT ;  /* 0x0000007014117812 */ /* 0x000fe400078ef811 */
[----:B------:R-:W-:-:S03]  /*128a0*/  LOP3.LUT R20, R21, 0x40, RZ, 0xfc, !PT ;  /* 0x0000004015147812 */ /* 0x000fc600078efcff */
[----:B------:R-:W-:Y:S01]  /*128b0*/  IMAD R0, R25, 0x60, R17 ;  /* 0x0000006019007824 */ /* 0x000fe200078e0211 */
[----:B------:R-:W-:-:S04]  /*128c0*/  ISETP.GE.AND P2, PT, R20, UR4, PT ;  /* 0x0000000414007c0c */ /* 0x000fc8000bf46270 */
[C---:B------:R-:W-:Y:S01]  /*128d0*/  ISETP.GE.AND P0, PT, R0.reuse, R34, PT ;  /* 0x000000220000720c */ /* 0x040fe20003f06270 */
[----:B------:R-:W-:-:S03]  /*128e0*/  IMAD.IADD R0, R0, 0x1, R37 ;  /* 0x0000000100007824 */ /* 0x000fc600078e0225 */
[----:B------:R-:W-:Y:S01]  /*128f0*/  ISETP.GT.U32.OR P0, PT, R17, 0x5f, P0 ;  /* 0x0000005f1100780c */ /* 0x000fe20000704470 */
[----:B--2---:R-:W-:-:S04]  /*12900*/  @P1 IMAD.HI.U32 R6, R0, R7, RZ ;  /* 0x0000000700061227 */ /* 0x004fc800078e00ff */
[----:B------:R-:W-:Y:S01]  /*12910*/  IMAD.MOV.U32 R4, RZ, RZ, R0 ;  /* 0x000000ffff047224 */ /* 0x000fe200078e0000 */
[----:B----4-:R-:W-:Y:S02]  /*12920*/  @P1 SHF.R.U32.HI R4, RZ, R5, R6 ;  /* 0x00000005ff041219 */ /* 0x010fe40000011606 */
[----:B------:R-:W-:Y:S01]  /*12930*/  ISETP.GE.AND P1, PT, R21, UR4, PT ;  /* 0x0000000415007c0c */ /* 0x000fe2000bf26270 */
[----:B------:R-:W-:Y:S02]  /*12940*/  ULDC UR4, c[0x0][0x2f4] ;  /* 0x0000bd0000047ab9 */ /* 0x000fe40000000800 */
[----:B------:R-:W-:Y:S01]  /*12950*/  IMAD.MOV R5, RZ, RZ, -R4 ;  /* 0x000000ffff057224 */ /* 0x000fe200078e0a04 */
[----:B------:R-:W-:Y:S01]  /*12960*/  SEL R29, RZ, 0x1, P1 ;  /* 0x00000001ff1d7807 */ /* 0x000fe20000800000 */
[----:B0-----:R-:W0:Y:S02]  /*12970*/  @!P0 LDC.64 R2, c[0x0][0x428] ;  /* 0x00010a00ff028b82 */ /* 0x001e240000000a00 */
[----:B------:R-:W-:Y:S01]  /*12980*/  IMAD R0, R8, R5, R0 ;  /* 0x0000000508007224 */ /* 0x000fe200078e0200 */
[----:B------:R-:W-:-:S02]  /*12990*/  @!P0 SHF.R.S32.HI R5, RZ, 0x1f, R4 ;  /* 0x0000001fff058819 */ /* 0x000fc40000011404 */
[----:B------:R-:W-:Y:S02]  /*129a0*/  LOP3.LUT R23, R23, 0xfffffffb, RZ, 0xc0, !PT ;  /* 0xfffffffb17177812 */ /* 0x000fe400078ec0ff */
[----:B------:R-:W-:Y:S01]  /*129b0*/  LOP3.LUT R8, R21, 0x80, RZ, 0xfc, !PT ;  /* 0x0000008015087812 */ /* 0x000fe200078efcff */
[----:B------:R-:W-:Y:S01]  /*129c0*/  UMOV UR5, 0xffffffff ;  /* 0xffffffff00057882 */ /* 0x000fe20000000000 */
[----:B------:R-:W-:Y:S02]  /*129d0*/  LOP3.LUT R24, R18, 0xffff, RZ, 0xc0, !PT ;  /* 0x0000ffff12187812 */ /* 0x000fe400078ec0ff */
[----:B---3--:R-:W-:Y:S01]  /*129e0*/  SHF.R.S32.HI R6, RZ, 0x1f, R31 ;  /* 0x0000001fff067819 */ /* 0x008fe2000001141f */
[----:B0-----:R-:W-:-:S04]  /*129f0*/  @!P0 IMAD.WIDE.U32 R4, R31, R2, R4 ;  /* 0x000000021f048225 */ /* 0x001fc800078e0004 */
[----:B------:R0:W-:Y:S02]  /*12a00*/  STL [R1], R6 ;  /* 0x0000000601007387 */ /* 0x0001e40000100800 */
[----:B0-----:R-:W-:Y:S01]  /*12a10*/  @!P0 IMAD R6, R6, R2, RZ ;  /* 0x0000000206068224 */ /* 0x001fe200078e02ff */
[----:B------:R-:W-:-:S03]  /*12a20*/  SEL R2, RZ, 0xffffffff, P2 ;  /* 0xffffffffff027807 */ /* 0x000fc60001000000 */
[----:B------:R-:W-:Y:S02]  /*12a30*/  @!P0 IMAD R6, R31, R3, R6 ;  /* 0x000000031f068224 */ /* 0x000fe400078e0206 */
[----:B------:R-:W-:Y:S01]  /*12a40*/  IMAD.SHL.U32 R2, R2, 0x2, RZ ;  /* 0x0000000202027824 */ /* 0x000fe200078e00ff */
[----:B------:R-:W-:Y:S01]  /*12a50*/  ISETP.GE.AND P2, PT, R21, UR4, PT ;  /* 0x0000000415007c0c */ /* 0x000fe2000bf46270 */
[----:B------:R-:W-:-:S03]  /*12a60*/  @!P0 IMAD.IADD R6, R5, 0x1, R6 ;  /* 0x0000000105068824 */ /* 0x000fc600078e0206 */
[----:B------:R-:W-:Y:S02]  /*12a70*/  LOP3.LUT R29, R2, 0x2, R29, 0xe2, !PT ;  /* 0x00000002021d7812 */ /* 0x000fe400078ee21d */
[----:B------:R-:W0:Y:S07]  /*12a80*/  @!P0 LDC.64 R2, c[0x0][0x418] ;  /* 0x00010600ff028b82 */ /* 0x000e2e0000000a00 */
[----:B------:R-:W-:Y:S02]  /*12a90*/  @P2 LOP3.LUT R23, R23, 0x4, RZ, 0xfc, !PT ;  /* 0x0000000417172812 */ /* 0x000fe400078efcff */
[----:B0-----:R-:W-:-:S04]  /*12aa0*/  @!P0 LEA R2, P1, R4, R2, 0x2 ;  /* 0x0000000204028211 */ /* 0x001fc800078210ff */
[----:B------:R-:W-:Y:S01]  /*12ab0*/  @!P0 LEA.HI.X R3, R4, R3, R6, 0x2, P1 ;  /* 0x0000000304038211 */ /* 0x000fe200008f1406 */
[----:B------:R-:W-:Y:S01]  /*12ac0*/  IMAD.MOV.U32 R4, RZ, RZ, RZ ;  /* 0x000000ffff047224 */ /* 0x000fe200078e00ff */
[----:B------:R-:W-:Y:S02]  /*12ad0*/  ISETP.GE.AND P1, PT, R20, UR4, PT ;  /* 0x0000000414007c0c */ /* 0x000fe4000bf26270 */
[----:B------:R-:W-:-:S03]  /*12ae0*/  LOP3.LUT R23, R23, 0xfffffffd, RZ, 0xc0, !PT ;  /* 0xfffffffd17177812 */ /* 0x000fc600078ec0ff */
[----:B------:R0:W5:Y:S01]  /*12af0*/  @!P0 LDG.E R4, desc[UR36][R2.64] ;  /* 0x0000002402048981 */ /* 0x000162000c1e1900 */
[----:B------:R-:W-:-:S07]  /*12b00*/  ISETP.GE.AND P0, PT, R8, UR4, PT ;  /* 0x0000000408007c0c */ /* 0x000fce000bf06270 */
[----:B------:R-:W-:Y:S01]  /*12b10*/  @P1 LOP3.LUT R23, R23, 0x2, RZ, 0xfc, !PT ;  /* 0x0000000217171812 */ /* 0x000fe200078efcff */
[----:B0-----:R-:W-:-:S03]  /*12b20*/  IMAD.U32 R2, RZ, RZ, UR38 ;  /* 0x00000026ff027e24 */ /* 0x001fc6000f8e00ff */
[----:B------:R-:W-:-:S04]  /*12b30*/  LOP3.LUT R23, R23, 0xfffffffe, RZ, 0xc0, !PT ;  /* 0xfffffffe17177812 */ /* 0x000fc800078ec0ff */
[----:B------:R-:W-:Y:S01]  /*12b40*/  @P0 LOP3.LUT R23, R23, 0x1, RZ, 0xfc, !PT ;  /* 0x0000000117170812 */ /* 0x000fe200078efcff */
[----:B------:R-:W-:Y:S06]  /*12b50*/  BRA.DIV UR5, `(.L_x_1353) ;  /* 0x00000046050c7947 */ /* 0x000fec000b800000 */
.L_x_1421:
[----:B------:R-:W-:Y:S02]  /*12b60*/  ISETP.NE.AND P0, PT, R2, 0x3, PT ;  /* 0x000000030200780c */ /* 0x000fe40003f05270 */
[----:B------:R-:W-:Y:S02]  /*12b70*/  ISETP.GT.U32.AND P1, PT, R17, 0x5f, PT ;  /* 0x0000005f1100780c */ /* 0x000fe40003f24070 */
[----:B------:R-:W-:-:S09]  /*12b80*/  LOP3.LUT R23, R23, 0xffffffef, RZ, 0xc0, !PT ;  /* 0xffffffef17177812 */ /* 0x000fd200078ec0ff */
[----:B------:R-:W-:-:S04]  /*12b90*/  @P0 LOP3.LUT R23, R23, 0x10, RZ, 0xfc, !PT ;  /* 0x0000001017170812 */ /* 0x000fc800078efcff */
[----:B------:R-:W-:-:S04]  /*12ba0*/  LOP3.LUT R23, R23, 0xfffffff7, RZ, 0xc0, !PT ;  /* 0xfffffff717177812 */ /* 0x000fc800078ec0ff */
[----:B------:R-:W-:Y:S01]  /*12bb0*/  @P1 LOP3.LUT R23, R23, 0x8, RZ, 0xfc, !PT ;  /* 0x0000000817171812 */ /* 0x000fe200078efcff */
[----:B------:R-:W-:Y:S06]  /*12bc0*/  @!P0 BRA `(.L_x_1354) ;  /* 0x0000000000048947 */ /* 0x000fec0003800000 */
[----:B------:R-:W-:Y:S01]  /*12bd0*/  BPT.TRAP 0x1 ;  /* 0x000000040000795c */ /* 0x000fe20000300000 */
.L_x_1354:
        /* <DEDUP_REMOVED lines=23> */
.L_x_1422:
[----:B------:R-:W-:Y:S05]  /*12d50*/  BSYNC B0 ;  /* 0x0000000000007941 */ /* 0x000fea0003800000 */
.L_x_1355:
[----:B------:R-:W1:Y:S01]  /*12d60*/  S2R R8, SR_TID.X ;  /* 0x0000000000087919 */ /* 0x000e620000002100 */
[----:B------:R-:W-:Y:S01]  /*12d70*/  ULDC.64 UR4, c[0x0][0x300] ;  /* 0x0000c00000047ab9 */ /* 0x000fe20000000a00 */
[----:B------:R-:W-:Y:S01]  /*12d80*/  ULDC.64 UR6, c[0x0][0x2e8] ;  /* 0x0000ba0000067ab9 */ /* 0x000fe20000000a00 */
[----:B------:R-:W-:Y:S01]  /*12d90*/  IMAD R5, R5, UR4, RZ ;  /* 0x0000000405057c24 */ /* 0x000fe2000f8e02ff */
[----:B------:R-:W2:Y:S01]  /*12da0*/  S2R R9, SR_TID.X ;  /* 0x0000000000097919 */ /* 0x000ea20000002100 */
[C---:B0-----:R-:W-:Y:S01]  /*12db0*/  IMAD.WIDE.U32 R2, R0.reuse, UR4, RZ ;  /* 0x0000000400027c25 */ /* 0x041fe2000f8e00ff */
[C---:B------:R-:W-:Y:S02]  /*12dc0*/  LOP3.LUT P4, RZ, R23.reuse, 0x4, RZ, 0xc0, !PT ;  /* 0x0000000417ff7812 */ /* 0x040fe4000788c0ff */
[C---:B------:R-:W-:Y:S01]  /*12dd0*/  LOP3.LUT P3, RZ, R23.reuse, 0x2, RZ, 0xc0, !PT ;  /* 0x0000000217ff7812 */ /* 0x040fe2000786c0ff */
[----:B------:R-:W-:Y:S01]  /*12de0*/  IMAD R5, R0, UR5, R5 ;  /* 0x0000000500057c24 */ /* 0x000fe2000f8e0205 */
[----:B------:R-:W-:Y:S01]  /*12df0*/  ULDC.64 UR4, c[0x0][0x310] ;  /* 0x0000c40000047ab9 */ /* 0x000fe20000000a00 */
[----:B------:R-:W-:Y:S01]  /*12e00*/  LOP3.LUT P2, RZ, R23, 0x1, RZ, 0xc0, !PT ;  /* 0x0000000117ff7812 */ /* 0x000fe2000784c0ff */
[----:B------:R-:W-:-:S02]  /*12e10*/  IMAD R6, R6, UR4, RZ ;  /* 0x0000000406067c24 */ /* 0x000fc4000f8e02ff */
        /* <DEDUP_REMOVED lines=12> */
[----:B------:R-:W-:Y:S01]  /*12ee0*/  LEA.HI.X R0, R2, UR7, R0, 0x1, P0 ;  /* 0x0000000702007c11 */ /* 0x000fe200080f0c00 */
[----:B--2---:R-:W-:Y:S01]  /*12ef0*/  IMAD.SHL.U32 R9, R9, 0x8, RZ ;  /* 0x0000000809097824 */ /* 0x004fe200078e00ff */
[----:B------:R-:W-:-:S04]  /*12f00*/  SHF.R.U32.HI R8, RZ, 0x3, R8 ;  /* 0x00000003ff087819 */ /* 0x000fc80000011608 */
[----:B------:R-:W-:Y:S01]  /*12f10*/  LOP3.LUT R9, R9, 0x38, RZ, 0xc0, !PT ;  /* 0x0000003809097812 */ /* 0x000fe200078ec0ff */
[----:B------:R-:W-:-:S05]  /*12f20*/  IMAD.IADD R6, R6, 0x1, -R8 ;  /* 0x0000000106067824 */ /* 0x000fca00078e0a08 */
        /* <DEDUP_REMOVED lines=64> */
.L_x_1436:
        /* <DEDUP_REMOVED lines=12> */
.L_x_1358:
        /* <DEDUP_REMOVED lines=10> */
.L_x_1359:
[----:B------:R2:W-:Y:S02]  /*13490*/  SYNCS.ARRIVE.TRANS64.A1T0 RZ, [R7+URZ+0x2a830], RZ ;  /* 0x02a830ff07ff79a7 */ /* 0x0005e4000810003f */
[----:B------:R-:W-:Y:S05]  /*134a0*/  WARPSYNC.ALL ;  /* 0x0000000000007948 */ /* 0x000fea0003800000 */
[----:B------:R-:W-:Y:S01]  /*134b0*/  ULDC.64 UR4, c[0x0][0x298] ;  /* 0x0000a60000047ab9 */ /* 0x000fe20000000a00 */
[----:B-1----:R-:W-:Y:S01]  /*134c0*/  VIADD R2, R22, 0xc400 ;  /* 0x0000c40016027836 */ /* 0x002fe20000000000 */
[----:B------:R-:W-:Y:S01]  /*134d0*/  SHF.R.S32.HI R0, RZ, 0x1f, R35 ;  /* 0x0000001fff007819 */ /* 0x000fe20000011423 */
[----:B0-----:R-:W-:Y:S01]  /*134e0*/  IMAD.WIDE.U32 R4, R35, UR4, RZ ;  /* 0x0000000423047c25 */ /* 0x001fe2000f8e00ff */
[----:B------:R-:W-:Y:S01]  /*134f0*/  BSSY B6, `(.L_x_1360) ;  /* 0x0000018000067945 */ /* 0x000fe20003800000 */
[----:B------:R-:W-:Y:S01]  /*13500*/  BAR.SYNC.DEFER_BLOCKING 0x8, 0x180 ;  /* 0x0206000000007b1d */ /* 0x000fe20000010000 */
[----:B------:R-:W-:Y:S01]  /*13510*/  LOP3.LUT P0, RZ, R2, 0x3ff, RZ, 0xc0, !PT ;  /* 0x000003ff02ff7812 */ /* 0x000fe2000780c0ff */
[----:B------:R-:W-:-:S04]  /*13520*/  IMAD R0, R0, UR4, RZ ;  /* 0x0000000400007c24 */ /* 0x000fc8000f8e02ff */
[----:B------:R-:W-:Y:S01]  /*13530*/  IMAD R0, R35, UR5, R0 ;  /* 0x0000000523007c24 */ /* 0x000fe2000f8e0200 */
[----:B------:R0:W-:Y:S03]  /*13540*/  STL.64 [R1+0x8], R4 ;  /* 0x0000080401007387 */ /* 0x0001e60000100a00 */
[----:B------:R-:W-:-:S04]  /*13550*/  IMAD.IADD R35, R5, 0x1, R0 ;  /* 0x0000000105237824 */ /* 0x000fc800078e0200 */
[----:B------:R-:W-:Y:S05]  /*13560*/  @!P0 BRA `(.L_x_1361) ;  /* 0x0000000000408947 */ /* 0x000fea0003800000 */
[----:B------:R-:W-:Y:S01]  /*13570*/  MOV R2, 0x0 ;  /* 0x0000000000027802 */ /* 0x000fe20000000f00 */
[----:B------:R-:W-:Y:S01]  /*13580*/  ULDC.64 UR6, c[0x4][0xf0] ;  /* 0x01003c0000067ab9 */ /* 0x000fe20000000a00 */
[----:B------:R-:W-:Y:S01]  /*13590*/  ULDC.64 UR8, c[0x4][0xf8] ;  /* 0x01003e0000087ab9 */ /* 0x000fe20000000a00 */
[----:B------:R-:W-:Y:S01]  /*135a0*/  ULDC.64 UR4, c[0x4][0x88] ;  /* 0x0100220000047ab9 */ /* 0x000fe20000000a00 */
[----:B0-----:R-:W-:Y:S02]  /*135b0*/  IMAD.U32 R4, RZ, RZ, UR6 ;  /* 0x00000006ff047e24 */ /* 0x001fe4000f8e00ff */
[----:B------:R-:W0:Y:S01]  /*135c0*/  LDC.64 R2, c[0x4][R2] ;  /* 0x0100000002027b82 */ /* 0x000e220000000a00 */
[----:B------:R-:W-:Y:S02]  /*135d0*/  IMAD.U32 R5, RZ, RZ, UR7 ;  /* 0x00000007ff057e24 */ /* 0x000fe4000f8e00ff */
[----:B------:R-:W-:Y:S02]  /*135e0*/  IMAD.U32 R6, RZ, RZ, UR8 ;  /* 0x00000008ff067e24 */ /* 0x000fe4000f8e00ff */
[----:B--2---:R-:W-:-:S02]  /*135f0*/  IMAD.U32 R7, RZ, RZ, UR9 ;  /* 0x00000009ff077e24 */ /* 0x004fc4000f8e00ff */
[----:B------:R-:W-:Y:S02]  /*13600*/  IMAD.U32 R10, RZ, RZ, UR4 ;  /* 0x00000004ff0a7e24 */ /* 0x000fe4000f8e00ff */
[----:B------:R-:W-:Y:S02]  /*13610*/  IMAD.U32 R11, RZ, RZ, UR5 ;  /* 0x00000005ff0b7e24 */ /* 0x000fe4000f8e00ff */
[----:B------:R-:W-:Y:S02]  /*13620*/  IMAD.MOV.U32 R8, RZ, RZ, 0x70 ;  /* 0x00000070ff087424 */ /* 0x000fe400078e00ff */
[----:B------:R-:W-:Y:S02]  /*13630*/  IMAD.MOV.U32 R12, RZ, RZ, 0x1 ;  /* 0x00000001ff0c7424 */ /* 0x000fe400078e00ff */
[----:B------:R-:W-:-:S07]  /*13640*/  IMAD.MOV.U32 R13, RZ, RZ, RZ ;  /* 0x000000ffff0d7224 */ /* 0x000fce00078e00ff */
[----:B------:R-:W-:-:S07]  /*13650*/  LEPC R20, `(.L_x_1361) ;  /* 0x000000001014794e */ /* 0x000fce0000000000 */
[----:B0-----:R-:W-:Y:S05]  /*13660*/  CALL.ABS.NOINC R2 ;  /* 0x0000000002007343 */ /* 0x001fea0003c00000 */
.L_x_1361:
[----:B------:R-:W-:Y:S05]  /*13670*/  BSYNC B6 ;  /* 0x0000000000067941 */ /* 0x000fea0003800000 */
.L_x_1360:
[----:B------:R-:W3:Y:S01]  /*13680*/  LDL.LU.64 R20, [R1+0x8] ;  /* 0x0000080001147983 */ /* 0x000ee20000300a00 */
[----:B------:R-:W-:Y:S01]  /*13690*/  LOP3.LUT P6, RZ, R23, 0x80, RZ, 0xc0, !PT ;  /* 0x0000008017ff7812 */ /* 0x000fe200078cc0ff */
[----:B------:R-:W-:Y:S01]  /*136a0*/  IMAD.MOV.U32 R3, RZ, RZ, R35 ;  /* 0x000000ffff037224 */ /* 0x000fe200078e0023 */
[----:B------:R-:W-:Y:S01]  /*136b0*/  SHF.R.S32.HI R0, RZ, 0x1f, R19 ;  /* 0x0000001fff007819 */ /* 0x000fe20000011413 */
[----:B------:R-:W-:Y:S01]  /*136c0*/  ULDC.64 UR4, c[0x0][0x2d8] ;  /* 0x0000b60000047ab9 */ /* 0x000fe20000000a00 */
[----:B0-----:R-:W-:Y:S01]  /*136d0*/  SEL R4, R19, RZ, !P6 ;  /* 0x000000ff13047207 */ /* 0x001fe20007000000 */
[----:B------:R-:W-:Y:S01]  /*136e0*/  ULDC.64 UR6, c[0x0][0x2e0] ;  /* 0x0000b80000067ab9 */ /* 0x000fe20000000a00 */
[----:B------:R-:W-:Y:S01]  /*136f0*/  SEL R0, R0, RZ, !P6 ;  /* 0x000000ff00007207 */ /* 0x000fe20007000000 */
[----:B------:R-:W0:Y:S04]  /*13700*/  S2R R8, SR_TID.X ;  /* 0x0000000000087919 */ /* 0x000e280000002100 */
[----:B------:R-:W-:-:S04]  /*13710*/  IMAD R0, R0, UR6, RZ ;  /* 0x0000000600007c24 */ /* 0x000fc8000f8e02ff */
[----:B------:R-:W-:Y:S02]  /*13720*/  IMAD R5, R4, UR7, R0 ;  /* 0x0000000704057c24 */ /* 0x000fe4000f8e0200 */
[----:B0-----:R-:W-:-:S05]  /*13730*/  IMAD.SHL.U32 R8, R8, 0x8, RZ ;  /* 0x0000000808087824 */ /* 0x001fca00078e00ff */
[----:B------:R-:W-:Y:S01]  /*13740*/  LOP3.LUT R8, R8, 0x38, RZ, 0xc0, !PT ;  /* 0x0000003808087812 */ /* 0x000fe200078ec0ff */
[----:B---3--:R-:W-:Y:S01]  /*13750*/  IMAD.MOV.U32 R2, RZ, RZ, R20 ;  /* 0x000000ffff027224 */ /* 0x008fe200078e0014 */
[----:B------:R-:W0:Y:S01]  /*13760*/  LDC R21, c[0x0][0x448] ;  /* 0x00011200ff157b82 */ /* 0x000e220000000800 */
[----:B------:R-:W1:Y:S02]  /*13770*/  S2R R20, SR_TID.X ;  /* 0x0000000000147919 */ /* 0x000e640000002100 */
[----:B------:R-:W-:-:S04]  /*13780*/  IMAD.WIDE.U32 R2, R24, UR4, R2 ;  /* 0x0000000418027c25 */ /* 0x000fc8000f8e0002 */
[----:B------:R-:W-:Y:S01]  /*13790*/  IMAD R3, R24, UR5, R3 ;  /* 0x0000000518037c24 */ /* 0x000fe2000f8e0203 */
[----:B------:R-:W-:Y:S01]  /*137a0*/  ULDC.64 UR4, c[0x0][0x2d0] ;  /* 0x0000b40000047ab9 */ /* 0x000fe20000000a00 */
[----:B------:R-:W-:-:S04]  /*137b0*/  IMAD.WIDE.U32 R2, R4, UR6, R2 ;  /* 0x0000000604027c25 */ /* 0x000fc8000f8e0002 */
[----:B------:R-:W-:Y:S01]  /*137c0*/  IMAD.IADD R3, R3, 0x1, R5 ;  /* 0x0000000103037824 */ /* 0x000fe200078e0205 */
[----:B0-----:R-:W-:Y:S02]  /*137d0*/  ISETP.NE.AND P6, PT, R21, 0x1, PT ;  /* 0x000000011500780c */ /* 0x001fe40003fc5270 */
[----:B-1----:R-:W-:-:S04]  /*137e0*/  LOP3.LUT R20, R20, 0x7f, RZ, 0xc0, !PT ;  /* 0x0000007f14147812 */ /* 0x002fc800078ec0ff */
[----:B------:R-:W-:-:S07]  /*137f0*/  SHF.R.U32.HI R21, RZ, 0x3, R20 ;  /* 0x00000003ff157819 */ /* 0x000fce0000011614 */
[----:B--2---:R-:W0:Y:S01]  /*13800*/  @P6 LDC R7, c[0x0][0x44c] ;  /* 0x00011300ff076b82 */ /* 0x004e220000000800 */
[----:B------:R-:W1:Y:S07]  /*13810*/  S2R R20, SR_TID.X ;  /* 0x0000000000147919 */ /* 0x000e6e0000002100 */
[----:B------:R-:W2:Y:S01]  /*13820*/  @P6 LDC R6, c[0x0][0x450] ;  /* 0x00011400ff066b82 */ /* 0x000ea20000000800 */
[----:B-1----:R-:W-:-:S05]  /*13830*/  IMAD.SHL.U32 R20, R20, 0x10, RZ ;  /* 0x0000001014147824 */ /* 0x002fca00078e00ff */
[----:B------:R-:W-:Y:S02]  /*13840*/  LOP3.LUT R20, R21, 0x70, R20, 0xf8, !PT ;  /* 0x0000007015147812 */ /* 0x000fe400078ef814 */
[----:B------:R-:W1:Y:S03]  /*13850*/  S2R R21, SR_TID.X ;  /* 0x0000000000157919 */ /* 0x000e660000002100 */
[----:B------:R-:W-:Y:S02]  /*13860*/  IMAD.IADD R4, R20, 0x1, R27 ;  /* 0x0000000114047824 */ /* 0x000fe400078e021b */
[----:B------:R-:W3:Y:S02]  /*13870*/  S2R R20, SR_TID.X ;  /* 0x0000000000147919 */ /* 0x000ee40000002100 */
[----:B0-----:R-:W-:-:S04]  /*13880*/  @P6 IMAD.HI.U32 R7, R4, R7, RZ ;  /* 0x0000000704076227 */ /* 0x001fc800078e00ff */
[----:B------:R-:W-:Y:S01]  /*13890*/  IMAD.MOV.U32 R0, RZ, RZ, R4 ;  /* 0x000000ffff007224 */ /* 0x000fe200078e0004 */
[----:B--2---:R-:W-:Y:S02]  /*138a0*/  @P6 SHF.R.U32.HI R0, RZ, R6, R7 ;  /* 0x00000006ff006219 */ /* 0x004fe40000011607 */
[----:B------:R-:W0:Y:S03]  /*138b0*/  LDC R6, c[0x0][0x448] ;  /* 0x00011200ff067b82 */ /* 0x000e260000000800 */
[----:B------:R-:W-:Y:S02]  /*138c0*/  IMAD.MOV R5, RZ, RZ, -R0 ;  /* 0x000000ffff057224 */ /* 0x000fe400078e0a00 */
[----:B------:R-:W-:-:S04]  /*138d0*/  IMAD.WIDE.U32 R2, R0, UR4, R2 ;  /* 0x0000000400027c25 */ /* 0x000fc8000f8e0002 */
[----:B-1----:R-:W-:-:S05]  /*138e0*/  IMAD.SHL.U32 R21, R21, 0x8, RZ ;  /* 0x0000000815157824 */ /* 0x002fca00078e00ff */
[----:B------:R-:W-:Y:S01]  /*138f0*/  LOP3.LUT R21, R21, 0x38, RZ, 0xc0, !PT ;  /* 0x0000003815157812 */ /* 0x000fe200078ec0ff */
[----:B0-----:R-:W-:Y:S01]  /*13900*/  IMAD R4, R6, R5, R4 ;  /* 0x0000000506047224 */ /* 0x001fe200078e0204 */
[----:B------:R-:W-:Y:S02]  /*13910*/  SHF.R.S32.HI R5, RZ, 0x1f, R0 ;  /* 0x0000001fff057819 */ /* 0x000fe40000011400 */
[C---:B------:R-:W-:Y:S02]  /*13920*/  LOP3.LUT R9, R21.reuse, 0x40, RZ, 0xfc, !PT ;  /* 0x0000004015097812 */ /* 0x040fe400078efcff */
[----:B------:R-:W-:Y:S01]  /*13930*/  LOP3.LUT R10, R21, 0x80, RZ, 0xfc, !PT ;  /* 0x00000080150a7812 */ /* 0x000fe200078efcff */
[----:B------:R-:W-:Y:S01]  /*13940*/  IMAD R5, R5, UR4, RZ ;  /* 0x0000000405057c24 */ /* 0x000fe2000f8e02ff */
[----:B---3--:R-:W-:-:S03]  /*13950*/  LOP3.LUT R20, R20, 0x7f, RZ, 0xc0, !PT ;  /* 0x0000007f14147812 */ /* 0x008fc600078ec0ff */
[----:B------:R-:W-:Y:S01]  /*13960*/  IMAD R5, R0, UR5, R5 ;  /* 0x0000000500057c24 */ /* 0x000fe2000f8e0205 */
[----:B------:R-:W-:Y:S01]  /*13970*/  SHF.R.S32.HI R0, RZ, 0x1f, R4 ;  /* 0x0000001fff007819 */ /* 0x000fe20000011404 */
[----:B------:R-:W-:Y:S02]  /*13980*/  ULDC.64 UR4, c[0x0][0x2c8] ;  /* 0x0000b20000047ab9 */ /* 0x000fe40000000a00 */
[----:B------:R-:W-:Y:S02]  /*13990*/  IMAD.IADD R3, R3, 0x1, R5 ;  /* 0x0000000103037824 */ /* 0x000fe400078e0205 */
[----:B------:R-:W-:Y:S02]  /*139a0*/  IMAD R5, R0, UR4, RZ ;  /* 0x0000000400057c24 */ /* 0x000fe4000f8e02ff */
[----:B------:R-:W-:-:S04]  /*139b0*/  IMAD.WIDE.U32 R2, R4, UR4, R2 ;  /* 0x0000000404027c25 */ /* 0x000fc8000f8e0002 */
[----:B------:R-:W-:Y:S01]  /*139c0*/  IMAD R0, R4, UR5, R5 ;  /* 0x0000000504007c24 */ /* 0x000fe2000f8e0205 */
[----:B------:R-:W-:-:S03]  /*139d0*/  ULDC.64 UR4, c[0x0][0x280] ;  /* 0x0000a00000047ab9 */ /* 0x000fc60000000a00 */
[----:B------:R-:W-:Y:S01]  /*139e0*/  IMAD.IADD R3, R3, 0x1, R0 ;  /* 0x0000000103037824 */ /* 0x000fe200078e0200 */
[----:B------:R-:W-:Y:S01]  /*139f0*/  LEA R0, P0, R2, UR4, 0x1 ;  /* 0x0000000402007c11 */ /* 0x000fe2000f8008ff */
[----:B------:R-:W-:Y:S02]  /*13a00*/  ULDC UR4, c[0x0][0x2b8] ;  /* 0x0000ae0000047ab9 */ /* 0x000fe40000000800 */
[----:B------:R-:W-:Y:S02]  /*13a10*/  ISETP.GE.AND P3, PT, R8, UR4, PT ;  /* 0x0000000408007c0c */ /* 0x000fe4000bf66270 */
[----:B------:R-:W-:Y:S01]  /*13a20*/  LEA.HI.X R4, R2, UR5, R3, 0x1, P0 ;  /* 0x0000000502047c11 */ /* 0x000fe200080f0c03 */
[----:B------:R-:W-:Y:S01]  /*13a30*/  UMOV UR5, 0xffffffff ;  /* 0xffffffff00057882 */ /* 0x000fe20000000000 */
[----:B------:R-:W-:Y:S02]  /*13a40*/  ISETP.GE.AND P2, PT, R9, UR4, PT ;  /* 0x0000000409007c0c */ /* 0x000fe4000bf46270 */
[----:B------:R-:W-:-:S02]  /*13a50*/  ISETP.GE.AND P0, PT, R10, UR4, PT ;  /* 0x000000040a007c0c */ /* 0x000fc4000bf06270 */
[----:B------:R-:W-:Y:S01]  /*13a60*/  SHF.R.U32.HI R9, RZ, 0x3, R20 ;  /* 0x00000003ff097819 */ /* 0x000fe20000011614 */
[----:B------:R-:W-:Y:S10]  /*13a70*/  BRA.DIV UR5, `(.L_x_1362) ;  /* 0x0000003e05b47947 */ /* 0x000ff4000b800000 */
[----:B------:R-:W0:Y:S01]  /*13a80*/  SHFL.IDX PT, R14, R0, RZ, 0x181f ;  /* 0x00181fff000e7589 */ /* 0x000e2200000e0000 */
[----:B------:R-:W-:Y:S02]  /*13a90*/  IMAD R30, R30, R6, RZ ;  /* 0x000000061e1e7224 */ /* 0x000fe400078e02ff */
        /* <DEDUP_REMOVED lines=72> */
[----:B------:R-:W-:Y:S01]  /*13f20*/  @!P1 IMAD.MOV.U32 R3, RZ, RZ, R5 ;  /* 0x000000ffff039224 */ /* 0x000fe200078e0005 */
[----:B------:R1:W2:Y:S04]  /*13f30*/  SHFL.IDX PT, R14, R0, 0x7, 0x181f ;  /* 0x00f81f00000e7f89 */ /* 0x0002a800000e0000 */
[----:B------:R1:W-:Y:S04]  /*13f40*/  @!P1 LDGSTS.E.BYPASS.LTC128B.128 [R33+0xf400], desc[UR36][R2.64], !P3 ;  /* 0x0f40000002219fae */ /* 0x0003e8000d901d64 */
[----:B------:R1:W-:Y:S04]  /*13f50*/  @!P1 LDGSTS.E.BYPASS.LTC128B.128 [R33+0x13400], desc[UR36][R2.64+0x80], !P2 ;  /* 0x1340008002219fae */ /* 0x0003e8000d101d64 */
[----:B0-----:R1:W-:Y:S02]  /*13f60*/  @!P1 LDGSTS.E.BYPASS.LTC128B.128 [R33+0x17400], desc[UR36][R2.64+0x100], !P0 ;  /* 0x1740010002219fae */ /* 0x0013e4000c101d64 */
.L_x_1453:
[----:B------:R-:W-:Y:S01]  /*13f70*/  VIADD R27, R27, 0x70 ;  /* 0x000000701b1b7836 */ /* 0x000fe20000000000 */
[----:B------:R-:W-:Y:S04]  /*13f80*/  BSSY B0, `(.L_x_1363) ;  /* 0x000000b000007945 */ /* 0x000fe80003800000 */
[----:B------:R-:W-:-:S13]  /*13f90*/  ISETP.GE.AND P1, PT, R27, R30, PT ;  /* 0x0000001e1b00720c */ /* 0x000fda0003f26270 */
[----:B------:R-:W-:Y:S05]  /*13fa0*/  @P1 BRA `(.L_x_1364) ;  /* 0x0000000000201947 */ /* 0x000fea0003800000 */
[----:B-12---:R-:W-:-:S05]  /*13fb0*/  LEA R2, P1, R8, R14, 0x1 ;  /* 0x0000000e08027211 */ /* 0x006fca00078208ff */
[----:B------:R-:W-:-:S05]  /*13fc0*/  IMAD.X R3, RZ, RZ, R4, P1 ;  /* 0x000000ffff037224 */ /* 0x000fca00008e0604 */
[----:B------:R-:W-:Y:S01]  /*13fd0*/  @!PT LDS RZ, [RZ] ;  /* 0x00000000fffff984 */ /* 0x000fe20000000800 */
[----:B------:R-:W-:Y:S01]  /*13fe0*/  @!PT LDS RZ, [RZ] ;  /* 0x00000000fffff984 */ /* 0x000fe20000000800 */
[----:B------:R-:W-:Y:S01]  /*13ff0*/  @!PT LDS RZ, [RZ] ;  /* 0x00000000fffff984 */ /* 0x000fe20000000800 */
[----:B------:R0:W-:Y:S04]  /*14000*/  LDGSTS.E.BYPASS.LTC128B.128 [R33+0xfc00], desc[UR36][R2.64], !P3 ;  /* 0x0fc0000002217fae */ /* 0x0001e8000d901d64 */
[----:B------:R0:W-:Y:S04]  /*14010*/  LDGSTS.E.BYPASS.LTC128B.128 [R33+0x13c00], desc[UR36][R2.64+0x80], !P2 ;  /* 0x13c0008002217fae */ /* 0x0001e8000d101d64 */
[----:B------:R0:W-:Y:S02]  /*14020*/  LDGSTS.E.BYPASS.LTC128B.128 [R33+0x17c00], desc[UR36][R2.64+0x100], !P0 ;  /* 0x17c0010002217fae */ /* 0x0001e4000c101d64 */
.L_x_1364:
[----:B------:R-:W-:Y:S05]  /*14030*/  BSYNC B0 ;  /* 0x0000000000007941 */ /* 0x000fea0003800000 */
.L_x_1363:
[----:B------:R-:W-:Y:S01]  /*14040*/  NOP ;  /* 0x0000000000007918 */ /* 0x000fe20000000000 */
[----:B------:R-:W-:-:S13]  /*14050*/  PLOP3.LUT P0, PT, PT, PT, PT, 0x80, 0x0 ;  /* 0x000000000000781c */ /* 0x000fda0003f0f070 */
.L_x_1365:
[----:B------:R-:W-:Y:S02]  /*14060*/  PLOP3.LUT P1, PT, P1, P0, PT, 0xa2, 0x0 ;  /* 0x000000000000781c */ /* 0x000fe40000f21472 */
[----:B------:R-:W-:-:S08]  /*14070*/  @P0 R2UR P1, UR4, R22 ;  /* 0x00000000160402ca */ /* 0x000fd00000020000 */
[----:B------:R-:W-:-:S05]  /*14080*/  @P0 PLOP3.LUT P0, PT, P1, PT, PT, 0x80, 0x0 ;  /* 0x000000000000081c */ /* 0x000fca0000f0f070 */
[----:B------:R-:W-:Y:S01]  /*14090*/  @!P1 SYNCS.ARRIVE.TRANS64.RED.A0T1 RZ, [UR4+0x2a800], RZ ;  /* 0x02a800ffffff99a7 */ /* 0x000fe20008200404 */
[----:B------:R-:W-:Y:S07]  /*140a0*/  @!P1 ARRIVES.LDGSTSBAR.64.TRANSCNT [UR4+0x2a800] ;  /* 0x02a80000ff0099b0 */ /* 0x000fee0008000a84 */
[----:B------:R-:W-:Y:S05]  /*140b0*/  @P0 BRA.U.ANY `(.L_x_1365) ;  /* 0xfffffffd00e80947 */ /* 0x000fea000393ffff */
[----:B01----:R-:W3:Y:S04]  /*140c0*/  LDL.LU R3, [R1+0x10] ;  /* 0x0000100001037983 */ /* 0x003ee80000300800 */
        /* <DEDUP_REMOVED lines=13> */
.L_x_1454:
[----:B------:R-:W-:Y:S05]  /*141a0*/  BSYNC B0 ;  /* 0x0000000000007941 */ /* 0x000fea0003800000 */
.L_x_1366:
[----:B------:R-:W-:Y:S01]  /*141b0*/  ISETP.GE.AND P0, PT, R0, R36, PT ;  /* 0x000000240000720c */ /* 0x000fe20003f06270 */
[----:B------:R-:W-:-:S12]  /*141c0*/  BSSY B0, `(.L_x_1368) ;  /* 0x00000f6000007945 */ /* 0x000fd80003800000 */
[----:B------:R-:W-:Y:S05]  /*141d0*/  @!P0 BRA `(.L_x_1369) ;  /* 0x0000000c00d08947 */ /* 0x000fea0003800000 */
[----:B------:R-:W-:Y:S02]  /*141e0*/  IMAD.MOV.U32 R10, RZ, RZ, R26 ;  /* 0x000000ffff0a7224 */ /* 0x000fe400078e001a */
[----:B------:R-:W-:Y:S02]  /*141f0*/  IMAD.MOV.U32 R20, RZ, RZ, R28 ;  /* 0x000000ffff147224 */ /* 0x000fe400078e001c */
[----:B------:R-:W-:-:S07]  /*14200*/  IMAD.MOV.U32 R30, RZ, RZ, R25 ;  /* 0x000000ffff1e7224 */ /* 0x000fce00078e0019 */
.L_x_1382:
        /* <DEDUP_REMOVED lines=15> */
[----:B0-----:R-:W-:-:S04]  /*14300*/  @P0 IMAD.HI.U32 R3, R7, R6, RZ ;  /* 0x0000000607030227 */ /* 0x001fc800078e00ff */
[----:B------:R-:W-:Y:S01]  /*14310*/  IMAD.MOV.U32 R6, RZ, RZ, R7 ;  /* 0x000000ffff067224 */ /* 0x000fe200078e0007 */
        /* <DEDUP_REMOVED lines=25> */
.L_x_1370:
[----:B------:R-:W-:Y:S01]  /*144b0*/  IMAD R6, R26, 0x8, R22 ;  /* 0x000000081a067824 */ /* 0x000fe200078e0216 */
[----:B------:R-:W-:Y:S01]  /*144c0*/  SHF.L.U32 R3, R28, 0x1f, RZ ;  /* 0x0000001f1c037819 */ /* 0x000fe200000006ff */
[----:B------:R-:W-:Y:S03]  /*144d0*/  BSSY B1, `(.L_x_1371) ;  /* 0x0000003000017945 */ /* 0x000fe60003800000 */
[----:B------:R-:W0:Y:S02]  /*144e0*/  SYNCS.PHASECHK.TRANS64.TRYWAIT P0, [R6+URZ+0x2a840], R3 ;  /* 0x02a84003060075a7 */ /* 0x000e24000800017f */
[----:B0-----:R-:W-:Y:S05]  /*144f0*/  @!P0 BRA `(.L_x_1372) ;  /* 0x0000003c00c48947 */ /* 0x001fea0003800000 */
.L_x_1455:
[----:B------:R-:W-:Y:S05]  /*14500*/  BSYNC B1 ;  /* 0x0000000000017941 */ /* 0x000fea0003800000 */
.L_x_1371:
[----:B------:R-:W-:Y:S01]  /*14510*/  SHF.R.S32.HI R21, RZ, 0x1f, R7 ;  /* 0x0000001fff157819 */ /* 0x000fe20000011407 */
[----:B------:R-:W-:Y:S01]  /*14520*/  ULDC.64 UR4, c[0x0][0x300] ;  /* 0x0000c00000047ab9 */ /* 0x000fe20000000a00 */
[----:B-----5:R-:W-:Y:S01]  /*14530*/  SHF.R.S32.HI R27, RZ, 0x1f, R8 ;  /* 0x0000001fff1b7819 */ /* 0x020fe20000011408 */
[----:B0-----:R-:W-:Y:S01]  /*14540*/  IMAD.WIDE.U32 R2, R7, UR4, RZ ;  /* 0x0000000407027c25 */ /* 0x001fe2000f8e00ff */
[----:B------:R-:W-:Y:S01]  /*14550*/  ULDC.64 UR6, c[0x0][0x2e8] ;  /* 0x0000ba0000067ab9 */ /* 0x000fe20000000a00 */
[----:B------:R-:W-:Y:S02]  /*14560*/  LOP3.LUT P3, RZ, R23, 0x4, RZ, 0xc0, !PT ;  /* 0x0000000417ff7812 */ /* 0x000fe4000786c0ff */
[----:B------:R-:W-:Y:S01]  /*14570*/  IMAD R0, R21, UR4, RZ ;  /* 0x0000000415007c24 */ /* 0x000fe2000f8e02ff */
[C---:B------:R-:W-:Y:S01]  /*14580*/  LOP3.LUT P2, RZ, R23.reuse, 0x2, RZ, 0xc0, !PT ;  /* 0x0000000217ff7812 */ /* 0x040fe2000784c0ff */
        /* <DEDUP_REMOVED lines=19> */
[----:B------:R-:W3:Y:S04]  /*146c0*/  SHFL.IDX PT, R3, R5, RZ, 0x181f ;  /* 0x00181fff05037589 */ /* 0x000ee800000e0000 */
[----:B------:R-:W-:Y:S01]  /*146d0*/  SHFL.IDX PT, R35, R5, 0x2, 0x181f ;  /* 0x00581f0005237f89 */ /* 0x000fe200000e0000 */
[----:B0-----:R-:W-:-:S05]  /*146e0*/  IMAD.SHL.U32 R11, R11, 0x8, RZ ;  /* 0x000000080b0b7824 */ /* 0x001fca00078e00ff */
[----:B------:R-:W-:-:S05]  /*146f0*/  LOP3.LUT R11, R11, 0x38, RZ, 0xc0, !PT ;  /* 0x000000380b0b7812 */ /* 0x000fca00078ec0ff */
[----:B------:R-:W-:-:S05]  /*14700*/  IMAD.SHL.U32 R0, R11, 0x2, RZ ;  /* 0x000000020b007824 */ /* 0x000fca00078e00ff */
[----:B-1----:R-:W-:-:S05]  /*14710*/  IADD3 R2, P0, R2, R0, RZ ;  /* 0x0000000002027210 */ /* 0x002fca0007f1e0ff */
[----:B---3--:R-:W-:-:S05]  /*14720*/  IMAD.X R3, RZ, RZ, R3, P0 ;  /* 0x000000ffff037224 */ /* 0x008fca00000e0603 */
        /* <DEDUP_REMOVED lines=32> */
.L_x_1469:
        /* <DEDUP_REMOVED lines=10> */
.L_x_1374:
        /* <DEDUP_REMOVED lines=10> */
.L_x_1375:
[----:B------:R3:W-:Y:S01]  /*14a70*/  SYNCS.ARRIVE.TRANS64.A1T0 RZ, [R6+URZ+0x2a830], RZ ;  /* 0x02a830ff06ff79a7 */ /* 0x0007e2000810003f */
[----:B------:R-:W-:Y:S05]  /*14a80*/  @!P2 BRA `(.L_x_1376) ;  /* 0x000000000004a947 */ /* 0x000fea0003800000 */
[----:B------:R-:W-:Y:S01]  /*14a90*/  BPT.TRAP 0x1 ;  /* 0x000000040000795c */ /* 0x000fe20000300000 */
.L_x_1376:
[----:B-1----:R-:W-:Y:S01]  /*14aa0*/  SHF.L.U32 R2, R20, 0x1f, RZ ;  /* 0x0000001f14027819 */ /* 0x002fe200000006ff */
[----:B------:R-:W-:Y:S01]  /*14ab0*/  IMAD R4, R10, 0x8, R22 ;  /* 0x000000080a047824 */ /* 0x000fe200078e0216 */
[----:B------:R-:W-:Y:S03]  /*14ac0*/  BSSY B1, `(.L_x_1377) ;  /* 0x0000003000017945 */ /* 0x000fe60003800000 */
[----:B------:R-:W1:Y:S02]  /*14ad0*/  SYNCS.PHASECHK.TRANS64.TRYWAIT P0, [R4+URZ+0x2a860], R2 ;  /* 0x02a86002040075a7 */ /* 0x000e64000800017f */
[----:B-1----:R-:W-:Y:S05]  /*14ae0*/  @!P0 BRA `(.L_x_1378) ;  /* 0x0000004000388947 */ /* 0x002fea0003800000 */
.L_x_1470:
[----:B------:R-:W-:Y:S05]  /*14af0*/  BSYNC B1 ;  /* 0x0000000000017941 */ /* 0x000fea0003800000 */
.L_x_1377:
        /* <DEDUP_REMOVED lines=10> */
[----:B------:R-:W-:-:S03]  /*14ba0*/  IMAD R5, R5, 0x2, R22 ;  /* 0x0000000205057824 */ /* 0x000fc600078e0216 */
        /* <DEDUP_REMOVED lines=42> */
.L_x_1484:
[C---:B------:R-:W-:Y:S01]  /*14e50*/  ISETP.LT.OR P1, PT, R6.reuse, 0x51, !P1 ;  /* 0x000000510600780c */ /* 0x040fe20004f21670 */
[----:B------:R-:W-:Y:S01]  /*14e60*/  ULDC.64 UR4, c[0x0][0x328] ;  /* 0x0000ca0000047ab9 */ /* 0x000fe20000000a00 */
[----:B------:R-:W-:Y:S02]  /*14e70*/  ISETP.LT.OR P0, PT, R6, 0x51, !P0 ;  /* 0x000000510600780c */ /* 0x000fe40004701670 */
[----:B01----:R-:W-:Y:S01]  /*14e80*/  IADD3 R2, P2, R14, R0, RZ ;  /* 0x000000000e027210 */ /* 0x003fe20007f5e0ff */
[----:B------:R-:W-:-:S04]  /*14e90*/  IMAD R0, R21, UR4, RZ ;  /* 0x0000000415007c24 */ /* 0x000fc8000f8e02ff */
[----:B------:R-:W-:Y:S02]  /*14ea0*/  IMAD.X R3, RZ, RZ, R18, P2 ;  /* 0x000000ffff037224 */ /* 0x000fe400010e0612 */
[----:B------:R-:W-:-:S03]  /*14eb0*/  IMAD R9, R7, UR5, R0 ;  /* 0x0000000507097c24 */ /* 0x000fc6000f8e0200 */
        /* <DEDUP_REMOVED lines=14> */
.L_x_1380:
        /* <DEDUP_REMOVED lines=10> */
.L_x_1381:
[----:B------:R-:W-:Y:S01]  /*15040*/  IMAD.MOV.U32 R3, RZ, RZ, R27 ;  /* 0x000000ffff037224 */ /* 0x000fe200078e001b */
[----:B------:R-:W-:Y:S01]  /*15050*/  ULDC.64 UR4, c[0x0][0x330] ;  /* 0x0000cc0000047ab9 */ /* 0x000fe20000000a00 */
[----:B------:R-:W-:Y:S01]  /*15060*/  ULDC.64 UR6, c[0x0][0x318] ;  /* 0x0000c60000067ab9 */ /* 0x000fe20000000a00 */
[----:B------:R1:W-:Y:S01]  /*15070*/  SYNCS.ARRIVE.TRANS64.A1T0 RZ, [R4+URZ+0x2a850], RZ ;  /* 0x02a850ff04ff79a7 */ /* 0x0003e2000810003f */
[----:B------:R-:W-:-:S04]  /*15080*/  IMAD.WIDE.U32 R2, R24, UR4, R2 ;  /* 0x0000000418027c25 */ /* 0x000fc8000f8e0002 */
[----:B------:R-:W-:Y:S01]  /*15090*/  IMAD R3, R24, UR5, R3 ;  /* 0x0000000518037c24 */ /* 0x000fe2000f8e0203 */
[C---:B------:R-:W-:Y:S01]  /*150a0*/  LEA R17, P0, R2.reuse, UR6, 0x1 ;  /* 0x0000000602117c11 */ /* 0x040fe2000f8008ff */
[C---:B------:R-:W-:Y:S02]  /*150b0*/  VIADD R0, R25.reuse, 0xffffffff ;  /* 0xffffffff19007836 */ /* 0x040fe40000000000 */
[----:B------:R-:W-:Y:S01]  /*150c0*/  IMAD.MOV.U32 R10, RZ, RZ, R26 ;  /* 0x000000ffff0a7224 */ /* 0x000fe200078e001a */
[----:B------:R-:W-:Y:S01]  /*150d0*/  LEA.HI.X R18, R2, UR7, R3, 0x1, P0 ;  /* 0x0000000702127c11 */ /* 0x000fe200080f0c03 */
[----:B------:R-:W-:Y:S01]  /*150e0*/  IMAD.MOV.U32 R20, RZ, RZ, R28 ;  /* 0x000000ffff147224 */ /* 0x000fe200078e001c */
[----:B------:R-:W-:Y:S01]  /*150f0*/  ISETP.GT.AND P0, PT, R25, R36, PT ;  /* 0x000000241900720c */ /* 0x000fe20003f04270 */
[----:B------:R-:W-:-:S12]  /*15100*/  IMAD.MOV.U32 R30, RZ, RZ, R25 ;  /* 0x000000ffff1e7224 */ /* 0x000fd800078e0019 */
[----:B-1----:R-:W-:Y:S05]  /*15110*/  @P0 BRA `(.L_x_1382) ;  /* 0xfffffff0003c0947 */ /* 0x002fea000383ffff */
.L_x_1369:
[----:B------:R-:W-:Y:S05]  /*15120*/  BSYNC B0 ;  /* 0x0000000000007941 */ /* 0x000fea0003800000 */
.L_x_1368:
        /* <DEDUP_REMOVED lines=17> */
.L_x_1384:
[----:B------:R-:W-:Y:S05]  /*15240*/  BSYNC B0 ;  /* 0x0000000000007941 */ /* 0x000fea0003800000 */
.L_x_1383:
[----:B------:R-:W-:-:S13]  /*15250*/  LOP3.LUT P0, RZ, R23, 0x10, RZ, 0xc0, !PT ;  /* 0x0000001017ff7812 */ /* 0x000fda000780c0ff */
[----:B------:R-:W-:Y:S05]  /*15260*/  @!P0 BRA `(.L_x_1385) ;  /* 0x0000000000048947 */ /* 0x000fea0003800000 */
[----:B------:R-:W-:Y:S01]  /*15270*/  BPT.TRAP 0x1 ;  /* 0x000000040000795c */ /* 0x000fe20000300000 */
.L_x_1385:
[----:B------:R-:W-:Y:S01]  /*15280*/  IMAD R0, R26, 0x8, R22 ;  /* 0x000000081a007824 */ /* 0x000fe200078e0216 */
[----:B0-----:R-:W-:Y:S01]  /*15290*/  SHF.L.U32 R3, R28, 0x1f, RZ ;  /* 0x0000001f1c037819 */ /* 0x001fe200000006ff */
[----:B------:R-:W-:Y:S01]  /*152a0*/  BSSY B0, `(.L_x_1386) ;  /* 0x0000004000007945 */ /* 0x000fe20003800000 */
[----:B------:R-:W-:Y:S02]  /*152b0*/  IMAD R6, R25, -0x60, R34 ;  /* 0xffffffa019067824 */ /* 0x000fe400078e0222 */
[----:B------:R-:W0:Y:S02]  /*152c0*/  SYNCS.PHASECHK.TRANS64.TRYWAIT P0, [R0+URZ+0x2a860], R3 ;  /* 0x02a86003000075a7 */ /* 0x000e24000800017f */
[----:B0-----:R-:W-:Y:S05]  /*152d0*/  @!P0 BRA `(.L_x_1387) ;  /* 0x00000040003c8947 */ /* 0x001fea0003800000 */
.L_x_1485:
[----:B------:R-:W-:Y:S05]  /*152e0*/  BSYNC B0 ;  /* 0x0000000000007941 */ /* 0x000fea0003800000 */
.L_x_1386:
        /* <DEDUP_REMOVED lines=8> */
[----:B------:R-:W-:Y:S01]  /*15370*/  LOP3.LUT R2, R29, 0x1, RZ, 0xc0, !PT ;  /* 0x000000011d027812 */ /* 0x000fe200078ec0ff */
[----:B------:R-:W-:Y:S01]  /*15380*/  IMAD R4, R7, 0x2, R22 ;  /* 0x0000000207047824 */ /* 0x000fe200078e0216 */
[----:B------:R-:W-:Y:S01]  /*15390*/  LOP3.LUT P0, RZ, R29, 0x2, RZ, 0xc0, !PT ;  /* 0x000000021dff7812 */ /* 0x000fe2000780c0ff */
[----:B--2---:R-:W2:Y:S01]  /*153a0*/  SHFL.IDX PT, R14, R17, RZ, 0x181f ;  /* 0x00181fff110e7589 */ /* 0x004ea200000e0000 */
        /* <DEDUP_REMOVED lines=45> */
.L_x_1499:
        /* <DEDUP_REMOVED lines=11> */
.L_x_1389:
        /* <DEDUP_REMOVED lines=10> */
.L_x_1390:
[----:B------:R1:W-:Y:S01]  /*157d0*/  SYNCS.ARRIVE.TRANS64.A1T0 RZ, [R0+URZ+0x2a850], RZ ;  /* 0x02a850ff00ff79a7 */ /* 0x0003e2000810003f */
[----:B------:R-:W-:-:S05]  /*157e0*/  VIADD R26, R26, 0x1 ;  /* 0x000000011a1a7836 */ /* 0x000fca0000000000 */
[----:B------:R-:W-:-:S04]  /*157f0*/  ISETP.NE.AND P0, PT, R26, 0x2, PT ;  /* 0x000000021a00780c */ /* 0x000fc80003f05270 */
[----:B0-----:R-:W-:Y:S02]  /*15800*/  SEL R3, RZ, 0x1, P0 ;  /* 0x00000001ff037807 */ /* 0x001fe40000000000 */
[----:B------:R-:W-:Y:S02]  /*15810*/  SEL R26, R26, RZ, P0 ;  /* 0x000000ff1a1a7207 */ /* 0x000fe40000000000 */
[----:B-1----:R-:W-:-:S07]  /*15820*/  LOP3.LUT R28, R28, R3, RZ, 0x3c, !PT ;  /* 0x000000031c1c7212 */ /* 0x002fce00078e3cff */
.L_x_1347:
[----:B------:R-:W-:Y:S05]  /*15830*/  BSYNC B7 ;  /* 0x0000000000077941 */ /* 0x000fea0003800000 */
.L_x_1345:
        /* <DEDUP_REMOVED lines=11> */
.L_x_1391:
        /* <DEDUP_REMOVED lines=43> */
.L_x_1509:
[----:B------:R-:W-:Y:S02]  /*15ba0*/  ULDC UR4, c[0x0][0xc38] ;  /* 0x00030e0000047ab9 */ /* 0x000fe40000000800 */
[----:B------:R-:W-:-:S04]  /*15bb0*/  IMAD.U32 R5, RZ, RZ, UR4 ;  /* 0x00000004ff057e24 */ /* 0x000fc8000f8e00ff */
[----:B-1----:R-:W-:-:S04]  /*15bc0*/  IMAD R14, R14, R5, RZ ;  /* 0x000000050e0e7224 */ /* 0x002fc800078e02ff */
[----:B------:R-:W-:-:S05]  /*15bd0*/  IMAD.IADD R7, R7, 0x1, R14 ;  /* 0x0000000107077824 */ /* 0x000fca00078e020e */
[----:B------:R-:W-:-:S13]  /*15be0*/  ISETP.GT.AND P6, PT, R7, R0, PT ;  /* 0x000000000700720c */ /* 0x000fda0003fc4270 */
[----:B------:R-:W-:Y:S05]  /*15bf0*/  @P6 BRA `(.L_x_1394) ;  /* 0x0000000000a46947 */ /* 0x000fea0003800000 */
.L_x_1397:
        /* <DEDUP_REMOVED lines=35> */
.L_x_1517:
[----:B------:R-:W-:Y:S02]  /*15e30*/  ULDC UR4, c[0x0][0xc38] ;  /* 0x00030e0000047ab9 */ /* 0x000fe40000000800 */
[----:B------:R-:W-:-:S04]  /*15e40*/  IMAD.U32 R5, RZ, RZ, UR4 ;  /* 0x00000004ff057e24 */ /* 0x000fc8000f8e00ff */
[----:B-1----:R-:W-:-:S04]  /*15e50*/  IMAD R14, R14, R5, RZ ;  /* 0x000000050e0e7224 */ /* 0x002fc800078e02ff */
[----:B------:R-:W-:-:S05]  /*15e60*/  IMAD.IADD R7, R14, 0x1, R7 ;  /* 0x000000010e077824 */ /* 0x000fca00078e0207 */
[----:B------:R-:W-:-:S13]  /*15e70*/  ISETP.GT.AND P6, PT, R7, R0, PT ;  /* 0x000000000700720c */ /* 0x000fda0003fc4270 */
[----:B------:R-:W-:Y:S05]  /*15e80*/  @!P6 BRA `(.L_x_1397) ;  /* 0xfffffffc005ce947 */ /* 0x000fea000383ffff */
.L_x_1394:
[----:B------:R-:W-:Y:S01]  /*15e90*/  IMAD.IADD R7, R7, 0x1, -R14 ;  /* 0x0000000107077824 */ /* 0x000fe200078e0a0e */
[----:B------:R-:W-:-:S03]  /*15ea0*/  UMOV UR4, 0xffffffff ;  /* 0xffffffff00047882 */ /* 0x000fc60000000000 */
[----:B------:R-:W-:-:S05]  /*15eb0*/  IMAD R3, R2, R5, R7 ;  /* 0x0000000502037224 */ /* 0x000fca00078e0207 */
[----:B------:R-:W-:Y:S01]  /*15ec0*/  ISETP.GT.AND P6, PT, R3, R0, PT ;  /* 0x000000000300720c */ /* 0x000fe20003fc4270 */
[----:B------:R-:W-:-:S12]  /*15ed0*/  BRA.DIV UR4, `(.L_x_1398) ;  /* 0x0000004604307947 */ /* 0x000fd8000b800000 */
[----:B------:R-:W-:-:S04]  /*15ee0*/  VOTE.ANY R3, PT, !P6 ;  /* 0x0000000000037806 */ /* 0x000fc800070e0100 */
[----:B------:R-:W1:Y:S02]  /*15ef0*/  POPC R12, R3 ;  /* 0x00000003000c7309 */ /* 0x000e640000000000 */
[----:B-1----:R1:W2:Y:S01]  /*15f00*/  SHFL.IDX PT, R17, R17, R12, 0x1f ;  /* 0x00001f0c11117589 */ /* 0x0022a200000e0000 */
[----:B------:R-:W-:-:S03]  /*15f10*/  IMAD.IADD R19, R12, 0x1, R19 ;  /* 0x000000010c137824 */ /* 0x000fc600078e0213 */
[----:B------:R1:W3:Y:S04]  /*15f20*/  SHFL.IDX PT, R8, R8, R12, 0x1f ;  /* 0x00001f0c08087589 */ /* 0x0002e800000e0000 */
.L_x_1522:
[----:B------:R-:W-:-:S13]  /*15f30*/  ISETP.NE.AND P0, PT, R3, RZ, PT ;  /* 0x000000ff0300720c */ /* 0x000fda0003f05270 */
[----:B------:R-:W-:Y:S05]  /*15f40*/  @!P0 BRA `(.L_x_1399) ;  /* 0x0000000000108947 */ /* 0x000fea0003800000 */
[----:B------:R-:W-:Y:S01]  /*15f50*/  UMOV UR4, 0xffffffff ;  /* 0xffffffff00047882 */ /* 0x000fe20000000000 */
[----:B-1----:R-:W-:Y:S02]  /*15f60*/  VIADD R12, R12, 0xffffffff ;  /* 0xffffffff0c0c7836 */ /* 0x002fe40000000000 */
[----:B------:R-:W-:Y:S05]  /*15f70*/  BRA.DIV UR4, `(.L_x_1400) ;  /* 0x0000004604647947 */ /* 0x000fea000b800000 */
[----:B------:R4:W1:Y:S02]  /*15f80*/  SHFL.IDX PT, R6, R2, R12, 0x1f ;  /* 0x00001f0c02067589 */ /* 0x00086400000e0000 */
.L_x_1399:
[----:B---3--:R-:W-:Y:S01]  /*15f90*/  ISETP.NE.AND P0, PT, R8, 0x1, PT ;  /* 0x000000010800780c */ /* 0x008fe20003f05270 */
[----:B-1----:R-:W-:-:S04]  /*15fa0*/  IMAD R16, R6, R5, R7 ;  /* 0x0000000506107224 */ /* 0x002fc800078e0207 */
[----:B------:R-:W-:-:S08]  /*15fb0*/  IMAD.IADD R0, R0, 0x1, -R16 ;  /* 0x0000000100007824 */ /* 0x000fd000078e0a10 */
[----:B------:R-:W-:Y:S05]  /*15fc0*/  @!P0 BRA `(.L_x_1401) ;  /* 0x0000000000dc8947 */ /* 0x000fea0003800000 */
[-C--:B--2---:R-:W-:Y:S02]  /*15fd0*/  IABS R5, R17.reuse ;  /* 0x0000001100057213 */ /* 0x084fe40000000000 */
[----:B------:R-:W-:Y:S02]  /*15fe0*/  IABS R4, R8 ;  /* 0x0000000800047213 */ /* 0x000fe40000000000 */
[----:B------:R-:W1:Y:S08]  /*15ff0*/  I2F.RP R6, R5 ;  /* 0x0000000500067306 */ /* 0x000e700000209400 */
[----:B------:R-:W2:Y:S08]  /*16000*/  I2F.RP R7, R4 ;  /* 0x0000000400077306 */ /* 0x000eb00000209400 */
[----:B-1----:R-:W0:Y:S08]  /*16010*/  MUFU.RCP R6, R6 ;  /* 0x0000000600067308 */ /* 0x002e300000001000 */
[----:B--2---:R-:W-:Y:S01]  /*16020*/  MUFU.RCP R7, R7 ;  /* 0x0000000700077308 */ /* 0x004fe20000001000 */
[----:B0---4-:R-:W-:Y:S01]  /*16030*/  VIADD R2, R6, 0xffffffe ;  /* 0x0ffffffe06027836 */ /* 0x011fe20000000000 */
[----:B------:R-:W-:-:S06]  /*16040*/  IABS R6, R17 ;  /* 0x0000001100067213 */ /* 0x000fcc0000000000 */
[----:B------:R0:W1:Y:S02]  /*16050*/  F2I.FTZ.U32.TRUNC.NTZ R3, R2 ;  /* 0x0000000200037305 */ /* 0x000064000021f000 */
[----:B0-----:R-:W-:Y:S02]  /*16060*/  IMAD.MOV.U32 R2, RZ, RZ, RZ ;  /* 0x000000ffff027224 */ /* 0x001fe400078e00ff */
[----:B-1----:R-:W-:-:S04]  /*16070*/  IMAD.MOV R10, RZ, RZ, -R3 ;  /* 0x000000ffff0a7224 */ /* 0x002fc800078e0a03 */
[----:B------:R-:W-:-:S04]  /*16080*/  IMAD R9, R10, R5, RZ ;  /* 0x000000050a097224 */ /* 0x000fc800078e02ff */
[----:B------:R-:W-:Y:S01]  /*16090*/  IMAD.HI.U32 R3, R3, R9, R2 ;  /* 0x0000000903037227 */ /* 0x000fe200078e0002 */
[----:B------:R-:W-:-:S03]  /*160a0*/  IABS R2, R0 ;  /* 0x0000000000027213 */ /* 0x000fc60000000000 */
[----:B------:R-:W-:Y:S02]  /*160b0*/  IMAD.MOV R9, RZ, RZ, -R6 ;  /* 0x000000ffff097224 */ /* 0x000fe400078e0a06 */
[----:B------:R-:W-:-:S04]  /*160c0*/  IMAD.HI.U32 R6, R3, R2, RZ ;  /* 0x0000000203067227 */ /* 0x000fc800078e00ff */
[----:B------:R-:W-:Y:S02]  /*160d0*/  IMAD R2, R6, R9, R2 ;  /* 0x0000000906027224 */ /* 0x000fe400078e0202 */
[----:B------:R-:W-:-:S03]  /*160e0*/  VIADD R3, R7, 0xffffffe ;  /* 0x0ffffffe07037836 */ /* 0x000fc60000000000 */
[----:B------:R-:W-:-:S03]  /*160f0*/  ISETP.GT.U32.AND P1, PT, R5, R2, PT ;  /* 0x000000020500720c */ /* 0x000fc60003f24070 */
[----:B------:R-:W0:Y:S10]  /*16100*/  F2I.FTZ.U32.TRUNC.NTZ R3, R3 ;  /* 0x0000000300037305 */ /* 0x000e34000021f000 */
[----:B------:R-:W-:-:S02]  /*16110*/  @!P1 IMAD.IADD R2, R2, 0x1, -R5 ;  /* 0x0000000102029824 */ /* 0x000fc400078e0a05 */
[----:B------:R-:W-:Y:S01]  /*16120*/  @!P1 VIADD R6, R6, 0x1 ;  /* 0x0000000106069836 */ /* 0x000fe20000000000 */
[----:B------:R-:W-:Y:S02]  /*16130*/  ISETP.NE.AND P1, PT, R17, RZ, PT ;  /* 0x000000ff1100720c */ /* 0x000fe40003f25270 */
[----:B------:R-:W-:Y:S01]  /*16140*/  ISETP.GE.U32.AND P0, PT, R2, R5, PT ;  /* 0x000000050200720c */ /* 0x000fe20003f06070 */
[----:B0-----:R-:W-:Y:S02]  /*16150*/  IMAD.MOV R5, RZ, RZ, -R3 ;  /* 0x000000ffff057224 */ /* 0x001fe400078e0a03 */
[----:B------:R-:W-:Y:S02]  /*16160*/  IMAD.MOV.U32 R2, RZ, RZ, RZ ;  /* 0x000000ffff027224 */ /* 0x000fe400078e00ff */
[----:B------:R-:W-:-:S04]  /*16170*/  IMAD R5, R5, R4, RZ ;  /* 0x0000000405057224 */ /* 0x000fc800078e02ff */
[----:B------:R-:W-:Y:S01]  /*16180*/  IMAD.HI.U32 R5, R3, R5, R2 ;  /* 0x0000000503057227 */ /* 0x000fe200078e0002 */
[----:B------:R-:W-:Y:S02]  /*16190*/  LOP3.LUT R2, R0, R17, RZ, 0x3c, !PT ;  /* 0x0000001100027212 */ /* 0x000fe400078e3cff */
[----:B------:R-:W-:Y:S01]  /*161a0*/  IABS R3, R8 ;  /* 0x0000000800037213 */ /* 0x000fe20000000000 */
[----:B------:R-:W-:Y:S01]  /*161b0*/  @P0 VIADD R6, R6, 0x1 ;  /* 0x0000000106060836 */ /* 0x000fe20000000000 */
[----:B------:R-:W-:-:S03]  /*161c0*/  ISETP.GE.AND P2, PT, R2, RZ, PT ;  /* 0x000000ff0200720c */ /* 0x000fc60003f46270 */
[----:B------:R-:W-:-:S10]  /*161d0*/  IMAD.MOV R3, RZ, RZ, -R3 ;  /* 0x000000ffff037224 */ /* 0x000fd400078e0a03 */
[----:B------:R-:W-:Y:S01]  /*161e0*/  @!P2 IMAD.MOV R6, RZ, RZ, -R6 ;  /* 0x000000ffff06a224 */ /* 0x000fe200078e0a06 */
[----:B------:R-:W-:-:S04]  /*161f0*/  @!P1 LOP3.LUT R6, RZ, R17, RZ, 0x33, !PT ;  /* 0x00000011ff069212 */ /* 0x000fc800078e33ff */
[----:B------:R-:W-:-:S05]  /*16200*/  IABS R2, R6 ;  /* 0x0000000600027213 */ /* 0x000fca0000000000 */
[----:B------:R-:W-:-:S04]  /*16210*/  IMAD.HI.U32 R5, R5, R2, RZ ;  /* 0x0000000205057227 */ /* 0x000fc800078e00ff */
[----:B------:R-:W-:Y:S01]  /*16220*/  IMAD R3, R5, R3, R2 ;  /* 0x0000000305037224 */ /* 0x000fe200078e0202 */
[----:B------:R-:W-:-:S04]  /*16230*/  LOP3.LUT R2, R6, R8, RZ, 0x3c, !PT ;  /* 0x0000000806027212 */ /* 0x000fc800078e3cff */
[----:B------:R-:W-:Y:S02]  /*16240*/  ISETP.GT.U32.AND P1, PT, R4, R3, PT ;  /* 0x000000030400720c */ /* 0x000fe40003f24070 */
[----:B------:R-:W-:Y:S01]  /*16250*/  ISETP.GE.AND P2, PT, R2, RZ, PT ;  /* 0x000000ff0200720c */ /* 0x000fe20003f46270 */
[----:B------:R-:W-:-:S04]  /*16260*/  IMAD.MOV R2, RZ, RZ, -R6 ;  /* 0x000000ffff027224 */ /* 0x000fc800078e0a06 */
[----:B------:R-:W-:-:S06]  /*16270*/  IMAD R2, R17, R2, R0 ;  /* 0x0000000211027224 */ /* 0x000fcc00078e0200 */
[----:B------:R-:W-:Y:S02]  /*16280*/  @!P1 IMAD.IADD R3, R3, 0x1, -R4 ;  /* 0x0000000103039824 */ /* 0x000fe400078e0a04 */
[----:B------:R-:W-:Y:S01]  /*16290*/  @!P1 VIADD R5, R5, 0x1 ;  /* 0x0000000105059836 */ /* 0x000fe20000000000 */
[----:B------:R-:W-:Y:S02]  /*162a0*/  ISETP.NE.AND P1, PT, R8, RZ, PT ;  /* 0x000000ff0800720c */ /* 0x000fe40003f25270 */
[----:B------:R-:W-:-:S13]  /*162b0*/  ISETP.GE.U32.AND P0, PT, R3, R4, PT ;  /* 0x000000040300720c */ /* 0x000fda0003f06070 */
[----:B------:R-:W-:-:S04]  /*162c0*/  @P0 VIADD R5, R5, 0x1 ;  /* 0x0000000105050836 */ /* 0x000fc80000000000 */
[----:B------:R-:W-:Y:S01]  /*162d0*/  @!P2 IMAD.MOV R5, RZ, RZ, -R5 ;  /* 0x000000ffff05a224 */ /* 0x000fe200078e0a05 */
[----:B------:R-:W-:-:S05]  /*162e0*/  @!P1 LOP3.LUT R5, RZ, R8, RZ, 0x33, !PT ;  /* 0x00000008ff059212 */ /* 0x000fca00078e33ff */
[--C-:B------:R-:W-:Y:S02]  /*162f0*/  IMAD.MOV R3, RZ, RZ, -R5.reuse ;  /* 0x000000ffff037224 */ /* 0x100fe400078e0a05 */
[C---:B------:R-:W-:Y:S02]  /*16300*/  IMAD R5, R8.reuse, 0x1000000, R5 ;  /* 0x0100000008057824 */ /* 0x040fe400078e0205 */
[----:B------:R-:W-:-:S04]  /*16310*/  IMAD R8, R8, R3, R6 ;  /* 0x0000000308087224 */ /* 0x000fc800078e0206 */
[----:B------:R-:W-:Y:S01]  /*16320*/  IMAD R18, R8, 0x10000, R5 ;  /* 0x0001000008127824 */ /* 0x000fe200078e0205 */
[----:B------:R-:W-:Y:S06]  /*16330*/  BRA `(.L_x_1402) ;  /* 0x0000000000f07947 */ /* 0x000fec0003800000 */
.L_x_1401:
[----:B0---4-:R-:W0:Y:S02]  /*16340*/  LDC.64 R2, c[0x0][0xc90] ;  /* 0x00032400ff027b82 */ /* 0x011e240000000a00 */
[----:B0-----:R-:W-:-:S05]  /*16350*/  IMAD.WIDE R2, R19, 0x4, R2 ;  /* 0x0000000413027825 */ /* 0x001fca00078e0202 */
[----:B------:R0:W2:Y:S02]  /*16360*/  LDG.E R6, desc[UR36][R2.64] ;  /* 0x0000002402067981 */ /* 0x0000a4000c1e1900 */
[----:B0-----:R-:W-:Y:S02]  /*16370*/  IMAD.MOV.U32 R2, RZ, RZ, RZ ;  /* 0x000000ffff027224 */ /* 0x001fe400078e00ff */
[----:B--2---:R-:W-:-:S05]  /*16380*/  IMAD R7, R17, R6, RZ ;  /* 0x0000000611077224 */ /* 0x004fca00078e02ff */
[----:B------:R-:W-:-:S04]  /*16390*/  IABS R4, R7 ;  /* 0x0000000700047213 */ /* 0x000fc80000000000 */
[----:B------:R-:W0:Y:S08]  /*163a0*/  I2F.RP R8, R4 ;  /* 0x0000000400087306 */ /* 0x000e300000209400 */
[----:B0-----:R-:W0:Y:S02]  /*163b0*/  MUFU.RCP R8, R8 ;  /* 0x0000000800087308 */ /* 0x001e240000001000 */
[----:B0-----:R-:W-:-:S06]  /*163c0*/  VIADD R9, R8, 0xffffffe ;  /* 0x0ffffffe08097836 */ /* 0x001fcc0000000000 */
[----:B------:R-:W0:Y:S02]  /*163d0*/  F2I.FTZ.U32.TRUNC.NTZ R3, R9 ;  /* 0x0000000900037305 */ /* 0x000e24000021f000 */
[----:B0-----:R-:W-:-:S04]  /*163e0*/  IMAD.MOV R11, RZ, RZ, -R3 ;  /* 0x000000ffff0b7224 */ /* 0x001fc800078e0a03 */
[----:B------:R-:W-:-:S04]  /*163f0*/  IMAD R11, R11, R4, RZ ;  /* 0x000000040b0b7224 */ /* 0x000fc800078e02ff */
        /* <DEDUP_REMOVED lines=21> */
[----:B------:R-:W-:-:S04]  /*16550*/  VIADDMNMX R5, R3, R5, R6, PT ;  /* 0x0000000503057246 */ /* 0x000fc80003800106 */
[----:B------:R-:W-:-:S04]  /*16560*/  IABS R6, R5 ;  /* 0x0000000500067213 */ /* 0x000fc80000000000 */
[----:B------:R-:W0:Y:S08]  /*16570*/  I2F.RP R8, R6 ;  /* 0x0000000600087306 */ /* 0x000e300000209400 */
[----:B0-----:R-:W0:Y:S02]  /*16580*/  MUFU.RCP R8, R8 ;  /* 0x0000000800087308 */ /* 0x001e240000001000 */
[----:B0-----:R-:W-:Y:S01]  /*16590*/  VIADD R3, R8, 0xffffffe ;  /* 0x0ffffffe08037836 */ /* 0x001fe20000000000 */
[----:B------:R-:W-:-:S05]  /*165a0*/  IABS R8, R5 ;  /* 0x0000000500087213 */ /* 0x000fca0000000000 */
[----:B------:R-:W0:Y:S02]  /*165b0*/  F2I.FTZ.U32.TRUNC.NTZ R3, R3 ;  /* 0x0000000300037305 */ /* 0x000e24000021f000 */
[----:B0-----:R-:W-:-:S04]  /*165c0*/  IMAD.MOV R7, RZ, RZ, -R3 ;  /* 0x000000ffff077224 */ /* 0x001fc800078e0a03 */
[----:B------:R-:W-:-:S04]  /*165d0*/  IMAD R7, R7, R6, RZ ;  /* 0x0000000607077224 */ /* 0x000fc800078e02ff */
[----:B------:R-:W-:Y:S01]  /*165e0*/  IMAD.HI.U32 R2, R3, R7, R2 ;  /* 0x0000000703027227 */ /* 0x000fe200078e0002 */
[----:B------:R-:W-:-:S03]  /*165f0*/  IABS R7, R0 ;  /* 0x0000000000077213 */ /* 0x000fc60000000000 */
        /* <DEDUP_REMOVED lines=13> */
[----:B------:R-:W-:Y:S01]  /*166d0*/  @!P1 LOP3.LUT R2, RZ, R5, RZ, 0x33, !PT ;  /* 0x00000005ff029212 */ /* 0x000fe200078e33ff */
[----:B------:R-:W-:-:S04]  /*166e0*/  IMAD.MOV R5, RZ, RZ, -R5 ;  /* 0x000000ffff057224 */ /* 0x000fc800078e0a05 */
[----:B------:R-:W-:-:S07]  /*166f0*/  IMAD R18, R2, R5, R3 ;  /* 0x0000000502127224 */ /* 0x000fce00078e0203 */
.L_x_1402:
[----:B------:R-:W-:-:S05]  /*16700*/  LOP3.LUT R2, RZ, R2, RZ, 0x33, !PT ;  /* 0x00000002ff027212 */ /* 0x000fca00078e33ff */
[----:B------:R-:W-:Y:S01]  /*16710*/  IMAD.IADD R17, R17, 0x1, R2 ;  /* 0x0000000111117824 */ /* 0x000fe200078e0202 */
[----:B------:R-:W-:Y:S06]  /*16720*/  BRA `(.L_x_1403) ;  /* 0x00000000001c7947 */ /* 0x000fec0003800000 */
.L_x_1395:
[----:B------:R-:W-:Y:S01]  /*16730*/  UMOV UR4, URZ ;  /* 0x0000003f00047c82 */ /* 0x000fe20008000000 */
[----:B------:R-:W-:Y:S01]  /*16740*/  UMOV UR5, URZ ;  /* 0x0000003f00057c82 */ /* 0x000fe20008000000 */
[----:B------:R-:W-:Y:S01]  /*16750*/  ULDC UR6, c[0x0][0xc3c] ;  /* 0x00030f0000067ab9 */ /* 0x000fe20000000800 */
[----:B------:R-:W-:Y:S02]  /*16760*/  IMAD.MOV.U32 R16, RZ, RZ, R0 ;  /* 0x000000ffff107224 */ /* 0x000fe400078e0000 */
[----:B------:R-:W-:Y:S02]  /*16770*/  IMAD.U32 R17, RZ, RZ, UR4 ;  /* 0x00000004ff117e24 */ /* 0x000fe4000f8e00ff */
[----:B------:R-:W-:Y:S02]  /*16780*/  IMAD.U32 R18, RZ, RZ, UR5 ;  /* 0x00000005ff127e24 */ /* 0x000fe4000f8e00ff */
[----:B------:R-:W-:-:S07]  /*16790*/  IMAD.U32 R19, RZ, RZ, UR6 ;  /* 0x00000006ff137e24 */ /* 0x000fce000f8e00ff */
.L_x_1403:
        /* <DEDUP_REMOVED lines=10> */
.L_x_1392:
[----:B------:R-:W-:Y:S02]  /*16840*/  ULDC UR4, c[0x0][0xc3c] ;  /* 0x00030f0000047ab9 */ /* 0x000fe40000000800 */
[----:B-1----:R-:W-:-:S13]  /*16850*/  ISETP.GE.AND P0, PT, R19, UR4, PT ;  /* 0x0000000413007c0c */ /* 0x002fda000bf06270 */
[----:B------:R-:W-:Y:S05]  /*16860*/  @!P0 BRA `(.L_x_1404) ;  /* 0xffffffac00c88947 */ /* 0x000fea000383ffff */
[----:B------:R-:W-:Y:S05]  /*16870*/  BSYNC B8 ;  /* 0x0000000000087941 */ /* 0x000fea0003800000 */
.L_x_1331:
[----:B------:R-:W3:Y:S01]  /*16880*/  LDL.LU R0, [R1+0x10] ;  /* 0x0000100001007983 */ /* 0x000ee20000300800 */
[----:B------:R-:W-:Y:S01]  /*16890*/  BSSY B0, `(.L_x_1405) ;  /* 0x000000b000007945 */ /* 0x000fe20003800000 */
[----:B------:R-:W1:Y:S01]  /*168a0*/  S2R R5, SR_CgaCtaId ;  /* 0x0000000000057919 */ /* 0x000e620000008800 */
[----:B---3--:R-:W-:-:S05]  /*168b0*/  VIADD R0, R0, 0x1 ;  /* 0x0000000100007836 */ /* 0x008fca0000000000 */
[----:B0-----:R-:W-:-:S04]  /*168c0*/  LEA.HI R2, R0, R0, RZ, 0x1 ;  /* 0x0000000000027211 */ /* 0x001fc800078f08ff */
[----:B------:R-:W-:Y:S02]  /*168d0*/  LOP3.LUT R3, R2, 0xfffffffe, RZ, 0xc0, !PT ;  /* 0xfffffffe02037812 */ /* 0x000fe400078ec0ff */
[----:B------:R-:W-:-:S03]  /*168e0*/  MOV R2, 0x400 ;  /* 0x0000040000027802 */ /* 0x000fc60000000f00 */
[----:B------:R-:W-:Y:S01]  /*168f0*/  IMAD.IADD R0, R0, 0x1, -R3 ;  /* 0x0000000100007824 */ /* 0x000fe200078e0a03 */
[----:B-1----:R-:W-:-:S04]  /*16900*/  LEA R7, R5, R2, 0x18 ;  /* 0x0000000205077211 */ /* 0x002fc800078ec0ff */
[----:B------:R-:W-:-:S04]  /*16910*/  SHF.L.U32 R0, R0, 0x1f, RZ ;  /* 0x0000001f00007819 */ /* 0x000fc800000006ff */
[----:B------:R-:W0:Y:S02]  /*16920*/  SYNCS.PHASECHK.TRANS64.TRYWAIT P0, [R7+URZ+0x2a820], R0 ;  /* 0x02a82000070075a7 */ /* 0x000e24000800017f */
[----:B0-----:R-:W-:Y:S05]  /*16930*/  @!P0 BRA `(.L_x_1406) ;  /* 0x0000003c001c8947 */ /* 0x001fea0003800000 */
.L_x_1525:
[----:B------:R-:W-:Y:S05]  /*16940*/  BSYNC B0 ;  /* 0x0000000000007941 */ /* 0x000fea0003800000 */
.L_x_1405:
[----:B------:R-:W-:-:S03]  /*16950*/  UMOV UR4, 0xffffffff ;  /* 0xffffffff00047882 */ /* 0x000fc60000000000 */
[----:B------:R-:W-:Y:S05]  /*16960*/  BRA.DIV UR4, `(.L_x_1407) ;  /* 0x0000003e04247947 */ /* 0x000fea000b800000 */
[----:B0-----:R-:W0:Y:S02]  /*16970*/  S2R R0, SR_TID.X ;  /* 0x0000000000007919 */ /* 0x001e240000002100 */
[----:B0-----:R-:W-:-:S04]  /*16980*/  SHF.R.U32.HI R0, RZ, 0x5, R0 ;  /* 0x00000005ff007819 */ /* 0x001fc80000011600 */
[----:B------:R-:W-:-:S05]  /*16990*/  LOP3.LUT R0, R0, 0x3, RZ, 0xc0, !PT ;  /* 0x0000000300007812 */ /* 0x000fca00078ec0ff */
[----:B------:R0:W1:Y:S02]  /*169a0*/  SHFL.IDX PT, R14, R0, RZ, 0x1f ;  /* 0x00001fff000e7589 */ /* 0x00006400000e0000 */
.L_x_1528:
[----:B-1----:R-:W-:Y:S01]  /*169b0*/  ISETP.NE.AND P0, PT, R14, RZ, PT ;  /* 0x000000ff0e00720c */ /* 0x002fe20003f05270 */
[----:B------:R-:W-:-:S12]  /*169c0*/  BSSY B0, `(.L_x_1408) ;  /* 0x0000026000007945 */ /* 0x000fd80003800000 */
[----:B------:R-:W-:Y:S05]  /*169d0*/  @P0 BRA `(.L_x_1409) ;  /* 0x0000000000900947 */ /* 0x000fea0003800000 */
[----:B------:R-:W-:-:S03]  /*169e0*/  UMOV UR4, 0xffffffff ;  /* 0xffffffff00047882 */ /* 0x000fc60000000000 */
[----:B------:R-:W-:Y:S05]  /*169f0*/  BRA.DIV UR4, `(.L_x_1410) ;  /* 0x0000003e04347947 */ /* 0x000fea000b800000 */
[----:B------:R-:W-:-:S13]  /*16a00*/  ELECT P6, URZ, PT ;  /* 0x00000000003f782f */ /* 0x000fda00038c0000 */
.L_x_1531:
[----:B------:R-:W-:Y:S05]  /*16a10*/  @!P6 BRA `(.L_x_1409) ;  /* 0x000000000080e947 */ /* 0x000fea0003800000 */
[----:B0-----:R-:W3:Y:S02]  /*16a20*/  LDL R0, [R1+0x14] ;  /* 0x0000140001007983 */ /* 0x001ee40000100800 */
[----:B---3--:R-:W-:-:S13]  /*16a30*/  R2UR UR4, R0 ;  /* 0x00000000000472ca */ /* 0x008fda00000e0000 */
[----:B------:R-:W-:-:S06]  /*16a40*/  ULOP3.LUT UR4, UR4, 0x2, URZ, 0xfc, !UPT ;  /* 0x0000000204047892 */ /* 0x000fcc000f8efc3f */
[----:B------:R-:W-:-:S05]  /*16a50*/  IMAD.U32 R0, RZ, RZ, UR4 ;  /* 0x00000004ff007e24 */ /* 0x000fca000f8e00ff */
[----:B------:R-:W-:-:S13]  /*16a60*/  ISETP.NE.AND P0, PT, R0, 0x3, PT ;  /* 0x000000030000780c */ /* 0x000fda0003f05270 */
[----:B------:R-:W-:Y:S05]  /*16a70*/  @!P0 BRA `(.L_x_1411) ;  /* 0x0000000000048947 */ /* 0x000fea0003800000 */
[----:B------:R-:W-:Y:S01]  /*16a80*/  BPT.TRAP 0x1 ;  /* 0x000000040000795c */ /* 0x000fe20000300000 */
.L_x_1411:
[----:B------:R-:W-:Y:S01]  /*16a90*/  IMAD R5, R26, 0x8, R7 ;  /* 0x000000081a057824 */ /* 0x000fe200078e0207 */
[----:B------:R-:W-:Y:S01]  /*16aa0*/  SHF.L.U32 R0, R28, 0x1f, RZ ;  /* 0x0000001f1c007819 */ /* 0x000fe200000006ff */
[----:B------:R-:W-:-:S03]  /*16ab0*/  VIADD R26, R26, 0x1 ;  /* 0x000000011a1a7836 */ /* 0x000fc60000000000 */
[----:B------:R-:W0:Y:S02]  /*16ac0*/  SYNCS.PHASECHK.TRANS64.TRYWAIT P1, [R5+URZ+0x2a840], R0 ;  /* 0x02a84000050075a7 */ /* 0x000e24000802017f */
[----:B------:R-:W-:-:S04]  /*16ad0*/  ISETP.NE.AND P2, PT, R26, 0x2, PT ;  /* 0x000000021a00780c */ /* 0x000fc80003f45270 */
[----:B------:R-:W-:Y:S01]  /*16ae0*/  SEL R3, RZ, 0x1, P2 ;  /* 0x00000001ff037807 */ /* 0x000fe20001000000 */
[----:B0-----:R-:W-:Y:S08]  /*16af0*/  @!P1 BRA `(.L_x_1412) ;  /* 0x0000003c00149947 */ /* 0x001ff00003800000 */
.L_x_1532:
[----:B------:R-:W-:Y:S02]  /*16b00*/  SEL R26, R26, RZ, P2 ;  /* 0x000000ff1a1a7207 */ /* 0x000fe40001000000 */
[----:B------:R-:W-:Y:S01]  /*16b10*/  LOP3.LUT R2, R28, R3, RZ, 0x3c, !PT ;  /* 0x000000031c027212 */ /* 0x000fe200078e3cff */
[----:B------:R-:W-:Y:S06]  /*16b20*/  @!P0 BRA `(.L_x_1413) ;  /* 0x0000000000048947 */ /* 0x000fec0003800000 */
[----:B------:R-:W-:Y:S01]  /*16b30*/  BPT.TRAP 0x1 ;  /* 0x000000040000795c */ /* 0x000fe20000300000 */
.L_x_1413:
[----:B------:R-:W-:Y:S01]  /*16b40*/  IMAD R3, R26, 0x8, R7 ;  /* 0x000000081a037824 */ /* 0x000fe200078e0207 */
[----:B------:R-:W-:-:S04]  /*16b50*/  SHF.L.U32 R2, R2, 0x1f, RZ ;  /* 0x0000001f02027819 */ /* 0x000fc800000006ff */
[----:B------:R-:W1:Y:S02]  /*16b60*/  SYNCS.PHASECHK.TRANS64.TRYWAIT P1, [R3+URZ+0x2a840], R2 ;  /* 0x02a84002030075a7 */ /* 0x000e64000802017f */
[----:B-1----:R-:W-:Y:S05]  /*16b70*/  @!P1 BRA `(.L_x_1414) ;  /* 0x0000003c00089947 */ /* 0x002fea0003800000 */
.L_x_1533:
[----:B------:R-:W-:Y:S05]  /*16b80*/  @!P0 BRA `(.L_x_1415) ;  /* 0x0000000000048947 */ /* 0x000fea0003800000 */
[----:B------:R-:W-:Y:S01]  /*16b90*/  BPT.TRAP 0x1 ;  /* 0x000000040000795c */ /* 0x000fe20000300000 */
.L_x_1415:
[----:B------:R-:W3:Y:S02]  /*16ba0*/  SYNCS.PHASECHK.TRANS64.TRYWAIT P1, [R5+URZ+0x2a860], R0 ;  /* 0x02a86000050075a7 */ /* 0x000ee4000802017f */
[----:B---3--:R-:W-:Y:S05]  /*16bb0*/  @!P1 BRA `(.L_x_1416) ;  /* 0x0000003c000c9947 */ /* 0x008fea0003800000 */
.L_x_1534:
[----:B------:R-:W-:Y:S05]  /*16bc0*/  @!P0 BRA `(.L_x_1417) ;  /* 0x0000000000048947 */ /* 0x000fea0003800000 */
[----:B------:R-:W-:Y:S01]  /*16bd0*/  BPT.TRAP 0x1 ;  /* 0x000000040000795c */ /* 0x000fe20000300000 */
.L_x_1417:
[----:B----4-:R4:W0:Y:S02]  /*16be0*/  SYNCS.PHASECHK.TRANS64.TRYWAIT P0, [R3+URZ+0x2a860], R2 ;  /* 0x02a86002030075a7 */ /* 0x010824000800017f */
[----:B0-----:R-:W-:Y:S05]  /*16bf0*/  @!P0 NANOSLEEP.SYNCS 0x989680 ;  /* 0x009896800000895d */ /* 0x001fea0003900000 */
[----:B------:R-:W0:Y:S02]  /*16c00*/  @!P0 SYNCS.PHASECHK.TRANS64 P0, [R3+URZ+0x2a860], R2 ;  /* 0x02a86002030085a7 */ /* 0x000e24000800007f */
[----:B0-----:R-:W-:Y:S05]  /*16c10*/  @!P0 BRA `(.L_x_1417) ;  /* 0xfffffffc00f08947 */ /* 0x001fea000383ffff */
.L_x_1409:
[----:B------:R-:W-:Y:S05]  /*16c20*/  BSYNC B0 ;  /* 0x0000000000007941 */ /* 0x000fea0003800000 */
.L_x_1408:
[----:B------:R-:W-:Y:S05]  /*16c30*/  EXIT ;  /* 0x000000000000794d */ /* 0x000fea0003800000 */
.L_x_1222:
[----:B0-----:R-:W-:-:S04]  /*16c40*/  IMAD.U32 R3, RZ, RZ, UR60 ;  /* 0x0000003cff037e24 */ /* 0x001fc8000f8e00ff */
[----:B------:R0:W1:Y:S03]  /*16c50*/  SYNCS.PHASECHK.TRANS64.TRYWAIT P1, [R3+URZ+0x2a800], R0 ;  /* 0x02a80000030075a7 */ /* 0x000066000802017f */
[----:B-1----:R-:W-:Y:S05]  /*16c60*/  @!P1 NANOSLEEP.SYNCS 0x989680 ;  /* 0x009896800000995d */ /* 0x002fea0003900000 */
[----:B------:R-:W1:Y:S02]  /*16c70*/  @!P1 SYNCS.PHASECHK.TRANS64 P1, [R3+URZ+0x2a800], R0 ;  /* 0x02a80000030095a7 */ /* 0x000e64000802007f */
[----:B-1----:R-:W-:Y:S05]  /*16c80*/  @!P1 BRA `(.L_x_1222) ;  /* 0xfffffffc00ec9947 */ /* 0x002fea000383ffff */
[----:B------:R-:W-:Y:S05]  /*16c90*/  BRA `(.L_x_1418) ;  /* 0xfffffeb000f47947 */ /* 0x000fea000383ffff */
.L_x_1226:
[----:B-1----:R1:W2:Y:S02]  /*16ca0*/  SYNCS.PHASECHK.TRANS64.TRYWAIT P1, [R3+URZ+0x2a830], R0 ;  /* 0x02a83000030075a7 */ /* 0x0022a4000802017f */
[----:B--2---:R-:W-:Y:S05]  /*16cb0*/  @!P1 NANOSLEEP.SYNCS 0x989680 ;  /* 0x009896800000995d */ /* 0x004fea0003900000 */
[----:B------:R-:W2:Y:S02]  /*16cc0*/  @!P1 SYNCS.PHASECHK.TRANS64 P1, [R3+URZ+0x2a830], R0 ;  /* 0x02a83000030095a7 */ /* 0x000ea4000802007f */
[----:B--2---:R-:W-:Y:S05]  /*16cd0*/  @!P1 BRA `(.L_x_1226) ;  /* 0xfffffffc00f09947 */ /* 0x004fea000383ffff */
[----:B------:R-:W-:Y:S05]  /*16ce0*/  BRA `(.L_x_1225) ;  /* 0xfffffeb400107947 */ /* 0x000fea000383ffff */
.L_x_1243:
[----:B-1----:R-:W-:-:S04]  /*16cf0*/  IMAD.U32 R8, RZ, RZ, UR5 ;  /* 0x00000005ff087e24 */ /* 0x002fc8000f8e00ff */
[----:B------:R1:W2:Y:S03]  /*16d00*/  SYNCS.PHASECHK.TRANS64.TRYWAIT P1, [R8+URZ+0x2a830], R7 ;  /* 0x02a83007080075a7 */ /* 0x0002a6000802017f */
[----:B--2---:R-:W-:Y:S05]  /*16d10*/  @!P1 NANOSLEEP.SYNCS 0x989680 ;  /* 0x009896800000995d */ /* 0x004fea0003900000 */
[----:B------:R-:W2:Y:S02]  /*16d20*/  @!P1 SYNCS.PHASECHK.TRANS64 P1, [R8+URZ+0x2a830], R7 ;  /* 0x02a83007080095a7 */ /* 0x000ea4000802007f */
[----:B--2---:R-:W-:Y:S05]  /*16d30*/  @!P1 BRA `(.L_x_1243) ;  /* 0xfffffffc00ec9947 */ /* 0x004fea000383ffff */
[----:B------:R-:W-:Y:S05]  /*16d40*/  BRA `(.L_x_1242) ;  /* 0xfffffee0002c7947 */ /* 0x000fea000383ffff */
.L_x_1247:
[----:B01----:R-:W-:-:S04]  /*16d50*/  IMAD.U32 R7, RZ, RZ, UR10 ;  /* 0x0000000aff077e24 */ /* 0x003fc8000f8e00ff */
[----:B------:R0:W1:Y:S03]  /*16d60*/  SYNCS.PHASECHK.TRANS64.TRYWAIT P1, [R7+URZ+0x2a850], R0 ;  /* 0x02a85000070075a7 */ /* 0x000066000802017f */
[----:B-1----:R-:W-:Y:S05]  /*16d70*/  @!P1 NANOSLEEP.SYNCS 0x989680 ;  /* 0x009896800000995d */ /* 0x002fea0003900000 */
[----:B------:R-:W1:Y:S02]  /*16d80*/  @!P1 SYNCS.PHASECHK.TRANS64 P1, [R7+URZ+0x2a850], R0 ;  /* 0x02a85000070095a7 */ /* 0x000e64000802007f */
[----:B-1----:R-:W-:Y:S05]  /*16d90*/  @!P1 BRA `(.L_x_1247) ;  /* 0xfffffffc00ec9947 */ /* 0x002fea000383ffff */
[----:B------:R-:W-:Y:S05]  /*16da0*/  BRA `(.L_x_1246) ;  /* 0xfffffee800587947 */ /* 0x000fea000383ffff */
.L_x_1266:
[----:B-1----:R-:W-:-:S04]  /*16db0*/  IMAD.U32 R8, RZ, RZ, UR5 ;  /* 0x00000005ff087e24 */ /* 0x002fc8000f8e00ff */
[----:B------:R1:W2:Y:S03]  /*16dc0*/  SYNCS.PHASECHK.TRANS64.TRYWAIT P1, [R8+URZ+0x2a830], R7 ;  /* 0x02a83007080075a7 */ /* 0x0002a6000802017f */
[----:B--2---:R-:W-:Y:S05]  /*16dd0*/  @!P1 NANOSLEEP.SYNCS 0x989680 ;  /* 0x009896800000995d */ /* 0x004fea0003900000 */
[----:B------:R-:W2:Y:S02]  /*16de0*/  @!P1 SYNCS.PHASECHK.TRANS64 P1, [R8+URZ+0x2a830], R7 ;  /* 0x02a83007080095a7 */ /* 0x000ea4000802007f */
[----:B--2---:R-:W-:Y:S05]  /*16df0*/  @!P1 BRA `(.L_x_1266) ;  /* 0xfffffffc00ec9947 */ /* 0x004fea000383ffff */
[----:B------:R-:W-:Y:S05]  /*16e00*/  BRA `(.L_x_1265) ;  /* 0xffffff1000307947 */ /* 0x000fea000383ffff */
.L_x_1270:
[----:B01----:R-:W-:-:S04]  /*16e10*/  IMAD.U32 R7, RZ, RZ, UR10 ;  /* 0x0000000aff077e24 */ /* 0x003fc8000f8e00ff */
[----:B------:R0:W1:Y:S03]  /*16e20*/  SYNCS.PHASECHK.TRANS64.TRYWAIT P1, [R7+URZ+0x2a850], R0 ;  /* 0x02a85000070075a7 */ /* 0x000066000802017f */
[----:B-1----:R-:W-:Y:S05]  /*16e30*/  @!P1 NANOSLEEP.SYNCS 0x989680 ;  /* 0x009896800000995d */ /* 0x002fea0003900000 */
[----:B------:R-:W1:Y:S02]  /*16e40*/  @!P1 SYNCS.PHASECHK.TRANS64 P1, [R7+URZ+0x2a850], R0 ;  /* 0x02a85000070095a7 */ /* 0x000e64000802007f */
[----:B-1----:R-:W-:Y:S05]  /*16e50*/  @!P1 BRA `(.L_x_1270) ;  /* 0xfffffffc00ec9947 */ /* 0x002fea000383ffff */
[----:B------:R-:W-:Y:S05]  /*16e60*/  BRA `(.L_x_1269) ;  /* 0xffffff18005c7947 */ /* 0x000fea000383ffff */
.L_x_1278:
[----:B-1----:R-:W-:-:S04]  /*16e70*/  IMAD.U32 R8, RZ, RZ, UR5 ;  /* 0x00000005ff087e24 */ /* 0x002fc8000f8e00ff */
[----:B------:R1:W2:Y:S03]  /*16e80*/  SYNCS.PHASECHK.TRANS64.TRYWAIT P1, [R8+URZ+0x2a830], R7 ;  /* 0x02a83007080075a7 */ /* 0x0002a6000802017f */
[----:B--2---:R-:W-:Y:S05]  /*16e90*/  @!P1 NANOSLEEP.SYNCS 0x989680 ;  /* 0x009896800000995d */ /* 0x004fea0003900000 */
[----:B------:R-:W2:Y:S02]  /*16ea0*/  @!P1 SYNCS.PHASECHK.TRANS64 P1, [R8+URZ+0x2a830], R7 ;  /* 0x02a83007080095a7 */ /* 0x000ea4000802007f */
[----:B--2---:R-:W-:Y:S05]  /*16eb0*/  @!P1 BRA `(.L_x_1278) ;  /* 0xfffffffc00ec9947 */ /* 0x004fea000383ffff */
[----:B------:R-:W-:Y:S05]  /*16ec0*/  BRA `(.L_x_1277) ;  /* 0xffffff2c002c7947 */ /* 0x000fea000383ffff */
.L_x_1282:
[----:B01----:R-:W-:-:S04]  /*16ed0*/  IMAD.U32 R7, RZ, RZ, UR10 ;  /* 0x0000000aff077e24 */ /* 0x003fc8000f8e00ff */
[----:B------:R0:W1:Y:S03]  /*16ee0*/  SYNCS.PHASECHK.TRANS64.TRYWAIT P1, [R7+URZ+0x2a850], R0 ;  /* 0x02a85000070075a7 */ /* 0x000066000802017f */
[----:B-1----:R-:W-:Y:S05]  /*16ef0*/  @!P1 NANOSLEEP.SYNCS 0x989680 ;  /* 0x009896800000995d */ /* 0x002fea0003900000 */
[----:B------:R-:W1:Y:S02]  /*16f00*/  @!P1 SYNCS.PHASECHK.TRANS64 P1, [R7+URZ+0x2a850], R0 ;  /* 0x02a85000070095a7 */ /* 0x000e64000802007f */
[----:B-1----:R-:W-:Y:S05]  /*16f10*/  @!P1 BRA `(.L_x_1282) ;  /* 0xfffffffc00ec9947 */ /* 0x002fea000383ffff */
[----:B------:R-:W-:Y:S05]  /*16f20*/  BRA `(.L_x_1281) ;  /* 0xffffff3400587947 */ /* 0x000fea000383ffff */
.L_x_1297:
[----:B-1----:R-:W-:-:S04]  /*16f30*/  IMAD.U32 R5, RZ, RZ, UR5 ;  /* 0x00000005ff057e24 */ /* 0x002fc8000f8e00ff */
[----:B------:R1:W2:Y:S03]  /*16f40*/  SYNCS.PHASECHK.TRANS64.TRYWAIT P1, [R5+URZ+0x2a850], R0 ;  /* 0x02a85000050075a7 */ /* 0x0002a6000802017f */
[----:B--2---:R-:W-:Y:S05]  /*16f50*/  @!P1 NANOSLEEP.SYNCS 0x989680 ;  /* 0x009896800000995d */ /* 0x004fea0003900000 */
[----:B------:R-:W2:Y:S02]  /*16f60*/  @!P1 SYNCS.PHASECHK.TRANS64 P1, [R5+URZ+0x2a850], R0 ;  /* 0x02a85000050095a7 */ /* 0x000ea4000802007f */
[----:B--2---:R-:W-:Y:S05]  /*16f70*/  @!P1 BRA `(.L_x_1297) ;  /* 0xfffffffc00ec9947 */ /* 0x004fea000383ffff */
[----:B------:R-:W-:Y:S05]  /*16f80*/  BRA `(.L_x_1296) ;  /* 0xffffff5c005c7947 */ /* 0x000fea000383ffff */
.L_x_1353:
        /* <DEDUP_REMOVED lines=11> */
.L_x_1420:
[----:B------:R-:W-:Y:S05]  /*17040*/  BSYNC B0 ;  /* 0x0000000000007941 */ /* 0x000fea0003800000 */
.L_x_1419:
[----:B------:R-:W-:Y:S05]  /*17050*/  BRA `(.L_x_1421) ;  /* 0xffffffb800c07947 */ /* 0x000fea000383ffff */
.L_x_1356:
[----:B0-----:R0:W1:Y:S02]  /*17060*/  SYNCS.PHASECHK.TRANS64.TRYWAIT P0, [R7+URZ+0x2a840], R2 ;  /* 0x02a84002070075a7 */ /* 0x001064000800017f */
[----:B-1----:R-:W-:Y:S05]  /*17070*/  @!P0 NANOSLEEP.SYNCS 0x989680 ;  /* 0x009896800000895d */ /* 0x002fea0003900000 */
[----:B------:R-:W1:Y:S02]  /*17080*/  @!P0 SYNCS.PHASECHK.TRANS64 P0, [R7+URZ+0x2a840], R2 ;  /* 0x02a84002070085a7 */ /* 0x000e64000800007f */
[----:B-1----:R-:W-:Y:S05]  /*17090*/  @!P0 BRA `(.L_x_1356) ;  /* 0xfffffffc00f08947 */ /* 0x002fea000383ffff */
[----:B------:R-:W-:Y:S05]  /*170a0*/  BRA `(.L_x_1422) ;  /* 0xffffffbc00287947 */ /* 0x000fea000383ffff */
.L_x_1357:
        /* <DEDUP_REMOVED lines=8> */
.L_x_1424:
[----:B------:R-:W-:Y:S05]  /*17130*/  BSYNC B0 ;  /* 0x0000000000007941 */ /* 0x000fea0003800000 */
.L_x_1423:
        /* <DEDUP_REMOVED lines=9> */
.L_x_1425:
[----:B------:R-:W-:Y:S02]  /*171d0*/  IMAD.MOV.U32 R13, RZ, RZ, R0 ;  /* 0x000000ffff0d7224 */ /* 0x000fe400078e0000 */
[----:B------:R-:W-:Y:S02]  /*171e0*/  IMAD.MOV.U32 R12, RZ, RZ, 0x1 ;  /* 0x00000001ff0c7424 */ /* 0x000fe400078e00ff */
[----:B------:R-:W-:-:S07]  /*171f0*/  IMAD.MOV.U32 R3, RZ, RZ, R14 ;  /* 0x000000ffff037224 */ /* 0x000fce00078e000e */
[----:B------:R-:W-:Y:S05]  /*17200*/  WARPSYNC.COLLECTIVE R15, `(.L_x_1426) ;  /* 0x000000000f087348 */ /* 0x000fea0003c00000 */
[----:B------:R0:W1:Y:S02]  /*17210*/  SHFL.IDX P6, R14, R13, R12, R11 ;  /* 0x0000000c0d0e7389 */ /* 0x00006400000c000b */
[----:B01----:R-:W-:Y:S01]  /*17220*/  ENDCOLLECTIVE ;  /* 0x000000000000791b */ /* 0x003fe20003800000 */
.L_x_1426:
        /* <DEDUP_REMOVED lines=17> */
.L_x_1427:
[----:B------:R-:W-:Y:S02]  /*17340*/  @P1 IMAD R8, R5, 0x2, R22 ;  /* 0x0000000205081824 */ /* 0x000fe400078e0216 */
[----:B------:R-:W-:Y:S02]  /*17350*/  IMAD.MOV.U32 R13, RZ, RZ, R0 ;  /* 0x000000ffff0d7224 */ /* 0x000fe400078e0000 */
[----:B------:R-:W-:Y:S02]  /*17360*/  IMAD.MOV.U32 R12, RZ, RZ, 0x2 ;  /* 0x00000002ff0c7424 */ /* 0x000fe400078e00ff */
[----:B------:R-:W-:-:S07]  /*17370*/  IMAD.MOV.U32 R3, RZ, RZ, R14 ;  /* 0x000000ffff037224 */ /* 0x000fce00078e000e */
[----:B------:R-:W-:Y:S05]  /*17380*/  WARPSYNC.COLLECTIVE R15, `(.L_x_1428) ;  /* 0x000000000f087348 */ /* 0x000fea0003c00000 */
[----:B------:R0:W1:Y:S02]  /*17390*/  SHFL.IDX P6, R14, R13, R12, R11 ;  /* 0x0000000c0d0e7389 */ /* 0x00006400000c000b */
[----:B01----:R-:W-:Y:S01]  /*173a0*/  ENDCOLLECTIVE ;  /* 0x000000000000791b */ /* 0x003fe20003800000 */
.L_x_1428:
        /* <DEDUP_REMOVED lines=17> */
.L_x_1429:
[----:B------:R-:W-:Y:S02]  /*174c0*/  @P1 IMAD R8, R5, 0x2, R22 ;  /* 0x0000000205081824 */ /* 0x000fe400078e0216 */
[----:B------:R-:W-:Y:S02]  /*174d0*/  IMAD.MOV.U32 R13, RZ, RZ, R0 ;  /* 0x000000ffff0d7224 */ /* 0x000fe400078e0000 */
[----:B------:R-:W-:Y:S02]  /*174e0*/  IMAD.MOV.U32 R12, RZ, RZ, 0x3 ;  /* 0x00000003ff0c7424 */ /* 0x000fe400078e00ff */
[----:B------:R-:W-:-:S07]  /*174f0*/  IMAD.MOV.U32 R3, RZ, RZ, R14 ;  /* 0x000000ffff037224 */ /* 0x000fce00078e000e */
[----:B------:R-:W-:Y:S05]  /*17500*/  WARPSYNC.COLLECTIVE R15, `(.L_x_1430) ;  /* 0x000000000f087348 */ /* 0x000fea0003c00000 */
[----:B------:R0:W1:Y:S02]  /*17510*/  SHFL.IDX P6, R14, R13, R12, R11 ;  /* 0x0000000c0d0e7389 */ /* 0x00006400000c000b */
[----:B01----:R-:W-:Y:S01]  /*17520*/  ENDCOLLECTIVE ;  /* 0x000000000000791b */ /* 0x003fe20003800000 */
.L_x_1430:
        /* <DEDUP_REMOVED lines=17> */
.L_x_1431:
[----:B------:R-:W-:Y:S02]  /*17640*/  @P1 IMAD R8, R5, 0x2, R22 ;  /* 0x0000000205081824 */ /* 0x000fe400078e0216 */
[----:B------:R-:W-:Y:S02]  /*17650*/  IMAD.MOV.U32 R13, RZ, RZ, R0 ;  /* 0x000000ffff0d7224 */ /* 0x000fe400078e0000 */
[----:B------:R-:W-:Y:S02]  /*17660*/  IMAD.MOV.U32 R12, RZ, RZ, 0x4 ;  /* 0x00000004ff0c7424 */ /* 0x000fe400078e00ff */
[----:B------:R-:W-:-:S07]  /*17670*/  IMAD.MOV.U32 R3, RZ, RZ, R14 ;  /* 0x000000ffff037224 */ /* 0x000fce00078e000e */
[----:B------:R-:W-:Y:S05]  /*17680*/  WARPSYNC.COLLECTIVE R15, `(.L_x_1432) ;  /* 0x000000000f087348 */ /* 0x000fea0003c00000 */
[----:B------:R0:W1:Y:S02]  /*17690*/  SHFL.IDX P6, R14, R13, R12, R11 ;  /* 0x0000000c0d0e7389 */ /* 0x00006400000c000b */
[----:B01----:R-:W-:Y:S01]  /*176a0*/  ENDCOLLECTIVE ;  /* 0x000000000000791b */ /* 0x003fe20003800000 */
.L_x_1432:
        /* <DEDUP_REMOVED lines=17> */
.L_x_1433:
[----:B------:R-:W-:Y:S02]  /*177c0*/  @P1 IMAD R8, R5, 0x2, R22 ;  /* 0x0000000205081824 */ /* 0x000fe400078e0216 */
[----:B------:R-:W-:Y:S02]  /*177d0*/  IMAD.MOV.U32 R13, RZ, RZ, R0 ;  /* 0x000000ffff0d7224 */ /* 0x000fe400078e0000 */
[----:B------:R-:W-:Y:S02]  /*177e0*/  IMAD.MOV.U32 R12, RZ, RZ, 0x5 ;  /* 0x00000005ff0c7424 */ /* 0x000fe400078e00ff */
[----:B------:R-:W-:-:S07]  /*177f0*/  IMAD.MOV.U32 R3, RZ, RZ, R14 ;  /* 0x000000ffff037224 */ /* 0x000fce00078e000e */
[----:B------:R-:W-:Y:S05]  /*17800*/  WARPSYNC.COLLECTIVE R15, `(.L_x_1434) ;  /* 0x000000000f087348 */ /* 0x000fea0003c00000 */
[----:B------:R0:W1:Y:S02]  /*17810*/  SHFL.IDX P6, R14, R13, R12, R11 ;  /* 0x0000000c0d0e7389 */ /* 0x00006400000c000b */
[----:B01----:R-:W-:Y:S01]  /*17820*/  ENDCOLLECTIVE ;  /* 0x000000000000791b */ /* 0x003fe20003800000 */
.L_x_1434:
        /* <DEDUP_REMOVED lines=10> */
.L_x_1435:
        /* <DEDUP_REMOVED lines=8> */
.L_x_1362:
[----:B------:R-:W-:Y:S02]  /*17950*/  IMAD.MOV.U32 R13, RZ, RZ, R4 ;  /* 0x000000ffff0d7224 */ /* 0x000fe400078e0004 */
[----:B------:R-:W-:Y:S02]  /*17960*/  IMAD.MOV.U32 R12, RZ, RZ, RZ ;  /* 0x000000ffff0c7224 */ /* 0x000fe400078e00ff */
[----:B------:R-:W-:Y:S02]  /*17970*/  IMAD.MOV.U32 R11, RZ, RZ, 0x181f ;  /* 0x0000181fff0b7424 */ /* 0x000fe400078e00ff */
[----:B------:R-:W-:Y:S02]  /*17980*/  IMAD.MOV.U32 R15, RZ, RZ, -0x1 ;  /* 0xffffffffff0f7424 */ /* 0x000fe400078e00ff */
[----:B------:R-:W-:Y:S02]  /*17990*/  IMAD R30, R30, R6, RZ ;  /* 0x000000061e1e7224 */ /* 0x000fe400078e02ff */
[----:B------:R-:W-:-:S07]  /*179a0*/  IMAD.IADD R27, R9, 0x1, R27 ;  /* 0x00000001091b7824 */ /* 0x000fce00078e021b */
[----:B------:R-:W-:Y:S05]  /*179b0*/  WARPSYNC.COLLECTIVE R15, `(.L_x_1437) ;  /* 0x000000000f087348 */ /* 0x000fea0003c00000 */
[----:B------:R0:W1:Y:S02]  /*179c0*/  SHFL.IDX P6, R14, R13, R12, R11 ;  /* 0x0000000c0d0e7389 */ /* 0x00006400000c000b */
[----:B01----:R-:W-:Y:S01]  /*179d0*/  ENDCOLLECTIVE ;  /* 0x000000000000791b */ /* 0x003fe20003800000 */
.L_x_1437:
[C---:B------:R-:W-:Y:S01]  /*179e0*/  VIADD R5, R27.reuse, 0x10 ;  /* 0x000000101b057836 */ /* 0x040fe20000000000 */
[----:B------:R-:W-:Y:S01]  /*179f0*/  ISETP.GE.AND P1, PT, R27, R30, PT ;  /* 0x0000001e1b00720c */ /* 0x000fe20003f26270 */
[----:B------:R-:W-:Y:S02]  /*17a00*/  IMAD.MOV.U32 R13, RZ, RZ, R0 ;  /* 0x000000ffff0d7224 */ /* 0x000fe400078e0000 */
[----:B------:R-:W-:-:S10]  /*17a10*/  IMAD.MOV.U32 R2, RZ, RZ, R14 ;  /* 0x000000ffff027224 */ /* 0x000fd400078e000e */
[----:B------:R-:W-:Y:S05]  /*17a20*/  WARPSYNC.COLLECTIVE R15, `(.L_x_1438) ;  /* 0x000000000f087348 */ /* 0x000fea0003c00000 */
[----:B------:R0:W1:Y:S02]  /*17a30*/  SHFL.IDX P6, R14, R13, R12, R11 ;  /* 0x0000000c0d0e7389 */ /* 0x00006400000c000b */
[----:B01----:R-:W-:Y:S01]  /*17a40*/  ENDCOLLECTIVE ;  /* 0x000000000000791b */ /* 0x003fe20003800000 */
.L_x_1438:
        /* <DEDUP_REMOVED lines=8> */
.L_x_1439:
[----:B------:R-:W-:Y:S01]  /*17ad0*/  @!PT LDS RZ, [RZ] ;  /* 0x00000000fffff984 */ /* 0x000fe20000000800 */
[----:B------:R-:W-:Y:S01]  /*17ae0*/  @!PT LDS RZ, [RZ] ;  /* 0x00000000fffff984 */ /* 0x000fe20000000800 */
[----:B------:R-:W-:Y:S01]  /*17af0*/  @!PT LDS RZ, [RZ] ;  /* 0x00000000fffff984 */ /* 0x000fe20000000800 */
[----:B------:R-:W-:Y:S04]  /*17b00*/  @!P1 LDGSTS.E.BYPASS.LTC128B.128 [R33+0xc400], desc[UR36][R2.64], !P3 ;  /* 0x0c40000002219fae */ /* 0x000fe8000d901d64 */
[----:B------:R-:W-:Y:S04]  /*17b10*/  @!P1 LDGSTS.E.BYPASS.LTC128B.128 [R33+0x10400], desc[UR36][R2.64+0x80], !P2 ;  /* 0x1040008002219fae */ /* 0x000fe8000d101d64 */
[----:B------:R0:W-:Y:S01]  /*17b20*/  @!P1 LDGSTS.E.BYPASS.LTC128B.128 [R33+0x14400], desc[UR36][R2.64+0x100], !P0 ;  /* 0x1440010002219fae */ /* 0x0001e2000c101d64 */
[----:B------:R-:W-:Y:S01]  /*17b30*/  ISETP.GE.AND P1, PT, R5, R30, PT ;  /* 0x0000001e0500720c */ /* 0x000fe20003f26270 */
[----:B------:R-:W-:-:S02]  /*17b40*/  IMAD.MOV.U32 R13, RZ, RZ, R0 ;  /* 0x000000ffff0d7224 */ /* 0x000fc400078e0000 */
[----:B0-----:R-:W-:-:S10]  /*17b50*/  IMAD.MOV.U32 R2, RZ, RZ, R14 ;  /* 0x000000ffff027224 */ /* 0x001fd400078e000e */
[----:B------:R-:W-:Y:S05]  /*17b60*/  WARPSYNC.COLLECTIVE R15, `(.L_x_1440) ;  /* 0x000000000f087348 */ /* 0x000fea0003c00000 */
[----:B------:R0:W1:Y:S02]  /*17b70*/  SHFL.IDX P6, R14, R13, R12, R11 ;  /* 0x0000000c0d0e7389 */ /* 0x00006400000c000b */
[----:B01----:R-:W-:Y:S01]  /*17b80*/  ENDCOLLECTIVE ;  /* 0x000000000000791b */ /* 0x003fe20003800000 */
.L_x_1440:
        /* <DEDUP_REMOVED lines=8> */
.L_x_1441:
        /* <DEDUP_REMOVED lines=14> */
.L_x_1442:
        /* <DEDUP_REMOVED lines=8> */
.L_x_1443:
        /* <DEDUP_REMOVED lines=14> */
.L_x_1444:
        /* <DEDUP_REMOVED lines=8> */
.L_x_1445:
        /* <DEDUP_REMOVED lines=14> */
.L_x_1446:
        /* <DEDUP_REMOVED lines=8> */
.L_x_1447:
        /* <DEDUP_REMOVED lines=14> */
.L_x_1448:
        /* <DEDUP_REMOVED lines=8> */
.L_x_1449:
        /* <DEDUP_REMOVED lines=14> */
.L_x_1450:
        /* <DEDUP_REMOVED lines=8> */
.L_x_1451:
        /* <DEDUP_REMOVED lines=12> */
.L_x_1452:
[----:B------:R-:W-:Y:S05]  /*183b0*/  BRA `(.L_x_1453) ;  /* 0xffffffb800ec7947 */ /* 0x000fea000383ffff */
.L_x_1367:
[----:B0-----:R0:W1:Y:S02]  /*183c0*/  SYNCS.PHASECHK.TRANS64.TRYWAIT P0, [R22+URZ+0x2a820], R3 ;  /* 0x02a82003160075a7 */ /* 0x001064000800017f */
[----:B-1----:R-:W-:Y:S05]  /*183d0*/  @!P0 NANOSLEEP.SYNCS 0x989680 ;  /* 0x009896800000895d */ /* 0x002fea0003900000 */
[----:B------:R-:W1:Y:S02]  /*183e0*/  @!P0 SYNCS.PHASECHK.TRANS64 P0, [R22+URZ+0x2a820], R3 ;  /* 0x02a82003160085a7 */ /* 0x000e64000800007f */
[----:B-1----:R-:W-:Y:S05]  /*183f0*/  @!P0 BRA `(.L_x_1367) ;  /* 0xfffffffc00f08947 */ /* 0x002fea000383ffff */
[----:B------:R-:W-:Y:S05]  /*18400*/  BRA `(.L_x_1454) ;  /* 0xffffffbc00647947 */ /* 0x000fea000383ffff */
.L_x_1372:
[----:B0-----:R0:W1:Y:S02]  /*18410*/  SYNCS.PHASECHK.TRANS64.TRYWAIT P0, [R6+URZ+0x2a840], R3 ;  /* 0x02a84003060075a7 */ /* 0x001064000800017f */
[----:B-1----:R-:W-:Y:S05]  /*18420*/  @!P0 NANOSLEEP.SYNCS 0x989680 ;  /* 0x009896800000895d */ /* 0x002fea0003900000 */
[----:B------:R-:W1:Y:S02]  /*18430*/  @!P0 SYNCS.PHASECHK.TRANS64 P0, [R6+URZ+0x2a840], R3 ;  /* 0x02a84003060085a7 */ /* 0x000e64000800007f */
[----:B-1----:R-:W-:Y:S05]  /*18440*/  @!P0 BRA `(.L_x_1372) ;  /* 0xfffffffc00f08947 */ /* 0x002fea000383ffff */
[----:B------:R-:W-:Y:S05]  /*18450*/  BRA `(.L_x_1455) ;  /* 0xffffffc000287947 */ /* 0x000fea000383ffff */
.L_x_1373:
[----:B------:R-:W-:Y:S01]  /*18460*/  BSSY B1, `(.L_x_1456) ;  /* 0x0000008000017945 */ /* 0x000fe20003800000 */
[----:B------:R-:W-:Y:S02]  /*18470*/  IMAD.MOV.U32 R13, RZ, RZ, R5 ;  /* 0x000000ffff0d7224 */ /* 0x000fe400078e0005 */
[----:B------:R-:W-:Y:S02]  /*18480*/  IMAD.MOV.U32 R12, RZ, RZ, RZ ;  /* 0x000000ffff0c7224 */ /* 0x000fe400078e00ff */
[----:B------:R-:W-:Y:S02]  /*18490*/  IMAD.MOV.U32 R11, RZ, RZ, 0x181f ;  /* 0x0000181fff0b7424 */ /* 0x000fe400078e00ff */
[----:B------:R-:W-:-:S07]  /*184a0*/  IMAD.MOV.U32 R15, RZ, RZ, -0x1 ;  /* 0xffffffffff0f7424 */ /* 0x000fce00078e00ff */
[----:B--2---:R-:W-:Y:S05]  /*184b0*/  WARPSYNC.COLLECTIVE R15, `(.L_x_1457) ;  /* 0x000000000f087348 */ /* 0x004fea0003c00000 */
[----:B--2---:R0:W1:Y:S02]  /*184c0*/  SHFL.IDX P6, R14, R13, R12, R11 ;  /* 0x0000000c0d0e7389 */ /* 0x00406400000c000b */
[----:B01----:R-:W-:Y:S01]  /*184d0*/  ENDCOLLECTIVE ;  /* 0x000000000000791b */ /* 0x003fe20003800000 */
.L_x_1457:
[----:B------:R-:W-:Y:S05]  /*184e0*/  BSYNC B1 ;  /* 0x0000000000017941 */ /* 0x000fea0003800000 */
.L_x_1456:
        /* <DEDUP_REMOVED lines=10> */
.L_x_1458:
        /* <DEDUP_REMOVED lines=8> */
.L_x_1459:
        /* <DEDUP_REMOVED lines=14> */
.L_x_1460:
[----:B------:R-:W-:Y:S02]  /*186f0*/  IMAD.MOV.U32 R13, RZ, RZ, R5 ;  /* 0x000000ffff0d7224 */ /* 0x000fe400078e0005 */
[----:B------:R-:W-:Y:S02]  /*18700*/  IMAD.MOV.U32 R12, RZ, RZ, 0x2 ;  /* 0x00000002ff0c7424 */ /* 0x000fe400078e00ff */
[----:B------:R-:W-:-:S07]  /*18710*/  IMAD.MOV.U32 R2, RZ, RZ, R14 ;  /* 0x000000ffff027224 */ /* 0x000fce00078e000e */
[----:B------:R-:W-:Y:S05]  /*18720*/  WARPSYNC.COLLECTIVE R15, `(.L_x_1461) ;  /* 0x000000000f087348 */ /* 0x000fea0003c00000 */
[----:B------:R0:W1:Y:S02]  /*18730*/  SHFL.IDX P6, R14, R13, R12, R11 ;  /* 0x0000000c0d0e7389 */ /* 0x00006400000c000b */
[----:B01----:R-:W-:Y:S01]  /*18740*/  ENDCOLLECTIVE ;  /* 0x000000000000791b */ /* 0x003fe20003800000 */
.L_x_1461:
        /* <DEDUP_REMOVED lines=13> */
.L_x_1462:
[----:B------:R-:W-:Y:S02]  /*18820*/  IMAD.MOV.U32 R13, RZ, RZ, R5 ;  /* 0x000000ffff0d7224 */ /* 0x000fe400078e0005 */
[----:B------:R-:W-:Y:S02]  /*18830*/  IMAD.MOV.U32 R12, RZ, RZ, 0x3 ;  /* 0x00000003ff0c7424 */ /* 0x000fe400078e00ff */
[----:B------:R-:W-:-:S07]  /*18840*/  IMAD.MOV.U32 R2, RZ, RZ, R14 ;  /* 0x000000ffff027224 */ /* 0x000fce00078e000e */
[----:B------:R-:W-:Y:S05]  /*18850*/  WARPSYNC.COLLECTIVE R15, `(.L_x_1463) ;  /* 0x000000000f087348 */ /* 0x000fea0003c00000 */
[----:B------:R0:W1:Y:S02]  /*18860*/  SHFL.IDX P6, R14, R13, R12, R11 ;  /* 0x0000000c0d0e7389 */ /* 0x00006400000c000b */
[----:B01----:R-:W-:Y:S01]  /*18870*/  ENDCOLLECTIVE ;  /* 0x000000000000791b */ /* 0x003fe20003800000 */
.L_x_1463:
        /* <DEDUP_REMOVED lines=13> */
.L_x_1464:
[----:B------:R-:W-:Y:S02]  /*18950*/  IMAD.MOV.U32 R13, RZ, RZ, R5 ;  /* 0x000000ffff0d7224 */ /* 0x000fe400078e0005 */
[----:B------:R-:W-:Y:S02]  /*18960*/  IMAD.MOV.U32 R12, RZ, RZ, 0x4 ;  /* 0x00000004ff0c7424 */ /* 0x000fe400078e00ff */
[----:B------:R-:W-:-:S07]  /*18970*/  IMAD.MOV.U32 R2, RZ, RZ, R14 ;  /* 0x000000ffff027224 */ /* 0x000fce00078e000e */
[----:B------:R-:W-:Y:S05]  /*18980*/  WARPSYNC.COLLECTIVE R15, `(.L_x_1465) ;  /* 0x000000000f087348 */ /* 0x000fea0003c00000 */
[----:B------:R0:W1:Y:S02]  /*18990*/  SHFL.IDX P6, R14, R13, R12, R11 ;  /* 0x0000000c0d0e7389 */ /* 0x00006400000c000b */
[----:B01----:R-:W-:Y:S01]  /*189a0*/  ENDCOLLECTIVE ;  /* 0x000000000000791b */ /* 0x003fe20003800000 */
.L_x_1465:
        /* <DEDUP_REMOVED lines=13> */
.L_x_1466:
[----:B------:R-:W-:Y:S02]  /*18a80*/  IMAD.MOV.U32 R13, RZ, RZ, R5 ;  /* 0x000000ffff0d7224 */ /* 0x000fe400078e0005 */
[----:B------:R-:W-:Y:S02]  /*18a90*/  IMAD.MOV.U32 R12, RZ, RZ, 0x5 ;  /* 0x00000005ff0c7424 */ /* 0x000fe400078e00ff */
[----:B------:R-:W-:-:S07]  /*18aa0*/  IMAD.MOV.U32 R2, RZ, RZ, R14 ;  /* 0x000000ffff027224 */ /* 0x000fce00078e000e */
[----:B------:R-:W-:Y:S05]  /*18ab0*/  WARPSYNC.COLLECTIVE R15, `(.L_x_1467) ;  /* 0x000000000f087348 */ /* 0x000fea0003c00000 */
[----:B------:R0:W1:Y:S02]  /*18ac0*/  SHFL.IDX P6, R14, R13, R12, R11 ;  /* 0x0000000c0d0e7389 */ /* 0x00006400000c000b */
[----:B01----:R-:W-:Y:S01]  /*18ad0*/  ENDCOLLECTIVE ;  /* 0x000000000000791b */ /* 0x003fe20003800000 */
.L_x_1467:
        /* <DEDUP_REMOVED lines=13> */
.L_x_1468:
[----:B------:R-:W-:Y:S01]  /*18bb0*/  IMAD.MOV.U32 R2, RZ, RZ, R14 ;  /* 0x000000ffff027224 */ /* 0x000fe200078e000e */
[----:B------:R-:W-:Y:S06]  /*18bc0*/  BRA `(.L_x_1469) ;  /* 0xffffffbc00587947 */ /* 0x000fec000383ffff */
.L_x_1378:
[----:B-1----:R1:W4:Y:S02]  /*18bd0*/  SYNCS.PHASECHK.TRANS64.TRYWAIT P0, [R4+URZ+0x2a860], R2 ;  /* 0x02a86002040075a7 */ /* 0x002324000800017f */
[----:B----4-:R-:W-:Y:S05]  /*18be0*/  @!P0 NANOSLEEP.SYNCS 0x989680 ;  /* 0x009896800000895d */ /* 0x010fea0003900000 */
[----:B------:R-:W4:Y:S02]  /*18bf0*/  @!P0 SYNCS.PHASECHK.TRANS64 P0, [R4+URZ+0x2a860], R2 ;  /* 0x02a86002040085a7 */ /* 0x000f24000800007f */
[----:B----4-:R-:W-:Y:S05]  /*18c00*/  @!P0 BRA `(.L_x_1378) ;  /* 0xfffffffc00f08947 */ /* 0x010fea000383ffff */
[----:B------:R-:W-:Y:S05]  /*18c10*/  BRA `(.L_x_1470) ;  /* 0xffffffbc00b47947 */ /* 0x000fea000383ffff */
.L_x_1379:
        /* <DEDUP_REMOVED lines=8> */
.L_x_1472:
[----:B------:R-:W-:Y:S05]  /*18ca0*/  BSYNC B1 ;  /* 0x0000000000017941 */ /* 0x000fea0003800000 */
.L_x_1471:
        /* <DEDUP_REMOVED lines=9> */
.L_x_1473:
[----:B------:R-:W-:Y:S02]  /*18d40*/  IMAD.MOV.U32 R13, RZ, RZ, R18 ;  /* 0x000000ffff0d7224 */ /* 0x000fe400078e0012 */
[----:B------:R-:W-:Y:S02]  /*18d50*/  IMAD.MOV.U32 R12, RZ, RZ, 0x1 ;  /* 0x00000001ff0c7424 */ /* 0x000fe400078e00ff */
[----:B------:R-:W-:-:S07]  /*18d60*/  IMAD.MOV.U32 R2, RZ, RZ, R14 ;  /* 0x000000ffff027224 */ /* 0x000fce00078e000e */
[----:B------:R-:W-:Y:S05]  /*18d70*/  WARPSYNC.COLLECTIVE R15, `(.L_x_1474) ;  /* 0x000000000f087348 */ /* 0x000fea0003c00000 */
[----:B------:R0:W1:Y:S02]  /*18d80*/  SHFL.IDX P6, R14, R13, R12, R11 ;  /* 0x0000000c0d0e7389 */ /* 0x00006400000c000b */
[----:B01----:R-:W-:Y:S01]  /*18d90*/  ENDCOLLECTIVE ;  /* 0x000000000000791b */ /* 0x003fe20003800000 */
.L_x_1474:
        /* <DEDUP_REMOVED lines=15> */
.L_x_1475:
[----:B------:R-:W-:Y:S02]  /*18e90*/  IMAD.MOV.U32 R13, RZ, RZ, R18 ;  /* 0x000000ffff0d7224 */ /* 0x000fe400078e0012 */
[----:B------:R-:W-:Y:S02]  /*18ea0*/  IMAD.MOV.U32 R12, RZ, RZ, 0x2 ;  /* 0x00000002ff0c7424 */ /* 0x000fe400078e00ff */
[----:B------:R-:W-:-:S07]  /*18eb0*/  IMAD.MOV.U32 R2, RZ, RZ, R14 ;  /* 0x000000ffff027224 */ /* 0x000fce00078e000e */
[----:B------:R-:W-:Y:S05]  /*18ec0*/  WARPSYNC.COLLECTIVE R15, `(.L_x_1476) ;  /* 0x000000000f087348 */ /* 0x000fea0003c00000 */
[----:B------:R0:W1:Y:S02]  /*18ed0*/  SHFL.IDX P6, R14, R13, R12, R11 ;  /* 0x0000000c0d0e7389 */ /* 0x00006400000c000b */
[----:B01----:R-:W-:Y:S01]  /*18ee0*/  ENDCOLLECTIVE ;  /* 0x000000000000791b */ /* 0x003fe20003800000 */
.L_x_1476:
        /* <DEDUP_REMOVED lines=14> */
.L_x_1477:
[----:B------:R-:W-:Y:S02]  /*18fd0*/  IMAD.MOV.U32 R13, RZ, RZ, R18 ;  /* 0x000000ffff0d7224 */ /* 0x000fe400078e0012 */
[----:B------:R-:W-:Y:S02]  /*18fe0*/  IMAD.MOV.U32 R12, RZ, RZ, 0x3 ;  /* 0x00000003ff0c7424 */ /* 0x000fe400078e00ff */
[----:B------:R-:W-:-:S07]  /*18ff0*/  IMAD.MOV.U32 R2, RZ, RZ, R14 ;  /* 0x000000ffff027224 */ /* 0x000fce00078e000e */
[----:B------:R-:W-:Y:S05]  /*19000*/  WARPSYNC.COLLECTIVE R15, `(.L_x_1478) ;  /* 0x000000000f087348 */ /* 0x000fea0003c00000 */
[----:B------:R0:W1:Y:S02]  /*19010*/  SHFL.IDX P6, R14, R13, R12, R11 ;  /* 0x0000000c0d0e7389 */ /* 0x00006400000c000b */
[----:B01----:R-:W-:Y:S01]  /*19020*/  ENDCOLLECTIVE ;  /* 0x000000000000791b */ /* 0x003fe20003800000 */
.L_x_1478:
        /* <DEDUP_REMOVED lines=14> */
.L_x_1479:
[----:B------:R-:W-:Y:S02]  /*19110*/  IMAD.MOV.U32 R13, RZ, RZ, R18 ;  /* 0x000000ffff0d7224 */ /* 0x000fe400078e0012 */
[----:B------:R-:W-:Y:S02]  /*19120*/  IMAD.MOV.U32 R12, RZ, RZ, 0x4 ;  /* 0x00000004ff0c7424 */ /* 0x000fe400078e00ff */
[----:B------:R-:W-:-:S07]  /*19130*/  IMAD.MOV.U32 R2, RZ, RZ, R14 ;  /* 0x000000ffff027224 */ /* 0x000fce00078e000e */
[----:B------:R-:W-:Y:S05]  /*19140*/  WARPSYNC.COLLECTIVE R15, `(.L_x_1480) ;  /* 0x000000000f087348 */ /* 0x000fea0003c00000 */
[----:B------:R0:W1:Y:S02]  /*19150*/  SHFL.IDX P6, R14, R13, R12, R11 ;  /* 0x0000000c0d0e7389 */ /* 0x00006400000c000b */
[----:B01----:R-:W-:Y:S01]  /*19160*/  ENDCOLLECTIVE ;  /* 0x000000000000791b */ /* 0x003fe20003800000 */
.L_x_1480:
        /* <DEDUP_REMOVED lines=14> */
.L_x_1481:
[----:B------:R-:W-:Y:S02]  /*19250*/  IMAD.MOV.U32 R13, RZ, RZ, R18 ;  /* 0x000000ffff0d7224 */ /* 0x000fe400078e0012 */
[----:B------:R-:W-:Y:S02]  /*19260*/  IMAD.MOV.U32 R12, RZ, RZ, 0x5 ;  /* 0x00000005ff0c7424 */ /* 0x000fe400078e00ff */
[----:B------:R-:W-:-:S07]  /*19270*/  IMAD.MOV.U32 R2, RZ, RZ, R14 ;  /* 0x000000ffff027224 */ /* 0x000fce00078e000e */
[----:B------:R-:W-:Y:S05]  /*19280*/  WARPSYNC.COLLECTIVE R15, `(.L_x_1482) ;  /* 0x000000000f087348 */ /* 0x000fea0003c00000 */
[----:B------:R0:W1:Y:S02]  /*19290*/  SHFL.IDX P6, R14, R13, R12, R11 ;  /* 0x0000000c0d0e7389 */ /* 0x00006400000c000b */
[----:B01----:R-:W-:Y:S01]  /*192a0*/  ENDCOLLECTIVE ;  /* 0x000000000000791b */ /* 0x003fe20003800000 */
.L_x_1482:
        /* <DEDUP_REMOVED lines=13> */
.L_x_1483:
[----:B------:R-:W-:Y:S01]  /*19380*/  @!PT LDS RZ, [RZ] ;  /* 0x00000000fffff984 */ /* 0x000fe20000000800 */
[----:B------:R-:W-:Y:S01]  /*19390*/  @!PT LDS RZ, [RZ] ;  /* 0x00000000fffff984 */ /* 0x000fe20000000800 */
[----:B------:R-:W-:Y:S01]  /*193a0*/  @!PT LDS RZ, [RZ] ;  /* 0x00000000fffff984 */ /* 0x000fe20000000800 */
[----:B------:R1:W-:Y:S01]  /*193b0*/  LDGSTS.E.BYPASS.LTC128B.128 [R5+0x5400], desc[UR36][R2.64+0x80], !P2 ;  /* 0x0540008002057fae */ /* 0x0003e2000d101d64 */
[----:B------:R-:W-:Y:S05]  /*193c0*/  BRA `(.L_x_1484) ;  /* 0xffffffb800a07947 */ /* 0x000fea000383ffff */
.L_x_1387:
[----:B0-----:R0:W1:Y:S02]  /*193d0*/  SYNCS.PHASECHK.TRANS64.TRYWAIT P0, [R0+URZ+0x2a860], R3 ;  /* 0x02a86003000075a7 */ /* 0x001064000800017f */
[----:B-1----:R-:W-:Y:S05]  /*193e0*/  @!P0 NANOSLEEP.SYNCS 0x989680 ;  /* 0x009896800000895d */ /* 0x002fea0003900000 */
[----:B------:R-:W1:Y:S02]  /*193f0*/  @!P0 SYNCS.PHASECHK.TRANS64 P0, [R0+URZ+0x2a860], R3 ;  /* 0x02a86003000085a7 */ /* 0x000e64000800007f */
[----:B-1----:R-:W-:Y:S05]  /*19400*/  @!P0 BRA `(.L_x_1387) ;  /* 0xfffffffc00f08947 */ /* 0x002fea000383ffff */
[----:B------:R-:W-:Y:S05]  /*19410*/  BRA `(.L_x_1485) ;  /* 0xffffffbc00b07947 */ /* 0x000fea000383ffff */
.L_x_1388:
        /* <DEDUP_REMOVED lines=8> */
.L_x_1487:
[----:B------:R-:W-:Y:S05]  /*194a0*/  BSYNC B0 ;  /* 0x0000000000007941 */ /* 0x000fea0003800000 */
.L_x_1486:
        /* <DEDUP_REMOVED lines=14> */
.L_x_1488:
[----:B------:R-:W-:Y:S02]  /*19590*/  IMAD.MOV.U32 R13, RZ, RZ, R18 ;  /* 0x000000ffff0d7224 */ /* 0x000fe400078e0012 */
[----:B------:R-:W-:Y:S02]  /*195a0*/  IMAD.MOV.U32 R12, RZ, RZ, 0x1 ;  /* 0x00000001ff0c7424 */ /* 0x000fe400078e00ff */
[----:B------:R-:W-:-:S05]  /*195b0*/  IMAD.SHL.U32 R4, R4, 0x8, RZ ;  /* 0x0000000804047824 */ /* 0x000fca00078e00ff */
[----:B------:R-:W-:-:S05]  /*195c0*/  LOP3.LUT R4, R4, 0x38, RZ, 0xc0, !PT ;  /* 0x0000003804047812 */ /* 0x000fca00078ec0ff */
[----:B------:R-:W-:Y:S02]  /*195d0*/  IMAD.SHL.U32 R5, R4, 0x2, RZ ;  /* 0x0000000204057824 */ /* 0x000fe400078e00ff */
[----:B------:R-:W-:-:S03]  /*195e0*/  IMAD R4, R7, 0x2, R22 ;  /* 0x0000000207047824 */ /* 0x000fc600078e0216 */
[----:B------:R-:W-:-:S13]  /*195f0*/  IADD3 R2, P2, R14, R5, RZ ;  /* 0x000000050e027210 */ /* 0x000fda0007f5e0ff */
[----:B------:R-:W-:Y:S05]  /*19600*/  WARPSYNC.COLLECTIVE R15, `(.L_x_1489) ;  /* 0x000000000f087348 */ /* 0x000fea0003c00000 */
[----:B------:R0:W1:Y:S02]  /*19610*/  SHFL.IDX P6, R14, R13, R12, R11 ;  /* 0x0000000c0d0e7389 */ /* 0x00006400000c000b */
[----:B01----:R-:W-:Y:S01]  /*19620*/  ENDCOLLECTIVE ;  /* 0x000000000000791b */ /* 0x003fe20003800000 */
.L_x_1489:
        /* <DEDUP_REMOVED lines=13> */
.L_x_1490:
[----:B------:R-:W-:Y:S02]  /*19700*/  IMAD.MOV.U32 R13, RZ, RZ, R18 ;  /* 0x000000ffff0d7224 */ /* 0x000fe400078e0012 */
[----:B------:R-:W-:Y:S01]  /*19710*/  IMAD.MOV.U32 R12, RZ, RZ, 0x2 ;  /* 0x00000002ff0c7424 */ /* 0x000fe200078e00ff */
[----:B------:R-:W-:-:S13]  /*19720*/  IADD3 R2, P2, R14, R5, RZ ;  /* 0x000000050e027210 */ /* 0x000fda0007f5e0ff */
[----:B------:R-:W-:Y:S05]  /*19730*/  WARPSYNC.COLLECTIVE R15, `(.L_x_1491) ;  /* 0x000000000f087348 */ /* 0x000fea0003c00000 */
[----:B------:R0:W1:Y:S02]  /*19740*/  SHFL.IDX P6, R14, R13, R12, R11 ;  /* 0x0000000c0d0e7389 */ /* 0x00006400000c000b */
[----:B01----:R-:W-:Y:S01]  /*19750*/  ENDCOLLECTIVE ;  /* 0x000000000000791b */ /* 0x003fe20003800000 */
.L_x_1491:
        /* <DEDUP_REMOVED lines=13> */
.L_x_1492:
[----:B------:R-:W-:Y:S02]  /*19830*/  IMAD.MOV.U32 R13, RZ, RZ, R18 ;  /* 0x000000ffff0d7224 */ /* 0x000fe400078e0012 */
[----:B------:R-:W-:Y:S02]  /*19840*/  IMAD.MOV.U32 R12, RZ, RZ, 0x3 ;  /* 0x00000003ff0c7424 */ /* 0x000fe400078e00ff */
[----:B------:R-:W-:-:S07]  /*19850*/  IMAD.MOV.U32 R10, RZ, RZ, R14 ;  /* 0x000000ffff0a7224 */ /* 0x000fce00078e000e */
[----:B------:R-:W-:Y:S05]  /*19860*/  WARPSYNC.COLLECTIVE R15, `(.L_x_1493) ;  /* 0x000000000f087348 */ /* 0x000fea0003c00000 */
[----:B------:R0:W1:Y:S02]  /*19870*/  SHFL.IDX P6, R14, R13, R12, R11 ;  /* 0x0000000c0d0e7389 */ /* 0x00006400000c000b */
[----:B01----:R-:W-:Y:S01]  /*19880*/  ENDCOLLECTIVE ;  /* 0x000000000000791b */ /* 0x003fe20003800000 */
.L_x_1493:
        /* <DEDUP_REMOVED lines=14> */
.L_x_1494:
[----:B------:R-:W-:Y:S02]  /*19970*/  IMAD.MOV.U32 R13, RZ, RZ, R18 ;  /* 0x000000ffff0d7224 */ /* 0x000fe400078e0012 */
[----:B------:R-:W-:Y:S01]  /*19980*/  IMAD.MOV.U32 R12, RZ, RZ, 0x4 ;  /* 0x00000004ff0c7424 */ /* 0x000fe200078e00ff */
[----:B------:R-:W-:-:S13]  /*19990*/  IADD3 R2, P2, R14, R5, RZ ;  /* 0x000000050e027210 */ /* 0x000fda0007f5e0ff */
[----:B------:R-:W-:Y:S05]  /*199a0*/  WARPSYNC.COLLECTIVE R15, `(.L_x_1495) ;  /* 0x000000000f087348 */ /* 0x000fea0003c00000 */
[----:B------:R0:W1:Y:S02]  /*199b0*/  SHFL.IDX P6, R14, R13, R12, R11 ;  /* 0x0000000c0d0e7389 */ /* 0x00006400000c000b */
[----:B01----:R-:W-:Y:S01]  /*199c0*/  ENDCOLLECTIVE ;  /* 0x000000000000791b */ /* 0x003fe20003800000 */
.L_x_1495:
        /* <DEDUP_REMOVED lines=13> */
.L_x_1496:
[----:B------:R-:W-:Y:S02]  /*19aa0*/  IMAD.MOV.U32 R13, RZ, RZ, R18 ;  /* 0x000000ffff0d7224 */ /* 0x000fe400078e0012 */
[----:B------:R-:W-:Y:S02]  /*19ab0*/  IMAD.MOV.U32 R12, RZ, RZ, 0x5 ;  /* 0x00000005ff0c7424 */ /* 0x000fe400078e00ff */
[----:B------:R-:W-:-:S07]  /*19ac0*/  IMAD.MOV.U32 R10, RZ, RZ, R14 ;  /* 0x000000ffff0a7224 */ /* 0x000fce00078e000e */
[----:B------:R-:W-:Y:S05]  /*19ad0*/  WARPSYNC.COLLECTIVE R15, `(.L_x_1497) ;  /* 0x000000000f087348 */ /* 0x000fea0003c00000 */
[----:B------:R0:W1:Y:S02]  /*19ae0*/  SHFL.IDX P6, R14, R13, R12, R11 ;  /* 0x0000000c0d0e7389 */ /* 0x00006400000c000b */
[----:B01----:R-:W-:Y:S01]  /*19af0*/  ENDCOLLECTIVE ;  /* 0x000000000000791b */ /* 0x003fe20003800000 */
.L_x_1497:
        /* <DEDUP_REMOVED lines=12> */
.L_x_1498:
[----:B------:R-:W-:Y:S05]  /*19bc0*/  BRA `(.L_x_1499) ;  /* 0xffffffb800ac7947 */ /* 0x000fea000383ffff */
.L_x_1393:
        /* <DEDUP_REMOVED lines=8> */
.L_x_1501:
[----:B------:R-:W-:Y:S05]  /*19c50*/  BSYNC B0 ;  /* 0x0000000000007941 */ /* 0x000fea0003800000 */
.L_x_1500:
[----:B------:R-:W-:Y:S02]  /*19c60*/  IMAD.MOV.U32 R13, RZ, RZ, R16 ;  /* 0x000000ffff0d7224 */ /* 0x000fe400078e0010 */
[----:B------:R-:W-:Y:S02]  /*19c70*/  IMAD.MOV.U32 R12, RZ, RZ, 0x1 ;  /* 0x00000001ff0c7424 */ /* 0x000fe400078e00ff */
[----:B------:R-:W-:Y:S02]  /*19c80*/  IMAD.MOV.U32 R11, RZ, RZ, 0x1f ;  /* 0x0000001fff0b7424 */ /* 0x000fe400078e00ff */
[----:B------:R-:W-:Y:S02]  /*19c90*/  IMAD.MOV.U32 R15, RZ, RZ, -0x1 ;  /* 0xffffffffff0f7424 */ /* 0x000fe400078e00ff */
[----:B------:R-:W-:Y:S02]  /*19ca0*/  IMAD.IADD R9, R19, 0x1, R10 ;  /* 0x0000000113097824 */ /* 0x000fe400078e020a */
[----:B------:R-:W-:-:S07]  /*19cb0*/  IMAD.MOV.U32 R0, RZ, RZ, R14 ;  /* 0x000000ffff007224 */ /* 0x000fce00078e000e */
[----:B------:R-:W-:Y:S05]  /*19cc0*/  WARPSYNC.COLLECTIVE R15, `(.L_x_1502) ;  /* 0x000000000f087348 */ /* 0x000fea0003c00000 */
[----:B------:R0:W1:Y:S02]  /*19cd0*/  SHFL.IDX P6, R14, R13, R12, R11 ;  /* 0x0000000c0d0e7389 */ /* 0x00006400000c000b */
[----:B01----:R-:W-:Y:S01]  /*19ce0*/  ENDCOLLECTIVE ;  /* 0x000000000000791b */ /* 0x003fe20003800000 */
.L_x_1502:
[----:B------:R-:W-:Y:S02]  /*19cf0*/  ULDC UR4, c[0x0][0xc3c] ;  /* 0x00030f0000047ab9 */ /* 0x000fe40000000800 */
[----:B------:R-:W-:-:S13]  /*19d00*/  ISETP.GE.OR P1, PT, R9, UR4, !P0 ;  /* 0x0000000409007c0c */ /* 0x000fda000c726670 */
[----:B------:R-:W0:Y:S08]  /*19d10*/  @!P1 LDC.64 R4, c[0x0][0xc80] ;  /* 0x00032000ff049b82 */ /* 0x000e300000000a00 */
[----:B------:R-:W1:Y:S01]  /*19d20*/  @!P1 LDC.64 R2, c[0x0][0xc78] ;  /* 0x00031e00ff029b82 */ /* 0x000e620000000a00 */
[----:B------:R-:W-:Y:S02]  /*19d30*/  IMAD.MOV.U32 R17, RZ, RZ, RZ ;  /* 0x000000ffff117224 */ /* 0x000fe400078e00ff */
[----:B------:R-:W-:-:S02]  /*19d40*/  IMAD.MOV.U32 R8, RZ, RZ, RZ ;  /* 0x000000ffff087224 */ /* 0x000fc400078e00ff */
[----:B------:R-:W-:Y:S02]  /*19d50*/  IMAD.MOV.U32 R11, RZ, RZ, RZ ;  /* 0x000000ffff0b7224 */ /* 0x000fe400078e00ff */
[----:B------:R-:W-:Y:S02]  /*19d60*/  IMAD.MOV.U32 R7, RZ, RZ, R14 ;  /* 0x000000ffff077224 */ /* 0x000fe400078e000e */
[----:B0-----:R-:W-:-:S06]  /*19d70*/  @!P1 IMAD.WIDE R4, R9, 0x4, R4 ;  /* 0x0000000409049825 */ /* 0x001fcc00078e0204 */
[----:B------:R-:W2:Y:S01]  /*19d80*/  @!P1 LDG.E R4, desc[UR36][R4.64] ;  /* 0x0000002404049981 */ /* 0x000ea2000c1e1900 */
[----:B-1----:R-:W-:-:S06]  /*19d90*/  @!P1 IMAD.WIDE R2, R9, 0x4, R2 ;  /* 0x0000000409029825 */ /* 0x002fcc00078e0202 */
[----:B------:R-:W3:Y:S01]  /*19da0*/  @!P1 LDG.E R2, desc[UR36][R2.64] ;  /* 0x0000002402029981 */ /* 0x000ee2000c1e1900 */
        /* <DEDUP_REMOVED lines=11> */
.L_x_1503:
[----:B------:R-:W-:Y:S01]  /*19e60*/  IMAD.MOV.U32 R12, RZ, RZ, 0x2 ;  /* 0x00000002ff0c7424 */ /* 0x000fe200078e00ff */
[----:B------:R-:W-:-:S05]  /*19e70*/  SEL R6, R14, RZ, P1 ;  /* 0x000000ff0e067207 */ /* 0x000fca0000800000 */
[----:B------:R-:W-:-:S04]  /*19e80*/  IMAD.IADD R6, R13, 0x1, R6 ;  /* 0x000000010d067824 */ /* 0x000fc800078e0206 */
[----:B------:R-:W-:-:S07]  /*19e90*/  IMAD.MOV.U32 R13, RZ, RZ, R6 ;  /* 0x000000ffff0d7224 */ /* 0x000fce00078e0006 */
[----:B------:R-:W-:Y:S05]  /*19ea0*/  WARPSYNC.COLLECTIVE R15, `(.L_x_1504) ;  /* 0x000000000f087348 */ /* 0x000fea0003c00000 */
[----:B------:R0:W1:Y:S02]  /*19eb0*/  SHFL.UP P6, R14, R13, R12, R11 ;  /* 0x0400000c0d0e7389 */ /* 0x00006400000c000b */
[----:B01----:R-:W-:Y:S01]  /*19ec0*/  ENDCOLLECTIVE ;  /* 0x000000000000791b */ /* 0x003fe20003800000 */
.L_x_1504:
[----:B------:R-:W-:Y:S01]  /*19ed0*/  IMAD.MOV.U32 R12, RZ, RZ, 0x4 ;  /* 0x00000004ff0c7424 */ /* 0x000fe200078e00ff */
[----:B------:R-:W-:-:S05]  /*19ee0*/  SEL R3, R14, RZ, P2 ;  /* 0x000000ff0e037207 */ /* 0x000fca0001000000 */
[----:B------:R-:W-:Y:S02]  /*19ef0*/  IMAD.IADD R2, R6, 0x1, R3 ;  /* 0x0000000106027824 */ /* 0x000fe400078e0203 */
[----:B------:R-:W-:Y:S02]  /*19f00*/  IMAD.MOV.U32 R6, RZ, RZ, RZ ;  /* 0x000000ffff067224 */ /* 0x000fe400078e00ff */
[----:B------:R-:W-:-:S07]  /*19f10*/  IMAD.MOV.U32 R13, RZ, RZ, R2 ;  /* 0x000000ffff0d7224 */ /* 0x000fce00078e0002 */
[----:B------:R-:W-:Y:S05]  /*19f20*/  WARPSYNC.COLLECTIVE R15, `(.L_x_1505) ;  /* 0x000000000f087348 */ /* 0x000fea0003c00000 */
[----:B------:R0:W1:Y:S02]  /*19f30*/  SHFL.UP P6, R14, R13, R12, R11 ;  /* 0x0400000c0d0e7389 */ /* 0x00006400000c000b */
[----:B01----:R-:W-:Y:S01]  /*19f40*/  ENDCOLLECTIVE ;  /* 0x000000000000791b */ /* 0x003fe20003800000 */
.L_x_1505:
[----:B------:R-:W-:Y:S01]  /*19f50*/  IMAD.MOV.U32 R12, RZ, RZ, 0x8 ;  /* 0x00000008ff0c7424 */ /* 0x000fe200078e00ff */
[----:B------:R-:W-:-:S05]  /*19f60*/  SEL R3, R14, RZ, P3 ;  /* 0x000000ff0e037207 */ /* 0x000fca0001800000 */
[----:B------:R-:W-:-:S04]  /*19f70*/  IMAD.IADD R3, R2, 0x1, R3 ;  /* 0x0000000102037824 */ /* 0x000fc800078e0203 */
[----:B------:R-:W-:-:S07]  /*19f80*/  IMAD.MOV.U32 R13, RZ, RZ, R3 ;  /* 0x000000ffff0d7224 */ /* 0x000fce00078e0003 */
[----:B------:R-:W-:Y:S05]  /*19f90*/  WARPSYNC.COLLECTIVE R15, `(.L_x_1506) ;  /* 0x000000000f087348 */ /* 0x000fea0003c00000 */
[----:B------:R0:W1:Y:S02]  /*19fa0*/  SHFL.UP P6, R14, R13, R12, R11 ;  /* 0x0400000c0d0e7389 */ /* 0x00006400000c000b */
[----:B01----:R-:W-:Y:S01]  /*19fb0*/  ENDCOLLECTIVE ;  /* 0x000000000000791b */ /* 0x003fe20003800000 */
.L_x_1506:
[----:B------:R-:W-:Y:S01]  /*19fc0*/  IMAD.MOV.U32 R12, RZ, RZ, 0x10 ;  /* 0x00000010ff0c7424 */ /* 0x000fe200078e00ff */
[----:B------:R-:W-:-:S05]  /*19fd0*/  SEL R4, R14, RZ, P4 ;  /* 0x000000ff0e047207 */ /* 0x000fca0002000000 */
[----:B------:R-:W-:-:S04]  /*19fe0*/  IMAD.IADD R4, R3, 0x1, R4 ;  /* 0x0000000103047824 */ /* 0x000fc800078e0204 */
[----:B------:R-:W-:-:S07]  /*19ff0*/  IMAD.MOV.U32 R13, RZ, RZ, R4 ;  /* 0x000000ffff0d7224 */ /* 0x000fce00078e0004 */
[----:B------:R-:W-:Y:S05]  /*1a000*/  WARPSYNC.COLLECTIVE R15, `(.L_x_1507) ;  /* 0x000000000f087348 */ /* 0x000fea0003c00000 */
[----:B------:R0:W1:Y:S02]  /*1a010*/  SHFL.UP P6, R14, R13, R12, R11 ;  /* 0x0400000c0d0e7389 */ /* 0x00006400000c000b */
[----:B01----:R-:W-:Y:S01]  /*1a020*/  ENDCOLLECTIVE ;  /* 0x000000000000791b */ /* 0x003fe20003800000 */
.L_x_1507:
        /* <DEDUP_REMOVED lines=8> */
.L_x_1508:
[----:B------:R-:W-:Y:S05]  /*1a0b0*/  BRA `(.L_x_1509) ;  /* 0xffffffb800b87947 */ /* 0x000fea000383ffff */
.L_x_1396:
[----:B------:R-:W-:Y:S01]  /*1a0c0*/  BSSY B0, `(.L_x_1510) ;  /* 0x0000007000007945 */ /* 0x000fe20003800000 */
[----:B------:R-:W-:Y:S02]  /*1a0d0*/  IMAD.MOV.U32 R12, RZ, RZ, 0x1 ;  /* 0x00000001ff0c7424 */ /* 0x000fe400078e00ff */
[----:B------:R-:W-:Y:S02]  /*1a0e0*/  IMAD.MOV.U32 R11, RZ, RZ, RZ ;  /* 0x000000ffff0b7224 */ /* 0x000fe400078e00ff */
[----:B------:R-:W-:-:S07]  /*1a0f0*/  IMAD.MOV.U32 R15, RZ, RZ, -0x1 ;  /* 0xffffffffff0f7424 */ /* 0x000fce00078e00ff */
[----:B------:R-:W-:Y:S05]  /*1a100*/  WARPSYNC.COLLECTIVE R15, `(.L_x_1511) ;  /* 0x000000000f087348 */ /* 0x000fea0003c00000 */
[----:B------:R0:W1:Y:S02]  /*1a110*/  SHFL.UP P6, R14, R13, R12, R11 ;  /* 0x0400000c0d0e7389 */ /* 0x00006400000c000b */
[----:B01----:R-:W-:Y:S01]  /*1a120*/  ENDCOLLECTIVE ;  /* 0x000000000000791b */ /* 0x003fe20003800000 */
.L_x_1511:
[----:B------:R-:W-:Y:S05]  /*1a130*/  BSYNC B0 ;  /* 0x0000000000007941 */ /* 0x000fea0003800000 */
.L_x_1510:
        /* <DEDUP_REMOVED lines=8> */
.L_x_1512:
[----:B------:R-:W-:Y:S01]  /*1a1c0*/  IMAD.MOV.U32 R12, RZ, RZ, 0x4 ;  /* 0x00000004ff0c7424 */ /* 0x000fe200078e00ff */
[----:B------:R-:W-:-:S05]  /*1a1d0*/  SEL R2, R14, RZ, P2 ;  /* 0x000000ff0e027207 */ /* 0x000fca0001000000 */
[----:B------:R-:W-:-:S04]  /*1a1e0*/  IMAD.IADD R2, R13, 0x1, R2 ;  /* 0x000000010d027824 */ /* 0x000fc800078e0202 */
[----:B------:R-:W-:-:S07]  /*1a1f0*/  IMAD.MOV.U32 R13, RZ, RZ, R2 ;  /* 0x000000ffff0d7224 */ /* 0x000fce00078e0002 */
[----:B------:R-:W-:Y:S05]  /*1a200*/  WARPSYNC.COLLECTIVE R15, `(.L_x_1513) ;  /* 0x000000000f087348 */ /* 0x000fea0003c00000 */
[----:B------:R0:W1:Y:S02]  /*1a210*/  SHFL.UP P6, R14, R13, R12, R11 ;  /* 0x0400000c0d0e7389 */ /* 0x00006400000c000b */
[----:B01----:R-:W-:Y:S01]  /*1a220*/  ENDCOLLECTIVE ;  /* 0x000000000000791b */ /* 0x003fe20003800000 */
.L_x_1513:
[----:B------:R-:W-:Y:S01]  /*1a230*/  IMAD.MOV.U32 R12, RZ, RZ, 0x8 ;  /* 0x00000008ff0c7424 */ /* 0x000fe200078e00ff */
[----:B------:R-:W-:-:S05]  /*1a240*/  SEL R3, R14, RZ, P3 ;  /* 0x000000ff0e037207 */ /* 0x000fca0001800000 */
[----:B------:R-:W-:-:S04]  /*1a250*/  IMAD.IADD R3, R2, 0x1, R3 ;  /* 0x0000000102037824 */ /* 0x000fc800078e0203 */
[----:B------:R-:W-:-:S07]  /*1a260*/  IMAD.MOV.U32 R13, RZ, RZ, R3 ;  /* 0x000000ffff0d7224 */ /* 0x000fce00078e0003 */
[----:B------:R-:W-:Y:S05]  /*1a270*/  WARPSYNC.COLLECTIVE R15, `(.L_x_1514) ;  /* 0x000000000f087348 */ /* 0x000fea0003c00000 */
[----:B------:R0:W1:Y:S02]  /*1a280*/  SHFL.UP P6, R14, R13, R12, R11 ;  /* 0x0400000c0d0e7389 */ /* 0x00006400000c000b */
[----:B01----:R-:W-:Y:S01]  /*1a290*/  ENDCOLLECTIVE ;  /* 0x000000000000791b */ /* 0x003fe20003800000 */
.L_x_1514:
[----:B------:R-:W-:Y:S01]  /*1a2a0*/  IMAD.MOV.U32 R12, RZ, RZ, 0x10 ;  /* 0x00000010ff0c7424 */ /* 0x000fe200078e00ff */
[----:B------:R-:W-:-:S05]  /*1a2b0*/  SEL R4, R14, RZ, P4 ;  /* 0x000000ff0e047207 */ /* 0x000fca0002000000 */
[----:B------:R-:W-:-:S04]  /*1a2c0*/  IMAD.IADD R4, R3, 0x1, R4 ;  /* 0x0000000103047824 */ /* 0x000fc800078e0204 */
[----:B------:R-:W-:-:S07]  /*1a2d0*/  IMAD.MOV.U32 R13, RZ, RZ, R4 ;  /* 0x000000ffff0d7224 */ /* 0x000fce00078e0004 */
[----:B------:R-:W-:Y:S05]  /*1a2e0*/  WARPSYNC.COLLECTIVE R15, `(.L_x_1515) ;  /* 0x000000000f087348 */ /* 0x000fea0003c00000 */
[----:B------:R0:W1:Y:S02]  /*1a2f0*/  SHFL.UP P6, R14, R13, R12, R11 ;  /* 0x0400000c0d0e7389 */ /* 0x00006400000c000b */
[----:B01----:R-:W-:Y:S01]  /*1a300*/  ENDCOLLECTIVE ;  /* 0x000000000000791b */ /* 0x003fe20003800000 */
.L_x_1515:
        /* <DEDUP_REMOVED lines=8> */
.L_x_1516:
[----:B------:R-:W-:Y:S05]  /*1a390*/  BRA `(.L_x_1517) ;  /* 0xffffffb800a47947 */ /* 0x000fea000383ffff */
.L_x_1398:
[----:B------:R-:W-:Y:S01]  /*1a3a0*/  BSSY B0, `(.L_x_1518) ;  /* 0x0000006000007945 */ /* 0x000fe20003800000 */
[----:B------:R-:W-:Y:S01]  /*1a3b0*/  PLOP3.LUT P6, PT, P6, PT, PT, 0x8, 0x0 ;  /* 0x000000000000781c */ /* 0x000fe200037ce170 */
[----:B------:R-:W-:-:S12]  /*1a3c0*/  IMAD.MOV.U32 R15, RZ, RZ, -0x1 ;  /* 0xffffffffff0f7424 */ /* 0x000fd800078e00ff */
[----:B0-----:R-:W-:Y:S05]  /*1a3d0*/  WARPSYNC.COLLECTIVE R15, `(.L_x_1519) ;  /* 0x000000000f087348 */ /* 0x001fea0003c00000 */
[----:B------:R-:W-:Y:S01]  /*1a3e0*/  VOTE.ANY R14, PT, P6 ;  /* 0x00000000000e7806 */ /* 0x000fe200030e0100 */
[----:B0-----:R-:W-:Y:S06]  /*1a3f0*/  ENDCOLLECTIVE ;  /* 0x000000000000791b */ /* 0x001fec0003800000 */
.L_x_1519:
[----:B------:R-:W-:Y:S05]  /*1a400*/  BSYNC B0 ;  /* 0x0000000000007941 */ /* 0x000fea0003800000 */
.L_x_1518:
[----:B------:R-:W-:Y:S02]  /*1a410*/  IMAD.MOV.U32 R3, RZ, RZ, R14 ;  /* 0x000000ffff037224 */ /* 0x000fe400078e000e */
[----:B------:R-:W-:Y:S02]  /*1a420*/  IMAD.MOV.U32 R13, RZ, RZ, R17 ;  /* 0x000000ffff0d7224 */ /* 0x000fe400078e0011 */
[----:B------:R0:W1:Y:S01]  /*1a430*/  POPC R12, R3 ;  /* 0x00000003000c7309 */ /* 0x0000620000000000 */
[----:B------:R-:W-:Y:S02]  /*1a440*/  IMAD.MOV.U32 R11, RZ, RZ, 0x1f ;  /* 0x0000001fff0b7424 */ /* 0x000fe400078e00ff */
[----:B------:R-:W-:-:S07]  /*1a450*/  IMAD.MOV.U32 R15, RZ, RZ, -0x1 ;  /* 0xffffffffff0f7424 */ /* 0x000fce00078e00ff */
[----:B01----:R-:W-:Y:S05]  /*1a460*/  WARPSYNC.COLLECTIVE R15, `(.L_x_1520) ;  /* 0x000000000f087348 */ /* 0x003fea0003c00000 */
[----:B-1----:R1:W2:Y:S02]  /*1a470*/  SHFL.IDX P6, R14, R13, R12, R11 ;  /* 0x0000000c0d0e7389 */ /* 0x0022a400000c000b */
[----:B012---:R-:W-:Y:S01]  /*1a480*/  ENDCOLLECTIVE ;  /* 0x000000000000791b */ /* 0x007fe20003800000 */
.L_x_1520:
[----:B------:R-:W-:Y:S02]  /*1a490*/  IMAD.IADD R19, R12, 0x1, R19 ;  /* 0x000000010c137824 */ /* 0x000fe400078e0213 */
[----:B------:R-:W-:Y:S02]  /*1a4a0*/  IMAD.MOV.U32 R13, RZ, RZ, R8 ;  /* 0x000000ffff0d7224 */ /* 0x000fe400078e0008 */
[----:B------:R-:W-:-:S07]  /*1a4b0*/  IMAD.MOV.U32 R17, RZ, RZ, R14 ;  /* 0x000000ffff117224 */ /* 0x000fce00078e000e */
[----:B------:R-:W-:Y:S05]  /*1a4c0*/  WARPSYNC.COLLECTIVE R15, `(.L_x_1521) ;  /* 0x000000000f087348 */ /* 0x000fea0003c00000 */
[----:B------:R0:W1:Y:S02]  /*1a4d0*/  SHFL.IDX P6, R14, R13, R12, R11 ;  /* 0x0000000c0d0e7389 */ /* 0x00006400000c000b */
[----:B01----:R-:W-:Y:S01]  /*1a4e0*/  ENDCOLLECTIVE ;  /* 0x000000000000791b */ /* 0x003fe20003800000 */
.L_x_1521:
[----:B------:R-:W-:Y:S01]  /*1a4f0*/  IMAD.MOV.U32 R8, RZ, RZ, R14 ;  /* 0x000000ffff087224 */ /* 0x000fe200078e000e */
[----:B------:R-:W-:Y:S06]  /*1a500*/  BRA `(.L_x_1522) ;  /* 0xffffffb800887947 */ /* 0x000fec000383ffff */
.L_x_1400:
[----:B------:R-:W-:Y:S01]  /*1a510*/  BSSY B0, `(.L_x_1523) ;  /* 0x0000007000007945 */ /* 0x000fe20003800000 */
[----:B------:R-:W-:Y:S02]  /*1a520*/  IMAD.MOV.U32 R13, RZ, RZ, R2 ;  /* 0x000000ffff0d7224 */ /* 0x000fe400078e0002 */
[----:B------:R-:W-:Y:S02]  /*1a530*/  IMAD.MOV.U32 R11, RZ, RZ, 0x1f ;  /* 0x0000001fff0b7424 */ /* 0x000fe400078e00ff */
[----:B------:R-:W-:-:S07]  /*1a540*/  IMAD.MOV.U32 R15, RZ, RZ, -0x1 ;  /* 0xffffffffff0f7424 */ /* 0x000fce00078e00ff */
[----:B0-23--:R-:W-:Y:S05]  /*1a550*/  WARPSYNC.COLLECTIVE R15, `(.L_x_1524) ;  /* 0x000000000f087348 */ /* 0x00dfea0003c00000 */
[----:B------:R1:W4:Y:S02]  /*1a560*/  SHFL.IDX P6, R14, R13, R12, R11 ;  /* 0x0000000c0d0e7389 */ /* 0x00032400000c000b */
[----:B01234-:R-:W-:Y:S01]  /*1a570*/  ENDCOLLECTIVE ;  /* 0x000000000000791b */ /* 0x01ffe20003800000 */
.L_x_1524:
[----:B------:R-:W-:Y:S05]  /*1a580*/  BSYNC B0 ;  /* 0x0000000000007941 */ /* 0x000fea0003800000 */
.L_x_1523:
[----:B------:R-:W-:Y:S01]  /*1a590*/  IMAD.MOV.U32 R6, RZ, RZ, R14 ;  /* 0x000000ffff067224 */ /* 0x000fe200078e000e */
[----:B------:R-:W-:Y:S06]  /*1a5a0*/  BRA `(.L_x_1399) ;  /* 0xffffffb800787947 */ /* 0x000fec000383ffff */
.L_x_1406:
[----:B0-----:R0:W1:Y:S02]  /*1a5b0*/  SYNCS.PHASECHK.TRANS64.TRYWAIT P0, [R7+URZ+0x2a820], R0 ;  /* 0x02a82000070075a7 */ /* 0x001064000800017f */
[----:B-1----:R-:W-:Y:S05]  /*1a5c0*/  @!P0 NANOSLEEP.SYNCS 0x989680 ;  /* 0x009896800000895d */ /* 0x002fea0003900000 */
[----:B------:R-:W1:Y:S02]  /*1a5d0*/  @!P0 SYNCS.PHASECHK.TRANS64 P0, [R7+URZ+0x2a820], R0 ;  /* 0x02a82000070085a7 */ /* 0x000e64000800007f */
[----:B-1----:R-:W-:Y:S05]  /*1a5e0*/  @!P0 BRA `(.L_x_1406) ;  /* 0xfffffffc00f08947 */ /* 0x002fea000383ffff */
[----:B------:R-:W-:Y:S05]  /*1a5f0*/  BRA `(.L_x_1525) ;  /* 0xffffffc000d07947 */ /* 0x000fea000383ffff */
.L_x_1407:
        /* <DEDUP_REMOVED lines=8> */
[----:B0-2---:R-:W-:Y:S05]  /*1a680*/  WARPSYNC.COLLECTIVE R15, `(.L_x_1527) ;  /* 0x000000000f087348 */ /* 0x005fea0003c00000 */
[----:B------:R1:W3:Y:S02]  /*1a690*/  SHFL.IDX P6, R14, R13, R12, R11 ;  /* 0x0000000c0d0e7389 */ /* 0x0002e400000c000b */
[----:B0123--:R-:W-:Y:S01]  /*1a6a0*/  ENDCOLLECTIVE ;  /* 0x000000000000791b */ /* 0x00ffe20003800000 */
.L_x_1527:
[----:B------:R-:W-:Y:S05]  /*1a6b0*/  BSYNC B0 ;  /* 0x0000000000007941 */ /* 0x000fea0003800000 */
.L_x_1526:
[----:B------:R-:W-:Y:S05]  /*1a6c0*/  BRA `(.L_x_1528) ;  /* 0xffffffc000b87947 */ /* 0x000fea000383ffff */
.L_x_1410:
[----:B------:R-:W-:Y:S01]  /*1a6d0*/  BSSY B1, `(.L_x_1529) ;  /* 0x0000006000017945 */ /* 0x000fe20003800000 */
[----:B------:R-:W-:-:S07]  /*1a6e0*/  IMAD.MOV.U32 R15, RZ, RZ, -0x1 ;  /* 0xffffffffff0f7424 */ /* 0x000fce00078e00ff */
[----:B0-2---:R-:W-:Y:S05]  /*1a6f0*/  WARPSYNC.COLLECTIVE R15, `(.L_x_1530) ;  /* 0x000000000f0c7348 */ /* 0x005fea0003c00000 */
[----:B------:R-:W-:Y:S02]  /*1a700*/  ELECT P6, UR62, PT ;  /* 0x00000000003e782f */ /* 0x000fe400038c0000 */
[----:B------:R-:W-:Y:S01]  /*1a710*/  MOV R14, UR62 ;  /* 0x0000003e000e7c02 */ /* 0x000fe20008000f00 */
[----:B0-2---:R-:W-:Y:S10]  /*1a720*/  ENDCOLLECTIVE ;  /* 0x000000000000791b */ /* 0x005ff40003800000 */
.L_x_1530:
[----:B------:R-:W-:Y:S05]  /*1a730*/  BSYNC B1 ;  /* 0x0000000000017941 */ /* 0x000fea0003800000 */
.L_x_1529:
[----:B------:R-:W-:Y:S05]  /*1a740*/  BRA `(.L_x_1531) ;  /* 0xffffffc000b07947 */ /* 0x000fea000383ffff */
.L_x_1412:
[----:B0-----:R0:W1:Y:S02]  /*1a750*/  SYNCS.PHASECHK.TRANS64.TRYWAIT P1, [R5+URZ+0x2a840], R0 ;  /* 0x02a84000050075a7 */ /* 0x001064000802017f */
[----:B-1----:R-:W-:Y:S05]  /*1a760*/  @!P1 NANOSLEEP.SYNCS 0x989680 ;  /* 0x009896800000995d */ /* 0x002fea0003900000 */
[----:B------:R-:W1:Y:S02]  /*1a770*/  @!P1 SYNCS.PHASECHK.TRANS64 P1, [R5+URZ+0x2a840], R0 ;  /* 0x02a84000050095a7 */ /* 0x000e64000802007f */
[----:B-1----:R-:W-:Y:S05]  /*1a780*/  @!P1 BRA `(.L_x_1412) ;  /* 0xfffffffc00f09947 */ /* 0x002fea000383ffff */
[----:B------:R-:W-:Y:S05]  /*1a790*/  BRA `(.L_x_1532) ;  /* 0xffffffc000d87947 */ /* 0x000fea000383ffff */
.L_x_1414:
[----:B-1----:R1:W3:Y:S02]  /*1a7a0*/  SYNCS.PHASECHK.TRANS64.TRYWAIT P1, [R3+URZ+0x2a840], R2 ;  /* 0x02a84002030075a7 */ /* 0x0022e4000802017f */
[----:B---3--:R-:W-:Y:S05]  /*1a7b0*/  @!P1 NANOSLEEP.SYNCS 0x989680 ;  /* 0x009896800000995d */ /* 0x008fea0003900000 */
[----:B------:R-:W3:Y:S02]  /*1a7c0*/  @!P1 SYNCS.PHASECHK.TRANS64 P1, [R3+URZ+0x2a840], R2 ;  /* 0x02a84002030095a7 */ /* 0x000ee4000802007f */
[----:B---3--:R-:W-:Y:S05]  /*1a7d0*/  @!P1 BRA `(.L_x_1414) ;  /* 0xfffffffc00f09947 */ /* 0x008fea000383ffff */
[----:B------:R-:W-:Y:S05]  /*1a7e0*/  BRA `(.L_x_1533) ;  /* 0xffffffc000e47947 */ /* 0x000fea000383ffff */
.L_x_1416:
[----:B---3--:R3:W4:Y:S02]  /*1a7f0*/  SYNCS.PHASECHK.TRANS64.TRYWAIT P1, [R5+URZ+0x2a860], R0 ;  /* 0x02a86000050075a7 */ /* 0x008724000802017f */
[----:B----4-:R-:W-:Y:S05]  /*1a800*/  @!P1 NANOSLEEP.SYNCS 0x989680 ;  /* 0x009896800000995d */ /* 0x010fea0003900000 */
[----:B------:R-:W4:Y:S02]  /*1a810*/  @!P1 SYNCS.PHASECHK.TRANS64 P1, [R5+URZ+0x2a860], R0 ;  /* 0x02a86000050095a7 */ /* 0x000f24000802007f */
[----:B----4-:R-:W-:Y:S05]  /*1a820*/  @!P1 BRA `(.L_x_1416) ;  /* 0xfffffffc00f09947 */ /* 0x010fea000383ffff */
[----:B------:R-:W-:Y:S05]  /*1a830*/  BRA `(.L_x_1534) ;  /* 0xffffffc000e07947 */ /* 0x000fea000383ffff */
.L_x_1535:
        /* <DEDUP_REMOVED lines=12> */
.L_x_15635:


//--------------------- .text._ZN7cutlass13device_kernelIN5flash11enable_sm90INS1_16FlashAttnFwdSm90INS1_25CollectiveMainloopFwdSm90ILi2EN4cute5tupleIJNS5_1CILi1EEES8_S8_EEENS6_IJNS7_ILi128EEENS7_ILi96EEENS7_ILi192EEEEEELi128ENS_10bfloat16_tEfNS_4arch4Sm90ELb0ELb1ELb0ELb1ELb1ELb1ELb0ELb1ELb1ELb1ELb1ELb0EEENS1_21CollectiveEpilogueFwdINS6_IJSA_SA_SB_EEES9_SE_SG_Li256ELb1ELb1ELb1ELb0EEENS1_36VarlenDynamicPersistentTileSchedulerILi128ELi96ELi256ELi128ELb1ELb1ELb1ELb1ELb0ELb1EEEEEEEEEvNT_6ParamsE --------------------------
	.section	.text._ZN7cutlass13device_kernelIN5flash11enable_sm90INS1_16FlashAttnFwdSm90INS1_25CollectiveMainloopFwdSm90ILi2EN4cute5tupleIJNS5_1CILi1EEES8_S8_EEENS6_IJNS7_ILi128EEENS7_ILi96EEENS7_ILi192EEEEEELi128ENS_10bfloat16_tEfNS_4arch4Sm90ELb0ELb1ELb0ELb1ELb1ELb1ELb0ELb1ELb1ELb1ELb1ELb0EEENS1_21CollectiveEpilogueFwdINS6_IJSA_SA_SB_EEES9_SE_SG_Li256ELb1ELb1ELb1ELb0EEENS1_36VarlenDynamicPersistentTileSchedulerILi128ELi96ELi256ELi128ELb1ELb1ELb1ELb1ELb0ELb1EEEEEEEEEvNT_6ParamsE,"ax",@progbits
	.align	128
.text._ZN7cutlass13device_kernelIN5flash11enable_sm90INS1_16FlashAttnFwdSm90INS1_25CollectiveMainloopFwdSm90ILi2EN4cute5tupleIJNS5_1CILi1EEES8_S8_EEENS6_IJNS7_ILi128EEENS7_ILi96EEENS7_ILi192EEEEEELi128ENS_10bfloat16_tEfNS_4arch4Sm90ELb0ELb1ELb0ELb1ELb1ELb1ELb0ELb1ELb1ELb1ELb1ELb0EEENS1_21CollectiveEpilogueFwdINS6_IJSA_SA_SB_EEES9_SE_SG_Li256ELb1ELb1ELb1ELb0EEENS1_36VarlenDynamicPersistentTileSchedulerILi128ELi96ELi256ELi128ELb1ELb1ELb1ELb1ELb0ELb1EEEEEEEEEvNT_6ParamsE:
        .type           _ZN7cutlass13device_kernelIN5flash11enable_sm90INS1_16FlashAttnFwdSm90INS1_25CollectiveMainloopFwdSm90ILi2EN4cute5tupleIJNS5_1CILi1EEES8_S8_EEENS6_IJNS7_ILi128EEENS7_ILi96EEENS7_ILi192EEEEEELi128ENS_10bfloat16_tEfNS_4arch4Sm90ELb0ELb1ELb0ELb1ELb1ELb1ELb0ELb1ELb1ELb1ELb1ELb0EEENS1_21CollectiveEpilogueFwdINS6_IJSA_SA_SB_EEES9_SE_SG_Li256ELb1ELb1ELb1ELb0EEENS1_36VarlenDynamicPersistentTileSchedulerILi128ELi96ELi256ELi128ELb1ELb1ELb1ELb1ELb0ELb1EEEEEEEEEvNT_6ParamsE,@function
        .size           _ZN7cutlass13device_kernelIN5flash11enable_sm90INS1_16FlashAttnFwdSm90INS1_25CollectiveMainloopFwdSm90ILi2EN4cute5tupleIJNS5_1CILi1EEES8_S8_EEENS6_IJNS7_ILi128EEENS7_ILi96EEENS7_ILi192EEEEEELi128ENS_10bfloat16_tEfNS_4arch4Sm90ELb0ELb1ELb0ELb1ELb1ELb1ELb0ELb1ELb1ELb1ELb1ELb0EEENS1_21CollectiveEpilogueFwdINS6_IJSA_SA_SB_EEES9_SE_SG_Li256ELb1ELb1ELb1ELb0EEENS1_36VarlenDynamicPersistentTileSchedulerILi128ELi96ELi256ELi128ELb1ELb1ELb1ELb1ELb0ELb1EEEEEEEEEvNT_6ParamsE,(.L_x_15636 - _ZN7cutlass13device_kernelIN5flash11enable_sm90INS1_16FlashAttnFwdSm90INS1_25CollectiveMainloopFwdSm90ILi2EN4cute5tupleIJNS5_1CILi1EEES8_S8_EEENS6_IJNS7_ILi128EEENS7_ILi96EEENS7_ILi192EEEEEELi128ENS_10bfloat16_tEfNS_4arch4Sm90ELb0ELb1ELb0ELb1ELb1ELb1ELb0ELb1ELb1ELb1ELb1ELb0EEENS1_21CollectiveEpilogueFwdINS6_IJSA_SA_SB_EEES9_SE_SG_Li256ELb1ELb1ELb1ELb0EEENS1_36VarlenDynamicPersistentTileSchedulerILi128ELi96ELi256ELi128ELb1ELb1ELb1ELb1ELb0ELb1EEEEEEEEEvNT_6ParamsE)
        .other          _ZN7cutlass13device_kernelIN5flash11enable_sm90INS1_16FlashAttnFwdSm90INS1_25CollectiveMainloopFwdSm90ILi2EN4cute5tupleIJNS5_1CILi1EEES8_S8_EEENS6_IJNS7_ILi128EEENS7_ILi96EEENS7_ILi192EEEEEELi128ENS_10bfloat16_tEfNS_4arch4Sm90ELb0ELb1ELb0ELb1ELb1ELb1ELb0ELb1ELb1ELb1ELb1ELb0EEENS1_21CollectiveEpilogueFwdINS6_IJSA_SA_SB_EEES9_SE_SG_Li256ELb1ELb1ELb1ELb0EEENS1_36VarlenDynamicPersistentTileSchedulerILi128ELi96ELi256ELi128ELb1ELb1ELb1ELb1ELb0ELb1EEEEEEEEEvNT_6ParamsE,@"STO_CUDA_ENTRY STV_DEFAULT"
_ZN7cutlass13device_kernelIN5flash11enable_sm90INS1_16FlashAttnFwdSm90INS1_25CollectiveMainloopFwdSm90ILi2EN4cute5tupleIJNS5_1CILi1EEES8_S8_EEENS6_IJNS7_ILi128EEENS7_ILi96EEENS7_ILi192EEEEEELi128ENS_10bfloat16_tEfNS_4arch4Sm90ELb0ELb1ELb0ELb1ELb1ELb1ELb0ELb1ELb1ELb1ELb1ELb0EEENS1_21CollectiveEpilogueFwdINS6_IJSA_SA_SB_EEES9_SE_SG_Li256ELb1ELb1ELb1ELb0EEENS1_36VarlenDynamicPersistentTileSchedulerILi128ELi96ELi256ELi128ELb1ELb1ELb1ELb1ELb0ELb1EEEEEEEEEvNT_6ParamsE:
        /* <DEDUP_REMOVED lines=18> */
.L_x_1537:
[----:B------:R-:W-:Y:S05]  /*0120*/  BSYNC B0 ;  /* 0x0000000000007941 */ /* 0x000fea0003800000 */
.L_x_1536:
        /* <DEDUP_REMOVED lines=41> */
.L_x_1538:
        /* <DEDUP_REMOVED lines=22> */
.L_x_1539:
        /* <DEDUP_REMOVED lines=18> */
.L_x_1540:
        /* <DEDUP_REMOVED lines=22> */
.L_x_1541:
        /* <DEDUP_REMOVED lines=22> */
.L_x_1542:
[----:B0-----:R-:W-:Y:S01]  /*0900*/  UMOV UR4, 0x1 ;  /* 0x0000000100047882 */ /* 0x001fe20000000000 */
[----:B------:R-:W-:Y:S01]  /*0910*/  PLOP3.LUT P0, PT, PT, PT, UP0, 0x80, 0x0 ;  /* 0x000000000000781c */ /* 0x000fe20003f0f008 */
[----:B------:R-:W-:Y:S01]  /*0920*/  USEL UR4, UR4, 0x2, !UP0 ;  /* 0x0000000204047887 */ /* 0x000fe2000c000000 */
[----:B------:R-:W-:Y:S01]  /*0930*/  NOP ;  /* 0x0000000000007918 */ /* 0x000fe20000000000 */
[----:B------:R-:W-:Y:S01]  /*0940*/  ULDC.64 UR60, c[0x0][0x208] ;  /* 0x00008200003c7ab9 */ /* 0x000fe20000000a00 */
[----:B------:R-:W-:Y:S03]  /*0950*/  BSSY B9, `(.L_x_1543) ;  /* 0x0002a58000097945 */ /* 0x000fe60003800000 */
[----:B------:R-:W-:-:S05]  /*0960*/  IMAD.U32 R3, RZ, RZ, UR4 ;  /* 0x00000004ff037e24 */ /* 0x000fca000f8e00ff */
[----:B------:R0:W-:Y:S01]  /*0970*/  STL [R1+0x58], R3 ;  /* 0x0000580301007387 */ /* 0x0001e20000100800 */
[----:B-12-4-:R-:W-:Y:S06]  /*0980*/  BAR.SYNC.DEFER_BLOCKING 0x0 ;  /* 0x0000000000007b1d */ /* 0x016fec0000010000 */
[----:B------:R-:W-:Y:S05]  /*0990*/  @!P0 BRA `(.L_x_1544) ;  /* 0x00000224002c8947 */ /* 0x000fea0003800000 */
.L_x_1545:
[----:B------:R-:W-:-:S08]  /*09a0*/  NOP ;  /* 0x0000000000007918 */ /* 0x000fd00000000000 */
[----:B------:R-:W1:Y:S02]  /*09b0*/  USETMAXREG.TRY_ALLOC.CTAPOOL UP0, 0xe8 ;  /* 0x000000e8000079c8 */ /* 0x000e640008000600 */
[----:B-1----:R-:W-:-:S13]  /*09c0*/  PLOP3.LUT P0, PT, PT, PT, UP0, 0x80, 0x0 ;  /* 0x000000000000781c */ /* 0x002fda0003f0f008 */
[----:B------:R-:W-:Y:S05]  /*09d0*/  @!P0 BRA `(.L_x_1545) ;  /* 0xfffffffc00f08947 */ /* 0x000fea000383ffff */
[----:B------:R-:W1:Y:S08]  /*09e0*/  S2UR UR4, SR_CgaCtaId ;  /* 0x00000000000479c3 */ /* 0x000e700000008800 */
[----:B------:R-:W-:Y:S06]  /*09f0*/  BAR.ARV 0x8, 0x180 ;  /* 0x0206000000007b1d */ /* 0x000fec0000002000 */
[----:B0-----:R-:W-:-:S02]  /*0a00*/  MOV R3, 0x400 ;  /* 0x0000040000037802 */ /* 0x001fc40000000f00 */
[----:B------:R-:W-:Y:S01]  /*0a10*/  BAR.SYNC.DEFER_BLOCKING 0x5, 0x180 ;  /* 0x0146000000007b1d */ /* 0x000fe20000010000 */
[----:B-1----:R-:W-:-:S05]  /*0a20*/  IMAD.U32 R172, RZ, RZ, UR4 ;  /* 0x00000004ffac7e24 */ /* 0x002fca000f8e00ff */
[----:B------:R-:W-:Y:S01]  /*0a30*/  ULDC UR4, c[0x0][0xc3c] ;  /* 0x00030f0000047ab9 */ /* 0x000fe20000000800 */
[----:B------:R-:W-:-:S05]  /*0a40*/  LEA R2, R172, R3, 0x18 ;  /* 0x00000003ac027211 */ /* 0x000fca00078ec0ff */
[----:B------:R-:W0:Y:S01]  /*0a50*/  LDS.128 R28, [R2+0x2a8d0] ;  /* 0x02a8d000021c7984 */ /* 0x000e220000000c00 */
[----:B------:R-:W-:Y:S06]  /*0a60*/  BAR.ARV 0x4, 0x180 ;  /* 0x0106000000007b1d */ /* 0x000fec0000002000 */
[----:B0-----:R-:W-:-:S13]  /*0a70*/  ISETP.GE.AND P0, PT, R31, UR4, PT ;  /* 0x000000041f007c0c */ /* 0x001fda000bf06270 */
[----:B------:R-:W-:Y:S05]  /*0a80*/  @P0 BRA `(.L_x_1546) ;  /* 0x000002a400100947 */ /* 0x000fea0003800000 */
[----:B------:R-:W2:Y:S01]  /*0a90*/  LDL R4, [R1+0x58] ;  /* 0x0000580001047983 */ /* 0x000ea20000100800 */
[----:B------:R-:W-:Y:S01]  /*0aa0*/  VIADD R0, R0, 0xffffff80 ;  /* 0xffffff8000007836 */ /* 0x000fe20000000000 */
[----:B------:R-:W-:Y:S01]  /*0ab0*/  R2UR UR4, R2 ;  /* 0x00000000020472ca */ /* 0x000fe200000e0000 */
[----:B------:R-:W-:Y:S02]  /*0ac0*/  IMAD.MOV.U32 R209, RZ, RZ, RZ ;  /* 0x000000ffffd17224 */ /* 0x000fe400078e00ff */
[----:B------:R-:W-:Y:S01]  /*0ad0*/  IMAD.MOV.U32 R17, RZ, RZ, RZ ;  /* 0x000000ffff117224 */ /* 0x000fe200078e00ff */
[----:B------:R-:W-:Y:S01]  /*0ae0*/  SHF.R.S32.HI R3, RZ, 0x1f, R0 ;  /* 0x0000001fff037819 */ /* 0x000fe20000011400 */
[----:B------:R-:W-:Y:S02]  /*0af0*/  IMAD.MOV.U32 R175, RZ, RZ, RZ ;  /* 0x000000ffffaf7224 */ /* 0x000fe400078e00ff */
[----:B------:R-:W-:Y:S01]  /*0b00*/  IMAD.MOV.U32 R164, RZ, RZ, RZ ;  /* 0x000000ffffa47224 */ /* 0x000fe200078e00ff */
[CC--:B------:R-:W-:Y:S01]  /*0b10*/  LEA.HI R5, R3.reuse, R0.reuse, RZ, 0x4 ;  /* 0x0000000003057211 */ /* 0x0c0fe200078f20ff */
[----:B------:R-:W-:Y:S01]  /*0b20*/  IMAD.MOV.U32 R23, RZ, RZ, RZ ;  /* 0x000000ffff177224 */ /* 0x000fe200078e00ff */
[----:B------:R-:W-:-:S02]  /*0b30*/  LEA.HI R226, R3, R0, RZ, 0x3 ;  /* 0x0000000003e27211 */ /* 0x000fc400078f18ff */
[----:B------:R-:W-:Y:S01]  /*0b40*/  SHF.R.S32.HI R6, RZ, 0x4, R5 ;  /* 0x00000004ff067819 */ /* 0x000fe20000011405 */
[----:B------:R-:W-:Y:S01]  /*0b50*/  UIADD3 UR4, UR4, 0xc400, URZ ;  /* 0x0000c40004047890 */ /* 0x000fe2000fffe03f */
[----:B------:R-:W-:Y:S02]  /*0b60*/  LOP3.LUT R11, R226, 0xfffffff8, RZ, 0xc0, !PT ;  /* 0xfffffff8e20b7812 */ /* 0x000fe400078ec0ff */
[C---:B------:R-:W-:Y:S02]  /*0b70*/  LEA.HI R7, R5.reuse, R6, RZ, 0x1 ;  /* 0x0000000605077211 */ /* 0x040fe400078f08ff */
[----:B------:R-:W-:Y:S01]  /*0b80*/  LOP3.LUT R5, R5, 0x3fffff0, RZ, 0xc0, !PT ;  /* 0x03fffff005057812 */ /* 0x000fe200078ec0ff */
[C---:B------:R-:W-:Y:S01]  /*0b90*/  IMAD.IADD R206, R0.reuse, 0x1, -R11 ;  /* 0x0000000100ce7824 */ /* 0x040fe200078e0a0b */
[----:B------:R-:W-:Y:S02]  /*0ba0*/  LOP3.LUT R7, R7, 0x1ffffffe, RZ, 0xc0, !PT ;  /* 0x1ffffffe07077812 */ /* 0x000fe400078ec0ff */
[----:B------:R-:W-:Y:S01]  /*0bb0*/  SHF.R.S32.HI R226, RZ, 0x3, R226 ;  /* 0x00000003ffe27819 */ /* 0x000fe200000114e2 */
[----:B------:R-:W-:-:S02]  /*0bc0*/  IMAD.IADD R5, R0, 0x1, -R5 ;  /* 0x0000000100057824 */ /* 0x000fc400078e0a05 */
[----:B------:R-:W-:Y:S01]  /*0bd0*/  IMAD.IADD R7, R6, 0x1, -R7 ;  /* 0x0000000106077824 */ /* 0x000fe200078e0a07 */
[----:B------:R-:W-:Y:S01]  /*0be0*/  LEA.HI R6, R3, R0, RZ, 0x5 ;  /* 0x0000000003067211 */ /* 0x000fe200078f28ff */
[----:B------:R-:W-:-:S03]  /*0bf0*/  IMAD.SHL.U32 R204, R206, 0x8, RZ ;  /* 0x00000008cecc7824 */ /* 0x000fc600078e00ff */
[----:B------:R-:W-:Y:S01]  /*0c00*/  SHF.R.S32.HI R6, RZ, 0x5, R6 ;  /* 0x00000005ff067819 */ /* 0x000fe20000011406 */
[----:B------:R-:W-:-:S04]  /*0c10*/  VIADD R205, R204, 0x40 ;  /* 0x00000040cccd7836 */ /* 0x000fc80000000000 */
[----:B------:R-:W-:Y:S01]  /*0c20*/  IMAD.SHL.U32 R187, R6, 0x200, RZ ;  /* 0x0000020006bb7824 */ /* 0x000fe200078e00ff */
[----:B--2---:R-:W-:Y:S02]  /*0c30*/  R2UR UR5, R4 ;  /* 0x00000000040572ca */ /* 0x004fe400000e0000 */
[----:B------:R-:W-:-:S04]  /*0c40*/  LEA.HI R4, R3, R0, RZ, 0x7 ;  /* 0x0000000003047211 */ /* 0x000fc800078f38ff */
[----:B------:R-:W-:Y:S02]  /*0c50*/  LOP3.LUT R229, R4, 0xffffff80, RZ, 0xc0, !PT ;  /* 0xffffff8004e57812 */ /* 0x000fe400078ec0ff */
[----:B------:R-:W-:-:S03]  /*0c60*/  SHF.R.S32.HI R14, RZ, 0x7, R4 ;  /* 0x00000007ff0e7819 */ /* 0x000fc60000011404 */
[----:B------:R-:W-:Y:S01]  /*0c70*/  IMAD.IADD R229, R0, 0x1, -R229 ;  /* 0x0000000100e57824 */ /* 0x000fe200078e0ae5 */
[----:B------:R-:W-:Y:S01]  /*0c80*/  LEA.HI R4, R4, R14, RZ, 0x1 ;  /* 0x0000000e04047211 */ /* 0x000fe200078f08ff */
[----:B------:R-:W-:Y:S01]  /*0c90*/  ULOP3.LUT UR5, UR5, 0x1, URZ, 0xfc, !UPT ;  /* 0x0000000105057892 */ /* 0x000fe2000f8efc3f */
[----:B------:R0:W-:Y:S02]  /*0ca0*/  STL [R1+0x4c], R14 ;  /* 0x00004c0e01007387 */ /* 0x0001e40000100800 */
[----:B------:R-:W-:Y:S02]  /*0cb0*/  SHF.R.S32.HI R8, RZ, 0x1f, R229 ;  /* 0x0000001fff087819 */ /* 0x000fe400000114e5 */
[----:B------:R-:W-:Y:S02]  /*0cc0*/  LOP3.LUT R4, R4, 0x3fffffe, RZ, 0xc0, !PT ;  /* 0x03fffffe04047812 */ /* 0x000fe400078ec0ff */
[CC--:B------:R-:W-:Y:S02]  /*0cd0*/  LEA.HI R10, R8.reuse, R229.reuse, RZ, 0x2 ;  /* 0x000000e5080a7211 */ /* 0x0c0fe400078f10ff */
[----:B------:R-:W-:Y:S01]  /*0ce0*/  LEA.HI R8, R8, R229, RZ, 0x5 ;  /* 0x000000e508087211 */ /* 0x000fe200078f28ff */
[----:B------:R-:W-:Y:S01]  /*0cf0*/  IMAD.IADD R4, R14, 0x1, -R4 ;  /* 0x000000010e047824 */ /* 0x000fe200078e0a04 */
[----:B------:R-:W-:-:S02]  /*0d00*/  SHF.R.S32.HI R9, RZ, 0x2, R10 ;  /* 0x00000002ff097819 */ /* 0x000fc4000001140a */
[----:B------:R-:W-:Y:S02]  /*0d10*/  SHF.R.S32.HI R12, RZ, 0x1f, R10 ;  /* 0x0000001fff0c7819 */ /* 0x000fe4000001140a */
[----:B------:R-:W-:Y:S02]  /*0d20*/  SHF.R.S32.HI R8, RZ, 0x5, R8 ;  /* 0x00000005ff087819 */ /* 0x000fe40000011408 */
[----:B------:R-:W-:Y:S02]  /*0d30*/  LEA.HI R12, R12, R9, RZ, 0x3 ;  /* 0x000000090c0c7211 */ /* 0x000fe400078f18ff */
[----:B------:R-:W-:Y:S02]  /*0d40*/  LOP3.LUT R10, R10, 0x7ffffffc, RZ, 0xc0, !PT ;  /* 0x7ffffffc0a0a7812 */ /* 0x000fe400078ec0ff */
[----:B------:R-:W-:Y:S02]  /*0d50*/  LOP3.LUT R12, R12, 0xfffffff8, RZ, 0xc0, !PT ;  /* 0xfffffff80c0c7812 */ /* 0x000fe400078ec0ff */
[----:B0-----:R-:W-:Y:S01]  /*0d60*/  SHF.R.S32.HI R14, RZ, 0x1f, R205 ;  /* 0x0000001fff0e7819 */ /* 0x001fe200000114cd */
[----:B------:R-:W-:-:S02]  /*0d70*/  IMAD.IADD R10, R229, 0x1, -R10 ;  /* 0x00000001e50a7824 */ /* 0x000fc400078e0a0a */
[----:B------:R-:W-:Y:S02]  /*0d80*/  IMAD.IADD R9, R9, 0x1, -R12 ;  /* 0x0000000109097824 */ /* 0x000fe400078e0a0c */
[----:B------:R-:W-:Y:S02]  /*0d90*/  IMAD.SHL.U32 R182, R10, 0x2, RZ ;  /* 0x000000020ab67824 */ /* 0x000fe400078e00ff */
[----:B------:R-:W-:Y:S01]  /*0da0*/  IMAD R13, R8, 0x10, R9 ;  /* 0x00000010080d7824 */ /* 0x000fe200078e0209 */
[----:B------:R-:W-:Y:S01]  /*0db0*/  LEA.HI R8, R3, R0, RZ, 0x2 ;  /* 0x0000000003087211 */ /* 0x000fe200078f10ff */
[----:B------:R-:W-:Y:S02]  /*0dc0*/  VIADD R223, R182, 0x20 ;  /* 0x00000020b6df7836 */ /* 0x000fe40000000000 */
[----:B------:R-:W-:Y:S01]  /*0dd0*/  IMAD R12, R4, 0x40, R13 ;  /* 0x00000040040c7824 */ /* 0x000fe200078e020d */
[----:B------:R-:W-:Y:S01]  /*0de0*/  LOP3.LUT R3, R8, 0xfffffffc, RZ, 0xc0, !PT ;  /* 0xfffffffc08037812 */ /* 0x000fe200078ec0ff */
[C---:B------:R-:W-:Y:S01]  /*0df0*/  VIADD R220, R182.reuse, 0x38 ;  /* 0x00000038b6dc7836 */ /* 0x040fe20000000000 */
[--C-:B------:R-:W-:Y:S01]  /*0e00*/  SHF.R.S32.HI R174, RZ, 0x2, R8.reuse ;  /* 0x00000002ffae7819 */ /* 0x100fe20000011408 */
[----:B------:R-:W-:Y:S01]  /*0e10*/  VIADD R217, R182, 0x50 ;  /* 0x00000050b6d97836 */ /* 0x000fe20000000000 */
[----:B------:R-:W-:Y:S01]  /*0e20*/  SHF.R.S32.HI R9, RZ, 0x1f, R8 ;  /* 0x0000001fff097819 */ /* 0x000fe20000011408 */
[----:B------:R-:W-:Y:S01]  /*0e30*/  IMAD.IADD R210, R0, 0x1, -R3 ;  /* 0x0000000100d27824 */ /* 0x000fe200078e0a03 */
[----:B------:R-:W-:Y:S01]  /*0e40*/  STL [R1+0x50], R12 ;  /* 0x0000500c01007387 */ /* 0x000fe20000100800 */
[----:B------:R-:W-:Y:S01]  /*0e50*/  IMAD R8, R6, 0x10, R5 ;  /* 0x0000001006087824 */ /* 0x000fe200078e0205 */
[----:B------:R-:W-:Y:S01]  /*0e60*/  LEA.HI R9, R9, R174, RZ, 0x3 ;  /* 0x000000ae09097211 */ /* 0x000fe200078f18ff */
[----:B------:R-:W-:-:S02]  /*0e70*/  VIADD R5, R174, 0x40 ;  /* 0x00000040ae057836 */ /* 0x000fc40000000000 */
[----:B------:R-:W-:Y:S01]  /*0e80*/  IMAD.SHL.U32 R162, R210, 0x4, RZ ;  /* 0x00000004d2a27824 */ /* 0x000fe200078e00ff */
[----:B------:R-:W-:Y:S01]  /*0e90*/  LOP3.LUT R9, R9, 0xfffffff8, RZ, 0xc0, !PT ;  /* 0xfffffff809097812 */ /* 0x000fe200078ec0ff */
[----:B------:R-:W-:Y:S01]  /*0ea0*/  IMAD.SHL.U32 R181, R5, 0x40, RZ ;  /* 0x0000004005b57824 */ /* 0x000fe200078e00ff */
[----:B------:R-:W-:Y:S01]  /*0eb0*/  SHF.R.S32.HI R0, RZ, 0x1f, R5 ;  /* 0x0000001fff007819 */ /* 0x000fe20000011405 */
[C---:B------:R-:W-:Y:S02]  /*0ec0*/  VIADD R177, R162.reuse, 0x20 ;  /* 0x00000020a2b17836 */ /* 0x040fe40000000000 */
[----:B------:R-:W-:Y:S01]  /*0ed0*/  VIADD R176, R162, 0x40 ;  /* 0x00000040a2b07836 */ /* 0x000fe20000000000 */
[----:B------:R-:W-:Y:S01]  /*0ee0*/  LEA.HI R0, R0, R5, RZ, 0x3 ;  /* 0x0000000500007211 */ /* 0x000fe200078f18ff */
[----:B------:R-:W-:Y:S01]  /*0ef0*/  IMAD.IADD R167, R162, 0x1, R177 ;  /* 0x00000001a2a77824 */ /* 0x000fe200078e02b1 */
[----:B------:R-:W-:Y:S01]  /*0f00*/  LOP3.LUT R181, R181, 0x1c0, RZ, 0xc0, !PT ;  /* 0x000001c0b5b57812 */ /* 0x000fe200078ec0ff */
[----:B------:R-:W-:-:S02]  /*0f10*/  IMAD.IADD R228, R174, 0x1, -R9 ;  /* 0x00000001aee47824 */ /* 0x000fc400078e0a09 */
[----:B------:R-:W-:Y:S01]  /*0f20*/  IMAD.SHL.U32 R201, R0, 0x40, RZ ;  /* 0x0000004000c97824 */ /* 0x000fe200078e00ff */
[----:B------:R-:W-:Y:S01]  /*0f30*/  SHF.R.S32.HI R0, RZ, 0x1f, R167 ;  /* 0x0000001fff007819 */ /* 0x000fe200000114a7 */
[----:B------:R-:W-:Y:S01]  /*0f40*/  IMAD.IADD R168, R162, 0x1, R176 ;  /* 0x00000001a2a87824 */ /* 0x000fe200078e02b0 */
[----:B------:R-:W-:Y:S01]  /*0f50*/  SHF.R.U32.HI R13, RZ, 0x3, R181 ;  /* 0x00000003ff0d7819 */ /* 0x000fe200000116b5 */
[----:B------:R-:W-:Y:S01]  /*0f60*/  IMAD.SHL.U32 R185, R228, 0x40, RZ ;  /* 0x00000040e4b97824 */ /* 0x000fe200078e00ff */
[-C--:B------:R-:W-:Y:S01]  /*0f70*/  LEA.HI R170, R0, R167.reuse, RZ, 0x3 ;  /* 0x000000a700aa7211 */ /* 0x080fe200078f18ff */
[----:B------:R-:W-:Y:S01]  /*0f80*/  IMAD R11, R8, 0x8, R7 ;  /* 0x00000008080b7824 */ /* 0x000fe200078e0207 */
[----:B------:R-:W-:Y:S01]  /*0f90*/  SHF.R.S32.HI R3, RZ, 0x1f, R168 ;  /* 0x0000001fff037819 */ /* 0x000fe200000114a8 */
[----:B------:R-:W-:Y:S01]  /*0fa0*/  IMAD.SHL.U32 R18, R210, 0x8, RZ ;  /* 0x00000008d2127824 */ /* 0x000fe200078e00ff */
[----:B------:R-:W-:Y:S01]  /*0fb0*/  LEA.HI R0, R0, R167, RZ, 0x6 ;  /* 0x000000a700007211 */ /* 0x000fe200078f30ff */
[C---:B------:R-:W-:Y:S01]  /*0fc0*/  VIADD R214, R182.reuse, 0x68 ;  /* 0x00000068b6d67836 */ /* 0x040fe20000000000 */
[----:B------:R-:W-:Y:S01]  /*0fd0*/  LOP3.LUT R185, R185, 0x1c0, RZ, 0xc0, !PT ;  /* 0x000001c0b9b97812 */ /* 0x000fe200078ec0ff */
[----:B------:R-:W-:Y:S01]  /*0fe0*/  VIADD R224, R182, 0x18 ;  /* 0x00000018b6e07836 */ /* 0x000fe20000000000 */
[CC--:B------:R-:W-:Y:S01]  /*0ff0*/  LEA.HI R5, R3.reuse, R168.reuse, RZ, 0x6 ;  /* 0x000000a803057211 */ /* 0x0c0fe200078f30ff */
[----:B------:R-:W-:Y:S01]  /*1000*/  IMAD.SHL.U32 R0, R0, 0x80, RZ ;  /* 0x0000008000007824 */ /* 0x000fe200078e00ff */
[----:B------:R-:W-:Y:S01]  /*1010*/  LEA.HI R4, R3, R168, RZ, 0x3 ;  /* 0x000000a803047211 */ /* 0x000fe200078f18ff */
[C---:B------:R-:W-:Y:S01]  /*1020*/  VIADD R221, R182.reuse, 0x30 ;  /* 0x00000030b6dd7836 */ /* 0x040fe20000000000 */
[----:B------:R-:W-:Y:S01]  /*1030*/  SHF.R.U32.HI R186, RZ, 0x3, R185 ;  /* 0x00000003ffba7819 */ /* 0x000fe200000116b9 */
[----:B------:R-:W-:Y:S01]  /*1040*/  IMAD.SHL.U32 R6, R5, 0x80, RZ ;  /* 0x0000008005067824 */ /* 0x000fe200078e00ff */
[--C-:B------:R-:W-:Y:S01]  /*1050*/  LOP3.LUT R3, R185, 0x38, R170.reuse, 0xf8, !PT ;  /* 0x00000038b9037812 */ /* 0x100fe200078ef8aa */
[C---:B------:R-:W-:Y:S01]  /*1060*/  VIADD R218, R182.reuse, 0x48 ;  /* 0x00000048b6da7836 */ /* 0x040fe20000000000 */
[----:B------:R-:W-:Y:S01]  /*1070*/  LOP3.LUT R7, R181, 0x38, R170, 0xf8, !PT ;  /* 0x00000038b5077812 */ /* 0x000fe200078ef8aa */
[C---:B------:R-:W-:Y:S01]  /*1080*/  VIADD R215, R182.reuse, 0x60 ;  /* 0x00000060b6d77836 */ /* 0x040fe20000000000 */
[--C-:B------:R-:W-:Y:S01]  /*1090*/  LOP3.LUT R5, R185, 0x38, R4.reuse, 0xf8, !PT ;  /* 0x00000038b9057812 */ /* 0x100fe200078ef804 */
[C---:B------:R-:W-:Y:S01]  /*10a0*/  VIADD R212, R182.reuse, 0x78 ;  /* 0x00000078b6d47836 */ /* 0x040fe20000000000 */
[----:B------:R-:W-:Y:S01]  /*10b0*/  LOP3.LUT R201, R201, 0xfffffe00, RZ, 0xc0, !PT ;  /* 0xfffffe00c9c97812 */ /* 0x000fe200078ec0ff */
[----:B------:R-:W-:Y:S01]  /*10c0*/  VIADD R222, R182, 0x28 ;  /* 0x00000028b6de7836 */ /* 0x000fe20000000000 */
[----:B------:R-:W-:Y:S01]  /*10d0*/  LOP3.LUT R0, R0, 0xffffe000, RZ, 0xc0, !PT ;  /* 0xffffe00000007812 */ /* 0x000fe200078ec0ff */
[C---:B------:R-:W-:Y:S01]  /*10e0*/  VIADD R219, R182.reuse, 0x40 ;  /* 0x00000040b6db7836 */ /* 0x040fe20000000000 */
[-C--:B------:R-:W-:Y:S01]  /*10f0*/  LOP3.LUT R3, R3, R186.reuse, RZ, 0x3c, !PT ;  /* 0x000000ba03037212 */ /* 0x080fe200078e3cff */
[----:B------:R-:W-:Y:S01]  /*1100*/  VIADD R216, R182, 0x58 ;  /* 0x00000058b6d87836 */ /* 0x000fe20000000000 */
[-C--:B------:R-:W-:Y:S01]  /*1110*/  LOP3.LUT R8, R7, R13.reuse, RZ, 0x3c, !PT ;  /* 0x0000000d07087212 */ /* 0x080fe200078e3cff */
[C---:B------:R-:W-:Y:S01]  /*1120*/  VIADD R22, R18.reuse, 0x60 ;  /* 0x0000006012167836 */ /* 0x040fe20000000000 */
[----:B------:R-:W-:Y:S01]  /*1130*/  LOP3.LUT R7, R5, R186, RZ, 0x3c, !PT ;  /* 0x000000ba05077212 */ /* 0x000fe200078e3cff */
[C---:B------:R-:W-:Y:S01]  /*1140*/  VIADD R160, R18.reuse, 0x80 ;  /* 0x0000008012a07836 */ /* 0x040fe20000000000 */
[-C--:B------:R-:W-:Y:S01]  /*1150*/  IADD3 R5, R3, R0.reuse, R187 ;  /* 0x0000000003057210 */ /* 0x080fe20007ffe0bb */
[----:B------:R-:W-:Y:S01]  /*1160*/  VIADD R161, R18, 0xa0 ;  /* 0x000000a012a17836 */ /* 0x000fe20000000000 */
[----:B------:R-:W-:Y:S01]  /*1170*/  IADD3 R8, R8, R0, R201 ;  /* 0x0000000008087210 */ /* 0x000fe20007ffe0c9 */
[----:B------:R-:W-:Y:S01]  /*1180*/  IMAD.U32 R0, RZ, RZ, UR5 ;  /* 0x00000005ff007e24 */ /* 0x000fe2000f8e00ff */
[--C-:B------:R-:W-:Y:S01]  /*1190*/  LOP3.LUT R9, R181, 0x38, R4.reuse, 0xf8, !PT ;  /* 0x00000038b5097812 */ /* 0x100fe200078ef804 */
[----:B------:R-:W-:Y:S01]  /*11a0*/  VIADD R213, R182, 0x70 ;  /* 0x00000070b6d57836 */ /* 0x000fe20000000000 */
[----:B------:R-:W-:Y:S01]  /*11b0*/  LOP3.LUT R6, R6, 0xffffe000, RZ, 0xc0, !PT ;  /* 0xffffe00006067812 */ /* 0x000fe200078ec0ff */
[C---:B------:R-:W-:Y:S01]  /*11c0*/  VIADD R179, R162.reuse, 0x10 ;  /* 0x00000010a2b37836 */ /* 0x040fe20000000000 */
[----:B------:R0:W-:Y:S01]  /*11d0*/  STL [R1+0x30], R0 ;  /* 0x0000300001007387 */ /* 0x0001e20000100800 */
[----:B------:R-:W-:Y:S01]  /*11e0*/  LOP3.LUT R9, R9, R13, RZ, 0x3c, !PT ;  /* 0x0000000d09097212 */ /* 0x000fe200078e3cff */
[C---:B------:R-:W-:Y:S01]  /*11f0*/  VIADD R178, R162.reuse, 0x30 ;  /* 0x00000030a2b27836 */ /* 0x040fe20000000000 */
[-C--:B------:R-:W-:Y:S01]  /*1200*/  IADD3 R7, R7, R6.reuse, R187 ;  /* 0x0000000607077210 */ /* 0x080fe20007ffe0bb */
[----:B------:R-:W-:Y:S01]  /*1210*/  VIADD R180, R162, 0x50 ;  /* 0x00000050a2b47836 */ /* 0x000fe20000000000 */
[----:B------:R-:W-:Y:S01]  /*1220*/  IADD3 R9, R9, R6, R201 ;  /* 0x0000000609097210 */ /* 0x000fe20007ffe0c9 */
[----:B------:R-:W-:Y:S01]  /*1230*/  IMAD.U32 R6, RZ, RZ, UR4 ;  /* 0x00000004ff067e24 */ /* 0x000fe2000f8e00ff */
[----:B------:R-:W-:-:S02]  /*1240*/  SHF.R.S32.HI R171, RZ, 0x3, R4 ;  /* 0x00000003ffab7819 */ /* 0x000fc40000011404 */
[----:B------:R-:W-:Y:S02]  /*1250*/  SHF.R.S32.HI R4, RZ, 0x1f, R224 ;  /* 0x0000001fff047819 */ /* 0x000fe400000114e0 */
[----:B0-----:R-:W-:Y:S01]  /*1260*/  LEA.HI R0, R210, R210, RZ, 0x1 ;  /* 0x000000d2d2007211 */ /* 0x001fe200078f08ff */
[----:B------:R0:W-:Y:S01]  /*1270*/  STL [R1+0x48], R6 ;  /* 0x0000480601007387 */ /* 0x0001e20000100800 */
[----:B------:R-:W-:Y:S02]  /*1280*/  SHF.R.S32.HI R4, RZ, 0x1f, R221 ;  /* 0x0000001fff047819 */ /* 0x000fe400000114dd */
[----:B------:R-:W-:Y:S02]  /*1290*/  LOP3.LUT R3, R0, 0x1ffffffe, RZ, 0xc0, !PT ;  /* 0x1ffffffe00037812 */ /* 0x000fe400078ec0ff */
[----:B------:R-:W-:Y:S02]  /*12a0*/  SHF.R.S32.HI R0, RZ, 0x1f, R204 ;  /* 0x0000001fff007819 */ /* 0x000fe400000114cc */
[----:B------:R-:W-:Y:S01]  /*12b0*/  LOP3.LUT R0, R181, 0x38, R18, 0xf8, !PT ;  /* 0x00000038b5007812 */ /* 0x000fe200078ef812 */
[----:B------:R-:W-:Y:S01]  /*12c0*/  IMAD.IADD R3, R210, 0x1, -R3 ;  /* 0x00000001d2037824 */ /* 0x000fe200078e0a03 */
[----:B------:R-:W-:Y:S01]  /*12d0*/  SHF.R.S32.HI R4, RZ, 0x1f, R218 ;  /* 0x0000001fff047819 */ /* 0x000fe200000114da */
[----:B0-----:R-:W-:Y:S01]  /*12e0*/  IMAD.SHL.U32 R6, R11, 0x8, RZ ;  /* 0x000000080b067824 */ /* 0x001fe200078e00ff */
[----:B------:R-:W-:Y:S01]  /*12f0*/  LOP3.LUT R0, R201, R0, R13, 0xf6, !PT ;  /* 0x00000000c9007212 */ /* 0x000fe200078ef60d */
[----:B------:R-:W-:Y:S01]  /*1300*/  IMAD R203, R3, 0x8, R12 ;  /* 0x0000000803cb7824 */ /* 0x000fe200078e020c */
[----:B------:R-:W-:-:S02]  /*1310*/  SHF.R.S32.HI R4, RZ, 0x1f, R215 ;  /* 0x0000001fff047819 */ /* 0x000fc400000114d7 */
[----:B------:R-:W-:Y:S01]  /*1320*/  LEA R0, R0, UR4, 0x1 ;  /* 0x0000000400007c11 */ /* 0x000fe2000f8e08ff */
[----:B------:R0:W-:Y:S01]  /*1330*/  STL [R1+0x54], R6 ;  /* 0x0000540601007387 */ /* 0x0001e20000100800 */
[----:B------:R-:W-:Y:S02]  /*1340*/  SHF.R.S32.HI R4, RZ, 0x1f, R212 ;  /* 0x0000001fff047819 */ /* 0x000fe400000114d4 */
[----:B------:R-:W-:Y:S01]  /*1350*/  LEA R4, R7, UR4, 0x1 ;  /* 0x0000000407047c11 */ /* 0x000fe2000f8e08ff */
[----:B------:R1:W-:Y:S01]  /*1360*/  STL [R1+0x40], R0 ;  /* 0x0000400001007387 */ /* 0x0003e20000100800 */
[----:B------:R-:W-:Y:S02]  /*1370*/  SHF.R.S32.HI R19, RZ, 0x1f, R18 ;  /* 0x0000001fff137819 */ /* 0x000fe40000011412 */
[----:B------:R-:W-:Y:S02]  /*1380*/  SHF.R.S32.HI R173, RZ, 0x1f, R22 ;  /* 0x0000001fffad7819 */ /* 0x000fe40000011416 */
[----:B------:R-:W-:-:S02]  /*1390*/  SHF.R.S32.HI R184, RZ, 0x1f, R160 ;  /* 0x0000001fffb87819 */ /* 0x000fc400000114a0 */
[----:B0-----:R-:W-:Y:S02]  /*13a0*/  SHF.R.S32.HI R6, RZ, 0x1f, R222 ;  /* 0x0000001fff067819 */ /* 0x001fe400000114de */
[----:B------:R-:W-:Y:S02]  /*13b0*/  SHF.R.S32.HI R6, RZ, 0x1f, R219 ;  /* 0x0000001fff067819 */ /* 0x000fe400000114db */
[----:B-1----:R-:W-:Y:S02]  /*13c0*/  SHF.R.S32.HI R0, RZ, 0x1f, R223 ;  /* 0x0000001fff007819 */ /* 0x002fe400000114df */
[----:B------:R-:W-:Y:S02]  /*13d0*/  SHF.R.S32.HI R0, RZ, 0x1f, R220 ;  /* 0x0000001fff007819 */ /* 0x000fe400000114dc */
[----:B------:R-:W-:Y:S02]  /*13e0*/  SHF.R.S32.HI R0, RZ, 0x1f, R217 ;  /* 0x0000001fff007819 */ /* 0x000fe400000114d9 */
[----:B------:R-:W-:-:S02]  /*13f0*/  SHF.R.S32.HI R0, RZ, 0x1f, R214 ;  /* 0x0000001fff007819 */ /* 0x000fc400000114d6 */
[----:B------:R-:W-:Y:S02]  /*1400*/  LEA R0, R5, UR4, 0x1 ;  /* 0x0000000405007c11 */ /* 0x000fe4000f8e08ff */
[----:B------:R-:W-:Y:S02]  /*1410*/  LEA R5, R8, UR4, 0x1 ;  /* 0x0000000408057c11 */ /* 0x000fe4000f8e08ff */
[----:B------:R-:W-:Y:S01]  /*1420*/  SHF.R.S32.HI R6, RZ, 0x1f, R216 ;  /* 0x0000001fff067819 */ /* 0x000fe200000114d8 */
[----:B------:R0:W-:Y:S01]  /*1430*/  STL [R1+0x44], R0 ;  /* 0x0000440001007387 */ /* 0x0001e20000100800 */
[----:B------:R-:W-:Y:S02]  /*1440*/  SHF.R.S32.HI R183, RZ, 0x1f, R161 ;  /* 0x0000001fffb77819 */ /* 0x000fe400000114a1 */
[----:B------:R-:W-:Y:S01]  /*1450*/  SHF.R.S32.HI R170, RZ, 0x3, R170 ;  /* 0x00000003ffaa7819 */ /* 0x000fe200000114aa */
[----:B------:R1:W-:Y:S01]  /*1460*/  STL [R1+0x38], R5 ;  /* 0x0000380501007387 */ /* 0x0003e20000100800 */
[----:B------:R-:W-:-:S03]  /*1470*/  SHF.R.S32.HI R6, RZ, 0x1f, R213 ;  /* 0x0000001fff067819 */ /* 0x000fc600000114d5 */
[----:B------:R1:W-:Y:S01]  /*1480*/  STL [R1+0x3c], R4 ;  /* 0x00003c0401007387 */ /* 0x0003e20000100800 */
[----:B0-----:R-:W-:-:S05]  /*1490*/  LEA R0, R9, UR4, 0x1 ;  /* 0x0000000409007c11 */ /* 0x001fca000f8e08ff */
[----:B------:R1:W-:Y:S02]  /*14a0*/  STL [R1+0x34], R0 ;  /* 0x0000340001007387 */ /* 0x0003e40000100800 */
.L_x_1853:
[----:B------:R-:W-:Y:S01]  /*14b0*/  ULDC.64 UR4, c[0x0][0xa28] ;  /* 0x00028a0000047ab9 */ /* 0x000fe20000000a00 */
[----:B0-23--:R-:W0:Y:S01]  /*14c0*/  LDC.64 R6, c[0x0][0xa08] ;  /* 0x00028200ff067b82 */ /* 0x00de220000000a00 */
[----:B------:R-:W-:Y:S01]  /*14d0*/  ISETP.NE.U32.AND P0, PT, RZ, UR4, PT ;  /* 0x00000004ff007c0c */ /* 0x000fe2000bf05070 */
[----:B------:R-:W-:Y:S01]  /*14e0*/  IMAD.MOV.U32 R13, RZ, RZ, RZ ;  /* 0x000000ffff0d7224 */ /* 0x000fe200078e00ff */
[----:B------:R-:W-:Y:S01]  /*14f0*/  ULDC.64 UR6, c[0x0][0xa20] ;  /* 0x0002880000067ab9 */ /* 0x000fe20000000a00 */
[----:B------:R-:W-:Y:S01]  /*1500*/  IMAD.MOV.U32 R129, RZ, RZ, RZ ;  /* 0x000000ffff817224 */ /* 0x000fe200078e00ff */
[----:B------:R-:W-:Y:S01]  /*1510*/  ISETP.NE.AND.EX P0, PT, RZ, UR5, PT, P0 ;  /* 0x00000005ff007c0c */ /* 0x000fe2000bf05300 */
[----:B------:R-:W-:Y:S02]  /*1520*/  ULDC.64 UR4, c[0x0][0xa18] ;  /* 0x0002860000047ab9 */ /* 0x000fe40000000a00 */
[----:B------:R-:W-:-:S04]  /*1530*/  ISETP.NE.U32.AND P1, PT, RZ, UR4, PT ;  /* 0x00000004ff007c0c */ /* 0x000fc8000bf25070 */
[----:B------:R-:W-:Y:S01]  /*1540*/  ISETP.NE.AND.EX P1, PT, RZ, UR5, PT, P1 ;  /* 0x00000005ff007c0c */ /* 0x000fe2000bf25310 */
[----:B------:R-:W-:Y:S02]  /*1550*/  ULDC.64 UR4, c[0x0][0xa08] ;  /* 0x0002820000047ab9 */ /* 0x000fe40000000a00 */
[----:B------:R-:W-:-:S03]  /*1560*/  ISETP.NE.U32.AND P3, PT, RZ, UR4, PT ;  /* 0x00000004ff007c0c */ /* 0x000fc6000bf65070 */
[----:B-1--4-:R-:W1:Y:S01]  /*1570*/  @P0 LDC.64 R4, c[0x0][0xa28] ;  /* 0x00028a00ff040b82 */ /* 0x012e620000000a00 */
[----:B------:R-:W-:Y:S01]  /*1580*/  ISETP.NE.AND.EX P3, PT, RZ, UR5, PT, P3 ;  /* 0x00000005ff007c0c */ /* 0x000fe2000bf65330 */
[----:B0-----:R-:W-:-:S06]  /*1590*/  IMAD.WIDE R10, R31, 0x4, R6 ;  /* 0x000000041f0a7825 */ /* 0x001fcc00078e0206 */
[----:B------:R-:W0:Y:S01]  /*15a0*/  @P1 LDC.64 R8, c[0x0][0xa18] ;  /* 0x00028600ff081b82 */ /* 0x000e220000000a00 */
[----:B------:R-:W-:Y:S02]  /*15b0*/  ULDC UR4, c[0x0][0x288] ;  /* 0x0000a20000047ab9 */ /* 0x000fe40000000800 */
[----:B------:R-:W-:Y:S01]  /*15c0*/  IMAD.U32 R165, RZ, RZ, UR4 ;  /* 0x00000004ffa57e24 */ /* 0x000fe2000f8e00ff */
[----:B------:R-:W-:Y:S02]  /*15d0*/  ULDC.64 UR4, c[0x0][0x418] ;  /* 0x0001060000047ab9 */ /* 0x000fe40000000a00 */
[----:B------:R2:W5:Y:S01]  /*15e0*/  @P3 LDG.E R129, desc[UR60][R10.64] ;  /* 0x0000003c0a813981 */ /* 0x000562000c1e1900 */
[----:B-1----:R-:W-:-:S05]  /*15f0*/  @P0 IMAD.WIDE R4, R31, 0x4, R4 ;  /* 0x000000041f040825 */ /* 0x002fca00078e0204 */
[----:B------:R2:W5:Y:S01]  /*1600*/  @P0 LDG.E R13, desc[UR60][R4.64] ;  /* 0x0000003c040d0981 */ /* 0x000562000c1e1900 */
[----:B0-----:R-:W-:-:S05]  /*1610*/  @P1 IMAD.WIDE R6, R31, 0x4, R8 ;  /* 0x000000041f061825 */ /* 0x001fca00078e0208 */
[----:B------:R2:W5:Y:S01]  /*1620*/  @P1 LDG.E R165, desc[UR60][R6.64] ;  /* 0x0000003c06a51981 */ /* 0x000562000c1e1900 */
[----:B------:R-:W-:Y:S01]  /*1630*/  UISETP.NE.U32.AND UP0, UPT, UR4, URZ, UPT ;  /* 0x0000003f0400728c */ /* 0x000fe2000bf05070 */
[C---:B------:R-:W-:Y:S02]  /*1640*/  LOP3.LUT R3, R30.reuse, 0xff000000, RZ, 0xc0, !PT ;  /* 0xff0000001e037812 */ /* 0x040fe400078ec0ff */
[----:B------:R-:W-:Y:S01]  /*1650*/  ULDC UR4, c[0x0][0x424] ;  /* 0x0001090000047ab9 */ /* 0x000fe20000000800 */
[----:B------:R-:W-:Y:S01]  /*1660*/  UISETP.NE.AND.EX UP0, UPT, UR5, URZ, UPT, UP0 ;  /* 0x0000003f0500728c */ /* 0x000fe2000bf05300 */
[----:B------:R-:W-:Y:S02]  /*1670*/  ISETP.NE.U32.AND P2, PT, RZ, UR6, PT ;  /* 0x00000006ff007c0c */ /* 0x000fe4000bf45070 */
[----:B------:R-:W-:Y:S01]  /*1680*/  ULDC UR5, c[0x0][0x2f0] ;  /* 0x0000bc0000057ab9 */ /* 0x000fe20000000800 */
[----:B------:R-:W-:Y:S01]  /*1690*/  USEL UR4, UR4, 0x1, UP0 ;  /* 0x0000000104047887 */ /* 0x000fe20008000000 */
[----:B------:R-:W-:-:S02]  /*16a0*/  LOP3.LUT R0, R30, 0xff0000, RZ, 0xc0, !PT ;  /* 0x00ff00001e007812 */ /* 0x000fc400078ec0ff */
[----:B------:R-:W-:Y:S01]  /*16b0*/  SHF.R.U32.HI R3, RZ, 0x8, R3 ;  /* 0x00000008ff037819 */ /* 0x000fe20000011603 */
[----:B------:R-:W-:Y:S01]  /*16c0*/  UIMAD UR4, UR4, UR5, URZ ;  /* 0x00000005040472a4 */ /* 0x000fe2000f8e023f */
[----:B------:R-:W-:Y:S02]  /*16d0*/  ISETP.NE.AND.EX P2, PT, RZ, UR7, PT, P2 ;  /* 0x00000007ff007c0c */ /* 0x000fe4000bf45320 */
[----:B------:R-:W-:Y:S01]  /*16e0*/  ULDC UR5, c[0x0][0x348] ;  /* 0x0000d20000057ab9 */ /* 0x000fe20000000800 */
[----:B------:R-:W-:Y:S01]  /*16f0*/  LEA.HI R207, R0, R3, RZ, 0x10 ;  /* 0x0000000300cf7211 */ /* 0x000fe200078f80ff */
[----:B------:R-:W-:Y:S01]  /*1700*/  IMAD.MOV.U32 R208, RZ, RZ, R31 ;  /* 0x000000ffffd07224 */ /* 0x000fe200078e001f */
[----:B------:R-:W-:Y:S01]  /*1710*/  LOP3.LUT R169, R30, 0xffff, RZ, 0xc0, !PT ;  /* 0x0000ffff1ea97812 */ /* 0x000fe200078ec0ff */
[----:B--2---:R-:W-:Y:S07]  /*1720*/  @P1 BRA `(.L_x_1547) ;  /* 0x0000000000241947 */ /* 0x004fee0003800000 */
        /* <DEDUP_REMOVED lines=9> */
.L_x_1547:
[----:B------:R-:W-:Y:S02]  /*17c0*/  IMAD.U32 R25, RZ, RZ, UR5 ;  /* 0x00000005ff197e24 */ /* 0x000fe4000f8e00ff */
[----:B------:R-:W-:Y:S01]  /*17d0*/  IMAD.U32 R26, RZ, RZ, UR4 ;  /* 0x00000004ff1a7e24 */ /* 0x000fe2000f8e00ff */
[----:B------:R-:W-:Y:S06]  /*17e0*/  @!P2 BRA `(.L_x_1548) ;  /* 0x000000000010a947 */ /* 0x000fec0003800000 */
[----:B------:R-:W0:Y:S02]  /*17f0*/  LDC.64 R26, c[0x0][0xa20] ;  /* 0x00028800ff1a7b82 */ /* 0x000e240000000a00 */
[----:B0-----:R-:W-:-:S06]  /*1800*/  IMAD.WIDE R26, R31, 0x4, R26 ;  /* 0x000000041f1a7825 */ /* 0x001fcc00078e021a */
[----:B------:R0:W5:Y:S01]  /*1810*/  LDG.E R26, desc[UR60][R26.64] ;  /* 0x0000003c1a1a7981 */ /* 0x000162000c1e1900 */
[----:B------:R-:W-:Y:S05]  /*1820*/  BRA `(.L_x_1549) ;  /* 0x0000000000107947 */ /* 0x000fea0003800000 */
.L_x_1548:
[----:B------:R-:W-:Y:S05]  /*1830*/  @!P3 BRA `(.L_x_1549) ;  /* 0x00000000000cb947 */ /* 0x000fea0003800000 */
[----:B------:R-:W2:Y:S04]  /*1840*/  LDG.E R3, desc[UR60][R10.64] ;  /* 0x0000003c0a037981 */ /* 0x000ea8000c1e1900 */
[----:B------:R-:W2:Y:S02]  /*1850*/  LDG.E R26, desc[UR60][R10.64+0x4] ;  /* 0x0000043c0a1a7981 */ /* 0x000ea4000c1e1900 */
[----:B--2---:R-:W-:-:S07]  /*1860*/  IMAD.IADD R26, R26, 0x1, -R3 ;  /* 0x000000011a1a7824 */ /* 0x004fce00078e0a03 */
.L_x_1549:
[----:B------:R-:W-:Y:S01]  /*1870*/  ULDC.64 UR4, c[0x0][0xa10] ;  /* 0x0002840000047ab9 */ /* 0x000fe20000000a00 */
[----:B------:R-:W1:Y:S01]  /*1880*/  LDC R4, c[0x0][0x448] ;  /* 0x00011200ff047b82 */ /* 0x000e620000000800 */
[----:B------:R-:W-:-:S04]  /*1890*/  ISETP.NE.U32.AND P0, PT, RZ, UR4, PT ;  /* 0x00000004ff007c0c */ /* 0x000fc8000bf05070 */
[----:B------:R-:W-:Y:S01]  /*18a0*/  ISETP.NE.AND.EX P0, PT, RZ, UR5, PT, P0 ;  /* 0x00000005ff007c0c */ /* 0x000fe2000bf05300 */
[----:B------:R-:W-:Y:S02]  /*18b0*/  ULDC.64 UR4, c[0x0][0xa30] ;  /* 0x00028c0000047ab9 */ /* 0x000fe40000000a00 */
[----:B------:R-:W-:-:S04]  /*18c0*/  ISETP.NE.U32.AND P1, PT, RZ, UR4, PT ;  /* 0x00000004ff007c0c */ /* 0x000fc8000bf25070 */
[----:B------:R-:W-:-:S06]  /*18d0*/  ISETP.NE.AND.EX P1, PT, RZ, UR5, PT, P1 ;  /* 0x00000005ff007c0c */ /* 0x000fcc000bf25310 */
[----:B------:R-:W2:Y:S08]  /*18e0*/  @P0 LDC.64 R6, c[0x0][0xa10] ;  /* 0x00028400ff060b82 */ /* 0x000eb00000000a00 */
[----:B------:R-:W3:Y:S01]  /*18f0*/  @P1 LDC.64 R8, c[0x0][0xa30] ;  /* 0x00028c00ff081b82 */ /* 0x000ee20000000a00 */
[----:B--2---:R-:W-:-:S05]  /*1900*/  @P0 IMAD.WIDE R6, R31, 0x4, R6 ;  /* 0x000000041f060825 */ /* 0x004fca00078e0206 */
[----:B------:R-:W2:Y:S04]  /*1910*/  @P0 LDG.E R0, desc[UR60][R6.64] ;  /* 0x0000003c06000981 */ /* 0x000ea8000c1e1900 */
[----:B------:R-:W2:Y:S01]  /*1920*/  @P0 LDG.E R3, desc[UR60][R6.64+0x4] ;  /* 0x0000043c06030981 */ /* 0x000ea2000c1e1900 */
[----:B-----5:R-:W-:Y:S02]  /*1930*/  IMAD.MOV.U32 R140, RZ, RZ, R26 ;  /* 0x000000ffff8c7224 */ /* 0x020fe400078e001a */
[----:B---3--:R-:W-:-:S05]  /*1940*/  @P1 IMAD.WIDE R8, R31, 0x4, R8 ;  /* 0x000000041f081825 */ /* 0x008fca00078e0208 */
[----:B------:R3:W5:Y:S01]  /*1950*/  @P1 LDG.E R140, desc[UR60][R8.64] ;  /* 0x0000003c088c1981 */ /* 0x000762000c1e1900 */
[----:B-1----:R-:W-:Y:S01]  /*1960*/  ISETP.NE.AND P1, PT, R4, 0x1, PT ;  /* 0x000000010400780c */ /* 0x002fe20003f25270 */
[----:B------:R-:W-:Y:S01]  /*1970*/  IMAD.SHL.U32 R188, R29, 0x80, RZ ;  /* 0x000000801dbc7824 */ /* 0x000fe200078e00ff */
[----:B------:R-:W1:Y:S01]  /*1980*/  LDC.64 R4, c[0x0][0x9e0] ;  /* 0x00027800ff047b82 */ /* 0x000e620000000a00 */
[----:B------:R-:W-:-:S10]  /*1990*/  IMAD.IADD R12, R26, 0x1, -R13 ;  /* 0x000000011a0c7824 */ /* 0x000fd400078e0a0d */
[----:B------:R-:W4:Y:S08]  /*19a0*/  @P1 LDC R10, c[0x0][0x44c] ;  /* 0x00011300ff0a1b82 */ /* 0x000f300000000800 */
[----:B------:R-:W0:Y:S01]  /*19b0*/  @P1 LDC R11, c[0x0][0x450] ;  /* 0x00011400ff0b1b82 */ /* 0x000e220000000800 */
[----:B-1----:R-:W-:Y:S01]  /*19c0*/  ISETP.GE.AND P2, PT, R5, 0x1, PT ;  /* 0x000000010500780c */ /* 0x002fe20003f46270 */
[----:B--2---:R-:W-:-:S02]  /*19d0*/  @P0 IMAD.IADD R25, R3, 0x1, -R0 ;  /* 0x0000000103190824 */ /* 0x004fc400078e0a00 */
[----:B------:R-:W-:Y:S02]  /*19e0*/  VIADD R3, R188, 0x7f ;  /* 0x0000007fbc037836 */ /* 0x000fe40000000000 */
[----:B------:R-:W-:Y:S02]  /*19f0*/  IMAD.IADD R166, R12, 0x1, R25 ;  /* 0x000000010ca67824 */ /* 0x000fe400078e0219 */
[----:B----4-:R-:W-:-:S04]  /*1a00*/  @P1 IMAD.HI.U32 R6, R3, R10, RZ ;  /* 0x0000000a03061227 */ /* 0x010fc800078e00ff */
[C---:B------:R-:W-:Y:S01]  /*1a10*/  VIADD R0, R166.reuse, 0x5f ;  /* 0x0000005fa6007836 */ /* 0x040fe20000000000 */
[----:B0-----:R-:W-:Y:S02]  /*1a20*/  @P1 SHF.R.U32.HI R3, RZ, R11, R6 ;  /* 0x0000000bff031219 */ /* 0x001fe40000011606 */
[----:B------:R-:W-:Y:S01]  /*1a30*/  IADD3 R6, R166, 0x1, -R165 ;  /* 0x00000001a6067810 */ /* 0x000fe20007ffe8a5 */
[----:B------:R-:W-:-:S04]  /*1a40*/  IMAD.HI R0, R0, 0x2aaaaaab, RZ ;  /* 0x2aaaaaab00007827 */ /* 0x000fc800078e02ff */
[----:B------:R-:W-:Y:S01]  /*1a50*/  IMAD.IADD R3, R6, 0x1, R3 ;  /* 0x0000000106037824 */ /* 0x000fe200078e0203 */
[----:B------:R-:W-:-:S03]  /*1a60*/  SHF.R.U32.HI R141, RZ, 0x1f, R0 ;  /* 0x0000001fff8d7819 */ /* 0x000fc60000011600 */
[----:B------:R-:W-:Y:S01]  /*1a70*/  IMAD.IADD R4, R3, 0x1, R4 ;  /* 0x0000000103047824 */ /* 0x000fe200078e0204 */
[----:B------:R-:W-:Y:S01]  /*1a80*/  LEA.HI.SX32 R141, R0, R141, 0x1c ;  /* 0x0000008d008d7211 */ /* 0x000fe200078fe2ff */
[----:B---3--:R-:W-:Y:S06]  /*1a90*/  @!P2 BRA `(.L_x_1550) ;  /* 0x000000000048a947 */ /* 0x008fec0003800000 */
        /* <DEDUP_REMOVED lines=11> */
.L_x_1552:
[----:B------:R-:W-:-:S13]  /*1b50*/  ISETP.NE.AND P0, PT, R5, 0x1, PT ;  /* 0x000000010500780c */ /* 0x000fda0003f05270 */
[----:B------:R-:W0:Y:S02]  /*1b60*/  @P0 LDC.64 R6, c[0x0][0x9e8] ;  /* 0x00027a00ff060b82 */ /* 0x000e240000000a00 */
[----:B0-----:R-:W-:-:S05]  /*1b70*/  @P0 IMAD.HI.U32 R6, R0, R6, RZ ;  /* 0x0000000600060227 */ /* 0x001fca00078e00ff */
[----:B------:R-:W-:-:S07]  /*1b80*/  @P0 SHF.R.U32.HI R0, RZ, R7, R6 ;  /* 0x00000007ff000219 */ /* 0x000fce0000011606 */
.L_x_1553:
[----:B------:R-:W-:Y:S05]  /*1b90*/  BSYNC B0 ;  /* 0x0000000000007941 */ /* 0x000fea0003800000 */
.L_x_1551:
[----:B------:R-:W-:-:S05]  /*1ba0*/  IMAD R3, R0, R5, R5 ;  /* 0x0000000500037224 */ /* 0x000fca00078e0205 */
[----:B------:R-:W-:-:S07]  /*1bb0*/  VIMNMX R4, R4, R3, PT ;  /* 0x0000000304047248 */ /* 0x000fce0003fe0100 */
.L_x_1550:
[----:B------:R-:W0:Y:S01]  /*1bc0*/  @P1 LDC R3, c[0x0][0x44c] ;  /* 0x00011300ff031b82 */ /* 0x000e220000000800 */
[----:B------:R-:W-:Y:S01]  /*1bd0*/  VIADD R4, R4, 0x5f ;  /* 0x0000005f04047836 */ /* 0x000fe20000000000 */
[----:B------:R-:W-:Y:S01]  /*1be0*/  ULDC UR4, c[0x0][0x9dc] ;  /* 0x0002770000047ab9 */ /* 0x000fe20000000800 */
[----:B------:R-:W-:Y:S02]  /*1bf0*/  IMAD.MOV.U32 R0, RZ, RZ, R188 ;  /* 0x000000ffff007224 */ /* 0x000fe400078e00bc */
[----:B------:R-:W-:-:S03]  /*1c00*/  IMAD.HI R4, R4, 0x2aaaaaab, RZ ;  /* 0x2aaaaaab04047827 */ /* 0x000fc600078e02ff */
[----:B------:R-:W1:Y:S01]  /*1c10*/  @P1 LDC R7, c[0x0][0x450] ;  /* 0x00011400ff071b82 */ /* 0x000e620000000800 */
[----:B------:R-:W-:Y:S02]  /*1c20*/  IMAD.IADD R193, R166, 0x1, -R165 ;  /* 0x00000001a6c17824 */ /* 0x000fe400078e0aa5 */
        /* <DEDUP_REMOVED lines=18> */
.L_x_1556:
[----:B------:R-:W-:-:S13]  /*1d50*/  ISETP.NE.AND P0, PT, R5, 0x1, PT ;  /* 0x000000010500780c */ /* 0x000fda0003f05270 */
[----:B------:R-:W0:Y:S02]  /*1d60*/  @P0 LDC.64 R6, c[0x0][0x9e8] ;  /* 0x00027a00ff060b82 */ /* 0x000e240000000a00 */
[----:B0-----:R-:W-:-:S05]  /*1d70*/  @P0 IMAD.HI.U32 R4, R0, R6, RZ ;  /* 0x0000000600040227 */ /* 0x001fca00078e00ff */
[----:B------:R-:W-:-:S07]  /*1d80*/  @P0 SHF.R.U32.HI R0, RZ, R7, R4 ;  /* 0x00000007ff000219 */ /* 0x000fce0000011604 */
.L_x_1557:
[----:B------:R-:W-:Y:S05]  /*1d90*/  BSYNC B0 ;  /* 0x0000000000007941 */ /* 0x000fea0003800000 */
.L_x_1555:
[----:B------:R-:W-:-:S05]  /*1da0*/  IMAD R0, R0, R5, RZ ;  /* 0x0000000500007224 */ /* 0x000fca00078e02ff */
[----:B------:R-:W-:-:S07]  /*1db0*/  VIMNMX R3, R3, R0, !PT ;  /* 0x0000000003037248 */ /* 0x000fce0007fe0100 */
.L_x_1554:
[----:B------:R-:W-:Y:S01]  /*1dc0*/  IMAD.HI R3, R3, 0x2aaaaaab, RZ ;  /* 0x2aaaaaab03037827 */ /* 0x000fe200078e02ff */
[----:B------:R-:W-:Y:S01]  /*1dd0*/  BSSY B0, `(.L_x_1558) ;  /* 0x0000028000007945 */ /* 0x000fe20003800000 */
[----:B------:R-:W-:Y:S02]  /*1de0*/  LOP3.LUT R211, R207, 0xff, RZ, 0xc0, !PT ;  /* 0x000000ffcfd37812 */ /* 0x000fe400078ec0ff */
[----:B------:R-:W-:Y:S02]  /*1df0*/  SHF.R.U32.HI R207, RZ, 0x10, R207 ;  /* 0x00000010ffcf7819 */ /* 0x000fe400000116cf */
[----:B------:R-:W-:-:S04]  /*1e00*/  SHF.R.U32.HI R0, RZ, 0x1f, R3 ;  /* 0x0000001fff007819 */ /* 0x000fc80000011603 */
[----:B------:R-:W-:-:S04]  /*1e10*/  LEA.HI.SX32 R0, R3, R0, 0x1c ;  /* 0x0000000003007211 */ /* 0x000fc800078fe2ff */
[----:B------:R-:W-:Y:S01]  /*1e20*/  VIMNMX R9, RZ, R0, !PT ;  /* 0x00000000ff097248 */ /* 0x000fe20007fe0100 */
[----:B------:R-:W-:-:S03]  /*1e30*/  IMAD.MOV.U32 R0, RZ, RZ, RZ ;  /* 0x000000ffff007224 */ /* 0x000fc600078e00ff */
[----:B------:R-:W-:-:S13]  /*1e40*/  ISETP.GT.AND P0, PT, R8, R9, PT ;  /* 0x000000090800720c */ /* 0x000fda0003f04270 */
[----:B------:R-:W-:Y:S05]  /*1e50*/  @!P0 BRA `(.L_x_1559) ;  /* 0x00000000007c8947 */ /* 0x000fea0003800000 */
[----:B------:R-:W-:Y:S01]  /*1e60*/  ISETP.NE.AND P0, PT, R207, RZ, PT ;  /* 0x000000ffcf00720c */ /* 0x000fe20003f05270 */
[----:B------:R-:W-:-:S03]  /*1e70*/  ULDC UR4, c[0x0][0x9f0] ;  /* 0x00027c0000047ab9 */ /* 0x000fc60000000800 */
[----:B------:R-:W-:-:S04]  /*1e80*/  SEL R11, R207, UR4, P0 ;  /* 0x00000004cf0b7c07 */ /* 0x000fc80008000000 */
[-C--:B------:R-:W-:Y:S02]  /*1e90*/  IABS R6, R11.reuse ;  /* 0x0000000b00067213 */ /* 0x080fe40000000000 */
[----:B------:R-:W-:Y:S02]  /*1ea0*/  IADD3 R0, R11, -0x1, R8 ;  /* 0xffffffff0b007810 */ /* 0x000fe40007ffe008 */
[----:B------:R-:W0:Y:S01]  /*1eb0*/  I2F.RP R3, R6 ;  /* 0x0000000600037306 */ /* 0x000e220000209400 */
[----:B------:R-:W-:Y:S02]  /*1ec0*/  IABS R13, R11 ;  /* 0x0000000b000d7213 */ /* 0x000fe40000000000 */
[----:B------:R-:W-:-:S05]  /*1ed0*/  IMAD.IADD R0, R0, 0x1, -R9 ;  /* 0x0000000100007824 */ /* 0x000fca00078e0a09 */
        /* <DEDUP_REMOVED lines=23> */
.L_x_1559:
[----:B------:R-:W-:Y:S05]  /*2050*/  BSYNC B0 ;  /* 0x0000000000007941 */ /* 0x000fea0003800000 */
.L_x_1558:
[----:B------:R-:W-:-:S05]  /*2060*/  IMAD R3, R211, R0, R9 ;  /* 0x00000000d3037224 */ /* 0x000fca00078e0209 */
[C---:B------:R-:W-:Y:S01]  /*2070*/  VIADDMNMX R0, R3.reuse, R0, R8, PT ;  /* 0x0000000003007246 */ /* 0x040fe20003800108 */
[----:B------:R-:W-:-:S04]  /*2080*/  IMAD R3, R3, 0x60, -R12 ;  /* 0x0000006003037824 */ /* 0x000fc800078e0a0c */
[----:B------:R-:W-:Y:S01]  /*2090*/  IMAD R0, R0, 0x60, -R12 ;  /* 0x0000006000007824 */ /* 0x000fe200078e0a0c */
[----:B------:R-:W-:-:S04]  /*20a0*/  VIMNMX R3, RZ, R3, !PT ;  /* 0x00000003ff037248 */ /* 0x000fc80007fe0100 */
[----:B------:R-:W-:Y:S01]  /*20b0*/  VIMNMX R0, R0, R25, PT ;  /* 0x0000001900007248 */ /* 0x000fe20003fe0100 */
[----:B------:R-:W-:-:S03]  /*20c0*/  IMAD.WIDE.U32 R4, R3, -0x55555555, RZ ;  /* 0xaaaaaaab03047825 */ /* 0x000fc600078e00ff */
[----:B------:R-:W-:Y:S02]  /*20d0*/  ISETP.GT.AND P0, PT, R0, R3, PT ;  /* 0x000000030000720c */ /* 0x000fe40003f04270 */
[----:B------:R-:W-:-:S05]  /*20e0*/  SHF.R.U32.HI R125, RZ, 0x6, R5 ;  /* 0x00000006ff7d7819 */ /* 0x000fca0000011605 */
[----:B------:R-:W-:-:S06]  /*20f0*/  IMAD.MOV.U32 R24, RZ, RZ, R125 ;  /* 0x000000ffff187224 */ /* 0x000fcc00078e007d */
[----:B------:R-:W-:-:S04]  /*2100*/  @P0 VIADD R0, R0, 0x5f ;  /* 0x0000005f00000836 */ /* 0x000fc80000000000 */
[----:B------:R-:W-:-:S05]  /*2110*/  @P0 IMAD.HI R0, R0, 0x2aaaaaab, RZ ;  /* 0x2aaaaaab00000827 */ /* 0x000fca00078e02ff */
[----:B------:R-:W-:-:S04]  /*2120*/  @P0 SHF.R.U32.HI R3, RZ, 0x1f, R0 ;  /* 0x0000001fff030819 */ /* 0x000fc80000011600 */
[----:B------:R-:W-:Y:S02]  /*2130*/  @P0 LEA.HI.SX32 R24, R0, R3, 0x1c ;  /* 0x0000000300180211 */ /* 0x000fe400078fe2ff */
[----:B------:R-:W-:Y:S02]  /*2140*/  PLOP3.LUT P0, PT, PT, PT, PT, 0x80, 0x0 ;  /* 0x000000000000781c */ /* 0x000fe40003f0f070 */
        /* <DEDUP_REMOVED lines=22> */
.L_x_1562:
[----:B------:R-:W-:Y:S05]  /*22b0*/  BSYNC B6 ;  /* 0x0000000000067941 */ /* 0x000fea0003800000 */
.L_x_1561:
        /* <DEDUP_REMOVED lines=20> */
.L_x_1564:
[----:B------:R-:W-:Y:S05]  /*2400*/  BSYNC B6 ;  /* 0x0000000000067941 */ /* 0x000fea0003800000 */
.L_x_1563:
[----:B------:R-:W-:Y:S01]  /*2410*/  ULDC.64 UR4, c[0x0][0x9f8] ;  /* 0x00027e0000047ab9 */ /* 0x000fe20000000a00 */
[----:B------:R-:W-:Y:S01]  /*2420*/  IMAD.MOV.U32 R100, RZ, RZ, R31 ;  /* 0x000000ffff647224 */ /* 0x000fe200078e001f */
[----:B------:R-:W-:Y:S01]  /*2430*/  ISETP.NE.U32.AND P0, PT, RZ, UR4, PT ;  /* 0x00000004ff007c0c */ /* 0x000fe2000bf05070 */
[----:B------:R-:W-:Y:S01]  /*2440*/  ULDC UR4, c[0x0][0x2f4] ;  /* 0x0000bd0000047ab9 */ /* 0x000fe20000000800 */
[----:B------:R-:W0:Y:S02]  /*2450*/  LDC.64 R94, c[0x0][0x3f8] ;  /* 0x0000fe00ff5e7b82 */ /* 0x000e240000000a00 */
[----:B------:R-:W-:Y:S01]  /*2460*/  ISETP.NE.AND.EX P0, PT, RZ, UR5, PT, P0 ;  /* 0x00000005ff007c0c */ /* 0x000fe2000bf05300 */
[----:B------:R-:W-:-:S05]  /*2470*/  ULDC UR5, c[0x0][0x320] ;  /* 0x0000c80000057ab9 */ /* 0x000fca0000000800 */
[----:B------:R-:W1:Y:S08]  /*2480*/  LDC R15, c[0x0][0x3f4] ;  /* 0x0000fd00ff0f7b82 */ /* 0x000e700000000800 */
[----:B------:R-:W2:Y:S08]  /*2490*/  @P0 LDC.64 R4, c[0x0][0x9f8] ;  /* 0x00027e00ff040b82 */ /* 0x000eb00000000a00 */
[----:B------:R-:W3:Y:S01]  /*24a0*/  LDC.64 R88, c[0x0][0x408] ;  /* 0x00010200ff587b82 */ /* 0x000ee20000000a00 */
[----:B--2---:R-:W-:-:S05]  /*24b0*/  @P0 IMAD.WIDE R4, R31, 0x4, R4 ;  /* 0x000000041f040825 */ /* 0x004fca00078e0204 */
[----:B------:R2:W4:Y:S01]  /*24c0*/  @P0 LDG.E R100, desc[UR60][R4.64] ;  /* 0x0000003c04640981 */ /* 0x000522000c1e1900 */
[C---:B------:R-:W-:Y:S01]  /*24d0*/  ISETP.GE.AND P1, PT, R167.reuse, UR4, PT ;  /* 0x00000004a7007c0c */ /* 0x040fe2000bf26270 */
[--C-:B0-----:R-:W-:Y:S01]  /*24e0*/  IMAD.WIDE.U32 R96, R174, R94, R18.reuse ;  /* 0x0000005eae607225 */ /* 0x101fe200078e0012 */
[----:B------:R-:W-:Y:S01]  /*24f0*/  ISETP.GE.AND P0, PT, R18, UR4, PT ;  /* 0x0000000412007c0c */ /* 0x000fe2000bf06270 */
[----:B------:R-:W0:Y:S01]  /*2500*/  S2R R194, SR_TID.X ;  /* 0x0000000000c27919 */ /* 0x000e220000002100 */
[----:B------:R-:W-:Y:S01]  /*2510*/  SEL R3, RZ, 0xffffffff, P1 ;  /* 0xffffffffff037807 */ /* 0x000fe20000800000 */
[----:B---3--:R-:W-:Y:S01]  /*2520*/  IMAD.WIDE.U32 R90, R174, R88, R18 ;  /* 0x00000058ae5a7225 */ /* 0x008fe200078e0012 */
[----:B------:R-:W-:Y:S02]  /*2530*/  SEL R0, RZ, 0x1, P0 ;  /* 0x00000001ff007807 */ /* 0x000fe40000000000 */
[----:B------:R-:W-:Y:S01]  /*2540*/  ISETP.GE.AND P0, PT, R167, UR5, PT ;  /* 0x00000005a7007c0c */ /* 0x000fe2000bf06270 */
[----:B------:R-:W-:Y:S01]  /*2550*/  IMAD.SHL.U32 R3, R3, 0x2, RZ ;  /* 0x0000000203037824 */ /* 0x000fe200078e00ff */
[----:B------:R-:W-:Y:S01]  /*2560*/  ISETP.GE.AND P1, PT, R22, UR4, PT ;  /* 0x0000000416007c0c */ /* 0x000fe2000bf26270 */
[----:B------:R-:W-:Y:S01]  /*2570*/  IMAD.SHL.U32 R106, R94, 0x40, RZ ;  /* 0x000000405e6a7824 */ /* 0x000fe200078e00ff */
[----:B------:R-:W-:Y:S01]  /*2580*/  SHF.R.S32.HI R9, RZ, 0x1f, R174 ;  /* 0x0000001fff097819 */ /* 0x000fe200000114ae */
[----:B------:R-:W-:Y:S01]  /*2590*/  IMAD.MOV.U32 R126, RZ, RZ, 0x20 ;  /* 0x00000020ff7e7424 */ /* 0x000fe200078e00ff */
[----:B------:R-:W-:Y:S01]  /*25a0*/  LOP3.LUT R0, R3, 0x2, R0, 0xe2, !PT ;  /* 0x0000000203007812 */ /* 0x000fe200078ee200 */
[----:B------:R-:W-:Y:S01]  /*25b0*/  IMAD.SHL.U32 R108, R88, 0x40, RZ ;  /* 0x00000040586c7824 */ /* 0x000fe200078e00ff */
[----:B------:R-:W-:Y:S01]  /*25c0*/  SEL R3, RZ, 0xffffffff, P0 ;  /* 0xffffffffff037807 */ /* 0x000fe20000000000 */
[----:B------:R-:W-:Y:S01]  /*25d0*/  IMAD.IADD R129, R129, 0x1, R26 ;  /* 0x0000000181817824 */ /* 0x000fe200078e021a */
[----:B------:R-:W-:Y:S01]  /*25e0*/  ISETP.GE.AND P0, PT, R168, UR4, PT ;  /* 0x00000004a8007c0c */ /* 0x000fe2000bf06270 */
[----:B------:R-:W-:Y:S01]  /*25f0*/  IMAD R112, R210, 0x40, R174 ;  /* 0x00000040d2707824 */ /* 0x000fe200078e02ae */
[----:B--2---:R-:W-:Y:S01]  /*2600*/  SEL R4, RZ, 0x8, P1 ;  /* 0x00000008ff047807 */ /* 0x004fe20000800000 */
[----:B------:R-:W-:Y:S01]  /*2610*/  IMAD.SHL.U32 R6, R3, 0x2, RZ ;  /* 0x0000000203067824 */ /* 0x000fe200078e00ff */
[----:B------:R-:W-:Y:S01]  /*2620*/  SEL R3, RZ, 0x4, P0 ;  /* 0x00000004ff037807 */ /* 0x000fe20000000000 */
[----:B-1----:R-:W-:Y:S01]  /*2630*/  IMAD.SHL.U32 R124, R15, 0x2, RZ ;  /* 0x000000020f7c7824 */ /* 0x002fe200078e00ff */
[----:B------:R-:W-:-:S02]  /*2640*/  ISETP.GE.AND P2, PT, R18, UR5, PT ;  /* 0x0000000512007c0c */ /* 0x000fc4000bf46270 */
[--C-:B------:R-:W-:Y:S02]  /*2650*/  SHF.R.S32.HI R163, RZ, 0x1f, R162.reuse ;  /* 0x0000001fffa37819 */ /* 0x100fe400000114a2 */
[----:B------:R-:W-:Y:S01]  /*2660*/  LOP3.LUT R0, R4, R0, R3, 0xfe, !PT ;  /* 0x0000000004007212 */ /* 0x000fe200078efe03 */
[CC--:B------:R-:W-:Y:S01]  /*2670*/  IMAD R3, R9.reuse, R94.reuse, RZ ;  /* 0x0000005e09037224 */ /* 0x0c0fe200078e02ff */
[----:B------:R-:W-:Y:S01]  /*2680*/  SEL R5, RZ, 0x1, P2 ;  /* 0x00000001ff057807 */ /* 0x000fe20001000000 */
[----:B------:R-:W-:Y:S01]  /*2690*/  IMAD.WIDE.U32 R98, R174, R94, R162 ;  /* 0x0000005eae627225 */ /* 0x000fe200078e00a2 */
[----:B------:R-:W-:Y:S02]  /*26a0*/  ISETP.GE.AND P0, PT, R160, UR4, PT ;  /* 0x00000004a0007c0c */ /* 0x000fe4000bf06270 */
[----:B------:R-:W-:Y:S01]  /*26b0*/  ISETP.GE.AND P1, PT, R168, UR5, PT ;  /* 0x00000005a8007c0c */ /* 0x000fe2000bf26270 */
[----:B------:R-:W-:Y:S01]  /*26c0*/  IMAD R3, R174, R95, R3 ;  /* 0x0000005fae037224 */ /* 0x000fe200078e0203 */
[-C--:B------:R-:W-:Y:S01]  /*26d0*/  ISETP.GE.AND P3, PT, R18, R15.reuse, PT ;  /* 0x0000000f1200720c */ /* 0x080fe20003f66270 */
[-C--:B------:R-:W-:Y:S01]  /*26e0*/  IMAD R9, R9, R88.reuse, RZ ;  /* 0x0000005809097224 */ /* 0x080fe200078e02ff */
[----:B------:R-:W-:Y:S01]  /*26f0*/  LOP3.LUT R5, R6, 0x2, R5, 0xe2, !PT ;  /* 0x0000000206057812 */ /* 0x000fe200078ee205 */
[----:B------:R-:W-:Y:S01]  /*2700*/  IMAD.IADD R99, R99, 0x1, R3 ;  /* 0x0000000163637824 */ /* 0x000fe200078e0203 */
[----:B------:R-:W-:Y:S01]  /*2710*/  SEL R7, RZ, 0x10, P0 ;  /* 0x00000010ff077807 */ /* 0x000fe20000000000 */
[----:B------:R-:W-:Y:S01]  /*2720*/  IMAD.IADD R97, R3, 0x1, R97 ;  /* 0x0000000103617824 */ /* 0x000fe200078e0261 */
[----:B------:R-:W-:Y:S01]  /*2730*/  SEL R4, RZ, 0x4, P1 ;  /* 0x00000004ff047807 */ /* 0x000fe20000800000 */
[----:B------:R-:W-:Y:S01]  /*2740*/  IMAD.WIDE.U32 R92, R174, R88, R162 ;  /* 0x00000058ae5c7225 */ /* 0x000fe200078e00a2 */
[----:B------:R-:W-:-:S02]  /*2750*/  ISETP.GE.AND P2, PT, R167, R15, PT ;  /* 0x0000000fa700720c */ /* 0x000fc40003f46270 */
[----:B------:R-:W-:Y:S01]  /*2760*/  SEL R3, R15, RZ, P3 ;  /* 0x000000ff0f037207 */ /* 0x000fe20001800000 */
[----:B-----5:R-:W-:Y:S01]  /*2770*/  IMAD.WIDE.U32 R98, R140, R94, R98 ;  /* 0x0000005e8c627225 */ /* 0x020fe200078e0062 */
[----:B------:R-:W-:Y:S02]  /*2780*/  LOP3.LUT R4, R5, R4, RZ, 0xfc, !PT ;  /* 0x0000000405047212 */ /* 0x000fe400078efcff */
[----:B------:R-:W-:Y:S01]  /*2790*/  LOP3.LUT R7, R0, R7, RZ, 0xfc, !PT ;  /* 0x0000000700077212 */ /* 0x000fe200078efcff */
[----:B------:R-:W-:Y:S01]  /*27a0*/  IMAD R5, R174, R89, R9 ;  /* 0x00000059ae057224 */ /* 0x000fe200078e0209 */
[----:B------:R-:W-:Y:S01]  /*27b0*/  SEL R0, R15, RZ, P2 ;  /* 0x000000ff0f007207 */ /* 0x000fe20001000000 */
[----:B------:R-:W-:Y:S01]  /*27c0*/  IMAD.IADD R3, R18, 0x1, R3 ;  /* 0x0000000112037824 */ /* 0x000fe200078e0203 */
[----:B------:R-:W-:Y:S01]  /*27d0*/  ISETP.GE.AND P1, PT, R168, R15, PT ;  /* 0x0000000fa800720c */ /* 0x000fe20003f26270 */
[----:B------:R-:W-:Y:S01]  /*27e0*/  IMAD.IADD R93, R93, 0x1, R5 ;  /* 0x000000015d5d7824 */ /* 0x000fe200078e0205 */
[----:B------:R-:W-:Y:S01]  /*27f0*/  SHF.R.U32.HI R21, RZ, 0x3, R181 ;  /* 0x00000003ff157819 */ /* 0x000fe200000116b5 */
[----:B------:R-:W-:Y:S01]  /*2800*/  IMAD.IADD R91, R5, 0x1, R91 ;  /* 0x00000001055b7824 */ /* 0x000fe200078e025b */
[----:B------:R-:W-:Y:S01]  /*2810*/  SEL R9, R15, RZ, P1 ;  /* 0x000000ff0f097207 */ /* 0x000fe20000800000 */
[----:B------:R-:W-:Y:S01]  /*2820*/  IMAD.IADD R5, R167, 0x1, R0 ;  /* 0x00000001a7057824 */ /* 0x000fe200078e0200 */
[----:B------:R-:W-:Y:S01]  /*2830*/  SHF.R.S32.HI R0, RZ, 0x1f, R3 ;  /* 0x0000001fff007819 */ /* 0x000fe20000011403 */
[----:B------:R-:W-:Y:S01]  /*2840*/  IMAD.WIDE.U32 R96, R140, R94, R96 ;  /* 0x0000005e8c607225 */ /* 0x000fe200078e0060 */
[----:B------:R-:W-:-:S02]  /*2850*/  SHF.R.S32.HI R13, RZ, 0x1f, R140 ;  /* 0x0000001fff0d7819 */ /* 0x000fc4000001148c */
[----:B------:R-:W-:Y:S01]  /*2860*/  SHF.R.S32.HI R8, RZ, 0x1f, R5 ;  /* 0x0000001fff087819 */ /* 0x000fe20000011405 */
[----:B------:R-:W-:Y:S01]  /*2870*/  IMAD.IADD R11, R168, 0x1, R9 ;  /* 0x00000001a80b7824 */ /* 0x000fe200078e0209 */
[-C--:B------:R-:W-:Y:S01]  /*2880*/  LEA.HI R6, R0, R3.reuse, RZ, 0x3 ;  /* 0x0000000300067211 */ /* 0x080fe200078f18ff */
[-C--:B------:R-:W-:Y:S01]  /*2890*/  IMAD.WIDE.U32 R92, R140, R88.reuse, R92 ;  /* 0x000000588c5c7225 */ /* 0x080fe200078e005c */
[----:B------:R-:W-:Y:S02]  /*28a0*/  LEA.HI R0, R0, R3, RZ, 0x6 ;  /* 0x0000000300007211 */ /* 0x000fe400078f30ff */
[-C--:B------:R-:W-:Y:S01]  /*28b0*/  LEA.HI R3, R8, R5.reuse, RZ, 0x6 ;  /* 0x0000000508037211 */ /* 0x080fe200078f30ff */
[----:B------:R-:W-:Y:S01]  /*28c0*/  IMAD.WIDE.U32 R90, R140, R88, R90 ;  /* 0x000000588c5a7225 */ /* 0x000fe200078e005a */
[----:B------:R-:W-:Y:S02]  /*28d0*/  LEA.HI R12, R8, R5, RZ, 0x3 ;  /* 0x00000005080c7211 */ /* 0x000fe400078f18ff */
[----:B------:R-:W-:-:S02]  /*28e0*/  SHF.R.S32.HI R0, RZ, 0x6, R0 ;  /* 0x00000006ff007819 */ /* 0x000fc40000011400 */
[----:B------:R-:W-:Y:S02]  /*28f0*/  SHF.R.S32.HI R8, RZ, 0x6, R3 ;  /* 0x00000006ff087819 */ /* 0x000fe40000011403 */
[----:B------:R-:W-:Y:S01]  /*2900*/  LOP3.LUT R3, R185, 0x38, R6, 0xf8, !PT ;  /* 0x00000038b9037812 */ /* 0x000fe200078ef806 */
[C---:B------:R-:W-:Y:S01]  /*2910*/  IMAD R139, R0.reuse, 0x1800, R187 ;  /* 0x00001800008b7824 */ /* 0x040fe200078e02bb */
[----:B------:R-:W-:Y:S01]  /*2920*/  SHF.R.S32.HI R14, RZ, 0x1f, R11 ;  /* 0x0000001fff0e7819 */ /* 0x000fe2000001140b */
[----:B------:R-:W-:Y:S01]  /*2930*/  IMAD R137, R0, 0x1800, R201 ;  /* 0x0000180000897824 */ /* 0x000fe200078e02c9 */
[----:B------:R-:W-:Y:S01]  /*2940*/  LOP3.LUT R0, R3, R186, RZ, 0x3c, !PT ;  /* 0x000000ba03007212 */ /* 0x000fe200078e3cff */
[----:B------:R-:W-:Y:S01]  /*2950*/  IMAD R138, R8, 0x1800, R187 ;  /* 0x00001800088a7824 */ /* 0x000fe200078e02bb */
[-C--:B------:R-:W-:Y:S01]  /*2960*/  LEA.HI R20, R14, R11.reuse, RZ, 0x3 ;  /* 0x0000000b0e147211 */ /* 0x080fe200078f18ff */
[----:B------:R-:W-:Y:S01]  /*2970*/  IMAD R135, R8, 0x1800, R201 ;  /* 0x0000180008877824 */ /* 0x000fe200078e02c9 */
[----:B------:R-:W-:Y:S01]  /*2980*/  LEA.HI R11, R14, R11, RZ, 0x6 ;  /* 0x0000000b0e0b7211 */ /* 0x000fe200078f30ff */
[----:B------:R-:W-:Y:S01]  /*2990*/  IMAD.IADD R139, R139, 0x1, R0 ;  /* 0x000000018b8b7824 */ /* 0x000fe200078e0200 */
[----:B------:R-:W-:-:S02]  /*29a0*/  LOP3.LUT R5, R185, 0x38, R12, 0xf8, !PT ;  /* 0x00000038b9057812 */ /* 0x000fc400078ef80c */
[----:B------:R-:W-:Y:S02]  /*29b0*/  SHF.R.S32.HI R0, RZ, 0x6, R11 ;  /* 0x00000006ff007819 */ /* 0x000fe4000001140b */
[----:B------:R-:W-:Y:S02]  /*29c0*/  LOP3.LUT R3, R185, 0x38, R20, 0xf8, !PT ;  /* 0x00000038b9037812 */ /* 0x000fe400078ef814 */
[-C--:B------:R-:W-:Y:S01]  /*29d0*/  LOP3.LUT R5, R5, R186.reuse, RZ, 0x3c, !PT ;  /* 0x000000ba05057212 */ /* 0x080fe200078e3cff */
[C---:B------:R-:W-:Y:S01]  /*29e0*/  IMAD R136, R0.reuse, 0x1800, R187 ;  /* 0x0000180000887824 */ /* 0x040fe200078e02bb */
[----:B------:R-:W-:Y:S01]  /*29f0*/  LOP3.LUT R9, R181, 0x38, R6, 0xf8, !PT ;  /* 0x00000038b5097812 */ /* 0x000fe200078ef806 */
[----:B------:R-:W-:Y:S01]  /*2a00*/  IMAD R134, R0, 0x1800, R201 ;  /* 0x0000180000867824 */ /* 0x000fe200078e02c9 */
[----:B------:R-:W-:Y:S01]  /*2a10*/  LOP3.LUT R3, R3, R186, RZ, 0x3c, !PT ;  /* 0x000000ba03037212 */ /* 0x000fe200078e3cff */
[----:B------:R-:W-:Y:S01]  /*2a20*/  IMAD.IADD R138, R138, 0x1, R5 ;  /* 0x000000018a8a7824 */ /* 0x000fe200078e0205 */
[----:B------:R-:W-:Y:S01]  /*2a30*/  LOP3.LUT R5, R181, 0x38, R12, 0xf8, !PT ;  /* 0x00000038b5057812 */ /* 0x000fe200078ef80c */
[----:B------:R-:W-:Y:S01]  /*2a40*/  IMAD R0, R13, R94, RZ ;  /* 0x0000005e0d007224 */ /* 0x000fe200078e02ff */
[----:B------:R-:W-:Y:S01]  /*2a50*/  LOP3.LUT R10, R9, R21, RZ, 0x3c, !PT ;  /* 0x00000015090a7212 */ /* 0x000fe200078e3cff */
[----:B------:R-:W-:Y:S01]  /*2a60*/  IMAD.IADD R136, R136, 0x1, R3 ;  /* 0x0000000188887824 */ /* 0x000fe200078e0203 */
[----:B------:R-:W-:Y:S01]  /*2a70*/  LOP3.LUT R9, R181, 0x38, R20, 0xf8, !PT ;  /* 0x00000038b5097812 */ /* 0x000fe200078ef814 */
[----:B------:R-:W-:Y:S01]  /*2a80*/  IMAD R11, R140, R95, R0 ;  /* 0x0000005f8c0b7224 */ /* 0x000fe200078e0200 */
[----:B------:R-:W-:Y:S01]  /*2a90*/  LOP3.LUT R3, R185, 0x18, R18, 0xf8, !PT ;  /* 0x00000018b9037812 */ /* 0x000fe200078ef812 */
[----:B------:R-:W-:Y:S01]  /*2aa0*/  IMAD R13, R13, R88, RZ ;  /* 0x000000580d0d7224 */ /* 0x000fe200078e02ff */
[-C--:B------:R-:W-:Y:S01]  /*2ab0*/  LOP3.LUT R8, R5, R21.reuse, RZ, 0x3c, !PT ;  /* 0x0000001505087212 */ /* 0x080fe200078e3cff */
[----:B------:R-:W-:Y:S01]  /*2ac0*/  IMAD R5, R95, 0x60, RZ ;  /* 0x000000605f057824 */ /* 0x000fe200078e02ff */
[----:B------:R-:W-:Y:S01]  /*2ad0*/  ISETP.GE.AND P4, PT, R22, UR5, PT ;  /* 0x0000000516007c0c */ /* 0x000fe2000bf86270 */
[----:B------:R-:W-:Y:S01]  /*2ae0*/  IMAD.IADD R137, R137, 0x1, R10 ;  /* 0x0000000189897824 */ /* 0x000fe200078e020a */
[----:B------:R-:W-:Y:S01]  /*2af0*/  LOP3.LUT R9, R9, R21, RZ, 0x3c, !PT ;  /* 0x0000001509097212 */ /* 0x000fe200078e3cff */
[----:B------:R-:W-:Y:S01]  /*2b00*/  IMAD.IADD R135, R135, 0x1, R8 ;  /* 0x0000000187877824 */ /* 0x000fe200078e0208 */
[----:B------:R-:W-:Y:S01]  /*2b10*/  ISETP.GE.AND P0, PT, R161, UR4, PT ;  /* 0x00000004a1007c0c */ /* 0x000fe2000bf06270 */
[----:B------:R-:W-:Y:S01]  /*2b20*/  IMAD R13, R140, R89, R13 ;  /* 0x000000598c0d7224 */ /* 0x000fe200078e020d */
[----:B------:R-:W-:Y:S01]  /*2b30*/  LOP3.LUT R0, R3, R186, RZ, 0x3c, !PT ;  /* 0x000000ba03007212 */ /* 0x000fe200078e3cff */
[----:B------:R-:W-:Y:S01]  /*2b40*/  IMAD.IADD R134, R134, 0x1, R9 ;  /* 0x0000000186867824 */ /* 0x000fe200078e0209 */
[----:B------:R-:W-:Y:S01]  /*2b50*/  SEL R3, RZ, 0x8, P4 ;  /* 0x00000008ff037807 */ /* 0x000fe20002000000 */
[----:B------:R-:W-:Y:S01]  /*2b60*/  IMAD R9, R89, 0x60, RZ ;  /* 0x0000006059097824 */ /* 0x000fe200078e02ff */
[C---:B------:R-:W-:Y:S01]  /*2b70*/  SHF.L.U64.HI R105, R94.reuse, 0x6, R95 ;  /* 0x000000065e697819 */ /* 0x040fe2000001025f */
[----:B------:R-:W-:Y:S01]  /*2b80*/  IMAD.WIDE.U32 R94, R94, 0x60, RZ ;  /* 0x000000605e5e7825 */ /* 0x000fe200078e00ff */
[----:B------:R-:W-:-:S02]  /*2b90*/  LOP3.LUT P5, RZ, R228, 0x4, RZ, 0xc0, !PT ;  /* 0x00000004e4ff7812 */ /* 0x000fc400078ac0ff */
[----:B------:R-:W-:Y:S01]  /*2ba0*/  SEL R8, RZ, 0x20, P0 ;  /* 0x00000020ff087807 */ /* 0x000fe20000000000 */
[----:B------:R-:W-:Y:S01]  /*2bb0*/  IMAD.IADD R130, R95, 0x1, R5 ;  /* 0x000000015f827824 */ /* 0x000fe200078e0205 */
[C---:B------:R-:W-:Y:S01]  /*2bc0*/  SHF.L.U64.HI R107, R88.reuse, 0x6, R89 ;  /* 0x00000006586b7819 */ /* 0x040fe20000010259 */
[----:B------:R-:W-:Y:S01]  /*2bd0*/  IMAD.WIDE.U32 R88, R88, 0x60, RZ ;  /* 0x0000006058587825 */ /* 0x000fe200078e00ff */
[C---:B------:R-:W-:Y:S02]  /*2be0*/  LOP3.LUT R10, R4.reuse, R3, RZ, 0xfc, !PT ;  /* 0x00000003040a7212 */ /* 0x040fe400078efcff */
[----:B------:R-:W-:Y:S01]  /*2bf0*/  LOP3.LUT R3, R4, 0x1, RZ, 0xc0, !PT ;  /* 0x0000000104037812 */ /* 0x000fe200078ec0ff */
[----:B------:R-:W-:Y:S01]  /*2c00*/  IMAD.IADD R0, R187, 0x1, R0 ;  /* 0x00000001bb007824 */ /* 0x000fe200078e0200 */
[----:B------:R-:W-:Y:S01]  /*2c10*/  SEL R126, R126, 0xffffffe0, !P5 ;  /* 0xffffffe07e7e7807 */ /* 0x000fe20006800000 */
[----:B------:R-:W-:Y:S01]  /*2c20*/  IMAD.IADD R132, R89, 0x1, R9 ;  /* 0x0000000159847824 */ /* 0x000fe200078e0209 */
[----:B------:R-:W-:Y:S01]  /*2c30*/  SHF.R.S32.HI R119, RZ, 0x3, R6 ;  /* 0x00000003ff777819 */ /* 0x000fe20000011406 */
[----:B------:R-:W-:Y:S01]  /*2c40*/  IMAD.IADD R104, R99, 0x1, R11 ;  /* 0x0000000163687824 */ /* 0x000fe200078e020b */
        /* <DEDUP_REMOVED lines=8> */
[----:B------:R-:W-:-:S02]  /*2cd0*/  SHF.R.S32.HI R113, RZ, 0x3, R20 ;  /* 0x00000003ff717819 */ /* 0x000fc40000011414 */
[C---:B------:R-:W-:Y:S02]  /*2ce0*/  LOP3.LUT R8, R10.reuse, 0x2, RZ, 0xc0, !PT ;  /* 0x000000020a087812 */ /* 0x040fe400078ec0ff */
[----:B------:R-:W-:Y:S02]  /*2cf0*/  LOP3.LUT R9, R10, 0x4, RZ, 0xc0, !PT ;  /* 0x000000040a097812 */ /* 0x000fe400078ec0ff */
[C---:B------:R-:W-:Y:S02]  /*2d00*/  LOP3.LUT R20, R76.reuse, 0x2, RZ, 0xc0, !PT ;  /* 0x000000024c147812 */ /* 0x040fe400078ec0ff */
[C---:B------:R-:W-:Y:S02]  /*2d10*/  LOP3.LUT R21, R76.reuse, 0x4, RZ, 0xc0, !PT ;  /* 0x000000044c157812 */ /* 0x040fe400078ec0ff */
[C---:B------:R-:W-:Y:S02]  /*2d20*/  LOP3.LUT R26, R76.reuse, 0x8, RZ, 0xc0, !PT ;  /* 0x000000084c1a7812 */ /* 0x040fe400078ec0ff */
[----:B------:R-:W-:-:S02]  /*2d30*/  LOP3.LUT R27, R76, 0x10, RZ, 0xc0, !PT ;  /* 0x000000104c1b7812 */ /* 0x000fc400078ec0ff */
[----:B0-----:R-:W-:Y:S02]  /*2d40*/  LEA.HI R194, R194, 0x8, RZ, 0x19 ;  /* 0x00000008c2c27811 */ /* 0x001fe400078fc8ff */
[----:B------:R-:W-:Y:S02]  /*2d50*/  SHF.R.S32.HI R118, RZ, 0x3, R12 ;  /* 0x00000003ff767819 */ /* 0x000fe4000001140c */
[----:B------:R-:W-:Y:S02]  /*2d60*/  LOP3.LUT R7, R7, 0x1, RZ, 0xc0, !PT ;  /* 0x0000000107077812 */ /* 0x000fe400078ec0ff */
[----:B------:R-:W-:Y:S02]  /*2d70*/  LOP3.LUT R10, R10, 0x8, RZ, 0xc0, !PT ;  /* 0x000000080a0a7812 */ /* 0x000fe400078ec0ff */
[----:B------:R-:W-:Y:S02]  /*2d80*/  SHF.R.S32.HI R111, RZ, 0x1f, R4 ;  /* 0x0000001fff6f7819 */ /* 0x000fe40000011404 */
[----:B------:R-:W-:-:S02]  /*2d90*/  SHF.R.S32.HI R110, RZ, 0x1f, R5 ;  /* 0x0000001fff6e7819 */ /* 0x000fc40000011405 */
[----:B------:R-:W-:Y:S02]  /*2da0*/  SHF.R.S32.HI R109, RZ, 0x1f, R6 ;  /* 0x0000001fff6d7819 */ /* 0x000fe40000011406 */
[----:B------:R-:W-:Y:S02]  /*2db0*/  LOP3.LUT R76, R76, 0x20, RZ, 0xc0, !PT ;  /* 0x000000204c4c7812 */ /* 0x000fe400078ec0ff */
[----:B----4-:R-:W-:-:S07]  /*2dc0*/  SHF.R.S32.HI R128, RZ, 0x1f, R100 ;  /* 0x0000001fff807819 */ /* 0x010fce0000011464 */
.L_x_1670:
[----:B0-----:R-:W0:Y:S01]  /*2dd0*/  LDC R78, c[0x0][0x430] ;  /* 0x00010c00ff4e7b82 */ /* 0x001e220000000800 */
[----:B------:R-:W-:Y:S02]  /*2de0*/  VIADD R24, R24, 0xffffffff ;  /* 0xffffffff18187836 */ /* 0x000fe40000000000 */
[----:B------:R-:W-:Y:S02]  /*2df0*/  IMAD.MOV.U32 R77, RZ, RZ, RZ ;  /* 0x000000ffff4d7224 */ /* 0x000fe400078e00ff */
[----:B------:R-:W-:-:S03]  /*2e00*/  IMAD R12, R24, 0x60, R112 ;  /* 0x00000060180c7824 */ /* 0x000fc600078e0270 */
[----:B-1----:R-:W1:Y:S01]  /*2e10*/  LDC R123, c[0x0][0x3f4] ;  /* 0x0000fd00ff7b7b82 */ /* 0x002e620000000800 */
[----:B------:R-:W-:Y:S01]  /*2e20*/  IMAD.IADD R32, R129, 0x1, R12 ;  /* 0x0000000181207824 */ /* 0x000fe200078e020c */
[----:B------:R-:W-:-:S03]  /*2e30*/  ISETP.GE.AND P0, PT, R12, R25, PT ;  /* 0x000000190c00720c */ /* 0x000fc60003f06270 */
[----:B------:R-:W-:Y:S01]  /*2e40*/  IMAD.MOV.U32 R28, RZ, RZ, R32 ;  /* 0x000000ffff1c7224 */ /* 0x000fe200078e0020 */
[----:B------:R-:W-:Y:S02]  /*2e50*/  ISETP.GT.OR P0, PT, R112, 0x5f, P0 ;  /* 0x0000005f7000780c */ /* 0x000fe40000704670 */
[----:B0-----:R-:W-:-:S11]  /*2e60*/  ISETP.NE.AND P4, PT, R78, 0x1, PT ;  /* 0x000000014e00780c */ /* 0x001fd60003f85270 */
[----:B------:R-:W0:Y:S08]  /*2e70*/  @!P0 LDC.64 R14, c[0x0][0x428] ;  /* 0x00010a00ff0e8b82 */ /* 0x000e300000000a00 */
[----:B------:R-:W2:Y:S08]  /*2e80*/  @!P0 LDC.64 R12, c[0x0][0x418] ;  /* 0x00010600ff0c8b82 */ /* 0x000eb00000000a00 */
[----:B------:R-:W3:Y:S08]  /*2e90*/  @P4 LDC R11, c[0x0][0x434] ;  /* 0x00010d00ff0b4b82 */ /* 0x000ef00000000800 */
[----:B----4-:R-:W4:Y:S01]  /*2ea0*/  @P4 LDC R30, c[0x0][0x438] ;  /* 0x00010e00ff1e4b82 */ /* 0x010f220000000800 */
[----:B---3--:R-:W-:-:S05]  /*2eb0*/  @P4 IMAD.HI.U32 R11, R32, R11, RZ ;  /* 0x0000000b200b4227 */ /* 0x008fca00078e00ff */
[----:B----4-:R-:W-:Y:S01]  /*2ec0*/  @P4 SHF.R.U32.HI R28, RZ, R30, R11 ;  /* 0x0000001eff1c4219 */ /* 0x010fe2000001160b */
[----:B0-----:R-:W-:-:S03]  /*2ed0*/  @!P0 IMAD R11, R128, R14, RZ ;  /* 0x0000000e800b8224 */ /* 0x001fc600078e02ff */
[--C-:B------:R-:W-:Y:S01]  /*2ee0*/  @!P0 SHF.R.S32.HI R29, RZ, 0x1f, R28.reuse ;  /* 0x0000001fff1d8819 */ /* 0x100fe2000001141c */
[C---:B------:R-:W-:Y:S02]  /*2ef0*/  @!P0 IMAD R11, R100.reuse, R15, R11 ;  /* 0x0000000f640b8224 */ /* 0x040fe400078e020b */
[----:B------:R-:W-:-:S04]  /*2f00*/  @!P0 IMAD.WIDE.U32 R14, R100, R14, R28 ;  /* 0x0000000e640e8225 */ /* 0x000fc800078e001c */
[----:B------:R-:W-:Y:S01]  /*2f10*/  @!P0 IMAD.IADD R11, R15, 0x1, R11 ;  /* 0x000000010f0b8824 */ /* 0x000fe200078e020b */
[----:B--2---:R-:W-:-:S04]  /*2f20*/  @!P0 LEA R12, P4, R14, R12, 0x2 ;  /* 0x0000000c0e0c8211 */ /* 0x004fc800078810ff */
[----:B------:R-:W-:-:S05]  /*2f30*/  @!P0 LEA.HI.X R13, R14, R13, R11, 0x2, P4 ;  /* 0x0000000d0e0d8211 */ /* 0x000fca00020f140b */
[----:B------:R0:W5:Y:S01]  /*2f40*/  @!P0 LDG.E R77, desc[UR60][R12.64] ;  /* 0x0000003c0c4d8981 */ /* 0x000162000c1e1900 */
[----:B-1----:R-:W-:Y:S01]  /*2f50*/  ISETP.GE.AND P0, PT, R123, 0x1, PT ;  /* 0x000000017b00780c */ /* 0x002fe20003f06270 */
[----:B------:R-:W-:Y:S01]  /*2f60*/  IMAD.MOV R11, RZ, RZ, -R28 ;  /* 0x000000ffff0b7224 */ /* 0x000fe200078e0a1c */
[----:B------:R-:W-:Y:S01]  /*2f70*/  ISETP.GT.AND P4, PT, R24, R125, PT ;  /* 0x0000007d1800720c */ /* 0x000fe20003f84270 */
[C---:B------:R-:W-:Y:S01]  /*2f80*/  IMAD R14, R17.reuse, 0x4800, R0 ;  /* 0x00004800110e7824 */ /* 0x040fe200078e0200 */
[----:B------:R-:W-:Y:S05]  /*2f90*/  YIELD ;  /* 0x0000000000007946 */ /* 0x000fea0003800000 */
[----:B------:R-:W-:Y:S01]  /*2fa0*/  IMAD R28, R17, 0x4800, R133 ;  /* 0x00004800111c7824 */ /* 0x000fe200078e0285 */
[----:B------:R-:W-:Y:S01]  /*2fb0*/  BSSY B0, `(.L_x_1565) ;  /* 0x00007ef000007945 */ /* 0x000fe20003800000 */
[----:B------:R-:W-:Y:S01]  /*2fc0*/  IMAD R78, R78, R11, R32 ;  /* 0x0000000b4e4e7224 */ /* 0x000fe200078e0220 */
[----:B------:R-:W-:Y:S01]  /*2fd0*/  P2R R122, PR, RZ, 0x10 ;  /* 0x00000010ff7a7803 */ /* 0x000fe20000000000 */
[----:B------:R-:W-:-:S02]  /*2fe0*/  IMAD R29, R14, 0x2, R121 ;  /* 0x000000020e1d7824 */ /* 0x000fc400078e0279 */
[----:B------:R-:W-:Y:S01]  /*2ff0*/  IMAD R28, R28, 0x2, R121 ;  /* 0x000000021c1c7824 */ /* 0x000fe200078e0279 */
[----:B0-----:R-:W-:Y:S06]  /*3000*/  @!P0 BRA `(.L_x_1566) ;  /* 0x0000007400d08947 */ /* 0x001fec0003800000 */
[----:B------:R-:W-:Y:S01]  /*3010*/  SHF.R.S32.HI R79, RZ, 0x1f, R78 ;  /* 0x0000001fff4f7819 */ /* 0x000fe2000001144e */
[----:B------:R-:W-:Y:S01]  /*3020*/  ULDC.64 UR4, c[0x0][0x300] ;  /* 0x0000c00000047ab9 */ /* 0x000fe20000000a00 */
[----:B-----5:R-:W-:Y:S01]  /*3030*/  SHF.R.S32.HI R84, RZ, 0x1f, R77 ;  /* 0x0000001fff547819 */ /* 0x020fe2000001144d */
[----:B------:R-:W-:Y:S01]  /*3040*/  IMAD.WIDE.U32 R12, R78, UR4, RZ ;  /* 0x000000044e0c7c25 */ /* 0x000fe2000f8e00ff */
[----:B------:R-:W-:Y:S02]  /*3050*/  ULDC.U8 UR6, c[0x0][0x410] ;  /* 0x0001040000067ab9 */ /* 0x000fe40000000000 */
[----:B------:R-:W-:Y:S01]  /*3060*/  ISETP.NE.AND P0, PT, RZ, UR6, PT ;  /* 0x00000006ff007c0c */ /* 0x000fe2000bf05270 */
[----:B------:R-:W-:Y:S02]  /*3070*/  IMAD R11, R79, UR4, RZ ;  /* 0x000000044f0b7c24 */ /* 0x000fe4000f8e02ff */
[----:B------:R-:W-:Y:S02]  /*3080*/  IMAD R15, R132, R24, RZ ;  /* 0x00000018840f7224 */ /* 0x000fe400078e02ff */
[----:B------:R-:W-:Y:S01]  /*3090*/  IMAD R11, R78, UR5, R11 ;  /* 0x000000054e0b7c24 */ /* 0x000fe2000f8e020b */
[----:B------:R-:W-:Y:S01]  /*30a0*/  ULDC.64 UR4, c[0x0][0x310] ;  /* 0x0000c40000047ab9 */ /* 0x000fe20000000a00 */
[----:B------:R-:W-:-:S02]  /*30b0*/  IMAD R85, R24, -0x60, R25 ;  /* 0xffffffa018557824 */ /* 0x000fc400078e0219 */
[----:B------:R-:W-:Y:S02]  /*30c0*/  IMAD R14, R84, UR4, RZ ;  /* 0x00000004540e7c24 */ /* 0x000fe4000f8e02ff */
[----:B------:R-:W-:Y:S01]  /*30d0*/  IMAD.IADD R13, R13, 0x1, R11 ;  /* 0x000000010d0d7824 */ /* 0x000fe200078e020b */
[----:B------:R-:W-:Y:S01]  /*30e0*/  VIMNMX R85, R85, 0x60, PT ;  /* 0x0000006055557848 */ /* 0x000fe20003fe0100 */
[C---:B------:R-:W-:Y:S02]  /*30f0*/  IMAD R11, R77.reuse, UR5, R14 ;  /* 0x000000054d0b7c24 */ /* 0x040fe4000f8e020e */
[----:B------:R-:W-:Y:S01]  /*3100*/  IMAD.WIDE.U32 R12, R77, UR4, R12 ;  /* 0x000000044d0c7c25 */ /* 0x000fe2000f8e000c */
[----:B------:R-:W-:-:S03]  /*3110*/  ULDC.64 UR4, c[0x0][0x308] ;  /* 0x0000c20000047ab9 */ /* 0x000fc60000000a00 */
[----:B------:R-:W-:Y:S01]  /*3120*/  IMAD.IADD R13, R13, 0x1, R11 ;  /* 0x000000010d0d7824 */ /* 0x000fe200078e020b */
[----:B------:R-:W-:Y:S01]  /*3130*/  SHF.R.S32.HI R11, RZ, 0x1f, R24 ;  /* 0x0000001fff0b7819 */ /* 0x000fe20000011418 */
[----:B------:R-:W-:Y:S02]  /*3140*/  IMAD R14, R130, R24, RZ ;  /* 0x00000018820e7224 */ /* 0x000fe400078e02ff */
[----:B------:R-:W-:-:S04]  /*3150*/  IMAD.WIDE.U32 R116, R169, UR4, R12 ;  /* 0x00000004a9747c25 */ /* 0x000fc8000f8e000c */
[C---:B------:R-:W-:Y:S02]  /*3160*/  IMAD R31, R11.reuse, R94, R14 ;  /* 0x0000005e0b1f7224 */ /* 0x040fe400078e020e */
[----:B------:R-:W-:Y:S02]  /*3170*/  IMAD R33, R11, R88, R15 ;  /* 0x000000580b217224 */ /* 0x000fe400078e020f */
[----:B------:R-:W-:Y:S01]  /*3180*/  IMAD R11, R169, UR5, R117 ;  /* 0x00000005a90b7c24 */ /* 0x000fe2000f8e0275 */
[----:B------:R-:W-:Y:S01]  /*3190*/  ULDC.64 UR4, c[0x0][0x2e8] ;  /* 0x0000ba0000047ab9 */ /* 0x000fe20000000a00 */
[----:B------:R-:W-:Y:S01]  /*31a0*/  IMAD.WIDE.U32 R14, R94, R24, RZ ;  /* 0x000000185e0e7225 */ /* 0x000fe200078e00ff */
[----:B------:R-:W-:-:S03]  /*31b0*/  LEA R117, P4, R116, UR4, 0x1 ;  /* 0x0000000474757c11 */ /* 0x000fc6000f8808ff */
[----:B------:R-:W-:Y:S01]  /*31c0*/  IMAD.WIDE.U32 R12, R88, R24, RZ ;  /* 0x00000018580c7225 */ /* 0x000fe200078e00ff */
[----:B------:R-:W-:-:S03]  /*31d0*/  LEA.HI.X R116, R116, UR5, R11, 0x1, P4 ;  /* 0x0000000574747c11 */ /* 0x000fc6000a0f0c0b */
        /* <DEDUP_REMOVED lines=21> */
[----:B------:R-:W-:Y:S01]  /*3330*/  IADD3 R35, P0, R92, R12, RZ ;  /* 0x0000000c5c237210 */ /* 0x000fe20007f1e0ff */
[----:B------:R-:W-:Y:S01]  /*3340*/  ULDC.64 UR6, c[0x0][0x400] ;  /* 0x0001000000067ab9 */ /* 0x000fe20000000a00 */
[----:B------:R-:W-:Y:S01]  /*3350*/  CS2R R74, SRZ ;  /* 0x00000000004a7805 */ /* 0x000fe2000001ff00 */
[----:B------:R-:W-:Y:S01]  /*3360*/  IMAD.X R34, R11, 0x1, R104, P5 ;  /* 0x000000010b227824 */ /* 0x000fe200028e0668 */
[----:B------:R-:W-:Y:S01]  /*3370*/  LEA R32, P5, R33, UR4, 0x1 ;  /* 0x0000000421207c11 */ /* 0x000fe2000f8a08ff */
[----:B------:R-:W-:Y:S01]  /*3380*/  IMAD.X R36, R82, 0x1, R103, P0 ;  /* 0x0000000152247824 */ /* 0x000fe200000e0667 */
[----:B------:R-:W-:Y:S02]  /*3390*/  ISETP.GE.AND P0, PT, R162, R123, PT ;  /* 0x0000007ba200720c */ /* 0x000fe40003f06270 */
[----:B------:R-:W-:-:S02]  /*33a0*/  CS2R R70, SRZ ;  /* 0x0000000000467805 */ /* 0x000fc4000001ff00 */
[----:B------:R-:W-:Y:S02]  /*33b0*/  LEA.HI.X R33, R33, UR5, R34, 0x1, P5 ;  /* 0x0000000521217c11 */ /* 0x000fe4000a8f0c22 */
[----:B------:R-:W-:Y:S02]  /*33c0*/  CS2R R80, SRZ ;  /* 0x0000000000507805 */ /* 0x000fe4000001ff00 */
[C---:B------:R-:W-:Y:S02]  /*33d0*/  LEA R34, P5, R35.reuse, UR6, 0x1 ;  /* 0x0000000623227c11 */ /* 0x040fe4000f8a08ff */
[----:B------:R-:W-:Y:S02]  /*33e0*/  CS2R R72, SRZ ;  /* 0x0000000000487805 */ /* 0x000fe4000001ff00 */
[----:B------:R-:W-:Y:S02]  /*33f0*/  LEA.HI.X R35, R35, UR7, R36, 0x1, P5 ;  /* 0x0000000723237c11 */ /* 0x000fe4000a8f0c24 */
[-C--:B------:R-:W-:Y:S01]  /*3400*/  ISETP.GE.AND P5, PT, R179, R123.reuse, PT ;  /* 0x0000007bb300720c */ /* 0x080fe20003fa6270 */
[----:B------:R0:W5:Y:S04]  /*3410*/  @!P0 LDG.E.64 R74, desc[UR60][R32.64] ;  /* 0x0000003c204a8981 */ /* 0x000168000c1e1b00 */
[----:B------:R0:W5:Y:S01]  /*3420*/  @!P0 LDG.E.64 R80, desc[UR60][R34.64] ;  /* 0x0000003c22508981 */ /* 0x000162000c1e1b00 */
[----:B------:R-:W-:-:S07]  /*3430*/  ISETP.GE.AND P0, PT, R177, R123, PT ;  /* 0x0000007bb100720c */ /* 0x000fce0003f06270 */
[----:B------:R0:W5:Y:S04]  /*3440*/  @!P5 LDG.E.64 R70, desc[UR60][R32.64+0x20] ;  /* 0x0000203c2046d981 */ /* 0x000168000c1e1b00 */
[----:B------:R0:W5:Y:S01]  /*3450*/  @!P5 LDG.E.64 R72, desc[UR60][R34.64+0x20] ;  /* 0x0000203c2248d981 */ /* 0x000162000c1e1b00 */
[----:B------:R-:W-:Y:S02]  /*3460*/  ISETP.GE.AND P5, PT, R178, R123, PT ;  /* 0x0000007bb200720c */ /* 0x000fe40003fa6270 */
[----:B------:R-:W-:Y:S02]  /*3470*/  CS2R R66, SRZ ;  /* 0x0000000000427805 */ /* 0x000fe4000001ff00 */
[----:B------:R-:W-:Y:S02]  /*3480*/  CS2R R68, SRZ ;  /* 0x0000000000447805 */ /* 0x000fe4000001ff00 */
[----:B------:R-:W-:-:S02]  /*3490*/  CS2R R62, SRZ ;  /* 0x00000000003e7805 */ /* 0x000fc4000001ff00 */
[----:B------:R-:W-:Y:S01]  /*34a0*/  CS2R R64, SRZ ;  /* 0x0000000000407805 */ /* 0x000fe2000001ff00 */
[----:B------:R0:W5:Y:S04]  /*34b0*/  @!P0 LDG.E.64 R66, desc[UR60][R32.64+0x40] ;  /* 0x0000403c20428981 */ /* 0x000168000c1e1b00 */
[----:B------:R0:W5:Y:S01]  /*34c0*/  @!P0 LDG.E.64 R68, desc[UR60][R34.64+0x40] ;  /* 0x0000403c22448981 */ /* 0x000162000c1e1b00 */
[----:B------:R-:W-:-:S03]  /*34d0*/  ISETP.GE.AND P0, PT, R176, R123, PT ;  /* 0x0000007bb000720c */ /* 0x000fc60003f06270 */
        /* <DEDUP_REMOVED lines=8> */
[----:B------:R0:W5:Y:S04]  /*3560*/  @!P0 LDG.E.64 R60, desc[UR60][R34.64+0x80] ;  /* 0x0000803c223c8981 */ /* 0x000168000c1e1b00 */
[----:B------:R0:W5:Y:S04]  /*3570*/  @!P5 LDG.E.64 R54, desc[UR60][R32.64+0xa0] ;  /* 0x0000a03c2036d981 */ /* 0x000168000c1e1b00 */
[----:B------:R0:W5:Y:S02]  /*3580*/  @!P5 LDG.E.64 R56, desc[UR60][R34.64+0xa0] ;  /* 0x0000a03c2238d981 */ /* 0x000164000c1e1b00 */
.L_x_1569:
[----:B------:R-:W-:Y:S05]  /*3590*/  BSYNC B1 ;  /* 0x0000000000017941 */ /* 0x000fea0003800000 */
.L_x_1568:
        /* <DEDUP_REMOVED lines=12> */
[----:B------:R-:W-:Y:S01]  /*3660*/  CS2R R48, SRZ ;  /* 0x0000000000307805 */ /* 0x000fe2000001ff00 */
[----:B-----5:R-:W-:Y:S01]  /*3670*/  IMAD.MOV.U32 R83, RZ, RZ, R54 ;  /* 0x000000ffff537224 */ /* 0x020fe200078e0036 */
[----:B------:R-:W-:Y:S01]  /*3680*/  CS2R R52, SRZ ;  /* 0x0000000000347805 */ /* 0x000fe2000001ff00 */
[----:B------:R-:W-:Y:S06]  /*3690*/  @P5 BRA `(.L_x_1571) ;  /* 0x0000000000a05947 */ /* 0x000fec0003800000 */
[----:B------:R-:W-:Y:S01]  /*36a0*/  IADD3 R14, P0, P6, R98, R14, R106 ;  /* 0x0000000e620e7210 */ /* 0x000fe20007e1e06a */
[----:B------:R-:W-:Y:S01]  /*36b0*/  ULDC.64 UR4, c[0x0][0x3e8] ;  /* 0x0000fa0000047ab9 */ /* 0x000fe20000000a00 */
[----:B------:R-:W-:Y:S01]  /*36c0*/  ULDC.64 UR6, c[0x0][0x400] ;  /* 0x0001000000067ab9 */ /* 0x000fe20000000a00 */
[----:B------:R-:W-:Y:S02]  /*36d0*/  CS2R R50, SRZ ;  /* 0x0000000000327805 */ /* 0x000fe4000001ff00 */
[----:B------:R-:W-:Y:S02]  /*36e0*/  IADD3.X R13, R104, R11, R105, P0, P6 ;  /* 0x0000000b680d7210 */ /* 0x000fe400007ec469 */
[----:B------:R-:W-:Y:S02]  /*36f0*/  CS2R R52, SRZ ;  /* 0x0000000000347805 */ /* 0x000fe4000001ff00 */
[----:B------:R-:W-:-:S04]  /*3700*/  IADD3 R11, P0, P6, R92, R12, R108 ;  /* 0x0000000c5c0b7210 */ /* 0x000fc80007e1e06c */
[----:B------:R-:W-:Y:S02]  /*3710*/  IADD3.X R82, R103, R82, R107, P0, P6 ;  /* 0x0000005267527210 */ /* 0x000fe400007ec46b */
[----:B------:R-:W-:-:S04]  /*3720*/  LEA R12, P0, R14, UR4, 0x1 ;  /* 0x000000040e0c7c11 */ /* 0x000fc8000f8008ff */
[----:B------:R-:W-:Y:S02]  /*3730*/  LEA.HI.X R13, R14, UR5, R13, 0x1, P0 ;  /* 0x000000050e0d7c11 */ /* 0x000fe400080f0c0d */
        /* <DEDUP_REMOVED lines=30> */
.L_x_1571:
[----:B------:R-:W-:Y:S05]  /*3920*/  BSYNC B1 ;  /* 0x0000000000017941 */ /* 0x000fea0003800000 */
.L_x_1570:
[----:B------:R-:W2:Y:S01]  /*3930*/  LDL R11, [R1+0x30] ;  /* 0x00003000010b7983 */ /* 0x000ea20000100800 */
[----:B0-----:R-:W-:Y:S02]  /*3940*/  IMAD.MOV.U32 R12, RZ, RZ, R58 ;  /* 0x000000ffff0c7224 */ /* 0x001fe400078e003a */
[----:B------:R-:W-:Y:S02]  /*3950*/  IMAD.MOV.U32 R13, RZ, RZ, R55 ;  /* 0x000000ffff0d7224 */ /* 0x000fe400078e0037 */
        /* <DEDUP_REMOVED lines=10> */
[----:B------:R-:W-:-:S03]  /*3a00*/  IMAD.MOV.U32 R13, RZ, RZ, R74 ;  /* 0x000000ffff0d7224 */ /* 0x000fc600078e004a */
[----:B------:R-:W-:Y:S01]  /*3a10*/  PRMT R192, R192, 0x5410, R12 ;  /* 0x00005410c0c07816 */ /* 0x000fe2000000000c */
[----:B------:R-:W-:Y:S01]  /*3a20*/  IMAD.MOV.U32 R12, RZ, RZ, R56 ;  /* 0x000000ffff0c7224 */ /* 0x000fe200078e0038 */
[----:B------:R-:W-:Y:S02]  /*3a30*/  PRMT R144, R14, 0x5410, R13 ;  /* 0x000054100e907816 */ /* 0x000fe4000000000d */
[----:B--2---:R-:W-:Y:S01]  /*3a40*/  R2UR UR4, R11 ;  /* 0x000000000b0472ca */ /* 0x004fe200000e0000 */
[----:B------:R-:W-:-:S05]  /*3a50*/  IMAD.MOV.U32 R11, RZ, RZ, R59 ;  /* 0x000000ffff0b7224 */ /* 0x000fca00078e003b */
[----:B------:R-:W-:Y:S01]  /*3a60*/  PRMT R156, R11, 0x7610, R156 ;  /* 0x000076100b9c7816 */ /* 0x000fe2000000009c */
[----:B------:R-:W-:-:S05]  /*3a70*/  IMAD.MOV.U32 R11, RZ, RZ, R66 ;  /* 0x000000ffff0b7224 */ /* 0x000fca00078e0042 */
[----:B------:R-:W-:Y:S01]  /*3a80*/  PRMT R189, R189, 0x5410, R11 ;  /* 0x00005410bdbd7816 */ /* 0x000fe2000000000b */
[----:B------:R-:W-:Y:S01]  /*3a90*/  IMAD.MOV.U32 R11, RZ, RZ, R70 ;  /* 0x000000ffff0b7224 */ /* 0x000fe200078e0046 */
[----:B------:R-:W-:-:S04]  /*3aa0*/  UISETP.NE.AND UP0, UPT, UR4, 0x3, UPT ;  /* 0x000000030400788c */ /* 0x000fc8000bf05270 */
[----:B------:R-:W-:Y:S01]  /*3ab0*/  PRMT R191, R191, 0x5410, R11 ;  /* 0x00005410bfbf7816 */ /* 0x000fe2000000000b */
[----:B------:R-:W-:Y:S01]  /*3ac0*/  IMAD.MOV.U32 R11, RZ, RZ, R57 ;  /* 0x000000ffff0b7224 */ /* 0x000fe200078e0039 */
[----:B------:R-:W-:-:S04]  /*3ad0*/  PLOP3.LUT P0, PT, PT, PT, UP0, 0x80, 0x0 ;  /* 0x000000000000781c */ /* 0x000fc80003f0f008 */
        /* <DEDUP_REMOVED lines=20> */
[----:B-----5:R-:W-:Y:S02]  /*3c20*/  IMAD.MOV.U32 R12, RZ, RZ, R30 ;  /* 0x000000ffff0c7224 */ /* 0x020fe400078e001e */
        /* <DEDUP_REMOVED lines=40> */
.L_x_1572:
[----:B------:R-:W-:Y:S01]  /*3eb0*/  IMAD R86, R17, 0x8, R2 ;  /* 0x0000000811567824 */ /* 0x000fe200078e0202 */
[----:B------:R-:W-:Y:S01]  /*3ec0*/  SHF.L.U32 R87, R175, 0x1f, RZ ;  /* 0x0000001faf577819 */ /* 0x000fe200000006ff */
[----:B------:R-:W-:Y:S03]  /*3ed0*/  BSSY B1, `(.L_x_1573) ;  /* 0x0000003000017945 */ /* 0x000fe60003800000 */
[----:B------:R-:W0:Y:S02]  /*3ee0*/  SYNCS.PHASECHK.TRANS64.TRYWAIT P6, [R86+URZ+0x2a890], R87 ;  /* 0x02a89057560075a7 */ /* 0x000e2400080c017f */
[----:B0-----:R-:W-:Y:S05]  /*3ef0*/  @!P6 BRA `(.L_x_1574) ;  /* 0x0000026c00fce947 */ /* 0x001fea0003800000 */
.L_x_1996:
[----:B------:R-:W-:Y:S05]  /*3f00*/  BSYNC B1 ;  /* 0x0000000000017941 */ /* 0x000fea0003800000 */
.L_x_1573:
[----:B------:R-:W-:-:S03]  /*3f10*/  UMOV UR4, 0xffffffff ;  /* 0xffffffff00047882 */ /* 0x000fc60000000000 */
[----:B------:R-:W-:Y:S05]  /*3f20*/  BRA.DIV UR4, `(.L_x_1575) ;  /* 0x0000027204047947 */ /* 0x000fea000b800000 */
[----:B------:R1:W2:Y:S04]  /*3f30*/  SHFL.IDX PT, R82, R116, RZ, 0x1c1f ;  /* 0x001c1fff74527589 */ /* 0x0002a800000e0000 */
[----:B------:R1:W3:Y:S02]  /*3f40*/  SHFL.IDX PT, R11, R117, RZ, 0x1c1f ;  /* 0x001c1fff750b7589 */ /* 0x0002e400000e0000 */
.L_x_2000:
        /* <DEDUP_REMOVED lines=13> */
[C---:B------:R-:W-:Y:S02]  /*4020*/  PRMT R81, R145.reuse, 0x5410, R75 ;  /* 0x0000541091517816 */ /* 0x040fe4000000004b */
[----:B------:R-:W-:-:S02]  /*4030*/  PRMT R75, R145, 0x5432, R80 ;  /* 0x00005432914b7816 */ /* 0x000fc40000000050 */
[C---:B------:R-:W-:Y:S02]  /*4040*/  PRMT R74, R144.reuse, 0x5432, R74 ;  /* 0x00005432904a7816 */ /* 0x040fe4000000004a */
[----:B0-----:R-:W-:Y:S02]  /*4050*/  LOP3.LUT R146, R13, 0xffff0000, RZ, 0xc0, !PT ;  /* 0xffff00000d927812 */ /* 0x001fe400078ec0ff */
[C---:B------:R-:W-:Y:S01]  /*4060*/  LOP3.LUT R145, R81.reuse, 0xffff0000, RZ, 0xc0, !PT ;  /* 0xffff000051917812 */ /* 0x040fe200078ec0ff */
[----:B------:R-:W-:Y:S01]  /*4070*/  IMAD.U32 R81, R81, 0x10000, RZ ;  /* 0x0001000051517824 */ /* 0x000fe200078e00ff */
[----:B------:R-:W-:Y:S01]  /*4080*/  PRMT R143, R144, 0x5410, R143 ;  /* 0x00005410908f7816 */ /* 0x000fe2000000008f */
[----:B------:R-:W-:Y:S01]  /*4090*/  IMAD.U32 R144, R13, 0x10000, RZ ;  /* 0x000100000d907824 */ /* 0x000fe200078e00ff */
[----:B------:R-:W-:Y:S01]  /*40a0*/  LOP3.LUT R13, R74, 0xffff0000, RZ, 0xc0, !PT ;  /* 0xffff00004a0d7812 */ /* 0x000fe200078ec0ff */
[----:B------:R-:W-:Y:S01]  /*40b0*/  FMUL.FTZ R80, R146, R145 ;  /* 0x0000009192507220 */ /* 0x000fe20000410000 */
[----:B------:R-:W-:-:S03]  /*40c0*/  IMAD.U32 R74, R74, 0x10000, RZ ;  /* 0x000100004a4a7824 */ /* 0x000fc600078e00ff */
        /* <DEDUP_REMOVED lines=32> */
.L_x_1581:
[----:B------:R-:W-:Y:S05]  /*42d0*/  BSYNC B3 ;  /* 0x0000000000037941 */ /* 0x000fea0003800000 */
.L_x_1580:
[----:B---3--:R-:W-:-:S04]  /*42e0*/  LEA R74, P4, R18, R11, 0x1 ;  /* 0x0000000b124a7211 */ /* 0x008fc800078808ff */
[----:B--2---:R-:W-:-:S05]  /*42f0*/  LEA.HI.X R75, R18, R82, R19, 0x1, P4 ;  /* 0x00000052124b7211 */ /* 0x004fca00020f0c13 */
[----:B0-----:R4:W-:Y:S04]  /*4300*/  ST.E.128 desc[UR60][R74.64], R12 ;  /* 0x0000000c4a007985 */ /* 0x0019e8000c101d3c */
.L_x_1579:
[----:B------:R-:W-:Y:S05]  /*4310*/  BSYNC B2 ;  /* 0x0000000000027941 */ /* 0x000fea0003800000 */
.L_x_1578:
        /* <DEDUP_REMOVED lines=54> */
.L_x_1585:
[----:B------:R-:W-:Y:S05]  /*4680*/  BSYNC B3 ;  /* 0x0000000000037941 */ /* 0x000fea0003800000 */
.L_x_1584:
[----:B------:R-:W-:Y:S02]  /*4690*/  IMAD.SHL.U32 R72, R170, 0x8, RZ ;  /* 0x00000008aa487824 */ /* 0x000fe400078e00ff */
[----:B---3--:R-:W-:Y:S02]  /*46a0*/  IMAD.MOV.U32 R70, RZ, RZ, R11 ;  /* 0x000000ffff467224 */ /* 0x008fe400078e000b */
[----:B--2---:R-:W-:Y:S02]  /*46b0*/  IMAD.MOV.U32 R71, RZ, RZ, R82 ;  /* 0x000000ffff477224 */ /* 0x004fe400078e0052 */
[----:B------:R-:W-:-:S05]  /*46c0*/  IMAD.WIDE R70, R72, 0x2, R70 ;  /* 0x0000000248467825 */ /* 0x000fca00078e0246 */
[----:B0-----:R0:W-:Y:S02]  /*46d0*/  ST.E.128 desc[UR60][R70.64], R12 ;  /* 0x0000000c46007985 */ /* 0x0011e4000c101d3c */
.L_x_1583:
[----:B------:R-:W-:Y:S05]  /*46e0*/  BSYNC B2 ;  /* 0x0000000000027941 */ /* 0x000fea0003800000 */
.L_x_1582:
        /* <DEDUP_REMOVED lines=54> */
.L_x_1589:
[----:B------:R-:W-:Y:S05]  /*4a50*/  BSYNC B3 ;  /* 0x0000000000037941 */ /* 0x000fea0003800000 */
.L_x_1588:
[----:B------:R-:W-:Y:S02]  /*4a60*/  IMAD.SHL.U32 R68, R171, 0x8, RZ ;  /* 0x00000008ab447824 */ /* 0x000fe400078e00ff */
[----:B---3--:R-:W-:Y:S02]  /*4a70*/  IMAD.MOV.U32 R66, RZ, RZ, R11 ;  /* 0x000000ffff427224 */ /* 0x008fe400078e000b */
[----:B--2---:R-:W-:Y:S02]  /*4a80*/  IMAD.MOV.U32 R67, RZ, RZ, R82 ;  /* 0x000000ffff437224 */ /* 0x004fe400078e0052 */
[----:B------:R-:W-:-:S05]  /*4a90*/  IMAD.WIDE R66, R68, 0x2, R66 ;  /* 0x0000000244427825 */ /* 0x000fca00078e0242 */
[----:B----4-:R0:W-:Y:S02]  /*4aa0*/  ST.E.128 desc[UR60][R66.64], R12 ;  /* 0x0000000c42007985 */ /* 0x0101e4000c101d3c */
.L_x_1587:
[----:B------:R-:W-:Y:S05]  /*4ab0*/  BSYNC B2 ;  /* 0x0000000000027941 */ /* 0x000fea0003800000 */
.L_x_1586:
[----:B------:R-:W-:Y:S01]  /*4ac0*/  ISETP.NE.AND P4, PT, R26, RZ, PT ;  /* 0x000000ff1a00720c */ /* 0x000fe20003f85270 */
[----:B------:R-:W-:-:S12]  /*4ad0*/  BSSY B2, `(.L_x_1590) ;  /* 0x000003a000027945 */ /* 0x000fd80003800000 */
[----:B------:R-:W-:Y:S05]  /*4ae0*/  @!P4 BRA `(.L_x_1591) ;  /* 0x0000000000e0c947 */ /* 0x000fea0003800000 */
[----:B0---4-:R0:W4:Y:S01]  /*4af0*/  LDS.128 R12, [R28+0x3000] ;  /* 0x003000001c0c7984 */ /* 0x0111220000000c00 */
[----:B------:R-:W-:Y:S01]  /*4b00*/  ISETP.GE.AND P4, PT, R178, R123, PT ;  /* 0x0000007bb200720c */ /* 0x000fe20003f86270 */
[----:B------:R-:W-:-:S12]  /*4b10*/  BSSY B3, `(.L_x_1592) ;  /* 0x0000032000037945 */ /* 0x000fd80003800000 */
[----:B0-----:R-:W-:Y:S05]  /*4b20*/  @P4 BRA `(.L_x_1593) ;  /* 0x0000000000c04947 */ /* 0x001fea0003800000 */
[--C-:B------:R-:W-:Y:S02]  /*4b30*/  SHF.R.U64 R62, R62, 0x10, R63.reuse ;  /* 0x000000103e3e7819 */ /* 0x100fe4000000123f */
[----:B------:R-:W-:Y:S02]  /*4b40*/  SHF.R.U32.HI R66, RZ, 0x10, R63 ;  /* 0x00000010ff427819 */ /* 0x000fe4000001163f */
[--C-:B------:R-:W-:Y:S02]  /*4b50*/  SHF.R.U64 R63, R64, 0x10, R65.reuse ;  /* 0x00000010403f7819 */ /* 0x100fe40000001241 */
[----:B------:R-:W-:Y:S02]  /*4b60*/  SHF.R.U32.HI R67, RZ, 0x10, R65 ;  /* 0x00000010ff437819 */ /* 0x000fe40000011641 */
[----:B------:R-:W-:Y:S01]  /*4b70*/  PRMT R65, R159, 0x5432, R63 ;  /* 0x000054329f417816 */ /* 0x000fe2000000003f */
[----:B----4-:R-:W-:Y:S01]  /*4b80*/  IMAD.U32 R63, R13, 0x10000, RZ ;  /* 0x000100000d3f7824 */ /* 0x010fe200078e00ff */
[----:B------:R-:W-:-:S02]  /*4b90*/  PRMT R62, R159, 0x5410, R62 ;  /* 0x000054109f3e7816 */ /* 0x000fc4000000003e */
[----:B------:R-:W-:Y:S02]  /*4ba0*/  LOP3.LUT R70, R13, 0xffff0000, RZ, 0xc0, !PT ;  /* 0xffff00000d467812 */ /* 0x000fe400078ec0ff */
[C---:B------:R-:W-:Y:S01]  /*4bb0*/  LOP3.LUT R68, R65.reuse, 0xffff0000, RZ, 0xc0, !PT ;  /* 0xffff000041447812 */ /* 0x040fe200078ec0ff */
[----:B------:R-:W-:Y:S01]  /*4bc0*/  IMAD.U32 R65, R65, 0x10000, RZ ;  /* 0x0001000041417824 */ /* 0x000fe200078e00ff */
[C---:B------:R-:W-:Y:S01]  /*4bd0*/  LOP3.LUT R64, R62.reuse, 0xffff0000, RZ, 0xc0, !PT ;  /* 0xffff00003e407812 */ /* 0x040fe200078ec0ff */
[----:B------:R-:W-:Y:S02]  /*4be0*/  IMAD.U32 R62, R62, 0x10000, RZ ;  /* 0x000100003e3e7824 */ /* 0x000fe400078e00ff */
[C---:B------:R-:W-:Y:S02]  /*4bf0*/  FMUL.FTZ R69, R70.reuse, R68 ;  /* 0x0000004446457220 */ /* 0x040fe40000410000 */
[-C--:B------:R-:W-:Y:S02]  /*4c00*/  FMUL.FTZ R13, R70, R64.reuse ;  /* 0x00000040460d7220 */ /* 0x080fe40000410000 */
[----:B------:R-:W-:-:S02]  /*4c10*/  FFMA.FTZ R64, R63, R64, -R69 ;  /* 0x000000403f407223 */ /* 0x000fc40000010845 */
[----:B------:R-:W-:Y:S01]  /*4c20*/  FFMA.FTZ R63, R63, R68, R13 ;  /* 0x000000443f3f7223 */ /* 0x000fe2000001000d */
[C---:B------:R-:W-:Y:S02]  /*4c30*/  PRMT R13, R158.reuse, 0x5432, R66 ;  /* 0x000054329e0d7816 */ /* 0x040fe40000000042 */
[----:B------:R-:W-:Y:S02]  /*4c40*/  PRMT R66, R158, 0x5410, R67 ;  /* 0x000054109e427816 */ /* 0x000fe40000000043 */
[----:B------:R-:W-:Y:S01]  /*4c50*/  LOP3.LUT R68, R14, 0xffff0000, RZ, 0xc0, !PT ;  /* 0xffff00000e447812 */ /* 0x000fe200078ec0ff */
[C---:B------:R-:W-:Y:S01]  /*4c60*/  IMAD.U32 R69, R13.reuse, 0x10000, RZ ;  /* 0x000100000d457824 */ /* 0x040fe200078e00ff */
[----:B------:R-:W-:Y:S01]  /*4c70*/  LOP3.LUT R13, R13, 0xffff0000, RZ, 0xc0, !PT ;  /* 0xffff00000d0d7812 */ /* 0x000fe200078ec0ff */
        /* <DEDUP_REMOVED lines=14> */
[C---:B------:R-:W-:Y:S01]  /*4d60*/  LOP3.LUT R13, R12.reuse, 0xffff0000, RZ, 0xc0, !PT ;  /* 0xffff00000c0d7812 */ /* 0x040fe200078ec0ff */
[----:B------:R-:W-:Y:S01]  /*4d70*/  FFMA.FTZ R14, R15, R66, R14 ;  /* 0x000000420f0e7223 */ /* 0x000fe2000001000e */
[----:B------:R-:W-:-:S03]  /*4d80*/  IMAD.U32 R12, R12, 0x10000, RZ ;  /* 0x000100000c0c7824 */ /* 0x000fc600078e00ff */
[C---:B------:R-:W-:Y:S01]  /*4d90*/  FMUL.FTZ R15, R13.reuse, R65 ;  /* 0x000000410d0f7220 */ /* 0x040fe20000410000 */
[-C--:B------:R-:W-:Y:S01]  /*4da0*/  FMUL.FTZ R13, R13, R62.reuse ;  /* 0x0000003e0d0d7220 */ /* 0x080fe20000410000 */
[----:B------:R-:W-:Y:S02]  /*4db0*/  F2FP.BF16.F32.PACK_AB R14, R14, R67 ;  /* 0x000000430e0e723e */ /* 0x000fe400000010ff */
[C---:B------:R-:W-:Y:S01]  /*4dc0*/  FFMA.FTZ R15, R12.reuse, R62, -R15 ;  /* 0x0000003e0c0f7223 */ /* 0x040fe2000001080f */
[----:B------:R-:W-:-:S05]  /*4dd0*/  FFMA.FTZ R13, R12, R65, R13 ;  /* 0x000000410c0d7223 */ /* 0x000fca000001000d */
[----:B------:R-:W-:Y:S01]  /*4de0*/  F2FP.BF16.F32.PACK_AB R13, R13, R15 ;  /* 0x0000000f0d0d723e */ /* 0x000fe200000010ff */
[----:B------:R-:W-:Y:S02]  /*4df0*/  IMAD.MOV.U32 R15, RZ, RZ, R14 ;  /* 0x000000ffff0f7224 */ /* 0x000fe400078e000e */
[----:B------:R-:W-:Y:S02]  /*4e00*/  IMAD.MOV.U32 R14, RZ, RZ, R68 ;  /* 0x000000ffff0e7224 */ /* 0x000fe400078e0044 */
[----:B------:R-:W-:Y:S02]  /*4e10*/  IMAD.MOV.U32 R12, RZ, RZ, R13 ;  /* 0x000000ffff0c7224 */ /* 0x000fe400078e000d */
[----:B------:R-:W-:-:S07]  /*4e20*/  IMAD.MOV.U32 R13, RZ, RZ, R63 ;  /* 0x000000ffff0d7224 */ /* 0x000fce00078e003f */
.L_x_1593:
[----:B------:R-:W-:Y:S05]  /*4e30*/  BSYNC B3 ;  /* 0x0000000000037941 */ /* 0x000fea0003800000 */
.L_x_1592:
[----:B---3--:R-:W-:-:S04]  /*4e40*/  LEA R62, P4, R22, R11, 0x1 ;  /* 0x0000000b163e7211 */ /* 0x008fc800078808ff */
[----:B--2---:R-:W-:-:S05]  /*4e50*/  LEA.HI.X R63, R22, R82, R173, 0x1, P4 ;  /* 0x00000052163f7211 */ /* 0x004fca00020f0cad */
[----:B----4-:R0:W-:Y:S04]  /*4e60*/  ST.E.128 desc[UR60][R62.64], R12 ;  /* 0x0000000c3e007985 */ /* 0x0101e8000c101d3c */
.L_x_1591:
[----:B------:R-:W-:Y:S05]  /*4e70*/  BSYNC B2 ;  /* 0x0000000000027941 */ /* 0x000fea0003800000 */
.L_x_1590:
[----:B------:R-:W-:Y:S01]  /*4e80*/  ISETP.NE.AND P4, PT, R27, RZ, PT ;  /* 0x000000ff1b00720c */ /* 0x000fe20003f85270 */
[----:B------:R-:W-:-:S12]  /*4e90*/  BSSY B2, `(.L_x_1594) ;  /* 0x0000039000027945 */ /* 0x000fd80003800000 */
[----:B------:R-:W-:Y:S05]  /*4ea0*/  @!P4 BRA `(.L_x_1595) ;  /* 0x0000000000dcc947 */ /* 0x000fea0003800000 */
[----:B0---4-:R0:W4:Y:S01]  /*4eb0*/  LDS.128 R12, [R29+0x6000] ;  /* 0x006000001d0c7984 */ /* 0x0111220000000c00 */
[----:B------:R-:W-:Y:S01]  /*4ec0*/  ISETP.GE.AND P4, PT, R176, R123, PT ;  /* 0x0000007bb000720c */ /* 0x000fe20003f86270 */
[----:B------:R-:W-:-:S12]  /*4ed0*/  BSSY B3, `(.L_x_1596) ;  /* 0x0000031000037945 */ /* 0x000fd80003800000 */
[----:B0-----:R-:W-:Y:S05]  /*4ee0*/  @P4 BRA `(.L_x_1597) ;  /* 0x0000000000bc4947 */ /* 0x001fea0003800000 */
[----:B------:R-:W-:Y:S02]  /*4ef0*/  SHF.R.U64 R58, R58, 0x10, R59 ;  /* 0x000000103a3a7819 */ /* 0x000fe4000000123b */
[--C-:B------:R-:W-:Y:S02]  /*4f00*/  SHF.R.U64 R62, R60, 0x10, R61.reuse ;  /* 0x000000103c3e7819 */ /* 0x100fe4000000123d */
[C---:B------:R-:W-:Y:S02]  /*4f10*/  PRMT R58, R157.reuse, 0x5432, R58 ;  /* 0x000054329d3a7816 */ /* 0x040fe4000000003a */
[----:B------:R-:W-:Y:S02]  /*4f20*/  PRMT R157, R157, 0x5410, R62 ;  /* 0x000054109d9d7816 */ /* 0x000fe4000000003e */
[----:B------:R-:W-:Y:S02]  /*4f30*/  SHF.R.U32.HI R60, RZ, 0x10, R61 ;  /* 0x00000010ff3c7819 */ /* 0x000fe4000001163d */
[C---:B----4-:R-:W-:Y:S01]  /*4f40*/  LOP3.LUT R64, R13.reuse, 0xffff0000, RZ, 0xc0, !PT ;  /* 0xffff00000d407812 */ /* 0x050fe200078ec0ff */
[----:B------:R-:W-:Y:S01]  /*4f50*/  IMAD.U32 R13, R13, 0x10000, RZ ;  /* 0x000100000d0d7824 */ /* 0x000fe200078e00ff */
[C---:B------:R-:W-:Y:S01]  /*4f60*/  LOP3.LUT R61, R157.reuse, 0xffff0000, RZ, 0xc0, !PT ;  /* 0xffff00009d3d7812 */ /* 0x040fe200078ec0ff */
[----:B------:R-:W-:Y:S01]  /*4f70*/  IMAD.U32 R157, R157, 0x10000, RZ ;  /* 0x000100009d9d7824 */ /* 0x000fe200078e00ff */
[C---:B------:R-:W-:Y:S01]  /*4f80*/  LOP3.LUT R62, R58.reuse, 0xffff0000, RZ, 0xc0, !PT ;  /* 0xffff00003a3e7812 */ /* 0x040fe200078ec0ff */
[----:B------:R-:W-:Y:S01]  /*4f90*/  IMAD.U32 R58, R58, 0x10000, RZ ;  /* 0x000100003a3a7824 */ /* 0x000fe200078e00ff */
[----:B------:R-:W-:Y:S01]  /*4fa0*/  SHF.R.U32.HI R59, RZ, 0x10, R59 ;  /* 0x00000010ff3b7819 */ /* 0x000fe2000001163b */
[-C--:B------:R-:W-:Y:S01]  /*4fb0*/  FMUL.FTZ R63, R64, R61.reuse ;  /* 0x0000003d403f7220 */ /* 0x080fe20000410000 */
[----:B------:R-:W-:Y:S01]  /*4fc0*/  PRMT R60, R156, 0x5432, R60 ;  /* 0x000054329c3c7816 */ /* 0x000fe2000000003c */
[-C--:B------:R-:W-:Y:S01]  /*4fd0*/  FMUL.FTZ R64, R64, R62.reuse ;  /* 0x0000003e40407220 */ /* 0x080fe20000410000 */
[----:B------:R-:W-:Y:S01]  /*4fe0*/  PRMT R59, R156, 0x5410, R59 ;  /* 0x000054109c3b7816 */ /* 0x000fe2000000003b */
[C---:B------:R-:W-:Y:S01]  /*4ff0*/  FFMA.FTZ R63, R13.reuse, R62, -R63 ;  /* 0x0000003e0d3f7223 */ /* 0x040fe2000001083f */
[----:B------:R-:W-:Y:S01]  /*5000*/  LOP3.LUT R65, R14, 0xffff0000, RZ, 0xc0, !PT ;  /* 0xffff00000e417812 */ /* 0x000fe200078ec0ff */
[----:B------:R-:W-:Y:S01]  /*5010*/  FFMA.FTZ R64, R13, R61, R64 ;  /* 0x0000003d0d407223 */ /* 0x000fe20000010040 */
[C---:B------:R-:W-:Y:S01]  /*5020*/  IMAD.U32 R61, R60.reuse, 0x10000, RZ ;  /* 0x000100003c3d7824 */ /* 0x040fe200078e00ff */
[----:B------:R-:W-:Y:S01]  /*5030*/  LOP3.LUT R60, R60, 0xffff0000, RZ, 0xc0, !PT ;  /* 0xffff00003c3c7812 */ /* 0x000fe200078ec0ff */
[C---:B------:R-:W-:Y:S01]  /*5040*/  IMAD.U32 R62, R59.reuse, 0x10000, RZ ;  /* 0x000100003b3e7824 */ /* 0x040fe200078e00ff */
[----:B------:R-:W-:Y:S01]  /*5050*/  LOP3.LUT R59, R59, 0xffff0000, RZ, 0xc0, !PT ;  /* 0xffff00003b3b7812 */ /* 0x000fe200078ec0ff */
[----:B------:R-:W-:-:S02]  /*5060*/  IMAD.U32 R13, R14, 0x10000, RZ ;  /* 0x000100000e0d7824 */ /* 0x000fc400078e00ff */
        /* <DEDUP_REMOVED lines=23> */
.L_x_1597:
[----:B------:R-:W-:Y:S05]  /*51e0*/  BSYNC B3 ;  /* 0x0000000000037941 */ /* 0x000fea0003800000 */
.L_x_1596:
[----:B---3--:R-:W-:-:S04]  /*51f0*/  LEA R58, P4, R160, R11, 0x1 ;  /* 0x0000000ba03a7211 */ /* 0x008fc800078808ff */
[----:B--2---:R-:W-:-:S05]  /*5200*/  LEA.HI.X R59, R160, R82, R184, 0x1, P4 ;  /* 0x00000052a03b7211 */ /* 0x004fca00020f0cb8 */
[----:B----4-:R0:W-:Y:S04]  /*5210*/  ST.E.128 desc[UR60][R58.64], R12 ;  /* 0x0000000c3a007985 */ /* 0x0101e8000c101d3c */
.L_x_1595:
[----:B------:R-:W-:Y:S05]  /*5220*/  BSYNC B2 ;  /* 0x0000000000027941 */ /* 0x000fea0003800000 */
.L_x_1594:
        /* <DEDUP_REMOVED lines=9> */
[----:B------:R-:W-:Y:S02]  /*52c0*/  SHF.R.U64 R54, R54, 0x10, R55 ;  /* 0x0000001036367819 */ /* 0x000fe40000001237 */
[----:B------:R-:W-:Y:S02]  /*52d0*/  PRMT R11, R155, 0x5410, R11 ;  /* 0x000054109b0b7816 */ /* 0x000fe4000000000b */
        /* <DEDUP_REMOVED lines=9> */
[CC--:B------:R-:W-:Y:S01]  /*5370*/  FMUL.FTZ R61, R62.reuse, R57.reuse ;  /* 0x000000393e3d7220 */ /* 0x0c0fe20000410000 */
        /* <DEDUP_REMOVED lines=34> */
.L_x_1599:
[----:B------:R-:W-:Y:S05]  /*55a0*/  BSYNC B2 ;  /* 0x0000000000027941 */ /* 0x000fea0003800000 */
.L_x_1598:
[----:B----4-:R0:W-:Y:S02]  /*55b0*/  ST.E.128 desc[UR60][R58.64], R12 ;  /* 0x0000000c3a007985 */ /* 0x0101e4000c101d3c */
.L_x_1577:
[----:B------:R-:W-:Y:S05]  /*55c0*/  BSYNC B1 ;  /* 0x0000000000017941 */ /* 0x000fea0003800000 */
.L_x_1576:
[----:B------:R-:W-:-:S03]  /*55d0*/  UMOV UR4, 0xffffffff ;  /* 0xffffffff00047882 */ /* 0x000fc60000000000 */
[----:B------:R-:W-:Y:S05]  /*55e0*/  BRA.DIV UR4, `(.L_x_1600) ;  /* 0x0000025a04a07947 */ /* 0x000fea000b800000 */
[----:B-1----:R-:W1:Y:S04]  /*55f0*/  SHFL.IDX PT, R116, R116, 0x1, 0x1c1f ;  /* 0x003c1f0074747f89 */ /* 0x002e6800000e0000 */
[----:B------:R-:W0:Y:S02]  /*5600*/  SHFL.IDX PT, R117, R117, 0x1, 0x1c1f ;  /* 0x003c1f0075757f89 */ /* 0x000e2400000e0000 */
.L_x_2004:
[----:B------:R-:W-:Y:S05]  /*5610*/  @P5 BRA `(.L_x_1601) ;  /* 0x0000005800205947 */ /* 0x000fea0003800000 */
[----:B------:R-:W-:Y:S01]  /*5620*/  ISETP.NE.AND P4, PT, R7, RZ, PT ;  /* 0x000000ff0700720c */ /* 0x000fe20003f85270 */
[----:B------:R-:W-:-:S12]  /*5630*/  BSSY B1, `(.L_x_1602) ;  /* 0x0000036000017945 */ /* 0x000fd80003800000 */
[----:B------:R-:W-:Y:S05]  /*5640*/  @!P4 BRA `(.L_x_1603) ;  /* 0x0000000000d0c947 */ /* 0x000fea0003800000 */
[----:B0---4-:R0:W4:Y:S01]  /*5650*/  LDS.128 R12, [R29+0x2000] ;  /* 0x002000001d0c7984 */ /* 0x0111220000000c00 */
[----:B------:R-:W-:Y:S01]  /*5660*/  ISETP.GE.AND P5, PT, R162, R123, PT ;  /* 0x0000007ba200720c */ /* 0x000fe20003fa6270 */
[----:B------:R-:W-:Y:S01]  /*5670*/  BSSY B2, `(.L_x_1604) ;  /* 0x0000030000027945 */ /* 0x000fe20003800000 */
[----:B------:R-:W-:-:S04]  /*5680*/  LEA R54, P4, R18, R117, 0x1 ;  /* 0x0000007512367211 */ /* 0x000fc800078808ff */
[----:B-1----:R-:W-:-:S07]  /*5690*/  LEA.HI.X R55, R18, R116, R19, 0x1, P4 ;  /* 0x0000007412377211 */ /* 0x002fce00020f0c13 */
[----:B0-----:R-:W-:Y:S05]  /*56a0*/  @P5 BRA `(.L_x_1605) ;  /* 0x0000000000b05947 */ /* 0x001fea0003800000 */
[----:B---3--:R-:W-:Y:S01]  /*56b0*/  SHF.R.U64 R11, R50, 0x10, R51 ;  /* 0x00000010320b7819 */ /* 0x008fe20000001233 */
[----:B----4-:R-:W-:Y:S01]  /*56c0*/  IMAD.U32 R58, R15, 0x10000, RZ ;  /* 0x000100000f3a7824 */ /* 0x010fe200078e00ff */
[--C-:B------:R-:W-:Y:S01]  /*56d0*/  SHF.R.U64 R50, R52, 0x10, R53.reuse ;  /* 0x0000001034327819 */ /* 0x100fe20000001235 */
[----:B------:R-:W-:Y:S01]  /*56e0*/  IMAD.U32 R56, R14, 0x10000, RZ ;  /* 0x000100000e387824 */ /* 0x000fe200078e00ff */
[----:B------:R-:W-:Y:S01]  /*56f0*/  SHF.R.U32.HI R53, RZ, 0x10, R53 ;  /* 0x00000010ff357819 */ /* 0x000fe20000011635 */
[----:B------:R-:W-:Y:S01]  /*5700*/  IMAD.U32 R57, R12, 0x10000, RZ ;  /* 0x000100000c397824 */ /* 0x000fe200078e00ff */
[----:B------:R-:W-:Y:S02]  /*5710*/  PRMT R50, R153, 0x5410, R50 ;  /* 0x0000541099327816 */ /* 0x000fe40000000032 */
[----:B------:R-:W-:Y:S02]  /*5720*/  SHF.R.U32.HI R51, RZ, 0x10, R51 ;  /* 0x00000010ff337819 */ /* 0x000fe40000011633 */
[----:B------:R-:W-:Y:S01]  /*5730*/  LOP3.LUT R52, R15, 0xffff0000, RZ, 0xc0, !PT ;  /* 0xffff00000f347812 */ /* 0x000fe200078ec0ff */
[C---:B------:R-:W-:Y:S01]  /*5740*/  IMAD.U32 R15, R13.reuse, 0x10000, RZ ;  /* 0x000100000d0f7824 */ /* 0x040fe200078e00ff */
[----:B------:R-:W-:-:S02]  /*5750*/  LOP3.LUT R13, R13, 0xffff0000, RZ, 0xc0, !PT ;  /* 0xffff00000d0d7812 */ /* 0x000fc400078ec0ff */
[C---:B------:R-:W-:Y:S01]  /*5760*/  LOP3.LUT R59, R50.reuse, 0xffff0000, RZ, 0xc0, !PT ;  /* 0xffff0000323b7812 */ /* 0x040fe200078ec0ff */
[----:B------:R-:W-:Y:S01]  /*5770*/  IMAD.U32 R50, R50, 0x10000, RZ ;  /* 0x0001000032327824 */ /* 0x000fe200078e00ff */
[C---:B------:R-:W-:Y:S02]  /*5780*/  PRMT R11, R152.reuse, 0x5410, R11 ;  /* 0x00005410980b7816 */ /* 0x040fe4000000000b */
[----:B------:R-:W-:Y:S01]  /*5790*/  PRMT R53, R153, 0x5432, R53 ;  /* 0x0000543299357816 */ /* 0x000fe20000000035 */
[----:B------:R-:W-:Y:S01]  /*57a0*/  FMUL.FTZ R60, R13, R59 ;  /* 0x0000003b0d3c7220 */ /* 0x000fe20000410000 */
[----:B------:R-:W-:Y:S02]  /*57b0*/  PRMT R51, R152, 0x5432, R51 ;  /* 0x0000543298337816 */ /* 0x000fe40000000033 */
[----:B------:R-:W-:Y:S01]  /*57c0*/  LOP3.LUT R62, R11, 0xffff0000, RZ, 0xc0, !PT ;  /* 0xffff00000b3e7812 */ /* 0x000fe200078ec0ff */
[----:B------:R-:W-:Y:S01]  /*57d0*/  IMAD.U32 R61, R53, 0x10000, RZ ;  /* 0x00010000353d7824 */ /* 0x000fe200078e00ff */
[----:B------:R-:W-:Y:S01]  /*57e0*/  LOP3.LUT R14, R14, 0xffff0000, RZ, 0xc0, !PT ;  /* 0xffff00000e0e7812 */ /* 0x000fe200078ec0ff */
[----:B------:R-:W-:Y:S01]  /*57f0*/  IMAD.U32 R63, R51, 0x10000, RZ ;  /* 0x00010000333f7824 */ /* 0x000fe200078e00ff */
[----:B------:R-:W-:Y:S01]  /*5800*/  LOP3.LUT R53, R53, 0xffff0000, RZ, 0xc0, !PT ;  /* 0xffff000035357812 */ /* 0x000fe200078ec0ff */
[-C--:B------:R-:W-:Y:S01]  /*5810*/  FMUL.FTZ R13, R13, R62.reuse ;  /* 0x0000003e0d0d7220 */ /* 0x080fe20000410000 */
[----:B------:R-:W-:Y:S01]  /*5820*/  FFMA.FTZ R60, R15, R62, -R60 ;  /* 0x0000003e0f3c7223 */ /* 0x000fe2000001083c */
[C---:B------:R-:W-:Y:S01]  /*5830*/  FMUL.FTZ R62, R14.reuse, R61 ;  /* 0x0000003d0e3e7220 */ /* 0x040fe20000410000 */
[----:B------:R-:W-:Y:S01]  /*5840*/  FMUL.FTZ R14, R14, R63 ;  /* 0x0000003f0e0e7220 */ /* 0x000fe20000410000 */
[----:B------:R-:W-:Y:S01]  /*5850*/  LOP3.LUT R51, R51, 0xffff0000, RZ, 0xc0, !PT ;  /* 0xffff000033337812 */ /* 0x000fe200078ec0ff */
[----:B------:R-:W-:Y:S01]  /*5860*/  IMAD.U32 R11, R11, 0x10000, RZ ;  /* 0x000100000b0b7824 */ /* 0x000fe200078e00ff */
[----:B------:R-:W-:Y:S01]  /*5870*/  LOP3.LUT R12, R12, 0xffff0000, RZ, 0xc0, !PT ;  /* 0xffff00000c0c7812 */ /* 0x000fe200078ec0ff */
[----:B------:R-:W-:Y:S01]  /*5880*/  FFMA.FTZ R13, R15, R59, R13 ;  /* 0x0000003b0f0d7223 */ /* 0x000fe2000001000d */
[C---:B------:R-:W-:Y:S01]  /*5890*/  FFMA.FTZ R62, R56.reuse, R63, -R62 ;  /* 0x0000003f383e7223 */ /* 0x040fe2000001083e */
[----:B------:R-:W-:Y:S01]  /*58a0*/  FFMA.FTZ R14, R56, R61, R14 ;  /* 0x0000003d380e7223 */ /* 0x000fe2000001000e */
[C---:B------:R-:W-:Y:S01]  /*58b0*/  FMUL.FTZ R15, R52.reuse, R53 ;  /* 0x00000035340f7220 */ /* 0x040fe20000410000 */
[----:B------:R-:W-:Y:S01]  /*58c0*/  FMUL.FTZ R56, R52, R51 ;  /* 0x0000003334387220 */ /* 0x000fe20000410000 */
[CC--:B------:R-:W-:Y:S01]  /*58d0*/  FMUL.FTZ R52, R12.reuse, R50.reuse ;  /* 0x000000320c347220 */ /* 0x0c0fe20000410000 */
[----:B------:R-:W-:Y:S01]  /*58e0*/  FMUL.FTZ R12, R12, R11 ;  /* 0x0000000b0c0c7220 */ /* 0x000fe20000410000 */
[C---:B------:R-:W-:Y:S01]  /*58f0*/  FFMA.FTZ R15, R58.reuse, R51, -R15 ;  /* 0x000000333a0f7223 */ /* 0x040fe2000001080f */
[----:B------:R-:W-:Y:S01]  /*5900*/  FFMA.FTZ R56, R58, R53, R56 ;  /* 0x000000353a387223 */ /* 0x000fe20000010038 */
[C---:B------:R-:W-:Y:S01]  /*5910*/  FFMA.FTZ R52, R57.reuse, R11, -R52 ;  /* 0x0000000b39347223 */ /* 0x040fe20000010834 */
[----:B------:R-:W-:Y:S01]  /*5920*/  FFMA.FTZ R12, R57, R50, R12 ;  /* 0x00000032390c7223 */ /* 0x000fe2000001000c */
[----:B------:R-:W-:-:S02]  /*5930*/  F2FP.BF16.F32.PACK_AB R13, R13, R60 ;  /* 0x0000003c0d0d723e */ /* 0x000fc400000010ff */
[----:B------:R-:W-:Y:S02]  /*5940*/  F2FP.BF16.F32.PACK_AB R15, R56, R15 ;  /* 0x0000000f380f723e */ /* 0x000fe400000010ff */
[----:B------:R-:W-:Y:S02]  /*5950*/  F2FP.BF16.F32.PACK_AB R14, R14, R62 ;  /* 0x0000003e0e0e723e */ /* 0x000fe400000010ff */
[----:B------:R-:W-:-:S07]  /*5960*/  F2FP.BF16.F32.PACK_AB R12, R12, R52 ;  /* 0x000000340c0c723e */ /* 0x000fce00000010ff */
.L_x_1605:
[----:B------:R-:W-:Y:S05]  /*5970*/  BSYNC B2 ;  /* 0x0000000000027941 */ /* 0x000fea0003800000 */
.L_x_1604:
[----:B----4-:R0:W-:Y:S02]  /*5980*/  ST.E.128 desc[UR60][R54.64], R12 ;  /* 0x0000000c36007985 */ /* 0x0101e4000c101d3c */
.L_x_1603:
[----:B------:R-:W-:Y:S05]  /*5990*/  BSYNC B1 ;  /* 0x0000000000017941 */ /* 0x000fea0003800000 */
.L_x_1602:
        /* <DEDUP_REMOVED lines=11> */
[----:B------:R-:W-:Y:S01]  /*5a50*/  SHF.R.U64 R11, R46, 0x10, R47 ;  /* 0x000000102e0b7819 */ /* 0x000fe2000000122f */
[----:B----4-:R-:W-:Y:S01]  /*5a60*/  IMAD.U32 R54, R12, 0x10000, RZ ;  /* 0x000100000c367824 */ /* 0x010fe200078e00ff */
[--C-:B------:R-:W-:Y:S02]  /*5a70*/  SHF.R.U64 R46, R48, 0x10, R49.reuse ;  /* 0x00000010302e7819 */ /* 0x100fe40000001231 */
[----:B------:R-:W-:Y:S01]  /*5a80*/  SHF.R.U32.HI R52, RZ, 0x10, R49 ;  /* 0x00000010ff347819 */ /* 0x000fe20000011631 */
[----:B------:R-:W-:Y:S01]  /*5a90*/  IMAD.U32 R49, R14, 0x10000, RZ ;  /* 0x000100000e317824 */ /* 0x000fe200078e00ff */
[----:B------:R-:W-:Y:S02]  /*5aa0*/  PRMT R46, R151, 0x5410, R46 ;  /* 0x00005410972e7816 */ /* 0x000fe4000000002e */
[----:B------:R-:W-:Y:S02]  /*5ab0*/  SHF.R.U32.HI R47, RZ, 0x10, R47 ;  /* 0x00000010ff2f7819 */ /* 0x000fe4000001162f */
[----:B------:R-:W-:-:S02]  /*5ac0*/  PRMT R11, R150, 0x5410, R11 ;  /* 0x00005410960b7816 */ /* 0x000fc4000000000b */
[----:B------:R-:W-:Y:S01]  /*5ad0*/  PRMT R151, R151, 0x5432, R52 ;  /* 0x0000543297977816 */ /* 0x000fe20000000034 */
[C---:B------:R-:W-:Y:S01]  /*5ae0*/  IMAD.U32 R52, R13.reuse, 0x10000, RZ ;  /* 0x000100000d347824 */ /* 0x040fe200078e00ff */
[----:B------:R-:W-:Y:S02]  /*5af0*/  LOP3.LUT R58, R13, 0xffff0000, RZ, 0xc0, !PT ;  /* 0xffff00000d3a7812 */ /* 0x000fe400078ec0ff */
[----:B------:R-:W-:Y:S01]  /*5b00*/  LOP3.LUT R13, R46, 0xffff0000, RZ, 0xc0, !PT ;  /* 0xffff00002e0d7812 */ /* 0x000fe200078ec0ff */
[----:B------:R-:W-:Y:S01]  /*5b10*/  IMAD.U32 R55, R151, 0x10000, RZ ;  /* 0x0001000097377824 */ /* 0x000fe200078e00ff */
[----:B------:R-:W-:Y:S02]  /*5b20*/  PRMT R47, R150, 0x5432, R47 ;  /* 0x00005432962f7816 */ /* 0x000fe4000000002f */
[----:B------:R-:W-:Y:S01]  /*5b30*/  LOP3.LUT R53, R11, 0xffff0000, RZ, 0xc0, !PT ;  /* 0xffff00000b357812 */ /* 0x000fe200078ec0ff */
[----:B------:R-:W-:Y:S01]  /*5b40*/  FMUL.FTZ R57, R58, R13 ;  /* 0x0000000d3a397220 */ /* 0x000fe20000410000 */
[----:B------:R-:W-:Y:S01]  /*5b50*/  LOP3.LUT R14, R14, 0xffff0000, RZ, 0xc0, !PT ;  /* 0xffff00000e0e7812 */ /* 0x000fe200078ec0ff */
[----:B------:R-:W-:Y:S01]  /*5b60*/  IMAD.U32 R56, R47, 0x10000, RZ ;  /* 0x000100002f387824 */ /* 0x000fe200078e00ff */
[----:B------:R-:W-:Y:S01]  /*5b70*/  LOP3.LUT R48, R15, 0xffff0000, RZ, 0xc0, !PT ;  /* 0xffff00000f307812 */ /* 0x000fe200078ec0ff */
[----:B------:R-:W-:Y:S01]  /*5b80*/  FMUL.FTZ R58, R58, R53 ;  /* 0x000000353a3a7220 */ /* 0x000fe20000410000 */
[----:B------:R-:W-:Y:S01]  /*5b90*/  LOP3.LUT R12, R12, 0xffff0000, RZ, 0xc0, !PT ;  /* 0xffff00000c0c7812 */ /* 0x000fe200078ec0ff */
[C---:B------:R-:W-:Y:S01]  /*5ba0*/  FMUL.FTZ R59, R14.reuse, R55 ;  /* 0x000000370e3b7220 */ /* 0x040fe20000410000 */
[----:B------:R-:W-:Y:S01]  /*5bb0*/  FMUL.FTZ R14, R14, R56 ;  /* 0x000000380e0e7220 */ /* 0x000fe20000410000 */
[----:B------:R-:W-:Y:S01]  /*5bc0*/  FFMA.FTZ R58, R52, R13, R58 ;  /* 0x0000000d343a7223 */ /* 0x000fe2000001003a */
[----:B------:R-:W-:Y:S01]  /*5bd0*/  LOP3.LUT R151, R151, 0xffff0000, RZ, 0xc0, !PT ;  /* 0xffff000097977812 */ /* 0x000fe200078ec0ff */
[----:B------:R-:W-:Y:S01]  /*5be0*/  IMAD.U32 R13, R46, 0x10000, RZ ;  /* 0x000100002e0d7824 */ /* 0x000fe200078e00ff */
[----:B------:R-:W-:Y:S01]  /*5bf0*/  LOP3.LUT R47, R47, 0xffff0000, RZ, 0xc0, !PT ;  /* 0xffff00002f2f7812 */ /* 0x000fe200078ec0ff */
[----:B------:R-:W-:-:S02]  /*5c00*/  IMAD.U32 R11, R11, 0x10000, RZ ;  /* 0x000100000b0b7824 */ /* 0x000fc400078e00ff */
[C---:B------:R-:W-:Y:S01]  /*5c10*/  FFMA.FTZ R59, R49.reuse, R56, -R59 ;  /* 0x00000038313b7223 */ /* 0x040fe2000001083b */
[----:B------:R-:W-:Y:S01]  /*5c20*/  FFMA.FTZ R14, R49, R55, R14 ;  /* 0x00000037310e7223 */ /* 0x000fe2000001000e */
[----:B------:R-:W-:Y:S02]  /*5c30*/  IMAD.U32 R15, R15, 0x10000, RZ ;  /* 0x000100000f0f7824 */ /* 0x000fe400078e00ff */
[----:B------:R-:W-:Y:S01]  /*5c40*/  FMUL.FTZ R46, R48, R151 ;  /* 0x00000097302e7220 */ /* 0x000fe20000410000 */
[----:B------:R-:W-:Y:S01]  /*5c50*/  FMUL.FTZ R49, R12, R13 ;  /* 0x0000000d0c317220 */ /* 0x000fe20000410000 */
[----:B------:R-:W-:Y:S01]  /*5c60*/  FMUL.FTZ R48, R48, R47 ;  /* 0x0000002f30307220 */ /* 0x000fe20000410000 */
[----:B------:R-:W-:Y:S01]  /*5c70*/  FMUL.FTZ R12, R12, R11 ;  /* 0x0000000b0c0c7220 */ /* 0x000fe20000410000 */
[C---:B------:R-:W-:Y:S01]  /*5c80*/  FFMA.FTZ R46, R15.reuse, R47, -R46 ;  /* 0x0000002f0f2e7223 */ /* 0x040fe2000001082e */
[----:B------:R-:W-:Y:S01]  /*5c90*/  FFMA.FTZ R57, R52, R53, -R57 ;  /* 0x0000003534397223 */ /* 0x000fe20000010839 */
[----:B------:R-:W-:Y:S01]  /*5ca0*/  FFMA.FTZ R15, R15, R151, R48 ;  /* 0x000000970f0f7223 */ /* 0x000fe20000010030 */
[C---:B------:R-:W-:Y:S01]  /*5cb0*/  FFMA.FTZ R49, R54.reuse, R11, -R49 ;  /* 0x0000000b36317223 */ /* 0x040fe20000010831 */
[----:B------:R-:W-:Y:S01]  /*5cc0*/  FFMA.FTZ R12, R54, R13, R12 ;  /* 0x0000000d360c7223 */ /* 0x000fe2000001000c */
[----:B------:R-:W-:-:S02]  /*5cd0*/  F2FP.BF16.F32.PACK_AB R14, R14, R59 ;  /* 0x0000003b0e0e723e */ /* 0x000fc400000010ff */
[----:B------:R-:W-:Y:S02]  /*5ce0*/  F2FP.BF16.F32.PACK_AB R13, R58, R57 ;  /* 0x000000393a0d723e */ /* 0x000fe400000010ff */
[----:B------:R-:W-:Y:S02]  /*5cf0*/  F2FP.BF16.F32.PACK_AB R15, R15, R46 ;  /* 0x0000002e0f0f723e */ /* 0x000fe400000010ff */
[----:B------:R-:W-:-:S07]  /*5d00*/  F2FP.BF16.F32.PACK_AB R12, R12, R49 ;  /* 0x000000310c0c723e */ /* 0x000fce00000010ff */
.L_x_1609:
[----:B------:R-:W-:Y:S05]  /*5d10*/  BSYNC B2 ;  /* 0x0000000000027941 */ /* 0x000fea0003800000 */
.L_x_1608:
[----:B----4-:R0:W-:Y:S02]  /*5d20*/  ST.E.128 desc[UR60][R50.64], R12 ;  /* 0x0000000c32007985 */ /* 0x0101e4000c101d3c */
.L_x_1607:
[----:B------:R-:W-:Y:S05]  /*5d30*/  BSYNC B1 ;  /* 0x0000000000017941 */ /* 0x000fea0003800000 */
.L_x_1606:
        /* <DEDUP_REMOVED lines=11> */
[----:B------:R-:W-:Y:S02]  /*5df0*/  SHF.R.U64 R44, R44, 0x10, R45 ;  /* 0x000000102c2c7819 */ /* 0x000fe4000000122d */
[----:B------:R-:W-:Y:S01]  /*5e00*/  SHF.R.U64 R51, R42, 0x10, R43 ;  /* 0x000000102a337819 */ /* 0x000fe2000000122b */
[----:B----4-:R-:W-:Y:S01]  /*5e10*/  IMAD.U32 R42, R14, 0x10000, RZ ;  /* 0x000100000e2a7824 */ /* 0x010fe200078e00ff */
[----:B------:R-:W-:Y:S02]  /*5e20*/  SHF.R.U32.HI R48, RZ, 0x10, R45 ;  /* 0x00000010ff307819 */ /* 0x000fe4000001162d */
[----:B------:R-:W-:Y:S02]  /*5e30*/  SHF.R.U32.HI R49, RZ, 0x10, R43 ;  /* 0x00000010ff317819 */ /* 0x000fe4000001162b */
[----:B------:R-:W-:Y:S02]  /*5e40*/  PRMT R44, R149, 0x5410, R44 ;  /* 0x00005410952c7816 */ /* 0x000fe4000000002c */
[----:B------:R-:W-:-:S02]  /*5e50*/  PRMT R43, R148, 0x5410, R51 ;  /* 0x00005410942b7816 */ /* 0x000fc40000000033 */
[----:B------:R-:W-:Y:S02]  /*5e60*/  PRMT R149, R149, 0x5432, R48 ;  /* 0x0000543295957816 */ /* 0x000fe40000000030 */
[----:B------:R-:W-:Y:S02]  /*5e70*/  LOP3.LUT R48, R13, 0xffff0000, RZ, 0xc0, !PT ;  /* 0xffff00000d307812 */ /* 0x000fe400078ec0ff */
[C---:B------:R-:W-:Y:S01]  /*5e80*/  LOP3.LUT R52, R44.reuse, 0xffff0000, RZ, 0xc0, !PT ;  /* 0xffff00002c347812 */ /* 0x040fe200078ec0ff */
[----:B------:R-:W-:Y:S01]  /*5e90*/  IMAD.U32 R45, R149, 0x10000, RZ ;  /* 0x00010000952d7824 */ /* 0x000fe200078e00ff */
[----:B------:R-:W-:Y:S01]  /*5ea0*/  LOP3.LUT R50, R43, 0xffff0000, RZ, 0xc0, !PT ;  /* 0xffff00002b327812 */ /* 0x000fe200078ec0ff */
[----:B------:R-:W-:Y:S01]  /*5eb0*/  IMAD.U32 R44, R44, 0x10000, RZ ;  /* 0x000100002c2c7824 */ /* 0x000fe200078e00ff */
[----:B------:R-:W-:Y:S01]  /*5ec0*/  PRMT R148, R148, 0x5432, R49 ;  /* 0x0000543294947816 */ /* 0x000fe20000000031 */
[----:B------:R-:W-:Y:S02]  /*5ed0*/  IMAD.U32 R49, R13, 0x10000, RZ ;  /* 0x000100000d317824 */ /* 0x000fe400078e00ff */
[----:B------:R-:W-:Y:S01]  /*5ee0*/  FMUL.FTZ R54, R48, R52 ;  /* 0x0000003430367220 */ /* 0x000fe20000410000 */
[----:B------:R-:W-:Y:S01]  /*5ef0*/  LOP3.LUT R14, R14, 0xffff0000, RZ, 0xc0, !PT ;  /* 0xffff00000e0e7812 */ /* 0x000fe200078ec0ff */
[----:B------:R-:W-:Y:S01]  /*5f00*/  FMUL.FTZ R53, R48, R50 ;  /* 0x0000003230357220 */ /* 0x000fe20000410000 */
[----:B------:R-:W-:Y:S01]  /*5f10*/  IMAD.U32 R51, R148, 0x10000, RZ ;  /* 0x0001000094337824 */ /* 0x000fe200078e00ff */
[C---:B------:R-:W-:Y:S01]  /*5f20*/  LOP3.LUT R48, R12.reuse, 0xffff0000, RZ, 0xc0, !PT ;  /* 0xffff00000c307812 */ /* 0x040fe200078ec0ff */
[----:B------:R-:W-:-:S02]  /*5f30*/  IMAD.U32 R13, R12, 0x10000, RZ ;  /* 0x000100000c0d7824 */ /* 0x000fc400078e00ff */
[C---:B------:R-:W-:Y:S01]  /*5f40*/  FFMA.FTZ R12, R49.reuse, R50, -R54 ;  /* 0x00000032310c7223 */ /* 0x040fe20000010836 */
[----:B------:R-:W-:Y:S01]  /*5f50*/  FFMA.FTZ R49, R49, R52, R53 ;  /* 0x0000003431317223 */ /* 0x000fe20000010035 */
[C---:B------:R-:W-:Y:S01]  /*5f60*/  FMUL.FTZ R55, R14.reuse, R45 ;  /* 0x0000002d0e377220 */ /* 0x040fe20000410000 */
[----:B------:R-:W-:Y:S01]  /*5f70*/  FMUL.FTZ R53, R14, R51 ;  /* 0x000000330e357220 */ /* 0x000fe20000410000 */
[----:B------:R-:W-:Y:S01]  /*5f80*/  LOP3.LUT R11, R15, 0xffff0000, RZ, 0xc0, !PT ;  /* 0xffff00000f0b7812 */ /* 0x000fe200078ec0ff */
[----:B------:R-:W-:Y:S01]  /*5f90*/  IMAD.U32 R43, R43, 0x10000, RZ ;  /* 0x000100002b2b7824 */ /* 0x000fe200078e00ff */
[----:B------:R-:W-:Y:S01]  /*5fa0*/  LOP3.LUT R14, R149, 0xffff0000, RZ, 0xc0, !PT ;  /* 0xffff0000950e7812 */ /* 0x000fe200078ec0ff */
[----:B------:R-:W-:Y:S01]  /*5fb0*/  FFMA.FTZ R50, R42, R45, R53 ;  /* 0x0000002d2a327223 */ /* 0x000fe20000010035 */
[----:B------:R-:W-:Y:S01]  /*5fc0*/  LOP3.LUT R148, R148, 0xffff0000, RZ, 0xc0, !PT ;  /* 0xffff000094947812 */ /* 0x000fe200078ec0ff */
[----:B------:R-:W-:Y:S01]  /*5fd0*/  FFMA.FTZ R51, R42, R51, -R55 ;  /* 0x000000332a337223 */ /* 0x000fe20000010837 */
[----:B------:R-:W-:-:S02]  /*5fe0*/  IMAD.U32 R15, R15, 0x10000, RZ ;  /* 0x000100000f0f7824 */ /* 0x000fc400078e00ff */
[C---:B------:R-:W-:Y:S01]  /*5ff0*/  FMUL.FTZ R52, R11.reuse, R14 ;  /* 0x0000000e0b347220 */ /* 0x040fe20000410000 */
[C---:B------:R-:W-:Y:S01]  /*6000*/  FMUL.FTZ R42, R48.reuse, R44 ;  /* 0x0000002c302a7220 */ /* 0x040fe20000410000 */
[-C--:B------:R-:W-:Y:S01]  /*6010*/  FMUL.FTZ R45, R11, R148.reuse ;  /* 0x000000940b2d7220 */ /* 0x080fe20000410000 */
[-C--:B------:R-:W-:Y:S01]  /*6020*/  FMUL.FTZ R11, R48, R43.reuse ;  /* 0x0000002b300b7220 */ /* 0x080fe20000410000 */
[----:B------:R-:W-:Y:S01]  /*6030*/  FFMA.FTZ R52, R15, R148, -R52 ;  /* 0x000000940f347223 */ /* 0x000fe20000010834 */
[----:B------:R-:W-:Y:S01]  /*6040*/  FFMA.FTZ R42, R13, R43, -R42 ;  /* 0x0000002b0d2a7223 */ /* 0x000fe2000001082a */
[----:B------:R-:W-:Y:S01]  /*6050*/  FFMA.FTZ R45, R15, R14, R45 ;  /* 0x0000000e0f2d7223 */ /* 0x000fe2000001002d */
[----:B------:R-:W-:Y:S01]  /*6060*/  FFMA.FTZ R11, R13, R44, R11 ;  /* 0x0000002c0d0b7223 */ /* 0x000fe2000001000b */
[----:B------:R-:W-:Y:S02]  /*6070*/  F2FP.BF16.F32.PACK_AB R13, R49, R12 ;  /* 0x0000000c310d723e */ /* 0x000fe400000010ff */
[----:B------:R-:W-:-:S02]  /*6080*/  F2FP.BF16.F32.PACK_AB R14, R50, R51 ;  /* 0x00000033320e723e */ /* 0x000fc400000010ff */
[----:B------:R-:W-:Y:S02]  /*6090*/  F2FP.BF16.F32.PACK_AB R15, R45, R52 ;  /* 0x000000342d0f723e */ /* 0x000fe400000010ff */
[----:B------:R-:W-:-:S07]  /*60a0*/  F2FP.BF16.F32.PACK_AB R12, R11, R42 ;  /* 0x0000002a0b0c723e */ /* 0x000fce00000010ff */
.L_x_1613:
[----:B------:R-:W-:Y:S05]  /*60b0*/  BSYNC B2 ;  /* 0x0000000000027941 */ /* 0x000fea0003800000 */
.L_x_1612:
[----:B----4-:R0:W-:Y:S02]  /*60c0*/  ST.E.128 desc[UR60][R46.64], R12 ;  /* 0x0000000c2e007985 */ /* 0x0101e4000c101d3c */
.L_x_1611:
[----:B------:R-:W-:Y:S05]  /*60d0*/  BSYNC B1 ;  /* 0x0000000000017941 */ /* 0x000fea0003800000 */
.L_x_1610:
        /* <DEDUP_REMOVED lines=9> */
[--C-:B------:R-:W-:Y:S01]  /*6170*/  SHF.R.U64 R46, R38, 0x10, R39.reuse ;  /* 0x00000010262e7819 */ /* 0x100fe20000001227 */
[----:B----4-:R-:W-:Y:S01]  /*6180*/  IMAD.U32 R38, R14, 0x10000, RZ ;  /* 0x000100000e267824 */ /* 0x010fe200078e00ff */
[----:B------:R-:W-:Y:S02]  /*6190*/  SHF.R.U32.HI R44, RZ, 0x10, R39 ;  /* 0x00000010ff2c7819 */ /* 0x000fe40000011627 */
[--C-:B------:R-:W-:Y:S02]  /*61a0*/  SHF.R.U64 R45, R40, 0x10, R41.reuse ;  /* 0x00000010282d7819 */ /* 0x100fe40000001229 */
[----:B------:R-:W-:Y:S02]  /*61b0*/  SHF.R.U32.HI R41, RZ, 0x10, R41 ;  /* 0x00000010ff297819 */ /* 0x000fe40000011629 */
[----:B------:R-:W-:Y:S01]  /*61c0*/  LOP3.LUT R39, R14, 0xffff0000, RZ, 0xc0, !PT ;  /* 0xffff00000e277812 */ /* 0x000fe200078ec0ff */
[C---:B------:R-:W-:Y:S01]  /*61d0*/  IMAD.U32 R14, R15.reuse, 0x10000, RZ ;  /* 0x000100000f0e7824 */ /* 0x040fe200078e00ff */
[----:B---3--:R-:W-:-:S02]  /*61e0*/  LOP3.LUT R11, R15, 0xffff0000, RZ, 0xc0, !PT ;  /* 0xffff00000f0b7812 */ /* 0x008fc400078ec0ff */
[----:B------:R-:W-:Y:S02]  /*61f0*/  PRMT R15, R131, 0x5410, R46 ;  /* 0x00005410830f7816 */ /* 0x000fe4000000002e */
[C---:B------:R-:W-:Y:S02]  /*6200*/  PRMT R46, R142.reuse, 0x5410, R45 ;  /* 0x000054108e2e7816 */ /* 0x040fe4000000002d */
[----:B------:R-:W-:Y:S01]  /*6210*/  PRMT R142, R142, 0x5432, R41 ;  /* 0x000054328e8e7816 */ /* 0x000fe20000000029 */
[----:B------:R-:W-:Y:S01]  /*6220*/  IMAD.U32 R41, R13, 0x10000, RZ ;  /* 0x000100000d297824 */ /* 0x000fe200078e00ff */
[----:B------:R-:W-:Y:S02]  /*6230*/  PRMT R131, R131, 0x5432, R44 ;  /* 0x0000543283837816 */ /* 0x000fe4000000002c */
[----:B------:R-:W-:Y:S01]  /*6240*/  LOP3.LUT R40, R13, 0xffff0000, RZ, 0xc0, !PT ;  /* 0xffff00000d287812 */ /* 0x000fe200078ec0ff */
[----:B------:R-:W-:Y:S01]  /*6250*/  IMAD.U32 R48, R142, 0x10000, RZ ;  /* 0x000100008e307824 */ /* 0x000fe200078e00ff */
[----:B------:R-:W-:Y:S01]  /*6260*/  LOP3.LUT R47, R46, 0xffff0000, RZ, 0xc0, !PT ;  /* 0xffff00002e2f7812 */ /* 0x000fe200078ec0ff */
[----:B------:R-:W-:Y:S01]  /*6270*/  IMAD.U32 R45, R131, 0x10000, RZ ;  /* 0x00010000832d7824 */ /* 0x000fe200078e00ff */
[----:B------:R-:W-:Y:S01]  /*6280*/  LOP3.LUT R44, R15, 0xffff0000, RZ, 0xc0, !PT ;  /* 0xffff00000f2c7812 */ /* 0x000fe200078ec0ff */
[C---:B------:R-:W-:Y:S01]  /*6290*/  FMUL.FTZ R49, R39.reuse, R48 ;  /* 0x0000003027317220 */ /* 0x040fe20000410000 */
[----:B------:R-:W-:Y:S01]  /*62a0*/  LOP3.LUT R142, R142, 0xffff0000, RZ, 0xc0, !PT ;  /* 0xffff00008e8e7812 */ /* 0x000fe200078ec0ff */
[----:B------:R-:W-:Y:S01]  /*62b0*/  FMUL.FTZ R39, R39, R45 ;  /* 0x0000002d27277220 */ /* 0x000fe20000410000 */
[C---:B------:R-:W-:Y:S01]  /*62c0*/  FMUL.FTZ R50, R40.reuse, R47 ;  /* 0x0000002f28327220 */ /* 0x040fe20000410000 */
[----:B------:R-:W-:Y:S01]  /*62d0*/  FMUL.FTZ R52, R40, R44 ;  /* 0x0000002c28347220 */ /* 0x000fe20000410000 */
[----:B------:R-:W-:Y:S01]  /*62e0*/  LOP3.LUT R131, R131, 0xffff0000, RZ, 0xc0, !PT ;  /* 0xffff000083837812 */ /* 0x000fe200078ec0ff */
[----:B------:R-:W-:Y:S01]  /*62f0*/  IMAD.U32 R46, R46, 0x10000, RZ ;  /* 0x000100002e2e7824 */ /* 0x000fe200078e00ff */
[----:B------:R-:W-:Y:S01]  /*6300*/  LOP3.LUT R40, R12, 0xffff0000, RZ, 0xc0, !PT ;  /* 0xffff00000c287812 */ /* 0x000fe200078ec0ff */
[----:B------:R-:W-:-:S02]  /*6310*/  IMAD.U32 R15, R15, 0x10000, RZ ;  /* 0x000100000f0f7824 */ /* 0x000fc400078e00ff */
[C---:B------:R-:W-:Y:S01]  /*6320*/  FFMA.FTZ R48, R38.reuse, R48, R39 ;  /* 0x0000003026307223 */ /* 0x040fe20000010027 */
[----:B------:R-:W-:Y:S01]  /*6330*/  FFMA.FTZ R49, R38, R45, -R49 ;  /* 0x0000002d26317223 */ /* 0x000fe20000010831 */
[C---:B------:R-:W-:Y:S01]  /*6340*/  FMUL.FTZ R39, R11.reuse, R142 ;  /* 0x0000008e0b277220 */ /* 0x040fe20000410000 */
[----:B------:R-:W-:Y:S01]  /*6350*/  FMUL.FTZ R45, R11, R131 ;  /* 0x000000830b2d7220 */ /* 0x000fe20000410000 */
[----:B------:R-:W-:Y:S02]  /*6360*/  IMAD.U32 R13, R12, 0x10000, RZ ;  /* 0x000100000c0d7824 */ /* 0x000fe400078e00ff */
[C---:B------:R-:W-:Y:S01]  /*6370*/  FMUL.FTZ R38, R40.reuse, R46 ;  /* 0x0000002e28267220 */ /* 0x040fe20000410000 */
[----:B------:R-:W-:Y:S01]  /*6380*/  FMUL.FTZ R11, R40, R15 ;  /* 0x0000000f280b7220 */ /* 0x000fe20000410000 */
[C---:B------:R-:W-:Y:S01]  /*6390*/  FFMA.FTZ R12, R41.reuse, R44, -R50 ;  /* 0x0000002c290c7223 */ /* 0x040fe20000010832 */
[C---:B------:R-:W-:Y:S01]  /*63a0*/  FFMA.FTZ R39, R14.reuse, R131, -R39 ;  /* 0x000000830e277223 */ /* 0x040fe20000010827 */
[----:B------:R-:W-:Y:S01]  /*63b0*/  FFMA.FTZ R41, R41, R47, R52 ;  /* 0x0000002f29297223 */ /* 0x000fe20000010034 */
[----:B------:R-:W-:Y:S01]  /*63c0*/  FFMA.FTZ R14, R14, R142, R45 ;  /* 0x0000008e0e0e7223 */ /* 0x000fe2000001002d */
[C---:B------:R-:W-:Y:S01]  /*63d0*/  FFMA.FTZ R38, R13.reuse, R15, -R38 ;  /* 0x0000000f0d267223 */ /* 0x040fe20000010826 */
[----:B------:R-:W-:-:S02]  /*63e0*/  FFMA.FTZ R11, R13, R46, R11 ;  /* 0x0000002e0d0b7223 */ /* 0x000fc4000001000b */
[----:B------:R-:W-:Y:S02]  /*63f0*/  F2FP.BF16.F32.PACK_AB R13, R41, R12 ;  /* 0x0000000c290d723e */ /* 0x000fe400000010ff */
[----:B------:R-:W-:Y:S02]  /*6400*/  F2FP.BF16.F32.PACK_AB R15, R14, R39 ;  /* 0x000000270e0f723e */ /* 0x000fe400000010ff */
[----:B------:R-:W-:Y:S02]  /*6410*/  F2FP.BF16.F32.PACK_AB R14, R48, R49 ;  /* 0x00000031300e723e */ /* 0x000fe400000010ff */
[----:B------:R-:W-:-:S07]  /*6420*/  F2FP.BF16.F32.PACK_AB R12, R11, R38 ;  /* 0x000000260b0c723e */ /* 0x000fce00000010ff */
.L_x_1617:
[----:B------:R-:W-:Y:S05]  /*6430*/  BSYNC B2 ;  /* 0x0000000000027941 */ /* 0x000fea0003800000 */
.L_x_1616:
[----:B----4-:R0:W-:Y:S02]  /*6440*/  ST.E.128 desc[UR60][R42.64], R12 ;  /* 0x0000000c2a007985 */ /* 0x0101e4000c101d3c */
.L_x_1615:
[----:B------:R-:W-:Y:S05]  /*6450*/  BSYNC B1 ;  /* 0x0000000000017941 */ /* 0x000fea0003800000 */
.L_x_1614:
        /* <DEDUP_REMOVED lines=17> */
[----:B------:R-:W-:Y:S02]  /*6570*/  PRMT R115, R115, 0x5432, R44 ;  /* 0x0000543273737816 */ /* 0x000fe4000000002c */
[----:B------:R-:W-:Y:S01]  /*6580*/  LOP3.LUT R35, R14, 0xffff0000, RZ, 0xc0, !PT ;  /* 0xffff00000e237812 */ /* 0x000fe200078ec0ff */
[----:B------:R-:W-:Y:S01]  /*6590*/  IMAD.U32 R43, R127, 0x10000, RZ ;  /* 0x000100007f2b7824 */ /* 0x000fe200078e00ff */
[----:B------:R-:W-:Y:S01]  /*65a0*/  LOP3.LUT R29, R13, 0xffff0000, RZ, 0xc0, !PT ;  /* 0xffff00000d1d7812 */ /* 0x000fe200078ec0ff */
[----:B------:R-:W-:Y:S01]  /*65b0*/  IMAD.U32 R37, R115, 0x10000, RZ ;  /* 0x0001000073257824 */ /* 0x000fe200078e00ff */
[----:B------:R-:W-:Y:S01]  /*65c0*/  LOP3.LUT R42, R41, 0xffff0000, RZ, 0xc0, !PT ;  /* 0xffff0000292a7812 */ /* 0x000fe200078ec0ff */
[C---:B------:R-:W-:Y:S01]  /*65d0*/  IMAD.U32 R14, R15.reuse, 0x10000, RZ ;  /* 0x000100000f0e7824 */ /* 0x040fe200078e00ff */
[----:B---3--:R-:W-:Y:S01]  /*65e0*/  LOP3.LUT R11, R15, 0xffff0000, RZ, 0xc0, !PT ;  /* 0xffff00000f0b7812 */ /* 0x008fe200078ec0ff */
[----:B------:R-:W-:Y:S01]  /*65f0*/  IMAD.U32 R15, R13, 0x10000, RZ ;  /* 0x000100000d0f7824 */ /* 0x000fe200078e00ff */
[----:B------:R-:W-:Y:S01]  /*6600*/  LOP3.LUT R40, R36, 0xffff0000, RZ, 0xc0, !PT ;  /* 0xffff000024287812 */ /* 0x000fe200078ec0ff */
[----:B------:R-:W-:-:S02]  /*6610*/  IMAD.U32 R13, R12, 0x10000, RZ ;  /* 0x000100000c0d7824 */ /* 0x000fc400078e00ff */
[----:B------:R-:W-:Y:S01]  /*6620*/  FMUL.FTZ R44, R29, R42 ;  /* 0x0000002a1d2c7220 */ /* 0x000fe20000410000 */
[C---:B------:R-:W-:Y:S01]  /*6630*/  FMUL.FTZ R45, R35.reuse, R43 ;  /* 0x0000002b232d7220 */ /* 0x040fe20000410000 */
[----:B------:R-:W-:Y:S01]  /*6640*/  LOP3.LUT R12, R12, 0xffff0000, RZ, 0xc0, !PT ;  /* 0xffff00000c0c7812 */ /* 0x000fe200078ec0ff */
[-C--:B------:R-:W-:Y:S01]  /*6650*/  FMUL.FTZ R35, R35, R37.reuse ;  /* 0x0000002523237220 */ /* 0x080fe20000410000 */
[----:B------:R-:W-:Y:S02]  /*6660*/  IMAD.U32 R41, R41, 0x10000, RZ ;  /* 0x0001000029297824 */ /* 0x000fe400078e00ff */
[-C--:B------:R-:W-:Y:S01]  /*6670*/  FMUL.FTZ R29, R29, R40.reuse ;  /* 0x000000281d1d7220 */ /* 0x080fe20000410000 */
[----:B------:R-:W-:Y:S01]  /*6680*/  LOP3.LUT R127, R127, 0xffff0000, RZ, 0xc0, !PT ;  /* 0xffff00007f7f7812 */ /* 0x000fe200078ec0ff */
[----:B------:R-:W-:Y:S01]  /*6690*/  IMAD.U32 R36, R36, 0x10000, RZ ;  /* 0x0001000024247824 */ /* 0x000fe200078e00ff */
[----:B------:R-:W-:Y:S01]  /*66a0*/  LOP3.LUT R115, R115, 0xffff0000, RZ, 0xc0, !PT ;  /* 0xffff000073737812 */ /* 0x000fe200078ec0ff */
[C---:B------:R-:W-:Y:S01]  /*66b0*/  FFMA.FTZ R44, R15.reuse, R40, -R44 ;  /* 0x000000280f2c7223 */ /* 0x040fe2000001082c */
[C---:B------:R-:W-:Y:S01]  /*66c0*/  FFMA.FTZ R45, R34.reuse, R37, -R45 ;  /* 0x00000025222d7223 */ /* 0x040fe2000001082d */
[----:B------:R-:W-:Y:S01]  /*66d0*/  FFMA.FTZ R40, R34, R43, R35 ;  /* 0x0000002b22287223 */ /* 0x000fe20000010023 */
[C---:B------:R-:W-:Y:S01]  /*66e0*/  FMUL.FTZ R34, R12.reuse, R41 ;  /* 0x000000290c227220 */ /* 0x040fe20000410000 */
[----:B------:R-:W-:Y:S01]  /*66f0*/  FFMA.FTZ R29, R15, R42, R29 ;  /* 0x0000002a0f1d7223 */ /* 0x000fe2000001001d */
[-C--:B------:R-:W-:Y:S01]  /*6700*/  FMUL.FTZ R12, R12, R36.reuse ;  /* 0x000000240c0c7220 */ /* 0x080fe20000410000 */
        /* <DEDUP_REMOVED lines=11> */
.L_x_1621:
[----:B------:R-:W-:Y:S05]  /*67c0*/  BSYNC B2 ;  /* 0x0000000000027941 */ /* 0x000fea0003800000 */
.L_x_1620:
[----:B----4-:R0:W-:Y:S02]  /*67d0*/  ST.E.128 desc[UR60][R38.64], R12 ;  /* 0x0000000c26007985 */ /* 0x0101e4000c101d3c */
.L_x_1619:
[----:B------:R-:W-:Y:S05]  /*67e0*/  BSYNC B1 ;  /* 0x0000000000017941 */ /* 0x000fea0003800000 */
.L_x_1618:
[----:B------:R-:W-:-:S13]  /*67f0*/  ISETP.NE.AND P4, PT, R76, RZ, PT ;  /* 0x000000ff4c00720c */ /* 0x000fda0003f85270 */
        /* <DEDUP_REMOVED lines=10> */
[--C-:B---3--:R-:W-:Y:S02]  /*68a0*/  SHF.R.U64 R11, R32, 0x10, R33.reuse ;  /* 0x00000010200b7819 */ /* 0x108fe40000001221 */
[----:B------:R-:W-:Y:S02]  /*68b0*/  SHF.R.U32.HI R33, RZ, 0x10, R33 ;  /* 0x00000010ff217819 */ /* 0x000fe40000011621 */
[C---:B------:R-:W-:Y:S02]  /*68c0*/  PRMT R31, R83.reuse, 0x5410, R38 ;  /* 0x00005410531f7816 */ /* 0x040fe40000000026 */
[----:B------:R-:W-:-:S02]  /*68d0*/  PRMT R83, R83, 0x5432, R36 ;  /* 0x0000543253537816 */ /* 0x000fc40000000024 */
[----:B------:R-:W-:Y:S01]  /*68e0*/  PRMT R36, R114, 0x5410, R11 ;  /* 0x0000541072247816 */ /* 0x000fe2000000000b */
[----:B------:R-:W-:Y:S01]  /*68f0*/  IMAD.U32 R11, R12, 0x10000, RZ ;  /* 0x000100000c0b7824 */ /* 0x000fe200078e00ff */
[----:B------:R-:W-:Y:S01]  /*6900*/  PRMT R114, R114, 0x5432, R33 ;  /* 0x0000543272727816 */ /* 0x000fe20000000021 */
[----:B------:R-:W-:Y:S01]  /*6910*/  IMAD.U32 R33, R83, 0x10000, RZ ;  /* 0x0001000053217824 */ /* 0x000fe200078e00ff */
[----:B------:R-:W-:Y:S01]  /*6920*/  LOP3.LUT R29, R14, 0xffff0000, RZ, 0xc0, !PT ;  /* 0xffff00000e1d7812 */ /* 0x000fe200078ec0ff */
[C---:B------:R-:W-:Y:S01]  /*6930*/  IMAD.U32 R14, R13.reuse, 0x10000, RZ ;  /* 0x000100000d0e7824 */ /* 0x040fe200078e00ff */
[----:B------:R-:W-:Y:S01]  /*6940*/  LOP3.LUT R13, R13, 0xffff0000, RZ, 0xc0, !PT ;  /* 0xffff00000d0d7812 */ /* 0x000fe200078ec0ff */
[----:B------:R-:W-:Y:S01]  /*6950*/  IMAD.U32 R38, R114, 0x10000, RZ ;  /* 0x0001000072267824 */ /* 0x000fe200078e00ff */
[C---:B------:R-:W-:Y:S01]  /*6960*/  LOP3.LUT R37, R36.reuse, 0xffff0000, RZ, 0xc0, !PT ;  /* 0xffff000024257812 */ /* 0x040fe200078ec0ff */
[----:B------:R-:W-:Y:S01]  /*6970*/  IMAD.U32 R36, R36, 0x10000, RZ ;  /* 0x0001000024247824 */ /* 0x000fe200078e00ff */
[C---:B------:R-:W-:Y:S01]  /*6980*/  LOP3.LUT R32, R31.reuse, 0xffff0000, RZ, 0xc0, !PT ;  /* 0xffff00001f207812 */ /* 0x040fe200078ec0ff */
[----:B------:R-:W-:Y:S01]  /*6990*/  IMAD.U32 R31, R31, 0x10000, RZ ;  /* 0x000100001f1f7824 */ /* 0x000fe200078e00ff */
[----:B------:R-:W-:Y:S01]  /*69a0*/  LOP3.LUT R12, R12, 0xffff0000, RZ, 0xc0, !PT ;  /* 0xffff00000c0c7812 */ /* 0x000fe200078ec0ff */
[----:B------:R-:W-:Y:S01]  /*69b0*/  FMUL.FTZ R39, R13, R37 ;  /* 0x000000250d277220 */ /* 0x000fe20000410000 */
[----:B------:R-:W-:Y:S01]  /*69c0*/  LOP3.LUT R30, R15, 0xffff0000, RZ, 0xc0, !PT ;  /* 0xffff00000f1e7812 */ /* 0x000fe200078ec0ff */
[----:B------:R-:W-:Y:S01]  /*69d0*/  FMUL.FTZ R40, R13, R32 ;  /* 0x000000200d287220 */ /* 0x000fe20000410000 */
[C---:B------:R-:W-:Y:S01]  /*69e0*/  FMUL.FTZ R13, R29.reuse, R38 ;  /* 0x000000261d0d7220 */ /* 0x040fe20000410000 */
[----:B------:R-:W-:Y:S01]  /*69f0*/  FMUL.FTZ R29, R29, R33 ;  /* 0x000000211d1d7220 */ /* 0x000fe20000410000 */
[----:B------:R-:W-:Y:S01]  /*6a00*/  LOP3.LUT R114, R114, 0xffff0000, RZ, 0xc0, !PT ;  /* 0xffff000072727812 */ /* 0x000fe200078ec0ff */
[C---:B------:R-:W-:Y:S01]  /*6a10*/  FFMA.FTZ R39, R14.reuse, R32, -R39 ;  /* 0x000000200e277223 */ /* 0x040fe20000010827 */
[----:B------:R-:W-:Y:S01]  /*6a20*/  LOP3.LUT R83, R83, 0xffff0000, RZ, 0xc0, !PT ;  /* 0xffff000053537812 */ /* 0x000fe200078ec0ff */
[----:B------:R-:W-:Y:S01]  /*6a30*/  FFMA.FTZ R40, R14, R37, R40 ;  /* 0x000000250e287223 */ /* 0x000fe20000010028 */
[C---:B------:R-:W-:Y:S01]  /*6a40*/  FFMA.FTZ R33, R28.reuse, R33, -R13 ;  /* 0x000000211c217223 */ /* 0x040fe2000001080d */
[----:B------:R-:W-:Y:S01]  /*6a50*/  FFMA.FTZ R28, R28, R38, R29 ;  /* 0x000000261c1c7223 */ /* 0x000fe2000001001d */
[C---:B------:R-:W-:Y:S01]  /*6a60*/  FMUL.FTZ R14, R12.reuse, R36 ;  /* 0x000000240c0e7220 */ /* 0x040fe20000410000 */
[----:B------:R-:W-:Y:S01]  /*6a70*/  FMUL.FTZ R13, R12, R31 ;  /* 0x0000001f0c0d7220 */ /* 0x000fe20000410000 */
[----:B------:R-:W-:-:S02]  /*6a80*/  IMAD.U32 R15, R15, 0x10000, RZ ;  /* 0x000100000f0f7824 */ /* 0x000fc400078e00ff */
[C---:B------:R-:W-:Y:S01]  /*6a90*/  FMUL.FTZ R32, R30.reuse, R114 ;  /* 0x000000721e207220 */ /* 0x040fe20000410000 */
[----:B------:R-:W-:Y:S01]  /*6aa0*/  FMUL.FTZ R29, R30, R83 ;  /* 0x000000531e1d7220 */ /* 0x000fe20000410000 */
[C---:B------:R-:W-:Y:S01]  /*6ab0*/  FFMA.FTZ R14, R11.reuse, R31, -R14 ;  /* 0x0000001f0b0e7223 */ /* 0x040fe2000001080e */
[----:B------:R-:W-:Y:S01]  /*6ac0*/  FFMA.FTZ R13, R11, R36, R13 ;  /* 0x000000240b0d7223 */ /* 0x000fe2000001000d */
[C---:B------:R-:W-:Y:S01]  /*6ad0*/  FFMA.FTZ R32, R15.reuse, R83, -R32 ;  /* 0x000000530f207223 */ /* 0x040fe20000010820 */
[----:B------:R-:W-:Y:S01]  /*6ae0*/  FFMA.FTZ R29, R15, R114, R29 ;  /* 0x000000720f1d7223 */ /* 0x000fe2000001001d */
[----:B------:R-:W-:Y:S02]  /*6af0*/  F2FP.BF16.F32.PACK_AB R39, R40, R39 ;  /* 0x000000272827723e */ /* 0x000fe400000010ff */
[----:B------:R-:W-:Y:S02]  /*6b00*/  F2FP.BF16.F32.PACK_AB R28, R28, R33 ;  /* 0x000000211c1c723e */ /* 0x000fe400000010ff */
[----:B------:R-:W-:Y:S01]  /*6b10*/  F2FP.BF16.F32.PACK_AB R12, R13, R14 ;  /* 0x0000000e0d0c723e */ /* 0x000fe200000010ff */
[----:B------:R-:W-:Y:S01]  /*6b20*/  IMAD.MOV.U32 R13, RZ, RZ, R39 ;  /* 0x000000ffff0d7224 */ /* 0x000fe200078e0027 */
[----:B------:R-:W-:Y:S01]  /*6b30*/  F2FP.BF16.F32.PACK_AB R15, R29, R32 ;  /* 0x000000201d0f723e */ /* 0x000fe200000010ff */
[----:B------:R-:W-:-:S07]  /*6b40*/  IMAD.MOV.U32 R14, RZ, RZ, R28 ;  /* 0x000000ffff0e7224 */ /* 0x000fce00078e001c */
.L_x_1623:
[----:B------:R-:W-:Y:S05]  /*6b50*/  BSYNC B1 ;  /* 0x0000000000017941 */ /* 0x000fea0003800000 */
.L_x_1622:
[----:B----4-:R0:W-:Y:S01]  /*6b60*/  ST.E.128 desc[UR60][R34.64], R12 ;  /* 0x0000000c22007985 */ /* 0x0101e2000c101d3c */
[----:B------:R-:W-:Y:S05]  /*6b70*/  BRA `(.L_x_1601) ;  /* 0x0000004000c87947 */ /* 0x000fea0003800000 */
.L_x_1567:
        /* <DEDUP_REMOVED lines=18> */
[----:B------:R-:W-:Y:S02]  /*6ca0*/  IADD3 R28, P5, R90, R12, RZ ;  /* 0x0000000c5a1c7210 */ /* 0x000fe40007fbe0ff */
[----:B------:R-:W-:Y:S02]  /*6cb0*/  CS2R R38, SRZ ;  /* 0x0000000000267805 */ /* 0x000fe4000001ff00 */
[----:B------:R-:W-:Y:S01]  /*6cc0*/  CS2R R36, SRZ ;  /* 0x0000000000247805 */ /* 0x000fe2000001ff00 */
[----:B------:R-:W-:Y:S01]  /*6cd0*/  IMAD.X R30, R11, 0x1, R102, P0 ;  /* 0x000000010b1e7824 */ /* 0x000fe200000e0666 */
[----:B------:R-:W-:Y:S02]  /*6ce0*/  LEA R52, P0, R29, UR4, 0x1 ;  /* 0x000000041d347c11 */ /* 0x000fe4000f8008ff */
[----:B------:R-:W-:-:S02]  /*6cf0*/  CS2R R50, SRZ ;  /* 0x0000000000327805 */ /* 0x000fc4000001ff00 */
[----:B------:R-:W-:Y:S02]  /*6d00*/  CS2R R48, SRZ ;  /* 0x0000000000307805 */ /* 0x000fe4000001ff00 */
[----:B------:R-:W-:Y:S01]  /*6d10*/  LEA.HI.X R53, R29, UR5, R30, 0x1, P0 ;  /* 0x000000051d357c11 */ /* 0x000fe200080f0c1e */
[----:B------:R-:W-:Y:S01]  /*6d20*/  ULDC.64 UR4, c[0x0][0x400] ;  /* 0x0001000000047ab9 */ /* 0x000fe20000000a00 */
[----:B------:R-:W-:Y:S01]  /*6d30*/  ISETP.GE.AND P0, PT, R18, R123, PT ;  /* 0x0000007b1200720c */ /* 0x000fe20003f06270 */
[----:B------:R-:W-:Y:S01]  /*6d40*/  IMAD.X R29, R82, 0x1, R101, P5 ;  /* 0x00000001521d7824 */ /* 0x000fe200028e0665 */
[----:B------:R-:W-:-:S04]  /*6d50*/  LEA R56, P5, R28, UR4, 0x1 ;  /* 0x000000041c387c11 */ /* 0x000fc8000f8a08ff */
[----:B------:R-:W-:Y:S02]  /*6d60*/  LEA.HI.X R57, R28, UR5, R29, 0x1, P5 ;  /* 0x000000051c397c11 */ /* 0x000fe4000a8f0c1d */
[----:B------:R-:W-:-:S05]  /*6d70*/  ISETP.GE.AND P5, PT, R167, R123, PT ;  /* 0x0000007ba700720c */ /* 0x000fca0003fa6270 */
[----:B------:R0:W5:Y:S04]  /*6d80*/  @!P0 LDG.E.128 R36, desc[UR60][R52.64] ;  /* 0x0000003c34248981 */ /* 0x000168000c1e1d00 */
[----:B------:R0:W5:Y:S01]  /*6d90*/  @!P0 LDG.E.128 R48, desc[UR60][R56.64] ;  /* 0x0000003c38308981 */ /* 0x000162000c1e1d00 */
[----:B------:R-:W-:Y:S02]  /*6da0*/  ISETP.GE.AND P0, PT, R168, R123, PT ;  /* 0x0000007ba800720c */ /* 0x000fe40003f06270 */
        /* <DEDUP_REMOVED lines=8> */
[----:B------:R0:W5:Y:S04]  /*6e30*/  @!P5 LDG.E.128 R32, desc[UR60][R52.64+0x40] ;  /* 0x0000403c3420d981 */ /* 0x000168000c1e1d00 */
[----:B------:R0:W5:Y:S04]  /*6e40*/  @!P0 LDG.E.128 R28, desc[UR60][R52.64+0x80] ;  /* 0x0000803c341c8981 */ /* 0x000168000c1e1d00 */
[----:B------:R0:W5:Y:S04]  /*6e50*/  @!P5 LDG.E.128 R44, desc[UR60][R56.64+0x40] ;  /* 0x0000403c382cd981 */ /* 0x000168000c1e1d00 */
[----:B------:R0:W5:Y:S02]  /*6e60*/  @!P0 LDG.E.128 R40, desc[UR60][R56.64+0x80] ;  /* 0x0000803c38288981 */ /* 0x000164000c1e1d00 */
.L_x_1625:
[----:B------:R-:W-:Y:S05]  /*6e70*/  BSYNC B1 ;  /* 0x0000000000017941 */ /* 0x000fea0003800000 */
.L_x_1624:
        /* <DEDUP_REMOVED lines=22> */
[----:B------:R-:W-:Y:S02]  /*6fe0*/  IADD3 R11, P0, P6, R90, R12, R108 ;  /* 0x0000000c5a0b7210 */ /* 0x000fe40007e1e06c */
[----:B------:R-:W-:-:S02]  /*6ff0*/  CS2R R74, SRZ ;  /* 0x00000000004a7805 */ /* 0x000fc4000001ff00 */
[----:B------:R-:W-:Y:S02]  /*7000*/  CS2R R72, SRZ ;  /* 0x0000000000487805 */ /* 0x000fe4000001ff00 */
[----:B------:R-:W-:Y:S02]  /*7010*/  IADD3.X R82, R101, R82, R107, P0, P6 ;  /* 0x0000005265527210 */ /* 0x000fe400007ec46b */
[----:B------:R-:W-:-:S04]  /*7020*/  LEA R12, P0, R14, UR4, 0x1 ;  /* 0x000000040e0c7c11 */ /* 0x000fc8000f8008ff */
[----:B------:R-:W-:Y:S02]  /*7030*/  LEA.HI.X R13, R14, UR5, R13, 0x1, P0 ;  /* 0x000000050e0d7c11 */ /* 0x000fe400080f0c0d */
        /* <DEDUP_REMOVED lines=19> */
.L_x_1627:
[----:B------:R-:W-:Y:S05]  /*7170*/  BSYNC B1 ;  /* 0x0000000000017941 */ /* 0x000fea0003800000 */
.L_x_1626:
[----:B------:R-:W2:Y:S01]  /*7180*/  LDL R11, [R1+0x30] ;  /* 0x00003000010b7983 */ /* 0x000ea20000100800 */
[----:B0-----:R-:W-:Y:S02]  /*7190*/  IMAD.MOV.U32 R12, RZ, RZ, R28 ;  /* 0x000000ffff0c7224 */ /* 0x001fe400078e001c */
[----:B------:R-:W-:Y:S02]  /*71a0*/  IMAD.MOV.U32 R13, RZ, RZ, R31 ;  /* 0x000000ffff0d7224 */ /* 0x000fe400078e001f */
[----:B------:R-:W-:-:S03]  /*71b0*/  IMAD.MOV.U32 R14, RZ, RZ, R34 ;  /* 0x000000ffff0e7224 */ /* 0x000fc600078e0022 */
[----:B------:R-:W-:Y:S01]  /*71c0*/  PRMT R189, R80, 0x5410, R13 ;  /* 0x0000541050bd7816 */ /* 0x000fe2000000000d */
[----:B------:R-:W-:-:S05]  /*71d0*/  IMAD.MOV.U32 R13, RZ, RZ, R35 ;  /* 0x000000ffff0d7224 */ /* 0x000fca00078e0023 */
[----:B------:R-:W-:Y:S01]  /*71e0*/  PRMT R195, R14, 0x5410, R13 ;  /* 0x000054100ec37816 */ /* 0x000fe2000000000d */
[----:B------:R-:W-:Y:S02]  /*71f0*/  IMAD.MOV.U32 R13, RZ, RZ, R36 ;  /* 0x000000ffff0d7224 */ /* 0x000fe400078e0024 */
[----:B------:R-:W-:-:S05]  /*7200*/  IMAD.MOV.U32 R14, RZ, RZ, R37 ;  /* 0x000000ffff0e7224 */ /* 0x000fca00078e0025 */
[----:B------:R-:W-:Y:S02]  /*7210*/  PRMT R151, R14, 0x5410, R13 ;  /* 0x000054100e977816 */ /* 0x000fe4000000000d */
[----:B--2---:R-:W-:Y:S01]  /*7220*/  R2UR UR4, R11 ;  /* 0x000000000b0472ca */ /* 0x004fe200000e0000 */
[----:B------:R-:W-:-:S05]  /*7230*/  IMAD.MOV.U32 R11, RZ, RZ, R29 ;  /* 0x000000ffff0b7224 */ /* 0x000fca00078e001d */
[----:B------:R-:W-:Y:S01]  /*7240*/  PRMT R190, R12, 0x5410, R11 ;  /* 0x000054100cbe7816 */ /* 0x000fe2000000000b */
[----:B------:R-:W-:Y:S02]  /*7250*/  IMAD.MOV.U32 R11, RZ, RZ, R32 ;  /* 0x000000ffff0b7224 */ /* 0x000fe400078e0020 */
[----:B------:R-:W-:-:S03]  /*7260*/  IMAD.MOV.U32 R12, RZ, RZ, R33 ;  /* 0x000000ffff0c7224 */ /* 0x000fc600078e0021 */
[----:B------:R-:W-:Y:S01]  /*7270*/  PRMT R198, R198, 0x5410, R11 ;  /* 0x00005410c6c67816 */ /* 0x000fe2000000000b */
[----:B------:R-:W-:Y:S01]  /*7280*/  IMAD.MOV.U32 R11, RZ, RZ, R38 ;  /* 0x000000ffff0b7224 */ /* 0x000fe200078e0026 */
[----:B------:R-:W-:Y:S01]  /*7290*/  PRMT R196, R12, 0x7610, R196 ;  /* 0x000076100cc47816 */ /* 0x000fe200000000c4 */
[----:B------:R-:W-:Y:S01]  /*72a0*/  IMAD.MOV.U32 R12, RZ, RZ, R39 ;  /* 0x000000ffff0c7224 */ /* 0x000fe200078e0027 */
[----:B------:R-:W-:-:S04]  /*72b0*/  UISETP.NE.AND UP0, UPT, UR4, 0x3, UPT ;  /* 0x000000030400788c */ /* 0x000fc8000bf05270 */
[----:B------:R-:W-:Y:S01]  /*72c0*/  PRMT R153, R12, 0x5410, R11 ;  /* 0x000054100c997816 */ /* 0x000fe2000000000b */
[----:B------:R-:W-:Y:S01]  /*72d0*/  IMAD.MOV.U32 R12, RZ, RZ, R42 ;  /* 0x000000ffff0c7224 */ /* 0x000fe200078e002a */
[----:B------:R-:W-:Y:S01]  /*72e0*/  PLOP3.LUT P0, PT, PT, PT, UP0, 0x80, 0x0 ;  /* 0x000000000000781c */ /* 0x000fe20003f0f008 */
        /* <DEDUP_REMOVED lines=20> */
[----:B-----5:R-:W-:Y:S01]  /*7430*/  IMAD.MOV.U32 R11, RZ, RZ, R55 ;  /* 0x000000ffff0b7224 */ /* 0x020fe200078e0037 */
        /* <DEDUP_REMOVED lines=41> */
.L_x_1628:
[----:B------:R-:W-:Y:S01]  /*76d0*/  IMAD R86, R17, 0x8, R2 ;  /* 0x0000000811567824 */ /* 0x000fe200078e0202 */
[----:B------:R-:W-:Y:S01]  /*76e0*/  SHF.L.U32 R87, R175, 0x1f, RZ ;  /* 0x0000001faf577819 */ /* 0x000fe200000006ff */
[----:B------:R-:W-:Y:S03]  /*76f0*/  BSSY B1, `(.L_x_1629) ;  /* 0x0000003000017945 */ /* 0x000fe60003800000 */
[----:B------:R-:W0:Y:S02]  /*7700*/  SYNCS.PHASECHK.TRANS64.TRYWAIT P6, [R86+URZ+0x2a890], R87 ;  /* 0x02a89057560075a7 */ /* 0x000e2400080c017f */
[----:B0-----:R-:W-:Y:S05]  /*7710*/  @!P6 BRA `(.L_x_1630) ;  /* 0x0000023800a0e947 */ /* 0x001fea0003800000 */
.L_x_2005:
[----:B------:R-:W-:Y:S05]  /*7720*/  BSYNC B1 ;  /* 0x0000000000017941 */ /* 0x000fea0003800000 */
.L_x_1629:
[----:B------:R-:W1:Y:S01]  /*7730*/  LDC R127, c[0x0][0x2f4] ;  /* 0x0000bd00ff7f7b82 */ /* 0x000e620000000800 */
[----:B------:R-:W-:Y:S01]  /*7740*/  UMOV UR4, 0xffffffff ;  /* 0xffffffff00047882 */ /* 0x000fe20000000000 */
[----:B-1----:R-:W-:Y:S02]  /*7750*/  IMAD.IADD R131, R127, 0x1, -R124 ;  /* 0x000000017f837824 */ /* 0x002fe400078e0a7c */
[----:B------:R-:W-:Y:S05]  /*7760*/  BRA.DIV UR4, `(.L_x_1631) ;  /* 0x0000023a04a07947 */ /* 0x000fea000b800000 */
[----:B------:R1:W2:Y:S04]  /*7770*/  SHFL.IDX PT, R115, R116, RZ, 0x1c1f ;  /* 0x001c1fff74737589 */ /* 0x0002a800000e0000 */
[----:B------:R1:W3:Y:S02]  /*7780*/  SHFL.IDX PT, R11, R117, RZ, 0x1c1f ;  /* 0x001c1fff750b7589 */ /* 0x0002e400000e0000 */
.L_x_2009:
        /* <DEDUP_REMOVED lines=29> */
[C---:B------:R-:W-:Y:S02]  /*7960*/  PRMT R36, R151.reuse, 0x5432, R36 ;  /* 0x0000543297247816 */ /* 0x040fe40000000024 */
[----:B------:R-:W-:Y:S02]  /*7970*/  PRMT R37, R151, 0x5410, R37 ;  /* 0x0000541097257816 */ /* 0x000fe40000000025 */
[----:B------:R-:W-:Y:S02]  /*7980*/  SHF.R.U32.HI R152, RZ, 0x10, R49 ;  /* 0x00000010ff987819 */ /* 0x000fe40000011631 */
[----:B------:R-:W-:-:S02]  /*7990*/  SHF.R.U64 R38, R38, 0x10, R39 ;  /* 0x0000001026267819 */ /* 0x000fc40000001227 */
[----:B------:R-:W-:Y:S02]  /*79a0*/  SHF.R.U32.HI R151, RZ, 0x10, R39 ;  /* 0x00000010ff977819 */ /* 0x000fe40000011627 */
[----:B------:R-:W-:Y:S02]  /*79b0*/  SHF.R.U64 R39, R48, 0x10, R49 ;  /* 0x0000001030277819 */ /* 0x000fe40000001231 */
[--C-:B------:R-:W-:Y:S02]  /*79c0*/  SHF.R.U64 R48, R50, 0x10, R51.reuse ;  /* 0x0000001032307819 */ /* 0x100fe40000001233 */
[----:B------:R-:W-:Y:S01]  /*79d0*/  SHF.R.U32.HI R50, RZ, 0x10, R51 ;  /* 0x00000010ff327819 */ /* 0x000fe20000011633 */
[----:B------:R-:W-:Y:S01]  /*79e0*/  IMAD.U32 R51, R37, 0x10000, RZ ;  /* 0x0001000025337824 */ /* 0x000fe200078e00ff */
[----:B------:R-:W-:Y:S02]  /*79f0*/  PRMT R152, R200, 0x5432, R152 ;  /* 0x00005432c8987816 */ /* 0x000fe40000000098 */
[----:B------:R-:W-:-:S02]  /*7a00*/  PRMT R39, R154, 0x5410, R39 ;  /* 0x000054109a277816 */ /* 0x000fc40000000027 */
[----:B------:R-:W-:Y:S01]  /*7a10*/  PRMT R48, R154, 0x5432, R48 ;  /* 0x000054329a307816 */ /* 0x000fe20000000030 */
[C---:B------:R-:W-:Y:S01]  /*7a20*/  IMAD.U32 R154, R152.reuse, 0x10000, RZ ;  /* 0x00010000989a7824 */ /* 0x040fe200078e00ff */
[----:B------:R-:W-:Y:S01]  /*7a30*/  PRMT R50, R155, 0x5432, R50 ;  /* 0x000054329b327816 */ /* 0x000fe20000000032 */
[----:B---3--:R-:W-:Y:S01]  /*7a40*/  IMAD.U32 R155, R81, 0x10000, RZ ;  /* 0x00010000519b7824 */ /* 0x008fe200078e00ff */
[C---:B------:R-:W-:Y:S02]  /*7a50*/  PRMT R49, R153.reuse, 0x5432, R38 ;  /* 0x0000543299317816 */ /* 0x040fe40000000026 */
[----:B------:R-:W-:Y:S01]  /*7a60*/  PRMT R38, R153, 0x5410, R151 ;  /* 0x0000541099267816 */ /* 0x000fe20000000097 */
[----:B----4-:R-:W-:Y:S02]  /*7a70*/  IMAD.U32 R153, R13, 0x10000, RZ ;  /* 0x000100000d997824 */ /* 0x010fe400078e00ff */
[----:B------:R-:W-:Y:S01]  /*7a80*/  FMUL.FTZ R151, R155, R154 ;  /* 0x0000009a9b977220 */ /* 0x000fe20000410000 */
[----:B------:R-:W-:-:S02]  /*7a90*/  LOP3.LUT R152, R152, 0xffff0000, RZ, 0xc0, !PT ;  /* 0xffff000098987812 */ /* 0x000fc400078ec0ff */
[----:B------:R-:W-:Y:S01]  /*7aa0*/  LOP3.LUT R81, R81, 0xffff0000, RZ, 0xc0, !PT ;  /* 0xffff000051517812 */ /* 0x000fe200078ec0ff */
[-C--:B------:R-:W-:Y:S01]  /*7ab0*/  FFMA.FTZ R151, R153, R51.reuse, -R151 ;  /* 0x0000003399977223 */ /* 0x080fe20000010897 */
[----:B------:R-:W-:Y:S01]  /*7ac0*/  FMUL.FTZ R51, R155, R51 ;  /* 0x000000339b337220 */ /* 0x000fe20000410000 */
[----:B------:R-:W-:Y:S01]  /*7ad0*/  LOP3.LUT R37, R37, 0xffff0000, RZ, 0xc0, !PT ;  /* 0xffff000025257812 */ /* 0x000fe200078ec0ff */
[C---:B------:R-:W-:Y:S01]  /*7ae0*/  IMAD.U32 R155, R83.reuse, 0x10000, RZ ;  /* 0x00010000539b7824 */ /* 0x040fe200078e00ff */
[----:B------:R-:W-:Y:S01]  /*7af0*/  LOP3.LUT R83, R83, 0xffff0000, RZ, 0xc0, !PT ;  /* 0xffff000053537812 */ /* 0x000fe200078ec0ff */
[----:B------:R-:W-:Y:S01]  /*7b00*/  FFMA.FTZ R51, R153, R154, R51 ;  /* 0x0000009a99337223 */ /* 0x000fe20000010033 */
[----:B------:R-:W-:Y:S01]  /*7b10*/  LOP3.LUT R153, R13, 0xffff0000, RZ, 0xc0, !PT ;  /* 0xffff00000d997812 */ /* 0x000fe200078ec0ff */
[----:B------:R-:W-:Y:S01]  /*7b20*/  FMUL.FTZ R13, R81, R152 ;  /* 0x00000098510d7220 */ /* 0x000fe20000410000 */
[C---:B------:R-:W-:Y:S01]  /*7b30*/  IMAD.U32 R154, R50.reuse, 0x10000, RZ ;  /* 0x00010000329a7824 */ /* 0x040fe200078e00ff */
[----:B------:R-:W-:-:S02]  /*7b40*/  LOP3.LUT R50, R50, 0xffff0000, RZ, 0xc0, !PT ;  /* 0xffff000032327812 */ /* 0x000fc400078ec0ff */
        /* <DEDUP_REMOVED lines=25> */
[-C--:B------:R-:W-:Y:S01]  /*7ce0*/  FMUL.FTZ R51, R51, R81.reuse ;  /* 0x0000005133337220 */ /* 0x080fe20000410000 */
        /* <DEDUP_REMOVED lines=35> */
.L_x_1637:
[----:B------:R-:W-:Y:S05]  /*7f20*/  BSYNC B3 ;  /* 0x0000000000037941 */ /* 0x000fea0003800000 */
.L_x_1636:
[----:B------:R-:W-:-:S04]  /*7f30*/  LEA R36, P4, R4, R11, 0x1 ;  /* 0x0000000b04247211 */ /* 0x000fc800078808ff */
[----:B--2---:R-:W-:Y:S02]  /*7f40*/  LEA.HI.X R37, R4, R115, R111, 0x1, P4 ;  /* 0x0000007304257211 */ /* 0x004fe400020f0c6f */
[----:B------:R-:W-:-:S03]  /*7f50*/  ISETP.GE.AND P4, PT, R150, R127, PT ;  /* 0x0000007f9600720c */ /* 0x000fc60003f86270 */
[----:B----4-:R2:W-:Y:S10]  /*7f60*/  ST.E.128 desc[UR60][R36.64], R12 ;  /* 0x0000000c24007985 */ /* 0x0105f4000c101d3c */
[----:B--2---:R-:W-:-:S05]  /*7f70*/  @!P4 IMAD.WIDE R12, R150, 0x2, R114 ;  /* 0x00000002960cc825 */ /* 0x004fca00078e0272 */
[----:B---3--:R3:W-:Y:S02]  /*7f80*/  @!P4 ST.E.128 desc[UR60][R12.64], R80 ;  /* 0x000000500c00c985 */ /* 0x0087e4000c101d3c */
.L_x_1635:
[----:B------:R-:W-:Y:S05]  /*7f90*/  BSYNC B2 ;  /* 0x0000000000027941 */ /* 0x000fea0003800000 */
.L_x_1634:
        /* <DEDUP_REMOVED lines=24> */
[----:B------:R-:W-:Y:S01]  /*8120*/  SHF.R.U32.HI R50, RZ, 0x10, R45 ;  /* 0x00000010ff327819 */ /* 0x000fe2000001162d */
[----:B---3--:R-:W-:Y:S01]  /*8130*/  IMAD.U32 R81, R37, 0x10000, RZ ;  /* 0x0001000025517824 */ /* 0x008fe200078e00ff */
[--C-:B------:R-:W-:Y:S01]  /*8140*/  SHF.R.U64 R32, R32, 0x10, R33.reuse ;  /* 0x0000001020207819 */ /* 0x100fe20000001221 */
[----:B----4-:R-:W-:Y:S01]  /*8150*/  IMAD.U32 R51, R13, 0x10000, RZ ;  /* 0x000100000d337824 */ /* 0x010fe200078e00ff */
[----:B------:R-:W-:Y:S02]  /*8160*/  SHF.R.U32.HI R33, RZ, 0x10, R33 ;  /* 0x00000010ff217819 */ /* 0x000fe40000011621 */
[----:B------:R-:W-:Y:S02]  /*8170*/  PRMT R50, R199, 0x5432, R50 ;  /* 0x00005432c7327816 */ /* 0x000fe40000000032 */
[----:B------:R-:W-:Y:S02]  /*8180*/  SHF.R.U64 R34, R34, 0x10, R35 ;  /* 0x0000001022227819 */ /* 0x000fe40000001223 */
[----:B------:R-:W-:Y:S01]  /*8190*/  PRMT R33, R196, 0x5410, R33 ;  /* 0x00005410c4217816 */ /* 0x000fe20000000021 */
[----:B------:R-:W-:Y:S01]  /*81a0*/  IMAD.U32 R80, R50, 0x10000, RZ ;  /* 0x0001000032507824 */ /* 0x000fe200078e00ff */
[----:B------:R-:W-:-:S02]  /*81b0*/  SHF.R.U32.HI R49, RZ, 0x10, R35 ;  /* 0x00000010ff317819 */ /* 0x000fc40000011623 */
[----:B------:R-:W-:Y:S02]  /*81c0*/  SHF.R.U64 R35, R44, 0x10, R45 ;  /* 0x000000102c237819 */ /* 0x000fe4000000122d */
[--C-:B------:R-:W-:Y:S02]  /*81d0*/  SHF.R.U64 R44, R46, 0x10, R47.reuse ;  /* 0x000000102e2c7819 */ /* 0x100fe4000000122f */
[----:B------:R-:W-:Y:S02]  /*81e0*/  PRMT R45, R195, 0x5410, R34 ;  /* 0x00005410c32d7816 */ /* 0x000fe40000000022 */
[----:B------:R-:W-:Y:S01]  /*81f0*/  SHF.R.U32.HI R46, RZ, 0x10, R47 ;  /* 0x00000010ff2e7819 */ /* 0x000fe2000001162f */
[----:B------:R-:W-:Y:S01]  /*8200*/  IMAD.U32 R47, R33, 0x10000, RZ ;  /* 0x00010000212f7824 */ /* 0x000fe200078e00ff */
[----:B------:R-:W-:Y:S01]  /*8210*/  PRMT R34, R195, 0x5432, R49 ;  /* 0x00005432c3227816 */ /* 0x000fe20000000031 */
[----:B------:R-:W-:Y:S01]  /*8220*/  FMUL.FTZ R49, R81, R80 ;  /* 0x0000005051317220 */ /* 0x000fe20000410000 */
[----:B------:R-:W-:-:S02]  /*8230*/  LOP3.LUT R50, R50, 0xffff0000, RZ, 0xc0, !PT ;  /* 0xffff000032327812 */ /* 0x000fc400078ec0ff */
[----:B------:R-:W-:Y:S01]  /*8240*/  LOP3.LUT R37, R37, 0xffff0000, RZ, 0xc0, !PT ;  /* 0xffff000025257812 */ /* 0x000fe200078ec0ff */
[-C--:B------:R-:W-:Y:S01]  /*8250*/  FFMA.FTZ R49, R51, R47.reuse, -R49 ;  /* 0x0000002f33317223 */ /* 0x080fe20000010831 */
[----:B------:R-:W-:Y:S01]  /*8260*/  FMUL.FTZ R47, R81, R47 ;  /* 0x0000002f512f7220 */ /* 0x000fe20000410000 */
[----:B------:R-:W-:Y:S01]  /*8270*/  LOP3.LUT R33, R33, 0xffff0000, RZ, 0xc0, !PT ;  /* 0xffff000021217812 */ /* 0x000fe200078ec0ff */
[----:B------:R-:W-:Y:S01]  /*8280*/  IMAD.U32 R81, R39, 0x10000, RZ ;  /* 0x0001000027517824 */ /* 0x000fe200078e00ff */
[----:B------:R-:W-:Y:S01]  /*8290*/  PRMT R46, R197, 0x5432, R46 ;  /* 0x00005432c52e7816 */ /* 0x000fe2000000002e */
[----:B------:R-:W-:Y:S01]  /*82a0*/  FFMA.FTZ R47, R51, R80, R47 ;  /* 0x00000050332f7223 */ /* 0x000fe2000001002f */
[----:B------:R-:W-:Y:S01]  /*82b0*/  LOP3.LUT R51, R13, 0xffff0000, RZ, 0xc0, !PT ;  /* 0xffff00000d337812 */ /* 0x000fe200078ec0ff */
[----:B------:R-:W-:Y:S01]  /*82c0*/  FMUL.FTZ R13, R37, R50 ;  /* 0x00000032250d7220 */ /* 0x000fe20000410000 */
[----:B------:R-:W-:Y:S01]  /*82d0*/  LOP3.LUT R39, R39, 0xffff0000, RZ, 0xc0, !PT ;  /* 0xffff000027277812 */ /* 0x000fe200078ec0ff */
[C---:B------:R-:W-:Y:S01]  /*82e0*/  IMAD.U32 R80, R46.reuse, 0x10000, RZ ;  /* 0x000100002e507824 */ /* 0x040fe200078e00ff */
[----:B------:R-:W-:Y:S01]  /*82f0*/  LOP3.LUT R46, R46, 0xffff0000, RZ, 0xc0, !PT ;  /* 0xffff00002e2e7812 */ /* 0x000fe200078ec0ff */
[-C--:B------:R-:W-:Y:S01]  /*8300*/  FFMA.FTZ R13, R51, R33.reuse, -R13 ;  /* 0x00000021330d7223 */ /* 0x080fe2000001080d */
[----:B------:R-:W-:Y:S01]  /*8310*/  FMUL.FTZ R33, R37, R33 ;  /* 0x0000002125217220 */ /* 0x000fe20000410000 */
[----:B------:R-:W-:Y:S01]  /*8320*/  FMUL.FTZ R37, R81, R80 ;  /* 0x0000005051257220 */ /* 0x000fe20000410000 */
[----:B------:R-:W-:-:S02]  /*8330*/  PRMT R35, R197, 0x5410, R35 ;  /* 0x00005410c5237816 */ /* 0x000fc40000000023 */
[----:B------:R-:W-:Y:S01]  /*8340*/  FFMA.FTZ R33, R51, R50, R33 ;  /* 0x0000003233217223 */ /* 0x000fe20000010021 */
[C---:B------:R-:W-:Y:S01]  /*8350*/  IMAD.U32 R51, R15.reuse, 0x10000, RZ ;  /* 0x000100000f337824 */ /* 0x040fe200078e00ff */
[----:B------:R-:W-:Y:S01]  /*8360*/  LOP3.LUT R15, R15, 0xffff0000, RZ, 0xc0, !PT ;  /* 0xffff00000f0f7812 */ /* 0x000fe200078ec0ff */
[C---:B------:R-:W-:Y:S01]  /*8370*/  IMAD.U32 R50, R34.reuse, 0x10000, RZ ;  /* 0x0001000022327824 */ /* 0x040fe200078e00ff */
[----:B------:R-:W-:Y:S02]  /*8380*/  LOP3.LUT R34, R34, 0xffff0000, RZ, 0xc0, !PT ;  /* 0xffff000022227812 */ /* 0x000fe400078ec0ff */
[----:B------:R-:W-:Y:S01]  /*8390*/  PRMT R32, R198, 0x5432, R32 ;  /* 0x00005432c6207816 */ /* 0x000fe20000000020 */
[-C--:B------:R-:W-:Y:S01]  /*83a0*/  FFMA.FTZ R37, R51, R50.reuse, -R37 ;  /* 0x0000003233257223 */ /* 0x080fe20000010825 */
[----:B------:R-:W-:Y:S01]  /*83b0*/  FMUL.FTZ R50, R81, R50 ;  /* 0x0000003251327220 */ /* 0x000fe20000410000 */
[----:B------:R-:W-:Y:S02]  /*83c0*/  F2FP.BF16.F32.PACK_AB R33, R33, R47 ;  /* 0x0000002f2121723e */ /* 0x000fe400000010ff */
[----:B------:R-:W-:Y:S01]  /*83d0*/  PRMT R44, R196, 0x5432, R44 ;  /* 0x00005432c42c7816 */ /* 0x000fe2000000002c */
[----:B------:R-:W-:Y:S01]  /*83e0*/  FFMA.FTZ R50, R51, R80, R50 ;  /* 0x0000005033327223 */ /* 0x000fe20000010032 */
[----:B------:R-:W-:Y:S01]  /*83f0*/  FMUL.FTZ R51, R39, R46 ;  /* 0x0000002e27337220 */ /* 0x000fe20000410000 */
[----:B------:R-:W-:-:S03]  /*8400*/  F2FP.BF16.F32.PACK_AB R13, R13, R49 ;  /* 0x000000310d0d723e */ /* 0x000fc600000010ff */
        /* <DEDUP_REMOVED lines=47> */
.L_x_1641:
[----:B------:R-:W-:Y:S05]  /*8700*/  BSYNC B3 ;  /* 0x0000000000037941 */ /* 0x000fea0003800000 */
.L_x_1640:
[----:B------:R-:W-:-:S04]  /*8710*/  LEA R32, P4, R5, R11, 0x1 ;  /* 0x0000000b05207211 */ /* 0x000fc800078808ff */
[----:B--2---:R-:W-:Y:S02]  /*8720*/  LEA.HI.X R33, R5, R115, R110, 0x1, P4 ;  /* 0x0000007305217211 */ /* 0x004fe400020f0c6e */
[----:B------:R-:W-:-:S03]  /*8730*/  ISETP.GE.AND P4, PT, R48, R127, PT ;  /* 0x0000007f3000720c */ /* 0x000fc60003f86270 */
[----:B----4-:R2:W-:Y:S10]  /*8740*/  ST.E.128 desc[UR60][R32.64], R12 ;  /* 0x0000000c20007985 */ /* 0x0105f4000c101d3c */
[----:B--2---:R-:W-:-:S05]  /*8750*/  @!P4 IMAD.WIDE R12, R48, 0x2, R114 ;  /* 0x00000002300cc825 */ /* 0x004fca00078e0272 */
[----:B---3--:R4:W-:Y:S02]  /*8760*/  @!P4 ST.E.128 desc[UR60][R12.64], R36 ;  /* 0x000000240c00c985 */ /* 0x0089e4000c101d3c */
.L_x_1639:
[----:B------:R-:W-:Y:S05]  /*8770*/  BSYNC B2 ;  /* 0x0000000000027941 */ /* 0x000fea0003800000 */
.L_x_1638:
[----:B------:R-:W-:-:S13]  /*8780*/  ISETP.NE.AND P4, PT, R21, RZ, PT ;  /* 0x000000ff1500720c */ /* 0x000fda0003f85270 */
[----:B------:R-:W-:Y:S05]  /*8790*/  @!P4 BRA `(.L_x_1633) ;  /* 0x0000000400e4c947 */ /* 0x000fea0003800000 */
[----:B---34-:R-:W-:Y:S01]  /*87a0*/  SEL R12, R124, R131, !P1 ;  /* 0x000000837c0c7207 */ /* 0x018fe20004800000 */
        /* <DEDUP_REMOVED lines=20> */
[----:B------:R-:W-:Y:S01]  /*88f0*/  SHF.R.U64 R37, R40, 0x10, R41 ;  /* 0x0000001028257819 */ /* 0x000fe20000001229 */
[----:B----4-:R-:W-:Y:S01]  /*8900*/  IMAD.U32 R39, R13, 0x10000, RZ ;  /* 0x000100000d277824 */ /* 0x010fe200078e00ff */
[----:B------:R-:W-:Y:S02]  /*8910*/  SHF.R.U64 R28, R28, 0x10, R29 ;  /* 0x000000101c1c7819 */ /* 0x000fe4000000121d */
[----:B------:R-:W-:Y:S02]  /*8920*/  SHF.R.U32.HI R40, RZ, 0x10, R41 ;  /* 0x00000010ff287819 */ /* 0x000fe40000011629 */
[----:B------:R-:W-:Y:S02]  /*8930*/  SHF.R.U32.HI R29, RZ, 0x10, R29 ;  /* 0x00000010ff1d7819 */ /* 0x000fe4000001161d */
[----:B------:R-:W-:Y:S02]  /*8940*/  PRMT R40, R192, 0x5432, R40 ;  /* 0x00005432c0287816 */ /* 0x000fe40000000028 */
[----:B------:R-:W-:-:S02]  /*8950*/  PRMT R29, R190, 0x5432, R29 ;  /* 0x00005432be1d7816 */ /* 0x000fc4000000001d */
[--C-:B------:R-:W-:Y:S01]  /*8960*/  SHF.R.U64 R38, R42, 0x10, R43.reuse ;  /* 0x000000102a267819 */ /* 0x100fe2000000122b */
[C---:B------:R-:W-:Y:S01]  /*8970*/  IMAD.U32 R41, R40.reuse, 0x10000, RZ ;  /* 0x0001000028297824 */ /* 0x040fe200078e00ff */
[----:B------:R-:W-:Y:S01]  /*8980*/  SHF.R.U32.HI R42, RZ, 0x10, R43 ;  /* 0x00000010ff2a7819 */ /* 0x000fe2000001162b */
[----:B---3--:R-:W-:Y:S01]  /*8990*/  IMAD.U32 R43, R33, 0x10000, RZ ;  /* 0x00010000212b7824 */ /* 0x008fe200078e00ff */
[----:B------:R-:W-:Y:S01]  /*89a0*/  LOP3.LUT R40, R40, 0xffff0000, RZ, 0xc0, !PT ;  /* 0xffff000028287812 */ /* 0x000fe200078ec0ff */
[C---:B------:R-:W-:Y:S01]  /*89b0*/  IMAD.U32 R44, R29.reuse, 0x10000, RZ ;  /* 0x000100001d2c7824 */ /* 0x040fe200078e00ff */
[----:B------:R-:W-:Y:S01]  /*89c0*/  LOP3.LUT R29, R29, 0xffff0000, RZ, 0xc0, !PT ;  /* 0xffff00001d1d7812 */ /* 0x000fe200078ec0ff */
[CC--:B------:R-:W-:Y:S01]  /*89d0*/  FMUL.FTZ R45, R43.reuse, R41.reuse ;  /* 0x000000292b2d7220 */ /* 0x0c0fe20000410000 */
[--C-:B------:R-:W-:Y:S01]  /*89e0*/  SHF.R.U64 R30, R30, 0x10, R31.reuse ;  /* 0x000000101e1e7819 */ /* 0x100fe2000000121f */
[-C--:B------:R-:W-:Y:S01]  /*89f0*/  FMUL.FTZ R43, R43, R44.reuse ;  /* 0x0000002c2b2b7220 */ /* 0x080fe20000410000 */
[----:B------:R-:W-:Y:S01]  /*8a00*/  SHF.R.U32.HI R31, RZ, 0x10, R31 ;  /* 0x00000010ff1f7819 */ /* 0x000fe2000001161f */
[----:B------:R-:W-:Y:S01]  /*8a10*/  FFMA.FTZ R45, R39, R44, -R45 ;  /* 0x0000002c272d7223 */ /* 0x000fe2000001082d */
[----:B------:R-:W-:Y:S01]  /*8a20*/  LOP3.LUT R13, R13, 0xffff0000, RZ, 0xc0, !PT ;  /* 0xffff00000d0d7812 */ /* 0x000fe200078ec0ff */
[----:B------:R-:W-:Y:S01]  /*8a30*/  FFMA.FTZ R43, R39, R41, R43 ;  /* 0x00000029272b7223 */ /* 0x000fe2000001002b */
[----:B------:R-:W-:Y:S01]  /*8a40*/  LOP3.LUT R39, R33, 0xffff0000, RZ, 0xc0, !PT ;  /* 0xffff000021277812 */ /* 0x000fe200078ec0ff */
[----:B------:R-:W-:Y:S01]  /*8a50*/  IMAD.U32 R41, R35, 0x10000, RZ ;  /* 0x0001000023297824 */ /* 0x000fe200078e00ff */
[----:B------:R-:W-:-:S02]  /*8a60*/  PRMT R42, R191, 0x5432, R42 ;  /* 0x00005432bf2a7816 */ /* 0x000fc4000000002a */
[----:B------:R-:W-:Y:S01]  /*8a70*/  PRMT R31, R189, 0x5432, R31 ;  /* 0x00005432bd1f7816 */ /* 0x000fe2000000001f */
[CC--:B------:R-:W-:Y:S01]  /*8a80*/  FMUL.FTZ R33, R39.reuse, R40.reuse ;  /* 0x0000002827217220 */ /* 0x0c0fe20000410000 */
[-C--:B------:R-:W-:Y:S01]  /*8a90*/  FMUL.FTZ R39, R39, R29.reuse ;  /* 0x0000001d27277220 */ /* 0x080fe20000410000 */
[----:B------:R-:W-:Y:S02]  /*8aa0*/  LOP3.LUT R35, R35, 0xffff0000, RZ, 0xc0, !PT ;  /* 0xffff000023237812 */ /* 0x000fe400078ec0ff */
[C---:B------:R-:W-:Y:S01]  /*8ab0*/  FFMA.FTZ R33, R13.reuse, R29, -R33 ;  /* 0x0000001d0d217223 */ /* 0x040fe20000010821 */
[----:B------:R-:W-:Y:S01]  /*8ac0*/  FFMA.FTZ R39, R13, R40, R39 ;  /* 0x000000280d277223 */ /* 0x000fe20000010027 */
[----:B------:R-:W-:Y:S01]  /*8ad0*/  IMAD.U32 R40, R42, 0x10000, RZ ;  /* 0x000100002a287824 */ /* 0x000fe200078e00ff */
[----:B------:R-:W-:Y:S01]  /*8ae0*/  PRMT R37, R192, 0x5410, R37 ;  /* 0x00005410c0257816 */ /* 0x000fe20000000025 */
[C---:B------:R-:W-:Y:S01]  /*8af0*/  IMAD.U32 R29, R31.reuse, 0x10000, RZ ;  /* 0x000100001f1d7824 */ /* 0x040fe200078e00ff */
[----:B------:R-:W-:Y:S01]  /*8b00*/  LOP3.LUT R31, R31, 0xffff0000, RZ, 0xc0, !PT ;  /* 0xffff00001f1f7812 */ /* 0x000fe200078ec0ff */
[----:B------:R-:W-:-:S02]  /*8b10*/  IMAD.U32 R13, R15, 0x10000, RZ ;  /* 0x000100000f0d7824 */ /* 0x000fc400078e00ff */
[CC--:B------:R-:W-:Y:S01]  /*8b20*/  FMUL.FTZ R44, R41.reuse, R40.reuse ;  /* 0x00000028292c7220 */ /* 0x0c0fe20000410000 */
[-C--:B------:R-:W-:Y:S01]  /*8b30*/  FMUL.FTZ R41, R41, R29.reuse ;  /* 0x0000001d29297220 */ /* 0x080fe20000410000 */
[----:B------:R-:W-:Y:S02]  /*8b40*/  LOP3.LUT R15, R15, 0xffff0000, RZ, 0xc0, !PT ;  /* 0xffff00000f0f7812 */ /* 0x000fe400078ec0ff */
[C---:B------:R-:W-:Y:S01]  /*8b50*/  FFMA.FTZ R29, R13.reuse, R29, -R44 ;  /* 0x0000001d0d1d7223 */ /* 0x040fe2000001082c */
[----:B------:R-:W-:Y:S01]  /*8b60*/  FFMA.FTZ R13, R13, R40, R41 ;  /* 0x000000280d0d7223 */ /* 0x000fe20000010029 */
[----:B------:R-:W-:Y:S02]  /*8b70*/  LOP3.LUT R40, R42, 0xffff0000, RZ, 0xc0, !PT ;  /* 0xffff00002a287812 */ /* 0x000fe400078ec0ff */
[----:B------:R-:W-:Y:S02]  /*8b80*/  PRMT R28, R190, 0x5410, R28 ;  /* 0x00005410be1c7816 */ /* 0x000fe4000000001c */
[----:B------:R-:W-:Y:S01]  /*8b90*/  PRMT R38, R191, 0x5410, R38 ;  /* 0x00005410bf267816 */ /* 0x000fe20000000026 */
[CC--:B------:R-:W-:Y:S01]  /*8ba0*/  FMUL.FTZ R41, R35.reuse, R40.reuse ;  /* 0x0000002823297220 */ /* 0x0c0fe20000410000 */
[-C--:B------:R-:W-:Y:S01]  /*8bb0*/  FMUL.FTZ R35, R35, R31.reuse ;  /* 0x0000001f23237220 */ /* 0x080fe20000410000 */
[C---:B------:R-:W-:Y:S01]  /*8bc0*/  IMAD.U32 R42, R28.reuse, 0x10000, RZ ;  /* 0x000100001c2a7824 */ /* 0x040fe200078e00ff */
[----:B------:R-:W-:Y:S01]  /*8bd0*/  LOP3.LUT R28, R28, 0xffff0000, RZ, 0xc0, !PT ;  /* 0xffff00001c1c7812 */ /* 0x000fe200078ec0ff */
[C---:B------:R-:W-:Y:S01]  /*8be0*/  FFMA.FTZ R31, R15.reuse, R31, -R41 ;  /* 0x0000001f0f1f7223 */ /* 0x040fe20000010829 */
[----:B------:R-:W-:Y:S01]  /*8bf0*/  FFMA.FTZ R15, R15, R40, R35 ;  /* 0x000000280f0f7223 */ /* 0x000fe20000010023 */
[C---:B------:R-:W-:Y:S01]  /*8c00*/  IMAD.U32 R41, R32.reuse, 0x10000, RZ ;  /* 0x0001000020297824 */ /* 0x040fe200078e00ff */
[----:B------:R-:W-:Y:S01]  /*8c10*/  LOP3.LUT R32, R32, 0xffff0000, RZ, 0xc0, !PT ;  /* 0xffff000020207812 */ /* 0x000fe200078ec0ff */
[C---:B------:R-:W-:Y:S01]  /*8c20*/  IMAD.U32 R40, R37.reuse, 0x10000, RZ ;  /* 0x0001000025287824 */ /* 0x040fe200078e00ff */
[----:B------:R-:W-:Y:S01]  /*8c30*/  LOP3.LUT R37, R37, 0xffff0000, RZ, 0xc0, !PT ;  /* 0xffff000025257812 */ /* 0x000fe200078ec0ff */
[----:B------:R-:W-:Y:S01]  /*8c40*/  IMAD.U32 R35, R12, 0x10000, RZ ;  /* 0x000100000c237824 */ /* 0x000fe200078e00ff */
[----:B------:R-:W-:Y:S01]  /*8c50*/  PRMT R30, R189, 0x5410, R30 ;  /* 0x00005410bd1e7816 */ /* 0x000fe2000000001e */
[C---:B------:R-:W-:Y:S01]  /*8c60*/  FMUL.FTZ R44, R41.reuse, R40 ;  /* 0x00000028292c7220 */ /* 0x040fe20000410000 */
[----:B------:R-:W-:Y:S01]  /*8c70*/  FMUL.FTZ R41, R41, R42 ;  /* 0x0000002a29297220 */ /* 0x000fe20000410000 */
[----:B------:R-:W-:-:S02]  /*8c80*/  F2FP.BF16.F32.PACK_AB R33, R33, R45 ;  /* 0x0000002d2121723e */ /* 0x000fc400000010ff */
[C---:B------:R-:W-:Y:S01]  /*8c90*/  FFMA.FTZ R44, R35.reuse, R42, -R44 ;  /* 0x0000002a232c7223 */ /* 0x040fe2000001082c */
[----:B------:R-:W-:Y:S01]  /*8ca0*/  FFMA.FTZ R41, R35, R40, R41 ;  /* 0x0000002823297223 */ /* 0x000fe20000010029 */
[----:B------:R-:W-:Y:S01]  /*8cb0*/  LOP3.LUT R35, R12, 0xffff0000, RZ, 0xc0, !PT ;  /* 0xffff00000c237812 */ /* 0x000fe200078ec0ff */
        /* <DEDUP_REMOVED lines=18> */
[----:B------:R-:W-:Y:S02]  /*8de0*/  F2FP.BF16.F32.PACK_AB R29, R31, R29 ;  /* 0x0000001d1f1d723e */ /* 0x000fe400000010ff */
[C---:B------:R-:W-:Y:S01]  /*8df0*/  FFMA.FTZ R32, R14.reuse, R30, -R32 ;  /* 0x0000001e0e207223 */ /* 0x040fe20000010820 */
[----:B------:R-:W-:Y:S01]  /*8e00*/  FFMA.FTZ R34, R14, R38, R34 ;  /* 0x000000260e227223 */ /* 0x000fe20000010022 */
[----:B------:R-:W-:-:S02]  /*8e10*/  F2FP.BF16.F32.PACK_AB R39, R39, R43 ;  /* 0x0000002b2727723e */ /* 0x000fc400000010ff */
[----:B------:R-:W-:Y:S02]  /*8e20*/  F2FP.BF16.F32.PACK_AB R28, R28, R41 ;  /* 0x000000291c1c723e */ /* 0x000fe400000010ff */
[----:B------:R-:W-:Y:S02]  /*8e30*/  F2FP.BF16.F32.PACK_AB R40, R32, R40 ;  /* 0x000000282028723e */ /* 0x000fe400000010ff */
[----:B------:R-:W-:Y:S01]  /*8e40*/  F2FP.BF16.F32.PACK_AB R35, R15, R13 ;  /* 0x0000000d0f23723e */ /* 0x000fe200000010ff */
[----:B------:R-:W-:Y:S01]  /*8e50*/  IMAD.MOV.U32 R13, RZ, RZ, R33 ;  /* 0x000000ffff0d7224 */ /* 0x000fe200078e0021 */
[----:B------:R-:W-:Y:S01]  /*8e60*/  F2FP.BF16.F32.PACK_AB R12, R12, R44 ;  /* 0x0000002c0c0c723e */ /* 0x000fe200000010ff */
[----:B------:R-:W-:Y:S01]  /*8e70*/  IMAD.MOV.U32 R32, RZ, RZ, R28 ;  /* 0x000000ffff207224 */ /* 0x000fe200078e001c */
[----:B------:R-:W-:Y:S01]  /*8e80*/  F2FP.BF16.F32.PACK_AB R34, R34, R42 ;  /* 0x0000002a2222723e */ /* 0x000fe200000010ff */
[----:B------:R-:W-:Y:S02]  /*8e90*/  IMAD.MOV.U32 R33, RZ, RZ, R39 ;  /* 0x000000ffff217224 */ /* 0x000fe400078e0027 */
[----:B------:R-:W-:-:S02]  /*8ea0*/  IMAD.MOV.U32 R14, RZ, RZ, R40 ;  /* 0x000000ffff0e7224 */ /* 0x000fc400078e0028 */
[----:B------:R-:W-:-:S07]  /*8eb0*/  IMAD.MOV.U32 R15, RZ, RZ, R29 ;  /* 0x000000ffff0f7224 */ /* 0x000fce00078e001d */
.L_x_1643:
[----:B------:R-:W-:Y:S05]  /*8ec0*/  BSYNC B2 ;  /* 0x0000000000027941 */ /* 0x000fea0003800000 */
.L_x_1642:
[----:B------:R-:W-:-:S04]  /*8ed0*/  LEA R28, P4, R6, R11, 0x1 ;  /* 0x0000000b061c7211 */ /* 0x000fc800078808ff */
[----:B--2---:R-:W-:Y:S02]  /*8ee0*/  LEA.HI.X R29, R6, R115, R109, 0x1, P4 ;  /* 0x00000073061d7211 */ /* 0x004fe400020f0c6d */
[----:B------:R-:W-:-:S03]  /*8ef0*/  ISETP.GE.AND P4, PT, R36, R127, PT ;  /* 0x0000007f2400720c */ /* 0x000fc60003f86270 */
[----:B----4-:R2:W-:Y:S10]  /*8f00*/  ST.E.128 desc[UR60][R28.64], R12 ;  /* 0x0000000c1c007985 */ /* 0x0105f4000c101d3c */
[----:B------:R-:W-:-:S05]  /*8f10*/  @!P4 IMAD.WIDE R114, R36, 0x2, R114 ;  /* 0x000000022472c825 */ /* 0x000fca00078e0272 */
[----:B---3--:R2:W-:Y:S02]  /*8f20*/  @!P4 ST.E.128 desc[UR60][R114.64], R32 ;  /* 0x000000207200c985 */ /* 0x0085e4000c101d3c */
.L_x_1633:
[----:B------:R-:W-:Y:S05]  /*8f30*/  BSYNC B1 ;  /* 0x0000000000017941 */ /* 0x000fea0003800000 */
.L_x_1632:
[----:B------:R-:W-:-:S03]  /*8f40*/  UMOV UR4, 0xffffffff ;  /* 0xffffffff00047882 */ /* 0x000fc60000000000 */
[----:B------:R-:W-:Y:S05]  /*8f50*/  BRA.DIV UR4, `(.L_x_1644) ;  /* 0x0000022204f07947 */ /* 0x000fea000b800000 */
[----:B-1----:R-:W1:Y:S04]  /*8f60*/  SHFL.IDX PT, R116, R116, 0x1, 0x1c1f ;  /* 0x003c1f0074747f89 */ /* 0x002e6800000e0000 */
[----:B------:R-:W0:Y:S02]  /*8f70*/  SHFL.IDX PT, R117, R117, 0x1, 0x1c1f ;  /* 0x003c1f0075757f89 */ /* 0x000e2400000e0000 */
.L_x_2013:
        /* <DEDUP_REMOVED lines=10> */
[----:B------:R-:W-:Y:S02]  /*9020*/  LEA R34, P5, R4, R117, 0x1 ;  /* 0x0000007504227211 */ /* 0x000fe400078a08ff */
[----:B------:R-:W-:Y:S02]  /*9030*/  LEA.HI R12, R12, R11, RZ, 0x4 ;  /* 0x0000000b0c0c7211 */ /* 0x000fe400078f20ff */
[----:B------:R-:W-:-:S02]  /*9040*/  LEA.HI.X R35, R4, R116, R111, 0x1, P5 ;  /* 0x0000007404237211 */ /* 0x000fc400028f0c6f */
[----:B------:R-:W-:Y:S02]  /*9050*/  LEA.HI.SX32 R36, R12, R119, 0x1c ;  /* 0x000000770c247211 */ /* 0x000fe400078fe2ff */
[----:B------:R-:W-:Y:S02]  /*9060*/  ISETP.GE.AND P5, PT, R18, R123, PT ;  /* 0x0000007b1200720c */ /* 0x000fe40003fa6270 */
[----:B------:R-:W-:-:S04]  /*9070*/  SHF.R.S32.HI R12, RZ, 0x1f, R36 ;  /* 0x0000001fff0c7819 */ /* 0x000fc80000011424 */
[----:B------:R-:W-:Y:S01]  /*9080*/  LEA.HI R12, R12, R36, RZ, 0x3 ;  /* 0x000000240c0c7211 */ /* 0x000fe200078f18ff */
[----:B------:R-:W-:-:S03]  /*9090*/  IMAD.SHL.U32 R36, R36, 0x8, RZ ;  /* 0x0000000824247824 */ /* 0x000fc600078e00ff */
[----:B------:R-:W-:Y:S02]  /*90a0*/  SHF.R.S32.HI R12, RZ, 0x3, R12 ;  /* 0x00000003ff0c7819 */ /* 0x000fe4000001140c */
[----:B------:R-:W-:Y:S02]  /*90b0*/  LOP3.LUT R11, R181, 0x38, R36, 0xf8, !PT ;  /* 0x00000038b50b7812 */ /* 0x000fe400078ef824 */
[----:B------:R-:W-:Y:S01]  /*90c0*/  ISETP.GE.AND P4, PT, R36, R127, PT ;  /* 0x0000007f2400720c */ /* 0x000fe20003f86270 */
[----:B------:R-:W-:Y:S01]  /*90d0*/  IMAD R12, R12, 0x1800, R201 ;  /* 0x000018000c0c7824 */ /* 0x000fe200078e02c9 */
[----:B------:R-:W-:-:S05]  /*90e0*/  LOP3.LUT R11, R11, R13, RZ, 0x3c, !PT ;  /* 0x0000000d0b0b7212 */ /* 0x000fca00078e3cff */
[----:B------:R-:W-:Y:S02]  /*90f0*/  IMAD.IADD R11, R12, 0x1, R11 ;  /* 0x000000010c0b7824 */ /* 0x000fe400078e020b */
[C---:B------:R-:W-:Y:S02]  /*9100*/  IMAD R12, R17.reuse, 0x4800, R137 ;  /* 0x00004800110c7824 */ /* 0x040fe400078e0289 */
[----:B------:R-:W-:Y:S02]  /*9110*/  IMAD R28, R17, 0x4800, R11 ;  /* 0x00004800111c7824 */ /* 0x000fe400078e020b */
[--C-:B------:R-:W-:Y:S02]  /*9120*/  IMAD R12, R12, 0x2, R2.reuse ;  /* 0x000000020c0c7824 */ /* 0x100fe400078e0202 */
[----:B------:R-:W-:Y:S02]  /*9130*/  IMAD R28, R28, 0x2, R2 ;  /* 0x000000021c1c7824 */ /* 0x000fe400078e0202 */
[----:B------:R-:W-:-:S02]  /*9140*/  @!P4 IMAD.WIDE R36, R36, 0x2, R32 ;  /* 0x000000022424c825 */ /* 0x000fc400078e0220 */
        /* <DEDUP_REMOVED lines=20> */
[C---:B------:R-:W-:Y:S01]  /*9290*/  FFMA.FTZ R39, R38.reuse, R39, -R43 ;  /* 0x0000002726277223 */ /* 0x040fe2000001082b */
        /* <DEDUP_REMOVED lines=9> */
[C---:B------:R-:W-:Y:S01]  /*9330*/  IMAD.U32 R41, R15.reuse, 0x10000, RZ ;  /* 0x000100000f297824 */ /* 0x040fe200078e00ff */
        /* <DEDUP_REMOVED lines=8> */
[C---:B------:R-:W-:Y:S01]  /*93c0*/  FMUL.FTZ R44, R45.reuse, R42 ;  /* 0x0000002a2d2c7220 */ /* 0x040fe20000410000 */
        /* <DEDUP_REMOVED lines=9> */
[CC--:B------:R-:W-:Y:S01]  /*9460*/  FMUL.FTZ R31, R41.reuse, R40.reuse ;  /* 0x00000028291f7220 */ /* 0x0c0fe20000410000 */
        /* <DEDUP_REMOVED lines=21> */
[----:B------:R-:W-:Y:S01]  /*95c0*/  FMUL.FTZ R46, R47, R29 ;  /* 0x0000001d2f2e7220 */ /* 0x000fe20000410000 */
[----:B------:R-:W-:-:S02]  /*95d0*/  IMAD.U32 R12, R14, 0x10000, RZ ;  /* 0x000100000e0c7824 */ /* 0x000fc400078e00ff */
[-C--:B------:R-:W-:Y:S01]  /*95e0*/  FMUL.FTZ R47, R47, R40.reuse ;  /* 0x000000282f2f7220 */ /* 0x080fe20000410000 */
[----:B------:R-:W-:Y:S01]  /*95f0*/  LOP3.LUT R74, R74, 0xffff0000, RZ, 0xc0, !PT ;  /* 0xffff00004a4a7812 */ /* 0x000fe200078ec0ff */
[C---:B------:R-:W-:Y:S02]  /*9600*/  FFMA.FTZ R46, R12.reuse, R40, -R46 ;  /* 0x000000280c2e7223 */ /* 0x040fe4000001082e */
[----:B------:R-:W-:Y:S01]  /*9610*/  FFMA.FTZ R47, R12, R29, R47 ;  /* 0x0000001d0c2f7223 */ /* 0x000fe2000001002f */
[----:B------:R-:W-:Y:S01]  /*9620*/  LOP3.LUT R62, R62, 0xffff0000, RZ, 0xc0, !PT ;  /* 0xffff00003e3e7812 */ /* 0x000fe200078ec0ff */
[----:B------:R-:W-:Y:S01]  /*9630*/  FMUL.FTZ R12, R30, R74 ;  /* 0x0000004a1e0c7220 */ /* 0x000fe20000410000 */
[----:B------:R-:W-:Y:S02]  /*9640*/  LOP3.LUT R14, R14, 0xffff0000, RZ, 0xc0, !PT ;  /* 0xffff00000e0e7812 */ /* 0x000fe400078ec0ff */
[----:B------:R-:W-:Y:S01]  /*9650*/  F2FP.BF16.F32.PACK_AB R15, R15, R42 ;  /* 0x0000002a0f0f723e */ /* 0x000fe200000010ff */
[----:B------:R-:W-:Y:S01]  /*9660*/  FMUL.FTZ R30, R30, R62 ;  /* 0x0000003e1e1e7220 */ /* 0x000fe20000410000 */
[----:B------:R-:W-:Y:S01]  /*9670*/  F2FP.BF16.F32.PACK_AB R31, R31, R44 ;  /* 0x0000002c1f1f723e */ /* 0x000fe200000010ff */
        /* <DEDUP_REMOVED lines=11> */
[----:B------:R-:W-:Y:S02]  /*9730*/  IMAD.MOV.U32 R14, RZ, RZ, R46 ;  /* 0x000000ffff0e7224 */ /* 0x000fe400078e002e */
[----:B------:R-:W-:-:S07]  /*9740*/  IMAD.MOV.U32 R31, RZ, RZ, R41 ;  /* 0x000000ffff1f7224 */ /* 0x000fce00078e0029 */
.L_x_1648:
[----:B------:R-:W-:Y:S05]  /*9750*/  BSYNC B2 ;  /* 0x0000000000027941 */ /* 0x000fea0003800000 */
.L_x_1647:
[----:B0-----:R0:W-:Y:S04]  /*9760*/  ST.E.128 desc[UR60][R34.64], R12 ;  /* 0x0000000c22007985 */ /* 0x0011e8000c101d3c */
[----:B-1----:R0:W-:Y:S02]  /*9770*/  @!P4 ST.E.128 desc[UR60][R36.64], R28 ;  /* 0x0000001c2400c985 */ /* 0x0021e4000c101d3c */
.L_x_1646:
[----:B------:R-:W-:Y:S05]  /*9780*/  BSYNC B1 ;  /* 0x0000000000017941 */ /* 0x000fea0003800000 */
.L_x_1645:
[----:B------:R-:W-:Y:S01]  /*9790*/  ISETP.NE.AND P4, PT, R20, RZ, PT ;  /* 0x000000ff1400720c */ /* 0x000fe20003f85270 */
[----:B------:R-:W-:-:S12]  /*97a0*/  BSSY B1, `(.L_x_1649) ;  /* 0x000007c000017945 */ /* 0x000fd80003800000 */
[----:B------:R-:W-:Y:S05]  /*97b0*/  @!P4 BRA `(.L_x_1650) ;  /* 0x0000000400e8c947 */ /* 0x000fea0003800000 */
[----:B---3--:R-:W-:Y:S01]  /*97c0*/  SEL R11, R124, R131, !P2 ;  /* 0x000000837c0b7207 */ /* 0x008fe20005000000 */
[----:B------:R-:W-:Y:S01]  /*97d0*/  BSSY B2, `(.L_x_1651) ;  /* 0x0000076000027945 */ /* 0x000fe20003800000 */
[----:B0---4-:R-:W-:Y:S02]  /*97e0*/  SHF.R.U32.HI R13, RZ, 0x3, R181 ;  /* 0x00000003ff0d7819 */ /* 0x011fe400000116b5 */
[----:B------:R-:W-:Y:S02]  /*97f0*/  SHF.R.S32.HI R12, RZ, 0x1f, R11 ;  /* 0x0000001fff0c7819 */ /* 0x000fe4000001140b */
[C---:B------:R-:W-:Y:S02]  /*9800*/  LEA R34, P5, R5.reuse, R117, 0x1 ;  /* 0x0000007505227211 */ /* 0x040fe400078a08ff */
[----:B------:R-:W-:Y:S02]  /*9810*/  LEA.HI R11, R12, R11, RZ, 0x4 ;  /* 0x0000000b0c0b7211 */ /* 0x000fe400078f20ff */
[----:B------:R-:W-:-:S02]  /*9820*/  LEA.HI.X R35, R5, R116, R110, 0x1, P5 ;  /* 0x0000007405237211 */ /* 0x000fc400028f0c6e */
[----:B------:R-:W-:Y:S02]  /*9830*/  LEA.HI.SX32 R11, R11, R118, 0x1c ;  /* 0x000000760b0b7211 */ /* 0x000fe400078fe2ff */
[----:B------:R-:W-:Y:S02]  /*9840*/  ISETP.GE.AND P5, PT, R167, R123, PT ;  /* 0x0000007ba700720c */ /* 0x000fe40003fa6270 */
[----:B------:R-:W-:Y:S01]  /*9850*/  SHF.R.S32.HI R12, RZ, 0x1f, R11 ;  /* 0x0000001fff0c7819 */ /* 0x000fe2000001140b */
[----:B------:R-:W-:-:S03]  /*9860*/  IMAD.SHL.U32 R36, R11, 0x8, RZ ;  /* 0x000000080b247824 */ /* 0x000fc600078e00ff */
[----:B------:R-:W-:Y:S02]  /*9870*/  LEA.HI R12, R12, R11, RZ, 0x3 ;  /* 0x0000000b0c0c7211 */ /* 0x000fe400078f18ff */
[----:B------:R-:W-:Y:S02]  /*9880*/  LOP3.LUT R11, R181, 0x38, R36, 0xf8, !PT ;  /* 0x00000038b50b7812 */ /* 0x000fe400078ef824 */
[----:B------:R-:W-:Y:S02]  /*9890*/  SHF.R.S32.HI R12, RZ, 0x3, R12 ;  /* 0x00000003ff0c7819 */ /* 0x000fe4000001140c */
[----:B------:R-:W-:Y:S02]  /*98a0*/  LOP3.LUT R11, R11, R13, RZ, 0x3c, !PT ;  /* 0x0000000d0b0b7212 */ /* 0x000fe400078e3cff */
[----:B------:R-:W-:Y:S01]  /*98b0*/  ISETP.GE.AND P4, PT, R36, R127, PT ;  /* 0x0000007f2400720c */ /* 0x000fe20003f86270 */
[----:B------:R-:W-:-:S04]  /*98c0*/  IMAD R12, R12, 0x1800, R201 ;  /* 0x000018000c0c7824 */ /* 0x000fc800078e02c9 */
[----:B------:R-:W-:Y:S02]  /*98d0*/  IMAD.IADD R12, R12, 0x1, R11 ;  /* 0x000000010c0c7824 */ /* 0x000fe400078e020b */
[C---:B------:R-:W-:Y:S02]  /*98e0*/  IMAD R11, R17.reuse, 0x4800, R135 ;  /* 0x00004800110b7824 */ /* 0x040fe400078e0287 */
[----:B------:R-:W-:Y:S02]  /*98f0*/  IMAD R13, R17, 0x4800, R12 ;  /* 0x00004800110d7824 */ /* 0x000fe400078e020c */
[--C-:B------:R-:W-:Y:S02]  /*9900*/  IMAD R11, R11, 0x2, R2.reuse ;  /* 0x000000020b0b7824 */ /* 0x100fe400078e0202 */
[----:B------:R-:W-:Y:S02]  /*9910*/  IMAD R28, R13, 0x2, R2 ;  /* 0x000000020d1c7824 */ /* 0x000fe400078e0202 */
[----:B------:R-:W-:Y:S01]  /*9920*/  @!P4 IMAD.WIDE R36, R36, 0x2, R32 ;  /* 0x000000022424c825 */ /* 0x000fe200078e0220 */
[----:B------:R0:W1:Y:S04]  /*9930*/  LDS.128 R12, [R11+0x18400] ;  /* 0x018400000b0c7984 */ /* 0x0000680000000c00 */
[----:B------:R-:W2:Y:S01]  /*9940*/  LDS.128 R28, [R28+0x18400] ;  /* 0x018400001c1c7984 */ /* 0x000ea20000000c00 */
[----:B------:R-:W-:Y:S05]  /*9950*/  @P5 BRA `(.L_x_1652) ;  /* 0x0000000400745947 */ /* 0x000fea0003800000 */
[----:B------:R-:W-:Y:S01]  /*9960*/  SHF.R.U64 R39, R68, 0x10, R69 ;  /* 0x0000001044277819 */ /* 0x000fe20000001245 */
[----:B--2---:R-:W-:Y:S01]  /*9970*/  IMAD.U32 R43, R29, 0x10000, RZ ;  /* 0x000100001d2b7824 */ /* 0x004fe200078e00ff */
[----:B0-----:R-:W-:Y:S01]  /*9980*/  SHF.R.U64 R11, R56, 0x10, R57 ;  /* 0x00000010380b7819 */ /* 0x001fe20000001239 */
[----:B-1----:R-:W-:Y:S01]  /*9990*/  IMAD.U32 R41, R13, 0x10000, RZ ;  /* 0x000100000d297824 */ /* 0x002fe200078e00ff */
[----:B------:R-:W-:Y:S01]  /*99a0*/  SHF.R.U32.HI R68, RZ, 0x10, R69 ;  /* 0x00000010ff447819 */ /* 0x000fe20000011645 */
[----:B------:R-:W-:Y:S01]  /*99b0*/  IMAD.U32 R47, R31, 0x10000, RZ ;  /* 0x000100001f2f7824 */ /* 0x000fe200078e00ff */
[----:B------:R-:W-:Y:S01]  /*99c0*/  SHF.R.U32.HI R56, RZ, 0x10, R57 ;  /* 0x00000010ff387819 */ /* 0x000fe20000011639 */
[----:B------:R-:W-:Y:S01]  /*99d0*/  IMAD.U32 R46, R15, 0x10000, RZ ;  /* 0x000100000f2e7824 */ /* 0x000fe200078e00ff */
[----:B------:R-:W-:Y:S01]  /*99e0*/  PRMT R68, R149, 0x5432, R68 ;  /* 0x0000543295447816 */ /* 0x000fe20000000044 */
[----:B------:R-:W-:Y:S01]  /*99f0*/  IMAD.U32 R48, R30, 0x10000, RZ ;  /* 0x000100001e307824 */ /* 0x000fe200078e00ff */
[----:B------:R-:W-:Y:S01]  /*9a00*/  PRMT R56, R147, 0x5432, R56 ;  /* 0x0000543293387816 */ /* 0x000fe20000000038 */
[----:B------:R-:W-:Y:S01]  /*9a10*/  IMAD.U32 R45, R14, 0x10000, RZ ;  /* 0x000100000e2d7824 */ /* 0x000fe200078e00ff */
[----:B------:R-:W-:Y:S01]  /*9a20*/  SHF.R.U64 R40, R70, 0x10, R71 ;  /* 0x0000001046287819 */ /* 0x000fe20000001247 */
[----:B------:R-:W-:Y:S01]  /*9a30*/  IMAD.U32 R49, R68, 0x10000, RZ ;  /* 0x0001000044317824 */ /* 0x000fe200078e00ff */
[----:B------:R-:W-:Y:S01]  /*9a40*/  SHF.R.U64 R38, R58, 0x10, R59 ;  /* 0x000000103a267819 */ /* 0x000fe2000000123b */
[----:B------:R-:W-:Y:S01]  /*9a50*/  IMAD.U32 R50, R56, 0x10000, RZ ;  /* 0x0001000038327824 */ /* 0x000fe200078e00ff */
[----:B------:R-:W-:-:S02]  /*9a60*/  SHF.R.U32.HI R70, RZ, 0x10, R71 ;  /* 0x00000010ff467819 */ /* 0x000fc40000011647 */
[----:B------:R-:W-:Y:S02]  /*9a70*/  SHF.R.U32.HI R58, RZ, 0x10, R59 ;  /* 0x00000010ff3a7819 */ /* 0x000fe4000001163b */
[----:B------:R-:W-:Y:S01]  /*9a80*/  LOP3.LUT R44, R29, 0xffff0000, RZ, 0xc0, !PT ;  /* 0xffff00001d2c7812 */ /* 0x000fe200078ec0ff */
[----:B------:R-:W-:Y:S01]  /*9a90*/  IMAD.U32 R29, R28, 0x10000, RZ ;  /* 0x000100001c1d7824 */ /* 0x000fe200078e00ff */
[----:B------:R-:W-:Y:S01]  /*9aa0*/  PRMT R51, R148, 0x5410, R40 ;  /* 0x0000541094337816 */ /* 0x000fe20000000028 */
[CC--:B------:R-:W-:Y:S01]  /*9ab0*/  FMUL.FTZ R40, R43.reuse, R49.reuse ;  /* 0x000000312b287220 */ /* 0x0c0fe20000410000 */
[----:B------:R-:W-:Y:S01]  /*9ac0*/  LOP3.LUT R68, R68, 0xffff0000, RZ, 0xc0, !PT ;  /* 0xffff000044447812 */ /* 0x000fe200078ec0ff */
[-C--:B------:R-:W-:Y:S01]  /*9ad0*/  FMUL.FTZ R43, R43, R50.reuse ;  /* 0x000000322b2b7220 */ /* 0x080fe20000410000 */
[----:B------:R-:W-:Y:S01]  /*9ae0*/  PRMT R70, R148, 0x5432, R70 ;  /* 0x0000543294467816 */ /* 0x000fe20000000046 */
[----:B------:R-:W-:Y:S01]  /*9af0*/  FFMA.FTZ R40, R41, R50, -R40 ;  /* 0x0000003229287223 */ /* 0x000fe20000010828 */
[----:B------:R-:W-:Y:S01]  /*9b00*/  PRMT R58, R146, 0x5432, R58 ;  /* 0x00005432923a7816 */ /* 0x000fe2000000003a */
[----:B------:R-:W-:Y:S01]  /*9b10*/  FMUL.FTZ R57, R44, R68 ;  /* 0x000000442c397220 */ /* 0x000fe20000410000 */
[----:B------:R-:W-:Y:S01]  /*9b20*/  LOP3.LUT R42, R13, 0xffff0000, RZ, 0xc0, !PT ;  /* 0xffff00000d2a7812 */ /* 0x000fe200078ec0ff */
[----:B------:R-:W-:Y:S01]  /*9b30*/  IMAD.U32 R50, R70, 0x10000, RZ ;  /* 0x0001000046327824 */ /* 0x000fe200078e00ff */
[----:B------:R-:W-:Y:S01]  /*9b40*/  LOP3.LUT R56, R56, 0xffff0000, RZ, 0xc0, !PT ;  /* 0xffff000038387812 */ /* 0x000fe200078ec0ff */
[----:B------:R-:W-:Y:S01]  /*9b50*/  FFMA.FTZ R43, R41, R49, R43 ;  /* 0x00000031292b7223 */ /* 0x000fe2000001002b */
[----:B------:R-:W-:Y:S01]  /*9b60*/  IMAD.U32 R41, R58, 0x10000, RZ ;  /* 0x000100003a297824 */ /* 0x000fe200078e00ff */
[----:B------:R-:W-:Y:S01]  /*9b70*/  PRMT R39, R149, 0x5410, R39 ;  /* 0x0000541095277816 */ /* 0x000fe20000000027 */
[----:B------:R-:W-:-:S02]  /*9b80*/  IMAD.U32 R13, R12, 0x10000, RZ ;  /* 0x000100000c0d7824 */ /* 0x000fc400078e00ff */
[----:B------:R-:W-:Y:S01]  /*9b90*/  FFMA.FTZ R59, R42, R56, -R57 ;  /* 0x000000382a3b7223 */ /* 0x000fe20000010839 */
[C---:B------:R-:W-:Y:S01]  /*9ba0*/  FMUL.FTZ R57, R47.reuse, R50 ;  /* 0x000000322f397220 */ /* 0x040fe20000410000 */
[-C--:B------:R-:W-:Y:S01]  /*9bb0*/  FMUL.FTZ R47, R47, R41.reuse ;  /* 0x000000292f2f7220 */ /* 0x080fe20000410000 */
[----:B------:R-:W-:Y:S01]  /*9bc0*/  LOP3.LUT R31, R31, 0xffff0000, RZ, 0xc0, !PT ;  /* 0xffff00001f1f7812 */ /* 0x000fe200078ec0ff */
[----:B------:R-:W-:Y:S01]  /*9bd0*/  FMUL.FTZ R49, R44, R56 ;  /* 0x000000382c317220 */ /* 0x000fe20000410000 */
[----:B------:R-:W-:Y:S01]  /*9be0*/  LOP3.LUT R70, R70, 0xffff0000, RZ, 0xc0, !PT ;  /* 0xffff000046467812 */ /* 0x000fe200078ec0ff */
[----:B------:R-:W-:Y:S01]  /*9bf0*/  FFMA.FTZ R57, R46, R41, -R57 ;  /* 0x000000292e397223 */ /* 0x000fe20000010839 */
[----:B------:R-:W-:Y:S01]  /*9c00*/  LOP3.LUT R58, R58, 0xffff0000, RZ, 0xc0, !PT ;  /* 0xffff00003a3a7812 */ /* 0x000fe200078ec0ff */
[----:B------:R-:W-:Y:S01]  /*9c10*/  FFMA.FTZ R47, R46, R50, R47 ;  /* 0x000000322e2f7223 */ /* 0x000fe2000001002f */
[----:B------:R-:W-:Y:S01]  /*9c20*/  PRMT R11, R147, 0x5410, R11 ;  /* 0x00005410930b7816 */ /* 0x000fe2000000000b */
[----:B------:R-:W-:Y:S01]  /*9c30*/  IMAD.U32 R46, R39, 0x10000, RZ ;  /* 0x00010000272e7824 */ /* 0x000fe200078e00ff */
[----:B------:R-:W-:Y:S01]  /*9c40*/  LOP3.LUT R15, R15, 0xffff0000, RZ, 0xc0, !PT ;  /* 0xffff00000f0f7812 */ /* 0x000fe200078ec0ff */
[C---:B------:R-:W-:Y:S01]  /*9c50*/  FMUL.FTZ R56, R31.reuse, R70 ;  /* 0x000000461f387220 */ /* 0x040fe20000410000 */
[----:B------:R-:W-:Y:S01]  /*9c60*/  LOP3.LUT R28, R28, 0xffff0000, RZ, 0xc0, !PT ;  /* 0xffff00001c1c7812 */ /* 0x000fe200078ec0ff */
[-C--:B------:R-:W-:Y:S01]  /*9c70*/  FMUL.FTZ R50, R31, R58.reuse ;  /* 0x0000003a1f327220 */ /* 0x080fe20000410000 */
[----:B------:R-:W-:Y:S01]  /*9c80*/  LOP3.LUT R39, R39, 0xffff0000, RZ, 0xc0, !PT ;  /* 0xffff000027277812 */ /* 0x000fe200078ec0ff */
[C---:B------:R-:W-:Y:S01]  /*9c90*/  IMAD.U32 R44, R11.reuse, 0x10000, RZ ;  /* 0x000100000b2c7824 */ /* 0x040fe200078e00ff */
[----:B------:R-:W-:Y:S01]  /*9ca0*/  LOP3.LUT R11, R11, 0xffff0000, RZ, 0xc0, !PT ;  /* 0xffff00000b0b7812 */ /* 0x000fe200078ec0ff */
[C---:B------:R-:W-:Y:S01]  /*9cb0*/  FFMA.FTZ R58, R15.reuse, R58, -R56 ;  /* 0x0000003a0f3a7223 */ /* 0x040fe20000010838 */
[----:B------:R-:W-:Y:S01]  /*9cc0*/  LOP3.LUT R12, R12, 0xffff0000, RZ, 0xc0, !PT ;  /* 0xffff00000c0c7812 */ /* 0x000fe200078ec0ff */
[----:B------:R-:W-:Y:S01]  /*9cd0*/  FFMA.FTZ R50, R15, R70, R50 ;  /* 0x000000460f327223 */ /* 0x000fe20000010032 */
[----:B------:R-:W-:Y:S01]  /*9ce0*/  FMUL.FTZ R15, R28, R39 ;  /* 0x000000271c0f7220 */ /* 0x000fe20000410000 */
[C---:B------:R-:W-:Y:S01]  /*9cf0*/  FMUL.FTZ R56, R29.reuse, R46 ;  /* 0x0000002e1d387220 */ /* 0x040fe20000410000 */
[-C--:B------:R-:W-:Y:S01]  /*9d00*/  FMUL.FTZ R29, R29, R44.reuse ;  /* 0x0000002c1d1d7220 */ /* 0x080fe20000410000 */
[----:B------:R-:W-:Y:S01]  /*9d10*/  PRMT R38, R146, 0x5410, R38 ;  /* 0x0000541092267816 */ /* 0x000fe20000000026 */
[-C--:B------:R-:W-:Y:S01]  /*9d20*/  FMUL.FTZ R31, R28, R11.reuse ;  /* 0x0000000b1c1f7220 */ /* 0x080fe20000410000 */
[----:B------:R-:W-:Y:S01]  /*9d30*/  FFMA.FTZ R11, R12, R11, -R15 ;  /* 0x0000000b0c0b7223 */ /* 0x000fe2000001080f */
[----:B------:R-:W-:Y:S01]  /*9d40*/  FFMA.FTZ R44, R13, R44, -R56 ;  /* 0x0000002c0d2c7223 */ /* 0x000fe20000010838 */
[----:B------:R-:W-:Y:S01]  /*9d50*/  IMAD.U32 R15, R51, 0x10000, RZ ;  /* 0x00010000330f7824 */ /* 0x000fe200078e00ff */
[----:B------:R-:W-:Y:S01]  /*9d60*/  LOP3.LUT R30, R30, 0xffff0000, RZ, 0xc0, !PT ;  /* 0xffff00001e1e7812 */ /* 0x000fe200078ec0ff */
[----:B------:R-:W-:Y:S01]  /*9d70*/  FFMA.FTZ R13, R13, R46, R29 ;  /* 0x0000002e0d0d7223 */ /* 0x000fe2000001001d */
[----:B------:R-:W-:Y:S01]  /*9d80*/  LOP3.LUT R51, R51, 0xffff0000, RZ, 0xc0, !PT ;  /* 0xffff000033337812 */ /* 0x000fe200078ec0ff */
[C---:B------:R-:W-:Y:S01]  /*9d90*/  IMAD.U32 R28, R38.reuse, 0x10000, RZ ;  /* 0x00010000261c7824 */ /* 0x040fe200078e00ff */
[----:B------:R-:W-:Y:S01]  /*9da0*/  LOP3.LUT R29, R38, 0xffff0000, RZ, 0xc0, !PT ;  /* 0xffff0000261d7812 */ /* 0x000fe200078ec0ff */
[----:B------:R-:W-:Y:S01]  /*9db0*/  FFMA.FTZ R12, R12, R39, R31 ;  /* 0x000000270c0c7223 */ /* 0x000fe2000001001f */
[----:B------:R-:W-:Y:S01]  /*9dc0*/  LOP3.LUT R14, R14, 0xffff0000, RZ, 0xc0, !PT ;  /* 0xffff00000e0e7812 */ /* 0x000fe200078ec0ff */
[----:B------:R-:W-:Y:S01]  /*9dd0*/  FMUL.FTZ R38, R48, R15 ;  /* 0x0000000f30267220 */ /* 0x000fe20000410000 */
[----:B------:R-:W-:Y:S01]  /*9de0*/  FMUL.FTZ R31, R30, R51 ;  /* 0x000000331e1f7220 */ /* 0x000fe20000410000 */
[-C--:B------:R-:W-:Y:S01]  /*9df0*/  FMUL.FTZ R48, R48, R28.reuse ;  /* 0x0000001c30307220 */ /* 0x080fe20000410000 */
[-C--:B------:R-:W-:Y:S01]  /*9e00*/  FMUL.FTZ R30, R30, R29.reuse ;  /* 0x0000001d1e1e7220 */ /* 0x080fe20000410000 */
[C---:B------:R-:W-:Y:S01]  /*9e10*/  FFMA.FTZ R28, R45.reuse, R28, -R38 ;  /* 0x0000001c2d1c7223 */ /* 0x040fe20000010826 */
[C---:B------:R-:W-:Y:S01]  /*9e20*/  FFMA.FTZ R31, R14.reuse, R29, -R31 ;  /* 0x0000001d0e1f7223 */ /* 0x040fe2000001081f */
[----:B------:R-:W-:Y:S01]  /*9e30*/  FFMA.FTZ R15, R45, R15, R48 ;  /* 0x0000000f2d0f7223 */ /* 0x000fe20000010030 */
[----:B------:R-:W-:Y:S01]  /*9e40*/  FFMA.FTZ R30, R14, R51, R30 ;  /* 0x000000330e1e7223 */ /* 0x000fe2000001001e */
[----:B------:R-:W-:Y:S01]  /*9e50*/  FFMA.FTZ R42, R42, R68, R49 ;  /* 0x000000442a2a7223 */ /* 0x000fe20000010031 */
        /* <DEDUP_REMOVED lines=9> */
[----:B------:R-:W-:Y:S01]  /*9ef0*/  IMAD.MOV.U32 R28, RZ, RZ, R38 ;  /* 0x000000ffff1c7224 */ /* 0x000fe200078e0026 */
[----:B------:R-:W-:Y:S01]  /*9f00*/  F2FP.BF16.F32.PACK_AB R29, R42, R43 ;  /* 0x0000002b2a1d723e */ /* 0x000fe200000010ff */
[----:B------:R-:W-:-:S02]  /*9f10*/  IMAD.MOV.U32 R15, RZ, RZ, R57 ;  /* 0x000000ffff0f7224 */ /* 0x000fc400078e0039 */
[----:B------:R-:W-:-:S07]  /*9f20*/  IMAD.MOV.U32 R31, RZ, RZ, R47 ;  /* 0x000000ffff1f7224 */ /* 0x000fce00078e002f */
.L_x_1652:
[----:B------:R-:W-:Y:S05]  /*9f30*/  BSYNC B2 ;  /* 0x0000000000027941 */ /* 0x000fea0003800000 */
.L_x_1651:
[----:B-1----:R1:W-:Y:S04]  /*9f40*/  ST.E.128 desc[UR60][R34.64], R12 ;  /* 0x0000000c22007985 */ /* 0x0023e8000c101d3c */
[----:B--2---:R1:W-:Y:S02]  /*9f50*/  @!P4 ST.E.128 desc[UR60][R36.64], R28 ;  /* 0x0000001c2400c985 */ /* 0x0043e4000c101d3c */
.L_x_1650:
[----:B------:R-:W-:Y:S05]  /*9f60*/  BSYNC B1 ;  /* 0x0000000000017941 */ /* 0x000fea0003800000 */
.L_x_1649:
[----:B------:R-:W-:-:S13]  /*9f70*/  ISETP.NE.AND P4, PT, R21, RZ, PT ;  /* 0x000000ff1500720c */ /* 0x000fda0003f85270 */
[----:B------:R-:W-:Y:S05]  /*9f80*/  @!P4 BRA `(.L_x_1601) ;  /* 0x0000000c00c4c947 */ /* 0x000fea0003800000 */
[----:B------:R-:W-:Y:S01]  /*9f90*/  SEL R131, R124, R131, !P1 ;  /* 0x000000837c837207 */ /* 0x000fe20004800000 */
[----:B------:R-:W-:Y:S01]  /*9fa0*/  BSSY B1, `(.L_x_1653) ;  /* 0x0000074000017945 */ /* 0x000fe20003800000 */
[----:B01-34-:R-:W-:Y:S02]  /*9fb0*/  SHF.R.U32.HI R13, RZ, 0x3, R181 ;  /* 0x00000003ff0d7819 */ /* 0x01bfe400000116b5 */
[----:B------:R-:W-:Y:S02]  /*9fc0*/  SHF.R.S32.HI R12, RZ, 0x1f, R131 ;  /* 0x0000001fff0c7819 */ /* 0x000fe40000011483 */
[----:B------:R-:W-:Y:S02]  /*9fd0*/  ISETP.GE.AND P5, PT, R168, R123, PT ;  /* 0x0000007ba800720c */ /* 0x000fe40003fa6270 */
[----:B------:R-:W-:Y:S02]  /*9fe0*/  LEA.HI R12, R12, R131, RZ, 0x4 ;  /* 0x000000830c0c7211 */ /* 0x000fe400078f20ff */
[----:B------:R-:W-:-:S02]  /*9ff0*/  LEA R34, P4, R6, R117, 0x1 ;  /* 0x0000007506227211 */ /* 0x000fc400078808ff */
[----:B------:R-:W-:Y:S02]  /*a000*/  LEA.HI.SX32 R12, R12, R113, 0x1c ;  /* 0x000000710c0c7211 */ /* 0x000fe400078fe2ff */
[----:B------:R-:W-:Y:S02]  /*a010*/  LEA.HI.X R35, R6, R116, R109, 0x1, P4 ;  /* 0x0000007406237211 */ /* 0x000fe400020f0c6d */
[----:B------:R-:W-:Y:S01]  /*a020*/  SHF.R.S32.HI R11, RZ, 0x1f, R12 ;  /* 0x0000001fff0b7819 */ /* 0x000fe2000001140c */
[----:B------:R-:W-:-:S03]  /*a030*/  IMAD.SHL.U32 R36, R12, 0x8, RZ ;  /* 0x000000080c247824 */ /* 0x000fc600078e00ff */
[----:B------:R-:W-:-:S04]  /*a040*/  LEA.HI R11, R11, R12, RZ, 0x3 ;  /* 0x0000000c0b0b7211 */ /* 0x000fc800078f18ff */
        /* <DEDUP_REMOVED lines=8> */
[----:B------:R-:W-:-:S03]  /*a0d0*/  IMAD R28, R13, 0x2, R2 ;  /* 0x000000020d1c7824 */ /* 0x000fc600078e0202 */
[----:B------:R0:W1:Y:S04]  /*a0e0*/  LDS.128 R12, [R11+0x18400] ;  /* 0x018400000b0c7984 */ /* 0x0000680000000c00 */
[----:B------:R-:W2:Y:S01]  /*a0f0*/  LDS.128 R28, [R28+0x18400] ;  /* 0x018400001c1c7984 */ /* 0x000ea20000000c00 */
[----:B------:R-:W-:Y:S05]  /*a100*/  @P5 BRA `(.L_x_1654) ;  /* 0x0000000400745947 */ /* 0x000fea0003800000 */
[--C-:B------:R-:W-:Y:S01]  /*a110*/  SHF.R.U64 R44, R64, 0x10, R65.reuse ;  /* 0x00000010402c7819 */ /* 0x100fe20000001241 */
[----:B--2---:R-:W-:Y:S01]  /*a120*/  IMAD.U32 R47, R29, 0x10000, RZ ;  /* 0x000100001d2f7824 */ /* 0x004fe200078e00ff */
[----:B------:R-:W-:Y:S01]  /*a130*/  SHF.R.U32.HI R64, RZ, 0x10, R65 ;  /* 0x00000010ff407819 */ /* 0x000fe20000011641 */
[----:B-1----:R-:W-:Y:S01]  /*a140*/  IMAD.U32 R42, R13, 0x10000, RZ ;  /* 0x000100000d2a7824 */ /* 0x002fe200078e00ff */
[--C-:B------:R-:W-:Y:S01]  /*a150*/  SHF.R.U64 R40, R52, 0x10, R53.reuse ;  /* 0x0000001034287819 */ /* 0x100fe20000001235 */
[----:B------:R-:W-:Y:S01]  /*a160*/  IMAD.U32 R46, R31, 0x10000, RZ ;  /* 0x000100001f2e7824 */ /* 0x000fe200078e00ff */
[----:B------:R-:W-:Y:S01]  /*a170*/  SHF.R.U32.HI R52, RZ, 0x10, R53 ;  /* 0x00000010ff347819 */ /* 0x000fe20000011635 */
[----:B------:R-:W-:Y:S01]  /*a180*/  IMAD.U32 R39, R15, 0x10000, RZ ;  /* 0x000100000f277824 */ /* 0x000fe200078e00ff */
[----:B------:R-:W-:Y:S01]  /*a190*/  PRMT R49, R145, 0x5432, R64 ;  /* 0x0000543291317816 */ /* 0x000fe20000000040 */
[----:B0-----:R-:W-:Y:S01]  /*a1a0*/  IMAD.U32 R11, R12, 0x10000, RZ ;  /* 0x000100000c0b7824 */ /* 0x001fe200078e00ff */
[----:B------:R-:W-:-:S02]  /*a1b0*/  PRMT R40, R143, 0x5410, R40 ;  /* 0x000054108f287816 */ /* 0x000fc40000000028 */
[--C-:B------:R-:W-:Y:S01]  /*a1c0*/  SHF.R.U64 R45, R66, 0x10, R67.reuse ;  /* 0x00000010422d7819 */ /* 0x100fe20000001243 */
[----:B------:R-:W-:Y:S01]  /*a1d0*/  IMAD.U32 R50, R49, 0x10000, RZ ;  /* 0x0001000031327824 */ /* 0x000fe200078e00ff */
[----:B------:R-:W-:Y:S02]  /*a1e0*/  PRMT R143, R143, 0x5432, R52 ;  /* 0x000054328f8f7816 */ /* 0x000fe40000000034 */
[----:B------:R-:W-:Y:S02]  /*a1f0*/  SHF.R.U32.HI R67, RZ, 0x10, R67 ;  /* 0x00000010ff437819 */ /* 0x000fe40000011643 */
[----:B------:R-:W-:Y:S01]  /*a200*/  PRMT R145, R145, 0x5410, R44 ;  /* 0x0000541091917816 */ /* 0x000fe2000000002c */
[----:B------:R-:W-:Y:S01]  /*a210*/  IMAD.U32 R48, R143, 0x10000, RZ ;  /* 0x000100008f307824 */ /* 0x000fe200078e00ff */
[----:B------:R-:W-:Y:S01]  /*a220*/  PRMT R44, R144, 0x5410, R45 ;  /* 0x00005410902c7816 */ /* 0x000fe2000000002d */
[C---:B------:R-:W-:Y:S01]  /*a230*/  FMUL.FTZ R45, R47.reuse, R50 ;  /* 0x000000322f2d7220 */ /* 0x040fe20000410000 */
[--C-:B------:R-:W-:Y:S01]  /*a240*/  SHF.R.U64 R41, R54, 0x10, R55.reuse ;  /* 0x0000001036297819 */ /* 0x100fe20000001237 */
[-C--:B------:R-:W-:Y:S01]  /*a250*/  FMUL.FTZ R47, R47, R48.reuse ;  /* 0x000000302f2f7220 */ /* 0x080fe20000410000 */
[----:B------:R-:W-:Y:S01]  /*a260*/  SHF.R.U32.HI R55, RZ, 0x10, R55 ;  /* 0x00000010ff377819 */ /* 0x000fe20000011637 */
[----:B------:R-:W-:Y:S01]  /*a270*/  FFMA.FTZ R45, R42, R48, -R45 ;  /* 0x000000302a2d7223 */ /* 0x000fe2000001082d */
[----:B------:R-:W-:Y:S01]  /*a280*/  PRMT R67, R144, 0x5432, R67 ;  /* 0x0000543290437816 */ /* 0x000fe20000000043 */
[----:B------:R-:W-:Y:S01]  /*a290*/  FFMA.FTZ R42, R42, R50, R47 ;  /* 0x000000322a2a7223 */ /* 0x000fe2000001002f */
[----:B------:R-:W-:Y:S01]  /*a2a0*/  LOP3.LUT R43, R29, 0xffff0000, RZ, 0xc0, !PT ;  /* 0xffff00001d2b7812 */ /* 0x000fe200078ec0ff */
[----:B------:R-:W-:Y:S01]  /*a2b0*/  IMAD.U32 R52, R145, 0x10000, RZ ;  /* 0x0001000091347824 */ /* 0x000fe200078e00ff */
[----:B------:R-:W-:Y:S01]  /*a2c0*/  LOP3.LUT R49, R49, 0xffff0000, RZ, 0xc0, !PT ;  /* 0xffff000031317812 */ /* 0x000fe200078ec0ff */
[----:B------:R-:W-:Y:S01]  /*a2d0*/  IMAD.U32 R51, R67, 0x10000, RZ ;  /* 0x0001000043337824 */ /* 0x000fe200078e00ff */
[----:B------:R-:W-:-:S02]  /*a2e0*/  LOP3.LUT R48, R143, 0xffff0000, RZ, 0xc0, !PT ;  /* 0xffff00008f307812 */ /* 0x000fc400078ec0ff */
[----:B------:R-:W-:Y:S01]  /*a2f0*/  PRMT R55, R142, 0x5432, R55 ;  /* 0x000054328e377816 */ /* 0x000fe20000000037 */
[----:B------:R-:W-:Y:S01]  /*a300*/  FMUL.FTZ R53, R43, R49 ;  /* 0x000000312b357220 */ /* 0x000fe20000410000 */
[----:B------:R-:W-:Y:S01]  /*a310*/  LOP3.LUT R38, R13, 0xffff0000, RZ, 0xc0, !PT ;  /* 0xffff00000d267812 */ /* 0x000fe200078ec0ff */
[-C--:B------:R-:W-:Y:S01]  /*a320*/  FMUL.FTZ R43, R43, R48.reuse ;  /* 0x000000302b2b7220 */ /* 0x080fe20000410000 */
[----:B------:R-:W-:Y:S01]  /*a330*/  FMUL.FTZ R50, R46, R51 ;  /* 0x000000332e327220 */ /* 0x000fe20000410000 */
[----:B------:R-:W-:Y:S01]  /*a340*/  IMAD.U32 R47, R55, 0x10000, RZ ;  /* 0x00010000372f7824 */ /* 0x000fe200078e00ff */
[----:B------:R-:W-:Y:S01]  /*a350*/  LOP3.LUT R31, R31, 0xffff0000, RZ, 0xc0, !PT ;  /* 0xffff00001f1f7812 */ /* 0x000fe200078ec0ff */
[C---:B------:R-:W-:Y:S01]  /*a360*/  FFMA.FTZ R48, R38.reuse, R48, -R53 ;  /* 0x0000003026307223 */ /* 0x040fe20000010835 */
[----:B------:R-:W-:Y:S01]  /*a370*/  FFMA.FTZ R43, R38, R49, R43 ;  /* 0x00000031262b7223 */ /* 0x000fe2000001002b */
[-C--:B------:R-:W-:Y:S01]  /*a380*/  FMUL.FTZ R46, R46, R47.reuse ;  /* 0x0000002f2e2e7220 */ /* 0x080fe20000410000 */
[----:B------:R-:W-:Y:S01]  /*a390*/  FFMA.FTZ R38, R39, R47, -R50 ;  /* 0x0000002f27267223 */ /* 0x000fe20000010832 */
[----:B------:R-:W-:Y:S01]  /*a3a0*/  LOP3.LUT R54, R67, 0xffff0000, RZ, 0xc0, !PT ;  /* 0xffff000043367812 */ /* 0x000fe200078ec0ff */
[----:B------:R-:W-:Y:S01]  /*a3b0*/  IMAD.U32 R13, R28, 0x10000, RZ ;  /* 0x000100001c0d7824 */ /* 0x000fe200078e00ff */
[----:B------:R-:W-:Y:S01]  /*a3c0*/  LOP3.LUT R50, R55, 0xffff0000, RZ, 0xc0, !PT ;  /* 0xffff000037327812 */ /* 0x000fe200078ec0ff */
[----:B------:R-:W-:Y:S01]  /*a3d0*/  FFMA.FTZ R39, R39, R51, R46 ;  /* 0x0000003327277223 */ /* 0x000fe2000001002e */
[----:B------:R-:W-:-:S02]  /*a3e0*/  IMAD.U32 R46, R40, 0x10000, RZ ;  /* 0x00010000282e7824 */ /* 0x000fc400078e00ff */
[----:B------:R-:W-:Y:S01]  /*a3f0*/  FMUL.FTZ R56, R31, R54 ;  /* 0x000000361f387220 */ /* 0x000fe20000410000 */
[----:B------:R-:W-:Y:S01]  /*a400*/  LOP3.LUT R29, R15, 0xffff0000, RZ, 0xc0, !PT ;  /* 0xffff00000f1d7812 */ /* 0x000fe200078ec0ff */
[----:B------:R-:W-:Y:S01]  /*a410*/  FMUL.FTZ R58, R31, R50 ;  /* 0x000000321f3a7220 */ /* 0x000fe20000410000 */
[----:B------:R-:W-:Y:S01]  /*a420*/  LOP3.LUT R31, R40, 0xffff0000, RZ, 0xc0, !PT ;  /* 0xffff0000281f7812 */ /* 0x000fe200078ec0ff */
[C---:B------:R-:W-:Y:S01]  /*a430*/  FMUL.FTZ R40, R13.reuse, R52 ;  /* 0x000000340d287220 */ /* 0x040fe20000410000 */
[----:B------:R-:W-:Y:S01]  /*a440*/  FMUL.FTZ R13, R13, R46 ;  /* 0x0000002e0d0d7220 */ /* 0x000fe20000410000 */
[----:B------:R-:W-:Y:S01]  /*a450*/  LOP3.LUT R28, R28, 0xffff0000, RZ, 0xc0, !PT ;  /* 0xffff00001c1c7812 */ /* 0x000fe200078ec0ff */
[----:B------:R-:W-:Y:S01]  /*a460*/  IMAD.U32 R15, R14, 0x10000, RZ ;  /* 0x000100000e0f7824 */ /* 0x000fe200078e00ff */
[----:B------:R-:W-:Y:S01]  /*a470*/  PRMT R41, R142, 0x5410, R41 ;  /* 0x000054108e297816 */ /* 0x000fe20000000029 */
[----:B------:R-:W-:Y:S01]  /*a480*/  FFMA.FTZ R52, R11, R52, R13 ;  /* 0x000000340b347223 */ /* 0x000fe2000001000d */
[----:B------:R-:W-:Y:S01]  /*a490*/  LOP3.LUT R145, R145, 0xffff0000, RZ, 0xc0, !PT ;  /* 0xffff000091917812 */ /* 0x000fe200078ec0ff */
[C---:B------:R-:W-:Y:S01]  /*a4a0*/  FFMA.FTZ R49, R29.reuse, R50, -R56 ;  /* 0x000000321d317223 */ /* 0x040fe20000010838 */
[----:B------:R-:W-:Y:S01]  /*a4b0*/  LOP3.LUT R37, R14, 0xffff0000, RZ, 0xc0, !PT ;  /* 0xffff00000e257812 */ /* 0x000fe200078ec0ff */
[----:B------:R-:W-:Y:S01]  /*a4c0*/  IMAD.U32 R14, R30, 0x10000, RZ ;  /* 0x000100001e0e7824 */ /* 0x000fe200078e00ff */
[----:B------:R-:W-:Y:S01]  /*a4d0*/  LOP3.LUT R12, R12, 0xffff0000, RZ, 0xc0, !PT ;  /* 0xffff00000c0c7812 */ /* 0x000fe200078ec0ff */
[----:B------:R-:W-:Y:S01]  /*a4e0*/  FFMA.FTZ R58, R29, R54, R58 ;  /* 0x000000361d3a7223 */ /* 0x000fe2000001003a */
[----:B------:R-:W-:Y:S01]  /*a4f0*/  FFMA.FTZ R40, R11, R46, -R40 ;  /* 0x0000002e0b287223 */ /* 0x000fe20000010828 */
[----:B------:R-:W-:Y:S01]  /*a500*/  IMAD.U32 R13, R44, 0x10000, RZ ;  /* 0x000100002c0d7824 */ /* 0x000fe200078e00ff */
[----:B------:R-:W-:Y:S01]  /*a510*/  LOP3.LUT R30, R30, 0xffff0000, RZ, 0xc0, !PT ;  /* 0xffff00001e1e7812 */ /* 0x000fe200078ec0ff */
[C---:B------:R-:W-:Y:S01]  /*a520*/  FMUL.FTZ R29, R28.reuse, R145 ;  /* 0x000000911c1d7220 */ /* 0x040fe20000410000 */
[-C--:B------:R-:W-:Y:S01]  /*a530*/  FMUL.FTZ R47, R28, R31.reuse ;  /* 0x0000001f1c2f7220 */ /* 0x080fe20000410000 */
[C---:B------:R-:W-:Y:S01]  /*a540*/  IMAD.U32 R11, R41.reuse, 0x10000, RZ ;  /* 0x00010000290b7824 */ /* 0x040fe200078e00ff */
[----:B------:R-:W-:Y:S01]  /*a550*/  LOP3.LUT R44, R44, 0xffff0000, RZ, 0xc0, !PT ;  /* 0xffff00002c2c7812 */ /* 0x000fe200078ec0ff */
[C---:B------:R-:W-:Y:S01]  /*a560*/  FFMA.FTZ R29, R12.reuse, R31, -R29 ;  /* 0x0000001f0c1d7223 */ /* 0x040fe2000001081d */
[----:B------:R-:W-:Y:S01]  /*a570*/  LOP3.LUT R41, R41, 0xffff0000, RZ, 0xc0, !PT ;  /* 0xffff000029297812 */ /* 0x000fe200078ec0ff */
[----:B------:R-:W-:Y:S01]  /*a580*/  FFMA.FTZ R47, R12, R145, R47 ;  /* 0x000000910c2f7223 */ /* 0x000fe2000001002f */
[----:B------:R-:W-:Y:S01]  /*a590*/  FMUL.FTZ R12, R14, R13 ;  /* 0x0000000d0e0c7220 */ /* 0x000fe20000410000 */
        /* <DEDUP_REMOVED lines=20> */
.L_x_1654:
[----:B------:R-:W-:Y:S05]  /*a6e0*/  BSYNC B1 ;  /* 0x0000000000017941 */ /* 0x000fea0003800000 */
.L_x_1653:
[----:B-1----:R1:W-:Y:S01]  /*a6f0*/  ST.E.128 desc[UR60][R34.64], R12 ;  /* 0x0000000c22007985 */ /* 0x0023e2000c101d3c */
[----:B------:R-:W-:-:S13]  /*a700*/  ISETP.GE.AND P4, PT, R36, R127, PT ;  /* 0x0000007f2400720c */ /* 0x000fda0003f86270 */
[----:B------:R-:W-:Y:S05]  /*a710*/  @P4 BRA `(.L_x_1601) ;  /* 0x0000000400e04947 */ /* 0x000fea0003800000 */
[----:B------:R-:W-:-:S05]  /*a720*/  IMAD.WIDE R32, R36, 0x2, R32 ;  /* 0x0000000224207825 */ /* 0x000fca00078e0220 */
[----:B--2---:R2:W-:Y:S01]  /*a730*/  ST.E.128 desc[UR60][R32.64], R28 ;  /* 0x0000001c20007985 */ /* 0x0045e2000c101d3c */
[----:B------:R-:W-:Y:S05]  /*a740*/  BRA `(.L_x_1601) ;  /* 0x0000000400d47947 */ /* 0x000fea0003800000 */
.L_x_1566:
[----:B------:R-:W2:Y:S02]  /*a750*/  LDL R11, [R1+0x30] ;  /* 0x00003000010b7983 */ /* 0x000ea40000100800 */
[----:B--2---:R-:W-:-:S13]  /*a760*/  R2UR UR4, R11 ;  /* 0x000000000b0472ca */ /* 0x004fda00000e0000 */
[----:B------:R-:W-:-:S06]  /*a770*/  UISETP.NE.AND UP0, UPT, UR4, 0x3, UPT ;  /* 0x000000030400788c */ /* 0x000fcc000bf05270 */
[----:B------:R-:W-:-:S13]  /*a780*/  PLOP3.LUT P0, PT, PT, PT, UP0, 0x80, 0x0 ;  /* 0x000000000000781c */ /* 0x000fda0003f0f008 */
[----:B------:R-:W-:Y:S05]  /*a790*/  @!P0 BRA `(.L_x_1655) ;  /* 0x0000000000048947 */ /* 0x000fea0003800000 */
[----:B------:R-:W-:Y:S01]  /*a7a0*/  BPT.TRAP 0x1 ;  /* 0x000000040000795c */ /* 0x000fe20000300000 */
.L_x_1655:
[----:B------:R-:W-:Y:S01]  /*a7b0*/  IMAD R86, R17, 0x8, R2 ;  /* 0x0000000811567824 */ /* 0x000fe200078e0202 */
[----:B------:R-:W-:Y:S01]  /*a7c0*/  SHF.L.U32 R87, R175, 0x1f, RZ ;  /* 0x0000001faf577819 */ /* 0x000fe200000006ff */
[----:B------:R-:W-:Y:S01]  /*a7d0*/  BSSY B1, `(.L_x_1656) ;  /* 0x0000004000017945 */ /* 0x000fe20003800000 */
[----:B------:R-:W-:Y:S02]  /*a7e0*/  SHF.R.S32.HI R79, RZ, 0x1f, R78 ;  /* 0x0000001fff4f7819 */ /* 0x000fe4000001144e */
[----:B------:R-:W0:Y:S02]  /*a7f0*/  SYNCS.PHASECHK.TRANS64.TRYWAIT P4, [R86+URZ+0x2a890], R87 ;  /* 0x02a89057560075a7 */ /* 0x000e24000808017f */
[----:B0-----:R-:W-:Y:S05]  /*a800*/  @!P4 BRA `(.L_x_1657) ;  /* 0x0000020c0010c947 */ /* 0x001fea0003800000 */
.L_x_2014:
[----:B------:R-:W-:Y:S05]  /*a810*/  BSYNC B1 ;  /* 0x0000000000017941 */ /* 0x000fea0003800000 */
.L_x_1656:
[----:B------:R-:W-:Y:S01]  /*a820*/  ULDC.64 UR4, c[0x0][0x300] ;  /* 0x0000c00000047ab9 */ /* 0x000fe20000000a00 */
[----:B-----5:R-:W-:Y:S01]  /*a830*/  SHF.R.S32.HI R84, RZ, 0x1f, R77 ;  /* 0x0000001fff547819 */ /* 0x020fe2000001144d */
[----:B------:R-:W-:Y:S01]  /*a840*/  IMAD R11, R79, UR4, RZ ;  /* 0x000000044f0b7c24 */ /* 0x000fe2000f8e02ff */
[----:B------:R-:W-:Y:S01]  /*a850*/  ULDC.64 UR6, c[0x0][0x2e8] ;  /* 0x0000ba0000067ab9 */ /* 0x000fe20000000a00 */
[----:B------:R-:W-:-:S04]  /*a860*/  IMAD.WIDE.U32 R12, R78, UR4, RZ ;  /* 0x000000044e0c7c25 */ /* 0x000fc8000f8e00ff */
        /* <DEDUP_REMOVED lines=8> */
[----:B------:R-:W-:-:S03]  /*a8f0*/  ULDC.64 UR4, c[0x0][0x308] ;  /* 0x0000c20000047ab9 */ /* 0x000fc60000000a00 */
[----:B------:R-:W-:Y:S02]  /*a900*/  IMAD.IADD R13, R13, 0x1, R11 ;  /* 0x000000010d0d7824 */ /* 0x000fe400078e020b */
[----:B------:R-:W-:Y:S02]  /*a910*/  IMAD.IADD R36, R85, 0x1, -R174 ;  /* 0x0000000155247824 */ /* 0x000fe400078e0aae */
        /* <DEDUP_REMOVED lines=9> */
.L_x_2018:
[----:B------:R-:W-:Y:S04]  /*a9b0*/  BSSY B1, `(.L_x_1659) ;  /* 0x0000025000017945 */ /* 0x000fe80003800000 */
[----:B------:R-:W-:Y:S05]  /*a9c0*/  @!P4 BRA `(.L_x_1660) ;  /* 0x00000000008cc947 */ /* 0x000fea0003800000 */
[----:B------:R-:W-:Y:S02]  /*a9d0*/  ULDC UR4, c[0x0][0x2f4] ;  /* 0x0000bd0000047ab9 */ /* 0x000fe40000000800 */
[----:B------:R-:W-:-:S13]  /*a9e0*/  ISETP.GE.AND P4, PT, R18, UR4, PT ;  /* 0x0000000412007c0c */ /* 0x000fda000bf86270 */
[----:B------:R-:W4:Y:S01]  /*a9f0*/  @!P4 LDS.128 R12, [R29] ;  /* 0x000000001d0cc984 */ /* 0x000f220000000c00 */
[----:B---3--:R-:W-:-:S04]  /*aa00*/  @!P4 LEA R30, P5, R18, R34, 0x1 ;  /* 0x00000022121ec211 */ /* 0x008fc800078a08ff */
[----:B--2---:R-:W-:Y:S02]  /*aa10*/  @!P4 LEA.HI.X R31, R18, R35, R19, 0x1, P5 ;  /* 0x00000023121fc211 */ /* 0x004fe400028f0c13 */
[----:B------:R-:W-:-:S13]  /*aa20*/  ISETP.GE.AND P5, PT, R167, UR4, PT ;  /* 0x00000004a7007c0c */ /* 0x000fda000bfa6270 */
[----:B------:R-:W-:Y:S01]  /*aa30*/  @!P5 IMAD.SHL.U32 R11, R170, 0x8, RZ ;  /* 0x00000008aa0bd824 */ /* 0x000fe200078e00ff */
[----:B----4-:R2:W-:Y:S01]  /*aa40*/  @!P4 ST.E.128 desc[UR60][R30.64], R12 ;  /* 0x0000000c1e00c985 */ /* 0x0105e2000c101d3c */
[----:B------:R-:W-:-:S03]  /*aa50*/  ISETP.GE.AND P4, PT, R168, UR4, PT ;  /* 0x00000004a8007c0c */ /* 0x000fc6000bf86270 */
[----:B------:R-:W3:Y:S01]  /*aa60*/  @!P5 LDS.128 R12, [R28] ;  /* 0x000000001c0cd984 */ /* 0x000ee20000000c00 */
[----:B--2---:R-:W-:Y:S02]  /*aa70*/  @!P5 IMAD.MOV.U32 R30, RZ, RZ, R34 ;  /* 0x000000ffff1ed224 */ /* 0x004fe400078e0022 */
[----:B------:R-:W-:Y:S02]  /*aa80*/  @!P5 IMAD.MOV.U32 R31, RZ, RZ, R35 ;  /* 0x000000ffff1fd224 */ /* 0x000fe400078e0023 */
[----:B------:R-:W-:-:S05]  /*aa90*/  @!P5 IMAD.WIDE R30, R11, 0x2, R30 ;  /* 0x000000020b1ed825 */ /* 0x000fca00078e021e */
[----:B------:R-:W-:Y:S01]  /*aaa0*/  @!P4 IMAD.SHL.U32 R11, R171, 0x8, RZ ;  /* 0x00000008ab0bc824 */ /* 0x000fe200078e00ff */
[----:B---3--:R2:W-:Y:S01]  /*aab0*/  @!P5 ST.E.128 desc[UR60][R30.64], R12 ;  /* 0x0000000c1e00d985 */ /* 0x0085e2000c101d3c */
[----:B------:R-:W-:-:S03]  /*aac0*/  ISETP.GE.AND P5, PT, R22, UR4, PT ;  /* 0x0000000416007c0c */ /* 0x000fc6000bfa6270 */
[----:B------:R-:W3:Y:S01]  /*aad0*/  @!P4 LDS.128 R12, [R29+0x3000] ;  /* 0x003000001d0cc984 */ /* 0x000ee20000000c00 */
[----:B--2---:R-:W-:Y:S02]  /*aae0*/  @!P4 IMAD.MOV.U32 R30, RZ, RZ, R34 ;  /* 0x000000ffff1ec224 */ /* 0x004fe400078e0022 */
[----:B------:R-:W-:Y:S02]  /*aaf0*/  @!P4 IMAD.MOV.U32 R31, RZ, RZ, R35 ;  /* 0x000000ffff1fc224 */ /* 0x000fe400078e0023 */
[----:B------:R-:W-:-:S05]  /*ab00*/  @!P4 IMAD.WIDE R30, R11, 0x2, R30 ;  /* 0x000000020b1ec825 */ /* 0x000fca00078e021e */
[----:B---3--:R2:W-:Y:S04]  /*ab10*/  @!P4 ST.E.128 desc[UR60][R30.64], R12 ;  /* 0x0000000c1e00c985 */ /* 0x0085e8000c101d3c */
[----:B------:R-:W3:Y:S01]  /*ab20*/  @!P5 LDS.128 R12, [R28+0x3000] ;  /* 0x003000001c0cd984 */ /* 0x000ee20000000c00 */
[----:B--2---:R-:W-:-:S04]  /*ab30*/  @!P5 LEA R30, P4, R22, R34, 0x1 ;  /* 0x00000022161ed211 */ /* 0x004fc800078808ff */
[----:B------:R-:W-:Y:S02]  /*ab40*/  @!P5 LEA.HI.X R31, R22, R35, R173, 0x1, P4 ;  /* 0x00000023161fd211 */ /* 0x000fe400020f0cad */
[----:B------:R-:W-:-:S03]  /*ab50*/  ISETP.GE.AND P4, PT, R160, UR4, PT ;  /* 0x00000004a0007c0c */ /* 0x000fc6000bf86270 */
[----:B---3--:R2:W-:Y:S10]  /*ab60*/  @!P5 ST.E.128 desc[UR60][R30.64], R12 ;  /* 0x0000000c1e00d985 */ /* 0x0085f4000c101d3c */
[----:B------:R-:W3:Y:S01]  /*ab70*/  @!P4 LDS.128 R12, [R29+0x6000] ;  /* 0x006000001d0cc984 */ /* 0x000ee20000000c00 */
[----:B--2---:R-:W-:-:S04]  /*ab80*/  @!P4 LEA R30, P5, R160, R34, 0x1 ;  /* 0x00000022a01ec211 */ /* 0x004fc800078a08ff */
[----:B------:R-:W-:Y:S02]  /*ab90*/  @!P4 LEA.HI.X R31, R160, R35, R184, 0x1, P5 ;  /* 0x00000023a01fc211 */ /* 0x000fe400028f0cb8 */
[----:B------:R-:W-:-:S03]  /*aba0*/  ISETP.GE.AND P5, PT, R161, UR4, PT ;  /* 0x00000004a1007c0c */ /* 0x000fc6000bfa6270 */
[----:B---3--:R2:W-:Y:S10]  /*abb0*/  @!P4 ST.E.128 desc[UR60][R30.64], R12 ;  /* 0x0000000c1e00c985 */ /* 0x0085f4000c101d3c */
[----:B------:R-:W3:Y:S01]  /*abc0*/  @!P5 LDS.128 R12, [R28+0x6000] ;  /* 0x006000001c0cd984 */ /* 0x000ee20000000c00 */
[----:B--2---:R-:W-:-:S04]  /*abd0*/  @!P5 LEA R30, P4, R161, R34, 0x1 ;  /* 0x00000022a11ed211 */ /* 0x004fc800078808ff */
[----:B------:R-:W-:-:S05]  /*abe0*/  @!P5 LEA.HI.X R31, R161, R35, R183, 0x1, P4 ;  /* 0x00000023a11fd211 */ /* 0x000fca00020f0cb7 */
[----:B---3--:R4:W-:Y:S04]  /*abf0*/  @!P5 ST.E.128 desc[UR60][R30.64], R12 ;  /* 0x0000000c1e00d985 */ /* 0x0089e8000c101d3c */
.L_x_1660:
[----:B------:R-:W-:Y:S05]  /*ac00*/  BSYNC B1 ;  /* 0x0000000000017941 */ /* 0x000fea0003800000 */
.L_x_1659:
[----:B------:R-:W-:-:S03]  /*ac10*/  UMOV UR4, 0xffffffff ;  /* 0xffffffff00047882 */ /* 0x000fc60000000000 */
[----:B------:R-:W-:Y:S05]  /*ac20*/  BRA.DIV UR4, `(.L_x_1661) ;  /* 0x0000020a04687947 */ /* 0x000fea000b800000 */
[----:B-1----:R-:W1:Y:S04]  /*ac30*/  SHFL.IDX PT, R33, R33, 0x1, 0x1c1f ;  /* 0x003c1f0021217f89 */ /* 0x002e6800000e0000 */
[----:B------:R-:W0:Y:S02]  /*ac40*/  SHFL.IDX PT, R32, R32, 0x1, 0x1c1f ;  /* 0x003c1f0020207f89 */ /* 0x000e2400000e0000 */
.L_x_2022:
[----:B------:R-:W-:-:S13]  /*ac50*/  ISETP.GE.AND P4, PT, R36, 0x41, PT ;  /* 0x000000412400780c */ /* 0x000fda0003f86270 */
[----:B------:R-:W-:Y:S05]  /*ac60*/  @!P4 BRA `(.L_x_1601) ;  /* 0x00000000008cc947 */ /* 0x000fea0003800000 */
[----:B------:R-:W-:Y:S02]  /*ac70*/  ULDC UR4, c[0x0][0x2f4] ;  /* 0x0000bd0000047ab9 */ /* 0x000fe40000000800 */
[----:B------:R-:W-:-:S13]  /*ac80*/  ISETP.GE.AND P4, PT, R18, UR4, PT ;  /* 0x0000000412007c0c */ /* 0x000fda000bf86270 */
[----:B----4-:R-:W4:Y:S01]  /*ac90*/  @!P4 LDS.128 R12, [R29+0x2000] ;  /* 0x002000001d0cc984 */ /* 0x010f220000000c00 */
[----:B0-----:R-:W-:-:S04]  /*aca0*/  @!P4 LEA R30, P5, R18, R32, 0x1 ;  /* 0x00000020121ec211 */ /* 0x001fc800078a08ff */
[----:B-1----:R-:W-:Y:S02]  /*acb0*/  @!P4 LEA.HI.X R31, R18, R33, R19, 0x1, P5 ;  /* 0x00000021121fc211 */ /* 0x002fe400028f0c13 */
[----:B------:R-:W-:-:S13]  /*acc0*/  ISETP.GE.AND P5, PT, R167, UR4, PT ;  /* 0x00000004a7007c0c */ /* 0x000fda000bfa6270 */
[----:B------:R-:W-:Y:S01]  /*acd0*/  @!P5 IMAD.SHL.U32 R11, R170, 0x8, RZ ;  /* 0x00000008aa0bd824 */ /* 0x000fe200078e00ff */
[----:B----4-:R0:W-:Y:S01]  /*ace0*/  @!P4 ST.E.128 desc[UR60][R30.64], R12 ;  /* 0x0000000c1e00c985 */ /* 0x0101e2000c101d3c */
[----:B------:R-:W-:-:S03]  /*acf0*/  ISETP.GE.AND P4, PT, R168, UR4, PT ;  /* 0x00000004a8007c0c */ /* 0x000fc6000bf86270 */
[----:B------:R-:W1:Y:S01]  /*ad00*/  @!P5 LDS.128 R12, [R28+0x2000] ;  /* 0x002000001c0cd984 */ /* 0x000e620000000c00 */
[----:B0-----:R-:W-:Y:S02]  /*ad10*/  @!P5 IMAD.MOV.U32 R30, RZ, RZ, R32 ;  /* 0x000000ffff1ed224 */ /* 0x001fe400078e0020 */
[----:B------:R-:W-:Y:S02]  /*ad20*/  @!P5 IMAD.MOV.U32 R31, RZ, RZ, R33 ;  /* 0x000000ffff1fd224 */ /* 0x000fe400078e0021 */
[----:B------:R-:W-:-:S05]  /*ad30*/  @!P5 IMAD.WIDE R30, R11, 0x2, R30 ;  /* 0x000000020b1ed825 */ /* 0x000fca00078e021e */
[----:B------:R-:W-:Y:S01]  /*ad40*/  @!P4 IMAD.SHL.U32 R11, R171, 0x8, RZ ;  /* 0x00000008ab0bc824 */ /* 0x000fe200078e00ff */
[----:B-1----:R0:W-:Y:S01]  /*ad50*/  @!P5 ST.E.128 desc[UR60][R30.64], R12 ;  /* 0x0000000c1e00d985 */ /* 0x0021e2000c101d3c */
[----:B------:R-:W-:-:S03]  /*ad60*/  ISETP.GE.AND P5, PT, R22, UR4, PT ;  /* 0x0000000416007c0c */ /* 0x000fc6000bfa6270 */
[----:B------:R-:W1:Y:S01]  /*ad70*/  @!P4 LDS.128 R12, [R29+0x5000] ;  /* 0x005000001d0cc984 */ /* 0x000e620000000c00 */
[----:B0-----:R-:W-:Y:S02]  /*ad80*/  @!P4 IMAD.MOV.U32 R30, RZ, RZ, R32 ;  /* 0x000000ffff1ec224 */ /* 0x001fe400078e0020 */
[----:B------:R-:W-:Y:S02]  /*ad90*/  @!P4 IMAD.MOV.U32 R31, RZ, RZ, R33 ;  /* 0x000000ffff1fc224 */ /* 0x000fe400078e0021 */
[----:B------:R-:W-:-:S05]  /*ada0*/  @!P4 IMAD.WIDE R30, R11, 0x2, R30 ;  /* 0x000000020b1ec825 */ /* 0x000fca00078e021e */
[----:B-1----:R0:W-:Y:S04]  /*adb0*/  @!P4 ST.E.128 desc[UR60][R30.64], R12 ;  /* 0x0000000c1e00c985 */ /* 0x0021e8000c101d3c */
[----:B------:R-:W1:Y:S01]  /*adc0*/  @!P5 LDS.128 R12, [R28+0x5000] ;  /* 0x005000001c0cd984 */ /* 0x000e620000000c00 */
[----:B0-----:R-:W-:-:S04]  /*add0*/  @!P5 LEA R30, P4, R22, R32, 0x1 ;  /* 0x00000020161ed211 */ /* 0x001fc800078808ff */
[----:B------:R-:W-:Y:S02]  /*ade0*/  @!P5 LEA.HI.X R31, R22, R33, R173, 0x1, P4 ;  /* 0x00000021161fd211 */ /* 0x000fe400020f0cad */
[----:B------:R-:W-:-:S03]  /*adf0*/  ISETP.GE.AND P4, PT, R160, UR4, PT ;  /* 0x00000004a0007c0c */ /* 0x000fc6000bf86270 */
[----:B-1----:R0:W-:Y:S10]  /*ae00*/  @!P5 ST.E.128 desc[UR60][R30.64], R12 ;  /* 0x0000000c1e00d985 */ /* 0x0021f4000c101d3c */
[----:B------:R-:W1:Y:S01]  /*ae10*/  @!P4 LDS.128 R12, [R29+0x8000] ;  /* 0x008000001d0cc984 */ /* 0x000e620000000c00 */
[----:B0-----:R-:W-:-:S04]  /*ae20*/  @!P4 LEA R30, P5, R160, R32, 0x1 ;  /* 0x00000020a01ec211 */ /* 0x001fc800078a08ff */
[----:B------:R-:W-:Y:S02]  /*ae30*/  @!P4 LEA.HI.X R31, R160, R33, R184, 0x1, P5 ;  /* 0x00000021a01fc211 */ /* 0x000fe400028f0cb8 */
[----:B------:R-:W-:-:S03]  /*ae40*/  ISETP.GE.AND P5, PT, R161, UR4, PT ;  /* 0x00000004a1007c0c */ /* 0x000fc6000bfa6270 */
[----:B-1----:R-:W-:Y:S10]  /*ae50*/  @!P4 ST.E.128 desc[UR60][R30.64], R12 ;  /* 0x0000000c1e00c985 */ /* 0x002ff4000c101d3c */
[----:B------:R0:W1:Y:S02]  /*ae60*/  @!P5 LDS.128 R12, [R28+0x8000] ;  /* 0x008000001c0cd984 */ /* 0x0000640000000c00 */
[----:B0-----:R-:W-:-:S04]  /*ae70*/  @!P5 LEA R28, P4, R161, R32, 0x1 ;  /* 0x00000020a11cd211 */ /* 0x001fc800078808ff */
[----:B------:R-:W-:-:S05]  /*ae80*/  @!P5 LEA.HI.X R29, R161, R33, R183, 0x1, P4 ;  /* 0x00000021a11dd211 */ /* 0x000fca00020f0cb7 */
[----:B-1----:R0:W-:Y:S04]  /*ae90*/  @!P5 ST.E.128 desc[UR60][R28.64], R12 ;  /* 0x0000000c1c00d985 */ /* 0x0021e8000c101d3c */
.L_x_1601:
[----:B------:R-:W-:Y:S05]  /*aea0*/  BSYNC B0 ;  /* 0x0000000000007941 */ /* 0x000fea0003800000 */
.L_x_1565:
[----:B0--3--:R-:W0:Y:S01]  /*aeb0*/  S2R R11, SR_TID.X ;  /* 0x00000000000b7919 */ /* 0x009e220000002100 */
[----:B------:R-:W-:Y:S01]  /*aec0*/  @!PT LDS RZ, [RZ] ;  /* 0x00000000fffff984 */ /* 0x000fe20000000800 */
[----:B------:R-:W-:Y:S01]  /*aed0*/  @!PT LDS RZ, [RZ] ;  /* 0x00000000fffff984 */ /* 0x000fe20000000800 */
[----:B------:R-:W-:Y:S01]  /*aee0*/  @!PT LDS RZ, [RZ] ;  /* 0x00000000fffff984 */ /* 0x000fe20000000800 */
[----:B------:R-:W-:Y:S01]  /*aef0*/  @!PT LDS RZ, [RZ] ;  /* 0x00000000fffff984 */ /* 0x000fe20000000800 */
[----:B------:R3:W-:Y:S06]  /*af00*/  MEMBAR.ALL.CTA ;  /* 0x0000000000007992 */ /* 0x0007ec0000008000 */
[----:B---3--:R-:W3:Y:S01]  /*af10*/  FENCE.VIEW.ASYNC.S ;  /* 0x00000000000073c6 */ /* 0x008ee20000000000 */
[----:B------:R-:W-:Y:S05]  /*af20*/  WARPSYNC.ALL ;  /* 0x0000000000007948 */ /* 0x000fea0003800000 */
[----:B------:R-:W-:Y:S01]  /*af30*/  BSSY B0, `(.L_x_1662) ;  /* 0x0000009000007945 */ /* 0x000fe20003800000 */
[----:B0-----:R-:W-:Y:S01]  /*af40*/  LOP3.LUT R11, R11, 0x7f, RZ, 0xc0, !PT ;  /* 0x0000007f0b0b7812 */ /* 0x001fe200078ec0ff */
[----:B---3--:R0:W-:Y:S03]  /*af50*/  BAR.SYNC.DEFER_BLOCKING R194, 0x80 ;  /* 0x000200c20000751d */ /* 0x0081e60000010000 */
[----:B------:R-:W-:-:S13]  /*af60*/  ISETP.NE.AND P4, PT, R11, RZ, PT ;  /* 0x000000ff0b00720c */ /* 0x000fda0003f85270 */
[----:B------:R-:W-:-:S05]  /*af70*/  @!P4 VIADD R11, R86, 0x2a8a0 ;  /* 0x0002a8a0560bc836 */ /* 0x000fca0000000000 */
[----:B------:R-:W-:-:S04]  /*af80*/  @!P4 PRMT R11, RZ, 0x654, R11 ;  /* 0x00000654ff0bc816 */ /* 0x000fc8000000000b */
[----:B------:R0:W-:Y:S01]  /*af90*/  @!P4 SYNCS.ARRIVE.TRANS64.RED.A1T0 RZ, [R11+URZ], RZ ;  /* 0x000000ff0bffc9a7 */ /* 0x0001e2000810043f */
[----:B------:R-:W-:Y:S05]  /*afa0*/  @!P0 BRA `(.L_x_1663) ;  /* 0x0000000000048947 */ /* 0x000fea0003800000 */
[----:B------:R-:W-:Y:S01]  /*afb0*/  BPT.TRAP 0x1 ;  /* 0x000000040000795c */ /* 0x000fe20000300000 */
.L_x_1663:
[----:B------:R-:W-:Y:S05]  /*afc0*/  BSYNC B0 ;  /* 0x0000000000007941 */ /* 0x000fea0003800000 */
.L_x_1662:
[----:B------:R-:W3:Y:S01]  /*afd0*/  SYNCS.PHASECHK.TRANS64.TRYWAIT P0, [R86+URZ+0x2a8b0], R87 ;  /* 0x02a8b057560075a7 */ /* 0x000ee2000800017f */
[----:B------:R-:W-:Y:S04]  /*afe0*/  BSSY B0, `(.L_x_1664) ;  /* 0x0000002000007945 */ /* 0x000fe80003800000 */
[----:B---3--:R-:W-:Y:S05]  /*aff0*/  @!P0 BRA `(.L_x_1665) ;  /* 0x0000020400c08947 */ /* 0x008fea0003800000 */
.L_x_2023:
[----:B------:R-:W-:Y:S05]  /*b000*/  BSYNC B0 ;  /* 0x0000000000007941 */ /* 0x000fea0003800000 */
.L_x_1664:
[----:B------:R-:W-:Y:S01]  /*b010*/  ULDC.64 UR4, c[0x0][0x328] ;  /* 0x0000ca0000047ab9 */ /* 0x000fe20000000a00 */
[----:B------:R-:W-:Y:S01]  /*b020*/  IMAD.IADD R85, R85, 0x1, -R174 ;  /* 0x0000000155557824 */ /* 0x000fe200078e0aae */
[----:B------:R-:W-:Y:S01]  /*b030*/  ULDC.64 UR6, c[0x0][0x318] ;  /* 0x0000c60000067ab9 */ /* 0x000fe20000000a00 */
[----:B------:R-:W-:Y:S01]  /*b040*/  IMAD R79, R79, UR4, RZ ;  /* 0x000000044f4f7c24 */ /* 0x000fe2000f8e02ff */
[----:B------:R-:W-:Y:S01]  /*b050*/  BSSY B0, `(.L_x_1666) ;  /* 0x000002a000007945 */ /* 0x000fe20003800000 */
[----:B-12-4-:R-:W-:Y:S01]  /*b060*/  IMAD.WIDE.U32 R12, R78, UR4, RZ ;  /* 0x000000044e0c7c25 */ /* 0x016fe2000f8e00ff */
[----:B------:R-:W-:-:S03]  /*b070*/  ISETP.GE.AND P0, PT, R85, 0x1, PT ;  /* 0x000000015500780c */ /* 0x000fc60003f06270 */
[----:B------:R-:W-:Y:S01]  /*b080*/  IMAD R79, R78, UR5, R79 ;  /* 0x000000054e4f7c24 */ /* 0x000fe2000f8e024f */
[----:B------:R-:W-:Y:S02]  /*b090*/  ULDC.64 UR4, c[0x0][0x338] ;  /* 0x0000ce0000047ab9 */ /* 0x000fe40000000a00 */
[----:B------:R-:W-:Y:S02]  /*b0a0*/  IMAD R84, R84, UR4, RZ ;  /* 0x0000000454547c24 */ /* 0x000fe4000f8e02ff */
[----:B------:R-:W-:Y:S02]  /*b0b0*/  IMAD.IADD R13, R13, 0x1, R79 ;  /* 0x000000010d0d7824 */ /* 0x000fe400078e024f */
[C---:B0-----:R-:W-:Y:S02]  /*b0c0*/  IMAD R11, R77.reuse, UR5, R84 ;  /* 0x000000054d0b7c24 */ /* 0x041fe4000f8e0254 */
[----:B------:R-:W-:Y:S01]  /*b0d0*/  IMAD.WIDE.U32 R12, R77, UR4, R12 ;  /* 0x000000044d0c7c25 */ /* 0x000fe2000f8e000c */
[----:B------:R-:W-:-:S03]  /*b0e0*/  ULDC.64 UR4, c[0x0][0x330] ;  /* 0x0000cc0000047ab9 */ /* 0x000fc60000000a00 */
[----:B------:R-:W-:Y:S02]  /*b0f0*/  IMAD.IADD R13, R13, 0x1, R11 ;  /* 0x000000010d0d7824 */ /* 0x000fe400078e020b */
[----:B------:R-:W-:Y:S02]  /*b100*/  IMAD R11, R17, 0x3000, R0 ;  /* 0x00003000110b7824 */ /* 0x000fe400078e0200 */
[----:B------:R-:W-:-:S04]  /*b110*/  IMAD.WIDE.U32 R12, R169, UR4, R12 ;  /* 0x00000004a90c7c25 */ /* 0x000fc8000f8e000c */
[----:B------:R-:W-:Y:S01]  /*b120*/  IMAD R15, R169, UR5, R13 ;  /* 0x00000005a90f7c24 */ /* 0x000fe2000f8e020d */
[----:B------:R-:W-:Y:S01]  /*b130*/  LEA R32, P5, R12, UR6, 0x1 ;  /* 0x000000060c207c11 */ /* 0x000fe2000f8a08ff */
[----:B------:R-:W-:Y:S02]  /*b140*/  IMAD.IADD R13, R126, 0x1, R11 ;  /* 0x000000017e0d7824 */ /* 0x000fe400078e020b */
[--C-:B------:R-:W-:Y:S01]  /*b150*/  IMAD R11, R11, 0x2, R120.reuse ;  /* 0x000000020b0b7824 */ /* 0x100fe200078e0278 */
[----:B------:R-:W-:Y:S01]  /*b160*/  LEA.HI.X R33, R12, UR7, R15, 0x1, P5 ;  /* 0x000000070c217c11 */ /* 0x000fe2000a8f0c0f */
[----:B------:R0:W1:Y:S01]  /*b170*/  SHFL.IDX PT, R28, R32, RZ, 0x1c1f ;  /* 0x001c1fff201c7589 */ /* 0x00006200000e0000 */
[----:B------:R-:W-:-:S03]  /*b180*/  IMAD R34, R13, 0x2, R120 ;  /* 0x000000020d227824 */ /* 0x000fc600078e0278 */
[----:B------:R0:W2:Y:S01]  /*b190*/  SHFL.IDX PT, R29, R33, RZ, 0x1c1f ;  /* 0x001c1fff211d7589 */ /* 0x0000a200000e0000 */
[----:B------:R-:W-:Y:S05]  /*b1a0*/  @!P0 BRA `(.L_x_1667) ;  /* 0x0000000000508947 */ /* 0x000fea0003800000 */
[----:B------:R-:W-:-:S13]  /*b1b0*/  ISETP.NE.AND P5, PT, R3, RZ, PT ;  /* 0x000000ff0300720c */ /* 0x000fda0003fa5270 */
[----:B------:R-:W4:Y:S01]  /*b1c0*/  @P5 LDS.128 R12, [R11] ;  /* 0x000000000b0c5984 */ /* 0x000f220000000c00 */
[----:B-1----:R-:W-:-:S04]  /*b1d0*/  @P5 LEA R30, P0, R18, R28, 0x1 ;  /* 0x0000001c121e5211 */ /* 0x002fc800078008ff */
[----:B--2---:R-:W-:Y:S02]  /*b1e0*/  @P5 LEA.HI.X R31, R18, R29, R19, 0x1, P0 ;  /* 0x0000001d121f5211 */ /* 0x004fe400000f0c13 */
[----:B------:R-:W-:-:S13]  /*b1f0*/  ISETP.NE.AND P0, PT, R8, RZ, PT ;  /* 0x000000ff0800720c */ /* 0x000fda0003f05270 */
[----:B------:R-:W-:Y:S01]  /*b200*/  @P0 IMAD.SHL.U32 R35, R170, 0x8, RZ ;  /* 0x00000008aa230824 */ /* 0x000fe200078e00ff */
[----:B----4-:R1:W-:Y:S01]  /*b210*/  @P5 ST.E.128 desc[UR60][R30.64], R12 ;  /* 0x0000000c1e005985 */ /* 0x0103e2000c101d3c */
[----:B------:R-:W-:-:S03]  /*b220*/  ISETP.NE.AND P5, PT, R9, RZ, PT ;  /* 0x000000ff0900720c */ /* 0x000fc60003fa5270 */
[----:B------:R-:W2:Y:S01]  /*b230*/  @P0 LDS.128 R12, [R34] ;  /* 0x00000000220c0984 */ /* 0x000ea20000000c00 */
[----:B-1----:R-:W-:-:S09]  /*b240*/  @P0 IMAD.WIDE R30, R35, 0x2, R28 ;  /* 0x00000002231e0825 */ /* 0x002fd200078e021c */
[----:B------:R-:W-:Y:S01]  /*b250*/  @P5 IMAD.SHL.U32 R35, R171, 0x8, RZ ;  /* 0x00000008ab235824 */ /* 0x000fe200078e00ff */
[----:B--2---:R1:W-:Y:S01]  /*b260*/  @P0 ST.E.128 desc[UR60][R30.64], R12 ;  /* 0x0000000c1e000985 */ /* 0x0043e2000c101d3c */
[----:B------:R-:W-:-:S03]  /*b270*/  ISETP.NE.AND P0, PT, R10, RZ, PT ;  /* 0x000000ff0a00720c */ /* 0x000fc60003f05270 */
[----:B------:R-:W2:Y:S01]  /*b280*/  @P5 LDS.128 R12, [R11+0x3000] ;  /* 0x003000000b0c5984 */ /* 0x000ea20000000c00 */
[----:B-1----:R-:W-:-:S05]  /*b290*/  @P5 IMAD.WIDE R30, R35, 0x2, R28 ;  /* 0x00000002231e5825 */ /* 0x002fca00078e021c */
[----:B--2---:R-:W-:Y:S04]  /*b2a0*/  @P5 ST.E.128 desc[UR60][R30.64], R12 ;  /* 0x0000000c1e005985 */ /* 0x004fe8000c101d3c */
[C---:B------:R-:W-:Y:S01]  /*b2b0*/  @P0 LEA R28, P5, R22.reuse, R28, 0x1 ;  /* 0x0000001c161c0211 */ /* 0x040fe200078a08ff */
[----:B------:R-:W1:Y:S03]  /*b2c0*/  @P0 LDS.128 R12, [R34+0x3000] ;  /* 0x00300000220c0984 */ /* 0x000e660000000c00 */
[----:B------:R-:W-:-:S05]  /*b2d0*/  @P0 LEA.HI.X R29, R22, R29, R173, 0x1, P5 ;  /* 0x0000001d161d0211 */ /* 0x000fca00028f0cad */
[----:B-1----:R4:W-:Y:S04]  /*b2e0*/  @P0 ST.E.128 desc[UR60][R28.64], R12 ;  /* 0x0000000c1c000985 */ /* 0x0029e8000c101d3c */
.L_x_1667:
[----:B------:R-:W-:Y:S05]  /*b2f0*/  BSYNC B0 ;  /* 0x0000000000007941 */ /* 0x000fea0003800000 */
.L_x_1666:
[----:B------:R-:W-:Y:S01]  /*b300*/  ISETP.GE.AND P0, PT, R85, 0x41, PT ;  /* 0x000000415500780c */ /* 0x000fe20003f06270 */
[----:B--2-4-:R2:W4:Y:S01]  /*b310*/  SHFL.IDX PT, R29, R33, 0x1, 0x1c1f ;  /* 0x003c1f00211d7f89 */ /* 0x01452200000e0000 */
[----:B------:R-:W-:Y:S03]  /*b320*/  BSSY B0, `(.L_x_1668) ;  /* 0x0000017000007945 */ /* 0x000fe60003800000 */
[----:B-1----:R2:W1:Y:S08]  /*b330*/  SHFL.IDX PT, R28, R32, 0x1, 0x1c1f ;  /* 0x003c1f00201c7f89 */ /* 0x00247000000e0000 */
[----:B--2---:R-:W-:Y:S05]  /*b340*/  @!P0 BRA `(.L_x_1669) ;  /* 0x0000000000508947 */ /* 0x004fea0003800000 */
[----:B------:R-:W-:-:S13]  /*b350*/  ISETP.NE.AND P5, PT, R3, RZ, PT ;  /* 0x000000ff0300720c */ /* 0x000fda0003fa5270 */
[----:B------:R-:W2:Y:S01]  /*b360*/  @P5 LDS.128 R12, [R11+0x2000] ;  /* 0x002000000b0c5984 */ /* 0x000ea20000000c00 */
[----:B-1----:R-:W-:-:S04]  /*b370*/  @P5 LEA R30, P0, R18, R28, 0x1 ;  /* 0x0000001c121e5211 */ /* 0x002fc800078008ff */
[----:B----4-:R-:W-:Y:S02]  /*b380*/  @P5 LEA.HI.X R31, R18, R29, R19, 0x1, P0 ;  /* 0x0000001d121f5211 */ /* 0x010fe400000f0c13 */
[----:B------:R-:W-:-:S13]  /*b390*/  ISETP.NE.AND P0, PT, R8, RZ, PT ;  /* 0x000000ff0800720c */ /* 0x000fda0003f05270 */
[----:B0-----:R-:W-:Y:S01]  /*b3a0*/  @P0 IMAD.SHL.U32 R33, R170, 0x8, RZ ;  /* 0x00000008aa210824 */ /* 0x001fe200078e00ff */
[----:B--2---:R0:W-:Y:S01]  /*b3b0*/  @P5 ST.E.128 desc[UR60][R30.64], R12 ;  /* 0x0000000c1e005985 */ /* 0x0041e2000c101d3c */
[----:B------:R-:W-:-:S03]  /*b3c0*/  ISETP.NE.AND P5, PT, R9, RZ, PT ;  /* 0x000000ff0900720c */ /* 0x000fc60003fa5270 */
[----:B------:R-:W1:Y:S01]  /*b3d0*/  @P0 LDS.128 R12, [R34+0x2000] ;  /* 0x00200000220c0984 */ /* 0x000e620000000c00 */
[----:B0-----:R-:W-:-:S09]  /*b3e0*/  @P0 IMAD.WIDE R30, R33, 0x2, R28 ;  /* 0x00000002211e0825 */ /* 0x001fd200078e021c */
[----:B------:R-:W-:Y:S01]  /*b3f0*/  @P5 IMAD.SHL.U32 R33, R171, 0x8, RZ ;  /* 0x00000008ab215824 */ /* 0x000fe200078e00ff */
[----:B-1----:R0:W-:Y:S01]  /*b400*/  @P0 ST.E.128 desc[UR60][R30.64], R12 ;  /* 0x0000000c1e000985 */ /* 0x0021e2000c101d3c */
[----:B------:R-:W-:-:S03]  /*b410*/  ISETP.NE.AND P0, PT, R10, RZ, PT ;  /* 0x000000ff0a00720c */ /* 0x000fc60003f05270 */
[----:B------:R-:W1:Y:S01]  /*b420*/  @P5 LDS.128 R12, [R11+0x5000] ;  /* 0x005000000b0c5984 */ /* 0x000e620000000c00 */
[----:B0-----:R-:W-:-:S05]  /*b430*/  @P5 IMAD.WIDE R30, R33, 0x2, R28 ;  /* 0x00000002211e5825 */ /* 0x001fca00078e021c */
[----:B-1----:R-:W-:Y:S04]  /*b440*/  @P5 ST.E.128 desc[UR60][R30.64], R12 ;  /* 0x0000000c1e005985 */ /* 0x002fe8000c101d3c */
[C---:B------:R-:W-:Y:S01]  /*b450*/  @P0 LEA R28, P5, R22.reuse, R28, 0x1 ;  /* 0x0000001c161c0211 */ /* 0x040fe200078a08ff */
[----:B------:R-:W0:Y:S03]  /*b460*/  @P0 LDS.128 R12, [R34+0x5000] ;  /* 0x00500000220c0984 */ /* 0x000e260000000c00 */
[----:B------:R-:W-:-:S05]  /*b470*/  @P0 LEA.HI.X R29, R22, R29, R173, 0x1, P5 ;  /* 0x0000001d161d0211 */ /* 0x000fca00028f0cad */
[----:B0-----:R2:W-:Y:S04]  /*b480*/  @P0 ST.E.128 desc[UR60][R28.64], R12 ;  /* 0x0000000c1c000985 */ /* 0x0015e8000c101d3c */
.L_x_1669:
[----:B------:R-:W-:Y:S05]  /*b490*/  BSYNC B0 ;  /* 0x0000000000007941 */ /* 0x000fea0003800000 */
.L_x_1668:
[----:B------:R-:W-:Y:S01]  /*b4a0*/  @!PT LDS RZ, [RZ] ;  /* 0x00000000fffff984 */ /* 0x000fe20000000800 */
[----:B------:R-:W-:Y:S01]  /*b4b0*/  @!PT LDS RZ, [RZ] ;  /* 0x00000000fffff984 */ /* 0x000fe20000000800 */
[----:B------:R-:W-:Y:S01]  /*b4c0*/  @!PT LDS RZ, [RZ] ;  /* 0x00000000fffff984 */ /* 0x000fe20000000800 */
[----:B------:R-:W-:Y:S01]  /*b4d0*/  @!PT LDS RZ, [RZ] ;  /* 0x00000000fffff984 */ /* 0x000fe20000000800 */
[----:B------:R5:W-:Y:S06]  /*b4e0*/  MEMBAR.ALL.CTA ;  /* 0x0000000000007992 */ /* 0x000bec0000008000 */
[----:B-----5:R-:W5:Y:S01]  /*b4f0*/  FENCE.VIEW.ASYNC.S ;  /* 0x00000000000073c6 */ /* 0x020f620000000000 */
[----:B---3--:R-:W-:Y:S01]  /*b500*/  @!P4 VIADD R86, R86, 0x2a8c0 ;  /* 0x0002a8c05656c836 */ /* 0x008fe20000000000 */
[----:B-----5:R3:W-:Y:S01]  /*b510*/  BAR.SYNC.DEFER_BLOCKING R194, 0x80 ;  /* 0x000200c20000751d */ /* 0x0207e20000010000 */
[----:B------:R-:W-:Y:S01]  /*b520*/  ISETP.NE.AND P5, PT, R122, RZ, PT ;  /* 0x000000ff7a00720c */ /* 0x000fe20003fa5270 */
[----:B------:R-:W-:-:S02]  /*b530*/  VIADD R17, R17, 0x1 ;  /* 0x0000000111117836 */ /* 0x000fc40000000000 */
[----:B------:R-:W-:Y:S02]  /*b540*/  @!P4 PRMT R86, RZ, 0x654, R86 ;  /* 0x00000654ff56c816 */ /* 0x000fe40000000056 */
[----:B------:R-:W-:Y:S02]  /*b550*/  PLOP3.LUT P0, PT, PT, PT, PT, 0x8, 0x0 ;  /* 0x000000000000781c */ /* 0x000fe40003f0e170 */
[----:B------:R3:W-:Y:S01]  /*b560*/  @!P4 SYNCS.ARRIVE.TRANS64.RED.A1T0 RZ, [R86+URZ], RZ ;  /* 0x000000ff56ffc9a7 */ /* 0x0007e2000810043f */
[----:B------:R-:W-:-:S04]  /*b570*/  ISETP.NE.AND P4, PT, R17, 0x2, PT ;  /* 0x000000021100780c */ /* 0x000fc80003f85270 */
[----:B--2---:R-:W-:Y:S02]  /*b580*/  SEL R12, RZ, 0x1, P4 ;  /* 0x00000001ff0c7807 */ /* 0x004fe40002000000 */
[----:B------:R-:W-:Y:S02]  /*b590*/  SEL R17, R17, RZ, P4 ;  /* 0x000000ff11117207 */ /* 0x000fe40002000000 */
[----:B------:R-:W-:Y:S01]  /*b5a0*/  LOP3.LUT R175, R175, R12, RZ, 0x3c, !PT ;  /* 0x0000000cafaf7212 */ /* 0x000fe200078e3cff */
[----:B---3--:R-:W-:Y:S06]  /*b5b0*/  @P5 BRA `(.L_x_1670) ;  /* 0xffffff7800045947 */ /* 0x008fec000383ffff */
.L_x_1560:
[----:B------:R-:W2:Y:S01]  /*b5c0*/  LDC R0, c[0x0][0x448] ;  /* 0x00011200ff007b82 */ /* 0x000ea20000000800 */
[----:B------:R-:W-:Y:S01]  /*b5d0*/  IADD3 R7, R166, 0x1, -R165 ;  /* 0x00000001a6077810 */ /* 0x000fe20007ffe8a5 */
[----:B------:R-:W-:Y:S06]  /*b5e0*/  BSSY B0, `(.L_x_1671) ;  /* 0x000000d000007945 */ /* 0x000fec0003800000 */
[----:B------:R-:W3:Y:S01]  /*b5f0*/  LDC.64 R4, c[0x0][0x9e0] ;  /* 0x00027800ff047b82 */ /* 0x000ee20000000a00 */
[----:B--2---:R-:W-:Y:S01]  /*b600*/  ISETP.NE.AND P1, PT, R0, 0x1, PT ;  /* 0x000000010000780c */ /* 0x004fe20003f25270 */
[----:B------:R-:W-:Y:S01]  /*b610*/  VIADD R0, R188, 0x7f ;  /* 0x0000007fbc007836 */ /* 0x000fe20000000000 */
[----:B---3--:R-:W-:-:S11]  /*b620*/  ISETP.GE.AND P2, PT, R5, 0x1, PT ;  /* 0x000000010500780c */ /* 0x008fd60003f46270 */
[----:B------:R-:W2:Y:S08]  /*b630*/  @P1 LDC R3, c[0x0][0x44c] ;  /* 0x00011300ff031b82 */ /* 0x000eb00000000800 */
[----:B------:R-:W3:Y:S01]  /*b640*/  @P1 LDC R6, c[0x0][0x450] ;  /* 0x00011400ff061b82 */ /* 0x000ee20000000800 */
[----:B--2---:R-:W-:-:S05]  /*b650*/  @P1 IMAD.HI.U32 R3, R0, R3, RZ ;  /* 0x0000000300031227 */ /* 0x004fca00078e00ff */
[----:B---3--:R-:W-:-:S05]  /*b660*/  @P1 SHF.R.U32.HI R0, RZ, R6, R3 ;  /* 0x00000006ff001219 */ /* 0x008fca0000011603 */
[----:B------:R-:W-:Y:S01]  /*b670*/  IMAD.IADD R3, R7, 0x1, R0 ;  /* 0x0000000107037824 */ /* 0x000fe200078e0200 */
[----:B------:R-:W-:Y:S06]  /*b680*/  @P0 BRA `(.L_x_1672) ;  /* 0x0000000000080947 */ /* 0x000fec0003800000 */
[----:B------:R-:W2:Y:S02]  /*b690*/  FENCE.VIEW.ASYNC.G ;  /* 0x00000000000073c6 */ /* 0x000ea40000000100 */
[----:B--2---:R-:W-:Y:S06]  /*b6a0*/  BAR.ARV 0xc, 0x180 ;  /* 0x0306000000007b1d */ /* 0x004fec0000002000 */
.L_x_1672:
[----:B------:R-:W-:Y:S05]  /*b6b0*/  BSYNC B0 ;  /* 0x0000000000007941 */ /* 0x000fea0003800000 */
.L_x_1671:
        /* <DEDUP_REMOVED lines=8> */
[----:B------:R-:W2:Y:S02]  /*b740*/  @P0 LDC.64 R6, c[0x0][0x9e8] ;  /* 0x00027a00ff060b82 */ /* 0x000ea40000000a00 */
[----:B--2---:R-:W-:-:S05]  /*b750*/  @P0 IMAD.HI.U32 R0, R3, R6, RZ ;  /* 0x0000000603000227 */ /* 0x004fca00078e00ff */
[----:B------:R-:W-:-:S04]  /*b760*/  @P0 SHF.R.U32.HI R3, RZ, R7, R0 ;  /* 0x00000007ff030219 */ /* 0x000fc80000011600 */
[----:B------:R-:W-:Y:S01]  /*b770*/  LOP3.LUT R0, RZ, R3, RZ, 0x33, !PT ;  /* 0x00000003ff007212 */ /* 0x000fe200078e33ff */
[----:B------:R-:W-:Y:S06]  /*b780*/  BRA `(.L_x_1676) ;  /* 0x0000000000107947 */ /* 0x000fec0003800000 */
.L_x_1675:
[----:B------:R-:W-:-:S13]  /*b790*/  ISETP.NE.AND P0, PT, R5, 0x1, PT ;  /* 0x000000010500780c */ /* 0x000fda0003f05270 */
[----:B------:R-:W2:Y:S02]  /*b7a0*/  @P0 LDC.64 R6, c[0x0][0x9e8] ;  /* 0x00027a00ff060b82 */ /* 0x000ea40000000a00 */
[----:B--2---:R-:W-:-:S05]  /*b7b0*/  @P0 IMAD.HI.U32 R6, R0, R6, RZ ;  /* 0x0000000600060227 */ /* 0x004fca00078e00ff */
[----:B------:R-:W-:-:S07]  /*b7c0*/  @P0 SHF.R.U32.HI R0, RZ, R7, R6 ;  /* 0x00000007ff000219 */ /* 0x000fce0000011606 */
.L_x_1676:
[----:B------:R-:W-:Y:S05]  /*b7d0*/  BSYNC B0 ;  /* 0x0000000000007941 */ /* 0x000fea0003800000 */
.L_x_1674:
[----:B------:R-:W-:-:S05]  /*b7e0*/  IMAD R3, R0, R5, R5 ;  /* 0x0000000500037224 */ /* 0x000fca00078e0205 */
[----:B------:R-:W-:-:S07]  /*b7f0*/  VIMNMX R4, R4, R3, PT ;  /* 0x0000000304047248 */ /* 0x000fce0003fe0100 */
.L_x_1673:
[----:B------:R-:W2:Y:S01]  /*b800*/  @P1 LDC R3, c[0x0][0x44c] ;  /* 0x00011300ff031b82 */ /* 0x000ea20000000800 */
[----:B------:R-:W-:Y:S01]  /*b810*/  VIADD R4, R4, 0x5f ;  /* 0x0000005f04047836 */ /* 0x000fe20000000000 */
[----:B------:R-:W-:Y:S01]  /*b820*/  ULDC UR4, c[0x0][0x9dc] ;  /* 0x0002770000047ab9 */ /* 0x000fe20000000800 */
[----:B------:R-:W-:Y:S02]  /*b830*/  IMAD.MOV.U32 R0, RZ, RZ, R188 ;  /* 0x000000ffff007224 */ /* 0x000fe400078e00bc */
[----:B------:R-:W-:-:S03]  /*b840*/  IMAD.HI R4, R4, 0x2aaaaaab, RZ ;  /* 0x2aaaaaab04047827 */ /* 0x000fc600078e02ff */
[----:B------:R-:W3:Y:S01]  /*b850*/  @P1 LDC R7, c[0x0][0x450] ;  /* 0x00011400ff071b82 */ /* 0x000ee20000000800 */
[----:B--2---:R-:W-:Y:S01]  /*b860*/  @P1 IMAD.HI.U32 R6, R188, R3, RZ ;  /* 0x00000003bc061227 */ /* 0x004fe200078e00ff */
[----:B------:R-:W-:-:S04]  /*b870*/  SHF.R.U32.HI R3, RZ, 0x1f, R4 ;  /* 0x0000001fff037819 */ /* 0x000fc80000011604 */
[----:B------:R-:W-:Y:S02]  /*b880*/  LEA.HI.SX32 R4, R4, R3, 0x1c ;  /* 0x0000000304047211 */ /* 0x000fe400078fe2ff */
[----:B---3--:R-:W-:Y:S02]  /*b890*/  @P1 SHF.R.U32.HI R0, RZ, R7, R6 ;  /* 0x00000007ff001219 */ /* 0x008fe40000011606 */
        /* <DEDUP_REMOVED lines=9> */
[----:B------:R-:W2:Y:S02]  /*b930*/  @P0 LDC.64 R8, c[0x0][0x9e8] ;  /* 0x00027a00ff080b82 */ /* 0x000ea40000000a00 */
[----:B--2---:R-:W-:-:S05]  /*b940*/  @P0 IMAD.HI.U32 R0, R7, R8, RZ ;  /* 0x0000000807000227 */ /* 0x004fca00078e00ff */
[----:B------:R-:W-:-:S04]  /*b950*/  @P0 SHF.R.U32.HI R7, RZ, R9, R0 ;  /* 0x00000009ff070219 */ /* 0x000fc80000011600 */
[----:B------:R-:W-:Y:S01]  /*b960*/  LOP3.LUT R0, RZ, R7, RZ, 0x33, !PT ;  /* 0x00000007ff007212 */ /* 0x000fe200078e33ff */
[----:B------:R-:W-:Y:S06]  /*b970*/  BRA `(.L_x_1680) ;  /* 0x0000000000107947 */ /* 0x000fec0003800000 */
.L_x_1679:
[----:B------:R-:W-:-:S13]  /*b980*/  ISETP.NE.AND P0, PT, R5, 0x1, PT ;  /* 0x000000010500780c */ /* 0x000fda0003f05270 */
[----:B------:R-:W2:Y:S02]  /*b990*/  @P0 LDC.64 R6, c[0x0][0x9e8] ;  /* 0x00027a00ff060b82 */ /* 0x000ea40000000a00 */
[----:B--2---:R-:W-:-:S05]  /*b9a0*/  @P0 IMAD.HI.U32 R4, R0, R6, RZ ;  /* 0x0000000600040227 */ /* 0x004fca00078e00ff */
[----:B------:R-:W-:-:S07]  /*b9b0*/  @P0 SHF.R.U32.HI R0, RZ, R7, R4 ;  /* 0x00000007ff000219 */ /* 0x000fce0000011604 */
.L_x_1680:
[----:B------:R-:W-:Y:S05]  /*b9c0*/  BSYNC B0 ;  /* 0x0000000000007941 */ /* 0x000fea0003800000 */
.L_x_1678:
[----:B------:R-:W-:-:S05]  /*b9d0*/  IMAD R0, R0, R5, RZ ;  /* 0x0000000500007224 */ /* 0x000fca00078e02ff */
[----:B------:R-:W-:-:S07]  /*b9e0*/  VIMNMX R3, R3, R0, !PT ;  /* 0x0000000003037248 */ /* 0x000fce0007fe0100 */
.L_x_1677:
[----:B------:R-:W-:Y:S01]  /*b9f0*/  IMAD.HI R3, R3, 0x2aaaaaab, RZ ;  /* 0x2aaaaaab03037827 */ /* 0x000fe200078e02ff */
[----:B------:R-:W-:Y:S03]  /*ba00*/  BSSY B0, `(.L_x_1681) ;  /* 0x0000026000007945 */ /* 0x000fe60003800000 */
[----:B------:R-:W-:Y:S01]  /*ba10*/  IMAD.MOV.U32 R72, RZ, RZ, RZ ;  /* 0x000000ffff487224 */ /* 0x000fe200078e00ff */
[----:B------:R-:W-:-:S04]  /*ba20*/  SHF.R.U32.HI R0, RZ, 0x1f, R3 ;  /* 0x0000001fff007819 */ /* 0x000fc80000011603 */
[----:B------:R-:W-:-:S04]  /*ba30*/  LEA.HI.SX32 R0, R3, R0, 0x1c ;  /* 0x0000000003007211 */ /* 0x000fc800078fe2ff */
[----:B------:R-:W-:-:S04]  /*ba40*/  VIMNMX R202, RZ, R0, !PT ;  /* 0x00000000ffca7248 */ /* 0x000fc80007fe0100 */
[----:B------:R-:W-:-:S13]  /*ba50*/  ISETP.GT.AND P0, PT, R141, R202, PT ;  /* 0x000000ca8d00720c */ /* 0x000fda0003f04270 */
[----:B------:R-:W-:Y:S05]  /*ba60*/  @!P0 BRA `(.L_x_1682) ;  /* 0x00000000007c8947 */ /* 0x000fea0003800000 */
[----:B------:R-:W-:Y:S01]  /*ba70*/  ISETP.NE.AND P0, PT, R207, RZ, PT ;  /* 0x000000ffcf00720c */ /* 0x000fe20003f05270 */
[----:B------:R-:W-:-:S03]  /*ba80*/  ULDC UR4, c[0x0][0x9f0] ;  /* 0x00027c0000047ab9 */ /* 0x000fc60000000800 */
[----:B------:R-:W-:-:S04]  /*ba90*/  SEL R8, R207, UR4, P0 ;  /* 0x00000004cf087c07 */ /* 0x000fc80008000000 */
[-C--:B------:R-:W-:Y:S02]  /*baa0*/  IABS R6, R8.reuse ;  /* 0x0000000800067213 */ /* 0x080fe40000000000 */
[----:B------:R-:W-:Y:S02]  /*bab0*/  IADD3 R0, R8, -0x1, R141 ;  /* 0xffffffff08007810 */ /* 0x000fe40007ffe08d */
[----:B------:R-:W2:Y:S01]  /*bac0*/  I2F.RP R3, R6 ;  /* 0x0000000600037306 */ /* 0x000ea20000209400 */
[----:B------:R-:W-:Y:S02]  /*bad0*/  IABS R10, R8 ;  /* 0x00000008000a7213 */ /* 0x000fe40000000000 */
[----:B------:R-:W-:-:S05]  /*bae0*/  IMAD.IADD R0, R0, 0x1, -R202 ;  /* 0x0000000100007824 */ /* 0x000fca00078e0aca */
[----:B------:R-:W-:Y:S02]  /*baf0*/  IABS R9, R0 ;  /* 0x0000000000097213 */ /* 0x000fe40000000000 */
[----:B------:R-:W-:-:S04]  /*bb00*/  LOP3.LUT R0, R0, R8, RZ, 0x3c, !PT ;  /* 0x0000000800007212 */ /* 0x000fc800078e3cff */
[----:B------:R-:W-:Y:S01]  /*bb10*/  ISETP.GE.AND P2, PT, R0, RZ, PT ;  /* 0x000000ff0000720c */ /* 0x000fe20003f46270 */
[----:B--2---:R-:W2:Y:S02]  /*bb20*/  MUFU.RCP R3, R3 ;  /* 0x0000000300037308 */ /* 0x004ea40000001000 */
[----:B--2---:R-:W-:Y:S02]  /*bb30*/  VIADD R4, R3, 0xffffffe ;  /* 0x0ffffffe03047836 */ /* 0x004fe40000000000 */
[----:B------:R-:W-:-:S04]  /*bb40*/  IMAD.MOV R3, RZ, RZ, -R10 ;  /* 0x000000ffff037224 */ /* 0x000fc800078e0a0a */
[----:B------:R2:W3:Y:S02]  /*bb50*/  F2I.FTZ.U32.TRUNC.NTZ R5, R4 ;  /* 0x0000000400057305 */ /* 0x0004e4000021f000 */
[----:B--2---:R-:W-:Y:S02]  /*bb60*/  IMAD.MOV.U32 R4, RZ, RZ, RZ ;  /* 0x000000ffff047224 */ /* 0x004fe400078e00ff */
[----:B---3--:R-:W-:-:S04]  /*bb70*/  IMAD.MOV R7, RZ, RZ, -R5 ;  /* 0x000000ffff077224 */ /* 0x008fc800078e0a05 */
        /* <DEDUP_REMOVED lines=14> */
.L_x_1682:
[----:B------:R-:W-:Y:S05]  /*bc60*/  BSYNC B0 ;  /* 0x0000000000007941 */ /* 0x000fea0003800000 */
.L_x_1681:
[-C--:B------:R-:W-:Y:S01]  /*bc70*/  IMAD R202, R211, R72.reuse, R202 ;  /* 0x00000048d3ca7224 */ /* 0x080fe200078e02ca */
        /* <DEDUP_REMOVED lines=37> */
[----:B------:R-:W2:Y:S04]  /*bed0*/  LDL R0, [R1+0x4c] ;  /* 0x00004c0001007983 */ /* 0x000ea80000100800 */
[----:B------:R-:W3:Y:S04]  /*bee0*/  LDL R3, [R1+0x48] ;  /* 0x0000480001037983 */ /* 0x000ee80000100800 */
[----:B--2---:R-:W2:Y:S01]  /*bef0*/  SHFL.IDX PT, R0, R0, RZ, 0x1f ;  /* 0x00001fff00007589 */ /* 0x004ea200000e0000 */
[----:B---3--:R-:W-:-:S13]  /*bf00*/  R2UR UR4, R3 ;  /* 0x00000000030472ca */ /* 0x008fda00000e0000 */
[----:B------:R-:W-:Y:S01]  /*bf10*/  ULOP3.LUT UP0, URZ, UR4, 0x1bf, URZ, 0xc0, !UPT ;  /* 0x000001bf043f7892 */ /* 0x000fe2000f80c03f */
[----:B--2---:R-:W-:-:S04]  /*bf20*/  LEA.HI R3, R0, R0, RZ, 0x1 ;  /* 0x0000000000037211 */ /* 0x004fc800078f08ff */
[----:B------:R-:W-:Y:S02]  /*bf30*/  LOP3.LUT R3, R3, 0x1e, RZ, 0xc0, !PT ;  /* 0x0000001e03037812 */ /* 0x000fe400078ec0ff */
[----:B------:R-:W-:-:S03]  /*bf40*/  PLOP3.LUT P0, PT, PT, PT, UP0, 0x80, 0x0 ;  /* 0x000000000000781c */ /* 0x000fc60003f0f008 */
[----:B------:R-:W-:-:S05]  /*bf50*/  IMAD.IADD R3, R0, 0x1, -R3 ;  /* 0x0000000100037824 */ /* 0x000fca00078e0a03 */
[----:B------:R-:W-:-:S04]  /*bf60*/  LEA R3, R3, UR4, 0xd ;  /* 0x0000000403037c11 */ /* 0x000fc8000f8e68ff */
[----:B------:R-:W-:-:S04]  /*bf70*/  SHF.R.U32.HI R3, RZ, 0x4, R3 ;  /* 0x00000004ff037819 */ /* 0x000fc80000011603 */
[----:B------:R-:W-:Y:S01]  /*bf80*/  LOP3.LUT R68, R3, 0x3fff, RZ, 0xc0, !PT ;  /* 0x00003fff03447812 */ /* 0x000fe200078ec0ff */
[----:B------:R-:W-:Y:S06]  /*bf90*/  @!P0 BRA `(.L_x_1684) ;  /* 0x0000000000408947 */ /* 0x000fec0003800000 */
[----:B------:R-:W-:Y:S01]  /*bfa0*/  MOV R0, 0x0 ;  /* 0x0000000000007802 */ /* 0x000fe20000000f00 */
[----:B------:R-:W-:Y:S01]  /*bfb0*/  ULDC.64 UR4, c[0x4][0xf0] ;  /* 0x01003c0000047ab9 */ /* 0x000fe20000000a00 */
[----:B------:R-:W-:Y:S01]  /*bfc0*/  ULDC.64 UR6, c[0x4][0xf8] ;  /* 0x01003e0000067ab9 */ /* 0x000fe20000000a00 */
[----:B------:R-:W-:Y:S01]  /*bfd0*/  IMAD.U32 R4, RZ, RZ, UR4 ;  /* 0x00000004ff047e24 */ /* 0x000fe2000f8e00ff */
[----:B------:R2:W3:Y:S01]  /*bfe0*/  LDC.64 R14, c[0x4][R0] ;  /* 0x01000000000e7b82 */ /* 0x0004e20000000a00 */
        /* <DEDUP_REMOVED lines=8> */
[----:B--2---:R-:W-:-:S07]  /*c070*/  IMAD.MOV.U32 R13, RZ, RZ, RZ ;  /* 0x000000ffff0d7224 */ /* 0x004fce00078e00ff */
[----:B------:R-:W-:-:S07]  /*c080*/  LEPC R20, `(.L_x_1684) ;  /* 0x000000001014794e */ /* 0x000fce0000000000 */
[----:B01-345:R-:W-:Y:S05]  /*c090*/  CALL.ABS.NOINC R14 ;  /* 0x000000000e007343 */ /* 0x03bfea0003c00000 */
.L_x_1684:
[----:B------:R-:W-:Y:S02]  /*c0a0*/  ULDC UR4, c[0x0][0x3f4] ;  /* 0x0000fd0000047ab9 */ /* 0x000fe40000000800 */
[----:B------:R-:W-:-:S13]  /*c0b0*/  ISETP.LT.AND P0, PT, RZ, UR4, PT ;  /* 0x00000004ff007c0c */ /* 0x000fda000bf01270 */
[----:B------:R-:W-:Y:S05]  /*c0c0*/  @P0 BRA `(.L_x_1685) ;  /* 0x00000000003c0947 */ /* 0x000fea0003800000 */
[----:B------:R-:W-:-:S04]  /*c0d0*/  LEA.HI R0, R209, R209, RZ, 0x1 ;  /* 0x000000d1d1007211 */ /* 0x000fc800078f08ff */
[----:B------:R-:W-:-:S05]  /*c0e0*/  LOP3.LUT R0, R0, 0xfffffffe, RZ, 0xc0, !PT ;  /* 0xfffffffe00007812 */ /* 0x000fca00078ec0ff */
[----:B------:R-:W-:-:S05]  /*c0f0*/  IMAD.IADD R0, R209, 0x1, -R0 ;  /* 0x00000001d1007824 */ /* 0x000fca00078e0a00 */
[----:B------:R-:W-:-:S04]  /*c100*/  SHF.L.U32 R3, R0, 0x1f, RZ ;  /* 0x0000001f00037819 */ /* 0x000fc800000006ff */
[----:B------:R2:W3:Y:S03]  /*c110*/  SYNCS.PHASECHK.TRANS64.TRYWAIT P0, [R2+URZ+0x2a800], R3 ;  /* 0x02a80003020075a7 */ /* 0x0004e6000800017f */
[----:B---3--:R-:W-:Y:S05]  /*c120*/  @!P0 NANOSLEEP.SYNCS 0x989680 ;  /* 0x009896800000895d */ /* 0x008fea0003900000 */
[----:B------:R-:W3:Y:S01]  /*c130*/  @!P0 SYNCS.PHASECHK.TRANS64 P0, [R2+URZ+0x2a800], R3 ;  /* 0x02a80003020085a7 */ /* 0x000ee2000800007f */
[----:B------:R-:W-:Y:S04]  /*c140*/  BSSY B0, `(.L_x_1686) ;  /* 0x0000006000007945 */ /* 0x000fe80003800000 */
[----:B---3--:R-:W-:Y:S05]  /*c150*/  @P0 BRA `(.L_x_1687) ;  /* 0x0000000000100947 */ /* 0x008fea0003800000 */
.L_x_1688:
[----:B---3--:R3:W0:Y:S02]  /*c160*/  SYNCS.PHASECHK.TRANS64.TRYWAIT P0, [R2+URZ+0x2a800], R3 ;  /* 0x02a80003020075a7 */ /* 0x008624000800017f */
[----:B0-----:R-:W-:Y:S05]  /*c170*/  @!P0 NANOSLEEP.SYNCS 0x989680 ;  /* 0x009896800000895d */ /* 0x001fea0003900000 */
[----:B------:R-:W0:Y:S02]  /*c180*/  @!P0 SYNCS.PHASECHK.TRANS64 P0, [R2+URZ+0x2a800], R3 ;  /* 0x02a80003020085a7 */ /* 0x000e24000800007f */
[----:B0-----:R-:W-:Y:S05]  /*c190*/  @!P0 BRA `(.L_x_1688) ;  /* 0xfffffffc00f08947 */ /* 0x001fea000383ffff */
.L_x_1687:
[----:B------:R-:W-:Y:S05]  /*c1a0*/  BSYNC B0 ;  /* 0x0000000000007941 */ /* 0x000fea0003800000 */
.L_x_1686:
[----:B------:R-:W-:Y:S05]  /*c1b0*/  BRA `(.L_x_1689) ;  /* 0x0000007400647947 */ /* 0x000fea0003800000 */
.L_x_1685:
[----:B------:R-:W2:Y:S01]  /*c1c0*/  LDL R0, [R1+0x48] ;  /* 0x0000480001007983 */ /* 0x000ea20000100800 */
[----:B------:R-:W-:Y:S01]  /*c1d0*/  ULDC.64 UR6, c[0x0][0x408] ;  /* 0x0001020000067ab9 */ /* 0x000fe20000000a00 */
[----:B--2---:R-:W-:Y:S02]  /*c1e0*/  R2UR UR4, R0 ;  /* 0x00000000000472ca */ /* 0x004fe400000e0000 */
[----:B-----5:R-:W-:-:S05]  /*c1f0*/  SHF.R.S32.HI R0, RZ, 0x1f, R140 ;  /* 0x0000001fff007819 */ /* 0x020fca000001148c */
[----:B------:R-:W-:-:S04]  /*c200*/  IMAD R5, R0, UR6, RZ ;  /* 0x0000000600057c24 */ /* 0x000fc8000f8e02ff */
[----:B------:R-:W-:Y:S02]  /*c210*/  IMAD R5, R140, UR7, R5 ;  /* 0x000000078c057c24 */ /* 0x000fe4000f8e0205 */
[----:B------:R-:W-:-:S03]  /*c220*/  ULOP3.LUT UP0, URZ, UR4, 0x3ff, URZ, 0xc0, !UPT ;  /* 0x000003ff043f7892 */ /* 0x000fc6000f80c03f */
[----:B------:R-:W-:Y:S02]  /*c230*/  ULDC.64 UR4, c[0x0][0x3f8] ;  /* 0x0000fe0000047ab9 */ /* 0x000fe40000000a00 */
[----:B------:R-:W-:Y:S01]  /*c240*/  IMAD R3, R0, UR4, RZ ;  /* 0x0000000400037c24 */ /* 0x000fe2000f8e02ff */
[----:B------:R-:W-:Y:S01]  /*c250*/  PLOP3.LUT P0, PT, PT, PT, UP0, 0x80, 0x0 ;  /* 0x000000000000781c */ /* 0x000fe20003f0f008 */
[----:B------:R-:W-:-:S04]  /*c260*/  IMAD.WIDE.U32 R24, R140, UR4, RZ ;  /* 0x000000048c187c25 */ /* 0x000fc8000f8e00ff */
[C---:B------:R-:W-:Y:S02]  /*c270*/  IMAD R3, R140.reuse, UR5, R3 ;  /* 0x000000058c037c24 */ /* 0x040fe4000f8e0203 */
[----:B------:R-:W-:-:S04]  /*c280*/  IMAD.WIDE.U32 R140, R140, UR6, RZ ;  /* 0x000000068c8c7c25 */ /* 0x000fc8000f8e00ff */
[----:B------:R-:W-:Y:S02]  /*c290*/  IMAD.IADD R27, R3, 0x1, R25 ;  /* 0x00000001031b7824 */ /* 0x000fe400078e0219 */
[----:B----4-:R-:W-:Y:S01]  /*c2a0*/  IMAD.IADD R29, R5, 0x1, R141 ;  /* 0x00000001051d7824 */ /* 0x010fe200078e028d */
[----:B------:R-:W-:Y:S06]  /*c2b0*/  @!P0 BRA `(.L_x_1690) ;  /* 0x0000000000408947 */ /* 0x000fec0003800000 */
[----:B------:R-:W-:Y:S01]  /*c2c0*/  MOV R14, 0x0 ;  /* 0x00000000000e7802 */ /* 0x000fe20000000f00 */
[----:B------:R-:W-:Y:S01]  /*c2d0*/  ULDC.64 UR4, c[0x4][0xf0] ;  /* 0x01003c0000047ab9 */ /* 0x000fe20000000a00 */
[----:B------:R-:W-:Y:S01]  /*c2e0*/  ULDC.64 UR6, c[0x4][0xf8] ;  /* 0x01003e0000067ab9 */ /* 0x000fe20000000a00 */
[----:B------:R-:W-:Y:S02]  /*c2f0*/  IMAD.U32 R4, RZ, RZ, UR4 ;  /* 0x00000004ff047e24 */ /* 0x000fe4000f8e00ff */
[----:B------:R-:W-:Y:S01]  /*c300*/  IMAD.U32 R5, RZ, RZ, UR5 ;  /* 0x00000005ff057e24 */ /* 0x000fe2000f8e00ff */
[----:B------:R-:W2:Y:S01]  /*c310*/  LDC.64 R14, c[0x4][R14] ;  /* 0x010000000e0e7b82 */ /* 0x000ea20000000a00 */
        /* <DEDUP_REMOVED lines=9> */
[----:B012---:R-:W-:Y:S05]  /*c3b0*/  CALL.ABS.NOINC R14 ;  /* 0x000000000e007343 */ /* 0x007fea0003c00000 */
.L_x_1690:
[----:B------:R-:W-:Y:S01]  /*c3c0*/  ULDC.U8 UR4, c[0x0][0x410] ;  /* 0x0001040000047ab9 */ /* 0x000fe20000000000 */
[----:B------:R-:W-:Y:S01]  /*c3d0*/  BSSY B0, `(.L_x_1691) ;  /* 0x000072f000007945 */ /* 0x000fe20003800000 */
[----:B------:R-:W-:Y:S01]  /*c3e0*/  ISETP.NE.AND P0, PT, RZ, UR4, PT ;  /* 0x00000004ff007c0c */ /* 0x000fe2000bf05270 */
[----:B------:R-:W-:-:S12]  /*c3f0*/  IMAD.IADD R69, R174, 0x1, R188 ;  /* 0x00000001ae457824 */ /* 0x000fd800078e02bc */
[----:B------:R-:W-:Y:S05]  /*c400*/  @!P0 BRA `(.L_x_1692) ;  /* 0x0000003800888947 */ /* 0x000fea0003800000 */
[----:B------:R-:W2:Y:S01]  /*c410*/  LDC R10, c[0x0][0x448] ;  /* 0x00011200ff0a7b82 */ /* 0x000ea20000000800 */
[----:B------:R-:W-:Y:S01]  /*c420*/  IMAD R3, R210, 0x40, R69 ;  /* 0x00000040d2037824 */ /* 0x000fe200078e0245 */
[----:B------:R-:W-:Y:S01]  /*c430*/  ULDC.64 UR4, c[0x0][0x3f8] ;  /* 0x0000fe0000047ab9 */ /* 0x000fe20000000a00 */
[----:B------:R-:W-:Y:S01]  /*c440*/  ULDC.64 UR6, c[0x0][0x408] ;  /* 0x0001020000067ab9 */ /* 0x000fe20000000a00 */
[----:B------:R-:W-:Y:S01]  /*c450*/  IMAD.MOV.U32 R4, RZ, RZ, R24 ;  /* 0x000000ffff047224 */ /* 0x000fe200078e0018 */
[----:B------:R-:W-:Y:S01]  /*c460*/  SHF.R.S32.HI R76, RZ, 0x1f, R179 ;  /* 0x0000001fff4c7819 */ /* 0x000fe200000114b3 */
[----:B------:R-:W-:Y:S01]  /*c470*/  IMAD.MOV.U32 R6, RZ, RZ, R140 ;  /* 0x000000ffff067224 */ /* 0x000fe200078e008c */
[----:B------:R-:W-:Y:S01]  /*c480*/  SHF.R.S32.HI R64, RZ, 0x1f, R177 ;  /* 0x0000001fff407819 */ /* 0x000fe200000114b1 */
[----:B------:R-:W-:Y:S01]  /*c490*/  IMAD.MOV.U32 R7, RZ, RZ, R29 ;  /* 0x000000ffff077224 */ /* 0x000fe200078e001d */
[----:B------:R-:W-:Y:S02]  /*c4a0*/  SHF.R.S32.HI R81, RZ, 0x1f, R178 ;  /* 0x0000001fff517819 */ /* 0x000fe400000114b2 */
[----:B------:R-:W-:-:S02]  /*c4b0*/  SHF.R.S32.HI R75, RZ, 0x1f, R176 ;  /* 0x0000001fff4b7819 */ /* 0x000fc400000114b0 */
[----:B------:R-:W-:Y:S02]  /*c4c0*/  SHF.R.S32.HI R71, RZ, 0x1f, R180 ;  /* 0x0000001fff477819 */ /* 0x000fe400000114b4 */
[----:B--2---:R-:W-:-:S13]  /*c4d0*/  ISETP.NE.AND P0, PT, R10, 0x1, PT ;  /* 0x000000010a00780c */ /* 0x004fda0003f05270 */
[----:B------:R-:W2:Y:S08]  /*c4e0*/  @P0 LDC R0, c[0x0][0x44c] ;  /* 0x00011300ff000b82 */ /* 0x000eb00000000800 */
[----:B------:R-:W3:Y:S01]  /*c4f0*/  @P0 LDC R5, c[0x0][0x450] ;  /* 0x00011400ff050b82 */ /* 0x000ee20000000800 */
[----:B--2---:R-:W-:-:S05]  /*c500*/  @P0 IMAD.HI.U32 R0, R3, R0, RZ ;  /* 0x0000000003000227 */ /* 0x004fca00078e00ff */
[----:B---3--:R-:W-:Y:S01]  /*c510*/  @P0 SHF.R.U32.HI R3, RZ, R5, R0 ;  /* 0x00000005ff030219 */ /* 0x008fe20000011600 */
[----:B------:R-:W-:-:S03]  /*c520*/  IMAD.MOV.U32 R5, RZ, RZ, R27 ;  /* 0x000000ffff057224 */ /* 0x000fc600078e001b */
[----:B------:R-:W-:Y:S01]  /*c530*/  SHF.R.S32.HI R0, RZ, 0x1f, R3 ;  /* 0x0000001fff007819 */ /* 0x000fe20000011403 */
[----:B------:R-:W-:-:S04]  /*c540*/  IMAD.WIDE.U32 R4, R3, UR4, R4 ;  /* 0x0000000403047c25 */ /* 0x000fc8000f8e0004 */
[C---:B------:R-:W-:Y:S02]  /*c550*/  IMAD R8, R0.reuse, UR4, RZ ;  /* 0x0000000400087c24 */ /* 0x040fe4000f8e02ff */
[----:B------:R-:W-:Y:S02]  /*c560*/  IMAD R0, R0, UR6, RZ ;  /* 0x0000000600007c24 */ /* 0x000fe4000f8e02ff */
[C---:B------:R-:W-:Y:S01]  /*c570*/  IMAD R9, R3.reuse, UR5, R8 ;  /* 0x0000000503097c24 */ /* 0x040fe2000f8e0208 */
[----:B------:R-:W-:Y:S01]  /*c580*/  ULDC.64 UR4, c[0x0][0x3e8] ;  /* 0x0000fa0000047ab9 */ /* 0x000fe20000000a00 */
[C---:B------:R-:W-:Y:S01]  /*c590*/  IMAD.WIDE.U32 R6, R3.reuse, UR6, R6 ;  /* 0x0000000603067c25 */ /* 0x040fe2000f8e0006 */
[----:B------:R-:W-:Y:S01]  /*c5a0*/  LEA R63, P0, R4, UR4, 0x1 ;  /* 0x00000004043f7c11 */ /* 0x000fe2000f8008ff */
[----:B------:R-:W-:Y:S02]  /*c5b0*/  UMOV UR4, 0xffffffff ;  /* 0xffffffff00047882 */ /* 0x000fe40000000000 */
[----:B------:R-:W-:Y:S01]  /*c5c0*/  IMAD R3, R3, UR7, R0 ;  /* 0x0000000703037c24 */ /* 0x000fe2000f8e0200 */
[----:B------:R-:W-:Y:S01]  /*c5d0*/  ULDC.64 UR6, c[0x0][0x400] ;  /* 0x0001000000067ab9 */ /* 0x000fe20000000a00 */
[----:B------:R-:W-:Y:S01]  /*c5e0*/  IMAD.IADD R5, R5, 0x1, R9 ;  /* 0x0000000105057824 */ /* 0x000fe200078e0209 */
[----:B------:R-:W-:Y:S01]  /*c5f0*/  LEA R65, P1, R6, UR6, 0x1 ;  /* 0x0000000606417c11 */ /* 0x000fe2000f8208ff */
[----:B------:R-:W-:-:S03]  /*c600*/  IMAD.IADD R3, R7, 0x1, R3 ;  /* 0x0000000107037824 */ /* 0x000fc600078e0203 */
[----:B------:R-:W-:Y:S02]  /*c610*/  LEA.HI.X R62, R4, UR5, R5, 0x1, P0 ;  /* 0x00000005043e7c11 */ /* 0x000fe400080f0c05 */
[----:B------:R-:W-:Y:S01]  /*c620*/  LEA.HI.X R0, R6, UR7, R3, 0x1, P1 ;  /* 0x0000000706007c11 */ /* 0x000fe200088f0c03 */
[----:B------:R-:W-:Y:S06]  /*c630*/  BRA.DIV UR4, `(.L_x_1693) ;  /* 0x000001f204447947 */ /* 0x000fec000b800000 */
[----:B------:R2:W3:Y:S04]  /*c640*/  SHFL.IDX PT, R3, R62, RZ, 0x1c1f ;  /* 0x001c1fff3e037589 */ /* 0x0004e800000e0000 */
[----:B------:R2:W4:Y:S04]  /*c650*/  SHFL.IDX PT, R6, R63, RZ, 0x1c1f ;  /* 0x001c1fff3f067589 */ /* 0x00052800000e0000 */
[----:B------:R2:W0:Y:S04]  /*c660*/  SHFL.IDX PT, R9, R0, RZ, 0x1c1f ;  /* 0x001c1fff00097589 */ /* 0x00042800000e0000 */
[----:B------:R2:W0:Y:S02]  /*c670*/  SHFL.IDX PT, R8, R65, RZ, 0x1c1f ;  /* 0x001c1fff41087589 */ /* 0x00042400000e0000 */
.L_x_2029:
[----:B------:R-:W-:Y:S01]  /*c680*/  IMAD R67, R165, R10, RZ ;  /* 0x0000000aa5437224 */ /* 0x000fe200078e02ff */
        /* <DEDUP_REMOVED lines=15> */
[----:B------:R-:W-:Y:S01]  /*c780*/  ULDC UR4, c[0x0][0x3f4] ;  /* 0x0000fd0000047ab9 */ /* 0x000fe20000000800 */
[----:B------:R-:W-:Y:S02]  /*c790*/  CS2R R60, SRZ ;  /* 0x00000000003c7805 */ /* 0x000fe4000001ff00 */
[----:B------:R-:W-:Y:S02]  /*c7a0*/  ISETP.GE.AND P3, PT, R179, UR4, PT ;  /* 0x00000004b3007c0c */ /* 0x000fe4000bf66270 */
[----:B------:R-:W-:Y:S02]  /*c7b0*/  CS2R R58, SRZ ;  /* 0x00000000003a7805 */ /* 0x000fe4000001ff00 */
[----:B------:R-:W-:Y:S02]  /*c7c0*/  ISETP.GE.AND P2, PT, R177, UR4, PT ;  /* 0x00000004b1007c0c */ /* 0x000fe4000bf46270 */
[----:B------:R-:W-:Y:S02]  /*c7d0*/  ISETP.GE.AND P1, PT, R178, UR4, PT ;  /* 0x00000004b2007c0c */ /* 0x000fe4000bf26270 */
[----:B------:R-:W-:-:S02]  /*c7e0*/  ISETP.GE.AND P0, PT, R176, UR4, PT ;  /* 0x00000004b0007c0c */ /* 0x000fc4000bf06270 */
[----:B------:R-:W-:-:S03]  /*c7f0*/  ISETP.GE.AND P4, PT, R162, UR4, PT ;  /* 0x00000004a2007c0c */ /* 0x000fc6000bf86270 */
[C---:B------:R-:W-:Y:S01]  /*c800*/  @!P3 IMAD.SHL.U32 R27, R179.reuse, 0x2, RZ ;  /* 0x00000002b31bb824 */ /* 0x040fe200078e00ff */
[----:B------:R-:W-:-:S03]  /*c810*/  @!P3 SHF.L.U64.HI R4, R179, 0x1, R76 ;  /* 0x00000001b304b819 */ /* 0x000fc6000001024c */
[C---:B------:R-:W-:Y:S01]  /*c820*/  @!P2 IMAD.SHL.U32 R21, R177.reuse, 0x2, RZ ;  /* 0x00000002b115a824 */ /* 0x040fe200078e00ff */
[----:B------:R-:W-:Y:S01]  /*c830*/  @!P2 SHF.L.U64.HI R10, R177, 0x1, R64 ;  /* 0x00000001b10aa819 */ /* 0x000fe20000010240 */
[----:B------:R-:W-:Y:S01]  /*c840*/  @!P1 IMAD.SHL.U32 R13, R178, 0x2, RZ ;  /* 0x00000002b20d9824 */ /* 0x000fe200078e00ff */
[-C--:B-1--4-:R-:W-:Y:S01]  /*c850*/  @!P3 IADD3 R28, P6, R6, R27.reuse, RZ ;  /* 0x0000001b061cb210 */ /* 0x092fe20007fde0ff */
[----:B------:R-:W-:Y:S01]  /*c860*/  @!P0 IMAD.SHL.U32 R35, R176, 0x2, RZ ;  /* 0x00000002b0238824 */ /* 0x000fe200078e00ff */
[----:B0-----:R-:W-:Y:S01]  /*c870*/  @!P3 IADD3 R26, P5, R8, R27, RZ ;  /* 0x0000001b081ab210 */ /* 0x001fe20007fbe0ff */
[----:B------:R-:W-:Y:S01]  /*c880*/  @!P4 IMAD.MOV.U32 R5, RZ, RZ, R9 ;  /* 0x000000ffff05c224 */ /* 0x000fe200078e0009 */
[----:B------:R-:W-:Y:S01]  /*c890*/  @!P0 SHF.L.U64.HI R36, R176, 0x1, R75 ;  /* 0x00000001b0248819 */ /* 0x000fe2000001024b */
[--C-:B---3--:R-:W-:Y:S01]  /*c8a0*/  @!P3 IMAD.X R29, R3, 0x1, R4.reuse, P6 ;  /* 0x00000001031db824 */ /* 0x108fe200030e0604 */
[-C--:B------:R-:W-:Y:S01]  /*c8b0*/  @!P2 IADD3 R24, P6, R6, R21.reuse, RZ ;  /* 0x000000150618a210 */ /* 0x080fe20007fde0ff */
[----:B------:R-:W-:Y:S01]  /*c8c0*/  @!P3 IMAD.X R27, R9, 0x1, R4, P5 ;  /* 0x00000001091bb824 */ /* 0x000fe200028e0604 */
[----:B------:R-:W-:Y:S01]  /*c8d0*/  @!P2 IADD3 R20, P5, R8, R21, RZ ;  /* 0x000000150814a210 */ /* 0x000fe20007fbe0ff */
[----:B------:R-:W-:Y:S01]  /*c8e0*/  @!P4 IMAD.MOV.U32 R7, RZ, RZ, R3 ;  /* 0x000000ffff07c224 */ /* 0x000fe200078e0003 */
[----:B------:R-:W-:Y:S01]  /*c8f0*/  @!P1 SHF.L.U64.HI R4, R178, 0x1, R81 ;  /* 0x00000001b2049819 */ /* 0x000fe20000010251 */
[--C-:B------:R-:W-:Y:S01]  /*c900*/  @!P2 IMAD.X R25, R3, 0x1, R10.reuse, P6 ;  /* 0x000000010319a824 */ /* 0x100fe200030e060a */
[----:B------:R-:W-:Y:S01]  /*c910*/  @!P1 IADD3 R14, P6, R6, R13, RZ ;  /* 0x0000000d060e9210 */ /* 0x000fe20007fde0ff */
[----:B------:R-:W-:Y:S01]  /*c920*/  @!P2 IMAD.X R21, R9, 0x1, R10, P5 ;  /* 0x000000010915a824 */ /* 0x000fe200028e060a */
[----:B------:R-:W-:Y:S01]  /*c930*/  ISETP.GE.AND P5, PT, R180, UR4, PT ;  /* 0x00000004b4007c0c */ /* 0x000fe2000bfa6270 */
[----:B------:R-:W-:-:S04]  /*c940*/  @!P4 IMAD.WIDE R32, R162, 0x2, R6 ;  /* 0x00000002a220c825 */ /* 0x000fc800078e0206 */
[--C-:B------:R-:W-:Y:S01]  /*c950*/  @!P1 IMAD.X R15, R3, 0x1, R4.reuse, P6 ;  /* 0x00000001030f9824 */ /* 0x100fe200030e0604 */
[----:B------:R-:W-:Y:S01]  /*c960*/  @!P1 IADD3 R12, P6, R8, R13, RZ ;  /* 0x0000000d080c9210 */ /* 0x000fe20007fde0ff */
[----:B------:R0:W5:Y:S04]  /*c970*/  @!P4 LD.E.64 R60, desc[UR60][R32.64] ;  /* 0x0000003c203cc980 */ /* 0x000168000c101b00 */
[----:B------:R-:W-:Y:S01]  /*c980*/  @!P1 IMAD.X R13, R9, 0x1, R4, P6 ;  /* 0x00000001090d9824 */ /* 0x000fe200030e0604 */
[----:B------:R-:W-:Y:S01]  /*c990*/  @!P0 IADD3 R10, P6, R6, R35, RZ ;  /* 0x00000023060a8210 */ /* 0x000fe20007fde0ff */
[----:B------:R-:W-:Y:S02]  /*c9a0*/  @!P4 IMAD.MOV.U32 R4, RZ, RZ, R8 ;  /* 0x000000ffff04c224 */ /* 0x000fe400078e0008 */
[----:B------:R-:W-:-:S02]  /*c9b0*/  @!P5 IMAD.SHL.U32 R7, R180, 0x2, RZ ;  /* 0x00000002b407d824 */ /* 0x000fc400078e00ff */
[----:B------:R-:W-:-:S04]  /*c9c0*/  @!P4 IMAD.WIDE R30, R162, 0x2, R4 ;  /* 0x00000002a21ec825 */ /* 0x000fc800078e0204 */
[--C-:B------:R-:W-:Y:S01]  /*c9d0*/  @!P0 IMAD.X R11, R3, 0x1, R36.reuse, P6 ;  /* 0x00000001030b8824 */ /* 0x100fe200030e0624 */
[----:B------:R-:W-:Y:S01]  /*c9e0*/  @!P0 IADD3 R4, P6, R8, R35, RZ ;  /* 0x0000002308048210 */ /* 0x000fe20007fde0ff */
[----:B------:R0:W5:Y:S01]  /*c9f0*/  @!P4 LD.E.64 R58, desc[UR60][R30.64] ;  /* 0x0000003c1e3ac980 */ /* 0x000162000c101b00 */
[----:B------:R-:W-:Y:S02]  /*ca00*/  @!P5 SHF.L.U64.HI R34, R180, 0x1, R71 ;  /* 0x00000001b422d819 */ /* 0x000fe40000010247 */
[-C--:B------:R-:W-:Y:S01]  /*ca10*/  @!P5 IADD3 R6, P4, R6, R7.reuse, RZ ;  /* 0x000000070606d210 */ /* 0x080fe20007f9e0ff */
[----:B------:R-:W-:Y:S01]  /*ca20*/  @!P0 IMAD.X R5, R9, 0x1, R36, P6 ;  /* 0x0000000109058824 */ /* 0x000fe200030e0624 */
[----:B------:R-:W-:Y:S02]  /*ca30*/  @!P5 IADD3 R8, P6, R8, R7, RZ ;  /* 0x000000070808d210 */ /* 0x000fe40007fde0ff */
[----:B------:R-:W-:Y:S02]  /*ca40*/  CS2R R56, SRZ ;  /* 0x0000000000387805 */ /* 0x000fe4000001ff00 */
[----:B------:R-:W-:Y:S01]  /*ca50*/  CS2R R54, SRZ ;  /* 0x0000000000367805 */ /* 0x000fe2000001ff00 */
[--C-:B------:R-:W-:Y:S01]  /*ca60*/  @!P5 IMAD.X R7, R3, 0x1, R34.reuse, P4 ;  /* 0x000000010307d824 */ /* 0x100fe200020e0622 */
[----:B------:R-:W-:Y:S01]  /*ca70*/  CS2R R52, SRZ ;  /* 0x0000000000347805 */ /* 0x000fe2000001ff00 */
[----:B------:R-:W-:Y:S01]  /*ca80*/  @!P5 IMAD.X R9, R9, 0x1, R34, P6 ;  /* 0x000000010909d824 */ /* 0x000fe200030e0622 */
[----:B------:R-:W-:-:S02]  /*ca90*/  CS2R R50, SRZ ;  /* 0x0000000000327805 */ /* 0x000fc4000001ff00 */
[----:B------:R-:W-:Y:S02]  /*caa0*/  CS2R R48, SRZ ;  /* 0x0000000000307805 */ /* 0x000fe4000001ff00 */
[----:B------:R-:W-:Y:S02]  /*cab0*/  CS2R R46, SRZ ;  /* 0x00000000002e7805 */ /* 0x000fe4000001ff00 */
[----:B------:R-:W-:Y:S02]  /*cac0*/  CS2R R44, SRZ ;  /* 0x00000000002c7805 */ /* 0x000fe4000001ff00 */
[----:B------:R-:W-:Y:S02]  /*cad0*/  CS2R R42, SRZ ;  /* 0x00000000002a7805 */ /* 0x000fe4000001ff00 */
[----:B------:R-:W-:Y:S02]  /*cae0*/  CS2R R34, SRZ ;  /* 0x0000000000227805 */ /* 0x000fe4000001ff00 */
[----:B------:R-:W-:Y:S01]  /*caf0*/  CS2R R36, SRZ ;  /* 0x0000000000247805 */ /* 0x000fe2000001ff00 */
[----:B------:R0:W5:Y:S04]  /*cb00*/  @!P3 LD.E.64 R56, desc[UR60][R28.64] ;  /* 0x0000003c1c38b980 */ /* 0x000168000c101b00 */
        /* <DEDUP_REMOVED lines=8> */
[----:B------:R0:W5:Y:S02]  /*cb90*/  @!P5 LD.E.64 R36, desc[UR60][R8.64] ;  /* 0x0000003c0824d980 */ /* 0x000164000c101b00 */
.L_x_1695:
[----:B------:R-:W-:Y:S05]  /*cba0*/  BSYNC B1 ;  /* 0x0000000000017941 */ /* 0x000fea0003800000 */
.L_x_1694:
[----:B---3-5:R-:W-:Y:S01]  /*cbb0*/  IMAD.MOV.U32 R3, RZ, RZ, R36 ;  /* 0x000000ffff037224 */ /* 0x028fe200078e0024 */
[----:B------:R-:W-:Y:S01]  /*cbc0*/  UMOV UR4, 0xffffffff ;  /* 0xffffffff00047882 */ /* 0x000fe20000000000 */
[----:B0-----:R-:W-:Y:S01]  /*cbd0*/  IMAD.MOV.U32 R4, RZ, RZ, R37 ;  /* 0x000000ffff047224 */ /* 0x001fe200078e0025 */
[----:B------:R-:W-:Y:S01]  /*cbe0*/  CS2R R20, SRZ ;  /* 0x0000000000147805 */ /* 0x000fe2000001ff00 */
[----:B------:R-:W-:Y:S01]  /*cbf0*/  IMAD.MOV.U32 R5, RZ, RZ, R42 ;  /* 0x000000ffff057224 */ /* 0x000fe200078e002a */
[----:B------:R-:W-:Y:S01]  /*cc00*/  PRMT R74, R3, 0x7610, R74 ;  /* 0x00007610034a7816 */ /* 0x000fe2000000004a */
[----:B----4-:R-:W-:Y:S01]  /*cc10*/  IMAD.MOV.U32 R6, RZ, RZ, R43 ;  /* 0x000000ffff067224 */ /* 0x010fe200078e002b */
        /* <DEDUP_REMOVED lines=41> */
[----:B------:R-:W-:Y:S02]  /*ceb0*/  PRMT R70, R5, 0x7610, R70 ;  /* 0x0000761005467816 */ /* 0x000fe40000000046 */
[----:B------:R-:W-:Y:S01]  /*cec0*/  PRMT R66, R6, 0x7610, R66 ;  /* 0x0000761006427816 */ /* 0x000fe20000000042 */
[----:B------:R-:W-:Y:S06]  /*ced0*/  BRA.DIV UR4, `(.L_x_1696) ;  /* 0x000001ea04907947 */ /* 0x000fec000b800000 */
[----:B--2---:R-:W0:Y:S04]  /*cee0*/  SHFL.IDX PT, R62, R62, 0x1, 0x1c1f ;  /* 0x003c1f003e3e7f89 */ /* 0x004e2800000e0000 */
[----:B------:R-:W2:Y:S04]  /*cef0*/  SHFL.IDX PT, R63, R63, 0x1, 0x1c1f ;  /* 0x003c1f003f3f7f89 */ /* 0x000ea800000e0000 */
[----:B------:R-:W3:Y:S04]  /*cf00*/  SHFL.IDX PT, R0, R0, 0x1, 0x1c1f ;  /* 0x003c1f0000007f89 */ /* 0x000ee800000e0000 */
[----:B------:R-:W4:Y:S02]  /*cf10*/  SHFL.IDX PT, R65, R65, 0x1, 0x1c1f ;  /* 0x003c1f0041417f89 */ /* 0x000f2400000e0000 */
.L_x_2035:
[----:B------:R-:W-:Y:S01]  /*cf20*/  VIADD R4, R69, 0x40 ;  /* 0x0000004045047836 */ /* 0x000fe20000000000 */
[----:B------:R-:W-:Y:S01]  /*cf30*/  LOP3.LUT R3, R185, 0x18, R18, 0xf8, !PT ;  /* 0x00000018b9037812 */ /* 0x000fe200078ef812 */
[----:B------:R-:W-:Y:S01]  /*cf40*/  BSSY B1, `(.L_x_1697) ;  /* 0x0000055000017945 */ /* 0x000fe20003800000 */
[----:B------:R-:W-:Y:S02]  /*cf50*/  LOP3.LUT P0, RZ, R228, 0x4, RZ, 0xc0, !PT ;  /* 0x00000004e4ff7812 */ /* 0x000fe4000780c0ff */
[----:B------:R-:W-:Y:S02]  /*cf60*/  CS2R R30, SRZ ;  /* 0x00000000001e7805 */ /* 0x000fe4000001ff00 */
[----:B------:R-:W-:Y:S02]  /*cf70*/  ISETP.GE.AND P1, PT, R4, R67, PT ;  /* 0x000000430400720c */ /* 0x000fe40003f26270 */
[----:B------:R-:W-:Y:S02]  /*cf80*/  CS2R R38, SRZ ;  /* 0x0000000000267805 */ /* 0x000fe4000001ff00 */
[----:B------:R-:W-:-:S02]  /*cf90*/  LOP3.LUT R4, R3, R186, RZ, 0x3c, !PT ;  /* 0x000000ba03047212 */ /* 0x000fc400078e3cff */
[----:B------:R-:W-:Y:S02]  /*cfa0*/  CS2R R24, SRZ ;  /* 0x0000000000187805 */ /* 0x000fe4000001ff00 */
[----:B------:R-:W-:Y:S02]  /*cfb0*/  CS2R R12, SRZ ;  /* 0x00000000000c7805 */ /* 0x000fe4000001ff00 */
[----:B------:R-:W-:Y:S02]  /*cfc0*/  CS2R R8, SRZ ;  /* 0x0000000000087805 */ /* 0x000fe4000001ff00 */
[----:B------:R-:W-:Y:S01]  /*cfd0*/  CS2R R40, SRZ ;  /* 0x0000000000287805 */ /* 0x000fe2000001ff00 */
[----:B------:R-:W-:Y:S01]  /*cfe0*/  IMAD.IADD R3, R187, 0x1, R4 ;  /* 0x00000001bb037824 */ /* 0x000fe200078e0204 */
[----:B------:R-:W-:Y:S02]  /*cff0*/  CS2R R32, SRZ ;  /* 0x0000000000207805 */ /* 0x000fe4000001ff00 */
[----:B-1----:R-:W-:-:S02]  /*d000*/  CS2R R28, SRZ ;  /* 0x00000000001c7805 */ /* 0x002fc4000001ff00 */
[----:B------:R-:W-:Y:S02]  /*d010*/  CS2R R26, SRZ ;  /* 0x00000000001a7805 */ /* 0x000fe4000001ff00 */
[----:B------:R-:W-:Y:S01]  /*d020*/  CS2R R14, SRZ ;  /* 0x00000000000e7805 */ /* 0x000fe2000001ff00 */
[----:B------:R-:W-:Y:S01]  /*d030*/  IMAD R3, R3, 0x2, R2 ;  /* 0x0000000203037824 */ /* 0x000fe200078e0202 */
        /* <DEDUP_REMOVED lines=8> */
[----:B------:R-:W-:-:S05]  /*d0c0*/  ISETP.GE.AND P1, PT, R176, UR4, PT ;  /* 0x00000004b0007c0c */ /* 0x000fca000bf26270 */
[C---:B------:R-:W-:Y:S01]  /*d0d0*/  @!P4 IMAD.SHL.U32 R20, R179.reuse, 0x2, RZ ;  /* 0x00000002b314c824 */ /* 0x040fe200078e00ff */
[----:B------:R-:W-:-:S03]  /*d0e0*/  @!P4 SHF.L.U64.HI R5, R179, 0x1, R76 ;  /* 0x00000001b305c819 */ /* 0x000fc6000001024c */
[C---:B------:R-:W-:Y:S01]  /*d0f0*/  @!P3 IMAD.SHL.U32 R14, R177.reuse, 0x2, RZ ;  /* 0x00000002b10eb824 */ /* 0x040fe200078e00ff */
[----:B------:R-:W-:Y:S01]  /*d100*/  @!P3 SHF.L.U64.HI R7, R177, 0x1, R64 ;  /* 0x00000001b107b819 */ /* 0x000fe20000010240 */
[----:B------:R-:W-:Y:S01]  /*d110*/  @!P2 IMAD.SHL.U32 R10, R178, 0x2, RZ ;  /* 0x00000002b20aa824 */ /* 0x000fe200078e00ff */
[-C--:B--2---:R-:W-:Y:S01]  /*d120*/  @!P4 IADD3 R26, P5, R63, R20.reuse, RZ ;  /* 0x000000143f1ac210 */ /* 0x084fe20007fbe0ff */
[----:B------:R-:W-:Y:S01]  /*d130*/  @!P1 IMAD.SHL.U32 R4, R176, 0x2, RZ ;  /* 0x00000002b0049824 */ /* 0x000fe200078e00ff */
[----:B----4-:R-:W-:Y:S02]  /*d140*/  @!P4 IADD3 R20, P6, R65, R20, RZ ;  /* 0x000000144114c210 */ /* 0x010fe40007fde0ff */
[----:B------:R-:W-:Y:S01]  /*d150*/  @!P2 SHF.L.U64.HI R81, R178, 0x1, R81 ;  /* 0x00000001b251a819 */ /* 0x000fe20000010251 */
[--C-:B0-----:R-:W-:Y:S01]  /*d160*/  @!P4 IMAD.X R27, R62, 0x1, R5.reuse, P5 ;  /* 0x000000013e1bc824 */ /* 0x101fe200028e0605 */
[-C--:B------:R-:W-:Y:S01]  /*d170*/  @!P3 IADD3 R24, P5, R63, R14.reuse, RZ ;  /* 0x0000000e3f18b210 */ /* 0x080fe20007fbe0ff */
[----:B---3--:R-:W-:Y:S01]  /*d180*/  @!P4 IMAD.X R21, R0, 0x1, R5, P6 ;  /* 0x000000010015c824 */ /* 0x008fe200030e0605 */
[----:B------:R-:W-:-:S02]  /*d190*/  @!P3 IADD3 R14, P6, R65, R14, RZ ;  /* 0x0000000e410eb210 */ /* 0x000fc40007fde0ff */
[----:B------:R-:W-:Y:S01]  /*d1a0*/  @!P1 SHF.L.U64.HI R75, R176, 0x1, R75 ;  /* 0x00000001b04b9819 */ /* 0x000fe2000001024b */
[--C-:B------:R-:W-:Y:S01]  /*d1b0*/  @!P3 IMAD.X R25, R62, 0x1, R7.reuse, P5 ;  /* 0x000000013e19b824 */ /* 0x100fe200028e0607 */
[-C--:B------:R-:W-:Y:S01]  /*d1c0*/  @!P2 IADD3 R12, P5, R63, R10.reuse, RZ ;  /* 0x0000000a3f0ca210 */ /* 0x080fe20007fbe0ff */
[----:B------:R-:W-:Y:S01]  /*d1d0*/  @!P3 IMAD.X R15, R0, 0x1, R7, P6 ;  /* 0x00000001000fb824 */ /* 0x000fe200030e0607 */
[----:B------:R-:W-:-:S03]  /*d1e0*/  @!P2 IADD3 R10, P6, R65, R10, RZ ;  /* 0x0000000a410aa210 */ /* 0x000fc60007fde0ff */
[--C-:B------:R-:W-:Y:S01]  /*d1f0*/  @!P2 IMAD.X R13, R62, 0x1, R81.reuse, P5 ;  /* 0x000000013e0da824 */ /* 0x100fe200028e0651 */
[----:B------:R-:W-:Y:S01]  /*d200*/  @!P1 IADD3 R8, P5, R63, R4, RZ ;  /* 0x000000043f089210 */ /* 0x000fe20007fbe0ff */
[----:B------:R-:W-:Y:S01]  /*d210*/  @!P2 IMAD.X R11, R0, 0x1, R81, P6 ;  /* 0x00000001000ba824 */ /* 0x000fe200030e0651 */
[----:B------:R-:W-:-:S03]  /*d220*/  ISETP.GE.AND P6, PT, R162, UR4, PT ;  /* 0x00000004a2007c0c */ /* 0x000fc6000bfc6270 */
[----:B------:R-:W-:Y:S01]  /*d230*/  @!P1 IMAD.X R9, R62, 0x1, R75, P5 ;  /* 0x000000013e099824 */ /* 0x000fe200028e064b */
[----:B------:R-:W-:-:S05]  /*d240*/  @!P1 IADD3 R4, P5, R65, R4, RZ ;  /* 0x0000000441049210 */ /* 0x000fca0007fbe0ff */
[----:B------:R-:W-:Y:S01]  /*d250*/  @!P1 IMAD.X R5, R0, 0x1, R75, P5 ;  /* 0x0000000100059824 */ /* 0x000fe200028e064b */
[----:B------:R-:W-:-:S03]  /*d260*/  ISETP.GE.AND P5, PT, R180, UR4, PT ;  /* 0x00000004b4007c0c */ /* 0x000fc6000bfa6270 */
[----:B------:R-:W-:Y:S02]  /*d270*/  @!P6 IMAD.MOV.U32 R28, RZ, RZ, R63 ;  /* 0x000000ffff1ce224 */ /* 0x000fe400078e003f */
[----:B------:R-:W-:Y:S02]  /*d280*/  @!P6 IMAD.MOV.U32 R29, RZ, RZ, R62 ;  /* 0x000000ffff1de224 */ /* 0x000fe400078e003e */
[----:B------:R-:W-:Y:S02]  /*d290*/  @!P6 IMAD.MOV.U32 R6, RZ, RZ, R65 ;  /* 0x000000ffff06e224 */ /* 0x000fe400078e0041 */
[----:B------:R-:W-:Y:S02]  /*d2a0*/  @!P6 IMAD.MOV.U32 R7, RZ, RZ, R0 ;  /* 0x000000ffff07e224 */ /* 0x000fe400078e0000 */
[----:B------:R-:W-:-:S04]  /*d2b0*/  @!P6 IMAD.WIDE R28, R162, 0x2, R28 ;  /* 0x00000002a21ce825 */ /* 0x000fc800078e021c */
[----:B------:R-:W-:Y:S01]  /*d2c0*/  @!P6 IMAD.WIDE R6, R162, 0x2, R6 ;  /* 0x00000002a206e825 */ /* 0x000fe200078e0206 */
[----:B------:R-:W5:Y:S03]  /*d2d0*/  @!P6 LD.E.64 R40, desc[UR60][R28.64] ;  /* 0x0000003c1c28e980 */ /* 0x000f66000c101b00 */
[C---:B------:R-:W-:Y:S01]  /*d2e0*/  @!P5 IMAD.SHL.U32 R30, R180.reuse, 0x2, RZ ;  /* 0x00000002b41ed824 */ /* 0x040fe200078e00ff */
[----:B------:R0:W5:Y:S01]  /*d2f0*/  @!P6 LD.E.64 R38, desc[UR60][R6.64] ;  /* 0x0000003c0626e980 */ /* 0x000162000c101b00 */
[----:B------:R-:W-:-:S03]  /*d300*/  @!P5 SHF.L.U64.HI R71, R180, 0x1, R71 ;  /* 0x00000001b447d819 */ /* 0x000fc60000010247 */
[----:B0-----:R-:W-:-:S05]  /*d310*/  @!P5 IADD3 R6, P6, R63, R30, RZ ;  /* 0x0000001e3f06d210 */ /* 0x001fca0007fde0ff */
[----:B------:R-:W-:Y:S01]  /*d320*/  @!P5 IMAD.X R7, R62, 0x1, R71, P6 ;  /* 0x000000013e07d824 */ /* 0x000fe200030e0647 */
[----:B------:R-:W-:Y:S02]  /*d330*/  @!P5 IADD3 R62, P6, R65, R30, RZ ;  /* 0x0000001e413ed210 */ /* 0x000fe40007fde0ff */
[----:B------:R-:W-:Y:S02]  /*d340*/  CS2R R30, SRZ ;  /* 0x00000000001e7805 */ /* 0x000fe4000001ff00 */
[----:B------:R-:W-:Y:S02]  /*d350*/  CS2R R32, SRZ ;  /* 0x0000000000207805 */ /* 0x000fe4000001ff00 */
[----:B------:R-:W-:Y:S02]  /*d360*/  CS2R R28, SRZ ;  /* 0x00000000001c7805 */ /* 0x000fe4000001ff00 */
[----:B------:R0:W5:Y:S04]  /*d370*/  @!P4 LD.E.64 R30, desc[UR60][R20.64] ;  /* 0x0000003c141ec980 */ /* 0x000168000c101b00 */
[----:B------:R1:W5:Y:S04]  /*d380*/  @!P4 LD.E.64 R32, desc[UR60][R26.64] ;  /* 0x0000003c1a20c980 */ /* 0x000368000c101b00 */
[----:B------:R2:W5:Y:S01]  /*d390*/  @!P3 LD.E.64 R28, desc[UR60][R24.64] ;  /* 0x0000003c181cb980 */ /* 0x000562000c101b00 */
[----:B0-----:R-:W-:-:S02]  /*d3a0*/  CS2R R20, SRZ ;  /* 0x0000000000147805 */ /* 0x001fc4000001ff00 */
[----:B-1----:R-:W-:-:S04]  /*d3b0*/  CS2R R26, SRZ ;  /* 0x00000000001a7805 */ /* 0x002fc8000001ff00 */
[----:B------:R0:W5:Y:S01]  /*d3c0*/  @!P3 LD.E.64 R20, desc[UR60][R14.64] ;  /* 0x0000003c0e14b980 */ /* 0x000162000c101b00 */
[----:B--2---:R-:W-:-:S03]  /*d3d0*/  CS2R R24, SRZ ;  /* 0x0000000000187805 */ /* 0x004fc6000001ff00 */
[----:B------:R1:W5:Y:S01]  /*d3e0*/  @!P2 LD.E.64 R26, desc[UR60][R12.64] ;  /* 0x0000003c0c1aa980 */ /* 0x000362000c101b00 */
[----:B------:R-:W-:-:S03]  /*d3f0*/  @!P5 IMAD.X R63, R0, 0x1, R71, P6 ;  /* 0x00000001003fd824 */ /* 0x000fc600030e0647 */
[----:B------:R2:W5:Y:S01]  /*d400*/  @!P2 LD.E.64 R24, desc[UR60][R10.64] ;  /* 0x0000003c0a18a980 */ /* 0x000562000c101b00 */
[----:B0-----:R-:W-:Y:S02]  /*d410*/  CS2R R14, SRZ ;  /* 0x00000000000e7805 */ /* 0x001fe4000001ff00 */
[----:B-1----:R-:W-:-:S04]  /*d420*/  CS2R R12, SRZ ;  /* 0x00000000000c7805 */ /* 0x002fc8000001ff00 */
[----:B------:R0:W5:Y:S01]  /*d430*/  @!P1 LD.E.64 R14, desc[UR60][R8.64] ;  /* 0x0000003c080e9980 */ /* 0x000162000c101b00 */
[----:B--2---:R-:W-:-:S03]  /*d440*/  CS2R R10, SRZ ;  /* 0x00000000000a7805 */ /* 0x004fc6000001ff00 */
[----:B------:R1:W5:Y:S04]  /*d450*/  @!P1 LD.E.64 R12, desc[UR60][R4.64] ;  /* 0x0000003c040c9980 */ /* 0x000368000c101b00 */
[----:B------:R1:W5:Y:S01]  /*d460*/  @!P5 LD.E.64 R10, desc[UR60][R6.64] ;  /* 0x0000003c060ad980 */ /* 0x000362000c101b00 */
[----:B0-----:R-:W-:-:S06]  /*d470*/  CS2R R8, SRZ ;  /* 0x0000000000087805 */ /* 0x001fcc000001ff00 */
[----:B------:R1:W5:Y:S02]  /*d480*/  @!P5 LD.E.64 R8, desc[UR60][R62.64] ;  /* 0x0000003c3e08d980 */ /* 0x000364000c101b00 */
.L_x_1698:
[----:B------:R-:W-:Y:S05]  /*d490*/  BSYNC B1 ;  /* 0x0000000000017941 */ /* 0x000fea0003800000 */
.L_x_1697:
[----:B-1----:R-:W-:Y:S01]  /*d4a0*/  LEA.HI R4, R209, R209, RZ, 0x1 ;  /* 0x000000d1d1047211 */ /* 0x002fe200078f08ff */
[----:B-----5:R-:W-:Y:S01]  /*d4b0*/  IMAD.MOV.U32 R5, RZ, RZ, R20 ;  /* 0x000000ffff057224 */ /* 0x020fe200078e0014 */
[----:B------:R-:W-:Y:S01]  /*d4c0*/  VIADDMNMX R67, R67, -R188, 0x80, PT ;  /* 0x0000008043437446 */ /* 0x000fe200038009bc */
[C---:B------:R-:W-:Y:S01]  /*d4d0*/  VIADD R6, R3.reuse, 0xc400 ;  /* 0x0000c40003067836 */ /* 0x040fe20000000000 */
[----:B------:R-:W-:Y:S01]  /*d4e0*/  LOP3.LUT R4, R4, 0xfffffffe, RZ, 0xc0, !PT ;  /* 0xfffffffe04047812 */ /* 0x000fe200078ec0ff */
[----:B---3--:R-:W-:Y:S01]  /*d4f0*/  VIADD R0, R3, 0xc440 ;  /* 0x0000c44003007836 */ /* 0x008fe20000000000 */
[----:B------:R-:W-:Y:S01]  /*d500*/  PRMT R90, R5, 0x7610, R90 ;  /* 0x00007610055a7816 */ /* 0x000fe2000000005a */
[----:B------:R-:W-:Y:S01]  /*d510*/  IMAD.MOV.U32 R5, RZ, RZ, R21 ;  /* 0x000000ffff057224 */ /* 0x000fe200078e0015 */
[----:B------:R-:W-:Y:S01]  /*d520*/  BSSY B1, `(.L_x_1699) ;  /* 0x0000031000017945 */ /* 0x000fe20003800000 */
[----:B------:R-:W-:Y:S01]  /*d530*/  IMAD.IADD R4, R209, 0x1, -R4 ;  /* 0x00000001d1047824 */ /* 0x000fe200078e0a04 */
[----:B------:R-:W-:Y:S01]  /*d540*/  ISETP.GE.AND P1, PT, R174, R67, PT ;  /* 0x00000043ae00720c */ /* 0x000fe20003f26270 */
[----:B------:R-:W-:Y:S01]  /*d550*/  @P0 VIADD R0, R6, 0xffffffc0 ;  /* 0xffffffc006000836 */ /* 0x000fe20000000000 */
[----:B------:R-:W-:Y:S01]  /*d560*/  PRMT R89, R5, 0x7610, R89 ;  /* 0x0000761005597816 */ /* 0x000fe20000000059 */
[----:B------:R-:W-:Y:S01]  /*d570*/  IMAD.MOV.U32 R6, RZ, RZ, R30 ;  /* 0x000000ffff067224 */ /* 0x000fe200078e001e */
[----:B------:R-:W-:Y:S01]  /*d580*/  SHF.L.U32 R5, R4, 0x1f, RZ ;  /* 0x0000001f04057819 */ /* 0x000fe200000006ff */
[----:B------:R-:W-:-:S02]  /*d590*/  IMAD.MOV.U32 R7, RZ, RZ, R31 ;  /* 0x000000ffff077224 */ /* 0x000fc400078e001f */
[----:B------:R-:W-:Y:S01]  /*d5a0*/  IMAD.MOV.U32 R4, RZ, RZ, R25 ;  /* 0x000000ffff047224 */ /* 0x000fe200078e0019 */
[----:B------:R-:W1:Y:S01]  /*d5b0*/  SYNCS.PHASECHK.TRANS64.TRYWAIT P0, [R2+URZ+0x2a800], R5 ;  /* 0x02a80005020075a7 */ /* 0x000e62000800017f */
        /* <DEDUP_REMOVED lines=10> */
[----:B--2---:R-:W-:Y:S01]  /*d660*/  PRMT R63, R4, 0x7610, R63 ;  /* 0x00007610043f7816 */ /* 0x004fe2000000003f */
        /* <DEDUP_REMOVED lines=12> */
[----:B0-----:R-:W-:Y:S01]  /*d730*/  IMAD.MOV.U32 R62, RZ, RZ, R24 ;  /* 0x000000ffff3e7224 */ /* 0x001fe200078e0018 */
        /* <DEDUP_REMOVED lines=14> */
[----:B-1----:R-:W-:Y:S06]  /*d820*/  @!P0 BRA `(.L_x_1700) ;  /* 0x000001e000b08947 */ /* 0x002fec0003800000 */
.L_x_2036:
[----:B------:R-:W-:Y:S05]  /*d830*/  BSYNC B1 ;  /* 0x0000000000017941 */ /* 0x000fea0003800000 */
.L_x_1699:
[----:B------:R-:W-:Y:S01]  /*d840*/  BSSY B1, `(.L_x_1701) ;  /* 0x000012f000017945 */ /* 0x000fe20003800000 */
[----:B------:R-:W-:Y:S02]  /*d850*/  PRMT R64, R4, 0x7610, R64 ;  /* 0x0000761004407816 */ /* 0x000fe40000000040 */
[----:B----4-:R-:W-:Y:S01]  /*d860*/  PRMT R65, R6, 0x7610, R65 ;  /* 0x0000761006417816 */ /* 0x010fe20000000041 */
[----:B------:R-:W-:Y:S06]  /*d870*/  @P1 BRA `(.L_x_1702) ;  /* 0x0000001000ac1947 */ /* 0x000fec0003800000 */
[----:B0-----:R-:W0:Y:S01]  /*d880*/  LDC R5, c[0x0][0x3f4] ;  /* 0x0000fd00ff057b82 */ /* 0x001e220000000800 */
        /* <DEDUP_REMOVED lines=9> */
[----:B------:R-:W-:Y:S02]  /*d920*/  SHF.R.U64 R115, R60, 0x10, R61 ;  /* 0x000000103c737819 */ /* 0x000fe4000000123d */
[----:B------:R-:W-:Y:S02]  /*d930*/  SHF.R.U32.HI R112, RZ, 0x10, R59 ;  /* 0x00000010ff707819 */ /* 0x000fe4000001163b */
[----:B------:R-:W-:Y:S02]  /*d940*/  SHF.R.U32.HI R60, RZ, 0x10, R61 ;  /* 0x00000010ff3c7819 */ /* 0x000fe4000001163d */
[----:B------:R-:W-:Y:S02]  /*d950*/  PRMT R112, R109, 0x5410, R112 ;  /* 0x000054106d707816 */ /* 0x000fe40000000070 */
[----:B------:R-:W-:Y:S02]  /*d960*/  SHF.R.U64 R113, R58, 0x10, R59 ;  /* 0x000000103a717819 */ /* 0x000fe4000000123b */
[----:B------:R-:W-:Y:S01]  /*d970*/  PRMT R111, R111, 0x5410, R60 ;  /* 0x000054106f6f7816 */ /* 0x000fe2000000003c */
[----:B------:R-:W-:Y:S01]  /*d980*/  IMAD.U32 R114, R112, 0x10000, RZ ;  /* 0x0001000070727824 */ /* 0x000fe200078e00ff */
[----:B------:R-:W-:-:S02]  /*d990*/  PRMT R113, R110, 0x5410, R113 ;  /* 0x000054106e717816 */ /* 0x000fc40000000071 */
[----:B------:R-:W-:Y:S01]  /*d9a0*/  LOP3.LUT R116, R112, 0xffff0000, RZ, 0xc0, !PT ;  /* 0xffff000070747812 */ /* 0x000fe200078ec0ff */
[C---:B------:R-:W-:Y:S01]  /*d9b0*/  IMAD.U32 R110, R111.reuse, 0x10000, RZ ;  /* 0x000100006f6e7824 */ /* 0x040fe200078e00ff */
[----:B------:R-:W-:Y:S02]  /*d9c0*/  LOP3.LUT R112, R111, 0xffff0000, RZ, 0xc0, !PT ;  /* 0xffff00006f707812 */ /* 0x000fe400078ec0ff */
[----:B------:R-:W-:Y:S02]  /*d9d0*/  PRMT R58, R66, 0x5432, R115 ;  /* 0x00005432423a7816 */ /* 0x000fe40000000073 */
[C---:B0-----:R-:W-:Y:S01]  /*d9e0*/  LOP3.LUT R60, R6.reuse, 0xffff0000, RZ, 0xc0, !PT ;  /* 0xffff0000063c7812 */ /* 0x041fe200078ec0ff */
[----:B------:R-:W-:Y:S01]  /*d9f0*/  IMAD.U32 R59, R6, 0x10000, RZ ;  /* 0x00010000063b7824 */ /* 0x000fe200078e00ff */
[C---:B------:R-:W-:Y:S01]  /*da00*/  LOP3.LUT R109, R7.reuse, 0xffff0000, RZ, 0xc0, !PT ;  /* 0xffff0000076d7812 */ /* 0x040fe200078ec0ff */
[----:B------:R-:W-:Y:S01]  /*da10*/  IMAD.U32 R61, R7, 0x10000, RZ ;  /* 0x00010000073d7824 */ /* 0x000fe200078e00ff */
[----:B------:R-:W-:Y:S01]  /*da20*/  LOP3.LUT R7, R4, 0xffff0000, RZ, 0xc0, !PT ;  /* 0xffff000004077812 */ /* 0x000fe200078ec0ff */
[C---:B------:R-:W-:Y:S01]  /*da30*/  FMUL.FTZ R118, R60.reuse, R114 ;  /* 0x000000723c767220 */ /* 0x040fe20000410000 */
[----:B------:R-:W-:Y:S01]  /*da40*/  FMUL.FTZ R111, R60, R110 ;  /* 0x0000006e3c6f7220 */ /* 0x000fe20000410000 */
[----:B------:R-:W-:Y:S01]  /*da50*/  FMUL.FTZ R60, R109, R116 ;  /* 0x000000746d3c7220 */ /* 0x000fe20000410000 */
[----:B------:R-:W-:-:S02]  /*da60*/  IMAD.U32 R6, R4, 0x10000, RZ ;  /* 0x0001000004067824 */ /* 0x000fc400078e00ff */
[----:B------:R-:W-:Y:S01]  /*da70*/  FFMA.FTZ R118, R59, R110, -R118 ;  /* 0x0000006e3b767223 */ /* 0x000fe20000010876 */
[----:B------:R-:W-:Y:S01]  /*da80*/  FMUL.FTZ R110, R109, R112 ;  /* 0x000000706d6e7220 */ /* 0x000fe20000410000 */
[----:B------:R-:W-:Y:S01]  /*da90*/  FFMA.FTZ R111, R59, R114, R111 ;  /* 0x000000723b6f7223 */ /* 0x000fe2000001006f */
[----:B------:R-:W-:Y:S01]  /*daa0*/  FFMA.FTZ R112, R61, R112, -R60 ;  /* 0x000000703d707223 */ /* 0x000fe2000001083c */
[C---:B------:R-:W-:Y:S01]  /*dab0*/  IMAD.U32 R4, R5.reuse, 0x10000, RZ ;  /* 0x0001000005047824 */ /* 0x040fe200078e00ff */
[----:B------:R-:W-:Y:S01]  /*dac0*/  LOP3.LUT R5, R5, 0xffff0000, RZ, 0xc0, !PT ;  /* 0xffff000005057812 */ /* 0x000fe200078ec0ff */
[C---:B------:R-:W-:Y:S01]  /*dad0*/  IMAD.U32 R60, R113.reuse, 0x10000, RZ ;  /* 0x00010000713c7824 */ /* 0x040fe200078e00ff */
[----:B------:R-:W-:Y:S01]  /*dae0*/  LOP3.LUT R113, R113, 0xffff0000, RZ, 0xc0, !PT ;  /* 0xffff000071717812 */ /* 0x000fe200078ec0ff */
[C---:B------:R-:W-:Y:S01]  /*daf0*/  IMAD.U32 R59, R58.reuse, 0x10000, RZ ;  /* 0x000100003a3b7824 */ /* 0x040fe200078e00ff */
[----:B------:R-:W-:Y:S01]  /*db00*/  LOP3.LUT R58, R58, 0xffff0000, RZ, 0xc0, !PT ;  /* 0xffff00003a3a7812 */ /* 0x000fe200078ec0ff */
[----:B------:R-:W-:Y:S01]  /*db10*/  FFMA.FTZ R115, R61, R116, R110 ;  /* 0x000000743d737223 */ /* 0x000fe2000001006e */
[C---:B------:R-:W-:Y:S01]  /*db20*/  FMUL.FTZ R61, R7.reuse, R60 ;  /* 0x0000003c073d7220 */ /* 0x040fe20000410000 */
        /* <DEDUP_REMOVED lines=12> */
.L_x_1704:
[----:B------:R-:W-:Y:S05]  /*dbf0*/  BSYNC B2 ;  /* 0x0000000000027941 */ /* 0x000fea0003800000 */
.L_x_1703:
[----:B------:R-:W-:Y:S04]  /*dc00*/  BSSY B2, `(.L_x_1705) ;  /* 0x0000030000027945 */ /* 0x000fe80003800000 */
[----:B------:R-:W-:Y:S05]  /*dc10*/  @P1 BRA `(.L_x_1706) ;  /* 0x0000000000b81947 */ /* 0x000fea0003800000 */
[----:B0-----:R-:W0:Y:S01]  /*dc20*/  LDS.128 R4, [R0] ;  /* 0x0000000000047984 */ /* 0x001e220000000c00 */
[--C-:B------:R-:W-:Y:S02]  /*dc30*/  SHF.R.U64 R59, R56, 0x10, R57.reuse ;  /* 0x00000010383b7819 */ /* 0x100fe40000001239 */
[----:B------:R-:W-:Y:S02]  /*dc40*/  SHF.R.U32.HI R56, RZ, 0x10, R57 ;  /* 0x00000010ff387819 */ /* 0x000fe40000011639 */
[--C-:B------:R-:W-:Y:S02]  /*dc50*/  SHF.R.U64 R57, R54, 0x10, R55.reuse ;  /* 0x0000001036397819 */ /* 0x100fe40000001237 */
[----:B------:R-:W-:Y:S02]  /*dc60*/  SHF.R.U32.HI R54, RZ, 0x10, R55 ;  /* 0x00000010ff367819 */ /* 0x000fe40000011637 */
[----:B------:R-:W-:Y:S02]  /*dc70*/  PRMT R103, R103, 0x5410, R56 ;  /* 0x0000541067677816 */ /* 0x000fe40000000038 */
[----:B------:R-:W-:-:S02]  /*dc80*/  PRMT R101, R101, 0x5410, R54 ;  /* 0x0000541065657816 */ /* 0x000fc40000000036 */
[----:B------:R-:W-:Y:S01]  /*dc90*/  PRMT R102, R102, 0x5410, R59 ;  /* 0x0000541066667816 */ /* 0x000fe2000000003b */
[----:B------:R-:W-:Y:S01]  /*dca0*/  IMAD.U32 R58, R103, 0x10000, RZ ;  /* 0x00010000673a7824 */ /* 0x000fe200078e00ff */
[----:B------:R-:W-:Y:S01]  /*dcb0*/  PRMT R100, R100, 0x5410, R57 ;  /* 0x0000541064647816 */ /* 0x000fe20000000039 */
[C---:B------:R-:W-:Y:S01]  /*dcc0*/  IMAD.U32 R59, R101.reuse, 0x10000, RZ ;  /* 0x00010000653b7824 */ /* 0x040fe200078e00ff */
[----:B------:R-:W-:Y:S02]  /*dcd0*/  LOP3.LUT R101, R101, 0xffff0000, RZ, 0xc0, !PT ;  /* 0xffff000065657812 */ /* 0x000fe400078ec0ff */
[----:B------:R-:W-:Y:S02]  /*dce0*/  LOP3.LUT R103, R103, 0xffff0000, RZ, 0xc0, !PT ;  /* 0xffff000067677812 */ /* 0x000fe400078ec0ff */
[C---:B0-----:R-:W-:Y:S01]  /*dcf0*/  LOP3.LUT R55, R6.reuse, 0xffff0000, RZ, 0xc0, !PT ;  /* 0xffff000006377812 */ /* 0x041fe200078ec0ff */
[----:B------:R-:W-:Y:S01]  /*dd00*/  IMAD.U32 R54, R6, 0x10000, RZ ;  /* 0x0001000006367824 */ /* 0x000fe200078e00ff */
[C---:B------:R-:W-:Y:S01]  /*dd10*/  LOP3.LUT R57, R7.reuse, 0xffff0000, RZ, 0xc0, !PT ;  /* 0xffff000007397812 */ /* 0x040fe200078ec0ff */
[----:B------:R-:W-:-:S02]  /*dd20*/  IMAD.U32 R56, R7, 0x10000, RZ ;  /* 0x0001000007387824 */ /* 0x000fc400078e00ff */
[CC--:B------:R-:W-:Y:S01]  /*dd30*/  FMUL.FTZ R60, R55.reuse, R58.reuse ;  /* 0x0000003a373c7220 */ /* 0x0c0fe20000410000 */
[----:B------:R-:W-:Y:S01]  /*dd40*/  FMUL.FTZ R61, R55, R59 ;  /* 0x0000003b373d7220 */ /* 0x000fe20000410000 */
[C---:B------:R-:W-:Y:S01]  /*dd50*/  FMUL.FTZ R55, R57.reuse, R101 ;  /* 0x0000006539377220 */ /* 0x040fe20000410000 */
[----:B------:R-:W-:Y:S02]  /*dd60*/  IMAD.U32 R6, R4, 0x10000, RZ ;  /* 0x0001000004067824 */ /* 0x000fe400078e00ff */
[----:B------:R-:W-:Y:S01]  /*dd70*/  FFMA.FTZ R109, R54, R59, R60 ;  /* 0x0000003b366d7223 */ /* 0x000fe2000001003c */
[-C--:B------:R-:W-:Y:S01]  /*dd80*/  FMUL.FTZ R59, R57, R103.reuse ;  /* 0x00000067393b7220 */ /* 0x080fe20000410000 */
[----:B------:R-:W-:Y:S01]  /*dd90*/  FFMA.FTZ R103, R56, R103, -R55 ;  /* 0x0000006738677223 */ /* 0x000fe20000010837 */
[C---:B------:R-:W-:Y:S01]  /*dda0*/  IMAD.U32 R7, R5.reuse, 0x10000, RZ ;  /* 0x0001000005077824 */ /* 0x040fe200078e00ff */
[----:B------:R-:W-:Y:S01]  /*ddb0*/  LOP3.LUT R4, R4, 0xffff0000, RZ, 0xc0, !PT ;  /* 0xffff000004047812 */ /* 0x000fe200078ec0ff */
[----:B------:R-:W-:Y:S01]  /*ddc0*/  IMAD.U32 R57, R100, 0x10000, RZ ;  /* 0x0001000064397824 */ /* 0x000fe200078e00ff */
[----:B------:R-:W-:Y:S01]  /*ddd0*/  LOP3.LUT R5, R5, 0xffff0000, RZ, 0xc0, !PT ;  /* 0xffff000005057812 */ /* 0x000fe200078ec0ff */
[----:B------:R-:W-:Y:S01]  /*dde0*/  IMAD.U32 R55, R102, 0x10000, RZ ;  /* 0x0001000066377824 */ /* 0x000fe200078e00ff */
[----:B------:R-:W-:Y:S01]  /*ddf0*/  LOP3.LUT R100, R100, 0xffff0000, RZ, 0xc0, !PT ;  /* 0xffff000064647812 */ /* 0x000fe200078ec0ff */
[----:B------:R-:W-:Y:S01]  /*de00*/  FFMA.FTZ R58, R54, R58, -R61 ;  /* 0x0000003a363a7223 */ /* 0x000fe2000001083d */
[----:B------:R-:W-:Y:S01]  /*de10*/  LOP3.LUT R102, R102, 0xffff0000, RZ, 0xc0, !PT ;  /* 0xffff000066667812 */ /* 0x000fe200078ec0ff */
        /* <DEDUP_REMOVED lines=14> */
.L_x_1706:
[----:B------:R-:W-:Y:S05]  /*df00*/  BSYNC B2 ;  /* 0x0000000000027941 */ /* 0x000fea0003800000 */
.L_x_1705:
[----:B------:R-:W-:Y:S04]  /*df10*/  BSSY B2, `(.L_x_1707) ;  /* 0x0000030000027945 */ /* 0x000fe80003800000 */
[----:B------:R-:W-:Y:S05]  /*df20*/  @P2 BRA `(.L_x_1708) ;  /* 0x0000000000b82947 */ /* 0x000fea0003800000 */
[----:B01----:R-:W0:Y:S01]  /*df30*/  LDS.128 R4, [R3+0x10400] ;  /* 0x0104000003047984 */ /* 0x003e220000000c00 */
        /* <DEDUP_REMOVED lines=45> */
.L_x_1708:
[----:B------:R-:W-:Y:S05]  /*e210*/  BSYNC B2 ;  /* 0x0000000000027941 */ /* 0x000fea0003800000 */
.L_x_1707:
[----:B------:R-:W-:Y:S04]  /*e220*/  BSSY B2, `(.L_x_1709) ;  /* 0x0000030000027945 */ /* 0x000fe80003800000 */
[----:B------:R-:W-:Y:S05]  /*e230*/  @P3 BRA `(.L_x_1710) ;  /* 0x0000000000b83947 */ /* 0x000fea0003800000 */
[----:B012---:R-:W0:Y:S01]  /*e240*/  LDS.128 R4, [R0+0x4000] ;  /* 0x0040000000047984 */ /* 0x007e220000000c00 */
[--C-:B------:R-:W-:Y:S02]  /*e250*/  SHF.R.U64 R48, R48, 0x10, R49.reuse ;  /* 0x0000001030307819 */ /* 0x100fe40000001231 */
[----:B------:R-:W-:Y:S02]  /*e260*/  SHF.R.U32.HI R51, RZ, 0x10, R49 ;  /* 0x00000010ff337819 */ /* 0x000fe40000011631 */
[--C-:B------:R-:W-:Y:S02]  /*e270*/  SHF.R.U64 R49, R46, 0x10, R47.reuse ;  /* 0x000000102e317819 */ /* 0x100fe4000000122f */
[----:B------:R-:W-:Y:S02]  /*e280*/  SHF.R.U32.HI R46, RZ, 0x10, R47 ;  /* 0x00000010ff2e7819 */ /* 0x000fe4000001162f */
[----:B------:R-:W-:Y:S02]  /*e290*/  PRMT R86, R86, 0x5410, R51 ;  /* 0x0000541056567816 */ /* 0x000fe40000000033 */
[----:B------:R-:W-:-:S02]  /*e2a0*/  PRMT R83, R83, 0x5410, R46 ;  /* 0x0000541053537816 */ /* 0x000fc4000000002e */
[----:B------:R-:W-:Y:S01]  /*e2b0*/  PRMT R84, R84, 0x5410, R49 ;  /* 0x0000541054547816 */ /* 0x000fe20000000031 */
[C---:B------:R-:W-:Y:S01]  /*e2c0*/  IMAD.U32 R50, R86.reuse, 0x10000, RZ ;  /* 0x0001000056327824 */ /* 0x040fe200078e00ff */
[----:B------:R-:W-:Y:S01]  /*e2d0*/  LOP3.LUT R86, R86, 0xffff0000, RZ, 0xc0, !PT ;  /* 0xffff000056567812 */ /* 0x000fe200078ec0ff */
[C---:B------:R-:W-:Y:S01]  /*e2e0*/  IMAD.U32 R51, R83.reuse, 0x10000, RZ ;  /* 0x0001000053337824 */ /* 0x040fe200078e00ff */
[----:B------:R-:W-:Y:S02]  /*e2f0*/  LOP3.LUT R83, R83, 0xffff0000, RZ, 0xc0, !PT ;  /* 0xffff000053537812 */ /* 0x000fe400078ec0ff */
[----:B------:R-:W-:Y:S02]  /*e300*/  PRMT R85, R85, 0x5410, R48 ;  /* 0x0000541055557816 */ /* 0x000fe40000000030 */
[C---:B0-----:R-:W-:Y:S01]  /*e310*/  LOP3.LUT R47, R6.reuse, 0xffff0000, RZ, 0xc0, !PT ;  /* 0xffff0000062f7812 */ /* 0x041fe200078ec0ff */
[----:B------:R-:W-:Y:S01]  /*e320*/  IMAD.U32 R46, R6, 0x10000, RZ ;  /* 0x00010000062e7824 */ /* 0x000fe200078e00ff */
[C---:B------:R-:W-:Y:S01]  /*e330*/  LOP3.LUT R49, R7.reuse, 0xffff0000, RZ, 0xc0, !PT ;  /* 0xffff000007317812 */ /* 0x040fe200078ec0ff */
[----:B------:R-:W-:-:S02]  /*e340*/  IMAD.U32 R48, R7, 0x10000, RZ ;  /* 0x0001000007307824 */ /* 0x000fc400078e00ff */
[C---:B------:R-:W-:Y:S01]  /*e350*/  FMUL.FTZ R54, R47.reuse, R50 ;  /* 0x000000322f367220 */ /* 0x040fe20000410000 */
[----:B------:R-:W-:Y:S01]  /*e360*/  FMUL.FTZ R53, R47, R51 ;  /* 0x000000332f357220 */ /* 0x000fe20000410000 */
[C---:B------:R-:W-:Y:S01]  /*e370*/  FMUL.FTZ R47, R49.reuse, R83 ;  /* 0x00000053312f7220 */ /* 0x040fe20000410000 */
[----:B------:R-:W-:Y:S02]  /*e380*/  IMAD.U32 R6, R4, 0x10000, RZ ;  /* 0x0001000004067824 */ /* 0x000fe400078e00ff */
[C---:B------:R-:W-:Y:S01]  /*e390*/  FFMA.FTZ R55, R46.reuse, R51, R54 ;  /* 0x000000332e377223 */ /* 0x040fe20000010036 */
[----:B------:R-:W-:Y:S01]  /*e3a0*/  FMUL.FTZ R51, R49, R86 ;  /* 0x0000005631337220 */ /* 0x000fe20000410000 */
[C---:B------:R-:W-:Y:S02]  /*e3b0*/  IMAD.U32 R7, R5.reuse, 0x10000, RZ ;  /* 0x0001000005077824 */ /* 0x040fe400078e00ff */
[----:B------:R-:W-:Y:S01]  /*e3c0*/  FFMA.FTZ R52, R46, R50, -R53 ;  /* 0x000000322e347223 */ /* 0x000fe20000010835 */
[----:B------:R-:W-:Y:S01]  /*e3d0*/  IMAD.U32 R49, R84, 0x10000, RZ ;  /* 0x0001000054317824 */ /* 0x000fe200078e00ff */
[----:B------:R-:W-:Y:S01]  /*e3e0*/  LOP3.LUT R4, R4, 0xffff0000, RZ, 0xc0, !PT ;  /* 0xffff000004047812 */ /* 0x000fe200078ec0ff */
[----:B------:R-:W-:Y:S01]  /*e3f0*/  FFMA.FTZ R86, R48, R86, -R47 ;  /* 0x0000005630567223 */ /* 0x000fe2000001082f */
[----:B------:R-:W-:Y:S01]  /*e400*/  LOP3.LUT R5, R5, 0xffff0000, RZ, 0xc0, !PT ;  /* 0xffff000005057812 */ /* 0x000fe200078ec0ff */
[C---:B------:R-:W-:Y:S01]  /*e410*/  IMAD.U32 R47, R85.reuse, 0x10000, RZ ;  /* 0x00010000552f7824 */ /* 0x040fe200078e00ff */
        /* <DEDUP_REMOVED lines=16> */
.L_x_1710:
[----:B------:R-:W-:Y:S05]  /*e520*/  BSYNC B2 ;  /* 0x0000000000027941 */ /* 0x000fea0003800000 */
.L_x_1709:
[----:B------:R-:W-:Y:S04]  /*e530*/  BSSY B2, `(.L_x_1711) ;  /* 0x0000030000027945 */ /* 0x000fe80003800000 */
[----:B------:R-:W-:Y:S05]  /*e540*/  @P4 BRA `(.L_x_1712) ;  /* 0x0000000000b84947 */ /* 0x000fea0003800000 */
[----:B0123--:R-:W0:Y:S01]  /*e550*/  LDS.128 R4, [R3+0x14400] ;  /* 0x0144000003047984 */ /* 0x00fe220000000c00 */
        /* <DEDUP_REMOVED lines=45> */
.L_x_1712:
[----:B------:R-:W-:Y:S05]  /*e830*/  BSYNC B2 ;  /* 0x0000000000027941 */ /* 0x000fea0003800000 */
.L_x_1711:
[----:B------:R-:W-:Y:S05]  /*e840*/  @P5 BRA `(.L_x_1702) ;  /* 0x0000000000b85947 */ /* 0x000fea0003800000 */
[----:B01234-:R-:W0:Y:S01]  /*e850*/  LDS.128 R4, [R0+0x8000] ;  /* 0x0080000000047984 */ /* 0x01fe220000000c00 */
        /* <DEDUP_REMOVED lines=45> */
.L_x_1702:
[----:B------:R-:W-:Y:S05]  /*eb30*/  BSYNC B1 ;  /* 0x0000000000017941 */ /* 0x000fea0003800000 */
.L_x_1701:
        /* <DEDUP_REMOVED lines=14> */
[----:B------:R-:W-:Y:S02]  /*ec20*/  SHF.R.U64 R34, R38, 0x10, R39 ;  /* 0x0000001026227819 */ /* 0x000fe40000001227 */
[----:B------:R-:W-:Y:S02]  /*ec30*/  SHF.R.U32.HI R41, RZ, 0x10, R41 ;  /* 0x00000010ff297819 */ /* 0x000fe40000011629 */
        /* <DEDUP_REMOVED lines=14> */
[-C--:B------:R-:W-:Y:S01]  /*ed20*/  FMUL.FTZ R41, R35, R39.reuse ;  /* 0x0000002723297220 */ /* 0x080fe20000410000 */
[----:B------:R-:W-:Y:S01]  /*ed30*/  FMUL.FTZ R35, R37, R106 ;  /* 0x0000006a25237220 */ /* 0x000fe20000410000 */
[----:B------:R-:W-:Y:S02]  /*ed40*/  IMAD.U32 R6, R4, 0x10000, RZ ;  /* 0x0001000004067824 */ /* 0x000fe400078e00ff */
[C---:B------:R-:W-:Y:S01]  /*ed50*/  FFMA.FTZ R43, R34.reuse, R39, R40 ;  /* 0x00000027222b7223 */ /* 0x040fe20000010028 */
[----:B------:R-:W-:Y:S02]  /*ed60*/  IMAD.U32 R7, R5, 0x10000, RZ ;  /* 0x0001000005077824 */ /* 0x000fe400078e00ff */
[----:B------:R-:W-:Y:S01]  /*ed70*/  FFMA.FTZ R42, R34, R38, -R41 ;  /* 0x00000026222a7223 */ /* 0x000fe20000010829 */
[-C--:B------:R-:W-:Y:S01]  /*ed80*/  FMUL.FTZ R39, R37, R108.reuse ;  /* 0x0000006c25277220 */ /* 0x080fe20000410000 */
[----:B------:R-:W-:Y:S01]  /*ed90*/  LOP3.LUT R4, R4, 0xffff0000, RZ, 0xc0, !PT ;  /* 0xffff000004047812 */ /* 0x000fe200078ec0ff */
[C---:B------:R-:W-:Y:S01]  /*eda0*/  FFMA.FTZ R108, R36.reuse, R108, -R35 ;  /* 0x0000006c246c7223 */ /* 0x040fe20000010823 */
[----:B------:R-:W-:Y:S01]  /*edb0*/  LOP3.LUT R5, R5, 0xffff0000, RZ, 0xc0, !PT ;  /* 0xffff000005057812 */ /* 0x000fe200078ec0ff */
[C---:B------:R-:W-:Y:S01]  /*edc0*/  IMAD.U32 R37, R105.reuse, 0x10000, RZ ;  /* 0x0001000069257824 */ /* 0x040fe200078e00ff */
[----:B------:R-:W-:Y:S01]  /*edd0*/  LOP3.LUT R38, R105, 0xffff0000, RZ, 0xc0, !PT ;  /* 0xffff000069267812 */ /* 0x000fe200078ec0ff */
[C---:B------:R-:W-:Y:S01]  /*ede0*/  IMAD.U32 R35, R107.reuse, 0x10000, RZ ;  /* 0x000100006b237824 */ /* 0x040fe200078e00ff */
        /* <DEDUP_REMOVED lines=15> */
.L_x_1715:
[----:B------:R-:W-:Y:S05]  /*eee0*/  BSYNC B1 ;  /* 0x0000000000017941 */ /* 0x000fea0003800000 */
.L_x_1714:
[----:B------:R-:W-:Y:S04]  /*eef0*/  BSSY B1, `(.L_x_1716) ;  /* 0x0000030000017945 */ /* 0x000fe80003800000 */
[----:B------:R-:W-:Y:S05]  /*ef00*/  @P1 BRA `(.L_x_1717) ;  /* 0x0000000000b81947 */ /* 0x000fea0003800000 */
[----:B0-----:R-:W0:Y:S01]  /*ef10*/  LDS.128 R4, [R0+0x2000] ;  /* 0x0020000000047984 */ /* 0x001e220000000c00 */
        /* <DEDUP_REMOVED lines=45> */
.L_x_1717:
[----:B------:R-:W-:Y:S05]  /*f1f0*/  BSYNC B1 ;  /* 0x0000000000017941 */ /* 0x000fea0003800000 */
.L_x_1716:
        /* <DEDUP_REMOVED lines=48> */
.L_x_1719:
[----:B------:R-:W-:Y:S05]  /*f500*/  BSYNC B1 ;  /* 0x0000000000017941 */ /* 0x000fea0003800000 */
.L_x_1718:
        /* <DEDUP_REMOVED lines=48> */
.L_x_1721:
[----:B------:R-:W-:Y:S05]  /*f810*/  BSYNC B1 ;  /* 0x0000000000017941 */ /* 0x000fea0003800000 */
.L_x_1720:
[----:B------:R-:W-:Y:S04]  /*f820*/  BSSY B1, `(.L_x_1722) ;  /* 0x0000030000017945 */ /* 0x000fe80003800000 */
[----:B------:R-:W-:Y:S05]  /*f830*/  @P4 BRA `(.L_x_1723) ;  /* 0x0000000000b84947 */ /* 0x000fea0003800000 */
[----:B0123--:R-:W0:Y:S01]  /*f840*/  LDS.128 R4, [R3+0x16400] ;  /* 0x0164000003047984 */ /* 0x00fe220000000c00 */
        /* <DEDUP_REMOVED lines=16> */
[CC--:B------:R-:W-:Y:S01]  /*f950*/  FMUL.FTZ R24, R13.reuse, R20.reuse ;  /* 0x000000140d187220 */ /* 0x0c0fe20000410000 */
[----:B------:R-:W-:Y:S01]  /*f960*/  FMUL.FTZ R25, R13, R21 ;  /* 0x000000150d197220 */ /* 0x000fe20000410000 */
        /* <DEDUP_REMOVED lines=27> */
.L_x_1723:
[----:B------:R-:W-:Y:S05]  /*fb20*/  BSYNC B1 ;  /* 0x0000000000017941 */ /* 0x000fea0003800000 */
.L_x_1722:
[----:B------:R-:W-:Y:S05]  /*fb30*/  @P5 BRA `(.L_x_1713) ;  /* 0x0000003800e05947 */ /* 0x000fea0003800000 */
[----:B01234-:R-:W0:Y:S01]  /*fb40*/  LDS.128 R4, [R0+0xa000] ;  /* 0x00a0000000047984 */ /* 0x01fe220000000c00 */
        /* <DEDUP_REMOVED lines=13> */
[C---:B------:R-:W-:Y:S01]  /*fc20*/  IMAD.U32 R10, R7.reuse, 0x10000, RZ ;  /* 0x00010000070a7824 */ /* 0x040fe200078e00ff */
[----:B------:R-:W-:Y:S01]  /*fc30*/  LOP3.LUT R7, R7, 0xffff0000, RZ, 0xc0, !PT ;  /* 0xffff000007077812 */ /* 0x000fe200078ec0ff */
[----:B------:R-:W-:-:S02]  /*fc40*/  IMAD.U32 R8, R6, 0x10000, RZ ;  /* 0x0001000006087824 */ /* 0x000fc400078e00ff */
[CC--:B------:R-:W-:Y:S01]  /*fc50*/  FMUL.FTZ R13, R9.reuse, R12.reuse ;  /* 0x0000000c090d7220 */ /* 0x0c0fe20000410000 */
[----:B------:R-:W-:Y:S01]  /*fc60*/  FMUL.FTZ R9, R9, R11 ;  /* 0x0000000b09097220 */ /* 0x000fe20000410000 */
[C---:B------:R-:W-:Y:S01]  /*fc70*/  FMUL.FTZ R21, R7.reuse, R63 ;  /* 0x0000003f07157220 */ /* 0x040fe20000410000 */
[----:B------:R-:W-:Y:S02]  /*fc80*/  IMAD.U32 R3, R4, 0x10000, RZ ;  /* 0x0001000004037824 */ /* 0x000fe400078e00ff */
[C---:B------:R-:W-:Y:S01]  /*fc90*/  FFMA.FTZ R14, R8.reuse, R11, -R13 ;  /* 0x0000000b080e7223 */ /* 0x040fe2000001080d */
[----:B------:R-:W-:Y:S01]  /*fca0*/  FFMA.FTZ R15, R8, R12, R9 ;  /* 0x0000000c080f7223 */ /* 0x000fe20000010009 */
[-C--:B------:R-:W-:Y:S01]  /*fcb0*/  FMUL.FTZ R9, R7, R65.reuse ;  /* 0x0000004107097220 */ /* 0x080fe20000410000 */
        /* <DEDUP_REMOVED lines=21> */
[----:B------:R0:W-:Y:S01]  /*fe10*/  STS.128 [R0+0xa000], R4 ;  /* 0x00a0000400007388 */ /* 0x0001e20000000c00 */
[----:B------:R-:W-:Y:S05]  /*fe20*/  BRA `(.L_x_1713) ;  /* 0x0000003800247947 */ /* 0x000fea0003800000 */
.L_x_1692:
[----:B------:R-:W2:Y:S01]  /*fe30*/  LDC R64, c[0x0][0x448] ;  /* 0x00011200ff407b82 */ /* 0x000ea20000000800 */
[----:B------:R-:W-:Y:S01]  /*fe40*/  IMAD R3, R210, 0x40, R69 ;  /* 0x00000040d2037824 */ /* 0x000fe200078e0245 */
[----:B------:R-:W-:Y:S01]  /*fe50*/  ULDC.64 UR4, c[0x0][0x3f8] ;  /* 0x0000fe0000047ab9 */ /* 0x000fe20000000a00 */
[----:B------:R-:W-:Y:S01]  /*fe60*/  ULDC.64 UR6, c[0x0][0x408] ;  /* 0x0001020000067ab9 */ /* 0x000fe20000000a00 */
[----:B------:R-:W-:Y:S02]  /*fe70*/  IMAD.MOV.U32 R4, RZ, RZ, R24 ;  /* 0x000000ffff047224 */ /* 0x000fe400078e0018 */
[----:B------:R-:W-:Y:S02]  /*fe80*/  IMAD.MOV.U32 R6, RZ, RZ, R140 ;  /* 0x000000ffff067224 */ /* 0x000fe400078e008c */
[----:B------:R-:W-:Y:S01]  /*fe90*/  IMAD.MOV.U32 R7, RZ, RZ, R29 ;  /* 0x000000ffff077224 */ /* 0x000fe200078e001d */
        /* <DEDUP_REMOVED lines=27> */
.L_x_2042:
        /* <DEDUP_REMOVED lines=9> */
[----:B0-----:R-:W-:Y:S02]  /*100e0*/  CS2R R32, SRZ ;  /* 0x0000000000207805 */ /* 0x001fe4000001ff00 */
[----:B------:R-:W-:Y:S02]  /*100f0*/  CS2R R34, SRZ ;  /* 0x0000000000227805 */ /* 0x000fe4000001ff00 */
[----:B-1----:R-:W-:Y:S02]  /*10100*/  CS2R R28, SRZ ;  /* 0x00000000001c7805 */ /* 0x002fe4000001ff00 */
[----:B------:R-:W-:-:S02]  /*10110*/  CS2R R30, SRZ ;  /* 0x00000000001e7805 */ /* 0x000fc4000001ff00 */
[----:B------:R-:W-:Y:S02]  /*10120*/  CS2R R24, SRZ ;  /* 0x0000000000187805 */ /* 0x000fe4000001ff00 */
[----:B------:R-:W-:Y:S01]  /*10130*/  CS2R R26, SRZ ;  /* 0x00000000001a7805 */ /* 0x000fe2000001ff00 */
[----:B------:R-:W-:Y:S06]  /*10140*/  @P0 BRA `(.L_x_1726) ;  /* 0x0000000000980947 */ /* 0x000fec0003800000 */
[----:B------:R-:W-:Y:S01]  /*10150*/  ULDC UR4, c[0x0][0x3f4] ;  /* 0x0000fd0000047ab9 */ /* 0x000fe20000000800 */
[----:B----4-:R-:W-:Y:S01]  /*10160*/  IMAD.MOV.U32 R8, RZ, RZ, R0 ;  /* 0x000000ffff087224 */ /* 0x010fe200078e0000 */
[----:B------:R-:W-:Y:S01]  /*10170*/  ISETP.GE.AND P2, PT, R18, UR4, PT ;  /* 0x0000000412007c0c */ /* 0x000fe2000bf46270 */
[----:B---3--:R-:W-:Y:S01]  /*10180*/  IMAD.MOV.U32 R9, RZ, RZ, R3 ;  /* 0x000000ffff097224 */ /* 0x008fe200078e0003 */
[----:B------:R-:W-:Y:S01]  /*10190*/  ISETP.GE.AND P3, PT, R167, UR4, PT ;  /* 0x00000004a7007c0c */ /* 0x000fe2000bf66270 */
[----:B------:R-:W-:Y:S01]  /*101a0*/  IMAD.MOV.U32 R24, RZ, RZ, R14 ;  /* 0x000000ffff187224 */ /* 0x000fe200078e000e */
[----:B------:R-:W-:Y:S01]  /*101b0*/  ISETP.GE.AND P4, PT, R168, UR4, PT ;  /* 0x00000004a8007c0c */ /* 0x000fe2000bf86270 */
[----:B------:R-:W-:Y:S01]  /*101c0*/  IMAD.MOV.U32 R25, RZ, RZ, R7 ;  /* 0x000000ffff197224 */ /* 0x000fe200078e0007 */
[----:B------:R-:W-:Y:S02]  /*101d0*/  CS2R R28, SRZ ;  /* 0x00000000001c7805 */ /* 0x000fe4000001ff00 */
[----:B------:R-:W-:-:S02]  /*101e0*/  CS2R R30, SRZ ;  /* 0x00000000001e7805 */ /* 0x000fc4000001ff00 */
        /* <DEDUP_REMOVED lines=10> */
[----:B------:R-:W-:Y:S02]  /*10290*/  CS2R R36, SRZ ;  /* 0x0000000000247805 */ /* 0x000fe4000001ff00 */
[----:B------:R-:W-:Y:S02]  /*102a0*/  CS2R R38, SRZ ;  /* 0x0000000000267805 */ /* 0x000fe4000001ff00 */
[----:B------:R-:W-:Y:S01]  /*102b0*/  CS2R R32, SRZ ;  /* 0x0000000000207805 */ /* 0x000fe2000001ff00 */
[----:B------:R-:W-:Y:S01]  /*102c0*/  @!P3 IMAD.WIDE R14, R15, 0x2, R24 ;  /* 0x000000020f0eb825 */ /* 0x000fe200078e0218 */
[----:B------:R-:W-:Y:S02]  /*102d0*/  CS2R R34, SRZ ;  /* 0x0000000000227805 */ /* 0x000fe4000001ff00 */
[----:B------:R-:W-:-:S02]  /*102e0*/  CS2R R44, SRZ ;  /* 0x00000000002c7805 */ /* 0x000fc4000001ff00 */
[----:B------:R-:W-:Y:S01]  /*102f0*/  CS2R R46, SRZ ;  /* 0x00000000002e7805 */ /* 0x000fe2000001ff00 */
[----:B------:R-:W-:Y:S01]  /*10300*/  @!P4 IMAD.WIDE R8, R27, 0x2, R24 ;  /* 0x000000021b08c825 */ /* 0x000fe200078e0218 */
[----:B------:R-:W-:Y:S02]  /*10310*/  CS2R R24, SRZ ;  /* 0x0000000000187805 */ /* 0x000fe4000001ff00 */
[----:B------:R-:W-:Y:S01]  /*10320*/  CS2R R26, SRZ ;  /* 0x00000000001a7805 */ /* 0x000fe2000001ff00 */
[----:B------:R0:W5:Y:S01]  /*10330*/  @!P3 LD.E.128 R28, desc[UR60][R10.64] ;  /* 0x0000003c0a1cb980 */ /* 0x000162000c101d00 */
[--C-:B------:R-:W-:Y:S02]  /*10340*/  @!P2 IMAD.X R5, R3, 0x1, R0.reuse, P0 ;  /* 0x000000010305a824 */ /* 0x100fe400000e0600 */
[----:B------:R-:W-:Y:S01]  /*10350*/  @!P2 IMAD.X R7, R7, 0x1, R0, P1 ;  /* 0x000000010707a824 */ /* 0x000fe200008e0600 */
[----:B------:R0:W5:Y:S04]  /*10360*/  @!P3 LD.E.128 R40, desc[UR60][R14.64] ;  /* 0x0000003c0e28b980 */ /* 0x000168000c101d00 */
[----:B------:R0:W5:Y:S04]  /*10370*/  @!P4 LD.E.128 R24, desc[UR60][R12.64] ;  /* 0x0000003c0c18c980 */ /* 0x000168000c101d00 */
[----:B------:R0:W5:Y:S04]  /*10380*/  @!P4 LD.E.128 R36, desc[UR60][R8.64] ;  /* 0x0000003c0824c980 */ /* 0x000168000c101d00 */
[----:B------:R0:W5:Y:S04]  /*10390*/  @!P2 LD.E.128 R32, desc[UR60][R4.64] ;  /* 0x0000003c0420a980 */ /* 0x000168000c101d00 */
[----:B------:R0:W5:Y:S02]  /*103a0*/  @!P2 LD.E.128 R44, desc[UR60][R6.64] ;  /* 0x0000003c062ca980 */ /* 0x000164000c101d00 */
.L_x_1726:
[----:B------:R-:W-:Y:S05]  /*103b0*/  BSYNC B1 ;  /* 0x0000000000017941 */ /* 0x000fea0003800000 */
.L_x_1725:
[----:B0----5:R-:W-:Y:S01]  /*103c0*/  IMAD.MOV.U32 R4, RZ, RZ, R46 ;  /* 0x000000ffff047224 */ /* 0x021fe200078e002e */
[----:B------:R-:W-:Y:S01]  /*103d0*/  UMOV UR4, 0xffffffff ;  /* 0xffffffff00047882 */ /* 0x000fe20000000000 */
[----:B------:R-:W-:Y:S02]  /*103e0*/  IMAD.MOV.U32 R5, RZ, RZ, R47 ;  /* 0x000000ffff057224 */ /* 0x000fe400078e002f */
[----:B----4-:R-:W-:Y:S01]  /*103f0*/  IMAD.MOV.U32 R0, RZ, RZ, R44 ;  /* 0x000000ffff007224 */ /* 0x010fe200078e002c */
[----:B------:R-:W-:Y:S01]  /*10400*/  PRMT R71, R71, 0x5410, R4 ;  /* 0x0000541047477816 */ /* 0x000fe20000000004 */
[----:B---3--:R-:W-:Y:S01]  /*10410*/  IMAD.MOV.U32 R3, RZ, RZ, R45 ;  /* 0x000000ffff037224 */ /* 0x008fe200078e002d */
        /* <DEDUP_REMOVED lines=41> */
[----:B------:R-:W-:Y:S02]  /*106b0*/  CS2R R4, SRZ ;  /* 0x0000000000047805 */ /* 0x000fe4000001ff00 */
[----:B------:R-:W-:Y:S02]  /*106c0*/  PRMT R88, R0, 0x7610, R88 ;  /* 0x0000761000587816 */ /* 0x000fe40000000058 */
[----:B------:R-:W-:Y:S01]  /*106d0*/  PRMT R89, R3, 0x7610, R89 ;  /* 0x0000761003597816 */ /* 0x000fe20000000059 */
[----:B------:R-:W-:Y:S06]  /*106e0*/  BRA.DIV UR4, `(.L_x_1727) ;  /* 0x000001b604847947 */ /* 0x000fec000b800000 */
[----:B------:R0:W1:Y:S04]  /*106f0*/  SHFL.IDX PT, R0, R21, 0x1, 0x1c1f ;  /* 0x003c1f0015007f89 */ /* 0x00006800000e0000 */
[----:B------:R0:W3:Y:S04]  /*10700*/  SHFL.IDX PT, R3, R20, 0x1, 0x1c1f ;  /* 0x003c1f0014037f89 */ /* 0x0000e800000e0000 */
[----:B--2---:R-:W2:Y:S04]  /*10710*/  SHFL.IDX PT, R61, R61, 0x1, 0x1c1f ;  /* 0x003c1f003d3d7f89 */ /* 0x004ea800000e0000 */
[----:B0-----:R-:W4:Y:S02]  /*10720*/  SHFL.IDX PT, R62, R62, 0x1, 0x1c1f ;  /* 0x003c1f003e3e7f89 */ /* 0x001f2400000e0000 */
.L_x_2048:
[----:B------:R-:W-:Y:S01]  /*10730*/  VIADD R69, R69, 0x40 ;  /* 0x0000004045457836 */ /* 0x000fe20000000000 */
        /* <DEDUP_REMOVED lines=14> */
[----:B------:R-:W-:Y:S01]  /*10820*/  ULDC UR4, c[0x0][0x3f4] ;  /* 0x0000fd0000047ab9 */ /* 0x000fe20000000800 */
[----:B---3--:R-:W-:Y:S01]  /*10830*/  IMAD.MOV.U32 R6, RZ, RZ, R3 ;  /* 0x000000ffff067224 */ /* 0x008fe200078e0003 */
[----:B------:R-:W-:Y:S01]  /*10840*/  ISETP.GE.AND P2, PT, R18, UR4, PT ;  /* 0x0000000412007c0c */ /* 0x000fe2000bf46270 */
[----:B-1----:R-:W-:Y:S01]  /*10850*/  IMAD.MOV.U32 R7, RZ, RZ, R0 ;  /* 0x000000ffff077224 */ /* 0x002fe200078e0000 */
[----:B------:R-:W-:Y:S01]  /*10860*/  ISETP.GE.AND P3, PT, R167, UR4, PT ;  /* 0x00000004a7007c0c */ /* 0x000fe2000bf66270 */
[----:B----4-:R-:W-:Y:S01]  /*10870*/  IMAD.MOV.U32 R8, RZ, RZ, R62 ;  /* 0x000000ffff087224 */ /* 0x010fe200078e003e */
[----:B------:R-:W-:Y:S01]  /*10880*/  ISETP.GE.AND P4, PT, R168, UR4, PT ;  /* 0x00000004a8007c0c */ /* 0x000fe2000bf86270 */
[----:B--2---:R-:W-:Y:S01]  /*10890*/  IMAD.MOV.U32 R9, RZ, RZ, R61 ;  /* 0x000000ffff097224 */ /* 0x004fe200078e003d */
[----:B------:R-:W-:Y:S02]  /*108a0*/  CS2R R52, SRZ ;  /* 0x0000000000347805 */ /* 0x000fe4000001ff00 */
        /* <DEDUP_REMOVED lines=29> */
.L_x_1729:
[----:B------:R-:W-:Y:S05]  /*10a80*/  BSYNC B1 ;  /* 0x0000000000017941 */ /* 0x000fea0003800000 */
.L_x_1728:
[----:B-1----:R-:W-:Y:S01]  /*10a90*/  LEA.HI R0, R209, R209, RZ, 0x1 ;  /* 0x000000d1d1007211 */ /* 0x002fe200078f08ff */
[----:B---3-5:R-:W-:Y:S01]  /*10aa0*/  IMAD.MOV.U32 R3, RZ, RZ, R4 ;  /* 0x000000ffff037224 */ /* 0x028fe200078e0004 */
[----:B------:R-:W-:Y:S01]  /*10ab0*/  VIADDMNMX R69, R64, -R188, 0x80, PT ;  /* 0x0000008040457446 */ /* 0x000fe200038009bc */
[----:B------:R-:W-:Y:S01]  /*10ac0*/  IMAD.MOV.U32 R20, RZ, RZ, R5 ;  /* 0x000000ffff147224 */ /* 0x000fe200078e0005 */
[----:B------:R-:W-:Y:S01]  /*10ad0*/  LOP3.LUT R0, R0, 0xfffffffe, RZ, 0xc0, !PT ;  /* 0xfffffffe00007812 */ /* 0x000fe200078ec0ff */
[----:B------:R-:W-:Y:S01]  /*10ae0*/  IMAD.MOV.U32 R21, RZ, RZ, R7 ;  /* 0x000000ffff157224 */ /* 0x000fe200078e0007 */
[----:B------:R-:W-:Y:S01]  /*10af0*/  PRMT R92, R3, 0x7610, R92 ;  /* 0x00007610035c7816 */ /* 0x000fe2000000005c */
[----:B------:R-:W-:Y:S01]  /*10b00*/  IMAD.MOV.U32 R3, RZ, RZ, R6 ;  /* 0x000000ffff037224 */ /* 0x000fe200078e0006 */
[----:B------:R-:W-:Y:S01]  /*10b10*/  PRMT R93, R20, 0x7610, R93 ;  /* 0x00007610145d7816 */ /* 0x000fe2000000005d */
[----:B------:R-:W-:Y:S01]  /*10b20*/  IMAD.IADD R0, R209, 0x1, -R0 ;  /* 0x00000001d1007824 */ /* 0x000fe200078e0a00 */
[----:B------:R-:W-:Y:S01]  /*10b30*/  PRMT R95, R21, 0x7610, R95 ;  /* 0x00007610155f7816 */ /* 0x000fe2000000005f */
[----:B------:R-:W-:Y:S01]  /*10b40*/  IMAD.MOV.U32 R60, RZ, RZ, R48 ;  /* 0x000000ffff3c7224 */ /* 0x000fe200078e0030 */
[----:B------:R-:W-:Y:S01]  /*10b50*/  PRMT R94, R3, 0x7610, R94 ;  /* 0x00007610035e7816 */ /* 0x000fe2000000005e */
[----:B----4-:R-:W-:Y:S01]  /*10b60*/  IMAD.MOV.U32 R62, RZ, RZ, R49 ;  /* 0x000000ffff3e7224 */ /* 0x010fe200078e0031 */
[----:B--2---:R-:W-:Y:S01]  /*10b70*/  SHF.L.U32 R61, R0, 0x1f, RZ ;  /* 0x0000001f003d7819 */ /* 0x004fe200000006ff */
[----:B------:R-:W-:Y:S01]  /*10b80*/  IMAD.MOV.U32 R63, RZ, RZ, R50 ;  /* 0x000000ffff3f7224 */ /* 0x000fe200078e0032 */
[----:B------:R-:W-:Y:S01]  /*10b90*/  PRMT R96, R60, 0x7610, R96 ;  /* 0x000076103c607816 */ /* 0x000fe20000000060 */
[----:B------:R-:W-:Y:S01]  /*10ba0*/  IMAD.MOV.U32 R3, RZ, RZ, R8 ;  /* 0x000000ffff037224 */ /* 0x000fe200078e0008 */
[----:B------:R-:W0:Y:S01]  /*10bb0*/  SYNCS.PHASECHK.TRANS64.TRYWAIT P0, [R2+URZ+0x2a800], R61 ;  /* 0x02a8003d020075a7 */ /* 0x000e22000800017f */
        /* <DEDUP_REMOVED lines=21> */
[----:B------:R-:W-:Y:S01]  /*10d10*/  BSSY B1, `(.L_x_1730) ;  /* 0x000000e000017945 */ /* 0x000fe20003800000 */
        /* <DEDUP_REMOVED lines=9> */
[----:B------:R-:W-:-:S02]  /*10db0*/  ISETP.GE.AND P1, PT, R174, R69, PT ;  /* 0x00000045ae00720c */ /* 0x000fc40003f26270 */
[----:B------:R-:W-:Y:S02]  /*10dc0*/  PRMT R70, R63, 0x7610, R70 ;  /* 0x000076103f467816 */ /* 0x000fe40000000046 */
[----:B------:R-:W-:Y:S01]  /*10dd0*/  PRMT R71, R64, 0x7610, R71 ;  /* 0x0000761040477816 */ /* 0x000fe20000000047 */
[----:B0-----:R-:W-:Y:S08]  /*10de0*/  @!P0 BRA `(.L_x_1731) ;  /* 0x000001b000388947 */ /* 0x001ff00003800000 */
.L_x_2049:
[----:B------:R-:W-:Y:S05]  /*10df0*/  BSYNC B1 ;  /* 0x0000000000017941 */ /* 0x000fea0003800000 */
.L_x_1730:
[----:B------:R-:W-:Y:S01]  /*10e00*/  BSSY B1, `(.L_x_1732) ;  /* 0x0000147000017945 */ /* 0x000fe20003800000 */
[----:B------:R-:W-:Y:S02]  /*10e10*/  PRMT R73, R60, 0x7610, R73 ;  /* 0x000076103c497816 */ /* 0x000fe40000000049 */
[----:B------:R-:W-:Y:S01]  /*10e20*/  PRMT R74, R62, 0x7610, R74 ;  /* 0x000076103e4a7816 */ /* 0x000fe2000000004a */
[----:B------:R-:W-:Y:S06]  /*10e30*/  @P1 BRA `(.L_x_1733) ;  /* 0x00000014000c1947 */ /* 0x000fec0003800000 */
[----:B------:R-:W1:Y:S01]  /*10e40*/  LDC R83, c[0x0][0x3f4] ;  /* 0x0000fd00ff537b82 */ /* 0x000e620000000800 */
[----:B------:R-:W-:Y:S01]  /*10e50*/  BSSY B2, `(.L_x_1734) ;  /* 0x000006f000027945 */ /* 0x000fe20003800000 */
[-C--:B-1----:R-:W-:Y:S02]  /*10e60*/  ISETP.GE.AND P0, PT, R18, R83.reuse, PT ;  /* 0x000000531200720c */ /* 0x082fe40003f06270 */
[-C--:B------:R-:W-:Y:S02]  /*10e70*/  ISETP.GE.AND P1, PT, R167, R83.reuse, PT ;  /* 0x00000053a700720c */ /* 0x080fe40003f26270 */
[----:B------:R-:W-:-:S09]  /*10e80*/  ISETP.GE.AND P2, PT, R168, R83, PT ;  /* 0x00000053a800720c */ /* 0x000fd20003f46270 */
[----:B------:R-:W-:Y:S05]  /*10e90*/  @P0 BRA `(.L_x_1735) ;  /* 0x0000000400a80947 */ /* 0x000fea0003800000 */
[----:B------:R-:W-:Y:S02]  /*10ea0*/  LEA.HI R62, R83, R210, RZ, 0x1d ;  /* 0x000000d2533e7211 */ /* 0x000fe400078fe8ff */
[----:B0-----:R-:W-:Y:S02]  /*10eb0*/  LOP3.LUT R61, R185, 0x38, R18, 0xf8, !PT ;  /* 0x00000038b93d7812 */ /* 0x001fe400078ef812 */
[----:B------:R-:W-:Y:S01]  /*10ec0*/  SHF.R.S32.HI R63, RZ, 0x1f, R62 ;  /* 0x0000001fff3f7819 */ /* 0x000fe2000001143e */
[----:B------:R-:W-:Y:S01]  /*10ed0*/  IMAD.SHL.U32 R64, R62, 0x8, RZ ;  /* 0x000000083e407824 */ /* 0x000fe200078e00ff */
[----:B------:R-:W-:Y:S02]  /*10ee0*/  LOP3.LUT R60, R61, R186, RZ, 0x3c, !PT ;  /* 0x000000ba3d3c7212 */ /* 0x000fe400078e3cff */
[----:B------:R-:W-:Y:S02]  /*10ef0*/  LEA.HI R62, R63, R62, RZ, 0x3 ;  /* 0x0000003e3f3e7211 */ /* 0x000fe400078f18ff */
[----:B------:R-:W-:Y:S01]  /*10f00*/  LOP3.LUT R63, R185, 0x38, R64, 0xf8, !PT ;  /* 0x00000038b93f7812 */ /* 0x000fe200078ef840 */
[----:B------:R-:W-:Y:S01]  /*10f10*/  IMAD.IADD R61, R187, 0x1, R60 ;  /* 0x00000001bb3d7824 */ /* 0x000fe200078e023c */
[----:B------:R-:W-:Y:S01]  /*10f20*/  SHF.R.U64 R116, R32, 0x10, R33 ;  /* 0x0000001020747819 */ /* 0x000fe20000001221 */
[----:B------:R-:W-:Y:S01]  /*10f30*/  IMAD.SHL.U32 R62, R62, 0x400, RZ ;  /* 0x000004003e3e7824 */ /* 0x000fe200078e00ff */
[----:B------:R-:W-:Y:S01]  /*10f40*/  LOP3.LUT R63, R63, R186, RZ, 0x3c, !PT ;  /* 0x000000ba3f3f7212 */ /* 0x000fe200078e3cff */
[----:B------:R-:W-:Y:S01]  /*10f50*/  IMAD R100, R61, 0x2, R2 ;  /* 0x000000023d647824 */ /* 0x000fe200078e0202 */
[----:B------:R-:W-:-:S02]  /*10f60*/  SHF.R.U64 R115, R44, 0x10, R45 ;  /* 0x000000102c737819 */ /* 0x000fc4000000122d */
[----:B------:R-:W-:Y:S02]  /*10f70*/  LOP3.LUT R62, R62, 0x7fffe000, RZ, 0xc0, !PT ;  /* 0x7fffe0003e3e7812 */ /* 0x000fe400078ec0ff */
[----:B------:R-:W-:Y:S02]  /*10f80*/  SHF.R.U32.HI R32, RZ, 0x10, R35 ;  /* 0x00000010ff207819 */ /* 0x000fe40000011623 */
[----:B------:R-:W-:Y:S02]  /*10f90*/  IADD3 R101, R63, R62, R187 ;  /* 0x0000003e3f657210 */ /* 0x000fe40007ffe0bb */
[----:B------:R-:W0:Y:S01]  /*10fa0*/  LDS.128 R60, [R100+0xc400] ;  /* 0x00c40000643c7984 */ /* 0x000e220000000c00 */
[----:B------:R-:W-:Y:S02]  /*10fb0*/  SHF.R.U32.HI R113, RZ, 0x10, R45 ;  /* 0x00000010ff717819 */ /* 0x000fe4000001162d */
[----:B------:R-:W-:Y:S01]  /*10fc0*/  IMAD R101, R101, 0x2, R2 ;  /* 0x0000000265657824 */ /* 0x000fe200078e0202 */
[----:B------:R-:W-:-:S02]  /*10fd0*/  SHF.R.U32.HI R45, RZ, 0x10, R47 ;  /* 0x00000010ff2d7819 */ /* 0x000fc4000001162f */
[----:B------:R-:W-:Y:S02]  /*10fe0*/  PRMT R111, R111, 0x5410, R116 ;  /* 0x000054106f6f7816 */ /* 0x000fe40000000074 */
[----:B------:R-:W1:Y:S01]  /*10ff0*/  LDS.128 R64, [R101+0xc400] ;  /* 0x00c4000065407984 */ /* 0x000e620000000c00 */
[----:B------:R-:W-:Y:S02]  /*11000*/  SHF.R.U32.HI R114, RZ, 0x10, R33 ;  /* 0x00000010ff727819 */ /* 0x000fe40000011621 */
[----:B------:R-:W-:Y:S02]  /*11010*/  SHF.R.U64 R33, R34, 0x10, R35 ;  /* 0x0000001022217819 */ /* 0x000fe40000001223 */
[----:B------:R-:W-:Y:S02]  /*11020*/  PRMT R112, R112, 0x5410, R115 ;  /* 0x0000541070707816 */ /* 0x000fe40000000073 */
[----:B------:R-:W-:Y:S02]  /*11030*/  PRMT R35, R73, 0x5432, R32 ;  /* 0x0000543249237816 */ /* 0x000fe40000000020 */
[----:B------:R-:W-:Y:S01]  /*11040*/  PRMT R110, R110, 0x5410, R113 ;  /* 0x000054106e6e7816 */ /* 0x000fe20000000071 */
[----:B------:R-:W-:Y:S01]  /*11050*/  IMAD.U32 R122, R112, 0x10000, RZ ;  /* 0x00010000707a7824 */ /* 0x000fe200078e00ff */
[----:B------:R-:W-:-:S02]  /*11060*/  SHF.R.U64 R34, R46, 0x10, R47 ;  /* 0x000000102e227819 */ /* 0x000fc4000000122f */
[----:B------:R-:W-:Y:S01]  /*11070*/  PRMT R32, R70, 0x5432, R45 ;  /* 0x0000543246207816 */ /* 0x000fe2000000002d */
[----:B------:R-:W-:Y:S01]  /*11080*/  IMAD.U32 R121, R110, 0x10000, RZ ;  /* 0x000100006e797824 */ /* 0x000fe200078e00ff */
[----:B------:R-:W-:Y:S02]  /*11090*/  PRMT R47, R75, 0x5432, R114 ;  /* 0x000054324b2f7816 */ /* 0x000fe40000000072 */
[----:B------:R-:W-:Y:S01]  /*110a0*/  PRMT R34, R71, 0x5432, R34 ;  /* 0x0000543247227816 */ /* 0x000fe20000000022 */
[----:B------:R-:W-:Y:S01]  /*110b0*/  IMAD.U32 R120, R32, 0x10000, RZ ;  /* 0x0001000020787824 */ /* 0x000fe200078e00ff */
[----:B------:R-:W-:Y:S01]  /*110c0*/  PRMT R33, R74, 0x5432, R33 ;  /* 0x000054324a217816 */ /* 0x000fe20000000021 */
        /* <DEDUP_REMOVED lines=8> */
[C---:B-1----:R-:W-:Y:S01]  /*11150*/  IMAD.U32 R118, R65.reuse, 0x10000, RZ ;  /* 0x0001000041767824 */ /* 0x042fe200078e00ff */
[----:B------:R-:W-:Y:S01]  /*11160*/  LOP3.LUT R115, R65, 0xffff0000, RZ, 0xc0, !PT ;  /* 0xffff000041737812 */ /* 0x000fe200078ec0ff */
[----:B------:R-:W-:Y:S01]  /*11170*/  IMAD.U32 R119, R64, 0x10000, RZ ;  /* 0x0001000040777824 */ /* 0x000fe200078e00ff */
[----:B------:R-:W-:Y:S01]  /*11180*/  LOP3.LUT R61, R66, 0xffff0000, RZ, 0xc0, !PT ;  /* 0xffff0000423d7812 */ /* 0x000fe200078ec0ff */
[----:B------:R-:W-:-:S02]  /*11190*/  IMAD.U32 R65, R111, 0x10000, RZ ;  /* 0x000100006f417824 */ /* 0x000fc400078e00ff */
[----:B------:R-:W-:Y:S01]  /*111a0*/  FMUL.FTZ R124, R118, R121 ;  /* 0x00000079767c7220 */ /* 0x000fe20000410000 */
[----:B------:R-:W-:Y:S01]  /*111b0*/  IMAD.U32 R63, R66, 0x10000, RZ ;  /* 0x00010000423f7824 */ /* 0x000fe200078e00ff */
[C---:B------:R-:W-:Y:S01]  /*111c0*/  LOP3.LUT R66, R67.reuse, 0xffff0000, RZ, 0xc0, !PT ;  /* 0xffff000043427812 */ /* 0x040fe200078ec0ff */
[----:B------:R-:W-:Y:S02]  /*111d0*/  IMAD.U32 R117, R67, 0x10000, RZ ;  /* 0x0001000043757824 */ /* 0x000fe400078e00ff */
[C---:B------:R-:W-:Y:S01]  /*111e0*/  FMUL.FTZ R67, R119.reuse, R65 ;  /* 0x0000004177437220 */ /* 0x040fe20000410000 */
[-C--:B------:R-:W-:Y:S01]  /*111f0*/  FMUL.FTZ R123, R119, R122.reuse ;  /* 0x0000007a777b7220 */ /* 0x080fe20000410000 */
[----:B------:R-:W-:Y:S01]  /*11200*/  IMAD.U32 R119, R47, 0x10000, RZ ;  /* 0x000100002f777824 */ /* 0x000fe200078e00ff */
[----:B------:R-:W-:Y:S01]  /*11210*/  LOP3.LUT R64, R64, 0xffff0000, RZ, 0xc0, !PT ;  /* 0xffff000040407812 */ /* 0x000fe200078ec0ff */
[----:B------:R-:W-:Y:S01]  /*11220*/  FFMA.FTZ R67, R116, R122, R67 ;  /* 0x0000007a74437223 */ /* 0x000fe20000010043 */
[----:B------:R-:W-:-:S02]  /*11230*/  IMAD.U32 R122, R35, 0x10000, RZ ;  /* 0x00010000237a7824 */ /* 0x000fc400078e00ff */
[----:B------:R-:W-:Y:S01]  /*11240*/  FFMA.FTZ R65, R116, R65, -R123 ;  /* 0x0000004174417223 */ /* 0x000fe2000001087b */
[-C--:B------:R-:W-:Y:S01]  /*11250*/  FMUL.FTZ R118, R118, R119.reuse ;  /* 0x0000007776767220 */ /* 0x080fe20000410000 */
[----:B------:R-:W-:Y:S01]  /*11260*/  FFMA.FTZ R116, R113, R119, -R124 ;  /* 0x0000007771747223 */ /* 0x000fe2000001087c */
[C---:B------:R-:W-:Y:S01]  /*11270*/  FMUL.FTZ R123, R117.reuse, R120 ;  /* 0x00000078757b7220 */ /* 0x040fe20000410000 */
[----:B------:R-:W-:Y:S01]  /*11280*/  LOP3.LUT R119, R112, 0xffff0000, RZ, 0xc0, !PT ;  /* 0xffff000070777812 */ /* 0x000fe200078ec0ff */
[-C--:B------:R-:W-:Y:S01]  /*11290*/  FMUL.FTZ R117, R117, R122.reuse ;  /* 0x0000007a75757220 */ /* 0x080fe20000410000 */
[----:B------:R-:W-:Y:S01]  /*112a0*/  LOP3.LUT R111, R111, 0xffff0000, RZ, 0xc0, !PT ;  /* 0xffff00006f6f7812 */ /* 0x000fe200078ec0ff */
[----:B------:R-:W-:Y:S01]  /*112b0*/  FFMA.FTZ R113, R113, R121, R118 ;  /* 0x0000007971717223 */ /* 0x000fe20000010076 */
[C---:B------:R-:W-:Y:S01]  /*112c0*/  FFMA.FTZ R112, R114.reuse, R122, -R123 ;  /* 0x0000007a72707223 */ /* 0x040fe2000001087b */
[----:B------:R-:W-:Y:S01]  /*112d0*/  FFMA.FTZ R114, R114, R120, R117 ;  /* 0x0000007872727223 */ /* 0x000fe20000010075 */
[----:B------:R-:W-:Y:S01]  /*112e0*/  FMUL.FTZ R121, R64, R119 ;  /* 0x0000007740797220 */ /* 0x000fe20000410000 */
[----:B------:R-:W-:Y:S01]  /*112f0*/  LOP3.LUT R117, R110, 0xffff0000, RZ, 0xc0, !PT ;  /* 0xffff00006e757812 */ /* 0x000fe200078ec0ff */
[-C--:B------:R-:W-:Y:S01]  /*11300*/  FMUL.FTZ R123, R64, R111.reuse ;  /* 0x0000006f407b7220 */ /* 0x080fe20000410000 */
[----:B------:R-:W-:Y:S01]  /*11310*/  LOP3.LUT R47, R47, 0xffff0000, RZ, 0xc0, !PT ;  /* 0xffff00002f2f7812 */ /* 0x000fe200078ec0ff */
[----:B------:R-:W-:Y:S01]  /*11320*/  FFMA.FTZ R64, R44, R111, -R121 ;  /* 0x0000006f2c407223 */ /* 0x000fe20000010879 */
[----:B------:R-:W-:-:S02]  /*11330*/  IMAD.U32 R111, R34, 0x10000, RZ ;  /* 0x00010000226f7824 */ /* 0x000fc400078e00ff */
[----:B------:R-:W-:Y:S01]  /*11340*/  FMUL.FTZ R121, R115, R117 ;  /* 0x0000007573797220 */ /* 0x000fe20000410000 */
[----:B------:R-:W-:Y:S02]  /*11350*/  IMAD.U32 R110, R33, 0x10000, RZ ;  /* 0x00010000216e7824 */ /* 0x000fe400078e00ff */
[----:B------:R-:W-:Y:S01]  /*11360*/  FMUL.FTZ R118, R115, R47 ;  /* 0x0000002f73767220 */ /* 0x000fe20000410000 */
[----:B------:R-:W-:Y:S01]  /*11370*/  FMUL.FTZ R115, R63, R111 ;  /* 0x0000006f3f737220 */ /* 0x000fe20000410000 */
[C---:B------:R-:W-:Y:S01]  /*11380*/  FFMA.FTZ R47, R60.reuse, R47, -R121 ;  /* 0x0000002f3c2f7223 */ /* 0x040fe20000010879 */
[----:B------:R-:W-:Y:S01]  /*11390*/  LOP3.LUT R35, R35, 0xffff0000, RZ, 0xc0, !PT ;  /* 0xffff000023237812 */ /* 0x000fe200078ec0ff */
[----:B------:R-:W-:Y:S01]  /*113a0*/  FFMA.FTZ R60, R60, R117, R118 ;  /* 0x000000753c3c7223 */ /* 0x000fe20000010076 */
[-C--:B------:R-:W-:Y:S01]  /*113b0*/  FMUL.FTZ R117, R63, R110.reuse ;  /* 0x0000006e3f757220 */ /* 0x080fe20000410000 */
[----:B------:R-:W-:Y:S01]  /*113c0*/  FFMA.FTZ R63, R46, R110, -R115 ;  /* 0x0000006e2e3f7223 */ /* 0x000fe20000010873 */
[----:B------:R-:W-:Y:S01]  /*113d0*/  LOP3.LUT R110, R34, 0xffff0000, RZ, 0xc0, !PT ;  /* 0xffff0000226e7812 */ /* 0x000fe200078ec0ff */
[----:B------:R-:W-:Y:S01]  /*113e0*/  FFMA.FTZ R44, R44, R119, R123 ;  /* 0x000000772c2c7223 */ /* 0x000fe2000001007b */
[----:B------:R-:W-:Y:S01]  /*113f0*/  LOP3.LUT R34, R33, 0xffff0000, RZ, 0xc0, !PT ;  /* 0xffff000021227812 */ /* 0x000fe200078ec0ff */
[----:B------:R-:W-:Y:S01]  /*11400*/  FFMA.FTZ R46, R46, R111, R117 ;  /* 0x0000006f2e2e7223 */ /* 0x000fe20000010075 */
[----:B------:R-:W-:Y:S01]  /*11410*/  LOP3.LUT R33, R32, 0xffff0000, RZ, 0xc0, !PT ;  /* 0xffff000020217812 */ /* 0x000fe200078ec0ff */
[C---:B------:R-:W-:Y:S01]  /*11420*/  FMUL.FTZ R32, R61.reuse, R110 ;  /* 0x0000006e3d207220 */ /* 0x040fe20000410000 */
[----:B------:R-:W-:Y:S01]  /*11430*/  F2FP.BF16.F32.PACK_AB R44, R44, R67 ;  /* 0x000000432c2c723e */ /* 0x000fe200000010ff */
[----:B------:R-:W-:-:S02]  /*11440*/  FMUL.FTZ R61, R61, R34 ;  /* 0x000000223d3d7220 */ /* 0x000fc40000410000 */
[C---:B------:R-:W-:Y:S01]  /*11450*/  FMUL.FTZ R111, R66.reuse, R33 ;  /* 0x00000021426f7220 */ /* 0x040fe20000410000 */
[-C--:B------:R-:W-:Y:S01]  /*11460*/  FMUL.FTZ R66, R66, R35.reuse ;  /* 0x0000002342427220 */ /* 0x080fe20000410000 */
[C---:B------:R-:W-:Y:S01]  /*11470*/  FFMA.FTZ R34, R45.reuse, R34, -R32 ;  /* 0x000000222d227223 */ /* 0x040fe20000010820 */
[----:B------:R-:W-:Y:S01]  /*11480*/  FFMA.FTZ R61, R45, R110, R61 ;  /* 0x0000006e2d3d7223 */ /* 0x000fe2000001003d */
[C---:B------:R-:W-:Y:S01]  /*11490*/  FFMA.FTZ R35, R62.reuse, R35, -R111 ;  /* 0x000000233e237223 */ /* 0x040fe2000001086f */
[----:B------:R-:W-:Y:S01]  /*114a0*/  FFMA.FTZ R111, R62, R33, R66 ;  /* 0x000000213e6f7223 */ /* 0x000fe20000010042 */
[----:B------:R-:W-:Y:S02]  /*114b0*/  F2FP.BF16.F32.PACK_AB R32, R64, R65 ;  /* 0x000000414020723e */ /* 0x000fe400000010ff */
[----:B------:R-:W-:Y:S02]  /*114c0*/  F2FP.BF16.F32.PACK_AB R33, R47, R116 ;  /* 0x000000742f21723e */ /* 0x000fe400000010ff */
[----:B------:R-:W-:-:S02]  /*114d0*/  F2FP.BF16.F32.PACK_AB R34, R34, R63 ;  /* 0x0000003f2222723e */ /* 0x000fc400000010ff */
[----:B------:R-:W-:Y:S02]  /*114e0*/  F2FP.BF16.F32.PACK_AB R35, R35, R112 ;  /* 0x000000702323723e */ /* 0x000fe400000010ff */
[----:B------:R-:W-:Y:S02]  /*114f0*/  F2FP.BF16.F32.PACK_AB R45, R60, R113 ;  /* 0x000000713c2d723e */ /* 0x000fe400000010ff */
[----:B------:R-:W-:Y:S01]  /*11500*/  F2FP.BF16.F32.PACK_AB R46, R61, R46 ;  /* 0x0000002e3d2e723e */ /* 0x000fe200000010ff */
[----:B------:R1:W-:Y:S01]  /*11510*/  STS.128 [R100+0xc400], R32 ;  /* 0x00c4002064007388 */ /* 0x0003e20000000c00 */
[----:B------:R-:W-:-:S05]  /*11520*/  F2FP.BF16.F32.PACK_AB R47, R111, R114 ;  /* 0x000000726f2f723e */ /* 0x000fca00000010ff */
[----:B------:R1:W-:Y:S02]  /*11530*/  STS.128 [R101+0xc400], R44 ;  /* 0x00c4002c65007388 */ /* 0x0003e40000000c00 */
.L_x_1735:
[----:B------:R-:W-:Y:S05]  /*11540*/  BSYNC B2 ;  /* 0x0000000000027941 */ /* 0x000fea0003800000 */
.L_x_1734:
[----:B------:R-:W-:Y:S04]  /*11550*/  BSSY B2, `(.L_x_1736) ;  /* 0x0000069000027945 */ /* 0x000fe80003800000 */
[----:B------:R-:W-:Y:S05]  /*11560*/  @P1 BRA `(.L_x_1737) ;  /* 0x00000004009c1947 */ /* 0x000fea0003800000 */
[----:B------:R-:W2:Y:S01]  /*11570*/  LDL R67, [R1+0x44] ;  /* 0x0000440001437983 */ /* 0x000ea20000100800 */
[----:B-1----:R-:W-:Y:S02]  /*11580*/  LEA.HI R32, R83, R170, RZ, 0x1d ;  /* 0x000000aa53207211 */ /* 0x002fe400078fe8ff */
[--C-:B0-----:R-:W-:Y:S02]  /*11590*/  SHF.R.U64 R61, R30, 0x10, R31.reuse ;  /* 0x000000101e3d7819 */ /* 0x101fe4000000121f */
[----:B------:R-:W-:Y:S01]  /*115a0*/  SHF.R.S32.HI R33, RZ, 0x1f, R32 ;  /* 0x0000001fff217819 */ /* 0x000fe20000011420 */
[----:B------:R-:W-:Y:S01]  /*115b0*/  IMAD.SHL.U32 R34, R32, 0x8, RZ ;  /* 0x0000000820227824 */ /* 0x000fe200078e00ff */
[----:B------:R-:W-:Y:S02]  /*115c0*/  SHF.R.U32.HI R30, RZ, 0x10, R31 ;  /* 0x00000010ff1e7819 */ /* 0x000fe4000001161f */
[----:B------:R-:W-:Y:S02]  /*115d0*/  LEA.HI R32, R33, R32, RZ, 0x3 ;  /* 0x0000002021207211 */ /* 0x000fe400078f18ff */
[----:B------:R-:W-:-:S02]  /*115e0*/  LOP3.LUT R33, R185, 0x38, R34, 0xf8, !PT ;  /* 0x00000038b9217812 */ /* 0x000fc400078ef822 */
[----:B------:R-:W-:Y:S01]  /*115f0*/  SHF.R.U64 R63, R28, 0x10, R29 ;  /* 0x000000101c3f7819 */ /* 0x000fe2000000121d */
[----:B------:R-:W-:Y:S01]  /*11600*/  IMAD.SHL.U32 R32, R32, 0x400, RZ ;  /* 0x0000040020207824 */ /* 0x000fe200078e00ff */
[----:B------:R-:W-:Y:S02]  /*11610*/  LOP3.LUT R33, R33, R186, RZ, 0x3c, !PT ;  /* 0x000000ba21217212 */ /* 0x000fe400078e3cff */
[----:B------:R-:W-:Y:S02]  /*11620*/  SHF.R.U64 R31, R40, 0x10, R41 ;  /* 0x00000010281f7819 */ /* 0x000fe40000001229 */
[----:B------:R-:W-:Y:S02]  /*11630*/  LOP3.LUT R32, R32, 0x7fffe000, RZ, 0xc0, !PT ;  /* 0x7fffe00020207812 */ /* 0x000fe400078ec0ff */
[----:B------:R-:W-:Y:S02]  /*11640*/  SHF.R.U32.HI R28, RZ, 0x10, R29 ;  /* 0x00000010ff1c7819 */ /* 0x000fe4000001161d */
[----:B------:R-:W-:-:S02]  /*11650*/  IADD3 R45, R33, R32, R187 ;  /* 0x00000020212d7210 */ /* 0x000fc40007ffe0bb */
[----:B------:R-:W-:Y:S02]  /*11660*/  SHF.R.U64 R29, R42, 0x10, R43 ;  /* 0x000000102a1d7819 */ /* 0x000fe4000000122b */
[----:B------:R-:W-:Y:S01]  /*11670*/  PRMT R102, R102, 0x5410, R31 ;  /* 0x0000541066667816 */ /* 0x000fe2000000001f */
[----:B------:R-:W-:Y:S01]  /*11680*/  IMAD R60, R45, 0x2, R2 ;  /* 0x000000022d3c7824 */ /* 0x000fe200078e0202 */
[----:B------:R-:W-:Y:S02]  /*11690*/  SHF.R.U32.HI R40, RZ, 0x10, R41 ;  /* 0x00000010ff287819 */ /* 0x000fe40000011629 */
[----:B------:R-:W-:Y:S02]  /*116a0*/  PRMT R107, R107, 0x5410, R28 ;  /* 0x000054106b6b7816 */ /* 0x000fe4000000001c */
[----:B------:R-:W0:Y:S01]  /*116b0*/  LDS.128 R44, [R60+0xc400] ;  /* 0x00c400003c2c7984 */ /* 0x000e220000000c00 */
[----:B------:R-:W-:Y:S02]  /*116c0*/  PRMT R104, R104, 0x5410, R29 ;  /* 0x0000541068687816 */ /* 0x000fe4000000001d */
[----:B------:R-:W-:Y:S01]  /*116d0*/  PRMT R106, R106, 0x5410, R63 ;  /* 0x000054106a6a7816 */ /* 0x000fe2000000003f */
[----:B------:R-:W-:Y:S01]  /*116e0*/  IMAD.U32 R63, R102, 0x10000, RZ ;  /* 0x00010000663f7824 */ /* 0x000fe200078e00ff */
[----:B------:R-:W-:-:S02]  /*116f0*/  PRMT R108, R108, 0x5410, R61 ;  /* 0x000054106c6c7816 */ /* 0x000fc4000000003d */
[----:B------:R-:W-:Y:S02]  /*11700*/  SHF.R.U32.HI R42, RZ, 0x10, R43 ;  /* 0x00000010ff2a7819 */ /* 0x000fe4000001162b */
[----:B------:R-:W-:Y:S02]  /*11710*/  PRMT R103, R103, 0x5410, R40 ;  /* 0x0000541067677816 */ /* 0x000fe40000000028 */
[----:B------:R-:W-:Y:S02]  /*11720*/  PRMT R109, R109, 0x5410, R30 ;  /* 0x000054106d6d7816 */ /* 0x000fe4000000001e */
[----:B------:R-:W-:Y:S01]  /*11730*/  PRMT R105, R105, 0x5410, R42 ;  /* 0x0000541069697816 */ /* 0x000fe2000000002a */
[C---:B------:R-:W-:Y:S01]  /*11740*/  IMAD.U32 R64, R103.reuse, 0x10000, RZ ;  /* 0x0001000067407824 */ /* 0x040fe200078e00ff */
[----:B------:R-:W-:Y:S02]  /*11750*/  LOP3.LUT R103, R103, 0xffff0000, RZ, 0xc0, !PT ;  /* 0xffff000067677812 */ /* 0x000fe400078ec0ff */
[----:B0-----:R-:W-:Y:S01]  /*11760*/  LOP3.LUT R62, R44, 0xffff0000, RZ, 0xc0, !PT ;  /* 0xffff00002c3e7812 */ /* 0x001fe200078ec0ff */
[----:B------:R-:W-:Y:S01]  /*11770*/  IMAD.U32 R41, R45, 0x10000, RZ ;  /* 0x000100002d297824 */ /* 0x000fe200078e00ff */
[----:B------:R-:W-:Y:S01]  /*11780*/  LOP3.LUT R31, R46, 0xffff0000, RZ, 0xc0, !PT ;  /* 0xffff00002e1f7812 */ /* 0x000fe200078ec0ff */
[----:B------:R-:W-:Y:S01]  /*11790*/  IMAD.U32 R42, R47, 0x10000, RZ ;  /* 0x000100002f2a7824 */ /* 0x000fe200078e00ff */
[----:B------:R-:W-:Y:S01]  /*117a0*/  LOP3.LUT R45, R45, 0xffff0000, RZ, 0xc0, !PT ;  /* 0xffff00002d2d7812 */ /* 0x000fe200078ec0ff */
[----:B------:R-:W-:Y:S01]  /*117b0*/  FMUL.FTZ R66, R41, R64 ;  /* 0x0000004029427220 */ /* 0x000fe20000410000 */
[----:B--2---:R-:W0:Y:S02]  /*117c0*/  LDS.128 R32, [R67] ;  /* 0x0000000043207984 */ /* 0x004e240000000c00 */
[C---:B0-----:R-:W-:Y:S01]  /*117d0*/  IMAD.U32 R29, R34.reuse, 0x10000, RZ ;  /* 0x00010000221d7824 */ /* 0x041fe200078e00ff */
[----:B------:R-:W-:Y:S01]  /*117e0*/  LOP3.LUT R28, R34, 0xffff0000, RZ, 0xc0, !PT ;  /* 0xffff0000221c7812 */ /* 0x000fe200078ec0ff */
[C---:B------:R-:W-:Y:S01]  /*117f0*/  IMAD.U32 R61, R35.reuse, 0x10000, RZ ;  /* 0x00010000233d7824 */ /* 0x040fe200078e00ff */
[----:B------:R-:W-:Y:S01]  /*11800*/  LOP3.LUT R34, R35, 0xffff0000, RZ, 0xc0, !PT ;  /* 0xffff000023227812 */ /* 0x000fe200078ec0ff */
[----:B------:R-:W-:Y:S01]  /*11810*/  IMAD.U32 R35, R44, 0x10000, RZ ;  /* 0x000100002c237824 */ /* 0x000fe200078e00ff */
[C---:B------:R-:W-:Y:S01]  /*11820*/  LOP3.LUT R30, R32.reuse, 0xffff0000, RZ, 0xc0, !PT ;  /* 0xffff0000201e7812 */ /* 0x040fe200078ec0ff */
[----:B------:R-:W-:Y:S01]  /*11830*/  IMAD.U32 R40, R32, 0x10000, RZ ;  /* 0x0001000020287824 */ /* 0x000fe200078e00ff */
[----:B------:R-:W-:Y:S01]  /*11840*/  LOP3.LUT R32, R33, 0xffff0000, RZ, 0xc0, !PT ;  /* 0xffff000021207812 */ /* 0x000fe200078ec0ff */
[----:B------:R-:W-:-:S02]  /*11850*/  IMAD.U32 R44, R106, 0x10000, RZ ;  /* 0x000100006a2c7824 */ /* 0x000fc400078e00ff */
[-C--:B------:R-:W-:Y:S01]  /*11860*/  FMUL.FTZ R65, R35, R63.reuse ;  /* 0x0000003f23417220 */ /* 0x080fe20000410000 */
[----:B------:R-:W-:Y:S02]  /*11870*/  IMAD.U32 R43, R33, 0x10000, RZ ;  /* 0x00010000212b7824 */ /* 0x000fe400078e00ff */
[----:B------:R-:W-:Y:S01]  /*11880*/  IMAD.U32 R33, R46, 0x10000, RZ ;  /* 0x000100002e217824 */ /* 0x000fe200078e00ff */
[----:B------:R-:W-:Y:S01]  /*11890*/  LOP3.LUT R46, R47, 0xffff0000, RZ, 0xc0, !PT ;  /* 0xffff00002f2e7812 */ /* 0x000fe200078ec0ff */
[-C--:B------:R-:W-:Y:S01]  /*118a0*/  FMUL.FTZ R47, R35, R44.reuse ;  /* 0x0000002c232f7220 */ /* 0x080fe20000410000 */
[C---:B------:R-:W-:Y:S01]  /*118b0*/  FFMA.FTZ R35, R40.reuse, R44, -R65 ;  /* 0x0000002c28237223 */ /* 0x040fe20000010841 */
[C---:B------:R-:W-:Y:S01]  /*118c0*/  IMAD.U32 R44, R107.reuse, 0x10000, RZ ;  /* 0x000100006b2c7824 */ /* 0x040fe200078e00ff */
[----:B------:R-:W-:Y:S01]  /*118d0*/  LOP3.LUT R107, R107, 0xffff0000, RZ, 0xc0, !PT ;  /* 0xffff00006b6b7812 */ /* 0x000fe200078ec0ff */
[----:B------:R-:W-:Y:S02]  /*118e0*/  IMAD.U32 R65, R105, 0x10000, RZ ;  /* 0x0001000069417824 */ /* 0x000fe400078e00ff */
[----:B------:R-:W-:Y:S01]  /*118f0*/  FFMA.FTZ R40, R40, R63, R47 ;  /* 0x0000003f28287223 */ /* 0x000fe2000001002f */
[----:B------:R-:W-:-:S02]  /*11900*/  IMAD.U32 R47, R109, 0x10000, RZ ;  /* 0x000100006d2f7824 */ /* 0x000fc400078e00ff */
[-C--:B------:R-:W-:Y:S01]  /*11910*/  FMUL.FTZ R100, R41, R44.reuse ;  /* 0x0000002c29647220 */ /* 0x080fe20000410000 */
[C---:B------:R-:W-:Y:S01]  /*11920*/  FFMA.FTZ R41, R43.reuse, R44, -R66 ;  /* 0x0000002c2b297223 */ /* 0x040fe20000010842 */
[----:B------:R-:W-:Y:S01]  /*11930*/  FMUL.FTZ R44, R42, R65 ;  /* 0x000000412a2c7220 */ /* 0x000fe20000410000 */
[----:B------:R-:W-:Y:S01]  /*11940*/  LOP3.LUT R63, R102, 0xffff0000, RZ, 0xc0, !PT ;  /* 0xffff0000663f7812 */ /* 0x000fe200078ec0ff */
[-C--:B------:R-:W-:Y:S01]  /*11950*/  FMUL.FTZ R66, R42, R47.reuse ;  /* 0x0000002f2a427220 */ /* 0x080fe20000410000 */
[----:B------:R-:W-:Y:S01]  /*11960*/  FFMA.FTZ R43, R43, R64, R100 ;  /* 0x000000402b2b7223 */ /* 0x000fe20000010064 */
[C---:B------:R-:W-:Y:S01]  /*11970*/  FFMA.FTZ R42, R61.reuse, R47, -R44 ;  /* 0x0000002f3d2a7223 */ /* 0x040fe2000001082c */
[----:B------:R-:W-:Y:S01]  /*11980*/  LOP3.LUT R47, R106, 0xffff0000, RZ, 0xc0, !PT ;  /* 0xffff00006a2f7812 */ /* 0x000fe200078ec0ff */
[----:B------:R-:W-:Y:S01]  /*11990*/  FFMA.FTZ R44, R61, R65, R66 ;  /* 0x000000413d2c7223 */ /* 0x000fe20000010042 */
[----:B------:R-:W-:Y:S01]  /*119a0*/  FMUL.FTZ R61, R62, R63 ;  /* 0x0000003f3e3d7220 */ /* 0x000fe20000410000 */
[----:B------:R-:W-:Y:S01]  /*119b0*/  FMUL.FTZ R100, R45, R107 ;  /* 0x0000006b2d647220 */ /* 0x000fe20000410000 */
[----:B------:R-:W-:-:S02]  /*119c0*/  IMAD.U32 R64, R104, 0x10000, RZ ;  /* 0x0001000068407824 */ /* 0x000fc400078e00ff */
[-C--:B------:R-:W-:Y:S01]  /*119d0*/  FMUL.FTZ R65, R62, R47.reuse ;  /* 0x0000002f3e417220 */ /* 0x080fe20000410000 */
[----:B------:R-:W-:Y:S01]  /*119e0*/  FFMA.FTZ R66, R30, R47, -R61 ;  /* 0x0000002f1e427223 */ /* 0x000fe2000001083d */
[----:B------:R-:W-:Y:S01]  /*119f0*/  FMUL.FTZ R47, R45, R103 ;  /* 0x000000672d2f7220 */ /* 0x000fe20000410000 */
[----:B------:R-:W-:Y:S02]  /*11a00*/  IMAD.U32 R62, R108, 0x10000, RZ ;  /* 0x000100006c3e7824 */ /* 0x000fe400078e00ff */
[----:B------:R-:W-:Y:S01]  /*11a10*/  FFMA.FTZ R65, R30, R63, R65 ;  /* 0x0000003f1e417223 */ /* 0x000fe20000010041 */
[C---:B------:R-:W-:Y:S01]  /*11a20*/  FFMA.FTZ R100, R32.reuse, R103, R100 ;  /* 0x0000006720647223 */ /* 0x040fe20000010064 */
[----:B------:R-:W-:Y:S01]  /*11a30*/  FFMA.FTZ R30, R32, R107, -R47 ;  /* 0x0000006b201e7223 */ /* 0x000fe2000001082f */
[C---:B------:R-:W-:Y:S01]  /*11a40*/  FMUL.FTZ R102, R33.reuse, R64 ;  /* 0x0000004021667220 */ /* 0x040fe20000410000 */
[----:B------:R-:W-:Y:S01]  /*11a50*/  FMUL.FTZ R32, R33, R62 ;  /* 0x0000003e21207220 */ /* 0x000fe20000410000 */
[----:B------:R-:W-:-:S02]  /*11a60*/  LOP3.LUT R104, R104, 0xffff0000, RZ, 0xc0, !PT ;  /* 0xffff000068687812 */ /* 0x000fc400078ec0ff */
[----:B------:R-:W-:Y:S01]  /*11a70*/  LOP3.LUT R105, R105, 0xffff0000, RZ, 0xc0, !PT ;  /* 0xffff000069697812 */ /* 0x000fe200078ec0ff */
[C---:B------:R-:W-:Y:S01]  /*11a80*/  FFMA.FTZ R102, R29.reuse, R62, -R102 ;  /* 0x0000003e1d667223 */ /* 0x040fe20000010866 */
[----:B------:R-:W-:Y:S01]  /*11a90*/  LOP3.LUT R108, R108, 0xffff0000, RZ, 0xc0, !PT ;  /* 0xffff00006c6c7812 */ /* 0x000fe200078ec0ff */
[----:B------:R-:W-:Y:S01]  /*11aa0*/  FFMA.FTZ R64, R29, R64, R32 ;  /* 0x000000401d407223 */ /* 0x000fe20000010020 */
[----:B------:R-:W-:Y:S01]  /*11ab0*/  LOP3.LUT R109, R109, 0xffff0000, RZ, 0xc0, !PT ;  /* 0xffff00006d6d7812 */ /* 0x000fe200078ec0ff */
[C---:B------:R-:W-:Y:S01]  /*11ac0*/  FMUL.FTZ R29, R31.reuse, R104 ;  /* 0x000000681f1d7220 */ /* 0x040fe20000410000 */
[C---:B------:R-:W-:Y:S01]  /*11ad0*/  FMUL.FTZ R47, R46.reuse, R105 ;  /* 0x000000692e2f7220 */ /* 0x040fe20000410000 */
[----:B------:R-:W-:Y:S01]  /*11ae0*/  FMUL.FTZ R33, R31, R108 ;  /* 0x0000006c1f217220 */ /* 0x000fe20000410000 */
[----:B------:R-:W-:Y:S01]  /*11af0*/  F2FP.BF16.F32.PACK_AB R32, R65, R40 ;  /* 0x000000284120723e */ /* 0x000fe200000010ff */
[-C--:B------:R-:W-:Y:S01]  /*11b00*/  FMUL.FTZ R46, R46, R109.reuse ;  /* 0x0000006d2e2e7220 */ /* 0x080fe20000410000 */
        /* <DEDUP_REMOVED lines=13> */
.L_x_1737:
[----:B------:R-:W-:Y:S05]  /*11be0*/  BSYNC B2 ;  /* 0x0000000000027941 */ /* 0x000fea0003800000 */
.L_x_1736:
[----:B------:R-:W-:Y:S05]  /*11bf0*/  @P2 BRA `(.L_x_1733) ;  /* 0x00000004009c2947 */ /* 0x000fea0003800000 */
[----:B------:R-:W3:Y:S01]  /*11c00*/  LDL R43, [R1+0x3c] ;  /* 0x00003c00012b7983 */ /* 0x000ee20000100800 */
[----:B------:R-:W-:Y:S02]  /*11c10*/  LEA.HI R83, R83, R171, RZ, 0x1d ;  /* 0x000000ab53537211 */ /* 0x000fe400078fe8ff */
[----:B------:R-:W-:Y:S02]  /*11c20*/  SHF.R.U64 R41, R24, 0x10, R25 ;  /* 0x0000001018297819 */ /* 0x000fe40000001219 */
[----:B--2---:R-:W-:Y:S01]  /*11c30*/  SHF.R.S32.HI R30, RZ, 0x1f, R83 ;  /* 0x0000001fff1e7819 */ /* 0x004fe20000011453 */
[----:B------:R-:W-:Y:S01]  /*11c40*/  IMAD.SHL.U32 R28, R83, 0x8, RZ ;  /* 0x00000008531c7824 */ /* 0x000fe200078e00ff */
[----:B-1----:R-:W-:Y:S02]  /*11c50*/  SHF.R.U32.HI R44, RZ, 0x10, R25 ;  /* 0x00000010ff2c7819 */ /* 0x002fe40000011619 */
[----:B------:R-:W-:Y:S02]  /*11c60*/  LEA.HI R30, R30, R83, RZ, 0x3 ;  /* 0x000000531e1e7211 */ /* 0x000fe400078f18ff */
[----:B------:R-:W-:-:S02]  /*11c70*/  LOP3.LUT R29, R185, 0x38, R28, 0xf8, !PT ;  /* 0x00000038b91d7812 */ /* 0x000fc400078ef81c */
[----:B------:R-:W-:Y:S01]  /*11c80*/  SHF.R.U64 R25, R26, 0x10, R27 ;  /* 0x000000101a197819 */ /* 0x000fe2000000121b */
[----:B------:R-:W-:Y:S01]  /*11c90*/  IMAD.SHL.U32 R30, R30, 0x400, RZ ;  /* 0x000004001e1e7824 */ /* 0x000fe200078e00ff */
[----:B------:R-:W-:Y:S02]  /*11ca0*/  LOP3.LUT R29, R29, R186, RZ, 0x3c, !PT ;  /* 0x000000ba1d1d7212 */ /* 0x000fe400078e3cff */
[----:B------:R-:W-:Y:S02]  /*11cb0*/  SHF.R.U64 R26, R36, 0x10, R37 ;  /* 0x00000010241a7819 */ /* 0x000fe40000001225 */
[----:B------:R-:W-:Y:S02]  /*11cc0*/  LOP3.LUT R30, R30, 0x7fffe000, RZ, 0xc0, !PT ;  /* 0x7fffe0001e1e7812 */ /* 0x000fe400078ec0ff */
[----:B------:R-:W-:Y:S02]  /*11cd0*/  SHF.R.U64 R24, R38, 0x10, R39 ;  /* 0x0000001026187819 */ /* 0x000fe40000001227 */
[----:B------:R-:W-:-:S02]  /*11ce0*/  IADD3 R33, R29, R30, R187 ;  /* 0x0000001e1d217210 */ /* 0x000fc40007ffe0bb */
[----:B------:R-:W-:Y:S02]  /*11cf0*/  PRMT R90, R90, 0x5410, R25 ;  /* 0x000054105a5a7816 */ /* 0x000fe40000000019 */
[----:B------:R-:W-:Y:S01]  /*11d00*/  PRMT R87, R87, 0x5410, R26 ;  /* 0x0000541057577816 */ /* 0x000fe2000000001a */
[----:B------:R-:W-:Y:S01]  /*11d10*/  IMAD R40, R33, 0x2, R2 ;  /* 0x0000000221287824 */ /* 0x000fe200078e0202 */
[----:B------:R-:W-:Y:S02]  /*11d20*/  SHF.R.U32.HI R42, RZ, 0x10, R27 ;  /* 0x00000010ff2a7819 */ /* 0x000fe4000001161b */
[----:B------:R-:W-:Y:S02]  /*11d30*/  PRMT R85, R85, 0x5410, R24 ;  /* 0x0000541055557816 */ /* 0x000fe40000000018 */
[----:B------:R-:W1:Y:S01]  /*11d40*/  LDS.128 R32, [R40+0xc400] ;  /* 0x00c4000028207984 */ /* 0x000e620000000c00 */
[----:B------:R-:W-:Y:S02]  /*11d50*/  PRMT R88, R88, 0x5410, R41 ;  /* 0x0000541058587816 */ /* 0x000fe40000000029 */
[----:B------:R-:W-:Y:S01]  /*11d60*/  PRMT R89, R89, 0x5410, R44 ;  /* 0x0000541059597816 */ /* 0x000fe2000000002c */
[----:B------:R-:W-:Y:S01]  /*11d70*/  IMAD.U32 R44, R87, 0x10000, RZ ;  /* 0x00010000572c7824 */ /* 0x000fe200078e00ff */
[----:B------:R-:W-:-:S02]  /*11d80*/  SHF.R.U32.HI R37, RZ, 0x10, R37 ;  /* 0x00000010ff257819 */ /* 0x000fc40000011625 */
[----:B------:R-:W-:Y:S02]  /*11d90*/  SHF.R.U32.HI R39, RZ, 0x10, R39 ;  /* 0x00000010ff277819 */ /* 0x000fe40000011627 */
[----:B------:R-:W-:Y:S01]  /*11da0*/  PRMT R91, R91, 0x5410, R42 ;  /* 0x000054105b5b7816 */ /* 0x000fe2000000002a */
[----:B------:R-:W-:Y:S01]  /*11db0*/  IMAD.U32 R42, R88, 0x10000, RZ ;  /* 0x00010000582a7824 */ /* 0x000fe200078e00ff */
[----:B------:R-:W-:Y:S02]  /*11dc0*/  PRMT R86, R86, 0x5410, R37 ;  /* 0x0000541056567816 */ /* 0x000fe40000000025 */
[----:B------:R-:W-:Y:S02]  /*11dd0*/  PRMT R84, R84, 0x5410, R39 ;  /* 0x0000541054547816 */ /* 0x000fe40000000027 */
[----:B------:R-:W-:Y:S01]  /*11de0*/  LOP3.LUT R87, R87, 0xffff0000, RZ, 0xc0, !PT ;  /* 0xffff000057577812 */ /* 0x000fe200078ec0ff */
[C---:B------:R-:W-:Y:S01]  /*11df0*/  IMAD.U32 R46, R86.reuse, 0x10000, RZ ;  /* 0x00010000562e7824 */ /* 0x040fe200078e00ff */
[----:B------:R-:W-:Y:S01]  /*11e00*/  LOP3.LUT R86, R86, 0xffff0000, RZ, 0xc0, !PT ;  /* 0xffff000056567812 */ /* 0x000fe200078ec0ff */
[C---:B-1----:R-:W-:Y:S01]  /*11e10*/  IMAD.U32 R37, R33.reuse, 0x10000, RZ ;  /* 0x0001000021257824 */ /* 0x042fe200078e00ff */
[----:B------:R-:W-:Y:S01]  /*11e20*/  LOP3.LUT R33, R33, 0xffff0000, RZ, 0xc0, !PT ;  /* 0xffff000021217812 */ /* 0x000fe200078ec0ff */
[C---:B------:R-:W-:Y:S01]  /*11e30*/  IMAD.U32 R39, R35.reuse, 0x10000, RZ ;  /* 0x0001000023277824 */ /* 0x040fe200078e00ff */
[----:B------:R-:W-:Y:S01]  /*11e40*/  LOP3.LUT R35, R35, 0xffff0000, RZ, 0xc0, !PT ;  /* 0xffff000023237812 */ /* 0x000fe200078ec0ff */
[----:B------:R-:W-:Y:S01]  /*11e50*/  FMUL.FTZ R64, R37, R46 ;  /* 0x0000002e25407220 */ /* 0x000fe20000410000 */
[C---:B------:R-:W-:Y:S01]  /*11e60*/  IMAD.U32 R38, R34.reuse, 0x10000, RZ ;  /* 0x0001000022267824 */ /* 0x040fe200078e00ff */
[----:B------:R-:W-:Y:S01]  /*11e70*/  LOP3.LUT R34, R34, 0xffff0000, RZ, 0xc0, !PT ;  /* 0xffff000022227812 */ /* 0x000fe200078ec0ff */
[----:B---3--:R-:W1:Y:S02]  /*11e80*/  LDS.128 R28, [R43] ;  /* 0x000000002b1c7984 */ /* 0x008e640000000c00 */
[C---:B-1----:R-:W-:Y:S01]  /*11e90*/  IMAD.U32 R25, R28.reuse, 0x10000, RZ ;  /* 0x000100001c197824 */ /* 0x042fe200078e00ff */
[----:B------:R-:W-:Y:S01]  /*11ea0*/  LOP3.LUT R26, R28, 0xffff0000, RZ, 0xc0, !PT ;  /* 0xffff00001c1a7812 */ /* 0x000fe200078ec0ff */
[C---:B------:R-:W-:Y:S01]  /*11eb0*/  IMAD.U32 R27, R29.reuse, 0x10000, RZ ;  /* 0x000100001d1b7824 */ /* 0x040fe200078e00ff */
[----:B------:R-:W-:Y:S01]  /*11ec0*/  LOP3.LUT R28, R29, 0xffff0000, RZ, 0xc0, !PT ;  /* 0xffff00001d1c7812 */ /* 0x000fe200078ec0ff */
[C---:B------:R-:W-:Y:S01]  /*11ed0*/  IMAD.U32 R29, R30.reuse, 0x10000, RZ ;  /* 0x000100001e1d7824 */ /* 0x040fe200078e00ff */
[----:B------:R-:W-:Y:S01]  /*11ee0*/  LOP3.LUT R24, R30, 0xffff0000, RZ, 0xc0, !PT ;  /* 0xffff00001e187812 */ /* 0x000fe200078ec0ff */
[C---:B------:R-:W-:Y:S01]  /*11ef0*/  IMAD.U32 R36, R31.reuse, 0x10000, RZ ;  /* 0x000100001f247824 */ /* 0x040fe200078e00ff */
[----:B------:R-:W-:Y:S01]  /*11f00*/  LOP3.LUT R30, R31, 0xffff0000, RZ, 0xc0, !PT ;  /* 0xffff00001f1e7812 */ /* 0x000fe200078ec0ff */
[C---:B------:R-:W-:Y:S01]  /*11f10*/  IMAD.U32 R31, R32.reuse, 0x10000, RZ ;  /* 0x00010000201f7824 */ /* 0x040fe200078e00ff */
[----:B------:R-:W-:-:S03]  /*11f20*/  LOP3.LUT R32, R32, 0xffff0000, RZ, 0xc0, !PT ;  /* 0xffff000020207812 */ /* 0x000fc600078ec0ff */
[C---:B------:R-:W-:Y:S01]  /*11f30*/  FMUL.FTZ R60, R31.reuse, R44 ;  /* 0x0000002c1f3c7220 */ /* 0x040fe20000410000 */
[-C--:B------:R-:W-:Y:S01]  /*11f40*/  FMUL.FTZ R62, R31, R42.reuse ;  /* 0x0000002a1f3e7220 */ /* 0x080fe20000410000 */
[C---:B------:R-:W-:Y:S01]  /*11f50*/  IMAD.U32 R31, R84.reuse, 0x10000, RZ ;  /* 0x00010000541f7824 */ /* 0x040fe200078e00ff */
[----:B------:R-:W-:Y:S01]  /*11f60*/  LOP3.LUT R84, R84, 0xffff0000, RZ, 0xc0, !PT ;  /* 0xffff000054547812 */ /* 0x000fe200078ec0ff */
[----:B------:R-:W-:Y:S01]  /*11f70*/  FFMA.FTZ R60, R25, R42, -R60 ;  /* 0x0000002a193c7223 */ /* 0x000fe2000001083c */
[----:B------:R-:W-:Y:S02]  /*11f80*/  IMAD.U32 R42, R89, 0x10000, RZ ;  /* 0x00010000592a7824 */ /* 0x000fe400078e00ff */
[----:B------:R-:W-:Y:S01]  /*11f90*/  FFMA.FTZ R62, R25, R44, R62 ;  /* 0x0000002c193e7223 */ /* 0x000fe2000001003e */
[----:B------:R-:W-:Y:S01]  /*11fa0*/  IMAD.U32 R25, R91, 0x10000, RZ ;  /* 0x000100005b197824 */ /* 0x000fe200078e00ff */
[----:B------:R-:W-:Y:S01]  /*11fb0*/  LOP3.LUT R89, R89, 0xffff0000, RZ, 0xc0, !PT ;  /* 0xffff000059597812 */ /* 0x000fe200078ec0ff */
[-C--:B------:R-:W-:Y:S01]  /*11fc0*/  FMUL.FTZ R44, R37, R42.reuse ;  /* 0x0000002a252c7220 */ /* 0x080fe20000410000 */
[----:B------:R-:W-:Y:S01]  /*11fd0*/  FMUL.FTZ R37, R39, R31 ;  /* 0x0000001f27257220 */ /* 0x000fe20000410000 */
[----:B------:R-:W-:Y:S01]  /*11fe0*/  FFMA.FTZ R64, R27, R42, -R64 ;  /* 0x0000002a1b407223 */ /* 0x000fe20000010840 */
[-C--:B------:R-:W-:Y:S01]  /*11ff0*/  FMUL.FTZ R42, R39, R25.reuse ;  /* 0x00000019272a7220 */ /* 0x080fe20000410000 */
[----:B------:R-:W-:Y:S01]  /*12000*/  FFMA.FTZ R44, R27, R46, R44 ;  /* 0x0000002e1b2c7223 */ /* 0x000fe2000001002c */
[----:B------:R-:W-:Y:S01]  /*12010*/  FFMA.FTZ R41, R36, R25, -R37 ;  /* 0x0000001924297223 */ /* 0x000fe20000010825 */
[----:B------:R-:W-:Y:S01]  /*12020*/  LOP3.LUT R25, R88, 0xffff0000, RZ, 0xc0, !PT ;  /* 0xffff000058197812 */ /* 0x000fe200078ec0ff */
[----:B------:R-:W-:Y:S01]  /*12030*/  FMUL.FTZ R27, R32, R87 ;  /* 0x00000057201b7220 */ /* 0x000fe20000410000 */
[----:B------:R-:W-:Y:S01]  /*12040*/  FFMA.FTZ R42, R36, R31, R42 ;  /* 0x0000001f242a7223 */ /* 0x000fe2000001002a */
[----:B------:R-:W-:Y:S01]  /*12050*/  LOP3.LUT R91, R91, 0xffff0000, RZ, 0xc0, !PT ;  /* 0xffff00005b5b7812 */ /* 0x000fe200078ec0ff */
[----:B------:R-:W-:Y:S01]  /*12060*/  FMUL.FTZ R39, R33, R86 ;  /* 0x0000005621277220 */ /* 0x000fe20000410000 */
[-C--:B------:R-:W-:Y:S01]  /*12070*/  FMUL.FTZ R37, R32, R25.reuse ;  /* 0x0000001920257220 */ /* 0x080fe20000410000 */
[----:B------:R-:W-:Y:S01]  /*12080*/  FFMA.FTZ R31, R26, R25, -R27 ;  /* 0x000000191a1f7223 */ /* 0x000fe2000001081b */
[C---:B------:R-:W-:Y:S01]  /*12090*/  IMAD.U32 R27, R85.reuse, 0x10000, RZ ;  /* 0x00010000551b7824 */ /* 0x040fe200078e00ff */
[----:B------:R-:W-:Y:S01]  /*120a0*/  LOP3.LUT R85, R85, 0xffff0000, RZ, 0xc0, !PT ;  /* 0xffff000055557812 */ /* 0x000fe200078ec0ff */
[----:B------:R-:W-:-:S02]  /*120b0*/  IMAD.U32 R25, R90, 0x10000, RZ ;  /* 0x000100005a197824 */ /* 0x000fc400078e00ff */
[----:B------:R-:W-:Y:S01]  /*120c0*/  FFMA.FTZ R37, R26, R87, R37 ;  /* 0x000000571a257223 */ /* 0x000fe20000010025 */
[C---:B------:R-:W-:Y:S01]  /*120d0*/  FMUL.FTZ R26, R38.reuse, R27 ;  /* 0x0000001b261a7220 */ /* 0x040fe20000410000 */
[----:B------:R-:W-:Y:S01]  /*120e0*/  FMUL.FTZ R33, R33, R89 ;  /* 0x0000005921217220 */ /* 0x000fe20000410000 */
[----:B------:R-:W-:Y:S01]  /*120f0*/  FMUL.FTZ R38, R38, R25 ;  /* 0x0000001926267220 */ /* 0x000fe20000410000 */
[----:B------:R-:W-:Y:S01]  /*12100*/  FFMA.FTZ R39, R28, R89, -R39 ;  /* 0x000000591c277223 */ /* 0x000fe20000010827 */
[C---:B------:R-:W-:Y:S01]  /*12110*/  FFMA.FTZ R26, R29.reuse, R25, -R26 ;  /* 0x000000191d1a7223 */ /* 0x040fe2000001081a */
[----:B------:R-:W-:Y:S01]  /*12120*/  LOP3.LUT R25, R90, 0xffff0000, RZ, 0xc0, !PT ;  /* 0xffff00005a197812 */ /* 0x000fe200078ec0ff */
[----:B------:R-:W-:Y:S01]  /*12130*/  FFMA.FTZ R38, R29, R27, R38 ;  /* 0x0000001b1d267223 */ /* 0x000fe20000010026 */
[C---:B------:R-:W-:Y:S01]  /*12140*/  FMUL.FTZ R27, R34.reuse, R85 ;  /* 0x00000055221b7220 */ /* 0x040fe20000410000 */
[C---:B------:R-:W-:Y:S01]  /*12150*/  FMUL.FTZ R29, R35.reuse, R84 ;  /* 0x00000054231d7220 */ /* 0x040fe20000410000 */
[----:B------:R-:W-:Y:S01]  /*12160*/  FMUL.FTZ R35, R35, R91 ;  /* 0x0000005b23237220 */ /* 0x000fe20000410000 */
[-C--:B------:R-:W-:Y:S01]  /*12170*/  FMUL.FTZ R34, R34, R25.reuse ;  /* 0x0000001922227220 */ /* 0x080fe20000410000 */
        /* <DEDUP_REMOVED lines=15> */
.L_x_1733:
[----:B------:R-:W-:Y:S05]  /*12270*/  BSYNC B1 ;  /* 0x0000000000017941 */ /* 0x000fea0003800000 */
.L_x_1732:
[----:B---3--:R-:W-:-:S05]  /*12280*/  VIADD R24, R174, 0x40 ;  /* 0x00000040ae187836 */ /* 0x008fca0000000000 */
[----:B------:R-:W-:-:S13]  /*12290*/  ISETP.GE.AND P0, PT, R24, R69, PT ;  /* 0x000000451800720c */ /* 0x000fda0003f06270 */
[----:B------:R-:W-:Y:S05]  /*122a0*/  @P0 BRA `(.L_x_1713) ;  /* 0x0000001400040947 */ /* 0x000fea0003800000 */
[----:B-12---:R-:W1:Y:S01]  /*122b0*/  LDC R33, c[0x0][0x3f4] ;  /* 0x0000fd00ff217b82 */ /* 0x006e620000000800 */
[----:B------:R-:W-:Y:S01]  /*122c0*/  BSSY B1, `(.L_x_1738) ;  /* 0x000006d000017945 */ /* 0x000fe20003800000 */
[----:B------:R-:W-:Y:S02]  /*122d0*/  SHF.R.U32.HI R44, RZ, 0x3, R181 ;  /* 0x00000003ff2c7819 */ /* 0x000fe400000116b5 */
[-C--:B-1----:R-:W-:Y:S02]  /*122e0*/  ISETP.GE.AND P0, PT, R18, R33.reuse, PT ;  /* 0x000000211200720c */ /* 0x082fe40003f06270 */
[-C--:B------:R-:W-:Y:S02]  /*122f0*/  ISETP.GE.AND P1, PT, R167, R33.reuse, PT ;  /* 0x00000021a700720c */ /* 0x080fe40003f26270 */
[----:B------:R-:W-:-:S09]  /*12300*/  ISETP.GE.AND P2, PT, R168, R33, PT ;  /* 0x00000021a800720c */ /* 0x000fd20003f46270 */
[----:B------:R-:W-:Y:S05]  /*12310*/  @P0 BRA `(.L_x_1739) ;  /* 0x00000004009c0947 */ /* 0x000fea0003800000 */
[----:B------:R-:W2:Y:S01]  /*12320*/  LDL R46, [R1+0x40] ;  /* 0x00004000012e7983 */ /* 0x000ea20000100800 */
[----:B------:R-:W-:Y:S02]  /*12330*/  LEA.HI R24, R33, R210, RZ, 0x1d ;  /* 0x000000d221187211 */ /* 0x000fe400078fe8ff */
[--C-:B------:R-:W-:Y:S02]  /*12340*/  SHF.R.U64 R35, R4, 0x10, R5.reuse ;  /* 0x0000001004237819 */ /* 0x100fe40000001205 */
[----:B------:R-:W-:Y:S01]  /*12350*/  SHF.R.S32.HI R25, RZ, 0x1f, R24 ;  /* 0x0000001fff197819 */ /* 0x000fe20000011418 */
[----:B------:R-:W-:Y:S01]  /*12360*/  IMAD.SHL.U32 R26, R24, 0x8, RZ ;  /* 0x00000008181a7824 */ /* 0x000fe200078e00ff */
[----:B------:R-:W-:Y:S02]  /*12370*/  SHF.R.U32.HI R4, RZ, 0x10, R5 ;  /* 0x00000010ff047819 */ /* 0x000fe40000011605 */
[----:B------:R-:W-:Y:S02]  /*12380*/  LEA.HI R25, R25, R24, RZ, 0x3 ;  /* 0x0000001819197211 */ /* 0x000fe400078f18ff */
[----:B------:R-:W-:-:S02]  /*12390*/  LOP3.LUT R24, R181, 0x38, R26, 0xf8, !PT ;  /* 0x00000038b5187812 */ /* 0x000fc400078ef81a */
[--C-:B------:R-:W-:Y:S01]  /*123a0*/  SHF.R.U64 R5, R6, 0x10, R7.reuse ;  /* 0x0000001006057819 */ /* 0x100fe20000001207 */
[----:B------:R-:W-:Y:S01]  /*123b0*/  IMAD.SHL.U32 R25, R25, 0x400, RZ ;  /* 0x0000040019197824 */ /* 0x000fe200078e00ff */
[----:B------:R-:W-:Y:S02]  /*123c0*/  LOP3.LUT R24, R24, R44, RZ, 0x3c, !PT ;  /* 0x0000002c18187212 */ /* 0x000fe400078e3cff */
[----:B------:R-:W-:Y:S02]  /*123d0*/  SHF.R.U32.HI R6, RZ, 0x10, R7 ;  /* 0x00000010ff067819 */ /* 0x000fe40000011607 */
[----:B------:R-:W-:Y:S02]  /*123e0*/  LOP3.LUT R25, R25, 0x7fffe000, RZ, 0xc0, !PT ;  /* 0x7fffe00019197812 */ /* 0x000fe400078ec0ff */
[----:B------:R-:W-:Y:S02]  /*123f0*/  SHF.R.U64 R39, R48, 0x10, R49 ;  /* 0x0000001030277819 */ /* 0x000fe40000001231 */
[----:B------:R-:W-:-:S02]  /*12400*/  IADD3 R29, R24, R25, R201 ;  /* 0x00000019181d7210 */ /* 0x000fc40007ffe0c9 */
[----:B------:R-:W-:Y:S02]  /*12410*/  PRMT R92, R92, 0x5410, R35 ;  /* 0x000054105c5c7816 */ /* 0x000fe40000000023 */
[----:B------:R-:W-:Y:S01]  /*12420*/  PRMT R93, R93, 0x5410, R4 ;  /* 0x000054105d5d7816 */ /* 0x000fe20000000004 */
[----:B------:R-:W-:Y:S01]  /*12430*/  IMAD R32, R29, 0x2, R2 ;  /* 0x000000021d207824 */ /* 0x000fe200078e0202 */
[----:B------:R-:W-:Y:S02]  /*12440*/  PRMT R94, R94, 0x5410, R5 ;  /* 0x000054105e5e7816 */ /* 0x000fe40000000005 */
[----:B------:R-:W-:Y:S01]  /*12450*/  PRMT R95, R95, 0x5410, R6 ;  /* 0x000054105f5f7816 */ /* 0x000fe20000000006 */
[----:B------:R-:W-:Y:S01]  /*12460*/  IMAD.U32 R40, R93, 0x10000, RZ ;  /* 0x000100005d287824 */ /* 0x000fe200078e00ff */
[----:B------:R-:W1:Y:S01]  /*12470*/  LDS.128 R28, [R32+0xc400] ;  /* 0x00c40000201c7984 */ /* 0x000e620000000c00 */
[----:B------:R-:W-:Y:S01]  /*12480*/  PRMT R96, R96, 0x5410, R39 ;  /* 0x0000541060607816 */ /* 0x000fe20000000027 */
[----:B------:R-:W-:Y:S01]  /*12490*/  IMAD.U32 R39, R92, 0x10000, RZ ;  /* 0x000100005c277824 */ /* 0x000fe200078e00ff */
[----:B------:R-:W-:-:S02]  /*124a0*/  SHF.R.U32.HI R48, RZ, 0x10, R49 ;  /* 0x00000010ff307819 */ /* 0x000fc40000011631 */
[--C-:B------:R-:W-:Y:S01]  /*124b0*/  SHF.R.U64 R37, R50, 0x10, R51.reuse ;  /* 0x0000001032257819 */ /* 0x100fe20000001233 */
[----:B------:R-:W-:Y:S01]  /*124c0*/  IMAD.U32 R38, R96, 0x10000, RZ ;  /* 0x0001000060267824 */ /* 0x000fe200078e00ff */
[----:B------:R-:W-:Y:S02]  /*124d0*/  SHF.R.U32.HI R50, RZ, 0x10, R51 ;  /* 0x00000010ff327819 */ /* 0x000fe40000011633 */
[----:B------:R-:W-:Y:S02]  /*124e0*/  PRMT R97, R97, 0x5410, R48 ;  /* 0x0000541061617816 */ /* 0x000fe40000000030 */
[----:B------:R-:W-:Y:S02]  /*124f0*/  PRMT R99, R99, 0x5410, R50 ;  /* 0x0000541063637816 */ /* 0x000fe40000000032 */
[----:B------:R-:W-:Y:S02]  /*12500*/  PRMT R98, R98, 0x5410, R37 ;  /* 0x0000541062627816 */ /* 0x000fe40000000025 */
[----:B------:R-:W-:-:S02]  /*12510*/  LOP3.LUT R92, R92, 0xffff0000, RZ, 0xc0, !PT ;  /* 0xffff00005c5c7812 */ /* 0x000fc400078ec0ff */
[----:B------:R-:W-:Y:S02]  /*12520*/  LOP3.LUT R96, R96, 0xffff0000, RZ, 0xc0, !PT ;  /* 0xffff000060607812 */ /* 0x000fe400078ec0ff */
        /* <DEDUP_REMOVED lines=8> */
[----:B--2---:R-:W1:Y:S02]  /*125b0*/  LDS.128 R24, [R46] ;  /* 0x000000002e187984 */ /* 0x004e640000000c00 */
        /* <DEDUP_REMOVED lines=10> */
[CC--:B------:R-:W-:Y:S01]  /*12660*/  FMUL.FTZ R41, R27.reuse, R39.reuse ;  /* 0x000000271b297220 */ /* 0x0c0fe20000410000 */
[-C--:B------:R-:W-:Y:S01]  /*12670*/  FMUL.FTZ R43, R27, R38.reuse ;  /* 0x000000261b2b7220 */ /* 0x080fe20000410000 */
[C---:B------:R-:W-:Y:S01]  /*12680*/  IMAD.U32 R27, R97.reuse, 0x10000, RZ ;  /* 0x00010000611b7824 */ /* 0x040fe200078e00ff */
[----:B------:R-:W-:Y:S01]  /*12690*/  LOP3.LUT R97, R97, 0xffff0000, RZ, 0xc0, !PT ;  /* 0xffff000061617812 */ /* 0x000fe200078ec0ff */
[C---:B------:R-:W-:Y:S01]  /*126a0*/  FFMA.FTZ R41, R4.reuse, R38, -R41 ;  /* 0x0000002604297223 */ /* 0x040fe20000010829 */
[----:B------:R-:W-:Y:S02]  /*126b0*/  IMAD.U32 R38, R95, 0x10000, RZ ;  /* 0x000100005f267824 */ /* 0x000fe400078e00ff */
[----:B------:R-:W-:Y:S01]  /*126c0*/  FFMA.FTZ R43, R4, R39, R43 ;  /* 0x00000027042b7223 */ /* 0x000fe2000001002b */
[----:B------:R-:W-:Y:S02]  /*126d0*/  IMAD.U32 R4, R99, 0x10000, RZ ;  /* 0x0001000063047824 */ /* 0x000fe400078e00ff */
[-C--:B------:R-:W-:Y:S01]  /*126e0*/  FMUL.FTZ R35, R35, R27.reuse ;  /* 0x0000001b23237220 */ /* 0x080fe20000410000 */
[C---:B------:R-:W-:Y:S01]  /*126f0*/  FFMA.FTZ R45, R6.reuse, R27, -R45 ;  /* 0x0000001b062d7223 */ /* 0x040fe2000001082d */
[C---:B------:R-:W-:Y:S01]  /*12700*/  FMUL.FTZ R27, R37.reuse, R38 ;  /* 0x00000026251b7220 */ /* 0x040fe20000410000 */
[----:B------:R-:W-:Y:S01]  /*12710*/  FMUL.FTZ R39, R37, R4 ;  /* 0x0000000425277220 */ /* 0x000fe20000410000 */
[----:B------:R-:W-:Y:S01]  /*12720*/  FFMA.FTZ R35, R6, R40, R35 ;  /* 0x0000002806237223 */ /* 0x000fe20000010023 */
[----:B------:R-:W-:-:S02]  /*12730*/  IMAD.U32 R6, R94, 0x10000, RZ ;  /* 0x000100005e067824 */ /* 0x000fc400078e00ff */
[----:B------:R-:W-:Y:S01]  /*12740*/  FFMA.FTZ R37, R34, R4, -R27 ;  /* 0x0000000422257223 */ /* 0x000fe2000001081b */
[C---:B------:R-:W-:Y:S01]  /*12750*/  FMUL.FTZ R4, R28.reuse, R92 ;  /* 0x0000005c1c047220 */ /* 0x040fe20000410000 */
[----:B------:R-:W-:Y:S01]  /*12760*/  FMUL.FTZ R28, R28, R96 ;  /* 0x000000601c1c7220 */ /* 0x000fe20000410000 */
[----:B------:R-:W-:Y:S01]  /*12770*/  FMUL.FTZ R40, R36, R6 ;  /* 0x0000000624287220 */ /* 0x000fe20000410000 */
[----:B------:R-:W-:Y:S01]  /*12780*/  LOP3.LUT R94, R94, 0xffff0000, RZ, 0xc0, !PT ;  /* 0xffff00005e5e7812 */ /* 0x000fe200078ec0ff */
[----:B------:R-:W-:Y:S01]  /*12790*/  FFMA.FTZ R96, R5, R96, -R4 ;  /* 0x0000006005607223 */ /* 0x000fe20000010804 */
[C---:B------:R-:W-:Y:S01]  /*127a0*/  IMAD.U32 R4, R98.reuse, 0x10000, RZ ;  /* 0x0001000062047824 */ /* 0x040fe200078e00ff */
[----:B------:R-:W-:Y:S01]  /*127b0*/  LOP3.LUT R98, R98, 0xffff0000, RZ, 0xc0, !PT ;  /* 0xffff000062627812 */ /* 0x000fe200078ec0ff */
[----:B------:R-:W-:Y:S01]  /*127c0*/  FFMA.FTZ R39, R34, R38, R39 ;  /* 0x0000002622277223 */ /* 0x000fe20000010027 */
[----:B------:R-:W-:Y:S01]  /*127d0*/  LOP3.LUT R95, R95, 0xffff0000, RZ, 0xc0, !PT ;  /* 0xffff00005f5f7812 */ /* 0x000fe200078ec0ff */
[-C--:B------:R-:W-:Y:S01]  /*127e0*/  FMUL.FTZ R36, R36, R4.reuse ;  /* 0x0000000424247220 */ /* 0x080fe20000410000 */
[----:B------:R-:W-:Y:S01]  /*127f0*/  LOP3.LUT R99, R99, 0xffff0000, RZ, 0xc0, !PT ;  /* 0xffff000063637812 */ /* 0x000fe200078ec0ff */
[----:B------:R-:W-:Y:S01]  /*12800*/  FFMA.FTZ R40, R7, R4, -R40 ;  /* 0x0000000407287223 */ /* 0x000fe20000010828 */
[C---:B------:R-:W-:Y:S01]  /*12810*/  FMUL.FTZ R27, R29.reuse, R93 ;  /* 0x0000005d1d1b7220 */ /* 0x040fe20000410000 */
[----:B------:R-:W-:Y:S01]  /*12820*/  FMUL.FTZ R38, R29, R97 ;  /* 0x000000611d267220 */ /* 0x000fe20000410000 */
[----:B------:R-:W-:Y:S01]  /*12830*/  FFMA.FTZ R28, R5, R92, R28 ;  /* 0x0000005c051c7223 */ /* 0x000fe2000001001c */
[C---:B------:R-:W-:Y:S01]  /*12840*/  FMUL.FTZ R4, R30.reuse, R94 ;  /* 0x0000005e1e047220 */ /* 0x040fe20000410000 */
[----:B------:R-:W-:Y:S01]  /*12850*/  FFMA.FTZ R36, R7, R6, R36 ;  /* 0x0000000607247223 */ /* 0x000fe20000010024 */
[-C--:B------:R-:W-:Y:S01]  /*12860*/  FMUL.FTZ R5, R30, R98.reuse ;  /* 0x000000621e057220 */ /* 0x080fe20000410000 */
[C---:B------:R-:W-:Y:S01]  /*12870*/  FMUL.FTZ R29, R31.reuse, R95 ;  /* 0x0000005f1f1d7220 */ /* 0x040fe20000410000 */
[----:B------:R-:W-:Y:S01]  /*12880*/  FMUL.FTZ R6, R31, R99 ;  /* 0x000000631f067220 */ /* 0x000fe20000410000 */
[----:B------:R-:W-:Y:S01]  /*12890*/  FFMA.FTZ R34, R24, R97, -R27 ;  /* 0x0000006118227223 */ /* 0x000fe2000001081b */
[C---:B------:R-:W-:Y:S01]  /*128a0*/  FFMA.FTZ R7, R25.reuse, R98, -R4 ;  /* 0x0000006219077223 */ /* 0x040fe20000010804 */
[----:B------:R-:W-:Y:S01]  /*128b0*/  FFMA.FTZ R27, R25, R94, R5 ;  /* 0x0000005e191b7223 */ /* 0x000fe20000010005 */
        /* <DEDUP_REMOVED lines=13> */
.L_x_1739:
[----:B------:R-:W-:Y:S05]  /*12990*/  BSYNC B1 ;  /* 0x0000000000017941 */ /* 0x000fea0003800000 */
.L_x_1738:
[----:B------:R-:W-:Y:S04]  /*129a0*/  BSSY B1, `(.L_x_1740) ;  /* 0x0000069000017945 */ /* 0x000fe80003800000 */
[----:B------:R-:W-:Y:S05]  /*129b0*/  @P1 BRA `(.L_x_1741) ;  /* 0x00000004009c1947 */ /* 0x000fea0003800000 */
[----:B------:R-:W2:Y:S01]  /*129c0*/  LDL R41, [R1+0x38] ;  /* 0x0000380001297983 */ /* 0x000ea20000100800 */
[----:B-1----:R-:W-:Y:S02]  /*129d0*/  LEA.HI R4, R33, R170, RZ, 0x1d ;  /* 0x000000aa21047211 */ /* 0x002fe400078fe8ff */
[----:B------:R-:W-:Y:S02]  /*129e0*/  SHF.R.U64 R34, R52, 0x10, R53 ;  /* 0x0000001034227819 */ /* 0x000fe40000001235 */
[----:B------:R-:W-:Y:S01]  /*129f0*/  SHF.R.S32.HI R5, RZ, 0x1f, R4 ;  /* 0x0000001fff057819 */ /* 0x000fe20000011404 */
[----:B------:R-:W-:Y:S01]  /*12a00*/  IMAD.SHL.U32 R6, R4, 0x8, RZ ;  /* 0x0000000804067824 */ /* 0x000fe200078e00ff */
[----:B------:R-:W-:Y:S02]  /*12a10*/  SHF.R.U64 R30, R8, 0x10, R9 ;  /* 0x00000010081e7819 */ /* 0x000fe40000001209 */
[----:B------:R-:W-:Y:S02]  /*12a20*/  LEA.HI R5, R5, R4, RZ, 0x3 ;  /* 0x0000000405057211 */ /* 0x000fe400078f18ff */
[----:B------:R-:W-:-:S02]  /*12a30*/  LOP3.LUT R4, R181, 0x38, R6, 0xf8, !PT ;  /* 0x00000038b5047812 */ /* 0x000fc400078ef806 */
[----:B------:R-:W-:Y:S01]  /*12a40*/  SHF.R.U32.HI R9, RZ, 0x10, R9 ;  /* 0x00000010ff097819 */ /* 0x000fe20000011609 */
[----:B------:R-:W-:Y:S01]  /*12a50*/  IMAD.SHL.U32 R5, R5, 0x400, RZ ;  /* 0x0000040005057824 */ /* 0x000fe200078e00ff */
[----:B------:R-:W-:Y:S02]  /*12a60*/  LOP3.LUT R4, R4, R44, RZ, 0x3c, !PT ;  /* 0x0000002c04047212 */ /* 0x000fe400078e3cff */
[----:B------:R-:W-:Y:S02]  /*12a70*/  PRMT R79, R79, 0x5410, R34 ;  /* 0x000054104f4f7816 */ /* 0x000fe40000000022 */
[----:B------:R-:W-:Y:S02]  /*12a80*/  LOP3.LUT R5, R5, 0x7fffe000, RZ, 0xc0, !PT ;  /* 0x7fffe00005057812 */ /* 0x000fe400078ec0ff */
[----:B------:R-:W-:Y:S01]  /*12a90*/  PRMT R75, R75, 0x5410, R30 ;  /* 0x000054104b4b7816 */ /* 0x000fe2000000001e */
[----:B------:R-:W-:Y:S01]  /*12aa0*/  IMAD.U32 R34, R79, 0x10000, RZ ;  /* 0x000100004f227824 */ /* 0x000fe200078e00ff */
[----:B------:R-:W-:-:S02]  /*12ab0*/  IADD3 R25, R4, R5, R201 ;  /* 0x0000000504197210 */ /* 0x000fc40007ffe0c9 */
[----:B------:R-:W-:Y:S01]  /*12ac0*/  SHF.R.U32.HI R53, RZ, 0x10, R53 ;  /* 0x00000010ff357819 */ /* 0x000fe20000011635 */
[----:B------:R-:W-:Y:S01]  /*12ad0*/  IMAD.U32 R35, R75, 0x10000, RZ ;  /* 0x000100004b237824 */ /* 0x000fe200078e00ff */
[----:B------:R-:W-:Y:S01]  /*12ae0*/  SHF.R.U64 R32, R54, 0x10, R55 ;  /* 0x0000001036207819 */ /* 0x000fe20000001237 */
[----:B------:R-:W-:Y:S01]  /*12af0*/  IMAD R28, R25, 0x2, R2 ;  /* 0x00000002191c7824 */ /* 0x000fe200078e0202 */
[----:B------:R-:W-:Y:S02]  /*12b00*/  SHF.R.U64 R8, R10, 0x10, R11 ;  /* 0x000000100a087819 */ /* 0x000fe4000000120b */
[----:B------:R-:W-:Y:S02]  /*12b10*/  PRMT R76, R76, 0x5410, R9 ;  /* 0x000054104c4c7816 */ /* 0x000fe40000000009 */
[----:B------:R-:W1:Y:S01]  /*12b20*/  LDS.128 R24, [R28+0xc400] ;  /* 0x00c400001c187984 */ /* 0x000e620000000c00 */
[----:B------:R-:W-:Y:S02]  /*12b30*/  SHF.R.U32.HI R55, RZ, 0x10, R55 ;  /* 0x00000010ff377819 */ /* 0x000fe40000011637 */
[----:B------:R-:W-:Y:S01]  /*12b40*/  SHF.R.U32.HI R11, RZ, 0x10, R11 ;  /* 0x00000010ff0b7819 */ /* 0x000fe2000001160b */
[----:B------:R-:W-:Y:S01]  /*12b50*/  IMAD.U32 R36, R76, 0x10000, RZ ;  /* 0x000100004c247824 */ /* 0x000fe200078e00ff */
[----:B------:R-:W-:-:S02]  /*12b60*/  PRMT R80, R80, 0x5410, R53 ;  /* 0x0000541050507816 */ /* 0x000fc40000000035 */
[----:B------:R-:W-:Y:S02]  /*12b70*/  PRMT R77, R77, 0x5410, R8 ;  /* 0x000054104d4d7816 */ /* 0x000fe40000000008 */
[----:B------:R-:W-:Y:S02]  /*12b80*/  PRMT R82, R82, 0x5410, R55 ;  /* 0x0000541052527816 */ /* 0x000fe40000000037 */
[----:B------:R-:W-:Y:S02]  /*12b90*/  PRMT R78, R78, 0x5410, R11 ;  /* 0x000054104e4e7816 */ /* 0x000fe4000000000b */
[----:B------:R-:W-:Y:S02]  /*12ba0*/  PRMT R81, R81, 0x5410, R32 ;  /* 0x0000541051517816 */ /* 0x000fe40000000020 */
[----:B------:R-:W-:Y:S02]  /*12bb0*/  LOP3.LUT R75, R75, 0xffff0000, RZ, 0xc0, !PT ;  /* 0xffff00004b4b7812 */ /* 0x000fe400078ec0ff */
[----:B------:R-:W-:-:S02]  /*12bc0*/  LOP3.LUT R79, R79, 0xffff0000, RZ, 0xc0, !PT ;  /* 0xffff00004f4f7812 */ /* 0x000fc400078ec0ff */
[----:B------:R-:W-:Y:S01]  /*12bd0*/  LOP3.LUT R76, R76, 0xffff0000, RZ, 0xc0, !PT ;  /* 0xffff00004c4c7812 */ /* 0x000fe200078ec0ff */
[C---:B-1----:R-:W-:Y:S01]  /*12be0*/  IMAD.U32 R29, R24.reuse, 0x10000, RZ ;  /* 0x00010000181d7824 */ /* 0x042fe200078e00ff */
[----:B------:R-:W-:Y:S01]  /*12bf0*/  LOP3.LUT R24, R24, 0xffff0000, RZ, 0xc0, !PT ;  /* 0xffff000018187812 */ /* 0x000fe200078ec0ff */
[C---:B------:R-:W-:Y:S01]  /*12c00*/  IMAD.U32 R30, R25.reuse, 0x10000, RZ ;  /* 0x00010000191e7824 */ /* 0x040fe200078e00ff */
[----:B------:R-:W-:Y:S01]  /*12c10*/  LOP3.LUT R25, R25, 0xffff0000, RZ, 0xc0, !PT ;  /* 0xffff000019197812 */ /* 0x000fe200078ec0ff */
[C---:B------:R-:W-:Y:S01]  /*12c20*/  FMUL.FTZ R37, R29.reuse, R35 ;  /* 0x000000231d257220 */ /* 0x040fe20000410000 */
[----:B------:R-:W-:Y:S01]  /*12c30*/  FMUL.FTZ R39, R29, R34 ;  /* 0x000000221d277220 */ /* 0x000fe20000410000 */
[----:B------:R-:W-:Y:S02]  /*12c40*/  IMAD.U32 R29, R80, 0x10000, RZ ;  /* 0x00010000501d7824 */ /* 0x000fe400078e00ff */
[----:B------:R-:W-:Y:S01]  /*12c50*/  FMUL.FTZ R38, R30, R36 ;  /* 0x000000241e267220 */ /* 0x000fe20000410000 */
[----:B------:R-:W-:Y:S01]  /*12c60*/  IMAD.U32 R32, R27, 0x10000, RZ ;  /* 0x000100001b207824 */ /* 0x000fe200078e00ff */
[----:B------:R-:W-:Y:S01]  /*12c70*/  LOP3.LUT R80, R80, 0xffff0000, RZ, 0xc0, !PT ;  /* 0xffff000050507812 */ /* 0x000fe200078ec0ff */
[----:B------:R-:W-:Y:S01]  /*12c80*/  FMUL.FTZ R30, R30, R29 ;  /* 0x0000001d1e1e7220 */ /* 0x000fe20000410000 */
[C---:B------:R-:W-:Y:S01]  /*12c90*/  IMAD.U32 R31, R26.reuse, 0x10000, RZ ;  /* 0x000100001a1f7824 */ /* 0x040fe200078e00ff */
[----:B------:R-:W-:-:S02]  /*12ca0*/  LOP3.LUT R26, R26, 0xffff0000, RZ, 0xc0, !PT ;  /* 0xffff00001a1a7812 */ /* 0x000fc400078ec0ff */
[----:B------:R-:W-:Y:S01]  /*12cb0*/  LOP3.LUT R27, R27, 0xffff0000, RZ, 0xc0, !PT ;  /* 0xffff00001b1b7812 */ /* 0x000fe200078ec0ff */
[----:B--2---:R-:W1:Y:S02]  /*12cc0*/  LDS.128 R4, [R41] ;  /* 0x0000000029047984 */ /* 0x004e640000000c00 */
[C---:B-1----:R-:W-:Y:S01]  /*12cd0*/  IMAD.U32 R8, R4.reuse, 0x10000, RZ ;  /* 0x0001000004087824 */ /* 0x042fe200078e00ff */
[----:B------:R-:W-:Y:S01]  /*12ce0*/  LOP3.LUT R4, R4, 0xffff0000, RZ, 0xc0, !PT ;  /* 0xffff000004047812 */ /* 0x000fe200078ec0ff */
[C---:B------:R-:W-:Y:S01]  /*12cf0*/  IMAD.U32 R9, R5.reuse, 0x10000, RZ ;  /* 0x0001000005097824 */ /* 0x040fe200078e00ff */
[----:B------:R-:W-:Y:S01]  /*12d00*/  LOP3.LUT R5, R5, 0xffff0000, RZ, 0xc0, !PT ;  /* 0xffff000005057812 */ /* 0x000fe200078ec0ff */
[C---:B------:R-:W-:Y:S01]  /*12d10*/  FFMA.FTZ R37, R8.reuse, R34, -R37 ;  /* 0x0000002208257223 */ /* 0x040fe20000010825 */
[----:B------:R-:W-:Y:S01]  /*12d20*/  FFMA.FTZ R39, R8, R35, R39 ;  /* 0x0000002308277223 */ /* 0x000fe20000010027 */
[----:B------:R-:W-:Y:S02]  /*12d30*/  IMAD.U32 R34, R78, 0x10000, RZ ;  /* 0x000100004e227824 */ /* 0x000fe400078e00ff */
[----:B------:R-:W-:Y:S01]  /*12d40*/  FFMA.FTZ R38, R9, R29, -R38 ;  /* 0x0000001d09267223 */ /* 0x000fe20000010826 */
[----:B------:R-:W-:-:S02]  /*12d50*/  IMAD.U32 R8, R82, 0x10000, RZ ;  /* 0x0001000052087824 */ /* 0x000fc400078e00ff */
[----:B------:R-:W-:Y:S01]  /*12d60*/  FFMA.FTZ R36, R9, R36, R30 ;  /* 0x0000002409247223 */ /* 0x000fe2000001001e */
[----:B------:R-:W-:Y:S02]  /*12d70*/  IMAD.U32 R11, R7, 0x10000, RZ ;  /* 0x00010000070b7824 */ /* 0x000fe400078e00ff */
[C---:B------:R-:W-:Y:S01]  /*12d80*/  FMUL.FTZ R40, R32.reuse, R34 ;  /* 0x0000002220287220 */ /* 0x040fe20000410000 */
[----:B------:R-:W-:Y:S01]  /*12d90*/  FMUL.FTZ R29, R32, R8 ;  /* 0x00000008201d7220 */ /* 0x000fe20000410000 */
[C---:B------:R-:W-:Y:S01]  /*12da0*/  FMUL.FTZ R9, R24.reuse, R75 ;  /* 0x0000004b18097220 */ /* 0x040fe20000410000 */
[----:B------:R-:W-:Y:S01]  /*12db0*/  FMUL.FTZ R32, R25, R76 ;  /* 0x0000004c19207220 */ /* 0x000fe20000410000 */
[C---:B------:R-:W-:Y:S01]  /*12dc0*/  FFMA.FTZ R40, R11.reuse, R8, -R40 ;  /* 0x000000080b287223 */ /* 0x040fe20000010828 */
[----:B------:R-:W-:Y:S01]  /*12dd0*/  FFMA.FTZ R34, R11, R34, R29 ;  /* 0x000000220b227223 */ /* 0x000fe2000001001d */
[-C--:B------:R-:W-:Y:S01]  /*12de0*/  FMUL.FTZ R11, R24, R79.reuse ;  /* 0x0000004f180b7220 */ /* 0x080fe20000410000 */
[----:B------:R-:W-:Y:S01]  /*12df0*/  FFMA.FTZ R24, R4, R79, -R9 ;  /* 0x0000004f04187223 */ /* 0x000fe20000010809 */
[----:B------:R-:W-:-:S02]  /*12e00*/  IMAD.U32 R9, R77, 0x10000, RZ ;  /* 0x000100004d097824 */ /* 0x000fc400078e00ff */
[----:B------:R-:W-:Y:S01]  /*12e10*/  FMUL.FTZ R25, R25, R80 ;  /* 0x0000005019197220 */ /* 0x000fe20000410000 */
[----:B------:R-:W-:Y:S01]  /*12e20*/  IMAD.U32 R8, R81, 0x10000, RZ ;  /* 0x0001000051087824 */ /* 0x000fe200078e00ff */
[----:B------:R-:W-:Y:S01]  /*12e30*/  LOP3.LUT R77, R77, 0xffff0000, RZ, 0xc0, !PT ;  /* 0xffff00004d4d7812 */ /* 0x000fe200078ec0ff */
[----:B------:R-:W-:Y:S02]  /*12e40*/  IMAD.U32 R10, R6, 0x10000, RZ ;  /* 0x00010000060a7824 */ /* 0x000fe400078e00ff */
[C---:B------:R-:W-:Y:S01]  /*12e50*/  FMUL.FTZ R29, R31.reuse, R9 ;  /* 0x000000091f1d7220 */ /* 0x040fe20000410000 */
[----:B------:R-:W-:Y:S01]  /*12e60*/  LOP3.LUT R78, R78, 0xffff0000, RZ, 0xc0, !PT ;  /* 0xffff00004e4e7812 */ /* 0x000fe200078ec0ff */
[----:B------:R-:W-:Y:S01]  /*12e70*/  FMUL.FTZ R31, R31, R8 ;  /* 0x000000081f1f7220 */ /* 0x000fe20000410000 */
[----:B------:R-:W-:Y:S01]  /*12e80*/  LOP3.LUT R81, R81, 0xffff0000, RZ, 0xc0, !PT ;  /* 0xffff000051517812 */ /* 0x000fe200078ec0ff */
[----:B------:R-:W-:Y:S01]  /*12e90*/  FFMA.FTZ R30, R4, R75, R11 ;  /* 0x0000004b041e7223 */ /* 0x000fe2000001000b */
[----:B------:R-:W-:Y:S01]  /*12ea0*/  LOP3.LUT R82, R82, 0xffff0000, RZ, 0xc0, !PT ;  /* 0xffff000052527812 */ /* 0x000fe200078ec0ff */
[C---:B------:R-:W-:Y:S01]  /*12eb0*/  FFMA.FTZ R11, R5.reuse, R80, -R32 ;  /* 0x00000050050b7223 */ /* 0x040fe20000010820 */
[----:B------:R-:W-:Y:S01]  /*12ec0*/  LOP3.LUT R6, R6, 0xffff0000, RZ, 0xc0, !PT ;  /* 0xffff000006067812 */ /* 0x000fe200078ec0ff */
[----:B------:R-:W-:Y:S01]  /*12ed0*/  FFMA.FTZ R25, R5, R76, R25 ;  /* 0x0000004c05197223 */ /* 0x000fe20000010019 */
[----:B------:R-:W-:Y:S01]  /*12ee0*/  LOP3.LUT R7, R7, 0xffff0000, RZ, 0xc0, !PT ;  /* 0xffff000007077812 */ /* 0x000fe200078ec0ff */
[C---:B------:R-:W-:Y:S01]  /*12ef0*/  FFMA.FTZ R29, R10.reuse, R8, -R29 ;  /* 0x000000080a1d7223 */ /* 0x040fe2000001081d */
[----:B------:R-:W-:Y:S01]  /*12f00*/  FFMA.FTZ R10, R10, R9, R31 ;  /* 0x000000090a0a7223 */ /* 0x000fe2000001001f */
[C---:B------:R-:W-:Y:S01]  /*12f10*/  FMUL.FTZ R5, R26.reuse, R77 ;  /* 0x0000004d1a057220 */ /* 0x040fe20000410000 */
[C---:B------:R-:W-:Y:S01]  /*12f20*/  FMUL.FTZ R8, R27.reuse, R78 ;  /* 0x0000004e1b087220 */ /* 0x040fe20000410000 */
[-C--:B------:R-:W-:Y:S01]  /*12f30*/  FMUL.FTZ R4, R26, R81.reuse ;  /* 0x000000511a047220 */ /* 0x080fe20000410000 */
[-C--:B------:R-:W-:Y:S01]  /*12f40*/  FMUL.FTZ R9, R27, R82.reuse ;  /* 0x000000521b097220 */ /* 0x080fe20000410000 */
[C---:B------:R-:W-:Y:S01]  /*12f50*/  FFMA.FTZ R26, R6.reuse, R81, -R5 ;  /* 0x00000051061a7223 */ /* 0x040fe20000010805 */
[C---:B------:R-:W-:Y:S01]  /*12f60*/  FFMA.FTZ R27, R7.reuse, R82, -R8 ;  /* 0x00000052071b7223 */ /* 0x040fe20000010808 */
        /* <DEDUP_REMOVED lines=12> */
.L_x_1741:
[----:B------:R-:W-:Y:S05]  /*13030*/  BSYNC B1 ;  /* 0x0000000000017941 */ /* 0x000fea0003800000 */
.L_x_1740:
[----:B------:R-:W-:Y:S05]  /*13040*/  @P2 BRA `(.L_x_1713) ;  /* 0x00000004009c2947 */ /* 0x000fea0003800000 */
[----:B------:R-:W3:Y:S01]  /*13050*/  LDL R34, [R1+0x34] ;  /* 0x0000340001227983 */ /* 0x000ee20000100800 */
[----:B------:R-:W-:Y:S02]  /*13060*/  LEA.HI R33, R33, R171, RZ, 0x1d ;  /* 0x000000ab21217211 */ /* 0x000fe400078fe8ff */
[----:B-1----:R-:W-:Y:S02]  /*13070*/  SHF.R.U64 R26, R58, 0x10, R59 ;  /* 0x000000103a1a7819 */ /* 0x002fe4000000123b */
[----:B--2---:R-:W-:Y:S01]  /*13080*/  SHF.R.S32.HI R6, RZ, 0x1f, R33 ;  /* 0x0000001fff067819 */ /* 0x004fe20000011421 */
[----:B------:R-:W-:Y:S01]  /*13090*/  IMAD.SHL.U32 R4, R33, 0x8, RZ ;  /* 0x0000000821047824 */ /* 0x000fe200078e00ff */
[----:B------:R-:W-:Y:S02]  /*130a0*/  SHF.R.U64 R25, R12, 0x10, R13 ;  /* 0x000000100c197819 */ /* 0x000fe4000000120d */
[----:B------:R-:W-:Y:S02]  /*130b0*/  LEA.HI R6, R6, R33, RZ, 0x3 ;  /* 0x0000002106067211 */ /* 0x000fe400078f18ff */
[----:B------:R-:W-:-:S02]  /*130c0*/  LOP3.LUT R4, R181, 0x38, R4, 0xf8, !PT ;  /* 0x00000038b5047812 */ /* 0x000fc400078ef804 */
[----:B------:R-:W-:Y:S01]  /*130d0*/  SHF.R.U32.HI R28, RZ, 0x10, R13 ;  /* 0x00000010ff1c7819 */ /* 0x000fe2000001160d */
[----:B------:R-:W-:Y:S01]  /*130e0*/  IMAD.SHL.U32 R6, R6, 0x400, RZ ;  /* 0x0000040006067824 */ /* 0x000fe200078e00ff */
[----:B------:R-:W-:Y:S02]  /*130f0*/  LOP3.LUT R4, R4, R44, RZ, 0x3c, !PT ;  /* 0x0000002c04047212 */ /* 0x000fe400078e3cff */
[----:B------:R-:W-:Y:S02]  /*13100*/  SHF.R.U64 R13, R14, 0x10, R15 ;  /* 0x000000100e0d7819 */ /* 0x000fe4000000120f */
[----:B------:R-:W-:Y:S02]  /*13110*/  LOP3.LUT R6, R6, 0x7fffe000, RZ, 0xc0, !PT ;  /* 0x7fffe00006067812 */ /* 0x000fe400078ec0ff */
[----:B------:R-:W-:Y:S02]  /*13120*/  PRMT R73, R73, 0x5410, R26 ;  /* 0x0000541049497816 */ /* 0x000fe4000000001a */
[----:B------:R-:W-:-:S02]  /*13130*/  IADD3 R9, R4, R6, R201 ;  /* 0x0000000604097210 */ /* 0x000fc40007ffe0c9 */
[----:B------:R-:W-:Y:S02]  /*13140*/  SHF.R.U64 R27, R56, 0x10, R57 ;  /* 0x00000010381b7819 */ /* 0x000fe40000001239 */
[----:B------:R-:W-:Y:S01]  /*13150*/  SHF.R.U32.HI R14, RZ, 0x10, R15 ;  /* 0x00000010ff0e7819 */ /* 0x000fe2000001160f */
[----:B------:R-:W-:Y:S01]  /*13160*/  IMAD R24, R9, 0x2, R2 ;  /* 0x0000000209187824 */ /* 0x000fe200078e0202 */
[----:B------:R-:W-:Y:S02]  /*13170*/  PRMT R26, R0, 0x5410, R25 ;  /* 0x00005410001a7816 */ /* 0x000fe40000000019 */
[----:B------:R-:W-:Y:S02]  /*13180*/  PRMT R70, R70, 0x5410, R27 ;  /* 0x0000541046467816 */ /* 0x000fe4000000001b */
[----:B------:R-:W1:Y:S01]  /*13190*/  LDS.128 R8, [R24+0xc400] ;  /* 0x00c4000018087984 */ /* 0x000e620000000c00 */
[----:B------:R-:W-:Y:S01]  /*131a0*/  PRMT R31, R21, 0x5410, R14 ;  /* 0x00005410151f7816 */ /* 0x000fe2000000000e */
[----:B------:R-:W-:Y:S01]  /*131b0*/  IMAD.U32 R27, R26, 0x10000, RZ ;  /* 0x000100001a1b7824 */ /* 0x000fe200078e00ff */
[----:B------:R-:W-:Y:S01]  /*131c0*/  SHF.R.U32.HI R56, RZ, 0x10, R57 ;  /* 0x00000010ff387819 */ /* 0x000fe20000011639 */
[----:B------:R-:W-:Y:S01]  /*131d0*/  IMAD.U32 R25, R70, 0x10000, RZ ;  /* 0x0001000046197824 */ /* 0x000fe200078e00ff */
[----:B------:R-:W-:Y:S01]  /*131e0*/  PRMT R28, R3, 0x5410, R28 ;  /* 0x00005410031c7816 */ /* 0x000fe2000000001c */
[----:B------:R-:W-:Y:S01]  /*131f0*/  IMAD.U32 R32, R31, 0x10000, RZ ;  /* 0x000100001f207824 */ /* 0x000fe200078e00ff */
[----:B------:R-:W-:-:S02]  /*13200*/  SHF.R.U32.HI R59, RZ, 0x10, R59 ;  /* 0x00000010ff3b7819 */ /* 0x000fc4000001163b */
[----:B------:R-:W-:Y:S01]  /*13210*/  PRMT R71, R71, 0x5410, R56 ;  /* 0x0000541047477816 */ /* 0x000fe20000000038 */
[----:B------:R-:W-:Y:S01]  /*13220*/  IMAD.U32 R29, R28, 0x10000, RZ ;  /* 0x000100001c1d7824 */ /* 0x000fe200078e00ff */
[----:B------:R-:W-:Y:S02]  /*13230*/  PRMT R74, R74, 0x5410, R59 ;  /* 0x000054104a4a7816 */ /* 0x000fe4000000003b */
[----:B------:R-:W-:Y:S02]  /*13240*/  PRMT R30, R20, 0x5410, R13 ;  /* 0x00005410141e7816 */ /* 0x000fe4000000000d */
[----:B------:R-:W-:Y:S02]  /*13250*/  LOP3.LUT R26, R26, 0xffff0000, RZ, 0xc0, !PT ;  /* 0xffff00001a1a7812 */ /* 0x000fe400078ec0ff */
[----:B------:R-:W-:Y:S02]  /*13260*/  LOP3.LUT R70, R70, 0xffff0000, RZ, 0xc0, !PT ;  /* 0xffff000046467812 */ /* 0x000fe400078ec0ff */
[----:B------:R-:W-:Y:S01]  /*13270*/  LOP3.LUT R28, R28, 0xffff0000, RZ, 0xc0, !PT ;  /* 0xffff00001c1c7812 */ /* 0x000fe200078ec0ff */
[C---:B-1----:R-:W-:Y:S01]  /*13280*/  IMAD.U32 R14, R8.reuse, 0x10000, RZ ;  /* 0x00010000080e7824 */ /* 0x042fe200078e00ff */
[----:B------:R-:W-:Y:S01]  /*13290*/  LOP3.LUT R8, R8, 0xffff0000, RZ, 0xc0, !PT ;  /* 0xffff000008087812 */ /* 0x000fe200078ec0ff */
[C---:B------:R-:W-:Y:S01]  /*132a0*/  IMAD.U32 R15, R9.reuse, 0x10000, RZ ;  /* 0x00010000090f7824 */ /* 0x040fe200078e00ff */
[----:B------:R-:W-:Y:S01]  /*132b0*/  LOP3.LUT R9, R9, 0xffff0000, RZ, 0xc0, !PT ;  /* 0xffff000009097812 */ /* 0x000fe200078ec0ff */
[C---:B------:R-:W-:Y:S01]  /*132c0*/  FMUL.FTZ R33, R14.reuse, R27 ;  /* 0x0000001b0e217220 */ /* 0x040fe20000410000 */
[-C--:B------:R-:W-:Y:S01]  /*132d0*/  FMUL.FTZ R35, R14, R25.reuse ;  /* 0x000000190e237220 */ /* 0x080fe20000410000 */
[C---:B------:R-:W-:Y:S01]  /*132e0*/  IMAD.U32 R14, R71.reuse, 0x10000, RZ ;  /* 0x00010000470e7824 */ /* 0x040fe200078e00ff */
[----:B------:R-:W-:Y:S01]  /*132f0*/  LOP3.LUT R71, R71, 0xffff0000, RZ, 0xc0, !PT ;  /* 0xffff000047477812 */ /* 0x000fe200078ec0ff */
[C---:B------:R-:W-:Y:S01]  /*13300*/  IMAD.U32 R21, R11.reuse, 0x10000, RZ ;  /* 0x000100000b157824 */ /* 0x040fe200078e00ff */
[----:B------:R-:W-:Y:S01]  /*13310*/  LOP3.LUT R11, R11, 0xffff0000, RZ, 0xc0, !PT ;  /* 0xffff00000b0b7812 */ /* 0x000fe200078ec0ff */
[C---:B------:R-:W-:Y:S01]  /*13320*/  IMAD.U32 R20, R10.reuse, 0x10000, RZ ;  /* 0x000100000a147824 */ /* 0x040fe200078e00ff */
[----:B------:R-:W-:Y:S01]  /*13330*/  LOP3.LUT R10, R10, 0xffff0000, RZ, 0xc0, !PT ;  /* 0xffff00000a0a7812 */ /* 0x000fe200078ec0ff */
[----:B---3--:R-:W1:Y:S02]  /*13340*/  LDS.128 R4, [R34] ;  /* 0x0000000022047984 */ /* 0x008e640000000c00 */
[C---:B-1----:R-:W-:Y:S01]  /*13350*/  IMAD.U32 R0, R4.reuse, 0x10000, RZ ;  /* 0x0001000004007824 */ /* 0x042fe200078e00ff */
[----:B------:R-:W-:Y:S01]  /*13360*/  LOP3.LUT R3, R4, 0xffff0000, RZ, 0xc0, !PT ;  /* 0xffff000004037812 */ /* 0x000fe200078ec0ff */
[C---:B------:R-:W-:Y:S01]  /*13370*/  IMAD.U32 R12, R5.reuse, 0x10000, RZ ;  /* 0x00010000050c7824 */ /* 0x040fe200078e00ff */
[----:B------:R-:W-:Y:S01]  /*13380*/  LOP3.LUT R4, R5, 0xffff0000, RZ, 0xc0, !PT ;  /* 0xffff000005047812 */ /* 0x000fe200078ec0ff */
[C---:B------:R-:W-:Y:S01]  /*13390*/  FFMA.FTZ R33, R0.reuse, R25, -R33 ;  /* 0x0000001900217223 */ /* 0x040fe20000010821 */
[----:B------:R-:W-:Y:S01]  /*133a0*/  FMUL.FTZ R25, R15, R29 ;  /* 0x0000001d0f197220 */ /* 0x000fe20000410000 */
[----:B------:R-:W-:Y:S01]  /*133b0*/  FFMA.FTZ R35, R0, R27, R35 ;  /* 0x0000001b00237223 */ /* 0x000fe20000010023 */
[----:B------:R-:W-:-:S02]  /*133c0*/  IMAD.U32 R0, R74, 0x10000, RZ ;  /* 0x000100004a007824 */ /* 0x000fc400078e00ff */
[-C--:B------:R-:W-:Y:S01]  /*133d0*/  FMUL.FTZ R15, R15, R14.reuse ;  /* 0x0000000e0f0f7220 */ /* 0x080fe20000410000 */
[C---:B------:R-:W-:Y:S01]  /*133e0*/  FFMA.FTZ R25, R12.reuse, R14, -R25 ;  /* 0x0000000e0c197223 */ /* 0x040fe20000010819 */
[----:B------:R-:W-:Y:S02]  /*133f0*/  IMAD.U32 R13, R7, 0x10000, RZ ;  /* 0x00010000070d7824 */ /* 0x000fe400078e00ff */
[C---:B------:R-:W-:Y:S01]  /*13400*/  FMUL.FTZ R14, R21.reuse, R32 ;  /* 0x00000020150e7220 */ /* 0x040fe20000410000 */
[----:B------:R-:W-:Y:S01]  /*13410*/  FMUL.FTZ R27, R21, R0 ;  /* 0x00000000151b7220 */ /* 0x000fe20000410000 */
[----:B------:R-:W-:Y:S01]  /*13420*/  FFMA.FTZ R15, R12, R29, R15 ;  /* 0x0000001d0c0f7223 */ /* 0x000fe2000001000f */
[C---:B------:R-:W-:Y:S01]  /*13430*/  FMUL.FTZ R12, R8.reuse, R70 ;  /* 0x00000046080c7220 */ /* 0x040fe20000410000 */
[----:B------:R-:W-:Y:S01]  /*13440*/  FFMA.FTZ R21, R13, R0, -R14 ;  /* 0x000000000d157223 */ /* 0x000fe2000001080e */
[----:B------:R-:W-:Y:S01]  /*13450*/  FMUL.FTZ R0, R8, R26 ;  /* 0x0000001a08007220 */ /* 0x000fe20000410000 */
[----:B------:R-:W-:-:S02]  /*13460*/  IMAD.U32 R8, R30, 0x10000, RZ ;  /* 0x000100001e087824 */ /* 0x000fc400078e00ff */
[C---:B------:R-:W-:Y:S01]  /*13470*/  FFMA.FTZ R12, R3.reuse, R26, R12 ;  /* 0x0000001a030c7223 */ /* 0x040fe2000001000c */
[----:B------:R-:W-:Y:S02]  /*13480*/  IMAD.U32 R5, R6, 0x10000, RZ ;  /* 0x0001000006057824 */ /* 0x000fe400078e00ff */
[----:B------:R-:W-:Y:S01]  /*13490*/  FFMA.FTZ R70, R3, R70, -R0 ;  /* 0x0000004603467223 */ /* 0x000fe20000010800 */
[----:B------:R-:W-:Y:S02]  /*134a0*/  IMAD.U32 R0, R73, 0x10000, RZ ;  /* 0x0001000049007824 */ /* 0x000fe400078e00ff */
[C---:B------:R-:W-:Y:S01]  /*134b0*/  FMUL.FTZ R26, R20.reuse, R8 ;  /* 0x00000008141a7220 */ /* 0x040fe20000410000 */
[----:B------:R-:W-:Y:S01]  /*134c0*/  FFMA.FTZ R27, R13, R32, R27 ;  /* 0x000000200d1b7223 */ /* 0x000fe2000001001b */
[----:B------:R-:W-:Y:S01]  /*134d0*/  FMUL.FTZ R13, R9, R28 ;  /* 0x0000001c090d7220 */ /* 0x000fe20000410000 */
[-C--:B------:R-:W-:Y:S01]  /*134e0*/  FMUL.FTZ R20, R20, R0.reuse ;  /* 0x0000000014147220 */ /* 0x080fe20000410000 */
[----:B------:R-:W-:Y:S01]  /*134f0*/  FFMA.FTZ R26, R5, R0, -R26 ;  /* 0x00000000051a7223 */ /* 0x000fe2000001081a */
[-C--:B------:R-:W-:Y:S01]  /*13500*/  FMUL.FTZ R9, R9, R71.reuse ;  /* 0x0000004709097220 */ /* 0x080fe20000410000 */
[----:B------:R-:W-:Y:S01]  /*13510*/  LOP3.LUT R3, R30, 0xffff0000, RZ, 0xc0, !PT ;  /* 0xffff00001e037812 */ /* 0x000fe200078ec0ff */
[C---:B------:R-:W-:Y:S01]  /*13520*/  FFMA.FTZ R14, R4.reuse, R71, -R13 ;  /* 0x00000047040e7223 */ /* 0x040fe2000001080d */
[----:B------:R-:W-:Y:S01]  /*13530*/  LOP3.LUT R0, R31, 0xffff0000, RZ, 0xc0, !PT ;  /* 0xffff00001f007812 */ /* 0x000fe200078ec0ff */
[----:B------:R-:W-:Y:S01]  /*13540*/  FFMA.FTZ R28, R4, R28, R9 ;  /* 0x0000001c041c7223 */ /* 0x000fe20000010009 */
[----:B------:R-:W-:Y:S01]  /*13550*/  LOP3.LUT R73, R73, 0xffff0000, RZ, 0xc0, !PT ;  /* 0xffff000049497812 */ /* 0x000fe200078ec0ff */
[----:B------:R-:W-:Y:S01]  /*13560*/  FFMA.FTZ R20, R5, R8, R20 ;  /* 0x0000000805147223 */ /* 0x000fe20000010014 */
[----:B------:R-:W-:Y:S01]  /*13570*/  LOP3.LUT R74, R74, 0xffff0000, RZ, 0xc0, !PT ;  /* 0xffff00004a4a7812 */ /* 0x000fe200078ec0ff */
[----:B------:R-:W-:Y:S01]  /*13580*/  FMUL.FTZ R5, R10, R3 ;  /* 0x000000030a057220 */ /* 0x000fe20000410000 */
[----:B------:R-:W-:Y:S01]  /*13590*/  LOP3.LUT R6, R6, 0xffff0000, RZ, 0xc0, !PT ;  /* 0xffff000006067812 */ /* 0x000fe200078ec0ff */
[----:B------:R-:W-:Y:S01]  /*135a0*/  FMUL.FTZ R4, R11, R0 ;  /* 0x000000000b047220 */ /* 0x000fe20000410000 */
[----:B------:R-:W-:Y:S01]  /*135b0*/  LOP3.LUT R7, R7, 0xffff0000, RZ, 0xc0, !PT ;  /* 0xffff000007077812 */ /* 0x000fe200078ec0ff */
[-C--:B------:R-:W-:Y:S01]  /*135c0*/  FMUL.FTZ R10, R10, R73.reuse ;  /* 0x000000490a0a7220 */ /* 0x080fe20000410000 */
[-C--:B------:R-:W-:Y:S01]  /*135d0*/  FMUL.FTZ R11, R11, R74.reuse ;  /* 0x0000004a0b0b7220 */ /* 0x080fe20000410000 */
[----:B------:R-:W-:Y:S01]  /*135e0*/  FFMA.FTZ R73, R6, R73, -R5 ;  /* 0x0000004906497223 */ /* 0x000fe20000010805 */
[----:B------:R-:W-:Y:S01]  /*135f0*/  F2FP.BF16.F32.PACK_AB R5, R14, R25 ;  /* 0x000000190e05723e */ /* 0x000fe200000010ff */
[C---:B------:R-:W-:Y:S01]  /*13600*/  FFMA.FTZ R74, R7.reuse, R74, -R4 ;  /* 0x0000004a074a7223 */ /* 0x040fe20000010804 */
        /* <DEDUP_REMOVED lines=11> */
.L_x_1713:
[----:B------:R-:W-:Y:S05]  /*136c0*/  BSYNC B0 ;  /* 0x0000000000007941 */ /* 0x000fea0003800000 */
.L_x_1691:
        /* <DEDUP_REMOVED lines=8> */
.L_x_1689:
[----:B01-3--:R-:W3:Y:S02]  /*13750*/  LDL R0, [R1+0x30] ;  /* 0x0000300001007983 */ /* 0x00bee40000100800 */
[----:B---3--:R-:W-:-:S13]  /*13760*/  R2UR UR4, R0 ;  /* 0x00000000000472ca */ /* 0x008fda00000e0000 */
[----:B------:R-:W-:-:S05]  /*13770*/  IMAD.U32 R0, RZ, RZ, UR4 ;  /* 0x00000004ff007e24 */ /* 0x000fca000f8e00ff */
[----:B------:R-:W-:-:S13]  /*13780*/  ISETP.NE.AND P0, PT, R0, 0x3, PT ;  /* 0x000000030000780c */ /* 0x000fda0003f05270 */
[----:B------:R-:W-:Y:S05]  /*13790*/  @!P0 BRA `(.L_x_1742) ;  /* 0x0000000000048947 */ /* 0x000fea0003800000 */
[----:B------:R-:W-:Y:S01]  /*137a0*/  BPT.TRAP 0x1 ;  /* 0x000000040000795c */ /* 0x000fe20000300000 */
.L_x_1742:
[----:B--2---:R-:W-:Y:S01]  /*137b0*/  IMAD R9, R23, 0x8, R2 ;  /* 0x0000000817097824 */ /* 0x004fe200078e0202 */
[----:B------:R-:W-:-:S04]  /*137c0*/  SHF.L.U32 R0, R164, 0x1f, RZ ;  /* 0x0000001fa4007819 */ /* 0x000fc800000006ff */
[----:B------:R0:W1:Y:S01]  /*137d0*/  SYNCS.PHASECHK.TRANS64.TRYWAIT P1, [R9+URZ+0x2a830], R0 ;  /* 0x02a83000090075a7 */ /* 0x000062000802017f */
[----:B------:R-:W-:Y:S05]  /*137e0*/  @!P0 BRA `(.L_x_1743) ;  /* 0x0000000000048947 */ /* 0x000fea0003800000 */
[----:B------:R-:W-:Y:S01]  /*137f0*/  BPT.TRAP 0x1 ;  /* 0x000000040000795c */ /* 0x000fe20000300000 */
.L_x_1743:
[----:B-1----:R-:W-:Y:S05]  /*13800*/  @P1 BRA `(.L_x_1744) ;  /* 0x0000000000081947 */ /* 0x002fea0003800000 */
[----:B------:R-:W1:Y:S02]  /*13810*/  SYNCS.PHASECHK.TRANS64.TRYWAIT P1, [R9+URZ+0x2a830], R0 ;  /* 0x02a83000090075a7 */ /* 0x000e64000802017f */
[----:B-1----:R-:W-:Y:S05]  /*13820*/  @!P1 BRA `(.L_x_1745) ;  /* 0x0000018400bc9947 */ /* 0x002fea0003800000 */
.L_x_1744:
        /* <DEDUP_REMOVED lines=40> */
[----:B------:R-:W-:Y:S01]  /*13ab0*/  UIADD3 UR36, UR4, 0x806, URZ ;  /* 0x0000080604247890 */ /* 0x000fe2000fffe03f */
[----:B0-----:R-:W-:Y:S01]  /*13ac0*/  IMAD.U32 R10, RZ, RZ, UR8 ;  /* 0x00000008ff0a7e24 */ /* 0x001fe2000f8e00ff */
[----:B------:R-:W-:Y:S01]  /*13ad0*/  UMOV UR37, 0x40000040 ;  /* 0x4000004000257882 */ /* 0x000fe20000000000 */
        /* <DEDUP_REMOVED lines=64> */
[----:B------:R-:W-:-:S03]  /*13ee0*/  IMAD.MOV.U32 R7, RZ, RZ, 0x40000040 ;  /* 0x40000040ff077424 */ /* 0x000fc600078e00ff */
[----:B------:R-:W-:Y:S01]  /*13ef0*/  R2UR UR46, R6 ;  /* 0x00000000062e72ca */ /* 0x000fe200000e0000 */
[C---:B------:R-:W-:Y:S01]  /*13f00*/  VIADD R6, R4.reuse, 0x604 ;  /* 0x0000060404067836 */ /* 0x040fe20000000000 */
[----:B------:R-:W-:Y:S01]  /*13f10*/  R2UR UR47, R7 ;  /* 0x00000000072f72ca */ /* 0x000fe200000e0000 */
[----:B------:R-:W-:Y:S02]  /*13f20*/  IMAD.MOV.U32 R7, RZ, RZ, 0x40000040 ;  /* 0x40000040ff077424 */ /* 0x000fe400078e00ff */
[----:B------:R-:W-:Y:S01]  /*13f30*/  VIADD R4, R4, 0x606 ;  /* 0x0000060604047836 */ /* 0x000fe20000000000 */
[----:B------:R-:W-:Y:S02]  /*13f40*/  R2UR UR42, R6 ;  /* 0x00000000062a72ca */ /* 0x000fe400000e0000 */
[----:B------:R-:W-:Y:S02]  /*13f50*/  R2UR UR43, R7 ;  /* 0x00000000072b72ca */ /* 0x000fe400000e0000 */
[----:B------:R-:W-:Y:S01]  /*13f60*/  R2UR UR38, R4 ;  /* 0x00000000042672ca */ /* 0x000fe200000e0000 */
        /* <DEDUP_REMOVED lines=24> */
.L_x_1746:
[----:B------:R-:W0:Y:S01]  /*140f0*/  LDC R225, c[0x0][0x448] ;  /* 0x00011200ffe17b82 */ /* 0x000e220000000800 */
[----:B------:R-:W-:Y:S01]  /*14100*/  IMAD.IADD R3, R203, 0x1, R188 ;  /* 0x00000001cb037824 */ /* 0x000fe200078e02bc */
[----:B------:R-:W-:Y:S01]  /*14110*/  LOP3.LUT R16, R16, 0xffefffff, RZ, 0xc0, !PT ;  /* 0xffefffff10107812 */ /* 0x000fe200078ec0ff */
[----:B------:R-:W-:Y:S01]  /*14120*/  IMAD.MOV.U32 R7, RZ, RZ, -0x60 ;  /* 0xffffffa0ff077424 */ /* 0x000fe200078e00ff */
[----:B------:R-:W-:-:S03]  /*14130*/  ULDC UR4, c[0x0][0x9dc] ;  /* 0x0002770000047ab9 */ /* 0x000fc60000000800 */
[----:B------:R-:W-:Y:S01]  /*14140*/  IMAD R7, R72, R7, 0x61 ;  /* 0x0000006148077424 */ /* 0x000fe200078e0207 */
[----:B------:R-:W1:Y:S03]  /*14150*/  LDC.64 R12, c[0x0][0x9e0] ;  /* 0x00027800ff0c7b82 */ /* 0x000e660000000a00 */
[----:B------:R-:W-:-:S04]  /*14160*/  VIADD R89, R7, 0xffffffff ;  /* 0xffffffff07597836 */ /* 0x000fc80000000000 */
[----:B------:R-:W-:Y:S01]  /*14170*/  IMAD.IADD R10, R89, 0x1, -R182 ;  /* 0x00000001590a7824 */ /* 0x000fe200078e0ab6 */
[----:B0-----:R-:W-:-:S13]  /*14180*/  ISETP.NE.AND P1, PT, R225, 0x1, PT ;  /* 0x00000001e100780c */ /* 0x001fda0003f25270 */
[----:B------:R-:W0:Y:S01]  /*14190*/  @P1 LDC R0, c[0x0][0x44c] ;  /* 0x00011300ff001b82 */ /* 0x000e220000000800 */
[----:B------:R-:W-:-:S04]  /*141a0*/  @P1 LOP3.LUT R16, R16, 0x100000, RZ, 0xfc, !PT ;  /* 0x0010000010101812 */ /* 0x000fc800078efcff */
[----:B------:R-:W-:-:S03]  /*141b0*/  LOP3.LUT R16, R16, 0xfff7ffff, RZ, 0xc0, !PT ;  /* 0xfff7ffff10107812 */ /* 0x000fc600078ec0ff */
[----:B------:R-:W2:Y:S01]  /*141c0*/  @P1 LDC R5, c[0x0][0x450] ;  /* 0x00011400ff051b82 */ /* 0x000ea20000000800 */
[----:B0-----:R-:W-:-:S05]  /*141d0*/  @P1 IMAD.HI.U32 R0, R3, R0, RZ ;  /* 0x0000000003001227 */ /* 0x001fca00078e00ff */
[----:B--2---:R-:W-:Y:S01]  /*141e0*/  @P1 SHF.R.U32.HI R3, RZ, R5, R0 ;  /* 0x00000005ff031219 */ /* 0x004fe20000011600 */
[----:B------:R-:W-:Y:S01]  /*141f0*/  VIADD R5, R9, 0x2a840 ;  /* 0x0002a84009057836 */ /* 0x000fe20000000000 */
[----:B-1----:R-:W-:Y:S01]  /*14200*/  ISETP.GE.AND P1, PT, R13, 0x1, PT ;  /* 0x000000010d00780c */ /* 0x002fe20003f26270 */
[----:B------:R-:W-:Y:S01]  /*14210*/  IMAD.U32 R9, RZ, RZ, UR4 ;  /* 0x00000004ff097e24 */ /* 0x000fe2000f8e00ff */
[----:B------:R-:W-:Y:S01]  /*14220*/  IADD3 R0, R166, R7, -R182 ;  /* 0x00000007a6007210 */ /* 0x000fe20007ffe8b6 */
[----:B------:R-:W0:Y:S01]  /*14230*/  SHFL.IDX PT, R15, R3, RZ, 0x1c1f ;  /* 0x001c1fff030f7589 */ /* 0x000e2200000e0000 */
[----:B------:R-:W-:Y:S02]  /*14240*/  PRMT R5, R172, 0x654, R5 ;  /* 0x00000654ac057816 */ /* 0x000fe40000000005 */
[----:B------:R-:W-:Y:S01]  /*14250*/  LOP3.LUT R4, RZ, R9, RZ, 0x33, !PT ;  /* 0x00000009ff047212 */ /* 0x000fe200078e33ff */
[----:B------:R-:W-:Y:S01]  /*14260*/  IMAD.IADD R11, R0, 0x1, -R165 ;  /* 0x00000001000b7824 */ /* 0x000fe200078e0aa5 */
[----:B------:R1:W-:Y:S03]  /*14270*/  SYNCS.ARRIVE.TRANS64.RED.A1T0 RZ, [R5+URZ], RZ ;  /* 0x000000ff05ff79a7 */ /* 0x0003e6000810043f */
[----:B------:R-:W-:-:S02]  /*14280*/  IMAD.IADD R87, R11, 0x1, R12 ;  /* 0x000000010b577824 */ /* 0x000fc400078e020c */
[----:B------:R-:W-:Y:S01]  /*14290*/  IMAD.IADD R20, R11, 0x1, R4 ;  /* 0x000000010b147824 */ /* 0x000fe200078e0204 */
[----:B------:R-:W-:Y:S01]  /*142a0*/  @P1 LOP3.LUT R16, R16, 0x80000, RZ, 0xfc, !PT ;  /* 0x0008000010101812 */ /* 0x000fe200078efcff */
[----:B-1----:R-:W-:-:S05]  /*142b0*/  IMAD R5, R72, -0x60, R166 ;  /* 0xffffffa048057824 */ /* 0x002fca00078e02a6 */
[----:B------:R-:W-:Y:S01]  /*142c0*/  IADD3 R14, -R182, 0x60, R5 ;  /* 0x00000060b60e7810 */ /* 0x000fe20007ffe105 */
[----:B0-----:R-:W-:-:S03]  /*142d0*/  IMAD.IADD R6, R20, 0x1, R15 ;  /* 0x0000000114067824 */ /* 0x001fc600078e020f */
[----:B------:R-:W-:Y:S01]  /*142e0*/  VIADDMNMX R0, R15, R87, R14, PT ;  /* 0x000000570f007246 */ /* 0x000fe2000380010e */
[----:B------:R-:W-:Y:S06]  /*142f0*/  @!P1 BRA `(.L_x_1747) ;  /* 0x00000000004c9947 */ /* 0x000fec0003800000 */
[----:B------:R-:W-:Y:S01]  /*14300*/  IADD3 R7, -R165, R166, R15 ;  /* 0x000000a6a5077210 */ /* 0x000fe20007ffe10f */
[----:B------:R-:W-:Y:S03]  /*14310*/  BSSY B0, `(.L_x_1748) ;  /* 0x000000e000007945 */ /* 0x000fe60003800000 */
        /* <DEDUP_REMOVED lines=9> */
.L_x_1749:
[----:B------:R-:W-:-:S13]  /*143b0*/  ISETP.NE.AND P1, PT, R13, 0x1, PT ;  /* 0x000000010d00780c */ /* 0x000fda0003f25270 */
[----:B------:R-:W0:Y:S02]  /*143c0*/  @P1 LDC.64 R4, c[0x0][0x9e8] ;  /* 0x00027a00ff041b82 */ /* 0x000e240000000a00 */
[----:B0-----:R-:W-:-:S05]  /*143d0*/  @P1 IMAD.HI.U32 R4, R7, R4, RZ ;  /* 0x0000000407041227 */ /* 0x001fca00078e00ff */
[----:B------:R-:W-:-:S07]  /*143e0*/  @P1 SHF.R.U32.HI R7, RZ, R5, R4 ;  /* 0x00000005ff071219 */ /* 0x000fce0000011604 */
.L_x_1750:
[----:B------:R-:W-:Y:S05]  /*143f0*/  BSYNC B0 ;  /* 0x0000000000007941 */ /* 0x000fea0003800000 */
.L_x_1748:
[----:B------:R-:W-:-:S05]  /*14400*/  IMAD R7, R7, R13, R10 ;  /* 0x0000000d07077224 */ /* 0x000fca00078e020a */
[----:B------:R-:W-:Y:S02]  /*14410*/  VIMNMX R6, R6, R7, !PT ;  /* 0x0000000706067248 */ /* 0x000fe40007fe0100 */
[----:B------:R-:W-:-:S07]  /*14420*/  VIADDMNMX R0, R7, R13, R0, PT ;  /* 0x0000000d07007246 */ /* 0x000fce0003800100 */
.L_x_1747:
        /* <DEDUP_REMOVED lines=118> */
[----:B------:R-:W-:-:S13]  /*14b90*/  ISETP.GE.AND P5, PT, R13, 0x1, PT ;  /* 0x000000010d00780c */ /* 0x000fda0003fa6270 */
[----:B------:R-:W-:Y:S05]  /*14ba0*/  @!P5 BRA `(.L_x_1751) ;  /* 0x00000000004cd947 */ /* 0x000fea0003800000 */
        /* <DEDUP_REMOVED lines=11> */
.L_x_1753:
[----:B------:R-:W-:-:S13]  /*14c60*/  ISETP.NE.AND P5, PT, R13, 0x1, PT ;  /* 0x000000010d00780c */ /* 0x000fda0003fa5270 */
[----:B------:R-:W0:Y:S02]  /*14c70*/  @P5 LDC.64 R4, c[0x0][0x9e8] ;  /* 0x00027a00ff045b82 */ /* 0x000e240000000a00 */
[----:B0-----:R-:W-:-:S05]  /*14c80*/  @P5 IMAD.HI.U32 R4, R3, R4, RZ ;  /* 0x0000000403045227 */ /* 0x001fca00078e00ff */
[----:B------:R-:W-:-:S07]  /*14c90*/  @P5 SHF.R.U32.HI R3, RZ, R5, R4 ;  /* 0x00000005ff035219 */ /* 0x000fce0000011604 */
.L_x_1754:
[----:B------:R-:W-:Y:S05]  /*14ca0*/  BSYNC B0 ;  /* 0x0000000000007941 */ /* 0x000fea0003800000 */
.L_x_1752:
[----:B------:R-:W-:-:S05]  /*14cb0*/  IMAD R3, R3, R13, R10 ;  /* 0x0000000d03037224 */ /* 0x000fca00078e020a */
[----:B------:R-:W-:Y:S02]  /*14cc0*/  VIMNMX R6, R6, R3, !PT ;  /* 0x0000000306067248 */ /* 0x000fe40007fe0100 */
[----:B------:R-:W-:-:S07]  /*14cd0*/  VIADDMNMX R0, R3, R13, R0, PT ;  /* 0x0000000d03007246 */ /* 0x000fce0003800100 */
.L_x_1751:
        /* <DEDUP_REMOVED lines=14> */
[----:B------:R-:W-:Y:S02]  /*14dc0*/  FSEL R5, R30, -INF , !P6 ;  /* 0xff8000001e057808 */ /* 0x000fe40007000000 */
[----:B------:R-:W-:Y:S02]  /*14dd0*/  ISETP.GT.AND P1, PT, R6, 0x10, !P1 ;  /* 0x000000100600780c */ /* 0x000fe40004f24270 */
[----:B------:R-:W-:Y:S02]  /*14de0*/  ISETP.NE.AND P6, PT, R78, RZ, PT ;  /* 0x000000ff4e00720c */ /* 0x000fe40003fc5270 */
[----:B------:R-:W-:Y:S02]  /*14df0*/  ISETP.LT.OR P1, PT, R0, 0x11, P1 ;  /* 0x000000110000780c */ /* 0x000fe40000f21670 */
[----:B------:R-:W-:-:S02]  /*14e00*/  FMNMX.FTZ R4, R81, R4, !PT ;  /* 0x0000000451047209 */ /* 0x000fc40007810000 */
[----:B------:R-:W-:Y:S02]  /*14e10*/  FSEL R27, R34, -INF , !P1 ;  /* 0xff800000221b7808 */ /* 0x000fe40004800000 */
[----:B------:R-:W-:Y:S02]  /*14e20*/  ISETP.NE.AND P1, PT, R32, RZ, PT ;  /* 0x000000ff2000720c */ /* 0x000fe40003f25270 */
[----:B------:R-:W-:Y:S02]  /*14e30*/  FMNMX.FTZ R4, R75, R4, !PT ;  /* 0x000000044b047209 */ /* 0x000fe40007810000 */
        /* <DEDUP_REMOVED lines=22> */
[----:B------:R-:W-:Y:S01]  /*14fa0*/  ISETP.NE.AND P1, PT, R40, RZ, PT ;  /* 0x000000ff2800720c */ /* 0x000fe20003f25270 */
[----:B------:R-:W-:Y:S01]  /*14fb0*/  IMAD.MOV.U32 R40, RZ, RZ, R188 ;  /* 0x000000ffff287224 */ /* 0x000fe200078e00bc */
        /* <DEDUP_REMOVED lines=21> */
[----:B------:R-:W-:Y:S01]  /*15110*/  FMNMX.FTZ R14, R69, R4, !PT ;  /* 0x00000004450e7209 */ /* 0x000fe20007810000 */
[----:B------:R-:W-:Y:S01]  /*15120*/  IMAD.U32 R4, RZ, RZ, UR4 ;  /* 0x00000004ff047e24 */ /* 0x000fe2000f8e00ff */
[----:B------:R-:W-:-:S02]  /*15130*/  ISETP.GT.AND P1, PT, R6, 0x30, !P1 ;  /* 0x000000300600780c */ /* 0x000fc40004f24270 */
[----:B------:R-:W-:Y:S01]  /*15140*/  ISETP.GT.AND P4, PT, R6, RZ, !P4 ;  /* 0x000000ff0600720c */ /* 0x000fe20006784270 */
[----:B------:R-:W0:Y:S01]  /*15150*/  SHFL.BFLY PT, R3, R14, 0x2, 0x1f ;  /* 0x0c401f000e037f89 */ /* 0x000e2200000e0000 */
[C---:B------:R-:W-:Y:S02]  /*15160*/  ISETP.LT.OR P1, PT, R0.reuse, 0x31, P1 ;  /* 0x000000310000780c */ /* 0x040fe40000f21670 */
[----:B------:R-:W-:Y:S02]  /*15170*/  ISETP.LT.OR P4, PT, R0, 0x1, P4 ;  /* 0x000000010000780c */ /* 0x000fe40002781670 */
[----:B------:R-:W-:Y:S02]  /*15180*/  FSEL R39, R50, -INF , !P1 ;  /* 0xff80000032277808 */ /* 0x000fe40004800000 */
[----:B------:R-:W-:Y:S02]  /*15190*/  ISETP.NE.AND P1, PT, R48, RZ, PT ;  /* 0x000000ff3000720c */ /* 0x000fe40003f25270 */
[----:B------:R-:W-:-:S02]  /*151a0*/  FSEL R26, R26, -INF , !P4 ;  /* 0xff8000001a1a7808 */ /* 0x000fc40006000000 */
[----:B------:R-:W-:Y:S02]  /*151b0*/  ISETP.GT.AND P1, PT, R6, 0x31, !P1 ;  /* 0x000000310600780c */ /* 0x000fe40004f24270 */
[----:B------:R-:W-:Y:S02]  /*151c0*/  ISETP.NE.AND P6, PT, R56, RZ, PT ;  /* 0x000000ff3800720c */ /* 0x000fe40003fc5270 */
[----:B------:R-:W-:Y:S02]  /*151d0*/  ISETP.LT.OR P1, PT, R0, 0x32, P1 ;  /* 0x000000320000780c */ /* 0x000fe40000f21670 */
[----:B------:R-:W-:Y:S02]  /*151e0*/  ISETP.NE.AND P5, PT, R90, RZ, PT ;  /* 0x000000ff5a00720c */ /* 0x000fe40003fa5270 */
[----:B------:R-:W-:Y:S02]  /*151f0*/  FSEL R51, R51, -INF , !P1 ;  /* 0xff80000033337808 */ /* 0x000fe40004800000 */
[----:B------:R-:W-:-:S02]  /*15200*/  ISETP.NE.AND P1, PT, R86, RZ, PT ;  /* 0x000000ff5600720c */ /* 0x000fc40003f25270 */
        /* <DEDUP_REMOVED lines=29> */
[----:B0-----:R-:W-:Y:S02]  /*153e0*/  FMNMX.FTZ R3, R20, R3, !PT ;  /* 0x0000000314037209 */ /* 0x001fe40007810000 */
        /* <DEDUP_REMOVED lines=13> */
[-CC-:B------:R-:W-:Y:S01]  /*154c0*/  FFMA.FTZ R154, R79, R4.reuse, -R10.reuse ;  /* 0x000000044f9a7223 */ /* 0x180fe2000001080a */
[----:B------:R-:W-:Y:S01]  /*154d0*/  ISETP.NE.AND P6, PT, R28, RZ, PT ;  /* 0x000000ff1c00720c */ /* 0x000fe20003fc5270 */
[--C-:B------:R-:W-:Y:S01]  /*154e0*/  FFMA.FTZ R150, R11, R4, -R10.reuse ;  /* 0x000000040b967223 */ /* 0x100fe2000001080a */
[----:B------:R-:W-:Y:S01]  /*154f0*/  FMNMX.FTZ R14, R47, R14, !PT ;  /* 0x0000000e2f0e7209 */ /* 0x000fe20007810000 */
[-CC-:B------:R-:W-:Y:S01]  /*15500*/  FFMA.FTZ R11, R45, R4.reuse, -R10.reuse ;  /* 0x000000042d0b7223 */ /* 0x180fe2000001080a */
[----:B------:R-:W-:Y:S01]  /*15510*/  FSEL R63, R63, -INF , !P1 ;  /* 0xff8000003f3f7808 */ /* 0x000fe20004800000 */
[-CC-:B------:R-:W-:Y:S01]  /*15520*/  FFMA.FTZ R156, R103, R4.reuse, -R10.reuse ;  /* 0x00000004679c7223 */ /* 0x180fe2000001080a */
[----:B------:R-:W-:Y:S01]  /*15530*/  ISETP.GT.AND P1, PT, R6, 0x50, !P6 ;  /* 0x000000500600780c */ /* 0x000fe20007724270 */
[--C-:B------:R-:W-:Y:S01]  /*15540*/  FFMA.FTZ R85, R85, R4, -R10.reuse ;  /* 0x0000000455557223 */ /* 0x100fe2000001080a */
[----:B------:R-:W-:Y:S01]  /*15550*/  FMNMX.FTZ R14, R59, R14, !PT ;  /* 0x0000000e3b0e7209 */ /* 0x000fe20007810000 */
[--C-:B------:R-:W-:Y:S01]  /*15560*/  FFMA.FTZ R158, R83, R4, -R10.reuse ;  /* 0x00000004539e7223 */ /* 0x100fe2000001080a */
[----:B------:R-:W-:Y:S01]  /*15570*/  ISETP.LT.OR P1, PT, R0, 0x51, P1 ;  /* 0x000000510000780c */ /* 0x000fe20000f21670 */
[----:B------:R-:W-:Y:S01]  /*15580*/  MUFU.EX2 R156, R156 ;  /* 0x0000009c009c7308 */ /* 0x000fe20000000800 */
[----:B------:R-:W-:Y:S01]  /*15590*/  FMNMX.FTZ R14, R101, R14, !PT ;  /* 0x0000000e650e7209 */ /* 0x000fe20007810000 */
[-CC-:B------:R-:W-:Y:S01]  /*155a0*/  FFMA.FTZ R73, R73, R4.reuse, -R10.reuse ;  /* 0x0000000449497223 */ /* 0x180fe2000001080a */
[----:B------:R-:W-:Y:S01]  /*155b0*/  ISETP.NE.AND P5, PT, R24, RZ, PT ;  /* 0x000000ff1800720c */ /* 0x000fe20003fa5270 */
[-CC-:B------:R-:W-:Y:S01]  /*155c0*/  FFMA.FTZ R152, R81, R4.reuse, -R10.reuse ;  /* 0x0000000451987223 */ /* 0x180fe2000001080a */
[----:B------:R-:W-:Y:S01]  /*155d0*/  ISETP.GT.AND P3, PT, R6, 0x58, !P3 ;  /* 0x000000580600780c */ /* 0x000fe20005f64270 */
[-CC-:B------:R-:W-:Y:S01]  /*155e0*/  FFMA.FTZ R144, R29, R4.reuse, -R10.reuse ;  /* 0x000000041d907223 */ /* 0x180fe2000001080a */
[----:B------:R-:W-:Y:S01]  /*155f0*/  ISETP.LT.OR P2, PT, R0, 0x52, P2 ;  /* 0x000000520000780c */ /* 0x000fe20001741670 */
[----:B------:R-:W0:Y:S01]  /*15600*/  MUFU.EX2 R85, R85 ;  /* 0x0000005500557308 */ /* 0x000e220000000800 */
[----:B------:R-:W-:Y:S01]  /*15610*/  FSEL R77, R66, -INF , !P1 ;  /* 0xff800000424d7808 */ /* 0x000fe20004800000 */
[--C-:B------:R-:W-:Y:S01]  /*15620*/  FFMA.FTZ R146, R15, R4, -R10.reuse ;  /* 0x000000040f927223 */ /* 0x100fe2000001080a */
[----:B------:R-:W-:Y:S01]  /*15630*/  FMNMX.FTZ R14, R63, R14, !PT ;  /* 0x0000000e3f0e7209 */ /* 0x000fe20007810000 */
[-CC-:B-----5:R-:W-:Y:S01]  /*15640*/  FFMA.FTZ R140, R25, R4.reuse, -R10.reuse ;  /* 0x00000004198c7223 */ /* 0x1a0fe2000001080a */
[----:B------:R-:W-:Y:S01]  /*15650*/  ISETP.GT.AND P4, PT, R6, 0x59, !P5 ;  /* 0x000000590600780c */ /* 0x000fe20006f84270 */
[-CC-:B------:R-:W-:Y:S01]  /*15660*/  FFMA.FTZ R142, R33, R4.reuse, -R10.reuse ;  /* 0x00000004218e7223 */ /* 0x180fe2000001080a */
[C---:B------:R-:W-:Y:S01]  /*15670*/  ISETP.LT.OR P3, PT, R0.reuse, 0x59, P3 ;  /* 0x000000590000780c */ /* 0x040fe20001f61670 */
[----:B------:R-:W1:Y:S01]  /*15680*/  MUFU.EX2 R158, R158 ;  /* 0x0000009e009e7308 */ /* 0x000e620000000800 */
[----:B------:R-:W-:Y:S01]  /*15690*/  FSEL R67, R67, -INF , !P2 ;  /* 0xff80000043437808 */ /* 0x000fe20005000000 */
[--C-:B------:R-:W-:Y:S01]  /*156a0*/  FFMA.FTZ R136, R21, R4, -R10.reuse ;  /* 0x0000000415887223 */ /* 0x100fe2000001080a */
[----:B------:R-:W-:Y:S01]  /*156b0*/  FMNMX.FTZ R14, R77, R14, !PT ;  /* 0x0000000e4d0e7209 */ /* 0x000fe20007810000 */
[-CC-:B------:R-:W-:Y:S01]  /*156c0*/  FFMA.FTZ R75, R75, R4.reuse, -R10.reuse ;  /* 0x000000044b4b7223 */ /* 0x180fe2000001080a */
[----:B------:R-:W-:Y:S01]  /*156d0*/  ISETP.LT.OR P4, PT, R0, 0x5a, P4 ;  /* 0x0000005a0000780c */ /* 0x000fe20002781670 */
[--C-:B------:R-:W-:Y:S01]  /*156e0*/  FFMA.FTZ R37, R37, R4, -R10.reuse ;  /* 0x0000000425257223 */ /* 0x100fe2000001080a */
[----:B------:R-:W-:Y:S01]  /*156f0*/  FSEL R79, R70, -INF , !P3 ;  /* 0xff800000464f7808 */ /* 0x000fe20005800000 */
[----:B------:R-:W2:Y:S01]  /*15700*/  MUFU.EX2 R73, R73 ;  /* 0x0000004900497308 */ /* 0x000ea20000000800 */
        /* <DEDUP_REMOVED lines=12> */
[----:B------:R-:W-:Y:S01]  /*157d0*/  ISETP.NE.AND P5, PT, R225, 0x1, PT ;  /* 0x00000001e100780c */ /* 0x000fe20003fa5270 */
[----:B------:R-:W4:Y:S06]  /*157e0*/  SHFL.BFLY PT, R45, R14, 0x2, 0x1f ;  /* 0x0c401f000e2d7f89 */ /* 0x000f2c00000e0000 */
[----:B------:R-:W3:Y:S06]  /*157f0*/  MUFU.EX2 R75, R75 ;  /* 0x0000004b004b7308 */ /* 0x000eec0000000800 */
[----:B------:R-:W3:Y:S02]  /*15800*/  @P5 LDC R42, c[0x0][0x450] ;  /* 0x00011400ff2a5b82 */ /* 0x000ee40000000800 */
[----:B------:R-:W3:Y:S08]  /*15810*/  MUFU.EX2 R154, R154 ;  /* 0x0000009a009a7308 */ /* 0x000ef00000000800 */
[----:B------:R-:W3:Y:S01]  /*15820*/  MUFU.EX2 R37, R37 ;  /* 0x0000002500257308 */ /* 0x000ee20000000800 */
[----:B----4-:R-:W-:-:S05]  /*15830*/  FMNMX.FTZ R45, R14, R45, !PT ;  /* 0x0000002d0e2d7209 */ /* 0x010fca0007810000 */
[----:B------:R-:W4:Y:S02]  /*15840*/  SHFL.BFLY PT, R0, R45, 0x1, 0x1f ;  /* 0x0c201f002d007f89 */ /* 0x000f2400000e0000 */
[----:B------:R-:W-:Y:S08]  /*15850*/  MUFU.EX2 R148, R148 ;  /* 0x0000009400947308 */ /* 0x000ff00000000800 */
[----:B------:R-:W-:Y:S08]  /*15860*/  MUFU.EX2 R41, R41 ;  /* 0x0000002900297308 */ /* 0x000ff00000000800 */
[----:B------:R-:W-:Y:S01]  /*15870*/  MUFU.EX2 R150, R150 ;  /* 0x0000009600967308 */ /* 0x000fe20000000800 */
[----:B----4-:R-:W-:Y:S01]  /*15880*/  FMNMX.FTZ R0, R45, R0, !PT ;  /* 0x000000002d007209 */ /* 0x010fe20007810000 */
[----:B------:R-:W-:-:S06]  /*15890*/  FFMA.FTZ R45, R69, R4, -R10 ;  /* 0x00000004452d7223 */ /* 0x000fcc000001080a */
[----:B------:R-:W-:Y:S01]  /*158a0*/  MUFU.EX2 R11, R11 ;  /* 0x0000000b000b7308 */ /* 0x000fe20000000800 */
[C---:B------:R-:W-:Y:S01]  /*158b0*/  FSETP.NEU.FTZ.AND P1, PT, R0.reuse, -INF , PT ;  /* 0xff8000000000780b */ /* 0x040fe20003f3d000 */
[----:B------:R-:W-:-:S05]  /*158c0*/  FMUL.FTZ R32, R0, R4 ;  /* 0x0000000400207220 */ /* 0x000fca0000410000 */
[----:B------:R-:W-:Y:S01]  /*158d0*/  FSEL R32, R32, RZ, P1 ;  /* 0x000000ff20207208 */ /* 0x000fe20000800000 */
[----:B------:R-:W-:Y:S04]  /*158e0*/  MUFU.EX2 R144, R144 ;  /* 0x0000009000907308 */ /* 0x000fe80000000800 */
[-CC-:B------:R-:W-:Y:S01]  /*158f0*/  FFMA.FTZ R157, R26, R4.reuse, -R32.reuse ;  /* 0x000000041a9d7223 */ /* 0x180fe20000010820 */
[-CC-:B------:R-:W-:Y:S01]  /*15900*/  FFMA.FTZ R6, R99, R4.reuse, -R32.reuse ;  /* 0x0000000463067223 */ /* 0x180fe20000010820 */
[-CC-:B------:R-:W-:Y:S01]  /*15910*/  FFMA.FTZ R159, R5, R4.reuse, -R32.reuse ;  /* 0x00000004059f7223 */ /* 0x180fe20000010820 */
[-CC-:B------:R-:W-:Y:S01]  /*15920*/  FFMA.FTZ R10, R97, R4.reuse, -R32.reuse ;  /* 0x00000004610a7223 */ /* 0x180fe20000010820 */
[-CC-:B------:R-:W-:Y:S01]  /*15930*/  FFMA.FTZ R153, R27, R4.reuse, -R32.reuse ;  /* 0x000000041b997223 */ /* 0x180fe20000010820 */
[----:B0-----:R-:W-:Y:S01]  /*15940*/  FADD.FTZ R5, R156, R85 ;  /* 0x000000559c057221 */ /* 0x001fe20000010000 */
[----:B------:R-:W-:Y:S01]  /*15950*/  MUFU.EX2 R157, R157 ;  /* 0x0000009d009d7308 */ /* 0x000fe20000000800 */
[-CC-:B------:R-:W-:Y:S01]  /*15960*/  FFMA.FTZ R14, R95, R4.reuse, -R32.reuse ;  /* 0x000000045f0e7223 */ /* 0x180fe20000010820 */
[-CC-:B------:R-:W-:Y:S01]  /*15970*/  FFMA.FTZ R155, R87, R4.reuse, -R32.reuse ;  /* 0x00000004579b7223 */ /* 0x180fe20000010820 */
[----:B-1----:R-:W-:Y:S01]  /*15980*/  FADD.FTZ R30, R158, R5 ;  /* 0x000000059e1e7221 */ /* 0x002fe20000010000 */
[-CC-:B------:R-:W-:Y:S01]  /*15990*/  FFMA.FTZ R20, R93, R4.reuse, -R32.reuse ;  /* 0x000000045d147223 */ /* 0x180fe20000010820 */
[-CC-:B------:R-:W-:Y:S01]  /*159a0*/  FFMA.FTZ R149, R31, R4.reuse, -R32.reuse ;  /* 0x000000041f957223 */ /* 0x180fe20000010820 */
[-C--:B------:R-:W-:Y:S01]  /*159b0*/  FFMA.FTZ R24, R91, R4.reuse, -R32 ;  /* 0x000000045b187223 */ /* 0x080fe20000010820 */
[----:B--2---:R-:W-:Y:S01]  /*159c0*/  FADD.FTZ R5, R73, R30 ;  /* 0x0000001e49057221 */ /* 0x004fe20000010000 */
[----:B------:R-:W0:Y:S01]  /*159d0*/  MUFU.EX2 R6, R6 ;  /* 0x0000000600067308 */ /* 0x000e220000000800 */
[-CC-:B------:R-:W-:Y:S01]  /*159e0*/  FFMA.FTZ R151, R35, R4.reuse, -R32.reuse ;  /* 0x0000000423977223 */ /* 0x180fe20000010820 */
[-CC-:B------:R-:W-:Y:S01]  /*159f0*/  FFMA.FTZ R26, R89, R4.reuse, -R32.reuse ;  /* 0x00000004591a7223 */ /* 0x180fe20000010820 */
[----:B---3--:R-:W-:Y:S01]  /*15a00*/  FADD.FTZ R30, R152, R5 ;  /* 0x00000005981e7221 */ /* 0x008fe20000010000 */
[-CC-:B------:R-:W-:Y:S01]  /*15a10*/  FFMA.FTZ R145, R39, R4.reuse, -R32.reuse ;  /* 0x0000000427917223 */ /* 0x180fe20000010820 */
[----:B------:R-:W1:Y:S01]  /*15a20*/  @P5 LDC R27, c[0x0][0x44c] ;  /* 0x00011300ff1b5b82 */ /* 0x000e620000000800 */
[-C--:B------:R-:W-:Y:S01]  /*15a30*/  FFMA.FTZ R28, R51, R4.reuse, -R32 ;  /* 0x00000004331c7223 */ /* 0x080fe20000010820 */
[----:B------:R-:W-:Y:S01]  /*15a40*/  FADD.FTZ R7, R75, R30 ;  /* 0x0000001e4b077221 */ /* 0x000fe20000010000 */
[----:B------:R-:W2:Y:S01]  /*15a50*/  MUFU.EX2 R159, R159 ;  /* 0x0000009f009f7308 */ /* 0x000ea20000000800 */
[-CC-:B------:R-:W-:Y:S01]  /*15a60*/  FFMA.FTZ R147, R43, R4.reuse, -R32.reuse ;  /* 0x000000042b937223 */ /* 0x180fe20000010820 */
[-CC-:B------:R-:W-:Y:S01]  /*15a70*/  FFMA.FTZ R30, R55, R4.reuse, -R32.reuse ;  /* 0x00000004371e7223 */ /* 0x180fe20000010820 */
[----:B------:R-:W-:Y:S01]  /*15a80*/  FADD.FTZ R36, R154, R7 ;  /* 0x000000079a247221 */ /* 0x000fe20000010000 */
[-CC-:B------:R-:W-:Y:S01]  /*15a90*/  FFMA.FTZ R141, R47, R4.reuse, -R32.reuse ;  /* 0x000000042f8d7223 */ /* 0x180fe20000010820 */
[-CC-:B------:R-:W-:Y:S01]  /*15aa0*/  FFMA.FTZ R59, R59, R4.reuse, -R32.reuse ;  /* 0x000000043b3b7223 */ /* 0x180fe20000010820 */
[-C--:B------:R-:W-:Y:S01]  /*15ab0*/  FFMA.FTZ R101, R101, R4.reuse, -R32 ;  /* 0x0000000465657223 */ /* 0x080fe20000010820 */
[----:B------:R-:W-:Y:S01]  /*15ac0*/  FADD.FTZ R7, R37, R36 ;  /* 0x0000002425077221 */ /* 0x000fe20000010000 */
[----:B------:R-:W3:Y:S01]  /*15ad0*/  MUFU.EX2 R10, R10 ;  /* 0x0000000a000a7308 */ /* 0x000ee20000000800 */
[----:B0-----:R-:W-:Y:S01]  /*15ae0*/  FADD.FTZ R34, R157, R6 ;  /* 0x000000069d227221 */ /* 0x001fe20000010000 */
[-CC-:B------:R-:W-:Y:S01]  /*15af0*/  FFMA.FTZ R63, R63, R4.reuse, -R32.reuse ;  /* 0x000000043f3f7223 */ /* 0x180fe20000010820 */
[----:B------:R-:W-:Y:S01]  /*15b00*/  FADD.FTZ R36, R148, R7 ;  /* 0x0000000794247221 */ /* 0x000fe20000010000 */
[-CC-:B------:R-:W-:Y:S01]  /*15b10*/  FFMA.FTZ R77, R77, R4.reuse, -R32.reuse ;  /* 0x000000044d4d7223 */ /* 0x180fe20000010820 */
[-CC-:B------:R-:W-:Y:S01]  /*15b20*/  FFMA.FTZ R67, R67, R4.reuse, -R32.reuse ;  /* 0x0000000443437223 */ /* 0x180fe20000010820 */
[-C--:B------:R-:W-:Y:S01]  /*15b30*/  FFMA.FTZ R79, R79, R4.reuse, -R32 ;  /* 0x000000044f4f7223 */ /* 0x080fe20000010820 */
[----:B------:R-:W-:Y:S01]  /*15b40*/  FADD.FTZ R7, R41, R36 ;  /* 0x0000002429077221 */ /* 0x000fe20000010000 */
[----:B------:R-:W0:Y:S01]  /*15b50*/  MUFU.EX2 R153, R153 ;  /* 0x0000009900997308 */ /* 0x000e220000000800 */
[----:B--2---:R-:W-:Y:S01]  /*15b60*/  FADD.FTZ R5, R159, R34 ;  /* 0x000000229f057221 */ /* 0x004fe20000010000 */
[----:B------:R-:W-:Y:S01]  /*15b70*/  FFMA.FTZ R71, R71, R4, -R32 ;  /* 0x0000000447477223 */ /* 0x000fe20000010820 */
[----:B------:R-:W-:Y:S01]  /*15b80*/  FADD.FTZ R38, R150, R7 ;  /* 0x0000000796267221 */ /* 0x000fe20000010000 */
[----:B------:R-:W-:Y:S01]  /*15b90*/  F2FP.BF16.F32.PACK_AB R157, R6, R157 ;  /* 0x0000009d069d723e */ /* 0x000fe200000010ff */
[----:B-1----:R-:W-:Y:S01]  /*15ba0*/  @P5 IMAD.HI.U32 R27, R188, R27, RZ ;  /* 0x0000001bbc1b5227 */ /* 0x002fe200078e00ff */
[----:B------:R-:W-:-:S03]  /*15bb0*/  F2FP.BF16.F32.PACK_AB R156, R85, R156 ;  /* 0x0000009c559c723e */ /* 0x000fc600000010ff */
[----:B------:R-:W-:Y:S01]  /*15bc0*/  FADD.FTZ R7, R11, R38 ;  /* 0x000000260b077221 */ /* 0x000fe20000010000 */
[----:B------:R-:W1:Y:S01]  /*15bd0*/  MUFU.EX2 R14, R14 ;  /* 0x0000000e000e7308 */ /* 0x000e620000000800 */
[----:B---3--:R-:W-:Y:S01]  /*15be0*/  FADD.FTZ R34, R10, R5 ;  /* 0x000000050a227221 */ /* 0x008fe20000010000 */
[----:B------:R-:W-:Y:S01]  /*15bf0*/  @P5 SHF.R.U32.HI R40, RZ, R42, R27 ;  /* 0x0000002aff285219 */ /* 0x000fe2000001161b */
[----:B------:R-:W-:Y:S01]  /*15c00*/  FADD.FTZ R38, R144, R7 ;  /* 0x0000000790267221 */ /* 0x000fe20000010000 */
[----:B------:R-:W-:Y:S02]  /*15c10*/  ISETP.GE.AND P5, PT, R13, 0x1, PT ;  /* 0x000000010d00780c */ /* 0x000fe40003fa6270 */
[----:B------:R-:W-:Y:S01]  /*15c20*/  F2FP.BF16.F32.PACK_AB R159, R10, R159 ;  /* 0x0000009f0a9f723e */ /* 0x000fe200000010ff */
[----:B------:R-:W-:Y:S01]  /*15c30*/  IMAD.IADD R193, R193, 0x1, R40 ;  /* 0x00000001c1c17824 */ /* 0x000fe200078e0228 */
[----:B------:R-:W2:Y:S01]  /*15c40*/  MUFU.EX2 R155, R155 ;  /* 0x0000009b009b7308 */ /* 0x000ea20000000800 */
[----:B0-----:R-:W-:Y:S01]  /*15c50*/  FADD.FTZ R5, R153, R34 ;  /* 0x0000002299057221 */ /* 0x001fe20000010000 */
[----:B------:R-:W-:Y:S01]  /*15c60*/  F2FP.BF16.F32.PACK_AB R158, R73, R158 ;  /* 0x0000009e499e723e */ /* 0x000fe200000010ff */
[----:B------:R-:W-:Y:S01]  /*15c70*/  VIADD R10, R72, 0xfffffffe ;  /* 0xfffffffe480a7836 */ /* 0x000fe20000000000 */
[----:B------:R-:W-:Y:S01]  /*15c80*/  F2FP.BF16.F32.PACK_AB R152, R75, R152 ;  /* 0x000000984b98723e */ /* 0x000fe200000010ff */
[----:B------:R-:W-:Y:S01]  /*15c90*/  IMAD.IADD R12, R193, 0x1, R12 ;  /* 0x00000001c10c7824 */ /* 0x000fe200078e020c */
[----:B------:R-:W-:-:S02]  /*15ca0*/  F2FP.BF16.F32.PACK_AB R154, R37, R154 ;  /* 0x0000009a259a723e */ /* 0x000fc400000010ff */
[----:B------:R-:W0:Y:S01]  /*15cb0*/  MUFU.EX2 R20, R20 ;  /* 0x0000001400147308 */ /* 0x000e220000000800 */
[C---:B-1----:R-:W-:Y:S01]  /*15cc0*/  FADD.FTZ R34, R14.reuse, R5 ;  /* 0x000000050e227221 */ /* 0x042fe20000010000 */
[----:B------:R-:W-:Y:S02]  /*15cd0*/  F2FP.BF16.F32.PACK_AB R148, R41, R148 ;  /* 0x000000942994723e */ /* 0x000fe400000010ff */
[----:B------:R-:W-:Y:S02]  /*15ce0*/  F2FP.BF16.F32.PACK_AB R150, R11, R150 ;  /* 0x000000960b96723e */ /* 0x000fe400000010ff */
[----:B------:R-:W-:Y:S02]  /*15cf0*/  F2FP.BF16.F32.PACK_AB R153, R14, R153 ;  /* 0x000000990e99723e */ /* 0x000fe400000010ff */
[----:B------:R-:W1:Y:S01]  /*15d00*/  MUFU.EX2 R149, R149 ;  /* 0x0000009500957308 */ /* 0x000e620000000800 */
[----:B--2---:R-:W-:-:S07]  /*15d10*/  FADD.FTZ R5, R155, R34 ;  /* 0x000000229b057221 */ /* 0x004fce0000010000 */
[----:B------:R-:W2:Y:S01]  /*15d20*/  MUFU.EX2 R24, R24 ;  /* 0x0000001800187308 */ /* 0x000ea20000000800 */
[C---:B0-----:R-:W-:Y:S01]  /*15d30*/  FADD.FTZ R36, R20.reuse, R5 ;  /* 0x0000000514247221 */ /* 0x041fe20000010000 */
[----:B------:R-:W-:-:S06]  /*15d40*/  F2FP.BF16.F32.PACK_AB R155, R20, R155 ;  /* 0x0000009b149b723e */ /* 0x000fcc00000010ff */
        /* <DEDUP_REMOVED lines=11> */
[C---:B--2---:R-:W-:Y:S01]  /*15e00*/  FADD.FTZ R36, R26.reuse, R5 ;  /* 0x000000051a247221 */ /* 0x044fe20000010000 */
[----:B------:R-:W-:-:S06]  /*15e10*/  F2FP.BF16.F32.PACK_AB R151, R26, R151 ;  /* 0x000000971a97723e */ /* 0x000fcc00000010ff */
[----:B------:R-:W2:Y:S01]  /*15e20*/  MUFU.EX2 R15, R15 ;  /* 0x0000000f000f7308 */ /* 0x000ea20000000800 */
[----:B0-----:R-:W-:-:S07]  /*15e30*/  FADD.FTZ R38, R146, R7 ;  /* 0x0000000792267221 */ /* 0x001fce0000010000 */
[----:B------:R-:W0:Y:S01]  /*15e40*/  MUFU.EX2 R28, R28 ;  /* 0x0000001c001c7308 */ /* 0x000e220000000800 */
[----:B-1----:R-:W-:-:S07]  /*15e50*/  FADD.FTZ R5, R145, R36 ;  /* 0x0000002491057221 */ /* 0x002fce0000010000 */
[----:B------:R-:W1:Y:S01]  /*15e60*/  MUFU.EX2 R140, R140 ;  /* 0x0000008c008c7308 */ /* 0x000e620000000800 */
[C---:B--2---:R-:W-:Y:S01]  /*15e70*/  FADD.FTZ R7, R15.reuse, R38 ;  /* 0x000000260f077221 */ /* 0x044fe20000010000 */
[----:B------:R-:W-:-:S06]  /*15e80*/  F2FP.BF16.F32.PACK_AB R146, R15, R146 ;  /* 0x000000920f92723e */ /* 0x000fcc00000010ff */
[----:B------:R-:W2:Y:S01]  /*15e90*/  MUFU.EX2 R147, R147 ;  /* 0x0000009300937308 */ /* 0x000ea20000000800 */
[C---:B0-----:R-:W-:Y:S01]  /*15ea0*/  FADD.FTZ R36, R28.reuse, R5 ;  /* 0x000000051c247221 */ /* 0x041fe20000010000 */
[----:B------:R-:W-:-:S06]  /*15eb0*/  F2FP.BF16.F32.PACK_AB R145, R28, R145 ;  /* 0x000000911c91723e */ /* 0x000fcc00000010ff */
[----:B------:R-:W0:Y:S01]  /*15ec0*/  MUFU.EX2 R25, R25 ;  /* 0x0000001900197308 */ /* 0x000e220000000800 */
[----:B-1----:R-:W-:-:S07]  /*15ed0*/  FADD.FTZ R38, R140, R7 ;  /* 0x000000078c267221 */ /* 0x002fce0000010000 */
[----:B------:R-:W1:Y:S01]  /*15ee0*/  MUFU.EX2 R30, R30 ;  /* 0x0000001e001e7308 */ /* 0x000e620000000800 */
[----:B--2---:R-:W-:-:S07]  /*15ef0*/  FADD.FTZ R5, R147, R36 ;  /* 0x0000002493057221 */ /* 0x004fce0000010000 */
[----:B------:R-:W2:Y:S01]  /*15f00*/  MUFU.EX2 R142, R142 ;  /* 0x0000008e008e7308 */ /* 0x000ea20000000800 */
[C---:B0-----:R-:W-:Y:S01]  /*15f10*/  FADD.FTZ R7, R25.reuse, R38 ;  /* 0x0000002619077221 */ /* 0x041fe20000010000 */
[----:B------:R-:W-:-:S06]  /*15f20*/  F2FP.BF16.F32.PACK_AB R140, R25, R140 ;  /* 0x0000008c198c723e */ /* 0x000fcc00000010ff */
[----:B------:R-:W0:Y:S01]  /*15f30*/  MUFU.EX2 R141, R141 ;  /* 0x0000008d008d7308 */ /* 0x000e220000000800 */
[C---:B-1----:R-:W-:Y:S01]  /*15f40*/  FADD.FTZ R38, R30.reuse, R5 ;  /* 0x000000051e267221 */ /* 0x042fe20000010000 */
[----:B------:R-:W-:-:S06]  /*15f50*/  F2FP.BF16.F32.PACK_AB R147, R30, R147 ;  /* 0x000000931e93723e */ /* 0x000fcc00000010ff */
[----:B------:R-:W1:Y:S01]  /*15f60*/  MUFU.EX2 R33, R33 ;  /* 0x0000002100217308 */ /* 0x000e620000000800 */
[----:B--2---:R-:W-:-:S07]  /*15f70*/  FADD.FTZ R40, R142, R7 ;  /* 0x000000078e287221 */ /* 0x004fce0000010000 */
        /* <DEDUP_REMOVED lines=26> */
[----:B-1----:R-:W-:Y:S01]  /*16120*/  FADD.FTZ R5, R79, R6 ;  /* 0x000000064f057221 */ /* 0x002fe20000010000 */
[C---:B--2---:R-:W-:Y:S01]  /*16130*/  FADD.FTZ R7, R45.reuse, R42 ;  /* 0x0000002a2d077221 */ /* 0x044fe20000010000 */
[----:B------:R-:W-:Y:S02]  /*16140*/  F2FP.BF16.F32.PACK_AB R138, R45, R138 ;  /* 0x0000008a2d8a723e */ /* 0x000fe400000010ff */
[C---:B0-----:R-:W-:Y:S01]  /*16150*/  FADD.FTZ R6, R38.reuse, R5 ;  /* 0x0000000526067221 */ /* 0x041fe20000010000 */
[----:B------:R-:W-:Y:S01]  /*16160*/  F2FP.BF16.F32.PACK_AB R139, R38, R79 ;  /* 0x0000004f268b723e */ /* 0x000fe200000010ff */
        /* <DEDUP_REMOVED lines=12> */
.L_x_1757:
[----:B------:R-:W-:-:S13]  /*16230*/  ISETP.NE.AND P1, PT, R13, 0x1, PT ;  /* 0x000000010d00780c */ /* 0x000fda0003f25270 */
[----:B------:R-:W0:Y:S02]  /*16240*/  @P1 LDC.64 R14, c[0x0][0x9e8] ;  /* 0x00027a00ff0e1b82 */ /* 0x000e240000000a00 */
[----:B0-----:R-:W-:-:S05]  /*16250*/  @P1 IMAD.HI.U32 R14, R5, R14, RZ ;  /* 0x0000000e050e1227 */ /* 0x001fca00078e00ff */
[----:B------:R-:W-:-:S07]  /*16260*/  @P1 SHF.R.U32.HI R5, RZ, R15, R14 ;  /* 0x0000000fff051219 */ /* 0x000fce000001160e */
.L_x_1758:
[----:B------:R-:W-:Y:S05]  /*16270*/  BSYNC B0 ;  /* 0x0000000000007941 */ /* 0x000fea0003800000 */
.L_x_1756:
[----:B------:R-:W-:-:S05]  /*16280*/  IMAD R5, R5, R13, R13 ;  /* 0x0000000d05057224 */ /* 0x000fca00078e020d */
[----:B------:R-:W-:-:S07]  /*16290*/  VIMNMX R12, R12, R5, PT ;  /* 0x000000050c0c7248 */ /* 0x000fce0003fe0100 */
.L_x_1755:
[----:B------:R-:W-:Y:S01]  /*162a0*/  IMAD.HI R12, R12, 0x2aaaaaab, RZ ;  /* 0x2aaaaaab0c0c7827 */ /* 0x000fe200078e02ff */
[----:B------:R-:W-:Y:S01]  /*162b0*/  ULDC UR39, c[0x0][0x9e4] ;  /* 0x0002790000277ab9 */ /* 0x000fe20000000800 */
[----:B------:R-:W-:Y:S01]  /*162c0*/  ULDC UR38, c[0x0][0x9e4] ;  /* 0x0002790000267ab9 */ /* 0x000fe20000000800 */
[----:B------:R-:W-:Y:S01]  /*162d0*/  ULDC UR50, c[0x0][0x9dc] ;  /* 0x0002770000327ab9 */ /* 0x000fe20000000800 */
[----:B------:R-:W-:Y:S01]  /*162e0*/  ULDC UR42, c[0x0][0x9dc] ;  /* 0x00027700002a7ab9 */ /* 0x000fe20000000800 */
[----:B------:R-:W-:Y:S01]  /*162f0*/  SHF.R.U32.HI R5, RZ, 0x1f, R12 ;  /* 0x0000001fff057819 */ /* 0x000fe2000001160c */
[----:B------:R-:W-:Y:S01]  /*16300*/  ULDC UR43, c[0x0][0x988] ;  /* 0x00026200002b7ab9 */ /* 0x000fe20000000800 */
[----:B------:R-:W-:Y:S01]  /*16310*/  ULDC UR47, c[0x0][0x988] ;  /* 0x00026200002f7ab9 */ /* 0x000fe20000000800 */
[----:B------:R-:W-:Y:S01]  /*16320*/  ULDC UR46, c[0x0][0x988] ;  /* 0x00026200002e7ab9 */ /* 0x000fe20000000800 */
[----:B------:R-:W-:Y:S01]  /*16330*/  LEA.HI.SX32 R11, R12, R5, 0x1c ;  /* 0x000000050c0b7211 */ /* 0x000fe200078fe2ff */
[----:B------:R-:W-:Y:S01]  /*16340*/  ULDC UR54, c[0x0][0x9e0] ;  /* 0x0002780000367ab9 */ /* 0x000fe20000000800 */
[----:B------:R-:W-:Y:S01]  /*16350*/  ULDC UR51, c[0x0][0x9e0] ;  /* 0x0002780000337ab9 */ /* 0x000fe20000000800 */
[----:B------:R-:W-:Y:S01]  /*16360*/  BSSY B1, `(.L_x_1759) ;  /* 0x0000367000017945 */ /* 0x000fe20003800000 */
[----:B------:R-:W-:Y:S01]  /*16370*/  VIMNMX R11, R202, R11, !PT ;  /* 0x0000000bca0b7248 */ /* 0x000fe20007fe0100 */
[----:B------:R-:W-:Y:S01]  /*16380*/  IMAD.MOV.U32 R5, RZ, RZ, 0x3f800000 ;  /* 0x3f800000ff057424 */ /* 0x000fe200078e00ff */
[----:B------:R-:W-:Y:S01]  /*16390*/  CS2R R86, SRZ ;  /* 0x0000000000567805 */ /* 0x000fe2000001ff00 */
[----:B------:R-:W-:Y:S01]  /*163a0*/  IMAD.MOV.U32 R12, RZ, RZ, 0x3f800000 ;  /* 0x3f800000ff0c7424 */ /* 0x000fe200078e00ff */
[----:B------:R-:W-:-:S02]  /*163b0*/  ISETP.GE.AND P1, PT, R10, R11, PT ;  /* 0x0000000b0a00720c */ /* 0x000fc40003f26270 */
        /* <DEDUP_REMOVED lines=32> */
[----:B------:R-:W-:Y:S01]  /*165c0*/  BSSY B0, `(.L_x_1761) ;  /* 0x000033c000007945 */ /* 0x000fe20003800000 */
[----:B------:R-:W-:Y:S02]  /*165d0*/  IMAD.MOV.U32 R5, RZ, RZ, 0x3f800000 ;  /* 0x3f800000ff057424 */ /* 0x000fe400078e00ff */
[----:B------:R-:W-:-:S07]  /*165e0*/  IMAD.MOV.U32 R87, RZ, RZ, RZ ;  /* 0x000000ffff577224 */ /* 0x000fce00078e00ff */
.L_x_1782:
[----:B------:R-:W-:-:S05]  /*165f0*/  VIADD R13, R23, 0x1 ;  /* 0x00000001170d7836 */ /* 0x000fca0000000000 */
[----:B------:R-:W-:-:S04]  /*16600*/  ISETP.NE.AND P1, PT, R13, 0x2, PT ;  /* 0x000000020d00780c */ /* 0x000fc80003f25270 */
[----:B------:R-:W-:Y:S02]  /*16610*/  SEL R9, RZ, 0x1, P1 ;  /* 0x00000001ff097807 */ /* 0x000fe40000800000 */
[----:B------:R-:W-:Y:S02]  /*16620*/  SEL R13, R13, RZ, P1 ;  /* 0x000000ff0d0d7207 */ /* 0x000fe40000800000 */
[----:B------:R-:W-:Y:S01]  /*16630*/  LOP3.LUT R20, R164, R9, RZ, 0x3c, !PT ;  /* 0x00000009a4147212 */ /* 0x000fe200078e3cff */
[----:B------:R-:W-:Y:S06]  /*16640*/  @!P0 BRA `(.L_x_1762) ;  /* 0x0000000000048947 */ /* 0x000fec0003800000 */
[----:B------:R-:W-:Y:S01]  /*16650*/  BPT.TRAP 0x1 ;  /* 0x000000040000795c */ /* 0x000fe20000300000 */
.L_x_1762:
[----:B------:R-:W-:Y:S01]  /*16660*/  IMAD R9, R13, 0x8, R2 ;  /* 0x000000080d097824 */ /* 0x000fe200078e0202 */
[----:B------:R-:W-:-:S04]  /*16670*/  SHF.L.U32 R4, R20, 0x1f, RZ ;  /* 0x0000001f14047819 */ /* 0x000fc800000006ff */
[----:B------:R0:W1:Y:S01]  /*16680*/  SYNCS.PHASECHK.TRANS64.TRYWAIT P1, [R9+URZ+0x2a830], R4 ;  /* 0x02a83004090075a7 */ /* 0x000062000802017f */
[----:B------:R-:W-:Y:S05]  /*16690*/  @!P0 BRA `(.L_x_1763) ;  /* 0x0000000000048947 */ /* 0x000fea0003800000 */
[----:B------:R-:W-:Y:S01]  /*166a0*/  BPT.TRAP 0x1 ;  /* 0x000000040000795c */ /* 0x000fe20000300000 */
.L_x_1763:
[----:B------:R-:W-:Y:S01]  /*166b0*/  IMAD R94, R13, 0x900, R8 ;  /* 0x000009000d5e7824 */ /* 0x000fe200078e0208 */
[----:B------:R-:W-:Y:S03]  /*166c0*/  BSSY B2, `(.L_x_1764) ;  /* 0x0000006000027945 */ /* 0x000fe60003800000 */
[C---:B------:R-:W-:Y:S02]  /*166d0*/  VIADD R90, R94.reuse, 0x2 ;  /* 0x000000025e5a7836 */ /* 0x040fe40000000000 */
[----:B------:R-:W-:Y:S01]  /*166e0*/  VIADD R93, R94, 0x4 ;  /* 0x000000045e5d7836 */ /* 0x000fe20000000000 */
[----:B-1----:R-:W-:Y:S06]  /*166f0*/  @P1 BRA `(.L_x_1765) ;  /* 0x0000000000081947 */ /* 0x002fec0003800000 */
[----:B------:R-:W1:Y:S02]  /*16700*/  SYNCS.PHASECHK.TRANS64.TRYWAIT P1, [R9+URZ+0x2a830], R4 ;  /* 0x02a83004090075a7 */ /* 0x000e64000802017f */
[----:B-1----:R-:W-:Y:S05]  /*16710*/  @!P1 BRA `(.L_x_1766) ;  /* 0x0000015800149947 */ /* 0x002fea0003800000 */
.L_x_1765:
[----:B------:R-:W-:Y:S05]  /*16720*/  BSYNC B2 ;  /* 0x0000000000027941 */ /* 0x000fea0003800000 */
.L_x_1764:
[----:B------:R-:W2:Y:S01]  /*16730*/  LDL.64 R96, [R1+0x28] ;  /* 0x0000280001607983 */ /* 0x000ea20000100a00 */
[----:B------:R-:W-:Y:S01]  /*16740*/  IMAD.MOV.U32 R88, RZ, RZ, R94 ;  /* 0x000000ffff587224 */ /* 0x000fe200078e005e */
[----:B------:R-:W-:Y:S01]  /*16750*/  MOV R198, UR50 ;  /* 0x0000003200c67c02 */ /* 0x000fe20008000f00 */
[----:B------:R-:W-:Y:S01]  /*16760*/  IMAD.MOV.U32 R89, RZ, RZ, 0x40000040 ;  /* 0x40000040ff597424 */ /* 0x000fe200078e00ff */
[----:B------:R-:W-:Y:S01]  /*16770*/  MOV R194, UR46 ;  /* 0x0000002e00c27c02 */ /* 0x000fe20008000f00 */
[----:B------:R-:W-:Y:S01]  /*16780*/  VIADD R92, R94, 0x300 ;  /* 0x000003005e5c7836 */ /* 0x000fe20000000000 */
[----:B------:R-:W-:Y:S01]  /*16790*/  R2UR UR50, R88 ;  /* 0x00000000583272ca */ /* 0x000fe200000e0000 */
[----:B------:R-:W-:Y:S01]  /*167a0*/  IMAD.MOV.U32 R88, RZ, RZ, R93 ;  /* 0x000000ffff587224 */ /* 0x000fe200078e005d */
[----:B------:R-:W-:Y:S01]  /*167b0*/  R2UR UR46, R90 ;  /* 0x000000005a2e72ca */ /* 0x000fe200000e0000 */
[----:B------:R-:W-:Y:S01]  /*167c0*/  VIADD R90, R94, 0x6 ;  /* 0x000000065e5a7836 */ /* 0x000fe20000000000 */
[----:B------:R-:W-:Y:S01]  /*167d0*/  MOV R190, UR42 ;  /* 0x0000002a00be7c02 */ /* 0x000fe20008000f00 */
[----:B------:R-:W-:Y:S01]  /*167e0*/  IMAD.MOV.U32 R91, RZ, RZ, 0x40000040 ;  /* 0x40000040ff5b7424 */ /* 0x000fe200078e00ff */
[----:B------:R-:W-:Y:S01]  /*167f0*/  MOV R14, UR38 ;  /* 0x00000026000e7c02 */ /* 0x000fe20008000f00 */
[----:B------:R-:W-:Y:S01]  /*16800*/  IMAD.MOV.U32 R93, RZ, RZ, 0x40000040 ;  /* 0x40000040ff5d7424 */ /* 0x000fe200078e00ff */
[----:B------:R-:W-:Y:S01]  /*16810*/  R2UR UR42, R88 ;  /* 0x00000000582a72ca */ /* 0x000fe200000e0000 */
[----:B------:R-:W-:Y:S01]  /*16820*/  VIADD R88, R94, 0x302 ;  /* 0x000003025e587836 */ /* 0x000fe20000000000 */
[----:B------:R-:W-:Y:S01]  /*16830*/  R2UR UR38, R90 ;  /* 0x000000005a2672ca */ /* 0x000fe200000e0000 */
[----:B------:R-:W-:Y:S01]  /*16840*/  VIADD R90, R94, 0x304 ;  /* 0x000003045e5a7836 */ /* 0x000fe20000000000 */
[----:B------:R-:W-:Y:S01]  /*16850*/  MOV R197, UR51 ;  /* 0x0000003300c57c02 */ /* 0x000fe20008000f00 */
[-C--:B------:R-:W-:Y:S01]  /*16860*/  FMUL.FTZ R24, R24, R12.reuse ;  /* 0x0000000c18187220 */ /* 0x080fe20000410000 */
[----:B------:R-:W-:Y:S01]  /*16870*/  R2UR UR30, R88 ;  /* 0x00000000581e72ca */ /* 0x000fe200000e0000 */
[----:B------:R-:W-:Y:S01]  /*16880*/  VIADD R88, R94, 0x600 ;  /* 0x000006005e587836 */ /* 0x000fe20000000000 */
[----:B------:R-:W-:Y:S01]  /*16890*/  R2UR UR26, R90 ;  /* 0x000000005a1a72ca */ /* 0x000fe200000e0000 */
[----:B------:R-:W-:Y:S01]  /*168a0*/  VIADD R90, R94, 0x602 ;  /* 0x000006025e5a7836 */ /* 0x000fe20000000000 */
[----:B------:R-:W-:Y:S01]  /*168b0*/  MOV R199, UR49 ;  /* 0x0000003100c77c02 */ /* 0x000fe20008000f00 */
[-C--:B------:R-:W-:Y:S01]  /*168c0*/  FMUL.FTZ R25, R25, R12.reuse ;  /* 0x0000000c19197220 */ /* 0x080fe20000410000 */
[----:B------:R-:W-:Y:S01]  /*168d0*/  MOV R200, UR48 ;  /* 0x0000003000c87c02 */ /* 0x000fe20008000f00 */
[-C--:B------:R-:W-:Y:S01]  /*168e0*/  FMUL.FTZ R28, R28, R12.reuse ;  /* 0x0000000c1c1c7220 */ /* 0x080fe20000410000 */
[----:B------:R-:W-:Y:S01]  /*168f0*/  R2UR UR51, R89 ;  /* 0x00000000593372ca */ /* 0x000fe200000e0000 */
[-C--:B------:R-:W-:Y:S01]  /*16900*/  FMUL.FTZ R29, R29, R12.reuse ;  /* 0x0000000c1d1d7220 */ /* 0x080fe20000410000 */
[----:B------:R-:W-:Y:S01]  /*16910*/  R2UR UR34, R92 ;  /* 0x000000005c2272ca */ /* 0x000fe200000e0000 */
[----:B------:R-:W-:Y:S01]  /*16920*/  VIADD R92, R94, 0x306 ;  /* 0x000003065e5c7836 */ /* 0x000fe20000000000 */
        /* <DEDUP_REMOVED lines=8> */
[----:B01----:R-:W-:Y:S01]  /*169b0*/  MOV R4, UR39 ;  /* 0x0000002700047c02 */ /* 0x003fe20008000f00 */
        /* <DEDUP_REMOVED lines=82> */
[----:B------:R-:W-:Y:S02]  /*16ee0*/  R2UR UR50, R198 ;  /* 0x00000000c63272ca */ /* 0x000fe400000e0000 */
[----:B------:R-:W-:Y:S02]  /*16ef0*/  R2UR UR49, R199 ;  /* 0x00000000c73172ca */ /* 0x000fe400000e0000 */
[----:B------:R-:W2:Y:S01]  /*16f00*/  LDL.64 R198, [R1+0x20] ;  /* 0x0000200001c67983 */ /* 0x000ea20000100a00 */
[----:B------:R-:W-:Y:S01]  /*16f10*/  R2UR UR51, R197 ;  /* 0x00000000c53372ca */ /* 0x000fe200000e0000 */
[----:B------:R-:W-:Y:S02]  /*16f20*/  WARPGROUP.DEPBAR.LE gsb0, 0x0 ;  /* 0x00008000000079c5 */ /* 0x000fe40000010000 */
[----:B------:R-:W-:Y:S01]  /*16f30*/  WARPGROUP.ARRIVE ;  /* 0x00000000000079c5 */ /* 0x000fe20000000000 */
[----:B--2---:R-:W-:-:S02]  /*16f40*/  R2UR UR44, R198 ;  /* 0x00000000c62c72ca */ /* 0x004fc400000e0000 */
[----:B------:R-:W-:Y:S02]  /*16f50*/  R2UR UR45, R199 ;  /* 0x00000000c72d72ca */ /* 0x000fe400000e0000 */
[----:B------:R-:W2:Y:S11]  /*16f60*/  LDL.64 R198, [R1+0x8] ;  /* 0x0000080001c67983 */ /* 0x000eb60000100a00 */
[----:B------:R-:W-:Y:S01]  /*16f70*/  HGMMA.64x96x16.F32.BF16 R88, gdesc[UR44], R88, gsb0 ;  /* 0x016000002c5879f0 */ /* 0x000fe20008001858 */
[----:B------:R-:W-:-:S02]  /*16f80*/  R2UR UR46, R194 ;  /* 0x00000000c22e72ca */ /* 0x000fc400000e0000 */
[----:B------:R-:W-:Y:S02]  /*16f90*/  R2UR UR45, R195 ;  /* 0x00000000c32d72ca */ /* 0x000fe400000e0000 */
[----:B------:R-:W3:Y:S01]  /*16fa0*/  LDL.64 R194, [R1+0x18] ;  /* 0x0000180001c27983 */ /* 0x000ee20000100a00 */
[----:B------:R-:W-:-:S03]  /*16fb0*/  R2UR UR44, R196 ;  /* 0x00000000c42c72ca */ /* 0x000fc600000e0000 */
[----:B------:R-:W4:Y:S01]  /*16fc0*/  LDL.64 R196, [R1+0x10] ;  /* 0x0000100001c47983 */ /* 0x000f220000100a00 */
[----:B------:R-:W-:Y:S02]  /*16fd0*/  WARPGROUP.DEPBAR.LE gsb0, 0x0 ;  /* 0x00008000000079c5 */ /* 0x000fe40000010000 */
[----:B------:R-:W-:Y:S01]  /*16fe0*/  WARPGROUP.ARRIVE ;  /* 0x00000000000079c5 */ /* 0x000fe20000000000 */
[----:B---3--:R-:W-:Y:S02]  /*16ff0*/  R2UR UR40, R194 ;  /* 0x00000000c22872ca */ /* 0x008fe400000e0000 */
[----:B------:R-:W-:Y:S02]  /*17000*/  R2UR UR41, R195 ;  /* 0x00000000c32972ca */ /* 0x000fe400000e0000 */
[----:B------:R-:W3:Y:S11]  /*17010*/  LDL.64 R194, [R1] ;  /* 0x0000000001c27983 */ /* 0x000ef60000100a00 */
[----:B------:R-:W-:Y:S01]  /*17020*/  HGMMA.64x96x16.F32.BF16 R88, gdesc[UR40], R88, gsb0 ;  /* 0x01600000285879f0 */ /* 0x000fe20008001858 */
[----:B----4-:R-:W-:-:S02]  /*17030*/  R2UR UR36, R196 ;  /* 0x00000000c42472ca */ /* 0x010fc400000e0000 */
[----:B------:R-:W-:Y:S02]  /*17040*/  R2UR UR37, R197 ;  /* 0x00000000c52572ca */ /* 0x000fe400000e0000 */
        /* <DEDUP_REMOVED lines=8> */
[----:B---3--:R-:W-:Y:S02]  /*170d0*/  R2UR UR28, R194 ;  /* 0x00000000c21c72ca */ /* 0x008fe400000e0000 */
[----:B------:R-:W-:Y:S01]  /*170e0*/  R2UR UR29, R195 ;  /* 0x00000000c31d72ca */ /* 0x000fe200000e0000 */
[----:B------:R-:W-:Y:S02]  /*170f0*/  WARPGROUP.DEPBAR.LE gsb0, 0x0 ;  /* 0x00008000000079c5 */ /* 0x000fe40000010000 */
[----:B------:R-:W-:-:S10]  /*17100*/  WARPGROUP.ARRIVE ;  /* 0x00000000000079c5 */ /* 0x000fd40000000000 */
        /* <DEDUP_REMOVED lines=39> */
[----:B------:R-:W-:Y:S02]  /*17380*/  R2UR UR39, R4 ;  /* 0x00000000042772ca */ /* 0x000fe400000e0000 */
[----:B------:R-:W-:Y:S01]  /*17390*/  R2UR UR38, R14 ;  /* 0x000000000e2672ca */ /* 0x000fe200000e0000 */
[----:B------:R-:W-:Y:S02]  /*173a0*/  WARPGROUP.DEPBAR.LE gsb0, 0x0 ;  /* 0x00008000000079c5 */ /* 0x000fe40000010000 */
[----:B------:R-:W-:-:S12]  /*173b0*/  @!P0 BRA `(.L_x_1767) ;  /* 0x0000000000048947 */ /* 0x000fd80003800000 */
[----:B------:R-:W-:Y:S01]  /*173c0*/  BPT.TRAP 0x1 ;  /* 0x000000040000795c */ /* 0x000fe20000300000 */
.L_x_1767:
[----:B------:R-:W-:Y:S01]  /*173d0*/  SHF.L.U32 R4, R164, 0x1f, RZ ;  /* 0x0000001fa4047819 */ /* 0x000fe200000006ff */
[----:B------:R-:W-:-:S04]  /*173e0*/  IMAD R21, R23, 0x8, R2 ;  /* 0x0000000817157824 */ /* 0x000fc800078e0202 */
[----:B------:R0:W1:Y:S01]  /*173f0*/  SYNCS.PHASECHK.TRANS64.TRYWAIT P1, [R21+URZ+0x2a850], R4 ;  /* 0x02a85004150075a7 */ /* 0x000062000802017f */
[----:B------:R-:W-:Y:S05]  /*17400*/  @!P0 BRA `(.L_x_1768) ;  /* 0x0000000000048947 */ /* 0x000fea0003800000 */
[----:B------:R-:W-:Y:S01]  /*17410*/  BPT.TRAP 0x1 ;  /* 0x000000040000795c */ /* 0x000fe20000300000 */
.L_x_1768:
[----:B------:R-:W-:Y:S04]  /*17420*/  BSSY B2, `(.L_x_1769) ;  /* 0x0000004000027945 */ /* 0x000fe80003800000 */
[----:B-1----:R-:W-:Y:S05]  /*17430*/  @P1 BRA `(.L_x_1770) ;  /* 0x0000000000081947 */ /* 0x002fea0003800000 */
[----:B------:R-:W1:Y:S02]  /*17440*/  SYNCS.PHASECHK.TRANS64.TRYWAIT P1, [R21+URZ+0x2a850], R4 ;  /* 0x02a85004150075a7 */ /* 0x000e64000802017f */
[----:B-1----:R-:W-:Y:S05]  /*17450*/  @!P1 BRA `(.L_x_1771) ;  /* 0x0000014800d89947 */ /* 0x002fea0003800000 */
.L_x_1770:
[----:B------:R-:W-:Y:S05]  /*17460*/  BSYNC B2 ;  /* 0x0000000000027941 */ /* 0x000fea0003800000 */
.L_x_1769:
[----:B01----:R-:W-:Y:S01]  /*17470*/  VIADD R4, R2, 0x400 ;  /* 0x0000040002047836 */ /* 0x003fe20000000000 */
[----:B------:R-:W-:Y:S01]  /*17480*/  WARPGROUP.ARRIVE ;  /* 0x00000000000079c5 */ /* 0x000fe20000000000 */
[----:B------:R-:W-:Y:S02]  /*17490*/  IMAD.MOV.U32 R5, RZ, RZ, 0x40000040 ;  /* 0x40000040ff057424 */ /* 0x000fe400078e00ff */
[----:B------:R-:W-:Y:S01]  /*174a0*/  IMAD.MOV.U32 R15, RZ, RZ, 0x40000040 ;  /* 0x40000040ff0f7424 */ /* 0x000fe200078e00ff */
[----:B------:R-:W-:Y:S02]  /*174b0*/  SHF.R.U32.HI R4, RZ, 0x4, R4 ;  /* 0x00000004ff047819 */ /* 0x000fe40000011604 */
[----:B------:R-:W-:Y:S01]  /*174c0*/  R2UR UR7, R5 ;  /* 0x00000000050772ca */ /* 0x000fe200000e0000 */
[----:B------:R-:W-:Y:S01]  /*174d0*/  IMAD.MOV.U32 R5, RZ, RZ, 0x40000040 ;  /* 0x40000040ff057424 */ /* 0x000fe200078e00ff */
[----:B------:R-:W-:-:S04]  /*174e0*/  LOP3.LUT R4, R4, 0x3fff, RZ, 0xc0, !PT ;  /* 0x00003fff04047812 */ /* 0x000fc800078ec0ff */
[----:B------:R-:W-:-:S05]  /*174f0*/  LOP3.LUT R4, R4, 0x3000000, RZ, 0xfc, !PT ;  /* 0x0300000004047812 */ /* 0x000fca00078efcff */
[----:B------:R-:W-:-:S04]  /*17500*/  IMAD R4, R23, 0x600, R4 ;  /* 0x0000060017047824 */ /* 0x000fc800078e0204 */
        /* <DEDUP_REMOVED lines=38> */
.L_x_1772:
[----:B------:R-:W-:Y:S01]  /*17770*/  ISETP.NE.AND P2, PT, R225, 0x1, PT ;  /* 0x00000001e100780c */ /* 0x000fe20003f45270 */
[----:B------:R-:W-:Y:S01]  /*17780*/  IMAD.IADD R14, R203, 0x1, R188 ;  /* 0x00000001cb0e7824 */ /* 0x000fe200078e02bc */
[----:B------:R-:W-:Y:S01]  /*17790*/  LOP3.LUT P1, RZ, R16, 0x80000, RZ, 0xc0, !PT ;  /* 0x0008000010ff7812 */ /* 0x000fe2000782c0ff */
[----:B------:R-:W-:Y:S02]  /*177a0*/  VIADD R9, R9, 0x2a840 ;  /* 0x0002a84009097836 */ /* 0x000fe40000000000 */
[----:B------:R-:W-:-:S03]  /*177b0*/  IMAD R138, R10, -0x60, RZ ;  /* 0xffffffa00a8a7824 */ /* 0x000fc600078e02ff */
[----:B------:R-:W-:Y:S01]  /*177c0*/  PRMT R9, R172, 0x654, R9 ;  /* 0x00000654ac097816 */ /* 0x000fe20000000009 */
[----:B------:R-:W-:Y:S01]  /*177d0*/  IMAD.IADD R12, R138, 0x1, -R182 ;  /* 0x000000018a0c7824 */ /* 0x000fe200078e0ab6 */
[----:B------:R-:W-:Y:S02]  /*177e0*/  IADD3 R136, -R182, 0x1, R138 ;  /* 0x00000001b6887810 */ /* 0x000fe40007ffe18a */
[----:B------:R0:W-:Y:S02]  /*177f0*/  SYNCS.ARRIVE.TRANS64.RED.A1T0 RZ, [R9+URZ], RZ ;  /* 0x000000ff09ff79a7 */ /* 0x0001e4000810043f */
[----:B------:R-:W-:Y:S01]  /*17800*/  IADD3 R136, -R165, R136, R166 ;  /* 0x00000088a5887210 */ /* 0x000fe20007ffe1a6 */
[----:B------:R-:W1:Y:S01]  /*17810*/  @P2 LDC R5, c[0x0][0x44c] ;  /* 0x00011300ff052b82 */ /* 0x000e620000000800 */
[----:B0-----:R-:W-:-:S05]  /*17820*/  IMAD.U32 R9, RZ, RZ, UR50 ;  /* 0x00000032ff097e24 */ /* 0x001fca000f8e00ff */
[----:B------:R-:W-:Y:S02]  /*17830*/  LOP3.LUT R137, RZ, R9, RZ, 0x33, !PT ;  /* 0x00000009ff897212 */ /* 0x000fe400078e33ff */
[----:B------:R-:W0:Y:S03]  /*17840*/  @P2 LDC R4, c[0x0][0x450] ;  /* 0x00011400ff042b82 */ /* 0x000e260000000800 */
[----:B------:R-:W-:Y:S02]  /*17850*/  IMAD.IADD R137, R137, 0x1, R136 ;  /* 0x0000000189897824 */ /* 0x000fe400078e0288 */
[----:B------:R-:W-:Y:S02]  /*17860*/  VIADD R136, R136, UR54 ;  /* 0x0000003688887c36 */ /* 0x000fe40008000000 */
[----:B-1----:R-:W-:-:S05]  /*17870*/  @P2 IMAD.HI.U32 R5, R14, R5, RZ ;  /* 0x000000050e052227 */ /* 0x002fca00078e00ff */
[----:B0-----:R-:W-:-:S05]  /*17880*/  @P2 SHF.R.U32.HI R14, RZ, R4, R5 ;  /* 0x00000004ff0e2219 */ /* 0x001fca0000011605 */
[----:B------:R-:W0:Y:S02]  /*17890*/  SHFL.IDX PT, R139, R14, RZ, 0x1c1f ;  /* 0x001c1fff0e8b7589 */ /* 0x000e2400000e0000 */
[--C-:B0-----:R-:W-:Y:S02]  /*178a0*/  IMAD.IADD R23, R136, 0x1, R139.reuse ;  /* 0x0000000188177824 */ /* 0x101fe400078e028b */
[----:B------:R-:W-:Y:S01]  /*178b0*/  IMAD.IADD R15, R137, 0x1, R139 ;  /* 0x00000001890f7824 */ /* 0x000fe200078e028b */
[----:B------:R-:W-:Y:S06]  /*178c0*/  @!P1 BRA `(.L_x_1773) ;  /* 0x0000000000549947 */ /* 0x000fec0003800000 */
        /* <DEDUP_REMOVED lines=12> */
.L_x_1775:
[----:B------:R-:W-:-:S05]  /*17990*/  IMAD.U32 R140, RZ, RZ, UR39 ;  /* 0x00000027ff8c7e24 */ /* 0x000fca000f8e00ff */
[----:B------:R-:W-:-:S13]  /*179a0*/  ISETP.NE.AND P1, PT, R140, 0x1, PT ;  /* 0x000000018c00780c */ /* 0x000fda0003f25270 */
[----:B------:R-:W0:Y:S02]  /*179b0*/  @P1 LDC.64 R4, c[0x0][0x9e8] ;  /* 0x00027a00ff041b82 */ /* 0x000e240000000a00 */
[----:B0-----:R-:W-:-:S05]  /*179c0*/  @P1 IMAD.HI.U32 R4, R139, R4, RZ ;  /* 0x000000048b041227 */ /* 0x001fca00078e00ff */
[----:B------:R-:W-:-:S07]  /*179d0*/  @P1 SHF.R.U32.HI R139, RZ, R5, R4 ;  /* 0x00000005ff8b1219 */ /* 0x000fce0000011604 */
.L_x_1776:
[----:B------:R-:W-:Y:S05]  /*179e0*/  BSYNC B2 ;  /* 0x0000000000027941 */ /* 0x000fea0003800000 */
.L_x_1774:
[----:B------:R-:W-:-:S05]  /*179f0*/  IMAD R139, R139, R140, R12 ;  /* 0x0000008c8b8b7224 */ /* 0x000fca00078e020c */
[----:B------:R-:W-:Y:S02]  /*17a00*/  VIADDMNMX R23, R139, R140, R23, PT ;  /* 0x0000008c8b177246 */ /* 0x000fe40003800117 */
[----:B------:R-:W-:-:S07]  /*17a10*/  VIMNMX R15, R15, R139, !PT ;  /* 0x0000008b0f0f7248 */ /* 0x000fce0007fe0100 */
.L_x_1773:
[C---:B------:R-:W-:Y:S01]  /*17a20*/  ISETP.GE.AND P1, PT, R138.reuse, 0x2, PT ;  /* 0x000000028a00780c */ /* 0x040fe20003f26270 */
[----:B------:R-:W0:Y:S01]  /*17a30*/  SHFL.IDX PT, R14, R14, 0x1, 0x1c1f ;  /* 0x003c1f000e0e7f89 */ /* 0x000e2200000e0000 */
[C---:B------:R-:W-:Y:S02]  /*17a40*/  ISETP.GE.AND P2, PT, R138.reuse, 0x9, PT ;  /* 0x000000098a00780c */ /* 0x040fe40003f46270 */
[C---:B------:R-:W-:Y:S02]  /*17a50*/  ISETP.GT.AND P4, PT, R15.reuse, 0x1, !P1 ;  /* 0x000000010f00780c */ /* 0x040fe40004f84270 */
[----:B------:R-:W-:Y:S02]  /*17a60*/  ISETP.GE.AND P5, PT, R138, 0xa, PT ;  /* 0x0000000a8a00780c */ /* 0x000fe40003fa6270 */
[----:B------:R-:W-:Y:S02]  /*17a70*/  ISETP.GT.AND P3, PT, R15, 0x8, !P2 ;  /* 0x000000080f00780c */ /* 0x000fe40005764270 */
[----:B------:R-:W-:-:S02]  /*17a80*/  ISETP.LT.OR P4, PT, R23, 0x2, P4 ;  /* 0x000000021700780c */ /* 0x000fc40002781670 */
[----:B------:R-:W-:Y:S02]  /*17a90*/  ISETP.LT.OR P3, PT, R23, 0x9, P3 ;  /* 0x000000091700780c */ /* 0x000fe40001f61670 */
[----:B------:R-:W-:Y:S02]  /*17aa0*/  FSEL R89, R89, -INF , !P4 ;  /* 0xff80000059597808 */ /* 0x000fe40006000000 */
[----:B------:R-:W-:Y:S02]  /*17ab0*/  ISETP.GE.AND P4, PT, R138, 0x11, PT ;  /* 0x000000118a00780c */ /* 0x000fe40003f86270 */
[----:B------:R-:W-:Y:S02]  /*17ac0*/  LOP3.LUT R16, R16, 0xfffffffb, RZ, 0xc0, !PT ;  /* 0xfffffffb10107812 */ /* 0x000fe400078ec0ff */
[----:B------:R-:W-:Y:S02]  /*17ad0*/  FSEL R92, R92, -INF , !P3 ;  /* 0xff8000005c5c7808 */ /* 0x000fe40005800000 */
[----:B------:R-:W-:-:S02]  /*17ae0*/  ISETP.GT.AND P3, PT, R15, 0x9, !P5 ;  /* 0x000000090f00780c */ /* 0x000fc40006f64270 */
[----:B------:R-:W-:Y:S01]  /*17af0*/  @P5 LOP3.LUT R16, R16, 0x4, RZ, 0xfc, !PT ;  /* 0x0000000410105812 */ /* 0x000fe200078efcff */
[--C-:B0-----:R-:W-:Y:S01]  /*17b00*/  IMAD.IADD R136, R136, 0x1, R14.reuse ;  /* 0x0000000188887824 */ /* 0x101fe200078e020e */
[----:B------:R-:W-:Y:S01]  /*17b10*/  ISETP.LT.OR P3, PT, R23, 0xa, P3 ;  /* 0x0000000a1700780c */ /* 0x000fe20001f61670 */
[----:B------:R-:W-:Y:S01]  /*17b20*/  IMAD.IADD R137, R137, 0x1, R14 ;  /* 0x0000000189897824 */ /* 0x000fe200078e020e */
[----:B------:R-:W-:Y:S02]  /*17b30*/  LOP3.LUT R16, R16, 0xfffffff7, RZ, 0xc0, !PT ;  /* 0xfffffff710107812 */ /* 0x000fe400078ec0ff */
[----:B------:R-:W-:Y:S02]  /*17b40*/  FSEL R93, R93, -INF , !P3 ;  /* 0xff8000005d5d7808 */ /* 0x000fe40005800000 */
[----:B------:R-:W-:Y:S02]  /*17b50*/  @P4 LOP3.LUT R16, R16, 0x8, RZ, 0xfc, !PT ;  /* 0x0000000810104812 */ /* 0x000fe400078efcff */
[----:B------:R-:W-:-:S02]  /*17b60*/  ISETP.GT.AND P3, PT, R15, 0x10, !P4 ;  /* 0x000000100f00780c */ /* 0x000fc40006764270 */
[----:B------:R-:W-:Y:S02]  /*17b70*/  ISETP.GE.AND P4, PT, R138, 0x12, PT ;  /* 0x000000128a00780c */ /* 0x000fe40003f86270 */
[----:B------:R-:W-:Y:S02]  /*17b80*/  ISETP.LT.OR P3, PT, R23, 0x11, P3 ;  /* 0x000000111700780c */ /* 0x000fe40001f61670 */
[----:B------:R-:W-:Y:S02]  /*17b90*/  LOP3.LUT R16, R16, 0xffffffef, RZ, 0xc0, !PT ;  /* 0xffffffef10107812 */ /* 0x000fe400078ec0ff */
[----:B------:R-:W-:Y:S02]  /*17ba0*/  FSEL R96, R96, -INF , !P3 ;  /* 0xff80000060607808 */ /* 0x000fe40005800000 */
[----:B------:R-:W-:-:S04]  /*17bb0*/  ISETP.GT.AND P3, PT, R15, 0x11, !P4 ;  /* 0x000000110f00780c */ /* 0x000fc80006764270 */
[----:B------:R-:W-:Y:S02]  /*17bc0*/  ISETP.LT.OR P3, PT, R23, 0x12, P3 ;  /* 0x000000121700780c */ /* 0x000fe40001f61670 */
[----:B------:R-:W-:Y:S02]  /*17bd0*/  @P4 LOP3.LUT R16, R16, 0x10, RZ, 0xfc, !PT ;  /* 0x0000001010104812 */ /* 0x000fe400078efcff */
[----:B------:R-:W-:Y:S02]  /*17be0*/  ISETP.GE.AND P4, PT, R138, 0x19, PT ;  /* 0x000000198a00780c */ /* 0x000fe40003f86270 */
[----:B------:R-:W-:Y:S02]  /*17bf0*/  LOP3.LUT R16, R16, 0xfffbffff, RZ, 0xc0, !PT ;  /* 0xfffbffff10107812 */ /* 0x000fe400078ec0ff */
[----:B------:R-:W-:Y:S02]  /*17c00*/  FSEL R97, R97, -INF , !P3 ;  /* 0xff80000061617808 */ /* 0x000fe40005800000 */
[----:B------:R-:W-:-:S04]  /*17c10*/  ISETP.GT.AND P3, PT, R15, 0x18, !P4 ;  /* 0x000000180f00780c */ /* 0x000fc80006764270 */
[----:B------:R-:W-:-:S03]  /*17c20*/  ISETP.LT.OR P3, PT, R23, 0x19, P3 ;  /* 0x000000191700780c */ /* 0x000fc60001f61670 */
        /* <DEDUP_REMOVED lines=68> */
[----:B------:R-:W-:Y:S02]  /*18070*/  FSEL R121, R121, -INF , !P3 ;  /* 0xff80000079797808 */ /* 0x000fe40005800000 */
[----:B------:R-:W-:Y:S02]  /*18080*/  LOP3.LUT R16, R16, 0xffffffbf, RZ, 0xc0, !PT ;  /* 0xffffffbf10107812 */ /* 0x000fe400078ec0ff */
[----:B------:R-:W-:-:S04]  /*18090*/  ISETP.GT.AND P3, PT, R15, 0x48, !P4 ;  /* 0x000000480f00780c */ /* 0x000fc80006764270 */
[----:B------:R-:W-:-:S03]  /*180a0*/  ISETP.LT.OR P3, PT, R23, 0x49, P3 ;  /* 0x000000491700780c */ /* 0x000fc60001f61670 */
[----:B------:R-:W-:Y:S02]  /*180b0*/  @P4 LOP3.LUT R16, R16, 0x40, RZ, 0xfc, !PT ;  /* 0x0000004010104812 */ /* 0x000fe400078efcff */
[----:B------:R-:W-:Y:S02]  /*180c0*/  ISETP.GE.AND P4, PT, R138, 0x4a, PT ;  /* 0x0000004a8a00780c */ /* 0x000fe40003f86270 */
[----:B------:R-:W-:Y:S02]  /*180d0*/  FSEL R124, R124, -INF , !P3 ;  /* 0xff8000007c7c7808 */ /* 0x000fe40005800000 */
[----:B------:R-:W-:Y:S02]  /*180e0*/  ISETP.GT.AND P3, PT, R15, 0x49, !P4 ;  /* 0x000000490f00780c */ /* 0x000fe40006764270 */
[----:B------:R-:W-:Y:S02]  /*180f0*/  LOP3.LUT R16, R16, 0xffffffdf, RZ, 0xc0, !PT ;  /* 0xffffffdf10107812 */ /* 0x000fe400078ec0ff */
[----:B------:R-:W-:-:S04]  /*18100*/  ISETP.LT.OR P3, PT, R23, 0x4a, P3 ;  /* 0x0000004a1700780c */ /* 0x000fc80001f61670 */
[----:B------:R-:W-:Y:S02]  /*18110*/  FSEL R125, R125, -INF , !P3 ;  /* 0xff8000007d7d7808 */ /* 0x000fe40005800000 */
[----:B------:R-:W-:Y:S02]  /*18120*/  ISETP.GE.AND P3, PT, R138, 0x51, PT ;  /* 0x000000518a00780c */ /* 0x000fe40003f66270 */
[----:B------:R-:W-:Y:S02]  /*18130*/  @P4 LOP3.LUT R16, R16, 0x20, RZ, 0xfc, !PT ;  /* 0x0000002010104812 */ /* 0x000fe400078efcff */
[----:B------:R-:W-:Y:S02]  /*18140*/  ISETP.GT.AND P4, PT, R15, 0x50, !P3 ;  /* 0x000000500f00780c */ /* 0x000fe40005f84270 */
[----:B------:R-:W-:Y:S02]  /*18150*/  LOP3.LUT R16, R16, 0xfffffffd, RZ, 0xc0, !PT ;  /* 0xfffffffd10107812 */ /* 0x000fe400078ec0ff */
        /* <DEDUP_REMOVED lines=10> */
[----:B------:R-:W-:-:S13]  /*18200*/  ISETP.GE.AND P6, PT, R138, 0x1, PT ;  /* 0x000000018a00780c */ /* 0x000fda0003fc6270 */
[----:B------:R-:W-:Y:S02]  /*18210*/  @P6 LOP3.LUT R16, R16, 0x2, RZ, 0xfc, !PT ;  /* 0x0000000210106812 */ /* 0x000fe400078efcff */
[----:B------:R-:W-:Y:S02]  /*18220*/  ISETP.GT.AND P6, PT, R15, RZ, !P6 ;  /* 0x000000ff0f00720c */ /* 0x000fe400077c4270 */
[----:B------:R-:W-:Y:S02]  /*18230*/  LOP3.LUT R16, R16, 0xfffffffe, RZ, 0xc0, !PT ;  /* 0xfffffffe10107812 */ /* 0x000fe400078ec0ff */
[----:B------:R-:W-:-:S04]  /*18240*/  ISETP.LT.OR P6, PT, R23, 0x1, P6 ;  /* 0x000000011700780c */ /* 0x000fc800037c1670 */
[----:B------:R-:W-:Y:S02]  /*18250*/  FSEL R88, R88, -INF , !P6 ;  /* 0xff80000058587808 */ /* 0x000fe40007000000 */
[----:B------:R-:W-:-:S13]  /*18260*/  ISETP.GE.AND P6, PT, R138, 0x5a, PT ;  /* 0x0000005a8a00780c */ /* 0x000fda0003fc6270 */
[----:B------:R-:W-:Y:S02]  /*18270*/  @P6 LOP3.LUT R16, R16, 0x1, RZ, 0xfc, !PT ;  /* 0x0000000110106812 */ /* 0x000fe400078efcff */
[----:B------:R-:W-:-:S04]  /*18280*/  ISETP.GT.AND P6, PT, R15, 0x59, !P6 ;  /* 0x000000590f00780c */ /* 0x000fc800077c4270 */
[----:B------:R-:W-:-:S04]  /*18290*/  ISETP.LT.OR P6, PT, R23, 0x5a, P6 ;  /* 0x0000005a1700780c */ /* 0x000fc800037c1670 */
[----:B------:R-:W-:Y:S02]  /*182a0*/  FSEL R133, R133, -INF , !P6 ;  /* 0xff80000085857808 */ /* 0x000fe40007000000 */
[----:B------:R-:W-:-:S13]  /*182b0*/  LOP3.LUT P6, RZ, R16, 0x80000, RZ, 0xc0, !PT ;  /* 0x0008000010ff7812 */ /* 0x000fda00078cc0ff */
[----:B------:R-:W-:Y:S05]  /*182c0*/  @!P6 BRA `(.L_x_1777) ;  /* 0x000000000054e947 */ /* 0x000fea0003800000 */
        /* <DEDUP_REMOVED lines=12> */
.L_x_1779:
[----:B------:R-:W-:-:S05]  /*18390*/  IMAD.U32 R15, RZ, RZ, UR39 ;  /* 0x00000027ff0f7e24 */ /* 0x000fca000f8e00ff */
[----:B------:R-:W-:-:S13]  /*183a0*/  ISETP.NE.AND P6, PT, R15, 0x1, PT ;  /* 0x000000010f00780c */ /* 0x000fda0003fc5270 */
[----:B------:R-:W0:Y:S02]  /*183b0*/  @P6 LDC.64 R4, c[0x0][0x9e8] ;  /* 0x00027a00ff046b82 */ /* 0x000e240000000a00 */
[----:B0-----:R-:W-:-:S05]  /*183c0*/  @P6 IMAD.HI.U32 R4, R14, R4, RZ ;  /* 0x000000040e046227 */ /* 0x001fca00078e00ff */
[----:B------:R-:W-:-:S07]  /*183d0*/  @P6 SHF.R.U32.HI R14, RZ, R5, R4 ;  /* 0x00000005ff0e6219 */ /* 0x000fce0000011604 */
.L_x_1780:
[----:B------:R-:W-:Y:S05]  /*183e0*/  BSYNC B2 ;  /* 0x0000000000027941 */ /* 0x000fea0003800000 */
.L_x_1778:
[----:B------:R-:W-:-:S05]  /*183f0*/  IMAD R12, R14, R15, R12 ;  /* 0x0000000f0e0c7224 */ /* 0x000fca00078e020c */
[----:B------:R-:W-:Y:S02]  /*18400*/  VIADDMNMX R136, R12, R15, R136, PT ;  /* 0x0000000f0c887246 */ /* 0x000fe40003800188 */
[----:B------:R-:W-:-:S07]  /*18410*/  VIMNMX R137, R137, R12, !PT ;  /* 0x0000000c89897248 */ /* 0x000fce0007fe0100 */
.L_x_1777:
[C---:B------:R-:W-:Y:S02]  /*18420*/  ISETP.GT.AND P1, PT, R137.reuse, 0x1, !P1 ;  /* 0x000000018900780c */ /* 0x040fe40004f24270 */
[----:B------:R-:W-:Y:S02]  /*18430*/  ISETP.GT.AND P2, PT, R137, 0x8, !P2 ;  /* 0x000000088900780c */ /* 0x000fe40005744270 */
[C---:B------:R-:W-:Y:S02]  /*18440*/  ISETP.LT.OR P1, PT, R136.reuse, 0x2, P1 ;  /* 0x000000028800780c */ /* 0x040fe40000f21670 */
[----:B------:R-:W-:Y:S02]  /*18450*/  ISETP.LT.OR P2, PT, R136, 0x9, P2 ;  /* 0x000000098800780c */ /* 0x000fe40001741670 */
[----:B------:R-:W-:Y:S02]  /*18460*/  FSEL R91, R91, -INF , !P1 ;  /* 0xff8000005b5b7808 */ /* 0x000fe40004800000 */
[----:B------:R-:W-:-:S02]  /*18470*/  LOP3.LUT P1, RZ, R16, 0x4, RZ, 0xc0, !PT ;  /* 0x0000000410ff7812 */ /* 0x000fc4000782c0ff */
[----:B------:R-:W-:Y:S02]  /*18480*/  FSEL R94, R94, -INF , !P2 ;  /* 0xff8000005e5e7808 */ /* 0x000fe40005000000 */
[----:B------:R-:W-:Y:S02]  /*18490*/  ISETP.GT.AND P1, PT, R137, 0x9, !P1 ;  /* 0x000000098900780c */ /* 0x000fe40004f24270 */
[----:B------:R-:W-:Y:S02]  /*184a0*/  LOP3.LUT P2, RZ, R16, 0x20000, RZ, 0xc0, !PT ;  /* 0x0002000010ff7812 */ /* 0x000fe4000784c0ff */
[----:B------:R-:W-:Y:S02]  /*184b0*/  ISETP.LT.OR P1, PT, R136, 0xa, P1 ;  /* 0x0000000a8800780c */ /* 0x000fe40000f21670 */
[----:B------:R-:W-:Y:S02]  /*184c0*/  LOP3.LUT P6, RZ, R16, 0x10000, RZ, 0xc0, !PT ;  /* 0x0001000010ff7812 */ /* 0x000fe400078cc0ff */
[----:B------:R-:W-:-:S02]  /*184d0*/  FSEL R95, R95, -INF , !P1 ;  /* 0xff8000005f5f7808 */ /* 0x000fc40004800000 */
[----:B------:R-:W-:Y:S02]  /*184e0*/  LOP3.LUT P1, RZ, R16, 0x8, RZ, 0xc0, !PT ;  /* 0x0000000810ff7812 */ /* 0x000fe4000782c0ff */
[----:B------:R-:W-:Y:S02]  /*184f0*/  FMNMX.FTZ R4, R88, R3, !PT ;  /* 0x0000000358047209 */ /* 0x000fe40007810000 */
[----:B------:R-:W-:Y:S02]  /*18500*/  ISETP.GT.AND P1, PT, R137, 0x10, !P1 ;  /* 0x000000108900780c */ /* 0x000fe40004f24270 */
[----:B------:R-:W-:Y:S02]  /*18510*/  FMNMX.FTZ R5, R89, R4, !PT ;  /* 0x0000000459057209 */ /* 0x000fe40007810000 */
[----:B------:R-:W-:Y:S02]  /*18520*/  ISETP.LT.OR P1, PT, R136, 0x11, P1 ;  /* 0x000000118800780c */ /* 0x000fe40000f21670 */
[----:B------:R-:W-:-:S02]  /*18530*/  FMNMX.FTZ R4, R92, R5, !PT ;  /* 0x000000055c047209 */ /* 0x000fc40007810000 */
[----:B------:R-:W-:Y:S02]  /*18540*/  FSEL R98, R98, -INF , !P1 ;  /* 0xff80000062627808 */ /* 0x000fe40004800000 */
[----:B------:R-:W-:Y:S02]  /*18550*/  LOP3.LUT P1, RZ, R16, 0x10, RZ, 0xc0, !PT ;  /* 0x0000001010ff7812 */ /* 0x000fe4000782c0ff */
[----:B------:R-:W-:Y:S02]  /*18560*/  FMNMX.FTZ R5, R93, R4, !PT ;  /* 0x000000045d057209 */ /* 0x000fe40007810000 */
[----:B------:R-:W-:Y:S02]  /*18570*/  ISETP.GT.AND P1, PT, R137, 0x11, !P1 ;  /* 0x000000118900780c */ /* 0x000fe40004f24270 */
[----:B------:R-:W-:Y:S02]  /*18580*/  FMNMX.FTZ R4, R96, R5, !PT ;  /* 0x0000000560047209 */ /* 0x000fe40007810000 */
[----:B------:R-:W-:-:S02]  /*18590*/  ISETP.LT.OR P1, PT, R136, 0x12, P1 ;  /* 0x000000128800780c */ /* 0x000fc40000f21670 */
[----:B------:R-:W-:Y:S02]  /*185a0*/  FMNMX.FTZ R5, R97, R4, !PT ;  /* 0x0000000461057209 */ /* 0x000fe40007810000 */
[----:B------:R-:W-:Y:S02]  /*185b0*/  FSEL R99, R99, -INF , !P1 ;  /* 0xff80000063637808 */ /* 0x000fe40004800000 */
[----:B------:R-:W-:Y:S02]  /*185c0*/  LOP3.LUT P1, RZ, R16, 0x40000, RZ, 0xc0, !PT ;  /* 0x0004000010ff7812 */ /* 0x000fe4000782c0ff */
[----:B------:R-:W-:Y:S02]  /*185d0*/  FMNMX.FTZ R4, R100, R5, !PT ;  /* 0x0000000564047209 */ /* 0x000fe40007810000 */
[----:B------:R-:W-:Y:S02]  /*185e0*/  ISETP.GT.AND P1, PT, R137, 0x18, !P1 ;  /* 0x000000188900780c */ /* 0x000fe40004f24270 */
[----:B------:R-:W-:-:S02]  /*185f0*/  FMNMX.FTZ R5, R101, R4, !PT ;  /* 0x0000000465057209 */ /* 0x000fc40007810000 */
[----:B------:R-:W-:Y:S02]  /*18600*/  ISETP.LT.OR P1, PT, R136, 0x19, P1 ;  /* 0x000000198800780c */ /* 0x000fe40000f21670 */
[----:B------:R-:W-:Y:S02]  /*18610*/  FMNMX.FTZ R4, R104, R5, !PT ;  /* 0x0000000568047209 */ /* 0x000fe40007810000 */
[----:B------:R-:W-:Y:S02]  /*18620*/  FSEL R102, R102, -INF , !P1 ;  /* 0xff80000066667808 */ /* 0x000fe40004800000 */
[----:B------:R-:W-:Y:S02]  /*18630*/  ISETP.GT.AND P1, PT, R137, 0x19, !P2 ;  /* 0x000000198900780c */ /* 0x000fe40005724270 */
[----:B------:R-:W-:Y:S02]  /*18640*/  LOP3.LUT P2, RZ, R16, 0x40, RZ, 0xc0, !PT ;  /* 0x0000004010ff7812 */ /* 0x000fe4000784c0ff */
[----:B------:R-:W-:-:S02]  /*18650*/  ISETP.LT.OR P1, PT, R136, 0x1a, P1 ;  /* 0x0000001a8800780c */ /* 0x000fc40000f21670 */
[----:B------:R-:W-:Y:S02]  /*18660*/  FMNMX.FTZ R5, R105, R4, !PT ;  /* 0x0000000469057209 */ /* 0x000fe40007810000 */
[----:B------:R-:W-:Y:S02]  /*18670*/  FSEL R103, R103, -INF , !P1 ;  /* 0xff80000067677808 */ /* 0x000fe40004800000 */
[----:B------:R-:W-:Y:S02]  /*18680*/  ISETP.GT.AND P1, PT, R137, 0x20, !P6 ;  /* 0x000000208900780c */ /* 0x000fe40007724270 */
[----:B------:R-:W-:Y:S02]  /*18690*/  FMNMX.FTZ R4, R108, R5, !PT ;  /* 0x000000056c047209 */ /* 0x000fe40007810000 */
[----:B------:R-:W-:Y:S02]  /*186a0*/  ISETP.LT.OR P1, PT, R136, 0x21, P1 ;  /* 0x000000218800780c */ /* 0x000fe40000f21670 */
[----:B------:R-:W-:-:S02]  /*186b0*/  LOP3.LUT P6, RZ, R16, 0x20, RZ, 0xc0, !PT ;  /* 0x0000002010ff7812 */ /* 0x000fc400078cc0ff */
        /* <DEDUP_REMOVED lines=15> */
[----:B------:R-:W-:Y:S02]  /*187b0*/  LOP3.LUT P1, RZ, R16, 0x2000, RZ, 0xc0, !PT ;  /* 0x0000200010ff7812 */ /* 0x000fe4000782c0ff */
[----:B------:R-:W-:Y:S02]  /*187c0*/  FMNMX.FTZ R5, R121, R4, !PT ;  /* 0x0000000479057209 */ /* 0x000fe40007810000 */
[----:B------:R-:W-:-:S02]  /*187d0*/  ISETP.GT.AND P1, PT, R137, 0x29, !P1 ;  /* 0x000000298900780c */ /* 0x000fc40004f24270 */
[----:B------:R-:W-:Y:S02]  /*187e0*/  FMNMX.FTZ R4, R124, R5, !PT ;  /* 0x000000057c047209 */ /* 0x000fe40007810000 */
[----:B------:R-:W-:Y:S02]  /*187f0*/  ISETP.LT.OR P1, PT, R136, 0x2a, P1 ;  /* 0x0000002a8800780c */ /* 0x000fe40000f21670 */
[----:B------:R-:W-:Y:S02]  /*18800*/  FMNMX.FTZ R5, R125, R4, !PT ;  /* 0x000000047d057209 */ /* 0x000fe40007810000 */
[----:B------:R-:W-:Y:S02]  /*18810*/  FSEL R111, R111, -INF , !P1 ;  /* 0xff8000006f6f7808 */ /* 0x000fe40004800000 */
[----:B------:R-:W-:Y:S02]  /*18820*/  LOP3.LUT P1, RZ, R16, 0x1000, RZ, 0xc0, !PT ;  /* 0x0000100010ff7812 */ /* 0x000fe4000782c0ff */
[----:B------:R-:W-:-:S02]  /*18830*/  FMNMX.FTZ R4, R128, R5, !PT ;  /* 0x0000000580047209 */ /* 0x000fc40007810000 */
[----:B------:R-:W-:Y:S02]  /*18840*/  ISETP.GT.AND P1, PT, R137, 0x30, !P1 ;  /* 0x000000308900780c */ /* 0x000fe40004f24270 */
[----:B------:R-:W-:Y:S02]  /*18850*/  FMNMX.FTZ R5, R129, R4, !PT ;  /* 0x0000000481057209 */ /* 0x000fe40007810000 */
[----:B------:R-:W-:Y:S02]  /*18860*/  ISETP.LT.OR P1, PT, R136, 0x31, P1 ;  /* 0x000000318800780c */ /* 0x000fe40000f21670 */
[----:B------:R-:W-:Y:S02]  /*18870*/  FMNMX.FTZ R4, R132, R5, !PT ;  /* 0x0000000584047209 */ /* 0x000fe40007810000 */
[----:B------:R-:W-:Y:S02]  /*18880*/  FSEL R114, R114, -INF , !P1 ;  /* 0xff80000072727808 */ /* 0x000fe40004800000 */
[----:B------:R-:W-:-:S02]  /*18890*/  LOP3.LUT P1, RZ, R16, 0x800, RZ, 0xc0, !PT ;  /* 0x0000080010ff7812 */ /* 0x000fc4000782c0ff */
[----:B------:R-:W-:Y:S02]  /*188a0*/  FMNMX.FTZ R4, R133, R4, !PT ;  /* 0x0000000485047209 */ /* 0x000fe40007810000 */
[C---:B------:R-:W-:Y:S02]  /*188b0*/  ISETP.GT.AND P1, PT, R137.reuse, 0x31, !P1 ;  /* 0x000000318900780c */ /* 0x040fe40004f24270 */
[----:B------:R-:W-:Y:S01]  /*188c0*/  ISETP.GT.AND P3, PT, R137, 0x50, !P3 ;  /* 0x000000508900780c */ /* 0x000fe20005f64270 */
[----:B------:R-:W0:Y:S01]  /*188d0*/  SHFL.BFLY PT, R5, R4, 0x2, 0x1f ;  /* 0x0c401f0004057f89 */ /* 0x000e2200000e0000 */
[C---:B------:R-:W-:Y:S02]  /*188e0*/  ISETP.LT.OR P1, PT, R136.reuse, 0x32, P1 ;  /* 0x000000328800780c */ /* 0x040fe40000f21670 */
[----:B------:R-:W-:Y:S02]  /*188f0*/  ISETP.LT.OR P3, PT, R136, 0x51, P3 ;  /* 0x000000518800780c */ /* 0x000fe40001f61670 */
[----:B------:R-:W-:-:S02]  /*18900*/  FSEL R115, R115, -INF , !P1 ;  /* 0xff80000073737808 */ /* 0x000fc40004800000 */
[----:B------:R-:W-:Y:S02]  /*18910*/  LOP3.LUT P1, RZ, R16, 0x400, RZ, 0xc0, !PT ;  /* 0x0000040010ff7812 */ /* 0x000fe4000782c0ff */
[C---:B------:R-:W-:Y:S02]  /*18920*/  ISETP.GT.AND P4, PT, R137.reuse, 0x51, !P4 ;  /* 0x000000518900780c */ /* 0x040fe40006784270 */
[C---:B------:R-:W-:Y:S02]  /*18930*/  ISETP.GT.AND P1, PT, R137.reuse, 0x38, !P1 ;  /* 0x000000388900780c */ /* 0x040fe40004f24270 */
[----:B------:R-:W-:Y:S02]  /*18940*/  FSEL R130, R130, -INF , !P3 ;  /* 0xff80000082827808 */ /* 0x000fe40005800000 */
[----:B------:R-:W-:Y:S02]  /*18950*/  ISETP.LT.OR P1, PT, R136, 0x39, P1 ;  /* 0x000000398800780c */ /* 0x000fe40000f21670 */
[----:B------:R-:W-:-:S02]  /*18960*/  ISETP.GT.AND P5, PT, R137, 0x58, !P5 ;  /* 0x000000588900780c */ /* 0x000fc40006fa4270 */
[----:B------:R-:W-:Y:S02]  /*18970*/  FSEL R118, R118, -INF , !P1 ;  /* 0xff80000076767808 */ /* 0x000fe40004800000 */
[----:B------:R-:W-:Y:S02]  /*18980*/  LOP3.LUT P1, RZ, R16, 0x200, RZ, 0xc0, !PT ;  /* 0x0000020010ff7812 */ /* 0x000fe4000782c0ff */
[----:B------:R-:W-:Y:S02]  /*18990*/  ISETP.LT.OR P4, PT, R136, 0x52, P4 ;  /* 0x000000528800780c */ /* 0x000fe40002781670 */
[----:B------:R-:W-:Y:S02]  /*189a0*/  ISETP.GT.AND P1, PT, R137, 0x39, !P1 ;  /* 0x000000398900780c */ /* 0x000fe40004f24270 */
[----:B0-----:R-:W-:Y:S01]  /*189b0*/  FMNMX.FTZ R5, R4, R5, !PT ;  /* 0x0000000504057209 */ /* 0x001fe20007810000 */
[----:B------:R-:W-:Y:S01]  /*189c0*/  IMAD.U32 R4, RZ, RZ, UR47 ;  /* 0x0000002fff047e24 */ /* 0x000fe2000f8e00ff */
[----:B------:R-:W-:-:S02]  /*189d0*/  ISETP.LT.OR P1, PT, R136, 0x3a, P1 ;  /* 0x0000003a8800780c */ /* 0x000fc40000f21670 */
[----:B------:R-:W-:Y:S01]  /*189e0*/  ISETP.LT.OR P5, PT, R136, 0x59, P5 ;  /* 0x000000598800780c */ /* 0x000fe20002fa1670 */
[----:B------:R-:W0:Y:S01]  /*189f0*/  SHFL.BFLY PT, R14, R5, 0x1, 0x1f ;  /* 0x0c201f00050e7f89 */ /* 0x000e2200000e0000 */
[----:B------:R-:W-:Y:S02]  /*18a00*/  FSEL R119, R119, -INF , !P1 ;  /* 0xff80000077777808 */ /* 0x000fe40004800000 */
[----:B------:R-:W-:Y:S02]  /*18a10*/  LOP3.LUT P1, RZ, R16, 0x100, RZ, 0xc0, !PT ;  /* 0x0000010010ff7812 */ /* 0x000fe4000782c0ff */
[----:B------:R-:W-:Y:S02]  /*18a20*/  FSEL R131, R131, -INF , !P4 ;  /* 0xff80000083837808 */ /* 0x000fe40006000000 */
[----:B------:R-:W-:Y:S02]  /*18a30*/  ISETP.GT.AND P1, PT, R137, 0x40, !P1 ;  /* 0x000000408900780c */ /* 0x000fe40004f24270 */
[----:B------:R-:W-:-:S02]  /*18a40*/  FSEL R134, R134, -INF , !P5 ;  /* 0xff80000086867808 */ /* 0x000fc40006800000 */
[----:B------:R-:W-:-:S04]  /*18a50*/  ISETP.LT.OR P1, PT, R136, 0x41, P1 ;  /* 0x000000418800780c */ /* 0x000fc80000f21670 */
[----:B------:R-:W-:Y:S02]  /*18a60*/  FSEL R122, R122, -INF , !P1 ;  /* 0xff8000007a7a7808 */ /* 0x000fe40004800000 */
[----:B------:R-:W-:-:S04]  /*18a70*/  LOP3.LUT P1, RZ, R16, 0x80, RZ, 0xc0, !PT ;  /* 0x0000008010ff7812 */ /* 0x000fc8000782c0ff */
[----:B------:R-:W-:Y:S02]  /*18a80*/  ISETP.GT.AND P1, PT, R137, 0x41, !P1 ;  /* 0x000000418900780c */ /* 0x000fe40004f24270 */
[----:B0-----:R-:W-:Y:S02]  /*18a90*/  FMNMX.FTZ R14, R5, R14, !PT ;  /* 0x0000000e050e7209 */ /* 0x001fe40007810000 */
[----:B------:R-:W-:-:S03]  /*18aa0*/  ISETP.LT.OR P1, PT, R136, 0x42, P1 ;  /* 0x000000428800780c */ /* 0x000fc60000f21670 */
[----:B------:R-:W-:Y:S01]  /*18ab0*/  FMUL.FTZ R5, R14, R4 ;  /* 0x000000040e057220 */ /* 0x000fe20000410000 */
[----:B------:R-:W-:Y:S02]  /*18ac0*/  FSEL R123, R123, -INF , !P1 ;  /* 0xff8000007b7b7808 */ /* 0x000fe40004800000 */
[----:B------:R-:W-:Y:S02]  /*18ad0*/  ISETP.GT.AND P1, PT, R137, 0x48, !P2 ;  /* 0x000000488900780c */ /* 0x000fe40005724270 */
[----:B------:R-:W-:Y:S02]  /*18ae0*/  LOP3.LUT P2, RZ, R16, 0x2, RZ, 0xc0, !PT ;  /* 0x0000000210ff7812 */ /* 0x000fe4000784c0ff */
[----:B------:R-:W-:-:S04]  /*18af0*/  ISETP.LT.OR P1, PT, R136, 0x49, P1 ;  /* 0x000000498800780c */ /* 0x000fc80000f21670 */
[----:B------:R-:W-:Y:S02]  /*18b00*/  FSEL R126, R126, -INF , !P1 ;  /* 0xff8000007e7e7808 */ /* 0x000fe40004800000 */
[----:B------:R-:W-:Y:S02]  /*18b10*/  ISETP.GT.AND P1, PT, R137, 0x49, !P6 ;  /* 0x000000498900780c */ /* 0x000fe40007724270 */
[----:B------:R-:W-:Y:S02]  /*18b20*/  LOP3.LUT P6, RZ, R16, 0x1, RZ, 0xc0, !PT ;  /* 0x0000000110ff7812 */ /* 0x000fe400078cc0ff */
[----:B------:R-:W-:-:S04]  /*18b30*/  ISETP.LT.OR P1, PT, R136, 0x4a, P1 ;  /* 0x0000004a8800780c */ /* 0x000fc80000f21670 */
[----:B------:R-:W-:Y:S02]  /*18b40*/  FSEL R127, R127, -INF , !P1 ;  /* 0xff8000007f7f7808 */ /* 0x000fe40004800000 */
[C---:B------:R-:W-:Y:S02]  /*18b50*/  ISETP.GT.AND P1, PT, R137.reuse, RZ, !P2 ;  /* 0x000000ff8900720c */ /* 0x040fe40005724270 */
[----:B------:R-:W-:Y:S02]  /*18b60*/  ISETP.GT.AND P2, PT, R137, 0x59, !P6 ;  /* 0x000000598900780c */ /* 0x000fe40007744270 */
[C---:B------:R-:W-:Y:S02]  /*18b70*/  ISETP.LT.OR P1, PT, R136.reuse, 0x1, P1 ;  /* 0x000000018800780c */ /* 0x040fe40000f21670 */
[----:B------:R-:W-:Y:S02]  /*18b80*/  ISETP.LT.OR P2, PT, R136, 0x5a, P2 ;  /* 0x0000005a8800780c */ /* 0x000fe40001741670 */
[----:B------:R-:W-:-:S02]  /*18b90*/  FSEL R90, R90, -INF , !P1 ;  /* 0xff8000005a5a7808 */ /* 0x000fc40004800000 */
[----:B------:R-:W-:Y:S02]  /*18ba0*/  FSETP.NEU.FTZ.AND P1, PT, R14, -INF , PT ;  /* 0xff8000000e00780b */ /* 0x000fe40003f3d000 */
[----:B------:R-:W-:Y:S02]  /*18bb0*/  FMNMX.FTZ R12, R90, R0, !PT ;  /* 0x000000005a0c7209 */ /* 0x000fe40007810000 */
[----:B------:R-:W-:Y:S02]  /*18bc0*/  FSEL R135, R135, -INF , !P2 ;  /* 0xff80000087877808 */ /* 0x000fe40005000000 */
[----:B------:R-:W-:Y:S02]  /*18bd0*/  FMNMX.FTZ R12, R91, R12, !PT ;  /* 0x0000000c5b0c7209 */ /* 0x000fe40007810000 */
[----:B------:R-:W-:Y:S02]  /*18be0*/  FSEL R5, R5, RZ, P1 ;  /* 0x000000ff05057208 */ /* 0x000fe40000800000 */
[----:B------:R-:W-:-:S03]  /*18bf0*/  FMNMX.FTZ R12, R94, R12, !PT ;  /* 0x0000000c5e0c7209 */ /* 0x000fc60007810000 */
        /* <DEDUP_REMOVED lines=32> */
[----:B------:R-:W-:Y:S01]  /*18e00*/  MUFU.EX2 R156, R156 ;  /* 0x0000009c009c7308 */ /* 0x000fe20000000800 */
        /* <DEDUP_REMOVED lines=18> */
[----:B------:R-:W-:-:S05]  /*18f30*/  FMNMX.FTZ R12, R135, R12, !PT ;  /* 0x0000000c870c7209 */ /* 0x000fca0007810000 */
[----:B------:R-:W0:Y:S02]  /*18f40*/  SHFL.BFLY PT, R92, R12, 0x2, 0x1f ;  /* 0x0c401f000c5c7f89 */ /* 0x000e2400000e0000 */
[----:B------:R-:W-:Y:S08]  /*18f50*/  MUFU.EX2 R23, R23 ;  /* 0x0000001700177308 */ /* 0x000ff00000000800 */
[----:B------:R-:W-:Y:S08]  /*18f60*/  MUFU.EX2 R148, R148 ;  /* 0x0000009400947308 */ /* 0x000ff00000000800 */
[----:B------:R-:W-:Y:S01]  /*18f70*/  MUFU.EX2 R15, R15 ;  /* 0x0000000f000f7308 */ /* 0x000fe20000000800 */
[----:B0-----:R-:W-:-:S07]  /*18f80*/  FMNMX.FTZ R12, R12, R92, !PT ;  /* 0x0000005c0c0c7209 */ /* 0x001fce0007810000 */
[----:B------:R-:W-:Y:S01]  /*18f90*/  MUFU.EX2 R150, R150 ;  /* 0x0000009600967308 */ /* 0x000fe20000000800 */
[----:B------:R-:W0:Y:S07]  /*18fa0*/  SHFL.BFLY PT, R92, R12, 0x1, 0x1f ;  /* 0x0c201f000c5c7f89 */ /* 0x000e2e00000e0000 */
[----:B------:R-:W-:Y:S08]  /*18fb0*/  MUFU.EX2 R96, R96 ;  /* 0x0000006000607308 */ /* 0x000ff00000000800 */
[----:B------:R-:W-:Y:S08]  /*18fc0*/  MUFU.EX2 R144, R144 ;  /* 0x0000009000907308 */ /* 0x000ff00000000800 */
[----:B------:R-:W-:Y:S01]  /*18fd0*/  MUFU.EX2 R105, R105 ;  /* 0x0000006900697308 */ /* 0x000fe20000000800 */
[----:B0-----:R-:W-:-:S02]  /*18fe0*/  FMNMX.FTZ R92, R12, R92, !PT ;  /* 0x0000005c0c5c7209 */ /* 0x001fc40007810000 */
[----:B------:R-:W-:Y:S02]  /*18ff0*/  FSEL R12, R14, RZ, P1 ;  /* 0x000000ff0e0c7208 */ /* 0x000fe40000800000 */
[C---:B------:R-:W-:Y:S01]  /*19000*/  FSETP.NEU.FTZ.AND P1, PT, R92.reuse, -INF , PT ;  /* 0xff8000005c00780b */ /* 0x040fe20003f3d000 */
[-C--:B------:R-:W-:Y:S02]  /*19010*/  FMUL.FTZ R109, R92, R4.reuse ;  /* 0x000000045c6d7220 */ /* 0x080fe40000410000 */
[----:B------:R-:W-:Y:S01]  /*19020*/  MUFU.EX2 R146, R146 ;  /* 0x0000009200927308 */ /* 0x000fe20000000800 */
[----:B------:R-:W-:Y:S02]  /*19030*/  FADD.FTZ R12, -R12, R3 ;  /* 0x000000030c0c7221 */ /* 0x000fe40000010100 */
[----:B------:R-:W-:Y:S02]  /*19040*/  FSEL R109, R109, RZ, P1 ;  /* 0x000000ff6d6d7208 */ /* 0x000fe40000800000 */
[----:B------:R-:W-:-:S03]  /*19050*/  FMUL.FTZ R12, R12, R4 ;  /* 0x000000040c0c7220 */ /* 0x000fc60000410000 */
        /* <DEDUP_REMOVED lines=9> */
[----:B0-----:R-:W-:Y:S01]  /*190f0*/  FSEL R5, R92, RZ, P1 ;  /* 0x000000ff5c057208 */ /* 0x001fe20000800000 */
[-CC-:B------:R-:W-:Y:S01]  /*19100*/  FFMA.FTZ R91, R103, R4.reuse, -R109.reuse ;  /* 0x00000004675b7223 */ /* 0x180fe2000001086d */
[-CC-:B------:R-:W-:Y:S01]  /*19110*/  FFMA.FTZ R149, R106, R4.reuse, -R109.reuse ;  /* 0x000000046a957223 */ /* 0x180fe2000001086d */
[-CC-:B------:R-:W-:Y:S01]  /*19120*/  FFMA.FTZ R90, R107, R4.reuse, -R109.reuse ;  /* 0x000000046b5a7223 */ /* 0x180fe2000001086d */
[-CC-:B------:R-:W-:Y:S01]  /*19130*/  FFMA.FTZ R151, R110, R4.reuse, -R109.reuse ;  /* 0x000000046e977223 */ /* 0x180fe2000001086d */
[----:B------:R-:W-:Y:S01]  /*19140*/  FADD.FTZ R5, -R5, R0 ;  /* 0x0000000005057221 */ /* 0x000fe20000010100 */
[-CC-:B------:R-:W-:Y:S01]  /*19150*/  FFMA.FTZ R106, R111, R4.reuse, -R109.reuse ;  /* 0x000000046f6a7223 */ /* 0x180fe2000001086d */
[----:B------:R-:W-:Y:S01]  /*19160*/  MUFU.EX2 R157, R157 ;  /* 0x0000009d009d7308 */ /* 0x000fe20000000800 */
[-CC-:B------:R-:W-:Y:S01]  /*19170*/  FFMA.FTZ R145, R114, R4.reuse, -R109.reuse ;  /* 0x0000000472917223 */ /* 0x180fe2000001086d */
[-C--:B------:R-:W-:Y:S01]  /*19180*/  FMUL.FTZ R5, R5, R4.reuse ;  /* 0x0000000405057220 */ /* 0x080fe20000410000 */
[-CC-:B------:R-:W-:Y:S01]  /*19190*/  FFMA.FTZ R103, R115, R4.reuse, -R109.reuse ;  /* 0x0000000473677223 */ /* 0x180fe2000001086d */
[-CC-:B------:R-:W-:Y:S01]  /*191a0*/  FFMA.FTZ R147, R118, R4.reuse, -R109.reuse ;  /* 0x0000000476937223 */ /* 0x180fe2000001086d */
[-CC-:B------:R-:W-:Y:S01]  /*191b0*/  FFMA.FTZ R102, R119, R4.reuse, -R109.reuse ;  /* 0x0000000477667223 */ /* 0x180fe2000001086d */
[-CC-:B------:R-:W-:Y:S01]  /*191c0*/  FFMA.FTZ R141, R122, R4.reuse, -R109.reuse ;  /* 0x000000047a8d7223 */ /* 0x180fe2000001086d */
[-CC-:B------:R-:W-:Y:S01]  /*191d0*/  FFMA.FTZ R99, R123, R4.reuse, -R109.reuse ;  /* 0x000000047b637223 */ /* 0x180fe2000001086d */
[----:B------:R-:W0:Y:S01]  /*191e0*/  MUFU.EX2 R5, R5 ;  /* 0x0000000500057308 */ /* 0x000e220000000800 */
[----:B-1----:R-:W-:Y:S01]  /*191f0*/  FFMA.FTZ R7, R12, R7, R156 ;  /* 0x000000070c077223 */ /* 0x002fe2000001009c */
[-CC-:B------:R-:W-:Y:S01]  /*19200*/  FFMA.FTZ R143, R126, R4.reuse, -R109.reuse ;  /* 0x000000047e8f7223 */ /* 0x180fe2000001086d */
[-CC-:B------:R-:W-:Y:S01]  /*19210*/  FFMA.FTZ R98, R127, R4.reuse, -R109.reuse ;  /* 0x000000047f627223 */ /* 0x180fe2000001086d */
[-C--:B------:R-:W-:Y:S01]  /*19220*/  FFMA.FTZ R137, R130, R4.reuse, -R109 ;  /* 0x0000000482897223 */ /* 0x080fe2000001086d */
[----:B------:R-:W-:Y:S01]  /*19230*/  FADD.FTZ R7, R136, R7 ;  /* 0x0000000788077221 */ /* 0x000fe20000010000 */
[-CC-:B------:R-:W-:Y:S01]  /*19240*/  FFMA.FTZ R0, R131, R4.reuse, -R109.reuse ;  /* 0x0000000483007223 */ /* 0x180fe2000001086d */
[-C--:B------:R-:W-:Y:S01]  /*19250*/  FFMA.FTZ R139, R134, R4.reuse, -R109 ;  /* 0x00000004868b7223 */ /* 0x080fe2000001086d */
[----:B------:R-:W1:Y:S01]  /*19260*/  MUFU.EX2 R108, R108 ;  /* 0x0000006c006c7308 */ /* 0x000e620000000800 */
[----:B------:R-:W-:Y:S01]  /*19270*/  FADD.FTZ R7, R158, R7 ;  /* 0x000000079e077221 */ /* 0x000fe20000010000 */
[----:B------:R-:W-:-:S03]  /*19280*/  FFMA.FTZ R107, R135, R4, -R109 ;  /* 0x00000004876b7223 */ /* 0x000fc6000001086d */
[----:B------:R-:W-:-:S03]  /*19290*/  FADD.FTZ R7, R89, R7 ;  /* 0x0000000759077221 */ /* 0x000fc60000010000 */
[----:B------:R-:W2:Y:S01]  /*192a0*/  MUFU.EX2 R159, R159 ;  /* 0x0000009f009f7308 */ /* 0x000ea20000000800 */
[----:B0-----:R-:W-:Y:S01]  /*192b0*/  FFMA.FTZ R6, R5, R6, R157 ;  /* 0x0000000605067223 */ /* 0x001fe2000001009d */
[----:B------:R-:W-:-:S04]  /*192c0*/  FADD.FTZ R7, R152, R7 ;  /* 0x0000000798077221 */ /* 0x000fc80000010000 */
[----:B------:R-:W-:Y:S02]  /*192d0*/  FADD.FTZ R7, R88, R7 ;  /* 0x0000000758077221 */ /* 0x000fe40000010000 */
[----:B------:R-:W0:Y:S01]  /*192e0*/  MUFU.EX2 R95, R95 ;  /* 0x0000005f005f7308 */ /* 0x000e220000000800 */
[----:B-1----:R-:W-:Y:S01]  /*192f0*/  FADD.FTZ R6, R108, R6 ;  /* 0x000000066c067221 */ /* 0x002fe20000010000 */
[----:B------:R-:W-:-:S04]  /*19300*/  FADD.FTZ R7, R154, R7 ;  /* 0x000000079a077221 */ /* 0x000fc80000010000 */
[----:B------:R-:W-:Y:S02]  /*19310*/  FADD.FTZ R7, R23, R7 ;  /* 0x0000000717077221 */ /* 0x000fe40000010000 */
[----:B------:R-:W1:Y:S01]  /*19320*/  MUFU.EX2 R153, R153 ;  /* 0x0000009900997308 */ /* 0x000e620000000800 */
[----:B--2---:R-:W-:Y:S01]  /*19330*/  FADD.FTZ R6, R159, R6 ;  /* 0x000000069f067221 */ /* 0x004fe20000010000 */
[----:B------:R-:W-:-:S04]  /*19340*/  FADD.FTZ R7, R148, R7 ;  /* 0x0000000794077221 */ /* 0x000fc80000010000 */
[----:B------:R-:W-:Y:S02]  /*19350*/  FADD.FTZ R7, R15, R7 ;  /* 0x000000070f077221 */ /* 0x000fe40000010000 */
[----:B------:R-:W2:Y:S01]  /*19360*/  MUFU.EX2 R94, R94 ;  /* 0x0000005e005e7308 */ /* 0x000ea20000000800 */
[----:B0-----:R-:W-:Y:S01]  /*19370*/  FADD.FTZ R6, R95, R6 ;  /* 0x000000065f067221 */ /* 0x001fe20000010000 */
        /* <DEDUP_REMOVED lines=8> */
[----:B------:R-:W-:-:S06]  /*19400*/  FADD.FTZ R7, R146, R7 ;  /* 0x0000000792077221 */ /* 0x000fcc0000010000 */
        /* <DEDUP_REMOVED lines=47> */
[----:B--2---:R-:W-:-:S04]  /*19700*/  FADD.FTZ R7, R138, R7 ;  /* 0x000000078a077221 */ /* 0x004fc80000010000 */
[----:B------:R-:W-:Y:S01]  /*19710*/  FADD.FTZ R7, R3, R7 ;  /* 0x0000000703077221 */ /* 0x000fe20000010000 */
[----:B0-----:R-:W-:-:S04]  /*19720*/  FADD.FTZ R6, R139, R6 ;  /* 0x000000068b067221 */ /* 0x001fc80000010000 */
[----:B-1----:R-:W-:Y:S01]  /*19730*/  FADD.FTZ R6, R107, R6 ;  /* 0x000000066b067221 */ /* 0x002fe20000010000 */
[----:B------:R-:W-:Y:S06]  /*19740*/  @!P0 BRA `(.L_x_1781) ;  /* 0x0000000000048947 */ /* 0x000fec0003800000 */
[----:B------:R-:W-:Y:S01]  /*19750*/  BPT.TRAP 0x1 ;  /* 0x000000040000795c */ /* 0x000fe20000300000 */
.L_x_1781:
[----:B------:R-:W-:Y:S01]  /*19760*/  ISETP.GT.AND P1, PT, R10, R11, PT ;  /* 0x0000000b0a00720c */ /* 0x000fe20003f24270 */
[----:B------:R-:W-:Y:S01]  /*19770*/  VIADD R21, R21, 0x2a860 ;  /* 0x0002a86015157836 */ /* 0x000fe20000000000 */
[----:B------:R-:W-:Y:S01]  /*19780*/  F2FP.BF16.F32.PACK_AB R156, R136, R156 ;  /* 0x0000009c889c723e */ /* 0x000fe200000010ff */
[----:B------:R-:W-:Y:S01]  /*19790*/  VIADD R10, R10, 0xffffffff ;  /* 0xffffffff0a0a7836 */ /* 0x000fe20000000000 */
[----:B------:R-:W-:Y:S01]  /*197a0*/  F2FP.BF16.F32.PACK_AB R154, R23, R154 ;  /* 0x0000009a179a723e */ /* 0x000fe200000010ff */
[----:B------:R-:W-:Y:S01]  /*197b0*/  IMAD.MOV.U32 R164, RZ, RZ, R20 ;  /* 0x000000ffffa47224 */ /* 0x000fe200078e0014 */
[----:B------:R-:W-:Y:S01]  /*197c0*/  PRMT R21, R172, 0x654, R21 ;  /* 0x00000654ac157816 */ /* 0x000fe20000000015 */
[----:B------:R-:W-:Y:S01]  /*197d0*/  IMAD.MOV.U32 R23, RZ, RZ, R13 ;  /* 0x000000ffff177224 */ /* 0x000fe200078e000d */
[----:B------:R-:W-:Y:S01]  /*197e0*/  F2FP.BF16.F32.PACK_AB R137, R0, R137 ;  /* 0x000000890089723e */ /* 0x000fe200000010ff */
[----:B------:R-:W-:Y:S01]  /*197f0*/  IMAD.MOV.U32 R0, RZ, RZ, R92 ;  /* 0x000000ffff007224 */ /* 0x000fe200078e005c */
[----:B------:R0:W-:Y:S01]  /*19800*/  SYNCS.ARRIVE.TRANS64.RED.A1T0 RZ, [R21+URZ], RZ ;  /* 0x000000ff15ff79a7 */ /* 0x0001e2000810043f */
        /* <DEDUP_REMOVED lines=22> */
[----:B0-----:R-:W-:Y:S06]  /*19970*/  @P1 BRA `(.L_x_1782) ;  /* 0xffffffcc001c1947 */ /* 0x001fec000383ffff */
[----:B------:R-:W-:Y:S05]  /*19980*/  BSYNC B0 ;  /* 0x0000000000007941 */ /* 0x000fea0003800000 */
.L_x_1761:
[----:B------:R-:W-:Y:S02]  /*19990*/  IMAD.MOV.U32 R0, RZ, RZ, R92 ;  /* 0x000000ffff007224 */ /* 0x000fe400078e005c */
[----:B------:R-:W-:Y:S02]  /*199a0*/  IMAD.MOV.U32 R3, RZ, RZ, R14 ;  /* 0x000000ffff037224 */ /* 0x000fe400078e000e */
[----:B------:R-:W-:Y:S02]  /*199b0*/  IMAD.MOV.U32 R23, RZ, RZ, R13 ;  /* 0x000000ffff177224 */ /* 0x000fe400078e000d */
[----:B------:R-:W-:-:S07]  /*199c0*/  IMAD.MOV.U32 R164, RZ, RZ, R20 ;  /* 0x000000ffffa47224 */ /* 0x000fce00078e0014 */
.L_x_1760:
[----:B------:R-:W-:Y:S05]  /*199d0*/  BSYNC B1 ;  /* 0x0000000000017941 */ /* 0x000fea0003800000 */
.L_x_1759:
[----:B------:R-:W0:Y:S01]  /*199e0*/  LDC R227, c[0x0][0x448] ;  /* 0x00011200ffe37b82 */ /* 0x000e220000000800 */
[----:B------:R-:W-:Y:S01]  /*199f0*/  VIADD R11, R188, 0x7f ;  /* 0x0000007fbc0b7836 */ /* 0x000fe20000000000 */
[----:B------:R-:W-:Y:S02]  /*19a00*/  LOP3.LUT R16, R16, 0xfff7ffff, RZ, 0xc0, !PT ;  /* 0xfff7ffff10107812 */ /* 0x000fe400078ec0ff */
[----:B------:R-:W-:-:S04]  /*19a10*/  IADD3 R20, R166, 0x1, -R165 ;  /* 0x00000001a6147810 */ /* 0x000fc80007ffe8a5 */
[----:B------:R-:W1:Y:S01]  /*19a20*/  LDC R225, c[0x0][0x9e4] ;  /* 0x00027900ffe17b82 */ /* 0x000e620000000800 */
[----:B0-----:R-:W-:-:S13]  /*19a30*/  ISETP.NE.AND P1, PT, R227, 0x1, PT ;  /* 0x00000001e300780c */ /* 0x001fda0003f25270 */
[----:B------:R-:W0:Y:S01]  /*19a40*/  @P1 LDC R14, c[0x0][0x44c] ;  /* 0x00011300ff0e1b82 */ /* 0x000e220000000800 */
[----:B------:R-:W-:-:S04]  /*19a50*/  @P1 LOP3.LUT R16, R16, 0x80000, RZ, 0xfc, !PT ;  /* 0x0008000010101812 */ /* 0x000fc800078efcff */
[----:B------:R-:W-:-:S03]  /*19a60*/  LOP3.LUT R16, R16, 0xffefffff, RZ, 0xc0, !PT ;  /* 0xffefffff10107812 */ /* 0x000fc600078ec0ff */
[----:B------:R-:W2:Y:S01]  /*19a70*/  @P1 LDC R13, c[0x0][0x450] ;  /* 0x00011400ff0d1b82 */ /* 0x000ea20000000800 */
[----:B0-----:R-:W-:-:S05]  /*19a80*/  @P1 IMAD.HI.U32 R14, R11, R14, RZ ;  /* 0x0000000e0b0e1227 */ /* 0x001fca00078e00ff */
[----:B--2---:R-:W-:Y:S02]  /*19a90*/  @P1 SHF.R.U32.HI R11, RZ, R13, R14 ;  /* 0x0000000dff0b1219 */ /* 0x004fe4000001160e */
[----:B-1----:R-:W-:-:S03]  /*19aa0*/  ISETP.GE.AND P1, PT, R225, 0x1, PT ;  /* 0x00000001e100780c */ /* 0x002fc60003f26270 */
[----:B------:R-:W-:-:S04]  /*19ab0*/  IMAD.IADD R14, R20, 0x1, R11 ;  /* 0x00000001140e7824 */ /* 0x000fc800078e020b */
[----:B------:R-:W-:-:S06]  /*19ac0*/  IMAD.IADD R11, R14, 0x1, -R9 ;  /* 0x000000010e0b7824 */ /* 0x000fcc00078e0a09 */
[----:B------:R-:W-:Y:S01]  /*19ad0*/  @P1 LOP3.LUT R16, R16, 0x100000, RZ, 0xfc, !PT ;  /* 0x0010000010101812 */ /* 0x000fe200078efcff */
[----:B------:R-:W-:Y:S06]  /*19ae0*/  @!P1 BRA `(.L_x_1783) ;  /* 0x0000000000489947 */ /* 0x000fec0003800000 */
[----:B------:R-:W-:Y:S01]  /*19af0*/  IMAD.MOV.U32 R9, RZ, RZ, R14 ;  /* 0x000000ffff097224 */ /* 0x000fe200078e000e */
[----:B------:R-:W-:Y:S04]  /*19b00*/  BSSY B0, `(.L_x_1784) ;  /* 0x000000e000007945 */ /* 0x000fe80003800000 */
        /* <DEDUP_REMOVED lines=9> */
.L_x_1785:
[----:B------:R-:W-:-:S13]  /*19ba0*/  ISETP.NE.AND P1, PT, R225, 0x1, PT ;  /* 0x00000001e100780c */ /* 0x000fda0003f25270 */
[----:B------:R-:W0:Y:S02]  /*19bb0*/  @P1 LDC.64 R14, c[0x0][0x9e8] ;  /* 0x00027a00ff0e1b82 */ /* 0x000e240000000a00 */
[----:B0-----:R-:W-:-:S05]  /*19bc0*/  @P1 IMAD.HI.U32 R14, R9, R14, RZ ;  /* 0x0000000e090e1227 */ /* 0x001fca00078e00ff */
[----:B------:R-:W-:-:S07]  /*19bd0*/  @P1 SHF.R.U32.HI R9, RZ, R15, R14 ;  /* 0x0000000fff091219 */ /* 0x000fce000001160e */
.L_x_1786:
[----:B------:R-:W-:Y:S05]  /*19be0*/  BSYNC B0 ;  /* 0x0000000000007941 */ /* 0x000fea0003800000 */
.L_x_1784:
[----:B------:R-:W-:-:S05]  /*19bf0*/  IMAD R14, R9, R225, RZ ;  /* 0x000000e1090e7224 */ /* 0x000fca00078e02ff */
[----:B------:R-:W-:-:S07]  /*19c00*/  VIMNMX R11, R11, R14, !PT ;  /* 0x0000000e0b0b7248 */ /* 0x000fce0007fe0100 */
.L_x_1783:
[----:B------:R-:W-:Y:S01]  /*19c10*/  VIADD R11, R11, 0x5f ;  /* 0x0000005f0b0b7836 */ /* 0x000fe20000000000 */
[----:B------:R-:W-:Y:S03]  /*19c20*/  BSSY B0, `(.L_x_1787) ;  /* 0x000021e000007945 */ /* 0x000fe60003800000 */
[----:B------:R-:W-:-:S05]  /*19c30*/  IMAD.HI R11, R11, 0x2aaaaaab, RZ ;  /* 0x2aaaaaab0b0b7827 */ /* 0x000fca00078e02ff */
[----:B------:R-:W-:-:S04]  /*19c40*/  SHF.R.U32.HI R14, RZ, 0x1f, R11 ;  /* 0x0000001fff0e7819 */ /* 0x000fc8000001160b */
[----:B------:R-:W-:-:S04]  /*19c50*/  LEA.HI.SX32 R9, R11, R14, 0x1c ;  /* 0x0000000e0b097211 */ /* 0x000fc800078fe2ff */
[----:B------:R-:W-:-:S04]  /*19c60*/  VIMNMX R9, R202, R9, !PT ;  /* 0x00000009ca097248 */ /* 0x000fc80007fe0100 */
[----:B------:R-:W-:-:S13]  /*19c70*/  ISETP.GE.AND P1, PT, R10, R9, PT ;  /* 0x000000090a00720c */ /* 0x000fda0003f26270 */
[----:B------:R-:W-:Y:S05]  /*19c80*/  @!P1 BRA `(.L_x_1788) ;  /* 0x00000020005c9947 */ /* 0x000fea0003800000 */
[----:B------:R-:W-:Y:S01]  /*19c90*/  BSSY B1, `(.L_x_1788) ;  /* 0x0000216000017945 */ /* 0x000fe20003800000 */
[----:B------:R-:W-:Y:S02]  /*19ca0*/  IMAD.MOV.U32 R11, RZ, RZ, R0 ;  /* 0x000000ffff0b7224 */ /* 0x000fe400078e0000 */
[----:B------:R-:W-:Y:S02]  /*19cb0*/  IMAD.MOV.U32 R13, RZ, RZ, R3 ;  /* 0x000000ffff0d7224 */ /* 0x000fe400078e0003 */
[----:B------:R-:W-:Y:S02]  /*19cc0*/  IMAD.MOV.U32 R14, RZ, RZ, R164 ;  /* 0x000000ffff0e7224 */ /* 0x000fe400078e00a4 */
[----:B------:R-:W-:-:S07]  /*19cd0*/  IMAD.MOV.U32 R15, RZ, RZ, R23 ;  /* 0x000000ffff0f7224 */ /* 0x000fce00078e0017 */
.L_x_1801:
[----:B------:R-:W-:-:S04]  /*19ce0*/  ISETP.NE.AND P1, PT, R15, 0x1, PT ;  /* 0x000000010f00780c */ /* 0x000fc80003f25270 */
[----:B------:R-:W-:-:S04]  /*19cf0*/  SEL R3, RZ, 0x1, P1 ;  /* 0x00000001ff037807 */ /* 0x000fc80000800000 */
[----:B------:R-:W-:Y:S01]  /*19d00*/  LOP3.LUT R164, R14, R3, RZ, 0x3c, !PT ;  /* 0x000000030ea47212 */ /* 0x000fe200078e3cff */
[----:B------:R-:W-:Y:S06]  /*19d10*/  @!P0 BRA `(.L_x_1789) ;  /* 0x0000000000048947 */ /* 0x000fec0003800000 */
[----:B------:R-:W-:Y:S01]  /*19d20*/  BPT.TRAP 0x1 ;  /* 0x000000040000795c */ /* 0x000fe20000300000 */
.L_x_1789:
        /* <DEDUP_REMOVED lines=8> */
.L_x_1790:
[----:B------:R-:W-:Y:S01]  /*19db0*/  IMAD R94, R23, 0x900, R8 ;  /* 0x00000900175e7824 */ /* 0x000fe200078e0208 */
[----:B------:R-:W-:Y:S03]  /*19dc0*/  BSSY B2, `(.L_x_1791) ;  /* 0x0000006000027945 */ /* 0x000fe60003800000 */
[C---:B------:R-:W-:Y:S02]  /*19dd0*/  VIADD R90, R94.reuse, 0x2 ;  /* 0x000000025e5a7836 */ /* 0x040fe40000000000 */
[----:B------:R-:W-:Y:S01]  /*19de0*/  VIADD R93, R94, 0x4 ;  /* 0x000000045e5d7836 */ /* 0x000fe20000000000 */
[----:B-1----:R-:W-:Y:S06]  /*19df0*/  @P1 BRA `(.L_x_1792) ;  /* 0x0000000000081947 */ /* 0x002fec0003800000 */
[----:B------:R-:W1:Y:S02]  /*19e00*/  SYNCS.PHASECHK.TRANS64.TRYWAIT P1, [R20+URZ+0x2a830], R3 ;  /* 0x02a83003140075a7 */ /* 0x000e64000802017f */
[----:B-1----:R-:W-:Y:S05]  /*19e10*/  @!P1 BRA `(.L_x_1793) ;  /* 0x00000120007c9947 */ /* 0x002fea0003800000 */
.L_x_1792:
[----:B------:R-:W-:Y:S05]  /*19e20*/  BSYNC B2 ;  /* 0x0000000000027941 */ /* 0x000fea0003800000 */
.L_x_1791:
        /* <DEDUP_REMOVED lines=12> */
[----:B01----:R-:W-:Y:S01]  /*19ef0*/  MOV R3, UR38 ;  /* 0x0000002600037c02 */ /* 0x003fe20008000f00 */
        /* <DEDUP_REMOVED lines=27> */
[----:B------:R-:W-:Y:S01]  /*1a0b0*/  MOV R0, UR39 ;  /* 0x0000002700007c02 */ /* 0x000fe20008000f00 */
        /* <DEDUP_REMOVED lines=161> */
.L_x_1794:
[----:B------:R-:W-:Y:S01]  /*1aad0*/  SHF.L.U32 R0, R14, 0x1f, RZ ;  /* 0x0000001f0e007819 */ /* 0x000fe200000006ff */
[----:B------:R-:W-:-:S04]  /*1aae0*/  IMAD R21, R15, 0x8, R2 ;  /* 0x000000080f157824 */ /* 0x000fc800078e0202 */
[----:B------:R0:W1:Y:S01]  /*1aaf0*/  SYNCS.PHASECHK.TRANS64.TRYWAIT P1, [R21+URZ+0x2a850], R0 ;  /* 0x02a85000150075a7 */ /* 0x000062000802017f */
[----:B------:R-:W-:Y:S05]  /*1ab00*/  @!P0 BRA `(.L_x_1795) ;  /* 0x0000000000048947 */ /* 0x000fea0003800000 */
[----:B------:R-:W-:Y:S01]  /*1ab10*/  BPT.TRAP 0x1 ;  /* 0x000000040000795c */ /* 0x000fe20000300000 */
.L_x_1795:
[----:B------:R-:W-:Y:S04]  /*1ab20*/  BSSY B2, `(.L_x_1796) ;  /* 0x0000004000027945 */ /* 0x000fe80003800000 */
[----:B-1----:R-:W-:Y:S05]  /*1ab30*/  @P1 BRA `(.L_x_1797) ;  /* 0x0000000000081947 */ /* 0x002fea0003800000 */
[----:B------:R-:W1:Y:S02]  /*1ab40*/  SYNCS.PHASECHK.TRANS64.TRYWAIT P1, [R21+URZ+0x2a850], R0 ;  /* 0x02a85000150075a7 */ /* 0x000e64000802017f */
[----:B-1----:R-:W-:Y:S05]  /*1ab50*/  @!P1 BRA `(.L_x_1798) ;  /* 0x0000011400409947 */ /* 0x002fea0003800000 */
.L_x_1797:
[----:B------:R-:W-:Y:S05]  /*1ab60*/  BSYNC B2 ;  /* 0x0000000000027941 */ /* 0x000fea0003800000 */
.L_x_1796:
[----:B01----:R-:W-:Y:S01]  /*1ab70*/  VIADD R0, R2, 0x400 ;  /* 0x0000040002007836 */ /* 0x003fe20000000000 */
[----:B------:R-:W-:Y:S01]  /*1ab80*/  WARPGROUP.ARRIVE ;  /* 0x00000000000079c5 */ /* 0x000fe20000000000 */
[----:B------:R-:W-:-:S03]  /*1ab90*/  IMAD.MOV.U32 R5, RZ, RZ, 0x40000040 ;  /* 0x40000040ff057424 */ /* 0x000fc600078e00ff */
[----:B------:R-:W-:Y:S02]  /*1aba0*/  SHF.R.U32.HI R0, RZ, 0x4, R0 ;  /* 0x00000004ff007819 */ /* 0x000fe40000011600 */
[----:B------:R-:W-:Y:S01]  /*1abb0*/  R2UR UR7, R5 ;  /* 0x00000000050772ca */ /* 0x000fe200000e0000 */
[----:B------:R-:W-:Y:S01]  /*1abc0*/  IMAD.MOV.U32 R5, RZ, RZ, 0x40000040 ;  /* 0x40000040ff057424 */ /* 0x000fe200078e00ff */
[----:B------:R-:W-:-:S04]  /*1abd0*/  LOP3.LUT R0, R0, 0x3fff, RZ, 0xc0, !PT ;  /* 0x00003fff00007812 */ /* 0x000fc800078ec0ff */
        /* <DEDUP_REMOVED lines=41> */
.L_x_1799:
        /* <DEDUP_REMOVED lines=54> */
[----:B0-----:R-:W-:Y:S01]  /*1b1d0*/  FMNMX.FTZ R0, R0, R4, !PT ;  /* 0x0000000400007209 */ /* 0x001fe20007810000 */
[----:B------:R-:W-:Y:S01]  /*1b1e0*/  IMAD.U32 R4, RZ, RZ, UR46 ;  /* 0x0000002eff047e24 */ /* 0x000fe2000f8e00ff */
[----:B-1----:R-:W-:-:S03]  /*1b1f0*/  FMNMX.FTZ R3, R3, R5, !PT ;  /* 0x0000000503037209 */ /* 0x002fc60007810000 */
[----:B------:R-:W-:Y:S02]  /*1b200*/  FADD.FTZ R5, -R0, R11 ;  /* 0x0000000b00057221 */ /* 0x000fe40000010100 */
[CC--:B------:R-:W-:Y:S01]  /*1b210*/  FMUL.FTZ R11, R3.reuse, R4.reuse ;  /* 0x00000004030b7220 */ /* 0x0c0fe20000410000 */
[----:B------:R-:W-:Y:S01]  /*1b220*/  FADD.FTZ R12, -R3, R13 ;  /* 0x0000000d030c7221 */ /* 0x000fe20000010100 */
[-C--:B------:R-:W-:Y:S02]  /*1b230*/  FMUL.FTZ R5, R5, R4.reuse ;  /* 0x0000000405057220 */ /* 0x080fe40000410000 */
[-CC-:B------:R-:W-:Y:S01]  /*1b240*/  FFMA.FTZ R152, R96, R4.reuse, -R11.reuse ;  /* 0x0000000460987223 */ /* 0x180fe2000001080b */
[-CC-:B------:R-:W-:Y:S01]  /*1b250*/  FFMA.FTZ R96, R101, R4.reuse, -R11.reuse ;  /* 0x0000000465607223 */ /* 0x180fe2000001080b */
[-C--:B------:R-:W-:Y:S01]  /*1b260*/  FMUL.FTZ R101, R0, R4.reuse ;  /* 0x0000000400657220 */ /* 0x080fe20000410000 */
[-C--:B------:R-:W-:Y:S01]  /*1b270*/  FMUL.FTZ R12, R12, R4.reuse ;  /* 0x000000040c0c7220 */ /* 0x080fe20000410000 */
        /* <DEDUP_REMOVED lines=8> */
[-CC-:B------:R-:W-:Y:S01]  /*1b300*/  FFMA.FTZ R137, R93, R4.reuse, -R11.reuse ;  /* 0x000000045d897223 */ /* 0x180fe2000001080b */
[-C--:B------:R-:W-:Y:S01]  /*1b310*/  FFMA.FTZ R93, R105, R4.reuse, -R11 ;  /* 0x00000004695d7223 */ /* 0x080fe2000001080b */
[-CC-:B------:R-:W-:Y:S01]  /*1b320*/  FFMA.FTZ R105, R95, R4.reuse, -R101.reuse ;  /* 0x000000045f697223 */ /* 0x180fe20000010865 */
[-C--:B------:R-:W-:Y:S01]  /*1b330*/  FFMA.FTZ R153, R98, R4.reuse, -R101 ;  /* 0x0000000462997223 */ /* 0x080fe20000010865 */
[-CC-:B------:R-:W-:Y:S01]  /*1b340*/  FFMA.FTZ R148, R104, R4.reuse, -R11.reuse ;  /* 0x0000000468947223 */ /* 0x180fe2000001080b */
        /* <DEDUP_REMOVED lines=42> */
[----:B------:R-:W-:Y:S01]  /*1b5f0*/  FFMA.FTZ R101, R135, R4, -R101 ;  /* 0x0000000487657223 */ /* 0x000fe20000010865 */
[----:B------:R-:W-:-:S05]  /*1b600*/  VIADD R106, R20, 0x2a840 ;  /* 0x0002a840146a7836 */ /* 0x000fca0000000000 */
[----:B------:R-:W2:Y:S01]  /*1b610*/  MUFU.EX2 R159, R159 ;  /* 0x0000009f009f7308 */ /* 0x000ea20000000800 */
[----:B0-----:R-:W-:Y:S01]  /*1b620*/  FADD.FTZ R6, R108, R6 ;  /* 0x000000066c067221 */ /* 0x001fe20000010000 */
[----:B------:R-:W-:-:S04]  /*1b630*/  PRMT R106, R172, 0x654, R106 ;  /* 0x00000654ac6a7816 */ /* 0x000fc8000000006a */
[----:B------:R0:W-:Y:S02]  /*1b640*/  SYNCS.ARRIVE.TRANS64.RED.A1T0 RZ, [R106+URZ], RZ ;  /* 0x000000ff6aff79a7 */ /* 0x0001e4000810043f */
[----:B------:R-:W3:Y:S01]  /*1b650*/  MUFU.EX2 R137, R137 ;  /* 0x0000008900897308 */ /* 0x000ee20000000800 */
[----:B-1----:R-:W-:-:S07]  /*1b660*/  FADD.FTZ R7, R158, R7 ;  /* 0x000000079e077221 */ /* 0x002fce0000010000 */
[----:B------:R-:W1:Y:S01]  /*1b670*/  MUFU.EX2 R105, R105 ;  /* 0x0000006900697308 */ /* 0x000e620000000800 */
[----:B--2---:R-:W-:-:S07]  /*1b680*/  FADD.FTZ R6, R159, R6 ;  /* 0x000000069f067221 */ /* 0x004fce0000010000 */
[----:B------:R-:W2:Y:S01]  /*1b690*/  MUFU.EX2 R152, R152 ;  /* 0x0000009800987308 */ /* 0x000ea20000000800 */
[----:B---3--:R-:W-:-:S07]  /*1b6a0*/  FADD.FTZ R7, R137, R7 ;  /* 0x0000000789077221 */ /* 0x008fce0000010000 */
        /* <DEDUP_REMOVED lines=77> */
[----:B---3--:R-:W-:Y:S01]  /*1bb80*/  FADD.FTZ R6, R20, R6 ;  /* 0x0000000614067221 */ /* 0x008fe20000010000 */
[----:B-1----:R-:W-:-:S03]  /*1bb90*/  FADD.FTZ R7, R11, R7 ;  /* 0x000000070b077221 */ /* 0x002fc60000010000 */
[----:B--2---:R-:W-:Y:S01]  /*1bba0*/  FADD.FTZ R6, R101, R6 ;  /* 0x0000000665067221 */ /* 0x004fe20000010000 */
[----:B0-----:R-:W-:Y:S06]  /*1bbb0*/  @!P0 BRA `(.L_x_1800) ;  /* 0x0000000000048947 */ /* 0x001fec0003800000 */
[----:B------:R-:W-:Y:S01]  /*1bbc0*/  BPT.TRAP 0x1 ;  /* 0x000000040000795c */ /* 0x000fe20000300000 */
.L_x_1800:
[C---:B------:R-:W-:Y:S01]  /*1bbd0*/  ISETP.GT.AND P1, PT, R10.reuse, R9, PT ;  /* 0x000000090a00720c */ /* 0x040fe20003f24270 */
        /* <DEDUP_REMOVED lines=33> */
[----:B------:R-:W-:Y:S05]  /*1bdf0*/  BSYNC B1 ;  /* 0x0000000000017941 */ /* 0x000fea0003800000 */
.L_x_1788:
[----:B------:R-:W-:Y:S05]  /*1be00*/  BSYNC B0 ;  /* 0x0000000000007941 */ /* 0x000fea0003800000 */
.L_x_1787:
[----:B------:R-:W-:Y:S01]  /*1be10*/  ISETP.GE.AND P1, PT, R10, R202, PT ;  /* 0x000000ca0a00720c */ /* 0x000fe20003f26270 */
[----:B------:R-:W-:-:S12]  /*1be20*/  BSSY B0, `(.L_x_1802) ;  /* 0x000033f000007945 */ /* 0x000fd80003800000 */
[----:B------:R-:W-:Y:S05]  /*1be30*/  @!P1 BRA `(.L_x_1803) ;  /* 0x0000003000f49947 */ /* 0x000fea0003800000 */
[----:B------:R-:W-:Y:S02]  /*1be40*/  IMAD.MOV.U32 R9, RZ, RZ, R0 ;  /* 0x000000ffff097224 */ /* 0x000fe400078e0000 */
[----:B------:R-:W-:Y:S02]  /*1be50*/  IMAD.MOV.U32 R11, RZ, RZ, R3 ;  /* 0x000000ffff0b7224 */ /* 0x000fe400078e0003 */
[----:B------:R-:W-:Y:S02]  /*1be60*/  IMAD.MOV.U32 R13, RZ, RZ, R164 ;  /* 0x000000ffff0d7224 */ /* 0x000fe400078e00a4 */
[----:B------:R-:W-:-:S07]  /*1be70*/  IMAD.MOV.U32 R14, RZ, RZ, R23 ;  /* 0x000000ffff0e7224 */ /* 0x000fce00078e0017 */
.L_x_1824:
[----:B------:R-:W-:-:S04]  /*1be80*/  ISETP.NE.AND P1, PT, R14, 0x1, PT ;  /* 0x000000010e00780c */ /* 0x000fc80003f25270 */
[----:B------:R-:W-:-:S04]  /*1be90*/  SEL R164, RZ, 0x1, P1 ;  /* 0x00000001ffa47807 */ /* 0x000fc80000800000 */
[----:B------:R-:W-:Y:S01]  /*1bea0*/  LOP3.LUT R164, R13, R164, RZ, 0x3c, !PT ;  /* 0x000000a40da47212 */ /* 0x000fe200078e3cff */
[----:B------:R-:W-:Y:S06]  /*1beb0*/  @!P0 BRA `(.L_x_1804) ;  /* 0x0000000000048947 */ /* 0x000fec0003800000 */
[----:B------:R-:W-:Y:S01]  /*1bec0*/  BPT.TRAP 0x1 ;  /* 0x000000040000795c */ /* 0x000fe20000300000 */
.L_x_1804:
        /* <DEDUP_REMOVED lines=8> */
.L_x_1805:
[----:B------:R-:W-:Y:S01]  /*1bf50*/  IMAD R94, R23, 0x900, R8 ;  /* 0x00000900175e7824 */ /* 0x000fe200078e0208 */
[----:B------:R-:W-:Y:S03]  /*1bf60*/  BSSY B1, `(.L_x_1806) ;  /* 0x0000006000017945 */ /* 0x000fe60003800000 */
[C---:B------:R-:W-:Y:S02]  /*1bf70*/  VIADD R90, R94.reuse, 0x2 ;  /* 0x000000025e5a7836 */ /* 0x040fe40000000000 */
[----:B------:R-:W-:Y:S01]  /*1bf80*/  VIADD R93, R94, 0x4 ;  /* 0x000000045e5d7836 */ /* 0x000fe20000000000 */
[----:B-1----:R-:W-:Y:S06]  /*1bf90*/  @P1 BRA `(.L_x_1807) ;  /* 0x0000000000081947 */ /* 0x002fec0003800000 */
[----:B------:R-:W1:Y:S02]  /*1bfa0*/  SYNCS.PHASECHK.TRANS64.TRYWAIT P1, [R0+URZ+0x2a830], R3 ;  /* 0x02a83003000075a7 */ /* 0x000e64000802017f */
[----:B-1----:R-:W-:Y:S05]  /*1bfb0*/  @!P1 BRA `(.L_x_1808) ;  /* 0x00000100003c9947 */ /* 0x002fea0003800000 */
.L_x_1807:
[----:B------:R-:W-:Y:S05]  /*1bfc0*/  BSYNC B1 ;  /* 0x0000000000017941 */ /* 0x000fea0003800000 */
.L_x_1806:
        /* <DEDUP_REMOVED lines=126> */
[----:B------:R-:W-:Y:S02]  /*1c7b0*/  WARPGROUP.DEPBAR.LE gsb0, 0x0 ;  /* 0x00008000000079c5 */ /* 0x000fe40000010000 */
[----:B------:R-:W-:Y:S01]  /*1c7c0*/  WARPGROUP.ARRIVE ;  /* 0x00000000000079c5 */ /* 0x000fe20000000000 */
[----:B--2---:R-:W-:Y:S02]  /*1c7d0*/  R2UR UR44, R196 ;  /* 0x00000000c42c72ca */ /* 0x004fe400000e0000 */
[----:B------:R-:W-:-:S02]  /*1c7e0*/  R2UR UR45, R197 ;  /* 0x00000000c52d72ca */ /* 0x000fc400000e0000 */
[----:B------:R-:W-:Y:S01]  /*1c7f0*/  R2UR UR49, R198 ;  /* 0x00000000c63172ca */ /* 0x000fe200000e0000 */
[----:B------:R-:W2:Y:S10]  /*1c800*/  LDL.64 R196, [R1] ;  /* 0x0000000001c47983 */ /* 0x000eb40000100a00 */
[----:B------:R-:W-:Y:S01]  /*1c810*/  HGMMA.64x96x16.F32.BF16 R88, gdesc[UR44], R88, gsb0 ;  /* 0x016000002c5879f0 */ /* 0x000fe20008001858 */
[----:B------:R-:W-:-:S02]  /*1c820*/  R2UR UR45, R194 ;  /* 0x00000000c22d72ca */ /* 0x000fc400000e0000 */
[----:B------:R-:W-:Y:S02]  /*1c830*/  R2UR UR44, R195 ;  /* 0x00000000c32c72ca */ /* 0x000fe400000e0000 */
[----:B------:R-:W3:Y:S01]  /*1c840*/  LDL.64 R194, [R1+0x18] ;  /* 0x0000180001c27983 */ /* 0x000ee20000100a00 */
[----:B------:R-:W-:Y:S02]  /*1c850*/  R2UR UR47, R192 ;  /* 0x00000000c02f72ca */ /* 0x000fe400000e0000 */
[----:B------:R-:W-:Y:S02]  /*1c860*/  R2UR UR46, R193 ;  /* 0x00000000c12e72ca */ /* 0x000fe400000e0000 */
[----:B------:R-:W4:Y:S01]  /*1c870*/  LDL.64 R192, [R1+0x10] ;  /* 0x0000100001c07983 */ /* 0x000f220000100a00 */
[----:B------:R-:W-:-:S03]  /*1c880*/  R2UR UR48, R199 ;  /* 0x00000000c73072ca */ /* 0x000fc600000e0000 */
[----:B------:R-:W5:Y:S01]  /*1c890*/  LDL.64 R198, [R1+0x8] ;  /* 0x0000080001c67983 */ /* 0x000f620000100a00 */
[----:B------:R-:W-:Y:S02]  /*1c8a0*/  WARPGROUP.DEPBAR.LE gsb0, 0x0 ;  /* 0x00008000000079c5 */ /* 0x000fe40000010000 */
[----:B------:R-:W-:Y:S01]  /*1c8b0*/  WARPGROUP.ARRIVE ;  /* 0x00000000000079c5 */ /* 0x000fe20000000000 */
[----:B---3--:R-:W-:Y:S02]  /*1c8c0*/  R2UR UR40, R194 ;  /* 0x00000000c22872ca */ /* 0x008fe400000e0000 */
[----:B------:R-:W-:-:S13]  /*1c8d0*/  R2UR UR41, R195 ;  /* 0x00000000c32972ca */ /* 0x000fda00000e0000 */
[----:B------:R-:W-:Y:S01]  /*1c8e0*/  HGMMA.64x96x16.F32.BF16 R88, gdesc[UR40], R88, gsb0 ;  /* 0x01600000285879f0 */ /* 0x000fe20008001858 */
[----:B----4-:R-:W-:Y:S02]  /*1c8f0*/  R2UR UR36, R192 ;  /* 0x00000000c02472ca */ /* 0x010fe400000e0000 */
[----:B------:R-:W-:Y:S02]  /*1c900*/  R2UR UR37, R193 ;  /* 0x00000000c12572ca */ /* 0x000fe400000e0000 */
[----:B-----5:R-:W-:Y:S02]  /*1c910*/  R2UR UR32, R198 ;  /* 0x00000000c62072ca */ /* 0x020fe400000e0000 */
[----:B------:R-:W-:Y:S01]  /*1c920*/  R2UR UR33, R199 ;  /* 0x00000000c72172ca */ /* 0x000fe200000e0000 */
[----:B------:R-:W-:Y:S02]  /*1c930*/  WARPGROUP.DEPBAR.LE gsb0, 0x0 ;  /* 0x00008000000079c5 */ /* 0x000fe40000010000 */
[----:B------:R-:W-:-:S06]  /*1c940*/  WARPGROUP.ARRIVE ;  /* 0x00000000000079c5 */ /* 0x000fcc0000000000 */
        /* <DEDUP_REMOVED lines=48> */
[----:B------:R-:W-:-:S12]  /*1cc50*/  @!P0 BRA `(.L_x_1809) ;  /* 0x0000000000048947 */ /* 0x000fd80003800000 */
[----:B------:R-:W-:Y:S01]  /*1cc60*/  BPT.TRAP 0x1 ;  /* 0x000000040000795c */ /* 0x000fe20000300000 */
.L_x_1809:
[----:B------:R-:W-:Y:S01]  /*1cc70*/  SHF.L.U32 R3, R13, 0x1f, RZ ;  /* 0x0000001f0d037819 */ /* 0x000fe200000006ff */
[----:B------:R-:W-:-:S04]  /*1cc80*/  IMAD R15, R14, 0x8, R2 ;  /* 0x000000080e0f7824 */ /* 0x000fc800078e0202 */
[----:B------:R0:W1:Y:S01]  /*1cc90*/  SYNCS.PHASECHK.TRANS64.TRYWAIT P1, [R15+URZ+0x2a850], R3 ;  /* 0x02a850030f0075a7 */ /* 0x000062000802017f */
[----:B------:R-:W-:Y:S05]  /*1cca0*/  @!P0 BRA `(.L_x_1810) ;  /* 0x0000000000048947 */ /* 0x000fea0003800000 */
[----:B------:R-:W-:Y:S01]  /*1ccb0*/  BPT.TRAP 0x1 ;  /* 0x000000040000795c */ /* 0x000fe20000300000 */
.L_x_1810:
[----:B------:R-:W-:Y:S04]  /*1ccc0*/  BSSY B1, `(.L_x_1811) ;  /* 0x0000004000017945 */ /* 0x000fe80003800000 */
[----:B-1----:R-:W-:Y:S05]  /*1ccd0*/  @P1 BRA `(.L_x_1812) ;  /* 0x0000000000081947 */ /* 0x002fea0003800000 */
[----:B------:R-:W1:Y:S02]  /*1cce0*/  SYNCS.PHASECHK.TRANS64.TRYWAIT P1, [R15+URZ+0x2a850], R3 ;  /* 0x02a850030f0075a7 */ /* 0x000e64000802017f */
[----:B-1----:R-:W-:Y:S05]  /*1ccf0*/  @!P1 BRA `(.L_x_1813) ;  /* 0x000000f400009947 */ /* 0x002fea0003800000 */
.L_x_1812:
[----:B------:R-:W-:Y:S05]  /*1cd00*/  BSYNC B1 ;  /* 0x0000000000017941 */ /* 0x000fea0003800000 */
.L_x_1811:
        /* <DEDUP_REMOVED lines=48> */
.L_x_1814:
[----:B------:R-:W-:Y:S01]  /*1d010*/  ISETP.NE.AND P1, PT, R227, 0x1, PT ;  /* 0x00000001e300780c */ /* 0x000fe20003f25270 */
[----:B------:R-:W-:Y:S01]  /*1d020*/  IMAD.IADD R3, R203, 0x1, R188 ;  /* 0x00000001cb037824 */ /* 0x000fe200078e02bc */
[----:B------:R-:W-:Y:S01]  /*1d030*/  ULOP3.LUT UR4, URZ, UR42, URZ, 0x33, !UPT ;  /* 0x0000002a3f047292 */ /* 0x000fe2000f8e333f */
[----:B------:R-:W-:-:S05]  /*1d040*/  IMAD R21, R10, -0x60, RZ ;  /* 0xffffffa00a157824 */ /* 0x000fca00078e02ff */
[----:B------:R-:W-:-:S04]  /*1d050*/  IADD3 R14, -R182, 0x1, R21 ;  /* 0x00000001b60e7810 */ /* 0x000fc80007ffe115 */
[----:B------:R-:W-:Y:S01]  /*1d060*/  IADD3 R14, -R165, R14, R166 ;  /* 0x0000000ea50e7210 */ /* 0x000fe20007ffe1a6 */
[----:B------:R-:W0:Y:S04]  /*1d070*/  @P1 LDC R12, c[0x0][0x44c] ;  /* 0x00011300ff0c1b82 */ /* 0x000e280000000800 */
[C---:B------:R-:W-:Y:S02]  /*1d080*/  VIADD R20, R14.reuse, UR51 ;  /* 0x000000330e147c36 */ /* 0x040fe40008000000 */
[----:B------:R-:W-:Y:S02]  /*1d090*/  VIADD R14, R14, UR4 ;  /* 0x000000040e0e7c36 */ /* 0x000fe40008000000 */
[----:B------:R-:W1:Y:S01]  /*1d0a0*/  @P1 LDC R4, c[0x0][0x450] ;  /* 0x00011400ff041b82 */ /* 0x000e620000000800 */
[----:B0-----:R-:W-:-:S05]  /*1d0b0*/  @P1 IMAD.HI.U32 R5, R3, R12, RZ ;  /* 0x0000000c03051227 */ /* 0x001fca00078e00ff */
[----:B-1----:R-:W-:Y:S01]  /*1d0c0*/  @P1 SHF.R.U32.HI R3, RZ, R4, R5 ;  /* 0x00000004ff031219 */ /* 0x002fe20000011605 */
[----:B------:R-:W-:Y:S01]  /*1d0d0*/  VIADD R5, R0, 0x2a840 ;  /* 0x0002a84000057836 */ /* 0x000fe20000000000 */
[----:B------:R-:W-:Y:S01]  /*1d0e0*/  ISETP.GE.AND P1, PT, R225, 0x1, PT ;  /* 0x00000001e100780c */ /* 0x000fe20003f26270 */
[----:B------:R-:W-:Y:S02]  /*1d0f0*/  IMAD.IADD R0, R21, 0x1, -R182 ;  /* 0x0000000115007824 */ /* 0x000fe400078e0ab6 */
[----:B------:R-:W0:Y:S01]  /*1d100*/  SHFL.IDX PT, R136, R3, RZ, 0x1c1f ;  /* 0x001c1fff03887589 */ /* 0x000e2200000e0000 */
[----:B------:R-:W-:-:S04]  /*1d110*/  PRMT R5, R172, 0x654, R5 ;  /* 0x00000654ac057816 */ /* 0x000fc80000000005 */
[----:B------:R1:W-:Y:S01]  /*1d120*/  SYNCS.ARRIVE.TRANS64.RED.A1T0 RZ, [R5+URZ], RZ ;  /* 0x000000ff05ff79a7 */ /* 0x0003e2000810043f */
[--C-:B0-----:R-:W-:Y:S02]  /*1d130*/  IMAD.IADD R13, R20, 0x1, R136.reuse ;  /* 0x00000001140d7824 */ /* 0x101fe400078e0288 */
[----:B------:R-:W-:Y:S02]  /*1d140*/  IMAD.IADD R12, R14, 0x1, R136 ;  /* 0x000000010e0c7824 */ /* 0x000fe400078e0288 */
[----:B-1----:R-:W-:Y:S05]  /*1d150*/  @!P1 BRA `(.L_x_1815) ;  /* 0x0000000000549947 */ /* 0x002fea0003800000 */
        /* <DEDUP_REMOVED lines=12> */
.L_x_1817:
[----:B------:R-:W-:-:S05]  /*1d220*/  IMAD.U32 R137, RZ, RZ, UR38 ;  /* 0x00000026ff897e24 */ /* 0x000fca000f8e00ff */
[----:B------:R-:W-:-:S13]  /*1d230*/  ISETP.NE.AND P1, PT, R137, 0x1, PT ;  /* 0x000000018900780c */ /* 0x000fda0003f25270 */
[----:B------:R-:W0:Y:S02]  /*1d240*/  @P1 LDC.64 R4, c[0x0][0x9e8] ;  /* 0x00027a00ff041b82 */ /* 0x000e240000000a00 */
[----:B0-----:R-:W-:-:S05]  /*1d250*/  @P1 IMAD.HI.U32 R4, R136, R4, RZ ;  /* 0x0000000488041227 */ /* 0x001fca00078e00ff */
[----:B------:R-:W-:-:S07]  /*1d260*/  @P1 SHF.R.U32.HI R136, RZ, R5, R4 ;  /* 0x00000005ff881219 */ /* 0x000fce0000011604 */
.L_x_1818:
[----:B------:R-:W-:Y:S05]  /*1d270*/  BSYNC B1 ;  /* 0x0000000000017941 */ /* 0x000fea0003800000 */
.L_x_1816:
[----:B------:R-:W-:-:S05]  /*1d280*/  IMAD R136, R136, R137, R0 ;  /* 0x0000008988887224 */ /* 0x000fca00078e0200 */
[----:B------:R-:W-:Y:S02]  /*1d290*/  VIADDMNMX R13, R136, R137, R13, PT ;  /* 0x00000089880d7246 */ /* 0x000fe4000380010d */
[----:B------:R-:W-:-:S07]  /*1d2a0*/  VIMNMX R12, R12, R136, !PT ;  /* 0x000000880c0c7248 */ /* 0x000fce0007fe0100 */
.L_x_1815:
        /* <DEDUP_REMOVED lines=137> */
[----:B------:R-:W-:-:S13]  /*1db40*/  ISETP.GE.AND P6, PT, R225, 0x1, PT ;  /* 0x00000001e100780c */ /* 0x000fda0003fc6270 */
        /* <DEDUP_REMOVED lines=13> */
.L_x_1821:
[----:B------:R-:W-:-:S05]  /*1dc20*/  IMAD.U32 R12, RZ, RZ, UR38 ;  /* 0x00000026ff0c7e24 */ /* 0x000fca000f8e00ff */
[----:B------:R-:W-:-:S13]  /*1dc30*/  ISETP.NE.AND P6, PT, R12, 0x1, PT ;  /* 0x000000010c00780c */ /* 0x000fda0003fc5270 */
[----:B------:R-:W0:Y:S02]  /*1dc40*/  @P6 LDC.64 R4, c[0x0][0x9e8] ;  /* 0x00027a00ff046b82 */ /* 0x000e240000000a00 */
[----:B0-----:R-:W-:-:S05]  /*1dc50*/  @P6 IMAD.HI.U32 R4, R3, R4, RZ ;  /* 0x0000000403046227 */ /* 0x001fca00078e00ff */
[----:B------:R-:W-:-:S07]  /*1dc60*/  @P6 SHF.R.U32.HI R3, RZ, R5, R4 ;  /* 0x00000005ff036219 */ /* 0x000fce0000011604 */
.L_x_1822:
[----:B------:R-:W-:Y:S05]  /*1dc70*/  BSYNC B1 ;  /* 0x0000000000017941 */ /* 0x000fea0003800000 */
.L_x_1820:
[----:B------:R-:W-:-:S05]  /*1dc80*/  IMAD R3, R3, R12, R0 ;  /* 0x0000000c03037224 */ /* 0x000fca00078e0200 */
[----:B------:R-:W-:Y:S02]  /*1dc90*/  VIADDMNMX R20, R3, R12, R20, PT ;  /* 0x0000000c03147246 */ /* 0x000fe40003800114 */
[----:B------:R-:W-:-:S07]  /*1dca0*/  VIMNMX R14, R14, R3, !PT ;  /* 0x000000030e0e7248 */ /* 0x000fce0007fe0100 */
.L_x_1819:
[C---:B------:R-:W-:Y:S01]  /*1dcb0*/  ISETP.GT.AND P1, PT, R14.reuse, 0x1, !P1 ;  /* 0x000000010e00780c */ /* 0x040fe20004f24270 */
[----:B------:R-:W-:Y:S01]  /*1dcc0*/  IMAD.U32 R4, RZ, RZ, UR43 ;  /* 0x0000002bff047e24 */ /* 0x000fe2000f8e00ff */
        /* <DEDUP_REMOVED lines=63> */
[C---:B------:R-:W-:Y:S02]  /*1e0c0*/  LOP3.LUT P1, RZ, R16.reuse, 0x1000, RZ, 0xc0, !PT ;  /* 0x0000100010ff7812 */ /* 0x040fe4000782c0ff */
[----:B------:R-:W-:-:S02]  /*1e0d0*/  LOP3.LUT P2, RZ, R16, 0x40, RZ, 0xc0, !PT ;  /* 0x0000004010ff7812 */ /* 0x000fc4000784c0ff */
[----:B------:R-:W-:Y:S02]  /*1e0e0*/  ISETP.GT.AND P1, PT, R14, 0x30, !P1 ;  /* 0x000000300e00780c */ /* 0x000fe40004f24270 */
[----:B------:R-:W-:Y:S02]  /*1e0f0*/  FMNMX.FTZ R0, R132, R3, !PT ;  /* 0x0000000384007209 */ /* 0x000fe40007810000 */
[----:B------:R-:W-:Y:S02]  /*1e100*/  ISETP.LT.OR P1, PT, R20, 0x31, P1 ;  /* 0x000000311400780c */ /* 0x000fe40000f21670 */
[----:B------:R-:W-:Y:S02]  /*1e110*/  FMNMX.FTZ R0, R133, R0, !PT ;  /* 0x0000000085007209 */ /* 0x000fe40007810000 */
[----:B------:R-:W-:Y:S02]  /*1e120*/  FSEL R114, R114, -INF , !P1 ;  /* 0xff80000072727808 */ /* 0x000fe40004800000 */
[C---:B------:R-:W-:Y:S01]  /*1e130*/  LOP3.LUT P1, RZ, R16.reuse, 0x800, RZ, 0xc0, !PT ;  /* 0x0000080010ff7812 */ /* 0x040fe2000782c0ff */
[----:B------:R-:W0:Y:S01]  /*1e140*/  SHFL.BFLY PT, R3, R0, 0x2, 0x1f ;  /* 0x0c401f0000037f89 */ /* 0x000e2200000e0000 */
[----:B------:R-:W-:-:S02]  /*1e150*/  LOP3.LUT P6, RZ, R16, 0x20, RZ, 0xc0, !PT ;  /* 0x0000002010ff7812 */ /* 0x000fc400078cc0ff */
[C---:B------:R-:W-:Y:S02]  /*1e160*/  ISETP.GT.AND P1, PT, R14.reuse, 0x31, !P1 ;  /* 0x000000310e00780c */ /* 0x040fe40004f24270 */
[----:B------:R-:W-:Y:S02]  /*1e170*/  ISETP.GT.AND P3, PT, R14, 0x50, !P3 ;  /* 0x000000500e00780c */ /* 0x000fe40005f64270 */
[C---:B------:R-:W-:Y:S02]  /*1e180*/  ISETP.LT.OR P1, PT, R20.reuse, 0x32, P1 ;  /* 0x000000321400780c */ /* 0x040fe40000f21670 */
[----:B------:R-:W-:Y:S02]  /*1e190*/  ISETP.LT.OR P3, PT, R20, 0x51, P3 ;  /* 0x000000511400780c */ /* 0x000fe40001f61670 */
[----:B------:R-:W-:Y:S02]  /*1e1a0*/  FSEL R115, R115, -INF , !P1 ;  /* 0xff80000073737808 */ /* 0x000fe40004800000 */
[----:B------:R-:W-:-:S02]  /*1e1b0*/  LOP3.LUT P1, RZ, R16, 0x400, RZ, 0xc0, !PT ;  /* 0x0000040010ff7812 */ /* 0x000fc4000782c0ff */
[C---:B------:R-:W-:Y:S02]  /*1e1c0*/  ISETP.GT.AND P4, PT, R14.reuse, 0x51, !P4 ;  /* 0x000000510e00780c */ /* 0x040fe40006784270 */
[----:B------:R-:W-:Y:S02]  /*1e1d0*/  ISETP.GT.AND P1, PT, R14, 0x38, !P1 ;  /* 0x000000380e00780c */ /* 0x000fe40004f24270 */
[----:B------:R-:W-:Y:S02]  /*1e1e0*/  FSEL R130, R130, -INF , !P3 ;  /* 0xff80000082827808 */ /* 0x000fe40005800000 */
[----:B------:R-:W-:Y:S02]  /*1e1f0*/  ISETP.LT.OR P1, PT, R20, 0x39, P1 ;  /* 0x000000391400780c */ /* 0x000fe40000f21670 */
[----:B------:R-:W-:Y:S02]  /*1e200*/  ISETP.GT.AND P5, PT, R14, 0x58, !P5 ;  /* 0x000000580e00780c */ /* 0x000fe40006fa4270 */
[----:B------:R-:W-:-:S02]  /*1e210*/  FSEL R118, R118, -INF , !P1 ;  /* 0xff80000076767808 */ /* 0x000fc40004800000 */
[----:B------:R-:W-:Y:S02]  /*1e220*/  LOP3.LUT P1, RZ, R16, 0x200, RZ, 0xc0, !PT ;  /* 0x0000020010ff7812 */ /* 0x000fe4000782c0ff */
[----:B0-----:R-:W-:Y:S02]  /*1e230*/  FMNMX.FTZ R12, R0, R3, !PT ;  /* 0x00000003000c7209 */ /* 0x001fe40007810000 */
[----:B------:R-:W-:Y:S02]  /*1e240*/  ISETP.GT.AND P1, PT, R14, 0x39, !P1 ;  /* 0x000000390e00780c */ /* 0x000fe40004f24270 */
[C---:B------:R-:W-:Y:S01]  /*1e250*/  ISETP.LT.OR P4, PT, R20.reuse, 0x52, P4 ;  /* 0x000000521400780c */ /* 0x040fe20002781670 */
[----:B------:R-:W0:Y:S01]  /*1e260*/  SHFL.BFLY PT, R3, R12, 0x1, 0x1f ;  /* 0x0c201f000c037f89 */ /* 0x000e2200000e0000 */
[C---:B------:R-:W-:Y:S02]  /*1e270*/  ISETP.LT.OR P1, PT, R20.reuse, 0x3a, P1 ;  /* 0x0000003a1400780c */ /* 0x040fe40000f21670 */
[----:B------:R-:W-:-:S02]  /*1e280*/  ISETP.LT.OR P5, PT, R20, 0x59, P5 ;  /* 0x000000591400780c */ /* 0x000fc40002fa1670 */
[----:B------:R-:W-:Y:S02]  /*1e290*/  FSEL R119, R119, -INF , !P1 ;  /* 0xff80000077777808 */ /* 0x000fe40004800000 */
[----:B------:R-:W-:Y:S02]  /*1e2a0*/  LOP3.LUT P1, RZ, R16, 0x100, RZ, 0xc0, !PT ;  /* 0x0000010010ff7812 */ /* 0x000fe4000782c0ff */
[----:B------:R-:W-:Y:S02]  /*1e2b0*/  FSEL R131, R131, -INF , !P4 ;  /* 0xff80000083837808 */ /* 0x000fe40006000000 */
[----:B------:R-:W-:Y:S02]  /*1e2c0*/  ISETP.GT.AND P1, PT, R14, 0x40, !P1 ;  /* 0x000000400e00780c */ /* 0x000fe40004f24270 */
[----:B------:R-:W-:Y:S02]  /*1e2d0*/  FSEL R134, R134, -INF , !P5 ;  /* 0xff80000086867808 */ /* 0x000fe40006800000 */
[----:B------:R-:W-:-:S04]  /*1e2e0*/  ISETP.LT.OR P1, PT, R20, 0x41, P1 ;  /* 0x000000411400780c */ /* 0x000fc80000f21670 */
[----:B------:R-:W-:Y:S02]  /*1e2f0*/  FSEL R122, R122, -INF , !P1 ;  /* 0xff8000007a7a7808 */ /* 0x000fe40004800000 */
[----:B------:R-:W-:Y:S02]  /*1e300*/  LOP3.LUT P1, RZ, R16, 0x80, RZ, 0xc0, !PT ;  /* 0x0000008010ff7812 */ /* 0x000fe4000782c0ff */
[----:B0-----:R-:W-:Y:S02]  /*1e310*/  FMNMX.FTZ R3, R12, R3, !PT ;  /* 0x000000030c037209 */ /* 0x001fe40007810000 */
[----:B------:R-:W-:-:S03]  /*1e320*/  ISETP.GT.AND P1, PT, R14, 0x41, !P1 ;  /* 0x000000410e00780c */ /* 0x000fc60004f24270 */
[----:B------:R-:W-:Y:S01]  /*1e330*/  FMUL.FTZ R5, R3, R4 ;  /* 0x0000000403057220 */ /* 0x000fe20000410000 */
[----:B------:R-:W-:-:S04]  /*1e340*/  ISETP.LT.OR P1, PT, R20, 0x42, P1 ;  /* 0x000000421400780c */ /* 0x000fc80000f21670 */
[----:B------:R-:W-:Y:S02]  /*1e350*/  FSEL R123, R123, -INF , !P1 ;  /* 0xff8000007b7b7808 */ /* 0x000fe40004800000 */
[----:B------:R-:W-:-:S04]  /*1e360*/  ISETP.GT.AND P1, PT, R14, 0x48, !P2 ;  /* 0x000000480e00780c */ /* 0x000fc80005724270 */
[----:B------:R-:W-:-:S04]  /*1e370*/  ISETP.LT.OR P1, PT, R20, 0x49, P1 ;  /* 0x000000491400780c */ /* 0x000fc80000f21670 */
[----:B------:R-:W-:Y:S02]  /*1e380*/  FSEL R126, R126, -INF , !P1 ;  /* 0xff8000007e7e7808 */ /* 0x000fe40004800000 */
[----:B------:R-:W-:Y:S02]  /*1e390*/  ISETP.GT.AND P1, PT, R14, 0x49, !P6 ;  /* 0x000000490e00780c */ /* 0x000fe40007724270 */
[----:B------:R-:W-:Y:S02]  /*1e3a0*/  LOP3.LUT P6, RZ, R16, 0x2, RZ, 0xc0, !PT ;  /* 0x0000000210ff7812 */ /* 0x000fe400078cc0ff */
[----:B------:R-:W-:-:S04]  /*1e3b0*/  ISETP.LT.OR P1, PT, R20, 0x4a, P1 ;  /* 0x0000004a1400780c */ /* 0x000fc80000f21670 */
[----:B------:R-:W-:Y:S02]  /*1e3c0*/  FSEL R127, R127, -INF , !P1 ;  /* 0xff8000007f7f7808 */ /* 0x000fe40004800000 */
[----:B------:R-:W-:Y:S02]  /*1e3d0*/  ISETP.GT.AND P1, PT, R14, RZ, !P6 ;  /* 0x000000ff0e00720c */ /* 0x000fe40007724270 */
[----:B------:R-:W-:Y:S02]  /*1e3e0*/  LOP3.LUT P6, RZ, R16, 0x1, RZ, 0xc0, !PT ;  /* 0x0000000110ff7812 */ /* 0x000fe400078cc0ff */
[----:B------:R-:W-:Y:S02]  /*1e3f0*/  ISETP.LT.OR P1, PT, R20, 0x1, P1 ;  /* 0x000000011400780c */ /* 0x000fe40000f21670 */
[----:B------:R-:W-:Y:S02]  /*1e400*/  ISETP.GT.AND P2, PT, R14, 0x59, !P6 ;  /* 0x000000590e00780c */ /* 0x000fe40007744270 */
[----:B------:R-:W-:-:S02]  /*1e410*/  FSEL R90, R90, -INF , !P1 ;  /* 0xff8000005a5a7808 */ /* 0x000fc40004800000 */
[----:B------:R-:W-:Y:S02]  /*1e420*/  ISETP.LT.OR P2, PT, R20, 0x5a, P2 ;  /* 0x0000005a1400780c */ /* 0x000fe40001741670 */
[----:B------:R-:W-:Y:S02]  /*1e430*/  FMNMX.FTZ R0, R90, R9, !PT ;  /* 0x000000095a007209 */ /* 0x000fe40007810000 */
[----:B------:R-:W-:Y:S02]  /*1e440*/  FSEL R135, R135, -INF , !P2 ;  /* 0xff80000087877808 */ /* 0x000fe40005000000 */
[----:B------:R-:W-:Y:S02]  /*1e450*/  FMNMX.FTZ R0, R91, R0, !PT ;  /* 0x000000005b007209 */ /* 0x000fe40007810000 */
[----:B------:R-:W-:Y:S02]  /*1e460*/  FSETP.NEU.FTZ.AND P1, PT, R3, -INF , PT ;  /* 0xff8000000300780b */ /* 0x000fe40003f3d000 */
[----:B------:R-:W-:-:S02]  /*1e470*/  FMNMX.FTZ R0, R94, R0, !PT ;  /* 0x000000005e007209 */ /* 0x000fc40007810000 */
        /* <DEDUP_REMOVED lines=13> */
[----:B------:R-:W-:Y:S01]  /*1e550*/  FSEL R101, R3, RZ, P1 ;  /* 0x000000ff03657208 */ /* 0x000fe20000800000 */
        /* <DEDUP_REMOVED lines=22> */
[----:B------:R-:W-:Y:S01]  /*1e6c0*/  FADD.FTZ R101, -R101, R11 ;  /* 0x0000000b65657221 */ /* 0x000fe20000010100 */
[----:B------:R-:W-:Y:S02]  /*1e6d0*/  MUFU.EX2 R156, R156 ;  /* 0x0000009c009c7308 */ /* 0x000fe40000000800 */
[----:B------:R-:W-:-:S04]  /*1e6e0*/  FMNMX.FTZ R0, R115, R0, !PT ;  /* 0x0000000073007209 */ /* 0x000fc80007810000 */
[----:B------:R-:W-:Y:S02]  /*1e6f0*/  FMNMX.FTZ R0, R118, R0, !PT ;  /* 0x0000000076007209 */ /* 0x000fe40007810000 */
[----:B------:R0:W-:Y:S02]  /*1e700*/  MUFU.EX2 R11, R5 ;  /* 0x00000005000b7308 */ /* 0x0001e40000000800 */
[----:B------:R-:W-:-:S04]  /*1e710*/  FMNMX.FTZ R0, R119, R0, !PT ;  /* 0x0000000077007209 */ /* 0x000fc80007810000 */
[----:B------:R-:W-:Y:S02]  /*1e720*/  FMNMX.FTZ R0, R122, R0, !PT ;  /* 0x000000007a007209 */ /* 0x000fe40007810000 */
[----:B------:R-:W-:Y:S02]  /*1e730*/  MUFU.EX2 R89, R89 ;  /* 0x0000005900597308 */ /* 0x000fe40000000800 */
        /* <DEDUP_REMOVED lines=17> */
[----:B------:R2:W-:Y:S08]  /*1e850*/  MUFU.EX2 R14, R105 ;  /* 0x00000069000e7308 */ /* 0x0005f00000000800 */
        /* <DEDUP_REMOVED lines=11> */
[-C--:B------:R-:W-:Y:S01]  /*1e910*/  FFMA.FTZ R104, R91, R4.reuse, -R101 ;  /* 0x000000045b687223 */ /* 0x080fe20000010865 */
        /* <DEDUP_REMOVED lines=12> */
[-CC-:B--2---:R-:W-:Y:S01]  /*1e9e0*/  FFMA.FTZ R105, R111, R4.reuse, -R101.reuse ;  /* 0x000000046f697223 */ /* 0x184fe20000010865 */
[----:B------:R-:W1:Y:S01]  /*1e9f0*/  MUFU.EX2 R5, R5 ;  /* 0x0000000500057308 */ /* 0x000e620000000800 */
[----:B0-----:R-:W-:Y:S01]  /*1ea00*/  FFMA.FTZ R7, R12, R7, R156 ;  /* 0x000000070c077223 */ /* 0x001fe2000001009c */
[-CC-:B------:R-:W-:Y:S01]  /*1ea10*/  FFMA.FTZ R145, R114, R4.reuse, -R101.reuse ;  /* 0x0000000472917223 */ /* 0x180fe20000010865 */
[-CC-:B------:R-:W-:Y:S01]  /*1ea20*/  FFMA.FTZ R103, R115, R4.reuse, -R101.reuse ;  /* 0x0000000473677223 */ /* 0x180fe20000010865 */
[-C--:B------:R-:W-:Y:S01]  /*1ea30*/  FFMA.FTZ R147, R118, R4.reuse, -R101 ;  /* 0x0000000476937223 */ /* 0x080fe20000010865 */
[----:B------:R-:W-:Y:S01]  /*1ea40*/  FADD.FTZ R7, R89, R7 ;  /* 0x0000000759077221 */ /* 0x000fe20000010000 */
[-CC-:B------:R-:W-:Y:S01]  /*1ea50*/  FFMA.FTZ R102, R119, R4.reuse, -R101.reuse ;  /* 0x0000000477667223 */ /* 0x180fe20000010865 */
[-C--:B------:R-:W-:Y:S01]  /*1ea60*/  FFMA.FTZ R141, R122, R4.reuse, -R101 ;  /* 0x000000047a8d7223 */ /* 0x080fe20000010865 */
[----:B------:R-:W0:Y:S01]  /*1ea70*/  MUFU.EX2 R104, R104 ;  /* 0x0000006800687308 */ /* 0x000e220000000800 */
[----:B------:R-:W-:Y:S01]  /*1ea80*/  FADD.FTZ R7, R158, R7 ;  /* 0x000000079e077221 */ /* 0x000fe20000010000 */
[-CC-:B------:R-:W-:Y:S01]  /*1ea90*/  FFMA.FTZ R99, R123, R4.reuse, -R101.reuse ;  /* 0x000000047b637223 */ /* 0x180fe20000010865 */
[-CC-:B------:R-:W-:Y:S01]  /*1eaa0*/  FFMA.FTZ R143, R126, R4.reuse, -R101.reuse ;  /* 0x000000047e8f7223 */ /* 0x180fe20000010865 */
[-C--:B------:R-:W-:Y:S01]  /*1eab0*/  FFMA.FTZ R98, R127, R4.reuse, -R101 ;  /* 0x000000047f627223 */ /* 0x080fe20000010865 */
[----:B------:R-:W-:Y:S01]  /*1eac0*/  FADD.FTZ R7, R88, R7 ;  /* 0x0000000758077221 */ /* 0x000fe20000010000 */
[-CC-:B------:R-:W-:Y:S01]  /*1ead0*/  FFMA.FTZ R137, R130, R4.reuse, -R101.reuse ;  /* 0x0000000482897223 */ /* 0x180fe20000010865 */
[----:B------:R-:W-:Y:S01]  /*1eae0*/  FFMA.FTZ R9, R131, R4, -R101 ;  /* 0x0000000483097223 */ /* 0x000fe20000010865 */
[----:B------:R-:W2:Y:S01]  /*1eaf0*/  MUFU.EX2 R159, R159 ;  /* 0x0000009f009f7308 */ /* 0x000ea20000000800 */
[----:B-1----:R-:W-:Y:S01]  /*1eb00*/  FFMA.FTZ R6, R5, R6, R157 ;  /* 0x0000000605067223 */ /* 0x002fe2000001009d */
[----:B------:R-:W-:Y:S01]  /*1eb10*/  FADD.FTZ R7, R152, R7 ;  /* 0x0000000798077221 */ /* 0x000fe20000010000 */
[-CC-:B------:R-:W-:Y:S01]  /*1eb20*/  FFMA.FTZ R139, R134, R4.reuse, -R101.reuse ;  /* 0x00000004868b7223 */ /* 0x180fe20000010865 */
[----:B------:R-:W-:-:S02]  /*1eb30*/  FFMA.FTZ R101, R135, R4, -R101 ;  /* 0x0000000487657223 */ /* 0x000fc40000010865 */
        /* <DEDUP_REMOVED lines=15> */
[----:B------:R-:W-:-:S06]  /*1ec30*/  FADD.FTZ R7, R144, R7 ;  /* 0x0000000790077221 */ /* 0x000fcc0000010000 */
        /* <DEDUP_REMOVED lines=53> */
[----:B0-----:R-:W-:-:S04]  /*1ef90*/  FADD.FTZ R106, R138, R7 ;  /* 0x000000078a6a7221 */ /* 0x001fc80000010000 */
[----:B------:R-:W-:Y:S01]  /*1efa0*/  FADD.FTZ R7, R11, R106 ;  /* 0x0000006a0b077221 */ /* 0x000fe20000010000 */
[----:B--2---:R-:W-:-:S04]  /*1efb0*/  FADD.FTZ R6, R139, R6 ;  /* 0x000000068b067221 */ /* 0x004fc80000010000 */
[----:B-1----:R-:W-:Y:S01]  /*1efc0*/  FADD.FTZ R6, R101, R6 ;  /* 0x0000000665067221 */ /* 0x002fe20000010000 */
[----:B------:R-:W-:Y:S06]  /*1efd0*/  @!P0 BRA `(.L_x_1823) ;  /* 0x0000000000048947 */ /* 0x000fec0003800000 */
[----:B------:R-:W-:Y:S01]  /*1efe0*/  BPT.TRAP 0x1 ;  /* 0x000000040000795c */ /* 0x000fe20000300000 */
.L_x_1823:
[C---:B------:R-:W-:Y:S01]  /*1eff0*/  ISETP.GT.AND P1, PT, R10.reuse, R202, PT ;  /* 0x000000ca0a00720c */ /* 0x040fe20003f24270 */
        /* <DEDUP_REMOVED lines=33> */
.L_x_1803:
[----:B------:R-:W-:Y:S05]  /*1f210*/  BSYNC B0 ;  /* 0x0000000000007941 */ /* 0x000fea0003800000 */
.L_x_1802:
        /* <DEDUP_REMOVED lines=67> */
.L_x_1825:
[----:B------:R-:W-:Y:S01]  /*1f650*/  IMAD R5, R23, 0x8, R2 ;  /* 0x0000000817057824 */ /* 0x000fe200078e0202 */
[----:B------:R-:W-:-:S04]  /*1f660*/  SHF.L.U32 R8, R164, 0x1f, RZ ;  /* 0x0000001fa4087819 */ /* 0x000fc800000006ff */
[----:B------:R0:W1:Y:S01]  /*1f670*/  SYNCS.PHASECHK.TRANS64.TRYWAIT P1, [R5+URZ+0x2a850], R8 ;  /* 0x02a85008050075a7 */ /* 0x000062000802017f */
[----:B------:R-:W-:Y:S05]  /*1f680*/  @!P0 BRA `(.L_x_1826) ;  /* 0x0000000000048947 */ /* 0x000fea0003800000 */
[----:B------:R-:W-:Y:S01]  /*1f690*/  BPT.TRAP 0x1 ;  /* 0x000000040000795c */ /* 0x000fe20000300000 */
.L_x_1826:
        /* <DEDUP_REMOVED lines=9> */
.L_x_1828:
[----:B------:R-:W-:Y:S05]  /*1f730*/  BSYNC B0 ;  /* 0x0000000000007941 */ /* 0x000fea0003800000 */
.L_x_1827:
[----:B01----:R-:W-:Y:S01]  /*1f740*/  IMAD.MOV.U32 R8, RZ, RZ, R2 ;  /* 0x000000ffff087224 */ /* 0x003fe200078e0002 */
[----:B------:R-:W-:Y:S01]  /*1f750*/  WARPGROUP.ARRIVE ;  /* 0x00000000000079c5 */ /* 0x000fe20000000000 */
[----:B------:R-:W-:Y:S02]  /*1f760*/  IMAD.MOV.U32 R9, RZ, RZ, 0x40000040 ;  /* 0x40000040ff097424 */ /* 0x000fe400078e00ff */
        /* <DEDUP_REMOVED lines=65> */
.L_x_1830:
        /* <DEDUP_REMOVED lines=73> */
[----:B--2---:R-:W-:-:S07]  /*20010*/  SEL R23, R23, RZ, P1 ;  /* 0x000000ff17177207 */ /* 0x004fce0000800000 */
.L_x_1683:
[----:B------:R-:W2:Y:S08]  /*20020*/  S2UR UR4, SR_CgaCtaId ;  /* 0x00000000000479c3 */ /* 0x000eb00000008800 */
[----:B------:R-:W-:Y:S01]  /*20030*/  BAR.SYNC.DEFER_BLOCKING 0x5, 0x180 ;  /* 0x0146000000007b1d */ /* 0x000fe20000010000 */
[----:B------:R-:W-:-:S05]  /*20040*/  MOV R3, 0x400 ;  /* 0x0000040000037802 */ /* 0x000fca0000000f00 */
[----:B------:R-:W-:Y:S01]  /*20050*/  BSSY B0, `(.L_x_1831) ;  /* 0x00002db000007945 */ /* 0x000fe20003800000 */
[----:B--2---:R-:W-:-:S05]  /*20060*/  IMAD.U32 R172, RZ, RZ, UR4 ;  /* 0x00000004ffac7e24 */ /* 0x004fca000f8e00ff */
[----:B------:R-:W-:-:S05]  /*20070*/  LEA R2, R172, R3, 0x18 ;  /* 0x00000003ac027211 */ /* 0x000fca00078ec0ff */
[----:B-1--4-:R1:W2:Y:S01]  /*20080*/  LDS.128 R28, [R2+0x2a8d0] ;  /* 0x02a8d000021c7984 */ /* 0x0122a20000000c00 */
[----:B------:R-:W-:Y:S06]  /*20090*/  BAR.ARV 0x4, 0x180 ;  /* 0x0106000000007b1d */ /* 0x000fec0000002000 */
[----:B------:R-:W-:Y:S05]  /*200a0*/  @P0 BRA `(.L_x_1832) ;  /* 0x00000020006c0947 */ /* 0x000fea0003800000 */
[----:B------:R-:W3:Y:S01]  /*200b0*/  LDL R0, [R1+0x54] ;  /* 0x0000540001007983 */ /* 0x000ee20000100800 */
[----:B------:R-:W-:Y:S01]  /*200c0*/  F2FP.BF16.F32.PACK_AB R34, R69, R68 ;  /* 0x000000444522723e */ /* 0x000fe200000010ff */
[----:B------:R-:W-:Y:S01]  /*200d0*/  ULDC.64 UR6, c[0x0][0xc00] ;  /* 0x0003000000067ab9 */ /* 0x000fe20000000a00 */
[----:B------:R-:W-:Y:S01]  /*200e0*/  ULDC.64 UR4, c[0x0][0xc08] ;  /* 0x0003020000047ab9 */ /* 0x000fe20000000a00 */
[----:B------:R-:W4:Y:S01]  /*200f0*/  S2R R3, SR_SWINHI ;  /* 0x0000000000037919 */ /* 0x000f220000002f00 */
[----:B------:R-:W-:Y:S02]  /*20100*/  MOV R72, R2 ;  /* 0x0000000200487202 */ /* 0x000fe40000000f00 */
[----:B----4-:R-:W-:Y:S01]  /*20110*/  MOV R73, R3 ;  /* 0x0000000300497202 */ /* 0x010fe20000000f00 */
[----:B------:R-:W-:Y:S02]  /*20120*/  BAR.SYNC.DEFER_BLOCKING 0x1, 0x100 ;  /* 0x0044000000007b1d */ /* 0x000fe40000010000 */
[----:B---3--:R-:W-:-:S03]  /*20130*/  IMAD.WIDE R4, R0, 0x2, R72 ;  /* 0x0000000200047825 */ /* 0x008fc600078e0248 */
        /* <DEDUP_REMOVED lines=14> */
[----:B------:R-:W-:Y:S01]  /*20220*/  LOP3.LUT R0, R7, 0x380, RZ, 0xc0, !PT ;  /* 0x0000038007007812 */ /* 0x000fe200078ec0ff */
[--C-:B------:R-:W-:Y:S01]  /*20230*/  IMAD.X R27, RZ, RZ, R5.reuse, P1 ;  /* 0x000000ffff1b7224 */ /* 0x100fe200008e0605 */
[----:B------:R-:W-:Y:S01]  /*20240*/  LOP3.LUT R4, R3, R4, RZ, 0x3c, !PT ;  /* 0x0000000403047212 */ /* 0x000fe200078e3cff */
[----:B0-----:R-:W-:Y:S01]  /*20250*/  IMAD.X R33, RZ, RZ, R5, P0 ;  /* 0x000000ffff217224 */ /* 0x001fe200000e0605 */
[----:B------:R-:W-:-:S02]  /*20260*/  LOP3.LUT R3, R6, 0x380, RZ, 0xc0, !PT ;  /* 0x0000038006037812 */ /* 0x000fc400078ec0ff */
[----:B------:R-:W-:Y:S02]  /*20270*/  SHF.R.U64 R0, R0, 0x3, RZ ;  /* 0x0000000300007819 */ /* 0x000fe400000012ff */
[----:B------:R-:W-:Y:S02]  /*20280*/  SHF.R.U64 R3, R3, 0x3, RZ ;  /* 0x0000000303037819 */ /* 0x000fe400000012ff */
[----:B------:R-:W-:Y:S02]  /*20290*/  LOP3.LUT R12, R35, 0x380, RZ, 0xc0, !PT ;  /* 0x00000380230c7812 */ /* 0x000fe400078ec0ff */
[----:B------:R-:W-:Y:S02]  /*202a0*/  LOP3.LUT R14, R103, 0x380, RZ, 0xc0, !PT ;  /* 0x00000380670e7812 */ /* 0x000fe400078ec0ff */
[----:B------:R-:W-:Y:S02]  /*202b0*/  LOP3.LUT R8, R0, R7, RZ, 0x3c, !PT ;  /* 0x0000000700087212 */ /* 0x000fe400078e3cff */
[----:B------:R-:W-:-:S02]  /*202c0*/  LOP3.LUT R0, R105, 0x380, RZ, 0xc0, !PT ;  /* 0x0000038069007812 */ /* 0x000fc400078ec0ff */
[----:B------:R-:W-:Y:S02]  /*202d0*/  LOP3.LUT R26, R107, 0x380, RZ, 0xc0, !PT ;  /* 0x000003806b1a7812 */ /* 0x000fe400078ec0ff */
[----:B------:R-:W-:Y:S02]  /*202e0*/  LOP3.LUT R10, R3, R6, RZ, 0x3c, !PT ;  /* 0x00000006030a7212 */ /* 0x000fe400078e3cff */
[----:B--2---:R-:W-:Y:S02]  /*202f0*/  LOP3.LUT R28, R109, 0x380, RZ, 0xc0, !PT ;  /* 0x000003806d1c7812 */ /* 0x004fe400078ec0ff */
[----:B------:R-:W-:Y:S02]  /*20300*/  MOV R3, R4 ;  /* 0x0000000400037202 */ /* 0x000fe40000000f00 */
[----:B------:R-:W-:Y:S02]  /*20310*/  SHF.R.U64 R12, R12, 0x3, RZ ;  /* 0x000000030c0c7819 */ /* 0x000fe400000012ff */
[----:B------:R-:W-:-:S02]  /*20320*/  SHF.R.U64 R14, R14, 0x3, RZ ;  /* 0x000000030e0e7819 */ /* 0x000fc400000012ff */
[----:B------:R-:W-:Y:S02]  /*20330*/  F2FP.BF16.F32.PACK_AB R4, R89, R88 ;  /* 0x000000585904723e */ /* 0x000fe400000010ff */
[----:B------:R-:W-:Y:S02]  /*20340*/  F2FP.BF16.F32.PACK_AB R5, R97, R96 ;  /* 0x000000606105723e */ /* 0x000fe400000010ff */
[----:B------:R-:W-:Y:S02]  /*20350*/  F2FP.BF16.F32.PACK_AB R6, R91, R90 ;  /* 0x0000005a5b06723e */ /* 0x000fe400000010ff */
[----:B------:R-:W-:Y:S02]  /*20360*/  F2FP.BF16.F32.PACK_AB R7, R99, R98 ;  /* 0x000000626307723e */ /* 0x000fe400000010ff */
[----:B------:R-:W-:Y:S02]  /*20370*/  SHF.R.U64 R0, R0, 0x3, RZ ;  /* 0x0000000300007819 */ /* 0x000fe400000012ff */
[----:B------:R-:W-:Y:S01]  /*20380*/  SHF.R.U64 R26, R26, 0x3, RZ ;  /* 0x000000031a1a7819 */ /* 0x000fe200000012ff */
[----:B------:R0:W-:Y:S01]  /*20390*/  STSM.16.M88.4 [R3], R4 ;  /* 0x0000000403007844 */ /* 0x0001e20000000200 */
[----:B------:R-:W-:-:S02]  /*203a0*/  SHF.R.U64 R28, R28, 0x3, RZ ;  /* 0x000000031c1c7819 */ /* 0x000fc400000012ff */
[----:B------:R-:W-:Y:S02]  /*203b0*/  LOP3.LUT R12, R12, R35, RZ, 0x3c, !PT ;  /* 0x000000230c0c7212 */ /* 0x000fe400078e3cff */
[----:B------:R-:W-:Y:S02]  /*203c0*/  LOP3.LUT R14, R14, R103, RZ, 0x3c, !PT ;  /* 0x000000670e0e7212 */ /* 0x000fe400078e3cff */
[----:B------:R-:W-:Y:S01]  /*203d0*/  LOP3.LUT R24, R0, R105, RZ, 0x3c, !PT ;  /* 0x0000006900187212 */ /* 0x000fe200078e3cff */
[----:B------:R-:W2:Y:S01]  /*203e0*/  LDC.64 R102, c[0x0][0xc00] ;  /* 0x00030000ff667b82 */ /* 0x000ea20000000a00 */
[----:B------:R-:W-:Y:S02]  /*203f0*/  LOP3.LUT R26, R26, R107, RZ, 0x3c, !PT ;  /* 0x0000006b1a1a7212 */ /* 0x000fe400078e3cff */
[----:B------:R-:W-:Y:S02]  /*20400*/  LOP3.LUT R32, R28, R109, RZ, 0x3c, !PT ;  /* 0x0000006d1c207212 */ /* 0x000fe400078e3cff */
[----:B------:R-:W-:-:S02]  /*20410*/  MOV R107, R8 ;  /* 0x00000008006b7202 */ /* 0x000fc40000000f00 */
[----:B------:R-:W-:Y:S02]  /*20420*/  MOV R106, R10 ;  /* 0x0000000a006a7202 */ /* 0x000fe40000000f00 */
[----:B0-----:R-:W-:Y:S02]  /*20430*/  F2FP.BF16.F32.PACK_AB R4, R93, R92 ;  /* 0x0000005c5d04723e */ /* 0x001fe400000010ff */
[----:B------:R-:W-:Y:S02]  /*20440*/  F2FP.BF16.F32.PACK_AB R5, R101, R100 ;  /* 0x000000646505723e */ /* 0x000fe400000010ff */
[----:B------:R-:W-:Y:S02]  /*20450*/  F2FP.BF16.F32.PACK_AB R6, R37, R36 ;  /* 0x000000242506723e */ /* 0x000fe400000010ff */
[----:B------:R-:W-:Y:S02]  /*20460*/  F2FP.BF16.F32.PACK_AB R7, R39, R38 ;  /* 0x000000262707723e */ /* 0x000fe400000010ff */
[----:B------:R-:W-:-:S02]  /*20470*/  F2FP.BF16.F32.PACK_AB R8, R41, R40 ;  /* 0x000000282908723e */ /* 0x000fc400000010ff */
[----:B------:R-:W-:Y:S01]  /*20480*/  F2FP.BF16.F32.PACK_AB R9, R43, R42 ;  /* 0x0000002a2b09723e */ /* 0x000fe200000010ff */
[----:B------:R0:W-:Y:S01]  /*20490*/  STSM.16.M88.4 [R107], R4 ;  /* 0x000000046b007844 */ /* 0x0001e20000000200 */
[----:B------:R-:W-:Y:S02]  /*204a0*/  F2FP.BF16.F32.PACK_AB R10, R45, R44 ;  /* 0x0000002c2d0a723e */ /* 0x000fe400000010ff */
[----:B------:R-:W-:Y:S02]  /*204b0*/  F2FP.BF16.F32.PACK_AB R11, R47, R46 ;  /* 0x0000002e2f0b723e */ /* 0x000fe400000010ff */
[----:B------:R-:W-:Y:S02]  /*204c0*/  MOV R105, R12 ;  /* 0x0000000c00697202 */ /* 0x000fe40000000f00 */
[----:B------:R-:W-:Y:S01]  /*204d0*/  MOV R0, R14 ;  /* 0x0000000e00007202 */ /* 0x000fe20000000f00 */
[----:B------:R-:W-:Y:S01]  /*204e0*/  STSM.16.M88.4 [R106], R8 ;  /* 0x000000086a007844 */ /* 0x000fe20000000200 */
[----:B------:R-:W-:-:S02]  /*204f0*/  MOV R104, R24 ;  /* 0x0000001800687202 */ /* 0x000fc40000000f00 */
[----:B------:R-:W-:Y:S02]  /*20500*/  MOV R28, R26 ;  /* 0x0000001a001c7202 */ /* 0x000fe40000000f00 */
[----:B------:R-:W-:Y:S02]  /*20510*/  F2FP.BF16.F32.PACK_AB R12, R49, R48 ;  /* 0x00000030310c723e */ /* 0x000fe400000010ff */
        /* <DEDUP_REMOVED lines=9> */
[----:B------:R-:W-:Y:S01]  /*205b0*/  F2FP.BF16.F32.PACK_AB R32, R65, R64 ;  /* 0x000000404120723e */ /* 0x000fe200000010ff */
[----:B------:R3:W-:Y:S01]  /*205c0*/  STSM.16.M88.4 [R0], R24 ;  /* 0x0000001800007844 */ /* 0x0007e20000000200 */
[----:B------:R-:W-:-:S02]  /*205d0*/  F2FP.BF16.F32.PACK_AB R33, R67, R66 ;  /* 0x000000424321723e */ /* 0x000fc400000010ff */
[----:B------:R-:W-:Y:S02]  /*205e0*/  F2FP.BF16.F32.PACK_AB R35, R71, R70 ;  /* 0x000000464723723e */ /* 0x000fe400000010ff */
[----:B0-----:R-:W-:Y:S02]  /*205f0*/  F2FP.BF16.F32.PACK_AB R4, R95, R94 ;  /* 0x0000005e5f04723e */ /* 0x001fe400000010ff */
[----:B------:R-:W-:Y:S01]  /*20600*/  F2FP.BF16.F32.PACK_AB R5, R75, R74 ;  /* 0x0000004a4b05723e */ /* 0x000fe200000010ff */
[----:B------:R-:W-:Y:S01]  /*20610*/  STSM.16.M88.4 [R104], R32 ;  /* 0x0000002068007844 */ /* 0x000fe20000000200 */
[----:B------:R-:W-:Y:S01]  /*20620*/  F2FP.BF16.F32.PACK_AB R6, R77, R76 ;  /* 0x0000004c4d06723e */ /* 0x000fe200000010ff */
[----:B--2---:R-:W-:Y:S01]  /*20630*/  IMAD.WIDE R12, R208, 0x4, R102 ;  /* 0x00000004d00c7825 */ /* 0x004fe200078e0266 */
[----:B------:R-:W-:Y:S01]  /*20640*/  F2FP.BF16.F32.PACK_AB R7, R79, R78 ;  /* 0x0000004e4f07723e */ /* 0x000fe200000010ff */
[----:B------:R-:W0:Y:S01]  /*20650*/  LDC R102, c[0x0][0xbe8] ;  /* 0x0002fa00ff667b82 */ /* 0x000e220000000800 */
[----:B------:R-:W-:-:S02]  /*20660*/  F2FP.BF16.F32.PACK_AB R8, R81, R80 ;  /* 0x000000505108723e */ /* 0x000fc400000010ff */
[----:B------:R-:W-:Y:S01]  /*20670*/  F2FP.BF16.F32.PACK_AB R9, R83, R82 ;  /* 0x000000525309723e */ /* 0x000fe200000010ff */
[----:B------:R2:W-:Y:S01]  /*20680*/  STSM.16.M88.4 [R28], R4 ;  /* 0x000000041c007844 */ /* 0x0005e20000000200 */
[----:B------:R-:W-:Y:S01]  /*20690*/  F2FP.BF16.F32.PACK_AB R10, R85, R84 ;  /* 0x00000054550a723e */ /* 0x000fe200000010ff */
[----:B---3--:R-:W-:Y:S01]  /*206a0*/  IMAD.MOV.U32 R0, RZ, RZ, RZ ;  /* 0x000000ffff007224 */ /* 0x008fe200078e00ff */
[----:B------:R-:W-:Y:S01]  /*206b0*/  F2FP.BF16.F32.PACK_AB R11, R87, R86 ;  /* 0x00000056570b723e */ /* 0x000fe200000010ff */
[----:B------:R-:W3:Y:S01]  /*206c0*/  LDC.64 R14, c[0x0][0xba8] ;  /* 0x0002ea00ff0e7b82 */ /* 0x000ee20000000a00 */
[----:B------:R-:W-:-:S03]  /*206d0*/  ISETP.NE.U32.AND P0, PT, RZ, UR6, PT ;  /* 0x00000006ff007c0c */ /* 0x000fc6000bf05070 */
[----:B------:R4:W-:Y:S04]  /*206e0*/  STSM.16.M88.4 [R3], R8 ;  /* 0x0000000803007844 */ /* 0x0009e80000000200 */
[----:B------:R-:W-:Y:S01]  /*206f0*/  BAR.SYNC.DEFER_BLOCKING 0x1, 0x100 ;  /* 0x0044000000007b1d */ /* 0x000fe20000010000 */
[----:B------:R-:W-:-:S13]  /*20700*/  ISETP.NE.AND.EX P0, PT, RZ, UR7, PT, P0 ;  /* 0x00000007ff007c0c */ /* 0x000fda000bf05300 */
[----:B------:R-:W3:Y:S01]  /*20710*/  @P0 LDG.E R0, desc[UR60][R12.64] ;  /* 0x0000003c0c000981 */ /* 0x000ee2000c1e1900 */
[----:B------:R-:W-:Y:S01]  /*20720*/  ISETP.NE.U32.AND P1, PT, RZ, UR4, PT ;  /* 0x00000004ff007c0c */ /* 0x000fe2000bf25070 */
[----:B------:R-:W-:Y:S01]  /*20730*/  ULDC UR4, c[0x0][0xa88] ;  /* 0x0002a20000047ab9 */ /* 0x000fe20000000800 */
[C---:B------:R-:W-:Y:S01]  /*20740*/  ISETP.NE.AND P2, PT, R207.reuse, RZ, PT ;  /* 0x000000ffcf00720c */ /* 0x040fe20003f45270 */
[----:B------:R-:W-:Y:S01]  /*20750*/  IMAD.U32 R27, RZ, RZ, UR4 ;  /* 0x00000004ff1b7e24 */ /* 0x000fe2000f8e00ff */
[----:B------:R-:W-:Y:S01]  /*20760*/  ULDC UR4, c[0x0][0xad4] ;  /* 0x0002b50000047ab9 */ /* 0x000fe20000000800 */
[----:B------:R-:W-:Y:S02]  /*20770*/  ISETP.NE.AND.EX P1, PT, RZ, UR5, PT, P1 ;  /* 0x00000005ff007c0c */ /* 0x000fe4000bf25310 */
[----:B------:R-:W-:Y:S01]  /*20780*/  SEL R207, R207, UR4, P2 ;  /* 0x00000004cfcf7c07 */ /* 0x000fe20009000000 */
[----:B------:R-:W-:-:S03]  /*20790*/  IMAD.MOV.U32 R26, RZ, RZ, 0x9b8 ;  /* 0x000009b8ff1a7424 */ /* 0x000fc600078e00ff */
[----:B------:R-:W-:-:S04]  /*207a0*/  ISETP.GT.AND P3, PT, R207, 0x1, PT ;  /* 0x00000001cf00780c */ /* 0x000fc80003f64270 */
[----:B------:R-:W-:-:S03]  /*207b0*/  SEL R26, R26, 0x978, P3 ;  /* 0x000009781a1a7807 */ /* 0x000fc60001800000 */
[----:B--2---:R-:W2:Y:S08]  /*207c0*/  @P1 LDC.64 R4, c[0x0][0xc08] ;  /* 0x00030200ff041b82 */ /* 0x004eb00000000a00 */
[----:B------:R-:W1:Y:S08]  /*207d0*/  LDC.64 R6, c[0x0][R26+0x220] ;  /* 0x000088001a067b82 */ /* 0x000e700000000a00 */
[----:B----4-:R-:W4:Y:S01]  /*207e0*/  LDC.64 R8, c[0x0][R26+0x218] ;  /* 0x000086001a087b82 */ /* 0x010f220000000a00 */
[----:B0-----:R-:W-:-:S07]  /*207f0*/  ISETP.NE.AND P4, PT, R102, 0x1, PT ;  /* 0x000000016600780c */ /* 0x001fce0003f85270 */
[----:B------:R-:W0:Y:S01]  /*20800*/  LDC.64 R10, c[0x0][R26+0x228] ;  /* 0x00008a001a0a7b82 */ /* 0x000e220000000a00 */
[----:B--2---:R-:W-:-:S05]  /*20810*/  @P1 IMAD.WIDE R4, R208, 0x4, R4 ;  /* 0x00000004d0041825 */ /* 0x004fca00078e0204 */
[----:B------:R2:W5:Y:S01]  /*20820*/  @P1 LDG.E R27, desc[UR60][R4.64] ;  /* 0x0000003c041b1981 */ /* 0x000562000c1e1900 */
[----:B------:R-:W-:Y:S01]  /*20830*/  ISETP.NE.U32.AND P2, PT, RZ, UR6, PT ;  /* 0x00000006ff007c0c */ /* 0x000fe2000bf45070 */
[----:B------:R-:W0:Y:S01]  /*20840*/  @P4 LDC R28, c[0x0][0xbec] ;  /* 0x0002fb00ff1c4b82 */ /* 0x000e220000000800 */
[----:B------:R-:W-:Y:S02]  /*20850*/  SHF.R.S32.HI R24, RZ, 0x1f, R208 ;  /* 0x0000001fff187819 */ /* 0x000fe400000114d0 */
[----:B------:R-:W-:Y:S02]  /*20860*/  ISETP.NE.AND.EX P2, PT, RZ, UR7, PT, P2 ;  /* 0x00000007ff007c0c */ /* 0x000fe4000bf45320 */
[----:B------:R-:W-:Y:S02]  /*20870*/  SEL R33, R211, RZ, P3 ;  /* 0x000000ffd3217207 */ /* 0x000fe40001800000 */
[----:B------:R-:W-:Y:S01]  /*20880*/  SEL R3, R208, RZ, !P2 ;  /* 0x000000ffd0037207 */ /* 0x000fe20005000000 */
[----:B--2---:R-:W2:Y:S01]  /*20890*/  LDC.64 R4, c[0x0][R26+0x210] ;  /* 0x000084001a047b82 */ /* 0x004ea20000000a00 */
[----:B------:R-:W-:-:S07]  /*208a0*/  SEL R25, R24, RZ, !P2 ;  /* 0x000000ff18197207 */ /* 0x000fce0005000000 */
[----:B------:R-:W2:Y:S01]  /*208b0*/  @P4 LDC R105, c[0x0][0xbf0] ;  /* 0x0002fc00ff694b82 */ /* 0x000ea20000000800 */
[----:B-1----:R-:W-:-:S07]  /*208c0*/  IMAD R7, R7, R3, RZ ;  /* 0x0000000307077224 */ /* 0x002fce00078e02ff */
[----:B---3--:R-:W1:Y:S01]  /*208d0*/  @!P3 LDC R14, c[0x0][0xb50] ;  /* 0x0002d400ff0ebb82 */ /* 0x008e620000000800 */
[C---:B------:R-:W-:Y:S02]  /*208e0*/  IMAD R103, R6.reuse, R25, R7 ;  /* 0x0000001906677224 */ /* 0x040fe400078e0207 */
[----:B------:R-:W-:-:S05]  /*208f0*/  IMAD.WIDE.U32 R6, R6, R3, RZ ;  /* 0x0000000306067225 */ /* 0x000fca00078e00ff */
[----:B------:R-:W3:Y:S01]  /*20900*/  @!P3 LDC R15, c[0x0][0xb54] ;  /* 0x0002d500ff0fbb82 */ /* 0x000ee20000000800 */
[-C--:B----4-:R-:W-:Y:S02]  /*20910*/  IMAD R35, R9, R169.reuse, RZ ;  /* 0x000000a909237224 */ /* 0x090fe400078e02ff */
[----:B------:R-:W-:-:S04]  /*20920*/  IMAD.WIDE.U32 R8, R8, R169, RZ ;  /* 0x000000a908087225 */ /* 0x000fc800078e00ff */
[----:B------:R-:W-:Y:S02]  /*20930*/  IMAD.IADD R25, R203, 0x1, R188 ;  /* 0x00000001cb197824 */ /* 0x000fe400078e02bc */
[----:B------:R-:W-:Y:S02]  /*20940*/  IMAD.IADD R24, R9, 0x1, R35 ;  /* 0x0000000109187824 */ /* 0x000fe400078e0223 */
[----:B------:R-:W-:Y:S02]  /*20950*/  IMAD.IADD R9, R7, 0x1, R103 ;  /* 0x0000000107097824 */ /* 0x000fe400078e0267 */
[----:B------:R-:W-:Y:S02]  /*20960*/  IMAD.MOV.U32 R7, RZ, RZ, R25 ;  /* 0x000000ffff077224 */ /* 0x000fe400078e0019 */
[-C--:B0-----:R-:W-:Y:S02]  /*20970*/  IMAD R35, R11, R33.reuse, RZ ;  /* 0x000000210b237224 */ /* 0x081fe400078e02ff */
[----:B------:R-:W-:-:S04]  /*20980*/  IMAD.WIDE.U32 R10, R10, R33, RZ ;  /* 0x000000210a0a7225 */ /* 0x000fc800078e00ff */
[----:B------:R-:W-:Y:S01]  /*20990*/  IMAD.IADD R35, R11, 0x1, R35 ;  /* 0x000000010b237824 */ /* 0x000fe200078e0223 */
[--C-:B------:R-:W-:Y:S01]  /*209a0*/  IADD3 R8, P2, P5, R6, R8, R0.reuse ;  /* 0x0000000806087210 */ /* 0x100fe20007d5e000 */
[----:B------:R-:W-:Y:S01]  /*209b0*/  @P4 IMAD.HI.U32 R6, R25, R28, RZ ;  /* 0x0000001c19064227 */ /* 0x000fe200078e00ff */
[----:B------:R-:W-:-:S04]  /*209c0*/  SHF.R.S32.HI R103, RZ, 0x1f, R0 ;  /* 0x0000001fff677819 */ /* 0x000fc80000011400 */
[----:B--2---:R-:W-:Y:S02]  /*209d0*/  @P4 SHF.R.U32.HI R7, RZ, R105, R6 ;  /* 0x00000069ff074219 */ /* 0x004fe40000011606 */
[----:B------:R-:W-:Y:S02]  /*209e0*/  IADD3.X R9, R9, R24, R103, P2, P5 ;  /* 0x0000001809097210 */ /* 0x000fe400017ea467 */
[----:B------:R-:W-:Y:S01]  /*209f0*/  IADD3 R10, P2, P5, R7, R8, R10 ;  /* 0x00000008070a7210 */ /* 0x000fe20007d5e00a */
[--C-:B------:R-:W-:Y:S01]  /*20a00*/  IMAD.MOV R24, RZ, RZ, -R7.reuse ;  /* 0x000000ffff187224 */ /* 0x100fe200078e0a07 */
[----:B------:R-:W-:-:S03]  /*20a10*/  SHF.R.S32.HI R6, RZ, 0x1f, R7 ;  /* 0x0000001fff067819 */ /* 0x000fc60000011407 */
[----:B------:R-:W-:Y:S01]  /*20a20*/  IMAD R7, R102, R24, R25 ;  /* 0x0000001866077224 */ /* 0x000fe200078e0219 */
[----:B------:R-:W-:-:S03]  /*20a30*/  IADD3.X R11, R6, R9, R35, P2, P5 ;  /* 0x00000009060b7210 */ /* 0x000fc600017ea423 */
[-C--:B------:R-:W-:Y:S01]  /*20a40*/  IMAD R5, R5, R7.reuse, RZ ;  /* 0x0000000705057224 */ /* 0x080fe200078e02ff */
[----:B------:R-:W-:Y:S01]  /*20a50*/  SHF.R.S32.HI R9, RZ, 0x1f, R7 ;  /* 0x0000001fff097819 */ /* 0x000fe20000011407 */
[----:B------:R-:W-:-:S04]  /*20a60*/  IMAD.WIDE.U32 R10, R4, R7, R10 ;  /* 0x00000007040a7225 */ /* 0x000fc800078e000a */
[----:B------:R-:W-:Y:S01]  /*20a70*/  IMAD R5, R4, R9, R5 ;  /* 0x0000000904057224 */ /* 0x000fe200078e0205 */
[----:B-1----:R-:W-:-:S03]  /*20a80*/  LEA R14, P2, R10, R14, 0x2 ;  /* 0x0000000e0a0e7211 */ /* 0x002fc600078410ff */
[----:B------:R-:W-:-:S05]  /*20a90*/  IMAD.IADD R4, R11, 0x1, R5 ;  /* 0x000000010b047824 */ /* 0x000fca00078e0205 */
[----:B---3--:R-:W-:Y:S01]  /*20aa0*/  LEA.HI.X R15, R10, R15, R4, 0x2, P2 ;  /* 0x0000000f0a0f7211 */ /* 0x008fe200010f1404 */
[----:B------:R-:W-:Y:S06]  /*20ab0*/  @P1 BRA `(.L_x_1833) ;  /* 0x0000000000101947 */ /* 0x000fec0003800000 */
[----:B------:R-:W-:Y:S05]  /*20ac0*/  @!P0 BRA `(.L_x_1833) ;  /* 0x00000000000c8947 */ /* 0x000fea0003800000 */
[----:B------:R-:W2:Y:S04]  /*20ad0*/  LDG.E R4, desc[UR60][R12.64] ;  /* 0x0000003c0c047981 */ /* 0x000ea8000c1e1900 */
[----:B-----5:R-:W2:Y:S02]  /*20ae0*/  LDG.E R27, desc[UR60][R12.64+0x4] ;  /* 0x0000043c0c1b7981 */ /* 0x020ea4000c1e1900 */
[----:B--2---:R-:W-:-:S07]  /*20af0*/  IMAD.IADD R27, R27, 0x1, -R4 ;  /* 0x000000011b1b7824 */ /* 0x004fce00078e0a04 */
.L_x_1833:
[----:B------:R-:W2:Y:S01]  /*20b00*/  LDL R8, [R1+0x50] ;  /* 0x0000500001087983 */ /* 0x000ea20000100800 */
[----:B-----5:R-:W-:Y:S01]  /*20b10*/  IMAD R28, R27, R102, RZ ;  /* 0x000000661b1c7224 */ /* 0x020fe200078e02ff */
[----:B------:R-:W-:Y:S02]  /*20b20*/  LOP3.LUT P0, RZ, R229, 0x3, RZ, 0xc0, !PT ;  /* 0x00000003e5ff7812 */ /* 0x000fe4000780c0ff */
[----:B------:R-:W-:Y:S04]  /*20b30*/  SHFL.IDX PT, R4, R14, RZ, 0x1c1f ;  /* 0x001c1fff0e047589 */ /* 0x000fe800000e0000 */
[----:B------:R-:W0:Y:S04]  /*20b40*/  SHFL.IDX PT, R5, R15, RZ, 0x1c1f ;  /* 0x001c1fff0f057589 */ /* 0x000e2800000e0000 */
[----:B------:R-:W-:Y:S04]  /*20b50*/  SHFL.IDX PT, R6, R14, 0x1, 0x1c1f ;  /* 0x003c1f000e067f89 */ /* 0x000fe800000e0000 */
[----:B------:R-:W1:Y:S01]  /*20b60*/  SHFL.IDX PT, R7, R15, 0x1, 0x1c1f ;  /* 0x003c1f000f077f89 */ /* 0x000e6200000e0000 */
[----:B--2---:R-:W-:-:S04]  /*20b70*/  IMAD.IADD R11, R8, 0x1, R188 ;  /* 0x00000001080b7824 */ /* 0x004fc800078e02bc */
[C---:B------:R-:W-:Y:S01]  /*20b80*/  VIADD R12, R11.reuse, 0x8 ;  /* 0x000000080b0c7836 */ /* 0x040fe20000000000 */
[----:B------:R-:W-:-:S04]  /*20b90*/  ISETP.GE.OR P1, PT, R11, R28, P0 ;  /* 0x0000001c0b00720c */ /* 0x000fc80000726670 */
[----:B------:R-:W-:-:S09]  /*20ba0*/  ISETP.GE.OR P0, PT, R12, R28, P0 ;  /* 0x0000001c0c00720c */ /* 0x000fd20000706670 */
[----:B0-----:R0:W-:Y:S04]  /*20bb0*/  @!P1 ST.E desc[UR60][R4.64], R20 ;  /* 0x0000001404009985 */ /* 0x0011e8000c10193c */
[----:B-1----:R0:W-:Y:S01]  /*20bc0*/  @!P0 ST.E desc[UR60][R6.64], R21 ;  /* 0x0000001506008985 */ /* 0x0021e2000c10193c */
[----:B------:R-:W-:Y:S05]  /*20bd0*/  @P3 BRA `(.L_x_1834) ;  /* 0x0000000800843947 */ /* 0x000fea0003800000 */
[----:B0-----:R-:W-:Y:S01]  /*20be0*/  IMAD R5, R226, 0x40, R204 ;  /* 0x00000040e2057824 */ /* 0x001fe200078e02cc */
[----:B------:R-:W0:Y:S01]  /*20bf0*/  @P4 LDC R51, c[0x0][0xbec] ;  /* 0x0002fb00ff334b82 */ /* 0x000e220000000800 */
[----:B------:R-:W-:Y:S02]  /*20c00*/  ULDC.64 UR4, c[0x0][0xaa0] ;  /* 0x0002a80000047ab9 */ /* 0x000fe40000000a00 */
[----:B------:R-:W-:-:S05]  /*20c10*/  IMAD.WIDE R72, R5, 0x2, R72 ;  /* 0x0000000205487825 */ /* 0x000fca00078e0248 */
        /* <DEDUP_REMOVED lines=15> */
[----:B------:R-:W-:Y:S01]  /*20d10*/  IMAD.IADD R50, R188, 0x1, R49 ;  /* 0x00000001bc327824 */ /* 0x000fe200078e0231 */
        /* <DEDUP_REMOVED lines=27> */
[C---:B------:R-:W-:Y:S01]  /*20ed0*/  IMAD R51, R3.reuse, UR5, R48 ;  /* 0x0000000503337c24 */ /* 0x040fe2000f8e0230 */
        /* <DEDUP_REMOVED lines=17> */
[----:B------:R-:W-:-:S02]  /*20ff0*/  IMAD R0, R0, UR4, RZ ;  /* 0x0000000400007c24 */ /* 0x000fc4000f8e02ff */
[----:B------:R-:W-:Y:S01]  /*21000*/  IMAD R3, R102, R3, R50 ;  /* 0x0000000366037224 */ /* 0x000fe200078e0232 */
[----:B------:R0:W5:Y:S01]  /*21010*/  LD.E.128 R4, desc[UR60][R72.64] ;  /* 0x0000003c48047980 */ /* 0x000162000c101d00 */
[----:B------:R-:W-:-:S03]  /*21020*/  IMAD.IADD R21, R21, 0x1, R51 ;  /* 0x0000000115157824 */ /* 0x000fc600078e0233 */
        /* <DEDUP_REMOVED lines=15> */
[----:B------:R-:W-:-:S02]  /*21120*/  IMAD.IADD R21, R21, 0x1, R51 ;  /* 0x0000000115157824 */ /* 0x000fc400078e0233 */
[----:B------:R-:W-:Y:S02]  /*21130*/  IMAD R0, R0, UR4, RZ ;  /* 0x0000000400007c24 */ /* 0x000fe4000f8e02ff */
[----:B------:R-:W-:Y:S02]  /*21140*/  IMAD.IADD R53, R226, 0x1, R188 ;  /* 0x00000001e2357824 */ /* 0x000fe400078e02bc */
[C---:B------:R-:W-:Y:S02]  /*21150*/  IMAD R51, R3.reuse, UR5, R0 ;  /* 0x0000000503337c24 */ /* 0x040fe4000f8e0200 */
[----:B------:R-:W-:Y:S01]  /*21160*/  IMAD.WIDE.U32 R20, R3, UR4, R20 ;  /* 0x0000000403147c25 */ /* 0x000fe2000f8e0014 */
[----:B------:R-:W-:Y:S01]  /*21170*/  ISETP.GE.AND P2, PT, R53, R28, PT ;  /* 0x0000001c3500720c */ /* 0x000fe20003f46270 */
[----:B------:R-:W-:Y:S02]  /*21180*/  ULDC.64 UR4, c[0x0][0xa80] ;  /* 0x0002a00000047ab9 */ /* 0x000fe40000000a00 */
[----:B------:R-:W-:Y:S01]  /*21190*/  VIADD R0, R2, 0x2a820 ;  /* 0x0002a82002007836 */ /* 0x000fe20000000000 */
[----:B------:R-:W-:Y:S01]  /*211a0*/  LEA R50, P3, R20, UR4, 0x1 ;  /* 0x0000000414327c11 */ /* 0x000fe2000f8608ff */
[----:B------:R-:W-:-:S03]  /*211b0*/  IMAD.IADD R21, R21, 0x1, R51 ;  /* 0x0000000115157824 */ /* 0x000fc600078e0233 */
[----:B------:R-:W-:Y:S02]  /*211c0*/  PRMT R0, RZ, 0x654, R0 ;  /* 0x00000654ff007816 */ /* 0x000fe40000000000 */
[----:B------:R-:W-:Y:S01]  /*211d0*/  LEA.HI.X R51, R20, UR5, R21, 0x1, P3 ;  /* 0x0000000514337c11 */ /* 0x000fe200098f0c15 */
[C---:B------:R-:W-:Y:S02]  /*211e0*/  VIADD R49, R53.reuse, 0x20 ;  /* 0x0000002035317836 */ /* 0x040fe40000000000 */
[----:B------:R-:W-:Y:S01]  /*211f0*/  VIADD R3, R53, 0x40 ;  /* 0x0000004035037836 */ /* 0x000fe20000000000 */
[----:B-1----:R1:W-:Y:S01]  /*21200*/  SYNCS.ARRIVE.TRANS64.RED.A1T0 RZ, [R0+URZ], RZ ;  /* 0x000000ff00ff79a7 */ /* 0x0023e2000810043f */
[----:B------:R0:W2:Y:S01]  /*21210*/  SHFL.IDX PT, R48, R50, RZ, 0x181f ;  /* 0x00181fff32307589 */ /* 0x0000a200000e0000 */
[----:B------:R-:W-:Y:S01]  /*21220*/  BSSY B1, `(.L_x_1835) ;  /* 0x0000010000017945 */ /* 0x000fe20003800000 */
[-C--:B------:R-:W-:Y:S02]  /*21230*/  ISETP.GE.AND P0, PT, R49, R28.reuse, PT ;  /* 0x0000001c3100720c */ /* 0x080fe40003f06270 */
[----:B------:R-:W-:Y:S01]  /*21240*/  ISETP.GE.AND P1, PT, R3, R28, PT ;  /* 0x0000001c0300720c */ /* 0x000fe20003f26270 */
[----:B-1----:R0:W1:Y:S01]  /*21250*/  SHFL.IDX PT, R0, R51, RZ, 0x181f ;  /* 0x00181fff33007589 */ /* 0x00206200000e0000 */
[----:B------:R-:W-:-:S02]  /*21260*/  SHF.R.S32.HI R104, RZ, 0x1f, R205 ;  /* 0x0000001fff687819 */ /* 0x000fc400000114cd */
[----:B------:R-:W-:Y:S01]  /*21270*/  SHF.R.S32.HI R105, RZ, 0x1f, R204 ;  /* 0x0000001fff697819 */ /* 0x000fe200000114cc */
[----:B------:R-:W-:Y:S08]  /*21280*/  @P2 BRA `(.L_x_1836) ;  /* 0x0000000000242947 */ /* 0x000ff00003800000 */
        /* <DEDUP_REMOVED lines=9> */
.L_x_1836:
[----:B------:R-:W-:Y:S05]  /*21320*/  BSYNC B1 ;  /* 0x0000000000017941 */ /* 0x000fea0003800000 */
.L_x_1835:
        /* <DEDUP_REMOVED lines=13> */
.L_x_1838:
[----:B------:R-:W-:Y:S05]  /*21400*/  BSYNC B1 ;  /* 0x0000000000017941 */ /* 0x000fea0003800000 */
.L_x_1837:
        /* <DEDUP_REMOVED lines=13> */
.L_x_1840:
[----:B------:R-:W-:Y:S05]  /*214e0*/  BSYNC B1 ;  /* 0x0000000000017941 */ /* 0x000fea0003800000 */
.L_x_1839:
[----:B------:R-:W-:Y:S01]  /*214f0*/  VIADD R3, R53, 0x60 ;  /* 0x0000006035037836 */ /* 0x000fe20000000000 */
[----:B01--4-:R-:W0:Y:S04]  /*21500*/  SHFL.IDX PT, R51, R51, 0x3, 0x181f ;  /* 0x00781f0033337f89 */ /* 0x013e2800000e0000 */
        /* <DEDUP_REMOVED lines=14> */
.L_x_1834:
[----:B0-----:R-:W0:Y:S01]  /*215f0*/  @P4 LDC R6, c[0x0][0xbec] ;  /* 0x0002fb00ff064b82 */ /* 0x001e220000000800 */
[----:B------:R-:W-:Y:S01]  /*21600*/  ULDC.64 UR4, c[0x0][0xb08] ;  /* 0x0002c20000047ab9 */ /* 0x000fe20000000a00 */
[----:B------:R-:W-:Y:S01]  /*21610*/  ULDC.64 UR6, c[0x0][0xb30] ;  /* 0x0002cc0000067ab9 */ /* 0x000fe20000000a00 */
[----:B------:R-:W-:Y:S01]  /*21620*/  IMAD R103, R103, UR4, RZ ;  /* 0x0000000467677c24 */ /* 0x000fe2000f8e02ff */
[----:B------:R-:W-:Y:S01]  /*21630*/  ISETP.GE.AND P0, PT, R11, R28, PT ;  /* 0x0000001c0b00720c */ /* 0x000fe20003f06270 */
[C---:B------:R-:W-:Y:S01]  /*21640*/  IMAD.WIDE.U32 R4, R0.reuse, UR4, RZ ;  /* 0x0000000400047c25 */ /* 0x040fe2000f8e00ff */
[----:B------:R-:W-:Y:S01]  /*21650*/  BSSY B1, `(.L_x_1842) ;  /* 0x000007a000017945 */ /* 0x000fe20003800000 */
[----:B------:R-:W-:Y:S01]  /*21660*/  SHF.R.S32.HI R24, RZ, 0x1f, R212 ;  /* 0x0000001fff187819 */ /* 0x000fe200000114d4 */
[----:B------:R-:W1:Y:S01]  /*21670*/  @P4 LDC R9, c[0x0][0xbf0] ;  /* 0x0002fc00ff094b82 */ /* 0x000e620000000800 */
[----:B------:R-:W-:Y:S01]  /*21680*/  IMAD R103, R0, UR5, R103 ;  /* 0x0000000500677c24 */ /* 0x000fe2000f8e0267 */
[----:B------:R-:W-:Y:S01]  /*21690*/  ULDC.64 UR4, c[0x0][0xb38] ;  /* 0x0002ce0000047ab9 */ /* 0x000fe20000000a00 */
[----:B------:R-:W-:Y:S01]  /*216a0*/  SHF.R.S32.HI R0, RZ, 0x1f, R3 ;  /* 0x0000001fff007819 */ /* 0x000fe20000011403 */
[C---:B------:R-:W-:Y:S01]  /*216b0*/  VIADD R13, R182.reuse, 0x8 ;  /* 0x00000008b60d7836 */ /* 0x040fe20000000000 */
        /* <DEDUP_REMOVED lines=10> */
[----:B0-----:R-:W-:Y:S01]  /*21760*/  @P4 IMAD.HI.U32 R6, R25, R6, RZ ;  /* 0x0000000619064227 */ /* 0x001fe200078e00ff */
[----:B------:R-:W-:Y:S02]  /*21770*/  SHF.R.S32.HI R33, RZ, 0x1f, R216 ;  /* 0x0000001fff217819 */ /* 0x000fe400000114d8 */
[----:B------:R-:W-:Y:S01]  /*21780*/  SHF.R.S32.HI R34, RZ, 0x1f, R217 ;  /* 0x0000001fff227819 */ /* 0x000fe200000114d9 */
[----:B------:R-:W-:Y:S01]  /*21790*/  IMAD R0, R0, UR4, RZ ;  /* 0x0000000400007c24 */ /* 0x000fe2000f8e02ff */
[----:B------:R-:W-:Y:S01]  /*217a0*/  SHF.R.S32.HI R35, RZ, 0x1f, R218 ;  /* 0x0000001fff237819 */ /* 0x000fe200000114da */
[----:B------:R-:W-:Y:S01]  /*217b0*/  IMAD.WIDE.U32 R4, R3, UR4, R4 ;  /* 0x0000000403047c25 */ /* 0x000fe2000f8e0004 */
[----:B------:R-:W-:-:S02]  /*217c0*/  SHF.R.S32.HI R72, RZ, 0x1f, R219 ;  /* 0x0000001fff487819 */ /* 0x000fc400000114db */
[----:B------:R-:W-:Y:S01]  /*217d0*/  SHF.R.S32.HI R73, RZ, 0x1f, R220 ;  /* 0x0000001fff497819 */ /* 0x000fe200000114dc */
[----:B------:R-:W-:Y:S01]  /*217e0*/  IMAD R7, R3, UR5, R0 ;  /* 0x0000000503077c24 */ /* 0x000fe2000f8e0200 */
[----:B------:R-:W-:Y:S01]  /*217f0*/  ULDC.64 UR4, c[0x0][0xb48] ;  /* 0x0002d20000047ab9 */ /* 0x000fe20000000a00 */
        /* <DEDUP_REMOVED lines=9> */
[----:B------:R-:W-:-:S02]  /*21890*/  PRMT R6, RZ, 0x654, R6 ;  /* 0x00000654ff067816 */ /* 0x000fc40000000006 */
        /* <DEDUP_REMOVED lines=28> */
[-C--:B------:R-:W-:Y:S01]  /*21a60*/  @!P1 LEA R8, P5, R15, R4.reuse, 0x2 ;  /* 0x000000040f089211 */ /* 0x080fe200078a10ff */
        /* <DEDUP_REMOVED lines=56> */
.L_x_1843:
[----:B------:R-:W-:Y:S05]  /*21df0*/  BSYNC B1 ;  /* 0x0000000000017941 */ /* 0x000fea0003800000 */
.L_x_1842:
        /* <DEDUP_REMOVED lines=10> */
[-C--:B-1----:R-:W-:Y:S02]  /*21ea0*/  @!P1 LEA R8, P5, R13, R4.reuse, 0x2 ;  /* 0x000000040d089211 */ /* 0x082fe400078a10ff */
[-C--:B------:R-:W-:Y:S02]  /*21eb0*/  @!P0 LEA R10, P6, R15, R4.reuse, 0x2 ;  /* 0x000000040f0a8211 */ /* 0x080fe400078c10ff */
[-C--:B---3--:R-:W-:Y:S01]  /*21ec0*/  @!P1 LEA.HI.X R9, R13, R5.reuse, R14, 0x2, P5 ;  /* 0x000000050d099211 */ /* 0x088fe200028f140e */
[----:B0-----:R-:W-:Y:S01]  /*21ed0*/  @!P2 IMAD.WIDE R6, R182, 0x4, R4 ;  /* 0x00000004b606a825 */ /* 0x001fe200078e0204 */
        /* <DEDUP_REMOVED lines=18> */
[-C--:B-1----:R-:W-:Y:S01]  /*22000*/  @!P2 LEA R10, P6, R219, R4.reuse, 0x2 ;  /* 0x00000004db0aa211 */ /* 0x082fe200078c10ff */
[----:B------:R-:W-:Y:S01]  /*22010*/  @!P5 ST.E.64 desc[UR60][R20.64], R46 ;  /* 0x0000002e1400d985 */ /* 0x000fe2000c101b3c */
[----:B------:R-:W-:Y:S02]  /*22020*/  @!P1 LEA R8, P5, R220, R4, 0x2 ;  /* 0x00000004dc089211 */ /* 0x000fe400078a10ff */
        /* <DEDUP_REMOVED lines=35> */
.L_x_1832:
[----:B------:R-:W-:Y:S01]  /*22260*/  ULDC.64 UR4, c[0x0][0xc08] ;  /* 0x0003020000047ab9 */ /* 0x000fe20000000a00 */
[----:B------:R-:W3:Y:S01]  /*22270*/  LDC.64 R4, c[0x0][0xc00] ;  /* 0x00030000ff047b82 */ /* 0x000ee20000000a00 */
[----:B------:R-:W-:Y:S01]  /*22280*/  ISETP.NE.U32.AND P0, PT, RZ, UR4, PT ;  /* 0x00000004ff007c0c */ /* 0x000fe2000bf05070 */
[----:B------:R-:W-:-:S03]  /*22290*/  IMAD.MOV.U32 R3, RZ, RZ, RZ ;  /* 0x000000ffff037224 */ /* 0x000fc600078e00ff */
[----:B------:R-:W-:Y:S01]  /*222a0*/  ISETP.NE.AND.EX P1, PT, RZ, UR5, PT, P0 ;  /* 0x00000005ff007c0c */ /* 0x000fe2000bf25300 */
[----:B------:R-:W-:Y:S02]  /*222b0*/  ULDC.64 UR4, c[0x0][0xc00] ;  /* 0x0003000000047ab9 */ /* 0x000fe40000000a00 */
[----:B------:R-:W-:-:S04]  /*222c0*/  ISETP.NE.U32.AND P0, PT, RZ, UR4, PT ;  /* 0x00000004ff007c0c */ /* 0x000fc8000bf05070 */
[----:B------:R-:W-:-:S06]  /*222d0*/  ISETP.NE.AND.EX P0, PT, RZ, UR5, PT, P0 ;  /* 0x00000005ff007c0c */ /* 0x000fcc000bf05300 */
[----:B------:R-:W4:Y:S01]  /*222e0*/  @P1 LDC.64 R6, c[0x0][0xc08] ;  /* 0x00030200ff061b82 */ /* 0x000f220000000a00 */
[----:B------:R-:W-:Y:S02]  /*222f0*/  ULDC UR4, c[0x0][0xa88] ;  /* 0x0002a20000047ab9 */ /* 0x000fe40000000800 */
[----:B------:R-:W-:Y:S02]  /*22300*/  IMAD.U32 R0, RZ, RZ, UR4 ;  /* 0x00000004ff007e24 */ /* 0x000fe4000f8e00ff */
[----:B---3--:R-:W-:-:S05]  /*22310*/  IMAD.WIDE R4, R208, 0x4, R4 ;  /* 0x00000004d0047825 */ /* 0x008fca00078e0204 */
[----:B------:R3:W5:Y:S01]  /*22320*/  @P0 LDG.E R3, desc[UR60][R4.64] ;  /* 0x0000003c04030981 */ /* 0x000762000c1e1900 */
[----:B----4-:R-:W-:-:S05]  /*22330*/  @P1 IMAD.WIDE R6, R208, 0x4, R6 ;  /* 0x00000004d0061825 */ /* 0x010fca00078e0206 */
[----:B------:R3:W5:Y:S01]  /*22340*/  @P1 LDG.E R0, desc[UR60][R6.64] ;  /* 0x0000003c06001981 */ /* 0x000762000c1e1900 */
[----:B------:R-:W-:Y:S02]  /*22350*/  ISETP.NE.AND P2, PT, R207, RZ, PT ;  /* 0x000000ffcf00720c */ /* 0x000fe40003f45270 */
[----:B--2---:R-:W-:Y:S01]  /*22360*/  SHF.R.S32.HI R28, RZ, 0x1f, R208 ;  /* 0x0000001fff1c7819 */ /* 0x004fe200000114d0 */
[----:B0-----:R-:W0:Y:S10]  /*22370*/  S2R R33, SR_TID.X ;  /* 0x0000000000217919 */ /* 0x001e340000002100 */
[----:B------:R-:W2:Y:S01]  /*22380*/  @!P2 LDC R207, c[0x0][0xad4] ;  /* 0x0002b500ffcfab82 */ /* 0x000ea20000000800 */
[----:B0-----:R-:W-:Y:S01]  /*22390*/  VIADD R8, R33, 0xffffff80 ;  /* 0xffffff8021087836 */ /* 0x001fe20000000000 */
[----:B--2---:R-:W-:-:S04]  /*223a0*/  ISETP.GT.AND P2, PT, R207, 0x1, PT ;  /* 0x00000001cf00780c */ /* 0x004fc80003f44270 */
[----:B------:R-:W-:Y:S01]  /*223b0*/  ISETP.GT.AND P3, PT, R8, 0x7f, PT ;  /* 0x0000007f0800780c */ /* 0x000fe20003f64270 */
[----:B---3--:R-:W-:-:S12]  /*223c0*/  @P1 BRA `(.L_x_1844) ;  /* 0x0000000000101947 */ /* 0x008fd80003800000 */
[----:B------:R-:W-:Y:S05]  /*223d0*/  @!P0 BRA `(.L_x_1844) ;  /* 0x00000000000c8947 */ /* 0x000fea0003800000 */
[----:B------:R-:W2:Y:S04]  /*223e0*/  LDG.E R7, desc[UR60][R4.64] ;  /* 0x0000003c04077981 */ /* 0x000ea8000c1e1900 */
[----:B-----5:R-:W2:Y:S02]  /*223f0*/  LDG.E R0, desc[UR60][R4.64+0x4] ;  /* 0x0000043c04007981 */ /* 0x020ea4000c1e1900 */
[----:B--2---:R-:W-:-:S07]  /*22400*/  IMAD.IADD R0, R0, 0x1, -R7 ;  /* 0x0000000100007824 */ /* 0x004fce00078e0a07 */
.L_x_1844:
[----:B------:R-:W-:Y:S01]  /*22410*/  BSSY B1, `(.L_x_1845) ;  /* 0x0000035000017945 */ /* 0x000fe20003800000 */
[----:B------:R-:W-:Y:S02]  /*22420*/  SEL R27, R208, RZ, !P0 ;  /* 0x000000ffd01b7207 */ /* 0x000fe40004000000 */
[----:B------:R-:W-:Y:S02]  /*22430*/  SEL R28, R28, RZ, !P0 ;  /* 0x000000ff1c1c7207 */ /* 0x000fe40004000000 */
[----:B-----5:R-:W-:Y:S01]  /*22440*/  SHF.R.S32.HI R26, RZ, 0x1f, R3 ;  /* 0x0000001fff1a7819 */ /* 0x020fe20000011403 */
[----:B------:R-:W-:Y:S06]  /*22450*/  @P3 BRA `(.L_x_1846) ;  /* 0x0000000000c03947 */ /* 0x000fec0003800000 */
[----:B------:R-:W0:Y:S01]  /*22460*/  LDC R35, c[0x0][0xbe8] ;  /* 0x0002fa00ff237b82 */ /* 0x000e220000000800 */
[----:B------:R-:W-:Y:S01]  /*22470*/  IADD3 R33, R188, -0x80, R33 ;  /* 0xffffff80bc217810 */ /* 0x000fe20007ffe021 */
        /* <DEDUP_REMOVED lines=8> */
[----:B------:R-:W-:Y:S02]  /*22500*/  SEL R24, R24, 0x978, P0 ;  /* 0x0000097818187807 */ /* 0x000fe40000000000 */
[----:B------:R-:W-:-:S03]  /*22510*/  SEL R211, R211, RZ, P0 ;  /* 0x000000ffd3d37207 */ /* 0x000fc60000000000 */
[----:B------:R-:W2:Y:S08]  /*22520*/  LDC.64 R12, c[0x0][R24+0x220] ;  /* 0x00008800180c7b82 */ /* 0x000eb00000000a00 */
[----:B------:R-:W3:Y:S08]  /*22530*/  LDC.64 R10, c[0x0][R24+0x218] ;  /* 0x00008600180a7b82 */ /* 0x000ef00000000a00 */
[----:B------:R-:W4:Y:S08]  /*22540*/  LDC.64 R8, c[0x0][R24+0x228] ;  /* 0x00008a0018087b82 */ /* 0x000f300000000a00 */
[----:B------:R-:W5:Y:S08]  /*22550*/  LDC.64 R6, c[0x0][R24+0x210] ;  /* 0x0000840018067b82 */ /* 0x000f700000000a00 */
[----:B------:R-:W1:Y:S08]  /*22560*/  @P1 LDC R20, c[0x0][0xbec] ;  /* 0x0002fb00ff141b82 */ /* 0x000e700000000800 */
[----:B------:R-:W4:Y:S01]  /*22570*/  @P1 LDC R37, c[0x0][0xbf0] ;  /* 0x0002fc00ff251b82 */ /* 0x000f220000000800 */
[----:B--2---:R-:W-:-:S07]  /*22580*/  IMAD R13, R13, R27, RZ ;  /* 0x0000001b0d0d7224 */ /* 0x004fce00078e02ff */
[----:B0-----:R-:W0:Y:S01]  /*22590*/  @!P0 LDC R4, c[0x0][0xb50] ;  /* 0x0002d400ff048b82 */ /* 0x001e220000000800 */
[----:B------:R-:W-:Y:S02]  /*225a0*/  IMAD R13, R12, R28, R13 ;  /* 0x0000001c0c0d7224 */ /* 0x000fe400078e020d */
[----:B-1----:R-:W-:-:S05]  /*225b0*/  @P1 IMAD.HI.U32 R20, R33, R20, RZ ;  /* 0x0000001421141227 */ /* 0x002fca00078e00ff */
[----:B------:R-:W1:Y:S01]  /*225c0*/  @!P0 LDC R5, c[0x0][0xb54] ;  /* 0x0002d500ff058b82 */ /* 0x000e620000000800 */
[-C--:B---3--:R-:W-:Y:S02]  /*225d0*/  IMAD R25, R11, R169.reuse, RZ ;  /* 0x000000a90b197224 */ /* 0x088fe400078e02ff */
[----:B------:R-:W-:Y:S01]  /*225e0*/  IMAD.WIDE.U32 R14, R10, R169, RZ ;  /* 0x000000a90a0e7225 */ /* 0x000fe200078e00ff */
[----:B----4-:R-:W-:-:S03]  /*225f0*/  @P1 SHF.R.U32.HI R21, RZ, R37, R20 ;  /* 0x00000025ff151219 */ /* 0x010fc60000011614 */
[----:B------:R-:W-:-:S04]  /*22600*/  IMAD.WIDE.U32 R10, R12, R27, RZ ;  /* 0x0000001b0c0a7225 */ /* 0x000fc800078e00ff */
[----:B------:R-:W-:Y:S01]  /*22610*/  IMAD.IADD R12, R11, 0x1, R13 ;  /* 0x000000010b0c7824 */ /* 0x000fe200078e020d */
[----:B------:R-:W-:Y:S01]  /*22620*/  IADD3 R14, P1, P3, R10, R14, R3 ;  /* 0x0000000e0a0e7210 */ /* 0x000fe20007b3e003 */
[----:B------:R-:W-:Y:S02]  /*22630*/  IMAD.IADD R25, R15, 0x1, R25 ;  /* 0x000000010f197824 */ /* 0x000fe400078e0219 */
[----:B------:R-:W-:Y:S02]  /*22640*/  IMAD.MOV R10, RZ, RZ, -R21 ;  /* 0x000000ffff0a7224 */ /* 0x000fe400078e0a15 */
[-C--:B------:R-:W-:Y:S02]  /*22650*/  IMAD R13, R9, R211.reuse, RZ ;  /* 0x000000d3090d7224 */ /* 0x080fe400078e02ff */
[----:B------:R-:W-:-:S04]  /*22660*/  IMAD.WIDE.U32 R8, R8, R211, RZ ;  /* 0x000000d308087225 */ /* 0x000fc800078e00ff */
[----:B------:R-:W-:Y:S01]  /*22670*/  IMAD R11, R35, R10, R33 ;  /* 0x0000000a230b7224 */ /* 0x000fe200078e0221 */
[----:B------:R-:W-:Y:S01]  /*22680*/  IADD3.X R10, R12, R25, R26, P1, P3 ;  /* 0x000000190c0a7210 */ /* 0x000fe20000fe641a */
[----:B------:R-:W-:Y:S01]  /*22690*/  IMAD.IADD R13, R9, 0x1, R13 ;  /* 0x00000001090d7824 */ /* 0x000fe200078e020d */
[----:B------:R-:W-:Y:S01]  /*226a0*/  IADD3 R8, P0, P1, R21, R14, R8 ;  /* 0x0000000e15087210 */ /* 0x000fe2000791e008 */
[----:B-----5:R-:W-:Y:S01]  /*226b0*/  IMAD R7, R7, R11, RZ ;  /* 0x0000000b07077224 */ /* 0x020fe200078e02ff */
[----:B------:R-:W-:-:S04]  /*226c0*/  SHF.R.S32.HI R21, RZ, 0x1f, R21 ;  /* 0x0000001fff157819 */ /* 0x000fc80000011415 */
[----:B------:R-:W-:Y:S02]  /*226d0*/  IADD3.X R9, R21, R10, R13, P0, P1 ;  /* 0x0000000a15097210 */ /* 0x000fe400007e240d */
[----:B------:R-:W-:-:S05]  /*226e0*/  SHF.R.S32.HI R13, RZ, 0x1f, R11 ;  /* 0x0000001fff0d7819 */ /* 0x000fca000001140b */
[C---:B------:R-:W-:Y:S02]  /*226f0*/  IMAD R13, R6.reuse, R13, R7 ;  /* 0x0000000d060d7224 */ /* 0x040fe400078e0207 */
[----:B------:R-:W-:-:S04]  /*22700*/  IMAD.WIDE.U32 R6, R6, R11, R8 ;  /* 0x0000000b06067225 */ /* 0x000fc800078e0008 */
[----:B------:R-:W-:Y:S01]  /*22710*/  IMAD.IADD R7, R7, 0x1, R13 ;  /* 0x0000000107077824 */ /* 0x000fe200078e020d */
[----:B0-----:R-:W-:-:S04]  /*22720*/  LEA R4, P0, R6, R4, 0x2 ;  /* 0x0000000406047211 */ /* 0x001fc800078010ff */
[----:B-1----:R-:W-:Y:S01]  /*22730*/  LEA.HI.X R5, R6, R5, R7, 0x2, P0 ;  /* 0x0000000506057211 */ /* 0x002fe200000f1407 */
[----:B------:R-:W-:-:S05]  /*22740*/  IMAD.MOV.U32 R7, RZ, RZ, -0x800000 ;  /* 0xff800000ff077424 */ /* 0x000fca00078e00ff */
[----:B------:R0:W-:Y:S03]  /*22750*/  STG.E desc[UR60][R4.64], R7 ;  /* 0x0000000704007986 */ /* 0x0001e6000c10193c */
.L_x_1846:
[----:B------:R-:W-:Y:S05]  /*22760*/  BSYNC B1 ;  /* 0x0000000000017941 */ /* 0x000fea0003800000 */
.L_x_1845:
[----:B------:R-:W-:Y:S05]  /*22770*/  @P2 BRA `(.L_x_1841) ;  /* 0x0000000400a02947 */ /* 0x000fea0003800000 */
[----:B------:R-:W2:Y:S01]  /*22780*/  LDC R11, c[0x0][0xbe8] ;  /* 0x0002fa00ff0b7b82 */ /* 0x000ea20000000800 */
        /* <DEDUP_REMOVED lines=11> */
[----:B------:R-:W-:Y:S02]  /*22840*/  IMAD.IADD R9, R188, 0x1, R3 ;  /* 0x00000001bc097824 */ /* 0x000fe400078e0203 */
[----:B------:R-:W-:-:S04]  /*22850*/  IMAD.WIDE.U32 R4, R169, UR4, R4 ;  /* 0x00000004a9047c25 */ /* 0x000fc8000f8e0004 */
[----:B------:R-:W-:Y:S01]  /*22860*/  IMAD.MOV.U32 R3, RZ, RZ, R9 ;  /* 0x000000ffff037224 */ /* 0x000fe200078e0009 */
[----:B--2---:R-:W-:Y:S01]  /*22870*/  ISETP.NE.AND P0, PT, R11, 0x1, PT ;  /* 0x000000010b00780c */ /* 0x004fe20003f05270 */
[----:B------:R-:W-:Y:S02]  /*22880*/  IMAD R7, R28, UR6, RZ ;  /* 0x000000061c077c24 */ /* 0x000fe4000f8e02ff */
[----:B------:R-:W-:Y:S01]  /*22890*/  IMAD R5, R169, UR5, R5 ;  /* 0x00000005a9057c24 */ /* 0x000fe2000f8e0205 */
[----:B------:R-:W-:Y:S01]  /*228a0*/  ULDC.64 UR4, c[0x0][0xae0] ;  /* 0x0002b80000047ab9 */ /* 0x000fe20000000a00 */
[C---:B------:R-:W-:Y:S02]  /*228b0*/  IMAD R7, R27.reuse, UR7, R7 ;  /* 0x000000071b077c24 */ /* 0x040fe4000f8e0207 */
[----:B------:R-:W-:-:S04]  /*228c0*/  IMAD.WIDE.U32 R4, R27, UR6, R4 ;  /* 0x000000061b047c25 */ /* 0x000fc8000f8e0004 */
[----:B------:R-:W-:Y:S02]  /*228d0*/  IMAD.IADD R5, R5, 0x1, R7 ;  /* 0x0000000105057824 */ /* 0x000fe400078e0207 */
[----:B------:R-:W0:Y:S01]  /*228e0*/  @P0 LDC R6, c[0x0][0xbec] ;  /* 0x0002fb00ff060b82 */ /* 0x000e220000000800 */
[----:B------:R-:W-:-:S07]  /*228f0*/  IMAD.IADD R188, R226, 0x1, R188 ;  /* 0x00000001e2bc7824 */ /* 0x000fce00078e02bc */
[----:B------:R-:W2:Y:S01]  /*22900*/  @P0 LDC R13, c[0x0][0xbf0] ;  /* 0x0002fc00ff0d0b82 */ /* 0x000ea20000000800 */
[----:B0-----:R-:W-:-:S05]  /*22910*/  @P0 IMAD.HI.U32 R6, R9, R6, RZ ;  /* 0x0000000609060227 */ /* 0x001fca00078e00ff */
[----:B--2---:R-:W-:-:S04]  /*22920*/  @P0 SHF.R.U32.HI R3, RZ, R13, R6 ;  /* 0x0000000dff030219 */ /* 0x004fc80000011606 */
[--C-:B------:R-:W-:Y:S01]  /*22930*/  SHF.R.S32.HI R6, RZ, 0x1f, R3.reuse ;  /* 0x0000001fff067819 */ /* 0x100fe20000011403 */
[----:B------:R-:W-:Y:S02]  /*22940*/  IMAD.MOV R8, RZ, RZ, -R3 ;  /* 0x000000ffff087224 */ /* 0x000fe400078e0a03 */
[----:B------:R-:W-:-:S04]  /*22950*/  IMAD.WIDE.U32 R4, R3, UR4, R4 ;  /* 0x0000000403047c25 */ /* 0x000fc8000f8e0004 */
[----:B------:R-:W-:Y:S02]  /*22960*/  IMAD R6, R6, UR4, RZ ;  /* 0x0000000406067c24 */ /* 0x000fe4000f8e02ff */
[----:B------:R-:W-:Y:S02]  /*22970*/  IMAD R7, R11, R8, R9 ;  /* 0x000000080b077224 */ /* 0x000fe400078e0209 */
        /* <DEDUP_REMOVED lines=17> */
[----:B------:R0:W2:Y:S04]  /*22a90*/  SHFL.IDX PT, R4, R6, RZ, 0x181f ;  /* 0x00181fff06047589 */ /* 0x0000a800000e0000 */
[----:B------:R0:W3:Y:S01]  /*22aa0*/  SHFL.IDX PT, R0, R3, RZ, 0x181f ;  /* 0x00181fff03007589 */ /* 0x0000e200000e0000 */
[----:B------:R-:W-:Y:S05]  /*22ab0*/  @P2 BRA `(.L_x_1848) ;  /* 0x0000000000242947 */ /* 0x000fea0003800000 */
[----:B------:R-:W-:Y:S02]  /*22ac0*/  ULDC UR4, c[0x0][0xac8] ;  /* 0x0002b20000047ab9 */ /* 0x000fe40000000800 */
[----:B------:R-:W-:Y:S02]  /*22ad0*/  ISETP.GE.AND P4, PT, R204, UR4, PT ;  /* 0x00000004cc007c0c */ /* 0x000fe4000bf86270 */
[----:B------:R-:W-:-:S11]  /*22ae0*/  ISETP.GE.AND P5, PT, R205, UR4, PT ;  /* 0x00000004cd007c0c */ /* 0x000fd6000bfa6270 */
[CC--:B--2---:R-:W-:Y:S02]  /*22af0*/  @!P4 LEA R8, P2, R204.reuse, R4.reuse, 0x1 ;  /* 0x00000004cc08c211 */ /* 0x0c4fe400078408ff */
[C---:B------:R-:W-:Y:S02]  /*22b00*/  @!P5 LEA R4, P3, R205.reuse, R4, 0x1 ;  /* 0x00000004cd04d211 */ /* 0x040fe400078608ff */
[-C--:B---3--:R-:W-:Y:S02]  /*22b10*/  @!P4 LEA.HI.X R9, R204, R0.reuse, R12, 0x1, P2 ;  /* 0x00000000cc09c211 */ /* 0x088fe400010f0c0c */
[----:B------:R-:W-:-:S03]  /*22b20*/  @!P5 LEA.HI.X R5, R205, R0, R10, 0x1, P3 ;  /* 0x00000000cd05d211 */ /* 0x000fc600018f0c0a */
[----:B------:R4:W-:Y:S04]  /*22b30*/  @!P4 ST.E.128 desc[UR60][R8.64], RZ ;  /* 0x000000ff0800c985 */ /* 0x0009e8000c101d3c */
[----:B------:R4:W-:Y:S02]  /*22b40*/  @!P5 ST.E.128 desc[UR60][R4.64], RZ ;  /* 0x000000ff0400d985 */ /* 0x0009e4000c101d3c */
.L_x_1848:
[----:B------:R-:W-:Y:S05]  /*22b50*/  BSYNC B1 ;  /* 0x0000000000017941 */ /* 0x000fea0003800000 */
.L_x_1847:
[----:B---3--:R3:W0:Y:S01]  /*22b60*/  SHFL.IDX PT, R0, R3, 0x1, 0x181f ;  /* 0x00381f0003007f89 */ /* 0x00862200000e0000 */
[----:B------:R-:W-:Y:S03]  /*22b70*/  BSSY B1, `(.L_x_1849) ;  /* 0x000000c000017945 */ /* 0x000fe60003800000 */
[----:B--2-4-:R3:W2:Y:S01]  /*22b80*/  SHFL.IDX PT, R4, R6, 0x1, 0x181f ;  /* 0x00381f0006047f89 */ /* 0x0146a200000e0000 */
[----:B------:R-:W-:Y:S05]  /*22b90*/  @P1 BRA `(.L_x_1850) ;  /* 0x0000000000241947 */ /* 0x000fea0003800000 */
[----:B------:R-:W-:Y:S02]  /*22ba0*/  ULDC UR4, c[0x0][0xac8] ;  /* 0x0002b20000047ab9 */ /* 0x000fe40000000800 */
[----:B------:R-:W-:Y:S02]  /*22bb0*/  ISETP.GE.AND P3, PT, R204, UR4, PT ;  /* 0x00000004cc007c0c */ /* 0x000fe4000bf66270 */
[----:B------:R-:W-:-:S11]  /*22bc0*/  ISETP.GE.AND P4, PT, R205, UR4, PT ;  /* 0x00000004cd007c0c */ /* 0x000fd6000bf86270 */
[CC--:B--2---:R-:W-:Y:S02]  /*22bd0*/  @!P3 LEA R8, P1, R204.reuse, R4.reuse, 0x1 ;  /* 0x00000004cc08b211 */ /* 0x0c4fe400078208ff */
[C---:B------:R-:W-:Y:S02]  /*22be0*/  @!P4 LEA R4, P2, R205.reuse, R4, 0x1 ;  /* 0x00000004cd04c211 */ /* 0x040fe400078408ff */
[-C--:B0-----:R-:W-:Y:S02]  /*22bf0*/  @!P3 LEA.HI.X R9, R204, R0.reuse, R12, 0x1, P1 ;  /* 0x00000000cc09b211 */ /* 0x081fe400008f0c0c */
[----:B------:R-:W-:-:S03]  /*22c00*/  @!P4 LEA.HI.X R5, R205, R0, R10, 0x1, P2 ;  /* 0x00000000cd05c211 */ /* 0x000fc600010f0c0a */
[----:B------:R4:W-:Y:S04]  /*22c10*/  @!P3 ST.E.128 desc[UR60][R8.64], RZ ;  /* 0x000000ff0800b985 */ /* 0x0009e8000c101d3c */
[----:B------:R4:W-:Y:S02]  /*22c20*/  @!P4 ST.E.128 desc[UR60][R4.64], RZ ;  /* 0x000000ff0400c985 */ /* 0x0009e4000c101d3c */
.L_x_1850:
[----:B------:R-:W-:Y:S05]  /*22c30*/  BSYNC B1 ;  /* 0x0000000000017941 */ /* 0x000fea0003800000 */
.L_x_1849:
[----:B0-----:R0:W0:Y:S01]  /*22c40*/  SHFL.IDX PT, R0, R3, 0x2, 0x181f ;  /* 0x00581f0003007f89 */ /* 0x00102200000e0000 */
[----:B------:R-:W-:Y:S03]  /*22c50*/  BSSY B1, `(.L_x_1851) ;  /* 0x000000c000017945 */ /* 0x000fe60003800000 */
[----:B--2-4-:R2:W4:Y:S01]  /*22c60*/  SHFL.IDX PT, R4, R6, 0x2, 0x181f ;  /* 0x00581f0006047f89 */ /* 0x01452200000e0000 */
[----:B------:R-:W-:Y:S05]  /*22c70*/  @P0 BRA `(.L_x_1852) ;  /* 0x0000000000240947 */ /* 0x000fea0003800000 */
[----:B------:R-:W-:Y:S02]  /*22c80*/  ULDC UR4, c[0x0][0xac8] ;  /* 0x0002b20000047ab9 */ /* 0x000fe40000000800 */
[----:B------:R-:W-:Y:S02]  /*22c90*/  ISETP.GE.AND P2, PT, R204, UR4, PT ;  /* 0x00000004cc007c0c */ /* 0x000fe4000bf46270 */
[----:B------:R-:W-:-:S11]  /*22ca0*/  ISETP.GE.AND P3, PT, R205, UR4, PT ;  /* 0x00000004cd007c0c */ /* 0x000fd6000bf66270 */
[CC--:B----4-:R-:W-:Y:S02]  /*22cb0*/  @!P2 LEA R8, P0, R204.reuse, R4.reuse, 0x1 ;  /* 0x00000004cc08a211 */ /* 0x0d0fe400078008ff */
[C---:B------:R-:W-:Y:S02]  /*22cc0*/  @!P3 LEA R4, P1, R205.reuse, R4, 0x1 ;  /* 0x00000004cd04b211 */ /* 0x040fe400078208ff */
[-C--:B0-----:R-:W-:Y:S02]  /*22cd0*/  @!P2 LEA.HI.X R9, R204, R0.reuse, R12, 0x1, P0 ;  /* 0x00000000cc09a211 */ /* 0x081fe400000f0c0c */
[----:B------:R-:W-:-:S03]  /*22ce0*/  @!P3 LEA.HI.X R5, R205, R0, R10, 0x1, P1 ;  /* 0x00000000cd05b211 */ /* 0x000fc600008f0c0a */
[----:B------:R0:W-:Y:S04]  /*22cf0*/  @!P2 ST.E.128 desc[UR60][R8.64], RZ ;  /* 0x000000ff0800a985 */ /* 0x0001e8000c101d3c */
[----:B------:R0:W-:Y:S02]  /*22d00*/  @!P3 ST.E.128 desc[UR60][R4.64], RZ ;  /* 0x000000ff0400b985 */ /* 0x0001e4000c101d3c */
.L_x_1852:
[----:B------:R-:W-:Y:S05]  /*22d10*/  BSYNC B1 ;  /* 0x0000000000017941 */ /* 0x000fea0003800000 */
.L_x_1851:
[----:B0-----:R-:W-:Y:S01]  /*22d20*/  VIADD R0, R188, 0x60 ;  /* 0x00000060bc007836 */ /* 0x001fe20000000000 */
[----:B---3--:R-:W0:Y:S04]  /*22d30*/  SHFL.IDX PT, R3, R3, 0x3, 0x181f ;  /* 0x00781f0003037f89 */ /* 0x008e2800000e0000 */
[----:B------:R-:W-:Y:S01]  /*22d40*/  ISETP.GE.AND P0, PT, R0, R11, PT ;  /* 0x0000000b0000720c */ /* 0x000fe20003f06270 */
[----:B----4-:R3:W4:-:S12]  /*22d50*/  SHFL.IDX PT, R4, R6, 0x3, 0x181f ;  /* 0x00781f0006047f89 */ /* 0x01071800000e0000 */
[----:B---3--:R-:W-:Y:S05]  /*22d60*/  @P0 BRA `(.L_x_1841) ;  /* 0x0000000000240947 */ /* 0x008fea0003800000 */
[----:B------:R-:W-:Y:S02]  /*22d70*/  ULDC UR4, c[0x0][0xac8] ;  /* 0x0002b20000047ab9 */ /* 0x000fe40000000800 */
[----:B------:R-:W-:Y:S02]  /*22d80*/  ISETP.GE.AND P2, PT, R204, UR4, PT ;  /* 0x00000004cc007c0c */ /* 0x000fe4000bf46270 */
[----:B------:R-:W-:-:S11]  /*22d90*/  ISETP.GE.AND P3, PT, R205, UR4, PT ;  /* 0x00000004cd007c0c */ /* 0x000fd6000bf66270 */
[CC--:B--2-4-:R-:W-:Y:S02]  /*22da0*/  @!P2 LEA R6, P0, R204.reuse, R4.reuse, 0x1 ;  /* 0x00000004cc06a211 */ /* 0x0d4fe400078008ff */
[C---:B------:R-:W-:Y:S02]  /*22db0*/  @!P3 LEA R4, P1, R205.reuse, R4, 0x1 ;  /* 0x00000004cd04b211 */ /* 0x040fe400078208ff */
[-C--:B0-----:R-:W-:Y:S02]  /*22dc0*/  @!P2 LEA.HI.X R7, R204, R3.reuse, R12, 0x1, P0 ;  /* 0x00000003cc07a211 */ /* 0x081fe400000f0c0c */
[----:B------:R-:W-:-:S03]  /*22dd0*/  @!P3 LEA.HI.X R5, R205, R3, R10, 0x1, P1 ;  /* 0x00000003cd05b211 */ /* 0x000fc600008f0c0a */
[----:B------:R0:W-:Y:S04]  /*22de0*/  @!P2 ST.E.128 desc[UR60][R6.64], RZ ;  /* 0x000000ff0600a985 */ /* 0x0001e8000c101d3c */
[----:B------:R0:W-:Y:S02]  /*22df0*/  @!P3 ST.E.128 desc[UR60][R4.64], RZ ;  /* 0x000000ff0400b985 */ /* 0x0001e4000c101d3c */
.L_x_1841:
[----:B------:R-:W-:Y:S05]  /*22e00*/  BSYNC B0 ;  /* 0x0000000000007941 */ /* 0x000fea0003800000 */
.L_x_1831:
[----:B------:R-:W-:Y:S02]  /*22e10*/  ULDC UR4, c[0x0][0xc3c] ;  /* 0x00030f0000047ab9 */ /* 0x000fe40000000800 */
[----:B------:R-:W-:-:S13]  /*22e20*/  ISETP.GE.AND P0, PT, R31, UR4, PT ;  /* 0x000000041f007c0c */ /* 0x000fda000bf06270 */
[----:B------:R-:W-:Y:S05]  /*22e30*/  @!P0 BRA `(.L_x_1853) ;  /* 0xfffffde4009c8947 */ /* 0x000fea000383ffff */
[----:B------:R-:W-:Y:S05]  /*22e40*/  BRA `(.L_x_1546) ;  /* 0x0000008000207947 */ /* 0x000fea0003800000 */
.L_x_1544:
        /* <DEDUP_REMOVED lines=16> */
.L_x_1854:
        /* <DEDUP_REMOVED lines=43> */
.L_x_1858:
[----:B------:R-:W0:Y:S01]  /*23200*/  LDC R2, c[0x0][0xc3c] ;  /* 0x00030f00ff027b82 */ /* 0x000e220000000800 */
[----:B------:R-:W-:Y:S01]  /*23210*/  UIADD3 UR4, UR4, 0x1f, URZ ;  /* 0x0000001f04047890 */ /* 0x000fe2000fffe03f */
[----:B------:R-:W-:Y:S02]  /*23220*/  ULDC UR7, c[0x0][0xc3c] ;  /* 0x00030f0000077ab9 */ /* 0x000fe40000000800 */
[----:B------:R-:W-:-:S03]  /*23230*/  IMAD.U32 R27, RZ, RZ, UR7 ;  /* 0x00000007ff1b7e24 */ /* 0x000fc6000f8e00ff */
[----:B0-----:R-:W-:-:S13]  /*23240*/  ISETP.LE.AND P6, PT, R2, UR4, PT ;  /* 0x0000000402007c0c */ /* 0x001fda000bfc3270 */
[----:B------:R-:W-:Y:S05]  /*23250*/  @P6 BRA `(.L_x_1857) ;  /* 0x0000000800a86947 */ /* 0x000fea0003800000 */
[----:B------:R-:W-:Y:S02]  /*23260*/  VIADD R11, R6, UR4 ;  /* 0x00000004060b7c36 */ /* 0x000fe40008000000 */
[----:B------:R-:W-:Y:S02]  /*23270*/  IMAD.MOV.U32 R7, RZ, RZ, RZ ;  /* 0x000000ffff077224 */ /* 0x000fe400078e00ff */
[----:B------:R-:W-:Y:S01]  /*23280*/  IMAD.MOV.U32 R8, RZ, RZ, RZ ;  /* 0x000000ffff087224 */ /* 0x000fe200078e00ff */
[----:B------:R-:W-:-:S13]  /*23290*/  ISETP.GE.OR P6, PT, R11, R2, !P0 ;  /* 0x000000020b00720c */ /* 0x000fda00047c6670 */
[----:B------:R-:W0:Y:S08]  /*232a0*/  @!P6 LDC.64 R4, c[0x0][0xc80] ;  /* 0x00032000ff04eb82 */ /* 0x000e300000000a00 */
[----:B------:R-:W1:Y:S01]  /*232b0*/  @!P6 LDC.64 R2, c[0x0][0xc78] ;  /* 0x00031e00ff02eb82 */ /* 0x000e620000000a00 */
[----:B0-----:R-:W-:-:S05]  /*232c0*/  @!P6 IMAD.WIDE R4, R11, 0x4, R4 ;  /* 0x000000040b04e825 */ /* 0x001fca00078e0204 */
[----:B------:R-:W2:Y:S01]  /*232d0*/  @!P6 LDG.E R7, desc[UR60][R4.64] ;  /* 0x0000003c0407e981 */ /* 0x000ea2000c1e1900 */
[----:B-1----:R-:W-:-:S05]  /*232e0*/  @!P6 IMAD.WIDE R2, R11, 0x4, R2 ;  /* 0x000000040b02e825 */ /* 0x002fca00078e0202 */
        /* <DEDUP_REMOVED lines=22> */
.L_x_1856:
        /* <DEDUP_REMOVED lines=11> */
[----:B------:R-:W-:-:S05]  /*23500*/  VIADD R3, R27, 0xffffffff ;  /* 0xffffffff1b037836 */ /* 0x000fca0000000000 */
[----:B------:R0:W1:Y:S02]  /*23510*/  SHFL.IDX PT, R24, R2, R3, 0x1f ;  /* 0x00001f0302187589 */ /* 0x00006400000e0000 */
.L_x_1859:
[----:B-1----:R-:W-:Y:S02]  /*23520*/  IMAD R24, R24, UR5, R5 ;  /* 0x0000000518187c24 */ /* 0x002fe4000f8e0205 */
[----:B------:R-:W-:-:S03]  /*23530*/  VIADD R27, R27, UR4 ;  /* 0x000000041b1b7c36 */ /* 0x000fc60008000000 */
[----:B------:R-:W-:Y:S01]  /*23540*/  IADD3 R4, -R24, UR6, RZ ;  /* 0x0000000618047c10 */ /* 0x000fe2000fffe1ff */
[----:B------:R-:W-:Y:S06]  /*23550*/  @!P1 BRA `(.L_x_1860) ;  /* 0x0000000000e89947 */ /* 0x000fec0003800000 */
[-C--:B--2---:R-:W-:Y:S02]  /*23560*/  IABS R12, R7.reuse ;  /* 0x00000007000c7213 */ /* 0x084fe40000000000 */
[----:B------:R-:W-:Y:S02]  /*23570*/  IABS R5, R8 ;  /* 0x0000000800057213 */ /* 0x000fe40000000000 */
[----:B------:R-:W1:Y:S01]  /*23580*/  I2F.RP R9, R12 ;  /* 0x0000000c00097306 */ /* 0x000e620000209400 */
[----:B------:R-:W-:-:S07]  /*23590*/  IABS R13, R7 ;  /* 0x00000007000d7213 */ /* 0x000fce0000000000 */
[----:B------:R-:W2:Y:S08]  /*235a0*/  I2F.RP R10, R5 ;  /* 0x00000005000a7306 */ /* 0x000eb00000209400 */
[----:B-1----:R-:W0:Y:S08]  /*235b0*/  MUFU.RCP R9, R9 ;  /* 0x0000000900097308 */ /* 0x002e300000001000 */
[----:B--2---:R-:W-:Y:S01]  /*235c0*/  MUFU.RCP R10, R10 ;  /* 0x0000000a000a7308 */ /* 0x004fe20000001000 */
        /* <DEDUP_REMOVED lines=18> */
[----:B------:R-:W0:Y:S01]  /*236f0*/  F2I.FTZ.U32.TRUNC.NTZ R3, R11 ;  /* 0x0000000b00037305 */ /* 0x000e22000021f000 */
[----:B------:R-:W-:-:S05]  /*23700*/  IABS R12, R8 ;  /* 0x00000008000c7213 */ /* 0x000fca0000000000 */
[----:B------:R-:W-:-:S05]  /*23710*/  IMAD.MOV R12, RZ, RZ, -R12 ;  /* 0x000000ffff0c7224 */ /* 0x000fca00078e0a0c */
[----:B------:R-:W-:-:S04]  /*23720*/  @P0 VIADD R2, R2, 0x1 ;  /* 0x0000000102020836 */ /* 0x000fc80000000000 */
[----:B------:R-:W-:Y:S02]  /*23730*/  IMAD.MOV.U32 R13, RZ, RZ, R2 ;  /* 0x000000ffff0d7224 */ /* 0x000fe400078e0002 */
[----:B0-----:R-:W-:Y:S02]  /*23740*/  IMAD.MOV R2, RZ, RZ, -R3 ;  /* 0x000000ffff027224 */ /* 0x001fe400078e0a03 */
[----:B------:R-:W-:Y:S01]  /*23750*/  @!P2 IMAD.MOV R13, RZ, RZ, -R13 ;  /* 0x000000ffff0da224 */ /* 0x000fe200078e0a0d */
[----:B------:R-:W-:Y:S01]  /*23760*/  @!P1 LOP3.LUT R13, RZ, R7, RZ, 0x33, !PT ;  /* 0x00000007ff0d9212 */ /* 0x000fe200078e33ff */
[----:B------:R-:W-:Y:S02]  /*23770*/  IMAD R9, R2, R5, RZ ;  /* 0x0000000502097224 */ /* 0x000fe400078e02ff */
[----:B------:R-:W-:Y:S01]  /*23780*/  IMAD.MOV.U32 R2, RZ, RZ, RZ ;  /* 0x000000ffff027224 */ /* 0x000fe200078e00ff */
[----:B------:R-:W-:-:S03]  /*23790*/  IABS R10, R13 ;  /* 0x0000000d000a7213 */ /* 0x000fc60000000000 */
[----:B------:R-:W-:-:S04]  /*237a0*/  IMAD.HI.U32 R2, R3, R9, R2 ;  /* 0x0000000903027227 */ /* 0x000fc800078e0002 */
[----:B------:R-:W-:Y:S02]  /*237b0*/  IMAD.MOV.U32 R3, RZ, RZ, R10 ;  /* 0x000000ffff037224 */ /* 0x000fe400078e000a */
[----:B------:R-:W-:Y:S02]  /*237c0*/  IMAD.MOV.U32 R10, RZ, RZ, R12 ;  /* 0x000000ffff0a7224 */ /* 0x000fe400078e000c */
[----:B------:R-:W-:-:S04]  /*237d0*/  IMAD.HI.U32 R2, R2, R3, RZ ;  /* 0x0000000302027227 */ /* 0x000fc800078e00ff */
[----:B------:R-:W-:Y:S01]  /*237e0*/  IMAD R10, R2, R10, R3 ;  /* 0x0000000a020a7224 */ /* 0x000fe200078e0203 */
[----:B------:R-:W-:-:S04]  /*237f0*/  LOP3.LUT R3, R13, R8, RZ, 0x3c, !PT ;  /* 0x000000080d037212 */ /* 0x000fc800078e3cff */
[----:B------:R-:W-:Y:S02]  /*23800*/  ISETP.GT.U32.AND P1, PT, R5, R10, PT ;  /* 0x0000000a0500720c */ /* 0x000fe40003f24070 */
[----:B------:R-:W-:-:S11]  /*23810*/  ISETP.GE.AND P2, PT, R3, RZ, PT ;  /* 0x000000ff0300720c */ /* 0x000fd60003f46270 */
[----:B------:R-:W-:Y:S02]  /*23820*/  @!P1 IMAD.IADD R10, R10, 0x1, -R5 ;  /* 0x000000010a0a9824 */ /* 0x000fe400078e0a05 */
[----:B------:R-:W-:Y:S01]  /*23830*/  @!P1 VIADD R2, R2, 0x1 ;  /* 0x0000000102029836 */ /* 0x000fe20000000000 */
[----:B------:R-:W-:Y:S02]  /*23840*/  ISETP.NE.AND P1, PT, R8, RZ, PT ;  /* 0x000000ff0800720c */ /* 0x000fe40003f25270 */
[----:B------:R-:W-:Y:S01]  /*23850*/  ISETP.GE.U32.AND P0, PT, R10, R5, PT ;  /* 0x000000050a00720c */ /* 0x000fe20003f06070 */
[----:B------:R-:W-:-:S12]  /*23860*/  IMAD.MOV R5, RZ, RZ, -R13 ;  /* 0x000000ffff057224 */ /* 0x000fd800078e0a0d */
[----:B------:R-:W-:-:S04]  /*23870*/  @P0 VIADD R2, R2, 0x1 ;  /* 0x0000000102020836 */ /* 0x000fc80000000000 */
        /* <DEDUP_REMOVED lines=8> */
.L_x_1860:
[----:B0-----:R-:W0:Y:S02]  /*23900*/  LDC.64 R2, c[0x0][0xc90] ;  /* 0x00032400ff027b82 */ /* 0x001e240000000a00 */
        /* <DEDUP_REMOVED lines=32> */
[----:B------:R-:W-:Y:S02]  /*23b10*/  VIADDMNMX R8, R8, UR5, R13, PT ;  /* 0x0000000508087c46 */ /* 0x000fe4000b80010d */
[----:B------:R-:W-:-:S02]  /*23b20*/  IADD3 R9, R9, 0x1000000, R4 ;  /* 0x0100000009097810 */ /* 0x000fc40007ffe004 */
        /* <DEDUP_REMOVED lines=25> */
[----:B------:R-:W-:-:S07]  /*23cc0*/  IMAD R26, R2, R26, R9 ;  /* 0x0000001a021a7224 */ /* 0x000fce00078e0209 */
.L_x_1861:
[----:B------:R-:W-:-:S05]  /*23cd0*/  LOP3.LUT R2, RZ, R2, RZ, 0x33, !PT ;  /* 0x00000002ff027212 */ /* 0x000fca00078e33ff */
[----:B------:R-:W-:Y:S01]  /*23ce0*/  IMAD.IADD R25, R7, 0x1, R2 ;  /* 0x0000000107197824 */ /* 0x000fe200078e0202 */
[----:B------:R-:W-:Y:S06]  /*23cf0*/  BRA `(.L_x_1862) ;  /* 0x00000000000c7947 */ /* 0x000fec0003800000 */
.L_x_1857:
[----:B------:R-:W-:Y:S02]  /*23d00*/  IMAD.MOV.U32 R25, RZ, RZ, RZ ;  /* 0x000000ffff197224 */ /* 0x000fe400078e00ff */
[----:B------:R-:W-:Y:S02]  /*23d10*/  IMAD.U32 R24, RZ, RZ, UR6 ;  /* 0x00000006ff187e24 */ /* 0x000fe4000f8e00ff */
[----:B------:R-:W-:-:S07]  /*23d20*/  IMAD.MOV.U32 R26, RZ, RZ, RZ ;  /* 0x000000ffff1a7224 */ /* 0x000fce00078e00ff */
.L_x_1862:
[----:B------:R-:W-:-:S13]  /*23d30*/  ISETP.NE.AND P0, PT, R6, RZ, PT ;  /* 0x000000ff0600720c */ /* 0x000fda0003f05270 */
[----:B------:R-:W0:Y:S01]  /*23d40*/  @!P0 S2R R3, SR_CgaCtaId ;  /* 0x0000000000038919 */ /* 0x000e220000008800 */
[----:B------:R-:W-:-:S04]  /*23d50*/  @!P0 MOV R2, 0x400 ;  /* 0x0000040000028802 */ /* 0x000fc80000000f00 */
[----:B0-----:R-:W-:-:S05]  /*23d60*/  @!P0 LEA R2, R3, R2, 0x18 ;  /* 0x0000000203028211 */ /* 0x001fca00078ec0ff */
[----:B------:R0:W-:Y:S01]  /*23d70*/  @!P0 STS.128 [R2+0x2a8d0], R24 ;  /* 0x02a8d01802008388 */ /* 0x0001e20000000c00 */
[----:B------:R-:W-:Y:S06]  /*23d80*/  BAR.ARV 0x5, 0x180 ;  /* 0x0146000000007b1d */ /* 0x000fec0000002000 */
.L_x_1855:
        /* <DEDUP_REMOVED lines=12> */
[----:B------:R-:W-:Y:S01]  /*23e50*/  ULDC.64 UR36, c[0x0][0x198] ;  /* 0x0000660000247ab9 */ /* 0x000fe20000000a00 */
[----:B------:R-:W-:Y:S01]  /*23e60*/  IMAD.SHL.U32 R34, R4, 0x8, RZ ;  /* 0x0000000804227824 */ /* 0x000fe200078e00ff */
[----:B------:R-:W-:Y:S01]  /*23e70*/  ULDC UR38, c[0x0][0xc] ;  /* 0x0000030000267ab9 */ /* 0x000fe20000000800 */
[----:B------:R-:W-:Y:S02]  /*23e80*/  IMAD.MOV.U32 R22, RZ, RZ, RZ ;  /* 0x000000ffff167224 */ /* 0x000fe400078e00ff */
[----:B------:R-:W-:-:S02]  /*23e90*/  IMAD.MOV.U32 R28, RZ, RZ, RZ ;  /* 0x000000ffff1c7224 */ /* 0x000fc400078e00ff */
[----:B------:R-:W-:Y:S01]  /*23ea0*/  IMAD.MOV.U32 R30, RZ, RZ, 0x1 ;  /* 0x00000001ff1e7424 */ /* 0x000fe200078e00ff */
        /* <DEDUP_REMOVED lines=9> */
[----:B------:R-:W-:Y:S01]  /*23f40*/  SHF.R.U32.HI R3, RZ, 0x3, R4 ;  /* 0x00000003ff037819 */ /* 0x000fe20000011604 */
[----:B0-----:R-:W-:-:S03]  /*23f50*/  ULEA UR4, UR5, UR4, 0x18 ;  /* 0x0000000405047291 */ /* 0x001fc6000f8ec03f */
[----:B------:R-:W-:Y:S02]  /*23f60*/  LOP3.LUT R4, R3, 0x70, R0, 0xf8, !PT ;  /* 0x0000007003047812 */ /* 0x000fe400078ef800 */
[C---:B------:R-:W-:Y:S01]  /*23f70*/  LOP3.LUT R3, R2.reuse, 0x40, RZ, 0xfc, !PT ;  /* 0x0000004002037812 */ /* 0x040fe200078efcff */
[----:B------:R-:W-:Y:S01]  /*23f80*/  IMAD.U32 R17, RZ, RZ, UR4 ;  /* 0x00000004ff117e24 */ /* 0x000fe2000f8e00ff */
[----:B------:R-:W-:-:S03]  /*23f90*/  LOP3.LUT R0, R2, 0x80, RZ, 0xfc, !PT ;  /* 0x0000008002007812 */ /* 0x000fc600078efcff */
[----:B-1----:R-:W-:-:S07]  /*23fa0*/  IMAD R36, R34, 0x2, R17 ;  /* 0x0000000222247824 */ /* 0x002fce00078e0211 */
.L_x_1984:
[----:B------:R-:W-:Y:S05]  /*23fb0*/  YIELD ;  /* 0x0000000000007946 */ /* 0x000fea0003800000 */
[----:B------:R-:W-:Y:S01]  /*23fc0*/  ULDC.64 UR4, c[0x0][0xa28] ;  /* 0x00028a0000047ab9 */ /* 0x000fe20000000a00 */
[----:B------:R-:W-:Y:S01]  /*23fd0*/  IMAD.MOV.U32 R11, RZ, RZ, RZ ;  /* 0x000000ffff0b7224 */ /* 0x000fe200078e00ff */
[----:B------:R-:W-:Y:S01]  /*23fe0*/  ISETP.NE.U32.AND P0, PT, RZ, UR4, PT ;  /* 0x00000004ff007c0c */ /* 0x000fe2000bf05070 */
[----:B0-----:R-:W0:Y:S01]  /*23ff0*/  LDC.64 R4, c[0x0][0xa00] ;  /* 0x00028000ff047b82 */ /* 0x001e220000000a00 */
[----:B------:R-:W-:Y:S02]  /*24000*/  ULDC.64 UR6, c[0x0][0xa10] ;  /* 0x0002840000067ab9 */ /* 0x000fe40000000a00 */
[----:B------:R-:W-:Y:S01]  /*24010*/  ISETP.NE.AND.EX P0, PT, RZ, UR5, PT, P0 ;  /* 0x00000005ff007c0c */ /* 0x000fe2000bf05300 */
[----:B------:R-:W-:-:S12]  /*24020*/  ULDC.64 UR4, c[0x0][0xa18] ;  /* 0x0002860000047ab9 */ /* 0x000fd80000000a00 */
[----:B-1----:R-:W1:Y:S01]  /*24030*/  @P0 LDC.64 R2, c[0x0][0xa28] ;  /* 0x00028a00ff020b82 */ /* 0x002e620000000a00 */
[----:B------:R-:W-:Y:S01]  /*24040*/  ISETP.NE.U32.AND P1, PT, RZ, UR6, PT ;  /* 0x00000006ff007c0c */ /* 0x000fe2000bf25070 */
[----:B-1----:R-:W-:-:S05]  /*24050*/  @P0 IMAD.WIDE R2, R27, 0x4, R2 ;  /* 0x000000041b020825 */ /* 0x002fca00078e0202 */
[----:B------:R1:W2:Y:S01]  /*24060*/  @P0 LDG.E R11, desc[UR60][R2.64] ;  /* 0x0000003c020b0981 */ /* 0x0002a2000c1e1900 */
[----:B------:R-:W-:Y:S01]  /*24070*/  ISETP.NE.U32.AND P0, PT, RZ, UR4, PT ;  /* 0x00000004ff007c0c */ /* 0x000fe2000bf05070 */
[----:B------:R-:W-:Y:S01]  /*24080*/  IMAD.MOV.U32 R35, RZ, RZ, RZ ;  /* 0x000000ffff237224 */ /* 0x000fe200078e00ff */
[----:B------:R-:W-:Y:S01]  /*24090*/  ISETP.NE.AND.EX P1, PT, RZ, UR7, PT, P1 ;  /* 0x00000007ff007c0c */ /* 0x000fe2000bf25310 */
[----:B------:R-:W-:Y:S01]  /*240a0*/  IMAD.MOV.U32 R0, RZ, RZ, RZ ;  /* 0x000000ffff007224 */ /* 0x000fe200078e00ff */
[----:B------:R-:W-:Y:S01]  /*240b0*/  ISETP.NE.AND.EX P2, PT, RZ, UR5, PT, P0 ;  /* 0x00000005ff007c0c */ /* 0x000fe2000bf45300 */
[----:B------:R-:W-:Y:S01]  /*240c0*/  ULDC.64 UR4, c[0x0][0xa00] ;  /* 0x0002800000047ab9 */ /* 0x000fe20000000a00 */
[----:B0-----:R-:W-:Y:S01]  /*240d0*/  IMAD.WIDE R4, R27, 0x4, R4 ;  /* 0x000000041b047825 */ /* 0x001fe200078e0204 */
[----:B------:R-:W-:Y:S01]  /*240e0*/  ISETP.NE.U32.AND P0, PT, RZ, UR4, PT ;  /* 0x00000004ff007c0c */ /* 0x000fe2000bf05070 */
[----:B-1----:R-:W0:Y:S03]  /*240f0*/  LDC.64 R2, c[0x0][0xa10] ;  /* 0x00028400ff027b82 */ /* 0x002e260000000a00 */
[----:B------:R-:W-:-:S06]  /*24100*/  ISETP.NE.AND.EX P0, PT, RZ, UR5, PT, P0 ;  /* 0x00000005ff007c0c */ /* 0x000fcc000bf05300 */
[----:B------:R-:W1:Y:S07]  /*24110*/  @P2 LDC.64 R6, c[0x0][0xa18] ;  /* 0x00028600ff062b82 */ /* 0x000e6e0000000a00 */
[----:B------:R-:W5:Y:S01]  /*24120*/  @P0 LDG.E R35, desc[UR60][R4.64] ;  /* 0x0000003c04230981 */ /* 0x000f62000c1e1900 */
[----:B0-----:R-:W-:-:S05]  /*24130*/  IMAD.WIDE R2, R27, 0x4, R2 ;  /* 0x000000041b027825 */ /* 0x001fca00078e0202 */
[----:B------:R-:W5:Y:S01]  /*24140*/  @P1 LDG.E R0, desc[UR60][R2.64] ;  /* 0x0000003c02001981 */ /* 0x000f62000c1e1900 */
[----:B------:R-:W-:Y:S02]  /*24150*/  ULDC UR4, c[0x0][0x288] ;  /* 0x0000a20000047ab9 */ /* 0x000fe40000000800 */
[----:B------:R-:W-:Y:S01]  /*24160*/  IMAD.U32 R32, RZ, RZ, UR4 ;  /* 0x00000004ff207e24 */ /* 0x000fe2000f8e00ff */
[----:B------:R-:W-:Y:S02]  /*24170*/  ULDC.64 UR4, c[0x0][0x418] ;  /* 0x0001060000047ab9 */ /* 0x000fe40000000a00 */
[----:B------:R-:W-:-:S03]  /*24180*/  UISETP.NE.U32.AND UP0, UPT, UR4, URZ, UPT ;  /* 0x0000003f0400728c */ /* 0x000fc6000bf05070 */
[----:B------:R-:W-:Y:S01]  /*24190*/  ULDC UR4, c[0x0][0x424] ;  /* 0x0001090000047ab9 */ /* 0x000fe20000000800 */
[----:B------:R-:W-:Y:S01]  /*241a0*/  UISETP.NE.AND.EX UP0, UPT, UR5, URZ, UPT, UP0 ;  /* 0x0000003f0500728c */ /* 0x000fe2000bf05300 */
[----:B-1----:R-:W-:Y:S02]  /*241b0*/  @P2 IMAD.WIDE R6, R27, 0x4, R6 ;  /* 0x000000041b062825 */ /* 0x002fe400078e0206 */
[----:B------:R-:W-:Y:S01]  /*241c0*/  ULDC UR5, c[0x0][0x2f0] ;  /* 0x0000bc0000057ab9 */ /* 0x000fe20000000800 */
[----:B------:R-:W-:Y:S02]  /*241d0*/  USEL UR4, UR4, 0x1, UP0 ;  /* 0x0000000104047887 */ /* 0x000fe40008000000 */
[----:B------:R0:W5:Y:S02]  /*241e0*/  @P2 LDG.E R32, desc[UR60][R6.64] ;  /* 0x0000003c06202981 */ /* 0x000164000c1e1900 */
[----:B------:R-:W-:-:S03]  /*241f0*/  UIMAD UR4, UR4, UR5, URZ ;  /* 0x00000005040472a4 */ /* 0x000fc6000f8e023f */
[----:B------:R-:W-:-:S03]  /*24200*/  ULDC UR5, c[0x0][0x348] ;  /* 0x0000d20000057ab9 */ /* 0x000fc60000000800 */
[----:B------:R-:W-:Y:S02]  /*24210*/  IMAD.U32 R10, RZ, RZ, UR4 ;  /* 0x00000004ff0a7e24 */ /* 0x000fe4000f8e00ff */
[----:B0-----:R-:W-:Y:S01]  /*24220*/  IMAD.U32 R7, RZ, RZ, UR5 ;  /* 0x00000005ff077e24 */ /* 0x001fe2000f8e00ff */
[----:B--2---:R0:W-:Y:S01]  /*24230*/  STL [R1+0x4], R11 ;  /* 0x0000040b01007387 */ /* 0x0041e20000100800 */
[----:B---3--:R-:W-:Y:S05]  /*24240*/  @P2 BRA `(.L_x_1864) ;  /* 0x0000000000102947 */ /* 0x008fea0003800000 */
[----:B------:R-:W-:Y:S05]  /*24250*/  @!P0 BRA `(.L_x_1864) ;  /* 0x00000000000c8947 */ /* 0x000fea0003800000 */
[----:B------:R-:W2:Y:S04]  /*24260*/  LDG.E R9, desc[UR60][R4.64] ;  /* 0x0000003c04097981 */ /* 0x000ea8000c1e1900 */
[----:B-----5:R-:W2:Y:S02]  /*24270*/  LDG.E R32, desc[UR60][R4.64+0x4] ;  /* 0x0000043c04207981 */ /* 0x020ea4000c1e1900 */
[----:B--2---:R-:W-:-:S07]  /*24280*/  IMAD.IADD R32, R32, 0x1, -R9 ;  /* 0x0000000120207824 */ /* 0x004fce00078e0a09 */
.L_x_1864:
[----:B------:R-:W-:Y:S01]  /*24290*/  ULDC.64 UR4, c[0x0][0xa20] ;  /* 0x0002880000047ab9 */ /* 0x000fe20000000a00 */
[C---:B------:R-:W-:Y:S02]  /*242a0*/  LOP3.LUT R4, R26.reuse, 0xff000000, RZ, 0xc0, !PT ;  /* 0xff0000001a047812 */ /* 0x040fe400078ec0ff */
[----:B------:R-:W-:Y:S02]  /*242b0*/  ISETP.NE.U32.AND P0, PT, RZ, UR4, PT ;  /* 0x00000004ff007c0c */ /* 0x000fe4000bf05070 */
[----:B------:R-:W-:Y:S02]  /*242c0*/  SHF.R.U32.HI R5, RZ, 0x8, R4 ;  /* 0x00000008ff057819 */ /* 0x000fe40000011604 */
[----:B------:R-:W-:Y:S02]  /*242d0*/  ISETP.NE.AND.EX P0, PT, RZ, UR5, PT, P0 ;  /* 0x00000005ff007c0c */ /* 0x000fe4000bf05300 */
[C---:B------:R-:W-:Y:S02]  /*242e0*/  LOP3.LUT R6, R26.reuse, 0xff0000, RZ, 0xc0, !PT ;  /* 0x00ff00001a067812 */ /* 0x040fe400078ec0ff */
[----:B------:R-:W-:-:S02]  /*242f0*/  LOP3.LUT R26, R26, 0xffff, RZ, 0xc0, !PT ;  /* 0x0000ffff1a1a7812 */ /* 0x000fc400078ec0ff */
[----:B------:R-:W-:-:S07]  /*24300*/  LEA.HI R6, R6, R5, RZ, 0x10 ;  /* 0x0000000506067211 */ /* 0x000fce00078f80ff */
[----:B------:R-:W-:Y:S05]  /*24310*/  @!P0 BRA `(.L_x_1865) ;  /* 0x0000000000108947 */ /* 0x000fea0003800000 */
[----:B------:R-:W1:Y:S02]  /*24320*/  LDC.64 R4, c[0x0][0xa20] ;  /* 0x00028800ff047b82 */ /* 0x000e640000000a00 */
[----:B-1----:R-:W-:-:S05]  /*24330*/  IMAD.WIDE R4, R27, 0x4, R4 ;  /* 0x000000041b047825 */ /* 0x002fca00078e0204 */
[----:B------:R1:W5:Y:S01]  /*24340*/  LDG.E R10, desc[UR60][R4.64] ;  /* 0x0000003c040a7981 */ /* 0x000362000c1e1900 */
[----:B------:R-:W-:Y:S05]  /*24350*/  BRA `(.L_x_1866) ;  /* 0x0000000000247947 */ /* 0x000fea0003800000 */
.L_x_1865:
[----:B------:R-:W-:Y:S02]  /*24360*/  ULDC.64 UR4, c[0x0][0xa08] ;  /* 0x0002820000047ab9 */ /* 0x000fe40000000a00 */
[----:B------:R-:W-:-:S04]  /*24370*/  ISETP.NE.U32.AND P0, PT, RZ, UR4, PT ;  /* 0x00000004ff007c0c */ /* 0x000fc8000bf05070 */
[----:B------:R-:W-:-:S13]  /*24380*/  ISETP.NE.AND.EX P0, PT, RZ, UR5, PT, P0 ;  /* 0x00000005ff007c0c */ /* 0x000fda000bf05300 */
[----:B------:R-:W-:Y:S05]  /*24390*/  @!P0 BRA `(.L_x_1866) ;  /* 0x0000000000148947 */ /* 0x000fea0003800000 */
[----:B------:R-:W1:Y:S02]  /*243a0*/  LDC.64 R4, c[0x0][0xa08] ;  /* 0x00028200ff047b82 */ /* 0x000e640000000a00 */
[----:B-1----:R-:W-:-:S05]  /*243b0*/  IMAD.WIDE R4, R27, 0x4, R4 ;  /* 0x000000041b047825 */ /* 0x002fca00078e0204 */
[----:B------:R-:W2:Y:S04]  /*243c0*/  LDG.E R10, desc[UR60][R4.64] ;  /* 0x0000003c040a7981 */ /* 0x000ea8000c1e1900 */
[----:B------:R-:W2:Y:S02]  /*243d0*/  LDG.E R9, desc[UR60][R4.64+0x4] ;  /* 0x0000043c04097981 */ /* 0x000ea4000c1e1900 */
[----:B--2---:R-:W-:-:S07]  /*243e0*/  IMAD.IADD R10, R9, 0x1, -R10 ;  /* 0x00000001090a7824 */ /* 0x004fce00078e0a0a */
.L_x_1866:
[----:B-1----:R-:W2:Y:S01]  /*243f0*/  @P1 LDG.E R5, desc[UR60][R2.64] ;  /* 0x0000003c02051981 */ /* 0x002ea2000c1e1900 */
[----:B------:R-:W1:Y:S03]  /*24400*/  LDC R8, c[0x0][0x448] ;  /* 0x00011200ff087b82 */ /* 0x000e660000000800 */
[----:B------:R3:W2:Y:S01]  /*24410*/  @P1 LDG.E R4, desc[UR60][R2.64+0x4] ;  /* 0x0000043c02041981 */ /* 0x0006a2000c1e1900 */
[----:B------:R-:W-:Y:S02]  /*24420*/  IMAD.SHL.U32 R25, R25, 0x80, RZ ;  /* 0x0000008019197824 */ /* 0x000fe400078e00ff */
[----:B-----5:R-:W-:Y:S02]  /*24430*/  IMAD.IADD R10, R10, 0x1, -R11 ;  /* 0x000000010a0a7824 */ /* 0x020fe400078e0a0b */
[----:B---3--:R-:W3:Y:S01]  /*24440*/  LDC.64 R2, c[0x0][0x9e0] ;  /* 0x00027800ff027b82 */ /* 0x008ee20000000a00 */
[----:B-1----:R-:W-:-:S13]  /*24450*/  ISETP.NE.AND P2, PT, R8, 0x1, PT ;  /* 0x000000010800780c */ /* 0x002fda0003f45270 */
[----:B------:R-:W1:Y:S01]  /*24460*/  @P2 LDC R8, c[0x0][0x44c] ;  /* 0x00011300ff082b82 */ /* 0x000e620000000800 */
[----:B---3--:R-:W-:-:S07]  /*24470*/  ISETP.GE.AND P3, PT, R3, 0x1, PT ;  /* 0x000000010300780c */ /* 0x008fce0003f66270 */
[----:B------:R-:W3:Y:S01]  /*24480*/  @P2 LDC R9, c[0x0][0x450] ;  /* 0x00011400ff092b82 */ /* 0x000ee20000000800 */
[----:B--2---:R-:W-:Y:S02]  /*24490*/  @P1 IMAD.IADD R7, R4, 0x1, -R5 ;  /* 0x0000000104071824 */ /* 0x004fe400078e0a05 */
[----:B------:R-:W-:Y:S02]  /*244a0*/  VIADD R5, R25, 0x7f ;  /* 0x0000007f19057836 */ /* 0x000fe40000000000 */
[----:B------:R-:W-:Y:S02]  /*244b0*/  IMAD.IADD R37, R10, 0x1, R7 ;  /* 0x000000010a257824 */ /* 0x000fe400078e0207 */
[----:B-1----:R-:W-:-:S03]  /*244c0*/  @P2 IMAD.HI.U32 R4, R5, R8, RZ ;  /* 0x0000000805042227 */ /* 0x002fc600078e00ff */
[C---:B------:R-:W-:Y:S02]  /*244d0*/  IADD3 R18, R37.reuse, 0x1, -R32 ;  /* 0x0000000125127810 */ /* 0x040fe40007ffe820 */
[----:B---3--:R-:W-:Y:S01]  /*244e0*/  @P2 SHF.R.U32.HI R5, RZ, R9, R4 ;  /* 0x00000009ff052219 */ /* 0x008fe20000011604 */
[----:B------:R-:W-:-:S04]  /*244f0*/  VIADD R4, R37, 0x5f ;  /* 0x0000005f25047836 */ /* 0x000fc80000000000 */
[----:B------:R-:W-:-:S04]  /*24500*/  IMAD.HI R4, R4, 0x2aaaaaab, RZ ;  /* 0x2aaaaaab04047827 */ /* 0x000fc800078e02ff */
[----:B------:R-:W-:Y:S01]  /*24510*/  IMAD.IADD R8, R18, 0x1, R5 ;  /* 0x0000000112087824 */ /* 0x000fe200078e0205 */
[----:B------:R-:W-:-:S03]  /*24520*/  SHF.R.U32.HI R19, RZ, 0x1f, R4 ;  /* 0x0000001fff137819 */ /* 0x000fc60000011604 */
[----:B------:R-:W-:Y:S01]  /*24530*/  IMAD.IADD R2, R8, 0x1, R2 ;  /* 0x0000000108027824 */ /* 0x000fe200078e0202 */
[----:B------:R-:W-:Y:S01]  /*24540*/  LEA.HI.SX32 R19, R4, R19, 0x1c ;  /* 0x0000001304137211 */ /* 0x000fe200078fe2ff */
[----:B------:R-:W-:Y:S06]  /*24550*/  @!P3 BRA `(.L_x_1867) ;  /* 0x000000000048b947 */ /* 0x000fec0003800000 */
[C---:B------:R-:W-:Y:S01]  /*24560*/  ISETP.GT.AND P0, PT, R8.reuse, RZ, PT ;  /* 0x000000ff0800720c */ /* 0x040fe20003f04270 */
[----:B------:R-:W-:Y:S01]  /*24570*/  BSSY B0, `(.L_x_1868) ;  /* 0x000000e000007945 */ /* 0x000fe20003800000 */
[----:B------:R-:W-:-:S11]  /*24580*/  VIADD R9, R8, 0xffffffff ;  /* 0xffffffff08097836 */ /* 0x000fd60000000000 */
[----:B------:R-:W-:Y:S05]  /*24590*/  @P0 BRA `(.L_x_1869) ;  /* 0x00000000001c0947 */ /* 0x000fea0003800000 */
[----:B------:R-:W-:Y:S01]  /*245a0*/  ISETP.NE.AND P0, PT, R3, 0x1, PT ;  /* 0x000000010300780c */ /* 0x000fe20003f05270 */
[----:B------:R-:W-:-:S12]  /*245b0*/  IMAD.MOV R9, RZ, RZ, -R8 ;  /* 0x000000ffff097224 */ /* 0x000fd800078e0a08 */
[----:B------:R-:W1:Y:S02]  /*245c0*/  @P0 LDC.64 R4, c[0x0][0x9e8] ;  /* 0x00027a00ff040b82 */ /* 0x000e640000000a00 */
[----:B-1----:R-:W-:-:S05]  /*245d0*/  @P0 IMAD.HI.U32 R4, R9, R4, RZ ;  /* 0x0000000409040227 */ /* 0x002fca00078e00ff */
[----:B------:R-:W-:-:S04]  /*245e0*/  @P0 SHF.R.U32.HI R9, RZ, R5, R4 ;  /* 0x00000005ff090219 */ /* 0x000fc80000011604 */
[----:B------:R-:W-:Y:S01]  /*245f0*/  LOP3.LUT R9, RZ, R9, RZ, 0x33, !PT ;  /* 0x00000009ff097212 */ /* 0x000fe200078e33ff */
[----:B------:R-:W-:Y:S06]  /*24600*/  BRA `(.L_x_1870) ;  /* 0x0000000000107947 */ /* 0x000fec0003800000 */
.L_x_1869:
[----:B------:R-:W-:-:S13]  /*24610*/  ISETP.NE.AND P0, PT, R3, 0x1, PT ;  /* 0x000000010300780c */ /* 0x000fda0003f05270 */
[----:B------:R-:W1:Y:S02]  /*24620*/  @P0 LDC.64 R4, c[0x0][0x9e8] ;  /* 0x00027a00ff040b82 */ /* 0x000e640000000a00 */
[----:B-1----:R-:W-:-:S05]  /*24630*/  @P0 IMAD.HI.U32 R4, R9, R4, RZ ;  /* 0x0000000409040227 */ /* 0x002fca00078e00ff */
[----:B------:R-:W-:-:S07]  /*24640*/  @P0 SHF.R.U32.HI R9, RZ, R5, R4 ;  /* 0x00000005ff090219 */ /* 0x000fce0000011604 */
.L_x_1870:
[----:B------:R-:W-:Y:S05]  /*24650*/  BSYNC B0 ;  /* 0x0000000000007941 */ /* 0x000fea0003800000 */
.L_x_1868:
[----:B------:R-:W-:-:S05]  /*24660*/  IMAD R9, R9, R3, R3 ;  /* 0x0000000309097224 */ /* 0x000fca00078e0203 */
[----:B------:R-:W-:-:S07]  /*24670*/  VIMNMX R2, R2, R9, PT ;  /* 0x0000000902027248 */ /* 0x000fce0003fe0100 */
.L_x_1867:
[----:B------:R-:W1:Y:S01]  /*24680*/  @P2 LDC R8, c[0x0][0x44c] ;  /* 0x00011300ff082b82 */ /* 0x000e620000000800 */
[----:B------:R-:W-:Y:S01]  /*24690*/  VIADD R2, R2, 0x5f ;  /* 0x0000005f02027836 */ /* 0x000fe20000000000 */
[----:B------:R-:W-:Y:S01]  /*246a0*/  ULDC UR4, c[0x0][0x9dc] ;  /* 0x0002770000047ab9 */ /* 0x000fe20000000800 */
[----:B------:R-:W-:Y:S02]  /*246b0*/  IMAD.MOV.U32 R5, RZ, RZ, R25 ;  /* 0x000000ffff057224 */ /* 0x000fe400078e0019 */
[----:B------:R-:W-:-:S03]  /*246c0*/  IMAD.HI R2, R2, 0x2aaaaaab, RZ ;  /* 0x2aaaaaab02027827 */ /* 0x000fc600078e02ff */
[----:B------:R-:W2:Y:S01]  /*246d0*/  @P2 LDC R4, c[0x0][0x450] ;  /* 0x00011400ff042b82 */ /* 0x000ea20000000800 */
[----:B-1----:R-:W-:-:S04]  /*246e0*/  @P2 IMAD.HI.U32 R9, R25, R8, RZ ;  /* 0x0000000819092227 */ /* 0x002fc800078e00ff */
[----:B------:R-:W-:Y:S01]  /*246f0*/  IMAD.IADD R8, R37, 0x1, -R32 ;  /* 0x0000000125087824 */ /* 0x000fe200078e0a20 */
[----:B--2---:R-:W-:Y:S02]  /*24700*/  @P2 SHF.R.U32.HI R5, RZ, R4, R9 ;  /* 0x00000004ff052219 */ /* 0x004fe40000011609 */
[----:B------:R-:W-:-:S04]  /*24710*/  SHF.R.U32.HI R9, RZ, 0x1f, R2 ;  /* 0x0000001fff097819 */ /* 0x000fc80000011602 */
[----:B------:R-:W-:Y:S01]  /*24720*/  LEA.HI.SX32 R2, R2, R9, 0x1c ;  /* 0x0000000902027211 */ /* 0x000fe200078fe2ff */
[----:B------:R-:W-:-:S03]  /*24730*/  IMAD.IADD R9, R8, 0x1, R5 ;  /* 0x0000000108097824 */ /* 0x000fc600078e0205 */
[----:B0-----:R-:W-:Y:S01]  /*24740*/  VIMNMX R11, R19, R2, PT ;  /* 0x00000002130b7248 */ /* 0x001fe20003fe0100 */
        /* <DEDUP_REMOVED lines=12> */
.L_x_1873:
[----:B------:R-:W-:-:S13]  /*24810*/  ISETP.NE.AND P0, PT, R3, 0x1, PT ;  /* 0x000000010300780c */ /* 0x000fda0003f05270 */
[----:B------:R-:W0:Y:S02]  /*24820*/  @P0 LDC.64 R4, c[0x0][0x9e8] ;  /* 0x00027a00ff040b82 */ /* 0x000e240000000a00 */
[----:B0-----:R-:W-:-:S05]  /*24830*/  @P0 IMAD.HI.U32 R4, R9, R4, RZ ;  /* 0x0000000409040227 */ /* 0x001fca00078e00ff */
[----:B------:R-:W-:-:S07]  /*24840*/  @P0 SHF.R.U32.HI R9, RZ, R5, R4 ;  /* 0x00000005ff090219 */ /* 0x000fce0000011604 */
.L_x_1874:
[----:B------:R-:W-:Y:S05]  /*24850*/  BSYNC B0 ;  /* 0x0000000000007941 */ /* 0x000fea0003800000 */
.L_x_1872:
[----:B------:R-:W-:-:S05]  /*24860*/  IMAD R3, R9, R3, RZ ;  /* 0x0000000309037224 */ /* 0x000fca00078e02ff */
[----:B------:R-:W-:-:S07]  /*24870*/  VIMNMX R2, R2, R3, !PT ;  /* 0x0000000302027248 */ /* 0x000fce0007fe0100 */
.L_x_1871:
[----:B------:R-:W-:Y:S01]  /*24880*/  IMAD.HI R2, R2, 0x2aaaaaab, RZ ;  /* 0x2aaaaaab02027827 */ /* 0x000fe200078e02ff */
[----:B------:R-:W-:Y:S01]  /*24890*/  BSSY B0, `(.L_x_1875) ;  /* 0x0000026000007945 */ /* 0x000fe20003800000 */
[----:B------:R-:W-:Y:S02]  /*248a0*/  LOP3.LUT R9, R6, 0xff, RZ, 0xc0, !PT ;  /* 0x000000ff06097812 */ /* 0x000fe400078ec0ff */
[----:B------:R-:W-:Y:S01]  /*248b0*/  SHF.R.U32.HI R6, RZ, 0x10, R6 ;  /* 0x00000010ff067819 */ /* 0x000fe20000011606 */
        /* <DEDUP_REMOVED lines=9> */
[----:B------:R-:W-:Y:S02]  /*24950*/  IABS R13, R5 ;  /* 0x00000005000d7213 */ /* 0x000fe40000000000 */
[----:B------:R-:W-:Y:S02]  /*24960*/  IADD3 R12, R5, -0x1, R11 ;  /* 0xffffffff050c7810 */ /* 0x000fe40007ffe00b */
[----:B------:R-:W0:Y:S03]  /*24970*/  I2F.RP R2, R13 ;  /* 0x0000000d00027306 */ /* 0x000e260000209400 */
[----:B------:R-:W-:-:S05]  /*24980*/  IMAD.IADD R12, R12, 0x1, -R4 ;  /* 0x000000010c0c7824 */ /* 0x000fca00078e0a04 */
[----:B0-----:R-:W0:Y:S02]  /*24990*/  MUFU.RCP R2, R2 ;  /* 0x0000000200027308 */ /* 0x001e240000001000 */
[----:B0-----:R-:W-:-:S06]  /*249a0*/  VIADD R2, R2, 0xffffffe ;  /* 0x0ffffffe02027836 */ /* 0x001fcc0000000000 */
[----:B------:R0:W1:Y:S02]  /*249b0*/  F2I.FTZ.U32.TRUNC.NTZ R3, R2 ;  /* 0x0000000200037305 */ /* 0x000064000021f000 */
[----:B0-----:R-:W-:-:S04]  /*249c0*/  LOP3.LUT R2, R12, R5, RZ, 0x3c, !PT ;  /* 0x000000050c027212 */ /* 0x001fc800078e3cff */
[----:B------:R-:W-:Y:S01]  /*249d0*/  ISETP.GE.AND P3, PT, R2, RZ, PT ;  /* 0x000000ff0200720c */ /* 0x000fe20003f66270 */
[----:B-1----:R-:W-:-:S04]  /*249e0*/  IMAD.MOV R2, RZ, RZ, -R3 ;  /* 0x000000ffff027224 */ /* 0x002fc800078e0a03 */
[----:B------:R-:W-:Y:S02]  /*249f0*/  IMAD R14, R2, R13, RZ ;  /* 0x0000000d020e7224 */ /* 0x000fe400078e02ff */
[----:B------:R-:W-:-:S04]  /*24a00*/  IMAD.MOV.U32 R2, RZ, RZ, RZ ;  /* 0x000000ffff027224 */ /* 0x000fc800078e00ff */
        /* <DEDUP_REMOVED lines=13> */
[----:B------:R-:W-:-:S07]  /*24ae0*/  @!P2 LOP3.LUT R14, RZ, R5, RZ, 0x33, !PT ;  /* 0x00000005ff0ea212 */ /* 0x000fce00078e33ff */
.L_x_1876:
[----:B------:R-:W-:Y:S05]  /*24af0*/  BSYNC B0 ;  /* 0x0000000000007941 */ /* 0x000fea0003800000 */
.L_x_1875:
[-C--:B------:R-:W-:Y:S01]  /*24b00*/  IMAD R3, R9, R14.reuse, R4 ;  /* 0x0000000e09037224 */ /* 0x080fe200078e0204 */
        /* <DEDUP_REMOVED lines=24> */
.L_x_2052:
[----:B-1----:R-:W-:Y:S02]  /*24c90*/  ISETP.NE.AND P0, PT, R14, RZ, PT ;  /* 0x000000ff0e00720c */ /* 0x002fe40003f05270 */
[----:B------:R-:W-:-:S11]  /*24ca0*/  PLOP3.LUT P6, PT, PT, PT, PT, 0x8, 0x0 ;  /* 0x000000000000781c */ /* 0x000fd60003fce170 */
[----:B------:R-:W-:Y:S05]  /*24cb0*/  @P0 BRA `(.L_x_1880) ;  /* 0x00000000000c0947 */ /* 0x000fea0003800000 */
[----:B------:R-:W-:-:S03]  /*24cc0*/  UMOV UR4, 0xffffffff ;  /* 0xffffffff00047882 */ /* 0x000fc60000000000 */
[----:B------:R-:W-:Y:S05]  /*24cd0*/  BRA.DIV UR4, `(.L_x_1881) ;  /* 0x0000007604647947 */ /* 0x000fea000b800000 */
[----:B------:R-:W-:-:S13]  /*24ce0*/  ELECT P6, URZ, PT ;  /* 0x00000000003f782f */ /* 0x000fda00038c0000 */
.L_x_1880:
        /* <DEDUP_REMOVED lines=9> */
.L_x_2055:
[----:B------:R-:W-:Y:S05]  /*24d80*/  BSYNC B1 ;  /* 0x0000000000017941 */ /* 0x000fea0003800000 */
.L_x_1882:
        /* <DEDUP_REMOVED lines=10> */
.L_x_2056:
[----:B------:R-:W-:Y:S05]  /*24e30*/  BSYNC B2 ;  /* 0x0000000000027941 */ /* 0x000fea0003800000 */
.L_x_1886:
[----:B------:R-:W-:Y:S04]  /*24e40*/  BSSY B2, `(.L_x_1888) ;  /* 0x0000009000027945 */ /* 0x000fe80003800000 */
[----:B------:R-:W-:Y:S05]  /*24e50*/  @P1 BRA `(.L_x_1889) ;  /* 0x00000000001c1947 */ /* 0x000fea0003800000 */
[----:B------:R-:W2:Y:S01]  /*24e60*/  S2R R7, SR_TID.X ;  /* 0x0000000000077919 */ /* 0x000ea20000002100 */
[----:B------:R-:W-:-:S04]  /*24e70*/  IMAD.MOV.U32 R3, RZ, RZ, 0x9000 ;  /* 0x00009000ff037424 */ /* 0x000fc800078e00ff */
[----:B------:R3:W-:Y:S01]  /*24e80*/  SYNCS.ARRIVE.TRANS64 RZ, [R12+URZ+0x2a890], R3 ;  /* 0x02a890030cff79a7 */ /* 0x0007e2000800003f */
[----:B--2---:R-:W-:-:S04]  /*24e90*/  LOP3.LUT R7, R7, 0x1f, RZ, 0xc0, !PT ;  /* 0x0000001f07077812 */ /* 0x004fc800078ec0ff */
[----:B------:R-:W-:-:S13]  /*24ea0*/  ISETP.NE.AND P0, PT, R7, RZ, PT ;  /* 0x000000ff0700720c */ /* 0x000fda0003f05270 */
[----:B---3--:R-:W-:Y:S05]  /*24eb0*/  @!P0 BRA `(.L_x_1889) ;  /* 0x0000000000048947 */ /* 0x008fea0003800000 */
[----:B------:R-:W-:Y:S01]  /*24ec0*/  BPT.TRAP 0x1 ;  /* 0x000000040000795c */ /* 0x000fe20000300000 */
.L_x_1889:
[----:B------:R-:W-:Y:S05]  /*24ed0*/  BSYNC B2 ;  /* 0x0000000000027941 */ /* 0x000fea0003800000 */
.L_x_1888:
        /* <DEDUP_REMOVED lines=10> */
[----:B------:R-:W-:Y:S01]  /*24f80*/  VIADD R13, R10, 0x18400 ;  /* 0x000184000a0d7836 */ /* 0x000fe20000000000 */
[----:B------:R-:W-:-:S09]  /*24f90*/  UMOV UR7, 0x12f00000 ;  /* 0x12f0000000077882 */ /* 0x000fd20000000000 */
.L_x_1890:
        /* <DEDUP_REMOVED lines=12> */
[----:B------:R-:W-:Y:S01]  /*25060*/  VIADD R13, R10, 0x1b400 ;  /* 0x0001b4000a0d7836 */ /* 0x000fe20000000000 */
[----:B------:R-:W-:Y:S01]  /*25070*/  UMOV UR6, 0x0 ;  /* 0x0000000000067882 */ /* 0x000fe20000000000 */
[----:B------:R-:W-:Y:S01]  /*25080*/  UMOV UR7, 0x12f00000 ;  /* 0x12f0000000077882 */ /* 0x000fe20000000000 */
[----:B------:R-:W-:-:S15]  /*25090*/  R2UR UR10, R21 ;  /* 0x00000000150a72ca */ /* 0x000fde00000e0000 */
.L_x_1891:
        /* <DEDUP_REMOVED lines=15> */
.L_x_1892:
        /* <DEDUP_REMOVED lines=13> */
.L_x_2057:
[----:B------:R-:W-:Y:S05]  /*25260*/  BSYNC B2 ;  /* 0x0000000000027941 */ /* 0x000fea0003800000 */
.L_x_1893:
        /* <DEDUP_REMOVED lines=11> */
.L_x_1896:
[----:B------:R-:W-:Y:S05]  /*25320*/  BSYNC B2 ;  /* 0x0000000000027941 */ /* 0x000fea0003800000 */
.L_x_1895:
        /* <DEDUP_REMOVED lines=9> */
.L_x_1897:
        /* <DEDUP_REMOVED lines=15> */
.L_x_1898:
        /* <DEDUP_REMOVED lines=10> */
.L_x_1885:
[----:B------:R-:W-:Y:S05]  /*25550*/  BSYNC B1 ;  /* 0x0000000000017941 */ /* 0x000fea0003800000 */
.L_x_1884:
        /* <DEDUP_REMOVED lines=9> */
.L_x_1914:
[----:B------:R-:W-:Y:S05]  /*255f0*/  YIELD ;  /* 0x0000000000007946 */ /* 0x000fea0003800000 */
[----:B------:R-:W-:Y:S04]  /*25600*/  BSSY B1, `(.L_x_1899) ;  /* 0x000007b000017945 */ /* 0x000fe80003800000 */
[----:B------:R-:W-:Y:S05]  /*25610*/  @!P6 BRA `(.L_x_1900) ;  /* 0x0000000400e4e947 */ /* 0x000fea0003800000 */
[----:B0-----:R-:W-:Y:S01]  /*25620*/  IMAD R10, R22, 0x8, R17 ;  /* 0x00000008160a7824 */ /* 0x001fe200078e0211 */
[----:B------:R-:W-:Y:S01]  /*25630*/  SHF.L.U32 R2, R31, 0x1f, RZ ;  /* 0x0000001f1f027819 */ /* 0x000fe200000006ff */
[----:B------:R-:W0:Y:S01]  /*25640*/  S2R R3, SR_TID.X ;  /* 0x0000000000037919 */ /* 0x000e220000002100 */
[----:B------:R-:W-:Y:S02]  /*25650*/  BSSY B2, `(.L_x_1901) ;  /* 0x0000005000027945 */ /* 0x000fe40003800000 */
[----:B------:R-:W1:Y:S01]  /*25660*/  SYNCS.PHASECHK.TRANS64.TRYWAIT P1, [R10+URZ+0x2a8a0], R2 ;  /* 0x02a8a0020a0075a7 */ /* 0x000e62000802017f */
[----:B0-----:R-:W-:-:S04]  /*25670*/  LOP3.LUT R3, R3, 0x7f, RZ, 0xc0, !PT ;  /* 0x0000007f03037812 */ /* 0x001fc800078ec0ff */
[----:B------:R-:W-:Y:S01]  /*25680*/  ISETP.NE.AND P2, PT, R3, RZ, PT ;  /* 0x000000ff0300720c */ /* 0x000fe20003f45270 */
[----:B-1----:R-:W-:-:S12]  /*25690*/  @!P1 BRA `(.L_x_1902) ;  /* 0x0000006c00509947 */ /* 0x002fd80003800000 */
.L_x_2058:
[----:B------:R-:W-:Y:S05]  /*256a0*/  BSYNC B2 ;  /* 0x0000000000027941 */ /* 0x000fea0003800000 */
.L_x_1901:
[----:B------:R-:W-:Y:S04]  /*256b0*/  BSSY B2, `(.L_x_1903) ;  /* 0x0000009000027945 */ /* 0x000fe80003800000 */
[----:B------:R-:W-:Y:S05]  /*256c0*/  @P2 BRA `(.L_x_1904) ;  /* 0x00000000001c2947 */ /* 0x000fea0003800000 */
[----:B------:R-:W1:Y:S01]  /*256d0*/  S2R R7, SR_TID.X ;  /* 0x0000000000077919 */ /* 0x000e620000002100 */
[----:B------:R-:W-:-:S04]  /*256e0*/  IMAD.MOV.U32 R3, RZ, RZ, 0x9000 ;  /* 0x00009000ff037424 */ /* 0x000fc800078e00ff */
[----:B------:R2:W-:Y:S01]  /*256f0*/  SYNCS.ARRIVE.TRANS64 RZ, [R10+URZ+0x2a890], R3 ;  /* 0x02a890030aff79a7 */ /* 0x0005e2000800003f */
[----:B-1----:R-:W-:-:S04]  /*25700*/  LOP3.LUT R7, R7, 0x1f, RZ, 0xc0, !PT ;  /* 0x0000001f07077812 */ /* 0x002fc800078ec0ff */
[----:B------:R-:W-:-:S13]  /*25710*/  ISETP.NE.AND P1, PT, R7, RZ, PT ;  /* 0x000000ff0700720c */ /* 0x000fda0003f25270 */
[----:B--2---:R-:W-:Y:S05]  /*25720*/  @!P1 BRA `(.L_x_1904) ;  /* 0x0000000000049947 */ /* 0x004fea0003800000 */
[----:B------:R-:W-:Y:S01]  /*25730*/  BPT.TRAP 0x1 ;  /* 0x000000040000795c */ /* 0x000fe20000300000 */
.L_x_1904:
[----:B------:R-:W-:Y:S05]  /*25740*/  BSYNC B2 ;  /* 0x0000000000027941 */ /* 0x000fea0003800000 */
.L_x_1903:
        /* <DEDUP_REMOVED lines=8> */
[----:B------:R-:W-:Y:S01]  /*257d0*/  VIADD R12, R3, 0x18400 ;  /* 0x00018400030c7836 */ /* 0x000fe20000000000 */
[----:B------:R-:W-:Y:S01]  /*257e0*/  UMOV UR6, 0x0 ;  /* 0x0000000000067882 */ /* 0x000fe20000000000 */
[----:B------:R-:W-:-:S10]  /*257f0*/  UMOV UR7, 0x12f00000 ;  /* 0x12f0000000077882 */ /* 0x000fd40000000000 */
.L_x_1905:
        /* <DEDUP_REMOVED lines=10> */
[----:B------:R-:W-:Y:S01]  /*258a0*/  IMAD.MOV.U32 R12, RZ, RZ, 0x40 ;  /* 0x00000040ff0c7424 */ /* 0x000fe200078e00ff */
[----:B------:R-:W-:Y:S01]  /*258b0*/  PLOP3.LUT P1, PT, PT, PT, PT, 0x80, 0x0 ;  /* 0x000000000000781c */ /* 0x000fe20003f2f070 */
[----:B------:R-:W-:Y:S01]  /*258c0*/  VIADD R14, R3, 0x1b400 ;  /* 0x0001b400030e7836 */ /* 0x000fe20000000000 */
[----:B------:R-:W-:Y:S01]  /*258d0*/  UMOV UR6, 0x0 ;  /* 0x0000000000067882 */ /* 0x000fe20000000000 */
[----:B------:R-:W-:Y:S01]  /*258e0*/  UMOV UR7, 0x12f00000 ;  /* 0x12f0000000077882 */ /* 0x000fe20000000000 */
[----:B------:R-:W-:-:S15]  /*258f0*/  R2UR UR10, R12 ;  /* 0x000000000c0a72ca */ /* 0x000fde00000e0000 */
.L_x_1906:
        /* <DEDUP_REMOVED lines=10> */
[----:B------:R-:W-:Y:S01]  /*259a0*/  PLOP3.LUT P1, PT, PT, PT, PT, 0x80, 0x0 ;  /* 0x000000000000781c */ /* 0x000fe20003f2f070 */
[----:B------:R-:W-:Y:S01]  /*259b0*/  VIADD R3, R3, 0x1e400 ;  /* 0x0001e40003037836 */ /* 0x000fe20000000000 */
[----:B------:R-:W-:Y:S01]  /*259c0*/  UMOV UR6, 0x0 ;  /* 0x0000000000067882 */ /* 0x000fe20000000000 */
[----:B------:R-:W-:Y:S01]  /*259d0*/  UMOV UR7, 0x12f00000 ;  /* 0x12f0000000077882 */ /* 0x000fe20000000000 */
[----:B------:R-:W-:-:S09]  /*259e0*/  UMOV UR10, 0x80 ;  /* 0x00000080000a7882 */ /* 0x000fd20000000000 */
.L_x_1907:
        /* <DEDUP_REMOVED lines=10> */
[----:B------:R-:W1:Y:S01]  /*25a90*/  SYNCS.PHASECHK.TRANS64.TRYWAIT P1, [R10+URZ+0x2a8c0], R2 ;  /* 0x02a8c0020a0075a7 */ /* 0x000e62000802017f */
[----:B------:R-:W-:Y:S04]  /*25aa0*/  BSSY B2, `(.L_x_1908) ;  /* 0x0000002000027945 */ /* 0x000fe80003800000 */
[----:B-1----:R-:W-:Y:S05]  /*25ab0*/  @!P1 BRA `(.L_x_1909) ;  /* 0x00000068005c9947 */ /* 0x002fea0003800000 */
.L_x_2059:
[----:B------:R-:W-:Y:S05]  /*25ac0*/  BSYNC B2 ;  /* 0x0000000000027941 */ /* 0x000fea0003800000 */
.L_x_1908:
[----:B------:R-:W-:Y:S01]  /*25ad0*/  BSSY B2, `(.L_x_1910) ;  /* 0x000000b000027945 */ /* 0x000fe20003800000 */
[----:B01----:R-:W-:Y:S02]  /*25ae0*/  IMAD.MOV.U32 R2, RZ, RZ, 0x0 ;  /* 0x00000000ff027424 */ /* 0x003fe400078e00ff */
[----:B------:R-:W-:Y:S01]  /*25af0*/  IMAD.MOV.U32 R3, RZ, RZ, 0x12f00000 ;  /* 0x12f00000ff037424 */ /* 0x000fe200078e00ff */
[----:B------:R-:W-:Y:S06]  /*25b00*/  @P2 BRA `(.L_x_1911) ;  /* 0x00000000001c2947 */ /* 0x000fec0003800000 */
[----:B------:R-:W0:Y:S01]  /*25b10*/  S2R R14, SR_TID.X ;  /* 0x00000000000e7919 */ /* 0x000e220000002100 */
[----:B------:R-:W-:-:S04]  /*25b20*/  IMAD.MOV.U32 R13, RZ, RZ, 0x6000 ;  /* 0x00006000ff0d7424 */ /* 0x000fc800078e00ff */
[----:B------:R1:W-:Y:S01]  /*25b30*/  SYNCS.ARRIVE.TRANS64 RZ, [R10+URZ+0x2a8b0], R13 ;  /* 0x02a8b00d0aff79a7 */ /* 0x0003e2000800003f */
[----:B0-----:R-:W-:-:S04]  /*25b40*/  LOP3.LUT R14, R14, 0x1f, RZ, 0xc0, !PT ;  /* 0x0000001f0e0e7812 */ /* 0x001fc800078ec0ff */
[----:B------:R-:W-:-:S13]  /*25b50*/  ISETP.NE.AND P1, PT, R14, RZ, PT ;  /* 0x000000ff0e00720c */ /* 0x000fda0003f25270 */
[----:B-1----:R-:W-:Y:S05]  /*25b60*/  @!P1 BRA `(.L_x_1911) ;  /* 0x0000000000049947 */ /* 0x002fea0003800000 */
[----:B------:R-:W-:Y:S01]  /*25b70*/  BPT.TRAP 0x1 ;  /* 0x000000040000795c */ /* 0x000fe20000300000 */
.L_x_1911:
[----:B------:R-:W-:Y:S05]  /*25b80*/  BSYNC B2 ;  /* 0x0000000000027941 */ /* 0x000fea0003800000 */
.L_x_1910:
[----:B------:R-:W-:Y:S01]  /*25b90*/  R2UR UR10, R15 ;  /* 0x000000000f0a72ca */ /* 0x000fe200000e0000 */
[----:B------:R-:W-:Y:S01]  /*25ba0*/  IMAD R13, R22, 0x6000, R17 ;  /* 0x00006000160d7824 */ /* 0x000fe200078e0211 */
[----:B------:R-:W-:Y:S01]  /*25bb0*/  R2UR UR6, R2 ;  /* 0x00000000020672ca */ /* 0x000fe200000e0000 */
[----:B------:R-:W-:Y:S01]  /*25bc0*/  UIADD3 UR4, UP0, UR36, 0x670, URZ ;  /* 0x0000067024047890 */ /* 0x000fe2000ff1e03f */
[----:B------:R-:W-:Y:S01]  /*25bd0*/  R2UR UR7, R3 ;  /* 0x00000000030772ca */ /* 0x000fe200000e0000 */
[----:B------:R-:W-:Y:S01]  /*25be0*/  VIADD R10, R10, 0x2a8b0 ;  /* 0x0002a8b00a0a7836 */ /* 0x000fe20000000000 */
[----:B------:R-:W-:Y:S01]  /*25bf0*/  PLOP3.LUT P1, PT, PT, PT, PT, 0x80, 0x0 ;  /* 0x000000000000781c */ /* 0x000fe20003f2f070 */
[----:B------:R-:W-:Y:S01]  /*25c00*/  VIADD R14, R13, 0x400 ;  /* 0x000004000d0e7836 */ /* 0x000fe20000000000 */
[----:B------:R-:W-:-:S12]  /*25c10*/  UIADD3.X UR5, URZ, UR37, URZ, UP0, !UPT ;  /* 0x000000253f057290 */ /* 0x000fd800087fe43f */
.L_x_1912:
        /* <DEDUP_REMOVED lines=15> */
.L_x_1913:
        /* <DEDUP_REMOVED lines=10> */
.L_x_1900:
[----:B------:R-:W-:Y:S05]  /*25db0*/  BSYNC B1 ;  /* 0x0000000000017941 */ /* 0x000fea0003800000 */
.L_x_1899:
[C---:B------:R-:W-:Y:S01]  /*25dc0*/  ISETP.GT.AND P2, PT, R11.reuse, R5, PT ;  /* 0x000000050b00720c */ /* 0x040fe20003f44270 */
[----:B------:R-:W-:Y:S02]  /*25dd0*/  VIADD R22, R22, 0x1 ;  /* 0x0000000116167836 */ /* 0x000fe40000000000 */
[----:B------:R-:W-:-:S03]  /*25de0*/  VIADD R11, R11, 0xffffffff ;  /* 0xffffffff0b0b7836 */ /* 0x000fc60000000000 */
[----:B------:R-:W-:-:S04]  /*25df0*/  ISETP.NE.AND P1, PT, R22, 0x2, PT ;  /* 0x000000021600780c */ /* 0x000fc80003f25270 */
[----:B------:R-:W-:Y:S02]  /*25e00*/  SEL R2, RZ, 0x1, P1 ;  /* 0x00000001ff027807 */ /* 0x000fe40000800000 */
[----:B------:R-:W-:Y:S02]  /*25e10*/  SEL R22, R22, RZ, P1 ;  /* 0x000000ff16167207 */ /* 0x000fe40000800000 */
[----:B------:R-:W-:Y:S01]  /*25e20*/  LOP3.LUT R31, R31, R2, RZ, 0x3c, !PT ;  /* 0x000000021f1f7212 */ /* 0x000fe200078e3cff */
[----:B------:R-:W-:Y:S06]  /*25e30*/  @P2 BRA `(.L_x_1914) ;  /* 0xfffffff400ec2947 */ /* 0x000fec000383ffff */
.L_x_1878:
[----:B------:R-:W-:Y:S05]  /*25e40*/  BSYNC B0 ;  /* 0x0000000000007941 */ /* 0x000fea0003800000 */
.L_x_1877:
[----:B------:R-:W1:Y:S01]  /*25e50*/  LDC R0, c[0x0][0x448] ;  /* 0x00011200ff007b82 */ /* 0x000e620000000800 */
[----:B------:R-:W-:Y:S01]  /*25e60*/  VIADD R5, R25, 0x7f ;  /* 0x0000007f19057836 */ /* 0x000fe20000000000 */
[----:B------:R-:W-:Y:S06]  /*25e70*/  @!P0 WARPSYNC.ALL ;  /* 0x0000000000008948 */ /* 0x000fec0003800000 */
[----:B------:R-:W2:Y:S08]  /*25e80*/  LDC.64 R2, c[0x0][0x9e0] ;  /* 0x00027800ff027b82 */ /* 0x000eb00000000a00 */
[----:B------:R-:W-:Y:S01]  /*25e90*/  @!P0 BAR.SYNC.DEFER_BLOCKING 0xc, 0x180 ;  /* 0x0306000000008b1d */ /* 0x000fe20000010000 */
[----:B-1----:R-:W-:-:S02]  /*25ea0*/  ISETP.NE.AND P1, PT, R0, 0x1, PT ;  /* 0x000000010000780c */ /* 0x002fc40003f25270 */
[----:B--2---:R-:W-:-:S11]  /*25eb0*/  ISETP.GE.AND P2, PT, R3, 0x1, PT ;  /* 0x000000010300780c */ /* 0x004fd60003f46270 */
[----:B------:R-:W1:Y:S08]  /*25ec0*/  @P1 LDC R4, c[0x0][0x44c] ;  /* 0x00011300ff041b82 */ /* 0x000e700000000800 */
[----:B------:R-:W2:Y:S01]  /*25ed0*/  @P1 LDC R0, c[0x0][0x450] ;  /* 0x00011400ff001b82 */ /* 0x000ea20000000800 */
[----:B-1----:R-:W-:-:S05]  /*25ee0*/  @P1 IMAD.HI.U32 R7, R5, R4, RZ ;  /* 0x0000000405071227 */ /* 0x002fca00078e00ff */
[----:B--2---:R-:W-:-:S05]  /*25ef0*/  @P1 SHF.R.U32.HI R5, RZ, R0, R7 ;  /* 0x00000000ff051219 */ /* 0x004fca0000011607 */
        /* <DEDUP_REMOVED lines=14> */
.L_x_1917:
[----:B------:R-:W-:-:S13]  /*25fe0*/  ISETP.NE.AND P0, PT, R3, 0x1, PT ;  /* 0x000000010300780c */ /* 0x000fda0003f05270 */
[----:B------:R-:W1:Y:S02]  /*25ff0*/  @P0 LDC.64 R4, c[0x0][0x9e8] ;  /* 0x00027a00ff040b82 */ /* 0x000e640000000a00 */
[----:B-1----:R-:W-:-:S05]  /*26000*/  @P0 IMAD.HI.U32 R4, R0, R4, RZ ;  /* 0x0000000400040227 */ /* 0x002fca00078e00ff */
[----:B------:R-:W-:-:S07]  /*26010*/  @P0 SHF.R.U32.HI R0, RZ, R5, R4 ;  /* 0x00000005ff000219 */ /* 0x000fce0000011604 */
.L_x_1918:
[----:B------:R-:W-:Y:S05]  /*26020*/  BSYNC B0 ;  /* 0x0000000000007941 */ /* 0x000fea0003800000 */
.L_x_1916:
[----:B------:R-:W-:-:S05]  /*26030*/  IMAD R5, R0, R3, R3 ;  /* 0x0000000300057224 */ /* 0x000fca00078e0203 */
[----:B------:R-:W-:-:S07]  /*26040*/  VIMNMX R2, R2, R5, PT ;  /* 0x0000000502027248 */ /* 0x000fce0003fe0100 */
.L_x_1915:
[----:B------:R-:W1:Y:S01]  /*26050*/  @P1 LDC R0, c[0x0][0x44c] ;  /* 0x00011300ff001b82 */ /* 0x000e620000000800 */
[----:B------:R-:W-:Y:S01]  /*26060*/  VIADD R2, R2, 0x5f ;  /* 0x0000005f02027836 */ /* 0x000fe20000000000 */
[----:B------:R-:W-:Y:S01]  /*26070*/  ULDC UR4, c[0x0][0x9dc] ;  /* 0x0002770000047ab9 */ /* 0x000fe20000000800 */
[----:B------:R-:W-:Y:S02]  /*26080*/  IMAD.MOV.U32 R5, RZ, RZ, R25 ;  /* 0x000000ffff057224 */ /* 0x000fe400078e0019 */
[----:B------:R-:W-:-:S03]  /*26090*/  IMAD.HI R2, R2, 0x2aaaaaab, RZ ;  /* 0x2aaaaaab02027827 */ /* 0x000fc600078e02ff */
[----:B------:R-:W2:Y:S01]  /*260a0*/  @P1 LDC R7, c[0x0][0x450] ;  /* 0x00011400ff071b82 */ /* 0x000ea20000000800 */
[----:B-1----:R-:W-:-:S05]  /*260b0*/  @P1 IMAD.HI.U32 R0, R25, R0, RZ ;  /* 0x0000000019001227 */ /* 0x002fca00078e00ff */
[----:B--2---:R-:W-:Y:S02]  /*260c0*/  @P1 SHF.R.U32.HI R5, RZ, R7, R0 ;  /* 0x00000007ff051219 */ /* 0x004fe40000011600 */
[----:B------:R-:W-:-:S03]  /*260d0*/  SHF.R.U32.HI R7, RZ, 0x1f, R2 ;  /* 0x0000001fff077819 */ /* 0x000fc60000011602 */
[----:B------:R-:W-:Y:S01]  /*260e0*/  IMAD.IADD R8, R8, 0x1, R5 ;  /* 0x0000000108087824 */ /* 0x000fe200078e0205 */
[----:B------:R-:W-:-:S03]  /*260f0*/  LEA.HI.SX32 R2, R2, R7, 0x1c ;  /* 0x0000000702027211 */ /* 0x000fc600078fe2ff */
[----:B------:R-:W-:Y:S01]  /*26100*/  VIADD R0, R8, -UR4 ;  /* 0x8000000408007c36 */ /* 0x000fe20008000000 */
[----:B------:R-:W-:Y:S01]  /*26110*/  VIMNMX R19, R19, R2, PT ;  /* 0x0000000213137248 */ /* 0x000fe20003fe0100 */
[----:B------:R-:W-:Y:S06]  /*26120*/  @!P2 BRA `(.L_x_1919) ;  /* 0x000000000044a947 */ /* 0x000fec0003800000 */
[----:B------:R-:W-:Y:S01]  /*26130*/  ISETP.GT.AND P0, PT, R8, -0x1, PT ;  /* 0xffffffff0800780c */ /* 0x000fe20003f04270 */
[----:B------:R-:W-:-:S12]  /*26140*/  BSSY B0, `(.L_x_1920) ;  /* 0x000000d000007945 */ /* 0x000fd80003800000 */
[----:B------:R-:W-:Y:S05]  /*26150*/  @P0 BRA `(.L_x_1921) ;  /* 0x00000000001c0947 */ /* 0x000fea0003800000 */
[----:B------:R-:W-:Y:S02]  /*26160*/  ISETP.NE.AND P0, PT, R3, 0x1, PT ;  /* 0x000000010300780c */ /* 0x000fe40003f05270 */
[----:B------:R-:W-:-:S11]  /*26170*/  LOP3.LUT R7, RZ, R8, RZ, 0x33, !PT ;  /* 0x00000008ff077212 */ /* 0x000fd600078e33ff */
[----:B------:R-:W1:Y:S02]  /*26180*/  @P0 LDC.64 R4, c[0x0][0x9e8] ;  /* 0x00027a00ff040b82 */ /* 0x000e640000000a00 */
[----:B-1----:R-:W-:-:S05]  /*26190*/  @P0 IMAD.HI.U32 R4, R7, R4, RZ ;  /* 0x0000000407040227 */ /* 0x002fca00078e00ff */
[----:B------:R-:W-:-:S04]  /*261a0*/  @P0 SHF.R.U32.HI R7, RZ, R5, R4 ;  /* 0x00000005ff070219 */ /* 0x000fc80000011604 */
[----:B------:R-:W-:Y:S01]  /*261b0*/  LOP3.LUT R8, RZ, R7, RZ, 0x33, !PT ;  /* 0x00000007ff087212 */ /* 0x000fe200078e33ff */
[----:B------:R-:W-:Y:S06]  /*261c0*/  BRA `(.L_x_1922) ;  /* 0x0000000000107947 */ /* 0x000fec0003800000 */
.L_x_1921:
[----:B------:R-:W-:-:S13]  /*261d0*/  ISETP.NE.AND P0, PT, R3, 0x1, PT ;  /* 0x000000010300780c */ /* 0x000fda0003f05270 */
[----:B------:R-:W1:Y:S02]  /*261e0*/  @P0 LDC.64 R4, c[0x0][0x9e8] ;  /* 0x00027a00ff040b82 */ /* 0x000e640000000a00 */
[----:B-1----:R-:W-:-:S05]  /*261f0*/  @P0 IMAD.HI.U32 R4, R8, R4, RZ ;  /* 0x0000000408040227 */ /* 0x002fca00078e00ff */
[----:B------:R-:W-:-:S07]  /*26200*/  @P0 SHF.R.U32.HI R8, RZ, R5, R4 ;  /* 0x00000005ff080219 */ /* 0x000fce0000011604 */
.L_x_1922:
[----:B------:R-:W-:Y:S05]  /*26210*/  BSYNC B0 ;  /* 0x0000000000007941 */ /* 0x000fea0003800000 */
.L_x_1920:
[----:B------:R-:W-:-:S05]  /*26220*/  IMAD R3, R8, R3, RZ ;  /* 0x0000000308037224 */ /* 0x000fca00078e02ff */
[----:B------:R-:W-:-:S07]  /*26230*/  VIMNMX R0, R0, R3, !PT ;  /* 0x0000000300007248 */ /* 0x000fce0007fe0100 */
.L_x_1919:
[----:B------:R-:W-:Y:S01]  /*26240*/  ISETP.NE.AND P1, PT, R6, RZ, PT ;  /* 0x000000ff0600720c */ /* 0x000fe20003f25270 */
[----:B------:R-:W-:Y:S01]  /*26250*/  IMAD.HI R0, R0, 0x2aaaaaab, RZ ;  /* 0x2aaaaaab00007827 */ /* 0x000fe200078e02ff */
[----:B------:R-:W-:Y:S03]  /*26260*/  BSSY B0, `(.L_x_1923) ;  /* 0x0000022000007945 */ /* 0x000fe60003800000 */
[----:B------:R-:W-:Y:S01]  /*26270*/  IMAD.MOV.U32 R2, RZ, RZ, RZ ;  /* 0x000000ffff027224 */ /* 0x000fe200078e00ff */
[----:B------:R-:W-:-:S04]  /*26280*/  SHF.R.U32.HI R3, RZ, 0x1f, R0 ;  /* 0x0000001fff037819 */ /* 0x000fc80000011600 */
[----:B------:R-:W-:-:S03]  /*26290*/  LEA.HI.SX32 R0, R0, R3, 0x1c ;  /* 0x0000000300007211 */ /* 0x000fc600078fe2ff */
[----:B------:R-:W1:Y:S01]  /*262a0*/  @!P1 LDC R6, c[0x0][0x9f0] ;  /* 0x00027c00ff069b82 */ /* 0x000e620000000800 */
[----:B------:R-:W-:-:S04]  /*262b0*/  VIMNMX R0, RZ, R0, !PT ;  /* 0x00000000ff007248 */ /* 0x000fc80007fe0100 */
[----:B------:R-:W-:-:S13]  /*262c0*/  ISETP.GT.AND P0, PT, R19, R0, PT ;  /* 0x000000001300720c */ /* 0x000fda0003f04270 */
[----:B------:R-:W-:Y:S05]  /*262d0*/  @!P0 BRA `(.L_x_1924) ;  /* 0x0000000000688947 */ /* 0x000fea0003800000 */
[-C--:B-1----:R-:W-:Y:S01]  /*262e0*/  IABS R4, R6.reuse ;  /* 0x0000000600047213 */ /* 0x082fe20000000000 */
[----:B------:R-:W-:Y:S01]  /*262f0*/  IMAD.MOV.U32 R2, RZ, RZ, RZ ;  /* 0x000000ffff027224 */ /* 0x000fe200078e00ff */
[----:B------:R-:W-:Y:S02]  /*26300*/  IABS R8, R6 ;  /* 0x0000000600087213 */ /* 0x000fe40000000000 */
[----:B------:R-:W1:Y:S08]  /*26310*/  I2F.RP R5, R4 ;  /* 0x0000000400057306 */ /* 0x000e700000209400 */
[----:B-1----:R-:W1:Y:S02]  /*26320*/  MUFU.RCP R5, R5 ;  /* 0x0000000500057308 */ /* 0x002e640000001000 */
[----:B-1----:R-:W-:-:S06]  /*26330*/  VIADD R7, R5, 0xffffffe ;  /* 0x0ffffffe05077836 */ /* 0x002fcc0000000000 */
[----:B------:R1:W2:Y:S02]  /*26340*/  F2I.FTZ.U32.TRUNC.NTZ R3, R7 ;  /* 0x0000000700037305 */ /* 0x0002a4000021f000 */
[----:B-1----:R-:W-:Y:S02]  /*26350*/  IMAD.MOV R7, RZ, RZ, -R8 ;  /* 0x000000ffff077224 */ /* 0x002fe400078e0a08 */
[----:B--2---:R-:W-:-:S04]  /*26360*/  IMAD.MOV R11, RZ, RZ, -R3 ;  /* 0x000000ffff0b7224 */ /* 0x004fc800078e0a03 */
        /* <DEDUP_REMOVED lines=17> */
.L_x_1924:
[----:B------:R-:W-:Y:S05]  /*26480*/  BSYNC B0 ;  /* 0x0000000000007941 */ /* 0x000fea0003800000 */
.L_x_1923:
[-C--:B------:R-:W-:Y:S01]  /*26490*/  IMAD R0, R9, R2.reuse, R0 ;  /* 0x0000000209007224 */ /* 0x080fe200078e0200 */
[----:B------:R-:W-:Y:S04]  /*264a0*/  BSSY B7, `(.L_x_1925) ;  /* 0x0000365000077945 */ /* 0x000fe80003800000 */
[----:B------:R-:W-:Y:S01]  /*264b0*/  VIADDMNMX R19, R0, R2, R19, PT ;  /* 0x0000000200137246 */ /* 0x000fe20003800113 */
[----:B------:R2:W-:Y:S03]  /*264c0*/  STL [R1], R0 ;  /* 0x0000000001007387 */ /* 0x0005e60000100800 */
[----:B------:R-:W-:Y:S01]  /*264d0*/  ISETP.GT.AND P0, PT, R19, R0, PT ;  /* 0x000000001300720c */ /* 0x000fe20003f04270 */
[----:B------:R2:W-:-:S12]  /*264e0*/  STL [R1+0x20], R19 ;  /* 0x0000201301007387 */ /* 0x0005d80000100800 */
[----:B--2---:R-:W-:Y:S05]  /*264f0*/  @P0 BRA `(.L_x_1926) ;  /* 0x0000000000440947 */ /* 0x004fea0003800000 */
[----:B------:R-:W2:Y:S02]  /*26500*/  S2R R3, SR_TID.X ;  /* 0x0000000000037919 */ /* 0x000ea40000002100 */
[----:B--2---:R-:W-:-:S04]  /*26510*/  LOP3.LUT R3, R3, 0x7f, RZ, 0xc0, !PT ;  /* 0x0000007f03037812 */ /* 0x004fc800078ec0ff */
[----:B------:R-:W-:-:S13]  /*26520*/  ISETP.NE.AND P0, PT, R3, RZ, PT ;  /* 0x000000ff0300720c */ /* 0x000fda0003f05270 */
[----:B------:R-:W-:Y:S05]  /*26530*/  @P0 BRA `(.L_x_1927) ;  /* 0x00000034006c0947 */ /* 0x000fea0003800000 */
[----:B------:R-:W2:Y:S01]  /*26540*/  S2R R5, SR_LANEID ;  /* 0x0000000000057919 */ /* 0x000ea20000000000 */
[----:B------:R-:W-:Y:S01]  /*26550*/  VOTEU.ANY UR4, UPT, PT ;  /* 0x0000000000047886 */ /* 0x000fe200038e0100 */
[----:B------:R-:W3:Y:S01]  /*26560*/  LDC.64 R2, c[0x0][0xc60] ;  /* 0x00031800ff027b82 */ /* 0x000ee20000000a00 */
[----:B------:R-:W2:Y:S02]  /*26570*/  FLO.U32 R0, UR4 ;  /* 0x0000000400007d00 */ /* 0x000ea400080e0000 */
[----:B--2---:R-:W-:-:S06]  /*26580*/  ISETP.EQ.U32.AND P0, PT, R0, R5, PT ;  /* 0x000000050000720c */ /* 0x004fcc0003f02070 */
[----:B------:R-:W3:Y:S07]  /*26590*/  POPC R5, UR4 ;  /* 0x0000000400057d09 */ /* 0x000eee0008000000 */
[----:B---3--:R-:W2:Y:S01]  /*265a0*/  @P0 ATOMG.E.ADD.STRONG.GPU PT, R3, desc[UR60][R2.64], R5 ;  /* 0x00000005020309a8 */ /* 0x008ea200081ee1fc */
[----:B------:R-:W3:Y:S02]  /*265b0*/  S2R R4, SR_LTMASK ;  /* 0x0000000000047919 */ /* 0x000ee40000003900 */
[----:B---3--:R-:W-:-:S04]  /*265c0*/  LOP3.LUT R4, R4, UR4, RZ, 0xc0, !PT ;  /* 0x0000000404047c12 */ /* 0x008fc8000f8ec0ff */
[----:B------:R-:W3:Y:S01]  /*265d0*/  POPC R7, R4 ;  /* 0x0000000400077309 */ /* 0x000ee20000000000 */
[----:B--2---:R-:W3:Y:S02]  /*265e0*/  SHFL.IDX PT, R0, R3, R0, 0x1f ;  /* 0x00001f0003007589 */ /* 0x004ee400000e0000 */
[----:B---3--:R-:W-:Y:S01]  /*265f0*/  IADD3 R24, R0, UR38, R7 ;  /* 0x0000002600187c10 */ /* 0x008fe2000fffe007 */
[----:B------:R-:W-:Y:S06]  /*26600*/  BRA `(.L_x_1927) ;  /* 0x0000003400387947 */ /* 0x000fec0003800000 */
.L_x_1926:
        /* <DEDUP_REMOVED lines=9> */
[----:B------:R-:W2:Y:S01]  /*266a0*/  LDC.64 R2, c[0x4][R2] ;  /* 0x0100000002027b82 */ /* 0x000ea20000000a00 */
[----:B------:R-:W-:Y:S02]  /*266b0*/  IMAD.U32 R5, RZ, RZ, UR7 ;  /* 0x00000007ff057e24 */ /* 0x000fe4000f8e00ff */
[----:B-1----:R-:W-:Y:S02]  /*266c0*/  IMAD.U32 R6, RZ, RZ, UR8 ;  /* 0x00000008ff067e24 */ /* 0x002fe4000f8e00ff */
[----:B------:R-:W-:-:S02]  /*266d0*/  IMAD.U32 R7, RZ, RZ, UR9 ;  /* 0x00000009ff077e24 */ /* 0x000fc4000f8e00ff */
[----:B0-----:R-:W-:Y:S02]  /*266e0*/  IMAD.U32 R10, RZ, RZ, UR4 ;  /* 0x00000004ff0a7e24 */ /* 0x001fe4000f8e00ff */
[----:B------:R-:W-:Y:S02]  /*266f0*/  IMAD.U32 R11, RZ, RZ, UR5 ;  /* 0x00000005ff0b7e24 */ /* 0x000fe4000f8e00ff */
[----:B------:R-:W-:Y:S02]  /*26700*/  IMAD.MOV.U32 R8, RZ, RZ, 0x70 ;  /* 0x00000070ff087424 */ /* 0x000fe400078e00ff */
[----:B------:R-:W-:Y:S02]  /*26710*/  IMAD.MOV.U32 R12, RZ, RZ, 0x1 ;  /* 0x00000001ff0c7424 */ /* 0x000fe400078e00ff */
[----:B------:R-:W-:-:S07]  /*26720*/  IMAD.MOV.U32 R13, RZ, RZ, RZ ;  /* 0x000000ffff0d7224 */ /* 0x000fce00078e00ff */
[----:B------:R-:W-:-:S07]  /*26730*/  LEPC R20, `(.L_x_1929) ;  /* 0x000000001014794e */ /* 0x000fce0000000000 */
[----:B--2---:R-:W-:Y:S05]  /*26740*/  CALL.ABS.NOINC R2 ;  /* 0x0000000002007343 */ /* 0x004fea0003c00000 */
.L_x_1929:
[----:B------:R-:W-:Y:S05]  /*26750*/  BSYNC B6 ;  /* 0x0000000000067941 */ /* 0x000fea0003800000 */
.L_x_1928:
        /* <DEDUP_REMOVED lines=8> */
[----:B------:R2:W3:Y:S01]  /*267e0*/  LDC.64 R2, c[0x4][R18] ;  /* 0x0100000012027b82 */ /* 0x0004e20000000a00 */
[----:B------:R-:W-:Y:S02]  /*267f0*/  IMAD.U32 R4, RZ, RZ, UR6 ;  /* 0x00000006ff047e24 */ /* 0x000fe4000f8e00ff */
[----:B------:R-:W-:Y:S02]  /*26800*/  IMAD.U32 R5, RZ, RZ, UR7 ;  /* 0x00000007ff057e24 */ /* 0x000fe4000f8e00ff */
[----:B-1----:R-:W-:Y:S02]  /*26810*/  IMAD.U32 R6, RZ, RZ, UR8 ;  /* 0x00000008ff067e24 */ /* 0x002fe4000f8e00ff */
[----:B------:R-:W-:-:S02]  /*26820*/  IMAD.U32 R7, RZ, RZ, UR9 ;  /* 0x00000009ff077e24 */ /* 0x000fc4000f8e00ff */
[----:B0-----:R-:W-:Y:S02]  /*26830*/  IMAD.U32 R10, RZ, RZ, UR4 ;  /* 0x00000004ff0a7e24 */ /* 0x001fe4000f8e00ff */
[----:B------:R-:W-:Y:S02]  /*26840*/  IMAD.U32 R11, RZ, RZ, UR5 ;  /* 0x00000005ff0b7e24 */ /* 0x000fe4000f8e00ff */
[----:B------:R-:W-:Y:S02]  /*26850*/  IMAD.MOV.U32 R8, RZ, RZ, 0x70 ;  /* 0x00000070ff087424 */ /* 0x000fe400078e00ff */
[----:B------:R-:W-:Y:S02]  /*26860*/  IMAD.MOV.U32 R12, RZ, RZ, 0x1 ;  /* 0x00000001ff0c7424 */ /* 0x000fe400078e00ff */
[----:B--2---:R-:W-:-:S07]  /*26870*/  IMAD.MOV.U32 R13, RZ, RZ, RZ ;  /* 0x000000ffff0d7224 */ /* 0x004fce00078e00ff */
[----:B------:R-:W-:-:S07]  /*26880*/  LEPC R20, `(.L_x_1932) ;  /* 0x000000001014794e */ /* 0x000fce0000000000 */
[----:B---3--:R-:W-:Y:S05]  /*26890*/  CALL.ABS.NOINC R2 ;  /* 0x0000000002007343 */ /* 0x008fea0003c00000 */
.L_x_1932:
        /* <DEDUP_REMOVED lines=15> */
.L_x_1931:
[----:B------:R-:W-:Y:S05]  /*26990*/  BSYNC B6 ;  /* 0x0000000000067941 */ /* 0x000fea0003800000 */
.L_x_1930:
[----:B------:R-:W-:Y:S01]  /*269a0*/  ULDC.64 UR4, c[0x0][0x9f8] ;  /* 0x00027e0000047ab9 */ /* 0x000fe20000000a00 */
[----:B------:R-:W2:Y:S01]  /*269b0*/  LDL R18, [R1+0x4] ;  /* 0x0000040001127983 */ /* 0x000ea20000100800 */
[----:B------:R-:W-:Y:S01]  /*269c0*/  ISETP.NE.U32.AND P0, PT, RZ, UR4, PT ;  /* 0x00000004ff007c0c */ /* 0x000fe2000bf05070 */
[----:B------:R-:W-:Y:S01]  /*269d0*/  IMAD.MOV.U32 R33, RZ, RZ, R27 ;  /* 0x000000ffff217224 */ /* 0x000fe200078e001b */
[----:B------:R-:W3:Y:S01]  /*269e0*/  LDC R0, c[0x0][0x430] ;  /* 0x00010c00ff007b82 */ /* 0x000ee20000000800 */
[----:B------:R-:W4:Y:S01]  /*269f0*/  S2R R20, SR_TID.X ;  /* 0x0000000000147919 */ /* 0x000f220000002100 */
[----:B------:R-:W-:Y:S01]  /*26a00*/  ISETP.NE.AND.EX P0, PT, RZ, UR5, PT, P0 ;  /* 0x00000005ff007c0c */ /* 0x000fe2000bf05300 */
[----:B------:R-:W-:Y:S01]  /*26a10*/  VIADD R23, R19, 0xffffffff ;  /* 0xffffffff13177836 */ /* 0x000fe20000000000 */
[----:B------:R-:W-:-:S11]  /*26a20*/  ULDC UR4, c[0x0][0x320] ;  /* 0x0000c80000047ab9 */ /* 0x000fd60000000800 */
[----:B------:R-:W0:Y:S01]  /*26a30*/  @P0 LDC.64 R2, c[0x0][0x9f8] ;  /* 0x00027e00ff020b82 */ /* 0x000e220000000a00 */
[----:B----4-:R-:W-:Y:S01]  /*26a40*/  LOP3.LUT R20, R20, 0x7f, RZ, 0xc0, !PT ;  /* 0x0000007f14147812 */ /* 0x010fe200078ec0ff */
[----:B0-----:R-:W-:-:S05]  /*26a50*/  @P0 IMAD.WIDE R2, R27, 0x4, R2 ;  /* 0x000000041b020825 */ /* 0x001fca00078e0202 */
[----:B------:R0:W4:Y:S01]  /*26a60*/  @P0 LDG.E R33, desc[UR60][R2.64] ;  /* 0x0000003c02210981 */ /* 0x000122000c1e1900 */
[----:B------:R-:W-:Y:S02]  /*26a70*/  SHF.R.U32.HI R21, RZ, 0x3, R20 ;  /* 0x00000003ff157819 */ /* 0x000fe40000011614 */
[----:B---3--:R-:W-:Y:S01]  /*26a80*/  ISETP.NE.AND P1, PT, R0, 0x1, PT ;  /* 0x000000010000780c */ /* 0x008fe20003f25270 */
[----:B------:R-:W3:Y:S01]  /*26a90*/  S2R R20, SR_TID.X ;  /* 0x0000000000147919 */ /* 0x000ee20000002100 */
[----:B------:R-:W0:Y:S11]  /*26aa0*/  S2R R19, SR_TID.X ;  /* 0x0000000000137919 */ /* 0x000e360000002100 */
[----:B-1----:R-:W1:Y:S08]  /*26ab0*/  @P1 LDC R6, c[0x0][0x434] ;  /* 0x00010d00ff061b82 */ /* 0x002e700000000800 */
[----:B------:R-:W1:Y:S01]  /*26ac0*/  @P1 LDC R7, c[0x0][0x438] ;  /* 0x00010e00ff071b82 */ /* 0x000e620000000800 */
[----:B---3--:R-:W-:-:S02]  /*26ad0*/  IMAD.SHL.U32 R20, R20, 0x10, RZ ;  /* 0x0000001014147824 */ /* 0x008fc400078e00ff */
[----:B0-----:R-:W-:-:S03]  /*26ae0*/  IMAD.SHL.U32 R19, R19, 0x8, RZ ;  /* 0x0000000813137824 */ /* 0x001fc600078e00ff */
[----:B------:R-:W-:Y:S02]  /*26af0*/  LOP3.LUT R20, R21, 0x70, R20, 0xf8, !PT ;  /* 0x0000007015147812 */ /* 0x000fe400078ef814 */
[----:B------:R-:W-:-:S03]  /*26b00*/  LOP3.LUT R19, R19, 0x38, RZ, 0xc0, !PT ;  /* 0x0000003813137812 */ /* 0x000fc600078ec0ff */
[----:B------:R-:W-:-:S05]  /*26b10*/  IMAD R4, R23, 0x60, R20 ;  /* 0x0000006017047824 */ /* 0x000fca00078e0214 */
[----:B------:R-:W-:-:S04]  /*26b20*/  ISETP.GE.AND P0, PT, R4, R37, PT ;  /* 0x000000250400720c */ /* 0x000fc80003f06270 */
[----:B------:R-:W-:Y:S02]  /*26b30*/  ISETP.GT.U32.OR P0, PT, R20, 0x5f, P0 ;  /* 0x0000005f1400780c */ /* 0x000fe40000704470 */
[----:B------:R-:W-:Y:S01]  /*26b40*/  LOP3.LUT R16, R16, 0xfffffff7, RZ, 0xc0, !PT ;  /* 0xfffffff710107812 */ /* 0x000fe200078ec0ff */
[----:B------:R-:W-:Y:S01]  /*26b50*/  UMOV UR5, 0xffffffff ;  /* 0xffffffff00057882 */ /* 0x000fe20000000000 */
[----:B--2---:R-:W-:Y:S01]  /*26b60*/  IMAD.IADD R5, R4, 0x1, R18 ;  /* 0x0000000104057824 */ /* 0x004fe200078e0212 */
[----:B------:R-:W-:-:S03]  /*26b70*/  LOP3.LUT R18, R19, 0x40, RZ, 0xfc, !PT ;  /* 0x0000004013127812 */ /* 0x000fc600078efcff */
[----:B-1----:R-:W-:Y:S01]  /*26b80*/  @P1 IMAD.HI.U32 R6, R5, R6, RZ ;  /* 0x0000000605061227 */ /* 0x002fe200078e00ff */
[----:B------:R-:W-:-:S03]  /*26b90*/  ISETP.GE.AND P2, PT, R18, UR4, PT ;  /* 0x0000000412007c0c */ /* 0x000fc6000bf46270 */
[----:B------:R-:W-:Y:S01]  /*26ba0*/  IMAD.MOV.U32 R4, RZ, RZ, R5 ;  /* 0x000000ffff047224 */ /* 0x000fe200078e0005 */
[----:B------:R-:W-:Y:S02]  /*26bb0*/  @P1 SHF.R.U32.HI R4, RZ, R7, R6 ;  /* 0x00000007ff041219 */ /* 0x000fe40000011606 */
[----:B------:R-:W-:Y:S01]  /*26bc0*/  ISETP.GE.AND P1, PT, R19, UR4, PT ;  /* 0x0000000413007c0c */ /* 0x000fe2000bf26270 */
[----:B------:R-:W-:Y:S02]  /*26bd0*/  ULDC UR4, c[0x0][0x2f4] ;  /* 0x0000bd0000047ab9 */ /* 0x000fe40000000800 */
[----:B------:R-:W-:Y:S01]  /*26be0*/  IMAD.MOV R2, RZ, RZ, -R4 ;  /* 0x000000ffff027224 */ /* 0x000fe200078e0a04 */
[----:B------:R-:W-:-:S03]  /*26bf0*/  SEL R29, RZ, 0x1, P1 ;  /* 0x00000001ff1d7807 */ /* 0x000fc60000800000 */
[----:B------:R-:W-:Y:S01]  /*26c00*/  IMAD R0, R0, R2, R5 ;  /* 0x0000000200007224 */ /* 0x000fe200078e0205 */
[----:B------:R-:W-:Y:S01]  /*26c10*/  SEL R5, RZ, 0xffffffff, P2 ;  /* 0xffffffffff057807 */ /* 0x000fe20001000000 */
[----:B------:R-:W0:Y:S04]  /*26c20*/  @!P0 LDC.64 R2, c[0x0][0x428] ;  /* 0x00010a00ff028b82 */ /* 0x000e280000000a00 */
[----:B------:R-:W-:Y:S01]  /*26c30*/  IMAD.SHL.U32 R6, R5, 0x2, RZ ;  /* 0x0000000205067824 */ /* 0x000fe200078e00ff */
[----:B------:R-:W-:-:S04]  /*26c40*/  @!P0 SHF.R.S32.HI R5, RZ, 0x1f, R4 ;  /* 0x0000001fff058819 */ /* 0x000fc80000011404 */
[----:B------:R-:W-:Y:S02]  /*26c50*/  LOP3.LUT R29, R6, 0x2, R29, 0xe2, !PT ;  /* 0x00000002061d7812 */ /* 0x000fe400078ee21d */
[----:B----4-:R-:W-:Y:S01]  /*26c60*/  SHF.R.S32.HI R8, RZ, 0x1f, R33 ;  /* 0x0000001fff087819 */ /* 0x010fe20000011421 */
[----:B0-----:R-:W-:-:S04]  /*26c70*/  @!P0 IMAD.WIDE.U32 R4, R33, R2, R4 ;  /* 0x0000000221048225 */ /* 0x001fc800078e0004 */
[----:B------:R-:W-:Y:S01]  /*26c80*/  @!P0 IMAD R6, R8, R2, RZ ;  /* 0x0000000208068224 */ /* 0x000fe200078e02ff */
[----:B------:R-:W-:Y:S01]  /*26c90*/  ISETP.GE.AND P2, PT, R19, UR4, PT ;  /* 0x0000000413007c0c */ /* 0x000fe2000bf46270 */
[----:B------:R0:W-:Y:S02]  /*26ca0*/  STL [R1+0x8], R8 ;  /* 0x0000080801007387 */ /* 0x0001e40000100800 */
[----:B------:R-:W-:Y:S02]  /*26cb0*/  @!P0 IMAD R6, R33, R3, R6 ;  /* 0x0000000321068224 */ /* 0x000fe400078e0206 */
[----:B------:R-:W1:Y:S02]  /*26cc0*/  @!P0 LDC.64 R2, c[0x0][0x418] ;  /* 0x00010600ff028b82 */ /* 0x000e640000000a00 */
[----:B------:R-:W-:Y:S02]  /*26cd0*/  @!P0 IMAD.IADD R6, R5, 0x1, R6 ;  /* 0x0000000105068824 */ /* 0x000fe400078e0206 */
[----:B------:R-:W-:Y:S01]  /*26ce0*/  IMAD.U32 R5, RZ, RZ, UR39 ;  /* 0x00000027ff057e24 */ /* 0x000fe2000f8e00ff */
[----:B-1----:R-:W-:-:S04]  /*26cf0*/  @!P0 LEA R2, P1, R4, R2, 0x2 ;  /* 0x0000000204028211 */ /* 0x002fc800078210ff */
[----:B------:R-:W-:Y:S01]  /*26d00*/  @!P0 LEA.HI.X R3, R4, R3, R6, 0x2, P1 ;  /* 0x0000000304038211 */ /* 0x000fe200008f1406 */
[----:B------:R-:W-:-:S06]  /*26d10*/  IMAD.MOV.U32 R4, RZ, RZ, RZ ;  /* 0x000000ffff047224 */ /* 0x000fcc00078e00ff */
[----:B------:R1:W5:Y:S01]  /*26d20*/  @!P0 LDG.E R4, desc[UR60][R2.64] ;  /* 0x0000003c02048981 */ /* 0x000362000c1e1900 */
[----:B------:R-:W-:Y:S02]  /*26d30*/  ISETP.GT.U32.AND P0, PT, R20, 0x5f, PT ;  /* 0x0000005f1400780c */ /* 0x000fe40003f04070 */
[----:B------:R-:W-:Y:S02]  /*26d40*/  ISETP.NE.AND P3, PT, R5, 0x3, PT ;  /* 0x000000030500780c */ /* 0x000fe40003f65270 */
[----:B0-----:R-:W-:Y:S02]  /*26d50*/  LOP3.LUT R8, R19, 0x80, RZ, 0xfc, !PT ;  /* 0x0000008013087812 */ /* 0x001fe400078efcff */
[----:B------:R-:W-:-:S07]  /*26d60*/  ISETP.GE.AND P1, PT, R18, UR4, PT ;  /* 0x0000000412007c0c */ /* 0x000fce000bf26270 */
[----:B------:R-:W-:Y:S02]  /*26d70*/  @P0 LOP3.LUT R16, R16, 0x8, RZ, 0xfc, !PT ;  /* 0x0000000810100812 */ /* 0x000fe400078efcff */
[----:B------:R-:W-:Y:S02]  /*26d80*/  ISETP.GE.AND P0, PT, R8, UR4, PT ;  /* 0x0000000408007c0c */ /* 0x000fe4000bf06270 */
[----:B------:R-:W-:-:S04]  /*26d90*/  LOP3.LUT R16, R16, 0xffffffef, RZ, 0xc0, !PT ;  /* 0xffffffef10107812 */ /* 0x000fc800078ec0ff */
[----:B------:R-:W-:-:S04]  /*26da0*/  @P3 LOP3.LUT R16, R16, 0x10, RZ, 0xfc, !PT ;  /* 0x0000001010103812 */ /* 0x000fc800078efcff */
[----:B------:R-:W-:-:S04]  /*26db0*/  LOP3.LUT R16, R16, 0xfffffffb, RZ, 0xc0, !PT ;  /* 0xfffffffb10107812 */ /* 0x000fc800078ec0ff */
[----:B------:R-:W-:-:S04]  /*26dc0*/  @P2 LOP3.LUT R16, R16, 0x4, RZ, 0xfc, !PT ;  /* 0x0000000410102812 */ /* 0x000fc800078efcff */
[----:B------:R-:W-:-:S04]  /*26dd0*/  LOP3.LUT R16, R16, 0xfffffffe, RZ, 0xc0, !PT ;  /* 0xfffffffe10107812 */ /* 0x000fc800078ec0ff */
[----:B------:R-:W-:-:S04]  /*26de0*/  LOP3.LUT R16, R16, 0xfffffffd, RZ, 0xc0, !PT ;  /* 0xfffffffd10107812 */ /* 0x000fc800078ec0ff */
[----:B------:R-:W-:-:S04]  /*26df0*/  @P1 LOP3.LUT R16, R16, 0x2, RZ, 0xfc, !PT ;  /* 0x0000000210101812 */ /* 0x000fc800078efcff */
[----:B------:R-:W-:Y:S01]  /*26e00*/  @P0 LOP3.LUT R16, R16, 0x1, RZ, 0xfc, !PT ;  /* 0x0000000110100812 */ /* 0x000fe200078efcff */
[----:B-1----:R-:W-:Y:S06]  /*26e10*/  BRA.DIV UR5, `(.L_x_1933) ;  /* 0x0000005605987947 */ /* 0x002fec000b800000 */
.L_x_2062:
[----:B------:R-:W-:Y:S05]  /*26e20*/  @!P3 BRA `(.L_x_1934) ;  /* 0x000000000004b947 */ /* 0x000fea0003800000 */
[----:B------:R-:W-:Y:S01]  /*26e30*/  BPT.TRAP 0x1 ;  /* 0x000000040000795c */ /* 0x000fe20000300000 */
.L_x_1934:
        /* <DEDUP_REMOVED lines=23> */
.L_x_2063:
[----:B------:R-:W-:Y:S05]  /*26fb0*/  BSYNC B0 ;  /* 0x0000000000007941 */ /* 0x000fea0003800000 */
.L_x_1935:
[----:B------:R-:W1:Y:S01]  /*26fc0*/  S2R R8, SR_TID.X ;  /* 0x0000000000087919 */ /* 0x000e620000002100 */
[----:B------:R-:W-:Y:S01]  /*26fd0*/  ULDC.64 UR4, c[0x0][0x300] ;  /* 0x0000c00000047ab9 */ /* 0x000fe20000000a00 */
[----:B------:R-:W-:Y:S01]  /*26fe0*/  ULDC.64 UR6, c[0x0][0x2e8] ;  /* 0x0000ba0000067ab9 */ /* 0x000fe20000000a00 */
[----:B------:R-:W-:Y:S01]  /*26ff0*/  IMAD R5, R5, UR4, RZ ;  /* 0x0000000405057c24 */ /* 0x000fe2000f8e02ff */
[----:B------:R-:W2:Y:S01]  /*27000*/  S2R R9, SR_TID.X ;  /* 0x0000000000097919 */ /* 0x000ea20000002100 */
[----:B0-----:R-:W-:Y:S01]  /*27010*/  IMAD.WIDE.U32 R2, R0, UR4, RZ ;  /* 0x0000000400027c25 */ /* 0x001fe2000f8e00ff */
[C---:B------:R-:W-:Y:S02]  /*27020*/  LOP3.LUT P4, RZ, R16.reuse, 0x4, RZ, 0xc0, !PT ;  /* 0x0000000410ff7812 */ /* 0x040fe4000788c0ff */
[----:B------:R-:W-:Y:S01]  /*27030*/  LOP3.LUT P3, RZ, R16, 0x2, RZ, 0xc0, !PT ;  /* 0x0000000210ff7812 */ /* 0x000fe2000786c0ff */
        /* <DEDUP_REMOVED lines=85> */
.L_x_2077:
        /* <DEDUP_REMOVED lines=12> */
.L_x_1938:
        /* <DEDUP_REMOVED lines=10> */
.L_x_1939:
[----:B------:R2:W-:Y:S02]  /*276f0*/  SYNCS.ARRIVE.TRANS64.A1T0 RZ, [R7+URZ+0x2a830], RZ ;  /* 0x02a830ff07ff79a7 */ /* 0x0005e4000810003f */
[----:B------:R-:W-:Y:S05]  /*27700*/  WARPSYNC.ALL ;  /* 0x0000000000007948 */ /* 0x000fea0003800000 */
[----:B------:R-:W-:Y:S01]  /*27710*/  ULDC.64 UR4, c[0x0][0xa00] ;  /* 0x0002800000047ab9 */ /* 0x000fe20000000a00 */
[----:B-1----:R-:W-:Y:S01]  /*27720*/  VIADD R2, R17, 0xc400 ;  /* 0x0000c40011027836 */ /* 0x002fe20000000000 */
[----:B------:R-:W-:Y:S01]  /*27730*/  BAR.SYNC.DEFER_BLOCKING 0x8, 0x180 ;  /* 0x0206000000007b1d */ /* 0x000fe20000010000 */
[----:B------:R-:W-:Y:S02]  /*27740*/  ISETP.NE.U32.AND P0, PT, RZ, UR4, PT ;  /* 0x00000004ff007c0c */ /* 0x000fe4000bf05070 */
[----:B------:R-:W-:-:S02]  /*27750*/  SHF.R.S32.HI R0, RZ, 0x1f, R27 ;  /* 0x0000001fff007819 */ /* 0x000fc4000001141b */
[----:B------:R-:W-:Y:S01]  /*27760*/  ISETP.NE.AND.EX P0, PT, RZ, UR5, PT, P0 ;  /* 0x00000005ff007c0c */ /* 0x000fe2000bf05300 */
[----:B------:R-:W-:Y:S01]  /*27770*/  ULDC.64 UR4, c[0x0][0x298] ;  /* 0x0000a60000047ab9 */ /* 0x000fe20000000a00 */
[----:B------:R-:W-:Y:S01]  /*27780*/  LOP3.LUT P1, RZ, R2, 0x3ff, RZ, 0xc0, !PT ;  /* 0x000003ff02ff7812 */ /* 0x000fe2000782c0ff */
[----:B------:R-:W-:Y:S01]  /*27790*/  BSSY B6, `(.L_x_1940) ;  /* 0x000001c000067945 */ /* 0x000fe20003800000 */
[----:B------:R-:W-:Y:S02]  /*277a0*/  SEL R0, R0, RZ, !P0 ;  /* 0x000000ff00007207 */ /* 0x000fe40004000000 */
[----:B------:R-:W-:-:S03]  /*277b0*/  SEL R2, R27, RZ, !P0 ;  /* 0x000000ff1b027207 */ /* 0x000fc60004000000 */
[----:B------:R1:W-:Y:S04]  /*277c0*/  STL [R1+0x28], R0 ;  /* 0x0000280001007387 */ /* 0x0003e80000100800 */
[----:B------:R3:W-:Y:S01]  /*277d0*/  STL [R1+0x14], R2 ;  /* 0x0000140201007387 */ /* 0x0007e20000100800 */
[----:B-1----:R-:W-:Y:S01]  /*277e0*/  SHF.R.S32.HI R0, RZ, 0x1f, R35 ;  /* 0x0000001fff007819 */ /* 0x002fe20000011423 */
[----:B---3--:R-:W-:-:S04]  /*277f0*/  IMAD.WIDE.U32 R2, R35, UR4, RZ ;  /* 0x0000000423027c25 */ /* 0x008fc8000f8e00ff */
[----:B------:R-:W-:Y:S01]  /*27800*/  IMAD R0, R0, UR4, RZ ;  /* 0x0000000400007c24 */ /* 0x000fe2000f8e02ff */
[----:B------:R1:W-:Y:S03]  /*27810*/  STL.64 [R1+0x18], R2 ;  /* 0x0000180201007387 */ /* 0x0003e60000100a00 */
[----:B------:R-:W-:-:S04]  /*27820*/  IMAD R0, R35, UR5, R0 ;  /* 0x0000000523007c24 */ /* 0x000fc8000f8e0200 */
[----:B------:R-:W-:Y:S01]  /*27830*/  IMAD.IADD R35, R3, 0x1, R0 ;  /* 0x0000000103237824 */ /* 0x000fe200078e0200 */
[----:B------:R-:W-:Y:S06]  /*27840*/  @!P1 BRA `(.L_x_1941) ;  /* 0x0000000000409947 */ /* 0x000fec0003800000 */
[----:B-1----:R-:W-:Y:S01]  /*27850*/  MOV R2, 0x0 ;  /* 0x0000000000027802 */ /* 0x002fe20000000f00 */
        /* <DEDUP_REMOVED lines=15> */
.L_x_1941:
[----:B------:R-:W-:Y:S05]  /*27950*/  BSYNC B6 ;  /* 0x0000000000067941 */ /* 0x000fea0003800000 */
.L_x_1940:
[----:B------:R-:W3:Y:S01]  /*27960*/  LDL.LU R20, [R1+0x28] ;  /* 0x0000280001147983 */ /* 0x000ee20000300800 */
[----:B------:R-:W-:Y:S01]  /*27970*/  ULDC.64 UR4, c[0x0][0x2d8] ;  /* 0x0000b60000047ab9 */ /* 0x000fe20000000a00 */
[----:B--2---:R-:W2:Y:S02]  /*27980*/  LDC R7, c[0x0][0x448] ;  /* 0x00011200ff077b82 */ /* 0x004ea40000000800 */
[----:B------:R-:W4:Y:S04]  /*27990*/  LDL.LU R21, [R1+0x14] ;  /* 0x0000140001157983 */ /* 0x000f280000300800 */
[----:B-1----:R-:W5:Y:S01]  /*279a0*/  LDL.LU.64 R2, [R1+0x18] ;  /* 0x0000180001027983 */ /* 0x002f620000300a00 */
[----:B------:R-:W1:Y:S01]  /*279b0*/  S2R R8, SR_TID.X ;  /* 0x0000000000087919 */ /* 0x000e620000002100 */
[----:B--2---:R-:W-:-:S13]  /*279c0*/  ISETP.NE.AND P0, PT, R7, 0x1, PT ;  /* 0x000000010700780c */ /* 0x004fda0003f05270 */
[----:B------:R-:W2:Y:S01]  /*279d0*/  @P0 LDC R6, c[0x0][0x44c] ;  /* 0x00011300ff060b82 */ /* 0x000ea20000000800 */
[----:B-1----:R-:W-:-:S05]  /*279e0*/  IMAD.SHL.U32 R8, R8, 0x8, RZ ;  /* 0x0000000808087824 */ /* 0x002fca00078e00ff */
[----:B------:R-:W-:Y:S01]  /*279f0*/  LOP3.LUT R8, R8, 0x38, RZ, 0xc0, !PT ;  /* 0x0000003808087812 */ /* 0x000fe200078ec0ff */
[----:B-----5:R-:W-:Y:S02]  /*27a00*/  IMAD.MOV.U32 R3, RZ, RZ, R35 ;  /* 0x000000ffff037224 */ /* 0x020fe400078e0023 */
[----:B------:R-:W-:-:S04]  /*27a10*/  IMAD.WIDE.U32 R2, R26, UR4, R2 ;  /* 0x000000041a027c25 */ /* 0x000fc8000f8e0002 */
[----:B------:R-:W-:Y:S01]  /*27a20*/  IMAD R3, R26, UR5, R3 ;  /* 0x000000051a037c24 */ /* 0x000fe2000f8e0203 */
[----:B------:R-:W-:Y:S02]  /*27a30*/  ULDC.64 UR4, c[0x0][0x2e0] ;  /* 0x0000b80000047ab9 */ /* 0x000fe40000000a00 */
[----:B---3--:R-:W-:Y:S02]  /*27a40*/  IMAD R0, R20, UR4, RZ ;  /* 0x0000000414007c24 */ /* 0x008fe4000f8e02ff */
[----:B------:R-:W1:Y:S01]  /*27a50*/  S2R R20, SR_TID.X ;  /* 0x0000000000147919 */ /* 0x000e620000002100 */
[----:B----4-:R-:W-:-:S04]  /*27a60*/  IMAD.WIDE.U32 R2, R21, UR4, R2 ;  /* 0x0000000415027c25 */ /* 0x010fc8000f8e0002 */
[----:B------:R-:W-:Y:S01]  /*27a70*/  IMAD R0, R21, UR5, R0 ;  /* 0x0000000515007c24 */ /* 0x000fe2000f8e0200 */
[----:B------:R-:W-:-:S03]  /*27a80*/  ULDC.64 UR4, c[0x0][0x2d0] ;  /* 0x0000b40000047ab9 */ /* 0x000fc60000000a00 */
[----:B------:R-:W-:Y:S02]  /*27a90*/  IMAD.IADD R3, R3, 0x1, R0 ;  /* 0x0000000103037824 */ /* 0x000fe400078e0200 */
[----:B------:R-:W3:Y:S01]  /*27aa0*/  @P0 LDC R0, c[0x0][0x450] ;  /* 0x00011400ff000b82 */ /* 0x000ee20000000800 */
[----:B-1----:R-:W-:-:S04]  /*27ab0*/  LOP3.LUT R20, R20, 0x7f, RZ, 0xc0, !PT ;  /* 0x0000007f14147812 */ /* 0x002fc800078ec0ff */
[----:B------:R-:W-:Y:S02]  /*27ac0*/  SHF.R.U32.HI R21, RZ, 0x3, R20 ;  /* 0x00000003ff157819 */ /* 0x000fe40000011614 */
[----:B------:R-:W1:Y:S02]  /*27ad0*/  S2R R20, SR_TID.X ;  /* 0x0000000000147919 */ /* 0x000e640000002100 */
[----:B-1----:R-:W-:-:S05]  /*27ae0*/  IMAD.SHL.U32 R20, R20, 0x10, RZ ;  /* 0x0000001014147824 */ /* 0x002fca00078e00ff */
[----:B------:R-:W-:Y:S02]  /*27af0*/  LOP3.LUT R20, R21, 0x70, R20, 0xf8, !PT ;  /* 0x0000007015147812 */ /* 0x000fe400078ef814 */
[----:B------:R-:W1:Y:S03]  /*27b00*/  S2R R21, SR_TID.X ;  /* 0x0000000000157919 */ /* 0x000e660000002100 */
[----:B------:R-:W-:Y:S02]  /*27b10*/  IMAD.IADD R5, R20, 0x1, R25 ;  /* 0x0000000114057824 */ /* 0x000fe400078e0219 */
[----:B------:R-:W4:Y:S02]  /*27b20*/  S2R R20, SR_TID.X ;  /* 0x0000000000147919 */ /* 0x000f240000002100 */
[----:B--2---:R-:W-:-:S04]  /*27b30*/  @P0 IMAD.HI.U32 R6, R5, R6, RZ ;  /* 0x0000000605060227 */ /* 0x004fc800078e00ff */
[----:B0-----:R-:W-:Y:S01]  /*27b40*/  IMAD.MOV.U32 R4, RZ, RZ, R5 ;  /* 0x000000ffff047224 */ /* 0x001fe200078e0005 */
[----:B---3--:R-:W-:-:S05]  /*27b50*/  @P0 SHF.R.U32.HI R4, RZ, R0, R6 ;  /* 0x00000000ff040219 */ /* 0x008fca0000011606 */
[----:B------:R-:W-:Y:S02]  /*27b60*/  IMAD.MOV R0, RZ, RZ, -R4 ;  /* 0x000000ffff007224 */ /* 0x000fe400078e0a04 */
[----:B------:R-:W-:-:S04]  /*27b70*/  IMAD.WIDE.U32 R2, R4, UR4, R2 ;  /* 0x0000000404027c25 */ /* 0x000fc8000f8e0002 */
[----:B------:R-:W-:Y:S01]  /*27b80*/  IMAD R0, R7, R0, R5 ;  /* 0x0000000007007224 */ /* 0x000fe200078e0205 */
[----:B------:R-:W-:-:S05]  /*27b90*/  SHF.R.S32.HI R5, RZ, 0x1f, R4 ;  /* 0x0000001fff057819 */ /* 0x000fca0000011404 */
[----:B------:R-:W-:Y:S02]  /*27ba0*/  IMAD R5, R5, UR4, RZ ;  /* 0x0000000405057c24 */ /* 0x000fe4000f8e02ff */
[----:B-1----:R-:W-:Y:S02]  /*27bb0*/  IMAD.SHL.U32 R21, R21, 0x8, RZ ;  /* 0x0000000815157824 */ /* 0x002fe400078e00ff */
[----:B------:R-:W-:Y:S01]  /*27bc0*/  IMAD R5, R4, UR5, R5 ;  /* 0x0000000504057c24 */ /* 0x000fe2000f8e0205 */
[----:B------:R-:W-:Y:S01]  /*27bd0*/  SHF.R.S32.HI R4, RZ, 0x1f, R0 ;  /* 0x0000001fff047819 */ /* 0x000fe20000011400 */
[----:B------:R-:W-:Y:S01]  /*27be0*/  ULDC.64 UR4, c[0x0][0x2c8] ;  /* 0x0000b20000047ab9 */ /* 0x000fe20000000a00 */
[----:B------:R-:W-:Y:S01]  /*27bf0*/  LOP3.LUT R21, R21, 0x38, RZ, 0xc0, !PT ;  /* 0x0000003815157812 */ /* 0x000fe200078ec0ff */
[----:B------:R-:W-:Y:S01]  /*27c00*/  IMAD.IADD R3, R3, 0x1, R5 ;  /* 0x0000000103037824 */ /* 0x000fe200078e0205 */
[----:B----4-:R-:W-:Y:S01]  /*27c10*/  LOP3.LUT R20, R20, 0x7f, RZ, 0xc0, !PT ;  /* 0x0000007f14147812 */ /* 0x010fe200078ec0ff */
[----:B------:R-:W-:Y:S01]  /*27c20*/  IMAD R4, R4, UR4, RZ ;  /* 0x0000000404047c24 */ /* 0x000fe2000f8e02ff */
[C---:B------:R-:W-:Y:S01]  /*27c30*/  LOP3.LUT R9, R21.reuse, 0x40, RZ, 0xfc, !PT ;  /* 0x0000004015097812 */ /* 0x040fe200078efcff */
[----:B------:R-:W-:Y:S01]  /*27c40*/  IMAD.WIDE.U32 R2, R0, UR4, R2 ;  /* 0x0000000400027c25 */ /* 0x000fe2000f8e0002 */
[----:B------:R-:W-:-:S03]  /*27c50*/  LOP3.LUT R10, R21, 0x80, RZ, 0xfc, !PT ;  /* 0x00000080150a7812 */ /* 0x000fc600078efcff */
        /* <DEDUP_REMOVED lines=9> */
[----:B------:R-:W-:Y:S02]  /*27cf0*/  ISETP.GE.AND P0, PT, R10, UR4, PT ;  /* 0x000000040a007c0c */ /* 0x000fe4000bf06270 */
[----:B------:R-:W-:Y:S01]  /*27d00*/  SHF.R.U32.HI R9, RZ, 0x3, R20 ;  /* 0x00000003ff097819 */ /* 0x000fe20000011614 */
[----:B------:R-:W-:Y:S10]  /*27d10*/  BRA.DIV UR5, `(.L_x_1942) ;  /* 0x0000005205487947 */ /* 0x000ff4000b800000 */
[----:B------:R-:W0:Y:S01]  /*27d20*/  SHFL.IDX PT, R3, R0, RZ, 0x181f ;  /* 0x00181fff00037589 */ /* 0x000e2200000e0000 */
[----:B------:R-:W-:Y:S02]  /*27d30*/  IMAD R32, R32, R7, RZ ;  /* 0x0000000720207224 */ /* 0x000fe400078e02ff */
[----:B------:R-:W-:Y:S01]  /*27d40*/  IMAD.IADD R25, R9, 0x1, R25 ;  /* 0x0000000109197824 */ /* 0x000fe200078e0219 */
[----:B------:R-:W1:Y:S04]  /*27d50*/  SHFL.IDX PT, R2, R4, RZ, 0x181f ;  /* 0x00181fff04027589 */ /* 0x000e6800000e0000 */
[----:B------:R-:W-:Y:S01]  /*27d60*/  ISETP.GE.AND P1, PT, R25, R32, PT ;  /* 0x000000201900720c */ /* 0x000fe20003f26270 */
[----:B------:R-:W-:-:S12]  /*27d70*/  SHFL.IDX PT, R14, R0, 0x7, 0x181f ;  /* 0x00f81f00000e7f89 */ /* 0x000fd800000e0000 */
[----:B0-----:R-:W-:-:S05]  /*27d80*/  @!P1 LEA R5, P4, R8, R3, 0x1 ;  /* 0x0000000308059211 */ /* 0x001fca00078808ff */
[----:B-1----:R-:W-:Y:S02]  /*27d90*/  @!P1 IMAD.X R3, RZ, RZ, R2, P4 ;  /* 0x000000ffff039224 */ /* 0x002fe400020e0602 */
        /* <DEDUP_REMOVED lines=71> */
.L_x_2094:
[----:B------:R-:W-:Y:S01]  /*28210*/  VIADD R25, R25, 0x70 ;  /* 0x0000007019197836 */ /* 0x000fe20000000000 */
[----:B------:R-:W-:Y:S04]  /*28220*/  BSSY B0, `(.L_x_1943) ;  /* 0x000000b000007945 */ /* 0x000fe80003800000 */
[----:B------:R-:W-:-:S13]  /*28230*/  ISETP.GE.AND P1, PT, R25, R32, PT ;  /* 0x000000201900720c */ /* 0x000fda0003f26270 */
[----:B------:R-:W-:Y:S05]  /*28240*/  @P1 BRA `(.L_x_1944) ;  /* 0x0000000000201947 */ /* 0x000fea0003800000 */
[----:B0-----:R-:W-:-:S05]  /*28250*/  LEA R2, P1, R8, R14, 0x1 ;  /* 0x0000000e08027211 */ /* 0x001fca00078208ff */
[----:B------:R-:W-:-:S05]  /*28260*/  IMAD.X R3, RZ, RZ, R4, P1 ;  /* 0x000000ffff037224 */ /* 0x000fca00008e0604 */
[----:B------:R-:W-:Y:S01]  /*28270*/  @!PT LDS RZ, [RZ] ;  /* 0x00000000fffff984 */ /* 0x000fe20000000800 */
[----:B------:R-:W-:Y:S01]  /*28280*/  @!PT LDS RZ, [RZ] ;  /* 0x00000000fffff984 */ /* 0x000fe20000000800 */
[----:B------:R-:W-:Y:S01]  /*28290*/  @!PT LDS RZ, [RZ] ;  /* 0x00000000fffff984 */ /* 0x000fe20000000800 */
[----:B------:R1:W-:Y:S04]  /*282a0*/  LDGSTS.E.BYPASS.LTC128B.128 [R36+0xfc00], desc[UR60][R2.64], !P3 ;  /* 0x0fc0000002247fae */ /* 0x0003e8000d901d7c */
[----:B------:R1:W-:Y:S04]  /*282b0*/  LDGSTS.E.BYPASS.LTC128B.128 [R36+0x13c00], desc[UR60][R2.64+0x80], !P2 ;  /* 0x13c0008002247fae */ /* 0x0003e8000d101d7c */
[----:B------:R1:W-:Y:S02]  /*282c0*/  LDGSTS.E.BYPASS.LTC128B.128 [R36+0x17c00], desc[UR60][R2.64+0x100], !P0 ;  /* 0x17c0010002247fae */ /* 0x0003e4000c101d7c */
.L_x_1944:
[----:B------:R-:W-:Y:S05]  /*282d0*/  BSYNC B0 ;  /* 0x0000000000007941 */ /* 0x000fea0003800000 */
.L_x_1943:
[----:B------:R-:W-:Y:S01]  /*282e0*/  NOP ;  /* 0x0000000000007918 */ /* 0x000fe20000000000 */
[----:B------:R-:W-:-:S13]  /*282f0*/  PLOP3.LUT P0, PT, PT, PT, PT, 0x80, 0x0 ;  /* 0x000000000000781c */ /* 0x000fda0003f0f070 */
.L_x_1945:
[----:B------:R-:W-:Y:S02]  /*28300*/  PLOP3.LUT P1, PT, P1, P0, PT, 0xa2, 0x0 ;  /* 0x000000000000781c */ /* 0x000fe40000f21472 */
[----:B------:R-:W-:-:S08]  /*28310*/  @P0 R2UR P1, UR4, R17 ;  /* 0x00000000110402ca */ /* 0x000fd00000020000 */
[----:B------:R-:W-:-:S05]  /*28320*/  @P0 PLOP3.LUT P0, PT, P1, PT, PT, 0x80, 0x0 ;  /* 0x000000000000081c */ /* 0x000fca0000f0f070 */
[----:B------:R-:W-:Y:S01]  /*28330*/  @!P1 SYNCS.ARRIVE.TRANS64.RED.A0T1 RZ, [UR4+0x2a800], RZ ;  /* 0x02a800ffffff99a7 */ /* 0x000fe20008200404 */
[----:B------:R-:W-:Y:S07]  /*28340*/  @!P1 ARRIVES.LDGSTSBAR.64.TRANSCNT [UR4+0x2a800] ;  /* 0x02a80000ff0099b0 */ /* 0x000fee0008000a84 */
[----:B------:R-:W-:Y:S05]  /*28350*/  @P0 BRA.U.ANY `(.L_x_1945) ;  /* 0xfffffffd00e80947 */ /* 0x000fea000393ffff */
[----:B01----:R-:W2:Y:S02]  /*28360*/  LDL.LU R2, [R1+0x24] ;  /* 0x0000240001027983 */ /* 0x003ea40000300800 */
[----:B--2---:R-:W-:-:S05]  /*28370*/  VIADD R2, R2, 0x1 ;  /* 0x0000000102027836 */ /* 0x004fca0000000000 */
[----:B------:R-:W-:Y:S01]  /*28380*/  LEA.HI R0, R2, R2, RZ, 0x1 ;  /* 0x0000000202007211 */ /* 0x000fe200078f08ff */
[----:B------:R0:W-:Y:S03]  /*28390*/  STL [R1+0x24], R2 ;  /* 0x0000240201007387 */ /* 0x0001e60000100800 */
[----:B------:R-:W-:-:S05]  /*283a0*/  LOP3.LUT R0, R0, 0xfffffffe, RZ, 0xc0, !PT ;  /* 0xfffffffe00007812 */ /* 0x000fca00078ec0ff */
[----:B------:R-:W-:-:S05]  /*283b0*/  IMAD.IADD R0, R2, 0x1, -R0 ;  /* 0x0000000102007824 */ /* 0x000fca00078e0a00 */
[----:B0-----:R-:W-:Y:S01]  /*283c0*/  SHF.L.U32 R2, R0, 0x1f, RZ ;  /* 0x0000001f00027819 */ /* 0x001fe200000006ff */
[----:B------:R-:W-:Y:S01]  /*283d0*/  NOP ;  /* 0x0000000000007918 */ /* 0x000fe20000000000 */
[----:B------:R-:W2:Y:S01]  /*283e0*/  LDL.LU R3, [R1+0x20] ;  /* 0x0000200001037983 */ /* 0x000ea20000300800 */
[----:B------:R0:W-:Y:S01]  /*283f0*/  SYNCS.ARRIVE.TRANS64.A1T0 RZ, [R17+URZ+0x2a800], RZ ;  /* 0x02a800ff11ff79a7 */ /* 0x0001e2000810003f */
[----:B------:R-:W-:Y:S01]  /*28400*/  BSSY B0, `(.L_x_1946) ;  /* 0x0000004000007945 */ /* 0x000fe20003800000 */
[----:B------:R-:W1:Y:S01]  /*28410*/  SYNCS.PHASECHK.TRANS64.TRYWAIT P0, [R17+URZ+0x2a820], R2 ;  /* 0x02a82002110075a7 */ /* 0x000e62000800017f */
[----:B--2---:R-:W-:Y:S02]  /*28420*/  VIADD R0, R3, 0xfffffffe ;  /* 0xfffffffe03007836 */ /* 0x004fe40000000000 */
[----:B01----:R-:W-:Y:S05]  /*28430*/  @!P0 BRA `(.L_x_1947) ;  /* 0x0000005400388947 */ /* 0x003fea0003800000 */
.L_x_2095:
[----:B------:R-:W-:Y:S05]  /*28440*/  BSYNC B0 ;  /* 0x0000000000007941 */ /* 0x000fea0003800000 */
.L_x_1946:
[----:B------:R-:W2:Y:S01]  /*28450*/  LDL R3, [R1] ;  /* 0x0000000001037983 */ /* 0x000ea20000100800 */
[----:B------:R-:W-:Y:S01]  /*28460*/  BSSY B0, `(.L_x_1948) ;  /* 0x00000f8000007945 */ /* 0x000fe20003800000 */
[----:B--2---:R-:W-:-:S13]  /*28470*/  ISETP.GE.AND P0, PT, R0, R3, PT ;  /* 0x000000030000720c */ /* 0x004fda0003f06270 */
[----:B------:R-:W-:Y:S05]  /*28480*/  @!P0 BRA `(.L_x_1949) ;  /* 0x0000000c00d48947 */ /* 0x000fea0003800000 */
[----:B------:R-:W-:Y:S02]  /*28490*/  IMAD.MOV.U32 R10, RZ, RZ, R28 ;  /* 0x000000ffff0a7224 */ /* 0x000fe400078e001c */
[----:B------:R-:W-:Y:S02]  /*284a0*/  IMAD.MOV.U32 R20, RZ, RZ, R30 ;  /* 0x000000ffff147224 */ /* 0x000fe400078e001e */
[----:B------:R-:W-:-:S07]  /*284b0*/  IMAD.MOV.U32 R32, RZ, RZ, R23 ;  /* 0x000000ffff207224 */ /* 0x000fce00078e0017 */
.L_x_1962:
[----:B0-----:R-:W2:Y:S01]  /*284c0*/  LDL R2, [R1+0x4] ;  /* 0x0000040001027983 */ /* 0x001ea20000100800 */
[----:B------:R-:W0:Y:S03]  /*284d0*/  LDC R7, c[0x0][0x430] ;  /* 0x00010c00ff077b82 */ /* 0x000e260000000800 */
[----:B------:R-:W3:Y:S01]  /*284e0*/  LDL R8, [R1+0x8] ;  /* 0x0000080001087983 */ /* 0x000ee20000100800 */
[----:B------:R-:W1:Y:S01]  /*284f0*/  S2R R3, SR_TID.X ;  /* 0x0000000000037919 */ /* 0x000e620000002100 */
[----:B------:R-:W4:Y:S01]  /*28500*/  S2R R9, SR_TID.X ;  /* 0x0000000000097919 */ /* 0x000f220000002100 */
[----:B0-----:R-:W-:-:S13]  /*28510*/  ISETP.NE.AND P0, PT, R7, 0x1, PT ;  /* 0x000000010700780c */ /* 0x001fda0003f05270 */
[----:B------:R-:W0:Y:S01]  /*28520*/  @P0 LDC R5, c[0x0][0x434] ;  /* 0x00010d00ff050b82 */ /* 0x000e220000000800 */
[----:B-1----:R-:W-:-:S04]  /*28530*/  LOP3.LUT R3, R3, 0x7f, RZ, 0xc0, !PT ;  /* 0x0000007f03037812 */ /* 0x002fc800078ec0ff */
[----:B------:R-:W-:Y:S01]  /*28540*/  SHF.R.U32.HI R3, RZ, 0x3, R3 ;  /* 0x00000003ff037819 */ /* 0x000fe20000011603 */
[----:B----4-:R-:W-:-:S05]  /*28550*/  IMAD.SHL.U32 R9, R9, 0x10, RZ ;  /* 0x0000001009097824 */ /* 0x010fca00078e00ff */
[----:B------:R-:W-:Y:S02]  /*28560*/  LOP3.LUT R9, R3, 0x70, R9, 0xf8, !PT ;  /* 0x0000007003097812 */ /* 0x000fe400078ef809 */
[----:B------:R-:W1:Y:S02]  /*28570*/  @P0 LDC R3, c[0x0][0x438] ;  /* 0x00010e00ff030b82 */ /* 0x000e640000000800 */
[----:B------:R-:W-:Y:S01]  /*28580*/  ISETP.GT.U32.AND P2, PT, R9, 0x5f, PT ;  /* 0x0000005f0900780c */ /* 0x000fe20003f44070 */
[----:B--2---:R-:W-:-:S04]  /*28590*/  IMAD R4, R0, 0x60, R2 ;  /* 0x0000006000047824 */ /* 0x004fc800078e0202 */
[----:B------:R-:W-:-:S04]  /*285a0*/  IMAD.IADD R4, R9, 0x1, R4 ;  /* 0x0000000109047824 */ /* 0x000fc800078e0204 */
[----:B0-----:R-:W-:-:S04]  /*285b0*/  @P0 IMAD.HI.U32 R6, R4, R5, RZ ;  /* 0x0000000504060227 */ /* 0x001fc800078e00ff */
[----:B------:R-:W-:Y:S01]  /*285c0*/  IMAD.MOV.U32 R2, RZ, RZ, R4 ;  /* 0x000000ffff027224 */ /* 0x000fe200078e0004 */
[----:B-1----:R-:W-:-:S05]  /*285d0*/  @P0 SHF.R.U32.HI R2, RZ, R3, R6 ;  /* 0x00000003ff020219 */ /* 0x002fca0000011606 */
        /* <DEDUP_REMOVED lines=13> */
[----:B------:R-:W-:Y:S01]  /*286b0*/  LOP3.LUT P1, RZ, R16, 0x10, RZ, 0xc0, !PT ;  /* 0x0000001010ff7812 */ /* 0x000fe2000782c0ff */
[----:B------:R-:W-:-:S05]  /*286c0*/  VIADD R28, R10, 0x1 ;  /* 0x000000010a1c7836 */ /* 0x000fca0000000000 */
[C---:B------:R-:W-:Y:S01]  /*286d0*/  ISETP.NE.AND P0, PT, R28.reuse, 0x2, PT ;  /* 0x000000021c00780c */ /* 0x040fe20003f05270 */
[----:B------:R-:W-:Y:S05]  /*286e0*/  YIELD ;  /* 0x0000000000007946 */ /* 0x000fea0003800000 */
[----:B------:R-:W-:Y:S01]  /*286f0*/  SEL R3, RZ, 0x1, P0 ;  /* 0x00000001ff037807 */ /* 0x000fe20000000000 */
[----:B------:R-:W-:Y:S01]  /*28700*/  IMAD.MOV.U32 R23, RZ, RZ, R0 ;  /* 0x000000ffff177224 */ /* 0x000fe200078e0000 */
[----:B------:R-:W-:Y:S02]  /*28710*/  SEL R28, R28, RZ, P0 ;  /* 0x000000ff1c1c7207 */ /* 0x000fe40000000000 */
[----:B------:R-:W-:Y:S01]  /*28720*/  LOP3.LUT R30, R20, R3, RZ, 0x3c, !PT ;  /* 0x00000003141e7212 */ /* 0x000fe200078e3cff */
[----:B0-----:R-:W-:Y:S06]  /*28730*/  @!P1 BRA `(.L_x_1950) ;  /* 0x0000000000049947 */ /* 0x001fec0003800000 */
[----:B------:R-:W-:Y:S01]  /*28740*/  BPT.TRAP 0x1 ;  /* 0x000000040000795c */ /* 0x000fe20000300000 */
.L_x_1950:
[----:B------:R-:W-:Y:S01]  /*28750*/  IMAD R5, R28, 0x8, R17 ;  /* 0x000000081c057824 */ /* 0x000fe200078e0211 */
[----:B------:R-:W-:Y:S01]  /*28760*/  SHF.L.U32 R0, R30, 0x1f, RZ ;  /* 0x0000001f1e007819 */ /* 0x000fe200000006ff */
[----:B------:R-:W-:Y:S03]  /*28770*/  BSSY B1, `(.L_x_1951) ;  /* 0x0000003000017945 */ /* 0x000fe60003800000 */
[----:B------:R-:W0:Y:S02]  /*28780*/  SYNCS.PHASECHK.TRANS64.TRYWAIT P0, [R5+URZ+0x2a840], R0 ;  /* 0x02a84000050075a7 */ /* 0x000e24000800017f */
[----:B0-----:R-:W-:Y:S05]  /*28790*/  @!P0 BRA `(.L_x_1952) ;  /* 0x0000005000748947 */ /* 0x001fea0003800000 */
.L_x_2096:
[----:B------:R-:W-:Y:S05]  /*287a0*/  BSYNC B1 ;  /* 0x0000000000017941 */ /* 0x000fea0003800000 */
.L_x_1951:
[----:B------:R-:W-:Y:S01]  /*287b0*/  SHF.R.S32.HI R21, RZ, 0x1f, R7 ;  /* 0x0000001fff157819 */ /* 0x000fe20000011407 */
[----:B------:R-:W-:Y:S01]  /*287c0*/  ULDC.64 UR4, c[0x0][0x300] ;  /* 0x0000c00000047ab9 */ /* 0x000fe20000000a00 */
[----:B-----5:R-:W-:Y:S01]  /*287d0*/  SHF.R.S32.HI R25, RZ, 0x1f, R6 ;  /* 0x0000001fff197819 */ /* 0x020fe20000011406 */
[----:B------:R-:W-:Y:S01]  /*287e0*/  IMAD.WIDE.U32 R2, R7, UR4, RZ ;  /* 0x0000000407027c25 */ /* 0x000fe2000f8e00ff */
[----:B------:R-:W-:Y:S01]  /*287f0*/  ULDC.64 UR6, c[0x0][0x2e8] ;  /* 0x0000ba0000067ab9 */ /* 0x000fe20000000a00 */
[C---:B------:R-:W-:Y:S02]  /*28800*/  LOP3.LUT P3, RZ, R16.reuse, 0x4, RZ, 0xc0, !PT ;  /* 0x0000000410ff7812 */ /* 0x040fe4000786c0ff */
[----:B0-----:R-:W-:Y:S01]  /*28810*/  IMAD R0, R21, UR4, RZ ;  /* 0x0000000415007c24 */ /* 0x001fe2000f8e02ff */
        /* <DEDUP_REMOVED lines=59> */
.L_x_2110:
[----:B--2---:R-:W-:-:S05]  /*28bd0*/  IADD3 R2, P0, R2, R0, RZ ;  /* 0x0000000002027210 */ /* 0x004fca0007f1e0ff */
        /* <DEDUP_REMOVED lines=9> */
.L_x_1954:
        /* <DEDUP_REMOVED lines=10> */
.L_x_1955:
[----:B------:R2:W-:Y:S01]  /*28d10*/  SYNCS.ARRIVE.TRANS64.A1T0 RZ, [R5+URZ+0x2a830], RZ ;  /* 0x02a830ff05ff79a7 */ /* 0x0005e2000810003f */
[----:B------:R-:W-:Y:S05]  /*28d20*/  @!P2 BRA `(.L_x_1956) ;  /* 0x000000000004a947 */ /* 0x000fea0003800000 */
[----:B------:R-:W-:Y:S01]  /*28d30*/  BPT.TRAP 0x1 ;  /* 0x000000040000795c */ /* 0x000fe20000300000 */
.L_x_1956:
[----:B-1----:R-:W-:Y:S01]  /*28d40*/  SHF.L.U32 R2, R20, 0x1f, RZ ;  /* 0x0000001f14027819 */ /* 0x002fe200000006ff */
[----:B--2---:R-:W-:Y:S01]  /*28d50*/  IMAD R5, R10, 0x8, R17 ;  /* 0x000000080a057824 */ /* 0x004fe200078e0211 */
[----:B------:R-:W-:Y:S03]  /*28d60*/  BSSY B1, `(.L_x_1957) ;  /* 0x0000003000017945 */ /* 0x000fe60003800000 */
[----:B------:R-:W1:Y:S02]  /*28d70*/  SYNCS.PHASECHK.TRANS64.TRYWAIT P0, [R5+URZ+0x2a860], R2 ;  /* 0x02a86002050075a7 */ /* 0x000e64000800017f */
[----:B-1----:R-:W-:Y:S05]  /*28d80*/  @!P0 BRA `(.L_x_1958) ;  /* 0x0000005000e88947 */ /* 0x002fea0003800000 */
.L_x_2111:
[----:B------:R-:W-:Y:S05]  /*28d90*/  BSYNC B1 ;  /* 0x0000000000017941 */ /* 0x000fea0003800000 */
.L_x_1957:
[----:B------:R-:W2:Y:S01]  /*28da0*/  S2R R3, SR_TID.X ;  /* 0x0000000000037919 */ /* 0x000ea20000002100 */
[----:B------:R-:W-:Y:S01]  /*28db0*/  UMOV UR4, 0xffffffff ;  /* 0xffffffff00047882 */ /* 0x000fe20000000000 */
[----:B0-----:R-:W-:Y:S01]  /*28dc0*/  IMAD R8, R32, -0x60, R37 ;  /* 0xffffffa020087824 */ /* 0x001fe200078e0225 */
[----:B------:R-:W-:Y:S01]  /*28dd0*/  LOP3.LUT P0, RZ, R29, 0x2, RZ, 0xc0, !PT ;  /* 0x000000021dff7812 */ /* 0x000fe2000780c0ff */
[----:B------:R-:W-:Y:S01]  /*28de0*/  IMAD R4, R10, 0x3000, R34 ;  /* 0x000030000a047824 */ /* 0x000fe200078e0222 */
[----:B--2---:R-:W-:-:S04]  /*28df0*/  LOP3.LUT R3, R3, 0x7f, RZ, 0xc0, !PT ;  /* 0x0000007f03037812 */ /* 0x004fc800078ec0ff */
[----:B------:R-:W-:-:S05]  /*28e00*/  SHF.R.U32.HI R3, RZ, 0x3, R3 ;  /* 0x00000003ff037819 */ /* 0x000fca0000011603 */
[----:B------:R-:W-:Y:S01]  /*28e10*/  IMAD.IADD R8, R8, 0x1, -R3 ;  /* 0x0000000108087824 */ /* 0x000fe200078e0a03 */
[----:B------:R-:W-:Y:S06]  /*28e20*/  BRA.DIV UR4, `(.L_x_1959) ;  /* 0x0000005204d47947 */ /* 0x000fec000b800000 */
[----:B-1----:R-:W0:Y:S01]  /*28e30*/  SHFL.IDX PT, R2, R18, RZ, 0x181f ;  /* 0x00181fff12027589 */ /* 0x002e2200000e0000 */
        /* <DEDUP_REMOVED lines=44> */
.L_x_2125:
[C---:B------:R-:W-:Y:S01]  /*29100*/  ISETP.LT.OR P1, PT, R8.reuse, 0x51, !P1 ;  /* 0x000000510800780c */ /* 0x040fe20004f21670 */
[----:B------:R-:W-:Y:S01]  /*29110*/  ULDC.64 UR4, c[0x0][0x328] ;  /* 0x0000ca0000047ab9 */ /* 0x000fe20000000a00 */
[----:B------:R-:W-:Y:S02]  /*29120*/  ISETP.LT.OR P0, PT, R8, 0x51, !P0 ;  /* 0x000000510800780c */ /* 0x000fe40004701670 */
[----:B-1----:R-:W-:Y:S01]  /*29130*/  IADD3 R2, P2, R2, R0, RZ ;  /* 0x0000000002027210 */ /* 0x002fe20007f5e0ff */
        /* <DEDUP_REMOVED lines=17> */
.L_x_1960:
        /* <DEDUP_REMOVED lines=10> */
.L_x_1961:
[----:B------:R-:W2:Y:S01]  /*292f0*/  LDL R0, [R1] ;  /* 0x0000000001007983 */ /* 0x000ea20000100800 */
[----:B------:R-:W-:Y:S01]  /*29300*/  IMAD.MOV.U32 R3, RZ, RZ, R25 ;  /* 0x000000ffff037224 */ /* 0x000fe200078e0019 */
[----:B------:R-:W-:Y:S01]  /*29310*/  ULDC.64 UR4, c[0x0][0x330] ;  /* 0x0000cc0000047ab9 */ /* 0x000fe20000000a00 */
[----:B------:R-:W-:Y:S01]  /*29320*/  ULDC.64 UR6, c[0x0][0x318] ;  /* 0x0000c60000067ab9 */ /* 0x000fe20000000a00 */
[----:B------:R1:W-:Y:S01]  /*29330*/  SYNCS.ARRIVE.TRANS64.A1T0 RZ, [R5+URZ+0x2a850], RZ ;  /* 0x02a850ff05ff79a7 */ /* 0x0003e2000810003f */
[----:B------:R-:W-:-:S04]  /*29340*/  IMAD.WIDE.U32 R2, R26, UR4, R2 ;  /* 0x000000041a027c25 */ /* 0x000fc8000f8e0002 */
[----:B------:R-:W-:Y:S01]  /*29350*/  IMAD R19, R26, UR5, R3 ;  /* 0x000000051a137c24 */ /* 0x000fe2000f8e0203 */
[C---:B0-----:R-:W-:Y:S01]  /*29360*/  LEA R18, P0, R2.reuse, UR6, 0x1 ;  /* 0x0000000602127c11 */ /* 0x041fe2000f8008ff */
[----:B------:R-:W-:Y:S02]  /*29370*/  IMAD.MOV.U32 R10, RZ, RZ, R28 ;  /* 0x000000ffff0a7224 */ /* 0x000fe400078e001c */
[----:B------:R-:W-:Y:S01]  /*29380*/  IMAD.MOV.U32 R20, RZ, RZ, R30 ;  /* 0x000000ffff147224 */ /* 0x000fe200078e001e */
[----:B------:R-:W-:Y:S01]  /*29390*/  LEA.HI.X R19, R2, UR7, R19, 0x1, P0 ;  /* 0x0000000702137c11 */ /* 0x000fe200080f0c13 */
[----:B------:R-:W-:Y:S01]  /*293a0*/  IMAD.MOV.U32 R32, RZ, RZ, R23 ;  /* 0x000000ffff207224 */ /* 0x000fe200078e0017 */
[C---:B--2---:R-:W-:Y:S01]  /*293b0*/  ISETP.GT.AND P0, PT, R23.reuse, R0, PT ;  /* 0x000000001700720c */ /* 0x044fe20003f04270 */
[----:B------:R-:W-:-:S12]  /*293c0*/  VIADD R0, R23, 0xffffffff ;  /* 0xffffffff17007836 */ /* 0x000fd80000000000 */
[----:B-1----:R-:W-:Y:S05]  /*293d0*/  @P0 BRA `(.L_x_1962) ;  /* 0xfffffff000380947 */ /* 0x002fea000383ffff */
.L_x_1949:
[----:B------:R-:W-:Y:S05]  /*293e0*/  BSYNC B0 ;  /* 0x0000000000007941 */ /* 0x000fea0003800000 */
.L_x_1948:
[----:B0-----:R-:W0:Y:S01]  /*293f0*/  S2R R2, SR_TID.X ;  /* 0x0000000000027919 */ /* 0x001e220000002100 */
[----:B------:R-:W-:Y:S01]  /*29400*/  BSSY B0, `(.L_x_1963) ;  /* 0x0000010000007945 */ /* 0x000fe20003800000 */
[----:B0-----:R-:W-:-:S04]  /*29410*/  LOP3.LUT R2, R2, 0x7f, RZ, 0xc0, !PT ;  /* 0x0000007f02027812 */ /* 0x001fc800078ec0ff */
[----:B------:R-:W-:-:S13]  /*29420*/  ISETP.NE.AND P0, PT, R2, RZ, PT ;  /* 0x000000ff0200720c */ /* 0x000fda0003f05270 */
[----:B------:R-:W-:Y:S05]  /*29430*/  @P0 BRA `(.L_x_1964) ;  /* 0x0000000000300947 */ /* 0x000fea0003800000 */
[----:B------:R-:W0:Y:S01]  /*29440*/  S2R R5, SR_LANEID ;  /* 0x0000000000057919 */ /* 0x000e220000000000 */
[----:B------:R-:W-:Y:S01]  /*29450*/  VOTEU.ANY UR4, UPT, PT ;  /* 0x0000000000047886 */ /* 0x000fe200038e0100 */
[----:B------:R-:W1:Y:S01]  /*29460*/  LDC.64 R2, c[0x0][0xc60] ;  /* 0x00031800ff027b82 */ /* 0x000e620000000a00 */
[----:B------:R-:W0:Y:S02]  /*29470*/  FLO.U32 R0, UR4 ;  /* 0x0000000400007d00 */ /* 0x000e2400080e0000 */
[----:B0-----:R-:W-:-:S06]  /*29480*/  ISETP.EQ.U32.AND P0, PT, R0, R5, PT ;  /* 0x000000050000720c */ /* 0x001fcc0003f02070 */
[----:B------:R-:W1:Y:S07]  /*29490*/  POPC R5, UR4 ;  /* 0x0000000400057d09 */ /* 0x000e6e0008000000 */
[----:B-1----:R-:W2:Y:S01]  /*294a0*/  @P0 ATOMG.E.ADD.STRONG.GPU PT, R3, desc[UR60][R2.64], R5 ;  /* 0x00000005020309a8 */ /* 0x002ea200081ee1fc */
[----:B------:R-:W0:Y:S02]  /*294b0*/  S2R R4, SR_LTMASK ;  /* 0x0000000000047919 */ /* 0x000e240000003900 */
[----:B0-----:R-:W-:-:S04]  /*294c0*/  LOP3.LUT R4, R4, UR4, RZ, 0xc0, !PT ;  /* 0x0000000404047c12 */ /* 0x001fc8000f8ec0ff */
[----:B------:R-:W0:Y:S01]  /*294d0*/  POPC R7, R4 ;  /* 0x0000000400077309 */ /* 0x000e220000000000 */
[----:B--2---:R-:W0:Y:S02]  /*294e0*/  SHFL.IDX PT, R0, R3, R0, 0x1f ;  /* 0x00001f0003007589 */ /* 0x004e2400000e0000 */
[----:B0-----:R-:W-:-:S07]  /*294f0*/  IADD3 R24, R0, UR38, R7 ;  /* 0x0000002600187c10 */ /* 0x001fce000fffe007 */
.L_x_1964:
[----:B------:R-:W-:Y:S05]  /*29500*/  BSYNC B0 ;  /* 0x0000000000007941 */ /* 0x000fea0003800000 */
.L_x_1963:
[----:B------:R-:W-:-:S13]  /*29510*/  LOP3.LUT P0, RZ, R16, 0x10, RZ, 0xc0, !PT ;  /* 0x0000001010ff7812 */ /* 0x000fda000780c0ff */
[----:B------:R-:W-:Y:S05]  /*29520*/  @!P0 BRA `(.L_x_1965) ;  /* 0x0000000000048947 */ /* 0x000fea0003800000 */
[----:B------:R-:W-:Y:S01]  /*29530*/  BPT.TRAP 0x1 ;  /* 0x000000040000795c */ /* 0x000fe20000300000 */
.L_x_1965:
[----:B------:R-:W-:Y:S01]  /*29540*/  IMAD R0, R28, 0x8, R17 ;  /* 0x000000081c007824 */ /* 0x000fe200078e0211 */
[----:B------:R-:W-:Y:S01]  /*29550*/  SHF.L.U32 R3, R30, 0x1f, RZ ;  /* 0x0000001f1e037819 */ /* 0x000fe200000006ff */
[----:B------:R-:W-:Y:S01]  /*29560*/  BSSY B0, `(.L_x_1966) ;  /* 0x0000004000007945 */ /* 0x000fe20003800000 */
[----:B------:R-:W-:Y:S02]  /*29570*/  IMAD R6, R23, -0x60, R37 ;  /* 0xffffffa017067824 */ /* 0x000fe400078e0225 */
[----:B------:R-:W0:Y:S02]  /*29580*/  SYNCS.PHASECHK.TRANS64.TRYWAIT P0, [R0+URZ+0x2a860], R3 ;  /* 0x02a86003000075a7 */ /* 0x000e24000800017f */
[----:B0-----:R-:W-:Y:S05]  /*29590*/  @!P0 BRA `(.L_x_1967) ;  /* 0x0000005000e88947 */ /* 0x001fea0003800000 */
.L_x_2126:
[----:B------:R-:W-:Y:S05]  /*295a0*/  BSYNC B0 ;  /* 0x0000000000007941 */ /* 0x000fea0003800000 */
.L_x_1966:
        /* <DEDUP_REMOVED lines=57> */
.L_x_2140:
        /* <DEDUP_REMOVED lines=11> */
.L_x_1969:
        /* <DEDUP_REMOVED lines=10> */
.L_x_1970:
[----:B------:R2:W-:Y:S01]  /*29a90*/  SYNCS.ARRIVE.TRANS64.A1T0 RZ, [R0+URZ+0x2a850], RZ ;  /* 0x02a850ff00ff79a7 */ /* 0x0005e2000810003f */
[----:B------:R-:W-:-:S05]  /*29aa0*/  VIADD R28, R28, 0x1 ;  /* 0x000000011c1c7836 */ /* 0x000fca0000000000 */
[----:B------:R-:W-:-:S04]  /*29ab0*/  ISETP.NE.AND P0, PT, R28, 0x2, PT ;  /* 0x000000021c00780c */ /* 0x000fc80003f05270 */
[----:B0-----:R-:W-:Y:S02]  /*29ac0*/  SEL R3, RZ, 0x1, P0 ;  /* 0x00000001ff037807 */ /* 0x001fe40000000000 */
[----:B------:R-:W-:Y:S02]  /*29ad0*/  SEL R28, R28, RZ, P0 ;  /* 0x000000ff1c1c7207 */ /* 0x000fe40000000000 */
[----:B--2---:R-:W-:-:S07]  /*29ae0*/  LOP3.LUT R30, R30, R3, RZ, 0x3c, !PT ;  /* 0x000000031e1e7212 */ /* 0x004fce00078e3cff */
.L_x_1927:
[----:B------:R-:W-:Y:S05]  /*29af0*/  BSYNC B7 ;  /* 0x0000000000077941 */ /* 0x000fea0003800000 */
.L_x_1925:
[----:B------:R-:W-:-:S13]  /*29b00*/  LOP3.LUT P0, RZ, R16, 0x20, RZ, 0xc0, !PT ;  /* 0x0000002010ff7812 */ /* 0x000fda000780c0ff */
[----:B------:R-:W-:Y:S05]  /*29b10*/  @!P0 BRA `(.L_x_1971) ;  /* 0x0000000000248947 */ /* 0x000fea0003800000 */
[----:B------:R-:W-:Y:S05]  /*29b20*/  WARPSYNC.ALL ;  /* 0x0000000000007948 */ /* 0x000fea0003800000 */
[----:B------:R-:W2:Y:S08]  /*29b30*/  S2UR UR5, SR_CgaCtaId ;  /* 0x00000000000579c3 */ /* 0x000eb00000008800 */
[----:B------:R-:W-:Y:S06]  /*29b40*/  BAR.SYNC.DEFER_BLOCKING 0x5, 0x180 ;  /* 0x0146000000007b1d */ /* 0x000fec0000010000 */
[----:B------:R-:W-:-:S02]  /*29b50*/  UMOV UR4, 0x400 ;  /* 0x0000040000047882 */ /* 0x000fc40000000000 */
[----:B--2---:R-:W-:-:S06]  /*29b60*/  ULEA UR4, UR5, UR4, 0x18 ;  /* 0x0000000405047291 */ /* 0x004fcc000f8ec03f */
[----:B0-----:R-:W-:-:S05]  /*29b70*/  IMAD.U32 R17, RZ, RZ, UR4 ;  /* 0x00000004ff117e24 */ /* 0x001fca000f8e00ff */
[----:B------:R0:W2:Y:S01]  /*29b80*/  LDS.128 R24, [R17+0x2a8d0] ;  /* 0x02a8d00011187984 */ /* 0x0000a20000000c00 */
[----:B------:R-:W-:Y:S06]  /*29b90*/  BAR.ARV 0x4, 0x180 ;  /* 0x0106000000007b1d */ /* 0x000fec0000002000 */
[----:B------:R-:W-:Y:S05]  /*29ba0*/  BRA `(.L_x_1972) ;  /* 0x0000000c00d47947 */ /* 0x000fea0003800000 */
.L_x_1971:
[----:B------:R-:W2:Y:S01]  /*29bb0*/  S2R R8, SR_TID.X ;  /* 0x0000000000087919 */ /* 0x000ea20000002100 */
[----:B------:R-:W-:Y:S01]  /*29bc0*/  UMOV UR4, 0xffffffff ;  /* 0xffffffff00047882 */ /* 0x000fe20000000000 */
[----:B--2---:R-:W-:-:S04]  /*29bd0*/  LOP3.LUT R8, R8, 0x1f, RZ, 0xc0, !PT ;  /* 0x0000001f08087812 */ /* 0x004fc800078ec0ff */
[----:B------:R-:W-:Y:S01]  /*29be0*/  ISETP.NE.AND P0, PT, R8, 0x1f, PT ;  /* 0x0000001f0800780c */ /* 0x000fe20003f05270 */
[----:B------:R-:W-:-:S12]  /*29bf0*/  BRA.DIV UR4, `(.L_x_1973) ;  /* 0x0000005604507947 */ /* 0x000fd8000b800000 */
[----:B------:R-:W-:Y:S01]  /*29c00*/  IMAD.IADD R7, R27, 0x1, R8 ;  /* 0x000000011b077824 */ /* 0x000fe200078e0208 */
[----:B------:R-:W-:-:S04]  /*29c10*/  ULDC UR4, c[0x0][0xc3c] ;  /* 0x00030f0000047ab9 */ /* 0x000fc80000000800 */
[----:B------:R-:W-:-:S13]  /*29c20*/  ISETP.GE.OR P1, PT, R7, UR4, !P0 ;  /* 0x0000000407007c0c */ /* 0x000fda000c726670 */
[----:B------:R-:W2:Y:S08]  /*29c30*/  @!P1 LDC.64 R2, c[0x0][0xc80] ;  /* 0x00032000ff029b82 */ /* 0x000eb00000000a00 */
[----:B------:R-:W3:Y:S01]  /*29c40*/  @!P1 LDC.64 R4, c[0x0][0xc78] ;  /* 0x00031e00ff049b82 */ /* 0x000ee20000000a00 */
[----:B--2---:R-:W-:-:S05]  /*29c50*/  @!P1 IMAD.WIDE R2, R7, 0x4, R2 ;  /* 0x0000000407029825 */ /* 0x004fca00078e0202 */
[----:B-1----:R3:W2:Y:S02]  /*29c60*/  @!P1 LDG.E R6, desc[UR60][R2.64] ;  /* 0x0000003c02069981 */ /* 0x0026a4000c1e1900 */
[----:B---3--:R-:W-:-:S05]  /*29c70*/  @!P1 IMAD.WIDE R2, R7, 0x4, R4 ;  /* 0x0000000407029825 */ /* 0x008fca00078e0204 */
        /* <DEDUP_REMOVED lines=10> */
[----:B------:R-:W-:Y:S02]  /*29d20*/  IMAD.MOV.U32 R6, RZ, RZ, RZ ;  /* 0x000000ffff067224 */ /* 0x000fe400078e00ff */
[----:B---3--:R-:W-:Y:S01]  /*29d30*/  @!P1 IMAD.MOV.U32 R4, RZ, RZ, R5 ;  /* 0x000000ffff049224 */ /* 0x008fe200078e0005 */
[----:B------:R-:W-:-:S03]  /*29d40*/  ISETP.NE.AND P1, PT, R8, RZ, PT ;  /* 0x000000ff0800720c */ /* 0x000fc60003f25270 */
[----:B------:R-:W-:-:S05]  /*29d50*/  IMAD R13, R4, R25, RZ ;  /* 0x00000019040d7224 */ /* 0x000fca00078e02ff */
        /* <DEDUP_REMOVED lines=15> */
[----:B------:R1:W2:Y:S02]  /*29e50*/  SHFL.IDX PT, R14, R2, 0x1f, 0x1f ;  /* 0x03e01f00020e7f89 */ /* 0x0002a400000e0000 */
.L_x_2150:
[----:B------:R-:W-:Y:S02]  /*29e60*/  ULDC UR4, c[0x0][0xc38] ;  /* 0x00030e0000047ab9 */ /* 0x000fe40000000800 */
[----:B------:R-:W-:-:S04]  /*29e70*/  IMAD.U32 R5, RZ, RZ, UR4 ;  /* 0x00000004ff057e24 */ /* 0x000fc8000f8e00ff */
[----:B--2---:R-:W-:-:S04]  /*29e80*/  IMAD R14, R14, R5, RZ ;  /* 0x000000050e0e7224 */ /* 0x004fc800078e02ff */
[----:B------:R-:W-:-:S05]  /*29e90*/  IMAD.IADD R7, R7, 0x1, R14 ;  /* 0x0000000107077824 */ /* 0x000fca00078e020e */
[----:B------:R-:W-:-:S13]  /*29ea0*/  ISETP.GT.AND P6, PT, R7, R0, PT ;  /* 0x000000000700720c */ /* 0x000fda0003fc4270 */
[----:B------:R-:W-:Y:S05]  /*29eb0*/  @P6 BRA `(.L_x_1974) ;  /* 0x0000000000a46947 */ /* 0x000fea0003800000 */
.L_x_1977:
[----:B-1----:R-:W1:Y:S01]  /*29ec0*/  LDC R2, c[0x0][0xc3c] ;  /* 0x00030f00ff027b82 */ /* 0x002e620000000800 */
[----:B------:R-:W-:-:S05]  /*29ed0*/  VIADD R27, R27, 0x1f ;  /* 0x0000001f1b1b7836 */ /* 0x000fca0000000000 */
[----:B-1----:R-:W-:-:S13]  /*29ee0*/  ISETP.GE.AND P6, PT, R27, R2, PT ;  /* 0x000000021b00720c */ /* 0x002fda0003fc6270 */
[----:B------:R-:W-:Y:S05]  /*29ef0*/  @P6 BRA `(.L_x_1975) ;  /* 0x0000000800bc6947 */ /* 0x000fea0003800000 */
[----:B------:R-:W1:Y:S01]  /*29f00*/  S2R R3, SR_TID.X ;  /* 0x0000000000037919 */ /* 0x000e620000002100 */
[----:B------:R-:W-:Y:S01]  /*29f10*/  IMAD.MOV.U32 R25, RZ, RZ, RZ ;  /* 0x000000ffff197224 */ /* 0x000fe200078e00ff */
[----:B-1----:R-:W-:-:S05]  /*29f20*/  LOP3.LUT R3, R3, 0x1f, RZ, 0xc0, !PT ;  /* 0x0000001f03037812 */ /* 0x002fca00078ec0ff */
[----:B------:R-:W-:-:S05]  /*29f30*/  IMAD.IADD R9, R27, 0x1, R3 ;  /* 0x000000011b097824 */ /* 0x000fca00078e0203 */
[----:B------:R-:W-:-:S13]  /*29f40*/  ISETP.GE.OR P6, PT, R9, R2, !P0 ;  /* 0x000000020900720c */ /* 0x000fda00047c6670 */
[----:B------:R-:W1:Y:S08]  /*29f50*/  @!P6 LDC.64 R2, c[0x0][0xc80] ;  /* 0x00032000ff02eb82 */ /* 0x000e700000000a00 */
[----:B------:R-:W2:Y:S01]  /*29f60*/  @!P6 LDC.64 R4, c[0x0][0xc78] ;  /* 0x00031e00ff04eb82 */ /* 0x000ea20000000a00 */
[----:B-1----:R-:W-:-:S05]  /*29f70*/  @!P6 IMAD.WIDE R2, R9, 0x4, R2 ;  /* 0x000000040902e825 */ /* 0x002fca00078e0202 */
[----:B------:R2:W3:Y:S02]  /*29f80*/  @!P6 LDG.E R25, desc[UR60][R2.64] ;  /* 0x0000003c0219e981 */ /* 0x0004e4000c1e1900 */
[----:B--2---:R-:W-:-:S04]  /*29f90*/  @!P6 IMAD.WIDE R2, R9, 0x4, R4 ;  /* 0x000000040902e825 */ /* 0x004fc800078e0204 */
[----:B------:R-:W-:-:S06]  /*29fa0*/  IMAD.MOV.U32 R4, RZ, RZ, RZ ;  /* 0x000000ffff047224 */ /* 0x000fcc00078e00ff */
[----:B------:R-:W3:Y:S01]  /*29fb0*/  @!P6 LDG.E R4, desc[UR60][R2.64] ;  /* 0x0000003c0204e981 */ /* 0x000ee2000c1e1900 */
[----:B------:R-:W-:Y:S01]  /*29fc0*/  UMOV UR4, 0xffffffff ;  /* 0xffffffff00047882 */ /* 0x000fe20000000000 */
[----:B---3--:R-:W-:Y:S02]  /*29fd0*/  IMAD R13, R4, R25, RZ ;  /* 0x00000019040d7224 */ /* 0x008fe400078e02ff */
[----:B------:R-:W-:Y:S05]  /*29fe0*/  BRA.DIV UR4, `(.L_x_1976) ;  /* 0x0000005604907947 */ /* 0x000fea000b800000 */
        /* <DEDUP_REMOVED lines=16> */
.L_x_2158:
[----:B------:R-:W-:Y:S02]  /*2a0f0*/  ULDC UR4, c[0x0][0xc38] ;  /* 0x00030e0000047ab9 */ /* 0x000fe40000000800 */
[----:B------:R-:W-:-:S04]  /*2a100*/  IMAD.U32 R5, RZ, RZ, UR4 ;  /* 0x00000004ff057e24 */ /* 0x000fc8000f8e00ff */
[----:B--2---:R-:W-:-:S04]  /*2a110*/  IMAD R14, R14, R5, RZ ;  /* 0x000000050e0e7224 */ /* 0x004fc800078e02ff */
[----:B------:R-:W-:-:S05]  /*2a120*/  IMAD.IADD R7, R14, 0x1, R7 ;  /* 0x000000010e077824 */ /* 0x000fca00078e0207 */
[----:B------:R-:W-:-:S13]  /*2a130*/  ISETP.GT.AND P6, PT, R7, R0, PT ;  /* 0x000000000700720c */ /* 0x000fda0003fc4270 */
[----:B------:R-:W-:Y:S05]  /*2a140*/  @!P6 BRA `(.L_x_1977) ;  /* 0xfffffffc005ce947 */ /* 0x000fea000383ffff */
.L_x_1974:
[----:B------:R-:W-:Y:S01]  /*2a150*/  IMAD.IADD R7, R7, 0x1, -R14 ;  /* 0x0000000107077824 */ /* 0x000fe200078e0a0e */
[----:B------:R-:W-:-:S03]  /*2a160*/  UMOV UR4, 0xffffffff ;  /* 0xffffffff00047882 */ /* 0x000fc60000000000 */
[----:B------:R-:W-:-:S05]  /*2a170*/  IMAD R3, R2, R5, R7 ;  /* 0x0000000502037224 */ /* 0x000fca00078e0207 */
[----:B------:R-:W-:Y:S01]  /*2a180*/  ISETP.GT.AND P6, PT, R3, R0, PT ;  /* 0x000000000300720c */ /* 0x000fe20003fc4270 */
[----:B------:R-:W-:-:S12]  /*2a190*/  BRA.DIV UR4, `(.L_x_1978) ;  /* 0x0000005604dc7947 */ /* 0x000fd8000b800000 */
[----:B------:R-:W-:-:S04]  /*2a1a0*/  VOTE.ANY R3, PT, !P6 ;  /* 0x0000000000037806 */ /* 0x000fc800070e0100 */
[----:B------:R-:W2:Y:S02]  /*2a1b0*/  POPC R12, R3 ;  /* 0x00000003000c7309 */ /* 0x000ea40000000000 */
[----:B--2---:R2:W3:Y:S01]  /*2a1c0*/  SHFL.IDX PT, R25, R25, R12, 0x1f ;  /* 0x00001f0c19197589 */ /* 0x0044e200000e0000 */
[----:B------:R-:W-:-:S03]  /*2a1d0*/  IMAD.IADD R27, R12, 0x1, R27 ;  /* 0x000000010c1b7824 */ /* 0x000fc600078e021b */
[----:B------:R2:W4:Y:S04]  /*2a1e0*/  SHFL.IDX PT, R4, R4, R12, 0x1f ;  /* 0x00001f0c04047589 */ /* 0x00052800000e0000 */
.L_x_2163:
[----:B------:R-:W-:-:S13]  /*2a1f0*/  ISETP.NE.AND P0, PT, R3, RZ, PT ;  /* 0x000000ff0300720c */ /* 0x000fda0003f05270 */
[----:B------:R-:W-:Y:S05]  /*2a200*/  @!P0 BRA `(.L_x_1979) ;  /* 0x0000000000108947 */ /* 0x000fea0003800000 */
[----:B------:R-:W-:Y:S01]  /*2a210*/  UMOV UR4, 0xffffffff ;  /* 0xffffffff00047882 */ /* 0x000fe20000000000 */
[----:B--2---:R-:W-:Y:S02]  /*2a220*/  VIADD R12, R12, 0xffffffff ;  /* 0xffffffff0c0c7836 */ /* 0x004fe40000000000 */
[----:B------:R-:W-:Y:S05]  /*2a230*/  BRA.DIV UR4, `(.L_x_1980) ;  /* 0x0000005a04107947 */ /* 0x000fea000b800000 */
[----:B------:R2:W0:Y:S02]  /*2a240*/  SHFL.IDX PT, R6, R2, R12, 0x1f ;  /* 0x00001f0c02067589 */ /* 0x00042400000e0000 */
.L_x_1979:
[----:B----4-:R-:W-:Y:S01]  /*2a250*/  ISETP.NE.AND P0, PT, R4, 0x1, PT ;  /* 0x000000010400780c */ /* 0x010fe20003f05270 */
[----:B0-----:R-:W-:-:S04]  /*2a260*/  IMAD R24, R6, R5, R7 ;  /* 0x0000000506187224 */ /* 0x001fc800078e0207 */
[----:B------:R-:W-:-:S08]  /*2a270*/  IMAD.IADD R0, R0, 0x1, -R24 ;  /* 0x0000000100007824 */ /* 0x000fd000078e0a18 */
[----:B------:R-:W-:Y:S05]  /*2a280*/  @!P0 BRA `(.L_x_1981) ;  /* 0x0000000000dc8947 */ /* 0x000fea0003800000 */
[-C--:B---3--:R-:W-:Y:S02]  /*2a290*/  IABS R5, R25.reuse ;  /* 0x0000001900057213 */ /* 0x088fe40000000000 */
[----:B------:R-:W-:Y:S02]  /*2a2a0*/  IABS R6, R4 ;  /* 0x0000000400067213 */ /* 0x000fe40000000000 */
[----:B------:R-:W0:Y:S08]  /*2a2b0*/  I2F.RP R7, R5 ;  /* 0x0000000500077306 */ /* 0x000e300000209400 */
[----:B------:R-:W3:Y:S08]  /*2a2c0*/  I2F.RP R8, R6 ;  /* 0x0000000600087306 */ /* 0x000ef00000209400 */
[----:B0-----:R-:W1:Y:S08]  /*2a2d0*/  MUFU.RCP R7, R7 ;  /* 0x0000000700077308 */ /* 0x001e700000001000 */
[----:B---3--:R-:W-:Y:S01]  /*2a2e0*/  MUFU.RCP R8, R8 ;  /* 0x0000000800087308 */ /* 0x008fe20000001000 */
[----:B-12---:R-:W-:Y:S01]  /*2a2f0*/  VIADD R2, R7, 0xffffffe ;  /* 0x0ffffffe07027836 */ /* 0x006fe20000000000 */
        /* <DEDUP_REMOVED lines=43> */
[--C-:B------:R-:W-:Y:S02]  /*2a5b0*/  IMAD R4, R4, R2, R7.reuse ;  /* 0x0000000204047224 */ /* 0x100fe400078e0207 */
[----:B------:R-:W-:Y:S02]  /*2a5c0*/  IMAD.MOV R2, RZ, RZ, -R7 ;  /* 0x000000ffff027224 */ /* 0x000fe400078e0a07 */
[----:B------:R-:W-:Y:S02]  /*2a5d0*/  IMAD R26, R4, 0x10000, R5 ;  /* 0x00010000041a7824 */ /* 0x000fe400078e0205 */
[----:B------:R-:W-:Y:S01]  /*2a5e0*/  IMAD R2, R25, R2, R0 ;  /* 0x0000000219027224 */ /* 0x000fe200078e0200 */
[----:B------:R-:W-:Y:S06]  /*2a5f0*/  BRA `(.L_x_1982) ;  /* 0x0000000000f07947 */ /* 0x000fec0003800000 */
.L_x_1981:
[----:B-12---:R-:W0:Y:S02]  /*2a600*/  LDC.64 R2, c[0x0][0xc90] ;  /* 0x00032400ff027b82 */ /* 0x006e240000000a00 */
[----:B0-----:R-:W-:-:S05]  /*2a610*/  IMAD.WIDE R2, R27, 0x4, R2 ;  /* 0x000000041b027825 */ /* 0x001fca00078e0202 */
[----:B------:R0:W3:Y:S02]  /*2a620*/  LDG.E R6, desc[UR60][R2.64] ;  /* 0x0000003c02067981 */ /* 0x0000e4000c1e1900 */
[----:B0-----:R-:W-:Y:S02]  /*2a630*/  IMAD.MOV.U32 R2, RZ, RZ, RZ ;  /* 0x000000ffff027224 */ /* 0x001fe400078e00ff */
[----:B---3--:R-:W-:-:S05]  /*2a640*/  IMAD R7, R25, R6, RZ ;  /* 0x0000000619077224 */ /* 0x008fca00078e02ff */
        /* <DEDUP_REMOVED lines=55> */
.L_x_1982:
[----:B------:R-:W-:-:S05]  /*2a9c0*/  LOP3.LUT R2, RZ, R2, RZ, 0x33, !PT ;  /* 0x00000002ff027212 */ /* 0x000fca00078e33ff */
[----:B------:R-:W-:Y:S01]  /*2a9d0*/  IMAD.IADD R25, R25, 0x1, R2 ;  /* 0x0000000119197824 */ /* 0x000fe200078e0202 */
[----:B------:R-:W-:Y:S06]  /*2a9e0*/  BRA `(.L_x_1983) ;  /* 0x00000000001c7947 */ /* 0x000fec0003800000 */
.L_x_1975:
[----:B------:R-:W-:Y:S01]  /*2a9f0*/  UMOV UR4, URZ ;  /* 0x0000003f00047c82 */ /* 0x000fe20008000000 */
[----:B------:R-:W-:Y:S01]  /*2aa00*/  UMOV UR5, URZ ;  /* 0x0000003f00057c82 */ /* 0x000fe20008000000 */
[----:B------:R-:W-:Y:S01]  /*2aa10*/  ULDC UR6, c[0x0][0xc3c] ;  /* 0x00030f0000067ab9 */ /* 0x000fe20000000800 */
[----:B------:R-:W-:Y:S02]  /*2aa20*/  IMAD.MOV.U32 R24, RZ, RZ, R0 ;  /* 0x000000ffff187224 */ /* 0x000fe400078e0000 */
[----:B------:R-:W-:Y:S02]  /*2aa30*/  IMAD.U32 R25, RZ, RZ, UR4 ;  /* 0x00000004ff197e24 */ /* 0x000fe4000f8e00ff */
[----:B------:R-:W-:Y:S02]  /*2aa40*/  IMAD.U32 R26, RZ, RZ, UR5 ;  /* 0x00000005ff1a7e24 */ /* 0x000fe4000f8e00ff */
[----:B------:R-:W-:-:S07]  /*2aa50*/  IMAD.U32 R27, RZ, RZ, UR6 ;  /* 0x00000006ff1b7e24 */ /* 0x000fce000f8e00ff */
.L_x_1983:
[----:B------:R-:W1:Y:S01]  /*2aa60*/  S2R R0, SR_TID.X ;  /* 0x0000000000007919 */ /* 0x000e620000002100 */
[----:B------:R-:W-:Y:S05]  /*2aa70*/  WARPSYNC.ALL ;  /* 0x0000000000007948 */ /* 0x000fea0003800000 */
[----:B------:R-:W-:Y:S01]  /*2aa80*/  BAR.SYNC.DEFER_BLOCKING 0x4, 0x180 ;  /* 0x0106000000007b1d */ /* 0x000fe20000010000 */
[----:B-1----:R-:W-:-:S04]  /*2aa90*/  LOP3.LUT R0, R0, 0x1f, RZ, 0xc0, !PT ;  /* 0x0000001f00007812 */ /* 0x002fc800078ec0ff */
[----:B------:R-:W-:-:S13]  /*2aaa0*/  ISETP.NE.AND P0, PT, R0, RZ, PT ;  /* 0x000000ff0000720c */ /* 0x000fda0003f05270 */
[----:B------:R-:W0:Y:S01]  /*2aab0*/  @!P0 S2R R3, SR_CgaCtaId ;  /* 0x0000000000038919 */ /* 0x000e220000008800 */
[----:B------:R-:W-:-:S04]  /*2aac0*/  @!P0 MOV R0, 0x400 ;  /* 0x0000040000008802 */ /* 0x000fc80000000f00 */
[----:B0-----:R-:W-:-:S05]  /*2aad0*/  @!P0 LEA R17, R3, R0, 0x18 ;  /* 0x0000000003118211 */ /* 0x001fca00078ec0ff */
[----:B------:R3:W-:Y:S01]  /*2aae0*/  @!P0 STS.128 [R17+0x2a8d0], R24 ;  /* 0x02a8d01811008388 */ /* 0x0007e20000000c00 */
[----:B------:R-:W-:Y:S06]  /*2aaf0*/  BAR.ARV 0x5, 0x180 ;  /* 0x0146000000007b1d */ /* 0x000fec0000002000 */
.L_x_1972:
[----:B------:R-:W-:Y:S02]  /*2ab00*/  ULDC UR4, c[0x0][0xc3c] ;  /* 0x00030f0000047ab9 */ /* 0x000fe40000000800 */
[----:B--2---:R-:W-:-:S13]  /*2ab10*/  ISETP.GE.AND P0, PT, R27, UR4, PT ;  /* 0x000000041b007c0c */ /* 0x004fda000bf06270 */
[----:B------:R-:W-:Y:S05]  /*2ab20*/  @!P0 BRA `(.L_x_1984) ;  /* 0xffffff9400208947 */ /* 0x000fea000383ffff */
[----:B------:R-:W-:Y:S05]  /*2ab30*/  BSYNC B8 ;  /* 0x0000000000087941 */ /* 0x000fea0003800000 */
.L_x_1863:
[----:B------:R-:W2:Y:S01]  /*2ab40*/  LDL.LU R0, [R1+0x24] ;  /* 0x0000240001007983 */ /* 0x000ea20000300800 */
[----:B------:R-:W-:Y:S01]  /*2ab50*/  BSSY B0, `(.L_x_1985) ;  /* 0x000000b000007945 */ /* 0x000fe20003800000 */
[----:B------:R-:W4:Y:S01]  /*2ab60*/  S2R R5, SR_CgaCtaId ;  /* 0x0000000000057919 */ /* 0x000f220000008800 */
[----:B--2---:R-:W-:-:S05]  /*2ab70*/  VIADD R0, R0, 0x1 ;  /* 0x0000000100007836 */ /* 0x004fca0000000000 */
        /* <DEDUP_REMOVED lines=8> */
.L_x_2166:
[----:B------:R-:W-:Y:S05]  /*2ac00*/  BSYNC B0 ;  /* 0x0000000000007941 */ /* 0x000fea0003800000 */
.L_x_1985:
[----:B------:R-:W-:-:S03]  /*2ac10*/  UMOV UR4, 0xffffffff ;  /* 0xffffffff00047882 */ /* 0x000fc60000000000 */
[----:B------:R-:W-:Y:S05]  /*2ac20*/  BRA.DIV UR4, `(.L_x_1987) ;  /* 0x0000004e04d07947 */ /* 0x000fea000b800000 */
[----:B0-----:R-:W0:Y:S02]  /*2ac30*/  S2R R0, SR_TID.X ;  /* 0x0000000000007919 */ /* 0x001e240000002100 */
[----:B0-----:R-:W-:-:S04]  /*2ac40*/  SHF.R.U32.HI R0, RZ, 0x5, R0 ;  /* 0x00000005ff007819 */ /* 0x001fc80000011600 */
[----:B------:R-:W-:-:S05]  /*2ac50*/  LOP3.LUT R0, R0, 0x3, RZ, 0xc0, !PT ;  /* 0x0000000300007812 */ /* 0x000fca00078ec0ff */
[----:B------:R0:W2:Y:S02]  /*2ac60*/  SHFL.IDX PT, R14, R0, RZ, 0x1f ;  /* 0x00001fff000e7589 */ /* 0x0000a400000e0000 */
.L_x_2169:
[----:B--2---:R-:W-:-:S13]  /*2ac70*/  ISETP.NE.AND P0, PT, R14, RZ, PT ;  /* 0x000000ff0e00720c */ /* 0x004fda0003f05270 */
[----:B------:R-:W-:Y:S05]  /*2ac80*/  @P0 BRA `(.L_x_1546) ;  /* 0x0000000000900947 */ /* 0x000fea0003800000 */
[----:B------:R-:W-:-:S03]  /*2ac90*/  UMOV UR4, 0xffffffff ;  /* 0xffffffff00047882 */ /* 0x000fc60000000000 */
[----:B------:R-:W-:Y:S05]  /*2aca0*/  BRA.DIV UR4, `(.L_x_1988) ;  /* 0x0000004e04e47947 */ /* 0x000fea000b800000 */
[----:B------:R-:W-:-:S13]  /*2acb0*/  ELECT P6, URZ, PT ;  /* 0x00000000003f782f */ /* 0x000fda00038c0000 */
.L_x_2172:
[----:B------:R-:W-:Y:S05]  /*2acc0*/  @!P6 BRA `(.L_x_1546) ;  /* 0x000000000080e947 */ /* 0x000fea0003800000 */
[----:B0-----:R-:W2:Y:S02]  /*2acd0*/  LDL R0, [R1+0x58] ;  /* 0x0000580001007983 */ /* 0x001ea40000100800 */
[----:B--2---:R-:W-:-:S13]  /*2ace0*/  R2UR UR4, R0 ;  /* 0x00000000000472ca */ /* 0x004fda00000e0000 */
[----:B------:R-:W-:-:S06]  /*2acf0*/  ULOP3.LUT UR4, UR4, 0x2, URZ, 0xfc, !UPT ;  /* 0x0000000204047892 */ /* 0x000fcc000f8efc3f */
[----:B------:R-:W-:-:S05]  /*2ad00*/  IMAD.U32 R0, RZ, RZ, UR4 ;  /* 0x00000004ff007e24 */ /* 0x000fca000f8e00ff */
[----:B------:R-:W-:-:S13]  /*2ad10*/  ISETP.NE.AND P0, PT, R0, 0x3, PT ;  /* 0x000000030000780c */ /* 0x000fda0003f05270 */
[----:B------:R-:W-:Y:S05]  /*2ad20*/  @!P0 BRA `(.L_x_1989) ;  /* 0x0000000000048947 */ /* 0x000fea0003800000 */
[----:B------:R-:W-:Y:S01]  /*2ad30*/  BPT.TRAP 0x1 ;  /* 0x000000040000795c */ /* 0x000fe20000300000 */
.L_x_1989:
[----:B------:R-:W-:Y:S01]  /*2ad40*/  IMAD R5, R28, 0x8, R7 ;  /* 0x000000081c057824 */ /* 0x000fe200078e0207 */
[----:B------:R-:W-:Y:S01]  /*2ad50*/  SHF.L.U32 R0, R30, 0x1f, RZ ;  /* 0x0000001f1e007819 */ /* 0x000fe200000006ff */
[----:B------:R-:W-:-:S03]  /*2ad60*/  VIADD R28, R28, 0x1 ;  /* 0x000000011c1c7836 */ /* 0x000fc60000000000 */
[----:B------:R-:W0:Y:S02]  /*2ad70*/  SYNCS.PHASECHK.TRANS64.TRYWAIT P1, [R5+URZ+0x2a840], R0 ;  /* 0x02a84000050075a7 */ /* 0x000e24000802017f */
[----:B------:R-:W-:-:S04]  /*2ad80*/  ISETP.NE.AND P2, PT, R28, 0x2, PT ;  /* 0x000000021c00780c */ /* 0x000fc80003f45270 */
[----:B------:R-:W-:Y:S01]  /*2ad90*/  SEL R3, RZ, 0x1, P2 ;  /* 0x00000001ff037807 */ /* 0x000fe20001000000 */
[----:B0-----:R-:W-:Y:S08]  /*2ada0*/  @!P1 BRA `(.L_x_1990) ;  /* 0x0000004c00c49947 */ /* 0x001ff00003800000 */
.L_x_2173:
[----:B------:R-:W-:Y:S02]  /*2adb0*/  SEL R28, R28, RZ, P2 ;  /* 0x000000ff1c1c7207 */ /* 0x000fe40001000000 */
[----:B------:R-:W-:Y:S01]  /*2adc0*/  LOP3.LUT R2, R30, R3, RZ, 0x3c, !PT ;  /* 0x000000031e027212 */ /* 0x000fe200078e3cff */
[----:B------:R-:W-:Y:S06]  /*2add0*/  @!P0 BRA `(.L_x_1991) ;  /* 0x0000000000048947 */ /* 0x000fec0003800000 */
[----:B------:R-:W-:Y:S01]  /*2ade0*/  BPT.TRAP 0x1 ;  /* 0x000000040000795c */ /* 0x000fe20000300000 */
.L_x_1991:
[----:B------:R-:W-:Y:S01]  /*2adf0*/  IMAD R3, R28, 0x8, R7 ;  /* 0x000000081c037824 */ /* 0x000fe200078e0207 */
[----:B------:R-:W-:-:S04]  /*2ae00*/  SHF.L.U32 R2, R2, 0x1f, RZ ;  /* 0x0000001f02027819 */ /* 0x000fc800000006ff */
[----:B------:R-:W2:Y:S02]  /*2ae10*/  SYNCS.PHASECHK.TRANS64.TRYWAIT P1, [R3+URZ+0x2a840], R2 ;  /* 0x02a84002030075a7 */ /* 0x000ea4000802017f */
[----:B--2---:R-:W-:Y:S05]  /*2ae20*/  @!P1 BRA `(.L_x_1992) ;  /* 0x0000004c00b89947 */ /* 0x004fea0003800000 */
.L_x_2174:
[----:B------:R-:W-:Y:S05]  /*2ae30*/  @!P0 BRA `(.L_x_1993) ;  /* 0x0000000000048947 */ /* 0x000fea0003800000 */
[----:B------:R-:W-:Y:S01]  /*2ae40*/  BPT.TRAP 0x1 ;  /* 0x000000040000795c */ /* 0x000fe20000300000 */
.L_x_1993:
[----:B------:R-:W4:Y:S02]  /*2ae50*/  SYNCS.PHASECHK.TRANS64.TRYWAIT P1, [R5+URZ+0x2a860], R0 ;  /* 0x02a86000050075a7 */ /* 0x000f24000802017f */
[----:B----4-:R-:W-:Y:S05]  /*2ae60*/  @!P1 BRA `(.L_x_1994) ;  /* 0x0000004c00bc9947 */ /* 0x010fea0003800000 */
.L_x_2175:
[----:B------:R-:W-:Y:S05]  /*2ae70*/  @!P0 BRA `(.L_x_1995) ;  /* 0x0000000000048947 */ /* 0x000fea0003800000 */
[----:B------:R-:W-:Y:S01]  /*2ae80*/  BPT.TRAP 0x1 ;  /* 0x000000040000795c */ /* 0x000fe20000300000 */
.L_x_1995:
[----:B------:R0:W0:Y:S02]  /*2ae90*/  SYNCS.PHASECHK.TRANS64.TRYWAIT P0, [R3+URZ+0x2a860], R2 ;  /* 0x02a86002030075a7 */ /* 0x000024000800017f */
[----:B0-----:R-:W-:Y:S05]  /*2aea0*/  @!P0 NANOSLEEP.SYNCS 0x989680 ;  /* 0x009896800000895d */ /* 0x001fea0003900000 */
[----:B------:R-:W0:Y:S02]  /*2aeb0*/  @!P0 SYNCS.PHASECHK.TRANS64 P0, [R3+URZ+0x2a860], R2 ;  /* 0x02a86002030085a7 */ /* 0x000e24000800007f */
[----:B0-----:R-:W-:Y:S05]  /*2aec0*/  @!P0 BRA `(.L_x_1995) ;  /* 0xfffffffc00f08947 */ /* 0x001fea000383ffff */
.L_x_1546:
[----:B------:R-:W-:Y:S05]  /*2aed0*/  BSYNC B9 ;  /* 0x0000000000097941 */ /* 0x000fea0003800000 */
.L_x_1543:
[----:B------:R-:W-:Y:S05]  /*2aee0*/  EXIT ;  /* 0x000000000000794d */ /* 0x000fea0003800000 */
.L_x_1574:
[----:B0-----:R0:W1:Y:S02]  /*2aef0*/  SYNCS.PHASECHK.TRANS64.TRYWAIT P6, [R86+URZ+0x2a890], R87 ;  /* 0x02a89057560075a7 */ /* 0x00106400080c017f */
[----:B-1----:R-:W-:Y:S05]  /*2af00*/  @!P6 NANOSLEEP.SYNCS 0x989680 ;  /* 0x009896800000e95d */ /* 0x002fea0003900000 */
[----:B------:R-:W1:Y:S02]  /*2af10*/  @!P6 SYNCS.PHASECHK.TRANS64 P6, [R86+URZ+0x2a890], R87 ;  /* 0x02a890575600e5a7 */ /* 0x000e6400080c007f */
[----:B-1----:R-:W-:Y:S05]  /*2af20*/  @!P6 BRA `(.L_x_1574) ;  /* 0xfffffffc00f0e947 */ /* 0x002fea000383ffff */
[----:B------:R-:W-:Y:S05]  /*2af30*/  BRA `(.L_x_1996) ;  /* 0xfffffd8c00f07947 */ /* 0x000fea000383ffff */
.L_x_1575:
        /* <DEDUP_REMOVED lines=8> */
.L_x_1998:
[----:B------:R-:W-:Y:S05]  /*2afc0*/  BSYNC B1 ;  /* 0x0000000000017941 */ /* 0x000fea0003800000 */
.L_x_1997:
        /* <DEDUP_REMOVED lines=8> */
.L_x_1999:
[----:B------:R-:W-:Y:S01]  /*2b050*/  IMAD.MOV.U32 R11, RZ, RZ, R14 ;  /* 0x000000ffff0b7224 */ /* 0x000fe200078e000e */
[----:B------:R-:W-:Y:S06]  /*2b060*/  BRA `(.L_x_2000) ;  /* 0xfffffd8c00b87947 */ /* 0x000fec000383ffff */
.L_x_1600:
        /* <DEDUP_REMOVED lines=8> */
.L_x_2002:
[----:B------:R-:W-:Y:S05]  /*2b0f0*/  BSYNC B1 ;  /* 0x0000000000017941 */ /* 0x000fea0003800000 */
.L_x_2001:
        /* <DEDUP_REMOVED lines=8> */
.L_x_2003:
[----:B------:R-:W-:Y:S01]  /*2b180*/  IMAD.MOV.U32 R117, RZ, RZ, R14 ;  /* 0x000000ffff757224 */ /* 0x000fe200078e000e */
[----:B------:R-:W-:Y:S06]  /*2b190*/  BRA `(.L_x_2004) ;  /* 0xfffffda4001c7947 */ /* 0x000fec000383ffff */
.L_x_1630:
[----:B0-----:R0:W1:Y:S02]  /*2b1a0*/  SYNCS.PHASECHK.TRANS64.TRYWAIT P6, [R86+URZ+0x2a890], R87 ;  /* 0x02a89057560075a7 */ /* 0x00106400080c017f */
[----:B-1----:R-:W-:Y:S05]  /*2b1b0*/  @!P6 NANOSLEEP.SYNCS 0x989680 ;  /* 0x009896800000e95d */ /* 0x002fea0003900000 */
[----:B------:R-:W1:Y:S02]  /*2b1c0*/  @!P6 SYNCS.PHASECHK.TRANS64 P6, [R86+URZ+0x2a890], R87 ;  /* 0x02a890575600e5a7 */ /* 0x000e6400080c007f */
[----:B-1----:R-:W-:Y:S05]  /*2b1d0*/  @!P6 BRA `(.L_x_1630) ;  /* 0xfffffffc00f0e947 */ /* 0x002fea000383ffff */
[----:B------:R-:W-:Y:S05]  /*2b1e0*/  BRA `(.L_x_2005) ;  /* 0xfffffdc4004c7947 */ /* 0x000fea000383ffff */
.L_x_1631:
        /* <DEDUP_REMOVED lines=8> */
.L_x_2007:
[----:B------:R-:W-:Y:S05]  /*2b270*/  BSYNC B1 ;  /* 0x0000000000017941 */ /* 0x000fea0003800000 */
.L_x_2006:
        /* <DEDUP_REMOVED lines=8> */
.L_x_2008:
[----:B------:R-:W-:Y:S01]  /*2b300*/  IMAD.MOV.U32 R11, RZ, RZ, R14 ;  /* 0x000000ffff0b7224 */ /* 0x000fe200078e000e */
[----:B------:R-:W-:Y:S06]  /*2b310*/  BRA `(.L_x_2009) ;  /* 0xfffffdc4001c7947 */ /* 0x000fec000383ffff */
.L_x_1644:
[----:B------:R-:W-:Y:S01]  /*2b320*/  BSSY B1, `(.L_x_2010) ;  /* 0x0000008000017945 */ /* 0x000fe20003800000 */
[----:B--234-:R-:W-:Y:S02]  /*2b330*/  IMAD.MOV.U32 R13, RZ, RZ, R116 ;  /* 0x000000ffff0d7224 */ /* 0x01cfe400078e0074 */
[----:B------:R-:W-:Y:S02]  /*2b340*/  IMAD.MOV.U32 R12, RZ, RZ, 0x1 ;  /* 0x00000001ff0c7424 */ /* 0x000fe400078e00ff */
[----:B------:R-:W-:Y:S02]  /*2b350*/  IMAD.MOV.U32 R11, RZ, RZ, 0x1c1f ;  /* 0x00001c1fff0b7424 */ /* 0x000fe400078e00ff */
[----:B------:R-:W-:-:S07]  /*2b360*/  IMAD.MOV.U32 R15, RZ, RZ, -0x1 ;  /* 0xffffffffff0f7424 */ /* 0x000fce00078e00ff */
[----:B01----:R-:W-:Y:S05]  /*2b370*/  WARPSYNC.COLLECTIVE R15, `(.L_x_2011) ;  /* 0x000000000f087348 */ /* 0x003fea0003c00000 */
[----:B------:R2:W3:Y:S02]  /*2b380*/  SHFL.IDX P6, R14, R13, R12, R11 ;  /* 0x0000000c0d0e7389 */ /* 0x0004e400000c000b */
[----:B0123--:R-:W-:Y:S01]  /*2b390*/  ENDCOLLECTIVE ;  /* 0x000000000000791b */ /* 0x00ffe20003800000 */
.L_x_2011:
[----:B------:R-:W-:Y:S05]  /*2b3a0*/  BSYNC B1 ;  /* 0x0000000000017941 */ /* 0x000fea0003800000 */
.L_x_2010:
        /* <DEDUP_REMOVED lines=8> */
.L_x_2012:
[----:B------:R-:W-:Y:S01]  /*2b430*/  IMAD.MOV.U32 R117, RZ, RZ, R14 ;  /* 0x000000ffff757224 */ /* 0x000fe200078e000e */
[----:B------:R-:W-:Y:S06]  /*2b440*/  BRA `(.L_x_2013) ;  /* 0xfffffdd800cc7947 */ /* 0x000fec000383ffff */
.L_x_1657:
[----:B0-----:R0:W1:Y:S02]  /*2b450*/  SYNCS.PHASECHK.TRANS64.TRYWAIT P4, [R86+URZ+0x2a890], R87 ;  /* 0x02a89057560075a7 */ /* 0x001064000808017f */
[----:B-1----:R-:W-:Y:S05]  /*2b460*/  @!P4 NANOSLEEP.SYNCS 0x989680 ;  /* 0x009896800000c95d */ /* 0x002fea0003900000 */
[----:B------:R-:W1:Y:S02]  /*2b470*/  @!P4 SYNCS.PHASECHK.TRANS64 P4, [R86+URZ+0x2a890], R87 ;  /* 0x02a890575600c5a7 */ /* 0x000e64000808007f */
[----:B-1----:R-:W-:Y:S05]  /*2b480*/  @!P4 BRA `(.L_x_1657) ;  /* 0xfffffffc00f0c947 */ /* 0x002fea000383ffff */
[----:B------:R-:W-:Y:S05]  /*2b490*/  BRA `(.L_x_2014) ;  /* 0xfffffdf000dc7947 */ /* 0x000fea000383ffff */
.L_x_1658:
        /* <DEDUP_REMOVED lines=8> */
.L_x_2016:
[----:B------:R-:W-:Y:S05]  /*2b520*/  BSYNC B1 ;  /* 0x0000000000017941 */ /* 0x000fea0003800000 */
.L_x_2015:
        /* <DEDUP_REMOVED lines=8> */
.L_x_2017:
[----:B------:R-:W-:Y:S01]  /*2b5b0*/  IMAD.MOV.U32 R34, RZ, RZ, R14 ;  /* 0x000000ffff227224 */ /* 0x000fe200078e000e */
[----:B------:R-:W-:Y:S06]  /*2b5c0*/  BRA `(.L_x_2018) ;  /* 0xfffffdf000f87947 */ /* 0x000fec000383ffff */
.L_x_1661:
        /* <DEDUP_REMOVED lines=8> */
.L_x_2020:
[----:B------:R-:W-:Y:S05]  /*2b650*/  BSYNC B1 ;  /* 0x0000000000017941 */ /* 0x000fea0003800000 */
.L_x_2019:
        /* <DEDUP_REMOVED lines=8> */
.L_x_2021:
[----:B------:R-:W-:Y:S01]  /*2b6e0*/  IMAD.MOV.U32 R32, RZ, RZ, R14 ;  /* 0x000000ffff207224 */ /* 0x000fe200078e000e */
[----:B------:R-:W-:Y:S06]  /*2b6f0*/  BRA `(.L_x_2022) ;  /* 0xfffffdf400547947 */ /* 0x000fec000383ffff */
.L_x_1665:
[----:B---3--:R3:W0:Y:S02]  /*2b700*/  SYNCS.PHASECHK.TRANS64.TRYWAIT P0, [R86+URZ+0x2a8b0], R87 ;  /* 0x02a8b057560075a7 */ /* 0x008624000800017f */
[----:B0-----:R-:W-:Y:S05]  /*2b710*/  @!P0 NANOSLEEP.SYNCS 0x989680 ;  /* 0x009896800000895d */ /* 0x001fea0003900000 */
[----:B------:R-:W0:Y:S02]  /*2b720*/  @!P0 SYNCS.PHASECHK.TRANS64 P0, [R86+URZ+0x2a8b0], R87 ;  /* 0x02a8b057560085a7 */ /* 0x000e24000800007f */
[----:B0-----:R-:W-:Y:S05]  /*2b730*/  @!P0 BRA `(.L_x_1665) ;  /* 0xfffffffc00f08947 */ /* 0x001fea000383ffff */
[----:B------:R-:W-:Y:S05]  /*2b740*/  BRA `(.L_x_2023) ;  /* 0xfffffdf8002c7947 */ /* 0x000fea000383ffff */
.L_x_1693:
        /* <DEDUP_REMOVED lines=8> */
.L_x_2025:
[----:B------:R-:W-:Y:S05]  /*2b7d0*/  BSYNC B1 ;  /* 0x0000000000017941 */ /* 0x000fea0003800000 */
.L_x_2024:
        /* <DEDUP_REMOVED lines=8> */
.L_x_2026:
[----:B------:R-:W-:Y:S02]  /*2b860*/  IMAD.MOV.U32 R13, RZ, RZ, R0 ;  /* 0x000000ffff0d7224 */ /* 0x000fe400078e0000 */
[----:B------:R-:W-:-:S07]  /*2b870*/  IMAD.MOV.U32 R6, RZ, RZ, R14 ;  /* 0x000000ffff067224 */ /* 0x000fce00078e000e */
[----:B------:R-:W-:Y:S05]  /*2b880*/  WARPSYNC.COLLECTIVE R15, `(.L_x_2027) ;  /* 0x000000000f087348 */ /* 0x000fea0003c00000 */
[----:B------:R0:W1:Y:S02]  /*2b890*/  SHFL.IDX P6, R14, R13, R12, R11 ;  /* 0x0000000c0d0e7389 */ /* 0x00006400000c000b */
[----:B01----:R-:W-:Y:S01]  /*2b8a0*/  ENDCOLLECTIVE ;  /* 0x000000000000791b */ /* 0x003fe20003800000 */
.L_x_2027:
[----:B------:R-:W-:Y:S02]  /*2b8b0*/  IMAD.MOV.U32 R13, RZ, RZ, R65 ;  /* 0x000000ffff0d7224 */ /* 0x000fe400078e0041 */
[----:B------:R-:W-:-:S07]  /*2b8c0*/  IMAD.MOV.U32 R9, RZ, RZ, R14 ;  /* 0x000000ffff097224 */ /* 0x000fce00078e000e */
[----:B------:R-:W-:Y:S05]  /*2b8d0*/  WARPSYNC.COLLECTIVE R15, `(.L_x_2028) ;  /* 0x000000000f087348 */ /* 0x000fea0003c00000 */
[----:B------:R0:W1:Y:S02]  /*2b8e0*/  SHFL.IDX P6, R14, R13, R12, R11 ;  /* 0x0000000c0d0e7389 */ /* 0x00006400000c000b */
[----:B01----:R-:W-:Y:S01]  /*2b8f0*/  ENDCOLLECTIVE ;  /* 0x000000000000791b */ /* 0x003fe20003800000 */
.L_x_2028:
[----:B------:R-:W-:Y:S01]  /*2b900*/  IMAD.MOV.U32 R8, RZ, RZ, R14 ;  /* 0x000000ffff087224 */ /* 0x000fe200078e000e */
[----:B------:R-:W-:Y:S06]  /*2b910*/  BRA `(.L_x_2029) ;  /* 0xfffffe0c00587947 */ /* 0x000fec000383ffff */
.L_x_1696:
[----:B------:R-:W-:Y:S01]  /*2b920*/  BSSY B1, `(.L_x_2030) ;  /* 0x0000008000017945 */ /* 0x000fe20003800000 */
[----:B------:R-:W-:Y:S02]  /*2b930*/  IMAD.MOV.U32 R13, RZ, RZ, R62 ;  /* 0x000000ffff0d7224 */ /* 0x000fe400078e003e */
[----:B------:R-:W-:Y:S02]  /*2b940*/  IMAD.MOV.U32 R12, RZ, RZ, 0x1 ;  /* 0x00000001ff0c7424 */ /* 0x000fe400078e00ff */
[----:B------:R-:W-:Y:S02]  /*2b950*/  IMAD.MOV.U32 R11, RZ, RZ, 0x1c1f ;  /* 0x00001c1fff0b7424 */ /* 0x000fe400078e00ff */
[----:B------:R-:W-:-:S07]  /*2b960*/  IMAD.MOV.U32 R15, RZ, RZ, -0x1 ;  /* 0xffffffffff0f7424 */ /* 0x000fce00078e00ff */
[----:B-12---:R-:W-:Y:S05]  /*2b970*/  WARPSYNC.COLLECTIVE R15, `(.L_x_2031) ;  /* 0x000000000f087348 */ /* 0x006fea0003c00000 */
[----:B------:R0:W3:Y:S02]  /*2b980*/  SHFL.IDX P6, R14, R13, R12, R11 ;  /* 0x0000000c0d0e7389 */ /* 0x0000e400000c000b */
[----:B0123--:R-:W-:Y:S01]  /*2b990*/  ENDCOLLECTIVE ;  /* 0x000000000000791b */ /* 0x00ffe20003800000 */
.L_x_2031:
[----:B------:R-:W-:Y:S05]  /*2b9a0*/  BSYNC B1 ;  /* 0x0000000000017941 */ /* 0x000fea0003800000 */
.L_x_2030:
        /* <DEDUP_REMOVED lines=8> */
.L_x_2032:
[----:B------:R-:W-:Y:S02]  /*2ba30*/  IMAD.MOV.U32 R13, RZ, RZ, R0 ;  /* 0x000000ffff0d7224 */ /* 0x000fe400078e0000 */
[----:B------:R-:W-:-:S07]  /*2ba40*/  IMAD.MOV.U32 R63, RZ, RZ, R14 ;  /* 0x000000ffff3f7224 */ /* 0x000fce00078e000e */
[----:B------:R-:W-:Y:S05]  /*2ba50*/  WARPSYNC.COLLECTIVE R15, `(.L_x_2033) ;  /* 0x000000000f087348 */ /* 0x000fea0003c00000 */
[----:B------:R0:W1:Y:S02]  /*2ba60*/  SHFL.IDX P6, R14, R13, R12, R11 ;  /* 0x0000000c0d0e7389 */ /* 0x00006400000c000b */
[----:B01----:R-:W-:Y:S01]  /*2ba70*/  ENDCOLLECTIVE ;  /* 0x000000000000791b */ /* 0x003fe20003800000 */
.L_x_2033:
[----:B------:R-:W-:Y:S02]  /*2ba80*/  IMAD.MOV.U32 R13, RZ, RZ, R65 ;  /* 0x000000ffff0d7224 */ /* 0x000fe400078e0041 */
[----:B------:R-:W-:-:S07]  /*2ba90*/  IMAD.MOV.U32 R0, RZ, RZ, R14 ;  /* 0x000000ffff007224 */ /* 0x000fce00078e000e */
[----:B------:R-:W-:Y:S05]  /*2baa0*/  WARPSYNC.COLLECTIVE R15, `(.L_x_2034) ;  /* 0x000000000f087348 */ /* 0x000fea0003c00000 */
[----:B------:R0:W1:Y:S02]  /*2bab0*/  SHFL.IDX P6, R14, R13, R12, R11 ;  /* 0x0000000c0d0e7389 */ /* 0x00006400000c000b */
[----:B01----:R-:W-:Y:S01]  /*2bac0*/  ENDCOLLECTIVE ;  /* 0x000000000000791b */ /* 0x003fe20003800000 */
.L_x_2034:
[----:B------:R-:W-:Y:S01]  /*2bad0*/  IMAD.MOV.U32 R65, RZ, RZ, R14 ;  /* 0x000000ffff417224 */ /* 0x000fe200078e000e */
[----:B------:R-:W-:Y:S06]  /*2bae0*/  BRA `(.L_x_2035) ;  /* 0xfffffe14000c7947 */ /* 0x000fec000383ffff */
.L_x_1700:
[----:B0-----:R0:W1:Y:S02]  /*2baf0*/  SYNCS.PHASECHK.TRANS64.TRYWAIT P0, [R2+URZ+0x2a800], R5 ;  /* 0x02a80005020075a7 */ /* 0x001064000800017f */
[----:B-1----:R-:W-:Y:S05]  /*2bb00*/  @!P0 NANOSLEEP.SYNCS 0x989680 ;  /* 0x009896800000895d */ /* 0x002fea0003900000 */
[----:B------:R-:W1:Y:S02]  /*2bb10*/  @!P0 SYNCS.PHASECHK.TRANS64 P0, [R2+URZ+0x2a800], R5 ;  /* 0x02a80005020085a7 */ /* 0x000e64000800007f */
[----:B-1----:R-:W-:Y:S05]  /*2bb20*/  @!P0 BRA `(.L_x_1700) ;  /* 0xfffffffc00f08947 */ /* 0x002fea000383ffff */
[----:B------:R-:W-:Y:S05]  /*2bb30*/  BRA `(.L_x_2036) ;  /* 0xfffffe1c003c7947 */ /* 0x000fea000383ffff */
.L_x_1724:
        /* <DEDUP_REMOVED lines=8> */
.L_x_2038:
[----:B------:R-:W-:Y:S05]  /*2bbc0*/  BSYNC B1 ;  /* 0x0000000000017941 */ /* 0x000fea0003800000 */
.L_x_2037:
        /* <DEDUP_REMOVED lines=8> */
.L_x_2039:
[----:B------:R-:W-:Y:S02]  /*2bc50*/  IMAD.MOV.U32 R13, RZ, RZ, R61 ;  /* 0x000000ffff0d7224 */ /* 0x000fe400078e003d */
[----:B------:R-:W-:-:S07]  /*2bc60*/  IMAD.MOV.U32 R0, RZ, RZ, R14 ;  /* 0x000000ffff007224 */ /* 0x000fce00078e000e */
[----:B------:R-:W-:Y:S05]  /*2bc70*/  WARPSYNC.COLLECTIVE R15, `(.L_x_2040) ;  /* 0x000000000f087348 */ /* 0x000fea0003c00000 */
[----:B------:R0:W1:Y:S02]  /*2bc80*/  SHFL.IDX P6, R14, R13, R12, R11 ;  /* 0x0000000c0d0e7389 */ /* 0x00006400000c000b */
[----:B01----:R-:W-:Y:S01]  /*2bc90*/  ENDCOLLECTIVE ;  /* 0x000000000000791b */ /* 0x003fe20003800000 */
.L_x_2040:
[----:B------:R-:W-:Y:S02]  /*2bca0*/  IMAD.MOV.U32 R13, RZ, RZ, R62 ;  /* 0x000000ffff0d7224 */ /* 0x000fe400078e003e */
[----:B------:R-:W-:-:S07]  /*2bcb0*/  IMAD.MOV.U32 R7, RZ, RZ, R14 ;  /* 0x000000ffff077224 */ /* 0x000fce00078e000e */
[----:B------:R-:W-:Y:S05]  /*2bcc0*/  WARPSYNC.COLLECTIVE R15, `(.L_x_2041) ;  /* 0x000000000f087348 */ /* 0x000fea0003c00000 */
[----:B------:R0:W1:Y:S02]  /*2bcd0*/  SHFL.IDX P6, R14, R13, R12, R11 ;  /* 0x0000000c0d0e7389 */ /* 0x00006400000c000b */
[----:B01----:R-:W-:Y:S01]  /*2bce0*/  ENDCOLLECTIVE ;  /* 0x000000000000791b */ /* 0x003fe20003800000 */
.L_x_2041:
[----:B------:R-:W-:Y:S05]  /*2bcf0*/  BRA `(.L_x_2042) ;  /* 0xfffffe4000d47947 */ /* 0x000fea000383ffff */
.L_x_1727:
[----:B------:R-:W-:Y:S01]  /*2bd00*/  BSSY B1, `(.L_x_2043) ;  /* 0x0000008000017945 */ /* 0x000fe20003800000 */
[----:B------:R-:W-:Y:S02]  /*2bd10*/  IMAD.MOV.U32 R13, RZ, RZ, R21 ;  /* 0x000000ffff0d7224 */ /* 0x000fe400078e0015 */
[----:B------:R-:W-:Y:S02]  /*2bd20*/  IMAD.MOV.U32 R12, RZ, RZ, 0x1 ;  /* 0x00000001ff0c7424 */ /* 0x000fe400078e00ff */
[----:B------:R-:W-:Y:S02]  /*2bd30*/  IMAD.MOV.U32 R11, RZ, RZ, 0x1c1f ;  /* 0x00001c1fff0b7424 */ /* 0x000fe400078e00ff */
[----:B------:R-:W-:-:S07]  /*2bd40*/  IMAD.MOV.U32 R15, RZ, RZ, -0x1 ;  /* 0xffffffffff0f7424 */ /* 0x000fce00078e00ff */
[----:B--2---:R-:W-:Y:S05]  /*2bd50*/  WARPSYNC.COLLECTIVE R15, `(.L_x_2044) ;  /* 0x000000000f087348 */ /* 0x004fea0003c00000 */
[----:B------:R0:W1:Y:S02]  /*2bd60*/  SHFL.IDX P6, R14, R13, R12, R11 ;  /* 0x0000000c0d0e7389 */ /* 0x00006400000c000b */
[----:B012---:R-:W-:Y:S01]  /*2bd70*/  ENDCOLLECTIVE ;  /* 0x000000000000791b */ /* 0x007fe20003800000 */
.L_x_2044:
[----:B------:R-:W-:Y:S05]  /*2bd80*/  BSYNC B1 ;  /* 0x0000000000017941 */ /* 0x000fea0003800000 */
.L_x_2043:
        /* <DEDUP_REMOVED lines=8> */
.L_x_2045:
[----:B------:R-:W-:Y:S02]  /*2be10*/  IMAD.MOV.U32 R13, RZ, RZ, R61 ;  /* 0x000000ffff0d7224 */ /* 0x000fe400078e003d */
[----:B------:R-:W-:-:S07]  /*2be20*/  IMAD.MOV.U32 R3, RZ, RZ, R14 ;  /* 0x000000ffff037224 */ /* 0x000fce00078e000e */
[----:B------:R-:W-:Y:S05]  /*2be30*/  WARPSYNC.COLLECTIVE R15, `(.L_x_2046) ;  /* 0x000000000f087348 */ /* 0x000fea0003c00000 */
[----:B------:R0:W1:Y:S02]  /*2be40*/  SHFL.IDX P6, R14, R13, R12, R11 ;  /* 0x0000000c0d0e7389 */ /* 0x00006400000c000b */
[----:B01----:R-:W-:Y:S01]  /*2be50*/  ENDCOLLECTIVE ;  /* 0x000000000000791b */ /* 0x003fe20003800000 */
.L_x_2046:
[----:B------:R-:W-:Y:S02]  /*2be60*/  IMAD.MOV.U32 R13, RZ, RZ, R62 ;  /* 0x000000ffff0d7224 */ /* 0x000fe400078e003e */
[----:B------:R-:W-:-:S07]  /*2be70*/  IMAD.MOV.U32 R61, RZ, RZ, R14 ;  /* 0x000000ffff3d7224 */ /* 0x000fce00078e000e */
[----:B------:R-:W-:Y:S05]  /*2be80*/  WARPSYNC.COLLECTIVE R15, `(.L_x_2047) ;  /* 0x000000000f087348 */ /* 0x000fea0003c00000 */
[----:B------:R0:W1:Y:S02]  /*2be90*/  SHFL.IDX P6, R14, R13, R12, R11 ;  /* 0x0000000c0d0e7389 */ /* 0x00006400000c000b */
[----:B01----:R-:W-:Y:S01]  /*2bea0*/  ENDCOLLECTIVE ;  /* 0x000000000000791b */ /* 0x003fe20003800000 */
.L_x_2047:
[----:B------:R-:W-:Y:S01]  /*2beb0*/  IMAD.MOV.U32 R62, RZ, RZ, R14 ;  /* 0x000000ffff3e7224 */ /* 0x000fe200078e000e */
[----:B------:R-:W-:Y:S06]  /*2bec0*/  BRA `(.L_x_2048) ;  /* 0xfffffe4800187947 */ /* 0x000fec000383ffff */
.L_x_1731:
[----:B0-----:R0:W1:Y:S02]  /*2bed0*/  SYNCS.PHASECHK.TRANS64.TRYWAIT P0, [R2+URZ+0x2a800], R61 ;  /* 0x02a8003d020075a7 */ /* 0x001064000800017f */
[----:B-1----:R-:W-:Y:S05]  /*2bee0*/  @!P0 NANOSLEEP.SYNCS 0x989680 ;  /* 0x009896800000895d */ /* 0x002fea0003900000 */
[----:B------:R-:W1:Y:S02]  /*2bef0*/  @!P0 SYNCS.PHASECHK.TRANS64 P0, [R2+URZ+0x2a800], R61 ;  /* 0x02a8003d020085a7 */ /* 0x000e64000800007f */
[----:B-1----:R-:W-:Y:S05]  /*2bf00*/  @!P0 BRA `(.L_x_1731) ;  /* 0xfffffffc00f08947 */ /* 0x002fea000383ffff */
[----:B------:R-:W-:Y:S05]  /*2bf10*/  BRA `(.L_x_2049) ;  /* 0xfffffe4c00b47947 */ /* 0x000fea000383ffff */
.L_x_1745:
[----:B-1----:R1:W2:Y:S02]  /*2bf20*/  SYNCS.PHASECHK.TRANS64.TRYWAIT P1, [R9+URZ+0x2a830], R0 ;  /* 0x02a83000090075a7 */ /* 0x0022a4000802017f */
[----:B--2---:R-:W-:Y:S05]  /*2bf30*/  @!P1 NANOSLEEP.SYNCS 0x989680 ;  /* 0x009896800000995d */ /* 0x004fea0003900000 */
[----:B------:R-:W2:Y:S02]  /*2bf40*/  @!P1 SYNCS.PHASECHK.TRANS64 P1, [R9+URZ+0x2a830], R0 ;  /* 0x02a83000090095a7 */ /* 0x000ea4000802007f */
[----:B--2---:R-:W-:Y:S05]  /*2bf50*/  @!P1 BRA `(.L_x_1745) ;  /* 0xfffffffc00f09947 */ /* 0x004fea000383ffff */
[----:B------:R-:W-:Y:S05]  /*2bf60*/  BRA `(.L_x_1744) ;  /* 0xfffffe7800307947 */ /* 0x000fea000383ffff */
.L_x_1766:
[----:B-1----:R1:W2:Y:S02]  /*2bf70*/  SYNCS.PHASECHK.TRANS64.TRYWAIT P1, [R9+URZ+0x2a830], R4 ;  /* 0x02a83004090075a7 */ /* 0x0022a4000802017f */
[----:B--2---:R-:W-:Y:S05]  /*2bf80*/  @!P1 NANOSLEEP.SYNCS 0x989680 ;  /* 0x009896800000995d */ /* 0x004fea0003900000 */
[----:B------:R-:W2:Y:S02]  /*2bf90*/  @!P1 SYNCS.PHASECHK.TRANS64 P1, [R9+URZ+0x2a830], R4 ;  /* 0x02a83004090095a7 */ /* 0x000ea4000802007f */
[----:B--2---:R-:W-:Y:S05]  /*2bfa0*/  @!P1 BRA `(.L_x_1766) ;  /* 0xfffffffc00f09947 */ /* 0x004fea000383ffff */
[----:B------:R-:W-:Y:S05]  /*2bfb0*/  BRA `(.L_x_1765) ;  /* 0xfffffea400d87947 */ /* 0x000fea000383ffff */
.L_x_1771:
[----:B-1----:R1:W2:Y:S02]  /*2bfc0*/  SYNCS.PHASECHK.TRANS64.TRYWAIT P1, [R21+URZ+0x2a850], R4 ;  /* 0x02a85004150075a7 */ /* 0x0022a4000802017f */
[----:B--2---:R-:W-:Y:S05]  /*2bfd0*/  @!P1 NANOSLEEP.SYNCS 0x989680 ;  /* 0x009896800000995d */ /* 0x004fea0003900000 */
[----:B------:R-:W2:Y:S02]  /*2bfe0*/  @!P1 SYNCS.PHASECHK.TRANS64 P1, [R21+URZ+0x2a850], R4 ;  /* 0x02a85004150095a7 */ /* 0x000ea4000802007f */
[----:B--2---:R-:W-:Y:S05]  /*2bff0*/  @!P1 BRA `(.L_x_1771) ;  /* 0xfffffffc00f09947 */ /* 0x004fea000383ffff */
[----:B------:R-:W-:Y:S05]  /*2c000*/  BRA `(.L_x_1770) ;  /* 0xfffffeb400147947 */ /* 0x000fea000383ffff */
.L_x_1793:
[----:B-1----:R1:W2:Y:S02]  /*2c010*/  SYNCS.PHASECHK.TRANS64.TRYWAIT P1, [R20+URZ+0x2a830], R3 ;  /* 0x02a83003140075a7 */ /* 0x0022a4000802017f */
[----:B--2---:R-:W-:Y:S05]  /*2c020*/  @!P1 NANOSLEEP.SYNCS 0x989680 ;  /* 0x009896800000995d */ /* 0x004fea0003900000 */
[----:B------:R-:W2:Y:S02]  /*2c030*/  @!P1 SYNCS.PHASECHK.TRANS64 P1, [R20+URZ+0x2a830], R3 ;  /* 0x02a83003140095a7 */ /* 0x000ea4000802007f */
[----:B--2---:R-:W-:Y:S05]  /*2c040*/  @!P1 BRA `(.L_x_1793) ;  /* 0xfffffffc00f09947 */ /* 0x004fea000383ffff */
[----:B------:R-:W-:Y:S05]  /*2c050*/  BRA `(.L_x_1792) ;  /* 0xfffffedc00707947 */ /* 0x000fea000383ffff */
.L_x_1798:
[----:B-1----:R1:W2:Y:S02]  /*2c060*/  SYNCS.PHASECHK.TRANS64.TRYWAIT P1, [R21+URZ+0x2a850], R0 ;  /* 0x02a85000150075a7 */ /* 0x0022a4000802017f */
[----:B--2---:R-:W-:Y:S05]  /*2c070*/  @!P1 NANOSLEEP.SYNCS 0x989680 ;  /* 0x009896800000995d */ /* 0x004fea0003900000 */
[----:B------:R-:W2:Y:S02]  /*2c080*/  @!P1 SYNCS.PHASECHK.TRANS64 P1, [R21+URZ+0x2a850], R0 ;  /* 0x02a85000150095a7 */ /* 0x000ea4000802007f */
[----:B--2---:R-:W-:Y:S05]  /*2c090*/  @!P1 BRA `(.L_x_1798) ;  /* 0xfffffffc00f09947 */ /* 0x004fea000383ffff */
[----:B------:R-:W-:Y:S05]  /*2c0a0*/  BRA `(.L_x_1797) ;  /* 0xfffffee800ac7947 */ /* 0x000fea000383ffff */
.L_x_1808:
[----:B-1----:R1:W2:Y:S02]  /*2c0b0*/  SYNCS.PHASECHK.TRANS64.TRYWAIT P1, [R0+URZ+0x2a830], R3 ;  /* 0x02a83003000075a7 */ /* 0x0022a4000802017f */
[----:B--2---:R-:W-:Y:S05]  /*2c0c0*/  @!P1 NANOSLEEP.SYNCS 0x989680 ;  /* 0x009896800000995d */ /* 0x004fea0003900000 */
[----:B------:R-:W2:Y:S02]  /*2c0d0*/  @!P1 SYNCS.PHASECHK.TRANS64 P1, [R0+URZ+0x2a830], R3 ;  /* 0x02a83003000095a7 */ /* 0x000ea4000802007f */
[----:B--2---:R-:W-:Y:S05]  /*2c0e0*/  @!P1 BRA `(.L_x_1808) ;  /* 0xfffffffc00f09947 */ /* 0x004fea000383ffff */
[----:B------:R-:W-:Y:S05]  /*2c0f0*/  BRA `(.L_x_1807) ;  /* 0xfffffefc00b07947 */ /* 0x000fea000383ffff */
.L_x_1813:
[----:B-1----:R1:W2:Y:S02]  /*2c100*/  SYNCS.PHASECHK.TRANS64.TRYWAIT P1, [R15+URZ+0x2a850], R3 ;  /* 0x02a850030f0075a7 */ /* 0x0022a4000802017f */
[----:B--2---:R-:W-:Y:S05]  /*2c110*/  @!P1 NANOSLEEP.SYNCS 0x989680 ;  /* 0x009896800000995d */ /* 0x004fea0003900000 */
[----:B------:R-:W2:Y:S02]  /*2c120*/  @!P1 SYNCS.PHASECHK.TRANS64 P1, [R15+URZ+0x2a850], R3 ;  /* 0x02a850030f0095a7 */ /* 0x000ea4000802007f */
[----:B--2---:R-:W-:Y:S05]  /*2c130*/  @!P1 BRA `(.L_x_1813) ;  /* 0xfffffffc00f09947 */ /* 0x004fea000383ffff */
[----:B------:R-:W-:Y:S05]  /*2c140*/  BRA `(.L_x_1812) ;  /* 0xffffff0800ec7947 */ /* 0x000fea000383ffff */
.L_x_1829:
[----:B-1----:R1:W2:Y:S02]  /*2c150*/  SYNCS.PHASECHK.TRANS64.TRYWAIT P1, [R5+URZ+0x2a850], R8 ;  /* 0x02a85008050075a7 */ /* 0x0022a4000802017f */
[----:B--2---:R-:W-:Y:S05]  /*2c160*/  @!P1 NANOSLEEP.SYNCS 0x989680 ;  /* 0x009896800000995d */ /* 0x004fea0003900000 */
[----:B------:R-:W2:Y:S02]  /*2c170*/  @!P1 SYNCS.PHASECHK.TRANS64 P1, [R5+URZ+0x2a850], R8 ;  /* 0x02a85008050095a7 */ /* 0x000ea4000802007f */
[----:B--2---:R-:W-:Y:S05]  /*2c180*/  @!P1 BRA `(.L_x_1829) ;  /* 0xfffffffc00f09947 */ /* 0x004fea000383ffff */
[----:B------:R-:W-:Y:S05]  /*2c190*/  BRA `(.L_x_1828) ;  /* 0xffffff3400647947 */ /* 0x000fea000383ffff */
.L_x_1879:
[----:B------:R-:W0:Y:S01]  /*2c1a0*/  S2R R12, SR_TID.X ;  /* 0x00000000000c7919 */ /* 0x000e220000002100 */
[----:B------:R-:W-:Y:S01]  /*2c1b0*/  BSSY B1, `(.L_x_2050) ;  /* 0x000000a000017945 */ /* 0x000fe20003800000 */
[----:B------:R-:W-:Y:S02]  /*2c1c0*/  IMAD.MOV.U32 R11, RZ, RZ, 0x1f ;  /* 0x0000001fff0b7424 */ /* 0x000fe400078e00ff */
[----:B------:R-:W-:Y:S01]  /*2c1d0*/  IMAD.MOV.U32 R15, RZ, RZ, -0x1 ;  /* 0xffffffffff0f7424 */ /* 0x000fe200078e00ff */
[----:B0-----:R-:W-:-:S04]  /*2c1e0*/  SHF.R.U32.HI R12, RZ, 0x5, R12 ;  /* 0x00000005ff0c7819 */ /* 0x001fc8000001160c */
[----:B------:R-:W-:-:S05]  /*2c1f0*/  LOP3.LUT R12, R12, 0x3, RZ, 0xc0, !PT ;  /* 0x000000030c0c7812 */ /* 0x000fca00078ec0ff */
[----:B------:R-:W-:Y:S02]  /*2c200*/  IMAD.MOV.U32 R13, RZ, RZ, R12 ;  /* 0x000000ffff0d7224 */ /* 0x000fe400078e000c */
[----:B------:R-:W-:-:S07]  /*2c210*/  IMAD.MOV.U32 R12, RZ, RZ, RZ ;  /* 0x000000ffff0c7224 */ /* 0x000fce00078e00ff */
[----:B------:R-:W-:Y:S05]  /*2c220*/  WARPSYNC.COLLECTIVE R15, `(.L_x_2051) ;  /* 0x000000000f087348 */ /* 0x000fea0003c00000 */
[----:B------:R0:W1:Y:S02]  /*2c230*/  SHFL.IDX P6, R14, R13, R12, R11 ;  /* 0x0000000c0d0e7389 */ /* 0x00006400000c000b */
[----:B01----:R-:W-:Y:S01]  /*2c240*/  ENDCOLLECTIVE ;  /* 0x000000000000791b */ /* 0x003fe20003800000 */
.L_x_2051:
[----:B------:R-:W-:Y:S05]  /*2c250*/  BSYNC B1 ;  /* 0x0000000000017941 */ /* 0x000fea0003800000 */
.L_x_2050:
[----:B------:R-:W-:Y:S05]  /*2c260*/  BRA `(.L_x_2052) ;  /* 0xffffff8800887947 */ /* 0x000fea000383ffff */
.L_x_1881:
[----:B------:R-:W-:Y:S01]  /*2c270*/  BSSY B1, `(.L_x_2053) ;  /* 0x0000006000017945 */ /* 0x000fe20003800000 */
[----:B------:R-:W-:-:S07]  /*2c280*/  IMAD.MOV.U32 R15, RZ, RZ, -0x1 ;  /* 0xffffffffff0f7424 */ /* 0x000fce00078e00ff */
[----:B0-----:R-:W-:Y:S05]  /*2c290*/  WARPSYNC.COLLECTIVE R15, `(.L_x_2054) ;  /* 0x000000000f0c7348 */ /* 0x001fea0003c00000 */
[----:B------:R-:W-:Y:S02]  /*2c2a0*/  ELECT P6, UR62, PT ;  /* 0x00000000003e782f */ /* 0x000fe400038c0000 */
[----:B------:R-:W-:Y:S01]  /*2c2b0*/  MOV R14, UR62 ;  /* 0x0000003e000e7c02 */ /* 0x000fe20008000f00 */
[----:B0-----:R-:W-:Y:S10]  /*2c2c0*/  ENDCOLLECTIVE ;  /* 0x000000000000791b */ /* 0x001ff40003800000 */
.L_x_2054:
[----:B------:R-:W-:Y:S05]  /*2c2d0*/  BSYNC B1 ;  /* 0x0000000000017941 */ /* 0x000fea0003800000 */
.L_x_2053:
[----:B------:R-:W-:Y:S05]  /*2c2e0*/  BRA `(.L_x_1880) ;  /* 0xffffff8800807947 */ /* 0x000fea000383ffff */
.L_x_1883:
[----:B0-----:R0:W1:Y:S02]  /*2c2f0*/  SYNCS.PHASECHK.TRANS64.TRYWAIT P0, [R17+URZ+0x2a820], R10 ;  /* 0x02a8200a110075a7 */ /* 0x001064000800017f */
[----:B-1----:R-:W-:Y:S05]  /*2c300*/  @!P0 NANOSLEEP.SYNCS 0x989680 ;  /* 0x009896800000895d */ /* 0x002fea0003900000 */
[----:B------:R-:W1:Y:S02]  /*2c310*/  @!P0 SYNCS.PHASECHK.TRANS64 P0, [R17+URZ+0x2a820], R10 ;  /* 0x02a8200a110085a7 */ /* 0x000e64000800007f */
[----:B-1----:R-:W-:Y:S05]  /*2c320*/  @!P0 BRA `(.L_x_1883) ;  /* 0xfffffffc00f08947 */ /* 0x002fea000383ffff */
[----:B------:R-:W-:Y:S05]  /*2c330*/  BRA `(.L_x_2055) ;  /* 0xffffff8800907947 */ /* 0x000fea000383ffff */
.L_x_1887:
[----:B-1----:R1:W2:Y:S02]  /*2c340*/  SYNCS.PHASECHK.TRANS64.TRYWAIT P0, [R12+URZ+0x2a8a0], R11 ;  /* 0x02a8a00b0c0075a7 */ /* 0x0022a4000800017f */
[----:B--2---:R-:W-:Y:S05]  /*2c350*/  @!P0 NANOSLEEP.SYNCS 0x989680 ;  /* 0x009896800000895d */ /* 0x004fea0003900000 */
[----:B------:R-:W2:Y:S02]  /*2c360*/  @!P0 SYNCS.PHASECHK.TRANS64 P0, [R12+URZ+0x2a8a0], R11 ;  /* 0x02a8a00b0c0085a7 */ /* 0x000ea4000800007f */
[----:B--2---:R-:W-:Y:S05]  /*2c370*/  @!P0 BRA `(.L_x_1887) ;  /* 0xfffffffc00f08947 */ /* 0x004fea000383ffff */
[----:B------:R-:W-:Y:S05]  /*2c380*/  BRA `(.L_x_2056) ;  /* 0xffffff8800a87947 */ /* 0x000fea000383ffff */
.L_x_1894:
[----:B0-----:R0:W2:Y:S02]  /*2c390*/  SYNCS.PHASECHK.TRANS64.TRYWAIT P0, [R12+URZ+0x2a8c0], R11 ;  /* 0x02a8c00b0c0075a7 */ /* 0x0010a4000800017f */
[----:B--2---:R-:W-:Y:S05]  /*2c3a0*/  @!P0 NANOSLEEP.SYNCS 0x989680 ;  /* 0x009896800000895d */ /* 0x004fea0003900000 */
[----:B------:R-:W2:Y:S02]  /*2c3b0*/  @!P0 SYNCS.PHASECHK.TRANS64 P0, [R12+URZ+0x2a8c0], R11 ;  /* 0x02a8c00b0c0085a7 */ /* 0x000ea4000800007f */
[----:B--2---:R-:W-:Y:S05]  /*2c3c0*/  @!P0 BRA `(.L_x_1894) ;  /* 0xfffffffc00f08947 */ /* 0x004fea000383ffff */
[----:B------:R-:W-:Y:S05]  /*2c3d0*/  BRA `(.L_x_2057) ;  /* 0xffffff8c00a07947 */ /* 0x000fea000383ffff */
.L_x_1902:
[----:B0-----:R0:W1:Y:S02]  /*2c3e0*/  SYNCS.PHASECHK.TRANS64.TRYWAIT P1, [R10+URZ+0x2a8a0], R2 ;  /* 0x02a8a0020a0075a7 */ /* 0x001064000802017f */
[----:B-1----:R-:W-:Y:S05]  /*2c3f0*/  @!P1 NANOSLEEP.SYNCS 0x989680 ;  /* 0x009896800000995d */ /* 0x002fea0003900000 */
[----:B------:R-:W1:Y:S02]  /*2c400*/  @!P1 SYNCS.PHASECHK.TRANS64 P1, [R10+URZ+0x2a8a0], R2 ;  /* 0x02a8a0020a0095a7 */ /* 0x000e64000802007f */
[----:B-1----:R-:W-:Y:S05]  /*2c410*/  @!P1 BRA `(.L_x_1902) ;  /* 0xfffffffc00f09947 */ /* 0x002fea000383ffff */
[----:B------:R-:W-:Y:S05]  /*2c420*/  BRA `(.L_x_2058) ;  /* 0xffffff90009c7947 */ /* 0x000fea000383ffff */
.L_x_1909:
[----:B-1----:R1:W2:Y:S02]  /*2c430*/  SYNCS.PHASECHK.TRANS64.TRYWAIT P1, [R10+URZ+0x2a8c0], R2 ;  /* 0x02a8c0020a0075a7 */ /* 0x0022a4000802017f */
[----:B--2---:R-:W-:Y:S05]  /*2c440*/  @!P1 NANOSLEEP.SYNCS 0x989680 ;  /* 0x009896800000995d */ /* 0x004fea0003900000 */
[----:B------:R-:W2:Y:S02]  /*2c450*/  @!P1 SYNCS.PHASECHK.TRANS64 P1, [R10+URZ+0x2a8c0], R2 ;  /* 0x02a8c0020a0095a7 */ /* 0x000ea4000802007f */
[----:B--2---:R-:W-:Y:S05]  /*2c460*/  @!P1 BRA `(.L_x_1909) ;  /* 0xfffffffc00f09947 */ /* 0x004fea000383ffff */
[----:B------:R-:W-:Y:S05]  /*2c470*/  BRA `(.L_x_2059) ;  /* 0xffffff9400907947 */ /* 0x000fea000383ffff */
.L_x_1933:
        /* <DEDUP_REMOVED lines=11> */
.L_x_2061:
[----:B------:R-:W-:Y:S05]  /*2c530*/  BSYNC B0 ;  /* 0x0000000000007941 */ /* 0x000fea0003800000 */
.L_x_2060:
[----:B------:R-:W-:Y:S05]  /*2c540*/  BRA `(.L_x_2062) ;  /* 0xffffffa800347947 */ /* 0x000fea000383ffff */
.L_x_1936:
[----:B0-----:R0:W1:Y:S02]  /*2c550*/  SYNCS.PHASECHK.TRANS64.TRYWAIT P0, [R7+URZ+0x2a840], R2 ;  /* 0x02a84002070075a7 */ /* 0x001064000800017f */
[----:B-1----:R-:W-:Y:S05]  /*2c560*/  @!P0 NANOSLEEP.SYNCS 0x989680 ;  /* 0x009896800000895d */ /* 0x002fea0003900000 */
[----:B------:R-:W1:Y:S02]  /*2c570*/  @!P0 SYNCS.PHASECHK.TRANS64 P0, [R7+URZ+0x2a840], R2 ;  /* 0x02a84002070085a7 */ /* 0x000e64000800007f */
[----:B-1----:R-:W-:Y:S05]  /*2c580*/  @!P0 BRA `(.L_x_1936) ;  /* 0xfffffffc00f08947 */ /* 0x002fea000383ffff */
[----:B------:R-:W-:Y:S05]  /*2c590*/  BRA `(.L_x_2063) ;  /* 0xffffffa800847947 */ /* 0x000fea000383ffff */
.L_x_1937:
        /* <DEDUP_REMOVED lines=8> */
.L_x_2065:
[----:B------:R-:W-:Y:S05]  /*2c620*/  BSYNC B0 ;  /* 0x0000000000007941 */ /* 0x000fea0003800000 */
.L_x_2064:
        /* <DEDUP_REMOVED lines=9> */
.L_x_2066:
[----:B------:R-:W-:Y:S02]  /*2c6c0*/  IMAD.MOV.U32 R13, RZ, RZ, R0 ;  /* 0x000000ffff0d7224 */ /* 0x000fe400078e0000 */
[----:B------:R-:W-:Y:S02]  /*2c6d0*/  IMAD.MOV.U32 R12, RZ, RZ, 0x1 ;  /* 0x00000001ff0c7424 */ /* 0x000fe400078e00ff */
[----:B------:R-:W-:-:S07]  /*2c6e0*/  IMAD.MOV.U32 R3, RZ, RZ, R14 ;  /* 0x000000ffff037224 */ /* 0x000fce00078e000e */
[----:B------:R-:W-:Y:S05]  /*2c6f0*/  WARPSYNC.COLLECTIVE R15, `(.L_x_2067) ;  /* 0x000000000f087348 */ /* 0x000fea0003c00000 */
[----:B------:R0:W1:Y:S02]  /*2c700*/  SHFL.IDX P6, R14, R13, R12, R11 ;  /* 0x0000000c0d0e7389 */ /* 0x00006400000c000b */
[----:B01----:R-:W-:Y:S01]  /*2c710*/  ENDCOLLECTIVE ;  /* 0x000000000000791b */ /* 0x003fe20003800000 */
.L_x_2067:
        /* <DEDUP_REMOVED lines=17> */
.L_x_2068:
[----:B------:R-:W-:Y:S02]  /*2c830*/  @P1 IMAD R8, R5, 0x2, R17 ;  /* 0x0000000205081824 */ /* 0x000fe400078e0211 */
[----:B------:R-:W-:Y:S02]  /*2c840*/  IMAD.MOV.U32 R13, RZ, RZ, R0 ;  /* 0x000000ffff0d7224 */ /* 0x000fe400078e0000 */
[----:B------:R-:W-:Y:S02]  /*2c850*/  IMAD.MOV.U32 R12, RZ, RZ, 0x2 ;  /* 0x00000002ff0c7424 */ /* 0x000fe400078e00ff */
[----:B------:R-:W-:-:S07]  /*2c860*/  IMAD.MOV.U32 R3, RZ, RZ, R14 ;  /* 0x000000ffff037224 */ /* 0x000fce00078e000e */
[----:B------:R-:W-:Y:S05]  /*2c870*/  WARPSYNC.COLLECTIVE R15, `(.L_x_2069) ;  /* 0x000000000f087348 */ /* 0x000fea0003c00000 */
[----:B------:R0:W1:Y:S02]  /*2c880*/  SHFL.IDX P6, R14, R13, R12, R11 ;  /* 0x0000000c0d0e7389 */ /* 0x00006400000c000b */
[----:B01----:R-:W-:Y:S01]  /*2c890*/  ENDCOLLECTIVE ;  /* 0x000000000000791b */ /* 0x003fe20003800000 */
.L_x_2069:
        /* <DEDUP_REMOVED lines=17> */
.L_x_2070:
[----:B------:R-:W-:Y:S02]  /*2c9b0*/  @P1 IMAD R8, R5, 0x2, R17 ;  /* 0x0000000205081824 */ /* 0x000fe400078e0211 */
[----:B------:R-:W-:Y:S02]  /*2c9c0*/  IMAD.MOV.U32 R13, RZ, RZ, R0 ;  /* 0x000000ffff0d7224 */ /* 0x000fe400078e0000 */
[----:B------:R-:W-:Y:S02]  /*2c9d0*/  IMAD.MOV.U32 R12, RZ, RZ, 0x3 ;  /* 0x00000003ff0c7424 */ /* 0x000fe400078e00ff */
[----:B------:R-:W-:-:S07]  /*2c9e0*/  IMAD.MOV.U32 R3, RZ, RZ, R14 ;  /* 0x000000ffff037224 */ /* 0x000fce00078e000e */
[----:B------:R-:W-:Y:S05]  /*2c9f0*/  WARPSYNC.COLLECTIVE R15, `(.L_x_2071) ;  /* 0x000000000f087348 */ /* 0x000fea0003c00000 */
[----:B------:R0:W1:Y:S02]  /*2ca00*/  SHFL.IDX P6, R14, R13, R12, R11 ;  /* 0x0000000c0d0e7389 */ /* 0x00006400000c000b */
[----:B01----:R-:W-:Y:S01]  /*2ca10*/  ENDCOLLECTIVE ;  /* 0x000000000000791b */ /* 0x003fe20003800000 */
.L_x_2071:
        /* <DEDUP_REMOVED lines=17> */
.L_x_2072:
[----:B------:R-:W-:Y:S02]  /*2cb30*/  @P1 IMAD R8, R5, 0x2, R17 ;  /* 0x0000000205081824 */ /* 0x000fe400078e0211 */
[----:B------:R-:W-:Y:S02]  /*2cb40*/  IMAD.MOV.U32 R13, RZ, RZ, R0 ;  /* 0x000000ffff0d7224 */ /* 0x000fe400078e0000 */
[----:B------:R-:W-:Y:S02]  /*2cb50*/  IMAD.MOV.U32 R12, RZ, RZ, 0x4 ;  /* 0x00000004ff0c7424 */ /* 0x000fe400078e00ff */
[----:B------:R-:W-:-:S07]  /*2cb60*/  IMAD.MOV.U32 R3, RZ, RZ, R14 ;  /* 0x000000ffff037224 */ /* 0x000fce00078e000e */
[----:B------:R-:W-:Y:S05]  /*2cb70*/  WARPSYNC.COLLECTIVE R15, `(.L_x_2073) ;  /* 0x000000000f087348 */ /* 0x000fea0003c00000 */
[----:B------:R0:W1:Y:S02]  /*2cb80*/  SHFL.IDX P6, R14, R13, R12, R11 ;  /* 0x0000000c0d0e7389 */ /* 0x00006400000c000b */
[----:B01----:R-:W-:Y:S01]  /*2cb90*/  ENDCOLLECTIVE ;  /* 0x000000000000791b */ /* 0x003fe20003800000 */
.L_x_2073:
        /* <DEDUP_REMOVED lines=17> */
.L_x_2074:
[----:B------:R-:W-:Y:S02]  /*2ccb0*/  @P1 IMAD R8, R5, 0x2, R17 ;  /* 0x0000000205081824 */ /* 0x000fe400078e0211 */
[----:B------:R-:W-:Y:S02]  /*2ccc0*/  IMAD.MOV.U32 R13, RZ, RZ, R0 ;  /* 0x000000ffff0d7224 */ /* 0x000fe400078e0000 */
[----:B------:R-:W-:Y:S02]  /*2ccd0*/  IMAD.MOV.U32 R12, RZ, RZ, 0x5 ;  /* 0x00000005ff0c7424 */ /* 0x000fe400078e00ff */
[----:B------:R-:W-:-:S07]  /*2cce0*/  IMAD.MOV.U32 R3, RZ, RZ, R14 ;  /* 0x000000ffff037224 */ /* 0x000fce00078e000e */
[----:B------:R-:W-:Y:S05]  /*2ccf0*/  WARPSYNC.COLLECTIVE R15, `(.L_x_2075) ;  /* 0x000000000f087348 */ /* 0x000fea0003c00000 */
[----:B------:R0:W1:Y:S02]  /*2cd00*/  SHFL.IDX P6, R14, R13, R12, R11 ;  /* 0x0000000c0d0e7389 */ /* 0x00006400000c000b */
[----:B01----:R-:W-:Y:S01]  /*2cd10*/  ENDCOLLECTIVE ;  /* 0x000000000000791b */ /* 0x003fe20003800000 */
.L_x_2075:
        /* <DEDUP_REMOVED lines=10> */
.L_x_2076:
        /* <DEDUP_REMOVED lines=8> */
.L_x_1942:
        /* <DEDUP_REMOVED lines=9> */
.L_x_2078:
[----:B------:R-:W-:Y:S01]  /*2ced0*/  ISETP.GE.AND P1, PT, R25, R32, PT ;  /* 0x000000201900720c */ /* 0x000fe20003f26270 */
[----:B------:R-:W-:Y:S02]  /*2cee0*/  IMAD.MOV.U32 R13, RZ, RZ, R0 ;  /* 0x000000ffff0d7224 */ /* 0x000fe400078e0000 */
[----:B------:R-:W-:-:S10]  /*2cef0*/  IMAD.MOV.U32 R2, RZ, RZ, R14 ;  /* 0x000000ffff027224 */ /* 0x000fd400078e000e */
[----:B------:R-:W-:Y:S05]  /*2cf00*/  WARPSYNC.COLLECTIVE R15, `(.L_x_2079) ;  /* 0x000000000f087348 */ /* 0x000fea0003c00000 */
[----:B------:R0:W1:Y:S02]  /*2cf10*/  SHFL.IDX P6, R14, R13, R12, R11 ;  /* 0x0000000c0d0e7389 */ /* 0x00006400000c000b */
[----:B01----:R-:W-:Y:S01]  /*2cf20*/  ENDCOLLECTIVE ;  /* 0x000000000000791b */ /* 0x003fe20003800000 */
.L_x_2079:
[----:B------:R-:W-:Y:S02]  /*2cf30*/  IMAD.MOV.U32 R13, RZ, RZ, R4 ;  /* 0x000000ffff0d7224 */ /* 0x000fe400078e0004 */
[----:B------:R-:W-:Y:S02]  /*2cf40*/  IMAD.MOV.U32 R12, RZ, RZ, 0x1 ;  /* 0x00000001ff0c7424 */ /* 0x000fe400078e00ff */
[----:B------:R-:W-:-:S07]  /*2cf50*/  IMAD.MOV.U32 R3, RZ, RZ, R14 ;  /* 0x000000ffff037224 */ /* 0x000fce00078e000e */
[----:B------:R-:W-:Y:S05]  /*2cf60*/  WARPSYNC.COLLECTIVE R15, `(.L_x_2080) ;  /* 0x000000000f087348 */ /* 0x000fea0003c00000 */
[----:B------:R0:W1:Y:S02]  /*2cf70*/  SHFL.IDX P6, R14, R13, R12, R11 ;  /* 0x0000000c0d0e7389 */ /* 0x00006400000c000b */
[----:B01----:R-:W-:Y:S01]  /*2cf80*/  ENDCOLLECTIVE ;  /* 0x000000000000791b */ /* 0x003fe20003800000 */
.L_x_2080:
[----:B------:R-:W-:-:S05]  /*2cf90*/  @!P1 LEA R5, P4, R8, R3, 0x1 ;  /* 0x0000000308059211 */ /* 0x000fca00078808ff */
[----:B------:R-:W-:Y:S02]  /*2cfa0*/  @!P1 IMAD.X R3, RZ, RZ, R2, P4 ;  /* 0x000000ffff039224 */ /* 0x000fe400020e0602 */
        /* <DEDUP_REMOVED lines=14> */
.L_x_2081:
[----:B------:R-:W-:Y:S02]  /*2d090*/  IMAD.MOV.U32 R13, RZ, RZ, R4 ;  /* 0x000000ffff0d7224 */ /* 0x000fe400078e0004 */
[----:B------:R-:W-:Y:S02]  /*2d0a0*/  IMAD.MOV.U32 R12, RZ, RZ, 0x2 ;  /* 0x00000002ff0c7424 */ /* 0x000fe400078e00ff */
[----:B------:R-:W-:-:S07]  /*2d0b0*/  IMAD.MOV.U32 R3, RZ, RZ, R14 ;  /* 0x000000ffff037224 */ /* 0x000fce00078e000e */
[----:B------:R-:W-:Y:S05]  /*2d0c0*/  WARPSYNC.COLLECTIVE R15, `(.L_x_2082) ;  /* 0x000000000f087348 */ /* 0x000fea0003c00000 */
[----:B------:R0:W1:Y:S02]  /*2d0d0*/  SHFL.IDX P6, R14, R13, R12, R11 ;  /* 0x0000000c0d0e7389 */ /* 0x00006400000c000b */
[----:B01----:R-:W-:Y:S01]  /*2d0e0*/  ENDCOLLECTIVE ;  /* 0x000000000000791b */ /* 0x003fe20003800000 */
.L_x_2082:
        /* <DEDUP_REMOVED lines=17> */
.L_x_2083:
[----:B------:R-:W-:Y:S02]  /*2d200*/  IMAD.MOV.U32 R13, RZ, RZ, R4 ;  /* 0x000000ffff0d7224 */ /* 0x000fe400078e0004 */
[----:B------:R-:W-:Y:S02]  /*2d210*/  IMAD.MOV.U32 R12, RZ, RZ, 0x3 ;  /* 0x00000003ff0c7424 */ /* 0x000fe400078e00ff */
[----:B------:R-:W-:-:S07]  /*2d220*/  IMAD.MOV.U32 R3, RZ, RZ, R14 ;  /* 0x000000ffff037224 */ /* 0x000fce00078e000e */
[----:B------:R-:W-:Y:S05]  /*2d230*/  WARPSYNC.COLLECTIVE R15, `(.L_x_2084) ;  /* 0x000000000f087348 */ /* 0x000fea0003c00000 */
[----:B------:R0:W1:Y:S02]  /*2d240*/  SHFL.IDX P6, R14, R13, R12, R11 ;  /* 0x0000000c0d0e7389 */ /* 0x00006400000c000b */
[----:B01----:R-:W-:Y:S01]  /*2d250*/  ENDCOLLECTIVE ;  /* 0x000000000000791b */ /* 0x003fe20003800000 */
.L_x_2084:
        /* <DEDUP_REMOVED lines=17> */
.L_x_2085:
[----:B------:R-:W-:Y:S02]  /*2d370*/  IMAD.MOV.U32 R13, RZ, RZ, R4 ;  /* 0x000000ffff0d7224 */ /* 0x000fe400078e0004 */
[----:B------:R-:W-:Y:S02]  /*2d380*/  IMAD.MOV.U32 R12, RZ, RZ, 0x4 ;  /* 0x00000004ff0c7424 */ /* 0x000fe400078e00ff */
[----:B------:R-:W-:-:S07]  /*2d390*/  IMAD.MOV.U32 R3, RZ, RZ, R14 ;  /* 0x000000ffff037224 */ /* 0x000fce00078e000e */
[----:B------:R-:W-:Y:S05]  /*2d3a0*/  WARPSYNC.COLLECTIVE R15, `(.L_x_2086) ;  /* 0x000000000f087348 */ /* 0x000fea0003c00000 */
[----:B------:R0:W1:Y:S02]  /*2d3b0*/  SHFL.IDX P6, R14, R13, R12, R11 ;  /* 0x0000000c0d0e7389 */ /* 0x00006400000c000b */
[----:B01----:R-:W-:Y:S01]  /*2d3c0*/  ENDCOLLECTIVE ;  /* 0x000000000000791b */ /* 0x003fe20003800000 */
.L_x_2086:
        /* <DEDUP_REMOVED lines=17> */
.L_x_2087:
[----:B------:R-:W-:Y:S02]  /*2d4e0*/  IMAD.MOV.U32 R13, RZ, RZ, R4 ;  /* 0x000000ffff0d7224 */ /* 0x000fe400078e0004 */
[----:B------:R-:W-:Y:S02]  /*2d4f0*/  IMAD.MOV.U32 R12, RZ, RZ, 0x5 ;  /* 0x00000005ff0c7424 */ /* 0x000fe400078e00ff */
[----:B------:R-:W-:-:S07]  /*2d500*/  IMAD.MOV.U32 R3, RZ, RZ, R14 ;  /* 0x000000ffff037224 */ /* 0x000fce00078e000e */
[----:B------:R-:W-:Y:S05]  /*2d510*/  WARPSYNC.COLLECTIVE R15, `(.L_x_2088) ;  /* 0x000000000f087348 */ /* 0x000fea0003c00000 */
[----:B------:R0:W1:Y:S02]  /*2d520*/  SHFL.IDX P6, R14, R13, R12, R11 ;  /* 0x0000000c0d0e7389 */ /* 0x00006400000c000b */
[----:B01----:R-:W-:Y:S01]  /*2d530*/  ENDCOLLECTIVE ;  /* 0x000000000000791b */ /* 0x003fe20003800000 */
.L_x_2088:
        /* <DEDUP_REMOVED lines=17> */
.L_x_2089:
[----:B------:R-:W-:Y:S02]  /*2d650*/  IMAD.MOV.U32 R13, RZ, RZ, R4 ;  /* 0x000000ffff0d7224 */ /* 0x000fe400078e0004 */
[----:B------:R-:W-:Y:S02]  /*2d660*/  IMAD.MOV.U32 R12, RZ, RZ, 0x6 ;  /* 0x00000006ff0c7424 */ /* 0x000fe400078e00ff */
[----:B------:R-:W-:-:S07]  /*2d670*/  IMAD.MOV.U32 R3, RZ, RZ, R14 ;  /* 0x000000ffff037224 */ /* 0x000fce00078e000e */
[----:B------:R-:W-:Y:S05]  /*2d680*/  WARPSYNC.COLLECTIVE R15, `(.L_x_2090) ;  /* 0x000000000f087348 */ /* 0x000fea0003c00000 */
[----:B------:R0:W1:Y:S02]  /*2d690*/  SHFL.IDX P6, R14, R13, R12, R11 ;  /* 0x0000000c0d0e7389 */ /* 0x00006400000c000b */
[----:B01----:R-:W-:Y:S01]  /*2d6a0*/  ENDCOLLECTIVE ;  /* 0x000000000000791b */ /* 0x003fe20003800000 */
.L_x_2090:
        /* <DEDUP_REMOVED lines=17> */
.L_x_2091:
[----:B------:R-:W-:Y:S02]  /*2d7c0*/  IMAD.MOV.U32 R13, RZ, RZ, R4 ;  /* 0x000000ffff0d7224 */ /* 0x000fe400078e0004 */
[----:B------:R-:W-:Y:S02]  /*2d7d0*/  IMAD.MOV.U32 R12, RZ, RZ, 0x7 ;  /* 0x00000007ff0c7424 */ /* 0x000fe400078e00ff */
[----:B------:R-:W-:-:S07]  /*2d7e0*/  IMAD.MOV.U32 R3, RZ, RZ, R14 ;  /* 0x000000ffff037224 */ /* 0x000fce00078e000e */
[----:B------:R-:W-:Y:S05]  /*2d7f0*/  WARPSYNC.COLLECTIVE R15, `(.L_x_2092) ;  /* 0x000000000f087348 */ /* 0x000fea0003c00000 */
[----:B------:R0:W1:Y:S02]  /*2d800*/  SHFL.IDX P6, R14, R13, R12, R11 ;  /* 0x0000000c0d0e7389 */ /* 0x00006400000c000b */
[----:B01----:R-:W-:Y:S01]  /*2d810*/  ENDCOLLECTIVE ;  /* 0x000000000000791b */ /* 0x003fe20003800000 */
.L_x_2092:
        /* <DEDUP_REMOVED lines=15> */
.L_x_2093:
[----:B------:R-:W-:Y:S05]  /*2d910*/  BRA `(.L_x_2094) ;  /* 0xffffffa8003c7947 */ /* 0x000fea000383ffff */
.L_x_1947:
[----:B0-----:R0:W1:Y:S02]  /*2d920*/  SYNCS.PHASECHK.TRANS64.TRYWAIT P0, [R17+URZ+0x2a820], R2 ;  /* 0x02a82002110075a7 */ /* 0x001064000800017f */
[----:B-1----:R-:W-:Y:S05]  /*2d930*/  @!P0 NANOSLEEP.SYNCS 0x989680 ;  /* 0x009896800000895d */ /* 0x002fea0003900000 */
[----:B------:R-:W1:Y:S02]  /*2d940*/  @!P0 SYNCS.PHASECHK.TRANS64 P0, [R17+URZ+0x2a820], R2 ;  /* 0x02a82002110085a7 */ /* 0x000e64000800007f */
[----:B-1----:R-:W-:Y:S05]  /*2d950*/  @!P0 BRA `(.L_x_1947) ;  /* 0xfffffffc00f08947 */ /* 0x002fea000383ffff */
[----:B------:R-:W-:Y:S05]  /*2d960*/  BRA `(.L_x_2095) ;  /* 0xffffffa800b47947 */ /* 0x000fea000383ffff */
.L_x_1952:
[----:B0-----:R0:W1:Y:S02]  /*2d970*/  SYNCS.PHASECHK.TRANS64.TRYWAIT P0, [R5+URZ+0x2a840], R0 ;  /* 0x02a84000050075a7 */ /* 0x001064000800017f */
[----:B-1----:R-:W-:Y:S05]  /*2d980*/  @!P0 NANOSLEEP.SYNCS 0x989680 ;  /* 0x009896800000895d */ /* 0x002fea0003900000 */
[----:B------:R-:W1:Y:S02]  /*2d990*/  @!P0 SYNCS.PHASECHK.TRANS64 P0, [R5+URZ+0x2a840], R0 ;  /* 0x02a84000050085a7 */ /* 0x000e64000800007f */
[----:B-1----:R-:W-:Y:S05]  /*2d9a0*/  @!P0 BRA `(.L_x_1952) ;  /* 0xfffffffc00f08947 */ /* 0x002fea000383ffff */
[----:B------:R-:W-:Y:S05]  /*2d9b0*/  BRA `(.L_x_2096) ;  /* 0xffffffac00787947 */ /* 0x000fea000383ffff */
.L_x_1953:
        /* <DEDUP_REMOVED lines=8> */
.L_x_2098:
[----:B------:R-:W-:Y:S05]  /*2da40*/  BSYNC B1 ;  /* 0x0000000000017941 */ /* 0x000fea0003800000 */
.L_x_2097:
        /* <DEDUP_REMOVED lines=10> */
.L_x_2099:
        /* <DEDUP_REMOVED lines=8> */
.L_x_2100:
        /* <DEDUP_REMOVED lines=14> */
.L_x_2101:
[----:B------:R-:W-:Y:S02]  /*2dc50*/  IMAD.MOV.U32 R13, RZ, RZ, R8 ;  /* 0x000000ffff0d7224 */ /* 0x000fe400078e0008 */
[----:B------:R-:W-:Y:S02]  /*2dc60*/  IMAD.MOV.U32 R12, RZ, RZ, 0x2 ;  /* 0x00000002ff0c7424 */ /* 0x000fe400078e00ff */
[----:B------:R-:W-:-:S07]  /*2dc70*/  IMAD.MOV.U32 R2, RZ, RZ, R14 ;  /* 0x000000ffff027224 */ /* 0x000fce00078e000e */
[----:B------:R-:W-:Y:S05]  /*2dc80*/  WARPSYNC.COLLECTIVE R15, `(.L_x_2102) ;  /* 0x000000000f087348 */ /* 0x000fea0003c00000 */
[----:B------:R0:W1:Y:S02]  /*2dc90*/  SHFL.IDX P6, R14, R13, R12, R11 ;  /* 0x0000000c0d0e7389 */ /* 0x00006400000c000b */
[----:B01----:R-:W-:Y:S01]  /*2dca0*/  ENDCOLLECTIVE ;  /* 0x000000000000791b */ /* 0x003fe20003800000 */
.L_x_2102:
        /* <DEDUP_REMOVED lines=13> */
.L_x_2103:
[----:B------:R-:W-:Y:S02]  /*2dd80*/  IMAD.MOV.U32 R13, RZ, RZ, R8 ;  /* 0x000000ffff0d7224 */ /* 0x000fe400078e0008 */
[----:B------:R-:W-:Y:S02]  /*2dd90*/  IMAD.MOV.U32 R12, RZ, RZ, 0x3 ;  /* 0x00000003ff0c7424 */ /* 0x000fe400078e00ff */
[----:B------:R-:W-:-:S07]  /*2dda0*/  IMAD.MOV.U32 R2, RZ, RZ, R14 ;  /* 0x000000ffff027224 */ /* 0x000fce00078e000e */
[----:B------:R-:W-:Y:S05]  /*2ddb0*/  WARPSYNC.COLLECTIVE R15, `(.L_x_2104) ;  /* 0x000000000f087348 */ /* 0x000fea0003c00000 */
[----:B------:R0:W1:Y:S02]  /*2ddc0*/  SHFL.IDX P6, R14, R13, R12, R11 ;  /* 0x0000000c0d0e7389 */ /* 0x00006400000c000b */
[----:B01----:R-:W-:Y:S01]  /*2ddd0*/  ENDCOLLECTIVE ;  /* 0x000000000000791b */ /* 0x003fe20003800000 */
.L_x_2104:
        /* <DEDUP_REMOVED lines=13> */
.L_x_2105:
[----:B------:R-:W-:Y:S02]  /*2deb0*/  IMAD.MOV.U32 R13, RZ, RZ, R8 ;  /* 0x000000ffff0d7224 */ /* 0x000fe400078e0008 */
[----:B------:R-:W-:Y:S02]  /*2dec0*/  IMAD.MOV.U32 R12, RZ, RZ, 0x4 ;  /* 0x00000004ff0c7424 */ /* 0x000fe400078e00ff */
[----:B------:R-:W-:-:S07]  /*2ded0*/  IMAD.MOV.U32 R2, RZ, RZ, R14 ;  /* 0x000000ffff027224 */ /* 0x000fce00078e000e */
[----:B------:R-:W-:Y:S05]  /*2dee0*/  WARPSYNC.COLLECTIVE R15, `(.L_x_2106) ;  /* 0x000000000f087348 */ /* 0x000fea0003c00000 */
[----:B------:R0:W1:Y:S02]  /*2def0*/  SHFL.IDX P6, R14, R13, R12, R11 ;  /* 0x0000000c0d0e7389 */ /* 0x00006400000c000b */
[----:B01----:R-:W-:Y:S01]  /*2df00*/  ENDCOLLECTIVE ;  /* 0x000000000000791b */ /* 0x003fe20003800000 */
.L_x_2106:
        /* <DEDUP_REMOVED lines=13> */
.L_x_2107:
[----:B------:R-:W-:Y:S02]  /*2dfe0*/  IMAD.MOV.U32 R13, RZ, RZ, R8 ;  /* 0x000000ffff0d7224 */ /* 0x000fe400078e0008 */
[----:B------:R-:W-:Y:S02]  /*2dff0*/  IMAD.MOV.U32 R12, RZ, RZ, 0x5 ;  /* 0x00000005ff0c7424 */ /* 0x000fe400078e00ff */
[----:B------:R-:W-:-:S07]  /*2e000*/  IMAD.MOV.U32 R2, RZ, RZ, R14 ;  /* 0x000000ffff027224 */ /* 0x000fce00078e000e */
[----:B------:R-:W-:Y:S05]  /*2e010*/  WARPSYNC.COLLECTIVE R15, `(.L_x_2108) ;  /* 0x000000000f087348 */ /* 0x000fea0003c00000 */
[----:B------:R0:W1:Y:S02]  /*2e020*/  SHFL.IDX P6, R14, R13, R12, R11 ;  /* 0x0000000c0d0e7389 */ /* 0x00006400000c000b */
[----:B01----:R-:W-:Y:S01]  /*2e030*/  ENDCOLLECTIVE ;  /* 0x000000000000791b */ /* 0x003fe20003800000 */
.L_x_2108:
        /* <DEDUP_REMOVED lines=13> */
.L_x_2109:
[----:B------:R-:W-:Y:S01]  /*2e110*/  IMAD.MOV.U32 R2, RZ, RZ, R14 ;  /* 0x000000ffff027224 */ /* 0x000fe200078e000e */
[----:B------:R-:W-:Y:S06]  /*2e120*/  BRA `(.L_x_2110) ;  /* 0xffffffa800a87947 */ /* 0x000fec000383ffff */
.L_x_1958:
[----:B-1----:R1:W2:Y:S02]  /*2e130*/  SYNCS.PHASECHK.TRANS64.TRYWAIT P0, [R5+URZ+0x2a860], R2 ;  /* 0x02a86002050075a7 */ /* 0x0022a4000800017f */
[----:B--2---:R-:W-:Y:S05]  /*2e140*/  @!P0 NANOSLEEP.SYNCS 0x989680 ;  /* 0x009896800000895d */ /* 0x004fea0003900000 */
[----:B------:R-:W2:Y:S02]  /*2e150*/  @!P0 SYNCS.PHASECHK.TRANS64 P0, [R5+URZ+0x2a860], R2 ;  /* 0x02a86002050085a7 */ /* 0x000ea4000800007f */
[----:B--2---:R-:W-:Y:S05]  /*2e160*/  @!P0 BRA `(.L_x_1958) ;  /* 0xfffffffc00f08947 */ /* 0x004fea000383ffff */
[----:B------:R-:W-:Y:S05]  /*2e170*/  BRA `(.L_x_2111) ;  /* 0xffffffac00047947 */ /* 0x000fea000383ffff */
.L_x_1959:
        /* <DEDUP_REMOVED lines=8> */
.L_x_2113:
[----:B------:R-:W-:Y:S05]  /*2e200*/  BSYNC B1 ;  /* 0x0000000000017941 */ /* 0x000fea0003800000 */
.L_x_2112:
        /* <DEDUP_REMOVED lines=9> */
.L_x_2114:
[----:B------:R-:W-:Y:S02]  /*2e2a0*/  IMAD.MOV.U32 R13, RZ, RZ, R19 ;  /* 0x000000ffff0d7224 */ /* 0x000fe400078e0013 */
[----:B------:R-:W-:Y:S02]  /*2e2b0*/  IMAD.MOV.U32 R12, RZ, RZ, 0x1 ;  /* 0x00000001ff0c7424 */ /* 0x000fe400078e00ff */
[----:B------:R-:W-:-:S07]  /*2e2c0*/  IMAD.MOV.U32 R2, RZ, RZ, R14 ;  /* 0x000000ffff027224 */ /* 0x000fce00078e000e */
[----:B------:R-:W-:Y:S05]  /*2e2d0*/  WARPSYNC.COLLECTIVE R15, `(.L_x_2115) ;  /* 0x000000000f087348 */ /* 0x000fea0003c00000 */
[----:B------:R0:W1:Y:S02]  /*2e2e0*/  SHFL.IDX P6, R14, R13, R12, R11 ;  /* 0x0000000c0d0e7389 */ /* 0x00006400000c000b */
[----:B01----:R-:W-:Y:S01]  /*2e2f0*/  ENDCOLLECTIVE ;  /* 0x000000000000791b */ /* 0x003fe20003800000 */
.L_x_2115:
        /* <DEDUP_REMOVED lines=15> */
.L_x_2116:
[----:B------:R-:W-:Y:S02]  /*2e3f0*/  IMAD.MOV.U32 R13, RZ, RZ, R19 ;  /* 0x000000ffff0d7224 */ /* 0x000fe400078e0013 */
[----:B------:R-:W-:Y:S02]  /*2e400*/  IMAD.MOV.U32 R12, RZ, RZ, 0x2 ;  /* 0x00000002ff0c7424 */ /* 0x000fe400078e00ff */
[----:B------:R-:W-:-:S07]  /*2e410*/  IMAD.MOV.U32 R2, RZ, RZ, R14 ;  /* 0x000000ffff027224 */ /* 0x000fce00078e000e */
[----:B------:R-:W-:Y:S05]  /*2e420*/  WARPSYNC.COLLECTIVE R15, `(.L_x_2117) ;  /* 0x000000000f087348 */ /* 0x000fea0003c00000 */
[----:B------:R0:W1:Y:S02]  /*2e430*/  SHFL.IDX P6, R14, R13, R12, R11 ;  /* 0x0000000c0d0e7389 */ /* 0x00006400000c000b */
[----:B01----:R-:W-:Y:S01]  /*2e440*/  ENDCOLLECTIVE ;  /* 0x000000000000791b */ /* 0x003fe20003800000 */
.L_x_2117:
        /* <DEDUP_REMOVED lines=14> */
.L_x_2118:
[----:B------:R-:W-:Y:S02]  /*2e530*/  IMAD.MOV.U32 R13, RZ, RZ, R19 ;  /* 0x000000ffff0d7224 */ /* 0x000fe400078e0013 */
[----:B------:R-:W-:Y:S02]  /*2e540*/  IMAD.MOV.U32 R12, RZ, RZ, 0x3 ;  /* 0x00000003ff0c7424 */ /* 0x000fe400078e00ff */
[----:B------:R-:W-:-:S07]  /*2e550*/  IMAD.MOV.U32 R2, RZ, RZ, R14 ;  /* 0x000000ffff027224 */ /* 0x000fce00078e000e */
[----:B------:R-:W-:Y:S05]  /*2e560*/  WARPSYNC.COLLECTIVE R15, `(.L_x_2119) ;  /* 0x000000000f087348 */ /* 0x000fea0003c00000 */
[----:B------:R0:W1:Y:S02]  /*2e570*/  SHFL.IDX P6, R14, R13, R12, R11 ;  /* 0x0000000c0d0e7389 */ /* 0x00006400000c000b */
[----:B01----:R-:W-:Y:S01]  /*2e580*/  ENDCOLLECTIVE ;  /* 0x000000000000791b */ /* 0x003fe20003800000 */
.L_x_2119:
        /* <DEDUP_REMOVED lines=14> */
.L_x_2120:
[----:B------:R-:W-:Y:S02]  /*2e670*/  IMAD.MOV.U32 R13, RZ, RZ, R19 ;  /* 0x000000ffff0d7224 */ /* 0x000fe400078e0013 */
[----:B------:R-:W-:Y:S02]  /*2e680*/  IMAD.MOV.U32 R12, RZ, RZ, 0x4 ;  /* 0x00000004ff0c7424 */ /* 0x000fe400078e00ff */
[----:B------:R-:W-:-:S07]  /*2e690*/  IMAD.MOV.U32 R2, RZ, RZ, R14 ;  /* 0x000000ffff027224 */ /* 0x000fce00078e000e */
[----:B------:R-:W-:Y:S05]  /*2e6a0*/  WARPSYNC.COLLECTIVE R15, `(.L_x_2121) ;  /* 0x000000000f087348 */ /* 0x000fea0003c00000 */
[----:B------:R0:W1:Y:S02]  /*2e6b0*/  SHFL.IDX P6, R14, R13, R12, R11 ;  /* 0x0000000c0d0e7389 */ /* 0x00006400000c000b */
[----:B01----:R-:W-:Y:S01]  /*2e6c0*/  ENDCOLLECTIVE ;  /* 0x000000000000791b */ /* 0x003fe20003800000 */
.L_x_2121:
        /* <DEDUP_REMOVED lines=14> */
.L_x_2122:
[----:B------:R-:W-:Y:S02]  /*2e7b0*/  IMAD.MOV.U32 R13, RZ, RZ, R19 ;  /* 0x000000ffff0d7224 */ /* 0x000fe400078e0013 */
[----:B------:R-:W-:Y:S02]  /*2e7c0*/  IMAD.MOV.U32 R12, RZ, RZ, 0x5 ;  /* 0x00000005ff0c7424 */ /* 0x000fe400078e00ff */
[----:B------:R-:W-:-:S07]  /*2e7d0*/  IMAD.MOV.U32 R2, RZ, RZ, R14 ;  /* 0x000000ffff027224 */ /* 0x000fce00078e000e */
[----:B------:R-:W-:Y:S05]  /*2e7e0*/  WARPSYNC.COLLECTIVE R15, `(.L_x_2123) ;  /* 0x000000000f087348 */ /* 0x000fea0003c00000 */
[----:B------:R0:W1:Y:S02]  /*2e7f0*/  SHFL.IDX P6, R14, R13, R12, R11 ;  /* 0x0000000c0d0e7389 */ /* 0x00006400000c000b */
[----:B01----:R-:W-:Y:S01]  /*2e800*/  ENDCOLLECTIVE ;  /* 0x000000000000791b */ /* 0x003fe20003800000 */
.L_x_2123:
        /* <DEDUP_REMOVED lines=13> */
.L_x_2124:
[----:B------:R-:W-:Y:S01]  /*2e8e0*/  @!PT LDS RZ, [RZ] ;  /* 0x00000000fffff984 */ /* 0x000fe20000000800 */
[----:B------:R-:W-:Y:S01]  /*2e8f0*/  @!PT LDS RZ, [RZ] ;  /* 0x00000000fffff984 */ /* 0x000fe20000000800 */
[----:B------:R-:W-:Y:S01]  /*2e900*/  @!PT LDS RZ, [RZ] ;  /* 0x00000000fffff984 */ /* 0x000fe20000000800 */
[----:B------:R0:W-:Y:S02]  /*2e910*/  LDGSTS.E.BYPASS.LTC128B.128 [R4+0x5400], desc[UR60][R2.64+0x80], !P2 ;  /* 0x0540008002047fae */ /* 0x0001e4000d101d7c */
[----:B0-----:R-:W-:Y:S01]  /*2e920*/  IMAD.MOV.U32 R2, RZ, RZ, R14 ;  /* 0x000000ffff027224 */ /* 0x001fe200078e000e */
[----:B------:R-:W-:Y:S06]  /*2e930*/  BRA `(.L_x_2125) ;  /* 0xffffffa400f07947 */ /* 0x000fec000383ffff */
.L_x_1967:
[----:B0-----:R0:W1:Y:S02]  /*2e940*/  SYNCS.PHASECHK.TRANS64.TRYWAIT P0, [R0+URZ+0x2a860], R3 ;  /* 0x02a86003000075a7 */ /* 0x001064000800017f */
[----:B-1----:R-:W-:Y:S05]  /*2e950*/  @!P0 NANOSLEEP.SYNCS 0x989680 ;  /* 0x009896800000895d */ /* 0x002fea0003900000 */
[----:B------:R-:W1:Y:S02]  /*2e960*/  @!P0 SYNCS.PHASECHK.TRANS64 P0, [R0+URZ+0x2a860], R3 ;  /* 0x02a86003000085a7 */ /* 0x000e64000800007f */
[----:B-1----:R-:W-:Y:S05]  /*2e970*/  @!P0 BRA `(.L_x_1967) ;  /* 0xfffffffc00f08947 */ /* 0x002fea000383ffff */
[----:B------:R-:W-:Y:S05]  /*2e980*/  BRA `(.L_x_2126) ;  /* 0xffffffac00047947 */ /* 0x000fea000383ffff */
.L_x_1968:
        /* <DEDUP_REMOVED lines=8> */
.L_x_2128:
[----:B------:R-:W-:Y:S05]  /*2ea10*/  BSYNC B0 ;  /* 0x0000000000007941 */ /* 0x000fea0003800000 */
.L_x_2127:
        /* <DEDUP_REMOVED lines=15> */
.L_x_2129:
[----:B------:R-:W-:Y:S02]  /*2eb10*/  IMAD.MOV.U32 R13, RZ, RZ, R19 ;  /* 0x000000ffff0d7224 */ /* 0x000fe400078e0013 */
[----:B------:R-:W-:Y:S02]  /*2eb20*/  IMAD.MOV.U32 R12, RZ, RZ, 0x1 ;  /* 0x00000001ff0c7424 */ /* 0x000fe400078e00ff */
[----:B------:R-:W-:-:S05]  /*2eb30*/  IMAD.SHL.U32 R5, R5, 0x8, RZ ;  /* 0x0000000805057824 */ /* 0x000fca00078e00ff */
[----:B------:R-:W-:-:S05]  /*2eb40*/  LOP3.LUT R5, R5, 0x38, RZ, 0xc0, !PT ;  /* 0x0000003805057812 */ /* 0x000fca00078ec0ff */
[----:B------:R-:W-:-:S05]  /*2eb50*/  IMAD.SHL.U32 R5, R5, 0x2, RZ ;  /* 0x0000000205057824 */ /* 0x000fca00078e00ff */
[----:B------:R-:W-:-:S13]  /*2eb60*/  IADD3 R2, P2, R14, R5, RZ ;  /* 0x000000050e027210 */ /* 0x000fda0007f5e0ff */
[----:B------:R-:W-:Y:S05]  /*2eb70*/  WARPSYNC.COLLECTIVE R15, `(.L_x_2130) ;  /* 0x000000000f087348 */ /* 0x000fea0003c00000 */
[----:B------:R0:W1:Y:S02]  /*2eb80*/  SHFL.IDX P6, R14, R13, R12, R11 ;  /* 0x0000000c0d0e7389 */ /* 0x00006400000c000b */
[----:B01----:R-:W-:Y:S01]  /*2eb90*/  ENDCOLLECTIVE ;  /* 0x000000000000791b */ /* 0x003fe20003800000 */
.L_x_2130:
        /* <DEDUP_REMOVED lines=13> */
.L_x_2131:
[----:B------:R-:W-:Y:S02]  /*2ec70*/  IMAD.MOV.U32 R13, RZ, RZ, R19 ;  /* 0x000000ffff0d7224 */ /* 0x000fe400078e0013 */
[----:B------:R-:W-:Y:S01]  /*2ec80*/  IMAD.MOV.U32 R12, RZ, RZ, 0x2 ;  /* 0x00000002ff0c7424 */ /* 0x000fe200078e00ff */
[----:B------:R-:W-:-:S13]  /*2ec90*/  IADD3 R2, P2, R14, R5, RZ ;  /* 0x000000050e027210 */ /* 0x000fda0007f5e0ff */
[----:B------:R-:W-:Y:S05]  /*2eca0*/  WARPSYNC.COLLECTIVE R15, `(.L_x_2132) ;  /* 0x000000000f087348 */ /* 0x000fea0003c00000 */
[----:B------:R0:W1:Y:S02]  /*2ecb0*/  SHFL.IDX P6, R14, R13, R12, R11 ;  /* 0x0000000c0d0e7389 */ /* 0x00006400000c000b */
[----:B01----:R-:W-:Y:S01]  /*2ecc0*/  ENDCOLLECTIVE ;  /* 0x000000000000791b */ /* 0x003fe20003800000 */
.L_x_2132:
        /* <DEDUP_REMOVED lines=13> */
.L_x_2133:
[----:B------:R-:W-:Y:S02]  /*2eda0*/  IMAD.MOV.U32 R13, RZ, RZ, R19 ;  /* 0x000000ffff0d7224 */ /* 0x000fe400078e0013 */
[----:B------:R-:W-:Y:S02]  /*2edb0*/  IMAD.MOV.U32 R12, RZ, RZ, 0x3 ;  /* 0x00000003ff0c7424 */ /* 0x000fe400078e00ff */
[----:B------:R-:W-:-:S07]  /*2edc0*/  IMAD.MOV.U32 R10, RZ, RZ, R14 ;  /* 0x000000ffff0a7224 */ /* 0x000fce00078e000e */
[----:B------:R-:W-:Y:S05]  /*2edd0*/  WARPSYNC.COLLECTIVE R15, `(.L_x_2134) ;  /* 0x000000000f087348 */ /* 0x000fea0003c00000 */
[----:B------:R0:W1:Y:S02]  /*2ede0*/  SHFL.IDX P6, R14, R13, R12, R11 ;  /* 0x0000000c0d0e7389 */ /* 0x00006400000c000b */
[----:B01----:R-:W-:Y:S01]  /*2edf0*/  ENDCOLLECTIVE ;  /* 0x000000000000791b */ /* 0x003fe20003800000 */
.L_x_2134:
        /* <DEDUP_REMOVED lines=14> */
.L_x_2135:
[----:B------:R-:W-:Y:S02]  /*2eee0*/  IMAD.MOV.U32 R13, RZ, RZ, R19 ;  /* 0x000000ffff0d7224 */ /* 0x000fe400078e0013 */
[----:B------:R-:W-:Y:S01]  /*2eef0*/  IMAD.MOV.U32 R12, RZ, RZ, 0x4 ;  /* 0x00000004ff0c7424 */ /* 0x000fe200078e00ff */
[----:B------:R-:W-:-:S13]  /*2ef00*/  IADD3 R2, P2, R14, R5, RZ ;  /* 0x000000050e027210 */ /* 0x000fda0007f5e0ff */
[----:B------:R-:W-:Y:S05]  /*2ef10*/  WARPSYNC.COLLECTIVE R15, `(.L_x_2136) ;  /* 0x000000000f087348 */ /* 0x000fea0003c00000 */
[----:B------:R0:W1:Y:S02]  /*2ef20*/  SHFL.IDX P6, R14, R13, R12, R11 ;  /* 0x0000000c0d0e7389 */ /* 0x00006400000c000b */
[----:B01----:R-:W-:Y:S01]  /*2ef30*/  ENDCOLLECTIVE ;  /* 0x000000000000791b */ /* 0x003fe20003800000 */
.L_x_2136:
        /* <DEDUP_REMOVED lines=13> */
.L_x_2137:
[----:B------:R-:W-:Y:S02]  /*2f010*/  IMAD.MOV.U32 R13, RZ, RZ, R19 ;  /* 0x000000ffff0d7224 */ /* 0x000fe400078e0013 */
[----:B------:R-:W-:Y:S02]  /*2f020*/  IMAD.MOV.U32 R12, RZ, RZ, 0x5 ;  /* 0x00000005ff0c7424 */ /* 0x000fe400078e00ff */
[----:B------:R-:W-:-:S07]  /*2f030*/  IMAD.MOV.U32 R10, RZ, RZ, R14 ;  /* 0x000000ffff0a7224 */ /* 0x000fce00078e000e */
[----:B------:R-:W-:Y:S05]  /*2f040*/  WARPSYNC.COLLECTIVE R15, `(.L_x_2138) ;  /* 0x000000000f087348 */ /* 0x000fea0003c00000 */
[----:B------:R0:W1:Y:S02]  /*2f050*/  SHFL.IDX P6, R14, R13, R12, R11 ;  /* 0x0000000c0d0e7389 */ /* 0x00006400000c000b */
[----:B01----:R-:W-:Y:S01]  /*2f060*/  ENDCOLLECTIVE ;  /* 0x000000000000791b */ /* 0x003fe20003800000 */
.L_x_2138:
        /* <DEDUP_REMOVED lines=12> */
.L_x_2139:
[----:B------:R-:W-:Y:S05]  /*2f130*/  BRA `(.L_x_2140) ;  /* 0xffffffa800007947 */ /* 0x000fea000383ffff */
.L_x_1973:
        /* <DEDUP_REMOVED lines=8> */
.L_x_2142:
[----:B------:R-:W-:Y:S05]  /*2f1c0*/  BSYNC B0 ;  /* 0x0000000000007941 */ /* 0x000fea0003800000 */
.L_x_2141:
        /* <DEDUP_REMOVED lines=9> */
.L_x_2143:
[----:B------:R-:W-:Y:S02]  /*2f260*/  ULDC UR4, c[0x0][0xc3c] ;  /* 0x00030f0000047ab9 */ /* 0x000fe40000000800 */
[----:B------:R-:W-:-:S13]  /*2f270*/  ISETP.GE.OR P1, PT, R9, UR4, !P0 ;  /* 0x0000000409007c0c */ /* 0x000fda000c726670 */
[----:B------:R-:W0:Y:S08]  /*2f280*/  @!P1 LDC.64 R2, c[0x0][0xc80] ;  /* 0x00032000ff029b82 */ /* 0x000e300000000a00 */
[----:B------:R-:W1:Y:S01]  /*2f290*/  @!P1 LDC.64 R4, c[0x0][0xc78] ;  /* 0x00031e00ff049b82 */ /* 0x000e620000000a00 */
[----:B------:R-:W-:Y:S02]  /*2f2a0*/  IMAD.MOV.U32 R25, RZ, RZ, RZ ;  /* 0x000000ffff197224 */ /* 0x000fe400078e00ff */
[----:B------:R-:W-:-:S02]  /*2f2b0*/  IMAD.MOV.U32 R11, RZ, RZ, RZ ;  /* 0x000000ffff0b7224 */ /* 0x000fc400078e00ff */
[----:B------:R-:W-:Y:S02]  /*2f2c0*/  IMAD.MOV.U32 R7, RZ, RZ, R14 ;  /* 0x000000ffff077224 */ /* 0x000fe400078e000e */
[----:B0-----:R-:W-:-:S05]  /*2f2d0*/  @!P1 IMAD.WIDE R2, R9, 0x4, R2 ;  /* 0x0000000409029825 */ /* 0x001fca00078e0202 */
[----:B------:R1:W2:Y:S02]  /*2f2e0*/  @!P1 LDG.E R6, desc[UR60][R2.64] ;  /* 0x0000003c02069981 */ /* 0x0002a4000c1e1900 */
[----:B-1----:R-:W-:-:S05]  /*2f2f0*/  @!P1 IMAD.WIDE R2, R9, 0x4, R4 ;  /* 0x0000000409029825 */ /* 0x002fca00078e0204 */
[----:B------:R-:W3:Y:S01]  /*2f300*/  @!P1 LDG.E R5, desc[UR60][R2.64] ;  /* 0x0000003c02059981 */ /* 0x000ee2000c1e1900 */
[----:B------:R-:W-:Y:S01]  /*2f310*/  IMAD.MOV.U32 R4, RZ, RZ, RZ ;  /* 0x000000ffff047224 */ /* 0x000fe200078e00ff */
[C---:B------:R-:W-:Y:S02]  /*2f320*/  ISETP.GE.U32.AND P2, PT, R8.reuse, 0x2, PT ;  /* 0x000000020800780c */ /* 0x040fe40003f46070 */
        /* <DEDUP_REMOVED lines=11> */
.L_x_2144:
[----:B------:R-:W-:Y:S01]  /*2f3e0*/  IMAD.MOV.U32 R12, RZ, RZ, 0x2 ;  /* 0x00000002ff0c7424 */ /* 0x000fe200078e00ff */
[----:B------:R-:W-:-:S05]  /*2f3f0*/  SEL R14, R14, RZ, P1 ;  /* 0x000000ff0e0e7207 */ /* 0x000fca0000800000 */
[----:B------:R-:W-:-:S04]  /*2f400*/  IMAD.IADD R5, R13, 0x1, R14 ;  /* 0x000000010d057824 */ /* 0x000fc800078e020e */
[----:B------:R-:W-:-:S07]  /*2f410*/  IMAD.MOV.U32 R13, RZ, RZ, R5 ;  /* 0x000000ffff0d7224 */ /* 0x000fce00078e0005 */
[----:B------:R-:W-:Y:S05]  /*2f420*/  WARPSYNC.COLLECTIVE R15, `(.L_x_2145) ;  /* 0x000000000f087348 */ /* 0x000fea0003c00000 */
[----:B------:R0:W1:Y:S02]  /*2f430*/  SHFL.UP P6, R14, R13, R12, R11 ;  /* 0x0400000c0d0e7389 */ /* 0x00006400000c000b */
[----:B01----:R-:W-:Y:S01]  /*2f440*/  ENDCOLLECTIVE ;  /* 0x000000000000791b */ /* 0x003fe20003800000 */
.L_x_2145:
[----:B------:R-:W-:Y:S01]  /*2f450*/  IMAD.MOV.U32 R12, RZ, RZ, 0x4 ;  /* 0x00000004ff0c7424 */ /* 0x000fe200078e00ff */
[----:B------:R-:W-:-:S05]  /*2f460*/  SEL R2, R14, RZ, P2 ;  /* 0x000000ff0e027207 */ /* 0x000fca0001000000 */
[----:B------:R-:W-:-:S04]  /*2f470*/  IMAD.IADD R2, R5, 0x1, R2 ;  /* 0x0000000105027824 */ /* 0x000fc800078e0202 */
[----:B------:R-:W-:-:S07]  /*2f480*/  IMAD.MOV.U32 R13, RZ, RZ, R2 ;  /* 0x000000ffff0d7224 */ /* 0x000fce00078e0002 */
[----:B------:R-:W-:Y:S05]  /*2f490*/  WARPSYNC.COLLECTIVE R15, `(.L_x_2146) ;  /* 0x000000000f087348 */ /* 0x000fea0003c00000 */
[----:B------:R0:W1:Y:S02]  /*2f4a0*/  SHFL.UP P6, R14, R13, R12, R11 ;  /* 0x0400000c0d0e7389 */ /* 0x00006400000c000b */
[----:B01----:R-:W-:Y:S01]  /*2f4b0*/  ENDCOLLECTIVE ;  /* 0x000000000000791b */ /* 0x003fe20003800000 */
.L_x_2146:
[----:B------:R-:W-:Y:S01]  /*2f4c0*/  IMAD.MOV.U32 R12, RZ, RZ, 0x8 ;  /* 0x00000008ff0c7424 */ /* 0x000fe200078e00ff */
[----:B------:R-:W-:-:S05]  /*2f4d0*/  SEL R3, R14, RZ, P3 ;  /* 0x000000ff0e037207 */ /* 0x000fca0001800000 */
[----:B------:R-:W-:-:S04]  /*2f4e0*/  IMAD.IADD R3, R2, 0x1, R3 ;  /* 0x0000000102037824 */ /* 0x000fc800078e0203 */
[----:B------:R-:W-:-:S07]  /*2f4f0*/  IMAD.MOV.U32 R13, RZ, RZ, R3 ;  /* 0x000000ffff0d7224 */ /* 0x000fce00078e0003 */
[----:B------:R-:W-:Y:S05]  /*2f500*/  WARPSYNC.COLLECTIVE R15, `(.L_x_2147) ;  /* 0x000000000f087348 */ /* 0x000fea0003c00000 */
[----:B------:R0:W1:Y:S02]  /*2f510*/  SHFL.UP P6, R14, R13, R12, R11 ;  /* 0x0400000c0d0e7389 */ /* 0x00006400000c000b */
[----:B01----:R-:W-:Y:S01]  /*2f520*/  ENDCOLLECTIVE ;  /* 0x000000000000791b */ /* 0x003fe20003800000 */
.L_x_2147:
[----:B------:R-:W-:Y:S01]  /*2f530*/  IMAD.MOV.U32 R12, RZ, RZ, 0x10 ;  /* 0x00000010ff0c7424 */ /* 0x000fe200078e00ff */
[----:B------:R-:W-:-:S05]  /*2f540*/  SEL R14, R14, RZ, P4 ;  /* 0x000000ff0e0e7207 */ /* 0x000fca0002000000 */
[----:B------:R-:W-:-:S04]  /*2f550*/  IMAD.IADD R5, R3, 0x1, R14 ;  /* 0x0000000103057824 */ /* 0x000fc800078e020e */
[----:B------:R-:W-:-:S07]  /*2f560*/  IMAD.MOV.U32 R13, RZ, RZ, R5 ;  /* 0x000000ffff0d7224 */ /* 0x000fce00078e0005 */
[----:B------:R-:W-:Y:S05]  /*2f570*/  WARPSYNC.COLLECTIVE R15, `(.L_x_2148) ;  /* 0x000000000f087348 */ /* 0x000fea0003c00000 */
[----:B------:R0:W1:Y:S02]  /*2f580*/  SHFL.UP P6, R14, R13, R12, R11 ;  /* 0x0400000c0d0e7389 */ /* 0x00006400000c000b */
[----:B01----:R-:W-:Y:S01]  /*2f590*/  ENDCOLLECTIVE ;  /* 0x000000000000791b */ /* 0x003fe20003800000 */
.L_x_2148:
        /* <DEDUP_REMOVED lines=8> */
.L_x_2149:
[----:B------:R-:W-:Y:S05]  /*2f620*/  BRA `(.L_x_2150) ;  /* 0xffffffa8000c7947 */ /* 0x000fea000383ffff */
.L_x_1976:
[----:B------:R-:W-:Y:S01]  /*2f630*/  BSSY B0, `(.L_x_2151) ;  /* 0x0000007000007945 */ /* 0x000fe20003800000 */
[----:B------:R-:W-:Y:S02]  /*2f640*/  IMAD.MOV.U32 R12, RZ, RZ, 0x1 ;  /* 0x00000001ff0c7424 */ /* 0x000fe400078e00ff */
[----:B------:R-:W-:Y:S02]  /*2f650*/  IMAD.MOV.U32 R11, RZ, RZ, RZ ;  /* 0x000000ffff0b7224 */ /* 0x000fe400078e00ff */
[----:B------:R-:W-:-:S07]  /*2f660*/  IMAD.MOV.U32 R15, RZ, RZ, -0x1 ;  /* 0xffffffffff0f7424 */ /* 0x000fce00078e00ff */
[----:B0-----:R-:W-:Y:S05]  /*2f670*/  WARPSYNC.COLLECTIVE R15, `(.L_x_2152) ;  /* 0x000000000f087348 */ /* 0x001fea0003c00000 */
[----:B------:R1:W2:Y:S02]  /*2f680*/  SHFL.UP P6, R14, R13, R12, R11 ;  /* 0x0400000c0d0e7389 */ /* 0x0002a400000c000b */
[----:B012---:R-:W-:Y:S01]  /*2f690*/  ENDCOLLECTIVE ;  /* 0x000000000000791b */ /* 0x007fe20003800000 */
.L_x_2152:
[----:B------:R-:W-:Y:S05]  /*2f6a0*/  BSYNC B0 ;  /* 0x0000000000007941 */ /* 0x000fea0003800000 */
.L_x_2151:
        /* <DEDUP_REMOVED lines=8> */
.L_x_2153:
[----:B------:R-:W-:Y:S01]  /*2f730*/  IMAD.MOV.U32 R12, RZ, RZ, 0x4 ;  /* 0x00000004ff0c7424 */ /* 0x000fe200078e00ff */
[----:B------:R-:W-:-:S05]  /*2f740*/  SEL R2, R14, RZ, P2 ;  /* 0x000000ff0e027207 */ /* 0x000fca0001000000 */
[----:B------:R-:W-:-:S04]  /*2f750*/  IMAD.IADD R2, R13, 0x1, R2 ;  /* 0x000000010d027824 */ /* 0x000fc800078e0202 */
[----:B------:R-:W-:-:S07]  /*2f760*/  IMAD.MOV.U32 R13, RZ, RZ, R2 ;  /* 0x000000ffff0d7224 */ /* 0x000fce00078e0002 */
[----:B------:R-:W-:Y:S05]  /*2f770*/  WARPSYNC.COLLECTIVE R15, `(.L_x_2154) ;  /* 0x000000000f087348 */ /* 0x000fea0003c00000 */
[----:B------:R0:W1:Y:S02]  /*2f780*/  SHFL.UP P6, R14, R13, R12, R11 ;  /* 0x0400000c0d0e7389 */ /* 0x00006400000c000b */
[----:B01----:R-:W-:Y:S01]  /*2f790*/  ENDCOLLECTIVE ;  /* 0x000000000000791b */ /* 0x003fe20003800000 */
.L_x_2154:
[----:B------:R-:W-:Y:S01]  /*2f7a0*/  IMAD.MOV.U32 R12, RZ, RZ, 0x8 ;  /* 0x00000008ff0c7424 */ /* 0x000fe200078e00ff */
[----:B------:R-:W-:-:S05]  /*2f7b0*/  SEL R3, R14, RZ, P3 ;  /* 0x000000ff0e037207 */ /* 0x000fca0001800000 */
[----:B------:R-:W-:-:S04]  /*2f7c0*/  IMAD.IADD R3, R2, 0x1, R3 ;  /* 0x0000000102037824 */ /* 0x000fc800078e0203 */
[----:B------:R-:W-:-:S07]  /*2f7d0*/  IMAD.MOV.U32 R13, RZ, RZ, R3 ;  /* 0x000000ffff0d7224 */ /* 0x000fce00078e0003 */
[----:B------:R-:W-:Y:S05]  /*2f7e0*/  WARPSYNC.COLLECTIVE R15, `(.L_x_2155) ;  /* 0x000000000f087348 */ /* 0x000fea0003c00000 */
[----:B------:R0:W1:Y:S02]  /*2f7f0*/  SHFL.UP P6, R14, R13, R12, R11 ;  /* 0x0400000c0d0e7389 */ /* 0x00006400000c000b */
[----:B01----:R-:W-:Y:S01]  /*2f800*/  ENDCOLLECTIVE ;  /* 0x000000000000791b */ /* 0x003fe20003800000 */
.L_x_2155:
[----:B------:R-:W-:Y:S01]  /*2f810*/  IMAD.MOV.U32 R12, RZ, RZ, 0x10 ;  /* 0x00000010ff0c7424 */ /* 0x000fe200078e00ff */
[----:B------:R-:W-:-:S05]  /*2f820*/  SEL R14, R14, RZ, P4 ;  /* 0x000000ff0e0e7207 */ /* 0x000fca0002000000 */
[----:B------:R-:W-:-:S04]  /*2f830*/  IMAD.IADD R5, R3, 0x1, R14 ;  /* 0x0000000103057824 */ /* 0x000fc800078e020e */
[----:B------:R-:W-:-:S07]  /*2f840*/  IMAD.MOV.U32 R13, RZ, RZ, R5 ;  /* 0x000000ffff0d7224 */ /* 0x000fce00078e0005 */
[----:B------:R-:W-:Y:S05]  /*2f850*/  WARPSYNC.COLLECTIVE R15, `(.L_x_2156) ;  /* 0x000000000f087348 */ /* 0x000fea0003c00000 */
[----:B------:R0:W1:Y:S02]  /*2f860*/  SHFL.UP P6, R14, R13, R12, R11 ;  /* 0x0400000c0d0e7389 */ /* 0x00006400000c000b */
[----:B01----:R-:W-:Y:S01]  /*2f870*/  ENDCOLLECTIVE ;  /* 0x000000000000791b */ /* 0x003fe20003800000 */
.L_x_2156:
        /* <DEDUP_REMOVED lines=8> */
.L_x_2157:
[----:B------:R-:W-:Y:S05]  /*2f900*/  BRA `(.L_x_2158) ;  /* 0xffffffa400f87947 */ /* 0x000fea000383ffff */
.L_x_1978:
[----:B------:R-:W-:Y:S01]  /*2f910*/  BSSY B0, `(.L_x_2159) ;  /* 0x0000006000007945 */ /* 0x000fe20003800000 */
[----:B------:R-:W-:Y:S01]  /*2f920*/  PLOP3.LUT P6, PT, P6, PT, PT, 0x8, 0x0 ;  /* 0x000000000000781c */ /* 0x000fe200037ce170 */
[----:B------:R-:W-:-:S12]  /*2f930*/  IMAD.MOV.U32 R15, RZ, RZ, -0x1 ;  /* 0xffffffffff0f7424 */ /* 0x000fd800078e00ff */
[----:B01----:R-:W-:Y:S05]  /*2f940*/  WARPSYNC.COLLECTIVE R15, `(.L_x_2160) ;  /* 0x000000000f087348 */ /* 0x003fea0003c00000 */
[----:B------:R-:W-:Y:S01]  /*2f950*/  VOTE.ANY R14, PT, P6 ;  /* 0x00000000000e7806 */ /* 0x000fe200030e0100 */
[----:B01----:R-:W-:Y:S06]  /*2f960*/  ENDCOLLECTIVE ;  /* 0x000000000000791b */ /* 0x003fec0003800000 */
.L_x_2160:
[----:B------:R-:W-:Y:S05]  /*2f970*/  BSYNC B0 ;  /* 0x0000000000007941 */ /* 0x000fea0003800000 */
.L_x_2159:
        /* <DEDUP_REMOVED lines=8> */
.L_x_2161:
[----:B------:R-:W-:Y:S02]  /*2fa00*/  IMAD.IADD R27, R12, 0x1, R27 ;  /* 0x000000010c1b7824 */ /* 0x000fe400078e021b */
[----:B------:R-:W-:Y:S02]  /*2fa10*/  IMAD.MOV.U32 R13, RZ, RZ, R4 ;  /* 0x000000ffff0d7224 */ /* 0x000fe400078e0004 */
[----:B------:R-:W-:-:S07]  /*2fa20*/  IMAD.MOV.U32 R25, RZ, RZ, R14 ;  /* 0x000000ffff197224 */ /* 0x000fce00078e000e */
[----:B------:R-:W-:Y:S05]  /*2fa30*/  WARPSYNC.COLLECTIVE R15, `(.L_x_2162) ;  /* 0x000000000f087348 */ /* 0x000fea0003c00000 */
[----:B------:R0:W1:Y:S02]  /*2fa40*/  SHFL.IDX P6, R14, R13, R12, R11 ;  /* 0x0000000c0d0e7389 */ /* 0x00006400000c000b */
[----:B01----:R-:W-:Y:S01]  /*2fa50*/  ENDCOLLECTIVE ;  /* 0x000000000000791b */ /* 0x003fe20003800000 */
.L_x_2162:
[----:B------:R-:W-:Y:S01]  /*2fa60*/  IMAD.MOV.U32 R4, RZ, RZ, R14 ;  /* 0x000000ffff047224 */ /* 0x000fe200078e000e */
[----:B------:R-:W-:Y:S06]  /*2fa70*/  BRA `(.L_x_2163) ;  /* 0xffffffa400dc7947 */ /* 0x000fec000383ffff */
.L_x_1980:
[----:B------:R-:W-:Y:S01]  /*2fa80*/  BSSY B0, `(.L_x_2164) ;  /* 0x0000007000007945 */ /* 0x000fe20003800000 */
[----:B------:R-:W-:Y:S02]  /*2fa90*/  IMAD.MOV.U32 R13, RZ, RZ, R2 ;  /* 0x000000ffff0d7224 */ /* 0x000fe400078e0002 */
[----:B------:R-:W-:Y:S02]  /*2faa0*/  IMAD.MOV.U32 R11, RZ, RZ, 0x1f ;  /* 0x0000001fff0b7424 */ /* 0x000fe400078e00ff */
[----:B------:R-:W-:-:S07]  /*2fab0*/  IMAD.MOV.U32 R15, RZ, RZ, -0x1 ;  /* 0xffffffffff0f7424 */ /* 0x000fce00078e00ff */
[----:B01-34-:R-:W-:Y:S05]  /*2fac0*/  WARPSYNC.COLLECTIVE R15, `(.L_x_2165) ;  /* 0x000000000f087348 */ /* 0x01bfea0003c00000 */
[----:B------:R2:W0:Y:S02]  /*2fad0*/  SHFL.IDX P6, R14, R13, R12, R11 ;  /* 0x0000000c0d0e7389 */ /* 0x00042400000c000b */
[----:B01234-:R-:W-:Y:S01]  /*2fae0*/  ENDCOLLECTIVE ;  /* 0x000000000000791b */ /* 0x01ffe20003800000 */
.L_x_2165:
[----:B------:R-:W-:Y:S05]  /*2faf0*/  BSYNC B0 ;  /* 0x0000000000007941 */ /* 0x000fea0003800000 */
.L_x_2164:
[----:B------:R-:W-:Y:S01]  /*2fb00*/  IMAD.MOV.U32 R6, RZ, RZ, R14 ;  /* 0x000000ffff067224 */ /* 0x000fe200078e000e */
[----:B------:R-:W-:Y:S06]  /*2fb10*/  BRA `(.L_x_1979) ;  /* 0xffffffa400cc7947 */ /* 0x000fec000383ffff */
.L_x_1986:
[----:B0-----:R0:W2:Y:S02]  /*2fb20*/  SYNCS.PHASECHK.TRANS64.TRYWAIT P0, [R7+URZ+0x2a820], R0 ;  /* 0x02a82000070075a7 */ /* 0x0010a4000800017f */
[----:B--2---:R-:W-:Y:S05]  /*2fb30*/  @!P0 NANOSLEEP.SYNCS 0x989680 ;  /* 0x009896800000895d */ /* 0x004fea0003900000 */
[----:B------:R-:W2:Y:S02]  /*2fb40*/  @!P0 SYNCS.PHASECHK.TRANS64 P0, [R7+URZ+0x2a820], R0 ;  /* 0x02a82000070085a7 */ /* 0x000ea4000800007f */
[----:B--2---:R-:W-:Y:S05]  /*2fb50*/  @!P0 BRA `(.L_x_1986) ;  /* 0xfffffffc00f08947 */ /* 0x004fea000383ffff */
[----:B------:R-:W-:Y:S05]  /*2fb60*/  BRA `(.L_x_2166) ;  /* 0xffffffb000247947 */ /* 0x000fea000383ffff */
.L_x_1987:
[----:B------:R-:W2:Y:S01]  /*2fb70*/  S2R R2, SR_TID.X ;  /* 0x0000000000027919 */ /* 0x000ea20000002100 */
[----:B------:R-:W-:Y:S01]  /*2fb80*/  BSSY B0, `(.L_x_2167) ;  /* 0x000000a000007945 */ /* 0x000fe20003800000 */
[----:B------:R-:W-:Y:S02]  /*2fb90*/  IMAD.MOV.U32 R12, RZ, RZ, RZ ;  /* 0x000000ffff0c7224 */ /* 0x000fe400078e00ff */
[----:B------:R-:W-:Y:S02]  /*2fba0*/  IMAD.MOV.U32 R11, RZ, RZ, 0x1f ;  /* 0x0000001fff0b7424 */ /* 0x000fe400078e00ff */
[----:B------:R-:W-:Y:S01]  /*2fbb0*/  IMAD.MOV.U32 R15, RZ, RZ, -0x1 ;  /* 0xffffffffff0f7424 */ /* 0x000fe200078e00ff */
[----:B--2---:R-:W-:-:S04]  /*2fbc0*/  SHF.R.U32.HI R2, RZ, 0x5, R2 ;  /* 0x00000005ff027819 */ /* 0x004fc80000011602 */
[----:B------:R-:W-:-:S05]  /*2fbd0*/  LOP3.LUT R2, R2, 0x3, RZ, 0xc0, !PT ;  /* 0x0000000302027812 */ /* 0x000fca00078ec0ff */
[----:B------:R-:W-:-:S07]  /*2fbe0*/  IMAD.MOV.U32 R13, RZ, RZ, R2 ;  /* 0x000000ffff0d7224 */ /* 0x000fce00078e0002 */
[----:B01-3--:R-:W-:Y:S05]  /*2fbf0*/  WARPSYNC.COLLECTIVE R15, `(.L_x_2168) ;  /* 0x000000000f087348 */ /* 0x00bfea0003c00000 */
[----:B------:R2:W4:Y:S02]  /*2fc00*/  SHFL.IDX P6, R14, R13, R12, R11 ;  /* 0x0000000c0d0e7389 */ /* 0x00052400000c000b */
[----:B01234-:R-:W-:Y:S01]  /*2fc10*/  ENDCOLLECTIVE ;  /* 0x000000000000791b */ /* 0x01ffe20003800000 */
.L_x_2168:
[----:B------:R-:W-:Y:S05]  /*2fc20*/  BSYNC B0 ;  /* 0x0000000000007941 */ /* 0x000fea0003800000 */
.L_x_2167:
[----:B------:R-:W-:Y:S05]  /*2fc30*/  BRA `(.L_x_2169) ;  /* 0xffffffb0000c7947 */ /* 0x000fea000383ffff */
.L_x_1988:
[----:B------:R-:W-:Y:S01]  /*2fc40*/  BSSY B0, `(.L_x_2170) ;  /* 0x0000006000007945 */ /* 0x000fe20003800000 */
[----:B------:R-:W-:-:S07]  /*2fc50*/  IMAD.MOV.U32 R15, RZ, RZ, -0x1 ;  /* 0xffffffffff0f7424 */ /* 0x000fce00078e00ff */
[----:B01-3--:R-:W-:Y:S05]  /*2fc60*/  WARPSYNC.COLLECTIVE R15, `(.L_x_2171) ;  /* 0x000000000f0c7348 */ /* 0x00bfea0003c00000 */
[----:B------:R-:W-:Y:S02]  /*2fc70*/  ELECT P6, UR62, PT ;  /* 0x00000000003e782f */ /* 0x000fe400038c0000 */
[----:B------:R-:W-:Y:S01]  /*2fc80*/  MOV R14, UR62 ;  /* 0x0000003e000e7c02 */ /* 0x000fe20008000f00 */
[----:B01-3--:R-:W-:Y:S10]  /*2fc90*/  ENDCOLLECTIVE ;  /* 0x000000000000791b */ /* 0x00bff40003800000 */
.L_x_2171:
[----:B------:R-:W-:Y:S05]  /*2fca0*/  BSYNC B0 ;  /* 0x0000000000007941 */ /* 0x000fea0003800000 */
.L_x_2170:
[----:B------:R-:W-:Y:S05]  /*2fcb0*/  BRA `(.L_x_2172) ;  /* 0xffffffb000007947 */ /* 0x000fea000383ffff */
.L_x_1990:
[----:B0-----:R0:W2:Y:S02]  /*2fcc0*/  SYNCS.PHASECHK.TRANS64.TRYWAIT P1, [R5+URZ+0x2a840], R0 ;  /* 0x02a84000050075a7 */ /* 0x0010a4000802017f */
[----:B--2---:R-:W-:Y:S05]  /*2fcd0*/  @!P1 NANOSLEEP.SYNCS 0x989680 ;  /* 0x009896800000995d */ /* 0x004fea0003900000 */
[----:B------:R-:W2:Y:S02]  /*2fce0*/  @!P1 SYNCS.PHASECHK.TRANS64 P1, [R5+URZ+0x2a840], R0 ;  /* 0x02a84000050095a7 */ /* 0x000ea4000802007f */
[----:B--2---:R-:W-:Y:S05]  /*2fcf0*/  @!P1 BRA `(.L_x_1990) ;  /* 0xfffffffc00f09947 */ /* 0x004fea000383ffff */
[----:B------:R-:W-:Y:S05]  /*2fd00*/  BRA `(.L_x_2173) ;  /* 0xffffffb000287947 */ /* 0x000fea000383ffff */
.L_x_1992:
[----:B--2---:R2:W4:Y:S02]  /*2fd10*/  SYNCS.PHASECHK.TRANS64.TRYWAIT P1, [R3+URZ+0x2a840], R2 ;  /* 0x02a84002030075a7 */ /* 0x004524000802017f */
[----:B----4-:R-:W-:Y:S05]  /*2fd20*/  @!P1 NANOSLEEP.SYNCS 0x989680 ;  /* 0x009896800000995d */ /* 0x010fea0003900000 */
[----:B------:R-:W4:Y:S02]  /*2fd30*/  @!P1 SYNCS.PHASECHK.TRANS64 P1, [R3+URZ+0x2a840], R2 ;  /* 0x02a84002030095a7 */ /* 0x000f24000802007f */
[----:B----4-:R-:W-:Y:S05]  /*2fd40*/  @!P1 BRA `(.L_x_1992) ;  /* 0xfffffffc00f09947 */ /* 0x010fea000383ffff */
[----:B------:R-:W-:Y:S05]  /*2fd50*/  BRA `(.L_x_2174) ;  /* 0xffffffb000347947 */ /* 0x000fea000383ffff */
.L_x_1994:
[----:B----4-:R4:W0:Y:S02]  /*2fd60*/  SYNCS.PHASECHK.TRANS64.TRYWAIT P1, [R5+URZ+0x2a860], R0 ;  /* 0x02a86000050075a7 */ /* 0x010824000802017f */
[----:B0-----:R-:W-:Y:S05]  /*2fd70*/  @!P1 NANOSLEEP.SYNCS 0x989680 ;  /* 0x009896800000995d */ /* 0x001fea0003900000 */
[----:B------:R-:W0:Y:S02]  /*2fd80*/  @!P1 SYNCS.PHASECHK.TRANS64 P1, [R5+URZ+0x2a860], R0 ;  /* 0x02a86000050095a7 */ /* 0x000e24000802007f */
[----:B0-----:R-:W-:Y:S05]  /*2fd90*/  @!P1 BRA `(.L_x_1994) ;  /* 0xfffffffc00f09947 */ /* 0x001fea000383ffff */
[----:B------:R-:W-:Y:S05]  /*2fda0*/  BRA `(.L_x_2175) ;  /* 0xffffffb000307947 */ /* 0x000fea000383ffff */
.L_x_2176:
        /* <DEDUP_REMOVED lines=13> */
.L_x_15636:


//--------------------- .text._ZN7cutlass13device_kernelIN5flash11enable_sm90INS1_16FlashAttnFwdSm90INS1_25CollectiveMainloopFwdSm90ILi2EN4cute5tupleIJNS5_1CILi1EEES8_S8_EEENS6_IJNS7_ILi128EEENS7_ILi96EEENS7_ILi192EEEEEELi128ENS_10bfloat16_tEfNS_4arch4Sm90ELb1ELb0ELb0ELb0ELb1ELb0ELb0ELb1ELb1ELb1ELb1ELb0EEENS1_21CollectiveEpilogueFwdINS6_IJSA_SA_SB_EEES9_SE_SG_Li256ELb0ELb1ELb1ELb0EEENS1_19SingleTileSchedulerILb0ELb1ELb1ELi128EEEEEEEEEvNT_6ParamsE --------------------------
	.section	.text._ZN7cutlass13device_kernelIN5flash11enable_sm90INS1_16FlashAttnFwdSm90INS1_25CollectiveMainloopFwdSm90ILi2EN4cute5tupleIJNS5_1CILi1EEES8_S8_EEENS6_IJNS7_ILi128EEENS7_ILi96EEENS7_ILi192EEEEEELi128ENS_10bfloat16_tEfNS_4arch4Sm90ELb1ELb0ELb0ELb0ELb1ELb0ELb0ELb1ELb1ELb1ELb1ELb0EEENS1_21CollectiveEpilogueFwdINS6_IJSA_SA_SB_EEES9_SE_SG_Li256ELb0ELb1ELb1ELb0EEENS1_19SingleTileSchedulerILb0ELb1ELb1ELi128EEEEEEEEEvNT_6ParamsE,"ax",@progbits
	.align	128
.text._ZN7cutlass13device_kernelIN5flash11enable_sm90INS1_16FlashAttnFwdSm90INS1_25CollectiveMainloopFwdSm90ILi2EN4cute5tupleIJNS5_1CILi1EEES8_S8_EEENS6_IJNS7_ILi128EEENS7_ILi96EEENS7_ILi192EEEEEELi128ENS_10bfloat16_tEfNS_4arch4Sm90ELb1ELb0ELb0ELb0ELb1ELb0ELb0ELb1ELb1ELb1ELb1ELb0EEENS1_21CollectiveEpilogueFwdINS6_IJSA_SA_SB_EEES9_SE_SG_Li256ELb0ELb1ELb1ELb0EEENS1_19SingleTileSchedulerILb0ELb1ELb1ELi128EEEEEEEEEvNT_6ParamsE:
        .type           _ZN7cutlass13device_kernelIN5flash11enable_sm90INS1_16FlashAttnFwdSm90INS1_25CollectiveMainloopFwdSm90ILi2EN4cute5tupleIJNS5_1CILi1EEES8_S8_EEENS6_IJNS7_ILi128EEENS7_ILi96EEENS7_ILi192EEEEEELi128ENS_10bfloat16_tEfNS_4arch4Sm90ELb1ELb0ELb0ELb0ELb1ELb0ELb0ELb1ELb1ELb1ELb1ELb0EEENS1_21CollectiveEpilogueFwdINS6_IJSA_SA_SB_EEES9_SE_SG_Li256ELb0ELb1ELb1ELb0EEENS1_19SingleTileSchedulerILb0ELb1ELb1ELi128EEEEEEEEEvNT_6ParamsE,@function
        .size           _ZN7cutlass13device_kernelIN5flash11enable_sm90INS1_16FlashAttnFwdSm90INS1_25CollectiveMainloopFwdSm90ILi2EN4cute5tupleIJNS5_1CILi1EEES8_S8_EEENS6_IJNS7_ILi128EEENS7_ILi96EEENS7_ILi192EEEEEELi128ENS_10bfloat16_tEfNS_4arch4Sm90ELb1ELb0ELb0ELb0ELb1ELb0ELb0ELb1ELb1ELb1ELb1ELb0EEENS1_21CollectiveEpilogueFwdINS6_IJSA_SA_SB_EEES9_SE_SG_Li256ELb0ELb1ELb1ELb0EEENS1_19SingleTileSchedulerILb0ELb1ELb1ELi128EEEEEEEEEvNT_6ParamsE,(.L_x_15637 - _ZN7cutlass13device_kernelIN5flash11enable_sm90INS1_16FlashAttnFwdSm90INS1_25CollectiveMainloopFwdSm90ILi2EN4cute5tupleIJNS5_1CILi1EEES8_S8_EEENS6_IJNS7_ILi128EEENS7_ILi96EEENS7_ILi192EEEEEELi128ENS_10bfloat16_tEfNS_4arch4Sm90ELb1ELb0ELb0ELb0ELb1ELb0ELb0ELb1ELb1ELb1ELb1ELb0EEENS1_21CollectiveEpilogueFwdINS6_IJSA_SA_SB_EEES9_SE_SG_Li256ELb0ELb1ELb1ELb0EEENS1_19SingleTileSchedulerILb0ELb1ELb1ELi128EEEEEEEEEvNT_6ParamsE)
        .other          _ZN7cutlass13device_kernelIN5flash11enable_sm90INS1_16FlashAttnFwdSm90INS1_25CollectiveMainloopFwdSm90ILi2EN4cute5tupleIJNS5_1CILi1EEES8_S8_EEENS6_IJNS7_ILi128EEENS7_ILi96EEENS7_ILi192EEEEEELi128ENS_10bfloat16_tEfNS_4arch4Sm90ELb1ELb0ELb0ELb0ELb1ELb0ELb0ELb1ELb1ELb1ELb1ELb0EEENS1_21CollectiveEpilogueFwdINS6_IJSA_SA_SB_EEES9_SE_SG_Li256ELb0ELb1ELb1ELb0EEENS1_19SingleTileSchedulerILb0ELb1ELb1ELi128EEEEEEEEEvNT_6ParamsE,@"STO_CUDA_ENTRY STV_DEFAULT"
_ZN7cutlass13device_kernelIN5flash11enable_sm90INS1_16FlashAttnFwdSm90INS1_25CollectiveMainloopFwdSm90ILi2EN4cute5tupleIJNS5_1CILi1EEES8_S8_EEENS6_IJNS7_ILi128EEENS7_ILi96EEENS7_ILi192EEEEEELi128ENS_10bfloat16_tEfNS_4arch4Sm90ELb1ELb0ELb0ELb0ELb1ELb0ELb0ELb1ELb1ELb1ELb1ELb0EEENS1_21CollectiveEpilogueFwdINS6_IJSA_SA_SB_EEES9_SE_SG_Li256ELb0ELb1ELb1ELb0EEENS1_19SingleTileSchedulerILb0ELb1ELb1ELi128EEEEEEEEEvNT_6ParamsE:
        /* <DEDUP_REMOVED lines=44> */
.L_x_2177:
        /* <DEDUP_REMOVED lines=22> */
.L_x_2178:
        /* <DEDUP_REMOVED lines=18> */
.L_x_2179:
        /* <DEDUP_REMOVED lines=22> */
.L_x_2180:
        /* <DEDUP_REMOVED lines=23> */
.L_x_2181:
        /* <DEDUP_REMOVED lines=8> */
[----:B------:R-:W-:-:S10]  /*0890*/  IMAD.U32 R2, RZ, RZ, UR4 ;  /* 0x00000004ff027e24 */ /* 0x000fd4000f8e00ff */
[----:B------:R-:W-:Y:S05]  /*08a0*/  @!P0 BRA `(.L_x_2183) ;  /* 0x0000008c00f08947 */ /* 0x000fea0003800000 */
.L_x_2184:
        /* <DEDUP_REMOVED lines=18> */
[----:B------:R-:W0:Y:S01]  /*09d0*/  S2UR UR42, SR_CTAID.X ;  /* 0x00000000002a79c3 */ /* 0x000e220000002500 */
[----:B------:R-:W-:Y:S01]  /*09e0*/  ULDC UR4, c[0x0][0x448] ;  /* 0x0001120000047ab9 */ /* 0x000fe20000000800 */
[----:B------:R-:W-:Y:S01]  /*09f0*/  SHF.R.U32.HI R6, RZ, 0x10, R17 ;  /* 0x00000010ff067819 */ /* 0x000fe20000011611 */
[----:B------:R-:W-:Y:S01]  /*0a00*/  UISETP.NE.AND UP0, UPT, UR4, 0x1, UPT ;  /* 0x000000010400788c */ /* 0x000fe2000bf05270 */
[----:B------:R-:W-:Y:S02]  /*0a10*/  LOP3.LUT R17, R17, 0xffff, RZ, 0xc0, !PT ;  /* 0x0000ffff11117812 */ /* 0x000fe400078ec0ff */
[----:B------:R-:W-:Y:S01]  /*0a20*/  MOV R22, RZ ;  /* 0x000000ff00167202 */ /* 0x000fe20000000f00 */
[----:B------:R-:W-:Y:S01]  /*0a30*/  UP2UR UR60, UPR, URZ, 0x1 ;  /* 0x000000013f3c7883 */ /* 0x000fe20008000000 */
[----:B------:R-:W1:Y:S06]  /*0a40*/  LDC.64 R4, c[0x0][0x418] ;  /* 0x00010600ff047b82 */ /* 0x000e6c0000000a00 */
[----:B------:R-:W-:Y:S01]  /*0a50*/  @UP0 ULDC UR5, c[0x0][0x44c] ;  /* 0x0001130000050ab9 */ /* 0x000fe20000000800 */
[----:B------:R-:W-:Y:S01]  /*0a60*/  @UP0 ULDC UR7, c[0x0][0x450] ;  /* 0x0001140000070ab9 */ /* 0x000fe20000000800 */
[----:B------:R-:W2:Y:S08]  /*0a70*/  LDC R3, c[0x0][0x288] ;  /* 0x0000a200ff037b82 */ /* 0x000eb00000000800 */
[----:B------:R-:W3:Y:S01]  /*0a80*/  LDC R18, c[0x0][0x424] ;  /* 0x00010900ff127b82 */ /* 0x000ee20000000800 */
[----:B0-----:R-:W-:-:S04]  /*0a90*/  USHF.L.U32 UR42, UR42, 0x7, URZ ;  /* 0x000000072a2a7899 */ /* 0x001fc8000800063f */
[----:B------:R-:W-:Y:S02]  /*0aa0*/  @UP0 UIADD3 UR4, UR42, 0x7f, URZ ;  /* 0x0000007f2a040890 */ /* 0x000fe4000fffe03f */
[----:B------:R-:W-:Y:S01]  /*0ab0*/  UIADD3 UR6, UR42, 0x7f, URZ ;  /* 0x0000007f2a067890 */ /* 0x000fe2000fffe03f */
[----:B------:R-:W0:Y:S01]  /*0ac0*/  LDC R7, c[0x0][0x2f0] ;  /* 0x0000bc00ff077b82 */ /* 0x000e220000000800 */
[----:B-1----:R-:W-:Y:S01]  /*0ad0*/  ISETP.NE.U32.AND P0, PT, R4, RZ, PT ;  /* 0x000000ff0400720c */ /* 0x002fe20003f05070 */
[----:B------:R-:W-:-:S03]  /*0ae0*/  UIMAD.WIDE.U32 UR4, UR4, UR5, URZ ;  /* 0x00000005040472a5 */ /* 0x000fc6000f8e003f */
[----:B------:R-:W-:Y:S01]  /*0af0*/  ISETP.NE.AND.EX P0, PT, R5, RZ, PT, P0 ;  /* 0x000000ff0500720c */ /* 0x000fe20003f05300 */
[----:B------:R-:W-:Y:S01]  /*0b00*/  @UP0 USHF.R.U32.HI UR6, URZ, UR7, UR5 ;  /* 0x000000073f060299 */ /* 0x000fe20008011605 */
[----:B--2---:R-:W-:Y:S02]  /*0b10*/  IADD3 R3, -R3, 0x60, RZ ;  /* 0x0000006003037810 */ /* 0x004fe40007ffe1ff */
[----:B---3--:R-:W-:Y:S02]  /*0b20*/  SEL R18, R18, 0x1, P0 ;  /* 0x0000000112127807 */ /* 0x008fe40000000000 */
[----:B------:R-:W-:-:S03]  /*0b30*/  ISETP.NE.AND P0, PT, R6, RZ, PT ;  /* 0x000000ff0600720c */ /* 0x000fc60003f05270 */
[CC--:B0-----:R-:W-:Y:S02]  /*0b40*/  IMAD R3, R18.reuse, R7.reuse, R3 ;  /* 0x0000000712037224 */ /* 0x0c1fe400078e0203 */
[----:B------:R-:W-:Y:S02]  /*0b50*/  IMAD R0, R18, R7, 0x5f ;  /* 0x0000005f12007424 */ /* 0x000fe400078e0207 */
[----:B------:R-:W-:Y:S02]  /*0b60*/  VIADD R3, R3, UR6 ;  /* 0x0000000603037c36 */ /* 0x000fe40008000000 */
[----:B------:R-:W-:-:S04]  /*0b70*/  IMAD.HI R0, R0, 0x2aaaaaab, RZ ;  /* 0x2aaaaaab00007827 */ /* 0x000fc800078e02ff */
[----:B------:R-:W0:Y:S01]  /*0b80*/  @!P0 LDC R6, c[0x0][0x9f0] ;  /* 0x00027c00ff068b82 */ /* 0x000e220000000800 */
[----:B------:R-:W-:Y:S01]  /*0b90*/  IMAD.HI R4, R3, 0x2aaaaaab, RZ ;  /* 0x2aaaaaab03047827 */ /* 0x000fe200078e02ff */
[----:B------:R-:W-:-:S04]  /*0ba0*/  SHF.R.U32.HI R3, RZ, 0x1f, R0 ;  /* 0x0000001fff037819 */ /* 0x000fc80000011600 */
[----:B------:R-:W-:Y:S02]  /*0bb0*/  SHF.R.U32.HI R5, RZ, 0x1f, R4 ;  /* 0x0000001fff057819 */ /* 0x000fe40000011604 */
[----:B------:R-:W-:Y:S02]  /*0bc0*/  LEA.HI.SX32 R3, R0, R3, 0x1c ;  /* 0x0000000300037211 */ /* 0x000fe400078fe2ff */
[----:B------:R-:W-:-:S04]  /*0bd0*/  LEA.HI.SX32 R4, R4, R5, 0x1c ;  /* 0x0000000504047211 */ /* 0x000fc800078fe2ff */
[----:B------:R-:W-:-:S04]  /*0be0*/  VIMNMX R13, R3, R4, PT ;  /* 0x00000004030d7248 */ /* 0x000fc80003fe0100 */
[----:B------:R-:W-:-:S13]  /*0bf0*/  ISETP.GE.AND P1, PT, R13, 0x1, PT ;  /* 0x000000010d00780c */ /* 0x000fda0003f26270 */
[----:B------:R-:W-:Y:S05]  /*0c00*/  @!P1 BRA `(.L_x_2186) ;  /* 0x00000000006c9947 */ /* 0x000fea0003800000 */
[-C--:B0-----:R-:W-:Y:S02]  /*0c10*/  IABS R9, R6.reuse ;  /* 0x0000000600097213 */ /* 0x081fe40000000000 */
[----:B------:R-:W-:Y:S02]  /*0c20*/  IABS R10, R6 ;  /* 0x00000006000a7213 */ /* 0x000fe40000000000 */
[----:B------:R-:W0:Y:S01]  /*0c30*/  I2F.RP R0, R9 ;  /* 0x0000000900007306 */ /* 0x000e220000209400 */
[----:B------:R-:W-:Y:S02]  /*0c40*/  IADD3 R3, R6, -0x1, R13 ;  /* 0xffffffff06037810 */ /* 0x000fe40007ffe00d */
[----:B------:R-:W-:-:S05]  /*0c50*/  IMAD.MOV R10, RZ, RZ, -R10 ;  /* 0x000000ffff0a7224 */ /* 0x000fca00078e0a0a */
[----:B0-----:R-:W0:Y:S02]  /*0c60*/  MUFU.RCP R0, R0 ;  /* 0x0000000000007308 */ /* 0x001e240000001000 */
[----:B0-----:R-:W-:Y:S01]  /*0c70*/  VIADD R4, R0, 0xffffffe ;  /* 0x0ffffffe00047836 */ /* 0x001fe20000000000 */
[----:B------:R-:W-:Y:S02]  /*0c80*/  IABS R0, R3 ;  /* 0x0000000300007213 */ /* 0x000fe40000000000 */
[----:B------:R-:W-:-:S03]  /*0c90*/  LOP3.LUT R3, R3, R6, RZ, 0x3c, !PT ;  /* 0x0000000603037212 */ /* 0x000fc600078e3cff */
[----:B------:R0:W1:Y:S01]  /*0ca0*/  F2I.FTZ.U32.TRUNC.NTZ R5, R4 ;  /* 0x0000000400057305 */ /* 0x000062000021f000 */
[----:B------:R-:W-:Y:S01]  /*0cb0*/  ISETP.GE.AND P2, PT, R3, RZ, PT ;  /* 0x000000ff0300720c */ /* 0x000fe20003f46270 */
[----:B0-----:R-:W-:Y:S02]  /*0cc0*/  IMAD.MOV.U32 R4, RZ, RZ, RZ ;  /* 0x000000ffff047224 */ /* 0x001fe400078e00ff */
[----:B-1----:R-:W-:-:S04]  /*0cd0*/  IMAD.MOV R8, RZ, RZ, -R5 ;  /* 0x000000ffff087224 */ /* 0x002fc800078e0a05 */
[----:B------:R-:W-:-:S04]  /*0ce0*/  IMAD R11, R8, R9, RZ ;  /* 0x00000009080b7224 */ /* 0x000fc800078e02ff */
[----:B------:R-:W-:Y:S01]  /*0cf0*/  IMAD.HI.U32 R5, R5, R11, R4 ;  /* 0x0000000b05057227 */ /* 0x000fe200078e0004 */
[----:B------:R-:W-:-:S05]  /*0d00*/  MOV R4, R10 ;  /* 0x0000000a00047202 */ /* 0x000fca0000000f00 */
        /* <DEDUP_REMOVED lines=9> */
[----:B------:R-:W-:-:S04]  /*0da0*/  @!P1 LOP3.LUT R5, RZ, R6, RZ, 0x33, !PT ;  /* 0x00000006ff059212 */ /* 0x000fc800078e33ff */
[----:B------:R-:W-:-:S07]  /*0db0*/  MOV R22, R5 ;  /* 0x0000000500167202 */ /* 0x000fce0000000f00 */
.L_x_2186:
[-C--:B------:R-:W-:Y:S01]  /*0dc0*/  IMAD R17, R17, R22.reuse, RZ ;  /* 0x0000001611117224 */ /* 0x080fe200078e02ff */
[----:B------:R-:W-:Y:S01]  /*0dd0*/  PLOP3.LUT P0, PT, PT, PT, PT, 0x80, 0x0 ;  /* 0x000000000000781c */ /* 0x000fe20003f0f070 */
[----:B------:R-:W-:Y:S01]  /*0de0*/  VIADD R23, R19, 0xffffff80 ;  /* 0xffffff8013177836 */ /* 0x000fe20000000000 */
[----:B------:R-:W-:Y:S01]  /*0df0*/  CS2R R86, SRZ ;  /* 0x0000000000567805 */ /* 0x000fe2000001ff00 */
[----:B------:R-:W-:Y:S01]  /*0e00*/  IMAD.MOV.U32 R0, RZ, RZ, RZ ;  /* 0x000000ffff007224 */ /* 0x000fe200078e00ff */
[----:B------:R-:W-:Y:S01]  /*0e10*/  VIADDMNMX R22, R17, R22, R13, PT ;  /* 0x0000001611167246 */ /* 0x000fe2000380010d */
[----:B------:R-:W-:Y:S01]  /*0e20*/  IMAD.MOV.U32 R3, RZ, RZ, RZ ;  /* 0x000000ffff037224 */ /* 0x000fe200078e00ff */
[----:B------:R-:W-:Y:S02]  /*0e30*/  CS2R R84, SRZ ;  /* 0x0000000000547805 */ /* 0x000fe4000001ff00 */
[----:B------:R-:W-:Y:S02]  /*0e40*/  CS2R R82, SRZ ;  /* 0x0000000000527805 */ /* 0x000fe4000001ff00 */
[----:B------:R-:W-:-:S02]  /*0e50*/  ISETP.GT.AND P1, PT, R22, R17, PT ;  /* 0x000000111600720c */ /* 0x000fc40003f24270 */
        /* <DEDUP_REMOVED lines=29> */
[----:B------:R-:W-:Y:S01]  /*1030*/  IMAD R19, R18, R7, RZ ;  /* 0x0000000712137224 */ /* 0x000fe200078e02ff */
[----:B------:R-:W-:Y:S06]  /*1040*/  @!P1 BRA `(.L_x_2187) ;  /* 0x0000006c00ec9947 */ /* 0x000fec0003800000 */
[----:B------:R-:W-:Y:S01]  /*1050*/  SHF.R.S32.HI R72, RZ, 0x1f, R23 ;  /* 0x0000001fff487819 */ /* 0x000fe20000011417 */
[----:B------:R-:W1:Y:S01]  /*1060*/  S2UR UR6, SR_CgaCtaId ;  /* 0x00000000000679c3 */ /* 0x000e620000008800 */
[----:B------:R-:W-:Y:S02]  /*1070*/  UMOV UR38, 0x400 ;  /* 0x0000040000267882 */ /* 0x000fe40000000000 */
[----:B------:R-:W-:-:S04]  /*1080*/  LEA.HI R73, R72, R23, RZ, 0x7 ;  /* 0x0000001748497211 */ /* 0x000fc800078f38ff */
[----:B------:R-:W-:-:S05]  /*1090*/  SHF.R.S32.HI R74, RZ, 0x7, R73 ;  /* 0x00000007ff4a7819 */ /* 0x000fca0000011449 */
[----:B------:R-:W2:Y:S01]  /*10a0*/  SHFL.IDX PT, R0, R74, RZ, 0x1f ;  /* 0x00001fff4a007589 */ /* 0x000ea200000e0000 */
[----:B-1----:R-:W-:-:S04]  /*10b0*/  ULEA UR38, UR6, UR38, 0x18 ;  /* 0x0000002606267291 */ /* 0x002fc8000f8ec03f */
[----:B------:R-:W-:-:S04]  /*10c0*/  UIADD3 UR6, UR38, 0xc400, URZ ;  /* 0x0000c40026067890 */ /* 0x000fc8000fffe03f */
[----:B------:R-:W-:Y:S01]  /*10d0*/  ULOP3.LUT UP0, URZ, UR6, 0x1bf, URZ, 0xc0, !UPT ;  /* 0x000001bf063f7892 */ /* 0x000fe2000f80c03f */
[----:B--2---:R-:W-:-:S05]  /*10e0*/  R2UR UR4, R0 ;  /* 0x00000000000472ca */ /* 0x004fca00000e0000 */
        /* <DEDUP_REMOVED lines=12> */
[----:B------:R1:W2:Y:S01]  /*11b0*/  LDC.64 R14, c[0x4][R0] ;  /* 0x01000000000e7b82 */ /* 0x0002a20000000a00 */
[----:B------:R-:W-:Y:S01]  /*11c0*/  MOV R5, UR5 ;  /* 0x0000000500057c02 */ /* 0x000fe20008000f00 */
[----:B------:R-:W-:Y:S01]  /*11d0*/  ULDC.64 UR4, c[0x4][0xf8] ;  /* 0x01003e0000047ab9 */ /* 0x000fe20000000a00 */
[----:B------:R-:W-:Y:S01]  /*11e0*/  IMAD.U32 R10, RZ, RZ, UR6 ;  /* 0x00000006ff0a7e24 */ /* 0x000fe2000f8e00ff */
[----:B------:R-:W-:Y:S01]  /*11f0*/  MOV R8, 0x70 ;  /* 0x0000007000087802 */ /* 0x000fe20000000f00 */
[----:B0-----:R-:W-:Y:S02]  /*1200*/  IMAD.U32 R6, RZ, RZ, UR4 ;  /* 0x00000004ff067e24 */ /* 0x001fe4000f8e00ff */
[----:B------:R-:W-:-:S02]  /*1210*/  IMAD.U32 R7, RZ, RZ, UR5 ;  /* 0x00000005ff077e24 */ /* 0x000fc4000f8e00ff */
[----:B------:R-:W-:Y:S02]  /*1220*/  IMAD.U32 R11, RZ, RZ, UR7 ;  /* 0x00000007ff0b7e24 */ /* 0x000fe4000f8e00ff */
[----:B------:R-:W-:Y:S02]  /*1230*/  IMAD.MOV.U32 R12, RZ, RZ, 0x1 ;  /* 0x00000001ff0c7424 */ /* 0x000fe400078e00ff */
[----:B-1----:R-:W-:-:S07]  /*1240*/  IMAD.MOV.U32 R13, RZ, RZ, RZ ;  /* 0x000000ffff0d7224 */ /* 0x002fce00078e00ff */
[----:B------:R-:W-:-:S07]  /*1250*/  LEPC R20, `(.L_x_2188) ;  /* 0x000000001014794e */ /* 0x000fce0000000000 */
[----:B--2---:R-:W-:Y:S05]  /*1260*/  CALL.ABS.NOINC R14 ;  /* 0x000000000e007343 */ /* 0x004fea0003c00000 */
.L_x_2188:
[----:B------:R-:W-:-:S04]  /*1270*/  SHF.L.U32 R0, RZ, 0x1f, RZ ;  /* 0x0000001fff007819 */ /* 0x000fc800000006ff */
[----:B------:R-:W1:Y:S02]  /*1280*/  SYNCS.PHASECHK.TRANS64.TRYWAIT P0, [UR38+0x2a800], R0 ;  /* 0x02a80000ff0075a7 */ /* 0x000e640008000166 */
[----:B-1----:R-:W-:Y:S05]  /*1290*/  @!P0 BRA `(.L_x_2189) ;  /* 0x000000c000288947 */ /* 0x002fea0003800000 */
.L_x_2274:
[----:B------:R-:W-:-:S13]  /*12a0*/  R2UR UR4, R2 ;  /* 0x00000000020472ca */ /* 0x000fda00000e0000 */
[----:B------:R-:W-:-:S06]  /*12b0*/  ULOP3.LUT UR4, UR4, 0x1, URZ, 0xfc, !UPT ;  /* 0x0000000104047892 */ /* 0x000fcc000f8efc3f */
[----:B-1----:R-:W-:-:S05]  /*12c0*/  IMAD.U32 R3, RZ, RZ, UR4 ;  /* 0x00000004ff037e24 */ /* 0x002fca000f8e00ff */
[----:B------:R-:W-:-:S13]  /*12d0*/  ISETP.NE.AND P0, PT, R3, 0x3, PT ;  /* 0x000000030300780c */ /* 0x000fda0003f05270 */
[----:B------:R-:W-:Y:S05]  /*12e0*/  @!P0 BRA `(.L_x_2190) ;  /* 0x0000000000048947 */ /* 0x000fea0003800000 */
[----:B------:R-:W-:Y:S01]  /*12f0*/  BPT.TRAP 0x1 ;  /* 0x000000040000795c */ /* 0x000fe20000300000 */
.L_x_2190:
[----:B------:R1:W2:Y:S01]  /*1300*/  SYNCS.PHASECHK.TRANS64.TRYWAIT P1, [UR38+0x2a830], R0 ;  /* 0x02a83000ff0075a7 */ /* 0x0002a20008020166 */
[----:B------:R-:W-:Y:S05]  /*1310*/  @!P0 BRA `(.L_x_2191) ;  /* 0x0000000000048947 */ /* 0x000fea0003800000 */
[----:B------:R-:W-:Y:S01]  /*1320*/  BPT.TRAP 0x1 ;  /* 0x000000040000795c */ /* 0x000fe20000300000 */
.L_x_2191:
[----:B------:R-:W-:-:S05]  /*1330*/  IMAD.U32 R12, RZ, RZ, UR39 ;  /* 0x00000027ff0c7e24 */ /* 0x000fca000f8e00ff */
[----:B------:R-:W-:Y:S01]  /*1340*/  LOP3.LUT R12, R12, 0x10000, RZ, 0xfc, !PT ;  /* 0x000100000c0c7812 */ /* 0x000fe200078efcff */
[----:B--2---:R-:W-:Y:S06]  /*1350*/  @P1 BRA `(.L_x_2192) ;  /* 0x0000000000081947 */ /* 0x004fec0003800000 */
[----:B------:R-:W2:Y:S02]  /*1360*/  SYNCS.PHASECHK.TRANS64.TRYWAIT P1, [UR38+0x2a830], R0 ;  /* 0x02a83000ff0075a7 */ /* 0x000ea40008020166 */
[----:B--2---:R-:W-:Y:S05]  /*1370*/  @!P1 BRA `(.L_x_2193) ;  /* 0x000000c000089947 */ /* 0x004fea0003800000 */
.L_x_2192:
[----:B------:R-:W-:Y:S05]  /*1380*/  WARPSYNC.ALL ;  /* 0x0000000000007948 */ /* 0x000fea0003800000 */
[----:B------:R-:W-:Y:S01]  /*1390*/  MOV R13, 0x40000040 ;  /* 0x40000040000d7802 */ /* 0x000fe20000000f00 */
[----:B------:R-:W-:Y:S01]  /*13a0*/  UIADD3 UR4, UR38, 0x18400, URZ ;  /* 0x0001840026047890 */ /* 0x000fe2000fffe03f */
[----:B------:R-:W-:Y:S01]  /*13b0*/  R2UR UR8, R12 ;  /* 0x000000000c0872ca */ /* 0x000fe200000e0000 */
[----:B------:R-:W-:Y:S01]  /*13c0*/  WARPGROUP.ARRIVE ;  /* 0x00000000000079c5 */ /* 0x000fe20000000000 */
[----:B------:R-:W-:Y:S01]  /*13d0*/  R2UR UR9, R13 ;  /* 0x000000000d0972ca */ /* 0x000fe200000e0000 */
[----:B------:R-:W-:-:S04]  /*13e0*/  USHF.R.U32.HI UR4, URZ, 0x4, UR4 ;  /* 0x000000043f047899 */ /* 0x000fc80008011604 */
[----:B------:R-:W3:Y:S01]  /*13f0*/  S2UR UR61, SR_CgaCtaId ;  /* 0x00000000003d79c3 */ /* 0x000ee20000008800 */
[----:B------:R-:W-:Y:S01]  /*1400*/  UMOV UR11, 0x40000040 ;  /* 0x40000040000b7882 */ /* 0x000fe20000000000 */
[----:B------:R-:W-:Y:S01]  /*1410*/  UMOV UR7, 0x40000040 ;  /* 0x4000004000077882 */ /* 0x000fe20000000000 */
[----:B------:R-:W-:Y:S01]  /*1420*/  ULOP3.LUT UR4, UR4, 0x3fff, URZ, 0xc0, !UPT ;  /* 0x00003fff04047892 */ /* 0x000fe2000f8ec03f */
[----:B------:R-:W-:Y:S01]  /*1430*/  UMOV UR13, 0x40000040 ;  /* 0x40000040000d7882 */ /* 0x000fe20000000000 */
[----:B------:R-:W-:Y:S02]  /*1440*/  UMOV UR15, 0x40000040 ;  /* 0x40000040000f7882 */ /* 0x000fe40000000000 */
[----:B------:R-:W-:Y:S01]  /*1450*/  ULOP3.LUT UR39, UR4, 0x10000, URZ, 0xfc, !UPT ;  /* 0x0001000004277892 */ /* 0x000fe2000f8efc3f */
[----:B------:R-:W-:Y:S01]  /*1460*/  UMOV UR17, 0x40000040 ;  /* 0x4000004000117882 */ /* 0x000fe20000000000 */
[----:B------:R-:W-:Y:S02]  /*1470*/  UMOV UR19, 0x40000040 ;  /* 0x4000004000137882 */ /* 0x000fe40000000000 */
[----:B------:R-:W-:-:S02]  /*1480*/  UIADD3 UR6, UR39, 0x2, URZ ;  /* 0x0000000227067890 */ /* 0x000fc4000fffe03f */
[----:B------:R-:W-:Y:S02]  /*1490*/  UIADD3 UR14, UR39, 0x4, URZ ;  /* 0x00000004270e7890 */ /* 0x000fe4000fffe03f */
[----:B------:R-:W-:Y:S01]  /*14a0*/  UMOV UR10, UR39 ;  /* 0x00000027000a7c82 */ /* 0x000fe20008000000 */
[----:B------:R-:W-:Y:S01]  /*14b0*/  UIADD3 UR18, UR39, 0x6, URZ ;  /* 0x0000000627127890 */ /* 0x000fe2000fffe03f */
[----:B------:R-:W-:Y:S01]  /*14c0*/  HGMMA.64x96x16.F32.BF16 R24, gdesc[UR8], RZ, !UPT, gsb0 ;  /* 0x01600000081879f0 */ /* 0x000fe2000c0018ff */
[----:B------:R-:W-:Y:S01]  /*14d0*/  R2UR UR10, R12 ;  /* 0x000000000c0a72ca */ /* 0x000fe200000e0000 */
[----:B------:R-:W-:Y:S01]  /*14e0*/  UMOV UR9, 0x40000040 ;  /* 0x4000004000097882 */ /* 0x000fe20000000000 */
[----:B------:R-:W-:Y:S01]  /*14f0*/  UIADD3 UR22, UR39, 0x300, URZ ;  /* 0x0000030027167890 */ /* 0x000fe2000fffe03f */
[----:B------:R-:W-:Y:S01]  /*1500*/  UMOV UR5, UR9 ;  /* 0x0000000900057c82 */ /* 0x000fe20008000000 */
[----:B------:R-:W-:Y:S01]  /*1510*/  UMOV UR21, 0x40000040 ;  /* 0x4000004000157882 */ /* 0x000fe20000000000 */
[----:B------:R-:W-:Y:S01]  /*1520*/  UMOV UR23, 0x40000040 ;  /* 0x4000004000177882 */ /* 0x000fe20000000000 */
[----:B------:R-:W-:Y:S01]  /*1530*/  UIADD3 UR26, UR39, 0x302, URZ ;  /* 0x00000302271a7890 */ /* 0x000fe2000fffe03f */
[----:B------:R-:W-:Y:S01]  /*1540*/  UMOV UR25, 0x40000040 ;  /* 0x4000004000197882 */ /* 0x000fe20000000000 */
[----:B------:R-:W-:Y:S01]  /*1550*/  UMOV UR27, 0x40000040 ;  /* 0x40000040001b7882 */ /* 0x000fe20000000000 */
[----:B------:R-:W-:-:S04]  /*1560*/  UIADD3 UR30, UR39, 0x304, URZ ;  /* 0x00000304271e7890 */ /* 0x000fc8000fffe03f */
[----:B------:R-:W-:Y:S02]  /*1570*/  UIADD3 UR8, UR10, 0x2, URZ ;  /* 0x000000020a087890 */ /* 0x000fe4000fffe03f */
[----:B------:R-:W-:Y:S02]  /*1580*/  UIADD3 UR12, UR10, 0x4, URZ ;  /* 0x000000040a0c7890 */ /* 0x000fe4000fffe03f */
[----:B------:R-:W-:Y:S02]  /*1590*/  UIADD3 UR16, UR10, 0x6, URZ ;  /* 0x000000060a107890 */ /* 0x000fe4000fffe03f */
[----:B------:R-:W-:Y:S01]  /*15a0*/  UIADD3 UR20, UR10, 0x400, URZ ;  /* 0x000004000a147890 */ /* 0x000fe2000fffe03f */
[----:B------:R-:W-:Y:S01]  /*15b0*/  UMOV UR4, UR8 ;  /* 0x0000000800047c82 */ /* 0x000fe20008000000 */
        /* <DEDUP_REMOVED lines=8> */
[----:B------:R-:W-:Y:S01]  /*1640*/  UIADD3 UR40, UR10, 0x800, URZ ;  /* 0x000008000a287890 */ /* 0x000fe2000fffe03f */
[----:B------:R-:W-:Y:S01]  /*1650*/  UMOV UR41, 0x40000040 ;  /* 0x4000004000297882 */ /* 0x000fe20000000000 */
[----:B------:R-:W-:Y:S01]  /*1660*/  UIADD3 UR44, UR10, 0x802, URZ ;  /* 0x000008020a2c7890 */ /* 0x000fe2000fffe03f */
[----:B------:R-:W-:Y:S01]  /*1670*/  UMOV UR45, 0x40000040 ;  /* 0x40000040002d7882 */ /* 0x000fe20000000000 */
[----:B------:R-:W-:Y:S01]  /*1680*/  UIADD3 UR48, UR10, 0x804, URZ ;  /* 0x000008040a307890 */ /* 0x000fe2000fffe03f */
[----:B------:R-:W-:Y:S01]  /*1690*/  UMOV UR49, 0x40000040 ;  /* 0x4000004000317882 */ /* 0x000fe20000000000 */
[----:B------:R-:W-:Y:S01]  /*16a0*/  UIADD3 UR52, UR10, 0x806, URZ ;  /* 0x000008060a347890 */ /* 0x000fe2000fffe03f */
[----:B------:R-:W-:Y:S01]  /*16b0*/  UMOV UR53, 0x40000040 ;  /* 0x4000004000357882 */ /* 0x000fe20000000000 */
        /* <DEDUP_REMOVED lines=50> */
[----:B---3--:R-:W-:Y:S05]  /*19e0*/  @!P0 BRA `(.L_x_2194) ;  /* 0x0000000000048947 */ /* 0x008fea0003800000 */
[----:B------:R-:W-:Y:S01]  /*19f0*/  BPT.TRAP 0x1 ;  /* 0x000000040000795c */ /* 0x000fe20000300000 */
.L_x_2194:
[----:B-12---:R-:W-:Y:S01]  /*1a00*/  LOP3.LUT R0, R73, 0xffffff80, RZ, 0xc0, !PT ;  /* 0xffffff8049007812 */ /* 0x006fe200078ec0ff */
[----:B------:R-:W-:Y:S01]  /*1a10*/  UISETP.NE.AND UP0, UPT, UR60, URZ, UPT ;  /* 0x0000003f3c00728c */ /* 0x000fe2000bf05270 */
[----:B------:R-:W-:Y:S01]  /*1a20*/  LEA.HI R72, R72, R23, RZ, 0x2 ;  /* 0x0000001748487211 */ /* 0x000fe200078f10ff */
[----:B------:R-:W-:Y:S01]  /*1a30*/  IMAD.MOV.U32 R15, RZ, RZ, -0x60 ;  /* 0xffffffa0ff0f7424 */ /* 0x000fe200078e00ff */
[----:B0-----:R-:W-:Y:S01]  /*1a40*/  LEA.HI R6, R74, R74, RZ, 0x1 ;  /* 0x0000004a4a067211 */ /* 0x001fe200078f08ff */
[C---:B------:R-:W-:Y:S01]  /*1a50*/  IMAD.IADD R11, R23.reuse, 0x1, -R0 ;  /* 0x00000001170b7824 */ /* 0x040fe200078e0a00 */
[----:B------:R-:W-:Y:S02]  /*1a60*/  LOP3.LUT R72, R72, 0xfffffffc, RZ, 0xc0, !PT ;  /* 0xfffffffc48487812 */ /* 0x000fe400078ec0ff */
[----:B------:R-:W-:Y:S02]  /*1a70*/  LOP3.LUT R7, R6, 0x3fffffe, RZ, 0xc0, !PT ;  /* 0x03fffffe06077812 */ /* 0x000fe400078ec0ff */
[----:B------:R-:W-:Y:S01]  /*1a80*/  SHF.R.S32.HI R0, RZ, 0x1f, R11 ;  /* 0x0000001fff007819 */ /* 0x000fe2000001140b */
[----:B------:R-:W-:Y:S01]  /*1a90*/  IMAD.IADD R72, R23, 0x1, -R72 ;  /* 0x0000000117487824 */ /* 0x000fe200078e0a48 */
[----:B------:R-:W-:Y:S01]  /*1aa0*/  PLOP3.LUT P1, PT, PT, PT, UP0, 0x80, 0x0 ;  /* 0x000000000000781c */ /* 0x000fe20003f2f008 */
[----:B------:R-:W-:Y:S01]  /*1ab0*/  IMAD.IADD R7, R74, 0x1, -R7 ;  /* 0x000000014a077824 */ /* 0x000fe200078e0a07 */
[CC--:B------:R-:W-:Y:S01]  /*1ac0*/  LEA.HI R3, R0.reuse, R11.reuse, RZ, 0x2 ;  /* 0x0000000b00037211 */ /* 0x0c0fe200078f10ff */
[----:B------:R-:W-:Y:S01]  /*1ad0*/  @UP0 ULDC UR4, c[0x0][0x44c] ;  /* 0x0001130000040ab9 */ /* 0x000fe20000000800 */
[----:B------:R-:W-:Y:S01]  /*1ae0*/  LEA.HI R4, R0, R11, RZ, 0x5 ;  /* 0x0000000b00047211 */ /* 0x000fe200078f28ff */
[----:B------:R-:W-:Y:S01]  /*1af0*/  @UP0 ULDC UR6, c[0x0][0x450] ;  /* 0x0001140000060ab9 */ /* 0x000fe20000000800 */
[----:B------:R-:W-:-:S02]  /*1b00*/  SHF.R.S32.HI R0, RZ, 0x2, R3 ;  /* 0x00000002ff007819 */ /* 0x000fc40000011403 */
[----:B------:R-:W-:Y:S02]  /*1b10*/  SHF.R.S32.HI R5, RZ, 0x1f, R3 ;  /* 0x0000001fff057819 */ /* 0x000fe40000011403 */
[----:B------:R-:W-:Y:S02]  /*1b20*/  SHF.R.S32.HI R4, RZ, 0x5, R4 ;  /* 0x00000005ff047819 */ /* 0x000fe40000011404 */
[----:B------:R-:W-:Y:S02]  /*1b30*/  LEA.HI R5, R5, R0, RZ, 0x3 ;  /* 0x0000000005057211 */ /* 0x000fe400078f18ff */
[----:B------:R-:W-:Y:S02]  /*1b40*/  LEA.HI R6, R72, R72, RZ, 0x1 ;  /* 0x0000004848067211 */ /* 0x000fe400078f08ff */
[----:B------:R-:W-:Y:S02]  /*1b50*/  LEA R4, R4, UR42, 0x4 ;  /* 0x0000002a04047c11 */ /* 0x000fe4000f8e20ff */
[----:B------:R-:W-:-:S02]  /*1b60*/  LOP3.LUT R5, R5, 0xfffffff8, RZ, 0xc0, !PT ;  /* 0xfffffff805057812 */ /* 0x000fc400078ec0ff */
[----:B------:R-:W-:Y:S01]  /*1b70*/  LOP3.LUT R9, R6, 0x1ffffffe, RZ, 0xc0, !PT ;  /* 0x1ffffffe06097812 */ /* 0x000fe200078ec0ff */
[----:B------:R-:W-:Y:S01]  /*1b80*/  IMAD R6, R22, R15, 0x61 ;  /* 0x0000006116067424 */ /* 0x000fe200078e020f */
[----:B------:R-:W-:Y:S02]  /*1b90*/  IADD3 R4, R4, R0, -R5 ;  /* 0x0000000004047210 */ /* 0x000fe40007ffe805 */
[----:B------:R-:W-:Y:S01]  /*1ba0*/  PLOP3.LUT P2, PT, PT, PT, UP0, 0x80, 0x0 ;  /* 0x000000000000781c */ /* 0x000fe20003f4f008 */
[----:B------:R-:W-:Y:S01]  /*1bb0*/  IMAD.IADD R9, R72, 0x1, -R9 ;  /* 0x0000000148097824 */ /* 0x000fe200078e0a09 */
[----:B------:R-:W-:-:S05]  /*1bc0*/  LEA R4, R7, R4, 0x6 ;  /* 0x0000000407047211 */ /* 0x000fca00078e30ff */
[----:B------:R-:W-:Y:S01]  /*1bd0*/  IMAD R9, R9, 0x8, R4 ;  /* 0x0000000809097824 */ /* 0x000fe200078e0204 */
[----:B------:R-:W-:Y:S01]  /*1be0*/  LOP3.LUT R4, R3, 0x7ffffffc, RZ, 0xc0, !PT ;  /* 0x7ffffffc03047812 */ /* 0x000fe200078ec0ff */
[----:B------:R-:W-:Y:S02]  /*1bf0*/  IMAD R3, R22, -0x60, R19 ;  /* 0xffffffa016037824 */ /* 0x000fe400078e0213 */
[----:B------:R-:W-:Y:S01]  /*1c00*/  @P1 IMAD.HI.U32 R0, R9, UR4, RZ ;  /* 0x0000000409001c27 */ /* 0x000fe2000f8e00ff */
[----:B------:R-:W-:-:S03]  /*1c10*/  @UP0 ULDC UR4, c[0x0][0x450] ;  /* 0x0001140000040ab9 */ /* 0x000fc60000000800 */
[----:B------:R-:W-:Y:S01]  /*1c20*/  IMAD.MOV.U32 R5, RZ, RZ, R9 ;  /* 0x000000ffff057224 */ /* 0x000fe200078e0009 */
[----:B------:R-:W-:Y:S01]  /*1c30*/  @P2 SHF.R.U32.HI R5, RZ, UR4, R0 ;  /* 0x00000004ff052c19 */ /* 0x000fe20008011600 */
[----:B------:R-:W-:Y:S01]  /*1c40*/  IMAD.IADD R11, R11, 0x1, -R4 ;  /* 0x000000010b0b7824 */ /* 0x000fe200078e0a04 */
[----:B------:R-:W0:Y:S01]  /*1c50*/  LDC R0, c[0x0][0x288] ;  /* 0x0000a200ff007b82 */ /* 0x000e220000000800 */
[----:B------:R-:W-:Y:S01]  /*1c60*/  IADD3 R4, R3, 0x60, RZ ;  /* 0x0000006003047810 */ /* 0x000fe20007ffe0ff */
[----:B------:R-:W-:Y:S01]  /*1c70*/  ULDC UR4, c[0x0][0x988] ;  /* 0x0002620000047ab9 */ /* 0x000fe20000000800 */
[----:B------:R-:W1:Y:S01]  /*1c80*/  SHFL.IDX PT, R7, R5, 0x1, 0x1c1f ;  /* 0x003c1f0005077f89 */ /* 0x000e6200000e0000 */
[C---:B------:R-:W-:Y:S02]  /*1c90*/  IMAD R6, R11.reuse, -0x2, R6 ;  /* 0xfffffffe0b067824 */ /* 0x040fe400078e0206 */
[----:B------:R-:W-:Y:S01]  /*1ca0*/  IMAD R4, R11, -0x2, R4 ;  /* 0xfffffffe0b047824 */ /* 0x000fe200078e0204 */
[----:B------:R-:W2:Y:S02]  /*1cb0*/  SHFL.IDX PT, R5, R5, RZ, 0x1c1f ;  /* 0x001c1fff05057589 */ /* 0x000ea400000e0000 */
[----:B0-----:R-:W-:-:S04]  /*1cc0*/  IADD3 R3, R6, -R0, R19 ;  /* 0x8000000006037210 */ /* 0x001fc80007ffe013 */
[-CC-:B-1----:R-:W-:Y:S02]  /*1cd0*/  VIADDMNMX R7, R7, R3.reuse, R4.reuse, PT ;  /* 0x0000000307077246 */ /* 0x182fe40003800104 */
[----:B--2---:R-:W-:Y:S01]  /*1ce0*/  VIADDMNMX R3, R5, R3, R4, PT ;  /* 0x0000000305037246 */ /* 0x004fe20003800104 */
[----:B------:R-:W-:Y:S01]  /*1cf0*/  IMAD.U32 R5, RZ, RZ, UR4 ;  /* 0x00000004ff057e24 */ /* 0x000fe2000f8e00ff */
[C---:B------:R-:W-:Y:S01]  /*1d00*/  ISETP.GT.AND P1, PT, R7.reuse, RZ, PT ;  /* 0x000000ff0700720c */ /* 0x040fe20003f24270 */
[----:B------:R-:W-:Y:S01]  /*1d10*/  @UP0 ULDC UR4, c[0x0][0x44c] ;  /* 0x0001130000040ab9 */ /* 0x000fe20000000800 */
[C---:B------:R-:W-:Y:S01]  /*1d20*/  ISETP.GT.AND P2, PT, R7.reuse, 0x1, PT ;  /* 0x000000010700780c */ /* 0x040fe20003f44270 */
[----:B------:R-:W-:Y:S01]  /*1d30*/  UIMAD.WIDE.U32 UR4, UR42, UR4, URZ ;  /* 0x000000042a0472a5 */ /* 0x000fe2000f8e003f */
[----:B------:R-:W-:Y:S01]  /*1d40*/  ISETP.GT.AND P3, PT, R7, 0x8, PT ;  /* 0x000000080700780c */ /* 0x000fe20003f64270 */
[----:B------:R-:W-:Y:S01]  /*1d50*/  UIADD3 UR4, UR38, 0x2a840, URZ ;  /* 0x0002a84026047890 */ /* 0x000fe2000fffe03f */
[----:B------:R-:W-:Y:S01]  /*1d60*/  FSEL R26, R26, -INF , P1 ;  /* 0xff8000001a1a7808 */ /* 0x000fe20000800000 */
[----:B------:R-:W-:Y:S01]  /*1d70*/  @UP0 USHF.R.U32.HI UR42, URZ, UR6, UR5 ;  /* 0x000000063f2a0299 */ /* 0x000fe20008011605 */
[----:B------:R-:W-:Y:S01]  /*1d80*/  FSEL R27, R27, -INF , P2 ;  /* 0xff8000001b1b7808 */ /* 0x000fe20001000000 */
[----:B------:R-:W-:Y:S01]  /*1d90*/  UPRMT UR4, UR61, 0x654, UR4 ;  /* 0x000006543d047896 */ /* 0x000fe20008000004 */
[----:B------:R-:W-:-:S02]  /*1da0*/  ISETP.GT.AND P1, PT, R7, 0x9, PT ;  /* 0x000000090700780c */ /* 0x000fc40003f24270 */
[----:B------:R-:W-:Y:S02]  /*1db0*/  FSEL R30, R30, -INF , P3 ;  /* 0xff8000001e1e7808 */ /* 0x000fe40001800000 */
[----:B------:R-:W-:Y:S02]  /*1dc0*/  FMNMX.FTZ R15, R26, R27, !PT ;  /* 0x0000001b1a0f7209 */ /* 0x000fe40007810000 */
[----:B------:R-:W-:Y:S02]  /*1dd0*/  ISETP.GT.AND P2, PT, R7, 0x10, PT ;  /* 0x000000100700780c */ /* 0x000fe40003f44270 */
[----:B------:R-:W-:Y:S01]  /*1de0*/  FSEL R10, R31, -INF , P1 ;  /* 0xff8000001f0a7808 */ /* 0x000fe20000800000 */
[----:B------:R-:W-:Y:S01]  /*1df0*/  SYNCS.ARRIVE.TRANS64.RED.A1T0 RZ, [UR4], RZ ;  /* 0x000000ffffff79a7 */ /* 0x000fe20008100404 */
[----:B------:R-:W-:Y:S01]  /*1e00*/  FMNMX.FTZ R15, R30, R15, !PT ;  /* 0x0000000f1e0f7209 */ /* 0x000fe20007810000 */
[----:B------:R-:W-:Y:S01]  /*1e10*/  UMOV UR4, URZ ;  /* 0x0000003f00047c82 */ /* 0x000fe20008000000 */
        /* <DEDUP_REMOVED lines=58> */
[----:B------:R-:W-:Y:S02]  /*21c0*/  FMNMX.FTZ R15, R70, R15, !PT ;  /* 0x0000000f460f7209 */ /* 0x000fe40007810000 */
[----:B------:R-:W-:Y:S02]  /*21d0*/  ISETP.GT.AND P1, PT, R3, RZ, PT ;  /* 0x000000ff0300720c */ /* 0x000fe40003f24270 */
[----:B------:R-:W-:-:S02]  /*21e0*/  FMNMX.FTZ R15, R100, R15, !PT ;  /* 0x0000000f640f7209 */ /* 0x000fc40007810000 */
[C---:B------:R-:W-:Y:S02]  /*21f0*/  ISETP.GT.AND P2, PT, R3.reuse, 0x1, PT ;  /* 0x000000010300780c */ /* 0x040fe40003f44270 */
[----:B------:R-:W-:Y:S01]  /*2200*/  ISETP.GT.AND P3, PT, R3, 0x8, PT ;  /* 0x000000080300780c */ /* 0x000fe20003f64270 */
[----:B------:R-:W0:Y:S01]  /*2210*/  SHFL.BFLY PT, R6, R15, 0x2, 0x1f ;  /* 0x0c401f000f067f89 */ /* 0x000e2200000e0000 */
[----:B------:R-:W-:Y:S02]  /*2220*/  FSEL R24, R24, -INF , P1 ;  /* 0xff80000018187808 */ /* 0x000fe40000800000 */
[----:B------:R-:W-:Y:S02]  /*2230*/  FSEL R25, R25, -INF , P2 ;  /* 0xff80000019197808 */ /* 0x000fe40001000000 */
[----:B------:R-:W-:Y:S02]  /*2240*/  ISETP.GT.AND P1, PT, R3, 0x9, PT ;  /* 0x000000090300780c */ /* 0x000fe40003f24270 */
[----:B------:R-:W-:-:S02]  /*2250*/  FSEL R28, R28, -INF , P3 ;  /* 0xff8000001c1c7808 */ /* 0x000fc40001800000 */
[----:B------:R-:W-:Y:S02]  /*2260*/  ISETP.GT.AND P2, PT, R3, 0x10, PT ;  /* 0x000000100300780c */ /* 0x000fe40003f44270 */
[----:B------:R-:W-:Y:S02]  /*2270*/  FSEL R4, R29, -INF , P1 ;  /* 0xff8000001d047808 */ /* 0x000fe40000800000 */
[C---:B------:R-:W-:Y:S02]  /*2280*/  ISETP.GT.AND P1, PT, R3.reuse, 0x11, PT ;  /* 0x000000110300780c */ /* 0x040fe40003f24270 */
[----:B------:R-:W-:Y:S02]  /*2290*/  FSEL R32, R32, -INF , P2 ;  /* 0xff80000020207808 */ /* 0x000fe40001000000 */
[----:B------:R-:W-:Y:S02]  /*22a0*/  ISETP.GT.AND P3, PT, R3, 0x18, PT ;  /* 0x000000180300780c */ /* 0x000fe40003f64270 */
[----:B------:R-:W-:-:S02]  /*22b0*/  IADD3 R0, -R0, UR42, R19 ;  /* 0x0000002a00007c10 */ /* 0x000fc4000fffe113 */
[----:B------:R-:W-:Y:S02]  /*22c0*/  FSEL R36, R36, -INF , P3 ;  /* 0xff80000024247808 */ /* 0x000fe40001800000 */
[----:B0-----:R-:W-:-:S05]  /*22d0*/  FMNMX.FTZ R6, R15, R6, !PT ;  /* 0x000000060f067209 */ /* 0x001fca0007810000 */
[----:B------:R-:W0:Y:S02]  /*22e0*/  SHFL.BFLY PT, R7, R6, 0x1, 0x1f ;  /* 0x0c201f0006077f89 */ /* 0x000e2400000e0000 */
[----:B0-----:R-:W-:Y:S02]  /*22f0*/  FMNMX.FTZ R8, R6, R7, !PT ;  /* 0x0000000706087209 */ /* 0x001fe40007810000 */
[----:B------:R-:W-:Y:S02]  /*2300*/  FMNMX.FTZ R7, R24, R25, !PT ;  /* 0x0000001918077209 */ /* 0x000fe40007810000 */
[----:B------:R-:W-:Y:S01]  /*2310*/  FSEL R6, R33, -INF , P1 ;  /* 0xff80000021067808 */ /* 0x000fe20000800000 */
[----:B------:R-:W-:Y:S01]  /*2320*/  FMUL.FTZ R14, R8, R5 ;  /* 0x00000005080e7220 */ /* 0x000fe20000410000 */
[----:B------:R-:W-:Y:S02]  /*2330*/  FMNMX.FTZ R7, R28, R7, !PT ;  /* 0x000000071c077209 */ /* 0x000fe40007810000 */
[----:B------:R-:W-:-:S02]  /*2340*/  FSETP.NEU.FTZ.AND P2, PT, R8, -INF , PT ;  /* 0xff8000000800780b */ /* 0x000fc40003f5d000 */
[----:B------:R-:W-:Y:S02]  /*2350*/  FMNMX.FTZ R7, R4, R7, !PT ;  /* 0x0000000704077209 */ /* 0x000fe40007810000 */
[C---:B------:R-:W-:Y:S02]  /*2360*/  ISETP.GT.AND P1, PT, R3.reuse, 0x19, PT ;  /* 0x000000190300780c */ /* 0x040fe40003f24270 */
[----:B------:R-:W-:Y:S02]  /*2370*/  FMNMX.FTZ R7, R32, R7, !PT ;  /* 0x0000000720077209 */ /* 0x000fe40007810000 */
[----:B------:R-:W-:Y:S02]  /*2380*/  FSEL R31, R14, RZ, P2 ;  /* 0x000000ff0e1f7208 */ /* 0x000fe40001000000 */
[----:B------:R-:W-:Y:S02]  /*2390*/  FMNMX.FTZ R7, R6, R7, !PT ;  /* 0x0000000706077209 */ /* 0x000fe40007810000 */
[----:B------:R-:W-:Y:S01]  /*23a0*/  ISETP.GT.AND P2, PT, R3, 0x20, PT ;  /* 0x000000200300780c */ /* 0x000fe20003f44270 */
[-CC-:B------:R-:W-:Y:S01]  /*23b0*/  FFMA.FTZ R26, R26, R5.reuse, -R31.reuse ;  /* 0x000000051a1a7223 */ /* 0x180fe2000001081f */
[----:B------:R-:W-:Y:S01]  /*23c0*/  FSEL R14, R37, -INF , P1 ;  /* 0xff800000250e7808 */ /* 0x000fe20000800000 */
[--C-:B------:R-:W-:Y:S01]  /*23d0*/  FFMA.FTZ R15, R30, R5, -R31.reuse ;  /* 0x000000051e0f7223 */ /* 0x100fe2000001081f */
[----:B------:R-:W-:Y:S01]  /*23e0*/  FMNMX.FTZ R7, R36, R7, !PT ;  /* 0x0000000724077209 */ /* 0x000fe20007810000 */
[----:B------:R0:W-:Y:S01]  /*23f0*/  MUFU.EX2 R157, R26 ;  /* 0x0000001a009d7308 */ /* 0x0001e20000000800 */
[----:B------:R-:W-:Y:S01]  /*2400*/  ISETP.GT.AND P1, PT, R3, 0x21, PT ;  /* 0x000000210300780c */ /* 0x000fe20003f24270 */
[-CC-:B------:R-:W-:Y:S01]  /*2410*/  FFMA.FTZ R10, R10, R5.reuse, -R31.reuse ;  /* 0x000000050a0a7223 */ /* 0x180fe2000001081f */
[----:B------:R-:W-:Y:S01]  /*2420*/  FSEL R40, R40, -INF , P2 ;  /* 0xff80000028287808 */ /* 0x000fe20001000000 */
[--C-:B------:R-:W-:Y:S01]  /*2430*/  FFMA.FTZ R27, R27, R5, -R31.reuse ;  /* 0x000000051b1b7223 */ /* 0x100fe2000001081f */
[----:B------:R-:W-:Y:S01]  /*2440*/  FMNMX.FTZ R7, R14, R7, !PT ;  /* 0x000000070e077209 */ /* 0x000fe20007810000 */
[-CC-:B------:R-:W-:Y:S01]  /*2450*/  FFMA.FTZ R72, R72, R5.reuse, -R31.reuse ;  /* 0x0000000548487223 */ /* 0x180fe2000001081f */
[----:B------:R-:W-:Y:S01]  /*2460*/  ISETP.GT.AND P2, PT, R3, 0x28, PT ;  /* 0x000000280300780c */ /* 0x000fe20003f44270 */
[----:B------:R-:W-:Y:S01]  /*2470*/  MUFU.EX2 R104, R10 ;  /* 0x0000000a00687308 */ /* 0x000fe20000000800 */
[----:B------:R-:W-:Y:S01]  /*2480*/  FSEL R20, R41, -INF , P1 ;  /* 0xff80000029147808 */ /* 0x000fe20000800000 */
[--C-:B------:R-:W-:Y:S01]  /*2490*/  FFMA.FTZ R74, R74, R5, -R31.reuse ;  /* 0x000000054a4a7223 */ /* 0x100fe2000001081f */
[----:B------:R-:W-:Y:S01]  /*24a0*/  FMNMX.FTZ R7, R40, R7, !PT ;  /* 0x0000000728077209 */ /* 0x000fe20007810000 */
[-CC-:B------:R-:W-:Y:S01]  /*24b0*/  FFMA.FTZ R76, R76, R5.reuse, -R31.reuse ;  /* 0x000000054c4c7223 */ /* 0x180fe2000001081f */
[C---:B------:R-:W-:Y:S01]  /*24c0*/  ISETP.GT.AND P1, PT, R3.reuse, 0x29, PT ;  /* 0x000000290300780c */ /* 0x040fe20003f24270 */
[--C-:B------:R-:W-:Y:S01]  /*24d0*/  FFMA.FTZ R78, R78, R5, -R31.reuse ;  /* 0x000000054e4e7223 */ /* 0x100fe2000001081f */
[----:B------:R-:W-:Y:S01]  /*24e0*/  FSEL R44, R44, -INF , P2 ;  /* 0xff8000002c2c7808 */ /* 0x000fe20001000000 */
[----:B------:R-:W-:Y:S01]  /*24f0*/  MUFU.EX2 R102, R27 ;  /* 0x0000001b00667308 */ /* 0x000fe20000000800 */
[----:B------:R-:W-:Y:S01]  /*2500*/  FMNMX.FTZ R7, R20, R7, !PT ;  /* 0x0000000714077209 */ /* 0x000fe20007810000 */
[-CC-:B------:R-:W-:Y:S01]  /*2510*/  FFMA.FTZ R80, R80, R5.reuse, -R31.reuse ;  /* 0x0000000550507223 */ /* 0x180fe2000001081f */
[----:B------:R-:W-:Y:S01]  /*2520*/  ISETP.GT.AND P2, PT, R3, 0x30, PT ;  /* 0x000000300300780c */ /* 0x000fe20003f44270 */
[-CC-:B------:R-:W-:Y:S01]  /*2530*/  FFMA.FTZ R82, R82, R5.reuse, -R31.reuse ;  /* 0x0000000552527223 */ /* 0x180fe2000001081f */
[----:B0-----:R-:W-:Y:S01]  /*2540*/  FSEL R26, R45, -INF , P1 ;  /* 0xff8000002d1a7808 */ /* 0x001fe20000800000 */
[--C-:B------:R-:W-:Y:S01]  /*2550*/  FFMA.FTZ R84, R84, R5, -R31.reuse ;  /* 0x0000000554547223 */ /* 0x100fe2000001081f */
[----:B------:R-:W-:Y:S01]  /*2560*/  FMNMX.FTZ R7, R44, R7, !PT ;  /* 0x000000072c077209 */ /* 0x000fe20007810000 */
[----:B------:R-:W-:Y:S01]  /*2570*/  MUFU.EX2 R159, R15 ;  /* 0x0000000f009f7308 */ /* 0x000fe20000000800 */
[C---:B------:R-:W-:Y:S01]  /*2580*/  ISETP.GT.AND P1, PT, R3.reuse, 0x31, PT ;  /* 0x000000310300780c */ /* 0x040fe20003f24270 */
        /* <DEDUP_REMOVED lines=14> */
[----:B------:R0:W-:Y:S01]  /*2670*/  MUFU.EX2 R153, R74 ;  /* 0x0000004a00997308 */ /* 0x0001e20000000800 */
[----:B------:R-:W-:Y:S01]  /*2680*/  FMNMX.FTZ R7, R30, R7, !PT ;  /* 0x000000071e077209 */ /* 0x000fe20007810000 */
[-CC-:B------:R-:W-:Y:S01]  /*2690*/  FFMA.FTZ R94, R94, R5.reuse, -R31.reuse ;  /* 0x000000055e5e7223 */ /* 0x180fe2000001081f */
[----:B------:R-:W-:Y:S01]  /*26a0*/  ISETP.GT.AND P2, PT, R3, 0x40, PT ;  /* 0x000000400300780c */ /* 0x000fe20003f44270 */
[-CC-:B------:R-:W-:Y:S01]  /*26b0*/  FFMA.FTZ R62, R62, R5.reuse, -R31.reuse ;  /* 0x000000053e3e7223 */ /* 0x180fe2000001081f */
[----:B------:R-:W-:Y:S01]  /*26c0*/  FSEL R34, R53, -INF , P1 ;  /* 0xff80000035227808 */ /* 0x000fe20000800000 */
        /* <DEDUP_REMOVED lines=10> */
[----:B------:R1:W-:Y:S01]  /*2770*/  MUFU.EX2 R155, R78 ;  /* 0x0000004e009b7308 */ /* 0x0003e20000000800 */
[----:B------:R-:W-:Y:S01]  /*2780*/  FSEL R38, R57, -INF , P1 ;  /* 0xff80000039267808 */ /* 0x000fe20000800000 */
[----:B------:R-:W-:Y:S01]  /*2790*/  FFMA.FTZ R100, R100, R5, -R31 ;  /* 0x0000000564647223 */ /* 0x000fe2000001081f */
[----:B------:R-:W-:-:S02]  /*27a0*/  FMNMX.FTZ R7, R56, R7, !PT ;  /* 0x0000000738077209 */ /* 0x000fc40007810000 */
[----:B0-----:R-:W-:Y:S02]  /*27b0*/  CS2R R74, SRZ ;  /* 0x00000000004a7805 */ /* 0x001fe4000001ff00 */
[C---:B------:R-:W-:Y:S02]  /*27c0*/  ISETP.GT.AND P1, PT, R3.reuse, 0x49, PT ;  /* 0x000000490300780c */ /* 0x040fe40003f24270 */
[----:B------:R-:W-:Y:S01]  /*27d0*/  FSEL R60, R60, -INF , P2 ;  /* 0xff8000003c3c7808 */ /* 0x000fe20001000000 */
[----:B------:R-:W-:Y:S01]  /*27e0*/  MUFU.EX2 R80, R80 ;  /* 0x0000005000507308 */ /* 0x000fe20000000800 */
[----:B------:R-:W-:Y:S02]  /*27f0*/  FMNMX.FTZ R7, R38, R7, !PT ;  /* 0x0000000726077209 */ /* 0x000fe40007810000 */
[----:B-1----:R-:W-:Y:S02]  /*2800*/  CS2R R78, SRZ ;  /* 0x00000000004e7805 */ /* 0x002fe4000001ff00 */
[----:B------:R-:W-:-:S02]  /*2810*/  ISETP.GT.AND P2, PT, R3, 0x50, PT ;  /* 0x000000500300780c */ /* 0x000fc40003f44270 */
[----:B------:R-:W-:Y:S02]  /*2820*/  FSEL R42, R61, -INF , P1 ;  /* 0xff8000003d2a7808 */ /* 0x000fe40000800000 */
[----:B------:R-:W-:Y:S01]  /*2830*/  FMNMX.FTZ R7, R60, R7, !PT ;  /* 0x000000073c077209 */ /* 0x000fe20007810000 */
[----:B------:R0:W-:Y:S01]  /*2840*/  MUFU.EX2 R149, R82 ;  /* 0x0000005200957308 */ /* 0x0001e20000000800 */
[C---:B------:R-:W-:Y:S02]  /*2850*/  ISETP.GT.AND P1, PT, R3.reuse, 0x51, PT ;  /* 0x000000510300780c */ /* 0x040fe40003f24270 */
[----:B------:R-:W-:Y:S02]  /*2860*/  FSEL R64, R64, -INF , P2 ;  /* 0xff80000040407808 */ /* 0x000fe40001000000 */
[----:B------:R-:W-:Y:S02]  /*2870*/  FMNMX.FTZ R7, R42, R7, !PT ;  /* 0x000000072a077209 */ /* 0x000fe40007810000 */
[----:B------:R-:W-:Y:S01]  /*2880*/  ISETP.GT.AND P2, PT, R3, 0x58, PT ;  /* 0x000000580300780c */ /* 0x000fe20003f44270 */
[----:B------:R-:W-:Y:S01]  /*2890*/  MUFU.EX2 R84, R84 ;  /* 0x0000005400547308 */ /* 0x000fe20000000800 */
[----:B------:R-:W-:-:S02]  /*28a0*/  FSEL R46, R65, -INF , P1 ;  /* 0xff800000412e7808 */ /* 0x000fc40000800000 */
[----:B0-----:R-:W-:Y:S02]  /*28b0*/  CS2R R82, SRZ ;  /* 0x0000000000527805 */ /* 0x001fe4000001ff00 */
[----:B------:R-:W-:Y:S02]  /*28c0*/  FMNMX.FTZ R7, R64, R7, !PT ;  /* 0x0000000740077209 */ /* 0x000fe40007810000 */
[----:B------:R-:W-:Y:S02]  /*28d0*/  ISETP.GT.AND P1, PT, R3, 0x59, PT ;  /* 0x000000590300780c */ /* 0x000fe40003f24270 */
[----:B------:R-:W-:Y:S01]  /*28e0*/  FSEL R68, R68, -INF , P2 ;  /* 0xff80000044447808 */ /* 0x000fe20001000000 */
[----:B------:R0:W-:Y:S01]  /*28f0*/  MUFU.EX2 R151, R86 ;  /* 0x0000005600977308 */ /* 0x0001e20000000800 */
[----:B------:R-:W-:Y:S02]  /*2900*/  FMNMX.FTZ R7, R46, R7, !PT ;  /* 0x000000072e077209 */ /* 0x000fe40007810000 */
[----:B------:R-:W-:-:S02]  /*2910*/  FSEL R50, R69, -INF , P1 ;  /* 0xff80000045327808 */ /* 0x000fc40000800000 */
[----:B------:R-:W-:-:S03]  /*2920*/  FMNMX.FTZ R7, R68, R7, !PT ;  /* 0x0000000744077209 */ /* 0x000fc60007810000 */
[----:B------:R-:W-:Y:S01]  /*2930*/  MUFU.EX2 R88, R88 ;  /* 0x0000005800587308 */ /* 0x000fe20000000800 */
[----:B------:R-:W-:Y:S02]  /*2940*/  FMNMX.FTZ R7, R50, R7, !PT ;  /* 0x0000000732077209 */ /* 0x000fe40007810000 */
[----:B0-----:R-:W-:-:S03]  /*2950*/  CS2R R86, SRZ ;  /* 0x0000000000567805 */ /* 0x001fc6000001ff00 */
        /* <DEDUP_REMOVED lines=10> */
[----:B0-----:R-:W-:-:S04]  /*2a00*/  FMNMX.FTZ R10, R3, R10, !PT ;  /* 0x0000000a030a7209 */ /* 0x001fc80007810000 */
        /* <DEDUP_REMOVED lines=31> */
[----:B------:R-:W-:-:S05]  /*2c00*/  FFMA.FTZ R50, R50, R5, -R3 ;  /* 0x0000000532327223 */ /* 0x000fca0000010803 */
[----:B------:R1:W2:Y:S01]  /*2c10*/  MUFU.EX2 R7, R4 ;  /* 0x0000000400077308 */ /* 0x0002a20000000800 */
[----:B0-----:R-:W-:Y:S01]  /*2c20*/  FADD.FTZ R33, R24, R25 ;  /* 0x0000001918217221 */ /* 0x001fe20000010000 */
[----:B------:R-:W-:Y:S02]  /*2c30*/  F2FP.BF16.F32.PACK_AB R156, R25, R24 ;  /* 0x00000018199c723e */ /* 0x000fe400000010ff */
[----:B------:R-:W-:-:S04]  /*2c40*/  CS2R R24, SRZ ;  /* 0x0000000000187805 */ /* 0x000fc8000001ff00 */
[----:B------:R-:W0:Y:S01]  /*2c50*/  MUFU.EX2 R32, R32 ;  /* 0x0000002000207308 */ /* 0x000e220000000800 */
[----:B-1----:R-:W-:-:S07]  /*2c60*/  FADD.FTZ R4, R28, R33 ;  /* 0x000000211c047221 */ /* 0x002fce0000010000 */
[----:B------:R1:W3:Y:S01]  /*2c70*/  MUFU.EX2 R15, R6 ;  /* 0x00000006000f7308 */ /* 0x0002e20000000800 */
[C---:B--2---:R-:W-:Y:S01]  /*2c80*/  FADD.FTZ R35, R7.reuse, R4 ;  /* 0x0000000407237221 */ /* 0x044fe20000010000 */
[----:B------:R-:W-:-:S06]  /*2c90*/  F2FP.BF16.F32.PACK_AB R158, R7, R28 ;  /* 0x0000001c079e723e */ /* 0x000fcc00000010ff */
[----:B------:R-:W2:Y:S01]  /*2ca0*/  MUFU.EX2 R36, R36 ;  /* 0x0000002400247308 */ /* 0x000ea20000000800 */
[----:B-1----:R-:W-:-:S04]  /*2cb0*/  IMAD.HI R6, R0, 0x2aaaaaab, RZ ;  /* 0x2aaaaaab00067827 */ /* 0x002fc800078e02ff */
[----:B------:R-:W-:Y:S01]  /*2cc0*/  FADD.FTZ R0, R157, R102 ;  /* 0x000000669d007221 */ /* 0x000fe20000010000 */
[----:B------:R-:W-:-:S03]  /*2cd0*/  F2FP.BF16.F32.PACK_AB R157, R102, R157 ;  /* 0x0000009d669d723e */ /* 0x000fc600000010ff */
[----:B------:R-:W-:Y:S01]  /*2ce0*/  FADD.FTZ R33, R159, R0 ;  /* 0x000000009f217221 */ /* 0x000fe20000010000 */
[----:B0-----:R-:W-:Y:S01]  /*2cf0*/  FADD.FTZ R0, R32, R35 ;  /* 0x0000002320007221 */ /* 0x001fe20000010000 */
[----:B------:R0:W1:Y:S01]  /*2d00*/  MUFU.EX2 R21, R14 ;  /* 0x0000000e00157308 */ /* 0x0000620000000800 */
[----:B------:R-:W-:Y:S01]  /*2d10*/  SHF.R.U32.HI R37, RZ, 0x1f, R6 ;  /* 0x0000001fff257819 */ /* 0x000fe20000011606 */
[C---:B------:R-:W-:Y:S01]  /*2d20*/  FADD.FTZ R33, R104.reuse, R33 ;  /* 0x0000002168217221 */ /* 0x040fe20000010000 */
[C---:B---3--:R-:W-:Y:S02]  /*2d30*/  F2FP.BF16.F32.PACK_AB R152, R15.reuse, R32 ;  /* 0x000000200f98723e */ /* 0x048fe400000010ff */
[----:B------:R-:W-:Y:S01]  /*2d40*/  F2FP.BF16.F32.PACK_AB R159, R104, R159 ;  /* 0x0000009f689f723e */ /* 0x000fe200000010ff */
[----:B------:R-:W-:Y:S01]  /*2d50*/  FADD.FTZ R4, R72, R33 ;  /* 0x0000002148047221 */ /* 0x000fe20000010000 */
[----:B------:R-:W-:Y:S01]  /*2d60*/  FADD.FTZ R33, R15, R0 ;  /* 0x000000000f217221 */ /* 0x000fe20000010000 */
[----:B------:R-:W3:Y:S01]  /*2d70*/  MUFU.EX2 R40, R40 ;  /* 0x0000002800287308 */ /* 0x000ee20000000800 */
[----:B0-----:R-:W-:Y:S01]  /*2d80*/  LEA.HI.SX32 R14, R6, R37, 0x1c ;  /* 0x00000025060e7211 */ /* 0x001fe200078fe2ff */
[C---:B------:R-:W-:Y:S01]  /*2d90*/  FADD.FTZ R35, R153.reuse, R4 ;  /* 0x0000000499237221 */ /* 0x040fe20000010000 */
[----:B--2---:R-:W-:Y:S01]  /*2da0*/  FADD.FTZ R0, R36, R33 ;  /* 0x0000002124007221 */ /* 0x004fe20000010000 */
[----:B------:R-:W-:Y:S01]  /*2db0*/  F2FP.BF16.F32.PACK_AB R153, R153, R72 ;  /* 0x000000489999723e */ /* 0x000fe200000010ff */
[----:B------:R-:W-:-:S02]  /*2dc0*/  IMAD.MOV.U32 R6, RZ, RZ, 0x3f800000 ;  /* 0x3f800000ff067424 */ /* 0x000fc400078e00ff */
[----:B------:R-:W-:Y:S01]  /*2dd0*/  FADD.FTZ R4, R76, R35 ;  /* 0x000000234c047221 */ /* 0x000fe20000010000 */
[----:B------:R-:W-:Y:S01]  /*2de0*/  CS2R R72, SRZ ;  /* 0x0000000000487805 */ /* 0x000fe2000001ff00 */
[----:B------:R0:W2:Y:S01]  /*2df0*/  MUFU.EX2 R23, R20 ;  /* 0x0000001400177308 */ /* 0x0000a20000000800 */
[----:B-1----:R-:W-:Y:S01]  /*2e00*/  FADD.FTZ R33, R21, R0 ;  /* 0x0000000015217221 */ /* 0x002fe20000010000 */
[----:B------:R-:W-:Y:S01]  /*2e10*/  FADD.FTZ R35, R155, R4 ;  /* 0x000000049b237221 */ /* 0x000fe20000010000 */
[----:B------:R-:W-:Y:S02]  /*2e20*/  F2FP.BF16.F32.PACK_AB R154, R21, R36 ;  /* 0x00000024159a723e */ /* 0x000fe400000010ff */
[----:B------:R-:W-:Y:S01]  /*2e30*/  F2FP.BF16.F32.PACK_AB R155, R155, R76 ;  /* 0x0000004c9b9b723e */ /* 0x000fe200000010ff */
[----:B------:R-:W-:Y:S01]  /*2e40*/  FADD.FTZ R4, R80, R35 ;  /* 0x0000002350047221 */ /* 0x000fe20000010000 */
[----:B------:R-:W-:Y:S01]  /*2e50*/  CS2R R76, SRZ ;  /* 0x00000000004c7805 */ /* 0x000fe2000001ff00 */
[----:B------:R-:W1:Y:S01]  /*2e60*/  MUFU.EX2 R44, R44 ;  /* 0x0000002c002c7308 */ /* 0x000e620000000800 */
[----:B---3--:R-:W-:Y:S01]  /*2e70*/  FADD.FTZ R0, R40, R33 ;  /* 0x0000002128007221 */ /* 0x008fe20000010000 */
[C---:B------:R-:W-:Y:S01]  /*2e80*/  FADD.FTZ R35, R149.reuse, R4 ;  /* 0x0000000495237221 */ /* 0x040fe20000010000 */
[----:B0-----:R-:W-:Y:S01]  /*2e90*/  VIADD R20, R22, 0xfffffffe ;  /* 0xfffffffe16147836 */ /* 0x001fe20000000000 */
[----:B------:R-:W-:-:S02]  /*2ea0*/  F2FP.BF16.F32.PACK_AB R149, R149, R80 ;  /* 0x000000509595723e */ /* 0x000fc400000010ff */
[----:B------:R-:W-:Y:S01]  /*2eb0*/  CS2R R80, SRZ ;  /* 0x0000000000507805 */ /* 0x000fe2000001ff00 */
[----:B------:R-:W-:Y:S01]  /*2ec0*/  FADD.FTZ R4, R84, R35 ;  /* 0x0000002354047221 */ /* 0x000fe20000010000 */
[----:B------:R-:W0:Y:S01]  /*2ed0*/  MUFU.EX2 R27, R26 ;  /* 0x0000001a001b7308 */ /* 0x000e220000000800 */
[----:B--2---:R-:W-:Y:S02]  /*2ee0*/  FADD.FTZ R33, R23, R0 ;  /* 0x0000000017217221 */ /* 0x004fe40000010000 */
[C---:B------:R-:W-:Y:S01]  /*2ef0*/  FADD.FTZ R35, R151.reuse, R4 ;  /* 0x0000000497237221 */ /* 0x040fe20000010000 */
[----:B------:R-:W-:Y:S02]  /*2f00*/  F2FP.BF16.F32.PACK_AB R151, R151, R84 ;  /* 0x000000549797723e */ /* 0x000fe400000010ff */
[----:B------:R-:W-:Y:S02]  /*2f10*/  CS2R R84, SRZ ;  /* 0x0000000000547805 */ /* 0x000fe4000001ff00 */
[----:B------:R-:W-:Y:S01]  /*2f20*/  F2FP.BF16.F32.PACK_AB R148, R23, R40 ;  /* 0x000000281794723e */ /* 0x000fe200000010ff */
[----:B------:R-:W-:Y:S01]  /*2f30*/  FADD.FTZ R4, R88, R35 ;  /* 0x0000002358047221 */ /* 0x000fe20000010000 */
[----:B------:R-:W-:Y:S01]  /*2f40*/  CS2R R40, SRZ ;  /* 0x0000000000287805 */ /* 0x000fe2000001ff00 */
[----:B------:R-:W2:Y:S01]  /*2f50*/  MUFU.EX2 R48, R48 ;  /* 0x0000003000307308 */ /* 0x000ea20000000800 */
[----:B-1----:R-:W-:Y:S01]  /*2f60*/  FADD.FTZ R0, R44, R33 ;  /* 0x000000212c007221 */ /* 0x002fe20000010000 */
[C---:B------:R-:W-:Y:S01]  /*2f70*/  FADD.FTZ R37, R145.reuse, R4 ;  /* 0x0000000491257221 */ /* 0x040fe20000010000 */
[----:B------:R-:W-:-:S03]  /*2f80*/  F2FP.BF16.F32.PACK_AB R145, R145, R88 ;  /* 0x000000589191723e */ /* 0x000fc600000010ff */
[----:B------:R-:W-:Y:S01]  /*2f90*/  FADD.FTZ R4, R54, R37 ;  /* 0x0000002536047221 */ /* 0x000fe20000010000 */
[----:B------:R-:W-:Y:S01]  /*2fa0*/  CS2R R36, SRZ ;  /* 0x0000000000247805 */ /* 0x000fe2000001ff00 */
[----:B------:R-:W1:Y:S01]  /*2fb0*/  MUFU.EX2 R29, R30 ;  /* 0x0000001e001d7308 */ /* 0x000e620000000800 */
[----:B0-----:R-:W-:Y:S01]  /*2fc0*/  FADD.FTZ R33, R27, R0 ;  /* 0x000000001b217221 */ /* 0x001fe20000010000 */
[----:B------:R-:W-:Y:S01]  /*2fd0*/  FADD.FTZ R15, R147, R4 ;  /* 0x00000004930f7221 */ /* 0x000fe20000010000 */
[----:B------:R-:W-:Y:S02]  /*2fe0*/  F2FP.BF16.F32.PACK_AB R150, R27, R44 ;  /* 0x0000002c1b96723e */ /* 0x000fe400000010ff */
[----:B------:R-:W-:Y:S02]  /*2ff0*/  CS2R R44, SRZ ;  /* 0x00000000002c7805 */ /* 0x000fe4000001ff00 */
[----:B------:R-:W-:Y:S01]  /*3000*/  F2FP.BF16.F32.PACK_AB R147, R147, R54 ;  /* 0x000000369393723e */ /* 0x000fe200000010ff */
[----:B------:R-:W-:Y:S01]  /*3010*/  FADD.FTZ R4, R58, R15 ;  /* 0x0000000f3a047221 */ /* 0x000fe20000010000 */
[----:B------:R-:W-:Y:S01]  /*3020*/  CS2R R54, SRZ ;  /* 0x0000000000367805 */ /* 0x000fe2000001ff00 */
[----:B------:R-:W0:Y:S01]  /*3030*/  MUFU.EX2 R52, R52 ;  /* 0x0000003400347308 */ /* 0x000e220000000800 */
[----:B--2---:R-:W-:Y:S01]  /*3040*/  FADD.FTZ R0, R48, R33 ;  /* 0x0000002130007221 */ /* 0x004fe20000010000 */
[C---:B------:R-:W-:Y:S01]  /*3050*/  FADD.FTZ R21, R141.reuse, R4 ;  /* 0x000000048d157221 */ /* 0x040fe20000010000 */
[----:B------:R-:W-:-:S02]  /*3060*/  F2FP.BF16.F32.PACK_AB R141, R141, R58 ;  /* 0x0000003a8d8d723e */ /* 0x000fc400000010ff */
[----:B------:R-:W-:Y:S02]  /*3070*/  CS2R R58, SRZ ;  /* 0x00000000003a7805 */ /* 0x000fe4000001ff00 */
[----:B------:R-:W-:Y:S01]  /*3080*/  CS2R R26, SRZ ;  /* 0x00000000001a7805 */ /* 0x000fe2000001ff00 */
[----:B------:R-:W-:Y:S01]  /*3090*/  FADD.FTZ R4, R62, R21 ;  /* 0x000000153e047221 */ /* 0x000fe20000010000 */
[----:B------:R2:W3:Y:S01]  /*30a0*/  MUFU.EX2 R19, R34 ;  /* 0x0000002200137308 */ /* 0x0004e20000000800 */
[C---:B-1----:R-:W-:Y:S01]  /*30b0*/  FADD.FTZ R35, R29.reuse, R0 ;  /* 0x000000001d237221 */ /* 0x042fe20000010000 */
[----:B------:R-:W-:Y:S02]  /*30c0*/  F2FP.BF16.F32.PACK_AB R144, R29, R48 ;  /* 0x000000301d90723e */ /* 0x000fe400000010ff */
[----:B------:R-:W-:Y:S02]  /*30d0*/  CS2R R48, SRZ ;  /* 0x0000000000307805 */ /* 0x000fe4000001ff00 */
[----:B------:R-:W-:-:S02]  /*30e0*/  CS2R R28, SRZ ;  /* 0x00000000001c7805 */ /* 0x000fc4000001ff00 */
[----:B------:R-:W1:Y:S01]  /*30f0*/  MUFU.EX2 R56, R56 ;  /* 0x0000003800387308 */ /* 0x000e620000000800 */
[----:B0-----:R-:W-:Y:S01]  /*3100*/  FADD.FTZ R0, R52, R35 ;  /* 0x0000002334007221 */ /* 0x001fe20000010000 */
[----:B--2---:R-:W-:-:S06]  /*3110*/  CS2R R34, SRZ ;  /* 0x0000000000227805 */ /* 0x004fcc000001ff00 */
[----:B------:R0:W2:Y:S01]  /*3120*/  MUFU.EX2 R31, R38 ;  /* 0x00000026001f7308 */ /* 0x0000a20000000800 */
[C---:B---3--:R-:W-:Y:S01]  /*3130*/  FADD.FTZ R7, R19.reuse, R0 ;  /* 0x0000000013077221 */ /* 0x048fe20000010000 */
[----:B------:R-:W-:Y:S01]  /*3140*/  F2FP.BF16.F32.PACK_AB R146, R19, R52 ;  /* 0x000000341392723e */ /* 0x000fe200000010ff */
[C---:B------:R-:W-:Y:S01]  /*3150*/  FADD.FTZ R19, R143.reuse, R4 ;  /* 0x000000048f137221 */ /* 0x040fe20000010000 */
[----:B------:R-:W-:Y:S02]  /*3160*/  F2FP.BF16.F32.PACK_AB R143, R143, R62 ;  /* 0x0000003e8f8f723e */ /* 0x000fe400000010ff */
[----:B------:R-:W-:Y:S02]  /*3170*/  CS2R R62, SRZ ;  /* 0x00000000003e7805 */ /* 0x000fe4000001ff00 */
[----:B------:R-:W-:Y:S01]  /*3180*/  CS2R R52, SRZ ;  /* 0x0000000000347805 */ /* 0x000fe2000001ff00 */
[----:B------:R-:W-:Y:S01]  /*3190*/  FADD.FTZ R4, R66, R19 ;  /* 0x0000001342047221 */ /* 0x000fe20000010000 */
[----:B------:R-:W3:Y:S01]  /*31a0*/  MUFU.EX2 R60, R60 ;  /* 0x0000003c003c7308 */ /* 0x000ee20000000800 */
[----:B-1----:R-:W-:Y:S01]  /*31b0*/  FADD.FTZ R0, R56, R7 ;  /* 0x0000000738007221 */ /* 0x002fe20000010000 */
[----:B0-----:R-:W-:-:S06]  /*31c0*/  CS2R R38, SRZ ;  /* 0x0000000000267805 */ /* 0x001fcc000001ff00 */
[----:B------:R0:W1:Y:S01]  /*31d0*/  MUFU.EX2 R3, R42 ;  /* 0x0000002a00037308 */ /* 0x0000620000000800 */
[C---:B--2---:R-:W-:Y:S01]  /*31e0*/  FADD.FTZ R15, R31.reuse, R0 ;  /* 0x000000001f0f7221 */ /* 0x044fe20000010000 */
[----:B------:R-:W-:Y:S02]  /*31f0*/  F2FP.BF16.F32.PACK_AB R140, R31, R56 ;  /* 0x000000381f8c723e */ /* 0x000fe400000010ff */
[----:B------:R-:W-:Y:S02]  /*3200*/  CS2R R56, SRZ ;  /* 0x0000000000387805 */ /* 0x000fe4000001ff00 */
[----:B------:R-:W-:Y:S02]  /*3210*/  CS2R R30, SRZ ;  /* 0x00000000001e7805 */ /* 0x000fe4000001ff00 */
[----:B------:R-:W2:Y:S01]  /*3220*/  MUFU.EX2 R64, R64 ;  /* 0x0000004000407308 */ /* 0x000ea20000000800 */
[----:B---3--:R-:W-:Y:S01]  /*3230*/  FADD.FTZ R0, R60, R15 ;  /* 0x0000000f3c007221 */ /* 0x008fe20000010000 */
[----:B0-----:R-:W-:-:S06]  /*3240*/  CS2R R42, SRZ ;  /* 0x00000000002a7805 */ /* 0x001fcc000001ff00 */
[----:B------:R0:W3:Y:S01]  /*3250*/  MUFU.EX2 R33, R46 ;  /* 0x0000002e00217308 */ /* 0x0000e20000000800 */
[C---:B-1----:R-:W-:Y:S01]  /*3260*/  FADD.FTZ R15, R3.reuse, R0 ;  /* 0x00000000030f7221 */ /* 0x042fe20000010000 */
[----:B------:R-:W-:Y:S01]  /*3270*/  F2FP.BF16.F32.PACK_AB R142, R3, R60 ;  /* 0x0000003c038e723e */ /* 0x000fe200000010ff */
[C---:B------:R-:W-:Y:S01]  /*3280*/  FADD.FTZ R3, R137.reuse, R4 ;  /* 0x0000000489037221 */ /* 0x040fe20000010000 */
[----:B------:R-:W-:Y:S02]  /*3290*/  F2FP.BF16.F32.PACK_AB R137, R137, R66 ;  /* 0x000000428989723e */ /* 0x000fe400000010ff */
[----:B------:R-:W-:Y:S02]  /*32a0*/  CS2R R66, SRZ ;  /* 0x0000000000427805 */ /* 0x000fe4000001ff00 */
[----:B------:R-:W-:Y:S01]  /*32b0*/  CS2R R60, SRZ ;  /* 0x00000000003c7805 */ /* 0x000fe2000001ff00 */
[----:B------:R-:W1:Y:S01]  /*32c0*/  MUFU.EX2 R68, R68 ;  /* 0x0000004400447308 */ /* 0x000e620000000800 */
[----:B--2---:R-:W-:Y:S01]  /*32d0*/  FADD.FTZ R0, R64, R15 ;  /* 0x0000000f40007221 */ /* 0x004fe20000010000 */
[----:B0-----:R-:W-:-:S06]  /*32e0*/  CS2R R46, SRZ ;  /* 0x00000000002e7805 */ /* 0x001fcc000001ff00 */
[----:B------:R-:W0:Y:S01]  /*32f0*/  MUFU.EX2 R70, R70 ;  /* 0x0000004600467308 */ /* 0x000e220000000800 */
[C---:B---3--:R-:W-:Y:S01]  /*3300*/  FADD.FTZ R15, R33.reuse, R0 ;  /* 0x00000000210f7221 */ /* 0x048fe20000010000 */
[----:B------:R-:W-:Y:S02]  /*3310*/  F2FP.BF16.F32.PACK_AB R136, R33, R64 ;  /* 0x000000402188723e */ /* 0x000fe400000010ff */
[----:B------:R-:W-:Y:S02]  /*3320*/  CS2R R64, SRZ ;  /* 0x0000000000407805 */ /* 0x000fe4000001ff00 */
[----:B------:R-:W-:Y:S02]  /*3330*/  CS2R R32, SRZ ;  /* 0x0000000000207805 */ /* 0x000fe4000001ff00 */
[----:B------:R-:W2:Y:S01]  /*3340*/  MUFU.EX2 R139, R100 ;  /* 0x00000064008b7308 */ /* 0x000ea20000000800 */
[----:B-1----:R-:W-:Y:S01]  /*3350*/  FADD.FTZ R4, R68, R15 ;  /* 0x0000000f44047221 */ /* 0x002fe20000010000 */
[----:B------:R-:W-:-:S04]  /*3360*/  VIMNMX R15, R17, R14, !PT ;  /* 0x0000000e110f7248 */ /* 0x000fc80007fe0100 */
[----:B------:R-:W-:Y:S02]  /*3370*/  ISETP.GE.AND P1, PT, R20, R15, PT ;  /* 0x0000000f1400720c */ /* 0x000fe40003f26270 */
[----:B------:R1:W3:Y:S01]  /*3380*/  MUFU.EX2 R7, R50 ;  /* 0x0000003200077308 */ /* 0x0002e20000000800 */
[----:B0-----:R-:W-:-:S04]  /*3390*/  FADD.FTZ R0, R70, R3 ;  /* 0x0000000346007221 */ /* 0x001fc80000010000 */
[C---:B--2---:R-:W-:Y:S01]  /*33a0*/  FADD.FTZ R3, R139.reuse, R0 ;  /* 0x000000008b037221 */ /* 0x044fe20000010000 */
[----:B------:R-:W-:Y:S02]  /*33b0*/  F2FP.BF16.F32.PACK_AB R139, R139, R70 ;  /* 0x000000468b8b723e */ /* 0x000fe400000010ff */
[----:B------:R-:W-:Y:S02]  /*33c0*/  CS2R R70, SRZ ;  /* 0x0000000000467805 */ /* 0x000fe4000001ff00 */
[----:B------:R-:W-:Y:S02]  /*33d0*/  MOV R0, RZ ;  /* 0x000000ff00007202 */ /* 0x000fe40000000f00 */
[----:B-1----:R-:W-:Y:S01]  /*33e0*/  CS2R R50, SRZ ;  /* 0x0000000000327805 */ /* 0x002fe2000001ff00 */
[C---:B---3--:R-:W-:Y:S01]  /*33f0*/  FADD.FTZ R4, R7.reuse, R4 ;  /* 0x0000000407047221 */ /* 0x048fe20000010000 */
[----:B------:R-:W-:Y:S01]  /*3400*/  F2FP.BF16.F32.PACK_AB R138, R7, R68 ;  /* 0x00000044078a723e */ /* 0x000fe200000010ff */
[----:B------:R-:W-:Y:S01]  /*3410*/  IMAD.MOV.U32 R7, RZ, RZ, 0x3f800000 ;  /* 0x3f800000ff077424 */ /* 0x000fe200078e00ff */
[----:B------:R-:W-:Y:S01]  /*3420*/  CS2R R68, SRZ ;  /* 0x0000000000447805 */ /* 0x000fe2000001ff00 */
[----:B------:R-:W-:Y:S06]  /*3430*/  @!P1 BRA `(.L_x_2195) ;  /* 0x0000002000cc9947 */ /* 0x000fec0003800000 */
[----:B------:R-:W-:Y:S01]  /*3440*/  IMAD.MOV.U32 R14, RZ, RZ, R8 ;  /* 0x000000ffff0e7224 */ /* 0x000fe200078e0008 */
[----:B------:R-:W-:Y:S01]  /*3450*/  MOV R87, RZ ;  /* 0x000000ff00577202 */ /* 0x000fe20000000f00 */
[----:B------:R-:W-:Y:S01]  /*3460*/  IMAD.MOV.U32 R19, RZ, RZ, R10 ;  /* 0x000000ffff137224 */ /* 0x000fe200078e000a */
[----:B------:R-:W-:Y:S01]  /*3470*/  UMOV UR5, URZ ;  /* 0x0000003f00057c82 */ /* 0x000fe20008000000 */
[----:B------:R-:W-:Y:S01]  /*3480*/  IMAD.MOV.U32 R21, RZ, RZ, RZ ;  /* 0x000000ffff157224 */ /* 0x000fe200078e00ff */
[----:B------:R-:W-:Y:S01]  /*3490*/  ULDC UR6, c[0x0][0x288] ;  /* 0x0000a20000067ab9 */ /* 0x000fe20000000800 */
[----:B------:R-:W-:-:S07]  /*34a0*/  IMAD.MOV.U32 R6, RZ, RZ, 0x3f800000 ;  /* 0x3f800000ff067424 */ /* 0x000fce00078e00ff */
.L_x_2206:
[----:B------:R-:W-:-:S04]  /*34b0*/  UISETP.NE.AND UP0, UPT, UR5, 0x1, UPT ;  /* 0x000000010500788c */ /* 0x000fc8000bf05270 */
[----:B------:R-:W-:-:S06]  /*34c0*/  USEL UR4, URZ, 0x1, UP0 ;  /* 0x000000013f047887 */ /* 0x000fcc0008000000 */
[----:B------:R-:W-:Y:S01]  /*34d0*/  LOP3.LUT R0, R21, UR4, RZ, 0x3c, !PT ;  /* 0x0000000415007c12 */ /* 0x000fe2000f8e3cff */
[----:B------:R-:W-:Y:S06]  /*34e0*/  @!P0 BRA `(.L_x_2196) ;  /* 0x0000000000048947 */ /* 0x000fec0003800000 */
[----:B------:R-:W-:Y:S01]  /*34f0*/  BPT.TRAP 0x1 ;  /* 0x000000040000795c */ /* 0x000fe20000300000 */
.L_x_2196:
        /* <DEDUP_REMOVED lines=8> */
.L_x_2197:
[----:B-1----:R-:W-:Y:S05]  /*3580*/  @P1 BRA `(.L_x_2198) ;  /* 0x0000000000081947 */ /* 0x002fea0003800000 */
[----:B------:R-:W1:Y:S02]  /*3590*/  SYNCS.PHASECHK.TRANS64.TRYWAIT P1, [UR7+0x2a830], R5 ;  /* 0x02a83005ff0075a7 */ /* 0x000e640008020147 */
[----:B-1----:R-:W-:Y:S05]  /*35a0*/  @!P1 BRA `(.L_x_2199) ;  /* 0x0000009c00949947 */ /* 0x002fea0003800000 */
.L_x_2198:
        /* <DEDUP_REMOVED lines=129> */
.L_x_2200:
[----:B------:R-:W-:Y:S01]  /*3dc0*/  ULEA UR10, UR5, UR38, 0x3 ;  /* 0x00000026050a7291 */ /* 0x000fe2000f8e183f */
[----:B01----:R-:W-:-:S08]  /*3dd0*/  SHF.L.U32 R5, R21, 0x1f, RZ ;  /* 0x0000001f15057819 */ /* 0x003fd000000006ff */
[----:B------:R0:W1:Y:S01]  /*3de0*/  SYNCS.PHASECHK.TRANS64.TRYWAIT P1, [UR10+0x2a850], R5 ;  /* 0x02a85005ff0075a7 */ /* 0x000062000802014a */
[----:B------:R-:W-:Y:S05]  /*3df0*/  @!P0 BRA `(.L_x_2201) ;  /* 0x0000000000048947 */ /* 0x000fea0003800000 */
[----:B------:R-:W-:Y:S01]  /*3e00*/  BPT.TRAP 0x1 ;  /* 0x000000040000795c */ /* 0x000fe20000300000 */
.L_x_2201:
[----:B-1----:R-:W-:Y:S05]  /*3e10*/  @P1 BRA `(.L_x_2202) ;  /* 0x0000000000081947 */ /* 0x002fea0003800000 */
[----:B------:R-:W1:Y:S02]  /*3e20*/  SYNCS.PHASECHK.TRANS64.TRYWAIT P1, [UR10+0x2a850], R5 ;  /* 0x02a85005ff0075a7 */ /* 0x000e64000802014a */
[----:B-1----:R-:W-:Y:S05]  /*3e30*/  @!P1 BRA `(.L_x_2203) ;  /* 0x0000009400889947 */ /* 0x002fea0003800000 */
.L_x_2202:
[----:B------:R-:W-:Y:S01]  /*3e40*/  UIADD3 UR11, UR38, 0x400, URZ ;  /* 0x00000400260b7890 */ /* 0x000fe2000fffe03f */
[----:B------:R-:W-:Y:S01]  /*3e50*/  WARPGROUP.ARRIVE ;  /* 0x00000000000079c5 */ /* 0x000fe20000000000 */
[----:B------:R-:W-:Y:S01]  /*3e60*/  UMOV UR15, 0x40000040 ;  /* 0x40000040000f7882 */ /* 0x000fe20000000000 */
[----:B------:R-:W-:Y:S01]  /*3e70*/  UMOV UR19, 0x40000040 ;  /* 0x4000004000137882 */ /* 0x000fe20000000000 */
[----:B------:R-:W-:-:S04]  /*3e80*/  USHF.R.U32.HI UR11, URZ, 0x4, UR11 ;  /* 0x000000043f0b7899 */ /* 0x000fc8000801160b */
[----:B------:R-:W-:-:S04]  /*3e90*/  ULOP3.LUT UR11, UR11, 0x3fff, URZ, 0xc0, !UPT ;  /* 0x00003fff0b0b7892 */ /* 0x000fc8000f8ec03f */
[----:B------:R-:W-:-:S04]  /*3ea0*/  ULOP3.LUT UR11, UR11, 0x3000000, URZ, 0xfc, !UPT ;  /* 0x030000000b0b7892 */ /* 0x000fc8000f8efc3f */
[----:B------:R-:W-:-:S04]  /*3eb0*/  UIMAD UR14, UR5, 0x600, UR11 ;  /* 0x00000600050e78a4 */ /* 0x000fc8000f8e020b */
[----:B------:R-:W-:-:S05]  /*3ec0*/  UIADD3 UR18, UR14, 0x80, URZ ;  /* 0x000000800e127890 */ /* 0x000fca000fffe03f */
[----:B------:R-:W-:Y:S01]  /*3ed0*/  HGMMA.64x128x16.F32.BF16 R24, R156, gdesc[UR12].tnspB, R24, gsb0 ;  /* 0x41e0000c9c187df0 */ /* 0x000fe20008001818 */
[----:B------:R-:W-:Y:S02]  /*3ee0*/  UMOV UR15, 0x40000040 ;  /* 0x40000040000f7882 */ /* 0x000fe40000000000 */
        /* <DEDUP_REMOVED lines=18> */
[----:B------:R-:W-:Y:S03]  /*4010*/  HGMMA.64x128x16.F32.BF16 R24, R140, gdesc[UR16].tnspB, R24, gsb0 ;  /* 0x41e000108c187df0 */ /* 0x000fe60008001818 */
[----:B------:R-:W-:Y:S02]  /*4020*/  WARPGROUP.DEPBAR.LE gsb0, 0x0 ;  /* 0x00008000000079c5 */ /* 0x000fe40000010000 */
[----:B------:R-:W-:-:S07]  /*4030*/  WARPGROUP.ARRIVE ;  /* 0x00000000000079c5 */ /* 0x000fce0000000000 */
[----:B------:R-:W-:Y:S03]  /*4040*/  HGMMA.64x128x16.F32.BF16 R24, R136, gdesc[UR12].tnspB, R24, gsb0 ;  /* 0x41e0000c88187df0 */ /* 0x000fe60008001818 */
[----:B------:R-:W-:Y:S02]  /*4050*/  WARPGROUP.DEPBAR.LE gsb0, 0x0 ;  /* 0x00008000000079c5 */ /* 0x000fe40000010000 */
[----:B------:R-:W-:Y:S05]  /*4060*/  @!P0 BRA `(.L_x_2204) ;  /* 0x0000000000048947 */ /* 0x000fea0003800000 */
[----:B------:R-:W-:Y:S01]  /*4070*/  BPT.TRAP 0x1 ;  /* 0x000000040000795c */ /* 0x000fe20000300000 */
.L_x_2204:
[----:B------:R-:W-:Y:S01]  /*4080*/  UISETP.NE.AND UP0, UPT, UR60, URZ, UPT ;  /* 0x0000003f3c00728c */ /* 0x000fe2000bf05270 */
[----:B------:R-:W-:Y:S01]  /*4090*/  IMAD.MOV.U32 R7, RZ, RZ, R9 ;  /* 0x000000ffff077224 */ /* 0x000fe200078e0009 */
[----:B------:R-:W-:Y:S01]  /*40a0*/  ULDC UR11, c[0x0][0x2f0] ;  /* 0x0000bc00000b7ab9 */ /* 0x000fe20000000800 */
[----:B------:R-:W-:-:S03]  /*40b0*/  UIADD3 UR7, UR7, 0x2a840, URZ ;  /* 0x0002a84007077890 */ /* 0x000fc6000fffe03f */
[----:B------:R-:W-:Y:S01]  /*40c0*/  PLOP3.LUT P1, PT, PT, PT, UP0, 0x80, 0x0 ;  /* 0x000000000000781c */ /* 0x000fe20003f2f008 */
[----:B------:R-:W-:Y:S01]  /*40d0*/  UPRMT UR7, UR61, 0x654, UR7 ;  /* 0x000006543d077896 */ /* 0x000fe20008000007 */
[----:B------:R-:W-:-:S03]  /*40e0*/  PLOP3.LUT P2, PT, PT, PT, UP0, 0x80, 0x0 ;  /* 0x000000000000781c */ /* 0x000fc60003f4f008 */
[----:B------:R-:W-:-:S05]  /*40f0*/  @UP0 ULDC UR5, c[0x0][0x44c] ;  /* 0x0001130000050ab9 */ /* 0x000fca0000000800 */
[----:B------:R-:W-:Y:S03]  /*4100*/  SYNCS.ARRIVE.TRANS64.RED.A1T0 RZ, [UR7], RZ ;  /* 0x000000ffffff79a7 */ /* 0x000fe60008100407 */
[----:B01----:R-:W-:Y:S01]  /*4110*/  @P1 IMAD.HI.U32 R5, R9, UR5, RZ ;  /* 0x0000000509051c27 */ /* 0x003fe2000f8e00ff */
[----:B------:R-:W-:-:S04]  /*4120*/  @UP0 ULDC UR5, c[0x0][0x450] ;  /* 0x0001140000050ab9 */ /* 0x000fc80000000800 */
[----:B------:R-:W-:Y:S01]  /*4130*/  @P2 SHF.R.U32.HI R7, RZ, UR5, R5 ;  /* 0x00000005ff072c19 */ /* 0x000fe20008011605 */
[----:B------:R-:W-:-:S04]  /*4140*/  IMAD.MOV.U32 R5, RZ, RZ, -0x60 ;  /* 0xffffffa0ff057424 */ /* 0x000fc800078e00ff */
[----:B------:R-:W0:Y:S01]  /*4150*/  SHFL.IDX PT, R21, R7, RZ, 0x1c1f ;  /* 0x001c1fff07157589 */ /* 0x000e2200000e0000 */
[----:B------:R-:W-:-:S03]  /*4160*/  IMAD R6, R20, R5, 0x1 ;  /* 0x0000000114067424 */ /* 0x000fc600078e0205 */
[----:B------:R-:W1:Y:S01]  /*4170*/  SHFL.IDX PT, R7, R7, 0x1, 0x1c1f ;  /* 0x003c1f0007077f89 */ /* 0x000e6200000e0000 */
[----:B------:R-:W-:-:S04]  /*4180*/  IMAD R5, R11, -0x2, R6 ;  /* 0xfffffffe0b057824 */ /* 0x000fc800078e0206 */
[----:B------:R-:W-:-:S05]  /*4190*/  IMAD R10, R18, UR11, R5 ;  /* 0x0000000b120a7c24 */ /* 0x000fca000f8e0205 */
[----:B0-----:R-:W-:-:S04]  /*41a0*/  IADD3 R21, R21, -UR6, R10 ;  /* 0x8000000615157c10 */ /* 0x001fc8000fffe00a */
[C---:B------:R-:W-:Y:S02]  /*41b0*/  ISETP.GT.AND P1, PT, R21.reuse, RZ, PT ;  /* 0x000000ff1500720c */ /* 0x040fe40003f24270 */
[C---:B------:R-:W-:Y:S02]  /*41c0*/  ISETP.GT.AND P2, PT, R21.reuse, 0x1, PT ;  /* 0x000000011500780c */ /* 0x040fe40003f44270 */
[----:B------:R-:W-:Y:S02]  /*41d0*/  FSEL R140, R88, -INF , P1 ;  /* 0xff800000588c7808 */ /* 0x000fe40000800000 */
[----:B------:R-:W-:Y:S02]  /*41e0*/  ISETP.GT.AND P1, PT, R21, 0x8, PT ;  /* 0x000000081500780c */ /* 0x000fe40003f24270 */
[----:B------:R-:W-:Y:S02]  /*41f0*/  FSEL R142, R89, -INF , P2 ;  /* 0xff800000598e7808 */ /* 0x000fe40001000000 */
[----:B------:R-:W-:-:S02]  /*4200*/  FMNMX.FTZ R5, R140, R19, !PT ;  /* 0x000000138c057209 */ /* 0x000fc40007810000 */
[C---:B------:R-:W-:Y:S02]  /*4210*/  ISETP.GT.AND P2, PT, R21.reuse, 0x9, PT ;  /* 0x000000091500780c */ /* 0x040fe40003f44270 */
[----:B------:R-:W-:Y:S02]  /*4220*/  FSEL R144, R92, -INF , P1 ;  /* 0xff8000005c907808 */ /* 0x000fe40000800000 */
[----:B------:R-:W-:Y:S02]  /*4230*/  FMNMX.FTZ R5, R142, R5, !PT ;  /* 0x000000058e057209 */ /* 0x000fe40007810000 */
        /* <DEDUP_REMOVED lines=61> */
[----:B------:R-:W-:Y:S02]  /*4610*/  FMNMX.FTZ R5, R132, R5, !PT ;  /* 0x0000000584057209 */ /* 0x000fe40007810000 */
[----:B-1----:R-:W-:-:S02]  /*4620*/  IADD3 R93, R7, -UR6, R10 ;  /* 0x80000006075d7c10 */ /* 0x002fc4000fffe00a */
[----:B------:R-:W-:Y:S02]  /*4630*/  FMNMX.FTZ R21, R104, R5, !PT ;  /* 0x0000000568157209 */ /* 0x000fe40007810000 */
[----:B------:R-:W0:Y:S01]  /*4640*/  LDC R5, c[0x0][0x988] ;  /* 0x00026200ff057b82 */ /* 0x000e220000000800 */
[C---:B------:R-:W-:Y:S02]  /*4650*/  ISETP.GT.AND P1, PT, R93.reuse, RZ, PT ;  /* 0x000000ff5d00720c */ /* 0x040fe40003f24270 */
[----:B------:R-:W1:Y:S01]  /*4660*/  SHFL.BFLY PT, R136, R21, 0x2, 0x1f ;  /* 0x0c401f0015887f89 */ /* 0x000e6200000e0000 */
[C---:B------:R-:W-:Y:S02]  /*4670*/  ISETP.GT.AND P2, PT, R93.reuse, 0x1, PT ;  /* 0x000000015d00780c */ /* 0x040fe40003f44270 */
[----:B------:R-:W-:Y:S02]  /*4680*/  FSEL R90, R90, -INF , P1 ;  /* 0xff8000005a5a7808 */ /* 0x000fe40000800000 */
[----:B------:R-:W-:-:S02]  /*4690*/  ISETP.GT.AND P3, PT, R93, 0x8, PT ;  /* 0x000000085d00780c */ /* 0x000fc40003f64270 */
[----:B------:R-:W-:Y:S02]  /*46a0*/  FMNMX.FTZ R7, R90, R14, !PT ;  /* 0x0000000e5a077209 */ /* 0x000fe40007810000 */
[----:B------:R-:W-:Y:S02]  /*46b0*/  ISETP.GT.AND P4, PT, R93, 0x9, PT ;  /* 0x000000095d00780c */ /* 0x000fe40003f84270 */
[----:B------:R-:W-:Y:S02]  /*46c0*/  FSEL R94, R94, -INF , P3 ;  /* 0xff8000005e5e7808 */ /* 0x000fe40001800000 */
[----:B------:R-:W-:Y:S02]  /*46d0*/  FSEL R138, R95, -INF , P4 ;  /* 0xff8000005f8a7808 */ /* 0x000fe40002000000 */
[----:B------:R-:W-:Y:S02]  /*46e0*/  ISETP.GT.AND P3, PT, R93, 0x11, PT ;  /* 0x000000115d00780c */ /* 0x000fe40003f64270 */
[----:B-1----:R-:W-:-:S05]  /*46f0*/  FMNMX.FTZ R23, R21, R136, !PT ;  /* 0x0000008815177209 */ /* 0x002fca0007810000 */
[----:B------:R-:W1:Y:S02]  /*4700*/  SHFL.BFLY PT, R136, R23, 0x1, 0x1f ;  /* 0x0c201f0017887f89 */ /* 0x000e6400000e0000 */
[----:B-1----:R-:W-:Y:S02]  /*4710*/  FMNMX.FTZ R10, R23, R136, !PT ;  /* 0x00000088170a7209 */ /* 0x002fe40007810000 */
[----:B------:R-:W-:Y:S02]  /*4720*/  FSEL R136, R91, -INF , P2 ;  /* 0xff8000005b887808 */ /* 0x000fe40001000000 */
[C---:B------:R-:W-:Y:S01]  /*4730*/  FSETP.NEU.FTZ.AND P1, PT, R10.reuse, -INF , PT ;  /* 0xff8000000a00780b */ /* 0x040fe20003f3d000 */
[----:B0-----:R-:W-:Y:S01]  /*4740*/  FMUL.FTZ R21, R10, R5 ;  /* 0x000000050a157220 */ /* 0x001fe20000410000 */
[----:B------:R-:W-:Y:S02]  /*4750*/  FMNMX.FTZ R7, R136, R7, !PT ;  /* 0x0000000788077209 */ /* 0x000fe40007810000 */
[----:B------:R-:W-:-:S02]  /*4760*/  ISETP.GT.AND P2, PT, R93, 0x10, PT ;  /* 0x000000105d00780c */ /* 0x000fc40003f44270 */
[----:B------:R-:W-:Y:S02]  /*4770*/  FMNMX.FTZ R7, R94, R7, !PT ;  /* 0x000000075e077209 */ /* 0x000fe40007810000 */
[----:B------:R-:W-:Y:S02]  /*4780*/  FSEL R109, R21, RZ, P1 ;  /* 0x000000ff156d7208 */ /* 0x000fe40000800000 */
[----:B------:R-:W-:Y:S02]  /*4790*/  FSEL R98, R98, -INF , P2 ;  /* 0xff80000062627808 */ /* 0x000fe40001000000 */
[----:B------:R-:W-:Y:S01]  /*47a0*/  FMNMX.FTZ R7, R138, R7, !PT ;  /* 0x000000078a077209 */ /* 0x000fe20007810000 */
[-CC-:B------:R-:W-:Y:S01]  /*47b0*/  FFMA.FTZ R156, R140, R5.reuse, -R109.reuse ;  /* 0x000000058c9c7223 */ /* 0x180fe2000001086d */
[----:B------:R-:W-:Y:S01]  /*47c0*/  ISETP.GT.AND P2, PT, R93, 0x18, PT ;  /* 0x000000185d00780c */ /* 0x000fe20003f44270 */
[-CC-:B------:R-:W-:Y:S01]  /*47d0*/  FFMA.FTZ R95, R6, R5.reuse, -R109.reuse ;  /* 0x00000005065f7223 */ /* 0x180fe2000001086d */
[----:B------:R-:W-:Y:S01]  /*47e0*/  FSEL R140, R99, -INF , P3 ;  /* 0xff800000638c7808 */ /* 0x000fe20001800000 */
[--C-:B------:R-:W-:Y:S01]  /*47f0*/  FFMA.FTZ R97, R8, R5, -R109.reuse ;  /* 0x0000000508617223 */ /* 0x100fe2000001086d */
[----:B------:R-:W-:Y:S01]  /*4800*/  FMNMX.FTZ R7, R98, R7, !PT ;  /* 0x0000000762077209 */ /* 0x000fe20007810000 */
[-CC-:B------:R-:W-:Y:S01]  /*4810*/  FFMA.FTZ R21, R142, R5.reuse, -R109.reuse ;  /* 0x000000058e157223 */ /* 0x180fe2000001086d */
[C---:B------:R-:W-:Y:S01]  /*4820*/  ISETP.GT.AND P3, PT, R93.reuse, 0x19, PT ;  /* 0x000000195d00780c */ /* 0x040fe20003f64270 */
[-CC-:B------:R-:W-:Y:S01]  /*4830*/  FFMA.FTZ R158, R144, R5.reuse, -R109.reuse ;  /* 0x00000005909e7223 */ /* 0x180fe2000001086d */
[----:B------:R-:W-:Y:S01]  /*4840*/  FSEL R160, R102, -INF , P2 ;  /* 0xff80000066a07808 */ /* 0x000fe20001000000 */
[--C-:B------:R-:W-:Y:S01]  /*4850*/  FFMA.FTZ R23, R146, R5, -R109.reuse ;  /* 0x0000000592177223 */ /* 0x100fe2000001086d */
        /* <DEDUP_REMOVED lines=32> */
[----:B------:R-:W-:Y:S01]  /*4a60*/  ISETP.GT.AND P3, PT, R93, 0x31, PT ;  /* 0x000000315d00780c */ /* 0x000fe20003f64270 */
[----:B------:R-:W-:Y:S01]  /*4a70*/  FFMA.FTZ R107, R104, R5, -R109 ;  /* 0x00000005686b7223 */ /* 0x000fe2000001086d */
[----:B------:R-:W-:Y:S01]  /*4a80*/  FSEL R166, R114, -INF , P2 ;  /* 0xff80000072a67808 */ /* 0x000fe20001000000 */
[----:B------:R-:W-:Y:S01]  /*4a90*/  MUFU.EX2 R156, R156 ;  /* 0x0000009c009c7308 */ /* 0x000fe20000000800 */
[----:B------:R-:W-:-:S02]  /*4aa0*/  FMNMX.FTZ R7, R110, R7, !PT ;  /* 0x000000076e077209 */ /* 0x000fc40007810000 */
[----:B------:R-:W-:Y:S02]  /*4ab0*/  ISETP.GT.AND P2, PT, R93, 0x38, PT ;  /* 0x000000385d00780c */ /* 0x000fe40003f44270 */
[----:B------:R-:W-:Y:S02]  /*4ac0*/  FSEL R172, R115, -INF , P3 ;  /* 0xff80000073ac7808 */ /* 0x000fe40001800000 */
[----:B------:R-:W-:Y:S01]  /*4ad0*/  FMNMX.FTZ R7, R166, R7, !PT ;  /* 0x00000007a6077209 */ /* 0x000fe20007810000 */
[----:B------:R-:W-:Y:S01]  /*4ae0*/  MUFU.EX2 R21, R21 ;  /* 0x0000001500157308 */ /* 0x000fe20000000800 */
[----:B------:R-:W-:Y:S02]  /*4af0*/  ISETP.GT.AND P3, PT, R93, 0x39, PT ;  /* 0x000000395d00780c */ /* 0x000fe40003f64270 */
[----:B------:R-:W-:Y:S02]  /*4b00*/  FSEL R174, R118, -INF , P2 ;  /* 0xff80000076ae7808 */ /* 0x000fe40001000000 */
[----:B------:R-:W-:-:S02]  /*4b10*/  FMNMX.FTZ R7, R172, R7, !PT ;  /* 0x00000007ac077209 */ /* 0x000fc40007810000 */
[----:B------:R-:W-:Y:S01]  /*4b20*/  ISETP.GT.AND P2, PT, R93, 0x40, PT ;  /* 0x000000405d00780c */ /* 0x000fe20003f44270 */
[----:B------:R-:W-:Y:S01]  /*4b30*/  MUFU.EX2 R158, R158 ;  /* 0x0000009e009e7308 */ /* 0x000fe20000000800 */
[----:B------:R-:W-:Y:S02]  /*4b40*/  FSEL R118, R119, -INF , P3 ;  /* 0xff80000077767808 */ /* 0x000fe40001800000 */
[----:B------:R-:W-:Y:S02]  /*4b50*/  FMNMX.FTZ R7, R174, R7, !PT ;  /* 0x00000007ae077209 */ /* 0x000fe40007810000 */
[----:B------:R-:W-:Y:S02]  /*4b60*/  ISETP.GT.AND P3, PT, R93, 0x41, PT ;  /* 0x000000415d00780c */ /* 0x000fe40003f64270 */
        /* <DEDUP_REMOVED lines=22> */
[----:B------:R-:W-:Y:S01]  /*4cd0*/  ISETP.GT.AND P3, PT, R93, 0x59, PT ;  /* 0x000000595d00780c */ /* 0x000fe20003f64270 */
[----:B------:R-:W-:Y:S01]  /*4ce0*/  FFMA.FTZ R93, R22, R5, -R109 ;  /* 0x00000005165d7223 */ /* 0x000fe2000001086d */
[----:B------:R-:W-:Y:S02]  /*4cf0*/  FSEL R134, R134, -INF , P2 ;  /* 0xff80000086867808 */ /* 0x000fe40001000000 */
[----:B------:R-:W-:-:S02]  /*4d00*/  FMNMX.FTZ R7, R106, R7, !PT ;  /* 0x000000076a077209 */ /* 0x000fc40007810000 */
[----:B------:R-:W-:Y:S01]  /*4d10*/  FSEL R22, R135, -INF , P3 ;  /* 0xff80000087167808 */ /* 0x000fe20001800000 */
[----:B------:R-:W-:Y:S01]  /*4d20*/  MUFU.EX2 R148, R148 ;  /* 0x0000009400947308 */ /* 0x000fe20000000800 */
[----:B------:R-:W-:-:S04]  /*4d30*/  FMNMX.FTZ R7, R134, R7, !PT ;  /* 0x0000000786077209 */ /* 0x000fc80007810000 */
[----:B------:R-:W-:-:S03]  /*4d40*/  FMNMX.FTZ R7, R22, R7, !PT ;  /* 0x0000000716077209 */ /* 0x000fc60007810000 */
[----:B------:R-:W-:Y:S02]  /*4d50*/  MUFU.EX2 R93, R93 ;  /* 0x0000005d005d7308 */ /* 0x000fe40000000800 */
[----:B------:R-:W0:Y:S06]  /*4d60*/  SHFL.BFLY PT, R6, R7, 0x2, 0x1f ;  /* 0x0c401f0007067f89 */ /* 0x000e2c00000e0000 */
        /* <DEDUP_REMOVED lines=13> */
[----:B------:R-:W-:Y:S02]  /*4e40*/  FSEL R109, R6, RZ, P2 ;  /* 0x000000ff066d7208 */ /* 0x000fe40001000000 */
[----:B------:R-:W-:-:S03]  /*4e50*/  FSEL R6, R10, RZ, P1 ;  /* 0x000000ff0a067208 */ /* 0x000fc60000800000 */
[-CC-:B------:R-:W-:Y:S01]  /*4e60*/  FFMA.FTZ R157, R90, R5.reuse, -R109.reuse ;  /* 0x000000055a9d7223 */ /* 0x180fe2000001086d */
[-C--:B------:R-:W-:Y:S01]  /*4e70*/  FFMA.FTZ R90, R136, R5.reuse, -R109 ;  /* 0x00000005885a7223 */ /* 0x080fe2000001086d */
[----:B------:R-:W-:Y:S01]  /*4e80*/  FADD.FTZ R6, -R6, R19 ;  /* 0x0000001306067221 */ /* 0x000fe20000010100 */
[----:B------:R-:W-:Y:S01]  /*4e90*/  FSEL R19, R8, RZ, P2 ;  /* 0x000000ff08137208 */ /* 0x000fe20001000000 */
[-CC-:B------:R-:W-:Y:S01]  /*4ea0*/  FFMA.FTZ R159, R94, R5.reuse, -R109.reuse ;  /* 0x000000055e9f7223 */ /* 0x180fe2000001086d */
[-CC-:B------:R-:W-:Y:S01]  /*4eb0*/  FFMA.FTZ R138, R138, R5.reuse, -R109.reuse ;  /* 0x000000058a8a7223 */ /* 0x180fe2000001086d */
[-C--:B------:R-:W-:Y:S01]  /*4ec0*/  FMUL.FTZ R7, R6, R5.reuse ;  /* 0x0000000506077220 */ /* 0x080fe20000410000 */
[----:B------:R-:W-:Y:S01]  /*4ed0*/  MUFU.EX2 R157, R157 ;  /* 0x0000009d009d7308 */ /* 0x000fe20000000800 */
[----:B------:R-:W-:Y:S01]  /*4ee0*/  FADD.FTZ R6, -R19, R14 ;  /* 0x0000000e13067221 */ /* 0x000fe20000010100 */
[-CC-:B------:R-:W-:Y:S01]  /*4ef0*/  FFMA.FTZ R98, R98, R5.reuse, -R109.reuse ;  /* 0x0000000562627223 */ /* 0x180fe2000001086d */
[-CC-:B------:R-:W-:Y:S01]  /*4f00*/  FFMA.FTZ R140, R140, R5.reuse, -R109.reuse ;  /* 0x000000058c8c7223 */ /* 0x180fe2000001086d */
[-CC-:B------:R-:W-:Y:S01]  /*4f10*/  FFMA.FTZ R160, R160, R5.reuse, -R109.reuse ;  /* 0x00000005a0a07223 */ /* 0x180fe2000001086d */
[-C--:B------:R-:W-:Y:S01]  /*4f20*/  FMUL.FTZ R6, R6, R5.reuse ;  /* 0x0000000506067220 */ /* 0x080fe20000410000 */
        /* <DEDUP_REMOVED lines=14> */
[-CC-:B------:R-:W-:Y:S01]  /*5010*/  FFMA.FTZ R102, R102, R5.reuse, -R109.reuse ;  /* 0x0000000566667223 */ /* 0x180fe2000001086d */
[-CC-:B------:R-:W-:Y:S01]  /*5020*/  FFMA.FTZ R130, R130, R5.reuse, -R109.reuse ;  /* 0x0000000582827223 */ /* 0x180fe2000001086d */
[-CC-:B------:R-:W-:Y:S01]  /*5030*/  FFMA.FTZ R106, R106, R5.reuse, -R109.reuse ;  /* 0x000000056a6a7223 */ /* 0x180fe2000001086d */
[-CC-:B------:R-:W-:Y:S01]  /*5040*/  FFMA.FTZ R134, R134, R5.reuse, -R109.reuse ;  /* 0x0000000586867223 */ /* 0x180fe2000001086d */
[----:B------:R-:W2:Y:S01]  /*5050*/  MUFU.EX2 R90, R90 ;  /* 0x0000005a005a7308 */ /* 0x000ea20000000800 */
[----:B0-----:R-:W-:Y:S01]  /*5060*/  FFMA.FTZ R4, R7, R4, R156 ;  /* 0x0000000407047223 */ /* 0x001fe2000001009c */
[----:B------:R-:W-:-:S03]  /*5070*/  FFMA.FTZ R22, R22, R5, -R109 ;  /* 0x0000000516167223 */ /* 0x000fc6000001086d */
[----:B------:R-:W-:-:S03]  /*5080*/  FADD.FTZ R19, R21, R4 ;  /* 0x0000000415137221 */ /* 0x000fc60000010000 */
[----:B------:R-:W0:Y:S01]  /*5090*/  MUFU.EX2 R159, R159 ;  /* 0x0000009f009f7308 */ /* 0x000e220000000800 */
[----:B-1----:R-:W-:Y:S01]  /*50a0*/  FFMA.FTZ R3, R6, R3, R157 ;  /* 0x0000000306037223 */ /* 0x002fe2000001009d */
[----:B------:R-:W-:-:S06]  /*50b0*/  FADD.FTZ R14, R158, R19 ;  /* 0x000000139e0e7221 */ /* 0x000fcc0000010000 */
        /* <DEDUP_REMOVED lines=30> */
[----:B------:R-:W-:-:S06]  /*52a0*/  FADD.FTZ R3, R101, R14 ;  /* 0x0000000e65037221 */ /* 0x000fcc0000010000 */
        /* <DEDUP_REMOVED lines=42> */
.L_x_2205:
        /* <DEDUP_REMOVED lines=32> */
[----:B------:R-:W-:Y:S01]  /*5750*/  MOV R19, R10 ;  /* 0x0000000a00137202 */ /* 0x000fe20000000f00 */
[----:B------:R-:W-:Y:S06]  /*5760*/  @P1 BRA `(.L_x_2206) ;  /* 0xffffffdc00501947 */ /* 0x000fec000383ffff */
.L_x_2195:
[----:B------:R-:W-:-:S13]  /*5770*/  ISETP.GE.AND P1, PT, R20, R17, PT ;  /* 0x000000111400720c */ /* 0x000fda0003f26270 */
[----:B------:R-:W-:Y:S05]  /*5780*/  @!P1 BRA `(.L_x_2207) ;  /* 0x0000001800e89947 */ /* 0x000fea0003800000 */
[----:B------:R-:W-:Y:S01]  /*5790*/  IMAD.MOV.U32 R9, RZ, RZ, R8 ;  /* 0x000000ffff097224 */ /* 0x000fe200078e0008 */
[----:B------:R-:W-:Y:S01]  /*57a0*/  UMOV UR6, UR4 ;  /* 0x0000000400067c82 */ /* 0x000fe20008000000 */
[----:B------:R-:W-:Y:S02]  /*57b0*/  IMAD.MOV.U32 R11, RZ, RZ, R10 ;  /* 0x000000ffff0b7224 */ /* 0x000fe400078e000a */
[----:B------:R-:W-:-:S07]  /*57c0*/  IMAD.MOV.U32 R14, RZ, RZ, R0 ;  /* 0x000000ffff0e7224 */ /* 0x000fce00078e0000 */
.L_x_2218:
[----:B------:R-:W-:-:S04]  /*57d0*/  UIADD3 UR4, UR6, 0x1, URZ ;  /* 0x0000000106047890 */ /* 0x000fc8000fffe03f */
[----:B------:R-:W-:-:S04]  /*57e0*/  UISETP.NE.AND UP0, UPT, UR4, 0x2, UPT ;  /* 0x000000020400788c */ /* 0x000fc8000bf05270 */
[----:B------:R-:W-:Y:S02]  /*57f0*/  USEL UR5, URZ, 0x1, UP0 ;  /* 0x000000013f057887 */ /* 0x000fe40008000000 */
[----:B------:R-:W-:-:S04]  /*5800*/  USEL UR4, UR4, URZ, UP0 ;  /* 0x0000003f04047287 */ /* 0x000fc80008000000 */
[----:B------:R-:W-:Y:S01]  /*5810*/  LOP3.LUT R0, R14, UR5, RZ, 0x3c, !PT ;  /* 0x000000050e007c12 */ /* 0x000fe2000f8e3cff */
[----:B------:R-:W-:Y:S07]  /*5820*/  @!P0 BRA `(.L_x_2208) ;  /* 0x0000000000048947 */ /* 0x000fee0003800000 */
[----:B------:R-:W-:Y:S01]  /*5830*/  BPT.TRAP 0x1 ;  /* 0x000000040000795c */ /* 0x000fe20000300000 */
.L_x_2208:
[----:B------:R-:W-:Y:S01]  /*5840*/  ULEA UR7, UR4, UR38, 0x3 ;  /* 0x0000002604077291 */ /* 0x000fe2000f8e183f */
[----:B------:R-:W-:-:S08]  /*5850*/  SHF.L.U32 R5, R0, 0x1f, RZ ;  /* 0x0000001f00057819 */ /* 0x000fd000000006ff */
[----:B------:R0:W1:Y:S01]  /*5860*/  SYNCS.PHASECHK.TRANS64.TRYWAIT P1, [UR7+0x2a830], R5 ;  /* 0x02a83005ff0075a7 */ /* 0x0000620008020147 */
[----:B------:R-:W-:Y:S05]  /*5870*/  @!P0 BRA `(.L_x_2209) ;  /* 0x0000000000048947 */ /* 0x000fea0003800000 */
[----:B------:R-:W-:Y:S01]  /*5880*/  BPT.TRAP 0x1 ;  /* 0x000000040000795c */ /* 0x000fe20000300000 */
.L_x_2209:
[----:B-1----:R-:W-:Y:S05]  /*5890*/  @P1 BRA `(.L_x_2210) ;  /* 0x0000000000081947 */ /* 0x002fea0003800000 */
[----:B------:R-:W1:Y:S02]  /*58a0*/  SYNCS.PHASECHK.TRANS64.TRYWAIT P1, [UR7+0x2a830], R5 ;  /* 0x02a83005ff0075a7 */ /* 0x000e640008020147 */
[----:B-1----:R-:W-:Y:S05]  /*58b0*/  @!P1 BRA `(.L_x_2211) ;  /* 0x0000007c00009947 */ /* 0x002fea0003800000 */
.L_x_2210:
        /* <DEDUP_REMOVED lines=129> */
.L_x_2212:
[----:B------:R-:W-:Y:S01]  /*60d0*/  ULEA UR5, UR6, UR38, 0x3 ;  /* 0x0000002606057291 */ /* 0x000fe2000f8e183f */
[----:B01----:R-:W-:-:S08]  /*60e0*/  SHF.L.U32 R5, R14, 0x1f, RZ ;  /* 0x0000001f0e057819 */ /* 0x003fd000000006ff */
[----:B------:R0:W1:Y:S01]  /*60f0*/  SYNCS.PHASECHK.TRANS64.TRYWAIT P1, [UR5+0x2a850], R5 ;  /* 0x02a85005ff0075a7 */ /* 0x0000620008020145 */
[----:B------:R-:W-:Y:S05]  /*6100*/  @!P0 BRA `(.L_x_2213) ;  /* 0x0000000000048947 */ /* 0x000fea0003800000 */
[----:B------:R-:W-:Y:S01]  /*6110*/  BPT.TRAP 0x1 ;  /* 0x000000040000795c */ /* 0x000fe20000300000 */
.L_x_2213:
[----:B-1----:R-:W-:Y:S05]  /*6120*/  @P1 BRA `(.L_x_2214) ;  /* 0x0000000000081947 */ /* 0x002fea0003800000 */
[----:B------:R-:W1:Y:S02]  /*6130*/  SYNCS.PHASECHK.TRANS64.TRYWAIT P1, [UR5+0x2a850], R5 ;  /* 0x02a85005ff0075a7 */ /* 0x000e640008020145 */
[----:B-1----:R-:W-:Y:S05]  /*6140*/  @!P1 BRA `(.L_x_2215) ;  /* 0x0000007000f49947 */ /* 0x002fea0003800000 */
.L_x_2214:
        /* <DEDUP_REMOVED lines=38> */
.L_x_2216:
        /* <DEDUP_REMOVED lines=54> */
[----:B------:R-:W0:Y:S01]  /*6710*/  LDC R5, c[0x0][0x988] ;  /* 0x00026200ff057b82 */ /* 0x000e220000000800 */
[----:B-1----:R-:W-:Y:S02]  /*6720*/  FMNMX.FTZ R18, R7, R8, !PT ;  /* 0x0000000807127209 */ /* 0x002fe40007810000 */
[----:B------:R-:W1:Y:S04]  /*6730*/  SHFL.BFLY PT, R15, R14, 0x1, 0x1f ;  /* 0x0c201f000e0f7f89 */ /* 0x000e6800000e0000 */
[----:B------:R-:W2:Y:S01]  /*6740*/  SHFL.BFLY PT, R19, R18, 0x1, 0x1f ;  /* 0x0c201f0012137f89 */ /* 0x000ea200000e0000 */
[----:B-1----:R-:W-:-:S02]  /*6750*/  FMNMX.FTZ R10, R14, R15, !PT ;  /* 0x0000000f0e0a7209 */ /* 0x002fc40007810000 */
[----:B--2---:R-:W-:-:S03]  /*6760*/  FMNMX.FTZ R8, R18, R19, !PT ;  /* 0x0000001312087209 */ /* 0x004fc60007810000 */
[CC--:B0-----:R-:W-:Y:S01]  /*6770*/  FMUL.FTZ R160, R10.reuse, R5.reuse ;  /* 0x000000050aa07220 */ /* 0x0c1fe20000410000 */
[----:B------:R-:W-:Y:S01]  /*6780*/  FADD.FTZ R22, -R10, R11 ;  /* 0x0000000b0a167221 */ /* 0x000fe20000010100 */
[C---:B------:R-:W-:Y:S01]  /*6790*/  FADD.FTZ R6, -R8.reuse, R9 ;  /* 0x0000000908067221 */ /* 0x040fe20000010100 */
[-C--:B------:R-:W-:Y:S01]  /*67a0*/  FMUL.FTZ R14, R8, R5.reuse ;  /* 0x00000005080e7220 */ /* 0x080fe20000410000 */
[-C--:B------:R-:W-:Y:S01]  /*67b0*/  FFMA.FTZ R156, R88, R5.reuse, -R160 ;  /* 0x00000005589c7223 */ /* 0x080fe200000108a0 */
[-C--:B------:R-:W-:Y:S01]  /*67c0*/  FMUL.FTZ R22, R22, R5.reuse ;  /* 0x0000000516167220 */ /* 0x080fe20000410000 */
        /* <DEDUP_REMOVED lines=43> */
[----:B------:R2:W0:Y:S01]  /*6a80*/  MUFU.EX2 R18, R91 ;  /* 0x0000005b00127308 */ /* 0x0004220000000800 */
        /* <DEDUP_REMOVED lines=12> */
[-C--:B------:R-:W-:Y:S01]  /*6b50*/  FFMA.FTZ R109, R133, R5.reuse, -R160 ;  /* 0x00000005856d7223 */ /* 0x080fe200000108a0 */
[----:B------:R-:W-:-:S02]  /*6b60*/  FFMA.FTZ R14, R135, R5, -R14 ;  /* 0x00000005870e7223 */ /* 0x000fc4000001080e */
        /* <DEDUP_REMOVED lines=90> */
.L_x_2217:
[----:B------:R-:W-:Y:S01]  /*7110*/  UIADD3 UR5, UR5, 0x2a860, URZ ;  /* 0x0002a86005057890 */ /* 0x000fe2000fffe03f */
[----:B------:R-:W-:Y:S01]  /*7120*/  ISETP.GT.AND P1, PT, R20, R17, PT ;  /* 0x000000111400720c */ /* 0x000fe20003f24270 */
[----:B------:R-:W-:Y:S01]  /*7130*/  UMOV UR6, UR4 ;  /* 0x0000000400067c82 */ /* 0x000fe20008000000 */
[----:B------:R-:W-:Y:S01]  /*7140*/  F2FP.BF16.F32.PACK_AB R156, R9, R156 ;  /* 0x0000009c099c723e */ /* 0x000fe200000010ff */
[----:B------:R-:W-:Y:S01]  /*7150*/  UPRMT UR5, UR61, 0x654, UR5 ;  /* 0x000006543d057896 */ /* 0x000fe20008000005 */
[----:B------:R-:W-:Y:S01]  /*7160*/  F2FP.BF16.F32.PACK_AB R158, R11, R158 ;  /* 0x0000009e0b9e723e */ /* 0x000fe200000010ff */
[----:B------:R-:W-:Y:S01]  /*7170*/  IMAD.MOV.U32 R9, RZ, RZ, R8 ;  /* 0x000000ffff097224 */ /* 0x000fe200078e0008 */
        /* <DEDUP_REMOVED lines=25> */
[----:B------:R-:W-:Y:S01]  /*7310*/  IADD3 R20, R20, -0x1, RZ ;  /* 0xffffffff14147810 */ /* 0x000fe20007ffe0ff */
[----:B------:R-:W-:Y:S06]  /*7320*/  @P1 BRA `(.L_x_2218) ;  /* 0xffffffe400281947 */ /* 0x000fec000383ffff */
.L_x_2207:
        /* <DEDUP_REMOVED lines=67> */
.L_x_2219:
[----:B------:R-:W-:Y:S01]  /*7760*/  ULEA UR5, UR4, UR38, 0x3 ;  /* 0x0000002604057291 */ /* 0x000fe2000f8e183f */
[----:B------:R-:W-:-:S08]  /*7770*/  SHF.L.U32 R0, R0, 0x1f, RZ ;  /* 0x0000001f00007819 */ /* 0x000fd000000006ff */
[----:B------:R0:W1:Y:S01]  /*7780*/  SYNCS.PHASECHK.TRANS64.TRYWAIT P1, [UR5+0x2a850], R0 ;  /* 0x02a85000ff0075a7 */ /* 0x0000620008020145 */
[----:B------:R-:W-:Y:S05]  /*7790*/  @!P0 BRA `(.L_x_2220) ;  /* 0x0000000000048947 */ /* 0x000fea0003800000 */
[----:B------:R-:W-:Y:S01]  /*77a0*/  BPT.TRAP 0x1 ;  /* 0x000000040000795c */ /* 0x000fe20000300000 */
.L_x_2220:
[----:B-1----:R-:W-:Y:S05]  /*77b0*/  @P1 BRA `(.L_x_2221) ;  /* 0x0000000000081947 */ /* 0x002fea0003800000 */
[----:B------:R-:W1:Y:S02]  /*77c0*/  SYNCS.PHASECHK.TRANS64.TRYWAIT P1, [UR5+0x2a850], R0 ;  /* 0x02a85000ff0075a7 */ /* 0x000e640008020145 */
[----:B-1----:R-:W-:Y:S05]  /*77d0*/  @!P1 BRA `(.L_x_2222) ;  /* 0x0000005c00689947 */ /* 0x002fea0003800000 */
.L_x_2221:
[----:B------:R-:W-:Y:S01]  /*77e0*/  UIADD3 UR38, UR38, 0x400, URZ ;  /* 0x0000040026267890 */ /* 0x000fe2000fffe03f */
[----:B------:R-:W-:Y:S01]  /*77f0*/  WARPGROUP.ARRIVE ;  /* 0x00000000000079c5 */ /* 0x000fe20000000000 */
[----:B------:R-:W-:Y:S01]  /*7800*/  UMOV UR7, 0x40000040 ;  /* 0x4000004000077882 */ /* 0x000fe20000000000 */
[----:B-1----:R-:W1:Y:S01]  /*7810*/  SHFL.BFLY PT, R7, R4, 0x2, 0x1f ;  /* 0x0c401f0004077f89 */ /* 0x002e6200000e0000 */
[----:B------:R-:W-:Y:S01]  /*7820*/  USHF.R.U32.HI UR38, URZ, 0x4, UR38 ;  /* 0x000000043f267899 */ /* 0x000fe20008011626 */
[----:B------:R-:W-:Y:S02]  /*7830*/  MOV R11, RZ ;  /* 0x000000ff000b7202 */ /* 0x000fe40000000f00 */
        /* <DEDUP_REMOVED lines=56> */
.L_x_2223:
        /* <DEDUP_REMOVED lines=68> */
.L_x_2187:
[----:B------:R-:W-:Y:S05]  /*8000*/  @P0 BRA `(.L_x_2224) ;  /* 0x0000001400340947 */ /* 0x000fea0003800000 */
[----:B------:R-:W1:Y:S01]  /*8010*/  S2R R4, SR_TID.X ;  /* 0x0000000000047919 */ /* 0x000e620000002100 */
[----:B------:R-:W2:Y:S01]  /*8020*/  LDC R18, c[0x0][0xbe8] ;  /* 0x0002fa00ff127b82 */ /* 0x000ea20000000800 */
[----:B------:R-:W-:Y:S01]  /*8030*/  ULDC.64 UR4, c[0x0][0xbd0] ;  /* 0x0002f40000047ab9 */ /* 0x000fe20000000a00 */
[----:B------:R-:W-:Y:S01]  /*8040*/  ULDC.64 UR6, c[0x0][0xb38] ;  /* 0x0002ce0000067ab9 */ /* 0x000fe20000000a00 */
[----:B------:R-:W3:Y:S01]  /*8050*/  S2R R19, SR_CTAID.X ;  /* 0x0000000000137919 */ /* 0x000ee20000002500 */
[----:B------:R-:W-:Y:S04]  /*8060*/  BSSY B0, `(.L_x_2225) ;  /* 0x00000e3000007945 */ /* 0x000fe80003800000 */
[----:B------:R-:W4:Y:S08]  /*8070*/  S2UR UR9, SR_CTAID.Z ;  /* 0x00000000000979c3 */ /* 0x000f300000002700 */
[----:B------:R-:W5:Y:S08]  /*8080*/  LDC.64 R20, c[0x0][0xbd8] ;  /* 0x0002f600ff147b82 */ /* 0x000f700000000a00 */
[----:B------:R-:W-:Y:S01]  /*8090*/  BAR.SYNC.DEFER_BLOCKING 0x1, 0x100 ;  /* 0x0044000000007b1d */ /* 0x000fe20000010000 */
[----:B--2---:R-:W-:-:S07]  /*80a0*/  ISETP.NE.AND P0, PT, R18, 0x1, PT ;  /* 0x000000011200780c */ /* 0x004fce0003f05270 */
[----:B------:R-:W2:Y:S01]  /*80b0*/  S2UR UR8, SR_CTAID.Y ;  /* 0x00000000000879c3 */ /* 0x000ea20000002600 */
[----:B-1----:R-:W-:-:S07]  /*80c0*/  VIADD R4, R4, 0xffffff80 ;  /* 0xffffff8004047836 */ /* 0x002fce0000000000 */
[----:B------:R-:W2:Y:S01]  /*80d0*/  LDC R17, c[0x0][0xc50] ;  /* 0x00031400ff117b82 */ /* 0x000ea20000000800 */
[----:B------:R-:W-:-:S04]  /*80e0*/  SHF.R.S32.HI R5, RZ, 0x1f, R4 ;  /* 0x0000001fff057819 */ /* 0x000fc80000011404 */
[----:B0-----:R-:W-:-:S03]  /*80f0*/  LEA.HI R6, R5, R4, RZ, 0x7 ;  /* 0x0000000405067211 */ /* 0x001fc600078f38ff */
[----:B------:R-:W0:Y:S01]  /*8100*/  @P0 LDC R12, c[0x0][0xbec] ;  /* 0x0002fb00ff0c0b82 */ /* 0x000e220000000800 */
[----:B------:R-:W-:Y:S02]  /*8110*/  LEA.HI R5, R5, R4, RZ, 0x2 ;  /* 0x0000000405057211 */ /* 0x000fe400078f10ff */
[----:B------:R-:W-:Y:S02]  /*8120*/  LOP3.LUT R7, R6, 0xffffff80, RZ, 0xc0, !PT ;  /* 0xffffff8006077812 */ /* 0x000fe400078ec0ff */
[----:B------:R-:W-:-:S03]  /*8130*/  LOP3.LUT R11, R5, 0xfffffffc, RZ, 0xc0, !PT ;  /* 0xfffffffc050b7812 */ /* 0x000fc600078ec0ff */
[C---:B------:R-:W-:Y:S01]  /*8140*/  IMAD.IADD R88, R4.reuse, 0x1, -R7 ;  /* 0x0000000104587824 */ /* 0x040fe200078e0a07 */
[----:B------:R-:W-:Y:S01]  /*8150*/  IADD3 R11, R4, -R11, RZ ;  /* 0x8000000b040b7210 */ /* 0x000fe20007ffe0ff */
[----:B------:R-:W1:Y:S03]  /*8160*/  LDC.64 R22, c[0x0][0xb40] ;  /* 0x0002d000ff167b82 */ /* 0x000e660000000a00 */
[----:B------:R-:W-:-:S04]  /*8170*/  SHF.R.S32.HI R9, RZ, 0x1f, R88 ;  /* 0x0000001fff097819 */ /* 0x000fc80000011458 */
[CC--:B------:R-:W-:Y:S01]  /*8180*/  LEA.HI R89, R9.reuse, R88.reuse, RZ, 0x2 ;  /* 0x0000005809597211 */ /* 0x0c0fe200078f10ff */
[----:B------:R-:W1:Y:S01]  /*8190*/  @P0 LDC R90, c[0x0][0xbec] ;  /* 0x0002fb00ff5a0b82 */ /* 0x000e620000000800 */
[----:B------:R-:W-:Y:S02]  /*81a0*/  LEA.HI R9, R9, R88, RZ, 0x5 ;  /* 0x0000005809097211 */ /* 0x000fe400078f28ff */
[--C-:B------:R-:W-:Y:S02]  /*81b0*/  SHF.R.S32.HI R8, RZ, 0x2, R89.reuse ;  /* 0x00000002ff087819 */ /* 0x100fe40000011459 */
[----:B------:R-:W-:Y:S02]  /*81c0*/  SHF.R.S32.HI R7, RZ, 0x1f, R89 ;  /* 0x0000001fff077819 */ /* 0x000fe40000011459 */
[----:B------:R-:W-:Y:S01]  /*81d0*/  LOP3.LUT R89, R89, 0x7ffffffc, RZ, 0xc0, !PT ;  /* 0x7ffffffc59597812 */ /* 0x000fe200078ec0ff */
[----:B------:R-:W1:Y:S01]  /*81e0*/  @P0 LDC R15, c[0x0][0xbf0] ;  /* 0x0002fc00ff0f0b82 */ /* 0x000e620000000800 */
[----:B------:R-:W-:-:S04]  /*81f0*/  LEA.HI R7, R7, R8, RZ, 0x3 ;  /* 0x0000000807077211 */ /* 0x000fc800078f18ff */
[----:B------:R-:W-:Y:S02]  /*8200*/  LOP3.LUT R5, R7, 0xfffffff8, RZ, 0xc0, !PT ;  /* 0xfffffff807057812 */ /* 0x000fe400078ec0ff */
[----:B------:R-:W-:Y:S01]  /*8210*/  SHF.R.S32.HI R7, RZ, 0x7, R6 ;  /* 0x00000007ff077819 */ /* 0x000fe20000011406 */
[----:B------:R-:W1:Y:S02]  /*8220*/  @P0 LDC R91, c[0x0][0xbf0] ;  /* 0x0002fc00ff5b0b82 */ /* 0x000e640000000800 */
[----:B------:R-:W-:Y:S01]  /*8230*/  IMAD.IADD R5, R8, 0x1, -R5 ;  /* 0x0000000108057824 */ /* 0x000fe200078e0a05 */
[----:B------:R-:W-:Y:S02]  /*8240*/  LEA.HI R8, R11, R11, RZ, 0x1 ;  /* 0x0000000b0b087211 */ /* 0x000fe400078f08ff */
[----:B------:R-:W-:Y:S02]  /*8250*/  LEA.HI R4, R6, R7, RZ, 0x1 ;  /* 0x0000000706047211 */ /* 0x000fe400078f08ff */
[----:B------:R-:W-:-:S02]  /*8260*/  LOP3.LUT R8, R8, 0x1ffffffe, RZ, 0xc0, !PT ;  /* 0x1ffffffe08087812 */ /* 0x000fc400078ec0ff */
[----:B------:R-:W-:Y:S02]  /*8270*/  LOP3.LUT R4, R4, 0x3fffffe, RZ, 0xc0, !PT ;  /* 0x03fffffe04047812 */ /* 0x000fe400078ec0ff */
[----:B------:R-:W-:Y:S01]  /*8280*/  SHF.R.S32.HI R6, RZ, 0x5, R9 ;  /* 0x00000005ff067819 */ /* 0x000fe20000011409 */
[----:B------:R-:W-:Y:S01]  /*8290*/  IMAD.IADD R13, R11, 0x1, -R8 ;  /* 0x000000010b0d7824 */ /* 0x000fe200078e0a08 */
[----:B------:R-:W-:Y:S01]  /*82a0*/  SHF.R.S32.HI R11, RZ, 0x1f, R16 ;  /* 0x0000001fff0b7819 */ /* 0x000fe20000011410 */
[----:B------:R-:W-:Y:S02]  /*82b0*/  IMAD.IADD R4, R7, 0x1, -R4 ;  /* 0x0000000107047824 */ /* 0x000fe400078e0a04 */
[----:B------:R-:W-:Y:S02]  /*82c0*/  IMAD R5, R6, 0x10, R5 ;  /* 0x0000001006057824 */ /* 0x000fe400078e0205 */
[C---:B------:R-:W-:Y:S02]  /*82d0*/  IMAD R7, R11.reuse, UR4, RZ ;  /* 0x000000040b077c24 */ /* 0x040fe4000f8e02ff */
[----:B------:R-:W-:Y:S01]  /*82e0*/  IMAD R11, R11, UR6, RZ ;  /* 0x000000060b0b7c24 */ /* 0x000fe2000f8e02ff */
[----:B------:R-:W-:Y:S01]  /*82f0*/  LEA R8, R4, R5, 0x6 ;  /* 0x0000000504087211 */ /* 0x000fe200078e30ff */
[----:B------:R-:W-:Y:S01]  /*8300*/  IMAD.WIDE.U32 R4, R16, UR4, RZ ;  /* 0x0000000410047c25 */ /* 0x000fe2000f8e00ff */
[----:B----4-:R-:W-:-:S03]  /*8310*/  USHF.R.S32.HI UR4, URZ, 0x1f, UR9 ;  /* 0x0000001f3f047899 */ /* 0x010fc60008011409 */
[C---:B------:R-:W-:Y:S02]  /*8320*/  IMAD R9, R16.reuse, UR5, R7 ;  /* 0x0000000510097c24 */ /* 0x040fe4000f8e0207 */
[----:B------:R-:W-:-:S04]  /*8330*/  IMAD.WIDE.U32 R6, R16, UR6, RZ ;  /* 0x0000000610067c25 */ /* 0x000fc8000f8e00ff */
[----:B------:R-:W-:Y:S02]  /*8340*/  IMAD.IADD R5, R5, 0x1, R9 ;  /* 0x0000000105057824 */ /* 0x000fe400078e0209 */
[C---:B------:R-:W-:Y:S01]  /*8350*/  IMAD R11, R16.reuse, UR7, R11 ;  /* 0x00000007100b7c24 */ /* 0x040fe2000f8e020b */
[----:B------:R-:W-:Y:S01]  /*8360*/  IADD3 R16, -R16, RZ, RZ ;  /* 0x000000ff10107210 */ /* 0x000fe20007ffe1ff */
[----:B------:R-:W-:Y:S01]  /*8370*/  IMAD R9, R13, 0x8, R8 ;  /* 0x000000080d097824 */ /* 0x000fe200078e0208 */
[----:B------:R-:W-:Y:S01]  /*8380*/  ULDC.64 UR6, c[0x0][0xb48] ;  /* 0x0002d20000067ab9 */ /* 0x000fe20000000a00 */
[----:B-----5:R-:W-:Y:S02]  /*8390*/  IMAD R10, R20, UR4, RZ ;  /* 0x00000004140a7c24 */ /* 0x020fe4000f8e02ff */
[----:B---3--:R-:W-:Y:S02]  /*83a0*/  IMAD R9, R19, 0x80, R9 ;  /* 0x0000008013097824 */ /* 0x008fe400078e0209 */
[----:B------:R-:W-:-:S02]  /*83b0*/  IMAD R13, R21, UR9, R10 ;  /* 0x00000009150d7c24 */ /* 0x000fc4000f8e020a */
[----:B--2---:R-:W-:Y:S02]  /*83c0*/  IMAD R21, R17, R16, UR8 ;  /* 0x0000000811157e24 */ /* 0x004fe4000f8e0210 */
[----:B------:R-:W-:-:S03]  /*83d0*/  IMAD.WIDE.U32 R4, R20, UR9, R4 ;  /* 0x0000000914047c25 */ /* 0x000fc6000f8e0004 */
[----:B------:R-:W-:Y:S01]  /*83e0*/  SHF.R.S32.HI R14, RZ, 0x1f, R21 ;  /* 0x0000001fff0e7819 */ /* 0x000fe20000011415 */
[----:B0-----:R-:W-:-:S04]  /*83f0*/  @P0 IMAD.HI.U32 R10, R9, R12, RZ ;  /* 0x0000000c090a0227 */ /* 0x001fc800078e00ff */
[----:B------:R-:W-:Y:S02]  /*8400*/  IMAD.IADD R7, R7, 0x1, R11 ;  /* 0x0000000107077824 */ /* 0x000fe400078e020b */
[----:B------:R-:W-:Y:S02]  /*8410*/  IMAD.IADD R5, R5, 0x1, R13 ;  /* 0x0000000105057824 */ /* 0x000fe400078e020d */
[----:B-1----:R-:W-:Y:S01]  /*8420*/  IMAD R12, R22, UR4, RZ ;  /* 0x00000004160c7c24 */ /* 0x002fe2000f8e02ff */
[----:B------:R-:W-:Y:S01]  /*8430*/  ULDC.64 UR4, c[0x0][0xbe0] ;  /* 0x0002f80000047ab9 */ /* 0x000fe20000000a00 */
[----:B------:R-:W-:-:S04]  /*8440*/  @P0 IMAD.HI.U32 R90, R9, R90, RZ ;  /* 0x0000005a095a0227 */ /* 0x000fc800078e00ff */
[----:B------:R-:W-:Y:S01]  /*8450*/  IMAD.MOV.U32 R11, RZ, RZ, R9 ;  /* 0x000000ffff0b7224 */ /* 0x000fe200078e0009 */
[----:B------:R-:W-:Y:S01]  /*8460*/  @P0 SHF.R.U32.HI R11, RZ, R15, R10 ;  /* 0x0000000fff0b0219 */ /* 0x000fe2000001160a */
[----:B------:R-:W-:Y:S02]  /*8470*/  IMAD R15, R23, UR9, R12 ;  /* 0x00000009170f7c24 */ /* 0x000fe4000f8e020c */
[----:B------:R-:W-:Y:S01]  /*8480*/  IMAD.WIDE.U32 R6, R22, UR9, R6 ;  /* 0x0000000916067c25 */ /* 0x000fe2000f8e0006 */
[----:B------:R-:W-:-:S03]  /*8490*/  ULDC.64 UR8, c[0x0][0xb28] ;  /* 0x0002ca0000087ab9 */ /* 0x000fc60000000a00 */
[----:B------:R-:W-:-:S04]  /*84a0*/  IMAD.WIDE.U32 R4, R21, UR4, R4 ;  /* 0x0000000415047c25 */ /* 0x000fc8000f8e0004 */
[----:B------:R-:W-:Y:S01]  /*84b0*/  IMAD.MOV.U32 R13, RZ, RZ, R9 ;  /* 0x000000ffff0d7224 */ /* 0x000fe200078e0009 */
[----:B------:R-:W-:Y:S01]  /*84c0*/  @P0 SHF.R.U32.HI R13, RZ, R91, R90 ;  /* 0x0000005bff0d0219 */ /* 0x000fe2000001165a */
[C---:B------:R-:W-:Y:S01]  /*84d0*/  IMAD R10, R14.reuse, UR4, RZ ;  /* 0x000000040e0a7c24 */ /* 0x040fe2000f8e02ff */
[----:B------:R-:W-:Y:S01]  /*84e0*/  IADD3 R4, P0, R11, R4, RZ ;  /* 0x000000040b047210 */ /* 0x000fe20007f1e0ff */
[----:B------:R-:W-:Y:S01]  /*84f0*/  IMAD.IADD R7, R7, 0x1, R15 ;  /* 0x0000000107077824 */ /* 0x000fe200078e020f */
[----:B------:R-:W-:Y:S01]  /*8500*/  SHF.R.S32.HI R15, RZ, 0x1f, R11 ;  /* 0x0000001fff0f7819 */ /* 0x000fe2000001140b */
[----:B------:R-:W-:Y:S01]  /*8510*/  IMAD R14, R14, UR6, RZ ;  /* 0x000000060e0e7c24 */ /* 0x000fe2000f8e02ff */
[----:B------:R-:W-:Y:S01]  /*8520*/  IADD3 R11, -R11, RZ, RZ ;  /* 0x000000ff0b0b7210 */ /* 0x000fe20007ffe1ff */
[C---:B------:R-:W-:Y:S01]  /*8530*/  IMAD R12, R21.reuse, UR5, R10 ;  /* 0x00000005150c7c24 */ /* 0x040fe2000f8e020a */
[--C-:B------:R-:W-:Y:S01]  /*8540*/  SHF.R.S32.HI R10, RZ, 0x1f, R13.reuse ;  /* 0x0000001fff0a7819 */ /* 0x100fe2000001140d */
[----:B------:R-:W-:Y:S01]  /*8550*/  IMAD R17, R21, UR7, R14 ;  /* 0x0000000715117c24 */ /* 0x000fe2000f8e020e */
[----:B------:R-:W-:Y:S01]  /*8560*/  ULDC.64 UR4, c[0x0][0xb30] ;  /* 0x0002cc0000047ab9 */ /* 0x000fe20000000a00 */
[----:B------:R-:W-:Y:S01]  /*8570*/  IMAD.MOV R14, RZ, RZ, -R13 ;  /* 0x000000ffff0e7224 */ /* 0x000fe200078e0a0d */
[----:B------:R-:W-:Y:S01]  /*8580*/  IADD3.X R5, R15, R5, R12, P0, !PT ;  /* 0x000000050f057210 */ /* 0x000fe200007fe40c */
[----:B------:R-:W-:-:S02]  /*8590*/  IMAD R10, R10, UR4, RZ ;  /* 0x000000040a0a7c24 */ /* 0x000fc4000f8e02ff */
[----:B------:R-:W-:Y:S02]  /*85a0*/  IMAD R11, R18, R11, R9 ;  /* 0x0000000b120b7224 */ /* 0x000fe400078e0209 */
[----:B------:R-:W-:Y:S01]  /*85b0*/  IMAD.WIDE.U32 R6, R21, UR6, R6 ;  /* 0x0000000615067c25 */ /* 0x000fe2000f8e0006 */
[----:B------:R-:W-:-:S03]  /*85c0*/  ULDC.64 UR6, c[0x0][0xbc8] ;  /* 0x0002f20000067ab9 */ /* 0x000fc60000000a00 */
        /* <DEDUP_REMOVED lines=52> */
[----:B------:R-:W-:Y:S01]  /*8910*/  VIADD R9, R21, 0x28 ;  /* 0x0000002815097836 */ /* 0x000fe20000000000 */
[----:B------:R-:W-:Y:S01]  /*8920*/  ISETP.GE.AND P0, PT, R3, UR4, PT ;  /* 0x0000000403007c0c */ /* 0x000fe2000bf06270 */
[C---:B------:R-:W-:Y:S01]  /*8930*/  VIADD R10, R21.reuse, 0x30 ;  /* 0x00000030150a7836 */ /* 0x040fe20000000000 */
        /* <DEDUP_REMOVED lines=13> */
[----:B------:R-:W-:Y:S01]  /*8a10*/  @!P0 LOP3.LUT R3, R3, 0xfffffffe, RZ, 0xc0, !PT ;  /* 0xfffffffe03038812 */ /* 0x000fe200078ec0ff */
[--C-:B------:R-:W-:Y:S01]  /*8a20*/  @!P3 IMAD.WIDE R6, R7, 0x4, R16.reuse ;  /* 0x000000040706b825 */ /* 0x100fe200078e0210 */
[----:B------:R-:W-:Y:S02]  /*8a30*/  ISETP.GE.AND P2, PT, R0, UR4, PT ;  /* 0x0000000400007c0c */ /* 0x000fe4000bf46270 */
[----:B------:R-:W-:Y:S02]  /*8a40*/  @!P1 LEA.HI R8, R8, R8, RZ, 0x1 ;  /* 0x0000000808089211 */ /* 0x000fe400078f08ff */
[----:B------:R1:W-:Y:S01]  /*8a50*/  @!P3 ST.E.64 desc[UR36][R6.64], R28 ;  /* 0x0000001c0600b985 */ /* 0x0003e2000c101b24 */
[----:B------:R-:W-:Y:S01]  /*8a60*/  ISETP.GE.AND P3, PT, R9, UR4, PT ;  /* 0x0000000409007c0c */ /* 0x000fe2000bf66270 */
[----:B0-----:R-:W-:Y:S01]  /*8a70*/  @!P0 IMAD.WIDE R4, R3, 0x4, R16 ;  /* 0x0000000403048825 */ /* 0x001fe200078e0210 */
[----:B------:R-:W-:Y:S02]  /*8a80*/  @!P4 LEA.HI R10, R10, R10, RZ, 0x1 ;  /* 0x0000000a0a0ac211 */ /* 0x000fe400078f08ff */
[----:B------:R-:W-:-:S02]  /*8a90*/  @!P6 LEA.HI R12, R12, R12, RZ, 0x1 ;  /* 0x0000000c0c0ce211 */ /* 0x000fc400078f08ff */
[----:B------:R0:W-:Y:S01]  /*8aa0*/  @!P0 ST.E.64 desc[UR36][R4.64], R32 ;  /* 0x0000002004008985 */ /* 0x0001e2000c101b24 */
[----:B------:R-:W-:Y:S02]  /*8ab0*/  IADD3 R15, R21, 0x60, RZ ;  /* 0x00000060150f7810 */ /* 0x000fe40007ffe0ff */
[----:B------:R-:W-:-:S04]  /*8ac0*/  @!P2 LEA.HI R0, R0, R0, RZ, 0x1 ;  /* 0x000000000000a211 */ /* 0x000fc800078f08ff */
[----:B------:R-:W-:Y:S02]  /*8ad0*/  @!P3 LEA.HI R3, R9, R9, RZ, 0x1 ;  /* 0x000000090903b211 */ /* 0x000fe400078f08ff */
[----:B-1----:R-:W-:Y:S02]  /*8ae0*/  @!P1 LOP3.LUT R7, R8, 0xfffffffe, RZ, 0xc0, !PT ;  /* 0xfffffffe08079812 */ /* 0x002fe400078ec0ff */
[----:B------:R-:W-:Y:S02]  /*8af0*/  @!P2 LOP3.LUT R9, R0, 0xfffffffe, RZ, 0xc0, !PT ;  /* 0xfffffffe0009a812 */ /* 0x000fe400078ec0ff */
[----:B------:R-:W-:Y:S01]  /*8b00*/  @!P3 LOP3.LUT R3, R3, 0xfffffffe, RZ, 0xc0, !PT ;  /* 0xfffffffe0303b812 */ /* 0x000fe200078ec0ff */
[--C-:B------:R-:W-:Y:S01]  /*8b10*/  @!P1 IMAD.WIDE R6, R7, 0x4, R16.reuse ;  /* 0x0000000407069825 */ /* 0x100fe200078e0210 */
[----:B------:R-:W-:Y:S02]  /*8b20*/  @!P5 LEA.HI R0, R11, R11, RZ, 0x1 ;  /* 0x0000000b0b00d211 */ /* 0x000fe400078f08ff */
[----:B------:R-:W-:Y:S01]  /*8b30*/  @!P4 LOP3.LUT R11, R10, 0xfffffffe, RZ, 0xc0, !PT ;  /* 0xfffffffe0a0bc812 */ /* 0x000fe200078ec0ff */
[--C-:B0-----:R-:W-:Y:S01]  /*8b40*/  @!P3 IMAD.WIDE R4, R3, 0x4, R16.reuse ;  /* 0x000000040304b825 */ /* 0x101fe200078e0210 */
[----:B------:R-:W-:Y:S01]  /*8b50*/  @!P5 LOP3.LUT R13, R0, 0xfffffffe, RZ, 0xc0, !PT ;  /* 0xfffffffe000dd812 */ /* 0x000fe200078ec0ff */
[----:B------:R0:W-:Y:S01]  /*8b60*/  @!P1 ST.E.64 desc[UR36][R6.64], R36 ;  /* 0x0000002406009985 */ /* 0x0001e2000c101b24 */
[----:B------:R-:W-:Y:S01]  /*8b70*/  @!P6 LOP3.LUT R3, R12, 0xfffffffe, RZ, 0xc0, !PT ;  /* 0xfffffffe0c03e812 */ /* 0x000fe200078ec0ff */
[----:B------:R-:W-:-:S04]  /*8b80*/  @!P2 IMAD.WIDE R8, R9, 0x4, R16 ;  /* 0x000000040908a825 */ /* 0x000fc800078e0210 */
[----:B------:R-:W-:Y:S01]  /*8b90*/  VIADD R0, R21, 0x48 ;  /* 0x0000004815007836 */ /* 0x000fe20000000000 */
[----:B------:R-:W-:Y:S01]  /*8ba0*/  @!P2 ST.E.64 desc[UR36][R8.64], R40 ;  /* 0x000000280800a985 */ /* 0x000fe2000c101b24 */
[----:B------:R-:W-:-:S03]  /*8bb0*/  ISETP.GE.AND P2, PT, R14, UR4, PT ;  /* 0x000000040e007c0c */ /* 0x000fc6000bf46270 */
[----:B------:R1:W-:Y:S01]  /*8bc0*/  @!P3 ST.E.64 desc[UR36][R4.64], R44 ;  /* 0x0000002c0400b985 */ /* 0x0003e2000c101b24 */
[----:B------:R-:W-:Y:S01]  /*8bd0*/  ISETP.GE.AND P0, PT, R0, UR4, PT ;  /* 0x0000000400007c0c */ /* 0x000fe2000bf06270 */
[----:B0-----:R-:W-:Y:S01]  /*8be0*/  @!P4 IMAD.WIDE R6, R11, 0x4, R16 ;  /* 0x000000040b06c825 */ /* 0x001fe200078e0210 */
[----:B------:R-:W-:-:S03]  /*8bf0*/  ISETP.GE.AND P3, PT, R15, UR4, PT ;  /* 0x000000040f007c0c */ /* 0x000fc6000bf66270 */
[--C-:B------:R-:W-:Y:S01]  /*8c00*/  @!P5 IMAD.WIDE R10, R13, 0x4, R16.reuse ;  /* 0x000000040d0ad825 */ /* 0x100fe200078e0210 */
[----:B------:R-:W-:Y:S03]  /*8c10*/  @!P4 ST.E.64 desc[UR36][R6.64], R48 ;  /* 0x000000300600c985 */ /* 0x000fe6000c101b24 */
[----:B------:R-:W-:Y:S01]  /*8c20*/  @!P2 LEA.HI R14, R14, R14, RZ, 0x1 ;  /* 0x0000000e0e0ea211 */ /* 0x000fe200078f08ff */
[----:B------:R-:W-:Y:S01]  /*8c30*/  @!P6 IMAD.WIDE R12, R3, 0x4, R16 ;  /* 0x00000004030ce825 */ /* 0x000fe200078e0210 */
[----:B------:R0:W-:Y:S02]  /*8c40*/  @!P5 ST.E.64 desc[UR36][R10.64], R52 ;  /* 0x000000340a00d985 */ /* 0x0001e4000c101b24 */
[----:B------:R-:W-:Y:S01]  /*8c50*/  @!P0 LEA.HI R0, R0, R0, RZ, 0x1 ;  /* 0x0000000000008211 */ /* 0x000fe200078f08ff */
[C---:B------:R-:W-:Y:S01]  /*8c60*/  VIADD R3, R21.reuse, 0x50 ;  /* 0x0000005015037836 */ /* 0x040fe20000000000 */
[----:B------:R2:W-:Y:S01]  /*8c70*/  @!P6 ST.E.64 desc[UR36][R12.64], R56 ;  /* 0x000000380c00e985 */ /* 0x0005e2000c101b24 */
[----:B-1----:R-:W-:Y:S01]  /*8c80*/  VIADD R5, R21, 0x78 ;  /* 0x0000007815057836 */ /* 0x002fe20000000000 */
[----:B------:R-:W-:Y:S01]  /*8c90*/  @!P3 LEA.HI R15, R15, R15, RZ, 0x1 ;  /* 0x0000000f0f0fb211 */ /* 0x000fe200078f08ff */
[----:B------:R-:W-:Y:S01]  /*8ca0*/  VIADD R8, R21, 0x68 ;  /* 0x0000006815087836 */ /* 0x000fe20000000000 */
[----:B------:R-:W-:Y:S01]  /*8cb0*/  ISETP.GE.AND P1, PT, R3, UR4, PT ;  /* 0x0000000403007c0c */ /* 0x000fe2000bf26270 */
[----:B------:R-:W-:Y:S01]  /*8cc0*/  VIADD R9, R21, 0x70 ;  /* 0x0000007015097836 */ /* 0x000fe20000000000 */
[----:B------:R-:W-:-:S02]  /*8cd0*/  ISETP.GE.AND P6, PT, R5, UR4, PT ;  /* 0x0000000405007c0c */ /* 0x000fc4000bfc6270 */
[----:B------:R-:W-:Y:S02]  /*8ce0*/  ISETP.GE.AND P4, PT, R8, UR4, PT ;  /* 0x0000000408007c0c */ /* 0x000fe4000bf86270 */
[----:B------:R-:W-:Y:S02]  /*8cf0*/  ISETP.GE.AND P5, PT, R9, UR4, PT ;  /* 0x0000000409007c0c */ /* 0x000fe4000bfa6270 */
[----:B0-----:R-:W-:-:S05]  /*8d00*/  @!P3 LOP3.LUT R11, R15, 0xfffffffe, RZ, 0xc0, !PT ;  /* 0xfffffffe0f0bb812 */ /* 0x001fca00078ec0ff */
[----:B------:R-:W-:Y:S01]  /*8d10*/  @!P1 LEA.HI R3, R3, R3, RZ, 0x1 ;  /* 0x0000000303039211 */ /* 0x000fe200078f08ff */
[----:B------:R-:W-:Y:S01]  /*8d20*/  @!P3 IMAD.WIDE R10, R11, 0x4, R16 ;  /* 0x000000040b0ab825 */ /* 0x000fe200078e0210 */
[----:B------:R-:W-:Y:S02]  /*8d30*/  @!P6 LEA.HI R6, R5, R5, RZ, 0x1 ;  /* 0x000000050506e211 */ /* 0x000fe400078f08ff */
[----:B------:R-:W-:Y:S02]  /*8d40*/  @!P4 LEA.HI R8, R8, R8, RZ, 0x1 ;  /* 0x000000080808c211 */ /* 0x000fe400078f08ff */
[----:B------:R-:W-:Y:S02]  /*8d50*/  @!P5 LEA.HI R4, R9, R9, RZ, 0x1 ;  /* 0x000000090904d211 */ /* 0x000fe400078f08ff */
[----:B------:R-:W-:Y:S02]  /*8d60*/  @!P0 LOP3.LUT R5, R0, 0xfffffffe, RZ, 0xc0, !PT ;  /* 0xfffffffe00058812 */ /* 0x000fe400078ec0ff */
[----:B------:R-:W-:-:S02]  /*8d70*/  @!P1 LOP3.LUT R3, R3, 0xfffffffe, RZ, 0xc0, !PT ;  /* 0xfffffffe03039812 */ /* 0x000fc400078ec0ff */
[----:B------:R-:W-:Y:S02]  /*8d80*/  @!P2 LOP3.LUT R9, R14, 0xfffffffe, RZ, 0xc0, !PT ;  /* 0xfffffffe0e09a812 */ /* 0x000fe400078ec0ff */
[----:B--2---:R-:W-:Y:S02]  /*8d90*/  @!P4 LOP3.LUT R13, R8, 0xfffffffe, RZ, 0xc0, !PT ;  /* 0xfffffffe080dc812 */ /* 0x004fe400078ec0ff */
        /* <DEDUP_REMOVED lines=15> */
.L_x_2226:
[----:B------:R-:W-:Y:S05]  /*8e90*/  BSYNC B0 ;  /* 0x0000000000007941 */ /* 0x000fea0003800000 */
.L_x_2225:
        /* <DEDUP_REMOVED lines=10> */
[----:B------:R-:W-:Y:S01]  /*8f40*/  VIADD R9, R21, 0x20 ;  /* 0x0000002015097836 */ /* 0x000fe20000000000 */
[----:B------:R-:W-:Y:S01]  /*8f50*/  ISETP.GE.AND P6, PT, R3, UR4, PT ;  /* 0x0000000403007c0c */ /* 0x000fe2000bfc6270 */
[C---:B------:R-:W-:Y:S01]  /*8f60*/  VIADD R11, R21.reuse, 0x30 ;  /* 0x00000030150b7836 */ /* 0x040fe20000000000 */
[C---:B------:R-:W-:Y:S01]  /*8f70*/  IADD3 R10, R21.reuse, 0x28, RZ ;  /* 0x00000028150a7810 */ /* 0x040fe20007ffe0ff */
[----:B------:R-:W-:Y:S01]  /*8f80*/  VIADD R12, R21, 0x38 ;  /* 0x00000038150c7836 */ /* 0x000fe20000000000 */
[----:B------:R-:W-:Y:S01]  /*8f90*/  ISETP.GE.AND P4, PT, R9, UR4, PT ;  /* 0x0000000409007c0c */ /* 0x000fe2000bf86270 */
[C---:B---3--:R-:W-:Y:S01]  /*8fa0*/  VIADD R16, R21.reuse, 0x40 ;  /* 0x0000004015107836 */ /* 0x048fe20000000000 */
[----:B------:R-:W-:Y:S01]  /*8fb0*/  ISETP.GE.AND P3, PT, R10, UR4, PT ;  /* 0x000000040a007c0c */ /* 0x000fe2000bf66270 */
[----:B0-----:R-:W-:Y:S01]  /*8fc0*/  VIADD R20, R21, 0x70 ;  /* 0x0000007015147836 */ /* 0x001fe20000000000 */
        /* <DEDUP_REMOVED lines=10> */
[----:B------:R-:W-:Y:S01]  /*9070*/  @!P3 LEA.HI R10, R10, R10, RZ, 0x1 ;  /* 0x0000000a0a0ab211 */ /* 0x000fe200078f08ff */
[--C-:B------:R-:W-:Y:S01]  /*9080*/  @!P6 IMAD.WIDE R6, R7, 0x4, R14.reuse ;  /* 0x000000040706e825 */ /* 0x100fe200078e020e */
[----:B------:R-:W-:Y:S02]  /*9090*/  @!P2 LEA.HI R0, R11, R11, RZ, 0x1 ;  /* 0x0000000b0b00a211 */ /* 0x000fe400078f08ff */
[----:B------:R-:W-:Y:S01]  /*90a0*/  @!P0 LEA.HI R8, R8, R8, RZ, 0x1 ;  /* 0x0000000808088211 */ /* 0x000fe200078f08ff */
[----:B0-----:R-:W-:Y:S01]  /*90b0*/  @!P5 IMAD.WIDE R4, R3, 0x4, R14 ;  /* 0x000000040304d825 */ /* 0x001fe200078e020e */
[----:B------:R-:W-:Y:S02]  /*90c0*/  @!P1 LEA.HI R12, R12, R12, RZ, 0x1 ;  /* 0x0000000c0c0c9211 */ /* 0x000fe400078f08ff */
[----:B------:R-:W-:Y:S02]  /*90d0*/  @!P0 LOP3.LUT R3, R8, 0xfffffffe, RZ, 0xc0, !PT ;  /* 0xfffffffe08038812 */ /* 0x000fe400078ec0ff */
[----:B------:R-:W-:Y:S01]  /*90e0*/  @!P4 LOP3.LUT R9, R9, 0xfffffffe, RZ, 0xc0, !PT ;  /* 0xfffffffe0909c812 */ /* 0x000fe200078ec0ff */
[----:B------:R0:W-:Y:S01]  /*90f0*/  @!P5 ST.E.64 desc[UR36][R4.64], R30 ;  /* 0x0000001e0400d985 */ /* 0x0001e2000c101b24 */
[----:B------:R-:W-:-:S02]  /*9100*/  @!P3 LOP3.LUT R11, R10, 0xfffffffe, RZ, 0xc0, !PT ;  /* 0xfffffffe0a0bb812 */ /* 0x000fc400078ec0ff */
[----:B------:R-:W-:Y:S01]  /*9110*/  @!P2 LOP3.LUT R13, R0, 0xfffffffe, RZ, 0xc0, !PT ;  /* 0xfffffffe000da812 */ /* 0x000fe200078ec0ff */
[----:B------:R1:W-:Y:S01]  /*9120*/  @!P6 ST.E.64 desc[UR36][R6.64], R34 ;  /* 0x000000220600e985 */ /* 0x0003e2000c101b24 */
[----:B----4-:R-:W-:Y:S01]  /*9130*/  @!P1 LOP3.LUT R17, R12, 0xfffffffe, RZ, 0xc0, !PT ;  /* 0xfffffffe0c119812 */ /* 0x010fe200078ec0ff */
[C---:B------:R-:W-:Y:S01]  /*9140*/  VIADD R0, R21.reuse, 0x50 ;  /* 0x0000005015007836 */ /* 0x040fe20000000000 */
[C---:B------:R-:W-:Y:S02]  /*9150*/  IADD3 R18, R21.reuse, 0x48, RZ ;  /* 0x0000004815127810 */ /* 0x040fe40007ffe0ff */
[----:B------:R-:W-:Y:S02]  /*9160*/  ISETP.GE.AND P5, PT, R16, UR4, PT ;  /* 0x0000000410007c0c */ /* 0x000fe4000bfa6270 */
[----:B------:R-:W-:Y:S02]  /*9170*/  ISETP.GE.AND P6, PT, R18, UR4, PT ;  /* 0x0000000412007c0c */ /* 0x000fe4000bfc6270 */
[----:B------:R-:W-:Y:S01]  /*9180*/  IADD3 R19, R21, 0x68, RZ ;  /* 0x0000006815137810 */ /* 0x000fe20007ffe0ff */
        /* <DEDUP_REMOVED lines=9> */
[----:B------:R-:W-:-:S02]  /*9220*/  ISETP.GE.AND P3, PT, R19, UR4, PT ;  /* 0x0000000413007c0c */ /* 0x000fc4000bf66270 */
[----:B------:R-:W-:Y:S01]  /*9230*/  @!P1 IMAD.WIDE R12, R17, 0x4, R14 ;  /* 0x00000004110c9825 */ /* 0x000fe200078e020e */
[----:B------:R3:W-:Y:S01]  /*9240*/  @!P2 ST.E.64 desc[UR36][R10.64], R50 ;  /* 0x000000320a00a985 */ /* 0x0007e2000c101b24 */
[----:B------:R-:W-:Y:S02]  /*9250*/  @!P5 LEA.HI R16, R16, R16, RZ, 0x1 ;  /* 0x000000101010d211 */ /* 0x000fe400078f08ff */
[C---:B------:R-:W-:Y:S01]  /*9260*/  VIADD R3, R21.reuse, 0x58 ;  /* 0x0000005815037836 */ /* 0x040fe20000000000 */
[----:B------:R4:W-:Y:S01]  /*9270*/  @!P1 ST.E.64 desc[UR36][R12.64], R54 ;  /* 0x000000360c009985 */ /* 0x0009e2000c101b24 */
[C---:B------:R-:W-:Y:S01]  /*9280*/  VIADD R17, R21.reuse, 0x60 ;  /* 0x0000006015117836 */ /* 0x040fe20000000000 */
[----:B------:R-:W-:Y:S01]  /*9290*/  @!P6 LEA.HI R18, R18, R18, RZ, 0x1 ;  /* 0x000000121212e211 */ /* 0x000fe200078f08ff */
        /* <DEDUP_REMOVED lines=10> */
[----:B--2---:R-:W-:Y:S01]  /*9340*/  @!P1 LEA.HI R8, R3, R3, RZ, 0x1 ;  /* 0x0000000303089211 */ /* 0x004fe200078f08ff */
[----:B------:R0:W-:Y:S01]  /*9350*/  @!P5 ST.E.64 desc[UR36][R4.64], R58 ;  /* 0x0000003a0400d985 */ /* 0x0001e2000c101b24 */
[----:B------:R-:W-:-:S02]  /*9360*/  @!P2 LEA.HI R17, R17, R17, RZ, 0x1 ;  /* 0x000000111111a211 */ /* 0x000fc400078f08ff */
[----:B------:R-:W-:Y:S01]  /*9370*/  @!P0 LOP3.LUT R3, R0, 0xfffffffe, RZ, 0xc0, !PT ;  /* 0xfffffffe00038812 */ /* 0x000fe200078ec0ff */
[----:B------:R1:W-:Y:S01]  /*9380*/  @!P6 ST.E.64 desc[UR36][R6.64], R62 ;  /* 0x0000003e0600e985 */ /* 0x0003e2000c101b24 */
[----:B------:R-:W-:Y:S02]  /*9390*/  @!P1 LOP3.LUT R9, R8, 0xfffffffe, RZ, 0xc0, !PT ;  /* 0xfffffffe08099812 */ /* 0x000fe400078ec0ff */
[----:B------:R-:W-:Y:S02]  /*93a0*/  @!P2 LOP3.LUT R17, R17, 0xfffffffe, RZ, 0xc0, !PT ;  /* 0xfffffffe1111a812 */ /* 0x000fe400078ec0ff */
[----:B---3--:R-:W-:Y:S02]  /*93b0*/  @!P3 LOP3.LUT R11, R19, 0xfffffffe, RZ, 0xc0, !PT ;  /* 0xfffffffe130bb812 */ /* 0x008fe400078ec0ff */
        /* <DEDUP_REMOVED lines=18> */
.L_x_2224:
[----:B------:R-:W1:Y:S02]  /*94e0*/  S2R R0, SR_TID.X ;  /* 0x0000000000007919 */ /* 0x000e640000002100 */
[----:B-1----:R-:W-:-:S05]  /*94f0*/  VIADD R3, R0, 0xffffff80 ;  /* 0xffffff8000037836 */ /* 0x002fca0000000000 */
[----:B------:R-:W-:-:S13]  /*9500*/  ISETP.GT.AND P0, PT, R3, 0x7f, PT ;  /* 0x0000007f0300780c */ /* 0x000fda0003f04270 */
[----:B------:R-:W-:Y:S05]  /*9510*/  @P0 BRA `(.L_x_2185) ;  /* 0x0000003c00800947 */ /* 0x000fea0003800000 */
[----:B------:R-:W1:Y:S01]  /*9520*/  S2R R3, SR_CTAID.X ;  /* 0x0000000000037919 */ /* 0x000e620000002500 */
[----:B------:R-:W2:Y:S01]  /*9530*/  LDC R8, c[0x0][0xbe8] ;  /* 0x0002fa00ff087b82 */ /* 0x000ea20000000800 */
[----:B------:R-:W-:Y:S01]  /*9540*/  ULDC UR4, c[0x0][0xa88] ;  /* 0x0002a20000047ab9 */ /* 0x000fe20000000800 */
[----:B-1----:R-:W-:Y:S01]  /*9550*/  LEA R0, R3, R0, 0x7 ;  /* 0x0000000003007211 */ /* 0x002fe200078e38ff */
[----:B--2---:R-:W-:-:S04]  /*9560*/  IMAD R3, R8, UR4, RZ ;  /* 0x0000000408037c24 */ /* 0x004fc8000f8e02ff */
[----:B------:R-:W-:-:S05]  /*9570*/  VIADD R0, R0, 0xffffff80 ;  /* 0xffffff8000007836 */ /* 0x000fca0000000000 */
[----:B------:R-:W-:-:S13]  /*9580*/  ISETP.GE.AND P0, PT, R0, R3, PT ;  /* 0x000000030000720c */ /* 0x000fda0003f06270 */
[----:B------:R-:W-:Y:S05]  /*9590*/  @P0 BRA `(.L_x_2185) ;  /* 0x0000003c00600947 */ /* 0x000fea0003800000 */
[----:B------:R-:W-:Y:S01]  /*95a0*/  ISETP.NE.AND P0, PT, R8, 0x1, PT ;  /* 0x000000010800780c */ /* 0x000fe20003f05270 */
[----:B------:R-:W1:Y:S01]  /*95b0*/  S2UR UR4, SR_CTAID.Z ;  /* 0x00000000000479c3 */ /* 0x000e620000002700 */
[----:B------:R-:W-:Y:S01]  /*95c0*/  SHF.R.S32.HI R3, RZ, 0x1f, R16 ;  /* 0x0000001fff037819 */ /* 0x000fe20000011410 */
[----:B------:R-:W-:Y:S02]  /*95d0*/  ULDC.64 UR6, c[0x0][0xbd0] ;  /* 0x0002f40000067ab9 */ /* 0x000fe40000000a00 */
[----:B------:R-:W-:-:S04]  /*95e0*/  IMAD.WIDE.U32 R4, R16, UR6, RZ ;  /* 0x0000000610047c25 */ /* 0x000fc8000f8e00ff */
[----:B------:R-:W2:Y:S01]  /*95f0*/  LDC.64 R12, c[0x0][0xbd8] ;  /* 0x0002f600ff0c7b82 */ /* 0x000ea20000000a00 */
[----:B------:R-:W-:-:S04]  /*9600*/  IMAD R3, R3, UR6, RZ ;  /* 0x0000000603037c24 */ /* 0x000fc8000f8e02ff */
[----:B------:R-:W-:Y:S02]  /*9610*/  IMAD R3, R16, UR7, R3 ;  /* 0x0000000710037c24 */ /* 0x000fe4000f8e0203 */
[----:B------:R-:W-:Y:S01]  /*9620*/  IMAD.MOV R16, RZ, RZ, -R16 ;  /* 0x000000ffff107224 */ /* 0x000fe200078e0a10 */
[----:B------:R-:W0:Y:S01]  /*9630*/  @P0 LDC R9, c[0x0][0xbec] ;  /* 0x0002fb00ff090b82 */ /* 0x000e220000000800 */
[----:B------:R-:W-:Y:S01]  /*9640*/  IMAD.IADD R5, R5, 0x1, R3 ;  /* 0x0000000105057824 */ /* 0x000fe200078e0203 */
[----:B------:R-:W-:-:S06]  /*9650*/  MOV R3, R0 ;  /* 0x0000000000037202 */ /* 0x000fcc0000000f00 */
[----:B------:R-:W3:Y:S01]  /*9660*/  S2UR UR8, SR_CTAID.Y ;  /* 0x00000000000879c3 */ /* 0x000ee20000002600 */
[----:B-1----:R-:W-:-:S07]  /*9670*/  USHF.R.S32.HI UR5, URZ, 0x1f, UR4 ;  /* 0x0000001f3f057899 */ /* 0x002fce0008011404 */
[----:B------:R-:W3:Y:S01]  /*9680*/  LDC R7, c[0x0][0xc50] ;  /* 0x00031400ff077b82 */ /* 0x000ee20000000800 */
[C---:B--2---:R-:W-:Y:S02]  /*9690*/  IMAD R10, R12.reuse, UR5, RZ ;  /* 0x000000050c0a7c24 */ /* 0x044fe4000f8e02ff */
[----:B------:R-:W-:-:S04]  /*96a0*/  IMAD.WIDE.U32 R4, R12, UR4, R4 ;  /* 0x000000040c047c25 */ /* 0x000fc8000f8e0004 */
[----:B------:R-:W-:Y:S01]  /*96b0*/  IMAD R13, R13, UR4, R10 ;  /* 0x000000040d0d7c24 */ /* 0x000fe2000f8e020a */
[----:B------:R-:W1:Y:S01]  /*96c0*/  @P0 LDC R11, c[0x0][0xbf0] ;  /* 0x0002fc00ff0b0b82 */ /* 0x000e620000000800 */
[----:B0-----:R-:W-:Y:S01]  /*96d0*/  @P0 IMAD.HI.U32 R6, R0, R9, RZ ;  /* 0x0000000900060227 */ /* 0x001fe200078e00ff */
[----:B------:R-:W-:-:S03]  /*96e0*/  ULDC.64 UR4, c[0x0][0xbe0] ;  /* 0x0002f80000047ab9 */ /* 0x000fc60000000a00 */
[----:B------:R-:W-:Y:S02]  /*96f0*/  IMAD.IADD R5, R13, 0x1, R5 ;  /* 0x000000010d057824 */ /* 0x000fe400078e0205 */
[----:B---3--:R-:W-:-:S04]  /*9700*/  IMAD R9, R7, R16, UR8 ;  /* 0x0000000807097e24 */ /* 0x008fc8000f8e0210 */
[----:B------:R-:W-:Y:S01]  /*9710*/  IMAD.WIDE.U32 R4, R9, UR4, R4 ;  /* 0x0000000409047c25 */ /* 0x000fe2000f8e0004 */
[----:B-1----:R-:W-:Y:S02]  /*9720*/  @P0 SHF.R.U32.HI R3, RZ, R11, R6 ;  /* 0x0000000bff030219 */ /* 0x002fe40000011606 */
[----:B------:R-:W-:Y:S02]  /*9730*/  SHF.R.S32.HI R6, RZ, 0x1f, R9 ;  /* 0x0000001fff067819 */ /* 0x000fe40000011409 */
[----:B------:R-:W-:Y:S01]  /*9740*/  IADD3 R4, P0, R3, R4, RZ ;  /* 0x0000000403047210 */ /* 0x000fe20007f1e0ff */
[----:B------:R-:W-:Y:S02]  /*9750*/  IMAD.MOV R7, RZ, RZ, -R3 ;  /* 0x000000ffff077224 */ /* 0x000fe400078e0a03 */
[----:B------:R-:W-:Y:S02]  /*9760*/  IMAD R6, R6, UR4, RZ ;  /* 0x0000000406067c24 */ /* 0x000fe4000f8e02ff */
[----:B------:R-:W-:-:S02]  /*9770*/  IMAD R7, R8, R7, R0 ;  /* 0x0000000708077224 */ /* 0x000fc400078e0200 */
[----:B------:R-:W-:Y:S01]  /*9780*/  IMAD R6, R9, UR5, R6 ;  /* 0x0000000509067c24 */ /* 0x000fe2000f8e0206 */
[----:B------:R-:W-:Y:S01]  /*9790*/  SHF.R.S32.HI R9, RZ, 0x1f, R3 ;  /* 0x0000001fff097819 */ /* 0x000fe20000011403 */
[----:B------:R-:W-:Y:S01]  /*97a0*/  ULDC.64 UR4, c[0x0][0xbc8] ;  /* 0x0002f20000047ab9 */ /* 0x000fe20000000a00 */
        /* <DEDUP_REMOVED lines=8> */
[----:B------:R-:W-:Y:S02]  /*9830*/  LEA.HI.X R7, R4, UR5, R3, 0x2, P0 ;  /* 0x0000000504077c11 */ /* 0x000fe400080f1403 */
[----:B------:R-:W-:-:S05]  /*9840*/  MOV R3, 0xff800000 ;  /* 0xff80000000037802 */ /* 0x000fca0000000f00 */
[----:B------:R1:W-:Y:S01]  /*9850*/  STG.E desc[UR36][R6.64], R3 ;  /* 0x0000000306007986 */ /* 0x0003e2000c101924 */
[----:B------:R-:W-:Y:S05]  /*9860*/  BRA `(.L_x_2185) ;  /* 0x0000003800ac7947 */ /* 0x000fea0003800000 */
.L_x_2183:
        /* <DEDUP_REMOVED lines=18> */
.L_x_2227:
[----:B------:R-:W-:Y:S01]  /*9990*/  ULDC UR44, c[0x0][0xc50] ;  /* 0x00031400002c7ab9 */ /* 0x000fe20000000800 */
[----:B------:R-:W-:Y:S01]  /*99a0*/  UMOV UR41, UR6 ;  /* 0x0000000600297c82 */ /* 0x000fe20008000000 */
[----:B------:R-:W-:-:S11]  /*99b0*/  UISETP.NE.AND UP0, UPT, UR44, 0x1, UPT ;  /* 0x000000012c00788c */ /* 0x000fd6000bf05270 */
[----:B------:R-:W-:Y:S01]  /*99c0*/  @UP0 ULDC UR4, c[0x0][0xc54] ;  /* 0x0003150000040ab9 */ /* 0x000fe20000000800 */
[----:B------:R-:W-:Y:S01]  /*99d0*/  @UP0 ULDC UR7, c[0x0][0xc58] ;  /* 0x0003160000070ab9 */ /* 0x000fe20000000800 */
[----:B------:R-:W-:-:S04]  /*99e0*/  UIMAD.WIDE.U32 UR4, UR6, UR4, URZ ;  /* 0x00000004060472a5 */ /* 0x000fc8000f8e003f */
[----:B------:R-:W-:-:S12]  /*99f0*/  @UP0 USHF.R.U32.HI UR41, URZ, UR7, UR5 ;  /* 0x000000073f290299 */ /* 0x000fd80008011605 */
.L_x_2228:
        /* <DEDUP_REMOVED lines=8> */
[----:B------:R-:W-:Y:S01]  /*9a80*/  ULDC UR4, c[0x0][0x448] ;  /* 0x0001120000047ab9 */ /* 0x000fe20000000800 */
[----:B------:R-:W-:Y:S01]  /*9a90*/  ULDC UR7, c[0x0][0x2f0] ;  /* 0x0000bc0000077ab9 */ /* 0x000fe20000000800 */
[----:B------:R-:W-:-:S05]  /*9aa0*/  MOV R30, RZ ;  /* 0x000000ff001e7202 */ /* 0x000fca0000000f00 */
[----:B------:R-:W1:Y:S01]  /*9ab0*/  S2UR UR48, SR_CTAID.X ;  /* 0x00000000003079c3 */ /* 0x000e620000002500 */
[----:B------:R-:W-:Y:S01]  /*9ac0*/  UISETP.NE.AND UP1, UPT, UR4, 0x1, UPT ;  /* 0x000000010400788c */ /* 0x000fe2000bf25270 */
[----:B------:R-:W-:Y:S02]  /*9ad0*/  ULDC UR8, c[0x0][0x288] ;  /* 0x0000a20000087ab9 */ /* 0x000fe40000000800 */
[----:B------:R-:W-:Y:S02]  /*9ae0*/  ULDC.64 UR4, c[0x0][0x418] ;  /* 0x0001060000047ab9 */ /* 0x000fe40000000a00 */
[----:B------:R-:W-:-:S03]  /*9af0*/  UISETP.NE.U32.AND UP0, UPT, UR4, URZ, UPT ;  /* 0x0000003f0400728c */ /* 0x000fc6000bf05070 */
[----:B------:R-:W-:Y:S01]  /*9b00*/  ULDC UR4, c[0x0][0x424] ;  /* 0x0001090000047ab9 */ /* 0x000fe20000000800 */
[----:B------:R-:W-:-:S03]  /*9b10*/  UISETP.NE.AND.EX UP0, UPT, UR5, URZ, UPT, UP0 ;  /* 0x0000003f0500728c */ /* 0x000fc6000bf05300 */
[----:B------:R-:W-:Y:S01]  /*9b20*/  @UP1 ULDC UR5, c[0x0][0x44c] ;  /* 0x0001130000051ab9 */ /* 0x000fe20000000800 */
[----:B0-----:R-:W-:Y:S01]  /*9b30*/  ISETP.NE.U32.AND P0, PT, R4, RZ, PT ;  /* 0x000000ff0400720c */ /* 0x001fe20003f05070 */
[----:B------:R-:W-:-:S03]  /*9b40*/  USEL UR42, UR4, 0x1, UP0 ;  /* 0x00000001042a7887 */ /* 0x000fc60008000000 */
[----:B------:R-:W-:Y:S01]  /*9b50*/  ISETP.NE.AND.EX P0, PT, R5, RZ, PT, P0 ;  /* 0x000000ff0500720c */ /* 0x000fe20003f05300 */
[----:B-1----:R-:W-:Y:S02]  /*9b60*/  ULEA UR6, UR48, 0x7f, 0x7 ;  /* 0x0000007f30067891 */ /* 0x002fe4000f8e383f */
[----:B------:R-:W-:Y:S02]  /*9b70*/  UIMAD UR42, UR42, UR7, URZ ;  /* 0x000000072a2a72a4 */ /* 0x000fe4000f8e023f */
[----:B------:R-:W-:Y:S01]  /*9b80*/  UIMAD.WIDE.U32 UR4, UR6, UR5, URZ ;  /* 0x00000005060472a5 */ /* 0x000fe2000f8e003f */
[----:B------:R-:W-:-:S03]  /*9b90*/  @UP1 ULDC UR7, c[0x0][0x450] ;  /* 0x0001140000071ab9 */ /* 0x000fc60000000800 */
[----:B------:R-:W-:-:S04]  /*9ba0*/  @UP1 USHF.R.U32.HI UR6, URZ, UR7, UR5 ;  /* 0x000000073f061299 */ /* 0x000fc80008011605 */
[----:B------:R-:W0:Y:S01]  /*9bb0*/  @P0 LDC.64 R4, c[0x0][0xa28] ;  /* 0x00028a00ff040b82 */ /* 0x000e220000000a00 */
[----:B------:R-:W-:Y:S02]  /*9bc0*/  UIADD3 UR5, UR42, 0x60, -UR8 ;  /* 0x000000602a057890 */ /* 0x000fe4000fffe808 */
[----:B------:R-:W-:Y:S02]  /*9bd0*/  UIADD3 UR4, UR42, 0x5f, URZ ;  /* 0x0000005f2a047890 */ /* 0x000fe4000fffe03f */
[----:B------:R-:W-:Y:S02]  /*9be0*/  UIADD3 UR6, UR5, UR6, URZ ;  /* 0x0000000605067290 */ /* 0x000fe4000fffe03f */
[----:B------:R-:W-:Y:S02]  /*9bf0*/  UIMAD.WIDE UR4, UR4, 0x2aaaaaab, URZ ;  /* 0x2aaaaaab040478a5 */ /* 0x000fe4000f8e023f */
[----:B------:R-:W-:Y:S02]  /*9c00*/  UIMAD.WIDE UR6, UR6, 0x2aaaaaab, URZ ;  /* 0x2aaaaaab060678a5 */ /* 0x000fe4000f8e023f */
[----:B------:R-:W-:-:S02]  /*9c10*/  USHF.R.U32.HI UR43, URZ, 0x1f, UR5 ;  /* 0x0000001f3f2b7899 */ /* 0x000fc40008011605 */
[----:B------:R-:W-:Y:S02]  /*9c20*/  USHF.R.U32.HI UR45, URZ, 0x1f, UR7 ;  /* 0x0000001f3f2d7899 */ /* 0x000fe40008011607 */
[----:B------:R-:W-:Y:S02]  /*9c30*/  ULEA.HI.SX32 UR43, UR5, UR43, 0x1c ;  /* 0x0000002b052b7291 */ /* 0x000fe4000f8fe23f */
[----:B------:R-:W-:-:S04]  /*9c40*/  ULEA.HI.SX32 UR45, UR7, UR45, 0x1c ;  /* 0x0000002d072d7291 */ /* 0x000fc8000f8fe23f */
[----:B------:R-:W-:Y:S02]  /*9c50*/  UISETP.LT.AND UP0, UPT, UR43, UR45, UPT ;  /* 0x0000002d2b00728c */ /* 0x000fe4000bf01270 */
[----:B------:R-:W-:Y:S01]  /*9c60*/  UP2UR UR49, UPR, URZ, 0x2 ;  /* 0x000000023f317883 */ /* 0x000fe20008000000 */
[----:B0-----:R-:W-:Y:S01]  /*9c70*/  @P0 IMAD.WIDE R4, R31, 0x4, R4 ;  /* 0x000000041f040825 */ /* 0x001fe200078e0204 */
[----:B------:R-:W-:-:S04]  /*9c80*/  USEL UR11, UR43, UR45, UP0 ;  /* 0x0000002d2b0b7287 */ /* 0x000fc80008000000 */
[----:B------:R-:W-:Y:S01]  /*9c90*/  UISETP.GE.AND UP1, UPT, UR11, 0x1, UPT ;  /* 0x000000010b00788c */ /* 0x000fe2000bf26270 */
[----:B------:R0:W5:Y:S01]  /*9ca0*/  @P0 LDG.E R30, desc[UR36][R4.64] ;  /* 0x00000024041e0981 */ /* 0x000162000c1e1900 */
[----:B------:R-:W-:Y:S02]  /*9cb0*/  USHF.R.U32.HI UR9, URZ, 0x10, UR44 ;  /* 0x000000103f097899 */ /* 0x000fe4000801162c */
[----:B------:R-:W-:Y:S02]  /*9cc0*/  ULOP3.LUT UR44, UR44, 0xffff, URZ, 0xc0, !UPT ;  /* 0x0000ffff2c2c7892 */ /* 0x000fe4000f8ec03f */
[----:B------:R-:W-:Y:S01]  /*9cd0*/  PLOP3.LUT P0, PT, PT, PT, UP1, 0x80, 0x0 ;  /* 0x000000000000781c */ /* 0x000fe20003f0f018 */
[----:B------:R-:W-:Y:S01]  /*9ce0*/  UISETP.NE.AND UP0, UPT, UR9, URZ, UPT ;  /* 0x0000003f0900728c */ /* 0x000fe2000bf05270 */
[----:B------:R-:W-:-:S10]  /*9cf0*/  UMOV UR40, URZ ;  /* 0x0000003f00287c82 */ /* 0x000fd40008000000 */
[----:B------:R-:W-:Y:S01]  /*9d00*/  @!UP0 ULDC UR9, c[0x0][0x9f0] ;  /* 0x00027c0000098ab9 */ /* 0x000fe20000000800 */
[----:B0-----:R-:W-:Y:S05]  /*9d10*/  @!P0 BRA `(.L_x_2230) ;  /* 0x0000000000788947 */ /* 0x001fea0003800000 */
[----:B------:R-:W-:Y:S01]  /*9d20*/  IABS R0, UR9 ;  /* 0x0000000900007c13 */ /* 0x000fe20008000000 */
[----:B------:R-:W-:Y:S02]  /*9d30*/  UIADD3 UR6, UR9, -0x1, UR11 ;  /* 0xffffffff09067890 */ /* 0x000fe4000fffe00b */
[----:B------:R-:W-:Y:S01]  /*9d40*/  IABS R5, UR9 ;  /* 0x0000000900057c13 */ /* 0x000fe20008000000 */
[----:B------:R-:W-:Y:S01]  /*9d50*/  UMOV UR4, URZ ;  /* 0x0000003f00047c82 */ /* 0x000fe20008000000 */
        /* <DEDUP_REMOVED lines=26> */
.L_x_2230:
[----:B------:R-:W-:Y:S02]  /*9f00*/  UIMAD UR50, UR44, UR40, URZ ;  /* 0x000000282c3272a4 */ /* 0x000fe4000f8e023f */
[----:B------:R-:W-:Y:S02]  /*9f10*/  IMAD.U32 R3, RZ, RZ, UR40 ;  /* 0x00000028ff037e24 */ /* 0x000fe4000f8e00ff */
[----:B------:R-:W-:Y:S02]  /*9f20*/  IMAD.MOV.U32 R10, RZ, RZ, 0x1 ;  /* 0x00000001ff0a7424 */ /* 0x000fe400078e00ff */
[----:B------:R-:W-:-:S04]  /*9f30*/  MOV R0, UR50 ;  /* 0x0000003200007c02 */ /* 0x000fc80008000f00 */
        /* <DEDUP_REMOVED lines=18> */
[----:B------:R-:W-:Y:S01]  /*a060*/  ULDC.64 UR4, c[0x4][0x70] ;  /* 0x01001c0000047ab9 */ /* 0x000fe20000000a00 */
[----:B------:R-:W0:Y:S01]  /*a070*/  LDC.64 R14, c[0x4][R14] ;  /* 0x010000000e0e7b82 */ /* 0x000e220000000a00 */
[----:B------:R-:W-:Y:S01]  /*a080*/  IMAD.U32 R6, RZ, RZ, UR6 ;  /* 0x00000006ff067e24 */ /* 0x000fe2000f8e00ff */
[----:B------:R-:W-:Y:S01]  /*a090*/  MOV R11, UR5 ;  /* 0x00000005000b7c02 */ /* 0x000fe20008000f00 */
[----:B------:R-:W-:Y:S02]  /*a0a0*/  IMAD.U32 R7, RZ, RZ, UR7 ;  /* 0x00000007ff077e24 */ /* 0x000fe4000f8e00ff */
[----:B------:R-:W-:-:S02]  /*a0b0*/  IMAD.U32 R10, RZ, RZ, UR4 ;  /* 0x00000004ff0a7e24 */ /* 0x000fc4000f8e00ff */
[----:B------:R-:W-:Y:S02]  /*a0c0*/  IMAD.MOV.U32 R8, RZ, RZ, 0x70 ;  /* 0x00000070ff087424 */ /* 0x000fe400078e00ff */
[----:B------:R-:W-:Y:S02]  /*a0d0*/  IMAD.MOV.U32 R12, RZ, RZ, 0x1 ;  /* 0x00000001ff0c7424 */ /* 0x000fe400078e00ff */
[----:B------:R-:W-:-:S07]  /*a0e0*/  IMAD.MOV.U32 R13, RZ, RZ, RZ ;  /* 0x000000ffff0d7224 */ /* 0x000fce00078e00ff */
[----:B------:R-:W-:-:S07]  /*a0f0*/  LEPC R20, `(.L_x_2231) ;  /* 0x000000001014794e */ /* 0x000fce0000000000 */
[----:B0----5:R-:W-:Y:S05]  /*a100*/  CALL.ABS.NOINC R14 ;  /* 0x000000000e007343 */ /* 0x021fea0003c00000 */
.L_x_2231:
[----:B------:R-:W-:-:S04]  /*a110*/  UIADD3 UR4, UR46, 0x400, URZ ;  /* 0x000004002e047890 */ /* 0x000fc8000fffe03f */
[----:B------:R-:W-:-:S06]  /*a120*/  ULOP3.LUT UP0, URZ, UR4, 0x3ff, URZ, 0xc0, !UPT ;  /* 0x000003ff043f7892 */ /* 0x000fcc000f80c03f */
[----:B------:R-:W-:-:S13]  /*a130*/  PLOP3.LUT P0, PT, PT, PT, UP0, 0x80, 0x0 ;  /* 0x000000000000781c */ /* 0x000fda0003f0f008 */
[----:B------:R-:W-:Y:S05]  /*a140*/  @!P0 BRA `(.L_x_2232) ;  /* 0x00000000007c8947 */ /* 0x000fea0003800000 */
[----:B------:R-:W-:Y:S01]  /*a150*/  MOV R17, 0x0 ;  /* 0x0000000000117802 */ /* 0x000fe20000000f00 */
[----:B------:R-:W-:Y:S01]  /*a160*/  ULDC.64 UR4, c[0x4][0xf0] ;  /* 0x01003c0000047ab9 */ /* 0x000fe20000000a00 */
[----:B------:R-:W-:Y:S01]  /*a170*/  ULDC.64 UR6, c[0x4][0xf8] ;  /* 0x01003e0000067ab9 */ /* 0x000fe20000000a00 */
[----:B------:R-:W-:Y:S01]  /*a180*/  MOV R4, UR4 ;  /* 0x0000000400047c02 */ /* 0x000fe20008000f00 */
[----:B------:R0:W1:Y:S01]  /*a190*/  LDC.64 R14, c[0x4][R17] ;  /* 0x01000000110e7b82 */ /* 0x0000620000000a00 */
[----:B------:R-:W-:Y:S01]  /*a1a0*/  IMAD.U32 R5, RZ, RZ, UR5 ;  /* 0x00000005ff057e24 */ /* 0x000fe2000f8e00ff */
[----:B------:R-:W-:Y:S01]  /*a1b0*/  ULDC.64 UR4, c[0x4][0x78] ;  /* 0x01001e0000047ab9 */ /* 0x000fe20000000a00 */
[----:B------:R-:W-:Y:S01]  /*a1c0*/  IMAD.U32 R6, RZ, RZ, UR6 ;  /* 0x00000006ff067e24 */ /* 0x000fe2000f8e00ff */
[----:B------:R-:W-:Y:S01]  /*a1d0*/  MOV R10, UR4 ;  /* 0x00000004000a7c02 */ /* 0x000fe20008000f00 */
[----:B------:R-:W-:Y:S01]  /*a1e0*/  IMAD.U32 R7, RZ, RZ, UR7 ;  /* 0x00000007ff077e24 */ /* 0x000fe2000f8e00ff */
[----:B------:R-:W-:Y:S01]  /*a1f0*/  MOV R13, RZ ;  /* 0x000000ff000d7202 */ /* 0x000fe20000000f00 */
[----:B------:R-:W-:-:S02]  /*a200*/  IMAD.U32 R11, RZ, RZ, UR5 ;  /* 0x00000005ff0b7e24 */ /* 0x000fc4000f8e00ff */
[----:B------:R-:W-:Y:S02]  /*a210*/  IMAD.MOV.U32 R8, RZ, RZ, 0x70 ;  /* 0x00000070ff087424 */ /* 0x000fe400078e00ff */
[----:B0-----:R-:W-:-:S07]  /*a220*/  IMAD.MOV.U32 R12, RZ, RZ, 0x1 ;  /* 0x00000001ff0c7424 */ /* 0x001fce00078e00ff */
[----:B------:R-:W-:-:S07]  /*a230*/  LEPC R20, `(.L_x_2233) ;  /* 0x000000001014794e */ /* 0x000fce0000000000 */
[----:B-1---5:R-:W-:Y:S05]  /*a240*/  CALL.ABS.NOINC R14 ;  /* 0x000000000e007343 */ /* 0x022fea0003c00000 */
.L_x_2233:
        /* <DEDUP_REMOVED lines=8> */
[----:B------:R-:W-:Y:S01]  /*a2d0*/  MOV R12, 0x1 ;  /* 0x00000001000c7802 */ /* 0x000fe20000000f00 */
[----:B------:R-:W-:Y:S02]  /*a2e0*/  IMAD.U32 R10, RZ, RZ, UR4 ;  /* 0x00000004ff0a7e24 */ /* 0x000fe4000f8e00ff */
[----:B------:R-:W-:-:S02]  /*a2f0*/  IMAD.U32 R11, RZ, RZ, UR5 ;  /* 0x00000005ff0b7e24 */ /* 0x000fc4000f8e00ff */
[----:B------:R-:W-:Y:S02]  /*a300*/  IMAD.MOV.U32 R8, RZ, RZ, 0x70 ;  /* 0x00000070ff087424 */ /* 0x000fe400078e00ff */
[----:B0-----:R-:W-:-:S07]  /*a310*/  IMAD.MOV.U32 R13, RZ, RZ, RZ ;  /* 0x000000ffff0d7224 */ /* 0x001fce00078e00ff */
[----:B------:R-:W-:-:S07]  /*a320*/  LEPC R20, `(.L_x_2232) ;  /* 0x000000001014794e */ /* 0x000fce0000000000 */
[----:B-1----:R-:W-:Y:S05]  /*a330*/  CALL.ABS.NOINC R14 ;  /* 0x000000000e007343 */ /* 0x002fea0003c00000 */
.L_x_2232:
        /* <DEDUP_REMOVED lines=17> */
[----:B------:R-:W-:Y:S02]  /*a450*/  LOP3.LUT R24, R27, 0x80, RZ, 0xfc, !PT ;  /* 0x000000801b187812 */ /* 0x000fe400078efcff */
        /* <DEDUP_REMOVED lines=12> */
.L_x_2276:
[----:B------:R-:W-:Y:S01]  /*a520*/  UIADD3 UR4, UR51, -0x1, URZ ;  /* 0xffffffff33047890 */ /* 0x000fe2000fffe03f */
[----:B------:R-:W-:Y:S02]  /*a530*/  SHF.R.U32.HI R23, RZ, 0x3, R7 ;  /* 0x00000003ff177819 */ /* 0x000fe40000011607 */
[----:B------:R-:W-:Y:S02]  /*a540*/  ISETP.NE.AND P2, PT, R28, 0x1, PT ;  /* 0x000000011c00780c */ /* 0x000fe40003f45270 */
[----:B------:R-:W-:Y:S01]  /*a550*/  LOP3.LUT R22, R26, R23, RZ, 0xfc, !PT ;  /* 0x000000171a167212 */ /* 0x000fe200078efcff */
[----:B------:R-:W-:Y:S01]  /*a560*/  IMAD.U32 R13, RZ, RZ, UR4 ;  /* 0x00000004ff0d7e24 */ /* 0x000fe2000f8e00ff */
[----:B-----5:R-:W-:Y:S02]  /*a570*/  SHF.R.S32.HI R33, RZ, 0x1f, R29 ;  /* 0x0000001fff217819 */ /* 0x020fe4000001141d */
[----:B------:R-:W-:Y:S01]  /*a580*/  LOP3.LUT R36, R36, 0xffffffdf, RZ, 0xc0, !PT ;  /* 0xffffffdf24247812 */ /* 0x000fe200078ec0ff */
[----:B------:R-:W-:Y:S01]  /*a590*/  IMAD R13, R13, 0x60, R22 ;  /* 0x000000600d0d7824 */ /* 0x000fe200078e0216 */
[----:B------:R-:W-:-:S04]  /*a5a0*/  R2UR UR5, R2 ;  /* 0x00000000020572ca */ /* 0x000fc800000e0000 */
[C---:B------:R-:W-:Y:S01]  /*a5b0*/  ISETP.GE.AND P1, PT, R13.reuse, UR42, PT ;  /* 0x0000002a0d007c0c */ /* 0x040fe2000bf26270 */
[----:B------:R-:W0:Y:S01]  /*a5c0*/  @P2 LDC R0, c[0x0][0x434] ;  /* 0x00010d00ff002b82 */ /* 0x000e220000000800 */
[----:B------:R-:W-:Y:S01]  /*a5d0*/  IMAD.IADD R13, R13, 0x1, R30 ;  /* 0x000000010d0d7824 */ /* 0x000fe200078e021e */
[----:B------:R-:W-:Y:S02]  /*a5e0*/  @P2 LOP3.LUT R36, R36, 0x20, RZ, 0xfc, !PT ;  /* 0x0000002024242812 */ /* 0x000fe400078efcff */
[----:B------:R-:W-:Y:S01]  /*a5f0*/  ISETP.GT.U32.OR P1, PT, R22, 0x5f, P1 ;  /* 0x0000005f1600780c */ /* 0x000fe20000f24470 */
[----:B------:R-:W-:-:S03]  /*a600*/  IMAD.MOV.U32 R10, RZ, RZ, R13 ;  /* 0x000000ffff0a7224 */ /* 0x000fc600078e000d */
[----:B------:R-:W1:Y:S09]  /*a610*/  @P2 LDC R3, c[0x0][0x438] ;  /* 0x00010e00ff032b82 */ /* 0x000e720000000800 */
[----:B------:R-:W2:Y:S01]  /*a620*/  @!P1 LDC.64 R4, c[0x0][0x428] ;  /* 0x00010a00ff049b82 */ /* 0x000ea20000000a00 */
[----:B0-----:R-:W-:-:S07]  /*a630*/  @P2 IMAD.HI.U32 R0, R13, R0, RZ ;  /* 0x000000000d002227 */ /* 0x001fce00078e00ff */
[----:B------:R-:W0:Y:S01]  /*a640*/  @!P1 LDC.64 R8, c[0x0][0x418] ;  /* 0x00010600ff089b82 */ /* 0x000e220000000a00 */
[----:B-1----:R-:W-:-:S04]  /*a650*/  @P2 SHF.R.U32.HI R10, RZ, R3, R0 ;  /* 0x00000003ff0a2219 */ /* 0x002fc80000011600 */
[----:B------:R-:W-:Y:S01]  /*a660*/  @!P1 SHF.R.S32.HI R11, RZ, 0x1f, R10 ;  /* 0x0000001fff0b9819 */ /* 0x000fe2000001140a */
[----:B--2---:R-:W-:-:S04]  /*a670*/  @!P1 IMAD R0, R33, R4, RZ ;  /* 0x0000000421009224 */ /* 0x004fc800078e02ff */
[C---:B------:R-:W-:Y:S02]  /*a680*/  @!P1 IMAD R3, R29.reuse, R5, R0 ;  /* 0x000000051d039224 */ /* 0x040fe400078e0200 */
[----:B------:R-:W-:-:S05]  /*a690*/  @!P1 IMAD.WIDE.U32 R4, R29, R4, R10 ;  /* 0x000000041d049225 */ /* 0x000fca00078e000a */
[----:B------:R-:W-:Y:S01]  /*a6a0*/  @!P1 IADD3 R0, R5, R3, RZ ;  /* 0x0000000305009210 */ /* 0x000fe20007ffe0ff */
[----:B------:R-:W-:Y:S01]  /*a6b0*/  IMAD.MOV.U32 R3, RZ, RZ, RZ ;  /* 0x000000ffff037224 */ /* 0x000fe200078e00ff */
[----:B0-----:R-:W-:-:S04]  /*a6c0*/  @!P1 LEA R8, P2, R4, R8, 0x2 ;  /* 0x0000000804089211 */ /* 0x001fc800078410ff */
[----:B------:R-:W-:-:S05]  /*a6d0*/  @!P1 LEA.HI.X R9, R4, R9, R0, 0x2, P2 ;  /* 0x0000000904099211 */ /* 0x000fca00010f1400 */
[----:B------:R0:W5:Y:S01]  /*a6e0*/  @!P1 LDG.E R3, desc[UR36][R8.64] ;  /* 0x0000002408039981 */ /* 0x000162000c1e1900 */
[----:B------:R-:W-:Y:S01]  /*a6f0*/  ULOP3.LUT UR5, UR5, 0x2, URZ, 0xfc, !UPT ;  /* 0x0000000205057892 */ /* 0x000fe2000f8efc3f */
[----:B------:R-:W-:Y:S01]  /*a700*/  SEL R0, RZ, 0xffffffff, P0 ;  /* 0xffffffffff007807 */ /* 0x000fe20000000000 */
[----:B------:R-:W-:Y:S01]  /*a710*/  IMAD.U32 R34, RZ, RZ, UR41 ;  /* 0x00000029ff227e24 */ /* 0x000fe2000f8e00ff */
[----:B------:R-:W-:Y:S01]  /*a720*/  ISETP.GT.U32.AND P0, PT, R22, 0x5f, PT ;  /* 0x0000005f1600780c */ /* 0x000fe20003f04070 */
[----:B------:R-:W-:Y:S01]  /*a730*/  IMAD.MOV R10, RZ, RZ, -R10 ;  /* 0x000000ffff0a7224 */ /* 0x000fe200078e0a0a */
[----:B------:R-:W-:Y:S01]  /*a740*/  LOP3.LUT R36, R36, 0xffffffef, RZ, 0xc0, !PT ;  /* 0xffffffef24247812 */ /* 0x000fe200078ec0ff */
[----:B------:R-:W-:Y:S01]  /*a750*/  IMAD.U32 R4, RZ, RZ, UR5 ;  /* 0x00000005ff047e24 */ /* 0x000fe2000f8e00ff */
[----:B------:R-:W-:Y:S01]  /*a760*/  SEL R32, RZ, 0x1, P3 ;  /* 0x00000001ff207807 */ /* 0x000fe20001800000 */
[----:B------:R-:W-:Y:S01]  /*a770*/  IMAD.U32 R35, RZ, RZ, UR4 ;  /* 0x00000004ff237e24 */ /* 0x000fe2000f8e00ff */
[----:B------:R-:W-:Y:S01]  /*a780*/  SHF.L.U32 R5, R0, 0x1, RZ ;  /* 0x0000000100057819 */ /* 0x000fe200000006ff */
[----:B------:R-:W-:Y:S01]  /*a790*/  IMAD R10, R28, R10, R13 ;  /* 0x0000000a1c0a7224 */ /* 0x000fe200078e020d */
[----:B------:R-:W-:-:S02]  /*a7a0*/  ISETP.NE.AND P4, PT, R4, 0x3, PT ;  /* 0x000000030400780c */ /* 0x000fc40003f85270 */
[----:B------:R-:W-:Y:S02]  /*a7b0*/  LOP3.LUT R32, R5, 0x2, R32, 0xe2, !PT ;  /* 0x0000000205207812 */ /* 0x000fe400078ee220 */
[----:B------:R-:W-:-:S09]  /*a7c0*/  SHF.R.S32.HI R34, RZ, 0x1f, R34 ;  /* 0x0000001fff227819 */ /* 0x000fd20000011422 */
[----:B------:R-:W-:-:S04]  /*a7d0*/  @P4 LOP3.LUT R36, R36, 0x10, RZ, 0xfc, !PT ;  /* 0x0000001024244812 */ /* 0x000fc800078efcff */
[----:B------:R-:W-:-:S04]  /*a7e0*/  LOP3.LUT R36, R36, 0xfffffff7, RZ, 0xc0, !PT ;  /* 0xfffffff724247812 */ /* 0x000fc800078ec0ff */
[----:B------:R-:W-:Y:S01]  /*a7f0*/  @P0 LOP3.LUT R36, R36, 0x8, RZ, 0xfc, !PT ;  /* 0x0000000824240812 */ /* 0x000fe200078efcff */
[----:B0-----:R-:W-:Y:S06]  /*a800*/  @!P4 BRA `(.L_x_2235) ;  /* 0x000000000004c947 */ /* 0x001fec0003800000 */
[----:B------:R-:W-:Y:S01]  /*a810*/  BPT.TRAP 0x1 ;  /* 0x000000040000795c */ /* 0x000fe20000300000 */
.L_x_2235:
[----:B------:R-:W-:Y:S01]  /*a820*/  SHF.R.S32.HI R8, RZ, 0x1f, R10 ;  /* 0x0000001fff087819 */ /* 0x000fe2000001140a */
[----:B------:R-:W-:Y:S01]  /*a830*/  ULDC.64 UR4, c[0x0][0x328] ;  /* 0x0000ca0000047ab9 */ /* 0x000fe20000000a00 */
[----:B-----5:R-:W-:Y:S02]  /*a840*/  SHF.R.S32.HI R0, RZ, 0x1f, R3 ;  /* 0x0000001fff007819 */ /* 0x020fe40000011403 */
[----:B------:R-:W-:Y:S01]  /*a850*/  R2UR UR6, R34 ;  /* 0x00000000220672ca */ /* 0x000fe200000e0000 */
[----:B------:R-:W-:-:S04]  /*a860*/  IMAD R5, R8, UR4, RZ ;  /* 0x0000000408057c24 */ /* 0x000fc8000f8e02ff */
[C---:B------:R-:W-:Y:S02]  /*a870*/  IMAD R9, R10.reuse, UR5, R5 ;  /* 0x000000050a097c24 */ /* 0x040fe4000f8e0205 */
        /* <DEDUP_REMOVED lines=20> */
.L_x_2277:
[----:B------:R-:W-:Y:S01]  /*a9c0*/  ULDC.64 UR4, c[0x0][0x300] ;  /* 0x0000c00000047ab9 */ /* 0x000fe20000000a00 */
[----:B------:R-:W-:Y:S01]  /*a9d0*/  R2UR UR6, R34 ;  /* 0x00000000220672ca */ /* 0x000fe200000e0000 */
[----:B0-----:R-:W-:Y:S01]  /*a9e0*/  IMAD R5, R8, UR4, RZ ;  /* 0x0000000408057c24 */ /* 0x001fe2000f8e02ff */
[----:B------:R-:W-:Y:S01]  /*a9f0*/  MOV R8, 0xffffffa0 ;  /* 0xffffffa000087802 */ /* 0x000fe20000000f00 */
[----:B------:R-:W-:Y:S01]  /*aa00*/  IMAD.SHL.U32 R37, R7, 0x8, RZ ;  /* 0x0000000807257824 */ /* 0x000fe200078e00ff */
[----:B------:R-:W-:Y:S01]  /*aa10*/  LOP3.LUT P3, RZ, R36, 0x4, RZ, 0xc0, !PT ;  /* 0x0000000424ff7812 */ /* 0x000fe2000786c0ff */
[----:B------:R-:W-:Y:S01]  /*aa20*/  IMAD R9, R10, UR5, R5 ;  /* 0x000000050a097c24 */ /* 0x000fe2000f8e0205 */
[----:B------:R-:W-:Y:S01]  /*aa30*/  LOP3.LUT P2, RZ, R36, 0x2, RZ, 0xc0, !PT ;  /* 0x0000000224ff7812 */ /* 0x000fe2000784c0ff */
[----:B------:R-:W-:Y:S01]  /*aa40*/  IMAD.WIDE.U32 R4, R10, UR4, RZ ;  /* 0x000000040a047c25 */ /* 0x000fe2000f8e00ff */
[----:B------:R-:W-:Y:S01]  /*aa50*/  ULDC.64 UR4, c[0x0][0x310] ;  /* 0x0000c40000047ab9 */ /* 0x000fe20000000a00 */
[----:B------:R-:W-:-:S02]  /*aa60*/  LOP3.LUT P1, RZ, R36, 0x1, RZ, 0xc0, !PT ;  /* 0x0000000124ff7812 */ /* 0x000fc4000782c0ff */
[----:B------:R-:W-:Y:S01]  /*aa70*/  IMAD R0, R0, UR4, RZ ;  /* 0x0000000400007c24 */ /* 0x000fe2000f8e02ff */
[----:B------:R-:W-:Y:S01]  /*aa80*/  IADD3 R5, R5, R9, RZ ;  /* 0x0000000905057210 */ /* 0x000fe20007ffe0ff */
[----:B------:R-:W-:Y:S02]  /*aa90*/  IMAD R8, R35, R8, UR42 ;  /* 0x0000002a23087e24 */ /* 0x000fe4000f8e0208 */
[C---:B------:R-:W-:Y:S02]  /*aaa0*/  IMAD R9, R3.reuse, UR5, R0 ;  /* 0x0000000503097c24 */ /* 0x040fe4000f8e0200 */
[----:B------:R-:W-:Y:S01]  /*aab0*/  IMAD.WIDE.U32 R4, R3, UR4, R4 ;  /* 0x0000000403047c25 */ /* 0x000fe2000f8e0004 */
[----:B------:R-:W-:-:S03]  /*aac0*/  ULDC.64 UR4, c[0x0][0x308] ;  /* 0x0000c20000047ab9 */ /* 0x000fc60000000a00 */
[----:B------:R-:W-:Y:S01]  /*aad0*/  IMAD.U32 R3, RZ, RZ, UR4 ;  /* 0x00000004ff037e24 */ /* 0x000fe2000f8e00ff */
[----:B------:R-:W-:Y:S01]  /*aae0*/  UIMAD UR4, UR6, UR4, URZ ;  /* 0x00000004060472a4 */ /* 0x000fe2000f8e023f */
[----:B------:R-:W-:Y:S02]  /*aaf0*/  IMAD.IADD R5, R5, 0x1, R9 ;  /* 0x0000000105057824 */ /* 0x000fe400078e0209 */
[----:B------:R-:W-:Y:S01]  /*ab00*/  ULDC.64 UR6, c[0x0][0x2e8] ;  /* 0x0000ba0000067ab9 */ /* 0x000fe20000000a00 */
[----:B------:R-:W-:Y:S02]  /*ab10*/  UIMAD UR4, UR41, UR5, UR4 ;  /* 0x00000005290472a4 */ /* 0x000fe4000f8e0204 */
[----:B------:R-:W-:-:S04]  /*ab20*/  IMAD.WIDE.U32 R4, R3, UR41, R4 ;  /* 0x0000002903047c25 */ /* 0x000fc8000f8e0004 */
[----:B------:R-:W-:Y:S01]  /*ab30*/  VIADD R3, R5, UR4 ;  /* 0x0000000405037c36 */ /* 0x000fe20008000000 */
[----:B------:R-:W-:Y:S01]  /*ab40*/  LEA R0, P0, R4, UR6, 0x1 ;  /* 0x0000000604007c11 */ /* 0x000fe2000f8008ff */
[----:B------:R-:W-:Y:S01]  /*ab50*/  UMOV UR4, 0xffffffff ;  /* 0xffffffff00047882 */ /* 0x000fe20000000000 */
[----:B------:R-:W-:Y:S02]  /*ab60*/  LOP3.LUT R5, R6, 0x1c0, RZ, 0xc0, !PT ;  /* 0x000001c006057812 */ /* 0x000fe400078ec0ff */
[----:B------:R-:W-:Y:S02]  /*ab70*/  LEA.HI.X R3, R4, UR7, R3, 0x1, P0 ;  /* 0x0000000704037c11 */ /* 0x000fe400080f0c03 */
[----:B------:R-:W-:Y:S01]  /*ab80*/  LOP3.LUT R4, R5, 0x38, R6, 0xf8, !PT ;  /* 0x0000003805047812 */ /* 0x000fe200078ef806 */
[----:B------:R-:W-:-:S03]  /*ab90*/  IMAD.IADD R6, R8, 0x1, -R23 ;  /* 0x0000000108067824 */ /* 0x000fc600078e0a17 */
[----:B------:R-:W-:Y:S02]  /*aba0*/  LOP3.LUT R4, R4, 0x38, R19, 0x78, !PT ;  /* 0x0000003804047812 */ /* 0x000fe400078e7813 */
[----:B------:R-:W-:Y:S02]  /*abb0*/  ISETP.GE.AND P0, PT, R6, 0x1, PT ;  /* 0x000000010600780c */ /* 0x000fe40003f06270 */
[----:B------:R-:W-:Y:S01]  /*abc0*/  LOP3.LUT R37, R4, 0x200, R37, 0xf8, !PT ;  /* 0x0000020004257812 */ /* 0x000fe200078ef825 */
[----:B------:R-:W-:Y:S10]  /*abd0*/  BRA.DIV UR4, `(.L_x_2237) ;  /* 0x0000002a04b87947 */ /* 0x000ff4000b800000 */
[----:B------:R-:W-:Y:S01]  /*abe0*/  SHFL.IDX PT, R5, R3, RZ, 0x181f ;  /* 0x00181fff03057589 */ /* 0x000fe200000e0000 */
[----:B------:R-:W-:-:S03]  /*abf0*/  @P0 LEA R19, R37, UR46, 0x1 ;  /* 0x0000002e25130c11 */ /* 0x000fc6000f8e08ff */
[----:B------:R-:W0:Y:S04]  /*ac00*/  SHFL.IDX PT, R4, R0, RZ, 0x181f ;  /* 0x00181fff00047589 */ /* 0x000e2800000e0000 */
[----:B------:R-:W1:Y:S04]  /*ac10*/  SHFL.IDX PT, R7, R3, 0x1, 0x181f ;  /* 0x00381f0003077f89 */ /* 0x000e6800000e0000 */
[----:B------:R-:W2:Y:S04]  /*ac20*/  SHFL.IDX PT, R14, R0, 0x1, 0x181f ;  /* 0x00381f00000e7f89 */ /* 0x000ea800000e0000 */
[----:B------:R-:W-:Y:S04]  /*ac30*/  SHFL.IDX PT, R10, R3, 0x2, 0x181f ;  /* 0x00581f00030a7f89 */ /* 0x000fe800000e0000 */
[----:B------:R-:W3:Y:S01]  /*ac40*/  SHFL.IDX PT, R21, R0, 0x2, 0x181f ;  /* 0x00581f0000157f89 */ /* 0x000ee200000e0000 */
[----:B0-----:R-:W-:-:S05]  /*ac50*/  @P0 IMAD.WIDE.U32 R4, R27, 0x2, R4 ;  /* 0x000000021b040825 */ /* 0x001fca00078e0004 */
[----:B------:R-:W-:Y:S04]  /*ac60*/  @P0 LDGSTS.E.BYPASS.LTC128B.128 [R19+0x18400], desc[UR36][R4.64], !P3 ;  /* 0x1840000004130fae */ /* 0x000fe8000d901d64 */
[----:B------:R-:W-:Y:S04]  /*ac70*/  @P0 LDGSTS.E.BYPASS.LTC128B.128 [R19+0x1b400], desc[UR36][R4.64+0x80], !P2 ;  /* 0x1b40008004130fae */ /* 0x000fe8000d101d64 */
[----:B------:R1:W-:Y:S01]  /*ac80*/  @P0 LDGSTS.E.BYPASS.LTC128B.128 [R19+0x1e400], desc[UR36][R4.64+0x100], !P1 ;  /* 0x1e40010004130fae */ /* 0x0003e2000c901d64 */
[----:B------:R-:W-:Y:S02]  /*ac90*/  ISETP.GE.AND P0, PT, R6, 0x11, PT ;  /* 0x000000110600780c */ /* 0x000fe40003f06270 */
[----:B-1----:R-:W-:Y:S01]  /*aca0*/  MOV R5, R7 ;  /* 0x0000000700057202 */ /* 0x002fe20000000f00 */
[----:B--2---:R-:W-:-:S10]  /*acb0*/  IMAD.MOV.U32 R4, RZ, RZ, R14 ;  /* 0x000000ffff047224 */ /* 0x004fd400078e000e */
[----:B------:R-:W-:Y:S01]  /*acc0*/  @P0 LEA R20, R37, UR46, 0x1 ;  /* 0x0000002e25140c11 */ /* 0x000fe2000f8e08ff */
[----:B------:R-:W0:Y:S01]  /*acd0*/  SHFL.IDX PT, R7, R3, 0x3, 0x181f ;  /* 0x00781f0003077f89 */ /* 0x000e2200000e0000 */
[----:B------:R-:W-:-:S03]  /*ace0*/  @P0 IMAD.WIDE.U32 R8, R27, 0x2, R4 ;  /* 0x000000021b080825 */ /* 0x000fc600078e0004 */
[----:B------:R-:W1:Y:S01]  /*acf0*/  SHFL.IDX PT, R14, R0, 0x3, 0x181f ;  /* 0x00781f00000e7f89 */ /* 0x000e6200000e0000 */
[----:B---3--:R-:W-:-:S03]  /*ad00*/  IMAD.MOV.U32 R4, RZ, RZ, R21 ;  /* 0x000000ffff047224 */ /* 0x008fc600078e0015 */
[----:B------:R-:W-:Y:S01]  /*ad10*/  @P0 LDGSTS.E.BYPASS.LTC128B.128 [R20+0x18c00], desc[UR36][R8.64], !P3 ;  /* 0x18c0000008140fae */ /* 0x000fe2000d901d64 */
[----:B------:R-:W-:-:S03]  /*ad20*/  IMAD.MOV.U32 R5, RZ, RZ, R10 ;  /* 0x000000ffff057224 */ /* 0x000fc600078e000a */
[----:B------:R-:W-:Y:S04]  /*ad30*/  @P0 LDGSTS.E.BYPASS.LTC128B.128 [R20+0x1bc00], desc[UR36][R8.64+0x80], !P2 ;  /* 0x1bc0008008140fae */ /* 0x000fe8000d101d64 */
[----:B------:R-:W-:Y:S01]  /*ad40*/  @P0 LDGSTS.E.BYPASS.LTC128B.128 [R20+0x1ec00], desc[UR36][R8.64+0x100], !P1 ;  /* 0x1ec0010008140fae */ /* 0x000fe2000c901d64 */
[----:B------:R-:W-:-:S03]  /*ad50*/  ISETP.GE.AND P0, PT, R6, 0x21, PT ;  /* 0x000000210600780c */ /* 0x000fc60003f06270 */
[----:B------:R-:W-:Y:S04]  /*ad60*/  SHFL.IDX PT, R10, R3, 0x4, 0x181f ;  /* 0x00981f00030a7f89 */ /* 0x000fe800000e0000 */
[----:B------:R-:W2:Y:S04]  /*ad70*/  SHFL.IDX PT, R19, R0, 0x4, 0x181f ;  /* 0x00981f0000137f89 */ /* 0x000ea800000e0000 */
[----:B------:R-:W3:Y:S02]  /*ad80*/  SHFL.IDX PT, R3, R3, 0x5, 0x181f ;  /* 0x00b81f0003037f89 */ /* 0x000ee400000e0000 */
[----:B------:R-:W-:Y:S01]  /*ad90*/  @P0 IMAD.WIDE.U32 R4, R27, 0x2, R4 ;  /* 0x000000021b040825 */ /* 0x000fe200078e0004 */
[----:B------:R-:W-:-:S05]  /*ada0*/  @P0 LEA R21, R37, UR46, 0x1 ;  /* 0x0000002e25150c11 */ /* 0x000fca000f8e08ff */
[----:B------:R-:W-:Y:S04]  /*adb0*/  @P0 LDGSTS.E.BYPASS.LTC128B.128 [R21+0x19400], desc[UR36][R4.64], !P3 ;  /* 0x1940000004150fae */ /* 0x000fe8000d901d64 */
[----:B------:R-:W-:Y:S04]  /*adc0*/  @P0 LDGSTS.E.BYPASS.LTC128B.128 [R21+0x1c400], desc[UR36][R4.64+0x80], !P2 ;  /* 0x1c40008004150fae */ /* 0x000fe8000d101d64 */
[----:B------:R0:W-:Y:S01]  /*add0*/  @P0 LDGSTS.E.BYPASS.LTC128B.128 [R21+0x1f400], desc[UR36][R4.64+0x100], !P1 ;  /* 0x1f40010004150fae */ /* 0x0001e2000c901d64 */
[----:B------:R-:W-:Y:S02]  /*ade0*/  ISETP.GE.AND P0, PT, R6, 0x31, PT ;  /* 0x000000310600780c */ /* 0x000fe40003f06270 */
[----:B0-----:R-:W-:Y:S01]  /*adf0*/  MOV R5, R7 ;  /* 0x0000000700057202 */ /* 0x001fe20000000f00 */
[----:B-1----:R-:W-:-:S10]  /*ae00*/  IMAD.MOV.U32 R4, RZ, RZ, R14 ;  /* 0x000000ffff047224 */ /* 0x002fd400078e000e */
[----:B------:R-:W-:Y:S01]  /*ae10*/  @P0 LEA R7, R37, UR46, 0x1 ;  /* 0x0000002e25070c11 */ /* 0x000fe2000f8e08ff */
[----:B------:R0:W1:Y:S01]  /*ae20*/  SHFL.IDX PT, R14, R0, 0x5, 0x181f ;  /* 0x00b81f00000e7f89 */ /* 0x00006200000e0000 */
[----:B------:R-:W-:-:S04]  /*ae30*/  @P0 IMAD.WIDE.U32 R8, R27, 0x2, R4 ;  /* 0x000000021b080825 */ /* 0x000fc800078e0004 */
[----:B--2---:R-:W-:Y:S01]  /*ae40*/  IMAD.MOV.U32 R4, RZ, RZ, R19 ;  /* 0x000000ffff047224 */ /* 0x004fe200078e0013 */
[----:B------:R0:W-:Y:S01]  /*ae50*/  @P0 LDGSTS.E.BYPASS.LTC128B.128 [R7+0x19c00], desc[UR36][R8.64], !P3 ;  /* 0x19c0000008070fae */ /* 0x0001e2000d901d64 */
[----:B------:R-:W-:-:S03]  /*ae60*/  IMAD.MOV.U32 R5, RZ, RZ, R10 ;  /* 0x000000ffff057224 */ /* 0x000fc600078e000a */
        /* <DEDUP_REMOVED lines=8> */
.L_x_2291:
        /* <DEDUP_REMOVED lines=18> */
.L_x_2238:
        /* <DEDUP_REMOVED lines=22> */
[----:B------:R-:W-:Y:S01]  /*b170*/  MOV R12, 0x1 ;  /* 0x00000001000c7802 */ /* 0x000fe20000000f00 */
[----:B------:R-:W-:Y:S02]  /*b180*/  IMAD.U32 R6, RZ, RZ, UR8 ;  /* 0x00000008ff067e24 */ /* 0x000fe4000f8e00ff */
[----:B------:R-:W-:-:S02]  /*b190*/  IMAD.U32 R10, RZ, RZ, UR4 ;  /* 0x00000004ff0a7e24 */ /* 0x000fc4000f8e00ff */
[----:B------:R-:W-:Y:S02]  /*b1a0*/  IMAD.U32 R11, RZ, RZ, UR5 ;  /* 0x00000005ff0b7e24 */ /* 0x000fe4000f8e00ff */
[----:B------:R-:W-:Y:S02]  /*b1b0*/  IMAD.MOV.U32 R8, RZ, RZ, 0x70 ;  /* 0x00000070ff087424 */ /* 0x000fe400078e00ff */
[----:B------:R-:W-:-:S07]  /*b1c0*/  IMAD.MOV.U32 R13, RZ, RZ, RZ ;  /* 0x000000ffff0d7224 */ /* 0x000fce00078e00ff */
[----:B------:R-:W-:-:S07]  /*b1d0*/  LEPC R20, `(.L_x_2239) ;  /* 0x000000001014794e */ /* 0x000fce0000000000 */
[----:B0-----:R-:W-:Y:S05]  /*b1e0*/  CALL.ABS.NOINC R14 ;  /* 0x000000000e007343 */ /* 0x001fea0003c00000 */
.L_x_2239:
[----:B------:R-:W-:Y:S01]  /*b1f0*/  UISETP.NE.AND UP0, UPT, UR49, URZ, UPT ;  /* 0x0000003f3100728c */ /* 0x000fe2000bf05270 */
[----:B------:R-:W-:Y:S01]  /*b200*/  IMAD.U32 R3, RZ, RZ, UR48 ;  /* 0x00000030ff037e24 */ /* 0x000fe2000f8e00ff */
[----:B------:R-:W0:Y:S01]  /*b210*/  LDC R8, c[0x0][0x448] ;  /* 0x00011200ff087b82 */ /* 0x000e220000000800 */
[----:B------:R-:W-:Y:S01]  /*b220*/  IMAD.U32 R4, RZ, RZ, UR38 ;  /* 0x00000026ff047e24 */ /* 0x000fe2000f8e00ff */
[----:B------:R-:W-:Y:S01]  /*b230*/  MOV R7, UR47 ;  /* 0x0000002f00077c02 */ /* 0x000fe20008000f00 */
[----:B------:R-:W-:Y:S01]  /*b240*/  IMAD R3, R3, 0x80, R22 ;  /* 0x0000008003037824 */ /* 0x000fe200078e0216 */
[----:B------:R-:W-:Y:S01]  /*b250*/  PLOP3.LUT P0, PT, PT, PT, UP0, 0x80, 0x0 ;  /* 0x000000000000781c */ /* 0x000fe20003f0f008 */
[----:B------:R-:W-:Y:S01]  /*b260*/  IMAD.MOV.U32 R6, RZ, RZ, R4 ;  /* 0x000000ffff067224 */ /* 0x000fe200078e0004 */
[----:B------:R-:W-:Y:S01]  /*b270*/  ULDC.64 UR4, c[0x0][0x2e0] ;  /* 0x0000b80000047ab9 */ /* 0x000fe20000000a00 */
[----:B------:R-:W-:Y:S01]  /*b280*/  IMAD.U32 R5, RZ, RZ, UR39 ;  /* 0x00000027ff057e24 */ /* 0x000fe2000f8e00ff */
[----:B------:R-:W-:Y:S01]  /*b290*/  MOV R9, R3 ;  /* 0x0000000300097202 */ /* 0x000fe20000000f00 */
[----:B------:R-:W-:Y:S01]  /*b2a0*/  @UP0 ULDC UR6, c[0x0][0x44c] ;  /* 0x0001130000060ab9 */ /* 0x000fe20000000800 */
[----:B------:R-:W-:-:S02]  /*b2b0*/  IMAD R0, R19, UR4, RZ ;  /* 0x0000000413007c24 */ /* 0x000fc4000f8e02ff */
[----:B------:R-:W-:Y:S01]  /*b2c0*/  IMAD.WIDE.U32 R6, R31, UR4, R6 ;  /* 0x000000041f067c25 */ /* 0x000fe2000f8e0006 */
[----:B------:R-:W-:-:S03]  /*b2d0*/  @UP0 ULDC UR4, c[0x0][0x450] ;  /* 0x0001140000040ab9 */ /* 0x000fc60000000800 */
[----:B------:R-:W-:Y:S02]  /*b2e0*/  IMAD R5, R31, UR5, R0 ;  /* 0x000000051f057c24 */ /* 0x000fe4000f8e0200 */
[----:B------:R-:W-:Y:S01]  /*b2f0*/  @P0 IMAD.HI.U32 R10, R3, UR6, RZ ;  /* 0x00000006030a0c27 */ /* 0x000fe2000f8e00ff */
[----:B------:R-:W-:-:S03]  /*b300*/  PLOP3.LUT P0, PT, PT, PT, UP0, 0x80, 0x0 ;  /* 0x000000000000781c */ /* 0x000fc60003f0f008 */
[----:B------:R-:W-:-:S10]  /*b310*/  IMAD.IADD R7, R7, 0x1, R5 ;  /* 0x0000000107077824 */ /* 0x000fd400078e0205 */
        /* <DEDUP_REMOVED lines=16> */
[----:B------:R-:W-:Y:S01]  /*b420*/  ULDC UR4, c[0x0][0x2b8] ;  /* 0x0000ae0000047ab9 */ /* 0x000fe20000000800 */
[----:B------:R-:W-:Y:S02]  /*b430*/  IADD3 R5, R5, R7, RZ ;  /* 0x0000000705057210 */ /* 0x000fe40007ffe0ff */
[----:B------:R-:W-:Y:S02]  /*b440*/  ISETP.GE.AND P2, PT, R25, UR4, PT ;  /* 0x0000000419007c0c */ /* 0x000fe4000bf46270 */
[----:B------:R-:W-:Y:S01]  /*b450*/  LEA.HI.X R0, R4, UR5, R5, 0x1, P0 ;  /* 0x0000000504007c11 */ /* 0x000fe200080f0c05 */
[----:B------:R-:W-:Y:S01]  /*b460*/  UMOV UR5, 0xffffffff ;  /* 0xffffffff00057882 */ /* 0x000fe20000000000 */
[----:B------:R-:W-:-:S02]  /*b470*/  ISETP.GE.AND P0, PT, R24, UR4, PT ;  /* 0x0000000418007c0c */ /* 0x000fc4000bf06270 */
[----:B------:R-:W-:Y:S01]  /*b480*/  ISETP.GE.AND P3, PT, R27, UR4, PT ;  /* 0x000000041b007c0c */ /* 0x000fe2000bf66270 */
[----:B------:R-:W-:-:S12]  /*b490*/  BRA.DIV UR5, `(.L_x_2240) ;  /* 0x0000002a05747947 */ /* 0x000fd8000b800000 */
[----:B------:R-:W-:Y:S01]  /*b4a0*/  SHFL.IDX PT, R5, R0, RZ, 0x181f ;  /* 0x00181fff00057589 */ /* 0x000fe200000e0000 */
[----:B------:R-:W-:Y:S01]  /*b4b0*/  IMAD.U32 R10, RZ, RZ, UR48 ;  /* 0x00000030ff0a7e24 */ /* 0x000fe2000f8e00ff */
[----:B------:R-:W-:Y:S02]  /*b4c0*/  ULDC UR4, c[0x0][0x288] ;  /* 0x0000a20000047ab9 */ /* 0x000fe40000000800 */
[----:B------:R-:W0:Y:S01]  /*b4d0*/  SHFL.IDX PT, R4, R3, RZ, 0x181f ;  /* 0x00181fff03047589 */ /* 0x000e2200000e0000 */
[----:B------:R-:W-:Y:S02]  /*b4e0*/  IMAD R6, R8, UR4, RZ ;  /* 0x0000000408067c24 */ /* 0x000fe4000f8e02ff */
[----:B------:R-:W-:Y:S01]  /*b4f0*/  IMAD R7, R10, 0x80, R23 ;  /* 0x000000800a077824 */ /* 0x000fe200078e0217 */
[----:B------:R-:W-:Y:S03]  /*b500*/  SHFL.IDX PT, R8, R0, 0x1, 0x181f ;  /* 0x00381f0000087f89 */ /* 0x000fe600000e0000 */
[C---:B------:R-:W-:Y:S01]  /*b510*/  VIADD R9, R7.reuse, 0x10 ;  /* 0x0000001007097836 */ /* 0x040fe20000000000 */
[C---:B------:R-:W-:Y:S01]  /*b520*/  ISETP.GE.AND P1, PT, R7.reuse, R6, PT ;  /* 0x000000060700720c */ /* 0x040fe20003f26270 */
[----:B------:R-:W1:Y:S01]  /*b530*/  SHFL.IDX PT, R14, R3, 0x1, 0x181f ;  /* 0x00381f00030e7f89 */ /* 0x000e6200000e0000 */
[----:B------:R-:W-:-:S11]  /*b540*/  VIADD R11, R7, 0x20 ;  /* 0x00000020070b7836 */ /* 0x000fd60000000000 */
[----:B------:R-:W-:Y:S01]  /*b550*/  @!P1 LEA R19, R37, UR46, 0x1 ;  /* 0x0000002e25139c11 */ /* 0x000fe2000f8e08ff */
[----:B0-----:R-:W-:-:S05]  /*b560*/  @!P1 IMAD.WIDE.U32 R4, R27, 0x2, R4 ;  /* 0x000000021b049825 */ /* 0x001fca00078e0004 */
[----:B------:R-:W-:Y:S04]  /*b570*/  @!P1 LDGSTS.E.BYPASS.LTC128B.128 [R19+0xc400], desc[UR36][R4.64], !P3 ;  /* 0x0c40000004139fae */ /* 0x000fe8000d901d64 */
[----:B------:R-:W-:Y:S04]  /*b580*/  @!P1 LDGSTS.E.BYPASS.LTC128B.128 [R19+0x10400], desc[UR36][R4.64+0x80], !P2 ;  /* 0x1040008004139fae */ /* 0x000fe8000d101d64 */
[----:B------:R1:W-:Y:S01]  /*b590*/  @!P1 LDGSTS.E.BYPASS.LTC128B.128 [R19+0x14400], desc[UR36][R4.64+0x100], !P0 ;  /* 0x1440010004139fae */ /* 0x0003e2000c101d64 */
[----:B------:R-:W-:Y:S02]  /*b5a0*/  ISETP.GE.AND P1, PT, R9, R6, PT ;  /* 0x000000060900720c */ /* 0x000fe40003f26270 */
[----:B-1----:R-:W-:Y:S01]  /*b5b0*/  MOV R4, R14 ;  /* 0x0000000e00047202 */ /* 0x002fe20000000f00 */
[----:B------:R-:W-:-:S10]  /*b5c0*/  IMAD.MOV.U32 R5, RZ, RZ, R8 ;  /* 0x000000ffff057224 */ /* 0x000fd400078e0008 */
[----:B------:R-:W-:Y:S01]  /*b5d0*/  @!P1 LEA R21, R37, UR46, 0x1 ;  /* 0x0000002e25159c11 */ /* 0x000fe2000f8e08ff */
[----:B------:R-:W-:Y:S01]  /*b5e0*/  SHFL.IDX PT, R14, R3, 0x3, 0x181f ;  /* 0x00781f00030e7f89 */ /* 0x000fe200000e0000 */
[----:B------:R-:W-:-:S03]  /*b5f0*/  @!P1 IMAD.WIDE.U32 R8, R27, 0x2, R4 ;  /* 0x000000021b089825 */ /* 0x000fc600078e0004 */
[----:B------:R-:W-:Y:S04]  /*b600*/  SHFL.IDX PT, R5, R0, 0x2, 0x181f ;  /* 0x00581f0000057f89 */ /* 0x000fe800000e0000 */
[----:B------:R-:W0:Y:S04]  /*b610*/  SHFL.IDX PT, R4, R3, 0x2, 0x181f ;  /* 0x00581f0003047f89 */ /* 0x000e2800000e0000 */
[----:B------:R-:W-:Y:S04]  /*b620*/  @!P1 LDGSTS.E.BYPASS.LTC128B.128 [R21+0xcc00], desc[UR36][R8.64], !P3 ;  /* 0x0cc0000008159fae */ /* 0x000fe8000d901d64 */
[----:B------:R-:W-:Y:S04]  /*b630*/  @!P1 LDGSTS.E.BYPASS.LTC128B.128 [R21+0x10c00], desc[UR36][R8.64+0x80], !P2 ;  /* 0x10c0008008159fae */ /* 0x000fe8000d101d64 */
[----:B------:R1:W-:Y:S01]  /*b640*/  @!P1 LDGSTS.E.BYPASS.LTC128B.128 [R21+0x14c00], desc[UR36][R8.64+0x100], !P0 ;  /* 0x14c0010008159fae */ /* 0x0003e2000c101d64 */
[----:B------:R-:W-:Y:S01]  /*b650*/  ISETP.GE.AND P1, PT, R11, R6, PT ;  /* 0x000000060b00720c */ /* 0x000fe20003f26270 */
[----:B------:R-:W-:-:S02]  /*b660*/  VIADD R11, R7, 0x40 ;  /* 0x00000040070b7836 */ /* 0x000fc40000000000 */
[----:B-1----:R-:W1:Y:S01]  /*b670*/  SHFL.IDX PT, R8, R0, 0x3, 0x181f ;  /* 0x00781f0000087f89 */ /* 0x002e6200000e0000 */
[----:B------:R-:W-:-:S09]  /*b680*/  VIADD R9, R7, 0x30 ;  /* 0x0000003007097836 */ /* 0x000fd20000000000 */
[----:B------:R-:W-:Y:S01]  /*b690*/  @!P1 LEA R19, R37, UR46, 0x1 ;  /* 0x0000002e25139c11 */ /* 0x000fe2000f8e08ff */
[----:B0-----:R-:W-:-:S05]  /*b6a0*/  @!P1 IMAD.WIDE.U32 R4, R27, 0x2, R4 ;  /* 0x000000021b049825 */ /* 0x001fca00078e0004 */
[----:B------:R-:W-:Y:S04]  /*b6b0*/  @!P1 LDGSTS.E.BYPASS.LTC128B.128 [R19+0xd400], desc[UR36][R4.64], !P3 ;  /* 0x0d40000004139fae */ /* 0x000fe8000d901d64 */
[----:B------:R-:W-:Y:S04]  /*b6c0*/  @!P1 LDGSTS.E.BYPASS.LTC128B.128 [R19+0x11400], desc[UR36][R4.64+0x80], !P2 ;  /* 0x1140008004139fae */ /* 0x000fe8000d101d64 */
[----:B------:R0:W-:Y:S01]  /*b6d0*/  @!P1 LDGSTS.E.BYPASS.LTC128B.128 [R19+0x15400], desc[UR36][R4.64+0x100], !P0 ;  /* 0x1540010004139fae */ /* 0x0001e2000c101d64 */
[----:B------:R-:W-:Y:S02]  /*b6e0*/  ISETP.GE.AND P1, PT, R9, R6, PT ;  /* 0x000000060900720c */ /* 0x000fe40003f26270 */
[----:B0-----:R-:W-:Y:S01]  /*b6f0*/  MOV R4, R14 ;  /* 0x0000000e00047202 */ /* 0x001fe20000000f00 */
[----:B-1----:R-:W-:-:S10]  /*b700*/  IMAD.MOV.U32 R5, RZ, RZ, R8 ;  /* 0x000000ffff057224 */ /* 0x002fd400078e0008 */
        /* <DEDUP_REMOVED lines=35> */
.L_x_2308:
[----:B------:R-:W-:Y:S01]  /*b940*/  VIADD R7, R7, 0x70 ;  /* 0x0000007007077836 */ /* 0x000fe20000000000 */
[----:B------:R-:W-:Y:S01]  /*b950*/  BSSY B0, `(.L_x_2241) ;  /* 0x000000d000007945 */ /* 0x000fe20003800000 */
[----:B-1----:R-:W-:Y:S01]  /*b960*/  MOV R4, R14 ;  /* 0x0000000e00047202 */ /* 0x002fe20000000f00 */
[----:B--2---:R-:W-:Y:S02]  /*b970*/  IMAD.MOV.U32 R5, RZ, RZ, R8 ;  /* 0x000000ffff057224 */ /* 0x004fe400078e0008 */
        /* <DEDUP_REMOVED lines=10> */
.L_x_2242:
[----:B------:R-:W-:Y:S05]  /*ba20*/  BSYNC B0 ;  /* 0x0000000000007941 */ /* 0x000fea0003800000 */
.L_x_2241:
        /* <DEDUP_REMOVED lines=9> */
.L_x_2309:
        /* <DEDUP_REMOVED lines=8> */
[----:B------:R-:W-:Y:S01]  /*bb40*/  ULOP3.LUT UR5, URZ, UR45, URZ, 0x33, !UPT ;  /* 0x0000002d3f057292 */ /* 0x000fe2000f8e333f */
[----:B------:R-:W-:Y:S01]  /*bb50*/  IADD3 R26, R26, R30, R23 ;  /* 0x0000001e1a1a7210 */ /* 0x000fe20007ffe017 */
[----:B------:R-:W-:Y:S01]  /*bb60*/  UIMAD UR4, UR4, UR40, URZ ;  /* 0x00000028040472a4 */ /* 0x000fe2000f8e023f */
[----:B------:R-:W-:Y:S01]  /*bb70*/  IADD3 R5, -R23, UR42, RZ ;  /* 0x0000002a17057c10 */ /* 0x000fe2000fffe1ff */
[----:B------:R-:W-:Y:S01]  /*bb80*/  BSSY B0, `(.L_x_2244) ;  /* 0x00000f0000007945 */ /* 0x000fe20003800000 */
[----:B------:R-:W-:Y:S01]  /*bb90*/  IMAD.SHL.U32 R20, R27, 0x2, RZ ;  /* 0x000000021b147824 */ /* 0x000fe200078e00ff */
[----:B------:R-:W-:Y:S01]  /*bba0*/  MOV R10, RZ ;  /* 0x000000ff000a7202 */ /* 0x000fe20000000f00 */
[----:B------:R-:W-:Y:S01]  /*bbb0*/  VIADD R7, R26, 0xfffffee0 ;  /* 0xfffffee01a077836 */ /* 0x000fe20000000000 */
[----:B------:R-:W-:Y:S01]  /*bbc0*/  LOP3.LUT R3, RZ, UR4, RZ, 0x33, !PT ;  /* 0x00000004ff037c12 */ /* 0x000fe2000f8e33ff */
[----:B------:R-:W-:-:S03]  /*bbd0*/  IMAD.MOV.U32 R19, RZ, RZ, 0x1 ;  /* 0x00000001ff137424 */ /* 0x000fc600078e00ff */
[----:B------:R-:W-:-:S04]  /*bbe0*/  VIMNMX3 R0, R0, UR5, R3, !PT ;  /* 0x0000000500007c0f */ /* 0x000fc8000f800103 */
[C---:B------:R-:W-:Y:S01]  /*bbf0*/  IADD3 R35, -R0.reuse, -0x2, RZ ;  /* 0xfffffffe00237810 */ /* 0x040fe20007ffe1ff */
[C---:B------:R-:W-:Y:S02]  /*bc00*/  IMAD R5, R0.reuse, 0x60, R5 ;  /* 0x0000006000057824 */ /* 0x040fe400078e0205 */
[----:B------:R-:W-:Y:S02]  /*bc10*/  IMAD R7, R0, -0x60, R7 ;  /* 0xffffffa000077824 */ /* 0x000fe400078e0207 */
[----:B------:R-:W-:-:S07]  /*bc20*/  VIADD R6, R5, 0xc0 ;  /* 0x000000c005067836 */ /* 0x000fce0000000000 */
.L_x_2257:
[----:B------:R-:W-:Y:S01]  /*bc30*/  ISETP.NE.AND P0, PT, R28, 0x1, PT ;  /* 0x000000011c00780c */ /* 0x000fe20003f05270 */
[----:B------:R-:W-:Y:S01]  /*bc40*/  IMAD.MOV.U32 R30, RZ, RZ, RZ ;  /* 0x000000ffff1e7224 */ /* 0x000fe200078e00ff */
[----:B------:R-:W-:Y:S02]  /*bc50*/  ISETP.GT.U32.AND P2, PT, R22, 0x5f, PT ;  /* 0x0000005f1600780c */ /* 0x000fe40003f44070 */
[----:B------:R-:W-:-:S09]  /*bc60*/  LOP3.LUT P1, RZ, R36, 0x10, RZ, 0xc0, !PT ;  /* 0x0000001024ff7812 */ /* 0x000fd2000782c0ff */
[----:B------:R-:W0:Y:S08]  /*bc70*/  @P0 LDC R0, c[0x0][0x434] ;  /* 0x00010d00ff000b82 */ /* 0x000e300000000800 */
[----:B-1----:R-:W1:Y:S08]  /*bc80*/  @P0 LDC R12, c[0x0][0x438] ;  /* 0x00010e00ff0c0b82 */ /* 0x002e700000000800 */
[----:B------:R-:W2:Y:S08]  /*bc90*/  @!P2 LDC.64 R4, c[0x0][0x428] ;  /* 0x00010a00ff04ab82 */ /* 0x000eb00000000a00 */
[----:B------:R-:W3:Y:S01]  /*bca0*/  @!P2 LDC.64 R8, c[0x0][0x418] ;  /* 0x00010600ff08ab82 */ /* 0x000ee20000000a00 */
[----:B0-----:R-:W-:-:S04]  /*bcb0*/  @P0 IMAD.HI.U32 R3, R7, R0, RZ ;  /* 0x0000000007030227 */ /* 0x001fc800078e00ff */
[----:B------:R-:W-:Y:S01]  /*bcc0*/  IMAD.MOV.U32 R0, RZ, RZ, R7 ;  /* 0x000000ffff007224 */ /* 0x000fe200078e0007 */
[----:B-1----:R-:W-:-:S04]  /*bcd0*/  @P0 SHF.R.U32.HI R0, RZ, R12, R3 ;  /* 0x0000000cff000219 */ /* 0x002fc80000011603 */
[----:B------:R-:W-:Y:S01]  /*bce0*/  @!P2 SHF.R.S32.HI R13, RZ, 0x1f, R0 ;  /* 0x0000001fff0da819 */ /* 0x000fe20000011400 */
[----:B--2---:R-:W-:-:S04]  /*bcf0*/  @!P2 IMAD R12, R33, R4, RZ ;  /* 0x00000004210ca224 */ /* 0x004fc800078e02ff */
[----:B------:R-:W-:Y:S02]  /*bd00*/  @!P2 IMAD R3, R29, R5, R12 ;  /* 0x000000051d03a224 */ /* 0x000fe400078e020c */
[----:B------:R-:W-:-:S04]  /*bd10*/  @!P2 IMAD.MOV.U32 R12, RZ, RZ, R0 ;  /* 0x000000ffff0ca224 */ /* 0x000fc800078e0000 */
[----:B------:R-:W-:-:S05]  /*bd20*/  @!P2 IMAD.WIDE.U32 R12, R29, R4, R12 ;  /* 0x000000041d0ca225 */ /* 0x000fca00078e000c */
[----:B------:R-:W-:Y:S02]  /*bd30*/  @!P2 IADD3 R3, R3, R13, RZ ;  /* 0x0000000d0303a210 */ /* 0x000fe40007ffe0ff */
[----:B---3--:R-:W-:-:S04]  /*bd40*/  @!P2 LEA R4, P0, R12, R8, 0x2 ;  /* 0x000000080c04a211 */ /* 0x008fc800078010ff */
        /* <DEDUP_REMOVED lines=9> */
.L_x_2245:
[----:B------:R-:W-:Y:S01]  /*bde0*/  LEA R26, R8, UR46, 0x3 ;  /* 0x0000002e081a7c11 */ /* 0x000fe2000f8e18ff */
[----:B------:R-:W-:Y:S01]  /*bdf0*/  BSSY B1, `(.L_x_2246) ;  /* 0x0000004000017945 */ /* 0x000fe20003800000 */
[----:B------:R-:W-:-:S04]  /*be00*/  SHF.L.U32 R3, R9, 0x1f, RZ ;  /* 0x0000001f09037819 */ /* 0x000fc800000006ff */
[----:B------:R-:W0:Y:S02]  /*be10*/  SYNCS.PHASECHK.TRANS64.TRYWAIT P0, [R26+URZ+0x2a840], R3 ;  /* 0x02a840031a0075a7 */ /* 0x000e24000800017f */
[----:B0-----:R-:W-:Y:S05]  /*be20*/  @!P0 BRA `(.L_x_2247) ;  /* 0x0000002800c08947 */ /* 0x001fea0003800000 */
.L_x_2310:
[----:B------:R-:W-:Y:S05]  /*be30*/  BSYNC B1 ;  /* 0x0000000000017941 */ /* 0x000fea0003800000 */
.L_x_2246:
[----:B------:R-:W-:Y:S01]  /*be40*/  ULDC UR4, c[0x0][0x430] ;  /* 0x00010c0000047ab9 */ /* 0x000fe20000000800 */
[----:B-----5:R-:W-:Y:S01]  /*be50*/  SHF.R.S32.HI R21, RZ, 0x1f, R30 ;  /* 0x0000001fff157819 */ /* 0x020fe2000001141e */
[----:B------:R-:W-:Y:S01]  /*be60*/  UIADD3 UR4, -UR4, URZ, URZ ;  /* 0x0000003f04047290 */ /* 0x000fe2000fffe13f */
[----:B------:R-:W-:Y:S02]  /*be70*/  R2UR UR6, R34 ;  /* 0x00000000220672ca */ /* 0x000fe400000e0000 */
[C---:B------:R-:W-:Y:S02]  /*be80*/  LOP3.LUT P3, RZ, R36.reuse, 0x4, RZ, 0xc0, !PT ;  /* 0x0000000424ff7812 */ /* 0x040fe4000786c0ff */
[----:B------:R-:W-:Y:S01]  /*be90*/  LOP3.LUT P2, RZ, R36, 0x2, RZ, 0xc0, !PT ;  /* 0x0000000224ff7812 */ /* 0x000fe2000784c0ff */
[----:B------:R-:W-:Y:S01]  /*bea0*/  IMAD R25, R0, UR4, R7 ;  /* 0x0000000400197c24 */ /* 0x000fe2000f8e0207 */
[----:B------:R-:W-:Y:S01]  /*beb0*/  ULDC.64 UR4, c[0x0][0x300] ;  /* 0x0000c00000047ab9 */ /* 0x000fe20000000a00 */
[----:B------:R-:W-:-:S02]  /*bec0*/  LOP3.LUT P1, RZ, R36, 0x1, RZ, 0xc0, !PT ;  /* 0x0000000124ff7812 */ /* 0x000fc4000782c0ff */
[----:B------:R-:W-:Y:S01]  /*bed0*/  IMAD.WIDE.U32 R4, R25, UR4, RZ ;  /* 0x0000000419047c25 */ /* 0x000fe2000f8e00ff */
[----:B------:R-:W-:-:S05]  /*bee0*/  SHF.R.S32.HI R24, RZ, 0x1f, R25 ;  /* 0x0000001fff187819 */ /* 0x000fca0000011419 */
[----:B------:R-:W-:-:S04]  /*bef0*/  IMAD R0, R24, UR4, RZ ;  /* 0x0000000418007c24 */ /* 0x000fc8000f8e02ff */
[----:B0-----:R-:W-:Y:S01]  /*bf00*/  IMAD R3, R25, UR5, R0 ;  /* 0x0000000519037c24 */ /* 0x001fe2000f8e0200 */
        /* <DEDUP_REMOVED lines=16> */
[----:B------:R-:W-:Y:S01]  /*c010*/  IMAD R5, R8, 0x4800, R37 ;  /* 0x0000480008057824 */ /* 0x000fe200078e0225 */
[----:B------:R-:W-:Y:S06]  /*c020*/  BRA.DIV UR4, `(.L_x_2248) ;  /* 0x0000002a04547947 */ /* 0x000fec000b800000 */
[----:B------:R-:W0:Y:S01]  /*c030*/  SHFL.IDX PT, R14, R3, RZ, 0x181f ;  /* 0x00181fff030e7589 */ /* 0x000e2200000e0000 */
[----:B------:R-:W-:-:S03]  /*c040*/  LEA R5, R5, UR46, 0x1 ;  /* 0x0000002e05057c11 */ /* 0x000fc6000f8e08ff */
[----:B------:R-:W1:Y:S04]  /*c050*/  SHFL.IDX PT, R4, R0, RZ, 0x181f ;  /* 0x00181fff00047589 */ /* 0x000e6800000e0000 */
[----:B------:R-:W-:Y:S04]  /*c060*/  SHFL.IDX PT, R11, R3, 0x2, 0x181f ;  /* 0x00581f00030b7f89 */ /* 0x000fe800000e0000 */
[----:B------:R-:W-:Y:S01]  /*c070*/  SHFL.IDX PT, R31, R0, 0x2, 0x181f ;  /* 0x00581f00001f7f89 */ /* 0x000fe200000e0000 */
[----:B0-----:R-:W-:-:S03]  /*c080*/  IADD3 R12, P0, R14, R20, RZ ;  /* 0x000000140e0c7210 */ /* 0x001fc60007f1e0ff */
[----:B------:R-:W0:Y:S02]  /*c090*/  SHFL.IDX PT, R14, R3, 0x1, 0x181f ;  /* 0x00381f00030e7f89 */ /* 0x000e2400000e0000 */
[----:B-1----:R-:W-:Y:S02]  /*c0a0*/  IMAD.X R13, RZ, RZ, R4, P0 ;  /* 0x000000ffff0d7224 */ /* 0x002fe400000e0604 */
[----:B------:R-:W1:Y:S04]  /*c0b0*/  SHFL.IDX PT, R4, R0, 0x1, 0x181f ;  /* 0x00381f0000047f89 */ /* 0x000e6800000e0000 */
[----:B------:R-:W-:Y:S04]  /*c0c0*/  LDGSTS.E.BYPASS.LTC128B.128 [R5+0x18400], desc[UR36][R12.64], !P3 ;  /* 0x184000000c057fae */ /* 0x000fe8000d901d64 */
[----:B------:R-:W-:Y:S04]  /*c0d0*/  LDGSTS.E.BYPASS.LTC128B.128 [R5+0x1b400], desc[UR36][R12.64+0x80], !P2 ;  /* 0x1b4000800c057fae */ /* 0x000fe8000d101d64 */
[----:B------:R-:W-:Y:S01]  /*c0e0*/  LDGSTS.E.BYPASS.LTC128B.128 [R5+0x1e400], desc[UR36][R12.64+0x100], !P1 ;  /* 0x1e4001000c057fae */ /* 0x000fe2000c901d64 */
[----:B0-----:R-:W-:-:S04]  /*c0f0*/  IADD3 R14, P0, R14, R20, RZ ;  /* 0x000000140e0e7210 */ /* 0x001fc80007f1e0ff */
[----:B-1----:R-:W-:Y:S02]  /*c100*/  IADD3.X R15, RZ, R4, RZ, P0, !PT ;  /* 0x00000004ff0f7210 */ /* 0x002fe400007fe4ff */
[----:B------:R-:W-:Y:S04]  /*c110*/  SHFL.IDX PT, R4, R0, 0x4, 0x181f ;  /* 0x00981f0000047f89 */ /* 0x000fe800000e0000 */
[----:B------:R-:W-:Y:S04]  /*c120*/  LDGSTS.E.BYPASS.LTC128B.128 [R5+0x18c00], desc[UR36][R14.64], !P3 ;  /* 0x18c000000e057fae */ /* 0x000fe8000d901d64 */
[----:B------:R-:W-:Y:S04]  /*c130*/  LDGSTS.E.BYPASS.LTC128B.128 [R5+0x1bc00], desc[UR36][R14.64+0x80], !P2 ;  /* 0x1bc000800e057fae */ /* 0x000fe8000d101d64 */
[----:B------:R0:W-:Y:S02]  /*c140*/  LDGSTS.E.BYPASS.LTC128B.128 [R5+0x1ec00], desc[UR36][R14.64+0x100], !P1 ;  /* 0x1ec001000e057fae */ /* 0x0001e4000c901d64 */
[----:B0-----:R-:W-:-:S02]  /*c150*/  IADD3 R14, P0, R11, R20, RZ ;  /* 0x000000140b0e7210 */ /* 0x001fc40007f1e0ff */
[----:B------:R-:W0:Y:S03]  /*c160*/  SHFL.IDX PT, R11, R3, 0x3, 0x181f ;  /* 0x00781f00030b7f89 */ /* 0x000e2600000e0000 */
[----:B------:R-:W-:Y:S02]  /*c170*/  IMAD.X R15, RZ, RZ, R31, P0 ;  /* 0x000000ffff0f7224 */ /* 0x000fe400000e061f */
[----:B------:R-:W1:Y:S04]  /*c180*/  SHFL.IDX PT, R31, R0, 0x3, 0x181f ;  /* 0x00781f00001f7f89 */ /* 0x000e6800000e0000 */
[----:B------:R-:W-:Y:S04]  /*c190*/  LDGSTS.E.BYPASS.LTC128B.128 [R5+0x19400], desc[UR36][R14.64], !P3 ;  /* 0x194000000e057fae */ /* 0x000fe8000d901d64 */
[----:B------:R-:W-:Y:S04]  /*c1a0*/  LDGSTS.E.BYPASS.LTC128B.128 [R5+0x1c400], desc[UR36][R14.64+0x80], !P2 ;  /* 0x1c4000800e057fae */ /* 0x000fe8000d101d64 */
[----:B------:R2:W-:Y:S04]  /*c1b0*/  LDGSTS.E.BYPASS.LTC128B.128 [R5+0x1f400], desc[UR36][R14.64+0x100], !P1 ;  /* 0x1f4001000e057fae */ /* 0x0005e8000c901d64 */
[----:B------:R-:W-:Y:S01]  /*c1c0*/  SHFL.IDX PT, R0, R0, 0x5, 0x181f ;  /* 0x00b81f0000007f89 */ /* 0x000fe200000e0000 */
[----:B0-----:R-:W-:-:S03]  /*c1d0*/  IADD3 R12, P0, R11, R20, RZ ;  /* 0x000000140b0c7210 */ /* 0x001fc60007f1e0ff */
[----:B--2---:R-:W0:Y:S02]  /*c1e0*/  SHFL.IDX PT, R14, R3, 0x4, 0x181f ;  /* 0x00981f00030e7f89 */ /* 0x004e2400000e0000 */
[----:B-1----:R-:W-:Y:S02]  /*c1f0*/  IMAD.X R13, RZ, RZ, R31, P0 ;  /* 0x000000ffff0d7224 */ /* 0x002fe400000e061f */
[----:B------:R-:W1:Y:S04]  /*c200*/  SHFL.IDX PT, R3, R3, 0x5, 0x181f ;  /* 0x00b81f0003037f89 */ /* 0x000e6800000e0000 */
[----:B------:R2:W-:Y:S04]  /*c210*/  LDGSTS.E.BYPASS.LTC128B.128 [R5+0x19c00], desc[UR36][R12.64], !P3 ;  /* 0x19c000000c057fae */ /* 0x0005e8000d901d64 */
[----:B------:R2:W-:Y:S04]  /*c220*/  LDGSTS.E.BYPASS.LTC128B.128 [R5+0x1cc00], desc[UR36][R12.64+0x80], !P2 ;  /* 0x1cc000800c057fae */ /* 0x0005e8000d101d64 */
[----:B------:R2:W-:Y:S01]  /*c230*/  LDGSTS.E.BYPASS.LTC128B.128 [R5+0x1fc00], desc[UR36][R12.64+0x100], !P1 ;  /* 0x1fc001000c057fae */ /* 0x0005e2000c901d64 */
[----:B0-----:R-:W-:-:S05]  /*c240*/  IADD3 R14, P0, R14, R20, RZ ;  /* 0x000000140e0e7210 */ /* 0x001fca0007f1e0ff */
[----:B------:R-:W-:-:S05]  /*c250*/  IMAD.X R15, RZ, RZ, R4, P0 ;  /* 0x000000ffff0f7224 */ /* 0x000fca00000e0604 */
[----:B------:R2:W-:Y:S04]  /*c260*/  LDGSTS.E.BYPASS.LTC128B.128 [R5+0x1a400], desc[UR36][R14.64], !P3 ;  /* 0x1a4000000e057fae */ /* 0x0005e8000d901d64 */
[----:B------:R2:W-:Y:S04]  /*c270*/  LDGSTS.E.BYPASS.LTC128B.128 [R5+0x1d400], desc[UR36][R14.64+0x80], !P2 ;  /* 0x1d4000800e057fae */ /* 0x0005e8000d101d64 */
[----:B-1----:R2:W-:Y:S02]  /*c280*/  LDGSTS.E.BYPASS.LTC128B.128 [R5+0x20400], desc[UR36][R14.64+0x100], !P1 ;  /* 0x204001000e057fae */ /* 0x0025e4000c901d64 */
.L_x_2324:
        /* <DEDUP_REMOVED lines=10> */
.L_x_2249:
        /* <DEDUP_REMOVED lines=10> */
.L_x_2250:
[----:B------:R1:W-:Y:S01]  /*c3d0*/  SYNCS.ARRIVE.TRANS64.A1T0 RZ, [R26+URZ+0x2a830], RZ ;  /* 0x02a830ff1aff79a7 */ /* 0x0003e2000810003f */
[----:B------:R-:W-:Y:S05]  /*c3e0*/  @!P2 BRA `(.L_x_2251) ;  /* 0x000000000004a947 */ /* 0x000fea0003800000 */
[----:B------:R-:W-:Y:S01]  /*c3f0*/  BPT.TRAP 0x1 ;  /* 0x000000040000795c */ /* 0x000fe20000300000 */
.L_x_2251:
[----:B------:R-:W-:Y:S01]  /*c400*/  SHF.L.U32 R3, R19, 0x1f, RZ ;  /* 0x0000001f13037819 */ /* 0x000fe200000006ff */
[----:B------:R-:W-:Y:S01]  /*c410*/  BSSY B1, `(.L_x_2252) ;  /* 0x0000004000017945 */ /* 0x000fe20003800000 */
[----:B------:R-:W-:-:S04]  /*c420*/  LEA R0, R10, UR46, 0x3 ;  /* 0x0000002e0a007c11 */ /* 0x000fc8000f8e18ff */
[----:B------:R-:W2:Y:S02]  /*c430*/  SYNCS.PHASECHK.TRANS64.TRYWAIT P0, [R0+URZ+0x2a860], R3 ;  /* 0x02a86003000075a7 */ /* 0x000ea4000800017f */
[----:B--2---:R-:W-:Y:S05]  /*c440*/  @!P0 BRA `(.L_x_2253) ;  /* 0x0000002c00288947 */ /* 0x004fea0003800000 */
.L_x_2325:
[----:B------:R-:W-:Y:S05]  /*c450*/  BSYNC B1 ;  /* 0x0000000000017941 */ /* 0x000fea0003800000 */
.L_x_2252:
[----:B------:R-:W-:Y:S01]  /*c460*/  UMOV UR4, 0xffffffff ;  /* 0xffffffff00047882 */ /* 0x000fe20000000000 */
[----:B------:R-:W-:Y:S01]  /*c470*/  LOP3.LUT P0, RZ, R32, 0x2, RZ, 0xc0, !PT ;  /* 0x0000000220ff7812 */ /* 0x000fe2000780c0ff */
[----:B------:R-:W-:Y:S01]  /*c480*/  IMAD R10, R10, 0x3000, R37 ;  /* 0x000030000a0a7824 */ /* 0x000fe200078e0225 */
[----:B------:R-:W-:Y:S11]  /*c490*/  BRA.DIV UR4, `(.L_x_2254) ;  /* 0x0000002e04287947 */ /* 0x000ff6000b800000 */
[----:B------:R-:W3:Y:S04]  /*c4a0*/  SHFL.IDX PT, R14, R17, RZ, 0x181f ;  /* 0x00181fff110e7589 */ /* 0x000ee800000e0000 */
[----:B--2---:R-:W0:Y:S04]  /*c4b0*/  SHFL.IDX PT, R3, R18, RZ, 0x181f ;  /* 0x00181fff12037589 */ /* 0x004e2800000e0000 */
[----:B------:R-:W-:Y:S01]  /*c4c0*/  SHFL.IDX PT, R19, R18, 0x1, 0x181f ;  /* 0x00381f0012137f89 */ /* 0x000fe200000e0000 */
[----:B---3--:R-:W-:-:S03]  /*c4d0*/  IADD3 R4, P1, R14, R20, RZ ;  /* 0x000000140e047210 */ /* 0x008fc60007f3e0ff */
[----:B------:R-:W2:Y:S02]  /*c4e0*/  SHFL.IDX PT, R14, R17, 0x1, 0x181f ;  /* 0x00381f00110e7f89 */ /* 0x000ea400000e0000 */
[----:B0-----:R-:W-:Y:S01]  /*c4f0*/  IMAD.X R5, RZ, RZ, R3, P1 ;  /* 0x000000ffff057224 */ /* 0x001fe200008e0603 */
[----:B------:R-:W-:Y:S02]  /*c500*/  LOP3.LUT P1, RZ, R32, 0x1, RZ, 0xc0, !PT ;  /* 0x0000000120ff7812 */ /* 0x000fe4000782c0ff */
[----:B------:R-:W-:Y:S02]  /*c510*/  LEA R3, R10, UR46, 0x1 ;  /* 0x0000002e0a037c11 */ /* 0x000fe4000f8e08ff */
[----:B------:R-:W-:-:S13]  /*c520*/  ISETP.LT.OR P2, PT, R6, 0x1, !P1 ;  /* 0x000000010600780c */ /* 0x000fda0004f41670 */
[----:B------:R-:W-:Y:S01]  /*c530*/  LDGSTS.E.BYPASS.LTC128B.128 [R3+0x400], desc[UR36][R4.64], !P2 ;  /* 0x0040000004037fae */ /* 0x000fe2000d101d64 */
[----:B------:R-:W-:-:S13]  /*c540*/  ISETP.LT.OR P2, PT, R6, 0x1, !P0 ;  /* 0x000000010600780c */ /* 0x000fda0004741670 */
[----:B------:R0:W-:Y:S01]  /*c550*/  LDGSTS.E.BYPASS.LTC128B.128 [R3+0x3400], desc[UR36][R4.64+0x80], !P2 ;  /* 0x0340008004037fae */ /* 0x0001e2000d101d64 */
[----:B--2---:R-:W-:-:S03]  /*c560*/  IADD3 R10, P2, R14, R20, RZ ;  /* 0x000000140e0a7210 */ /* 0x004fc60007f5e0ff */
[----:B------:R-:W0:Y:S02]  /*c570*/  SHFL.IDX PT, R14, R17, 0x2, 0x181f ;  /* 0x00581f00110e7f89 */ /* 0x000e2400000e0000 */
[----:B------:R-:W-:Y:S01]  /*c580*/  IMAD.X R11, RZ, RZ, R19, P2 ;  /* 0x000000ffff0b7224 */ /* 0x000fe200010e0613 */
[----:B------:R-:W-:Y:S01]  /*c590*/  ISETP.LT.OR P2, PT, R6, 0x11, !P1 ;  /* 0x000000110600780c */ /* 0x000fe20004f41670 */
[----:B------:R-:W2:-:S12]  /*c5a0*/  SHFL.IDX PT, R19, R18, 0x2, 0x181f ;  /* 0x00581f0012137f89 */ /* 0x000e9800000e0000 */
[----:B------:R-:W-:Y:S01]  /*c5b0*/  LDGSTS.E.BYPASS.LTC128B.128 [R3+0xc00], desc[UR36][R10.64], !P2 ;  /* 0x00c000000a037fae */ /* 0x000fe2000d101d64 */
[----:B------:R-:W-:-:S13]  /*c5c0*/  ISETP.LT.OR P2, PT, R6, 0x11, !P0 ;  /* 0x000000110600780c */ /* 0x000fda0004741670 */
[----:B------:R3:W-:Y:S01]  /*c5d0*/  LDGSTS.E.BYPASS.LTC128B.128 [R3+0x3c00], desc[UR36][R10.64+0x80], !P2 ;  /* 0x03c000800a037fae */ /* 0x0007e2000d101d64 */
[----:B0-----:R-:W-:-:S03]  /*c5e0*/  IADD3 R4, P2, R14, R20, RZ ;  /* 0x000000140e047210 */ /* 0x001fc60007f5e0ff */
[----:B------:R-:W3:Y:S02]  /*c5f0*/  SHFL.IDX PT, R14, R17, 0x3, 0x181f ;  /* 0x00781f00110e7f89 */ /* 0x000ee400000e0000 */
[----:B--2---:R-:W-:Y:S01]  /*c600*/  IMAD.X R5, RZ, RZ, R19, P2 ;  /* 0x000000ffff057224 */ /* 0x004fe200010e0613 */
[----:B------:R-:W-:Y:S01]  /*c610*/  ISETP.LT.OR P2, PT, R6, 0x21, !P1 ;  /* 0x000000210600780c */ /* 0x000fe20004f41670 */
[----:B------:R-:W0:-:S12]  /*c620*/  SHFL.IDX PT, R19, R18, 0x3, 0x181f ;  /* 0x00781f0012137f89 */ /* 0x000e1800000e0000 */
[----:B------:R-:W-:Y:S01]  /*c630*/  LDGSTS.E.BYPASS.LTC128B.128 [R3+0x1400], desc[UR36][R4.64], !P2 ;  /* 0x0140000004037fae */ /* 0x000fe2000d101d64 */
[----:B------:R-:W-:-:S13]  /*c640*/  ISETP.LT.OR P2, PT, R6, 0x21, !P0 ;  /* 0x000000210600780c */ /* 0x000fda0004741670 */
[----:B------:R2:W-:Y:S01]  /*c650*/  LDGSTS.E.BYPASS.LTC128B.128 [R3+0x4400], desc[UR36][R4.64+0x80], !P2 ;  /* 0x0440008004037fae */ /* 0x0005e2000d101d64 */
[----:B---3--:R-:W-:-:S03]  /*c660*/  IADD3 R10, P2, R14, R20, RZ ;  /* 0x000000140e0a7210 */ /* 0x008fc60007f5e0ff */
[----:B------:R-:W2:Y:S01]  /*c670*/  SHFL.IDX PT, R14, R17, 0x4, 0x181f ;  /* 0x00981f00110e7f89 */ /* 0x000ea200000e0000 */
[----:B0-----:R-:W-:Y:S02]  /*c680*/  IADD3.X R11, RZ, R19, RZ, P2, !PT ;  /* 0x00000013ff0b7210 */ /* 0x001fe400017fe4ff */
[----:B------:R-:W-:Y:S01]  /*c690*/  ISETP.LT.OR P2, PT, R6, 0x31, !P1 ;  /* 0x000000310600780c */ /* 0x000fe20004f41670 */
[----:B------:R-:W0:-:S12]  /*c6a0*/  SHFL.IDX PT, R19, R18, 0x4, 0x181f ;  /* 0x00981f0012137f89 */ /* 0x000e1800000e0000 */
[----:B------:R3:W-:Y:S01]  /*c6b0*/  LDGSTS.E.BYPASS.LTC128B.128 [R3+0x1c00], desc[UR36][R10.64], !P2 ;  /* 0x01c000000a037fae */ /* 0x0007e2000d101d64 */
[----:B------:R-:W-:-:S13]  /*c6c0*/  ISETP.LT.OR P2, PT, R6, 0x31, !P0 ;  /* 0x000000310600780c */ /* 0x000fda0004741670 */
[----:B------:R3:W-:Y:S01]  /*c6d0*/  LDGSTS.E.BYPASS.LTC128B.128 [R3+0x4c00], desc[UR36][R10.64+0x80], !P2 ;  /* 0x04c000800a037fae */ /* 0x0007e2000d101d64 */
[----:B--2---:R-:W-:-:S03]  /*c6e0*/  IADD3 R4, P2, R14, R20, RZ ;  /* 0x000000140e047210 */ /* 0x004fc60007f5e0ff */
[----:B------:R3:W2:Y:S02]  /*c6f0*/  SHFL.IDX PT, R14, R17, 0x5, 0x181f ;  /* 0x00b81f00110e7f89 */ /* 0x0006a400000e0000 */
[----:B0-----:R-:W-:Y:S01]  /*c700*/  IMAD.X R5, RZ, RZ, R19, P2 ;  /* 0x000000ffff057224 */ /* 0x001fe200010e0613 */
[----:B------:R-:W-:Y:S01]  /*c710*/  ISETP.LT.OR P2, PT, R6, 0x41, !P1 ;  /* 0x000000410600780c */ /* 0x000fe20004f41670 */
[----:B------:R3:W4:-:S12]  /*c720*/  SHFL.IDX PT, R19, R18, 0x5, 0x181f ;  /* 0x00b81f0012137f89 */ /* 0x00071800000e0000 */
[----:B------:R3:W-:Y:S01]  /*c730*/  LDGSTS.E.BYPASS.LTC128B.128 [R3+0x2400], desc[UR36][R4.64], !P2 ;  /* 0x0240000004037fae */ /* 0x0007e2000d101d64 */
[----:B------:R-:W-:-:S13]  /*c740*/  ISETP.LT.OR P2, PT, R6, 0x41, !P0 ;  /* 0x000000410600780c */ /* 0x000fda0004741670 */
[----:B--2-4-:R3:W-:Y:S02]  /*c750*/  LDGSTS.E.BYPASS.LTC128B.128 [R3+0x5400], desc[UR36][R4.64+0x80], !P2 ;  /* 0x0540008004037fae */ /* 0x0147e4000d101d64 */
.L_x_2339:
[C---:B------:R-:W-:Y:S01]  /*c760*/  ISETP.LT.OR P1, PT, R6.reuse, 0x51, !P1 ;  /* 0x000000510600780c */ /* 0x040fe20004f21670 */
[----:B------:R-:W-:Y:S01]  /*c770*/  ULDC.64 UR4, c[0x0][0x328] ;  /* 0x0000ca0000047ab9 */ /* 0x000fe20000000a00 */
[----:B------:R-:W-:Y:S01]  /*c780*/  ISETP.LT.OR P0, PT, R6, 0x51, !P0 ;  /* 0x000000510600780c */ /* 0x000fe20004701670 */
[----:B------:R-:W-:Y:S01]  /*c790*/  IMAD R24, R24, UR4, RZ ;  /* 0x0000000418187c24 */ /* 0x000fe2000f8e02ff */
[----:B0--3--:R-:W-:Y:S01]  /*c7a0*/  IADD3 R4, P2, R14, R20, RZ ;  /* 0x000000140e047210 */ /* 0x009fe20007f5e0ff */
[----:B------:R-:W-:-:S04]  /*c7b0*/  IMAD.WIDE.U32 R10, R25, UR4, RZ ;  /* 0x00000004190a7c25 */ /* 0x000fc8000f8e00ff */
[----:B------:R-:W-:Y:S02]  /*c7c0*/  IMAD.X R5, RZ, RZ, R19, P2 ;  /* 0x000000ffff057224 */ /* 0x000fe400010e0613 */
[----:B------:R-:W-:Y:S01]  /*c7d0*/  IMAD R13, R25, UR5, R24 ;  /* 0x00000005190d7c24 */ /* 0x000fe2000f8e0218 */
[----:B------:R-:W-:Y:S02]  /*c7e0*/  ULDC.64 UR4, c[0x0][0x338] ;  /* 0x0000ce0000047ab9 */ /* 0x000fe40000000a00 */
[----:B------:R-:W-:Y:S01]  /*c7f0*/  @!PT LDS RZ, [RZ] ;  /* 0x00000000fffff984 */ /* 0x000fe20000000800 */
[----:B------:R-:W-:Y:S01]  /*c800*/  @!PT LDS RZ, [RZ] ;  /* 0x00000000fffff984 */ /* 0x000fe20000000800 */
[----:B------:R-:W-:Y:S01]  /*c810*/  @!PT LDS RZ, [RZ] ;  /* 0x00000000fffff984 */ /* 0x000fe20000000800 */
[----:B------:R0:W-:Y:S01]  /*c820*/  LDGSTS.E.BYPASS.LTC128B.128 [R3+0x2c00], desc[UR36][R4.64], !P1 ;  /* 0x02c0000004037fae */ /* 0x0001e2000c901d64 */
[----:B------:R-:W-:Y:S02]  /*c830*/  IMAD.IADD R11, R11, 0x1, R13 ;  /* 0x000000010b0b7824 */ /* 0x000fe400078e020d */
[----:B------:R-:W-:Y:S01]  /*c840*/  IMAD R21, R21, UR4, RZ ;  /* 0x0000000415157c24 */ /* 0x000fe2000f8e02ff */
[----:B------:R0:W-:Y:S01]  /*c850*/  LDGSTS.E.BYPASS.LTC128B.128 [R3+0x5c00], desc[UR36][R4.64+0x80], !P0 ;  /* 0x05c0008004037fae */ /* 0x0001e2000c101d64 */
[----:B------:R-:W-:Y:S01]  /*c860*/  IMAD.WIDE.U32 R10, R30, UR4, R10 ;  /* 0x000000041e0a7c25 */ /* 0x000fe2000f8e000a */
[----:B------:R-:W-:Y:S01]  /*c870*/  PLOP3.LUT P0, PT, PT, PT, PT, 0x80, 0x0 ;  /* 0x000000000000781c */ /* 0x000fe20003f0f070 */
[----:B------:R-:W-:-:S02]  /*c880*/  NOP ;  /* 0x0000000000007918 */ /* 0x000fc40000000000 */
[----:B------:R-:W-:-:S05]  /*c890*/  IMAD R21, R30, UR5, R21 ;  /* 0x000000051e157c24 */ /* 0x000fca000f8e0215 */
[----:B------:R-:W-:-:S07]  /*c8a0*/  IADD3 R21, R11, R21, RZ ;  /* 0x000000150b157210 */ /* 0x000fce0007ffe0ff */
.L_x_2255:
        /* <DEDUP_REMOVED lines=10> */
.L_x_2256:
[----:B------:R-:W-:Y:S01]  /*c950*/  R2UR UR4, R34 ;  /* 0x00000000220472ca */ /* 0x000fe200000e0000 */
[----:B------:R-:W-:Y:S01]  /*c960*/  ULDC.64 UR6, c[0x0][0x330] ;  /* 0x0000cc0000067ab9 */ /* 0x000fe20000000a00 */
[----:B------:R-:W-:Y:S01]  /*c970*/  IMAD.MOV.U32 R11, RZ, RZ, R21 ;  /* 0x000000ffff0b7224 */ /* 0x000fe200078e0015 */
[----:B------:R-:W-:Y:S01]  /*c980*/  IADD3 R35, R35, -0x1, RZ ;  /* 0xffffffff23237810 */ /* 0x000fe20007ffe0ff */
[----:B0-----:R-:W-:Y:S01]  /*c990*/  IMAD.U32 R3, RZ, RZ, UR6 ;  /* 0x00000006ff037e24 */ /* 0x001fe2000f8e00ff */
[----:B------:R0:W-:Y:S01]  /*c9a0*/  SYNCS.ARRIVE.TRANS64.A1T0 RZ, [R0+URZ+0x2a850], RZ ;  /* 0x02a850ff00ff79a7 */ /* 0x0001e2000810003f */
[----:B------:R-:W-:Y:S02]  /*c9b0*/  VIADD R6, R6, 0x60 ;  /* 0x0000006006067836 */ /* 0x000fe40000000000 */
[----:B------:R-:W-:-:S04]  /*c9c0*/  IMAD.WIDE.U32 R10, R3, UR41, R10 ;  /* 0x00000029030a7c25 */ /* 0x000fc8000f8e000a */
[----:B------:R-:W-:Y:S01]  /*c9d0*/  VIADD R7, R7, 0xffffffa0 ;  /* 0xffffffa007077836 */ /* 0x000fe20000000000 */
[----:B------:R-:W-:Y:S01]  /*c9e0*/  UIMAD UR4, UR4, UR6, URZ ;  /* 0x00000006040472a4 */ /* 0x000fe2000f8e023f */
[----:B------:R-:W-:-:S03]  /*c9f0*/  IMAD.MOV.U32 R19, RZ, RZ, R9 ;  /* 0x000000ffff137224 */ /* 0x000fc600078e0009 */
[----:B------:R-:W-:-:S03]  /*ca00*/  UIMAD UR4, UR41, UR7, UR4 ;  /* 0x00000007290472a4 */ /* 0x000fc6000f8e0204 */
[----:B------:R-:W-:Y:S02]  /*ca10*/  ULDC.64 UR6, c[0x0][0x318] ;  /* 0x0000c60000067ab9 */ /* 0x000fe40000000a00 */
[----:B------:R-:W-:Y:S01]  /*ca20*/  LEA R17, P0, R10, UR6, 0x1 ;  /* 0x000000060a117c11 */ /* 0x000fe2000f8008ff */
[----:B------:R-:W-:-:S05]  /*ca30*/  VIADD R3, R11, UR4 ;  /* 0x000000040b037c36 */ /* 0x000fca0008000000 */
[----:B------:R-:W-:Y:S02]  /*ca40*/  LEA.HI.X R18, R10, UR7, R3, 0x1, P0 ;  /* 0x000000070a127c11 */ /* 0x000fe400080f0c03 */
[----:B------:R-:W-:Y:S02]  /*ca50*/  ISETP.GT.AND P0, PT, R35, UR50, PT ;  /* 0x0000003223007c0c */ /* 0x000fe4000bf04270 */
[----:B------:R-:W-:-:S11]  /*ca60*/  MOV R10, R8 ;  /* 0x00000008000a7202 */ /* 0x000fd60000000f00 */
[----:B0-----:R-:W-:Y:S05]  /*ca70*/  @P0 BRA `(.L_x_2257) ;  /* 0xfffffff0006c0947 */ /* 0x001fea000383ffff */
[----:B------:R-:W-:Y:S05]  /*ca80*/  BSYNC B0 ;  /* 0x0000000000007941 */ /* 0x000fea0003800000 */
.L_x_2244:
[----:B------:R-:W-:-:S13]  /*ca90*/  LOP3.LUT P0, RZ, R36, 0x10, RZ, 0xc0, !PT ;  /* 0x0000001024ff7812 */ /* 0x000fda000780c0ff */
[----:B------:R-:W-:Y:S05]  /*caa0*/  @!P0 BRA `(.L_x_2258) ;  /* 0x0000000000048947 */ /* 0x000fea0003800000 */
[----:B------:R-:W-:Y:S01]  /*cab0*/  BPT.TRAP 0x1 ;  /* 0x000000040000795c */ /* 0x000fe20000300000 */
.L_x_2258:
        /* <DEDUP_REMOVED lines=9> */
.L_x_2340:
[----:B------:R-:W-:Y:S05]  /*cb50*/  BSYNC B0 ;  /* 0x0000000000007941 */ /* 0x000fea0003800000 */
.L_x_2259:
[----:B------:R-:W-:-:S03]  /*cb60*/  UMOV UR4, 0xffffffff ;  /* 0xffffffff00047882 */ /* 0x000fc60000000000 */
[----:B------:R-:W-:Y:S05]  /*cb70*/  BRA.DIV UR4, `(.L_x_2261) ;  /* 0x0000002e048c7947 */ /* 0x000fea000b800000 */
[----:B------:R-:W-:Y:S01]  /*cb80*/  SHFL.IDX PT, R5, R18, RZ, 0x181f ;  /* 0x00181fff12057589 */ /* 0x000fe200000e0000 */
[C---:B0-----:R-:W-:Y:S02]  /*cb90*/  LOP3.LUT R3, R32.reuse, 0x1, RZ, 0xc0, !PT ;  /* 0x0000000120037812 */ /* 0x041fe400078ec0ff */
[----:B------:R-:W-:Y:S01]  /*cba0*/  LOP3.LUT P0, RZ, R32, 0x2, RZ, 0xc0, !PT ;  /* 0x0000000220ff7812 */ /* 0x000fe2000780c0ff */
[----:B------:R-:W0:Y:S01]  /*cbb0*/  SHFL.IDX PT, R4, R17, RZ, 0x181f ;  /* 0x00181fff11047589 */ /* 0x000e2200000e0000 */
[----:B------:R-:W-:Y:S02]  /*cbc0*/  ISETP.NE.U32.AND P1, PT, R3, 0x1, PT ;  /* 0x000000010300780c */ /* 0x000fe40003f25070 */
[C---:B------:R-:W-:Y:S01]  /*cbd0*/  ISETP.LT.OR P3, PT, R23.reuse, 0x1, !P0 ;  /* 0x000000011700780c */ /* 0x040fe20004761670 */
[----:B------:R-:W2:Y:S01]  /*cbe0*/  SHFL.IDX PT, R6, R18, 0x1, 0x181f ;  /* 0x00381f0012067f89 */ /* 0x000ea200000e0000 */
[----:B------:R-:W-:Y:S02]  /*cbf0*/  ISETP.LT.OR P2, PT, R23, 0x1, P1 ;  /* 0x000000011700780c */ /* 0x000fe40000f41670 */
[----:B------:R-:W-:Y:S01]  /*cc00*/  LEA R3, R37, UR46, 0x1 ;  /* 0x0000002e25037c11 */ /* 0x000fe2000f8e08ff */
[----:B------:R-:W3:Y:S01]  /*cc10*/  SHFL.IDX PT, R14, R17, 0x1, 0x181f ;  /* 0x00381f00110e7f89 */ /* 0x000ee200000e0000 */
[----:B------:R-:W-:-:S02]  /*cc20*/  ISETP.LT.OR P4, PT, R23, 0x11, P1 ;  /* 0x000000111700780c */ /* 0x000fc40000f81670 */
[----:B------:R-:W-:Y:S01]  /*cc30*/  ISETP.LT.OR P5, PT, R23, 0x11, !P0 ;  /* 0x000000111700780c */ /* 0x000fe200047a1670 */
[----:B------:R-:W4:Y:S04]  /*cc40*/  SHFL.IDX PT, R20, R18, 0x2, 0x181f ;  /* 0x00581f0012147f89 */ /* 0x000f2800000e0000 */
[----:B------:R-:W5:Y:S04]  /*cc50*/  SHFL.IDX PT, R10, R17, 0x2, 0x181f ;  /* 0x00581f00110a7f89 */ /* 0x000f6800000e0000 */
[----:B------:R-:W1:Y:S04]  /*cc60*/  SHFL.IDX PT, R22, R17, 0x3, 0x181f ;  /* 0x00781f0011167f89 */ /* 0x000e6800000e0000 */
[----:B------:R-:W-:Y:S01]  /*cc70*/  SHFL.IDX PT, R19, R18, 0x4, 0x181f ;  /* 0x00981f0012137f89 */ /* 0x000fe200000e0000 */
[----:B0-----:R-:W-:-:S03]  /*cc80*/  IMAD.WIDE.U32 R4, R27, 0x2, R4 ;  /* 0x000000021b047825 */ /* 0x001fc600078e0004 */
[----:B------:R-:W0:Y:S01]  /*cc90*/  SHFL.IDX PT, R24, R17, 0x4, 0x181f ;  /* 0x00981f0011187f89 */ /* 0x000e2200000e0000 */
[----:B--2---:R-:W-:-:S03]  /*cca0*/  MOV R13, R6 ;  /* 0x00000006000d7202 */ /* 0x004fc60000000f00 */
[----:B------:R-:W2:Y:S01]  /*ccb0*/  SHFL.IDX PT, R7, R18, 0x3, 0x181f ;  /* 0x00781f0012077f89 */ /* 0x000ea200000e0000 */
[----:B---3--:R-:W-:-:S03]  /*ccc0*/  IMAD.MOV.U32 R12, RZ, RZ, R14 ;  /* 0x000000ffff0c7224 */ /* 0x008fc600078e000e */
[----:B------:R-:W-:Y:S01]  /*ccd0*/  LDGSTS.E.BYPASS.LTC128B.128 [R3+0x400], desc[UR36][R4.64], !P2 ;  /* 0x0040000004037fae */ /* 0x000fe2000d101d64 */
[C---:B------:R-:W-:Y:S01]  /*cce0*/  ISETP.LT.OR P2, PT, R23.reuse, 0x21, P1 ;  /* 0x000000211700780c */ /* 0x040fe20000f41670 */
[----:B----4-:R-:W-:Y:S02]  /*ccf0*/  IMAD.MOV.U32 R11, RZ, RZ, R20 ;  /* 0x000000ffff0b7224 */ /* 0x010fe400078e0014 */
[----:B------:R0:W-:Y:S01]  /*cd00*/  LDGSTS.E.BYPASS.LTC128B.128 [R3+0x3400], desc[UR36][R4.64+0x80], !P3 ;  /* 0x0340008004037fae */ /* 0x0001e2000d901d64 */
[----:B------:R-:W-:Y:S01]  /*cd10*/  ISETP.LT.OR P3, PT, R23, 0x21, !P0 ;  /* 0x000000211700780c */ /* 0x000fe20004761670 */
[C---:B------:R-:W-:Y:S02]  /*cd20*/  IMAD.WIDE.U32 R12, R27.reuse, 0x2, R12 ;  /* 0x000000021b0c7825 */ /* 0x040fe400078e000c */
[----:B------:R-:W3:Y:S02]  /*cd30*/  SHFL.IDX PT, R18, R18, 0x5, 0x181f ;  /* 0x00b81f0012127f89 */ /* 0x000ee400000e0000 */
[----:B-----5:R-:W-:-:S02]  /*cd40*/  IMAD.WIDE.U32 R10, R27, 0x2, R10 ;  /* 0x000000021b0a7825 */ /* 0x020fc400078e000a */
[----:B------:R-:W-:Y:S01]  /*cd50*/  LDGSTS.E.BYPASS.LTC128B.128 [R3+0xc00], desc[UR36][R12.64], !P4 ;  /* 0x00c000000c037fae */ /* 0x000fe2000e101d64 */
[C---:B------:R-:W-:Y:S01]  /*cd60*/  ISETP.LT.OR P4, PT, R23.reuse, 0x31, P1 ;  /* 0x000000311700780c */ /* 0x040fe20000f81670 */
[----:B-1----:R-:W-:Y:S02]  /*cd70*/  IMAD.MOV.U32 R6, RZ, RZ, R22 ;  /* 0x000000ffff067224 */ /* 0x002fe400078e0016 */
[----:B------:R-:W-:Y:S01]  /*cd80*/  LDGSTS.E.BYPASS.LTC128B.128 [R3+0x3c00], desc[UR36][R12.64+0x80], !P5 ;  /* 0x03c000800c037fae */ /* 0x000fe2000e901d64 */
[C---:B------:R-:W-:Y:S01]  /*cd90*/  ISETP.LT.OR P5, PT, R23.reuse, 0x31, !P0 ;  /* 0x000000311700780c */ /* 0x040fe200047a1670 */
[----:B0-----:R-:W-:Y:S01]  /*cda0*/  IMAD.MOV.U32 R4, RZ, RZ, R24 ;  /* 0x000000ffff047224 */ /* 0x001fe200078e0018 */
[----:B------:R-:W-:Y:S01]  /*cdb0*/  MOV R5, R19 ;  /* 0x0000001300057202 */ /* 0x000fe20000000f00 */
[----:B------:R-:W-:Y:S01]  /*cdc0*/  LDGSTS.E.BYPASS.LTC128B.128 [R3+0x1400], desc[UR36][R10.64], !P2 ;  /* 0x014000000a037fae */ /* 0x000fe2000d101d64 */
[----:B------:R-:W-:Y:S01]  /*cdd0*/  ISETP.LT.OR P2, PT, R23, 0x41, P1 ;  /* 0x000000411700780c */ /* 0x000fe20000f41670 */
[----:B--2---:R-:W-:-:S02]  /*cde0*/  IMAD.WIDE.U32 R6, R27, 0x2, R6 ;  /* 0x000000021b067825 */ /* 0x004fc400078e0006 */
[----:B------:R0:W-:Y:S01]  /*cdf0*/  LDGSTS.E.BYPASS.LTC128B.128 [R3+0x4400], desc[UR36][R10.64+0x80], !P3 ;  /* 0x044000800a037fae */ /* 0x0001e2000d901d64 */
[----:B------:R-:W-:Y:S01]  /*ce00*/  ISETP.LT.OR P3, PT, R23, 0x41, !P0 ;  /* 0x000000411700780c */ /* 0x000fe20004761670 */
[----:B------:R-:W-:Y:S02]  /*ce10*/  IMAD.WIDE.U32 R4, R27, 0x2, R4 ;  /* 0x000000021b047825 */ /* 0x000fe400078e0004 */
[----:B------:R1:W-:Y:S04]  /*ce20*/  LDGSTS.E.BYPASS.LTC128B.128 [R3+0x1c00], desc[UR36][R6.64], !P4 ;  /* 0x01c0000006037fae */ /* 0x0003e8000e101d64 */
[----:B------:R1:W-:Y:S04]  /*ce30*/  LDGSTS.E.BYPASS.LTC128B.128 [R3+0x4c00], desc[UR36][R6.64+0x80], !P5 ;  /* 0x04c0008006037fae */ /* 0x0003e8000e901d64 */
[----:B------:R1:W-:Y:S01]  /*ce40*/  LDGSTS.E.BYPASS.LTC128B.128 [R3+0x2400], desc[UR36][R4.64], !P2 ;  /* 0x0240000004037fae */ /* 0x0003e2000d101d64 */
[----:B0-----:R-:W-:-:S03]  /*ce50*/  IMAD.MOV.U32 R10, RZ, RZ, RZ ;  /* 0x000000ffff0a7224 */ /* 0x001fc600078e00ff */
[----:B------:R1:W0:Y:S04]  /*ce60*/  SHFL.IDX PT, R14, R17, 0x5, 0x181f ;  /* 0x00b81f00110e7f89 */ /* 0x00022800000e0000 */
[----:B---3--:R1:W-:Y:S02]  /*ce70*/  LDGSTS.E.BYPASS.LTC128B.128 [R3+0x5400], desc[UR36][R4.64+0x80], !P3 ;  /* 0x0540008004037fae */ /* 0x0083e4000d901d64 */
.L_x_2354:
[C---:B------:R-:W-:Y:S01]  /*ce80*/  ISETP.LT.OR P1, PT, R23.reuse, 0x51, P1 ;  /* 0x000000511700780c */ /* 0x040fe20000f21670 */
[----:B01----:R-:W-:Y:S01]  /*ce90*/  IMAD.MOV.U32 R4, RZ, RZ, R14 ;  /* 0x000000ffff047224 */ /* 0x003fe200078e000e */
        /* <DEDUP_REMOVED lines=10> */
.L_x_2262:
        /* <DEDUP_REMOVED lines=10> */
.L_x_2263:
[----:B------:R1:W-:Y:S02]  /*cfe0*/  SYNCS.ARRIVE.TRANS64.A1T0 RZ, [R0+URZ+0x2a850], RZ ;  /* 0x02a850ff00ff79a7 */ /* 0x0003e4000810003f */
[----:B-1----:R-:W-:-:S04]  /*cff0*/  IADD3 R0, R8, 0x1, RZ ;  /* 0x0000000108007810 */ /* 0x002fc80007ffe0ff */
[----:B------:R-:W-:-:S04]  /*d000*/  ISETP.NE.AND P0, PT, R0, 0x2, PT ;  /* 0x000000020000780c */ /* 0x000fc80003f05270 */
[----:B0-----:R-:W-:Y:S02]  /*d010*/  SEL R4, RZ, 0x1, P0 ;  /* 0x00000001ff047807 */ /* 0x001fe40000000000 */
[----:B------:R-:W-:Y:S02]  /*d020*/  SEL R0, R0, RZ, P0 ;  /* 0x000000ff00007207 */ /* 0x000fe40000000000 */
[----:B------:R-:W-:-:S07]  /*d030*/  LOP3.LUT R9, R9, R4, RZ, 0x3c, !PT ;  /* 0x0000000409097212 */ /* 0x000fce00078e3cff */
.L_x_2229:
[----:B------:R-:W0:Y:S01]  /*d040*/  S2R R4, SR_CgaCtaId ;  /* 0x0000000000047919 */ /* 0x000e220000008800 */
[----:B------:R-:W-:Y:S02]  /*d050*/  MOV R3, 0x400 ;  /* 0x0000040000037802 */ /* 0x000fe40000000f00 */
[----:B------:R-:W-:Y:S02]  /*d060*/  SHF.L.U32 R10, R10, 0x1f, RZ ;  /* 0x0000001f0a0a7819 */ /* 0x000fe400000006ff */
[----:B0-----:R-:W-:-:S04]  /*d070*/  LEA R5, R4, R3, 0x18 ;  /* 0x0000000304057211 */ /* 0x001fc800078ec0ff */
[----:B------:R-:W0:Y:S02]  /*d080*/  SYNCS.PHASECHK.TRANS64.TRYWAIT P0, [R5+URZ+0x2a820], R10 ;  /* 0x02a8200a050075a7 */ /* 0x000e24000800017f */
[----:B0-----:R-:W-:Y:S05]  /*d090*/  @!P0 BRA `(.L_x_2264) ;  /* 0x0000003000388947 */ /* 0x001fea0003800000 */
.L_x_2355:
[----:B------:R-:W-:-:S03]  /*d0a0*/  UMOV UR4, 0xffffffff ;  /* 0xffffffff00047882 */ /* 0x000fc60000000000 */
[----:B------:R-:W-:Y:S05]  /*d0b0*/  BRA.DIV UR4, `(.L_x_2265) ;  /* 0x0000003204447947 */ /* 0x000fea000b800000 */
[----:B------:R1:W2:Y:S02]  /*d0c0*/  SHFL.IDX PT, R14, R16, RZ, 0x1f ;  /* 0x00001fff100e7589 */ /* 0x0002a400000e0000 */
.L_x_2358:
[----:B--2---:R-:W-:-:S13]  /*d0d0*/  ISETP.NE.AND P0, PT, R14, RZ, PT ;  /* 0x000000ff0e00720c */ /* 0x004fda0003f05270 */
[----:B------:R-:W-:Y:S05]  /*d0e0*/  @P0 BRA `(.L_x_2185) ;  /* 0x00000000008c0947 */ /* 0x000fea0003800000 */
[----:B------:R-:W-:-:S03]  /*d0f0*/  UMOV UR4, 0xffffffff ;  /* 0xffffffff00047882 */ /* 0x000fc60000000000 */
[----:B------:R-:W-:Y:S05]  /*d100*/  BRA.DIV UR4, `(.L_x_2266) ;  /* 0x0000003204587947 */ /* 0x000fea000b800000 */
[----:B------:R-:W-:-:S13]  /*d110*/  ELECT P6, URZ, PT ;  /* 0x00000000003f782f */ /* 0x000fda00038c0000 */
.L_x_2361:
[----:B------:R-:W-:Y:S05]  /*d120*/  @!P6 BRA `(.L_x_2185) ;  /* 0x00000000007ce947 */ /* 0x000fea0003800000 */
[----:B------:R-:W-:-:S13]  /*d130*/  R2UR UR4, R2 ;  /* 0x00000000020472ca */ /* 0x000fda00000e0000 */
[----:B------:R-:W-:-:S06]  /*d140*/  ULOP3.LUT UR4, UR4, 0x2, URZ, 0xfc, !UPT ;  /* 0x0000000204047892 */ /* 0x000fcc000f8efc3f */
[----:B------:R-:W-:-:S05]  /*d150*/  IMAD.U32 R3, RZ, RZ, UR4 ;  /* 0x00000004ff037e24 */ /* 0x000fca000f8e00ff */
[----:B------:R-:W-:-:S13]  /*d160*/  ISETP.NE.AND P0, PT, R3, 0x3, PT ;  /* 0x000000030300780c */ /* 0x000fda0003f05270 */
[----:B------:R-:W-:Y:S05]  /*d170*/  @!P0 BRA `(.L_x_2267) ;  /* 0x0000000000048947 */ /* 0x000fea0003800000 */
[----:B------:R-:W-:Y:S01]  /*d180*/  BPT.TRAP 0x1 ;  /* 0x000000040000795c */ /* 0x000fe20000300000 */
.L_x_2267:
[C---:B------:R-:W-:Y:S01]  /*d190*/  IMAD R6, R0.reuse, 0x8, R5 ;  /* 0x0000000800067824 */ /* 0x040fe200078e0205 */
[----:B------:R-:W-:Y:S01]  /*d1a0*/  SHF.L.U32 R3, R9, 0x1f, RZ ;  /* 0x0000001f09037819 */ /* 0x000fe200000006ff */
[----:B------:R-:W-:-:S03]  /*d1b0*/  VIADD R0, R0, 0x1 ;  /* 0x0000000100007836 */ /* 0x000fc60000000000 */
[----:B------:R-:W2:Y:S02]  /*d1c0*/  SYNCS.PHASECHK.TRANS64.TRYWAIT P1, [R6+URZ+0x2a840], R3 ;  /* 0x02a84003060075a7 */ /* 0x000ea4000802017f */
[----:B------:R-:W-:-:S04]  /*d1d0*/  ISETP.NE.AND P2, PT, R0, 0x2, PT ;  /* 0x000000020000780c */ /* 0x000fc80003f45270 */
[----:B------:R-:W-:Y:S01]  /*d1e0*/  SEL R4, RZ, 0x1, P2 ;  /* 0x00000001ff047807 */ /* 0x000fe20001000000 */
[----:B--2---:R-:W-:Y:S08]  /*d1f0*/  @!P1 BRA `(.L_x_2268) ;  /* 0x00000030003c9947 */ /* 0x004ff00003800000 */
.L_x_2362:
[----:B------:R-:W-:Y:S02]  /*d200*/  SEL R0, R0, RZ, P2 ;  /* 0x000000ff00007207 */ /* 0x000fe40001000000 */
[----:B------:R-:W-:Y:S01]  /*d210*/  LOP3.LUT R4, R9, R4, RZ, 0x3c, !PT ;  /* 0x0000000409047212 */ /* 0x000fe200078e3cff */
[----:B------:R-:W-:Y:S06]  /*d220*/  @!P0 BRA `(.L_x_2269) ;  /* 0x0000000000048947 */ /* 0x000fec0003800000 */
[----:B------:R-:W-:Y:S01]  /*d230*/  BPT.TRAP 0x1 ;  /* 0x000000040000795c */ /* 0x000fe20000300000 */
.L_x_2269:
[----:B0-----:R-:W-:Y:S02]  /*d240*/  LEA R5, R0, R5, 0x3 ;  /* 0x0000000500057211 */ /* 0x001fe400078e18ff */
[----:B------:R-:W-:-:S04]  /*d250*/  SHF.L.U32 R0, R4, 0x1f, RZ ;  /* 0x0000001f04007819 */ /* 0x000fc800000006ff */
[----:B------:R-:W0:Y:S02]  /*d260*/  SYNCS.PHASECHK.TRANS64.TRYWAIT P1, [R5+URZ+0x2a840], R0 ;  /* 0x02a84000050075a7 */ /* 0x000e24000802017f */
[----:B0-----:R-:W-:Y:S05]  /*d270*/  @!P1 BRA `(.L_x_2270) ;  /* 0x0000003000309947 */ /* 0x001fea0003800000 */
.L_x_2363:
[----:B------:R-:W-:Y:S05]  /*d280*/  @!P0 BRA `(.L_x_2271) ;  /* 0x0000000000048947 */ /* 0x000fea0003800000 */
[----:B------:R-:W-:Y:S01]  /*d290*/  BPT.TRAP 0x1 ;  /* 0x000000040000795c */ /* 0x000fe20000300000 */
.L_x_2271:
[----:B------:R-:W3:Y:S02]  /*d2a0*/  SYNCS.PHASECHK.TRANS64.TRYWAIT P1, [R6+URZ+0x2a860], R3 ;  /* 0x02a86003060075a7 */ /* 0x000ee4000802017f */
[----:B---3--:R-:W-:Y:S05]  /*d2b0*/  @!P1 BRA `(.L_x_2272) ;  /* 0x0000003000349947 */ /* 0x008fea0003800000 */
.L_x_2364:
[----:B------:R-:W-:Y:S05]  /*d2c0*/  @!P0 BRA `(.L_x_2273) ;  /* 0x0000000000048947 */ /* 0x000fea0003800000 */
[----:B------:R-:W-:Y:S01]  /*d2d0*/  BPT.TRAP 0x1 ;  /* 0x000000040000795c */ /* 0x000fe20000300000 */
.L_x_2273:
[----:B----4-:R4:W0:Y:S02]  /*d2e0*/  SYNCS.PHASECHK.TRANS64.TRYWAIT P0, [R5+URZ+0x2a860], R0 ;  /* 0x02a86000050075a7 */ /* 0x010824000800017f */
[----:B0-----:R-:W-:Y:S05]  /*d2f0*/  @!P0 NANOSLEEP.SYNCS 0x989680 ;  /* 0x009896800000895d */ /* 0x001fea0003900000 */
[----:B------:R-:W0:Y:S02]  /*d300*/  @!P0 SYNCS.PHASECHK.TRANS64 P0, [R5+URZ+0x2a860], R0 ;  /* 0x02a86000050085a7 */ /* 0x000e24000800007f */
[----:B0-----:R-:W-:Y:S05]  /*d310*/  @!P0 BRA `(.L_x_2273) ;  /* 0xfffffffc00f08947 */ /* 0x001fea000383ffff */
.L_x_2185:
[----:B------:R-:W-:Y:S05]  /*d320*/  BSYNC B6 ;  /* 0x0000000000067941 */ /* 0x000fea0003800000 */
.L_x_2182:
[----:B------:R-:W-:Y:S05]  /*d330*/  EXIT ;  /* 0x000000000000794d */ /* 0x000fea0003800000 */
.L_x_2189:
[----:B-1----:R-:W-:-:S04]  /*d340*/  IMAD.U32 R3, RZ, RZ, UR38 ;  /* 0x00000026ff037e24 */ /* 0x002fc8000f8e00ff */
[----:B------:R1:W2:Y:S03]  /*d350*/  SYNCS.PHASECHK.TRANS64.TRYWAIT P0, [R3+URZ+0x2a800], R0 ;  /* 0x02a80000030075a7 */ /* 0x0002a6000800017f */
[----:B--2---:R-:W-:Y:S05]  /*d360*/  @!P0 NANOSLEEP.SYNCS 0x989680 ;  /* 0x009896800000895d */ /* 0x004fea0003900000 */
[----:B------:R-:W2:Y:S02]  /*d370*/  @!P0 SYNCS.PHASECHK.TRANS64 P0, [R3+URZ+0x2a800], R0 ;  /* 0x02a80000030085a7 */ /* 0x000ea4000800007f */
[----:B--2---:R-:W-:Y:S05]  /*d380*/  @!P0 BRA `(.L_x_2189) ;  /* 0xfffffffc00ec8947 */ /* 0x004fea000383ffff */
[----:B------:R-:W-:Y:S05]  /*d390*/  BRA `(.L_x_2274) ;  /* 0xffffff3c00c07947 */ /* 0x000fea000383ffff */
.L_x_2193:
[----:B--2---:R-:W-:-:S04]  /*d3a0*/  IMAD.U32 R3, RZ, RZ, UR38 ;  /* 0x00000026ff037e24 */ /* 0x004fc8000f8e00ff */
[----:B------:R2:W3:Y:S03]  /*d3b0*/  SYNCS.PHASECHK.TRANS64.TRYWAIT P1, [R3+URZ+0x2a830], R0 ;  /* 0x02a83000030075a7 */ /* 0x0004e6000802017f */
[----:B---3--:R-:W-:Y:S05]  /*d3c0*/  @!P1 NANOSLEEP.SYNCS 0x989680 ;  /* 0x009896800000995d */ /* 0x008fea0003900000 */
[----:B------:R-:W3:Y:S02]  /*d3d0*/  @!P1 SYNCS.PHASECHK.TRANS64 P1, [R3+URZ+0x2a830], R0 ;  /* 0x02a83000030095a7 */ /* 0x000ee4000802007f */
[----:B---3--:R-:W-:Y:S05]  /*d3e0*/  @!P1 BRA `(.L_x_2193) ;  /* 0xfffffffc00ec9947 */ /* 0x008fea000383ffff */
[----:B------:R-:W-:Y:S05]  /*d3f0*/  BRA `(.L_x_2192) ;  /* 0xffffff3c00e07947 */ /* 0x000fea000383ffff */
.L_x_2199:
[----:B-1----:R-:W-:-:S04]  /*d400*/  IMAD.U32 R8, RZ, RZ, UR7 ;  /* 0x00000007ff087e24 */ /* 0x002fc8000f8e00ff */
[----:B------:R1:W2:Y:S03]  /*d410*/  SYNCS.PHASECHK.TRANS64.TRYWAIT P1, [R8+URZ+0x2a830], R5 ;  /* 0x02a83005080075a7 */ /* 0x0002a6000802017f */
[----:B--2---:R-:W-:Y:S05]  /*d420*/  @!P1 NANOSLEEP.SYNCS 0x989680 ;  /* 0x009896800000995d */ /* 0x004fea0003900000 */
[----:B------:R-:W2:Y:S02]  /*d430*/  @!P1 SYNCS.PHASECHK.TRANS64 P1, [R8+URZ+0x2a830], R5 ;  /* 0x02a83005080095a7 */ /* 0x000ea4000802007f */
[----:B--2---:R-:W-:Y:S05]  /*d440*/  @!P1 BRA `(.L_x_2199) ;  /* 0xfffffffc00ec9947 */ /* 0x004fea000383ffff */
[----:B------:R-:W-:Y:S05]  /*d450*/  BRA `(.L_x_2198) ;  /* 0xffffff6000547947 */ /* 0x000fea000383ffff */
.L_x_2203:
[----:B-1----:R-:W-:-:S04]  /*d460*/  MOV R6, UR10 ;  /* 0x0000000a00067c02 */ /* 0x002fc80008000f00 */
[----:B------:R1:W2:Y:S03]  /*d470*/  SYNCS.PHASECHK.TRANS64.TRYWAIT P1, [R6+URZ+0x2a850], R5 ;  /* 0x02a85005060075a7 */ /* 0x0002a6000802017f */
[----:B--2---:R-:W-:Y:S05]  /*d480*/  @!P1 NANOSLEEP.SYNCS 0x989680 ;  /* 0x009896800000995d */ /* 0x004fea0003900000 */
[----:B------:R-:W2:Y:S02]  /*d490*/  @!P1 SYNCS.PHASECHK.TRANS64 P1, [R6+URZ+0x2a850], R5 ;  /* 0x02a85005060095a7 */ /* 0x000ea4000802007f */
[----:B--2---:R-:W-:Y:S05]  /*d4a0*/  @!P1 BRA `(.L_x_2203) ;  /* 0xfffffffc00ec9947 */ /* 0x004fea000383ffff */
[----:B------:R-:W-:Y:S05]  /*d4b0*/  BRA `(.L_x_2202) ;  /* 0xffffff6800607947 */ /* 0x000fea000383ffff */
.L_x_2211:
[----:B-1----:R-:W-:-:S04]  /*d4c0*/  IMAD.U32 R8, RZ, RZ, UR7 ;  /* 0x00000007ff087e24 */ /* 0x002fc8000f8e00ff */
[----:B------:R1:W2:Y:S03]  /*d4d0*/  SYNCS.PHASECHK.TRANS64.TRYWAIT P1, [R8+URZ+0x2a830], R5 ;  /* 0x02a83005080075a7 */ /* 0x0002a6000802017f */
[----:B--2---:R-:W-:Y:S05]  /*d4e0*/  @!P1 NANOSLEEP.SYNCS 0x989680 ;  /* 0x009896800000995d */ /* 0x004fea0003900000 */
[----:B------:R-:W2:Y:S02]  /*d4f0*/  @!P1 SYNCS.PHASECHK.TRANS64 P1, [R8+URZ+0x2a830], R5 ;  /* 0x02a83005080095a7 */ /* 0x000ea4000802007f */
[----:B--2---:R-:W-:Y:S05]  /*d500*/  @!P1 BRA `(.L_x_2211) ;  /* 0xfffffffc00ec9947 */ /* 0x004fea000383ffff */
[----:B------:R-:W-:Y:S05]  /*d510*/  BRA `(.L_x_2210) ;  /* 0xffffff8000e87947 */ /* 0x000fea000383ffff */
.L_x_2215:
[----:B-1----:R-:W-:-:S04]  /*d520*/  IMAD.U32 R6, RZ, RZ, UR5 ;  /* 0x00000005ff067e24 */ /* 0x002fc8000f8e00ff */
[----:B------:R1:W2:Y:S03]  /*d530*/  SYNCS.PHASECHK.TRANS64.TRYWAIT P1, [R6+URZ+0x2a850], R5 ;  /* 0x02a85005060075a7 */ /* 0x0002a6000802017f */
[----:B--2---:R-:W-:Y:S05]  /*d540*/  @!P1 NANOSLEEP.SYNCS 0x989680 ;  /* 0x009896800000995d */ /* 0x004fea0003900000 */
[----:B------:R-:W2:Y:S02]  /*d550*/  @!P1 SYNCS.PHASECHK.TRANS64 P1, [R6+URZ+0x2a850], R5 ;  /* 0x02a85005060095a7 */ /* 0x000ea4000802007f */
[----:B--2---:R-:W-:Y:S05]  /*d560*/  @!P1 BRA `(.L_x_2215) ;  /* 0xfffffffc00ec9947 */ /* 0x004fea000383ffff */
[----:B------:R-:W-:Y:S05]  /*d570*/  BRA `(.L_x_2214) ;  /* 0xffffff8800f47947 */ /* 0x000fea000383ffff */
.L_x_2222:
[----:B-1----:R-:W-:-:S04]  /*d580*/  IMAD.U32 R7, RZ, RZ, UR5 ;  /* 0x00000005ff077e24 */ /* 0x002fc8000f8e00ff */
[----:B------:R1:W2:Y:S03]  /*d590*/  SYNCS.PHASECHK.TRANS64.TRYWAIT P1, [R7+URZ+0x2a850], R0 ;  /* 0x02a85000070075a7 */ /* 0x0002a6000802017f */
[----:B--2---:R-:W-:Y:S05]  /*d5a0*/  @!P1 NANOSLEEP.SYNCS 0x989680 ;  /* 0x009896800000995d */ /* 0x004fea0003900000 */
[----:B------:R-:W2:Y:S02]  /*d5b0*/  @!P1 SYNCS.PHASECHK.TRANS64 P1, [R7+URZ+0x2a850], R0 ;  /* 0x02a85000070095a7 */ /* 0x000ea4000802007f */
[----:B--2---:R-:W-:Y:S05]  /*d5c0*/  @!P1 BRA `(.L_x_2222) ;  /* 0xfffffffc00ec9947 */ /* 0x004fea000383ffff */
[----:B------:R-:W-:Y:S05]  /*d5d0*/  BRA `(.L_x_2221) ;  /* 0xffffffa000807947 */ /* 0x000fea000383ffff */
.L_x_2234:
[----:B------:R-:W-:Y:S01]  /*d5e0*/  MOV R13, R16 ;  /* 0x00000010000d7202 */ /* 0x000fe20000000f00 */
[----:B------:R-:W-:Y:S02]  /*d5f0*/  IMAD.MOV.U32 R12, RZ, RZ, RZ ;  /* 0x000000ffff0c7224 */ /* 0x000fe400078e00ff */
[----:B------:R-:W-:Y:S02]  /*d600*/  IMAD.MOV.U32 R11, RZ, RZ, 0x1f ;  /* 0x0000001fff0b7424 */ /* 0x000fe400078e00ff */
[----:B------:R-:W-:-:S07]  /*d610*/  IMAD.MOV.U32 R15, RZ, RZ, -0x1 ;  /* 0xffffffffff0f7424 */ /* 0x000fce00078e00ff */
[----:B-----5:R-:W-:Y:S05]  /*d620*/  WARPSYNC.COLLECTIVE R15, `(.L_x_2275) ;  /* 0x000000000f087348 */ /* 0x020fea0003c00000 */
[----:B------:R0:W1:Y:S02]  /*d630*/  SHFL.IDX P6, R14, R13, R12, R11 ;  /* 0x0000000c0d0e7389 */ /* 0x00006400000c000b */
[----:B01---5:R-:W-:Y:S01]  /*d640*/  ENDCOLLECTIVE ;  /* 0x000000000000791b */ /* 0x023fe20003800000 */
.L_x_2275:
[----:B------:R-:W-:Y:S05]  /*d650*/  BRA `(.L_x_2276) ;  /* 0xffffffcc00b07947 */ /* 0x000fea000383ffff */
.L_x_2236:
[----:B0-----:R-:W-:-:S04]  /*d660*/  MOV R5, UR46 ;  /* 0x0000002e00057c02 */ /* 0x001fc80008000f00 */
[----:B------:R0:W1:Y:S03]  /*d670*/  SYNCS.PHASECHK.TRANS64.TRYWAIT P0, [R5+URZ+0x2a840], R4 ;  /* 0x02a84004050075a7 */ /* 0x000066000800017f */
[----:B-1----:R-:W-:Y:S05]  /*d680*/  @!P0 NANOSLEEP.SYNCS 0x989680 ;  /* 0x009896800000895d */ /* 0x002fea0003900000 */
[----:B------:R-:W1:Y:S02]  /*d690*/  @!P0 SYNCS.PHASECHK.TRANS64 P0, [R5+URZ+0x2a840], R4 ;  /* 0x02a84004050085a7 */ /* 0x000e64000800007f */
[----:B-1----:R-:W-:Y:S05]  /*d6a0*/  @!P0 BRA `(.L_x_2236) ;  /* 0xfffffffc00ec8947 */ /* 0x002fea000383ffff */
[----:B------:R-:W-:Y:S05]  /*d6b0*/  BRA `(.L_x_2277) ;  /* 0xffffffd000c07947 */ /* 0x000fea000383ffff */
.L_x_2237:
[----:B------:R-:W-:Y:S01]  /*d6c0*/  BSSY B0, `(.L_x_2278) ;  /* 0x0000008000007945 */ /* 0x000fe20003800000 */
[----:B------:R-:W-:Y:S01]  /*d6d0*/  IMAD.MOV.U32 R13, RZ, RZ, R3 ;  /* 0x000000ffff0d7224 */ /* 0x000fe200078e0003 */
[----:B------:R-:W-:Y:S01]  /*d6e0*/  MOV R15, 0xffffffff ;  /* 0xffffffff000f7802 */ /* 0x000fe20000000f00 */
[----:B------:R-:W-:Y:S02]  /*d6f0*/  IMAD.MOV.U32 R12, RZ, RZ, RZ ;  /* 0x000000ffff0c7224 */ /* 0x000fe400078e00ff */
[----:B------:R-:W-:-:S07]  /*d700*/  IMAD.MOV.U32 R11, RZ, RZ, 0x181f ;  /* 0x0000181fff0b7424 */ /* 0x000fce00078e00ff */
[----:B------:R-:W-:Y:S05]  /*d710*/  WARPSYNC.COLLECTIVE R15, `(.L_x_2279) ;  /* 0x000000000f087348 */ /* 0x000fea0003c00000 */
[----:B------:R0:W1:Y:S02]  /*d720*/  SHFL.IDX P6, R14, R13, R12, R11 ;  /* 0x0000000c0d0e7389 */ /* 0x00006400000c000b */
[----:B01----:R-:W-:Y:S01]  /*d730*/  ENDCOLLECTIVE ;  /* 0x000000000000791b */ /* 0x003fe20003800000 */
.L_x_2279:
[----:B------:R-:W-:Y:S05]  /*d740*/  BSYNC B0 ;  /* 0x0000000000007941 */ /* 0x000fea0003800000 */
.L_x_2278:
[----:B------:R-:W-:Y:S01]  /*d750*/  IMAD.MOV.U32 R13, RZ, RZ, R0 ;  /* 0x000000ffff0d7224 */ /* 0x000fe200078e0000 */
[----:B------:R-:W-:Y:S01]  /*d760*/  MOV R11, 0x181f ;  /* 0x0000181f000b7802 */ /* 0x000fe20000000f00 */
[----:B------:R-:W-:Y:S01]  /*d770*/  IMAD.MOV.U32 R12, RZ, RZ, RZ ;  /* 0x000000ffff0c7224 */ /* 0x000fe200078e00ff */
[----:B------:R-:W-:Y:S01]  /*d780*/  @P0 LEA R19, R37, UR46, 0x1 ;  /* 0x0000002e25130c11 */ /* 0x000fe2000f8e08ff */
[----:B------:R-:W-:Y:S02]  /*d790*/  IMAD.MOV.U32 R15, RZ, RZ, -0x1 ;  /* 0xffffffffff0f7424 */ /* 0x000fe400078e00ff */
[----:B------:R-:W-:-:S07]  /*d7a0*/  IMAD.MOV.U32 R5, RZ, RZ, R14 ;  /* 0x000000ffff057224 */ /* 0x000fce00078e000e */
[----:B------:R-:W-:Y:S05]  /*d7b0*/  WARPSYNC.COLLECTIVE R15, `(.L_x_2280) ;  /* 0x000000000f087348 */ /* 0x000fea0003c00000 */
[----:B------:R0:W1:Y:S02]  /*d7c0*/  SHFL.IDX P6, R14, R13, R12, R11 ;  /* 0x0000000c0d0e7389 */ /* 0x00006400000c000b */
[----:B01----:R-:W-:Y:S01]  /*d7d0*/  ENDCOLLECTIVE ;  /* 0x000000000000791b */ /* 0x003fe20003800000 */
.L_x_2280:
[----:B------:R-:W-:Y:S01]  /*d7e0*/  IMAD.MOV.U32 R13, RZ, RZ, R3 ;  /* 0x000000ffff0d7224 */ /* 0x000fe200078e0003 */
[----:B------:R-:W-:Y:S01]  /*d7f0*/  MOV R12, 0x1 ;  /* 0x00000001000c7802 */ /* 0x000fe20000000f00 */
[----:B------:R-:W-:-:S07]  /*d800*/  IMAD.MOV.U32 R4, RZ, RZ, R14 ;  /* 0x000000ffff047224 */ /* 0x000fce00078e000e */
[----:B------:R-:W-:Y:S05]  /*d810*/  WARPSYNC.COLLECTIVE R15, `(.L_x_2281) ;  /* 0x000000000f087348 */ /* 0x000fea0003c00000 */
[----:B------:R0:W1:Y:S02]  /*d820*/  SHFL.IDX P6, R14, R13, R12, R11 ;  /* 0x0000000c0d0e7389 */ /* 0x00006400000c000b */
[----:B01----:R-:W-:Y:S01]  /*d830*/  ENDCOLLECTIVE ;  /* 0x000000000000791b */ /* 0x003fe20003800000 */
.L_x_2281:
        /* <DEDUP_REMOVED lines=13> */
.L_x_2282:
[----:B------:R-:W-:Y:S02]  /*d910*/  MOV R5, R7 ;  /* 0x0000000700057202 */ /* 0x000fe40000000f00 */
[----:B------:R-:W-:Y:S01]  /*d920*/  @P0 LEA R20, R37, UR46, 0x1 ;  /* 0x0000002e25140c11 */ /* 0x000fe2000f8e08ff */
[----:B------:R-:W-:Y:S02]  /*d930*/  IMAD.MOV.U32 R13, RZ, RZ, R3 ;  /* 0x000000ffff0d7224 */ /* 0x000fe400078e0003 */
[----:B------:R-:W-:Y:S02]  /*d940*/  IMAD.MOV.U32 R12, RZ, RZ, 0x2 ;  /* 0x00000002ff0c7424 */ /* 0x000fe400078e00ff */
[----:B------:R-:W-:-:S07]  /*d950*/  IMAD.MOV.U32 R4, RZ, RZ, R14 ;  /* 0x000000ffff047224 */ /* 0x000fce00078e000e */
[----:B------:R-:W-:Y:S05]  /*d960*/  WARPSYNC.COLLECTIVE R15, `(.L_x_2283) ;  /* 0x000000000f087348 */ /* 0x000fea0003c00000 */
[----:B------:R0:W1:Y:S02]  /*d970*/  SHFL.IDX P6, R14, R13, R12, R11 ;  /* 0x0000000c0d0e7389 */ /* 0x00006400000c000b */
[----:B01----:R-:W-:Y:S01]  /*d980*/  ENDCOLLECTIVE ;  /* 0x000000000000791b */ /* 0x003fe20003800000 */
.L_x_2283:
        /* <DEDUP_REMOVED lines=13> */
.L_x_2284:
[----:B------:R-:W-:Y:S01]  /*da60*/  IMAD.MOV.U32 R5, RZ, RZ, R10 ;  /* 0x000000ffff057224 */ /* 0x000fe200078e000a */
[----:B------:R-:W-:Y:S01]  /*da70*/  MOV R13, R3 ;  /* 0x00000003000d7202 */ /* 0x000fe20000000f00 */
[----:B------:R-:W-:Y:S02]  /*da80*/  IMAD.MOV.U32 R12, RZ, RZ, 0x3 ;  /* 0x00000003ff0c7424 */ /* 0x000fe400078e00ff */
[----:B------:R-:W-:-:S07]  /*da90*/  IMAD.MOV.U32 R21, RZ, RZ, R14 ;  /* 0x000000ffff157224 */ /* 0x000fce00078e000e */
[----:B------:R-:W-:Y:S05]  /*daa0*/  WARPSYNC.COLLECTIVE R15, `(.L_x_2285) ;  /* 0x000000000f087348 */ /* 0x000fea0003c00000 */
[----:B------:R0:W1:Y:S02]  /*dab0*/  SHFL.IDX P6, R14, R13, R12, R11 ;  /* 0x0000000c0d0e7389 */ /* 0x00006400000c000b */
[----:B01----:R-:W-:Y:S01]  /*dac0*/  ENDCOLLECTIVE ;  /* 0x000000000000791b */ /* 0x003fe20003800000 */
.L_x_2285:
[----:B------:R-:W-:Y:S01]  /*dad0*/  IMAD.MOV.U32 R4, RZ, RZ, R21 ;  /* 0x000000ffff047224 */ /* 0x000fe200078e0015 */
[----:B------:R-:W-:-:S03]  /*dae0*/  @P0 LEA R21, R37, UR46, 0x1 ;  /* 0x0000002e25150c11 */ /* 0x000fc6000f8e08ff */
        /* <DEDUP_REMOVED lines=13> */
.L_x_2286:
[----:B------:R-:W-:Y:S01]  /*dbc0*/  IMAD.MOV.U32 R5, RZ, RZ, R7 ;  /* 0x000000ffff057224 */ /* 0x000fe200078e0007 */
[----:B------:R-:W-:Y:S01]  /*dbd0*/  @P0 LEA R7, R37, UR46, 0x1 ;  /* 0x0000002e25070c11 */ /* 0x000fe2000f8e08ff */
[----:B------:R-:W-:Y:S02]  /*dbe0*/  IMAD.MOV.U32 R13, RZ, RZ, R3 ;  /* 0x000000ffff0d7224 */ /* 0x000fe400078e0003 */
[----:B------:R-:W-:Y:S01]  /*dbf0*/  IMAD.MOV.U32 R12, RZ, RZ, 0x4 ;  /* 0x00000004ff0c7424 */ /* 0x000fe200078e00ff */
[----:B------:R-:W-:-:S07]  /*dc00*/  MOV R4, R14 ;  /* 0x0000000e00047202 */ /* 0x000fce0000000f00 */
[----:B------:R-:W-:Y:S05]  /*dc10*/  WARPSYNC.COLLECTIVE R15, `(.L_x_2287) ;  /* 0x000000000f087348 */ /* 0x000fea0003c00000 */
[----:B------:R0:W1:Y:S02]  /*dc20*/  SHFL.IDX P6, R14, R13, R12, R11 ;  /* 0x0000000c0d0e7389 */ /* 0x00006400000c000b */
[----:B01----:R-:W-:Y:S01]  /*dc30*/  ENDCOLLECTIVE ;  /* 0x000000000000791b */ /* 0x003fe20003800000 */
.L_x_2287:
        /* <DEDUP_REMOVED lines=8> */
[----:B------:R-:W-:Y:S02]  /*dcc0*/  ISETP.GE.AND P0, PT, R6, 0x41, PT ;  /* 0x000000410600780c */ /* 0x000fe40003f06270 */
[----:B------:R-:W-:-:S11]  /*dcd0*/  MOV R10, R14 ;  /* 0x0000000e000a7202 */ /* 0x000fd60000000f00 */
[----:B0-----:R-:W-:Y:S05]  /*dce0*/  WARPSYNC.COLLECTIVE R15, `(.L_x_2288) ;  /* 0x000000000f087348 */ /* 0x001fea0003c00000 */
[----:B------:R1:W2:Y:S02]  /*dcf0*/  SHFL.IDX P6, R14, R13, R12, R11 ;  /* 0x0000000c0d0e7389 */ /* 0x0002a400000c000b */
[----:B012---:R-:W-:Y:S01]  /*dd00*/  ENDCOLLECTIVE ;  /* 0x000000000000791b */ /* 0x007fe20003800000 */
.L_x_2288:
[----:B------:R-:W-:Y:S01]  /*dd10*/  MOV R5, R10 ;  /* 0x0000000a00057202 */ /* 0x000fe20000000f00 */
[----:B------:R-:W-:Y:S02]  /*dd20*/  IMAD.MOV.U32 R13, RZ, RZ, R3 ;  /* 0x000000ffff0d7224 */ /* 0x000fe400078e0003 */
[----:B------:R-:W-:Y:S02]  /*dd30*/  IMAD.MOV.U32 R12, RZ, RZ, 0x5 ;  /* 0x00000005ff0c7424 */ /* 0x000fe400078e00ff */
[----:B------:R-:W-:-:S07]  /*dd40*/  IMAD.MOV.U32 R19, RZ, RZ, R14 ;  /* 0x000000ffff137224 */ /* 0x000fce00078e000e */
[----:B------:R-:W-:Y:S05]  /*dd50*/  WARPSYNC.COLLECTIVE R15, `(.L_x_2289) ;  /* 0x000000000f087348 */ /* 0x000fea0003c00000 */
[----:B------:R0:W1:Y:S02]  /*dd60*/  SHFL.IDX P6, R14, R13, R12, R11 ;  /* 0x0000000c0d0e7389 */ /* 0x00006400000c000b */
[----:B01----:R-:W-:Y:S01]  /*dd70*/  ENDCOLLECTIVE ;  /* 0x000000000000791b */ /* 0x003fe20003800000 */
.L_x_2289:
[----:B------:R-:W-:Y:S01]  /*dd80*/  IMAD.MOV.U32 R4, RZ, RZ, R19 ;  /* 0x000000ffff047224 */ /* 0x000fe200078e0013 */
[----:B------:R-:W-:-:S03]  /*dd90*/  @P0 LEA R19, R37, UR46, 0x1 ;  /* 0x0000002e25130c11 */ /* 0x000fc6000f8e08ff */
        /* <DEDUP_REMOVED lines=8> */
[----:B------:R-:W-:-:S07]  /*de20*/  IMAD.MOV.U32 R3, RZ, RZ, R14 ;  /* 0x000000ffff037224 */ /* 0x000fce00078e000e */
[----:B0-----:R-:W-:Y:S05]  /*de30*/  WARPSYNC.COLLECTIVE R15, `(.L_x_2290) ;  /* 0x000000000f087348 */ /* 0x001fea0003c00000 */
[----:B------:R1:W2:Y:S02]  /*de40*/  SHFL.IDX P6, R14, R13, R12, R11 ;  /* 0x0000000c0d0e7389 */ /* 0x0002a400000c000b */
[----:B012---:R-:W-:Y:S01]  /*de50*/  ENDCOLLECTIVE ;  /* 0x000000000000791b */ /* 0x007fe20003800000 */
.L_x_2290:
[----:B------:R-:W-:Y:S05]  /*de60*/  BRA `(.L_x_2291) ;  /* 0xffffffd000207947 */ /* 0x000fea000383ffff */
.L_x_2240:
[----:B------:R-:W-:Y:S01]  /*de70*/  IMAD.MOV.U32 R13, RZ, RZ, R0 ;  /* 0x000000ffff0d7224 */ /* 0x000fe200078e0000 */
[----:B------:R-:W-:Y:S01]  /*de80*/  MOV R15, 0xffffffff ;  /* 0xffffffff000f7802 */ /* 0x000fe20000000f00 */
[----:B------:R-:W-:Y:S01]  /*de90*/  IMAD.MOV.U32 R12, RZ, RZ, RZ ;  /* 0x000000ffff0c7224 */ /* 0x000fe200078e00ff */
[----:B------:R-:W-:Y:S01]  /*dea0*/  MOV R10, UR48 ;  /* 0x00000030000a7c02 */ /* 0x000fe20008000f00 */
[----:B------:R-:W-:-:S04]  /*deb0*/  IMAD.MOV.U32 R11, RZ, RZ, 0x181f ;  /* 0x0000181fff0b7424 */ /* 0x000fc800078e00ff */
[----:B------:R-:W-:-:S07]  /*dec0*/  IMAD R7, R10, 0x80, R23 ;  /* 0x000000800a077824 */ /* 0x000fce00078e0217 */
[----:B------:R-:W-:Y:S05]  /*ded0*/  WARPSYNC.COLLECTIVE R15, `(.L_x_2292) ;  /* 0x000000000f087348 */ /* 0x000fea0003c00000 */
[----:B------:R0:W1:Y:S02]  /*dee0*/  SHFL.IDX P6, R14, R13, R12, R11 ;  /* 0x0000000c0d0e7389 */ /* 0x00006400000c000b */
[----:B01----:R-:W-:Y:S01]  /*def0*/  ENDCOLLECTIVE ;  /* 0x000000000000791b */ /* 0x003fe20003800000 */
.L_x_2292:
[----:B------:R-:W-:Y:S02]  /*df00*/  VIADD R9, R7, 0x10 ;  /* 0x0000001007097836 */ /* 0x000fe40000000000 */
[----:B------:R-:W-:Y:S02]  /*df10*/  IMAD.MOV.U32 R13, RZ, RZ, R3 ;  /* 0x000000ffff0d7224 */ /* 0x000fe400078e0003 */
[----:B------:R-:W-:-:S07]  /*df20*/  IMAD.MOV.U32 R5, RZ, RZ, R14 ;  /* 0x000000ffff057224 */ /* 0x000fce00078e000e */
[----:B------:R-:W-:Y:S05]  /*df30*/  WARPSYNC.COLLECTIVE R15, `(.L_x_2293) ;  /* 0x000000000f087348 */ /* 0x000fea0003c00000 */
[----:B------:R0:W1:Y:S02]  /*df40*/  SHFL.IDX P6, R14, R13, R12, R11 ;  /* 0x0000000c0d0e7389 */ /* 0x00006400000c000b */
[----:B01----:R-:W-:Y:S01]  /*df50*/  ENDCOLLECTIVE ;  /* 0x000000000000791b */ /* 0x003fe20003800000 */
.L_x_2293:
[----:B------:R-:W-:Y:S02]  /*df60*/  ULDC UR4, c[0x0][0x288] ;  /* 0x0000a20000047ab9 */ /* 0x000fe40000000800 */
[----:B------:R-:W-:-:S05]  /*df70*/  IMAD R6, R8, UR4, RZ ;  /* 0x0000000408067c24 */ /* 0x000fca000f8e02ff */
[----:B------:R-:W-:Y:S01]  /*df80*/  ISETP.GE.AND P1, PT, R7, R6, PT ;  /* 0x000000060700720c */ /* 0x000fe20003f26270 */
[----:B------:R-:W-:Y:S01]  /*df90*/  IMAD.MOV.U32 R13, RZ, RZ, R0 ;  /* 0x000000ffff0d7224 */ /* 0x000fe200078e0000 */
[----:B------:R-:W-:-:S11]  /*dfa0*/  MOV R12, 0x1 ;  /* 0x00000001000c7802 */ /* 0x000fd60000000f00 */
[----:B------:R-:W-:Y:S01]  /*dfb0*/  @!P1 LEA R19, R37, UR46, 0x1 ;  /* 0x0000002e25139c11 */ /* 0x000fe2000f8e08ff */
[----:B------:R-:W-:-:S07]  /*dfc0*/  IMAD.MOV.U32 R4, RZ, RZ, R14 ;  /* 0x000000ffff047224 */ /* 0x000fce00078e000e */
[----:B------:R-:W-:Y:S05]  /*dfd0*/  WARPSYNC.COLLECTIVE R15, `(.L_x_2294) ;  /* 0x000000000f087348 */ /* 0x000fea0003c00000 */
[----:B------:R0:W1:Y:S02]  /*dfe0*/  SHFL.IDX P6, R14, R13, R12, R11 ;  /* 0x0000000c0d0e7389 */ /* 0x00006400000c000b */
[----:B01----:R-:W-:Y:S01]  /*dff0*/  ENDCOLLECTIVE ;  /* 0x000000000000791b */ /* 0x003fe20003800000 */
.L_x_2294:
        /* <DEDUP_REMOVED lines=13> */
.L_x_2295:
[----:B------:R-:W-:Y:S02]  /*e0d0*/  MOV R5, R8 ;  /* 0x0000000800057202 */ /* 0x000fe40000000f00 */
[----:B------:R-:W-:Y:S01]  /*e0e0*/  @!P1 LEA R21, R37, UR46, 0x1 ;  /* 0x0000002e25159c11 */ /* 0x000fe2000f8e08ff */
[----:B------:R-:W-:Y:S02]  /*e0f0*/  IMAD.MOV.U32 R13, RZ, RZ, R0 ;  /* 0x000000ffff0d7224 */ /* 0x000fe400078e0000 */
[----:B------:R-:W-:Y:S02]  /*e100*/  IMAD.MOV.U32 R12, RZ, RZ, 0x2 ;  /* 0x00000002ff0c7424 */ /* 0x000fe400078e00ff */
[----:B------:R-:W-:-:S07]  /*e110*/  IMAD.MOV.U32 R4, RZ, RZ, R14 ;  /* 0x000000ffff047224 */ /* 0x000fce00078e000e */
[----:B------:R-:W-:Y:S05]  /*e120*/  WARPSYNC.COLLECTIVE R15, `(.L_x_2296) ;  /* 0x000000000f087348 */ /* 0x000fea0003c00000 */
[----:B------:R0:W1:Y:S02]  /*e130*/  SHFL.IDX P6, R14, R13, R12, R11 ;  /* 0x0000000c0d0e7389 */ /* 0x00006400000c000b */
[----:B01----:R-:W-:Y:S01]  /*e140*/  ENDCOLLECTIVE ;  /* 0x000000000000791b */ /* 0x003fe20003800000 */
.L_x_2296:
[----:B------:R-:W-:-:S04]  /*e150*/  @!P1 IMAD.WIDE.U32 R8, R27, 0x2, R4 ;  /* 0x000000021b089825 */ /* 0x000fc800078e0004 */
[----:B------:R-:W-:Y:S01]  /*e160*/  VIADD R5, R7, 0x20 ;  /* 0x0000002007057836 */ /* 0x000fe20000000000 */
        /* <DEDUP_REMOVED lines=12> */
.L_x_2297:
[----:B------:R-:W-:Y:S01]  /*e230*/  VIADD R9, R7, 0x30 ;  /* 0x0000003007097836 */ /* 0x000fe20000000000 */
[----:B------:R-:W-:Y:S02]  /*e240*/  @!P1 LEA R19, R37, UR46, 0x1 ;  /* 0x0000002e25139c11 */ /* 0x000fe4000f8e08ff */
[----:B------:R-:W-:Y:S01]  /*e250*/  MOV R13, R0 ;  /* 0x00000000000d7202 */ /* 0x000fe20000000f00 */
[----:B------:R-:W-:Y:S02]  /*e260*/  IMAD.MOV.U32 R12, RZ, RZ, 0x3 ;  /* 0x00000003ff0c7424 */ /* 0x000fe400078e00ff */
[----:B------:R-:W-:-:S07]  /*e270*/  IMAD.MOV.U32 R4, RZ, RZ, R14 ;  /* 0x000000ffff047224 */ /* 0x000fce00078e000e */
[----:B------:R-:W-:Y:S05]  /*e280*/  WARPSYNC.COLLECTIVE R15, `(.L_x_2298) ;  /* 0x000000000f087348 */ /* 0x000fea0003c00000 */
[----:B------:R0:W1:Y:S02]  /*e290*/  SHFL.IDX P6, R14, R13, R12, R11 ;  /* 0x0000000c0d0e7389 */ /* 0x00006400000c000b */
[----:B01----:R-:W-:Y:S01]  /*e2a0*/  ENDCOLLECTIVE ;  /* 0x000000000000791b */ /* 0x003fe20003800000 */
.L_x_2298:
        /* <DEDUP_REMOVED lines=13> */
.L_x_2299:
[----:B------:R-:W-:Y:S01]  /*e380*/  IMAD.MOV.U32 R5, RZ, RZ, R8 ;  /* 0x000000ffff057224 */ /* 0x000fe200078e0008 */
[----:B------:R-:W-:Y:S01]  /*e390*/  @!P1 LEA R21, R37, UR46, 0x1 ;  /* 0x0000002e25159c11 */ /* 0x000fe2000f8e08ff */
[----:B------:R-:W-:Y:S01]  /*e3a0*/  IMAD.MOV.U32 R13, RZ, RZ, R0 ;  /* 0x000000ffff0d7224 */ /* 0x000fe200078e0000 */
[----:B------:R-:W-:Y:S02]  /*e3b0*/  MOV R12, 0x4 ;  /* 0x00000004000c7802 */ /* 0x000fe40000000f00 */
[----:B------:R-:W-:-:S07]  /*e3c0*/  MOV R4, R14 ;  /* 0x0000000e00047202 */ /* 0x000fce0000000f00 */
[----:B------:R-:W-:Y:S05]  /*e3d0*/  WARPSYNC.COLLECTIVE R15, `(.L_x_2300) ;  /* 0x000000000f087348 */ /* 0x000fea0003c00000 */
[----:B------:R0:W1:Y:S02]  /*e3e0*/  SHFL.IDX P6, R14, R13, R12, R11 ;  /* 0x0000000c0d0e7389 */ /* 0x00006400000c000b */
[----:B01----:R-:W-:Y:S01]  /*e3f0*/  ENDCOLLECTIVE ;  /* 0x000000000000791b */ /* 0x003fe20003800000 */
.L_x_2300:
        /* <DEDUP_REMOVED lines=14> */
.L_x_2301:
        /* <DEDUP_REMOVED lines=8> */
.L_x_2302:
        /* <DEDUP_REMOVED lines=8> */
[----:B------:R-:W-:Y:S01]  /*e5e0*/  ISETP.GE.AND P1, PT, R9, R6, PT ;  /* 0x000000060900720c */ /* 0x000fe20003f26270 */
[----:B------:R-:W-:-:S12]  /*e5f0*/  IMAD.MOV.U32 R8, RZ, RZ, R14 ;  /* 0x000000ffff087224 */ /* 0x000fd800078e000e */
[----:B0-----:R-:W-:Y:S05]  /*e600*/  WARPSYNC.COLLECTIVE R15, `(.L_x_2303) ;  /* 0x000000000f087348 */ /* 0x001fea0003c00000 */
[----:B------:R1:W2:Y:S02]  /*e610*/  SHFL.IDX P6, R14, R13, R12, R11 ;  /* 0x0000000c0d0e7389 */ /* 0x0002a400000c000b */
[----:B012---:R-:W-:Y:S01]  /*e620*/  ENDCOLLECTIVE ;  /* 0x000000000000791b */ /* 0x007fe20003800000 */
.L_x_2303:
[----:B------:R-:W-:Y:S01]  /*e630*/  IMAD.MOV.U32 R5, RZ, RZ, R8 ;  /* 0x000000ffff057224 */ /* 0x000fe200078e0008 */
[----:B------:R-:W-:Y:S02]  /*e640*/  @!P1 LEA R21, R37, UR46, 0x1 ;  /* 0x0000002e25159c11 */ /* 0x000fe4000f8e08ff */
[----:B------:R-:W-:Y:S01]  /*e650*/  MOV R13, R0 ;  /* 0x00000000000d7202 */ /* 0x000fe20000000f00 */
[----:B------:R-:W-:Y:S02]  /*e660*/  IMAD.MOV.U32 R12, RZ, RZ, 0x6 ;  /* 0x00000006ff0c7424 */ /* 0x000fe400078e00ff */
[----:B------:R-:W-:-:S07]  /*e670*/  IMAD.MOV.U32 R4, RZ, RZ, R14 ;  /* 0x000000ffff047224 */ /* 0x000fce00078e000e */
[----:B------:R-:W-:Y:S05]  /*e680*/  WARPSYNC.COLLECTIVE R15, `(.L_x_2304) ;  /* 0x000000000f087348 */ /* 0x000fea0003c00000 */
[----:B------:R0:W1:Y:S02]  /*e690*/  SHFL.IDX P6, R14, R13, R12, R11 ;  /* 0x0000000c0d0e7389 */ /* 0x00006400000c000b */
[----:B01----:R-:W-:Y:S01]  /*e6a0*/  ENDCOLLECTIVE ;  /* 0x000000000000791b */ /* 0x003fe20003800000 */
.L_x_2304:
        /* <DEDUP_REMOVED lines=14> */
.L_x_2305:
[----:B------:R-:W-:Y:S01]  /*e790*/  @!P1 LEA R19, R37, UR46, 0x1 ;  /* 0x0000002e25139c11 */ /* 0x000fe2000f8e08ff */
[----:B------:R-:W-:Y:S02]  /*e7a0*/  IMAD.MOV.U32 R13, RZ, RZ, R0 ;  /* 0x000000ffff0d7224 */ /* 0x000fe400078e0000 */
[----:B------:R-:W-:Y:S01]  /*e7b0*/  IMAD.MOV.U32 R12, RZ, RZ, 0x7 ;  /* 0x00000007ff0c7424 */ /* 0x000fe200078e00ff */
[----:B------:R-:W-:-:S07]  /*e7c0*/  MOV R4, R14 ;  /* 0x0000000e00047202 */ /* 0x000fce0000000f00 */
[----:B------:R-:W-:Y:S05]  /*e7d0*/  WARPSYNC.COLLECTIVE R15, `(.L_x_2306) ;  /* 0x000000000f087348 */ /* 0x000fea0003c00000 */
[----:B------:R0:W1:Y:S02]  /*e7e0*/  SHFL.IDX P6, R14, R13, R12, R11 ;  /* 0x0000000c0d0e7389 */ /* 0x00006400000c000b */
[----:B01----:R-:W-:Y:S01]  /*e7f0*/  ENDCOLLECTIVE ;  /* 0x000000000000791b */ /* 0x003fe20003800000 */
.L_x_2306:
        /* <DEDUP_REMOVED lines=12> */
.L_x_2307:
[----:B------:R-:W-:Y:S05]  /*e8c0*/  BRA `(.L_x_2308) ;  /* 0xffffffd0001c7947 */ /* 0x000fea000383ffff */
.L_x_2243:
[----:B0-----:R-:W-:-:S04]  /*e8d0*/  IMAD.U32 R3, RZ, RZ, UR46 ;  /* 0x0000002eff037e24 */ /* 0x001fc8000f8e00ff */
[----:B------:R0:W1:Y:S03]  /*e8e0*/  SYNCS.PHASECHK.TRANS64.TRYWAIT P0, [R3+URZ+0x2a820], R0 ;  /* 0x02a82000030075a7 */ /* 0x000066000800017f */
[----:B-1----:R-:W-:Y:S05]  /*e8f0*/  @!P0 NANOSLEEP.SYNCS 0x989680 ;  /* 0x009896800000895d */ /* 0x002fea0003900000 */
[----:B------:R-:W1:Y:S02]  /*e900*/  @!P0 SYNCS.PHASECHK.TRANS64 P0, [R3+URZ+0x2a820], R0 ;  /* 0x02a82000030085a7 */ /* 0x000e64000800007f */
[----:B-1----:R-:W-:Y:S05]  /*e910*/  @!P0 BRA `(.L_x_2243) ;  /* 0xfffffffc00ec8947 */ /* 0x002fea000383ffff */
[----:B------:R-:W-:Y:S05]  /*e920*/  BRA `(.L_x_2309) ;  /* 0xffffffd000647947 */ /* 0x000fea000383ffff */
.L_x_2247:
[----:B0-----:R0:W1:Y:S02]  /*e930*/  SYNCS.PHASECHK.TRANS64.TRYWAIT P0, [R26+URZ+0x2a840], R3 ;  /* 0x02a840031a0075a7 */ /* 0x001064000800017f */
[----:B-1----:R-:W-:Y:S05]  /*e940*/  @!P0 NANOSLEEP.SYNCS 0x989680 ;  /* 0x009896800000895d */ /* 0x002fea0003900000 */
[----:B------:R-:W1:Y:S02]  /*e950*/  @!P0 SYNCS.PHASECHK.TRANS64 P0, [R26+URZ+0x2a840], R3 ;  /* 0x02a840031a0085a7 */ /* 0x000e64000800007f */
[----:B-1----:R-:W-:Y:S05]  /*e960*/  @!P0 BRA `(.L_x_2247) ;  /* 0xfffffffc00f08947 */ /* 0x002fea000383ffff */
[----:B------:R-:W-:Y:S05]  /*e970*/  BRA `(.L_x_2310) ;  /* 0xffffffd4002c7947 */ /* 0x000fea000383ffff */
.L_x_2248:
        /* <DEDUP_REMOVED lines=8> */
.L_x_2312:
[----:B------:R-:W-:Y:S05]  /*ea00*/  BSYNC B1 ;  /* 0x0000000000017941 */ /* 0x000fea0003800000 */
.L_x_2311:
[----:B------:R-:W-:Y:S01]  /*ea10*/  IMAD.MOV.U32 R13, RZ, RZ, R3 ;  /* 0x000000ffff0d7224 */ /* 0x000fe200078e0003 */
[----:B------:R-:W-:Y:S01]  /*ea20*/  MOV R12, RZ ;  /* 0x000000ff000c7202 */ /* 0x000fe20000000f00 */
[----:B------:R-:W-:Y:S01]  /*ea30*/  IMAD.MOV.U32 R11, RZ, RZ, 0x181f ;  /* 0x0000181fff0b7424 */ /* 0x000fe200078e00ff */
[----:B------:R-:W-:Y:S01]  /*ea40*/  LEA R5, R5, UR46, 0x1 ;  /* 0x0000002e05057c11 */ /* 0x000fe2000f8e08ff */
[----:B------:R-:W-:Y:S02]  /*ea50*/  IMAD.MOV.U32 R15, RZ, RZ, -0x1 ;  /* 0xffffffffff0f7424 */ /* 0x000fe400078e00ff */
[----:B------:R-:W-:-:S07]  /*ea60*/  IMAD.MOV.U32 R4, RZ, RZ, R14 ;  /* 0x000000ffff047224 */ /* 0x000fce00078e000e */
[----:B------:R-:W-:Y:S05]  /*ea70*/  WARPSYNC.COLLECTIVE R15, `(.L_x_2313) ;  /* 0x000000000f087348 */ /* 0x000fea0003c00000 */
[----:B------:R0:W1:Y:S02]  /*ea80*/  SHFL.IDX P6, R14, R13, R12, R11 ;  /* 0x0000000c0d0e7389 */ /* 0x00006400000c000b */
[----:B01----:R-:W-:Y:S01]  /*ea90*/  ENDCOLLECTIVE ;  /* 0x000000000000791b */ /* 0x003fe20003800000 */
.L_x_2313:
[----:B------:R-:W-:Y:S01]  /*eaa0*/  MOV R13, R0 ;  /* 0x00000000000d7202 */ /* 0x000fe20000000f00 */
[----:B------:R-:W-:Y:S01]  /*eab0*/  IMAD.MOV.U32 R12, RZ, RZ, 0x1 ;  /* 0x00000001ff0c7424 */ /* 0x000fe200078e00ff */
[----:B------:R-:W-:-:S05]  /*eac0*/  IADD3 R14, P0, R14, R20, RZ ;  /* 0x000000140e0e7210 */ /* 0x000fca0007f1e0ff */
[----:B------:R-:W-:-:S05]  /*ead0*/  IMAD.X R15, RZ, RZ, R4, P0 ;  /* 0x000000ffff0f7224 */ /* 0x000fca00000e0604 */
[----:B------:R-:W-:Y:S01]  /*eae0*/  @!PT LDS RZ, [RZ] ;  /* 0x00000000fffff984 */ /* 0x000fe20000000800 */
[----:B------:R-:W-:Y:S01]  /*eaf0*/  @!PT LDS RZ, [RZ] ;  /* 0x00000000fffff984 */ /* 0x000fe20000000800 */
[----:B------:R-:W-:Y:S01]  /*eb00*/  @!PT LDS RZ, [RZ] ;  /* 0x00000000fffff984 */ /* 0x000fe20000000800 */
[----:B------:R-:W-:Y:S04]  /*eb10*/  LDGSTS.E.BYPASS.LTC128B.128 [R5+0x18400], desc[UR36][R14.64], !P3 ;  /* 0x184000000e057fae */ /* 0x000fe8000d901d64 */
[----:B------:R-:W-:Y:S04]  /*eb20*/  LDGSTS.E.BYPASS.LTC128B.128 [R5+0x1b400], desc[UR36][R14.64+0x80], !P2 ;  /* 0x1b4000800e057fae */ /* 0x000fe8000d101d64 */
[----:B------:R0:W-:Y:S02]  /*eb30*/  LDGSTS.E.BYPASS.LTC128B.128 [R5+0x1e400], desc[UR36][R14.64+0x100], !P1 ;  /* 0x1e4001000e057fae */ /* 0x0001e4000c901d64 */
[----:B0-----:R-:W-:-:S07]  /*eb40*/  IMAD.MOV.U32 R15, RZ, RZ, -0x1 ;  /* 0xffffffffff0f7424 */ /* 0x001fce00078e00ff */
[----:B------:R-:W-:Y:S05]  /*eb50*/  WARPSYNC.COLLECTIVE R15, `(.L_x_2314) ;  /* 0x000000000f087348 */ /* 0x000fea0003c00000 */
[----:B------:R0:W1:Y:S02]  /*eb60*/  SHFL.IDX P6, R14, R13, R12, R11 ;  /* 0x0000000c0d0e7389 */ /* 0x00006400000c000b */
[----:B01----:R-:W-:Y:S01]  /*eb70*/  ENDCOLLECTIVE ;  /* 0x000000000000791b */ /* 0x003fe20003800000 */
.L_x_2314:
[----:B------:R-:W-:Y:S01]  /*eb80*/  MOV R13, R3 ;  /* 0x00000003000d7202 */ /* 0x000fe20000000f00 */
[----:B------:R-:W-:-:S07]  /*eb90*/  IMAD.MOV.U32 R4, RZ, RZ, R14 ;  /* 0x000000ffff047224 */ /* 0x000fce00078e000e */
[----:B------:R-:W-:Y:S05]  /*eba0*/  WARPSYNC.COLLECTIVE R15, `(.L_x_2315) ;  /* 0x000000000f087348 */ /* 0x000fea0003c00000 */
[----:B------:R0:W1:Y:S02]  /*ebb0*/  SHFL.IDX P6, R14, R13, R12, R11 ;  /* 0x0000000c0d0e7389 */ /* 0x00006400000c000b */
[----:B01----:R-:W-:Y:S01]  /*ebc0*/  ENDCOLLECTIVE ;  /* 0x000000000000791b */ /* 0x003fe20003800000 */
.L_x_2315:
[----:B------:R-:W-:Y:S02]  /*ebd0*/  IMAD.MOV.U32 R13, RZ, RZ, R0 ;  /* 0x000000ffff0d7224 */ /* 0x000fe400078e0000 */
        /* <DEDUP_REMOVED lines=9> */
[----:B0-----:R-:W-:-:S07]  /*ec70*/  MOV R15, 0xffffffff ;  /* 0xffffffff000f7802 */ /* 0x001fce0000000f00 */
[----:B------:R-:W-:Y:S05]  /*ec80*/  WARPSYNC.COLLECTIVE R15, `(.L_x_2316) ;  /* 0x000000000f087348 */ /* 0x000fea0003c00000 */
[----:B------:R0:W1:Y:S02]  /*ec90*/  SHFL.IDX P6, R14, R13, R12, R11 ;  /* 0x0000000c0d0e7389 */ /* 0x00006400000c000b */
[----:B01----:R-:W-:Y:S01]  /*eca0*/  ENDCOLLECTIVE ;  /* 0x000000000000791b */ /* 0x003fe20003800000 */
.L_x_2316:
[----:B------:R-:W-:Y:S02]  /*ecb0*/  IMAD.MOV.U32 R13, RZ, RZ, R3 ;  /* 0x000000ffff0d7224 */ /* 0x000fe400078e0003 */
[----:B------:R-:W-:-:S07]  /*ecc0*/  IMAD.MOV.U32 R31, RZ, RZ, R14 ;  /* 0x000000ffff1f7224 */ /* 0x000fce00078e000e */
[----:B------:R-:W-:Y:S05]  /*ecd0*/  WARPSYNC.COLLECTIVE R15, `(.L_x_2317) ;  /* 0x000000000f087348 */ /* 0x000fea0003c00000 */
[----:B------:R0:W1:Y:S02]  /*ece0*/  SHFL.IDX P6, R14, R13, R12, R11 ;  /* 0x0000000c0d0e7389 */ /* 0x00006400000c000b */
[----:B01----:R-:W-:Y:S01]  /*ecf0*/  ENDCOLLECTIVE ;  /* 0x000000000000791b */ /* 0x003fe20003800000 */
.L_x_2317:
[----:B------:R-:W-:Y:S02]  /*ed00*/  IMAD.MOV.U32 R13, RZ, RZ, R0 ;  /* 0x000000ffff0d7224 */ /* 0x000fe400078e0000 */
[----:B------:R-:W-:Y:S02]  /*ed10*/  IMAD.MOV.U32 R12, RZ, RZ, 0x3 ;  /* 0x00000003ff0c7424 */ /* 0x000fe400078e00ff */
[----:B------:R-:W-:-:S05]  /*ed20*/  IMAD.MOV.U32 R11, RZ, RZ, R14 ;  /* 0x000000ffff0b7224 */ /* 0x000fca00078e000e */
[----:B------:R-:W-:Y:S01]  /*ed30*/  IADD3 R14, P0, R11, R20, RZ ;  /* 0x000000140b0e7210 */ /* 0x000fe20007f1e0ff */
[----:B------:R-:W-:-:S03]  /*ed40*/  IMAD.MOV.U32 R11, RZ, RZ, 0x181f ;  /* 0x0000181fff0b7424 */ /* 0x000fc600078e00ff */
[----:B------:R-:W-:-:S05]  /*ed50*/  IADD3.X R15, RZ, R31, RZ, P0, !PT ;  /* 0x0000001fff0f7210 */ /* 0x000fca00007fe4ff */
        /* <DEDUP_REMOVED lines=10> */
.L_x_2318:
[----:B------:R-:W-:Y:S02]  /*ee00*/  IMAD.MOV.U32 R13, RZ, RZ, R3 ;  /* 0x000000ffff0d7224 */ /* 0x000fe400078e0003 */
[----:B------:R-:W-:-:S07]  /*ee10*/  IMAD.MOV.U32 R31, RZ, RZ, R14 ;  /* 0x000000ffff1f7224 */ /* 0x000fce00078e000e */
[----:B------:R-:W-:Y:S05]  /*ee20*/  WARPSYNC.COLLECTIVE R15, `(.L_x_2319) ;  /* 0x000000000f087348 */ /* 0x000fea0003c00000 */
[----:B------:R0:W1:Y:S02]  /*ee30*/  SHFL.IDX P6, R14, R13, R12, R11 ;  /* 0x0000000c0d0e7389 */ /* 0x00006400000c000b */
[----:B01----:R-:W-:Y:S01]  /*ee40*/  ENDCOLLECTIVE ;  /* 0x000000000000791b */ /* 0x003fe20003800000 */
.L_x_2319:
        /* <DEDUP_REMOVED lines=16> */
.L_x_2320:
[----:B------:R-:W-:Y:S02]  /*ef50*/  IMAD.MOV.U32 R13, RZ, RZ, R3 ;  /* 0x000000ffff0d7224 */ /* 0x000fe400078e0003 */
[----:B------:R-:W-:-:S07]  /*ef60*/  IMAD.MOV.U32 R4, RZ, RZ, R14 ;  /* 0x000000ffff047224 */ /* 0x000fce00078e000e */
[----:B------:R-:W-:Y:S05]  /*ef70*/  WARPSYNC.COLLECTIVE R15, `(.L_x_2321) ;  /* 0x000000000f087348 */ /* 0x000fea0003c00000 */
[----:B------:R0:W1:Y:S02]  /*ef80*/  SHFL.IDX P6, R14, R13, R12, R11 ;  /* 0x0000000c0d0e7389 */ /* 0x00006400000c000b */
[----:B01----:R-:W-:Y:S01]  /*ef90*/  ENDCOLLECTIVE ;  /* 0x000000000000791b */ /* 0x003fe20003800000 */
.L_x_2321:
        /* <DEDUP_REMOVED lines=14> */
.L_x_2322:
[----:B------:R-:W-:Y:S01]  /*f080*/  MOV R13, R3 ;  /* 0x00000003000d7202 */ /* 0x000fe20000000f00 */
[----:B------:R-:W-:-:S07]  /*f090*/  IMAD.MOV.U32 R0, RZ, RZ, R14 ;  /* 0x000000ffff007224 */ /* 0x000fce00078e000e */
[----:B------:R-:W-:Y:S05]  /*f0a0*/  WARPSYNC.COLLECTIVE R15, `(.L_x_2323) ;  /* 0x000000000f087348 */ /* 0x000fea0003c00000 */
[----:B------:R0:W1:Y:S02]  /*f0b0*/  SHFL.IDX P6, R14, R13, R12, R11 ;  /* 0x0000000c0d0e7389 */ /* 0x00006400000c000b */
[----:B01----:R-:W-:Y:S01]  /*f0c0*/  ENDCOLLECTIVE ;  /* 0x000000000000791b */ /* 0x003fe20003800000 */
.L_x_2323:
[----:B------:R-:W-:Y:S01]  /*f0d0*/  IMAD.MOV.U32 R3, RZ, RZ, R14 ;  /* 0x000000ffff037224 */ /* 0x000fe200078e000e */
[----:B------:R-:W-:Y:S06]  /*f0e0*/  BRA `(.L_x_2324) ;  /* 0xffffffd000687947 */ /* 0x000fec000383ffff */
.L_x_2253:
[----:B--2---:R2:W3:Y:S02]  /*f0f0*/  SYNCS.PHASECHK.TRANS64.TRYWAIT P0, [R0+URZ+0x2a860], R3 ;  /* 0x02a86003000075a7 */ /* 0x0044e4000800017f */
[----:B---3--:R-:W-:Y:S05]  /*f100*/  @!P0 NANOSLEEP.SYNCS 0x989680 ;  /* 0x009896800000895d */ /* 0x008fea0003900000 */
[----:B------:R-:W3:Y:S02]  /*f110*/  @!P0 SYNCS.PHASECHK.TRANS64 P0, [R0+URZ+0x2a860], R3 ;  /* 0x02a86003000085a7 */ /* 0x000ee4000800007f */
[----:B---3--:R-:W-:Y:S05]  /*f120*/  @!P0 BRA `(.L_x_2253) ;  /* 0xfffffffc00f08947 */ /* 0x008fea000383ffff */
[----:B------:R-:W-:Y:S05]  /*f130*/  BRA `(.L_x_2325) ;  /* 0xffffffd000c47947 */ /* 0x000fea000383ffff */
.L_x_2254:
[----:B------:R-:W-:Y:S01]  /*f140*/  BSSY B1, `(.L_x_2326) ;  /* 0x0000008000017945 */ /* 0x000fe20003800000 */
[----:B0-----:R-:W-:Y:S01]  /*f150*/  IMAD.MOV.U32 R13, RZ, RZ, R18 ;  /* 0x000000ffff0d7224 */ /* 0x001fe200078e0012 */
[----:B------:R-:W-:Y:S01]  /*f160*/  MOV R11, 0x181f ;  /* 0x0000181f000b7802 */ /* 0x000fe20000000f00 */
[----:B------:R-:W-:Y:S02]  /*f170*/  IMAD.MOV.U32 R12, RZ, RZ, RZ ;  /* 0x000000ffff0c7224 */ /* 0x000fe400078e00ff */
[----:B------:R-:W-:-:S07]  /*f180*/  IMAD.MOV.U32 R15, RZ, RZ, -0x1 ;  /* 0xffffffffff0f7424 */ /* 0x000fce00078e00ff */
[----:B-12---:R-:W-:Y:S05]  /*f190*/  WARPSYNC.COLLECTIVE R15, `(.L_x_2327) ;  /* 0x000000000f087348 */ /* 0x006fea0003c00000 */
[----:B------:R0:W3:Y:S02]  /*f1a0*/  SHFL.IDX P6, R14, R13, R12, R11 ;  /* 0x0000000c0d0e7389 */ /* 0x0000e400000c000b */
[----:B0123--:R-:W-:Y:S01]  /*f1b0*/  ENDCOLLECTIVE ;  /* 0x000000000000791b */ /* 0x00ffe20003800000 */
.L_x_2327:
[----:B------:R-:W-:Y:S05]  /*f1c0*/  BSYNC B1 ;  /* 0x0000000000017941 */ /* 0x000fea0003800000 */
.L_x_2326:
[----:B------:R-:W-:Y:S01]  /*f1d0*/  IMAD.MOV.U32 R13, RZ, RZ, R17 ;  /* 0x000000ffff0d7224 */ /* 0x000fe200078e0011 */
[----:B------:R-:W-:Y:S01]  /*f1e0*/  MOV R12, RZ ;  /* 0x000000ff000c7202 */ /* 0x000fe20000000f00 */
[----:B------:R-:W-:Y:S02]  /*f1f0*/  IMAD.MOV.U32 R11, RZ, RZ, 0x181f ;  /* 0x0000181fff0b7424 */ /* 0x000fe400078e00ff */
[----:B------:R-:W-:Y:S02]  /*f200*/  IMAD.MOV.U32 R15, RZ, RZ, -0x1 ;  /* 0xffffffffff0f7424 */ /* 0x000fe400078e00ff */
[----:B------:R-:W-:-:S07]  /*f210*/  IMAD.MOV.U32 R3, RZ, RZ, R14 ;  /* 0x000000ffff037224 */ /* 0x000fce00078e000e */
[----:B------:R-:W-:Y:S05]  /*f220*/  WARPSYNC.COLLECTIVE R15, `(.L_x_2328) ;  /* 0x000000000f087348 */ /* 0x000fea0003c00000 */
[----:B------:R0:W1:Y:S02]  /*f230*/  SHFL.IDX P6, R14, R13, R12, R11 ;  /* 0x0000000c0d0e7389 */ /* 0x00006400000c000b */
[----:B01----:R-:W-:Y:S01]  /*f240*/  ENDCOLLECTIVE ;  /* 0x000000000000791b */ /* 0x003fe20003800000 */
.L_x_2328:
[----:B------:R-:W-:Y:S01]  /*f250*/  MOV R13, R18 ;  /* 0x00000012000d7202 */ /* 0x000fe20000000f00 */
[----:B------:R-:W-:Y:S01]  /*f260*/  IMAD.MOV.U32 R12, RZ, RZ, 0x1 ;  /* 0x00000001ff0c7424 */ /* 0x000fe200078e00ff */
[----:B------:R-:W-:-:S13]  /*f270*/  IADD3 R4, P1, R14, R20, RZ ;  /* 0x000000140e047210 */ /* 0x000fda0007f3e0ff */
[----:B------:R-:W-:Y:S05]  /*f280*/  WARPSYNC.COLLECTIVE R15, `(.L_x_2329) ;  /* 0x000000000f087348 */ /* 0x000fea0003c00000 */
[----:B------:R0:W1:Y:S02]  /*f290*/  SHFL.IDX P6, R14, R13, R12, R11 ;  /* 0x0000000c0d0e7389 */ /* 0x00006400000c000b */
[----:B01----:R-:W-:Y:S01]  /*f2a0*/  ENDCOLLECTIVE ;  /* 0x000000000000791b */ /* 0x003fe20003800000 */
.L_x_2329:
[----:B------:R-:W-:Y:S01]  /*f2b0*/  IMAD.X R5, RZ, RZ, R3, P1 ;  /* 0x000000ffff057224 */ /* 0x000fe200008e0603 */
[----:B------:R-:W-:Y:S02]  /*f2c0*/  LOP3.LUT P1, RZ, R32, 0x1, RZ, 0xc0, !PT ;  /* 0x0000000120ff7812 */ /* 0x000fe4000782c0ff */
[----:B------:R-:W-:Y:S02]  /*f2d0*/  LEA R3, R10, UR46, 0x1 ;  /* 0x0000002e0a037c11 */ /* 0x000fe4000f8e08ff */
        /* <DEDUP_REMOVED lines=11> */
.L_x_2330:
        /* <DEDUP_REMOVED lines=10> */
.L_x_2331:
[----:B------:R-:W-:Y:S02]  /*f430*/  IADD3.X R5, RZ, R19, RZ, P2, !PT ;  /* 0x00000013ff057210 */ /* 0x000fe400017fe4ff */
        /* <DEDUP_REMOVED lines=11> */
.L_x_2332:
        /* <DEDUP_REMOVED lines=10> */
.L_x_2333:
[----:B------:R-:W-:Y:S01]  /*f590*/  IMAD.X R5, RZ, RZ, R19, P2 ;  /* 0x000000ffff057224 */ /* 0x000fe200010e0613 */
        /* <DEDUP_REMOVED lines=11> */
.L_x_2334:
        /* <DEDUP_REMOVED lines=10> */
.L_x_2335:
        /* <DEDUP_REMOVED lines=12> */
.L_x_2336:
        /* <DEDUP_REMOVED lines=10> */
.L_x_2337:
        /* <DEDUP_REMOVED lines=12> */
.L_x_2338:
[----:B------:R-:W-:Y:S01]  /*f910*/  @!PT LDS RZ, [RZ] ;  /* 0x00000000fffff984 */ /* 0x000fe20000000800 */
[----:B------:R-:W-:Y:S01]  /*f920*/  @!PT LDS RZ, [RZ] ;  /* 0x00000000fffff984 */ /* 0x000fe20000000800 */
[----:B------:R-:W-:Y:S01]  /*f930*/  @!PT LDS RZ, [RZ] ;  /* 0x00000000fffff984 */ /* 0x000fe20000000800 */
[----:B------:R0:W-:Y:S01]  /*f940*/  LDGSTS.E.BYPASS.LTC128B.128 [R3+0x5400], desc[UR36][R4.64+0x80], !P2 ;  /* 0x0540008004037fae */ /* 0x0001e2000d101d64 */
[----:B------:R-:W-:Y:S05]  /*f950*/  BRA `(.L_x_2339) ;  /* 0xffffffcc00807947 */ /* 0x000fea000383ffff */
.L_x_2260:
[----:B0-----:R0:W2:Y:S02]  /*f960*/  SYNCS.PHASECHK.TRANS64.TRYWAIT P0, [R0+URZ+0x2a860], R3 ;  /* 0x02a86003000075a7 */ /* 0x0010a4000800017f */
[----:B--2---:R-:W-:Y:S05]  /*f970*/  @!P0 NANOSLEEP.SYNCS 0x989680 ;  /* 0x009896800000895d */ /* 0x004fea0003900000 */
[----:B------:R-:W2:Y:S02]  /*f980*/  @!P0 SYNCS.PHASECHK.TRANS64 P0, [R0+URZ+0x2a860], R3 ;  /* 0x02a86003000085a7 */ /* 0x000ea4000800007f */
[----:B--2---:R-:W-:Y:S05]  /*f990*/  @!P0 BRA `(.L_x_2260) ;  /* 0xfffffffc00f08947 */ /* 0x004fea000383ffff */
[----:B------:R-:W-:Y:S05]  /*f9a0*/  BRA `(.L_x_2340) ;  /* 0xffffffd000687947 */ /* 0x000fea000383ffff */
.L_x_2261:
[----:B------:R-:W-:Y:S01]  /*f9b0*/  BSSY B0, `(.L_x_2341) ;  /* 0x0000008000007945 */ /* 0x000fe20003800000 */
[----:B------:R-:W-:Y:S01]  /*f9c0*/  MOV R13, R18 ;  /* 0x00000012000d7202 */ /* 0x000fe20000000f00 */
[----:B------:R-:W-:Y:S02]  /*f9d0*/  IMAD.MOV.U32 R12, RZ, RZ, RZ ;  /* 0x000000ffff0c7224 */ /* 0x000fe400078e00ff */
[----:B------:R-:W-:Y:S02]  /*f9e0*/  IMAD.MOV.U32 R11, RZ, RZ, 0x181f ;  /* 0x0000181fff0b7424 */ /* 0x000fe400078e00ff */
[----:B------:R-:W-:-:S07]  /*f9f0*/  IMAD.MOV.U32 R15, RZ, RZ, -0x1 ;  /* 0xffffffffff0f7424 */ /* 0x000fce00078e00ff */
[----:B01----:R-:W-:Y:S05]  /*fa00*/  WARPSYNC.COLLECTIVE R15, `(.L_x_2342) ;  /* 0x000000000f087348 */ /* 0x003fea0003c00000 */
[----:B------:R2:W3:Y:S02]  /*fa10*/  SHFL.IDX P6, R14, R13, R12, R11 ;  /* 0x0000000c0d0e7389 */ /* 0x0004e400000c000b */
[----:B0123--:R-:W-:Y:S01]  /*fa20*/  ENDCOLLECTIVE ;  /* 0x000000000000791b */ /* 0x00ffe20003800000 */
.L_x_2342:
[----:B------:R-:W-:Y:S05]  /*fa30*/  BSYNC B0 ;  /* 0x0000000000007941 */ /* 0x000fea0003800000 */
.L_x_2341:
[----:B------:R-:W-:Y:S01]  /*fa40*/  IMAD.MOV.U32 R13, RZ, RZ, R17 ;  /* 0x000000ffff0d7224 */ /* 0x000fe200078e0011 */
[----:B------:R-:W-:Y:S01]  /*fa50*/  MOV R15, 0xffffffff ;  /* 0xffffffff000f7802 */ /* 0x000fe20000000f00 */
[----:B------:R-:W-:Y:S01]  /*fa60*/  IMAD.MOV.U32 R12, RZ, RZ, RZ ;  /* 0x000000ffff0c7224 */ /* 0x000fe200078e00ff */
[----:B------:R-:W-:Y:S01]  /*fa70*/  MOV R5, R14 ;  /* 0x0000000e00057202 */ /* 0x000fe20000000f00 */
[----:B------:R-:W-:Y:S01]  /*fa80*/  IMAD.MOV.U32 R11, RZ, RZ, 0x181f ;  /* 0x0000181fff0b7424 */ /* 0x000fe200078e00ff */
[C---:B------:R-:W-:Y:S02]  /*fa90*/  LOP3.LUT R3, R32.reuse, 0x1, RZ, 0xc0, !PT ;  /* 0x0000000120037812 */ /* 0x040fe400078ec0ff */
[----:B------:R-:W-:-:S13]  /*faa0*/  LOP3.LUT P0, RZ, R32, 0x2, RZ, 0xc0, !PT ;  /* 0x0000000220ff7812 */ /* 0x000fda000780c0ff */
[----:B------:R-:W-:Y:S05]  /*fab0*/  WARPSYNC.COLLECTIVE R15, `(.L_x_2343) ;  /* 0x000000000f087348 */ /* 0x000fea0003c00000 */
[----:B------:R0:W1:Y:S02]  /*fac0*/  SHFL.IDX P6, R14, R13, R12, R11 ;  /* 0x0000000c0d0e7389 */ /* 0x00006400000c000b */
[----:B01----:R-:W-:Y:S01]  /*fad0*/  ENDCOLLECTIVE ;  /* 0x000000000000791b */ /* 0x003fe20003800000 */
.L_x_2343:
[----:B------:R-:W-:Y:S02]  /*fae0*/  ISETP.NE.U32.AND P1, PT, R3, 0x1, PT ;  /* 0x000000010300780c */ /* 0x000fe40003f25070 */
[C---:B------:R-:W-:Y:S02]  /*faf0*/  ISETP.LT.OR P3, PT, R23.reuse, 0x1, !P0 ;  /* 0x000000011700780c */ /* 0x040fe40004761670 */
[----:B------:R-:W-:Y:S02]  /*fb00*/  ISETP.LT.OR P2, PT, R23, 0x1, P1 ;  /* 0x000000011700780c */ /* 0x000fe40000f41670 */
[----:B------:R-:W-:Y:S01]  /*fb10*/  LEA R3, R37, UR46, 0x1 ;  /* 0x0000002e25037c11 */ /* 0x000fe2000f8e08ff */
[----:B------:R-:W-:Y:S02]  /*fb20*/  IMAD.MOV.U32 R13, RZ, RZ, R18 ;  /* 0x000000ffff0d7224 */ /* 0x000fe400078e0012 */
[----:B------:R-:W-:Y:S02]  /*fb30*/  IMAD.MOV.U32 R12, RZ, RZ, 0x1 ;  /* 0x00000001ff0c7424 */ /* 0x000fe400078e00ff */
[----:B------:R-:W-:-:S07]  /*fb40*/  IMAD.MOV.U32 R4, RZ, RZ, R14 ;  /* 0x000000ffff047224 */ /* 0x000fce00078e000e */
[----:B------:R-:W-:Y:S05]  /*fb50*/  WARPSYNC.COLLECTIVE R15, `(.L_x_2344) ;  /* 0x000000000f087348 */ /* 0x000fea0003c00000 */
[----:B------:R0:W1:Y:S02]  /*fb60*/  SHFL.IDX P6, R14, R13, R12, R11 ;  /* 0x0000000c0d0e7389 */ /* 0x00006400000c000b */
[----:B01----:R-:W-:Y:S01]  /*fb70*/  ENDCOLLECTIVE ;  /* 0x000000000000791b */ /* 0x003fe20003800000 */
.L_x_2344:
        /* <DEDUP_REMOVED lines=13> */
.L_x_2345:
[----:B------:R-:W-:Y:S01]  /*fc50*/  IMAD.MOV.U32 R5, RZ, RZ, R6 ;  /* 0x000000ffff057224 */ /* 0x000fe200078e0006 */
[----:B------:R-:W-:Y:S01]  /*fc60*/  MOV R13, R18 ;  /* 0x00000012000d7202 */ /* 0x000fe20000000f00 */
[----:B------:R-:W-:Y:S02]  /*fc70*/  IMAD.MOV.U32 R12, RZ, RZ, 0x2 ;  /* 0x00000002ff0c7424 */ /* 0x000fe400078e00ff */
[----:B------:R-:W-:-:S07]  /*fc80*/  IMAD.MOV.U32 R4, RZ, RZ, R14 ;  /* 0x000000ffff047224 */ /* 0x000fce00078e000e */
[----:B------:R-:W-:Y:S05]  /*fc90*/  WARPSYNC.COLLECTIVE R15, `(.L_x_2346) ;  /* 0x000000000f087348 */ /* 0x000fea0003c00000 */
[----:B------:R0:W1:Y:S02]  /*fca0*/  SHFL.IDX P6, R14, R13, R12, R11 ;  /* 0x0000000c0d0e7389 */ /* 0x00006400000c000b */
[----:B01----:R-:W-:Y:S01]  /*fcb0*/  ENDCOLLECTIVE ;  /* 0x000000000000791b */ /* 0x003fe20003800000 */
.L_x_2346:
        /* <DEDUP_REMOVED lines=13> */
.L_x_2347:
[----:B------:R-:W-:Y:S02]  /*fd90*/  IMAD.MOV.U32 R5, RZ, RZ, R20 ;  /* 0x000000ffff057224 */ /* 0x000fe400078e0014 */
[----:B------:R-:W-:Y:S01]  /*fda0*/  IMAD.MOV.U32 R13, RZ, RZ, R18 ;  /* 0x000000ffff0d7224 */ /* 0x000fe200078e0012 */
[----:B------:R-:W-:Y:S02]  /*fdb0*/  MOV R12, 0x3 ;  /* 0x00000003000c7802 */ /* 0x000fe40000000f00 */
[----:B------:R-:W-:-:S07]  /*fdc0*/  MOV R10, R14 ;  /* 0x0000000e000a7202 */ /* 0x000fce0000000f00 */
[----:B------:R-:W-:Y:S05]  /*fdd0*/  WARPSYNC.COLLECTIVE R15, `(.L_x_2348) ;  /* 0x000000000f087348 */ /* 0x000fea0003c00000 */
[----:B------:R0:W1:Y:S02]  /*fde0*/  SHFL.IDX P6, R14, R13, R12, R11 ;  /* 0x0000000c0d0e7389 */ /* 0x00006400000c000b */
[----:B01----:R-:W-:Y:S01]  /*fdf0*/  ENDCOLLECTIVE ;  /* 0x000000000000791b */ /* 0x003fe20003800000 */
.L_x_2348:
[----:B------:R-:W-:Y:S02]  /*fe00*/  IMAD.MOV.U32 R4, RZ, RZ, R10 ;  /* 0x000000ffff047224 */ /* 0x000fe400078e000a */
[----:B------:R-:W-:Y:S02]  /*fe10*/  IMAD.MOV.U32 R10, RZ, RZ, RZ ;  /* 0x000000ffff0a7224 */ /* 0x000fe400078e00ff */
        /* <DEDUP_REMOVED lines=13> */
.L_x_2349:
[----:B------:R-:W-:Y:S02]  /*fef0*/  IMAD.MOV.U32 R5, RZ, RZ, R7 ;  /* 0x000000ffff057224 */ /* 0x000fe400078e0007 */
[----:B------:R-:W-:Y:S02]  /*ff00*/  IMAD.MOV.U32 R13, RZ, RZ, R18 ;  /* 0x000000ffff0d7224 */ /* 0x000fe400078e0012 */
[----:B------:R-:W-:Y:S02]  /*ff10*/  IMAD.MOV.U32 R12, RZ, RZ, 0x4 ;  /* 0x00000004ff0c7424 */ /* 0x000fe400078e00ff */
[----:B------:R-:W-:-:S07]  /*ff20*/  IMAD.MOV.U32 R22, RZ, RZ, R14 ;  /* 0x000000ffff167224 */ /* 0x000fce00078e000e */
[----:B------:R-:W-:Y:S05]  /*ff30*/  WARPSYNC.COLLECTIVE R15, `(.L_x_2350) ;  /* 0x000000000f087348 */ /* 0x000fea0003c00000 */
[----:B------:R0:W1:Y:S02]  /*ff40*/  SHFL.IDX P6, R14, R13, R12, R11 ;  /* 0x0000000c0d0e7389 */ /* 0x00006400000c000b */
[----:B01----:R-:W-:Y:S01]  /*ff50*/  ENDCOLLECTIVE ;  /* 0x000000000000791b */ /* 0x003fe20003800000 */
.L_x_2350:
        /* <DEDUP_REMOVED lines=14> */
.L_x_2351:
[----:B------:R-:W-:Y:S01]  /*10040*/  MOV R5, R19 ;  /* 0x0000001300057202 */ /* 0x000fe20000000f00 */
[----:B------:R-:W-:Y:S02]  /*10050*/  IMAD.MOV.U32 R13, RZ, RZ, R18 ;  /* 0x000000ffff0d7224 */ /* 0x000fe400078e0012 */
[----:B------:R-:W-:Y:S02]  /*10060*/  IMAD.MOV.U32 R12, RZ, RZ, 0x5 ;  /* 0x00000005ff0c7424 */ /* 0x000fe400078e00ff */
[----:B------:R-:W-:-:S07]  /*10070*/  IMAD.MOV.U32 R24, RZ, RZ, R14 ;  /* 0x000000ffff187224 */ /* 0x000fce00078e000e */
[----:B------:R-:W-:Y:S05]  /*10080*/  WARPSYNC.COLLECTIVE R15, `(.L_x_2352) ;  /* 0x000000000f087348 */ /* 0x000fea0003c00000 */
[----:B------:R0:W1:Y:S02]  /*10090*/  SHFL.IDX P6, R14, R13, R12, R11 ;  /* 0x0000000c0d0e7389 */ /* 0x00006400000c000b */
[----:B01----:R-:W-:Y:S01]  /*100a0*/  ENDCOLLECTIVE ;  /* 0x000000000000791b */ /* 0x003fe20003800000 */
.L_x_2352:
[----:B------:R-:W-:-:S04]  /*100b0*/  IMAD.MOV.U32 R4, RZ, RZ, R24 ;  /* 0x000000ffff047224 */ /* 0x000fc800078e0018 */
[----:B------:R-:W-:-:S05]  /*100c0*/  IMAD.WIDE.U32 R4, R27, 0x2, R4 ;  /* 0x000000021b047825 */ /* 0x000fca00078e0004 */
[----:B------:R-:W-:Y:S01]  /*100d0*/  @!PT LDS RZ, [RZ] ;  /* 0x00000000fffff984 */ /* 0x000fe20000000800 */
[----:B------:R-:W-:Y:S01]  /*100e0*/  @!PT LDS RZ, [RZ] ;  /* 0x00000000fffff984 */ /* 0x000fe20000000800 */
[----:B------:R-:W-:Y:S01]  /*100f0*/  @!PT LDS RZ, [RZ] ;  /* 0x00000000fffff984 */ /* 0x000fe20000000800 */
[----:B------:R0:W-:Y:S01]  /*10100*/  LDGSTS.E.BYPASS.LTC128B.128 [R3+0x2400], desc[UR36][R4.64], !P2 ;  /* 0x0240000004037fae */ /* 0x0001e2000d101d64 */
[----:B------:R-:W-:-:S03]  /*10110*/  MOV R13, R17 ;  /* 0x00000011000d7202 */ /* 0x000fc60000000f00 */
[----:B------:R0:W-:Y:S01]  /*10120*/  LDGSTS.E.BYPASS.LTC128B.128 [R3+0x5400], desc[UR36][R4.64+0x80], !P3 ;  /* 0x0540008004037fae */ /* 0x0001e2000d901d64 */
[----:B------:R-:W-:-:S07]  /*10130*/  IMAD.MOV.U32 R18, RZ, RZ, R14 ;  /* 0x000000ffff127224 */ /* 0x000fce00078e000e */
[----:B0-----:R-:W-:Y:S05]  /*10140*/  WARPSYNC.COLLECTIVE R15, `(.L_x_2353) ;  /* 0x000000000f087348 */ /* 0x001fea0003c00000 */
[----:B------:R1:W2:Y:S02]  /*10150*/  SHFL.IDX P6, R14, R13, R12, R11 ;  /* 0x0000000c0d0e7389 */ /* 0x0002a400000c000b */
[----:B012---:R-:W-:Y:S01]  /*10160*/  ENDCOLLECTIVE ;  /* 0x000000000000791b */ /* 0x007fe20003800000 */
.L_x_2353:
[----:B------:R-:W-:Y:S05]  /*10170*/  BRA `(.L_x_2354) ;  /* 0xffffffcc00407947 */ /* 0x000fea000383ffff */
.L_x_2264:
[----:B0-----:R0:W1:Y:S02]  /*10180*/  SYNCS.PHASECHK.TRANS64.TRYWAIT P0, [R5+URZ+0x2a820], R10 ;  /* 0x02a8200a050075a7 */ /* 0x001064000800017f */
[----:B-1----:R-:W-:Y:S05]  /*10190*/  @!P0 NANOSLEEP.SYNCS 0x989680 ;  /* 0x009896800000895d */ /* 0x002fea0003900000 */
[----:B------:R-:W1:Y:S02]  /*101a0*/  @!P0 SYNCS.PHASECHK.TRANS64 P0, [R5+URZ+0x2a820], R10 ;  /* 0x02a8200a050085a7 */ /* 0x000e64000800007f */
[----:B-1----:R-:W-:Y:S05]  /*101b0*/  @!P0 BRA `(.L_x_2264) ;  /* 0xfffffffc00f08947 */ /* 0x002fea000383ffff */
[----:B------:R-:W-:Y:S05]  /*101c0*/  BRA `(.L_x_2355) ;  /* 0xffffffcc00b47947 */ /* 0x000fea000383ffff */
.L_x_2265:
[----:B------:R-:W-:Y:S01]  /*101d0*/  BSSY B0, `(.L_x_2356) ;  /* 0x0000008000007945 */ /* 0x000fe20003800000 */
[----:B------:R-:W-:Y:S01]  /*101e0*/  IMAD.MOV.U32 R13, RZ, RZ, R16 ;  /* 0x000000ffff0d7224 */ /* 0x000fe200078e0010 */
[----:B------:R-:W-:Y:S01]  /*101f0*/  MOV R11, 0x1f ;  /* 0x0000001f000b7802 */ /* 0x000fe20000000f00 */
[----:B------:R-:W-:Y:S02]  /*10200*/  IMAD.MOV.U32 R12, RZ, RZ, RZ ;  /* 0x000000ffff0c7224 */ /* 0x000fe400078e00ff */
[----:B------:R-:W-:-:S07]  /*10210*/  IMAD.MOV.U32 R15, RZ, RZ, -0x1 ;  /* 0xffffffffff0f7424 */ /* 0x000fce00078e00ff */
[----:B0----5:R-:W-:Y:S05]  /*10220*/  WARPSYNC.COLLECTIVE R15, `(.L_x_2357) ;  /* 0x000000000f087348 */ /* 0x021fea0003c00000 */
[----:B------:R1:W2:Y:S02]  /*10230*/  SHFL.IDX P6, R14, R13, R12, R11 ;  /* 0x0000000c0d0e7389 */ /* 0x0002a400000c000b */
[----:B012--5:R-:W-:Y:S01]  /*10240*/  ENDCOLLECTIVE ;  /* 0x000000000000791b */ /* 0x027fe20003800000 */
.L_x_2357:
[----:B------:R-:W-:Y:S05]  /*10250*/  BSYNC B0 ;  /* 0x0000000000007941 */ /* 0x000fea0003800000 */
.L_x_2356:
[----:B------:R-:W-:Y:S05]  /*10260*/  BRA `(.L_x_2358) ;  /* 0xffffffcc00987947 */ /* 0x000fea000383ffff */
.L_x_2266:
[----:B------:R-:W-:Y:S01]  /*10270*/  BSSY B0, `(.L_x_2359) ;  /* 0x0000006000007945 */ /* 0x000fe20003800000 */
[----:B------:R-:W-:-:S07]  /*10280*/  IMAD.MOV.U32 R15, RZ, RZ, -0x1 ;  /* 0xffffffffff0f7424 */ /* 0x000fce00078e00ff */
[----:B01---5:R-:W-:Y:S05]  /*10290*/  WARPSYNC.COLLECTIVE R15, `(.L_x_2360) ;  /* 0x000000000f0c7348 */ /* 0x023fea0003c00000 */
[----:B------:R-:W-:Y:S02]  /*102a0*/  ELECT P6, UR62, PT ;  /* 0x00000000003e782f */ /* 0x000fe400038c0000 */
[----:B------:R-:W-:Y:S01]  /*102b0*/  MOV R14, UR62 ;  /* 0x0000003e000e7c02 */ /* 0x000fe20008000f00 */
[----:B01---5:R-:W-:Y:S10]  /*102c0*/  ENDCOLLECTIVE ;  /* 0x000000000000791b */ /* 0x023ff40003800000 */
.L_x_2360:
[----:B------:R-:W-:Y:S05]  /*102d0*/  BSYNC B0 ;  /* 0x0000000000007941 */ /* 0x000fea0003800000 */
.L_x_2359:
[----:B------:R-:W-:Y:S05]  /*102e0*/  BRA `(.L_x_2361) ;  /* 0xffffffcc008c7947 */ /* 0x000fea000383ffff */
.L_x_2268:
[----:B--2---:R2:W3:Y:S02]  /*102f0*/  SYNCS.PHASECHK.TRANS64.TRYWAIT P1, [R6+URZ+0x2a840], R3 ;  /* 0x02a84003060075a7 */ /* 0x0044e4000802017f */
[----:B---3--:R-:W-:Y:S05]  /*10300*/  @!P1 NANOSLEEP.SYNCS 0x989680 ;  /* 0x009896800000995d */ /* 0x008fea0003900000 */
[----:B------:R-:W3:Y:S02]  /*10310*/  @!P1 SYNCS.PHASECHK.TRANS64 P1, [R6+URZ+0x2a840], R3 ;  /* 0x02a84003060095a7 */ /* 0x000ee4000802007f */
[----:B---3--:R-:W-:Y:S05]  /*10320*/  @!P1 BRA `(.L_x_2268) ;  /* 0xfffffffc00f09947 */ /* 0x008fea000383ffff */
[----:B------:R-:W-:Y:S05]  /*10330*/  BRA `(.L_x_2362) ;  /* 0xffffffcc00b07947 */ /* 0x000fea000383ffff */
.L_x_2270:
[----:B0-----:R0:W3:Y:S02]  /*10340*/  SYNCS.PHASECHK.TRANS64.TRYWAIT P1, [R5+URZ+0x2a840], R0 ;  /* 0x02a84000050075a7 */ /* 0x0010e4000802017f */
[----:B---3--:R-:W-:Y:S05]  /*10350*/  @!P1 NANOSLEEP.SYNCS 0x989680 ;  /* 0x009896800000995d */ /* 0x008fea0003900000 */
[----:B------:R-:W3:Y:S02]  /*10360*/  @!P1 SYNCS.PHASECHK.TRANS64 P1, [R5+URZ+0x2a840], R0 ;  /* 0x02a84000050095a7 */ /* 0x000ee4000802007f */
[----:B---3--:R-:W-:Y:S05]  /*10370*/  @!P1 BRA `(.L_x_2270) ;  /* 0xfffffffc00f09947 */ /* 0x008fea000383ffff */
[----:B------:R-:W-:Y:S05]  /*10380*/  BRA `(.L_x_2363) ;  /* 0xffffffcc00bc7947 */ /* 0x000fea000383ffff */
.L_x_2272:
[----:B---3--:R3:W4:Y:S02]  /*10390*/  SYNCS.PHASECHK.TRANS64.TRYWAIT P1, [R6+URZ+0x2a860], R3 ;  /* 0x02a86003060075a7 */ /* 0x008724000802017f */
[----:B----4-:R-:W-:Y:S05]  /*103a0*/  @!P1 NANOSLEEP.SYNCS 0x989680 ;  /* 0x009896800000995d */ /* 0x010fea0003900000 */
[----:B------:R-:W4:Y:S02]  /*103b0*/  @!P1 SYNCS.PHASECHK.TRANS64 P1, [R6+URZ+0x2a860], R3 ;  /* 0x02a86003060095a7 */ /* 0x000f24000802007f */
[----:B----4-:R-:W-:Y:S05]  /*103c0*/  @!P1 BRA `(.L_x_2272) ;  /* 0xfffffffc00f09947 */ /* 0x010fea000383ffff */
[----:B------:R-:W-:Y:S05]  /*103d0*/  BRA `(.L_x_2364) ;  /* 0xffffffcc00b87947 */ /* 0x000fea000383ffff */
.L_x_2365:
        /* <DEDUP_REMOVED lines=10> */
.L_x_15637:


//--------------------- .text._ZN7cutlass13device_kernelIN5flash11enable_sm90INS1_16FlashAttnFwdSm90INS1_25CollectiveMainloopFwdSm90ILi2EN4cute5tupleIJNS5_1CILi1EEES8_S8_EEENS6_IJNS7_ILi128EEENS7_ILi96EEENS7_ILi192EEEEEELi128ENS_10bfloat16_tEfNS_4arch4Sm90ELb1ELb0ELb0ELb1ELb1ELb0ELb0ELb1ELb1ELb1ELb1ELb0EEENS1_21CollectiveEpilogueFwdINS6_IJSA_SA_SB_EEES9_SE_SG_Li256ELb1ELb1ELb1ELb0EEENS1_36VarlenDynamicPersistentTileSchedulerILi128ELi96ELi256ELi128ELb1ELb1ELb1ELb1ELb1ELb1EEEEEEEEEvNT_6ParamsE --------------------------
	.section	.text._ZN7cutlass13device_kernelIN5flash11enable_sm90INS1_16FlashAttnFwdSm90INS1_25CollectiveMainloopFwdSm90ILi2EN4cute5tupleIJNS5_1CILi1EEES8_S8_EEENS6_IJNS7_ILi128EEENS7_ILi96EEENS7_ILi192EEEEEELi128ENS_10bfloat16_tEfNS_4arch4Sm90ELb1ELb0ELb0ELb1ELb1ELb0ELb0ELb1ELb1ELb1ELb1ELb0EEENS1_21CollectiveEpilogueFwdINS6_IJSA_SA_SB_EEES9_SE_SG_Li256ELb1ELb1ELb1ELb0EEENS1_36VarlenDynamicPersistentTileSchedulerILi128ELi96ELi256ELi128ELb1ELb1ELb1ELb1ELb1ELb1EEEEEEEEEvNT_6ParamsE,"ax",@progbits
	.align	128
.text._ZN7cutlass13device_kernelIN5flash11enable_sm90INS1_16FlashAttnFwdSm90INS1_25CollectiveMainloopFwdSm90ILi2EN4cute5tupleIJNS5_1CILi1EEES8_S8_EEENS6_IJNS7_ILi128EEENS7_ILi96EEENS7_ILi192EEEEEELi128ENS_10bfloat16_tEfNS_4arch4Sm90ELb1ELb0ELb0ELb1ELb1ELb0ELb0ELb1ELb1ELb1ELb1ELb0EEENS1_21CollectiveEpilogueFwdINS6_IJSA_SA_SB_EEES9_SE_SG_Li256ELb1ELb1ELb1ELb0EEENS1_36VarlenDynamicPersistentTileSchedulerILi128ELi96ELi256ELi128ELb1ELb1ELb1ELb1ELb1ELb1EEEEEEEEEvNT_6ParamsE:
        .type           _ZN7cutlass13device_kernelIN5flash11enable_sm90INS1_16FlashAttnFwdSm90INS1_25CollectiveMainloopFwdSm90ILi2EN4cute5tupleIJNS5_1CILi1EEES8_S8_EEENS6_IJNS7_ILi128EEENS7_ILi96EEENS7_ILi192EEEEEELi128ENS_10bfloat16_tEfNS_4arch4Sm90ELb1ELb0ELb0ELb1ELb1ELb0ELb0ELb1ELb1ELb1ELb1ELb0EEENS1_21CollectiveEpilogueFwdINS6_IJSA_SA_SB_EEES9_SE_SG_Li256ELb1ELb1ELb1ELb0EEENS1_36VarlenDynamicPersistentTileSchedulerILi128ELi96ELi256ELi128ELb1ELb1ELb1ELb1ELb1ELb1EEEEEEEEEvNT_6ParamsE,@function
        .size           _ZN7cutlass13device_kernelIN5flash11enable_sm90INS1_16FlashAttnFwdSm90INS1_25CollectiveMainloopFwdSm90ILi2EN4cute5tupleIJNS5_1CILi1EEES8_S8_EEENS6_IJNS7_ILi128EEENS7_ILi96EEENS7_ILi192EEEEEELi128ENS_10bfloat16_tEfNS_4arch4Sm90ELb1ELb0ELb0ELb1ELb1ELb0ELb0ELb1ELb1ELb1ELb1ELb0EEENS1_21CollectiveEpilogueFwdINS6_IJSA_SA_SB_EEES9_SE_SG_Li256ELb1ELb1ELb1ELb0EEENS1_36VarlenDynamicPersistentTileSchedulerILi128ELi96ELi256ELi128ELb1ELb1ELb1ELb1ELb1ELb1EEEEEEEEEvNT_6ParamsE,(.L_x_15638 - _ZN7cutlass13device_kernelIN5flash11enable_sm90INS1_16FlashAttnFwdSm90INS1_25CollectiveMainloopFwdSm90ILi2EN4cute5tupleIJNS5_1CILi1EEES8_S8_EEENS6_IJNS7_ILi128EEENS7_ILi96EEENS7_ILi192EEEEEELi128ENS_10bfloat16_tEfNS_4arch4Sm90ELb1ELb0ELb0ELb1ELb1ELb0ELb0ELb1ELb1ELb1ELb1ELb0EEENS1_21CollectiveEpilogueFwdINS6_IJSA_SA_SB_EEES9_SE_SG_Li256ELb1ELb1ELb1ELb0EEENS1_36VarlenDynamicPersistentTileSchedulerILi128ELi96ELi256ELi128ELb1ELb1ELb1ELb1ELb1ELb1EEEEEEEEEvNT_6ParamsE)
        .other          _ZN7cutlass13device_kernelIN5flash11enable_sm90INS1_16FlashAttnFwdSm90INS1_25CollectiveMainloopFwdSm90ILi2EN4cute5tupleIJNS5_1CILi1EEES8_S8_EEENS6_IJNS7_ILi128EEENS7_ILi96EEENS7_ILi192EEEEEELi128ENS_10bfloat16_tEfNS_4arch4Sm90ELb1ELb0ELb0ELb1ELb1ELb0ELb0ELb1ELb1ELb1ELb1ELb0EEENS1_21CollectiveEpilogueFwdINS6_IJSA_SA_SB_EEES9_SE_SG_Li256ELb1ELb1ELb1ELb0EEENS1_36VarlenDynamicPersistentTileSchedulerILi128ELi96ELi256ELi128ELb1ELb1ELb1ELb1ELb1ELb1EEEEEEEEEvNT_6ParamsE,@"STO_CUDA_ENTRY STV_DEFAULT"
_ZN7cutlass13device_kernelIN5flash11enable_sm90INS1_16FlashAttnFwdSm90INS1_25CollectiveMainloopFwdSm90ILi2EN4cute5tupleIJNS5_1CILi1EEES8_S8_EEENS6_IJNS7_ILi128EEENS7_ILi96EEENS7_ILi192EEEEEELi128ENS_10bfloat16_tEfNS_4arch4Sm90ELb1ELb0ELb0ELb1ELb1ELb0ELb0ELb1ELb1ELb1ELb1ELb0EEENS1_21CollectiveEpilogueFwdINS6_IJSA_SA_SB_EEES9_SE_SG_Li256ELb1ELb1ELb1ELb0EEENS1_36VarlenDynamicPersistentTileSchedulerILi128ELi96ELi256ELi128ELb1ELb1ELb1ELb1ELb1ELb1EEEEEEEEEvNT_6ParamsE:
        /* <DEDUP_REMOVED lines=45> */
.L_x_2366:
        /* <DEDUP_REMOVED lines=22> */
.L_x_2367:
        /* <DEDUP_REMOVED lines=18> */
.L_x_2368:
        /* <DEDUP_REMOVED lines=22> */
.L_x_2369:
        /* <DEDUP_REMOVED lines=23> */
.L_x_2370:
        /* <DEDUP_REMOVED lines=10> */
.L_x_2372:
        /* <DEDUP_REMOVED lines=23> */
[----:B------:R-:W-:Y:S02]  /*0a30*/  LEA.HI R0, R3, R204, RZ, 0x4 ;  /* 0x000000cc03007211 */ /* 0x000fe400078f20ff */
[----:B------:R-:W-:Y:S02]  /*0a40*/  LOP3.LUT R7, R5, 0xffffff80, RZ, 0xc0, !PT ;  /* 0xffffff8005077812 */ /* 0x000fe400078ec0ff */
[----:B------:R-:W-:Y:S02]  /*0a50*/  SHF.R.S32.HI R9, RZ, 0x4, R0 ;  /* 0x00000004ff097819 */ /* 0x000fe40000011400 */
[----:B------:R-:W-:Y:S01]  /*0a60*/  SHF.R.S32.HI R198, RZ, 0x7, R5 ;  /* 0x00000007ffc67819 */ /* 0x000fe20000011405 */
[----:B------:R-:W-:Y:S01]  /*0a70*/  IMAD.IADD R182, R204, 0x1, -R7 ;  /* 0x00000001ccb67824 */ /* 0x000fe200078e0a07 */
[----:B------:R-:W-:-:S02]  /*0a80*/  LOP3.LUT R7, R0, 0x3fffff0, RZ, 0xc0, !PT ;  /* 0x03fffff000077812 */ /* 0x000fc400078ec0ff */
[----:B------:R-:W-:Y:S02]  /*0a90*/  LEA.HI R0, R0, R9, RZ, 0x1 ;  /* 0x0000000900007211 */ /* 0x000fe400078f08ff */
[----:B------:R-:W-:Y:S01]  /*0aa0*/  SHF.R.S32.HI R11, RZ, 0x1f, R182 ;  /* 0x0000001fff0b7819 */ /* 0x000fe200000114b6 */
[----:B------:R-:W-:Y:S01]  /*0ab0*/  IMAD.IADD R7, R204, 0x1, -R7 ;  /* 0x00000001cc077824 */ /* 0x000fe200078e0a07 */
[----:B------:R-:W-:Y:S02]  /*0ac0*/  LOP3.LUT R0, R0, 0x1ffffffe, RZ, 0xc0, !PT ;  /* 0x1ffffffe00007812 */ /* 0x000fe400078ec0ff */
[----:B------:R-:W-:Y:S02]  /*0ad0*/  LEA.HI R4, R11, R182, RZ, 0x2 ;  /* 0x000000b60b047211 */ /* 0x000fe400078f10ff */
[----:B------:R-:W-:Y:S01]  /*0ae0*/  LEA.HI R5, R5, R198, RZ, 0x1 ;  /* 0x000000c605057211 */ /* 0x000fe200078f08ff */
[----:B------:R-:W-:Y:S01]  /*0af0*/  IMAD.IADD R0, R9, 0x1, -R0 ;  /* 0x0000000109007824 */ /* 0x000fe200078e0a00 */
[----:B------:R-:W-:-:S02]  /*0b00*/  SHF.R.S32.HI R6, RZ, 0x2, R4 ;  /* 0x00000002ff067819 */ /* 0x000fc40000011404 */
[----:B------:R-:W-:Y:S02]  /*0b10*/  SHF.R.S32.HI R13, RZ, 0x1f, R4 ;  /* 0x0000001fff0d7819 */ /* 0x000fe40000011404 */
[----:B------:R-:W-:Y:S02]  /*0b20*/  LEA.HI R11, R11, R182, RZ, 0x5 ;  /* 0x000000b60b0b7211 */ /* 0x000fe400078f28ff */
[----:B------:R-:W-:Y:S02]  /*0b30*/  LEA.HI R13, R13, R6, RZ, 0x3 ;  /* 0x000000060d0d7211 */ /* 0x000fe400078f18ff */
[----:B------:R-:W-:Y:S02]  /*0b40*/  SHF.R.S32.HI R11, RZ, 0x5, R11 ;  /* 0x00000005ff0b7819 */ /* 0x000fe4000001140b */
[----:B------:R-:W-:-:S05]  /*0b50*/  LOP3.LUT R13, R13, 0xfffffff8, RZ, 0xc0, !PT ;  /* 0xfffffff80d0d7812 */ /* 0x000fca00078ec0ff */
[----:B------:R-:W-:-:S04]  /*0b60*/  IMAD.IADD R6, R6, 0x1, -R13 ;  /* 0x0000000106067824 */ /* 0x000fc800078e0a0d */
[----:B------:R-:W-:Y:S01]  /*0b70*/  IMAD R6, R11, 0x10, R6 ;  /* 0x000000100b067824 */ /* 0x000fe200078e0206 */
[----:B--2---:R-:W-:Y:S02]  /*0b80*/  R2UR UR4, R2 ;  /* 0x00000000020472ca */ /* 0x004fe400000e0000 */
[----:B------:R-:W-:-:S05]  /*0b90*/  LEA.HI R2, R3, R204, RZ, 0x5 ;  /* 0x000000cc03027211 */ /* 0x000fca00078f28ff */
[----:B------:R-:W-:-:S05]  /*0ba0*/  IMAD.SHL.U32 R2, R2, 0x20, RZ ;  /* 0x0000002002027824 */ /* 0x000fca00078e00ff */
[----:B------:R-:W-:Y:S01]  /*0bb0*/  LOP3.LUT R2, R2, 0xfffffc00, RZ, 0xc0, !PT ;  /* 0xfffffc0002027812 */ /* 0x000fe200078ec0ff */
[----:B------:R-:W-:-:S03]  /*0bc0*/  ULOP3.LUT UR7, UR4, 0x1, URZ, 0xfc, !UPT ;  /* 0x0000000104077892 */ /* 0x000fc6000f8efc3f */
[----:B------:R-:W-:Y:S01]  /*0bd0*/  UMOV UR4, URZ ;  /* 0x0000003f00047c82 */ /* 0x000fe20008000000 */
[----:B------:R-:W-:Y:S01]  /*0be0*/  IMAD R7, R7, 0x40, R2 ;  /* 0x0000004007077824 */ /* 0x000fe200078e0202 */
[CC--:B------:R-:W-:Y:S01]  /*0bf0*/  LEA.HI R2, R3.reuse, R204.reuse, RZ, 0x2 ;  /* 0x000000cc03027211 */ /* 0x0c0fe200078f10ff */
[----:B------:R-:W-:Y:S01]  /*0c00*/  IMAD.U32 R201, RZ, RZ, UR7 ;  /* 0x00000007ffc97e24 */ /* 0x000fe2000f8e00ff */
[----:B------:R-:W-:Y:S01]  /*0c10*/  LEA.HI R3, R3, R204, RZ, 0x3 ;  /* 0x000000cc03037211 */ /* 0x000fe200078f18ff */
[----:B------:R-:W-:Y:S01]  /*0c20*/  IMAD R200, R0, 0x8, R7 ;  /* 0x0000000800c87824 */ /* 0x000fe200078e0207 */
[----:B------:R-:W-:Y:S01]  /*0c30*/  LOP3.LUT R7, R5, 0x3fffffe, RZ, 0xc0, !PT ;  /* 0x03fffffe05077812 */ /* 0x000fe200078ec0ff */
[----:B------:R-:W-:Y:S01]  /*0c40*/  IMAD.U32 R181, RZ, RZ, UR4 ;  /* 0x00000004ffb57e24 */ /* 0x000fe2000f8e00ff */
[----:B------:R-:W-:Y:S02]  /*0c50*/  LOP3.LUT R5, R3, 0xfffffff8, RZ, 0xc0, !PT ;  /* 0xfffffff803057812 */ /* 0x000fe400078ec0ff */
[----:B------:R-:W-:Y:S01]  /*0c60*/  LOP3.LUT R9, R2, 0xfffffffc, RZ, 0xc0, !PT ;  /* 0xfffffffc02097812 */ /* 0x000fe200078ec0ff */
[----:B------:R-:W-:Y:S01]  /*0c70*/  IMAD.IADD R7, R198, 0x1, -R7 ;  /* 0x00000001c6077824 */ /* 0x000fe200078e0a07 */
[----:B------:R-:W-:Y:S01]  /*0c80*/  SHF.R.S32.HI R180, RZ, 0x3, R3 ;  /* 0x00000003ffb47819 */ /* 0x000fe20000011403 */
[----:B------:R-:W-:Y:S01]  /*0c90*/  IMAD.IADD R22, R204, 0x1, -R5 ;  /* 0x00000001cc167824 */ /* 0x000fe200078e0a05 */
[----:B------:R-:W-:Y:S01]  /*0ca0*/  LOP3.LUT R5, R4, 0x7ffffffc, RZ, 0xc0, !PT ;  /* 0x7ffffffc04057812 */ /* 0x000fe200078ec0ff */
[----:B------:R-:W-:-:S02]  /*0cb0*/  IMAD.IADD R9, R204, 0x1, -R9 ;  /* 0x00000001cc097824 */ /* 0x000fc400078e0a09 */
[----:B------:R-:W-:Y:S02]  /*0cc0*/  IMAD.SHL.U32 R16, R22, 0x8, RZ ;  /* 0x0000000816107824 */ /* 0x000fe400078e00ff */
[----:B------:R-:W-:Y:S01]  /*0cd0*/  IMAD.IADD R5, R182, 0x1, -R5 ;  /* 0x00000001b6057824 */ /* 0x000fe200078e0a05 */
[----:B------:R-:W-:Y:S01]  /*0ce0*/  LEA.HI R0, R9, R9, RZ, 0x1 ;  /* 0x0000000909007211 */ /* 0x000fe200078f08ff */
[----:B------:R-:W-:Y:S01]  /*0cf0*/  VIADD R19, R16, 0x40 ;  /* 0x0000004010137836 */ /* 0x000fe20000000000 */
[----:B------:R-:W-:Y:S01]  /*0d00*/  SHF.R.S32.HI R203, RZ, 0x1f, R16 ;  /* 0x0000001fffcb7819 */ /* 0x000fe20000011410 */
[----:B------:R-:W-:Y:S01]  /*0d10*/  IMAD.SHL.U32 R17, R5, 0x2, RZ ;  /* 0x0000000205117824 */ /* 0x000fe200078e00ff */
[----:B------:R-:W-:Y:S01]  /*0d20*/  LOP3.LUT R0, R0, 0x1ffffffe, RZ, 0xc0, !PT ;  /* 0x1ffffffe00007812 */ /* 0x000fe200078ec0ff */
[----:B------:R-:W-:Y:S01]  /*0d30*/  IMAD R199, R7, 0x40, R6 ;  /* 0x0000004007c77824 */ /* 0x000fe200078e0206 */
[----:B------:R-:W-:Y:S01]  /*0d40*/  SHF.R.S32.HI R202, RZ, 0x1f, R19 ;  /* 0x0000001fffca7819 */ /* 0x000fe20000011413 */
[C---:B------:R-:W-:Y:S01]  /*0d50*/  VIADD R177, R17.reuse, 0x8 ;  /* 0x0000000811b17836 */ /* 0x040fe20000000000 */
[C---:B------:R-:W-:Y:S01]  /*0d60*/  IADD3 R175, R17.reuse, 0x18, RZ ;  /* 0x0000001811af7810 */ /* 0x040fe20007ffe0ff */
[----:B------:R-:W-:-:S02]  /*0d70*/  VIADD R176, R17, 0x10 ;  /* 0x0000001011b07836 */ /* 0x000fc40000000000 */
        /* <DEDUP_REMOVED lines=25> */
[----:B------:R-:W-:-:S02]  /*0f10*/  SHF.R.S32.HI R185, RZ, 0x1f, R164 ;  /* 0x0000001fffb97819 */ /* 0x000fc400000114a4 */
[----:B------:R-:W-:Y:S01]  /*0f20*/  SHF.R.S32.HI R184, RZ, 0x1f, R163 ;  /* 0x0000001fffb87819 */ /* 0x000fe200000114a3 */
[----:B------:R-:W-:Y:S01]  /*0f30*/  IMAD R18, R0, 0x8, R199 ;  /* 0x0000000800127824 */ /* 0x000fe200078e02c7 */
[----:B------:R-:W-:-:S07]  /*0f40*/  SHF.R.S32.HI R183, RZ, 0x1f, R162 ;  /* 0x0000001fffb77819 */ /* 0x000fce00000114a2 */
.L_x_2436:
[----:B01-34-:R-:W0:Y:S01]  /*0f50*/  LDC.64 R2, c[0x0][0xc88] ;  /* 0x00032200ff027b82 */ /* 0x01be220000000a00 */
[----:B------:R-:W-:Y:S01]  /*0f60*/  ULDC.64 UR8, c[0x0][0xa28] ;  /* 0x00028a0000087ab9 */ /* 0x000fe20000000a00 */
[----:B------:R-:W-:Y:S01]  /*0f70*/  ULDC.64 UR10, c[0x0][0xa18] ;  /* 0x00028600000a7ab9 */ /* 0x000fe20000000a00 */
[----:B0-----:R-:W-:-:S06]  /*0f80*/  IMAD.WIDE R2, R27, 0x4, R2 ;  /* 0x000000041b027825 */ /* 0x001fcc00078e0202 */
[----:B--2---:R-:W2:Y:S01]  /*0f90*/  LDG.E R2, desc[UR36][R2.64] ;  /* 0x0000002402027981 */ /* 0x004ea2000c1e1900 */
        /* <DEDUP_REMOVED lines=8> */
[----:B------:R-:W-:Y:S01]  /*1020*/  IMAD.U32 R161, RZ, RZ, UR4 ;  /* 0x00000004ffa17e24 */ /* 0x000fe2000f8e00ff */
        /* <DEDUP_REMOVED lines=9> */
[----:B------:R-:W-:Y:S01]  /*10c0*/  ULDC UR4, c[0x0][0x424] ;  /* 0x0001090000047ab9 */ /* 0x000fe20000000800 */
[----:B------:R-:W-:Y:S01]  /*10d0*/  ULDC UR7, c[0x0][0x2f0] ;  /* 0x0000bc0000077ab9 */ /* 0x000fe20000000800 */
[----:B------:R-:W-:Y:S01]  /*10e0*/  IMAD.U32 R5, RZ, RZ, UR11 ;  /* 0x0000000bff057e24 */ /* 0x000fe2000f8e00ff */
[----:B------:R-:W2:Y:S01]  /*10f0*/  @P0 LDG.E R2, desc[UR36][R2.64] ;  /* 0x0000002402020981 */ /* 0x000ea2000c1e1900 */
[----:B------:R-:W-:Y:S01]  /*1100*/  UISETP.NE.U32.AND UP0, UPT, UR8, URZ, UPT ;  /* 0x0000003f0800728c */ /* 0x000fe2000bf05070 */
[----:B------:R-:W-:Y:S02]  /*1110*/  ULDC.64 UR10, c[0x0][0xa20] ;  /* 0x00028800000a7ab9 */ /* 0x000fe40000000a00 */
[----:B------:R-:W3:Y:S01]  /*1120*/  @P2 LDG.E R4, desc[UR36][R4.64] ;  /* 0x0000002404042981 */ /* 0x000ee2000c1e1900 */
[----:B------:R-:W-:Y:S01]  /*1130*/  UISETP.NE.AND.EX UP0, UPT, UR9, URZ, UPT, UP0 ;  /* 0x0000003f0900728c */ /* 0x000fe2000bf05300 */
[----:B------:R-:W-:Y:S01]  /*1140*/  ISETP.NE.U32.AND P1, PT, RZ, UR10, PT ;  /* 0x0000000aff007c0c */ /* 0x000fe2000bf25070 */
[----:B------:R-:W-:-:S02]  /*1150*/  ULOP3.LUT UR8, UR5, 0xffff, URZ, 0xc0, !UPT ;  /* 0x0000ffff05087892 */ /* 0x000fc4000f8ec03f */
[----:B------:R-:W-:Y:S01]  /*1160*/  USEL UR4, UR4, 0x1, UP0 ;  /* 0x0000000104047887 */ /* 0x000fe20008000000 */
[----:B------:R-:W-:Y:S01]  /*1170*/  ISETP.NE.AND.EX P1, PT, RZ, UR11, PT, P1 ;  /* 0x0000000bff007c0c */ /* 0x000fe2000bf25310 */
[----:B------:R-:W-:Y:S02]  /*1180*/  UMOV UR60, URZ ;  /* 0x0000003f003c7c82 */ /* 0x000fe40008000000 */
[----:B------:R-:W-:Y:S01]  /*1190*/  IMAD.U32 R178, RZ, RZ, UR8 ;  /* 0x00000008ffb27e24 */ /* 0x000fe2000f8e00ff */
[----:B------:R-:W-:Y:S01]  /*11a0*/  UIMAD UR4, UR4, UR7, URZ ;  /* 0x00000007040472a4 */ /* 0x000fe2000f8e023f */
[----:B--2---:R-:W-:Y:S02]  /*11b0*/  @P0 R2UR UR60, R2 ;  /* 0x00000000023c02ca */ /* 0x004fe400000e0000 */
[----:B---3--:R-:W-:Y:S01]  /*11c0*/  @P2 R2UR UR42, R4 ;  /* 0x00000000042a22ca */ /* 0x008fe200000e0000 */
[----:B-----5:R-:W-:-:S14]  /*11d0*/  @P2 BRA `(.L_x_2373) ;  /* 0x00000000003c2947 */ /* 0x020fdc0003800000 */
[----:B------:R-:W-:Y:S01]  /*11e0*/  ULDC.64 UR8, c[0x0][0xa00] ;  /* 0x0002800000087ab9 */ /* 0x000fe20000000a00 */
[----:B------:R-:W-:Y:S01]  /*11f0*/  ULDC UR42, c[0x0][0x288] ;  /* 0x0000a200002a7ab9 */ /* 0x000fe20000000800 */
[----:B------:R-:W-:-:S04]  /*1200*/  ISETP.NE.U32.AND P0, PT, RZ, UR8, PT ;  /* 0x00000008ff007c0c */ /* 0x000fc8000bf05070 */
[----:B------:R-:W-:-:S13]  /*1210*/  ISETP.NE.AND.EX P0, PT, RZ, UR9, PT, P0 ;  /* 0x00000009ff007c0c */ /* 0x000fda000bf05300 */
[----:B------:R-:W-:Y:S05]  /*1220*/  @!P0 BRA `(.L_x_2373) ;  /* 0x0000000000288947 */ /* 0x000fea0003800000 */
[----:B------:R-:W-:Y:S01]  /*1230*/  R2UR UR7, R161 ;  /* 0x00000000a10772ca */ /* 0x000fe200000e0000 */
[----:B------:R-:W-:-:S12]  /*1240*/  ULDC.64 UR8, c[0x0][0xa00] ;  /* 0x0002800000087ab9 */ /* 0x000fd80000000a00 */
        /* <DEDUP_REMOVED lines=8> */
.L_x_2373:
[----:B------:R-:W-:Y:S05]  /*12d0*/  @!P1 BRA `(.L_x_2374) ;  /* 0x0000000000249947 */ /* 0x000fea0003800000 */
[----:B------:R-:W-:Y:S02]  /*12e0*/  R2UR UR7, R161 ;  /* 0x00000000a10772ca */ /* 0x000fe400000e0000 */
[----:B------:R-:W-:-:S11]  /*12f0*/  R2UR UR8, R179 ;  /* 0x00000000b30872ca */ /* 0x000fd600000e0000 */
[----:B------:R-:W-:-:S04]  /*1300*/  ULEA UR4, UP0, UR7, UR10, 0x2 ;  /* 0x0000000a07047291 */ /* 0x000fc8000f80103f */
[----:B------:R-:W-:Y:S02]  /*1310*/  ULEA.HI.X UR7, UR7, UR11, UR8, 0x2, UP0 ;  /* 0x0000000b07077291 */ /* 0x000fe400080f1408 */
[----:B------:R-:W-:-:S04]  /*1320*/  IMAD.U32 R2, RZ, RZ, UR4 ;  /* 0x00000004ff027e24 */ /* 0x000fc8000f8e00ff */
[----:B------:R-:W-:-:S05]  /*1330*/  IMAD.U32 R3, RZ, RZ, UR7 ;  /* 0x00000007ff037e24 */ /* 0x000fca000f8e00ff */
[----:B------:R-:W2:Y:S02]  /*1340*/  LDG.E R2, desc[UR36][R2.64] ;  /* 0x0000002402027981 */ /* 0x000ea4000c1e1900 */
[----:B--2---:R-:W-:Y:S01]  /*1350*/  R2UR UR4, R2 ;  /* 0x00000000020472ca */ /* 0x004fe200000e0000 */
[----:B------:R-:W-:-:S14]  /*1360*/  BRA `(.L_x_2375) ;  /* 0x0000000000387947 */ /* 0x000fdc0003800000 */
.L_x_2374:
[----:B------:R-:W-:Y:S02]  /*1370*/  ULDC.64 UR8, c[0x0][0xa08] ;  /* 0x0002820000087ab9 */ /* 0x000fe40000000a00 */
[----:B------:R-:W-:-:S04]  /*1380*/  ISETP.NE.U32.AND P0, PT, RZ, UR8, PT ;  /* 0x00000008ff007c0c */ /* 0x000fc8000bf05070 */
[----:B------:R-:W-:-:S13]  /*1390*/  ISETP.NE.AND.EX P0, PT, RZ, UR9, PT, P0 ;  /* 0x00000009ff007c0c */ /* 0x000fda000bf05300 */
[----:B------:R-:W-:Y:S05]  /*13a0*/  @!P0 BRA `(.L_x_2375) ;  /* 0x0000000000288947 */ /* 0x000fea0003800000 */
[----:B------:R-:W-:Y:S01]  /*13b0*/  R2UR UR4, R161 ;  /* 0x00000000a10472ca */ /* 0x000fe200000e0000 */
[----:B------:R-:W-:-:S12]  /*13c0*/  ULDC.64 UR8, c[0x0][0xa08] ;  /* 0x0002820000087ab9 */ /* 0x000fd80000000a00 */
[----:B------:R-:W-:-:S06]  /*13d0*/  UIMAD.WIDE UR8, UR4, 0x4, UR8 ;  /* 0x00000004040878a5 */ /* 0x000fcc000f8e0208 */
[----:B------:R-:W-:Y:S01]  /*13e0*/  MOV R2, UR8 ;  /* 0x0000000800027c02 */ /* 0x000fe20008000f00 */
[----:B------:R-:W-:-:S05]  /*13f0*/  IMAD.U32 R3, RZ, RZ, UR9 ;  /* 0x00000009ff037e24 */ /* 0x000fca000f8e00ff */
[----:B------:R-:W2:Y:S04]  /*1400*/  LDG.E R4, desc[UR36][R2.64] ;  /* 0x0000002402047981 */ /* 0x000ea8000c1e1900 */
[----:B------:R-:W3:Y:S01]  /*1410*/  LDG.E R0, desc[UR36][R2.64+0x4] ;  /* 0x0000042402007981 */ /* 0x000ee2000c1e1900 */
[----:B--2---:R-:W-:Y:S02]  /*1420*/  R2UR UR4, R4 ;  /* 0x00000000040472ca */ /* 0x004fe400000e0000 */
[----:B---3--:R-:W-:-:S13]  /*1430*/  R2UR UR7, R0 ;  /* 0x00000000000772ca */ /* 0x008fda00000e0000 */
[----:B------:R-:W-:-:S12]  /*1440*/  UIADD3 UR4, -UR4, UR7, URZ ;  /* 0x0000000704047290 */ /* 0x000fd8000fffe13f */
.L_x_2375:
[----:B------:R-:W-:Y:S01]  /*1450*/  ULDC UR7, c[0x0][0x448] ;  /* 0x0001120000077ab9 */ /* 0x000fe20000000800 */
[----:B------:R-:W-:Y:S02]  /*1460*/  USHF.L.U32 UR43, UR6, 0x7, URZ ;  /* 0x00000007062b7899 */ /* 0x000fe4000800063f */
[----:B------:R-:W-:Y:S02]  /*1470*/  UISETP.NE.AND UP0, UPT, UR7, 0x1, UPT ;  /* 0x000000010700788c */ /* 0x000fe4000bf05270 */
[----:B------:R-:W-:Y:S02]  /*1480*/  UIADD3 UR8, UR43, 0x7f, URZ ;  /* 0x0000007f2b087890 */ /* 0x000fe4000fffe03f */
[----:B------:R-:W-:Y:S02]  /*1490*/  UIADD3 UR60, -UR60, UR4, URZ ;  /* 0x000000043c3c7290 */ /* 0x000fe4000fffe13f */
[----:B------:R-:W-:-:S05]  /*14a0*/  UP2UR UR4, UPR, URZ, 0x1 ;  /* 0x000000013f047883 */ /* 0x000fca0008000000 */
[----:B------:R-:W-:Y:S01]  /*14b0*/  @UP0 ULDC UR6, c[0x0][0x44c] ;  /* 0x0001130000060ab9 */ /* 0x000fe20000000800 */
[----:B------:R-:W-:Y:S01]  /*14c0*/  @UP0 ULDC UR9, c[0x0][0x450] ;  /* 0x0001140000090ab9 */ /* 0x000fe20000000800 */
[----:B------:R-:W-:Y:S01]  /*14d0*/  UIMAD.WIDE.U32 UR6, UR8, UR6, URZ ;  /* 0x00000006080672a5 */ /* 0x000fe2000f8e003f */
[----:B------:R-:W-:Y:S01]  /*14e0*/  IMAD.U32 R170, RZ, RZ, UR4 ;  /* 0x00000004ffaa7e24 */ /* 0x000fe2000f8e00ff */
[----:B------:R-:W-:Y:S02]  /*14f0*/  UIADD3 UR4, UR60, 0x60, -UR42 ;  /* 0x000000603c047890 */ /* 0x000fe4000fffe82a */
[----:B------:R-:W-:Y:S02]  /*1500*/  @UP0 USHF.R.U32.HI UR8, URZ, UR9, UR7 ;  /* 0x000000093f080299 */ /* 0x000fe40008011607 */
[----:B------:R-:W-:Y:S02]  /*1510*/  UIADD3 UR6, UR60, 0x5f, URZ ;  /* 0x0000005f3c067890 */ /* 0x000fe4000fffe03f */
[----:B------:R-:W-:-:S02]  /*1520*/  UIADD3 UR8, UR4, UR8, URZ ;  /* 0x0000000804087290 */ /* 0x000fc4000fffe03f */
[----:B------:R-:W-:Y:S02]  /*1530*/  UIMAD.WIDE UR6, UR6, 0x2aaaaaab, URZ ;  /* 0x2aaaaaab060678a5 */ /* 0x000fe4000f8e023f */
[----:B------:R-:W-:Y:S02]  /*1540*/  UIMAD.WIDE UR8, UR8, 0x2aaaaaab, URZ ;  /* 0x2aaaaaab080878a5 */ /* 0x000fe4000f8e023f */
[----:B------:R-:W-:Y:S02]  /*1550*/  USHF.R.U32.HI UR4, URZ, 0x1f, UR7 ;  /* 0x0000001f3f047899 */ /* 0x000fe40008011607 */
[----:B------:R-:W-:Y:S02]  /*1560*/  USHF.R.U32.HI UR6, URZ, 0x1f, UR9 ;  /* 0x0000001f3f067899 */ /* 0x000fe40008011609 */
[----:B------:R-:W-:Y:S02]  /*1570*/  ULEA.HI.SX32 UR7, UR7, UR4, 0x1c ;  /* 0x0000000407077291 */ /* 0x000fe4000f8fe23f */
[----:B------:R-:W-:-:S02]  /*1580*/  ULEA.HI.SX32 UR6, UR9, UR6, 0x1c ;  /* 0x0000000609067291 */ /* 0x000fc4000f8fe23f */
[----:B------:R-:W-:Y:S02]  /*1590*/  ULOP3.LUT UR4, UR5, 0xff000000, URZ, 0xc0, !UPT ;  /* 0xff00000005047892 */ /* 0x000fe4000f8ec03f */
[----:B------:R-:W-:Y:S02]  /*15a0*/  UISETP.LT.AND UP0, UPT, UR7, UR6, UPT ;  /* 0x000000060700728c */ /* 0x000fe4000bf01270 */
[----:B------:R-:W-:Y:S02]  /*15b0*/  ULOP3.LUT UR5, UR5, 0xff0000, URZ, 0xc0, !UPT ;  /* 0x00ff000005057892 */ /* 0x000fe4000f8ec03f */
[----:B------:R-:W-:Y:S02]  /*15c0*/  USEL UR9, UR7, UR6, UP0 ;  /* 0x0000000607097287 */ /* 0x000fe40008000000 */
[----:B------:R-:W-:Y:S02]  /*15d0*/  USHF.R.U32.HI UR4, URZ, 0x8, UR4 ;  /* 0x000000083f047899 */ /* 0x000fe40008011604 */
[----:B------:R-:W-:-:S02]  /*15e0*/  UISETP.GE.AND UP0, UPT, UR9, 0x1, UPT ;  /* 0x000000010900788c */ /* 0x000fc4000bf06270 */
[----:B------:R-:W-:-:S03]  /*15f0*/  ULEA.HI UR5, UR5, UR4, URZ, 0x10 ;  /* 0x0000000405057291 */ /* 0x000fc6000f8f803f */
[----:B------:R-:W-:Y:S01]  /*1600*/  UMOV UR4, URZ ;  /* 0x0000003f00047c82 */ /* 0x000fe20008000000 */
[----:B------:R-:W-:Y:S01]  /*1610*/  PLOP3.LUT P0, PT, PT, PT, UP0, 0x80, 0x0 ;  /* 0x000000000000781c */ /* 0x000fe20003f0f008 */
[----:B------:R-:W-:Y:S02]  /*1620*/  ULOP3.LUT UR6, UR5, 0xff, URZ, 0xc0, !UPT ;  /* 0x000000ff05067892 */ /* 0x000fe4000f8ec03f */
[----:B------:R-:W-:-:S04]  /*1630*/  USHF.R.U32.HI UR5, URZ, 0x10, UR5 ;  /* 0x000000103f057899 */ /* 0x000fc80008011605 */
[----:B------:R-:W-:Y:S02]  /*1640*/  IMAD.U32 R160, RZ, RZ, UR6 ;  /* 0x00000006ffa07e24 */ /* 0x000fe4000f8e00ff */
[----:B------:R-:W-:-:S04]  /*1650*/  IMAD.U32 R23, RZ, RZ, UR5 ;  /* 0x00000005ff177e24 */ /* 0x000fc8000f8e00ff */
[----:B------:R-:W-:Y:S05]  /*1660*/  @!P0 BRA `(.L_x_2376) ;  /* 0x0000000000948947 */ /* 0x000fea0003800000 */
        /* <DEDUP_REMOVED lines=37> */
.L_x_2376:
[----:B------:R-:W-:Y:S01]  /*18c0*/  R2UR UR5, R160 ;  /* 0x00000000a00572ca */ /* 0x000fe200000e0000 */
[----:B------:R-:W-:Y:S01]  /*18d0*/  IMAD.U32 R0, RZ, RZ, UR9 ;  /* 0x00000009ff007e24 */ /* 0x000fe2000f8e00ff */
[----:B------:R-:W-:Y:S01]  /*18e0*/  PLOP3.LUT P0, PT, PT, PT, PT, 0x80, 0x0 ;  /* 0x000000000000781c */ /* 0x000fe20003f0f070 */
[----:B------:R-:W-:Y:S01]  /*18f0*/  IMAD.U32 R3, RZ, RZ, UR4 ;  /* 0x00000004ff037e24 */ /* 0x000fe2000f8e00ff */
[----:B------:R-:W-:Y:S01]  /*1900*/  CS2R R86, SRZ ;  /* 0x0000000000567805 */ /* 0x000fe2000001ff00 */
[----:B------:R-:W-:Y:S01]  /*1910*/  IMAD.MOV.U32 R96, RZ, RZ, RZ ;  /* 0x000000ffff607224 */ /* 0x000fe200078e00ff */
[----:B------:R-:W-:Y:S02]  /*1920*/  CS2R R84, SRZ ;  /* 0x0000000000547805 */ /* 0x000fe4000001ff00 */
[----:B------:R-:W-:Y:S02]  /*1930*/  CS2R R82, SRZ ;  /* 0x0000000000527805 */ /* 0x000fe4000001ff00 */
[----:B------:R-:W-:-:S02]  /*1940*/  CS2R R80, SRZ ;  /* 0x0000000000507805 */ /* 0x000fc4000001ff00 */
[----:B------:R-:W-:Y:S02]  /*1950*/  CS2R R78, SRZ ;  /* 0x00000000004e7805 */ /* 0x000fe4000001ff00 */
[----:B------:R-:W-:Y:S02]  /*1960*/  CS2R R76, SRZ ;  /* 0x00000000004c7805 */ /* 0x000fe4000001ff00 */
[----:B------:R-:W-:Y:S02]  /*1970*/  CS2R R74, SRZ ;  /* 0x00000000004a7805 */ /* 0x000fe4000001ff00 */
[----:B------:R-:W-:Y:S01]  /*1980*/  CS2R R72, SRZ ;  /* 0x0000000000487805 */ /* 0x000fe2000001ff00 */
[----:B------:R-:W-:Y:S01]  /*1990*/  UIMAD UR61, UR5, UR4, URZ ;  /* 0x00000004053d72a4 */ /* 0x000fe2000f8e023f */
[----:B------:R-:W-:Y:S02]  /*19a0*/  CS2R R70, SRZ ;  /* 0x0000000000467805 */ /* 0x000fe4000001ff00 */
[----:B------:R-:W-:-:S02]  /*19b0*/  CS2R R68, SRZ ;  /* 0x0000000000447805 */ /* 0x000fc4000001ff00 */
[----:B------:R-:W-:Y:S02]  /*19c0*/  CS2R R66, SRZ ;  /* 0x0000000000427805 */ /* 0x000fe4000001ff00 */
[----:B------:R-:W-:Y:S02]  /*19d0*/  CS2R R64, SRZ ;  /* 0x0000000000407805 */ /* 0x000fe4000001ff00 */
[----:B------:R-:W-:Y:S02]  /*19e0*/  CS2R R62, SRZ ;  /* 0x00000000003e7805 */ /* 0x000fe4000001ff00 */
[----:B------:R-:W-:Y:S01]  /*19f0*/  VIADDMNMX R3, R3, UR61, R0, PT ;  /* 0x0000003d03037c46 */ /* 0x000fe2000b800100 */
[----:B------:R-:W-:Y:S01]  /*1a00*/  IMAD.MOV.U32 R0, RZ, RZ, RZ ;  /* 0x000000ffff007224 */ /* 0x000fe200078e00ff */
[----:B------:R-:W-:Y:S02]  /*1a10*/  CS2R R60, SRZ ;  /* 0x00000000003c7805 */ /* 0x000fe4000001ff00 */
[----:B------:R-:W-:-:S02]  /*1a20*/  CS2R R58, SRZ ;  /* 0x00000000003a7805 */ /* 0x000fc4000001ff00 */
[----:B------:R-:W-:Y:S02]  /*1a30*/  R2UR UR5, R3 ;  /* 0x00000000030572ca */ /* 0x000fe400000e0000 */
        /* <DEDUP_REMOVED lines=12> */
[----:B------:R-:W-:Y:S02]  /*1b00*/  UISETP.GT.AND UP0, UPT, UR5, UR61, UPT ;  /* 0x0000003d0500728c */ /* 0x000fe4000bf04270 */
[----:B------:R-:W-:Y:S01]  /*1b10*/  IMAD.U32 R97, RZ, RZ, UR5 ;  /* 0x00000005ff617e24 */ /* 0x000fe2000f8e00ff */
[----:B------:R-:W-:Y:S02]  /*1b20*/  CS2R R88, SRZ ;  /* 0x0000000000587805 */ /* 0x000fe4000001ff00 */
[----:B------:R-:W-:Y:S02]  /*1b30*/  CS2R R92, SRZ ;  /* 0x00000000005c7805 */ /* 0x000fe4000001ff00 */
[----:B------:R-:W-:Y:S02]  /*1b40*/  CS2R R20, SRZ ;  /* 0x0000000000147805 */ /* 0x000fe4000001ff00 */
[----:B------:R-:W-:-:S02]  /*1b50*/  CS2R R90, SRZ ;  /* 0x00000000005a7805 */ /* 0x000fc4000001ff00 */
[----:B------:R-:W-:Y:S02]  /*1b60*/  PLOP3.LUT P1, PT, PT, PT, UP0, 0x80, 0x0 ;  /* 0x000000000000781c */ /* 0x000fe40003f2f008 */
[----:B------:R-:W-:-:S11]  /*1b70*/  CS2R R2, SRZ ;  /* 0x0000000000027805 */ /* 0x000fd6000001ff00 */
        /* <DEDUP_REMOVED lines=32> */
.L_x_2378:
[----:B------:R-:W-:Y:S02]  /*1d80*/  R2UR UR6, R181 ;  /* 0x00000000b50672ca */ /* 0x000fe400000e0000 */
[----:B------:R-:W-:-:S11]  /*1d90*/  R2UR UR5, R201 ;  /* 0x00000000c90572ca */ /* 0x000fd600000e0000 */
[----:B------:R-:W-:Y:S02]  /*1da0*/  ULEA.HI UR4, UR6, UR6, URZ, 0x1 ;  /* 0x0000000606047291 */ /* 0x000fe4000f8f083f */
[----:B------:R-:W-:Y:S02]  /*1db0*/  MOV R2, UR5 ;  /* 0x0000000500027c02 */ /* 0x000fe40008000f00 */
[----:B------:R-:W-:Y:S02]  /*1dc0*/  ULOP3.LUT UR4, UR4, 0xfffffffe, URZ, 0xc0, !UPT ;  /* 0xfffffffe04047892 */ /* 0x000fe4000f8ec03f */
[----:B------:R-:W-:Y:S02]  /*1dd0*/  ISETP.NE.AND P0, PT, R2, 0x3, PT ;  /* 0x000000030200780c */ /* 0x000fe40003f05270 */
[----:B------:R-:W-:-:S06]  /*1de0*/  UIADD3 UR4, UR6, -UR4, URZ ;  /* 0x8000000406047290 */ /* 0x000fcc000fffe03f */
[----:B------:R-:W-:-:S05]  /*1df0*/  IMAD.U32 R0, RZ, RZ, UR4 ;  /* 0x00000004ff007e24 */ /* 0x000fca000f8e00ff */
[----:B------:R-:W-:-:S04]  /*1e00*/  SHF.L.U32 R0, R0, 0x1f, RZ ;  /* 0x0000001f00007819 */ /* 0x000fc800000006ff */
[----:B------:R-:W0:Y:S02]  /*1e10*/  SYNCS.PHASECHK.TRANS64.TRYWAIT P1, [UR40+0x2a800], R0 ;  /* 0x02a80000ff0075a7 */ /* 0x000e240008020168 */
[----:B0-----:R-:W-:Y:S05]  /*1e20*/  @!P1 BRA `(.L_x_2379) ;  /* 0x0000010000889947 */ /* 0x001fea0003800000 */
.L_x_2525:
[----:B------:R-:W-:Y:S05]  /*1e30*/  @!P0 BRA `(.L_x_2380) ;  /* 0x0000000000048947 */ /* 0x000fea0003800000 */
[----:B------:R-:W-:Y:S01]  /*1e40*/  BPT.TRAP 0x1 ;  /* 0x000000040000795c */ /* 0x000fe20000300000 */
.L_x_2380:
[----:B0-----:R-:W-:Y:S02]  /*1e50*/  IMAD.U32 R0, RZ, RZ, UR39 ;  /* 0x00000027ff007e24 */ /* 0x001fe4000f8e00ff */
[----:B------:R-:W-:-:S03]  /*1e60*/  IMAD.U32 R3, RZ, RZ, UR38 ;  /* 0x00000026ff037e24 */ /* 0x000fc6000f8e00ff */
[----:B------:R-:W-:Y:S02]  /*1e70*/  LEA R0, R0, UR40, 0x3 ;  /* 0x0000002800007c11 */ /* 0x000fe4000f8e18ff */
[----:B------:R-:W-:-:S04]  /*1e80*/  SHF.L.U32 R3, R3, 0x1f, RZ ;  /* 0x0000001f03037819 */ /* 0x000fc800000006ff */
[----:B------:R0:W1:Y:S01]  /*1e90*/  SYNCS.PHASECHK.TRANS64.TRYWAIT P1, [R0+URZ+0x2a830], R3 ;  /* 0x02a83003000075a7 */ /* 0x000062000802017f */
[----:B------:R-:W-:Y:S05]  /*1ea0*/  @!P0 BRA `(.L_x_2381) ;  /* 0x0000000000048947 */ /* 0x000fea0003800000 */
[----:B------:R-:W-:Y:S01]  /*1eb0*/  BPT.TRAP 0x1 ;  /* 0x000000040000795c */ /* 0x000fe20000300000 */
.L_x_2381:
[----:B-1----:R-:W-:Y:S05]  /*1ec0*/  @P1 BRA `(.L_x_2382) ;  /* 0x0000000000081947 */ /* 0x002fea0003800000 */
[----:B------:R-:W1:Y:S02]  /*1ed0*/  SYNCS.PHASECHK.TRANS64.TRYWAIT P1, [R0+URZ+0x2a830], R3 ;  /* 0x02a83003000075a7 */ /* 0x000e64000802017f */
[----:B-1----:R-:W-:Y:S05]  /*1ee0*/  @!P1 BRA `(.L_x_2383) ;  /* 0x0000010000709947 */ /* 0x002fea0003800000 */
.L_x_2382:
        /* <DEDUP_REMOVED lines=13> */
[----:B------:R-:W-:Y:S02]  /*1fc0*/  ULOP3.LUT UR4, UR44, 0x10000, URZ, 0xfc, !UPT ;  /* 0x000100002c047892 */ /* 0x000fe4000f8efc3f */
[----:B------:R-:W-:Y:S02]  /*1fd0*/  UIMAD UR5, UR39, 0x900, UR41 ;  /* 0x00000900270578a4 */ /* 0x000fe4000f8e0229 */
[----:B------:R-:W-:Y:S02]  /*1fe0*/  UIADD3 UR6, UR4, 0x2, URZ ;  /* 0x0000000204067890 */ /* 0x000fe4000fffe03f */
[----:B------:R-:W-:Y:S01]  /*1ff0*/  UIADD3 UR7, UR5, 0x2, URZ ;  /* 0x0000000205077890 */ /* 0x000fe2000fffe03f */
[----:B------:R-:W-:Y:S02]  /*2000*/  UMOV UR8, UR4 ;  /* 0x0000000400087c82 */ /* 0x000fe40008000000 */
[----:B------:R-:W-:Y:S01]  /*2010*/  UMOV UR10, UR5 ;  /* 0x00000005000a7c82 */ /* 0x000fe20008000000 */
[----:B------:R-:W-:Y:S01]  /*2020*/  IMAD.U32 R6, RZ, RZ, UR8 ;  /* 0x00000008ff067e24 */ /* 0x000fe2000f8e00ff */
[----:B------:R-:W-:Y:S01]  /*2030*/  HGMMA.64x96x16.F32.BF16 R24, gdesc[UR8], RZ, !UPT, gsb0 ;  /* 0x01600000081879f0 */ /* 0x000fe2000c0018ff */
[----:B------:R-:W-:Y:S01]  /*2040*/  UMOV UR8, UR6 ;  /* 0x0000000600087c82 */ /* 0x000fe20008000000 */
[----:B------:R-:W-:Y:S01]  /*2050*/  UMOV UR9, 0x40000040 ;  /* 0x4000004000097882 */ /* 0x000fe20000000000 */
[----:B------:R-:W-:Y:S01]  /*2060*/  UMOV UR10, UR7 ;  /* 0x00000007000a7c82 */ /* 0x000fe20008000000 */
[----:B------:R-:W-:Y:S01]  /*2070*/  UMOV UR11, 0x40000040 ;  /* 0x40000040000b7882 */ /* 0x000fe20000000000 */
[----:B------:R-:W-:Y:S01]  /*2080*/  UIADD3 UR56, UR4, 0x4, URZ ;  /* 0x0000000404387890 */ /* 0x000fe2000fffe03f */
[----:B------:R-:W-:Y:S01]  /*2090*/  IMAD.U32 R2, RZ, RZ, UR8 ;  /* 0x00000008ff027e24 */ /* 0x000fe2000f8e00ff */
[----:B------:R-:W-:Y:S01]  /*20a0*/  UIADD3 UR58, UR5, 0x4, URZ ;  /* 0x00000004053a7890 */ /* 0x000fe2000fffe03f */
[----:B01----:R-:W-:Y:S01]  /*20b0*/  IMAD.U32 R3, RZ, RZ, UR9 ;  /* 0x00000009ff037e24 */ /* 0x003fe2000f8e00ff */
        /* <DEDUP_REMOVED lines=70> */
.L_x_2384:
[----:B------:R-:W-:Y:S01]  /*2520*/  R2UR UR4, R170 ;  /* 0x00000000aa0472ca */ /* 0x000fe200000e0000 */
[----:B------:R-:W-:Y:S01]  /*2530*/  VIADD R4, R18, UR43 ;  /* 0x0000002b12047c36 */ /* 0x000fe20008000000 */
[----:B------:R-:W-:Y:S01]  /*2540*/  R2UR UR6, R97 ;  /* 0x00000000610672ca */ /* 0x000fe200000e0000 */
[----:B------:R-:W-:Y:S01]  /*2550*/  IMAD.U32 R11, RZ, RZ, UR42 ;  /* 0x0000002aff0b7e24 */ /* 0x000fe2000f8e00ff */
[----:B------:R-:W-:Y:S01]  /*2560*/  ULDC UR14, c[0x0][0x988] ;  /* 0x00026200000e7ab9 */ /* 0x000fe20000000800 */
[----:B------:R-:W-:Y:S01]  /*2570*/  R2UR UR10, R0 ;  /* 0x00000000000a72ca */ /* 0x000fe200000e0000 */
[----:B------:R-:W0:Y:S07]  /*2580*/  S2UR UR15, SR_CgaCtaId ;  /* 0x00000000000f79c3 */ /* 0x000e2e0000008800 */
[----:B------:R-:W-:-:S02]  /*2590*/  UISETP.NE.AND UP0, UPT, UR4, URZ, UPT ;  /* 0x0000003f0400728c */ /* 0x000fc4000bf05270 */
[----:B------:R-:W-:-:S04]  /*25a0*/  UIMAD UR5, UR6, -0x60, UR60 ;  /* 0xffffffa0060578a4 */ /* 0x000fc8000f8e023c */
[----:B------:R-:W-:Y:S02]  /*25b0*/  PLOP3.LUT P1, PT, PT, PT, UP0, 0x80, 0x0 ;  /* 0x000000000000781c */ /* 0x000fe40003f2f008 */
[----:B------:R-:W-:Y:S01]  /*25c0*/  PLOP3.LUT P2, PT, PT, PT, UP0, 0x80, 0x0 ;  /* 0x000000000000781c */ /* 0x000fe20003f4f008 */
[----:B------:R-:W-:Y:S01]  /*25d0*/  IMAD.U32 R10, RZ, RZ, UR5 ;  /* 0x00000005ff0a7e24 */ /* 0x000fe2000f8e00ff */
[----:B------:R-:W-:Y:S01]  /*25e0*/  UMOV UR5, UR43 ;  /* 0x0000002b00057c82 */ /* 0x000fe20008000000 */
[----:B------:R-:W-:Y:S01]  /*25f0*/  @UP0 ULDC UR4, c[0x0][0x44c] ;  /* 0x0001130000040ab9 */ /* 0x000fe20000000800 */
[----:B------:R-:W-:-:S07]  /*2600*/  @UP0 ULDC UR11, c[0x0][0x450] ;  /* 0x00011400000b0ab9 */ /* 0x000fce0000000800 */
[----:B------:R-:W-:Y:S01]  /*2610*/  @P1 IMAD.HI.U32 R5, R4, UR4, RZ ;  /* 0x0000000404051c27 */ /* 0x000fe2000f8e00ff */
[----:B------:R-:W-:-:S04]  /*2620*/  @UP0 ULDC UR4, c[0x0][0x450] ;  /* 0x0001140000040ab9 */ /* 0x000fc80000000800 */
[----:B------:R-:W-:Y:S01]  /*2630*/  @P2 SHF.R.U32.HI R4, RZ, UR4, R5 ;  /* 0x00000004ff042c19 */ /* 0x000fe20008011605 */
[----:B------:R-:W-:Y:S01]  /*2640*/  UIMAD UR4, UR6, -0x60, URZ ;  /* 0xffffffa0060478a4 */ /* 0x000fe2000f8e023f */
[----:B------:R-:W-:-:S03]  /*2650*/  IADD3 R5, -R17, 0x60, R10 ;  /* 0x0000006011057810 */ /* 0x000fc60007ffe10a */
[----:B------:R-:W1:Y:S02]  /*2660*/  SHFL.IDX PT, R9, R4, 0x1, 0x1c1f ;  /* 0x003c1f0004097f89 */ /* 0x000e6400000e0000 */
[----:B------:R-:W-:Y:S01]  /*2670*/  IMAD.U32 R8, RZ, RZ, UR4 ;  /* 0x00000004ff087e24 */ /* 0x000fe2000f8e00ff */
[----:B------:R-:W-:Y:S01]  /*2680*/  UIADD3 UR4, UR6, -0x2, URZ ;  /* 0xfffffffe06047890 */ /* 0x000fe2000fffe03f */
[----:B------:R-:W-:Y:S02]  /*2690*/  SHFL.IDX PT, R4, R4, RZ, 0x1c1f ;  /* 0x001c1fff04047589 */ /* 0x000fe400000e0000 */
[----:B------:R-:W-:Y:S01]  /*26a0*/  @UP0 ULDC UR6, c[0x0][0x44c] ;  /* 0x0001130000060ab9 */ /* 0x000fe20000000800 */
[----:B------:R-:W-:Y:S01]  /*26b0*/  IADD3 R8, -R17, 0x61, R8 ;  /* 0x0000006111087810 */ /* 0x000fe20007ffe108 */
[----:B------:R-:W-:-:S03]  /*26c0*/  UIMAD.WIDE.U32 UR6, UR43, UR6, URZ ;  /* 0x000000062b0672a5 */ /* 0x000fc6000f8e003f */
[----:B------:R-:W-:Y:S01]  /*26d0*/  IADD3 R8, -R11, UR60, R8 ;  /* 0x0000003c0b087c10 */ /* 0x000fe2000fffe108 */
[----:B------:R-:W-:-:S04]  /*26e0*/  @UP0 USHF.R.U32.HI UR5, URZ, UR11, UR7 ;  /* 0x0000000b3f050299 */ /* 0x000fc80008011607 */
[----:B------:R-:W-:Y:S02]  /*26f0*/  UIADD3 UR6, UR5, UR60, -UR42 ;  /* 0x0000003c05067290 */ /* 0x000fe4000fffe82a */
[----:B------:R-:W-:Y:S02]  /*2700*/  UIADD3 UR5, UR10, 0x2a840, URZ ;  /* 0x0002a8400a057890 */ /* 0x000fe4000fffe03f */
[----:B------:R-:W-:Y:S02]  /*2710*/  UIMAD.WIDE UR6, UR6, 0x2aaaaaab, URZ ;  /* 0x2aaaaaab060678a5 */ /* 0x000fe4000f8e023f */
[----:B0-----:R-:W-:Y:S01]  /*2720*/  UPRMT UR5, UR15, 0x654, UR5 ;  /* 0x000006540f057896 */ /* 0x001fe20008000005 */
[----:B-1----:R-:W-:Y:S01]  /*2730*/  VIADDMNMX R9, R9, R8, R5, PT ;  /* 0x0000000809097246 */ /* 0x002fe20003800105 */
[----:B------:R-:W-:-:S03]  /*2740*/  USHF.R.U32.HI UR6, URZ, 0x1f, UR7 ;  /* 0x0000001f3f067899 */ /* 0x000fc60008011607 */
[C---:B------:R-:W-:Y:S01]  /*2750*/  ISETP.GT.AND P1, PT, R9.reuse, RZ, PT ;  /* 0x000000ff0900720c */ /* 0x040fe20003f24270 */
[----:B------:R-:W-:Y:S01]  /*2760*/  ULEA.HI.SX32 UR6, UR7, UR6, 0x1c ;  /* 0x0000000607067291 */ /* 0x000fe2000f8fe23f */
[C---:B------:R-:W-:Y:S02]  /*2770*/  ISETP.GT.AND P2, PT, R9.reuse, 0x1, PT ;  /* 0x000000010900780c */ /* 0x040fe40003f44270 */
[----:B------:R-:W-:Y:S01]  /*2780*/  SYNCS.ARRIVE.TRANS64.RED.A1T0 RZ, [UR5], RZ ;  /* 0x000000ffffff79a7 */ /* 0x000fe20008100405 */
[----:B------:R-:W-:Y:S01]  /*2790*/  ISETP.GT.AND P3, PT, R9, 0x8, PT ;  /* 0x000000080900780c */ /* 0x000fe20003f64270 */
[----:B------:R-:W-:Y:S01]  /*27a0*/  UISETP.LT.AND UP0, UPT, UR61, UR6, UPT ;  /* 0x000000063d00728c */ /* 0x000fe2000bf01270 */
[----:B------:R-:W-:Y:S02]  /*27b0*/  FSEL R13, R26, -INF , P1 ;  /* 0xff8000001a0d7808 */ /* 0x000fe40000800000 */
[----:B------:R-:W-:Y:S01]  /*27c0*/  FSEL R27, R27, -INF , P2 ;  /* 0xff8000001b1b7808 */ /* 0x000fe20001000000 */
[----:B------:R-:W-:Y:S01]  /*27d0*/  USEL UR11, UR61, UR6, !UP0 ;  /* 0x000000063d0b7287 */ /* 0x000fe2000c000000 */
[----:B------:R-:W-:-:S02]  /*27e0*/  ISETP.GT.AND P1, PT, R9, 0x9, PT ;  /* 0x000000090900780c */ /* 0x000fc40003f24270 */
[----:B------:R-:W-:Y:S01]  /*27f0*/  FSEL R15, R30, -INF , P3 ;  /* 0xff8000001e0f7808 */ /* 0x000fe20001800000 */
[----:B------:R-:W-:Y:S01]  /*2800*/  UISETP.GE.AND UP0, UPT, UR4, UR11, UPT ;  /* 0x0000000b0400728c */ /* 0x000fe2000bf06270 */
        /* <DEDUP_REMOVED lines=62> */
[----:B------:R-:W-:-:S04]  /*2bf0*/  FMNMX.FTZ R10, R89, R10, !PT ;  /* 0x0000000a590a7209 */ /* 0x000fc80007810000 */
[----:B------:R-:W-:-:S05]  /*2c00*/  FMNMX.FTZ R10, R71, R10, !PT ;  /* 0x0000000a470a7209 */ /* 0x000fca0007810000 */
[----:B------:R-:W0:Y:S02]  /*2c10*/  SHFL.BFLY PT, R9, R10, 0x2, 0x1f ;  /* 0x0c401f000a097f89 */ /* 0x000e2400000e0000 */
[----:B0-----:R-:W-:Y:S02]  /*2c20*/  FMNMX.FTZ R12, R10, R9, !PT ;  /* 0x000000090a0c7209 */ /* 0x001fe40007810000 */
[----:B------:R-:W-:-:S03]  /*2c30*/  VIADDMNMX R9, R4, R8, R5, PT ;  /* 0x0000000804097246 */ /* 0x000fc60003800105 */
[----:B------:R-:W0:Y:S01]  /*2c40*/  SHFL.BFLY PT, R91, R12, 0x1, 0x1f ;  /* 0x0c201f000c5b7f89 */ /* 0x000e2200000e0000 */
        /* <DEDUP_REMOVED lines=12> */
[----:B0-----:R-:W-:Y:S02]  /*2d10*/  FMNMX.FTZ R5, R12, R91, !PT ;  /* 0x0000005b0c057209 */ /* 0x001fe40007810000 */
[----:B------:R-:W-:Y:S02]  /*2d20*/  FSEL R32, R32, -INF , P2 ;  /* 0xff80000020207808 */ /* 0x000fe40001000000 */
[----:B------:R-:W-:Y:S01]  /*2d30*/  FMNMX.FTZ R25, R29, R4, !PT ;  /* 0x000000041d197209 */ /* 0x000fe20007810000 */
[----:B------:R-:W-:Y:S01]  /*2d40*/  FMUL.FTZ R8, R5, UR14 ;  /* 0x0000000e05087c20 */ /* 0x000fe20008410000 */
[----:B------:R-:W-:Y:S02]  /*2d50*/  ISETP.GT.AND P3, PT, R9, 0x18, PT ;  /* 0x000000180900780c */ /* 0x000fe40003f64270 */
[----:B------:R-:W-:Y:S02]  /*2d60*/  FSEL R33, R33, -INF , P1 ;  /* 0xff80000021217808 */ /* 0x000fe40000800000 */
[----:B------:R-:W-:-:S02]  /*2d70*/  FMNMX.FTZ R4, R32, R25, !PT ;  /* 0x0000001920047209 */ /* 0x000fc40007810000 */
[----:B------:R-:W-:Y:S02]  /*2d80*/  FSETP.NEU.FTZ.AND P2, PT, R5, -INF , PT ;  /* 0xff8000000500780b */ /* 0x000fe40003f5d000 */
[----:B------:R-:W-:Y:S02]  /*2d90*/  ISETP.GT.AND P1, PT, R9, 0x19, PT ;  /* 0x000000190900780c */ /* 0x000fe40003f24270 */
[----:B------:R-:W-:Y:S02]  /*2da0*/  FSEL R36, R36, -INF , P3 ;  /* 0xff80000024247808 */ /* 0x000fe40001800000 */
[----:B------:R-:W-:Y:S02]  /*2db0*/  FMNMX.FTZ R25, R33, R4, !PT ;  /* 0x0000000421197209 */ /* 0x000fe40007810000 */
[----:B------:R-:W-:Y:S02]  /*2dc0*/  FSEL R8, R8, RZ, P2 ;  /* 0x000000ff08087208 */ /* 0x000fe40001000000 */
[----:B------:R-:W-:-:S02]  /*2dd0*/  ISETP.GT.AND P2, PT, R9, 0x20, PT ;  /* 0x000000200900780c */ /* 0x000fc40003f44270 */
[----:B------:R-:W-:Y:S01]  /*2de0*/  FSEL R37, R37, -INF , P1 ;  /* 0xff80000025257808 */ /* 0x000fe20000800000 */
[--C-:B------:R-:W-:Y:S01]  /*2df0*/  FFMA.FTZ R157, R13, UR14, -R8.reuse ;  /* 0x0000000e0d9d7c23 */ /* 0x100fe20008010808 */
[----:B------:R-:W-:Y:S01]  /*2e00*/  FMNMX.FTZ R4, R36, R25, !PT ;  /* 0x0000001924047209 */ /* 0x000fe20007810000 */
[--C-:B------:R-:W-:Y:S01]  /*2e10*/  FFMA.FTZ R10, R27, UR14, -R8.reuse ;  /* 0x0000000e1b0a7c23 */ /* 0x100fe20008010808 */
[----:B------:R-:W-:Y:S01]  /*2e20*/  ISETP.GT.AND P1, PT, R9, 0x21, PT ;  /* 0x000000210900780c */ /* 0x000fe20003f24270 */
[--C-:B------:R-:W-:Y:S01]  /*2e30*/  FFMA.FTZ R159, R15, UR14, -R8.reuse ;  /* 0x0000000e0f9f7c23 */ /* 0x100fe20008010808 */
[----:B------:R-:W-:Y:S01]  /*2e40*/  FSEL R40, R40, -INF , P2 ;  /* 0xff80000028287808 */ /* 0x000fe20001000000 */
[----:B------:R-:W-:Y:S01]  /*2e50*/  MUFU.EX2 R157, R157 ;  /* 0x0000009d009d7308 */ /* 0x000fe20000000800 */
[----:B------:R-:W-:Y:S01]  /*2e60*/  FMNMX.FTZ R13, R37, R4, !PT ;  /* 0x00000004250d7209 */ /* 0x000fe20007810000 */
[--C-:B------:R-:W-:Y:S01]  /*2e70*/  FFMA.FTZ R12, R31, UR14, -R8.reuse ;  /* 0x0000000e1f0c7c23 */ /* 0x100fe20008010808 */
[----:B------:R-:W-:Y:S01]  /*2e80*/  ISETP.GT.AND P2, PT, R9, 0x28, PT ;  /* 0x000000280900780c */ /* 0x000fe20003f44270 */
[--C-:B------:R-:W-:Y:S01]  /*2e90*/  FFMA.FTZ R153, R21, UR14, -R8.reuse ;  /* 0x0000000e15997c23 */ /* 0x100fe20008010808 */
[----:B------:R-:W-:Y:S01]  /*2ea0*/  FSEL R41, R41, -INF , P1 ;  /* 0xff80000029297808 */ /* 0x000fe20000800000 */
[--C-:B------:R-:W-:Y:S01]  /*2eb0*/  FFMA.FTZ R35, R35, UR14, -R8.reuse ;  /* 0x0000000e23237c23 */ /* 0x100fe20008010808 */
[----:B------:R-:W-:Y:S01]  /*2ec0*/  FMNMX.FTZ R4, R40, R13, !PT ;  /* 0x0000000d28047209 */ /* 0x000fe20007810000 */
[----:B------:R-:W0:Y:S01]  /*2ed0*/  MUFU.EX2 R10, R10 ;  /* 0x0000000a000a7308 */ /* 0x000e220000000800 */
[----:B------:R-:W-:Y:S01]  /*2ee0*/  ISETP.GT.AND P1, PT, R9, 0x29, PT ;  /* 0x000000290900780c */ /* 0x000fe20003f24270 */
[--C-:B------:R-:W-:Y:S01]  /*2ef0*/  FFMA.FTZ R73, R73, UR14, -R8.reuse ;  /* 0x0000000e49497c23 */ /* 0x100fe20008010808 */
[----:B------:R-:W-:Y:S01]  /*2f00*/  FSEL R44, R44, -INF , P2 ;  /* 0xff8000002c2c7808 */ /* 0x000fe20001000000 */
[--C-:B------:R-:W-:Y:S01]  /*2f10*/  FFMA.FTZ R39, R39, UR14, -R8.reuse ;  /* 0x0000000e27277c23 */ /* 0x100fe20008010808 */
[----:B------:R-:W-:Y:S01]  /*2f20*/  FMNMX.FTZ R13, R41, R4, !PT ;  /* 0x00000004290d7209 */ /* 0x000fe20007810000 */
[--C-:B------:R-:W-:Y:S01]  /*2f30*/  FFMA.FTZ R75, R75, UR14, -R8.reuse ;  /* 0x0000000e4b4b7c23 */ /* 0x100fe20008010808 */
[----:B------:R-:W-:Y:S01]  /*2f40*/  ISETP.GT.AND P2, PT, R9, 0x30, PT ;  /* 0x000000300900780c */ /* 0x000fe20003f44270 */
[----:B------:R-:W-:Y:S01]  /*2f50*/  MUFU.EX2 R159, R159 ;  /* 0x0000009f009f7308 */ /* 0x000fe20000000800 */
[----:B------:R-:W-:Y:S01]  /*2f60*/  FSEL R45, R45, -INF , P1 ;  /* 0xff8000002d2d7808 */ /* 0x000fe20000800000 */
[--C-:B------:R-:W-:Y:S01]  /*2f70*/  FFMA.FTZ R43, R43, UR14, -R8.reuse ;  /* 0x0000000e2b2b7c23 */ /* 0x100fe20008010808 */
[----:B------:R-:W-:Y:S01]  /*2f80*/  FMNMX.FTZ R4, R44, R13, !PT ;  /* 0x0000000d2c047209 */ /* 0x000fe20007810000 */
[--C-:B------:R-:W-:Y:S01]  /*2f90*/  FFMA.FTZ R77, R77, UR14, -R8.reuse ;  /* 0x0000000e4d4d7c23 */ /* 0x100fe20008010808 */
[----:B------:R-:W-:Y:S01]  /*2fa0*/  ISETP.GT.AND P1, PT, R9, 0x31, PT ;  /* 0x000000310900780c */ /* 0x000fe20003f24270 */
[----:B------:R-:W-:Y:S01]  /*2fb0*/  FFMA.FTZ R47, R47, UR14, -R8 ;  /* 0x0000000e2f2f7c23 */ /* 0x000fe20008010808 */
[----:B------:R-:W-:Y:S01]  /*2fc0*/  FSEL R48, R48, -INF , P2 ;  /* 0xff80000030307808 */ /* 0x000fe20001000000 */
[----:B------:R-:W-:Y:S01]  /*2fd0*/  MUFU.EX2 R12, R12 ;  /* 0x0000000c000c7308 */ /* 0x000fe20000000800 */
[----:B------:R-:W-:Y:S01]  /*2fe0*/  FMNMX.FTZ R13, R45, R4, !PT ;  /* 0x000000042d0d7209 */ /* 0x000fe20007810000 */
[----:B0-----:R-:W-:Y:S01]  /*2ff0*/  FADD.FTZ R54, R157, R10 ;  /* 0x0000000a9d367221 */ /* 0x001fe20000010000 */
[----:B------:R-:W-:Y:S01]  /*3000*/  ISETP.GT.AND P2, PT, R9, 0x38, PT ;  /* 0x000000380900780c */ /* 0x000fe20003f44270 */
[--C-:B------:R-:W-:Y:S01]  /*3010*/  FFMA.FTZ R145, R79, UR14, -R8.reuse ;  /* 0x0000000e4f917c23 */ /* 0x100fe20008010808 */
[----:B------:R-:W-:Y:S01]  /*3020*/  FSEL R49, R49, -INF , P1 ;  /* 0xff80000031317808 */ /* 0x000fe20000800000 */
[--C-:B------:R-:W-:Y:S01]  /*3030*/  FFMA.FTZ R14, R51, UR14, -R8.reuse ;  /* 0x0000000e330e7c23 */ /* 0x100fe20008010808 */
[----:B------:R-:W-:Y:S01]  /*3040*/  FMNMX.FTZ R4, R48, R13, !PT ;  /* 0x0000000d30047209 */ /* 0x000fe20007810000 */
[----:B------:R-:W-:Y:S01]  /*3050*/  MUFU.EX2 R153, R153 ;  /* 0x0000009900997308 */ /* 0x000fe20000000800 */
        /* <DEDUP_REMOVED lines=25> */
[----:B------:R-:W-:Y:S01]  /*31f0*/  FFMA.FTZ R8, R71, UR14, -R8 ;  /* 0x0000000e47087c23 */ /* 0x000fe20008010808 */
[----:B------:R-:W-:-:S02]  /*3200*/  FSEL R60, R60, -INF , P2 ;  /* 0xff8000003c3c7808 */ /* 0x000fc40001000000 */
[----:B------:R-:W-:Y:S02]  /*3210*/  CS2R R86, SRZ ;  /* 0x0000000000567805 */ /* 0x000fe4000001ff00 */
[----:B------:R-:W-:Y:S02]  /*3220*/  FMNMX.FTZ R13, R57, R4, !PT ;  /* 0x00000004390d7209 */ /* 0x000fe40007810000 */
[----:B------:R-:W-:Y:S02]  /*3230*/  CS2R R84, SRZ ;  /* 0x0000000000547805 */ /* 0x000fe4000001ff00 */
[----:B------:R-:W-:Y:S01]  /*3240*/  ISETP.GT.AND P2, PT, R9, 0x50, PT ;  /* 0x000000500900780c */ /* 0x000fe20003f44270 */
[----:B------:R-:W-:Y:S01]  /*3250*/  MUFU.EX2 R75, R75 ;  /* 0x0000004b004b7308 */ /* 0x000fe20000000800 */
[----:B------:R-:W-:Y:S02]  /*3260*/  FSEL R61, R61, -INF , P1 ;  /* 0xff8000003d3d7808 */ /* 0x000fe40000800000 */
[----:B------:R-:W-:-:S02]  /*3270*/  CS2R R82, SRZ ;  /* 0x0000000000527805 */ /* 0x000fc4000001ff00 */
[----:B------:R-:W-:Y:S02]  /*3280*/  FMNMX.FTZ R4, R60, R13, !PT ;  /* 0x0000000d3c047209 */ /* 0x000fe40007810000 */
[----:B------:R-:W-:Y:S02]  /*3290*/  CS2R R80, SRZ ;  /* 0x0000000000507805 */ /* 0x000fe4000001ff00 */
[----:B------:R-:W-:Y:S02]  /*32a0*/  ISETP.GT.AND P1, PT, R9, 0x51, PT ;  /* 0x000000510900780c */ /* 0x000fe40003f24270 */
[----:B------:R-:W-:Y:S02]  /*32b0*/  CS2R R78, SRZ ;  /* 0x00000000004e7805 */ /* 0x000fe4000001ff00 */
[----:B------:R-:W-:Y:S01]  /*32c0*/  FSEL R64, R64, -INF , P2 ;  /* 0xff80000040407808 */ /* 0x000fe20001000000 */
[----:B------:R-:W1:Y:S01]  /*32d0*/  MUFU.EX2 R42, R43 ;  /* 0x0000002b002a7308 */ /* 0x000e620000000800 */
[----:B------:R-:W-:-:S02]  /*32e0*/  FMNMX.FTZ R13, R61, R4, !PT ;  /* 0x000000043d0d7209 */ /* 0x000fc40007810000 */
[----:B------:R-:W-:Y:S02]  /*32f0*/  CS2R R70, SRZ ;  /* 0x0000000000467805 */ /* 0x000fe4000001ff00 */
[----:B------:R-:W-:Y:S02]  /*3300*/  ISETP.GT.AND P2, PT, R9, 0x58, PT ;  /* 0x000000580900780c */ /* 0x000fe40003f44270 */
[----:B------:R-:W-:Y:S02]  /*3310*/  CS2R R62, SRZ ;  /* 0x00000000003e7805 */ /* 0x000fe4000001ff00 */
[----:B------:R-:W-:Y:S02]  /*3320*/  FSEL R65, R65, -INF , P1 ;  /* 0xff80000041417808 */ /* 0x000fe40000800000 */
[----:B------:R-:W-:Y:S01]  /*3330*/  FMNMX.FTZ R4, R64, R13, !PT ;  /* 0x0000000d40047209 */ /* 0x000fe20007810000 */
[----:B------:R-:W-:Y:S01]  /*3340*/  MUFU.EX2 R77, R77 ;  /* 0x0000004d004d7308 */ /* 0x000fe20000000800 */
[----:B------:R-:W-:-:S02]  /*3350*/  ISETP.GT.AND P1, PT, R9, 0x59, PT ;  /* 0x000000590900780c */ /* 0x000fc40003f24270 */
[----:B------:R-:W-:Y:S02]  /*3360*/  FSEL R68, R68, -INF , P2 ;  /* 0xff80000044447808 */ /* 0x000fe40001000000 */
[----:B------:R-:W-:Y:S02]  /*3370*/  FMNMX.FTZ R9, R65, R4, !PT ;  /* 0x0000000441097209 */ /* 0x000fe40007810000 */
[----:B------:R-:W-:Y:S01]  /*3380*/  FSEL R69, R69, -INF , P1 ;  /* 0xff80000045457808 */ /* 0x000fe20000800000 */
[----:B------:R-:W2:Y:S01]  /*3390*/  MUFU.EX2 R46, R47 ;  /* 0x0000002f002e7308 */ /* 0x000ea20000000800 */
[----:B------:R-:W-:Y:S02]  /*33a0*/  FMNMX.FTZ R4, R68, R9, !PT ;  /* 0x0000000944047209 */ /* 0x000fe40007810000 */
[----:B------:R-:W-:Y:S02]  /*33b0*/  F2FP.BF16.F32.PACK_AB R157, R10, R157 ;  /* 0x0000009d0a9d723e */ /* 0x000fe400000010ff */
[----:B------:R-:W-:-:S02]  /*33c0*/  FMNMX.FTZ R4, R69, R4, !PT ;  /* 0x0000000445047209 */ /* 0x000fc40007810000 */
[----:B0-----:R-:W-:Y:S01]  /*33d0*/  F2FP.BF16.F32.PACK_AB R155, R38, R73 ;  /* 0x00000049269b723e */ /* 0x001fe200000010ff */
[----:B------:R-:W-:Y:S01]  /*33e0*/  MUFU.EX2 R145, R145 ;  /* 0x0000009100917308 */ /* 0x000fe20000000800 */
[----:B-1----:R-:W-:Y:S01]  /*33f0*/  F2FP.BF16.F32.PACK_AB R149, R42, R75 ;  /* 0x0000004b2a95723e */ /* 0x002fe200000010ff */
[----:B------:R-:W0:Y:S06]  /*3400*/  SHFL.BFLY PT, R9, R4, 0x2, 0x1f ;  /* 0x0c401f0004097f89 */ /* 0x000e2c00000e0000 */
[----:B------:R-:W-:Y:S01]  /*3410*/  MUFU.EX2 R14, R14 ;  /* 0x0000000e000e7308 */ /* 0x000fe20000000800 */
[----:B--2---:R-:W-:-:S07]  /*3420*/  F2FP.BF16.F32.PACK_AB R151, R46, R77 ;  /* 0x0000004d2e97723e */ /* 0x004fce00000010ff */
        /* <DEDUP_REMOVED lines=10> */
[----:B------:R-:W-:-:S06]  /*34d0*/  FMUL.FTZ R9, R4, UR14 ;  /* 0x0000000e04097c20 */ /* 0x000fcc0008410000 */
[----:B------:R-:W-:Y:S01]  /*34e0*/  MUFU.EX2 R137, R137 ;  /* 0x0000008900897308 */ /* 0x000fe20000000800 */
[----:B------:R-:W-:Y:S02]  /*34f0*/  FSEL R9, R9, RZ, P1 ;  /* 0x000000ff09097208 */ /* 0x000fe40000800000 */
[----:B------:R-:W-:-:S03]  /*3500*/  PLOP3.LUT P1, PT, PT, PT, UP0, 0x80, 0x0 ;  /* 0x000000000000781c */ /* 0x000fc60003f2f008 */
[--C-:B------:R-:W-:Y:S01]  /*3510*/  FFMA.FTZ R11, R11, UR14, -R9.reuse ;  /* 0x0000000e0b0b7c23 */ /* 0x100fe20008010809 */
[--C-:B------:R-:W-:Y:S01]  /*3520*/  FFMA.FTZ R30, R30, UR14, -R9.reuse ;  /* 0x0000000e1e1e7c23 */ /* 0x100fe20008010809 */
[--C-:B------:R-:W-:Y:S01]  /*3530*/  FFMA.FTZ R28, R28, UR14, -R9.reuse ;  /* 0x0000000e1c1c7c23 */ /* 0x100fe20008010809 */
[--C-:B------:R-:W-:Y:S01]  /*3540*/  FFMA.FTZ R29, R29, UR14, -R9.reuse ;  /* 0x0000000e1d1d7c23 */ /* 0x100fe20008010809 */
[--C-:B------:R-:W-:Y:S01]  /*3550*/  FFMA.FTZ R32, R32, UR14, -R9.reuse ;  /* 0x0000000e20207c23 */ /* 0x100fe20008010809 */
[--C-:B------:R-:W-:Y:S01]  /*3560*/  FFMA.FTZ R33, R33, UR14, -R9.reuse ;  /* 0x0000000e21217c23 */ /* 0x100fe20008010809 */
[----:B------:R-:W-:Y:S01]  /*3570*/  MUFU.EX2 R11, R11 ;  /* 0x0000000b000b7308 */ /* 0x000fe20000000800 */
[--C-:B------:R-:W-:Y:S01]  /*3580*/  FFMA.FTZ R36, R36, UR14, -R9.reuse ;  /* 0x0000000e24247c23 */ /* 0x100fe20008010809 */
[--C-:B------:R-:W-:Y:S01]  /*3590*/  FFMA.FTZ R37, R37, UR14, -R9.reuse ;  /* 0x0000000e25257c23 */ /* 0x100fe20008010809 */
[--C-:B------:R-:W-:Y:S01]  /*35a0*/  FFMA.FTZ R40, R40, UR14, -R9.reuse ;  /* 0x0000000e28287c23 */ /* 0x100fe20008010809 */
[--C-:B------:R-:W-:Y:S01]  /*35b0*/  FFMA.FTZ R41, R41, UR14, -R9.reuse ;  /* 0x0000000e29297c23 */ /* 0x100fe20008010809 */
[--C-:B------:R-:W-:Y:S01]  /*35c0*/  FFMA.FTZ R44, R44, UR14, -R9.reuse ;  /* 0x0000000e2c2c7c23 */ /* 0x100fe20008010809 */
[--C-:B------:R-:W-:Y:S01]  /*35d0*/  FFMA.FTZ R45, R45, UR14, -R9.reuse ;  /* 0x0000000e2d2d7c23 */ /* 0x100fe20008010809 */
[--C-:B------:R-:W-:Y:S01]  /*35e0*/  FFMA.FTZ R48, R48, UR14, -R9.reuse ;  /* 0x0000000e30307c23 */ /* 0x100fe20008010809 */
[----:B------:R-:W0:Y:S01]  /*35f0*/  MUFU.EX2 R30, R30 ;  /* 0x0000001e001e7308 */ /* 0x000e220000000800 */
[--C-:B------:R-:W-:Y:S01]  /*3600*/  FFMA.FTZ R49, R49, UR14, -R9.reuse ;  /* 0x0000000e31317c23 */ /* 0x100fe20008010809 */
[--C-:B------:R-:W-:Y:S01]  /*3610*/  FFMA.FTZ R52, R52, UR14, -R9.reuse ;  /* 0x0000000e34347c23 */ /* 0x100fe20008010809 */
[--C-:B------:R-:W-:Y:S01]  /*3620*/  FFMA.FTZ R53, R53, UR14, -R9.reuse ;  /* 0x0000000e35357c23 */ /* 0x100fe20008010809 */
[--C-:B------:R-:W-:Y:S01]  /*3630*/  FFMA.FTZ R56, R56, UR14, -R9.reuse ;  /* 0x0000000e38387c23 */ /* 0x100fe20008010809 */
[--C-:B------:R-:W-:Y:S01]  /*3640*/  FFMA.FTZ R57, R57, UR14, -R9.reuse ;  /* 0x0000000e39397c23 */ /* 0x100fe20008010809 */
[--C-:B------:R-:W-:Y:S01]  /*3650*/  FFMA.FTZ R60, R60, UR14, -R9.reuse ;  /* 0x0000000e3c3c7c23 */ /* 0x100fe20008010809 */
[--C-:B------:R-:W-:Y:S01]  /*3660*/  FFMA.FTZ R61, R61, UR14, -R9.reuse ;  /* 0x0000000e3d3d7c23 */ /* 0x100fe20008010809 */
[----:B------:R-:W1:Y:S01]  /*3670*/  MUFU.EX2 R28, R28 ;  /* 0x0000001c001c7308 */ /* 0x000e620000000800 */
[--C-:B------:R-:W-:Y:S01]  /*3680*/  FFMA.FTZ R64, R64, UR14, -R9.reuse ;  /* 0x0000000e40407c23 */ /* 0x100fe20008010809 */
[--C-:B------:R-:W-:Y:S01]  /*3690*/  FFMA.FTZ R65, R65, UR14, -R9.reuse ;  /* 0x0000000e41417c23 */ /* 0x100fe20008010809 */
[--C-:B------:R-:W-:Y:S01]  /*36a0*/  FFMA.FTZ R68, R68, UR14, -R9.reuse ;  /* 0x0000000e44447c23 */ /* 0x100fe20008010809 */
[----:B------:R-:W-:-:S04]  /*36b0*/  FFMA.FTZ R9, R69, UR14, -R9 ;  /* 0x0000000e45097c23 */ /* 0x000fc80008010809 */
[----:B------:R-:W2:Y:S01]  /*36c0*/  MUFU.EX2 R29, R29 ;  /* 0x0000001d001d7308 */ /* 0x000ea20000000800 */
[----:B0-----:R-:W-:Y:S01]  /*36d0*/  FADD.FTZ R13, R11, R30 ;  /* 0x0000001e0b0d7221 */ /* 0x001fe20000010000 */
[----:B------:R-:W-:Y:S02]  /*36e0*/  F2FP.BF16.F32.PACK_AB R156, R30, R11 ;  /* 0x0000000b1e9c723e */ /* 0x000fe400000010ff */
[----:B------:R-:W-:-:S04]  /*36f0*/  CS2R R30, SRZ ;  /* 0x00000000001e7805 */ /* 0x000fc8000001ff00 */
[----:B------:R-:W0:Y:S01]  /*3700*/  MUFU.EX2 R32, R32 ;  /* 0x0000002000207308 */ /* 0x000e220000000800 */
[----:B-1----:R-:W-:Y:S01]  /*3710*/  FADD.FTZ R58, R28, R13 ;  /* 0x0000000d1c3a7221 */ /* 0x002fe20000010000 */
[----:B------:R-:W-:Y:S01]  /*3720*/  FADD.FTZ R13, R159, R54 ;  /* 0x000000369f0d7221 */ /* 0x000fe20000010000 */
[----:B------:R-:W-:-:S03]  /*3730*/  F2FP.BF16.F32.PACK_AB R159, R12, R159 ;  /* 0x0000009f0c9f723e */ /* 0x000fc600000010ff */
[----:B------:R-:W-:Y:S02]  /*3740*/  FADD.FTZ R54, R12, R13 ;  /* 0x0000000d0c367221 */ /* 0x000fe40000010000 */
[----:B------:R-:W1:Y:S01]  /*3750*/  MUFU.EX2 R33, R33 ;  /* 0x0000002100217308 */ /* 0x000e620000000800 */
[----:B--2---:R-:W-:Y:S01]  /*3760*/  FADD.FTZ R15, R29, R58 ;  /* 0x0000003a1d0f7221 */ /* 0x004fe20000010000 */
[----:B------:R-:W-:Y:S01]  /*3770*/  FADD.FTZ R13, R153, R54 ;  /* 0x00000036990d7221 */ /* 0x000fe20000010000 */
[----:B------:R-:W-:Y:S02]  /*3780*/  F2FP.BF16.F32.PACK_AB R153, R34, R153 ;  /* 0x000000992299723e */ /* 0x000fe400000010ff */
[----:B------:R-:W-:Y:S02]  /*3790*/  CS2R R58, SRZ ;  /* 0x00000000003a7805 */ /* 0x000fe4000001ff00 */
[----:B------:R-:W-:Y:S02]  /*37a0*/  F2FP.BF16.F32.PACK_AB R158, R29, R28 ;  /* 0x0000001c1d9e723e */ /* 0x000fe400000010ff */
[----:B------:R-:W-:Y:S01]  /*37b0*/  CS2R R28, SRZ ;  /* 0x00000000001c7805 */ /* 0x000fe2000001ff00 */
[----:B------:R-:W2:Y:S01]  /*37c0*/  MUFU.EX2 R36, R36 ;  /* 0x0000002400247308 */ /* 0x000ea20000000800 */
[----:B0-----:R-:W-:-:S07]  /*37d0*/  FADD.FTZ R0, R32, R15 ;  /* 0x0000000f20007221 */ /* 0x001fce0000010000 */
[----:B------:R-:W0:Y:S01]  /*37e0*/  MUFU.EX2 R37, R37 ;  /* 0x0000002500257308 */ /* 0x000e220000000800 */
[C---:B-1----:R-:W-:Y:S01]  /*37f0*/  FADD.FTZ R15, R33.reuse, R0 ;  /* 0x00000000210f7221 */ /* 0x042fe20000010000 */
[----:B------:R-:W-:Y:S01]  /*3800*/  FADD.FTZ R0, R34, R13 ;  /* 0x0000000d22007221 */ /* 0x000fe20000010000 */
[----:B------:R-:W-:Y:S02]  /*3810*/  F2FP.BF16.F32.PACK_AB R152, R33, R32 ;  /* 0x000000202198723e */ /* 0x000fe400000010ff */
[----:B------:R-:W-:Y:S02]  /*3820*/  CS2R R34, SRZ ;  /* 0x0000000000227805 */ /* 0x000fe4000001ff00 */
[----:B------:R-:W-:Y:S01]  /*3830*/  CS2R R32, SRZ ;  /* 0x0000000000207805 */ /* 0x000fe2000001ff00 */
[----:B------:R-:W-:Y:S01]  /*3840*/  FADD.FTZ R13, R73, R0 ;  /* 0x00000000490d7221 */ /* 0x000fe20000010000 */
[----:B------:R-:W-:Y:S01]  /*3850*/  CS2R R72, SRZ ;  /* 0x0000000000487805 */ /* 0x000fe2000001ff00 */
[----:B------:R-:W1:Y:S01]  /*3860*/  MUFU.EX2 R40, R40 ;  /* 0x0000002800287308 */ /* 0x000e620000000800 */
[----:B--2---:R-:W-:Y:S01]  /*3870*/  FADD.FTZ R54, R36, R15 ;  /* 0x0000000f24367221 */ /* 0x004fe20000010000 */
[----:B------:R-:W-:Y:S01]  /*3880*/  FADD.FTZ R0, R38, R13 ;  /* 0x0000000d26007221 */ /* 0x000fe20000010000 */
[----:B------:R-:W-:-:S03]  /*3890*/  CS2R R38, SRZ ;  /* 0x0000000000267805 */ /* 0x000fc6000001ff00 */
[----:B------:R-:W-:Y:S01]  /*38a0*/  FADD.FTZ R13, R75, R0 ;  /* 0x000000004b0d7221 */ /* 0x000fe20000010000 */
[----:B------:R-:W-:Y:S01]  /*38b0*/  CS2R R74, SRZ ;  /* 0x00000000004a7805 */ /* 0x000fe2000001ff00 */
[----:B------:R-:W2:Y:S01]  /*38c0*/  MUFU.EX2 R41, R41 ;  /* 0x0000002900297308 */ /* 0x000ea20000000800 */
[C---:B0-----:R-:W-:Y:S01]  /*38d0*/  FADD.FTZ R15, R37.reuse, R54 ;  /* 0x00000036250f7221 */ /* 0x041fe20000010000 */
[----:B------:R-:W-:Y:S01]  /*38e0*/  FADD.FTZ R0, R42, R13 ;  /* 0x0000000d2a007221 */ /* 0x000fe20000010000 */
[----:B------:R-:W-:Y:S02]  /*38f0*/  F2FP.BF16.F32.PACK_AB R154, R37, R36 ;  /* 0x00000024259a723e */ /* 0x000fe400000010ff */
[----:B------:R-:W-:Y:S02]  /*3900*/  CS2R R42, SRZ ;  /* 0x00000000002a7805 */ /* 0x000fe4000001ff00 */
[----:B------:R-:W-:Y:S01]  /*3910*/  CS2R R36, SRZ ;  /* 0x0000000000247805 */ /* 0x000fe2000001ff00 */
[----:B------:R-:W-:Y:S01]  /*3920*/  FADD.FTZ R13, R77, R0 ;  /* 0x000000004d0d7221 */ /* 0x000fe20000010000 */
[----:B------:R-:W-:Y:S01]  /*3930*/  CS2R R76, SRZ ;  /* 0x00000000004c7805 */ /* 0x000fe2000001ff00 */
[----:B------:R-:W0:Y:S01]  /*3940*/  MUFU.EX2 R44, R44 ;  /* 0x0000002c002c7308 */ /* 0x000e220000000800 */
[----:B-1----:R-:W-:Y:S01]  /*3950*/  FADD.FTZ R54, R40, R15 ;  /* 0x0000000f28367221 */ /* 0x002fe20000010000 */
[----:B------:R-:W-:Y:S01]  /*3960*/  FADD.FTZ R0, R46, R13 ;  /* 0x0000000d2e007221 */ /* 0x000fe20000010000 */
[----:B------:R-:W-:-:S03]  /*3970*/  CS2R R46, SRZ ;  /* 0x00000000002e7805 */ /* 0x000fc6000001ff00 */
[----:B------:R-:W-:Y:S01]  /*3980*/  FADD.FTZ R13, R145, R0 ;  /* 0x00000000910d7221 */ /* 0x000fe20000010000 */
[C---:B------:R-:W-:Y:S01]  /*3990*/  F2FP.BF16.F32.PACK_AB R145, R14.reuse, R145 ;  /* 0x000000910e91723e */ /* 0x040fe200000010ff */
[----:B------:R-:W1:Y:S01]  /*39a0*/  MUFU.EX2 R45, R45 ;  /* 0x0000002d002d7308 */ /* 0x000e620000000800 */
[C---:B--2---:R-:W-:Y:S01]  /*39b0*/  FADD.FTZ R15, R41.reuse, R54 ;  /* 0x00000036290f7221 */ /* 0x044fe20000010000 */
[----:B------:R-:W-:Y:S01]  /*39c0*/  FADD.FTZ R0, R14, R13 ;  /* 0x0000000d0e007221 */ /* 0x000fe20000010000 */
[----:B------:R-:W-:Y:S02]  /*39d0*/  F2FP.BF16.F32.PACK_AB R148, R41, R40 ;  /* 0x000000282994723e */ /* 0x000fe400000010ff */
[----:B------:R-:W-:Y:S02]  /*39e0*/  CS2R R54, SRZ ;  /* 0x0000000000367805 */ /* 0x000fe4000001ff00 */
[----:B------:R-:W-:Y:S01]  /*39f0*/  CS2R R40, SRZ ;  /* 0x0000000000287805 */ /* 0x000fe2000001ff00 */
[----:B------:R-:W-:Y:S01]  /*3a00*/  FADD.FTZ R11, R147, R0 ;  /* 0x00000000930b7221 */ /* 0x000fe20000010000 */
[----:B------:R-:W-:Y:S01]  /*3a10*/  F2FP.BF16.F32.PACK_AB R147, R20, R147 ;  /* 0x000000931493723e */ /* 0x000fe200000010ff */
[----:B------:R-:W2:Y:S01]  /*3a20*/  MUFU.EX2 R48, R48 ;  /* 0x0000003000307308 */ /* 0x000ea20000000800 */
[----:B0-----:R-:W-:Y:S01]  /*3a30*/  FADD.FTZ R10, R44, R15 ;  /* 0x0000000f2c0a7221 */ /* 0x001fe20000010000 */
[----:B------:R-:W-:-:S06]  /*3a40*/  FADD.FTZ R0, R20, R11 ;  /* 0x0000000b14007221 */ /* 0x000fcc0000010000 */
[----:B------:R-:W0:Y:S01]  /*3a50*/  MUFU.EX2 R49, R49 ;  /* 0x0000003100317308 */ /* 0x000e220000000800 */
[C---:B-1----:R-:W-:Y:S01]  /*3a60*/  FADD.FTZ R15, R45.reuse, R10 ;  /* 0x0000000a2d0f7221 */ /* 0x042fe20000010000 */
[----:B------:R-:W-:Y:S02]  /*3a70*/  F2FP.BF16.F32.PACK_AB R150, R45, R44 ;  /* 0x0000002c2d96723e */ /* 0x000fe400000010ff */
[----:B------:R-:W-:-:S04]  /*3a80*/  CS2R R44, SRZ ;  /* 0x00000000002c7805 */ /* 0x000fc8000001ff00 */
[----:B------:R-:W1:Y:S01]  /*3a90*/  MUFU.EX2 R52, R52 ;  /* 0x0000003400347308 */ /* 0x000e620000000800 */
[----:B--2---:R-:W-:-:S07]  /*3aa0*/  FADD.FTZ R10, R48, R15 ;  /* 0x0000000f300a7221 */ /* 0x004fce0000010000 */
[----:B------:R-:W2:Y:S01]  /*3ab0*/  MUFU.EX2 R53, R53 ;  /* 0x0000003500357308 */ /* 0x000ea20000000800 */
[C---:B0-----:R-:W-:Y:S01]  /*3ac0*/  FADD.FTZ R15, R49.reuse, R10 ;  /* 0x0000000a310f7221 */ /* 0x041fe20000010000 */
[----:B------:R-:W-:Y:S02]  /*3ad0*/  F2FP.BF16.F32.PACK_AB R144, R49, R48 ;  /* 0x000000303190723e */ /* 0x000fe400000010ff */
[----:B------:R-:W-:-:S04]  /*3ae0*/  CS2R R48, SRZ ;  /* 0x0000000000307805 */ /* 0x000fc8000001ff00 */
[----:B------:R-:W0:Y:S01]  /*3af0*/  MUFU.EX2 R56, R56 ;  /* 0x0000003800387308 */ /* 0x000e220000000800 */
[----:B-1----:R-:W-:-:S07]  /*3b00*/  FADD.FTZ R10, R52, R15 ;  /* 0x0000000f340a7221 */ /* 0x002fce0000010000 */
[----:B------:R-:W1:Y:S01]  /*3b10*/  MUFU.EX2 R57, R57 ;  /* 0x0000003900397308 */ /* 0x000e620000000800 */
[C---:B--2---:R-:W-:Y:S01]  /*3b20*/  FADD.FTZ R13, R53.reuse, R10 ;  /* 0x0000000a350d7221 */ /* 0x044fe20000010000 */
[----:B------:R-:W-:Y:S02]  /*3b30*/  F2FP.BF16.F32.PACK_AB R146, R53, R52 ;  /* 0x000000343592723e */ /* 0x000fe400000010ff */
[----:B------:R-:W-:-:S04]  /*3b40*/  CS2R R52, SRZ ;  /* 0x0000000000347805 */ /* 0x000fc8000001ff00 */
[----:B------:R-:W2:Y:S01]  /*3b50*/  MUFU.EX2 R60, R60 ;  /* 0x0000003c003c7308 */ /* 0x000ea20000000800 */
[----:B0-----:R-:W-:Y:S01]  /*3b60*/  FADD.FTZ R10, R56, R13 ;  /* 0x0000000d380a7221 */ /* 0x001fe20000010000 */
[----:B------:R-:W-:Y:S01]  /*3b70*/  FADD.FTZ R13, R141, R0 ;  /* 0x000000008d0d7221 */ /* 0x000fe20000010000 */
[----:B------:R-:W-:-:S03]  /*3b80*/  F2FP.BF16.F32.PACK_AB R141, R24, R141 ;  /* 0x0000008d188d723e */ /* 0x000fc600000010ff */
[----:B------:R-:W-:Y:S01]  /*3b90*/  FADD.FTZ R0, R24, R13 ;  /* 0x0000000d18007221 */ /* 0x000fe20000010000 */
[----:B------:R-:W-:Y:S01]  /*3ba0*/  CS2R R24, SRZ ;  /* 0x0000000000187805 */ /* 0x000fe2000001ff00 */
[----:B------:R-:W0:Y:S01]  /*3bb0*/  MUFU.EX2 R61, R61 ;  /* 0x0000003d003d7308 */ /* 0x000e220000000800 */
[----:B-1----:R-:W-:Y:S01]  /*3bc0*/  FADD.FTZ R15, R57, R10 ;  /* 0x0000000a390f7221 */ /* 0x002fe20000010000 */
[----:B------:R-:W-:Y:S01]  /*3bd0*/  FADD.FTZ R13, R143, R0 ;  /* 0x000000008f0d7221 */ /* 0x000fe20000010000 */
[----:B------:R-:W-:Y:S02]  /*3be0*/  F2FP.BF16.F32.PACK_AB R140, R57, R56 ;  /* 0x00000038398c723e */ /* 0x000fe400000010ff */
[----:B------:R-:W-:Y:S02]  /*3bf0*/  CS2R R56, SRZ ;  /* 0x0000000000387805 */ /* 0x000fe4000001ff00 */
[----:B------:R-:W-:Y:S01]  /*3c00*/  F2FP.BF16.F32.PACK_AB R143, R26, R143 ;  /* 0x0000008f1a8f723e */ /* 0x000fe200000010ff */
[----:B------:R-:W1:Y:S01]  /*3c10*/  MUFU.EX2 R64, R64 ;  /* 0x0000004000407308 */ /* 0x000e620000000800 */
[----:B--2---:R-:W-:-:S07]  /*3c20*/  FADD.FTZ R10, R60, R15 ;  /* 0x0000000f3c0a7221 */ /* 0x004fce0000010000 */
[----:B------:R-:W2:Y:S01]  /*3c30*/  MUFU.EX2 R65, R65 ;  /* 0x0000004100417308 */ /* 0x000ea20000000800 */
[C---:B0-----:R-:W-:Y:S01]  /*3c40*/  FADD.FTZ R15, R61.reuse, R10 ;  /* 0x0000000a3d0f7221 */ /* 0x041fe20000010000 */
[----:B------:R-:W-:Y:S01]  /*3c50*/  FADD.FTZ R10, R26, R13 ;  /* 0x0000000d1a0a7221 */ /* 0x000fe20000010000 */
[----:B------:R-:W-:Y:S02]  /*3c60*/  F2FP.BF16.F32.PACK_AB R142, R61, R60 ;  /* 0x0000003c3d8e723e */ /* 0x000fe400000010ff */
[----:B------:R-:W-:Y:S02]  /*3c70*/  CS2R R60, SRZ ;  /* 0x00000000003c7805 */ /* 0x000fe4000001ff00 */
[----:B------:R-:W-:Y:S01]  /*3c80*/  CS2R R26, SRZ ;  /* 0x00000000001a7805 */ /* 0x000fe2000001ff00 */
[----:B------:R0:W3:Y:S01]  /*3c90*/  MUFU.EX2 R50, R67 ;  /* 0x0000004300327308 */ /* 0x0000e20000000800 */
[----:B-1----:R-:W-:-:S07]  /*3ca0*/  FADD.FTZ R12, R64, R15 ;  /* 0x0000000f400c7221 */ /* 0x002fce0000010000 */
[----:B------:R-:W1:Y:S01]  /*3cb0*/  MUFU.EX2 R68, R68 ;  /* 0x0000004400447308 */ /* 0x000e620000000800 */
[C---:B--2---:R-:W-:Y:S01]  /*3cc0*/  FADD.FTZ R13, R65.reuse, R12 ;  /* 0x0000000c410d7221 */ /* 0x044fe20000010000 */
[----:B------:R-:W-:Y:S02]  /*3cd0*/  F2FP.BF16.F32.PACK_AB R136, R65, R64 ;  /* 0x000000404188723e */ /* 0x000fe400000010ff */
[----:B0-----:R-:W-:Y:S02]  /*3ce0*/  CS2R R66, SRZ ;  /* 0x0000000000427805 */ /* 0x001fe4000001ff00 */
[----:B------:R-:W-:Y:S02]  /*3cf0*/  CS2R R64, SRZ ;  /* 0x0000000000407805 */ /* 0x000fe4000001ff00 */
[----:B------:R-:W0:Y:S08]  /*3d00*/  MUFU.EX2 R89, R89 ;  /* 0x0000005900597308 */ /* 0x000e300000000800 */
[----:B------:R2:W4:Y:S08]  /*3d10*/  MUFU.EX2 R11, R9 ;  /* 0x00000009000b7308 */ /* 0x0005300000000800 */
[----:B------:R1:W5:Y:S01]  /*3d20*/  MUFU.EX2 R0, R8 ;  /* 0x0000000800007308 */ /* 0x0003620000000800 */
[----:B--2---:R-:W-:Y:S01]  /*3d30*/  FADD.FTZ R9, R137, R10 ;  /* 0x0000000a89097221 */ /* 0x004fe20000010000 */
[----:B---3--:R-:W-:-:S03]  /*3d40*/  F2FP.BF16.F32.PACK_AB R137, R50, R137 ;  /* 0x000000893289723e */ /* 0x008fc600000010ff */
[----:B------:R-:W-:Y:S01]  /*3d50*/  FADD.FTZ R10, R50, R9 ;  /* 0x00000009320a7221 */ /* 0x000fe20000010000 */
[----:B------:R-:W-:Y:S01]  /*3d60*/  CS2R R50, SRZ ;  /* 0x0000000000327805 */ /* 0x000fe2000001ff00 */
[----:B-1----:R-:W-:Y:S02]  /*3d70*/  FADD.FTZ R8, R68, R13 ;  /* 0x0000000d44087221 */ /* 0x002fe40000010000 */
[----:B0-----:R-:W-:Y:S01]  /*3d80*/  FADD.FTZ R13, R89, R10 ;  /* 0x0000000a590d7221 */ /* 0x001fe20000010000 */
[C---:B----4-:R-:W-:Y:S01]  /*3d90*/  F2FP.BF16.F32.PACK_AB R138, R11.reuse, R68 ;  /* 0x000000440b8a723e */ /* 0x050fe200000010ff */
[----:B------:R-:W-:Y:S02]  /*3da0*/  IMAD.MOV.U32 R10, RZ, RZ, 0x3f800000 ;  /* 0x3f800000ff0a7424 */ /* 0x000fe400078e00ff */
[----:B------:R-:W-:Y:S01]  /*3db0*/  FADD.FTZ R9, R11, R8 ;  /* 0x000000080b097221 */ /* 0x000fe20000010000 */
[----:B------:R-:W-:Y:S01]  /*3dc0*/  CS2R R68, SRZ ;  /* 0x0000000000447805 */ /* 0x000fe2000001ff00 */
[C---:B-----5:R-:W-:Y:S01]  /*3dd0*/  FADD.FTZ R8, R0.reuse, R13 ;  /* 0x0000000d00087221 */ /* 0x060fe20000010000 */
[----:B------:R-:W-:Y:S01]  /*3de0*/  F2FP.BF16.F32.PACK_AB R139, R0, R89 ;  /* 0x00000059008b723e */ /* 0x000fe200000010ff */
[----:B------:R-:W-:Y:S01]  /*3df0*/  IMAD.MOV.U32 R0, RZ, RZ, 0x3f800000 ;  /* 0x3f800000ff007424 */ /* 0x000fe200078e00ff */
[----:B------:R-:W-:Y:S06]  /*3e00*/  @!P1 BRA `(.L_x_2385) ;  /* 0x0000002400209947 */ /* 0x000fec0003800000 */
[----:B------:R-:W-:Y:S01]  /*3e10*/  IMAD.MOV.U32 R11, RZ, RZ, R5 ;  /* 0x000000ffff0b7224 */ /* 0x000fe200078e0005 */
[----:B------:R-:W-:Y:S01]  /*3e20*/  UMOV UR5, UR38 ;  /* 0x0000002600057c82 */ /* 0x000fe20008000000 */
[----:B------:R-:W-:Y:S01]  /*3e30*/  IMAD.MOV.U32 R12, RZ, RZ, R4 ;  /* 0x000000ffff0c7224 */ /* 0x000fe200078e0004 */
[----:B------:R-:W-:Y:S01]  /*3e40*/  UMOV UR6, UR39 ;  /* 0x0000002700067c82 */ /* 0x000fe20008000000 */
[----:B------:R-:W-:Y:S01]  /*3e50*/  IMAD.MOV.U32 R0, RZ, RZ, 0x3f800000 ;  /* 0x3f800000ff007424 */ /* 0x000fe200078e00ff */
[----:B------:R-:W-:Y:S01]  /*3e60*/  ULDC UR34, c[0x0][0x988] ;  /* 0x0002620000227ab9 */ /* 0x000fe20000000800 */
[----:B------:R-:W-:-:S07]  /*3e70*/  IMAD.MOV.U32 R87, RZ, RZ, RZ ;  /* 0x000000ffff577224 */ /* 0x000fce00078e00ff */
.L_x_2396:
[----:B------:R-:W-:-:S04]  /*3e80*/  UISETP.NE.AND UP0, UPT, UR6, 0x1, UPT ;  /* 0x000000010600788c */ /* 0x000fc8000bf05270 */
[----:B------:R-:W-:-:S04]  /*3e90*/  USEL UR38, URZ, 0x1, UP0 ;  /* 0x000000013f267887 */ /* 0x000fc80008000000 */
[----:B------:R-:W-:Y:S01]  /*3ea0*/  ULOP3.LUT UR38, UR5, UR38, URZ, 0x3c, !UPT ;  /* 0x0000002605267292 */ /* 0x000fe2000f8e3c3f */
[----:B------:R-:W-:Y:S11]  /*3eb0*/  @!P0 BRA `(.L_x_2386) ;  /* 0x0000000000048947 */ /* 0x000ff60003800000 */
[----:B------:R-:W-:Y:S01]  /*3ec0*/  BPT.TRAP 0x1 ;  /* 0x000000040000795c */ /* 0x000fe20000300000 */
.L_x_2386:
        /* <DEDUP_REMOVED lines=9> */
.L_x_2387:
[----:B-1----:R-:W-:Y:S05]  /*3f60*/  @P1 BRA `(.L_x_2388) ;  /* 0x0000000000081947 */ /* 0x002fea0003800000 */
[----:B------:R-:W1:Y:S02]  /*3f70*/  SYNCS.PHASECHK.TRANS64.TRYWAIT P1, [UR7+0x2a830], R4 ;  /* 0x02a83004ff0075a7 */ /* 0x000e640008020147 */
[----:B-1----:R-:W-:Y:S05]  /*3f80*/  @!P1 BRA `(.L_x_2389) ;  /* 0x000000e0005c9947 */ /* 0x002fea0003800000 */
.L_x_2388:
        /* <DEDUP_REMOVED lines=143> */
.L_x_2390:
[----:B------:R-:W-:Y:S01]  /*4880*/  ULEA UR10, UR6, UR40, 0x3 ;  /* 0x00000028060a7291 */ /* 0x000fe2000f8e183f */
[----:B------:R-:W-:-:S05]  /*4890*/  IMAD.U32 R0, RZ, RZ, UR5 ;  /* 0x00000005ff007e24 */ /* 0x000fca000f8e00ff */
[----:B------:R-:W-:-:S04]  /*48a0*/  SHF.L.U32 R0, R0, 0x1f, RZ ;  /* 0x0000001f00007819 */ /* 0x000fc800000006ff */
[----:B------:R2:W3:Y:S01]  /*48b0*/  SYNCS.PHASECHK.TRANS64.TRYWAIT P1, [UR10+0x2a850], R0 ;  /* 0x02a85000ff0075a7 */ /* 0x0004e2000802014a */
[----:B------:R-:W-:Y:S05]  /*48c0*/  @!P0 BRA `(.L_x_2391) ;  /* 0x0000000000048947 */ /* 0x000fea0003800000 */
[----:B------:R-:W-:Y:S01]  /*48d0*/  BPT.TRAP 0x1 ;  /* 0x000000040000795c */ /* 0x000fe20000300000 */
.L_x_2391:
[----:B---3--:R-:W-:Y:S05]  /*48e0*/  @P1 BRA `(.L_x_2392) ;  /* 0x0000000000081947 */ /* 0x008fea0003800000 */
[----:B------:R-:W3:Y:S02]  /*48f0*/  SYNCS.PHASECHK.TRANS64.TRYWAIT P1, [UR10+0x2a850], R0 ;  /* 0x02a85000ff0075a7 */ /* 0x000ee4000802014a */
[----:B---3--:R-:W-:Y:S05]  /*4900*/  @!P1 BRA `(.L_x_2393) ;  /* 0x000000d800149947 */ /* 0x008fea0003800000 */
.L_x_2392:
        /* <DEDUP_REMOVED lines=37> */
.L_x_2394:
[----:B------:R-:W-:Y:S01]  /*4b60*/  R2UR UR5, R170 ;  /* 0x00000000aa0572ca */ /* 0x000fe200000e0000 */
[----:B-12---:R-:W-:Y:S01]  /*4b70*/  VIADD R0, R18, UR43 ;  /* 0x0000002b12007c36 */ /* 0x006fe20008000000 */
[----:B------:R-:W-:Y:S01]  /*4b80*/  UMOV UR14, UR34 ;  /* 0x00000022000e7c82 */ /* 0x000fe20008000000 */
[----:B------:R-:W-:Y:S01]  /*4b90*/  IMAD.U32 R13, RZ, RZ, UR42 ;  /* 0x0000002aff0d7e24 */ /* 0x000fe2000f8e00ff */
[----:B------:R-:W1:Y:S01]  /*4ba0*/  S2UR UR6, SR_CgaCtaId ;  /* 0x00000000000679c3 */ /* 0x000e620000008800 */
[----:B------:R-:W-:-:S08]  /*4bb0*/  UIADD3 UR7, UR7, 0x2a840, URZ ;  /* 0x0002a84007077890 */ /* 0x000fd0000fffe03f */
[----:B------:R-:W-:-:S06]  /*4bc0*/  UISETP.NE.AND UP0, UPT, UR5, URZ, UPT ;  /* 0x0000003f0500728c */ /* 0x000fcc000bf05270 */
[----:B------:R-:W-:Y:S02]  /*4bd0*/  PLOP3.LUT P1, PT, PT, PT, UP0, 0x80, 0x0 ;  /* 0x000000000000781c */ /* 0x000fe40003f2f008 */
[----:B------:R-:W-:-:S03]  /*4be0*/  PLOP3.LUT P2, PT, PT, PT, UP0, 0x80, 0x0 ;  /* 0x000000000000781c */ /* 0x000fc60003f4f008 */
[----:B------:R-:W-:Y:S01]  /*4bf0*/  @UP0 ULDC UR5, c[0x0][0x44c] ;  /* 0x0001130000050ab9 */ /* 0x000fe20000000800 */
[----:B-1----:R-:W-:-:S07]  /*4c00*/  UPRMT UR7, UR6, 0x654, UR7 ;  /* 0x0000065406077896 */ /* 0x002fce0008000007 */
[----:B0-----:R-:W-:Y:S01]  /*4c10*/  @P1 IMAD.HI.U32 R4, R0, UR5, RZ ;  /* 0x0000000500041c27 */ /* 0x001fe2000f8e00ff */
[----:B------:R-:W-:-:S04]  /*4c20*/  @UP0 ULDC UR5, c[0x0][0x450] ;  /* 0x0001140000050ab9 */ /* 0x000fc80000000800 */
[----:B------:R-:W-:Y:S01]  /*4c30*/  @P2 SHF.R.U32.HI R0, RZ, UR5, R4 ;  /* 0x00000005ff002c19 */ /* 0x000fe20008011604 */
[----:B------:R-:W-:Y:S01]  /*4c40*/  UIMAD UR5, UR4, -0x60, URZ ;  /* 0xffffffa0040578a4 */ /* 0x000fe2000f8e023f */
[----:B------:R-:W-:Y:S03]  /*4c50*/  SYNCS.ARRIVE.TRANS64.RED.A1T0 RZ, [UR7], RZ ;  /* 0x000000ffffff79a7 */ /* 0x000fe60008100407 */
[----:B------:R-:W0:Y:S02]  /*4c60*/  SHFL.IDX PT, R5, R0, RZ, 0x1c1f ;  /* 0x001c1fff00057589 */ /* 0x000e2400000e0000 */
[----:B------:R-:W-:-:S05]  /*4c70*/  IMAD.U32 R4, RZ, RZ, UR5 ;  /* 0x00000005ff047e24 */ /* 0x000fca000f8e00ff */
[----:B------:R-:W-:-:S04]  /*4c80*/  IADD3 R4, -R17, 0x1, R4 ;  /* 0x0000000111047810 */ /* 0x000fc80007ffe104 */
[----:B------:R-:W-:-:S05]  /*4c90*/  IADD3 R4, -R13, UR60, R4 ;  /* 0x0000003c0d047c10 */ /* 0x000fca000fffe104 */
[----:B0-----:R-:W-:-:S05]  /*4ca0*/  IMAD.IADD R10, R4, 0x1, R5 ;  /* 0x00000001040a7824 */ /* 0x001fca00078e0205 */
[C---:B------:R-:W-:Y:S02]  /*4cb0*/  ISETP.GT.AND P1, PT, R10.reuse, RZ, PT ;  /* 0x000000ff0a00720c */ /* 0x040fe40003f24270 */
[----:B------:R-:W-:Y:S02]  /*4cc0*/  ISETP.GT.AND P2, PT, R10, 0x1, PT ;  /* 0x000000010a00780c */ /* 0x000fe40003f44270 */
[----:B------:R-:W-:Y:S02]  /*4cd0*/  FSEL R13, R88, -INF , P1 ;  /* 0xff800000580d7808 */ /* 0x000fe40000800000 */
[----:B------:R-:W-:Y:S02]  /*4ce0*/  ISETP.GT.AND P1, PT, R10, 0x8, PT ;  /* 0x000000080a00780c */ /* 0x000fe40003f24270 */
[----:B------:R-:W-:Y:S02]  /*4cf0*/  FSEL R89, R89, -INF , P2 ;  /* 0xff80000059597808 */ /* 0x000fe40001000000 */
[----:B------:R-:W-:-:S02]  /*4d00*/  FMNMX.FTZ R14, R13, R12, !PT ;  /* 0x0000000c0d0e7209 */ /* 0x000fc40007810000 */
        /* <DEDUP_REMOVED lines=65> */
[----:B------:R-:W0:Y:S02]  /*5120*/  SHFL.IDX PT, R15, R0, 0x1, 0x1c1f ;  /* 0x003c1f00000f7f89 */ /* 0x000e2400000e0000 */
[----:B------:R-:W-:-:S05]  /*5130*/  FMNMX.FTZ R14, R133, R10, !PT ;  /* 0x0000000a850e7209 */ /* 0x000fca0007810000 */
[----:B------:R-:W1:Y:S01]  /*5140*/  SHFL.BFLY PT, R21, R14, 0x2, 0x1f ;  /* 0x0c401f000e157f89 */ /* 0x000e6200000e0000 */
[----:B0-----:R-:W-:-:S05]  /*5150*/  IMAD.IADD R10, R4, 0x1, R15 ;  /* 0x00000001040a7824 */ /* 0x001fca00078e020f */
[----:B------:R-:W-:Y:S02]  /*5160*/  ISETP.GT.AND P1, PT, R10, RZ, PT ;  /* 0x000000ff0a00720c */ /* 0x000fe40003f24270 */
[----:B-1----:R-:W-:Y:S02]  /*5170*/  FMNMX.FTZ R21, R14, R21, !PT ;  /* 0x000000150e157209 */ /* 0x002fe40007810000 */
[----:B------:R-:W-:Y:S02]  /*5180*/  ISETP.GT.AND P2, PT, R10, 0x1, PT ;  /* 0x000000010a00780c */ /* 0x000fe40003f44270 */
[----:B------:R-:W-:Y:S01]  /*5190*/  FSEL R90, R90, -INF , P1 ;  /* 0xff8000005a5a7808 */ /* 0x000fe20000800000 */
[----:B------:R-:W0:Y:S01]  /*51a0*/  SHFL.BFLY PT, R20, R21, 0x1, 0x1f ;  /* 0x0c201f0015147f89 */ /* 0x000e2200000e0000 */
[----:B------:R-:W-:Y:S02]  /*51b0*/  ISETP.GT.AND P3, PT, R10, 0x8, PT ;  /* 0x000000080a00780c */ /* 0x000fe40003f64270 */
[----:B------:R-:W-:-:S02]  /*51c0*/  FSEL R91, R91, -INF , P2 ;  /* 0xff8000005b5b7808 */ /* 0x000fc40001000000 */
[----:B------:R-:W-:Y:S02]  /*51d0*/  FMNMX.FTZ R0, R90, R11, !PT ;  /* 0x0000000b5a007209 */ /* 0x000fe40007810000 */
[----:B------:R-:W-:Y:S02]  /*51e0*/  ISETP.GT.AND P4, PT, R10, 0x9, PT ;  /* 0x000000090a00780c */ /* 0x000fe40003f84270 */
[----:B------:R-:W-:Y:S02]  /*51f0*/  FSEL R94, R94, -INF , P3 ;  /* 0xff8000005e5e7808 */ /* 0x000fe40001800000 */
[----:B------:R-:W-:Y:S02]  /*5200*/  FMNMX.FTZ R15, R91, R0, !PT ;  /* 0x000000005b0f7209 */ /* 0x000fe40007810000 */
[----:B------:R-:W-:Y:S02]  /*5210*/  ISETP.GT.AND P2, PT, R10, 0x10, PT ;  /* 0x000000100a00780c */ /* 0x000fe40003f44270 */
[----:B------:R-:W-:-:S02]  /*5220*/  FSEL R95, R95, -INF , P4 ;  /* 0xff8000005f5f7808 */ /* 0x000fc40002000000 */
[----:B------:R-:W-:Y:S02]  /*5230*/  ISETP.GT.AND P3, PT, R10, 0x11, PT ;  /* 0x000000110a00780c */ /* 0x000fe40003f64270 */
[----:B------:R-:W-:Y:S02]  /*5240*/  FSEL R98, R98, -INF , P2 ;  /* 0xff80000062627808 */ /* 0x000fe40001000000 */
[C---:B------:R-:W-:Y:S02]  /*5250*/  ISETP.GT.AND P2, PT, R10.reuse, 0x18, PT ;  /* 0x000000180a00780c */ /* 0x040fe40003f44270 */
[----:B------:R-:W-:Y:S02]  /*5260*/  FSEL R99, R99, -INF , P3 ;  /* 0xff80000063637808 */ /* 0x000fe40001800000 */
[----:B0-----:R-:W-:Y:S02]  /*5270*/  FMNMX.FTZ R4, R21, R20, !PT ;  /* 0x0000001415047209 */ /* 0x001fe40007810000 */
[----:B------:R-:W-:-:S02]  /*5280*/  ISETP.GT.AND P3, PT, R10, 0x19, PT ;  /* 0x000000190a00780c */ /* 0x000fc40003f64270 */
[C---:B------:R-:W-:Y:S01]  /*5290*/  FSETP.NEU.FTZ.AND P1, PT, R4.reuse, -INF , PT ;  /* 0xff8000000400780b */ /* 0x040fe20003f3d000 */
[----:B------:R-:W-:Y:S01]  /*52a0*/  FMUL.FTZ R14, R4, UR14 ;  /* 0x0000000e040e7c20 */ /* 0x000fe20008410000 */
[----:B------:R-:W-:Y:S02]  /*52b0*/  FSEL R102, R102, -INF , P2 ;  /* 0xff80000066667808 */ /* 0x000fe40001000000 */
[----:B------:R-:W-:Y:S02]  /*52c0*/  ISETP.GT.AND P2, PT, R10, 0x20, PT ;  /* 0x000000200a00780c */ /* 0x000fe40003f44270 */
[----:B------:R-:W-:Y:S02]  /*52d0*/  FSEL R0, R14, RZ, P1 ;  /* 0x000000ff0e007208 */ /* 0x000fe40000800000 */
[----:B------:R-:W-:Y:S02]  /*52e0*/  FMNMX.FTZ R14, R94, R15, !PT ;  /* 0x0000000f5e0e7209 */ /* 0x000fe40007810000 */
[----:B------:R-:W-:Y:S01]  /*52f0*/  FSEL R103, R103, -INF , P3 ;  /* 0xff80000067677808 */ /* 0x000fe20001800000 */
[--C-:B------:R-:W-:Y:S01]  /*5300*/  FFMA.FTZ R158, R5, UR14, -R0.reuse ;  /* 0x0000000e059e7c23 */ /* 0x100fe20008010800 */
[----:B------:R-:W-:Y:S01]  /*5310*/  FMNMX.FTZ R15, R95, R14, !PT ;  /* 0x0000000e5f0f7209 */ /* 0x000fe20007810000 */
[--C-:B------:R-:W-:Y:S01]  /*5320*/  FFMA.FTZ R156, R89, UR14, -R0.reuse ;  /* 0x0000000e599c7c23 */ /* 0x100fe20008010800 */
[----:B------:R-:W-:Y:S01]  /*5330*/  ISETP.GT.AND P3, PT, R10, 0x21, PT ;  /* 0x000000210a00780c */ /* 0x000fe20003f64270 */
[--C-:B------:R-:W-:Y:S01]  /*5340*/  FFMA.FTZ R21, R97, UR14, -R0.reuse ;  /* 0x0000000e61157c23 */ /* 0x100fe20008010800 */
[----:B------:R-:W-:Y:S01]  /*5350*/  FMNMX.FTZ R14, R98, R15, !PT ;  /* 0x0000000f620e7209 */ /* 0x000fe20007810000 */
[--C-:B------:R-:W-:Y:S01]  /*5360*/  FFMA.FTZ R89, R101, UR14, -R0.reuse ;  /* 0x0000000e65597c23 */ /* 0x100fe20008010800 */
        /* <DEDUP_REMOVED lines=73> */
[----:B------:R-:W-:Y:S02]  /*5800*/  FSEL R135, R135, -INF , P3 ;  /* 0xff80000087877808 */ /* 0x000fe40001800000 */
        /* <DEDUP_REMOVED lines=15> */
[C---:B------:R-:W-:Y:S02]  /*5900*/  FMUL.FTZ R14, R5.reuse, UR14 ;  /* 0x0000000e050e7c20 */ /* 0x040fe40008410000 */
[----:B------:R-:W-:Y:S01]  /*5910*/  MUFU.EX2 R105, R105 ;  /* 0x0000006900697308 */ /* 0x000fe20000000800 */
[----:B------:R-:W-:Y:S02]  /*5920*/  FSEL R0, R5, RZ, P2 ;  /* 0x000000ff05007208 */ /* 0x000fe40001000000 */
[----:B------:R-:W-:-:S03]  /*5930*/  FSEL R14, R14, RZ, P2 ;  /* 0x000000ff0e0e7208 */ /* 0x000fc60001000000 */
[----:B------:R-:W-:Y:S02]  /*5940*/  FADD.FTZ R0, -R0, R11 ;  /* 0x0000000b00007221 */ /* 0x000fe40000010100 */
[----:B------:R-:W-:Y:S01]  /*5950*/  MUFU.EX2 R140, R140 ;  /* 0x0000008c008c7308 */ /* 0x000fe20000000800 */
[--C-:B------:R-:W-:Y:S01]  /*5960*/  FFMA.FTZ R20, R91, UR14, -R14.reuse ;  /* 0x0000000e5b147c23 */ /* 0x100fe2000801080e */
[----:B------:R-:W-:Y:S01]  /*5970*/  FSEL R91, R4, RZ, P1 ;  /* 0x000000ff045b7208 */ /* 0x000fe20000800000 */
[--C-:B------:R-:W-:Y:S01]  /*5980*/  FFMA.FTZ R157, R90, UR14, -R14.reuse ;  /* 0x0000000e5a9d7c23 */ /* 0x100fe2000801080e */
[----:B------:R-:W-:Y:S01]  /*5990*/  FMUL.FTZ R0, R0, UR14 ;  /* 0x0000000e00007c20 */ /* 0x000fe20008410000 */
[--C-:B------:R-:W-:Y:S01]  /*59a0*/  FFMA.FTZ R159, R94, UR14, -R14.reuse ;  /* 0x0000000e5e9f7c23 */ /* 0x100fe2000801080e */
[----:B------:R-:W-:Y:S01]  /*59b0*/  FFMA.FTZ R88, R95, UR14, -R14 ;  /* 0x0000000e5f587c23 */ /* 0x000fe2000801080e */
[----:B------:R-:W-:Y:S01]  /*59c0*/  FADD.FTZ R91, -R91, R12 ;  /* 0x0000000c5b5b7221 */ /* 0x000fe20000010100 */
[----:B------:R-:W-:Y:S01]  /*59d0*/  MUFU.EX2 R20, R20 ;  /* 0x0000001400147308 */ /* 0x000fe20000000800 */
[--C-:B------:R-:W-:Y:S01]  /*59e0*/  FFMA.FTZ R153, R98, UR14, -R14.reuse ;  /* 0x0000000e62997c23 */ /* 0x100fe2000801080e */
[--C-:B------:R-:W-:Y:S01]  /*59f0*/  FFMA.FTZ R90, R99, UR14, -R14.reuse ;  /* 0x0000000e635a7c23 */ /* 0x100fe2000801080e */
[----:B------:R-:W-:Y:S01]  /*5a00*/  FMUL.FTZ R91, R91, UR14 ;  /* 0x0000000e5b5b7c20 */ /* 0x000fe20008410000 */
        /* <DEDUP_REMOVED lines=17> */
[----:B------:R-:W-:-:S03]  /*5b20*/  FFMA.FTZ R134, R134, UR14, -R14 ;  /* 0x0000000e86867c23 */ /* 0x000fc6000801080e */
[----:B------:R-:W1:Y:S01]  /*5b30*/  MUFU.EX2 R0, R0 ;  /* 0x0000000000007308 */ /* 0x000e620000000800 */
[----:B0-----:R-:W-:-:S04]  /*5b40*/  FFMA.FTZ R9, R10, R9, R13 ;  /* 0x000000090a097223 */ /* 0x001fc8000001000d */
[----:B------:R-:W-:-:S03]  /*5b50*/  FADD.FTZ R9, R156, R9 ;  /* 0x000000099c097221 */ /* 0x000fc60000010000 */
[----:B------:R-:W0:Y:S01]  /*5b60*/  MUFU.EX2 R159, R159 ;  /* 0x0000009f009f7308 */ /* 0x000e220000000800 */
[----:B------:R-:W-:-:S07]  /*5b70*/  FADD.FTZ R100, R158, R9 ;  /* 0x000000099e647221 */ /* 0x000fce0000010000 */
[----:B------:R-:W2:Y:S01]  /*5b80*/  MUFU.EX2 R88, R88 ;  /* 0x0000005800587308 */ /* 0x000ea20000000800 */
[----:B-1----:R-:W-:-:S04]  /*5b90*/  FFMA.FTZ R11, R0, R8, R157 ;  /* 0x00000008000b7223 */ /* 0x002fc8000001009d */
[----:B------:R-:W-:Y:S01]  /*5ba0*/  FADD.FTZ R8, R20, R11 ;  /* 0x0000000b14087221 */ /* 0x000fe20000010000 */
[----:B------:R-:W-:Y:S02]  /*5bb0*/  FADD.FTZ R11, R15, R100 ;  /* 0x000000640f0b7221 */ /* 0x000fe40000010000 */
[----:B------:R-:W1:Y:S01]  /*5bc0*/  MUFU.EX2 R153, R153 ;  /* 0x0000009900997308 */ /* 0x000e620000000800 */
[----:B0-----:R-:W-:Y:S01]  /*5bd0*/  FADD.FTZ R9, R159, R8 ;  /* 0x000000089f097221 */ /* 0x001fe20000010000 */
[----:B------:R-:W-:-:S04]  /*5be0*/  FADD.FTZ R100, R152, R11 ;  /* 0x0000000b98647221 */ /* 0x000fc80000010000 */
[----:B------:R-:W-:Y:S01]  /*5bf0*/  FADD.FTZ R11, R21, R100 ;  /* 0x00000064150b7221 */ /* 0x000fe20000010000 */
[--C-:B------:R-:W-:Y:S01]  /*5c00*/  FFMA.FTZ R100, R123, UR14, -R14.reuse ;  /* 0x0000000e7b647c23 */ /* 0x100fe2000801080e */
[----:B------:R-:W0:Y:S01]  /*5c10*/  MUFU.EX2 R90, R90 ;  /* 0x0000005a005a7308 */ /* 0x000e220000000800 */
[----:B--2---:R-:W-:Y:S01]  /*5c20*/  FADD.FTZ R8, R88, R9 ;  /* 0x0000000958087221 */ /* 0x004fe20000010000 */
[----:B------:R-:W-:Y:S01]  /*5c30*/  FADD.FTZ R102, R154, R11 ;  /* 0x0000000b9a667221 */ /* 0x000fe20000010000 */
[----:B------:R-:W-:-:S03]  /*5c40*/  FFMA.FTZ R14, R135, UR14, -R14 ;  /* 0x0000000e870e7c23 */ /* 0x000fc6000801080e */
        /* <DEDUP_REMOVED lines=64> */
.L_x_2395:
[----:B------:R-:W0:Y:S01]  /*6050*/  S2UR UR5, SR_CgaCtaId ;  /* 0x00000000000579c3 */ /* 0x000e220000008800 */
[----:B------:R-:W-:Y:S01]  /*6060*/  UISETP.GT.AND UP0, UPT, UR4, UR11, UPT ;  /* 0x0000000b0400728c */ /* 0x000fe2000bf04270 */
[----:B------:R-:W-:Y:S01]  /*6070*/  F2FP.BF16.F32.PACK_AB R151, R12, R151 ;  /* 0x000000970c97723e */ /* 0x000fe200000010ff */
[----:B------:R-:W-:Y:S01]  /*6080*/  UIADD3 UR10, UR10, 0x2a860, URZ ;  /* 0x0002a8600a0a7890 */ /* 0x000fe2000fffe03f */
[----:B------:R-:W-:Y:S01]  /*6090*/  F2FP.BF16.F32.PACK_AB R156, R156, R13 ;  /* 0x0000000d9c9c723e */ /* 0x000fe200000010ff */
[----:B------:R-:W-:Y:S01]  /*60a0*/  UIADD3 UR4, UR4, -0x1, URZ ;  /* 0xffffffff04047890 */ /* 0x000fe2000fffe03f */
[----:B------:R-:W-:Y:S01]  /*60b0*/  F2FP.BF16.F32.PACK_AB R157, R20, R157 ;  /* 0x0000009d149d723e */ /* 0x000fe200000010ff */
[----:B------:R-:W-:Y:S01]  /*60c0*/  UMOV UR6, UR39 ;  /* 0x0000002700067c82 */ /* 0x000fe20008000000 */
[----:B------:R-:W-:Y:S01]  /*60d0*/  PLOP3.LUT P1, PT, PT, PT, UP0, 0x80, 0x0 ;  /* 0x000000000000781c */ /* 0x000fe20003f2f008 */
        /* <DEDUP_REMOVED lines=27> */
.L_x_2385:
[----:B------:R-:W-:-:S06]  /*6290*/  UISETP.GE.AND UP0, UPT, UR4, UR61, UPT ;  /* 0x0000003d0400728c */ /* 0x000fcc000bf06270 */
[----:B------:R-:W-:-:S13]  /*62a0*/  PLOP3.LUT P1, PT, PT, PT, UP0, 0x80, 0x0 ;  /* 0x000000000000781c */ /* 0x000fda0003f2f008 */
[----:B------:R-:W-:Y:S05]  /*62b0*/  @!P1 BRA `(.L_x_2397) ;  /* 0x0000001c003c9947 */ /* 0x000fea0003800000 */
[----:B------:R-:W-:Y:S01]  /*62c0*/  IMAD.MOV.U32 R12, RZ, RZ, R5 ;  /* 0x000000ffff0c7224 */ /* 0x000fe200078e0005 */
[----:B------:R-:W-:Y:S01]  /*62d0*/  UMOV UR5, UR38 ;  /* 0x0000002600057c82 */ /* 0x000fe20008000000 */
[----:B------:R-:W-:Y:S01]  /*62e0*/  IMAD.MOV.U32 R11, RZ, RZ, R4 ;  /* 0x000000ffff0b7224 */ /* 0x000fe200078e0004 */
[----:B------:R-:W-:Y:S01]  /*62f0*/  UMOV UR6, UR39 ;  /* 0x0000002700067c82 */ /* 0x000fe20008000000 */
[----:B------:R-:W-:-:S05]  /*6300*/  ULDC UR11, c[0x0][0x988] ;  /* 0x00026200000b7ab9 */ /* 0x000fca0000000800 */
.L_x_2408:
[----:B------:R-:W-:-:S04]  /*6310*/  UIADD3 UR10, UR6, 0x1, URZ ;  /* 0x00000001060a7890 */ /* 0x000fc8000fffe03f */
[----:B------:R-:W-:-:S04]  /*6320*/  UISETP.NE.AND UP0, UPT, UR10, 0x2, UPT ;  /* 0x000000020a00788c */ /* 0x000fc8000bf05270 */
[----:B------:R-:W-:Y:S02]  /*6330*/  USEL UR10, UR10, URZ, UP0 ;  /* 0x0000003f0a0a7287 */ /* 0x000fe40008000000 */
[----:B------:R-:W-:-:S04]  /*6340*/  USEL UR38, URZ, 0x1, UP0 ;  /* 0x000000013f267887 */ /* 0x000fc80008000000 */
[----:B------:R-:W-:Y:S01]  /*6350*/  ULOP3.LUT UR38, UR5, UR38, URZ, 0x3c, !UPT ;  /* 0x0000002605267292 */ /* 0x000fe2000f8e3c3f */
[----:B------:R-:W-:Y:S01]  /*6360*/  UMOV UR39, UR10 ;  /* 0x0000000a00277c82 */ /* 0x000fe20008000000 */
[----:B------:R-:W-:Y:S10]  /*6370*/  @!P0 BRA `(.L_x_2398) ;  /* 0x0000000000048947 */ /* 0x000ff40003800000 */
[----:B------:R-:W-:Y:S01]  /*6380*/  BPT.TRAP 0x1 ;  /* 0x000000040000795c */ /* 0x000fe20000300000 */
.L_x_2398:
[----:B------:R-:W-:Y:S01]  /*6390*/  ULEA UR7, UR39, UR40, 0x3 ;  /* 0x0000002827077291 */ /* 0x000fe2000f8e183f */
[----:B------:R-:W-:-:S05]  /*63a0*/  IMAD.U32 R4, RZ, RZ, UR38 ;  /* 0x00000026ff047e24 */ /* 0x000fca000f8e00ff */
[----:B------:R-:W-:-:S04]  /*63b0*/  SHF.L.U32 R4, R4, 0x1f, RZ ;  /* 0x0000001f04047819 */ /* 0x000fc800000006ff */
[----:B------:R0:W1:Y:S01]  /*63c0*/  SYNCS.PHASECHK.TRANS64.TRYWAIT P1, [UR7+0x2a830], R4 ;  /* 0x02a83004ff0075a7 */ /* 0x0000620008020147 */
[----:B------:R-:W-:Y:S05]  /*63d0*/  @!P0 BRA `(.L_x_2399) ;  /* 0x0000000000048947 */ /* 0x000fea0003800000 */
[----:B------:R-:W-:Y:S01]  /*63e0*/  BPT.TRAP 0x1 ;  /* 0x000000040000795c */ /* 0x000fe20000300000 */
.L_x_2399:
[----:B-1----:R-:W-:Y:S05]  /*63f0*/  @P1 BRA `(.L_x_2400) ;  /* 0x0000000000081947 */ /* 0x002fea0003800000 */
[----:B------:R-:W1:Y:S02]  /*6400*/  SYNCS.PHASECHK.TRANS64.TRYWAIT P1, [UR7+0x2a830], R4 ;  /* 0x02a83004ff0075a7 */ /* 0x000e640008020147 */
[----:B-1----:R-:W-:Y:S05]  /*6410*/  @!P1 BRA `(.L_x_2401) ;  /* 0x000000bc00689947 */ /* 0x002fea0003800000 */
.L_x_2400:
        /* <DEDUP_REMOVED lines=143> */
.L_x_2402:
[----:B------:R-:W-:Y:S01]  /*6d10*/  ULEA UR15, UR6, UR40, 0x3 ;  /* 0x00000028060f7291 */ /* 0x000fe2000f8e183f */
[----:B------:R-:W-:-:S05]  /*6d20*/  IMAD.U32 R0, RZ, RZ, UR5 ;  /* 0x00000005ff007e24 */ /* 0x000fca000f8e00ff */
[----:B------:R-:W-:-:S04]  /*6d30*/  SHF.L.U32 R0, R0, 0x1f, RZ ;  /* 0x0000001f00007819 */ /* 0x000fc800000006ff */
[----:B------:R2:W3:Y:S01]  /*6d40*/  SYNCS.PHASECHK.TRANS64.TRYWAIT P1, [UR15+0x2a850], R0 ;  /* 0x02a85000ff0075a7 */ /* 0x0004e2000802014f */
[----:B------:R-:W-:Y:S05]  /*6d50*/  @!P0 BRA `(.L_x_2403) ;  /* 0x0000000000048947 */ /* 0x000fea0003800000 */
[----:B------:R-:W-:Y:S01]  /*6d60*/  BPT.TRAP 0x1 ;  /* 0x000000040000795c */ /* 0x000fe20000300000 */
.L_x_2403:
[----:B---3--:R-:W-:Y:S05]  /*6d70*/  @P1 BRA `(.L_x_2404) ;  /* 0x0000000000081947 */ /* 0x008fea0003800000 */
[----:B------:R-:W3:Y:S02]  /*6d80*/  SYNCS.PHASECHK.TRANS64.TRYWAIT P1, [UR15+0x2a850], R0 ;  /* 0x02a85000ff0075a7 */ /* 0x000ee4000802014f */
[----:B---3--:R-:W-:Y:S05]  /*6d90*/  @!P1 BRA `(.L_x_2405) ;  /* 0x000000b400209947 */ /* 0x008fea0003800000 */
.L_x_2404:
        /* <DEDUP_REMOVED lines=37> */
.L_x_2406:
[----:B01----:R-:W-:Y:S01]  /*6ff0*/  FMNMX.FTZ R4, R90, R12, !PT ;  /* 0x0000000c5a047209 */ /* 0x003fe20007810000 */
[----:B------:R-:W-:Y:S01]  /*7000*/  UMOV UR14, UR11 ;  /* 0x0000000b000e7c82 */ /* 0x000fe20008000000 */
[----:B--2---:R-:W-:Y:S01]  /*7010*/  FMNMX.FTZ R0, R88, R11, !PT ;  /* 0x0000000b58007209 */ /* 0x004fe20007810000 */
[----:B------:R-:W0:Y:S01]  /*7020*/  S2UR UR6, SR_CgaCtaId ;  /* 0x00000000000679c3 */ /* 0x000e220000008800 */
[----:B------:R-:W-:Y:S01]  /*7030*/  FMNMX.FTZ R13, R91, R4, !PT ;  /* 0x000000045b0d7209 */ /* 0x000fe20007810000 */
[----:B------:R-:W-:Y:S01]  /*7040*/  ULEA UR5, UR10, UR40, 0x3 ;  /* 0x000000280a057291 */ /* 0x000fe2000f8e183f */
[----:B------:R-:W-:Y:S02]  /*7050*/  FMNMX.FTZ R5, R89, R0, !PT ;  /* 0x0000000059057209 */ /* 0x000fe40007810000 */
[----:B------:R-:W-:Y:S01]  /*7060*/  FMNMX.FTZ R4, R94, R13, !PT ;  /* 0x0000000d5e047209 */ /* 0x000fe20007810000 */
[----:B------:R-:W-:Y:S01]  /*7070*/  UIADD3 UR5, UR5, 0x2a840, URZ ;  /* 0x0002a84005057890 */ /* 0x000fe2000fffe03f */
        /* <DEDUP_REMOVED lines=8> */
[----:B------:R-:W-:Y:S01]  /*7100*/  FMNMX.FTZ R0, R100, R5, !PT ;  /* 0x0000000564007209 */ /* 0x000fe20007810000 */
[----:B0-----:R-:W-:Y:S01]  /*7110*/  UPRMT UR5, UR6, 0x654, UR5 ;  /* 0x0000065406057896 */ /* 0x001fe20008000005 */
[----:B------:R-:W-:Y:S02]  /*7120*/  FMNMX.FTZ R13, R103, R4, !PT ;  /* 0x00000004670d7209 */ /* 0x000fe40007810000 */
[----:B------:R-:W-:Y:S02]  /*7130*/  FMNMX.FTZ R5, R101, R0, !PT ;  /* 0x0000000065057209 */ /* 0x000fe40007810000 */
[----:B------:R-:W-:Y:S02]  /*7140*/  FMNMX.FTZ R4, R106, R13, !PT ;  /* 0x0000000d6a047209 */ /* 0x000fe40007810000 */
[----:B------:R-:W-:-:S02]  /*7150*/  FMNMX.FTZ R0, R104, R5, !PT ;  /* 0x0000000568007209 */ /* 0x000fc40007810000 */
[----:B------:R-:W-:Y:S01]  /*7160*/  FMNMX.FTZ R13, R107, R4, !PT ;  /* 0x000000046b0d7209 */ /* 0x000fe20007810000 */
[----:B------:R-:W-:Y:S01]  /*7170*/  SYNCS.ARRIVE.TRANS64.RED.A1T0 RZ, [UR5], RZ ;  /* 0x000000ffffff79a7 */ /* 0x000fe20008100405 */
        /* <DEDUP_REMOVED lines=36> */
[----:B-1----:R-:W-:-:S03]  /*73c0*/  FMNMX.FTZ R4, R13, R4, !PT ;  /* 0x000000040d047209 */ /* 0x002fc60007810000 */
[----:B------:R-:W-:Y:S02]  /*73d0*/  FADD.FTZ R0, -R5, R12 ;  /* 0x0000000c05007221 */ /* 0x000fe40000010100 */
[C---:B------:R-:W-:Y:S01]  /*73e0*/  FMUL.FTZ R12, R4.reuse, UR14 ;  /* 0x0000000e040c7c20 */ /* 0x040fe20008410000 */
[----:B------:R-:W-:Y:S01]  /*73f0*/  FADD.FTZ R11, -R4, R11 ;  /* 0x0000000b040b7221 */ /* 0x000fe20000010100 */
[----:B------:R-:W-:Y:S02]  /*7400*/  FMUL.FTZ R0, R0, UR14 ;  /* 0x0000000e00007c20 */ /* 0x000fe40008410000 */
[--C-:B------:R-:W-:Y:S01]  /*7410*/  FFMA.FTZ R156, R89, UR14, -R12.reuse ;  /* 0x0000000e599c7c23 */ /* 0x100fe2000801080c */
[--C-:B------:R-:W-:Y:S01]  /*7420*/  FFMA.FTZ R13, R93, UR14, -R12.reuse ;  /* 0x0000000e5d0d7c23 */ /* 0x100fe2000801080c */
[--C-:B------:R-:W-:Y:S01]  /*7430*/  FFMA.FTZ R15, R97, UR14, -R12.reuse ;  /* 0x0000000e610f7c23 */ /* 0x100fe2000801080c */
[--C-:B------:R-:W-:Y:S01]  /*7440*/  FFMA.FTZ R21, R101, UR14, -R12.reuse ;  /* 0x0000000e65157c23 */ /* 0x100fe2000801080c */
[----:B------:R-:W-:Y:S01]  /*7450*/  FMUL.FTZ R14, R11, UR14 ;  /* 0x0000000e0b0e7c20 */ /* 0x000fe20008410000 */
[--C-:B------:R-:W-:Y:S01]  /*7460*/  FFMA.FTZ R89, R105, UR14, -R12.reuse ;  /* 0x0000000e69597c23 */ /* 0x100fe2000801080c */
        /* <DEDUP_REMOVED lines=18> */
[----:B------:R-:W-:Y:S01]  /*7590*/  FFMA.FTZ R117, R133, UR14, -R12 ;  /* 0x0000000e85757c23 */ /* 0x000fe2000801080c */
[----:B------:R-:W-:Y:S01]  /*75a0*/  FMUL.FTZ R12, R5, UR14 ;  /* 0x0000000e050c7c20 */ /* 0x000fe20008410000 */
[----:B------:R0:W-:Y:S03]  /*75b0*/  MUFU.EX2 R10, R14 ;  /* 0x0000000e000a7308 */ /* 0x0001e60000000800 */
[--C-:B------:R-:W-:Y:S01]  /*75c0*/  FFMA.FTZ R157, R90, UR14, -R12.reuse ;  /* 0x0000000e5a9d7c23 */ /* 0x100fe2000801080c */
[--C-:B------:R-:W-:Y:S01]  /*75d0*/  FFMA.FTZ R159, R94, UR14, -R12.reuse ;  /* 0x0000000e5e9f7c23 */ /* 0x100fe2000801080c */
[--C-:B------:R-:W-:Y:S01]  /*75e0*/  FFMA.FTZ R20, R95, UR14, -R12.reuse ;  /* 0x0000000e5f147c23 */ /* 0x100fe2000801080c */
[--C-:B------:R-:W-:Y:S01]  /*75f0*/  FFMA.FTZ R153, R98, UR14, -R12.reuse ;  /* 0x0000000e62997c23 */ /* 0x100fe2000801080c */
[--C-:B------:R-:W-:Y:S01]  /*7600*/  FFMA.FTZ R88, R99, UR14, -R12.reuse ;  /* 0x0000000e63587c23 */ /* 0x100fe2000801080c */
[----:B------:R-:W1:Y:S01]  /*7610*/  MUFU.EX2 R11, R11 ;  /* 0x0000000b000b7308 */ /* 0x000e620000000800 */
[--C-:B0-----:R-:W-:Y:S01]  /*7620*/  FFMA.FTZ R14, R91, UR14, -R12.reuse ;  /* 0x0000000e5b0e7c23 */ /* 0x101fe2000801080c */
        /* <DEDUP_REMOVED lines=15> */
[----:B-1----:R-:W-:Y:S01]  /*7720*/  FFMA.FTZ R9, R10, R9, R11 ;  /* 0x000000090a097223 */ /* 0x002fe2000001000b */
[--C-:B------:R-:W-:Y:S01]  /*7730*/  FFMA.FTZ R130, R130, UR14, -R12.reuse ;  /* 0x0000000e82827c23 */ /* 0x100fe2000801080c */
[--C-:B------:R-:W-:Y:S01]  /*7740*/  FFMA.FTZ R131, R131, UR14, -R12.reuse ;  /* 0x0000000e83837c23 */ /* 0x100fe2000801080c */
[----:B------:R-:W-:-:S04]  /*7750*/  FFMA.FTZ R134, R134, UR14, -R12 ;  /* 0x0000000e86867c23 */ /* 0x000fc8000801080c */
[----:B------:R-:W1:Y:S08]  /*7760*/  MUFU.EX2 R156, R156 ;  /* 0x0000009c009c7308 */ /* 0x000e700000000800 */
[----:B------:R-:W2:Y:S01]  /*7770*/  MUFU.EX2 R14, R14 ;  /* 0x0000000e000e7308 */ /* 0x000ea20000000800 */
[----:B0-----:R-:W-:-:S07]  /*7780*/  FFMA.FTZ R91, R0, R8, R157 ;  /* 0x00000008005b7223 */ /* 0x001fce000001009d */
        /* <DEDUP_REMOVED lines=18> */
[--C-:B------:R-:W-:Y:S01]  /*78b0*/  FFMA.FTZ R100, R123, UR14, -R12.reuse ;  /* 0x0000000e7b647c23 */ /* 0x100fe2000801080c */
[----:B------:R-:W-:-:S05]  /*78c0*/  FFMA.FTZ R12, R135, UR14, -R12 ;  /* 0x0000000e870c7c23 */ /* 0x000fca000801080c */
        /* <DEDUP_REMOVED lines=74> */
.L_x_2407:
        /* <DEDUP_REMOVED lines=36> */
.L_x_2397:
        /* <DEDUP_REMOVED lines=67> */
.L_x_2409:
[----:B------:R-:W-:Y:S01]  /*83e0*/  ULEA UR5, UR39, UR40, 0x3 ;  /* 0x0000002827057291 */ /* 0x000fe2000f8e183f */
[----:B------:R-:W-:-:S05]  /*83f0*/  IMAD.U32 R0, RZ, RZ, UR38 ;  /* 0x00000026ff007e24 */ /* 0x000fca000f8e00ff */
[----:B------:R-:W-:-:S04]  /*8400*/  SHF.L.U32 R0, R0, 0x1f, RZ ;  /* 0x0000001f00007819 */ /* 0x000fc800000006ff */
[----:B------:R0:W1:Y:S01]  /*8410*/  SYNCS.PHASECHK.TRANS64.TRYWAIT P1, [UR5+0x2a850], R0 ;  /* 0x02a85000ff0075a7 */ /* 0x0000620008020145 */
[----:B------:R-:W-:Y:S05]  /*8420*/  @!P0 BRA `(.L_x_2410) ;  /* 0x0000000000048947 */ /* 0x000fea0003800000 */
[----:B------:R-:W-:Y:S01]  /*8430*/  BPT.TRAP 0x1 ;  /* 0x000000040000795c */ /* 0x000fe20000300000 */
.L_x_2410:
[----:B-1----:R-:W-:Y:S05]  /*8440*/  @P1 BRA `(.L_x_2411) ;  /* 0x0000000000081947 */ /* 0x002fea0003800000 */
[----:B------:R-:W1:Y:S02]  /*8450*/  SYNCS.PHASECHK.TRANS64.TRYWAIT P1, [UR5+0x2a850], R0 ;  /* 0x02a85000ff0075a7 */ /* 0x000e640008020145 */
[----:B-1----:R-:W-:Y:S05]  /*8460*/  @!P1 BRA `(.L_x_2412) ;  /* 0x0000009c00849947 */ /* 0x002fea0003800000 */
.L_x_2411:
[----:B------:R-:W-:Y:S01]  /*8470*/  UIADD3 UR40, UR40, 0x400, URZ ;  /* 0x0000040028287890 */ /* 0x000fe2000fffe03f */
[----:B------:R-:W-:Y:S01]  /*8480*/  WARPGROUP.ARRIVE ;  /* 0x00000000000079c5 */ /* 0x000fe20000000000 */
[----:B------:R-:W-:Y:S01]  /*8490*/  UMOV UR7, 0x40000040 ;  /* 0x4000004000077882 */ /* 0x000fe20000000000 */
[----:B01----:R-:W0:Y:S01]  /*84a0*/  SHFL.BFLY PT, R0, R9, 0x2, 0x1f ;  /* 0x0c401f0009007f89 */ /* 0x003e2200000e0000 */
[----:B------:R-:W-:Y:S01]  /*84b0*/  USHF.R.U32.HI UR40, URZ, 0x4, UR40 ;  /* 0x000000043f287899 */ /* 0x000fe20008011628 */
[----:B------:R-:W-:Y:S02]  /*84c0*/  IMAD.MOV.U32 R6, RZ, RZ, RZ ;  /* 0x000000ffff067224 */ /* 0x000fe400078e00ff */
[----:B------:R-:W1:Y:S01]  /*84d0*/  SHFL.BFLY PT, R3, R8, 0x2, 0x1f ;  /* 0x0c401f0008037f89 */ /* 0x000e6200000e0000 */
[----:B------:R-:W-:Y:S01]  /*84e0*/  ULOP3.LUT UR40, UR40, 0x3fff, URZ, 0xc0, !UPT ;  /* 0x00003fff28287892 */ /* 0x000fe2000f8ec03f */
[----:B------:R-:W-:Y:S02]  /*84f0*/  IMAD.U32 R13, RZ, RZ, UR14 ;  /* 0x0000000eff0d7e24 */ /* 0x000fe4000f8e00ff */
[----:B------:R-:W-:Y:S01]  /*8500*/  IMAD.MOV.U32 R96, RZ, RZ, -0x800000 ;  /* 0xff800000ff607424 */ /* 0x000fe200078e00ff */
[----:B------:R-:W-:-:S04]  /*8510*/  ULOP3.LUT UR4, UR40, 0x3000000, URZ, 0xfc, !UPT ;  /* 0x0300000028047892 */ /* 0x000fc8000f8efc3f */
[----:B------:R-:W-:-:S07]  /*8520*/  UIMAD UR4, UR39, 0x600, UR4 ;  /* 0x00000600270478a4 */ /* 0x000fce000f8e0204 */
[----:B------:R-:W-:Y:S02]  /*8530*/  UMOV UR6, UR4 ;  /* 0x0000000400067c82 */ /* 0x000fe40008000000 */
[----:B------:R-:W-:Y:S01]  /*8540*/  HGMMA.64x128x16.F32.BF16 R24, R156, gdesc[UR4].tnspB, R24, gsb0 ;  /* 0x41e000049c187df0 */ /* 0x000fe20008001818 */
[----:B------:R-:W-:Y:S01]  /*8550*/  UIADD3 UR6, UR4, 0x80, URZ ;  /* 0x0000008004067890 */ /* 0x000fe2000fffe03f */
[----:B0-----:R-:W-:Y:S01]  /*8560*/  FADD.FTZ R0, R0, R9 ;  /* 0x0000000900007221 */ /* 0x001fe20000010000 */
[----:B------:R-:W-:Y:S01]  /*8570*/  UMOV UR7, 0x40000040 ;  /* 0x4000004000077882 */ /* 0x000fe20000000000 */
[----:B-1----:R-:W-:Y:S01]  /*8580*/  FADD.FTZ R2, R3, R8 ;  /* 0x0000000803027221 */ /* 0x002fe20000010000 */
[----:B------:R-:W-:Y:S02]  /*8590*/  IMAD.MOV.U32 R8, RZ, RZ, RZ ;  /* 0x000000ffff087224 */ /* 0x000fe400078e00ff */
[----:B------:R-:W0:Y:S04]  /*85a0*/  SHFL.BFLY PT, R3, R0, 0x1, 0x1f ;  /* 0x0c201f0000037f89 */ /* 0x000e2800000e0000 */
[----:B------:R-:W1:Y:S01]  /*85b0*/  SHFL.BFLY PT, R7, R2, 0x1, 0x1f ;  /* 0x0c201f0002077f89 */ /* 0x000e6200000e0000 */
[----:B0-----:R-:W-:Y:S01]  /*85c0*/  FADD.FTZ R11, R0, R3 ;  /* 0x00000003000b7221 */ /* 0x001fe20000010000 */
[----:B------:R-:W-:-:S02]  /*85d0*/  IMAD.U32 R3, RZ, RZ, UR14 ;  /* 0x0000000eff037e24 */ /* 0x000fc4000f8e00ff */
[----:B------:R-:W-:Y:S02]  /*85e0*/  IMAD.MOV.U32 R0, RZ, RZ, -0x800000 ;  /* 0xff800000ff007424 */ /* 0x000fe400078e00ff */
[----:B-1----:R-:W-:Y:S01]  /*85f0*/  FADD.FTZ R12, R2, R7 ;  /* 0x00000007020c7221 */ /* 0x002fe20000010000 */
[----:B------:R-:W-:-:S04]  /*8600*/  FSETP.NE.FTZ.AND P1, PT, R11, RZ, PT ;  /* 0x000000ff0b00720b */ /* 0x000fc80003f35000 */
[----:B------:R-:W-:-:S09]  /*8610*/  FSETP.NE.FTZ.AND P2, PT, R12, RZ, PT ;  /* 0x000000ff0c00720b */ /* 0x000fd20003f55000 */
[----:B------:R-:W0:Y:S01]  /*8620*/  @P1 MUFU.LG2 R7, R11 ;  /* 0x0000000b00071308 */ /* 0x000e220000000c00 */
[----:B------:R-:W-:-:S03]  /*8630*/  @P1 FMUL.FTZ R3, R3, 0.69314718246459960938 ;  /* 0x3f31721803031820 */ /* 0x000fc60000410000 */
[----:B------:R-:W-:-:S04]  /*8640*/  @P2 FMUL.FTZ R13, R13, 0.69314718246459960938 ;  /* 0x3f3172180d0d2820 */ /* 0x000fc80000410000 */
        /* <DEDUP_REMOVED lines=31> */
[----:B0-23--:R-:W-:Y:S05]  /*8840*/  @!P0 BRA `(.L_x_2413) ;  /* 0x0000000000048947 */ /* 0x00dfea0003800000 */
[----:B------:R-:W-:Y:S01]  /*8850*/  BPT.TRAP 0x1 ;  /* 0x000000040000795c */ /* 0x000fe20000300000 */
.L_x_2413:
        /* <DEDUP_REMOVED lines=77> */
.L_x_2377:
        /* <DEDUP_REMOVED lines=12> */
[----:B------:R-:W-:Y:S01]  /*8df0*/  ULDC.64 UR10, c[0x0][0xc00] ;  /* 0x00030000000a7ab9 */ /* 0x000fe20000000a00 */
[----:B------:R-:W-:Y:S01]  /*8e00*/  R2UR UR7, R161 ;  /* 0x00000000a10772ca */ /* 0x000fe200000e0000 */
[----:B------:R-:W-:Y:S01]  /*8e10*/  ULDC.64 UR8, c[0x0][0xc00] ;  /* 0x0003000000087ab9 */ /* 0x000fe20000000a00 */
[----:B------:R-:W-:Y:S02]  /*8e20*/  R2UR UR12, R179 ;  /* 0x00000000b30c72ca */ /* 0x000fe400000e0000 */
[----:B------:R-:W-:Y:S02]  /*8e30*/  R2UR UR13, R160 ;  /* 0x00000000a00d72ca */ /* 0x000fe400000e0000 */
[----:B------:R-:W-:-:S07]  /*8e40*/  R2UR UR19, R178 ;  /* 0x00000000b21372ca */ /* 0x000fce00000e0000 */
        /* <DEDUP_REMOVED lines=26> */
[----:B------:R-:W-:Y:S02]  /*8ff0*/  LOP3.LUT R30, R7, R8, RZ, 0x3c, !PT ;  /* 0x00000008071e7212 */ /* 0x000fe400078e3cff */
[----:B------:R-:W-:Y:S02]  /*9000*/  SHF.R.U64 R6, R6, 0x3, RZ ;  /* 0x0000000306067819 */ /* 0x000fe400000012ff */
[----:B------:R-:W-:-:S02]  /*9010*/  SHF.R.U64 R10, R10, 0x3, RZ ;  /* 0x000000030a0a7819 */ /* 0x000fc400000012ff */
[----:B------:R-:W-:Y:S02]  /*9020*/  LOP3.LUT R8, R101, 0x380, RZ, 0xc0, !PT ;  /* 0x0000038065087812 */ /* 0x000fe400078ec0ff */
[----:B------:R-:W-:Y:S02]  /*9030*/  SHF.R.U64 R12, R12, 0x3, RZ ;  /* 0x000000030c0c7819 */ /* 0x000fe400000012ff */
[----:B------:R-:W-:Y:S02]  /*9040*/  LOP3.LUT R32, R6, R23, RZ, 0x3c, !PT ;  /* 0x0000001706207212 */ /* 0x000fe400078e3cff */
[----:B------:R-:W-:Y:S02]  /*9050*/  LOP3.LUT R28, R10, R35, RZ, 0x3c, !PT ;  /* 0x000000230a1c7212 */ /* 0x000fe400078e3cff */
[----:B------:R-:W-:Y:S02]  /*9060*/  SHF.R.U64 R8, R8, 0x3, RZ ;  /* 0x0000000308087819 */ /* 0x000fe400000012ff */
[----:B------:R-:W-:-:S02]  /*9070*/  LOP3.LUT R10, R103, 0x380, RZ, 0xc0, !PT ;  /* 0x00000380670a7812 */ /* 0x000fc400078ec0ff */
[----:B------:R-:W-:Y:S02]  /*9080*/  LOP3.LUT R23, R34, 0x380, RZ, 0xc0, !PT ;  /* 0x0000038022177812 */ /* 0x000fe400078ec0ff */
[----:B------:R-:W-:Y:S02]  /*9090*/  LOP3.LUT R14, R12, R99, RZ, 0x3c, !PT ;  /* 0x000000630c0e7212 */ /* 0x000fe400078e3cff */
[----:B------:R-:W-:Y:S02]  /*90a0*/  LOP3.LUT R12, R8, R101, RZ, 0x3c, !PT ;  /* 0x00000065080c7212 */ /* 0x000fe400078e3cff */
[----:B------:R-:W-:Y:S02]  /*90b0*/  SHF.R.U64 R10, R10, 0x3, RZ ;  /* 0x000000030a0a7819 */ /* 0x000fe400000012ff */
[----:B------:R-:W-:Y:S02]  /*90c0*/  SHF.R.U64 R23, R23, 0x3, RZ ;  /* 0x0000000317177819 */ /* 0x000fe400000012ff */
[----:B------:R-:W-:-:S02]  /*90d0*/  MOV R26, R4 ;  /* 0x00000004001a7202 */ /* 0x000fc40000000f00 */
[----:B------:R-:W-:Y:S02]  /*90e0*/  F2FP.BF16.F32.PACK_AB R4, R3, R2 ;  /* 0x000000020304723e */ /* 0x000fe400000010ff */
[----:B------:R-:W-:Y:S02]  /*90f0*/  F2FP.BF16.F32.PACK_AB R5, R91, R90 ;  /* 0x0000005a5b05723e */ /* 0x000fe400000010ff */
[----:B------:R-:W-:Y:S02]  /*9100*/  F2FP.BF16.F32.PACK_AB R6, R21, R20 ;  /* 0x000000141506723e */ /* 0x000fe400000010ff */
[----:B------:R-:W-:Y:S01]  /*9110*/  F2FP.BF16.F32.PACK_AB R7, R93, R92 ;  /* 0x0000005c5d07723e */ /* 0x000fe200000010ff */
[----:B------:R-:W-:Y:S01]  /*9120*/  BAR.SYNC.DEFER_BLOCKING 0x1, 0x100 ;  /* 0x0044000000007b1d */ /* 0x000fe20000010000 */
[----:B------:R-:W-:Y:S02]  /*9130*/  MOV R99, R14 ;  /* 0x0000000e00637202 */ /* 0x000fe40000000f00 */
[----:B------:R-:W-:-:S02]  /*9140*/  MOV R98, R12 ;  /* 0x0000000c00627202 */ /* 0x000fc40000000f00 */
[----:B------:R-:W-:Y:S02]  /*9150*/  LOP3.LUT R10, R10, R103, RZ, 0x3c, !PT ;  /* 0x000000670a0a7212 */ /* 0x000fe400078e3cff */
[----:B------:R-:W-:Y:S02]  /*9160*/  LOP3.LUT R8, R23, R34, RZ, 0x3c, !PT ;  /* 0x0000002217087212 */ /* 0x000fe400078e3cff */
[----:B------:R-:W-:Y:S02]  /*9170*/  MOV R102, R32 ;  /* 0x0000002000667202 */ /* 0x000fe40000000f00 */
[----:B------:R-:W-:Y:S02]  /*9180*/  MOV R101, R30 ;  /* 0x0000001e00657202 */ /* 0x000fe40000000f00 */
[----:B------:R-:W-:Y:S02]  /*9190*/  MOV R100, R28 ;  /* 0x0000001c00647202 */ /* 0x000fe40000000f00 */
[----:B------:R-:W-:-:S02]  /*91a0*/  F2FP.BF16.F32.PACK_AB R12, R89, R88 ;  /* 0x00000058590c723e */ /* 0x000fc400000010ff */
[----:B------:R-:W-:Y:S02]  /*91b0*/  F2FP.BF16.F32.PACK_AB R13, R95, R94 ;  /* 0x0000005e5f0d723e */ /* 0x000fe400000010ff */
[----:B------:R-:W-:Y:S02]  /*91c0*/  F2FP.BF16.F32.PACK_AB R14, R37, R36 ;  /* 0x00000024250e723e */ /* 0x000fe400000010ff */
[----:B------:R-:W-:Y:S02]  /*91d0*/  F2FP.BF16.F32.PACK_AB R15, R39, R38 ;  /* 0x00000026270f723e */ /* 0x000fe400000010ff */
[----:B------:R-:W-:Y:S01]  /*91e0*/  F2FP.BF16.F32.PACK_AB R28, R41, R40 ;  /* 0x00000028291c723e */ /* 0x000fe200000010ff */
[----:B------:R0:W-:Y:S01]  /*91f0*/  STSM.16.M88.4 [R26], R4 ;  /* 0x000000041a007844 */ /* 0x0001e20000000200 */
[----:B------:R-:W-:Y:S02]  /*9200*/  F2FP.BF16.F32.PACK_AB R29, R43, R42 ;  /* 0x0000002a2b1d723e */ /* 0x000fe400000010ff */
[----:B------:R-:W-:Y:S01]  /*9210*/  F2FP.BF16.F32.PACK_AB R30, R45, R44 ;  /* 0x0000002c2d1e723e */ /* 0x000fe200000010ff */
[----:B------:R-:W-:Y:S01]  /*9220*/  STSM.16.M88.4 [R102], R12 ;  /* 0x0000000c66007844 */ /* 0x000fe20000000200 */
        /* <DEDUP_REMOVED lines=37> */
[----:B------:R-:W-:Y:S01]  /*9480*/  UISETP.NE.U32.AND UP0, UPT, UR8, URZ, UPT ;  /* 0x0000003f0800728c */ /* 0x000fe2000bf05070 */
[----:B------:R-:W-:-:S03]  /*9490*/  ULDC UR4, c[0x0][0xa88] ;  /* 0x0002a20000047ab9 */ /* 0x000fc60000000800 */
[----:B------:R-:W-:Y:S01]  /*94a0*/  UISETP.NE.AND.EX UP0, UPT, UR9, URZ, UPT, UP0 ;  /* 0x0000003f0900728c */ /* 0x000fe2000bf05300 */
[----:B------:R-:W-:Y:S01]  /*94b0*/  IMAD.U32 R23, RZ, RZ, UR4 ;  /* 0x00000004ff177e24 */ /* 0x000fe2000f8e00ff */
[----:B------:R-:W-:-:S04]  /*94c0*/  ULDC UR4, c[0x0][0xad4] ;  /* 0x0002b50000047ab9 */ /* 0x000fc80000000800 */
[----:B------:R-:W-:Y:S02]  /*94d0*/  PLOP3.LUT P4, PT, PT, PT, UP0, 0x80, 0x0 ;  /* 0x000000000000781c */ /* 0x000fe40003f8f008 */
[----:B0-----:R-:W-:-:S03]  /*94e0*/  ISETP.NE.AND P1, PT, R26, 0x1, PT ;  /* 0x000000011a00780c */ /* 0x001fc60003f25270 */
[----:B------:R-:W-:-:S04]  /*94f0*/  @UP0 ULEA UR8, UP1, UR7, UR8, 0x2 ;  /* 0x0000000807080291 */ /* 0x000fc8000f82103f */
[----:B------:R-:W-:Y:S02]  /*9500*/  @UP0 ULEA.HI.X UR9, UR7, UR9, UR12, 0x2, UP1 ;  /* 0x0000000907090291 */ /* 0x000fe400088f140c */
[----:B------:R-:W-:Y:S01]  /*9510*/  UISETP.NE.AND UP0, UPT, UR14, URZ, UPT ;  /* 0x0000003f0e00728c */ /* 0x000fe2000bf05270 */
[----:B------:R-:W-:-:S03]  /*9520*/  MOV R4, UR8 ;  /* 0x0000000800047c02 */ /* 0x000fc60008000f00 */
[----:B------:R-:W0:Y:S01]  /*9530*/  @P1 LDC R6, c[0x0][0xbec] ;  /* 0x0002fb00ff061b82 */ /* 0x000e220000000800 */
[----:B------:R-:W-:Y:S01]  /*9540*/  USEL UR4, UR14, UR4, UP0 ;  /* 0x000000040e047287 */ /* 0x000fe20008000000 */
[----:B------:R-:W-:Y:S01]  /*9550*/  IMAD.U32 R5, RZ, RZ, UR9 ;  /* 0x00000009ff057e24 */ /* 0x000fe2000f8e00ff */
[----:B------:R-:W-:Y:S02]  /*9560*/  UMOV UR18, 0x9b8 ;  /* 0x000009b800127882 */ /* 0x000fe40000000000 */
[----:B------:R-:W-:-:S03]  /*9570*/  UISETP.GT.AND UP1, UPT, UR4, 0x1, UPT ;  /* 0x000000010400788c */ /* 0x000fc6000bf24270 */
[----:B------:R-:W1:Y:S01]  /*9580*/  @P1 LDC R9, c[0x0][0xbf0] ;  /* 0x0002fc00ff091b82 */ /* 0x000e620000000800 */
[----:B------:R-:W-:Y:S01]  /*9590*/  USEL UR18, UR18, 0x978, UP1 ;  /* 0x0000097812127887 */ /* 0x000fe20008800000 */
[----:B------:R-:W-:Y:S01]  /*95a0*/  VIADD R11, R18, UR43 ;  /* 0x0000002b120b7c36 */ /* 0x000fe20008000000 */
[----:B------:R-:W-:Y:S01]  /*95b0*/  UISETP.NE.U32.AND UP0, UPT, UR10, URZ, UPT ;  /* 0x0000003f0a00728c */ /* 0x000fe2000bf05070 */
[----:B------:R0:W5:Y:S01]  /*95c0*/  @P4 LDG.E R23, desc[UR36][R4.64] ;  /* 0x0000002404174981 */ /* 0x000162000c1e1900 */
[----:B------:R-:W-:Y:S01]  /*95d0*/  UMOV UR4, URZ ;  /* 0x0000003f00047c82 */ /* 0x000fe20008000000 */
[----:B------:R-:W-:Y:S01]  /*95e0*/  USEL UR16, UR13, URZ, UP1 ;  /* 0x0000003f0d107287 */ /* 0x000fe20008800000 */
[----:B------:R-:W-:Y:S01]  /*95f0*/  IMAD.MOV.U32 R7, RZ, RZ, R11 ;  /* 0x000000ffff077224 */ /* 0x000fe200078e000b */
[----:B------:R-:W-:-:S04]  /*9600*/  UISETP.NE.AND.EX UP0, UPT, UR11, URZ, UPT, UP0 ;  /* 0x0000003f0b00728c */ /* 0x000fc8000bf05300 */
[----:B------:R-:W-:Y:S01]  /*9610*/  USEL UR7, UR7, URZ, !UP0 ;  /* 0x0000003f07077287 */ /* 0x000fe2000c000000 */
[----:B------:R-:W-:Y:S01]  /*9620*/  ULDC.64 UR10, c[0x0][UR18+0x220] ;  /* 0x00008800120a7abb */ /* 0x000fe20008000a00 */
[----:B------:R-:W-:Y:S01]  /*9630*/  USEL UR17, UR12, URZ, !UP0 ;  /* 0x0000003f0c117287 */ /* 0x000fe2000c000000 */
[----:B0-----:R-:W-:Y:S01]  /*9640*/  @P1 IMAD.HI.U32 R4, R11, R6, RZ ;  /* 0x000000060b041227 */ /* 0x001fe200078e00ff */
[----:B------:R-:W-:Y:S01]  /*9650*/  ULDC.64 UR8, c[0x0][UR18+0x218] ;  /* 0x0000860012087abb */ /* 0x000fe20008000a00 */
[----:B------:R-:W-:Y:S01]  /*9660*/  UIMAD UR11, UR11, UR7, URZ ;  /* 0x000000070b0b72a4 */ /* 0x000fe2000f8e023f */
[----:B------:R-:W-:Y:S01]  /*9670*/  ULDC.64 UR12, c[0x0][UR18+0x228] ;  /* 0x00008a00120c7abb */ /* 0x000fe20008000a00 */
[----:B------:R-:W-:Y:S02]  /*9680*/  UIMAD.WIDE.U32 UR14, UR8, UR19, URZ ;  /* 0x00000013080e72a5 */ /* 0x000fe4000f8e003f */
[----:B------:R-:W-:Y:S01]  /*9690*/  UIMAD UR19, UR9, UR19, URZ ;  /* 0x00000013091372a4 */ /* 0x000fe2000f8e023f */
[----:B-1----:R-:W-:Y:S01]  /*96a0*/  @P1 SHF.R.U32.HI R7, RZ, R9, R4 ;  /* 0x00000009ff071219 */ /* 0x002fe20000011604 */
[----:B------:R-:W-:-:S02]  /*96b0*/  UIMAD.WIDE.U32 UR20, UR12, UR16, URZ ;  /* 0x000000100c1472a5 */ /* 0x000fc4000f8e003f */
[----:B------:R-:W-:Y:S02]  /*96c0*/  UIMAD.WIDE.U32 UR8, UR10, UR7, URZ ;  /* 0x000000070a0872a5 */ /* 0x000fe4000f8e003f */
[----:B------:R-:W-:Y:S01]  /*96d0*/  UIMAD UR12, UR13, UR16, URZ ;  /* 0x000000100d0c72a4 */ /* 0x000fe2000f8e023f */
[----:B------:R-:W-:Y:S01]  /*96e0*/  IMAD.MOV R9, RZ, RZ, -R7 ;  /* 0x000000ffff097224 */ /* 0x000fe200078e0a07 */
[----:B------:R-:W-:Y:S01]  /*96f0*/  UIMAD UR11, UR10, UR17, UR11 ;  /* 0x000000110a0b72a4 */ /* 0x000fe2000f8e020b */
[----:B------:R-:W-:Y:S01]  /*9700*/  IMAD.U32 R4, RZ, RZ, UR20 ;  /* 0x00000014ff047e24 */ /* 0x000fe2000f8e00ff */
[----:B------:R-:W-:Y:S02]  /*9710*/  UIADD3 UR12, UR21, UR12, URZ ;  /* 0x0000000c150c7290 */ /* 0x000fe4000fffe03f */
[----:B------:R-:W-:Y:S01]  /*9720*/  IMAD.U32 R5, RZ, RZ, UR21 ;  /* 0x00000015ff057e24 */ /* 0x000fe2000f8e00ff */
[----:B------:R-:W-:Y:S01]  /*9730*/  UIADD3 UR10, UR9, UR11, URZ ;  /* 0x0000000b090a7290 */ /* 0x000fe2000fffe03f */
[----:B------:R-:W-:Y:S01]  /*9740*/  IMAD R9, R26, R9, R11 ;  /* 0x000000091a097224 */ /* 0x000fe200078e020b */
[----:B------:R-:W-:Y:S01]  /*9750*/  UIADD3 UR19, UR15, UR19, URZ ;  /* 0x000000130f137290 */ /* 0x000fe2000fffe03f */
[----:B------:R-:W-:Y:S01]  /*9760*/  SHF.R.S32.HI R5, RZ, 0x1f, R7 ;  /* 0x0000001fff057819 */ /* 0x000fe20000011407 */
[----:B------:R-:W-:Y:S01]  /*9770*/  IMAD.U32 R8, RZ, RZ, UR12 ;  /* 0x0000000cff087e24 */ /* 0x000fe2000f8e00ff */
[----:B------:R-:W-:Y:S01]  /*9780*/  ULDC.64 UR12, c[0x0][0xba8] ;  /* 0x0002ea00000c7ab9 */ /* 0x000fe20000000a00 */
[----:B------:R-:W-:Y:S01]  /*9790*/  SHF.R.S32.HI R6, RZ, 0x1f, R9 ;  /* 0x0000001fff067819 */ /* 0x000fe20000011409 */
[----:B------:R-:W-:Y:S01]  /*97a0*/  @!UP1 ULDC UR12, c[0x0][0xb50] ;  /* 0x0002d400000c9ab9 */ /* 0x000fe20000000800 */
[----:B------:R-:W-:Y:S01]  /*97b0*/  @!UP1 ULDC UR13, c[0x0][0xb54] ;  /* 0x0002d500000d9ab9 */ /* 0x000fe20000000800 */
[----:B--2---:R-:W-:-:S13]  /*97c0*/  @P0 R2UR UR4, R34 ;  /* 0x00000000220402ca */ /* 0x004fda00000e0000 */
[----:B------:R-:W-:Y:S02]  /*97d0*/  UIADD3 UR14, UP0, UP2, UR8, UR14, UR4 ;  /* 0x0000000e080e7290 */ /* 0x000fe4000fa1e004 */
[----:B------:R-:W-:Y:S01]  /*97e0*/  USHF.R.S32.HI UR11, URZ, 0x1f, UR4 ;  /* 0x0000001f3f0b7899 */ /* 0x000fe20008011404 */
[----:B------:R-:W-:-:S03]  /*97f0*/  ULDC.64 UR8, c[0x0][UR18+0x210] ;  /* 0x0000840012087abb */ /* 0x000fc60008000a00 */
[----:B------:R-:W-:Y:S01]  /*9800*/  UIADD3.X UR10, UR10, UR19, UR11, UP0, UP2 ;  /* 0x000000130a0a7290 */ /* 0x000fe200087e440b */
[----:B------:R-:W-:Y:S01]  /*9810*/  IADD3 R4, P2, P3, R7, UR14, R4 ;  /* 0x0000000e07047c10 */ /* 0x000fe2000fb5e004 */
[----:B------:R-:W-:-:S04]  /*9820*/  IMAD R7, R9, UR9, RZ ;  /* 0x0000000909077c24 */ /* 0x000fc8000f8e02ff */
[----:B------:R-:W-:Y:S01]  /*9830*/  IADD3.X R5, R5, UR10, R8, P2, P3 ;  /* 0x0000000a05057c10 */ /* 0x000fe200097e6408 */
[----:B------:R-:W-:Y:S02]  /*9840*/  IMAD R7, R6, UR8, R7 ;  /* 0x0000000806077c24 */ /* 0x000fe4000f8e0207 */
        /* <DEDUP_REMOVED lines=9> */
.L_x_2416:
[----:B------:R-:W-:Y:S01]  /*98e0*/  SHFL.IDX PT, R4, R9, RZ, 0x1c1f ;  /* 0x001c1fff09047589 */ /* 0x000fe200000e0000 */
[----:B------:R-:W-:Y:S01]  /*98f0*/  VIADD R12, R199, UR43 ;  /* 0x0000002bc70c7c36 */ /* 0x000fe20008000000 */
[----:B------:R-:W-:Y:S01]  /*9900*/  LOP3.LUT P0, RZ, R182, 0x3, RZ, 0xc0, !PT ;  /* 0x00000003b6ff7812 */ /* 0x000fe2000780c0ff */
[----:B-----5:R-:W-:Y:S01]  /*9910*/  IMAD R23, R23, R26, RZ ;  /* 0x0000001a17177224 */ /* 0x020fe200078e02ff */
[----:B------:R-:W0:Y:S01]  /*9920*/  SHFL.IDX PT, R5, R10, RZ, 0x1c1f ;  /* 0x001c1fff0a057589 */ /* 0x000e2200000e0000 */
[C---:B------:R-:W-:Y:S01]  /*9930*/  VIADD R8, R12.reuse, 0x8 ;  /* 0x000000080c087836 */ /* 0x040fe20000000000 */
[----:B------:R-:W-:Y:S02]  /*9940*/  PLOP3.LUT P3, PT, PT, PT, UP1, 0x80, 0x0 ;  /* 0x000000000000781c */ /* 0x000fe40003f6f018 */
[----:B------:R-:W-:Y:S01]  /*9950*/  SHFL.IDX PT, R6, R9, 0x1, 0x1c1f ;  /* 0x003c1f0009067f89 */ /* 0x000fe200000e0000 */
[-C--:B------:R-:W-:Y:S02]  /*9960*/  ISETP.GE.OR P2, PT, R12, R23.reuse, P0 ;  /* 0x000000170c00720c */ /* 0x080fe40000746670 */
[-C--:B------:R-:W-:Y:S01]  /*9970*/  ISETP.GE.OR P0, PT, R8, R23.reuse, P0 ;  /* 0x000000170800720c */ /* 0x080fe20000706670 */
[----:B------:R-:W1:Y:S10]  /*9980*/  SHFL.IDX PT, R7, R10, 0x1, 0x1c1f ;  /* 0x003c1f000a077f89 */ /* 0x000e7400000e0000 */
[----:B0-----:R0:W-:Y:S01]  /*9990*/  @!P2 ST.E desc[UR36][R4.64], R96 ;  /* 0x000000600400a985 */ /* 0x0011e2000c101924 */
[----:B------:R-:W-:-:S03]  /*99a0*/  ISETP.GE.AND P2, PT, R12, R23, PT ;  /* 0x000000170c00720c */ /* 0x000fc60003f46270 */
[----:B-1----:R0:W-:Y:S01]  /*99b0*/  @!P0 ST.E desc[UR36][R6.64], R0 ;  /* 0x0000000006008985 */ /* 0x0021e2000c101924 */
[----:B------:R-:W-:Y:S01]  /*99c0*/  ISETP.GE.AND P0, PT, R8, R23, PT ;  /* 0x000000170800720c */ /* 0x000fe20003f06270 */
[----:B------:R-:W-:-:S12]  /*99d0*/  @P3 BRA `(.L_x_2417) ;  /* 0x00000008008c3947 */ /* 0x000fd80003800000 */
[----:B------:R-:W-:Y:S01]  /*99e0*/  IMAD R3, R180, 0x40, R16 ;  /* 0x00000040b4037824 */ /* 0x000fe200078e0210 */
[----:B------:R-:W-:Y:S01]  /*99f0*/  ULDC.64 UR12, c[0x0][0xaa0] ;  /* 0x0002a800000c7ab9 */ /* 0x000fe20000000a00 */
[----:B------:R-:W-:Y:S02]  /*9a00*/  R2UR UR14, R178 ;  /* 0x00000000b20e72ca */ /* 0x000fe400000e0000 */
[----:B------:R-:W-:-:S03]  /*9a10*/  IMAD.WIDE R24, R3, 0x2, R24 ;  /* 0x0000000203187825 */ /* 0x000fc600078e0218 */
[C---:B------:R-:W-:Y:S02]  /*9a20*/  IADD3 R9, P6, R24.reuse, 0x1000, RZ ;  /* 0x0000100018097810 */ /* 0x040fe40007fde0ff */
[C---:B------:R-:W-:Y:S02]  /*9a30*/  IADD3 R13, P5, R24.reuse, 0x2000, RZ ;  /* 0x00002000180d7810 */ /* 0x040fe40007fbe0ff */
[----:B------:R-:W-:Y:S02]  /*9a40*/  LOP3.LUT R8, R9, 0x380, RZ, 0xc0, !PT ;  /* 0x0000038009087812 */ /* 0x000fe400078ec0ff */
[----:B------:R-:W-:Y:S02]  /*9a50*/  IADD3 R29, P4, R24, 0x3000, RZ ;  /* 0x00003000181d7810 */ /* 0x000fe40007f9e0ff */
[----:B------:R-:W-:Y:S02]  /*9a60*/  SHF.R.U64 R8, R8, 0x3, RZ ;  /* 0x0000000308087819 */ /* 0x000fe400000012ff */
[----:B------:R-:W-:-:S02]  /*9a70*/  IADD3 R33, P3, R24, 0x4000, RZ ;  /* 0x0000400018217810 */ /* 0x000fc40007f7e0ff */
[----:B------:R-:W-:Y:S01]  /*9a80*/  LOP3.LUT R8, R8, R9, RZ, 0x3c, !PT ;  /* 0x0000000908087212 */ /* 0x000fe200078e3cff */
[--C-:B------:R-:W-:Y:S01]  /*9a90*/  IMAD.X R9, RZ, RZ, R25.reuse, P6 ;  /* 0x000000ffff097224 */ /* 0x100fe200030e0619 */
[C---:B------:R-:W-:Y:S02]  /*9aa0*/  IADD3 R3, P6, R24.reuse, 0x7000, RZ ;  /* 0x0000700018037810 */ /* 0x040fe40007fde0ff */
[C---:B------:R-:W-:Y:S02]  /*9ab0*/  IADD3 R37, P2, R24.reuse, 0x5000, RZ ;  /* 0x0000500018257810 */ /* 0x040fe40007f5e0ff */
[C---:B------:R-:W-:Y:S01]  /*9ac0*/  IADD3 R41, P0, R24.reuse, 0x6000, RZ ;  /* 0x0000600018297810 */ /* 0x040fe20007f1e0ff */
[----:B------:R-:W-:Y:S01]  /*9ad0*/  IMAD.X R45, RZ, RZ, R25, P6 ;  /* 0x000000ffff2d7224 */ /* 0x000fe200030e0619 */
[----:B0-----:R-:W-:Y:S01]  /*9ae0*/  LOP3.LUT R5, R24, 0x380, RZ, 0xc0, !PT ;  /* 0x0000038018057812 */ /* 0x001fe200078ec0ff */
[----:B------:R-:W-:Y:S01]  /*9af0*/  UIMAD UR10, UR11, UR12, URZ ;  /* 0x0000000c0b0a72a4 */ /* 0x000fe2000f8e023f */
[----:B------:R-:W-:Y:S01]  /*9b00*/  LOP3.LUT R0, R3, 0x380, RZ, 0xc0, !PT ;  /* 0x0000038003007812 */ /* 0x000fe200078ec0ff */
[----:B------:R-:W-:Y:S01]  /*9b10*/  UIMAD.WIDE.U32 UR8, UR4, UR12, URZ ;  /* 0x0000000c040872a5 */ /* 0x000fe2000f8e003f */
[----:B------:R-:W-:Y:S01]  /*9b20*/  LOP3.LUT R12, R13, 0x380, RZ, 0xc0, !PT ;  /* 0x000003800d0c7812 */ /* 0x000fe200078ec0ff */
[----:B------:R-:W5:Y:S01]  /*9b30*/  LD.E.128 R8, desc[UR36][R8.64] ;  /* 0x0000002408087980 */ /* 0x000f62000c101d00 */
[----:B------:R-:W-:-:S02]  /*9b40*/  LOP3.LUT R28, R29, 0x380, RZ, 0xc0, !PT ;  /* 0x000003801d1c7812 */ /* 0x000fc400078ec0ff */
[----:B------:R-:W-:Y:S02]  /*9b50*/  LOP3.LUT R32, R33, 0x380, RZ, 0xc0, !PT ;  /* 0x0000038021207812 */ /* 0x000fe400078ec0ff */
[----:B------:R-:W-:Y:S02]  /*9b60*/  LOP3.LUT R36, R37, 0x380, RZ, 0xc0, !PT ;  /* 0x0000038025247812 */ /* 0x000fe400078ec0ff */
[----:B------:R-:W-:Y:S02]  /*9b70*/  LOP3.LUT R40, R41, 0x380, RZ, 0xc0, !PT ;  /* 0x0000038029287812 */ /* 0x000fe400078ec0ff */
[----:B------:R-:W-:Y:S02]  /*9b80*/  SHF.R.U64 R5, R5, 0x3, RZ ;  /* 0x0000000305057819 */ /* 0x000fe400000012ff */
[----:B------:R-:W-:Y:S02]  /*9b90*/  SHF.R.U64 R0, R0, 0x3, RZ ;  /* 0x0000000300007819 */ /* 0x000fe400000012ff */
[----:B------:R-:W-:-:S02]  /*9ba0*/  SHF.R.U64 R12, R12, 0x3, RZ ;  /* 0x000000030c0c7819 */ /* 0x000fc400000012ff */
[----:B------:R-:W-:Y:S02]  /*9bb0*/  SHF.R.U64 R28, R28, 0x3, RZ ;  /* 0x000000031c1c7819 */ /* 0x000fe400000012ff */
[----:B------:R-:W-:Y:S02]  /*9bc0*/  SHF.R.U64 R32, R32, 0x3, RZ ;  /* 0x0000000320207819 */ /* 0x000fe400000012ff */
[----:B------:R-:W-:Y:S02]  /*9bd0*/  SHF.R.U64 R36, R36, 0x3, RZ ;  /* 0x0000000324247819 */ /* 0x000fe400000012ff */
[----:B------:R-:W-:Y:S02]  /*9be0*/  SHF.R.U64 R40, R40, 0x3, RZ ;  /* 0x0000000328287819 */ /* 0x000fe400000012ff */
[----:B------:R-:W-:Y:S02]  /*9bf0*/  LOP3.LUT R24, R5, R24, RZ, 0x3c, !PT ;  /* 0x0000001805187212 */ /* 0x000fe400078e3cff */
[----:B------:R-:W-:-:S02]  /*9c00*/  LOP3.LUT R44, R0, R3, RZ, 0x3c, !PT ;  /* 0x00000003002c7212 */ /* 0x000fc400078e3cff */
[----:B------:R-:W0:Y:S01]  /*9c10*/  @P1 LDC R3, c[0x0][0xbec] ;  /* 0x0002fb00ff031b82 */ /* 0x000e220000000800 */
        /* <DEDUP_REMOVED lines=10> */
[----:B------:R1:W5:Y:S01]  /*9cc0*/  LD.E.128 R4, desc[UR36][R24.64] ;  /* 0x0000002418047980 */ /* 0x000362000c101d00 */
[----:B------:R-:W-:Y:S01]  /*9cd0*/  UIMAD UR10, UR4, UR13, UR10 ;  /* 0x0000000d040a72a4 */ /* 0x000fe2000f8e020a */
[----:B------:R-:W-:-:S02]  /*9ce0*/  IMAD R0, R22, 0x20, R180 ;  /* 0x0000002016007824 */ /* 0x000fc400078e02b4 */
[----:B------:R-:W5:Y:S04]  /*9cf0*/  LD.E.128 R12, desc[UR36][R12.64] ;  /* 0x000000240c0c7980 */ /* 0x000f68000c101d00 */
[----:B------:R-:W5:Y:S01]  /*9d00*/  LD.E.128 R28, desc[UR36][R28.64] ;  /* 0x000000241c1c7980 */ /* 0x000f62000c101d00 */
[----:B-1----:R-:W1:Y:S01]  /*9d10*/  @P1 LDC R25, c[0x0][0xbf0] ;  /* 0x0002fc00ff191b82 */ /* 0x002e620000000800 */
[----:B------:R-:W-:Y:S02]  /*9d20*/  UIADD3 UR9, UR9, UR10, URZ ;  /* 0x0000000a09097290 */ /* 0x000fe4000fffe03f */
[----:B------:R-:W5:Y:S01]  /*9d30*/  LD.E.128 R32, desc[UR36][R32.64] ;  /* 0x0000002420207980 */ /* 0x000f62000c101d00 */
[----:B------:R-:W-:Y:S01]  /*9d40*/  ULDC.64 UR10, c[0x0][0xae8] ;  /* 0x0002ba00000a7ab9 */ /* 0x000fe20000000a00 */
[----:B------:R-:W-:Y:S01]  /*9d50*/  VIADD R20, R0, UR43 ;  /* 0x0000002b00147c36 */ /* 0x000fe20008000000 */
[----:B------:R-:W-:Y:S01]  /*9d60*/  UIMAD.WIDE.U32 UR8, UR14, UR10, UR8 ;  /* 0x0000000a0e0872a5 */ /* 0x000fe2000f8e0008 */
[----:B------:R-:W5:Y:S01]  /*9d70*/  LD.E.128 R36, desc[UR36][R36.64] ;  /* 0x0000002424247980 */ /* 0x000f62000c101d00 */
[----:B------:R-:W-:Y:S01]  /*9d80*/  USHF.R.S32.HI UR4, URZ, 0x1f, UR7 ;  /* 0x0000001f3f047899 */ /* 0x000fe20008011407 */
[----:B0-----:R-:W-:Y:S01]  /*9d90*/  @P1 IMAD.HI.U32 R0, R20, R3, RZ ;  /* 0x0000000314001227 */ /* 0x001fe200078e00ff */
[----:B------:R-:W-:Y:S01]  /*9da0*/  UIMAD UR9, UR14, UR11, UR9 ;  /* 0x0000000b0e0972a4 */ /* 0x000fe2000f8e0209 */
[----:B------:R-:W5:Y:S02]  /*9db0*/  LD.E.128 R40, desc[UR36][R40.64] ;  /* 0x0000002428287980 */ /* 0x000f64000c101d00 */
[----:B------:R-:W-:-:S02]  /*9dc0*/  ULDC.64 UR10, c[0x0][0xaf0] ;  /* 0x0002bc00000a7ab9 */ /* 0x000fc40000000a00 */
[----:B------:R-:W-:Y:S01]  /*9dd0*/  UIMAD UR4, UR4, UR10, URZ ;  /* 0x0000000a040472a4 */ /* 0x000fe2000f8e023f */
[----:B------:R-:W-:Y:S01]  /*9de0*/  IMAD.MOV.U32 R21, RZ, RZ, R20 ;  /* 0x000000ffff157224 */ /* 0x000fe200078e0014 */
[----:B------:R-:W-:Y:S01]  /*9df0*/  UIMAD.WIDE.U32 UR8, UR7, UR10, UR8 ;  /* 0x0000000a070872a5 */ /* 0x000fe2000f8e0008 */
[----:B------:R-:W5:Y:S01]  /*9e00*/  LD.E.128 R44, desc[UR36][R44.64] ;  /* 0x000000242c2c7980 */ /* 0x000f62000c101d00 */
[----:B------:R-:W-:-:S03]  /*9e10*/  UIMAD UR4, UR7, UR11, UR4 ;  /* 0x0000000b070472a4 */ /* 0x000fc6000f8e0204 */
[----:B------:R-:W-:Y:S01]  /*9e20*/  ULDC.64 UR10, c[0x0][0xae0] ;  /* 0x0002b800000a7ab9 */ /* 0x000fe20000000a00 */
[----:B-1----:R-:W-:Y:S01]  /*9e30*/  @P1 SHF.R.U32.HI R21, RZ, R25, R0 ;  /* 0x00000019ff151219 */ /* 0x002fe20000011600 */
[----:B------:R-:W-:Y:S02]  /*9e40*/  UIADD3 UR4, UR9, UR4, URZ ;  /* 0x0000000409047290 */ /* 0x000fe4000fffe03f */
[----:B------:R-:W-:Y:S01]  /*9e50*/  MOV R3, UR9 ;  /* 0x0000000900037c02 */ /* 0x000fe20008000f00 */
[----:B------:R-:W-:Y:S01]  /*9e60*/  IMAD.U32 R2, RZ, RZ, UR8 ;  /* 0x00000008ff027e24 */ /* 0x000fe2000f8e00ff */
[--C-:B------:R-:W-:Y:S01]  /*9e70*/  SHF.R.S32.HI R0, RZ, 0x1f, R21.reuse ;  /* 0x0000001fff007819 */ /* 0x100fe20000011415 */
[----:B------:R-:W-:Y:S01]  /*9e80*/  IMAD.MOV R25, RZ, RZ, -R21 ;  /* 0x000000ffff197224 */ /* 0x000fe200078e0a15 */
[----:B------:R-:W-:Y:S01]  /*9e90*/  @!PT LDS RZ, [RZ] ;  /* 0x00000000fffff984 */ /* 0x000fe20000000800 */
[----:B------:R-:W-:Y:S01]  /*9ea0*/  @!PT LDS RZ, [RZ] ;  /* 0x00000000fffff984 */ /* 0x000fe20000000800 */
[----:B------:R-:W-:Y:S01]  /*9eb0*/  @!PT LDS RZ, [RZ] ;  /* 0x00000000fffff984 */ /* 0x000fe20000000800 */
[----:B------:R-:W-:Y:S01]  /*9ec0*/  @!PT LDS RZ, [RZ] ;  /* 0x00000000fffff984 */ /* 0x000fe20000000800 */
[----:B------:R0:W-:Y:S06]  /*9ed0*/  MEMBAR.ALL.CTA ;  /* 0x0000000000007992 */ /* 0x0001ec0000008000 */
[----:B0-----:R-:W0:Y:S01]  /*9ee0*/  FENCE.VIEW.ASYNC.S ;  /* 0x00000000000073c6 */ /* 0x001e220000000000 */
[----:B------:R-:W-:Y:S01]  /*9ef0*/  IMAD.U32 R3, RZ, RZ, UR4 ;  /* 0x00000004ff037e24 */ /* 0x000fe2000f8e00ff */
[----:B------:R-:W-:Y:S01]  /*9f00*/  ULDC.64 UR8, c[0x0][0xad8] ;  /* 0x0002b60000087ab9 */ /* 0x000fe20000000a00 */
[----:B------:R-:W-:-:S02]  /*9f10*/  IMAD R0, R0, UR10, RZ ;  /* 0x0000000a00007c24 */ /* 0x000fc4000f8e02ff */
[----:B------:R-:W-:Y:S02]  /*9f20*/  IMAD R25, R26, R25, R20 ;  /* 0x000000191a197224 */ /* 0x000fe400078e0214 */
[C---:B------:R-:W-:Y:S02]  /*9f30*/  IMAD R49, R21.reuse, UR11, R0 ;  /* 0x0000000b15317c24 */ /* 0x040fe4000f8e0200 */
[----:B------:R-:W-:Y:S01]  /*9f40*/  IMAD.WIDE.U32 R2, R21, UR10, R2 ;  /* 0x0000000a15027c25 */ /* 0x000fe2000f8e0002 */
[----:B------:R-:W-:-:S03]  /*9f50*/  SHF.R.S32.HI R0, RZ, 0x1f, R25 ;  /* 0x0000001fff007819 */ /* 0x000fc60000011419 */
        /* <DEDUP_REMOVED lines=8> */
[----:B------:R-:W-:Y:S01]  /*9fe0*/  LEA R24, P3, R2, UR8, 0x1 ;  /* 0x0000000802187c11 */ /* 0x000fe2000f8608ff */
        /* <DEDUP_REMOVED lines=15> */
[CC--:B-1----:R-:W-:Y:S02]  /*a0e0*/  @!P2 LEA R2, P4, R16.reuse, R20.reuse, 0x1 ;  /* 0x000000141002a211 */ /* 0x0c2fe400078808ff */
[C---:B------:R-:W-:Y:S02]  /*a0f0*/  @!P3 LEA R20, P5, R19.reuse, R20, 0x1 ;  /* 0x000000141314b211 */ /* 0x040fe400078a08ff */
[-C--:B--2---:R-:W-:Y:S02]  /*a100*/  @!P2 LEA.HI.X R3, R16, R0.reuse, R203, 0x1, P4 ;  /* 0x000000001003a211 */ /* 0x084fe400020f0ccb */
[----:B------:R-:W-:-:S03]  /*a110*/  @!P3 LEA.HI.X R21, R19, R0, R202, 0x1, P5 ;  /* 0x000000001315b211 */ /* 0x000fc600028f0cca */
[----:B-----5:R3:W-:Y:S04]  /*a120*/  @!P2 ST.E.128 desc[UR36][R2.64], R4 ;  /* 0x000000040200a985 */ /* 0x0207e8000c101d24 */
[----:B------:R3:W-:Y:S02]  /*a130*/  @!P3 ST.E.128 desc[UR36][R20.64], R32 ;  /* 0x000000201400b985 */ /* 0x0007e4000c101d24 */
.L_x_2419:
[----:B------:R-:W-:Y:S05]  /*a140*/  BSYNC B1 ;  /* 0x0000000000017941 */ /* 0x000fea0003800000 */
.L_x_2418:
[----:B--2---:R2:W4:Y:S01]  /*a150*/  SHFL.IDX PT, R0, R25, 0x1, 0x181f ;  /* 0x00381f0019007f89 */ /* 0x00452200000e0000 */
        /* <DEDUP_REMOVED lines=12> */
.L_x_2421:
[----:B------:R-:W-:Y:S05]  /*a220*/  BSYNC B1 ;  /* 0x0000000000017941 */ /* 0x000fea0003800000 */
.L_x_2420:
        /* <DEDUP_REMOVED lines=13> */
.L_x_2423:
[----:B------:R-:W-:Y:S05]  /*a300*/  BSYNC B1 ;  /* 0x0000000000017941 */ /* 0x000fea0003800000 */
.L_x_2422:
[----:B0-----:R-:W-:Y:S01]  /*a310*/  VIADD R0, R26, 0x60 ;  /* 0x000000601a007836 */ /* 0x001fe20000000000 */
[----:B--2-4-:R-:W4:Y:S04]  /*a320*/  SHFL.IDX PT, R25, R25, 0x3, 0x181f ;  /* 0x00781f0019197f89 */ /* 0x014f2800000e0000 */
[----:B------:R-:W-:Y:S01]  /*a330*/  ISETP.GE.AND P0, PT, R0, R23, PT ;  /* 0x000000170000720c */ /* 0x000fe20003f06270 */
[----:B------:R-:W0:-:S12]  /*a340*/  SHFL.IDX PT, R24, R24, 0x3, 0x181f ;  /* 0x00781f0018187f89 */ /* 0x000e1800000e0000 */
        /* <DEDUP_REMOVED lines=12> */
.L_x_2417:
        /* <DEDUP_REMOVED lines=12> */
[----:B------:R-:W-:Y:S01]  /*a4d0*/  BSSY B1, `(.L_x_2425) ;  /* 0x0000067000017945 */ /* 0x000fe20003800000 */
[----:B------:R-:W-:Y:S01]  /*a4e0*/  ULDC.64 UR10, c[0x0][0xb38] ;  /* 0x0002ce00000a7ab9 */ /* 0x000fe20000000a00 */
[----:B------:R-:W-:Y:S01]  /*a4f0*/  PRMT R97, RZ, 0x654, R97 ;  /* 0x00000654ff617816 */ /* 0x000fe20000000061 */
[----:B------:R-:W-:-:S04]  /*a500*/  UIMAD.WIDE.U32 UR8, UR15, UR10, UR8 ;  /* 0x0000000a0f0872a5 */ /* 0x000fc8000f8e0008 */
[----:B------:R-:W-:Y:S01]  /*a510*/  UIMAD UR9, UR15, UR11, UR9 ;  /* 0x0000000b0f0972a4 */ /* 0x000fe2000f8e0209 */
[----:B------:R2:W-:Y:S02]  /*a520*/  SYNCS.ARRIVE.TRANS64.RED.A1T0 RZ, [R97+URZ], RZ ;  /* 0x000000ff61ff79a7 */ /* 0x0005e4000810043f */
[----:B------:R-:W-:Y:S02]  /*a530*/  ULDC.64 UR10, c[0x0][0xb40] ;  /* 0x0002d000000a7ab9 */ /* 0x000fe40000000a00 */
[----:B------:R-:W-:Y:S02]  /*a540*/  UIMAD UR4, UR4, UR10, URZ ;  /* 0x0000000a040472a4 */ /* 0x000fe4000f8e023f */
[----:B------:R-:W-:Y:S01]  /*a550*/  UIMAD.WIDE.U32 UR8, UR7, UR10, UR8 ;  /* 0x0000000a070872a5 */ /* 0x000fe2000f8e0008 */
[----:B0-----:R-:W-:Y:S01]  /*a560*/  @P1 IMAD.HI.U32 R0, R11, R0, RZ ;  /* 0x000000000b001227 */ /* 0x001fe200078e00ff */
[----:B------:R-:W-:-:S03]  /*a570*/  UIMAD UR4, UR7, UR11, UR4 ;  /* 0x0000000b070472a4 */ /* 0x000fc6000f8e0204 */
        /* <DEDUP_REMOVED lines=33> */
[-C--:B0-----:R-:W-:Y:S02]  /*a790*/  @!P3 LEA R8, P5, R177, R6.reuse, 0x2 ;  /* 0x00000006b108b211 */ /* 0x081fe400078a10ff */
        /* <DEDUP_REMOVED lines=58> */
.L_x_2426:
[----:B------:R-:W-:Y:S05]  /*ab40*/  BSYNC B1 ;  /* 0x0000000000017941 */ /* 0x000fea0003800000 */
.L_x_2425:
        /* <DEDUP_REMOVED lines=10> */
[CC--:B------:R-:W-:Y:S02]  /*abf0*/  @!P0 LEA R8, P6, R176.reuse, R4.reuse, 0x2 ;  /* 0x00000004b0088211 */ /* 0x0c0fe400078c10ff */
        /* <DEDUP_REMOVED lines=19> */
[CC--:B0-----:R-:W-:Y:S02]  /*ad30*/  @!P0 LEA R2, P4, R172.reuse, R4.reuse, 0x2 ;  /* 0x00000004ac028211 */ /* 0x0c1fe400078810ff */
        /* <DEDUP_REMOVED lines=38> */
.L_x_2415:
[----:B------:R-:W-:Y:S01]  /*afa0*/  R2UR UR4, R161 ;  /* 0x00000000a10472ca */ /* 0x000fe200000e0000 */
[----:B------:R-:W-:Y:S01]  /*afb0*/  ULDC.64 UR8, c[0x0][0xc00] ;  /* 0x0003000000087ab9 */ /* 0x000fe20000000a00 */
[----:B------:R-:W-:Y:S01]  /*afc0*/  R2UR UR10, R179 ;  /* 0x00000000b30a72ca */ /* 0x000fe200000e0000 */
[----:B------:R-:W-:Y:S01]  /*afd0*/  UISETP.NE.U32.AND UP0, UPT, UR8, URZ, UPT ;  /* 0x0000003f0800728c */ /* 0x000fe2000bf05070 */
[----:B------:R-:W-:-:S03]  /*afe0*/  R2UR UR7, R23 ;  /* 0x00000000170772ca */ /* 0x000fc600000e0000 */
[----:B------:R-:W-:-:S03]  /*aff0*/  UISETP.NE.AND.EX UP0, UPT, UR9, URZ, UPT, UP0 ;  /* 0x0000003f0900728c */ /* 0x000fc6000bf05300 */
[----:B------:R-:W-:-:S03]  /*b000*/  ULDC.64 UR8, c[0x0][0xc00] ;  /* 0x0003000000087ab9 */ /* 0x000fc60000000a00 */
        /* <DEDUP_REMOVED lines=28> */
.L_x_2427:
[----:B------:R-:W-:Y:S01]  /*b1d0*/  R2UR UR7, R161 ;  /* 0x00000000a10772ca */ /* 0x000fe200000e0000 */
[----:B------:R-:W-:Y:S01]  /*b1e0*/  BSSY B1, `(.L_x_2428) ;  /* 0x000003d000017945 */ /* 0x000fe20003800000 */
[----:B------:R-:W-:-:S11]  /*b1f0*/  R2UR UR8, R179 ;  /* 0x00000000b30872ca */ /* 0x000fd600000e0000 */
[----:B------:R-:W-:Y:S02]  /*b200*/  USEL UR7, UR7, URZ, !UP0 ;  /* 0x0000003f07077287 */ /* 0x000fe4000c000000 */
[----:B------:R-:W-:Y:S01]  /*b210*/  USEL UR10, UR8, URZ, !UP0 ;  /* 0x0000003f080a7287 */ /* 0x000fe2000c000000 */
[----:B------:R-:W-:Y:S11]  /*b220*/  @P0 BRA `(.L_x_2429) ;  /* 0x0000000000e00947 */ /* 0x000ff60003800000 */
[----:B------:R-:W0:Y:S01]  /*b230*/  S2R R3, SR_TID.X ;  /* 0x0000000000037919 */ /* 0x000e220000002100 */
[----:B------:R-:W1:Y:S01]  /*b240*/  LDC R9, c[0x0][0xbe8] ;  /* 0x0002fa00ff097b82 */ /* 0x000e620000000800 */
[----:B------:R-:W-:Y:S02]  /*b250*/  IMAD.U32 R4, RZ, RZ, UR43 ;  /* 0x0000002bff047e24 */ /* 0x000fe4000f8e00ff */
[----:B-1---5:R-:W-:-:S03]  /*b260*/  IMAD R2, R0, R9, RZ ;  /* 0x0000000900027224 */ /* 0x022fc600078e02ff */
[----:B0-----:R-:W-:-:S04]  /*b270*/  IADD3 R4, R4, -0x80, R3 ;  /* 0xffffff8004047810 */ /* 0x001fc80007ffe003 */
[----:B------:R-:W-:-:S13]  /*b280*/  ISETP.GE.AND P0, PT, R4, R2, PT ;  /* 0x000000020400720c */ /* 0x000fda0003f06270 */
[----:B------:R-:W-:Y:S05]  /*b290*/  @P0 BRA `(.L_x_2429) ;  /* 0x0000000000c40947 */ /* 0x000fea0003800000 */
[----:B------:R-:W-:Y:S01]  /*b2a0*/  ISETP.NE.AND P0, PT, R9, 0x1, PT ;  /* 0x000000010900780c */ /* 0x000fe20003f05270 */
[----:B------:R-:W-:Y:S01]  /*b2b0*/  UMOV UR18, 0x9b8 ;  /* 0x000009b800127882 */ /* 0x000fe20000000000 */
[----:B------:R-:W-:Y:S02]  /*b2c0*/  R2UR UR9, R23 ;  /* 0x00000000170972ca */ /* 0x000fe400000e0000 */
[----:B------:R-:W-:Y:S02]  /*b2d0*/  R2UR UR8, R160 ;  /* 0x00000000a00872ca */ /* 0x000fe400000e0000 */
[----:B------:R-:W-:Y:S02]  /*b2e0*/  R2UR UR19, R178 ;  /* 0x00000000b21372ca */ /* 0x000fe400000e0000 */
[----:B------:R-:W-:-:S05]  /*b2f0*/  MOV R5, R4 ;  /* 0x0000000400057202 */ /* 0x000fca0000000f00 */
        /* <DEDUP_REMOVED lines=8> */
[----:B------:R-:W-:Y:S02]  /*b380*/  UIMAD.WIDE.U32 UR16, UR8, UR19, URZ ;  /* 0x00000013081072a5 */ /* 0x000fe4000f8e003f */
[----:B------:R-:W-:Y:S01]  /*b390*/  UIMAD UR13, UR13, UR7, URZ ;  /* 0x000000070d0d72a4 */ /* 0x000fe2000f8e023f */
[----:B0-----:R-:W-:Y:S01]  /*b3a0*/  @P0 IMAD.HI.U32 R2, R4, R3, RZ ;  /* 0x0000000304020227 */ /* 0x001fe200078e00ff */
[----:B------:R-:W-:Y:S02]  /*b3b0*/  UIMAD UR19, UR9, UR19, URZ ;  /* 0x00000013091372a4 */ /* 0x000fe4000f8e023f */
[----:B------:R-:W-:Y:S02]  /*b3c0*/  UIMAD.WIDE.U32 UR8, UR12, UR7, URZ ;  /* 0x000000070c0872a5 */ /* 0x000fe4000f8e003f */
[----:B------:R-:W-:-:S02]  /*b3d0*/  UIMAD.WIDE.U32 UR22, UR14, UR11, URZ ;  /* 0x0000000b0e1672a5 */ /* 0x000fc4000f8e003f */
[----:B------:R-:W-:Y:S01]  /*b3e0*/  UIMAD UR11, UR15, UR11, URZ ;  /* 0x0000000b0f0b72a4 */ /* 0x000fe2000f8e023f */
[----:B-1----:R-:W-:Y:S01]  /*b3f0*/  @P0 SHF.R.U32.HI R5, RZ, R7, R2 ;  /* 0x00000007ff050219 */ /* 0x002fe20000011602 */
[----:B------:R-:W-:Y:S02]  /*b400*/  UIMAD UR13, UR12, UR10, UR13 ;  /* 0x0000000a0c0d72a4 */ /* 0x000fe4000f8e020d */
[----:B------:R-:W-:Y:S01]  /*b410*/  UIADD3 UR16, UP1, UP2, UR8, UR16, UR4 ;  /* 0x0000001008107290 */ /* 0x000fe2000fa3e004 */
[----:B------:R-:W-:Y:S01]  /*b420*/  IMAD.U32 R2, RZ, RZ, UR22 ;  /* 0x00000016ff027e24 */ /* 0x000fe2000f8e00ff */
[----:B------:R-:W-:Y:S01]  /*b430*/  UIADD3 UR8, UR23, UR11, URZ ;  /* 0x0000000b17087290 */ /* 0x000fe2000fffe03f */
[--C-:B------:R-:W-:Y:S01]  /*b440*/  IMAD.MOV R7, RZ, RZ, -R5.reuse ;  /* 0x000000ffff077224 */ /* 0x100fe200078e0a05 */
[----:B------:R-:W-:Y:S01]  /*b450*/  UIADD3 UR19, UR17, UR19, URZ ;  /* 0x0000001311137290 */ /* 0x000fe2000fffe03f */
[----:B------:R-:W-:Y:S01]  /*b460*/  IMAD.U32 R3, RZ, RZ, UR23 ;  /* 0x00000017ff037e24 */ /* 0x000fe2000f8e00ff */
[----:B------:R-:W-:Y:S01]  /*b470*/  UIADD3 UR11, UR9, UR13, URZ ;  /* 0x0000000d090b7290 */ /* 0x000fe2000fffe03f */
[----:B------:R-:W-:Y:S01]  /*b480*/  IMAD R7, R9, R7, R4 ;  /* 0x0000000709077224 */ /* 0x000fe200078e0204 */
[----:B------:R-:W-:Y:S01]  /*b490*/  IADD3 R2, P0, P1, R5, UR16, R2 ;  /* 0x0000001005027c10 */ /* 0x000fe2000f91e002 */
[----:B------:R-:W-:Y:S01]  /*b4a0*/  IMAD.U32 R6, RZ, RZ, UR8 ;  /* 0x00000008ff067e24 */ /* 0x000fe2000f8e00ff */
[----:B------:R-:W-:Y:S01]  /*b4b0*/  UIADD3.X UR11, UR11, UR19, UR20, UP1, UP2 ;  /* 0x000000130b0b7290 */ /* 0x000fe20008fe4414 */
[----:B------:R-:W-:Y:S01]  /*b4c0*/  SHF.R.S32.HI R5, RZ, 0x1f, R5 ;  /* 0x0000001fff057819 */ /* 0x000fe20000011405 */
[----:B------:R-:W-:Y:S01]  /*b4d0*/  ULDC.64 UR8, c[0x0][UR18+0x210] ;  /* 0x0000840012087abb */ /* 0x000fe20008000a00 */
[----:B------:R-:W-:Y:S01]  /*b4e0*/  SHF.R.S32.HI R4, RZ, 0x1f, R7 ;  /* 0x0000001fff047819 */ /* 0x000fe20000011407 */
[----:B------:R-:W-:Y:S01]  /*b4f0*/  IMAD R9, R7, UR9, RZ ;  /* 0x0000000907097c24 */ /* 0x000fe2000f8e02ff */
[----:B------:R-:W-:Y:S01]  /*b500*/  ULDC.64 UR12, c[0x0][0xba8] ;  /* 0x0002ea00000c7ab9 */ /* 0x000fe20000000a00 */
[----:B------:R-:W-:Y:S01]  /*b510*/  IADD3.X R3, R5, UR11, R6, P0, P1 ;  /* 0x0000000b05037c10 */ /* 0x000fe200087e2406 */
[----:B------:R-:W-:Y:S01]  /*b520*/  @!UP0 ULDC UR12, c[0x0][0xb50] ;  /* 0x0002d400000c8ab9 */ /* 0x000fe20000000800 */
[----:B------:R-:W-:Y:S01]  /*b530*/  IMAD R9, R4, UR8, R9 ;  /* 0x0000000804097c24 */ /* 0x000fe2000f8e0209 */
[----:B------:R-:W-:Y:S01]  /*b540*/  @!UP0 ULDC UR13, c[0x0][0xb54] ;  /* 0x0002d500000d8ab9 */ /* 0x000fe20000000800 */
[----:B------:R-:W-:-:S04]  /*b550*/  IMAD.WIDE.U32 R2, R7, UR8, R2 ;  /* 0x0000000807027c25 */ /* 0x000fc8000f8e0002 */
[----:B------:R-:W-:Y:S01]  /*b560*/  IMAD.IADD R3, R3, 0x1, R9 ;  /* 0x0000000103037824 */ /* 0x000fe200078e0209 */
[----:B------:R-:W-:-:S04]  /*b570*/  LEA R4, P0, R2, UR12, 0x2 ;  /* 0x0000000c02047c11 */ /* 0x000fc8000f8010ff */
[----:B------:R-:W-:Y:S01]  /*b580*/  LEA.HI.X R5, R2, UR13, R3, 0x2, P0 ;  /* 0x0000000d02057c11 */ /* 0x000fe200080f1403 */
[----:B------:R-:W-:-:S05]  /*b590*/  IMAD.MOV.U32 R3, RZ, RZ, -0x800000 ;  /* 0xff800000ff037424 */ /* 0x000fca00078e00ff */
[----:B------:R0:W-:Y:S03]  /*b5a0*/  STG.E desc[UR36][R4.64], R3 ;  /* 0x0000000304007986 */ /* 0x0001e6000c101924 */
.L_x_2429:
[----:B------:R-:W-:Y:S05]  /*b5b0*/  BSYNC B1 ;  /* 0x0000000000017941 */ /* 0x000fea0003800000 */
.L_x_2428:
[----:B------:R-:W-:-:S13]  /*b5c0*/  R2UR UR8, R23 ;  /* 0x00000000170872ca */ /* 0x000fda00000e0000 */
[----:B------:R-:W-:-:S06]  /*b5d0*/  UISETP.GT.AND UP0, UPT, UR8, 0x1, UPT ;  /* 0x000000010800788c */ /* 0x000fcc000bf04270 */
[----:B------:R-:W-:-:S13]  /*b5e0*/  PLOP3.LUT P0, PT, PT, PT, UP0, 0x80, 0x0 ;  /* 0x000000000000781c */ /* 0x000fda0003f0f008 */
[----:B------:R-:W-:Y:S05]  /*b5f0*/  @P0 BRA `(.L_x_2424) ;  /* 0x0000000400a80947 */ /* 0x000fea0003800000 */
[----:B------:R-:W1:Y:S01]  /*b600*/  LDC R11, c[0x0][0xbe8] ;  /* 0x0002fa00ff0b7b82 */ /* 0x000e620000000800 */
[----:B------:R-:W-:Y:S01]  /*b610*/  ULDC.64 UR12, c[0x0][0xaa0] ;  /* 0x0002a800000c7ab9 */ /* 0x000fe20000000a00 */
[----:B------:R-:W-:Y:S01]  /*b620*/  R2UR UR14, R178 ;  /* 0x00000000b20e72ca */ /* 0x000fe200000e0000 */
[----:B------:R-:W-:Y:S01]  /*b630*/  UIMAD UR11, UR20, UR12, URZ ;  /* 0x0000000c140b72a4 */ /* 0x000fe2000f8e023f */
[----:B------:R-:W-:Y:S01]  /*b640*/  IMAD R2, R22, 0x20, R180 ;  /* 0x0000002016027824 */ /* 0x000fe200078e02b4 */
[----:B------:R-:W-:Y:S01]  /*b650*/  UIMAD.WIDE.U32 UR8, UR4, UR12, URZ ;  /* 0x0000000c040872a5 */ /* 0x000fe2000f8e003f */
[----:B------:R-:W-:Y:S01]  /*b660*/  BSSY B1, `(.L_x_2430) ;  /* 0x0000039000017945 */ /* 0x000fe20003800000 */
[----:B------:R-:W-:Y:S01]  /*b670*/  UIMAD UR11, UR4, UR13, UR11 ;  /* 0x0000000d040b72a4 */ /* 0x000fe2000f8e020b */
[----:B------:R-:W-:Y:S02]  /*b680*/  VIADD R6, R2, UR43 ;  /* 0x0000002b02067c36 */ /* 0x000fe40008000000 */
[----:B------:R-:W-:Y:S01]  /*b690*/  ULDC.64 UR12, c[0x0][0xae8] ;  /* 0x0002ba00000c7ab9 */ /* 0x000fe20000000a00 */
[----:B------:R-:W-:Y:S01]  /*b6a0*/  UIADD3 UR9, UR9, UR11, URZ ;  /* 0x0000000b09097290 */ /* 0x000fe2000fffe03f */
[----:B0-----:R-:W-:-:S03]  /*b6b0*/  IMAD.MOV.U32 R5, RZ, RZ, R6 ;  /* 0x000000ffff057224 */ /* 0x001fc600078e0006 */
[----:B------:R-:W-:-:S04]  /*b6c0*/  UIMAD.WIDE.U32 UR8, UR14, UR12, UR8 ;  /* 0x0000000c0e0872a5 */ /* 0x000fc8000f8e0008 */
[----:B------:R-:W-:-:S03]  /*b6d0*/  UIMAD UR9, UR14, UR13, UR9 ;  /* 0x0000000d0e0972a4 */ /* 0x000fc6000f8e0209 */
[----:B------:R-:W-:Y:S01]  /*b6e0*/  ULDC.64 UR12, c[0x0][0xaf0] ;  /* 0x0002bc00000c7ab9 */ /* 0x000fe20000000a00 */
[----:B-1----:R-:W-:Y:S01]  /*b6f0*/  ISETP.NE.AND P0, PT, R11, 0x1, PT ;  /* 0x000000010b00780c */ /* 0x002fe20003f05270 */
[----:B------:R-:W-:Y:S02]  /*b700*/  UIMAD UR10, UR10, UR12, URZ ;  /* 0x0000000c0a0a72a4 */ /* 0x000fe4000f8e023f */
[----:B------:R-:W-:Y:S02]  /*b710*/  UIMAD.WIDE.U32 UR8, UR7, UR12, UR8 ;  /* 0x0000000c070872a5 */ /* 0x000fe4000f8e0008 */
[----:B------:R-:W-:-:S03]  /*b720*/  UIMAD UR4, UR7, UR13, UR10 ;  /* 0x0000000d070472a4 */ /* 0x000fc6000f8e020a */
[----:B------:R-:W-:Y:S01]  /*b730*/  ULDC.64 UR10, c[0x0][0xae0] ;  /* 0x0002b800000a7ab9 */ /* 0x000fe20000000a00 */
[----:B------:R-:W-:-:S04]  /*b740*/  UIADD3 UR4, UR9, UR4, URZ ;  /* 0x0000000409047290 */ /* 0x000fc8000fffe03f */
        /* <DEDUP_REMOVED lines=18> */
[----:B-----5:R-:W-:Y:S02]  /*b870*/  IMAD R11, R0, R11, RZ ;  /* 0x0000000b000b7224 */ /* 0x020fe400078e02ff */
[C---:B------:R-:W-:Y:S02]  /*b880*/  IMAD R5, R7.reuse, UR9, R4 ;  /* 0x0000000907057c24 */ /* 0x040fe4000f8e0204 */
[----:B------:R-:W-:Y:S01]  /*b890*/  IMAD.WIDE.U32 R2, R7, UR8, R2 ;  /* 0x0000000807027c25 */ /* 0x000fe2000f8e0002 */
[----:B------:R-:W-:Y:S01]  /*b8a0*/  ISETP.GE.AND P2, PT, R6, R11, PT ;  /* 0x0000000b0600720c */ /* 0x000fe20003f46270 */
[----:B------:R-:W-:-:S02]  /*b8b0*/  ULDC.64 UR8, c[0x0][0xa80] ;  /* 0x0002a00000087ab9 */ /* 0x000fc40000000a00 */
[----:B------:R-:W-:Y:S01]  /*b8c0*/  VIADD R0, R6, 0x20 ;  /* 0x0000002006007836 */ /* 0x000fe20000000000 */
[----:B------:R-:W-:Y:S01]  /*b8d0*/  LEA R4, P3, R2, UR8, 0x1 ;  /* 0x0000000802047c11 */ /* 0x000fe2000f8608ff */
[----:B------:R-:W-:-:S03]  /*b8e0*/  IMAD.IADD R3, R3, 0x1, R5 ;  /* 0x0000000103037824 */ /* 0x000fc600078e0205 */
[-C--:B------:R-:W-:Y:S01]  /*b8f0*/  ISETP.GE.AND P1, PT, R0, R11.reuse, PT ;  /* 0x0000000b0000720c */ /* 0x080fe20003f26270 */
[----:B------:R-:W-:Y:S01]  /*b900*/  VIADD R0, R6, 0x40 ;  /* 0x0000004006007836 */ /* 0x000fe20000000000 */
[----:B------:R-:W-:Y:S02]  /*b910*/  LEA.HI.X R5, R2, UR9, R3, 0x1, P3 ;  /* 0x0000000902057c11 */ /* 0x000fe400098f0c03 */
[----:B------:R0:W1:Y:S02]  /*b920*/  SHFL.IDX PT, R2, R4, RZ, 0x181f ;  /* 0x00181fff04027589 */ /* 0x00006400000e0000 */
[----:B------:R-:W-:Y:S02]  /*b930*/  ISETP.GE.AND P0, PT, R0, R11, PT ;  /* 0x0000000b0000720c */ /* 0x000fe40003f06270 */
[----:B------:R0:W2:Y:S01]  /*b940*/  SHFL.IDX PT, R0, R5, RZ, 0x181f ;  /* 0x00181fff05007589 */ /* 0x0000a200000e0000 */
[----:B------:R-:W-:Y:S10]  /*b950*/  @P2 BRA `(.L_x_2431) ;  /* 0x0000000000242947 */ /* 0x000ff40003800000 */
[----:B------:R-:W-:Y:S02]  /*b960*/  ULDC UR4, c[0x0][0xac8] ;  /* 0x0002b20000047ab9 */ /* 0x000fe40000000800 */
[----:B------:R-:W-:Y:S02]  /*b970*/  ISETP.GE.AND P4, PT, R16, UR4, PT ;  /* 0x0000000410007c0c */ /* 0x000fe4000bf86270 */
[----:B------:R-:W-:-:S11]  /*b980*/  ISETP.GE.AND P5, PT, R19, UR4, PT ;  /* 0x0000000413007c0c */ /* 0x000fd6000bfa6270 */
[CC--:B-1----:R-:W-:Y:S02]  /*b990*/  @!P4 LEA R8, P2, R16.reuse, R2.reuse, 0x1 ;  /* 0x000000021008c211 */ /* 0x0c2fe400078408ff */
[C---:B------:R-:W-:Y:S02]  /*b9a0*/  @!P5 LEA R2, P3, R19.reuse, R2, 0x1 ;  /* 0x000000021302d211 */ /* 0x040fe400078608ff */
[-C--:B--2---:R-:W-:Y:S02]  /*b9b0*/  @!P4 LEA.HI.X R9, R16, R0.reuse, R203, 0x1, P2 ;  /* 0x000000001009c211 */ /* 0x084fe400010f0ccb */
[----:B------:R-:W-:-:S03]  /*b9c0*/  @!P5 LEA.HI.X R3, R19, R0, R202, 0x1, P3 ;  /* 0x000000001303d211 */ /* 0x000fc600018f0cca */
[----:B------:R3:W-:Y:S04]  /*b9d0*/  @!P4 ST.E.128 desc[UR36][R8.64], RZ ;  /* 0x000000ff0800c985 */ /* 0x0007e8000c101d24 */
[----:B------:R3:W-:Y:S02]  /*b9e0*/  @!P5 ST.E.128 desc[UR36][R2.64], RZ ;  /* 0x000000ff0200d985 */ /* 0x0007e4000c101d24 */
.L_x_2431:
[----:B------:R-:W-:Y:S05]  /*b9f0*/  BSYNC B1 ;  /* 0x0000000000017941 */ /* 0x000fea0003800000 */
.L_x_2430:
[----:B--2---:R2:W4:Y:S01]  /*ba00*/  SHFL.IDX PT, R0, R5, 0x1, 0x181f ;  /* 0x00381f0005007f89 */ /* 0x00452200000e0000 */
[----:B------:R-:W-:Y:S03]  /*ba10*/  BSSY B1, `(.L_x_2432) ;  /* 0x000000c000017945 */ /* 0x000fe60003800000 */
[----:B-1-3--:R2:W1:Y:S01]  /*ba20*/  SHFL.IDX PT, R2, R4, 0x1, 0x181f ;  /* 0x00381f0004027f89 */ /* 0x00a46200000e0000 */
[----:B------:R-:W-:Y:S05]  /*ba30*/  @P1 BRA `(.L_x_2433) ;  /* 0x0000000000241947 */ /* 0x000fea0003800000 */
[----:B------:R-:W-:Y:S02]  /*ba40*/  ULDC UR4, c[0x0][0xac8] ;  /* 0x0002b20000047ab9 */ /* 0x000fe40000000800 */
[----:B------:R-:W-:Y:S02]  /*ba50*/  ISETP.GE.AND P3, PT, R16, UR4, PT ;  /* 0x0000000410007c0c */ /* 0x000fe4000bf66270 */
[----:B------:R-:W-:-:S11]  /*ba60*/  ISETP.GE.AND P4, PT, R19, UR4, PT ;  /* 0x0000000413007c0c */ /* 0x000fd6000bf86270 */
[CC--:B-1----:R-:W-:Y:S02]  /*ba70*/  @!P3 LEA R8, P1, R16.reuse, R2.reuse, 0x1 ;  /* 0x000000021008b211 */ /* 0x0c2fe400078208ff */
[C---:B------:R-:W-:Y:S02]  /*ba80*/  @!P4 LEA R2, P2, R19.reuse, R2, 0x1 ;  /* 0x000000021302c211 */ /* 0x040fe400078408ff */
[-C--:B----4-:R-:W-:Y:S02]  /*ba90*/  @!P3 LEA.HI.X R9, R16, R0.reuse, R203, 0x1, P1 ;  /* 0x000000001009b211 */ /* 0x090fe400008f0ccb */
[----:B------:R-:W-:-:S03]  /*baa0*/  @!P4 LEA.HI.X R3, R19, R0, R202, 0x1, P2 ;  /* 0x000000001303c211 */ /* 0x000fc600010f0cca */
[----:B------:R3:W-:Y:S04]  /*bab0*/  @!P3 ST.E.128 desc[UR36][R8.64], RZ ;  /* 0x000000ff0800b985 */ /* 0x0007e8000c101d24 */
[----:B------:R3:W-:Y:S02]  /*bac0*/  @!P4 ST.E.128 desc[UR36][R2.64], RZ ;  /* 0x000000ff0200c985 */ /* 0x0007e4000c101d24 */
.L_x_2433:
[----:B------:R-:W-:Y:S05]  /*bad0*/  BSYNC B1 ;  /* 0x0000000000017941 */ /* 0x000fea0003800000 */
.L_x_2432:
[----:B----4-:R4:W0:Y:S01]  /*bae0*/  SHFL.IDX PT, R0, R5, 0x2, 0x181f ;  /* 0x00581f0005007f89 */ /* 0x01082200000e0000 */
        /* <DEDUP_REMOVED lines=8> */
[-C--:B0-----:R-:W-:Y:S02]  /*bb70*/  @!P2 LEA.HI.X R9, R16, R0.reuse, R203, 0x1, P0 ;  /* 0x000000001009a211 */ /* 0x081fe400000f0ccb */
[----:B------:R-:W-:-:S03]  /*bb80*/  @!P3 LEA.HI.X R3, R19, R0, R202, 0x1, P1 ;  /* 0x000000001303b211 */ /* 0x000fc600008f0cca */
[----:B------:R3:W-:Y:S04]  /*bb90*/  @!P2 ST.E.128 desc[UR36][R8.64], RZ ;  /* 0x000000ff0800a985 */ /* 0x0007e8000c101d24 */
[----:B------:R3:W-:Y:S02]  /*bba0*/  @!P3 ST.E.128 desc[UR36][R2.64], RZ ;  /* 0x000000ff0200b985 */ /* 0x0007e4000c101d24 */
.L_x_2435:
[----:B------:R-:W-:Y:S05]  /*bbb0*/  BSYNC B1 ;  /* 0x0000000000017941 */ /* 0x000fea0003800000 */
.L_x_2434:
[----:B0-----:R-:W-:Y:S01]  /*bbc0*/  VIADD R0, R6, 0x60 ;  /* 0x0000006006007836 */ /* 0x001fe20000000000 */
[----:B--2-4-:R-:W2:Y:S04]  /*bbd0*/  SHFL.IDX PT, R5, R5, 0x3, 0x181f ;  /* 0x00781f0005057f89 */ /* 0x014ea800000e0000 */
[----:B------:R-:W-:Y:S01]  /*bbe0*/  ISETP.GE.AND P0, PT, R0, R11, PT ;  /* 0x0000000b0000720c */ /* 0x000fe20003f06270 */
[----:B-1-3--:R1:W3:-:S12]  /*bbf0*/  SHFL.IDX PT, R2, R4, 0x3, 0x181f ;  /* 0x00781f0004027f89 */ /* 0x00a2d800000e0000 */
[----:B-1----:R-:W-:Y:S05]  /*bc00*/  @P0 BRA `(.L_x_2424) ;  /* 0x0000000000240947 */ /* 0x002fea0003800000 */
[----:B------:R-:W-:Y:S02]  /*bc10*/  ULDC UR4, c[0x0][0xac8] ;  /* 0x0002b20000047ab9 */ /* 0x000fe40000000800 */
[----:B------:R-:W-:Y:S02]  /*bc20*/  ISETP.GE.AND P2, PT, R16, UR4, PT ;  /* 0x0000000410007c0c */ /* 0x000fe4000bf46270 */
[----:B------:R-:W-:-:S11]  /*bc30*/  ISETP.GE.AND P3, PT, R19, UR4, PT ;  /* 0x0000000413007c0c */ /* 0x000fd6000bf66270 */
[CC--:B---3--:R-:W-:Y:S02]  /*bc40*/  @!P2 LEA R6, P0, R16.reuse, R2.reuse, 0x1 ;  /* 0x000000021006a211 */ /* 0x0c8fe400078008ff */
[C---:B------:R-:W-:Y:S02]  /*bc50*/  @!P3 LEA R2, P1, R19.reuse, R2, 0x1 ;  /* 0x000000021302b211 */ /* 0x040fe400078208ff */
[-C--:B--2---:R-:W-:Y:S02]  /*bc60*/  @!P2 LEA.HI.X R7, R16, R5.reuse, R203, 0x1, P0 ;  /* 0x000000051007a211 */ /* 0x084fe400000f0ccb */
[----:B------:R-:W-:-:S03]  /*bc70*/  @!P3 LEA.HI.X R3, R19, R5, R202, 0x1, P1 ;  /* 0x000000051303b211 */ /* 0x000fc600008f0cca */
[----:B------:R1:W-:Y:S04]  /*bc80*/  @!P2 ST.E.128 desc[UR36][R6.64], RZ ;  /* 0x000000ff0600a985 */ /* 0x0003e8000c101d24 */
[----:B------:R1:W-:Y:S02]  /*bc90*/  @!P3 ST.E.128 desc[UR36][R2.64], RZ ;  /* 0x000000ff0200b985 */ /* 0x0003e4000c101d24 */
.L_x_2424:
[----:B------:R-:W-:Y:S05]  /*bca0*/  BSYNC B0 ;  /* 0x0000000000007941 */ /* 0x000fea0003800000 */
.L_x_2414:
[----:B------:R-:W-:Y:S02]  /*bcb0*/  ULDC UR4, c[0x0][0xc3c] ;  /* 0x00030f0000047ab9 */ /* 0x000fe40000000800 */
[----:B------:R-:W-:-:S13]  /*bcc0*/  ISETP.GE.AND P0, PT, R27, UR4, PT ;  /* 0x000000041b007c0c */ /* 0x000fda000bf06270 */
[----:B------:R-:W-:Y:S05]  /*bcd0*/  @!P0 BRA `(.L_x_2436) ;  /* 0xffffff50009c8947 */ /* 0x000fea000383ffff */
[----:B------:R-:W-:Y:S05]  /*bce0*/  EXIT ;  /* 0x000000000000794d */ /* 0x000fea0003800000 */
.L_x_2371:
        /* <DEDUP_REMOVED lines=16> */
.L_x_2437:
        /* <DEDUP_REMOVED lines=44> */
.L_x_2441:
[----:B------:R-:W0:Y:S01]  /*c0b0*/  LDC R0, c[0x0][0xc3c] ;  /* 0x00030f00ff007b82 */ /* 0x000e220000000800 */
[----:B------:R-:W-:-:S06]  /*c0c0*/  UIADD3 UR4, UR4, 0x1f, URZ ;  /* 0x0000001f04047890 */ /* 0x000fcc000fffe03f */
[----:B0-----:R-:W-:-:S13]  /*c0d0*/  ISETP.LE.AND P6, PT, R0, UR4, PT ;  /* 0x0000000400007c0c */ /* 0x001fda000bfc3270 */
[----:B------:R-:W-:Y:S05]  /*c0e0*/  @P6 BRA `(.L_x_2440) ;  /* 0x0000000800a86947 */ /* 0x000fea0003800000 */
[----:B------:R-:W-:-:S05]  /*c0f0*/  VIADD R9, R7, UR4 ;  /* 0x0000000407097c36 */ /* 0x000fca0008000000 */
        /* <DEDUP_REMOVED lines=30> */
.L_x_2439:
        /* <DEDUP_REMOVED lines=13> */
.L_x_2442:
        /* <DEDUP_REMOVED lines=30> */
[----:B------:R-:W-:-:S02]  /*c590*/  @P0 VIADD R2, R2, 0x1 ;  /* 0x0000000102020836 */ /* 0x000fc40000000000 */
[----:B0-----:R-:W-:-:S03]  /*c5a0*/  IMAD.MOV R11, RZ, RZ, -R3 ;  /* 0x000000ffff0b7224 */ /* 0x001fc600078e0a03 */
[----:B------:R-:W-:Y:S02]  /*c5b0*/  MOV R8, R2 ;  /* 0x0000000200087202 */ /* 0x000fe40000000f00 */
[----:B------:R-:W-:Y:S01]  /*c5c0*/  IABS R2, R9 ;  /* 0x0000000900027213 */ /* 0x000fe20000000000 */
[----:B------:R-:W-:Y:S02]  /*c5d0*/  IMAD R11, R11, R4, RZ ;  /* 0x000000040b0b7224 */ /* 0x000fe400078e02ff */
[----:B------:R-:W-:Y:S01]  /*c5e0*/  @!P2 IMAD.MOV R8, RZ, RZ, -R8 ;  /* 0x000000ffff08a224 */ /* 0x000fe200078e0a08 */
[----:B------:R-:W-:Y:S01]  /*c5f0*/  @!P1 LOP3.LUT R8, RZ, R0, RZ, 0x33, !PT ;  /* 0x00000000ff089212 */ /* 0x000fe200078e33ff */
[----:B------:R-:W-:Y:S02]  /*c600*/  IMAD.MOV R10, RZ, RZ, -R2 ;  /* 0x000000ffff0a7224 */ /* 0x000fe400078e0a02 */
[----:B------:R-:W-:Y:S01]  /*c610*/  IMAD.MOV.U32 R2, RZ, RZ, RZ ;  /* 0x000000ffff027224 */ /* 0x000fe200078e00ff */
[----:B------:R-:W-:-:S03]  /*c620*/  IABS R6, R8 ;  /* 0x0000000800067213 */ /* 0x000fc60000000000 */
        /* <DEDUP_REMOVED lines=22> */
.L_x_2443:
        /* <DEDUP_REMOVED lines=28> */
[----:B------:R-:W-:Y:S01]  /*c950*/  IMAD R13, R11, R2, RZ ;  /* 0x000000020b0d7224 */ /* 0x000fe200078e02ff */
[----:B------:R-:W-:-:S03]  /*c960*/  IADD3 R2, -R2, RZ, RZ ;  /* 0x000000ff02027210 */ /* 0x000fc60007ffe1ff */
        /* <DEDUP_REMOVED lines=31> */
.L_x_2444:
[----:B------:R-:W-:-:S05]  /*cb60*/  LOP3.LUT R17, RZ, R2, RZ, 0x33, !PT ;  /* 0x00000002ff117212 */ /* 0x000fca00078e33ff */
[----:B------:R-:W-:Y:S01]  /*cb70*/  IMAD.IADD R17, R0, 0x1, R17 ;  /* 0x0000000100117824 */ /* 0x000fe200078e0211 */
[----:B------:R-:W-:Y:S06]  /*cb80*/  BRA `(.L_x_2445) ;  /* 0x0000000000147947 */ /* 0x000fec0003800000 */
.L_x_2440:
[----:B------:R-:W-:Y:S01]  /*cb90*/  ULDC UR4, c[0x0][0xc3c] ;  /* 0x00030f0000047ab9 */ /* 0x000fe20000000800 */
[----:B------:R-:W-:Y:S02]  /*cba0*/  IMAD.MOV.U32 R17, RZ, RZ, RZ ;  /* 0x000000ffff117224 */ /* 0x000fe400078e00ff */
[----:B------:R-:W-:Y:S02]  /*cbb0*/  IMAD.U32 R16, RZ, RZ, UR6 ;  /* 0x00000006ff107e24 */ /* 0x000fe4000f8e00ff */
[----:B------:R-:W-:Y:S02]  /*cbc0*/  IMAD.MOV.U32 R18, RZ, RZ, RZ ;  /* 0x000000ffff127224 */ /* 0x000fe400078e00ff */
[----:B------:R-:W-:-:S07]  /*cbd0*/  IMAD.U32 R19, RZ, RZ, UR4 ;  /* 0x00000004ff137e24 */ /* 0x000fce000f8e00ff */
.L_x_2445:
[----:B------:R-:W-:-:S13]  /*cbe0*/  ISETP.NE.AND P0, PT, R7, RZ, PT ;  /* 0x000000ff0700720c */ /* 0x000fda0003f05270 */
[----:B------:R-:W0:Y:S01]  /*cbf0*/  @!P0 S2R R3, SR_CgaCtaId ;  /* 0x0000000000038919 */ /* 0x000e220000008800 */
[----:B------:R-:W-:-:S04]  /*cc00*/  @!P0 MOV R0, 0x400 ;  /* 0x0000040000008802 */ /* 0x000fc80000000f00 */
[----:B0-----:R-:W-:-:S05]  /*cc10*/  @!P0 LEA R0, R3, R0, 0x18 ;  /* 0x0000000003008211 */ /* 0x001fca00078ec0ff */
[----:B------:R1:W-:Y:S01]  /*cc20*/  @!P0 STS.128 [R0+0x2a8d0], R16 ;  /* 0x02a8d01000008388 */ /* 0x0003e20000000c00 */
[----:B------:R-:W-:Y:S06]  /*cc30*/  BAR.ARV 0x5, 0x180 ;  /* 0x0146000000007b1d */ /* 0x000fec0000002000 */
.L_x_2438:
        /* <DEDUP_REMOVED lines=14> */
[C---:B-1----:R-:W-:Y:S02]  /*cd20*/  LOP3.LUT R4, R5.reuse, 0x7f, RZ, 0xc0, !PT ;  /* 0x0000007f05047812 */ /* 0x042fe400078ec0ff */
[----:B--2---:R-:W-:Y:S01]  /*cd30*/  R2UR UR4, R0 ;  /* 0x00000000000472ca */ /* 0x004fe200000e0000 */
[----:B------:R-:W-:-:S05]  /*cd40*/  IMAD.SHL.U32 R0, R5, 0x8, RZ ;  /* 0x0000000805007824 */ /* 0x000fca00078e00ff */
        /* <DEDUP_REMOVED lines=14> */
.L_x_2511:
[----:B0-----:R-:W0:Y:S02]  /*ce30*/  LDC.64 R30, c[0x0][0xc88] ;  /* 0x00032200ff1e7b82 */ /* 0x001e240000000a00 */
[----:B0-----:R-:W-:-:S06]  /*ce40*/  IMAD.WIDE R30, R19, 0x4, R30 ;  /* 0x00000004131e7825 */ /* 0x001fcc00078e021e */
[----:B------:R-:W2:Y:S01]  /*ce50*/  LDG.E R30, desc[UR36][R30.64] ;  /* 0x000000241e1e7981 */ /* 0x000ea2000c1e1900 */
        /* <DEDUP_REMOVED lines=8> */
[C---:B------:R-:W-:Y:S02]  /*cee0*/  @P0 LEA R2, P1, R30.reuse, UR4, 0x2 ;  /* 0x000000041e020c11 */ /* 0x040fe4000f8210ff */
[C---:B------:R-:W-:Y:S01]  /*cef0*/  SHF.L.U32 R24, R30.reuse, 0x2, RZ ;  /* 0x000000021e187819 */ /* 0x040fe200000006ff */
[----:B------:R0:W-:Y:S01]  /*cf00*/  STL [R1+0x8], R0 ;  /* 0x0000080001007387 */ /* 0x0001e20000100800 */
[----:B------:R-:W-:Y:S01]  /*cf10*/  @P0 LEA.HI.X R3, R30, UR5, R0, 0x2, P1 ;  /* 0x000000051e030c11 */ /* 0x000fe200088f1400 */
[----:B------:R-:W-:-:S04]  /*cf20*/  ULDC.64 UR4, c[0x0][0xa00] ;  /* 0x0002800000047ab9 */ /* 0x000fc80000000a00 */
[----:B-1----:R1:W5:Y:S01]  /*cf30*/  @P0 LDG.E R37, desc[UR36][R2.64] ;  /* 0x0000002402250981 */ /* 0x002362000c1e1900 */
[----:B------:R-:W-:Y:S02]  /*cf40*/  ISETP.NE.U32.AND P0, PT, RZ, UR4, PT ;  /* 0x00000004ff007c0c */ /* 0x000fe4000bf05070 */
[----:B------:R-:W-:Y:S02]  /*cf50*/  SHF.L.U64.HI R25, R30, 0x2, R0 ;  /* 0x000000021e197819 */ /* 0x000fe40000010200 */
[----:B------:R-:W-:Y:S02]  /*cf60*/  ISETP.NE.AND.EX P2, PT, RZ, UR5, PT, P0 ;  /* 0x00000005ff007c0c */ /* 0x000fe4000bf45300 */
[----:B------:R-:W-:Y:S02]  /*cf70*/  ISETP.NE.U32.AND P0, PT, RZ, UR6, PT ;  /* 0x00000006ff007c0c */ /* 0x000fe4000bf05070 */
[----:B------:R-:W-:Y:S02]  /*cf80*/  LOP3.LUT R23, R23, 0xffffffbf, RZ, 0xc0, !PT ;  /* 0xffffffbf17177812 */ /* 0x000fe400078ec0ff */
[----:B------:R-:W-:-:S02]  /*cf90*/  ISETP.NE.AND.EX P0, PT, RZ, UR7, PT, P0 ;  /* 0x00000007ff007c0c */ /* 0x000fc4000bf05300 */
[----:B-1----:R-:W-:-:S04]  /*cfa0*/  IADD3 R2, P1, R24, UR4, RZ ;  /* 0x0000000418027c10 */ /* 0x002fc8000ff3e0ff */
[----:B------:R-:W-:Y:S01]  /*cfb0*/  IADD3.X R3, R25, UR5, RZ, P1, !PT ;  /* 0x0000000519037c10 */ /* 0x000fe20008ffe4ff */
[----:B------:R-:W-:Y:S01]  /*cfc0*/  ULDC.64 UR4, c[0x0][0x418] ;  /* 0x0001060000047ab9 */ /* 0x000fe20000000a00 */
[----:B------:R-:W-:-:S03]  /*cfd0*/  @P2 LOP3.LUT R23, R23, 0x40, RZ, 0xfc, !PT ;  /* 0x0000004017172812 */ /* 0x000fc600078efcff */
[----:B------:R1:W5:Y:S02]  /*cfe0*/  @P2 LDG.E R35, desc[UR36][R2.64] ;  /* 0x0000002402232981 */ /* 0x000364000c1e1900 */
        /* <DEDUP_REMOVED lines=18> */
[----:B--2---:R-:W-:-:S05]  /*d110*/  IMAD.IADD R0, R0, 0x1, -R5 ;  /* 0x0000000100007824 */ /* 0x004fca00078e0a05 */
[----:B------:R2:W-:Y:S02]  /*d120*/  STL [R1+0x4], R0 ;  /* 0x0000040001007387 */ /* 0x0005e40000100800 */
.L_x_2447:
        /* <DEDUP_REMOVED lines=9> */
.L_x_2448:
        /* <DEDUP_REMOVED lines=9> */
.L_x_2449:
[----:B------:R-:W4:Y:S01]  /*d250*/  LDL R4, [R1+0x4] ;  /* 0x0000040001047983 */ /* 0x000f220000100800 */
[----:B012---:R-:W0:Y:S01]  /*d260*/  LDC R0, c[0x0][0x448] ;  /* 0x00011200ff007b82 */ /* 0x007e220000000800 */
[----:B-----5:R-:W-:Y:S01]  /*d270*/  IMAD.IADD R34, R34, 0x1, -R37 ;  /* 0x0000000122227824 */ /* 0x020fe200078e0a25 */
[----:B------:R-:W-:Y:S01]  /*d280*/  LOP3.LUT R23, R23, 0xffffff7f, RZ, 0xc0, !PT ;  /* 0xffffff7f17177812 */ /* 0x000fe200078ec0ff */
[----:B------:R-:W-:Y:S01]  /*d290*/  BSSY B0, `(.L_x_2450) ;  /* 0x0000038000007945 */ /* 0x000fe20003800000 */
[----:B0-----:R-:W-:Y:S01]  /*d2a0*/  ISETP.NE.AND P0, PT, R0, 0x1, PT ;  /* 0x000000010000780c */ /* 0x001fe20003f05270 */
[----:B------:R-:W-:-:S04]  /*d2b0*/  IMAD.SHL.U32 R0, R17, 0x80, RZ ;  /* 0x0000008011007824 */ /* 0x000fc800078e00ff */
[----:B------:R-:W-:-:S08]  /*d2c0*/  VIADD R0, R0, 0x7f ;  /* 0x0000007f00007836 */ /* 0x000fd00000000000 */
[----:B---3--:R-:W0:Y:S01]  /*d2d0*/  @P0 LDC R3, c[0x0][0x44c] ;  /* 0x00011300ff030b82 */ /* 0x008e220000000800 */
[----:B------:R-:W-:-:S07]  /*d2e0*/  @P0 LOP3.LUT R23, R23, 0x80, RZ, 0xfc, !PT ;  /* 0x0000008017170812 */ /* 0x000fce00078efcff */
[----:B------:R-:W1:Y:S01]  /*d2f0*/  @P0 LDC R5, c[0x0][0x450] ;  /* 0x00011400ff050b82 */ /* 0x000e620000000800 */
[----:B0-----:R-:W-:-:S05]  /*d300*/  @P0 IMAD.HI.U32 R2, R0, R3, RZ ;  /* 0x0000000300020227 */ /* 0x001fca00078e00ff */
[----:B-1----:R-:W-:Y:S01]  /*d310*/  @P0 SHF.R.U32.HI R0, RZ, R5, R2 ;  /* 0x00000005ff000219 */ /* 0x002fe20000011602 */
[----:B------:R-:W-:-:S04]  /*d320*/  VIADD R2, R34, 0x5f ;  /* 0x0000005f22027836 */ /* 0x000fc80000000000 */
[----:B------:R-:W-:Y:S01]  /*d330*/  IMAD.HI R2, R2, 0x2aaaaaab, RZ ;  /* 0x2aaaaaab02027827 */ /* 0x000fe200078e02ff */
[----:B----4-:R-:W-:-:S05]  /*d340*/  IADD3 R3, R34, 0x60, -R4 ;  /* 0x0000006022037810 */ /* 0x010fca0007ffe804 */
[----:B------:R-:W-:Y:S01]  /*d350*/  IMAD.IADD R0, R3, 0x1, R0 ;  /* 0x0000000103007824 */ /* 0x000fe200078e0200 */
[----:B------:R-:W-:-:S03]  /*d360*/  SHF.R.U32.HI R3, RZ, 0x1f, R2 ;  /* 0x0000001fff037819 */ /* 0x000fc60000011602 */
[----:B------:R-:W-:Y:S01]  /*d370*/  IMAD.HI R4, R0, 0x2aaaaaab, RZ ;  /* 0x2aaaaaab00047827 */ /* 0x000fe200078e02ff */
[----:B------:R-:W-:Y:S02]  /*d380*/  LEA.HI.SX32 R0, R2, R3, 0x1c ;  /* 0x0000000302007211 */ /* 0x000fe400078fe2ff */
[----:B------:R-:W-:Y:S02]  /*d390*/  LOP3.LUT R2, R18, 0xff000000, RZ, 0xc0, !PT ;  /* 0xff00000012027812 */ /* 0x000fe400078ec0ff */
[----:B------:R-:W-:Y:S02]  /*d3a0*/  SHF.R.U32.HI R3, RZ, 0x1f, R4 ;  /* 0x0000001fff037819 */ /* 0x000fe40000011604 */
[----:B------:R-:W-:Y:S02]  /*d3b0*/  SHF.R.U32.HI R2, RZ, 0x8, R2 ;  /* 0x00000008ff027819 */ /* 0x000fe40000011602 */
[----:B------:R-:W-:-:S04]  /*d3c0*/  LEA.HI.SX32 R3, R4, R3, 0x1c ;  /* 0x0000000304037211 */ /* 0x000fc800078fe2ff */
[----:B------:R-:W-:Y:S02]  /*d3d0*/  VIMNMX R0, R0, R3, PT ;  /* 0x0000000300007248 */ /* 0x000fe40003fe0100 */
[----:B------:R-:W-:Y:S02]  /*d3e0*/  LOP3.LUT R3, R18, 0xff0000, RZ, 0xc0, !PT ;  /* 0x00ff000012037812 */ /* 0x000fe400078ec0ff */
[----:B------:R-:W-:Y:S02]  /*d3f0*/  ISETP.GE.AND P0, PT, R0, 0x1, PT ;  /* 0x000000010000780c */ /* 0x000fe40003f06270 */
[----:B------:R-:W-:Y:S01]  /*d400*/  LEA.HI R2, R3, R2, RZ, 0x10 ;  /* 0x0000000203027211 */ /* 0x000fe200078f80ff */
[----:B------:R-:W-:-:S03]  /*d410*/  IMAD.MOV.U32 R3, RZ, RZ, RZ ;  /* 0x000000ffff037224 */ /* 0x000fc600078e00ff */
[----:B------:R-:W-:-:S07]  /*d420*/  LOP3.LUT R36, R2, 0xff, RZ, 0xc0, !PT ;  /* 0x000000ff02247812 */ /* 0x000fce00078ec0ff */
[----:B------:R-:W-:Y:S05]  /*d430*/  @!P0 BRA `(.L_x_2451) ;  /* 0x0000000000748947 */ /* 0x000fea0003800000 */
[----:B------:R-:W-:-:S04]  /*d440*/  SHF.R.U32.HI R4, RZ, 0x10, R2 ;  /* 0x00000010ff047819 */ /* 0x000fc80000011602 */
[----:B------:R-:W-:-:S13]  /*d450*/  ISETP.NE.AND P0, PT, R4, RZ, PT ;  /* 0x000000ff0400720c */ /* 0x000fda0003f05270 */
[----:B------:R-:W0:Y:S02]  /*d460*/  @!P0 LDC R4, c[0x0][0x9f0] ;  /* 0x00027c00ff048b82 */ /* 0x000e240000000800 */
[-C--:B0-----:R-:W-:Y:S02]  /*d470*/  IABS R6, R4.reuse ;  /* 0x0000000400067213 */ /* 0x081fe40000000000 */
[----:B------:R-:W-:Y:S02]  /*d480*/  IADD3 R5, R4, -0x1, R0 ;  /* 0xffffffff04057810 */ /* 0x000fe40007ffe000 */
[----:B------:R-:W0:Y:S02]  /*d490*/  I2F.RP R8, R6 ;  /* 0x0000000600087306 */ /* 0x000e240000209400 */
[----:B------:R-:W-:-:S04]  /*d4a0*/  LOP3.LUT R2, R5, R4, RZ, 0x3c, !PT ;  /* 0x0000000405027212 */ /* 0x000fc800078e3cff */
[----:B------:R-:W-:Y:S02]  /*d4b0*/  ISETP.GE.AND P2, PT, R2, RZ, PT ;  /* 0x000000ff0200720c */ /* 0x000fe40003f46270 */
[----:B0-----:R-:W0:Y:S02]  /*d4c0*/  MUFU.RCP R8, R8 ;  /* 0x0000000800087308 */ /* 0x001e240000001000 */
[----:B0-----:R-:W-:-:S06]  /*d4d0*/  VIADD R3, R8, 0xffffffe ;  /* 0x0ffffffe08037836 */ /* 0x001fcc0000000000 */
[----:B------:R-:W0:Y:S02]  /*d4e0*/  F2I.FTZ.U32.TRUNC.NTZ R3, R3 ;  /* 0x0000000300037305 */ /* 0x000e24000021f000 */
[----:B0-----:R-:W-:-:S04]  /*d4f0*/  IMAD.MOV R2, RZ, RZ, -R3 ;  /* 0x000000ffff027224 */ /* 0x001fc800078e0a03 */
        /* <DEDUP_REMOVED lines=17> */
.L_x_2451:
[----:B------:R-:W-:Y:S05]  /*d610*/  BSYNC B0 ;  /* 0x0000000000007941 */ /* 0x000fea0003800000 */
.L_x_2450:
        /* <DEDUP_REMOVED lines=23> */
.L_x_2453:
        /* <DEDUP_REMOVED lines=12> */
[----:B------:R-:W-:Y:S02]  /*d850*/  IMAD.U32 R7, RZ, RZ, UR9 ;  /* 0x00000009ff077e24 */ /* 0x000fe4000f8e00ff */
[----:B------:R-:W-:-:S02]  /*d860*/  IMAD.U32 R10, RZ, RZ, UR4 ;  /* 0x00000004ff0a7e24 */ /* 0x000fc4000f8e00ff */
[----:B------:R-:W-:Y:S02]  /*d870*/  IMAD.U32 R11, RZ, RZ, UR5 ;  /* 0x00000005ff0b7e24 */ /* 0x000fe4000f8e00ff */
[----:B------:R-:W-:Y:S02]  /*d880*/  IMAD.MOV.U32 R8, RZ, RZ, 0x70 ;  /* 0x00000070ff087424 */ /* 0x000fe400078e00ff */
[----:B------:R-:W-:Y:S02]  /*d890*/  IMAD.MOV.U32 R12, RZ, RZ, 0x1 ;  /* 0x00000001ff0c7424 */ /* 0x000fe400078e00ff */
[----:B------:R-:W-:-:S07]  /*d8a0*/  IMAD.MOV.U32 R13, RZ, RZ, RZ ;  /* 0x000000ffff0d7224 */ /* 0x000fce00078e00ff */
[----:B------:R-:W-:-:S07]  /*d8b0*/  LEPC R20, `(.L_x_2456) ;  /* 0x000000001014794e */ /* 0x000fce0000000000 */
[----:B0-----:R-:W-:Y:S05]  /*d8c0*/  CALL.ABS.NOINC R2 ;  /* 0x0000000002007343 */ /* 0x001fea0003c00000 */
.L_x_2456:
[----:B------:R-:W-:Y:S05]  /*d8d0*/  BSYNC B6 ;  /* 0x0000000000067941 */ /* 0x000fea0003800000 */
.L_x_2455:
        /* <DEDUP_REMOVED lines=20> */
.L_x_2459:
[----:B------:R0:W1:Y:S01]  /*da20*/  LDC.64 R2, c[0x4][R26] ;  /* 0x010000001a027b82 */ /* 0x0000620000000a00 */
[----:B------:R-:W-:Y:S01]  /*da30*/  ULDC.64 UR6, c[0x4][0xf0] ;  /* 0x01003c0000067ab9 */ /* 0x000fe20000000a00 */
[----:B------:R-:W-:Y:S01]  /*da40*/  ULDC.64 UR8, c[0x4][0xf8] ;  /* 0x01003e0000087ab9 */ /* 0x000fe20000000a00 */
[----:B------:R-:W-:Y:S01]  /*da50*/  ULDC.64 UR4, c[0x4][0x80] ;  /* 0x0100200000047ab9 */ /* 0x000fe20000000a00 */
        /* <DEDUP_REMOVED lines=11> */
.L_x_2458:
[----:B------:R-:W-:Y:S05]  /*db10*/  BSYNC B6 ;  /* 0x0000000000067941 */ /* 0x000fea0003800000 */
.L_x_2457:
[----:B------:R-:W-:Y:S01]  /*db20*/  ULDC.64 UR4, c[0x0][0x9f8] ;  /* 0x00027e0000047ab9 */ /* 0x000fe20000000a00 */
[----:B------:R-:W0:Y:S01]  /*db30*/  S2R R2, SR_TID.X ;  /* 0x0000000000027919 */ /* 0x000e220000002100 */
[----:B------:R-:W-:Y:S01]  /*db40*/  ISETP.NE.U32.AND P0, PT, RZ, UR4, PT ;  /* 0x00000004ff007c0c */ /* 0x000fe2000bf05070 */
[----:B------:R-:W1:Y:S03]  /*db50*/  LDC R5, c[0x0][0x430] ;  /* 0x00010c00ff057b82 */ /* 0x000e660000000800 */
[----:B------:R-:W-:-:S13]  /*db60*/  ISETP.NE.AND.EX P0, PT, RZ, UR5, PT, P0 ;  /* 0x00000005ff007c0c */ /* 0x000fda000bf05300 */
[----:B------:R-:W-:Y:S01]  /*db70*/  @P0 IADD3 R24, P1, R24, UR4, RZ ;  /* 0x0000000418180c10 */ /* 0x000fe2000ff3e0ff */
[----:B------:R-:W2:Y:S01]  /*db80*/  S2R R21, SR_TID.X ;  /* 0x0000000000157919 */ /* 0x000ea20000002100 */
[----:B------:R-:W-:Y:S01]  /*db90*/  LOP3.LUT R23, R23, 0xffffffdf, RZ, 0xc0, !PT ;  /* 0xffffffdf17177812 */ /* 0x000fe200078ec0ff */
[----:B------:R-:W-:Y:S01]  /*dba0*/  ULDC UR4, c[0x0][0x320] ;  /* 0x0000c80000047ab9 */ /* 0x000fe20000000800 */
[----:B------:R-:W-:-:S05]  /*dbb0*/  @P0 IADD3.X R25, R25, UR5, RZ, P1, !PT ;  /* 0x0000000519190c10 */ /* 0x000fca0008ffe4ff */
[----:B------:R3:W4:Y:S01]  /*dbc0*/  @P0 LDG.E R31, desc[UR36][R24.64] ;  /* 0x00000024181f0981 */ /* 0x000722000c1e1900 */
[----:B-1----:R-:W-:Y:S01]  /*dbd0*/  ISETP.NE.AND P2, PT, R5, 0x1, PT ;  /* 0x000000010500780c */ /* 0x002fe20003f45270 */
[----:B------:R-:W1:Y:S01]  /*dbe0*/  S2R R26, SR_TID.X ;  /* 0x00000000001a7919 */ /* 0x000e620000002100 */
[----:B0-----:R-:W-:-:S04]  /*dbf0*/  LOP3.LUT R2, R2, 0x7f, RZ, 0xc0, !PT ;  /* 0x0000007f02027812 */ /* 0x001fc800078ec0ff */
[----:B------:R-:W-:Y:S01]  /*dc00*/  SHF.R.U32.HI R2, RZ, 0x3, R2 ;  /* 0x00000003ff027819 */ /* 0x000fe20000011602 */
[----:B---3--:R-:W-:-:S06]  /*dc10*/  VIADD R25, R29, 0xffffffff ;  /* 0xffffffff1d197836 */ /* 0x008fcc0000000000 */
[----:B------:R-:W0:Y:S01]  /*dc20*/  @P2 LDC R3, c[0x0][0x434] ;  /* 0x00010d00ff032b82 */ /* 0x000e220000000800 */
[----:B------:R-:W-:Y:S01]  /*dc30*/  @P2 LOP3.LUT R23, R23, 0x20, RZ, 0xfc, !PT ;  /* 0x0000002017172812 */ /* 0x000fe200078efcff */
[----:B--2---:R-:W-:-:S05]  /*dc40*/  IMAD.SHL.U32 R20, R21, 0x10, RZ ;  /* 0x0000001015147824 */ /* 0x004fca00078e00ff */
[----:B------:R-:W-:Y:S02]  /*dc50*/  LOP3.LUT R20, R2, 0x70, R20, 0xf8, !PT ;  /* 0x0000007002147812 */ /* 0x000fe400078ef814 */
[----:B------:R-:W2:Y:S03]  /*dc60*/  @P2 LDC R2, c[0x0][0x438] ;  /* 0x00010e00ff022b82 */ /* 0x000ea60000000800 */
[----:B------:R-:W-:Y:S02]  /*dc70*/  IMAD R4, R25, 0x60, R20 ;  /* 0x0000006019047824 */ /* 0x000fe400078e0214 */
[----:B-1----:R-:W-:Y:S02]  /*dc80*/  IMAD.SHL.U32 R9, R26, 0x8, RZ ;  /* 0x000000081a097824 */ /* 0x002fe400078e00ff */
[C---:B------:R-:W-:Y:S01]  /*dc90*/  IMAD.IADD R0, R4.reuse, 0x1, R37 ;  /* 0x0000000104007824 */ /* 0x040fe200078e0225 */
[----:B------:R-:W-:-:S02]  /*dca0*/  ISETP.GE.AND P0, PT, R4, R34, PT ;  /* 0x000000220400720c */ /* 0x000fc40003f06270 */
[----:B------:R-:W-:Y:S01]  /*dcb0*/  LOP3.LUT R9, R9, 0x38, RZ, 0xc0, !PT ;  /* 0x0000003809097812 */ /* 0x000fe200078ec0ff */
[----:B0-----:R-:W-:Y:S01]  /*dcc0*/  @P2 IMAD.HI.U32 R3, R0, R3, RZ ;  /* 0x0000000300032227 */ /* 0x001fe200078e00ff */
[----:B------:R-:W-:Y:S02]  /*dcd0*/  ISETP.GT.U32.OR P0, PT, R20, 0x5f, P0 ;  /* 0x0000005f1400780c */ /* 0x000fe40000704470 */
[C---:B------:R-:W-:Y:S01]  /*dce0*/  LOP3.LUT R8, R9.reuse, 0x40, RZ, 0xfc, !PT ;  /* 0x0000004009087812 */ /* 0x040fe200078efcff */
[----:B------:R-:W-:Y:S01]  /*dcf0*/  IMAD.MOV.U32 R4, RZ, RZ, R0 ;  /* 0x000000ffff047224 */ /* 0x000fe200078e0000 */
[----:B------:R-:W-:Y:S02]  /*dd00*/  ISETP.GE.AND P1, PT, R9, UR4, PT ;  /* 0x0000000409007c0c */ /* 0x000fe4000bf26270 */
[----:B--2---:R-:W-:Y:S02]  /*dd10*/  @P2 SHF.R.U32.HI R4, RZ, R2, R3 ;  /* 0x00000002ff042219 */ /* 0x004fe40000011603 */
[----:B------:R-:W-:Y:S01]  /*dd20*/  ISETP.GE.AND P2, PT, R8, UR4, PT ;  /* 0x0000000408007c0c */ /* 0x000fe2000bf46270 */
[----:B------:R-:W-:-:S02]  /*dd30*/  ULDC UR4, c[0x0][0x2f4] ;  /* 0x0000bd0000047ab9 */ /* 0x000fc40000000800 */
[----:B------:R-:W-:Y:S01]  /*dd40*/  IMAD.MOV R3, RZ, RZ, -R4 ;  /* 0x000000ffff037224 */ /* 0x000fe200078e0a04 */
[----:B------:R-:W-:-:S03]  /*dd50*/  SEL R29, RZ, 0xffffffff, P2 ;  /* 0xffffffffff1d7807 */ /* 0x000fc60001000000 */
[----:B------:R-:W-:Y:S01]  /*dd60*/  IMAD R0, R5, R3, R0 ;  /* 0x0000000305007224 */ /* 0x000fe200078e0200 */
[----:B------:R-:W-:Y:S01]  /*dd70*/  SEL R5, RZ, 0x1, P1 ;  /* 0x00000001ff057807 */ /* 0x000fe20000800000 */
[----:B------:R-:W0:Y:S01]  /*dd80*/  @!P0 LDC.64 R2, c[0x0][0x428] ;  /* 0x00010a00ff028b82 */ /* 0x000e220000000a00 */
[----:B------:R-:W-:-:S05]  /*dd90*/  IMAD.SHL.U32 R29, R29, 0x2, RZ ;  /* 0x000000021d1d7824 */ /* 0x000fca00078e00ff */
[----:B------:R-:W-:Y:S02]  /*dda0*/  LOP3.LUT R29, R29, 0x2, R5, 0xe2, !PT ;  /* 0x000000021d1d7812 */ /* 0x000fe400078ee205 */
[----:B------:R-:W-:Y:S02]  /*ddb0*/  @!P0 SHF.R.S32.HI R5, RZ, 0x1f, R4 ;  /* 0x0000001fff058819 */ /* 0x000fe40000011404 */
[----:B------:R-:W-:Y:S02]  /*ddc0*/  ISETP.GE.AND P2, PT, R9, UR4, PT ;  /* 0x0000000409007c0c */ /* 0x000fe4000bf46270 */
[----:B------:R-:W-:Y:S02]  /*ddd0*/  LOP3.LUT R23, R23, 0xfffffffb, RZ, 0xc0, !PT ;  /* 0xfffffffb17177812 */ /* 0x000fe400078ec0ff */
[----:B------:R-:W-:-:S09]  /*dde0*/  LOP3.LUT R7, R9, 0x80, RZ, 0xfc, !PT ;  /* 0x0000008009077812 */ /* 0x000fd200078efcff */
[----:B------:R-:W-:-:S04]  /*ddf0*/  @P2 LOP3.LUT R23, R23, 0x4, RZ, 0xfc, !PT ;  /* 0x0000000417172812 */ /* 0x000fc800078efcff */
[----:B------:R-:W-:Y:S01]  /*de00*/  LOP3.LUT R23, R23, 0xfffffffd, RZ, 0xc0, !PT ;  /* 0xfffffffd17177812 */ /* 0x000fe200078ec0ff */
[----:B------:R-:W-:Y:S01]  /*de10*/  UMOV UR5, 0xffffffff ;  /* 0xffffffff00057882 */ /* 0x000fe20000000000 */
[----:B------:R-:W-:Y:S02]  /*de20*/  LOP3.LUT R26, R18, 0xffff, RZ, 0xc0, !PT ;  /* 0x0000ffff121a7812 */ /* 0x000fe400078ec0ff */
[----:B----4-:R-:W-:Y:S01]  /*de30*/  SHF.R.S32.HI R6, RZ, 0x1f, R31 ;  /* 0x0000001fff067819 */ /* 0x010fe2000001141f */
[----:B0-----:R-:W-:-:S04]  /*de40*/  @!P0 IMAD.WIDE.U32 R4, R31, R2, R4 ;  /* 0x000000021f048225 */ /* 0x001fc800078e0004 */
[----:B------:R0:W-:Y:S02]  /*de50*/  STL [R1], R6 ;  /* 0x0000000601007387 */ /* 0x0001e40000100800 */
[----:B0-----:R-:W-:-:S04]  /*de60*/  @!P0 IMAD R6, R6, R2, RZ ;  /* 0x0000000206068224 */ /* 0x001fc800078e02ff */
[----:B------:R-:W-:Y:S02]  /*de70*/  @!P0 IMAD R6, R31, R3, R6 ;  /* 0x000000031f068224 */ /* 0x000fe400078e0206 */
[----:B------:R-:W0:Y:S02]  /*de80*/  @!P0 LDC.64 R2, c[0x0][0x418] ;  /* 0x00010600ff028b82 */ /* 0x000e240000000a00 */
[----:B------:R-:W-:Y:S01]  /*de90*/  @!P0 IMAD.IADD R6, R5, 0x1, R6 ;  /* 0x0000000105068824 */ /* 0x000fe200078e0206 */
[----:B0-----:R-:W-:-:S04]  /*dea0*/  @!P0 LEA R2, P1, R4, R2, 0x2 ;  /* 0x0000000204028211 */ /* 0x001fc800078210ff */
[----:B------:R-:W-:Y:S01]  /*deb0*/  @!P0 LEA.HI.X R3, R4, R3, R6, 0x2, P1 ;  /* 0x0000000304038211 */ /* 0x000fe200008f1406 */
[----:B------:R-:W-:Y:S01]  /*dec0*/  IMAD.MOV.U32 R4, RZ, RZ, RZ ;  /* 0x000000ffff047224 */ /* 0x000fe200078e00ff */
[----:B------:R-:W-:-:S05]  /*ded0*/  ISETP.GE.AND P1, PT, R8, UR4, PT ;  /* 0x0000000408007c0c */ /* 0x000fca000bf26270 */
[----:B------:R0:W5:Y:S01]  /*dee0*/  @!P0 LDG.E R4, desc[UR36][R2.64] ;  /* 0x0000002402048981 */ /* 0x000162000c1e1900 */
[----:B------:R-:W-:-:S07]  /*def0*/  ISETP.GE.AND P0, PT, R7, UR4, PT ;  /* 0x0000000407007c0c */ /* 0x000fce000bf06270 */
[----:B------:R-:W-:Y:S01]  /*df00*/  @P1 LOP3.LUT R23, R23, 0x2, RZ, 0xfc, !PT ;  /* 0x0000000217171812 */ /* 0x000fe200078efcff */
[----:B0-----:R-:W-:-:S03]  /*df10*/  IMAD.U32 R2, RZ, RZ, UR38 ;  /* 0x00000026ff027e24 */ /* 0x001fc6000f8e00ff */
[----:B------:R-:W-:-:S04]  /*df20*/  LOP3.LUT R23, R23, 0xfffffffe, RZ, 0xc0, !PT ;  /* 0xfffffffe17177812 */ /* 0x000fc800078ec0ff */
[----:B------:R-:W-:Y:S01]  /*df30*/  @P0 LOP3.LUT R23, R23, 0x1, RZ, 0xfc, !PT ;  /* 0x0000000117170812 */ /* 0x000fe200078efcff */
[----:B------:R-:W-:Y:S06]  /*df40*/  BRA.DIV UR5, `(.L_x_2460) ;  /* 0x0000004205e47947 */ /* 0x000fec000b800000 */
.L_x_2528:
        /* <DEDUP_REMOVED lines=8> */
.L_x_2461:
[----:B------:R-:W-:Y:S01]  /*dfd0*/  SHF.R.S32.HI R5, RZ, 0x1f, R0 ;  /* 0x0000001fff057819 */ /* 0x000fe20000011400 */
[----:B------:R-:W-:Y:S01]  /*dfe0*/  ULDC.64 UR4, c[0x0][0x328] ;  /* 0x0000ca0000047ab9 */ /* 0x000fe20000000a00 */
[----:B------:R-:W-:Y:S01]  /*dff0*/  ULDC.64 UR6, c[0x0][0x318] ;  /* 0x0000c60000067ab9 */ /* 0x000fe20000000a00 */
[----:B------:R-:W-:Y:S01]  /*e000*/  IMAD.WIDE.U32 R2, R0, UR4, RZ ;  /* 0x0000000400027c25 */ /* 0x000fe2000f8e00ff */
        /* <DEDUP_REMOVED lines=19> */
.L_x_2529:
[----:B------:R-:W-:Y:S05]  /*e140*/  BSYNC B0 ;  /* 0x0000000000007941 */ /* 0x000fea0003800000 */
.L_x_2462:
        /* <DEDUP_REMOVED lines=93> */
.L_x_2543:
        /* <DEDUP_REMOVED lines=12> */
.L_x_2465:
        /* <DEDUP_REMOVED lines=10> */
.L_x_2466:
        /* <DEDUP_REMOVED lines=35> */
.L_x_2468:
[----:B------:R-:W-:Y:S05]  /*eab0*/  BSYNC B6 ;  /* 0x0000000000067941 */ /* 0x000fea0003800000 */
.L_x_2467:
[----:B------:R-:W3:Y:S01]  /*eac0*/  LDL.LU R2, [R1+0x18] ;  /* 0x0000180001027983 */ /* 0x000ee20000300800 */
[----:B------:R-:W-:Y:S01]  /*ead0*/  ULDC.64 UR6, c[0x0][0x2e0] ;  /* 0x0000b80000067ab9 */ /* 0x000fe20000000a00 */
[----:B------:R-:W-:Y:S01]  /*eae0*/  IMAD.MOV.U32 R3, RZ, RZ, R35 ;  /* 0x000000ffff037224 */ /* 0x000fe200078e0023 */
[----:B------:R-:W-:Y:S01]  /*eaf0*/  ULDC.64 UR4, c[0x0][0x2d8] ;  /* 0x0000b60000047ab9 */ /* 0x000fe20000000a00 */
[----:B------:R-:W4:Y:S04]  /*eb00*/  LDL.LU.64 R20, [R1+0x8] ;  /* 0x0000080001147983 */ /* 0x000f280000300a00 */
[----:B------:R0:W5:Y:S01]  /*eb10*/  LDL R10, [R1+0x4] ;  /* 0x00000400010a7983 */ /* 0x0001620000100800 */
[----:B------:R-:W1:Y:S02]  /*eb20*/  S2R R11, SR_TID.X ;  /* 0x00000000000b7919 */ /* 0x000e640000002100 */
[----:B-1----:R-:W-:-:S05]  /*eb30*/  IMAD.SHL.U32 R8, R11, 0x8, RZ ;  /* 0x000000080b087824 */ /* 0x002fca00078e00ff */
[----:B------:R-:W-:Y:S01]  /*eb40*/  LOP3.LUT R8, R8, 0x38, RZ, 0xc0, !PT ;  /* 0x0000003808087812 */ /* 0x000fe200078ec0ff */
[----:B---3--:R-:W-:Y:S02]  /*eb50*/  IMAD.MOV.U32 R0, RZ, RZ, R2 ;  /* 0x000000ffff007224 */ /* 0x008fe400078e0002 */
[----:B----4-:R-:W-:Y:S01]  /*eb60*/  IMAD.MOV.U32 R2, RZ, RZ, R20 ;  /* 0x000000ffff027224 */ /* 0x010fe200078e0014 */
[----:B------:R-:W1:Y:S01]  /*eb70*/  S2R R21, SR_TID.X ;  /* 0x0000000000157919 */ /* 0x000e620000002100 */
[----:B------:R-:W3:Y:S01]  /*eb80*/  LDC R20, c[0x0][0x448] ;  /* 0x00011200ff147b82 */ /* 0x000ee20000000800 */
[----:B------:R-:W-:Y:S02]  /*eb90*/  IMAD R4, R0, UR6, RZ ;  /* 0x0000000600047c24 */ /* 0x000fe4000f8e02ff */
[----:B------:R-:W-:-:S04]  /*eba0*/  IMAD.WIDE.U32 R2, R26, UR4, R2 ;  /* 0x000000041a027c25 */ /* 0x000fc8000f8e0002 */
[----:B------:R-:W-:Y:S01]  /*ebb0*/  IMAD R3, R26, UR5, R3 ;  /* 0x000000051a037c24 */ /* 0x000fe2000f8e0203 */
[----:B------:R-:W-:Y:S01]  /*ebc0*/  ULDC.64 UR4, c[0x0][0x2d0] ;  /* 0x0000b40000047ab9 */ /* 0x000fe20000000a00 */
[C---:B------:R-:W-:Y:S02]  /*ebd0*/  IMAD R4, R30.reuse, UR7, R4 ;  /* 0x000000071e047c24 */ /* 0x040fe4000f8e0204 */
[----:B------:R-:W-:Y:S01]  /*ebe0*/  IMAD.WIDE.U32 R2, R30, UR6, R2 ;  /* 0x000000061e027c25 */ /* 0x000fe2000f8e0002 */
[----:B---3--:R-:W-:Y:S02]  /*ebf0*/  ISETP.NE.AND P6, PT, R20, 0x1, PT ;  /* 0x000000011400780c */ /* 0x008fe40003fc5270 */
[----:B------:R-:W3:Y:S01]  /*ec00*/  S2R R20, SR_TID.X ;  /* 0x0000000000147919 */ /* 0x000ee20000002100 */
[----:B-1----:R-:W-:-:S04]  /*ec10*/  LOP3.LUT R21, R21, 0x7f, RZ, 0xc0, !PT ;  /* 0x0000007f15157812 */ /* 0x002fc800078ec0ff */
[----:B------:R-:W-:-:S06]  /*ec20*/  SHF.R.U32.HI R21, RZ, 0x3, R21 ;  /* 0x00000003ff157819 */ /* 0x000fcc0000011615 */
[----:B--2---:R-:W1:Y:S08]  /*ec30*/  @P6 LDC R7, c[0x0][0x44c] ;  /* 0x00011300ff076b82 */ /* 0x004e700000000800 */
[----:B------:R-:W2:Y:S01]  /*ec40*/  @P6 LDC R6, c[0x0][0x450] ;  /* 0x00011400ff066b82 */ /* 0x000ea20000000800 */
[----:B---3--:R-:W-:-:S05]  /*ec50*/  IMAD.SHL.U32 R20, R20, 0x10, RZ ;  /* 0x0000001014147824 */ /* 0x008fca00078e00ff */
[----:B------:R-:W-:-:S05]  /*ec60*/  LOP3.LUT R20, R21, 0x70, R20, 0xf8, !PT ;  /* 0x0000007015147812 */ /* 0x000fca00078ef814 */
[----:B------:R-:W-:-:S04]  /*ec70*/  IMAD R5, R17, 0x80, R20 ;  /* 0x0000008011057824 */ /* 0x000fc800078e0214 */
[----:B-1----:R-:W-:Y:S01]  /*ec80*/  @P6 IMAD.HI.U32 R7, R5, R7, RZ ;  /* 0x0000000705076227 */ /* 0x002fe200078e00ff */
[----:B------:R-:W-:-:S04]  /*ec90*/  MOV R0, R5 ;  /* 0x0000000500007202 */ /* 0x000fc80000000f00 */
[----:B--2---:R-:W-:Y:S02]  /*eca0*/  @P6 SHF.R.U32.HI R0, RZ, R6, R7 ;  /* 0x00000006ff006219 */ /* 0x004fe40000011607 */
[----:B------:R-:W1:Y:S01]  /*ecb0*/  LDC R6, c[0x0][0x448] ;  /* 0x00011200ff067b82 */ /* 0x000e620000000800 */
[----:B------:R-:W-:Y:S02]  /*ecc0*/  IMAD.IADD R3, R3, 0x1, R4 ;  /* 0x0000000103037824 */ /* 0x000fe400078e0204 */
[----:B------:R-:W-:Y:S02]  /*ecd0*/  IMAD.MOV R4, RZ, RZ, -R0 ;  /* 0x000000ffff047224 */ /* 0x000fe400078e0a00 */
[----:B------:R-:W-:-:S04]  /*ece0*/  IMAD.WIDE.U32 R2, R0, UR4, R2 ;  /* 0x0000000400027c25 */ /* 0x000fc8000f8e0002 */
[----:B-1----:R-:W-:Y:S01]  /*ecf0*/  IMAD R4, R6, R4, R5 ;  /* 0x0000000406047224 */ /* 0x002fe200078e0205 */
[----:B------:R-:W-:-:S05]  /*ed00*/  SHF.R.S32.HI R5, RZ, 0x1f, R0 ;  /* 0x0000001fff057819 */ /* 0x000fca0000011400 */
        /* <DEDUP_REMOVED lines=23> */
[----:B0-----:R-:W-:Y:S10]  /*ee80*/  BRA.DIV UR5, `(.L_x_2469) ;  /* 0x0000003e05807947 */ /* 0x001ff4000b800000 */
[----:B------:R-:W0:Y:S01]  /*ee90*/  SHFL.IDX PT, R14, R0, RZ, 0x181f ;  /* 0x00181fff000e7589 */ /* 0x000e2200000e0000 */
[----:B-----5:R-:W-:Y:S02]  /*eea0*/  IMAD R5, R10, R6, RZ ;  /* 0x000000060a057224 */ /* 0x020fe400078e02ff */
[----:B------:R-:W-:Y:S01]  /*eeb0*/  IMAD R17, R17, 0x80, R9 ;  /* 0x0000008011117824 */ /* 0x000fe200078e0209 */
        /* <DEDUP_REMOVED lines=10> */
[----:B------:R-:W-:Y:S01]  /*ef60*/  ISETP.GE.AND P1, PT, R6, R5, PT ;  /* 0x000000050600720c */ /* 0x000fe20003f26270 */
[----:B------:R-:W-:-:S02]  /*ef70*/  VIADD R6, R17, 0x20 ;  /* 0x0000002011067836 */ /* 0x000fc40000000000 */
[----:B-1----:R-:W1:Y:S10]  /*ef80*/  SHFL.IDX PT, R2, R4, 0x1, 0x181f ;  /* 0x00381f0004027f89 */ /* 0x002e7400000e0000 */
[----:B0-----:R-:W-:-:S05]  /*ef90*/  @!P1 LEA R14, P4, R8, R14, 0x1 ;  /* 0x0000000e080e9211 */ /* 0x001fca00078808ff */
[----:B-1----:R-:W-:Y:S02]  /*efa0*/  @!P1 IMAD.X R7, RZ, RZ, R2, P4 ;  /* 0x000000ffff079224 */ /* 0x002fe400020e0602 */
[----:B------:R-:W-:Y:S02]  /*efb0*/  @!P1 IMAD.MOV.U32 R2, RZ, RZ, R14 ;  /* 0x000000ffff029224 */ /* 0x000fe400078e000e */
[----:B------:R-:W-:Y:S01]  /*efc0*/  @!P1 IMAD.MOV.U32 R3, RZ, RZ, R7 ;  /* 0x000000ffff039224 */ /* 0x000fe200078e0007 */
        /* <DEDUP_REMOVED lines=30> */
[----:B-1----:R-:W-:Y:S01]  /*f1b0*/  @!P1 IMAD.X R7, RZ, RZ, R2, P4 ;  /* 0x000000ffff079224 */ /* 0x002fe200020e0602 */
[----:B------:R-:W-:Y:S02]  /*f1c0*/  @!P1 MOV R2, R14 ;  /* 0x0000000e00029202 */ /* 0x000fe40000000f00 */
[----:B------:R-:W0:Y:S01]  /*f1d0*/  SHFL.IDX PT, R14, R0, 0x5, 0x181f ;  /* 0x00b81f00000e7f89 */ /* 0x000e2200000e0000 */
[----:B------:R-:W-:-:S05]  /*f1e0*/  @!P1 IMAD.MOV.U32 R3, RZ, RZ, R7 ;  /* 0x000000ffff039224 */ /* 0x000fca00078e0007 */
        /* <DEDUP_REMOVED lines=25> */
.L_x_2560:
        /* <DEDUP_REMOVED lines=12> */
.L_x_2471:
[----:B------:R-:W-:Y:S05]  /*f440*/  BSYNC B0 ;  /* 0x0000000000007941 */ /* 0x000fea0003800000 */
.L_x_2470:
[----:B------:R-:W-:Y:S01]  /*f450*/  NOP ;  /* 0x0000000000007918 */ /* 0x000fe20000000000 */
[----:B------:R-:W-:-:S13]  /*f460*/  PLOP3.LUT P0, PT, PT, PT, PT, 0x80, 0x0 ;  /* 0x000000000000781c */ /* 0x000fda0003f0f070 */
.L_x_2472:
        /* <DEDUP_REMOVED lines=20> */
.L_x_2561:
[----:B------:R-:W-:Y:S05]  /*f5b0*/  BSYNC B0 ;  /* 0x0000000000007941 */ /* 0x000fea0003800000 */
.L_x_2473:
[----:B------:R-:W-:Y:S01]  /*f5c0*/  ISETP.GE.AND P0, PT, R0, R36, PT ;  /* 0x000000240000720c */ /* 0x000fe20003f06270 */
[----:B------:R-:W-:-:S12]  /*f5d0*/  BSSY B0, `(.L_x_2475) ;  /* 0x00000f6000007945 */ /* 0x000fd80003800000 */
[----:B------:R-:W-:Y:S05]  /*f5e0*/  @!P0 BRA `(.L_x_2476) ;  /* 0x0000000c00d08947 */ /* 0x000fea0003800000 */
[----:B------:R-:W-:Y:S02]  /*f5f0*/  IMAD.MOV.U32 R10, RZ, RZ, R27 ;  /* 0x000000ffff0a7224 */ /* 0x000fe400078e001b */
[----:B------:R-:W-:Y:S02]  /*f600*/  IMAD.MOV.U32 R17, RZ, RZ, R28 ;  /* 0x000000ffff117224 */ /* 0x000fe400078e001c */
[----:B------:R-:W-:-:S07]  /*f610*/  IMAD.MOV.U32 R30, RZ, RZ, R25 ;  /* 0x000000ffff1e7224 */ /* 0x000fce00078e0019 */
.L_x_2489:
        /* <DEDUP_REMOVED lines=26> */
[----:B------:R-:W-:Y:S02]  /*f7c0*/  @!P2 LEA.HI.X R5, R2, R5, R8, 0x2, P0 ;  /* 0x000000050205a211 */ /* 0x000fe400000f1408 */
[----:B------:R-:W-:-:S06]  /*f7d0*/  MOV R8, RZ ;  /* 0x000000ff00087202 */ /* 0x000fcc0000000f00 */
        /* <DEDUP_REMOVED lines=14> */
.L_x_2477:
[----:B------:R-:W-:Y:S01]  /*f8c0*/  IMAD R6, R27, 0x8, R22 ;  /* 0x000000081b067824 */ /* 0x000fe200078e0216 */
[----:B------:R-:W-:Y:S01]  /*f8d0*/  SHF.L.U32 R3, R28, 0x1f, RZ ;  /* 0x0000001f1c037819 */ /* 0x000fe200000006ff */
[----:B------:R-:W-:Y:S03]  /*f8e0*/  BSSY B1, `(.L_x_2478) ;  /* 0x0000003000017945 */ /* 0x000fe60003800000 */
[----:B------:R-:W0:Y:S02]  /*f8f0*/  SYNCS.PHASECHK.TRANS64.TRYWAIT P0, [R6+URZ+0x2a840], R3 ;  /* 0x02a84003060075a7 */ /* 0x000e24000800017f */
[----:B0-----:R-:W-:Y:S05]  /*f900*/  @!P0 BRA `(.L_x_2479) ;  /* 0x0000003c00908947 */ /* 0x001fea0003800000 */
.L_x_2562:
[----:B------:R-:W-:Y:S05]  /*f910*/  BSYNC B1 ;  /* 0x0000000000017941 */ /* 0x000fea0003800000 */
.L_x_2478:
        /* <DEDUP_REMOVED lines=30> */
[----:B------:R-:W-:-:S05]  /*fb00*/  LOP3.LUT R11, R11, 0x38, RZ, 0xc0, !PT ;  /* 0x000000380b0b7812 */ /* 0x000fca00078ec0ff */
[----:B------:R-:W-:-:S05]  /*fb10*/  IMAD.SHL.U32 R0, R11, 0x2, RZ ;  /* 0x000000020b007824 */ /* 0x000fca00078e00ff */
        /* <DEDUP_REMOVED lines=34> */
.L_x_2576:
        /* <DEDUP_REMOVED lines=10> */
.L_x_2481:
        /* <DEDUP_REMOVED lines=10> */
.L_x_2482:
[----:B------:R3:W-:Y:S01]  /*fe80*/  SYNCS.ARRIVE.TRANS64.A1T0 RZ, [R6+URZ+0x2a830], RZ ;  /* 0x02a830ff06ff79a7 */ /* 0x0007e2000810003f */
[----:B------:R-:W-:Y:S05]  /*fe90*/  @!P2 BRA `(.L_x_2483) ;  /* 0x000000000004a947 */ /* 0x000fea0003800000 */
[----:B------:R-:W-:Y:S01]  /*fea0*/  BPT.TRAP 0x1 ;  /* 0x000000040000795c */ /* 0x000fe20000300000 */
.L_x_2483:
[----:B-1----:R-:W-:Y:S01]  /*feb0*/  SHF.L.U32 R2, R17, 0x1f, RZ ;  /* 0x0000001f11027819 */ /* 0x002fe200000006ff */
[----:B------:R-:W-:Y:S01]  /*fec0*/  IMAD R4, R10, 0x8, R22 ;  /* 0x000000080a047824 */ /* 0x000fe200078e0216 */
[----:B------:R-:W-:Y:S03]  /*fed0*/  BSSY B1, `(.L_x_2484) ;  /* 0x0000003000017945 */ /* 0x000fe60003800000 */
[----:B------:R-:W1:Y:S02]  /*fee0*/  SYNCS.PHASECHK.TRANS64.TRYWAIT P0, [R4+URZ+0x2a860], R2 ;  /* 0x02a86002040075a7 */ /* 0x000e64000800017f */
[----:B-1----:R-:W-:Y:S05]  /*fef0*/  @!P0 BRA `(.L_x_2485) ;  /* 0x0000004000048947 */ /* 0x002fea0003800000 */
.L_x_2577:
[----:B------:R-:W-:Y:S05]  /*ff00*/  BSYNC B1 ;  /* 0x0000000000017941 */ /* 0x000fea0003800000 */
.L_x_2484:
        /* <DEDUP_REMOVED lines=53> */
.L_x_2591:
        /* <DEDUP_REMOVED lines=21> */
.L_x_2487:
        /* <DEDUP_REMOVED lines=10> */
.L_x_2488:
        /* <DEDUP_REMOVED lines=14> */
.L_x_2476:
[----:B------:R-:W-:Y:S05]  /*10530*/  BSYNC B0 ;  /* 0x0000000000007941 */ /* 0x000fea0003800000 */
.L_x_2475:
        /* <DEDUP_REMOVED lines=17> */
.L_x_2491:
[----:B------:R-:W-:Y:S05]  /*10650*/  BSYNC B0 ;  /* 0x0000000000007941 */ /* 0x000fea0003800000 */
.L_x_2490:
[----:B------:R-:W-:-:S13]  /*10660*/  LOP3.LUT P0, RZ, R23, 0x10, RZ, 0xc0, !PT ;  /* 0x0000001017ff7812 */ /* 0x000fda000780c0ff */
[----:B------:R-:W-:Y:S05]  /*10670*/  @!P0 BRA `(.L_x_2492) ;  /* 0x0000000000048947 */ /* 0x000fea0003800000 */
[----:B------:R-:W-:Y:S01]  /*10680*/  BPT.TRAP 0x1 ;  /* 0x000000040000795c */ /* 0x000fe20000300000 */
.L_x_2492:
[----:B------:R-:W-:Y:S01]  /*10690*/  IMAD R0, R27, 0x8, R22 ;  /* 0x000000081b007824 */ /* 0x000fe200078e0216 */
[----:B0-----:R-:W-:Y:S01]  /*106a0*/  SHF.L.U32 R3, R28, 0x1f, RZ ;  /* 0x0000001f1c037819 */ /* 0x001fe200000006ff */
[----:B------:R-:W-:Y:S01]  /*106b0*/  BSSY B0, `(.L_x_2493) ;  /* 0x0000004000007945 */ /* 0x000fe20003800000 */
[----:B------:R-:W-:Y:S02]  /*106c0*/  IMAD R6, R25, -0x60, R34 ;  /* 0xffffffa019067824 */ /* 0x000fe400078e0222 */
[----:B------:R-:W0:Y:S02]  /*106d0*/  SYNCS.PHASECHK.TRANS64.TRYWAIT P0, [R0+URZ+0x2a860], R3 ;  /* 0x02a86003000075a7 */ /* 0x000e24000800017f */
[----:B0-----:R-:W-:Y:S05]  /*106e0*/  @!P0 BRA `(.L_x_2494) ;  /* 0x0000004000088947 */ /* 0x001fea0003800000 */
.L_x_2592:
[----:B------:R-:W-:Y:S05]  /*106f0*/  BSYNC B0 ;  /* 0x0000000000007941 */ /* 0x000fea0003800000 */
.L_x_2493:
        /* <DEDUP_REMOVED lines=57> */
.L_x_2606:
        /* <DEDUP_REMOVED lines=11> */
.L_x_2496:
        /* <DEDUP_REMOVED lines=10> */
.L_x_2497:
[----:B------:R1:W-:Y:S01]  /*10be0*/  SYNCS.ARRIVE.TRANS64.A1T0 RZ, [R0+URZ+0x2a850], RZ ;  /* 0x02a850ff00ff79a7 */ /* 0x0003e2000810003f */
[----:B------:R-:W-:-:S05]  /*10bf0*/  VIADD R27, R27, 0x1 ;  /* 0x000000011b1b7836 */ /* 0x000fca0000000000 */
[----:B------:R-:W-:-:S04]  /*10c00*/  ISETP.NE.AND P0, PT, R27, 0x2, PT ;  /* 0x000000021b00780c */ /* 0x000fc80003f05270 */
[----:B0-----:R-:W-:Y:S02]  /*10c10*/  SEL R3, RZ, 0x1, P0 ;  /* 0x00000001ff037807 */ /* 0x001fe40000000000 */
[----:B------:R-:W-:Y:S02]  /*10c20*/  SEL R27, R27, RZ, P0 ;  /* 0x000000ff1b1b7207 */ /* 0x000fe40000000000 */
[----:B-1----:R-:W-:-:S07]  /*10c30*/  LOP3.LUT R28, R28, R3, RZ, 0x3c, !PT ;  /* 0x000000031c1c7212 */ /* 0x002fce00078e3cff */
.L_x_2454:
[----:B------:R-:W-:Y:S05]  /*10c40*/  BSYNC B7 ;  /* 0x0000000000077941 */ /* 0x000fea0003800000 */
.L_x_2452:
        /* <DEDUP_REMOVED lines=8> */
[----:B------:R1:W2:Y:S01]  /*10cd0*/  LDS.128 R16, [R22+0x2a8d0] ;  /* 0x02a8d00016107984 */ /* 0x0002a20000000c00 */
[----:B------:R-:W-:Y:S06]  /*10ce0*/  BAR.ARV 0x4, 0x180 ;  /* 0x0106000000007b1d */ /* 0x000fec0000002000 */
[----:B------:R-:W-:Y:S05]  /*10cf0*/  BRA `(.L_x_2499) ;  /* 0x0000000c00d47947 */ /* 0x000fea0003800000 */
.L_x_2498:
        /* <DEDUP_REMOVED lines=22> */
[----:B--2---:R-:W-:Y:S01]  /*10e60*/  @!P1 MOV R8, R2 ;  /* 0x0000000200089202 */ /* 0x004fe20000000f00 */
        /* <DEDUP_REMOVED lines=20> */
.L_x_2616:
[----:B------:R-:W-:Y:S02]  /*10fb0*/  ULDC UR4, c[0x0][0xc38] ;  /* 0x00030e0000047ab9 */ /* 0x000fe40000000800 */
[----:B------:R-:W-:-:S04]  /*10fc0*/  IMAD.U32 R5, RZ, RZ, UR4 ;  /* 0x00000004ff057e24 */ /* 0x000fc8000f8e00ff */
[----:B-1----:R-:W-:-:S04]  /*10fd0*/  IMAD R14, R14, R5, RZ ;  /* 0x000000050e0e7224 */ /* 0x002fc800078e02ff */
[----:B------:R-:W-:-:S05]  /*10fe0*/  IMAD.IADD R7, R7, 0x1, R14 ;  /* 0x0000000107077824 */ /* 0x000fca00078e020e */
[----:B------:R-:W-:-:S13]  /*10ff0*/  ISETP.GT.AND P6, PT, R7, R0, PT ;  /* 0x000000000700720c */ /* 0x000fda0003fc4270 */
[----:B------:R-:W-:Y:S05]  /*11000*/  @P6 BRA `(.L_x_2501) ;  /* 0x0000000000a46947 */ /* 0x000fea0003800000 */
.L_x_2504:
        /* <DEDUP_REMOVED lines=35> */
.L_x_2624:
[----:B------:R-:W-:Y:S02]  /*11240*/  ULDC UR4, c[0x0][0xc38] ;  /* 0x00030e0000047ab9 */ /* 0x000fe40000000800 */
[----:B------:R-:W-:-:S04]  /*11250*/  IMAD.U32 R5, RZ, RZ, UR4 ;  /* 0x00000004ff057e24 */ /* 0x000fc8000f8e00ff */
[----:B-1----:R-:W-:-:S04]  /*11260*/  IMAD R14, R14, R5, RZ ;  /* 0x000000050e0e7224 */ /* 0x002fc800078e02ff */
[----:B------:R-:W-:-:S05]  /*11270*/  IMAD.IADD R7, R14, 0x1, R7 ;  /* 0x000000010e077824 */ /* 0x000fca00078e0207 */
[----:B------:R-:W-:-:S13]  /*11280*/  ISETP.GT.AND P6, PT, R7, R0, PT ;  /* 0x000000000700720c */ /* 0x000fda0003fc4270 */
[----:B------:R-:W-:Y:S05]  /*11290*/  @!P6 BRA `(.L_x_2504) ;  /* 0xfffffffc005ce947 */ /* 0x000fea000383ffff */
.L_x_2501:
        /* <DEDUP_REMOVED lines=10> */
.L_x_2629:
[----:B------:R-:W-:-:S13]  /*11340*/  ISETP.NE.AND P0, PT, R3, RZ, PT ;  /* 0x000000ff0300720c */ /* 0x000fda0003f05270 */
[----:B------:R-:W-:Y:S05]  /*11350*/  @!P0 BRA `(.L_x_2506) ;  /* 0x0000000000108947 */ /* 0x000fea0003800000 */
[----:B------:R-:W-:Y:S01]  /*11360*/  UMOV UR4, 0xffffffff ;  /* 0xffffffff00047882 */ /* 0x000fe20000000000 */
[----:B-1----:R-:W-:Y:S02]  /*11370*/  VIADD R12, R12, 0xffffffff ;  /* 0xffffffff0c0c7836 */ /* 0x002fe40000000000 */
[----:B------:R-:W-:Y:S05]  /*11380*/  BRA.DIV UR4, `(.L_x_2507) ;  /* 0x0000004604307947 */ /* 0x000fea000b800000 */
[----:B------:R4:W1:Y:S02]  /*11390*/  SHFL.IDX PT, R6, R2, R12, 0x1f ;  /* 0x00001f0c02067589 */ /* 0x00086400000e0000 */
.L_x_2506:
[----:B---3--:R-:W-:Y:S01]  /*113a0*/  ISETP.NE.AND P0, PT, R8, 0x1, PT ;  /* 0x000000010800780c */ /* 0x008fe20003f05270 */
[----:B-1----:R-:W-:-:S04]  /*113b0*/  IMAD R16, R6, R5, R7 ;  /* 0x0000000506107224 */ /* 0x002fc800078e0207 */
[----:B------:R-:W-:-:S08]  /*113c0*/  IMAD.IADD R0, R0, 0x1, -R16 ;  /* 0x0000000100007824 */ /* 0x000fd000078e0a10 */
[----:B------:R-:W-:Y:S05]  /*113d0*/  @!P0 BRA `(.L_x_2508) ;  /* 0x0000000000dc8947 */ /* 0x000fea0003800000 */
[----:B--2---:R-:W-:Y:S02]  /*113e0*/  IABS R5, R17 ;  /* 0x0000001100057213 */ /* 0x004fe40000000000 */
[----:B------:R-:W-:Y:S02]  /*113f0*/  IABS R4, R8 ;  /* 0x0000000800047213 */ /* 0x000fe40000000000 */
[----:B------:R-:W1:Y:S08]  /*11400*/  I2F.RP R6, R5 ;  /* 0x0000000500067306 */ /* 0x000e700000209400 */
[----:B------:R-:W2:Y:S08]  /*11410*/  I2F.RP R7, R4 ;  /* 0x0000000400077306 */ /* 0x000eb00000209400 */
[----:B-1----:R-:W0:Y:S08]  /*11420*/  MUFU.RCP R6, R6 ;  /* 0x0000000600067308 */ /* 0x002e300000001000 */
[----:B--2---:R-:W-:Y:S01]  /*11430*/  MUFU.RCP R7, R7 ;  /* 0x0000000700077308 */ /* 0x004fe20000001000 */
[----:B0---4-:R-:W-:-:S02]  /*11440*/  IADD3 R2, R6, 0xffffffe, RZ ;  /* 0x0ffffffe06027810 */ /* 0x011fc40007ffe0ff */
[----:B------:R-:W-:-:S05]  /*11450*/  IABS R6, R17 ;  /* 0x0000001100067213 */ /* 0x000fca0000000000 */
        /* <DEDUP_REMOVED lines=47> */
.L_x_2508:
        /* <DEDUP_REMOVED lines=19> */
[-C--:B------:R-:W-:Y:S01]  /*11880*/  @!P1 IADD3 R3, R3, -R4.reuse, RZ ;  /* 0x8000000403039210 */ /* 0x080fe20007ffe0ff */
        /* <DEDUP_REMOVED lines=40> */
.L_x_2509:
[----:B------:R-:W-:-:S05]  /*11b10*/  LOP3.LUT R2, RZ, R2, RZ, 0x33, !PT ;  /* 0x00000002ff027212 */ /* 0x000fca00078e33ff */
[----:B------:R-:W-:Y:S01]  /*11b20*/  IMAD.IADD R17, R17, 0x1, R2 ;  /* 0x0000000111117824 */ /* 0x000fe200078e0202 */
[----:B------:R-:W-:Y:S06]  /*11b30*/  BRA `(.L_x_2510) ;  /* 0x00000000001c7947 */ /* 0x000fec0003800000 */
.L_x_2502:
[----:B------:R-:W-:Y:S01]  /*11b40*/  UMOV UR4, URZ ;  /* 0x0000003f00047c82 */ /* 0x000fe20008000000 */
[----:B------:R-:W-:Y:S01]  /*11b50*/  UMOV UR5, URZ ;  /* 0x0000003f00057c82 */ /* 0x000fe20008000000 */
[----:B------:R-:W-:Y:S01]  /*11b60*/  ULDC UR6, c[0x0][0xc3c] ;  /* 0x00030f0000067ab9 */ /* 0x000fe20000000800 */
[----:B------:R-:W-:Y:S02]  /*11b70*/  IMAD.MOV.U32 R16, RZ, RZ, R0 ;  /* 0x000000ffff107224 */ /* 0x000fe400078e0000 */
[----:B------:R-:W-:Y:S02]  /*11b80*/  IMAD.U32 R17, RZ, RZ, UR4 ;  /* 0x00000004ff117e24 */ /* 0x000fe4000f8e00ff */
[----:B------:R-:W-:Y:S02]  /*11b90*/  IMAD.U32 R18, RZ, RZ, UR5 ;  /* 0x00000005ff127e24 */ /* 0x000fe4000f8e00ff */
[----:B------:R-:W-:-:S07]  /*11ba0*/  IMAD.U32 R19, RZ, RZ, UR6 ;  /* 0x00000006ff137e24 */ /* 0x000fce000f8e00ff */
.L_x_2510:
        /* <DEDUP_REMOVED lines=10> */
.L_x_2499:
[----:B------:R-:W-:Y:S02]  /*11c50*/  ULDC UR4, c[0x0][0xc3c] ;  /* 0x00030f0000047ab9 */ /* 0x000fe40000000800 */
[----:B--2---:R-:W-:-:S13]  /*11c60*/  ISETP.GE.AND P0, PT, R19, UR4, PT ;  /* 0x0000000413007c0c */ /* 0x004fda000bf06270 */
[----:B------:R-:W-:Y:S05]  /*11c70*/  @!P0 BRA `(.L_x_2511) ;  /* 0xffffffb0006c8947 */ /* 0x000fea000383ffff */
[----:B------:R-:W-:Y:S05]  /*11c80*/  BSYNC B8 ;  /* 0x0000000000087941 */ /* 0x000fea0003800000 */
.L_x_2446:
[----:B-1----:R-:W2:Y:S01]  /*11c90*/  LDL.LU R0, [R1+0x14] ;  /* 0x0000140001007983 */ /* 0x002ea20000300800 */
[----:B------:R-:W-:Y:S01]  /*11ca0*/  BSSY B0, `(.L_x_2512) ;  /* 0x000000b000007945 */ /* 0x000fe20003800000 */
[----:B------:R-:W1:Y:S01]  /*11cb0*/  S2R R5, SR_CgaCtaId ;  /* 0x0000000000057919 */ /* 0x000e620000008800 */
[----:B--2---:R-:W-:-:S05]  /*11cc0*/  VIADD R0, R0, 0x1 ;  /* 0x0000000100007836 */ /* 0x004fca0000000000 */
        /* <DEDUP_REMOVED lines=8> */
.L_x_2632:
[----:B------:R-:W-:Y:S05]  /*11d50*/  BSYNC B0 ;  /* 0x0000000000007941 */ /* 0x000fea0003800000 */
.L_x_2512:
[----:B------:R-:W-:-:S03]  /*11d60*/  UMOV UR4, 0xffffffff ;  /* 0xffffffff00047882 */ /* 0x000fc60000000000 */
[----:B------:R-:W-:Y:S05]  /*11d70*/  BRA.DIV UR4, `(.L_x_2514) ;  /* 0x0000003a04f07947 */ /* 0x000fea000b800000 */
[----:B-1----:R-:W1:Y:S02]  /*11d80*/  S2R R0, SR_TID.X ;  /* 0x0000000000007919 */ /* 0x002e640000002100 */
[----:B-1----:R-:W-:-:S04]  /*11d90*/  SHF.R.U32.HI R0, RZ, 0x5, R0 ;  /* 0x00000005ff007819 */ /* 0x002fc80000011600 */
[----:B------:R-:W-:-:S05]  /*11da0*/  LOP3.LUT R0, R0, 0x3, RZ, 0xc0, !PT ;  /* 0x0000000300007812 */ /* 0x000fca00078ec0ff */
[----:B------:R1:W2:Y:S02]  /*11db0*/  SHFL.IDX PT, R14, R0, RZ, 0x1f ;  /* 0x00001fff000e7589 */ /* 0x0002a400000e0000 */
.L_x_2635:
[----:B--2---:R-:W-:Y:S01]  /*11dc0*/  ISETP.NE.AND P0, PT, R14, RZ, PT ;  /* 0x000000ff0e00720c */ /* 0x004fe20003f05270 */
[----:B------:R-:W-:-:S12]  /*11dd0*/  BSSY B0, `(.L_x_2515) ;  /* 0x0000026000007945 */ /* 0x000fd80003800000 */
[----:B------:R-:W-:Y:S05]  /*11de0*/  @P0 BRA `(.L_x_2516) ;  /* 0x0000000000900947 */ /* 0x000fea0003800000 */
[----:B------:R-:W-:-:S03]  /*11df0*/  UMOV UR4, 0xffffffff ;  /* 0xffffffff00047882 */ /* 0x000fc60000000000 */
[----:B------:R-:W-:Y:S05]  /*11e00*/  BRA.DIV UR4, `(.L_x_2517) ;  /* 0x0000003e04007947 */ /* 0x000fea000b800000 */
[----:B------:R-:W-:-:S13]  /*11e10*/  ELECT P6, URZ, PT ;  /* 0x00000000003f782f */ /* 0x000fda00038c0000 */
.L_x_2638:
[----:B------:R-:W-:Y:S05]  /*11e20*/  @!P6 BRA `(.L_x_2516) ;  /* 0x000000000080e947 */ /* 0x000fea0003800000 */
[----:B-1----:R-:W2:Y:S02]  /*11e30*/  LDL R0, [R1+0x1c] ;  /* 0x00001c0001007983 */ /* 0x002ea40000100800 */
[----:B--2---:R-:W-:-:S13]  /*11e40*/  R2UR UR4, R0 ;  /* 0x00000000000472ca */ /* 0x004fda00000e0000 */
[----:B------:R-:W-:-:S06]  /*11e50*/  ULOP3.LUT UR4, UR4, 0x2, URZ, 0xfc, !UPT ;  /* 0x0000000204047892 */ /* 0x000fcc000f8efc3f */
[----:B------:R-:W-:-:S05]  /*11e60*/  IMAD.U32 R0, RZ, RZ, UR4 ;  /* 0x00000004ff007e24 */ /* 0x000fca000f8e00ff */
[----:B------:R-:W-:-:S13]  /*11e70*/  ISETP.NE.AND P0, PT, R0, 0x3, PT ;  /* 0x000000030000780c */ /* 0x000fda0003f05270 */
[----:B------:R-:W-:Y:S05]  /*11e80*/  @!P0 BRA `(.L_x_2518) ;  /* 0x0000000000048947 */ /* 0x000fea0003800000 */
[----:B------:R-:W-:Y:S01]  /*11e90*/  BPT.TRAP 0x1 ;  /* 0x000000040000795c */ /* 0x000fe20000300000 */
.L_x_2518:
[C---:B------:R-:W-:Y:S01]  /*11ea0*/  IMAD R5, R27.reuse, 0x8, R4 ;  /* 0x000000081b057824 */ /* 0x040fe200078e0204 */
[----:B------:R-:W-:Y:S02]  /*11eb0*/  SHF.L.U32 R0, R28, 0x1f, RZ ;  /* 0x0000001f1c007819 */ /* 0x000fe400000006ff */
[----:B------:R-:W-:Y:S02]  /*11ec0*/  IADD3 R27, R27, 0x1, RZ ;  /* 0x000000011b1b7810 */ /* 0x000fe40007ffe0ff */
[----:B------:R-:W1:Y:S02]  /*11ed0*/  SYNCS.PHASECHK.TRANS64.TRYWAIT P1, [R5+URZ+0x2a840], R0 ;  /* 0x02a84000050075a7 */ /* 0x000e64000802017f */
[----:B------:R-:W-:-:S04]  /*11ee0*/  ISETP.NE.AND P2, PT, R27, 0x2, PT ;  /* 0x000000021b00780c */ /* 0x000fc80003f45270 */
[----:B------:R-:W-:Y:S01]  /*11ef0*/  SEL R3, RZ, 0x1, P2 ;  /* 0x00000001ff037807 */ /* 0x000fe20001000000 */
[----:B-1----:R-:W-:Y:S08]  /*11f00*/  @!P1 BRA `(.L_x_2519) ;  /* 0x0000003800e09947 */ /* 0x002ff00003800000 */
.L_x_2639:
[----:B------:R-:W-:Y:S02]  /*11f10*/  SEL R27, R27, RZ, P2 ;  /* 0x000000ff1b1b7207 */ /* 0x000fe40001000000 */
[----:B------:R-:W-:Y:S01]  /*11f20*/  LOP3.LUT R2, R28, R3, RZ, 0x3c, !PT ;  /* 0x000000031c027212 */ /* 0x000fe200078e3cff */
[----:B------:R-:W-:Y:S06]  /*11f30*/  @!P0 BRA `(.L_x_2520) ;  /* 0x0000000000048947 */ /* 0x000fec0003800000 */
[----:B------:R-:W-:Y:S01]  /*11f40*/  BPT.TRAP 0x1 ;  /* 0x000000040000795c */ /* 0x000fe20000300000 */
.L_x_2520:
[----:B------:R-:W-:Y:S01]  /*11f50*/  IMAD R27, R27, 0x8, R4 ;  /* 0x000000081b1b7824 */ /* 0x000fe200078e0204 */
[----:B------:R-:W-:-:S04]  /*11f60*/  SHF.L.U32 R2, R2, 0x1f, RZ ;  /* 0x0000001f02027819 */ /* 0x000fc800000006ff */
[----:B------:R-:W2:Y:S02]  /*11f70*/  SYNCS.PHASECHK.TRANS64.TRYWAIT P1, [R27+URZ+0x2a840], R2 ;  /* 0x02a840021b0075a7 */ /* 0x000ea4000802017f */
[----:B--2---:R-:W-:Y:S05]  /*11f80*/  @!P1 BRA `(.L_x_2521) ;  /* 0x0000003800d49947 */ /* 0x004fea0003800000 */
.L_x_2640:
[----:B------:R-:W-:Y:S05]  /*11f90*/  @!P0 BRA `(.L_x_2522) ;  /* 0x0000000000048947 */ /* 0x000fea0003800000 */
[----:B------:R-:W-:Y:S01]  /*11fa0*/  BPT.TRAP 0x1 ;  /* 0x000000040000795c */ /* 0x000fe20000300000 */
.L_x_2522:
[----:B------:R-:W3:Y:S02]  /*11fb0*/  SYNCS.PHASECHK.TRANS64.TRYWAIT P1, [R5+URZ+0x2a860], R0 ;  /* 0x02a86000050075a7 */ /* 0x000ee4000802017f */
[----:B---3--:R-:W-:Y:S05]  /*11fc0*/  @!P1 BRA `(.L_x_2523) ;  /* 0x0000003800d89947 */ /* 0x008fea0003800000 */
.L_x_2641:
[----:B------:R-:W-:Y:S05]  /*11fd0*/  @!P0 BRA `(.L_x_2524) ;  /* 0x0000000000048947 */ /* 0x000fea0003800000 */
[----:B------:R-:W-:Y:S01]  /*11fe0*/  BPT.TRAP 0x1 ;  /* 0x000000040000795c */ /* 0x000fe20000300000 */
.L_x_2524:
[----:B----4-:R4:W0:Y:S02]  /*11ff0*/  SYNCS.PHASECHK.TRANS64.TRYWAIT P0, [R27+URZ+0x2a860], R2 ;  /* 0x02a860021b0075a7 */ /* 0x010824000800017f */
[----:B0-----:R-:W-:Y:S05]  /*12000*/  @!P0 NANOSLEEP.SYNCS 0x989680 ;  /* 0x009896800000895d */ /* 0x001fea0003900000 */
[----:B------:R-:W0:Y:S02]  /*12010*/  @!P0 SYNCS.PHASECHK.TRANS64 P0, [R27+URZ+0x2a860], R2 ;  /* 0x02a860021b0085a7 */ /* 0x000e24000800007f */
[----:B0-----:R-:W-:Y:S05]  /*12020*/  @!P0 BRA `(.L_x_2524) ;  /* 0xfffffffc00f08947 */ /* 0x001fea000383ffff */
.L_x_2516:
[----:B------:R-:W-:Y:S05]  /*12030*/  BSYNC B0 ;  /* 0x0000000000007941 */ /* 0x000fea0003800000 */
.L_x_2515:
[----:B------:R-:W-:Y:S05]  /*12040*/  EXIT ;  /* 0x000000000000794d */ /* 0x000fea0003800000 */
.L_x_2379:
[----:B0-----:R-:W-:-:S04]  /*12050*/  IMAD.U32 R3, RZ, RZ, UR40 ;  /* 0x00000028ff037e24 */ /* 0x001fc8000f8e00ff */
[----:B------:R0:W1:Y:S03]  /*12060*/  SYNCS.PHASECHK.TRANS64.TRYWAIT P1, [R3+URZ+0x2a800], R0 ;  /* 0x02a80000030075a7 */ /* 0x000066000802017f */
[----:B-1----:R-:W-:Y:S05]  /*12070*/  @!P1 NANOSLEEP.SYNCS 0x989680 ;  /* 0x009896800000995d */ /* 0x002fea0003900000 */
[----:B------:R-:W1:Y:S02]  /*12080*/  @!P1 SYNCS.PHASECHK.TRANS64 P1, [R3+URZ+0x2a800], R0 ;  /* 0x02a80000030095a7 */ /* 0x000e64000802007f */
[----:B-1----:R-:W-:Y:S05]  /*12090*/  @!P1 BRA `(.L_x_2379) ;  /* 0xfffffffc00ec9947 */ /* 0x002fea000383ffff */
[----:B------:R-:W-:Y:S05]  /*120a0*/  BRA `(.L_x_2525) ;  /* 0xfffffefc00607947 */ /* 0x000fea000383ffff */
.L_x_2383:
[----:B-1----:R1:W2:Y:S02]  /*120b0*/  SYNCS.PHASECHK.TRANS64.TRYWAIT P1, [R0+URZ+0x2a830], R3 ;  /* 0x02a83003000075a7 */ /* 0x0022a4000802017f */
[----:B--2---:R-:W-:Y:S05]  /*120c0*/  @!P1 NANOSLEEP.SYNCS 0x989680 ;  /* 0x009896800000995d */ /* 0x004fea0003900000 */
[----:B------:R-:W2:Y:S02]  /*120d0*/  @!P1 SYNCS.PHASECHK.TRANS64 P1, [R0+URZ+0x2a830], R3 ;  /* 0x02a83003000095a7 */ /* 0x000ea4000802007f */
[----:B--2---:R-:W-:Y:S05]  /*120e0*/  @!P1 BRA `(.L_x_2383) ;  /* 0xfffffffc00f09947 */ /* 0x004fea000383ffff */
[----:B------:R-:W-:Y:S05]  /*120f0*/  BRA `(.L_x_2382) ;  /* 0xfffffefc007c7947 */ /* 0x000fea000383ffff */
.L_x_2389:
[----:B-1----:R-:W-:-:S04]  /*12100*/  IMAD.U32 R5, RZ, RZ, UR7 ;  /* 0x00000007ff057e24 */ /* 0x002fc8000f8e00ff */
[----:B------:R1:W2:Y:S03]  /*12110*/  SYNCS.PHASECHK.TRANS64.TRYWAIT P1, [R5+URZ+0x2a830], R4 ;  /* 0x02a83004050075a7 */ /* 0x0002a6000802017f */
[----:B--2---:R-:W-:Y:S05]  /*12120*/  @!P1 NANOSLEEP.SYNCS 0x989680 ;  /* 0x009896800000995d */ /* 0x004fea0003900000 */
[----:B------:R-:W2:Y:S02]  /*12130*/  @!P1 SYNCS.PHASECHK.TRANS64 P1, [R5+URZ+0x2a830], R4 ;  /* 0x02a83004050095a7 */ /* 0x000ea4000802007f */
[----:B--2---:R-:W-:Y:S05]  /*12140*/  @!P1 BRA `(.L_x_2389) ;  /* 0xfffffffc00ec9947 */ /* 0x004fea000383ffff */
[----:B------:R-:W-:Y:S05]  /*12150*/  BRA `(.L_x_2388) ;  /* 0xffffff1c008c7947 */ /* 0x000fea000383ffff */
.L_x_2393:
[----:B-1----:R-:W-:-:S04]  /*12160*/  IMAD.U32 R5, RZ, RZ, UR10 ;  /* 0x0000000aff057e24 */ /* 0x002fc8000f8e00ff */
[----:B------:R1:W3:Y:S03]  /*12170*/  SYNCS.PHASECHK.TRANS64.TRYWAIT P1, [R5+URZ+0x2a850], R0 ;  /* 0x02a85000050075a7 */ /* 0x0002e6000802017f */
[----:B---3--:R-:W-:Y:S05]  /*12180*/  @!P1 NANOSLEEP.SYNCS 0x989680 ;  /* 0x009896800000995d */ /* 0x008fea0003900000 */
[----:B------:R-:W3:Y:S02]  /*12190*/  @!P1 SYNCS.PHASECHK.TRANS64 P1, [R5+URZ+0x2a850], R0 ;  /* 0x02a85000050095a7 */ /* 0x000ee4000802007f */
[----:B---3--:R-:W-:Y:S05]  /*121a0*/  @!P1 BRA `(.L_x_2393) ;  /* 0xfffffffc00ec9947 */ /* 0x008fea000383ffff */
[----:B------:R-:W-:Y:S05]  /*121b0*/  BRA `(.L_x_2392) ;  /* 0xffffff2400d47947 */ /* 0x000fea000383ffff */
.L_x_2401:
[----:B-1----:R-:W-:-:S04]  /*121c0*/  IMAD.U32 R5, RZ, RZ, UR7 ;  /* 0x00000007ff057e24 */ /* 0x002fc8000f8e00ff */
[----:B------:R1:W2:Y:S03]  /*121d0*/  SYNCS.PHASECHK.TRANS64.TRYWAIT P1, [R5+URZ+0x2a830], R4 ;  /* 0x02a83004050075a7 */ /* 0x0002a6000802017f */
[----:B--2---:R-:W-:Y:S05]  /*121e0*/  @!P1 NANOSLEEP.SYNCS 0x989680 ;  /* 0x009896800000995d */ /* 0x004fea0003900000 */
[----:B------:R-:W2:Y:S02]  /*121f0*/  @!P1 SYNCS.PHASECHK.TRANS64 P1, [R5+URZ+0x2a830], R4 ;  /* 0x02a83004050095a7 */ /* 0x000ea4000802007f */
[----:B--2---:R-:W-:Y:S05]  /*12200*/  @!P1 BRA `(.L_x_2401) ;  /* 0xfffffffc00ec9947 */ /* 0x004fea000383ffff */
[----:B------:R-:W-:Y:S05]  /*12210*/  BRA `(.L_x_2400) ;  /* 0xffffff4000807947 */ /* 0x000fea000383ffff */
.L_x_2405:
[----:B-1----:R-:W-:-:S04]  /*12220*/  IMAD.U32 R5, RZ, RZ, UR15 ;  /* 0x0000000fff057e24 */ /* 0x002fc8000f8e00ff */
[----:B------:R1:W3:Y:S03]  /*12230*/  SYNCS.PHASECHK.TRANS64.TRYWAIT P1, [R5+URZ+0x2a850], R0 ;  /* 0x02a85000050075a7 */ /* 0x0002e6000802017f */
[----:B---3--:R-:W-:Y:S05]  /*12240*/  @!P1 NANOSLEEP.SYNCS 0x989680 ;  /* 0x009896800000995d */ /* 0x008fea0003900000 */
[----:B------:R-:W3:Y:S02]  /*12250*/  @!P1 SYNCS.PHASECHK.TRANS64 P1, [R5+URZ+0x2a850], R0 ;  /* 0x02a85000050095a7 */ /* 0x000ee4000802007f */
[----:B---3--:R-:W-:Y:S05]  /*12260*/  @!P1 BRA `(.L_x_2405) ;  /* 0xfffffffc00ec9947 */ /* 0x008fea000383ffff */
[----:B------:R-:W-:Y:S05]  /*12270*/  BRA `(.L_x_2404) ;  /* 0xffffff4800c87947 */ /* 0x000fea000383ffff */
.L_x_2412:
[----:B-1----:R-:W-:-:S04]  /*12280*/  IMAD.U32 R3, RZ, RZ, UR5 ;  /* 0x00000005ff037e24 */ /* 0x002fc8000f8e00ff */
[----:B------:R1:W2:Y:S03]  /*12290*/  SYNCS.PHASECHK.TRANS64.TRYWAIT P1, [R3+URZ+0x2a850], R0 ;  /* 0x02a85000030075a7 */ /* 0x0002a6000802017f */
[----:B--2---:R-:W-:Y:S05]  /*122a0*/  @!P1 NANOSLEEP.SYNCS 0x989680 ;  /* 0x009896800000995d */ /* 0x004fea0003900000 */
[----:B------:R-:W2:Y:S02]  /*122b0*/  @!P1 SYNCS.PHASECHK.TRANS64 P1, [R3+URZ+0x2a850], R0 ;  /* 0x02a85000030095a7 */ /* 0x000ea4000802007f */
[----:B--2---:R-:W-:Y:S05]  /*122c0*/  @!P1 BRA `(.L_x_2412) ;  /* 0xfffffffc00ec9947 */ /* 0x004fea000383ffff */
[----:B------:R-:W-:Y:S05]  /*122d0*/  BRA `(.L_x_2411) ;  /* 0xffffff6000647947 */ /* 0x000fea000383ffff */
.L_x_2460:
[----:B------:R-:W-:Y:S01]  /*122e0*/  SHF.R.U32.HI R7, RZ, 0x5, R21 ;  /* 0x00000005ff077819 */ /* 0x000fe20000011615 */
[----:B------:R-:W-:Y:S01]  /*122f0*/  BSSY B0, `(.L_x_2526) ;  /* 0x0000009000007945 */ /* 0x000fe20003800000 */
[----:B------:R-:W-:Y:S02]  /*12300*/  IMAD.MOV.U32 R12, RZ, RZ, RZ ;  /* 0x000000ffff0c7224 */ /* 0x000fe400078e00ff */
[----:B------:R-:W-:Y:S01]  /*12310*/  LOP3.LUT R7, R7, 0x3, RZ, 0xc0, !PT ;  /* 0x0000000307077812 */ /* 0x000fe200078ec0ff */
[----:B------:R-:W-:Y:S02]  /*12320*/  IMAD.MOV.U32 R11, RZ, RZ, 0x1f ;  /* 0x0000001fff0b7424 */ /* 0x000fe400078e00ff */
[----:B------:R-:W-:Y:S02]  /*12330*/  IMAD.MOV.U32 R15, RZ, RZ, -0x1 ;  /* 0xffffffffff0f7424 */ /* 0x000fe400078e00ff */
[----:B------:R-:W-:-:S07]  /*12340*/  IMAD.MOV.U32 R13, RZ, RZ, R7 ;  /* 0x000000ffff0d7224 */ /* 0x000fce00078e0007 */
[----:B-----5:R-:W-:Y:S05]  /*12350*/  WARPSYNC.COLLECTIVE R15, `(.L_x_2527) ;  /* 0x000000000f087348 */ /* 0x020fea0003c00000 */
[----:B------:R0:W1:Y:S02]  /*12360*/  SHFL.IDX P6, R14, R13, R12, R11 ;  /* 0x0000000c0d0e7389 */ /* 0x00006400000c000b */
[----:B01---5:R-:W-:Y:S01]  /*12370*/  ENDCOLLECTIVE ;  /* 0x000000000000791b */ /* 0x023fe20003800000 */
.L_x_2527:
[----:B------:R-:W-:Y:S05]  /*12380*/  BSYNC B0 ;  /* 0x0000000000007941 */ /* 0x000fea0003800000 */
.L_x_2526:
[----:B------:R-:W-:Y:S05]  /*12390*/  BRA `(.L_x_2528) ;  /* 0xffffffb800ec7947 */ /* 0x000fea000383ffff */
.L_x_2463:
[----:B0-----:R0:W1:Y:S02]  /*123a0*/  SYNCS.PHASECHK.TRANS64.TRYWAIT P0, [R7+URZ+0x2a840], R2 ;  /* 0x02a84002070075a7 */ /* 0x001064000800017f */
[----:B-1----:R-:W-:Y:S05]  /*123b0*/  @!P0 NANOSLEEP.SYNCS 0x989680 ;  /* 0x009896800000895d */ /* 0x002fea0003900000 */
[----:B------:R-:W1:Y:S02]  /*123c0*/  @!P0 SYNCS.PHASECHK.TRANS64 P0, [R7+URZ+0x2a840], R2 ;  /* 0x02a84002070085a7 */ /* 0x000e64000800007f */
[----:B-1----:R-:W-:Y:S05]  /*123d0*/  @!P0 BRA `(.L_x_2463) ;  /* 0xfffffffc00f08947 */ /* 0x002fea000383ffff */
[----:B------:R-:W-:Y:S05]  /*123e0*/  BRA `(.L_x_2529) ;  /* 0xffffffbc00547947 */ /* 0x000fea000383ffff */
.L_x_2464:
        /* <DEDUP_REMOVED lines=8> */
.L_x_2531:
[----:B------:R-:W-:Y:S05]  /*12470*/  BSYNC B0 ;  /* 0x0000000000007941 */ /* 0x000fea0003800000 */
.L_x_2530:
        /* <DEDUP_REMOVED lines=9> */
.L_x_2532:
[----:B------:R-:W-:Y:S01]  /*12510*/  MOV R13, R0 ;  /* 0x00000000000d7202 */ /* 0x000fe20000000f00 */
[----:B------:R-:W-:Y:S02]  /*12520*/  IMAD.MOV.U32 R12, RZ, RZ, 0x1 ;  /* 0x00000001ff0c7424 */ /* 0x000fe400078e00ff */
[----:B------:R-:W-:-:S07]  /*12530*/  IMAD.MOV.U32 R3, RZ, RZ, R14 ;  /* 0x000000ffff037224 */ /* 0x000fce00078e000e */
[----:B------:R-:W-:Y:S05]  /*12540*/  WARPSYNC.COLLECTIVE R15, `(.L_x_2533) ;  /* 0x000000000f087348 */ /* 0x000fea0003c00000 */
[----:B------:R0:W1:Y:S02]  /*12550*/  SHFL.IDX P6, R14, R13, R12, R11 ;  /* 0x0000000c0d0e7389 */ /* 0x00006400000c000b */
[----:B01----:R-:W-:Y:S01]  /*12560*/  ENDCOLLECTIVE ;  /* 0x000000000000791b */ /* 0x003fe20003800000 */
.L_x_2533:
        /* <DEDUP_REMOVED lines=17> */
.L_x_2534:
[----:B------:R-:W-:Y:S02]  /*12680*/  @P1 IMAD R8, R5, 0x2, R22 ;  /* 0x0000000205081824 */ /* 0x000fe400078e0216 */
[----:B------:R-:W-:Y:S02]  /*12690*/  IMAD.MOV.U32 R13, RZ, RZ, R0 ;  /* 0x000000ffff0d7224 */ /* 0x000fe400078e0000 */
[----:B------:R-:W-:Y:S02]  /*126a0*/  IMAD.MOV.U32 R12, RZ, RZ, 0x2 ;  /* 0x00000002ff0c7424 */ /* 0x000fe400078e00ff */
[----:B------:R-:W-:-:S07]  /*126b0*/  IMAD.MOV.U32 R3, RZ, RZ, R14 ;  /* 0x000000ffff037224 */ /* 0x000fce00078e000e */
[----:B------:R-:W-:Y:S05]  /*126c0*/  WARPSYNC.COLLECTIVE R15, `(.L_x_2535) ;  /* 0x000000000f087348 */ /* 0x000fea0003c00000 */
[----:B------:R0:W1:Y:S02]  /*126d0*/  SHFL.IDX P6, R14, R13, R12, R11 ;  /* 0x0000000c0d0e7389 */ /* 0x00006400000c000b */
[----:B01----:R-:W-:Y:S01]  /*126e0*/  ENDCOLLECTIVE ;  /* 0x000000000000791b */ /* 0x003fe20003800000 */
.L_x_2535:
        /* <DEDUP_REMOVED lines=17> */
.L_x_2536:
[----:B------:R-:W-:Y:S02]  /*12800*/  @P1 IMAD R8, R5, 0x2, R22 ;  /* 0x0000000205081824 */ /* 0x000fe400078e0216 */
[----:B------:R-:W-:Y:S02]  /*12810*/  IMAD.MOV.U32 R13, RZ, RZ, R0 ;  /* 0x000000ffff0d7224 */ /* 0x000fe400078e0000 */
[----:B------:R-:W-:Y:S02]  /*12820*/  IMAD.MOV.U32 R12, RZ, RZ, 0x3 ;  /* 0x00000003ff0c7424 */ /* 0x000fe400078e00ff */
[----:B------:R-:W-:-:S07]  /*12830*/  IMAD.MOV.U32 R3, RZ, RZ, R14 ;  /* 0x000000ffff037224 */ /* 0x000fce00078e000e */
[----:B------:R-:W-:Y:S05]  /*12840*/  WARPSYNC.COLLECTIVE R15, `(.L_x_2537) ;  /* 0x000000000f087348 */ /* 0x000fea0003c00000 */
[----:B------:R0:W1:Y:S02]  /*12850*/  SHFL.IDX P6, R14, R13, R12, R11 ;  /* 0x0000000c0d0e7389 */ /* 0x00006400000c000b */
[----:B01----:R-:W-:Y:S01]  /*12860*/  ENDCOLLECTIVE ;  /* 0x000000000000791b */ /* 0x003fe20003800000 */
.L_x_2537:
        /* <DEDUP_REMOVED lines=17> */
.L_x_2538:
[----:B------:R-:W-:Y:S02]  /*12980*/  @P1 IMAD R8, R5, 0x2, R22 ;  /* 0x0000000205081824 */ /* 0x000fe400078e0216 */
[----:B------:R-:W-:Y:S02]  /*12990*/  IMAD.MOV.U32 R13, RZ, RZ, R0 ;  /* 0x000000ffff0d7224 */ /* 0x000fe400078e0000 */
[----:B------:R-:W-:Y:S02]  /*129a0*/  IMAD.MOV.U32 R12, RZ, RZ, 0x4 ;  /* 0x00000004ff0c7424 */ /* 0x000fe400078e00ff */
[----:B------:R-:W-:-:S07]  /*129b0*/  IMAD.MOV.U32 R3, RZ, RZ, R14 ;  /* 0x000000ffff037224 */ /* 0x000fce00078e000e */
[----:B------:R-:W-:Y:S05]  /*129c0*/  WARPSYNC.COLLECTIVE R15, `(.L_x_2539) ;  /* 0x000000000f087348 */ /* 0x000fea0003c00000 */
[----:B------:R0:W1:Y:S02]  /*129d0*/  SHFL.IDX P6, R14, R13, R12, R11 ;  /* 0x0000000c0d0e7389 */ /* 0x00006400000c000b */
[----:B01----:R-:W-:Y:S01]  /*129e0*/  ENDCOLLECTIVE ;  /* 0x000000000000791b */ /* 0x003fe20003800000 */
.L_x_2539:
        /* <DEDUP_REMOVED lines=17> */
.L_x_2540:
[----:B------:R-:W-:Y:S02]  /*12b00*/  @P1 IMAD R8, R5, 0x2, R22 ;  /* 0x0000000205081824 */ /* 0x000fe400078e0216 */
[----:B------:R-:W-:Y:S02]  /*12b10*/  IMAD.MOV.U32 R13, RZ, RZ, R0 ;  /* 0x000000ffff0d7224 */ /* 0x000fe400078e0000 */
[----:B------:R-:W-:Y:S02]  /*12b20*/  IMAD.MOV.U32 R12, RZ, RZ, 0x5 ;  /* 0x00000005ff0c7424 */ /* 0x000fe400078e00ff */
[----:B------:R-:W-:-:S07]  /*12b30*/  IMAD.MOV.U32 R3, RZ, RZ, R14 ;  /* 0x000000ffff037224 */ /* 0x000fce00078e000e */
[----:B------:R-:W-:Y:S05]  /*12b40*/  WARPSYNC.COLLECTIVE R15, `(.L_x_2541) ;  /* 0x000000000f087348 */ /* 0x000fea0003c00000 */
[----:B------:R0:W1:Y:S02]  /*12b50*/  SHFL.IDX P6, R14, R13, R12, R11 ;  /* 0x0000000c0d0e7389 */ /* 0x00006400000c000b */
[----:B01----:R-:W-:Y:S01]  /*12b60*/  ENDCOLLECTIVE ;  /* 0x000000000000791b */ /* 0x003fe20003800000 */
.L_x_2541:
        /* <DEDUP_REMOVED lines=10> */
.L_x_2542:
        /* <DEDUP_REMOVED lines=8> */
.L_x_2469:
[----:B------:R-:W-:Y:S02]  /*12c90*/  IMAD.MOV.U32 R13, RZ, RZ, R4 ;  /* 0x000000ffff0d7224 */ /* 0x000fe400078e0004 */
[----:B------:R-:W-:Y:S02]  /*12ca0*/  IMAD.MOV.U32 R12, RZ, RZ, RZ ;  /* 0x000000ffff0c7224 */ /* 0x000fe400078e00ff */
[----:B------:R-:W-:Y:S02]  /*12cb0*/  IMAD.MOV.U32 R11, RZ, RZ, 0x181f ;  /* 0x0000181fff0b7424 */ /* 0x000fe400078e00ff */
[----:B------:R-:W-:Y:S02]  /*12cc0*/  IMAD.MOV.U32 R15, RZ, RZ, -0x1 ;  /* 0xffffffffff0f7424 */ /* 0x000fe400078e00ff */
[----:B-----5:R-:W-:Y:S02]  /*12cd0*/  IMAD R5, R10, R6, RZ ;  /* 0x000000060a057224 */ /* 0x020fe400078e02ff */
[----:B------:R-:W-:-:S07]  /*12ce0*/  IMAD R17, R17, 0x80, R9 ;  /* 0x0000008011117824 */ /* 0x000fce00078e0209 */
[----:B------:R-:W-:Y:S05]  /*12cf0*/  WARPSYNC.COLLECTIVE R15, `(.L_x_2544) ;  /* 0x000000000f087348 */ /* 0x000fea0003c00000 */
[----:B------:R0:W1:Y:S02]  /*12d00*/  SHFL.IDX P6, R14, R13, R12, R11 ;  /* 0x0000000c0d0e7389 */ /* 0x00006400000c000b */
[----:B01----:R-:W-:Y:S01]  /*12d10*/  ENDCOLLECTIVE ;  /* 0x000000000000791b */ /* 0x003fe20003800000 */
.L_x_2544:
[C---:B------:R-:W-:Y:S01]  /*12d20*/  VIADD R6, R17.reuse, 0x10 ;  /* 0x0000001011067836 */ /* 0x040fe20000000000 */
[----:B------:R-:W-:Y:S01]  /*12d30*/  ISETP.GE.AND P1, PT, R17, R5, PT ;  /* 0x000000051100720c */ /* 0x000fe20003f26270 */
[----:B------:R-:W-:Y:S02]  /*12d40*/  IMAD.MOV.U32 R13, RZ, RZ, R0 ;  /* 0x000000ffff0d7224 */ /* 0x000fe400078e0000 */
[----:B------:R-:W-:-:S10]  /*12d50*/  IMAD.MOV.U32 R2, RZ, RZ, R14 ;  /* 0x000000ffff027224 */ /* 0x000fd400078e000e */
[----:B------:R-:W-:Y:S05]  /*12d60*/  WARPSYNC.COLLECTIVE R15, `(.L_x_2545) ;  /* 0x000000000f087348 */ /* 0x000fea0003c00000 */
[----:B------:R0:W1:Y:S02]  /*12d70*/  SHFL.IDX P6, R14, R13, R12, R11 ;  /* 0x0000000c0d0e7389 */ /* 0x00006400000c000b */
[----:B01----:R-:W-:Y:S01]  /*12d80*/  ENDCOLLECTIVE ;  /* 0x000000000000791b */ /* 0x003fe20003800000 */
.L_x_2545:
        /* <DEDUP_REMOVED lines=8> */
.L_x_2546:
        /* <DEDUP_REMOVED lines=8> */
[----:B------:R-:W-:Y:S02]  /*12e90*/  VIADD R6, R17, 0x20 ;  /* 0x0000002011067836 */ /* 0x000fe40000000000 */
[----:B0-----:R-:W-:-:S08]  /*12ea0*/  IMAD.MOV.U32 R2, RZ, RZ, R14 ;  /* 0x000000ffff027224 */ /* 0x001fd000078e000e */
[----:B------:R-:W-:Y:S05]  /*12eb0*/  WARPSYNC.COLLECTIVE R15, `(.L_x_2547) ;  /* 0x000000000f087348 */ /* 0x000fea0003c00000 */
[----:B------:R0:W1:Y:S02]  /*12ec0*/  SHFL.IDX P6, R14, R13, R12, R11 ;  /* 0x0000000c0d0e7389 */ /* 0x00006400000c000b */
[----:B01----:R-:W-:Y:S01]  /*12ed0*/  ENDCOLLECTIVE ;  /* 0x000000000000791b */ /* 0x003fe20003800000 */
.L_x_2547:
        /* <DEDUP_REMOVED lines=8> */
.L_x_2548:
[----:B------:R-:W-:-:S05]  /*12f60*/  @!P1 IMAD.MOV.U32 R3, RZ, RZ, R7 ;  /* 0x000000ffff039224 */ /* 0x000fca00078e0007 */
        /* <DEDUP_REMOVED lines=8> */
[----:B------:R-:W-:Y:S02]  /*12ff0*/  VIADD R6, R17, 0x30 ;  /* 0x0000003011067836 */ /* 0x000fe40000000000 */
[----:B0-----:R-:W-:-:S10]  /*13000*/  IMAD.MOV.U32 R2, RZ, RZ, R14 ;  /* 0x000000ffff027224 */ /* 0x001fd400078e000e */
[----:B------:R-:W-:Y:S05]  /*13010*/  WARPSYNC.COLLECTIVE R15, `(.L_x_2549) ;  /* 0x000000000f087348 */ /* 0x000fea0003c00000 */
[----:B------:R0:W1:Y:S02]  /*13020*/  SHFL.IDX P6, R14, R13, R12, R11 ;  /* 0x0000000c0d0e7389 */ /* 0x00006400000c000b */
[----:B01----:R-:W-:Y:S01]  /*13030*/  ENDCOLLECTIVE ;  /* 0x000000000000791b */ /* 0x003fe20003800000 */
.L_x_2549:
        /* <DEDUP_REMOVED lines=8> */
.L_x_2550:
        /* <DEDUP_REMOVED lines=14> */
.L_x_2551:
        /* <DEDUP_REMOVED lines=8> */
.L_x_2552:
        /* <DEDUP_REMOVED lines=14> */
.L_x_2553:
        /* <DEDUP_REMOVED lines=8> */
.L_x_2554:
        /* <DEDUP_REMOVED lines=14> */
.L_x_2555:
        /* <DEDUP_REMOVED lines=8> */
.L_x_2556:
        /* <DEDUP_REMOVED lines=13> */
.L_x_2557:
        /* <DEDUP_REMOVED lines=8> */
.L_x_2558:
        /* <DEDUP_REMOVED lines=12> */
.L_x_2559:
[----:B------:R-:W-:Y:S05]  /*136f0*/  BRA `(.L_x_2560) ;  /* 0xffffffbc00207947 */ /* 0x000fea000383ffff */
.L_x_2474:
[----:B0-----:R0:W1:Y:S02]  /*13700*/  SYNCS.PHASECHK.TRANS64.TRYWAIT P0, [R22+URZ+0x2a820], R3 ;  /* 0x02a82003160075a7 */ /* 0x001064000800017f */
[----:B-1----:R-:W-:Y:S05]  /*13710*/  @!P0 NANOSLEEP.SYNCS 0x989680 ;  /* 0x009896800000895d */ /* 0x002fea0003900000 */
[----:B------:R-:W1:Y:S02]  /*13720*/  @!P0 SYNCS.PHASECHK.TRANS64 P0, [R22+URZ+0x2a820], R3 ;  /* 0x02a82003160085a7 */ /* 0x000e64000800007f */
[----:B-1----:R-:W-:Y:S05]  /*13730*/  @!P0 BRA `(.L_x_2474) ;  /* 0xfffffffc00f08947 */ /* 0x002fea000383ffff */
[----:B------:R-:W-:Y:S05]  /*13740*/  BRA `(.L_x_2561) ;  /* 0xffffffbc00987947 */ /* 0x000fea000383ffff */
.L_x_2479:
[----:B0-----:R0:W1:Y:S02]  /*13750*/  SYNCS.PHASECHK.TRANS64.TRYWAIT P0, [R6+URZ+0x2a840], R3 ;  /* 0x02a84003060075a7 */ /* 0x001064000800017f */
[----:B-1----:R-:W-:Y:S05]  /*13760*/  @!P0 NANOSLEEP.SYNCS 0x989680 ;  /* 0x009896800000895d */ /* 0x002fea0003900000 */
[----:B------:R-:W1:Y:S02]  /*13770*/  @!P0 SYNCS.PHASECHK.TRANS64 P0, [R6+URZ+0x2a840], R3 ;  /* 0x02a84003060085a7 */ /* 0x000e64000800007f */
[----:B-1----:R-:W-:Y:S05]  /*13780*/  @!P0 BRA `(.L_x_2479) ;  /* 0xfffffffc00f08947 */ /* 0x002fea000383ffff */
[----:B------:R-:W-:Y:S05]  /*13790*/  BRA `(.L_x_2562) ;  /* 0xffffffc0005c7947 */ /* 0x000fea000383ffff */
.L_x_2480:
        /* <DEDUP_REMOVED lines=8> */
.L_x_2564:
[----:B------:R-:W-:Y:S05]  /*13820*/  BSYNC B1 ;  /* 0x0000000000017941 */ /* 0x000fea0003800000 */
.L_x_2563:
        /* <DEDUP_REMOVED lines=10> */
.L_x_2565:
        /* <DEDUP_REMOVED lines=8> */
.L_x_2566:
        /* <DEDUP_REMOVED lines=14> */
.L_x_2567:
[----:B------:R-:W-:Y:S02]  /*13a30*/  IMAD.MOV.U32 R13, RZ, RZ, R5 ;  /* 0x000000ffff0d7224 */ /* 0x000fe400078e0005 */
[----:B------:R-:W-:Y:S02]  /*13a40*/  IMAD.MOV.U32 R12, RZ, RZ, 0x2 ;  /* 0x00000002ff0c7424 */ /* 0x000fe400078e00ff */
[----:B------:R-:W-:-:S07]  /*13a50*/  IMAD.MOV.U32 R2, RZ, RZ, R14 ;  /* 0x000000ffff027224 */ /* 0x000fce00078e000e */
[----:B------:R-:W-:Y:S05]  /*13a60*/  WARPSYNC.COLLECTIVE R15, `(.L_x_2568) ;  /* 0x000000000f087348 */ /* 0x000fea0003c00000 */
[----:B------:R0:W1:Y:S02]  /*13a70*/  SHFL.IDX P6, R14, R13, R12, R11 ;  /* 0x0000000c0d0e7389 */ /* 0x00006400000c000b */
[----:B01----:R-:W-:Y:S01]  /*13a80*/  ENDCOLLECTIVE ;  /* 0x000000000000791b */ /* 0x003fe20003800000 */
.L_x_2568:
        /* <DEDUP_REMOVED lines=13> */
.L_x_2569:
[----:B------:R-:W-:Y:S01]  /*13b60*/  MOV R13, R5 ;  /* 0x00000005000d7202 */ /* 0x000fe20000000f00 */
[----:B------:R-:W-:Y:S02]  /*13b70*/  IMAD.MOV.U32 R12, RZ, RZ, 0x3 ;  /* 0x00000003ff0c7424 */ /* 0x000fe400078e00ff */
[----:B------:R-:W-:-:S07]  /*13b80*/  IMAD.MOV.U32 R2, RZ, RZ, R14 ;  /* 0x000000ffff027224 */ /* 0x000fce00078e000e */
[----:B------:R-:W-:Y:S05]  /*13b90*/  WARPSYNC.COLLECTIVE R15, `(.L_x_2570) ;  /* 0x000000000f087348 */ /* 0x000fea0003c00000 */
[----:B------:R0:W1:Y:S02]  /*13ba0*/  SHFL.IDX P6, R14, R13, R12, R11 ;  /* 0x0000000c0d0e7389 */ /* 0x00006400000c000b */
[----:B01----:R-:W-:Y:S01]  /*13bb0*/  ENDCOLLECTIVE ;  /* 0x000000000000791b */ /* 0x003fe20003800000 */
.L_x_2570:
        /* <DEDUP_REMOVED lines=13> */
.L_x_2571:
[----:B------:R-:W-:Y:S02]  /*13c90*/  IMAD.MOV.U32 R13, RZ, RZ, R5 ;  /* 0x000000ffff0d7224 */ /* 0x000fe400078e0005 */
[----:B------:R-:W-:Y:S02]  /*13ca0*/  IMAD.MOV.U32 R12, RZ, RZ, 0x4 ;  /* 0x00000004ff0c7424 */ /* 0x000fe400078e00ff */
[----:B------:R-:W-:-:S07]  /*13cb0*/  IMAD.MOV.U32 R2, RZ, RZ, R14 ;  /* 0x000000ffff027224 */ /* 0x000fce00078e000e */
[----:B------:R-:W-:Y:S05]  /*13cc0*/  WARPSYNC.COLLECTIVE R15, `(.L_x_2572) ;  /* 0x000000000f087348 */ /* 0x000fea0003c00000 */
[----:B------:R0:W1:Y:S02]  /*13cd0*/  SHFL.IDX P6, R14, R13, R12, R11 ;  /* 0x0000000c0d0e7389 */ /* 0x00006400000c000b */
[----:B01----:R-:W-:Y:S01]  /*13ce0*/  ENDCOLLECTIVE ;  /* 0x000000000000791b */ /* 0x003fe20003800000 */
.L_x_2572:
        /* <DEDUP_REMOVED lines=13> */
.L_x_2573:
[----:B------:R-:W-:Y:S02]  /*13dc0*/  IMAD.MOV.U32 R13, RZ, RZ, R5 ;  /* 0x000000ffff0d7224 */ /* 0x000fe400078e0005 */
[----:B------:R-:W-:Y:S02]  /*13dd0*/  IMAD.MOV.U32 R12, RZ, RZ, 0x5 ;  /* 0x00000005ff0c7424 */ /* 0x000fe400078e00ff */
[----:B------:R-:W-:-:S07]  /*13de0*/  IMAD.MOV.U32 R2, RZ, RZ, R14 ;  /* 0x000000ffff027224 */ /* 0x000fce00078e000e */
[----:B------:R-:W-:Y:S05]  /*13df0*/  WARPSYNC.COLLECTIVE R15, `(.L_x_2574) ;  /* 0x000000000f087348 */ /* 0x000fea0003c00000 */
[----:B------:R0:W1:Y:S02]  /*13e00*/  SHFL.IDX P6, R14, R13, R12, R11 ;  /* 0x0000000c0d0e7389 */ /* 0x00006400000c000b */
[----:B01----:R-:W-:Y:S01]  /*13e10*/  ENDCOLLECTIVE ;  /* 0x000000000000791b */ /* 0x003fe20003800000 */
.L_x_2574:
        /* <DEDUP_REMOVED lines=13> */
.L_x_2575:
[----:B------:R-:W-:Y:S01]  /*13ef0*/  IMAD.MOV.U32 R2, RZ, RZ, R14 ;  /* 0x000000ffff027224 */ /* 0x000fe200078e000e */
[----:B------:R-:W-:Y:S06]  /*13f00*/  BRA `(.L_x_2576) ;  /* 0xffffffbc008c7947 */ /* 0x000fec000383ffff */
.L_x_2485:
[----:B-1----:R1:W4:Y:S02]  /*13f10*/  SYNCS.PHASECHK.TRANS64.TRYWAIT P0, [R4+URZ+0x2a860], R2 ;  /* 0x02a86002040075a7 */ /* 0x002324000800017f */
[----:B----4-:R-:W-:Y:S05]  /*13f20*/  @!P0 NANOSLEEP.SYNCS 0x989680 ;  /* 0x009896800000895d */ /* 0x010fea0003900000 */
[----:B------:R-:W4:Y:S02]  /*13f30*/  @!P0 SYNCS.PHASECHK.TRANS64 P0, [R4+URZ+0x2a860], R2 ;  /* 0x02a86002040085a7 */ /* 0x000f24000800007f */
[----:B----4-:R-:W-:Y:S05]  /*13f40*/  @!P0 BRA `(.L_x_2485) ;  /* 0xfffffffc00f08947 */ /* 0x010fea000383ffff */
[----:B------:R-:W-:Y:S05]  /*13f50*/  BRA `(.L_x_2577) ;  /* 0xffffffbc00e87947 */ /* 0x000fea000383ffff */
.L_x_2486:
        /* <DEDUP_REMOVED lines=8> */
.L_x_2579:
[----:B------:R-:W-:Y:S05]  /*13fe0*/  BSYNC B1 ;  /* 0x0000000000017941 */ /* 0x000fea0003800000 */
.L_x_2578:
[----:B------:R-:W-:Y:S01]  /*13ff0*/  IMAD.MOV.U32 R13, RZ, RZ, R18 ;  /* 0x000000ffff0d7224 */ /* 0x000fe200078e0012 */
[----:B------:R-:W-:Y:S01]  /*14000*/  MOV R11, 0x181f ;  /* 0x0000181f000b7802 */ /* 0x000fe20000000f00 */
[----:B------:R-:W-:Y:S02]  /*14010*/  IMAD.MOV.U32 R12, RZ, RZ, RZ ;  /* 0x000000ffff0c7224 */ /* 0x000fe400078e00ff */
[----:B------:R-:W-:Y:S02]  /*14020*/  IMAD.MOV.U32 R15, RZ, RZ, -0x1 ;  /* 0xffffffffff0f7424 */ /* 0x000fe400078e00ff */
[----:B------:R-:W-:Y:S02]  /*14030*/  IMAD.MOV.U32 R3, RZ, RZ, R14 ;  /* 0x000000ffff037224 */ /* 0x000fe400078e000e */
[----:B------:R-:W-:-:S07]  /*14040*/  IMAD R5, R5, 0x2, R22 ;  /* 0x0000000205057824 */ /* 0x000fce00078e0216 */
[----:B------:R-:W-:Y:S05]  /*14050*/  WARPSYNC.COLLECTIVE R15, `(.L_x_2580) ;  /* 0x000000000f087348 */ /* 0x000fea0003c00000 */
[----:B------:R0:W1:Y:S02]  /*14060*/  SHFL.IDX P6, R14, R13, R12, R11 ;  /* 0x0000000c0d0e7389 */ /* 0x00006400000c000b */
[----:B01----:R-:W-:Y:S01]  /*14070*/  ENDCOLLECTIVE ;  /* 0x000000000000791b */ /* 0x003fe20003800000 */
.L_x_2580:
[----:B------:R-:W-:Y:S02]  /*14080*/  IMAD.MOV.U32 R13, RZ, RZ, R24 ;  /* 0x000000ffff0d7224 */ /* 0x000fe400078e0018 */
[----:B------:R-:W-:Y:S02]  /*14090*/  IMAD.MOV.U32 R12, RZ, RZ, 0x1 ;  /* 0x00000001ff0c7424 */ /* 0x000fe400078e00ff */
[----:B------:R-:W-:-:S07]  /*140a0*/  IMAD.MOV.U32 R2, RZ, RZ, R14 ;  /* 0x000000ffff027224 */ /* 0x000fce00078e000e */
[----:B------:R-:W-:Y:S05]  /*140b0*/  WARPSYNC.COLLECTIVE R15, `(.L_x_2581) ;  /* 0x000000000f087348 */ /* 0x000fea0003c00000 */
[----:B------:R0:W1:Y:S02]  /*140c0*/  SHFL.IDX P6, R14, R13, R12, R11 ;  /* 0x0000000c0d0e7389 */ /* 0x00006400000c000b */
[----:B01----:R-:W-:Y:S01]  /*140d0*/  ENDCOLLECTIVE ;  /* 0x000000000000791b */ /* 0x003fe20003800000 */
.L_x_2581:
        /* <DEDUP_REMOVED lines=15> */
.L_x_2582:
[----:B------:R-:W-:Y:S02]  /*141d0*/  IMAD.MOV.U32 R13, RZ, RZ, R24 ;  /* 0x000000ffff0d7224 */ /* 0x000fe400078e0018 */
[----:B------:R-:W-:Y:S02]  /*141e0*/  IMAD.MOV.U32 R12, RZ, RZ, 0x2 ;  /* 0x00000002ff0c7424 */ /* 0x000fe400078e00ff */
[----:B------:R-:W-:-:S07]  /*141f0*/  IMAD.MOV.U32 R2, RZ, RZ, R14 ;  /* 0x000000ffff027224 */ /* 0x000fce00078e000e */
[----:B------:R-:W-:Y:S05]  /*14200*/  WARPSYNC.COLLECTIVE R15, `(.L_x_2583) ;  /* 0x000000000f087348 */ /* 0x000fea0003c00000 */
[----:B------:R0:W1:Y:S02]  /*14210*/  SHFL.IDX P6, R14, R13, R12, R11 ;  /* 0x0000000c0d0e7389 */ /* 0x00006400000c000b */
[----:B01----:R-:W-:Y:S01]  /*14220*/  ENDCOLLECTIVE ;  /* 0x000000000000791b */ /* 0x003fe20003800000 */
.L_x_2583:
        /* <DEDUP_REMOVED lines=14> */
.L_x_2584:
[----:B------:R-:W-:Y:S02]  /*14310*/  IMAD.MOV.U32 R13, RZ, RZ, R24 ;  /* 0x000000ffff0d7224 */ /* 0x000fe400078e0018 */
[----:B------:R-:W-:Y:S02]  /*14320*/  IMAD.MOV.U32 R12, RZ, RZ, 0x3 ;  /* 0x00000003ff0c7424 */ /* 0x000fe400078e00ff */
[----:B------:R-:W-:-:S07]  /*14330*/  IMAD.MOV.U32 R2, RZ, RZ, R14 ;  /* 0x000000ffff027224 */ /* 0x000fce00078e000e */
[----:B------:R-:W-:Y:S05]  /*14340*/  WARPSYNC.COLLECTIVE R15, `(.L_x_2585) ;  /* 0x000000000f087348 */ /* 0x000fea0003c00000 */
[----:B------:R0:W1:Y:S02]  /*14350*/  SHFL.IDX P6, R14, R13, R12, R11 ;  /* 0x0000000c0d0e7389 */ /* 0x00006400000c000b */
[----:B01----:R-:W-:Y:S01]  /*14360*/  ENDCOLLECTIVE ;  /* 0x000000000000791b */ /* 0x003fe20003800000 */
.L_x_2585:
        /* <DEDUP_REMOVED lines=14> */
.L_x_2586:
[----:B------:R-:W-:Y:S01]  /*14450*/  IMAD.MOV.U32 R13, RZ, RZ, R24 ;  /* 0x000000ffff0d7224 */ /* 0x000fe200078e0018 */
[----:B------:R-:W-:Y:S01]  /*14460*/  MOV R12, 0x4 ;  /* 0x00000004000c7802 */ /* 0x000fe20000000f00 */
[----:B------:R-:W-:-:S07]  /*14470*/  IMAD.MOV.U32 R2, RZ, RZ, R14 ;  /* 0x000000ffff027224 */ /* 0x000fce00078e000e */
[----:B------:R-:W-:Y:S05]  /*14480*/  WARPSYNC.COLLECTIVE R15, `(.L_x_2587) ;  /* 0x000000000f087348 */ /* 0x000fea0003c00000 */
[----:B------:R0:W1:Y:S02]  /*14490*/  SHFL.IDX P6, R14, R13, R12, R11 ;  /* 0x0000000c0d0e7389 */ /* 0x00006400000c000b */
[----:B01----:R-:W-:Y:S01]  /*144a0*/  ENDCOLLECTIVE ;  /* 0x000000000000791b */ /* 0x003fe20003800000 */
.L_x_2587:
        /* <DEDUP_REMOVED lines=14> */
.L_x_2588:
[----:B------:R-:W-:Y:S02]  /*14590*/  IMAD.MOV.U32 R13, RZ, RZ, R24 ;  /* 0x000000ffff0d7224 */ /* 0x000fe400078e0018 */
[----:B------:R-:W-:Y:S02]  /*145a0*/  IMAD.MOV.U32 R12, RZ, RZ, 0x5 ;  /* 0x00000005ff0c7424 */ /* 0x000fe400078e00ff */
[----:B------:R-:W-:-:S07]  /*145b0*/  IMAD.MOV.U32 R2, RZ, RZ, R14 ;  /* 0x000000ffff027224 */ /* 0x000fce00078e000e */
[----:B------:R-:W-:Y:S05]  /*145c0*/  WARPSYNC.COLLECTIVE R15, `(.L_x_2589) ;  /* 0x000000000f087348 */ /* 0x000fea0003c00000 */
[----:B------:R0:W1:Y:S02]  /*145d0*/  SHFL.IDX P6, R14, R13, R12, R11 ;  /* 0x0000000c0d0e7389 */ /* 0x00006400000c000b */
[----:B01----:R-:W-:Y:S01]  /*145e0*/  ENDCOLLECTIVE ;  /* 0x000000000000791b */ /* 0x003fe20003800000 */
.L_x_2589:
        /* <DEDUP_REMOVED lines=13> */
.L_x_2590:
[----:B------:R-:W-:Y:S01]  /*146c0*/  @!PT LDS RZ, [RZ] ;  /* 0x00000000fffff984 */ /* 0x000fe20000000800 */
[----:B------:R-:W-:Y:S01]  /*146d0*/  @!PT LDS RZ, [RZ] ;  /* 0x00000000fffff984 */ /* 0x000fe20000000800 */
[----:B------:R-:W-:Y:S01]  /*146e0*/  @!PT LDS RZ, [RZ] ;  /* 0x00000000fffff984 */ /* 0x000fe20000000800 */
[----:B------:R1:W-:Y:S01]  /*146f0*/  LDGSTS.E.BYPASS.LTC128B.128 [R5+0x5400], desc[UR36][R2.64+0x80], !P2 ;  /* 0x0540008002057fae */ /* 0x0003e2000d101d64 */
[----:B------:R-:W-:Y:S05]  /*14700*/  BRA `(.L_x_2591) ;  /* 0xffffffb800d47947 */ /* 0x000fea000383ffff */
.L_x_2494:
[----:B0-----:R0:W1:Y:S02]  /*14710*/  SYNCS.PHASECHK.TRANS64.TRYWAIT P0, [R0+URZ+0x2a860], R3 ;  /* 0x02a86003000075a7 */ /* 0x001064000800017f */
[----:B-1----:R-:W-:Y:S05]  /*14720*/  @!P0 NANOSLEEP.SYNCS 0x989680 ;  /* 0x009896800000895d */ /* 0x002fea0003900000 */
[----:B------:R-:W1:Y:S02]  /*14730*/  @!P0 SYNCS.PHASECHK.TRANS64 P0, [R0+URZ+0x2a860], R3 ;  /* 0x02a86003000085a7 */ /* 0x000e64000800007f */
[----:B-1----:R-:W-:Y:S05]  /*14740*/  @!P0 BRA `(.L_x_2494) ;  /* 0xfffffffc00f08947 */ /* 0x002fea000383ffff */
[----:B------:R-:W-:Y:S05]  /*14750*/  BRA `(.L_x_2592) ;  /* 0xffffffbc00e47947 */ /* 0x000fea000383ffff */
.L_x_2495:
        /* <DEDUP_REMOVED lines=8> */
.L_x_2594:
[----:B------:R-:W-:Y:S05]  /*147e0*/  BSYNC B0 ;  /* 0x0000000000007941 */ /* 0x000fea0003800000 */
.L_x_2593:
        /* <DEDUP_REMOVED lines=14> */
.L_x_2595:
        /* <DEDUP_REMOVED lines=10> */
.L_x_2596:
        /* <DEDUP_REMOVED lines=13> */
.L_x_2597:
[----:B------:R-:W-:Y:S02]  /*14a40*/  IMAD.MOV.U32 R13, RZ, RZ, R24 ;  /* 0x000000ffff0d7224 */ /* 0x000fe400078e0018 */
[----:B------:R-:W-:Y:S01]  /*14a50*/  IMAD.MOV.U32 R12, RZ, RZ, 0x2 ;  /* 0x00000002ff0c7424 */ /* 0x000fe200078e00ff */
[----:B------:R-:W-:-:S13]  /*14a60*/  IADD3 R2, P2, R14, R5, RZ ;  /* 0x000000050e027210 */ /* 0x000fda0007f5e0ff */
[----:B------:R-:W-:Y:S05]  /*14a70*/  WARPSYNC.COLLECTIVE R15, `(.L_x_2598) ;  /* 0x000000000f087348 */ /* 0x000fea0003c00000 */
[----:B------:R0:W1:Y:S02]  /*14a80*/  SHFL.IDX P6, R14, R13, R12, R11 ;  /* 0x0000000c0d0e7389 */ /* 0x00006400000c000b */
[----:B01----:R-:W-:Y:S01]  /*14a90*/  ENDCOLLECTIVE ;  /* 0x000000000000791b */ /* 0x003fe20003800000 */
.L_x_2598:
        /* <DEDUP_REMOVED lines=13> */
.L_x_2599:
[----:B------:R-:W-:Y:S02]  /*14b70*/  IMAD.MOV.U32 R13, RZ, RZ, R24 ;  /* 0x000000ffff0d7224 */ /* 0x000fe400078e0018 */
[----:B------:R-:W-:Y:S02]  /*14b80*/  IMAD.MOV.U32 R12, RZ, RZ, 0x3 ;  /* 0x00000003ff0c7424 */ /* 0x000fe400078e00ff */
[----:B------:R-:W-:-:S07]  /*14b90*/  IMAD.MOV.U32 R10, RZ, RZ, R14 ;  /* 0x000000ffff0a7224 */ /* 0x000fce00078e000e */
[----:B------:R-:W-:Y:S05]  /*14ba0*/  WARPSYNC.COLLECTIVE R15, `(.L_x_2600) ;  /* 0x000000000f087348 */ /* 0x000fea0003c00000 */
[----:B------:R0:W1:Y:S02]  /*14bb0*/  SHFL.IDX P6, R14, R13, R12, R11 ;  /* 0x0000000c0d0e7389 */ /* 0x00006400000c000b */
[----:B01----:R-:W-:Y:S01]  /*14bc0*/  ENDCOLLECTIVE ;  /* 0x000000000000791b */ /* 0x003fe20003800000 */
.L_x_2600:
        /* <DEDUP_REMOVED lines=14> */
.L_x_2601:
[----:B------:R-:W-:Y:S02]  /*14cb0*/  IMAD.MOV.U32 R13, RZ, RZ, R24 ;  /* 0x000000ffff0d7224 */ /* 0x000fe400078e0018 */
[----:B------:R-:W-:Y:S01]  /*14cc0*/  IMAD.MOV.U32 R12, RZ, RZ, 0x4 ;  /* 0x00000004ff0c7424 */ /* 0x000fe200078e00ff */
[----:B------:R-:W-:-:S13]  /*14cd0*/  IADD3 R2, P2, R14, R5, RZ ;  /* 0x000000050e027210 */ /* 0x000fda0007f5e0ff */
[----:B------:R-:W-:Y:S05]  /*14ce0*/  WARPSYNC.COLLECTIVE R15, `(.L_x_2602) ;  /* 0x000000000f087348 */ /* 0x000fea0003c00000 */
[----:B------:R0:W1:Y:S02]  /*14cf0*/  SHFL.IDX P6, R14, R13, R12, R11 ;  /* 0x0000000c0d0e7389 */ /* 0x00006400000c000b */
[----:B01----:R-:W-:Y:S01]  /*14d00*/  ENDCOLLECTIVE ;  /* 0x000000000000791b */ /* 0x003fe20003800000 */
.L_x_2602:
        /* <DEDUP_REMOVED lines=13> */
.L_x_2603:
[----:B------:R-:W-:Y:S02]  /*14de0*/  IMAD.MOV.U32 R13, RZ, RZ, R24 ;  /* 0x000000ffff0d7224 */ /* 0x000fe400078e0018 */
[----:B------:R-:W-:Y:S02]  /*14df0*/  IMAD.MOV.U32 R12, RZ, RZ, 0x5 ;  /* 0x00000005ff0c7424 */ /* 0x000fe400078e00ff */
[----:B------:R-:W-:-:S07]  /*14e00*/  IMAD.MOV.U32 R10, RZ, RZ, R14 ;  /* 0x000000ffff0a7224 */ /* 0x000fce00078e000e */
[----:B------:R-:W-:Y:S05]  /*14e10*/  WARPSYNC.COLLECTIVE R15, `(.L_x_2604) ;  /* 0x000000000f087348 */ /* 0x000fea0003c00000 */
[----:B------:R0:W1:Y:S02]  /*14e20*/  SHFL.IDX P6, R14, R13, R12, R11 ;  /* 0x0000000c0d0e7389 */ /* 0x00006400000c000b */
[----:B01----:R-:W-:Y:S01]  /*14e30*/  ENDCOLLECTIVE ;  /* 0x000000000000791b */ /* 0x003fe20003800000 */
.L_x_2604:
        /* <DEDUP_REMOVED lines=12> */
.L_x_2605:
[----:B------:R-:W-:Y:S05]  /*14f00*/  BRA `(.L_x_2606) ;  /* 0xffffffb800e07947 */ /* 0x000fea000383ffff */
.L_x_2500:
        /* <DEDUP_REMOVED lines=8> */
.L_x_2608:
[----:B------:R-:W-:Y:S05]  /*14f90*/  BSYNC B0 ;  /* 0x0000000000007941 */ /* 0x000fea0003800000 */
.L_x_2607:
        /* <DEDUP_REMOVED lines=9> */
.L_x_2609:
        /* <DEDUP_REMOVED lines=23> */
.L_x_2610:
[----:B------:R-:W-:Y:S01]  /*151a0*/  IMAD.MOV.U32 R12, RZ, RZ, 0x2 ;  /* 0x00000002ff0c7424 */ /* 0x000fe200078e00ff */
[----:B------:R-:W-:-:S05]  /*151b0*/  SEL R6, R14, RZ, P1 ;  /* 0x000000ff0e067207 */ /* 0x000fca0000800000 */
[----:B------:R-:W-:-:S04]  /*151c0*/  IMAD.IADD R6, R13, 0x1, R6 ;  /* 0x000000010d067824 */ /* 0x000fc800078e0206 */
[----:B------:R-:W-:-:S07]  /*151d0*/  IMAD.MOV.U32 R13, RZ, RZ, R6 ;  /* 0x000000ffff0d7224 */ /* 0x000fce00078e0006 */
[----:B------:R-:W-:Y:S05]  /*151e0*/  WARPSYNC.COLLECTIVE R15, `(.L_x_2611) ;  /* 0x000000000f087348 */ /* 0x000fea0003c00000 */
[----:B------:R0:W1:Y:S02]  /*151f0*/  SHFL.UP P6, R14, R13, R12, R11 ;  /* 0x0400000c0d0e7389 */ /* 0x00006400000c000b */
[----:B01----:R-:W-:Y:S01]  /*15200*/  ENDCOLLECTIVE ;  /* 0x000000000000791b */ /* 0x003fe20003800000 */
.L_x_2611:
        /* <DEDUP_REMOVED lines=8> */
.L_x_2612:
[----:B------:R-:W-:Y:S02]  /*15290*/  MOV R12, 0x8 ;  /* 0x00000008000c7802 */ /* 0x000fe40000000f00 */
[----:B------:R-:W-:-:S05]  /*152a0*/  SEL R3, R14, RZ, P3 ;  /* 0x000000ff0e037207 */ /* 0x000fca0001800000 */
[----:B------:R-:W-:-:S04]  /*152b0*/  IMAD.IADD R3, R2, 0x1, R3 ;  /* 0x0000000102037824 */ /* 0x000fc800078e0203 */
[----:B------:R-:W-:-:S07]  /*152c0*/  IMAD.MOV.U32 R13, RZ, RZ, R3 ;  /* 0x000000ffff0d7224 */ /* 0x000fce00078e0003 */
[----:B------:R-:W-:Y:S05]  /*152d0*/  WARPSYNC.COLLECTIVE R15, `(.L_x_2613) ;  /* 0x000000000f087348 */ /* 0x000fea0003c00000 */
[----:B------:R0:W1:Y:S02]  /*152e0*/  SHFL.UP P6, R14, R13, R12, R11 ;  /* 0x0400000c0d0e7389 */ /* 0x00006400000c000b */
[----:B01----:R-:W-:Y:S01]  /*152f0*/  ENDCOLLECTIVE ;  /* 0x000000000000791b */ /* 0x003fe20003800000 */
.L_x_2613:
[----:B------:R-:W-:Y:S01]  /*15300*/  IMAD.MOV.U32 R12, RZ, RZ, 0x10 ;  /* 0x00000010ff0c7424 */ /* 0x000fe200078e00ff */
[----:B------:R-:W-:-:S05]  /*15310*/  SEL R4, R14, RZ, P4 ;  /* 0x000000ff0e047207 */ /* 0x000fca0002000000 */
[----:B------:R-:W-:-:S04]  /*15320*/  IMAD.IADD R4, R3, 0x1, R4 ;  /* 0x0000000103047824 */ /* 0x000fc800078e0204 */
[----:B------:R-:W-:-:S07]  /*15330*/  IMAD.MOV.U32 R13, RZ, RZ, R4 ;  /* 0x000000ffff0d7224 */ /* 0x000fce00078e0004 */
[----:B------:R-:W-:Y:S05]  /*15340*/  WARPSYNC.COLLECTIVE R15, `(.L_x_2614) ;  /* 0x000000000f087348 */ /* 0x000fea0003c00000 */
[----:B------:R0:W1:Y:S02]  /*15350*/  SHFL.UP P6, R14, R13, R12, R11 ;  /* 0x0400000c0d0e7389 */ /* 0x00006400000c000b */
[----:B01----:R-:W-:Y:S01]  /*15360*/  ENDCOLLECTIVE ;  /* 0x000000000000791b */ /* 0x003fe20003800000 */
.L_x_2614:
        /* <DEDUP_REMOVED lines=8> */
.L_x_2615:
[----:B------:R-:W-:Y:S05]  /*153f0*/  BRA `(.L_x_2616) ;  /* 0xffffffb800ec7947 */ /* 0x000fea000383ffff */
.L_x_2503:
[----:B------:R-:W-:Y:S01]  /*15400*/  BSSY B0, `(.L_x_2617) ;  /* 0x0000007000007945 */ /* 0x000fe20003800000 */
[----:B------:R-:W-:Y:S02]  /*15410*/  IMAD.MOV.U32 R12, RZ, RZ, 0x1 ;  /* 0x00000001ff0c7424 */ /* 0x000fe400078e00ff */
[----:B------:R-:W-:Y:S02]  /*15420*/  IMAD.MOV.U32 R11, RZ, RZ, RZ ;  /* 0x000000ffff0b7224 */ /* 0x000fe400078e00ff */
[----:B------:R-:W-:-:S07]  /*15430*/  IMAD.MOV.U32 R15, RZ, RZ, -0x1 ;  /* 0xffffffffff0f7424 */ /* 0x000fce00078e00ff */
[----:B------:R-:W-:Y:S05]  /*15440*/  WARPSYNC.COLLECTIVE R15, `(.L_x_2618) ;  /* 0x000000000f087348 */ /* 0x000fea0003c00000 */
[----:B------:R0:W1:Y:S02]  /*15450*/  SHFL.UP P6, R14, R13, R12, R11 ;  /* 0x0400000c0d0e7389 */ /* 0x00006400000c000b */
[----:B01----:R-:W-:Y:S01]  /*15460*/  ENDCOLLECTIVE ;  /* 0x000000000000791b */ /* 0x003fe20003800000 */
.L_x_2618:
[----:B------:R-:W-:Y:S05]  /*15470*/  BSYNC B0 ;  /* 0x0000000000007941 */ /* 0x000fea0003800000 */
.L_x_2617:
        /* <DEDUP_REMOVED lines=8> */
.L_x_2619:
[----:B------:R-:W-:Y:S01]  /*15500*/  IMAD.MOV.U32 R12, RZ, RZ, 0x4 ;  /* 0x00000004ff0c7424 */ /* 0x000fe200078e00ff */
[----:B------:R-:W-:-:S05]  /*15510*/  SEL R2, R14, RZ, P2 ;  /* 0x000000ff0e027207 */ /* 0x000fca0001000000 */
[----:B------:R-:W-:-:S04]  /*15520*/  IMAD.IADD R2, R13, 0x1, R2 ;  /* 0x000000010d027824 */ /* 0x000fc800078e0202 */
[----:B------:R-:W-:-:S07]  /*15530*/  IMAD.MOV.U32 R13, RZ, RZ, R2 ;  /* 0x000000ffff0d7224 */ /* 0x000fce00078e0002 */
[----:B------:R-:W-:Y:S05]  /*15540*/  WARPSYNC.COLLECTIVE R15, `(.L_x_2620) ;  /* 0x000000000f087348 */ /* 0x000fea0003c00000 */
[----:B------:R0:W1:Y:S02]  /*15550*/  SHFL.UP P6, R14, R13, R12, R11 ;  /* 0x0400000c0d0e7389 */ /* 0x00006400000c000b */
[----:B01----:R-:W-:Y:S01]  /*15560*/  ENDCOLLECTIVE ;  /* 0x000000000000791b */ /* 0x003fe20003800000 */
.L_x_2620:
[----:B------:R-:W-:Y:S01]  /*15570*/  IMAD.MOV.U32 R12, RZ, RZ, 0x8 ;  /* 0x00000008ff0c7424 */ /* 0x000fe200078e00ff */
[----:B------:R-:W-:-:S05]  /*15580*/  SEL R3, R14, RZ, P3 ;  /* 0x000000ff0e037207 */ /* 0x000fca0001800000 */
[----:B------:R-:W-:-:S04]  /*15590*/  IMAD.IADD R3, R2, 0x1, R3 ;  /* 0x0000000102037824 */ /* 0x000fc800078e0203 */
[----:B------:R-:W-:-:S07]  /*155a0*/  IMAD.MOV.U32 R13, RZ, RZ, R3 ;  /* 0x000000ffff0d7224 */ /* 0x000fce00078e0003 */
[----:B------:R-:W-:Y:S05]  /*155b0*/  WARPSYNC.COLLECTIVE R15, `(.L_x_2621) ;  /* 0x000000000f087348 */ /* 0x000fea0003c00000 */
[----:B------:R0:W1:Y:S02]  /*155c0*/  SHFL.UP P6, R14, R13, R12, R11 ;  /* 0x0400000c0d0e7389 */ /* 0x00006400000c000b */
[----:B01----:R-:W-:Y:S01]  /*155d0*/  ENDCOLLECTIVE ;  /* 0x000000000000791b */ /* 0x003fe20003800000 */
.L_x_2621:
[----:B------:R-:W-:Y:S02]  /*155e0*/  MOV R12, 0x10 ;  /* 0x00000010000c7802 */ /* 0x000fe40000000f00 */
[----:B------:R-:W-:-:S05]  /*155f0*/  SEL R4, R14, RZ, P4 ;  /* 0x000000ff0e047207 */ /* 0x000fca0002000000 */
[----:B------:R-:W-:-:S04]  /*15600*/  IMAD.IADD R4, R3, 0x1, R4 ;  /* 0x0000000103047824 */ /* 0x000fc800078e0204 */
[----:B------:R-:W-:-:S07]  /*15610*/  IMAD.MOV.U32 R13, RZ, RZ, R4 ;  /* 0x000000ffff0d7224 */ /* 0x000fce00078e0004 */
[----:B------:R-:W-:Y:S05]  /*15620*/  WARPSYNC.COLLECTIVE R15, `(.L_x_2622) ;  /* 0x000000000f087348 */ /* 0x000fea0003c00000 */
[----:B------:R0:W1:Y:S02]  /*15630*/  SHFL.UP P6, R14, R13, R12, R11 ;  /* 0x0400000c0d0e7389 */ /* 0x00006400000c000b */
[----:B01----:R-:W-:Y:S01]  /*15640*/  ENDCOLLECTIVE ;  /* 0x000000000000791b */ /* 0x003fe20003800000 */
.L_x_2622:
        /* <DEDUP_REMOVED lines=8> */
.L_x_2623:
[----:B------:R-:W-:Y:S05]  /*156d0*/  BRA `(.L_x_2624) ;  /* 0xffffffb800d87947 */ /* 0x000fea000383ffff */
.L_x_2505:
[----:B------:R-:W-:Y:S01]  /*156e0*/  BSSY B0, `(.L_x_2625) ;  /* 0x0000006000007945 */ /* 0x000fe20003800000 */
[----:B------:R-:W-:Y:S01]  /*156f0*/  PLOP3.LUT P6, PT, P6, PT, PT, 0x8, 0x0 ;  /* 0x000000000000781c */ /* 0x000fe200037ce170 */
[----:B------:R-:W-:-:S12]  /*15700*/  IMAD.MOV.U32 R15, RZ, RZ, -0x1 ;  /* 0xffffffffff0f7424 */ /* 0x000fd800078e00ff */
[----:B0-----:R-:W-:Y:S05]  /*15710*/  WARPSYNC.COLLECTIVE R15, `(.L_x_2626) ;  /* 0x000000000f087348 */ /* 0x001fea0003c00000 */
[----:B------:R-:W-:Y:S01]  /*15720*/  VOTE.ANY R14, PT, P6 ;  /* 0x00000000000e7806 */ /* 0x000fe200030e0100 */
[----:B0-----:R-:W-:Y:S06]  /*15730*/  ENDCOLLECTIVE ;  /* 0x000000000000791b */ /* 0x001fec0003800000 */
.L_x_2626:
[----:B------:R-:W-:Y:S05]  /*15740*/  BSYNC B0 ;  /* 0x0000000000007941 */ /* 0x000fea0003800000 */
.L_x_2625:
        /* <DEDUP_REMOVED lines=8> */
.L_x_2627:
[----:B------:R-:W-:Y:S02]  /*157d0*/  IMAD.IADD R19, R12, 0x1, R19 ;  /* 0x000000010c137824 */ /* 0x000fe400078e0213 */
[----:B------:R-:W-:Y:S02]  /*157e0*/  IMAD.MOV.U32 R13, RZ, RZ, R8 ;  /* 0x000000ffff0d7224 */ /* 0x000fe400078e0008 */
[----:B------:R-:W-:-:S07]  /*157f0*/  IMAD.MOV.U32 R17, RZ, RZ, R14 ;  /* 0x000000ffff117224 */ /* 0x000fce00078e000e */
[----:B------:R-:W-:Y:S05]  /*15800*/  WARPSYNC.COLLECTIVE R15, `(.L_x_2628) ;  /* 0x000000000f087348 */ /* 0x000fea0003c00000 */
[----:B------:R0:W1:Y:S02]  /*15810*/  SHFL.IDX P6, R14, R13, R12, R11 ;  /* 0x0000000c0d0e7389 */ /* 0x00006400000c000b */
[----:B01----:R-:W-:Y:S01]  /*15820*/  ENDCOLLECTIVE ;  /* 0x000000000000791b */ /* 0x003fe20003800000 */
.L_x_2628:
[----:B------:R-:W-:Y:S01]  /*15830*/  IMAD.MOV.U32 R8, RZ, RZ, R14 ;  /* 0x000000ffff087224 */ /* 0x000fe200078e000e */
[----:B------:R-:W-:Y:S06]  /*15840*/  BRA `(.L_x_2629) ;  /* 0xffffffb800bc7947 */ /* 0x000fec000383ffff */
.L_x_2507:
[----:B------:R-:W-:Y:S01]  /*15850*/  BSSY B0, `(.L_x_2630) ;  /* 0x0000007000007945 */ /* 0x000fe20003800000 */
[----:B------:R-:W-:Y:S02]  /*15860*/  IMAD.MOV.U32 R13, RZ, RZ, R2 ;  /* 0x000000ffff0d7224 */ /* 0x000fe400078e0002 */
[----:B------:R-:W-:Y:S02]  /*15870*/  IMAD.MOV.U32 R11, RZ, RZ, 0x1f ;  /* 0x0000001fff0b7424 */ /* 0x000fe400078e00ff */
[----:B------:R-:W-:-:S07]  /*15880*/  IMAD.MOV.U32 R15, RZ, RZ, -0x1 ;  /* 0xffffffffff0f7424 */ /* 0x000fce00078e00ff */
[----:B0-23--:R-:W-:Y:S05]  /*15890*/  WARPSYNC.COLLECTIVE R15, `(.L_x_2631) ;  /* 0x000000000f087348 */ /* 0x00dfea0003c00000 */
[----:B------:R1:W4:Y:S02]  /*158a0*/  SHFL.IDX P6, R14, R13, R12, R11 ;  /* 0x0000000c0d0e7389 */ /* 0x00032400000c000b */
[----:B01234-:R-:W-:Y:S01]  /*158b0*/  ENDCOLLECTIVE ;  /* 0x000000000000791b */ /* 0x01ffe20003800000 */
.L_x_2631:
[----:B------:R-:W-:Y:S05]  /*158c0*/  BSYNC B0 ;  /* 0x0000000000007941 */ /* 0x000fea0003800000 */
.L_x_2630:
[----:B------:R-:W-:Y:S01]  /*158d0*/  IMAD.MOV.U32 R6, RZ, RZ, R14 ;  /* 0x000000ffff067224 */ /* 0x000fe200078e000e */
[----:B------:R-:W-:Y:S06]  /*158e0*/  BRA `(.L_x_2506) ;  /* 0xffffffb800ac7947 */ /* 0x000fec000383ffff */
.L_x_2513:
[----:B-1----:R1:W2:Y:S02]  /*158f0*/  SYNCS.PHASECHK.TRANS64.TRYWAIT P0, [R4+URZ+0x2a820], R0 ;  /* 0x02a82000040075a7 */ /* 0x0022a4000800017f */
[----:B--2---:R-:W-:Y:S05]  /*15900*/  @!P0 NANOSLEEP.SYNCS 0x989680 ;  /* 0x009896800000895d */ /* 0x004fea0003900000 */
[----:B------:R-:W2:Y:S02]  /*15910*/  @!P0 SYNCS.PHASECHK.TRANS64 P0, [R4+URZ+0x2a820], R0 ;  /* 0x02a82000040085a7 */ /* 0x000ea4000800007f */
[----:B--2---:R-:W-:Y:S05]  /*15920*/  @!P0 BRA `(.L_x_2513) ;  /* 0xfffffffc00f08947 */ /* 0x004fea000383ffff */
[----:B------:R-:W-:Y:S05]  /*15930*/  BRA `(.L_x_2632) ;  /* 0xffffffc400047947 */ /* 0x000fea000383ffff */
.L_x_2514:
        /* <DEDUP_REMOVED lines=8> */
[----:B01----:R-:W-:Y:S05]  /*159c0*/  WARPSYNC.COLLECTIVE R15, `(.L_x_2634) ;  /* 0x000000000f087348 */ /* 0x003fea0003c00000 */
[----:B------:R2:W3:Y:S02]  /*159d0*/  SHFL.IDX P6, R14, R13, R12, R11 ;  /* 0x0000000c0d0e7389 */ /* 0x0004e400000c000b */
[----:B0123--:R-:W-:Y:S01]  /*159e0*/  ENDCOLLECTIVE ;  /* 0x000000000000791b */ /* 0x00ffe20003800000 */
.L_x_2634:
[----:B------:R-:W-:Y:S05]  /*159f0*/  BSYNC B0 ;  /* 0x0000000000007941 */ /* 0x000fea0003800000 */
.L_x_2633:
[----:B------:R-:W-:Y:S05]  /*15a00*/  BRA `(.L_x_2635) ;  /* 0xffffffc000ec7947 */ /* 0x000fea000383ffff */
.L_x_2517:
[----:B------:R-:W-:Y:S01]  /*15a10*/  BSSY B1, `(.L_x_2636) ;  /* 0x0000006000017945 */ /* 0x000fe20003800000 */
[----:B------:R-:W-:-:S07]  /*15a20*/  IMAD.MOV.U32 R15, RZ, RZ, -0x1 ;  /* 0xffffffffff0f7424 */ /* 0x000fce00078e00ff */
[----:B01----:R-:W-:Y:S05]  /*15a30*/  WARPSYNC.COLLECTIVE R15, `(.L_x_2637) ;  /* 0x000000000f0c7348 */ /* 0x003fea0003c00000 */
[----:B------:R-:W-:Y:S02]  /*15a40*/  ELECT P6, UR62, PT ;  /* 0x00000000003e782f */ /* 0x000fe400038c0000 */
[----:B------:R-:W-:Y:S01]  /*15a50*/  MOV R14, UR62 ;  /* 0x0000003e000e7c02 */ /* 0x000fe20008000f00 */
[----:B01----:R-:W-:Y:S10]  /*15a60*/  ENDCOLLECTIVE ;  /* 0x000000000000791b */ /* 0x003ff40003800000 */
.L_x_2637:
[----:B------:R-:W-:Y:S05]  /*15a70*/  BSYNC B1 ;  /* 0x0000000000017941 */ /* 0x000fea0003800000 */
.L_x_2636:
[----:B------:R-:W-:Y:S05]  /*15a80*/  BRA `(.L_x_2638) ;  /* 0xffffffc000e47947 */ /* 0x000fea000383ffff */
.L_x_2519:
[----:B-1----:R1:W2:Y:S02]  /*15a90*/  SYNCS.PHASECHK.TRANS64.TRYWAIT P1, [R5+URZ+0x2a840], R0 ;  /* 0x02a84000050075a7 */ /* 0x0022a4000802017f */
[----:B--2---:R-:W-:Y:S05]  /*15aa0*/  @!P1 NANOSLEEP.SYNCS 0x989680 ;  /* 0x009896800000995d */ /* 0x004fea0003900000 */
[----:B------:R-:W2:Y:S02]  /*15ab0*/  @!P1 SYNCS.PHASECHK.TRANS64 P1, [R5+URZ+0x2a840], R0 ;  /* 0x02a84000050095a7 */ /* 0x000ea4000802007f */
[----:B--2---:R-:W-:Y:S05]  /*15ac0*/  @!P1 BRA `(.L_x_2519) ;  /* 0xfffffffc00f09947 */ /* 0x004fea000383ffff */
[----:B------:R-:W-:Y:S05]  /*15ad0*/  BRA `(.L_x_2639) ;  /* 0xffffffc4000c7947 */ /* 0x000fea000383ffff */
.L_x_2521:
[----:B--2---:R2:W3:Y:S02]  /*15ae0*/  SYNCS.PHASECHK.TRANS64.TRYWAIT P1, [R27+URZ+0x2a840], R2 ;  /* 0x02a840021b0075a7 */ /* 0x0044e4000802017f */
[----:B---3--:R-:W-:Y:S05]  /*15af0*/  @!P1 NANOSLEEP.SYNCS 0x989680 ;  /* 0x009896800000995d */ /* 0x008fea0003900000 */
[----:B------:R-:W3:Y:S02]  /*15b00*/  @!P1 SYNCS.PHASECHK.TRANS64 P1, [R27+URZ+0x2a840], R2 ;  /* 0x02a840021b0095a7 */ /* 0x000ee4000802007f */
[----:B---3--:R-:W-:Y:S05]  /*15b10*/  @!P1 BRA `(.L_x_2521) ;  /* 0xfffffffc00f09947 */ /* 0x008fea000383ffff */
[----:B------:R-:W-:Y:S05]  /*15b20*/  BRA `(.L_x_2640) ;  /* 0xffffffc400187947 */ /* 0x000fea000383ffff */
.L_x_2523:
[----:B---3--:R3:W4:Y:S02]  /*15b30*/  SYNCS.PHASECHK.TRANS64.TRYWAIT P1, [R5+URZ+0x2a860], R0 ;  /* 0x02a86000050075a7 */ /* 0x008724000802017f */
[----:B----4-:R-:W-:Y:S05]  /*15b40*/  @!P1 NANOSLEEP.SYNCS 0x989680 ;  /* 0x009896800000995d */ /* 0x010fea0003900000 */
[----:B------:R-:W4:Y:S02]  /*15b50*/  @!P1 SYNCS.PHASECHK.TRANS64 P1, [R5+URZ+0x2a860], R0 ;  /* 0x02a86000050095a7 */ /* 0x000f24000802007f */
[----:B----4-:R-:W-:Y:S05]  /*15b60*/  @!P1 BRA `(.L_x_2523) ;  /* 0xfffffffc00f09947 */ /* 0x010fea000383ffff */
[----:B------:R-:W-:Y:S05]  /*15b70*/  BRA `(.L_x_2641) ;  /* 0xffffffc400147947 */ /* 0x000fea000383ffff */
.L_x_2642:
        /* <DEDUP_REMOVED lines=16> */
.L_x_15638:


//--------------------- .text._ZN7cutlass13device_kernelIN5flash11enable_sm90INS1_16FlashAttnFwdSm90INS1_25CollectiveMainloopFwdSm90ILi2EN4cute5tupleIJNS5_1CILi1EEES8_S8_EEENS6_IJNS7_ILi128EEENS7_ILi96EEENS7_ILi192EEEEEELi128ENS_10bfloat16_tEfNS_4arch4Sm90ELb1ELb0ELb0ELb1ELb1ELb1ELb0ELb1ELb1ELb1ELb1ELb0EEENS1_21CollectiveEpilogueFwdINS6_IJSA_SA_SB_EEES9_SE_SG_Li256ELb1ELb1ELb1ELb0EEENS1_36VarlenDynamicPersistentTileSchedulerILi128ELi96ELi256ELi128ELb1ELb1ELb1ELb1ELb1ELb1EEEEEEEEEvNT_6ParamsE --------------------------
	.section	.text._ZN7cutlass13device_kernelIN5flash11enable_sm90INS1_16FlashAttnFwdSm90INS1_25CollectiveMainloopFwdSm90ILi2EN4cute5tupleIJNS5_1CILi1EEES8_S8_EEENS6_IJNS7_ILi128EEENS7_ILi96EEENS7_ILi192EEEEEELi128ENS_10bfloat16_tEfNS_4arch4Sm90ELb1ELb0ELb0ELb1ELb1ELb1ELb0ELb1ELb1ELb1ELb1ELb0EEENS1_21CollectiveEpilogueFwdINS6_IJSA_SA_SB_EEES9_SE_SG_Li256ELb1ELb1ELb1ELb0EEENS1_36VarlenDynamicPersistentTileSchedulerILi128ELi96ELi256ELi128ELb1ELb1ELb1ELb1ELb1ELb1EEEEEEEEEvNT_6ParamsE,"ax",@progbits
	.align	128
.text._ZN7cutlass13device_kernelIN5flash11enable_sm90INS1_16FlashAttnFwdSm90INS1_25CollectiveMainloopFwdSm90ILi2EN4cute5tupleIJNS5_1CILi1EEES8_S8_EEENS6_IJNS7_ILi128EEENS7_ILi96EEENS7_ILi192EEEEEELi128ENS_10bfloat16_tEfNS_4arch4Sm90ELb1ELb0ELb0ELb1ELb1ELb1ELb0ELb1ELb1ELb1ELb1ELb0EEENS1_21CollectiveEpilogueFwdINS6_IJSA_SA_SB_EEES9_SE_SG_Li256ELb1ELb1ELb1ELb0EEENS1_36VarlenDynamicPersistentTileSchedulerILi128ELi96ELi256ELi128ELb1ELb1ELb1ELb1ELb1ELb1EEEEEEEEEvNT_6ParamsE:
        .type           _ZN7cutlass13device_kernelIN5flash11enable_sm90INS1_16FlashAttnFwdSm90INS1_25CollectiveMainloopFwdSm90ILi2EN4cute5tupleIJNS5_1CILi1EEES8_S8_EEENS6_IJNS7_ILi128EEENS7_ILi96EEENS7_ILi192EEEEEELi128ENS_10bfloat16_tEfNS_4arch4Sm90ELb1ELb0ELb0ELb1ELb1ELb1ELb0ELb1ELb1ELb1ELb1ELb0EEENS1_21CollectiveEpilogueFwdINS6_IJSA_SA_SB_EEES9_SE_SG_Li256ELb1ELb1ELb1ELb0EEENS1_36VarlenDynamicPersistentTileSchedulerILi128ELi96ELi256ELi128ELb1ELb1ELb1ELb1ELb1ELb1EEEEEEEEEvNT_6ParamsE,@function
        .size           _ZN7cutlass13device_kernelIN5flash11enable_sm90INS1_16FlashAttnFwdSm90INS1_25CollectiveMainloopFwdSm90ILi2EN4cute5tupleIJNS5_1CILi1EEES8_S8_EEENS6_IJNS7_ILi128EEENS7_ILi96EEENS7_ILi192EEEEEELi128ENS_10bfloat16_tEfNS_4arch4Sm90ELb1ELb0ELb0ELb1ELb1ELb1ELb0ELb1ELb1ELb1ELb1ELb0EEENS1_21CollectiveEpilogueFwdINS6_IJSA_SA_SB_EEES9_SE_SG_Li256ELb1ELb1ELb1ELb0EEENS1_36VarlenDynamicPersistentTileSchedulerILi128ELi96ELi256ELi128ELb1ELb1ELb1ELb1ELb1ELb1EEEEEEEEEvNT_6ParamsE,(.L_x_15639 - _ZN7cutlass13device_kernelIN5flash11enable_sm90INS1_16FlashAttnFwdSm90INS1_25CollectiveMainloopFwdSm90ILi2EN4cute5tupleIJNS5_1CILi1EEES8_S8_EEENS6_IJNS7_ILi128EEENS7_ILi96EEENS7_ILi192EEEEEELi128ENS_10bfloat16_tEfNS_4arch4Sm90ELb1ELb0ELb0ELb1ELb1ELb1ELb0ELb1ELb1ELb1ELb1ELb0EEENS1_21CollectiveEpilogueFwdINS6_IJSA_SA_SB_EEES9_SE_SG_Li256ELb1ELb1ELb1ELb0EEENS1_36VarlenDynamicPersistentTileSchedulerILi128ELi96ELi256ELi128ELb1ELb1ELb1ELb1ELb1ELb1EEEEEEEEEvNT_6ParamsE)
        .other          _ZN7cutlass13device_kernelIN5flash11enable_sm90INS1_16FlashAttnFwdSm90INS1_25CollectiveMainloopFwdSm90ILi2EN4cute5tupleIJNS5_1CILi1EEES8_S8_EEENS6_IJNS7_ILi128EEENS7_ILi96EEENS7_ILi192EEEEEELi128ENS_10bfloat16_tEfNS_4arch4Sm90ELb1ELb0ELb0ELb1ELb1ELb1ELb0ELb1ELb1ELb1ELb1ELb0EEENS1_21CollectiveEpilogueFwdINS6_IJSA_SA_SB_EEES9_SE_SG_Li256ELb1ELb1ELb1ELb0EEENS1_36VarlenDynamicPersistentTileSchedulerILi128ELi96ELi256ELi128ELb1ELb1ELb1ELb1ELb1ELb1EEEEEEEEEvNT_6ParamsE,@"STO_CUDA_ENTRY STV_DEFAULT"
_ZN7cutlass13device_kernelIN5flash11enable_sm90INS1_16FlashAttnFwdSm90INS1_25CollectiveMainloopFwdSm90ILi2EN4cute5tupleIJNS5_1CILi1EEES8_S8_EEENS6_IJNS7_ILi128EEENS7_ILi96EEENS7_ILi192EEEEEELi128ENS_10bfloat16_tEfNS_4arch4Sm90ELb1ELb0ELb0ELb1ELb1ELb1ELb0ELb1ELb1ELb1ELb1ELb0EEENS1_21CollectiveEpilogueFwdINS6_IJSA_SA_SB_EEES9_SE_SG_Li256ELb1ELb1ELb1ELb0EEENS1_36VarlenDynamicPersistentTileSchedulerILi128ELi96ELi256ELi128ELb1ELb1ELb1ELb1ELb1ELb1EEEEEEEEEvNT_6ParamsE:
        /* <DEDUP_REMOVED lines=18> */
.L_x_2644:
[----:B------:R-:W-:Y:S05]  /*0120*/  BSYNC B0 ;  /* 0x0000000000007941 */ /* 0x000fea0003800000 */
.L_x_2643:
        /* <DEDUP_REMOVED lines=41> */
.L_x_2645:
        /* <DEDUP_REMOVED lines=22> */
.L_x_2646:
        /* <DEDUP_REMOVED lines=18> */
.L_x_2647:
        /* <DEDUP_REMOVED lines=22> */
.L_x_2648:
        /* <DEDUP_REMOVED lines=22> */
.L_x_2649:
[----:B------:R-:W-:Y:S01]  /*0900*/  PLOP3.LUT P0, PT, PT, PT, UP0, 0x80, 0x0 ;  /* 0x000000000000781c */ /* 0x000fe20003f0f008 */
[----:B------:R-:W-:Y:S01]  /*0910*/  UMOV UR60, 0x1 ;  /* 0x00000001003c7882 */ /* 0x000fe20000000000 */
[----:B------:R-:W-:Y:S01]  /*0920*/  NOP ;  /* 0x0000000000007918 */ /* 0x000fe20000000000 */
[----:B------:R-:W-:Y:S01]  /*0930*/  USEL UR60, UR60, 0x2, !UP0 ;  /* 0x000000023c3c7887 */ /* 0x000fe2000c000000 */
[----:B------:R-:W-:Y:S01]  /*0940*/  BSSY B9, `(.L_x_2650) ;  /* 0x00024a9000097945 */ /* 0x000fe20003800000 */
[----:B012-4-:R-:W-:Y:S08]  /*0950*/  BAR.SYNC.DEFER_BLOCKING 0x0 ;  /* 0x0000000000007b1d */ /* 0x017ff00000010000 */
[----:B------:R-:W-:Y:S05]  /*0960*/  @!P0 BRA `(.L_x_2651) ;  /* 0x000001cc00948947 */ /* 0x000fea0003800000 */
.L_x_2652:
        /* <DEDUP_REMOVED lines=17> */
[----:B------:R-:W-:Y:S01]  /*0a80*/  ULOP3.LUT UR4, UR60, 0x1, URZ, 0xfc, !UPT ;  /* 0x000000013c047892 */ /* 0x000fe2000f8efc3f */
[----:B------:R-:W-:Y:S02]  /*0a90*/  IMAD.MOV.U32 R198, RZ, RZ, RZ ;  /* 0x000000ffffc67224 */ /* 0x000fe400078e00ff */
[----:B------:R-:W-:Y:S01]  /*0aa0*/  SHF.R.S32.HI R3, RZ, 0x1f, R0 ;  /* 0x0000001fff037819 */ /* 0x000fe20000011400 */
[----:B------:R-:W-:Y:S02]  /*0ab0*/  IMAD.MOV.U32 R18, RZ, RZ, RZ ;  /* 0x000000ffff127224 */ /* 0x000fe400078e00ff */
[----:B------:R-:W-:Y:S01]  /*0ac0*/  IMAD.MOV.U32 R171, RZ, RZ, RZ ;  /* 0x000000ffffab7224 */ /* 0x000fe200078e00ff */
[CC--:B------:R-:W-:Y:S01]  /*0ad0*/  LEA.HI R4, R3.reuse, R0.reuse, RZ, 0x7 ;  /* 0x0000000003047211 */ /* 0x0c0fe200078f38ff */
[----:B------:R-:W-:Y:S01]  /*0ae0*/  IMAD.MOV.U32 R168, RZ, RZ, RZ ;  /* 0x000000ffffa87224 */ /* 0x000fe200078e00ff */
[----:B------:R-:W-:Y:S01]  /*0af0*/  LEA.HI R5, R3, R0, RZ, 0x4 ;  /* 0x0000000003057211 */ /* 0x000fe200078f20ff */
[----:B------:R-:W-:Y:S01]  /*0b00*/  IMAD.MOV.U32 R162, RZ, RZ, RZ ;  /* 0x000000ffffa27224 */ /* 0x000fe200078e00ff */
[----:B------:R-:W-:Y:S01]  /*0b10*/  LOP3.LUT R225, R4, 0xffffff80, RZ, 0xc0, !PT ;  /* 0xffffff8004e17812 */ /* 0x000fe200078ec0ff */
[----:B------:R-:W-:Y:S01]  /*0b20*/  UIADD3 UR61, UR61, 0xc400, URZ ;  /* 0x0000c4003d3d7890 */ /* 0x000fe2000fffe03f */
[----:B------:R-:W-:-:S02]  /*0b30*/  SHF.R.S32.HI R6, RZ, 0x4, R5 ;  /* 0x00000004ff067819 */ /* 0x000fc40000011405 */
[----:B------:R-:W-:Y:S01]  /*0b40*/  LEA.HI R221, R3, R0, RZ, 0x3 ;  /* 0x0000000003dd7211 */ /* 0x000fe200078f18ff */
[----:B------:R-:W-:Y:S01]  /*0b50*/  IMAD.IADD R225, R0, 0x1, -R225 ;  /* 0x0000000100e17824 */ /* 0x000fe200078e0ae1 */
[----:B------:R-:W-:Y:S02]  /*0b60*/  SHF.R.S32.HI R12, RZ, 0x7, R4 ;  /* 0x00000007ff0c7819 */ /* 0x000fe40000011404 */
[----:B------:R-:W-:Y:S02]  /*0b70*/  LOP3.LUT R193, R221, 0xfffffff8, RZ, 0xc0, !PT ;  /* 0xfffffff8ddc17812 */ /* 0x000fe400078ec0ff */
[----:B------:R-:W-:Y:S01]  /*0b80*/  SHF.R.S32.HI R8, RZ, 0x1f, R225 ;  /* 0x0000001fff087819 */ /* 0x000fe200000114e1 */
[----:B------:R0:W-:Y:S01]  /*0b90*/  STL [R1+0x48], R12 ;  /* 0x0000480c01007387 */ /* 0x0001e20000100800 */
[----:B------:R-:W-:Y:S01]  /*0ba0*/  LEA.HI R4, R4, R12, RZ, 0x1 ;  /* 0x0000000c04047211 */ /* 0x000fe200078f08ff */
[----:B------:R-:W-:Y:S01]  /*0bb0*/  IMAD.IADD R193, R0, 0x1, -R193 ;  /* 0x0000000100c17824 */ /* 0x000fe200078e0ac1 */
[----:B------:R-:W-:-:S02]  /*0bc0*/  LEA.HI R9, R8, R225, RZ, 0x2 ;  /* 0x000000e108097211 */ /* 0x000fc400078f10ff */
[----:B------:R-:W-:Y:S01]  /*0bd0*/  LEA.HI R8, R8, R225, RZ, 0x5 ;  /* 0x000000e108087211 */ /* 0x000fe200078f28ff */
[----:B------:R-:W-:Y:S01]  /*0be0*/  IMAD.SHL.U32 R189, R193, 0x8, RZ ;  /* 0x00000008c1bd7824 */ /* 0x000fe200078e00ff */
[--C-:B------:R-:W-:Y:S02]  /*0bf0*/  SHF.R.S32.HI R10, RZ, 0x2, R9.reuse ;  /* 0x00000002ff0a7819 */ /* 0x100fe40000011409 */
[----:B------:R-:W-:Y:S01]  /*0c00*/  SHF.R.S32.HI R7, RZ, 0x1f, R9 ;  /* 0x0000001fff077819 */ /* 0x000fe20000011409 */
[----:B------:R-:W-:Y:S01]  /*0c10*/  VIADD R192, R189, 0x40 ;  /* 0x00000040bdc07836 */ /* 0x000fe20000000000 */
[----:B------:R-:W-:Y:S02]  /*0c20*/  SHF.R.S32.HI R8, RZ, 0x5, R8 ;  /* 0x00000005ff087819 */ /* 0x000fe40000011408 */
[----:B------:R-:W-:Y:S02]  /*0c30*/  LEA.HI R11, R7, R10, RZ, 0x3 ;  /* 0x0000000a070b7211 */ /* 0x000fe400078f18ff */
[----:B------:R-:W-:-:S02]  /*0c40*/  LEA.HI R7, R5, R6, RZ, 0x1 ;  /* 0x0000000605077211 */ /* 0x000fc400078f08ff */
[----:B------:R-:W-:Y:S02]  /*0c50*/  LOP3.LUT R11, R11, 0xfffffff8, RZ, 0xc0, !PT ;  /* 0xfffffff80b0b7812 */ /* 0x000fe400078ec0ff */
[----:B------:R-:W-:Y:S02]  /*0c60*/  LOP3.LUT R7, R7, 0x1ffffffe, RZ, 0xc0, !PT ;  /* 0x1ffffffe07077812 */ /* 0x000fe400078ec0ff */
[----:B------:R-:W-:Y:S01]  /*0c70*/  LOP3.LUT R5, R5, 0x3fffff0, RZ, 0xc0, !PT ;  /* 0x03fffff005057812 */ /* 0x000fe200078ec0ff */
[----:B------:R-:W-:Y:S01]  /*0c80*/  IMAD.IADD R11, R10, 0x1, -R11 ;  /* 0x000000010a0b7824 */ /* 0x000fe200078e0a0b */
[----:B------:R-:W-:Y:S01]  /*0c90*/  LOP3.LUT R4, R4, 0x3fffffe, RZ, 0xc0, !PT ;  /* 0x03fffffe04047812 */ /* 0x000fe200078ec0ff */
[----:B------:R-:W-:Y:S01]  /*0ca0*/  IMAD.IADD R7, R6, 0x1, -R7 ;  /* 0x0000000106077824 */ /* 0x000fe200078e0a07 */
[CC--:B------:R-:W-:Y:S01]  /*0cb0*/  LEA.HI R6, R3.reuse, R0.reuse, RZ, 0x5 ;  /* 0x0000000003067211 */ /* 0x0c0fe200078f28ff */
[----:B------:R-:W-:Y:S01]  /*0cc0*/  IMAD R11, R8, 0x10, R11 ;  /* 0x00000010080b7824 */ /* 0x000fe200078e020b */
[----:B------:R-:W-:Y:S01]  /*0cd0*/  LEA.HI R8, R3, R0, RZ, 0x2 ;  /* 0x0000000003087211 */ /* 0x000fe200078f10ff */
[----:B------:R-:W-:Y:S01]  /*0ce0*/  IMAD.IADD R5, R0, 0x1, -R5 ;  /* 0x0000000100057824 */ /* 0x000fe200078e0a05 */
[----:B------:R-:W-:Y:S01]  /*0cf0*/  SHF.R.S32.HI R6, RZ, 0x5, R6 ;  /* 0x00000005ff067819 */ /* 0x000fe20000011406 */
[----:B------:R-:W-:Y:S01]  /*0d00*/  IMAD.IADD R4, R12, 0x1, -R4 ;  /* 0x000000010c047824 */ /* 0x000fe200078e0a04 */
[----:B------:R-:W-:-:S02]  /*0d10*/  LOP3.LUT R199, R8, 0xfffffffc, RZ, 0xc0, !PT ;  /* 0xfffffffc08c77812 */ /* 0x000fc400078ec0ff */
[--C-:B------:R-:W-:Y:S01]  /*0d20*/  SHF.R.S32.HI R170, RZ, 0x2, R8.reuse ;  /* 0x00000002ffaa7819 */ /* 0x100fe20000011408 */
[----:B------:R-:W-:Y:S01]  /*0d30*/  IMAD R21, R4, 0x40, R11 ;  /* 0x0000004004157824 */ /* 0x000fe200078e020b */
[----:B------:R-:W-:Y:S01]  /*0d40*/  SHF.R.S32.HI R3, RZ, 0x1f, R8 ;  /* 0x0000001fff037819 */ /* 0x000fe20000011408 */
[----:B------:R-:W-:Y:S01]  /*0d50*/  IMAD.IADD R199, R0, 0x1, -R199 ;  /* 0x0000000100c77824 */ /* 0x000fe200078e0ac7 */
[----:B------:R-:W-:Y:S01]  /*0d60*/  SHF.R.S32.HI R221, RZ, 0x3, R221 ;  /* 0x00000003ffdd7819 */ /* 0x000fe200000114dd */
[----:B------:R-:W-:Y:S01]  /*0d70*/  IMAD R8, R6, 0x10, R5 ;  /* 0x0000001006087824 */ /* 0x000fe200078e0205 */
[----:B------:R-:W-:Y:S01]  /*0d80*/  LEA.HI R3, R3, R170, RZ, 0x3 ;  /* 0x000000aa03037211 */ /* 0x000fe200078f18ff */
[----:B------:R-:W-:Y:S01]  /*0d90*/  IMAD.SHL.U32 R160, R199, 0x4, RZ ;  /* 0x00000004c7a07824 */ /* 0x000fe200078e00ff */
[----:B------:R-:W-:Y:S01]  /*0da0*/  STL [R1+0x4c], R21 ;  /* 0x00004c1501007387 */ /* 0x000fe20000100800 */
[----:B------:R-:W-:Y:S01]  /*0db0*/  VIADD R5, R170, 0x40 ;  /* 0x00000040aa057836 */ /* 0x000fe20000000000 */
[----:B------:R-:W-:Y:S01]  /*0dc0*/  LOP3.LUT R3, R3, 0xfffffff8, RZ, 0xc0, !PT ;  /* 0xfffffff803037812 */ /* 0x000fe200078ec0ff */
[----:B------:R-:W-:-:S02]  /*0dd0*/  VIADD R172, R160, 0x40 ;  /* 0x00000040a0ac7836 */ /* 0x000fc40000000000 */
[----:B------:R-:W-:Y:S01]  /*0de0*/  IMAD.SHL.U32 R177, R5, 0x40, RZ ;  /* 0x0000004005b17824 */ /* 0x000fe200078e00ff */
[----:B------:R-:W-:Y:S01]  /*0df0*/  SHF.R.S32.HI R0, RZ, 0x1f, R5 ;  /* 0x0000001fff007819 */ /* 0x000fe20000011405 */
[----:B------:R-:W-:Y:S02]  /*0e00*/  IMAD.IADD R164, R160, 0x1, R172 ;  /* 0x00000001a0a47824 */ /* 0x000fe400078e02ac */
[----:B------:R-:W-:Y:S01]  /*0e10*/  IMAD.IADD R224, R170, 0x1, -R3 ;  /* 0x00000001aae07824 */ /* 0x000fe200078e0a03 */
[----:B------:R-:W-:Y:S01]  /*0e20*/  LEA.HI R0, R0, R5, RZ, 0x3 ;  /* 0x0000000500007211 */ /* 0x000fe200078f18ff */
[----:B------:R-:W-:Y:S01]  /*0e30*/  IMAD R20, R8, 0x8, R7 ;  /* 0x0000000808147824 */ /* 0x000fe200078e0207 */
[----:B------:R-:W-:Y:S01]  /*0e40*/  SHF.R.S32.HI R3, RZ, 0x1f, R164 ;  /* 0x0000001fff037819 */ /* 0x000fe200000114a4 */
[----:B------:R-:W-:Y:S01]  /*0e50*/  IMAD.SHL.U32 R181, R224, 0x40, RZ ;  /* 0x00000040e0b57824 */ /* 0x000fe200078e00ff */
[----:B------:R-:W-:Y:S01]  /*0e60*/  LOP3.LUT R177, R177, 0x1c0, RZ, 0xc0, !PT ;  /* 0x000001c0b1b17812 */ /* 0x000fe200078ec0ff */
[----:B------:R-:W-:Y:S01]  /*0e70*/  IMAD.SHL.U32 R184, R0, 0x40, RZ ;  /* 0x0000004000b87824 */ /* 0x000fe200078e00ff */
[-C--:B------:R-:W-:Y:S01]  /*0e80*/  LEA.HI R4, R3, R164.reuse, RZ, 0x6 ;  /* 0x000000a403047211 */ /* 0x080fe200078f30ff */
[----:B------:R-:W-:Y:S01]  /*0e90*/  VIADD R173, R160, 0x20 ;  /* 0x00000020a0ad7836 */ /* 0x000fe20000000000 */
[----:B------:R-:W-:Y:S01]  /*0ea0*/  LOP3.LUT R181, R181, 0x1c0, RZ, 0xc0, !PT ;  /* 0x000001c0b5b57812 */ /* 0x000fe200078ec0ff */
[----:B------:R-:W-:Y:S01]  /*0eb0*/  IMAD.SHL.U32 R183, R6, 0x200, RZ ;  /* 0x0000020006b77824 */ /* 0x000fe200078e00ff */
[----:B------:R-:W-:Y:S01]  /*0ec0*/  LEA.HI R8, R3, R164, RZ, 0x3 ;  /* 0x000000a403087211 */ /* 0x000fe200078f18ff */
[----:B------:R-:W-:Y:S01]  /*0ed0*/  IMAD.SHL.U32 R4, R4, 0x80, RZ ;  /* 0x0000008004047824 */ /* 0x000fe200078e00ff */
[----:B------:R-:W-:Y:S01]  /*0ee0*/  SHF.R.U32.HI R24, RZ, 0x3, R177 ;  /* 0x00000003ff187819 */ /* 0x000fe200000116b1 */
[C---:B------:R-:W-:Y:S01]  /*0ef0*/  IMAD.IADD R163, R160.reuse, 0x1, R173 ;  /* 0x00000001a0a37824 */ /* 0x040fe200078e02ad */
[----:B------:R-:W-:Y:S01]  /*0f00*/  SHF.R.U32.HI R182, RZ, 0x3, R181 ;  /* 0x00000003ffb67819 */ /* 0x000fe200000116b5 */
[----:B------:R-:W-:Y:S01]  /*0f10*/  IMAD.SHL.U32 R16, R199, 0x8, RZ ;  /* 0x00000008c7107824 */ /* 0x000fe200078e00ff */
[--C-:B------:R-:W-:Y:S01]  /*0f20*/  LOP3.LUT R5, R181, 0x38, R8.reuse, 0xf8, !PT ;  /* 0x00000038b5057812 */ /* 0x100fe200078ef808 */
[----:B------:R-:W-:Y:S01]  /*0f30*/  VIADD R176, R160, 0x50 ;  /* 0x00000050a0b07836 */ /* 0x000fe20000000000 */
[----:B------:R-:W-:Y:S01]  /*0f40*/  LOP3.LUT R10, R177, 0x38, R8, 0xf8, !PT ;  /* 0x00000038b10a7812 */ /* 0x000fe200078ef808 */
[----:B------:R-:W-:Y:S01]  /*0f50*/  VIADD R19, R16, 0x60 ;  /* 0x0000006010137836 */ /* 0x000fe20000000000 */
[----:B------:R-:W-:Y:S01]  /*0f60*/  LOP3.LUT R184, R184, 0xfffffe00, RZ, 0xc0, !PT ;  /* 0xfffffe00b8b87812 */ /* 0x000fe200078ec0ff */
[----:B------:R-:W-:Y:S01]  /*0f70*/  VIADD R22, R16, 0x80 ;  /* 0x0000008010167836 */ /* 0x000fe20000000000 */
[----:B------:R-:W-:Y:S01]  /*0f80*/  LOP3.LUT R4, R4, 0xffffe000, RZ, 0xc0, !PT ;  /* 0xffffe00004047812 */ /* 0x000fe200078ec0ff */
[----:B------:R-:W-:Y:S01]  /*0f90*/  VIADD R23, R16, 0xa0 ;  /* 0x000000a010177836 */ /* 0x000fe20000000000 */
[----:B------:R-:W-:Y:S01]  /*0fa0*/  LOP3.LUT R5, R5, R182, RZ, 0x3c, !PT ;  /* 0x000000b605057212 */ /* 0x000fe200078e3cff */
[----:B------:R-:W-:Y:S01]  /*0fb0*/  VIADD R175, R160, 0x10 ;  /* 0x00000010a0af7836 */ /* 0x000fe20000000000 */
[----:B------:R-:W-:Y:S01]  /*0fc0*/  LOP3.LUT R17, R10, R24, RZ, 0x3c, !PT ;  /* 0x000000180a117212 */ /* 0x000fe200078e3cff */
[----:B------:R-:W-:Y:S01]  /*0fd0*/  VIADD R174, R160, 0x30 ;  /* 0x00000030a0ae7836 */ /* 0x000fe20000000000 */
[-C--:B------:R-:W-:Y:S01]  /*0fe0*/  IADD3 R10, R5, R4.reuse, R183 ;  /* 0x00000004050a7210 */ /* 0x080fe20007ffe0b7 */
[----:B------:R-:W-:Y:S01]  /*0ff0*/  IMAD.MOV.U32 R5, RZ, RZ, R13 ;  /* 0x000000ffff057224 */ /* 0x000fe200078e000d */
[----:B0-----:R-:W-:-:S02]  /*1000*/  IADD3 R12, R17, R4, R184 ;  /* 0x00000004110c7210 */ /* 0x001fc40007ffe0b8 */
[----:B------:R-:W-:Y:S02]  /*1010*/  SHF.R.S32.HI R0, RZ, 0x1f, R163 ;  /* 0x0000001fff007819 */ /* 0x000fe400000114a3 */
[----:B------:R-:W-:Y:S02]  /*1020*/  SHF.R.S32.HI R4, RZ, 0x1f, R189 ;  /* 0x0000001fff047819 */ /* 0x000fe400000114bd */
[----:B------:R-:W-:Y:S02]  /*1030*/  LOP3.LUT R4, R9, 0x7ffffffc, RZ, 0xc0, !PT ;  /* 0x7ffffffc09047812 */ /* 0x000fe400078ec0ff */
[CC--:B------:R-:W-:Y:S02]  /*1040*/  LEA.HI R166, R0.reuse, R163.reuse, RZ, 0x3 ;  /* 0x000000a300a67211 */ /* 0x0c0fe400078f18ff */
[----:B------:R-:W-:Y:S01]  /*1050*/  LEA.HI R0, R0, R163, RZ, 0x6 ;  /* 0x000000a300007211 */ /* 0x000fe200078f30ff */
[----:B------:R-:W-:Y:S01]  /*1060*/  IMAD.IADD R4, R225, 0x1, -R4 ;  /* 0x00000001e1047824 */ /* 0x000fe200078e0a04 */
[----:B------:R-:W-:-:S02]  /*1070*/  LOP3.LUT R9, R177, 0x38, R16, 0xf8, !PT ;  /* 0x00000038b1097812 */ /* 0x000fc400078ef810 */
[----:B------:R-:W-:Y:S01]  /*1080*/  LOP3.LUT R3, R181, 0x38, R166, 0xf8, !PT ;  /* 0x00000038b5037812 */ /* 0x000fe200078ef8a6 */
[----:B------:R-:W-:Y:S01]  /*1090*/  IMAD.SHL.U32 R0, R0, 0x80, RZ ;  /* 0x0000008000007824 */ /* 0x000fe200078e00ff */
[----:B------:R-:W-:Y:S01]  /*10a0*/  LOP3.LUT R9, R184, R9, R24, 0xf6, !PT ;  /* 0x00000009b8097212 */ /* 0x000fe200078ef618 */
[----:B------:R-:W-:Y:S01]  /*10b0*/  IMAD.SHL.U32 R190, R4, 0x2, RZ ;  /* 0x0000000204be7824 */ /* 0x000fe200078e00ff */
[----:B------:R-:W-:Y:S01]  /*10c0*/  SHF.R.S32.HI R13, RZ, 0x1f, R192 ;  /* 0x0000001fff0d7819 */ /* 0x000fe200000114c0 */
[----:B------:R-:W-:Y:S01]  /*10d0*/  IMAD.SHL.U32 R13, R20, 0x8, RZ ;  /* 0x00000008140d7824 */ /* 0x000fe200078e00ff */
[----:B------:R-:W-:Y:S01]  /*10e0*/  LOP3.LUT R6, R177, 0x38, R166, 0xf8, !PT ;  /* 0x00000038b1067812 */ /* 0x000fe200078ef8a6 */
[C---:B------:R-:W-:Y:S01]  /*10f0*/  VIADD R217, R190.reuse, 0x10 ;  /* 0x00000010bed97836 */ /* 0x040fe20000000000 */
[----:B------:R-:W-:Y:S01]  /*1100*/  LEA R4, R9, UR61, 0x1 ;  /* 0x0000003d09047c11 */ /* 0x000fe2000f8e08ff */
[----:B------:R-:W-:Y:S01]  /*1110*/  VIADD R212, R190, 0x28 ;  /* 0x00000028bed47836 */ /* 0x000fe20000000000 */
[----:B------:R-:W-:Y:S01]  /*1120*/  LOP3.LUT R0, R0, 0xffffe000, RZ, 0xc0, !PT ;  /* 0xffffe00000007812 */ /* 0x000fe200078ec0ff */
[----:B------:R-:W-:Y:S01]  /*1130*/  VIADD R209, R190, 0x40 ;  /* 0x00000040bed17836 */ /* 0x000fe20000000000 */
[----:B------:R-:W-:Y:S01]  /*1140*/  LOP3.LUT R3, R3, R182, RZ, 0x3c, !PT ;  /* 0x000000b603037212 */ /* 0x000fe200078e3cff */
[----:B------:R-:W-:Y:S01]  /*1150*/  STL [R1+0x50], R13 ;  /* 0x0000500d01007387 */ /* 0x000fe20000100800 */
[----:B------:R-:W-:Y:S01]  /*1160*/  LOP3.LUT R7, R6, R24, RZ, 0x3c, !PT ;  /* 0x0000001806077212 */ /* 0x000fe200078e3cff */
[C---:B------:R-:W-:Y:S01]  /*1170*/  VIADD R206, R190.reuse, 0x58 ;  /* 0x00000058bece7836 */ /* 0x040fe20000000000 */
[-C--:B------:R-:W-:Y:S01]  /*1180*/  IADD3 R3, R3, R0.reuse, R183 ;  /* 0x0000000003037210 */ /* 0x080fe20007ffe0b7 */
[----:B------:R0:W-:Y:S01]  /*1190*/  STL [R1+0x3c], R4 ;  /* 0x00003c0401007387 */ /* 0x0001e20000100800 */
[----:B------:R-:W-:Y:S01]  /*11a0*/  IADD3 R11, R7, R0, R184 ;  /* 0x00000000070b7210 */ /* 0x000fe20007ffe0b8 */
[----:B------:R-:W-:Y:S01]  /*11b0*/  IMAD.U32 R0, RZ, RZ, UR4 ;  /* 0x00000004ff007e24 */ /* 0x000fe2000f8e00ff */
[----:B------:R-:W-:Y:S01]  /*11c0*/  LEA.HI R0, R199, R199, RZ, 0x1 ;  /* 0x000000c7c7007211 */ /* 0x000fe200078f08ff */
[C---:B------:R-:W-:Y:S01]  /*11d0*/  VIADD R216, R190.reuse, 0x18 ;  /* 0x00000018bed87836 */ /* 0x040fe20000000000 */
[----:B------:R-:W-:Y:S01]  /*11e0*/  SHF.R.S32.HI R167, RZ, 0x3, R8 ;  /* 0x00000003ffa77819 */ /* 0x000fe20000011408 */
[----:B------:R-:W-:Y:S01]  /*11f0*/  VIADD R213, R190, 0x20 ;  /* 0x00000020bed57836 */ /* 0x000fe20000000000 */
[----:B------:R-:W-:Y:S01]  /*1200*/  LOP3.LUT R0, R0, 0x1ffffffe, RZ, 0xc0, !PT ;  /* 0x1ffffffe00007812 */ /* 0x000fe200078ec0ff */
[C---:B------:R-:W-:Y:S01]  /*1210*/  VIADD R211, R190.reuse, 0x30 ;  /* 0x00000030bed37836 */ /* 0x040fe20000000000 */
[----:B------:R-:W-:Y:S01]  /*1220*/  SHF.R.S32.HI R9, RZ, 0x1f, R216 ;  /* 0x0000001fff097819 */ /* 0x000fe200000114d8 */
[C---:B------:R-:W-:Y:S01]  /*1230*/  VIADD R210, R190.reuse, 0x38 ;  /* 0x00000038bed27836 */ /* 0x040fe20000000000 */
[----:B0-----:R-:W-:Y:S01]  /*1240*/  SHF.R.S32.HI R4, RZ, 0x1f, R217 ;  /* 0x0000001fff047819 */ /* 0x001fe200000114d9 */
[C---:B------:R-:W-:Y:S01]  /*1250*/  VIADD R208, R190.reuse, 0x48 ;  /* 0x00000048bed07836 */ /* 0x040fe20000000000 */
[----:B------:R-:W-:Y:S01]  /*1260*/  SHF.R.S32.HI R4, RZ, 0x1f, R212 ;  /* 0x0000001fff047819 */ /* 0x000fe200000114d4 */
[C---:B------:R-:W-:Y:S01]  /*1270*/  VIADD R207, R190.reuse, 0x50 ;  /* 0x00000050becf7836 */ /* 0x040fe20000000000 */
[----:B------:R-:W-:Y:S01]  /*1280*/  SHF.R.S32.HI R4, RZ, 0x1f, R209 ;  /* 0x0000001fff047819 */ /* 0x000fe200000114d1 */
[C---:B------:R-:W-:Y:S01]  /*1290*/  VIADD R205, R190.reuse, 0x60 ;  /* 0x00000060becd7836 */ /* 0x040fe20000000000 */
[----:B------:R-:W-:Y:S01]  /*12a0*/  SHF.R.S32.HI R4, RZ, 0x1f, R206 ;  /* 0x0000001fff047819 */ /* 0x000fe200000114ce */
[C---:B------:R-:W-:Y:S01]  /*12b0*/  VIADD R204, R190.reuse, 0x68 ;  /* 0x00000068becc7836 */ /* 0x040fe20000000000 */
[----:B------:R-:W-:Y:S01]  /*12c0*/  LEA R4, R3, UR61, 0x1 ;  /* 0x0000003d03047c11 */ /* 0x000fe2000f8e08ff */
[C---:B------:R-:W-:Y:S01]  /*12d0*/  VIADD R203, R190.reuse, 0x70 ;  /* 0x00000070becb7836 */ /* 0x040fe20000000000 */
[----:B------:R-:W-:Y:S01]  /*12e0*/  LEA R3, R11, UR61, 0x1 ;  /* 0x0000003d0b037c11 */ /* 0x000fe2000f8e08ff */
[C---:B------:R-:W-:Y:S01]  /*12f0*/  VIADD R202, R190.reuse, 0x78 ;  /* 0x00000078beca7836 */ /* 0x040fe20000000000 */
[----:B------:R-:W-:Y:S01]  /*1300*/  SHF.R.S32.HI R8, RZ, 0x1f, R213 ;  /* 0x0000001fff087819 */ /* 0x000fe200000114d5 */
[----:B------:R-:W-:Y:S01]  /*1310*/  IMAD.IADD R0, R199, 0x1, -R0 ;  /* 0x00000001c7007824 */ /* 0x000fe200078e0a00 */
[----:B------:R-:W-:Y:S01]  /*1320*/  SHF.R.S32.HI R9, RZ, 0x1f, R211 ;  /* 0x0000001fff097819 */ /* 0x000fe200000114d3 */
[----:B------:R0:W-:Y:S01]  /*1330*/  STL [R1+0x34], R3 ;  /* 0x0000340301007387 */ /* 0x0001e20000100800 */
[----:B------:R-:W-:Y:S01]  /*1340*/  SHF.R.S32.HI R8, RZ, 0x1f, R210 ;  /* 0x0000001fff087819 */ /* 0x000fe200000114d2 */
[----:B------:R-:W-:Y:S01]  /*1350*/  IMAD.MOV.U32 R6, RZ, RZ, R14 ;  /* 0x000000ffff067224 */ /* 0x000fe200078e000e */
[----:B------:R-:W-:Y:S01]  /*1360*/  SHF.R.S32.HI R17, RZ, 0x1f, R16 ;  /* 0x0000001fff117819 */ /* 0x000fe20000011410 */
[----:B------:R1:W-:Y:S01]  /*1370*/  STL [R1+0x40], R4 ;  /* 0x0000400401007387 */ /* 0x0003e20000100800 */
[----:B------:R-:W-:Y:S01]  /*1380*/  IMAD.MOV.U32 R7, RZ, RZ, R15 ;  /* 0x000000ffff077224 */ /* 0x000fe200078e000f */
[----:B------:R-:W-:Y:S01]  /*1390*/  SHF.R.S32.HI R169, RZ, 0x1f, R19 ;  /* 0x0000001fffa97819 */ /* 0x000fe20000011413 */
[----:B------:R-:W-:Y:S01]  /*13a0*/  VIADD R201, R190, 0x8 ;  /* 0x00000008bec97836 */ /* 0x000fe20000000000 */
[----:B------:R-:W-:Y:S01]  /*13b0*/  SHF.R.S32.HI R180, RZ, 0x1f, R22 ;  /* 0x0000001fffb47819 */ /* 0x000fe20000011416 */
[----:B------:R-:W-:Y:S01]  /*13c0*/  IMAD R191, R0, 0x8, R21 ;  /* 0x0000000800bf7824 */ /* 0x000fe200078e0215 */
[----:B0-----:R-:W-:-:S02]  /*13d0*/  LEA R3, R12, UR61, 0x1 ;  /* 0x0000003d0c037c11 */ /* 0x001fc4000f8e08ff */
[----:B------:R-:W-:Y:S02]  /*13e0*/  SHF.R.S32.HI R179, RZ, 0x1f, R23 ;  /* 0x0000001fffb37819 */ /* 0x000fe40000011417 */
[----:B-1----:R-:W-:Y:S02]  /*13f0*/  LEA R4, R10, UR61, 0x1 ;  /* 0x0000003d0a047c11 */ /* 0x002fe4000f8e08ff */
[----:B------:R-:W-:Y:S02]  /*1400*/  SHF.R.S32.HI R223, RZ, 0x1f, R176 ;  /* 0x0000001fffdf7819 */ /* 0x000fe400000114b0 */
[----:B------:R-:W-:Y:S01]  /*1410*/  SHF.R.S32.HI R166, RZ, 0x3, R166 ;  /* 0x00000003ffa67819 */ /* 0x000fe200000114a6 */
[----:B------:R0:W-:Y:S01]  /*1420*/  STL [R1+0x38], R4 ;  /* 0x0000380401007387 */ /* 0x0001e20000100800 */
[----:B------:R-:W-:Y:S02]  /*1430*/  SHF.R.S32.HI R9, RZ, 0x1f, R208 ;  /* 0x0000001fff097819 */ /* 0x000fe400000114d0 */
[----:B------:R-:W-:Y:S01]  /*1440*/  SHF.R.S32.HI R8, RZ, 0x1f, R207 ;  /* 0x0000001fff087819 */ /* 0x000fe200000114cf */
[----:B------:R0:W-:Y:S01]  /*1450*/  STL [R1+0x30], R3 ;  /* 0x0000300301007387 */ /* 0x0001e20000100800 */
[----:B------:R-:W-:-:S02]  /*1460*/  SHF.R.S32.HI R229, RZ, 0x1f, R205 ;  /* 0x0000001fffe57819 */ /* 0x000fc400000114cd */
[----:B------:R-:W-:Y:S02]  /*1470*/  SHF.R.S32.HI R228, RZ, 0x1f, R204 ;  /* 0x0000001fffe47819 */ /* 0x000fe400000114cc */
[----:B------:R-:W-:Y:S02]  /*1480*/  SHF.R.S32.HI R227, RZ, 0x1f, R203 ;  /* 0x0000001fffe37819 */ /* 0x000fe400000114cb */
[----:B------:R-:W-:-:S07]  /*1490*/  SHF.R.S32.HI R226, RZ, 0x1f, R202 ;  /* 0x0000001fffe27819 */ /* 0x000fce00000114ca */
.L_x_2896:
[----:B01-34-:R-:W1:Y:S01]  /*14a0*/  LDC.64 R8, c[0x0][0xc88] ;  /* 0x00032200ff087b82 */ /* 0x01be620000000a00 */
[----:B------:R-:W-:Y:S01]  /*14b0*/  ULDC.64 UR10, c[0x0][0x208] ;  /* 0x00008200000a7ab9 */ /* 0x000fe20000000a00 */
[----:B------:R-:W-:Y:S01]  /*14c0*/  ULDC.64 UR4, c[0x0][0xa28] ;  /* 0x00028a0000047ab9 */ /* 0x000fe20000000a00 */
[----:B------:R-:W-:Y:S01]  /*14d0*/  ULDC.64 UR8, c[0x0][0xa18] ;  /* 0x0002860000087ab9 */ /* 0x000fe20000000a00 */
[----:B------:R-:W-:Y:S01]  /*14e0*/  ULDC.64 UR6, c[0x0][0xa08] ;  /* 0x0002820000067ab9 */ /* 0x000fe20000000a00 */
[----:B-1----:R-:W-:-:S05]  /*14f0*/  IMAD.WIDE R8, R7, 0x4, R8 ;  /* 0x0000000407087825 */ /* 0x002fca00078e0208 */
[----:B--2---:R-:W2:Y:S01]  /*1500*/  LDG.E R195, desc[UR10][R8.64] ;  /* 0x0000000a08c37981 */ /* 0x004ea2000c1e1900 */
[----:B------:R-:W-:Y:S01]  /*1510*/  ISETP.NE.U32.AND P2, PT, RZ, UR4, PT ;  /* 0x00000004ff007c0c */ /* 0x000fe2000bf45070 */
[----:B0-----:R-:W-:Y:S01]  /*1520*/  IMAD.MOV.U32 R4, RZ, RZ, RZ ;  /* 0x000000ffff047224 */ /* 0x001fe200078e00ff */
[----:B------:R-:W-:Y:S01]  /*1530*/  ISETP.NE.U32.AND P1, PT, RZ, UR8, PT ;  /* 0x00000008ff007c0c */ /* 0x000fe2000bf25070 */
[----:B------:R-:W-:Y:S01]  /*1540*/  IMAD.MOV.U32 R128, RZ, RZ, RZ ;  /* 0x000000ffff807224 */ /* 0x000fe200078e00ff */
[----:B------:R-:W-:Y:S02]  /*1550*/  ISETP.NE.AND.EX P2, PT, RZ, UR5, PT, P2 ;  /* 0x00000005ff007c0c */ /* 0x000fe4000bf45320 */
[----:B------:R-:W-:Y:S02]  /*1560*/  ISETP.NE.AND.EX P1, PT, RZ, UR9, PT, P1 ;  /* 0x00000009ff007c0c */ /* 0x000fe4000bf25310 */
[----:B------:R-:W-:-:S04]  /*1570*/  ISETP.NE.U32.AND P0, PT, RZ, UR6, PT ;  /* 0x00000006ff007c0c */ /* 0x000fc8000bf05070 */
[----:B------:R-:W-:Y:S02]  /*1580*/  ISETP.NE.AND.EX P0, PT, RZ, UR7, PT, P0 ;  /* 0x00000007ff007c0c */ /* 0x000fe4000bf05300 */
[C---:B------:R-:W-:Y:S02]  /*1590*/  LOP3.LUT R3, R6.reuse, 0xff000000, RZ, 0xc0, !PT ;  /* 0xff00000006037812 */ /* 0x040fe400078ec0ff */
[C---:B------:R-:W-:Y:S02]  /*15a0*/  LOP3.LUT R0, R6.reuse, 0xff0000, RZ, 0xc0, !PT ;  /* 0x00ff000006007812 */ /* 0x040fe400078ec0ff */
[----:B------:R-:W-:Y:S02]  /*15b0*/  SHF.R.U32.HI R3, RZ, 0x8, R3 ;  /* 0x00000008ff037819 */ /* 0x000fe40000011603 */
[----:B------:R-:W-:Y:S02]  /*15c0*/  LOP3.LUT R165, R6, 0xffff, RZ, 0xc0, !PT ;  /* 0x0000ffff06a57812 */ /* 0x000fe400078ec0ff */
[----:B------:R-:W-:-:S02]  /*15d0*/  LEA.HI R194, R0, R3, RZ, 0x10 ;  /* 0x0000000300c27211 */ /* 0x000fc400078f80ff */
[----:B--2---:R-:W-:Y:S01]  /*15e0*/  SHF.R.S32.HI R220, RZ, 0x1f, R195 ;  /* 0x0000001fffdc7819 */ /* 0x004fe200000114c3 */
[C---:B------:R-:W-:Y:S01]  /*15f0*/  IMAD.SHL.U32 R196, R195.reuse, 0x4, RZ ;  /* 0x00000004c3c47824 */ /* 0x040fe200078e00ff */
[C---:B------:R-:W-:Y:S01]  /*1600*/  @P2 LEA R8, P3, R195.reuse, UR4, 0x2 ;  /* 0x00000004c3082c11 */ /* 0x040fe2000f8610ff */
[----:B------:R-:W-:Y:S01]  /*1610*/  ULDC UR4, c[0x0][0x288] ;  /* 0x0000a20000047ab9 */ /* 0x000fe20000000800 */
[C-C-:B------:R-:W-:Y:S01]  /*1620*/  SHF.L.U64.HI R197, R195.reuse, 0x2, R220.reuse ;  /* 0x00000002c3c57819 */ /* 0x140fe200000102dc */
[----:B------:R-:W-:Y:S01]  /*1630*/  IMAD.U32 R187, RZ, RZ, UR4 ;  /* 0x00000004ffbb7e24 */ /* 0x000fe2000f8e00ff */
[----:B------:R-:W-:Y:S01]  /*1640*/  @P2 LEA.HI.X R9, R195, UR5, R220, 0x2, P3 ;  /* 0x00000005c3092c11 */ /* 0x000fe200098f14dc */
[----:B------:R-:W-:Y:S01]  /*1650*/  ULDC.64 UR4, c[0x0][0x418] ;  /* 0x0001060000047ab9 */ /* 0x000fe20000000a00 */
[C---:B------:R-:W-:Y:S01]  /*1660*/  IADD3 R12, P4, R196.reuse, UR6, RZ ;  /* 0x00000006c40c7c10 */ /* 0x040fe2000ff9e0ff */
[----:B------:R-:W-:Y:S02]  /*1670*/  UISETP.NE.U32.AND UP0, UPT, UR4, URZ, UPT ;  /* 0x0000003f0400728c */ /* 0x000fe4000bf05070 */
[----:B------:R0:W5:Y:S01]  /*1680*/  @P2 LDG.E R4, desc[UR10][R8.64] ;  /* 0x0000000a08042981 */ /* 0x000162000c1e1900 */
[----:B------:R-:W-:Y:S01]  /*1690*/  @P1 IADD3 R10, P2, R196, UR8, RZ ;  /* 0x00000008c40a1c10 */ /* 0x000fe2000ff5e0ff */
[----:B------:R-:W-:Y:S01]  /*16a0*/  UISETP.NE.AND.EX UP0, UPT, UR5, URZ, UPT, UP0 ;  /* 0x0000003f0500728c */ /* 0x000fe2000bf05300 */
[C---:B------:R-:W-:Y:S01]  /*16b0*/  IADD3.X R13, R197.reuse, UR7, RZ, P4, !PT ;  /* 0x00000007c50d7c10 */ /* 0x040fe2000a7fe4ff */
[----:B------:R-:W-:Y:S01]  /*16c0*/  ULDC UR4, c[0x0][0x424] ;  /* 0x0001090000047ab9 */ /* 0x000fe20000000800 */
[----:B------:R-:W-:Y:S01]  /*16d0*/  @P1 IADD3.X R11, R197, UR9, RZ, P2, !PT ;  /* 0x00000009c50b1c10 */ /* 0x000fe200097fe4ff */
[----:B------:R-:W-:Y:S01]  /*16e0*/  ULDC.64 UR8, c[0x0][0xa20] ;  /* 0x0002880000087ab9 */ /* 0x000fe20000000a00 */
[----:B------:R-:W-:Y:S01]  /*16f0*/  USEL UR4, UR4, 0x1, UP0 ;  /* 0x0000000104047887 */ /* 0x000fe20008000000 */
[----:B------:R-:W-:Y:S01]  /*1700*/  ISETP.NE.U32.AND P2, PT, RZ, UR8, PT ;  /* 0x00000008ff007c0c */ /* 0x000fe2000bf45070 */
[----:B------:R-:W-:Y:S01]  /*1710*/  ULDC UR5, c[0x0][0x2f0] ;  /* 0x0000bc0000057ab9 */ /* 0x000fe20000000800 */
[----:B------:R0:W5:Y:S01]  /*1720*/  @P0 LDG.E R128, desc[UR10][R12.64] ;  /* 0x0000000a0c800981 */ /* 0x000162000c1e1900 */
[----:B------:R-:W-:Y:S01]  /*1730*/  UIMAD UR4, UR4, UR5, URZ ;  /* 0x00000005040472a4 */ /* 0x000fe2000f8e023f */
[----:B------:R-:W-:-:S02]  /*1740*/  ISETP.NE.AND.EX P2, PT, RZ, UR9, PT, P2 ;  /* 0x00000009ff007c0c */ /* 0x000fc4000bf45320 */
[----:B------:R0:W5:Y:S01]  /*1750*/  @P1 LDG.E R187, desc[UR10][R10.64] ;  /* 0x0000000a0abb1981 */ /* 0x000162000c1e1900 */
[----:B------:R-:W-:Y:S01]  /*1760*/  ULDC UR5, c[0x0][0x348] ;  /* 0x0000d20000057ab9 */ /* 0x000fe20000000800 */
[----:B------:R-:W-:Y:S09]  /*1770*/  @P1 BRA `(.L_x_2654) ;  /* 0x0000000000281947 */ /* 0x000ff20003800000 */
[----:B------:R-:W-:Y:S02]  /*1780*/  ULDC.64 UR6, c[0x0][0xa00] ;  /* 0x0002800000067ab9 */ /* 0x000fe40000000a00 */
[----:B------:R-:W-:-:S04]  /*1790*/  ISETP.NE.U32.AND P1, PT, RZ, UR6, PT ;  /* 0x00000006ff007c0c */ /* 0x000fc8000bf25070 */
[----:B------:R-:W-:-:S13]  /*17a0*/  ISETP.NE.AND.EX P1, PT, RZ, UR7, PT, P1 ;  /* 0x00000007ff007c0c */ /* 0x000fda000bf25310 */
[----:B------:R-:W-:Y:S05]  /*17b0*/  @!P1 BRA `(.L_x_2654) ;  /* 0x0000000000189947 */ /* 0x000fea0003800000 */
[----:B------:R-:W1:Y:S01]  /*17c0*/  LDC.64 R6, c[0x0][0xa00] ;  /* 0x00028000ff067b82 */ /* 0x000e620000000a00 */
[----:B------:R-:W-:Y:S01]  /*17d0*/  ULDC.64 UR6, c[0x0][0x208] ;  /* 0x0000820000067ab9 */ /* 0x000fe20000000a00 */
[----:B-1----:R-:W-:-:S05]  /*17e0*/  IMAD.WIDE R6, R195, 0x4, R6 ;  /* 0x00000004c3067825 */ /* 0x002fca00078e0206 */
[----:B-----5:R-:W2:Y:S04]  /*17f0*/  LDG.E R187, desc[UR6][R6.64] ;  /* 0x0000000606bb7981 */ /* 0x020ea8000c1e1900 */
[----:B------:R-:W2:Y:S02]  /*1800*/  LDG.E R0, desc[UR6][R6.64+0x4] ;  /* 0x0000040606007981 */ /* 0x000ea4000c1e1900 */
[----:B--2---:R-:W-:-:S07]  /*1810*/  IMAD.IADD R187, R0, 0x1, -R187 ;  /* 0x0000000100bb7824 */ /* 0x004fce00078e0abb */
.L_x_2654:
[----:B------:R-:W-:Y:S02]  /*1820*/  IMAD.U32 R25, RZ, RZ, UR5 ;  /* 0x00000005ff197e24 */ /* 0x000fe4000f8e00ff */
[----:B------:R-:W-:Y:S01]  /*1830*/  IMAD.U32 R27, RZ, RZ, UR4 ;  /* 0x00000004ff1b7e24 */ /* 0x000fe2000f8e00ff */
[----:B------:R-:W-:Y:S06]  /*1840*/  @!P2 BRA `(.L_x_2655) ;  /* 0x000000000014a947 */ /* 0x000fec0003800000 */
[----:B------:R-:W-:Y:S01]  /*1850*/  IADD3 R6, P0, R196, UR8, RZ ;  /* 0x00000008c4067c10 */ /* 0x000fe2000ff1e0ff */
[----:B------:R-:W-:-:S03]  /*1860*/  ULDC.64 UR4, c[0x0][0x208] ;  /* 0x0000820000047ab9 */ /* 0x000fc60000000a00 */
[----:B------:R-:W-:-:S05]  /*1870*/  IADD3.X R7, R197, UR9, RZ, P0, !PT ;  /* 0x00000009c5077c10 */ /* 0x000fca00087fe4ff */
[----:B------:R1:W5:Y:S01]  /*1880*/  LDG.E R27, desc[UR4][R6.64] ;  /* 0x00000004061b7981 */ /* 0x000362000c1e1900 */
[----:B------:R-:W-:Y:S05]  /*1890*/  BRA `(.L_x_2656) ;  /* 0x0000000000147947 */ /* 0x000fea0003800000 */
.L_x_2655:
[----:B------:R-:W-:Y:S05]  /*18a0*/  @!P0 BRA `(.L_x_2656) ;  /* 0x0000000000108947 */ /* 0x000fea0003800000 */
[----:B------:R-:W-:Y:S02]  /*18b0*/  ULDC.64 UR4, c[0x0][0x208] ;  /* 0x0000820000047ab9 */ /* 0x000fe40000000a00 */
[----:B------:R-:W2:Y:S04]  /*18c0*/  LDG.E R0, desc[UR4][R12.64] ;  /* 0x000000040c007981 */ /* 0x000ea8000c1e1900 */
[----:B------:R-:W2:Y:S02]  /*18d0*/  LDG.E R27, desc[UR4][R12.64+0x4] ;  /* 0x000004040c1b7981 */ /* 0x000ea4000c1e1900 */
[----:B--2---:R-:W-:-:S07]  /*18e0*/  IMAD.IADD R27, R27, 0x1, -R0 ;  /* 0x000000011b1b7824 */ /* 0x004fce00078e0a00 */
.L_x_2656:
[----:B------:R-:W-:Y:S01]  /*18f0*/  ULDC.64 UR4, c[0x0][0xa10] ;  /* 0x0002840000047ab9 */ /* 0x000fe20000000a00 */
[----:B------:R-:W-:Y:S01]  /*1900*/  ULDC.64 UR6, c[0x0][0x208] ;  /* 0x0000820000067ab9 */ /* 0x000fe20000000a00 */
[----:B------:R-:W-:Y:S01]  /*1910*/  ISETP.NE.U32.AND P0, PT, RZ, UR4, PT ;  /* 0x00000004ff007c0c */ /* 0x000fe2000bf05070 */
[----:B0-----:R-:W0:Y:S03]  /*1920*/  LDC R10, c[0x0][0x448] ;  /* 0x00011200ff0a7b82 */ /* 0x001e260000000800 */
[----:B------:R-:W-:Y:S01]  /*1930*/  ISETP.NE.AND.EX P0, PT, RZ, UR5, PT, P0 ;  /* 0x00000005ff007c0c */ /* 0x000fe2000bf05300 */
[----:B------:R-:W-:-:S12]  /*1940*/  ULDC.64 UR4, c[0x0][0xa30] ;  /* 0x00028c0000047ab9 */ /* 0x000fd80000000a00 */
[----:B-1----:R-:W1:Y:S02]  /*1950*/  @P0 LDC.64 R6, c[0x0][0xa10] ;  /* 0x00028400ff060b82 */ /* 0x002e640000000a00 */
[----:B-1----:R-:W-:-:S05]  /*1960*/  @P0 IMAD.WIDE R6, R195, 0x4, R6 ;  /* 0x00000004c3060825 */ /* 0x002fca00078e0206 */
[----:B------:R-:W2:Y:S04]  /*1970*/  @P0 LDG.E R0, desc[UR6][R6.64] ;  /* 0x0000000606000981 */ /* 0x000ea8000c1e1900 */
[----:B------:R1:W2:Y:S01]  /*1980*/  @P0 LDG.E R3, desc[UR6][R6.64+0x4] ;  /* 0x0000040606030981 */ /* 0x0002a2000c1e1900 */
[----:B------:R-:W-:Y:S01]  /*1990*/  ISETP.NE.U32.AND P1, PT, RZ, UR4, PT ;  /* 0x00000004ff007c0c */ /* 0x000fe2000bf25070 */
[----:B-----5:R-:W-:-:S03]  /*19a0*/  IMAD.MOV.U32 R140, RZ, RZ, R27 ;  /* 0x000000ffff8c7224 */ /* 0x020fc600078e001b */
[----:B------:R-:W-:-:S13]  /*19b0*/  ISETP.NE.AND.EX P1, PT, RZ, UR5, PT, P1 ;  /* 0x00000005ff007c0c */ /* 0x000fda000bf25310 */
[----:B------:R-:W-:-:S04]  /*19c0*/  @P1 IADD3 R8, P2, R196, UR4, RZ ;  /* 0x00000004c4081c10 */ /* 0x000fc8000ff5e0ff */
[----:B------:R-:W-:-:S05]  /*19d0*/  @P1 IADD3.X R9, R197, UR5, RZ, P2, !PT ;  /* 0x00000005c5091c10 */ /* 0x000fca00097fe4ff */
[----:B------:R3:W5:Y:S01]  /*19e0*/  @P1 LDG.E R140, desc[UR6][R8.64] ;  /* 0x00000006088c1981 */ /* 0x000762000c1e1900 */
[----:B0-----:R-:W-:Y:S01]  /*19f0*/  ISETP.NE.AND P1, PT, R10, 0x1, PT ;  /* 0x000000010a00780c */ /* 0x001fe20003f25270 */
[----:B------:R-:W-:Y:S01]  /*1a00*/  IMAD.SHL.U32 R186, R5, 0x80, RZ ;  /* 0x0000008005ba7824 */ /* 0x000fe200078e00ff */
[----:B------:R-:W-:Y:S01]  /*1a10*/  BSSY B0, `(.L_x_2657) ;  /* 0x0000035000007945 */ /* 0x000fe20003800000 */
[----:B------:R-:W-:Y:S01]  /*1a20*/  IMAD.IADD R12, R27, 0x1, -R4 ;  /* 0x000000011b0c7824 */ /* 0x000fe200078e0a04 */
[----:B------:R-:W-:Y:S01]  /*1a30*/  LOP3.LUT R200, R194, 0xff, RZ, 0xc0, !PT ;  /* 0x000000ffc2c87812 */ /* 0x000fe200078ec0ff */
[----:B------:R-:W-:Y:S01]  /*1a40*/  VIADD R5, R186, 0x7f ;  /* 0x0000007fba057836 */ /* 0x000fe20000000000 */
[----:B------:R-:W-:-:S07]  /*1a50*/  SHF.R.U32.HI R194, RZ, 0x10, R194 ;  /* 0x00000010ffc27819 */ /* 0x000fce00000116c2 */
[----:B------:R-:W0:Y:S08]  /*1a60*/  @P1 LDC R10, c[0x0][0x44c] ;  /* 0x00011300ff0a1b82 */ /* 0x000e300000000800 */
[----:B-1----:R-:W1:Y:S01]  /*1a70*/  @P1 LDC R7, c[0x0][0x450] ;  /* 0x00011400ff071b82 */ /* 0x002e620000000800 */
[----:B--2---:R-:W-:Y:S02]  /*1a80*/  @P0 IMAD.IADD R25, R3, 0x1, -R0 ;  /* 0x0000000103190824 */ /* 0x004fe400078e0a00 */
[----:B0-----:R-:W-:-:S04]  /*1a90*/  @P1 IMAD.HI.U32 R0, R5, R10, RZ ;  /* 0x0000000a05001227 */ /* 0x001fc800078e00ff */
[----:B------:R-:W-:Y:S01]  /*1aa0*/  IMAD.IADD R188, R12, 0x1, R25 ;  /* 0x000000010cbc7824 */ /* 0x000fe200078e0219 */
[----:B-1----:R-:W-:Y:S01]  /*1ab0*/  @P1 SHF.R.U32.HI R5, RZ, R7, R0 ;  /* 0x00000007ff051219 */ /* 0x002fe20000011600 */
[----:B------:R-:W-:Y:S02]  /*1ac0*/  IMAD.MOV.U32 R3, RZ, RZ, RZ ;  /* 0x000000ffff037224 */ /* 0x000fe400078e00ff */
[C---:B------:R-:W-:Y:S01]  /*1ad0*/  VIADD R0, R188.reuse, 0x5f ;  /* 0x0000005fbc007836 */ /* 0x040fe20000000000 */
[----:B------:R-:W-:-:S03]  /*1ae0*/  IADD3 R218, R188, 0x60, -R187 ;  /* 0x00000060bcda7810 */ /* 0x000fc60007ffe8bb */
[----:B------:R-:W-:-:S04]  /*1af0*/  IMAD.HI R0, R0, 0x2aaaaaab, RZ ;  /* 0x2aaaaaab00007827 */ /* 0x000fc800078e02ff */
[----:B------:R-:W-:Y:S01]  /*1b00*/  IMAD.IADD R5, R218, 0x1, R5 ;  /* 0x00000001da057824 */ /* 0x000fe200078e0205 */
[----:B------:R-:W-:-:S03]  /*1b10*/  SHF.R.U32.HI R219, RZ, 0x1f, R0 ;  /* 0x0000001fffdb7819 */ /* 0x000fc60000011600 */
[----:B------:R-:W-:Y:S01]  /*1b20*/  IMAD.HI R5, R5, 0x2aaaaaab, RZ ;  /* 0x2aaaaaab05057827 */ /* 0x000fe200078e02ff */
[----:B------:R-:W-:-:S04]  /*1b30*/  LEA.HI.SX32 R219, R0, R219, 0x1c ;  /* 0x000000db00db7211 */ /* 0x000fc800078fe2ff */
[----:B------:R-:W-:-:S04]  /*1b40*/  SHF.R.U32.HI R4, RZ, 0x1f, R5 ;  /* 0x0000001fff047819 */ /* 0x000fc80000011605 */
[----:B------:R-:W-:-:S04]  /*1b50*/  LEA.HI.SX32 R4, R5, R4, 0x1c ;  /* 0x0000000405047211 */ /* 0x000fc800078fe2ff */
[----:B---3--:R-:W-:-:S04]  /*1b60*/  VIMNMX R9, R219, R4, PT ;  /* 0x00000004db097248 */ /* 0x008fc80003fe0100 */
[----:B------:R-:W-:-:S13]  /*1b70*/  ISETP.GE.AND P0, PT, R9, 0x1, PT ;  /* 0x000000010900780c */ /* 0x000fda0003f06270 */
        /* <DEDUP_REMOVED lines=30> */
.L_x_2658:
[----:B------:R-:W-:Y:S05]  /*1d60*/  BSYNC B0 ;  /* 0x0000000000007941 */ /* 0x000fea0003800000 */
.L_x_2657:
[----:B------:R-:W-:-:S05]  /*1d70*/  IMAD R0, R200, R3, RZ ;  /* 0x00000003c8007224 */ /* 0x000fca00078e02ff */
        /* <DEDUP_REMOVED lines=36> */
.L_x_2661:
[----:B------:R-:W-:Y:S05]  /*1fc0*/  BSYNC B6 ;  /* 0x0000000000067941 */ /* 0x000fea0003800000 */
.L_x_2660:
        /* <DEDUP_REMOVED lines=20> */
.L_x_2663:
[----:B------:R-:W-:Y:S05]  /*2110*/  BSYNC B6 ;  /* 0x0000000000067941 */ /* 0x000fea0003800000 */
.L_x_2662:
[----:B------:R-:W-:Y:S01]  /*2120*/  ULDC.64 UR4, c[0x0][0x9f8] ;  /* 0x00027e0000047ab9 */ /* 0x000fe20000000a00 */
[----:B------:R-:W-:Y:S01]  /*2130*/  IMAD.MOV.U32 R100, RZ, RZ, R195 ;  /* 0x000000ffff647224 */ /* 0x000fe200078e00c3 */
[----:B------:R-:W-:Y:S01]  /*2140*/  ISETP.NE.U32.AND P0, PT, RZ, UR4, PT ;  /* 0x00000004ff007c0c */ /* 0x000fe2000bf05070 */
[----:B------:R-:W-:Y:S01]  /*2150*/  ULDC.64 UR6, c[0x0][0x208] ;  /* 0x0000820000067ab9 */ /* 0x000fe20000000a00 */
[----:B------:R-:W0:Y:S02]  /*2160*/  LDC.64 R92, c[0x0][0x3f8] ;  /* 0x0000fe00ff5c7b82 */ /* 0x000e240000000a00 */
[----:B------:R-:W-:-:S06]  /*2170*/  ISETP.NE.AND.EX P0, PT, RZ, UR5, PT, P0 ;  /* 0x00000005ff007c0c */ /* 0x000fcc000bf05300 */
[----:B------:R-:W1:Y:S07]  /*2180*/  LDC R13, c[0x0][0x3f4] ;  /* 0x0000fd00ff0d7b82 */ /* 0x000e6e0000000800 */
[----:B------:R-:W-:Y:S01]  /*2190*/  @P0 IADD3 R4, P1, R196, UR4, RZ ;  /* 0x00000004c4040c10 */ /* 0x000fe2000ff3e0ff */
[----:B------:R-:W-:Y:S01]  /*21a0*/  ULDC UR4, c[0x0][0x2f4] ;  /* 0x0000bd0000047ab9 */ /* 0x000fe20000000800 */
[----:B------:R-:W2:Y:S02]  /*21b0*/  LDC.64 R86, c[0x0][0x408] ;  /* 0x00010200ff567b82 */ /* 0x000ea40000000a00 */
[----:B------:R-:W-:Y:S01]  /*21c0*/  @P0 IADD3.X R5, R197, UR5, RZ, P1, !PT ;  /* 0x00000005c5050c10 */ /* 0x000fe20008ffe4ff */
[----:B------:R-:W-:-:S04]  /*21d0*/  ULDC UR5, c[0x0][0x320] ;  /* 0x0000c80000057ab9 */ /* 0x000fc80000000800 */
[----:B------:R3:W4:Y:S01]  /*21e0*/  @P0 LDG.E R100, desc[UR6][R4.64] ;  /* 0x0000000604640981 */ /* 0x000722000c1e1900 */
[----:B------:R-:W-:Y:S01]  /*21f0*/  ISETP.GE.AND P1, PT, R163, UR4, PT ;  /* 0x00000004a3007c0c */ /* 0x000fe2000bf26270 */
[----:B0-----:R-:W-:Y:S01]  /*2200*/  IMAD.WIDE.U32 R94, R170, R92, R16 ;  /* 0x0000005caa5e7225 */ /* 0x001fe200078e0010 */
[----:B------:R-:W-:Y:S01]  /*2210*/  ISETP.GE.AND P0, PT, R16, UR4, PT ;  /* 0x0000000410007c0c */ /* 0x000fe2000bf06270 */
[----:B------:R-:W0:Y:S01]  /*2220*/  S2R R222, SR_TID.X ;  /* 0x0000000000de7919 */ /* 0x000e220000002100 */
[----:B------:R-:W-:Y:S01]  /*2230*/  SEL R3, RZ, 0xffffffff, P1 ;  /* 0xffffffffff037807 */ /* 0x000fe20000800000 */
[----:B------:R-:W-:Y:S01]  /*2240*/  IMAD.MOV.U32 R126, RZ, RZ, 0x20 ;  /* 0x00000020ff7e7424 */ /* 0x000fe200078e00ff */
[----:B------:R-:W-:Y:S01]  /*2250*/  SEL R0, RZ, 0x1, P0 ;  /* 0x00000001ff007807 */ /* 0x000fe20000000000 */
[----:B------:R-:W-:Y:S01]  /*2260*/  IMAD R129, R93, 0x60, RZ ;  /* 0x000000605d817824 */ /* 0x000fe200078e02ff */
[----:B------:R-:W-:Y:S01]  /*2270*/  ISETP.GE.AND P0, PT, R163, UR5, PT ;  /* 0x00000005a3007c0c */ /* 0x000fe2000bf06270 */
[----:B------:R-:W-:Y:S01]  /*2280*/  IMAD.SHL.U32 R3, R3, 0x2, RZ ;  /* 0x0000000203037824 */ /* 0x000fe200078e00ff */
[----:B------:R-:W-:Y:S01]  /*2290*/  ISETP.GE.AND P1, PT, R19, UR4, PT ;  /* 0x0000000413007c0c */ /* 0x000fe2000bf26270 */
[----:B------:R-:W-:Y:S01]  /*22a0*/  IMAD.SHL.U32 R106, R92, 0x40, RZ ;  /* 0x000000405c6a7824 */ /* 0x000fe200078e00ff */
[----:B------:R-:W-:Y:S01]  /*22b0*/  SHF.R.S32.HI R9, RZ, 0x1f, R170 ;  /* 0x0000001fff097819 */ /* 0x000fe200000114aa */
[----:B------:R-:W-:Y:S01]  /*22c0*/  IMAD.IADD R128, R128, 0x1, R27 ;  /* 0x0000000180807824 */ /* 0x000fe200078e021b */
[----:B------:R-:W-:Y:S01]  /*22d0*/  LOP3.LUT R0, R3, 0x2, R0, 0xe2, !PT ;  /* 0x0000000203007812 */ /* 0x000fe200078ee200 */
[----:B------:R-:W-:Y:S01]  /*22e0*/  IMAD R112, R199, 0x40, R170 ;  /* 0x00000040c7707824 */ /* 0x000fe200078e02aa */
[----:B------:R-:W-:Y:S01]  /*22f0*/  SEL R3, RZ, 0xffffffff, P0 ;  /* 0xffffffffff037807 */ /* 0x000fe20000000000 */
[----:B--2---:R-:W-:Y:S01]  /*2300*/  IMAD.WIDE.U32 R88, R170, R86, R16 ;  /* 0x00000056aa587225 */ /* 0x004fe200078e0010 */
[----:B------:R-:W-:-:S02]  /*2310*/  ISETP.GE.AND P0, PT, R164, UR4, PT ;  /* 0x00000004a4007c0c */ /* 0x000fc4000bf06270 */
[----:B---3--:R-:W-:Y:S01]  /*2320*/  SEL R4, RZ, 0x8, P1 ;  /* 0x00000008ff047807 */ /* 0x008fe20000800000 */
[----:B------:R-:W-:Y:S01]  /*2330*/  IMAD.SHL.U32 R6, R3, 0x2, RZ ;  /* 0x0000000203067824 */ /* 0x000fe200078e00ff */
[----:B------:R-:W-:Y:S01]  /*2340*/  SEL R3, RZ, 0x4, P0 ;  /* 0x00000004ff037807 */ /* 0x000fe20000000000 */
[----:B------:R-:W-:Y:S01]  /*2350*/  IMAD.SHL.U32 R108, R86, 0x40, RZ ;  /* 0x00000040566c7824 */ /* 0x000fe200078e00ff */
[----:B------:R-:W-:Y:S01]  /*2360*/  ISETP.GE.AND P2, PT, R16, UR5, PT ;  /* 0x0000000510007c0c */ /* 0x000fe2000bf46270 */
[----:B-1----:R-:W-:Y:S01]  /*2370*/  IMAD.SHL.U32 R124, R13, 0x2, RZ ;  /* 0x000000020d7c7824 */ /* 0x002fe200078e00ff */
        /* <DEDUP_REMOVED lines=32> */
[----:B------:R-:W-:-:S02]  /*2580*/  ISETP.GE.AND P4, PT, R19, UR5, PT ;  /* 0x0000000513007c0c */ /* 0x000fc4000bf86270 */
[----:B------:R-:W-:Y:S01]  /*2590*/  SHF.R.S32.HI R8, RZ, 0x1f, R5 ;  /* 0x0000001fff087819 */ /* 0x000fe20000011405 */
[----:B------:R-:W-:Y:S01]  /*25a0*/  IMAD.IADD R11, R164, 0x1, R9 ;  /* 0x00000001a40b7824 */ /* 0x000fe200078e0209 */
[-C--:B------:R-:W-:Y:S01]  /*25b0*/  LEA.HI R6, R0, R3.reuse, RZ, 0x3 ;  /* 0x0000000300067211 */ /* 0x080fe200078f18ff */
[----:B------:R-:W-:Y:S01]  /*25c0*/  IMAD.WIDE.U32 R88, R140, R86, R88 ;  /* 0x000000568c587225 */ /* 0x000fe200078e0058 */
        /* <DEDUP_REMOVED lines=11> */
[C---:B------:R-:W-:Y:S01]  /*2680*/  IMAD R138, R8.reuse, 0x1800, R183 ;  /* 0x00001800088a7824 */ /* 0x040fe200078e02b7 */
[----:B------:R-:W-:Y:S01]  /*2690*/  LOP3.LUT R9, R177, 0x38, R6, 0xf8, !PT ;  /* 0x00000038b1097812 */ /* 0x000fe200078ef806 */
[----:B------:R-:W-:Y:S01]  /*26a0*/  IMAD R133, R8, 0x1800, R184 ;  /* 0x0000180008857824 */ /* 0x000fe200078e02b8 */
[----:B------:R-:W-:Y:S01]  /*26b0*/  LEA.HI R20, R14, R11, RZ, 0x3 ;  /* 0x0000000b0e147211 */ /* 0x000fe200078f18ff */
[----:B------:R-:W-:Y:S01]  /*26c0*/  IMAD.IADD R139, R139, 0x1, R0 ;  /* 0x000000018b8b7824 */ /* 0x000fe200078e0200 */
[----:B------:R-:W-:-:S02]  /*26d0*/  LOP3.LUT R5, R181, 0x38, R12, 0xf8, !PT ;  /* 0x00000038b5057812 */ /* 0x000fc400078ef80c */
[----:B------:R-:W-:Y:S02]  /*26e0*/  LOP3.LUT R10, R9, R21, RZ, 0x3c, !PT ;  /* 0x00000015090a7212 */ /* 0x000fe400078e3cff */
[----:B------:R-:W-:Y:S02]  /*26f0*/  LEA.HI R11, R14, R11, RZ, 0x6 ;  /* 0x0000000b0e0b7211 */ /* 0x000fe400078f30ff */
[----:B------:R-:W-:Y:S01]  /*2700*/  LOP3.LUT R0, R177, 0x38, R12, 0xf8, !PT ;  /* 0x00000038b1007812 */ /* 0x000fe200078ef80c */
[----:B------:R-:W-:Y:S01]  /*2710*/  IMAD.IADD R137, R137, 0x1, R10 ;  /* 0x0000000189897824 */ /* 0x000fe200078e020a */
[----:B------:R-:W-:Y:S02]  /*2720*/  LOP3.LUT R5, R5, R182, RZ, 0x3c, !PT ;  /* 0x000000b605057212 */ /* 0x000fe400078e3cff */
[----:B------:R-:W-:Y:S02]  /*2730*/  SHF.R.S32.HI R9, RZ, 0x1f, R140 ;  /* 0x0000001fff097819 */ /* 0x000fe4000001148c */
[----:B------:R-:W-:Y:S01]  /*2740*/  LOP3.LUT R3, R181, 0x38, R20, 0xf8, !PT ;  /* 0x00000038b5037812 */ /* 0x000fe200078ef814 */
[----:B------:R-:W-:Y:S01]  /*2750*/  IMAD.IADD R138, R138, 0x1, R5 ;  /* 0x000000018a8a7824 */ /* 0x000fe200078e0205 */
[----:B------:R-:W-:-:S02]  /*2760*/  SHF.R.S32.HI R11, RZ, 0x6, R11 ;  /* 0x00000006ff0b7819 */ /* 0x000fc4000001140b */
[-C--:B------:R-:W-:Y:S02]  /*2770*/  LOP3.LUT R8, R0, R21.reuse, RZ, 0x3c, !PT ;  /* 0x0000001500087212 */ /* 0x080fe400078e3cff */
[----:B------:R-:W-:Y:S01]  /*2780*/  LOP3.LUT R0, R3, R182, RZ, 0x3c, !PT ;  /* 0x000000b603007212 */ /* 0x000fe200078e3cff */
[----:B------:R-:W-:Y:S01]  /*2790*/  IMAD R3, R9, R92, RZ ;  /* 0x0000005c09037224 */ /* 0x000fe200078e02ff */
[----:B------:R-:W-:Y:S01]  /*27a0*/  LOP3.LUT R5, R177, 0x38, R20, 0xf8, !PT ;  /* 0x00000038b1057812 */ /* 0x000fe200078ef814 */
[----:B------:R-:W-:Y:S01]  /*27b0*/  IMAD R135, R11, 0x1800, R183 ;  /* 0x000018000b877824 */ /* 0x000fe200078e02b7 */
[----:B------:R-:W-:Y:S01]  /*27c0*/  ISETP.GE.AND P0, PT, R23, UR4, PT ;  /* 0x0000000417007c0c */ /* 0x000fe2000bf06270 */
[----:B------:R-:W-:Y:S01]  /*27d0*/  IMAD R132, R11, 0x1800, R184 ;  /* 0x000018000b847824 */ /* 0x000fe200078e02b8 */
[----:B------:R-:W-:Y:S01]  /*27e0*/  LOP3.LUT R5, R5, R21, RZ, 0x3c, !PT ;  /* 0x0000001505057212 */ /* 0x000fe200078e3cff */
[----:B------:R-:W-:Y:S01]  /*27f0*/  IMAD R11, R140, R93, R3 ;  /* 0x0000005d8c0b7224 */ /* 0x000fe200078e0203 */
[----:B------:R-:W-:Y:S01]  /*2800*/  LOP3.LUT R3, R181, 0x18, R16, 0xf8, !PT ;  /* 0x00000018b5037812 */ /* 0x000fe200078ef810 */
[----:B------:R-:W-:Y:S01]  /*2810*/  IMAD R9, R9, R86, RZ ;  /* 0x0000005609097224 */ /* 0x000fe200078e02ff */
[----:B------:R-:W-:Y:S01]  /*2820*/  SHF.L.U64.HI R107, R86, 0x6, R87 ;  /* 0x00000006566b7819 */ /* 0x000fe20000010257 */
[----:B------:R-:W-:Y:S01]  /*2830*/  IMAD.IADD R135, R135, 0x1, R0 ;  /* 0x0000000187877824 */ /* 0x000fe200078e0200 */
[----:B------:R-:W-:Y:S01]  /*2840*/  LOP3.LUT R0, R3, R182, RZ, 0x3c, !PT ;  /* 0x000000b603007212 */ /* 0x000fe200078e3cff */
[----:B------:R-:W-:Y:S01]  /*2850*/  IMAD.IADD R132, R132, 0x1, R5 ;  /* 0x0000000184847824 */ /* 0x000fe200078e0205 */
[----:B------:R-:W-:Y:S01]  /*2860*/  SEL R3, RZ, 0x8, P4 ;  /* 0x00000008ff037807 */ /* 0x000fe20002000000 */
[----:B------:R-:W-:Y:S01]  /*2870*/  IMAD.IADD R133, R133, 0x1, R8 ;  /* 0x0000000185857824 */ /* 0x000fe200078e0208 */
[----:B------:R-:W-:Y:S01]  /*2880*/  LOP3.LUT P5, RZ, R224, 0x4, RZ, 0xc0, !PT ;  /* 0x00000004e0ff7812 */ /* 0x000fe200078ac0ff */
[----:B------:R-:W-:Y:S01]  /*2890*/  IMAD R5, R87, 0x60, RZ ;  /* 0x0000006057057824 */ /* 0x000fe200078e02ff */
[----:B------:R-:W-:Y:S01]  /*28a0*/  SEL R8, RZ, 0x20, P0 ;  /* 0x00000020ff087807 */ /* 0x000fe20000000000 */
[----:B------:R-:W-:Y:S01]  /*28b0*/  IMAD R9, R140, R87, R9 ;  /* 0x000000578c097224 */ /* 0x000fe200078e0209 */
[----:B------:R-:W-:Y:S01]  /*28c0*/  LOP3.LUT R10, R4, R3, RZ, 0xfc, !PT ;  /* 0x00000003040a7212 */ /* 0x000fe200078efcff */
[----:B------:R-:W-:Y:S01]  /*28d0*/  IMAD.WIDE.U32 R86, R86, 0x60, RZ ;  /* 0x0000006056567825 */ /* 0x000fe200078e00ff */
[----:B------:R-:W-:-:S02]  /*28e0*/  LOP3.LUT R3, R4, 0x1, RZ, 0xc0, !PT ;  /* 0x0000000104037812 */ /* 0x000fc400078ec0ff */
[----:B------:R-:W-:Y:S01]  /*28f0*/  SHF.L.U64.HI R105, R92, 0x6, R93 ;  /* 0x000000065c697819 */ /* 0x000fe2000001025d */
[----:B------:R-:W-:Y:S01]  /*2900*/  IMAD.IADD R130, R87, 0x1, R5 ;  /* 0x0000000157827824 */ /* 0x000fe200078e0205 */
        /* <DEDUP_REMOVED lines=11> */
[----:B------:R-:W-:Y:S01]  /*29c0*/  SHF.R.S32.HI R113, RZ, 0x3, R20 ;  /* 0x00000003ff717819 */ /* 0x000fe20000011414 */
[----:B------:R-:W-:Y:S01]  /*29d0*/  IMAD.IADD R131, R126, 0x1, R0 ;  /* 0x000000017e837824 */ /* 0x000fe200078e0200 */
[C---:B------:R-:W-:Y:S01]  /*29e0*/  LOP3.LUT R8, R10.reuse, 0x2, RZ, 0xc0, !PT ;  /* 0x000000020a087812 */ /* 0x040fe200078ec0ff */
[----:B------:R-:W-:Y:S01]  /*29f0*/  IMAD.IADD R104, R97, 0x1, R11 ;  /* 0x0000000161687824 */ /* 0x000fe200078e020b */
[----:B------:R-:W-:Y:S01]  /*2a00*/  LOP3.LUT R9, R10, 0x4, RZ, 0xc0, !PT ;  /* 0x000000040a097812 */ /* 0x000fe200078ec0ff */
[----:B------:R-:W-:Y:S01]  /*2a10*/  IMAD.IADD R102, R11, 0x1, R95 ;  /* 0x000000010b667824 */ /* 0x000fe200078e025f */
[----:B------:R-:W-:-:S02]  /*2a20*/  LOP3.LUT R20, R26, 0x2, RZ, 0xc0, !PT ;  /* 0x000000021a147812 */ /* 0x000fc400078ec0ff */
[C---:B------:R-:W-:Y:S02]  /*2a30*/  LOP3.LUT R21, R26.reuse, 0x4, RZ, 0xc0, !PT ;  /* 0x000000041a157812 */ /* 0x040fe400078ec0ff */
[C---:B------:R-:W-:Y:S02]  /*2a40*/  LOP3.LUT R99, R26.reuse, 0x8, RZ, 0xc0, !PT ;  /* 0x000000081a637812 */ /* 0x040fe400078ec0ff */
[----:B------:R-:W-:Y:S02]  /*2a50*/  LOP3.LUT R98, R26, 0x10, RZ, 0xc0, !PT ;  /* 0x000000101a627812 */ /* 0x000fe400078ec0ff */
[----:B0-----:R-:W-:Y:S02]  /*2a60*/  LEA.HI R222, R222, 0x8, RZ, 0x19 ;  /* 0x00000008dede7811 */ /* 0x001fe400078fc8ff */
[----:B------:R-:W-:Y:S02]  /*2a70*/  SHF.R.S32.HI R114, RZ, 0x3, R12 ;  /* 0x00000003ff727819 */ /* 0x000fe4000001140c */
[----:B------:R-:W-:-:S02]  /*2a80*/  LOP3.LUT R7, R7, 0x1, RZ, 0xc0, !PT ;  /* 0x0000000107077812 */ /* 0x000fc400078ec0ff */
[----:B------:R-:W-:Y:S02]  /*2a90*/  LOP3.LUT R10, R10, 0x8, RZ, 0xc0, !PT ;  /* 0x000000080a0a7812 */ /* 0x000fe400078ec0ff */
[----:B------:R-:W-:Y:S02]  /*2aa0*/  SHF.R.S32.HI R111, RZ, 0x1f, R4 ;  /* 0x0000001fff6f7819 */ /* 0x000fe40000011404 */
[----:B------:R-:W-:Y:S02]  /*2ab0*/  SHF.R.S32.HI R110, RZ, 0x1f, R5 ;  /* 0x0000001fff6e7819 */ /* 0x000fe40000011405 */
[----:B------:R-:W-:Y:S02]  /*2ac0*/  SHF.R.S32.HI R109, RZ, 0x1f, R6 ;  /* 0x0000001fff6d7819 */ /* 0x000fe40000011406 */
[----:B------:R-:W-:Y:S02]  /*2ad0*/  LOP3.LUT R26, R26, 0x20, RZ, 0xc0, !PT ;  /* 0x000000201a1a7812 */ /* 0x000fe400078ec0ff */
[----:B----4-:R-:W-:-:S07]  /*2ae0*/  SHF.R.S32.HI R127, RZ, 0x1f, R100 ;  /* 0x0000001fff7f7819 */ /* 0x010fce0000011464 */
.L_x_2769:
[----:B0-----:R-:W0:Y:S01]  /*2af0*/  LDC R80, c[0x0][0x430] ;  /* 0x00010c00ff507b82 */ /* 0x001e220000000800 */
[----:B------:R-:W-:Y:S01]  /*2b00*/  VIADD R24, R24, 0xffffffff ;  /* 0xffffffff18187836 */ /* 0x000fe20000000000 */
[----:B------:R-:W-:Y:S01]  /*2b10*/  ULDC.64 UR4, c[0x0][0x208] ;  /* 0x0000820000047ab9 */ /* 0x000fe20000000a00 */
        /* <DEDUP_REMOVED lines=95> */
[----:B------:R-:W-:Y:S01]  /*3110*/  CS2R R72, SRZ ;  /* 0x0000000000487805 */ /* 0x000fe2000001ff00 */
[----:B------:R-:W-:Y:S01]  /*3120*/  ULDC.64 UR8, c[0x0][0x208] ;  /* 0x0000820000087ab9 */ /* 0x000fe20000000a00 */
        /* <DEDUP_REMOVED lines=26> */
.L_x_2668:
[----:B------:R-:W-:Y:S05]  /*32d0*/  BSYNC B1 ;  /* 0x0000000000017941 */ /* 0x000fea0003800000 */
.L_x_2667:
        /* <DEDUP_REMOVED lines=21> */
[----:B------:R-:W-:Y:S01]  /*3430*/  IADD3 R13, P0, P6, R90, R12, R108 ;  /* 0x0000000c5a0d7210 */ /* 0x000fe20007e1e06c */
[----:B------:R-:W-:-:S03]  /*3440*/  ULDC.64 UR8, c[0x0][0x208] ;  /* 0x0000820000087ab9 */ /* 0x000fc60000000a00 */
        /* <DEDUP_REMOVED lines=33> */
.L_x_2670:
[----:B------:R-:W-:Y:S05]  /*3660*/  BSYNC B1 ;  /* 0x0000000000017941 */ /* 0x000fea0003800000 */
.L_x_2669:
[----:B0----5:R-:W-:Y:S01]  /*3670*/  IMAD.MOV.U32 R12, RZ, RZ, R54 ;  /* 0x000000ffff0c7224 */ /* 0x021fe200078e0036 */
[----:B------:R-:W-:Y:S01]  /*3680*/  ULOP3.LUT UR4, UR60, 0x1, URZ, 0xfc, !UPT ;  /* 0x000000013c047892 */ /* 0x000fe2000f8efc3f */
[----:B------:R-:W-:Y:S02]  /*3690*/  IMAD.MOV.U32 R11, RZ, RZ, R55 ;  /* 0x000000ffff0b7224 */ /* 0x000fe400078e0037 */
[----:B------:R-:W-:Y:S01]  /*36a0*/  IMAD.MOV.U32 R14, RZ, RZ, R58 ;  /* 0x000000ffff0e7224 */ /* 0x000fe200078e003a */
[----:B------:R-:W-:Y:S01]  /*36b0*/  UISETP.NE.AND UP0, UPT, UR4, 0x3, UPT ;  /* 0x000000030400788c */ /* 0x000fe2000bf05270 */
[----:B------:R-:W-:Y:S01]  /*36c0*/  IMAD.MOV.U32 R13, RZ, RZ, R59 ;  /* 0x000000ffff0d7224 */ /* 0x000fe200078e003b */
[----:B------:R-:W-:Y:S01]  /*36d0*/  PRMT R153, R12, 0x5410, R11 ;  /* 0x000054100c997816 */ /* 0x000fe2000000000b */
        /* <DEDUP_REMOVED lines=18> */
[----:B------:R-:W-:Y:S01]  /*3800*/  IMAD.MOV.U32 R11, RZ, RZ, R57 ;  /* 0x000000ffff0b7224 */ /* 0x000fe200078e0039 */
[----:B------:R-:W-:-:S04]  /*3810*/  PLOP3.LUT P0, PT, PT, PT, UP0, 0x80, 0x0 ;  /* 0x000000000000781c */ /* 0x000fc80003f0f008 */
        /* <DEDUP_REMOVED lines=61> */
.L_x_2671:
[----:B------:R-:W-:Y:S01]  /*3bf0*/  IMAD R84, R18, 0x8, R2 ;  /* 0x0000000812547824 */ /* 0x000fe200078e0202 */
[----:B------:R-:W-:Y:S01]  /*3c00*/  SHF.L.U32 R85, R171, 0x1f, RZ ;  /* 0x0000001fab557819 */ /* 0x000fe200000006ff */
[----:B------:R-:W-:Y:S03]  /*3c10*/  BSSY B1, `(.L_x_2672) ;  /* 0x0000003000017945 */ /* 0x000fe60003800000 */
[----:B------:R-:W0:Y:S02]  /*3c20*/  SYNCS.PHASECHK.TRANS64.TRYWAIT P6, [R84+URZ+0x2a890], R85 ;  /* 0x02a89055540075a7 */ /* 0x000e2400080c017f */
[----:B0-----:R-:W-:Y:S05]  /*3c30*/  @!P6 BRA `(.L_x_2673) ;  /* 0x0000021400ece947 */ /* 0x001fea0003800000 */
.L_x_3023:
[----:B------:R-:W-:Y:S05]  /*3c40*/  BSYNC B1 ;  /* 0x0000000000017941 */ /* 0x000fea0003800000 */
.L_x_2672:
[----:B------:R-:W-:-:S03]  /*3c50*/  UMOV UR4, 0xffffffff ;  /* 0xffffffff00047882 */ /* 0x000fc60000000000 */
[----:B------:R-:W-:Y:S05]  /*3c60*/  BRA.DIV UR4, `(.L_x_2674) ;  /* 0x0000021604f47947 */ /* 0x000fea000b800000 */
[----:B------:R1:W2:Y:S04]  /*3c70*/  SHFL.IDX PT, R78, R118, RZ, 0x1c1f ;  /* 0x001c1fff764e7589 */ /* 0x0002a800000e0000 */
[----:B------:R1:W3:Y:S02]  /*3c80*/  SHFL.IDX PT, R11, R119, RZ, 0x1c1f ;  /* 0x001c1fff770b7589 */ /* 0x0002e400000e0000 */
.L_x_3027:
        /* <DEDUP_REMOVED lines=56> */
.L_x_2680:
[----:B------:R-:W-:Y:S05]  /*4010*/  BSYNC B3 ;  /* 0x0000000000037941 */ /* 0x000fea0003800000 */
.L_x_2679:
[----:B---3--:R-:W-:Y:S01]  /*4020*/  LEA R74, P4, R16, R11, 0x1 ;  /* 0x0000000b104a7211 */ /* 0x008fe200078808ff */
[----:B------:R-:W-:-:S03]  /*4030*/  ULDC.64 UR4, c[0x0][0x208] ;  /* 0x0000820000047ab9 */ /* 0x000fc60000000a00 */
[----:B--2---:R-:W-:-:S05]  /*4040*/  LEA.HI.X R75, R16, R78, R17, 0x1, P4 ;  /* 0x0000004e104b7211 */ /* 0x004fca00020f0c11 */
[----:B0-----:R4:W-:Y:S04]  /*4050*/  ST.E.128 desc[UR4][R74.64], R12 ;  /* 0x0000000c4a007985 */ /* 0x0019e8000c101d04 */
.L_x_2678:
[----:B------:R-:W-:Y:S05]  /*4060*/  BSYNC B2 ;  /* 0x0000000000027941 */ /* 0x000fea0003800000 */
.L_x_2677:
        /* <DEDUP_REMOVED lines=18> */
[C---:B------:R-:W-:Y:S01]  /*4190*/  LOP3.LUT R13, R70.reuse, 0xffff0000, RZ, 0xc0, !PT ;  /* 0xffff0000460d7812 */ /* 0x040fe200078ec0ff */
        /* <DEDUP_REMOVED lines=35> */
.L_x_2684:
[----:B------:R-:W-:Y:S05]  /*43d0*/  BSYNC B3 ;  /* 0x0000000000037941 */ /* 0x000fea0003800000 */
.L_x_2683:
[----:B------:R-:W-:Y:S01]  /*43e0*/  IMAD.SHL.U32 R72, R166, 0x8, RZ ;  /* 0x00000008a6487824 */ /* 0x000fe200078e00ff */
[----:B------:R-:W-:Y:S01]  /*43f0*/  ULDC.64 UR4, c[0x0][0x208] ;  /* 0x0000820000047ab9 */ /* 0x000fe20000000a00 */
[----:B---3--:R-:W-:Y:S02]  /*4400*/  IMAD.MOV.U32 R70, RZ, RZ, R11 ;  /* 0x000000ffff467224 */ /* 0x008fe400078e000b */
[----:B--2---:R-:W-:Y:S02]  /*4410*/  IMAD.MOV.U32 R71, RZ, RZ, R78 ;  /* 0x000000ffff477224 */ /* 0x004fe400078e004e */
[----:B------:R-:W-:-:S05]  /*4420*/  IMAD.WIDE R70, R72, 0x2, R70 ;  /* 0x0000000248467825 */ /* 0x000fca00078e0246 */
[----:B0-----:R0:W-:Y:S02]  /*4430*/  ST.E.128 desc[UR4][R70.64], R12 ;  /* 0x0000000c46007985 */ /* 0x0011e4000c101d04 */
.L_x_2682:
[----:B------:R-:W-:Y:S05]  /*4440*/  BSYNC B2 ;  /* 0x0000000000027941 */ /* 0x000fea0003800000 */
.L_x_2681:
        /* <DEDUP_REMOVED lines=54> */
.L_x_2688:
[----:B------:R-:W-:Y:S05]  /*47b0*/  BSYNC B3 ;  /* 0x0000000000037941 */ /* 0x000fea0003800000 */
.L_x_2687:
[----:B------:R-:W-:Y:S01]  /*47c0*/  IMAD.SHL.U32 R68, R167, 0x8, RZ ;  /* 0x00000008a7447824 */ /* 0x000fe200078e00ff */
[----:B------:R-:W-:Y:S01]  /*47d0*/  ULDC.64 UR4, c[0x0][0x208] ;  /* 0x0000820000047ab9 */ /* 0x000fe20000000a00 */
[----:B---3--:R-:W-:Y:S02]  /*47e0*/  IMAD.MOV.U32 R66, RZ, RZ, R11 ;  /* 0x000000ffff427224 */ /* 0x008fe400078e000b */
[----:B--2---:R-:W-:Y:S02]  /*47f0*/  IMAD.MOV.U32 R67, RZ, RZ, R78 ;  /* 0x000000ffff437224 */ /* 0x004fe400078e004e */
[----:B------:R-:W-:-:S05]  /*4800*/  IMAD.WIDE R66, R68, 0x2, R66 ;  /* 0x0000000244427825 */ /* 0x000fca00078e0242 */
[----:B----4-:R0:W-:Y:S02]  /*4810*/  ST.E.128 desc[UR4][R66.64], R12 ;  /* 0x0000000c42007985 */ /* 0x0101e4000c101d04 */
.L_x_2686:
[----:B------:R-:W-:Y:S05]  /*4820*/  BSYNC B2 ;  /* 0x0000000000027941 */ /* 0x000fea0003800000 */
.L_x_2685:
        /* <DEDUP_REMOVED lines=54> */
.L_x_2692:
[----:B------:R-:W-:Y:S05]  /*4b90*/  BSYNC B3 ;  /* 0x0000000000037941 */ /* 0x000fea0003800000 */
.L_x_2691:
[----:B---3--:R-:W-:Y:S01]  /*4ba0*/  LEA R62, P4, R19, R11, 0x1 ;  /* 0x0000000b133e7211 */ /* 0x008fe200078808ff */
[----:B------:R-:W-:-:S03]  /*4bb0*/  ULDC.64 UR4, c[0x0][0x208] ;  /* 0x0000820000047ab9 */ /* 0x000fc60000000a00 */
[----:B--2---:R-:W-:-:S05]  /*4bc0*/  LEA.HI.X R63, R19, R78, R169, 0x1, P4 ;  /* 0x0000004e133f7211 */ /* 0x004fca00020f0ca9 */
[----:B----4-:R0:W-:Y:S04]  /*4bd0*/  ST.E.128 desc[UR4][R62.64], R12 ;  /* 0x0000000c3e007985 */ /* 0x0101e8000c101d04 */
.L_x_2690:
[----:B------:R-:W-:Y:S05]  /*4be0*/  BSYNC B2 ;  /* 0x0000000000027941 */ /* 0x000fea0003800000 */
.L_x_2689:
        /* <DEDUP_REMOVED lines=11> */
[----:B------:R-:W-:Y:S02]  /*4ca0*/  PRMT R59, R155, 0x5432, R59 ;  /* 0x000054329b3b7816 */ /* 0x000fe4000000003b */
[----:B------:R-:W-:-:S02]  /*4cb0*/  PRMT R58, R156, 0x5432, R58 ;  /* 0x000054329c3a7816 */ /* 0x000fc4000000003a */
[----:B------:R-:W-:Y:S02]  /*4cc0*/  PRMT R155, R155, 0x5410, R60 ;  /* 0x000054109b9b7816 */ /* 0x000fe4000000003c */
[C---:B----4-:R-:W-:Y:S01]  /*4cd0*/  LOP3.LUT R63, R13.reuse, 0xffff0000, RZ, 0xc0, !PT ;  /* 0xffff00000d3f7812 */ /* 0x050fe200078ec0ff */
[----:B------:R-:W-:Y:S01]  /*4ce0*/  IMAD.U32 R13, R13, 0x10000, RZ ;  /* 0x000100000d0d7824 */ /* 0x000fe200078e00ff */
[C---:B------:R-:W-:Y:S01]  /*4cf0*/  LOP3.LUT R61, R59.reuse, 0xffff0000, RZ, 0xc0, !PT ;  /* 0xffff00003b3d7812 */ /* 0x040fe200078ec0ff */
[----:B------:R-:W-:Y:S01]  /*4d00*/  IMAD.U32 R59, R59, 0x10000, RZ ;  /* 0x000100003b3b7824 */ /* 0x000fe200078e00ff */
[C---:B------:R-:W-:Y:S01]  /*4d10*/  LOP3.LUT R60, R58.reuse, 0xffff0000, RZ, 0xc0, !PT ;  /* 0xffff00003a3c7812 */ /* 0x040fe200078ec0ff */
[----:B------:R-:W-:Y:S01]  /*4d20*/  IMAD.U32 R58, R58, 0x10000, RZ ;  /* 0x000100003a3a7824 */ /* 0x000fe200078e00ff */
[----:B------:R-:W-:Y:S01]  /*4d30*/  PRMT R62, R156, 0x5410, R62 ;  /* 0x000054109c3e7816 */ /* 0x000fe2000000003e */
[C---:B------:R-:W-:Y:S02]  /*4d40*/  FMUL.FTZ R64, R63.reuse, R61 ;  /* 0x0000003d3f407220 */ /* 0x040fe40000410000 */
[----:B------:R-:W-:-:S02]  /*4d50*/  FMUL.FTZ R63, R63, R60 ;  /* 0x0000003c3f3f7220 */ /* 0x000fc40000410000 */
[C---:B------:R-:W-:Y:S01]  /*4d60*/  FFMA.FTZ R60, R13.reuse, R60, -R64 ;  /* 0x0000003c0d3c7223 */ /* 0x040fe20000010840 */
[----:B------:R-:W-:Y:S02]  /*4d70*/  IMAD.U32 R64, R62, 0x10000, RZ ;  /* 0x000100003e407824 */ /* 0x000fe400078e00ff */
[----:B------:R-:W-:Y:S01]  /*4d80*/  FFMA.FTZ R13, R13, R61, R63 ;  /* 0x0000003d0d0d7223 */ /* 0x000fe2000001003f */
[C---:B------:R-:W-:Y:S01]  /*4d90*/  LOP3.LUT R63, R14.reuse, 0xffff0000, RZ, 0xc0, !PT ;  /* 0xffff00000e3f7812 */ /* 0x040fe200078ec0ff */
        /* <DEDUP_REMOVED lines=27> */
.L_x_2696:
[----:B------:R-:W-:Y:S05]  /*4f50*/  BSYNC B3 ;  /* 0x0000000000037941 */ /* 0x000fea0003800000 */
.L_x_2695:
[----:B---3--:R-:W-:Y:S01]  /*4f60*/  LEA R58, P4, R22, R11, 0x1 ;  /* 0x0000000b163a7211 */ /* 0x008fe200078808ff */
[----:B------:R-:W-:-:S03]  /*4f70*/  ULDC.64 UR4, c[0x0][0x208] ;  /* 0x0000820000047ab9 */ /* 0x000fc60000000a00 */
[----:B--2---:R-:W-:-:S05]  /*4f80*/  LEA.HI.X R59, R22, R78, R180, 0x1, P4 ;  /* 0x0000004e163b7211 */ /* 0x004fca00020f0cb4 */
[----:B----4-:R0:W-:Y:S04]  /*4f90*/  ST.E.128 desc[UR4][R58.64], R12 ;  /* 0x0000000c3a007985 */ /* 0x0101e8000c101d04 */
.L_x_2694:
[----:B------:R-:W-:Y:S05]  /*4fa0*/  BSYNC B2 ;  /* 0x0000000000027941 */ /* 0x000fea0003800000 */
.L_x_2693:
[----:B------:R-:W-:-:S13]  /*4fb0*/  ISETP.NE.AND P4, PT, R26, RZ, PT ;  /* 0x000000ff1a00720c */ /* 0x000fda0003f85270 */
[----:B------:R-:W-:Y:S05]  /*4fc0*/  @!P4 BRA `(.L_x_2676) ;  /* 0x0000000000e0c947 */ /* 0x000fea0003800000 */
[----:B0---4-:R0:W4:Y:S01]  /*4fd0*/  LDS.128 R12, [R28+0x6000] ;  /* 0x006000001c0c7984 */ /* 0x0111220000000c00 */
[----:B------:R-:W-:Y:S01]  /*4fe0*/  ISETP.GE.AND P4, PT, R176, R123, PT ;  /* 0x0000007bb000720c */ /* 0x000fe20003f86270 */
[----:B------:R-:W-:-:S12]  /*4ff0*/  BSSY B2, `(.L_x_2697) ;  /* 0x0000031000027945 */ /* 0x000fd80003800000 */
[----:B0-----:R-:W-:Y:S05]  /*5000*/  @P4 BRA `(.L_x_2698) ;  /* 0x0000000000bc4947 */ /* 0x001fea0003800000 */
[----:B------:R-:W-:Y:S02]  /*5010*/  SHF.R.U64 R58, R56, 0x10, R57 ;  /* 0x00000010383a7819 */ /* 0x000fe40000001239 */
[----:B------:R-:W-:Y:S02]  /*5020*/  SHF.R.U64 R54, R54, 0x10, R55 ;  /* 0x0000001036367819 */ /* 0x000fe40000001237 */
[----:B------:R-:W-:Y:S02]  /*5030*/  SHF.R.U32.HI R56, RZ, 0x10, R57 ;  /* 0x00000010ff387819 */ /* 0x000fe40000011639 */
[----:B------:R-:W-:Y:S02]  /*5040*/  PRMT R57, R154, 0x5410, R58 ;  /* 0x000054109a397816 */ /* 0x000fe4000000003a */
[----:B------:R-:W-:Y:S02]  /*5050*/  PRMT R54, R153, 0x5410, R54 ;  /* 0x0000541099367816 */ /* 0x000fe40000000036 */
        /* <DEDUP_REMOVED lines=42> */
.L_x_2698:
[----:B------:R-:W-:Y:S05]  /*5300*/  BSYNC B2 ;  /* 0x0000000000027941 */ /* 0x000fea0003800000 */
.L_x_2697:
[----:B---3--:R-:W-:Y:S01]  /*5310*/  LEA R54, P4, R23, R11, 0x1 ;  /* 0x0000000b17367211 */ /* 0x008fe200078808ff */
[----:B------:R-:W-:-:S03]  /*5320*/  ULDC.64 UR4, c[0x0][0x208] ;  /* 0x0000820000047ab9 */ /* 0x000fc60000000a00 */
[----:B--2---:R-:W-:-:S05]  /*5330*/  LEA.HI.X R55, R23, R78, R179, 0x1, P4 ;  /* 0x0000004e17377211 */ /* 0x004fca00020f0cb3 */
[----:B----4-:R0:W-:Y:S04]  /*5340*/  ST.E.128 desc[UR4][R54.64], R12 ;  /* 0x0000000c36007985 */ /* 0x0101e8000c101d04 */
.L_x_2676:
[----:B------:R-:W-:Y:S05]  /*5350*/  BSYNC B1 ;  /* 0x0000000000017941 */ /* 0x000fea0003800000 */
.L_x_2675:
[----:B------:R-:W-:-:S03]  /*5360*/  UMOV UR4, 0xffffffff ;  /* 0xffffffff00047882 */ /* 0x000fc60000000000 */
[----:B------:R-:W-:Y:S05]  /*5370*/  BRA.DIV UR4, `(.L_x_2699) ;  /* 0x00000202047c7947 */ /* 0x000fea000b800000 */
[----:B-1----:R-:W1:Y:S04]  /*5380*/  SHFL.IDX PT, R118, R118, 0x1, 0x1c1f ;  /* 0x003c1f0076767f89 */ /* 0x002e6800000e0000 */
[----:B------:R-:W0:Y:S02]  /*5390*/  SHFL.IDX PT, R119, R119, 0x1, 0x1c1f ;  /* 0x003c1f0077777f89 */ /* 0x000e2400000e0000 */
.L_x_3031:
        /* <DEDUP_REMOVED lines=57> */
.L_x_2704:
[----:B------:R-:W-:Y:S05]  /*5730*/  BSYNC B2 ;  /* 0x0000000000027941 */ /* 0x000fea0003800000 */
.L_x_2703:
[----:B------:R-:W-:Y:S02]  /*5740*/  ULDC.64 UR4, c[0x0][0x208] ;  /* 0x0000820000047ab9 */ /* 0x000fe40000000a00 */
[----:B----4-:R0:W-:Y:S03]  /*5750*/  ST.E.128 desc[UR4][R54.64], R12 ;  /* 0x0000000c36007985 */ /* 0x0101e6000c101d04 */
.L_x_2702:
[----:B------:R-:W-:Y:S05]  /*5760*/  BSYNC B1 ;  /* 0x0000000000017941 */ /* 0x000fea0003800000 */
.L_x_2701:
        /* <DEDUP_REMOVED lines=56> */
.L_x_2708:
[----:B------:R-:W-:Y:S05]  /*5af0*/  BSYNC B2 ;  /* 0x0000000000027941 */ /* 0x000fea0003800000 */
.L_x_2707:
[----:B------:R-:W-:Y:S02]  /*5b00*/  ULDC.64 UR4, c[0x0][0x208] ;  /* 0x0000820000047ab9 */ /* 0x000fe40000000a00 */
[----:B----4-:R0:W-:Y:S03]  /*5b10*/  ST.E.128 desc[UR4][R50.64], R12 ;  /* 0x0000000c32007985 */ /* 0x0101e6000c101d04 */
.L_x_2706:
[----:B------:R-:W-:Y:S05]  /*5b20*/  BSYNC B1 ;  /* 0x0000000000017941 */ /* 0x000fea0003800000 */
.L_x_2705:
        /* <DEDUP_REMOVED lines=18> */
[----:B------:R-:W-:Y:S01]  /*5c50*/  PRMT R148, R148, 0x5432, R45 ;  /* 0x0000543294947816 */ /* 0x000fe2000000002d */
[----:B------:R-:W-:Y:S01]  /*5c60*/  IMAD.U32 R45, R12, 0x10000, RZ ;  /* 0x000100000c2d7824 */ /* 0x000fe200078e00ff */
[----:B------:R-:W-:Y:S01]  /*5c70*/  PRMT R147, R147, 0x5432, R50 ;  /* 0x0000543293937816 */ /* 0x000fe20000000032 */
[C---:B------:R-:W-:Y:S01]  /*5c80*/  IMAD.U32 R50, R13.reuse, 0x10000, RZ ;  /* 0x000100000d327824 */ /* 0x040fe200078e00ff */
[----:B------:R-:W-:Y:S01]  /*5c90*/  LOP3.LUT R11, R14, 0xffff0000, RZ, 0xc0, !PT ;  /* 0xffff00000e0b7812 */ /* 0x000fe200078ec0ff */
[----:B------:R-:W-:Y:S01]  /*5ca0*/  IMAD.U32 R48, R148, 0x10000, RZ ;  /* 0x0001000094307824 */ /* 0x000fe200078e00ff */
[----:B------:R-:W-:Y:S01]  /*5cb0*/  LOP3.LUT R13, R13, 0xffff0000, RZ, 0xc0, !PT ;  /* 0xffff00000d0d7812 */ /* 0x000fe200078ec0ff */
[----:B------:R-:W-:Y:S01]  /*5cc0*/  IMAD.U32 R49, R147, 0x10000, RZ ;  /* 0x0001000093317824 */ /* 0x000fe200078e00ff */
[----:B------:R-:W-:Y:S01]  /*5cd0*/  LOP3.LUT R52, R44, 0xffff0000, RZ, 0xc0, !PT ;  /* 0xffff00002c347812 */ /* 0x000fe200078ec0ff */
[----:B------:R-:W-:Y:S01]  /*5ce0*/  FMUL.FTZ R55, R11, R48 ;  /* 0x000000300b377220 */ /* 0x000fe20000410000 */
[----:B------:R-:W-:Y:S01]  /*5cf0*/  LOP3.LUT R51, R43, 0xffff0000, RZ, 0xc0, !PT ;  /* 0xffff00002b337812 */ /* 0x000fe200078ec0ff */
[----:B------:R-:W-:Y:S01]  /*5d00*/  FMUL.FTZ R11, R11, R49 ;  /* 0x000000310b0b7220 */ /* 0x000fe20000410000 */
[----:B------:R-:W-:Y:S01]  /*5d10*/  LOP3.LUT R14, R15, 0xffff0000, RZ, 0xc0, !PT ;  /* 0xffff00000f0e7812 */ /* 0x000fe200078ec0ff */
[C---:B------:R-:W-:Y:S01]  /*5d20*/  FMUL.FTZ R53, R13.reuse, R52 ;  /* 0x000000340d357220 */ /* 0x040fe20000410000 */
[----:B------:R-:W-:Y:S01]  /*5d30*/  LOP3.LUT R148, R148, 0xffff0000, RZ, 0xc0, !PT ;  /* 0xffff000094947812 */ /* 0x000fe200078ec0ff */
[----:B------:R-:W-:Y:S01]  /*5d40*/  FMUL.FTZ R13, R13, R51 ;  /* 0x000000330d0d7220 */ /* 0x000fe20000410000 */
[----:B------:R-:W-:Y:S01]  /*5d50*/  LOP3.LUT R147, R147, 0xffff0000, RZ, 0xc0, !PT ;  /* 0xffff000093937812 */ /* 0x000fe200078ec0ff */
[----:B------:R-:W-:Y:S01]  /*5d60*/  IMAD.U32 R44, R44, 0x10000, RZ ;  /* 0x000100002c2c7824 */ /* 0x000fe200078e00ff */
[----:B------:R-:W-:Y:S01]  /*5d70*/  LOP3.LUT R12, R12, 0xffff0000, RZ, 0xc0, !PT ;  /* 0xffff00000c0c7812 */ /* 0x000fe200078ec0ff */
[----:B------:R-:W-:-:S02]  /*5d80*/  IMAD.U32 R43, R43, 0x10000, RZ ;  /* 0x000100002b2b7824 */ /* 0x000fc400078e00ff */
[----:B------:R-:W-:Y:S01]  /*5d90*/  FFMA.FTZ R53, R50, R51, -R53 ;  /* 0x0000003332357223 */ /* 0x000fe20000010835 */
[----:B------:R-:W-:Y:S01]  /*5da0*/  FFMA.FTZ R55, R42, R49, -R55 ;  /* 0x000000312a377223 */ /* 0x000fe20000010837 */
[----:B------:R-:W-:Y:S01]  /*5db0*/  FFMA.FTZ R50, R50, R52, R13 ;  /* 0x0000003432327223 */ /* 0x000fe2000001000d */
[----:B------:R-:W-:Y:S01]  /*5dc0*/  FFMA.FTZ R42, R42, R48, R11 ;  /* 0x000000302a2a7223 */ /* 0x000fe2000001000b */
[C---:B------:R-:W-:Y:S01]  /*5dd0*/  FMUL.FTZ R48, R14.reuse, R148 ;  /* 0x000000940e307220 */ /* 0x040fe20000410000 */
[----:B------:R-:W-:Y:S01]  /*5de0*/  FMUL.FTZ R13, R14, R147 ;  /* 0x000000930e0d7220 */ /* 0x000fe20000410000 */
[----:B------:R-:W-:Y:S02]  /*5df0*/  IMAD.U32 R15, R15, 0x10000, RZ ;  /* 0x000100000f0f7824 */ /* 0x000fe400078e00ff */
[C---:B------:R-:W-:Y:S01]  /*5e00*/  FMUL.FTZ R14, R12.reuse, R44 ;  /* 0x0000002c0c0e7220 */ /* 0x040fe20000410000 */
[----:B------:R-:W-:Y:S01]  /*5e10*/  FMUL.FTZ R11, R12, R43 ;  /* 0x0000002b0c0b7220 */ /* 0x000fe20000410000 */
        /* <DEDUP_REMOVED lines=8> */
[----:B------:R-:W-:Y:S01]  /*5ea0*/  F2FP.BF16.F32.PACK_AB R12, R11, R14 ;  /* 0x0000000e0b0c723e */ /* 0x000fe200000010ff */
[----:B------:R-:W-:-:S07]  /*5eb0*/  IMAD.MOV.U32 R14, RZ, RZ, R42 ;  /* 0x000000ffff0e7224 */ /* 0x000fce00078e002a */
.L_x_2712:
[----:B------:R-:W-:Y:S05]  /*5ec0*/  BSYNC B2 ;  /* 0x0000000000027941 */ /* 0x000fea0003800000 */
.L_x_2711:
[----:B------:R-:W-:Y:S02]  /*5ed0*/  ULDC.64 UR4, c[0x0][0x208] ;  /* 0x0000820000047ab9 */ /* 0x000fe40000000a00 */
[----:B----4-:R0:W-:Y:S03]  /*5ee0*/  ST.E.128 desc[UR4][R46.64], R12 ;  /* 0x0000000c2e007985 */ /* 0x0101e6000c101d04 */
.L_x_2710:
[----:B------:R-:W-:Y:S05]  /*5ef0*/  BSYNC B1 ;  /* 0x0000000000017941 */ /* 0x000fea0003800000 */
.L_x_2709:
        /* <DEDUP_REMOVED lines=10> */
[--C-:B------:R-:W-:Y:S01]  /*5fa0*/  SHF.R.U64 R47, R38, 0x10, R39.reuse ;  /* 0x00000010262f7819 */ /* 0x100fe20000001227 */
[C---:B----4-:R-:W-:Y:S01]  /*5fb0*/  IMAD.U32 R38, R14.reuse, 0x10000, RZ ;  /* 0x000100000e267824 */ /* 0x050fe200078e00ff */
[----:B------:R-:W-:Y:S02]  /*5fc0*/  SHF.R.U32.HI R45, RZ, 0x10, R39 ;  /* 0x00000010ff2d7819 */ /* 0x000fe40000011627 */
[----:B------:R-:W-:Y:S02]  /*5fd0*/  SHF.R.U32.HI R40, RZ, 0x10, R41 ;  /* 0x00000010ff287819 */ /* 0x000fe40000011629 */
[----:B------:R-:W-:Y:S01]  /*5fe0*/  LOP3.LUT R39, R14, 0xffff0000, RZ, 0xc0, !PT ;  /* 0xffff00000e277812 */ /* 0x000fe200078ec0ff */
[C---:B------:R-:W-:Y:S01]  /*5ff0*/  IMAD.U32 R14, R15.reuse, 0x10000, RZ ;  /* 0x000100000f0e7824 */ /* 0x040fe200078e00ff */
[----:B---3--:R-:W-:-:S02]  /*6000*/  LOP3.LUT R11, R15, 0xffff0000, RZ, 0xc0, !PT ;  /* 0xffff00000f0b7812 */ /* 0x008fc400078ec0ff */
[----:B------:R-:W-:Y:S02]  /*6010*/  PRMT R41, R141, 0x5410, R44 ;  /* 0x000054108d297816 */ /* 0x000fe4000000002c */
[C---:B------:R-:W-:Y:S02]  /*6020*/  PRMT R15, R136.reuse, 0x5410, R47 ;  /* 0x00005410880f7816 */ /* 0x040fe4000000002f */
[----:B------:R-:W-:Y:S02]  /*6030*/  LOP3.LUT R44, R13, 0xffff0000, RZ, 0xc0, !PT ;  /* 0xffff00000d2c7812 */ /* 0x000fe400078ec0ff */
[C---:B------:R-:W-:Y:S01]  /*6040*/  LOP3.LUT R48, R41.reuse, 0xffff0000, RZ, 0xc0, !PT ;  /* 0xffff000029307812 */ /* 0x040fe200078ec0ff */
[----:B------:R-:W-:Y:S01]  /*6050*/  IMAD.U32 R41, R41, 0x10000, RZ ;  /* 0x0001000029297824 */ /* 0x000fe200078e00ff */
[C---:B------:R-:W-:Y:S01]  /*6060*/  LOP3.LUT R46, R15.reuse, 0xffff0000, RZ, 0xc0, !PT ;  /* 0xffff00000f2e7812 */ /* 0x040fe200078ec0ff */
[----:B------:R-:W-:Y:S01]  /*6070*/  IMAD.U32 R15, R15, 0x10000, RZ ;  /* 0x000100000f0f7824 */ /* 0x000fe200078e00ff */
[----:B------:R-:W-:Y:S01]  /*6080*/  PRMT R136, R136, 0x5432, R45 ;  /* 0x0000543288887816 */ /* 0x000fe2000000002d */
[----:B------:R-:W-:Y:S01]  /*6090*/  IMAD.U32 R45, R13, 0x10000, RZ ;  /* 0x000100000d2d7824 */ /* 0x000fe200078e00ff */
[----:B------:R-:W-:Y:S01]  /*60a0*/  PRMT R141, R141, 0x5432, R40 ;  /* 0x000054328d8d7816 */ /* 0x000fe20000000028 */
[C---:B------:R-:W-:Y:S01]  /*60b0*/  FMUL.FTZ R50, R44.reuse, R48 ;  /* 0x000000302c327220 */ /* 0x040fe20000410000 */
[----:B------:R-:W-:Y:S01]  /*60c0*/  FMUL.FTZ R49, R44, R46 ;  /* 0x0000002e2c317220 */ /* 0x000fe20000410000 */
[----:B------:R-:W-:Y:S01]  /*60d0*/  IMAD.U32 R47, R136, 0x10000, RZ ;  /* 0x00010000882f7824 */ /* 0x000fe200078e00ff */
[C---:B------:R-:W-:Y:S01]  /*60e0*/  LOP3.LUT R44, R12.reuse, 0xffff0000, RZ, 0xc0, !PT ;  /* 0xffff00000c2c7812 */ /* 0x040fe200078ec0ff */
[C---:B------:R-:W-:Y:S01]  /*60f0*/  IMAD.U32 R40, R141.reuse, 0x10000, RZ ;  /* 0x000100008d287824 */ /* 0x040fe200078e00ff */
[----:B------:R-:W-:Y:S01]  /*6100*/  LOP3.LUT R141, R141, 0xffff0000, RZ, 0xc0, !PT ;  /* 0xffff00008d8d7812 */ /* 0x000fe200078ec0ff */
[----:B------:R-:W-:-:S02]  /*6110*/  IMAD.U32 R13, R12, 0x10000, RZ ;  /* 0x000100000c0d7824 */ /* 0x000fc400078e00ff */
[C---:B------:R-:W-:Y:S01]  /*6120*/  FFMA.FTZ R12, R45.reuse, R46, -R50 ;  /* 0x0000002e2d0c7223 */ /* 0x040fe20000010832 */
[----:B------:R-:W-:Y:S01]  /*6130*/  FFMA.FTZ R45, R45, R48, R49 ;  /* 0x000000302d2d7223 */ /* 0x000fe20000010031 */
[CC--:B------:R-:W-:Y:S01]  /*6140*/  FMUL.FTZ R51, R39.reuse, R40.reuse ;  /* 0x0000002827337220 */ /* 0x0c0fe20000410000 */
[-C--:B------:R-:W-:Y:S01]  /*6150*/  FMUL.FTZ R49, R39, R47.reuse ;  /* 0x0000002f27317220 */ /* 0x080fe20000410000 */
[----:B------:R-:W-:Y:S02]  /*6160*/  LOP3.LUT R136, R136, 0xffff0000, RZ, 0xc0, !PT ;  /* 0xffff000088887812 */ /* 0x000fe400078ec0ff */
[C---:B------:R-:W-:Y:S01]  /*6170*/  FFMA.FTZ R39, R38.reuse, R47, -R51 ;  /* 0x0000002f26277223 */ /* 0x040fe20000010833 */
[----:B------:R-:W-:Y:S01]  /*6180*/  FFMA.FTZ R40, R38, R40, R49 ;  /* 0x0000002826287223 */ /* 0x000fe20000010031 */
[C---:B------:R-:W-:Y:S01]  /*6190*/  FMUL.FTZ R38, R44.reuse, R41 ;  /* 0x000000292c267220 */ /* 0x040fe20000410000 */
[----:B------:R-:W-:Y:S01]  /*61a0*/  FMUL.FTZ R44, R44, R15 ;  /* 0x0000000f2c2c7220 */ /* 0x000fe20000410000 */
        /* <DEDUP_REMOVED lines=11> */
.L_x_2716:
[----:B------:R-:W-:Y:S05]  /*6260*/  BSYNC B2 ;  /* 0x0000000000027941 */ /* 0x000fea0003800000 */
.L_x_2715:
[----:B------:R-:W-:Y:S02]  /*6270*/  ULDC.64 UR4, c[0x0][0x208] ;  /* 0x0000820000047ab9 */ /* 0x000fe40000000a00 */
[----:B----4-:R0:W-:Y:S03]  /*6280*/  ST.E.128 desc[UR4][R42.64], R12 ;  /* 0x0000000c2a007985 */ /* 0x0101e6000c101d04 */
.L_x_2714:
[----:B------:R-:W-:Y:S05]  /*6290*/  BSYNC B1 ;  /* 0x0000000000017941 */ /* 0x000fea0003800000 */
.L_x_2713:
        /* <DEDUP_REMOVED lines=9> */
[----:B------:R-:W-:Y:S01]  /*6330*/  SHF.R.U64 R40, R34, 0x10, R35 ;  /* 0x0000001022287819 */ /* 0x000fe20000001223 */
[----:B----4-:R-:W-:Y:S01]  /*6340*/  IMAD.U32 R29, R14, 0x10000, RZ ;  /* 0x000100000e1d7824 */ /* 0x010fe200078e00ff */
[--C-:B------:R-:W-:Y:S02]  /*6350*/  SHF.R.U64 R41, R36, 0x10, R37.reuse ;  /* 0x0000001024297819 */ /* 0x100fe40000001225 */
        /* <DEDUP_REMOVED lines=10> */
[C---:B------:R-:W-:Y:S01]  /*6400*/  LOP3.LUT R42, R41.reuse, 0xffff0000, RZ, 0xc0, !PT ;  /* 0xffff0000292a7812 */ /* 0x040fe200078ec0ff */
[----:B------:R-:W-:Y:S01]  /*6410*/  IMAD.U32 R41, R41, 0x10000, RZ ;  /* 0x0001000029297824 */ /* 0x000fe200078e00ff */
[----:B------:R-:W-:Y:S01]  /*6420*/  LOP3.LUT R35, R14, 0xffff0000, RZ, 0xc0, !PT ;  /* 0xffff00000e237812 */ /* 0x000fe200078ec0ff */
[C---:B------:R-:W-:Y:S01]  /*6430*/  IMAD.U32 R14, R15.reuse, 0x10000, RZ ;  /* 0x000100000f0e7824 */ /* 0x040fe200078e00ff */
[----:B---3--:R-:W-:Y:S01]  /*6440*/  LOP3.LUT R11, R15, 0xffff0000, RZ, 0xc0, !PT ;  /* 0xffff00000f0b7812 */ /* 0x008fe200078ec0ff */
[----:B------:R-:W-:-:S02]  /*6450*/  IMAD.U32 R15, R13, 0x10000, RZ ;  /* 0x000100000d0f7824 */ /* 0x000fc400078e00ff */
[-C--:B------:R-:W-:Y:S01]  /*6460*/  FMUL.FTZ R43, R34, R37.reuse ;  /* 0x00000025222b7220 */ /* 0x080fe20000410000 */
[----:B------:R-:W-:Y:S02]  /*6470*/  IMAD.U32 R13, R12, 0x10000, RZ ;  /* 0x000100000c0d7824 */ /* 0x000fe400078e00ff */
[----:B------:R-:W-:Y:S01]  /*6480*/  FMUL.FTZ R46, R34, R42 ;  /* 0x0000002a222e7220 */ /* 0x000fe20000410000 */
[----:B------:R-:W-:Y:S01]  /*6490*/  LOP3.LUT R12, R12, 0xffff0000, RZ, 0xc0, !PT ;  /* 0xffff00000c0c7812 */ /* 0x000fe200078ec0ff */
[----:B------:R-:W-:Y:S01]  /*64a0*/  FMUL.FTZ R34, R35, R44 ;  /* 0x0000002c23227220 */ /* 0x000fe20000410000 */
[----:B------:R-:W-:Y:S01]  /*64b0*/  LOP3.LUT R134, R134, 0xffff0000, RZ, 0xc0, !PT ;  /* 0xffff000086867812 */ /* 0x000fe200078ec0ff */
[----:B------:R-:W-:Y:S01]  /*64c0*/  FFMA.FTZ R43, R15, R42, R43 ;  /* 0x0000002a0f2b7223 */ /* 0x000fe2000001002b */
[----:B------:R-:W-:Y:S01]  /*64d0*/  LOP3.LUT R117, R117, 0xffff0000, RZ, 0xc0, !PT ;  /* 0xffff000075757812 */ /* 0x000fe200078ec0ff */
[----:B------:R-:W-:Y:S02]  /*64e0*/  IMAD.U32 R36, R36, 0x10000, RZ ;  /* 0x0001000024247824 */ /* 0x000fe400078e00ff */
[-C--:B------:R-:W-:Y:S01]  /*64f0*/  FMUL.FTZ R42, R35, R40.reuse ;  /* 0x00000028232a7220 */ /* 0x080fe20000410000 */
[----:B------:R-:W-:Y:S01]  /*6500*/  FFMA.FTZ R46, R15, R37, -R46 ;  /* 0x000000250f2e7223 */ /* 0x000fe2000001082e */
[----:B------:R-:W-:Y:S01]  /*6510*/  FFMA.FTZ R40, R29, R40, -R34 ;  /* 0x000000281d287223 */ /* 0x000fe20000010822 */
        /* <DEDUP_REMOVED lines=11> */
[----:B------:R-:W-:Y:S01]  /*65d0*/  F2FP.BF16.F32.PACK_AB R12, R13, R34 ;  /* 0x000000220d0c723e */ /* 0x000fe200000010ff */
[----:B------:R-:W-:Y:S01]  /*65e0*/  IMAD.MOV.U32 R13, RZ, RZ, R43 ;  /* 0x000000ffff0d7224 */ /* 0x000fe200078e002b */
[----:B------:R-:W-:-:S07]  /*65f0*/  F2FP.BF16.F32.PACK_AB R14, R29, R40 ;  /* 0x000000281d0e723e */ /* 0x000fce00000010ff */
.L_x_2720:
[----:B------:R-:W-:Y:S05]  /*6600*/  BSYNC B2 ;  /* 0x0000000000027941 */ /* 0x000fea0003800000 */
.L_x_2719:
[----:B------:R-:W-:Y:S02]  /*6610*/  ULDC.64 UR4, c[0x0][0x208] ;  /* 0x0000820000047ab9 */ /* 0x000fe40000000a00 */
[----:B----4-:R0:W-:Y:S03]  /*6620*/  ST.E.128 desc[UR4][R38.64], R12 ;  /* 0x0000000c26007985 */ /* 0x0101e6000c101d04 */
.L_x_2718:
[----:B------:R-:W-:Y:S05]  /*6630*/  BSYNC B1 ;  /* 0x0000000000017941 */ /* 0x000fea0003800000 */
.L_x_2717:
        /* <DEDUP_REMOVED lines=54> */
.L_x_2722:
[----:B------:R-:W-:Y:S05]  /*69a0*/  BSYNC B1 ;  /* 0x0000000000017941 */ /* 0x000fea0003800000 */
.L_x_2721:
[----:B------:R-:W-:Y:S02]  /*69b0*/  ULDC.64 UR4, c[0x0][0x208] ;  /* 0x0000820000047ab9 */ /* 0x000fe40000000a00 */
[----:B----4-:R0:W-:Y:S01]  /*69c0*/  ST.E.128 desc[UR4][R34.64], R12 ;  /* 0x0000000c22007985 */ /* 0x0101e2000c101d04 */
[----:B------:R-:W-:Y:S05]  /*69d0*/  BRA `(.L_x_2700) ;  /* 0x0000004400147947 */ /* 0x000fea0003800000 */
.L_x_2666:
        /* <DEDUP_REMOVED lines=24> */
[----:B------:R-:W-:Y:S01]  /*6b60*/  CS2R R48, SRZ ;  /* 0x0000000000307805 */ /* 0x000fe2000001ff00 */
[----:B------:R-:W-:Y:S01]  /*6b70*/  ULDC.64 UR6, c[0x0][0x208] ;  /* 0x0000820000067ab9 */ /* 0x000fe20000000a00 */
        /* <DEDUP_REMOVED lines=22> */
.L_x_2724:
[----:B------:R-:W-:Y:S05]  /*6ce0*/  BSYNC B1 ;  /* 0x0000000000017941 */ /* 0x000fea0003800000 */
.L_x_2723:
[----:B0-----:R-:W-:Y:S01]  /*6cf0*/  IADD3 R52, R170, 0x40, RZ ;  /* 0x00000040aa347810 */ /* 0x001fe20007ffe0ff */
[----:B------:R-:W-:Y:S01]  /*6d00*/  BSSY B1, `(.L_x_2725) ;  /* 0x000002f000017945 */ /* 0x000fe20003800000 */
[----:B------:R-:W-:Y:S02]  /*6d10*/  CS2R R58, SRZ ;  /* 0x00000000003a7805 */ /* 0x000fe4000001ff00 */
[----:B------:R-:W-:Y:S02]  /*6d20*/  CS2R R56, SRZ ;  /* 0x0000000000387805 */ /* 0x000fe4000001ff00 */
[----:B------:R-:W-:Y:S02]  /*6d30*/  ISETP.GE.AND P5, PT, R52, R83, PT ;  /* 0x000000533400720c */ /* 0x000fe40003fa6270 */
        /* <DEDUP_REMOVED lines=19> */
[----:B------:R-:W-:Y:S01]  /*6e70*/  CS2R R72, SRZ ;  /* 0x0000000000487805 */ /* 0x000fe2000001ff00 */
[----:B------:R-:W-:Y:S01]  /*6e80*/  ULDC.64 UR8, c[0x0][0x208] ;  /* 0x0000820000087ab9 */ /* 0x000fe20000000a00 */
        /* <DEDUP_REMOVED lines=22> */
.L_x_2726:
[----:B------:R-:W-:Y:S05]  /*6ff0*/  BSYNC B1 ;  /* 0x0000000000017941 */ /* 0x000fea0003800000 */
.L_x_2725:
[----:B0-----:R-:W-:Y:S01]  /*7000*/  IMAD.MOV.U32 R13, RZ, RZ, R31 ;  /* 0x000000ffff0d7224 */ /* 0x001fe200078e001f */
[----:B------:R-:W-:Y:S01]  /*7010*/  ULOP3.LUT UR4, UR60, 0x1, URZ, 0xfc, !UPT ;  /* 0x000000013c047892 */ /* 0x000fe2000f8efc3f */
[----:B------:R-:W-:Y:S02]  /*7020*/  IMAD.MOV.U32 R12, RZ, RZ, R28 ;  /* 0x000000ffff0c7224 */ /* 0x000fe400078e001c */
[----:B------:R-:W-:Y:S01]  /*7030*/  IMAD.MOV.U32 R11, RZ, RZ, R29 ;  /* 0x000000ffff0b7224 */ /* 0x000fe200078e001d */
[----:B------:R-:W-:Y:S01]  /*7040*/  PRMT R159, R76, 0x5410, R13 ;  /* 0x000054104c9f7816 */ /* 0x000fe2000000000d */
[----:B------:R-:W-:Y:S01]  /*7050*/  IMAD.MOV.U32 R14, RZ, RZ, R34 ;  /* 0x000000ffff0e7224 */ /* 0x000fe200078e0022 */
[----:B------:R-:W-:Y:S01]  /*7060*/  UISETP.NE.AND UP0, UPT, UR4, 0x3, UPT ;  /* 0x000000030400788c */ /* 0x000fe2000bf05270 */
[----:B------:R-:W-:Y:S01]  /*7070*/  IMAD.MOV.U32 R13, RZ, RZ, R35 ;  /* 0x000000ffff0d7224 */ /* 0x000fe200078e0023 */
[----:B------:R-:W-:Y:S01]  /*7080*/  PRMT R185, R12, 0x5410, R11 ;  /* 0x000054100cb97816 */ /* 0x000fe2000000000b */
[----:B------:R-:W-:Y:S01]  /*7090*/  IMAD.MOV.U32 R11, RZ, RZ, R32 ;  /* 0x000000ffff0b7224 */ /* 0x000fe200078e0020 */
[----:B------:R0:W-:Y:S01]  /*70a0*/  STL.S16 [R1+0x44], R14 ;  /* 0x0000440e01007387 */ /* 0x0001e20000100600 */
[----:B------:R-:W-:Y:S01]  /*70b0*/  IMAD.MOV.U32 R12, RZ, RZ, R33 ;  /* 0x000000ffff0c7224 */ /* 0x000fe200078e0021 */
[----:B------:R-:W-:-:S02]  /*70c0*/  PLOP3.LUT P0, PT, PT, PT, UP0, 0x80, 0x0 ;  /* 0x000000000000781c */ /* 0x000fc40003f0f008 */
[----:B------:R1:W-:Y:S04]  /*70d0*/  STL.S16 [R1+0x46], R13 ;  /* 0x0000460d01007387 */ /* 0x0003e80000100600 */
[----:B------:R2:W-:Y:S01]  /*70e0*/  STL.S16 [R1+0x5a], R11 ;  /* 0x00005a0b01007387 */ /* 0x0005e20000100600 */
[----:B0-----:R-:W-:-:S03]  /*70f0*/  IMAD.MOV.U32 R14, RZ, RZ, R37 ;  /* 0x000000ffff0e7224 */ /* 0x001fc600078e0025 */
[----:B------:R0:W-:Y:S01]  /*7100*/  STL.S16 [R1+0x58], R12 ;  /* 0x0000580c01007387 */ /* 0x0001e20000100600 */
[----:B-1----:R-:W-:Y:S02]  /*7110*/  IMAD.MOV.U32 R13, RZ, RZ, R36 ;  /* 0x000000ffff0d7224 */ /* 0x002fe400078e0024 */
[----:B--2---:R-:W-:-:S03]  /*7120*/  IMAD.MOV.U32 R11, RZ, RZ, R38 ;  /* 0x000000ffff0b7224 */ /* 0x004fc600078e0026 */
[----:B------:R-:W-:Y:S01]  /*7130*/  PRMT R150, R14, 0x5410, R13 ;  /* 0x000054100e967816 */ /* 0x000fe2000000000d */
[----:B0-----:R-:W-:Y:S01]  /*7140*/  IMAD.MOV.U32 R12, RZ, RZ, R39 ;  /* 0x000000ffff0c7224 */ /* 0x001fe200078e0027 */
[----:B------:R-:W-:Y:S01]  /*7150*/  PRMT R152, R152, 0x5410, R11 ;  /* 0x0000541098987816 */ /* 0x000fe2000000000b */
[----:B------:R-:W-:-:S03]  /*7160*/  IMAD.MOV.U32 R11, RZ, RZ, R43 ;  /* 0x000000ffff0b7224 */ /* 0x000fc600078e002b */
        /* <DEDUP_REMOVED lines=63> */
.L_x_2727:
[----:B------:R-:W-:Y:S01]  /*7560*/  IMAD R84, R18, 0x8, R2 ;  /* 0x0000000812547824 */ /* 0x000fe200078e0202 */
[----:B------:R-:W-:Y:S01]  /*7570*/  SHF.L.U32 R85, R171, 0x1f, RZ ;  /* 0x0000001fab557819 */ /* 0x000fe200000006ff */
[----:B------:R-:W-:Y:S03]  /*7580*/  BSSY B1, `(.L_x_2728) ;  /* 0x0000003000017945 */ /* 0x000fe60003800000 */
[----:B------:R-:W0:Y:S02]  /*7590*/  SYNCS.PHASECHK.TRANS64.TRYWAIT P6, [R84+URZ+0x2a890], R85 ;  /* 0x02a89055540075a7 */ /* 0x000e2400080c017f */
[----:B0-----:R-:W-:Y:S05]  /*75a0*/  @!P6 BRA `(.L_x_2729) ;  /* 0x000001e0003ce947 */ /* 0x001fea0003800000 */
.L_x_3032:
[----:B------:R-:W-:Y:S05]  /*75b0*/  BSYNC B1 ;  /* 0x0000000000017941 */ /* 0x000fea0003800000 */
.L_x_2728:
[----:B------:R-:W1:Y:S01]  /*75c0*/  LDC R134, c[0x0][0x2f4] ;  /* 0x0000bd00ff867b82 */ /* 0x000e620000000800 */
[----:B------:R-:W-:Y:S01]  /*75d0*/  UMOV UR4, 0xffffffff ;  /* 0xffffffff00047882 */ /* 0x000fe20000000000 */
[----:B-1----:R-:W-:Y:S02]  /*75e0*/  IMAD.IADD R136, R134, 0x1, -R124 ;  /* 0x0000000186887824 */ /* 0x002fe400078e0a7c */
[----:B------:R-:W-:Y:S05]  /*75f0*/  BRA.DIV UR4, `(.L_x_2730) ;  /* 0x000001e2043c7947 */ /* 0x000fea000b800000 */
[----:B------:R1:W2:Y:S04]  /*7600*/  SHFL.IDX PT, R117, R118, RZ, 0x1c1f ;  /* 0x001c1fff76757589 */ /* 0x0002a800000e0000 */
[----:B------:R1:W3:Y:S02]  /*7610*/  SHFL.IDX PT, R11, R119, RZ, 0x1c1f ;  /* 0x001c1fff770b7589 */ /* 0x0002e400000e0000 */
.L_x_3036:
        /* <DEDUP_REMOVED lines=121> */
.L_x_2736:
[----:B------:R-:W-:Y:S05]  /*7db0*/  BSYNC B3 ;  /* 0x0000000000037941 */ /* 0x000fea0003800000 */
.L_x_2735:
[----:B------:R-:W-:Y:S01]  /*7dc0*/  LEA R36, P4, R4, R11, 0x1 ;  /* 0x0000000b04247211 */ /* 0x000fe200078808ff */
[----:B------:R-:W-:-:S03]  /*7dd0*/  ULDC.64 UR4, c[0x0][0x208] ;  /* 0x0000820000047ab9 */ /* 0x000fc60000000a00 */
[----:B--2---:R-:W-:Y:S02]  /*7de0*/  LEA.HI.X R37, R4, R117, R111, 0x1, P4 ;  /* 0x0000007504257211 */ /* 0x004fe400020f0c6f */
[----:B------:R-:W-:-:S03]  /*7df0*/  ISETP.GE.AND P4, PT, R149, R134, PT ;  /* 0x000000869500720c */ /* 0x000fc60003f86270 */
[----:B----4-:R2:W-:Y:S10]  /*7e00*/  ST.E.128 desc[UR4][R36.64], R12 ;  /* 0x0000000c24007985 */ /* 0x0105f4000c101d04 */
[----:B--2---:R-:W-:-:S05]  /*7e10*/  @!P4 IMAD.WIDE R12, R149, 0x2, R116 ;  /* 0x00000002950cc825 */ /* 0x004fca00078e0274 */
[----:B---3--:R3:W-:Y:S02]  /*7e20*/  @!P4 ST.E.128 desc[UR4][R12.64], R76 ;  /* 0x0000004c0c00c985 */ /* 0x0087e4000c101d04 */
.L_x_2734:
[----:B------:R-:W-:Y:S05]  /*7e30*/  BSYNC B2 ;  /* 0x0000000000027941 */ /* 0x000fea0003800000 */
.L_x_2733:
        /* <DEDUP_REMOVED lines=58> */
[C---:B------:R-:W-:Y:S01]  /*81e0*/  IMAD.U32 R77, R39.reuse, 0x10000, RZ ;  /* 0x00010000274d7824 */ /* 0x040fe200078e00ff */
[----:B------:R-:W-:Y:S02]  /*81f0*/  LOP3.LUT R39, R39, 0xffff0000, RZ, 0xc0, !PT ;  /* 0xffff000027277812 */ /* 0x000fe400078ec0ff */
        /* <DEDUP_REMOVED lines=66> */
.L_x_2740:
[----:B------:R-:W-:Y:S05]  /*8620*/  BSYNC B3 ;  /* 0x0000000000037941 */ /* 0x000fea0003800000 */
.L_x_2739:
[----:B------:R-:W-:Y:S01]  /*8630*/  LEA R32, P4, R5, R11, 0x1 ;  /* 0x0000000b05207211 */ /* 0x000fe200078808ff */
[----:B------:R-:W-:-:S03]  /*8640*/  ULDC.64 UR4, c[0x0][0x208] ;  /* 0x0000820000047ab9 */ /* 0x000fc60000000a00 */
[----:B--2---:R-:W-:Y:S02]  /*8650*/  LEA.HI.X R33, R5, R117, R110, 0x1, P4 ;  /* 0x0000007505217211 */ /* 0x004fe400020f0c6e */
[----:B------:R-:W-:-:S03]  /*8660*/  ISETP.GE.AND P4, PT, R48, R134, PT ;  /* 0x000000863000720c */ /* 0x000fc60003f86270 */
[----:B----4-:R2:W-:Y:S10]  /*8670*/  ST.E.128 desc[UR4][R32.64], R12 ;  /* 0x0000000c20007985 */ /* 0x0105f4000c101d04 */
[----:B--2---:R-:W-:-:S05]  /*8680*/  @!P4 IMAD.WIDE R12, R48, 0x2, R116 ;  /* 0x00000002300cc825 */ /* 0x004fca00078e0274 */
[----:B---3--:R4:W-:Y:S02]  /*8690*/  @!P4 ST.E.128 desc[UR4][R12.64], R36 ;  /* 0x000000240c00c985 */ /* 0x0089e4000c101d04 */
.L_x_2738:
[----:B------:R-:W-:Y:S05]  /*86a0*/  BSYNC B2 ;  /* 0x0000000000027941 */ /* 0x000fea0003800000 */
.L_x_2737:
        /* <DEDUP_REMOVED lines=105> */
[C---:B------:R-:W-:Y:S01]  /*8d40*/  FMUL.FTZ R31, R28.reuse, R38 ;  /* 0x000000261c1f7220 */ /* 0x040fe20000410000 */
[-C--:B------:R-:W-:Y:S01]  /*8d50*/  FMUL.FTZ R28, R28, R30.reuse ;  /* 0x0000001e1c1c7220 */ /* 0x080fe20000410000 */
[----:B------:R-:W-:Y:S02]  /*8d60*/  IMAD.MOV.U32 R32, RZ, RZ, R15 ;  /* 0x000000ffff207224 */ /* 0x000fe400078e000f */
[C---:B------:R-:W-:Y:S01]  /*8d70*/  FFMA.FTZ R31, R14.reuse, R30, -R31 ;  /* 0x0000001e0e1f7223 */ /* 0x040fe2000001081f */
[----:B------:R-:W-:Y:S01]  /*8d80*/  FFMA.FTZ R28, R14, R38, R28 ;  /* 0x000000260e1c7223 */ /* 0x000fe2000001001c */
[----:B------:R-:W-:-:S02]  /*8d90*/  IMAD.MOV.U32 R15, RZ, RZ, R35 ;  /* 0x000000ffff0f7224 */ /* 0x000fc400078e0023 */
[----:B------:R-:W-:Y:S01]  /*8da0*/  IMAD.MOV.U32 R35, RZ, RZ, R41 ;  /* 0x000000ffff237224 */ /* 0x000fe200078e0029 */
[----:B------:R-:W-:Y:S01]  /*8db0*/  F2FP.BF16.F32.PACK_AB R31, R31, R33 ;  /* 0x000000211f1f723e */ /* 0x000fe200000010ff */
[----:B------:R-:W-:Y:S01]  /*8dc0*/  IMAD.MOV.U32 R33, RZ, RZ, R29 ;  /* 0x000000ffff217224 */ /* 0x000fe200078e001d */
[----:B------:R-:W-:-:S03]  /*8dd0*/  F2FP.BF16.F32.PACK_AB R28, R28, R39 ;  /* 0x000000271c1c723e */ /* 0x000fc600000010ff */
[----:B------:R-:W-:Y:S02]  /*8de0*/  IMAD.MOV.U32 R14, RZ, RZ, R31 ;  /* 0x000000ffff0e7224 */ /* 0x000fe400078e001f */
[----:B------:R-:W-:-:S07]  /*8df0*/  IMAD.MOV.U32 R34, RZ, RZ, R28 ;  /* 0x000000ffff227224 */ /* 0x000fce00078e001c */
.L_x_2742:
[----:B------:R-:W-:Y:S05]  /*8e00*/  BSYNC B2 ;  /* 0x0000000000027941 */ /* 0x000fea0003800000 */
.L_x_2741:
[----:B------:R-:W-:Y:S01]  /*8e10*/  LEA R28, P4, R6, R11, 0x1 ;  /* 0x0000000b061c7211 */ /* 0x000fe200078808ff */
[----:B------:R-:W-:-:S03]  /*8e20*/  ULDC.64 UR4, c[0x0][0x208] ;  /* 0x0000820000047ab9 */ /* 0x000fc60000000a00 */
[----:B--2---:R-:W-:Y:S02]  /*8e30*/  LEA.HI.X R29, R6, R117, R109, 0x1, P4 ;  /* 0x00000075061d7211 */ /* 0x004fe400020f0c6d */
[----:B------:R-:W-:-:S03]  /*8e40*/  ISETP.GE.AND P4, PT, R36, R134, PT ;  /* 0x000000862400720c */ /* 0x000fc60003f86270 */
[----:B----4-:R2:W-:Y:S10]  /*8e50*/  ST.E.128 desc[UR4][R28.64], R12 ;  /* 0x0000000c1c007985 */ /* 0x0105f4000c101d04 */
[----:B------:R-:W-:-:S05]  /*8e60*/  @!P4 IMAD.WIDE R116, R36, 0x2, R116 ;  /* 0x000000022474c825 */ /* 0x000fca00078e0274 */
[----:B---3--:R2:W-:Y:S02]  /*8e70*/  @!P4 ST.E.128 desc[UR4][R116.64], R32 ;  /* 0x000000207400c985 */ /* 0x0085e4000c101d04 */
.L_x_2732:
[----:B------:R-:W-:Y:S05]  /*8e80*/  BSYNC B1 ;  /* 0x0000000000017941 */ /* 0x000fea0003800000 */
.L_x_2731:
[----:B------:R-:W-:-:S03]  /*8e90*/  UMOV UR4, 0xffffffff ;  /* 0xffffffff00047882 */ /* 0x000fc60000000000 */
[----:B------:R-:W-:Y:S05]  /*8ea0*/  BRA.DIV UR4, `(.L_x_2743) ;  /* 0x000001ca045c7947 */ /* 0x000fea000b800000 */
[----:B-1----:R-:W1:Y:S04]  /*8eb0*/  SHFL.IDX PT, R118, R118, 0x1, 0x1c1f ;  /* 0x003c1f0076767f89 */ /* 0x002e6800000e0000 */
[----:B------:R-:W0:Y:S02]  /*8ec0*/  SHFL.IDX PT, R119, R119, 0x1, 0x1c1f ;  /* 0x003c1f0077777f89 */ /* 0x000e2400000e0000 */
.L_x_3040:
        /* <DEDUP_REMOVED lines=106> */
[-C--:B------:R-:W-:Y:S01]  /*9570*/  FMUL.FTZ R30, R30, R62.reuse ;  /* 0x0000003e1e1e7220 */ /* 0x080fe20000410000 */
        /* <DEDUP_REMOVED lines=14> */
.L_x_2747:
[----:B------:R-:W-:Y:S05]  /*9660*/  BSYNC B2 ;  /* 0x0000000000027941 */ /* 0x000fea0003800000 */
.L_x_2746:
[----:B------:R-:W-:Y:S01]  /*9670*/  ISETP.GE.AND P5, PT, R36, R134, PT ;  /* 0x000000862400720c */ /* 0x000fe20003fa6270 */
[----:B------:R-:W-:Y:S01]  /*9680*/  ULDC.64 UR4, c[0x0][0x208] ;  /* 0x0000820000047ab9 */ /* 0x000fe20000000a00 */
[----:B------:R-:W-:-:S04]  /*9690*/  LEA R34, P4, R4, R119, 0x1 ;  /* 0x0000007704227211 */ /* 0x000fc800078808ff */
[----:B------:R-:W-:-:S05]  /*96a0*/  LEA.HI.X R35, R4, R118, R111, 0x1, P4 ;  /* 0x0000007604237211 */ /* 0x000fca00020f0c6f */
[----:B0-----:R0:W-:Y:S02]  /*96b0*/  ST.E.128 desc[UR4][R34.64], R12 ;  /* 0x0000000c22007985 */ /* 0x0011e4000c101d04 */
[----:B------:R-:W-:-:S05]  /*96c0*/  @!P5 IMAD.WIDE R36, R36, 0x2, R32 ;  /* 0x000000022424d825 */ /* 0x000fca00078e0220 */
[----:B-1----:R0:W-:Y:S02]  /*96d0*/  @!P5 ST.E.128 desc[UR4][R36.64], R28 ;  /* 0x0000001c2400d985 */ /* 0x0021e4000c101d04 */
.L_x_2745:
[----:B------:R-:W-:Y:S05]  /*96e0*/  BSYNC B1 ;  /* 0x0000000000017941 */ /* 0x000fea0003800000 */
.L_x_2744:
[----:B------:R-:W-:Y:S01]  /*96f0*/  ISETP.NE.AND P4, PT, R20, RZ, PT ;  /* 0x000000ff1400720c */ /* 0x000fe20003f85270 */
[----:B------:R-:W-:-:S12]  /*9700*/  BSSY B1, `(.L_x_2748) ;  /* 0x000007a000017945 */ /* 0x000fd80003800000 */
[----:B------:R-:W-:Y:S05]  /*9710*/  @!P4 BRA `(.L_x_2749) ;  /* 0x0000000400e0c947 */ /* 0x000fea0003800000 */
[----:B---3--:R-:W-:Y:S01]  /*9720*/  SEL R11, R124, R136, !P2 ;  /* 0x000000887c0b7207 */ /* 0x008fe20005000000 */
[----:B------:R-:W-:Y:S01]  /*9730*/  BSSY B2, `(.L_x_2750) ;  /* 0x0000073000027945 */ /* 0x000fe20003800000 */
[----:B0-----:R-:W-:Y:S02]  /*9740*/  SHF.R.U32.HI R14, RZ, 0x3, R177 ;  /* 0x00000003ff0e7819 */ /* 0x001fe400000116b1 */
[----:B----4-:R-:W-:Y:S02]  /*9750*/  SHF.R.S32.HI R12, RZ, 0x1f, R11 ;  /* 0x0000001fff0c7819 */ /* 0x010fe4000001140b */
        /* <DEDUP_REMOVED lines=22> */
[----:B------:R-:W-:Y:S01]  /*98c0*/  SHF.R.U32.HI R41, RZ, 0x10, R69 ;  /* 0x00000010ff297819 */ /* 0x000fe20000011645 */
[----:B--2---:R-:W-:Y:S01]  /*98d0*/  IMAD.U32 R39, R29, 0x10000, RZ ;  /* 0x000100001d277824 */ /* 0x004fe200078e00ff */
[----:B0-----:R-:W-:Y:S01]  /*98e0*/  SHF.R.U32.HI R11, RZ, 0x10, R57 ;  /* 0x00000010ff0b7819 */ /* 0x001fe20000011639 */
[----:B-1----:R-:W-:Y:S01]  /*98f0*/  IMAD.U32 R44, R13, 0x10000, RZ ;  /* 0x000100000d2c7824 */ /* 0x002fe200078e00ff */
[----:B------:R-:W-:Y:S01]  /*9900*/  PRMT R41, R148, 0x5432, R41 ;  /* 0x0000543294297816 */ /* 0x000fe20000000029 */
[----:B------:R-:W-:Y:S01]  /*9910*/  IMAD.U32 R46, R15, 0x10000, RZ ;  /* 0x000100000f2e7824 */ /* 0x000fe200078e00ff */
[----:B------:R-:W-:Y:S02]  /*9920*/  PRMT R11, R146, 0x5432, R11 ;  /* 0x00005432920b7816 */ /* 0x000fe4000000000b */
[----:B------:R-:W-:Y:S01]  /*9930*/  LOP3.LUT R29, R29, 0xffff0000, RZ, 0xc0, !PT ;  /* 0xffff00001d1d7812 */ /* 0x000fe200078ec0ff */
[C---:B------:R-:W-:Y:S01]  /*9940*/  IMAD.U32 R42, R41.reuse, 0x10000, RZ ;  /* 0x00010000292a7824 */ /* 0x040fe200078e00ff */
[----:B------:R-:W-:Y:S01]  /*9950*/  LOP3.LUT R41, R41, 0xffff0000, RZ, 0xc0, !PT ;  /* 0xffff000029297812 */ /* 0x000fe200078ec0ff */
[----:B------:R-:W-:Y:S01]  /*9960*/  IMAD.U32 R40, R11, 0x10000, RZ ;  /* 0x000100000b287824 */ /* 0x000fe200078e00ff */
[----:B------:R-:W-:Y:S01]  /*9970*/  SHF.R.U64 R45, R70, 0x10, R71 ;  /* 0x00000010462d7819 */ /* 0x000fe20000001247 */
[C---:B------:R-:W-:Y:S01]  /*9980*/  FMUL.FTZ R43, R39.reuse, R42 ;  /* 0x0000002a272b7220 */ /* 0x040fe20000410000 */
[----:B------:R-:W-:Y:S01]  /*9990*/  SHF.R.U64 R38, R58, 0x10, R59 ;  /* 0x000000103a267819 */ /* 0x000fe2000000123b */
[-C--:B------:R-:W-:Y:S01]  /*99a0*/  FMUL.FTZ R39, R39, R40.reuse ;  /* 0x0000002827277220 */ /* 0x080fe20000410000 */
[----:B------:R-:W-:Y:S01]  /*99b0*/  SHF.R.U32.HI R70, RZ, 0x10, R71 ;  /* 0x00000010ff467819 */ /* 0x000fe20000011647 */
[C---:B------:R-:W-:Y:S01]  /*99c0*/  FFMA.FTZ R43, R44.reuse, R40, -R43 ;  /* 0x000000282c2b7223 */ /* 0x040fe2000001082b */
[----:B------:R-:W-:Y:S01]  /*99d0*/  LOP3.LUT R40, R11, 0xffff0000, RZ, 0xc0, !PT ;  /* 0xffff00000b287812 */ /* 0x000fe200078ec0ff */
[----:B------:R-:W-:Y:S01]  /*99e0*/  FFMA.FTZ R39, R44, R42, R39 ;  /* 0x0000002a2c277223 */ /* 0x000fe20000010027 */
[----:B------:R-:W-:Y:S01]  /*99f0*/  SHF.R.U32.HI R58, RZ, 0x10, R59 ;  /* 0x00000010ff3a7819 */ /* 0x000fe2000001163b */
[-C--:B------:R-:W-:Y:S01]  /*9a00*/  FMUL.FTZ R42, R29, R41.reuse ;  /* 0x000000291d2a7220 */ /* 0x080fe20000410000 */
[----:B------:R-:W-:Y:S01]  /*9a10*/  LOP3.LUT R13, R13, 0xffff0000, RZ, 0xc0, !PT ;  /* 0xffff00000d0d7812 */ /* 0x000fe200078ec0ff */
[-C--:B------:R-:W-:Y:S01]  /*9a20*/  FMUL.FTZ R29, R29, R40.reuse ;  /* 0x000000281d1d7220 */ /* 0x080fe20000410000 */
[----:B------:R-:W-:Y:S01]  /*9a30*/  PRMT R70, R147, 0x5432, R70 ;  /* 0x0000543293467816 */ /* 0x000fe20000000046 */
[----:B------:R-:W-:Y:S01]  /*9a40*/  IMAD.U32 R11, R12, 0x10000, RZ ;  /* 0x000100000c0b7824 */ /* 0x000fe200078e00ff */
[----:B------:R-:W-:Y:S01]  /*9a50*/  PRMT R58, R145, 0x5432, R58 ;  /* 0x00005432913a7816 */ /* 0x000fe2000000003a */
[C---:B------:R-:W-:Y:S01]  /*9a60*/  FFMA.FTZ R42, R13.reuse, R40, -R42 ;  /* 0x000000280d2a7223 */ /* 0x040fe2000001082a */
[----:B------:R-:W-:Y:S01]  /*9a70*/  FFMA.FTZ R29, R13, R41, R29 ;  /* 0x000000290d1d7223 */ /* 0x000fe2000001001d */
[C---:B------:R-:W-:Y:S01]  /*9a80*/  IMAD.U32 R13, R31.reuse, 0x10000, RZ ;  /* 0x000100001f0d7824 */ /* 0x040fe200078e00ff */
[----:B------:R-:W-:Y:S01]  /*9a90*/  LOP3.LUT R31, R31, 0xffff0000, RZ, 0xc0, !PT ;  /* 0xffff00001f1f7812 */ /* 0x000fe200078ec0ff */
[C---:B------:R-:W-:Y:S01]  /*9aa0*/  IMAD.U32 R41, R70.reuse, 0x10000, RZ ;  /* 0x0001000046297824 */ /* 0x040fe200078e00ff */
[----:B------:R-:W-:Y:S01]  /*9ab0*/  LOP3.LUT R70, R70, 0xffff0000, RZ, 0xc0, !PT ;  /* 0xffff000046467812 */ /* 0x000fe200078ec0ff */
[----:B------:R-:W-:Y:S01]  /*9ac0*/  IMAD.U32 R44, R58, 0x10000, RZ ;  /* 0x000100003a2c7824 */ /* 0x000fe200078e00ff */
[----:B------:R-:W-:Y:S01]  /*9ad0*/  SHF.R.U64 R68, R68, 0x10, R69 ;  /* 0x0000001044447819 */ /* 0x000fe20000001245 */
[CC--:B------:R-:W-:Y:S01]  /*9ae0*/  FMUL.FTZ R47, R13.reuse, R41.reuse ;  /* 0x000000290d2f7220 */ /* 0x0c0fe20000410000 */
[----:B------:R-:W-:Y:S01]  /*9af0*/  LOP3.LUT R58, R58, 0xffff0000, RZ, 0xc0, !PT ;  /* 0xffff00003a3a7812 */ /* 0x000fe200078ec0ff */
        /* <DEDUP_REMOVED lines=8> */
[----:B------:R-:W-:Y:S01]  /*9b80*/  PRMT R56, R146, 0x5410, R56 ;  /* 0x0000541092387816 */ /* 0x000fe20000000038 */
[----:B------:R-:W-:-:S02]  /*9b90*/  IMAD.U32 R40, R28, 0x10000, RZ ;  /* 0x000100001c287824 */ /* 0x000fc400078e00ff */
[C---:B------:R-:W-:Y:S01]  /*9ba0*/  FFMA.FTZ R46, R41.reuse, R58, -R46 ;  /* 0x0000003a292e7223 */ /* 0x040fe2000001082e */
[----:B------:R-:W-:Y:S01]  /*9bb0*/  FFMA.FTZ R31, R41, R70, R31 ;  /* 0x00000046291f7223 */ /* 0x000fe2000001001f */
[----:B------:R-:W-:Y:S01]  /*9bc0*/  IMAD.U32 R48, R68, 0x10000, RZ ;  /* 0x0001000044307824 */ /* 0x000fe200078e00ff */
[----:B------:R-:W-:Y:S01]  /*9bd0*/  LOP3.LUT R28, R28, 0xffff0000, RZ, 0xc0, !PT ;  /* 0xffff00001c1c7812 */ /* 0x000fe200078ec0ff */
[----:B------:R-:W-:Y:S01]  /*9be0*/  IMAD.U32 R41, R56, 0x10000, RZ ;  /* 0x0001000038297824 */ /* 0x000fe200078e00ff */
[----:B------:R-:W-:Y:S01]  /*9bf0*/  LOP3.LUT R68, R68, 0xffff0000, RZ, 0xc0, !PT ;  /* 0xffff000044447812 */ /* 0x000fe200078ec0ff */
[-C--:B------:R-:W-:Y:S01]  /*9c00*/  FMUL.FTZ R49, R40, R48.reuse ;  /* 0x0000003028317220 */ /* 0x080fe20000410000 */
[----:B------:R-:W-:Y:S01]  /*9c10*/  LOP3.LUT R56, R56, 0xffff0000, RZ, 0xc0, !PT ;  /* 0xffff000038387812 */ /* 0x000fe200078ec0ff */
[-C--:B------:R-:W-:Y:S01]  /*9c20*/  FMUL.FTZ R40, R40, R41.reuse ;  /* 0x0000002928287220 */ /* 0x080fe20000410000 */
[----:B------:R-:W-:Y:S01]  /*9c30*/  PRMT R45, R147, 0x5410, R45 ;  /* 0x00005410932d7816 */ /* 0x000fe2000000002d */
[----:B------:R-:W-:Y:S01]  /*9c40*/  FFMA.FTZ R49, R11, R41, -R49 ;  /* 0x000000290b317223 */ /* 0x000fe20000010831 */
[----:B------:R-:W-:Y:S01]  /*9c50*/  PRMT R38, R145, 0x5410, R38 ;  /* 0x0000541091267816 */ /* 0x000fe20000000026 */
[----:B------:R-:W-:Y:S01]  /*9c60*/  FFMA.FTZ R40, R11, R48, R40 ;  /* 0x000000300b287223 */ /* 0x000fe20000010028 */
[C---:B------:R-:W-:Y:S01]  /*9c70*/  FMUL.FTZ R50, R28.reuse, R68 ;  /* 0x000000441c327220 */ /* 0x040fe20000410000 */
[-C--:B------:R-:W-:Y:S01]  /*9c80*/  FMUL.FTZ R11, R28, R56.reuse ;  /* 0x000000381c0b7220 */ /* 0x080fe20000410000 */
        /* <DEDUP_REMOVED lines=8> */
[----:B------:R-:W-:Y:S01]  /*9d10*/  LOP3.LUT R14, R14, 0xffff0000, RZ, 0xc0, !PT ;  /* 0xffff00000e0e7812 */ /* 0x000fe200078ec0ff */
[C---:B------:R-:W-:Y:S01]  /*9d20*/  FFMA.FTZ R50, R12.reuse, R56, -R50 ;  /* 0x000000380c327223 */ /* 0x040fe20000010832 */
[----:B------:R-:W-:Y:S01]  /*9d30*/  FFMA.FTZ R11, R12, R68, R11 ;  /* 0x000000440c0b7223 */ /* 0x000fe2000001000b */
[-C--:B------:R-:W-:Y:S01]  /*9d40*/  FMUL.FTZ R12, R44, R28.reuse ;  /* 0x0000001c2c0c7220 */ /* 0x080fe20000410000 */
[----:B------:R-:W-:Y:S01]  /*9d50*/  FMUL.FTZ R57, R30, R45 ;  /* 0x0000002d1e397220 */ /* 0x000fe20000410000 */
[----:B------:R-:W-:Y:S01]  /*9d60*/  FMUL.FTZ R59, R44, R41 ;  /* 0x000000292c3b7220 */ /* 0x000fe20000410000 */
[----:B------:R-:W-:Y:S01]  /*9d70*/  FMUL.FTZ R30, R30, R51 ;  /* 0x000000331e1e7220 */ /* 0x000fe20000410000 */
[C---:B------:R-:W-:Y:S01]  /*9d80*/  FFMA.FTZ R12, R15.reuse, R41, -R12 ;  /* 0x000000290f0c7223 */ /* 0x040fe2000001080c */
[C---:B------:R-:W-:Y:S01]  /*9d90*/  FFMA.FTZ R57, R14.reuse, R51, -R57 ;  /* 0x000000330e397223 */ /* 0x040fe20000010839 */
[----:B------:R-:W-:Y:S01]  /*9da0*/  FFMA.FTZ R59, R15, R28, R59 ;  /* 0x0000001c0f3b7223 */ /* 0x000fe2000001003b */
[----:B------:R-:W-:Y:S01]  /*9db0*/  FFMA.FTZ R30, R14, R45, R30 ;  /* 0x0000002d0e1e7223 */ /* 0x000fe2000001001e */
[----:B------:R-:W-:-:S02]  /*9dc0*/  F2FP.BF16.F32.PACK_AB R42, R42, R43 ;  /* 0x0000002b2a2a723e */ /* 0x000fc400000010ff */
[----:B------:R-:W-:Y:S02]  /*9dd0*/  F2FP.BF16.F32.PACK_AB R49, R50, R49 ;  /* 0x000000313231723e */ /* 0x000fe400000010ff */
[----:B------:R-:W-:Y:S01]  /*9de0*/  F2FP.BF16.F32.PACK_AB R31, R31, R13 ;  /* 0x0000000d1f1f723e */ /* 0x000fe200000010ff */
[----:B------:R-:W-:Y:S01]  /*9df0*/  IMAD.MOV.U32 R13, RZ, RZ, R42 ;  /* 0x000000ffff0d7224 */ /* 0x000fe200078e002a */
[----:B------:R-:W-:Y:S01]  /*9e00*/  F2FP.BF16.F32.PACK_AB R14, R57, R12 ;  /* 0x0000000c390e723e */ /* 0x000fe200000010ff */
[----:B------:R-:W-:Y:S01]  /*9e10*/  IMAD.MOV.U32 R12, RZ, RZ, R49 ;  /* 0x000000ffff0c7224 */ /* 0x000fe200078e0031 */
[----:B------:R-:W-:Y:S02]  /*9e20*/  F2FP.BF16.F32.PACK_AB R15, R46, R47 ;  /* 0x0000002f2e0f723e */ /* 0x000fe400000010ff */
[----:B------:R-:W-:Y:S02]  /*9e30*/  F2FP.BF16.F32.PACK_AB R29, R29, R39 ;  /* 0x000000271d1d723e */ /* 0x000fe400000010ff */
[----:B------:R-:W-:-:S02]  /*9e40*/  F2FP.BF16.F32.PACK_AB R28, R11, R40 ;  /* 0x000000280b1c723e */ /* 0x000fc400000010ff */
[----:B------:R-:W-:-:S07]  /*9e50*/  F2FP.BF16.F32.PACK_AB R30, R30, R59 ;  /* 0x0000003b1e1e723e */ /* 0x000fce00000010ff */
.L_x_2751:
[----:B------:R-:W-:Y:S05]  /*9e60*/  BSYNC B2 ;  /* 0x0000000000027941 */ /* 0x000fea0003800000 */
.L_x_2750:
[----:B------:R-:W-:Y:S02]  /*9e70*/  ULDC.64 UR4, c[0x0][0x208] ;  /* 0x0000820000047ab9 */ /* 0x000fe40000000a00 */
[----:B-1----:R1:W-:Y:S04]  /*9e80*/  ST.E.128 desc[UR4][R34.64], R12 ;  /* 0x0000000c22007985 */ /* 0x0023e8000c101d04 */
[----:B--2---:R1:W-:Y:S02]  /*9e90*/  @!P4 ST.E.128 desc[UR4][R36.64], R28 ;  /* 0x0000001c2400c985 */ /* 0x0043e4000c101d04 */
.L_x_2749:
[----:B------:R-:W-:Y:S05]  /*9ea0*/  BSYNC B1 ;  /* 0x0000000000017941 */ /* 0x000fea0003800000 */
.L_x_2748:
[----:B------:R-:W-:-:S13]  /*9eb0*/  ISETP.NE.AND P4, PT, R21, RZ, PT ;  /* 0x000000ff1500720c */ /* 0x000fda0003f85270 */
[----:B------:R-:W-:Y:S05]  /*9ec0*/  @!P4 BRA `(.L_x_2700) ;  /* 0x0000000c00d8c947 */ /* 0x000fea0003800000 */
[----:B------:R-:W-:Y:S01]  /*9ed0*/  SEL R136, R124, R136, !P1 ;  /* 0x000000887c887207 */ /* 0x000fe20004800000 */
[----:B------:R-:W-:Y:S01]  /*9ee0*/  BSSY B1, `(.L_x_2752) ;  /* 0x0000076000017945 */ /* 0x000fe20003800000 */
[----:B01----:R-:W-:Y:S02]  /*9ef0*/  SHF.R.U32.HI R14, RZ, 0x3, R177 ;  /* 0x00000003ff0e7819 */ /* 0x003fe400000116b1 */
[----:B---3--:R-:W-:Y:S02]  /*9f00*/  SHF.R.S32.HI R11, RZ, 0x1f, R136 ;  /* 0x0000001fff0b7819 */ /* 0x008fe40000011488 */
[----:B------:R-:W-:Y:S02]  /*9f10*/  ISETP.GE.AND P5, PT, R164, R123, PT ;  /* 0x0000007ba400720c */ /* 0x000fe40003fa6270 */
[----:B------:R-:W-:Y:S02]  /*9f20*/  LEA.HI R136, R11, R136, RZ, 0x4 ;  /* 0x000000880b887211 */ /* 0x000fe400078f20ff */
[----:B------:R-:W-:-:S02]  /*9f30*/  LEA R34, P4, R6, R119, 0x1 ;  /* 0x0000007706227211 */ /* 0x000fc400078808ff */
[----:B------:R-:W-:Y:S02]  /*9f40*/  LEA.HI.SX32 R136, R136, R113, 0x1c ;  /* 0x0000007188887211 */ /* 0x000fe400078fe2ff */
[----:B------:R-:W-:Y:S02]  /*9f50*/  LEA.HI.X R35, R6, R118, R109, 0x1, P4 ;  /* 0x0000007606237211 */ /* 0x000fe400020f0c6d */
[----:B------:R-:W-:-:S04]  /*9f60*/  SHF.R.S32.HI R11, RZ, 0x1f, R136 ;  /* 0x0000001fff0b7819 */ /* 0x000fc80000011488 */
[----:B----4-:R-:W-:Y:S01]  /*9f70*/  LEA.HI R12, R11, R136, RZ, 0x3 ;  /* 0x000000880b0c7211 */ /* 0x010fe200078f18ff */
        /* <DEDUP_REMOVED lines=21> */
[----:B------:R-:W-:Y:S01]  /*a0d0*/  PRMT R65, R144, 0x5432, R65 ;  /* 0x0000543290417816 */ /* 0x000fe20000000041 */
[----:B------:R-:W-:Y:S01]  /*a0e0*/  IMAD.U32 R43, R14, 0x10000, RZ ;  /* 0x000100000e2b7824 */ /* 0x000fe200078e00ff */
[----:B------:R-:W-:-:S02]  /*a0f0*/  SHF.R.U64 R38, R66, 0x10, R67 ;  /* 0x0000001042267819 */ /* 0x000fc40000001243 */
[----:B------:R-:W-:Y:S01]  /*a100*/  PRMT R53, R142, 0x5432, R53 ;  /* 0x000054328e357816 */ /* 0x000fe20000000035 */
[----:B------:R-:W-:Y:S01]  /*a110*/  IMAD.U32 R49, R65, 0x10000, RZ ;  /* 0x0001000041317824 */ /* 0x000fe200078e00ff */
[----:B------:R-:W-:Y:S02]  /*a120*/  SHF.R.U64 R36, R54, 0x10, R55 ;  /* 0x0000001036247819 */ /* 0x000fe40000001237 */
[----:B------:R-:W-:Y:S01]  /*a130*/  SHF.R.U32.HI R66, RZ, 0x10, R67 ;  /* 0x00000010ff427819 */ /* 0x000fe20000011643 */
[----:B------:R-:W-:Y:S01]  /*a140*/  FMUL.FTZ R51, R46, R49 ;  /* 0x000000312e337220 */ /* 0x000fe20000410000 */
[----:B------:R-:W-:Y:S02]  /*a150*/  SHF.R.U32.HI R54, RZ, 0x10, R55 ;  /* 0x00000010ff367819 */ /* 0x000fe40000011637 */
[----:B------:R-:W-:Y:S01]  /*a160*/  PRMT R144, R144, 0x5410, R39 ;  /* 0x0000541090907816 */ /* 0x000fe20000000027 */
[----:B------:R-:W-:Y:S01]  /*a170*/  IMAD.U32 R39, R53, 0x10000, RZ ;  /* 0x0001000035277824 */ /* 0x000fe200078e00ff */
[----:B------:R-:W-:-:S02]  /*a180*/  PRMT R66, R143, 0x5432, R66 ;  /* 0x000054328f427816 */ /* 0x000fc40000000042 */
[----:B------:R-:W-:Y:S01]  /*a190*/  PRMT R54, R141, 0x5432, R54 ;  /* 0x000054328d367816 */ /* 0x000fe20000000036 */
[-C--:B------:R-:W-:Y:S01]  /*a1a0*/  FMUL.FTZ R55, R46, R39.reuse ;  /* 0x000000272e377220 */ /* 0x080fe20000410000 */
[----:B------:R-:W-:Y:S01]  /*a1b0*/  LOP3.LUT R42, R29, 0xffff0000, RZ, 0xc0, !PT ;  /* 0xffff00001d2a7812 */ /* 0x000fe200078ec0ff */
[----:B------:R-:W-:Y:S01]  /*a1c0*/  IMAD.U32 R48, R66, 0x10000, RZ ;  /* 0x0001000042307824 */ /* 0x000fe200078e00ff */
[----:B------:R-:W-:Y:S01]  /*a1d0*/  LOP3.LUT R65, R65, 0xffff0000, RZ, 0xc0, !PT ;  /* 0xffff000041417812 */ /* 0x000fe200078ec0ff */
[----:B------:R-:W-:Y:S01]  /*a1e0*/  IMAD.U32 R46, R54, 0x10000, RZ ;  /* 0x00010000362e7824 */ /* 0x000fe200078e00ff */
[----:B------:R-:W-:Y:S01]  /*a1f0*/  LOP3.LUT R53, R53, 0xffff0000, RZ, 0xc0, !PT ;  /* 0xffff000035357812 */ /* 0x000fe200078ec0ff */
[C---:B------:R-:W-:Y:S01]  /*a200*/  FFMA.FTZ R39, R40.reuse, R39, -R51 ;  /* 0x0000002728277223 */ /* 0x040fe20000010833 */
[----:B------:R-:W-:Y:S01]  /*a210*/  LOP3.LUT R41, R13, 0xffff0000, RZ, 0xc0, !PT ;  /* 0xffff00000d297812 */ /* 0x000fe200078ec0ff */
[----:B------:R-:W-:Y:S01]  /*a220*/  FFMA.FTZ R40, R40, R49, R55 ;  /* 0x0000003128287223 */ /* 0x000fe20000010037 */
[C---:B------:R-:W-:Y:S01]  /*a230*/  FMUL.FTZ R50, R42.reuse, R65 ;  /* 0x000000412a327220 */ /* 0x040fe20000410000 */
[----:B------:R-:W-:Y:S01]  /*a240*/  FMUL.FTZ R49, R47, R48 ;  /* 0x000000302f317220 */ /* 0x000fe20000410000 */
[----:B------:R-:W-:Y:S01]  /*a250*/  LOP3.LUT R31, R31, 0xffff0000, RZ, 0xc0, !PT ;  /* 0xffff00001f1f7812 */ /* 0x000fe200078ec0ff */
[-C--:B------:R-:W-:Y:S01]  /*a260*/  FMUL.FTZ R52, R42, R53.reuse ;  /* 0x000000352a347220 */ /* 0x080fe20000410000 */
[----:B------:R-:W-:Y:S01]  /*a270*/  LOP3.LUT R66, R66, 0xffff0000, RZ, 0xc0, !PT ;  /* 0xffff000042427812 */ /* 0x000fe200078ec0ff */
[-C--:B------:R-:W-:Y:S01]  /*a280*/  FMUL.FTZ R47, R47, R46.reuse ;  /* 0x0000002e2f2f7220 */ /* 0x080fe20000410000 */
[----:B------:R-:W-:Y:S01]  /*a290*/  LOP3.LUT R54, R54, 0xffff0000, RZ, 0xc0, !PT ;  /* 0xffff000036367812 */ /* 0x000fe200078ec0ff */
[----:B------:R-:W-:Y:S01]  /*a2a0*/  FFMA.FTZ R42, R41, R53, -R50 ;  /* 0x00000035292a7223 */ /* 0x000fe20000010832 */
[----:B------:R-:W-:Y:S01]  /*a2b0*/  PRMT R37, R142, 0x5410, R37 ;  /* 0x000054108e257816 */ /* 0x000fe20000000025 */
[----:B------:R-:W-:Y:S01]  /*a2c0*/  FFMA.FTZ R46, R44, R46, -R49 ;  /* 0x0000002e2c2e7223 */ /* 0x000fe20000010831 */
[----:B------:R-:W-:Y:S01]  /*a2d0*/  IMAD.U32 R29, R28, 0x10000, RZ ;  /* 0x000100001c1d7824 */ /* 0x000fe200078e00ff */
[----:B------:R-:W-:Y:S01]  /*a2e0*/  LOP3.LUT R15, R15, 0xffff0000, RZ, 0xc0, !PT ;  /* 0xffff00000f0f7812 */ /* 0x000fe200078ec0ff */
[----:B------:R-:W-:Y:S01]  /*a2f0*/  FFMA.FTZ R41, R41, R65, R52 ;  /* 0x0000004129297223 */ /* 0x000fe20000010034 */
[----:B------:R-:W-:Y:S01]  /*a300*/  FFMA.FTZ R44, R44, R48, R47 ;  /* 0x000000302c2c7223 */ /* 0x000fe2000001002f */
[----:B------:R-:W-:Y:S01]  /*a310*/  LOP3.LUT R28, R28, 0xffff0000, RZ, 0xc0, !PT ;  /* 0xffff00001c1c7812 */ /* 0x000fe200078ec0ff */
[C---:B------:R-:W-:Y:S01]  /*a320*/  FMUL.FTZ R52, R31.reuse, R66 ;  /* 0x000000421f347220 */ /* 0x040fe20000410000 */
[----:B------:R-:W-:Y:S01]  /*a330*/  FMUL.FTZ R56, R31, R54 ;  /* 0x000000361f387220 */ /* 0x000fe20000410000 */
[C---:B------:R-:W-:Y:S01]  /*a340*/  LOP3.LUT R47, R144.reuse, 0xffff0000, RZ, 0xc0, !PT ;  /* 0xffff0000902f7812 */ /* 0x040fe200078ec0ff */
[----:B------:R-:W-:-:S02]  /*a350*/  IMAD.U32 R50, R144, 0x10000, RZ ;  /* 0x0001000090327824 */ /* 0x000fc400078e00ff */
[----:B------:R-:W-:Y:S01]  /*a360*/  FFMA.FTZ R31, R15, R54, -R52 ;  /* 0x000000360f1f7223 */ /* 0x000fe20000010834 */
[C---:B------:R-:W-:Y:S01]  /*a370*/  IMAD.U32 R48, R37.reuse, 0x10000, RZ ;  /* 0x0001000025307824 */ /* 0x040fe200078e00ff */
[----:B------:R-:W-:Y:S01]  /*a380*/  LOP3.LUT R37, R37, 0xffff0000, RZ, 0xc0, !PT ;  /* 0xffff000025257812 */ /* 0x000fe200078ec0ff */
[C---:B------:R-:W-:Y:S01]  /*a390*/  IMAD.U32 R13, R12.reuse, 0x10000, RZ ;  /* 0x000100000c0d7824 */ /* 0x040fe200078e00ff */
[----:B------:R-:W-:Y:S01]  /*a3a0*/  LOP3.LUT R12, R12, 0xffff0000, RZ, 0xc0, !PT ;  /* 0xffff00000c0c7812 */ /* 0x000fe200078ec0ff */
[----:B------:R-:W-:Y:S01]  /*a3b0*/  FFMA.FTZ R51, R15, R66, R56 ;  /* 0x000000420f337223 */ /* 0x000fe20000010038 */
[----:B------:R-:W-:Y:S01]  /*a3c0*/  PRMT R38, R143, 0x5410, R38 ;  /* 0x000054108f267816 */ /* 0x000fe20000000026 */
[----:B------:R-:W-:Y:S01]  /*a3d0*/  FMUL.FTZ R52, R29, R50 ;  /* 0x000000321d347220 */ /* 0x000fe20000410000 */
[C---:B------:R-:W-:Y:S01]  /*a3e0*/  FMUL.FTZ R15, R28.reuse, R47 ;  /* 0x0000002f1c0f7220 */ /* 0x040fe20000410000 */
[----:B------:R-:W-:Y:S01]  /*a3f0*/  PRMT R36, R141, 0x5410, R36 ;  /* 0x000054108d247816 */ /* 0x000fe20000000024 */
[----:B------:R-:W-:Y:S01]  /*a400*/  FMUL.FTZ R29, R29, R48 ;  /* 0x000000301d1d7220 */ /* 0x000fe20000410000 */
[-C--:B------:R-:W-:Y:S01]  /*a410*/  FMUL.FTZ R49, R28, R37.reuse ;  /* 0x000000251c317220 */ /* 0x080fe20000410000 */
[----:B------:R-:W-:Y:S01]  /*a420*/  LOP3.LUT R45, R14, 0xffff0000, RZ, 0xc0, !PT ;  /* 0xffff00000e2d7812 */ /* 0x000fe200078ec0ff */
[----:B------:R-:W-:Y:S01]  /*a430*/  FFMA.FTZ R37, R12, R37, -R15 ;  /* 0x000000250c257223 */ /* 0x000fe2000001080f */
[----:B------:R-:W-:-:S02]  /*a440*/  IMAD.U32 R14, R30, 0x10000, RZ ;  /* 0x000100001e0e7824 */ /* 0x000fc400078e00ff */
[C---:B------:R-:W-:Y:S01]  /*a450*/  FFMA.FTZ R52, R13.reuse, R48, -R52 ;  /* 0x000000300d347223 */ /* 0x040fe20000010834 */
[----:B------:R-:W-:Y:S01]  /*a460*/  FFMA.FTZ R29, R13, R50, R29 ;  /* 0x000000320d1d7223 */ /* 0x000fe2000001001d */
[----:B------:R-:W-:Y:S01]  /*a470*/  IMAD.U32 R15, R38, 0x10000, RZ ;  /* 0x00010000260f7824 */ /* 0x000fe200078e00ff */
[----:B------:R-:W-:Y:S01]  /*a480*/  LOP3.LUT R30, R30, 0xffff0000, RZ, 0xc0, !PT ;  /* 0xffff00001e1e7812 */ /* 0x000fe200078ec0ff */
[----:B------:R-:W-:Y:S01]  /*a490*/  IMAD.U32 R13, R36, 0x10000, RZ ;  /* 0x00010000240d7824 */ /* 0x000fe200078e00ff */
[----:B------:R-:W-:Y:S01]  /*a4a0*/  LOP3.LUT R38, R38, 0xffff0000, RZ, 0xc0, !PT ;  /* 0xffff000026267812 */ /* 0x000fe200078ec0ff */
[----:B------:R-:W-:Y:S01]  /*a4b0*/  FMUL.FTZ R28, R14, R15 ;  /* 0x0000000f0e1c7220 */ /* 0x000fe20000410000 */
[----:B------:R-:W-:Y:S01]  /*a4c0*/  LOP3.LUT R36, R36, 0xffff0000, RZ, 0xc0, !PT ;  /* 0xffff000024247812 */ /* 0x000fe200078ec0ff */
[----:B------:R-:W-:Y:S01]  /*a4d0*/  FFMA.FTZ R12, R12, R47, R49 ;  /* 0x0000002f0c0c7223 */ /* 0x000fe20000010031 */
[-C--:B------:R-:W-:Y:S01]  /*a4e0*/  FMUL.FTZ R14, R14, R13.reuse ;  /* 0x0000000d0e0e7220 */ /* 0x080fe20000410000 */
[C---:B------:R-:W-:Y:S01]  /*a4f0*/  FMUL.FTZ R48, R30.reuse, R38 ;  /* 0x000000261e307220 */ /* 0x040fe20000410000 */
[C---:B------:R-:W-:Y:S01]  /*a500*/  FFMA.FTZ R28, R43.reuse, R13, -R28 ;  /* 0x0000000d2b1c7223 */ /* 0x040fe2000001081c */
[-C--:B------:R-:W-:Y:S01]  /*a510*/  FMUL.FTZ R47, R30, R36.reuse ;  /* 0x000000241e2f7220 */ /* 0x080fe20000410000 */
[----:B------:R-:W-:Y:S01]  /*a520*/  FFMA.FTZ R14, R43, R15, R14 ;  /* 0x0000000f2b0e7223 */ /* 0x000fe2000001000e */
[----:B------:R-:W-:Y:S01]  /*a530*/  FFMA.FTZ R13, R45, R36, -R48 ;  /* 0x000000242d0d7223 */ /* 0x000fe20000010830 */
[----:B------:R-:W-:Y:S01]  /*a540*/  F2FP.BF16.F32.PACK_AB R15, R31, R46 ;  /* 0x0000002e1f0f723e */ /* 0x000fe200000010ff */
[----:B------:R-:W-:Y:S01]  /*a550*/  FFMA.FTZ R47, R45, R38, R47 ;  /* 0x000000262d2f7223 */ /* 0x000fe2000001002f */
[----:B------:R-:W-:-:S02]  /*a560*/  F2FP.BF16.F32.PACK_AB R31, R12, R29 ;  /* 0x0000001d0c1f723e */ /* 0x000fc400000010ff */
[----:B------:R-:W-:Y:S02]  /*a570*/  F2FP.BF16.F32.PACK_AB R30, R13, R28 ;  /* 0x0000001c0d1e723e */ /* 0x000fe400000010ff */
        /* <DEDUP_REMOVED lines=12> */
.L_x_2753:
[----:B------:R-:W-:Y:S05]  /*a640*/  BSYNC B1 ;  /* 0x0000000000017941 */ /* 0x000fea0003800000 */
.L_x_2752:
[----:B------:R-:W-:Y:S01]  /*a650*/  ISETP.GE.AND P4, PT, R11, R134, PT ;  /* 0x000000860b00720c */ /* 0x000fe20003f86270 */
[----:B------:R-:W-:Y:S02]  /*a660*/  ULDC.64 UR4, c[0x0][0x208] ;  /* 0x0000820000047ab9 */ /* 0x000fe40000000a00 */
[----:B0-----:R0:W-:Y:S10]  /*a670*/  ST.E.128 desc[UR4][R34.64], R12 ;  /* 0x0000000c22007985 */ /* 0x0011f4000c101d04 */
[----:B------:R-:W-:Y:S05]  /*a680*/  @P4 BRA `(.L_x_2700) ;  /* 0x0000000400e84947 */ /* 0x000fea0003800000 */
[----:B------:R-:W-:Y:S01]  /*a690*/  IMAD.WIDE R32, R11, 0x2, R32 ;  /* 0x000000020b207825 */ /* 0x000fe200078e0220 */
[----:B------:R-:W-:-:S04]  /*a6a0*/  ULDC.64 UR4, c[0x0][0x208] ;  /* 0x0000820000047ab9 */ /* 0x000fc80000000a00 */
[----:B-1----:R1:W-:Y:S01]  /*a6b0*/  ST.E.128 desc[UR4][R32.64], R28 ;  /* 0x0000001c20007985 */ /* 0x0023e2000c101d04 */
[----:B------:R-:W-:Y:S05]  /*a6c0*/  BRA `(.L_x_2700) ;  /* 0x0000000400d87947 */ /* 0x000fea0003800000 */
.L_x_2665:
[----:B------:R-:W-:-:S04]  /*a6d0*/  ULOP3.LUT UR4, UR60, 0x1, URZ, 0xfc, !UPT ;  /* 0x000000013c047892 */ /* 0x000fc8000f8efc3f */
[----:B------:R-:W-:-:S06]  /*a6e0*/  UISETP.NE.AND UP0, UPT, UR4, 0x3, UPT ;  /* 0x000000030400788c */ /* 0x000fcc000bf05270 */
[----:B------:R-:W-:-:S13]  /*a6f0*/  PLOP3.LUT P0, PT, PT, PT, UP0, 0x80, 0x0 ;  /* 0x000000000000781c */ /* 0x000fda0003f0f008 */
[----:B------:R-:W-:Y:S05]  /*a700*/  @!P0 BRA `(.L_x_2754) ;  /* 0x0000000000048947 */ /* 0x000fea0003800000 */
[----:B------:R-:W-:Y:S01]  /*a710*/  BPT.TRAP 0x1 ;  /* 0x000000040000795c */ /* 0x000fe20000300000 */
.L_x_2754:
[----:B------:R-:W-:Y:S01]  /*a720*/  IMAD R84, R18, 0x8, R2 ;  /* 0x0000000812547824 */ /* 0x000fe200078e0202 */
[----:B------:R-:W-:Y:S01]  /*a730*/  SHF.L.U32 R85, R171, 0x1f, RZ ;  /* 0x0000001fab557819 */ /* 0x000fe200000006ff */
[----:B------:R-:W-:Y:S01]  /*a740*/  BSSY B1, `(.L_x_2755) ;  /* 0x0000004000017945 */ /* 0x000fe20003800000 */
[----:B------:R-:W-:Y:S02]  /*a750*/  SHF.R.S32.HI R81, RZ, 0x1f, R80 ;  /* 0x0000001fff517819 */ /* 0x000fe40000011450 */
[----:B------:R-:W0:Y:S02]  /*a760*/  SYNCS.PHASECHK.TRANS64.TRYWAIT P4, [R84+URZ+0x2a890], R85 ;  /* 0x02a89055540075a7 */ /* 0x000e24000808017f */
[----:B0-----:R-:W-:Y:S05]  /*a770*/  @!P4 BRA `(.L_x_2756) ;  /* 0x000001b00074c947 */ /* 0x001fea0003800000 */
.L_x_3041:
[----:B------:R-:W-:Y:S05]  /*a780*/  BSYNC B1 ;  /* 0x0000000000017941 */ /* 0x000fea0003800000 */
.L_x_2755:
        /* <DEDUP_REMOVED lines=25> */
.L_x_3045:
[----:B------:R-:W-:Y:S04]  /*a920*/  BSSY B1, `(.L_x_2758) ;  /* 0x0000026000017945 */ /* 0x000fe80003800000 */
[----:B------:R-:W-:Y:S05]  /*a930*/  @!P4 BRA `(.L_x_2759) ;  /* 0x000000000090c947 */ /* 0x000fea0003800000 */
[----:B------:R-:W-:Y:S01]  /*a940*/  ULDC UR4, c[0x0][0x2f4] ;  /* 0x0000bd0000047ab9 */ /* 0x000fe20000000800 */
[----:B------:R-:W-:Y:S01]  /*a950*/  ULDC.64 UR6, c[0x0][0x208] ;  /* 0x0000820000067ab9 */ /* 0x000fe20000000a00 */
        /* <DEDUP_REMOVED lines=34> */
.L_x_2759:
[----:B------:R-:W-:Y:S05]  /*ab80*/  BSYNC B1 ;  /* 0x0000000000017941 */ /* 0x000fea0003800000 */
.L_x_2758:
[----:B------:R-:W-:-:S03]  /*ab90*/  UMOV UR4, 0xffffffff ;  /* 0xffffffff00047882 */ /* 0x000fc60000000000 */
[----:B------:R-:W-:Y:S05]  /*aba0*/  BRA.DIV UR4, `(.L_x_2760) ;  /* 0x000001ae04c87947 */ /* 0x000fea000b800000 */
[----:B--2---:R2:W0:Y:S04]  /*abb0*/  SHFL.IDX PT, R34, R33, 0x1, 0x1c1f ;  /* 0x003c1f0021227f89 */ /* 0x00442800000e0000 */
[----:B---3--:R2:W3:Y:S02]  /*abc0*/  SHFL.IDX PT, R37, R32, 0x1, 0x1c1f ;  /* 0x003c1f0020257f89 */ /* 0x0084e400000e0000 */
.L_x_3049:
[----:B------:R-:W-:-:S13]  /*abd0*/  ISETP.GE.AND P4, PT, R35, 0x41, PT ;  /* 0x000000412300780c */ /* 0x000fda0003f86270 */
[----:B------:R-:W-:Y:S05]  /*abe0*/  @!P4 BRA `(.L_x_2700) ;  /* 0x000000000090c947 */ /* 0x000fea0003800000 */
[----:B------:R-:W-:Y:S01]  /*abf0*/  ULDC UR4, c[0x0][0x2f4] ;  /* 0x0000bd0000047ab9 */ /* 0x000fe20000000800 */
[----:B------:R-:W-:Y:S01]  /*ac00*/  ULDC.64 UR6, c[0x0][0x208] ;  /* 0x0000820000067ab9 */ /* 0x000fe20000000a00 */
[----:B------:R-:W-:-:S13]  /*ac10*/  ISETP.GE.AND P4, PT, R16, UR4, PT ;  /* 0x0000000410007c0c */ /* 0x000fda000bf86270 */
[----:B----4-:R-:W4:Y:S01]  /*ac20*/  @!P4 LDS.128 R12, [R29+0x2000] ;  /* 0x002000001d0cc984 */ /* 0x010f220000000c00 */
[----:B---3--:R-:W-:-:S04]  /*ac30*/  @!P4 LEA R30, P5, R16, R37, 0x1 ;  /* 0x00000025101ec211 */ /* 0x008fc800078a08ff */
[----:B0-----:R-:W-:Y:S02]  /*ac40*/  @!P4 LEA.HI.X R31, R16, R34, R17, 0x1, P5 ;  /* 0x00000022101fc211 */ /* 0x001fe400028f0c11 */
[----:B------:R-:W-:-:S13]  /*ac50*/  ISETP.GE.AND P5, PT, R163, UR4, PT ;  /* 0x00000004a3007c0c */ /* 0x000fda000bfa6270 */
[----:B------:R-:W-:Y:S01]  /*ac60*/  @!P5 IMAD.SHL.U32 R11, R166, 0x8, RZ ;  /* 0x00000008a60bd824 */ /* 0x000fe200078e00ff */
[----:B----4-:R0:W-:Y:S01]  /*ac70*/  @!P4 ST.E.128 desc[UR6][R30.64], R12 ;  /* 0x0000000c1e00c985 */ /* 0x0101e2000c101d06 */
[----:B------:R-:W-:-:S03]  /*ac80*/  ISETP.GE.AND P4, PT, R164, UR4, PT ;  /* 0x00000004a4007c0c */ /* 0x000fc6000bf86270 */
[----:B------:R-:W3:Y:S01]  /*ac90*/  @!P5 LDS.128 R12, [R28+0x2000] ;  /* 0x002000001c0cd984 */ /* 0x000ee20000000c00 */
[----:B0-----:R-:W-:Y:S02]  /*aca0*/  @!P5 IMAD.MOV.U32 R30, RZ, RZ, R37 ;  /* 0x000000ffff1ed224 */ /* 0x001fe400078e0025 */
[----:B------:R-:W-:Y:S02]  /*acb0*/  @!P5 IMAD.MOV.U32 R31, RZ, RZ, R34 ;  /* 0x000000ffff1fd224 */ /* 0x000fe400078e0022 */
[----:B------:R-:W-:-:S05]  /*acc0*/  @!P5 IMAD.WIDE R30, R11, 0x2, R30 ;  /* 0x000000020b1ed825 */ /* 0x000fca00078e021e */
[----:B------:R-:W-:Y:S01]  /*acd0*/  @!P4 IMAD.SHL.U32 R11, R167, 0x8, RZ ;  /* 0x00000008a70bc824 */ /* 0x000fe200078e00ff */
[----:B---3--:R0:W-:Y:S01]  /*ace0*/  @!P5 ST.E.128 desc[UR6][R30.64], R12 ;  /* 0x0000000c1e00d985 */ /* 0x0081e2000c101d06 */
[----:B------:R-:W-:-:S03]  /*acf0*/  ISETP.GE.AND P5, PT, R19, UR4, PT ;  /* 0x0000000413007c0c */ /* 0x000fc6000bfa6270 */
[----:B------:R-:W3:Y:S01]  /*ad00*/  @!P4 LDS.128 R12, [R29+0x5000] ;  /* 0x005000001d0cc984 */ /* 0x000ee20000000c00 */
[----:B0-----:R-:W-:Y:S02]  /*ad10*/  @!P4 IMAD.MOV.U32 R30, RZ, RZ, R37 ;  /* 0x000000ffff1ec224 */ /* 0x001fe400078e0025 */
[----:B------:R-:W-:Y:S02]  /*ad20*/  @!P4 IMAD.MOV.U32 R31, RZ, RZ, R34 ;  /* 0x000000ffff1fc224 */ /* 0x000fe400078e0022 */
[----:B------:R-:W-:-:S05]  /*ad30*/  @!P4 IMAD.WIDE R30, R11, 0x2, R30 ;  /* 0x000000020b1ec825 */ /* 0x000fca00078e021e */
[----:B---3--:R0:W-:Y:S04]  /*ad40*/  @!P4 ST.E.128 desc[UR6][R30.64], R12 ;  /* 0x0000000c1e00c985 */ /* 0x0081e8000c101d06 */
[----:B------:R-:W3:Y:S01]  /*ad50*/  @!P5 LDS.128 R12, [R28+0x5000] ;  /* 0x005000001c0cd984 */ /* 0x000ee20000000c00 */
[----:B0-----:R-:W-:-:S04]  /*ad60*/  @!P5 LEA R30, P4, R19, R37, 0x1 ;  /* 0x00000025131ed211 */ /* 0x001fc800078808ff */
[----:B------:R-:W-:Y:S02]  /*ad70*/  @!P5 LEA.HI.X R31, R19, R34, R169, 0x1, P4 ;  /* 0x00000022131fd211 */ /* 0x000fe400020f0ca9 */
[----:B------:R-:W-:-:S03]  /*ad80*/  ISETP.GE.AND P4, PT, R22, UR4, PT ;  /* 0x0000000416007c0c */ /* 0x000fc6000bf86270 */
[----:B---3--:R0:W-:Y:S10]  /*ad90*/  @!P5 ST.E.128 desc[UR6][R30.64], R12 ;  /* 0x0000000c1e00d985 */ /* 0x0081f4000c101d06 */
[----:B------:R-:W3:Y:S01]  /*ada0*/  @!P4 LDS.128 R12, [R29+0x8000] ;  /* 0x008000001d0cc984 */ /* 0x000ee20000000c00 */
[----:B0-----:R-:W-:-:S04]  /*adb0*/  @!P4 LEA R30, P5, R22, R37, 0x1 ;  /* 0x00000025161ec211 */ /* 0x001fc800078a08ff */
[----:B------:R-:W-:Y:S02]  /*adc0*/  @!P4 LEA.HI.X R31, R22, R34, R180, 0x1, P5 ;  /* 0x00000022161fc211 */ /* 0x000fe400028f0cb4 */
[----:B------:R-:W-:-:S03]  /*add0*/  ISETP.GE.AND P5, PT, R23, UR4, PT ;  /* 0x0000000417007c0c */ /* 0x000fc6000bfa6270 */
[----:B---3--:R-:W-:Y:S10]  /*ade0*/  @!P4 ST.E.128 desc[UR6][R30.64], R12 ;  /* 0x0000000c1e00c985 */ /* 0x008ff4000c101d06 */
[----:B------:R0:W3:Y:S02]  /*adf0*/  @!P5 LDS.128 R12, [R28+0x8000] ;  /* 0x008000001c0cd984 */ /* 0x0000e40000000c00 */
[----:B0-----:R-:W-:-:S04]  /*ae00*/  @!P5 LEA R28, P4, R23, R37, 0x1 ;  /* 0x00000025171cd211 */ /* 0x001fc800078808ff */
[----:B------:R-:W-:-:S05]  /*ae10*/  @!P5 LEA.HI.X R29, R23, R34, R179, 0x1, P4 ;  /* 0x00000022171dd211 */ /* 0x000fca00020f0cb3 */
[----:B---3--:R0:W-:Y:S04]  /*ae20*/  @!P5 ST.E.128 desc[UR6][R28.64], R12 ;  /* 0x0000000c1c00d985 */ /* 0x0081e8000c101d06 */
.L_x_2700:
[----:B------:R-:W-:Y:S05]  /*ae30*/  BSYNC B0 ;  /* 0x0000000000007941 */ /* 0x000fea0003800000 */
.L_x_2664:
        /* <DEDUP_REMOVED lines=17> */
.L_x_2762:
[----:B------:R-:W-:Y:S05]  /*af50*/  BSYNC B0 ;  /* 0x0000000000007941 */ /* 0x000fea0003800000 */
.L_x_2761:
[----:B------:R-:W3:Y:S01]  /*af60*/  SYNCS.PHASECHK.TRANS64.TRYWAIT P0, [R84+URZ+0x2a8b0], R85 ;  /* 0x02a8b055540075a7 */ /* 0x000ee2000800017f */
[----:B------:R-:W-:Y:S04]  /*af70*/  BSSY B0, `(.L_x_2763) ;  /* 0x0000002000007945 */ /* 0x000fe80003800000 */
[----:B---3--:R-:W-:Y:S05]  /*af80*/  @!P0 BRA `(.L_x_2764) ;  /* 0x000001ac001c8947 */ /* 0x008fea0003800000 */
.L_x_3050:
[----:B------:R-:W-:Y:S05]  /*af90*/  BSYNC B0 ;  /* 0x0000000000007941 */ /* 0x000fea0003800000 */
.L_x_2763:
        /* <DEDUP_REMOVED lines=26> */
[----:B------:R-:W-:Y:S01]  /*b140*/  ISETP.NE.AND P5, PT, R3, RZ, PT ;  /* 0x000000ff0300720c */ /* 0x000fe20003fa5270 */
[----:B------:R-:W-:-:S12]  /*b150*/  ULDC.64 UR4, c[0x0][0x208] ;  /* 0x0000820000047ab9 */ /* 0x000fd80000000a00 */
        /* <DEDUP_REMOVED lines=19> */
.L_x_2766:
[----:B------:R-:W-:Y:S05]  /*b290*/  BSYNC B0 ;  /* 0x0000000000007941 */ /* 0x000fea0003800000 */
.L_x_2765:
[----:B------:R-:W-:Y:S01]  /*b2a0*/  ISETP.GE.AND P0, PT, R83, 0x41, PT ;  /* 0x000000415300780c */ /* 0x000fe20003f06270 */
[----:B--2-4-:R2:W4:Y:S01]  /*b2b0*/  SHFL.IDX PT, R29, R32, 0x1, 0x1c1f ;  /* 0x003c1f00201d7f89 */ /* 0x01452200000e0000 */
[----:B------:R-:W-:Y:S03]  /*b2c0*/  BSSY B0, `(.L_x_2767) ;  /* 0x0000018000007945 */ /* 0x000fe60003800000 */
[----:B-1----:R2:W1:Y:S08]  /*b2d0*/  SHFL.IDX PT, R28, R27, 0x1, 0x1c1f ;  /* 0x003c1f001b1c7f89 */ /* 0x00247000000e0000 */
[----:B--2---:R-:W-:Y:S05]  /*b2e0*/  @!P0 BRA `(.L_x_2768) ;  /* 0x0000000000548947 */ /* 0x004fea0003800000 */
[----:B------:R-:W-:Y:S01]  /*b2f0*/  ISETP.NE.AND P5, PT, R3, RZ, PT ;  /* 0x000000ff0300720c */ /* 0x000fe20003fa5270 */
[----:B------:R-:W-:-:S12]  /*b300*/  ULDC.64 UR4, c[0x0][0x208] ;  /* 0x0000820000047ab9 */ /* 0x000fd80000000a00 */
        /* <DEDUP_REMOVED lines=19> */
.L_x_2768:
[----:B------:R-:W-:Y:S05]  /*b440*/  BSYNC B0 ;  /* 0x0000000000007941 */ /* 0x000fea0003800000 */
.L_x_2767:
        /* <DEDUP_REMOVED lines=18> */
.L_x_2659:
[----:B------:R-:W2:Y:S01]  /*b570*/  LDC R0, c[0x0][0x448] ;  /* 0x00011200ff007b82 */ /* 0x000ea20000000800 */
[----:B------:R-:W-:Y:S01]  /*b580*/  VIADD R3, R186, 0x7f ;  /* 0x0000007fba037836 */ /* 0x000fe20000000000 */
[----:B------:R-:W-:Y:S01]  /*b590*/  BSSY B0, `(.L_x_2770) ;  /* 0x0000010000007945 */ /* 0x000fe20003800000 */
[----:B------:R-:W-:Y:S01]  /*b5a0*/  IMAD.MOV.U32 R72, RZ, RZ, RZ ;  /* 0x000000ffff487224 */ /* 0x000fe200078e00ff */
[----:B--2---:R-:W-:-:S13]  /*b5b0*/  ISETP.NE.AND P1, PT, R0, 0x1, PT ;  /* 0x000000010000780c */ /* 0x004fda0003f25270 */
[----:B------:R-:W2:Y:S08]  /*b5c0*/  @P1 LDC R0, c[0x0][0x44c] ;  /* 0x00011300ff001b82 */ /* 0x000eb00000000800 */
[----:B------:R-:W3:Y:S01]  /*b5d0*/  @P1 LDC R5, c[0x0][0x450] ;  /* 0x00011400ff051b82 */ /* 0x000ee20000000800 */
[----:B--2---:R-:W-:-:S05]  /*b5e0*/  @P1 IMAD.HI.U32 R0, R3, R0, RZ ;  /* 0x0000000003001227 */ /* 0x004fca00078e00ff */
[----:B---3--:R-:W-:-:S05]  /*b5f0*/  @P1 SHF.R.U32.HI R3, RZ, R5, R0 ;  /* 0x00000005ff031219 */ /* 0x008fca0000011600 */
[----:B------:R-:W-:-:S04]  /*b600*/  IMAD.IADD R3, R218, 0x1, R3 ;  /* 0x00000001da037824 */ /* 0x000fc800078e0203 */
[----:B------:R-:W-:-:S05]  /*b610*/  IMAD.HI R3, R3, 0x2aaaaaab, RZ ;  /* 0x2aaaaaab03037827 */ /* 0x000fca00078e02ff */
[----:B------:R-:W-:-:S04]  /*b620*/  SHF.R.U32.HI R0, RZ, 0x1f, R3 ;  /* 0x0000001fff007819 */ /* 0x000fc80000011603 */
[----:B------:R-:W-:-:S04]  /*b630*/  LEA.HI.SX32 R0, R3, R0, 0x1c ;  /* 0x0000000003007211 */ /* 0x000fc800078fe2ff */
[----:B------:R-:W-:-:S04]  /*b640*/  VIMNMX R219, R219, R0, PT ;  /* 0x00000000dbdb7248 */ /* 0x000fc80003fe0100 */
[----:B------:R-:W-:Y:S01]  /*b650*/  ISETP.GE.AND P1, PT, R219, 0x1, PT ;  /* 0x00000001db00780c */ /* 0x000fe20003f26270 */
[----:B------:R-:W-:-:S12]  /*b660*/  @P0 BRA `(.L_x_2771) ;  /* 0x0000000000080947 */ /* 0x000fd80003800000 */
[----:B------:R-:W2:Y:S02]  /*b670*/  FENCE.VIEW.ASYNC.G ;  /* 0x00000000000073c6 */ /* 0x000ea40000000100 */
[----:B--2---:R-:W-:Y:S06]  /*b680*/  BAR.ARV 0xc, 0x180 ;  /* 0x0306000000007b1d */ /* 0x004fec0000002000 */
.L_x_2771:
[----:B------:R-:W-:Y:S05]  /*b690*/  BSYNC B0 ;  /* 0x0000000000007941 */ /* 0x000fea0003800000 */
.L_x_2770:
[----:B------:R-:W-:Y:S04]  /*b6a0*/  BSSY B0, `(.L_x_2772) ;  /* 0x000001f000007945 */ /* 0x000fe80003800000 */
[----:B------:R-:W-:Y:S05]  /*b6b0*/  @!P1 BRA `(.L_x_2773) ;  /* 0x0000000000749947 */ /* 0x000fea0003800000 */
[----:B------:R-:W-:Y:S01]  /*b6c0*/  ISETP.NE.AND P0, PT, R194, RZ, PT ;  /* 0x000000ffc200720c */ /* 0x000fe20003f05270 */
[----:B------:R-:W-:-:S03]  /*b6d0*/  ULDC UR4, c[0x0][0x9f0] ;  /* 0x00027c0000047ab9 */ /* 0x000fc60000000800 */
[----:B------:R-:W-:-:S04]  /*b6e0*/  SEL R9, R194, UR4, P0 ;  /* 0x00000004c2097c07 */ /* 0x000fc80008000000 */
[-C--:B------:R-:W-:Y:S02]  /*b6f0*/  IABS R6, R9.reuse ;  /* 0x0000000900067213 */ /* 0x080fe40000000000 */
[----:B------:R-:W-:Y:S02]  /*b700*/  IADD3 R0, R9, -0x1, R219 ;  /* 0xffffffff09007810 */ /* 0x000fe40007ffe0db */
[----:B------:R-:W2:Y:S01]  /*b710*/  I2F.RP R3, R6 ;  /* 0x0000000600037306 */ /* 0x000ea20000209400 */
[-C--:B------:R-:W-:Y:S02]  /*b720*/  IABS R10, R9.reuse ;  /* 0x00000009000a7213 */ /* 0x080fe40000000000 */
        /* <DEDUP_REMOVED lines=22> */
.L_x_2773:
[----:B------:R-:W-:Y:S05]  /*b890*/  BSYNC B0 ;  /* 0x0000000000007941 */ /* 0x000fea0003800000 */
.L_x_2772:
        /* <DEDUP_REMOVED lines=41> */
[----:B--2---:R-:W2:Y:S02]  /*bb30*/  SHFL.IDX PT, R0, R0, RZ, 0x1f ;  /* 0x00001fff00007589 */ /* 0x004ea400000e0000 */
[----:B--2---:R-:W-:-:S04]  /*bb40*/  LEA.HI R3, R0, R0, RZ, 0x1 ;  /* 0x0000000000037211 */ /* 0x004fc800078f08ff */
[----:B------:R-:W-:-:S05]  /*bb50*/  LOP3.LUT R3, R3, 0x1e, RZ, 0xc0, !PT ;  /* 0x0000001e03037812 */ /* 0x000fca00078ec0ff */
        /* <DEDUP_REMOVED lines=20> */
[----:B012-45:R-:W-:Y:S05]  /*bca0*/  CALL.ABS.NOINC R14 ;  /* 0x000000000e007343 */ /* 0x037fea0003c00000 */
.L_x_2775:
        /* <DEDUP_REMOVED lines=12> */
.L_x_2779:
[----:B---3--:R3:W0:Y:S02]  /*bd70*/  SYNCS.PHASECHK.TRANS64.TRYWAIT P0, [R2+URZ+0x2a800], R3 ;  /* 0x02a80003020075a7 */ /* 0x008624000800017f */
[----:B0-----:R-:W-:Y:S05]  /*bd80*/  @!P0 NANOSLEEP.SYNCS 0x989680 ;  /* 0x009896800000895d */ /* 0x001fea0003900000 */
[----:B------:R-:W0:Y:S02]  /*bd90*/  @!P0 SYNCS.PHASECHK.TRANS64 P0, [R2+URZ+0x2a800], R3 ;  /* 0x02a80003020085a7 */ /* 0x000e24000800007f */
[----:B0-----:R-:W-:Y:S05]  /*bda0*/  @!P0 BRA `(.L_x_2779) ;  /* 0xfffffffc00f08947 */ /* 0x001fea000383ffff */
.L_x_2778:
[----:B------:R-:W-:Y:S05]  /*bdb0*/  BSYNC B0 ;  /* 0x0000000000007941 */ /* 0x000fea0003800000 */
.L_x_2777:
[----:B------:R-:W-:Y:S05]  /*bdc0*/  BRA `(.L_x_2780) ;  /* 0x0000007400647947 */ /* 0x000fea0003800000 */
.L_x_2776:
[----:B------:R-:W-:Y:S01]  /*bdd0*/  ULOP3.LUT UP0, URZ, UR61, 0x3ff, URZ, 0xc0, !UPT ;  /* 0x000003ff3d3f7892 */ /* 0x000fe2000f80c03f */
[----:B-----5:R-:W-:Y:S01]  /*bde0*/  SHF.R.S32.HI R0, RZ, 0x1f, R140 ;  /* 0x0000001fff007819 */ /* 0x020fe2000001148c */
[----:B------:R-:W-:Y:S01]  /*bdf0*/  ULDC.64 UR4, c[0x0][0x3f8] ;  /* 0x0000fe0000047ab9 */ /* 0x000fe20000000a00 */
[----:B------:R-:W-:Y:S01]  /*be00*/  ULDC.64 UR6, c[0x0][0x408] ;  /* 0x0001020000067ab9 */ /* 0x000fe20000000a00 */
[----:B------:R-:W-:Y:S02]  /*be10*/  IMAD.WIDE.U32 R24, R140, UR4, RZ ;  /* 0x000000048c187c25 */ /* 0x000fe4000f8e00ff */
[----:B------:R-:W-:Y:S02]  /*be20*/  PLOP3.LUT P0, PT, PT, PT, UP0, 0x80, 0x0 ;  /* 0x000000000000781c */ /* 0x000fe40003f0f008 */
[C---:B------:R-:W-:Y:S02]  /*be30*/  IMAD R3, R0.reuse, UR4, RZ ;  /* 0x0000000400037c24 */ /* 0x040fe4000f8e02ff */
[----:B------:R-:W-:-:S02]  /*be40*/  IMAD R5, R0, UR6, RZ ;  /* 0x0000000600057c24 */ /* 0x000fc4000f8e02ff */
[C---:B------:R-:W-:Y:S02]  /*be50*/  IMAD R3, R140.reuse, UR5, R3 ;  /* 0x000000058c037c24 */ /* 0x040fe4000f8e0203 */
[C---:B------:R-:W-:Y:S02]  /*be60*/  IMAD R5, R140.reuse, UR7, R5 ;  /* 0x000000078c057c24 */ /* 0x040fe4000f8e0205 */
[----:B------:R-:W-:-:S04]  /*be70*/  IMAD.WIDE.U32 R140, R140, UR6, RZ ;  /* 0x000000068c8c7c25 */ /* 0x000fc8000f8e00ff */
[----:B------:R-:W-:Y:S02]  /*be80*/  IMAD.IADD R49, R3, 0x1, R25 ;  /* 0x0000000103317824 */ /* 0x000fe400078e0219 */
[----:B0-----:R-:W-:Y:S01]  /*be90*/  IMAD.IADD R27, R5, 0x1, R141 ;  /* 0x00000001051b7824 */ /* 0x001fe200078e028d */
[----:B------:R-:W-:Y:S06]  /*bea0*/  @!P0 BRA `(.L_x_2781) ;  /* 0x0000000000408947 */ /* 0x000fec0003800000 */
        /* <DEDUP_REMOVED lines=15> */
[----:B01--4-:R-:W-:Y:S05]  /*bfa0*/  CALL.ABS.NOINC R14 ;  /* 0x000000000e007343 */ /* 0x013fea0003c00000 */
.L_x_2781:
[----:B------:R-:W-:Y:S01]  /*bfb0*/  ULDC.U8 UR4, c[0x0][0x410] ;  /* 0x0001040000047ab9 */ /* 0x000fe20000000000 */
[----:B------:R-:W-:Y:S01]  /*bfc0*/  BSSY B0, `(.L_x_2782) ;  /* 0x0000731000007945 */ /* 0x000fe20003800000 */
[----:B------:R-:W-:Y:S01]  /*bfd0*/  ISETP.NE.AND P0, PT, RZ, UR4, PT ;  /* 0x00000004ff007c0c */ /* 0x000fe2000bf05270 */
[----:B------:R-:W-:-:S12]  /*bfe0*/  IMAD.IADD R64, R170, 0x1, R186 ;  /* 0x00000001aa407824 */ /* 0x000fd800078e02ba */
[----:B------:R-:W-:Y:S05]  /*bff0*/  @!P0 BRA `(.L_x_2783) ;  /* 0x0000003800908947 */ /* 0x000fea0003800000 */
[----:B------:R-:W0:Y:S01]  /*c000*/  LDC R10, c[0x0][0x448] ;  /* 0x00011200ff0a7b82 */ /* 0x000e220000000800 */
        /* <DEDUP_REMOVED lines=10> */
[----:B0-----:R-:W-:-:S13]  /*c0b0*/  ISETP.NE.AND P0, PT, R10, 0x1, PT ;  /* 0x000000010a00780c */ /* 0x001fda0003f05270 */
[----:B------:R-:W0:Y:S08]  /*c0c0*/  @P0 LDC R0, c[0x0][0x44c] ;  /* 0x00011300ff000b82 */ /* 0x000e300000000800 */
[----:B------:R-:W2:Y:S01]  /*c0d0*/  @P0 LDC R5, c[0x0][0x450] ;  /* 0x00011400ff050b82 */ /* 0x000ea20000000800 */
[----:B0-----:R-:W-:-:S05]  /*c0e0*/  @P0 IMAD.HI.U32 R0, R3, R0, RZ ;  /* 0x0000000003000227 */ /* 0x001fca00078e00ff */
[----:B--2---:R-:W-:Y:S01]  /*c0f0*/  @P0 SHF.R.U32.HI R3, RZ, R5, R0 ;  /* 0x00000005ff030219 */ /* 0x004fe20000011600 */
        /* <DEDUP_REMOVED lines=18> */
[----:B------:R0:W2:Y:S04]  /*c220*/  SHFL.IDX PT, R3, R0, RZ, 0x1c1f ;  /* 0x001c1fff00037589 */ /* 0x0000a800000e0000 */
[----:B------:R0:W3:Y:S04]  /*c230*/  SHFL.IDX PT, R6, R65, RZ, 0x1c1f ;  /* 0x001c1fff41067589 */ /* 0x0000e800000e0000 */
[----:B------:R0:W0:Y:S04]  /*c240*/  SHFL.IDX PT, R9, R63, RZ, 0x1c1f ;  /* 0x001c1fff3f097589 */ /* 0x00002800000e0000 */
[----:B------:R0:W0:Y:S02]  /*c250*/  SHFL.IDX PT, R8, R62, RZ, 0x1c1f ;  /* 0x001c1fff3e087589 */ /* 0x00002400000e0000 */
.L_x_3056:
        /* <DEDUP_REMOVED lines=20> */
[----:B------:R-:W-:Y:S01]  /*c3a0*/  ISETP.GE.AND P2, PT, R173, UR4, PT ;  /* 0x00000004ad007c0c */ /* 0x000fe2000bf46270 */
[----:B------:R-:W-:Y:S01]  /*c3b0*/  ULDC.64 UR6, c[0x0][0x208] ;  /* 0x0000820000067ab9 */ /* 0x000fe20000000a00 */
        /* <DEDUP_REMOVED lines=8> */
[-C--:B-1-3--:R-:W-:Y:S01]  /*c440*/  @!P3 IADD3 R28, P6, R6, R27.reuse, RZ ;  /* 0x0000001b061cb210 */ /* 0x08afe20007fde0ff */
[----:B------:R-:W-:Y:S01]  /*c450*/  @!P0 IMAD.SHL.U32 R7, R172, 0x2, RZ ;  /* 0x00000002ac078824 */ /* 0x000fe200078e00ff */
[----:B0-----:R-:W-:Y:S01]  /*c460*/  @!P3 IADD3 R26, P5, R8, R27, RZ ;  /* 0x0000001b081ab210 */ /* 0x001fe20007fbe0ff */
[----:B--2---:R-:W-:Y:S01]  /*c470*/  @!P4 IMAD.MOV.U32 R5, RZ, RZ, R3 ;  /* 0x000000ffff05c224 */ /* 0x004fe200078e0003 */
[----:B------:R-:W-:Y:S01]  /*c480*/  @!P0 SHF.L.U64.HI R36, R172, 0x1, R73 ;  /* 0x00000001ac248819 */ /* 0x000fe20000010249 */
[--C-:B----4-:R-:W-:Y:S01]  /*c490*/  @!P3 IMAD.X R29, R3, 0x1, R10.reuse, P6 ;  /* 0x00000001031db824 */ /* 0x110fe200030e060a */
[-C--:B------:R-:W-:Y:S01]  /*c4a0*/  @!P2 IADD3 R24, P6, R6, R21.reuse, RZ ;  /* 0x000000150618a210 */ /* 0x080fe20007fde0ff */
[----:B------:R-:W-:Y:S01]  /*c4b0*/  @!P3 IMAD.X R27, R9, 0x1, R10, P5 ;  /* 0x00000001091bb824 */ /* 0x000fe200028e060a */
[----:B------:R-:W-:-:S02]  /*c4c0*/  @!P2 IADD3 R20, P5, R8, R21, RZ ;  /* 0x000000150814a210 */ /* 0x000fc40007fbe0ff */
[----:B------:R-:W-:Y:S01]  /*c4d0*/  @!P1 SHF.L.U64.HI R10, R174, 0x1, R75 ;  /* 0x00000001ae0a9819 */ /* 0x000fe2000001024b */
[--C-:B------:R-:W-:Y:S01]  /*c4e0*/  @!P2 IMAD.X R25, R3, 0x1, R4.reuse, P6 ;  /* 0x000000010319a824 */ /* 0x100fe200030e0604 */
[-C--:B------:R-:W-:Y:S01]  /*c4f0*/  @!P1 IADD3 R14, P6, R6, R13.reuse, RZ ;  /* 0x0000000d060e9210 */ /* 0x080fe20007fde0ff */
[----:B------:R-:W-:Y:S01]  /*c500*/  @!P2 IMAD.X R21, R9, 0x1, R4, P5 ;  /* 0x000000010915a824 */ /* 0x000fe200028e0604 */
[----:B------:R-:W-:Y:S01]  /*c510*/  ISETP.GE.AND P5, PT, R176, UR4, PT ;  /* 0x00000004b0007c0c */ /* 0x000fe2000bfa6270 */
[----:B------:R-:W-:Y:S02]  /*c520*/  @!P4 IMAD.MOV.U32 R4, RZ, RZ, R6 ;  /* 0x000000ffff04c224 */ /* 0x000fe400078e0006 */
[----:B------:R-:W-:Y:S01]  /*c530*/  @!P1 IMAD.X R15, R3, 0x1, R10, P6 ;  /* 0x00000001030f9824 */ /* 0x000fe200030e060a */
[----:B------:R-:W-:Y:S01]  /*c540*/  @!P1 IADD3 R12, P6, R8, R13, RZ ;  /* 0x0000000d080c9210 */ /* 0x000fe20007fde0ff */
[----:B------:R-:W-:-:S03]  /*c550*/  @!P4 IMAD.WIDE R32, R160, 0x2, R4 ;  /* 0x00000002a020c825 */ /* 0x000fc600078e0204 */
[----:B------:R-:W-:Y:S01]  /*c560*/  @!P1 IADD3.X R13, R9, R10, RZ, P6, !PT ;  /* 0x0000000a090d9210 */ /* 0x000fe200037fe4ff */
[----:B------:R-:W-:Y:S01]  /*c570*/  @!P4 IMAD.MOV.U32 R4, RZ, RZ, R8 ;  /* 0x000000ffff04c224 */ /* 0x000fe200078e0008 */
[----:B------:R-:W-:Y:S01]  /*c580*/  @!P0 IADD3 R10, P6, R6, R7, RZ ;  /* 0x00000007060a8210 */ /* 0x000fe20007fde0ff */
[----:B------:R-:W-:Y:S01]  /*c590*/  @!P4 IMAD.MOV.U32 R5, RZ, RZ, R9 ;  /* 0x000000ffff05c224 */ /* 0x000fe200078e0009 */
[----:B------:R0:W5:Y:S01]  /*c5a0*/  @!P4 LD.E.64 R60, desc[UR6][R32.64] ;  /* 0x00000006203cc980 */ /* 0x000162000c101b00 */
[----:B------:R-:W-:-:S04]  /*c5b0*/  @!P4 IMAD.WIDE R30, R160, 0x2, R4 ;  /* 0x00000002a01ec825 */ /* 0x000fc800078e0204 */
[--C-:B------:R-:W-:Y:S01]  /*c5c0*/  @!P0 IMAD.X R11, R3, 0x1, R36.reuse, P6 ;  /* 0x00000001030b8824 */ /* 0x100fe200030e0624 */
[----:B------:R-:W-:Y:S01]  /*c5d0*/  @!P0 IADD3 R4, P6, R8, R7, RZ ;  /* 0x0000000708048210 */ /* 0x000fe20007fde0ff */
[C---:B------:R-:W-:Y:S01]  /*c5e0*/  @!P5 IMAD.SHL.U32 R7, R176.reuse, 0x2, RZ ;  /* 0x00000002b007d824 */ /* 0x040fe200078e00ff */
[----:B------:R0:W5:Y:S01]  /*c5f0*/  @!P4 LD.E.64 R58, desc[UR6][R30.64] ;  /* 0x000000061e3ac980 */ /* 0x000162000c101b00 */
[----:B------:R-:W-:Y:S02]  /*c600*/  @!P5 SHF.L.U64.HI R34, R176, 0x1, R223 ;  /* 0x00000001b022d819 */ /* 0x000fe400000102df */
[----:B------:R-:W-:Y:S01]  /*c610*/  @!P0 IMAD.X R5, R9, 0x1, R36, P6 ;  /* 0x0000000109058824 */ /* 0x000fe200030e0624 */
[-C--:B------:R-:W-:Y:S02]  /*c620*/  @!P5 IADD3 R6, P4, R6, R7.reuse, RZ ;  /* 0x000000070606d210 */ /* 0x080fe40007f9e0ff */
[----:B------:R-:W-:Y:S02]  /*c630*/  @!P5 IADD3 R8, P6, R8, R7, RZ ;  /* 0x000000070808d210 */ /* 0x000fe40007fde0ff */
[----:B------:R-:W-:-:S02]  /*c640*/  CS2R R56, SRZ ;  /* 0x0000000000387805 */ /* 0x000fc4000001ff00 */
[----:B------:R-:W-:Y:S01]  /*c650*/  CS2R R54, SRZ ;  /* 0x0000000000367805 */ /* 0x000fe2000001ff00 */
[--C-:B------:R-:W-:Y:S01]  /*c660*/  @!P5 IMAD.X R7, R3, 0x1, R34.reuse, P4 ;  /* 0x000000010307d824 */ /* 0x100fe200020e0622 */
[----:B------:R-:W-:Y:S01]  /*c670*/  CS2R R52, SRZ ;  /* 0x0000000000347805 */ /* 0x000fe2000001ff00 */
[----:B------:R-:W-:Y:S01]  /*c680*/  @!P5 IMAD.X R9, R9, 0x1, R34, P6 ;  /* 0x000000010909d824 */ /* 0x000fe200030e0622 */
[----:B------:R-:W-:Y:S02]  /*c690*/  CS2R R50, SRZ ;  /* 0x0000000000327805 */ /* 0x000fe4000001ff00 */
[----:B------:R-:W-:Y:S02]  /*c6a0*/  CS2R R48, SRZ ;  /* 0x0000000000307805 */ /* 0x000fe4000001ff00 */
[----:B------:R-:W-:Y:S02]  /*c6b0*/  CS2R R46, SRZ ;  /* 0x00000000002e7805 */ /* 0x000fe4000001ff00 */
[----:B------:R-:W-:-:S02]  /*c6c0*/  CS2R R44, SRZ ;  /* 0x00000000002c7805 */ /* 0x000fc4000001ff00 */
        /* <DEDUP_REMOVED lines=13> */
.L_x_2786:
[----:B------:R-:W-:Y:S05]  /*c7a0*/  BSYNC B1 ;  /* 0x0000000000017941 */ /* 0x000fea0003800000 */
.L_x_2785:
[----:B--2--5:R-:W-:Y:S01]  /*c7b0*/  IMAD.MOV.U32 R3, RZ, RZ, R36 ;  /* 0x000000ffff037224 */ /* 0x024fe200078e0024 */
[----:B------:R-:W-:Y:S01]  /*c7c0*/  UMOV UR4, 0xffffffff ;  /* 0xffffffff00047882 */ /* 0x000fe20000000000 */
[----:B0-----:R-:W-:Y:S01]  /*c7d0*/  IMAD.MOV.U32 R4, RZ, RZ, R37 ;  /* 0x000000ffff047224 */ /* 0x001fe200078e0025 */
[----:B------:R-:W-:Y:S01]  /*c7e0*/  CS2R R20, SRZ ;  /* 0x0000000000147805 */ /* 0x000fe2000001ff00 */
[----:B------:R-:W-:Y:S01]  /*c7f0*/  IMAD.MOV.U32 R5, RZ, RZ, R42 ;  /* 0x000000ffff057224 */ /* 0x000fe200078e002a */
        /* <DEDUP_REMOVED lines=46> */
[----:B------:R-:W0:Y:S04]  /*cae0*/  SHFL.IDX PT, R0, R0, 0x1, 0x1c1f ;  /* 0x003c1f0000007f89 */ /* 0x000e2800000e0000 */
[----:B------:R-:W2:Y:S04]  /*caf0*/  SHFL.IDX PT, R65, R65, 0x1, 0x1c1f ;  /* 0x003c1f0041417f89 */ /* 0x000ea800000e0000 */
[----:B------:R-:W3:Y:S04]  /*cb00*/  SHFL.IDX PT, R63, R63, 0x1, 0x1c1f ;  /* 0x003c1f003f3f7f89 */ /* 0x000ee800000e0000 */
[----:B------:R-:W0:Y:S02]  /*cb10*/  SHFL.IDX PT, R62, R62, 0x1, 0x1c1f ;  /* 0x003c1f003e3e7f89 */ /* 0x000e2400000e0000 */
.L_x_3062:
        /* <DEDUP_REMOVED lines=14> */
[----:B-1--4-:R-:W-:-:S02]  /*cc00*/  CS2R R28, SRZ ;  /* 0x00000000001c7805 */ /* 0x012fc4000001ff00 */
        /* <DEDUP_REMOVED lines=12> */
[----:B------:R-:W-:-:S05]  /*ccd0*/  ISETP.GE.AND P1, PT, R172, UR4, PT ;  /* 0x00000004ac007c0c */ /* 0x000fca000bf26270 */
[C---:B------:R-:W-:Y:S01]  /*cce0*/  @!P4 IMAD.SHL.U32 R20, R175.reuse, 0x2, RZ ;  /* 0x00000002af14c824 */ /* 0x040fe200078e00ff */
[----:B------:R-:W-:-:S03]  /*ccf0*/  @!P4 SHF.L.U64.HI R76, R175, 0x1, R76 ;  /* 0x00000001af4cc819 */ /* 0x000fc6000001024c */
[C---:B------:R-:W-:Y:S01]  /*cd00*/  @!P3 IMAD.SHL.U32 R14, R173.reuse, 0x2, RZ ;  /* 0x00000002ad0eb824 */ /* 0x040fe200078e00ff */
[----:B------:R-:W-:Y:S01]  /*cd10*/  @!P3 SHF.L.U64.HI R74, R173, 0x1, R74 ;  /* 0x00000001ad4ab819 */ /* 0x000fe2000001024a */
[----:B------:R-:W-:Y:S01]  /*cd20*/  @!P2 IMAD.SHL.U32 R10, R174, 0x2, RZ ;  /* 0x00000002ae0aa824 */ /* 0x000fe200078e00ff */
[CC--:B--2---:R-:W-:Y:S01]  /*cd30*/  @!P4 IADD3 R26, P5, R65.reuse, R20.reuse, RZ ;  /* 0x00000014411ac210 */ /* 0x0c4fe20007fbe0ff */
[----:B------:R-:W-:Y:S01]  /*cd40*/  @!P1 IMAD.SHL.U32 R4, R172, 0x2, RZ ;  /* 0x00000002ac049824 */ /* 0x000fe200078e00ff */
[----:B0-----:R-:W-:Y:S02]  /*cd50*/  @!P4 IADD3 R20, P6, R62, R20, RZ ;  /* 0x000000143e14c210 */ /* 0x001fe40007fde0ff */
[----:B------:R-:W-:Y:S01]  /*cd60*/  @!P2 SHF.L.U64.HI R75, R174, 0x1, R75 ;  /* 0x00000001ae4ba819 */ /* 0x000fe2000001024b */
[--C-:B------:R-:W-:Y:S01]  /*cd70*/  @!P4 IMAD.X R27, R0, 0x1, R76.reuse, P5 ;  /* 0x00000001001bc824 */ /* 0x100fe200028e064c */
        /* <DEDUP_REMOVED lines=28> */
[----:B------:R-:W-:-:S05]  /*cf40*/  @!P5 IADD3 R62, P6, R62, R31, RZ ;  /* 0x0000001f3e3ed210 */ /* 0x000fca0007fde0ff */
[----:B------:R-:W-:Y:S01]  /*cf50*/  @!P5 IMAD.X R63, R63, 0x1, R30, P6 ;  /* 0x000000013f3fd824 */ /* 0x000fe200030e061e */
        /* <DEDUP_REMOVED lines=10> */
[----:B------:R1:W5:Y:S04]  /*d000*/  @!P2 LD.E.64 R26, desc[UR6][R12.64] ;  /* 0x000000060c1aa980 */ /* 0x000368000c101b00 */
        /* <DEDUP_REMOVED lines=9> */
.L_x_2789:
[----:B------:R-:W-:Y:S05]  /*d0a0*/  BSYNC B1 ;  /* 0x0000000000017941 */ /* 0x000fea0003800000 */
.L_x_2788:
[----:B-1---5:R-:W-:Y:S01]  /*d0b0*/  IMAD.MOV.U32 R5, RZ, RZ, R20 ;  /* 0x000000ffff057224 */ /* 0x022fe200078e0014 */
[----:B------:R-:W-:Y:S01]  /*d0c0*/  LEA.HI R4, R198, R198, RZ, 0x1 ;  /* 0x000000c6c6047211 */ /* 0x000fe200078f08ff */
[----:B------:R-:W-:Y:S01]  /*d0d0*/  VIADD R6, R3, 0xc400 ;  /* 0x0000c40003067836 */ /* 0x000fe20000000000 */
[----:B------:R-:W-:Y:S01]  /*d0e0*/  VIADDMNMX R67, R67, -R186, 0x80, PT ;  /* 0x0000008043437446 */ /* 0x000fe200038009ba */
[----:B0-----:R-:W-:Y:S01]  /*d0f0*/  VIADD R0, R3, 0xc440 ;  /* 0x0000c44003007836 */ /* 0x001fe20000000000 */
[----:B------:R-:W-:Y:S01]  /*d100*/  PRMT R90, R5, 0x7610, R90 ;  /* 0x00007610055a7816 */ /* 0x000fe2000000005a */
[----:B------:R-:W-:Y:S01]  /*d110*/  @P0 VIADD R0, R6, 0xffffffc0 ;  /* 0xffffffc006000836 */ /* 0x000fe20000000000 */
[----:B------:R-:W-:Y:S01]  /*d120*/  LOP3.LUT R5, R4, 0xfffffffe, RZ, 0xc0, !PT ;  /* 0xfffffffe04057812 */ /* 0x000fe200078ec0ff */
[----:B------:R-:W-:Y:S01]  /*d130*/  IMAD.MOV.U32 R6, RZ, RZ, R21 ;  /* 0x000000ffff067224 */ /* 0x000fe200078e0015 */
[----:B------:R-:W-:Y:S01]  /*d140*/  BSSY B1, `(.L_x_2790) ;  /* 0x0000030000017945 */ /* 0x000fe20003800000 */
[----:B------:R-:W-:Y:S01]  /*d150*/  IMAD.MOV.U32 R7, RZ, RZ, R30 ;  /* 0x000000ffff077224 */ /* 0x000fe200078e001e */
[----:B------:R-:W-:Y:S01]  /*d160*/  ISETP.GE.AND P1, PT, R170, R67, PT ;  /* 0x00000043aa00720c */ /* 0x000fe20003f26270 */
[----:B------:R-:W-:Y:S01]  /*d170*/  IMAD.IADD R5, R198, 0x1, -R5 ;  /* 0x00000001c6057824 */ /* 0x000fe200078e0a05 */
[----:B------:R-:W-:Y:S01]  /*d180*/  PRMT R89, R6, 0x7610, R89 ;  /* 0x0000761006597816 */ /* 0x000fe20000000059 */
[----:B------:R-:W-:Y:S01]  /*d190*/  IMAD.MOV.U32 R4, RZ, RZ, R38 ;  /* 0x000000ffff047224 */ /* 0x000fe200078e0026 */
[----:B------:R-:W-:Y:S01]  /*d1a0*/  PRMT R97, R7, 0x7610, R97 ;  /* 0x0000761007617816 */ /* 0x000fe20000000061 */
[----:B------:R-:W-:Y:S01]  /*d1b0*/  IMAD.MOV.U32 R6, RZ, RZ, R39 ;  /* 0x000000ffff067224 */ /* 0x000fe200078e0027 */
[----:B------:R-:W-:Y:S01]  /*d1c0*/  SHF.L.U32 R5, R5, 0x1f, RZ ;  /* 0x0000001f05057819 */ /* 0x000fe200000006ff */
[----:B------:R-:W-:Y:S01]  /*d1d0*/  IMAD.MOV.U32 R7, RZ, RZ, R24 ;  /* 0x000000ffff077224 */ /* 0x000fe200078e0018 */
[----:B------:R-:W-:Y:S01]  /*d1e0*/  PRMT R105, R4, 0x7610, R105 ;  /* 0x0000761004697816 */ /* 0x000fe20000000069 */
[----:B------:R-:W-:Y:S01]  /*d1f0*/  IMAD.MOV.U32 R4, RZ, RZ, R25 ;  /* 0x000000ffff047224 */ /* 0x000fe200078e0019 */
[----:B------:R-:W0:Y:S01]  /*d200*/  SYNCS.PHASECHK.TRANS64.TRYWAIT P0, [R2+URZ+0x2a800], R5 ;  /* 0x02a80005020075a7 */ /* 0x000e22000800017f */
        /* <DEDUP_REMOVED lines=10> */
[----:B---3--:R-:W-:Y:S01]  /*d2b0*/  PRMT R63, R4, 0x7610, R63 ;  /* 0x00007610043f7816 */ /* 0x008fe2000000003f */
        /* <DEDUP_REMOVED lines=23> */
[----:B0-----:R-:W-:Y:S06]  /*d430*/  @!P0 BRA `(.L_x_2791) ;  /* 0x0000018800ec8947 */ /* 0x001fec0003800000 */
.L_x_3063:
[----:B------:R-:W-:Y:S05]  /*d440*/  BSYNC B1 ;  /* 0x0000000000017941 */ /* 0x000fea0003800000 */
.L_x_2790:
[----:B------:R-:W-:Y:S01]  /*d450*/  BSSY B1, `(.L_x_2792) ;  /* 0x000012f000017945 */ /* 0x000fe20003800000 */
[----:B------:R-:W-:Y:S02]  /*d460*/  PRMT R64, R4, 0x7610, R64 ;  /* 0x0000761004407816 */ /* 0x000fe40000000040 */
[----:B--2---:R-:W-:Y:S01]  /*d470*/  PRMT R65, R6, 0x7610, R65 ;  /* 0x0000761006417816 */ /* 0x004fe20000000041 */
        /* <DEDUP_REMOVED lines=11> */
[----:B------:R-:W-:Y:S02]  /*d530*/  SHF.R.U32.HI R112, RZ, 0x10, R59 ;  /* 0x00000010ff707819 */ /* 0x000fe4000001163b */
[--C-:B------:R-:W-:Y:S02]  /*d540*/  SHF.R.U64 R60, R60, 0x10, R61.reuse ;  /* 0x000000103c3c7819 */ /* 0x100fe4000000123d */
[----:B------:R-:W-:Y:S02]  /*d550*/  SHF.R.U32.HI R111, RZ, 0x10, R61 ;  /* 0x00000010ff6f7819 */ /* 0x000fe4000001163d */
[----:B------:R-:W-:Y:S02]  /*d560*/  SHF.R.U64 R61, R58, 0x10, R59 ;  /* 0x000000103a3d7819 */ /* 0x000fe4000000123b */
[----:B------:R-:W-:Y:S02]  /*d570*/  PRMT R113, R109, 0x5410, R112 ;  /* 0x000054106d717816 */ /* 0x000fe40000000070 */
[----:B------:R-:W-:-:S02]  /*d580*/  PRMT R58, R69, 0x5432, R60 ;  /* 0x00005432453a7816 */ /* 0x000fc4000000003c */
[----:B------:R-:W-:Y:S01]  /*d590*/  PRMT R111, R110, 0x5410, R111 ;  /* 0x000054106e6f7816 */ /* 0x000fe2000000006f */
[C---:B------:R-:W-:Y:S01]  /*d5a0*/  IMAD.U32 R114, R113.reuse, 0x10000, RZ ;  /* 0x0001000071727824 */ /* 0x040fe200078e00ff */
[----:B------:R-:W-:Y:S02]  /*d5b0*/  PRMT R60, R66, 0x5432, R61 ;  /* 0x00005432423c7816 */ /* 0x000fe4000000003d */
[----:B------:R-:W-:Y:S01]  /*d5c0*/  LOP3.LUT R113, R113, 0xffff0000, RZ, 0xc0, !PT ;  /* 0xffff000071717812 */ /* 0x000fe200078ec0ff */
[C---:B------:R-:W-:Y:S01]  /*d5d0*/  IMAD.U32 R112, R111.reuse, 0x10000, RZ ;  /* 0x000100006f707824 */ /* 0x040fe200078e00ff */
[----:B------:R-:W-:Y:S02]  /*d5e0*/  LOP3.LUT R111, R111, 0xffff0000, RZ, 0xc0, !PT ;  /* 0xffff00006f6f7812 */ /* 0x000fe400078ec0ff */
[C---:B0-----:R-:W-:Y:S01]  /*d5f0*/  LOP3.LUT R61, R6.reuse, 0xffff0000, RZ, 0xc0, !PT ;  /* 0xffff0000063d7812 */ /* 0x041fe200078ec0ff */
[----:B------:R-:W-:Y:S01]  /*d600*/  IMAD.U32 R109, R6, 0x10000, RZ ;  /* 0x00010000066d7824 */ /* 0x000fe200078e00ff */
[C---:B------:R-:W-:Y:S01]  /*d610*/  LOP3.LUT R110, R7.reuse, 0xffff0000, RZ, 0xc0, !PT ;  /* 0xffff0000076e7812 */ /* 0x040fe200078ec0ff */
[----:B------:R-:W-:Y:S01]  /*d620*/  IMAD.U32 R59, R7, 0x10000, RZ ;  /* 0x00010000073b7824 */ /* 0x000fe200078e00ff */
[C---:B------:R-:W-:Y:S01]  /*d630*/  LOP3.LUT R7, R4.reuse, 0xffff0000, RZ, 0xc0, !PT ;  /* 0xffff000004077812 */ /* 0x040fe200078ec0ff */
[----:B------:R-:W-:Y:S01]  /*d640*/  FMUL.FTZ R116, R61, R114 ;  /* 0x000000723d747220 */ /* 0x000fe20000410000 */
[----:B------:R-:W-:-:S02]  /*d650*/  IMAD.U32 R6, R4, 0x10000, RZ ;  /* 0x0001000004067824 */ /* 0x000fc400078e00ff */
[-C--:B------:R-:W-:Y:S01]  /*d660*/  FMUL.FTZ R115, R61, R112.reuse ;  /* 0x000000703d737220 */ /* 0x080fe20000410000 */
[C---:B------:R-:W-:Y:S01]  /*d670*/  IMAD.U32 R4, R5.reuse, 0x10000, RZ ;  /* 0x0001000005047824 */ /* 0x040fe200078e00ff */
[----:B------:R-:W-:Y:S01]  /*d680*/  LOP3.LUT R61, R5, 0xffff0000, RZ, 0xc0, !PT ;  /* 0xffff0000053d7812 */ /* 0x000fe200078ec0ff */
[C---:B------:R-:W-:Y:S01]  /*d690*/  FFMA.FTZ R5, R109.reuse, R112, -R116 ;  /* 0x000000706d057223 */ /* 0x040fe20000010874 */
[C---:B------:R-:W-:Y:S01]  /*d6a0*/  FMUL.FTZ R118, R110.reuse, R113 ;  /* 0x000000716e767220 */ /* 0x040fe20000410000 */
[-C--:B------:R-:W-:Y:S01]  /*d6b0*/  FMUL.FTZ R112, R110, R111.reuse ;  /* 0x0000006f6e707220 */ /* 0x080fe20000410000 */
[----:B------:R-:W-:Y:S01]  /*d6c0*/  FFMA.FTZ R114, R109, R114, R115 ;  /* 0x000000726d727223 */ /* 0x000fe20000010073 */
[C---:B------:R-:W-:Y:S01]  /*d6d0*/  IMAD.U32 R110, R60.reuse, 0x10000, RZ ;  /* 0x000100003c6e7824 */ /* 0x040fe200078e00ff */
[----:B------:R-:W-:Y:S01]  /*d6e0*/  LOP3.LUT R60, R60, 0xffff0000, RZ, 0xc0, !PT ;  /* 0xffff00003c3c7812 */ /* 0x000fe200078ec0ff */
[C---:B------:R-:W-:Y:S01]  /*d6f0*/  IMAD.U32 R109, R58.reuse, 0x10000, RZ ;  /* 0x000100003a6d7824 */ /* 0x040fe200078e00ff */
[----:B------:R-:W-:Y:S01]  /*d700*/  LOP3.LUT R58, R58, 0xffff0000, RZ, 0xc0, !PT ;  /* 0xffff00003a3a7812 */ /* 0x000fe200078ec0ff */
[C---:B------:R-:W-:Y:S01]  /*d710*/  FFMA.FTZ R118, R59.reuse, R111, -R118 ;  /* 0x0000006f3b767223 */ /* 0x040fe20000010876 */
[----:B------:R-:W-:Y:S01]  /*d720*/  FFMA.FTZ R113, R59, R113, R112 ;  /* 0x000000713b717223 */ /* 0x000fe20000010070 */
[----:B------:R-:W-:Y:S01]  /*d730*/  FMUL.FTZ R59, R7, R110 ;  /* 0x0000006e073b7220 */ /* 0x000fe20000410000 */
[----:B------:R-:W-:Y:S01]  /*d740*/  FMUL.FTZ R111, R61, R60 ;  /* 0x0000003c3d6f7220 */ /* 0x000fe20000410000 */
[-C--:B------:R-:W-:Y:S01]  /*d750*/  FMUL.FTZ R7, R7, R109.reuse ;  /* 0x0000006d07077220 */ /* 0x080fe20000410000 */
        /* <DEDUP_REMOVED lines=10> */
.L_x_2795:
[----:B------:R-:W-:Y:S05]  /*d800*/  BSYNC B2 ;  /* 0x0000000000027941 */ /* 0x000fea0003800000 */
.L_x_2794:
        /* <DEDUP_REMOVED lines=19> */
[C---:B------:R-:W-:Y:S01]  /*d940*/  LOP3.LUT R7, R4.reuse, 0xffff0000, RZ, 0xc0, !PT ;  /* 0xffff000004077812 */ /* 0x040fe200078ec0ff */
[C---:B------:R-:W-:Y:S01]  /*d950*/  FMUL.FTZ R61, R55.reuse, R59 ;  /* 0x0000003b373d7220 */ /* 0x040fe20000410000 */
[----:B------:R-:W-:Y:S01]  /*d960*/  FMUL.FTZ R60, R55, R58 ;  /* 0x0000003a373c7220 */ /* 0x000fe20000410000 */
[C---:B------:R-:W-:Y:S01]  /*d970*/  FMUL.FTZ R55, R57.reuse, R101 ;  /* 0x0000006539377220 */ /* 0x040fe20000410000 */
[----:B------:R-:W-:Y:S01]  /*d980*/  FMUL.FTZ R57, R57, R104 ;  /* 0x0000006839397220 */ /* 0x000fe20000410000 */
[----:B------:R-:W-:-:S02]  /*d990*/  IMAD.U32 R6, R4, 0x10000, RZ ;  /* 0x0001000004067824 */ /* 0x000fc400078e00ff */
[C---:B------:R-:W-:Y:S01]  /*d9a0*/  FFMA.FTZ R61, R54.reuse, R58, -R61 ;  /* 0x0000003a363d7223 */ /* 0x040fe2000001083d */
        /* <DEDUP_REMOVED lines=22> */
.L_x_2797:
[----:B------:R-:W-:Y:S05]  /*db10*/  BSYNC B2 ;  /* 0x0000000000027941 */ /* 0x000fea0003800000 */
.L_x_2796:
        /* <DEDUP_REMOVED lines=48> */
.L_x_2799:
[----:B------:R-:W-:Y:S05]  /*de20*/  BSYNC B2 ;  /* 0x0000000000027941 */ /* 0x000fea0003800000 */
.L_x_2798:
        /* <DEDUP_REMOVED lines=48> */
.L_x_2801:
[----:B------:R-:W-:Y:S05]  /*e130*/  BSYNC B2 ;  /* 0x0000000000027941 */ /* 0x000fea0003800000 */
.L_x_2800:
        /* <DEDUP_REMOVED lines=48> */
.L_x_2803:
[----:B------:R-:W-:Y:S05]  /*e440*/  BSYNC B2 ;  /* 0x0000000000027941 */ /* 0x000fea0003800000 */
.L_x_2802:
        /* <DEDUP_REMOVED lines=19> */
[-C--:B------:R-:W-:Y:S01]  /*e580*/  FMUL.FTZ R45, R35, R43.reuse ;  /* 0x0000002b232d7220 */ /* 0x080fe20000410000 */
[C---:B------:R-:W-:Y:S01]  /*e590*/  FMUL.FTZ R35, R37.reuse, R66 ;  /* 0x0000004225237220 */ /* 0x040fe20000410000 */
[----:B------:R-:W-:Y:S02]  /*e5a0*/  IMAD.U32 R6, R4, 0x10000, RZ ;  /* 0x0001000004067824 */ /* 0x000fe400078e00ff */
[----:B------:R-:W-:Y:S01]  /*e5b0*/  FFMA.FTZ R47, R34, R43, R46 ;  /* 0x0000002b222f7223 */ /* 0x000fe2000001002e */
[-C--:B------:R-:W-:Y:S01]  /*e5c0*/  FMUL.FTZ R43, R37, R71.reuse ;  /* 0x00000047252b7220 */ /* 0x080fe20000410000 */
[----:B------:R-:W-:Y:S01]  /*e5d0*/  FFMA.FTZ R71, R36, R71, -R35 ;  /* 0x0000004724477223 */ /* 0x000fe20000010823 */
[----:B------:R-:W-:Y:S02]  /*e5e0*/  IMAD.U32 R7, R5, 0x10000, RZ ;  /* 0x0001000005077824 */ /* 0x000fe400078e00ff */
[----:B------:R-:W-:Y:S01]  /*e5f0*/  FFMA.FTZ R44, R34, R42, -R45 ;  /* 0x0000002a222c7223 */ /* 0x000fe2000001082d */
[----:B------:R-:W-:Y:S01]  /*e600*/  IMAD.U32 R35, R70, 0x10000, RZ ;  /* 0x0001000046237824 */ /* 0x000fe200078e00ff */
[----:B------:R-:W-:Y:S01]  /*e610*/  LOP3.LUT R4, R4, 0xffff0000, RZ, 0xc0, !PT ;  /* 0xffff000004047812 */ /* 0x000fe200078ec0ff */
[----:B------:R-:W-:Y:S01]  /*e620*/  IMAD.U32 R37, R69, 0x10000, RZ ;  /* 0x0001000045257824 */ /* 0x000fe200078e00ff */
[----:B------:R-:W-:Y:S01]  /*e630*/  LOP3.LUT R5, R5, 0xffff0000, RZ, 0xc0, !PT ;  /* 0xffff000005057812 */ /* 0x000fe200078ec0ff */
[----:B------:R-:W-:Y:S01]  /*e640*/  FFMA.FTZ R66, R36, R66, R43 ;  /* 0x0000004224427223 */ /* 0x000fe2000001002b */
[----:B------:R-:W-:Y:S01]  /*e650*/  LOP3.LUT R34, R69, 0xffff0000, RZ, 0xc0, !PT ;  /* 0xffff000045227812 */ /* 0x000fe200078ec0ff */
[----:B------:R-:W-:Y:S01]  /*e660*/  FMUL.FTZ R43, R4, R37 ;  /* 0x00000025042b7220 */ /* 0x000fe20000410000 */
[----:B------:R-:W-:Y:S01]  /*e670*/  LOP3.LUT R70, R70, 0xffff0000, RZ, 0xc0, !PT ;  /* 0xffff000046467812 */ /* 0x000fe200078ec0ff */
[----:B------:R-:W-:-:S02]  /*e680*/  FMUL.FTZ R36, R4, R35 ;  /* 0x0000002304247220 */ /* 0x000fc40000410000 */
[C---:B------:R-:W-:Y:S01]  /*e690*/  FMUL.FTZ R42, R5.reuse, R34 ;  /* 0x00000022052a7220 */ /* 0x040fe20000410000 */
[C---:B------:R-:W-:Y:S01]  /*e6a0*/  FFMA.FTZ R4, R6.reuse, R35, -R43 ;  /* 0x0000002306047223 */ /* 0x040fe2000001082b */
[-C--:B------:R-:W-:Y:S01]  /*e6b0*/  FMUL.FTZ R45, R5, R70.reuse ;  /* 0x00000046052d7220 */ /* 0x080fe20000410000 */
[----:B------:R-:W-:Y:S01]  /*e6c0*/  FFMA.FTZ R37, R6, R37, R36 ;  /* 0x0000002506257223 */ /* 0x000fe20000010024 */
[----:B------:R-:W-:Y:S01]  /*e6d0*/  FFMA.FTZ R5, R7, R70, -R42 ;  /* 0x0000004607057223 */ /* 0x000fe2000001082a */
[----:B------:R-:W-:Y:S01]  /*e6e0*/  F2FP.BF16.F32.PACK_AB R6, R47, R44 ;  /* 0x0000002c2f06723e */ /* 0x000fe200000010ff */
[----:B------:R-:W-:Y:S01]  /*e6f0*/  FFMA.FTZ R34, R7, R34, R45 ;  /* 0x0000002207227223 */ /* 0x000fe2000001002d */
[----:B------:R-:W-:Y:S02]  /*e700*/  F2FP.BF16.F32.PACK_AB R7, R66, R71 ;  /* 0x000000474207723e */ /* 0x000fe400000010ff */
[----:B------:R-:W-:Y:S02]  /*e710*/  F2FP.BF16.F32.PACK_AB R4, R37, R4 ;  /* 0x000000042504723e */ /* 0x000fe400000010ff */
[----:B------:R-:W-:-:S05]  /*e720*/  F2FP.BF16.F32.PACK_AB R5, R34, R5 ;  /* 0x000000052205723e */ /* 0x000fca00000010ff */
[----:B------:R0:W-:Y:S02]  /*e730*/  STS.128 [R0+0x8000], R4 ;  /* 0x0080000400007388 */ /* 0x0001e40000000c00 */
.L_x_2793:
[----:B------:R-:W-:Y:S05]  /*e740*/  BSYNC B1 ;  /* 0x0000000000017941 */ /* 0x000fea0003800000 */
.L_x_2792:
        /* <DEDUP_REMOVED lines=58> */
.L_x_2806:
[----:B------:R-:W-:Y:S05]  /*eaf0*/  BSYNC B1 ;  /* 0x0000000000017941 */ /* 0x000fea0003800000 */
.L_x_2805:
        /* <DEDUP_REMOVED lines=48> */
.L_x_2808:
[----:B------:R-:W-:Y:S05]  /*ee00*/  BSYNC B1 ;  /* 0x0000000000017941 */ /* 0x000fea0003800000 */
.L_x_2807:
        /* <DEDUP_REMOVED lines=48> */
.L_x_2810:
[----:B------:R-:W-:Y:S05]  /*f110*/  BSYNC B1 ;  /* 0x0000000000017941 */ /* 0x000fea0003800000 */
.L_x_2809:
[----:B------:R-:W-:Y:S04]  /*f120*/  BSSY B1, `(.L_x_2811) ;  /* 0x0000030000017945 */ /* 0x000fe80003800000 */
[----:B------:R-:W-:Y:S05]  /*f130*/  @P3 BRA `(.L_x_2812) ;  /* 0x0000000000b83947 */ /* 0x000fea0003800000 */
[----:B012---:R-:W0:Y:S01]  /*f140*/  LDS.128 R4, [R0+0x6000] ;  /* 0x0060000000047984 */ /* 0x007e220000000c00 */
        /* <DEDUP_REMOVED lines=45> */
.L_x_2812:
[----:B------:R-:W-:Y:S05]  /*f420*/  BSYNC B1 ;  /* 0x0000000000017941 */ /* 0x000fea0003800000 */
.L_x_2811:
        /* <DEDUP_REMOVED lines=48> */
.L_x_2814:
[----:B------:R-:W-:Y:S05]  /*f730*/  BSYNC B1 ;  /* 0x0000000000017941 */ /* 0x000fea0003800000 */
.L_x_2813:
        /* <DEDUP_REMOVED lines=48> */
.L_x_2783:
[----:B------:R-:W0:Y:S01]  /*fa40*/  LDC R8, c[0x0][0x448] ;  /* 0x00011200ff087b82 */ /* 0x000e220000000800 */
[----:B------:R-:W-:Y:S01]  /*fa50*/  IMAD R3, R199, 0x40, R64 ;  /* 0x00000040c7037824 */ /* 0x000fe200078e0240 */
[----:B------:R-:W-:Y:S01]  /*fa60*/  ULDC.64 UR4, c[0x0][0x3f8] ;  /* 0x0000fe0000047ab9 */ /* 0x000fe20000000a00 */
[----:B------:R-:W-:Y:S01]  /*fa70*/  ULDC.64 UR6, c[0x0][0x408] ;  /* 0x0001020000067ab9 */ /* 0x000fe20000000a00 */
[----:B------:R-:W-:Y:S02]  /*fa80*/  IMAD.MOV.U32 R48, RZ, RZ, R24 ;  /* 0x000000ffff307224 */ /* 0x000fe400078e0018 */
[----:B------:R-:W-:Y:S01]  /*fa90*/  IMAD.MOV.U32 R4, RZ, RZ, R140 ;  /* 0x000000ffff047224 */ /* 0x000fe200078e008c */
        /* <DEDUP_REMOVED lines=12> */
[----:B------:R-:W-:-:S04]  /*fb60*/  IMAD.WIDE.U32 R4, R3, UR6, R4 ;  /* 0x0000000603047c25 */ /* 0x000fc8000f8e0004 */
[----:B------:R-:W-:Y:S01]  /*fb70*/  IMAD R61, R3, UR7, R0 ;  /* 0x00000007033d7c24 */ /* 0x000fe2000f8e0200 */
[----:B------:R-:W-:Y:S01]  /*fb80*/  ULDC.64 UR6, c[0x0][0x400] ;  /* 0x0001000000067ab9 */ /* 0x000fe20000000a00 */
[----:B------:R-:W-:Y:S01]  /*fb90*/  IMAD.IADD R7, R49, 0x1, R7 ;  /* 0x0000000131077824 */ /* 0x000fe200078e0207 */
[----:B------:R-:W-:Y:S01]  /*fba0*/  LEA R3, P0, R48, UR4, 0x1 ;  /* 0x0000000430037c11 */ /* 0x000fe2000f8008ff */
[----:B------:R-:W-:Y:S01]  /*fbb0*/  IMAD.IADD R61, R5, 0x1, R61 ;  /* 0x00000001053d7824 */ /* 0x000fe200078e023d */
[----:B------:R-:W-:Y:S01]  /*fbc0*/  LEA R0, P1, R4, UR6, 0x1 ;  /* 0x0000000604007c11 */ /* 0x000fe2000f8208ff */
[----:B------:R-:W-:Y:S01]  /*fbd0*/  UMOV UR4, 0xffffffff ;  /* 0xffffffff00047882 */ /* 0x000fe20000000000 */
[----:B------:R-:W-:Y:S02]  /*fbe0*/  LEA.HI.X R48, R48, UR5, R7, 0x1, P0 ;  /* 0x0000000530307c11 */ /* 0x000fe400080f0c07 */
[----:B------:R-:W-:Y:S01]  /*fbf0*/  LEA.HI.X R61, R4, UR7, R61, 0x1, P1 ;  /* 0x00000007043d7c11 */ /* 0x000fe200088f0c3d */
[----:B------:R-:W-:Y:S08]  /*fc00*/  BRA.DIV UR4, `(.L_x_2815) ;  /* 0x00000166040c7947 */ /* 0x000ff0000b800000 */
[----:B------:R0:W2:Y:S04]  /*fc10*/  SHFL.IDX PT, R5, R48, RZ, 0x1c1f ;  /* 0x001c1fff30057589 */ /* 0x0000a800000e0000 */
[----:B------:R0:W3:Y:S04]  /*fc20*/  SHFL.IDX PT, R4, R3, RZ, 0x1c1f ;  /* 0x001c1fff03047589 */ /* 0x0000e800000e0000 */
[----:B------:R0:W0:Y:S04]  /*fc30*/  SHFL.IDX PT, R7, R61, RZ, 0x1c1f ;  /* 0x001c1fff3d077589 */ /* 0x00002800000e0000 */
[----:B------:R0:W0:Y:S02]  /*fc40*/  SHFL.IDX PT, R14, R0, RZ, 0x1c1f ;  /* 0x001c1fff000e7589 */ /* 0x00002400000e0000 */
.L_x_3069:
        /* <DEDUP_REMOVED lines=11> */
[----:B-1--4-:R-:W-:Y:S02]  /*fd00*/  CS2R R28, SRZ ;  /* 0x00000000001c7805 */ /* 0x012fe4000001ff00 */
[----:B------:R-:W-:-:S02]  /*fd10*/  CS2R R30, SRZ ;  /* 0x00000000001e7805 */ /* 0x000fc4000001ff00 */
[----:B------:R-:W-:Y:S02]  /*fd20*/  CS2R R24, SRZ ;  /* 0x0000000000187805 */ /* 0x000fe4000001ff00 */
[----:B------:R-:W-:Y:S01]  /*fd30*/  CS2R R26, SRZ ;  /* 0x00000000001a7805 */ /* 0x000fe2000001ff00 */
[----:B------:R-:W-:Y:S06]  /*fd40*/  @P0 BRA `(.L_x_2817) ;  /* 0x00000000009c0947 */ /* 0x000fec0003800000 */
[----:B------:R-:W-:Y:S01]  /*fd50*/  ULDC UR4, c[0x0][0x3f4] ;  /* 0x0000fd0000047ab9 */ /* 0x000fe20000000800 */
[----:B---3--:R-:W-:Y:S01]  /*fd60*/  IMAD.MOV.U32 R8, RZ, RZ, R4 ;  /* 0x000000ffff087224 */ /* 0x008fe200078e0004 */
[----:B------:R-:W-:Y:S01]  /*fd70*/  ISETP.GE.AND P2, PT, R16, UR4, PT ;  /* 0x0000000410007c0c */ /* 0x000fe2000bf46270 */
[----:B--2---:R-:W-:Y:S01]  /*fd80*/  IMAD.MOV.U32 R9, RZ, RZ, R5 ;  /* 0x000000ffff097224 */ /* 0x004fe200078e0005 */
[----:B------:R-:W-:Y:S01]  /*fd90*/  ISETP.GE.AND P3, PT, R163, UR4, PT ;  /* 0x00000004a3007c0c */ /* 0x000fe2000bf66270 */
[----:B0-----:R-:W-:Y:S01]  /*fda0*/  IMAD.MOV.U32 R20, RZ, RZ, R14 ;  /* 0x000000ffff147224 */ /* 0x001fe200078e000e */
[----:B------:R-:W-:Y:S01]  /*fdb0*/  ISETP.GE.AND P4, PT, R164, UR4, PT ;  /* 0x00000004a4007c0c */ /* 0x000fe2000bf86270 */
[----:B------:R-:W-:Y:S01]  /*fdc0*/  IMAD.MOV.U32 R21, RZ, RZ, R7 ;  /* 0x000000ffff157224 */ /* 0x000fe200078e0007 */
[----:B------:R-:W-:Y:S02]  /*fdd0*/  CS2R R28, SRZ ;  /* 0x00000000001c7805 */ /* 0x000fe4000001ff00 */
[----:B------:R-:W-:-:S02]  /*fde0*/  CS2R R30, SRZ ;  /* 0x00000000001e7805 */ /* 0x000fc4000001ff00 */
[----:B------:R-:W-:Y:S02]  /*fdf0*/  CS2R R40, SRZ ;  /* 0x0000000000287805 */ /* 0x000fe4000001ff00 */
[----:B------:R-:W-:Y:S02]  /*fe00*/  CS2R R42, SRZ ;  /* 0x00000000002a7805 */ /* 0x000fe4000001ff00 */
[----:B------:R-:W-:Y:S01]  /*fe10*/  CS2R R26, SRZ ;  /* 0x00000000001a7805 */ /* 0x000fe2000001ff00 */
[----:B------:R-:W-:Y:S01]  /*fe20*/  ULDC.64 UR6, c[0x0][0x208] ;  /* 0x0000820000067ab9 */ /* 0x000fe20000000a00 */
[----:B------:R-:W-:Y:S02]  /*fe30*/  @!P2 IMAD.SHL.U32 R11, R16, 0x2, RZ ;  /* 0x00000002100ba824 */ /* 0x000fe400078e00ff */
[----:B------:R-:W-:Y:S02]  /*fe40*/  @!P3 IMAD.SHL.U32 R15, R166, 0x8, RZ ;  /* 0x00000008a60fb824 */ /* 0x000fe400078e00ff */
[----:B------:R-:W-:Y:S01]  /*fe50*/  @!P4 IMAD.SHL.U32 R25, R167, 0x8, RZ ;  /* 0x00000008a719c824 */ /* 0x000fe200078e00ff */
[----:B------:R-:W-:-:S02]  /*fe60*/  @!P2 IADD3 R4, P0, R4, R11, RZ ;  /* 0x0000000b0404a210 */ /* 0x000fc40007f1e0ff */
[----:B------:R-:W-:Y:S01]  /*fe70*/  @!P2 IADD3 R6, P1, R14, R11, RZ ;  /* 0x0000000b0e06a210 */ /* 0x000fe20007f3e0ff */
[----:B------:R-:W-:-:S04]  /*fe80*/  @!P3 IMAD.WIDE R10, R15, 0x2, R8 ;  /* 0x000000020f0ab825 */ /* 0x000fc800078e0208 */
[----:B------:R-:W-:Y:S01]  /*fe90*/  @!P4 IMAD.WIDE R12, R25, 0x2, R8 ;  /* 0x00000002190cc825 */ /* 0x000fe200078e0208 */
[----:B------:R-:W-:Y:S02]  /*fea0*/  CS2R R36, SRZ ;  /* 0x0000000000247805 */ /* 0x000fe4000001ff00 */
[----:B------:R-:W-:Y:S02]  /*feb0*/  CS2R R38, SRZ ;  /* 0x0000000000267805 */ /* 0x000fe4000001ff00 */
[----:B------:R-:W-:Y:S01]  /*fec0*/  CS2R R32, SRZ ;  /* 0x0000000000207805 */ /* 0x000fe2000001ff00 */
[--C-:B------:R-:W-:Y:S01]  /*fed0*/  @!P3 IMAD.WIDE R14, R15, 0x2, R20.reuse ;  /* 0x000000020f0eb825 */ /* 0x100fe200078e0214 */
[----:B------:R-:W-:Y:S02]  /*fee0*/  CS2R R34, SRZ ;  /* 0x0000000000227805 */ /* 0x000fe4000001ff00 */
[----:B------:R-:W-:Y:S02]  /*fef0*/  CS2R R44, SRZ ;  /* 0x00000000002c7805 */ /* 0x000fe4000001ff00 */
[----:B------:R-:W-:Y:S01]  /*ff00*/  CS2R R46, SRZ ;  /* 0x00000000002e7805 */ /* 0x000fe2000001ff00 */
[----:B------:R-:W-:Y:S01]  /*ff10*/  @!P4 IMAD.WIDE R8, R25, 0x2, R20 ;  /* 0x000000021908c825 */ /* 0x000fe200078e0214 */
[----:B------:R-:W-:-:S02]  /*ff20*/  @!P2 SHF.L.U64.HI R20, R16, 0x1, R17 ;  /* 0x000000011014a819 */ /* 0x000fc40000010211 */
[----:B------:R-:W-:Y:S01]  /*ff30*/  CS2R R24, SRZ ;  /* 0x0000000000187805 */ /* 0x000fe2000001ff00 */
[----:B------:R1:W5:Y:S02]  /*ff40*/  @!P3 LD.E.128 R28, desc[UR6][R10.64] ;  /* 0x000000060a1cb980 */ /* 0x000364000c101d00 */
[--C-:B------:R-:W-:Y:S02]  /*ff50*/  @!P2 IMAD.X R5, R5, 0x1, R20.reuse, P0 ;  /* 0x000000010505a824 */ /* 0x100fe400000e0614 */
[----:B------:R1:W5:Y:S01]  /*ff60*/  @!P3 LD.E.128 R40, desc[UR6][R14.64] ;  /* 0x000000060e28b980 */ /* 0x000362000c101d00 */
[----:B------:R-:W-:-:S03]  /*ff70*/  @!P2 IMAD.X R7, R7, 0x1, R20, P1 ;  /* 0x000000010707a824 */ /* 0x000fc600008e0614 */
[----:B------:R1:W5:Y:S04]  /*ff80*/  @!P4 LD.E.128 R24, desc[UR6][R12.64] ;  /* 0x000000060c18c980 */ /* 0x000368000c101d00 */
[----:B------:R1:W5:Y:S04]  /*ff90*/  @!P4 LD.E.128 R36, desc[UR6][R8.64] ;  /* 0x000000060824c980 */ /* 0x000368000c101d00 */
[----:B------:R1:W5:Y:S04]  /*ffa0*/  @!P2 LD.E.128 R32, desc[UR6][R4.64] ;  /* 0x000000060420a980 */ /* 0x000368000c101d00 */
[----:B------:R1:W5:Y:S02]  /*ffb0*/  @!P2 LD.E.128 R44, desc[UR6][R6.64] ;  /* 0x00000006062ca980 */ /* 0x000364000c101d00 */
.L_x_2817:
[----:B------:R-:W-:Y:S05]  /*ffc0*/  BSYNC B1 ;  /* 0x0000000000017941 */ /* 0x000fea0003800000 */
.L_x_2816:
[----:B-1-3-5:R-:W-:Y:S01]  /*ffd0*/  IMAD.MOV.U32 R4, RZ, RZ, R44 ;  /* 0x000000ffff047224 */ /* 0x02afe200078e002c */
[----:B------:R-:W-:Y:S01]  /*ffe0*/  UMOV UR4, 0xffffffff ;  /* 0xffffffff00047882 */ /* 0x000fe20000000000 */
[----:B--2---:R-:W-:Y:S02]  /*fff0*/  IMAD.MOV.U32 R5, RZ, RZ, R45 ;  /* 0x000000ffff057224 */ /* 0x004fe400078e002d */
        /* <DEDUP_REMOVED lines=49> */
[----:B------:R0:W2:Y:S04]  /*10310*/  SHFL.IDX PT, R20, R3, 0x1, 0x1c1f ;  /* 0x003c1f0003147f89 */ /* 0x0000a800000e0000 */
[----:B------:R-:W3:Y:S04]  /*10320*/  SHFL.IDX PT, R61, R61, 0x1, 0x1c1f ;  /* 0x003c1f003d3d7f89 */ /* 0x000ee800000e0000 */
[----:B0-----:R-:W4:Y:S02]  /*10330*/  SHFL.IDX PT, R0, R0, 0x1, 0x1c1f ;  /* 0x003c1f0000007f89 */ /* 0x001f2400000e0000 */
.L_x_3075:
        /* <DEDUP_REMOVED lines=16> */
[----:B--2---:R-:W-:Y:S01]  /*10440*/  IMAD.MOV.U32 R6, RZ, RZ, R20 ;  /* 0x000000ffff067224 */ /* 0x004fe200078e0014 */
[----:B------:R-:W-:Y:S01]  /*10450*/  ISETP.GE.AND P3, PT, R163, UR4, PT ;  /* 0x00000004a3007c0c */ /* 0x000fe2000bf66270 */
[----:B-1----:R-:W-:Y:S01]  /*10460*/  IMAD.MOV.U32 R7, RZ, RZ, R21 ;  /* 0x000000ffff077224 */ /* 0x002fe200078e0015 */
[----:B------:R-:W-:Y:S01]  /*10470*/  ISETP.GE.AND P4, PT, R164, UR4, PT ;  /* 0x00000004a4007c0c */ /* 0x000fe2000bf86270 */
[----:B----4-:R-:W-:Y:S01]  /*10480*/  IMAD.MOV.U32 R8, RZ, RZ, R0 ;  /* 0x000000ffff087224 */ /* 0x010fe200078e0000 */
[----:B------:R-:W-:Y:S01]  /*10490*/  ISETP.GE.AND P2, PT, R16, UR4, PT ;  /* 0x0000000410007c0c */ /* 0x000fe2000bf46270 */
[----:B---3--:R-:W-:Y:S01]  /*104a0*/  IMAD.MOV.U32 R9, RZ, RZ, R61 ;  /* 0x000000ffff097224 */ /* 0x008fe200078e003d */
        /* <DEDUP_REMOVED lines=8> */
[----:B------:R-:W-:-:S02]  /*10530*/  @!P2 IMAD.SHL.U32 R3, R16, 0x2, RZ ;  /* 0x000000021003a824 */ /* 0x000fc400078e00ff */
[----:B------:R-:W-:-:S03]  /*10540*/  @!P3 IMAD.WIDE R4, R13, 0x2, R6 ;  /* 0x000000020d04b825 */ /* 0x000fc600078e0206 */
[-C--:B------:R-:W-:Y:S01]  /*10550*/  @!P2 IADD3 R60, P1, R0, R3.reuse, RZ ;  /* 0x00000003003ca210 */ /* 0x080fe20007f3e0ff */
[----:B------:R-:W-:Y:S01]  /*10560*/  @!P4 IMAD.WIDE R6, R63, 0x2, R6 ;  /* 0x000000023f06c825 */ /* 0x000fe200078e0206 */
[----:B------:R-:W-:Y:S01]  /*10570*/  @!P2 IADD3 R20, P0, R20, R3, RZ ;  /* 0x000000031414a210 */ /* 0x000fe20007f1e0ff */
[----:B------:R0:W5:Y:S01]  /*10580*/  @!P3 LD.E.128 R52, desc[UR6][R4.64] ;  /* 0x000000060434b980 */ /* 0x000162000c101d00 */
[----:B------:R-:W-:Y:S01]  /*10590*/  @!P2 SHF.L.U64.HI R0, R16, 0x1, R17 ;  /* 0x000000011000a819 */ /* 0x000fe20000010211 */
[--C-:B------:R-:W-:Y:S01]  /*105a0*/  @!P3 IMAD.WIDE R12, R13, 0x2, R8.reuse ;  /* 0x000000020d0cb825 */ /* 0x100fe200078e0208 */
[----:B------:R-:W-:Y:S01]  /*105b0*/  CS2R R14, SRZ ;  /* 0x00000000000e7805 */ /* 0x000fe2000001ff00 */
[----:B------:R1:W5:Y:S02]  /*105c0*/  @!P4 LD.E.128 R56, desc[UR6][R6.64] ;  /* 0x000000060638c980 */ /* 0x000364000c101d00 */
[----:B------:R-:W-:Y:S01]  /*105d0*/  @!P4 IMAD.WIDE R62, R63, 0x2, R8 ;  /* 0x000000023f3ec825 */ /* 0x000fe200078e0208 */
[----:B------:R-:W-:-:S02]  /*105e0*/  CS2R R8, SRZ ;  /* 0x0000000000087805 */ /* 0x000fc4000001ff00 */
[----:B------:R-:W-:Y:S02]  /*105f0*/  CS2R R48, SRZ ;  /* 0x0000000000307805 */ /* 0x000fe4000001ff00 */
[----:B------:R-:W-:Y:S02]  /*10600*/  CS2R R50, SRZ ;  /* 0x0000000000327805 */ /* 0x000fe4000001ff00 */
[----:B0-----:R-:W-:Y:S01]  /*10610*/  CS2R R4, SRZ ;  /* 0x0000000000047805 */ /* 0x001fe2000001ff00 */
[--C-:B------:R-:W-:Y:S01]  /*10620*/  @!P2 IMAD.X R21, R21, 0x1, R0.reuse, P0 ;  /* 0x000000011515a824 */ /* 0x100fe200000e0600 */
[----:B------:R0:W5:Y:S01]  /*10630*/  @!P3 LD.E.128 R8, desc[UR6][R12.64] ;  /* 0x000000060c08b980 */ /* 0x000162000c101d00 */
[----:B-1----:R-:W-:Y:S01]  /*10640*/  CS2R R6, SRZ ;  /* 0x0000000000067805 */ /* 0x002fe2000001ff00 */
[----:B------:R-:W-:Y:S02]  /*10650*/  @!P2 IMAD.X R61, R61, 0x1, R0, P1 ;  /* 0x000000013d3da824 */ /* 0x000fe400008e0600 */
[----:B------:R1:W5:Y:S04]  /*10660*/  @!P2 LD.E.128 R48, desc[UR6][R20.64] ;  /* 0x000000061430a980 */ /* 0x000368000c101d00 */
[----:B------:R1:W5:Y:S01]  /*10670*/  @!P2 LD.E.128 R4, desc[UR6][R60.64] ;  /* 0x000000063c04a980 */ /* 0x000362000c101d00 */
[----:B0-----:R-:W-:-:S06]  /*10680*/  CS2R R12, SRZ ;  /* 0x00000000000c7805 */ /* 0x001fcc000001ff00 */
[----:B------:R1:W5:Y:S02]  /*10690*/  @!P4 LD.E.128 R12, desc[UR6][R62.64] ;  /* 0x000000063e0cc980 */ /* 0x000364000c101d00 */
.L_x_2820:
[----:B------:R-:W-:Y:S05]  /*106a0*/  BSYNC B1 ;  /* 0x0000000000017941 */ /* 0x000fea0003800000 */
.L_x_2819:
[----:B-----5:R-:W-:Y:S01]  /*106b0*/  IMAD.MOV.U32 R3, RZ, RZ, R4 ;  /* 0x000000ffff037224 */ /* 0x020fe200078e0004 */
[----:B----4-:R-:W-:Y:S01]  /*106c0*/  LEA.HI R0, R198, R198, RZ, 0x1 ;  /* 0x000000c6c6007211 */ /* 0x010fe200078f08ff */
[----:B-1----:R-:W-:Y:S01]  /*106d0*/  IMAD.MOV.U32 R60, RZ, RZ, R7 ;  /* 0x000000ffff3c7224 */ /* 0x002fe200078e0007 */
[----:B------:R-:W-:Y:S01]  /*106e0*/  BSSY B1, `(.L_x_2821) ;  /* 0x0000032000017945 */ /* 0x000fe20003800000 */
[----:B------:R-:W-:Y:S01]  /*106f0*/  IMAD.MOV.U32 R62, RZ, RZ, R49 ;  /* 0x000000ffff3e7224 */ /* 0x000fe200078e0031 */
[----:B------:R-:W-:Y:S01]  /*10700*/  PRMT R94, R3, 0x7610, R94 ;  /* 0x00007610035e7816 */ /* 0x000fe2000000005e */
        /* <DEDUP_REMOVED lines=10> */
[----:B--2---:R-:W-:Y:S01]  /*107b0*/  IMAD.MOV.U32 R20, RZ, RZ, R5 ;  /* 0x000000ffff147224 */ /* 0x004fe200078e0005 */
[----:B---3--:R-:W-:Y:S01]  /*107c0*/  SHF.L.U32 R61, R3, 0x1f, RZ ;  /* 0x0000001f033d7819 */ /* 0x008fe200000006ff */
        /* <DEDUP_REMOVED lines=20> */
[----:B------:R-:W-:Y:S01]  /*10910*/  VIADDMNMX R3, R65, -R186, 0x80, PT ;  /* 0x0000008041037446 */ /* 0x000fe200038009ba */
        /* <DEDUP_REMOVED lines=9> */
[----:B------:R-:W-:Y:S01]  /*109b0*/  ISETP.GE.AND P1, PT, R170, R3, PT ;  /* 0x00000003aa00720c */ /* 0x000fe20003f26270 */
[----:B------:R-:W-:Y:S01]  /*109c0*/  IMAD.MOV.U32 R62, RZ, RZ, R59 ;  /* 0x000000ffff3e7224 */ /* 0x000fe200078e003b */
[----:B------:R-:W-:-:S02]  /*109d0*/  PRMT R70, R63, 0x7610, R70 ;  /* 0x000076103f467816 */ /* 0x000fc40000000046 */
[----:B------:R-:W-:Y:S01]  /*109e0*/  PRMT R71, R64, 0x7610, R71 ;  /* 0x0000761040477816 */ /* 0x000fe20000000047 */
[----:B0-----:R-:W-:Y:S08]  /*109f0*/  @!P0 BRA `(.L_x_2822) ;  /* 0x0000015800748947 */ /* 0x001ff00003800000 */
.L_x_3076:
[----:B------:R-:W-:Y:S05]  /*10a00*/  BSYNC B1 ;  /* 0x0000000000017941 */ /* 0x000fea0003800000 */
.L_x_2821:
        /* <DEDUP_REMOVED lines=27> */
[----:B------:R-:W-:Y:S02]  /*10bc0*/  SHF.R.U64 R33, R46, 0x10, R47 ;  /* 0x000000102e217819 */ /* 0x000fe4000000122f */
[----:B------:R-:W-:Y:S01]  /*10bd0*/  IMAD R93, R93, 0x2, R2 ;  /* 0x000000025d5d7824 */ /* 0x000fe200078e0202 */
[----:B------:R-:W-:-:S02]  /*10be0*/  PRMT R113, R113, 0x5410, R44 ;  /* 0x0000541071717816 */ /* 0x000fc4000000002c */
[--C-:B------:R-:W-:Y:S02]  /*10bf0*/  SHF.R.U64 R111, R34, 0x10, R35.reuse ;  /* 0x00000010226f7819 */ /* 0x100fe40000001223 */
[----:B------:R-:W1:Y:S01]  /*10c00*/  LDS.128 R64, [R93+0xc400] ;  /* 0x00c400005d407984 */ /* 0x000e620000000c00 */
[----:B------:R-:W-:Y:S01]  /*10c10*/  SHF.R.U32.HI R110, RZ, 0x10, R35 ;  /* 0x00000010ff6e7819 */ /* 0x000fe20000011623 */
[----:B------:R-:W-:Y:S01]  /*10c20*/  IMAD.U32 R121, R113, 0x10000, RZ ;  /* 0x0001000071797824 */ /* 0x000fe200078e00ff */
[----:B------:R-:W-:Y:S02]  /*10c30*/  SHF.R.U32.HI R46, RZ, 0x10, R47 ;  /* 0x00000010ff2e7819 */ /* 0x000fe4000001162f */
[----:B------:R-:W-:Y:S02]  /*10c40*/  PRMT R47, R77, 0x5432, R32 ;  /* 0x000054324d2f7816 */ /* 0x000fe40000000020 */
[----:B------:R-:W-:Y:S02]  /*10c50*/  SHF.R.U32.HI R34, RZ, 0x10, R45 ;  /* 0x00000010ff227819 */ /* 0x000fe4000001162d */
[----:B------:R-:W-:Y:S01]  /*10c60*/  PRMT R44, R70, 0x5432, R33 ;  /* 0x00005432462c7816 */ /* 0x000fe20000000021 */
[----:B------:R-:W-:Y:S01]  /*10c70*/  IMAD.U32 R119, R47, 0x10000, RZ ;  /* 0x000100002f777824 */ /* 0x000fe200078e00ff */
[----:B------:R-:W-:-:S02]  /*10c80*/  PRMT R35, R74, 0x5432, R111 ;  /* 0x000054324a237816 */ /* 0x000fc4000000006f */
[----:B------:R-:W-:Y:S02]  /*10c90*/  PRMT R45, R73, 0x5432, R110 ;  /* 0x00005432492d7816 */ /* 0x000fe4000000006e */
[----:B------:R-:W-:Y:S02]  /*10ca0*/  PRMT R33, R69, 0x5432, R46 ;  /* 0x0000543245217816 */ /* 0x000fe4000000002e */
[----:B------:R-:W-:Y:S02]  /*10cb0*/  PRMT R32, R76, 0x5432, R115 ;  /* 0x000054324c207816 */ /* 0x000fe40000000073 */
[----:B------:R-:W-:Y:S02]  /*10cc0*/  LOP3.LUT R113, R113, 0xffff0000, RZ, 0xc0, !PT ;  /* 0xffff000071717812 */ /* 0x000fe400078ec0ff */
[----:B------:R-:W-:Y:S01]  /*10cd0*/  PRMT R34, R71, 0x5432, R34 ;  /* 0x0000543247227816 */ /* 0x000fe20000000022 */
[----:B------:R-:W-:-:S04]  /*10ce0*/  IMAD.U32 R122, R32, 0x10000, RZ ;  /* 0x00010000207a7824 */ /* 0x000fc800078e00ff */
[----:B------:R-:W-:Y:S02]  /*10cf0*/  IMAD.U32 R120, R34, 0x10000, RZ ;  /* 0x0001000022787824 */ /* 0x000fe400078e00ff */
        /* <DEDUP_REMOVED lines=10> */
[C---:B------:R-:W-:Y:S01]  /*10da0*/  IMAD.U32 R115, R65.reuse, 0x10000, RZ ;  /* 0x0001000041737824 */ /* 0x040fe200078e00ff */
[----:B------:R-:W-:Y:S01]  /*10db0*/  LOP3.LUT R114, R65, 0xffff0000, RZ, 0xc0, !PT ;  /* 0xffff000041727812 */ /* 0x000fe200078ec0ff */
[C---:B------:R-:W-:Y:S01]  /*10dc0*/  IMAD.U32 R65, R66.reuse, 0x10000, RZ ;  /* 0x0001000042417824 */ /* 0x040fe200078e00ff */
[----:B------:R-:W-:Y:S01]  /*10dd0*/  LOP3.LUT R64, R66, 0xffff0000, RZ, 0xc0, !PT ;  /* 0xffff000042407812 */ /* 0x000fe200078ec0ff */
[----:B------:R-:W-:Y:S01]  /*10de0*/  FMUL.FTZ R123, R117, R121 ;  /* 0x00000079757b7220 */ /* 0x000fe20000410000 */
[C---:B------:R-:W-:Y:S01]  /*10df0*/  IMAD.U32 R118, R67.reuse, 0x10000, RZ ;  /* 0x0001000043767824 */ /* 0x040fe200078e00ff */
[----:B------:R-:W-:Y:S01]  /*10e00*/  LOP3.LUT R66, R67, 0xffff0000, RZ, 0xc0, !PT ;  /* 0xffff000043427812 */ /* 0x000fe200078ec0ff */
[-C--:B------:R-:W-:Y:S01]  /*10e10*/  FMUL.FTZ R67, R117, R119.reuse ;  /* 0x0000007775437220 */ /* 0x080fe20000410000 */
[----:B------:R-:W-:Y:S01]  /*10e20*/  FFMA.FTZ R117, R116, R119, -R123 ;  /* 0x0000007774757223 */ /* 0x000fe2000001087b */
[----:B------:R-:W-:-:S02]  /*10e30*/  IMAD.U32 R119, R33, 0x10000, RZ ;  /* 0x0001000021777824 */ /* 0x000fc400078e00ff */
[----:B------:R-:W-:Y:S01]  /*10e40*/  FMUL.FTZ R125, R62, R113 ;  /* 0x000000713e7d7220 */ /* 0x000fe20000410000 */
[----:B------:R-:W-:Y:S01]  /*10e50*/  FFMA.FTZ R116, R116, R121, R67 ;  /* 0x0000007974747223 */ /* 0x000fe20000010043 */
[----:B------:R-:W-:Y:S02]  /*10e60*/  IMAD.U32 R67, R45, 0x10000, RZ ;  /* 0x000100002d437824 */ /* 0x000fe400078e00ff */
[----:B------:R-:W-:Y:S01]  /*10e70*/  FMUL.FTZ R121, R118, R119 ;  /* 0x0000007776797220 */ /* 0x000fe20000410000 */
[----:B------:R-:W-:Y:S01]  /*10e80*/  LOP3.LUT R123, R34, 0xffff0000, RZ, 0xc0, !PT ;  /* 0xffff0000227b7812 */ /* 0x000fe200078ec0ff */
[----:B------:R-:W-:Y:S02]  /*10e90*/  IMAD.U32 R34, R44, 0x10000, RZ ;  /* 0x000100002c227824 */ /* 0x000fe400078e00ff */
[-C--:B------:R-:W-:Y:S01]  /*10ea0*/  FMUL.FTZ R118, R118, R67.reuse ;  /* 0x0000004376767220 */ /* 0x080fe20000410000 */
[C---:B------:R-:W-:Y:S01]  /*10eb0*/  FFMA.FTZ R67, R112.reuse, R67, -R121 ;  /* 0x0000004370437223 */ /* 0x040fe20000010879 */
[----:B------:R-:W-:Y:S01]  /*10ec0*/  LOP3.LUT R121, R47, 0xffff0000, RZ, 0xc0, !PT ;  /* 0xffff00002f797812 */ /* 0x000fe200078ec0ff */
[----:B------:R-:W-:Y:S01]  /*10ed0*/  FMUL.FTZ R124, R115, R120 ;  /* 0x00000078737c7220 */ /* 0x000fe20000410000 */
[----:B------:R-:W-:Y:S01]  /*10ee0*/  FFMA.FTZ R47, R112, R119, R118 ;  /* 0x00000077702f7223 */ /* 0x000fe20000010076 */
[----:B------:R-:W-:Y:S01]  /*10ef0*/  LOP3.LUT R119, R32, 0xffff0000, RZ, 0xc0, !PT ;  /* 0xffff000020777812 */ /* 0x000fe200078ec0ff */
[----:B------:R-:W-:Y:S01]  /*10f00*/  FMUL.FTZ R112, R65, R34 ;  /* 0x0000002241707220 */ /* 0x000fe20000410000 */
[-C--:B------:R-:W-:Y:S01]  /*10f10*/  FMUL.FTZ R127, R62, R121.reuse ;  /* 0x000000793e7f7220 */ /* 0x080fe20000410000 */
[----:B------:R-:W-:Y:S01]  /*10f20*/  FFMA.FTZ R32, R46, R121, -R125 ;  /* 0x000000792e207223 */ /* 0x000fe2000001087d */
[C---:B------:R-:W-:Y:S01]  /*10f30*/  FMUL.FTZ R121, R114.reuse, R123 ;  /* 0x0000007b72797220 */ /* 0x040fe20000410000 */
[----:B------:R-:W-:Y:S01]  /*10f40*/  FMUL.FTZ R114, R114, R119 ;  /* 0x0000007772727220 */ /* 0x000fe20000410000 */
[----:B------:R-:W-:-:S02]  /*10f50*/  IMAD.U32 R62, R35, 0x10000, RZ ;  /* 0x00010000233e7824 */ /* 0x000fc400078e00ff */
[----:B------:R-:W-:Y:S01]  /*10f60*/  FFMA.FTZ R113, R46, R113, R127 ;  /* 0x000000712e717223 */ /* 0x000fe2000001007f */
[C---:B------:R-:W-:Y:S01]  /*10f70*/  FFMA.FTZ R46, R110.reuse, R119, -R121 ;  /* 0x000000776e2e7223 */ /* 0x040fe20000010879 */
[----:B------:R-:W-:Y:S01]  /*10f80*/  FFMA.FTZ R110, R110, R123, R114 ;  /* 0x0000007b6e6e7223 */ /* 0x000fe20000010072 */
[-C--:B------:R-:W-:Y:S01]  /*10f90*/  FMUL.FTZ R114, R65, R62.reuse ;  /* 0x0000003e41727220 */ /* 0x080fe20000410000 */
[----:B------:R-:W-:Y:S01]  /*10fa0*/  LOP3.LUT R65, R44, 0xffff0000, RZ, 0xc0, !PT ;  /* 0xffff00002c417812 */ /* 0x000fe200078ec0ff */
[----:B------:R-:W-:Y:S01]  /*10fb0*/  FFMA.FTZ R62, R61, R62, -R112 ;  /* 0x0000003e3d3e7223 */ /* 0x000fe20000010870 */
[----:B------:R-:W-:Y:S01]  /*10fc0*/  LOP3.LUT R35, R35, 0xffff0000, RZ, 0xc0, !PT ;  /* 0xffff000023237812 */ /* 0x000fe200078ec0ff */
[----:B------:R-:W-:Y:S01]  /*10fd0*/  FFMA.FTZ R114, R61, R34, R114 ;  /* 0x000000223d727223 */ /* 0x000fe20000010072 */
[----:B------:R-:W-:Y:S01]  /*10fe0*/  LOP3.LUT R33, R33, 0xffff0000, RZ, 0xc0, !PT ;  /* 0xffff000021217812 */ /* 0x000fe200078ec0ff */
[C---:B------:R-:W-:Y:S01]  /*10ff0*/  FMUL.FTZ R61, R64.reuse, R65 ;  /* 0x00000041403d7220 */ /* 0x040fe20000410000 */
[----:B------:R-:W-:Y:S01]  /*11000*/  LOP3.LUT R45, R45, 0xffff0000, RZ, 0xc0, !PT ;  /* 0xffff00002d2d7812 */ /* 0x000fe200078ec0ff */
[----:B------:R-:W-:Y:S01]  /*11010*/  FMUL.FTZ R64, R64, R35 ;  /* 0x0000002340407220 */ /* 0x000fe20000410000 */
[-C--:B------:R-:W-:Y:S01]  /*11020*/  FMUL.FTZ R126, R115, R122.reuse ;  /* 0x0000007a737e7220 */ /* 0x080fe20000410000 */
[----:B------:R-:W-:Y:S01]  /*11030*/  FMUL.FTZ R34, R66, R33 ;  /* 0x0000002142227220 */ /* 0x000fe20000410000 */
[----:B------:R-:W-:Y:S01]  /*11040*/  FFMA.FTZ R61, R60, R35, -R61 ;  /* 0x000000233c3d7223 */ /* 0x000fe2000001083d */
[----:B------:R-:W-:Y:S01]  /*11050*/  FMUL.FTZ R66, R66, R45 ;  /* 0x0000002d42427220 */ /* 0x000fe20000410000 */
[----:B------:R-:W-:Y:S01]  /*11060*/  FFMA.FTZ R65, R60, R65, R64 ;  /* 0x000000413c417223 */ /* 0x000fe20000010040 */
        /* <DEDUP_REMOVED lines=10> */
[----:B------:R1:W-:Y:S01]  /*11110*/  STS.128 [R92+0xc400], R32 ;  /* 0x00c400205c007388 */ /* 0x0003e20000000c00 */
[----:B------:R-:W-:-:S02]  /*11120*/  F2FP.BF16.F32.PACK_AB R46, R65, R114 ;  /* 0x00000072412e723e */ /* 0x000fc400000010ff */
[----:B------:R-:W-:-:S05]  /*11130*/  F2FP.BF16.F32.PACK_AB R47, R66, R47 ;  /* 0x0000002f422f723e */ /* 0x000fca00000010ff */
[----:B------:R1:W-:Y:S02]  /*11140*/  STS.128 [R93+0xc400], R44 ;  /* 0x00c4002c5d007388 */ /* 0x0003e40000000c00 */
.L_x_2826:
[----:B------:R-:W-:Y:S05]  /*11150*/  BSYNC B2 ;  /* 0x0000000000027941 */ /* 0x000fea0003800000 */
.L_x_2825:
        /* <DEDUP_REMOVED lines=18> */
[----:B------:R-:W-:Y:S01]  /*11280*/  SHF.R.U32.HI R40, RZ, 0x10, R41 ;  /* 0x00000010ff287819 */ /* 0x000fe20000011629 */
[----:B------:R-:W-:Y:S01]  /*11290*/  IMAD R60, R45, 0x2, R2 ;  /* 0x000000022d3c7824 */ /* 0x000fe200078e0202 */
[----:B------:R-:W-:Y:S02]  /*112a0*/  PRMT R102, R102, 0x5410, R31 ;  /* 0x0000541066667816 */ /* 0x000fe4000000001f */
[----:B------:R-:W-:Y:S02]  /*112b0*/  PRMT R106, R106, 0x5410, R63 ;  /* 0x000054106a6a7816 */ /* 0x000fe4000000003f */
[----:B------:R-:W0:Y:S01]  /*112c0*/  LDS.128 R44, [R60+0xc400] ;  /* 0x00c400003c2c7984 */ /* 0x000e220000000c00 */
[----:B------:R-:W-:Y:S01]  /*112d0*/  PRMT R107, R107, 0x5410, R28 ;  /* 0x000054106b6b7816 */ /* 0x000fe2000000001c */
[----:B------:R-:W-:Y:S01]  /*112e0*/  IMAD.U32 R63, R102, 0x10000, RZ ;  /* 0x00010000663f7824 */ /* 0x000fe200078e00ff */
[----:B------:R-:W-:Y:S01]  /*112f0*/  PRMT R104, R104, 0x5410, R29 ;  /* 0x0000541068687816 */ /* 0x000fe2000000001d */
[----:B------:R-:W-:Y:S01]  /*11300*/  IMAD.U32 R62, R106, 0x10000, RZ ;  /* 0x000100006a3e7824 */ /* 0x000fe200078e00ff */
[----:B------:R-:W-:-:S02]  /*11310*/  SHF.R.U32.HI R42, RZ, 0x10, R43 ;  /* 0x00000010ff2a7819 */ /* 0x000fc4000001162b */
[----:B------:R-:W-:Y:S02]  /*11320*/  PRMT R103, R103, 0x5410, R40 ;  /* 0x0000541067677816 */ /* 0x000fe40000000028 */
[----:B------:R-:W-:Y:S02]  /*11330*/  PRMT R109, R109, 0x5410, R30 ;  /* 0x000054106d6d7816 */ /* 0x000fe4000000001e */
[----:B------:R-:W-:Y:S01]  /*11340*/  PRMT R105, R105, 0x5410, R42 ;  /* 0x0000541069697816 */ /* 0x000fe2000000002a */
[----:B------:R-:W-:Y:S01]  /*11350*/  IMAD.U32 R64, R103, 0x10000, RZ ;  /* 0x0001000067407824 */ /* 0x000fe200078e00ff */
[----:B------:R-:W-:Y:S02]  /*11360*/  PRMT R108, R108, 0x5410, R61 ;  /* 0x000054106c6c7816 */ /* 0x000fe4000000003d */
[----:B------:R-:W-:Y:S02]  /*11370*/  LOP3.LUT R102, R102, 0xffff0000, RZ, 0xc0, !PT ;  /* 0xffff000066667812 */ /* 0x000fe400078ec0ff */
[----:B------:R-:W-:-:S02]  /*11380*/  LOP3.LUT R106, R106, 0xffff0000, RZ, 0xc0, !PT ;  /* 0xffff00006a6a7812 */ /* 0x000fc400078ec0ff */
[----:B------:R-:W-:Y:S01]  /*11390*/  LOP3.LUT R103, R103, 0xffff0000, RZ, 0xc0, !PT ;  /* 0xffff000067677812 */ /* 0x000fe200078ec0ff */
[----:B0-----:R-:W-:Y:S01]  /*113a0*/  IMAD.U32 R41, R45, 0x10000, RZ ;  /* 0x000100002d297824 */ /* 0x001fe200078e00ff */
[----:B------:R-:W-:Y:S02]  /*113b0*/  LOP3.LUT R61, R44, 0xffff0000, RZ, 0xc0, !PT ;  /* 0xffff00002c3d7812 */ /* 0x000fe400078ec0ff */
[----:B------:R-:W-:Y:S01]  /*113c0*/  LOP3.LUT R31, R46, 0xffff0000, RZ, 0xc0, !PT ;  /* 0xffff00002e1f7812 */ /* 0x000fe200078ec0ff */
[----:B------:R-:W-:Y:S01]  /*113d0*/  FMUL.FTZ R93, R41, R64 ;  /* 0x00000040295d7220 */ /* 0x000fe20000410000 */
[----:B------:R-:W-:Y:S01]  /*113e0*/  LOP3.LUT R45, R45, 0xffff0000, RZ, 0xc0, !PT ;  /* 0xffff00002d2d7812 */ /* 0x000fe200078ec0ff */
        /* <DEDUP_REMOVED lines=8> */
[C---:B------:R-:W-:Y:S01]  /*11470*/  LOP3.LUT R32, R33.reuse, 0xffff0000, RZ, 0xc0, !PT ;  /* 0xffff000021207812 */ /* 0x040fe200078ec0ff */
[----:B------:R-:W-:-:S02]  /*11480*/  IMAD.U32 R42, R33, 0x10000, RZ ;  /* 0x00010000212a7824 */ /* 0x000fc400078e00ff */
[-C--:B------:R-:W-:Y:S01]  /*11490*/  FMUL.FTZ R65, R35, R63.reuse ;  /* 0x0000003f23417220 */ /* 0x080fe20000410000 */
[----:B------:R-:W-:Y:S01]  /*114a0*/  IMAD.U32 R33, R46, 0x10000, RZ ;  /* 0x000100002e217824 */ /* 0x000fe200078e00ff */
[C---:B------:R-:W-:Y:S01]  /*114b0*/  LOP3.LUT R46, R47.reuse, 0xffff0000, RZ, 0xc0, !PT ;  /* 0xffff00002f2e7812 */ /* 0x040fe200078ec0ff */
[----:B------:R-:W-:Y:S02]  /*114c0*/  IMAD.U32 R44, R47, 0x10000, RZ ;  /* 0x000100002f2c7824 */ /* 0x000fe400078e00ff */
[-C--:B------:R-:W-:Y:S01]  /*114d0*/  FMUL.FTZ R67, R35, R62.reuse ;  /* 0x0000003e23437220 */ /* 0x080fe20000410000 */
[----:B------:R-:W-:Y:S01]  /*114e0*/  SHF.L.U32 R47, R107, 0x10, RZ ;  /* 0x000000106b2f7819 */ /* 0x000fe200000006ff */
[C---:B------:R-:W-:Y:S01]  /*114f0*/  FFMA.FTZ R35, R40.reuse, R62, -R65 ;  /* 0x0000003e28237223 */ /* 0x040fe20000010841 */
[----:B------:R-:W-:Y:S02]  /*11500*/  IMAD.U32 R65, R105, 0x10000, RZ ;  /* 0x0001000069417824 */ /* 0x000fe400078e00ff */
[----:B------:R-:W-:Y:S01]  /*11510*/  FFMA.FTZ R40, R40, R63, R67 ;  /* 0x0000003f28287223 */ /* 0x000fe20000010043 */
[----:B------:R-:W-:-:S02]  /*11520*/  IMAD.U32 R62, R109, 0x10000, RZ ;  /* 0x000100006d3e7824 */ /* 0x000fc400078e00ff */
[-C--:B------:R-:W-:Y:S01]  /*11530*/  FMUL.FTZ R63, R41, R47.reuse ;  /* 0x0000002f293f7220 */ /* 0x080fe20000410000 */
[----:B------:R-:W-:Y:S01]  /*11540*/  FFMA.FTZ R41, R42, R47, -R93 ;  /* 0x0000002f2a297223 */ /* 0x000fe2000001085d */
[C---:B------:R-:W-:Y:S01]  /*11550*/  FMUL.FTZ R66, R44.reuse, R65 ;  /* 0x000000412c427220 */ /* 0x040fe20000410000 */
[----:B------:R-:W-:Y:S01]  /*11560*/  FMUL.FTZ R47, R61, R102 ;  /* 0x000000663d2f7220 */ /* 0x000fe20000410000 */
[----:B------:R-:W-:Y:S01]  /*11570*/  LOP3.LUT R107, R107, 0xffff0000, RZ, 0xc0, !PT ;  /* 0xffff00006b6b7812 */ /* 0x000fe200078ec0ff */
[----:B------:R-:W-:Y:S01]  /*11580*/  FMUL.FTZ R92, R44, R62 ;  /* 0x0000003e2c5c7220 */ /* 0x000fe20000410000 */
[----:B------:R-:W-:Y:S01]  /*11590*/  FFMA.FTZ R44, R42, R64, R63 ;  /* 0x000000402a2c7223 */ /* 0x000fe2000001003f */
[----:B------:R-:W-:Y:S01]  /*115a0*/  FMUL.FTZ R61, R61, R106 ;  /* 0x0000006a3d3d7220 */ /* 0x000fe20000410000 */
[----:B------:R-:W-:Y:S01]  /*115b0*/  FFMA.FTZ R42, R43, R62, -R66 ;  /* 0x0000003e2b2a7223 */ /* 0x000fe20000010842 */
[----:B------:R-:W-:Y:S01]  /*115c0*/  FFMA.FTZ R106, R30, R106, -R47 ;  /* 0x0000006a1e6a7223 */ /* 0x000fe2000001082f */
[C---:B------:R-:W-:Y:S01]  /*115d0*/  FMUL.FTZ R47, R45.reuse, R103 ;  /* 0x000000672d2f7220 */ /* 0x040fe20000410000 */
[----:B------:R-:W-:Y:S01]  /*115e0*/  FMUL.FTZ R66, R45, R107 ;  /* 0x0000006b2d427220 */ /* 0x000fe20000410000 */
[----:B------:R-:W-:-:S02]  /*115f0*/  IMAD.U32 R64, R104, 0x10000, RZ ;  /* 0x0001000068407824 */ /* 0x000fc400078e00ff */
[----:B------:R-:W-:Y:S01]  /*11600*/  FFMA.FTZ R61, R30, R102, R61 ;  /* 0x000000661e3d7223 */ /* 0x000fe2000001003d */
[----:B------:R-:W-:Y:S02]  /*11610*/  IMAD.U32 R62, R108, 0x10000, RZ ;  /* 0x000100006c3e7824 */ /* 0x000fe400078e00ff */
[----:B------:R-:W-:Y:S01]  /*11620*/  FFMA.FTZ R43, R43, R65, R92 ;  /* 0x000000412b2b7223 */ /* 0x000fe2000001005c */
[C---:B------:R-:W-:Y:S01]  /*11630*/  FFMA.FTZ R30, R32.reuse, R107, -R47 ;  /* 0x0000006b201e7223 */ /* 0x040fe2000001082f */
[----:B------:R-:W-:Y:S01]  /*11640*/  FFMA.FTZ R103, R32, R103, R66 ;  /* 0x0000006720677223 */ /* 0x000fe20000010042 */
[C---:B------:R-:W-:Y:S01]  /*11650*/  FMUL.FTZ R92, R33.reuse, R64 ;  /* 0x00000040215c7220 */ /* 0x040fe20000410000 */
[-C--:B------:R-:W-:Y:S01]  /*11660*/  FMUL.FTZ R32, R33, R62.reuse ;  /* 0x0000003e21207220 */ /* 0x080fe20000410000 */
[----:B------:R-:W-:Y:S02]  /*11670*/  LOP3.LUT R104, R104, 0xffff0000, RZ, 0xc0, !PT ;  /* 0xffff000068687812 */ /* 0x000fe400078ec0ff */
        /* <DEDUP_REMOVED lines=23> */
.L_x_2828:
[----:B------:R-:W-:Y:S05]  /*117f0*/  BSYNC B2 ;  /* 0x0000000000027941 */ /* 0x000fea0003800000 */
.L_x_2827:
        /* <DEDUP_REMOVED lines=104> */
.L_x_2824:
[----:B------:R-:W-:Y:S05]  /*11e80*/  BSYNC B1 ;  /* 0x0000000000017941 */ /* 0x000fea0003800000 */
.L_x_2823:
[----:B---3--:R-:W-:-:S05]  /*11e90*/  VIADD R24, R170, 0x40 ;  /* 0x00000040aa187836 */ /* 0x008fca0000000000 */
[----:B------:R-:W-:-:S13]  /*11ea0*/  ISETP.GE.AND P0, PT, R24, R3, PT ;  /* 0x000000031800720c */ /* 0x000fda0003f06270 */
[----:B------:R-:W-:Y:S05]  /*11eb0*/  @P0 BRA `(.L_x_2804) ;  /* 0x0000001400040947 */ /* 0x000fea0003800000 */
[----:B------:R-:W3:Y:S01]  /*11ec0*/  LDC R3, c[0x0][0x3f4] ;  /* 0x0000fd00ff037b82 */ /* 0x000ee20000000800 */
[----:B------:R-:W-:Y:S01]  /*11ed0*/  BSSY B1, `(.L_x_2829) ;  /* 0x000006d000017945 */ /* 0x000fe20003800000 */
[----:B-1----:R-:W-:Y:S02]  /*11ee0*/  SHF.R.U32.HI R44, RZ, 0x3, R177 ;  /* 0x00000003ff2c7819 */ /* 0x002fe400000116b1 */
[-C--:B---3--:R-:W-:Y:S02]  /*11ef0*/  ISETP.GE.AND P0, PT, R16, R3.reuse, PT ;  /* 0x000000031000720c */ /* 0x088fe40003f06270 */
[-C--:B------:R-:W-:Y:S02]  /*11f00*/  ISETP.GE.AND P1, PT, R163, R3.reuse, PT ;  /* 0x00000003a300720c */ /* 0x080fe40003f26270 */
[----:B------:R-:W-:-:S09]  /*11f10*/  ISETP.GE.AND P2, PT, R164, R3, PT ;  /* 0x00000003a400720c */ /* 0x000fd20003f46270 */
[----:B------:R-:W-:Y:S05]  /*11f20*/  @P0 BRA `(.L_x_2830) ;  /* 0x00000004009c0947 */ /* 0x000fea0003800000 */
[----:B------:R-:W3:Y:S01]  /*11f30*/  LDL R42, [R1+0x3c] ;  /* 0x00003c00012a7983 */ /* 0x000ee20000100800 */
[----:B------:R-:W-:Y:S02]  /*11f40*/  LEA.HI R24, R3, R199, RZ, 0x1d ;  /* 0x000000c703187211 */ /* 0x000fe400078fe8ff */
[--C-:B--2---:R-:W-:Y:S02]  /*11f50*/  SHF.R.U64 R33, R4, 0x10, R5.reuse ;  /* 0x0000001004217819 */ /* 0x104fe40000001205 */
        /* <DEDUP_REMOVED lines=15> */
[----:B------:R-:W-:Y:S01]  /*12050*/  PRMT R96, R96, 0x5410, R5 ;  /* 0x0000541060607816 */ /* 0x000fe20000000005 */
[----:B------:R-:W-:Y:S01]  /*12060*/  IMAD.U32 R38, R94, 0x10000, RZ ;  /* 0x000100005e267824 */ /* 0x000fe200078e00ff */
[----:B------:R-:W-:Y:S01]  /*12070*/  PRMT R97, R97, 0x5410, R6 ;  /* 0x0000541061617816 */ /* 0x000fe20000000006 */
[----:B------:R-:W-:Y:S01]  /*12080*/  IMAD.U32 R39, R95, 0x10000, RZ ;  /* 0x000100005f277824 */ /* 0x000fe200078e00ff */
[----:B------:R-:W1:Y:S01]  /*12090*/  LDS.128 R28, [R32+0xc400] ;  /* 0x00c40000201c7984 */ /* 0x000e620000000c00 */
[----:B------:R-:W-:Y:S02]  /*120a0*/  PRMT R98, R98, 0x5410, R37 ;  /* 0x0000541062627816 */ /* 0x000fe40000000025 */
[----:B------:R-:W-:-:S02]  /*120b0*/  SHF.R.U32.HI R48, RZ, 0x10, R49 ;  /* 0x00000010ff307819 */ /* 0x000fc40000011631 */
[--C-:B------:R-:W-:Y:S01]  /*120c0*/  SHF.R.U64 R35, R50, 0x10, R51.reuse ;  /* 0x0000001032237819 */ /* 0x100fe20000001233 */
[----:B------:R-:W-:Y:S01]  /*120d0*/  IMAD.U32 R37, R98, 0x10000, RZ ;  /* 0x0001000062257824 */ /* 0x000fe200078e00ff */
[----:B------:R-:W-:Y:S02]  /*120e0*/  PRMT R99, R99, 0x5410, R48 ;  /* 0x0000541063637816 */ /* 0x000fe40000000030 */
[----:B------:R-:W-:Y:S02]  /*120f0*/  SHF.R.U32.HI R50, RZ, 0x10, R51 ;  /* 0x00000010ff327819 */ /* 0x000fe40000011633 */
[----:B------:R-:W-:Y:S02]  /*12100*/  LOP3.LUT R94, R94, 0xffff0000, RZ, 0xc0, !PT ;  /* 0xffff00005e5e7812 */ /* 0x000fe400078ec0ff */
[----:B------:R-:W-:Y:S02]  /*12110*/  PRMT R101, R101, 0x5410, R50 ;  /* 0x0000541065657816 */ /* 0x000fe40000000032 */
[----:B------:R-:W-:-:S02]  /*12120*/  LOP3.LUT R98, R98, 0xffff0000, RZ, 0xc0, !PT ;  /* 0xffff000062627812 */ /* 0x000fc400078ec0ff */
[----:B------:R-:W-:Y:S02]  /*12130*/  LOP3.LUT R95, R95, 0xffff0000, RZ, 0xc0, !PT ;  /* 0xffff00005f5f7812 */ /* 0x000fe400078ec0ff */
[----:B------:R-:W-:Y:S01]  /*12140*/  PRMT R100, R100, 0x5410, R35 ;  /* 0x0000541064647816 */ /* 0x000fe20000000023 */
        /* <DEDUP_REMOVED lines=25> */
[----:B------:R-:W-:Y:S01]  /*122e0*/  FMUL.FTZ R47, R34, R27 ;  /* 0x0000001b222f7220 */ /* 0x000fe20000410000 */
[----:B------:R-:W-:Y:S02]  /*122f0*/  IMAD.U32 R4, R101, 0x10000, RZ ;  /* 0x0001000065047824 */ /* 0x000fe400078e00ff */
[----:B------:R-:W-:Y:S01]  /*12300*/  FMUL.FTZ R34, R36, R37 ;  /* 0x0000002524227220 */ /* 0x000fe20000410000 */
[C---:B------:R-:W-:Y:S01]  /*12310*/  FFMA.FTZ R45, R6.reuse, R27, -R45 ;  /* 0x0000001b062d7223 */ /* 0x040fe2000001082d */
[----:B------:R-:W-:Y:S01]  /*12320*/  FFMA.FTZ R47, R6, R39, R47 ;  /* 0x00000027062f7223 */ /* 0x000fe2000001002f */
        /* <DEDUP_REMOVED lines=8> */
[-C--:B------:R-:W-:Y:S01]  /*123b0*/  FMUL.FTZ R36, R29, R99.reuse ;  /* 0x000000631d247220 */ /* 0x080fe20000410000 */
[C---:B------:R-:W-:Y:S01]  /*123c0*/  IMAD.U32 R4, R100.reuse, 0x10000, RZ ;  /* 0x0001000064047824 */ /* 0x040fe200078e00ff */
[----:B------:R-:W-:Y:S01]  /*123d0*/  LOP3.LUT R100, R100, 0xffff0000, RZ, 0xc0, !PT ;  /* 0xffff000064647812 */ /* 0x000fe200078ec0ff */
[C---:B------:R-:W-:Y:S01]  /*123e0*/  FMUL.FTZ R38, R35.reuse, R6 ;  /* 0x0000000623267220 */ /* 0x040fe20000410000 */
[C---:B------:R-:W-:Y:S01]  /*123f0*/  FFMA.FTZ R34, R24.reuse, R99, -R27 ;  /* 0x0000006318227223 */ /* 0x040fe2000001081b */
[----:B------:R-:W-:Y:S01]  /*12400*/  FFMA.FTZ R36, R24, R95, R36 ;  /* 0x0000005f18247223 */ /* 0x000fe20000010024 */
[----:B------:R-:W-:Y:S01]  /*12410*/  LOP3.LUT R96, R96, 0xffff0000, RZ, 0xc0, !PT ;  /* 0xffff000060607812 */ /* 0x000fe200078ec0ff */
[----:B------:R-:W-:Y:S01]  /*12420*/  FMUL.FTZ R24, R35, R4 ;  /* 0x0000000423187220 */ /* 0x000fe20000410000 */
[----:B------:R-:W-:Y:S01]  /*12430*/  LOP3.LUT R97, R97, 0xffff0000, RZ, 0xc0, !PT ;  /* 0xffff000061617812 */ /* 0x000fe200078ec0ff */
[----:B------:R-:W-:Y:S01]  /*12440*/  FFMA.FTZ R28, R5, R94, R28 ;  /* 0x0000005e051c7223 */ /* 0x000fe2000001001c */
[----:B------:R-:W-:Y:S01]  /*12450*/  LOP3.LUT R101, R101, 0xffff0000, RZ, 0xc0, !PT ;  /* 0xffff000065657812 */ /* 0x000fe200078ec0ff */
[C---:B------:R-:W-:Y:S01]  /*12460*/  FFMA.FTZ R38, R7.reuse, R4, -R38 ;  /* 0x0000000407267223 */ /* 0x040fe20000010826 */
[C---:B------:R-:W-:Y:S01]  /*12470*/  FMUL.FTZ R5, R30.reuse, R100 ;  /* 0x000000641e057220 */ /* 0x040fe20000410000 */
[----:B------:R-:W-:Y:S01]  /*12480*/  FFMA.FTZ R7, R7, R6, R24 ;  /* 0x0000000607077223 */ /* 0x000fe20000010018 */
[-C--:B------:R-:W-:Y:S01]  /*12490*/  FMUL.FTZ R4, R30, R96.reuse ;  /* 0x000000601e047220 */ /* 0x080fe20000410000 */
[C---:B------:R-:W-:Y:S01]  /*124a0*/  FMUL.FTZ R29, R31.reuse, R97 ;  /* 0x000000611f1d7220 */ /* 0x040fe20000410000 */
[-C--:B------:R-:W-:Y:S01]  /*124b0*/  FMUL.FTZ R6, R31, R101.reuse ;  /* 0x000000651f067220 */ /* 0x080fe20000410000 */
[C---:B------:R-:W-:Y:S01]  /*124c0*/  FFMA.FTZ R96, R25.reuse, R96, R5 ;  /* 0x0000006019607223 */ /* 0x040fe20000010005 */
[----:B------:R-:W-:Y:S01]  /*124d0*/  FFMA.FTZ R27, R25, R100, -R4 ;  /* 0x00000064191b7223 */ /* 0x000fe20000010804 */
[C---:B------:R-:W-:Y:S01]  /*124e0*/  FFMA.FTZ R30, R26.reuse, R101, -R29 ;  /* 0x000000651a1e7223 */ /* 0x040fe2000001081d */
        /* <DEDUP_REMOVED lines=11> */
.L_x_2830:
[----:B------:R-:W-:Y:S05]  /*125a0*/  BSYNC B1 ;  /* 0x0000000000017941 */ /* 0x000fea0003800000 */
.L_x_2829:
[----:B------:R-:W-:Y:S04]  /*125b0*/  BSSY B1, `(.L_x_2831) ;  /* 0x0000069000017945 */ /* 0x000fe80003800000 */
[----:B------:R-:W-:Y:S05]  /*125c0*/  @P1 BRA `(.L_x_2832) ;  /* 0x00000004009c1947 */ /* 0x000fea0003800000 */
[----:B------:R-:W3:Y:S01]  /*125d0*/  LDL R43, [R1+0x34] ;  /* 0x00003400012b7983 */ /* 0x000ee20000100800 */
[----:B-1----:R-:W-:Y:S02]  /*125e0*/  LEA.HI R4, R3, R166, RZ, 0x1d ;  /* 0x000000a603047211 */ /* 0x002fe400078fe8ff */
[----:B--2---:R-:W-:Y:S02]  /*125f0*/  SHF.R.U64 R29, R8, 0x10, R9 ;  /* 0x00000010081d7819 */ /* 0x004fe40000001209 */
[----:B------:R-:W-:Y:S01]  /*12600*/  SHF.R.S32.HI R5, RZ, 0x1f, R4 ;  /* 0x0000001fff057819 */ /* 0x000fe20000011404 */
[----:B------:R-:W-:Y:S01]  /*12610*/  IMAD.SHL.U32 R6, R4, 0x8, RZ ;  /* 0x0000000804067824 */ /* 0x000fe200078e00ff */
[----:B------:R-:W-:Y:S02]  /*12620*/  SHF.R.U64 R33, R52, 0x10, R53 ;  /* 0x0000001034217819 */ /* 0x000fe40000001235 */
[----:B------:R-:W-:Y:S02]  /*12630*/  LEA.HI R5, R5, R4, RZ, 0x3 ;  /* 0x0000000405057211 */ /* 0x000fe400078f18ff */
[----:B------:R-:W-:-:S02]  /*12640*/  LOP3.LUT R4, R177, 0x38, R6, 0xf8, !PT ;  /* 0x00000038b1047812 */ /* 0x000fc400078ef806 */
[----:B------:R-:W-:Y:S01]  /*12650*/  PRMT R76, R76, 0x5410, R29 ;  /* 0x000054104c4c7816 */ /* 0x000fe2000000001d */
[----:B------:R-:W-:Y:S01]  /*12660*/  IMAD.SHL.U32 R6, R5, 0x400, RZ ;  /* 0x0000040005067824 */ /* 0x000fe200078e00ff */
[----:B------:R-:W-:Y:S02]  /*12670*/  LOP3.LUT R5, R4, R44, RZ, 0x3c, !PT ;  /* 0x0000002c04057212 */ /* 0x000fe400078e3cff */
[----:B------:R-:W-:Y:S01]  /*12680*/  SHF.R.U32.HI R8, RZ, 0x10, R9 ;  /* 0x00000010ff087819 */ /* 0x000fe20000011609 */
[----:B------:R-:W-:Y:S01]  /*12690*/  IMAD.U32 R34, R76, 0x10000, RZ ;  /* 0x000100004c227824 */ /* 0x000fe200078e00ff */
[----:B------:R-:W-:Y:S02]  /*126a0*/  LOP3.LUT R6, R6, 0x7fffe000, RZ, 0xc0, !PT ;  /* 0x7fffe00006067812 */ /* 0x000fe400078ec0ff */
[----:B------:R-:W-:Y:S02]  /*126b0*/  PRMT R80, R80, 0x5410, R33 ;  /* 0x0000541050507816 */ /* 0x000fe40000000021 */
[----:B------:R-:W-:-:S02]  /*126c0*/  IADD3 R25, R5, R6, R184 ;  /* 0x0000000605197210 */ /* 0x000fc40007ffe0b8 */
[----:B------:R-:W-:Y:S01]  /*126d0*/  SHF.R.U32.HI R52, RZ, 0x10, R53 ;  /* 0x00000010ff347819 */ /* 0x000fe20000011635 */
[----:B------:R-:W-:Y:S01]  /*126e0*/  IMAD.U32 R33, R80, 0x10000, RZ ;  /* 0x0001000050217824 */ /* 0x000fe200078e00ff */
[----:B------:R-:W-:Y:S01]  /*126f0*/  SHF.R.U64 R9, R10, 0x10, R11 ;  /* 0x000000100a097819 */ /* 0x000fe2000000120b */
[----:B------:R-:W-:Y:S01]  /*12700*/  IMAD R28, R25, 0x2, R2 ;  /* 0x00000002191c7824 */ /* 0x000fe200078e0202 */
[----:B------:R-:W-:Y:S02]  /*12710*/  SHF.R.U64 R31, R54, 0x10, R55 ;  /* 0x00000010361f7819 */ /* 0x000fe40000001237 */
[----:B------:R-:W-:Y:S02]  /*12720*/  SHF.R.U32.HI R10, RZ, 0x10, R11 ;  /* 0x00000010ff0a7819 */ /* 0x000fe4000001160b */
[----:B------:R-:W1:Y:S01]  /*12730*/  LDS.128 R24, [R28+0xc400] ;  /* 0x00c400001c187984 */ /* 0x000e620000000c00 */
[----:B------:R-:W-:Y:S02]  /*12740*/  PRMT R77, R77, 0x5410, R8 ;  /* 0x000054104d4d7816 */ /* 0x000fe40000000008 */
[----:B------:R-:W-:-:S02]  /*12750*/  SHF.R.U32.HI R54, RZ, 0x10, R55 ;  /* 0x00000010ff367819 */ /* 0x000fc40000011637 */
[----:B------:R-:W-:Y:S01]  /*12760*/  PRMT R81, R81, 0x5410, R52 ;  /* 0x0000541051517816 */ /* 0x000fe20000000034 */
[----:B------:R-:W-:Y:S01]  /*12770*/  IMAD.U32 R35, R77, 0x10000, RZ ;  /* 0x000100004d237824 */ /* 0x000fe200078e00ff */
[----:B------:R-:W-:Y:S02]  /*12780*/  PRMT R79, R79, 0x5410, R10 ;  /* 0x000054104f4f7816 */ /* 0x000fe4000000000a */
[----:B------:R-:W-:Y:S02]  /*12790*/  PRMT R83, R83, 0x5410, R54 ;  /* 0x0000541053537816 */ /* 0x000fe40000000036 */
[----:B------:R-:W-:Y:S02]  /*127a0*/  PRMT R78, R78, 0x5410, R9 ;  /* 0x000054104e4e7816 */ /* 0x000fe40000000009 */
[----:B------:R-:W-:Y:S01]  /*127b0*/  PRMT R82, R82, 0x5410, R31 ;  /* 0x0000541052527816 */ /* 0x000fe2000000001f */
[C---:B-1----:R-:W-:Y:S01]  /*127c0*/  IMAD.U32 R29, R24.reuse, 0x10000, RZ ;  /* 0x00010000181d7824 */ /* 0x042fe200078e00ff */
[----:B------:R-:W-:Y:S01]  /*127d0*/  LOP3.LUT R24, R24, 0xffff0000, RZ, 0xc0, !PT ;  /* 0xffff000018187812 */ /* 0x000fe200078ec0ff */
[C---:B------:R-:W-:Y:S01]  /*127e0*/  IMAD.U32 R30, R25.reuse, 0x10000, RZ ;  /* 0x00010000191e7824 */ /* 0x040fe200078e00ff */
[----:B------:R-:W-:Y:S01]  /*127f0*/  LOP3.LUT R25, R25, 0xffff0000, RZ, 0xc0, !PT ;  /* 0xffff000019197812 */ /* 0x000fe200078ec0ff */
[C---:B------:R-:W-:Y:S01]  /*12800*/  FMUL.FTZ R37, R29.reuse, R34 ;  /* 0x000000221d257220 */ /* 0x040fe20000410000 */
[----:B------:R-:W-:Y:S01]  /*12810*/  FMUL.FTZ R39, R29, R33 ;  /* 0x000000211d277220 */ /* 0x000fe20000410000 */
[----:B------:R-:W-:-:S02]  /*12820*/  IMAD.U32 R29, R81, 0x10000, RZ ;  /* 0x00010000511d7824 */ /* 0x000fc400078e00ff */
[C---:B------:R-:W-:Y:S01]  /*12830*/  FMUL.FTZ R36, R30.reuse, R35 ;  /* 0x000000231e247220 */ /* 0x040fe20000410000 */
        /* <DEDUP_REMOVED lines=10> */
[----:B------:R-:W-:Y:S01]  /*128e0*/  FFMA.FTZ R37, R8, R33, -R37 ;  /* 0x0000002108257223 */ /* 0x000fe20000010825 */
[----:B------:R-:W-:-:S02]  /*128f0*/  IMAD.U32 R33, R79, 0x10000, RZ ;  /* 0x000100004f217824 */ /* 0x000fc400078e00ff */
[----:B------:R-:W-:Y:S01]  /*12900*/  FFMA.FTZ R39, R8, R34, R39 ;  /* 0x0000002208277223 */ /* 0x000fe20000010027 */
[----:B------:R-:W-:Y:S02]  /*12910*/  IMAD.U32 R8, R83, 0x10000, RZ ;  /* 0x0001000053087824 */ /* 0x000fe400078e00ff */
[----:B------:R-:W-:Y:S01]  /*12920*/  FFMA.FTZ R36, R9, R29, -R36 ;  /* 0x0000001d09247223 */ /* 0x000fe20000010824 */
[----:B------:R-:W-:Y:S01]  /*12930*/  FMUL.FTZ R34, R32, R33 ;  /* 0x0000002120227220 */ /* 0x000fe20000410000 */
[----:B------:R-:W-:Y:S01]  /*12940*/  IMAD.U32 R11, R7, 0x10000, RZ ;  /* 0x00010000070b7824 */ /* 0x000fe200078e00ff */
[----:B------:R-:W-:Y:S01]  /*12950*/  LOP3.LUT R29, R76, 0xffff0000, RZ, 0xc0, !PT ;  /* 0xffff00004c1d7812 */ /* 0x000fe200078ec0ff */
[-C--:B------:R-:W-:Y:S01]  /*12960*/  FMUL.FTZ R32, R32, R8.reuse ;  /* 0x0000000820207220 */ /* 0x080fe20000410000 */
[----:B------:R-:W-:Y:S01]  /*12970*/  FFMA.FTZ R35, R9, R35, R30 ;  /* 0x0000002309237223 */ /* 0x000fe2000001001e */
[----:B------:R-:W-:Y:S01]  /*12980*/  LOP3.LUT R9, R80, 0xffff0000, RZ, 0xc0, !PT ;  /* 0xffff000050097812 */ /* 0x000fe200078ec0ff */
[C---:B------:R-:W-:Y:S01]  /*12990*/  FFMA.FTZ R38, R11.reuse, R8, -R34 ;  /* 0x000000080b267223 */ /* 0x040fe20000010822 */
[----:B------:R-:W-:Y:S01]  /*129a0*/  FFMA.FTZ R40, R11, R33, R32 ;  /* 0x000000210b287223 */ /* 0x000fe20000010020 */
[C---:B------:R-:W-:Y:S01]  /*129b0*/  FMUL.FTZ R11, R24.reuse, R29 ;  /* 0x0000001d180b7220 */ /* 0x040fe20000410000 */
[----:B------:R-:W-:Y:S01]  /*129c0*/  LOP3.LUT R8, R81, 0xffff0000, RZ, 0xc0, !PT ;  /* 0xffff000051087812 */ /* 0x000fe200078ec0ff */
[-C--:B------:R-:W-:Y:S01]  /*129d0*/  FMUL.FTZ R33, R24, R9.reuse ;  /* 0x0000000918217220 */ /* 0x080fe20000410000 */
[----:B------:R-:W-:Y:S01]  /*129e0*/  LOP3.LUT R30, R77, 0xffff0000, RZ, 0xc0, !PT ;  /* 0xffff00004d1e7812 */ /* 0x000fe200078ec0ff */
[----:B------:R-:W-:Y:S01]  /*129f0*/  FFMA.FTZ R24, R4, R9, -R11 ;  /* 0x0000000904187223 */ /* 0x000fe2000001080b */
[----:B------:R-:W-:-:S02]  /*12a00*/  IMAD.U32 R11, R78, 0x10000, RZ ;  /* 0x000100004e0b7824 */ /* 0x000fc400078e00ff */
[----:B------:R-:W-:Y:S01]  /*12a10*/  FFMA.FTZ R32, R4, R29, R33 ;  /* 0x0000001d04207223 */ /* 0x000fe20000010021 */
[----:B------:R-:W-:Y:S02]  /*12a20*/  IMAD.U32 R10, R6, 0x10000, RZ ;  /* 0x00010000060a7824 */ /* 0x000fe400078e00ff */
[----:B------:R-:W-:Y:S01]  /*12a30*/  FMUL.FTZ R34, R25, R30 ;  /* 0x0000001e19227220 */ /* 0x000fe20000410000 */
[----:B------:R-:W-:Y:S02]  /*12a40*/  IMAD.U32 R9, R82, 0x10000, RZ ;  /* 0x0001000052097824 */ /* 0x000fe400078e00ff */
[----:B------:R-:W-:Y:S01]  /*12a50*/  FMUL.FTZ R29, R31, R11 ;  /* 0x0000000b1f1d7220 */ /* 0x000fe20000410000 */
[-C--:B------:R-:W-:Y:S01]  /*12a60*/  FMUL.FTZ R41, R25, R8.reuse ;  /* 0x0000000819297220 */ /* 0x080fe20000410000 */
[----:B------:R-:W-:Y:S01]  /*12a70*/  FFMA.FTZ R25, R5, R8, -R34 ;  /* 0x0000000805197223 */ /* 0x000fe20000010822 */
[-C--:B------:R-:W-:Y:S01]  /*12a80*/  FMUL.FTZ R31, R31, R9.reuse ;  /* 0x000000091f1f7220 */ /* 0x080fe20000410000 */
[----:B------:R-:W-:Y:S01]  /*12a90*/  FFMA.FTZ R29, R10, R9, -R29 ;  /* 0x000000090a1d7223 */ /* 0x000fe2000001081d */
[----:B------:R-:W-:Y:S01]  /*12aa0*/  FFMA.FTZ R30, R5, R30, R41 ;  /* 0x0000001e051e7223 */ /* 0x000fe20000010029 */
[----:B------:R-:W-:Y:S01]  /*12ab0*/  LOP3.LUT R9, R78, 0xffff0000, RZ, 0xc0, !PT ;  /* 0xffff00004e097812 */ /* 0x000fe200078ec0ff */
[----:B------:R-:W-:Y:S01]  /*12ac0*/  FFMA.FTZ R10, R10, R11, R31 ;  /* 0x0000000b0a0a7223 */ /* 0x000fe2000001001f */
[----:B------:R-:W-:-:S02]  /*12ad0*/  LOP3.LUT R5, R82, 0xffff0000, RZ, 0xc0, !PT ;  /* 0xffff000052057812 */ /* 0x000fc400078ec0ff */
[----:B------:R-:W-:Y:S01]  /*12ae0*/  LOP3.LUT R8, R79, 0xffff0000, RZ, 0xc0, !PT ;  /* 0xffff00004f087812 */ /* 0x000fe200078ec0ff */
[C---:B------:R-:W-:Y:S01]  /*12af0*/  FMUL.FTZ R11, R26.reuse, R9 ;  /* 0x000000091a0b7220 */ /* 0x040fe20000410000 */
[----:B------:R-:W-:Y:S01]  /*12b00*/  LOP3.LUT R4, R83, 0xffff0000, RZ, 0xc0, !PT ;  /* 0xffff000053047812 */ /* 0x000fe200078ec0ff */
[-C--:B------:R-:W-:Y:S01]  /*12b10*/  FMUL.FTZ R34, R26, R5.reuse ;  /* 0x000000051a227220 */ /* 0x080fe20000410000 */
[----:B------:R-:W-:Y:S01]  /*12b20*/  LOP3.LUT R6, R6, 0xffff0000, RZ, 0xc0, !PT ;  /* 0xffff000006067812 */ /* 0x000fe200078ec0ff */
[----:B------:R-:W-:Y:S01]  /*12b30*/  FMUL.FTZ R42, R27, R8 ;  /* 0x000000081b2a7220 */ /* 0x000fe20000410000 */
[----:B------:R-:W-:Y:S01]  /*12b40*/  LOP3.LUT R7, R7, 0xffff0000, RZ, 0xc0, !PT ;  /* 0xffff000007077812 */ /* 0x000fe200078ec0ff */
[-C--:B------:R-:W-:Y:S02]  /*12b50*/  FMUL.FTZ R31, R27, R4.reuse ;  /* 0x000000041b1f7220 */ /* 0x080fe40000410000 */
[C---:B------:R-:W-:Y:S01]  /*12b60*/  FFMA.FTZ R26, R6.reuse, R5, -R11 ;  /* 0x00000005061a7223 */ /* 0x040fe2000001080b */
[----:B------:R-:W-:Y:S01]  /*12b70*/  FFMA.FTZ R11, R6, R9, R34 ;  /* 0x00000009060b7223 */ /* 0x000fe20000010022 */
        /* <DEDUP_REMOVED lines=12> */
.L_x_2832:
[----:B------:R-:W-:Y:S05]  /*12c40*/  BSYNC B1 ;  /* 0x0000000000017941 */ /* 0x000fea0003800000 */
.L_x_2831:
[----:B------:R-:W-:Y:S05]  /*12c50*/  @P2 BRA `(.L_x_2804) ;  /* 0x00000004009c2947 */ /* 0x000fea0003800000 */
[----:B--2---:R-:W2:Y:S01]  /*12c60*/  LDL R34, [R1+0x30] ;  /* 0x0000300001227983 */ /* 0x004ea20000100800 */
[----:B------:R-:W-:Y:S02]  /*12c70*/  LEA.HI R3, R3, R167, RZ, 0x1d ;  /* 0x000000a703037211 */ /* 0x000fe400078fe8ff */
[----:B-1----:R-:W-:Y:S02]  /*12c80*/  SHF.R.U64 R25, R12, 0x10, R13 ;  /* 0x000000100c197819 */ /* 0x002fe4000000120d */
[----:B---3--:R-:W-:Y:S01]  /*12c90*/  SHF.R.S32.HI R6, RZ, 0x1f, R3 ;  /* 0x0000001fff067819 */ /* 0x008fe20000011403 */
        /* <DEDUP_REMOVED lines=9> */
[----:B------:R-:W-:Y:S02]  /*12d30*/  SHF.R.U64 R30, R14, 0x10, R15 ;  /* 0x000000100e1e7819 */ /* 0x000fe4000000120f */
[----:B------:R-:W-:-:S02]  /*12d40*/  IADD3 R3, R3, R6, R184 ;  /* 0x0000000603037210 */ /* 0x000fc40007ffe0b8 */
[----:B------:R-:W-:Y:S01]  /*12d50*/  PRMT R70, R70, 0x5410, R27 ;  /* 0x0000541046467816 */ /* 0x000fe2000000001b */
[----:B------:R-:W-:Y:S01]  /*12d60*/  IMAD.U32 R27, R26, 0x10000, RZ ;  /* 0x000100001a1b7824 */ /* 0x000fe200078e00ff */
[----:B------:R-:W-:Y:S01]  /*12d70*/  SHF.R.U32.HI R56, RZ, 0x10, R57 ;  /* 0x00000010ff387819 */ /* 0x000fe20000011639 */
[----:B------:R-:W-:Y:S01]  /*12d80*/  IMAD R3, R3, 0x2, R2 ;  /* 0x0000000203037824 */ /* 0x000fe200078e0202 */
[----:B------:R-:W-:Y:S01]  /*12d90*/  SHF.R.U32.HI R14, RZ, 0x10, R15 ;  /* 0x00000010ff0e7819 */ /* 0x000fe2000001160f */
[----:B------:R-:W-:Y:S01]  /*12da0*/  IMAD.U32 R25, R70, 0x10000, RZ ;  /* 0x0001000046197824 */ /* 0x000fe200078e00ff */
[----:B------:R-:W-:Y:S02]  /*12db0*/  PRMT R28, R20, 0x5410, R13 ;  /* 0x00005410141c7816 */ /* 0x000fe4000000000d */
[----:B------:R-:W1:Y:S01]  /*12dc0*/  LDS.128 R8, [R3+0xc400] ;  /* 0x00c4000003087984 */ /* 0x000e620000000c00 */
[--C-:B------:R-:W-:Y:S02]  /*12dd0*/  SHF.R.U64 R24, R58, 0x10, R59.reuse ;  /* 0x000000103a187819 */ /* 0x100fe4000000123b */
[----:B------:R-:W-:Y:S01]  /*12de0*/  PRMT R71, R71, 0x5410, R56 ;  /* 0x0000541047477816 */ /* 0x000fe20000000038 */
[----:B------:R-:W-:Y:S01]  /*12df0*/  IMAD.U32 R29, R28, 0x10000, RZ ;  /* 0x000100001c1d7824 */ /* 0x000fe200078e00ff */
[----:B------:R-:W-:-:S02]  /*12e00*/  SHF.R.U32.HI R59, RZ, 0x10, R59 ;  /* 0x00000010ff3b7819 */ /* 0x000fc4000001163b */
[----:B------:R-:W-:Y:S02]  /*12e10*/  PRMT R69, R69, 0x5410, R14 ;  /* 0x0000541045457816 */ /* 0x000fe4000000000e */
[----:B------:R-:W-:Y:S02]  /*12e20*/  PRMT R73, R73, 0x5410, R24 ;  /* 0x0000541049497816 */ /* 0x000fe40000000018 */
[----:B------:R-:W-:Y:S02]  /*12e30*/  PRMT R74, R74, 0x5410, R59 ;  /* 0x000054104a4a7816 */ /* 0x000fe4000000003b */
[----:B------:R-:W-:Y:S02]  /*12e40*/  LOP3.LUT R28, R28, 0xffff0000, RZ, 0xc0, !PT ;  /* 0xffff00001c1c7812 */ /* 0x000fe400078ec0ff */
        /* <DEDUP_REMOVED lines=20> */
[----:B------:R-:W-:Y:S01]  /*12f90*/  FFMA.FTZ R32, R0, R25, -R31 ;  /* 0x0000001900207223 */ /* 0x000fe2000001081f */
[----:B------:R-:W-:-:S02]  /*12fa0*/  IMAD.U32 R31, R69, 0x10000, RZ ;  /* 0x00010000451f7824 */ /* 0x000fc400078e00ff */
[----:B------:R-:W-:Y:S01]  /*12fb0*/  FFMA.FTZ R35, R12, R15, -R35 ;  /* 0x0000000f0c237223 */ /* 0x000fe20000010823 */
[----:B------:R-:W-:Y:S02]  /*12fc0*/  IMAD.U32 R14, R7, 0x10000, RZ ;  /* 0x00010000070e7824 */ /* 0x000fe400078e00ff */
[----:B------:R-:W-:Y:S01]  /*12fd0*/  FFMA.FTZ R33, R0, R27, R33 ;  /* 0x0000001b00217223 */ /* 0x000fe20000010021 */
[----:B------:R-:W-:Y:S02]  /*12fe0*/  IMAD.U32 R25, R74, 0x10000, RZ ;  /* 0x000100004a197824 */ /* 0x000fe400078e00ff */
[----:B------:R-:W-:Y:S01]  /*12ff0*/  FMUL.FTZ R15, R24, R31 ;  /* 0x0000001f180f7220 */ /* 0x000fe20000410000 */
[----:B------:R-:W-:Y:S01]  /*13000*/  LOP3.LUT R27, R26, 0xffff0000, RZ, 0xc0, !PT ;  /* 0xffff00001a1b7812 */ /* 0x000fe200078ec0ff */
[----:B------:R-:W-:Y:S01]  /*13010*/  FFMA.FTZ R37, R12, R29, R37 ;  /* 0x0000001d0c257223 */ /* 0x000fe20000010025 */
[----:B------:R-:W-:Y:S01]  /*13020*/  LOP3.LUT R0, R71, 0xffff0000, RZ, 0xc0, !PT ;  /* 0xffff000047007812 */ /* 0x000fe200078ec0ff */
[-C--:B------:R-:W-:Y:S01]  /*13030*/  FFMA.FTZ R26, R14, R25.reuse, -R15 ;  /* 0x000000190e1a7223 */ /* 0x080fe2000001080f */
[----:B------:R-:W-:Y:S01]  /*13040*/  LOP3.LUT R15, R70, 0xffff0000, RZ, 0xc0, !PT ;  /* 0xffff0000460f7812 */ /* 0x000fe200078ec0ff */
[----:B------:R-:W-:Y:S01]  /*13050*/  FMUL.FTZ R24, R24, R25 ;  /* 0x0000001918187220 */ /* 0x000fe20000410000 */
[----:B------:R-:W-:Y:S01]  /*13060*/  FMUL.FTZ R25, R8, R27 ;  /* 0x0000001b08197220 */ /* 0x000fe20000410000 */
[----:B------:R-:W-:Y:S01]  /*13070*/  FMUL.FTZ R9, R9, R0 ;  /* 0x0000000009097220 */ /* 0x000fe20000410000 */
[----:B------:R-:W-:-:S02]  /*13080*/  IMAD.U32 R12, R30, 0x10000, RZ ;  /* 0x000100001e0c7824 */ /* 0x000fc400078e00ff */
[----:B------:R-:W-:Y:S01]  /*13090*/  FMUL.FTZ R29, R8, R15 ;  /* 0x0000000f081d7220 */ /* 0x000fe20000410000 */
[----:B------:R-:W-:Y:S01]  /*130a0*/  FFMA.FTZ R31, R14, R31, R24 ;  /* 0x0000001f0e1f7223 */ /* 0x000fe20000010018 */
[C---:B------:R-:W-:Y:S01]  /*130b0*/  FFMA.FTZ R20, R5.reuse, R0, -R20 ;  /* 0x0000000005147223 */ /* 0x040fe20000010814 */
[----:B------:R-:W-:Y:S01]  /*130c0*/  FFMA.FTZ R28, R5, R28, R9 ;  /* 0x0000001c051c7223 */ /* 0x000fe20000010009 */
[C---:B------:R-:W-:Y:S01]  /*130d0*/  FFMA.FTZ R25, R4.reuse, R15, -R25 ;  /* 0x0000000f04197223 */ /* 0x040fe20000010819 */
[----:B------:R-:W-:Y:S02]  /*130e0*/  IMAD.U32 R8, R73, 0x10000, RZ ;  /* 0x0001000049087824 */ /* 0x000fe400078e00ff */
[----:B------:R-:W-:Y:S01]  /*130f0*/  FFMA.FTZ R14, R4, R27, R29 ;  /* 0x0000001b040e7223 */ /* 0x000fe2000001001d */
[----:B------:R-:W-:Y:S01]  /*13100*/  LOP3.LUT R5, R30, 0xffff0000, RZ, 0xc0, !PT ;  /* 0xffff00001e057812 */ /* 0x000fe200078ec0ff */
[----:B------:R-:W-:Y:S02]  /*13110*/  IMAD.U32 R13, R6, 0x10000, RZ ;  /* 0x00010000060d7824 */ /* 0x000fe400078e00ff */
[----:B------:R-:W-:Y:S01]  /*13120*/  FMUL.FTZ R4, R21, R12 ;  /* 0x0000000c15047220 */ /* 0x000fe20000410000 */
[----:B------:R-:W-:Y:S01]  /*13130*/  LOP3.LUT R73, R73, 0xffff0000, RZ, 0xc0, !PT ;  /* 0xffff000049497812 */ /* 0x000fe200078ec0ff */
[-C--:B------:R-:W-:Y:S01]  /*13140*/  FMUL.FTZ R24, R21, R8.reuse ;  /* 0x0000000815187220 */ /* 0x080fe20000410000 */
[----:B------:R-:W-:Y:S01]  /*13150*/  LOP3.LUT R0, R69, 0xffff0000, RZ, 0xc0, !PT ;  /* 0xffff000045007812 */ /* 0x000fe200078ec0ff */
[----:B------:R-:W-:Y:S01]  /*13160*/  FFMA.FTZ R15, R13, R8, -R4 ;  /* 0x000000080d0f7223 */ /* 0x000fe20000010804 */
[----:B------:R-:W-:Y:S01]  /*13170*/  LOP3.LUT R74, R74, 0xffff0000, RZ, 0xc0, !PT ;  /* 0xffff00004a4a7812 */ /* 0x000fe200078ec0ff */
[----:B------:R-:W-:Y:S01]  /*13180*/  FMUL.FTZ R9, R10, R5 ;  /* 0x000000050a097220 */ /* 0x000fe20000410000 */
[----:B------:R-:W-:Y:S01]  /*13190*/  LOP3.LUT R6, R6, 0xffff0000, RZ, 0xc0, !PT ;  /* 0xffff000006067812 */ /* 0x000fe200078ec0ff */
[-C--:B------:R-:W-:Y:S01]  /*131a0*/  FMUL.FTZ R4, R10, R73.reuse ;  /* 0x000000490a047220 */ /* 0x080fe20000410000 */
[----:B------:R-:W-:Y:S01]  /*131b0*/  LOP3.LUT R7, R7, 0xffff0000, RZ, 0xc0, !PT ;  /* 0xffff000007077812 */ /* 0x000fe200078ec0ff */
[C---:B------:R-:W-:Y:S01]  /*131c0*/  FMUL.FTZ R8, R11.reuse, R0 ;  /* 0x000000000b087220 */ /* 0x040fe20000410000 */
[----:B------:R-:W-:Y:S01]  /*131d0*/  FMUL.FTZ R21, R11, R74 ;  /* 0x0000004a0b157220 */ /* 0x000fe20000410000 */
[----:B------:R-:W-:Y:S01]  /*131e0*/  FFMA.FTZ R24, R13, R12, R24 ;  /* 0x0000000c0d187223 */ /* 0x000fe20000010018 */
        /* <DEDUP_REMOVED lines=14> */
.L_x_2804:
[----:B------:R-:W-:Y:S05]  /*132d0*/  BSYNC B0 ;  /* 0x0000000000007941 */ /* 0x000fea0003800000 */
.L_x_2782:
        /* <DEDUP_REMOVED lines=8> */
.L_x_2780:
[----:B------:R-:W-:-:S06]  /*13360*/  ULOP3.LUT UR4, UR60, 0x1, URZ, 0xfc, !UPT ;  /* 0x000000013c047892 */ /* 0x000fcc000f8efc3f */
[----:B01-3--:R-:W-:-:S05]  /*13370*/  IMAD.U32 R0, RZ, RZ, UR4 ;  /* 0x00000004ff007e24 */ /* 0x00bfca000f8e00ff */
[----:B------:R-:W-:-:S13]  /*13380*/  ISETP.NE.AND P0, PT, R0, 0x3, PT ;  /* 0x000000030000780c */ /* 0x000fda0003f05270 */
[----:B------:R-:W-:Y:S05]  /*13390*/  @!P0 BRA `(.L_x_2833) ;  /* 0x0000000000048947 */ /* 0x000fea0003800000 */
[----:B------:R-:W-:Y:S01]  /*133a0*/  BPT.TRAP 0x1 ;  /* 0x000000040000795c */ /* 0x000fe20000300000 */
.L_x_2833:
[----:B----4-:R-:W-:Y:S01]  /*133b0*/  IMAD R9, R162, 0x8, R2 ;  /* 0x00000008a2097824 */ /* 0x010fe200078e0202 */
[----:B------:R-:W-:-:S04]  /*133c0*/  SHF.L.U32 R0, R168, 0x1f, RZ ;  /* 0x0000001fa8007819 */ /* 0x000fc800000006ff */
[----:B------:R0:W1:Y:S01]  /*133d0*/  SYNCS.PHASECHK.TRANS64.TRYWAIT P1, [R9+URZ+0x2a830], R0 ;  /* 0x02a83000090075a7 */ /* 0x000062000802017f */
[----:B------:R-:W-:Y:S05]  /*133e0*/  @!P0 BRA `(.L_x_2834) ;  /* 0x0000000000048947 */ /* 0x000fea0003800000 */
[----:B------:R-:W-:Y:S01]  /*133f0*/  BPT.TRAP 0x1 ;  /* 0x000000040000795c */ /* 0x000fe20000300000 */
.L_x_2834:
[----:B-1----:R-:W-:Y:S05]  /*13400*/  @P1 BRA `(.L_x_2835) ;  /* 0x0000000000081947 */ /* 0x002fea0003800000 */
[----:B------:R-:W1:Y:S02]  /*13410*/  SYNCS.PHASECHK.TRANS64.TRYWAIT P1, [R9+URZ+0x2a830], R0 ;  /* 0x02a83000090075a7 */ /* 0x000e64000802017f */
[----:B-1----:R-:W-:Y:S05]  /*13420*/  @!P1 BRA `(.L_x_2836) ;  /* 0x0000012c00fc9947 */ /* 0x002fea0003800000 */
.L_x_2835:
[----:B------:R-:W-:Y:S05]  /*13430*/  WARPSYNC.ALL ;  /* 0x0000000000007948 */ /* 0x000fea0003800000 */
[----:B01----:R-:W-:Y:S01]  /*13440*/  VIADD R0, R2, 0x18400 ;  /* 0x0001840002007836 */ /* 0x003fe20000000000 */
[----:B------:R-:W-:Y:S01]  /*13450*/  R2UR UR4, R68 ;  /* 0x00000000440472ca */ /* 0x000fe200000e0000 */
[----:B--2---:R-:W-:Y:S01]  /*13460*/  IMAD.MOV.U32 R5, RZ, RZ, 0x40000040 ;  /* 0x40000040ff057424 */ /* 0x004fe200078e00ff */
        /* <DEDUP_REMOVED lines=136> */
.L_x_2837:
[----:B------:R-:W0:Y:S01]  /*13cf0*/  LDC R0, c[0x0][0x448] ;  /* 0x00011200ff007b82 */ /* 0x000e220000000800 */
[----:B------:R-:W-:Y:S01]  /*13d00*/  IMAD R5, R72, -0x60, R188 ;  /* 0xffffffa048057824 */ /* 0x000fe200078e02bc */
[----:B------:R-:W-:Y:S01]  /*13d10*/  ULDC UR4, c[0x0][0x988] ;  /* 0x0002620000047ab9 */ /* 0x000fe20000000800 */
[----:B------:R-:W-:Y:S01]  /*13d20*/  VIADD R9, R9, 0x2a840 ;  /* 0x0002a84009097836 */ /* 0x000fe20000000000 */
[----:B------:R-:W-:Y:S02]  /*13d30*/  BSSY B0, `(.L_x_2838) ;  /* 0x00003e8000007945 */ /* 0x000fe40003800000 */
[----:B------:R-:W-:Y:S02]  /*13d40*/  IADD3 R5, -R190, 0x60, R5 ;  /* 0x00000060be057810 */ /* 0x000fe40007ffe105 */
[----:B------:R-:W-:-:S04]  /*13d50*/  PRMT R9, R178, 0x654, R9 ;  /* 0x00000654b2097816 */ /* 0x000fc80000000009 */
[----:B------:R1:W-:Y:S01]  /*13d60*/  SYNCS.ARRIVE.TRANS64.RED.A1T0 RZ, [R9+URZ], RZ ;  /* 0x000000ff09ff79a7 */ /* 0x0003e2000810043f */
[----:B0-----:R-:W-:Y:S01]  /*13d70*/  ISETP.NE.AND P1, PT, R0, 0x1, PT ;  /* 0x000000010000780c */ /* 0x001fe20003f25270 */
[----:B------:R-:W-:-:S12]  /*13d80*/  IMAD.IADD R0, R191, 0x1, R186 ;  /* 0x00000001bf007824 */ /* 0x000fd800078e02ba */
[----:B------:R-:W0:Y:S08]  /*13d90*/  @P1 LDC R3, c[0x0][0x44c] ;  /* 0x00011300ff031b82 */ /* 0x000e300000000800 */
[----:B------:R-:W2:Y:S01]  /*13da0*/  @P1 LDC R4, c[0x0][0x450] ;  /* 0x00011400ff041b82 */ /* 0x000ea20000000800 */
[----:B0-----:R-:W-:-:S05]  /*13db0*/  @P1 IMAD.HI.U32 R3, R0, R3, RZ ;  /* 0x0000000300031227 */ /* 0x001fca00078e00ff */
[----:B--2---:R-:W-:Y:S01]  /*13dc0*/  @P1 SHF.R.U32.HI R0, RZ, R4, R3 ;  /* 0x00000004ff001219 */ /* 0x004fe20000011603 */
[----:B------:R-:W-:-:S04]  /*13dd0*/  IMAD R3, R72, -0x60, RZ ;  /* 0xffffffa048037824 */ /* 0x000fc800078e02ff */
[----:B------:R-:W0:Y:S01]  /*13de0*/  SHFL.IDX PT, R4, R0, 0x1, 0x1c1f ;  /* 0x003c1f0000047f89 */ /* 0x000e2200000e0000 */
[----:B------:R-:W-:-:S03]  /*13df0*/  IADD3 R3, -R190, 0x61, R3 ;  /* 0x00000061be037810 */ /* 0x000fc60007ffe103 */
[----:B------:R-:W2:Y:S01]  /*13e00*/  SHFL.IDX PT, R0, R0, RZ, 0x1c1f ;  /* 0x001c1fff00007589 */ /* 0x000ea200000e0000 */
[----:B------:R-:W-:-:S04]  /*13e10*/  IADD3 R84, -R187, R3, R188 ;  /* 0x00000003bb547210 */ /* 0x000fc80007ffe1bc */
[----:B0-----:R-:W-:-:S04]  /*13e20*/  VIADDMNMX R3, R4, R84, R5, PT ;  /* 0x0000005404037246 */ /* 0x001fc80003800105 */
        /* <DEDUP_REMOVED lines=70> */
[----:B--2---:R-:W-:Y:S01]  /*14290*/  VIADDMNMX R84, R0, R84, R5, PT ;  /* 0x0000005400547246 */ /* 0x004fe20003800105 */
[----:B------:R-:W-:Y:S01]  /*142a0*/  IMAD.U32 R0, RZ, RZ, UR4 ;  /* 0x00000004ff007e24 */ /* 0x000fe2000f8e00ff */
[----:B------:R-:W-:-:S02]  /*142b0*/  FMNMX.FTZ R86, R71, R86, !PT ;  /* 0x0000005647567209 */ /* 0x000fc40007810000 */
[C---:B------:R-:W-:Y:S02]  /*142c0*/  ISETP.GT.AND P2, PT, R84.reuse, RZ, PT ;  /* 0x000000ff5400720c */ /* 0x040fe40003f44270 */
[C---:B------:R-:W-:Y:S01]  /*142d0*/  ISETP.GT.AND P3, PT, R84.reuse, 0x1, PT ;  /* 0x000000015400780c */ /* 0x040fe20003f64270 */
[----:B------:R-:W0:Y:S01]  /*142e0*/  SHFL.BFLY PT, R3, R86, 0x2, 0x1f ;  /* 0x0c401f0056037f89 */ /* 0x000e2200000e0000 */
[----:B------:R-:W-:Y:S02]  /*142f0*/  ISETP.GT.AND P4, PT, R84, 0x8, PT ;  /* 0x000000085400780c */ /* 0x000fe40003f84270 */
[----:B------:R-:W-:Y:S02]  /*14300*/  FSEL R7, R24, -INF , P2 ;  /* 0xff80000018077808 */ /* 0x000fe40001000000 */
[----:B------:R-:W-:Y:S02]  /*14310*/  FSEL R25, R25, -INF , P3 ;  /* 0xff80000019197808 */ /* 0x000fe40001800000 */
[----:B------:R-:W-:-:S02]  /*14320*/  ISETP.GT.AND P2, PT, R84, 0x9, PT ;  /* 0x000000095400780c */ /* 0x000fc40003f44270 */
[----:B------:R-:W-:Y:S02]  /*14330*/  FSEL R11, R28, -INF , P4 ;  /* 0xff8000001c0b7808 */ /* 0x000fe40002000000 */
[----:B------:R-:W-:Y:S02]  /*14340*/  FMNMX.FTZ R24, R7, R25, !PT ;  /* 0x0000001907187209 */ /* 0x000fe40007810000 */
[C---:B------:R-:W-:Y:S02]  /*14350*/  ISETP.GT.AND P3, PT, R84.reuse, 0x10, PT ;  /* 0x000000105400780c */ /* 0x040fe40003f64270 */
[----:B------:R-:W-:Y:S02]  /*14360*/  FSEL R29, R29, -INF , P2 ;  /* 0xff8000001d1d7808 */ /* 0x000fe40001000000 */
[----:B------:R-:W-:Y:S02]  /*14370*/  FMNMX.FTZ R24, R11, R24, !PT ;  /* 0x000000180b187209 */ /* 0x000fe40007810000 */
[----:B------:R-:W-:-:S02]  /*14380*/  ISETP.GT.AND P2, PT, R84, 0x11, PT ;  /* 0x000000115400780c */ /* 0x000fc40003f44270 */
[----:B------:R-:W-:Y:S02]  /*14390*/  FMNMX.FTZ R24, R29, R24, !PT ;  /* 0x000000181d187209 */ /* 0x000fe40007810000 */
[----:B------:R-:W-:Y:S02]  /*143a0*/  ISETP.GT.AND P4, PT, R84, 0x18, PT ;  /* 0x000000185400780c */ /* 0x000fe40003f84270 */
[----:B0-----:R-:W-:Y:S02]  /*143b0*/  FMNMX.FTZ R13, R86, R3, !PT ;  /* 0x00000003560d7209 */ /* 0x001fe40007810000 */
[----:B------:R-:W-:Y:S02]  /*143c0*/  CS2R R86, SRZ ;  /* 0x0000000000567805 */ /* 0x000fe4000001ff00 */
[----:B------:R-:W-:Y:S02]  /*143d0*/  FSEL R33, R33, -INF , P2 ;  /* 0xff80000021217808 */ /* 0x000fe40001000000 */
[----:B------:R-:W-:Y:S01]  /*143e0*/  ISETP.GT.AND P2, PT, R84, 0x19, PT ;  /* 0x000000195400780c */ /* 0x000fe20003f44270 */
[----:B------:R-:W0:Y:S01]  /*143f0*/  SHFL.BFLY PT, R88, R13, 0x1, 0x1f ;  /* 0x0c201f000d587f89 */ /* 0x000e2200000e0000 */
[----:B------:R-:W-:-:S02]  /*14400*/  FSEL R15, R36, -INF , P4 ;  /* 0xff800000240f7808 */ /* 0x000fc40002000000 */
[----:B------:R-:W-:Y:S02]  /*14410*/  FSEL R37, R37, -INF , P2 ;  /* 0xff80000025257808 */ /* 0x000fe40001000000 */
[----:B------:R-:W-:-:S04]  /*14420*/  ISETP.GT.AND P2, PT, R84, 0x21, PT ;  /* 0x000000215400780c */ /* 0x000fc80003f44270 */
[----:B------:R-:W-:Y:S02]  /*14430*/  FSEL R41, R41, -INF , P2 ;  /* 0xff80000029297808 */ /* 0x000fe40001000000 */
[----:B------:R-:W-:-:S04]  /*14440*/  ISETP.GT.AND P2, PT, R84, 0x29, PT ;  /* 0x000000295400780c */ /* 0x000fc80003f44270 */
[----:B------:R-:W-:Y:S02]  /*14450*/  FSEL R45, R45, -INF , P2 ;  /* 0xff8000002d2d7808 */ /* 0x000fe40001000000 */
[----:B------:R-:W-:-:S04]  /*14460*/  ISETP.GT.AND P2, PT, R84, 0x31, PT ;  /* 0x000000315400780c */ /* 0x000fc80003f44270 */
[----:B------:R-:W-:Y:S02]  /*14470*/  FSEL R49, R49, -INF , P2 ;  /* 0xff80000031317808 */ /* 0x000fe40001000000 */
[----:B------:R-:W-:Y:S02]  /*14480*/  ISETP.GT.AND P2, PT, R84, 0x39, PT ;  /* 0x000000395400780c */ /* 0x000fe40003f44270 */
[----:B0-----:R-:W-:Y:S02]  /*14490*/  FMNMX.FTZ R3, R13, R88, !PT ;  /* 0x000000580d037209 */ /* 0x001fe40007810000 */
[----:B------:R-:W-:Y:S02]  /*144a0*/  FSEL R13, R32, -INF , P3 ;  /* 0xff800000200d7808 */ /* 0x000fe40001800000 */
[C---:B------:R-:W-:Y:S01]  /*144b0*/  FSETP.NEU.FTZ.AND P3, PT, R3.reuse, -INF , PT ;  /* 0xff8000000300780b */ /* 0x040fe20003f7d000 */
[----:B------:R-:W-:Y:S01]  /*144c0*/  FMUL.FTZ R5, R3, R0 ;  /* 0x0000000003057220 */ /* 0x000fe20000410000 */
[----:B------:R-:W-:-:S02]  /*144d0*/  FMNMX.FTZ R24, R13, R24, !PT ;  /* 0x000000180d187209 */ /* 0x000fc40007810000 */
[----:B------:R-:W-:Y:S02]  /*144e0*/  FSEL R53, R53, -INF , P2 ;  /* 0xff80000035357808 */ /* 0x000fe40001000000 */
[----:B------:R-:W-:Y:S02]  /*144f0*/  FMNMX.FTZ R24, R33, R24, !PT ;  /* 0x0000001821187209 */ /* 0x000fe40007810000 */
[----:B------:R-:W-:Y:S02]  /*14500*/  FSEL R5, R5, RZ, P3 ;  /* 0x000000ff05057208 */ /* 0x000fe40001800000 */
[----:B------:R-:W-:Y:S02]  /*14510*/  ISETP.GT.AND P3, PT, R84, 0x20, PT ;  /* 0x000000205400780c */ /* 0x000fe40003f64270 */
[----:B------:R-:W-:Y:S01]  /*14520*/  FMNMX.FTZ R24, R15, R24, !PT ;  /* 0x000000180f187209 */ /* 0x000fe20007810000 */
[-CC-:B------:R-:W-:Y:S01]  /*14530*/  FFMA.FTZ R32, R30, R0.reuse, -R5.reuse ;  /* 0x000000001e207223 */ /* 0x180fe20000010805 */
[----:B------:R-:W-:Y:S01]  /*14540*/  FSEL R21, R40, -INF , P3 ;  /* 0xff80000028157808 */ /* 0x000fe20001800000 */
[--C-:B------:R-:W-:Y:S01]  /*14550*/  FFMA.FTZ R157, R82, R0, -R5.reuse ;  /* 0x00000000529d7223 */ /* 0x100fe20000010805 */
[----:B------:R-:W-:Y:S01]  /*14560*/  FMNMX.FTZ R24, R37, R24, !PT ;  /* 0x0000001825187209 */ /* 0x000fe20007810000 */
[----:B------:R-:W0:Y:S01]  /*14570*/  @P1 LDC R40, c[0x0][0x450] ;  /* 0x00011400ff281b82 */ /* 0x000e220000000800 */
[----:B------:R-:W-:Y:S01]  /*14580*/  ISETP.GT.AND P3, PT, R84, 0x28, PT ;  /* 0x000000285400780c */ /* 0x000fe20003f64270 */
[--C-:B------:R-:W-:Y:S01]  /*14590*/  FFMA.FTZ R80, R80, R0, -R5.reuse ;  /* 0x0000000050507223 */ /* 0x100fe20000010805 */
[----:B------:R-:W-:Y:S01]  /*145a0*/  FMNMX.FTZ R28, R21, R24, !PT ;  /* 0x00000018151c7209 */ /* 0x000fe20007810000 */
[--C-:B------:R-:W-:Y:S01]  /*145b0*/  FFMA.FTZ R159, R78, R0, -R5.reuse ;  /* 0x000000004e9f7223 */ /* 0x100fe20000010805 */
[----:B------:R-:W-:Y:S01]  /*145c0*/  FSEL R27, R44, -INF , P3 ;  /* 0xff8000002c1b7808 */ /* 0x000fe20001800000 */
[----:B------:R-:W-:Y:S01]  /*145d0*/  MUFU.EX2 R157, R157 ;  /* 0x0000009d009d7308 */ /* 0x000fe20000000800 */
[----:B------:R-:W-:Y:S01]  /*145e0*/  FMNMX.FTZ R28, R41, R28, !PT ;  /* 0x0000001c291c7209 */ /* 0x000fe20007810000 */
[-CC-:B------:R-:W-:Y:S01]  /*145f0*/  FFMA.FTZ R153, R34, R0.reuse, -R5.reuse ;  /* 0x0000000022997223 */ /* 0x180fe20000010805 */
[----:B------:R-:W-:Y:S01]  /*14600*/  ISETP.GT.AND P3, PT, R84, 0x30, PT ;  /* 0x000000305400780c */ /* 0x000fe20003f64270 */
[--C-:B------:R-:W-:Y:S01]  /*14610*/  FFMA.FTZ R10, R10, R0, -R5.reuse ;  /* 0x000000000a0a7223 */ /* 0x100fe20000010805 */
[----:B------:R-:W-:Y:S01]  /*14620*/  FMNMX.FTZ R28, R27, R28, !PT ;  /* 0x0000001c1b1c7209 */ /* 0x000fe20007810000 */
[--C-:B------:R-:W-:Y:S01]  /*14630*/  FFMA.FTZ R155, R38, R0, -R5.reuse ;  /* 0x00000000269b7223 */ /* 0x100fe20000010805 */
[----:B------:R-:W-:Y:S01]  /*14640*/  FSEL R31, R48, -INF , P3 ;  /* 0xff800000301f7808 */ /* 0x000fe20001800000 */
[----:B------:R-:W2:Y:S01]  /*14650*/  MUFU.EX2 R24, R80 ;  /* 0x0000005000187308 */ /* 0x000ea20000000800 */
[----:B------:R-:W-:Y:S01]  /*14660*/  FMNMX.FTZ R28, R45, R28, !PT ;  /* 0x0000001c2d1c7209 */ /* 0x000fe20007810000 */
[-CC-:B------:R-:W-:Y:S01]  /*14670*/  FFMA.FTZ R6, R6, R0.reuse, -R5.reuse ;  /* 0x0000000006067223 */ /* 0x180fe20000010805 */
[----:B------:R-:W-:Y:S01]  /*14680*/  ISETP.GT.AND P3, PT, R84, 0x38, PT ;  /* 0x000000385400780c */ /* 0x000fe20003f64270 */
[--C-:B------:R-:W-:Y:S01]  /*14690*/  FFMA.FTZ R149, R42, R0, -R5.reuse ;  /* 0x000000002a957223 */ /* 0x100fe20000010805 */
[----:B------:R-:W-:Y:S01]  /*146a0*/  FMNMX.FTZ R30, R31, R28, !PT ;  /* 0x0000001c1f1e7209 */ /* 0x000fe20007810000 */
[--C-:B------:R-:W-:Y:S01]  /*146b0*/  FFMA.FTZ R151, R46, R0, -R5.reuse ;  /* 0x000000002e977223 */ /* 0x100fe20000010805 */
[----:B------:R-:W-:Y:S01]  /*146c0*/  FSEL R35, R52, -INF , P3 ;  /* 0xff80000034237808 */ /* 0x000fe20001800000 */
[----:B------:R3:W-:Y:S01]  /*146d0*/  MUFU.EX2 R28, R32 ;  /* 0x00000020001c7308 */ /* 0x0007e20000000800 */
[----:B------:R-:W-:Y:S01]  /*146e0*/  FMNMX.FTZ R30, R49, R30, !PT ;  /* 0x0000001e311e7209 */ /* 0x000fe20007810000 */
[-CC-:B------:R-:W-:Y:S01]  /*146f0*/  FFMA.FTZ R145, R50, R0.reuse, -R5.reuse ;  /* 0x0000000032917223 */ /* 0x180fe20000010805 */
[----:B------:R-:W-:Y:S01]  /*14700*/  ISETP.GT.AND P3, PT, R84, 0x40, PT ;  /* 0x000000405400780c */ /* 0x000fe20003f64270 */
[--C-:B------:R-:W-:Y:S01]  /*14710*/  FFMA.FTZ R34, R14, R0, -R5.reuse ;  /* 0x000000000e227223 */ /* 0x100fe20000010805 */
[----:B------:R-:W-:Y:S01]  /*14720*/  FMNMX.FTZ R30, R35, R30, !PT ;  /* 0x0000001e231e7209 */ /* 0x000fe20007810000 */
[-CC-:B------:R-:W-:Y:S01]  /*14730*/  FFMA.FTZ R147, R54, R0.reuse, -R5.reuse ;  /* 0x0000000036937223 */ /* 0x180fe20000010805 */
[----:B------:R-:W-:Y:S01]  /*14740*/  ISETP.GT.AND P2, PT, R84, 0x41, PT ;  /* 0x000000415400780c */ /* 0x000fe20003f44270 */
[----:B------:R-:W4:Y:S01]  /*14750*/  MUFU.EX2 R159, R159 ;  /* 0x0000009f009f7308 */ /* 0x000f220000000800 */
[----:B------:R-:W-:Y:S01]  /*14760*/  FSEL R39, R56, -INF , P3 ;  /* 0xff80000038277808 */ /* 0x000fe20001800000 */
[--C-:B---3--:R-:W-:Y:S01]  /*14770*/  FFMA.FTZ R32, R12, R0, -R5.reuse ;  /* 0x000000000c207223 */ /* 0x108fe20000010805 */
[----:B------:R-:W-:Y:S01]  /*14780*/  FMNMX.FTZ R30, R53, R30, !PT ;  /* 0x0000001e351e7209 */ /* 0x000fe20007810000 */
[----:B--2---:R-:W-:Y:S01]  /*14790*/  FADD.FTZ R38, R157, R24 ;  /* 0x000000189d267221 */ /* 0x004fe20000010000 */
[----:B------:R-:W-:Y:S01]  /*147a0*/  ISETP.GT.AND P3, PT, R84, 0x48, PT ;  /* 0x000000485400780c */ /* 0x000fe20003f64270 */
[--C-:B------:R-:W-:Y:S01]  /*147b0*/  FFMA.FTZ R141, R58, R0, -R5.reuse ;  /* 0x000000003a8d7223 */ /* 0x100fe20000010805 */
[----:B------:R-:W-:Y:S01]  /*147c0*/  FSEL R57, R57, -INF , P2 ;  /* 0xff80000039397808 */ /* 0x000fe20001000000 */
[----:B------:R-:W2:Y:S01]  /*147d0*/  MUFU.EX2 R153, R153 ;  /* 0x0000009900997308 */ /* 0x000ea20000000800 */
        /* <DEDUP_REMOVED lines=8> */
[----:B------:R-:W-:Y:S01]  /*14860*/  ISETP.GT.AND P3, PT, R84, 0x50, PT ;  /* 0x000000505400780c */ /* 0x000fe20003f64270 */
[-CC-:B------:R-:W-:Y:S01]  /*14870*/  FFMA.FTZ R20, R20, R0.reuse, -R5.reuse ;  /* 0x0000000014147223 */ /* 0x180fe20000010805 */
[----:B------:R-:W-:Y:S01]  /*14880*/  FSEL R61, R61, -INF , P2 ;  /* 0xff8000003d3d7808 */ /* 0x000fe20001000000 */
[----:B------:R-:W-:Y:S01]  /*14890*/  FFMA.FTZ R139, R70, R0, -R5 ;  /* 0x00000000468b7223 */ /* 0x000fe20000010805 */
[----:B------:R-:W-:-:S02]  /*148a0*/  FMNMX.FTZ R30, R43, R30, !PT ;  /* 0x0000001e2b1e7209 */ /* 0x000fc40007810000 */
[----:B------:R-:W-:Y:S02]  /*148b0*/  CS2R R82, SRZ ;  /* 0x0000000000527805 */ /* 0x000fe4000001ff00 */
[----:B------:R-:W-:Y:S01]  /*148c0*/  ISETP.GT.AND P2, PT, R84, 0x51, PT ;  /* 0x000000515400780c */ /* 0x000fe20003f44270 */
[----:B------:R-:W-:Y:S01]  /*148d0*/  MUFU.EX2 R155, R155 ;  /* 0x0000009b009b7308 */ /* 0x000fe20000000800 */
[----:B------:R-:W-:Y:S02]  /*148e0*/  FSEL R47, R64, -INF , P3 ;  /* 0xff800000402f7808 */ /* 0x000fe40001800000 */
[----:B------:R-:W-:Y:S02]  /*148f0*/  CS2R R80, SRZ ;  /* 0x0000000000507805 */ /* 0x000fe4000001ff00 */
[----:B------:R-:W-:Y:S02]  /*14900*/  FMNMX.FTZ R30, R61, R30, !PT ;  /* 0x0000001e3d1e7209 */ /* 0x000fe40007810000 */
[----:B------:R-:W-:-:S02]  /*14910*/  CS2R R78, SRZ ;  /* 0x00000000004e7805 */ /* 0x000fc4000001ff00 */
[C---:B------:R-:W-:Y:S02]  /*14920*/  ISETP.GT.AND P3, PT, R84.reuse, 0x58, PT ;  /* 0x000000585400780c */ /* 0x040fe40003f64270 */
[----:B------:R-:W-:Y:S02]  /*14930*/  CS2R R76, SRZ ;  /* 0x00000000004c7805 */ /* 0x000fe4000001ff00 */
[----:B------:R-:W-:Y:S01]  /*14940*/  FSEL R65, R65, -INF , P2 ;  /* 0xff80000041417808 */ /* 0x000fe20001000000 */
[----:B------:R-:W-:Y:S01]  /*14950*/  MUFU.EX2 R6, R6 ;  /* 0x0000000600067308 */ /* 0x000fe20000000800 */
[----:B------:R-:W-:Y:S02]  /*14960*/  FMNMX.FTZ R30, R47, R30, !PT ;  /* 0x0000001e2f1e7209 */ /* 0x000fe40007810000 */
[----:B------:R-:W-:Y:S02]  /*14970*/  CS2R R66, SRZ ;  /* 0x0000000000427805 */ /* 0x000fe4000001ff00 */
[----:B------:R-:W-:-:S02]  /*14980*/  ISETP.GT.AND P2, PT, R84, 0x59, PT ;  /* 0x000000595400780c */ /* 0x000fc40003f44270 */
[----:B------:R-:W-:Y:S02]  /*14990*/  CS2R R84, SRZ ;  /* 0x0000000000547805 */ /* 0x000fe4000001ff00 */
[----:B------:R-:W-:Y:S02]  /*149a0*/  FSEL R51, R68, -INF , P3 ;  /* 0xff80000044337808 */ /* 0x000fe40001800000 */
[----:B------:R-:W-:Y:S02]  /*149b0*/  CS2R R62, SRZ ;  /* 0x00000000003e7805 */ /* 0x000fe4000001ff00 */
[----:B------:R-:W-:Y:S01]  /*149c0*/  FMNMX.FTZ R30, R65, R30, !PT ;  /* 0x0000001e411e7209 */ /* 0x000fe20007810000 */
[----:B------:R-:W-:Y:S01]  /*149d0*/  MUFU.EX2 R149, R149 ;  /* 0x0000009500957308 */ /* 0x000fe20000000800 */
[----:B------:R-:W-:Y:S02]  /*149e0*/  FSEL R69, R69, -INF , P2 ;  /* 0xff80000045457808 */ /* 0x000fe40001000000 */
[----:B------:R-:W-:-:S02]  /*149f0*/  CS2R R58, SRZ ;  /* 0x00000000003a7805 */ /* 0x000fc4000001ff00 */
[----:B------:R-:W-:Y:S02]  /*14a00*/  FMNMX.FTZ R30, R51, R30, !PT ;  /* 0x0000001e331e7209 */ /* 0x000fe40007810000 */
[----:B------:R-:W-:Y:S02]  /*14a10*/  F2FP.BF16.F32.PACK_AB R157, R24, R157 ;  /* 0x0000009d189d723e */ /* 0x000fe400000010ff */
[----:B------:R-:W-:Y:S01]  /*14a20*/  FMNMX.FTZ R36, R69, R30, !PT ;  /* 0x0000001e45247209 */ /* 0x000fe20007810000 */
[-CC-:B------:R-:W-:Y:S01]  /*14a30*/  FFMA.FTZ R30, R4, R0.reuse, -R5.reuse ;  /* 0x00000000041e7223 */ /* 0x180fe20000010805 */
[----:B------:R-:W-:Y:S03]  /*14a40*/  MUFU.EX2 R151, R151 ;  /* 0x0000009700977308 */ /* 0x000fe60000000800 */
[----:B------:R-:W3:Y:S05]  /*14a50*/  SHFL.BFLY PT, R55, R36, 0x2, 0x1f ;  /* 0x0c401f0024377f89 */ /* 0x000eea00000e0000 */
[----:B------:R-:W-:Y:S08]  /*14a60*/  MUFU.EX2 R30, R30 ;  /* 0x0000001e001e7308 */ /* 0x000ff00000000800 */
[----:B------:R-:W-:Y:S08]  /*14a70*/  MUFU.EX2 R32, R32 ;  /* 0x0000002000207308 */ /* 0x000ff00000000800 */
[----:B------:R-:W-:Y:S01]  /*14a80*/  MUFU.EX2 R145, R145 ;  /* 0x0000009100917308 */ /* 0x000fe20000000800 */
[----:B---3--:R-:W-:Y:S01]  /*14a90*/  FMNMX.FTZ R55, R36, R55, !PT ;  /* 0x0000003724377209 */ /* 0x008fe20007810000 */
[-CC-:B------:R-:W-:Y:S01]  /*14aa0*/  FFMA.FTZ R36, R26, R0.reuse, -R5.reuse ;  /* 0x000000001a247223 */ /* 0x180fe20000010805 */
[-CC-:B------:R-:W-:Y:S01]  /*14ab0*/  FFMA.FTZ R26, R74, R0.reuse, -R5.reuse ;  /* 0x000000004a1a7223 */ /* 0x180fe20000010805 */
[----:B------:R-:W-:Y:S01]  /*14ac0*/  FFMA.FTZ R5, R71, R0, -R5 ;  /* 0x0000000047057223 */ /* 0x000fe20000010805 */
[----:B------:R-:W-:Y:S01]  /*14ad0*/  CS2R R74, SRZ ;  /* 0x00000000004a7805 */ /* 0x000fe2000001ff00 */
[----:B------:R-:W3:Y:S02]  /*14ae0*/  SHFL.BFLY PT, R4, R55, 0x1, 0x1f ;  /* 0x0c201f0037047f89 */ /* 0x000ee400000e0000 */
[----:B------:R-:W-:Y:S01]  /*14af0*/  MUFU.EX2 R34, R34 ;  /* 0x0000002200227308 */ /* 0x000fe20000000800 */
[----:B------:R-:W-:-:S07]  /*14b00*/  CS2R R70, SRZ ;  /* 0x0000000000467805 */ /* 0x000fce000001ff00 */
[----:B------:R-:W-:Y:S08]  /*14b10*/  MUFU.EX2 R147, R147 ;  /* 0x0000009300937308 */ /* 0x000ff00000000800 */
[----:B------:R-:W-:Y:S01]  /*14b20*/  MUFU.EX2 R36, R36 ;  /* 0x0000002400247308 */ /* 0x000fe20000000800 */
[----:B---3--:R-:W-:-:S07]  /*14b30*/  FMNMX.FTZ R4, R55, R4, !PT ;  /* 0x0000000437047209 */ /* 0x008fce0007810000 */
[----:B------:R-:W-:Y:S01]  /*14b40*/  MUFU.EX2 R141, R141 ;  /* 0x0000008d008d7308 */ /* 0x000fe20000000800 */
[----:B------:R-:W-:Y:S02]  /*14b50*/  CS2R R54, SRZ ;  /* 0x0000000000367805 */ /* 0x000fe4000001ff00 */
[C---:B------:R-:W-:Y:S01]  /*14b60*/  FSETP.NEU.FTZ.AND P2, PT, R4.reuse, -INF , PT ;  /* 0xff8000000400780b */ /* 0x040fe20003f5d000 */
[----:B------:R-:W-:-:S04]  /*14b70*/  FMUL.FTZ R12, R4, R0 ;  /* 0x00000000040c7220 */ /* 0x000fc80000410000 */
[----:B------:R-:W-:Y:S01]  /*14b80*/  MUFU.EX2 R14, R14 ;  /* 0x0000000e000e7308 */ /* 0x000fe20000000800 */
[----:B------:R-:W-:-:S05]  /*14b90*/  FSEL R12, R12, RZ, P2 ;  /* 0x000000ff0c0c7208 */ /* 0x000fca0001000000 */
[-CC-:B------:R-:W-:Y:S01]  /*14ba0*/  FFMA.FTZ R158, R11, R0.reuse, -R12.reuse ;  /* 0x000000000b9e7223 */ /* 0x180fe2000001080c */
[-CC-:B------:R-:W-:Y:S01]  /*14bb0*/  FFMA.FTZ R11, R29, R0.reuse, -R12.reuse ;  /* 0x000000001d0b7223 */ /* 0x180fe2000001080c */
[-CC-:B------:R-:W-:Y:S01]  /*14bc0*/  FFMA.FTZ R156, R7, R0.reuse, -R12.reuse ;  /* 0x00000000079c7223 */ /* 0x180fe2000001080c */
[----:B------:R-:W3:Y:S01]  /*14bd0*/  @P1 LDC R29, c[0x0][0x44c] ;  /* 0x00011300ff1d1b82 */ /* 0x000ee20000000800 */
[-CC-:B------:R-:W-:Y:S01]  /*14be0*/  FFMA.FTZ R7, R25, R0.reuse, -R12.reuse ;  /* 0x0000000019077223 */ /* 0x180fe2000001080c */
[-CC-:B------:R-:W-:Y:S01]  /*14bf0*/  FFMA.FTZ R152, R13, R0.reuse, -R12.reuse ;  /* 0x000000000d987223 */ /* 0x180fe2000001080c */
[----:B------:R-:W-:Y:S01]  /*14c00*/  MUFU.EX2 R158, R158 ;  /* 0x0000009e009e7308 */ /* 0x000fe20000000800 */
[-CC-:B------:R-:W-:Y:S01]  /*14c10*/  FFMA.FTZ R13, R33, R0.reuse, -R12.reuse ;  /* 0x00000000210d7223 */ /* 0x180fe2000001080c */
[-C--:B------:R-:W-:Y:S01]  /*14c20*/  FFMA.FTZ R154, R15, R0.reuse, -R12 ;  /* 0x000000000f9a7223 */ /* 0x080fe2000001080c */
[----:B------:R-:W-:Y:S02]  /*14c30*/  IMAD.MOV.U32 R33, RZ, RZ, R186 ;  /* 0x000000ffff217224 */ /* 0x000fe400078e00ba */
[-CC-:B------:R-:W-:Y:S01]  /*14c40*/  FFMA.FTZ R15, R37, R0.reuse, -R12.reuse ;  /* 0x00000000250f7223 */ /* 0x180fe2000001080c */
[-C--:B------:R-:W-:Y:S01]  /*14c50*/  FFMA.FTZ R144, R31, R0.reuse, -R12 ;  /* 0x000000001f907223 */ /* 0x080fe2000001080c */
[----:B----4-:R-:W-:Y:S01]  /*14c60*/  FADD.FTZ R31, R159, R38 ;  /* 0x000000269f1f7221 */ /* 0x010fe20000010000 */
[-CC-:B------:R-:W-:Y:S01]  /*14c70*/  FFMA.FTZ R148, R21, R0.reuse, -R12.reuse ;  /* 0x0000000015947223 */ /* 0x180fe2000001080c */
[----:B------:R-:W-:Y:S01]  /*14c80*/  MUFU.EX2 R156, R156 ;  /* 0x0000009c009c7308 */ /* 0x000fe20000000800 */
[-CC-:B------:R-:W-:Y:S01]  /*14c90*/  FFMA.FTZ R21, R41, R0.reuse, -R12.reuse ;  /* 0x0000000029157223 */ /* 0x180fe2000001080c */
[-CC-:B------:R-:W-:Y:S01]  /*14ca0*/  FFMA.FTZ R150, R27, R0.reuse, -R12.reuse ;  /* 0x000000001b967223 */ /* 0x180fe2000001080c */
[-CC-:B------:R-:W-:Y:S01]  /*14cb0*/  FFMA.FTZ R25, R45, R0.reuse, -R12.reuse ;  /* 0x000000002d197223 */ /* 0x180fe2000001080c */
[-CC-:B------:R-:W-:Y:S01]  /*14cc0*/  FFMA.FTZ R27, R49, R0.reuse, -R12.reuse ;  /* 0x00000000311b7223 */ /* 0x180fe2000001080c */
[-CC-:B------:R-:W-:Y:S01]  /*14cd0*/  FFMA.FTZ R146, R35, R0.reuse, -R12.reuse ;  /* 0x0000000023927223 */ /* 0x180fe2000001080c */
[-CC-:B-1----:R-:W-:Y:S01]  /*14ce0*/  FFMA.FTZ R9, R53, R0.reuse, -R12.reuse ;  /* 0x0000000035097223 */ /* 0x182fe2000001080c */
[-CC-:B-----5:R-:W-:Y:S01]  /*14cf0*/  FFMA.FTZ R140, R39, R0.reuse, -R12.reuse ;  /* 0x00000000278c7223 */ /* 0x1a0fe2000001080c */
[----:B------:R-:W1:Y:S01]  /*14d00*/  MUFU.EX2 R7, R7 ;  /* 0x0000000700077308 */ /* 0x000e620000000800 */
[-CC-:B------:R-:W-:Y:S01]  /*14d10*/  FFMA.FTZ R57, R57, R0.reuse, -R12.reuse ;  /* 0x0000000039397223 */ /* 0x180fe2000001080c */
[-CC-:B------:R-:W-:Y:S01]  /*14d20*/  FFMA.FTZ R43, R43, R0.reuse, -R12.reuse ;  /* 0x000000002b2b7223 */ /* 0x180fe2000001080c */
[-CC-:B------:R-:W-:Y:S01]  /*14d30*/  FFMA.FTZ R61, R61, R0.reuse, -R12.reuse ;  /* 0x000000003d3d7223 */ /* 0x180fe2000001080c */
[----:B------:R-:W-:Y:S01]  /*14d40*/  FFMA.FTZ R47, R47, R0, -R12 ;  /* 0x000000002f2f7223 */ /* 0x000fe2000001080c */
[----:B---3--:R-:W-:-:S04]  /*14d50*/  @P1 IMAD.HI.U32 R29, R186, R29, RZ ;  /* 0x0000001dba1d1227 */ /* 0x008fc800078e00ff */
[-CC-:B------:R-:W-:Y:S01]  /*14d60*/  FFMA.FTZ R65, R65, R0.reuse, -R12.reuse ;  /* 0x0000000041417223 */ /* 0x180fe2000001080c */
[-CC-:B------:R-:W-:Y:S01]  /*14d70*/  FFMA.FTZ R51, R51, R0.reuse, -R12.reuse ;  /* 0x0000000033337223 */ /* 0x180fe2000001080c */
[----:B------:R-:W3:Y:S01]  /*14d80*/  MUFU.EX2 R11, R11 ;  /* 0x0000000b000b7308 */ /* 0x000ee20000000800 */
[----:B------:R-:W-:Y:S01]  /*14d90*/  FFMA.FTZ R69, R69, R0, -R12 ;  /* 0x0000000045457223 */ /* 0x000fe2000001080c */
[----:B0-----:R-:W-:Y:S01]  /*14da0*/  @P1 SHF.R.U32.HI R33, RZ, R40, R29 ;  /* 0x00000028ff211219 */ /* 0x001fe2000001161d */
[C---:B------:R-:W-:Y:S01]  /*14db0*/  FADD.FTZ R40, R28.reuse, R31 ;  /* 0x0000001f1c287221 */ /* 0x040fe20000010000 */
[----:B------:R-:W-:Y:S02]  /*14dc0*/  F2FP.BF16.F32.PACK_AB R159, R28, R159 ;  /* 0x0000009f1c9f723e */ /* 0x000fe400000010ff */
[----:B------:R-:W-:Y:S02]  /*14dd0*/  CS2R R52, SRZ ;  /* 0x0000000000347805 */ /* 0x000fe4000001ff00 */
[----:B------:R-:W-:Y:S01]  /*14de0*/  IADD3 R33, R33, R188, -R187 ;  /* 0x000000bc21217210 */ /* 0x000fe20007ffe8bb */
[----:B--2---:R-:W-:Y:S01]  /*14df0*/  FADD.FTZ R31, R153, R40 ;  /* 0x00000028991f7221 */ /* 0x004fe20000010000 */
[----:B------:R-:W0:Y:S01]  /*14e00*/  MUFU.EX2 R152, R152 ;  /* 0x0000009800987308 */ /* 0x000e220000000800 */
[----:B-1----:R-:W-:Y:S01]  /*14e10*/  FADD.FTZ R29, R156, R7 ;  /* 0x000000079c1d7221 */ /* 0x002fe20000010000 */
[C---:B------:R-:W-:Y:S01]  /*14e20*/  F2FP.BF16.F32.PACK_AB R153, R10.reuse, R153 ;  /* 0x000000990a99723e */ /* 0x040fe200000010ff */
[----:B------:R-:W-:Y:S01]  /*14e30*/  FADD.FTZ R40, R10, R31 ;  /* 0x0000001f0a287221 */ /* 0x000fe20000010000 */
[----:B------:R-:W-:-:S04]  /*14e40*/  IMAD.HI R33, R33, 0x2aaaaaab, RZ ;  /* 0x2aaaaaab21217827 */ /* 0x000fc800078e02ff */
[----:B------:R-:W-:Y:S01]  /*14e50*/  FADD.FTZ R38, R158, R29 ;  /* 0x0000001d9e267221 */ /* 0x000fe20000010000 */
[----:B------:R-:W-:Y:S01]  /*14e60*/  F2FP.BF16.F32.PACK_AB R156, R7, R156 ;  /* 0x0000009c079c723e */ /* 0x000fe200000010ff */
[----:B------:R-:W-:Y:S01]  /*14e70*/  FADD.FTZ R31, R155, R40 ;  /* 0x000000289b1f7221 */ /* 0x000fe20000010000 */
[----:B------:R-:W1:Y:S01]  /*14e80*/  MUFU.EX2 R13, R13 ;  /* 0x0000000d000d7308 */ /* 0x000e620000000800 */
[C---:B---3--:R-:W-:Y:S01]  /*14e90*/  FADD.FTZ R29, R11.reuse, R38 ;  /* 0x000000260b1d7221 */ /* 0x048fe20000010000 */
[C---:B------:R-:W-:Y:S01]  /*14ea0*/  F2FP.BF16.F32.PACK_AB R155, R6.reuse, R155 ;  /* 0x0000009b069b723e */ /* 0x040fe200000010ff */
[----:B------:R-:W-:Y:S01]  /*14eb0*/  FADD.FTZ R40, R6, R31 ;  /* 0x0000001f06287221 */ /* 0x000fe20000010000 */
[----:B------:R-:W-:Y:S02]  /*14ec0*/  F2FP.BF16.F32.PACK_AB R158, R11, R158 ;  /* 0x0000009e0b9e723e */ /* 0x000fe400000010ff */
[----:B------:R-:W-:Y:S02]  /*14ed0*/  CS2R R48, SRZ ;  /* 0x0000000000307805 */ /* 0x000fe4000001ff00 */
[----:B------:R-:W-:Y:S01]  /*14ee0*/  CS2R R44, SRZ ;  /* 0x00000000002c7805 */ /* 0x000fe2000001ff00 */
[----:B------:R-:W-:Y:S01]  /*14ef0*/  FADD.FTZ R31, R149, R40 ;  /* 0x00000028951f7221 */ /* 0x000fe20000010000 */
[----:B------:R-:W2:Y:S01]  /*14f00*/  MUFU.EX2 R154, R154 ;  /* 0x0000009a009a7308 */ /* 0x000ea20000000800 */
[----:B0-----:R-:W-:Y:S01]  /*14f10*/  FADD.FTZ R38, R152, R29 ;  /* 0x0000001d98267221 */ /* 0x001fe20000010000 */
[----:B------:R-:W-:Y:S01]  /*14f20*/  SHF.R.U32.HI R40, RZ, 0x1f, R33 ;  /* 0x0000001fff287819 */ /* 0x000fe20000011621 */
[C---:B------:R-:W-:Y:S01]  /*14f30*/  FADD.FTZ R12, R30.reuse, R31 ;  /* 0x0000001f1e0c7221 */ /* 0x040fe20000010000 */
[----:B------:R-:W-:-:S03]  /*14f40*/  F2FP.BF16.F32.PACK_AB R149, R30, R149 ;  /* 0x000000951e95723e */ /* 0x000fc600000010ff */
[----:B------:R-:W-:Y:S01]  /*14f50*/  FADD.FTZ R31, R151, R12 ;  /* 0x0000000c971f7221 */ /* 0x000fe20000010000 */
[----:B------:R-:W0:Y:S01]  /*14f60*/  MUFU.EX2 R15, R15 ;  /* 0x0000000f000f7308 */ /* 0x000e220000000800 */
[----:B-1----:R-:W-:Y:S01]  /*14f70*/  FADD.FTZ R29, R13, R38 ;  /* 0x000000260d1d7221 */ /* 0x002fe20000010000 */
[----:B------:R-:W-:Y:S01]  /*14f80*/  LEA.HI.SX32 R12, R33, R40, 0x1c ;  /* 0x00000028210c7211 */ /* 0x000fe200078fe2ff */
[C---:B------:R-:W-:Y:S01]  /*14f90*/  FADD.FTZ R24, R32.reuse, R31 ;  /* 0x0000001f20187221 */ /* 0x040fe20000010000 */
[----:B------:R-:W-:Y:S02]  /*14fa0*/  F2FP.BF16.F32.PACK_AB R151, R32, R151 ;  /* 0x000000972097723e */ /* 0x000fe400000010ff */
[----:B------:R-:W-:Y:S02]  /*14fb0*/  CS2R R40, SRZ ;  /* 0x0000000000287805 */ /* 0x000fe4000001ff00 */
[----:B------:R-:W-:Y:S01]  /*14fc0*/  VIMNMX R12, R185, R12, !PT ;  /* 0x0000000cb90c7248 */ /* 0x000fe20007fe0100 */
[----:B------:R-:W-:Y:S01]  /*14fd0*/  FADD.FTZ R31, R145, R24 ;  /* 0x00000018911f7221 */ /* 0x000fe20000010000 */
[----:B------:R-:W1:Y:S01]  /*14fe0*/  MUFU.EX2 R148, R148 ;  /* 0x0000009400947308 */ /* 0x000e620000000800 */
[----:B--2---:R-:W-:Y:S01]  /*14ff0*/  FADD.FTZ R38, R154, R29 ;  /* 0x0000001d9a267221 */ /* 0x004fe20000010000 */
[C---:B------:R-:W-:Y:S01]  /*15000*/  F2FP.BF16.F32.PACK_AB R145, R34.reuse, R145 ;  /* 0x000000912291723e */ /* 0x040fe200000010ff */
[----:B------:R-:W-:Y:S01]  /*15010*/  FADD.FTZ R6, R34, R31 ;  /* 0x0000001f22067221 */ /* 0x000fe20000010000 */
[----:B------:R-:W-:-:S02]  /*15020*/  F2FP.BF16.F32.PACK_AB R152, R13, R152 ;  /* 0x000000980d98723e */ /* 0x000fc400000010ff */
[----:B------:R-:W-:Y:S02]  /*15030*/  CS2R R34, SRZ ;  /* 0x0000000000227805 */ /* 0x000fe4000001ff00 */
[----:B------:R-:W-:Y:S01]  /*15040*/  CS2R R32, SRZ ;  /* 0x0000000000207805 */ /* 0x000fe2000001ff00 */
[----:B------:R-:W-:Y:S01]  /*15050*/  FADD.FTZ R31, R147, R6 ;  /* 0x00000006931f7221 */ /* 0x000fe20000010000 */
[----:B------:R-:W2:Y:S01]  /*15060*/  MUFU.EX2 R21, R21 ;  /* 0x0000001500157308 */ /* 0x000ea20000000800 */
[C---:B0-----:R-:W-:Y:S01]  /*15070*/  FADD.FTZ R29, R15.reuse, R38 ;  /* 0x000000260f1d7221 */ /* 0x041fe20000010000 */
[----:B------:R-:W-:Y:S01]  /*15080*/  F2FP.BF16.F32.PACK_AB R154, R15, R154 ;  /* 0x0000009a0f9a723e */ /* 0x000fe200000010ff */
[----:B------:R-:W-:Y:S01]  /*15090*/  VIADD R15, R72, 0xfffffffe ;  /* 0xfffffffe480f7836 */ /* 0x000fe20000000000 */
[----:B------:R-:W-:Y:S02]  /*150a0*/  F2FP.BF16.F32.PACK_AB R147, R36, R147 ;  /* 0x000000932493723e */ /* 0x000fe400000010ff */
[----:B------:R-:W-:-:S02]  /*150b0*/  CS2R R72, SRZ ;  /* 0x0000000000487805 */ /* 0x000fc4000001ff00 */
[----:B------:R-:W0:Y:S01]  /*150c0*/  MUFU.EX2 R150, R150 ;  /* 0x0000009600967308 */ /* 0x000e220000000800 */
[----:B-1----:R-:W-:Y:S01]  /*150d0*/  FADD.FTZ R38, R148, R29 ;  /* 0x0000001d94267221 */ /* 0x002fe20000010000 */
[----:B------:R-:W-:-:S06]  /*150e0*/  ISETP.GE.AND P2, PT, R15, R12, PT ;  /* 0x0000000c0f00720c */ /* 0x000fcc0003f46270 */
[----:B------:R-:W1:Y:S01]  /*150f0*/  MUFU.EX2 R25, R25 ;  /* 0x0000001900197308 */ /* 0x000e620000000800 */
[C---:B--2---:R-:W-:Y:S01]  /*15100*/  FADD.FTZ R29, R21.reuse, R38 ;  /* 0x00000026151d7221 */ /* 0x044fe20000010000 */
[----:B------:R-:W-:-:S06]  /*15110*/  F2FP.BF16.F32.PACK_AB R148, R21, R148 ;  /* 0x000000941594723e */ /* 0x000fcc00000010ff */
[----:B------:R-:W2:Y:S01]  /*15120*/  MUFU.EX2 R144, R144 ;  /* 0x0000009000907308 */ /* 0x000ea20000000800 */
[----:B0-----:R-:W-:-:S07]  /*15130*/  FADD.FTZ R38, R150, R29 ;  /* 0x0000001d96267221 */ /* 0x001fce0000010000 */
        /* <DEDUP_REMOVED lines=12> */
[----:B------:R-:W-:Y:S01]  /*15200*/  FADD.FTZ R7, R141, R10 ;  /* 0x0000000a8d077221 */ /* 0x000fe20000010000 */
[----:B------:R-:W-:Y:S01]  /*15210*/  F2FP.BF16.F32.PACK_AB R141, R14, R141 ;  /* 0x0000008d0e8d723e */ /* 0x000fe200000010ff */
[----:B------:R-:W0:Y:S01]  /*15220*/  MUFU.EX2 R140, R140 ;  /* 0x0000008c008c7308 */ /* 0x000e220000000800 */
[----:B-1----:R-:W-:Y:S01]  /*15230*/  FADD.FTZ R6, R146, R29 ;  /* 0x0000001d92067221 */ /* 0x002fe20000010000 */
[----:B------:R-:W-:-:S06]  /*15240*/  FADD.FTZ R10, R14, R7 ;  /* 0x000000070e0a7221 */ /* 0x000fcc0000010000 */
[----:B------:R-:W1:Y:S01]  /*15250*/  MUFU.EX2 R57, R57 ;  /* 0x0000003900397308 */ /* 0x000e620000000800 */
[C---:B--2---:R-:W-:Y:S01]  /*15260*/  FADD.FTZ R29, R9.reuse, R6 ;  /* 0x00000006091d7221 */ /* 0x044fe20000010000 */
[----:B------:R-:W-:-:S06]  /*15270*/  F2FP.BF16.F32.PACK_AB R146, R9, R146 ;  /* 0x000000920992723e */ /* 0x000fcc00000010ff */
[----:B------:R-:W2:Y:S01]  /*15280*/  MUFU.EX2 R43, R43 ;  /* 0x0000002b002b7308 */ /* 0x000ea20000000800 */
[----:B0-----:R-:W-:Y:S01]  /*15290*/  FADD.FTZ R6, R140, R29 ;  /* 0x0000001d8c067221 */ /* 0x001fe20000010000 */
[----:B------:R-:W-:-:S06]  /*152a0*/  CS2R R28, SRZ ;  /* 0x00000000001c7805 */ /* 0x000fcc000001ff00 */
[----:B------:R-:W0:Y:S01]  /*152b0*/  MUFU.EX2 R143, R143 ;  /* 0x0000008f008f7308 */ /* 0x000e220000000800 */
[C---:B-1----:R-:W-:Y:S01]  /*152c0*/  FADD.FTZ R6, R57.reuse, R6 ;  /* 0x0000000639067221 */ /* 0x042fe20000010000 */
[----:B------:R-:W-:Y:S02]  /*152d0*/  F2FP.BF16.F32.PACK_AB R140, R57, R140 ;  /* 0x0000008c398c723e */ /* 0x000fe400000010ff */
[----:B------:R-:W-:-:S04]  /*152e0*/  CS2R R56, SRZ ;  /* 0x0000000000387805 */ /* 0x000fc8000001ff00 */
[----:B------:R1:W3:Y:S01]  /*152f0*/  MUFU.EX2 R142, R61 ;  /* 0x0000003d008e7308 */ /* 0x0002e20000000800 */
[----:B--2---:R-:W-:-:S07]  /*15300*/  FADD.FTZ R7, R43, R6 ;  /* 0x000000062b077221 */ /* 0x004fce0000010000 */
[----:B------:R-:W2:Y:S01]  /*15310*/  MUFU.EX2 R26, R26 ;  /* 0x0000001a001a7308 */ /* 0x000ea20000000800 */
[----:B0-----:R-:W-:Y:S01]  /*15320*/  FADD.FTZ R11, R143, R10 ;  /* 0x0000000a8f0b7221 */ /* 0x001fe20000010000 */
[----:B-1----:R-:W-:-:S06]  /*15330*/  CS2R R60, SRZ ;  /* 0x00000000003c7805 */ /* 0x002fcc000001ff00 */
[----:B------:R-:W0:Y:S01]  /*15340*/  MUFU.EX2 R47, R47 ;  /* 0x0000002f002f7308 */ /* 0x000e220000000800 */
[C---:B---3--:R-:W-:Y:S01]  /*15350*/  FADD.FTZ R6, R142.reuse, R7 ;  /* 0x000000078e067221 */ /* 0x048fe20000010000 */
[----:B------:R-:W-:Y:S02]  /*15360*/  F2FP.BF16.F32.PACK_AB R142, R142, R43 ;  /* 0x0000002b8e8e723e */ /* 0x000fe400000010ff */
[----:B------:R-:W-:-:S04]  /*15370*/  CS2R R42, SRZ ;  /* 0x00000000002a7805 */ /* 0x000fc8000001ff00 */
[----:B------:R-:W1:Y:S01]  /*15380*/  MUFU.EX2 R137, R137 ;  /* 0x0000008900897308 */ /* 0x000e620000000800 */
[C---:B--2---:R-:W-:Y:S01]  /*15390*/  FADD.FTZ R24, R26.reuse, R11 ;  /* 0x0000000b1a187221 */ /* 0x044fe20000010000 */
[----:B------:R-:W-:Y:S02]  /*153a0*/  F2FP.BF16.F32.PACK_AB R143, R26, R143 ;  /* 0x0000008f1a8f723e */ /* 0x000fe400000010ff */
[----:B------:R-:W-:-:S04]  /*153b0*/  CS2R R26, SRZ ;  /* 0x00000000001a7805 */ /* 0x000fc8000001ff00 */
[----:B------:R2:W3:Y:S01]  /*153c0*/  MUFU.EX2 R136, R65 ;  /* 0x0000004100887308 */ /* 0x0004e20000000800 */
[----:B0-----:R-:W-:-:S07]  /*153d0*/  FADD.FTZ R7, R47, R6 ;  /* 0x000000062f077221 */ /* 0x001fce0000010000 */
[----:B------:R-:W0:Y:S01]  /*153e0*/  MUFU.EX2 R20, R20 ;  /* 0x0000001400147308 */ /* 0x000e220000000800 */
[----:B-1----:R-:W-:Y:S01]  /*153f0*/  FADD.FTZ R9, R137, R24 ;  /* 0x0000001889097221 */ /* 0x002fe20000010000 */
[----:B--2---:R-:W-:Y:S02]  /*15400*/  CS2R R64, SRZ ;  /* 0x0000000000407805 */ /* 0x004fe4000001ff00 */
[----:B------:R-:W-:-:S04]  /*15410*/  CS2R R24, SRZ ;  /* 0x0000000000187805 */ /* 0x000fc8000001ff00 */
[----:B------:R-:W1:Y:S01]  /*15420*/  MUFU.EX2 R51, R51 ;  /* 0x0000003300337308 */ /* 0x000e620000000800 */
[C---:B---3--:R-:W-:Y:S01]  /*15430*/  FADD.FTZ R6, R136.reuse, R7 ;  /* 0x0000000788067221 */ /* 0x048fe20000010000 */
[----:B------:R-:W-:Y:S02]  /*15440*/  F2FP.BF16.F32.PACK_AB R136, R136, R47 ;  /* 0x0000002f8888723e */ /* 0x000fe400000010ff */
[----:B------:R-:W-:-:S04]  /*15450*/  CS2R R46, SRZ ;  /* 0x00000000002e7805 */ /* 0x000fc8000001ff00 */
[----:B------:R-:W2:Y:S01]  /*15460*/  MUFU.EX2 R139, R139 ;  /* 0x0000008b008b7308 */ /* 0x000ea20000000800 */
[C---:B0-----:R-:W-:Y:S01]  /*15470*/  FADD.FTZ R14, R20.reuse, R9 ;  /* 0x00000009140e7221 */ /* 0x041fe20000010000 */
[----:B------:R-:W-:-:S06]  /*15480*/  F2FP.BF16.F32.PACK_AB R137, R20, R137 ;  /* 0x000000891489723e */ /* 0x000fcc00000010ff */
[----:B------:R0:W3:Y:S01]  /*15490*/  MUFU.EX2 R138, R69 ;  /* 0x00000045008a7308 */ /* 0x0000e20000000800 */
[----:B-1----:R-:W-:-:S07]  /*154a0*/  FADD.FTZ R7, R51, R6 ;  /* 0x0000000633077221 */ /* 0x002fce0000010000 */
[----:B------:R2:W1:Y:S01]  /*154b0*/  MUFU.EX2 R10, R5 ;  /* 0x00000005000a7308 */ /* 0x0004620000000800 */
[----:B0-----:R-:W-:Y:S01]  /*154c0*/  CS2R R68, SRZ ;  /* 0x0000000000447805 */ /* 0x001fe2000001ff00 */
[----:B--2---:R-:W-:Y:S01]  /*154d0*/  FADD.FTZ R5, R139, R14 ;  /* 0x0000000e8b057221 */ /* 0x004fe20000010000 */
[C---:B---3--:R-:W-:Y:S01]  /*154e0*/  FADD.FTZ R7, R138.reuse, R7 ;  /* 0x000000078a077221 */ /* 0x048fe20000010000 */
[----:B------:R-:W-:Y:S02]  /*154f0*/  F2FP.BF16.F32.PACK_AB R138, R138, R51 ;  /* 0x000000338a8a723e */ /* 0x000fe400000010ff */
[----:B------:R-:W-:Y:S01]  /*15500*/  CS2R R50, SRZ ;  /* 0x0000000000327805 */ /* 0x000fe2000001ff00 */
[C---:B-1----:R-:W-:Y:S01]  /*15510*/  FADD.FTZ R6, R10.reuse, R5 ;  /* 0x000000050a067221 */ /* 0x042fe20000010000 */
[----:B------:R-:W-:Y:S01]  /*15520*/  F2FP.BF16.F32.PACK_AB R139, R10, R139 ;  /* 0x0000008b0a8b723e */ /* 0x000fe200000010ff */
[----:B------:R-:W-:Y:S02]  /*15530*/  IMAD.MOV.U32 R5, RZ, RZ, 0x3f800000 ;  /* 0x3f800000ff057424 */ /* 0x000fe400078e00ff */
[----:B------:R-:W-:Y:S01]  /*15540*/  IMAD.MOV.U32 R10, RZ, RZ, 0x3f800000 ;  /* 0x3f800000ff0a7424 */ /* 0x000fe200078e00ff */
[----:B------:R-:W-:Y:S06]  /*15550*/  @!P2 BRA `(.L_x_2839) ;  /* 0x000000240094a947 */ /* 0x000fec0003800000 */
[----:B------:R-:W-:Y:S01]  /*15560*/  BSSY B1, `(.L_x_2839) ;  /* 0x0000264000017945 */ /* 0x000fe20003800000 */
[----:B------:R-:W-:Y:S02]  /*15570*/  IMAD.MOV.U32 R13, RZ, RZ, R3 ;  /* 0x000000ffff0d7224 */ /* 0x000fe400078e0003 */
[----:B------:R-:W-:Y:S02]  /*15580*/  IMAD.MOV.U32 R14, RZ, RZ, R4 ;  /* 0x000000ffff0e7224 */ /* 0x000fe400078e0004 */
[----:B------:R-:W-:Y:S02]  /*15590*/  IMAD.MOV.U32 R11, RZ, RZ, R168 ;  /* 0x000000ffff0b7224 */ /* 0x000fe400078e00a8 */
[----:B------:R-:W-:Y:S02]  /*155a0*/  IMAD.MOV.U32 R20, RZ, RZ, R162 ;  /* 0x000000ffff147224 */ /* 0x000fe400078e00a2 */
[----:B------:R-:W-:Y:S02]  /*155b0*/  IMAD.MOV.U32 R5, RZ, RZ, 0x3f800000 ;  /* 0x3f800000ff057424 */ /* 0x000fe400078e00ff */
[----:B------:R-:W-:-:S07]  /*155c0*/  IMAD.MOV.U32 R87, RZ, RZ, RZ ;  /* 0x000000ffff577224 */ /* 0x000fce00078e00ff */
.L_x_2852:
[----:B------:R-:W-:-:S04]  /*155d0*/  ISETP.NE.AND P2, PT, R20, 0x1, PT ;  /* 0x000000011400780c */ /* 0x000fc80003f45270 */
[----:B------:R-:W-:-:S04]  /*155e0*/  SEL R168, RZ, 0x1, P2 ;  /* 0x00000001ffa87807 */ /* 0x000fc80001000000 */
[----:B------:R-:W-:Y:S01]  /*155f0*/  LOP3.LUT R168, R11, R168, RZ, 0x3c, !PT ;  /* 0x000000a80ba87212 */ /* 0x000fe200078e3cff */
[----:B------:R-:W-:Y:S06]  /*15600*/  @!P0 BRA `(.L_x_2840) ;  /* 0x0000000000048947 */ /* 0x000fec0003800000 */
[----:B------:R-:W-:Y:S01]  /*15610*/  BPT.TRAP 0x1 ;  /* 0x000000040000795c */ /* 0x000fe20000300000 */
.L_x_2840:
        /* <DEDUP_REMOVED lines=8> */
.L_x_2841:
[----:B------:R-:W-:Y:S01]  /*156a0*/  IMAD R0, R162, 0x900, R8 ;  /* 0x00000900a2007824 */ /* 0x000fe200078e0208 */
[----:B------:R-:W-:Y:S03]  /*156b0*/  BSSY B2, `(.L_x_2842) ;  /* 0x0000006000027945 */ /* 0x000fe60003800000 */
[C---:B------:R-:W-:Y:S02]  /*156c0*/  VIADD R3, R0.reuse, 0x2 ;  /* 0x0000000200037836 */ /* 0x040fe40000000000 */
[----:B------:R-:W-:Y:S01]  /*156d0*/  VIADD R21, R0, 0x4 ;  /* 0x0000000400157836 */ /* 0x000fe20000000000 */
[----:B-1----:R-:W-:Y:S06]  /*156e0*/  @P2 BRA `(.L_x_2843) ;  /* 0x0000000000082947 */ /* 0x002fec0003800000 */
[----:B------:R-:W1:Y:S02]  /*156f0*/  SYNCS.PHASECHK.TRANS64.TRYWAIT P2, [R9+URZ+0x2a830], R4 ;  /* 0x02a83004090075a7 */ /* 0x000e64000804017f */
[----:B-1----:R-:W-:Y:S05]  /*15700*/  @!P2 BRA `(.L_x_2844) ;  /* 0x0000010c0058a947 */ /* 0x002fea0003800000 */
.L_x_2843:
[----:B------:R-:W-:Y:S05]  /*15710*/  BSYNC B2 ;  /* 0x0000000000027941 */ /* 0x000fea0003800000 */
.L_x_2842:
[----:B------:R-:W2:Y:S04]  /*15720*/  LDL.64 R94, [R1+0x28] ;  /* 0x00002800015e7983 */ /* 0x000ea80000100a00 */
[----:B------:R0:W-:Y:S04]  /*15730*/  STL.64 [R1+0x68], R8 ;  /* 0x0000680801007387 */ /* 0x0001e80000100a00 */
[----:B01----:R-:W3:Y:S04]  /*15740*/  LDL.64 R8, [R1+0x20] ;  /* 0x0000200001087983 */ /* 0x003ee80000100a00 */
[----:B------:R0:W-:Y:S01]  /*15750*/  STL.64 [R1+0x60], R6 ;  /* 0x0000600601007387 */ /* 0x0001e20000100a00 */
[----:B------:R-:W-:-:S02]  /*15760*/  IMAD.MOV.U32 R88, RZ, RZ, R0 ;  /* 0x000000ffff587224 */ /* 0x000fc400078e0000 */
[----:B------:R-:W-:Y:S02]  /*15770*/  VIADD R90, R0, 0x6 ;  /* 0x00000006005a7836 */ /* 0x000fe40000000000 */
[-C--:B------:R-:W-:Y:S01]  /*15780*/  FMUL.FTZ R26, R26, R5.reuse ;  /* 0x000000051a1a7220 */ /* 0x080fe20000410000 */
[----:B------:R-:W-:Y:S02]  /*15790*/  IMAD.MOV.U32 R89, RZ, RZ, 0x40000040 ;  /* 0x40000040ff597424 */ /* 0x000fe400078e00ff */
[-C--:B------:R-:W-:Y:S01]  /*157a0*/  FMUL.FTZ R27, R27, R5.reuse ;  /* 0x000000051b1b7220 */ /* 0x080fe20000410000 */
[----:B------:R-:W-:Y:S02]  /*157b0*/  VIADD R92, R0, 0x304 ;  /* 0x00000304005c7836 */ /* 0x000fe40000000000 */
[-C--:B------:R-:W-:Y:S01]  /*157c0*/  FMUL.FTZ R30, R30, R5.reuse ;  /* 0x000000051e1e7220 */ /* 0x080fe20000410000 */
[-C--:B------:R-:W-:Y:S01]  /*157d0*/  FMUL.FTZ R31, R31, R5.reuse ;  /* 0x000000051f1f7220 */ /* 0x080fe20000410000 */
[-C--:B------:R-:W-:Y:S01]  /*157e0*/  FMUL.FTZ R34, R34, R5.reuse ;  /* 0x0000000522227220 */ /* 0x080fe20000410000 */
[----:B------:R-:W-:Y:S01]  /*157f0*/  FMUL.FTZ R35, R35, R5 ;  /* 0x0000000523237220 */ /* 0x000fe20000410000 */
[----:B0-----:R-:W4:Y:S01]  /*15800*/  LDL.64 R6, [R1+0x18] ;  /* 0x0000180001067983 */ /* 0x001f220000100a00 */
[----:B------:R-:W-:Y:S01]  /*15810*/  R2UR UR26, R88 ;  /* 0x00000000581a72ca */ /* 0x000fe200000e0000 */
[----:B------:R-:W-:-:S02]  /*15820*/  IMAD.MOV.U32 R88, RZ, RZ, R3 ;  /* 0x000000ffff587224 */ /* 0x000fc400078e0003 */
[-C--:B------:R-:W-:Y:S01]  /*15830*/  FMUL.FTZ R38, R38, R5.reuse ;  /* 0x0000000526267220 */ /* 0x080fe20000410000 */
[-C--:B------:R-:W-:Y:S01]  /*15840*/  FMUL.FTZ R39, R39, R5.reuse ;  /* 0x0000000527277220 */ /* 0x080fe20000410000 */
[-C--:B------:R-:W-:Y:S01]  /*15850*/  FMUL.FTZ R42, R42, R5.reuse ;  /* 0x000000052a2a7220 */ /* 0x080fe20000410000 */
[-C--:B------:R-:W-:Y:S01]  /*15860*/  FMUL.FTZ R43, R43, R5.reuse ;  /* 0x000000052b2b7220 */ /* 0x080fe20000410000 */
[----:B------:R-:W-:Y:S01]  /*15870*/  R2UR UR22, R88 ;  /* 0x00000000581672ca */ /* 0x000fe200000e0000 */
[----:B------:R-:W-:Y:S01]  /*15880*/  IMAD.MOV.U32 R88, RZ, RZ, R21 ;  /* 0x000000ffff587224 */ /* 0x000fe200078e0015 */
[----:B------:R-:W-:Y:S01]  /*15890*/  R2UR UR14, R90 ;  /* 0x000000005a0e72ca */ /* 0x000fe200000e0000 */
[----:B------:R-:W-:Y:S02]  /*158a0*/  VIADD R90, R0, 0x302 ;  /* 0x00000302005a7836 */ /* 0x000fe40000000000 */
[-C--:B------:R-:W-:Y:S01]  /*158b0*/  FMUL.FTZ R46, R46, R5.reuse ;  /* 0x000000052e2e7220 */ /* 0x080fe20000410000 */
[----:B------:R-:W-:Y:S01]  /*158c0*/  FMUL.FTZ R47, R47, R5 ;  /* 0x000000052f2f7220 */ /* 0x000fe20000410000 */
[----:B------:R-:W-:Y:S01]  /*158d0*/  R2UR UR18, R88 ;  /* 0x00000000581272ca */ /* 0x000fe200000e0000 */
[----:B------:R-:W-:Y:S01]  /*158e0*/  VIADD R88, R0, 0x300 ;  /* 0x0000030000587836 */ /* 0x000fe20000000000 */
[----:B------:R-:W-:Y:S01]  /*158f0*/  R2UR UR6, R90 ;  /* 0x000000005a0672ca */ /* 0x000fe200000e0000 */
[----:B------:R-:W-:-:S02]  /*15900*/  VIADD R90, R0, 0x600 ;  /* 0x00000600005a7836 */ /* 0x000fc40000000000 */
[-C--:B------:R-:W-:Y:S01]  /*15910*/  FMUL.FTZ R50, R50, R5.reuse ;  /* 0x0000000532327220 */ /* 0x080fe20000410000 */
[-C--:B------:R-:W-:Y:S01]  /*15920*/  FMUL.FTZ R51, R51, R5.reuse ;  /* 0x0000000533337220 */ /* 0x080fe20000410000 */
[----:B------:R-:W-:Y:S01]  /*15930*/  R2UR UR10, R88 ;  /* 0x00000000580a72ca */ /* 0x000fe200000e0000 */
[----:B------:R-:W-:Y:S02]  /*15940*/  VIADD R88, R0, 0x306 ;  /* 0x0000030600587836 */ /* 0x000fe40000000000 */
        /* <DEDUP_REMOVED lines=18> */
[----:B------:R-:W-:Y:S01]  /*15a70*/  IMAD.MOV.U32 R91, RZ, RZ, 0x40000040 ;  /* 0x40000040ff5b7424 */ /* 0x000fe200078e00ff */
[----:B------:R-:W4:Y:S01]  /*15a80*/  LDL.64 R4, [R1+0x10] ;  /* 0x0000100001047983 */ /* 0x000f220000100a00 */
[C---:B------:R-:W-:Y:S01]  /*15a90*/  R2UR UR27, R89.reuse ;  /* 0x00000000591b72ca */ /* 0x040fe200000e0000 */
[----:B------:R-:W-:Y:S01]  /*15aa0*/  IMAD.MOV.U32 R93, RZ, RZ, 0x40000040 ;  /* 0x40000040ff5d7424 */ /* 0x000fe200078e00ff */
[----:B------:R-:W-:Y:S01]  /*15ab0*/  R2UR UR58, R92 ;  /* 0x000000005c3a72ca */ /* 0x000fe200000e0000 */
[----:B------:R-:W-:Y:S01]  /*15ac0*/  VIADD R92, R0, 0x602 ;  /* 0x00000602005c7836 */ /* 0x000fe20000000000 */
[----:B------:R-:W-:Y:S01]  /*15ad0*/  R2UR UR54, R88 ;  /* 0x00000000583672ca */ /* 0x000fe200000e0000 */
[----:B------:R-:W-:Y:S01]  /*15ae0*/  VIADD R88, R0, 0x604 ;  /* 0x0000060400587836 */ /* 0x000fe20000000000 */
[----:B------:R-:W-:Y:S01]  /*15af0*/  R2UR UR50, R90 ;  /* 0x000000005a3272ca */ /* 0x000fe200000e0000 */
[----:B------:R-:W-:Y:S01]  /*15b00*/  VIADD R90, R0, 0x606 ;  /* 0x00000606005a7836 */ /* 0x000fe20000000000 */
[C---:B------:R-:W-:Y:S01]  /*15b10*/  R2UR UR23, R89.reuse ;  /* 0x00000000591772ca */ /* 0x040fe200000e0000 */
[----:B------:R-:W4:Y:S01]  /*15b20*/  LDL.64 R218, [R1+0x8] ;  /* 0x0000080001da7983 */ /* 0x000f220000100a00 */
[----:B------:R-:W-:-:S02]  /*15b30*/  R2UR UR19, R89 ;  /* 0x00000000591372ca */ /* 0x000fc400000e0000 */
[----:B------:R-:W-:Y:S01]  /*15b40*/  R2UR UR15, R91 ;  /* 0x000000005b0f72ca */ /* 0x000fe200000e0000 */
[----:B------:R-:W4:Y:S01]  /*15b50*/  LDL.64 R214, [R1] ;  /* 0x0000000001d67983 */ /* 0x000f220000100a00 */
        /* <DEDUP_REMOVED lines=53> */
[----:B----4-:R-:W-:Y:S02]  /*15eb0*/  R2UR UR16, R6 ;  /* 0x00000000061072ca */ /* 0x010fe400000e0000 */
[----:B------:R-:W-:Y:S02]  /*15ec0*/  R2UR UR17, R7 ;  /* 0x00000000071172ca */ /* 0x000fe400000e0000 */
[----:B------:R-:W-:Y:S01]  /*15ed0*/  R2UR UR12, R4 ;  /* 0x00000000040c72ca */ /* 0x000fe200000e0000 */
[----:B------:R0:W5:Y:S01]  /*15ee0*/  LDL.LU.64 R6, [R1+0x60] ;  /* 0x0000600001067983 */ /* 0x0001620000300a00 */
[----:B------:R-:W-:Y:S01]  /*15ef0*/  R2UR UR13, R5 ;  /* 0x00000000050d72ca */ /* 0x000fe200000e0000 */
[----:B------:R-:W-:Y:S02]  /*15f00*/  WARPGROUP.DEPBAR.LE gsb0, 0x0 ;  /* 0x00008000000079c5 */ /* 0x000fe40000010000 */
[----:B------:R-:W-:-:S06]  /*15f10*/  WARPGROUP.ARRIVE ;  /* 0x00000000000079c5 */ /* 0x000fcc0000000000 */
[----:B------:R-:W-:Y:S01]  /*15f20*/  HGMMA.64x96x16.F32.BF16 R88, gdesc[UR16], R88, gsb0 ;  /* 0x01600000105879f0 */ /* 0x000fe20008001858 */
[----:B------:R-:W-:Y:S02]  /*15f30*/  R2UR UR8, R218 ;  /* 0x00000000da0872ca */ /* 0x000fe400000e0000 */
        /* <DEDUP_REMOVED lines=33> */
.L_x_2845:
[----:B------:R-:W-:Y:S01]  /*16150*/  SHF.L.U32 R0, R11, 0x1f, RZ ;  /* 0x0000001f0b007819 */ /* 0x000fe200000006ff */
[----:B------:R-:W-:-:S04]  /*16160*/  IMAD R21, R20, 0x8, R2 ;  /* 0x0000000814157824 */ /* 0x000fc800078e0202 */
[----:B------:R0:W1:Y:S01]  /*16170*/  SYNCS.PHASECHK.TRANS64.TRYWAIT P2, [R21+URZ+0x2a850], R0 ;  /* 0x02a85000150075a7 */ /* 0x000062000804017f */
[----:B------:R-:W-:Y:S05]  /*16180*/  @!P0 BRA `(.L_x_2846) ;  /* 0x0000000000048947 */ /* 0x000fea0003800000 */
[----:B------:R-:W-:Y:S01]  /*16190*/  BPT.TRAP 0x1 ;  /* 0x000000040000795c */ /* 0x000fe20000300000 */
.L_x_2846:
[----:B------:R-:W-:Y:S04]  /*161a0*/  BSSY B2, `(.L_x_2847) ;  /* 0x0000004000027945 */ /* 0x000fe80003800000 */
[----:B-1----:R-:W-:Y:S05]  /*161b0*/  @P2 BRA `(.L_x_2848) ;  /* 0x0000000000082947 */ /* 0x002fea0003800000 */
[----:B------:R-:W1:Y:S02]  /*161c0*/  SYNCS.PHASECHK.TRANS64.TRYWAIT P2, [R21+URZ+0x2a850], R0 ;  /* 0x02a85000150075a7 */ /* 0x000e64000804017f */
[----:B-1----:R-:W-:Y:S05]  /*161d0*/  @!P2 BRA `(.L_x_2849) ;  /* 0x0000010000b8a947 */ /* 0x002fea0003800000 */
.L_x_2848:
[----:B------:R-:W-:Y:S05]  /*161e0*/  BSYNC B2 ;  /* 0x0000000000027941 */ /* 0x000fea0003800000 */
.L_x_2847:
        /* <DEDUP_REMOVED lines=48> */
.L_x_2850:
[----:B------:R-:W0:Y:S01]  /*164f0*/  @P1 LDC R4, c[0x0][0x44c] ;  /* 0x00011300ff041b82 */ /* 0x000e220000000800 */
[----:B------:R-:W-:Y:S01]  /*16500*/  IMAD.IADD R3, R191, 0x1, R186 ;  /* 0x00000001bf037824 */ /* 0x000fe200078e02ba */
[----:B------:R-:W-:Y:S01]  /*16510*/  ULDC UR4, c[0x0][0x988] ;  /* 0x0002620000047ab9 */ /* 0x000fe20000000800 */
[----:B-----5:R-:W-:-:S05]  /*16520*/  VIADD R9, R9, 0x2a840 ;  /* 0x0002a84009097836 */ /* 0x020fca0000000000 */
[----:B------:R-:W1:Y:S01]  /*16530*/  @P1 LDC R0, c[0x0][0x450] ;  /* 0x00011400ff001b82 */ /* 0x000e620000000800 */
[----:B------:R-:W-:-:S04]  /*16540*/  PRMT R9, R178, 0x654, R9 ;  /* 0x00000654b2097816 */ /* 0x000fc80000000009 */
[----:B------:R2:W-:Y:S01]  /*16550*/  SYNCS.ARRIVE.TRANS64.RED.A1T0 RZ, [R9+URZ], RZ ;  /* 0x000000ff09ff79a7 */ /* 0x0005e2000810043f */
[----:B0-----:R-:W-:-:S05]  /*16560*/  @P1 IMAD.HI.U32 R4, R3, R4, RZ ;  /* 0x0000000403041227 */ /* 0x001fca00078e00ff */
[----:B-1----:R-:W-:Y:S01]  /*16570*/  @P1 SHF.R.U32.HI R3, RZ, R0, R4 ;  /* 0x00000000ff031219 */ /* 0x002fe20000011604 */
[----:B------:R-:W-:-:S04]  /*16580*/  IMAD R0, R15, -0x60, RZ ;  /* 0xffffffa00f007824 */ /* 0x000fc800078e02ff */
[----:B------:R-:W0:Y:S01]  /*16590*/  SHFL.IDX PT, R4, R3, RZ, 0x1c1f ;  /* 0x001c1fff03047589 */ /* 0x000e2200000e0000 */
[----:B------:R-:W-:-:S03]  /*165a0*/  IADD3 R0, -R190, 0x1, R0 ;  /* 0x00000001be007810 */ /* 0x000fc60007ffe100 */
[----:B------:R-:W1:Y:S01]  /*165b0*/  SHFL.IDX PT, R3, R3, 0x1, 0x1c1f ;  /* 0x003c1f0003037f89 */ /* 0x000e6200000e0000 */
[----:B------:R-:W-:-:S05]  /*165c0*/  IADD3 R0, -R187, R0, R188 ;  /* 0x00000000bb007210 */ /* 0x000fca0007ffe1bc */
[C---:B0-----:R-:W-:Y:S02]  /*165d0*/  IMAD.IADD R4, R0.reuse, 0x1, R4 ;  /* 0x0000000100047824 */ /* 0x041fe400078e0204 */
[----:B-1----:R-:W-:-:S03]  /*165e0*/  IMAD.IADD R3, R0, 0x1, R3 ;  /* 0x0000000100037824 */ /* 0x002fc600078e0203 */
[C---:B------:R-:W-:Y:S01]  /*165f0*/  ISETP.GT.AND P2, PT, R4.reuse, RZ, PT ;  /* 0x000000ff0400720c */ /* 0x040fe20003f44270 */
[----:B------:R-:W-:Y:S01]  /*16600*/  IMAD.U32 R0, RZ, RZ, UR4 ;  /* 0x00000004ff007e24 */ /* 0x000fe2000f8e00ff */
[----:B------:R-:W-:Y:S02]  /*16610*/  ISETP.GT.AND P3, PT, R4, 0x1, PT ;  /* 0x000000010400780c */ /* 0x000fe40003f64270 */
[----:B------:R-:W-:Y:S02]  /*16620*/  FSEL R88, R88, -INF , P2 ;  /* 0xff80000058587808 */ /* 0x000fe40001000000 */
[----:B------:R-:W-:Y:S02]  /*16630*/  ISETP.GT.AND P2, PT, R4, 0x8, PT ;  /* 0x000000080400780c */ /* 0x000fe40003f44270 */
[----:B------:R-:W-:Y:S02]  /*16640*/  FSEL R89, R89, -INF , P3 ;  /* 0xff80000059597808 */ /* 0x000fe40001800000 */
[----:B------:R-:W-:-:S02]  /*16650*/  FSEL R92, R92, -INF , P2 ;  /* 0xff8000005c5c7808 */ /* 0x000fc40001000000 */
[C---:B------:R-:W-:Y:S02]  /*16660*/  ISETP.GT.AND P3, PT, R4.reuse, 0x9, PT ;  /* 0x000000090400780c */ /* 0x040fe40003f64270 */
[----:B------:R-:W-:Y:S02]  /*16670*/  ISETP.GT.AND P2, PT, R4, 0x10, PT ;  /* 0x000000100400780c */ /* 0x000fe40003f44270 */
[----:B------:R-:W-:Y:S02]  /*16680*/  FSEL R93, R93, -INF , P3 ;  /* 0xff8000005d5d7808 */ /* 0x000fe40001800000 */
[----:B------:R-:W-:Y:S02]  /*16690*/  FSEL R96, R96, -INF , P2 ;  /* 0xff80000060607808 */ /* 0x000fe40001000000 */
[C---:B------:R-:W-:Y:S02]  /*166a0*/  ISETP.GT.AND P3, PT, R4.reuse, 0x11, PT ;  /* 0x000000110400780c */ /* 0x040fe40003f64270 */
[----:B------:R-:W-:-:S02]  /*166b0*/  ISETP.GT.AND P2, PT, R4, 0x18, PT ;  /* 0x000000180400780c */ /* 0x000fc40003f44270 */
[----:B------:R-:W-:Y:S02]  /*166c0*/  FSEL R97, R97, -INF , P3 ;  /* 0xff80000061617808 */ /* 0x000fe40001800000 */
[----:B------:R-:W-:Y:S02]  /*166d0*/  FSEL R100, R100, -INF , P2 ;  /* 0xff80000064647808 */ /* 0x000fe40001000000 */
[C---:B------:R-:W-:Y:S02]  /*166e0*/  ISETP.GT.AND P3, PT, R4.reuse, 0x19, PT ;  /* 0x000000190400780c */ /* 0x040fe40003f64270 */
        /* <DEDUP_REMOVED lines=12> */
[C---:B------:R-:W-:Y:S02]  /*167b0*/  ISETP.GT.AND P2, PT, R4.reuse, 0x38, PT ;  /* 0x000000380400780c */ /* 0x040fe40003f44270 */
[C---:B------:R-:W-:Y:S02]  /*167c0*/  ISETP.GT.AND P4, PT, R4.reuse, 0x40, PT ;  /* 0x000000400400780c */ /* 0x040fe40003f84270 */
[----:B------:R-:W-:-:S02]  /*167d0*/  ISETP.GT.AND P6, PT, R4, 0x41, PT ;  /* 0x000000410400780c */ /* 0x000fc40003fc4270 */
[----:B------:R-:W-:Y:S02]  /*167e0*/  ISETP.GT.AND P5, PT, R4, 0x48, PT ;  /* 0x000000480400780c */ /* 0x000fe40003fa4270 */
[----:B------:R-:W-:Y:S02]  /*167f0*/  FSEL R113, R113, -INF , P3 ;  /* 0xff80000071717808 */ /* 0x000fe40001800000 */
[----:B------:R-:W-:Y:S02]  /*16800*/  FSEL R116, R116, -INF , P2 ;  /* 0xff80000074747808 */ /* 0x000fe40001000000 */
[----:B------:R-:W-:Y:S02]  /*16810*/  FSEL R120, R120, -INF , P4 ;  /* 0xff80000078787808 */ /* 0x000fe40002000000 */
[----:B------:R-:W-:Y:S02]  /*16820*/  FSEL R121, R121, -INF , P6 ;  /* 0xff80000079797808 */ /* 0x000fe40003000000 */
[----:B------:R-:W-:-:S02]  /*16830*/  FSEL R124, R124, -INF , P5 ;  /* 0xff8000007c7c7808 */ /* 0x000fc40002800000 */
[C---:B------:R-:W-:Y:S02]  /*16840*/  ISETP.GT.AND P3, PT, R4.reuse, 0x39, PT ;  /* 0x000000390400780c */ /* 0x040fe40003f64270 */
[C---:B------:R-:W-:Y:S02]  /*16850*/  ISETP.GT.AND P2, PT, R4.reuse, 0x49, PT ;  /* 0x000000490400780c */ /* 0x040fe40003f44270 */
[C---:B------:R-:W-:Y:S02]  /*16860*/  ISETP.GT.AND P4, PT, R4.reuse, 0x50, PT ;  /* 0x000000500400780c */ /* 0x040fe40003f84270 */
[C---:B------:R-:W-:Y:S02]  /*16870*/  ISETP.GT.AND P6, PT, R4.reuse, 0x58, PT ;  /* 0x000000580400780c */ /* 0x040fe40003fc4270 */
[----:B------:R-:W-:Y:S02]  /*16880*/  ISETP.GT.AND P5, PT, R4, 0x59, PT ;  /* 0x000000590400780c */ /* 0x000fe40003fa4270 */
[----:B------:R-:W-:-:S02]  /*16890*/  FSEL R117, R117, -INF , P3 ;  /* 0xff80000075757808 */ /* 0x000fc40001800000 */
[----:B------:R-:W-:Y:S02]  /*168a0*/  FSEL R125, R125, -INF , P2 ;  /* 0xff8000007d7d7808 */ /* 0x000fe40001000000 */
[----:B------:R-:W-:Y:S02]  /*168b0*/  FSEL R128, R128, -INF , P4 ;  /* 0xff80000080807808 */ /* 0x000fe40002000000 */
[----:B------:R-:W-:Y:S02]  /*168c0*/  FSEL R132, R132, -INF , P6 ;  /* 0xff80000084847808 */ /* 0x000fe40003000000 */
[----:B------:R-:W-:Y:S02]  /*168d0*/  FSEL R133, R133, -INF , P5 ;  /* 0xff80000085857808 */ /* 0x000fe40002800000 */
[----:B------:R-:W-:Y:S02]  /*168e0*/  ISETP.GT.AND P3, PT, R4, 0x51, PT ;  /* 0x000000510400780c */ /* 0x000fe40003f64270 */
[----:B------:R-:W-:-:S02]  /*168f0*/  ISETP.GT.AND P5, PT, R3, RZ, PT ;  /* 0x000000ff0300720c */ /* 0x000fc40003fa4270 */
[C---:B------:R-:W-:Y:S02]  /*16900*/  ISETP.GT.AND P4, PT, R3.reuse, 0x8, PT ;  /* 0x000000080300780c */ /* 0x040fe40003f84270 */
[C---:B------:R-:W-:Y:S02]  /*16910*/  ISETP.GT.AND P2, PT, R3.reuse, 0x9, PT ;  /* 0x000000090300780c */ /* 0x040fe40003f44270 */
[----:B------:R-:W-:Y:S02]  /*16920*/  ISETP.GT.AND P6, PT, R3, 0x10, PT ;  /* 0x000000100300780c */ /* 0x000fe40003fc4270 */
[----:B------:R-:W-:Y:S02]  /*16930*/  FSEL R129, R129, -INF , P3 ;  /* 0xff80000081817808 */ /* 0x000fe40001800000 */
[----:B------:R-:W-:Y:S02]  /*16940*/  FSEL R90, R90, -INF , P5 ;  /* 0xff8000005a5a7808 */ /* 0x000fe40002800000 */
[----:B------:R-:W-:-:S02]  /*16950*/  FSEL R94, R94, -INF , P4 ;  /* 0xff8000005e5e7808 */ /* 0x000fc40002000000 */
[----:B------:R-:W-:Y:S02]  /*16960*/  FSEL R95, R95, -INF , P2 ;  /* 0xff8000005f5f7808 */ /* 0x000fe40001000000 */
[----:B------:R-:W-:Y:S02]  /*16970*/  FSEL R98, R98, -INF , P6 ;  /* 0xff80000062627808 */ /* 0x000fe40003000000 */
[C---:B------:R-:W-:Y:S02]  /*16980*/  ISETP.GT.AND P3, PT, R3.reuse, 0x1, PT ;  /* 0x000000010300780c */ /* 0x040fe40003f64270 */
[C---:B------:R-:W-:Y:S02]  /*16990*/  ISETP.GT.AND P5, PT, R3.reuse, 0x11, PT ;  /* 0x000000110300780c */ /* 0x040fe40003fa4270 */
[C---:B------:R-:W-:Y:S02]  /*169a0*/  ISETP.GT.AND P4, PT, R3.reuse, 0x19, PT ;  /* 0x000000190300780c */ /* 0x040fe40003f84270 */
[----:B------:R-:W-:-:S02]  /*169b0*/  ISETP.GT.AND P2, PT, R3, 0x20, PT ;  /* 0x000000200300780c */ /* 0x000fc40003f44270 */
[----:B------:R-:W-:Y:S02]  /*169c0*/  ISETP.GT.AND P6, PT, R3, 0x21, PT ;  /* 0x000000210300780c */ /* 0x000fe40003fc4270 */
[----:B------:R-:W-:Y:S02]  /*169d0*/  FMNMX.FTZ R5, R88, R14, !PT ;  /* 0x0000000e58057209 */ /* 0x000fe40007810000 */
[----:B------:R-:W-:Y:S02]  /*169e0*/  FSEL R91, R91, -INF , P3 ;  /* 0xff8000005b5b7808 */ /* 0x000fe40001800000 */
[----:B------:R-:W-:Y:S02]  /*169f0*/  FSEL R99, R99, -INF , P5 ;  /* 0xff80000063637808 */ /* 0x000fe40002800000 */
[----:B------:R-:W-:Y:S02]  /*16a00*/  FSEL R103, R103, -INF , P4 ;  /* 0xff80000067677808 */ /* 0x000fe40002000000 */
[----:B------:R-:W-:-:S02]  /*16a10*/  FSEL R106, R106, -INF , P2 ;  /* 0xff8000006a6a7808 */ /* 0x000fc40001000000 */
[----:B------:R-:W-:Y:S02]  /*16a20*/  FSEL R107, R107, -INF , P6 ;  /* 0xff8000006b6b7808 */ /* 0x000fe40003000000 */
[C---:B------:R-:W-:Y:S02]  /*16a30*/  ISETP.GT.AND P3, PT, R3.reuse, 0x18, PT ;  /* 0x000000180300780c */ /* 0x040fe40003f64270 */
[C---:B------:R-:W-:Y:S02]  /*16a40*/  ISETP.GT.AND P5, PT, R3.reuse, 0x28, PT ;  /* 0x000000280300780c */ /* 0x040fe40003fa4270 */
[C---:B------:R-:W-:Y:S02]  /*16a50*/  ISETP.GT.AND P4, PT, R3.reuse, 0x30, PT ;  /* 0x000000300300780c */ /* 0x040fe40003f84270 */
[C---:B------:R-:W-:Y:S02]  /*16a60*/  ISETP.GT.AND P2, PT, R3.reuse, 0x31, PT ;  /* 0x000000310300780c */ /* 0x040fe40003f44270 */
[----:B------:R-:W-:-:S02]  /*16a70*/  ISETP.GT.AND P6, PT, R3, 0x38, PT ;  /* 0x000000380300780c */ /* 0x000fc40003fc4270 */
[----:B------:R-:W-:Y:S02]  /*16a80*/  FMNMX.FTZ R5, R89, R5, !PT ;  /* 0x0000000559057209 */ /* 0x000fe40007810000 */
        /* <DEDUP_REMOVED lines=10> */
[----:B------:R-:W-:-:S02]  /*16b30*/  FMNMX.FTZ R5, R92, R5, !PT ;  /* 0x000000055c057209 */ /* 0x000fc40007810000 */
[----:B------:R-:W-:Y:S02]  /*16b40*/  FSEL R111, R111, -INF , P3 ;  /* 0xff8000006f6f7808 */ /* 0x000fe40001800000 */
[----:B------:R-:W-:Y:S02]  /*16b50*/  FSEL R119, R119, -INF , P5 ;  /* 0xff80000077777808 */ /* 0x000fe40002800000 */
[----:B------:R-:W-:Y:S02]  /*16b60*/  FSEL R123, R123, -INF , P4 ;  /* 0xff8000007b7b7808 */ /* 0x000fe40002000000 */
[----:B------:R-:W-:Y:S02]  /*16b70*/  FSEL R126, R126, -INF , P2 ;  /* 0xff8000007e7e7808 */ /* 0x000fe40001000000 */
[----:B------:R-:W-:Y:S02]  /*16b80*/  FSEL R127, R127, -INF , P6 ;  /* 0xff8000007f7f7808 */ /* 0x000fe40003000000 */
[----:B------:R-:W-:-:S02]  /*16b90*/  ISETP.GT.AND P3, PT, R3, 0x40, PT ;  /* 0x000000400300780c */ /* 0x000fc40003f64270 */
[C---:B------:R-:W-:Y:S02]  /*16ba0*/  ISETP.GT.AND P5, PT, R3.reuse, 0x50, PT ;  /* 0x000000500300780c */ /* 0x040fe40003fa4270 */
[C---:B------:R-:W-:Y:S02]  /*16bb0*/  ISETP.GT.AND P4, PT, R3.reuse, 0x51, PT ;  /* 0x000000510300780c */ /* 0x040fe40003f84270 */
[C---:B------:R-:W-:Y:S02]  /*16bc0*/  ISETP.GT.AND P2, PT, R3.reuse, 0x58, PT ;  /* 0x000000580300780c */ /* 0x040fe40003f44270 */
[----:B------:R-:W-:Y:S02]  /*16bd0*/  ISETP.GT.AND P6, PT, R3, 0x59, PT ;  /* 0x000000590300780c */ /* 0x000fe40003fc4270 */
        /* <DEDUP_REMOVED lines=31> */
[----:B------:R-:W-:-:S02]  /*16dd0*/  FSEL R122, R122, -INF , P3 ;  /* 0xff8000007a7a7808 */ /* 0x000fc40001800000 */
        /* <DEDUP_REMOVED lines=8> */
[----:B------:R-:W-:Y:S02]  /*16e60*/  FSEL R130, R130, -INF , P5 ;  /* 0xff80000082827808 */ /* 0x000fe40002800000 */
[----:B------:R-:W-:Y:S02]  /*16e70*/  FMNMX.FTZ R3, R127, R3, !PT ;  /* 0x000000037f037209 */ /* 0x000fe40007810000 */
[----:B------:R-:W-:Y:S02]  /*16e80*/  FMNMX.FTZ R4, R133, R4, !PT ;  /* 0x0000000485047209 */ /* 0x000fe40007810000 */
[----:B------:R-:W-:-:S02]  /*16e90*/  FSEL R131, R131, -INF , P4 ;  /* 0xff80000083837808 */ /* 0x000fc40002000000 */
[----:B------:R-:W-:Y:S01]  /*16ea0*/  FMNMX.FTZ R3, R130, R3, !PT ;  /* 0x0000000382037209 */ /* 0x000fe20007810000 */
[----:B------:R-:W0:Y:S01]  /*16eb0*/  SHFL.BFLY PT, R5, R4, 0x2, 0x1f ;  /* 0x0c401f0004057f89 */ /* 0x000e2200000e0000 */
[----:B------:R-:W-:Y:S02]  /*16ec0*/  FSEL R134, R134, -INF , P2 ;  /* 0xff80000086867808 */ /* 0x000fe40001000000 */
[----:B------:R-:W-:Y:S02]  /*16ed0*/  FMNMX.FTZ R3, R131, R3, !PT ;  /* 0x0000000383037209 */ /* 0x000fe40007810000 */
[----:B------:R-:W-:Y:S02]  /*16ee0*/  FSEL R135, R135, -INF , P6 ;  /* 0xff80000087877808 */ /* 0x000fe40003000000 */
[----:B------:R-:W-:-:S04]  /*16ef0*/  FMNMX.FTZ R3, R134, R3, !PT ;  /* 0x0000000386037209 */ /* 0x000fc80007810000 */
[----:B------:R-:W-:-:S05]  /*16f00*/  FMNMX.FTZ R3, R135, R3, !PT ;  /* 0x0000000387037209 */ /* 0x000fca0007810000 */
[----:B------:R-:W1:Y:S01]  /*16f10*/  SHFL.BFLY PT, R10, R3, 0x2, 0x1f ;  /* 0x0c401f00030a7f89 */ /* 0x000e6200000e0000 */
[----:B0-----:R-:W-:-:S05]  /*16f20*/  FMNMX.FTZ R4, R4, R5, !PT ;  /* 0x0000000504047209 */ /* 0x001fca0007810000 */
[----:B------:R-:W0:Y:S01]  /*16f30*/  SHFL.BFLY PT, R5, R4, 0x1, 0x1f ;  /* 0x0c201f0004057f89 */ /* 0x000e2200000e0000 */
[----:B-1----:R-:W-:-:S05]  /*16f40*/  FMNMX.FTZ R3, R3, R10, !PT ;  /* 0x0000000a03037209 */ /* 0x002fca0007810000 */
[----:B------:R-:W1:Y:S01]  /*16f50*/  SHFL.BFLY PT, R10, R3, 0x1, 0x1f ;  /* 0x0c201f00030a7f89 */ /* 0x000e6200000e0000 */
[----:B0-----:R-:W-:-:S04]  /*16f60*/  FMNMX.FTZ R4, R4, R5, !PT ;  /* 0x0000000504047209 */ /* 0x001fc80007810000 */
[C---:B------:R-:W-:Y:S01]  /*16f70*/  FSETP.NEU.FTZ.AND P3, PT, R4.reuse, -INF , PT ;  /* 0xff8000000400780b */ /* 0x040fe20003f7d000 */
[----:B------:R-:W-:-:S05]  /*16f80*/  FMUL.FTZ R5, R4, R0 ;  /* 0x0000000004057220 */ /* 0x000fca0000410000 */
[----:B------:R-:W-:-:S05]  /*16f90*/  FSEL R5, R5, RZ, P3 ;  /* 0x000000ff05057208 */ /* 0x000fca0001800000 */
[--C-:B------:R-:W-:Y:S01]  /*16fa0*/  FFMA.FTZ R156, R88, R0, -R5.reuse ;  /* 0x00000000589c7223 */ /* 0x100fe20000010805 */
[----:B-1----:R-:W-:Y:S01]  /*16fb0*/  FMNMX.FTZ R3, R3, R10, !PT ;  /* 0x0000000a03037209 */ /* 0x002fe20007810000 */
        /* <DEDUP_REMOVED lines=9> */
[----:B------:R-:W-:Y:S01]  /*17050*/  FSETP.NEU.FTZ.AND P2, PT, R3, -INF , PT ;  /* 0xff8000000300780b */ /* 0x000fe20003f5d000 */
        /* <DEDUP_REMOVED lines=13> */
[-C--:B------:R-:W-:Y:S01]  /*17130*/  FFMA.FTZ R105, R133, R0.reuse, -R5 ;  /* 0x0000000085697223 */ /* 0x080fe20000010805 */
[C---:B------:R-:W-:Y:S01]  /*17140*/  FMUL.FTZ R109, R3.reuse, R0 ;  /* 0x00000000036d7220 */ /* 0x040fe20000410000 */
[----:B------:R-:W-:Y:S01]  /*17150*/  FSEL R5, R4, RZ, P3 ;  /* 0x000000ff04057208 */ /* 0x000fe20001800000 */
[----:B------:R-:W-:Y:S01]  /*17160*/  MUFU.EX2 R156, R156 ;  /* 0x0000009c009c7308 */ /* 0x000fe20000000800 */
[----:B------:R-:W-:-:S02]  /*17170*/  FSEL R10, R3, RZ, P2 ;  /* 0x000000ff030a7208 */ /* 0x000fc40001000000 */
[----:B------:R-:W-:Y:S01]  /*17180*/  FSEL R109, R109, RZ, P2 ;  /* 0x000000ff6d6d7208 */ /* 0x000fe20001000000 */
[----:B------:R-:W-:Y:S02]  /*17190*/  FADD.FTZ R5, -R5, R14 ;  /* 0x0000000e05057221 */ /* 0x000fe40000010100 */
[----:B------:R-:W-:Y:S02]  /*171a0*/  FADD.FTZ R13, -R10, R13 ;  /* 0x0000000d0a0d7221 */ /* 0x000fe40000010100 */
[-CC-:B------:R-:W-:Y:S01]  /*171b0*/  FFMA.FTZ R157, R90, R0.reuse, -R109.reuse ;  /* 0x000000005a9d7223 */ /* 0x180fe2000001086d */
[-C--:B------:R-:W-:Y:S01]  /*171c0*/  FMUL.FTZ R5, R5, R0.reuse ;  /* 0x0000000005057220 */ /* 0x080fe20000410000 */
        /* <DEDUP_REMOVED lines=19> */
[----:B------:R1:W3:Y:S01]  /*17300*/  MUFU.EX2 R5, R13 ;  /* 0x0000000d00057308 */ /* 0x0002e20000000800 */
[----:B0-----:R-:W-:Y:S01]  /*17310*/  FFMA.FTZ R7, R10, R7, R156 ;  /* 0x000000070a077223 */ /* 0x001fe2000001009c */
[-CC-:B------:R-:W-:Y:S01]  /*17320*/  FFMA.FTZ R102, R123, R0.reuse, -R109.reuse ;  /* 0x000000007b667223 */ /* 0x180fe2000001086d */
[-CC-:B------:R-:W-:Y:S01]  /*17330*/  FFMA.FTZ R143, R126, R0.reuse, -R109.reuse ;  /* 0x000000007e8f7223 */ /* 0x180fe2000001086d */
[-CC-:B------:R-:W-:Y:S01]  /*17340*/  FFMA.FTZ R98, R127, R0.reuse, -R109.reuse ;  /* 0x000000007f627223 */ /* 0x180fe2000001086d */
[-CC-:B------:R-:W-:Y:S01]  /*17350*/  FFMA.FTZ R137, R130, R0.reuse, -R109.reuse ;  /* 0x0000000082897223 */ /* 0x180fe2000001086d */
[-CC-:B------:R-:W-:Y:S01]  /*17360*/  FFMA.FTZ R139, R134, R0.reuse, -R109.reuse ;  /* 0x00000000868b7223 */ /* 0x180fe2000001086d */
[-CC-:B--2---:R-:W-:Y:S01]  /*17370*/  FFMA.FTZ R9, R135, R0.reuse, -R109.reuse ;  /* 0x0000000087097223 */ /* 0x184fe2000001086d */
[----:B------:R-:W0:Y:S01]  /*17380*/  MUFU.EX2 R89, R89 ;  /* 0x0000005900597308 */ /* 0x000e220000000800 */
[----:B-1----:R-:W-:-:S07]  /*17390*/  FFMA.FTZ R13, R131, R0, -R109 ;  /* 0x00000000830d7223 */ /* 0x002fce000001086d */
[----:B------:R-:W1:Y:S01]  /*173a0*/  MUFU.EX2 R108, R108 ;  /* 0x0000006c006c7308 */ /* 0x000e620000000800 */
[----:B---3--:R-:W-:-:S07]  /*173b0*/  FFMA.FTZ R6, R5, R6, R157 ;  /* 0x0000000605067223 */ /* 0x008fce000001009d */
        /* <DEDUP_REMOVED lines=92> */
.L_x_2851:
        /* <DEDUP_REMOVED lines=35> */
.L_x_2839:
[----:B------:R-:W-:Y:S05]  /*17bb0*/  BSYNC B0 ;  /* 0x0000000000007941 */ /* 0x000fea0003800000 */
.L_x_2838:
[----:B------:R-:W-:Y:S01]  /*17bc0*/  ISETP.GE.AND P1, PT, R15, R185, PT ;  /* 0x000000b90f00720c */ /* 0x000fe20003f26270 */
[----:B------:R-:W-:-:S12]  /*17bd0*/  BSSY B0, `(.L_x_2853) ;  /* 0x00001f0000007945 */ /* 0x000fd80003800000 */
[----:B------:R-:W-:Y:S05]  /*17be0*/  @!P1 BRA `(.L_x_2854) ;  /* 0x0000001c00b89947 */ /* 0x000fea0003800000 */
[----:B------:R-:W-:Y:S02]  /*17bf0*/  IMAD.MOV.U32 R9, RZ, RZ, R3 ;  /* 0x000000ffff097224 */ /* 0x000fe400078e0003 */
[----:B------:R-:W-:Y:S02]  /*17c00*/  IMAD.MOV.U32 R12, RZ, RZ, R4 ;  /* 0x000000ffff0c7224 */ /* 0x000fe400078e0004 */
[----:B------:R-:W-:Y:S02]  /*17c10*/  IMAD.MOV.U32 R11, RZ, RZ, R168 ;  /* 0x000000ffff0b7224 */ /* 0x000fe400078e00a8 */
[----:B------:R-:W-:-:S07]  /*17c20*/  IMAD.MOV.U32 R14, RZ, RZ, R162 ;  /* 0x000000ffff0e7224 */ /* 0x000fce00078e00a2 */
.L_x_2867:
[----:B------:R-:W-:-:S05]  /*17c30*/  VIADD R13, R14, 0x1 ;  /* 0x000000010e0d7836 */ /* 0x000fca0000000000 */
[----:B------:R-:W-:-:S04]  /*17c40*/  ISETP.NE.AND P1, PT, R13, 0x2, PT ;  /* 0x000000020d00780c */ /* 0x000fc80003f25270 */
[----:B------:R-:W-:Y:S02]  /*17c50*/  SEL R13, R13, RZ, P1 ;  /* 0x000000ff0d0d7207 */ /* 0x000fe40000800000 */
[----:B------:R-:W-:-:S03]  /*17c60*/  SEL R168, RZ, 0x1, P1 ;  /* 0x00000001ffa87807 */ /* 0x000fc60000800000 */
[----:B------:R-:W-:Y:S01]  /*17c70*/  IMAD.MOV.U32 R162, RZ, RZ, R13 ;  /* 0x000000ffffa27224 */ /* 0x000fe200078e000d */
[----:B------:R-:W-:Y:S01]  /*17c80*/  LOP3.LUT R168, R11, R168, RZ, 0x3c, !PT ;  /* 0x000000a80ba87212 */ /* 0x000fe200078e3cff */
[----:B------:R-:W-:Y:S06]  /*17c90*/  @!P0 BRA `(.L_x_2855) ;  /* 0x0000000000048947 */ /* 0x000fec0003800000 */
[----:B------:R-:W-:Y:S01]  /*17ca0*/  BPT.TRAP 0x1 ;  /* 0x000000040000795c */ /* 0x000fe20000300000 */
.L_x_2855:
[----:B------:R-:W-:Y:S01]  /*17cb0*/  IMAD R3, R162, 0x8, R2 ;  /* 0x00000008a2037824 */ /* 0x000fe200078e0202 */
[----:B------:R-:W-:-:S04]  /*17cc0*/  SHF.L.U32 R4, R168, 0x1f, RZ ;  /* 0x0000001fa8047819 */ /* 0x000fc800000006ff */
[----:B------:R0:W1:Y:S01]  /*17cd0*/  SYNCS.PHASECHK.TRANS64.TRYWAIT P1, [R3+URZ+0x2a830], R4 ;  /* 0x02a83004030075a7 */ /* 0x000062000802017f */
[----:B------:R-:W-:Y:S05]  /*17ce0*/  @!P0 BRA `(.L_x_2856) ;  /* 0x0000000000048947 */ /* 0x000fea0003800000 */
[----:B------:R-:W-:Y:S01]  /*17cf0*/  BPT.TRAP 0x1 ;  /* 0x000000040000795c */ /* 0x000fe20000300000 */
.L_x_2856:
[----:B------:R-:W-:Y:S01]  /*17d00*/  IMAD R0, R162, 0x900, R8 ;  /* 0x00000900a2007824 */ /* 0x000fe200078e0208 */
[----:B------:R-:W-:Y:S03]  /*17d10*/  BSSY B1, `(.L_x_2857) ;  /* 0x0000006000017945 */ /* 0x000fe60003800000 */
[C---:B------:R-:W-:Y:S02]  /*17d20*/  VIADD R89, R0.reuse, 0x2 ;  /* 0x0000000200597836 */ /* 0x040fe40000000000 */
[----:B------:R-:W-:Y:S01]  /*17d30*/  VIADD R90, R0, 0x4 ;  /* 0x00000004005a7836 */ /* 0x000fe20000000000 */
[----:B-1----:R-:W-:Y:S06]  /*17d40*/  @P1 BRA `(.L_x_2858) ;  /* 0x0000000000081947 */ /* 0x002fec0003800000 */
[----:B------:R-:W1:Y:S02]  /*17d50*/  SYNCS.PHASECHK.TRANS64.TRYWAIT P1, [R3+URZ+0x2a830], R4 ;  /* 0x02a83004030075a7 */ /* 0x000e64000802017f */
[----:B-1----:R-:W-:Y:S05]  /*17d60*/  @!P1 BRA `(.L_x_2859) ;  /* 0x000000e400e89947 */ /* 0x002fea0003800000 */
.L_x_2858:
[----:B------:R-:W-:Y:S05]  /*17d70*/  BSYNC B1 ;  /* 0x0000000000017941 */ /* 0x000fea0003800000 */
.L_x_2857:
[----:B------:R-:W2:Y:S04]  /*17d80*/  LDL.64 R92, [R1+0x28] ;  /* 0x00002800015c7983 */ /* 0x000ea80000100a00 */
[----:B------:R0:W-:Y:S01]  /*17d90*/  STL [R1+0x60], R2 ;  /* 0x0000600201007387 */ /* 0x0001e20000100800 */
        /* <DEDUP_REMOVED lines=9> */
[----:B01----:R-:W3:Y:S01]  /*17e30*/  LDL.64 R2, [R1+0x20] ;  /* 0x0000200001027983 */ /* 0x003ee20000100a00 */
        /* <DEDUP_REMOVED lines=23> */
[----:B------:R-:W-:Y:S01]  /*17fb0*/  IMAD.MOV.U32 R20, RZ, RZ, R0 ;  /* 0x000000ffff147224 */ /* 0x000fe200078e0000 */
[----:B------:R-:W4:Y:S04]  /*17fc0*/  LDL.64 R4, [R1+0x18] ;  /* 0x0000180001047983 */ /* 0x000f280000100a00 */
[----:B------:R-:W-:Y:S01]  /*17fd0*/  R2UR UR26, R20 ;  /* 0x00000000141a72ca */ /* 0x000fe200000e0000 */
[----:B------:R-:W-:Y:S01]  /*17fe0*/  IMAD.MOV.U32 R20, RZ, RZ, R89 ;  /* 0x000000ffff147224 */ /* 0x000fe200078e0059 */
[----:B------:R-:W4:Y:S04]  /*17ff0*/  LDL.64 R218, [R1+0x8] ;  /* 0x0000080001da7983 */ /* 0x000f280000100a00 */
[----:B------:R-:W-:Y:S01]  /*18000*/  R2UR UR22, R20 ;  /* 0x00000000141672ca */ /* 0x000fe200000e0000 */
[----:B------:R-:W-:Y:S01]  /*18010*/  IMAD.MOV.U32 R20, RZ, RZ, R90 ;  /* 0x000000ffff147224 */ /* 0x000fe200078e005a */
[----:B------:R-:W4:Y:S01]  /*18020*/  LDL.64 R214, [R1] ;  /* 0x0000000001d67983 */ /* 0x000f220000100a00 */
[----:B------:R-:W-:-:S02]  /*18030*/  VIADD R88, R0, 0x6 ;  /* 0x0000000600587836 */ /* 0x000fc40000000000 */
[----:B------:R-:W-:Y:S01]  /*18040*/  IMAD.MOV.U32 R21, RZ, RZ, 0x40000040 ;  /* 0x40000040ff157424 */ /* 0x000fe200078e00ff */
[----:B------:R-:W-:Y:S01]  /*18050*/  R2UR UR18, R20 ;  /* 0x00000000141272ca */ /* 0x000fe200000e0000 */
[----:B------:R-:W-:Y:S01]  /*18060*/  VIADD R20, R0, 0x300 ;  /* 0x0000030000147836 */ /* 0x000fe20000000000 */
[----:B------:R-:W-:Y:S01]  /*18070*/  R2UR UR14, R88 ;  /* 0x00000000580e72ca */ /* 0x000fe200000e0000 */
[C---:B------:R-:W-:Y:S01]  /*18080*/  VIADD R88, R0.reuse, 0x302 ;  /* 0x0000030200587836 */ /* 0x040fe20000000000 */
[C---:B------:R-:W-:Y:S01]  /*18090*/  R2UR UR27, R21.reuse ;  /* 0x00000000151b72ca */ /* 0x040fe200000e0000 */
[----:B------:R-:W-:Y:S01]  /*180a0*/  VIADD R90, R0, 0x304 ;  /* 0x00000304005a7836 */ /* 0x000fe20000000000 */
[----:B------:R-:W-:Y:S01]  /*180b0*/  R2UR UR10, R20 ;  /* 0x00000000140a72ca */ /* 0x000fe200000e0000 */
[----:B------:R-:W-:Y:S01]  /*180c0*/  VIADD R20, R0, 0x306 ;  /* 0x0000030600147836 */ /* 0x000fe20000000000 */
[----:B------:R-:W-:Y:S01]  /*180d0*/  R2UR UR6, R88 ;  /* 0x00000000580672ca */ /* 0x000fe200000e0000 */
[----:B------:R-:W-:Y:S01]  /*180e0*/  VIADD R88, R0, 0x600 ;  /* 0x0000060000587836 */ /* 0x000fe20000000000 */
[C---:B------:R-:W-:Y:S01]  /*180f0*/  R2UR UR23, R21.reuse ;  /* 0x00000000151772ca */ /* 0x040fe200000e0000 */
[----:B------:R-:W-:Y:S01]  /*18100*/  IMAD.MOV.U32 R89, RZ, RZ, 0x40000040 ;  /* 0x40000040ff597424 */ /* 0x000fe200078e00ff */
[----:B------:R-:W-:Y:S01]  /*18110*/  R2UR UR54, R20 ;  /* 0x00000000143672ca */ /* 0x000fe200000e0000 */
[----:B------:R-:W-:Y:S01]  /*18120*/  VIADD R20, R0, 0x604 ;  /* 0x0000060400147836 */ /* 0x000fe20000000000 */
[C---:B------:R-:W-:Y:S01]  /*18130*/  R2UR UR19, R21.reuse ;  /* 0x00000000151372ca */ /* 0x040fe200000e0000 */
[----:B------:R-:W-:Y:S01]  /*18140*/  IMAD.MOV.U32 R91, RZ, RZ, 0x40000040 ;  /* 0x40000040ff5b7424 */ /* 0x000fe200078e00ff */
[----:B------:R-:W-:-:S02]  /*18150*/  R2UR UR11, R21 ;  /* 0x00000000150b72ca */ /* 0x000fc400000e0000 */
[C---:B------:R-:W-:Y:S02]  /*18160*/  R2UR UR55, R21.reuse ;  /* 0x00000000153772ca */ /* 0x040fe400000e0000 */
[----:B------:R-:W-:Y:S02]  /*18170*/  R2UR UR42, R20 ;  /* 0x00000000142a72ca */ /* 0x000fe400000e0000 */
[----:B------:R-:W-:Y:S02]  /*18180*/  R2UR UR43, R21 ;  /* 0x00000000152b72ca */ /* 0x000fe400000e0000 */
[----:B------:R-:W4:Y:S01]  /*18190*/  LDL.64 R20, [R1+0x10] ;  /* 0x0000100001147983 */ /* 0x000f220000100a00 */
[----:B------:R-:W-:Y:S01]  /*181a0*/  R2UR UR58, R90 ;  /* 0x000000005a3a72ca */ /* 0x000fe200000e0000 */
[----:B------:R-:W-:Y:S01]  /*181b0*/  VIADD R90, R0, 0x602 ;  /* 0x00000602005a7836 */ /* 0x000fe20000000000 */
[----:B------:R-:W-:Y:S01]  /*181c0*/  R2UR UR50, R88 ;  /* 0x00000000583272ca */ /* 0x000fe200000e0000 */
[----:B------:R-:W-:Y:S01]  /*181d0*/  VIADD R88, R0, 0x606 ;  /* 0x0000060600587836 */ /* 0x000fe20000000000 */
[----:B------:R-:W-:-:S02]  /*181e0*/  R2UR UR15, R89 ;  /* 0x00000000590f72ca */ /* 0x000fc400000e0000 */
[----:B------:R-:W-:Y:S02]  /*181f0*/  R2UR UR7, R89 ;  /* 0x00000000590772ca */ /* 0x000fe400000e0000 */
[----:B------:R-:W-:Y:S02]  /*18200*/  R2UR UR59, R91 ;  /* 0x000000005b3b72ca */ /* 0x000fe400000e0000 */
[----:B------:R-:W-:Y:S02]  /*18210*/  R2UR UR51, R89 ;  /* 0x00000000593372ca */ /* 0x000fe400000e0000 */
[----:B------:R-:W-:Y:S02]  /*18220*/  R2UR UR46, R90 ;  /* 0x000000005a2e72ca */ /* 0x000fe400000e0000 */
[----:B------:R-:W-:Y:S02]  /*18230*/  R2UR UR47, R91 ;  /* 0x000000005b2f72ca */ /* 0x000fe400000e0000 */
[----:B------:R-:W-:-:S02]  /*18240*/  R2UR UR38, R88 ;  /* 0x00000000582672ca */ /* 0x000fc400000e0000 */
[----:B------:R-:W-:Y:S02]  /*18250*/  R2UR UR39, R89 ;  /* 0x00000000592772ca */ /* 0x000fe400000e0000 */
[----:B--2---:R-:W-:Y:S02]  /*18260*/  R2UR UR24, R92 ;  /* 0x000000005c1872ca */ /* 0x004fe400000e0000 */
[----:B------:R-:W-:Y:S02]  /*18270*/  R2UR UR25, R93 ;  /* 0x000000005d1972ca */ /* 0x000fe400000e0000 */
[----:B------:R-:W-:-:S11]  /*18280*/  WARPGROUP.ARRIVE ;  /* 0x00000000000079c5 */ /* 0x000fd60000000000 */
[----:B------:R-:W-:Y:S01]  /*18290*/  HGMMA.64x96x16.F32.BF16 R88, gdesc[UR24], RZ, !UPT, gsb0 ;  /* 0x01600000185879f0 */ /* 0x000fe2000c0018ff */
[----:B---3--:R-:W-:Y:S02]  /*182a0*/  R2UR UR20, R2 ;  /* 0x00000000021472ca */ /* 0x008fe400000e0000 */
[----:B------:R-:W-:Y:S01]  /*182b0*/  R2UR UR21, R3 ;  /* 0x00000000031572ca */ /* 0x000fe200000e0000 */
[----:B------:R0:W5:Y:S01]  /*182c0*/  LDL.LU R2, [R1+0x60] ;  /* 0x0000600001027983 */ /* 0x0001620000300800 */
[----:B------:R-:W-:Y:S02]  /*182d0*/  WARPGROUP.DEPBAR.LE gsb0, 0x0 ;  /* 0x00008000000079c5 */ /* 0x000fe40000010000 */
[----:B------:R-:W-:-:S09]  /*182e0*/  WARPGROUP.ARRIVE ;  /* 0x00000000000079c5 */ /* 0x000fd20000000000 */
[----:B------:R-:W-:Y:S01]  /*182f0*/  HGMMA.64x96x16.F32.BF16 R88, gdesc[UR20], R88, gsb0 ;  /* 0x01600000145879f0 */ /* 0x000fe20008001858 */
[----:B----4-:R-:W-:Y:S02]  /*18300*/  R2UR UR16, R4 ;  /* 0x00000000041072ca */ /* 0x010fe400000e0000 */
[----:B------:R-:W-:Y:S02]  /*18310*/  R2UR UR17, R5 ;  /* 0x00000000051172ca */ /* 0x000fe400000e0000 */
        /* <DEDUP_REMOVED lines=69> */
[----:B0-----:R-:W-:Y:S05]  /*18770*/  @!P0 BRA `(.L_x_2860) ;  /* 0x0000000000048947 */ /* 0x001fea0003800000 */
[----:B------:R-:W-:Y:S01]  /*18780*/  BPT.TRAP 0x1 ;  /* 0x000000040000795c */ /* 0x000fe20000300000 */
.L_x_2860:
[----:B------:R-:W-:Y:S01]  /*18790*/  SHF.L.U32 R0, R11, 0x1f, RZ ;  /* 0x0000001f0b007819 */ /* 0x000fe200000006ff */
[----:B-----5:R-:W-:-:S04]  /*187a0*/  IMAD R20, R14, 0x8, R2 ;  /* 0x000000080e147824 */ /* 0x020fc800078e0202 */
[----:B------:R0:W1:Y:S01]  /*187b0*/  SYNCS.PHASECHK.TRANS64.TRYWAIT P1, [R20+URZ+0x2a850], R0 ;  /* 0x02a85000140075a7 */ /* 0x000062000802017f */
[----:B------:R-:W-:Y:S05]  /*187c0*/  @!P0 BRA `(.L_x_2861) ;  /* 0x0000000000048947 */ /* 0x000fea0003800000 */
[----:B------:R-:W-:Y:S01]  /*187d0*/  BPT.TRAP 0x1 ;  /* 0x000000040000795c */ /* 0x000fe20000300000 */
.L_x_2861:
[----:B------:R-:W-:Y:S04]  /*187e0*/  BSSY B1, `(.L_x_2862) ;  /* 0x0000004000017945 */ /* 0x000fe80003800000 */
[----:B-1----:R-:W-:Y:S05]  /*187f0*/  @P1 BRA `(.L_x_2863) ;  /* 0x0000000000081947 */ /* 0x002fea0003800000 */
[----:B------:R-:W1:Y:S02]  /*18800*/  SYNCS.PHASECHK.TRANS64.TRYWAIT P1, [R20+URZ+0x2a850], R0 ;  /* 0x02a85000140075a7 */ /* 0x000e64000802017f */
[----:B-1----:R-:W-:Y:S05]  /*18810*/  @!P1 BRA `(.L_x_2864) ;  /* 0x000000dc00509947 */ /* 0x002fea0003800000 */
.L_x_2863:
[----:B------:R-:W-:Y:S05]  /*18820*/  BSYNC B1 ;  /* 0x0000000000017941 */ /* 0x000fea0003800000 */
.L_x_2862:
        /* <DEDUP_REMOVED lines=48> */
.L_x_2865:
[----:B------:R-:W-:Y:S01]  /*18b30*/  FMNMX.FTZ R0, R88, R12, !PT ;  /* 0x0000000c58007209 */ /* 0x000fe20007810000 */
[----:B------:R-:W-:Y:S01]  /*18b40*/  ULDC UR4, c[0x0][0x988] ;  /* 0x0002620000047ab9 */ /* 0x000fe20000000800 */
[----:B------:R-:W-:Y:S02]  /*18b50*/  IMAD R13, R13, 0x8, R2 ;  /* 0x000000080d0d7824 */ /* 0x000fe400078e0202 */
[----:B------:R-:W-:Y:S02]  /*18b60*/  FMNMX.FTZ R3, R89, R0, !PT ;  /* 0x0000000059037209 */ /* 0x000fe40007810000 */
[----:B------:R-:W-:-:S04]  /*18b70*/  FMNMX.FTZ R0, R90, R9, !PT ;  /* 0x000000095a007209 */ /* 0x000fc80007810000 */
        /* <DEDUP_REMOVED lines=53> */
[----:B------:R-:W-:Y:S01]  /*18ed0*/  FADD.FTZ R5, -R4, R12 ;  /* 0x0000000c04057221 */ /* 0x000fe20000010100 */
[----:B------:R-:W-:-:S04]  /*18ee0*/  IMAD.U32 R0, RZ, RZ, UR4 ;  /* 0x00000004ff007e24 */ /* 0x000fc8000f8e00ff */
[-C--:B------:R-:W-:Y:S01]  /*18ef0*/  FMUL.FTZ R10, R5, R0.reuse ;  /* 0x00000000050a7220 */ /* 0x080fe20000410000 */
[----:B------:R-:W-:Y:S01]  /*18f00*/  FADD.FTZ R5, -R3, R9 ;  /* 0x0000000903057221 */ /* 0x000fe20000010100 */
[----:B------:R-:W-:-:S03]  /*18f10*/  FMUL.FTZ R9, R4, R0 ;  /* 0x0000000004097220 */ /* 0x000fc60000410000 */
[-C--:B------:R-:W-:Y:S01]  /*18f20*/  FMUL.FTZ R5, R5, R0.reuse ;  /* 0x0000000005057220 */ /* 0x080fe20000410000 */
[-CC-:B------:R-:W-:Y:S01]  /*18f30*/  FFMA.FTZ R152, R96, R0.reuse, -R9.reuse ;  /* 0x0000000060987223 */ /* 0x180fe20000010809 */
[-CC-:B------:R-:W-:Y:S01]  /*18f40*/  FFMA.FTZ R96, R97, R0.reuse, -R9.reuse ;  /* 0x0000000061607223 */ /* 0x180fe20000010809 */
[-C--:B------:R-:W-:Y:S01]  /*18f50*/  FMUL.FTZ R97, R3, R0.reuse ;  /* 0x0000000003617220 */ /* 0x080fe20000410000 */
[-CC-:B------:R-:W-:Y:S01]  /*18f60*/  FFMA.FTZ R156, R88, R0.reuse, -R9.reuse ;  /* 0x00000000589c7223 */ /* 0x180fe20000010809 */
[-CC-:B------:R-:W-:Y:S01]  /*18f70*/  FFMA.FTZ R139, R89, R0.reuse, -R9.reuse ;  /* 0x00000000598b7223 */ /* 0x180fe20000010809 */
[-C--:B------:R-:W-:Y:S01]  /*18f80*/  FFMA.FTZ R154, R100, R0.reuse, -R9 ;  /* 0x00000000649a7223 */ /* 0x080fe20000010809 */
[-CC-:B------:R-:W-:Y:S01]  /*18f90*/  FFMA.FTZ R157, R90, R0.reuse, -R97.reuse ;  /* 0x000000005a9d7223 */ /* 0x180fe20000010861 */
[-C--:B------:R-:W-:Y:S01]  /*18fa0*/  FFMA.FTZ R100, R91, R0.reuse, -R97 ;  /* 0x000000005b647223 */ /* 0x080fe20000010861 */
[----:B------:R-:W-:Y:S01]  /*18fb0*/  MUFU.EX2 R10, R10 ;  /* 0x0000000a000a7308 */ /* 0x000fe20000000800 */
[-C--:B------:R-:W-:Y:S01]  /*18fc0*/  FFMA.FTZ R158, R92, R0.reuse, -R9 ;  /* 0x000000005c9e7223 */ /* 0x080fe20000010809 */
[-C--:B------:R-:W-:Y:S01]  /*18fd0*/  FFMA.FTZ R159, R94, R0.reuse, -R97 ;  /* 0x000000005e9f7223 */ /* 0x080fe20000010861 */
[-C--:B------:R-:W-:Y:S01]  /*18fe0*/  FFMA.FTZ R137, R93, R0.reuse, -R9 ;  /* 0x000000005d897223 */ /* 0x080fe20000010809 */
[-CC-:B------:R-:W-:Y:S01]  /*18ff0*/  FFMA.FTZ R95, R95, R0.reuse, -R97.reuse ;  /* 0x000000005f5f7223 */ /* 0x180fe20000010861 */
[----:B------:R-:W-:Y:S01]  /*19000*/  FFMA.FTZ R153, R98, R0, -R97 ;  /* 0x0000000062997223 */ /* 0x000fe20000010861 */
[----:B------:R-:W-:-:S02]  /*19010*/  VIADD R98, R13, 0x2a840 ;  /* 0x0002a8400d627836 */ /* 0x000fc40000000000 */
[-CC-:B------:R-:W-:Y:S01]  /*19020*/  FFMA.FTZ R94, R99, R0.reuse, -R97.reuse ;  /* 0x00000000635e7223 */ /* 0x180fe20000010861 */
[----:B------:R-:W0:Y:S01]  /*19030*/  MUFU.EX2 R156, R156 ;  /* 0x0000009c009c7308 */ /* 0x000e220000000800 */
[-C--:B------:R-:W-:Y:S01]  /*19040*/  FFMA.FTZ R149, R106, R0.reuse, -R97 ;  /* 0x000000006a957223 */ /* 0x080fe20000010861 */
[-CC-:B------:R-:W-:Y:S01]  /*19050*/  FFMA.FTZ R93, R101, R0.reuse, -R9.reuse ;  /* 0x00000000655d7223 */ /* 0x180fe20000010809 */
[----:B------:R-:W-:Y:S01]  /*19060*/  PRMT R98, R178, 0x654, R98 ;  /* 0x00000654b2627816 */ /* 0x000fe20000000062 */
[-CC-:B------:R-:W-:Y:S01]  /*19070*/  FFMA.FTZ R148, R104, R0.reuse, -R9.reuse ;  /* 0x0000000068947223 */ /* 0x180fe20000010809 */
[-C--:B------:R-:W-:Y:S01]  /*19080*/  FFMA.FTZ R92, R105, R0.reuse, -R9 ;  /* 0x00000000695c7223 */ /* 0x080fe20000010809 */
[-CC-:B------:R-:W-:Y:S01]  /*19090*/  FFMA.FTZ R155, R102, R0.reuse, -R97.reuse ;  /* 0x00000000669b7223 */ /* 0x180fe20000010861 */
[-CC-:B------:R-:W-:Y:S01]  /*190a0*/  FFMA.FTZ R91, R103, R0.reuse, -R97.reuse ;  /* 0x00000000675b7223 */ /* 0x180fe20000010861 */
[----:B------:R-:W-:Y:S01]  /*190b0*/  MUFU.EX2 R5, R5 ;  /* 0x0000000500057308 */ /* 0x000fe20000000800 */
[----:B------:R1:W-:Y:S01]  /*190c0*/  SYNCS.ARRIVE.TRANS64.RED.A1T0 RZ, [R98+URZ], RZ ;  /* 0x000000ff62ff79a7 */ /* 0x0003e2000810043f */
        /* <DEDUP_REMOVED lines=17> */
[-C--:B-1----:R-:W-:Y:S01]  /*191e0*/  FFMA.FTZ R98, R135, R0.reuse, -R97 ;  /* 0x0000000087627223 */ /* 0x082fe20000010861 */
[-CC-:B------:R-:W-:Y:S01]  /*191f0*/  FFMA.FTZ R150, R108, R0.reuse, -R9.reuse ;  /* 0x000000006c967223 */ /* 0x180fe20000010809 */
[-CC-:B------:R-:W-:Y:S01]  /*19200*/  FFMA.FTZ R89, R109, R0.reuse, -R9.reuse ;  /* 0x000000006d597223 */ /* 0x180fe20000010809 */
[-CC-:B------:R-:W-:Y:S01]  /*19210*/  FFMA.FTZ R144, R112, R0.reuse, -R9.reuse ;  /* 0x0000000070907223 */ /* 0x180fe20000010809 */
[----:B------:R-:W-:Y:S01]  /*19220*/  FFMA.FTZ R88, R113, R0, -R9 ;  /* 0x0000000071587223 */ /* 0x000fe20000010809 */
[----:B------:R-:W1:Y:S01]  /*19230*/  MUFU.EX2 R100, R100 ;  /* 0x0000006400647308 */ /* 0x000e620000000800 */
[----:B--2---:R-:W-:Y:S01]  /*19240*/  FFMA.FTZ R7, R5, R6, R157 ;  /* 0x0000000605077223 */ /* 0x004fe2000001009d */
[-CC-:B------:R-:W-:Y:S01]  /*19250*/  FFMA.FTZ R146, R116, R0.reuse, -R9.reuse ;  /* 0x0000000074927223 */ /* 0x180fe20000010809 */
[-CC-:B------:R-:W-:Y:S01]  /*19260*/  FFMA.FTZ R21, R117, R0.reuse, -R9.reuse ;  /* 0x0000000075157223 */ /* 0x180fe20000010809 */
[-CC-:B------:R-:W-:Y:S01]  /*19270*/  FFMA.FTZ R140, R120, R0.reuse, -R9.reuse ;  /* 0x00000000788c7223 */ /* 0x180fe20000010809 */
[-CC-:B------:R-:W-:Y:S01]  /*19280*/  FFMA.FTZ R14, R121, R0.reuse, -R9.reuse ;  /* 0x00000000790e7223 */ /* 0x180fe20000010809 */
[-CC-:B------:R-:W-:Y:S01]  /*19290*/  FFMA.FTZ R142, R124, R0.reuse, -R9.reuse ;  /* 0x000000007c8e7223 */ /* 0x180fe20000010809 */
[-CC-:B------:R-:W-:Y:S01]  /*192a0*/  FFMA.FTZ R12, R125, R0.reuse, -R9.reuse ;  /* 0x000000007d0c7223 */ /* 0x180fe20000010809 */
[----:B------:R-:W2:Y:S01]  /*192b0*/  MUFU.EX2 R158, R158 ;  /* 0x0000009e009e7308 */ /* 0x000ea20000000800 */
[----:B0-----:R-:W-:Y:S01]  /*192c0*/  FADD.FTZ R97, R139, R106 ;  /* 0x0000006a8b617221 */ /* 0x001fe20000010000 */
[-CC-:B------:R-:W-:Y:S01]  /*192d0*/  FFMA.FTZ R136, R128, R0.reuse, -R9.reuse ;  /* 0x0000000080887223 */ /* 0x180fe20000010809 */
[-CC-:B------:R-:W-:Y:S01]  /*192e0*/  FFMA.FTZ R11, R129, R0.reuse, -R9.reuse ;  /* 0x00000000810b7223 */ /* 0x180fe20000010809 */
[-CC-:B------:R-:W-:Y:S01]  /*192f0*/  FFMA.FTZ R138, R132, R0.reuse, -R9.reuse ;  /* 0x00000000848a7223 */ /* 0x180fe20000010809 */
[----:B------:R-:W-:-:S03]  /*19300*/  FFMA.FTZ R9, R133, R0, -R9 ;  /* 0x0000000085097223 */ /* 0x000fc60000010809 */
        /* <DEDUP_REMOVED lines=90> */
.L_x_2866:
        /* <DEDUP_REMOVED lines=34> */
.L_x_2854:
[----:B------:R-:W-:Y:S05]  /*19ad0*/  BSYNC B0 ;  /* 0x0000000000007941 */ /* 0x000fea0003800000 */
.L_x_2853:
        /* <DEDUP_REMOVED lines=67> */
.L_x_2868:
[----:B------:R-:W-:Y:S01]  /*19f10*/  IMAD R5, R162, 0x8, R2 ;  /* 0x00000008a2057824 */ /* 0x000fe200078e0202 */
[----:B------:R-:W-:-:S04]  /*19f20*/  SHF.L.U32 R8, R168, 0x1f, RZ ;  /* 0x0000001fa8087819 */ /* 0x000fc800000006ff */
[----:B------:R0:W1:Y:S01]  /*19f30*/  SYNCS.PHASECHK.TRANS64.TRYWAIT P1, [R5+URZ+0x2a850], R8 ;  /* 0x02a85008050075a7 */ /* 0x000062000802017f */
[----:B------:R-:W-:Y:S05]  /*19f40*/  @!P0 BRA `(.L_x_2869) ;  /* 0x0000000000048947 */ /* 0x000fea0003800000 */
[----:B------:R-:W-:Y:S01]  /*19f50*/  BPT.TRAP 0x1 ;  /* 0x000000040000795c */ /* 0x000fe20000300000 */
.L_x_2869:
        /* <DEDUP_REMOVED lines=9> */
.L_x_2871:
[----:B------:R-:W-:Y:S05]  /*19ff0*/  BSYNC B0 ;  /* 0x0000000000007941 */ /* 0x000fea0003800000 */
.L_x_2870:
        /* <DEDUP_REMOVED lines=68> */
.L_x_2873:
        /* <DEDUP_REMOVED lines=74> */
.L_x_2774:
[----:B------:R-:W2:Y:S08]  /*1a8e0*/  S2UR UR4, SR_CgaCtaId ;  /* 0x00000000000479c3 */ /* 0x000eb00000008800 */
[----:B------:R-:W-:Y:S01]  /*1a8f0*/  BAR.SYNC.DEFER_BLOCKING 0x5, 0x180 ;  /* 0x0146000000007b1d */ /* 0x000fe20000010000 */
[----:B------:R-:W-:-:S05]  /*1a900*/  MOV R3, 0x400 ;  /* 0x0000040000037802 */ /* 0x000fca0000000f00 */
[----:B------:R-:W-:Y:S01]  /*1a910*/  BSSY B0, `(.L_x_2874) ;  /* 0x00002e6000007945 */ /* 0x000fe20003800000 */
[----:B--2---:R-:W-:-:S05]  /*1a920*/  IMAD.U32 R178, RZ, RZ, UR4 ;  /* 0x00000004ffb27e24 */ /* 0x004fca000f8e00ff */
[----:B------:R-:W-:-:S05]  /*1a930*/  LEA R2, R178, R3, 0x18 ;  /* 0x00000003b2027211 */ /* 0x000fca00078ec0ff */
[----:B------:R2:W3:Y:S01]  /*1a940*/  LDS.128 R4, [R2+0x2a8d0] ;  /* 0x02a8d00002047984 */ /* 0x0004e20000000c00 */
[----:B------:R-:W-:Y:S06]  /*1a950*/  BAR.ARV 0x4, 0x180 ;  /* 0x0106000000007b1d */ /* 0x000fec0000002000 */
[----:B------:R-:W-:Y:S05]  /*1a960*/  @P0 BRA `(.L_x_2875) ;  /* 0x0000002000800947 */ /* 0x000fea0003800000 */
[----:B------:R-:W4:Y:S01]  /*1a970*/  LDL R0, [R1+0x50] ;  /* 0x0000500001007983 */ /* 0x000f220000100800 */
[----:B------:R-:W-:Y:S01]  /*1a980*/  F2FP.BF16.F32.PACK_AB R34, R69, R68 ;  /* 0x000000444522723e */ /* 0x000fe200000010ff */
[----:B------:R-:W-:Y:S01]  /*1a990*/  ULDC.64 UR6, c[0x0][0xc00] ;  /* 0x0003000000067ab9 */ /* 0x000fe20000000a00 */
[----:B------:R-:W-:Y:S01]  /*1a9a0*/  F2FP.BF16.F32.PACK_AB R36, R97, R96 ;  /* 0x000000606124723e */ /* 0x000fe200000010ff */
[----:B------:R-:W0:Y:S01]  /*1a9b0*/  S2R R3, SR_SWINHI ;  /* 0x0000000000037919 */ /* 0x000e220000002f00 */
[----:B------:R-:W-:Y:S01]  /*1a9c0*/  ULDC.64 UR8, c[0x0][0x208] ;  /* 0x0000820000087ab9 */ /* 0x000fe20000000a00 */
[----:B------:R-:W-:Y:S01]  /*1a9d0*/  ULDC.64 UR4, c[0x0][0xc08] ;  /* 0x0003020000047ab9 */ /* 0x000fe20000000a00 */
[----:B------:R-:W-:Y:S02]  /*1a9e0*/  MOV R72, R2 ;  /* 0x0000000200487202 */ /* 0x000fe40000000f00 */
[----:B0-----:R-:W-:Y:S01]  /*1a9f0*/  MOV R73, R3 ;  /* 0x0000000300497202 */ /* 0x001fe20000000f00 */
[----:B------:R-:W-:Y:S02]  /*1aa00*/  BAR.SYNC.DEFER_BLOCKING 0x1, 0x100 ;  /* 0x0044000000007b1d */ /* 0x000fe40000010000 */
[----:B----4-:R-:W-:-:S03]  /*1aa10*/  IMAD.WIDE R12, R0, 0x2, R72 ;  /* 0x00000002000c7825 */ /* 0x010fc600078e0248 */
[C---:B------:R-:W-:Y:S02]  /*1aa20*/  LOP3.LUT R3, R12.reuse, 0x380, RZ, 0xc0, !PT ;  /* 0x000003800c037812 */ /* 0x040fe400078ec0ff */
[C---:B------:R-:W-:Y:S02]  /*1aa30*/  IADD3 R15, P6, R12.reuse, 0x20, RZ ;  /* 0x000000200c0f7810 */ /* 0x040fe40007fde0ff */
[----:B------:R-:W-:Y:S02]  /*1aa40*/  SHF.R.U64 R3, R3, 0x3, RZ ;  /* 0x0000000303037819 */ /* 0x000fe400000012ff */
[C---:B---3--:R-:W-:Y:S01]  /*1aa50*/  IADD3 R4, P5, R12.reuse, 0x40, RZ ;  /* 0x000000400c047810 */ /* 0x048fe20007fbe0ff */
        /* <DEDUP_REMOVED lines=22> */
[----:B------:R-:W-:Y:S02]  /*1abc0*/  LOP3.LUT R0, R39, 0x380, RZ, 0xc0, !PT ;  /* 0x0000038027007812 */ /* 0x000fe400078ec0ff */
[----:B------:R-:W-:Y:S02]  /*1abd0*/  SHF.R.U64 R26, R26, 0x3, RZ ;  /* 0x000000031a1a7819 */ /* 0x000fe400000012ff */
[----:B------:R-:W-:Y:S02]  /*1abe0*/  LOP3.LUT R3, R30, 0x380, RZ, 0xc0, !PT ;  /* 0x000003801e037812 */ /* 0x000fe400078ec0ff */
[----:B------:R-:W-:Y:S02]  /*1abf0*/  LOP3.LUT R24, R14, R35, RZ, 0x3c, !PT ;  /* 0x000000230e187212 */ /* 0x000fe400078e3cff */
[----:B------:R-:W-:-:S02]  /*1ac00*/  MOV R4, R12 ;  /* 0x0000000c00047202 */ /* 0x000fc40000000f00 */
[----:B------:R-:W-:Y:S02]  /*1ac10*/  LOP3.LUT R32, R107, 0x380, RZ, 0xc0, !PT ;  /* 0x000003806b207812 */ /* 0x000fe400078ec0ff */
[----:B------:R-:W-:Y:S02]  /*1ac20*/  F2FP.BF16.F32.PACK_AB R12, R89, R88 ;  /* 0x00000058590c723e */ /* 0x000fe400000010ff */
[----:B------:R-:W-:Y:S02]  /*1ac30*/  F2FP.BF16.F32.PACK_AB R13, R99, R98 ;  /* 0x00000062630d723e */ /* 0x000fe400000010ff */
[----:B------:R-:W-:Y:S02]  /*1ac40*/  F2FP.BF16.F32.PACK_AB R14, R91, R90 ;  /* 0x0000005a5b0e723e */ /* 0x000fe400000010ff */
[----:B------:R-:W-:Y:S02]  /*1ac50*/  F2FP.BF16.F32.PACK_AB R15, R101, R100 ;  /* 0x00000064650f723e */ /* 0x000fe400000010ff */
[----:B------:R-:W-:-:S02]  /*1ac60*/  SHF.R.U64 R0, R0, 0x3, RZ ;  /* 0x0000000300007819 */ /* 0x000fc400000012ff */
[----:B------:R-:W-:Y:S01]  /*1ac70*/  LOP3.LUT R26, R26, R37, RZ, 0x3c, !PT ;  /* 0x000000251a1a7212 */ /* 0x000fe200078e3cff */
[----:B------:R0:W-:Y:S01]  /*1ac80*/  STSM.16.M88.4 [R4], R12 ;  /* 0x0000000c04007844 */ /* 0x0001e20000000200 */
[----:B------:R-:W-:Y:S02]  /*1ac90*/  SHF.R.U64 R3, R3, 0x3, RZ ;  /* 0x0000000303037819 */ /* 0x000fe400000012ff */
[----:B------:R-:W-:Y:S02]  /*1aca0*/  SHF.R.U64 R32, R32, 0x3, RZ ;  /* 0x0000000320207819 */ /* 0x000fe400000012ff */
[----:B------:R-:W-:Y:S02]  /*1acb0*/  MOV R37, R8 ;  /* 0x0000000800257202 */ /* 0x000fe40000000f00 */
[----:B------:R-:W-:Y:S02]  /*1acc0*/  MOV R38, R10 ;  /* 0x0000000a00267202 */ /* 0x000fe40000000f00 */
[----:B-1----:R-:W-:-:S02]  /*1acd0*/  LOP3.LUT R28, R0, R39, RZ, 0x3c, !PT ;  /* 0x00000027001c7212 */ /* 0x002fc400078e3cff */
[----:B------:R-:W-:Y:S02]  /*1ace0*/  F2FP.BF16.F32.PACK_AB R8, R93, R92 ;  /* 0x0000005c5d08723e */ /* 0x000fe400000010ff */
[----:B------:R-:W-:Y:S02]  /*1acf0*/  F2FP.BF16.F32.PACK_AB R9, R103, R102 ;  /* 0x000000666709723e */ /* 0x000fe400000010ff */
[----:B------:R-:W-:Y:S02]  /*1ad00*/  F2FP.BF16.F32.PACK_AB R10, R95, R94 ;  /* 0x0000005e5f0a723e */ /* 0x000fe400000010ff */
[----:B------:R-:W-:Y:S02]  /*1ad10*/  F2FP.BF16.F32.PACK_AB R11, R105, R104 ;  /* 0x00000068690b723e */ /* 0x000fe400000010ff */
[----:B------:R-:W-:Y:S02]  /*1ad20*/  LOP3.LUT R30, R3, R30, RZ, 0x3c, !PT ;  /* 0x0000001e031e7212 */ /* 0x000fe400078e3cff */
[----:B------:R-:W-:Y:S01]  /*1ad30*/  MOV R39, R24 ;  /* 0x0000001800277202 */ /* 0x000fe20000000f00 */
[----:B------:R-:W-:Y:S01]  /*1ad40*/  STSM.16.M88.4 [R37], R8 ;  /* 0x0000000825007844 */ /* 0x000fe20000000200 */
[----:B------:R-:W-:-:S02]  /*1ad50*/  MOV R0, R26 ;  /* 0x0000001a00007202 */ /* 0x000fc40000000f00 */
[----:B0-----:R-:W-:Y:S02]  /*1ad60*/  F2FP.BF16.F32.PACK_AB R12, R41, R40 ;  /* 0x00000028290c723e */ /* 0x001fe400000010ff */
[----:B------:R-:W-:Y:S02]  /*1ad70*/  F2FP.BF16.F32.PACK_AB R13, R43, R42 ;  /* 0x0000002a2b0d723e */ /* 0x000fe400000010ff */
[----:B------:R-:W-:Y:S02]  /*1ad80*/  F2FP.BF16.F32.PACK_AB R14, R45, R44 ;  /* 0x0000002c2d0e723e */ /* 0x000fe400000010ff */
[----:B------:R-:W-:Y:S02]  /*1ad90*/  F2FP.BF16.F32.PACK_AB R15, R47, R46 ;  /* 0x0000002e2f0f723e */ /* 0x000fe400000010ff */
[----:B------:R-:W-:Y:S02]  /*1ada0*/  LOP3.LUT R32, R32, R107, RZ, 0x3c, !PT ;  /* 0x0000006b20207212 */ /* 0x000fe400078e3cff */
[----:B------:R-:W-:Y:S01]  /*1adb0*/  F2FP.BF16.F32.PACK_AB R24, R49, R48 ;  /* 0x000000303118723e */ /* 0x000fe200000010ff */
[----:B------:R-:W-:Y:S01]  /*1adc0*/  STSM.16.M88.4 [R38], R12 ;  /* 0x0000000c26007844 */ /* 0x000fe20000000200 */
[----:B------:R-:W-:-:S02]  /*1add0*/  F2FP.BF16.F32.PACK_AB R25, R51, R50 ;  /* 0x000000323319723e */ /* 0x000fc400000010ff */
[----:B------:R-:W-:Y:S02]  /*1ade0*/  F2FP.BF16.F32.PACK_AB R26, R53, R52 ;  /* 0x00000034351a723e */ /* 0x000fe400000010ff */
[----:B------:R-:W-:Y:S02]  /*1adf0*/  F2FP.BF16.F32.PACK_AB R27, R55, R54 ;  /* 0x00000036371b723e */ /* 0x000fe400000010ff */
[----:B------:R-:W-:Y:S02]  /*1ae00*/  MOV R3, R28 ;  /* 0x0000001c00037202 */ /* 0x000fe40000000f00 */
[----:B------:R-:W-:Y:S01]  /*1ae10*/  MOV R106, R30 ;  /* 0x0000001e006a7202 */ /* 0x000fe20000000f00 */
[----:B------:R0:W-:Y:S01]  /*1ae20*/  STSM.16.M88.4 [R39], R24 ;  /* 0x0000001827007844 */ /* 0x0001e20000000200 */
[----:B------:R-:W-:Y:S02]  /*1ae30*/  F2FP.BF16.F32.PACK_AB R28, R57, R56 ;  /* 0x00000038391c723e */ /* 0x000fe400000010ff */
[----:B------:R-:W-:-:S02]  /*1ae40*/  F2FP.BF16.F32.PACK_AB R29, R59, R58 ;  /* 0x0000003a3b1d723e */ /* 0x000fc400000010ff */
[----:B------:R-:W-:Y:S02]  /*1ae50*/  F2FP.BF16.F32.PACK_AB R30, R61, R60 ;  /* 0x0000003c3d1e723e */ /* 0x000fe400000010ff */
[----:B------:R-:W-:Y:S02]  /*1ae60*/  F2FP.BF16.F32.PACK_AB R31, R63, R62 ;  /* 0x0000003e3f1f723e */ /* 0x000fe400000010ff */
[----:B------:R-:W-:Y:S02]  /*1ae70*/  MOV R4, R32 ;  /* 0x0000002000047202 */ /* 0x000fe40000000f00 */
[----:B------:R-:W-:Y:S01]  /*1ae80*/  F2FP.BF16.F32.PACK_AB R32, R65, R64 ;  /* 0x000000404120723e */ /* 0x000fe200000010ff */
[----:B------:R1:W-:Y:S01]  /*1ae90*/  STSM.16.M88.4 [R0], R28 ;  /* 0x0000001c00007844 */ /* 0x0003e20000000200 */
[----:B------:R-:W-:Y:S02]  /*1aea0*/  F2FP.BF16.F32.PACK_AB R33, R67, R66 ;  /* 0x000000424321723e */ /* 0x000fe400000010ff */
[----:B------:R-:W-:Y:S01]  /*1aeb0*/  F2FP.BF16.F32.PACK_AB R35, R71, R70 ;  /* 0x000000464723723e */ /* 0x000fe200000010ff */
[----:B0-----:R-:W0:Y:S01]  /*1aec0*/  LDC.64 R26, c[0x0][0xba8] ;  /* 0x0002ea00ff1a7b82 */ /* 0x001e220000000a00 */
[----:B------:R-:W-:-:S02]  /*1aed0*/  F2FP.BF16.F32.PACK_AB R37, R75, R74 ;  /* 0x0000004a4b25723e */ /* 0x000fc400000010ff */
[----:B------:R-:W-:Y:S01]  /*1aee0*/  F2FP.BF16.F32.PACK_AB R38, R77, R76 ;  /* 0x0000004c4d26723e */ /* 0x000fe200000010ff */
[----:B------:R-:W-:Y:S01]  /*1aef0*/  STSM.16.M88.4 [R3], R32 ;  /* 0x0000002003007844 */ /* 0x000fe20000000200 */
[----:B------:R-:W-:Y:S02]  /*1af00*/  F2FP.BF16.F32.PACK_AB R39, R79, R78 ;  /* 0x0000004e4f27723e */ /* 0x000fe400000010ff */
[----:B------:R-:W-:Y:S02]  /*1af10*/  F2FP.BF16.F32.PACK_AB R8, R81, R80 ;  /* 0x000000505108723e */ /* 0x000fe400000010ff */
[----:B------:R-:W-:Y:S01]  /*1af20*/  F2FP.BF16.F32.PACK_AB R9, R83, R82 ;  /* 0x000000525309723e */ /* 0x000fe200000010ff */
[----:B------:R-:W-:Y:S01]  /*1af30*/  STSM.16.M88.4 [R106], R36 ;  /* 0x000000246a007844 */ /* 0x000fe20000000200 */
[----:B------:R-:W-:Y:S01]  /*1af40*/  F2FP.BF16.F32.PACK_AB R10, R85, R84 ;  /* 0x00000054550a723e */ /* 0x000fe200000010ff */
[----:B-1----:R-:W-:Y:S01]  /*1af50*/  IMAD.MOV.U32 R0, RZ, RZ, RZ ;  /* 0x000000ffff007224 */ /* 0x002fe200078e00ff */
[----:B------:R-:W-:-:S02]  /*1af60*/  F2FP.BF16.F32.PACK_AB R11, R87, R86 ;  /* 0x00000056570b723e */ /* 0x000fc400000010ff */
[----:B------:R-:W-:Y:S02]  /*1af70*/  ISETP.NE.U32.AND P0, PT, RZ, UR6, PT ;  /* 0x00000006ff007c0c */ /* 0x000fe4000bf05070 */
[----:B------:R-:W-:Y:S01]  /*1af80*/  IADD3 R12, P1, R196, UR6, RZ ;  /* 0x00000006c40c7c10 */ /* 0x000fe2000ff3e0ff */
[----:B------:R1:W-:Y:S01]  /*1af90*/  STSM.16.M88.4 [R4], R8 ;  /* 0x0000000804007844 */ /* 0x0003e20000000200 */
[----:B------:R-:W-:Y:S01]  /*1afa0*/  BAR.SYNC.DEFER_BLOCKING 0x1, 0x100 ;  /* 0x0044000000007b1d */ /* 0x000fe20000010000 */
[----:B------:R-:W-:Y:S02]  /*1afb0*/  ISETP.NE.AND.EX P0, PT, RZ, UR7, PT, P0 ;  /* 0x00000007ff007c0c */ /* 0x000fe4000bf05300 */
[----:B------:R-:W-:Y:S01]  /*1afc0*/  IADD3.X R13, R197, UR7, RZ, P1, !PT ;  /* 0x00000007c50d7c10 */ /* 0x000fe20008ffe4ff */
[----:B------:R-:W-:-:S04]  /*1afd0*/  IMAD.MOV.U32 R28, RZ, RZ, 0x9b8 ;  /* 0x000009b8ff1c7424 */ /* 0x000fc800078e00ff */
[----:B-1----:R-:W1:Y:S06]  /*1afe0*/  LDC R4, c[0x0][0xbe8] ;  /* 0x0002fa00ff047b82 */ /* 0x002e6c0000000800 */
[----:B------:R-:W3:Y:S01]  /*1aff0*/  @P0 LDG.E R0, desc[UR8][R12.64] ;  /* 0x000000080c000981 */ /* 0x000ee2000c1e1900 */
[----:B------:R-:W-:-:S04]  /*1b000*/  ISETP.NE.U32.AND P1, PT, RZ, UR4, PT ;  /* 0x00000004ff007c0c */ /* 0x000fc8000bf25070 */
[----:B------:R-:W-:-:S13]  /*1b010*/  ISETP.NE.AND.EX P1, PT, RZ, UR5, PT, P1 ;  /* 0x00000005ff007c0c */ /* 0x000fda000bf25310 */
[----:B------:R-:W-:Y:S01]  /*1b020*/  @P1 IADD3 R196, P2, R196, UR4, RZ ;  /* 0x00000004c4c41c10 */ /* 0x000fe2000ff5e0ff */
[----:B------:R-:W-:Y:S02]  /*1b030*/  ULDC UR4, c[0x0][0xa88] ;  /* 0x0002a20000047ab9 */ /* 0x000fe40000000800 */
[----:B------:R-:W-:Y:S01]  /*1b040*/  IMAD.U32 R3, RZ, RZ, UR4 ;  /* 0x00000004ff037e24 */ /* 0x000fe2000f8e00ff */
[----:B------:R-:W-:Y:S01]  /*1b050*/  @P1 IADD3.X R197, R197, UR5, RZ, P2, !PT ;  /* 0x00000005c5c51c10 */ /* 0x000fe200097fe4ff */
[----:B------:R-:W-:Y:S01]  /*1b060*/  ULDC UR4, c[0x0][0xad4] ;  /* 0x0002b50000047ab9 */ /* 0x000fe20000000800 */
[----:B------:R-:W-:Y:S02]  /*1b070*/  ISETP.NE.AND P2, PT, R194, RZ, PT ;  /* 0x000000ffc200720c */ /* 0x000fe40003f45270 */
[----:B-1----:R-:W-:Y:S01]  /*1b080*/  ISETP.NE.AND P4, PT, R4, 0x1, PT ;  /* 0x000000010400780c */ /* 0x002fe20003f85270 */
[----:B------:R1:W5:Y:S01]  /*1b090*/  @P1 LDG.E R3, desc[UR8][R196.64] ;  /* 0x00000008c4031981 */ /* 0x000362000c1e1900 */
[----:B------:R-:W-:-:S02]  /*1b0a0*/  SEL R194, R194, UR4, P2 ;  /* 0x00000004c2c27c07 */ /* 0x000fc40009000000 */
[----:B------:R-:W-:Y:S02]  /*1b0b0*/  ISETP.NE.U32.AND P2, PT, RZ, UR6, PT ;  /* 0x00000006ff007c0c */ /* 0x000fe4000bf45070 */
[----:B------:R-:W-:Y:S02]  /*1b0c0*/  ISETP.GT.AND P3, PT, R194, 0x1, PT ;  /* 0x00000001c200780c */ /* 0x000fe40003f64270 */
[----:B------:R-:W-:Y:S02]  /*1b0d0*/  ISETP.NE.AND.EX P2, PT, RZ, UR7, PT, P2 ;  /* 0x00000007ff007c0c */ /* 0x000fe4000bf45320 */
[----:B------:R-:W-:Y:S02]  /*1b0e0*/  SEL R28, R28, 0x978, P3 ;  /* 0x000009781c1c7807 */ /* 0x000fe40001800000 */
[----:B------:R-:W-:Y:S01]  /*1b0f0*/  SEL R195, R195, RZ, !P2 ;  /* 0x000000ffc3c37207 */ /* 0x000fe20005000000 */
[----:B------:R-:W4:Y:S01]  /*1b100*/  @P4 LDC R30, c[0x0][0xbec] ;  /* 0x0002fb00ff1e4b82 */ /* 0x000f220000000800 */
[----:B------:R-:W-:-:S02]  /*1b110*/  SEL R29, R220, RZ, !P2 ;  /* 0x000000ffdc1d7207 */ /* 0x000fc40005000000 */
[----:B------:R-:W-:-:S05]  /*1b120*/  SEL R31, R200, RZ, P3 ;  /* 0x000000ffc81f7207 */ /* 0x000fca0001800000 */
[----:B------:R-:W2:Y:S08]  /*1b130*/  LDC.64 R10, c[0x0][R28+0x220] ;  /* 0x000088001c0a7b82 */ /* 0x000eb00000000a00 */
[----:B------:R-:W1:Y:S08]  /*1b140*/  LDC.64 R14, c[0x0][R28+0x218] ;  /* 0x000086001c0e7b82 */ /* 0x000e700000000a00 */
[----:B------:R-:W4:Y:S08]  /*1b150*/  LDC.64 R24, c[0x0][R28+0x228] ;  /* 0x00008a001c187b82 */ /* 0x000f300000000a00 */
[----:B------:R3:W3:Y:S08]  /*1b160*/  LDC.64 R8, c[0x0][R28+0x210] ;  /* 0x000084001c087b82 */ /* 0x0006f00000000a00 */
[----:B------:R-:W3:Y:S08]  /*1b170*/  @P4 LDC R37, c[0x0][0xbf0] ;  /* 0x0002fc00ff254b82 */ /* 0x000ef00000000800 */
[----:B0-----:R-:W0:Y:S01]  /*1b180*/  @!P3 LDC R26, c[0x0][0xb50] ;  /* 0x0002d400ff1abb82 */ /* 0x001e220000000800 */
[----:B--2---:R-:W-:-:S07]  /*1b190*/  IMAD R11, R11, R195, RZ ;  /* 0x000000c30b0b7224 */ /* 0x004fce00078e02ff */
[----:B------:R-:W2:Y:S01]  /*1b1a0*/  @!P3 LDC R27, c[0x0][0xb54] ;  /* 0x0002d500ff1bbb82 */ /* 0x000ea20000000800 */
[C---:B------:R-:W-:Y:S02]  /*1b1b0*/  IMAD R35, R10.reuse, R29, R11 ;  /* 0x0000001d0a237224 */ /* 0x040fe400078e020b */
[----:B------:R-:W-:-:S04]  /*1b1c0*/  IMAD.WIDE.U32 R10, R10, R195, RZ ;  /* 0x000000c30a0a7225 */ /* 0x000fc800078e00ff */
[-C--:B-1----:R-:W-:Y:S02]  /*1b1d0*/  IMAD R33, R15, R165.reuse, RZ ;  /* 0x000000a50f217224 */ /* 0x082fe400078e02ff */
[----:B------:R-:W-:-:S04]  /*1b1e0*/  IMAD.WIDE.U32 R14, R14, R165, RZ ;  /* 0x000000a50e0e7225 */ /* 0x000fc800078e00ff */
[----:B------:R-:W-:Y:S02]  /*1b1f0*/  IMAD.IADD R29, R191, 0x1, R186 ;  /* 0x00000001bf1d7824 */ /* 0x000fe400078e02ba */
[----:B------:R-:W-:Y:S02]  /*1b200*/  IMAD.IADD R35, R11, 0x1, R35 ;  /* 0x000000010b237824 */ /* 0x000fe400078e0223 */
[----:B------:R-:W-:Y:S02]  /*1b210*/  IMAD.MOV.U32 R11, RZ, RZ, R29 ;  /* 0x000000ffff0b7224 */ /* 0x000fe400078e001d */
[----:B------:R-:W-:Y:S02]  /*1b220*/  IMAD.IADD R15, R15, 0x1, R33 ;  /* 0x000000010f0f7824 */ /* 0x000fe400078e0221 */
[-C--:B----4-:R-:W-:Y:S02]  /*1b230*/  IMAD R33, R25, R31.reuse, RZ ;  /* 0x0000001f19217224 */ /* 0x090fe400078e02ff */
[----:B------:R-:W-:-:S04]  /*1b240*/  IMAD.WIDE.U32 R24, R24, R31, RZ ;  /* 0x0000001f18187225 */ /* 0x000fc800078e00ff */
[----:B------:R-:W-:Y:S01]  /*1b250*/  IMAD.IADD R33, R25, 0x1, R33 ;  /* 0x0000000119217824 */ /* 0x000fe200078e0221 */
[--C-:B---3--:R-:W-:Y:S01]  /*1b260*/  IADD3 R14, P2, P5, R10, R14, R0.reuse ;  /* 0x0000000e0a0e7210 */ /* 0x108fe20007d5e000 */
[----:B------:R-:W-:Y:S01]  /*1b270*/  @P4 IMAD.HI.U32 R10, R29, R30, RZ ;  /* 0x0000001e1d0a4227 */ /* 0x000fe200078e00ff */
[----:B------:R-:W-:-:S04]  /*1b280*/  SHF.R.S32.HI R106, RZ, 0x1f, R0 ;  /* 0x0000001fff6a7819 */ /* 0x000fc80000011400 */
[----:B------:R-:W-:Y:S02]  /*1b290*/  @P4 SHF.R.U32.HI R11, RZ, R37, R10 ;  /* 0x00000025ff0b4219 */ /* 0x000fe4000001160a */
        /* <DEDUP_REMOVED lines=15> */
[----:B------:R-:W-:Y:S02]  /*1b390*/  ULDC.64 UR4, c[0x0][0x208] ;  /* 0x0000820000047ab9 */ /* 0x000fe40000000a00 */
[----:B------:R-:W2:Y:S04]  /*1b3a0*/  LDG.E R8, desc[UR4][R12.64] ;  /* 0x000000040c087981 */ /* 0x000ea8000c1e1900 */
[----:B-----5:R-:W2:Y:S02]  /*1b3b0*/  LDG.E R3, desc[UR4][R12.64+0x4] ;  /* 0x000004040c037981 */ /* 0x020ea4000c1e1900 */
[----:B--2---:R-:W-:-:S07]  /*1b3c0*/  IMAD.IADD R3, R3, 0x1, -R8 ;  /* 0x0000000103037824 */ /* 0x004fce00078e0a08 */
.L_x_2876:
[----:B------:R-:W2:Y:S01]  /*1b3d0*/  LDL R12, [R1+0x4c] ;  /* 0x00004c00010c7983 */ /* 0x000ea20000100800 */
[----:B-----5:R-:W-:Y:S01]  /*1b3e0*/  IMAD R3, R3, R4, RZ ;  /* 0x0000000403037224 */ /* 0x020fe200078e02ff */
[----:B------:R-:W-:Y:S01]  /*1b3f0*/  LOP3.LUT P0, RZ, R225, 0x3, RZ, 0xc0, !PT ;  /* 0x00000003e1ff7812 */ /* 0x000fe2000780c0ff */
[----:B------:R-:W-:Y:S01]  /*1b400*/  ULDC.64 UR4, c[0x0][0x208] ;  /* 0x0000820000047ab9 */ /* 0x000fe20000000a00 */
        /* <DEDUP_REMOVED lines=14> */
[----:B------:R-:W-:-:S03]  /*1b4f0*/  IMAD.WIDE R72, R9, 0x2, R72 ;  /* 0x0000000209487825 */ /* 0x000fc600078e0248 */
[C---:B------:R-:W-:Y:S02]  /*1b500*/  IADD3 R13, P6, R72.reuse, 0x1000, RZ ;  /* 0x00001000480d7810 */ /* 0x040fe40007fde0ff */
[----:B------:R-:W1:Y:S01]  /*1b510*/  @P4 LDC R53, c[0x0][0xbf0] ;  /* 0x0002fc00ff354b82 */ /* 0x000e620000000800 */
        /* <DEDUP_REMOVED lines=9> */
[----:B------:R-:W-:Y:S01]  /*1b5b0*/  IADD3 R9, P6, R72, 0x7000, RZ ;  /* 0x0000700048097810 */ /* 0x000fe20007fde0ff */
[----:B------:R-:W5:Y:S01]  /*1b5c0*/  LD.E.128 R12, desc[UR4][R12.64] ;  /* 0x000000040c0c7980 */ /* 0x000f62000c101d00 */
[----:B------:R-:W-:Y:S02]  /*1b5d0*/  LOP3.LUT R24, R25, 0x380, RZ, 0xc0, !PT ;  /* 0x0000038019187812 */ /* 0x000fe400078ec0ff */
[----:B------:R-:W-:Y:S01]  /*1b5e0*/  LOP3.LUT R28, R29, 0x380, RZ, 0xc0, !PT ;  /* 0x000003801d1c7812 */ /* 0x000fe200078ec0ff */
[----:B------:R-:W-:Y:S01]  /*1b5f0*/  IMAD.X R45, RZ, RZ, R73, P6 ;  /* 0x000000ffff2d7224 */ /* 0x000fe200030e0649 */
[----:B------:R-:W-:-:S02]  /*1b600*/  LOP3.LUT R32, R33, 0x380, RZ, 0xc0, !PT ;  /* 0x0000038021207812 */ /* 0x000fc400078ec0ff */
[----:B------:R-:W-:Y:S02]  /*1b610*/  LOP3.LUT R36, R37, 0x380, RZ, 0xc0, !PT ;  /* 0x0000038025247812 */ /* 0x000fe400078ec0ff */
[----:B------:R-:W-:Y:S02]  /*1b620*/  LOP3.LUT R40, R41, 0x380, RZ, 0xc0, !PT ;  /* 0x0000038029287812 */ /* 0x000fe400078ec0ff */
[----:B------:R-:W-:Y:S02]  /*1b630*/  LOP3.LUT R8, R9, 0x380, RZ, 0xc0, !PT ;  /* 0x0000038009087812 */ /* 0x000fe400078ec0ff */
[----:B------:R-:W-:Y:S02]  /*1b640*/  LOP3.LUT R11, R72, 0x380, RZ, 0xc0, !PT ;  /* 0x00000380480b7812 */ /* 0x000fe400078ec0ff */
[----:B------:R-:W-:Y:S02]  /*1b650*/  SHF.R.U64 R24, R24, 0x3, RZ ;  /* 0x0000000318187819 */ /* 0x000fe400000012ff */
[----:B------:R-:W-:-:S02]  /*1b660*/  SHF.R.U64 R28, R28, 0x3, RZ ;  /* 0x000000031c1c7819 */ /* 0x000fc400000012ff */
[----:B------:R-:W-:Y:S02]  /*1b670*/  SHF.R.U64 R32, R32, 0x3, RZ ;  /* 0x0000000320207819 */ /* 0x000fe400000012ff */
[----:B------:R-:W-:Y:S02]  /*1b680*/  SHF.R.U64 R36, R36, 0x3, RZ ;  /* 0x0000000324247819 */ /* 0x000fe400000012ff */
[----:B------:R-:W-:Y:S02]  /*1b690*/  SHF.R.U64 R40, R40, 0x3, RZ ;  /* 0x0000000328287819 */ /* 0x000fe400000012ff */
[----:B------:R-:W-:Y:S02]  /*1b6a0*/  SHF.R.U64 R8, R8, 0x3, RZ ;  /* 0x0000000308087819 */ /* 0x000fe400000012ff */
[----:B------:R-:W-:Y:S02]  /*1b6b0*/  SHF.R.U64 R11, R11, 0x3, RZ ;  /* 0x000000030b0b7819 */ /* 0x000fe400000012ff */
        /* <DEDUP_REMOVED lines=10> */
[----:B------:R-:W-:Y:S01]  /*1b760*/  LOP3.LUT R44, R8, R9, RZ, 0x3c, !PT ;  /* 0x00000009082c7212 */ /* 0x000fe200078e3cff */
[----:B------:R-:W5:Y:S01]  /*1b770*/  LD.E.128 R24, desc[UR4][R24.64] ;  /* 0x0000000418187980 */ /* 0x000f62000c101d00 */
[----:B------:R-:W-:-:S03]  /*1b780*/  LOP3.LUT R72, R11, R72, RZ, 0x3c, !PT ;  /* 0x000000480b487212 */ /* 0x000fc600078e3cff */
[----:B------:R-:W5:Y:S04]  /*1b790*/  LD.E.128 R28, desc[UR4][R28.64] ;  /* 0x000000041c1c7980 */ /* 0x000f68000c101d00 */
[----:B------:R2:W5:Y:S04]  /*1b7a0*/  LD.E.128 R8, desc[UR4][R72.64] ;  /* 0x0000000448087980 */ /* 0x000568000c101d00 */
[----:B------:R-:W5:Y:S04]  /*1b7b0*/  LD.E.128 R32, desc[UR4][R32.64] ;  /* 0x0000000420207980 */ /* 0x000f68000c101d00 */
[----:B------:R-:W5:Y:S04]  /*1b7c0*/  LD.E.128 R36, desc[UR4][R36.64] ;  /* 0x0000000424247980 */ /* 0x000f68000c101d00 */
[----:B------:R-:W5:Y:S04]  /*1b7d0*/  LD.E.128 R40, desc[UR4][R40.64] ;  /* 0x0000000428287980 */ /* 0x000f68000c101d00 */
[----:B------:R-:W5:Y:S01]  /*1b7e0*/  LD.E.128 R44, desc[UR4][R44.64] ;  /* 0x000000042c2c7980 */ /* 0x000f62000c101d00 */
[----:B------:R-:W-:-:S02]  /*1b7f0*/  ULDC.64 UR4, c[0x0][0xaa0] ;  /* 0x0002a80000047ab9 */ /* 0x000fc40000000a00 */
[----:B------:R-:W-:Y:S01]  /*1b800*/  IMAD R21, R106, UR4, RZ ;  /* 0x000000046a157c24 */ /* 0x000fe2000f8e02ff */
[----:B------:R-:W-:Y:S01]  /*1b810*/  SHF.R.S32.HI R48, RZ, 0x1f, R195 ;  /* 0x0000001fff307819 */ /* 0x000fe200000114c3 */
[----:B------:R-:W-:Y:S01]  /*1b820*/  @!PT LDS RZ, [RZ] ;  /* 0x00000000fffff984 */ /* 0x000fe20000000800 */
[----:B------:R-:W-:Y:S01]  /*1b830*/  @!PT LDS RZ, [RZ] ;  /* 0x00000000fffff984 */ /* 0x000fe20000000800 */
[----:B------:R-:W-:Y:S01]  /*1b840*/  @!PT LDS RZ, [RZ] ;  /* 0x00000000fffff984 */ /* 0x000fe20000000800 */
[----:B------:R-:W-:Y:S01]  /*1b850*/  @!PT LDS RZ, [RZ] ;  /* 0x00000000fffff984 */ /* 0x000fe20000000800 */
[----:B------:R3:W-:Y:S06]  /*1b860*/  MEMBAR.ALL.CTA ;  /* 0x0000000000007992 */ /* 0x0007ec0000008000 */
[----:B---3--:R-:W3:Y:S01]  /*1b870*/  FENCE.VIEW.ASYNC.S ;  /* 0x00000000000073c6 */ /* 0x008ee20000000000 */
[C---:B------:R-:W-:Y:S02]  /*1b880*/  IMAD R49, R0.reuse, UR5, R21 ;  /* 0x0000000500317c24 */ /* 0x040fe4000f8e0215 */
[----:B------:R-:W-:Y:S01]  /*1b890*/  IMAD.WIDE.U32 R20, R0, UR4, RZ ;  /* 0x0000000400147c25 */ /* 0x000fe2000f8e00ff */
[----:B------:R-:W-:-:S03]  /*1b8a0*/  ULDC.64 UR4, c[0x0][0xae8] ;  /* 0x0002ba0000047ab9 */ /* 0x000fc60000000a00 */
[----:B------:R-:W-:Y:S02]  /*1b8b0*/  IMAD.IADD R21, R21, 0x1, R49 ;  /* 0x0000000115157824 */ /* 0x000fe400078e0231 */
[----:B------:R-:W-:Y:S02]  /*1b8c0*/  IMAD R49, R193, 0x20, R221 ;  /* 0x00000020c1317824 */ /* 0x000fe400078e02dd */
[----:B------:R-:W-:-:S04]  /*1b8d0*/  IMAD.WIDE.U32 R20, R165, UR4, R20 ;  /* 0x00000004a5147c25 */ /* 0x000fc8000f8e0014 */
[----:B------:R-:W-:Y:S02]  /*1b8e0*/  IMAD.IADD R50, R186, 0x1, R49 ;  /* 0x00000001ba327824 */ /* 0x000fe400078e0231 */
[----:B------:R-:W-:Y:S01]  /*1b8f0*/  IMAD R21, R165, UR5, R21 ;  /* 0x00000005a5157c24 */ /* 0x000fe2000f8e0215 */
[----:B------:R-:W-:Y:S01]  /*1b900*/  ULDC.64 UR4, c[0x0][0xaf0] ;  /* 0x0002bc0000047ab9 */ /* 0x000fe20000000a00 */
[----:B0-----:R-:W-:-:S04]  /*1b910*/  @P4 IMAD.HI.U32 R0, R50, R51, RZ ;  /* 0x0000003332004227 */ /* 0x001fc800078e00ff */
[----:B------:R-:W-:Y:S01]  /*1b920*/  IMAD.MOV.U32 R49, RZ, RZ, R50 ;  /* 0x000000ffff317224 */ /* 0x000fe200078e0032 */
[----:B-1----:R-:W-:Y:S01]  /*1b930*/  @P4 SHF.R.U32.HI R49, RZ, R53, R0 ;  /* 0x00000035ff314219 */ /* 0x002fe20000011600 */
[----:B------:R-:W-:Y:S02]  /*1b940*/  IMAD R48, R48, UR4, RZ ;  /* 0x0000000430307c24 */ /* 0x000fe4000f8e02ff */
[----:B------:R-:W-:Y:S01]  /*1b950*/  IMAD.WIDE.U32 R20, R195, UR4, R20 ;  /* 0x00000004c3147c25 */ /* 0x000fe2000f8e0014 */
[----:B------:R-:W-:-:S03]  /*1b960*/  SHF.R.S32.HI R0, RZ, 0x1f, R49 ;  /* 0x0000001fff007819 */ /* 0x000fc60000011431 */
[----:B------:R-:W-:Y:S01]  /*1b970*/  IMAD R51, R195, UR5, R48 ;  /* 0x00000005c3337c24 */ /* 0x000fe2000f8e0230 */
[----:B------:R-:W-:Y:S01]  /*1b980*/  ULDC.64 UR4, c[0x0][0xae0] ;  /* 0x0002b80000047ab9 */ /* 0x000fe20000000a00 */
[----:B------:R-:W-:Y:S02]  /*1b990*/  IMAD.MOV R53, RZ, RZ, -R49 ;  /* 0x000000ffff357224 */ /* 0x000fe400078e0a31 */
[----:B------:R-:W-:Y:S02]  /*1b9a0*/  IMAD.IADD R21, R21, 0x1, R51 ;  /* 0x0000000115157824 */ /* 0x000fe400078e0233 */
[----:B------:R-:W-:Y:S02]  /*1b9b0*/  IMAD R0, R0, UR4, RZ ;  /* 0x0000000400007c24 */ /* 0x000fe4000f8e02ff */
[----:B------:R-:W-:Y:S02]  /*1b9c0*/  IMAD R51, R4, R53, R50 ;  /* 0x0000003504337224 */ /* 0x000fe400078e0232 */
[----:B------:R-:W-:-:S02]  /*1b9d0*/  IMAD R53, R49, UR5, R0 ;  /* 0x0000000531357c24 */ /* 0x000fc4000f8e0200 */
[----:B------:R-:W-:Y:S01]  /*1b9e0*/  IMAD.WIDE.U32 R20, R49, UR4, R20 ;  /* 0x0000000431147c25 */ /* 0x000fe2000f8e0014 */
[----:B------:R-:W-:Y:S01]  /*1b9f0*/  SHF.R.S32.HI R0, RZ, 0x1f, R51 ;  /* 0x0000001fff007819 */ /* 0x000fe20000011433 */
[----:B------:R-:W-:Y:S02]  /*1ba00*/  ULDC.64 UR4, c[0x0][0xad8] ;  /* 0x0002b60000047ab9 */ /* 0x000fe40000000a00 */
[----:B------:R-:W-:Y:S02]  /*1ba10*/  IMAD.IADD R186, R221, 0x1, R186 ;  /* 0x00000001ddba7824 */ /* 0x000fe400078e02ba */
[----:B------:R-:W-:Y:S02]  /*1ba20*/  IMAD.IADD R21, R21, 0x1, R53 ;  /* 0x0000000115157824 */ /* 0x000fe400078e0235 */
[----:B------:R-:W-:Y:S02]  /*1ba30*/  IMAD R4, R0, UR4, RZ ;  /* 0x0000000400047c24 */ /* 0x000fe4000f8e02ff */
[----:B------:R-:W-:-:S02]  /*1ba40*/  VIADD R0, R186, 0x20 ;  /* 0x00000020ba007836 */ /* 0x000fc40000000000 */
[C---:B------:R-:W-:Y:S02]  /*1ba50*/  IMAD R49, R51.reuse, UR5, R4 ;  /* 0x0000000533317c24 */ /* 0x040fe4000f8e0204 */
[----:B------:R-:W-:Y:S01]  /*1ba60*/  IMAD.WIDE.U32 R20, R51, UR4, R20 ;  /* 0x0000000433147c25 */ /* 0x000fe2000f8e0014 */
[-C--:B------:R-:W-:Y:S01]  /*1ba70*/  ISETP.GE.AND P0, PT, R0, R3.reuse, PT ;  /* 0x000000030000720c */ /* 0x080fe20003f06270 */
[----:B------:R-:W-:Y:S01]  /*1ba80*/  ULDC.64 UR4, c[0x0][0xa80] ;  /* 0x0002a00000047ab9 */ /* 0x000fe20000000a00 */
[----:B------:R-:W-:Y:S01]  /*1ba90*/  ISETP.GE.AND P2, PT, R186, R3, PT ;  /* 0x00000003ba00720c */ /* 0x000fe20003f46270 */
[----:B------:R-:W-:Y:S02]  /*1baa0*/  VIADD R0, R2, 0x2a820 ;  /* 0x0002a82002007836 */ /* 0x000fe40000000000 */
[----:B------:R-:W-:Y:S01]  /*1bab0*/  VIADD R4, R186, 0x40 ;  /* 0x00000040ba047836 */ /* 0x000fe20000000000 */
[----:B------:R-:W-:Y:S01]  /*1bac0*/  LEA R50, P3, R20, UR4, 0x1 ;  /* 0x0000000414327c11 */ /* 0x000fe2000f8608ff */
[----:B------:R-:W-:Y:S01]  /*1bad0*/  IMAD.IADD R21, R21, 0x1, R49 ;  /* 0x0000000115157824 */ /* 0x000fe200078e0231 */
[----:B------:R-:W-:-:S02]  /*1bae0*/  PRMT R0, RZ, 0x654, R0 ;  /* 0x00000654ff007816 */ /* 0x000fc40000000000 */
[----:B------:R-:W-:Y:S02]  /*1baf0*/  ISETP.GE.AND P1, PT, R4, R3, PT ;  /* 0x000000030400720c */ /* 0x000fe40003f26270 */
[----:B------:R-:W-:Y:S01]  /*1bb00*/  LEA.HI.X R4, R20, UR5, R21, 0x1, P3 ;  /* 0x0000000514047c11 */ /* 0x000fe200098f0c15 */
[----:B---3--:R0:W-:Y:S01]  /*1bb10*/  SYNCS.ARRIVE.TRANS64.RED.A1T0 RZ, [R0+URZ], RZ ;  /* 0x000000ff00ff79a7 */ /* 0x0081e2000810043f */
[----:B------:R2:W1:Y:S01]  /*1bb20*/  SHFL.IDX PT, R48, R50, RZ, 0x181f ;  /* 0x00181fff32307589 */ /* 0x00046200000e0000 */
[----:B------:R-:W-:Y:S01]  /*1bb30*/  BSSY B1, `(.L_x_2878) ;  /* 0x000000f000017945 */ /* 0x000fe20003800000 */
[----:B------:R-:W-:Y:S02]  /*1bb40*/  SHF.R.S32.HI R107, RZ, 0x1f, R192 ;  /* 0x0000001fff6b7819 */ /* 0x000fe400000114c0 */
[----:B------:R-:W-:Y:S01]  /*1bb50*/  SHF.R.S32.HI R108, RZ, 0x1f, R189 ;  /* 0x0000001fff6c7819 */ /* 0x000fe200000114bd */
[----:B0-----:R2:W0:Y:S01]  /*1bb60*/  SHFL.IDX PT, R0, R4, RZ, 0x181f ;  /* 0x00181fff04007589 */ /* 0x00142200000e0000 */
[----:B------:R-:W-:Y:S05]  /*1bb70*/  @P2 BRA `(.L_x_2879) ;  /* 0x0000000000282947 */ /* 0x000fea0003800000 */
[----:B------:R-:W-:Y:S01]  /*1bb80*/  ULDC UR4, c[0x0][0xac8] ;  /* 0x0002b20000047ab9 */ /* 0x000fe20000000800 */
[----:B------:R-:W-:Y:S01]  /*1bb90*/  ULDC.64 UR6, c[0x0][0x208] ;  /* 0x0000820000067ab9 */ /* 0x000fe20000000a00 */
[----:B------:R-:W-:Y:S02]  /*1bba0*/  ISETP.GE.AND P2, PT, R189, UR4, PT ;  /* 0x00000004bd007c0c */ /* 0x000fe4000bf46270 */
[----:B------:R-:W-:-:S11]  /*1bbb0*/  ISETP.GE.AND P3, PT, R192, UR4, PT ;  /* 0x00000004c0007c0c */ /* 0x000fd6000bf66270 */
[CC--:B-1----:R-:W-:Y:S02]  /*1bbc0*/  @!P2 LEA R20, P4, R189.reuse, R48.reuse, 0x1 ;  /* 0x00000030bd14a211 */ /* 0x0c2fe400078808ff */
[C---:B------:R-:W-:Y:S02]  /*1bbd0*/  @!P3 LEA R48, P5, R192.reuse, R48, 0x1 ;  /* 0x00000030c030b211 */ /* 0x040fe400078a08ff */
[-C--:B0-----:R-:W-:Y:S02]  /*1bbe0*/  @!P2 LEA.HI.X R21, R189, R0.reuse, R108, 0x1, P4 ;  /* 0x00000000bd15a211 */ /* 0x081fe400020f0c6c */
[----:B------:R-:W-:-:S03]  /*1bbf0*/  @!P3 LEA.HI.X R49, R192, R0, R107, 0x1, P5 ;  /* 0x00000000c031b211 */ /* 0x000fc600028f0c6b */
[----:B-----5:R3:W-:Y:S04]  /*1bc00*/  @!P2 ST.E.128 desc[UR6][R20.64], R8 ;  /* 0x000000081400a985 */ /* 0x0207e8000c101d06 */
[----:B------:R3:W-:Y:S02]  /*1bc10*/  @!P3 ST.E.128 desc[UR6][R48.64], R32 ;  /* 0x000000203000b985 */ /* 0x0007e4000c101d06 */
.L_x_2879:
[----:B------:R-:W-:Y:S05]  /*1bc20*/  BSYNC B1 ;  /* 0x0000000000017941 */ /* 0x000fea0003800000 */
.L_x_2878:
[----:B0-----:R0:W4:Y:S01]  /*1bc30*/  SHFL.IDX PT, R0, R4, 0x1, 0x181f ;  /* 0x00381f0004007f89 */ /* 0x00112200000e0000 */
[----:B------:R-:W-:Y:S03]  /*1bc40*/  BSSY B1, `(.L_x_2880) ;  /* 0x000000d000017945 */ /* 0x000fe60003800000 */
[----:B---3-5:R0:W3:Y:S01]  /*1bc50*/  SHFL.IDX PT, R10, R50, 0x1, 0x181f ;  /* 0x00381f00320a7f89 */ /* 0x0280e200000e0000 */
[----:B------:R-:W-:Y:S05]  /*1bc60*/  @P0 BRA `(.L_x_2881) ;  /* 0x0000000000280947 */ /* 0x000fea0003800000 */
[----:B------:R-:W-:Y:S01]  /*1bc70*/  ULDC UR4, c[0x0][0xac8] ;  /* 0x0002b20000047ab9 */ /* 0x000fe20000000800 */
[----:B------:R-:W-:Y:S01]  /*1bc80*/  ULDC.64 UR6, c[0x0][0x208] ;  /* 0x0000820000067ab9 */ /* 0x000fe20000000a00 */
        /* <DEDUP_REMOVED lines=8> */
.L_x_2881:
[----:B------:R-:W-:Y:S05]  /*1bd10*/  BSYNC B1 ;  /* 0x0000000000017941 */ /* 0x000fea0003800000 */
.L_x_2880:
[----:B----4-:R4:W0:Y:S01]  /*1bd20*/  SHFL.IDX PT, R0, R4, 0x2, 0x181f ;  /* 0x00581f0004007f89 */ /* 0x01082200000e0000 */
[----:B------:R-:W-:Y:S03]  /*1bd30*/  BSSY B1, `(.L_x_2882) ;  /* 0x000000d000017945 */ /* 0x000fe60003800000 */
[----:B---3--:R4:W3:Y:S01]  /*1bd40*/  SHFL.IDX PT, R10, R50, 0x2, 0x181f ;  /* 0x00581f00320a7f89 */ /* 0x0088e200000e0000 */
[----:B------:R-:W-:Y:S05]  /*1bd50*/  @P1 BRA `(.L_x_2883) ;  /* 0x0000000000281947 */ /* 0x000fea0003800000 */
[----:B------:R-:W-:Y:S01]  /*1bd60*/  ULDC UR4, c[0x0][0xac8] ;  /* 0x0002b20000047ab9 */ /* 0x000fe20000000800 */
[----:B------:R-:W-:Y:S01]  /*1bd70*/  ULDC.64 UR6, c[0x0][0x208] ;  /* 0x0000820000067ab9 */ /* 0x000fe20000000a00 */
        /* <DEDUP_REMOVED lines=8> */
.L_x_2883:
[----:B------:R-:W-:Y:S05]  /*1be00*/  BSYNC B1 ;  /* 0x0000000000017941 */ /* 0x000fea0003800000 */
.L_x_2882:
[----:B0-----:R-:W-:Y:S01]  /*1be10*/  VIADD R0, R186, 0x60 ;  /* 0x00000060ba007836 */ /* 0x001fe20000000000 */
[----:B--2-4-:R-:W0:Y:S04]  /*1be20*/  SHFL.IDX PT, R4, R4, 0x3, 0x181f ;  /* 0x00781f0004047f89 */ /* 0x014e2800000e0000 */
[----:B------:R-:W-:Y:S01]  /*1be30*/  ISETP.GE.AND P0, PT, R0, R3, PT ;  /* 0x000000030000720c */ /* 0x000fe20003f06270 */
[----:B------:R-:W2:-:S12]  /*1be40*/  SHFL.IDX PT, R50, R50, 0x3, 0x181f ;  /* 0x00781f0032327f89 */ /* 0x000e9800000e0000 */
[----:B------:R-:W-:Y:S05]  /*1be50*/  @P0 BRA `(.L_x_2884) ;  /* 0x0000001800440947 */ /* 0x000fea0003800000 */
[----:B------:R-:W-:Y:S01]  /*1be60*/  ULDC UR4, c[0x0][0xac8] ;  /* 0x0002b20000047ab9 */ /* 0x000fe20000000800 */
[----:B------:R-:W-:Y:S01]  /*1be70*/  ULDC.64 UR6, c[0x0][0x208] ;  /* 0x0000820000067ab9 */ /* 0x000fe20000000a00 */
[----:B------:R-:W-:-:S13]  /*1be80*/  ISETP.GE.AND P1, PT, R189, UR4, PT ;  /* 0x00000004bd007c0c */ /* 0x000fda000bf26270 */
[----:B--2---:R-:W-:-:S04]  /*1be90*/  @!P1 LEA R8, P0, R189, R50, 0x1 ;  /* 0x00000032bd089211 */ /* 0x004fc800078008ff */
[----:B0-----:R-:W-:Y:S02]  /*1bea0*/  @!P1 LEA.HI.X R9, R189, R4, R108, 0x1, P0 ;  /* 0x00000004bd099211 */ /* 0x001fe400000f0c6c */
[----:B------:R-:W-:-:S03]  /*1beb0*/  ISETP.GE.AND P0, PT, R192, UR4, PT ;  /* 0x00000004c0007c0c */ /* 0x000fc6000bf06270 */
[----:B------:R0:W-:Y:S10]  /*1bec0*/  @!P1 ST.E.128 desc[UR6][R8.64], R28 ;  /* 0x0000001c08009985 */ /* 0x0001f4000c101d06 */
[----:B------:R-:W-:Y:S05]  /*1bed0*/  @P0 BRA `(.L_x_2884) ;  /* 0x0000001800240947 */ /* 0x000fea0003800000 */
[----:B0-----:R-:W-:Y:S01]  /*1bee0*/  LEA R8, P0, R192, R50, 0x1 ;  /* 0x00000032c0087211 */ /* 0x001fe200078008ff */
[----:B------:R-:W-:-:S03]  /*1bef0*/  ULDC.64 UR4, c[0x0][0x208] ;  /* 0x0000820000047ab9 */ /* 0x000fc60000000a00 */
[----:B------:R-:W-:-:S05]  /*1bf00*/  LEA.HI.X R9, R192, R4, R107, 0x1, P0 ;  /* 0x00000004c0097211 */ /* 0x000fca00000f0c6b */
[----:B------:R0:W-:Y:S01]  /*1bf10*/  ST.E.128 desc[UR4][R8.64], R44 ;  /* 0x0000002c08007985 */ /* 0x0001e2000c101d04 */
[----:B------:R-:W-:Y:S05]  /*1bf20*/  BRA `(.L_x_2884) ;  /* 0x0000001800107947 */ /* 0x000fea0003800000 */
.L_x_2877:
        /* <DEDUP_REMOVED lines=11> */
[----:B------:R-:W-:-:S02]  /*1bfe0*/  SHF.R.S32.HI R0, RZ, 0x1f, R195 ;  /* 0x0000001fff007819 */ /* 0x000fc400000114c3 */
[----:B------:R-:W-:Y:S01]  /*1bff0*/  IMAD.IADD R9, R9, 0x1, R11 ;  /* 0x0000000109097824 */ /* 0x000fe200078e020b */
[----:B------:R-:W-:Y:S01]  /*1c000*/  SHF.R.S32.HI R28, RZ, 0x1f, R206 ;  /* 0x0000001fff1c7819 */ /* 0x000fe200000114ce */
[----:B------:R-:W-:Y:S01]  /*1c010*/  IMAD.MOV.U32 R11, RZ, RZ, R29 ;  /* 0x000000ffff0b7224 */ /* 0x000fe200078e001d */
[----:B------:R-:W-:Y:S01]  /*1c020*/  SHF.R.S32.HI R30, RZ, 0x1f, R207 ;  /* 0x0000001fff1e7819 */ /* 0x000fe200000114cf */
[C---:B------:R-:W-:Y:S01]  /*1c030*/  IMAD.WIDE.U32 R8, R165.reuse, UR4, R8 ;  /* 0x00000004a5087c25 */ /* 0x040fe2000f8e0008 */
[----:B------:R-:W-:Y:S02]  /*1c040*/  SHF.R.S32.HI R31, RZ, 0x1f, R208 ;  /* 0x0000001fff1f7819 */ /* 0x000fe400000114d0 */
[----:B------:R-:W-:Y:S01]  /*1c050*/  SHF.R.S32.HI R32, RZ, 0x1f, R209 ;  /* 0x0000001fff207819 */ /* 0x000fe200000114d1 */
[----:B------:R-:W-:Y:S01]  /*1c060*/  IMAD R9, R165, UR5, R9 ;  /* 0x00000005a5097c24 */ /* 0x000fe2000f8e0209 */
[----:B------:R-:W-:Y:S01]  /*1c070*/  ULDC.64 UR4, c[0x0][0xb40] ;  /* 0x0002d00000047ab9 */ /* 0x000fe20000000a00 */
[----:B------:R-:W-:Y:S01]  /*1c080*/  SHF.R.S32.HI R33, RZ, 0x1f, R210 ;  /* 0x0000001fff217819 */ /* 0x000fe200000114d2 */
[----:B------:R-:W-:Y:S01]  /*1c090*/  IMAD R0, R0, UR4, RZ ;  /* 0x0000000400007c24 */ /* 0x000fe2000f8e02ff */
[----:B------:R-:W-:Y:S01]  /*1c0a0*/  SHF.R.S32.HI R34, RZ, 0x1f, R211 ;  /* 0x0000001fff227819 */ /* 0x000fe200000114d3 */
[----:B0-----:R-:W-:Y:S01]  /*1c0b0*/  @P4 IMAD.HI.U32 R10, R29, R10, RZ ;  /* 0x0000000a1d0a4227 */ /* 0x001fe200078e00ff */
[----:B------:R-:W-:-:S02]  /*1c0c0*/  SHF.R.S32.HI R35, RZ, 0x1f, R212 ;  /* 0x0000001fff237819 */ /* 0x000fc400000114d4 */
[----:B------:R-:W-:Y:S01]  /*1c0d0*/  SHF.R.S32.HI R36, RZ, 0x1f, R213 ;  /* 0x0000001fff247819 */ /* 0x000fe200000114d5 */
[C---:B------:R-:W-:Y:S01]  /*1c0e0*/  IMAD R13, R195.reuse, UR5, R0 ;  /* 0x00000005c30d7c24 */ /* 0x040fe2000f8e0200 */
[----:B------:R-:W-:Y:S01]  /*1c0f0*/  SHF.R.S32.HI R26, RZ, 0x1f, R216 ;  /* 0x0000001fff1a7819 */ /* 0x000fe200000114d8 */
[----:B------:R-:W-:Y:S01]  /*1c100*/  IMAD.WIDE.U32 R8, R195, UR4, R8 ;  /* 0x00000004c3087c25 */ /* 0x000fe2000f8e0008 */
[----:B-1----:R-:W-:Y:S01]  /*1c110*/  @P4 SHF.R.U32.HI R11, RZ, R15, R10 ;  /* 0x0000000fff0b4219 */ /* 0x002fe2000001160a */
[----:B------:R-:W-:Y:S01]  /*1c120*/  ULDC.64 UR4, c[0x0][0xb48] ;  /* 0x0002d20000047ab9 */ /* 0x000fe20000000a00 */
[----:B------:R-:W-:Y:S01]  /*1c130*/  SHF.R.S32.HI R21, RZ, 0x1f, R217 ;  /* 0x0000001fff157819 */ /* 0x000fe200000114d9 */
[----:B------:R-:W-:Y:S01]  /*1c140*/  IMAD.IADD R9, R9, 0x1, R13 ;  /* 0x0000000109097824 */ /* 0x000fe200078e020d */
[----:B------:R-:W-:Y:S02]  /*1c150*/  IADD3 R13, -R11, RZ, RZ ;  /* 0x000000ff0b0d7210 */ /* 0x000fe40007ffe1ff */
[----:B------:R-:W-:Y:S01]  /*1c160*/  SHF.R.S32.HI R0, RZ, 0x1f, R11 ;  /* 0x0000001fff007819 */ /* 0x000fe2000001140b */
[----:B------:R-:W-:-:S04]  /*1c170*/  IMAD.WIDE.U32 R8, R200, UR4, R8 ;  /* 0x00000004c8087c25 */ /* 0x000fc8000f8e0008 */
[----:B------:R-:W-:Y:S02]  /*1c180*/  IMAD R13, R4, R13, R29 ;  /* 0x0000000d040d7224 */ /* 0x000fe400078e021d */
[----:B------:R-:W-:Y:S02]  /*1c190*/  IMAD R0, R0, UR6, RZ ;  /* 0x0000000600007c24 */ /* 0x000fe4000f8e02ff */
        /* <DEDUP_REMOVED lines=15> */
[----:B------:R0:W-:Y:S01]  /*1c290*/  SYNCS.ARRIVE.TRANS64.RED.A1T0 RZ, [R10+URZ], RZ ;  /* 0x000000ff0aff79a7 */ /* 0x0001e2000810043f */
[----:B------:R0:W1:Y:S04]  /*1c2a0*/  SHFL.IDX PT, R8, R0, RZ, 0x1c1f ;  /* 0x001c1fff00087589 */ /* 0x00006800000e0000 */
[----:B------:R0:W2:Y:S01]  /*1c2b0*/  SHFL.IDX PT, R9, R4, RZ, 0x1c1f ;  /* 0x001c1fff04097589 */ /* 0x0000a200000e0000 */
[----:B------:R-:W-:Y:S05]  /*1c2c0*/  @P0 BRA `(.L_x_2886) ;  /* 0x0000000400040947 */ /* 0x000fea0003800000 */
[----:B------:R-:W-:Y:S01]  /*1c2d0*/  ULDC UR4, c[0x0][0xac8] ;  /* 0x0002b20000047ab9 */ /* 0x000fe20000000800 */
[----:B------:R-:W-:Y:S01]  /*1c2e0*/  ULDC.64 UR6, c[0x0][0x208] ;  /* 0x0000820000067ab9 */ /* 0x000fe20000000a00 */
        /* <DEDUP_REMOVED lines=63> */
.L_x_2886:
[----:B------:R-:W-:Y:S05]  /*1c6e0*/  BSYNC B1 ;  /* 0x0000000000017941 */ /* 0x000fea0003800000 */
.L_x_2885:
[----:B------:R-:W-:Y:S01]  /*1c6f0*/  ISETP.GE.AND P0, PT, R24, R3, PT ;  /* 0x000000031800720c */ /* 0x000fe20003f06270 */
[----:B--23--:R2:W3:Y:S04]  /*1c700*/  SHFL.IDX PT, R9, R4, 0x1, 0x1c1f ;  /* 0x003c1f0004097f89 */ /* 0x00c4e800000e0000 */
[----:B-1----:R2:W1:Y:S08]  /*1c710*/  SHFL.IDX PT, R8, R0, 0x1, 0x1c1f ;  /* 0x003c1f0000087f89 */ /* 0x00247000000e0000 */
[----:B--2---:R-:W-:Y:S05]  /*1c720*/  @P0 BRA `(.L_x_2884) ;  /* 0x0000001000100947 */ /* 0x004fea0003800000 */
[----:B------:R-:W-:Y:S01]  /*1c730*/  ULDC UR4, c[0x0][0xac8] ;  /* 0x0002b20000047ab9 */ /* 0x000fe20000000800 */
[----:B------:R-:W-:Y:S01]  /*1c740*/  ULDC.64 UR6, c[0x0][0x208] ;  /* 0x0000820000067ab9 */ /* 0x000fe20000000a00 */
        /* <DEDUP_REMOVED lines=31> */
[----:B------:R-:W-:Y:S02]  /*1c940*/  ISETP.GE.AND P4, PT, R207, UR4, PT ;  /* 0x00000004cf007c0c */ /* 0x000fe4000bf86270 */
[-C--:B------:R-:W-:Y:S01]  /*1c950*/  @!P1 LEA.HI.X R13, R210, R9.reuse, R33, 0x2, P5 ;  /* 0x00000009d20d9211 */ /* 0x080fe200028f1421 */
[----:B------:R-:W-:Y:S01]  /*1c960*/  @!P0 ST.E.64 desc[UR6][R10.64], R50 ;  /* 0x000000320a008985 */ /* 0x000fe2000c101b06 */
[----:B------:R-:W-:Y:S02]  /*1c970*/  @!P2 LEA.HI.X R15, R209, R9, R32, 0x2, P6 ;  /* 0x00000009d10fa211 */ /* 0x000fe400030f1420 */
[----:B------:R-:W-:Y:S01]  /*1c980*/  ISETP.GE.AND P0, PT, R204, UR4, PT ;  /* 0x00000004cc007c0c */ /* 0x000fe2000bf06270 */
[----:B------:R0:W-:Y:S01]  /*1c990*/  @!P1 ST.E.64 desc[UR6][R12.64], R54 ;  /* 0x000000360c009985 */ /* 0x0001e2000c101b06 */
[----:B------:R-:W-:Y:S02]  /*1c9a0*/  ISETP.GE.AND P1, PT, R205, UR4, PT ;  /* 0x00000004cd007c0c */ /* 0x000fe4000bf26270 */
[----:B--2---:R-:W-:Y:S01]  /*1c9b0*/  @!P3 LEA R20, P5, R208, R8, 0x2 ;  /* 0x00000008d014b211 */ /* 0x004fe200078a10ff */
[----:B------:R1:W-:Y:S01]  /*1c9c0*/  @!P2 ST.E.64 desc[UR6][R14.64], R58 ;  /* 0x0000003a0e00a985 */ /* 0x0003e2000c101b06 */
[----:B------:R-:W-:-:S02]  /*1c9d0*/  ISETP.GE.AND P2, PT, R206, UR4, PT ;  /* 0x00000004ce007c0c */ /* 0x000fc4000bf46270 */
[CC--:B---3--:R-:W-:Y:S02]  /*1c9e0*/  @!P4 LEA R24, P6, R207.reuse, R8.reuse, 0x2 ;  /* 0x00000008cf18c211 */ /* 0x0c8fe400078c10ff */
[-C--:B------:R-:W-:Y:S02]  /*1c9f0*/  @!P3 LEA.HI.X R21, R208, R9.reuse, R31, 0x2, P5 ;  /* 0x00000009d015b211 */ /* 0x080fe400028f141f */
[----:B------:R-:W-:Y:S02]  /*1ca00*/  @!P4 LEA.HI.X R25, R207, R9, R30, 0x2, P6 ;  /* 0x00000009cf19c211 */ /* 0x000fe400030f141e */
[----:B------:R-:W-:Y:S01]  /*1ca10*/  ISETP.GE.AND P5, PT, R203, UR4, PT ;  /* 0x00000004cb007c0c */ /* 0x000fe2000bfa6270 */
[----:B------:R2:W-:Y:S01]  /*1ca20*/  @!P3 ST.E.64 desc[UR6][R20.64], R62 ;  /* 0x0000003e1400b985 */ /* 0x0005e2000c101b06 */
[----:B0-----:R-:W-:-:S03]  /*1ca30*/  @!P1 LEA R12, P6, R205, R8, 0x2 ;  /* 0x00000008cd0c9211 */ /* 0x001fc600078c10ff */
[-C--:B------:R-:W-:Y:S01]  /*1ca40*/  @!P2 LEA R10, P3, R206, R8.reuse, 0x2 ;  /* 0x00000008ce0aa211 */ /* 0x080fe200078610ff */
[----:B------:R2:W-:Y:S01]  /*1ca50*/  @!P4 ST.E.64 desc[UR6][R24.64], R66 ;  /* 0x000000421800c985 */ /* 0x0005e2000c101b06 */
[-C--:B-1----:R-:W-:Y:S02]  /*1ca60*/  @!P0 LEA R14, P4, R204, R8.reuse, 0x2 ;  /* 0x00000008cc0e8211 */ /* 0x082fe400078810ff */
[-C--:B------:R-:W-:Y:S02]  /*1ca70*/  @!P2 LEA.HI.X R11, R206, R9.reuse, R28, 0x2, P3 ;  /* 0x00000009ce0ba211 */ /* 0x080fe400018f141c */
[-C--:B------:R-:W-:Y:S02]  /*1ca80*/  @!P1 LEA.HI.X R13, R205, R9.reuse, R229, 0x2, P6 ;  /* 0x00000009cd0d9211 */ /* 0x080fe400030f14e5 */
[----:B------:R-:W-:Y:S01]  /*1ca90*/  @!P0 LEA.HI.X R15, R204, R9, R228, 0x2, P4 ;  /* 0x00000009cc0f8211 */ /* 0x000fe200020f14e4 */
[----:B------:R2:W-:Y:S01]  /*1caa0*/  @!P2 ST.E.64 desc[UR6][R10.64], R70 ;  /* 0x000000460a00a985 */ /* 0x0005e2000c101b06 */
[----:B------:R-:W-:-:S03]  /*1cab0*/  @!P5 LEA R26, P3, R203, R8, 0x2 ;  /* 0x00000008cb1ad211 */ /* 0x000fc600078610ff */
[----:B------:R2:W-:Y:S01]  /*1cac0*/  @!P1 ST.E.64 desc[UR6][R12.64], R74 ;  /* 0x0000004a0c009985 */ /* 0x0005e2000c101b06 */
[----:B------:R-:W-:-:S03]  /*1cad0*/  @!P5 LEA.HI.X R27, R203, R9, R227, 0x2, P3 ;  /* 0x00000009cb1bd211 */ /* 0x000fc600018f14e3 */
[----:B------:R2:W-:Y:S01]  /*1cae0*/  @!P0 ST.E.64 desc[UR6][R14.64], R78 ;  /* 0x0000004e0e008985 */ /* 0x0005e2000c101b06 */
[----:B------:R-:W-:-:S03]  /*1caf0*/  ISETP.GE.AND P0, PT, R202, UR4, PT ;  /* 0x00000004ca007c0c */ /* 0x000fc6000bf06270 */
[----:B------:R2:W-:Y:S10]  /*1cb00*/  @!P5 ST.E.64 desc[UR6][R26.64], R82 ;  /* 0x000000521a00d985 */ /* 0x0005f4000c101b06 */
[----:B------:R-:W-:Y:S05]  /*1cb10*/  @P0 BRA `(.L_x_2884) ;  /* 0x0000000c00140947 */ /* 0x000fea0003800000 */
[----:B------:R-:W-:Y:S01]  /*1cb20*/  LEA R8, P0, R202, R8, 0x2 ;  /* 0x00000008ca087211 */ /* 0x000fe200078010ff */
[----:B------:R-:W-:-:S03]  /*1cb30*/  ULDC.64 UR4, c[0x0][0x208] ;  /* 0x0000820000047ab9 */ /* 0x000fc60000000a00 */
[----:B------:R-:W-:-:S05]  /*1cb40*/  LEA.HI.X R9, R202, R9, R226, 0x2, P0 ;  /* 0x00000009ca097211 */ /* 0x000fca00000f14e2 */
[----:B------:R4:W-:Y:S01]  /*1cb50*/  ST.E.64 desc[UR4][R8.64], R86 ;  /* 0x0000005608007985 */ /* 0x0009e2000c101b04 */
[----:B------:R-:W-:Y:S05]  /*1cb60*/  BRA `(.L_x_2884) ;  /* 0x0000000c00007947 */ /* 0x000fea0003800000 */
.L_x_2875:
[----:B------:R-:W-:Y:S01]  /*1cb70*/  ULDC.64 UR6, c[0x0][0xc08] ;  /* 0x0003020000067ab9 */ /* 0x000fe20000000a00 */
[----:B------:R-:W-:Y:S01]  /*1cb80*/  ULDC.64 UR4, c[0x0][0xc00] ;  /* 0x0003000000047ab9 */ /* 0x000fe20000000a00 */
[----:B------:R-:W-:Y:S01]  /*1cb90*/  ISETP.NE.U32.AND P1, PT, RZ, UR6, PT ;  /* 0x00000006ff007c0c */ /* 0x000fe2000bf25070 */
[----:B------:R-:W-:Y:S01]  /*1cba0*/  IMAD.MOV.U32 R3, RZ, RZ, RZ ;  /* 0x000000ffff037224 */ /* 0x000fe200078e00ff */
[----:B------:R-:W-:Y:S01]  /*1cbb0*/  IADD3 R8, P2, R196, UR4, RZ ;  /* 0x00000004c4087c10 */ /* 0x000fe2000ff5e0ff */
[----:B------:R-:W-:Y:S01]  /*1cbc0*/  ULDC.64 UR8, c[0x0][0x208] ;  /* 0x0000820000087ab9 */ /* 0x000fe20000000a00 */
[----:B------:R-:W-:Y:S02]  /*1cbd0*/  ISETP.NE.AND.EX P1, PT, RZ, UR7, PT, P1 ;  /* 0x00000007ff007c0c */ /* 0x000fe4000bf25310 */
[----:B------:R-:W-:Y:S01]  /*1cbe0*/  IADD3.X R9, R197, UR5, RZ, P2, !PT ;  /* 0x00000005c5097c10 */ /* 0x000fe200097fe4ff */
[----:B------:R-:W3:Y:S01]  /*1cbf0*/  S2R R33, SR_TID.X ;  /* 0x0000000000217919 */ /* 0x000ee20000002100 */
[----:B------:R-:W-:-:S04]  /*1cc00*/  ISETP.NE.U32.AND P0, PT, RZ, UR4, PT ;  /* 0x00000004ff007c0c */ /* 0x000fc8000bf05070 */
[----:B------:R-:W-:-:S05]  /*1cc10*/  ISETP.NE.AND.EX P0, PT, RZ, UR5, PT, P0 ;  /* 0x00000005ff007c0c */ /* 0x000fca000bf05300 */
[----:B------:R-:W-:-:S04]  /*1cc20*/  @P1 IADD3 R196, P2, R196, UR6, RZ ;  /* 0x00000006c4c41c10 */ /* 0x000fc8000ff5e0ff */
[----:B------:R-:W-:Y:S02]  /*1cc30*/  @P1 IADD3.X R197, R197, UR7, RZ, P2, !PT ;  /* 0x00000007c5c51c10 */ /* 0x000fe400097fe4ff */
[----:B------:R-:W-:Y:S01]  /*1cc40*/  ISETP.NE.AND P2, PT, R194, RZ, PT ;  /* 0x000000ffc200720c */ /* 0x000fe20003f45270 */
[----:B------:R-:W-:Y:S01]  /*1cc50*/  ULDC UR4, c[0x0][0xa88] ;  /* 0x0002a20000047ab9 */ /* 0x000fe20000000800 */
[----:B------:R0:W5:Y:S01]  /*1cc60*/  @P0 LDG.E R3, desc[UR8][R8.64] ;  /* 0x0000000808030981 */ /* 0x000162000c1e1900 */
[----:B------:R-:W-:-:S06]  /*1cc70*/  IMAD.U32 R0, RZ, RZ, UR4 ;  /* 0x00000004ff007e24 */ /* 0x000fcc000f8e00ff */
[----:B------:R0:W5:Y:S04]  /*1cc80*/  @P1 LDG.E R0, desc[UR8][R196.64] ;  /* 0x00000008c4001981 */ /* 0x000168000c1e1900 */
[----:B------:R-:W1:Y:S01]  /*1cc90*/  @!P2 LDC R194, c[0x0][0xad4] ;  /* 0x0002b500ffc2ab82 */ /* 0x000e620000000800 */
[----:B---3--:R-:W-:-:S05]  /*1cca0*/  VIADD R4, R33, 0xffffff80 ;  /* 0xffffff8021047836 */ /* 0x008fca0000000000 */
[----:B------:R-:W-:Y:S02]  /*1ccb0*/  ISETP.GT.AND P3, PT, R4, 0x7f, PT ;  /* 0x0000007f0400780c */ /* 0x000fe40003f64270 */
[----:B-1----:R-:W-:Y:S01]  /*1ccc0*/  ISETP.GT.AND P2, PT, R194, 0x1, PT ;  /* 0x00000001c200780c */ /* 0x002fe20003f44270 */
[----:B0-----:R-:W-:-:S12]  /*1ccd0*/  @P1 BRA `(.L_x_2887) ;  /* 0x0000000000141947 */ /* 0x001fd80003800000 */
[----:B------:R-:W-:Y:S05]  /*1cce0*/  @!P0 BRA `(.L_x_2887) ;  /* 0x0000000000108947 */ /* 0x000fea0003800000 */
[----:B------:R-:W-:Y:S02]  /*1ccf0*/  ULDC.64 UR4, c[0x0][0x208] ;  /* 0x0000820000047ab9 */ /* 0x000fe40000000a00 */
[----:B------:R-:W3:Y:S04]  /*1cd00*/  LDG.E R11, desc[UR4][R8.64] ;  /* 0x00000004080b7981 */ /* 0x000ee8000c1e1900 */
[----:B-----5:R-:W3:Y:S02]  /*1cd10*/  LDG.E R0, desc[UR4][R8.64+0x4] ;  /* 0x0000040408007981 */ /* 0x020ee4000c1e1900 */
[----:B---3--:R-:W-:-:S07]  /*1cd20*/  IMAD.IADD R0, R0, 0x1, -R11 ;  /* 0x0000000100007824 */ /* 0x008fce00078e0a0b */
.L_x_2887:
        /* <DEDUP_REMOVED lines=15> */
[----:B------:R-:W-:Y:S01]  /*1ce20*/  SEL R26, R26, 0x978, P0 ;  /* 0x000009781a1a7807 */ /* 0x000fe20000000000 */
[----:B------:R-:W-:-:S04]  /*1ce30*/  ULDC.64 UR4, c[0x0][0x208] ;  /* 0x0000820000047ab9 */ /* 0x000fc80000000a00 */
[----:B------:R-:W1:Y:S08]  /*1ce40*/  LDC.64 R20, c[0x0][R26+0x220] ;  /* 0x000088001a147b82 */ /* 0x000e700000000a00 */
[----:B------:R-:W4:Y:S08]  /*1ce50*/  LDC.64 R24, c[0x0][R26+0x218] ;  /* 0x000086001a187b82 */ /* 0x000f300000000a00 */
[----:B------:R-:W3:Y:S08]  /*1ce60*/  LDC.64 R12, c[0x0][R26+0x228] ;  /* 0x00008a001a0c7b82 */ /* 0x000ef00000000a00 */
[----:B------:R-:W5:Y:S08]  /*1ce70*/  @P1 LDC R4, c[0x0][0xbec] ;  /* 0x0002fb00ff041b82 */ /* 0x000f700000000800 */
[----:B------:R-:W2:Y:S08]  /*1ce80*/  LDC.64 R10, c[0x0][R26+0x210] ;  /* 0x000084001a0a7b82 */ /* 0x000eb00000000a00 */
[----:B------:R-:W3:Y:S01]  /*1ce90*/  @P1 LDC R31, c[0x0][0xbf0] ;  /* 0x0002fc00ff1f1b82 */ /* 0x000ee20000000800 */
[----:B-----5:R-:W-:-:S07]  /*1cea0*/  @P1 IMAD.HI.U32 R4, R33, R4, RZ ;  /* 0x0000000421041227 */ /* 0x020fce00078e00ff */
[----:B0-----:R-:W0:Y:S01]  /*1ceb0*/  @!P0 LDC R8, c[0x0][0xb50] ;  /* 0x0002d400ff088b82 */ /* 0x001e220000000800 */
[-C--:B-1----:R-:W-:Y:S02]  /*1cec0*/  IMAD R21, R21, R195.reuse, RZ ;  /* 0x000000c315157224 */ /* 0x082fe400078e02ff */
[----:B------:R-:W-:-:S05]  /*1ced0*/  IMAD.WIDE.U32 R14, R20, R195, RZ ;  /* 0x000000c3140e7225 */ /* 0x000fca00078e00ff */
[----:B------:R-:W1:Y:S01]  /*1cee0*/  @!P0 LDC R9, c[0x0][0xb54] ;  /* 0x0002d500ff098b82 */ /* 0x000e620000000800 */
[-C--:B----4-:R-:W-:Y:S02]  /*1cef0*/  IMAD R29, R25, R165.reuse, RZ ;  /* 0x000000a5191d7224 */ /* 0x090fe400078e02ff */
[----:B------:R-:W-:Y:S01]  /*1cf00*/  IMAD.WIDE.U32 R24, R24, R165, RZ ;  /* 0x000000a518187225 */ /* 0x000fe200078e00ff */
[----:B---3--:R-:W-:-:S03]  /*1cf10*/  @P1 SHF.R.U32.HI R27, RZ, R31, R4 ;  /* 0x0000001fff1b1219 */ /* 0x008fc60000011604 */
        /* <DEDUP_REMOVED lines=11> */
[----:B------:R-:W-:Y:S02]  /*1cfd0*/  IADD3 R12, P0, P1, R27, R24, R12 ;  /* 0x000000181b0c7210 */ /* 0x000fe4000791e00c */
[----:B------:R-:W-:Y:S02]  /*1cfe0*/  SHF.R.S32.HI R27, RZ, 0x1f, R27 ;  /* 0x0000001fff1b7819 */ /* 0x000fe4000001141b */
[----:B------:R-:W-:Y:S02]  /*1cff0*/  SHF.R.S32.HI R21, RZ, 0x1f, R15 ;  /* 0x0000001fff157819 */ /* 0x000fe4000001140f */
[----:B------:R-:W-:Y:S01]  /*1d000*/  IADD3.X R13, R27, R4, R25, P0, P1 ;  /* 0x000000041b0d7210 */ /* 0x000fe200007e2419 */
[----:B--2---:R-:W-:-:S04]  /*1d010*/  IMAD R4, R11, R15, RZ ;  /* 0x0000000f0b047224 */ /* 0x004fc800078e02ff */
[C---:B------:R-:W-:Y:S02]  /*1d020*/  IMAD R21, R10.reuse, R21, R4 ;  /* 0x000000150a157224 */ /* 0x040fe400078e0204 */
[----:B------:R-:W-:-:S04]  /*1d030*/  IMAD.WIDE.U32 R10, R10, R15, R12 ;  /* 0x0000000f0a0a7225 */ /* 0x000fc800078e000c */
[----:B------:R-:W-:Y:S01]  /*1d040*/  IMAD.IADD R4, R11, 0x1, R21 ;  /* 0x000000010b047824 */ /* 0x000fe200078e0215 */
[----:B0-----:R-:W-:Y:S01]  /*1d050*/  LEA R8, P0, R10, R8, 0x2 ;  /* 0x000000080a087211 */ /* 0x001fe200078010ff */
[----:B------:R-:W-:-:S03]  /*1d060*/  IMAD.MOV.U32 R11, RZ, RZ, -0x800000 ;  /* 0xff800000ff0b7424 */ /* 0x000fc600078e00ff */
[----:B-1----:R-:W-:-:S05]  /*1d070*/  LEA.HI.X R9, R10, R9, R4, 0x2, P0 ;  /* 0x000000090a097211 */ /* 0x002fca00000f1404 */
[----:B------:R0:W-:Y:S04]  /*1d080*/  STG.E desc[UR4][R8.64], R11 ;  /* 0x0000000b08007986 */ /* 0x0001e8000c101904 */
.L_x_2889:
[----:B------:R-:W-:Y:S05]  /*1d090*/  BSYNC B1 ;  /* 0x0000000000017941 */ /* 0x000fea0003800000 */
.L_x_2888:
[----:B------:R-:W-:Y:S05]  /*1d0a0*/  @P2 BRA `(.L_x_2884) ;  /* 0x0000000400b02947 */ /* 0x000fea0003800000 */
[----:B------:R-:W1:Y:S01]  /*1d0b0*/  LDC R15, c[0x0][0xbe8] ;  /* 0x0002fa00ff0f7b82 */ /* 0x000e620000000800 */
[----:B------:R-:W-:Y:S01]  /*1d0c0*/  ULDC.64 UR4, c[0x0][0xaa0] ;  /* 0x0002a80000047ab9 */ /* 0x000fe20000000a00 */
[----:B------:R-:W-:Y:S01]  /*1d0d0*/  ULDC.64 UR6, c[0x0][0xaf0] ;  /* 0x0002bc0000067ab9 */ /* 0x000fe20000000a00 */
[----:B------:R-:W-:Y:S01]  /*1d0e0*/  IMAD R4, R28, UR4, RZ ;  /* 0x000000041c047c24 */ /* 0x000fe2000f8e02ff */
[----:B------:R-:W-:Y:S01]  /*1d0f0*/  BSSY B1, `(.L_x_2890) ;  /* 0x000003a000017945 */ /* 0x000fe20003800000 */
[C---:B0-----:R-:W-:Y:S01]  /*1d100*/  IMAD.WIDE.U32 R8, R3.reuse, UR4, RZ ;  /* 0x0000000403087c25 */ /* 0x041fe2000f8e00ff */
[----:B------:R-:W-:Y:S02]  /*1d110*/  SHF.R.S32.HI R12, RZ, 0x1f, R192 ;  /* 0x0000001fff0c7819 */ /* 0x000fe400000114c0 */
[----:B------:R-:W-:Y:S01]  /*1d120*/  SHF.R.S32.HI R14, RZ, 0x1f, R189 ;  /* 0x0000001fff0e7819 */ /* 0x000fe200000114bd */
[----:B------:R-:W-:Y:S01]  /*1d130*/  IMAD R11, R3, UR5, R4 ;  /* 0x00000005030b7c24 */ /* 0x000fe2000f8e0204 */
[----:B------:R-:W-:Y:S01]  /*1d140*/  ULDC.64 UR4, c[0x0][0xae8] ;  /* 0x0002ba0000047ab9 */ /* 0x000fe20000000a00 */
[----:B------:R-:W-:-:S02]  /*1d150*/  IMAD R3, R193, 0x20, R221 ;  /* 0x00000020c1037824 */ /* 0x000fc400078e02dd */
[----:B------:R-:W-:Y:S02]  /*1d160*/  IMAD.IADD R9, R9, 0x1, R11 ;  /* 0x0000000109097824 */ /* 0x000fe400078e020b */
[----:B------:R-:W-:Y:S02]  /*1d170*/  IMAD.IADD R13, R186, 0x1, R3 ;  /* 0x00000001ba0d7824 */ /* 0x000fe400078e0203 */
[----:B------:R-:W-:-:S04]  /*1d180*/  IMAD.WIDE.U32 R8, R165, UR4, R8 ;  /* 0x00000004a5087c25 */ /* 0x000fc8000f8e0008 */
[----:B------:R-:W-:Y:S02]  /*1d190*/  IMAD.MOV.U32 R3, RZ, RZ, R13 ;  /* 0x000000ffff037224 */ /* 0x000fe400078e000d */
[----:B------:R-:W-:Y:S01]  /*1d1a0*/  IMAD R9, R165, UR5, R9 ;  /* 0x00000005a5097c24 */ /* 0x000fe2000f8e0209 */
[----:B-1----:R-:W-:Y:S01]  /*1d1b0*/  ISETP.NE.AND P0, PT, R15, 0x1, PT ;  /* 0x000000010f00780c */ /* 0x002fe20003f05270 */
[----:B------:R-:W-:Y:S01]  /*1d1c0*/  ULDC.64 UR4, c[0x0][0xae0] ;  /* 0x0002b80000047ab9 */ /* 0x000fe20000000a00 */
[----:B------:R-:W-:Y:S02]  /*1d1d0*/  IMAD.IADD R186, R221, 0x1, R186 ;  /* 0x00000001ddba7824 */ /* 0x000fe400078e02ba */
[----:B------:R-:W-:-:S09]  /*1d1e0*/  IMAD.WIDE.U32 R8, R195, UR6, R8 ;  /* 0x00000006c3087c25 */ /* 0x000fd2000f8e0008 */
[----:B------:R-:W0:Y:S08]  /*1d1f0*/  @P0 LDC R10, c[0x0][0xbec] ;  /* 0x0002fb00ff0a0b82 */ /* 0x000e300000000800 */
[----:B------:R-:W1:Y:S01]  /*1d200*/  @P0 LDC R21, c[0x0][0xbf0] ;  /* 0x0002fc00ff150b82 */ /* 0x000e620000000800 */
[----:B0-----:R-:W-:-:S04]  /*1d210*/  @P0 IMAD.HI.U32 R4, R13, R10, RZ ;  /* 0x0000000a0d040227 */ /* 0x001fc800078e00ff */
[----:B------:R-:W-:Y:S01]  /*1d220*/  IMAD R10, R220, UR6, RZ ;  /* 0x00000006dc0a7c24 */ /* 0x000fe2000f8e02ff */
[----:B-1----:R-:W-:-:S03]  /*1d230*/  @P0 SHF.R.U32.HI R3, RZ, R21, R4 ;  /* 0x00000015ff030219 */ /* 0x002fc60000011604 */
[----:B------:R-:W-:Y:S01]  /*1d240*/  IMAD R11, R195, UR7, R10 ;  /* 0x00000007c30b7c24 */ /* 0x000fe2000f8e020a */
[--C-:B------:R-:W-:Y:S01]  /*1d250*/  SHF.R.S32.HI R4, RZ, 0x1f, R3.reuse ;  /* 0x0000001fff047819 */ /* 0x100fe20000011403 */
        /* <DEDUP_REMOVED lines=9> */
[----:B------:R-:W-:Y:S02]  /*1d2f0*/  IMAD R4, R3, UR4, RZ ;  /* 0x0000000403047c24 */ /* 0x000fe4000f8e02ff */
[----:B------:R-:W-:Y:S02]  /*1d300*/  IMAD R15, R0, R15, RZ ;  /* 0x0000000f000f7224 */ /* 0x000fe400078e02ff */
[----:B------:R-:W-:-:S02]  /*1d310*/  IMAD R3, R11, UR5, R4 ;  /* 0x000000050b037c24 */ /* 0x000fc4000f8e0204 */
[----:B------:R-:W-:Y:S01]  /*1d320*/  IMAD.WIDE.U32 R8, R11, UR4, R8 ;  /* 0x000000040b087c25 */ /* 0x000fe2000f8e0008 */
[C---:B------:R-:W-:Y:S01]  /*1d330*/  ISETP.GE.AND P2, PT, R186.reuse, R15, PT ;  /* 0x0000000fba00720c */ /* 0x040fe20003f46270 */
[----:B------:R-:W-:Y:S02]  /*1d340*/  ULDC.64 UR4, c[0x0][0xa80] ;  /* 0x0002a00000047ab9 */ /* 0x000fe40000000a00 */
        /* <DEDUP_REMOVED lines=8> */
[----:B------:R0:W3:Y:S01]  /*1d3d0*/  SHFL.IDX PT, R0, R3, RZ, 0x181f ;  /* 0x00181fff03007589 */ /* 0x0000e200000e0000 */
[----:B------:R-:W-:Y:S10]  /*1d3e0*/  @P2 BRA `(.L_x_2891) ;  /* 0x0000000000282947 */ /* 0x000ff40003800000 */
[----:B------:R-:W-:Y:S01]  /*1d3f0*/  ULDC UR4, c[0x0][0xac8] ;  /* 0x0002b20000047ab9 */ /* 0x000fe20000000800 */
[----:B------:R-:W-:Y:S01]  /*1d400*/  ULDC.64 UR6, c[0x0][0x208] ;  /* 0x0000820000067ab9 */ /* 0x000fe20000000a00 */
[----:B------:R-:W-:Y:S02]  /*1d410*/  ISETP.GE.AND P4, PT, R189, UR4, PT ;  /* 0x00000004bd007c0c */ /* 0x000fe4000bf86270 */
[----:B------:R-:W-:-:S11]  /*1d420*/  ISETP.GE.AND P5, PT, R192, UR4, PT ;  /* 0x00000004c0007c0c */ /* 0x000fd6000bfa6270 */
[CC--:B-1----:R-:W-:Y:S02]  /*1d430*/  @!P4 LEA R10, P2, R189.reuse, R8.reuse, 0x1 ;  /* 0x00000008bd0ac211 */ /* 0x0c2fe400078408ff */
[C---:B------:R-:W-:Y:S02]  /*1d440*/  @!P5 LEA R8, P3, R192.reuse, R8, 0x1 ;  /* 0x00000008c008d211 */ /* 0x040fe400078608ff */
[-C--:B---3--:R-:W-:Y:S02]  /*1d450*/  @!P4 LEA.HI.X R11, R189, R0.reuse, R14, 0x1, P2 ;  /* 0x00000000bd0bc211 */ /* 0x088fe400010f0c0e */
[----:B------:R-:W-:-:S03]  /*1d460*/  @!P5 LEA.HI.X R9, R192, R0, R12, 0x1, P3 ;  /* 0x00000000c009d211 */ /* 0x000fc600018f0c0c */
[----:B------:R1:W-:Y:S04]  /*1d470*/  @!P4 ST.E.128 desc[UR6][R10.64], RZ ;  /* 0x000000ff0a00c985 */ /* 0x0003e8000c101d06 */
[----:B------:R1:W-:Y:S02]  /*1d480*/  @!P5 ST.E.128 desc[UR6][R8.64], RZ ;  /* 0x000000ff0800d985 */ /* 0x0003e4000c101d06 */
.L_x_2891:
[----:B------:R-:W-:Y:S05]  /*1d490*/  BSYNC B1 ;  /* 0x0000000000017941 */ /* 0x000fea0003800000 */
.L_x_2890:
[----:B---3--:R3:W0:Y:S01]  /*1d4a0*/  SHFL.IDX PT, R0, R3, 0x1, 0x181f ;  /* 0x00381f0003007f89 */ /* 0x00862200000e0000 */
[----:B------:R-:W-:Y:S03]  /*1d4b0*/  BSSY B1, `(.L_x_2892) ;  /* 0x000000d000017945 */ /* 0x000fe60003800000 */
[----:B-1----:R3:W1:Y:S01]  /*1d4c0*/  SHFL.IDX PT, R8, R4, 0x1, 0x181f ;  /* 0x00381f0004087f89 */ /* 0x00266200000e0000 */
        /* <DEDUP_REMOVED lines=11> */
.L_x_2893:
[----:B------:R-:W-:Y:S05]  /*1d580*/  BSYNC B1 ;  /* 0x0000000000017941 */ /* 0x000fea0003800000 */
.L_x_2892:
[----:B0-----:R0:W0:Y:S01]  /*1d590*/  SHFL.IDX PT, R0, R3, 0x2, 0x181f ;  /* 0x00581f0003007f89 */ /* 0x00102200000e0000 */
[----:B------:R-:W-:Y:S03]  /*1d5a0*/  BSSY B1, `(.L_x_2894) ;  /* 0x000000d000017945 */ /* 0x000fe60003800000 */
[----:B-1----:R1:W0:Y:S01]  /*1d5b0*/  SHFL.IDX PT, R8, R4, 0x2, 0x181f ;  /* 0x00581f0004087f89 */ /* 0x00222200000e0000 */
[----:B------:R-:W-:Y:S05]  /*1d5c0*/  @P0 BRA `(.L_x_2895) ;  /* 0x0000000000280947 */ /* 0x000fea0003800000 */
[----:B------:R-:W-:Y:S01]  /*1d5d0*/  ULDC UR4, c[0x0][0xac8] ;  /* 0x0002b20000047ab9 */ /* 0x000fe20000000800 */
[----:B------:R-:W-:Y:S01]  /*1d5e0*/  ULDC.64 UR6, c[0x0][0x208] ;  /* 0x0000820000067ab9 */ /* 0x000fe20000000a00 */
        /* <DEDUP_REMOVED lines=8> */
.L_x_2895:
[----:B------:R-:W-:Y:S05]  /*1d670*/  BSYNC B1 ;  /* 0x0000000000017941 */ /* 0x000fea0003800000 */
.L_x_2894:
[----:B0-----:R-:W-:Y:S01]  /*1d680*/  VIADD R0, R186, 0x60 ;  /* 0x00000060ba007836 */ /* 0x001fe20000000000 */
[----:B---3--:R-:W0:Y:S04]  /*1d690*/  SHFL.IDX PT, R3, R3, 0x3, 0x181f ;  /* 0x00781f0003037f89 */ /* 0x008e2800000e0000 */
[----:B------:R-:W-:Y:S01]  /*1d6a0*/  ISETP.GE.AND P0, PT, R0, R15, PT ;  /* 0x0000000f0000720c */ /* 0x000fe20003f06270 */
[----:B-1----:R-:W1:-:S12]  /*1d6b0*/  SHFL.IDX PT, R4, R4, 0x3, 0x181f ;  /* 0x00781f0004047f89 */ /* 0x002e5800000e0000 */
        /* <DEDUP_REMOVED lines=11> */
.L_x_2884:
[----:B------:R-:W-:Y:S05]  /*1d770*/  BSYNC B0 ;  /* 0x0000000000007941 */ /* 0x000fea0003800000 */
.L_x_2874:
[----:B------:R-:W-:Y:S02]  /*1d780*/  ULDC UR4, c[0x0][0xc3c] ;  /* 0x00030f0000047ab9 */ /* 0x000fe40000000800 */
[----:B------:R-:W-:-:S13]  /*1d790*/  ISETP.GE.AND P0, PT, R7, UR4, PT ;  /* 0x0000000407007c0c */ /* 0x000fda000bf06270 */
[----:B------:R-:W-:Y:S05]  /*1d7a0*/  @!P0 BRA `(.L_x_2896) ;  /* 0xfffffe3c003c8947 */ /* 0x000fea000383ffff */
[----:B------:R-:W-:Y:S05]  /*1d7b0*/  BRA `(.L_x_2653) ;  /* 0x0000007c00047947 */ /* 0x000fea0003800000 */
.L_x_2651:
[----:B------:R-:W-:-:S08]  /*1d7c0*/  NOP ;  /* 0x0000000000007918 */ /* 0x000fd00000000000 */
[----:B------:R-:W0:-:S00]  /*1d7d0*/  USETMAXREG.DEALLOC.CTAPOOL 0x28 ;  /* 0x00000028000079c8 */ /* 0x000e0000080e0500 */
        /* <DEDUP_REMOVED lines=14> */
.L_x_2897:
[----:B------:R-:W-:Y:S01]  /*1d8c0*/  LOP3.LUT R7, R0, 0x1f, RZ, 0xc0, !PT ;  /* 0x0000001f00077812 */ /* 0x000fe200078ec0ff */
[----:B------:R-:W-:Y:S01]  /*1d8d0*/  ULDC UR4, c[0x0][0xc3c] ;  /* 0x00030f0000047ab9 */ /* 0x000fe20000000800 */
[----:B------:R-:W-:Y:S01]  /*1d8e0*/  IMAD.MOV.U32 R9, RZ, RZ, RZ ;  /* 0x000000ffff097224 */ /* 0x000fe200078e00ff */
[----:B------:R-:W-:Y:S01]  /*1d8f0*/  ULDC.64 UR6, c[0x0][0x208] ;  /* 0x0000820000067ab9 */ /* 0x000fe20000000a00 */
[----:B------:R-:W-:Y:S01]  /*1d900*/  ISETP.NE.AND P0, PT, R7, 0x1f, PT ;  /* 0x0000001f0700780c */ /* 0x000fe20003f05270 */
[----:B------:R-:W-:-:S03]  /*1d910*/  ULDC UR5, c[0x0][0xc38] ;  /* 0x00030e0000057ab9 */ /* 0x000fc60000000800 */
[----:B------:R-:W-:-:S13]  /*1d920*/  ISETP.GE.OR P1, PT, R7, UR4, !P0 ;  /* 0x0000000407007c0c */ /* 0x000fda000c726670 */
[----:B------:R-:W0:Y:S08]  /*1d930*/  @!P1 LDC.64 R4, c[0x0][0xc80] ;  /* 0x00032000ff049b82 */ /* 0x000e300000000a00 */
[----:B------:R-:W1:Y:S01]  /*1d940*/  @!P1 LDC.64 R2, c[0x0][0xc78] ;  /* 0x00031e00ff029b82 */ /* 0x000e620000000a00 */
[----:B0-----:R-:W-:-:S05]  /*1d950*/  @!P1 IMAD.WIDE.U32 R4, R7, 0x4, R4 ;  /* 0x0000000407049825 */ /* 0x001fca00078e0004 */
[----:B------:R-:W2:Y:S01]  /*1d960*/  @!P1 LDG.E R6, desc[UR6][R4.64] ;  /* 0x0000000604069981 */ /* 0x000ea2000c1e1900 */
[----:B-1----:R-:W-:-:S05]  /*1d970*/  @!P1 IMAD.WIDE.U32 R2, R7, 0x4, R2 ;  /* 0x0000000407029825 */ /* 0x002fca00078e0002 */
[----:B------:R-:W2:Y:S01]  /*1d980*/  @!P1 LDG.E R9, desc[UR6][R2.64] ;  /* 0x0000000602099981 */ /* 0x000ea2000c1e1900 */
[C---:B------:R-:W-:Y:S02]  /*1d990*/  ISETP.NE.AND P1, PT, R7.reuse, RZ, PT ;  /* 0x000000ff0700720c */ /* 0x040fe40003f25270 */
[C---:B------:R-:W-:Y:S02]  /*1d9a0*/  ISETP.GE.U32.AND P2, PT, R7.reuse, 0x2, PT ;  /* 0x000000020700780c */ /* 0x040fe40003f46070 */
[C---:B------:R-:W-:Y:S02]  /*1d9b0*/  ISETP.GE.U32.AND P3, PT, R7.reuse, 0x4, PT ;  /* 0x000000040700780c */ /* 0x040fe40003f66070 */
[C---:B------:R-:W-:Y:S02]  /*1d9c0*/  ISETP.GE.U32.AND P4, PT, R7.reuse, 0x8, PT ;  /* 0x000000080700780c */ /* 0x040fe40003f86070 */
[----:B------:R-:W-:Y:S01]  /*1d9d0*/  ISETP.GE.U32.AND P5, PT, R7, 0x10, PT ;  /* 0x000000100700780c */ /* 0x000fe20003fa6070 */
[----:B------:R-:W0:Y:S01]  /*1d9e0*/  S2UR UR6, SR_CTAID.X ;  /* 0x00000000000679c3 */ /* 0x000e220000002500 */
[----:B------:R-:W-:Y:S01]  /*1d9f0*/  UMOV UR4, URZ ;  /* 0x0000003f00047c82 */ /* 0x000fe20008000000 */
[----:B--2---:R-:W-:-:S05]  /*1da00*/  IMAD R8, R6, R9, RZ ;  /* 0x0000000906087224 */ /* 0x004fca00078e02ff */
        /* <DEDUP_REMOVED lines=23> */
.L_x_2901:
[----:B------:R-:W0:Y:S01]  /*1db80*/  LDC R2, c[0x0][0xc3c] ;  /* 0x00030f00ff027b82 */ /* 0x000e220000000800 */
[----:B------:R-:W-:Y:S01]  /*1db90*/  UIADD3 UR4, UR4, 0x1f, URZ ;  /* 0x0000001f04047890 */ /* 0x000fe2000fffe03f */
[----:B------:R-:W-:Y:S02]  /*1dba0*/  ULDC UR7, c[0x0][0xc3c] ;  /* 0x00030f0000077ab9 */ /* 0x000fe40000000800 */
[----:B------:R-:W-:-:S03]  /*1dbb0*/  IMAD.U32 R19, RZ, RZ, UR7 ;  /* 0x00000007ff137e24 */ /* 0x000fc6000f8e00ff */
[----:B0-----:R-:W-:-:S13]  /*1dbc0*/  ISETP.LE.AND P6, PT, R2, UR4, PT ;  /* 0x0000000402007c0c */ /* 0x001fda000bfc3270 */
[----:B------:R-:W-:Y:S05]  /*1dbd0*/  @P6 BRA `(.L_x_2900) ;  /* 0x0000000800b06947 */ /* 0x000fea0003800000 */
[----:B------:R-:W-:Y:S01]  /*1dbe0*/  VIADD R9, R7, UR4 ;  /* 0x0000000407097c36 */ /* 0x000fe20008000000 */
[----:B------:R-:W-:Y:S01]  /*1dbf0*/  ULDC.64 UR8, c[0x0][0x208] ;  /* 0x0000820000087ab9 */ /* 0x000fe20000000a00 */
        /* <DEDUP_REMOVED lines=30> */
.L_x_2899:
        /* <DEDUP_REMOVED lines=13> */
.L_x_2902:
        /* <DEDUP_REMOVED lines=62> */
.L_x_2903:
[----:B------:R-:W0:Y:S01]  /*1e290*/  LDC.64 R2, c[0x0][0xc90] ;  /* 0x00032400ff027b82 */ /* 0x000e220000000a00 */
[----:B------:R-:W-:Y:S01]  /*1e2a0*/  ULDC.64 UR6, c[0x0][0x208] ;  /* 0x0000820000067ab9 */ /* 0x000fe20000000a00 */
        /* <DEDUP_REMOVED lines=60> */
.L_x_2904:
[----:B------:R-:W-:-:S05]  /*1e670*/  LOP3.LUT R17, RZ, R2, RZ, 0x33, !PT ;  /* 0x00000002ff117212 */ /* 0x000fca00078e33ff */
[----:B------:R-:W-:Y:S01]  /*1e680*/  IMAD.IADD R17, R6, 0x1, R17 ;  /* 0x0000000106117824 */ /* 0x000fe200078e0211 */
[----:B------:R-:W-:Y:S06]  /*1e690*/  BRA `(.L_x_2905) ;  /* 0x00000000000c7947 */ /* 0x000fec0003800000 */
.L_x_2900:
[----:B------:R-:W-:Y:S02]  /*1e6a0*/  IMAD.MOV.U32 R17, RZ, RZ, RZ ;  /* 0x000000ffff117224 */ /* 0x000fe400078e00ff */
[----:B------:R-:W-:Y:S02]  /*1e6b0*/  IMAD.U32 R16, RZ, RZ, UR6 ;  /* 0x00000006ff107e24 */ /* 0x000fe4000f8e00ff */
[----:B------:R-:W-:-:S07]  /*1e6c0*/  IMAD.MOV.U32 R18, RZ, RZ, RZ ;  /* 0x000000ffff127224 */ /* 0x000fce00078e00ff */
.L_x_2905:
[----:B------:R-:W-:-:S13]  /*1e6d0*/  ISETP.NE.AND P0, PT, R7, RZ, PT ;  /* 0x000000ff0700720c */ /* 0x000fda0003f05270 */
[----:B------:R-:W0:Y:S01]  /*1e6e0*/  @!P0 S2R R3, SR_CgaCtaId ;  /* 0x0000000000038919 */ /* 0x000e220000008800 */
[----:B------:R-:W-:-:S04]  /*1e6f0*/  @!P0 MOV R2, 0x400 ;  /* 0x0000040000028802 */ /* 0x000fc80000000f00 */
[----:B0-----:R-:W-:-:S05]  /*1e700*/  @!P0 LEA R2, R3, R2, 0x18 ;  /* 0x0000000203028211 */ /* 0x001fca00078ec0ff */
[----:B------:R1:W-:Y:S01]  /*1e710*/  @!P0 STS.128 [R2+0x2a8d0], R16 ;  /* 0x02a8d01002008388 */ /* 0x0003e20000000c00 */
[----:B------:R-:W-:Y:S06]  /*1e720*/  BAR.ARV 0x5, 0x180 ;  /* 0x0146000000007b1d */ /* 0x000fec0000002000 */
.L_x_2898:
[----:B------:R2:W-:Y:S01]  /*1e730*/  STL [R1+0x24], RZ ;  /* 0x000024ff01007387 */ /* 0x0005e20000100800 */
[----:B------:R-:W-:Y:S01]  /*1e740*/  ULDC UR4, c[0x0][0xc3c] ;  /* 0x00030f0000047ab9 */ /* 0x000fe20000000800 */
[----:B------:R-:W-:Y:S01]  /*1e750*/  IMAD.MOV.U32 R29, RZ, RZ, 0x1 ;  /* 0x00000001ff1d7424 */ /* 0x000fe200078e00ff */
[----:B0-----:R-:W-:Y:S01]  /*1e760*/  ISETP.GE.AND P0, PT, R19, UR4, PT ;  /* 0x0000000413007c0c */ /* 0x001fe2000bf06270 */
[----:B------:R-:W-:-:S12]  /*1e770*/  IMAD.MOV.U32 R28, RZ, RZ, RZ ;  /* 0x000000ffff1c7224 */ /* 0x000fd800078e00ff */
[----:B--2---:R-:W-:Y:S05]  /*1e780*/  @P0 BRA `(.L_x_2906) ;  /* 0x0000006800340947 */ /* 0x004fea0003800000 */
[----:B------:R-:W0:Y:S01]  /*1e790*/  S2UR UR5, SR_CgaCtaId ;  /* 0x00000000000579c3 */ /* 0x000e220000008800 */
[----:B------:R2:W-:Y:S01]  /*1e7a0*/  STL [R1+0x24], RZ ;  /* 0x000024ff01007387 */ /* 0x0005e20000100800 */
[C---:B-1----:R-:W-:Y:S01]  /*1e7b0*/  IMAD.SHL.U32 R2, R0.reuse, 0x8, RZ ;  /* 0x0000000800027824 */ /* 0x042fe200078e00ff */
[----:B------:R-:W-:Y:S01]  /*1e7c0*/  LOP3.LUT R4, R0, 0x7f, RZ, 0xc0, !PT ;  /* 0x0000007f00047812 */ /* 0x000fe200078ec0ff */
[----:B------:R-:W-:Y:S01]  /*1e7d0*/  UMOV UR4, 0x400 ;  /* 0x0000040000047882 */ /* 0x000fe20000000000 */
[----:B------:R-:W-:Y:S01]  /*1e7e0*/  BSSY B8, `(.L_x_2906) ;  /* 0x0000687000087945 */ /* 0x000fe20003800000 */
[----:B------:R-:W-:Y:S01]  /*1e7f0*/  IMAD.MOV.U32 R31, RZ, RZ, 0x1 ;  /* 0x00000001ff1f7424 */ /* 0x000fe200078e00ff */
[----:B------:R-:W-:Y:S01]  /*1e800*/  LOP3.LUT R3, R2, 0x1f8, RZ, 0xc0, !PT ;  /* 0x000001f802037812 */ /* 0x000fe200078ec0ff */
[----:B------:R-:W-:Y:S01]  /*1e810*/  IMAD.SHL.U32 R34, R4, 0x8, RZ ;  /* 0x0000000804227824 */ /* 0x000fe200078e00ff */
[----:B------:R-:W-:Y:S01]  /*1e820*/  LOP3.LUT R2, R2, 0x38, RZ, 0xc0, !PT ;  /* 0x0000003802027812 */ /* 0x000fe200078ec0ff */
[----:B------:R-:W-:Y:S01]  /*1e830*/  IMAD.MOV.U32 R25, RZ, RZ, RZ ;  /* 0x000000ffff197224 */ /* 0x000fe200078e00ff */
[----:B------:R-:W-:Y:S01]  /*1e840*/  LOP3.LUT R3, R3, 0x38, R0, 0x78, !PT ;  /* 0x0000003803037812 */ /* 0x000fe200078e7800 */
[----:B------:R-:W-:Y:S01]  /*1e850*/  IMAD.SHL.U32 R0, R0, 0x10, RZ ;  /* 0x0000001000007824 */ /* 0x000fe200078e00ff */
[----:B------:R-:W-:Y:S01]  /*1e860*/  ULOP3.LUT UR37, UR60, 0x2, URZ, 0xfc, !UPT ;  /* 0x000000023c257892 */ /* 0x000fe2000f8efc3f */
[----:B------:R-:W-:Y:S01]  /*1e870*/  IMAD.MOV.U32 R28, RZ, RZ, RZ ;  /* 0x000000ffff1c7224 */ /* 0x000fe200078e00ff */
[----:B------:R-:W-:Y:S01]  /*1e880*/  LOP3.LUT R34, R3, 0x200, R34, 0xf8, !PT ;  /* 0x0000020003227812 */ /* 0x000fe200078ef822 */
[----:B------:R-:W-:Y:S01]  /*1e890*/  IMAD.MOV.U32 R29, RZ, RZ, 0x1 ;  /* 0x00000001ff1d7424 */ /* 0x000fe200078e00ff */
[----:B------:R-:W-:Y:S01]  /*1e8a0*/  SHF.R.U32.HI R3, RZ, 0x3, R4 ;  /* 0x00000003ff037819 */ /* 0x000fe20000011604 */
[----:B------:R-:W-:Y:S01]  /*1e8b0*/  ULDC.64 UR38, c[0x0][0x198] ;  /* 0x0000660000267ab9 */ /* 0x000fe20000000a00 */
[----:B------:R-:W-:-:S02]  /*1e8c0*/  ULDC UR36, c[0x0][0xc] ;  /* 0x0000030000247ab9 */ /* 0x000fc40000000800 */
[----:B------:R-:W-:Y:S02]  /*1e8d0*/  LOP3.LUT R4, R3, 0x70, R0, 0xf8, !PT ;  /* 0x0000007003047812 */ /* 0x000fe400078ef800 */
[C---:B------:R-:W-:Y:S01]  /*1e8e0*/  LOP3.LUT R3, R2.reuse, 0x40, RZ, 0xfc, !PT ;  /* 0x0000004002037812 */ /* 0x040fe200078efcff */
[----:B0-----:R-:W-:Y:S01]  /*1e8f0*/  ULEA UR4, UR5, UR4, 0x18 ;  /* 0x0000000405047291 */ /* 0x001fe2000f8ec03f */
[----:B------:R-:W-:-:S05]  /*1e900*/  LOP3.LUT R0, R2, 0x80, RZ, 0xfc, !PT ;  /* 0x0000008002007812 */ /* 0x000fca00078efcff */
[----:B------:R-:W-:-:S04]  /*1e910*/  IMAD.U32 R22, RZ, RZ, UR4 ;  /* 0x00000004ff167e24 */ /* 0x000fc8000f8e00ff */
[----:B--2---:R-:W-:-:S07]  /*1e920*/  IMAD R36, R34, 0x2, R22 ;  /* 0x0000000222247824 */ /* 0x004fce00078e0216 */
.L_x_3011:
[----:B0-----:R-:W0:Y:S01]  /*1e930*/  LDC.64 R32, c[0x0][0xc88] ;  /* 0x00032200ff207b82 */ /* 0x001e220000000a00 */
[----:B------:R-:W-:Y:S01]  /*1e940*/  ULDC.64 UR4, c[0x0][0x208] ;  /* 0x0000820000047ab9 */ /* 0x000fe20000000a00 */
[----:B0-----:R-:W-:-:S06]  /*1e950*/  IMAD.WIDE R32, R19, 0x4, R32 ;  /* 0x0000000413207825 */ /* 0x001fcc00078e0220 */
[----:B------:R-:W2:Y:S01]  /*1e960*/  LDG.E R32, desc[UR4][R32.64] ;  /* 0x0000000420207981 */ /* 0x000ea2000c1e1900 */
[----:B------:R-:W-:Y:S05]  /*1e970*/  YIELD ;  /* 0x0000000000007946 */ /* 0x000fea0003800000 */
[----:B------:R-:W-:Y:S01]  /*1e980*/  ULDC.64 UR4, c[0x0][0xa28] ;  /* 0x00028a0000047ab9 */ /* 0x000fe20000000a00 */
[----:B------:R-:W-:Y:S01]  /*1e990*/  ULDC.64 UR8, c[0x0][0xa18] ;  /* 0x0002860000087ab9 */ /* 0x000fe20000000a00 */
[----:B------:R-:W-:Y:S01]  /*1e9a0*/  ISETP.NE.U32.AND P0, PT, RZ, UR4, PT ;  /* 0x00000004ff007c0c */ /* 0x000fe2000bf05070 */
[----:B------:R-:W-:Y:S01]  /*1e9b0*/  IMAD.MOV.U32 R13, RZ, RZ, RZ ;  /* 0x000000ffff0d7224 */ /* 0x000fe200078e00ff */
[----:B------:R-:W-:Y:S01]  /*1e9c0*/  ULDC.64 UR10, c[0x0][0x208] ;  /* 0x00008200000a7ab9 */ /* 0x000fe20000000a00 */
[----:B------:R-:W-:Y:S01]  /*1e9d0*/  ULDC.64 UR6, c[0x0][0xa10] ;  /* 0x0002840000067ab9 */ /* 0x000fe20000000a00 */
[----:B------:R-:W-:-:S02]  /*1e9e0*/  ISETP.NE.AND.EX P0, PT, RZ, UR5, PT, P0 ;  /* 0x00000005ff007c0c */ /* 0x000fc4000bf05300 */
[----:B------:R-:W-:-:S04]  /*1e9f0*/  ISETP.NE.U32.AND P2, PT, RZ, UR8, PT ;  /* 0x00000008ff007c0c */ /* 0x000fc8000bf45070 */
[----:B------:R-:W-:Y:S02]  /*1ea00*/  ISETP.NE.AND.EX P2, PT, RZ, UR9, PT, P2 ;  /* 0x00000009ff007c0c */ /* 0x000fe4000bf45320 */
[----:B--2---:R-:W-:-:S05]  /*1ea10*/  SHF.R.S32.HI R0, RZ, 0x1f, R32 ;  /* 0x0000001fff007819 */ /* 0x004fca0000011420 */
[C---:B------:R-:W-:Y:S01]  /*1ea20*/  @P0 LEA R2, P1, R32.reuse, UR4, 0x2 ;  /* 0x0000000420020c11 */ /* 0x040fe2000f8210ff */
[C---:B------:R-:W-:Y:S01]  /*1ea30*/  IMAD.SHL.U32 R23, R32.reuse, 0x4, RZ ;  /* 0x0000000420177824 */ /* 0x040fe200078e00ff */
[C-C-:B------:R-:W-:Y:S01]  /*1ea40*/  SHF.L.U64.HI R24, R32.reuse, 0x2, R0.reuse ;  /* 0x0000000220187819 */ /* 0x140fe20000010200 */
[----:B------:R0:W-:Y:S01]  /*1ea50*/  STL [R1+0x18], R0 ;  /* 0x0000180001007387 */ /* 0x0001e20000100800 */
[----:B------:R-:W-:Y:S01]  /*1ea60*/  @P0 LEA.HI.X R3, R32, UR5, R0, 0x2, P1 ;  /* 0x0000000520030c11 */ /* 0x000fe200088f1400 */
[----:B------:R-:W-:-:S04]  /*1ea70*/  ULDC.64 UR4, c[0x0][0xa00] ;  /* 0x0002800000047ab9 */ /* 0x000fc80000000a00 */
[----:B-1----:R1:W2:Y:S01]  /*1ea80*/  @P0 LDG.E R13, desc[UR10][R2.64] ;  /* 0x0000000a020d0981 */ /* 0x0022a2000c1e1900 */
[----:B------:R-:W-:Y:S01]  /*1ea90*/  ISETP.NE.U32.AND P0, PT, RZ, UR4, PT ;  /* 0x00000004ff007c0c */ /* 0x000fe2000bf05070 */
[----:B------:R-:W-:Y:S01]  /*1eaa0*/  IMAD.MOV.U32 R35, RZ, RZ, RZ ;  /* 0x000000ffff237224 */ /* 0x000fe200078e00ff */
[----:B------:R-:W-:Y:S01]  /*1eab0*/  ISETP.NE.U32.AND P1, PT, RZ, UR6, PT ;  /* 0x00000006ff007c0c */ /* 0x000fe2000bf25070 */
[----:B0-----:R-:W-:Y:S01]  /*1eac0*/  IMAD.MOV.U32 R0, RZ, RZ, RZ ;  /* 0x000000ffff007224 */ /* 0x001fe200078e00ff */
[----:B------:R-:W-:Y:S02]  /*1ead0*/  ISETP.NE.AND.EX P0, PT, RZ, UR5, PT, P0 ;  /* 0x00000005ff007c0c */ /* 0x000fe4000bf05300 */
[----:B------:R-:W-:Y:S02]  /*1eae0*/  ISETP.NE.AND.EX P1, PT, RZ, UR7, PT, P1 ;  /* 0x00000007ff007c0c */ /* 0x000fe4000bf25310 */
[C---:B------:R-:W-:Y:S02]  /*1eaf0*/  IADD3 R4, P4, R23.reuse, UR6, RZ ;  /* 0x0000000617047c10 */ /* 0x040fe4000ff9e0ff */
[----:B-1----:R-:W-:Y:S01]  /*1eb00*/  IADD3 R2, P3, R23, UR4, RZ ;  /* 0x0000000417027c10 */ /* 0x002fe2000ff7e0ff */
[----:B------:R-:W-:Y:S01]  /*1eb10*/  ULDC UR4, c[0x0][0x288] ;  /* 0x0000a20000047ab9 */ /* 0x000fe20000000800 */
[----:B------:R-:W-:-:S02]  /*1eb20*/  IADD3.X R5, R24, UR7, RZ, P4, !PT ;  /* 0x0000000718057c10 */ /* 0x000fc4000a7fe4ff */
[C---:B------:R-:W-:Y:S02]  /*1eb30*/  IADD3.X R3, R24.reuse, UR5, RZ, P3, !PT ;  /* 0x0000000518037c10 */ /* 0x040fe40009ffe4ff */
[----:B------:R-:W-:Y:S01]  /*1eb40*/  @P2 IADD3 R6, P3, R23, UR8, RZ ;  /* 0x0000000817062c10 */ /* 0x000fe2000ff7e0ff */
[----:B------:R-:W-:Y:S01]  /*1eb50*/  IMAD.U32 R8, RZ, RZ, UR4 ;  /* 0x00000004ff087e24 */ /* 0x000fe2000f8e00ff */
[----:B------:R-:W-:Y:S01]  /*1eb60*/  ULDC.64 UR4, c[0x0][0x418] ;  /* 0x0001060000047ab9 */ /* 0x000fe20000000a00 */
[----:B------:R-:W5:Y:S01]  /*1eb70*/  @P0 LDG.E R35, desc[UR10][R2.64] ;  /* 0x0000000a02230981 */ /* 0x000f62000c1e1900 */
[----:B------:R-:W-:-:S03]  /*1eb80*/  @P2 IADD3.X R7, R24, UR9, RZ, P3, !PT ;  /* 0x0000000918072c10 */ /* 0x000fc60009ffe4ff */
[----:B------:R-:W5:Y:S04]  /*1eb90*/  @P1 LDG.E R0, desc[UR10][R4.64] ;  /* 0x0000000a04001981 */ /* 0x000f68000c1e1900 */
[----:B---3--:R0:W3:Y:S01]  /*1eba0*/  @P2 LDG.E R8, desc[UR10][R6.64] ;  /* 0x0000000a06082981 */ /* 0x0080e2000c1e1900 */
[----:B------:R-:W-:-:S03]  /*1ebb0*/  UISETP.NE.U32.AND UP0, UPT, UR4, URZ, UPT ;  /* 0x0000003f0400728c */ /* 0x000fc6000bf05070 */
[----:B------:R-:W-:Y:S01]  /*1ebc0*/  ULDC UR4, c[0x0][0x424] ;  /* 0x0001090000047ab9 */ /* 0x000fe20000000800 */
[----:B------:R-:W-:-:S03]  /*1ebd0*/  UISETP.NE.AND.EX UP0, UPT, UR5, URZ, UPT, UP0 ;  /* 0x0000003f0500728c */ /* 0x000fc6000bf05300 */
[----:B------:R-:W-:Y:S01]  /*1ebe0*/  ULDC UR5, c[0x0][0x2f0] ;  /* 0x0000bc0000057ab9 */ /* 0x000fe20000000800 */
[----:B------:R-:W-:-:S04]  /*1ebf0*/  USEL UR4, UR4, 0x1, UP0 ;  /* 0x0000000104047887 */ /* 0x000fc80008000000 */
[----:B------:R-:W-:-:S03]  /*1ec00*/  UIMAD UR4, UR4, UR5, URZ ;  /* 0x00000005040472a4 */ /* 0x000fc6000f8e023f */
[----:B------:R-:W-:Y:S02]  /*1ec10*/  ULDC UR5, c[0x0][0x348] ;  /* 0x0000d20000057ab9 */ /* 0x000fe40000000800 */
[----:B0-----:R-:W-:Y:S02]  /*1ec20*/  IMAD.U32 R6, RZ, RZ, UR5 ;  /* 0x00000005ff067e24 */ /* 0x001fe4000f8e00ff */
[----:B------:R-:W-:Y:S01]  /*1ec30*/  IMAD.U32 R10, RZ, RZ, UR4 ;  /* 0x00000004ff0a7e24 */ /* 0x000fe2000f8e00ff */
[----:B---3--:R0:W-:Y:S01]  /*1ec40*/  STL [R1+0x10], R8 ;  /* 0x0000100801007387 */ /* 0x0081e20000100800 */
[----:B------:R-:W-:-:S03]  /*1ec50*/  IMAD.MOV.U32 R12, RZ, RZ, R8 ;  /* 0x000000ffff0c7224 */ /* 0x000fc600078e0008 */
[----:B--2---:R0:W-:Y:S01]  /*1ec60*/  STL [R1+0x4], R13 ;  /* 0x0000040d01007387 */ /* 0x0041e20000100800 */
[----:B------:R-:W-:Y:S05]  /*1ec70*/  @P2 BRA `(.L_x_2907) ;  /* 0x0000000000182947 */ /* 0x000fea0003800000 */
[----:B------:R-:W-:Y:S05]  /*1ec80*/  @!P0 BRA `(.L_x_2907) ;  /* 0x0000000000148947 */ /* 0x000fea0003800000 */
[----:B------:R-:W-:Y:S02]  /*1ec90*/  ULDC.64 UR4, c[0x0][0x208] ;  /* 0x0000820000047ab9 */ /* 0x000fe40000000a00 */
[----:B0-----:R-:W2:Y:S04]  /*1eca0*/  LDG.E R8, desc[UR4][R2.64] ;  /* 0x0000000402087981 */ /* 0x001ea8000c1e1900 */
[----:B------:R-:W2:Y:S02]  /*1ecb0*/  LDG.E R7, desc[UR4][R2.64+0x4] ;  /* 0x0000040402077981 */ /* 0x000ea4000c1e1900 */
[----:B--2---:R-:W-:-:S05]  /*1ecc0*/  IMAD.IADD R12, R7, 0x1, -R8 ;  /* 0x00000001070c7824 */ /* 0x004fca00078e0a08 */
[----:B------:R1:W-:Y:S02]  /*1ecd0*/  STL [R1+0x10], R12 ;  /* 0x0000100c01007387 */ /* 0x0003e40000100800 */
.L_x_2907:
[----:B------:R-:W-:Y:S01]  /*1ece0*/  ULDC.64 UR4, c[0x0][0xa20] ;  /* 0x0002880000047ab9 */ /* 0x000fe20000000a00 */
[C---:B------:R-:W-:Y:S01]  /*1ecf0*/  LOP3.LUT R2, R18.reuse, 0xff000000, RZ, 0xc0, !PT ;  /* 0xff00000012027812 */ /* 0x040fe200078ec0ff */
        /* <DEDUP_REMOVED lines=8> */
[----:B------:R-:W-:Y:S01]  /*1ed80*/  IADD3 R2, P0, R23, UR4, RZ ;  /* 0x0000000417027c10 */ /* 0x000fe2000ff1e0ff */
[----:B------:R-:W-:-:S03]  /*1ed90*/  ULDC.64 UR6, c[0x0][0x208] ;  /* 0x0000820000067ab9 */ /* 0x000fc60000000a00 */
[----:B------:R-:W-:-:S05]  /*1eda0*/  IADD3.X R3, R24, UR5, RZ, P0, !PT ;  /* 0x0000000518037c10 */ /* 0x000fca00087fe4ff */
[----:B------:R2:W5:Y:S01]  /*1edb0*/  LDG.E R10, desc[UR6][R2.64] ;  /* 0x00000006020a7981 */ /* 0x000562000c1e1900 */
[----:B------:R-:W-:Y:S05]  /*1edc0*/  BRA `(.L_x_2909) ;  /* 0x0000000000287947 */ /* 0x000fea0003800000 */
.L_x_2908:
[----:B------:R-:W-:Y:S02]  /*1edd0*/  ULDC.64 UR4, c[0x0][0xa08] ;  /* 0x0002820000047ab9 */ /* 0x000fe40000000a00 */
[----:B------:R-:W-:-:S04]  /*1ede0*/  ISETP.NE.U32.AND P0, PT, RZ, UR4, PT ;  /* 0x00000004ff007c0c */ /* 0x000fc8000bf05070 */
[----:B------:R-:W-:-:S13]  /*1edf0*/  ISETP.NE.AND.EX P0, PT, RZ, UR5, PT, P0 ;  /* 0x00000005ff007c0c */ /* 0x000fda000bf05300 */
[----:B------:R-:W-:Y:S05]  /*1ee00*/  @!P0 BRA `(.L_x_2909) ;  /* 0x0000000000188947 */ /* 0x000fea0003800000 */
[----:B------:R-:W2:Y:S01]  /*1ee10*/  LDC.64 R2, c[0x0][0xa08] ;  /* 0x00028200ff027b82 */ /* 0x000ea20000000a00 */
[----:B------:R-:W-:Y:S01]  /*1ee20*/  ULDC.64 UR4, c[0x0][0x208] ;  /* 0x0000820000047ab9 */ /* 0x000fe20000000a00 */
[----:B--2---:R-:W-:-:S05]  /*1ee30*/  IMAD.WIDE R2, R33, 0x4, R2 ;  /* 0x0000000421027825 */ /* 0x004fca00078e0202 */
[----:B------:R-:W2:Y:S04]  /*1ee40*/  LDG.E R10, desc[UR4][R2.64] ;  /* 0x00000004020a7981 */ /* 0x000ea8000c1e1900 */
[----:B------:R-:W2:Y:S02]  /*1ee50*/  LDG.E R7, desc[UR4][R2.64+0x4] ;  /* 0x0000040402077981 */ /* 0x000ea4000c1e1900 */
[----:B--2---:R-:W-:-:S07]  /*1ee60*/  IMAD.IADD R10, R7, 0x1, -R10 ;  /* 0x00000001070a7824 */ /* 0x004fce00078e0a0a */
.L_x_2909:
[----:B------:R-:W-:Y:S01]  /*1ee70*/  ULDC.64 UR4, c[0x0][0x208] ;  /* 0x0000820000047ab9 */ /* 0x000fe20000000a00 */
[----:B--2---:R-:W2:Y:S01]  /*1ee80*/  LDC R3, c[0x0][0x448] ;  /* 0x00011200ff037b82 */ /* 0x004ea20000000800 */
[----:B------:R-:W3:Y:S04]  /*1ee90*/  @P1 LDG.E R2, desc[UR4][R4.64] ;  /* 0x0000000404021981 */ /* 0x000ee8000c1e1900 */
[----:B------:R4:W3:Y:S01]  /*1eea0*/  @P1 LDG.E R11, desc[UR4][R4.64+0x4] ;  /* 0x00000404040b1981 */ /* 0x0008e2000c1e1900 */
[----:B-----5:R-:W-:Y:S01]  /*1eeb0*/  IMAD.IADD R10, R10, 0x1, -R13 ;  /* 0x000000010a0a7824 */ /* 0x020fe200078e0a0d */
[----:B------:R-:W-:Y:S01]  /*1eec0*/  BSSY B0, `(.L_x_2910) ;  /* 0x0000035000007945 */ /* 0x000fe20003800000 */
[----:B------:R-:W-:Y:S01]  /*1eed0*/  IMAD.MOV.U32 R14, RZ, RZ, RZ ;  /* 0x000000ffff0e7224 */ /* 0x000fe200078e00ff */
[----:B----4-:R-:W-:-:S02]  /*1eee0*/  LOP3.LUT R4, R9, 0xff, RZ, 0xc0, !PT ;  /* 0x000000ff09047812 */ /* 0x010fc400078ec0ff */
[----:B------:R-:W-:Y:S02]  /*1eef0*/  SHF.R.U32.HI R5, RZ, 0x10, R9 ;  /* 0x00000010ff057819 */ /* 0x000fe40000011609 */
[----:B--2---:R-:W-:-:S13]  /*1ef00*/  ISETP.NE.AND P0, PT, R3, 0x1, PT ;  /* 0x000000010300780c */ /* 0x004fda0003f05270 */
[----:B------:R-:W0:Y:S08]  /*1ef10*/  @P0 LDC R7, c[0x0][0x44c] ;  /* 0x00011300ff070b82 */ /* 0x000e300000000800 */
[----:B------:R-:W2:Y:S01]  /*1ef20*/  @P0 LDC R3, c[0x0][0x450] ;  /* 0x00011400ff030b82 */ /* 0x000ea20000000800 */
[----:B---3--:R-:W-:Y:S02]  /*1ef30*/  @P1 IMAD.IADD R6, R11, 0x1, -R2 ;  /* 0x000000010b061824 */ /* 0x008fe400078e0a02 */
[----:B------:R-:W-:-:S02]  /*1ef40*/  IMAD.SHL.U32 R2, R17, 0x80, RZ ;  /* 0x0000008011027824 */ /* 0x000fc400078e00ff */
[----:B------:R-:W-:Y:S02]  /*1ef50*/  IMAD.IADD R37, R10, 0x1, R6 ;  /* 0x000000010a257824 */ /* 0x000fe400078e0206 */
[----:B------:R-:W-:-:S04]  /*1ef60*/  VIADD R2, R2, 0x7f ;  /* 0x0000007f02027836 */ /* 0x000fc80000000000 */
[----:B0-----:R-:W-:-:S04]  /*1ef70*/  @P0 IMAD.HI.U32 R8, R2, R7, RZ ;  /* 0x0000000702080227 */ /* 0x001fc800078e00ff */
[C---:B------:R-:W-:Y:S01]  /*1ef80*/  VIADD R7, R37.reuse, 0x5f ;  /* 0x0000005f25077836 */ /* 0x040fe20000000000 */
[----:B--2---:R-:W-:Y:S02]  /*1ef90*/  @P0 SHF.R.U32.HI R2, RZ, R3, R8 ;  /* 0x00000003ff020219 */ /* 0x004fe40000011608 */
[----:B------:R-:W-:Y:S01]  /*1efa0*/  IADD3 R8, R37, 0x60, -R12 ;  /* 0x0000006025087810 */ /* 0x000fe20007ffe80c */
[----:B------:R-:W-:-:S04]  /*1efb0*/  IMAD.HI R7, R7, 0x2aaaaaab, RZ ;  /* 0x2aaaaaab07077827 */ /* 0x000fc800078e02ff */
[----:B------:R-:W-:Y:S01]  /*1efc0*/  IMAD.IADD R2, R8, 0x1, R2 ;  /* 0x0000000108027824 */ /* 0x000fe200078e0202 */
[----:B------:R-:W-:-:S03]  /*1efd0*/  SHF.R.U32.HI R3, RZ, 0x1f, R7 ;  /* 0x0000001fff037819 */ /* 0x000fc60000011607 */
[----:B------:R-:W-:Y:S01]  /*1efe0*/  IMAD.HI R2, R2, 0x2aaaaaab, RZ ;  /* 0x2aaaaaab02027827 */ /* 0x000fe200078e02ff */
[----:B------:R-:W-:-:S04]  /*1eff0*/  LEA.HI.SX32 R7, R7, R3, 0x1c ;  /* 0x0000000307077211 */ /* 0x000fc800078fe2ff */
[----:B------:R-:W-:-:S04]  /*1f000*/  SHF.R.U32.HI R3, RZ, 0x1f, R2 ;  /* 0x0000001fff037819 */ /* 0x000fc80000011602 */
[----:B------:R-:W-:-:S04]  /*1f010*/  LEA.HI.SX32 R2, R2, R3, 0x1c ;  /* 0x0000000302027211 */ /* 0x000fc800078fe2ff */
[----:B------:R-:W-:-:S04]  /*1f020*/  VIMNMX R11, R7, R2, PT ;  /* 0x00000002070b7248 */ /* 0x000fc80003fe0100 */
[----:B------:R-:W-:-:S13]  /*1f030*/  ISETP.GE.AND P0, PT, R11, 0x1, PT ;  /* 0x000000010b00780c */ /* 0x000fda0003f06270 */
[----:B------:R-:W-:Y:S05]  /*1f040*/  @!P0 BRA `(.L_x_2911) ;  /* 0x0000000000708947 */ /* 0x000fea0003800000 */
[----:B------:R-:W-:Y:S01]  /*1f050*/  ISETP.NE.AND P0, PT, R5, RZ, PT ;  /* 0x000000ff0500720c */ /* 0x000fe20003f05270 */
[----:B------:R-:W-:-:S03]  /*1f060*/  ULDC UR4, c[0x0][0x9f0] ;  /* 0x00027c0000047ab9 */ /* 0x000fc60000000800 */
[----:B------:R-:W-:-:S04]  /*1f070*/  SEL R9, R5, UR4, P0 ;  /* 0x0000000405097c07 */ /* 0x000fc80008000000 */
[----:B------:R-:W-:Y:S02]  /*1f080*/  IABS R13, R9 ;  /* 0x00000009000d7213 */ /* 0x000fe40000000000 */
[----:B-1----:R-:W-:Y:S02]  /*1f090*/  IADD3 R12, R9, -0x1, R11 ;  /* 0xffffffff090c7810 */ /* 0x002fe40007ffe00b */
[----:B------:R-:W0:Y:S08]  /*1f0a0*/  I2F.RP R2, R13 ;  /* 0x0000000d00027306 */ /* 0x000e300000209400 */
        /* <DEDUP_REMOVED lines=22> */
.L_x_2911:
[----:B------:R-:W-:Y:S05]  /*1f210*/  BSYNC B0 ;  /* 0x0000000000007941 */ /* 0x000fea0003800000 */
.L_x_2910:
[-C--:B------:R-:W-:Y:S01]  /*1f220*/  IMAD R2, R4, R14.reuse, RZ ;  /* 0x0000000e04027224 */ /* 0x080fe200078e02ff */
[----:B------:R-:W-:Y:S04]  /*1f230*/  BSSY B0, `(.L_x_2912) ;  /* 0x0000133000007945 */ /* 0x000fe80003800000 */
[C---:B------:R-:W-:Y:S01]  /*1f240*/  VIADDMNMX R11, R2.reuse, R14, R11, PT ;  /* 0x0000000e020b7246 */ /* 0x040fe2000380010b */
[----:B------:R-:W-:-:S04]  /*1f250*/  IMAD R2, R2, 0x60, -R10 ;  /* 0x0000006002027824 */ /* 0x000fc800078e0a0a */
[----:B------:R-:W-:Y:S01]  /*1f260*/  IMAD R11, R11, 0x60, -R10 ;  /* 0x000000600b0b7824 */ /* 0x000fe200078e0a0a */
[----:B------:R-:W-:-:S04]  /*1f270*/  VIMNMX R2, RZ, R2, !PT ;  /* 0x00000002ff027248 */ /* 0x000fc80007fe0100 */
[----:B------:R-:W-:-:S04]  /*1f280*/  VIMNMX R11, R11, R6, PT ;  /* 0x000000060b0b7248 */ /* 0x000fc80003fe0100 */
[----:B------:R-:W-:Y:S01]  /*1f290*/  ISETP.GT.AND P0, PT, R11, R2, PT ;  /* 0x000000020b00720c */ /* 0x000fe20003f04270 */
[----:B------:R-:W-:-:S05]  /*1f2a0*/  IMAD.WIDE.U32 R2, R2, -0x55555555, RZ ;  /* 0xaaaaaaab02027825 */ /* 0x000fca00078e00ff */
[----:B------:R-:W-:-:S05]  /*1f2b0*/  SHF.R.U32.HI R6, RZ, 0x6, R3 ;  /* 0x00000006ff067819 */ /* 0x000fca0000011603 */
[----:B------:R-:W-:Y:S02]  /*1f2c0*/  IMAD.MOV.U32 R3, RZ, RZ, R6 ;  /* 0x000000ffff037224 */ /* 0x000fe400078e0006 */
[----:B------:R-:W-:-:S04]  /*1f2d0*/  @P0 VIADD R9, R11, 0x5f ;  /* 0x0000005f0b090836 */ /* 0x000fc80000000000 */
[----:B------:R-:W-:-:S05]  /*1f2e0*/  @P0 IMAD.HI R9, R9, 0x2aaaaaab, RZ ;  /* 0x2aaaaaab09090827 */ /* 0x000fca00078e02ff */
[----:B------:R-:W-:-:S04]  /*1f2f0*/  @P0 SHF.R.U32.HI R2, RZ, 0x1f, R9 ;  /* 0x0000001fff020819 */ /* 0x000fc80000011609 */
        /* <DEDUP_REMOVED lines=10> */
[----:B------:R0:W2:Y:S02]  /*1f3a0*/  SHFL.IDX PT, R14, R9, RZ, 0x1f ;  /* 0x00001fff090e7589 */ /* 0x0000a400000e0000 */
.L_x_3079:
[----:B--2---:R-:W-:Y:S02]  /*1f3b0*/  ISETP.NE.AND P0, PT, R14, RZ, PT ;  /* 0x000000ff0e00720c */ /* 0x004fe40003f05270 */
[----:B------:R-:W-:-:S11]  /*1f3c0*/  PLOP3.LUT P6, PT, PT, PT, PT, 0x8, 0x0 ;  /* 0x000000000000781c */ /* 0x000fd60003fce170 */
[----:B------:R-:W-:Y:S05]  /*1f3d0*/  @P0 BRA `(.L_x_2915) ;  /* 0x00000000000c0947 */ /* 0x000fea0003800000 */
[----:B------:R-:W-:-:S03]  /*1f3e0*/  UMOV UR4, 0xffffffff ;  /* 0xffffffff00047882 */ /* 0x000fc60000000000 */
[----:B------:R-:W-:Y:S05]  /*1f3f0*/  BRA.DIV UR4, `(.L_x_2916) ;  /* 0x0000007204b47947 */ /* 0x000fea000b800000 */
[----:B------:R-:W-:-:S13]  /*1f400*/  ELECT P6, URZ, PT ;  /* 0x00000000003f782f */ /* 0x000fda00038c0000 */
.L_x_2915:
        /* <DEDUP_REMOVED lines=9> */
.L_x_3082:
[----:B------:R-:W-:Y:S05]  /*1f4a0*/  BSYNC B1 ;  /* 0x0000000000017941 */ /* 0x000fea0003800000 */
.L_x_2917:
[----:B------:R-:W-:Y:S04]  /*1f4b0*/  BSSY B1, `(.L_x_2919) ;  /* 0x000007c000017945 */ /* 0x000fe80003800000 */
[----:B------:R-:W-:Y:S05]  /*1f4c0*/  @!P6 BRA `(.L_x_2920) ;  /* 0x0000000400e8e947 */ /* 0x000fea0003800000 */
[----:B------:R-:W-:Y:S01]  /*1f4d0*/  IMAD R13, R25, 0x8, R22 ;  /* 0x00000008190d7824 */ /* 0x000fe200078e0216 */
[----:B-1----:R-:W-:Y:S01]  /*1f4e0*/  SHF.L.U32 R12, R31, 0x1f, RZ ;  /* 0x0000001f1f0c7819 */ /* 0x002fe200000006ff */
[----:B------:R-:W1:Y:S01]  /*1f4f0*/  S2R R10, SR_TID.X ;  /* 0x00000000000a7919 */ /* 0x000e620000002100 */
[----:B------:R-:W-:Y:S02]  /*1f500*/  BSSY B2, `(.L_x_2921) ;  /* 0x0000005000027945 */ /* 0x000fe40003800000 */
[----:B------:R-:W2:Y:S01]  /*1f510*/  SYNCS.PHASECHK.TRANS64.TRYWAIT P0, [R13+URZ+0x2a8a0], R12 ;  /* 0x02a8a00c0d0075a7 */ /* 0x000ea2000800017f */
[----:B-1----:R-:W-:-:S04]  /*1f520*/  LOP3.LUT R10, R10, 0x7f, RZ, 0xc0, !PT ;  /* 0x0000007f0a0a7812 */ /* 0x002fc800078ec0ff */
[----:B------:R-:W-:Y:S01]  /*1f530*/  ISETP.NE.AND P1, PT, R10, RZ, PT ;  /* 0x000000ff0a00720c */ /* 0x000fe20003f25270 */
[----:B--2---:R-:W-:-:S12]  /*1f540*/  @!P0 BRA `(.L_x_2922) ;  /* 0x0000007000948947 */ /* 0x004fd80003800000 */
.L_x_3083:
[----:B------:R-:W-:Y:S05]  /*1f550*/  BSYNC B2 ;  /* 0x0000000000027941 */ /* 0x000fea0003800000 */
.L_x_2921:
        /* <DEDUP_REMOVED lines=9> */
.L_x_2924:
[----:B------:R-:W-:Y:S05]  /*1f5f0*/  BSYNC B2 ;  /* 0x0000000000027941 */ /* 0x000fea0003800000 */
.L_x_2923:
        /* <DEDUP_REMOVED lines=12> */
.L_x_2925:
        /* <DEDUP_REMOVED lines=16> */
.L_x_2926:
        /* <DEDUP_REMOVED lines=15> */
.L_x_2927:
        /* <DEDUP_REMOVED lines=13> */
.L_x_3084:
[----:B------:R-:W-:Y:S05]  /*1f980*/  BSYNC B2 ;  /* 0x0000000000027941 */ /* 0x000fea0003800000 */
.L_x_2928:
        /* <DEDUP_REMOVED lines=11> */
.L_x_2931:
[----:B------:R-:W-:Y:S05]  /*1fa40*/  BSYNC B2 ;  /* 0x0000000000027941 */ /* 0x000fea0003800000 */
.L_x_2930:
        /* <DEDUP_REMOVED lines=9> */
.L_x_2932:
        /* <DEDUP_REMOVED lines=15> */
.L_x_2933:
        /* <DEDUP_REMOVED lines=9> */
[----:B--2---:R-:W-:Y:S05]  /*1fc60*/  @P0 BRA.U.ANY `(.L_x_2933) ;  /* 0xfffffffd00d80947 */ /* 0x004fea000393ffff */
.L_x_2920:
[----:B------:R-:W-:Y:S05]  /*1fc70*/  BSYNC B1 ;  /* 0x0000000000017941 */ /* 0x000fea0003800000 */
.L_x_2919:
        /* <DEDUP_REMOVED lines=9> */
.L_x_2949:
[----:B------:R-:W-:Y:S05]  /*1fd10*/  YIELD ;  /* 0x0000000000007946 */ /* 0x000fea0003800000 */
[----:B------:R-:W-:Y:S04]  /*1fd20*/  BSSY B1, `(.L_x_2934) ;  /* 0x000007b000017945 */ /* 0x000fe80003800000 */
[----:B------:R-:W-:Y:S05]  /*1fd30*/  @!P6 BRA `(.L_x_2935) ;  /* 0x0000000400e4e947 */ /* 0x000fea0003800000 */
[----:B-1----:R-:W-:Y:S01]  /*1fd40*/  IMAD R12, R25, 0x8, R22 ;  /* 0x00000008190c7824 */ /* 0x002fe200078e0216 */
[----:B------:R-:W-:Y:S01]  /*1fd50*/  SHF.L.U32 R11, R31, 0x1f, RZ ;  /* 0x0000001f1f0b7819 */ /* 0x000fe200000006ff */
[----:B------:R-:W1:Y:S01]  /*1fd60*/  S2R R3, SR_TID.X ;  /* 0x0000000000037919 */ /* 0x000e620000002100 */
[----:B------:R-:W-:Y:S02]  /*1fd70*/  BSSY B2, `(.L_x_2936) ;  /* 0x0000005000027945 */ /* 0x000fe40003800000 */
[----:B------:R-:W2:Y:S01]  /*1fd80*/  SYNCS.PHASECHK.TRANS64.TRYWAIT P1, [R12+URZ+0x2a8a0], R11 ;  /* 0x02a8a00b0c0075a7 */ /* 0x000ea2000802017f */
[----:B-1----:R-:W-:-:S04]  /*1fd90*/  LOP3.LUT R3, R3, 0x7f, RZ, 0xc0, !PT ;  /* 0x0000007f03037812 */ /* 0x002fc800078ec0ff */
[----:B------:R-:W-:Y:S01]  /*1fda0*/  ISETP.NE.AND P2, PT, R3, RZ, PT ;  /* 0x000000ff0300720c */ /* 0x000fe20003f45270 */
[----:B--2---:R-:W-:-:S12]  /*1fdb0*/  @!P1 BRA `(.L_x_2937) ;  /* 0x0000006800a09947 */ /* 0x004fd80003800000 */
.L_x_3085:
[----:B------:R-:W-:Y:S05]  /*1fdc0*/  BSYNC B2 ;  /* 0x0000000000027941 */ /* 0x000fea0003800000 */
.L_x_2936:
        /* <DEDUP_REMOVED lines=9> */
.L_x_2939:
[----:B------:R-:W-:Y:S05]  /*1fe60*/  BSYNC B2 ;  /* 0x0000000000027941 */ /* 0x000fea0003800000 */
.L_x_2938:
        /* <DEDUP_REMOVED lines=11> */
.L_x_2940:
        /* <DEDUP_REMOVED lines=16> */
.L_x_2941:
        /* <DEDUP_REMOVED lines=15> */
.L_x_2942:
        /* <DEDUP_REMOVED lines=13> */
.L_x_3086:
[----:B------:R-:W-:Y:S05]  /*201e0*/  BSYNC B2 ;  /* 0x0000000000027941 */ /* 0x000fea0003800000 */
.L_x_2943:
        /* <DEDUP_REMOVED lines=11> */
.L_x_2946:
[----:B------:R-:W-:Y:S05]  /*202a0*/  BSYNC B2 ;  /* 0x0000000000027941 */ /* 0x000fea0003800000 */
.L_x_2945:
        /* <DEDUP_REMOVED lines=9> */
.L_x_2947:
        /* <DEDUP_REMOVED lines=15> */
.L_x_2948:
        /* <DEDUP_REMOVED lines=10> */
.L_x_2935:
[----:B------:R-:W-:Y:S05]  /*204d0*/  BSYNC B1 ;  /* 0x0000000000017941 */ /* 0x000fea0003800000 */
.L_x_2934:
        /* <DEDUP_REMOVED lines=8> */
.L_x_2913:
[----:B------:R-:W-:Y:S05]  /*20560*/  BSYNC B0 ;  /* 0x0000000000007941 */ /* 0x000fea0003800000 */
.L_x_2912:
[----:B------:R-:W2:Y:S01]  /*20570*/  LDC R0, c[0x0][0x448] ;  /* 0x00011200ff007b82 */ /* 0x000ea20000000800 */
[----:B------:R-:W-:Y:S01]  /*20580*/  LEA R2, R17, 0x7f, 0x7 ;  /* 0x0000007f11027811 */ /* 0x000fe200078e38ff */
[----:B------:R-:W-:Y:S06]  /*20590*/  @!P0 WARPSYNC.ALL ;  /* 0x0000000000008948 */ /* 0x000fec0003800000 */
[----:B------:R-:W-:Y:S01]  /*205a0*/  @!P0 BAR.SYNC.DEFER_BLOCKING 0xc, 0x180 ;  /* 0x0306000000008b1d */ /* 0x000fe20000010000 */
[----:B------:R-:W-:-:S05]  /*205b0*/  ISETP.NE.AND P2, PT, R5, RZ, PT ;  /* 0x000000ff0500720c */ /* 0x000fca0003f45270 */
[----:B------:R-:W-:Y:S08]  /*205c0*/  BSSY B0, `(.L_x_2950) ;  /* 0x0000029000007945 */ /* 0x000ff00003800000 */
[----:B------:R-:W3:Y:S01]  /*205d0*/  @!P2 LDC R5, c[0x0][0x9f0] ;  /* 0x00027c00ff05ab82 */ /* 0x000ee20000000800 */
[----:B--2---:R-:W-:-:S13]  /*205e0*/  ISETP.NE.AND P1, PT, R0, 0x1, PT ;  /* 0x000000010000780c */ /* 0x004fda0003f25270 */
[----:B0-----:R-:W0:Y:S08]  /*205f0*/  @P1 LDC R9, c[0x0][0x44c] ;  /* 0x00011300ff091b82 */ /* 0x001e300000000800 */
[----:B------:R-:W2:Y:S01]  /*20600*/  @P1 LDC R3, c[0x0][0x450] ;  /* 0x00011400ff031b82 */ /* 0x000ea20000000800 */
[----:B0-----:R-:W-:-:S05]  /*20610*/  @P1 IMAD.HI.U32 R0, R2, R9, RZ ;  /* 0x0000000902001227 */ /* 0x001fca00078e00ff */
[----:B--2---:R-:W-:Y:S01]  /*20620*/  @P1 SHF.R.U32.HI R2, RZ, R3, R0 ;  /* 0x00000003ff021219 */ /* 0x004fe20000011600 */
[----:B------:R-:W-:-:S04]  /*20630*/  IMAD.MOV.U32 R0, RZ, RZ, RZ ;  /* 0x000000ffff007224 */ /* 0x000fc800078e00ff */
[----:B------:R-:W-:-:S04]  /*20640*/  IMAD.IADD R2, R8, 0x1, R2 ;  /* 0x0000000108027824 */ /* 0x000fc800078e0202 */
[----:B------:R-:W-:-:S05]  /*20650*/  IMAD.HI R2, R2, 0x2aaaaaab, RZ ;  /* 0x2aaaaaab02027827 */ /* 0x000fca00078e02ff */
[----:B------:R-:W-:-:S04]  /*20660*/  SHF.R.U32.HI R3, RZ, 0x1f, R2 ;  /* 0x0000001fff037819 */ /* 0x000fc80000011602 */
[----:B------:R-:W-:-:S04]  /*20670*/  LEA.HI.SX32 R2, R2, R3, 0x1c ;  /* 0x0000000302027211 */ /* 0x000fc800078fe2ff */
[----:B------:R-:W-:-:S04]  /*20680*/  VIMNMX R7, R7, R2, PT ;  /* 0x0000000207077248 */ /* 0x000fc80003fe0100 */
[----:B------:R-:W-:-:S13]  /*20690*/  ISETP.GE.AND P1, PT, R7, 0x1, PT ;  /* 0x000000010700780c */ /* 0x000fda0003f26270 */
[----:B---3--:R-:W-:Y:S05]  /*206a0*/  @!P1 BRA `(.L_x_2951) ;  /* 0x0000000000689947 */ /* 0x008fea0003800000 */
[-C--:B------:R-:W-:Y:S01]  /*206b0*/  IABS R0, R5.reuse ;  /* 0x0000000500007213 */ /* 0x080fe20000000000 */
[----:B------:R-:W-:Y:S01]  /*206c0*/  IMAD.MOV.U32 R2, RZ, RZ, RZ ;  /* 0x000000ffff027224 */ /* 0x000fe200078e00ff */
[----:B------:R-:W-:Y:S02]  /*206d0*/  IABS R8, R5 ;  /* 0x0000000500087213 */ /* 0x000fe40000000000 */
[----:B------:R-:W0:Y:S03]  /*206e0*/  I2F.RP R9, R0 ;  /* 0x0000000000097306 */ /* 0x000e260000209400 */
[----:B------:R-:W-:-:S05]  /*206f0*/  IMAD.MOV R8, RZ, RZ, -R8 ;  /* 0x000000ffff087224 */ /* 0x000fca00078e0a08 */
[----:B0-----:R-:W0:Y:S02]  /*20700*/  MUFU.RCP R9, R9 ;  /* 0x0000000900097308 */ /* 0x001e240000001000 */
[----:B0-----:R-:W-:-:S06]  /*20710*/  VIADD R10, R9, 0xffffffe ;  /* 0x0ffffffe090a7836 */ /* 0x001fcc0000000000 */
[----:B------:R-:W0:Y:S02]  /*20720*/  F2I.FTZ.U32.TRUNC.NTZ R3, R10 ;  /* 0x0000000a00037305 */ /* 0x000e24000021f000 */
[----:B0-----:R-:W-:-:S04]  /*20730*/  IMAD.MOV R11, RZ, RZ, -R3 ;  /* 0x000000ffff0b7224 */ /* 0x001fc800078e0a03 */
[----:B------:R-:W-:-:S04]  /*20740*/  IMAD R11, R11, R0, RZ ;  /* 0x000000000b0b7224 */ /* 0x000fc800078e02ff */
[----:B------:R-:W-:Y:S01]  /*20750*/  IMAD.HI.U32 R6, R3, R11, R2 ;  /* 0x0000000b03067227 */ /* 0x000fe200078e0002 */
[----:B------:R-:W-:-:S04]  /*20760*/  IADD3 R3, R5, -0x1, R7 ;  /* 0xffffffff05037810 */ /* 0x000fc80007ffe007 */
        /* <DEDUP_REMOVED lines=14> */
.L_x_2951:
[----:B------:R-:W-:Y:S05]  /*20850*/  BSYNC B0 ;  /* 0x0000000000007941 */ /* 0x000fea0003800000 */
.L_x_2950:
[-C--:B------:R-:W-:Y:S01]  /*20860*/  IMAD R2, R4, R0.reuse, RZ ;  /* 0x0000000004027224 */ /* 0x080fe200078e02ff */
[----:B------:R-:W-:Y:S04]  /*20870*/  BSSY B7, `(.L_x_2952) ;  /* 0x0000377000077945 */ /* 0x000fe80003800000 */
[----:B------:R-:W-:Y:S01]  /*20880*/  VIADDMNMX R30, R2, R0, R7, PT ;  /* 0x00000000021e7246 */ /* 0x000fe20003800107 */
[----:B------:R0:W-:Y:S03]  /*20890*/  STL [R1], R2 ;  /* 0x0000000201007387 */ /* 0x0001e60000100800 */
        /* <DEDUP_REMOVED lines=9> */
[----:B------:R-:W2:Y:S01]  /*20930*/  LDC.64 R2, c[0x0][0xc60] ;  /* 0x00031800ff027b82 */ /* 0x000ea20000000a00 */
[----:B------:R-:W0:Y:S01]  /*20940*/  FLO.U32 R0, UR4 ;  /* 0x0000000400007d00 */ /* 0x000e2200080e0000 */
[----:B------:R-:W-:Y:S01]  /*20950*/  ULDC.64 UR6, c[0x0][0x208] ;  /* 0x0000820000067ab9 */ /* 0x000fe20000000a00 */
[----:B0-----:R-:W-:-:S06]  /*20960*/  ISETP.EQ.U32.AND P0, PT, R0, R5, PT ;  /* 0x000000050000720c */ /* 0x001fcc0003f02070 */
[----:B------:R-:W2:Y:S07]  /*20970*/  POPC R5, UR4 ;  /* 0x0000000400057d09 */ /* 0x000eae0008000000 */
[----:B--2---:R-:W2:Y:S01]  /*20980*/  @P0 ATOMG.E.ADD.STRONG.GPU PT, R3, desc[UR6][R2.64], R5 ;  /* 0x00000005020309a8 */ /* 0x004ea200081ee1c6 */
[----:B------:R-:W0:Y:S02]  /*20990*/  S2R R4, SR_LTMASK ;  /* 0x0000000000047919 */ /* 0x000e240000003900 */
[----:B0-----:R-:W-:-:S04]  /*209a0*/  LOP3.LUT R4, R4, UR4, RZ, 0xc0, !PT ;  /* 0x0000000404047c12 */ /* 0x001fc8000f8ec0ff */
[----:B------:R-:W0:Y:S01]  /*209b0*/  POPC R7, R4 ;  /* 0x0000000400077309 */ /* 0x000e220000000000 */
[----:B--2---:R-:W0:Y:S02]  /*209c0*/  SHFL.IDX PT, R0, R3, R0, 0x1f ;  /* 0x00001f0003007589 */ /* 0x004e2400000e0000 */
[----:B0-----:R-:W-:Y:S01]  /*209d0*/  IADD3 R16, R0, UR36, R7 ;  /* 0x0000002400107c10 */ /* 0x001fe2000fffe007 */
[----:B------:R-:W-:Y:S06]  /*209e0*/  BRA `(.L_x_2954) ;  /* 0x00000034007c7947 */ /* 0x000fec0003800000 */
.L_x_2953:
        /* <DEDUP_REMOVED lines=16> */
[----:B-1----:R-:W-:Y:S02]  /*20af0*/  IMAD.MOV.U32 R12, RZ, RZ, 0x1 ;  /* 0x00000001ff0c7424 */ /* 0x002fe400078e00ff */
[----:B------:R-:W-:-:S07]  /*20b00*/  IMAD.MOV.U32 R13, RZ, RZ, RZ ;  /* 0x000000ffff0d7224 */ /* 0x000fce00078e00ff */
[----:B------:R-:W-:-:S07]  /*20b10*/  LEPC R20, `(.L_x_2956) ;  /* 0x000000001014794e */ /* 0x000fce0000000000 */
[----:B0-----:R-:W-:Y:S05]  /*20b20*/  CALL.ABS.NOINC R2 ;  /* 0x0000000002007343 */ /* 0x001fea0003c00000 */
.L_x_2956:
[----:B------:R-:W-:Y:S05]  /*20b30*/  BSYNC B6 ;  /* 0x0000000000067941 */ /* 0x000fea0003800000 */
.L_x_2955:
        /* <DEDUP_REMOVED lines=9> */
[----:B------:R-:W-:Y:S02]  /*20bd0*/  IMAD.U32 R4, RZ, RZ, UR6 ;  /* 0x00000006ff047e24 */ /* 0x000fe4000f8e00ff */
[----:B------:R-:W-:Y:S02]  /*20be0*/  IMAD.U32 R5, RZ, RZ, UR7 ;  /* 0x00000007ff057e24 */ /* 0x000fe4000f8e00ff */
[----:B------:R-:W-:Y:S02]  /*20bf0*/  IMAD.U32 R6, RZ, RZ, UR8 ;  /* 0x00000008ff067e24 */ /* 0x000fe4000f8e00ff */
[----:B------:R-:W-:-:S02]  /*20c00*/  IMAD.U32 R7, RZ, RZ, UR9 ;  /* 0x00000009ff077e24 */ /* 0x000fc4000f8e00ff */
[----:B------:R-:W-:Y:S02]  /*20c10*/  IMAD.U32 R10, RZ, RZ, UR4 ;  /* 0x00000004ff0a7e24 */ /* 0x000fe4000f8e00ff */
[----:B------:R-:W-:Y:S02]  /*20c20*/  IMAD.U32 R11, RZ, RZ, UR5 ;  /* 0x00000005ff0b7e24 */ /* 0x000fe4000f8e00ff */
[----:B------:R-:W-:Y:S02]  /*20c30*/  IMAD.MOV.U32 R8, RZ, RZ, 0x70 ;  /* 0x00000070ff087424 */ /* 0x000fe400078e00ff */
[----:B-1----:R-:W-:Y:S02]  /*20c40*/  IMAD.MOV.U32 R12, RZ, RZ, 0x1 ;  /* 0x00000001ff0c7424 */ /* 0x002fe400078e00ff */
[----:B0-----:R-:W-:-:S07]  /*20c50*/  IMAD.MOV.U32 R13, RZ, RZ, RZ ;  /* 0x000000ffff0d7224 */ /* 0x001fce00078e00ff */
[----:B------:R-:W-:-:S07]  /*20c60*/  LEPC R20, `(.L_x_2959) ;  /* 0x000000001014794e */ /* 0x000fce0000000000 */
[----:B--2---:R-:W-:Y:S05]  /*20c70*/  CALL.ABS.NOINC R2 ;  /* 0x0000000002007343 */ /* 0x004fea0003c00000 */
.L_x_2959:
        /* <DEDUP_REMOVED lines=15> */
.L_x_2958:
[----:B------:R-:W-:Y:S05]  /*20d70*/  BSYNC B6 ;  /* 0x0000000000067941 */ /* 0x000fea0003800000 */
.L_x_2957:
[----:B------:R-:W2:Y:S01]  /*20d80*/  LDL R20, [R1+0x4] ;  /* 0x0000040001147983 */ /* 0x000ea20000100800 */
[----:B------:R-:W-:Y:S01]  /*20d90*/  ULDC.64 UR4, c[0x0][0x9f8] ;  /* 0x00027e0000047ab9 */ /* 0x000fe20000000a00 */
[----:B------:R-:W-:Y:S01]  /*20da0*/  ULDC.64 UR6, c[0x0][0x208] ;  /* 0x0000820000067ab9 */ /* 0x000fe20000000a00 */
[----:B------:R-:W-:Y:S01]  /*20db0*/  ISETP.NE.U32.AND P0, PT, RZ, UR4, PT ;  /* 0x00000004ff007c0c */ /* 0x000fe2000bf05070 */
[----:B------:R-:W0:Y:S01]  /*20dc0*/  S2R R21, SR_TID.X ;  /* 0x0000000000157919 */ /* 0x000e220000002100 */
[----:B------:R-:W3:Y:S02]  /*20dd0*/  LDC R0, c[0x0][0x430] ;  /* 0x00010c00ff007b82 */ /* 0x000ee40000000800 */
[----:B------:R-:W-:-:S13]  /*20de0*/  ISETP.NE.AND.EX P0, PT, RZ, UR5, PT, P0 ;  /* 0x00000005ff007c0c */ /* 0x000fda000bf05300 */
[----:B------:R-:W-:Y:S01]  /*20df0*/  @P0 IADD3 R2, P1, R23, UR4, RZ ;  /* 0x0000000417020c10 */ /* 0x000fe2000ff3e0ff */
[----:B------:R-:W4:Y:S01]  /*20e00*/  S2R R9, SR_TID.X ;  /* 0x0000000000097919 */ /* 0x000f220000002100 */
[----:B------:R-:W-:Y:S01]  /*20e10*/  VIADD R26, R30, 0xffffffff ;  /* 0xffffffff1e1a7836 */ /* 0x000fe20000000000 */
[----:B------:R-:W-:Y:S01]  /*20e20*/  ULDC UR4, c[0x0][0x320] ;  /* 0x0000c80000047ab9 */ /* 0x000fe20000000800 */
[----:B------:R-:W-:-:S05]  /*20e30*/  @P0 IADD3.X R3, R24, UR5, RZ, P1, !PT ;  /* 0x0000000518030c10 */ /* 0x000fca0008ffe4ff */
[----:B------:R1:W2:Y:S01]  /*20e40*/  @P0 LDG.E R33, desc[UR6][R2.64] ;  /* 0x0000000602210981 */ /* 0x0002a2000c1e1900 */
[----:B---3--:R-:W-:Y:S02]  /*20e50*/  ISETP.NE.AND P1, PT, R0, 0x1, PT ;  /* 0x000000010000780c */ /* 0x008fe40003f25270 */
[----:B0-----:R-:W-:-:S04]  /*20e60*/  LOP3.LUT R21, R21, 0x7f, RZ, 0xc0, !PT ;  /* 0x0000007f15157812 */ /* 0x001fc800078ec0ff */
[----:B------:R-:W-:-:S07]  /*20e70*/  SHF.R.U32.HI R21, RZ, 0x3, R21 ;  /* 0x00000003ff157819 */ /* 0x000fce0000011615 */
[----:B------:R-:W0:Y:S08]  /*20e80*/  @P1 LDC R8, c[0x0][0x434] ;  /* 0x00010d00ff081b82 */ /* 0x000e300000000800 */
[----:B------:R-:W3:Y:S01]  /*20e90*/  @P1 LDC R6, c[0x0][0x438] ;  /* 0x00010e00ff061b82 */ /* 0x000ee20000000800 */
[----:B----4-:R-:W-:-:S05]  /*20ea0*/  IMAD.SHL.U32 R9, R9, 0x10, RZ ;  /* 0x0000001009097824 */ /* 0x010fca00078e00ff */
[----:B------:R-:W-:Y:S02]  /*20eb0*/  LOP3.LUT R9, R21, 0x70, R9, 0xf8, !PT ;  /* 0x0000007015097812 */ /* 0x000fe400078ef809 */
[----:B------:R-:W4:Y:S03]  /*20ec0*/  S2R R21, SR_TID.X ;  /* 0x0000000000157919 */ /* 0x000f260000002100 */
[----:B------:R-:W-:-:S05]  /*20ed0*/  IMAD R4, R26, 0x60, R9 ;  /* 0x000000601a047824 */ /* 0x000fca00078e0209 */
[----:B------:R-:W-:-:S04]  /*20ee0*/  ISETP.GE.AND P0, PT, R4, R37, PT ;  /* 0x000000250400720c */ /* 0x000fc80003f06270 */
[----:B------:R-:W-:Y:S01]  /*20ef0*/  ISETP.GT.U32.OR P0, PT, R9, 0x5f, P0 ;  /* 0x0000005f0900780c */ /* 0x000fe20000704470 */
[----:B----4-:R-:W-:-:S05]  /*20f00*/  IMAD.SHL.U32 R21, R21, 0x8, RZ ;  /* 0x0000000815157824 */ /* 0x010fca00078e00ff */
[----:B------:R-:W-:Y:S02]  /*20f10*/  LOP3.LUT R21, R21, 0x38, RZ, 0xc0, !PT ;  /* 0x0000003815157812 */ /* 0x000fe400078ec0ff */
[----:B------:R-:W-:Y:S01]  /*20f20*/  LOP3.LUT R27, R27, 0xfffffff7, RZ, 0xc0, !PT ;  /* 0xfffffff71b1b7812 */ /* 0x000fe200078ec0ff */
[----:B------:R-:W-:Y:S01]  /*20f30*/  UMOV UR5, 0xffffffff ;  /* 0xffffffff00057882 */ /* 0x000fe20000000000 */
[----:B--2---:R-:W-:-:S04]  /*20f40*/  IMAD.IADD R5, R4, 0x1, R20 ;  /* 0x0000000104057824 */ /* 0x004fc800078e0214 */
[----:B0-----:R-:W-:-:S04]  /*20f50*/  @P1 IMAD.HI.U32 R7, R5, R8, RZ ;  /* 0x0000000805071227 */ /* 0x001fc800078e00ff */
[----:B------:R-:W-:Y:S01]  /*20f60*/  IMAD.MOV.U32 R4, RZ, RZ, R5 ;  /* 0x000000ffff047224 */ /* 0x000fe200078e0005 */
[----:B---3--:R-:W-:-:S05]  /*20f70*/  @P1 SHF.R.U32.HI R4, RZ, R6, R7 ;  /* 0x00000006ff041219 */ /* 0x008fca0000011607 */
[----:B-1----:R-:W-:-:S04]  /*20f80*/  IMAD.MOV R2, RZ, RZ, -R4 ;  /* 0x000000ffff027224 */ /* 0x002fc800078e0a04 */
[----:B------:R-:W-:Y:S02]  /*20f90*/  IMAD R0, R0, R2, R5 ;  /* 0x0000000200007224 */ /* 0x000fe400078e0205 */
[----:B------:R-:W0:Y:S01]  /*20fa0*/  @!P0 LDC.64 R2, c[0x0][0x428] ;  /* 0x00010a00ff028b82 */ /* 0x000e220000000a00 */
[----:B------:R-:W-:-:S04]  /*20fb0*/  LOP3.LUT R20, R21, 0x40, RZ, 0xfc, !PT ;  /* 0x0000004015147812 */ /* 0x000fc800078efcff */
[----:B------:R-:W-:Y:S02]  /*20fc0*/  ISETP.GE.AND P2, PT, R20, UR4, PT ;  /* 0x0000000414007c0c */ /* 0x000fe4000bf46270 */
[----:B------:R-:W-:Y:S02]  /*20fd0*/  ISETP.GE.AND P1, PT, R21, UR4, PT ;  /* 0x0000000415007c0c */ /* 0x000fe4000bf26270 */
[----:B------:R-:W-:Y:S01]  /*20fe0*/  SHF.R.S32.HI R10, RZ, 0x1f, R33 ;  /* 0x0000001fff0a7819 */ /* 0x000fe20000011421 */
[----:B------:R-:W-:Y:S01]  /*20ff0*/  IMAD.U32 R7, RZ, RZ, UR37 ;  /* 0x00000025ff077e24 */ /* 0x000fe2000f8e00ff */
[----:B------:R-:W-:Y:S01]  /*21000*/  SEL R5, RZ, 0xffffffff, P2 ;  /* 0xffffffffff057807 */ /* 0x000fe20001000000 */
[----:B------:R-:W-:Y:S01]  /*21010*/  ULDC UR4, c[0x0][0x2f4] ;  /* 0x0000bd0000047ab9 */ /* 0x000fe20000000800 */
[----:B------:R-:W-:-:S03]  /*21020*/  SEL R30, RZ, 0x1, P1 ;  /* 0x00000001ff1e7807 */ /* 0x000fc60000800000 */
[----:B------:R-:W-:-:S05]  /*21030*/  IMAD.SHL.U32 R5, R5, 0x2, RZ ;  /* 0x0000000205057824 */ /* 0x000fca00078e00ff */
[----:B------:R-:W-:Y:S02]  /*21040*/  LOP3.LUT R30, R5, 0x2, R30, 0xe2, !PT ;  /* 0x00000002051e7812 */ /* 0x000fe400078ee21e */
[--C-:B------:R-:W-:Y:S01]  /*21050*/  @!P0 SHF.R.S32.HI R5, RZ, 0x1f, R4.reuse ;  /* 0x0000001fff058819 */ /* 0x100fe20000011404 */
        /* <DEDUP_REMOVED lines=11> */
[----:B------:R-:W-:-:S11]  /*21110*/  ISETP.GE.AND P2, PT, R21, UR4, PT ;  /* 0x0000000415007c0c */ /* 0x000fd6000bf46270 */
[----:B------:R-:W-:-:S04]  /*21120*/  @P0 LOP3.LUT R27, R27, 0x8, RZ, 0xfc, !PT ;  /* 0x000000081b1b0812 */ /* 0x000fc800078efcff */
[----:B------:R-:W-:-:S04]  /*21130*/  LOP3.LUT R27, R27, 0xffffffef, RZ, 0xc0, !PT ;  /* 0xffffffef1b1b7812 */ /* 0x000fc800078ec0ff */
[----:B------:R-:W-:Y:S01]  /*21140*/  @P3 LOP3.LUT R27, R27, 0x10, RZ, 0xfc, !PT ;  /* 0x000000101b1b3812 */ /* 0x000fe200078efcff */
[----:B------:R0:W-:Y:S03]  /*21150*/  STL [R1+0x8], R10 ;  /* 0x0000080a01007387 */ /* 0x0001e60000100800 */
[----:B------:R-:W-:Y:S02]  /*21160*/  LOP3.LUT R27, R27, 0xfffffffb, RZ, 0xc0, !PT ;  /* 0xfffffffb1b1b7812 */ /* 0x000fe400078ec0ff */
[----:B------:R-:W-:Y:S02]  /*21170*/  LOP3.LUT R9, R21, 0x80, RZ, 0xfc, !PT ;  /* 0x0000008015097812 */ /* 0x000fe400078efcff */
[----:B------:R-:W-:Y:S02]  /*21180*/  ISETP.GE.AND P1, PT, R20, UR4, PT ;  /* 0x0000000414007c0c */ /* 0x000fe4000bf26270 */
[----:B------:R-:W-:-:S02]  /*21190*/  @P2 LOP3.LUT R27, R27, 0x4, RZ, 0xfc, !PT ;  /* 0x000000041b1b2812 */ /* 0x000fc400078efcff */
[----:B------:R-:W-:Y:S02]  /*211a0*/  ISETP.GE.AND P0, PT, R9, UR4, PT ;  /* 0x0000000409007c0c */ /* 0x000fe4000bf06270 */
[----:B------:R-:W-:-:S04]  /*211b0*/  LOP3.LUT R27, R27, 0xfffffffe, RZ, 0xc0, !PT ;  /* 0xfffffffe1b1b7812 */ /* 0x000fc800078ec0ff */
[----:B------:R-:W-:-:S04]  /*211c0*/  LOP3.LUT R27, R27, 0xfffffffd, RZ, 0xc0, !PT ;  /* 0xfffffffd1b1b7812 */ /* 0x000fc800078ec0ff */
[----:B------:R-:W-:-:S04]  /*211d0*/  @P1 LOP3.LUT R27, R27, 0x2, RZ, 0xfc, !PT ;  /* 0x000000021b1b1812 */ /* 0x000fc800078efcff */
[----:B------:R-:W-:Y:S01]  /*211e0*/  @P0 LOP3.LUT R27, R27, 0x1, RZ, 0xfc, !PT ;  /* 0x000000011b1b0812 */ /* 0x000fe200078efcff */
[----:B0-----:R-:W-:Y:S06]  /*211f0*/  BRA.DIV UR5, `(.L_x_2960) ;  /* 0x0000005605b87947 */ /* 0x001fec000b800000 */
.L_x_3089:
[----:B------:R-:W-:Y:S05]  /*21200*/  @!P3 BRA `(.L_x_2961) ;  /* 0x000000000004b947 */ /* 0x000fea0003800000 */
[----:B------:R-:W-:Y:S01]  /*21210*/  BPT.TRAP 0x1 ;  /* 0x000000040000795c */ /* 0x000fe20000300000 */
.L_x_2961:
        /* <DEDUP_REMOVED lines=23> */
.L_x_3090:
[----:B------:R-:W-:Y:S05]  /*21390*/  BSYNC B0 ;  /* 0x0000000000007941 */ /* 0x000fea0003800000 */
.L_x_2962:
        /* <DEDUP_REMOVED lines=32> */
[----:B------:R-:W-:Y:S01]  /*215a0*/  @P0 IMAD R8, R5, 0x2, R22 ;  /* 0x0000000205080824 */ /* 0x000fe200078e0216 */
[----:B------:R-:W-:Y:S02]  /*215b0*/  ULDC.64 UR4, c[0x0][0x208] ;  /* 0x0000820000047ab9 */ /* 0x000fe40000000a00 */
        /* <DEDUP_REMOVED lines=60> */
.L_x_3104:
[----:B------:R-:W-:Y:S01]  /*21980*/  ISETP.GE.AND P0, PT, R6, 0x51, PT ;  /* 0x000000510600780c */ /* 0x000fe20003f06270 */
[----:B------:R-:W-:-:S12]  /*21990*/  ULDC.64 UR4, c[0x0][0x208] ;  /* 0x0000820000047ab9 */ /* 0x000fd80000000a00 */
        /* <DEDUP_REMOVED lines=11> */
.L_x_2965:
[----:B------:R-:W-:Y:S02]  /*21a50*/  PLOP3.LUT P1, PT, P1, P0, PT, 0xa2, 0x0 ;  /* 0x000000000000781c */ /* 0x000fe40000f21472 */
[----:B------:R-:W-:-:S08]  /*21a60*/  @P0 R2UR P1, UR4, R7 ;  /* 0x00000000070402ca */ /* 0x000fd00000020000 */
[----:B------:R-:W-:-:S05]  /*21a70*/  @P0 PLOP3.LUT P0, PT, P1, PT, PT, 0x80, 0x0 ;  /* 0x000000000000081c */ /* 0x000fca0000f0f070 */
[----:B------:R-:W-:Y:S01]  /*21a80*/  @!P1 SYNCS.ARRIVE.TRANS64.RED.A0T1 RZ, [UR4+0x2a830], RZ ;  /* 0x02a830ffffff99a7 */ /* 0x000fe20008200404 */
[----:B------:R-:W-:Y:S07]  /*21a90*/  @!P1 ARRIVES.LDGSTSBAR.64.TRANSCNT [UR4+0x2a830] ;  /* 0x02a83000ff0099b0 */ /* 0x000fee0008000a84 */
[----:B------:R-:W-:Y:S05]  /*21aa0*/  @P0 BRA.U.ANY `(.L_x_2965) ;  /* 0xfffffffd00e80947 */ /* 0x000fea000393ffff */
[----:B------:R-:W-:Y:S01]  /*21ab0*/  NOP ;  /* 0x0000000000007918 */ /* 0x000fe20000000000 */
[----:B------:R-:W-:-:S05]  /*21ac0*/  IMAD.U32 R0, RZ, RZ, UR37 ;  /* 0x00000025ff007e24 */ /* 0x000fca000f8e00ff */
[----:B------:R-:W-:-:S13]  /*21ad0*/  ISETP.NE.AND P2, PT, R0, 0x3, PT ;  /* 0x000000030000780c */ /* 0x000fda0003f45270 */
[----:B------:R-:W-:Y:S05]  /*21ae0*/  @!P2 BRA `(.L_x_2966) ;  /* 0x000000000004a947 */ /* 0x000fea0003800000 */
[----:B------:R-:W-:Y:S01]  /*21af0*/  BPT.TRAP 0x1 ;  /* 0x000000040000795c */ /* 0x000fe20000300000 */
.L_x_2966:
        /* <DEDUP_REMOVED lines=29> */
[----:B-1----:R-:W-:-:S02]  /*21cd0*/  IMAD.U32 R7, RZ, RZ, UR7 ;  /* 0x00000007ff077e24 */ /* 0x002fc4000f8e00ff */
[----:B------:R-:W-:Y:S02]  /*21ce0*/  IMAD.U32 R10, RZ, RZ, UR8 ;  /* 0x00000008ff0a7e24 */ /* 0x000fe4000f8e00ff */
[----:B------:R-:W-:Y:S02]  /*21cf0*/  IMAD.U32 R11, RZ, RZ, UR9 ;  /* 0x00000009ff0b7e24 */ /* 0x000fe4000f8e00ff */
[----:B------:R-:W-:Y:S02]  /*21d00*/  IMAD.MOV.U32 R8, RZ, RZ, 0x70 ;  /* 0x00000070ff087424 */ /* 0x000fe400078e00ff */
[----:B------:R-:W-:Y:S02]  /*21d10*/  IMAD.MOV.U32 R12, RZ, RZ, 0x1 ;  /* 0x00000001ff0c7424 */ /* 0x000fe400078e00ff */
[----:B------:R-:W-:-:S07]  /*21d20*/  IMAD.MOV.U32 R13, RZ, RZ, RZ ;  /* 0x000000ffff0d7224 */ /* 0x000fce00078e00ff */
[----:B------:R-:W-:-:S07]  /*21d30*/  LEPC R20, `(.L_x_2968) ;  /* 0x000000001014794e */ /* 0x000fce0000000000 */
[----:B0-----:R-:W-:Y:S05]  /*21d40*/  CALL.ABS.NOINC R2 ;  /* 0x0000000002007343 */ /* 0x001fea0003c00000 */
.L_x_2968:
[----:B------:R-:W-:Y:S05]  /*21d50*/  BSYNC B6 ;  /* 0x0000000000067941 */ /* 0x000fea0003800000 */
.L_x_2967:
[----:B------:R-:W2:Y:S01]  /*21d60*/  LDL.LU R20, [R1+0x28] ;  /* 0x0000280001147983 */ /* 0x000ea20000300800 */
[----:B------:R-:W-:Y:S01]  /*21d70*/  ULDC.64 UR4, c[0x0][0x2d8] ;  /* 0x0000b60000047ab9 */ /* 0x000fe20000000a00 */
[----:B-1----:R-:W1:Y:S02]  /*21d80*/  LDC R7, c[0x0][0x448] ;  /* 0x00011200ff077b82 */ /* 0x002e640000000800 */
[----:B0-----:R-:W3:Y:S04]  /*21d90*/  LDL.LU.64 R2, [R1+0x18] ;  /* 0x0000180001027983 */ /* 0x001ee80000300a00 */
[----:B------:R0:W5:Y:S01]  /*21da0*/  LDL R10, [R1+0x10] ;  /* 0x00001000010a7983 */ /* 0x0001620000100800 */
[----:B-1----:R-:W-:-:S13]  /*21db0*/  ISETP.NE.AND P0, PT, R7, 0x1, PT ;  /* 0x000000010700780c */ /* 0x002fda0003f05270 */
[----:B------:R-:W1:Y:S01]  /*21dc0*/  @P0 LDC R6, c[0x0][0x44c] ;  /* 0x00011300ff060b82 */ /* 0x000e620000000800 */
[----:B------:R-:W4:Y:S02]  /*21dd0*/  S2R R8, SR_TID.X ;  /* 0x0000000000087919 */ /* 0x000f240000002100 */
[----:B----4-:R-:W-:-:S05]  /*21de0*/  IMAD.SHL.U32 R8, R8, 0x8, RZ ;  /* 0x0000000808087824 */ /* 0x010fca00078e00ff */
[----:B------:R-:W-:Y:S01]  /*21df0*/  LOP3.LUT R8, R8, 0x38, RZ, 0xc0, !PT ;  /* 0x0000003808087812 */ /* 0x000fe200078ec0ff */
[----:B---3--:R-:W-:Y:S02]  /*21e00*/  IMAD.MOV.U32 R3, RZ, RZ, R35 ;  /* 0x000000ffff037224 */ /* 0x008fe400078e0023 */
        /* <DEDUP_REMOVED lines=14> */
[----:B------:R-:W-:-:S05]  /*21ef0*/  LOP3.LUT R20, R21, 0x70, R20, 0xf8, !PT ;  /* 0x0000007015147812 */ /* 0x000fca00078ef814 */
[----:B------:R-:W-:Y:S01]  /*21f00*/  IMAD R5, R17, 0x80, R20 ;  /* 0x0000008011057824 */ /* 0x000fe200078e0214 */
[----:B------:R-:W2:Y:S03]  /*21f10*/  S2R R21, SR_TID.X ;  /* 0x0000000000157919 */ /* 0x000ea60000002100 */
        /* <DEDUP_REMOVED lines=33> */
[----:B-----5:R-:W-:Y:S01]  /*22130*/  IMAD R5, R10, R7, RZ ;  /* 0x000000070a057224 */ /* 0x020fe200078e02ff */
[----:B------:R-:W-:Y:S01]  /*22140*/  ULDC.64 UR4, c[0x0][0x208] ;  /* 0x0000820000047ab9 */ /* 0x000fe20000000a00 */
[----:B------:R-:W-:Y:S01]  /*22150*/  IMAD R17, R17, 0x80, R9 ;  /* 0x0000008011117824 */ /* 0x000fe200078e0209 */
        /* <DEDUP_REMOVED lines=69> */
[----:B0-----:R-:W-:-:S04]  /*225b0*/  @!P2 LEA R6, P4, R8, R3, 0x1 ;  /* 0x000000030806a211 */ /* 0x001fc800078808ff */
[----:B-1----:R-:W-:Y:S01]  /*225c0*/  @!P2 IADD3.X R7, RZ, R2, RZ, P4, !PT ;  /* 0x00000002ff07a210 */ /* 0x002fe200027fe4ff */
[----:B------:R-:W-:-:S04]  /*225d0*/  @!P2 IMAD.MOV.U32 R2, RZ, RZ, R6 ;  /* 0x000000ffff02a224 */ /* 0x000fc800078e0006 */
[----:B------:R-:W-:-:S05]  /*225e0*/  @!P2 IMAD.MOV.U32 R3, RZ, RZ, R7 ;  /* 0x000000ffff03a224 */ /* 0x000fca00078e0007 */
[----:B------:R0:W-:Y:S04]  /*225f0*/  @!P2 LDGSTS.E.BYPASS.LTC128B.128 [R36+0xf400], desc[UR4][R2.64], !P3 ;  /* 0x0f4000000224afae */ /* 0x0001e8000d901d44 */
[----:B------:R0:W-:Y:S04]  /*22600*/  @!P2 LDGSTS.E.BYPASS.LTC128B.128 [R36+0x13400], desc[UR4][R2.64+0x80], !P0 ;  /* 0x134000800224afae */ /* 0x0001e8000c101d44 */
[----:B--2---:R0:W-:Y:S02]  /*22610*/  @!P2 LDGSTS.E.BYPASS.LTC128B.128 [R36+0x17400], desc[UR4][R2.64+0x100], !P1 ;  /* 0x174001000224afae */ /* 0x0041e4000c901d44 */
.L_x_3121:
[----:B------:R-:W-:Y:S01]  /*22620*/  VIADD R0, R17, 0x70 ;  /* 0x0000007011007836 */ /* 0x000fe20000000000 */
[----:B------:R-:W-:Y:S04]  /*22630*/  BSSY B0, `(.L_x_2970) ;  /* 0x000000c000007945 */ /* 0x000fe80003800000 */
[----:B------:R-:W-:-:S13]  /*22640*/  ISETP.GE.AND P2, PT, R0, R5, PT ;  /* 0x000000050000720c */ /* 0x000fda0003f46270 */
[----:B------:R-:W-:Y:S05]  /*22650*/  @P2 BRA `(.L_x_2971) ;  /* 0x0000000000242947 */ /* 0x000fea0003800000 */
[----:B0-----:R-:W-:Y:S01]  /*22660*/  LEA R2, P2, R8, R14, 0x1 ;  /* 0x0000000e08027211 */ /* 0x001fe200078408ff */
[----:B------:R-:W-:-:S04]  /*22670*/  ULDC.64 UR4, c[0x0][0x208] ;  /* 0x0000820000047ab9 */ /* 0x000fc80000000a00 */
[----:B------:R-:W-:-:S05]  /*22680*/  IMAD.X R3, RZ, RZ, R4, P2 ;  /* 0x000000ffff037224 */ /* 0x000fca00010e0604 */
[----:B------:R-:W-:Y:S01]  /*22690*/  @!PT LDS RZ, [RZ] ;  /* 0x00000000fffff984 */ /* 0x000fe20000000800 */
[----:B------:R-:W-:Y:S01]  /*226a0*/  @!PT LDS RZ, [RZ] ;  /* 0x00000000fffff984 */ /* 0x000fe20000000800 */
[----:B------:R-:W-:Y:S01]  /*226b0*/  @!PT LDS RZ, [RZ] ;  /* 0x00000000fffff984 */ /* 0x000fe20000000800 */
[----:B------:R1:W-:Y:S04]  /*226c0*/  LDGSTS.E.BYPASS.LTC128B.128 [R36+0xfc00], desc[UR4][R2.64], !P3 ;  /* 0x0fc0000002247fae */ /* 0x0003e8000d901d44 */
[----:B------:R1:W-:Y:S04]  /*226d0*/  LDGSTS.E.BYPASS.LTC128B.128 [R36+0x13c00], desc[UR4][R2.64+0x80], !P0 ;  /* 0x13c0008002247fae */ /* 0x0003e8000c101d44 */
[----:B------:R1:W-:Y:S02]  /*226e0*/  LDGSTS.E.BYPASS.LTC128B.128 [R36+0x17c00], desc[UR4][R2.64+0x100], !P1 ;  /* 0x17c0010002247fae */ /* 0x0003e4000c901d44 */
.L_x_2971:
[----:B------:R-:W-:Y:S05]  /*226f0*/  BSYNC B0 ;  /* 0x0000000000007941 */ /* 0x000fea0003800000 */
.L_x_2970:
[----:B------:R-:W-:Y:S01]  /*22700*/  NOP ;  /* 0x0000000000007918 */ /* 0x000fe20000000000 */
[----:B------:R-:W-:-:S13]  /*22710*/  PLOP3.LUT P0, PT, PT, PT, PT, 0x80, 0x0 ;  /* 0x000000000000781c */ /* 0x000fda0003f0f070 */
.L_x_2972:
        /* <DEDUP_REMOVED lines=20> */
.L_x_3122:
[----:B------:R-:W-:Y:S05]  /*22860*/  BSYNC B0 ;  /* 0x0000000000007941 */ /* 0x000fea0003800000 */
.L_x_2973:
[----:B------:R-:W2:Y:S01]  /*22870*/  LDL R2, [R1] ;  /* 0x0000000001027983 */ /* 0x000ea20000100800 */
[----:B------:R-:W-:Y:S01]  /*22880*/  BSSY B0, `(.L_x_2975) ;  /* 0x0000100000007945 */ /* 0x000fe20003800000 */
[----:B--2---:R-:W-:-:S13]  /*22890*/  ISETP.GE.AND P0, PT, R0, R2, PT ;  /* 0x000000020000720c */ /* 0x004fda0003f06270 */
[----:B------:R-:W-:Y:S05]  /*228a0*/  @!P0 BRA `(.L_x_2976) ;  /* 0x0000000c00f48947 */ /* 0x000fea0003800000 */
[----:B------:R-:W-:Y:S02]  /*228b0*/  IMAD.MOV.U32 R10, RZ, RZ, R28 ;  /* 0x000000ffff0a7224 */ /* 0x000fe400078e001c */
[----:B------:R-:W-:Y:S02]  /*228c0*/  IMAD.MOV.U32 R17, RZ, RZ, R29 ;  /* 0x000000ffff117224 */ /* 0x000fe400078e001d */
[----:B------:R-:W-:-:S07]  /*228d0*/  IMAD.MOV.U32 R32, RZ, RZ, R26 ;  /* 0x000000ffff207224 */ /* 0x000fce00078e001a */
.L_x_2989:
[----:B------:R-:W2:Y:S01]  /*228e0*/  LDL R2, [R1+0x4] ;  /* 0x0000040001027983 */ /* 0x000ea20000100800 */
[----:B------:R-:W1:Y:S03]  /*228f0*/  LDC R8, c[0x0][0x430] ;  /* 0x00010c00ff087b82 */ /* 0x000e660000000800 */
[----:B------:R-:W3:Y:S01]  /*22900*/  LDL R6, [R1+0x8] ;  /* 0x0000080001067983 */ /* 0x000ee20000100800 */
[----:B0-----:R-:W0:Y:S01]  /*22910*/  S2R R3, SR_TID.X ;  /* 0x0000000000037919 */ /* 0x001e220000002100 */
[----:B------:R-:W4:Y:S01]  /*22920*/  S2R R7, SR_TID.X ;  /* 0x0000000000077919 */ /* 0x000f220000002100 */
[----:B-1----:R-:W-:-:S13]  /*22930*/  ISETP.NE.AND P0, PT, R8, 0x1, PT ;  /* 0x000000010800780c */ /* 0x002fda0003f05270 */
[----:B------:R-:W1:Y:S01]  /*22940*/  @P0 LDC R4, c[0x0][0x434] ;  /* 0x00010d00ff040b82 */ /* 0x000e620000000800 */
[----:B0-----:R-:W-:-:S04]  /*22950*/  LOP3.LUT R3, R3, 0x7f, RZ, 0xc0, !PT ;  /* 0x0000007f03037812 */ /* 0x001fc800078ec0ff */
[----:B------:R-:W-:Y:S01]  /*22960*/  SHF.R.U32.HI R3, RZ, 0x3, R3 ;  /* 0x00000003ff037819 */ /* 0x000fe20000011603 */
[----:B----4-:R-:W-:-:S05]  /*22970*/  IMAD.SHL.U32 R7, R7, 0x10, RZ ;  /* 0x0000001007077824 */ /* 0x010fca00078e00ff */
[----:B------:R-:W-:Y:S02]  /*22980*/  LOP3.LUT R7, R3, 0x70, R7, 0xf8, !PT ;  /* 0x0000007003077812 */ /* 0x000fe400078ef807 */
[----:B------:R-:W0:Y:S02]  /*22990*/  @P0 LDC R3, c[0x0][0x438] ;  /* 0x00010e00ff030b82 */ /* 0x000e240000000800 */
[----:B------:R-:W-:Y:S01]  /*229a0*/  ISETP.GT.U32.AND P1, PT, R7, 0x5f, PT ;  /* 0x0000005f0700780c */ /* 0x000fe20003f24070 */
[----:B------:R-:W-:Y:S01]  /*229b0*/  ULDC.64 UR4, c[0x0][0x208] ;  /* 0x0000820000047ab9 */ /* 0x000fe20000000a00 */
[----:B------:R-:W-:Y:S02]  /*229c0*/  VIADD R28, R10, 0x1 ;  /* 0x000000010a1c7836 */ /* 0x000fe40000000000 */
[----:B------:R-:W-:Y:S02]  /*229d0*/  IMAD.MOV.U32 R26, RZ, RZ, R0 ;  /* 0x000000ffff1a7224 */ /* 0x000fe400078e0000 */
[----:B--2---:R-:W-:-:S04]  /*229e0*/  IMAD R5, R0, 0x60, R2 ;  /* 0x0000006000057824 */ /* 0x004fc800078e0202 */
[----:B------:R-:W-:-:S04]  /*229f0*/  IMAD.IADD R5, R7, 0x1, R5 ;  /* 0x0000000107057824 */ /* 0x000fc800078e0205 */
[----:B-1----:R-:W-:-:S04]  /*22a00*/  @P0 IMAD.HI.U32 R4, R5, R4, RZ ;  /* 0x0000000405040227 */ /* 0x002fc800078e00ff */
[----:B------:R-:W-:Y:S01]  /*22a10*/  IMAD.MOV.U32 R2, RZ, RZ, R5 ;  /* 0x000000ffff027224 */ /* 0x000fe200078e0005 */
        /* <DEDUP_REMOVED lines=10> */
[----:B------:R-:W-:Y:S02]  /*22ac0*/  IMAD.MOV.U32 R7, RZ, RZ, RZ ;  /* 0x000000ffff077224 */ /* 0x000fe400078e00ff */
[----:B------:R-:W-:Y:S01]  /*22ad0*/  IMAD.U32 R6, RZ, RZ, UR37 ;  /* 0x00000025ff067e24 */ /* 0x000fe2000f8e00ff */
[----:B0-----:R-:W-:-:S04]  /*22ae0*/  @!P1 LEA R4, P0, R2, R4, 0x2 ;  /* 0x0000000402049211 */ /* 0x001fc800078010ff */
[----:B------:R-:W-:-:S05]  /*22af0*/  @!P1 LEA.HI.X R5, R2, R5, R3, 0x2, P0 ;  /* 0x0000000502059211 */ /* 0x000fca00000f1403 */
[----:B------:R0:W5:Y:S01]  /*22b00*/  @!P1 LDG.E R7, desc[UR4][R4.64] ;  /* 0x0000000404079981 */ /* 0x000162000c1e1900 */
[----:B------:R-:W-:Y:S02]  /*22b10*/  ISETP.NE.AND P1, PT, R6, 0x3, PT ;  /* 0x000000030600780c */ /* 0x000fe40003f25270 */
[C---:B------:R-:W-:Y:S01]  /*22b20*/  ISETP.NE.AND P0, PT, R28.reuse, 0x2, PT ;  /* 0x000000021c00780c */ /* 0x040fe20003f05270 */
[----:B------:R-:W-:Y:S05]  /*22b30*/  YIELD ;  /* 0x0000000000007946 */ /* 0x000fea0003800000 */
[----:B------:R-:W-:Y:S02]  /*22b40*/  SEL R2, RZ, 0x1, P0 ;  /* 0x00000001ff027807 */ /* 0x000fe40000000000 */
[----:B------:R-:W-:-:S02]  /*22b50*/  SEL R28, R28, RZ, P0 ;  /* 0x000000ff1c1c7207 */ /* 0x000fc40000000000 */
[----:B------:R-:W-:Y:S01]  /*22b60*/  LOP3.LUT R29, R17, R2, RZ, 0x3c, !PT ;  /* 0x00000002111d7212 */ /* 0x000fe200078e3cff */
[----:B0-----:R-:W-:Y:S06]  /*22b70*/  @!P1 BRA `(.L_x_2977) ;  /* 0x0000000000049947 */ /* 0x001fec0003800000 */
[----:B------:R-:W-:Y:S01]  /*22b80*/  BPT.TRAP 0x1 ;  /* 0x000000040000795c */ /* 0x000fe20000300000 */
.L_x_2977:
[----:B------:R-:W-:Y:S01]  /*22b90*/  IMAD R6, R28, 0x8, R22 ;  /* 0x000000081c067824 */ /* 0x000fe200078e0216 */
[----:B------:R-:W-:Y:S01]  /*22ba0*/  SHF.L.U32 R3, R29, 0x1f, RZ ;  /* 0x0000001f1d037819 */ /* 0x000fe200000006ff */
[----:B------:R-:W-:Y:S03]  /*22bb0*/  BSSY B1, `(.L_x_2978) ;  /* 0x0000003000017945 */ /* 0x000fe60003800000 */
[----:B------:R-:W0:Y:S02]  /*22bc0*/  SYNCS.PHASECHK.TRANS64.TRYWAIT P0, [R6+URZ+0x2a840], R3 ;  /* 0x02a84003060075a7 */ /* 0x000e24000800017f */
[----:B0-----:R-:W-:Y:S05]  /*22bd0*/  @!P0 BRA `(.L_x_2979) ;  /* 0x0000005000ac8947 */ /* 0x001fea0003800000 */
.L_x_3123:
[----:B------:R-:W-:Y:S05]  /*22be0*/  BSYNC B1 ;  /* 0x0000000000017941 */ /* 0x000fea0003800000 */
.L_x_2978:
[----:B------:R-:W-:Y:S01]  /*22bf0*/  SHF.R.S32.HI R20, RZ, 0x1f, R8 ;  /* 0x0000001fff147819 */ /* 0x000fe20000011408 */
[----:B------:R-:W-:Y:S01]  /*22c00*/  ULDC.64 UR4, c[0x0][0x300] ;  /* 0x0000c00000047ab9 */ /* 0x000fe20000000a00 */
[----:B-----5:R-:W-:Y:S01]  /*22c10*/  SHF.R.S32.HI R21, RZ, 0x1f, R7 ;  /* 0x0000001fff157819 */ /* 0x020fe20000011407 */
[----:B0-----:R-:W-:Y:S01]  /*22c20*/  IMAD.WIDE.U32 R2, R8, UR4, RZ ;  /* 0x0000000408027c25 */ /* 0x001fe2000f8e00ff */
[----:B------:R-:W-:Y:S01]  /*22c30*/  ULDC.64 UR6, c[0x0][0x2e8] ;  /* 0x0000ba0000067ab9 */ /* 0x000fe20000000a00 */
[C---:B------:R-:W-:Y:S02]  /*22c40*/  LOP3.LUT P3, RZ, R27.reuse, 0x4, RZ, 0xc0, !PT ;  /* 0x000000041bff7812 */ /* 0x040fe4000786c0ff */
        /* <DEDUP_REMOVED lines=20> */
[----:B------:R-:W-:Y:S01]  /*22d90*/  ULDC.64 UR4, c[0x0][0x208] ;  /* 0x0000820000047ab9 */ /* 0x000fe20000000a00 */
        /* <DEDUP_REMOVED lines=40> */
.L_x_3137:
[----:B--2---:R-:W-:Y:S01]  /*23020*/  IADD3 R2, P0, R2, R0, RZ ;  /* 0x0000000002027210 */ /* 0x004fe20007f1e0ff */
[----:B------:R-:W-:-:S04]  /*23030*/  ULDC.64 UR4, c[0x0][0x208] ;  /* 0x0000820000047ab9 */ /* 0x000fc80000000a00 */
        /* <DEDUP_REMOVED lines=9> */
.L_x_2981:
[----:B------:R-:W-:Y:S02]  /*230d0*/  PLOP3.LUT P1, PT, P1, P0, PT, 0xa2, 0x0 ;  /* 0x000000000000781c */ /* 0x000fe40000f21472 */
[----:B------:R-:W-:-:S08]  /*230e0*/  @P0 R2UR P1, UR4, R6 ;  /* 0x00000000060402ca */ /* 0x000fd00000020000 */
[----:B------:R-:W-:-:S05]  /*230f0*/  @P0 PLOP3.LUT P0, PT, P1, PT, PT, 0x80, 0x0 ;  /* 0x000000000000081c */ /* 0x000fca0000f0f070 */
[----:B------:R-:W-:Y:S01]  /*23100*/  @!P1 SYNCS.ARRIVE.TRANS64.RED.A0T1 RZ, [UR4+0x2a830], RZ ;  /* 0x02a830ffffff99a7 */ /* 0x000fe20008200404 */
[----:B------:R-:W-:Y:S07]  /*23110*/  @!P1 ARRIVES.LDGSTSBAR.64.TRANSCNT [UR4+0x2a830] ;  /* 0x02a83000ff0099b0 */ /* 0x000fee0008000a84 */
[----:B------:R-:W-:Y:S05]  /*23120*/  @P0 BRA.U.ANY `(.L_x_2981) ;  /* 0xfffffffd00e80947 */ /* 0x000fea000393ffff */
[----:B------:R-:W-:Y:S01]  /*23130*/  NOP ;  /* 0x0000000000007918 */ /* 0x000fe20000000000 */
[----:B-1----:R-:W-:-:S05]  /*23140*/  IMAD.U32 R2, RZ, RZ, UR37 ;  /* 0x00000025ff027e24 */ /* 0x002fca000f8e00ff */
[----:B------:R-:W-:-:S13]  /*23150*/  ISETP.NE.AND P2, PT, R2, 0x3, PT ;  /* 0x000000030200780c */ /* 0x000fda0003f45270 */
[----:B------:R-:W-:Y:S05]  /*23160*/  @!P2 BRA `(.L_x_2982) ;  /* 0x000000000004a947 */ /* 0x000fea0003800000 */
[----:B------:R-:W-:Y:S01]  /*23170*/  BPT.TRAP 0x1 ;  /* 0x000000040000795c */ /* 0x000fe20000300000 */
.L_x_2982:
[----:B------:R1:W-:Y:S01]  /*23180*/  SYNCS.ARRIVE.TRANS64.A1T0 RZ, [R6+URZ+0x2a830], RZ ;  /* 0x02a830ff06ff79a7 */ /* 0x0003e2000810003f */
[----:B------:R-:W-:Y:S05]  /*23190*/  @!P2 BRA `(.L_x_2983) ;  /* 0x000000000004a947 */ /* 0x000fea0003800000 */
[----:B------:R-:W-:Y:S01]  /*231a0*/  BPT.TRAP 0x1 ;  /* 0x000000040000795c */ /* 0x000fe20000300000 */
.L_x_2983:
[----:B------:R-:W-:Y:S01]  /*231b0*/  SHF.L.U32 R2, R17, 0x1f, RZ ;  /* 0x0000001f11027819 */ /* 0x000fe200000006ff */
[----:B------:R-:W-:Y:S01]  /*231c0*/  IMAD R4, R10, 0x8, R22 ;  /* 0x000000080a047824 */ /* 0x000fe200078e0216 */
[----:B------:R-:W-:Y:S03]  /*231d0*/  BSSY B1, `(.L_x_2984) ;  /* 0x0000003000017945 */ /* 0x000fe60003800000 */
[----:B------:R-:W2:Y:S02]  /*231e0*/  SYNCS.PHASECHK.TRANS64.TRYWAIT P0, [R4+URZ+0x2a860], R2 ;  /* 0x02a86002040075a7 */ /* 0x000ea4000800017f */
[----:B--2---:R-:W-:Y:S05]  /*231f0*/  @!P0 BRA `(.L_x_2985) ;  /* 0x0000005400288947 */ /* 0x004fea0003800000 */
.L_x_3138:
[----:B------:R-:W-:Y:S05]  /*23200*/  BSYNC B1 ;  /* 0x0000000000017941 */ /* 0x000fea0003800000 */
.L_x_2984:
[----:B------:R-:W3:Y:S01]  /*23210*/  S2R R3, SR_TID.X ;  /* 0x0000000000037919 */ /* 0x000ee20000002100 */
[----:B------:R-:W-:Y:S01]  /*23220*/  UMOV UR4, 0xffffffff ;  /* 0xffffffff00047882 */ /* 0x000fe20000000000 */
[----:B-1----:R-:W-:Y:S01]  /*23230*/  IMAD R6, R32, -0x60, R37 ;  /* 0xffffffa020067824 */ /* 0x002fe200078e0225 */
[----:B------:R-:W-:Y:S01]  /*23240*/  LOP3.LUT P0, RZ, R30, 0x2, RZ, 0xc0, !PT ;  /* 0x000000021eff7812 */ /* 0x000fe2000780c0ff */
[----:B0-----:R-:W-:Y:S01]  /*23250*/  IMAD R5, R10, 0x3000, R34 ;  /* 0x000030000a057824 */ /* 0x001fe200078e0222 */
[----:B---3--:R-:W-:-:S04]  /*23260*/  LOP3.LUT R3, R3, 0x7f, RZ, 0xc0, !PT ;  /* 0x0000007f03037812 */ /* 0x008fc800078ec0ff */
[----:B------:R-:W-:-:S05]  /*23270*/  SHF.R.U32.HI R3, RZ, 0x3, R3 ;  /* 0x00000003ff037819 */ /* 0x000fca0000011603 */
[----:B------:R-:W-:Y:S01]  /*23280*/  IMAD.IADD R6, R6, 0x1, -R3 ;  /* 0x0000000106067824 */ /* 0x000fe200078e0a03 */
[----:B------:R-:W-:Y:S06]  /*23290*/  BRA.DIV UR4, `(.L_x_2986) ;  /* 0x0000005604147947 */ /* 0x000fec000b800000 */
[----:B--2---:R-:W0:Y:S01]  /*232a0*/  SHFL.IDX PT, R2, R23, RZ, 0x181f ;  /* 0x00181fff17027589 */ /* 0x004e2200000e0000 */
[----:B------:R-:W-:Y:S01]  /*232b0*/  IMAD R5, R5, 0x2, R22 ;  /* 0x0000000205057824 */ /* 0x000fe200078e0216 */
[----:B------:R-:W-:Y:S02]  /*232c0*/  ULDC.64 UR4, c[0x0][0x208] ;  /* 0x0000820000047ab9 */ /* 0x000fe40000000a00 */
        /* <DEDUP_REMOVED lines=43> */
.L_x_3152:
[C---:B------:R-:W-:Y:S01]  /*23580*/  ISETP.LT.OR P1, PT, R6.reuse, 0x51, !P1 ;  /* 0x000000510600780c */ /* 0x040fe20004f21670 */
[----:B------:R-:W-:Y:S01]  /*23590*/  ULDC.64 UR4, c[0x0][0x208] ;  /* 0x0000820000047ab9 */ /* 0x000fe20000000a00 */
[----:B------:R-:W-:Y:S02]  /*235a0*/  ISETP.LT.OR P0, PT, R6, 0x51, !P0 ;  /* 0x000000510600780c */ /* 0x000fe40004701670 */
[----:B-1----:R-:W-:-:S05]  /*235b0*/  IADD3 R2, P2, R2, R0, RZ ;  /* 0x0000000002027210 */ /* 0x002fca0007f5e0ff */
[----:B------:R-:W-:-:S05]  /*235c0*/  IMAD.X R3, RZ, RZ, R24, P2 ;  /* 0x000000ffff037224 */ /* 0x000fca00010e0618 */
[----:B------:R-:W-:Y:S01]  /*235d0*/  @!PT LDS RZ, [RZ] ;  /* 0x00000000fffff984 */ /* 0x000fe20000000800 */
[----:B------:R-:W-:Y:S01]  /*235e0*/  @!PT LDS RZ, [RZ] ;  /* 0x00000000fffff984 */ /* 0x000fe20000000800 */
[----:B------:R-:W-:Y:S01]  /*235f0*/  @!PT LDS RZ, [RZ] ;  /* 0x00000000fffff984 */ /* 0x000fe20000000800 */
[----:B------:R-:W-:Y:S04]  /*23600*/  LDGSTS.E.BYPASS.LTC128B.128 [R5+0x2c00], desc[UR4][R2.64], !P1 ;  /* 0x02c0000002057fae */ /* 0x000fe8000c901d44 */
[----:B------:R1:W-:Y:S01]  /*23610*/  LDGSTS.E.BYPASS.LTC128B.128 [R5+0x5c00], desc[UR4][R2.64+0x80], !P0 ;  /* 0x05c0008002057fae */ /* 0x0003e2000c101d44 */
[----:B------:R-:W-:Y:S01]  /*23620*/  ULDC.64 UR4, c[0x0][0x328] ;  /* 0x0000ca0000047ab9 */ /* 0x000fe20000000a00 */
[----:B------:R-:W-:Y:S01]  /*23630*/  PLOP3.LUT P0, PT, PT, PT, PT, 0x80, 0x0 ;  /* 0x000000000000781c */ /* 0x000fe20003f0f070 */
[----:B------:R-:W-:Y:S01]  /*23640*/  IMAD R9, R20, UR4, RZ ;  /* 0x0000000414097c24 */ /* 0x000fe2000f8e02ff */
[----:B------:R-:W-:-:S03]  /*23650*/  NOP ;  /* 0x0000000000007918 */ /* 0x000fc60000000000 */
[C---:B------:R-:W-:Y:S02]  /*23660*/  IMAD R9, R8.reuse, UR5, R9 ;  /* 0x0000000508097c24 */ /* 0x040fe4000f8e0209 */
[----:B-1----:R-:W-:Y:S01]  /*23670*/  IMAD.WIDE.U32 R2, R8, UR4, RZ ;  /* 0x0000000408027c25 */ /* 0x002fe2000f8e00ff */
[----:B------:R-:W-:-:S03]  /*23680*/  ULDC.64 UR4, c[0x0][0x338] ;  /* 0x0000ce0000047ab9 */ /* 0x000fc60000000a00 */
[----:B------:R-:W-:Y:S02]  /*23690*/  IMAD.IADD R3, R3, 0x1, R9 ;  /* 0x0000000103037824 */ /* 0x000fe400078e0209 */
[----:B------:R-:W-:Y:S02]  /*236a0*/  IMAD R0, R21, UR4, RZ ;  /* 0x0000000415007c24 */ /* 0x000fe4000f8e02ff */
[----:B------:R-:W-:-:S04]  /*236b0*/  IMAD.WIDE.U32 R2, R7, UR4, R2 ;  /* 0x0000000407027c25 */ /* 0x000fc8000f8e0002 */
[----:B------:R-:W-:-:S04]  /*236c0*/  IMAD R9, R7, UR5, R0 ;  /* 0x0000000507097c24 */ /* 0x000fc8000f8e0200 */
[----:B------:R-:W-:-:S07]  /*236d0*/  IMAD.IADD R9, R3, 0x1, R9 ;  /* 0x0000000103097824 */ /* 0x000fce00078e0209 */
.L_x_2987:
        /* <DEDUP_REMOVED lines=11> */
.L_x_2988:
        /* <DEDUP_REMOVED lines=15> */
.L_x_2976:
[----:B------:R-:W-:Y:S05]  /*23880*/  BSYNC B0 ;  /* 0x0000000000007941 */ /* 0x000fea0003800000 */
.L_x_2975:
        /* <DEDUP_REMOVED lines=8> */
[----:B------:R-:W1:Y:S01]  /*23910*/  FLO.U32 R0, UR4 ;  /* 0x0000000400007d00 */ /* 0x000e6200080e0000 */
[----:B------:R-:W-:Y:S01]  /*23920*/  ULDC.64 UR6, c[0x0][0x208] ;  /* 0x0000820000067ab9 */ /* 0x000fe20000000a00 */
        /* <DEDUP_REMOVED lines=8> */
.L_x_2991:
[----:B------:R-:W-:Y:S05]  /*239b0*/  BSYNC B0 ;  /* 0x0000000000007941 */ /* 0x000fea0003800000 */
.L_x_2990:
[----:B------:R-:W-:-:S05]  /*239c0*/  IMAD.U32 R0, RZ, RZ, UR37 ;  /* 0x00000025ff007e24 */ /* 0x000fca000f8e00ff */
[----:B------:R-:W-:-:S13]  /*239d0*/  ISETP.NE.AND P0, PT, R0, 0x3, PT ;  /* 0x000000030000780c */ /* 0x000fda0003f05270 */
[----:B------:R-:W-:Y:S05]  /*239e0*/  @!P0 BRA `(.L_x_2992) ;  /* 0x0000000000048947 */ /* 0x000fea0003800000 */
[----:B------:R-:W-:Y:S01]  /*239f0*/  BPT.TRAP 0x1 ;  /* 0x000000040000795c */ /* 0x000fe20000300000 */
.L_x_2992:
[----:B------:R-:W-:Y:S01]  /*23a00*/  IMAD R0, R28, 0x8, R22 ;  /* 0x000000081c007824 */ /* 0x000fe200078e0216 */
[----:B0-----:R-:W-:Y:S01]  /*23a10*/  SHF.L.U32 R3, R29, 0x1f, RZ ;  /* 0x0000001f1d037819 */ /* 0x001fe200000006ff */
[----:B------:R-:W-:Y:S01]  /*23a20*/  BSSY B0, `(.L_x_2993) ;  /* 0x0000004000007945 */ /* 0x000fe20003800000 */
[----:B------:R-:W-:Y:S02]  /*23a30*/  IMAD R6, R26, -0x60, R37 ;  /* 0xffffffa01a067824 */ /* 0x000fe400078e0225 */
[----:B------:R-:W0:Y:S02]  /*23a40*/  SYNCS.PHASECHK.TRANS64.TRYWAIT P0, [R0+URZ+0x2a860], R3 ;  /* 0x02a86003000075a7 */ /* 0x000e24000800017f */
[----:B0-----:R-:W-:Y:S05]  /*23a50*/  @!P0 BRA `(.L_x_2994) ;  /* 0x00000054001c8947 */ /* 0x001fea0003800000 */
.L_x_3153:
[----:B------:R-:W-:Y:S05]  /*23a60*/  BSYNC B0 ;  /* 0x0000000000007941 */ /* 0x000fea0003800000 */
.L_x_2993:
        /* <DEDUP_REMOVED lines=11> */
[----:B------:R-:W2:Y:S01]  /*23b20*/  SHFL.IDX PT, R14, R23, RZ, 0x181f ;  /* 0x00181fff170e7589 */ /* 0x000ea200000e0000 */
[----:B------:R-:W-:Y:S01]  /*23b30*/  ISETP.NE.U32.AND P1, PT, R2, 0x1, PT ;  /* 0x000000010200780c */ /* 0x000fe20003f25070 */
[----:B------:R-:W-:Y:S01]  /*23b40*/  ULDC.64 UR4, c[0x0][0x208] ;  /* 0x0000820000047ab9 */ /* 0x000fe20000000a00 */
        /* <DEDUP_REMOVED lines=44> */
.L_x_3167:
[C---:B------:R-:W-:Y:S01]  /*23e10*/  ISETP.LT.OR P1, PT, R6.reuse, 0x51, P1 ;  /* 0x000000510600780c */ /* 0x040fe20000f21670 */
[----:B------:R-:W-:Y:S01]  /*23e20*/  ULDC.64 UR4, c[0x0][0x208] ;  /* 0x0000820000047ab9 */ /* 0x000fe20000000a00 */
        /* <DEDUP_REMOVED lines=10> */
.L_x_2996:
[----:B------:R-:W-:Y:S02]  /*23ed0*/  PLOP3.LUT P1, PT, P1, P0, PT, 0xa2, 0x0 ;  /* 0x000000000000781c */ /* 0x000fe40000f21472 */
[----:B------:R-:W-:-:S08]  /*23ee0*/  @P0 R2UR P1, UR4, R0 ;  /* 0x00000000000402ca */ /* 0x000fd00000020000 */
[----:B------:R-:W-:-:S05]  /*23ef0*/  @P0 PLOP3.LUT P0, PT, P1, PT, PT, 0x80, 0x0 ;  /* 0x000000000000081c */ /* 0x000fca0000f0f070 */
[----:B------:R-:W-:Y:S01]  /*23f00*/  @!P1 SYNCS.ARRIVE.TRANS64.RED.A0T1 RZ, [UR4+0x2a850], RZ ;  /* 0x02a850ffffff99a7 */ /* 0x000fe20008200404 */
[----:B------:R-:W-:Y:S07]  /*23f10*/  @!P1 ARRIVES.LDGSTSBAR.64.TRANSCNT [UR4+0x2a850] ;  /* 0x02a85000ff0099b0 */ /* 0x000fee0008000a84 */
[----:B------:R-:W-:Y:S05]  /*23f20*/  @P0 BRA.U.ANY `(.L_x_2996) ;  /* 0xfffffffd00e80947 */ /* 0x000fea000393ffff */
[----:B------:R-:W-:Y:S01]  /*23f30*/  NOP ;  /* 0x0000000000007918 */ /* 0x000fe20000000000 */
[----:B0-----:R-:W-:-:S05]  /*23f40*/  IMAD.U32 R2, RZ, RZ, UR37 ;  /* 0x00000025ff027e24 */ /* 0x001fca000f8e00ff */
[----:B------:R-:W-:-:S13]  /*23f50*/  ISETP.NE.AND P2, PT, R2, 0x3, PT ;  /* 0x000000030200780c */ /* 0x000fda0003f45270 */
[----:B------:R-:W-:Y:S05]  /*23f60*/  @!P2 BRA `(.L_x_2997) ;  /* 0x000000000004a947 */ /* 0x000fea0003800000 */
[----:B------:R-:W-:Y:S01]  /*23f70*/  BPT.TRAP 0x1 ;  /* 0x000000040000795c */ /* 0x000fe20000300000 */
.L_x_2997:
[----:B------:R-:W-:Y:S01]  /*23f80*/  VIADD R28, R28, 0x1 ;  /* 0x000000011c1c7836 */ /* 0x000fe20000000000 */
[----:B------:R0:W-:Y:S04]  /*23f90*/  SYNCS.ARRIVE.TRANS64.A1T0 RZ, [R0+URZ+0x2a850], RZ ;  /* 0x02a850ff00ff79a7 */ /* 0x0001e8000810003f */
[----:B------:R-:W-:-:S04]  /*23fa0*/  ISETP.NE.AND P0, PT, R28, 0x2, PT ;  /* 0x000000021c00780c */ /* 0x000fc80003f05270 */
[----:B0-----:R-:W-:Y:S02]  /*23fb0*/  SEL R0, RZ, 0x1, P0 ;  /* 0x00000001ff007807 */ /* 0x001fe40000000000 */
[----:B------:R-:W-:Y:S02]  /*23fc0*/  SEL R28, R28, RZ, P0 ;  /* 0x000000ff1c1c7207 */ /* 0x000fe40000000000 */
[----:B------:R-:W-:-:S07]  /*23fd0*/  LOP3.LUT R29, R29, R0, RZ, 0x3c, !PT ;  /* 0x000000001d1d7212 */ /* 0x000fce00078e3cff */
.L_x_2954:
[----:B------:R-:W-:Y:S05]  /*23fe0*/  BSYNC B7 ;  /* 0x0000000000077941 */ /* 0x000fea0003800000 */
.L_x_2952:
        /* <DEDUP_REMOVED lines=11> */
.L_x_2998:
[----:B------:R-:W0:Y:S01]  /*240a0*/  S2R R8, SR_TID.X ;  /* 0x0000000000087919 */ /* 0x000e220000002100 */
[----:B------:R-:W-:Y:S01]  /*240b0*/  UMOV UR4, 0xffffffff ;  /* 0xffffffff00047882 */ /* 0x000fe20000000000 */
[----:B0-----:R-:W-:-:S04]  /*240c0*/  LOP3.LUT R8, R8, 0x1f, RZ, 0xc0, !PT ;  /* 0x0000001f08087812 */ /* 0x001fc800078ec0ff */
[----:B------:R-:W-:Y:S01]  /*240d0*/  ISETP.NE.AND P0, PT, R8, 0x1f, PT ;  /* 0x0000001f0800780c */ /* 0x000fe20003f05270 */
[----:B------:R-:W-:-:S12]  /*240e0*/  BRA.DIV UR4, `(.L_x_3000) ;  /* 0x00000056048c7947 */ /* 0x000fd8000b800000 */
[----:B------:R-:W-:Y:S01]  /*240f0*/  IMAD.IADD R7, R19, 0x1, R8 ;  /* 0x0000000113077824 */ /* 0x000fe200078e0208 */
[----:B------:R-:W-:Y:S01]  /*24100*/  ULDC UR4, c[0x0][0xc3c] ;  /* 0x00030f0000047ab9 */ /* 0x000fe20000000800 */
[----:B------:R-:W-:-:S03]  /*24110*/  ULDC.64 UR6, c[0x0][0x208] ;  /* 0x0000820000067ab9 */ /* 0x000fc60000000a00 */
[----:B------:R-:W-:-:S13]  /*24120*/  ISETP.GE.OR P1, PT, R7, UR4, !P0 ;  /* 0x0000000407007c0c */ /* 0x000fda000c726670 */
[----:B------:R-:W0:Y:S08]  /*24130*/  @!P1 LDC.64 R2, c[0x0][0xc80] ;  /* 0x00032000ff029b82 */ /* 0x000e300000000a00 */
[----:B------:R-:W2:Y:S01]  /*24140*/  @!P1 LDC.64 R4, c[0x0][0xc78] ;  /* 0x00031e00ff049b82 */ /* 0x000ea20000000a00 */
[----:B0-----:R-:W-:-:S05]  /*24150*/  @!P1 IMAD.WIDE R2, R7, 0x4, R2 ;  /* 0x0000000407029825 */ /* 0x001fca00078e0202 */
[----:B------:R2:W3:Y:S02]  /*24160*/  @!P1 LDG.E R6, desc[UR6][R2.64] ;  /* 0x0000000602069981 */ /* 0x0004e4000c1e1900 */
[----:B--2---:R-:W-:-:S05]  /*24170*/  @!P1 IMAD.WIDE R2, R7, 0x4, R4 ;  /* 0x0000000407029825 */ /* 0x004fca00078e0204 */
[----:B------:R-:W2:Y:S01]  /*24180*/  @!P1 LDG.E R5, desc[UR6][R2.64] ;  /* 0x0000000602059981 */ /* 0x000ea2000c1e1900 */
        /* <DEDUP_REMOVED lines=8> */
[----:B---3--:R-:W-:-:S02]  /*24210*/  @!P1 IMAD.MOV.U32 R17, RZ, RZ, R6 ;  /* 0x000000ffff119224 */ /* 0x008fc400078e0006 */
[----:B------:R-:W-:Y:S02]  /*24220*/  IMAD.MOV.U32 R6, RZ, RZ, RZ ;  /* 0x000000ffff067224 */ /* 0x000fe400078e00ff */
[----:B--2---:R-:W-:Y:S01]  /*24230*/  @!P1 IMAD.MOV.U32 R4, RZ, RZ, R5 ;  /* 0x000000ffff049224 */ /* 0x004fe200078e0005 */
        /* <DEDUP_REMOVED lines=17> */
[----:B------:R0:W2:Y:S02]  /*24350*/  SHFL.IDX PT, R14, R2, 0x1f, 0x1f ;  /* 0x03e01f00020e7f89 */ /* 0x0000a400000e0000 */
.L_x_3177:
[----:B------:R-:W-:Y:S02]  /*24360*/  ULDC UR4, c[0x0][0xc38] ;  /* 0x00030e0000047ab9 */ /* 0x000fe40000000800 */
[----:B------:R-:W-:-:S04]  /*24370*/  IMAD.U32 R5, RZ, RZ, UR4 ;  /* 0x00000004ff057e24 */ /* 0x000fc8000f8e00ff */
[----:B--2---:R-:W-:-:S04]  /*24380*/  IMAD R14, R14, R5, RZ ;  /* 0x000000050e0e7224 */ /* 0x004fc800078e02ff */
[----:B------:R-:W-:-:S05]  /*24390*/  IMAD.IADD R7, R7, 0x1, R14 ;  /* 0x0000000107077824 */ /* 0x000fca00078e020e */
[----:B------:R-:W-:-:S13]  /*243a0*/  ISETP.GT.AND P6, PT, R7, R0, PT ;  /* 0x000000000700720c */ /* 0x000fda0003fc4270 */
[----:B------:R-:W-:Y:S05]  /*243b0*/  @P6 BRA `(.L_x_3001) ;  /* 0x0000000000a86947 */ /* 0x000fea0003800000 */
.L_x_3004:
[----:B0-----:R-:W0:Y:S01]  /*243c0*/  LDC R2, c[0x0][0xc3c] ;  /* 0x00030f00ff027b82 */ /* 0x001e220000000800 */
[----:B------:R-:W-:-:S05]  /*243d0*/  VIADD R19, R19, 0x1f ;  /* 0x0000001f13137836 */ /* 0x000fca0000000000 */
[----:B0-----:R-:W-:-:S13]  /*243e0*/  ISETP.GE.AND P6, PT, R19, R2, PT ;  /* 0x000000021300720c */ /* 0x001fda0003fc6270 */
[----:B------:R-:W-:Y:S05]  /*243f0*/  @P6 BRA `(.L_x_3002) ;  /* 0x0000000800c46947 */ /* 0x000fea0003800000 */
[----:B------:R-:W0:Y:S01]  /*24400*/  S2R R3, SR_TID.X ;  /* 0x0000000000037919 */ /* 0x000e220000002100 */
[----:B------:R-:W-:Y:S01]  /*24410*/  IMAD.MOV.U32 R17, RZ, RZ, RZ ;  /* 0x000000ffff117224 */ /* 0x000fe200078e00ff */
[----:B------:R-:W-:Y:S01]  /*24420*/  ULDC.64 UR4, c[0x0][0x208] ;  /* 0x0000820000047ab9 */ /* 0x000fe20000000a00 */
[----:B0-----:R-:W-:-:S05]  /*24430*/  LOP3.LUT R3, R3, 0x1f, RZ, 0xc0, !PT ;  /* 0x0000001f03037812 */ /* 0x001fca00078ec0ff */
[----:B------:R-:W-:-:S05]  /*24440*/  IMAD.IADD R9, R19, 0x1, R3 ;  /* 0x0000000113097824 */ /* 0x000fca00078e0203 */
[----:B------:R-:W-:-:S13]  /*24450*/  ISETP.GE.OR P6, PT, R9, R2, !P0 ;  /* 0x000000020900720c */ /* 0x000fda00047c6670 */
[----:B------:R-:W0:Y:S08]  /*24460*/  @!P6 LDC.64 R2, c[0x0][0xc80] ;  /* 0x00032000ff02eb82 */ /* 0x000e300000000a00 */
[----:B------:R-:W2:Y:S01]  /*24470*/  @!P6 LDC.64 R4, c[0x0][0xc78] ;  /* 0x00031e00ff04eb82 */ /* 0x000ea20000000a00 */
[----:B0-----:R-:W-:-:S05]  /*24480*/  @!P6 IMAD.WIDE R2, R9, 0x4, R2 ;  /* 0x000000040902e825 */ /* 0x001fca00078e0202 */
[----:B------:R2:W3:Y:S02]  /*24490*/  @!P6 LDG.E R17, desc[UR4][R2.64] ;  /* 0x000000040211e981 */ /* 0x0004e4000c1e1900 */
[----:B--2---:R-:W-:-:S04]  /*244a0*/  @!P6 IMAD.WIDE R2, R9, 0x4, R4 ;  /* 0x000000040902e825 */ /* 0x004fc800078e0204 */
[----:B------:R-:W-:-:S06]  /*244b0*/  IMAD.MOV.U32 R4, RZ, RZ, RZ ;  /* 0x000000ffff047224 */ /* 0x000fcc00078e00ff */
[----:B------:R-:W3:Y:S01]  /*244c0*/  @!P6 LDG.E R4, desc[UR4][R2.64] ;  /* 0x000000040204e981 */ /* 0x000ee2000c1e1900 */
[----:B------:R-:W-:Y:S01]  /*244d0*/  UMOV UR4, 0xffffffff ;  /* 0xffffffff00047882 */ /* 0x000fe20000000000 */
[----:B---3--:R-:W-:Y:S02]  /*244e0*/  IMAD R13, R4, R17, RZ ;  /* 0x00000011040d7224 */ /* 0x008fe400078e02ff */
        /* <DEDUP_REMOVED lines=17> */
.L_x_3185:
[----:B------:R-:W-:Y:S02]  /*24600*/  ULDC UR4, c[0x0][0xc38] ;  /* 0x00030e0000047ab9 */ /* 0x000fe40000000800 */
[----:B------:R-:W-:-:S04]  /*24610*/  IMAD.U32 R5, RZ, RZ, UR4 ;  /* 0x00000004ff057e24 */ /* 0x000fc8000f8e00ff */
[----:B--2---:R-:W-:-:S04]  /*24620*/  IMAD R14, R14, R5, RZ ;  /* 0x000000050e0e7224 */ /* 0x004fc800078e02ff */
[----:B------:R-:W-:-:S05]  /*24630*/  IMAD.IADD R7, R14, 0x1, R7 ;  /* 0x000000010e077824 */ /* 0x000fca00078e0207 */
[----:B------:R-:W-:-:S13]  /*24640*/  ISETP.GT.AND P6, PT, R7, R0, PT ;  /* 0x000000000700720c */ /* 0x000fda0003fc4270 */
[----:B------:R-:W-:Y:S05]  /*24650*/  @!P6 BRA `(.L_x_3004) ;  /* 0xfffffffc0058e947 */ /* 0x000fea000383ffff */
.L_x_3001:
[----:B------:R-:W-:Y:S01]  /*24660*/  IMAD.IADD R7, R7, 0x1, -R14 ;  /* 0x0000000107077824 */ /* 0x000fe200078e0a0e */
[----:B------:R-:W-:-:S03]  /*24670*/  UMOV UR4, 0xffffffff ;  /* 0xffffffff00047882 */ /* 0x000fc60000000000 */
[----:B------:R-:W-:-:S05]  /*24680*/  IMAD R3, R2, R5, R7 ;  /* 0x0000000502037224 */ /* 0x000fca00078e0207 */
[----:B------:R-:W-:Y:S01]  /*24690*/  ISETP.GT.AND P6, PT, R3, R0, PT ;  /* 0x000000000300720c */ /* 0x000fe20003fc4270 */
[----:B------:R-:W-:-:S12]  /*246a0*/  BRA.DIV UR4, `(.L_x_3005) ;  /* 0x0000005a04147947 */ /* 0x000fd8000b800000 */
[----:B------:R-:W-:-:S04]  /*246b0*/  VOTE.ANY R3, PT, !P6 ;  /* 0x0000000000037806 */ /* 0x000fc800070e0100 */
[----:B-1----:R-:W1:Y:S02]  /*246c0*/  POPC R12, R3 ;  /* 0x00000003000c7309 */ /* 0x002e640000000000 */
[----:B-1----:R1:W2:Y:S01]  /*246d0*/  SHFL.IDX PT, R17, R17, R12, 0x1f ;  /* 0x00001f0c11117589 */ /* 0x0022a200000e0000 */
[----:B------:R-:W-:-:S03]  /*246e0*/  IMAD.IADD R19, R12, 0x1, R19 ;  /* 0x000000010c137824 */ /* 0x000fc600078e0213 */
[----:B------:R1:W3:Y:S04]  /*246f0*/  SHFL.IDX PT, R4, R4, R12, 0x1f ;  /* 0x00001f0c04047589 */ /* 0x0002e800000e0000 */
.L_x_3190:
[----:B------:R-:W-:-:S13]  /*24700*/  ISETP.NE.AND P0, PT, R3, RZ, PT ;  /* 0x000000ff0300720c */ /* 0x000fda0003f05270 */
[----:B------:R-:W-:Y:S05]  /*24710*/  @!P0 BRA `(.L_x_3006) ;  /* 0x0000000000108947 */ /* 0x000fea0003800000 */
[----:B------:R-:W-:Y:S01]  /*24720*/  UMOV UR4, 0xffffffff ;  /* 0xffffffff00047882 */ /* 0x000fe20000000000 */
[----:B-1----:R-:W-:Y:S02]  /*24730*/  VIADD R12, R12, 0xffffffff ;  /* 0xffffffff0c0c7836 */ /* 0x002fe40000000000 */
[----:B------:R-:W-:Y:S05]  /*24740*/  BRA.DIV UR4, `(.L_x_3007) ;  /* 0x0000005a04487947 */ /* 0x000fea000b800000 */
[----:B------:R4:W1:Y:S02]  /*24750*/  SHFL.IDX PT, R6, R2, R12, 0x1f ;  /* 0x00001f0c02067589 */ /* 0x00086400000e0000 */
.L_x_3006:
        /* <DEDUP_REMOVED lines=39> */
[----:B------:R-:W-:-:S05]  /*249d0*/  IABS R3, R7 ;  /* 0x0000000700037213 */ /* 0x000fca0000000000 */
        /* <DEDUP_REMOVED lines=9> */
[----:B------:R-:W-:-:S04]  /*24a70*/  IMAD.MOV R2, RZ, RZ, -R7 ;  /* 0x000000ffff027224 */ /* 0x000fc800078e0a07 */
[----:B------:R-:W-:Y:S02]  /*24a80*/  IMAD R2, R17, R2, R0 ;  /* 0x0000000211027224 */ /* 0x000fe400078e0200 */
        /* <DEDUP_REMOVED lines=8> */
.L_x_3008:
[----:B0---4-:R-:W0:Y:S01]  /*24b10*/  LDC.64 R2, c[0x0][0xc90] ;  /* 0x00032400ff027b82 */ /* 0x011e220000000a00 */
[----:B------:R-:W-:Y:S01]  /*24b20*/  ULDC.64 UR4, c[0x0][0x208] ;  /* 0x0000820000047ab9 */ /* 0x000fe20000000a00 */
        /* <DEDUP_REMOVED lines=59> */
.L_x_3009:
[----:B------:R-:W-:-:S05]  /*24ee0*/  LOP3.LUT R2, RZ, R2, RZ, 0x33, !PT ;  /* 0x00000002ff027212 */ /* 0x000fca00078e33ff */
[----:B------:R-:W-:Y:S01]  /*24ef0*/  IMAD.IADD R17, R17, 0x1, R2 ;  /* 0x0000000111117824 */ /* 0x000fe200078e0202 */
[----:B------:R-:W-:Y:S06]  /*24f00*/  BRA `(.L_x_3010) ;  /* 0x00000000001c7947 */ /* 0x000fec0003800000 */
.L_x_3002:
[----:B------:R-:W-:Y:S01]  /*24f10*/  UMOV UR4, URZ ;  /* 0x0000003f00047c82 */ /* 0x000fe20008000000 */
[----:B------:R-:W-:Y:S01]  /*24f20*/  UMOV UR5, URZ ;  /* 0x0000003f00057c82 */ /* 0x000fe20008000000 */
[----:B------:R-:W-:Y:S01]  /*24f30*/  ULDC UR6, c[0x0][0xc3c] ;  /* 0x00030f0000067ab9 */ /* 0x000fe20000000800 */
[----:B------:R-:W-:Y:S02]  /*24f40*/  IMAD.MOV.U32 R16, RZ, RZ, R0 ;  /* 0x000000ffff107224 */ /* 0x000fe400078e0000 */
[----:B------:R-:W-:Y:S02]  /*24f50*/  IMAD.U32 R17, RZ, RZ, UR4 ;  /* 0x00000004ff117e24 */ /* 0x000fe4000f8e00ff */
[----:B------:R-:W-:Y:S02]  /*24f60*/  IMAD.U32 R18, RZ, RZ, UR5 ;  /* 0x00000005ff127e24 */ /* 0x000fe4000f8e00ff */
[----:B------:R-:W-:-:S07]  /*24f70*/  IMAD.U32 R19, RZ, RZ, UR6 ;  /* 0x00000006ff137e24 */ /* 0x000fce000f8e00ff */
.L_x_3010:
        /* <DEDUP_REMOVED lines=10> */
.L_x_2999:
[----:B------:R-:W-:Y:S02]  /*25020*/  ULDC UR4, c[0x0][0xc3c] ;  /* 0x00030f0000047ab9 */ /* 0x000fe40000000800 */
[----:B--2---:R-:W-:-:S13]  /*25030*/  ISETP.GE.AND P0, PT, R19, UR4, PT ;  /* 0x0000000413007c0c */ /* 0x004fda000bf06270 */
[----:B------:R-:W-:Y:S05]  /*25040*/  @!P0 BRA `(.L_x_3011) ;  /* 0xffffff9800388947 */ /* 0x000fea000383ffff */
[----:B------:R-:W-:Y:S05]  /*25050*/  BSYNC B8 ;  /* 0x0000000000087941 */ /* 0x000fea0003800000 */
.L_x_2906:
[----:B------:R-:W2:Y:S01]  /*25060*/  LDL.LU R0, [R1+0x24] ;  /* 0x0000240001007983 */ /* 0x000ea20000300800 */
[----:B------:R-:W-:Y:S01]  /*25070*/  BSSY B0, `(.L_x_3012) ;  /* 0x000000b000007945 */ /* 0x000fe20003800000 */
[----:B------:R-:W4:Y:S01]  /*25080*/  S2R R5, SR_CgaCtaId ;  /* 0x0000000000057919 */ /* 0x000f220000008800 */
[----:B--2---:R-:W-:-:S05]  /*25090*/  VIADD R0, R0, 0x1 ;  /* 0x0000000100007836 */ /* 0x004fca0000000000 */
[----:B-1----:R-:W-:-:S04]  /*250a0*/  LEA.HI R2, R0, R0, RZ, 0x1 ;  /* 0x0000000000027211 */ /* 0x002fc800078f08ff */
[----:B------:R-:W-:Y:S02]  /*250b0*/  LOP3.LUT R3, R2, 0xfffffffe, RZ, 0xc0, !PT ;  /* 0xfffffffe02037812 */ /* 0x000fe400078ec0ff */
[----:B------:R-:W-:-:S03]  /*250c0*/  MOV R2, 0x400 ;  /* 0x0000040000027802 */ /* 0x000fc60000000f00 */
[----:B------:R-:W-:Y:S01]  /*250d0*/  IMAD.IADD R0, R0, 0x1, -R3 ;  /* 0x0000000100007824 */ /* 0x000fe200078e0a03 */
[----:B----4-:R-:W-:-:S04]  /*250e0*/  LEA R5, R5, R2, 0x18 ;  /* 0x0000000205057211 */ /* 0x010fc800078ec0ff */
[----:B------:R-:W-:-:S04]  /*250f0*/  SHF.L.U32 R0, R0, 0x1f, RZ ;  /* 0x0000001f00007819 */ /* 0x000fc800000006ff */
[----:B------:R-:W1:Y:S02]  /*25100*/  SYNCS.PHASECHK.TRANS64.TRYWAIT P0, [R5+URZ+0x2a820], R0 ;  /* 0x02a82000050075a7 */ /* 0x000e64000800017f */
[----:B-1----:R-:W-:Y:S05]  /*25110*/  @!P0 BRA `(.L_x_3013) ;  /* 0x0000004c00fc8947 */ /* 0x002fea0003800000 */
.L_x_3193:
[----:B------:R-:W-:Y:S05]  /*25120*/  BSYNC B0 ;  /* 0x0000000000007941 */ /* 0x000fea0003800000 */
.L_x_3012:
[----:B------:R-:W-:-:S03]  /*25130*/  UMOV UR4, 0xffffffff ;  /* 0xffffffff00047882 */ /* 0x000fc60000000000 */
[----:B------:R-:W-:Y:S05]  /*25140*/  BRA.DIV UR4, `(.L_x_3014) ;  /* 0x0000005204047947 */ /* 0x000fea000b800000 */
[----:B-1----:R-:W1:Y:S02]  /*25150*/  S2R R0, SR_TID.X ;  /* 0x0000000000007919 */ /* 0x002e640000002100 */
[----:B-1----:R-:W-:-:S04]  /*25160*/  SHF.R.U32.HI R0, RZ, 0x5, R0 ;  /* 0x00000005ff007819 */ /* 0x002fc80000011600 */
[----:B------:R-:W-:-:S05]  /*25170*/  LOP3.LUT R0, R0, 0x3, RZ, 0xc0, !PT ;  /* 0x0000000300007812 */ /* 0x000fca00078ec0ff */
[----:B------:R1:W2:Y:S02]  /*25180*/  SHFL.IDX PT, R14, R0, RZ, 0x1f ;  /* 0x00001fff000e7589 */ /* 0x0002a400000e0000 */
.L_x_3196:
[----:B--2---:R-:W-:-:S13]  /*25190*/  ISETP.NE.AND P0, PT, R14, RZ, PT ;  /* 0x000000ff0e00720c */ /* 0x004fda0003f05270 */
[----:B------:R-:W-:Y:S05]  /*251a0*/  @P0 BRA `(.L_x_2653) ;  /* 0x0000000000880947 */ /* 0x000fea0003800000 */
[----:B------:R-:W-:-:S03]  /*251b0*/  UMOV UR4, 0xffffffff ;  /* 0xffffffff00047882 */ /* 0x000fc60000000000 */
[----:B------:R-:W-:Y:S05]  /*251c0*/  BRA.DIV UR4, `(.L_x_3015) ;  /* 0x0000005204187947 */ /* 0x000fea000b800000 */
[----:B------:R-:W-:-:S13]  /*251d0*/  ELECT P6, URZ, PT ;  /* 0x00000000003f782f */ /* 0x000fda00038c0000 */
.L_x_3199:
[----:B------:R-:W-:Y:S05]  /*251e0*/  @!P6 BRA `(.L_x_2653) ;  /* 0x000000000078e947 */ /* 0x000fea0003800000 */
[----:B------:R-:W-:-:S06]  /*251f0*/  ULOP3.LUT UR4, UR60, 0x2, URZ, 0xfc, !UPT ;  /* 0x000000023c047892 */ /* 0x000fcc000f8efc3f */
[----:B-1----:R-:W-:-:S05]  /*25200*/  IMAD.U32 R0, RZ, RZ, UR4 ;  /* 0x00000004ff007e24 */ /* 0x002fca000f8e00ff */
[----:B------:R-:W-:-:S13]  /*25210*/  ISETP.NE.AND P0, PT, R0, 0x3, PT ;  /* 0x000000030000780c */ /* 0x000fda0003f05270 */
[----:B------:R-:W-:Y:S05]  /*25220*/  @!P0 BRA `(.L_x_3016) ;  /* 0x0000000000048947 */ /* 0x000fea0003800000 */
[----:B------:R-:W-:Y:S01]  /*25230*/  BPT.TRAP 0x1 ;  /* 0x000000040000795c */ /* 0x000fe20000300000 */
.L_x_3016:
[C---:B------:R-:W-:Y:S01]  /*25240*/  IMAD R3, R28.reuse, 0x8, R5 ;  /* 0x000000081c037824 */ /* 0x040fe200078e0205 */
[----:B------:R-:W-:Y:S01]  /*25250*/  SHF.L.U32 R2, R29, 0x1f, RZ ;  /* 0x0000001f1d027819 */ /* 0x000fe200000006ff */
[----:B------:R-:W-:-:S03]  /*25260*/  VIADD R28, R28, 0x1 ;  /* 0x000000011c1c7836 */ /* 0x000fc60000000000 */
[----:B------:R-:W1:Y:S02]  /*25270*/  SYNCS.PHASECHK.TRANS64.TRYWAIT P1, [R3+URZ+0x2a840], R2 ;  /* 0x02a84002030075a7 */ /* 0x000e64000802017f */
[----:B------:R-:W-:-:S04]  /*25280*/  ISETP.NE.AND P2, PT, R28, 0x2, PT ;  /* 0x000000021c00780c */ /* 0x000fc80003f45270 */
[----:B------:R-:W-:Y:S01]  /*25290*/  SEL R0, RZ, 0x1, P2 ;  /* 0x00000001ff007807 */ /* 0x000fe20001000000 */
[----:B-1----:R-:W-:Y:S08]  /*252a0*/  @!P1 BRA `(.L_x_3017) ;  /* 0x0000005000009947 */ /* 0x002ff00003800000 */
.L_x_3200:
[----:B------:R-:W-:Y:S02]  /*252b0*/  SEL R28, R28, RZ, P2 ;  /* 0x000000ff1c1c7207 */ /* 0x000fe40001000000 */
[----:B------:R-:W-:Y:S01]  /*252c0*/  LOP3.LUT R0, R29, R0, RZ, 0x3c, !PT ;  /* 0x000000001d007212 */ /* 0x000fe200078e3cff */
[----:B------:R-:W-:Y:S06]  /*252d0*/  @!P0 BRA `(.L_x_3018) ;  /* 0x0000000000048947 */ /* 0x000fec0003800000 */
[----:B------:R-:W-:Y:S01]  /*252e0*/  BPT.TRAP 0x1 ;  /* 0x000000040000795c */ /* 0x000fe20000300000 */
.L_x_3018:
[----:B------:R-:W-:Y:S01]  /*252f0*/  IMAD R5, R28, 0x8, R5 ;  /* 0x000000081c057824 */ /* 0x000fe200078e0205 */
[----:B------:R-:W-:-:S04]  /*25300*/  SHF.L.U32 R0, R0, 0x1f, RZ ;  /* 0x0000001f00007819 */ /* 0x000fc800000006ff */
[----:B------:R-:W2:Y:S02]  /*25310*/  SYNCS.PHASECHK.TRANS64.TRYWAIT P1, [R5+URZ+0x2a840], R0 ;  /* 0x02a84000050075a7 */ /* 0x000ea4000802017f */
[----:B--2---:R-:W-:Y:S05]  /*25320*/  @!P1 BRA `(.L_x_3019) ;  /* 0x0000004c00f49947 */ /* 0x004fea0003800000 */
.L_x_3201:
[----:B------:R-:W-:Y:S05]  /*25330*/  @!P0 BRA `(.L_x_3020) ;  /* 0x0000000000048947 */ /* 0x000fea0003800000 */
[----:B------:R-:W-:Y:S01]  /*25340*/  BPT.TRAP 0x1 ;  /* 0x000000040000795c */ /* 0x000fe20000300000 */
.L_x_3020:
[----:B------:R-:W4:Y:S02]  /*25350*/  SYNCS.PHASECHK.TRANS64.TRYWAIT P1, [R3+URZ+0x2a860], R2 ;  /* 0x02a86002030075a7 */ /* 0x000f24000802017f */
[----:B----4-:R-:W-:Y:S05]  /*25360*/  @!P1 BRA `(.L_x_3021) ;  /* 0x0000004c00f89947 */ /* 0x010fea0003800000 */
.L_x_3202:
[----:B------:R-:W-:Y:S05]  /*25370*/  @!P0 BRA `(.L_x_3022) ;  /* 0x0000000000048947 */ /* 0x000fea0003800000 */
[----:B------:R-:W-:Y:S01]  /*25380*/  BPT.TRAP 0x1 ;  /* 0x000000040000795c */ /* 0x000fe20000300000 */
.L_x_3022:
[----:B------:R0:W0:Y:S02]  /*25390*/  SYNCS.PHASECHK.TRANS64.TRYWAIT P0, [R5+URZ+0x2a860], R0 ;  /* 0x02a86000050075a7 */ /* 0x000024000800017f */
[----:B0-----:R-:W-:Y:S05]  /*253a0*/  @!P0 NANOSLEEP.SYNCS 0x989680 ;  /* 0x009896800000895d */ /* 0x001fea0003900000 */
[----:B------:R-:W0:Y:S02]  /*253b0*/  @!P0 SYNCS.PHASECHK.TRANS64 P0, [R5+URZ+0x2a860], R0 ;  /* 0x02a86000050085a7 */ /* 0x000e24000800007f */
[----:B0-----:R-:W-:Y:S05]  /*253c0*/  @!P0 BRA `(.L_x_3022) ;  /* 0xfffffffc00f08947 */ /* 0x001fea000383ffff */
.L_x_2653:
[----:B------:R-:W-:Y:S05]  /*253d0*/  BSYNC B9 ;  /* 0x0000000000097941 */ /* 0x000fea0003800000 */
.L_x_2650:
[----:B------:R-:W-:Y:S05]  /*253e0*/  EXIT ;  /* 0x000000000000794d */ /* 0x000fea0003800000 */
.L_x_2673:
[----:B0-----:R0:W1:Y:S02]  /*253f0*/  SYNCS.PHASECHK.TRANS64.TRYWAIT P6, [R84+URZ+0x2a890], R85 ;  /* 0x02a89055540075a7 */ /* 0x00106400080c017f */
[----:B-1----:R-:W-:Y:S05]  /*25400*/  @!P6 NANOSLEEP.SYNCS 0x989680 ;  /* 0x009896800000e95d */ /* 0x002fea0003900000 */
[----:B------:R-:W1:Y:S02]  /*25410*/  @!P6 SYNCS.PHASECHK.TRANS64 P6, [R84+URZ+0x2a890], R85 ;  /* 0x02a890555400e5a7 */ /* 0x000e6400080c007f */
[----:B-1----:R-:W-:Y:S05]  /*25420*/  @!P6 BRA `(.L_x_2673) ;  /* 0xfffffffc00f0e947 */ /* 0x002fea000383ffff */
[----:B------:R-:W-:Y:S05]  /*25430*/  BRA `(.L_x_3023) ;  /* 0xfffffde800007947 */ /* 0x000fea000383ffff */
.L_x_2674:
        /* <DEDUP_REMOVED lines=8> */
.L_x_3025:
[----:B------:R-:W-:Y:S05]  /*254c0*/  BSYNC B1 ;  /* 0x0000000000017941 */ /* 0x000fea0003800000 */
.L_x_3024:
        /* <DEDUP_REMOVED lines=8> */
.L_x_3026:
[----:B------:R-:W-:Y:S01]  /*25550*/  IMAD.MOV.U32 R11, RZ, RZ, R14 ;  /* 0x000000ffff0b7224 */ /* 0x000fe200078e000e */
[----:B------:R-:W-:Y:S06]  /*25560*/  BRA `(.L_x_3027) ;  /* 0xfffffde400c87947 */ /* 0x000fec000383ffff */
.L_x_2699:
        /* <DEDUP_REMOVED lines=8> */
.L_x_3029:
[----:B------:R-:W-:Y:S05]  /*255f0*/  BSYNC B1 ;  /* 0x0000000000017941 */ /* 0x000fea0003800000 */
.L_x_3028:
        /* <DEDUP_REMOVED lines=8> */
.L_x_3030:
[----:B------:R-:W-:Y:S01]  /*25680*/  IMAD.MOV.U32 R119, RZ, RZ, R14 ;  /* 0x000000ffff777224 */ /* 0x000fe200078e000e */
[----:B------:R-:W-:Y:S06]  /*25690*/  BRA `(.L_x_3031) ;  /* 0xfffffdfc00407947 */ /* 0x000fec000383ffff */
.L_x_2729:
[----:B0-----:R0:W1:Y:S02]  /*256a0*/  SYNCS.PHASECHK.TRANS64.TRYWAIT P6, [R84+URZ+0x2a890], R85 ;  /* 0x02a89055540075a7 */ /* 0x00106400080c017f */
[----:B-1----:R-:W-:Y:S05]  /*256b0*/  @!P6 NANOSLEEP.SYNCS 0x989680 ;  /* 0x009896800000e95d */ /* 0x002fea0003900000 */
[----:B------:R-:W1:Y:S02]  /*256c0*/  @!P6 SYNCS.PHASECHK.TRANS64 P6, [R84+URZ+0x2a890], R85 ;  /* 0x02a890555400e5a7 */ /* 0x000e6400080c007f */
[----:B-1----:R-:W-:Y:S05]  /*256d0*/  @!P6 BRA `(.L_x_2729) ;  /* 0xfffffffc00f0e947 */ /* 0x002fea000383ffff */
[----:B------:R-:W-:Y:S05]  /*256e0*/  BRA `(.L_x_3032) ;  /* 0xfffffe1c00b07947 */ /* 0x000fea000383ffff */
.L_x_2730:
        /* <DEDUP_REMOVED lines=8> */
.L_x_3034:
[----:B------:R-:W-:Y:S05]  /*25770*/  BSYNC B1 ;  /* 0x0000000000017941 */ /* 0x000fea0003800000 */
.L_x_3033:
        /* <DEDUP_REMOVED lines=8> */
.L_x_3035:
[----:B------:R-:W-:Y:S01]  /*25800*/  IMAD.MOV.U32 R11, RZ, RZ, R14 ;  /* 0x000000ffff0b7224 */ /* 0x000fe200078e000e */
[----:B------:R-:W-:Y:S06]  /*25810*/  BRA `(.L_x_3036) ;  /* 0xfffffe1c00807947 */ /* 0x000fec000383ffff */
.L_x_2743:
        /* <DEDUP_REMOVED lines=8> */
.L_x_3038:
[----:B------:R-:W-:Y:S05]  /*258a0*/  BSYNC B1 ;  /* 0x0000000000017941 */ /* 0x000fea0003800000 */
.L_x_3037:
        /* <DEDUP_REMOVED lines=8> */
.L_x_3039:
[----:B------:R-:W-:Y:S01]  /*25930*/  IMAD.MOV.U32 R119, RZ, RZ, R14 ;  /* 0x000000ffff777224 */ /* 0x000fe200078e000e */
[----:B------:R-:W-:Y:S06]  /*25940*/  BRA `(.L_x_3040) ;  /* 0xfffffe3400607947 */ /* 0x000fec000383ffff */
.L_x_2756:
[----:B0-----:R0:W1:Y:S02]  /*25950*/  SYNCS.PHASECHK.TRANS64.TRYWAIT P4, [R84+URZ+0x2a890], R85 ;  /* 0x02a89055540075a7 */ /* 0x001064000808017f */
[----:B-1----:R-:W-:Y:S05]  /*25960*/  @!P4 NANOSLEEP.SYNCS 0x989680 ;  /* 0x009896800000c95d */ /* 0x002fea0003900000 */
[----:B------:R-:W1:Y:S02]  /*25970*/  @!P4 SYNCS.PHASECHK.TRANS64 P4, [R84+URZ+0x2a890], R85 ;  /* 0x02a890555400c5a7 */ /* 0x000e64000808007f */
[----:B-1----:R-:W-:Y:S05]  /*25980*/  @!P4 BRA `(.L_x_2756) ;  /* 0xfffffffc00f0c947 */ /* 0x002fea000383ffff */
[----:B------:R-:W-:Y:S05]  /*25990*/  BRA `(.L_x_3041) ;  /* 0xfffffe4c00787947 */ /* 0x000fea000383ffff */
.L_x_2757:
        /* <DEDUP_REMOVED lines=8> */
.L_x_3043:
[----:B------:R-:W-:Y:S05]  /*25a20*/  BSYNC B1 ;  /* 0x0000000000017941 */ /* 0x000fea0003800000 */
.L_x_3042:
        /* <DEDUP_REMOVED lines=8> */
.L_x_3044:
[----:B------:R-:W-:Y:S01]  /*25ab0*/  IMAD.MOV.U32 R37, RZ, RZ, R14 ;  /* 0x000000ffff257224 */ /* 0x000fe200078e000e */
[----:B------:R-:W-:Y:S06]  /*25ac0*/  BRA `(.L_x_3045) ;  /* 0xfffffe4c00947947 */ /* 0x000fec000383ffff */
.L_x_2760:
        /* <DEDUP_REMOVED lines=8> */
.L_x_3047:
[----:B------:R-:W-:Y:S05]  /*25b50*/  BSYNC B1 ;  /* 0x0000000000017941 */ /* 0x000fea0003800000 */
.L_x_3046:
        /* <DEDUP_REMOVED lines=8> */
.L_x_3048:
[----:B------:R-:W-:Y:S01]  /*25be0*/  IMAD.MOV.U32 R37, RZ, RZ, R14 ;  /* 0x000000ffff257224 */ /* 0x000fe200078e000e */
[----:B------:R-:W-:Y:S06]  /*25bf0*/  BRA `(.L_x_3049) ;  /* 0xfffffe4c00f47947 */ /* 0x000fec000383ffff */
.L_x_2764:
[----:B---3--:R3:W0:Y:S02]  /*25c00*/  SYNCS.PHASECHK.TRANS64.TRYWAIT P0, [R84+URZ+0x2a8b0], R85 ;  /* 0x02a8b055540075a7 */ /* 0x008624000800017f */
[----:B0-----:R-:W-:Y:S05]  /*25c10*/  @!P0 NANOSLEEP.SYNCS 0x989680 ;  /* 0x009896800000895d */ /* 0x001fea0003900000 */
[----:B------:R-:W0:Y:S02]  /*25c20*/  @!P0 SYNCS.PHASECHK.TRANS64 P0, [R84+URZ+0x2a8b0], R85 ;  /* 0x02a8b055540085a7 */ /* 0x000e24000800007f */
[----:B0-----:R-:W-:Y:S05]  /*25c30*/  @!P0 BRA `(.L_x_2764) ;  /* 0xfffffffc00f08947 */ /* 0x001fea000383ffff */
[----:B------:R-:W-:Y:S05]  /*25c40*/  BRA `(.L_x_3050) ;  /* 0xfffffe5000d07947 */ /* 0x000fea000383ffff */
.L_x_2784:
[----:B------:R-:W-:Y:S01]  /*25c50*/  BSSY B1, `(.L_x_3051) ;  /* 0x0000008000017945 */ /* 0x000fe20003800000 */
[----:B------:R-:W-:Y:S02]  /*25c60*/  IMAD.MOV.U32 R13, RZ, RZ, R0 ;  /* 0x000000ffff0d7224 */ /* 0x000fe400078e0000 */
[----:B------:R-:W-:Y:S02]  /*25c70*/  IMAD.MOV.U32 R12, RZ, RZ, RZ ;  /* 0x000000ffff0c7224 */ /* 0x000fe400078e00ff */
[----:B------:R-:W-:Y:S02]  /*25c80*/  IMAD.MOV.U32 R11, RZ, RZ, 0x1c1f ;  /* 0x00001c1fff0b7424 */ /* 0x000fe400078e00ff */
[----:B------:R-:W-:-:S07]  /*25c90*/  IMAD.MOV.U32 R15, RZ, RZ, -0x1 ;  /* 0xffffffffff0f7424 */ /* 0x000fce00078e00ff */
[----:B-1--4-:R-:W-:Y:S05]  /*25ca0*/  WARPSYNC.COLLECTIVE R15, `(.L_x_3052) ;  /* 0x000000000f087348 */ /* 0x012fea0003c00000 */
[----:B------:R0:W2:Y:S02]  /*25cb0*/  SHFL.IDX P6, R14, R13, R12, R11 ;  /* 0x0000000c0d0e7389 */ /* 0x0000a400000c000b */
[----:B012-4-:R-:W-:Y:S01]  /*25cc0*/  ENDCOLLECTIVE ;  /* 0x000000000000791b */ /* 0x017fe20003800000 */
.L_x_3052:
[----:B------:R-:W-:Y:S05]  /*25cd0*/  BSYNC B1 ;  /* 0x0000000000017941 */ /* 0x000fea0003800000 */
.L_x_3051:
        /* <DEDUP_REMOVED lines=8> */
.L_x_3053:
[----:B------:R-:W-:Y:S02]  /*25d60*/  IMAD.MOV.U32 R13, RZ, RZ, R63 ;  /* 0x000000ffff0d7224 */ /* 0x000fe400078e003f */
[----:B------:R-:W-:-:S07]  /*25d70*/  IMAD.MOV.U32 R6, RZ, RZ, R14 ;  /* 0x000000ffff067224 */ /* 0x000fce00078e000e */
[----:B------:R-:W-:Y:S05]  /*25d80*/  WARPSYNC.COLLECTIVE R15, `(.L_x_3054) ;  /* 0x000000000f087348 */ /* 0x000fea0003c00000 */
[----:B------:R0:W1:Y:S02]  /*25d90*/  SHFL.IDX P6, R14, R13, R12, R11 ;  /* 0x0000000c0d0e7389 */ /* 0x00006400000c000b */
[----:B01----:R-:W-:Y:S01]  /*25da0*/  ENDCOLLECTIVE ;  /* 0x000000000000791b */ /* 0x003fe20003800000 */
.L_x_3054:
[----:B------:R-:W-:Y:S02]  /*25db0*/  IMAD.MOV.U32 R13, RZ, RZ, R62 ;  /* 0x000000ffff0d7224 */ /* 0x000fe400078e003e */
[----:B------:R-:W-:-:S07]  /*25dc0*/  IMAD.MOV.U32 R9, RZ, RZ, R14 ;  /* 0x000000ffff097224 */ /* 0x000fce00078e000e */
[----:B------:R-:W-:Y:S05]  /*25dd0*/  WARPSYNC.COLLECTIVE R15, `(.L_x_3055) ;  /* 0x000000000f087348 */ /* 0x000fea0003c00000 */
[----:B------:R0:W1:Y:S02]  /*25de0*/  SHFL.IDX P6, R14, R13, R12, R11 ;  /* 0x0000000c0d0e7389 */ /* 0x00006400000c000b */
[----:B01----:R-:W-:Y:S01]  /*25df0*/  ENDCOLLECTIVE ;  /* 0x000000000000791b */ /* 0x003fe20003800000 */
.L_x_3055:
[----:B------:R-:W-:Y:S01]  /*25e00*/  IMAD.MOV.U32 R8, RZ, RZ, R14 ;  /* 0x000000ffff087224 */ /* 0x000fe200078e000e */
[----:B------:R-:W-:Y:S06]  /*25e10*/  BRA `(.L_x_3056) ;  /* 0xfffffe6400107947 */ /* 0x000fec000383ffff */
.L_x_2787:
[----:B------:R-:W-:Y:S01]  /*25e20*/  BSSY B1, `(.L_x_3057) ;  /* 0x0000008000017945 */ /* 0x000fe20003800000 */
[----:B------:R-:W-:Y:S02]  /*25e30*/  IMAD.MOV.U32 R13, RZ, RZ, R0 ;  /* 0x000000ffff0d7224 */ /* 0x000fe400078e0000 */
[----:B------:R-:W-:Y:S02]  /*25e40*/  IMAD.MOV.U32 R12, RZ, RZ, 0x1 ;  /* 0x00000001ff0c7424 */ /* 0x000fe400078e00ff */
[----:B------:R-:W-:Y:S02]  /*25e50*/  IMAD.MOV.U32 R11, RZ, RZ, 0x1c1f ;  /* 0x00001c1fff0b7424 */ /* 0x000fe400078e00ff */
[----:B------:R-:W-:-:S07]  /*25e60*/  IMAD.MOV.U32 R15, RZ, RZ, -0x1 ;  /* 0xffffffffff0f7424 */ /* 0x000fce00078e00ff */
[----:B-1--4-:R-:W-:Y:S05]  /*25e70*/  WARPSYNC.COLLECTIVE R15, `(.L_x_3058) ;  /* 0x000000000f087348 */ /* 0x012fea0003c00000 */
[----:B------:R0:W2:Y:S02]  /*25e80*/  SHFL.IDX P6, R14, R13, R12, R11 ;  /* 0x0000000c0d0e7389 */ /* 0x0000a400000c000b */
[----:B012-4-:R-:W-:Y:S01]  /*25e90*/  ENDCOLLECTIVE ;  /* 0x000000000000791b */ /* 0x017fe20003800000 */
.L_x_3058:
[----:B------:R-:W-:Y:S05]  /*25ea0*/  BSYNC B1 ;  /* 0x0000000000017941 */ /* 0x000fea0003800000 */
.L_x_3057:
        /* <DEDUP_REMOVED lines=8> */
.L_x_3059:
[----:B------:R-:W-:Y:S02]  /*25f30*/  IMAD.MOV.U32 R13, RZ, RZ, R63 ;  /* 0x000000ffff0d7224 */ /* 0x000fe400078e003f */
[----:B------:R-:W-:-:S07]  /*25f40*/  IMAD.MOV.U32 R65, RZ, RZ, R14 ;  /* 0x000000ffff417224 */ /* 0x000fce00078e000e */
[----:B------:R-:W-:Y:S05]  /*25f50*/  WARPSYNC.COLLECTIVE R15, `(.L_x_3060) ;  /* 0x000000000f087348 */ /* 0x000fea0003c00000 */
[----:B------:R0:W1:Y:S02]  /*25f60*/  SHFL.IDX P6, R14, R13, R12, R11 ;  /* 0x0000000c0d0e7389 */ /* 0x00006400000c000b */
[----:B01----:R-:W-:Y:S01]  /*25f70*/  ENDCOLLECTIVE ;  /* 0x000000000000791b */ /* 0x003fe20003800000 */
.L_x_3060:
[----:B------:R-:W-:Y:S02]  /*25f80*/  IMAD.MOV.U32 R13, RZ, RZ, R62 ;  /* 0x000000ffff0d7224 */ /* 0x000fe400078e003e */
[----:B------:R-:W-:-:S07]  /*25f90*/  IMAD.MOV.U32 R63, RZ, RZ, R14 ;  /* 0x000000ffff3f7224 */ /* 0x000fce00078e000e */
[----:B------:R-:W-:Y:S05]  /*25fa0*/  WARPSYNC.COLLECTIVE R15, `(.L_x_3061) ;  /* 0x000000000f087348 */ /* 0x000fea0003c00000 */
[----:B------:R0:W1:Y:S02]  /*25fb0*/  SHFL.IDX P6, R14, R13, R12, R11 ;  /* 0x0000000c0d0e7389 */ /* 0x00006400000c000b */
[----:B01----:R-:W-:Y:S01]  /*25fc0*/  ENDCOLLECTIVE ;  /* 0x000000000000791b */ /* 0x003fe20003800000 */
.L_x_3061:
[----:B------:R-:W-:Y:S01]  /*25fd0*/  IMAD.MOV.U32 R62, RZ, RZ, R14 ;  /* 0x000000ffff3e7224 */ /* 0x000fe200078e000e */
[----:B------:R-:W-:Y:S06]  /*25fe0*/  BRA `(.L_x_3062) ;  /* 0xfffffe6800cc7947 */ /* 0x000fec000383ffff */
.L_x_2791:
[----:B0-----:R0:W1:Y:S02]  /*25ff0*/  SYNCS.PHASECHK.TRANS64.TRYWAIT P0, [R2+URZ+0x2a800], R5 ;  /* 0x02a80005020075a7 */ /* 0x001064000800017f */
[----:B-1----:R-:W-:Y:S05]  /*26000*/  @!P0 NANOSLEEP.SYNCS 0x989680 ;  /* 0x009896800000895d */ /* 0x002fea0003900000 */
[----:B------:R-:W1:Y:S02]  /*26010*/  @!P0 SYNCS.PHASECHK.TRANS64 P0, [R2+URZ+0x2a800], R5 ;  /* 0x02a80005020085a7 */ /* 0x000e64000800007f */
[----:B-1----:R-:W-:Y:S05]  /*26020*/  @!P0 BRA `(.L_x_2791) ;  /* 0xfffffffc00f08947 */ /* 0x002fea000383ffff */
[----:B------:R-:W-:Y:S05]  /*26030*/  BRA `(.L_x_3063) ;  /* 0xfffffe7400007947 */ /* 0x000fea000383ffff */
.L_x_2815:
        /* <DEDUP_REMOVED lines=8> */
.L_x_3065:
[----:B------:R-:W-:Y:S05]  /*260c0*/  BSYNC B1 ;  /* 0x0000000000017941 */ /* 0x000fea0003800000 */
.L_x_3064:
        /* <DEDUP_REMOVED lines=8> */
.L_x_3066:
[----:B------:R-:W-:Y:S02]  /*26150*/  IMAD.MOV.U32 R13, RZ, RZ, R61 ;  /* 0x000000ffff0d7224 */ /* 0x000fe400078e003d */
[----:B------:R-:W-:-:S07]  /*26160*/  IMAD.MOV.U32 R4, RZ, RZ, R14 ;  /* 0x000000ffff047224 */ /* 0x000fce00078e000e */
[----:B------:R-:W-:Y:S05]  /*26170*/  WARPSYNC.COLLECTIVE R15, `(.L_x_3067) ;  /* 0x000000000f087348 */ /* 0x000fea0003c00000 */
[----:B------:R0:W1:Y:S02]  /*26180*/  SHFL.IDX P6, R14, R13, R12, R11 ;  /* 0x0000000c0d0e7389 */ /* 0x00006400000c000b */
[----:B01----:R-:W-:Y:S01]  /*26190*/  ENDCOLLECTIVE ;  /* 0x000000000000791b */ /* 0x003fe20003800000 */
.L_x_3067:
[----:B------:R-:W-:Y:S02]  /*261a0*/  IMAD.MOV.U32 R13, RZ, RZ, R0 ;  /* 0x000000ffff0d7224 */ /* 0x000fe400078e0000 */
[----:B------:R-:W-:-:S07]  /*261b0*/  IMAD.MOV.U32 R7, RZ, RZ, R14 ;  /* 0x000000ffff077224 */ /* 0x000fce00078e000e */
[----:B------:R-:W-:Y:S05]  /*261c0*/  WARPSYNC.COLLECTIVE R15, `(.L_x_3068) ;  /* 0x000000000f087348 */ /* 0x000fea0003c00000 */
[----:B------:R0:W1:Y:S02]  /*261d0*/  SHFL.IDX P6, R14, R13, R12, R11 ;  /* 0x0000000c0d0e7389 */ /* 0x00006400000c000b */
[----:B01----:R-:W-:Y:S01]  /*261e0*/  ENDCOLLECTIVE ;  /* 0x000000000000791b */ /* 0x003fe20003800000 */
.L_x_3068:
[----:B------:R-:W-:Y:S05]  /*261f0*/  BRA `(.L_x_3069) ;  /* 0xfffffe9800947947 */ /* 0x000fea000383ffff */
.L_x_2818:
[----:B------:R-:W-:Y:S01]  /*26200*/  BSSY B1, `(.L_x_3070) ;  /* 0x0000008000017945 */ /* 0x000fe20003800000 */
[----:B------:R-:W-:Y:S02]  /*26210*/  IMAD.MOV.U32 R13, RZ, RZ, R48 ;  /* 0x000000ffff0d7224 */ /* 0x000fe400078e0030 */
[----:B------:R-:W-:Y:S02]  /*26220*/  IMAD.MOV.U32 R12, RZ, RZ, 0x1 ;  /* 0x00000001ff0c7424 */ /* 0x000fe400078e00ff */
[----:B------:R-:W-:Y:S02]  /*26230*/  IMAD.MOV.U32 R11, RZ, RZ, 0x1c1f ;  /* 0x00001c1fff0b7424 */ /* 0x000fe400078e00ff */
[----:B------:R-:W-:-:S07]  /*26240*/  IMAD.MOV.U32 R15, RZ, RZ, -0x1 ;  /* 0xffffffffff0f7424 */ /* 0x000fce00078e00ff */
[----:B------:R-:W-:Y:S05]  /*26250*/  WARPSYNC.COLLECTIVE R15, `(.L_x_3071) ;  /* 0x000000000f087348 */ /* 0x000fea0003c00000 */
[----:B------:R0:W1:Y:S02]  /*26260*/  SHFL.IDX P6, R14, R13, R12, R11 ;  /* 0x0000000c0d0e7389 */ /* 0x00006400000c000b */
[----:B01----:R-:W-:Y:S01]  /*26270*/  ENDCOLLECTIVE ;  /* 0x000000000000791b */ /* 0x003fe20003800000 */
.L_x_3071:
[----:B------:R-:W-:Y:S05]  /*26280*/  BSYNC B1 ;  /* 0x0000000000017941 */ /* 0x000fea0003800000 */
.L_x_3070:
        /* <DEDUP_REMOVED lines=8> */
.L_x_3072:
[----:B------:R-:W-:Y:S02]  /*26310*/  IMAD.MOV.U32 R13, RZ, RZ, R61 ;  /* 0x000000ffff0d7224 */ /* 0x000fe400078e003d */
[----:B------:R-:W-:-:S07]  /*26320*/  IMAD.MOV.U32 R20, RZ, RZ, R14 ;  /* 0x000000ffff147224 */ /* 0x000fce00078e000e */
[----:B------:R-:W-:Y:S05]  /*26330*/  WARPSYNC.COLLECTIVE R15, `(.L_x_3073) ;  /* 0x000000000f087348 */ /* 0x000fea0003c00000 */
[----:B------:R0:W1:Y:S02]  /*26340*/  SHFL.IDX P6, R14, R13, R12, R11 ;  /* 0x0000000c0d0e7389 */ /* 0x00006400000c000b */
[----:B01----:R-:W-:Y:S01]  /*26350*/  ENDCOLLECTIVE ;  /* 0x000000000000791b */ /* 0x003fe20003800000 */
.L_x_3073:
[----:B------:R-:W-:Y:S02]  /*26360*/  IMAD.MOV.U32 R13, RZ, RZ, R0 ;  /* 0x000000ffff0d7224 */ /* 0x000fe400078e0000 */
[----:B------:R-:W-:-:S07]  /*26370*/  IMAD.MOV.U32 R61, RZ, RZ, R14 ;  /* 0x000000ffff3d7224 */ /* 0x000fce00078e000e */
[----:B------:R-:W-:Y:S05]  /*26380*/  WARPSYNC.COLLECTIVE R15, `(.L_x_3074) ;  /* 0x000000000f087348 */ /* 0x000fea0003c00000 */
[----:B------:R0:W1:Y:S02]  /*26390*/  SHFL.IDX P6, R14, R13, R12, R11 ;  /* 0x0000000c0d0e7389 */ /* 0x00006400000c000b */
[----:B01----:R-:W-:Y:S01]  /*263a0*/  ENDCOLLECTIVE ;  /* 0x000000000000791b */ /* 0x003fe20003800000 */
.L_x_3074:
[----:B------:R-:W-:Y:S01]  /*263b0*/  IMAD.MOV.U32 R0, RZ, RZ, R14 ;  /* 0x000000ffff007224 */ /* 0x000fe200078e000e */
[----:B------:R-:W-:Y:S06]  /*263c0*/  BRA `(.L_x_3075) ;  /* 0xfffffe9c00dc7947 */ /* 0x000fec000383ffff */
.L_x_2822:
[----:B0-----:R0:W1:Y:S02]  /*263d0*/  SYNCS.PHASECHK.TRANS64.TRYWAIT P0, [R2+URZ+0x2a800], R61 ;  /* 0x02a8003d020075a7 */ /* 0x001064000800017f */
[----:B-1----:R-:W-:Y:S05]  /*263e0*/  @!P0 NANOSLEEP.SYNCS 0x989680 ;  /* 0x009896800000895d */ /* 0x002fea0003900000 */
[----:B------:R-:W1:Y:S02]  /*263f0*/  @!P0 SYNCS.PHASECHK.TRANS64 P0, [R2+URZ+0x2a800], R61 ;  /* 0x02a8003d020085a7 */ /* 0x000e64000800007f */
[----:B-1----:R-:W-:Y:S05]  /*26400*/  @!P0 BRA `(.L_x_2822) ;  /* 0xfffffffc00f08947 */ /* 0x002fea000383ffff */
[----:B------:R-:W-:Y:S05]  /*26410*/  BRA `(.L_x_3076) ;  /* 0xfffffea400787947 */ /* 0x000fea000383ffff */
.L_x_2836:
[----:B-1----:R1:W3:Y:S02]  /*26420*/  SYNCS.PHASECHK.TRANS64.TRYWAIT P1, [R9+URZ+0x2a830], R0 ;  /* 0x02a83000090075a7 */ /* 0x0022e4000802017f */
[----:B---3--:R-:W-:Y:S05]  /*26430*/  @!P1 NANOSLEEP.SYNCS 0x989680 ;  /* 0x009896800000995d */ /* 0x008fea0003900000 */
[----:B------:R-:W3:Y:S02]  /*26440*/  @!P1 SYNCS.PHASECHK.TRANS64 P1, [R9+URZ+0x2a830], R0 ;  /* 0x02a83000090095a7 */ /* 0x000ee4000802007f */
[----:B---3--:R-:W-:Y:S05]  /*26450*/  @!P1 BRA `(.L_x_2836) ;  /* 0xfffffffc00f09947 */ /* 0x008fea000383ffff */
[----:B------:R-:W-:Y:S05]  /*26460*/  BRA `(.L_x_2835) ;  /* 0xfffffecc00f07947 */ /* 0x000fea000383ffff */
.L_x_2844:
[----:B-1----:R1:W2:Y:S02]  /*26470*/  SYNCS.PHASECHK.TRANS64.TRYWAIT P2, [R9+URZ+0x2a830], R4 ;  /* 0x02a83004090075a7 */ /* 0x0022a4000804017f */
[----:B--2---:R-:W-:Y:S05]  /*26480*/  @!P2 NANOSLEEP.SYNCS 0x989680 ;  /* 0x009896800000a95d */ /* 0x004fea0003900000 */
[----:B------:R-:W2:Y:S02]  /*26490*/  @!P2 SYNCS.PHASECHK.TRANS64 P2, [R9+URZ+0x2a830], R4 ;  /* 0x02a830040900a5a7 */ /* 0x000ea4000804007f */
[----:B--2---:R-:W-:Y:S05]  /*264a0*/  @!P2 BRA `(.L_x_2844) ;  /* 0xfffffffc00f0a947 */ /* 0x004fea000383ffff */
[----:B------:R-:W-:Y:S05]  /*264b0*/  BRA `(.L_x_2843) ;  /* 0xfffffef000947947 */ /* 0x000fea000383ffff */
.L_x_2849:
[----:B-1----:R1:W2:Y:S02]  /*264c0*/  SYNCS.PHASECHK.TRANS64.TRYWAIT P2, [R21+URZ+0x2a850], R0 ;  /* 0x02a85000150075a7 */ /* 0x0022a4000804017f */
[----:B--2---:R-:W-:Y:S05]  /*264d0*/  @!P2 NANOSLEEP.SYNCS 0x989680 ;  /* 0x009896800000a95d */ /* 0x004fea0003900000 */
[----:B------:R-:W2:Y:S02]  /*264e0*/  @!P2 SYNCS.PHASECHK.TRANS64 P2, [R21+URZ+0x2a850], R0 ;  /* 0x02a850001500a5a7 */ /* 0x000ea4000804007f */
[----:B--2---:R-:W-:Y:S05]  /*264f0*/  @!P2 BRA `(.L_x_2849) ;  /* 0xfffffffc00f0a947 */ /* 0x004fea000383ffff */
[----:B------:R-:W-:Y:S05]  /*26500*/  BRA `(.L_x_2848) ;  /* 0xfffffefc00347947 */ /* 0x000fea000383ffff */
.L_x_2859:
[----:B-1----:R1:W2:Y:S02]  /*26510*/  SYNCS.PHASECHK.TRANS64.TRYWAIT P1, [R3+URZ+0x2a830], R4 ;  /* 0x02a83004030075a7 */ /* 0x0022a4000802017f */
[----:B--2---:R-:W-:Y:S05]  /*26520*/  @!P1 NANOSLEEP.SYNCS 0x989680 ;  /* 0x009896800000995d */ /* 0x004fea0003900000 */
[----:B------:R-:W2:Y:S02]  /*26530*/  @!P1 SYNCS.PHASECHK.TRANS64 P1, [R3+URZ+0x2a830], R4 ;  /* 0x02a83004030095a7 */ /* 0x000ea4000802007f */
[----:B--2---:R-:W-:Y:S05]  /*26540*/  @!P1 BRA `(.L_x_2859) ;  /* 0xfffffffc00f09947 */ /* 0x004fea000383ffff */
[----:B------:R-:W-:Y:S05]  /*26550*/  BRA `(.L_x_2858) ;  /* 0xffffff1800047947 */ /* 0x000fea000383ffff */
.L_x_2864:
[----:B-1----:R1:W2:Y:S02]  /*26560*/  SYNCS.PHASECHK.TRANS64.TRYWAIT P1, [R20+URZ+0x2a850], R0 ;  /* 0x02a85000140075a7 */ /* 0x0022a4000802017f */
[----:B--2---:R-:W-:Y:S05]  /*26570*/  @!P1 NANOSLEEP.SYNCS 0x989680 ;  /* 0x009896800000995d */ /* 0x004fea0003900000 */
[----:B------:R-:W2:Y:S02]  /*26580*/  @!P1 SYNCS.PHASECHK.TRANS64 P1, [R20+URZ+0x2a850], R0 ;  /* 0x02a85000140095a7 */ /* 0x000ea4000802007f */
[----:B--2---:R-:W-:Y:S05]  /*26590*/  @!P1 BRA `(.L_x_2864) ;  /* 0xfffffffc00f09947 */ /* 0x004fea000383ffff */
[----:B------:R-:W-:Y:S05]  /*265a0*/  BRA `(.L_x_2863) ;  /* 0xffffff20009c7947 */ /* 0x000fea000383ffff */
.L_x_2872:
[----:B-1----:R1:W2:Y:S02]  /*265b0*/  SYNCS.PHASECHK.TRANS64.TRYWAIT P1, [R5+URZ+0x2a850], R8 ;  /* 0x02a85008050075a7 */ /* 0x0022a4000802017f */
[----:B--2---:R-:W-:Y:S05]  /*265c0*/  @!P1 NANOSLEEP.SYNCS 0x989680 ;  /* 0x009896800000995d */ /* 0x004fea0003900000 */
[----:B------:R-:W2:Y:S02]  /*265d0*/  @!P1 SYNCS.PHASECHK.TRANS64 P1, [R5+URZ+0x2a850], R8 ;  /* 0x02a85008050095a7 */ /* 0x000ea4000802007f */
[----:B--2---:R-:W-:Y:S05]  /*265e0*/  @!P1 BRA `(.L_x_2872) ;  /* 0xfffffffc00f09947 */ /* 0x004fea000383ffff */
[----:B------:R-:W-:Y:S05]  /*265f0*/  BRA `(.L_x_2871) ;  /* 0xffffff38007c7947 */ /* 0x000fea000383ffff */
.L_x_2914:
[----:B-1----:R-:W0:Y:S01]  /*26600*/  S2R R12, SR_TID.X ;  /* 0x00000000000c7919 */ /* 0x002e220000002100 */
        /* <DEDUP_REMOVED lines=10> */
.L_x_3078:
[----:B------:R-:W-:Y:S05]  /*266b0*/  BSYNC B1 ;  /* 0x0000000000017941 */ /* 0x000fea0003800000 */
.L_x_3077:
[----:B------:R-:W-:Y:S05]  /*266c0*/  BRA `(.L_x_3079) ;  /* 0xffffff8c00387947 */ /* 0x000fea000383ffff */
.L_x_2916:
[----:B------:R-:W-:Y:S01]  /*266d0*/  BSSY B1, `(.L_x_3080) ;  /* 0x0000006000017945 */ /* 0x000fe20003800000 */
[----:B------:R-:W-:-:S07]  /*266e0*/  IMAD.MOV.U32 R15, RZ, RZ, -0x1 ;  /* 0xffffffffff0f7424 */ /* 0x000fce00078e00ff */
[----:B01----:R-:W-:Y:S05]  /*266f0*/  WARPSYNC.COLLECTIVE R15, `(.L_x_3081) ;  /* 0x000000000f0c7348 */ /* 0x003fea0003c00000 */
[----:B------:R-:W-:Y:S02]  /*26700*/  ELECT P6, UR62, PT ;  /* 0x00000000003e782f */ /* 0x000fe400038c0000 */
[----:B------:R-:W-:Y:S01]  /*26710*/  MOV R14, UR62 ;  /* 0x0000003e000e7c02 */ /* 0x000fe20008000f00 */
[----:B01----:R-:W-:Y:S10]  /*26720*/  ENDCOLLECTIVE ;  /* 0x000000000000791b */ /* 0x003ff40003800000 */
.L_x_3081:
[----:B------:R-:W-:Y:S05]  /*26730*/  BSYNC B1 ;  /* 0x0000000000017941 */ /* 0x000fea0003800000 */
.L_x_3080:
[----:B------:R-:W-:Y:S05]  /*26740*/  BRA `(.L_x_2915) ;  /* 0xffffff8c00307947 */ /* 0x000fea000383ffff */
.L_x_2918:
[----:B0-----:R0:W2:Y:S02]  /*26750*/  SYNCS.PHASECHK.TRANS64.TRYWAIT P0, [R22+URZ+0x2a820], R9 ;  /* 0x02a82009160075a7 */ /* 0x0010a4000800017f */
[----:B--2---:R-:W-:Y:S05]  /*26760*/  @!P0 NANOSLEEP.SYNCS 0x989680 ;  /* 0x009896800000895d */ /* 0x004fea0003900000 */
[----:B------:R-:W2:Y:S02]  /*26770*/  @!P0 SYNCS.PHASECHK.TRANS64 P0, [R22+URZ+0x2a820], R9 ;  /* 0x02a82009160085a7 */ /* 0x000ea4000800007f */
[----:B--2---:R-:W-:Y:S05]  /*26780*/  @!P0 BRA `(.L_x_2918) ;  /* 0xfffffffc00f08947 */ /* 0x004fea000383ffff */
[----:B------:R-:W-:Y:S05]  /*26790*/  BRA `(.L_x_3082) ;  /* 0xffffff8c00407947 */ /* 0x000fea000383ffff */
.L_x_2922:
[----:B-1----:R1:W2:Y:S02]  /*267a0*/  SYNCS.PHASECHK.TRANS64.TRYWAIT P0, [R13+URZ+0x2a8a0], R12 ;  /* 0x02a8a00c0d0075a7 */ /* 0x0022a4000800017f */
[----:B--2---:R-:W-:Y:S05]  /*267b0*/  @!P0 NANOSLEEP.SYNCS 0x989680 ;  /* 0x009896800000895d */ /* 0x004fea0003900000 */
[----:B------:R-:W2:Y:S02]  /*267c0*/  @!P0 SYNCS.PHASECHK.TRANS64 P0, [R13+URZ+0x2a8a0], R12 ;  /* 0x02a8a00c0d0085a7 */ /* 0x000ea4000800007f */
[----:B--2---:R-:W-:Y:S05]  /*267d0*/  @!P0 BRA `(.L_x_2922) ;  /* 0xfffffffc00f08947 */ /* 0x004fea000383ffff */
[----:B------:R-:W-:Y:S05]  /*267e0*/  BRA `(.L_x_3083) ;  /* 0xffffff8c00587947 */ /* 0x000fea000383ffff */
.L_x_2929:
[----:B0-----:R0:W2:Y:S02]  /*267f0*/  SYNCS.PHASECHK.TRANS64.TRYWAIT P0, [R13+URZ+0x2a8c0], R12 ;  /* 0x02a8c00c0d0075a7 */ /* 0x0010a4000800017f */
[----:B--2---:R-:W-:Y:S05]  /*26800*/  @!P0 NANOSLEEP.SYNCS 0x989680 ;  /* 0x009896800000895d */ /* 0x004fea0003900000 */
[----:B------:R-:W2:Y:S02]  /*26810*/  @!P0 SYNCS.PHASECHK.TRANS64 P0, [R13+URZ+0x2a8c0], R12 ;  /* 0x02a8c00c0d0085a7 */ /* 0x000ea4000800007f */
[----:B--2---:R-:W-:Y:S05]  /*26820*/  @!P0 BRA `(.L_x_2929) ;  /* 0xfffffffc00f08947 */ /* 0x004fea000383ffff */
[----:B------:R-:W-:Y:S05]  /*26830*/  BRA `(.L_x_3084) ;  /* 0xffffff9000507947 */ /* 0x000fea000383ffff */
.L_x_2937:
[----:B-1----:R1:W2:Y:S02]  /*26840*/  SYNCS.PHASECHK.TRANS64.TRYWAIT P1, [R12+URZ+0x2a8a0], R11 ;  /* 0x02a8a00b0c0075a7 */ /* 0x0022a4000802017f */
[----:B--2---:R-:W-:Y:S05]  /*26850*/  @!P1 NANOSLEEP.SYNCS 0x989680 ;  /* 0x009896800000995d */ /* 0x004fea0003900000 */
[----:B------:R-:W2:Y:S02]  /*26860*/  @!P1 SYNCS.PHASECHK.TRANS64 P1, [R12+URZ+0x2a8a0], R11 ;  /* 0x02a8a00b0c0095a7 */ /* 0x000ea4000802007f */
[----:B--2---:R-:W-:Y:S05]  /*26870*/  @!P1 BRA `(.L_x_2937) ;  /* 0xfffffffc00f09947 */ /* 0x004fea000383ffff */
[----:B------:R-:W-:Y:S05]  /*26880*/  BRA `(.L_x_3085) ;  /* 0xffffff94004c7947 */ /* 0x000fea000383ffff */
.L_x_2944:
[----:B0-----:R0:W2:Y:S02]  /*26890*/  SYNCS.PHASECHK.TRANS64.TRYWAIT P1, [R12+URZ+0x2a8c0], R11 ;  /* 0x02a8c00b0c0075a7 */ /* 0x0010a4000802017f */
[----:B--2---:R-:W-:Y:S05]  /*268a0*/  @!P1 NANOSLEEP.SYNCS 0x989680 ;  /* 0x009896800000995d */ /* 0x004fea0003900000 */
[----:B------:R-:W2:Y:S02]  /*268b0*/  @!P1 SYNCS.PHASECHK.TRANS64 P1, [R12+URZ+0x2a8c0], R11 ;  /* 0x02a8c00b0c0095a7 */ /* 0x000ea4000802007f */
[----:B--2---:R-:W-:Y:S05]  /*268c0*/  @!P1 BRA `(.L_x_2944) ;  /* 0xfffffffc00f09947 */ /* 0x004fea000383ffff */
[----:B------:R-:W-:Y:S05]  /*268d0*/  BRA `(.L_x_3086) ;  /* 0xffffff9800407947 */ /* 0x000fea000383ffff */
.L_x_2960:
        /* <DEDUP_REMOVED lines=11> */
.L_x_3088:
[----:B------:R-:W-:Y:S05]  /*26990*/  BSYNC B0 ;  /* 0x0000000000007941 */ /* 0x000fea0003800000 */
.L_x_3087:
[----:B------:R-:W-:Y:S05]  /*269a0*/  BRA `(.L_x_3089) ;  /* 0xffffffa800147947 */ /* 0x000fea000383ffff */
.L_x_2963:
[----:B0-----:R0:W1:Y:S02]  /*269b0*/  SYNCS.PHASECHK.TRANS64.TRYWAIT P0, [R7+URZ+0x2a840], R2 ;  /* 0x02a84002070075a7 */ /* 0x001064000800017f */
[----:B-1----:R-:W-:Y:S05]  /*269c0*/  @!P0 NANOSLEEP.SYNCS 0x989680 ;  /* 0x009896800000895d */ /* 0x002fea0003900000 */
[----:B------:R-:W1:Y:S02]  /*269d0*/  @!P0 SYNCS.PHASECHK.TRANS64 P0, [R7+URZ+0x2a840], R2 ;  /* 0x02a84002070085a7 */ /* 0x000e64000800007f */
[----:B-1----:R-:W-:Y:S05]  /*269e0*/  @!P0 BRA `(.L_x_2963) ;  /* 0xfffffffc00f08947 */ /* 0x002fea000383ffff */
[----:B------:R-:W-:Y:S05]  /*269f0*/  BRA `(.L_x_3090) ;  /* 0xffffffa800647947 */ /* 0x000fea000383ffff */
.L_x_2964:
        /* <DEDUP_REMOVED lines=8> */
.L_x_3092:
[----:B------:R-:W-:Y:S05]  /*26a80*/  BSYNC B0 ;  /* 0x0000000000007941 */ /* 0x000fea0003800000 */
.L_x_3091:
        /* <DEDUP_REMOVED lines=9> */
.L_x_3093:
[----:B------:R-:W-:Y:S01]  /*26b20*/  ULDC.64 UR4, c[0x0][0x208] ;  /* 0x0000820000047ab9 */ /* 0x000fe20000000a00 */
[----:B------:R-:W-:Y:S02]  /*26b30*/  IMAD.MOV.U32 R13, RZ, RZ, R0 ;  /* 0x000000ffff0d7224 */ /* 0x000fe400078e0000 */
[----:B------:R-:W-:Y:S02]  /*26b40*/  IMAD.MOV.U32 R12, RZ, RZ, 0x1 ;  /* 0x00000001ff0c7424 */ /* 0x000fe400078e00ff */
[----:B------:R-:W-:-:S05]  /*26b50*/  IMAD.MOV.U32 R3, RZ, RZ, R14 ;  /* 0x000000ffff037224 */ /* 0x000fca00078e000e */
[----:B------:R-:W-:-:S05]  /*26b60*/  @P0 LEA R3, P1, R9, R3, 0x1 ;  /* 0x0000000309030211 */ /* 0x000fca00078208ff */
[----:B------:R-:W-:Y:S01]  /*26b70*/  @P0 IMAD.X R2, RZ, RZ, R2, P1 ;  /* 0x000000ffff020224 */ /* 0x000fe200008e0602 */
[----:B------:R-:W-:-:S04]  /*26b80*/  ISETP.GE.AND P1, PT, R6, 0x11, PT ;  /* 0x000000110600780c */ /* 0x000fc80003f26270 */
[----:B------:R-:W-:-:S04]  /*26b90*/  @P0 LOP3.LUT R3, R3, R2, RZ, 0x3c, !PT ;  /* 0x0000000203030212 */ /* 0x000fc800078e3cff */
[----:B------:R-:W-:-:S04]  /*26ba0*/  @P0 LOP3.LUT R2, R3, R2, RZ, 0x3c, !PT ;  /* 0x0000000203020212 */ /* 0x000fc800078e3cff */
[----:B------:R-:W-:-:S05]  /*26bb0*/  @P0 LOP3.LUT R3, R3, R2, RZ, 0x3c, !PT ;  /* 0x0000000203030212 */ /* 0x000fca00078e3cff */
[----:B------:R-:W-:Y:S01]  /*26bc0*/  @!PT LDS RZ, [RZ] ;  /* 0x00000000fffff984 */ /* 0x000fe20000000800 */
[----:B------:R-:W-:Y:S01]  /*26bd0*/  @!PT LDS RZ, [RZ] ;  /* 0x00000000fffff984 */ /* 0x000fe20000000800 */
[----:B------:R-:W-:Y:S01]  /*26be0*/  @!PT LDS RZ, [RZ] ;  /* 0x00000000fffff984 */ /* 0x000fe20000000800 */
[----:B------:R0:W-:Y:S04]  /*26bf0*/  @P0 LDGSTS.E.BYPASS.LTC128B.128 [R8+0x18400], desc[UR4][R2.64], !P4 ;  /* 0x1840000002080fae */ /* 0x0001e8000e101d44 */
[----:B------:R0:W-:Y:S04]  /*26c00*/  @P0 LDGSTS.E.BYPASS.LTC128B.128 [R8+0x1b400], desc[UR4][R2.64+0x80], !P3 ;  /* 0x1b40008002080fae */ /* 0x0001e8000d901d44 */
[----:B------:R0:W-:Y:S02]  /*26c10*/  @P0 LDGSTS.E.BYPASS.LTC128B.128 [R8+0x1e400], desc[UR4][R2.64+0x100], !P2 ;  /* 0x1e40010002080fae */ /* 0x0001e4000d101d44 */
[----:B0-----:R-:W-:Y:S05]  /*26c20*/  WARPSYNC.COLLECTIVE R15, `(.L_x_3094) ;  /* 0x000000000f087348 */ /* 0x001fea0003c00000 */
[----:B------:R1:W2:Y:S02]  /*26c30*/  SHFL.IDX P6, R14, R13, R12, R11 ;  /* 0x0000000c0d0e7389 */ /* 0x0002a400000c000b */
[----:B012---:R-:W-:Y:S01]  /*26c40*/  ENDCOLLECTIVE ;  /* 0x000000000000791b */ /* 0x007fe20003800000 */
.L_x_3094:
[----:B------:R-:W-:Y:S02]  /*26c50*/  @P1 IMAD R8, R5, 0x2, R22 ;  /* 0x0000000205081824 */ /* 0x000fe400078e0216 */
[----:B------:R-:W-:Y:S02]  /*26c60*/  IMAD.MOV.U32 R13, RZ, RZ, R4 ;  /* 0x000000ffff0d7224 */ /* 0x000fe400078e0004 */
[----:B------:R-:W-:-:S07]  /*26c70*/  IMAD.MOV.U32 R2, RZ, RZ, R14 ;  /* 0x000000ffff027224 */ /* 0x000fce00078e000e */
[----:B------:R-:W-:Y:S05]  /*26c80*/  WARPSYNC.COLLECTIVE R15, `(.L_x_3095) ;  /* 0x000000000f087348 */ /* 0x000fea0003c00000 */
[----:B------:R0:W1:Y:S02]  /*26c90*/  SHFL.IDX P6, R14, R13, R12, R11 ;  /* 0x0000000c0d0e7389 */ /* 0x00006400000c000b */
[----:B01----:R-:W-:Y:S01]  /*26ca0*/  ENDCOLLECTIVE ;  /* 0x000000000000791b */ /* 0x003fe20003800000 */
.L_x_3095:
[----:B------:R-:W-:Y:S01]  /*26cb0*/  ULDC.64 UR4, c[0x0][0x208] ;  /* 0x0000820000047ab9 */ /* 0x000fe20000000a00 */
[----:B------:R-:W-:Y:S02]  /*26cc0*/  IMAD.MOV.U32 R13, RZ, RZ, R0 ;  /* 0x000000ffff0d7224 */ /* 0x000fe400078e0000 */
[----:B------:R-:W-:Y:S02]  /*26cd0*/  IMAD.MOV.U32 R12, RZ, RZ, 0x2 ;  /* 0x00000002ff0c7424 */ /* 0x000fe400078e00ff */
[----:B------:R-:W-:-:S05]  /*26ce0*/  IMAD.MOV.U32 R3, RZ, RZ, R14 ;  /* 0x000000ffff037224 */ /* 0x000fca00078e000e */
[----:B------:R-:W-:-:S05]  /*26cf0*/  @P1 LEA R3, P0, R9, R3, 0x1 ;  /* 0x0000000309031211 */ /* 0x000fca00078008ff */
[----:B------:R-:W-:-:S05]  /*26d00*/  @P1 IMAD.X R2, RZ, RZ, R2, P0 ;  /* 0x000000ffff021224 */ /* 0x000fca00000e0602 */
        /* <DEDUP_REMOVED lines=8> */
[----:B------:R0:W-:Y:S01]  /*26d90*/  @P1 LDGSTS.E.BYPASS.LTC128B.128 [R8+0x1ec00], desc[UR4][R2.64+0x100], !P2 ;  /* 0x1ec0010002081fae */ /* 0x0001e2000d101d44 */
[----:B------:R-:W-:-:S13]  /*26da0*/  ISETP.GE.AND P1, PT, R6, 0x21, PT ;  /* 0x000000210600780c */ /* 0x000fda0003f26270 */
[----:B0-----:R-:W-:Y:S05]  /*26db0*/  WARPSYNC.COLLECTIVE R15, `(.L_x_3096) ;  /* 0x000000000f087348 */ /* 0x001fea0003c00000 */
[----:B------:R1:W2:Y:S02]  /*26dc0*/  SHFL.IDX P6, R14, R13, R12, R11 ;  /* 0x0000000c0d0e7389 */ /* 0x0002a400000c000b */
[----:B012---:R-:W-:Y:S01]  /*26dd0*/  ENDCOLLECTIVE ;  /* 0x000000000000791b */ /* 0x007fe20003800000 */
.L_x_3096:
[----:B------:R-:W-:Y:S02]  /*26de0*/  @P1 IMAD R8, R5, 0x2, R22 ;  /* 0x0000000205081824 */ /* 0x000fe400078e0216 */
[----:B------:R-:W-:Y:S01]  /*26df0*/  IMAD.MOV.U32 R13, RZ, RZ, R4 ;  /* 0x000000ffff0d7224 */ /* 0x000fe200078e0004 */
[----:B------:R-:W-:-:S07]  /*26e00*/  MOV R2, R14 ;  /* 0x0000000e00027202 */ /* 0x000fce0000000f00 */
[----:B------:R-:W-:Y:S05]  /*26e10*/  WARPSYNC.COLLECTIVE R15, `(.L_x_3097) ;  /* 0x000000000f087348 */ /* 0x000fea0003c00000 */
[----:B------:R0:W1:Y:S02]  /*26e20*/  SHFL.IDX P6, R14, R13, R12, R11 ;  /* 0x0000000c0d0e7389 */ /* 0x00006400000c000b */
[----:B01----:R-:W-:Y:S01]  /*26e30*/  ENDCOLLECTIVE ;  /* 0x000000000000791b */ /* 0x003fe20003800000 */
.L_x_3097:
        /* <DEDUP_REMOVED lines=19> */
.L_x_3098:
[----:B------:R-:W-:Y:S02]  /*26f70*/  @P1 IMAD R8, R5, 0x2, R22 ;  /* 0x0000000205081824 */ /* 0x000fe400078e0216 */
[----:B------:R-:W-:Y:S02]  /*26f80*/  IMAD.MOV.U32 R13, RZ, RZ, R4 ;  /* 0x000000ffff0d7224 */ /* 0x000fe400078e0004 */
[----:B------:R-:W-:-:S07]  /*26f90*/  IMAD.MOV.U32 R2, RZ, RZ, R14 ;  /* 0x000000ffff027224 */ /* 0x000fce00078e000e */
[----:B------:R-:W-:Y:S05]  /*26fa0*/  WARPSYNC.COLLECTIVE R15, `(.L_x_3099) ;  /* 0x000000000f087348 */ /* 0x000fea0003c00000 */
[----:B------:R0:W1:Y:S02]  /*26fb0*/  SHFL.IDX P6, R14, R13, R12, R11 ;  /* 0x0000000c0d0e7389 */ /* 0x00006400000c000b */
[----:B01----:R-:W-:Y:S01]  /*26fc0*/  ENDCOLLECTIVE ;  /* 0x000000000000791b */ /* 0x003fe20003800000 */
.L_x_3099:
        /* <DEDUP_REMOVED lines=19> */
.L_x_3100:
[----:B------:R-:W-:Y:S02]  /*27100*/  @P1 IMAD R8, R5, 0x2, R22 ;  /* 0x0000000205081824 */ /* 0x000fe400078e0216 */
[----:B------:R-:W-:Y:S02]  /*27110*/  IMAD.MOV.U32 R13, RZ, RZ, R4 ;  /* 0x000000ffff0d7224 */ /* 0x000fe400078e0004 */
[----:B------:R-:W-:-:S07]  /*27120*/  IMAD.MOV.U32 R2, RZ, RZ, R14 ;  /* 0x000000ffff027224 */ /* 0x000fce00078e000e */
[----:B------:R-:W-:Y:S05]  /*27130*/  WARPSYNC.COLLECTIVE R15, `(.L_x_3101) ;  /* 0x000000000f087348 */ /* 0x000fea0003c00000 */
[----:B------:R0:W1:Y:S02]  /*27140*/  SHFL.IDX P6, R14, R13, R12, R11 ;  /* 0x0000000c0d0e7389 */ /* 0x00006400000c000b */
[----:B01----:R-:W-:Y:S01]  /*27150*/  ENDCOLLECTIVE ;  /* 0x000000000000791b */ /* 0x003fe20003800000 */
.L_x_3101:
        /* <DEDUP_REMOVED lines=18> */
.L_x_3102:
[----:B------:R-:W-:Y:S02]  /*27280*/  IMAD.MOV.U32 R13, RZ, RZ, R4 ;  /* 0x000000ffff0d7224 */ /* 0x000fe400078e0004 */
[----:B------:R-:W-:-:S07]  /*27290*/  IMAD.MOV.U32 R0, RZ, RZ, R14 ;  /* 0x000000ffff007224 */ /* 0x000fce00078e000e */
[----:B------:R-:W-:Y:S05]  /*272a0*/  WARPSYNC.COLLECTIVE R15, `(.L_x_3103) ;  /* 0x000000000f087348 */ /* 0x000fea0003c00000 */
[----:B------:R0:W1:Y:S02]  /*272b0*/  SHFL.IDX P6, R14, R13, R12, R11 ;  /* 0x0000000c0d0e7389 */ /* 0x00006400000c000b */
[----:B01----:R-:W-:Y:S01]  /*272c0*/  ENDCOLLECTIVE ;  /* 0x000000000000791b */ /* 0x003fe20003800000 */
.L_x_3103:
[----:B------:R-:W-:Y:S01]  /*272d0*/  IMAD.MOV.U32 R2, RZ, RZ, R14 ;  /* 0x000000ffff027224 */ /* 0x000fe200078e000e */
[----:B------:R-:W-:Y:S06]  /*272e0*/  BRA `(.L_x_3104) ;  /* 0xffffffa400a47947 */ /* 0x000fec000383ffff */
.L_x_2969:
        /* <DEDUP_REMOVED lines=9> */
.L_x_3105:
[----:B------:R-:W-:Y:S01]  /*27380*/  ISETP.GE.AND P2, PT, R17, R5, PT ;  /* 0x000000051100720c */ /* 0x000fe20003f46270 */
[----:B------:R-:W-:Y:S02]  /*27390*/  IMAD.MOV.U32 R13, RZ, RZ, R0 ;  /* 0x000000ffff0d7224 */ /* 0x000fe400078e0000 */
[----:B------:R-:W-:-:S10]  /*273a0*/  IMAD.MOV.U32 R2, RZ, RZ, R14 ;  /* 0x000000ffff027224 */ /* 0x000fd400078e000e */
[----:B------:R-:W-:Y:S05]  /*273b0*/  WARPSYNC.COLLECTIVE R15, `(.L_x_3106) ;  /* 0x000000000f087348 */ /* 0x000fea0003c00000 */
[----:B------:R0:W1:Y:S02]  /*273c0*/  SHFL.IDX P6, R14, R13, R12, R11 ;  /* 0x0000000c0d0e7389 */ /* 0x00006400000c000b */
[----:B01----:R-:W-:Y:S01]  /*273d0*/  ENDCOLLECTIVE ;  /* 0x000000000000791b */ /* 0x003fe20003800000 */
.L_x_3106:
[----:B------:R-:W-:Y:S01]  /*273e0*/  ULDC.64 UR4, c[0x0][0x208] ;  /* 0x0000820000047ab9 */ /* 0x000fe20000000a00 */
[----:B------:R-:W-:Y:S02]  /*273f0*/  IMAD.MOV.U32 R13, RZ, RZ, R4 ;  /* 0x000000ffff0d7224 */ /* 0x000fe400078e0004 */
[----:B------:R-:W-:Y:S02]  /*27400*/  IMAD.MOV.U32 R12, RZ, RZ, 0x1 ;  /* 0x00000001ff0c7424 */ /* 0x000fe400078e00ff */
[----:B------:R-:W-:-:S05]  /*27410*/  IMAD.MOV.U32 R3, RZ, RZ, R14 ;  /* 0x000000ffff037224 */ /* 0x000fca00078e000e */
[----:B------:R-:W-:-:S05]  /*27420*/  @!P2 LEA R6, P4, R8, R3, 0x1 ;  /* 0x000000030806a211 */ /* 0x000fca00078808ff */
[----:B------:R-:W-:Y:S02]  /*27430*/  @!P2 IMAD.X R3, RZ, RZ, R2, P4 ;  /* 0x000000ffff03a224 */ /* 0x000fe400020e0602 */
[----:B------:R-:W-:Y:S02]  /*27440*/  @!P2 IMAD.MOV.U32 R2, RZ, RZ, R6 ;  /* 0x000000ffff02a224 */ /* 0x000fe400078e0006 */
[----:B------:R-:W-:-:S03]  /*27450*/  VIADD R6, R17, 0x10 ;  /* 0x0000001011067836 */ /* 0x000fc60000000000 */
[----:B------:R-:W-:Y:S01]  /*27460*/  @!PT LDS RZ, [RZ] ;  /* 0x00000000fffff984 */ /* 0x000fe20000000800 */
[----:B------:R-:W-:Y:S01]  /*27470*/  @!PT LDS RZ, [RZ] ;  /* 0x00000000fffff984 */ /* 0x000fe20000000800 */
[----:B------:R-:W-:Y:S01]  /*27480*/  @!PT LDS RZ, [RZ] ;  /* 0x00000000fffff984 */ /* 0x000fe20000000800 */
[----:B------:R0:W-:Y:S04]  /*27490*/  @!P2 LDGSTS.E.BYPASS.LTC128B.128 [R36+0xc400], desc[UR4][R2.64], !P3 ;  /* 0x0c4000000224afae */ /* 0x0001e8000d901d44 */
[----:B------:R0:W-:Y:S04]  /*274a0*/  @!P2 LDGSTS.E.BYPASS.LTC128B.128 [R36+0x10400], desc[UR4][R2.64+0x80], !P0 ;  /* 0x104000800224afae */ /* 0x0001e8000c101d44 */
[----:B------:R0:W-:Y:S01]  /*274b0*/  @!P2 LDGSTS.E.BYPASS.LTC128B.128 [R36+0x14400], desc[UR4][R2.64+0x100], !P1 ;  /* 0x144001000224afae */ /* 0x0001e2000c901d44 */
[----:B------:R-:W-:-:S13]  /*274c0*/  ISETP.GE.AND P2, PT, R6, R5, PT ;  /* 0x000000050600720c */ /* 0x000fda0003f46270 */
[----:B0-----:R-:W-:Y:S05]  /*274d0*/  WARPSYNC.COLLECTIVE R15, `(.L_x_3107) ;  /* 0x000000000f087348 */ /* 0x001fea0003c00000 */
[----:B------:R1:W2:Y:S02]  /*274e0*/  SHFL.IDX P6, R14, R13, R12, R11 ;  /* 0x0000000c0d0e7389 */ /* 0x0002a400000c000b */
[----:B012---:R-:W-:Y:S01]  /*274f0*/  ENDCOLLECTIVE ;  /* 0x000000000000791b */ /* 0x007fe20003800000 */
.L_x_3107:
[----:B------:R-:W-:Y:S02]  /*27500*/  IMAD.MOV.U32 R13, RZ, RZ, R0 ;  /* 0x000000ffff0d7224 */ /* 0x000fe400078e0000 */
[----:B------:R-:W-:-:S07]  /*27510*/  IMAD.MOV.U32 R2, RZ, RZ, R14 ;  /* 0x000000ffff027224 */ /* 0x000fce00078e000e */
[----:B------:R-:W-:Y:S05]  /*27520*/  WARPSYNC.COLLECTIVE R15, `(.L_x_3108) ;  /* 0x000000000f087348 */ /* 0x000fea0003c00000 */
[----:B------:R0:W1:Y:S02]  /*27530*/  SHFL.IDX P6, R14, R13, R12, R11 ;  /* 0x0000000c0d0e7389 */ /* 0x00006400000c000b */
[----:B01----:R-:W-:Y:S01]  /*27540*/  ENDCOLLECTIVE ;  /* 0x000000000000791b */ /* 0x003fe20003800000 */
.L_x_3108:
[----:B------:R-:W-:Y:S01]  /*27550*/  ULDC.64 UR4, c[0x0][0x208] ;  /* 0x0000820000047ab9 */ /* 0x000fe20000000a00 */
[----:B------:R-:W-:Y:S02]  /*27560*/  IMAD.MOV.U32 R13, RZ, RZ, R4 ;  /* 0x000000ffff0d7224 */ /* 0x000fe400078e0004 */
[----:B------:R-:W-:Y:S02]  /*27570*/  IMAD.MOV.U32 R12, RZ, RZ, 0x2 ;  /* 0x00000002ff0c7424 */ /* 0x000fe400078e00ff */
[----:B------:R-:W-:-:S05]  /*27580*/  IMAD.MOV.U32 R3, RZ, RZ, R14 ;  /* 0x000000ffff037224 */ /* 0x000fca00078e000e */
[----:B------:R-:W-:-:S05]  /*27590*/  @!P2 LEA R6, P4, R8, R3, 0x1 ;  /* 0x000000030806a211 */ /* 0x000fca00078808ff */
[----:B------:R-:W-:Y:S02]  /*275a0*/  @!P2 IMAD.X R7, RZ, RZ, R2, P4 ;  /* 0x000000ffff07a224 */ /* 0x000fe400020e0602 */
[----:B------:R-:W-:Y:S02]  /*275b0*/  @!P2 IMAD.MOV.U32 R2, RZ, RZ, R6 ;  /* 0x000000ffff02a224 */ /* 0x000fe400078e0006 */
        /* <DEDUP_REMOVED lines=12> */
.L_x_3109:
[----:B------:R-:W-:Y:S02]  /*27680*/  IMAD.MOV.U32 R13, RZ, RZ, R0 ;  /* 0x000000ffff0d7224 */ /* 0x000fe400078e0000 */
[----:B------:R-:W-:-:S07]  /*27690*/  IMAD.MOV.U32 R2, RZ, RZ, R14 ;  /* 0x000000ffff027224 */ /* 0x000fce00078e000e */
[----:B------:R-:W-:Y:S05]  /*276a0*/  WARPSYNC.COLLECTIVE R15, `(.L_x_3110) ;  /* 0x000000000f087348 */ /* 0x000fea0003c00000 */
[----:B------:R0:W1:Y:S02]  /*276b0*/  SHFL.IDX P6, R14, R13, R12, R11 ;  /* 0x0000000c0d0e7389 */ /* 0x00006400000c000b */
[----:B01----:R-:W-:Y:S01]  /*276c0*/  ENDCOLLECTIVE ;  /* 0x000000000000791b */ /* 0x003fe20003800000 */
.L_x_3110:
        /* <DEDUP_REMOVED lines=19> */
.L_x_3111:
[----:B------:R-:W-:Y:S02]  /*27800*/  IMAD.MOV.U32 R13, RZ, RZ, R0 ;  /* 0x000000ffff0d7224 */ /* 0x000fe400078e0000 */
[----:B------:R-:W-:-:S07]  /*27810*/  IMAD.MOV.U32 R2, RZ, RZ, R14 ;  /* 0x000000ffff027224 */ /* 0x000fce00078e000e */
[----:B------:R-:W-:Y:S05]  /*27820*/  WARPSYNC.COLLECTIVE R15, `(.L_x_3112) ;  /* 0x000000000f087348 */ /* 0x000fea0003c00000 */
[----:B------:R0:W1:Y:S02]  /*27830*/  SHFL.IDX P6, R14, R13, R12, R11 ;  /* 0x0000000c0d0e7389 */ /* 0x00006400000c000b */
[----:B01----:R-:W-:Y:S01]  /*27840*/  ENDCOLLECTIVE ;  /* 0x000000000000791b */ /* 0x003fe20003800000 */
.L_x_3112:
        /* <DEDUP_REMOVED lines=19> */
.L_x_3113:
[----:B------:R-:W-:Y:S02]  /*27980*/  IMAD.MOV.U32 R13, RZ, RZ, R0 ;  /* 0x000000ffff0d7224 */ /* 0x000fe400078e0000 */
[----:B------:R-:W-:-:S07]  /*27990*/  IMAD.MOV.U32 R2, RZ, RZ, R14 ;  /* 0x000000ffff027224 */ /* 0x000fce00078e000e */
[----:B------:R-:W-:Y:S05]  /*279a0*/  WARPSYNC.COLLECTIVE R15, `(.L_x_3114) ;  /* 0x000000000f087348 */ /* 0x000fea0003c00000 */
[----:B------:R0:W1:Y:S02]  /*279b0*/  SHFL.IDX P6, R14, R13, R12, R11 ;  /* 0x0000000c0d0e7389 */ /* 0x00006400000c000b */
[----:B01----:R-:W-:Y:S01]  /*279c0*/  ENDCOLLECTIVE ;  /* 0x000000000000791b */ /* 0x003fe20003800000 */
.L_x_3114:
        /* <DEDUP_REMOVED lines=19> */
.L_x_3115:
[----:B------:R-:W-:Y:S02]  /*27b00*/  IMAD.MOV.U32 R13, RZ, RZ, R0 ;  /* 0x000000ffff0d7224 */ /* 0x000fe400078e0000 */
[----:B------:R-:W-:-:S07]  /*27b10*/  IMAD.MOV.U32 R2, RZ, RZ, R14 ;  /* 0x000000ffff027224 */ /* 0x000fce00078e000e */
[----:B------:R-:W-:Y:S05]  /*27b20*/  WARPSYNC.COLLECTIVE R15, `(.L_x_3116) ;  /* 0x000000000f087348 */ /* 0x000fea0003c00000 */
[----:B------:R0:W1:Y:S02]  /*27b30*/  SHFL.IDX P6, R14, R13, R12, R11 ;  /* 0x0000000c0d0e7389 */ /* 0x00006400000c000b */
[----:B01----:R-:W-:Y:S01]  /*27b40*/  ENDCOLLECTIVE ;  /* 0x000000000000791b */ /* 0x003fe20003800000 */
.L_x_3116:
        /* <DEDUP_REMOVED lines=19> */
.L_x_3117:
[----:B------:R-:W-:Y:S02]  /*27c80*/  IMAD.MOV.U32 R13, RZ, RZ, R0 ;  /* 0x000000ffff0d7224 */ /* 0x000fe400078e0000 */
[----:B------:R-:W-:-:S07]  /*27c90*/  IMAD.MOV.U32 R2, RZ, RZ, R14 ;  /* 0x000000ffff027224 */ /* 0x000fce00078e000e */
[----:B------:R-:W-:Y:S05]  /*27ca0*/  WARPSYNC.COLLECTIVE R15, `(.L_x_3118) ;  /* 0x000000000f087348 */ /* 0x000fea0003c00000 */
[----:B------:R0:W1:Y:S02]  /*27cb0*/  SHFL.IDX P6, R14, R13, R12, R11 ;  /* 0x0000000c0d0e7389 */ /* 0x00006400000c000b */
[----:B01----:R-:W-:Y:S01]  /*27cc0*/  ENDCOLLECTIVE ;  /* 0x000000000000791b */ /* 0x003fe20003800000 */
.L_x_3118:
[----:B------:R-:W-:Y:S01]  /*27cd0*/  ULDC.64 UR4, c[0x0][0x208] ;  /* 0x0000820000047ab9 */ /* 0x000fe20000000a00 */
[----:B------:R-:W-:Y:S02]  /*27ce0*/  IMAD.MOV.U32 R13, RZ, RZ, R4 ;  /* 0x000000ffff0d7224 */ /* 0x000fe400078e0004 */
[----:B------:R-:W-:Y:S02]  /*27cf0*/  IMAD.MOV.U32 R12, RZ, RZ, 0x7 ;  /* 0x00000007ff0c7424 */ /* 0x000fe400078e00ff */
[----:B------:R-:W-:-:S05]  /*27d00*/  IMAD.MOV.U32 R3, RZ, RZ, R14 ;  /* 0x000000ffff037224 */ /* 0x000fca00078e000e */
[----:B------:R-:W-:-:S05]  /*27d10*/  @!P2 LEA R6, P4, R8, R3, 0x1 ;  /* 0x000000030806a211 */ /* 0x000fca00078808ff */
[----:B------:R-:W-:Y:S02]  /*27d20*/  @!P2 IMAD.X R7, RZ, RZ, R2, P4 ;  /* 0x000000ffff07a224 */ /* 0x000fe400020e0602 */
[----:B------:R-:W-:Y:S02]  /*27d30*/  @!P2 IMAD.MOV.U32 R2, RZ, RZ, R6 ;  /* 0x000000ffff02a224 */ /* 0x000fe400078e0006 */
[----:B------:R-:W-:-:S05]  /*27d40*/  @!P2 IMAD.MOV.U32 R3, RZ, RZ, R7 ;  /* 0x000000ffff03a224 */ /* 0x000fca00078e0007 */
[----:B------:R-:W-:Y:S01]  /*27d50*/  @!PT LDS RZ, [RZ] ;  /* 0x00000000fffff984 */ /* 0x000fe20000000800 */
[----:B------:R-:W-:Y:S01]  /*27d60*/  @!PT LDS RZ, [RZ] ;  /* 0x00000000fffff984 */ /* 0x000fe20000000800 */
[----:B------:R-:W-:Y:S01]  /*27d70*/  @!PT LDS RZ, [RZ] ;  /* 0x00000000fffff984 */ /* 0x000fe20000000800 */
[----:B------:R0:W-:Y:S04]  /*27d80*/  @!P2 LDGSTS.E.BYPASS.LTC128B.128 [R36+0xf400], desc[UR4][R2.64], !P3 ;  /* 0x0f4000000224afae */ /* 0x0001e8000d901d44 */
[----:B------:R0:W-:Y:S04]  /*27d90*/  @!P2 LDGSTS.E.BYPASS.LTC128B.128 [R36+0x13400], desc[UR4][R2.64+0x80], !P0 ;  /* 0x134000800224afae */ /* 0x0001e8000c101d44 */
[----:B------:R0:W-:Y:S02]  /*27da0*/  @!P2 LDGSTS.E.BYPASS.LTC128B.128 [R36+0x17400], desc[UR4][R2.64+0x100], !P1 ;  /* 0x174001000224afae */ /* 0x0001e4000c901d44 */
[----:B0-----:R-:W-:Y:S05]  /*27db0*/  WARPSYNC.COLLECTIVE R15, `(.L_x_3119) ;  /* 0x000000000f087348 */ /* 0x001fea0003c00000 */
[----:B------:R1:W2:Y:S02]  /*27dc0*/  SHFL.IDX P6, R14, R13, R12, R11 ;  /* 0x0000000c0d0e7389 */ /* 0x0002a400000c000b */
[----:B012---:R-:W-:Y:S01]  /*27dd0*/  ENDCOLLECTIVE ;  /* 0x000000000000791b */ /* 0x007fe20003800000 */
.L_x_3119:
[----:B------:R-:W-:Y:S02]  /*27de0*/  IMAD.MOV.U32 R13, RZ, RZ, R0 ;  /* 0x000000ffff0d7224 */ /* 0x000fe400078e0000 */
[----:B------:R-:W-:-:S07]  /*27df0*/  IMAD.MOV.U32 R4, RZ, RZ, R14 ;  /* 0x000000ffff047224 */ /* 0x000fce00078e000e */
[----:B------:R-:W-:Y:S05]  /*27e00*/  WARPSYNC.COLLECTIVE R15, `(.L_x_3120) ;  /* 0x000000000f087348 */ /* 0x000fea0003c00000 */
[----:B------:R0:W1:Y:S02]  /*27e10*/  SHFL.IDX P6, R14, R13, R12, R11 ;  /* 0x0000000c0d0e7389 */ /* 0x00006400000c000b */
[----:B01----:R-:W-:Y:S01]  /*27e20*/  ENDCOLLECTIVE ;  /* 0x000000000000791b */ /* 0x003fe20003800000 */
.L_x_3120:
[----:B------:R-:W-:Y:S05]  /*27e30*/  BRA `(.L_x_3121) ;  /* 0xffffffa400f87947 */ /* 0x000fea000383ffff */
.L_x_2974:
[----:B0-----:R0:W1:Y:S02]  /*27e40*/  SYNCS.PHASECHK.TRANS64.TRYWAIT P0, [R22+URZ+0x2a820], R3 ;  /* 0x02a82003160075a7 */ /* 0x001064000800017f */
[----:B-1----:R-:W-:Y:S05]  /*27e50*/  @!P0 NANOSLEEP.SYNCS 0x989680 ;  /* 0x009896800000895d */ /* 0x002fea0003900000 */
[----:B------:R-:W1:Y:S02]  /*27e60*/  @!P0 SYNCS.PHASECHK.TRANS64 P0, [R22+URZ+0x2a820], R3 ;  /* 0x02a82003160085a7 */ /* 0x000e64000800007f */
[----:B-1----:R-:W-:Y:S05]  /*27e70*/  @!P0 BRA `(.L_x_2974) ;  /* 0xfffffffc00f08947 */ /* 0x002fea000383ffff */
[----:B------:R-:W-:Y:S05]  /*27e80*/  BRA `(.L_x_3122) ;  /* 0xffffffa800747947 */ /* 0x000fea000383ffff */
.L_x_2979:
[----:B0-----:R0:W1:Y:S02]  /*27e90*/  SYNCS.PHASECHK.TRANS64.TRYWAIT P0, [R6+URZ+0x2a840], R3 ;  /* 0x02a84003060075a7 */ /* 0x001064000800017f */
[----:B-1----:R-:W-:Y:S05]  /*27ea0*/  @!P0 NANOSLEEP.SYNCS 0x989680 ;  /* 0x009896800000895d */ /* 0x002fea0003900000 */
[----:B------:R-:W1:Y:S02]  /*27eb0*/  @!P0 SYNCS.PHASECHK.TRANS64 P0, [R6+URZ+0x2a840], R3 ;  /* 0x02a84003060085a7 */ /* 0x000e64000800007f */
[----:B-1----:R-:W-:Y:S05]  /*27ec0*/  @!P0 BRA `(.L_x_2979) ;  /* 0xfffffffc00f08947 */ /* 0x002fea000383ffff */
[----:B------:R-:W-:Y:S05]  /*27ed0*/  BRA `(.L_x_3123) ;  /* 0xffffffac00407947 */ /* 0x000fea000383ffff */
.L_x_2980:
        /* <DEDUP_REMOVED lines=8> */
.L_x_3125:
[----:B------:R-:W-:Y:S05]  /*27f60*/  BSYNC B1 ;  /* 0x0000000000017941 */ /* 0x000fea0003800000 */
.L_x_3124:
        /* <DEDUP_REMOVED lines=10> */
.L_x_3126:
[----:B------:R-:W-:Y:S01]  /*28010*/  ULDC.64 UR4, c[0x0][0x208] ;  /* 0x0000820000047ab9 */ /* 0x000fe20000000a00 */
[----:B------:R-:W-:Y:S02]  /*28020*/  IMAD.MOV.U32 R13, RZ, RZ, R5 ;  /* 0x000000ffff0d7224 */ /* 0x000fe400078e0005 */
[----:B------:R-:W-:Y:S02]  /*28030*/  IMAD.MOV.U32 R12, RZ, RZ, 0x1 ;  /* 0x00000001ff0c7424 */ /* 0x000fe400078e00ff */
[----:B------:R-:W-:Y:S02]  /*28040*/  IMAD.SHL.U32 R35, R35, 0x8, RZ ;  /* 0x0000000823237824 */ /* 0x000fe400078e00ff */
[----:B------:R-:W-:-:S03]  /*28050*/  IMAD.MOV.U32 R2, RZ, RZ, R14 ;  /* 0x000000ffff027224 */ /* 0x000fc600078e000e */
[----:B------:R-:W-:-:S05]  /*28060*/  LOP3.LUT R35, R35, 0x38, RZ, 0xc0, !PT ;  /* 0x0000003823237812 */ /* 0x000fca00078ec0ff */
[----:B------:R-:W-:-:S05]  /*28070*/  IMAD.SHL.U32 R0, R35, 0x2, RZ ;  /* 0x0000000223007824 */ /* 0x000fca00078e00ff */
[----:B------:R-:W-:-:S05]  /*28080*/  IADD3 R2, P0, R2, R0, RZ ;  /* 0x0000000002027210 */ /* 0x000fca0007f1e0ff */
[----:B------:R-:W-:-:S05]  /*28090*/  IMAD.X R3, RZ, RZ, R3, P0 ;  /* 0x000000ffff037224 */ /* 0x000fca00000e0603 */
[----:B------:R-:W-:Y:S01]  /*280a0*/  @!PT LDS RZ, [RZ] ;  /* 0x00000000fffff984 */ /* 0x000fe20000000800 */
[----:B------:R-:W-:Y:S01]  /*280b0*/  @!PT LDS RZ, [RZ] ;  /* 0x00000000fffff984 */ /* 0x000fe20000000800 */
[----:B------:R-:W-:Y:S01]  /*280c0*/  @!PT LDS RZ, [RZ] ;  /* 0x00000000fffff984 */ /* 0x000fe20000000800 */
[----:B------:R0:W-:Y:S04]  /*280d0*/  LDGSTS.E.BYPASS.LTC128B.128 [R4+0x18400], desc[UR4][R2.64], !P3 ;  /* 0x1840000002047fae */ /* 0x0001e8000d901d44 */
[----:B------:R0:W-:Y:S04]  /*280e0*/  LDGSTS.E.BYPASS.LTC128B.128 [R4+0x1b400], desc[UR4][R2.64+0x80], !P2 ;  /* 0x1b40008002047fae */ /* 0x0001e8000d101d44 */
[----:B------:R0:W-:Y:S02]  /*280f0*/  LDGSTS.E.BYPASS.LTC128B.128 [R4+0x1e400], desc[UR4][R2.64+0x100], !P1 ;  /* 0x1e40010002047fae */ /* 0x0001e4000c901d44 */
[----:B0-----:R-:W-:Y:S05]  /*28100*/  WARPSYNC.COLLECTIVE R15, `(.L_x_3127) ;  /* 0x000000000f087348 */ /* 0x001fea0003c00000 */
[----:B------:R1:W2:Y:S02]  /*28110*/  SHFL.IDX P6, R14, R13, R12, R11 ;  /* 0x0000000c0d0e7389 */ /* 0x0002a400000c000b */
[----:B012---:R-:W-:Y:S01]  /*28120*/  ENDCOLLECTIVE ;  /* 0x000000000000791b */ /* 0x007fe20003800000 */
.L_x_3127:
[----:B------:R-:W-:Y:S02]  /*28130*/  IMAD.MOV.U32 R13, RZ, RZ, R9 ;  /* 0x000000ffff0d7224 */ /* 0x000fe400078e0009 */
[----:B------:R-:W-:-:S07]  /*28140*/  IMAD.MOV.U32 R3, RZ, RZ, R14 ;  /* 0x000000ffff037224 */ /* 0x000fce00078e000e */
[----:B------:R-:W-:Y:S05]  /*28150*/  WARPSYNC.COLLECTIVE R15, `(.L_x_3128) ;  /* 0x000000000f087348 */ /* 0x000fea0003c00000 */
[----:B------:R0:W1:Y:S02]  /*28160*/  SHFL.IDX P6, R14, R13, R12, R11 ;  /* 0x0000000c0d0e7389 */ /* 0x00006400000c000b */
[----:B01----:R-:W-:Y:S01]  /*28170*/  ENDCOLLECTIVE ;  /* 0x000000000000791b */ /* 0x003fe20003800000 */
.L_x_3128:
[----:B------:R-:W-:Y:S01]  /*28180*/  ULDC.64 UR4, c[0x0][0x208] ;  /* 0x0000820000047ab9 */ /* 0x000fe20000000a00 */
[----:B------:R-:W-:Y:S02]  /*28190*/  IMAD.MOV.U32 R13, RZ, RZ, R5 ;  /* 0x000000ffff0d7224 */ /* 0x000fe400078e0005 */
[----:B------:R-:W-:Y:S02]  /*281a0*/  IMAD.MOV.U32 R12, RZ, RZ, 0x2 ;  /* 0x00000002ff0c7424 */ /* 0x000fe400078e00ff */
[----:B------:R-:W-:-:S05]  /*281b0*/  IMAD.MOV.U32 R2, RZ, RZ, R14 ;  /* 0x000000ffff027224 */ /* 0x000fca00078e000e */
        /* <DEDUP_REMOVED lines=11> */
.L_x_3129:
[----:B------:R-:W-:Y:S02]  /*28270*/  IMAD.MOV.U32 R13, RZ, RZ, R9 ;  /* 0x000000ffff0d7224 */ /* 0x000fe400078e0009 */
[----:B------:R-:W-:-:S07]  /*28280*/  IMAD.MOV.U32 R35, RZ, RZ, R14 ;  /* 0x000000ffff237224 */ /* 0x000fce00078e000e */
[----:B------:R-:W-:Y:S05]  /*28290*/  WARPSYNC.COLLECTIVE R15, `(.L_x_3130) ;  /* 0x000000000f087348 */ /* 0x000fea0003c00000 */
[----:B------:R0:W1:Y:S02]  /*282a0*/  SHFL.IDX P6, R14, R13, R12, R11 ;  /* 0x0000000c0d0e7389 */ /* 0x00006400000c000b */
[----:B01----:R-:W-:Y:S01]  /*282b0*/  ENDCOLLECTIVE ;  /* 0x000000000000791b */ /* 0x003fe20003800000 */
.L_x_3130:
        /* <DEDUP_REMOVED lines=15> */
.L_x_3131:
[----:B------:R-:W-:Y:S02]  /*283b0*/  IMAD.MOV.U32 R13, RZ, RZ, R9 ;  /* 0x000000ffff0d7224 */ /* 0x000fe400078e0009 */
[----:B------:R-:W-:-:S07]  /*283c0*/  IMAD.MOV.U32 R35, RZ, RZ, R14 ;  /* 0x000000ffff237224 */ /* 0x000fce00078e000e */
[----:B------:R-:W-:Y:S05]  /*283d0*/  WARPSYNC.COLLECTIVE R15, `(.L_x_3132) ;  /* 0x000000000f087348 */ /* 0x000fea0003c00000 */
[----:B------:R0:W1:Y:S02]  /*283e0*/  SHFL.IDX P6, R14, R13, R12, R11 ;  /* 0x0000000c0d0e7389 */ /* 0x00006400000c000b */
[----:B01----:R-:W-:Y:S01]  /*283f0*/  ENDCOLLECTIVE ;  /* 0x000000000000791b */ /* 0x003fe20003800000 */
.L_x_3132:
        /* <DEDUP_REMOVED lines=15> */
.L_x_3133:
[----:B------:R-:W-:Y:S02]  /*284f0*/  IMAD.MOV.U32 R13, RZ, RZ, R9 ;  /* 0x000000ffff0d7224 */ /* 0x000fe400078e0009 */
[----:B------:R-:W-:-:S07]  /*28500*/  IMAD.MOV.U32 R35, RZ, RZ, R14 ;  /* 0x000000ffff237224 */ /* 0x000fce00078e000e */
[----:B------:R-:W-:Y:S05]  /*28510*/  WARPSYNC.COLLECTIVE R15, `(.L_x_3134) ;  /* 0x000000000f087348 */ /* 0x000fea0003c00000 */
[----:B------:R0:W1:Y:S02]  /*28520*/  SHFL.IDX P6, R14, R13, R12, R11 ;  /* 0x0000000c0d0e7389 */ /* 0x00006400000c000b */
[----:B01----:R-:W-:Y:S01]  /*28530*/  ENDCOLLECTIVE ;  /* 0x000000000000791b */ /* 0x003fe20003800000 */
.L_x_3134:
        /* <DEDUP_REMOVED lines=15> */
.L_x_3135:
[----:B------:R-:W-:Y:S02]  /*28630*/  IMAD.MOV.U32 R13, RZ, RZ, R9 ;  /* 0x000000ffff0d7224 */ /* 0x000fe400078e0009 */
[----:B------:R-:W-:-:S07]  /*28640*/  IMAD.MOV.U32 R35, RZ, RZ, R14 ;  /* 0x000000ffff237224 */ /* 0x000fce00078e000e */
[----:B------:R-:W-:Y:S05]  /*28650*/  WARPSYNC.COLLECTIVE R15, `(.L_x_3136) ;  /* 0x000000000f087348 */ /* 0x000fea0003c00000 */
[----:B------:R0:W1:Y:S02]  /*28660*/  SHFL.IDX P6, R14, R13, R12, R11 ;  /* 0x0000000c0d0e7389 */ /* 0x00006400000c000b */
[----:B01----:R-:W-:Y:S01]  /*28670*/  ENDCOLLECTIVE ;  /* 0x000000000000791b */ /* 0x003fe20003800000 */
.L_x_3136:
[----:B------:R-:W-:Y:S01]  /*28680*/  IMAD.MOV.U32 R2, RZ, RZ, R14 ;  /* 0x000000ffff027224 */ /* 0x000fe200078e000e */
[----:B------:R-:W-:Y:S06]  /*28690*/  BRA `(.L_x_3137) ;  /* 0xffffffa800607947 */ /* 0x000fec000383ffff */
.L_x_2985:
[----:B--2---:R2:W3:Y:S02]  /*286a0*/  SYNCS.PHASECHK.TRANS64.TRYWAIT P0, [R4+URZ+0x2a860], R2 ;  /* 0x02a86002040075a7 */ /* 0x0044e4000800017f */
[----:B---3--:R-:W-:Y:S05]  /*286b0*/  @!P0 NANOSLEEP.SYNCS 0x989680 ;  /* 0x009896800000895d */ /* 0x008fea0003900000 */
[----:B------:R-:W3:Y:S02]  /*286c0*/  @!P0 SYNCS.PHASECHK.TRANS64 P0, [R4+URZ+0x2a860], R2 ;  /* 0x02a86002040085a7 */ /* 0x000ee4000800007f */
[----:B---3--:R-:W-:Y:S05]  /*286d0*/  @!P0 BRA `(.L_x_2985) ;  /* 0xfffffffc00f08947 */ /* 0x008fea000383ffff */
[----:B------:R-:W-:Y:S05]  /*286e0*/  BRA `(.L_x_3138) ;  /* 0xffffffa800c47947 */ /* 0x000fea000383ffff */
.L_x_2986:
[----:B------:R-:W-:Y:S01]  /*286f0*/  BSSY B1, `(.L_x_3139) ;  /* 0x0000008000017945 */ /* 0x000fe20003800000 */
[----:B------:R-:W-:Y:S02]  /*28700*/  IMAD.MOV.U32 R13, RZ, RZ, R24 ;  /* 0x000000ffff0d7224 */ /* 0x000fe400078e0018 */
[----:B------:R-:W-:Y:S02]  /*28710*/  IMAD.MOV.U32 R12, RZ, RZ, RZ ;  /* 0x000000ffff0c7224 */ /* 0x000fe400078e00ff */
[----:B------:R-:W-:Y:S02]  /*28720*/  IMAD.MOV.U32 R11, RZ, RZ, 0x181f ;  /* 0x0000181fff0b7424 */ /* 0x000fe400078e00ff */
[----:B------:R-:W-:-:S07]  /*28730*/  IMAD.MOV.U32 R15, RZ, RZ, -0x1 ;  /* 0xffffffffff0f7424 */ /* 0x000fce00078e00ff */
[----:B--2---:R-:W-:Y:S05]  /*28740*/  WARPSYNC.COLLECTIVE R15, `(.L_x_3140) ;  /* 0x000000000f087348 */ /* 0x004fea0003c00000 */
[----:B------:R0:W1:Y:S02]  /*28750*/  SHFL.IDX P6, R14, R13, R12, R11 ;  /* 0x0000000c0d0e7389 */ /* 0x00006400000c000b */
[----:B012---:R-:W-:Y:S01]  /*28760*/  ENDCOLLECTIVE ;  /* 0x000000000000791b */ /* 0x007fe20003800000 */
.L_x_3140:
[----:B------:R-:W-:Y:S05]  /*28770*/  BSYNC B1 ;  /* 0x0000000000017941 */ /* 0x000fea0003800000 */
.L_x_3139:
        /* <DEDUP_REMOVED lines=9> */
.L_x_3141:
[----:B------:R-:W-:Y:S01]  /*28810*/  ULDC.64 UR4, c[0x0][0x208] ;  /* 0x0000820000047ab9 */ /* 0x000fe20000000a00 */
[----:B------:R-:W-:Y:S02]  /*28820*/  IMAD.MOV.U32 R13, RZ, RZ, R24 ;  /* 0x000000ffff0d7224 */ /* 0x000fe400078e0018 */
[----:B------:R-:W-:Y:S02]  /*28830*/  IMAD.MOV.U32 R12, RZ, RZ, 0x1 ;  /* 0x00000001ff0c7424 */ /* 0x000fe400078e00ff */
[----:B------:R-:W-:-:S05]  /*28840*/  IMAD.MOV.U32 R2, RZ, RZ, R14 ;  /* 0x000000ffff027224 */ /* 0x000fca00078e000e */
[----:B------:R-:W-:-:S05]  /*28850*/  IADD3 R2, P1, R2, R0, RZ ;  /* 0x0000000002027210 */ /* 0x000fca0007f3e0ff */
[----:B------:R-:W-:Y:S01]  /*28860*/  IMAD.X R3, RZ, RZ, R3, P1 ;  /* 0x000000ffff037224 */ /* 0x000fe200008e0603 */
[----:B------:R-:W-:-:S04]  /*28870*/  LOP3.LUT P1, RZ, R30, 0x1, RZ, 0xc0, !PT ;  /* 0x000000011eff7812 */ /* 0x000fc8000782c0ff */
[----:B------:R-:W-:-:S13]  /*28880*/  ISETP.LT.OR P2, PT, R6, 0x1, !P1 ;  /* 0x000000010600780c */ /* 0x000fda0004f41670 */
[----:B------:R-:W-:Y:S01]  /*28890*/  @!PT LDS RZ, [RZ] ;  /* 0x00000000fffff984 */ /* 0x000fe20000000800 */
[----:B------:R-:W-:Y:S01]  /*288a0*/  @!PT LDS RZ, [RZ] ;  /* 0x00000000fffff984 */ /* 0x000fe20000000800 */
[----:B------:R-:W-:Y:S01]  /*288b0*/  @!PT LDS RZ, [RZ] ;  /* 0x00000000fffff984 */ /* 0x000fe20000000800 */
[----:B------:R0:W-:Y:S01]  /*288c0*/  LDGSTS.E.BYPASS.LTC128B.128 [R5+0x400], desc[UR4][R2.64], !P2 ;  /* 0x0040000002057fae */ /* 0x0001e2000d101d44 */
[----:B------:R-:W-:-:S13]  /*288d0*/  ISETP.LT.OR P2, PT, R6, 0x1, !P0 ;  /* 0x000000010600780c */ /* 0x000fda0004741670 */
[----:B------:R0:W-:Y:S02]  /*288e0*/  LDGSTS.E.BYPASS.LTC128B.128 [R5+0x3400], desc[UR4][R2.64+0x80], !P2 ;  /* 0x0340008002057fae */ /* 0x0001e4000d101d44 */
[----:B0-----:R-:W-:Y:S05]  /*288f0*/  WARPSYNC.COLLECTIVE R15, `(.L_x_3142) ;  /* 0x000000000f087348 */ /* 0x001fea0003c00000 */
[----:B------:R1:W2:Y:S02]  /*28900*/  SHFL.IDX P6, R14, R13, R12, R11 ;  /* 0x0000000c0d0e7389 */ /* 0x0002a400000c000b */
[----:B012---:R-:W-:Y:S01]  /*28910*/  ENDCOLLECTIVE ;  /* 0x000000000000791b */ /* 0x007fe20003800000 */
.L_x_3142:
[----:B------:R-:W-:Y:S02]  /*28920*/  IMAD.MOV.U32 R13, RZ, RZ, R23 ;  /* 0x000000ffff0d7224 */ /* 0x000fe400078e0017 */
[----:B------:R-:W-:-:S07]  /*28930*/  IMAD.MOV.U32 R3, RZ, RZ, R14 ;  /* 0x000000ffff037224 */ /* 0x000fce00078e000e */
[----:B------:R-:W-:Y:S05]  /*28940*/  WARPSYNC.COLLECTIVE R15, `(.L_x_3143) ;  /* 0x000000000f087348 */ /* 0x000fea0003c00000 */
[----:B------:R0:W1:Y:S02]  /*28950*/  SHFL.IDX P6, R14, R13, R12, R11 ;  /* 0x0000000c0d0e7389 */ /* 0x00006400000c000b */
[----:B01----:R-:W-:Y:S01]  /*28960*/  ENDCOLLECTIVE ;  /* 0x000000000000791b */ /* 0x003fe20003800000 */
.L_x_3143:
[----:B------:R-:W-:Y:S01]  /*28970*/  ULDC.64 UR4, c[0x0][0x208] ;  /* 0x0000820000047ab9 */ /* 0x000fe20000000a00 */
[----:B------:R-:W-:Y:S02]  /*28980*/  IMAD.MOV.U32 R13, RZ, RZ, R24 ;  /* 0x000000ffff0d7224 */ /* 0x000fe400078e0018 */
[----:B------:R-:W-:Y:S02]  /*28990*/  IMAD.MOV.U32 R12, RZ, RZ, 0x2 ;  /* 0x00000002ff0c7424 */ /* 0x000fe400078e00ff */
[----:B------:R-:W-:-:S05]  /*289a0*/  IMAD.MOV.U32 R2, RZ, RZ, R14 ;  /* 0x000000ffff027224 */ /* 0x000fca00078e000e */
[----:B------:R-:W-:-:S05]  /*289b0*/  IADD3 R2, P2, R2, R0, RZ ;  /* 0x0000000002027210 */ /* 0x000fca0007f5e0ff */
[----:B------:R-:W-:Y:S01]  /*289c0*/  IMAD.X R3, RZ, RZ, R3, P2 ;  /* 0x000000ffff037224 */ /* 0x000fe200010e0603 */
        /* <DEDUP_REMOVED lines=10> */
.L_x_3144:
[----:B------:R-:W-:Y:S02]  /*28a70*/  IMAD.MOV.U32 R13, RZ, RZ, R23 ;  /* 0x000000ffff0d7224 */ /* 0x000fe400078e0017 */
[----:B------:R-:W-:-:S07]  /*28a80*/  IMAD.MOV.U32 R3, RZ, RZ, R14 ;  /* 0x000000ffff037224 */ /* 0x000fce00078e000e */
[----:B------:R-:W-:Y:S05]  /*28a90*/  WARPSYNC.COLLECTIVE R15, `(.L_x_3145) ;  /* 0x000000000f087348 */ /* 0x000fea0003c00000 */
[----:B------:R0:W1:Y:S02]  /*28aa0*/  SHFL.IDX P6, R14, R13, R12, R11 ;  /* 0x0000000c0d0e7389 */ /* 0x00006400000c000b */
[----:B01----:R-:W-:Y:S01]  /*28ab0*/  ENDCOLLECTIVE ;  /* 0x000000000000791b */ /* 0x003fe20003800000 */
.L_x_3145:
        /* <DEDUP_REMOVED lines=16> */
.L_x_3146:
[----:B------:R-:W-:Y:S02]  /*28bc0*/  IMAD.MOV.U32 R13, RZ, RZ, R23 ;  /* 0x000000ffff0d7224 */ /* 0x000fe400078e0017 */
[----:B------:R-:W-:-:S07]  /*28bd0*/  IMAD.MOV.U32 R3, RZ, RZ, R14 ;  /* 0x000000ffff037224 */ /* 0x000fce00078e000e */
[----:B------:R-:W-:Y:S05]  /*28be0*/  WARPSYNC.COLLECTIVE R15, `(.L_x_3147) ;  /* 0x000000000f087348 */ /* 0x000fea0003c00000 */
[----:B------:R0:W1:Y:S02]  /*28bf0*/  SHFL.IDX P6, R14, R13, R12, R11 ;  /* 0x0000000c0d0e7389 */ /* 0x00006400000c000b */
[----:B01----:R-:W-:Y:S01]  /*28c00*/  ENDCOLLECTIVE ;  /* 0x000000000000791b */ /* 0x003fe20003800000 */
.L_x_3147:
        /* <DEDUP_REMOVED lines=16> */
.L_x_3148:
[----:B------:R-:W-:Y:S02]  /*28d10*/  IMAD.MOV.U32 R13, RZ, RZ, R23 ;  /* 0x000000ffff0d7224 */ /* 0x000fe400078e0017 */
[----:B------:R-:W-:-:S07]  /*28d20*/  IMAD.MOV.U32 R3, RZ, RZ, R14 ;  /* 0x000000ffff037224 */ /* 0x000fce00078e000e */
[----:B------:R-:W-:Y:S05]  /*28d30*/  WARPSYNC.COLLECTIVE R15, `(.L_x_3149) ;  /* 0x000000000f087348 */ /* 0x000fea0003c00000 */
[----:B------:R0:W1:Y:S02]  /*28d40*/  SHFL.IDX P6, R14, R13, R12, R11 ;  /* 0x0000000c0d0e7389 */ /* 0x00006400000c000b */
[----:B01----:R-:W-:Y:S01]  /*28d50*/  ENDCOLLECTIVE ;  /* 0x000000000000791b */ /* 0x003fe20003800000 */
.L_x_3149:
        /* <DEDUP_REMOVED lines=16> */
.L_x_3150:
[----:B------:R-:W-:Y:S02]  /*28e60*/  IMAD.MOV.U32 R13, RZ, RZ, R23 ;  /* 0x000000ffff0d7224 */ /* 0x000fe400078e0017 */
[----:B------:R-:W-:-:S07]  /*28e70*/  IMAD.MOV.U32 R24, RZ, RZ, R14 ;  /* 0x000000ffff187224 */ /* 0x000fce00078e000e */
[----:B------:R-:W-:Y:S05]  /*28e80*/  WARPSYNC.COLLECTIVE R15, `(.L_x_3151) ;  /* 0x000000000f087348 */ /* 0x000fea0003c00000 */
[----:B------:R0:W1:Y:S02]  /*28e90*/  SHFL.IDX P6, R14, R13, R12, R11 ;  /* 0x0000000c0d0e7389 */ /* 0x00006400000c000b */
[----:B01----:R-:W-:Y:S01]  /*28ea0*/  ENDCOLLECTIVE ;  /* 0x000000000000791b */ /* 0x003fe20003800000 */
.L_x_3151:
[----:B------:R-:W-:Y:S01]  /*28eb0*/  IMAD.MOV.U32 R2, RZ, RZ, R14 ;  /* 0x000000ffff027224 */ /* 0x000fe200078e000e */
[----:B------:R-:W-:Y:S06]  /*28ec0*/  BRA `(.L_x_3152) ;  /* 0xffffffa400ac7947 */ /* 0x000fec000383ffff */
.L_x_2994:
[----:B0-----:R0:W1:Y:S02]  /*28ed0*/  SYNCS.PHASECHK.TRANS64.TRYWAIT P0, [R0+URZ+0x2a860], R3 ;  /* 0x02a86003000075a7 */ /* 0x001064000800017f */
[----:B-1----:R-:W-:Y:S05]  /*28ee0*/  @!P0 NANOSLEEP.SYNCS 0x989680 ;  /* 0x009896800000895d */ /* 0x002fea0003900000 */
[----:B------:R-:W1:Y:S02]  /*28ef0*/  @!P0 SYNCS.PHASECHK.TRANS64 P0, [R0+URZ+0x2a860], R3 ;  /* 0x02a86003000085a7 */ /* 0x000e64000800007f */
[----:B-1----:R-:W-:Y:S05]  /*28f00*/  @!P0 BRA `(.L_x_2994) ;  /* 0xfffffffc00f08947 */ /* 0x002fea000383ffff */
[----:B------:R-:W-:Y:S05]  /*28f10*/  BRA `(.L_x_3153) ;  /* 0xffffffa800d07947 */ /* 0x000fea000383ffff */
.L_x_2995:
        /* <DEDUP_REMOVED lines=8> */
.L_x_3155:
[----:B------:R-:W-:Y:S05]  /*28fa0*/  BSYNC B0 ;  /* 0x0000000000007941 */ /* 0x000fea0003800000 */
.L_x_3154:
        /* <DEDUP_REMOVED lines=15> */
.L_x_3156:
[----:B------:R-:W-:Y:S01]  /*290a0*/  ULDC.64 UR4, c[0x0][0x208] ;  /* 0x0000820000047ab9 */ /* 0x000fe20000000a00 */
[----:B------:R-:W-:Y:S02]  /*290b0*/  IMAD.MOV.U32 R13, RZ, RZ, R24 ;  /* 0x000000ffff0d7224 */ /* 0x000fe400078e0018 */
[----:B------:R-:W-:Y:S02]  /*290c0*/  IMAD.MOV.U32 R12, RZ, RZ, 0x1 ;  /* 0x00000001ff0c7424 */ /* 0x000fe400078e00ff */
[----:B------:R-:W-:-:S05]  /*290d0*/  IMAD.SHL.U32 R5, R5, 0x8, RZ ;  /* 0x0000000805057824 */ /* 0x000fca00078e00ff */
[----:B------:R-:W-:-:S05]  /*290e0*/  LOP3.LUT R5, R5, 0x38, RZ, 0xc0, !PT ;  /* 0x0000003805057812 */ /* 0x000fca00078ec0ff */
[----:B------:R-:W-:-:S05]  /*290f0*/  IMAD.SHL.U32 R5, R5, 0x2, RZ ;  /* 0x0000000205057824 */ /* 0x000fca00078e00ff */
[----:B------:R-:W-:-:S05]  /*29100*/  IADD3 R2, P2, R14, R5, RZ ;  /* 0x000000050e027210 */ /* 0x000fca0007f5e0ff */
[----:B------:R-:W-:-:S05]  /*29110*/  IMAD.X R3, RZ, RZ, R3, P2 ;  /* 0x000000ffff037224 */ /* 0x000fca00010e0603 */
[----:B------:R-:W-:Y:S01]  /*29120*/  @!PT LDS RZ, [RZ] ;  /* 0x00000000fffff984 */ /* 0x000fe20000000800 */
[----:B------:R-:W-:Y:S01]  /*29130*/  @!PT LDS RZ, [RZ] ;  /* 0x00000000fffff984 */ /* 0x000fe20000000800 */
[----:B------:R-:W-:Y:S01]  /*29140*/  @!PT LDS RZ, [RZ] ;  /* 0x00000000fffff984 */ /* 0x000fe20000000800 */
[----:B------:R0:W-:Y:S01]  /*29150*/  LDGSTS.E.BYPASS.LTC128B.128 [R4+0x400], desc[UR4][R2.64], !P3 ;  /* 0x0040000002047fae */ /* 0x0001e2000d901d44 */
[----:B------:R-:W-:-:S03]  /*29160*/  ISETP.LT.OR P3, PT, R6, 0x11, P1 ;  /* 0x000000110600780c */ /* 0x000fc60000f61670 */
[----:B------:R0:W-:Y:S01]  /*29170*/  LDGSTS.E.BYPASS.LTC128B.128 [R4+0x3400], desc[UR4][R2.64+0x80], !P4 ;  /* 0x0340008002047fae */ /* 0x0001e2000e101d44 */
[----:B------:R-:W-:-:S13]  /*29180*/  ISETP.LT.OR P4, PT, R6, 0x11, !P0 ;  /* 0x000000110600780c */ /* 0x000fda0004781670 */
[----:B0-----:R-:W-:Y:S05]  /*29190*/  WARPSYNC.COLLECTIVE R15, `(.L_x_3157) ;  /* 0x000000000f087348 */ /* 0x001fea0003c00000 */
[----:B------:R1:W2:Y:S02]  /*291a0*/  SHFL.IDX P6, R14, R13, R12, R11 ;  /* 0x0000000c0d0e7389 */ /* 0x0002a400000c000b */
[----:B012---:R-:W-:Y:S01]  /*291b0*/  ENDCOLLECTIVE ;  /* 0x000000000000791b */ /* 0x007fe20003800000 */
.L_x_3157:
[----:B------:R-:W-:Y:S02]  /*291c0*/  IMAD.MOV.U32 R13, RZ, RZ, R23 ;  /* 0x000000ffff0d7224 */ /* 0x000fe400078e0017 */
[----:B------:R-:W-:-:S07]  /*291d0*/  IMAD.MOV.U32 R8, RZ, RZ, R14 ;  /* 0x000000ffff087224 */ /* 0x000fce00078e000e */
[----:B------:R-:W-:Y:S05]  /*291e0*/  WARPSYNC.COLLECTIVE R15, `(.L_x_3158) ;  /* 0x000000000f087348 */ /* 0x000fea0003c00000 */
[----:B------:R0:W1:Y:S02]  /*291f0*/  SHFL.IDX P6, R14, R13, R12, R11 ;  /* 0x0000000c0d0e7389 */ /* 0x00006400000c000b */
[----:B01----:R-:W-:Y:S01]  /*29200*/  ENDCOLLECTIVE ;  /* 0x000000000000791b */ /* 0x003fe20003800000 */
.L_x_3158:
[----:B------:R-:W-:Y:S01]  /*29210*/  ULDC.64 UR4, c[0x0][0x208] ;  /* 0x0000820000047ab9 */ /* 0x000fe20000000a00 */
[----:B------:R-:W-:Y:S02]  /*29220*/  IMAD.MOV.U32 R13, RZ, RZ, R24 ;  /* 0x000000ffff0d7224 */ /* 0x000fe400078e0018 */
[----:B------:R-:W-:Y:S01]  /*29230*/  IMAD.MOV.U32 R12, RZ, RZ, 0x2 ;  /* 0x00000002ff0c7424 */ /* 0x000fe200078e00ff */
        /* <DEDUP_REMOVED lines=12> */
.L_x_3159:
[----:B------:R-:W-:Y:S02]  /*29300*/  IMAD.MOV.U32 R13, RZ, RZ, R23 ;  /* 0x000000ffff0d7224 */ /* 0x000fe400078e0017 */
[----:B------:R-:W-:-:S07]  /*29310*/  IMAD.MOV.U32 R7, RZ, RZ, R14 ;  /* 0x000000ffff077224 */ /* 0x000fce00078e000e */
[----:B------:R-:W-:Y:S05]  /*29320*/  WARPSYNC.COLLECTIVE R15, `(.L_x_3160) ;  /* 0x000000000f087348 */ /* 0x000fea0003c00000 */
[----:B------:R0:W1:Y:S02]  /*29330*/  SHFL.IDX P6, R14, R13, R12, R11 ;  /* 0x0000000c0d0e7389 */ /* 0x00006400000c000b */
[----:B01----:R-:W-:Y:S01]  /*29340*/  ENDCOLLECTIVE ;  /* 0x000000000000791b */ /* 0x003fe20003800000 */
.L_x_3160:
        /* <DEDUP_REMOVED lines=16> */
.L_x_3161:
[----:B------:R-:W-:Y:S02]  /*29450*/  IMAD.MOV.U32 R13, RZ, RZ, R23 ;  /* 0x000000ffff0d7224 */ /* 0x000fe400078e0017 */
[----:B------:R-:W-:-:S07]  /*29460*/  IMAD.MOV.U32 R8, RZ, RZ, R14 ;  /* 0x000000ffff087224 */ /* 0x000fce00078e000e */
[----:B------:R-:W-:Y:S05]  /*29470*/  WARPSYNC.COLLECTIVE R15, `(.L_x_3162) ;  /* 0x000000000f087348 */ /* 0x000fea0003c00000 */
[----:B------:R0:W1:Y:S02]  /*29480*/  SHFL.IDX P6, R14, R13, R12, R11 ;  /* 0x0000000c0d0e7389 */ /* 0x00006400000c000b */
[----:B01----:R-:W-:Y:S01]  /*29490*/  ENDCOLLECTIVE ;  /* 0x000000000000791b */ /* 0x003fe20003800000 */
.L_x_3162:
        /* <DEDUP_REMOVED lines=15> */
.L_x_3163:
[----:B------:R-:W-:Y:S02]  /*29590*/  IMAD.MOV.U32 R13, RZ, RZ, R23 ;  /* 0x000000ffff0d7224 */ /* 0x000fe400078e0017 */
[----:B------:R-:W-:-:S07]  /*295a0*/  IMAD.MOV.U32 R7, RZ, RZ, R14 ;  /* 0x000000ffff077224 */ /* 0x000fce00078e000e */
[----:B------:R-:W-:Y:S05]  /*295b0*/  WARPSYNC.COLLECTIVE R15, `(.L_x_3164) ;  /* 0x000000000f087348 */ /* 0x000fea0003c00000 */
[----:B------:R0:W1:Y:S02]  /*295c0*/  SHFL.IDX P6, R14, R13, R12, R11 ;  /* 0x0000000c0d0e7389 */ /* 0x00006400000c000b */
[----:B01----:R-:W-:Y:S01]  /*295d0*/  ENDCOLLECTIVE ;  /* 0x000000000000791b */ /* 0x003fe20003800000 */
.L_x_3164:
        /* <DEDUP_REMOVED lines=10> */
[----:B------:R0:W-:Y:S02]  /*29680*/  LDGSTS.E.BYPASS.LTC128B.128 [R4+0x5400], desc[UR4][R2.64+0x80], !P4 ;  /* 0x0540008002047fae */ /* 0x0001e4000e101d44 */
[----:B0-----:R-:W-:Y:S05]  /*29690*/  WARPSYNC.COLLECTIVE R15, `(.L_x_3165) ;  /* 0x000000000f087348 */ /* 0x001fea0003c00000 */
[----:B------:R1:W2:Y:S02]  /*296a0*/  SHFL.IDX P6, R14, R13, R12, R11 ;  /* 0x0000000c0d0e7389 */ /* 0x0002a400000c000b */
[----:B012---:R-:W-:Y:S01]  /*296b0*/  ENDCOLLECTIVE ;  /* 0x000000000000791b */ /* 0x007fe20003800000 */
.L_x_3165:
[----:B------:R-:W-:Y:S02]  /*296c0*/  IMAD.MOV.U32 R13, RZ, RZ, R23 ;  /* 0x000000ffff0d7224 */ /* 0x000fe400078e0017 */
[----:B------:R-:W-:-:S07]  /*296d0*/  IMAD.MOV.U32 R24, RZ, RZ, R14 ;  /* 0x000000ffff187224 */ /* 0x000fce00078e000e */
[----:B------:R-:W-:Y:S05]  /*296e0*/  WARPSYNC.COLLECTIVE R15, `(.L_x_3166) ;  /* 0x000000000f087348 */ /* 0x000fea0003c00000 */
[----:B------:R0:W1:Y:S02]  /*296f0*/  SHFL.IDX P6, R14, R13, R12, R11 ;  /* 0x0000000c0d0e7389 */ /* 0x00006400000c000b */
[----:B01----:R-:W-:Y:S01]  /*29700*/  ENDCOLLECTIVE ;  /* 0x000000000000791b */ /* 0x003fe20003800000 */
.L_x_3166:
[----:B------:R-:W-:Y:S05]  /*29710*/  BRA `(.L_x_3167) ;  /* 0xffffffa400bc7947 */ /* 0x000fea000383ffff */
.L_x_3000:
[----:B------:R-:W-:Y:S01]  /*29720*/  BSSY B0, `(.L_x_3168) ;  /* 0x0000008000007945 */ /* 0x000fe20003800000 */
[----:B------:R-:W-:Y:S02]  /*29730*/  IMAD.MOV.U32 R13, RZ, RZ, R16 ;  /* 0x000000ffff0d7224 */ /* 0x000fe400078e0010 */
[----:B-1----:R-:W-:Y:S02]  /*29740*/  IMAD.MOV.U32 R12, RZ, RZ, RZ ;  /* 0x000000ffff0c7224 */ /* 0x002fe400078e00ff */
[----:B------:R-:W-:Y:S02]  /*29750*/  IMAD.MOV.U32 R11, RZ, RZ, 0x1f ;  /* 0x0000001fff0b7424 */ /* 0x000fe400078e00ff */
[----:B------:R-:W-:-:S07]  /*29760*/  IMAD.MOV.U32 R15, RZ, RZ, -0x1 ;  /* 0xffffffffff0f7424 */ /* 0x000fce00078e00ff */
[----:B------:R-:W-:Y:S05]  /*29770*/  WARPSYNC.COLLECTIVE R15, `(.L_x_3169) ;  /* 0x000000000f087348 */ /* 0x000fea0003c00000 */
[----:B------:R0:W1:Y:S02]  /*29780*/  SHFL.IDX P6, R14, R13, R12, R11 ;  /* 0x0000000c0d0e7389 */ /* 0x00006400000c000b */
[----:B01----:R-:W-:Y:S01]  /*29790*/  ENDCOLLECTIVE ;  /* 0x000000000000791b */ /* 0x003fe20003800000 */
.L_x_3169:
[----:B------:R-:W-:Y:S05]  /*297a0*/  BSYNC B0 ;  /* 0x0000000000007941 */ /* 0x000fea0003800000 */
.L_x_3168:
        /* <DEDUP_REMOVED lines=9> */
.L_x_3170:
[----:B------:R-:W-:Y:S01]  /*29840*/  ULDC UR4, c[0x0][0xc3c] ;  /* 0x00030f0000047ab9 */ /* 0x000fe20000000800 */
[----:B------:R-:W-:Y:S01]  /*29850*/  ULDC.64 UR6, c[0x0][0x208] ;  /* 0x0000820000067ab9 */ /* 0x000fe20000000a00 */
        /* <DEDUP_REMOVED lines=23> */
.L_x_3171:
[----:B------:R-:W-:Y:S01]  /*299d0*/  IMAD.MOV.U32 R12, RZ, RZ, 0x2 ;  /* 0x00000002ff0c7424 */ /* 0x000fe200078e00ff */
[----:B------:R-:W-:-:S05]  /*299e0*/  SEL R14, R14, RZ, P1 ;  /* 0x000000ff0e0e7207 */ /* 0x000fca0000800000 */
[----:B------:R-:W-:-:S04]  /*299f0*/  IMAD.IADD R5, R13, 0x1, R14 ;  /* 0x000000010d057824 */ /* 0x000fc800078e020e */
[----:B------:R-:W-:-:S07]  /*29a00*/  IMAD.MOV.U32 R13, RZ, RZ, R5 ;  /* 0x000000ffff0d7224 */ /* 0x000fce00078e0005 */
[----:B------:R-:W-:Y:S05]  /*29a10*/  WARPSYNC.COLLECTIVE R15, `(.L_x_3172) ;  /* 0x000000000f087348 */ /* 0x000fea0003c00000 */
[----:B------:R0:W1:Y:S02]  /*29a20*/  SHFL.UP P6, R14, R13, R12, R11 ;  /* 0x0400000c0d0e7389 */ /* 0x00006400000c000b */
[----:B01----:R-:W-:Y:S01]  /*29a30*/  ENDCOLLECTIVE ;  /* 0x000000000000791b */ /* 0x003fe20003800000 */
.L_x_3172:
[----:B------:R-:W-:Y:S01]  /*29a40*/  IMAD.MOV.U32 R12, RZ, RZ, 0x4 ;  /* 0x00000004ff0c7424 */ /* 0x000fe200078e00ff */
[----:B------:R-:W-:-:S05]  /*29a50*/  SEL R2, R14, RZ, P2 ;  /* 0x000000ff0e027207 */ /* 0x000fca0001000000 */
[----:B------:R-:W-:-:S04]  /*29a60*/  IMAD.IADD R2, R5, 0x1, R2 ;  /* 0x0000000105027824 */ /* 0x000fc800078e0202 */
[----:B------:R-:W-:-:S07]  /*29a70*/  IMAD.MOV.U32 R13, RZ, RZ, R2 ;  /* 0x000000ffff0d7224 */ /* 0x000fce00078e0002 */
[----:B------:R-:W-:Y:S05]  /*29a80*/  WARPSYNC.COLLECTIVE R15, `(.L_x_3173) ;  /* 0x000000000f087348 */ /* 0x000fea0003c00000 */
[----:B------:R0:W1:Y:S02]  /*29a90*/  SHFL.UP P6, R14, R13, R12, R11 ;  /* 0x0400000c0d0e7389 */ /* 0x00006400000c000b */
[----:B01----:R-:W-:Y:S01]  /*29aa0*/  ENDCOLLECTIVE ;  /* 0x000000000000791b */ /* 0x003fe20003800000 */
.L_x_3173:
[----:B------:R-:W-:Y:S01]  /*29ab0*/  IMAD.MOV.U32 R12, RZ, RZ, 0x8 ;  /* 0x00000008ff0c7424 */ /* 0x000fe200078e00ff */
[----:B------:R-:W-:-:S05]  /*29ac0*/  SEL R3, R14, RZ, P3 ;  /* 0x000000ff0e037207 */ /* 0x000fca0001800000 */
[----:B------:R-:W-:-:S04]  /*29ad0*/  IMAD.IADD R3, R2, 0x1, R3 ;  /* 0x0000000102037824 */ /* 0x000fc800078e0203 */
[----:B------:R-:W-:-:S07]  /*29ae0*/  IMAD.MOV.U32 R13, RZ, RZ, R3 ;  /* 0x000000ffff0d7224 */ /* 0x000fce00078e0003 */
[----:B------:R-:W-:Y:S05]  /*29af0*/  WARPSYNC.COLLECTIVE R15, `(.L_x_3174) ;  /* 0x000000000f087348 */ /* 0x000fea0003c00000 */
[----:B------:R0:W1:Y:S02]  /*29b00*/  SHFL.UP P6, R14, R13, R12, R11 ;  /* 0x0400000c0d0e7389 */ /* 0x00006400000c000b */
[----:B01----:R-:W-:Y:S01]  /*29b10*/  ENDCOLLECTIVE ;  /* 0x000000000000791b */ /* 0x003fe20003800000 */
.L_x_3174:
[----:B------:R-:W-:Y:S01]  /*29b20*/  IMAD.MOV.U32 R12, RZ, RZ, 0x10 ;  /* 0x00000010ff0c7424 */ /* 0x000fe200078e00ff */
[----:B------:R-:W-:-:S05]  /*29b30*/  SEL R14, R14, RZ, P4 ;  /* 0x000000ff0e0e7207 */ /* 0x000fca0002000000 */
[----:B------:R-:W-:-:S04]  /*29b40*/  IMAD.IADD R5, R3, 0x1, R14 ;  /* 0x0000000103057824 */ /* 0x000fc800078e020e */
[----:B------:R-:W-:-:S07]  /*29b50*/  IMAD.MOV.U32 R13, RZ, RZ, R5 ;  /* 0x000000ffff0d7224 */ /* 0x000fce00078e0005 */
[----:B------:R-:W-:Y:S05]  /*29b60*/  WARPSYNC.COLLECTIVE R15, `(.L_x_3175) ;  /* 0x000000000f087348 */ /* 0x000fea0003c00000 */
[----:B------:R0:W1:Y:S02]  /*29b70*/  SHFL.UP P6, R14, R13, R12, R11 ;  /* 0x0400000c0d0e7389 */ /* 0x00006400000c000b */
[----:B01----:R-:W-:Y:S01]  /*29b80*/  ENDCOLLECTIVE ;  /* 0x000000000000791b */ /* 0x003fe20003800000 */
.L_x_3175:
        /* <DEDUP_REMOVED lines=8> */
.L_x_3176:
[----:B------:R-:W-:Y:S05]  /*29c10*/  BRA `(.L_x_3177) ;  /* 0xffffffa400d07947 */ /* 0x000fea000383ffff */
.L_x_3003:
[----:B------:R-:W-:Y:S01]  /*29c20*/  BSSY B0, `(.L_x_3178) ;  /* 0x0000007000007945 */ /* 0x000fe20003800000 */
[----:B-1----:R-:W-:Y:S02]  /*29c30*/  IMAD.MOV.U32 R12, RZ, RZ, 0x1 ;  /* 0x00000001ff0c7424 */ /* 0x002fe400078e00ff */
[----:B------:R-:W-:Y:S02]  /*29c40*/  IMAD.MOV.U32 R11, RZ, RZ, RZ ;  /* 0x000000ffff0b7224 */ /* 0x000fe400078e00ff */
[----:B------:R-:W-:-:S07]  /*29c50*/  IMAD.MOV.U32 R15, RZ, RZ, -0x1 ;  /* 0xffffffffff0f7424 */ /* 0x000fce00078e00ff */
[----:B------:R-:W-:Y:S05]  /*29c60*/  WARPSYNC.COLLECTIVE R15, `(.L_x_3179) ;  /* 0x000000000f087348 */ /* 0x000fea0003c00000 */
[----:B------:R0:W1:Y:S02]  /*29c70*/  SHFL.UP P6, R14, R13, R12, R11 ;  /* 0x0400000c0d0e7389 */ /* 0x00006400000c000b */
[----:B01----:R-:W-:Y:S01]  /*29c80*/  ENDCOLLECTIVE ;  /* 0x000000000000791b */ /* 0x003fe20003800000 */
.L_x_3179:
[----:B------:R-:W-:Y:S05]  /*29c90*/  BSYNC B0 ;  /* 0x0000000000007941 */ /* 0x000fea0003800000 */
.L_x_3178:
        /* <DEDUP_REMOVED lines=8> */
.L_x_3180:
[----:B------:R-:W-:Y:S01]  /*29d20*/  IMAD.MOV.U32 R12, RZ, RZ, 0x4 ;  /* 0x00000004ff0c7424 */ /* 0x000fe200078e00ff */
[----:B------:R-:W-:-:S05]  /*29d30*/  SEL R2, R14, RZ, P2 ;  /* 0x000000ff0e027207 */ /* 0x000fca0001000000 */
[----:B------:R-:W-:-:S04]  /*29d40*/  IMAD.IADD R2, R13, 0x1, R2 ;  /* 0x000000010d027824 */ /* 0x000fc800078e0202 */
[----:B------:R-:W-:-:S07]  /*29d50*/  IMAD.MOV.U32 R13, RZ, RZ, R2 ;  /* 0x000000ffff0d7224 */ /* 0x000fce00078e0002 */
[----:B------:R-:W-:Y:S05]  /*29d60*/  WARPSYNC.COLLECTIVE R15, `(.L_x_3181) ;  /* 0x000000000f087348 */ /* 0x000fea0003c00000 */
[----:B------:R0:W1:Y:S02]  /*29d70*/  SHFL.UP P6, R14, R13, R12, R11 ;  /* 0x0400000c0d0e7389 */ /* 0x00006400000c000b */
[----:B01----:R-:W-:Y:S01]  /*29d80*/  ENDCOLLECTIVE ;  /* 0x000000000000791b */ /* 0x003fe20003800000 */
.L_x_3181:
[----:B------:R-:W-:Y:S01]  /*29d90*/  IMAD.MOV.U32 R12, RZ, RZ, 0x8 ;  /* 0x00000008ff0c7424 */ /* 0x000fe200078e00ff */
[----:B------:R-:W-:-:S05]  /*29da0*/  SEL R3, R14, RZ, P3 ;  /* 0x000000ff0e037207 */ /* 0x000fca0001800000 */
[----:B------:R-:W-:-:S04]  /*29db0*/  IMAD.IADD R3, R2, 0x1, R3 ;  /* 0x0000000102037824 */ /* 0x000fc800078e0203 */
[----:B------:R-:W-:-:S07]  /*29dc0*/  IMAD.MOV.U32 R13, RZ, RZ, R3 ;  /* 0x000000ffff0d7224 */ /* 0x000fce00078e0003 */
[----:B------:R-:W-:Y:S05]  /*29dd0*/  WARPSYNC.COLLECTIVE R15, `(.L_x_3182) ;  /* 0x000000000f087348 */ /* 0x000fea0003c00000 */
[----:B------:R0:W1:Y:S02]  /*29de0*/  SHFL.UP P6, R14, R13, R12, R11 ;  /* 0x0400000c0d0e7389 */ /* 0x00006400000c000b */
[----:B01----:R-:W-:Y:S01]  /*29df0*/  ENDCOLLECTIVE ;  /* 0x000000000000791b */ /* 0x003fe20003800000 */
.L_x_3182:
[----:B------:R-:W-:Y:S01]  /*29e00*/  IMAD.MOV.U32 R12, RZ, RZ, 0x10 ;  /* 0x00000010ff0c7424 */ /* 0x000fe200078e00ff */
[----:B------:R-:W-:-:S05]  /*29e10*/  SEL R14, R14, RZ, P4 ;  /* 0x000000ff0e0e7207 */ /* 0x000fca0002000000 */
[----:B------:R-:W-:-:S04]  /*29e20*/  IMAD.IADD R5, R3, 0x1, R14 ;  /* 0x0000000103057824 */ /* 0x000fc800078e020e */
[----:B------:R-:W-:-:S07]  /*29e30*/  IMAD.MOV.U32 R13, RZ, RZ, R5 ;  /* 0x000000ffff0d7224 */ /* 0x000fce00078e0005 */
[----:B------:R-:W-:Y:S05]  /*29e40*/  WARPSYNC.COLLECTIVE R15, `(.L_x_3183) ;  /* 0x000000000f087348 */ /* 0x000fea0003c00000 */
[----:B------:R0:W1:Y:S02]  /*29e50*/  SHFL.UP P6, R14, R13, R12, R11 ;  /* 0x0400000c0d0e7389 */ /* 0x00006400000c000b */
[----:B01----:R-:W-:Y:S01]  /*29e60*/  ENDCOLLECTIVE ;  /* 0x000000000000791b */ /* 0x003fe20003800000 */
.L_x_3183:
        /* <DEDUP_REMOVED lines=8> */
.L_x_3184:
[----:B------:R-:W-:Y:S05]  /*29ef0*/  BRA `(.L_x_3185) ;  /* 0xffffffa400c07947 */ /* 0x000fea000383ffff */
.L_x_3005:
[----:B------:R-:W-:Y:S01]  /*29f00*/  BSSY B0, `(.L_x_3186) ;  /* 0x0000006000007945 */ /* 0x000fe20003800000 */
[----:B------:R-:W-:Y:S01]  /*29f10*/  PLOP3.LUT P6, PT, P6, PT, PT, 0x8, 0x0 ;  /* 0x000000000000781c */ /* 0x000fe200037ce170 */
[----:B------:R-:W-:-:S12]  /*29f20*/  IMAD.MOV.U32 R15, RZ, RZ, -0x1 ;  /* 0xffffffffff0f7424 */ /* 0x000fd800078e00ff */
[----:B01----:R-:W-:Y:S05]  /*29f30*/  WARPSYNC.COLLECTIVE R15, `(.L_x_3187) ;  /* 0x000000000f087348 */ /* 0x003fea0003c00000 */
[----:B------:R-:W-:Y:S01]  /*29f40*/  VOTE.ANY R14, PT, P6 ;  /* 0x00000000000e7806 */ /* 0x000fe200030e0100 */
[----:B01----:R-:W-:Y:S06]  /*29f50*/  ENDCOLLECTIVE ;  /* 0x000000000000791b */ /* 0x003fec0003800000 */
.L_x_3187:
[----:B------:R-:W-:Y:S05]  /*29f60*/  BSYNC B0 ;  /* 0x0000000000007941 */ /* 0x000fea0003800000 */
.L_x_3186:
        /* <DEDUP_REMOVED lines=8> */
.L_x_3188:
[----:B------:R-:W-:Y:S02]  /*29ff0*/  IMAD.IADD R19, R12, 0x1, R19 ;  /* 0x000000010c137824 */ /* 0x000fe400078e0213 */
[----:B------:R-:W-:Y:S02]  /*2a000*/  IMAD.MOV.U32 R13, RZ, RZ, R4 ;  /* 0x000000ffff0d7224 */ /* 0x000fe400078e0004 */
[----:B------:R-:W-:-:S07]  /*2a010*/  IMAD.MOV.U32 R17, RZ, RZ, R14 ;  /* 0x000000ffff117224 */ /* 0x000fce00078e000e */
[----:B------:R-:W-:Y:S05]  /*2a020*/  WARPSYNC.COLLECTIVE R15, `(.L_x_3189) ;  /* 0x000000000f087348 */ /* 0x000fea0003c00000 */
[----:B------:R0:W1:Y:S02]  /*2a030*/  SHFL.IDX P6, R14, R13, R12, R11 ;  /* 0x0000000c0d0e7389 */ /* 0x00006400000c000b */
[----:B01----:R-:W-:Y:S01]  /*2a040*/  ENDCOLLECTIVE ;  /* 0x000000000000791b */ /* 0x003fe20003800000 */
.L_x_3189:
[----:B------:R-:W-:Y:S01]  /*2a050*/  IMAD.MOV.U32 R4, RZ, RZ, R14 ;  /* 0x000000ffff047224 */ /* 0x000fe200078e000e */
[----:B------:R-:W-:Y:S06]  /*2a060*/  BRA `(.L_x_3190) ;  /* 0xffffffa400a47947 */ /* 0x000fec000383ffff */
.L_x_3007:
[----:B------:R-:W-:Y:S01]  /*2a070*/  BSSY B0, `(.L_x_3191) ;  /* 0x0000007000007945 */ /* 0x000fe20003800000 */
[----:B------:R-:W-:Y:S02]  /*2a080*/  IMAD.MOV.U32 R13, RZ, RZ, R2 ;  /* 0x000000ffff0d7224 */ /* 0x000fe400078e0002 */
[----:B------:R-:W-:Y:S02]  /*2a090*/  IMAD.MOV.U32 R11, RZ, RZ, 0x1f ;  /* 0x0000001fff0b7424 */ /* 0x000fe400078e00ff */
[----:B------:R-:W-:-:S07]  /*2a0a0*/  IMAD.MOV.U32 R15, RZ, RZ, -0x1 ;  /* 0xffffffffff0f7424 */ /* 0x000fce00078e00ff */
[----:B0-23--:R-:W-:Y:S05]  /*2a0b0*/  WARPSYNC.COLLECTIVE R15, `(.L_x_3192) ;  /* 0x000000000f087348 */ /* 0x00dfea0003c00000 */
[----:B------:R1:W4:Y:S02]  /*2a0c0*/  SHFL.IDX P6, R14, R13, R12, R11 ;  /* 0x0000000c0d0e7389 */ /* 0x00032400000c000b */
[----:B01234-:R-:W-:Y:S01]  /*2a0d0*/  ENDCOLLECTIVE ;  /* 0x000000000000791b */ /* 0x01ffe20003800000 */
.L_x_3192:
[----:B------:R-:W-:Y:S05]  /*2a0e0*/  BSYNC B0 ;  /* 0x0000000000007941 */ /* 0x000fea0003800000 */
.L_x_3191:
[----:B------:R-:W-:Y:S01]  /*2a0f0*/  IMAD.MOV.U32 R6, RZ, RZ, R14 ;  /* 0x000000ffff067224 */ /* 0x000fe200078e000e */
[----:B------:R-:W-:Y:S06]  /*2a100*/  BRA `(.L_x_3006) ;  /* 0xffffffa400947947 */ /* 0x000fec000383ffff */
.L_x_3013:
[----:B-1----:R1:W2:Y:S02]  /*2a110*/  SYNCS.PHASECHK.TRANS64.TRYWAIT P0, [R5+URZ+0x2a820], R0 ;  /* 0x02a82000050075a7 */ /* 0x0022a4000800017f */
[----:B--2---:R-:W-:Y:S05]  /*2a120*/  @!P0 NANOSLEEP.SYNCS 0x989680 ;  /* 0x009896800000895d */ /* 0x004fea0003900000 */
[----:B------:R-:W2:Y:S02]  /*2a130*/  @!P0 SYNCS.PHASECHK.TRANS64 P0, [R5+URZ+0x2a820], R0 ;  /* 0x02a82000050085a7 */ /* 0x000ea4000800007f */
[----:B--2---:R-:W-:Y:S05]  /*2a140*/  @!P0 BRA `(.L_x_3013) ;  /* 0xfffffffc00f08947 */ /* 0x004fea000383ffff */
[----:B------:R-:W-:Y:S05]  /*2a150*/  BRA `(.L_x_3193) ;  /* 0xffffffac00f07947 */ /* 0x000fea000383ffff */
.L_x_3014:
        /* <DEDUP_REMOVED lines=11> */
.L_x_3195:
[----:B------:R-:W-:Y:S05]  /*2a210*/  BSYNC B0 ;  /* 0x0000000000007941 */ /* 0x000fea0003800000 */
.L_x_3194:
[----:B------:R-:W-:Y:S05]  /*2a220*/  BRA `(.L_x_3196) ;  /* 0xffffffac00d87947 */ /* 0x000fea000383ffff */
.L_x_3015:
[----:B------:R-:W-:Y:S01]  /*2a230*/  BSSY B0, `(.L_x_3197) ;  /* 0x0000006000007945 */ /* 0x000fe20003800000 */
[----:B------:R-:W-:-:S07]  /*2a240*/  IMAD.MOV.U32 R15, RZ, RZ, -0x1 ;  /* 0xffffffffff0f7424 */ /* 0x000fce00078e00ff */
[----:B01-3--:R-:W-:Y:S05]  /*2a250*/  WARPSYNC.COLLECTIVE R15, `(.L_x_3198) ;  /* 0x000000000f0c7348 */ /* 0x00bfea0003c00000 */
[----:B------:R-:W-:Y:S02]  /*2a260*/  ELECT P6, UR62, PT ;  /* 0x00000000003e782f */ /* 0x000fe400038c0000 */
[----:B------:R-:W-:Y:S01]  /*2a270*/  MOV R14, UR62 ;  /* 0x0000003e000e7c02 */ /* 0x000fe20008000f00 */
[----:B01-3--:R-:W-:Y:S10]  /*2a280*/  ENDCOLLECTIVE ;  /* 0x000000000000791b */ /* 0x00bff40003800000 */
.L_x_3198:
[----:B------:R-:W-:Y:S05]  /*2a290*/  BSYNC B0 ;  /* 0x0000000000007941 */ /* 0x000fea0003800000 */
.L_x_3197:
[----:B------:R-:W-:Y:S05]  /*2a2a0*/  BRA `(.L_x_3199) ;  /* 0xffffffac00cc7947 */ /* 0x000fea000383ffff */
.L_x_3017:
[----:B-1----:R1:W2:Y:S02]  /*2a2b0*/  SYNCS.PHASECHK.TRANS64.TRYWAIT P1, [R3+URZ+0x2a840], R2 ;  /* 0x02a84002030075a7 */ /* 0x0022a4000802017f */
[----:B--2---:R-:W-:Y:S05]  /*2a2c0*/  @!P1 NANOSLEEP.SYNCS 0x989680 ;  /* 0x009896800000995d */ /* 0x004fea0003900000 */
[----:B------:R-:W2:Y:S02]  /*2a2d0*/  @!P1 SYNCS.PHASECHK.TRANS64 P1, [R3+URZ+0x2a840], R2 ;  /* 0x02a84002030095a7 */ /* 0x000ea4000802007f */
[----:B--2---:R-:W-:Y:S05]  /*2a2e0*/  @!P1 BRA `(.L_x_3017) ;  /* 0xfffffffc00f09947 */ /* 0x004fea000383ffff */
[----:B------:R-:W-:Y:S05]  /*2a2f0*/  BRA `(.L_x_3200) ;  /* 0xffffffac00ec7947 */ /* 0x000fea000383ffff */
.L_x_3019:
[----:B--2---:R2:W4:Y:S02]  /*2a300*/  SYNCS.PHASECHK.TRANS64.TRYWAIT P1, [R5+URZ+0x2a840], R0 ;  /* 0x02a84000050075a7 */ /* 0x004524000802017f */
[----:B----4-:R-:W-:Y:S05]  /*2a310*/  @!P1 NANOSLEEP.SYNCS 0x989680 ;  /* 0x009896800000995d */ /* 0x010fea0003900000 */
[----:B------:R-:W4:Y:S02]  /*2a320*/  @!P1 SYNCS.PHASECHK.TRANS64 P1, [R5+URZ+0x2a840], R0 ;  /* 0x02a84000050095a7 */ /* 0x000f24000802007f */
[----:B----4-:R-:W-:Y:S05]  /*2a330*/  @!P1 BRA `(.L_x_3019) ;  /* 0xfffffffc00f09947 */ /* 0x010fea000383ffff */
[----:B------:R-:W-:Y:S05]  /*2a340*/  BRA `(.L_x_3201) ;  /* 0xffffffac00f87947 */ /* 0x000fea000383ffff */
.L_x_3021:
[----:B----4-:R4:W0:Y:S02]  /*2a350*/  SYNCS.PHASECHK.TRANS64.TRYWAIT P1, [R3+URZ+0x2a860], R2 ;  /* 0x02a86002030075a7 */ /* 0x010824000802017f */
[----:B0-----:R-:W-:Y:S05]  /*2a360*/  @!P1 NANOSLEEP.SYNCS 0x989680 ;  /* 0x009896800000995d */ /* 0x001fea0003900000 */
[----:B------:R-:W0:Y:S02]  /*2a370*/  @!P1 SYNCS.PHASECHK.TRANS64 P1, [R3+URZ+0x2a860], R2 ;  /* 0x02a86002030095a7 */ /* 0x000e24000802007f */
[----:B0-----:R-:W-:Y:S05]  /*2a380*/  @!P1 BRA `(.L_x_3021) ;  /* 0xfffffffc00f09947 */ /* 0x001fea000383ffff */
[----:B------:R-:W-:Y:S05]  /*2a390*/  BRA `(.L_x_3202) ;  /* 0xffffffac00f47947 */ /* 0x000fea000383ffff */
.L_x_3203:
        /* <DEDUP_REMOVED lines=14> */
.L_x_15639:


//--------------------- .text._ZN7cutlass13device_kernelIN5flash11enable_sm90INS1_16FlashAttnFwdSm90INS1_25CollectiveMainloopFwdSm90ILi2EN4cute5tupleIJNS5_1CILi1EEES8_S8_EEENS6_IJNS7_ILi64EEESA_SA_EEELi512ENS_10bfloat16_tEfNS_4arch4Sm90ELb0ELb0ELb0ELb0ELb1ELb0ELb0ELb0ELb0ELb1ELb1ELb0EEENS1_21CollectiveEpilogueFwdINS6_IJSA_NS7_ILi512EEESA_EEES9_SC_SE_Li256ELb0ELb1ELb1ELb0EEENS1_19SingleTileSchedulerILb0ELb1ELb1ELi64EEEEEEEEEvNT_6ParamsE --------------------------
	.section	.text._ZN7cutlass13device_kernelIN5flash11enable_sm90INS1_16FlashAttnFwdSm90INS1_25CollectiveMainloopFwdSm90ILi2EN4cute5tupleIJNS5_1CILi1EEES8_S8_EEENS6_IJNS7_ILi64EEESA_SA_EEELi512ENS_10bfloat16_tEfNS_4arch4Sm90ELb0ELb0ELb0ELb0ELb1ELb0ELb0ELb0ELb0ELb1ELb1ELb0EEENS1_21CollectiveEpilogueFwdINS6_IJSA_NS7_ILi512EEESA_EEES9_SC_SE_Li256ELb0ELb1ELb1ELb0EEENS1_19SingleTileSchedulerILb0ELb1ELb1ELi64EEEEEEEEEvNT_6ParamsE,"ax",@progbits
	.align	128
.text._ZN7cutlass13device_kernelIN5flash11enable_sm90INS1_16FlashAttnFwdSm90INS1_25CollectiveMainloopFwdSm90ILi2EN4cute5tupleIJNS5_1CILi1EEES8_S8_EEENS6_IJNS7_ILi64EEESA_SA_EEELi512ENS_10bfloat16_tEfNS_4arch4Sm90ELb0ELb0ELb0ELb0ELb1ELb0ELb0ELb0ELb0ELb1ELb1ELb0EEENS1_21CollectiveEpilogueFwdINS6_IJSA_NS7_ILi512EEESA_EEES9_SC_SE_Li256ELb0ELb1ELb1ELb0EEENS1_19SingleTileSchedulerILb0ELb1ELb1ELi64EEEEEEEEEvNT_6ParamsE:
        .type           _ZN7cutlass13device_kernelIN5flash11enable_sm90INS1_16FlashAttnFwdSm90INS1_25CollectiveMainloopFwdSm90ILi2EN4cute5tupleIJNS5_1CILi1EEES8_S8_EEENS6_IJNS7_ILi64EEESA_SA_EEELi512ENS_10bfloat16_tEfNS_4arch4Sm90ELb0ELb0ELb0ELb0ELb1ELb0ELb0ELb0ELb0ELb1ELb1ELb0EEENS1_21CollectiveEpilogueFwdINS6_IJSA_NS7_ILi512EEESA_EEES9_SC_SE_Li256ELb0ELb1ELb1ELb0EEENS1_19SingleTileSchedulerILb0ELb1ELb1ELi64EEEEEEEEEvNT_6ParamsE,@function
        .size           _ZN7cutlass13device_kernelIN5flash11enable_sm90INS1_16FlashAttnFwdSm90INS1_25CollectiveMainloopFwdSm90ILi2EN4cute5tupleIJNS5_1CILi1EEES8_S8_EEENS6_IJNS7_ILi64EEESA_SA_EEELi512ENS_10bfloat16_tEfNS_4arch4Sm90ELb0ELb0ELb0ELb0ELb1ELb0ELb0ELb0ELb0ELb1ELb1ELb0EEENS1_21CollectiveEpilogueFwdINS6_IJSA_NS7_ILi512EEESA_EEES9_SC_SE_Li256ELb0ELb1ELb1ELb0EEENS1_19SingleTileSchedulerILb0ELb1ELb1ELi64EEEEEEEEEvNT_6ParamsE,(.L_x_15640 - _ZN7cutlass13device_kernelIN5flash11enable_sm90INS1_16FlashAttnFwdSm90INS1_25CollectiveMainloopFwdSm90ILi2EN4cute5tupleIJNS5_1CILi1EEES8_S8_EEENS6_IJNS7_ILi64EEESA_SA_EEELi512ENS_10bfloat16_tEfNS_4arch4Sm90ELb0ELb0ELb0ELb0ELb1ELb0ELb0ELb0ELb0ELb1ELb1ELb0EEENS1_21CollectiveEpilogueFwdINS6_IJSA_NS7_ILi512EEESA_EEES9_SC_SE_Li256ELb0ELb1ELb1ELb0EEENS1_19SingleTileSchedulerILb0ELb1ELb1ELi64EEEEEEEEEvNT_6ParamsE)
        .other          _ZN7cutlass13device_kernelIN5flash11enable_sm90INS1_16FlashAttnFwdSm90INS1_25CollectiveMainloopFwdSm90ILi2EN4cute5tupleIJNS5_1CILi1EEES8_S8_EEENS6_IJNS7_ILi64EEESA_SA_EEELi512ENS_10bfloat16_tEfNS_4arch4Sm90ELb0ELb0ELb0ELb0ELb1ELb0ELb0ELb0ELb0ELb1ELb1ELb0EEENS1_21CollectiveEpilogueFwdINS6_IJSA_NS7_ILi512EEESA_EEES9_SC_SE_Li256ELb0ELb1ELb1ELb0EEENS1_19SingleTileSchedulerILb0ELb1ELb1ELi64EEEEEEEEEvNT_6ParamsE,@"STO_CUDA_ENTRY STV_DEFAULT"
_ZN7cutlass13device_kernelIN5flash11enable_sm90INS1_16FlashAttnFwdSm90INS1_25CollectiveMainloopFwdSm90ILi2EN4cute5tupleIJNS5_1CILi1EEES8_S8_EEENS6_IJNS7_ILi64EEESA_SA_EEELi512ENS_10bfloat16_tEfNS_4arch4Sm90ELb0ELb0ELb0ELb0ELb1ELb0ELb0ELb0ELb0ELb1ELb1ELb0EEENS1_21CollectiveEpilogueFwdINS6_IJSA_NS7_ILi512EEESA_EEES9_SC_SE_Li256ELb0ELb1ELb1ELb0EEENS1_19SingleTileSchedulerILb0ELb1ELb1ELi64EEEEEEEEEvNT_6ParamsE:
        /* <DEDUP_REMOVED lines=35> */
[----:B0-----:R0:W1:Y:S01]  /*0230*/  SYNCS.EXCH.64 URZ, [UR6+0x28c30], UR4 ;  /* 0x028c3004063f75b2 */ /* 0x0010620008000100 */
[----:B------:R0:W2:Y:S01]  /*0240*/  SYNCS.EXCH.64 URZ, [UR6+0x28c40], UR4 ;  /* 0x028c4004063f75b2 */ /* 0x0000a20008000100 */
[----:B------:R0:W0:Y:S01]  /*0250*/  SYNCS.EXCH.64 URZ, [UR6+0x28c38], UR4 ;  /* 0x028c3804063f75b2 */ /* 0x0000220008000100 */
[----:B------:R0:W0:Y:S01]  /*0260*/  SYNCS.EXCH.64 URZ, [UR6+0x28c48], UR4 ;  /* 0x028c4804063f75b2 */ /* 0x0000220008000100 */
[----:B------:R-:W-:Y:S01]  /*0270*/  NOP ;  /* 0x0000000000007918 */ /* 0x000fe20000000000 */
.L_x_3204:
        /* <DEDUP_REMOVED lines=22> */
.L_x_3205:
        /* <DEDUP_REMOVED lines=18> */
.L_x_3206:
        /* <DEDUP_REMOVED lines=22> */
.L_x_3207:
        /* <DEDUP_REMOVED lines=23> */
.L_x_3208:
        /* <DEDUP_REMOVED lines=9> */
.L_x_3211:
[----:B------:R-:W-:-:S08]  /*0860*/  NOP ;  /* 0x0000000000007918 */ /* 0x000fd00000000000 */
[----:B------:R-:W0:Y:S02]  /*0870*/  USETMAXREG.TRY_ALLOC.CTAPOOL UP0, 0xe8 ;  /* 0x000000e8000079c8 */ /* 0x000e240008000600 */
[----:B0-----:R-:W-:-:S13]  /*0880*/  PLOP3.LUT P0, PT, PT, PT, UP0, 0x80, 0x0 ;  /* 0x000000000000781c */ /* 0x001fda0003f0f008 */
[----:B------:R-:W-:Y:S05]  /*0890*/  @!P0 BRA `(.L_x_3211) ;  /* 0xfffffffc00f08947 */ /* 0x000fea000383ffff */
[----:B------:R-:W-:Y:S01]  /*08a0*/  LOP3.LUT R0, R30, 0xffffff80, RZ, 0xc0, !PT ;  /* 0xffffff801e007812 */ /* 0x000fe200078ec0ff */
[----:B------:R-:W0:Y:S01]  /*08b0*/  S2UR UR6, SR_CTAID.Y ;  /* 0x00000000000679c3 */ /* 0x000e220000002600 */
[----:B------:R-:W-:Y:S02]  /*08c0*/  ULDC UR7, c[0x0][0xc50] ;  /* 0x0003140000077ab9 */ /* 0x000fe40000000800 */
[----:B------:R-:W-:Y:S01]  /*08d0*/  ISETP.NE.AND P0, PT, R0, 0x80, PT ;  /* 0x000000800000780c */ /* 0x000fe20003f05270 */
[----:B------:R-:W-:-:S04]  /*08e0*/  UISETP.NE.AND UP0, UPT, UR7, 0x1, UPT ;  /* 0x000000010700788c */ /* 0x000fc8000bf05270 */
[----:B------:R-:W1:Y:S07]  /*08f0*/  S2UR UR8, SR_CTAID.Z ;  /* 0x00000000000879c3 */ /* 0x000e6e0000002700 */
[----:B------:R-:W-:Y:S01]  /*0900*/  @UP0 ULDC UR4, c[0x0][0xc54] ;  /* 0x0003150000040ab9 */ /* 0x000fe20000000800 */
[----:B------:R-:W-:Y:S06]  /*0910*/  @!P0 BAR.ARV 0x8, 0x100 ;  /* 0x0204000000008b1d */ /* 0x000fec0000002000 */
[----:B------:R-:W-:Y:S01]  /*0920*/  ISETP.GE.U32.AND P0, PT, R30, 0x100, PT ;  /* 0x000001001e00780c */ /* 0x000fe20003f06070 */
[----:B------:R-:W-:Y:S01]  /*0930*/  @UP0 ULDC UR10, c[0x0][0xc58] ;  /* 0x00031600000a0ab9 */ /* 0x000fe20000000800 */
[----:B0-----:R-:W-:-:S02]  /*0940*/  UIMAD.WIDE.U32 UR4, UR6, UR4, URZ ;  /* 0x00000004060472a5 */ /* 0x001fc4000f8e003f */
[----:B------:R-:W-:Y:S02]  /*0950*/  UMOV UR38, UR6 ;  /* 0x0000000600267c82 */ /* 0x000fe40008000000 */
[----:B------:R-:W-:-:S04]  /*0960*/  @UP0 USHF.R.U32.HI UR38, URZ, UR10, UR5 ;  /* 0x0000000a3f260299 */ /* 0x000fc80008011605 */
[----:B------:R-:W-:-:S03]  /*0970*/  UIADD3 UR4, -UR38, URZ, URZ ;  /* 0x0000003f26047290 */ /* 0x000fc6000fffe13f */
[----:B------:R-:W-:Y:S06]  /*0980*/  @P0 BAR.ARV 0xf, 0x100 ;  /* 0x03c4000000000b1d */ /* 0x000fec0000002000 */
[----:B-1----:R-:W-:Y:S01]  /*0990*/  ISETP.LE.AND P0, PT, RZ, UR8, PT ;  /* 0x00000008ff007c0c */ /* 0x002fe2000bf03270 */
[----:B------:R-:W-:-:S12]  /*09a0*/  UIMAD UR7, UR7, UR4, UR6 ;  /* 0x00000004070772a4 */ /* 0x000fd8000f8e0206 */
[----:B------:R-:W-:Y:S05]  /*09b0*/  @!P0 BRA `(.L_x_3212) ;  /* 0x000000c000c88947 */ /* 0x000fea0003800000 */
[----:B------:R-:W-:Y:S01]  /*09c0*/  ULDC.64 UR4, c[0x0][0x418] ;  /* 0x0001060000047ab9 */ /* 0x000fe20000000a00 */
[----:B------:R-:W-:Y:S01]  /*09d0*/  ULDC UR43, c[0x0][0x424] ;  /* 0x00010900002b7ab9 */ /* 0x000fe20000000800 */
[----:B------:R-:W-:Y:S01]  /*09e0*/  UISETP.NE.U32.AND UP0, UPT, UR4, URZ, UPT ;  /* 0x0000003f0400728c */ /* 0x000fe2000bf05070 */
[----:B------:R-:W0:Y:S01]  /*09f0*/  S2UR UR42, SR_CgaCtaId ;  /* 0x00000000002a79c3 */ /* 0x000e220000008800 */
[----:B------:R-:W-:Y:S01]  /*0a00*/  UISETP.NE.AND UP1, UPT, UR9, 0x1, UPT ;  /* 0x000000010900788c */ /* 0x000fe2000bf25270 */
[----:B------:R-:W-:Y:S01]  /*0a10*/  VIADD R16, R30, 0xffffff80 ;  /* 0xffffff801e107836 */ /* 0x000fe20000000000 */
[----:B------:R-:W-:Y:S01]  /*0a20*/  UISETP.NE.AND.EX UP0, UPT, UR5, URZ, UPT, UP0 ;  /* 0x0000003f0500728c */ /* 0x000fe2000bf05300 */
[----:B------:R-:W-:Y:S01]  /*0a30*/  ULDC UR4, c[0x0][0x2f0] ;  /* 0x0000bc0000047ab9 */ /* 0x000fe20000000800 */
[----:B------:R-:W-:Y:S02]  /*0a40*/  USHF.R.U32.HI UR11, URZ, 0x10, UR7 ;  /* 0x000000103f0b7899 */ /* 0x000fe40008011607 */
[----:B------:R-:W-:Y:S01]  /*0a50*/  PLOP3.LUT P0, PT, PT, PT, UP1, 0x80, 0x0 ;  /* 0x000000000000781c */ /* 0x000fe20003f0f018 */
[----:B------:R-:W-:-:S02]  /*0a60*/  USEL UR43, UR43, 0x1, UP0 ;  /* 0x000000012b2b7887 */ /* 0x000fc40008000000 */
[----:B------:R-:W-:Y:S02]  /*0a70*/  UISETP.NE.AND UP0, UPT, UR11, URZ, UPT ;  /* 0x0000003f0b00728c */ /* 0x000fe4000bf05270 */
[----:B------:R-:W-:Y:S02]  /*0a80*/  UIMAD UR43, UR43, UR4, URZ ;  /* 0x000000042b2b72a4 */ /* 0x000fe4000f8e023f */
[----:B------:R-:W-:Y:S02]  /*0a90*/  ULOP3.LUT UR7, UR7, 0xffff, URZ, 0xc0, !UPT ;  /* 0x0000ffff07077892 */ /* 0x000fe4000f8ec03f */
[----:B------:R-:W-:-:S04]  /*0aa0*/  UIADD3 UR4, UR43, 0x3f, URZ ;  /* 0x0000003f2b047890 */ /* 0x000fc8000fffe03f */
[----:B------:R-:W-:Y:S01]  /*0ab0*/  USHF.R.S32.HI UR5, URZ, 0x1f, UR4 ;  /* 0x0000001f3f057899 */ /* 0x000fe20008011404 */
[----:B------:R-:W-:-:S03]  /*0ac0*/  @!UP0 ULDC UR11, c[0x0][0x9f0] ;  /* 0x00027c00000b8ab9 */ /* 0x000fc60000000800 */
[----:B------:R-:W-:-:S04]  /*0ad0*/  ULEA.HI UR5, UR5, UR4, URZ, 0x6 ;  /* 0x0000000405057291 */ /* 0x000fc8000f8f303f */
[----:B------:R-:W-:Y:S01]  /*0ae0*/  USHF.R.S32.HI UR6, URZ, 0x6, UR5 ;  /* 0x000000063f067899 */ /* 0x000fe20008011405 */
[----:B0-----:R-:W-:Y:S11]  /*0af0*/  @!P0 BRA `(.L_x_3213) ;  /* 0x0000001c00ec8947 */ /* 0x001ff60003800000 */
[----:B------:R-:W-:Y:S01]  /*0b00*/  UISETP.GE.AND UP0, UPT, UR43, 0x1, UPT ;  /* 0x000000012b00788c */ /* 0x000fe2000bf06270 */
[----:B------:R-:W-:Y:S02]  /*0b10*/  PLOP3.LUT P0, PT, PT, PT, PT, 0x80, 0x0 ;  /* 0x000000000000781c */ /* 0x000fe40003f0f070 */
[----:B------:R-:W-:Y:S01]  /*0b20*/  CS2R R2, SRZ ;  /* 0x0000000000027805 */ /* 0x000fe2000001ff00 */
[----:B------:R-:W-:Y:S01]  /*0b30*/  IMAD.MOV.U32 R4, RZ, RZ, RZ ;  /* 0x000000ffff047224 */ /* 0x000fe200078e00ff */
[----:B------:R-:W-:Y:S02]  /*0b40*/  CS2R R150, SRZ ;  /* 0x0000000000967805 */ /* 0x000fe4000001ff00 */
[----:B------:R-:W-:Y:S02]  /*0b50*/  CS2R R148, SRZ ;  /* 0x0000000000947805 */ /* 0x000fe4000001ff00 */
[----:B------:R-:W-:Y:S02]  /*0b60*/  PLOP3.LUT P1, PT, PT, PT, UP0, 0x80, 0x0 ;  /* 0x000000000000781c */ /* 0x000fe40003f2f008 */
        /* <DEDUP_REMOVED lines=55> */
[----:B------:R-:W-:Y:S01]  /*0ee0*/  IMAD.MOV.U32 R37, RZ, RZ, RZ ;  /* 0x000000ffff257224 */ /* 0x000fe200078e00ff */
[----:B------:R-:W-:Y:S06]  /*0ef0*/  @!P1 BRA `(.L_x_3214) ;  /* 0x0000000000749947 */ /* 0x000fec0003800000 */
[----:B------:R-:W-:Y:S01]  /*0f00*/  MOV R5, UR11 ;  /* 0x0000000b00057c02 */ /* 0x000fe20008000f00 */
[----:B------:R-:W-:-:S03]  /*0f10*/  UIADD3 UR4, UR6, -0x1, UR11 ;  /* 0xffffffff06047890 */ /* 0x000fc6000fffe00b */
[-C--:B------:R-:W-:Y:S02]  /*0f20*/  IABS R3, R5.reuse ;  /* 0x0000000500037213 */ /* 0x080fe40000000000 */
[----:B------:R-:W-:Y:S01]  /*0f30*/  IABS R9, R5 ;  /* 0x0000000500097213 */ /* 0x000fe20000000000 */
[----:B------:R-:W-:Y:S01]  /*0f40*/  IMAD.U32 R8, RZ, RZ, UR4 ;  /* 0x00000004ff087e24 */ /* 0x000fe2000f8e00ff */
[----:B------:R-:W0:Y:S01]  /*0f50*/  I2F.RP R0, R3 ;  /* 0x0000000300007306 */ /* 0x000e220000209400 */
[----:B------:R-:W-:Y:S01]  /*0f60*/  ULOP3.LUT UR4, UR4, UR11, URZ, 0x3c, !UPT ;  /* 0x0000000b04047292 */ /* 0x000fe2000f8e3c3f */
[----:B------:R-:W-:-:S05]  /*0f70*/  IADD3 R9, RZ, -R9, RZ ;  /* 0x80000009ff097210 */ /* 0x000fca0007ffe0ff */
[----:B------:R-:W-:Y:S01]  /*0f80*/  ISETP.LE.AND P3, PT, RZ, UR4, PT ;  /* 0x00000004ff007c0c */ /* 0x000fe2000bf63270 */
[----:B0-----:R-:W0:Y:S02]  /*0f90*/  MUFU.RCP R0, R0 ;  /* 0x0000000000007308 */ /* 0x001e240000001000 */
[----:B0-----:R-:W-:Y:S01]  /*0fa0*/  VIADD R6, R0, 0xffffffe ;  /* 0x0ffffffe00067836 */ /* 0x001fe20000000000 */
[----:B------:R-:W-:-:S05]  /*0fb0*/  IABS R0, R8 ;  /* 0x0000000800007213 */ /* 0x000fca0000000000 */
[----:B------:R0:W1:Y:S02]  /*0fc0*/  F2I.FTZ.U32.TRUNC.NTZ R7, R6 ;  /* 0x0000000600077305 */ /* 0x000064000021f000 */
[----:B0-----:R-:W-:Y:S02]  /*0fd0*/  IMAD.MOV.U32 R6, RZ, RZ, RZ ;  /* 0x000000ffff067224 */ /* 0x001fe400078e00ff */
[----:B-1----:R-:W-:-:S04]  /*0fe0*/  IMAD.MOV R10, RZ, RZ, -R7 ;  /* 0x000000ffff0a7224 */ /* 0x002fc800078e0a07 */
[----:B------:R-:W-:-:S04]  /*0ff0*/  IMAD R5, R10, R3, RZ ;  /* 0x000000030a057224 */ /* 0x000fc800078e02ff */
[----:B------:R-:W-:-:S04]  /*1000*/  IMAD.HI.U32 R7, R7, R5, R6 ;  /* 0x0000000507077227 */ /* 0x000fc800078e0006 */
[----:B------:R-:W-:Y:S02]  /*1010*/  IMAD.MOV.U32 R5, RZ, RZ, R9 ;  /* 0x000000ffff057224 */ /* 0x000fe400078e0009 */
[----:B------:R-:W-:-:S04]  /*1020*/  IMAD.HI.U32 R7, R7, R0, RZ ;  /* 0x0000000007077227 */ /* 0x000fc800078e00ff */
[----:B------:R-:W-:-:S05]  /*1030*/  IMAD R0, R7, R5, R0 ;  /* 0x0000000507007224 */ /* 0x000fca00078e0200 */
[----:B------:R-:W-:-:S13]  /*1040*/  ISETP.GT.U32.AND P2, PT, R3, R0, PT ;  /* 0x000000000300720c */ /* 0x000fda0003f44070 */
[----:B------:R-:W-:Y:S01]  /*1050*/  @!P2 IMAD.IADD R0, R0, 0x1, -R3 ;  /* 0x000000010000a824 */ /* 0x000fe200078e0a03 */
[----:B------:R-:W-:Y:S02]  /*1060*/  @!P2 IADD3 R7, R7, 0x1, RZ ;  /* 0x000000010707a810 */ /* 0x000fe40007ffe0ff */
[----:B------:R-:W-:Y:S02]  /*1070*/  ISETP.NE.AND P2, PT, RZ, UR11, PT ;  /* 0x0000000bff007c0c */ /* 0x000fe4000bf45270 */
[----:B------:R-:W-:-:S13]  /*1080*/  ISETP.GE.U32.AND P1, PT, R0, R3, PT ;  /* 0x000000030000720c */ /* 0x000fda0003f26070 */
[----:B------:R-:W-:-:S04]  /*1090*/  @P1 VIADD R7, R7, 0x1 ;  /* 0x0000000107071836 */ /* 0x000fc80000000000 */
[----:B------:R-:W-:-:S04]  /*10a0*/  IMAD.MOV.U32 R3, RZ, RZ, R7 ;  /* 0x000000ffff037224 */ /* 0x000fc800078e0007 */
[----:B------:R-:W-:Y:S01]  /*10b0*/  @!P3 IMAD.MOV R3, RZ, RZ, -R3 ;  /* 0x000000ffff03b224 */ /* 0x000fe200078e0a03 */
[----:B------:R-:W-:-:S07]  /*10c0*/  @!P2 LOP3.LUT R3, RZ, UR11, RZ, 0x33, !PT ;  /* 0x0000000bff03ac12 */ /* 0x000fce000f8e33ff */
.L_x_3214:
[----:B------:R-:W-:Y:S01]  /*10d0*/  IMAD R0, R3, UR7, RZ ;  /* 0x0000000703007c24 */ /* 0x000fe2000f8e02ff */
[----:B------:R-:W-:Y:S02]  /*10e0*/  MOV R36, RZ ;  /* 0x000000ff00247202 */ /* 0x000fe40000000f00 */
[----:B------:R-:W-:Y:S02]  /*10f0*/  CS2R R34, SRZ ;  /* 0x0000000000227805 */ /* 0x000fe4000001ff00 */
[----:B------:R-:W-:Y:S02]  /*1100*/  CS2R R32, SRZ ;  /* 0x0000000000207805 */ /* 0x000fe4000001ff00 */
[----:B------:R-:W-:Y:S02]  /*1110*/  CS2R R30, SRZ ;  /* 0x00000000001e7805 */ /* 0x000fe4000001ff00 */
[----:B------:R-:W-:Y:S02]  /*1120*/  VIADDMNMX R3, R0, R3, UR6, PT ;  /* 0x0000000600037e46 */ /* 0x000fe4000b800103 */
[----:B------:R-:W-:-:S02]  /*1130*/  CS2R R28, SRZ ;  /* 0x00000000001c7805 */ /* 0x000fc4000001ff00 */
[----:B------:R-:W-:Y:S02]  /*1140*/  CS2R R26, SRZ ;  /* 0x00000000001a7805 */ /* 0x000fe4000001ff00 */
[----:B------:R-:W-:Y:S02]  /*1150*/  CS2R R24, SRZ ;  /* 0x0000000000187805 */ /* 0x000fe4000001ff00 */
[----:B------:R-:W-:-:S13]  /*1160*/  ISETP.GT.AND P1, PT, R3, R0, PT ;  /* 0x000000000300720c */ /* 0x000fda0003f24270 */
[----:B------:R-:W-:Y:S05]  /*1170*/  @!P1 BRA `(.L_x_3215) ;  /* 0x0000005c00249947 */ /* 0x000fea0003800000 */
[----:B------:R-:W-:Y:S01]  /*1180*/  SHF.R.S32.HI R5, RZ, 0x1f, R16 ;  /* 0x0000001fff057819 */ /* 0x000fe20000011410 */
[----:B------:R-:W-:-:S03]  /*1190*/  UMOV UR7, 0x400 ;  /* 0x0000040000077882 */ /* 0x000fc60000000000 */
[----:B------:R-:W-:-:S04]  /*11a0*/  LEA.HI R5, R5, R16, RZ, 0x7 ;  /* 0x0000001005057211 */ /* 0x000fc800078f38ff */
[----:B------:R-:W-:Y:S02]  /*11b0*/  SHF.R.S32.HI R2, RZ, 0x7, R5 ;  /* 0x00000007ff027819 */ /* 0x000fe40000011405 */
[----:B------:R-:W-:-:S04]  /*11c0*/  LOP3.LUT R5, R5, 0xffffff80, RZ, 0xc0, !PT ;  /* 0xffffff8005057812 */ /* 0x000fc800078ec0ff */
[----:B------:R-:W0:Y:S01]  /*11d0*/  SHFL.IDX PT, R2, R2, RZ, 0x1f ;  /* 0x00001fff02027589 */ /* 0x000e2200000e0000 */
[----:B------:R-:W-:-:S05]  /*11e0*/  IMAD.IADD R5, R16, 0x1, -R5 ;  /* 0x0000000110057824 */ /* 0x000fca00078e0a05 */
[----:B------:R-:W-:-:S04]  /*11f0*/  SHF.R.S32.HI R4, RZ, 0x1f, R5 ;  /* 0x0000001fff047819 */ /* 0x000fc80000011405 */
[CC--:B------:R-:W-:Y:S02]  /*1200*/  LEA.HI R6, R4.reuse, R5.reuse, RZ, 0x2 ;  /* 0x0000000504067211 */ /* 0x0c0fe400078f10ff */
[----:B------:R-:W-:Y:S02]  /*1210*/  LEA.HI R4, R4, R5, RZ, 0x5 ;  /* 0x0000000504047211 */ /* 0x000fe400078f28ff */
[----:B------:R-:W-:Y:S02]  /*1220*/  SHF.R.S32.HI R7, RZ, 0x1f, R6 ;  /* 0x0000001fff077819 */ /* 0x000fe40000011406 */
[----:B------:R-:W-:Y:S02]  /*1230*/  SHF.R.S32.HI R4, RZ, 0x5, R4 ;  /* 0x00000005ff047819 */ /* 0x000fe40000011404 */
[----:B0-----:R-:W-:Y:S02]  /*1240*/  R2UR UR4, R2 ;  /* 0x00000000020472ca */ /* 0x001fe400000e0000 */
[----:B------:R-:W-:-:S04]  /*1250*/  SHF.R.S32.HI R2, RZ, 0x2, R6 ;  /* 0x00000002ff027819 */ /* 0x000fc80000011406 */
[----:B------:R-:W-:-:S04]  /*1260*/  LEA.HI R7, R7, R2, RZ, 0x3 ;  /* 0x0000000207077211 */ /* 0x000fc800078f18ff */
[----:B------:R-:W-:-:S03]  /*1270*/  LOP3.LUT R7, R7, 0xfffffff8, RZ, 0xc0, !PT ;  /* 0xfffffff807077812 */ /* 0x000fc600078ec0ff */
[----:B------:R-:W-:Y:S02]  /*1280*/  ULEA.HI UR5, UR4, UR4, URZ, 0x1 ;  /* 0x0000000404057291 */ /* 0x000fe4000f8f083f */
[----:B------:R-:W-:Y:S02]  /*1290*/  IMAD.IADD R7, R2, 0x1, -R7 ;  /* 0x0000000102077824 */ /* 0x000fe400078e0a07 */
[----:B------:R-:W-:Y:S02]  /*12a0*/  ULOP3.LUT UR6, UR5, 0x1fffe, URZ, 0xc0, !UPT ;  /* 0x0001fffe05067892 */ /* 0x000fe4000f8ec03f */
[----:B------:R-:W-:Y:S01]  /*12b0*/  ULEA UR5, UR42, UR7, 0x18 ;  /* 0x000000072a057291 */ /* 0x000fe2000f8ec03f */
[----:B------:R-:W-:Y:S01]  /*12c0*/  IMAD R4, R4, 0x10, R7 ;  /* 0x0000001004047824 */ /* 0x000fe200078e0207 */
[----:B------:R-:W-:Y:S02]  /*12d0*/  UIADD3 UR6, UR4, -UR6, URZ ;  /* 0x8000000604067290 */ /* 0x000fe4000fffe03f */
[----:B------:R-:W-:-:S02]  /*12e0*/  ULOP3.LUT UR4, UR39, 0x1, URZ, 0xfc, !UPT ;  /* 0x0000000127047892 */ /* 0x000fc4000f8efc3f */
[----:B------:R-:W-:Y:S02]  /*12f0*/  ULEA UR6, UR6, UR5, 0xf ;  /* 0x0000000506067291 */ /* 0x000fe4000f8e783f */
[----:B------:R-:W-:Y:S02]  /*1300*/  UISETP.NE.AND UP0, UPT, UR4, 0x3, UPT ;  /* 0x000000030400788c */ /* 0x000fe4000bf05270 */
[----:B------:R-:W-:-:S04]  /*1310*/  UIADD3 UR6, UR6, 0x400, URZ ;  /* 0x0000040006067890 */ /* 0x000fc8000fffe03f */
[----:B------:R-:W-:Y:S01]  /*1320*/  PLOP3.LUT P0, PT, PT, PT, UP0, 0x80, 0x0 ;  /* 0x000000000000781c */ /* 0x000fe20003f0f008 */
[----:B------:R-:W-:-:S04]  /*1330*/  USHF.R.U32.HI UR6, URZ, 0x4, UR6 ;  /* 0x000000043f067899 */ /* 0x000fc80008011606 */
[----:B------:R-:W-:-:S04]  /*1340*/  ULOP3.LUT UR6, UR6, 0x3fff, URZ, 0xc0, !UPT ;  /* 0x00003fff06067892 */ /* 0x000fc8000f8ec03f */
[----:B------:R-:W-:-:S04]  /*1350*/  ULOP3.LUT UR6, UR6, 0x2000000, URZ, 0xfc, !UPT ;  /* 0x0200000006067892 */ /* 0x000fc8000f8efc3f */
[----:B------:R-:W-:Y:S08]  /*1360*/  @!P0 BRA `(.L_x_3216) ;  /* 0x0000000000048947 */ /* 0x000ff00003800000 */
[----:B------:R-:W-:Y:S01]  /*1370*/  BPT.TRAP 0x1 ;  /* 0x000000040000795c */ /* 0x000fe20000300000 */
.L_x_3216:
[----:B------:R-:W-:-:S04]  /*1380*/  SHF.L.U32 R2, RZ, 0x1f, RZ ;  /* 0x0000001fff027819 */ /* 0x000fc800000006ff */
[----:B------:R-:W0:Y:S02]  /*1390*/  SYNCS.PHASECHK.TRANS64.TRYWAIT P1, [UR5+0x28c50], R2 ;  /* 0x028c5002ff0075a7 */ /* 0x000e240008020145 */
[----:B0-----:R-:W-:Y:S05]  /*13a0*/  @!P1 BRA `(.L_x_3217) ;  /* 0x000000b800549947 */ /* 0x001fea0003800000 */
.L_x_3301:
[----:B------:R-:W-:Y:S01]  /*13b0*/  BAR.SYNC.DEFER_BLOCKING 0xe, 0x100 ;  /* 0x0384000000007b1d */ /* 0x000fe20000010000 */
[----:B------:R-:W-:Y:S02]  /*13c0*/  UIADD3 UR4, UR5, 0x26800, URZ ;  /* 0x0002680005047890 */ /* 0x000fe4000fffe03f */
[----:B------:R-:W-:Y:S02]  /*13d0*/  UIADD3 UR14, UR6, 0x80, URZ ;  /* 0x00000080060e7890 */ /* 0x000fe4000fffe03f */
[----:B------:R-:W-:Y:S01]  /*13e0*/  USHF.R.U32.HI UR4, URZ, 0x4, UR4 ;  /* 0x000000043f047899 */ /* 0x000fe20008011604 */
[----:B------:R-:W-:Y:S01]  /*13f0*/  UMOV UR9, 0x40000040 ;  /* 0x4000004000097882 */ /* 0x000fe20000000000 */
[----:B------:R-:W-:Y:S02]  /*1400*/  UMOV UR10, UR6 ;  /* 0x00000006000a7c82 */ /* 0x000fe40008000000 */
[----:B------:R-:W-:Y:S01]  /*1410*/  ULOP3.LUT UR4, UR4, 0x3fff, URZ, 0xc0, !UPT ;  /* 0x00003fff04047892 */ /* 0x000fe2000f8ec03f */
[----:B------:R-:W-:Y:S01]  /*1420*/  UMOV UR11, 0x40000040 ;  /* 0x40000040000b7882 */ /* 0x000fe20000000000 */
[----:B------:R-:W-:-:S02]  /*1430*/  UMOV UR13, 0x40000040 ;  /* 0x40000040000d7882 */ /* 0x000fc40000000000 */
[----:B------:R-:W-:Y:S01]  /*1440*/  ULOP3.LUT UR4, UR4, 0x10000, URZ, 0xfc, !UPT ;  /* 0x0001000004047892 */ /* 0x000fe2000f8efc3f */
[----:B------:R-:W-:Y:S01]  /*1450*/  UMOV UR15, 0x40000040 ;  /* 0x40000040000f7882 */ /* 0x000fe20000000000 */
[----:B------:R-:W-:Y:S02]  /*1460*/  UIADD3 UR18, UR6, 0x100, URZ ;  /* 0x0000010006127890 */ /* 0x000fe4000fffe03f */
[----:B------:R-:W-:-:S03]  /*1470*/  UIADD3 UR12, UR4, 0x2, URZ ;  /* 0x00000002040c7890 */ /* 0x000fc6000fffe03f */
[----:B------:R-:W-:Y:S01]  /*1480*/  UMOV UR8, UR4 ;  /* 0x0000000400087c82 */ /* 0x000fe20008000000 */
[----:B------:R-:W-:Y:S01]  /*1490*/  UIADD3 UR16, UR4, 0x4, URZ ;  /* 0x0000000404107890 */ /* 0x000fe2000fffe03f */
[----:B------:R-:W-:Y:S01]  /*14a0*/  UMOV UR17, 0x40000040 ;  /* 0x4000004000117882 */ /* 0x000fe20000000000 */
[----:B------:R-:W-:Y:S01]  /*14b0*/  WARPGROUP.ARRIVE ;  /* 0x00000000000079c5 */ /* 0x000fe20000000000 */
[----:B------:R-:W-:Y:S01]  /*14c0*/  UMOV UR19, 0x40000040 ;  /* 0x4000004000137882 */ /* 0x000fe20000000000 */
[----:B------:R-:W-:Y:S02]  /*14d0*/  UIADD3 UR20, UR4, 0x6, URZ ;  /* 0x0000000604147890 */ /* 0x000fe4000fffe03f */
[----:B------:R-:W-:Y:S02]  /*14e0*/  UIADD3 UR22, UR6, 0x180, URZ ;  /* 0x0000018006167890 */ /* 0x000fe4000fffe03f */
[----:B------:R-:W-:Y:S01]  /*14f0*/  HGMMA.64x256x16.F32.BF16 R24, gdesc[UR8].tnspB, RZ, !UPT, gsb0 ;  /* 0x43e00000081879f0 */ /* 0x000fe2000c0018ff */
[----:B------:R-:W-:Y:S01]  /*1500*/  UMOV UR21, 0x40000040 ;  /* 0x4000004000157882 */ /* 0x000fe20000000000 */
[----:B------:R-:W-:Y:S01]  /*1510*/  UMOV UR23, 0x40000040 ;  /* 0x4000004000177882 */ /* 0x000fe20000000000 */
[----:B------:R-:W-:-:S02]  /*1520*/  WARPGROUP.DEPBAR.LE gsb0, 0x0 ;  /* 0x00008000000079c5 */ /* 0x000fc40000010000 */
[----:B------:R-:W-:-:S15]  /*1530*/  WARPGROUP.ARRIVE ;  /* 0x00000000000079c5 */ /* 0x000fde0000000000 */
[----:B------:R-:W-:-:S08]  /*1540*/  NOP ;  /* 0x0000000000007918 */ /* 0x000fd00000000000 */
[----:B------:R-:W-:Y:S03]  /*1550*/  HGMMA.64x256x16.F32.BF16 R24, gdesc[UR12].tnspB, R24, gsb0 ;  /* 0x43e000000c1879f0 */ /* 0x000fe60008001818 */
[----:B------:R-:W-:Y:S02]  /*1560*/  WARPGROUP.DEPBAR.LE gsb0, 0x0 ;  /* 0x00008000000079c5 */ /* 0x000fe40000010000 */
        /* <DEDUP_REMOVED lines=8> */
[----:B------:R-:W-:Y:S06]  /*15f0*/  BAR.ARV 0xf, 0x100 ;  /* 0x03c4000000007b1d */ /* 0x000fec0000002000 */
[----:B------:R-:W-:Y:S05]  /*1600*/  @!P0 BRA `(.L_x_3218) ;  /* 0x0000000000048947 */ /* 0x000fea0003800000 */
[----:B------:R-:W-:Y:S01]  /*1610*/  BPT.TRAP 0x1 ;  /* 0x000000040000795c */ /* 0x000fe20000300000 */
.L_x_3218:
[----:B------:R-:W-:Y:S01]  /*1620*/  IADD3 R3, R3, -0x2, RZ ;  /* 0xfffffffe03037810 */ /* 0x000fe20007ffe0ff */
[----:B------:R-:W-:-:S03]  /*1630*/  UIADD3 UR4, UR5, 0x28c60, URZ ;  /* 0x00028c6005047890 */ /* 0x000fc6000fffe03f */
[----:B------:R-:W-:Y:S01]  /*1640*/  ISETP.GE.AND P1, PT, R3, R0, PT ;  /* 0x000000000300720c */ /* 0x000fe20003f26270 */
[----:B------:R-:W-:-:S09]  /*1650*/  UPRMT UR4, UR42, 0x654, UR4 ;  /* 0x000006542a047896 */ /* 0x000fd20008000004 */
[----:B------:R-:W-:Y:S01]  /*1660*/  SYNCS.ARRIVE.TRANS64.RED.A1T0 RZ, [UR4], RZ ;  /* 0x000000ffffff79a7 */ /* 0x000fe20008100404 */
[----:B------:R-:W-:Y:S02]  /*1670*/  UMOV UR4, URZ ;  /* 0x0000003f00047c82 */ /* 0x000fe40008000000 */
[----:B------:R-:W-:Y:S05]  /*1680*/  @!P1 BRA `(.L_x_3219) ;  /* 0x0000000800e09947 */ /* 0x000fea0003800000 */
[----:B------:R-:W-:Y:S01]  /*1690*/  IMAD.MOV.U32 R7, RZ, RZ, RZ ;  /* 0x000000ffff077224 */ /* 0x000fe200078e00ff */
[----:B------:R-:W-:-:S06]  /*16a0*/  UMOV UR4, URZ ;  /* 0x0000003f00047c82 */ /* 0x000fcc0008000000 */
.L_x_3225:
[----:B------:R-:W-:Y:S01]  /*16b0*/  BAR.SYNC.DEFER_BLOCKING 0xe, 0x100 ;  /* 0x0384000000007b1d */ /* 0x000fe20000010000 */
[----:B01----:R-:W-:Y:S01]  /*16c0*/  IMAD.U32 R5, RZ, RZ, UR4 ;  /* 0x00000004ff057e24 */ /* 0x003fe2000f8e00ff */
[----:B------:R-:W-:Y:S01]  /*16d0*/  UIADD3 UR4, UR4, 0x1, URZ ;  /* 0x0000000104047890 */ /* 0x000fe2000fffe03f */
[----:B------:R-:W-:Y:S02]  /*16e0*/  ISETP.GT.AND P2, PT, R3, R0, PT ;  /* 0x000000000300720c */ /* 0x000fe40003f44270 */
[----:B------:R-:W-:Y:S01]  /*16f0*/  IMAD R2, R5, 0x40, R4 ;  /* 0x0000004005027824 */ /* 0x000fe200078e0204 */
[----:B------:R-:W-:Y:S01]  /*1700*/  UISETP.NE.AND UP0, UPT, UR4, 0x2, UPT ;  /* 0x000000020400788c */ /* 0x000fe2000bf05270 */
[----:B------:R-:W-:-:S03]  /*1710*/  IADD3 R3, R3, -0x1, RZ ;  /* 0xffffffff03037810 */ /* 0x000fc60007ffe0ff */
[----:B------:R-:W-:Y:S01]  /*1720*/  LEA R2, R2, UR5, 0x2 ;  /* 0x0000000502027c11 */ /* 0x000fe2000f8e10ff */
[----:B------:R-:W-:Y:S02]  /*1730*/  USEL UR7, URZ, 0x1, UP0 ;  /* 0x000000013f077887 */ /* 0x000fe40008000000 */
[----:B------:R-:W-:-:S04]  /*1740*/  USEL UR4, UR4, URZ, UP0 ;  /* 0x0000003f04047287 */ /* 0x000fc80008000000 */
[----:B------:R-:W-:Y:S01]  /*1750*/  LOP3.LUT R7, R7, UR7, RZ, 0x3c, !PT ;  /* 0x0000000707077c12 */ /* 0x000fe2000f8e3cff */
[----:B------:R-:W0:Y:S04]  /*1760*/  LDS R5, [R2+0x28800] ;  /* 0x0288000002057984 */ /* 0x000e280000000800 */
[----:B------:R-:W1:Y:S01]  /*1770*/  LDS R6, [R2+0x28820] ;  /* 0x0288200002067984 */ /* 0x000e620000000800 */
        /* <DEDUP_REMOVED lines=64> */
[-C--:B-1----:R-:W-:Y:S01]  /*1b80*/  FMUL.FTZ R26, R26, R6.reuse ;  /* 0x000000061a1a7220 */ /* 0x082fe20000410000 */
        /* <DEDUP_REMOVED lines=65> */
.L_x_3220:
[----:B------:R-:W-:Y:S01]  /*1fa0*/  ULEA UR7, UR4, UR5, 0x3 ;  /* 0x0000000504077291 */ /* 0x000fe2000f8e183f */
[----:B------:R-:W-:-:S08]  /*1fb0*/  SHF.L.U32 R2, R7, 0x1f, RZ ;  /* 0x0000001f07027819 */ /* 0x000fd000000006ff */
[----:B------:R0:W1:Y:S01]  /*1fc0*/  SYNCS.PHASECHK.TRANS64.TRYWAIT P1, [UR7+0x28c50], R2 ;  /* 0x028c5002ff0075a7 */ /* 0x0000620008020147 */
[----:B------:R-:W-:Y:S05]  /*1fd0*/  @!P0 BRA `(.L_x_3221) ;  /* 0x0000000000048947 */ /* 0x000fea0003800000 */
[----:B------:R-:W-:Y:S01]  /*1fe0*/  BPT.TRAP 0x1 ;  /* 0x000000040000795c */ /* 0x000fe20000300000 */
.L_x_3221:
[----:B-1----:R-:W-:Y:S05]  /*1ff0*/  @P1 BRA `(.L_x_3222) ;  /* 0x0000000000081947 */ /* 0x002fea0003800000 */
[----:B------:R-:W1:Y:S02]  /*2000*/  SYNCS.PHASECHK.TRANS64.TRYWAIT P1, [UR7+0x28c50], R2 ;  /* 0x028c5002ff0075a7 */ /* 0x000e640008020147 */
[----:B-1----:R-:W-:Y:S05]  /*2010*/  @!P1 BRA `(.L_x_3223) ;  /* 0x000000ac00509947 */ /* 0x002fea0003800000 */
.L_x_3222:
[----:B------:R-:W-:Y:S01]  /*2020*/  ULEA UR10, UR4, UR6, 0xc ;  /* 0x00000006040a7291 */ /* 0x000fe2000f8e603f */
[----:B------:R-:W-:Y:S01]  /*2030*/  WARPGROUP.ARRIVE ;  /* 0x00000000000079c5 */ /* 0x000fe20000000000 */
[----:B------:R-:W-:Y:S01]  /*2040*/  UMOV UR11, 0x40000040 ;  /* 0x40000040000b7882 */ /* 0x000fe20000000000 */
[----:B------:R-:W-:Y:S01]  /*2050*/  UMOV UR15, 0x40000040 ;  /* 0x40000040000f7882 */ /* 0x000fe20000000000 */
[----:B------:R-:W-:Y:S02]  /*2060*/  UIADD3 UR14, UR10, 0x80, URZ ;  /* 0x000000800a0e7890 */ /* 0x000fe4000fffe03f */
[----:B------:R-:W-:Y:S01]  /*2070*/  UIADD3 UR18, UR10, 0x100, URZ ;  /* 0x000001000a127890 */ /* 0x000fe2000fffe03f */
[----:B------:R-:W-:Y:S02]  /*2080*/  UMOV UR19, 0x40000040 ;  /* 0x4000004000137882 */ /* 0x000fe40000000000 */
[----:B------:R-:W-:Y:S01]  /*2090*/  HGMMA.64x256x16.F32.BF16 R24, gdesc[UR8].tnspB, R24, gsb0 ;  /* 0x43e00000081879f0 */ /* 0x000fe20008001818 */
[----:B------:R-:W-:Y:S01]  /*20a0*/  UIADD3 UR22, UR10, 0x180, URZ ;  /* 0x000001800a167890 */ /* 0x000fe2000fffe03f */
        /* <DEDUP_REMOVED lines=17> */
.L_x_3224:
[----:B------:R-:W-:-:S04]  /*21c0*/  UIADD3 UR7, UR7, 0x28c60, URZ ;  /* 0x00028c6007077890 */ /* 0x000fc8000fffe03f */
[----:B------:R-:W-:-:S09]  /*21d0*/  UPRMT UR7, UR42, 0x654, UR7 ;  /* 0x000006542a077896 */ /* 0x000fd20008000007 */
[----:B------:R-:W-:Y:S01]  /*21e0*/  SYNCS.ARRIVE.TRANS64.RED.A1T0 RZ, [UR7], RZ ;  /* 0x000000ffffff79a7 */ /* 0x000fe20008100407 */
[----:B------:R-:W-:Y:S05]  /*21f0*/  @P2 BRA `(.L_x_3225) ;  /* 0xfffffff4002c2947 */ /* 0x000fea000383ffff */
[----:B------:R-:W-:-:S12]  /*2200*/  USHF.L.U32 UR4, UR4, 0x6, URZ ;  /* 0x0000000604047899 */ /* 0x000fd8000800063f */
.L_x_3219:
[----:B------:R-:W-:Y:S01]  /*2210*/  BAR.SYNC.DEFER_BLOCKING 0xe, 0x100 ;  /* 0x0384000000007b1d */ /* 0x000fe20000010000 */
[----:B------:R-:W-:Y:S01]  /*2220*/  VIADD R4, R4, UR4 ;  /* 0x0000000404047c36 */ /* 0x000fe20008000000 */
[----:B------:R-:W-:-:S04]  /*2230*/  PLOP3.LUT P0, PT, PT, PT, PT, 0x8, 0x0 ;  /* 0x000000000000781c */ /* 0x000fc80003f0e170 */
[----:B------:R-:W-:-:S05]  /*2240*/  LEA R4, R4, UR5, 0x2 ;  /* 0x0000000504047c11 */ /* 0x000fca000f8e10ff */
[----:B01----:R-:W0:Y:S04]  /*2250*/  LDS R2, [R4+0x28800] ;  /* 0x0288000004027984 */ /* 0x003e280000000800 */
[----:B------:R1:W2:Y:S02]  /*2260*/  LDS R0, [R4+0x28820] ;  /* 0x0288200004007984 */ /* 0x0002a40000000800 */
[----:B-1----:R-:W-:Y:S02]  /*2270*/  IMAD.MOV.U32 R4, RZ, RZ, RZ ;  /* 0x000000ffff047224 */ /* 0x002fe400078e00ff */
        /* <DEDUP_REMOVED lines=64> */
[-C--:B--2---:R-:W-:Y:S01]  /*2680*/  FMUL.FTZ R26, R26, R0.reuse ;  /* 0x000000001a1a7220 */ /* 0x084fe20000410000 */
        /* <DEDUP_REMOVED lines=63> */
[----:B------:R-:W-:Y:S01]  /*2a80*/  IMAD.MOV.U32 R2, RZ, RZ, RZ ;  /* 0x000000ffff027224 */ /* 0x000fe200078e00ff */
[----:B------:R-:W-:Y:S06]  /*2a90*/  BAR.ARV 0xf, 0x100 ;  /* 0x03c4000000007b1d */ /* 0x000fec0000002000 */
[----:B------:R-:W-:Y:S05]  /*2aa0*/  BRA `(.L_x_3215) ;  /* 0x0000004000d87947 */ /* 0x000fea0003800000 */
.L_x_3213:
[----:B------:R-:W-:Y:S01]  /*2ab0*/  UISETP.GE.AND UP0, UPT, UR43, 0x1, UPT ;  /* 0x000000012b00788c */ /* 0x000fe2000bf06270 */
[----:B------:R-:W-:-:S05]  /*2ac0*/  UMOV UR4, URZ ;  /* 0x0000003f00047c82 */ /* 0x000fca0008000000 */
[----:B------:R-:W-:-:S13]  /*2ad0*/  PLOP3.LUT P0, PT, PT, PT, UP0, 0x80, 0x0 ;  /* 0x000000000000781c */ /* 0x000fda0003f0f008 */
[----:B------:R-:W-:Y:S05]  /*2ae0*/  @!P0 BRA `(.L_x_3226) ;  /* 0x0000000000848947 */ /* 0x000fea0003800000 */
[----:B------:R-:W-:Y:S01]  /*2af0*/  MOV R3, UR11 ;  /* 0x0000000b00037c02 */ /* 0x000fe20008000f00 */
[----:B------:R-:W-:Y:S01]  /*2b00*/  UIADD3 UR8, UR6, -0x1, UR11 ;  /* 0xffffffff06087890 */ /* 0x000fe2000fffe00b */
[----:B------:R-:W-:Y:S02]  /*2b10*/  UMOV UR4, URZ ;  /* 0x0000003f00047c82 */ /* 0x000fe40008000000 */
[-C--:B------:R-:W-:Y:S02]  /*2b20*/  IABS R0, R3.reuse ;  /* 0x0000000300007213 */ /* 0x080fe40000000000 */
[----:B------:R-:W-:Y:S01]  /*2b30*/  IABS R5, R3 ;  /* 0x0000000300057213 */ /* 0x000fe20000000000 */
[----:B------:R-:W-:Y:S01]  /*2b40*/  IMAD.U32 R4, RZ, RZ, UR8 ;  /* 0x00000008ff047e24 */ /* 0x000fe2000f8e00ff */
[----:B------:R-:W-:Y:S01]  /*2b50*/  R2UR UR12, R0 ;  /* 0x00000000000c72ca */ /* 0x000fe200000e0000 */
[----:B------:R-:W-:-:S03]  /*2b60*/  ULOP3.LUT UR8, UR8, UR11, URZ, 0x3c, !UPT ;  /* 0x0000000b08087292 */ /* 0x000fc6000f8e3c3f */
[----:B------:R-:W-:-:S05]  /*2b70*/  IABS R4, R4 ;  /* 0x0000000400047213 */ /* 0x000fca0000000000 */
[----:B------:R-:W-:-:S04]  /*2b80*/  IMAD.MOV.U32 R3, RZ, RZ, R4 ;  /* 0x000000ffff037224 */ /* 0x000fc800078e0004 */
[----:B------:R-:W0:Y:S01]  /*2b90*/  I2F.RP R0, UR12 ;  /* 0x0000000c00007d06 */ /* 0x000e220008209400 */
[----:B------:R-:W-:-:S07]  /*2ba0*/  R2UR UR10, R3 ;  /* 0x00000000030a72ca */ /* 0x000fce00000e0000 */
[----:B0-----:R-:W0:Y:S02]  /*2bb0*/  MUFU.RCP R0, R0 ;  /* 0x0000000000007308 */ /* 0x001e240000001000 */
[----:B0-----:R-:W-:Y:S01]  /*2bc0*/  VIADD R2, R0, 0xffffffe ;  /* 0x0ffffffe00027836 */ /* 0x001fe20000000000 */
[----:B------:R-:W-:-:S05]  /*2bd0*/  IADD3 R0, RZ, -R5, RZ ;  /* 0x80000005ff007210 */ /* 0x000fca0007ffe0ff */
        /* <DEDUP_REMOVED lines=18> */
.L_x_3226:
[----:B------:R-:W-:Y:S01]  /*2d00*/  UIMAD UR40, UR7, UR4, URZ ;  /* 0x00000004072872a4 */ /* 0x000fe2000f8e023f */
[----:B------:R-:W-:Y:S01]  /*2d10*/  IMAD.U32 R0, RZ, RZ, UR6 ;  /* 0x00000006ff007e24 */ /* 0x000fe2000f8e00ff */
[----:B------:R-:W-:Y:S01]  /*2d20*/  PLOP3.LUT P0, PT, PT, PT, PT, 0x80, 0x0 ;  /* 0x000000000000781c */ /* 0x000fe20003f0f070 */
[----:B------:R-:W-:Y:S01]  /*2d30*/  IMAD.U32 R3, RZ, RZ, UR4 ;  /* 0x00000004ff037e24 */ /* 0x000fe2000f8e00ff */
[----:B------:R-:W-:Y:S01]  /*2d40*/  MOV R4, RZ ;  /* 0x000000ff00047202 */ /* 0x000fe20000000f00 */
[----:B------:R-:W-:Y:S01]  /*2d50*/  IMAD.MOV.U32 R2, RZ, RZ, RZ ;  /* 0x000000ffff027224 */ /* 0x000fe200078e00ff */
[----:B------:R-:W-:Y:S02]  /*2d60*/  CS2R R150, SRZ ;  /* 0x0000000000967805 */ /* 0x000fe4000001ff00 */
[----:B------:R-:W-:Y:S02]  /*2d70*/  CS2R R148, SRZ ;  /* 0x0000000000947805 */ /* 0x000fe4000001ff00 */
[----:B------:R-:W-:-:S02]  /*2d80*/  VIADDMNMX R0, R3, UR40, R0, PT ;  /* 0x0000002803007c46 */ /* 0x000fc4000b800100 */
[----:B------:R-:W-:Y:S02]  /*2d90*/  CS2R R146, SRZ ;  /* 0x0000000000927805 */ /* 0x000fe4000001ff00 */
[----:B------:R-:W-:Y:S02]  /*2da0*/  CS2R R144, SRZ ;  /* 0x0000000000907805 */ /* 0x000fe4000001ff00 */
[----:B------:R-:W-:Y:S02]  /*2db0*/  CS2R R142, SRZ ;  /* 0x00000000008e7805 */ /* 0x000fe4000001ff00 */
[----:B------:R-:W-:Y:S02]  /*2dc0*/  R2UR UR44, R0 ;  /* 0x00000000002c72ca */ /* 0x000fe400000e0000 */
        /* <DEDUP_REMOVED lines=12> */
[----:B------:R-:W-:Y:S01]  /*2e90*/  UISETP.GT.AND UP0, UPT, UR44, UR40, UPT ;  /* 0x000000282c00728c */ /* 0x000fe2000bf04270 */
[----:B------:R-:W-:Y:S02]  /*2ea0*/  CS2R R116, SRZ ;  /* 0x0000000000747805 */ /* 0x000fe4000001ff00 */
[----:B------:R-:W-:-:S02]  /*2eb0*/  CS2R R114, SRZ ;  /* 0x0000000000727805 */ /* 0x000fc4000001ff00 */
[----:B------:R-:W-:Y:S02]  /*2ec0*/  CS2R R112, SRZ ;  /* 0x0000000000707805 */ /* 0x000fe4000001ff00 */
[----:B------:R-:W-:Y:S02]  /*2ed0*/  CS2R R110, SRZ ;  /* 0x00000000006e7805 */ /* 0x000fe4000001ff00 */
[----:B------:R-:W-:Y:S02]  /*2ee0*/  CS2R R108, SRZ ;  /* 0x00000000006c7805 */ /* 0x000fe4000001ff00 */
[----:B------:R-:W-:Y:S02]  /*2ef0*/  PLOP3.LUT P1, PT, PT, PT, UP0, 0x80, 0x0 ;  /* 0x000000000000781c */ /* 0x000fe40003f2f008 */
        /* <DEDUP_REMOVED lines=43> */
[----:B------:R-:W-:Y:S01]  /*31b0*/  SHF.R.S32.HI R17, RZ, 0x1f, R16 ;  /* 0x0000001fff117819 */ /* 0x000fe20000011410 */
[----:B------:R-:W-:Y:S02]  /*31c0*/  UMOV UR41, 0x400 ;  /* 0x0000040000297882 */ /* 0x000fe40000000000 */
[----:B------:R-:W-:Y:S01]  /*31d0*/  ULEA UR41, UR42, UR41, 0x18 ;  /* 0x000000292a297291 */ /* 0x000fe2000f8ec03f */
[----:B------:R-:W-:-:S04]  /*31e0*/  LEA.HI R18, R17, R16, RZ, 0x7 ;  /* 0x0000001011127211 */ /* 0x000fc800078f38ff */
[----:B------:R-:W-:-:S05]  /*31f0*/  SHF.R.S32.HI R19, RZ, 0x7, R18 ;  /* 0x00000007ff137819 */ /* 0x000fca0000011412 */
[----:B------:R-:W0:Y:S02]  /*3200*/  SHFL.IDX PT, R0, R19, RZ, 0x1f ;  /* 0x00001fff13007589 */ /* 0x000e2400000e0000 */
[----:B0-----:R-:W-:-:S13]  /*3210*/  R2UR UR4, R0 ;  /* 0x00000000000472ca */ /* 0x001fda00000e0000 */
[----:B------:R-:W-:-:S04]  /*3220*/  ULEA.HI UR5, UR4, UR4, URZ, 0x1 ;  /* 0x0000000404057291 */ /* 0x000fc8000f8f083f */
[----:B------:R-:W-:-:S04]  /*3230*/  ULOP3.LUT UR5, UR5, 0x1fffe, URZ, 0xc0, !UPT ;  /* 0x0001fffe05057892 */ /* 0x000fc8000f8ec03f */
[----:B------:R-:W-:Y:S02]  /*3240*/  UIADD3 UR5, UR4, -UR5, URZ ;  /* 0x8000000504057290 */ /* 0x000fe4000fffe03f */
[----:B------:R-:W-:Y:S02]  /*3250*/  UIADD3 UR4, UR41, 0x26800, URZ ;  /* 0x0002680029047890 */ /* 0x000fe4000fffe03f */
[----:B------:R-:W-:Y:S02]  /*3260*/  ULEA UR5, UR5, UR41, 0xf ;  /* 0x0000002905057291 */ /* 0x000fe4000f8e783f */
[----:B------:R-:W-:Y:S02]  /*3270*/  ULOP3.LUT UP0, URZ, UR4, 0x3ff, URZ, 0xc0, !UPT ;  /* 0x000003ff043f7892 */ /* 0x000fe4000f80c03f */
[----:B------:R-:W-:-:S04]  /*3280*/  UIADD3 UR5, UR5, 0x400, URZ ;  /* 0x0000040005057890 */ /* 0x000fc8000fffe03f */
[----:B------:R-:W-:Y:S01]  /*3290*/  PLOP3.LUT P0, PT, PT, PT, UP0, 0x80, 0x0 ;  /* 0x000000000000781c */ /* 0x000fe20003f0f008 */
[----:B------:R-:W-:-:S04]  /*32a0*/  USHF.R.U32.HI UR5, URZ, 0x4, UR5 ;  /* 0x000000043f057899 */ /* 0x000fc80008011605 */
[----:B------:R-:W-:-:S08]  /*32b0*/  ULOP3.LUT UR45, UR5, 0x3fff, URZ, 0xc0, !UPT ;  /* 0x00003fff052d7892 */ /* 0x000fd0000f8ec03f */
        /* <DEDUP_REMOVED lines=17> */
.L_x_3227:
[----:B------:R-:W-:Y:S02]  /*33d0*/  SHF.L.U32 R9, RZ, 0x1f, RZ ;  /* 0x0000001fff097819 */ /* 0x000fe400000006ff */
[----:B------:R-:W-:Y:S02]  /*33e0*/  LOP3.LUT R3, R18, 0xffffff80, RZ, 0xc0, !PT ;  /* 0xffffff8012037812 */ /* 0x000fe400078ec0ff */
[----:B------:R-:W0:Y:S01]  /*33f0*/  SYNCS.PHASECHK.TRANS64.TRYWAIT P0, [UR41+0x28c00], R9 ;  /* 0x028c0009ff0075a7 */ /* 0x000e220008000169 */
[----:B------:R-:W-:Y:S02]  /*3400*/  LEA.HI R0, R19, R19, RZ, 0x1 ;  /* 0x0000001313007211 */ /* 0x000fe400078f08ff */
[----:B------:R-:W-:Y:S02]  /*3410*/  IMAD.IADD R3, R16, 0x1, -R3 ;  /* 0x0000000110037824 */ /* 0x000fe400078e0a03 */
[----:B------:R-:W-:-:S03]  /*3420*/  LOP3.LUT R2, R0, 0xfffffe, RZ, 0xc0, !PT ;  /* 0x00fffffe00027812 */ /* 0x000fc600078ec0ff */
[----:B------:R-:W-:-:S04]  /*3430*/  SHF.R.S32.HI R4, RZ, 0x1f, R3 ;  /* 0x0000001fff047819 */ /* 0x000fc80000011403 */
[----:B------:R-:W-:-:S04]  /*3440*/  LEA.HI R5, R4, R3, RZ, 0x2 ;  /* 0x0000000304057211 */ /* 0x000fc800078f10ff */
[--C-:B------:R-:W-:Y:S02]  /*3450*/  SHF.R.S32.HI R6, RZ, 0x2, R5.reuse ;  /* 0x00000002ff067819 */ /* 0x100fe40000011405 */
[----:B------:R-:W-:Y:S01]  /*3460*/  SHF.R.S32.HI R7, RZ, 0x1f, R5 ;  /* 0x0000001fff077819 */ /* 0x000fe20000011405 */
[----:B0-----:R-:W-:Y:S06]  /*3470*/  @!P0 BRA `(.L_x_3228) ;  /* 0x0000009800508947 */ /* 0x001fec0003800000 */
.L_x_3302:
[----:B------:R-:W-:Y:S01]  /*3480*/  ULOP3.LUT UR4, UR39, 0x1, URZ, 0xfc, !UPT ;  /* 0x0000000127047892 */ /* 0x000fe2000f8efc3f */
[----:B0-----:R-:W-:Y:S01]  /*3490*/  LOP3.LUT R0, R5, 0x7ffffffc, RZ, 0xc0, !PT ;  /* 0x7ffffffc05007812 */ /* 0x001fe200078ec0ff */
[----:B------:R-:W-:Y:S01]  /*34a0*/  IMAD.IADD R2, R19, 0x1, -R2 ;  /* 0x0000000113027824 */ /* 0x000fe200078e0a02 */
[----:B------:R-:W-:Y:S02]  /*34b0*/  LEA.HI R7, R7, R6, RZ, 0x3 ;  /* 0x0000000607077211 */ /* 0x000fe400078f18ff */
[----:B------:R-:W-:Y:S01]  /*34c0*/  LEA.HI R4, R4, R3, RZ, 0x5 ;  /* 0x0000000304047211 */ /* 0x000fe200078f28ff */
[----:B------:R-:W-:Y:S01]  /*34d0*/  IMAD.IADD R0, R3, 0x1, -R0 ;  /* 0x0000000103007824 */ /* 0x000fe200078e0a00 */
[----:B------:R-:W-:Y:S02]  /*34e0*/  MOV R5, UR4 ;  /* 0x0000000400057c02 */ /* 0x000fe40008000f00 */
[----:B------:R-:W-:Y:S01]  /*34f0*/  LOP3.LUT R7, R7, 0xfffffff8, RZ, 0xc0, !PT ;  /* 0xfffffff807077812 */ /* 0x000fe200078ec0ff */
[----:B------:R-:W-:Y:S01]  /*3500*/  IMAD.SHL.U32 R3, R0, 0x2, RZ ;  /* 0x0000000200037824 */ /* 0x000fe200078e00ff */
[----:B------:R-:W-:-:S02]  /*3510*/  ISETP.NE.AND P0, PT, R5, 0x3, PT ;  /* 0x000000030500780c */ /* 0x000fc40003f05270 */
[----:B------:R-:W-:Y:S01]  /*3520*/  SHF.R.S32.HI R4, RZ, 0x5, R4 ;  /* 0x00000005ff047819 */ /* 0x000fe20000011404 */
[----:B------:R-:W-:Y:S01]  /*3530*/  IMAD.IADD R7, R6, 0x1, -R7 ;  /* 0x0000000106077824 */ /* 0x000fe200078e0a07 */
[----:B------:R-:W-:-:S03]  /*3540*/  LEA R0, R2, R3, 0x8 ;  /* 0x0000000302007211 */ /* 0x000fc600078e40ff */
[----:B------:R-:W-:-:S06]  /*3550*/  IMAD R2, R4, 0x10, R7 ;  /* 0x0000001004027824 */ /* 0x000fcc00078e0207 */
[----:B------:R-:W-:Y:S05]  /*3560*/  @!P0 BRA `(.L_x_3229) ;  /* 0x0000000000048947 */ /* 0x000fea0003800000 */
[----:B------:R-:W-:Y:S01]  /*3570*/  BPT.TRAP 0x1 ;  /* 0x000000040000795c */ /* 0x000fe20000300000 */
.L_x_3229:
[----:B------:R0:W1:Y:S01]  /*3580*/  SYNCS.PHASECHK.TRANS64.TRYWAIT P1, [UR41+0x28c30], R9 ;  /* 0x028c3009ff0075a7 */ /* 0x0000620008020169 */
[----:B------:R-:W-:Y:S05]  /*3590*/  @!P0 BRA `(.L_x_3230) ;  /* 0x0000000000048947 */ /* 0x000fea0003800000 */
[----:B------:R-:W-:Y:S01]  /*35a0*/  BPT.TRAP 0x1 ;  /* 0x000000040000795c */ /* 0x000fe20000300000 */
.L_x_3230:
[----:B-1----:R-:W-:Y:S05]  /*35b0*/  @P1 BRA `(.L_x_3231) ;  /* 0x0000000000081947 */ /* 0x002fea0003800000 */
[----:B------:R-:W1:Y:S02]  /*35c0*/  SYNCS.PHASECHK.TRANS64.TRYWAIT P1, [UR41+0x28c30], R9 ;  /* 0x028c3009ff0075a7 */ /* 0x000e640008020169 */
[----:B-1----:R-:W-:Y:S05]  /*35d0*/  @!P1 BRA `(.L_x_3232) ;  /* 0x0000009800109947 */ /* 0x002fea0003800000 */
.L_x_3231:
[----:B------:R-:W-:Y:S05]  /*35e0*/  WARPSYNC.ALL ;  /* 0x0000000000007948 */ /* 0x000fea0003800000 */
[----:B------:R-:W-:Y:S01]  /*35f0*/  UIADD3 UR4, UR41, 0x20400, URZ ;  /* 0x0002040029047890 */ /* 0x000fe2000fffe03f */
[----:B------:R-:W-:Y:S01]  /*3600*/  WARPGROUP.ARRIVE ;  /* 0x00000000000079c5 */ /* 0x000fe20000000000 */
[----:B------:R-:W-:Y:S02]  /*3610*/  UIADD3 UR5, UR41, 0x22400, URZ ;  /* 0x0002240029057890 */ /* 0x000fe4000fffe03f */
[----:B------:R-:W-:Y:S02]  /*3620*/  USHF.R.U32.HI UR4, URZ, 0x4, UR4 ;  /* 0x000000043f047899 */ /* 0x000fe40008011604 */
[----:B------:R-:W-:-:S02]  /*3630*/  USHF.R.U32.HI UR5, URZ, 0x4, UR5 ;  /* 0x000000043f057899 */ /* 0x000fc40008011605 */
[----:B------:R-:W-:Y:S02]  /*3640*/  ULOP3.LUT UR4, UR4, 0x3fff, URZ, 0xc0, !UPT ;  /* 0x00003fff04047892 */ /* 0x000fe4000f8ec03f */
[----:B------:R-:W-:Y:S02]  /*3650*/  ULOP3.LUT UR5, UR5, 0x3fff, URZ, 0xc0, !UPT ;  /* 0x00003fff05057892 */ /* 0x000fe4000f8ec03f */
[----:B------:R-:W-:Y:S02]  /*3660*/  ULOP3.LUT UR8, UR4, 0x10000, URZ, 0xfc, !UPT ;  /* 0x0001000004087892 */ /* 0x000fe4000f8efc3f */
[----:B------:R-:W-:Y:S01]  /*3670*/  ULOP3.LUT UR6, UR5, 0x10000, URZ, 0xfc, !UPT ;  /* 0x0001000005067892 */ /* 0x000fe2000f8efc3f */
[----:B------:R-:W-:Y:S01]  /*3680*/  UMOV UR9, 0x40000040 ;  /* 0x4000004000097882 */ /* 0x000fe20000000000 */
[----:B------:R-:W-:Y:S01]  /*3690*/  UMOV UR7, 0x40000040 ;  /* 0x4000004000077882 */ /* 0x000fe20000000000 */
[----:B------:R-:W-:Y:S02]  /*36a0*/  UMOV UR5, UR9 ;  /* 0x0000000900057c82 */ /* 0x000fe40008000000 */
[----:B------:R-:W-:Y:S01]  /*36b0*/  UMOV UR4, UR8 ;  /* 0x0000000800047c82 */ /* 0x000fe20008000000 */
[----:B------:R-:W-:-:S02]  /*36c0*/  UIADD3 UR12, UR8, 0x2, URZ ;  /* 0x00000002080c7890 */ /* 0x000fc4000fffe03f */
[----:B------:R-:W-:Y:S02]  /*36d0*/  UIADD3 UR14, UR6, 0x2, URZ ;  /* 0x00000002060e7890 */ /* 0x000fe4000fffe03f */
[----:B------:R-:W-:Y:S01]  /*36e0*/  HGMMA.64x64x16.F32.BF16 R24, gdesc[UR4], RZ, !UPT, gsb0 ;  /* 0x00e00000041879f0 */ /* 0x000fe2000c0018ff */
        /* <DEDUP_REMOVED lines=10> */
[----:B------:R-:W-:Y:S02]  /*3790*/  WARPGROUP.DEPBAR.LE gsb0, 0x0 ;  /* 0x00008000000079c5 */ /* 0x000fe40000010000 */
[----:B------:R-:W-:-:S06]  /*37a0*/  WARPGROUP.ARRIVE ;  /* 0x00000000000079c5 */ /* 0x000fcc0000000000 */
[----:B------:R-:W-:Y:S03]  /*37b0*/  HGMMA.64x64x16.F32.BF16 R24, gdesc[UR12], R24, gsb0 ;  /* 0x00e000000c1879f0 */ /* 0x000fe60008001818 */
[----:B------:R-:W-:Y:S02]  /*37c0*/  WARPGROUP.DEPBAR.LE gsb0, 0x0 ;  /* 0x00008000000079c5 */ /* 0x000fe40000010000 */
[----:B------:R-:W-:-:S06]  /*37d0*/  WARPGROUP.ARRIVE ;  /* 0x00000000000079c5 */ /* 0x000fcc0000000000 */
[----:B------:R-:W-:Y:S03]  /*37e0*/  HGMMA.64x64x16.F32.BF16 R24, gdesc[UR16], R24, gsb0 ;  /* 0x00e00000101879f0 */ /* 0x000fe60008001818 */
[----:B------:R-:W-:Y:S02]  /*37f0*/  WARPGROUP.DEPBAR.LE gsb0, 0x0 ;  /* 0x00008000000079c5 */ /* 0x000fe40000010000 */
[----:B------:R-:W-:-:S06]  /*3800*/  WARPGROUP.ARRIVE ;  /* 0x00000000000079c5 */ /* 0x000fcc0000000000 */
[----:B------:R-:W-:Y:S03]  /*3810*/  HGMMA.64x64x16.F32.BF16 R24, gdesc[UR20], R24, gsb0 ;  /* 0x00e00000141879f0 */ /* 0x000fe60008001818 */
[----:B------:R-:W-:Y:S02]  /*3820*/  WARPGROUP.DEPBAR.LE gsb0, 0x0 ;  /* 0x00008000000079c5 */ /* 0x000fe40000010000 */
[----:B------:R-:W-:Y:S05]  /*3830*/  @!P0 BRA `(.L_x_3233) ;  /* 0x0000000000048947 */ /* 0x000fea0003800000 */
[----:B------:R-:W-:Y:S01]  /*3840*/  BPT.TRAP 0x1 ;  /* 0x000000040000795c */ /* 0x000fe20000300000 */
.L_x_3233:
[----:B------:R-:W-:Y:S01]  /*3850*/  UIMAD UR43, UR44, -0x40, UR43 ;  /* 0xffffffc02c2b78a4 */ /* 0x000fe2000f8e022b */
[----:B------:R-:W-:Y:S01]  /*3860*/  ULDC UR11, c[0x0][0x988] ;  /* 0x00026200000b7ab9 */ /* 0x000fe20000000800 */
[----:B------:R-:W-:-:S04]  /*3870*/  UIADD3 UR4, UR41, 0x28c40, URZ ;  /* 0x00028c4029047890 */ /* 0x000fc8000fffe03f */
[----:B-1----:R-:W-:Y:S01]  /*3880*/  IMAD.U32 R4, RZ, RZ, UR43 ;  /* 0x0000002bff047e24 */ /* 0x002fe2000f8e00ff */
[----:B------:R-:W-:-:S04]  /*3890*/  UPRMT UR4, UR42, 0x654, UR4 ;  /* 0x000006542a047896 */ /* 0x000fc80008000004 */
[----:B------:R-:W-:-:S04]  /*38a0*/  IADD3 R3, -R3, 0x40, R4 ;  /* 0x0000004003037810 */ /* 0x000fc80007ffe104 */
[C---:B------:R-:W-:Y:S01]  /*38b0*/  ISETP.GT.AND P5, PT, R3.reuse, RZ, PT ;  /* 0x000000ff0300720c */ /* 0x040fe20003fa4270 */
[----:B------:R-:W-:Y:S01]  /*38c0*/  SYNCS.ARRIVE.TRANS64.RED.A1T0 RZ, [UR4], RZ ;  /* 0x000000ffffff79a7 */ /* 0x000fe20008100404 */
[----:B------:R-:W-:Y:S01]  /*38d0*/  BAR.SYNC.DEFER_BLOCKING 0xf, 0x100 ;  /* 0x03c4000000007b1d */ /* 0x000fe20000010000 */
        /* <DEDUP_REMOVED lines=54> */
[----:B------:R-:W-:Y:S02]  /*3c40*/  FMNMX.FTZ R4, R52, R3, !PT ;  /* 0x0000000334047209 */ /* 0x000fe40007810000 */
[----:B------:R-:W-:Y:S02]  /*3c50*/  FSEL R46, R46, -INF , P1 ;  /* 0xff8000002e2e7808 */ /* 0x000fe40000800000 */
[----:B------:R-:W-:Y:S02]  /*3c60*/  FMNMX.FTZ R6, R53, R4, !PT ;  /* 0x0000000435067209 */ /* 0x000fe40007810000 */
[----:B------:R-:W-:Y:S02]  /*3c70*/  FSEL R47, R47, -INF , P6 ;  /* 0xff8000002f2f7808 */ /* 0x000fe40003000000 */
[----:B------:R-:W-:Y:S01]  /*3c80*/  FSEL R50, R50, -INF , P5 ;  /* 0xff80000032327808 */ /* 0x000fe20002800000 */
[----:B------:R-:W1:Y:S01]  /*3c90*/  SHFL.BFLY PT, R3, R6, 0x2, 0x1f ;  /* 0x0c401f0006037f89 */ /* 0x000e6200000e0000 */
[----:B------:R-:W-:-:S02]  /*3ca0*/  FSEL R51, R51, -INF , P4 ;  /* 0xff80000033337808 */ /* 0x000fc40002000000 */
[----:B------:R-:W-:Y:S02]  /*3cb0*/  FSEL R54, R54, -INF , P3 ;  /* 0xff80000036367808 */ /* 0x000fe40001800000 */
[----:B------:R-:W-:Y:S02]  /*3cc0*/  FSEL R55, R55, -INF , P2 ;  /* 0xff80000037377808 */ /* 0x000fe40001000000 */
[----:B-1----:R-:W-:Y:S02]  /*3cd0*/  FMNMX.FTZ R7, R6, R3, !PT ;  /* 0x0000000306077209 */ /* 0x002fe40007810000 */
[----:B------:R-:W-:-:S03]  /*3ce0*/  FMNMX.FTZ R3, R26, R27, !PT ;  /* 0x0000001b1a037209 */ /* 0x000fc60007810000 */
[----:B------:R-:W1:Y:S01]  /*3cf0*/  SHFL.BFLY PT, R8, R7, 0x1, 0x1f ;  /* 0x0c201f0007087f89 */ /* 0x000e6200000e0000 */
[----:B------:R-:W-:-:S04]  /*3d00*/  FMNMX.FTZ R4, R30, R3, !PT ;  /* 0x000000031e047209 */ /* 0x000fc80007810000 */
[----:B------:R-:W-:-:S04]  /*3d10*/  FMNMX.FTZ R3, R31, R4, !PT ;  /* 0x000000041f037209 */ /* 0x000fc80007810000 */
[----:B------:R-:W-:-:S04]  /*3d20*/  FMNMX.FTZ R4, R34, R3, !PT ;  /* 0x0000000322047209 */ /* 0x000fc80007810000 */
[----:B------:R-:W-:-:S04]  /*3d30*/  FMNMX.FTZ R3, R35, R4, !PT ;  /* 0x0000000423037209 */ /* 0x000fc80007810000 */
[----:B------:R-:W-:-:S04]  /*3d40*/  FMNMX.FTZ R4, R38, R3, !PT ;  /* 0x0000000326047209 */ /* 0x000fc80007810000 */
[----:B------:R-:W-:Y:S02]  /*3d50*/  FMNMX.FTZ R5, R39, R4, !PT ;  /* 0x0000000427057209 */ /* 0x000fe40007810000 */
[----:B-1----:R-:W-:Y:S02]  /*3d60*/  FMNMX.FTZ R3, R7, R8, !PT ;  /* 0x0000000807037209 */ /* 0x002fe40007810000 */
[----:B------:R-:W-:Y:S02]  /*3d70*/  FMNMX.FTZ R4, R42, R5, !PT ;  /* 0x000000052a047209 */ /* 0x000fe40007810000 */
[C---:B------:R-:W-:Y:S01]  /*3d80*/  FSETP.NEU.FTZ.AND P1, PT, R3.reuse, -INF , PT ;  /* 0xff8000000300780b */ /* 0x040fe20003f3d000 */
[----:B------:R-:W-:Y:S01]  /*3d90*/  FMUL.FTZ R6, R3, UR11 ;  /* 0x0000000b03067c20 */ /* 0x000fe20008410000 */
[----:B------:R-:W-:-:S04]  /*3da0*/  FMNMX.FTZ R5, R43, R4, !PT ;  /* 0x000000042b057209 */ /* 0x000fc80007810000 */
[----:B------:R-:W-:Y:S02]  /*3db0*/  FMNMX.FTZ R4, R46, R5, !PT ;  /* 0x000000052e047209 */ /* 0x000fe40007810000 */
[----:B------:R-:W-:Y:S02]  /*3dc0*/  FSEL R7, R6, RZ, P1 ;  /* 0x000000ff06077208 */ /* 0x000fe40000800000 */
[----:B------:R-:W-:-:S03]  /*3dd0*/  FMNMX.FTZ R5, R47, R4, !PT ;  /* 0x000000042f057209 */ /* 0x000fc60007810000 */
[--C-:B------:R-:W-:Y:S01]  /*3de0*/  FFMA.FTZ R24, R24, UR11, -R7.reuse ;  /* 0x0000000b18187c23 */ /* 0x100fe20008010807 */
[----:B------:R-:W-:Y:S01]  /*3df0*/  FMNMX.FTZ R4, R50, R5, !PT ;  /* 0x0000000532047209 */ /* 0x000fe20007810000 */
[--C-:B------:R-:W-:Y:S01]  /*3e00*/  FFMA.FTZ R25, R25, UR11, -R7.reuse ;  /* 0x0000000b19197c23 */ /* 0x100fe20008010807 */
[--C-:B------:R-:W-:Y:S01]  /*3e10*/  FFMA.FTZ R28, R28, UR11, -R7.reuse ;  /* 0x0000000b1c1c7c23 */ /* 0x100fe20008010807 */
        /* <DEDUP_REMOVED lines=13> */
[--C-:B------:R-:W-:Y:S01]  /*3ef0*/  FFMA.FTZ R49, R49, UR11, -R7.reuse ;  /* 0x0000000b31317c23 */ /* 0x100fe20008010807 */
[----:B------:R-:W1:Y:S01]  /*3f00*/  SHFL.BFLY PT, R5, R4, 0x2, 0x1f ;  /* 0x0c401f0004057f89 */ /* 0x000e6200000e0000 */
[--C-:B------:R-:W-:Y:S01]  /*3f10*/  FFMA.FTZ R52, R52, UR11, -R7.reuse ;  /* 0x0000000b34347c23 */ /* 0x100fe20008010807 */
[----:B------:R-:W-:Y:S01]  /*3f20*/  FFMA.FTZ R7, R53, UR11, -R7 ;  /* 0x0000000b35077c23 */ /* 0x000fe20008010807 */
[----:B------:R-:W-:Y:S08]  /*3f30*/  MUFU.EX2 R24, R24 ;  /* 0x0000001800187308 */ /* 0x000ff00000000800 */
[----:B------:R-:W-:Y:S08]  /*3f40*/  MUFU.EX2 R11, R7 ;  /* 0x00000007000b7308 */ /* 0x000ff00000000800 */
[----:B------:R-:W2:Y:S01]  /*3f50*/  MUFU.EX2 R25, R25 ;  /* 0x0000001900197308 */ /* 0x000ea20000000800 */
[----:B-1----:R-:W-:-:S07]  /*3f60*/  FMNMX.FTZ R6, R4, R5, !PT ;  /* 0x0000000504067209 */ /* 0x002fce0007810000 */
[----:B------:R-:W-:Y:S01]  /*3f70*/  MUFU.EX2 R28, R28 ;  /* 0x0000001c001c7308 */ /* 0x000fe20000000800 */
[----:B------:R-:W1:Y:S07]  /*3f80*/  SHFL.BFLY PT, R5, R6, 0x1, 0x1f ;  /* 0x0c201f0006057f89 */ /* 0x000e6e00000e0000 */
[----:B------:R-:W3:Y:S01]  /*3f90*/  MUFU.EX2 R29, R29 ;  /* 0x0000001d001d7308 */ /* 0x000ee20000000800 */
[----:B--2---:R-:W-:-:S07]  /*3fa0*/  F2FP.BF16.F32.PACK_AB R152, R25, R24 ;  /* 0x000000181998723e */ /* 0x004fce00000010ff */
[----:B------:R-:W-:Y:S08]  /*3fb0*/  MUFU.EX2 R32, R32 ;  /* 0x0000002000207308 */ /* 0x000ff00000000800 */
[----:B------:R-:W-:Y:S01]  /*3fc0*/  MUFU.EX2 R33, R33 ;  /* 0x0000002100217308 */ /* 0x000fe20000000800 */
[----:B---3--:R-:W-:Y:S02]  /*3fd0*/  F2FP.BF16.F32.PACK_AB R154, R29, R28 ;  /* 0x0000001c1d9a723e */ /* 0x008fe400000010ff */
[----:B-1----:R-:W-:-:S04]  /*3fe0*/  FMNMX.FTZ R5, R6, R5, !PT ;  /* 0x0000000506057209 */ /* 0x002fc80007810000 */
[C---:B------:R-:W-:Y:S01]  /*3ff0*/  FSETP.NEU.FTZ.AND P1, PT, R5.reuse, -INF , PT ;  /* 0xff8000000500780b */ /* 0x040fe20003f3d000 */
[----:B------:R-:W-:Y:S01]  /*4000*/  FMUL.FTZ R4, R5, UR11 ;  /* 0x0000000b05047c20 */ /* 0x000fe20008410000 */
[----:B------:R-:W-:Y:S04]  /*4010*/  MUFU.EX2 R36, R36 ;  /* 0x0000002400247308 */ /* 0x000fe80000000800 */
[----:B------:R-:W-:Y:S02]  /*4020*/  FSEL R10, R4, RZ, P1 ;  /* 0x000000ff040a7208 */ /* 0x000fe40000800000 */
[-C--:B------:R-:W-:Y:S02]  /*4030*/  LEA.HI R4, R17, R16.reuse, RZ, 0x4 ;  /* 0x0000001011047211 */ /* 0x080fe400078f20ff */
[----:B------:R-:W-:Y:S01]  /*4040*/  MUFU.EX2 R37, R37 ;  /* 0x0000002500257308 */ /* 0x000fe20000000800 */
[--C-:B------:R-:W-:Y:S01]  /*4050*/  FFMA.FTZ R26, R26, UR11, -R10.reuse ;  /* 0x0000000b1a1a7c23 */ /* 0x100fe2000801080a */
[----:B------:R-:W-:Y:S01]  /*4060*/  LOP3.LUT R7, R4, 0xfffffff0, RZ, 0xc0, !PT ;  /* 0xfffffff004077812 */ /* 0x000fe200078ec0ff */
[--C-:B------:R-:W-:Y:S01]  /*4070*/  FFMA.FTZ R27, R27, UR11, -R10.reuse ;  /* 0x0000000b1b1b7c23 */ /* 0x100fe2000801080a */
[--C-:B------:R-:W-:Y:S01]  /*4080*/  FFMA.FTZ R30, R30, UR11, -R10.reuse ;  /* 0x0000000b1e1e7c23 */ /* 0x100fe2000801080a */
[--C-:B------:R-:W-:Y:S01]  /*4090*/  FFMA.FTZ R31, R31, UR11, -R10.reuse ;  /* 0x0000000b1f1f7c23 */ /* 0x100fe2000801080a */
[--C-:B------:R-:W-:Y:S01]  /*40a0*/  FFMA.FTZ R34, R34, UR11, -R10.reuse ;  /* 0x0000000b22227c23 */ /* 0x100fe2000801080a */
[----:B------:R-:W-:Y:S01]  /*40b0*/  IMAD.IADD R7, R16, 0x1, -R7 ;  /* 0x0000000110077824 */ /* 0x000fe200078e0a07 */
[----:B------:R-:W-:Y:S01]  /*40c0*/  MUFU.EX2 R26, R26 ;  /* 0x0000001a001a7308 */ /* 0x000fe20000000800 */
[----:B------:R-:W-:Y:S01]  /*40d0*/  LEA.HI R16, R17, R16, RZ, 0x5 ;  /* 0x0000001011107211 */ /* 0x000fe200078f28ff */
[--C-:B------:R-:W-:Y:S01]  /*40e0*/  FFMA.FTZ R35, R35, UR11, -R10.reuse ;  /* 0x0000000b23237c23 */ /* 0x100fe2000801080a */
[--C-:B------:R-:W-:Y:S01]  /*40f0*/  FFMA.FTZ R38, R38, UR11, -R10.reuse ;  /* 0x0000000b26267c23 */ /* 0x100fe2000801080a */
[----:B------:R-:W-:Y:S01]  /*4100*/  SHF.R.S32.HI R6, RZ, 0x1f, R7 ;  /* 0x0000001fff067819 */ /* 0x000fe20000011407 */
[----:B------:R-:W-:Y:S01]  /*4110*/  FFMA.FTZ R39, R39, UR11, -R10 ;  /* 0x0000000b27277c23 */ /* 0x000fe2000801080a */
[----:B------:R-:W-:-:S02]  /*4120*/  IMAD.SHL.U32 R16, R16, 0x20, RZ ;  /* 0x0000002010107824 */ /* 0x000fc400078e00ff */
[--C-:B------:R-:W-:Y:S01]  /*4130*/  FFMA.FTZ R42, R42, UR11, -R10.reuse ;  /* 0x0000000b2a2a7c23 */ /* 0x100fe2000801080a */
[----:B------:R-:W-:Y:S01]  /*4140*/  LEA.HI R6, R6, R7, RZ, 0x3 ;  /* 0x0000000706067211 */ /* 0x000fe200078f18ff */
[----:B------:R-:W1:Y:S01]  /*4150*/  MUFU.EX2 R27, R27 ;  /* 0x0000001b001b7308 */ /* 0x000e620000000800 */
[--C-:B------:R-:W-:Y:S01]  /*4160*/  FFMA.FTZ R43, R43, UR11, -R10.reuse ;  /* 0x0000000b2b2b7c23 */ /* 0x100fe2000801080a */
[----:B------:R-:W-:Y:S01]  /*4170*/  LOP3.LUT R13, R16, 0x7ffffc00, RZ, 0xc0, !PT ;  /* 0x7ffffc00100d7812 */ /* 0x000fe200078ec0ff */
[--C-:B------:R-:W-:Y:S01]  /*4180*/  FFMA.FTZ R46, R46, UR11, -R10.reuse ;  /* 0x0000000b2e2e7c23 */ /* 0x100fe2000801080a */
[C---:B------:R-:W-:Y:S01]  /*4190*/  LOP3.LUT R8, R6.reuse, 0xfffffff8, RZ, 0xc0, !PT ;  /* 0xfffffff806087812 */ /* 0x040fe200078ec0ff */
[--C-:B------:R-:W-:Y:S01]  /*41a0*/  FFMA.FTZ R47, R47, UR11, -R10.reuse ;  /* 0x0000000b2f2f7c23 */ /* 0x100fe2000801080a */
[----:B------:R-:W-:Y:S01]  /*41b0*/  SHF.L.U32 R6, R6, 0x6, RZ ;  /* 0x0000000606067819 */ /* 0x000fe200000006ff */
[----:B------:R-:W-:Y:S01]  /*41c0*/  FFMA.FTZ R50, R50, UR11, -R10 ;  /* 0x0000000b32327c23 */ /* 0x000fe2000801080a */
[----:B------:R-:W-:Y:S01]  /*41d0*/  IADD3 R8, R7, -R8, RZ ;  /* 0x8000000807087210 */ /* 0x000fe20007ffe0ff */
[----:B------:R-:W-:Y:S01]  /*41e0*/  MUFU.EX2 R30, R30 ;  /* 0x0000001e001e7308 */ /* 0x000fe20000000800 */
[----:B------:R-:W-:Y:S01]  /*41f0*/  SHF.R.S32.HI R7, RZ, 0x4, R4 ;  /* 0x00000004ff077819 */ /* 0x000fe20000011404 */
[--C-:B------:R-:W-:Y:S01]  /*4200*/  FFMA.FTZ R51, R51, UR11, -R10.reuse ;  /* 0x0000000b33337c23 */ /* 0x100fe2000801080a */
[----:B------:R-:W-:Y:S01]  /*4210*/  LOP3.LUT R6, R6, 0x7ffffe00, RZ, 0xc0, !PT ;  /* 0x7ffffe0006067812 */ /* 0x000fe200078ec0ff */
[C---:B------:R-:W-:Y:S01]  /*4220*/  IMAD.SHL.U32 R4, R8.reuse, 0x40, RZ ;  /* 0x0000004008047824 */ /* 0x040fe200078e00ff */
[C---:B------:R-:W-:Y:S01]  /*4230*/  LOP3.LUT P1, RZ, R8.reuse, 0x2, RZ, 0xc0, !PT ;  /* 0x0000000208ff7812 */ /* 0x040fe2000782c0ff */
[----:B------:R-:W-:Y:S01]  /*4240*/  IMAD.SHL.U32 R7, R7, 0x8, RZ ;  /* 0x0000000807077824 */ /* 0x000fe200078e00ff */
[----:B------:R-:W-:Y:S01]  /*4250*/  LOP3.LUT P2, RZ, R8, 0x4, RZ, 0xc0, !PT ;  /* 0x0000000408ff7812 */ /* 0x000fe2000784c0ff */
[----:B------:R-:W2:Y:S01]  /*4260*/  MUFU.EX2 R31, R31 ;  /* 0x0000001f001f7308 */ /* 0x000ea20000000800 */
[----:B------:R-:W-:Y:S01]  /*4270*/  LOP3.LUT R4, R4, 0x1c0, RZ, 0xc0, !PT ;  /* 0x000001c004047812 */ /* 0x000fe200078ec0ff */
[--C-:B------:R-:W-:Y:S01]  /*4280*/  FFMA.FTZ R54, R54, UR11, -R10.reuse ;  /* 0x0000000b36367c23 */ /* 0x100fe2000801080a */
[----:B------:R-:W-:Y:S01]  /*4290*/  FFMA.FTZ R10, R55, UR11, -R10 ;  /* 0x0000000b370a7c23 */ /* 0x000fe2000801080a */
[----:B-1----:R-:W-:-:S02]  /*42a0*/  F2FP.BF16.F32.PACK_AB R153, R27, R26 ;  /* 0x0000001a1b99723e */ /* 0x002fc400000010ff */
[----:B------:R-:W-:Y:S02]  /*42b0*/  LOP3.LUT R7, R4, 0x8, R7, 0xf8, !PT ;  /* 0x0000000804077812 */ /* 0x000fe400078ef807 */
[----:B------:R-:W-:Y:S01]  /*42c0*/  SHF.R.U32.HI R4, RZ, 0x3, R4 ;  /* 0x00000003ff047819 */ /* 0x000fe20000011604 */
[----:B------:R-:W-:Y:S01]  /*42d0*/  MUFU.EX2 R34, R34 ;  /* 0x0000002200227308 */ /* 0x000fe20000000800 */
[----:B------:R-:W-:Y:S02]  /*42e0*/  F2FP.BF16.F32.PACK_AB R156, R33, R32 ;  /* 0x00000020219c723e */ /* 0x000fe400000010ff */
[----:B------:R-:W-:Y:S01]  /*42f0*/  LOP3.LUT R12, R7, R4, RZ, 0x3c, !PT ;  /* 0x00000004070c7212 */ /* 0x000fe200078e3cff */
[----:B------:R-:W-:Y:S01]  /*4300*/  FADD.FTZ R7, R24, R25 ;  /* 0x0000001918077221 */ /* 0x000fe20000010000 */
[----:B------:R-:W-:Y:S02]  /*4310*/  F2FP.BF16.F32.PACK_AB R158, R37, R36 ;  /* 0x00000024259e723e */ /* 0x000fe400000010ff */
[----:B------:R-:W-:Y:S01]  /*4320*/  IADD3 R8, R12, R6, R13 ;  /* 0x000000060c087210 */ /* 0x000fe20007ffe00d */
[----:B------:R-:W-:Y:S01]  /*4330*/  FADD.FTZ R4, R28, R7 ;  /* 0x000000071c047221 */ /* 0x000fe20000010000 */
[----:B------:R-:W1:Y:S01]  /*4340*/  MUFU.EX2 R35, R35 ;  /* 0x0000002300237308 */ /* 0x000e620000000800 */
[----:B------:R-:W-:Y:S01]  /*4350*/  IMAD.MOV.U32 R12, RZ, RZ, 0x20 ;  /* 0x00000020ff0c7424 */ /* 0x000fe200078e00ff */
[----:B------:R-:W-:Y:S01]  /*4360*/  LEA R8, R8, UR41, 0x1 ;  /* 0x0000002908087c11 */ /* 0x000fe2000f8e08ff */
[----:B------:R-:W-:Y:S01]  /*4370*/  FADD.FTZ R7, R29, R4 ;  /* 0x000000041d077221 */ /* 0x000fe20000010000 */
[----:B--2---:R-:W-:-:S02]  /*4380*/  F2FP.BF16.F32.PACK_AB R155, R31, R30 ;  /* 0x0000001e1f9b723e */ /* 0x004fc400000010ff */
[----:B------:R-:W-:Y:S01]  /*4390*/  SEL R12, R12, 0xffffffe0, !P1 ;  /* 0xffffffe00c0c7807 */ /* 0x000fe20004800000 */
[----:B------:R-:W-:Y:S01]  /*43a0*/  FADD.FTZ R4, R32, R7 ;  /* 0x0000000720047221 */ /* 0x000fe20000010000 */
[----:B------:R-:W-:Y:S01]  /*43b0*/  FADD.FTZ R7, R26, R27 ;  /* 0x0000001b1a077221 */ /* 0x000fe20000010000 */
[----:B------:R-:W2:Y:S01]  /*43c0*/  MUFU.EX2 R40, R40 ;  /* 0x0000002800287308 */ /* 0x000ea20000000800 */
[----:B------:R3:W-:Y:S01]  /*43d0*/  STSM.16.M88.4 [R8+0x26800], R152 ;  /* 0x0268009808007844 */ /* 0x0007e20000000200 */
[----:B------:R-:W-:Y:S01]  /*43e0*/  FADD.FTZ R13, R33, R4 ;  /* 0x00000004210d7221 */ /* 0x000fe20000010000 */
[----:B------:R-:W-:-:S03]  /*43f0*/  FADD.FTZ R4, R30, R7 ;  /* 0x000000071e047221 */ /* 0x000fc60000010000 */
[----:B------:R-:W-:Y:S01]  /*4400*/  FADD.FTZ R6, R36, R13 ;  /* 0x0000000d24067221 */ /* 0x000fe20000010000 */
[----:B------:R-:W-:Y:S01]  /*4410*/  FADD.FTZ R7, R31, R4 ;  /* 0x000000041f077221 */ /* 0x000fe20000010000 */
[----:B------:R-:W4:Y:S01]  /*4420*/  MUFU.EX2 R38, R38 ;  /* 0x0000002600267308 */ /* 0x000f220000000800 */
[----:B-1----:R-:W-:Y:S01]  /*4430*/  F2FP.BF16.F32.PACK_AB R157, R35, R34 ;  /* 0x00000022239d723e */ /* 0x002fe200000010ff */
[----:B------:R-:W-:Y:S01]  /*4440*/  FADD.FTZ R13, R37, R6 ;  /* 0x00000006250d7221 */ /* 0x000fe20000010000 */
[----:B------:R-:W-:-:S04]  /*4450*/  FADD.FTZ R4, R34, R7 ;  /* 0x0000000722047221 */ /* 0x000fc80000010000 */
[----:B------:R-:W-:Y:S01]  /*4460*/  FADD.FTZ R7, R35, R4 ;  /* 0x0000000423077221 */ /* 0x000fe20000010000 */
[----:B------:R-:W1:Y:S01]  /*4470*/  MUFU.EX2 R41, R41 ;  /* 0x0000002900297308 */ /* 0x000e620000000800 */
[----:B--2---:R-:W-:-:S07]  /*4480*/  FADD.FTZ R6, R40, R13 ;  /* 0x0000000d28067221 */ /* 0x004fce0000010000 */
[----:B------:R-:W2:Y:S01]  /*4490*/  MUFU.EX2 R39, R39 ;  /* 0x0000002700277308 */ /* 0x000ea20000000800 */
[----:B----4-:R-:W-:Y:S01]  /*44a0*/  FADD.FTZ R4, R38, R7 ;  /* 0x0000000726047221 */ /* 0x010fe20000010000 */
[----:B------:R-:W-:-:S06]  /*44b0*/  VIADD R7, R8, 0x26840 ;  /* 0x0002684008077836 */ /* 0x000fcc0000000000 */
[----:B------:R-:W4:Y:S01]  /*44c0*/  MUFU.EX2 R42, R42 ;  /* 0x0000002a002a7308 */ /* 0x000f220000000800 */
[C---:B-1----:R-:W-:Y:S01]  /*44d0*/  FADD.FTZ R17, R41.reuse, R6 ;  /* 0x0000000629117221 */ /* 0x042fe20000010000 */
[----:B------:R-:W-:Y:S01]  /*44e0*/  VIADD R6, R8, 0x26800 ;  /* 0x0002680008067836 */ /* 0x000fe20000000000 */
[----:B------:R-:W-:-:S04]  /*44f0*/  F2FP.BF16.F32.PACK_AB R160, R41, R40 ;  /* 0x0000002829a0723e */ /* 0x000fc800000010ff */
[C---:B------:R-:W-:Y:S01]  /*4500*/  @P2 IADD3 R7, R6.reuse, -0x40, RZ ;  /* 0xffffffc006072810 */ /* 0x040fe20007ffe0ff */
[----:B------:R-:W1:Y:S01]  /*4510*/  MUFU.EX2 R43, R43 ;  /* 0x0000002b002b7308 */ /* 0x000e620000000800 */
[C---:B--2---:R-:W-:Y:S01]  /*4520*/  FADD.FTZ R15, R39.reuse, R4 ;  /* 0x00000004270f7221 */ /* 0x044fe20000010000 */
[----:B------:R-:W-:Y:S01]  /*4530*/  IMAD.IADD R6, R6, 0x1, R12 ;  /* 0x0000000106067824 */ /* 0x000fe200078e020c */
[----:B------:R-:W-:-:S05]  /*4540*/  F2FP.BF16.F32.PACK_AB R159, R39, R38 ;  /* 0x00000026279f723e */ /* 0x000fca00000010ff */
[----:B------:R-:W2:Y:S01]  /*4550*/  MUFU.EX2 R44, R44 ;  /* 0x0000002c002c7308 */ /* 0x000ea20000000800 */
[----:B----4-:R-:W-:Y:S01]  /*4560*/  FADD.FTZ R4, R42, R15 ;  /* 0x0000000f2a047221 */ /* 0x010fe20000010000 */
[----:B------:R3:W-:Y:S06]  /*4570*/  STSM.16.M88.4 [R6], R156 ;  /* 0x0000009c06007844 */ /* 0x0007ec0000000200 */
[----:B------:R-:W-:Y:S01]  /*4580*/  MUFU.EX2 R46, R46 ;  /* 0x0000002e002e7308 */ /* 0x000fe20000000800 */
[C---:B-1----:R-:W-:Y:S01]  /*4590*/  FADD.FTZ R15, R43.reuse, R4 ;  /* 0x000000042b0f7221 */ /* 0x042fe20000010000 */
[----:B------:R-:W-:Y:S01]  /*45a0*/  IMAD.IADD R4, R12, 0x1, R7 ;  /* 0x000000010c047824 */ /* 0x000fe200078e0207 */
[----:B------:R-:W-:-:S05]  /*45b0*/  F2FP.BF16.F32.PACK_AB R161, R43, R42 ;  /* 0x0000002a2ba1723e */ /* 0x000fca00000010ff */
[----:B------:R-:W1:Y:S01]  /*45c0*/  MUFU.EX2 R45, R45 ;  /* 0x0000002d002d7308 */ /* 0x000e620000000800 */
[----:B--2---:R-:W-:-:S07]  /*45d0*/  FADD.FTZ R12, R44, R17 ;  /* 0x000000112c0c7221 */ /* 0x004fce0000010000 */
[----:B------:R-:W2:Y:S08]  /*45e0*/  MUFU.EX2 R47, R47 ;  /* 0x0000002f002f7308 */ /* 0x000eb00000000800 */
[----:B------:R-:W-:Y:S01]  /*45f0*/  MUFU.EX2 R48, R48 ;  /* 0x0000003000307308 */ /* 0x000fe20000000800 */
[C---:B-1----:R-:W-:Y:S01]  /*4600*/  F2FP.BF16.F32.PACK_AB R162, R45.reuse, R44 ;  /* 0x0000002c2da2723e */ /* 0x042fe200000010ff */
[----:B------:R-:W-:-:S06]  /*4610*/  FADD.FTZ R45, R45, R12 ;  /* 0x0000000c2d2d7221 */ /* 0x000fcc0000010000 */
[----:B------:R-:W1:Y:S01]  /*4620*/  MUFU.EX2 R49, R49 ;  /* 0x0000003100317308 */ /* 0x000e620000000800 */
[----:B--2---:R-:W-:-:S05]  /*4630*/  F2FP.BF16.F32.PACK_AB R163, R47, R46 ;  /* 0x0000002e2fa3723e */ /* 0x004fca00000010ff */
[----:B------:R3:W-:Y:S02]  /*4640*/  STSM.16.M88.4 [R7], R160 ;  /* 0x000000a007007844 */ /* 0x0007e40000000200 */
[----:B------:R-:W-:Y:S08]  /*4650*/  MUFU.EX2 R50, R50 ;  /* 0x0000003200327308 */ /* 0x000ff00000000800 */
[----:B------:R-:W2:Y:S01]  /*4660*/  MUFU.EX2 R51, R51 ;  /* 0x0000003300337308 */ /* 0x000ea20000000800 */
[----:B-1----:R-:W-:Y:S01]  /*4670*/  F2FP.BF16.F32.PACK_AB R164, R49, R48 ;  /* 0x0000003031a4723e */ /* 0x002fe200000010ff */
[----:B------:R-:W-:-:S04]  /*4680*/  FADD.FTZ R48, R48, R45 ;  /* 0x0000002d30307221 */ /* 0x000fc80000010000 */
[----:B------:R-:W-:Y:S02]  /*4690*/  FADD.FTZ R49, R49, R48 ;  /* 0x0000003031317221 */ /* 0x000fe40000010000 */
[----:B------:R-:W1:Y:S08]  /*46a0*/  MUFU.EX2 R52, R52 ;  /* 0x0000003400347308 */ /* 0x000e700000000800 */
[----:B------:R-:W-:Y:S01]  /*46b0*/  MUFU.EX2 R54, R54 ;  /* 0x0000003600367308 */ /* 0x000fe20000000800 */
[----:B--2---:R-:W-:-:S07]  /*46c0*/  F2FP.BF16.F32.PACK_AB R165, R51, R50 ;  /* 0x0000003233a5723e */ /* 0x004fce00000010ff */
[----:B------:R2:W4:Y:S01]  /*46d0*/  MUFU.EX2 R13, R10 ;  /* 0x0000000a000d7308 */ /* 0x0005220000000800 */
[----:B-1----:R-:W-:Y:S01]  /*46e0*/  F2FP.BF16.F32.PACK_AB R166, R11, R52 ;  /* 0x000000340ba6723e */ /* 0x002fe200000010ff */
[----:B--2---:R-:W-:-:S04]  /*46f0*/  FADD.FTZ R10, R46, R15 ;  /* 0x0000000f2e0a7221 */ /* 0x004fc80000010000 */
[----:B------:R-:W-:Y:S01]  /*4700*/  FADD.FTZ R47, R47, R10 ;  /* 0x0000000a2f2f7221 */ /* 0x000fe20000010000 */
[----:B------:R-:W-:-:S03]  /*4710*/  FADD.FTZ R10, R52, R49 ;  /* 0x00000031340a7221 */ /* 0x000fc60000010000 */
[----:B------:R-:W-:Y:S01]  /*4720*/  FADD.FTZ R50, R50, R47 ;  /* 0x0000002f32327221 */ /* 0x000fe20000010000 */
[----:B----4-:R-:W-:Y:S01]  /*4730*/  F2FP.BF16.F32.PACK_AB R167, R13, R54 ;  /* 0x000000360da7723e */ /* 0x010fe200000010ff */
[----:B------:R-:W-:Y:S02]  /*4740*/  FADD.FTZ R10, R11, R10 ;  /* 0x0000000a0b0a7221 */ /* 0x000fe40000010000 */
[----:B------:R-:W-:Y:S02]  /*4750*/  FADD.FTZ R51, R51, R50 ;  /* 0x0000003233337221 */ /* 0x000fe40000010000 */
[----:B------:R3:W-:Y:S02]  /*4760*/  STSM.16.M88.4 [R4], R164 ;  /* 0x000000a404007844 */ /* 0x0007e40000000200 */
[----:B------:R-:W-:-:S04]  /*4770*/  FADD.FTZ R54, R54, R51 ;  /* 0x0000003336367221 */ /* 0x000fc80000010000 */
[----:B------:R-:W-:Y:S01]  /*4780*/  FADD.FTZ R11, R13, R54 ;  /* 0x000000360d0b7221 */ /* 0x000fe20000010000 */
[----:B------:R-:W-:Y:S06]  /*4790*/  @!P0 BRA `(.L_x_3234) ;  /* 0x0000000000048947 */ /* 0x000fec0003800000 */
[----:B------:R-:W-:Y:S01]  /*47a0*/  BPT.TRAP 0x1 ;  /* 0x000000040000795c */ /* 0x000fe20000300000 */
.L_x_3234:
[----:B------:R1:W2:Y:S01]  /*47b0*/  SYNCS.PHASECHK.TRANS64.TRYWAIT P1, [UR41+0x28c50], R9 ;  /* 0x028c5009ff0075a7 */ /* 0x0002a20008020169 */
[----:B------:R-:W-:Y:S05]  /*47c0*/  @!P0 BRA `(.L_x_3235) ;  /* 0x0000000000048947 */ /* 0x000fea0003800000 */
[----:B------:R-:W-:Y:S01]  /*47d0*/  BPT.TRAP 0x1 ;  /* 0x000000040000795c */ /* 0x000fe20000300000 */
.L_x_3235:
[----:B------:R-:W-:Y:S01]  /*47e0*/  ULOP3.LUT UR24, UR45, 0x2000000, URZ, 0xfc, !UPT ;  /* 0x020000002d187892 */ /* 0x000fe2000f8efc3f */
[----:B--2---:R-:W-:Y:S11]  /*47f0*/  @P1 BRA `(.L_x_3236) ;  /* 0x0000000000081947 */ /* 0x004ff60003800000 */
[----:B------:R-:W2:Y:S02]  /*4800*/  SYNCS.PHASECHK.TRANS64.TRYWAIT P1, [UR41+0x28c50], R9 ;  /* 0x028c5009ff0075a7 */ /* 0x000ea40008020169 */
[----:B--2---:R-:W-:Y:S05]  /*4810*/  @!P1 BRA `(.L_x_3237) ;  /* 0x0000008400989947 */ /* 0x004fea0003800000 */
.L_x_3236:
[----:B------:R-:W-:Y:S01]  /*4820*/  WARPGROUP.ARRIVE ;  /* 0x00000000000079c5 */ /* 0x000fe20000000000 */
[----:B------:R-:W-:Y:S01]  /*4830*/  UMOV UR14, UR24 ;  /* 0x00000018000e7c82 */ /* 0x000fe20008000000 */
[----:B------:R-:W-:Y:S01]  /*4840*/  UMOV UR15, 0x40000040 ;  /* 0x40000040000f7882 */ /* 0x000fe20000000000 */
[----:B------:R-:W-:-:S03]  /*4850*/  UIADD3 UR4, UR24, 0x80, URZ ;  /* 0x0000008018047890 */ /* 0x000fc6000fffe03f */
[----:B------:R-:W-:Y:S01]  /*4860*/  HGMMA.64x256x16.F32.BF16 R24, R152, gdesc[UR12].tnspB, RZ, !UPT, gsb0 ;  /* 0x43e0000c98187df0 */ /* 0x000fe2000c0018ff */
[----:B------:R-:W-:-:S03]  /*4870*/  UMOV UR15, 0x40000040 ;  /* 0x40000040000f7882 */ /* 0x000fc60000000000 */
[----:B------:R-:W-:Y:S01]  /*4880*/  UMOV UR14, UR4 ;  /* 0x00000004000e7c82 */ /* 0x000fe20008000000 */
[----:B------:R-:W-:Y:S01]  /*4890*/  UIADD3 UR4, UR24, 0x100, URZ ;  /* 0x0000010018047890 */ /* 0x000fe2000fffe03f */
[----:B------:R-:W-:Y:S02]  /*48a0*/  WARPGROUP.DEPBAR.LE gsb0, 0x0 ;  /* 0x00008000000079c5 */ /* 0x000fe40000010000 */
[----:B------:R-:W-:-:S15]  /*48b0*/  WARPGROUP.ARRIVE ;  /* 0x00000000000079c5 */ /* 0x000fde0000000000 */
[----:B------:R-:W-:-:S05]  /*48c0*/  NOP ;  /* 0x0000000000007918 */ /* 0x000fca0000000000 */
[----:B------:R-:W-:Y:S01]  /*48d0*/  HGMMA.64x256x16.F32.BF16 R24, R156, gdesc[UR12].tnspB, R24, gsb0 ;  /* 0x43e0000c9c187df0 */ /* 0x000fe20008001818 */
[----:B------:R-:W-:Y:S01]  /*48e0*/  UMOV UR14, UR4 ;  /* 0x00000004000e7c82 */ /* 0x000fe20008000000 */
[----:B------:R-:W-:Y:S01]  /*48f0*/  UMOV UR15, 0x40000040 ;  /* 0x40000040000f7882 */ /* 0x000fe20000000000 */
[----:B------:R-:W-:Y:S01]  /*4900*/  UIADD3 UR4, UR24, 0x180, URZ ;  /* 0x0000018018047890 */ /* 0x000fe2000fffe03f */
[----:B------:R-:W-:Y:S02]  /*4910*/  WARPGROUP.DEPBAR.LE gsb0, 0x0 ;  /* 0x00008000000079c5 */ /* 0x000fe40000010000 */
[----:B------:R-:W-:-:S15]  /*4920*/  WARPGROUP.ARRIVE ;  /* 0x00000000000079c5 */ /* 0x000fde0000000000 */
[----:B------:R-:W-:-:S07]  /*4930*/  NOP ;  /* 0x0000000000007918 */ /* 0x000fce0000000000 */
[----:B------:R-:W-:Y:S01]  /*4940*/  HGMMA.64x256x16.F32.BF16 R24, R160, gdesc[UR12].tnspB, R24, gsb0 ;  /* 0x43e0000ca0187df0 */ /* 0x000fe20008001818 */
[----:B------:R-:W-:Y:S01]  /*4950*/  UMOV UR14, UR4 ;  /* 0x00000004000e7c82 */ /* 0x000fe20008000000 */
[----:B------:R-:W-:Y:S01]  /*4960*/  UMOV UR15, 0x40000040 ;  /* 0x40000040000f7882 */ /* 0x000fe20000000000 */
[----:B------:R-:W-:Y:S01]  /*4970*/  UMOV UR4, URZ ;  /* 0x0000003f00047c82 */ /* 0x000fe20008000000 */
[----:B------:R-:W-:Y:S02]  /*4980*/  WARPGROUP.DEPBAR.LE gsb0, 0x0 ;  /* 0x00008000000079c5 */ /* 0x000fe40000010000 */
[----:B------:R-:W-:-:S15]  /*4990*/  WARPGROUP.ARRIVE ;  /* 0x00000000000079c5 */ /* 0x000fde0000000000 */
[----:B------:R-:W-:-:S07]  /*49a0*/  NOP ;  /* 0x0000000000007918 */ /* 0x000fce0000000000 */
[----:B------:R-:W-:Y:S03]  /*49b0*/  HGMMA.64x256x16.F32.BF16 R24, R164, gdesc[UR12].tnspB, R24, gsb0 ;  /* 0x43e0000ca4187df0 */ /* 0x000fe60008001818 */
[----:B------:R-:W-:Y:S02]  /*49c0*/  WARPGROUP.DEPBAR.LE gsb0, 0x0 ;  /* 0x00008000000079c5 */ /* 0x000fe40000010000 */
[----:B------:R-:W-:Y:S01]  /*49d0*/  @!PT LDS RZ, [RZ] ;  /* 0x00000000fffff984 */ /* 0x000fe20000000800 */
[----:B------:R-:W-:Y:S01]  /*49e0*/  @!PT LDS RZ, [RZ] ;  /* 0x00000000fffff984 */ /* 0x000fe20000000800 */
[----:B------:R-:W-:Y:S01]  /*49f0*/  @!PT LDS RZ, [RZ] ;  /* 0x00000000fffff984 */ /* 0x000fe20000000800 */
[----:B------:R-:W-:Y:S01]  /*4a00*/  @!PT LDS RZ, [RZ] ;  /* 0x00000000fffff984 */ /* 0x000fe20000000800 */
[----:B------:R4:W-:Y:S06]  /*4a10*/  MEMBAR.ALL.CTA ;  /* 0x0000000000007992 */ /* 0x0009ec0000008000 */
[----:B----4-:R-:W4:Y:S02]  /*4a20*/  FENCE.VIEW.ASYNC.S ;  /* 0x00000000000073c6 */ /* 0x010f240000000000 */
[----:B----4-:R-:W-:Y:S01]  /*4a30*/  NOP ;  /* 0x0000000000007918 */ /* 0x010fe20000000000 */
[----:B------:R-:W-:Y:S06]  /*4a40*/  BAR.ARV 0xe, 0x100 ;  /* 0x0384000000007b1d */ /* 0x000fec0000002000 */
[----:B------:R-:W-:Y:S05]  /*4a50*/  @!P0 BRA `(.L_x_3238) ;  /* 0x0000000000048947 */ /* 0x000fea0003800000 */
[----:B------:R-:W-:Y:S01]  /*4a60*/  BPT.TRAP 0x1 ;  /* 0x000000040000795c */ /* 0x000fe20000300000 */
.L_x_3238:
[----:B------:R-:W-:Y:S02]  /*4a70*/  UIADD3 UR44, UR44, -0x2, URZ ;  /* 0xfffffffe2c2c7890 */ /* 0x000fe4000fffe03f */
[----:B------:R-:W-:Y:S02]  /*4a80*/  UIADD3 UR5, UR41, 0x28c60, URZ ;  /* 0x00028c6029057890 */ /* 0x000fe4000fffe03f */
[----:B------:R-:W-:Y:S02]  /*4a90*/  UISETP.GE.AND UP0, UPT, UR44, UR40, UPT ;  /* 0x000000282c00728c */ /* 0x000fe4000bf06270 */
[----:B------:R-:W-:-:S04]  /*4aa0*/  UPRMT UR5, UR42, 0x654, UR5 ;  /* 0x000006542a057896 */ /* 0x000fc80008000005 */
[----:B------:R-:W-:-:S05]  /*4ab0*/  PLOP3.LUT P1, PT, PT, PT, UP0, 0x80, 0x0 ;  /* 0x000000000000781c */ /* 0x000fca0003f2f008 */
[----:B------:R-:W-:Y:S08]  /*4ac0*/  SYNCS.ARRIVE.TRANS64.RED.A1T0 RZ, [UR5], RZ ;  /* 0x000000ffffff79a7 */ /* 0x000ff00008100405 */
[----:B------:R-:W-:Y:S05]  /*4ad0*/  @!P1 BRA `(.L_x_3239) ;  /* 0x0000001800409947 */ /* 0x000fea0003800000 */
[----:B------:R-:W-:Y:S01]  /*4ae0*/  UMOV UR4, URZ ;  /* 0x0000003f00047c82 */ /* 0x000fe20008000000 */
[----:B------:R-:W-:Y:S01]  /*4af0*/  UMOV UR5, URZ ;  /* 0x0000003f00057c82 */ /* 0x000fe20008000000 */
[----:B------:R-:W-:-:S05]  /*4b00*/  ULDC UR27, c[0x0][0x988] ;  /* 0x00026200001b7ab9 */ /* 0x000fca0000000800 */
.L_x_3250:
[----:B------:R-:W-:Y:S01]  /*4b10*/  UIADD3 UR7, UR5, 0x1, URZ ;  /* 0x0000000105077890 */ /* 0x000fe2000fffe03f */
[----:B012---:R-:W-:Y:S01]  /*4b20*/  IMAD.U32 R9, RZ, RZ, UR44 ;  /* 0x0000002cff097e24 */ /* 0x007fe2000f8e00ff */
[----:B------:R-:W-:Y:S02]  /*4b30*/  UIADD3 UR44, UR44, -0x1, URZ ;  /* 0xffffffff2c2c7890 */ /* 0x000fe4000fffe03f */
[----:B------:R-:W-:Y:S02]  /*4b40*/  UISETP.NE.AND UP0, UPT, UR7, 0x2, UPT ;  /* 0x000000020700788c */ /* 0x000fe4000bf05270 */
[----:B------:R-:W-:Y:S02]  /*4b50*/  ISETP.GT.AND P1, PT, R9, UR40, PT ;  /* 0x0000002809007c0c */ /* 0x000fe4000bf24270 */
[----:B------:R-:W-:Y:S02]  /*4b60*/  USEL UR10, URZ, 0x1, UP0 ;  /* 0x000000013f0a7887 */ /* 0x000fe40008000000 */
[----:B------:R-:W-:-:S02]  /*4b70*/  USEL UR25, UR7, URZ, UP0 ;  /* 0x0000003f07197287 */ /* 0x000fc40008000000 */
[----:B------:R-:W-:Y:S01]  /*4b80*/  ULOP3.LUT UR4, UR4, UR10, URZ, 0x3c, !UPT ;  /* 0x0000000a04047292 */ /* 0x000fe2000f8e3c3f */
[----:B------:R-:W-:Y:S11]  /*4b90*/  @!P0 BRA `(.L_x_3240) ;  /* 0x0000000000048947 */ /* 0x000ff60003800000 */
[----:B------:R-:W-:Y:S01]  /*4ba0*/  BPT.TRAP 0x1 ;  /* 0x000000040000795c */ /* 0x000fe20000300000 */
.L_x_3240:
[----:B------:R-:W-:Y:S01]  /*4bb0*/  ULEA UR26, UR25, UR41, 0x3 ;  /* 0x00000029191a7291 */ /* 0x000fe2000f8e183f */
[----:B------:R-:W-:-:S04]  /*4bc0*/  MOV R9, UR4 ;  /* 0x0000000400097c02 */ /* 0x000fc80008000f00 */
[----:B------:R-:W-:-:S04]  /*4bd0*/  SHF.L.U32 R9, R9, 0x1f, RZ ;  /* 0x0000001f09097819 */ /* 0x000fc800000006ff */
[----:B------:R0:W1:Y:S01]  /*4be0*/  SYNCS.PHASECHK.TRANS64.TRYWAIT P2, [UR26+0x28c30], R9 ;  /* 0x028c3009ff0075a7 */ /* 0x000062000804015a */
[----:B------:R-:W-:Y:S05]  /*4bf0*/  @!P0 BRA `(.L_x_3241) ;  /* 0x0000000000048947 */ /* 0x000fea0003800000 */
[----:B------:R-:W-:Y:S01]  /*4c00*/  BPT.TRAP 0x1 ;  /* 0x000000040000795c */ /* 0x000fe20000300000 */
.L_x_3241:
[----:B-1----:R-:W-:Y:S05]  /*4c10*/  @P2 BRA `(.L_x_3242) ;  /* 0x0000000000082947 */ /* 0x002fea0003800000 */
[----:B------:R-:W1:Y:S02]  /*4c20*/  SYNCS.PHASECHK.TRANS64.TRYWAIT P2, [UR26+0x28c30], R9 ;  /* 0x028c3009ff0075a7 */ /* 0x000e64000804015a */
[----:B-1----:R-:W-:Y:S05]  /*4c30*/  @!P2 BRA `(.L_x_3243) ;  /* 0x0000008000a8a947 */ /* 0x002fea0003800000 */
.L_x_3242:
[----:B------:R-:W-:Y:S01]  /*4c40*/  ULEA UR10, UR25, UR6, 0x9 ;  /* 0x00000006190a7291 */ /* 0x000fe2000f8e483f */
[----:B---3--:R-:W-:Y:S01]  /*4c50*/  WARPGROUP.ARRIVE ;  /* 0x00000000000079c5 */ /* 0x008fe20000000000 */
[----:B------:R-:W-:Y:S01]  /*4c60*/  UMOV UR11, 0x40000040 ;  /* 0x40000040000b7882 */ /* 0x000fe20000000000 */
[----:B------:R-:W-:Y:S01]  /*4c70*/  UMOV UR15, 0x40000040 ;  /* 0x40000040000f7882 */ /* 0x000fe20000000000 */
[----:B------:R-:W-:Y:S02]  /*4c80*/  UIADD3 UR14, UR10, 0x2, URZ ;  /* 0x000000020a0e7890 */ /* 0x000fe4000fffe03f */
[----:B------:R-:W-:Y:S01]  /*4c90*/  UIADD3 UR18, UR10, 0x4, URZ ;  /* 0x000000040a127890 */ /* 0x000fe2000fffe03f */
[----:B------:R-:W-:Y:S02]  /*4ca0*/  UMOV UR19, 0x40000040 ;  /* 0x4000004000137882 */ /* 0x000fe40000000000 */
[----:B------:R-:W-:Y:S01]  /*4cb0*/  HGMMA.64x64x16.F32.BF16 R152, gdesc[UR8], RZ, !UPT, gsb0 ;  /* 0x00e00000089879f0 */ /* 0x000fe2000c0018ff */
[----:B------:R-:W-:Y:S01]  /*4cc0*/  UIADD3 UR22, UR10, 0x6, URZ ;  /* 0x000000060a167890 */ /* 0x000fe2000fffe03f */
[----:B------:R-:W-:Y:S01]  /*4cd0*/  UMOV UR23, 0x40000040 ;  /* 0x4000004000177882 */ /* 0x000fe20000000000 */
[----:B------:R-:W-:-:S02]  /*4ce0*/  WARPGROUP.DEPBAR.LE gsb0, 0x0 ;  /* 0x00008000000079c5 */ /* 0x000fc40000010000 */
        /* <DEDUP_REMOVED lines=11> */
.L_x_3244:
[----:B-1----:R-:W-:Y:S01]  /*4da0*/  FMNMX.FTZ R12, R152, R3, !PT ;  /* 0x00000003980c7209 */ /* 0x002fe20007810000 */
[----:B------:R-:W-:Y:S01]  /*4db0*/  UMOV UR11, UR27 ;  /* 0x0000001b000b7c82 */ /* 0x000fe20008000000 */
[----:B------:R-:W-:Y:S01]  /*4dc0*/  ISETP.NE.AND P2, PT, R0, RZ, PT ;  /* 0x000000ff0000720c */ /* 0x000fe20003f45270 */
[----:B------:R-:W-:Y:S01]  /*4dd0*/  UIADD3 UR7, UR26, 0x28c40, URZ ;  /* 0x00028c401a077890 */ /* 0x000fe2000fffe03f */
[----:B------:R-:W-:-:S03]  /*4de0*/  FMNMX.FTZ R13, R153, R12, !PT ;  /* 0x0000000c990d7209 */ /* 0x000fc60007810000 */
[----:B------:R-:W-:Y:S01]  /*4df0*/  UPRMT UR7, UR42, 0x654, UR7 ;  /* 0x000006542a077896 */ /* 0x000fe20008000007 */
[----:B------:R-:W-:-:S04]  /*4e00*/  FMNMX.FTZ R12, R156, R13, !PT ;  /* 0x0000000d9c0c7209 */ /* 0x000fc80007810000 */
[----:B------:R-:W-:-:S04]  /*4e10*/  FMNMX.FTZ R13, R157, R12, !PT ;  /* 0x0000000c9d0d7209 */ /* 0x000fc80007810000 */
[----:B------:R-:W-:Y:S01]  /*4e20*/  FMNMX.FTZ R12, R160, R13, !PT ;  /* 0x0000000da00c7209 */ /* 0x000fe20007810000 */
[----:B------:R-:W-:Y:S03]  /*4e30*/  SYNCS.ARRIVE.TRANS64.RED.A1T0 RZ, [UR7], RZ ;  /* 0x000000ffffff79a7 */ /* 0x000fe60008100407 */
[----:B------:R-:W-:-:S04]  /*4e40*/  FMNMX.FTZ R13, R161, R12, !PT ;  /* 0x0000000ca10d7209 */ /* 0x000fc80007810000 */
        /* <DEDUP_REMOVED lines=9> */
[----:B------:R-:W-:-:S05]  /*4ee0*/  FMNMX.FTZ R15, R181, R12, !PT ;  /* 0x0000000cb50f7209 */ /* 0x000fca0007810000 */
[----:B------:R-:W1:Y:S02]  /*4ef0*/  SHFL.BFLY PT, R12, R15, 0x2, 0x1f ;  /* 0x0c401f000f0c7f89 */ /* 0x000e6400000e0000 */
        /* <DEDUP_REMOVED lines=10> */
[----:B------:R-:W-:-:S03]  /*4fa0*/  FMNMX.FTZ R13, R167, R14, !PT ;  /* 0x0000000ea70d7209 */ /* 0x000fc60007810000 */
[----:B------:R-:W-:Y:S01]  /*4fb0*/  FMUL.FTZ R184, R12, UR11 ;  /* 0x0000000b0cb87c20 */ /* 0x000fe20008410000 */
[----:B------:R-:W-:Y:S01]  /*4fc0*/  FMNMX.FTZ R14, R170, R13, !PT ;  /* 0x0000000daa0e7209 */ /* 0x000fe20007810000 */
[----:B------:R-:W-:Y:S02]  /*4fd0*/  FADD.FTZ R3, -R12, R3 ;  /* 0x000000030c037221 */ /* 0x000fe40000010100 */
[--C-:B------:R-:W-:Y:S01]  /*4fe0*/  FFMA.FTZ R152, R152, UR11, -R184.reuse ;  /* 0x0000000b98987c23 */ /* 0x100fe200080108b8 */
[----:B------:R-:W-:Y:S01]  /*4ff0*/  FMNMX.FTZ R13, R171, R14, !PT ;  /* 0x0000000eab0d7209 */ /* 0x000fe20007810000 */
[----:B------:R-:W-:Y:S01]  /*5000*/  FMUL.FTZ R3, R3, UR11 ;  /* 0x0000000b03037c20 */ /* 0x000fe20008410000 */
[--C-:B------:R-:W-:Y:S01]  /*5010*/  FFMA.FTZ R19, R156, UR11, -R184.reuse ;  /* 0x0000000b9c137c23 */ /* 0x100fe200080108b8 */
[--C-:B------:R-:W-:Y:S01]  /*5020*/  FFMA.FTZ R156, R160, UR11, -R184.reuse ;  /* 0x0000000ba09c7c23 */ /* 0x100fe200080108b8 */
[----:B------:R-:W-:Y:S01]  /*5030*/  FMNMX.FTZ R14, R174, R13, !PT ;  /* 0x0000000dae0e7209 */ /* 0x000fe20007810000 */
[--C-:B------:R-:W-:Y:S01]  /*5040*/  FFMA.FTZ R13, R153, UR11, -R184.reuse ;  /* 0x0000000b990d7c23 */ /* 0x100fe200080108b8 */
[----:B------:R-:W-:Y:S01]  /*5050*/  MUFU.EX2 R152, R152 ;  /* 0x0000009800987308 */ /* 0x000fe20000000800 */
[--C-:B------:R-:W-:Y:S01]  /*5060*/  FFMA.FTZ R17, R161, UR11, -R184.reuse ;  /* 0x0000000ba1117c23 */ /* 0x100fe200080108b8 */
[----:B------:R-:W-:Y:S01]  /*5070*/  FMNMX.FTZ R15, R175, R14, !PT ;  /* 0x0000000eaf0f7209 */ /* 0x000fe20007810000 */
[--C-:B------:R-:W-:Y:S01]  /*5080*/  FFMA.FTZ R160, R168, UR11, -R184.reuse ;  /* 0x0000000ba8a07c23 */ /* 0x100fe200080108b8 */
[--C-:B------:R-:W-:Y:S01]  /*5090*/  FFMA.FTZ R23, R173, UR11, -R184.reuse ;  /* 0x0000000bad177c23 */ /* 0x100fe200080108b8 */
[--C-:B------:R-:W-:Y:S01]  /*50a0*/  FFMA.FTZ R180, R180, UR11, -R184.reuse ;  /* 0x0000000bb4b47c23 */ /* 0x100fe200080108b8 */
[----:B------:R-:W-:Y:S01]  /*50b0*/  FMNMX.FTZ R14, R178, R15, !PT ;  /* 0x0000000fb20e7209 */ /* 0x000fe20007810000 */
[----:B------:R-:W-:Y:S01]  /*50c0*/  FFMA.FTZ R181, R181, UR11, -R184 ;  /* 0x0000000bb5b57c23 */ /* 0x000fe200080108b8 */
[----:B------:R-:W1:Y:S02]  /*50d0*/  MUFU.EX2 R3, R3 ;  /* 0x0000000300037308 */ /* 0x000e640000000800 */
[----:B------:R-:W-:-:S04]  /*50e0*/  FMNMX.FTZ R15, R179, R14, !PT ;  /* 0x0000000eb30f7209 */ /* 0x000fc80007810000 */
[----:B------:R-:W-:Y:S01]  /*50f0*/  FMNMX.FTZ R16, R182, R15, !PT ;  /* 0x0000000fb6107209 */ /* 0x000fe20007810000 */
[--C-:B------:R-:W-:Y:S01]  /*5100*/  FFMA.FTZ R15, R157, UR11, -R184.reuse ;  /* 0x0000000b9d0f7c23 */ /* 0x100fe200080108b8 */
[----:B------:R-:W2:Y:S02]  /*5110*/  MUFU.EX2 R13, R13 ;  /* 0x0000000d000d7308 */ /* 0x000ea40000000800 */
[----:B------:R-:W-:Y:S01]  /*5120*/  FMNMX.FTZ R18, R183, R16, !PT ;  /* 0x00000010b7127209 */ /* 0x000fe20007810000 */
[--C-:B------:R-:W-:Y:S01]  /*5130*/  FFMA.FTZ R16, R164, UR11, -R184.reuse ;  /* 0x0000000ba4107c23 */ /* 0x100fe200080108b8 */
[----:B------:R-:W-:-:S03]  /*5140*/  FFMA.FTZ R164, R176, UR11, -R184 ;  /* 0x0000000bb0a47c23 */ /* 0x000fc600080108b8 */
[----:B------:R-:W3:Y:S01]  /*5150*/  SHFL.BFLY PT, R21, R18, 0x2, 0x1f ;  /* 0x0c401f0012157f89 */ /* 0x000ee200000e0000 */
[----:B------:R4:W-:Y:S01]  /*5160*/  MUFU.EX2 R14, R19 ;  /* 0x00000013000e7308 */ /* 0x0009e20000000800 */
[----:B-1----:R-:W-:Y:S01]  /*5170*/  FFMA.FTZ R10, R3, R10, R152 ;  /* 0x0000000a030a7223 */ /* 0x002fe20000010098 */
[-C--:B------:R-:W-:Y:S01]  /*5180*/  FMUL.FTZ R24, R24, R3.reuse ;  /* 0x0000000318187220 */ /* 0x080fe20000410000 */
[-C--:B------:R-:W-:Y:S01]  /*5190*/  FMUL.FTZ R25, R25, R3.reuse ;  /* 0x0000000319197220 */ /* 0x080fe20000410000 */
[-C--:B------:R-:W-:Y:S01]  /*51a0*/  FMUL.FTZ R28, R28, R3.reuse ;  /* 0x000000031c1c7220 */ /* 0x080fe20000410000 */
[-C--:B------:R-:W-:Y:S01]  /*51b0*/  FMUL.FTZ R29, R29, R3.reuse ;  /* 0x000000031d1d7220 */ /* 0x080fe20000410000 */
[-C--:B------:R-:W-:Y:S01]  /*51c0*/  FMUL.FTZ R32, R32, R3.reuse ;  /* 0x0000000320207220 */ /* 0x080fe20000410000 */
[-C--:B------:R-:W-:Y:S01]  /*51d0*/  FMUL.FTZ R33, R33, R3.reuse ;  /* 0x0000000321217220 */ /* 0x080fe20000410000 */
[----:B------:R-:W-:Y:S01]  /*51e0*/  MUFU.EX2 R15, R15 ;  /* 0x0000000f000f7308 */ /* 0x000fe20000000800 */
[--C-:B----4-:R-:W-:Y:S01]  /*51f0*/  FFMA.FTZ R19, R165, UR11, -R184.reuse ;  /* 0x0000000ba5137c23 */ /* 0x110fe200080108b8 */
[----:B--2---:R-:W-:Y:S01]  /*5200*/  F2FP.BF16.F32.PACK_AB R152, R13, R152 ;  /* 0x000000980d98723e */ /* 0x004fe200000010ff */
[--C-:B------:R-:W-:Y:S01]  /*5210*/  FFMA.FTZ R165, R177, UR11, -R184.reuse ;  /* 0x0000000bb1a57c23 */ /* 0x100fe200080108b8 */
[-C--:B------:R-:W-:Y:S01]  /*5220*/  FMUL.FTZ R36, R36, R3.reuse ;  /* 0x0000000324247220 */ /* 0x080fe20000410000 */
[-C--:B------:R-:W-:Y:S01]  /*5230*/  FMUL.FTZ R37, R37, R3.reuse ;  /* 0x0000000325257220 */ /* 0x080fe20000410000 */
[-C--:B------:R-:W-:Y:S01]  /*5240*/  FMUL.FTZ R40, R40, R3.reuse ;  /* 0x0000000328287220 */ /* 0x080fe20000410000 */
[-C--:B------:R-:W-:Y:S01]  /*5250*/  FMUL.FTZ R41, R41, R3.reuse ;  /* 0x0000000329297220 */ /* 0x080fe20000410000 */
[----:B------:R-:W-:Y:S01]  /*5260*/  MUFU.EX2 R156, R156 ;  /* 0x0000009c009c7308 */ /* 0x000fe20000000800 */
[-C--:B------:R-:W-:Y:S01]  /*5270*/  FMUL.FTZ R44, R44, R3.reuse ;  /* 0x000000032c2c7220 */ /* 0x080fe20000410000 */
[-C--:B------:R-:W-:Y:S01]  /*5280*/  FMUL.FTZ R45, R45, R3.reuse ;  /* 0x000000032d2d7220 */ /* 0x080fe20000410000 */
[-C--:B------:R-:W-:Y:S01]  /*5290*/  FMUL.FTZ R48, R48, R3.reuse ;  /* 0x0000000330307220 */ /* 0x080fe20000410000 */
[-C--:B------:R-:W-:Y:S01]  /*52a0*/  FMUL.FTZ R49, R49, R3.reuse ;  /* 0x0000000331317220 */ /* 0x080fe20000410000 */
[-C--:B------:R-:W-:Y:S01]  /*52b0*/  FMUL.FTZ R52, R52, R3.reuse ;  /* 0x0000000334347220 */ /* 0x080fe20000410000 */
[----:B------:R-:W-:Y:S01]  /*52c0*/  FMUL.FTZ R53, R53, R3 ;  /* 0x0000000335357220 */ /* 0x000fe20000410000 */
[----:B---3--:R-:W-:Y:S01]  /*52d0*/  FMNMX.FTZ R22, R18, R21, !PT ;  /* 0x0000001512167209 */ /* 0x008fe20007810000 */
[--C-:B------:R-:W-:Y:S01]  /*52e0*/  FFMA.FTZ R18, R172, UR11, -R184.reuse ;  /* 0x0000000bac127c23 */ /* 0x100fe200080108b8 */
[----:B------:R-:W-:Y:S01]  /*52f0*/  MUFU.EX2 R17, R17 ;  /* 0x0000001100117308 */ /* 0x000fe20000000800 */
[----:B------:R-:W-:Y:S01]  /*5300*/  FFMA.FTZ R21, R169, UR11, -R184 ;  /* 0x0000000ba9157c23 */ /* 0x000fe200080108b8 */
[-C--:B------:R-:W-:Y:S01]  /*5310*/  FMUL.FTZ R56, R56, R3.reuse ;  /* 0x0000000338387220 */ /* 0x080fe20000410000 */
[----:B------:R-:W1:Y:S01]  /*5320*/  SHFL.BFLY PT, R153, R22, 0x1, 0x1f ;  /* 0x0c201f0016997f89 */ /* 0x000e6200000e0000 */
        /* <DEDUP_REMOVED lines=22> */
[----:B------:R-:W-:Y:S01]  /*5490*/  FMUL.FTZ R96, R96, R3 ;  /* 0x0000000360607220 */ /* 0x000fe20000410000 */
[----:B-1----:R-:W-:Y:S01]  /*54a0*/  FMNMX.FTZ R20, R22, R153, !PT ;  /* 0x0000009916147209 */ /* 0x002fe20007810000 */
[-C--:B------:R-:W-:Y:S01]  /*54b0*/  FMUL.FTZ R97, R97, R3.reuse ;  /* 0x0000000361617220 */ /* 0x080fe20000410000 */
[-C--:B------:R-:W-:Y:S01]  /*54c0*/  FMUL.FTZ R100, R100, R3.reuse ;  /* 0x0000000364647220 */ /* 0x080fe20000410000 */
[-C--:B------:R-:W-:Y:S01]  /*54d0*/  FMUL.FTZ R101, R101, R3.reuse ;  /* 0x0000000365657220 */ /* 0x080fe20000410000 */
[-C--:B------:R-:W-:Y:S01]  /*54e0*/  FMUL.FTZ R104, R104, R3.reuse ;  /* 0x0000000368687220 */ /* 0x080fe20000410000 */
[C---:B------:R-:W-:Y:S01]  /*54f0*/  FADD.FTZ R153, -R20.reuse, R5 ;  /* 0x0000000514997221 */ /* 0x040fe20000010100 */
[----:B------:R-:W-:Y:S01]  /*5500*/  FMUL.FTZ R157, R20, UR11 ;  /* 0x0000000b149d7c20 */ /* 0x000fe20008410000 */
[----:B------:R-:W-:Y:S01]  /*5510*/  MUFU.EX2 R21, R21 ;  /* 0x0000001500157308 */ /* 0x000fe20000000800 */
[----:B------:R-:W-:Y:S01]  /*5520*/  FMUL.FTZ R105, R105, R3 ;  /* 0x0000000369697220 */ /* 0x000fe20000410000 */
[----:B------:R-:W-:Y:S01]  /*5530*/  FMUL.FTZ R153, R153, UR11 ;  /* 0x0000000b99997c20 */ /* 0x000fe20008410000 */
[--C-:B------:R-:W-:Y:S01]  /*5540*/  FFMA.FTZ R154, R154, UR11, -R157.reuse ;  /* 0x0000000b9a9a7c23 */ /* 0x100fe2000801089d */
[--C-:B------:R-:W-:Y:S01]  /*5550*/  FFMA.FTZ R155, R155, UR11, -R157.reuse ;  /* 0x0000000b9b9b7c23 */ /* 0x100fe2000801089d */
[--C-:B------:R-:W-:Y:S01]  /*5560*/  FFMA.FTZ R158, R158, UR11, -R157.reuse ;  /* 0x0000000b9e9e7c23 */ /* 0x100fe2000801089d */
[--C-:B------:R-:W-:Y:S01]  /*5570*/  FFMA.FTZ R159, R159, UR11, -R157.reuse ;  /* 0x0000000b9f9f7c23 */ /* 0x100fe2000801089d */
[--C-:B------:R-:W-:Y:S01]  /*5580*/  FFMA.FTZ R162, R162, UR11, -R157.reuse ;  /* 0x0000000ba2a27c23 */ /* 0x100fe2000801089d */
[----:B------:R1:W-:Y:S01]  /*5590*/  MUFU.EX2 R168, R153 ;  /* 0x0000009900a87308 */ /* 0x0003e20000000800 */
[--C-:B------:R-:W-:Y:S01]  /*55a0*/  FFMA.FTZ R163, R163, UR11, -R157.reuse ;  /* 0x0000000ba3a37c23 */ /* 0x100fe2000801089d */
[--C-:B------:R-:W-:Y:S01]  /*55b0*/  FFMA.FTZ R166, R166, UR11, -R157.reuse ;  /* 0x0000000ba6a67c23 */ /* 0x100fe2000801089d */
[--C-:B------:R-:W-:Y:S01]  /*55c0*/  FFMA.FTZ R167, R167, UR11, -R157.reuse ;  /* 0x0000000ba7a77c23 */ /* 0x100fe2000801089d */
[--C-:B------:R-:W-:Y:S01]  /*55d0*/  FFMA.FTZ R170, R170, UR11, -R157.reuse ;  /* 0x0000000baaaa7c23 */ /* 0x100fe2000801089d */
[--C-:B------:R-:W-:Y:S01]  /*55e0*/  FFMA.FTZ R171, R171, UR11, -R157.reuse ;  /* 0x0000000babab7c23 */ /* 0x100fe2000801089d */
[--C-:B------:R-:W-:Y:S01]  /*55f0*/  FFMA.FTZ R174, R174, UR11, -R157.reuse ;  /* 0x0000000baeae7c23 */ /* 0x100fe2000801089d */
[----:B------:R-:W-:Y:S01]  /*5600*/  FFMA.FTZ R175, R175, UR11, -R157 ;  /* 0x0000000bafaf7c23 */ /* 0x000fe2000801089d */
[----:B------:R-:W2:Y:S01]  /*5610*/  MUFU.EX2 R161, R154 ;  /* 0x0000009a00a17308 */ /* 0x000ea20000000800 */
[----:B-1----:R-:W-:-:S02]  /*5620*/  IMAD.U32 R153, RZ, RZ, UR5 ;  /* 0x00000005ff997e24 */ /* 0x002fc4000f8e00ff */
[--C-:B------:R-:W-:Y:S01]  /*5630*/  FFMA.FTZ R178, R178, UR11, -R157.reuse ;  /* 0x0000000bb2b27c23 */ /* 0x100fe2000801089d */
[--C-:B------:R-:W-:Y:S01]  /*5640*/  FFMA.FTZ R179, R179, UR11, -R157.reuse ;  /* 0x0000000bb3b37c23 */ /* 0x100fe2000801089d */
[--C-:B------:R-:W-:Y:S01]  /*5650*/  FFMA.FTZ R182, R182, UR11, -R157.reuse ;  /* 0x0000000bb6b67c23 */ /* 0x100fe2000801089d */
[----:B------:R-:W-:Y:S02]  /*5660*/  @!P2 IMAD R153, R153, 0x40, R2 ;  /* 0x000000409999a824 */ /* 0x000fe400078e0202 */
[----:B------:R-:W-:Y:S01]  /*5670*/  FFMA.FTZ R183, R183, UR11, -R157 ;  /* 0x0000000bb7b77c23 */ /* 0x000fe2000801089d */
[-C--:B------:R-:W-:Y:S01]  /*5680*/  FMUL.FTZ R108, R108, R3.reuse ;  /* 0x000000036c6c7220 */ /* 0x080fe20000410000 */
[----:B------:R1:W3:Y:S01]  /*5690*/  MUFU.EX2 R172, R155 ;  /* 0x0000009b00ac7308 */ /* 0x0002e20000000800 */
[-C--:B------:R-:W-:Y:S01]  /*56a0*/  FMUL.FTZ R109, R109, R3.reuse ;  /* 0x000000036d6d7220 */ /* 0x080fe20000410000 */
[-C--:B------:R-:W-:Y:S01]  /*56b0*/  FMUL.FTZ R112, R112, R3.reuse ;  /* 0x0000000370707220 */ /* 0x080fe20000410000 */
[-C--:B------:R-:W-:Y:S01]  /*56c0*/  FMUL.FTZ R113, R113, R3.reuse ;  /* 0x0000000371717220 */ /* 0x080fe20000410000 */
[-C--:B------:R-:W-:Y:S01]  /*56d0*/  FMUL.FTZ R116, R116, R3.reuse ;  /* 0x0000000374747220 */ /* 0x080fe20000410000 */
[-C--:B------:R-:W-:Y:S01]  /*56e0*/  FMUL.FTZ R117, R117, R3.reuse ;  /* 0x0000000375757220 */ /* 0x080fe20000410000 */
[-C--:B------:R-:W-:Y:S01]  /*56f0*/  FMUL.FTZ R120, R120, R3.reuse ;  /* 0x0000000378787220 */ /* 0x080fe20000410000 */
[----:B------:R-:W-:Y:S01]  /*5700*/  FMUL.FTZ R121, R121, R3 ;  /* 0x0000000379797220 */ /* 0x000fe20000410000 */
[----:B------:R-:W4:Y:S01]  /*5710*/  MUFU.EX2 R158, R158 ;  /* 0x0000009e009e7308 */ /* 0x000f220000000800 */
[----:B--2---:R-:W-:Y:S01]  /*5720*/  FFMA.FTZ R11, R168, R11, R161 ;  /* 0x0000000ba80b7223 */ /* 0x004fe200000100a1 */
[----:B-1----:R-:W-:Y:S01]  /*5730*/  FADD.FTZ R155, R13, R10 ;  /* 0x0000000a0d9b7221 */ /* 0x002fe20000010000 */
[-C--:B------:R-:W-:Y:S01]  /*5740*/  FMUL.FTZ R124, R124, R3.reuse ;  /* 0x000000037c7c7220 */ /* 0x080fe20000410000 */
[-C--:B------:R-:W-:Y:S01]  /*5750*/  FMUL.FTZ R125, R125, R3.reuse ;  /* 0x000000037d7d7220 */ /* 0x080fe20000410000 */
[-C--:B------:R-:W-:Y:S01]  /*5760*/  FMUL.FTZ R128, R128, R3.reuse ;  /* 0x0000000380807220 */ /* 0x080fe20000410000 */
[----:B------:R-:W-:Y:S01]  /*5770*/  FADD.FTZ R10, R14, R155 ;  /* 0x0000009b0e0a7221 */ /* 0x000fe20000010000 */
[-C--:B------:R-:W-:Y:S01]  /*5780*/  FMUL.FTZ R129, R129, R3.reuse ;  /* 0x0000000381817220 */ /* 0x080fe20000410000 */
[----:B------:R-:W1:Y:S01]  /*5790*/  MUFU.EX2 R159, R159 ;  /* 0x0000009f009f7308 */ /* 0x000e620000000800 */
[----:B---3--:R-:W-:Y:S01]  /*57a0*/  FADD.FTZ R11, R172, R11 ;  /* 0x0000000bac0b7221 */ /* 0x008fe20000010000 */
[-C--:B------:R-:W-:Y:S01]  /*57b0*/  FMUL.FTZ R132, R132, R3.reuse ;  /* 0x0000000384847220 */ /* 0x080fe20000410000 */
[-C--:B------:R-:W-:Y:S01]  /*57c0*/  FMUL.FTZ R133, R133, R3.reuse ;  /* 0x0000000385857220 */ /* 0x080fe20000410000 */
[-C--:B------:R-:W-:Y:S01]  /*57d0*/  FMUL.FTZ R136, R136, R3.reuse ;  /* 0x0000000388887220 */ /* 0x080fe20000410000 */
[-C--:B------:R-:W-:Y:S01]  /*57e0*/  FMUL.FTZ R137, R137, R3.reuse ;  /* 0x0000000389897220 */ /* 0x080fe20000410000 */
[-C--:B------:R-:W-:Y:S01]  /*57f0*/  FMUL.FTZ R140, R140, R3.reuse ;  /* 0x000000038c8c7220 */ /* 0x080fe20000410000 */
[-C--:B------:R-:W-:Y:S01]  /*5800*/  FMUL.FTZ R141, R141, R3.reuse ;  /* 0x000000038d8d7220 */ /* 0x080fe20000410000 */
[----:B------:R-:W2:Y:S01]  /*5810*/  MUFU.EX2 R162, R162 ;  /* 0x000000a200a27308 */ /* 0x000ea20000000800 */
[----:B----4-:R-:W-:Y:S01]  /*5820*/  FADD.FTZ R154, R158, R11 ;  /* 0x0000000b9e9a7221 */ /* 0x010fe20000010000 */
[----:B------:R-:W-:Y:S01]  /*5830*/  FADD.FTZ R11, R15, R10 ;  /* 0x0000000a0f0b7221 */ /* 0x000fe20000010000 */
[----:B------:R-:W-:Y:S01]  /*5840*/  @!P2 LEA R10, R153, UR41, 0x2 ;  /* 0x00000029990aac11 */ /* 0x000fe2000f8e10ff */
[-C--:B------:R-:W-:Y:S01]  /*5850*/  FMUL.FTZ R144, R144, R3.reuse ;  /* 0x0000000390907220 */ /* 0x080fe20000410000 */
[-C--:B------:R-:W-:Y:S01]  /*5860*/  FMUL.FTZ R145, R145, R3.reuse ;  /* 0x0000000391917220 */ /* 0x080fe20000410000 */
[-C--:B------:R-:W-:Y:S01]  /*5870*/  FMUL.FTZ R148, R148, R3.reuse ;  /* 0x0000000394947220 */ /* 0x080fe20000410000 */
[----:B------:R-:W-:Y:S01]  /*5880*/  FMUL.FTZ R149, R149, R3 ;  /* 0x0000000395957220 */ /* 0x000fe20000410000 */
[----:B------:R-:W3:Y:S01]  /*5890*/  MUFU.EX2 R163, R163 ;  /* 0x000000a300a37308 */ /* 0x000ee20000000800 */
[----:B-1----:R-:W-:Y:S01]  /*58a0*/  FADD.FTZ R155, R159, R154 ;  /* 0x0000009a9f9b7221 */ /* 0x002fe20000010000 */
[----:B------:R-:W-:Y:S01]  /*58b0*/  FADD.FTZ R154, R156, R11 ;  /* 0x0000000b9c9a7221 */ /* 0x000fe20000010000 */
[----:B------:R-:W-:Y:S01]  /*58c0*/  @!P2 STS [R10+0x28800], R3 ;  /* 0x028800030a00a388 */ /* 0x000fe20000000800 */
[C---:B------:R-:W-:Y:S01]  /*58d0*/  F2FP.BF16.F32.PACK_AB R156, R17.reuse, R156 ;  /* 0x0000009c119c723e */ /* 0x040fe200000010ff */
[----:B------:R-:W-:Y:S01]  /*58e0*/  FMUL.FTZ R26, R26, R168 ;  /* 0x000000a81a1a7220 */ /* 0x000fe20000410000 */
[----:B------:R-:W-:Y:S01]  /*58f0*/  FADD.FTZ R11, R17, R154 ;  /* 0x0000009a110b7221 */ /* 0x000fe20000010000 */
[----:B------:R1:W-:Y:S01]  /*5900*/  @!P2 STS [R10+0x28820], R168 ;  /* 0x028820a80a00a388 */ /* 0x0003e20000000800 */
[----:B------:R-:W4:Y:S01]  /*5910*/  MUFU.EX2 R166, R166 ;  /* 0x000000a600a67308 */ /* 0x000f220000000800 */
[----:B--2---:R-:W-:Y:S01]  /*5920*/  FADD.FTZ R176, R162, R155 ;  /* 0x0000009ba2b07221 */ /* 0x004fe20000010000 */
[----:B------:R-:W-:Y:S01]  /*5930*/  FADD.FTZ R154, R16, R11 ;  /* 0x0000000b109a7221 */ /* 0x000fe20000010000 */
[----:B------:R-:W-:Y:S01]  /*5940*/  F2FP.BF16.F32.PACK_AB R155, R159, R158 ;  /* 0x0000009e9f9b723e */ /* 0x000fe200000010ff */
[----:B------:R-:W-:Y:S01]  /*5950*/  FMUL.FTZ R27, R27, R168 ;  /* 0x000000a81b1b7220 */ /* 0x000fe20000410000 */
[C---:B------:R-:W-:Y:S01]  /*5960*/  F2FP.BF16.F32.PACK_AB R158, R19.reuse, R16 ;  /* 0x00000010139e723e */ /* 0x040fe200000010ff */
[----:B------:R-:W-:Y:S01]  /*5970*/  FADD.FTZ R11, R19, R154 ;  /* 0x0000009a130b7221 */ /* 0x000fe20000010000 */
[----:B------:R-:W-:Y:S01]  /*5980*/  F2FP.BF16.F32.PACK_AB R154, R15, R14 ;  /* 0x0000000e0f9a723e */ /* 0x000fe200000010ff */
[----:B------:R-:W2:Y:S01]  /*5990*/  MUFU.EX2 R167, R167 ;  /* 0x000000a700a77308 */ /* 0x000ea20000000800 */
[C---:B---3--:R-:W-:Y:S01]  /*59a0*/  FADD.FTZ R153, R163.reuse, R176 ;  /* 0x000000b0a3997221 */ /* 0x048fe20000010000 */
[----:B------:R-:W-:Y:S01]  /*59b0*/  FADD.FTZ R14, R160, R11 ;  /* 0x0000000ba00e7221 */ /* 0x000fe20000010000 */
[----:B------:R-:W-:Y:S01]  /*59c0*/  F2FP.BF16.F32.PACK_AB R157, R163, R162 ;  /* 0x000000a2a39d723e */ /* 0x000fe200000010ff */
[----:B------:R-:W-:Y:S01]  /*59d0*/  FMUL.FTZ R30, R30, R168 ;  /* 0x000000a81e1e7220 */ /* 0x000fe20000410000 */
[C---:B------:R-:W-:Y:S01]  /*59e0*/  F2FP.BF16.F32.PACK_AB R160, R21.reuse, R160 ;  /* 0x000000a015a0723e */ /* 0x040fe200000010ff */
[----:B------:R-:W-:Y:S01]  /*59f0*/  FADD.FTZ R11, R21, R14 ;  /* 0x0000000e150b7221 */ /* 0x000fe20000010000 */
[-C--:B------:R-:W-:Y:S01]  /*5a00*/  FMUL.FTZ R31, R31, R168.reuse ;  /* 0x000000a81f1f7220 */ /* 0x080fe20000410000 */
[----:B------:R-:W3:Y:S01]  /*5a10*/  MUFU.EX2 R170, R170 ;  /* 0x000000aa00aa7308 */ /* 0x000ee20000000800 */
[----:B----4-:R-:W-:Y:S01]  /*5a20*/  FADD.FTZ R176, R166, R153 ;  /* 0x00000099a6b07221 */ /* 0x010fe20000010000 */
[----:B------:R-:W-:Y:S01]  /*5a30*/  F2FP.BF16.F32.PACK_AB R153, R172, R161 ;  /* 0x000000a1ac99723e */ /* 0x000fe200000010ff */
[----:B------:R-:W-:Y:S01]  /*5a40*/  BAR.SYNC.DEFER_BLOCKING 0xf, 0x100 ;  /* 0x03c4000000007b1d */ /* 0x000fe20000010000 */
[-C--:B------:R-:W-:Y:S01]  /*5a50*/  FMUL.FTZ R34, R34, R168.reuse ;  /* 0x000000a822227220 */ /* 0x080fe20000410000 */
[-C--:B------:R-:W-:Y:S01]  /*5a60*/  FMUL.FTZ R35, R35, R168.reuse ;  /* 0x000000a823237220 */ /* 0x080fe20000410000 */
[-C--:B------:R-:W-:Y:S01]  /*5a70*/  FMUL.FTZ R38, R38, R168.reuse ;  /* 0x000000a826267220 */ /* 0x080fe20000410000 */
[-C--:B------:R-:W-:Y:S01]  /*5a80*/  FMUL.FTZ R39, R39, R168.reuse ;  /* 0x000000a827277220 */ /* 0x080fe20000410000 */
[----:B------:R-:W-:Y:S01]  /*5a90*/  FMUL.FTZ R42, R42, R168 ;  /* 0x000000a82a2a7220 */ /* 0x000fe20000410000 */
[----:B------:R-:W4:Y:S01]  /*5aa0*/  MUFU.EX2 R171, R171 ;  /* 0x000000ab00ab7308 */ /* 0x000f220000000800 */
[C---:B--2---:R-:W-:Y:S01]  /*5ab0*/  FADD.FTZ R13, R167.reuse, R176 ;  /* 0x000000b0a70d7221 */ /* 0x044fe20000010000 */
[----:B------:R-:W-:Y:S01]  /*5ac0*/  F2FP.BF16.F32.PACK_AB R159, R167, R166 ;  /* 0x000000a6a79f723e */ /* 0x000fe200000010ff */
[-C--:B------:R-:W-:Y:S01]  /*5ad0*/  FMUL.FTZ R43, R43, R168.reuse ;  /* 0x000000a82b2b7220 */ /* 0x080fe20000410000 */
[-C--:B------:R-:W-:Y:S01]  /*5ae0*/  FMUL.FTZ R46, R46, R168.reuse ;  /* 0x000000a82e2e7220 */ /* 0x080fe20000410000 */
[-C--:B------:R-:W-:Y:S01]  /*5af0*/  FMUL.FTZ R47, R47, R168.reuse ;  /* 0x000000a82f2f7220 */ /* 0x080fe20000410000 */
[-C--:B------:R-:W-:Y:S01]  /*5b00*/  FMUL.FTZ R50, R50, R168.reuse ;  /* 0x000000a832327220 */ /* 0x080fe20000410000 */
        /* <DEDUP_REMOVED lines=8> */
[----:B------:R-:W-:Y:S01]  /*5b90*/  FMUL.FTZ R63, R63, R168 ;  /* 0x000000a83f3f7220 */ /* 0x000fe20000410000 */
[----:B------:R-:W2:Y:S01]  /*5ba0*/  MUFU.EX2 R174, R174 ;  /* 0x000000ae00ae7308 */ /* 0x000ea20000000800 */
[C---:B----4-:R-:W-:Y:S01]  /*5bb0*/  FADD.FTZ R13, R171.reuse, R172 ;  /* 0x000000acab0d7221 */ /* 0x050fe20000010000 */
[----:B------:R-:W-:Y:S01]  /*5bc0*/  F2FP.BF16.F32.PACK_AB R161, R171, R170 ;  /* 0x000000aaaba1723e */ /* 0x000fe200000010ff */
[----:B------:R3:W-:Y:S01]  /*5bd0*/  STSM.16.M88.4 [R8+0x26800], R152 ;  /* 0x0268009808007844 */ /* 0x0007e20000000200 */
[-C--:B------:R-:W-:Y:S01]  /*5be0*/  FMUL.FTZ R66, R66, R168.reuse ;  /* 0x000000a842427220 */ /* 0x080fe20000410000 */
[-C--:B------:R-:W-:Y:S01]  /*5bf0*/  FMUL.FTZ R67, R67, R168.reuse ;  /* 0x000000a843437220 */ /* 0x080fe20000410000 */
[-C--:B------:R-:W-:Y:S01]  /*5c00*/  FMUL.FTZ R70, R70, R168.reuse ;  /* 0x000000a846467220 */ /* 0x080fe20000410000 */
[----:B------:R3:W-:Y:S01]  /*5c10*/  STSM.16.M88.4 [R6], R156 ;  /* 0x0000009c06007844 */ /* 0x0007e20000000200 */
[----:B------:R-:W4:Y:S01]  /*5c20*/  MUFU.EX2 R23, R23 ;  /* 0x0000001700177308 */ /* 0x000f220000000800 */
[----:B-1----:R-:W-:Y:S01]  /*5c30*/  FADD.FTZ R10, R18, R11 ;  /* 0x0000000b120a7221 */ /* 0x002fe20000010000 */
[-C--:B------:R-:W-:Y:S01]  /*5c40*/  FMUL.FTZ R71, R71, R168.reuse ;  /* 0x000000a847477220 */ /* 0x080fe20000410000 */
[-C--:B------:R-:W-:Y:S01]  /*5c50*/  FMUL.FTZ R74, R74, R168.reuse ;  /* 0x000000a84a4a7220 */ /* 0x080fe20000410000 */
[-C--:B------:R-:W-:Y:S01]  /*5c60*/  FMUL.FTZ R75, R75, R168.reuse ;  /* 0x000000a84b4b7220 */ /* 0x080fe20000410000 */
[-C--:B------:R-:W-:Y:S01]  /*5c70*/  FMUL.FTZ R78, R78, R168.reuse ;  /* 0x000000a84e4e7220 */ /* 0x080fe20000410000 */
[-C--:B------:R-:W-:Y:S01]  /*5c80*/  FMUL.FTZ R79, R79, R168.reuse ;  /* 0x000000a84f4f7220 */ /* 0x080fe20000410000 */
[-C--:B------:R-:W-:Y:S01]  /*5c90*/  FMUL.FTZ R82, R82, R168.reuse ;  /* 0x000000a852527220 */ /* 0x080fe20000410000 */
[----:B------:R-:W1:Y:S01]  /*5ca0*/  MUFU.EX2 R175, R175 ;  /* 0x000000af00af7308 */ /* 0x000e620000000800 */
[----:B--2---:R-:W-:Y:S01]  /*5cb0*/  FADD.FTZ R14, R174, R13 ;  /* 0x0000000dae0e7221 */ /* 0x004fe20000010000 */
        /* <DEDUP_REMOVED lines=9> */
[-C--:B------:R-:W-:Y:S01]  /*5d50*/  FMUL.FTZ R95, R95, R168.reuse ;  /* 0x000000a85f5f7220 */ /* 0x080fe20000410000 */
[-C--:B------:R-:W-:Y:S01]  /*5d60*/  FMUL.FTZ R98, R98, R168.reuse ;  /* 0x000000a862627220 */ /* 0x080fe20000410000 */
[-C--:B------:R-:W-:Y:S01]  /*5d70*/  FMUL.FTZ R99, R99, R168.reuse ;  /* 0x000000a863637220 */ /* 0x080fe20000410000 */
[-C--:B------:R-:W-:Y:S01]  /*5d80*/  FMUL.FTZ R102, R102, R168.reuse ;  /* 0x000000a866667220 */ /* 0x080fe20000410000 */
[----:B------:R-:W-:Y:S01]  /*5d90*/  FMUL.FTZ R103, R103, R168 ;  /* 0x000000a867677220 */ /* 0x000fe20000410000 */
[----:B------:R-:W4:Y:S01]  /*5da0*/  MUFU.EX2 R178, R178 ;  /* 0x000000b200b27308 */ /* 0x000f220000000800 */
[C---:B-1----:R-:W-:Y:S01]  /*5db0*/  FADD.FTZ R13, R175.reuse, R14 ;  /* 0x0000000eaf0d7221 */ /* 0x042fe20000010000 */
[----:B------:R-:W-:Y:S01]  /*5dc0*/  F2FP.BF16.F32.PACK_AB R163, R175, R174 ;  /* 0x000000aeafa3723e */ /* 0x000fe200000010ff */
[-C--:B------:R-:W-:Y:S01]  /*5dd0*/  FMUL.FTZ R106, R106, R168.reuse ;  /* 0x000000a86a6a7220 */ /* 0x080fe20000410000 */
[-C--:B------:R-:W-:Y:S01]  /*5de0*/  FMUL.FTZ R107, R107, R168.reuse ;  /* 0x000000a86b6b7220 */ /* 0x080fe20000410000 */
[-C--:B------:R-:W-:Y:S01]  /*5df0*/  FMUL.FTZ R110, R110, R168.reuse ;  /* 0x000000a86e6e7220 */ /* 0x080fe20000410000 */
[-C--:B------:R-:W-:Y:S01]  /*5e00*/  FMUL.FTZ R111, R111, R168.reuse ;  /* 0x000000a86f6f7220 */ /* 0x080fe20000410000 */
[----:B------:R3:W-:Y:S01]  /*5e10*/  STSM.16.M88.4 [R7], R160 ;  /* 0x000000a007007844 */ /* 0x0007e20000000200 */
[----:B------:R-:W1:Y:S01]  /*5e20*/  MUFU.EX2 R165, R165 ;  /* 0x000000a500a57308 */ /* 0x000e620000000800 */
[----:B--2---:R-:W-:Y:S01]  /*5e30*/  FADD.FTZ R10, R164, R11 ;  /* 0x0000000ba40a7221 */ /* 0x004fe20000010000 */
        /* <DEDUP_REMOVED lines=8> */
[-C--:B------:R-:W-:Y:S01]  /*5ec0*/  FMUL.FTZ R126, R126, R168.reuse ;  /* 0x000000a87e7e7220 */ /* 0x080fe20000410000 */
        /* <DEDUP_REMOVED lines=17> */
[----:B------:R-:W-:-:S04]  /*5fe0*/  FMUL.FTZ R151, R151, R168 ;  /* 0x000000a897977220 */ /* 0x000fc80000410000 */
[----:B------:R-:W2:Y:S01]  /*5ff0*/  MUFU.EX2 R182, R182 ;  /* 0x000000b600b67308 */ /* 0x000ea20000000800 */
[C---:B----4-:R-:W-:Y:S01]  /*6000*/  F2FP.BF16.F32.PACK_AB R166, R5.reuse, R22 ;  /* 0x0000001605a6723e */ /* 0x050fe200000010ff */
[----:B------:R-:W-:-:S06]  /*6010*/  FADD.FTZ R10, R5, R10 ;  /* 0x0000000a050a7221 */ /* 0x000fcc0000010000 */
[----:B------:R-:W4:Y:S01]  /*6020*/  MUFU.EX2 R183, R183 ;  /* 0x000000b700b77308 */ /* 0x000f220000000800 */
[C---:B-1----:R-:W-:Y:S01]  /*6030*/  FADD.FTZ R13, R179.reuse, R14 ;  /* 0x0000000eb30d7221 */ /* 0x042fe20000010000 */
[----:B------:R-:W-:-:S03]  /*6040*/  F2FP.BF16.F32.PACK_AB R165, R179, R178 ;  /* 0x000000b2b3a5723e */ /* 0x000fc600000010ff */
[----:B--2---:R-:W-:Y:S01]  /*6050*/  FADD.FTZ R14, R182, R13 ;  /* 0x0000000db60e7221 */ /* 0x004fe20000010000 */
[----:B----4-:R-:W-:-:S03]  /*6060*/  F2FP.BF16.F32.PACK_AB R167, R183, R182 ;  /* 0x000000b6b7a7723e */ /* 0x010fc600000010ff */
[----:B------:R-:W-:Y:S02]  /*6070*/  FADD.FTZ R11, R183, R14 ;  /* 0x0000000eb70b7221 */ /* 0x000fe40000010000 */
[----:B------:R3:W-:Y:S01]  /*6080*/  STSM.16.M88.4 [R4], R164 ;  /* 0x000000a404007844 */ /* 0x0007e20000000200 */
[----:B------:R-:W-:Y:S05]  /*6090*/  @!P0 BRA `(.L_x_3245) ;  /* 0x0000000000048947 */ /* 0x000fea0003800000 */
[----:B------:R-:W-:Y:S01]  /*60a0*/  BPT.TRAP 0x1 ;  /* 0x000000040000795c */ /* 0x000fe20000300000 */
.L_x_3245:
[----:B------:R1:W2:Y:S01]  /*60b0*/  SYNCS.PHASECHK.TRANS64.TRYWAIT P2, [UR26+0x28c50], R9 ;  /* 0x028c5009ff0075a7 */ /* 0x0002a2000804015a */
[----:B------:R-:W-:Y:S05]  /*60c0*/  @!P0 BRA `(.L_x_3246) ;  /* 0x0000000000048947 */ /* 0x000fea0003800000 */
[----:B------:R-:W-:Y:S01]  /*60d0*/  BPT.TRAP 0x1 ;  /* 0x000000040000795c */ /* 0x000fe20000300000 */
.L_x_3246:
[----:B--2---:R-:W-:Y:S05]  /*60e0*/  @P2 BRA `(.L_x_3247) ;  /* 0x0000000000082947 */ /* 0x004fea0003800000 */
[----:B------:R-:W2:Y:S02]  /*60f0*/  SYNCS.PHASECHK.TRANS64.TRYWAIT P2, [UR26+0x28c50], R9 ;  /* 0x028c5009ff0075a7 */ /* 0x000ea4000804015a */
[----:B--2---:R-:W-:Y:S05]  /*6100*/  @!P2 BRA `(.L_x_3248) ;  /* 0x0000006c008ca947 */ /* 0x004fea0003800000 */
.L_x_3247:
[----:B------:R-:W-:Y:S01]  /*6110*/  ULEA UR10, UR25, UR24, 0xc ;  /* 0x00000018190a7291 */ /* 0x000fe2000f8e603f */
[----:B------:R-:W-:Y:S01]  /*6120*/  WARPGROUP.ARRIVE ;  /* 0x00000000000079c5 */ /* 0x000fe20000000000 */
[----:B------:R-:W-:-:S05]  /*6130*/  UMOV UR15, 0x40000040 ;  /* 0x40000040000f7882 */ /* 0x000fca0000000000 */
[----:B------:R-:W-:Y:S02]  /*6140*/  UMOV UR14, UR10 ;  /* 0x0000000a000e7c82 */ /* 0x000fe40008000000 */
[----:B------:R-:W-:Y:S01]  /*6150*/  HGMMA.64x256x16.F32.BF16 R24, R152, gdesc[UR12].tnspB, R24, gsb0 ;  /* 0x43e0000c98187df0 */ /* 0x000fe20008001818 */
[----:B------:R-:W-:Y:S01]  /*6160*/  UIADD3 UR14, UR10, 0x80, URZ ;  /* 0x000000800a0e7890 */ /* 0x000fe2000fffe03f */
[----:B------:R-:W-:Y:S01]  /*6170*/  UMOV UR15, 0x40000040 ;  /* 0x40000040000f7882 */ /* 0x000fe20000000000 */
[----:B------:R-:W-:Y:S02]  /*6180*/  WARPGROUP.DEPBAR.LE gsb0, 0x0 ;  /* 0x00008000000079c5 */ /* 0x000fe40000010000 */
[----:B------:R-:W-:-:S15]  /*6190*/  WARPGROUP.ARRIVE ;  /* 0x00000000000079c5 */ /* 0x000fde0000000000 */
[----:B------:R-:W-:-:S08]  /*61a0*/  NOP ;  /* 0x0000000000007918 */ /* 0x000fd00000000000 */
[----:B------:R-:W-:Y:S01]  /*61b0*/  HGMMA.64x256x16.F32.BF16 R24, R156, gdesc[UR12].tnspB, R24, gsb0 ;  /* 0x43e0000c9c187df0 */ /* 0x000fe20008001818 */
[----:B------:R-:W-:Y:S01]  /*61c0*/  UIADD3 UR14, UR10, 0x100, URZ ;  /* 0x000001000a0e7890 */ /* 0x000fe2000fffe03f */
        /* <DEDUP_REMOVED lines=8> */
[----:B------:R-:W-:Y:S02]  /*6250*/  WARPGROUP.DEPBAR.LE gsb0, 0x0 ;  /* 0x00008000000079c5 */ /* 0x000fe40000010000 */
[----:B------:R-:W-:-:S15]  /*6260*/  WARPGROUP.ARRIVE ;  /* 0x00000000000079c5 */ /* 0x000fde0000000000 */
[----:B------:R-:W-:-:S08]  /*6270*/  NOP ;  /* 0x0000000000007918 */ /* 0x000fd00000000000 */
        /* <DEDUP_REMOVED lines=12> */
.L_x_3249:
[----:B------:R-:W-:Y:S01]  /*6340*/  UIADD3 UR5, UR26, 0x28c60, URZ ;  /* 0x00028c601a057890 */ /* 0x000fe2000fffe03f */
[----:B------:R-:W-:Y:S01]  /*6350*/  IMAD.MOV.U32 R5, RZ, RZ, R20 ;  /* 0x000000ffff057224 */ /* 0x000fe200078e0014 */
[----:B------:R-:W-:Y:S02]  /*6360*/  MOV R3, R12 ;  /* 0x0000000c00037202 */ /* 0x000fe40000000f00 */
[----:B------:R-:W-:-:S09]  /*6370*/  UPRMT UR5, UR42, 0x654, UR5 ;  /* 0x000006542a057896 */ /* 0x000fd20008000005 */
[----:B------:R-:W-:Y:S01]  /*6380*/  SYNCS.ARRIVE.TRANS64.RED.A1T0 RZ, [UR5], RZ ;  /* 0x000000ffffff79a7 */ /* 0x000fe20008100405 */
[----:B------:R-:W-:Y:S01]  /*6390*/  UMOV UR5, UR25 ;  /* 0x0000001900057c82 */ /* 0x000fe20008000000 */
[----:B------:R-:W-:Y:S05]  /*63a0*/  @P1 BRA `(.L_x_3250) ;  /* 0xffffffe400d81947 */ /* 0x000fea000383ffff */
[----:B------:R-:W-:Y:S01]  /*63b0*/  IMAD.MOV.U32 R5, RZ, RZ, R20 ;  /* 0x000000ffff057224 */ /* 0x000fe200078e0014 */
[----:B------:R-:W-:Y:S01]  /*63c0*/  USHF.L.U32 UR4, UR25, 0x6, URZ ;  /* 0x0000000619047899 */ /* 0x000fe2000800063f */
[----:B------:R-:W-:-:S11]  /*63d0*/  IMAD.MOV.U32 R3, RZ, RZ, R12 ;  /* 0x000000ffff037224 */ /* 0x000fd600078e000c */
.L_x_3239:
[----:B---3--:R-:W3:Y:S01]  /*63e0*/  SHFL.BFLY PT, R7, R10, 0x2, 0x1f ;  /* 0x0c401f000a077f89 */ /* 0x008ee200000e0000 */
[----:B------:R-:W-:Y:S08]  /*63f0*/  BAR.ARV 0x8, 0x100 ;  /* 0x0204000000007b1d */ /* 0x000ff00000002000 */
[----:B------:R-:W-:Y:S01]  /*6400*/  BAR.SYNC.DEFER_BLOCKING 0xf, 0x100 ;  /* 0x03c4000000007b1d */ /* 0x000fe20000010000 */
[----:B------:R-:W-:-:S02]  /*6410*/  ISETP.NE.AND P0, PT, R0, RZ, PT ;  /* 0x000000ff0000720c */ /* 0x000fc40003f05270 */
[----:B------:R-:W-:-:S03]  /*6420*/  MOV R0, RZ ;  /* 0x000000ff00007202 */ /* 0x000fc60000000f00 */
[----:B------:R-:W4:Y:S01]  /*6430*/  SHFL.BFLY PT, R6, R11, 0x2, 0x1f ;  /* 0x0c401f000b067f89 */ /* 0x000f2200000e0000 */
[----:B---3--:R-:W-:-:S05]  /*6440*/  FADD.FTZ R7, R7, R10 ;  /* 0x0000000a07077221 */ /* 0x008fca0000010000 */
[----:B------:R-:W3:Y:S01]  /*6450*/  SHFL.BFLY PT, R4, R7, 0x1, 0x1f ;  /* 0x0c201f0007047f89 */ /* 0x000ee200000e0000 */
[----:B----4-:R-:W-:-:S05]  /*6460*/  FADD.FTZ R6, R6, R11 ;  /* 0x0000000b06067221 */ /* 0x010fca0000010000 */
[----:B012---:R-:W0:Y:S01]  /*6470*/  SHFL.BFLY PT, R9, R6, 0x1, 0x1f ;  /* 0x0c201f0006097f89 */ /* 0x007e2200000e0000 */
[----:B---3--:R-:W-:Y:S01]  /*6480*/  FADD.FTZ R12, R7, R4 ;  /* 0x00000004070c7221 */ /* 0x008fe20000010000 */
[----:B------:R-:W-:-:S04]  /*6490*/  IMAD.MOV.U32 R4, RZ, RZ, RZ ;  /* 0x000000ffff047224 */ /* 0x000fc800078e00ff */
[----:B------:R-:W-:-:S13]  /*64a0*/  FSETP.NE.FTZ.AND P1, PT, R12, RZ, PT ;  /* 0x000000ff0c00720b */ /* 0x000fda0003f35000 */
[----:B------:R-:W1:Y:S01]  /*64b0*/  @P1 MUFU.RCP R4, R12 ;  /* 0x0000000c00041308 */ /* 0x000e620000001000 */
[----:B0-----:R-:W-:Y:S01]  /*64c0*/  FADD.FTZ R13, R6, R9 ;  /* 0x00000009060d7221 */ /* 0x001fe20000010000 */
[----:B------:R-:W-:Y:S02]  /*64d0*/  VIADD R9, R2, UR4 ;  /* 0x0000000402097c36 */ /* 0x000fe40008000000 */
[----:B------:R-:W-:Y:S02]  /*64e0*/  IMAD.U32 R6, RZ, RZ, UR11 ;  /* 0x0000000bff067e24 */ /* 0x000fe4000f8e00ff */
[----:B------:R-:W-:Y:S02]  /*64f0*/  FSETP.NE.FTZ.AND P2, PT, R13, RZ, PT ;  /* 0x000000ff0d00720b */ /* 0x000fe40003f55000 */
[----:B------:R-:W0:Y:S01]  /*6500*/  @P1 MUFU.LG2 R7, R12 ;  /* 0x0000000c00071308 */ /* 0x000e220000000c00 */
[----:B------:R-:W-:Y:S01]  /*6510*/  @!P0 LEA R9, R9, UR41, 0x2 ;  /* 0x0000002909098c11 */ /* 0x000fe2000f8e10ff */
[----:B------:R-:W-:Y:S01]  /*6520*/  @P1 FMUL.FTZ R6, R6, 0.69314718246459960938 ;  /* 0x3f31721806061820 */ /* 0x000fe20000410000 */
[----:B------:R-:W-:-:S03]  /*6530*/  IMAD.MOV.U32 R2, RZ, RZ, -0x800000 ;  /* 0xff800000ff027424 */ /* 0x000fc600078e00ff */
[----:B-1----:R-:W-:Y:S01]  /*6540*/  @!P0 STS [R9+0x28800], R4 ;  /* 0x0288000409008388 */ /* 0x002fe20000000800 */
[-C--:B------:R-:W-:Y:S01]  /*6550*/  FMUL.FTZ R24, R24, R4.reuse ;  /* 0x0000000418187220 */ /* 0x080fe20000410000 */
[----:B------:R-:W-:-:S03]  /*6560*/  FMUL.FTZ R25, R25, R4 ;  /* 0x0000000419197220 */ /* 0x000fc60000410000 */
[----:B------:R-:W1:Y:S01]  /*6570*/  @P2 MUFU.RCP R0, R13 ;  /* 0x0000000d00002308 */ /* 0x000e620000001000 */
[-C--:B------:R-:W-:Y:S01]  /*6580*/  FMUL.FTZ R28, R28, R4.reuse ;  /* 0x000000041c1c7220 */ /* 0x080fe20000410000 */
[-C--:B------:R-:W-:Y:S01]  /*6590*/  FMUL.FTZ R29, R29, R4.reuse ;  /* 0x000000041d1d7220 */ /* 0x080fe20000410000 */
[-C--:B------:R-:W-:Y:S01]  /*65a0*/  FMUL.FTZ R32, R32, R4.reuse ;  /* 0x0000000420207220 */ /* 0x080fe20000410000 */
[-C--:B------:R-:W-:Y:S01]  /*65b0*/  FMUL.FTZ R33, R33, R4.reuse ;  /* 0x0000000421217220 */ /* 0x080fe20000410000 */
[----:B0-----:R-:W-:Y:S01]  /*65c0*/  @P1 FMUL.FTZ R7, R7, 0.69314718246459960938 ;  /* 0x3f31721807071820 */ /* 0x001fe20000410000 */
[-C--:B------:R-:W-:Y:S01]  /*65d0*/  FMUL.FTZ R36, R36, R4.reuse ;  /* 0x0000000424247220 */ /* 0x080fe20000410000 */
[-C--:B------:R-:W-:Y:S01]  /*65e0*/  FMUL.FTZ R37, R37, R4.reuse ;  /* 0x0000000425257220 */ /* 0x080fe20000410000 */
[----:B------:R-:W0:Y:S01]  /*65f0*/  @P2 MUFU.LG2 R8, R13 ;  /* 0x0000000d00082308 */ /* 0x000e220000000c00 */
        /* <DEDUP_REMOVED lines=8> */
[----:B-1----:R1:W-:Y:S01]  /*6680*/  @!P0 STS [R9+0x28820], R0 ;  /* 0x0288200009008388 */ /* 0x0023e20000000800 */
[-C--:B------:R-:W-:Y:S01]  /*6690*/  FMUL.FTZ R56, R56, R4.reuse ;  /* 0x0000000438387220 */ /* 0x080fe20000410000 */
[-C--:B------:R-:W-:Y:S01]  /*66a0*/  FMUL.FTZ R57, R57, R4.reuse ;  /* 0x0000000439397220 */ /* 0x080fe20000410000 */
[-C--:B------:R-:W-:Y:S01]  /*66b0*/  FMUL.FTZ R60, R60, R4.reuse ;  /* 0x000000043c3c7220 */ /* 0x080fe20000410000 */
[-C--:B------:R-:W-:Y:S01]  /*66c0*/  FMUL.FTZ R61, R61, R4.reuse ;  /* 0x000000043d3d7220 */ /* 0x080fe20000410000 */
[-C--:B------:R-:W-:Y:S01]  /*66d0*/  FMUL.FTZ R64, R64, R4.reuse ;  /* 0x0000000440407220 */ /* 0x080fe20000410000 */
[-C--:B------:R-:W-:Y:S01]  /*66e0*/  FMUL.FTZ R65, R65, R4.reuse ;  /* 0x0000000441417220 */ /* 0x080fe20000410000 */
[-C--:B------:R-:W-:Y:S01]  /*66f0*/  FMUL.FTZ R68, R68, R4.reuse ;  /* 0x0000000444447220 */ /* 0x080fe20000410000 */
[----:B0-----:R-:W-:Y:S01]  /*6700*/  @P2 FMUL.FTZ R8, R8, 0.69314718246459960938 ;  /* 0x3f31721808082820 */ /* 0x001fe20000410000 */
[----:B------:R-:W-:Y:S01]  /*6710*/  FMUL.FTZ R69, R69, R4 ;  /* 0x0000000445457220 */ /* 0x000fe20000410000 */
[----:B-1----:R-:W-:-:S02]  /*6720*/  IMAD.U32 R9, RZ, RZ, UR11 ;  /* 0x0000000bff097e24 */ /* 0x002fc4000f8e00ff */
[-C--:B------:R-:W-:Y:S01]  /*6730*/  FMUL.FTZ R72, R72, R4.reuse ;  /* 0x0000000448487220 */ /* 0x080fe20000410000 */
[-C--:B------:R-:W-:Y:S01]  /*6740*/  FMUL.FTZ R73, R73, R4.reuse ;  /* 0x0000000449497220 */ /* 0x080fe20000410000 */
[-C--:B------:R-:W-:Y:S01]  /*6750*/  FMUL.FTZ R76, R76, R4.reuse ;  /* 0x000000044c4c7220 */ /* 0x080fe20000410000 */
[----:B------:R-:W-:Y:S01]  /*6760*/  @P2 FMUL.FTZ R9, R9, 0.69314718246459960938 ;  /* 0x3f31721809092820 */ /* 0x000fe20000410000 */
        /* <DEDUP_REMOVED lines=37> */
[----:B------:R-:W-:Y:S01]  /*69c0*/  MOV R4, 0xff800000 ;  /* 0xff80000000047802 */ /* 0x000fe20000000f00 */
[-C--:B------:R-:W-:Y:S01]  /*69d0*/  FMUL.FTZ R26, R26, R0.reuse ;  /* 0x000000001a1a7220 */ /* 0x080fe20000410000 */
        /* <DEDUP_REMOVED lines=64> */
[----:B------:R-:W-:Y:S01]  /*6de0*/  @P1 FFMA.FTZ R4, R6, R3, R7 ;  /* 0x0000000306041223 */ /* 0x000fe20000010007 */
[----:B------:R-:W-:Y:S01]  /*6df0*/  @P2 FFMA.FTZ R2, R9, R5, R8 ;  /* 0x0000000509022223 */ /* 0x000fe20000010008 */
[----:B------:R-:W-:Y:S06]  /*6e00*/  BAR.ARV 0xe, 0x100 ;  /* 0x0384000000007b1d */ /* 0x000fec0000002000 */
.L_x_3215:
[----:B------:R-:W-:Y:S05]  /*6e10*/  @P0 BRA `(.L_x_3251) ;  /* 0x0000002000f80947 */ /* 0x000fea0003800000 */
[----:B------:R-:W0:Y:S01]  /*6e20*/  S2R R0, SR_TID.X ;  /* 0x0000000000007919 */ /* 0x000e220000002100 */
[----:B------:R-:W1:Y:S01]  /*6e30*/  S2UR UR5, SR_CgaCtaId ;  /* 0x00000000000579c3 */ /* 0x000e620000008800 */
[----:B------:R-:W-:Y:S01]  /*6e40*/  UMOV UR4, 0x400 ;  /* 0x0000040000047882 */ /* 0x000fe20000000000 */
[----:B------:R-:W-:-:S06]  /*6e50*/  IMAD R3, RZ, RZ, -UR38 ;  /* 0x80000026ff037e24 */ /* 0x000fcc000f8e02ff */
[----:B------:R-:W-:Y:S08]  /*6e60*/  BAR.SYNC.DEFER_BLOCKING 0x1, 0x100 ;  /* 0x0044000000007b1d */ /* 0x000ff00000010000 */
[----:B------:R-:W2:Y:S08]  /*6e70*/  S2UR UR6, SR_CTAID.Y ;  /* 0x00000000000679c3 */ /* 0x000eb00000002600 */
[----:B------:R-:W2:Y:S01]  /*6e80*/  LDC R10, c[0x0][0xc50] ;  /* 0x00031400ff0a7b82 */ /* 0x000ea20000000800 */
[----:B-1----:R-:W-:-:S07]  /*6e90*/  ULEA UR4, UR5, UR4, 0x18 ;  /* 0x0000000405047291 */ /* 0x002fce000f8ec03f */
[----:B------:R-:W1:Y:S01]  /*6ea0*/  LDC R6, c[0x0][0xbe8] ;  /* 0x0002fa00ff067b82 */ /* 0x000e620000000800 */
[----:B------:R-:W-:Y:S01]  /*6eb0*/  UIADD3 UR4, UR4, 0x28c20, URZ ;  /* 0x00028c2004047890 */ /* 0x000fe2000fffe03f */
[----:B0-----:R-:W-:-:S03]  /*6ec0*/  VIADD R22, R0, 0xffffff80 ;  /* 0xffffff8000167836 */ /* 0x001fc60000000000 */
[----:B------:R-:W-:Y:S02]  /*6ed0*/  UPRMT UR4, URZ, 0x654, UR4 ;  /* 0x000006543f047896 */ /* 0x000fe40008000004 */
[----:B------:R-:W-:-:S04]  /*6ee0*/  SHF.R.S32.HI R19, RZ, 0x1f, R22 ;  /* 0x0000001fff137819 */ /* 0x000fc80000011416 */
[----:B------:R-:W-:Y:S01]  /*6ef0*/  LEA.HI R9, R19, R22, RZ, 0x7 ;  /* 0x0000001613097211 */ /* 0x000fe200078f38ff */
[----:B--2---:R-:W-:Y:S01]  /*6f00*/  IMAD R3, R10, R3, UR6 ;  /* 0x000000060a037e24 */ /* 0x004fe2000f8e0203 */
[----:B------:R-:W-:Y:S01]  /*6f10*/  USHF.R.S32.HI UR6, URZ, 0x1f, UR38 ;  /* 0x0000001f3f067899 */ /* 0x000fe20008011426 */
[----:B------:R-:W-:Y:S01]  /*6f20*/  SYNCS.ARRIVE.TRANS64.RED.A1T0 RZ, [UR4], RZ ;  /* 0x000000ffffff79a7 */ /* 0x000fe20008100404 */
[----:B------:R-:W-:Y:S02]  /*6f30*/  SHF.R.S32.HI R0, RZ, 0x7, R9 ;  /* 0x00000007ff007819 */ /* 0x000fe40000011409 */
[----:B------:R-:W-:-:S03]  /*6f40*/  LOP3.LUT R5, R9, 0xffffff80, RZ, 0xc0, !PT ;  /* 0xffffff8009057812 */ /* 0x000fc600078ec0ff */
[----:B------:R-:W0:Y:S01]  /*6f50*/  SHFL.IDX PT, R7, R0, RZ, 0x1f ;  /* 0x00001fff00077589 */ /* 0x000e2200000e0000 */
[----:B------:R-:W-:Y:S02]  /*6f60*/  IADD3 R8, R22, -R5, RZ ;  /* 0x8000000516087210 */ /* 0x000fe40007ffe0ff */
[----:B-1----:R-:W-:Y:S02]  /*6f70*/  ISETP.NE.AND P1, PT, R6, 0x1, PT ;  /* 0x000000010600780c */ /* 0x002fe40003f25270 */
[----:B------:R-:W-:Y:S02]  /*6f80*/  SHF.R.S32.HI R155, RZ, 0x1f, R8 ;  /* 0x0000001fff9b7819 */ /* 0x000fe40000011408 */
[----:B------:R-:W-:Y:S02]  /*6f90*/  SHF.R.S32.HI R5, RZ, 0x1f, R3 ;  /* 0x0000001fff057819 */ /* 0x000fe40000011403 */
[----:B0-----:R-:W-:Y:S02]  /*6fa0*/  ISETP.NE.AND P0, PT, R7, RZ, PT ;  /* 0x000000ff0700720c */ /* 0x001fe40003f05270 */
[----:B------:R-:W-:-:S04]  /*6fb0*/  LEA.HI R7, R155, R8, RZ, 0x2 ;  /* 0x000000089b077211 */ /* 0x000fc800078f10ff */
[----:B------:R-:W-:-:S07]  /*6fc0*/  SHF.R.S32.HI R154, RZ, 0x2, R7 ;  /* 0x00000002ff9a7819 */ /* 0x000fce0000011407 */
[----:B------:R-:W-:Y:S05]  /*6fd0*/  @P0 BRA `(.L_x_3252) ;  /* 0x0000000400440947 */ /* 0x000fea0003800000 */
[----:B------:R-:W0:Y:S01]  /*6fe0*/  LDC R18, c[0x0][0xbe8] ;  /* 0x0002fa00ff127b82 */ /* 0x000e220000000800 */
[----:B------:R-:W-:Y:S01]  /*6ff0*/  LOP3.LUT R9, R9, 0xffffff80, RZ, 0xc0, !PT ;  /* 0xffffff8009097812 */ /* 0x000fe200078ec0ff */
[----:B------:R-:W1:Y:S01]  /*7000*/  S2R R14, SR_CTAID.X ;  /* 0x00000000000e7919 */ /* 0x000e620000002500 */
[----:B------:R-:W-:Y:S02]  /*7010*/  ULDC.64 UR4, c[0x0][0xbd0] ;  /* 0x0002f40000047ab9 */ /* 0x000fe40000000a00 */
[----:B------:R-:W-:Y:S01]  /*7020*/  UIMAD.WIDE.U32 UR8, UR38, UR4, URZ ;  /* 0x00000004260872a5 */ /* 0x000fe2000f8e003f */
[----:B------:R-:W-:Y:S01]  /*7030*/  IMAD.IADD R23, R22, 0x1, -R9 ;  /* 0x0000000116177824 */ /* 0x000fe200078e0a09 */
[----:B------:R-:W-:Y:S01]  /*7040*/  LEA.HI R9, R19, R22, RZ, 0x2 ;  /* 0x0000001613097211 */ /* 0x000fe200078f10ff */
[----:B------:R-:W2:Y:S01]  /*7050*/  S2UR UR7, SR_CTAID.Z ;  /* 0x00000000000779c3 */ /* 0x000ea20000002700 */
[----:B------:R-:W-:Y:S02]  /*7060*/  UIMAD UR4, UR6, UR4, URZ ;  /* 0x00000004060472a4 */ /* 0x000fe4000f8e023f */
[----:B------:R-:W-:-:S02]  /*7070*/  SHF.R.S32.HI R12, RZ, 0x1f, R23 ;  /* 0x0000001fff0c7819 */ /* 0x000fc40000011417 */
[----:B------:R-:W-:Y:S01]  /*7080*/  LOP3.LUT R9, R9, 0xfffffffc, RZ, 0xc0, !PT ;  /* 0xfffffffc09097812 */ /* 0x000fe200078ec0ff */
[----:B------:R-:W-:Y:S01]  /*7090*/  UIMAD UR4, UR38, UR5, UR4 ;  /* 0x00000005260472a4 */ /* 0x000fe2000f8e0204 */
[CC--:B------:R-:W-:Y:S01]  /*70a0*/  LEA.HI R152, R12.reuse, R23.reuse, RZ, 0x2 ;  /* 0x000000170c987211 */ /* 0x0c0fe200078f10ff */
[----:B------:R-:W3:Y:S01]  /*70b0*/  LDC.64 R20, c[0x0][0xbd8] ;  /* 0x0002f600ff147b82 */ /* 0x000ee20000000a00 */
[----:B------:R-:W-:Y:S01]  /*70c0*/  LEA.HI R12, R12, R23, RZ, 0x5 ;  /* 0x000000170c0c7211 */ /* 0x000fe200078f28ff */
[----:B------:R-:W-:Y:S01]  /*70d0*/  IMAD.IADD R9, R22, 0x1, -R9 ;  /* 0x0000000116097824 */ /* 0x000fe200078e0a09 */
[--C-:B------:R-:W-:Y:S01]  /*70e0*/  SHF.R.S32.HI R10, RZ, 0x2, R152.reuse ;  /* 0x00000002ff0a7819 */ /* 0x100fe20000011498 */
[----:B------:R-:W-:Y:S01]  /*70f0*/  UIADD3 UR4, UR9, UR4, URZ ;  /* 0x0000000409047290 */ /* 0x000fe2000fffe03f */
[----:B------:R-:W-:Y:S02]  /*7100*/  SHF.R.S32.HI R11, RZ, 0x1f, R152 ;  /* 0x0000001fff0b7819 */ /* 0x000fe40000011498 */
[----:B------:R-:W-:-:S02]  /*7110*/  SHF.R.S32.HI R12, RZ, 0x5, R12 ;  /* 0x00000005ff0c7819 */ /* 0x000fc4000001140c */
[----:B0-----:R-:W-:Y:S02]  /*7120*/  ISETP.NE.AND P0, PT, R18, 0x1, PT ;  /* 0x000000011200780c */ /* 0x001fe40003f05270 */
[----:B------:R-:W-:Y:S02]  /*7130*/  LEA.HI R11, R11, R10, RZ, 0x3 ;  /* 0x0000000a0b0b7211 */ /* 0x000fe400078f18ff */
[----:B------:R-:W-:Y:S02]  /*7140*/  LOP3.LUT R152, R152, 0x7ffffffc, RZ, 0xc0, !PT ;  /* 0x7ffffffc98987812 */ /* 0x000fe400078ec0ff */
[----:B------:R-:W-:Y:S01]  /*7150*/  LOP3.LUT R11, R11, 0xfffffff8, RZ, 0xc0, !PT ;  /* 0xfffffff80b0b7812 */ /* 0x000fe200078ec0ff */
[----:B--2---:R-:W-:Y:S01]  /*7160*/  USHF.R.S32.HI UR5, URZ, 0x1f, UR7 ;  /* 0x0000001f3f057899 */ /* 0x004fe20008011407 */
[----:B------:R-:W-:-:S03]  /*7170*/  IADD3 R152, -R152, R23, RZ ;  /* 0x0000001798987210 */ /* 0x000fc60007ffe1ff */
[----:B------:R-:W-:Y:S01]  /*7180*/  IMAD.IADD R11, R10, 0x1, -R11 ;  /* 0x000000010a0b7824 */ /* 0x000fe200078e0a0b */
[C---:B------:R-:W-:Y:S01]  /*7190*/  LEA.HI R10, R9.reuse, R9, RZ, 0x1 ;  /* 0x00000009090a7211 */ /* 0x040fe200078f08ff */
[----:B------:R-:W0:Y:S01]  /*71a0*/  @P0 LDC R16, c[0x0][0xbec] ;  /* 0x0002fb00ff100b82 */ /* 0x000e220000000800 */
[----:B------:R-:W-:Y:S02]  /*71b0*/  IMAD.SHL.U32 R152, R152, 0x2, RZ ;  /* 0x0000000298987824 */ /* 0x000fe400078e00ff */
[----:B------:R-:W-:Y:S01]  /*71c0*/  LOP3.LUT R10, R10, 0x1ffffffe, RZ, 0xc0, !PT ;  /* 0x1ffffffe0a0a7812 */ /* 0x000fe200078ec0ff */
[----:B------:R-:W-:Y:S02]  /*71d0*/  IMAD R153, R12, 0x10, R11 ;  /* 0x000000100c997824 */ /* 0x000fe400078e020b */
[----:B---3--:R-:W-:Y:S01]  /*71e0*/  IMAD R12, R20, UR5, RZ ;  /* 0x00000005140c7c24 */ /* 0x008fe2000f8e02ff */
[----:B------:R-:W-:Y:S01]  /*71f0*/  IADD3 R9, R9, -R10, RZ ;  /* 0x8000000a09097210 */ /* 0x000fe20007ffe0ff */
[----:B------:R-:W2:Y:S01]  /*7200*/  @P0 LDC R17, c[0x0][0xbf0] ;  /* 0x0002fc00ff110b82 */ /* 0x000ea20000000800 */
[----:B------:R-:W-:-:S02]  /*7210*/  IMAD.U32 R11, RZ, RZ, UR9 ;  /* 0x00000009ff0b7e24 */ /* 0x000fc4000f8e00ff */
[----:B------:R-:W-:Y:S01]  /*7220*/  LEA R9, R9, R153, 0x3 ;  /* 0x0000009909097211 */ /* 0x000fe200078e18ff */
[----:B------:R-:W-:Y:S02]  /*7230*/  IMAD.U32 R10, RZ, RZ, UR8 ;  /* 0x00000008ff0a7e24 */ /* 0x000fe4000f8e00ff */
[----:B------:R-:W-:Y:S01]  /*7240*/  IMAD.U32 R11, RZ, RZ, UR4 ;  /* 0x00000004ff0b7e24 */ /* 0x000fe2000f8e00ff */
[----:B------:R-:W-:Y:S01]  /*7250*/  ULDC.64 UR4, c[0x0][0xbe0] ;  /* 0x0002f80000047ab9 */ /* 0x000fe20000000a00 */
[----:B-1----:R-:W-:Y:S02]  /*7260*/  IMAD R9, R14, 0x40, R9 ;  /* 0x000000400e097824 */ /* 0x002fe400078e0209 */
[----:B------:R-:W-:Y:S02]  /*7270*/  IMAD R15, R21, UR7, R12 ;  /* 0x00000007150f7c24 */ /* 0x000fe4000f8e020c */
[----:B------:R-:W-:-:S04]  /*7280*/  IMAD.WIDE.U32 R10, R20, UR7, R10 ;  /* 0x00000007140a7c25 */ /* 0x000fc8000f8e000a */
[----:B0-----:R-:W-:Y:S01]  /*7290*/  @P0 IMAD.HI.U32 R12, R9, R16, RZ ;  /* 0x00000010090c0227 */ /* 0x001fe200078e00ff */
[----:B------:R-:W-:-:S03]  /*72a0*/  IADD3 R11, R11, R15, RZ ;  /* 0x0000000f0b0b7210 */ /* 0x000fc60007ffe0ff */
[----:B------:R-:W-:Y:S02]  /*72b0*/  IMAD.MOV.U32 R13, RZ, RZ, R9 ;  /* 0x000000ffff0d7224 */ /* 0x000fe400078e0009 */
[----:B------:R-:W-:Y:S01]  /*72c0*/  IMAD.WIDE.U32 R10, R3, UR4, R10 ;  /* 0x00000004030a7c25 */ /* 0x000fe2000f8e000a */
[----:B--2---:R-:W-:-:S03]  /*72d0*/  @P0 SHF.R.U32.HI R13, RZ, R17, R12 ;  /* 0x00000011ff0d0219 */ /* 0x004fc6000001160c */
[----:B------:R-:W-:Y:S01]  /*72e0*/  IMAD R12, R5, UR4, RZ ;  /* 0x00000004050c7c24 */ /* 0x000fe2000f8e02ff */
[----:B------:R-:W-:Y:S01]  /*72f0*/  IADD3 R10, P0, R13, R10, RZ ;  /* 0x0000000a0d0a7210 */ /* 0x000fe20007f1e0ff */
[----:B------:R-:W-:Y:S02]  /*7300*/  IMAD.MOV R15, RZ, RZ, -R13 ;  /* 0x000000ffff0f7224 */ /* 0x000fe400078e0a0d */
[----:B------:R-:W-:Y:S01]  /*7310*/  IMAD R16, R3, UR5, R12 ;  /* 0x0000000503107c24 */ /* 0x000fe2000f8e020c */
[----:B------:R-:W-:Y:S01]  /*7320*/  ULDC.64 UR4, c[0x0][0xbc8] ;  /* 0x0002f20000047ab9 */ /* 0x000fe20000000a00 */
[----:B------:R-:W-:Y:S01]  /*7330*/  IMAD R9, R18, R15, R9 ;  /* 0x0000000f12097224 */ /* 0x000fe200078e0209 */
[----:B------:R-:W-:-:S04]  /*7340*/  SHF.R.S32.HI R15, RZ, 0x1f, R13 ;  /* 0x0000001fff0f7819 */ /* 0x000fc8000001140d */
[----:B------:R-:W-:Y:S02]  /*7350*/  SHF.R.S32.HI R12, RZ, 0x1f, R9 ;  /* 0x0000001fff0c7819 */ /* 0x000fe40000011409 */
[----:B------:R-:W-:-:S03]  /*7360*/  IADD3.X R11, R15, R11, R16, P0, !PT ;  /* 0x0000000b0f0b7210 */ /* 0x000fc600007fe410 */
[----:B------:R-:W-:Y:S02]  /*7370*/  IMAD R12, R12, UR4, RZ ;  /* 0x000000040c0c7c24 */ /* 0x000fe4000f8e02ff */
[----:B------:R-:W-:-:S04]  /*7380*/  IMAD.WIDE.U32 R10, R9, UR4, R10 ;  /* 0x00000004090a7c25 */ /* 0x000fc8000f8e000a */
[----:B------:R-:W-:Y:S01]  /*7390*/  IMAD R9, R9, UR5, R12 ;  /* 0x0000000509097c24 */ /* 0x000fe2000f8e020c */
[----:B------:R-:W-:Y:S01]  /*73a0*/  LEA.HI R12, R0, R0, RZ, 0x1 ;  /* 0x00000000000c7211 */ /* 0x000fe200078f08ff */
[----:B------:R-:W-:Y:S02]  /*73b0*/  ULDC.64 UR4, c[0x0][0xba8] ;  /* 0x0002ea0000047ab9 */ /* 0x000fe40000000a00 */
[----:B------:R-:W-:Y:S01]  /*73c0*/  IMAD.IADD R9, R11, 0x1, R9 ;  /* 0x000000010b097824 */ /* 0x000fe200078e0209 */
[----:B------:R-:W-:Y:S01]  /*73d0*/  LEA R16, P0, R10, UR4, 0x2 ;  /* 0x000000040a107c11 */ /* 0x000fe2000f8010ff */
[----:B------:R-:W-:Y:S01]  /*73e0*/  ULDC UR4, c[0x0][0xa88] ;  /* 0x0002a20000047ab9 */ /* 0x000fe20000000800 */
[----:B------:R-:W-:Y:S02]  /*73f0*/  LOP3.LUT R11, R12, 0xfffffe, RZ, 0xc0, !PT ;  /* 0x00fffffe0c0b7812 */ /* 0x000fe400078ec0ff */
[----:B------:R-:W-:Y:S01]  /*7400*/  LEA.HI.X R17, R10, UR5, R9, 0x2, P0 ;  /* 0x000000050a117c11 */ /* 0x000fe200080f1409 */
[----:B------:R-:W-:Y:S01]  /*7410*/  SHFL.IDX PT, R12, R16, 0x1, 0x1c1f ;  /* 0x003c1f00100c7f89 */ /* 0x000fe200000e0000 */
[----:B------:R-:W-:-:S02]  /*7420*/  IMAD R9, R14, 0x40, R153 ;  /* 0x000000400e097824 */ /* 0x000fc400078e0299 */
[----:B------:R-:W-:Y:S01]  /*7430*/  IMAD.IADD R15, R0, 0x1, -R11 ;  /* 0x00000001000f7824 */ /* 0x000fe200078e0a0b */
[----:B------:R-:W-:Y:S01]  /*7440*/  SHFL.IDX PT, R10, R16, RZ, 0x1c1f ;  /* 0x001c1fff100a7589 */ /* 0x000fe200000e0000 */
[----:B------:R-:W-:Y:S02]  /*7450*/  IMAD R14, R18, UR4, RZ ;  /* 0x00000004120e7c24 */ /* 0x000fe4000f8e02ff */
[----:B------:R-:W-:Y:S01]  /*7460*/  IMAD.U32 R15, R15, -0x100, RZ ;  /* 0xffffff000f0f7824 */ /* 0x000fe200078e00ff */
[----:B------:R-:W0:Y:S04]  /*7470*/  SHFL.IDX PT, R11, R17, RZ, 0x1c1f ;  /* 0x001c1fff110b7589 */ /* 0x000e2800000e0000 */
[----:B------:R-:W1:Y:S01]  /*7480*/  SHFL.IDX PT, R13, R17, 0x1, 0x1c1f ;  /* 0x003c1f00110d7f89 */ /* 0x000e6200000e0000 */
[----:B------:R-:W-:-:S02]  /*7490*/  ISETP.NE.AND P0, PT, R152, R15, PT ;  /* 0x0000000f9800720c */ /* 0x000fc40003f05270 */
[C---:B------:R-:W-:Y:S02]  /*74a0*/  IADD3 R15, R9.reuse, 0x8, RZ ;  /* 0x00000008090f7810 */ /* 0x040fe40007ffe0ff */
[-C--:B------:R-:W-:Y:S02]  /*74b0*/  ISETP.GE.OR P2, PT, R9, R14.reuse, P0 ;  /* 0x0000000e0900720c */ /* 0x080fe40000746670 */
[----:B------:R-:W-:-:S11]  /*74c0*/  ISETP.GE.OR P0, PT, R15, R14, P0 ;  /* 0x0000000e0f00720c */ /* 0x000fd60000706670 */
[----:B0-----:R0:W-:Y:S04]  /*74d0*/  @!P2 ST.E desc[UR36][R10.64], R4 ;  /* 0x000000040a00a985 */ /* 0x0011e8000c101924 */
[----:B-1----:R0:W-:Y:S02]  /*74e0*/  @!P0 ST.E desc[UR36][R12.64], R2 ;  /* 0x000000020c008985 */ /* 0x0021e4000c101924 */
.L_x_3252:
[----:B------:R-:W1:Y:S01]  /*74f0*/  S2R R14, SR_CTAID.X ;  /* 0x00000000000e7919 */ /* 0x000e620000002500 */
[----:B------:R-:W-:Y:S01]  /*7500*/  LEA.HI R19, R19, R22, RZ, 0x2 ;  /* 0x0000001613137211 */ /* 0x000fe200078f10ff */
[----:B------:R-:W2:Y:S01]  /*7510*/  S2UR UR7, SR_CTAID.Z ;  /* 0x00000000000779c3 */ /* 0x000ea20000002700 */
[----:B------:R-:W-:Y:S01]  /*7520*/  SHF.R.S32.HI R9, RZ, 0x1f, R7 ;  /* 0x0000001fff097819 */ /* 0x000fe20000011407 */
[----:B------:R-:W-:Y:S01]  /*7530*/  ULDC.64 UR8, c[0x0][0xb38] ;  /* 0x0002ce0000087ab9 */ /* 0x000fe20000000a00 */
[----:B------:R-:W-:Y:S01]  /*7540*/  LOP3.LUT R19, R19, 0xfffffffc, RZ, 0xc0, !PT ;  /* 0xfffffffc13137812 */ /* 0x000fe200078ec0ff */
[----:B------:R-:W-:Y:S01]  /*7550*/  UIMAD UR6, UR6, UR8, URZ ;  /* 0x00000008060672a4 */ /* 0x000fe2000f8e023f */
[----:B------:R-:W-:Y:S01]  /*7560*/  LEA.HI R9, R9, R154, RZ, 0x3 ;  /* 0x0000009a09097211 */ /* 0x000fe200078f18ff */
[----:B------:R-:W-:Y:S01]  /*7570*/  UIMAD.WIDE.U32 UR4, UR38, UR8, URZ ;  /* 0x00000008260472a5 */ /* 0x000fe2000f8e003f */
[----:B------:R-:W-:Y:S01]  /*7580*/  LEA.HI R155, R155, R8, RZ, 0x5 ;  /* 0x000000089b9b7211 */ /* 0x000fe200078f28ff */
[----:B------:R-:W-:Y:S01]  /*7590*/  IMAD.IADD R19, R22, 0x1, -R19 ;  /* 0x0000000116137824 */ /* 0x000fe200078e0a13 */
[----:B0-----:R-:W0:Y:S01]  /*75a0*/  LDC.64 R12, c[0x0][0xb40] ;  /* 0x0002d000ff0c7b82 */ /* 0x001e220000000a00 */
[----:B------:R-:W-:Y:S01]  /*75b0*/  LOP3.LUT R9, R9, 0xfffffff8, RZ, 0xc0, !PT ;  /* 0xfffffff809097812 */ /* 0x000fe200078ec0ff */
[----:B------:R-:W-:Y:S01]  /*75c0*/  UIMAD UR6, UR38, UR9, UR6 ;  /* 0x00000009260672a4 */ /* 0x000fe2000f8e0206 */
[----:B------:R-:W-:Y:S01]  /*75d0*/  SHF.R.S32.HI R155, RZ, 0x5, R155 ;  /* 0x00000005ff9b7819 */ /* 0x000fe2000001149b */
[----:B------:R-:W-:Y:S01]  /*75e0*/  IMAD.U32 R11, RZ, RZ, UR5 ;  /* 0x00000005ff0b7e24 */ /* 0x000fe2000f8e00ff */
[----:B------:R-:W-:Y:S01]  /*75f0*/  LEA.HI R2, R19, R19, RZ, 0x1 ;  /* 0x0000001313027211 */ /* 0x000fe200078f08ff */
[----:B------:R-:W-:Y:S01]  /*7600*/  IMAD.IADD R154, R154, 0x1, -R9 ;  /* 0x000000019a9a7824 */ /* 0x000fe200078e0a09 */
[----:B------:R-:W-:Y:S01]  /*7610*/  UIADD3 UR6, UR5, UR6, URZ ;  /* 0x0000000605067290 */ /* 0x000fe2000fffe03f */
[----:B------:R-:W3:Y:S01]  /*7620*/  @P1 LDC R16, c[0x0][0xbec] ;  /* 0x0002fb00ff101b82 */ /* 0x000ee20000000800 */
[----:B------:R-:W-:Y:S01]  /*7630*/  LOP3.LUT R2, R2, 0x1ffffffe, RZ, 0xc0, !PT ;  /* 0x1ffffffe02027812 */ /* 0x000fe200078ec0ff */
[----:B------:R-:W-:Y:S01]  /*7640*/  IMAD.U32 R10, RZ, RZ, UR4 ;  /* 0x00000004ff0a7e24 */ /* 0x000fe2000f8e00ff */
[----:B------:R-:W-:Y:S01]  /*7650*/  LEA R155, R155, R154, 0x4 ;  /* 0x0000009a9b9b7211 */ /* 0x000fe200078e20ff */
[----:B------:R-:W-:Y:S01]  /*7660*/  ULDC.64 UR4, c[0x0][0xb48] ;  /* 0x0002d20000047ab9 */ /* 0x000fe20000000a00 */
[----:B------:R-:W-:Y:S01]  /*7670*/  MOV R11, UR6 ;  /* 0x00000006000b7c02 */ /* 0x000fe20008000f00 */
[----:B------:R-:W-:Y:S01]  /*7680*/  IMAD.IADD R2, R19, 0x1, -R2 ;  /* 0x0000000113027824 */ /* 0x000fe200078e0a02 */
[----:B--2---:R-:W-:Y:S01]  /*7690*/  USHF.R.S32.HI UR8, URZ, 0x1f, UR7 ;  /* 0x0000001f3f087899 */ /* 0x004fe20008011407 */
[----:B------:R-:W2:Y:S01]  /*76a0*/  @P1 LDC R17, c[0x0][0xbf0] ;  /* 0x0002fc00ff111b82 */ /* 0x000ea20000000800 */
[----:B------:R-:W-:Y:S01]  /*76b0*/  BSSY B0, `(.L_x_3253) ;  /* 0x00000ed000007945 */ /* 0x000fe20003800000 */
[----:B------:R-:W-:-:S04]  /*76c0*/  IMAD R4, R2, 0x8, R155 ;  /* 0x0000000802047824 */ /* 0x000fc800078e029b */
[----:B-1----:R-:W-:Y:S02]  /*76d0*/  IMAD R15, R14, 0x40, R4 ;  /* 0x000000400e0f7824 */ /* 0x002fe400078e0204 */
[C---:B0-----:R-:W-:Y:S02]  /*76e0*/  IMAD R2, R12.reuse, UR8, RZ ;  /* 0x000000080c027c24 */ /* 0x041fe4000f8e02ff */
[----:B------:R-:W-:-:S04]  /*76f0*/  IMAD.WIDE.U32 R10, R12, UR7, R10 ;  /* 0x000000070c0a7c25 */ /* 0x000fc8000f8e000a */
[----:B------:R-:W-:Y:S02]  /*7700*/  IMAD R13, R13, UR7, R2 ;  /* 0x000000070d0d7c24 */ /* 0x000fe4000f8e0202 */
[----:B---3--:R-:W-:-:S04]  /*7710*/  @P1 IMAD.HI.U32 R16, R15, R16, RZ ;  /* 0x000000100f101227 */ /* 0x008fc800078e00ff */
[----:B------:R-:W-:Y:S02]  /*7720*/  IMAD.MOV.U32 R9, RZ, RZ, R15 ;  /* 0x000000ffff097224 */ /* 0x000fe400078e000f */
[----:B------:R-:W-:Y:S01]  /*7730*/  IMAD R2, R5, UR4, RZ ;  /* 0x0000000405027c24 */ /* 0x000fe2000f8e02ff */
[----:B--2---:R-:W-:Y:S01]  /*7740*/  @P1 SHF.R.U32.HI R9, RZ, R17, R16 ;  /* 0x00000011ff091219 */ /* 0x004fe20000011610 */
[----:B------:R-:W-:Y:S02]  /*7750*/  IMAD.IADD R11, R11, 0x1, R13 ;  /* 0x000000010b0b7824 */ /* 0x000fe400078e020d */
[----:B------:R-:W-:Y:S01]  /*7760*/  IMAD R13, R3, UR5, R2 ;  /* 0x00000005030d7c24 */ /* 0x000fe2000f8e0202 */
[----:B------:R-:W-:Y:S01]  /*7770*/  IADD3 R5, -R9, RZ, RZ ;  /* 0x000000ff09057210 */ /* 0x000fe20007ffe1ff */
[----:B------:R-:W-:Y:S01]  /*7780*/  IMAD.WIDE.U32 R2, R3, UR4, R10 ;  /* 0x0000000403027c25 */ /* 0x000fe2000f8e000a */
[----:B------:R-:W-:Y:S01]  /*7790*/  SHF.R.S32.HI R4, RZ, 0x1f, R9 ;  /* 0x0000001fff047819 */ /* 0x000fe20000011409 */
[----:B------:R-:W-:-:S02]  /*77a0*/  ULDC.64 UR4, c[0x0][0xb30] ;  /* 0x0002cc0000047ab9 */ /* 0x000fc40000000a00 */
[----:B------:R-:W-:Y:S02]  /*77b0*/  IMAD R5, R6, R5, R15 ;  /* 0x0000000506057224 */ /* 0x000fe400078e020f */
[----:B------:R-:W-:Y:S02]  /*77c0*/  IMAD R4, R4, UR4, RZ ;  /* 0x0000000404047c24 */ /* 0x000fe4000f8e02ff */
[----:B------:R-:W-:Y:S02]  /*77d0*/  IMAD.IADD R3, R3, 0x1, R13 ;  /* 0x0000000103037824 */ /* 0x000fe400078e020d */
[C---:B------:R-:W-:Y:S01]  /*77e0*/  IMAD R11, R9.reuse, UR5, R4 ;  /* 0x00000005090b7c24 */ /* 0x040fe2000f8e0204 */
[----:B------:R-:W-:Y:S01]  /*77f0*/  SHF.R.S32.HI R4, RZ, 0x1f, R5 ;  /* 0x0000001fff047819 */ /* 0x000fe20000011405 */
[----:B------:R-:W-:Y:S01]  /*7800*/  IMAD.WIDE.U32 R2, R9, UR4, R2 ;  /* 0x0000000409027c25 */ /* 0x000fe2000f8e0002 */
[----:B------:R-:W-:-:S03]  /*7810*/  ULDC.64 UR4, c[0x0][0xb28] ;  /* 0x0002ca0000047ab9 */ /* 0x000fc60000000a00 */
[----:B------:R-:W-:Y:S02]  /*7820*/  IMAD R4, R4, UR4, RZ ;  /* 0x0000000404047c24 */ /* 0x000fe4000f8e02ff */
[----:B------:R-:W-:Y:S02]  /*7830*/  IMAD.IADD R3, R3, 0x1, R11 ;  /* 0x0000000103037824 */ /* 0x000fe400078e020b */
[C---:B------:R-:W-:Y:S02]  /*7840*/  IMAD R9, R5.reuse, UR5, R4 ;  /* 0x0000000505097c24 */ /* 0x040fe4000f8e0204 */
[----:B------:R-:W-:Y:S01]  /*7850*/  IMAD.WIDE.U32 R2, R5, UR4, R2 ;  /* 0x0000000405027c25 */ /* 0x000fe2000f8e0002 */
[----:B------:R-:W-:-:S03]  /*7860*/  ULDC.64 UR4, c[0x0][0xb00] ;  /* 0x0002c00000047ab9 */ /* 0x000fc60000000a00 */
[----:B------:R-:W-:Y:S01]  /*7870*/  IMAD.IADD R5, R3, 0x1, R9 ;  /* 0x0000000103057824 */ /* 0x000fe200078e0209 */
[----:B------:R-:W-:Y:S02]  /*7880*/  LEA.HI R9, R0, R0, RZ, 0x1 ;  /* 0x0000000000097211 */ /* 0x000fe400078f08ff */
[----:B------:R-:W-:Y:S01]  /*7890*/  LEA R4, P0, R2, UR4, 0x2 ;  /* 0x0000000402047c11 */ /* 0x000fe2000f8010ff */
[----:B------:R-:W-:Y:S01]  /*78a0*/  ULDC UR4, c[0x0][0xa88] ;  /* 0x0002a20000047ab9 */ /* 0x000fe20000000800 */
[----:B------:R-:W-:Y:S01]  /*78b0*/  LOP3.LUT R11, R9, 0xfffffe, RZ, 0xc0, !PT ;  /* 0x00fffffe090b7812 */ /* 0x000fe200078ec0ff */
[----:B------:R-:W-:Y:S01]  /*78c0*/  IMAD R6, R6, UR4, RZ ;  /* 0x0000000406067c24 */ /* 0x000fe2000f8e02ff */
[----:B------:R-:W-:Y:S02]  /*78d0*/  LOP3.LUT R9, R7, 0x7ffffffc, RZ, 0xc0, !PT ;  /* 0x7ffffffc07097812 */ /* 0x000fe400078ec0ff */
[----:B------:R-:W-:Y:S01]  /*78e0*/  LEA R7, R14, R155, 0x6 ;  /* 0x0000009b0e077211 */ /* 0x000fe200078e30ff */
[----:B------:R-:W-:Y:S01]  /*78f0*/  IMAD.IADD R11, R0, 0x1, -R11 ;  /* 0x00000001000b7824 */ /* 0x000fe200078e0a0b */
[----:B------:R-:W-:Y:S01]  /*7900*/  LEA.HI.X R5, R2, UR5, R5, 0x2, P0 ;  /* 0x0000000502057c11 */ /* 0x000fe200080f1405 */
[----:B------:R-:W-:Y:S01]  /*7910*/  IMAD.IADD R0, R8, 0x1, -R9 ;  /* 0x0000000108007824 */ /* 0x000fe200078e0a09 */
[----:B------:R-:W-:Y:S01]  /*7920*/  ISETP.GE.AND P0, PT, R7, R6, PT ;  /* 0x000000060700720c */ /* 0x000fe20003f06270 */
[----:B------:R0:W1:Y:S02]  /*7930*/  SHFL.IDX PT, R2, R4, RZ, 0x1c1f ;  /* 0x001c1fff04027589 */ /* 0x00006400000e0000 */
[----:B------:R-:W-:-:S02]  /*7940*/  IMAD R0, R11, 0x80, R0 ;  /* 0x000000800b007824 */ /* 0x000fc400078e0200 */
[----:B------:R0:W2:Y:S03]  /*7950*/  SHFL.IDX PT, R3, R5, RZ, 0x1c1f ;  /* 0x001c1fff05037589 */ /* 0x0000a600000e0000 */
[----:B------:R-:W-:-:S05]  /*7960*/  SHF.L.U32 R0, R0, 0x1, RZ ;  /* 0x0000000100007819 */ /* 0x000fca00000006ff */
[----:B0-----:R-:W-:Y:S05]  /*7970*/  @P0 BRA `(.L_x_3254) ;  /* 0x0000000c00000947 */ /* 0x001fea0003800000 */
[C---:B------:R-:W-:Y:S01]  /*7980*/  VIADD R9, R0.reuse, 0x8 ;  /* 0x0000000800097836 */ /* 0x040fe20000000000 */
[----:B------:R-:W-:Y:S01]  /*7990*/  ULDC UR4, c[0x0][0xac8] ;  /* 0x0002b20000047ab9 */ /* 0x000fe20000000800 */
[C---:B------:R-:W-:Y:S01]  /*79a0*/  VIADD R11, R0.reuse, 0x10 ;  /* 0x00000010000b7836 */ /* 0x040fe20000000000 */
[C---:B------:R-:W-:Y:S01]  /*79b0*/  ISETP.GE.AND P2, PT, R0.reuse, UR4, PT ;  /* 0x0000000400007c0c */ /* 0x040fe2000bf46270 */
[C---:B------:R-:W-:Y:S01]  /*79c0*/  VIADD R13, R0.reuse, 0x18 ;  /* 0x00000018000d7836 */ /* 0x040fe20000000000 */
[----:B------:R-:W-:Y:S01]  /*79d0*/  ISETP.GE.AND P3, PT, R9, UR4, PT ;  /* 0x0000000409007c0c */ /* 0x000fe2000bf66270 */
        /* <DEDUP_REMOVED lines=10> */
[C---:B------:R-:W-:Y:S01]  /*7a80*/  VIADD R23, R0.reuse, 0x58 ;  /* 0x0000005800177836 */ /* 0x040fe20000000000 */
[----:B------:R-:W-:-:S02]  /*7a90*/  @!P2 LEA.HI R8, R0, R0, RZ, 0x1 ;  /* 0x000000000008a211 */ /* 0x000fc400078f08ff */
[----:B------:R-:W-:Y:S02]  /*7aa0*/  @!P3 LEA.HI R10, R9, R9, RZ, 0x1 ;  /* 0x00000009090ab211 */ /* 0x000fe400078f08ff */
[----:B------:R-:W-:Y:S02]  /*7ab0*/  @!P4 LEA.HI R12, R11, R11, RZ, 0x1 ;  /* 0x0000000b0b0cc211 */ /* 0x000fe400078f08ff */
[----:B------:R-:W-:Y:S02]  /*7ac0*/  @!P5 LEA.HI R14, R13, R13, RZ, 0x1 ;  /* 0x0000000d0d0ed211 */ /* 0x000fe400078f08ff */
[----:B------:R-:W-:Y:S02]  /*7ad0*/  @!P2 LOP3.LUT R9, R8, 0xfffffffe, RZ, 0xc0, !PT ;  /* 0xfffffffe0809a812 */ /* 0x000fe400078ec0ff */
[----:B------:R-:W-:Y:S02]  /*7ae0*/  @!P3 LOP3.LUT R11, R10, 0xfffffffe, RZ, 0xc0, !PT ;  /* 0xfffffffe0a0bb812 */ /* 0x000fe400078ec0ff */
[----:B------:R-:W-:Y:S01]  /*7af0*/  @!P4 LOP3.LUT R13, R12, 0xfffffffe, RZ, 0xc0, !PT ;  /* 0xfffffffe0c0dc812 */ /* 0x000fe200078ec0ff */
[----:B-12---:R-:W-:Y:S01]  /*7b00*/  @!P2 IMAD.WIDE R8, R9, 0x4, R2 ;  /* 0x000000040908a825 */ /* 0x006fe200078e0202 */
[----:B------:R-:W-:-:S02]  /*7b10*/  @!P5 LOP3.LUT R15, R14, 0xfffffffe, RZ, 0xc0, !PT ;  /* 0xfffffffe0e0fd812 */ /* 0x000fc400078ec0ff */
[----:B------:R-:W-:Y:S01]  /*7b20*/  IADD3 R20, R0, 0x40, RZ ;  /* 0x0000004000147810 */ /* 0x000fe20007ffe0ff */
[--C-:B------:R-:W-:Y:S01]  /*7b30*/  @!P3 IMAD.WIDE R10, R11, 0x4, R2.reuse ;  /* 0x000000040b0ab825 */ /* 0x100fe200078e0202 */
        /* <DEDUP_REMOVED lines=8> */
[----:B------:R-:W-:Y:S01]  /*7bc0*/  ISETP.GE.AND P6, PT, R22, UR4, PT ;  /* 0x0000000416007c0c */ /* 0x000fe2000bfc6270 */
[----:B------:R3:W-:Y:S01]  /*7bd0*/  @!P5 ST.E.64 desc[UR36][R14.64], R36 ;  /* 0x000000240e00d985 */ /* 0x0007e2000c101b24 */
[----:B------:R-:W-:Y:S02]  /*7be0*/  ISETP.GE.AND P5, PT, R21, UR4, PT ;  /* 0x0000000415007c0c */ /* 0x000fe4000bfa6270 */
[----:B------:R-:W-:Y:S02]  /*7bf0*/  @!P0 LEA.HI R16, R16, R16, RZ, 0x1 ;  /* 0x0000001010108211 */ /* 0x000fe400078f08ff */
[----:B------:R-:W-:Y:S02]  /*7c00*/  @!P1 LEA.HI R17, R17, R17, RZ, 0x1 ;  /* 0x0000001111119211 */ /* 0x000fe400078f08ff */
[----:B0-----:R-:W-:Y:S02]  /*7c10*/  @!P0 LOP3.LUT R9, R16, 0xfffffffe, RZ, 0xc0, !PT ;  /* 0xfffffffe10098812 */ /* 0x001fe400078ec0ff */
[----:B-1----:R-:W-:-:S02]  /*7c20*/  @!P1 LOP3.LUT R11, R17, 0xfffffffe, RZ, 0xc0, !PT ;  /* 0xfffffffe110b9812 */ /* 0x002fc400078ec0ff */
[----:B------:R-:W-:Y:S01]  /*7c30*/  @!P2 LEA.HI R18, R18, R18, RZ, 0x1 ;  /* 0x000000121212a211 */ /* 0x000fe200078f08ff */
[--C-:B------:R-:W-:Y:S01]  /*7c40*/  @!P0 IMAD.WIDE R8, R9, 0x4, R2.reuse ;  /* 0x0000000409088825 */ /* 0x100fe200078e0202 */
[----:B------:R-:W-:Y:S02]  /*7c50*/  @!P3 LEA.HI R19, R19, R19, RZ, 0x1 ;  /* 0x000000131313b211 */ /* 0x000fe400078f08ff */
[----:B------:R-:W-:Y:S01]  /*7c60*/  @!P4 LEA.HI R20, R20, R20, RZ, 0x1 ;  /* 0x000000141414c211 */ /* 0x000fe200078f08ff */
[----:B------:R-:W-:Y:S01]  /*7c70*/  @!P1 IMAD.WIDE R10, R11, 0x4, R2 ;  /* 0x000000040b0a9825 */ /* 0x000fe200078e0202 */
[----:B------:R-:W-:Y:S01]  /*7c80*/  @!P5 LEA.HI R21, R21, R21, RZ, 0x1 ;  /* 0x000000151515d211 */ /* 0x000fe200078f08ff */
[----:B------:R0:W-:Y:S01]  /*7c90*/  @!P0 ST.E.64 desc[UR36][R8.64], R40 ;  /* 0x0000002808008985 */ /* 0x0001e2000c101b24 */
[----:B------:R-:W-:Y:S02]  /*7ca0*/  @!P6 LEA.HI R22, R22, R22, RZ, 0x1 ;  /* 0x000000161616e211 */ /* 0x000fe400078f08ff */
[----:B--2---:R-:W-:Y:S01]  /*7cb0*/  @!P2 LOP3.LUT R13, R18, 0xfffffffe, RZ, 0xc0, !PT ;  /* 0xfffffffe120da812 */ /* 0x004fe200078ec0ff */
[----:B------:R1:W-:Y:S01]  /*7cc0*/  @!P1 ST.E.64 desc[UR36][R10.64], R44 ;  /* 0x0000002c0a009985 */ /* 0x0003e2000c101b24 */
[----:B------:R-:W-:Y:S01]  /*7cd0*/  @!P3 LOP3.LUT R19, R19, 0xfffffffe, RZ, 0xc0, !PT ;  /* 0xfffffffe1313b812 */ /* 0x000fe200078ec0ff */
[----:B------:R-:W-:Y:S01]  /*7ce0*/  VIADD R18, R0, 0x68 ;  /* 0x0000006800127836 */ /* 0x000fe20000000000 */
[----:B---3--:R-:W-:Y:S01]  /*7cf0*/  @!P4 LOP3.LUT R15, R20, 0xfffffffe, RZ, 0xc0, !PT ;  /* 0xfffffffe140fc812 */ /* 0x008fe200078ec0ff */
[----:B------:R-:W-:Y:S01]  /*7d00*/  VIADD R20, R0, 0x78 ;  /* 0x0000007800147836 */ /* 0x000fe20000000000 */
[----:B------:R-:W-:-:S02]  /*7d10*/  @!P5 LOP3.LUT R21, R21, 0xfffffffe, RZ, 0xc0, !PT ;  /* 0xfffffffe1515d812 */ /* 0x000fc400078ec0ff */
[----:B------:R-:W-:Y:S01]  /*7d20*/  @!P6 LOP3.LUT R17, R22, 0xfffffffe, RZ, 0xc0, !PT ;  /* 0xfffffffe1611e812 */ /* 0x000fe200078ec0ff */
[C---:B------:R-:W-:Y:S01]  /*7d30*/  VIADD R22, R0.reuse, 0x88 ;  /* 0x0000008800167836 */ /* 0x040fe20000000000 */
[----:B------:R-:W-:Y:S01]  /*7d40*/  IADD3 R24, R0, 0x60, RZ ;  /* 0x0000006000187810 */ /* 0x000fe20007ffe0ff */
[--C-:B0-----:R-:W-:Y:S01]  /*7d50*/  @!P2 IMAD.WIDE R8, R13, 0x4, R2.reuse ;  /* 0x000000040d08a825 */ /* 0x101fe200078e0202 */
[----:B------:R-:W-:Y:S02]  /*7d60*/  ISETP.GE.AND P1, PT, R23, UR4, PT ;  /* 0x0000000417007c0c */ /* 0x000fe4000bf26270 */
[----:B------:R-:W-:Y:S01]  /*7d70*/  ISETP.GE.AND P0, PT, R24, UR4, PT ;  /* 0x0000000418007c0c */ /* 0x000fe2000bf06270 */
[--C-:B-1----:R-:W-:Y:S01]  /*7d80*/  @!P3 IMAD.WIDE R10, R19, 0x4, R2.reuse ;  /* 0x00000004130ab825 */ /* 0x102fe200078e0202 */
[----:B------:R0:W-:Y:S01]  /*7d90*/  @!P2 ST.E.64 desc[UR36][R8.64], R48 ;  /* 0x000000300800a985 */ /* 0x0001e2000c101b24 */
[----:B------:R-:W-:Y:S02]  /*7da0*/  ISETP.GE.AND P2, PT, R18, UR4, PT ;  /* 0x0000000412007c0c */ /* 0x000fe4000bf46270 */
[----:B------:R-:W-:Y:S01]  /*7db0*/  @!P4 IMAD.WIDE R12, R15, 0x4, R2 ;  /* 0x000000040f0cc825 */ /* 0x000fe200078e0202 */
[----:B------:R1:W-:Y:S01]  /*7dc0*/  @!P3 ST.E.64 desc[UR36][R10.64], R52 ;  /* 0x000000340a00b985 */ /* 0x0003e2000c101b24 */
[----:B------:R-:W-:-:S02]  /*7dd0*/  ISETP.GE.AND P3, PT, R22, UR4, PT ;  /* 0x0000000416007c0c */ /* 0x000fc4000bf66270 */
[--C-:B------:R-:W-:Y:S01]  /*7de0*/  @!P5 IMAD.WIDE R14, R21, 0x4, R2.reuse ;  /* 0x00000004150ed825 */ /* 0x100fe200078e0202 */
[----:B------:R2:W-:Y:S01]  /*7df0*/  @!P4 ST.E.64 desc[UR36][R12.64], R56 ;  /* 0x000000380c00c985 */ /* 0x0005e2000c101b24 */
[----:B------:R-:W-:Y:S02]  /*7e00*/  IADD3 R21, R0, 0x80, RZ ;  /* 0x0000008000157810 */ /* 0x000fe40007ffe0ff */
[----:B------:R-:W-:Y:S01]  /*7e10*/  @!P6 IMAD.WIDE R16, R17, 0x4, R2 ;  /* 0x000000041110e825 */ /* 0x000fe200078e0202 */
[----:B------:R3:W-:Y:S01]  /*7e20*/  @!P5 ST.E.64 desc[UR36][R14.64], R60 ;  /* 0x0000003c0e00d985 */ /* 0x0007e2000c101b24 */
[----:B------:R-:W-:Y:S02]  /*7e30*/  ISETP.GE.AND P5, PT, R20, UR4, PT ;  /* 0x0000000414007c0c */ /* 0x000fe4000bfa6270 */
[----:B------:R-:W-:Y:S01]  /*7e40*/  VIADD R19, R0, 0x70 ;  /* 0x0000007000137836 */ /* 0x000fe20000000000 */
[----:B------:R4:W-:Y:S01]  /*7e50*/  @!P6 ST.E.64 desc[UR36][R16.64], R64 ;  /* 0x000000401000e985 */ /* 0x0009e2000c101b24 */
[----:B------:R-:W-:-:S02]  /*7e60*/  ISETP.GE.AND P4, PT, R21, UR4, PT ;  /* 0x0000000415007c0c */ /* 0x000fc4000bf86270 */
[----:B------:R-:W-:Y:S02]  /*7e70*/  @!P1 LEA.HI R23, R23, R23, RZ, 0x1 ;  /* 0x0000001717179211 */ /* 0x000fe400078f08ff */
[----:B------:R-:W-:Y:S02]  /*7e80*/  ISETP.GE.AND P6, PT, R19, UR4, PT ;  /* 0x0000000413007c0c */ /* 0x000fe4000bfc6270 */
[----:B------:R-:W-:Y:S02]  /*7e90*/  @!P0 LEA.HI R24, R24, R24, RZ, 0x1 ;  /* 0x0000001818188211 */ /* 0x000fe400078f08ff */
[----:B0-----:R-:W-:Y:S01]  /*7ea0*/  @!P1 LOP3.LUT R9, R23, 0xfffffffe, RZ, 0xc0, !PT ;  /* 0xfffffffe17099812 */ /* 0x001fe200078ec0ff */
[----:B------:R-:W-:Y:S01]  /*7eb0*/  VIADD R23, R0, 0x90 ;  /* 0x0000009000177836 */ /* 0x000fe20000000000 */
[----:B-1----:R-:W-:Y:S01]  /*7ec0*/  @!P0 LOP3.LUT R11, R24, 0xfffffffe, RZ, 0xc0, !PT ;  /* 0xfffffffe180b8812 */ /* 0x002fe200078ec0ff */
[----:B------:R-:W-:Y:S01]  /*7ed0*/  VIADD R24, R0, 0x98 ;  /* 0x0000009800187836 */ /* 0x000fe20000000000 */
[----:B------:R-:W-:Y:S01]  /*7ee0*/  @!P2 LEA.HI R18, R18, R18, RZ, 0x1 ;  /* 0x000000121212a211 */ /* 0x000fe200078f08ff */
[----:B------:R-:W-:Y:S01]  /*7ef0*/  @!P1 IMAD.WIDE R8, R9, 0x4, R2 ;  /* 0x0000000409089825 */ /* 0x000fe200078e0202 */
[----:B------:R-:W-:-:S02]  /*7f00*/  @!P5 LEA.HI R20, R20, R20, RZ, 0x1 ;  /* 0x000000141414d211 */ /* 0x000fc400078f08ff */
[----:B------:R-:W-:Y:S01]  /*7f10*/  @!P4 LEA.HI R21, R21, R21, RZ, 0x1 ;  /* 0x000000151515c211 */ /* 0x000fe200078f08ff */
[----:B------:R-:W-:Y:S01]  /*7f20*/  @!P0 IMAD.WIDE R10, R11, 0x4, R2 ;  /* 0x000000040b0a8825 */ /* 0x000fe200078e0202 */
[----:B------:R-:W-:Y:S01]  /*7f30*/  @!P6 LEA.HI R19, R19, R19, RZ, 0x1 ;  /* 0x000000131313e211 */ /* 0x000fe200078f08ff */
[----:B------:R0:W-:Y:S01]  /*7f40*/  @!P1 ST.E.64 desc[UR36][R8.64], R68 ;  /* 0x0000004408009985 */ /* 0x0001e2000c101b24 */
[----:B------:R-:W-:Y:S02]  /*7f50*/  @!P3 LEA.HI R22, R22, R22, RZ, 0x1 ;  /* 0x000000161616b211 */ /* 0x000fe400078f08ff */
[----:B--2---:R-:W-:Y:S01]  /*7f60*/  @!P2 LOP3.LUT R13, R18, 0xfffffffe, RZ, 0xc0, !PT ;  /* 0xfffffffe120da812 */ /* 0x004fe200078ec0ff */
[----:B------:R1:W-:Y:S01]  /*7f70*/  @!P0 ST.E.64 desc[UR36][R10.64], R72 ;  /* 0x000000480a008985 */ /* 0x0003e2000c101b24 */
[----:B------:R-:W-:Y:S02]  /*7f80*/  @!P6 LOP3.LUT R19, R19, 0xfffffffe, RZ, 0xc0, !PT ;  /* 0xfffffffe1313e812 */ /* 0x000fe400078ec0ff */
[----:B---3--:R-:W-:Y:S01]  /*7f90*/  @!P5 LOP3.LUT R15, R20, 0xfffffffe, RZ, 0xc0, !PT ;  /* 0xfffffffe140fd812 */ /* 0x008fe200078ec0ff */
[----:B------:R-:W-:Y:S01]  /*7fa0*/  VIADD R20, R0, 0xb0 ;  /* 0x000000b000147836 */ /* 0x000fe20000000000 */
[----:B------:R-:W-:-:S02]  /*7fb0*/  @!P4 LOP3.LUT R21, R21, 0xfffffffe, RZ, 0xc0, !PT ;  /* 0xfffffffe1515c812 */ /* 0x000fc400078ec0ff */
[----:B----4-:R-:W-:Y:S02]  /*7fc0*/  @!P3 LOP3.LUT R17, R22, 0xfffffffe, RZ, 0xc0, !PT ;  /* 0xfffffffe1611b812 */ /* 0x010fe400078ec0ff */
[----:B------:R-:W-:Y:S01]  /*7fd0*/  ISETP.GE.AND P0, PT, R23, UR4, PT ;  /* 0x0000000417007c0c */ /* 0x000fe2000bf06270 */
[--C-:B0-----:R-:W-:Y:S01]  /*7fe0*/  @!P2 IMAD.WIDE R8, R13, 0x4, R2.reuse ;  /* 0x000000040d08a825 */ /* 0x101fe200078e0202 */
[----:B------:R-:W-:Y:S02]  /*7ff0*/  IADD3 R18, R0, 0xa0, RZ ;  /* 0x000000a000127810 */ /* 0x000fe40007ffe0ff */
[----:B------:R-:W-:Y:S01]  /*8000*/  ISETP.GE.AND P1, PT, R24, UR4, PT ;  /* 0x0000000418007c0c */ /* 0x000fe2000bf26270 */
[--C-:B-1----:R-:W-:Y:S01]  /*8010*/  @!P6 IMAD.WIDE R10, R19, 0x4, R2.reuse ;  /* 0x00000004130ae825 */ /* 0x102fe200078e0202 */
[----:B------:R0:W-:Y:S01]  /*8020*/  @!P2 ST.E.64 desc[UR36][R8.64], R76 ;  /* 0x0000004c0800a985 */ /* 0x0001e2000c101b24 */
[----:B------:R-:W-:Y:S02]  /*8030*/  ISETP.GE.AND P2, PT, R18, UR4, PT ;  /* 0x0000000412007c0c */ /* 0x000fe4000bf46270 */
[----:B------:R-:W-:Y:S01]  /*8040*/  @!P5 IMAD.WIDE R12, R15, 0x4, R2 ;  /* 0x000000040f0cd825 */ /* 0x000fe200078e0202 */
[----:B------:R1:W-:Y:S01]  /*8050*/  @!P6 ST.E.64 desc[UR36][R10.64], R80 ;  /* 0x000000500a00e985 */ /* 0x0003e2000c101b24 */
[----:B------:R-:W-:-:S02]  /*8060*/  IADD3 R22, R0, 0xc0, RZ ;  /* 0x000000c000167810 */ /* 0x000fc40007ffe0ff */
[--C-:B------:R-:W-:Y:S01]  /*8070*/  @!P4 IMAD.WIDE R14, R21, 0x4, R2.reuse ;  /* 0x00000004150ec825 */ /* 0x100fe200078e0202 */
[----:B------:R2:W-:Y:S01]  /*8080*/  @!P5 ST.E.64 desc[UR36][R12.64], R84 ;  /* 0x000000540c00d985 */ /* 0x0005e2000c101b24 */
[----:B------:R-:W-:Y:S02]  /*8090*/  ISETP.GE.AND P6, PT, R22, UR4, PT ;  /* 0x0000000416007c0c */ /* 0x000fe4000bfc6270 */
[----:B------:R-:W-:Y:S01]  /*80a0*/  @!P3 IMAD.WIDE R16, R17, 0x4, R2 ;  /* 0x000000041110b825 */ /* 0x000fe200078e0202 */
[----:B------:R3:W-:Y:S01]  /*80b0*/  @!P4 ST.E.64 desc[UR36][R14.64], R88 ;  /* 0x000000580e00c985 */ /* 0x0007e2000c101b24 */
[----:B------:R-:W-:Y:S02]  /*80c0*/  ISETP.GE.AND P4, PT, R20, UR4, PT ;  /* 0x0000000414007c0c */ /* 0x000fe4000bf86270 */
[C---:B------:R-:W-:Y:S01]  /*80d0*/  VIADD R19, R0.reuse, 0xa8 ;  /* 0x000000a800137836 */ /* 0x040fe20000000000 */
[----:B------:R4:W-:Y:S01]  /*80e0*/  @!P3 ST.E.64 desc[UR36][R16.64], R92 ;  /* 0x0000005c1000b985 */ /* 0x0009e2000c101b24 */
[----:B------:R-:W-:Y:S01]  /*80f0*/  VIADD R21, R0, 0xb8 ;  /* 0x000000b800157836 */ /* 0x000fe20000000000 */
[----:B------:R-:W-:-:S02]  /*8100*/  @!P0 LEA.HI R23, R23, R23, RZ, 0x1 ;  /* 0x0000001717178211 */ /* 0x000fc400078f08ff */
[----:B------:R-:W-:Y:S02]  /*8110*/  ISETP.GE.AND P3, PT, R19, UR4, PT ;  /* 0x0000000413007c0c */ /* 0x000fe4000bf66270 */
[----:B------:R-:W-:Y:S02]  /*8120*/  ISETP.GE.AND P5, PT, R21, UR4, PT ;  /* 0x0000000415007c0c */ /* 0x000fe4000bfa6270 */
[----:B------:R-:W-:Y:S02]  /*8130*/  @!P1 LEA.HI R24, R24, R24, RZ, 0x1 ;  /* 0x0000001818189211 */ /* 0x000fe400078f08ff */
[----:B0-----:R-:W-:Y:S02]  /*8140*/  @!P0 LOP3.LUT R9, R23, 0xfffffffe, RZ, 0xc0, !PT ;  /* 0xfffffffe17098812 */ /* 0x001fe400078ec0ff */
[----:B------:R-:W-:Y:S02]  /*8150*/  @!P2 LEA.HI R18, R18, R18, RZ, 0x1 ;  /* 0x000000121212a211 */ /* 0x000fe400078f08ff */
[----:B-1----:R-:W-:Y:S01]  /*8160*/  @!P1 LOP3.LUT R11, R24, 0xfffffffe, RZ, 0xc0, !PT ;  /* 0xfffffffe180b9812 */ /* 0x002fe200078ec0ff */
[----:B------:R-:W-:Y:S01]  /*8170*/  @!P0 IMAD.WIDE R8, R9, 0x4, R2 ;  /* 0x0000000409088825 */ /* 0x000fe200078e0202 */
[----:B------:R-:W-:-:S02]  /*8180*/  @!P4 LEA.HI R20, R20, R20, RZ, 0x1 ;  /* 0x000000141414c211 */ /* 0x000fc400078f08ff */
[----:B------:R-:W-:Y:S01]  /*8190*/  @!P3 LEA.HI R19, R19, R19, RZ, 0x1 ;  /* 0x000000131313b211 */ /* 0x000fe200078f08ff */
[--C-:B------:R-:W-:Y:S01]  /*81a0*/  @!P1 IMAD.WIDE R10, R11, 0x4, R2.reuse ;  /* 0x000000040b0a9825 */ /* 0x100fe200078e0202 */
[----:B--2---:R-:W-:Y:S01]  /*81b0*/  @!P2 LOP3.LUT R13, R18, 0xfffffffe, RZ, 0xc0, !PT ;  /* 0xfffffffe120da812 */ /* 0x004fe200078ec0ff */
[----:B------:R0:W-:Y:S01]  /*81c0*/  @!P0 ST.E.64 desc[UR36][R8.64], R96 ;  /* 0x0000006008008985 */ /* 0x0001e2000c101b24 */
[----:B------:R-:W-:Y:S01]  /*81d0*/  @!P5 LEA.HI R21, R21, R21, RZ, 0x1 ;  /* 0x000000151515d211 */ /* 0x000fe200078f08ff */
[----:B------:R-:W-:Y:S01]  /*81e0*/  VIADD R18, R0, 0xc8 ;  /* 0x000000c800127836 */ /* 0x000fe20000000000 */
[----:B------:R-:W-:Y:S01]  /*81f0*/  @!P3 LOP3.LUT R19, R19, 0xfffffffe, RZ, 0xc0, !PT ;  /* 0xfffffffe1313b812 */ /* 0x000fe200078ec0ff */
[----:B------:R-:W-:Y:S01]  /*8200*/  @!P2 IMAD.WIDE R12, R13, 0x4, R2 ;  /* 0x000000040d0ca825 */ /* 0x000fe200078e0202 */
[----:B------:R-:W-:Y:S01]  /*8210*/  @!P6 LEA.HI R22, R22, R22, RZ, 0x1 ;  /* 0x000000161616e211 */ /* 0x000fe200078f08ff */
[----:B------:R1:W-:Y:S01]  /*8220*/  @!P1 ST.E.64 desc[UR36][R10.64], R100 ;  /* 0x000000640a009985 */ /* 0x0003e2000c101b24 */
[----:B---3--:R-:W-:Y:S01]  /*8230*/  @!P4 LOP3.LUT R15, R20, 0xfffffffe, RZ, 0xc0, !PT ;  /* 0xfffffffe140fc812 */ /* 0x008fe200078ec0ff */
[----:B------:R-:W-:Y:S01]  /*8240*/  VIADD R20, R0, 0xd8 ;  /* 0x000000d800147836 */ /* 0x000fe20000000000 */
[----:B------:R-:W-:Y:S01]  /*8250*/  @!P5 LOP3.LUT R21, R21, 0xfffffffe, RZ, 0xc0, !PT ;  /* 0xfffffffe1515d812 */ /* 0x000fe200078ec0ff */
[----:B------:R2:W-:Y:S01]  /*8260*/  @!P2 ST.E.64 desc[UR36][R12.64], R104 ;  /* 0x000000680c00a985 */ /* 0x0005e2000c101b24 */
[----:B----4-:R-:W-:-:S02]  /*8270*/  @!P6 LOP3.LUT R17, R22, 0xfffffffe, RZ, 0xc0, !PT ;  /* 0xfffffffe1611e812 */ /* 0x010fc400078ec0ff */
[----:B------:R-:W-:Y:S01]  /*8280*/  ISETP.GE.AND P0, PT, R18, UR4, PT ;  /* 0x0000000412007c0c */ /* 0x000fe2000bf06270 */
[----:B0-----:R-:W-:Y:S01]  /*8290*/  @!P3 IMAD.WIDE R8, R19, 0x4, R2 ;  /* 0x000000041308b825 */ /* 0x001fe200078e0202 */
[----:B------:R-:W-:-:S03]  /*82a0*/  ISETP.GE.AND P2, PT, R20, UR4, PT ;  /* 0x0000000414007c0c */ /* 0x000fc6000bf46270 */
[----:B------:R-:W-:Y:S01]  /*82b0*/  VIADD R19, R0, 0xd0 ;  /* 0x000000d000137836 */ /* 0x000fe20000000000 */
[----:B------:R0:W-:Y:S01]  /*82c0*/  @!P3 ST.E.64 desc[UR36][R8.64], R108 ;  /* 0x0000006c0800b985 */ /* 0x0001e2000c101b24 */
[----:B-1----:R-:W-:-:S03]  /*82d0*/  @!P4 IMAD.WIDE R10, R15, 0x4, R2 ;  /* 0x000000040f0ac825 */ /* 0x002fc600078e0202 */
[----:B------:R-:W-:Y:S01]  /*82e0*/  ISETP.GE.AND P1, PT, R19, UR4, PT ;  /* 0x0000000413007c0c */ /* 0x000fe2000bf26270 */
[--C-:B------:R-:W-:Y:S01]  /*82f0*/  @!P5 IMAD.WIDE R14, R21, 0x4, R2.reuse ;  /* 0x00000004150ed825 */ /* 0x100fe200078e0202 */
[----:B------:R-:W-:Y:S01]  /*8300*/  IADD3 R21, R0, 0xe0, RZ ;  /* 0x000000e000157810 */ /* 0x000fe20007ffe0ff */
[----:B------:R1:W-:Y:S01]  /*8310*/  @!P4 ST.E.64 desc[UR36][R10.64], R112 ;  /* 0x000000700a00c985 */ /* 0x0003e2000c101b24 */
[----:B------:R-:W-:Y:S01]  /*8320*/  @!P0 LEA.HI R18, R18, R18, RZ, 0x1 ;  /* 0x0000001212128211 */ /* 0x000fe200078f08ff */
[----:B------:R-:W-:Y:S01]  /*8330*/  @!P6 IMAD.WIDE R16, R17, 0x4, R2 ;  /* 0x000000041110e825 */ /* 0x000fe200078e0202 */
[----:B------:R-:W-:Y:S01]  /*8340*/  ISETP.GE.AND P3, PT, R21, UR4, PT ;  /* 0x0000000415007c0c */ /* 0x000fe2000bf66270 */
[----:B------:R3:W-:Y:S01]  /*8350*/  @!P5 ST.E.64 desc[UR36][R14.64], R116 ;  /* 0x000000740e00d985 */ /* 0x0007e2000c101b24 */
[----:B------:R-:W-:Y:S01]  /*8360*/  @!P2 LEA.HI R20, R20, R20, RZ, 0x1 ;  /* 0x000000141414a211 */ /* 0x000fe200078f08ff */
[C---:B--2---:R-:W-:Y:S02]  /*8370*/  VIADD R12, R0.reuse, 0xe8 ;  /* 0x000000e8000c7836 */ /* 0x044fe40000000000 */
[C---:B0-----:R-:W-:Y:S01]  /*8380*/  VIADD R9, R0.reuse, 0xf8 ;  /* 0x000000f800097836 */ /* 0x041fe20000000000 */
[----:B------:R0:W-:Y:S01]  /*8390*/  @!P6 ST.E.64 desc[UR36][R16.64], R120 ;  /* 0x000000781000e985 */ /* 0x0001e2000c101b24 */
[----:B------:R-:W-:Y:S01]  /*83a0*/  VIADD R13, R0, 0xf0 ;  /* 0x000000f0000d7836 */ /* 0x000fe20000000000 */
[----:B------:R-:W-:-:S02]  /*83b0*/  ISETP.GE.AND P4, PT, R12, UR4, PT ;  /* 0x000000040c007c0c */ /* 0x000fc4000bf86270 */
[----:B------:R-:W-:Y:S02]  /*83c0*/  ISETP.GE.AND P6, PT, R9, UR4, PT ;  /* 0x0000000409007c0c */ /* 0x000fe4000bfc6270 */
[----:B------:R-:W-:Y:S02]  /*83d0*/  ISETP.GE.AND P5, PT, R13, UR4, PT ;  /* 0x000000040d007c0c */ /* 0x000fe4000bfa6270 */
[----:B------:R-:W-:Y:S02]  /*83e0*/  @!P1 LEA.HI R19, R19, R19, RZ, 0x1 ;  /* 0x0000001313139211 */ /* 0x000fe400078f08ff */
[----:B------:R-:W-:Y:S02]  /*83f0*/  @!P3 LEA.HI R21, R21, R21, RZ, 0x1 ;  /* 0x000000151515b211 */ /* 0x000fe400078f08ff */
[----:B-1----:R-:W-:Y:S02]  /*8400*/  @!P1 LOP3.LUT R11, R19, 0xfffffffe, RZ, 0xc0, !PT ;  /* 0xfffffffe130b9812 */ /* 0x002fe400078ec0ff */
[----:B---3--:R-:W-:-:S02]  /*8410*/  @!P3 LOP3.LUT R15, R21, 0xfffffffe, RZ, 0xc0, !PT ;  /* 0xfffffffe150fb812 */ /* 0x008fc400078ec0ff */
[----:B------:R-:W-:Y:S02]  /*8420*/  @!P4 LEA.HI R12, R12, R12, RZ, 0x1 ;  /* 0x0000000c0c0cc211 */ /* 0x000fe400078f08ff */
[----:B------:R-:W-:Y:S01]  /*8430*/  @!P6 LEA.HI R10, R9, R9, RZ, 0x1 ;  /* 0x00000009090ae211 */ /* 0x000fe200078f08ff */
[----:B------:R-:W-:Y:S01]  /*8440*/  @!P3 IMAD.WIDE R14, R15, 0x4, R2 ;  /* 0x000000040f0eb825 */ /* 0x000fe200078e0202 */
[----:B------:R-:W-:Y:S02]  /*8450*/  @!P5 LEA.HI R8, R13, R13, RZ, 0x1 ;  /* 0x0000000d0d08d211 */ /* 0x000fe400078f08ff */
[----:B------:R-:W-:Y:S02]  /*8460*/  @!P0 LOP3.LUT R9, R18, 0xfffffffe, RZ, 0xc0, !PT ;  /* 0xfffffffe12098812 */ /* 0x000fe400078ec0ff */
[----:B------:R-:W-:Y:S02]  /*8470*/  @!P2 LOP3.LUT R13, R20, 0xfffffffe, RZ, 0xc0, !PT ;  /* 0xfffffffe140da812 */ /* 0x000fe400078ec0ff */
[----:B0-----:R-:W-:-:S02]  /*8480*/  @!P4 LOP3.LUT R17, R12, 0xfffffffe, RZ, 0xc0, !PT ;  /* 0xfffffffe0c11c812 */ /* 0x001fc400078ec0ff */
        /* <DEDUP_REMOVED lines=15> */
.L_x_3254:
[----:B------:R-:W-:Y:S05]  /*8580*/  BSYNC B0 ;  /* 0x0000000000007941 */ /* 0x000fea0003800000 */
.L_x_3253:
[----:B------:R-:W-:Y:S01]  /*8590*/  IADD3 R7, R7, 0x8, RZ ;  /* 0x0000000807077810 */ /* 0x000fe20007ffe0ff */
[----:B0-2---:R2:W3:Y:S03]  /*85a0*/  SHFL.IDX PT, R3, R5, 0x1, 0x1c1f ;  /* 0x003c1f0005037f89 */ /* 0x0054e600000e0000 */
[----:B------:R-:W-:Y:S01]  /*85b0*/  ISETP.GE.AND P0, PT, R7, R6, PT ;  /* 0x000000060700720c */ /* 0x000fe20003f06270 */
[----:B-1----:R2:W1:-:S12]  /*85c0*/  SHFL.IDX PT, R2, R4, 0x1, 0x1c1f ;  /* 0x003c1f0004027f89 */ /* 0x00245800000e0000 */
[----:B--2---:R-:W-:Y:S05]  /*85d0*/  @P0 BRA `(.L_x_3212) ;  /* 0x0000004400c00947 */ /* 0x004fea0003800000 */
        /* <DEDUP_REMOVED lines=10> */
[----:B------:R-:W-:Y:S01]  /*8680*/  VIADD R14, R0, 0x38 ;  /* 0x00000038000e7836 */ /* 0x000fe20000000000 */
[----:B------:R-:W-:Y:S01]  /*8690*/  ISETP.GE.AND P5, PT, R10, UR4, PT ;  /* 0x000000040a007c0c */ /* 0x000fe2000bfa6270 */
[C---:B------:R-:W-:Y:S01]  /*86a0*/  VIADD R16, R0.reuse, 0x48 ;  /* 0x0000004800107836 */ /* 0x040fe20000000000 */
[----:B------:R-:W-:Y:S01]  /*86b0*/  ISETP.GE.AND P6, PT, R11, UR4, PT ;  /* 0x000000040b007c0c */ /* 0x000fe2000bfc6270 */
[C---:B------:R-:W-:Y:S01]  /*86c0*/  VIADD R18, R0.reuse, 0x50 ;  /* 0x0000005000127836 */ /* 0x040fe20000000000 */
[C---:B------:R-:W-:Y:S01]  /*86d0*/  IADD3 R15, R0.reuse, 0x40, RZ ;  /* 0x00000040000f7810 */ /* 0x040fe20007ffe0ff */
[C---:B------:R-:W-:Y:S01]  /*86e0*/  VIADD R19, R0.reuse, 0x58 ;  /* 0x0000005800137836 */ /* 0x040fe20000000000 */
[----:B------:R-:W-:-:S02]  /*86f0*/  @!P0 LEA.HI R4, R0, R0, RZ, 0x1 ;  /* 0x0000000000048211 */ /* 0x000fc400078f08ff */
[----:B------:R-:W-:Y:S02]  /*8700*/  @!P1 LEA.HI R6, R5, R5, RZ, 0x1 ;  /* 0x0000000505069211 */ /* 0x000fe400078f08ff */
[----:B------:R-:W-:Y:S02]  /*8710*/  @!P2 LEA.HI R8, R7, R7, RZ, 0x1 ;  /* 0x000000070708a211 */ /* 0x000fe400078f08ff */
[----:B------:R-:W-:Y:S02]  /*8720*/  @!P0 LOP3.LUT R5, R4, 0xfffffffe, RZ, 0xc0, !PT ;  /* 0xfffffffe04058812 */ /* 0x000fe400078ec0ff */
[----:B------:R-:W-:Y:S02]  /*8730*/  @!P1 LOP3.LUT R7, R6, 0xfffffffe, RZ, 0xc0, !PT ;  /* 0xfffffffe06079812 */ /* 0x000fe400078ec0ff */
[----:B------:R-:W-:Y:S01]  /*8740*/  @!P2 LOP3.LUT R9, R8, 0xfffffffe, RZ, 0xc0, !PT ;  /* 0xfffffffe0809a812 */ /* 0x000fe200078ec0ff */
[----:B-1-3--:R-:W-:Y:S01]  /*8750*/  @!P0 IMAD.WIDE R4, R5, 0x4, R2 ;  /* 0x0000000405048825 */ /* 0x00afe200078e0202 */
[----:B------:R-:W-:-:S02]  /*8760*/  ISETP.GE.AND P3, PT, R15, UR4, PT ;  /* 0x000000040f007c0c */ /* 0x000fc4000bf66270 */
[----:B------:R-:W-:Y:S01]  /*8770*/  ISETP.GE.AND P4, PT, R16, UR4, PT ;  /* 0x0000000410007c0c */ /* 0x000fe2000bf86270 */
[--C-:B------:R-:W-:Y:S01]  /*8780*/  @!P1 IMAD.WIDE R6, R7, 0x4, R2.reuse ;  /* 0x0000000407069825 */ /* 0x100fe200078e0202 */
[----:B------:R0:W-:Y:S01]  /*8790*/  @!P0 ST.E.64 desc[UR36][R4.64], R26 ;  /* 0x0000001a04008985 */ /* 0x0001e2000c101b24 */
[----:B------:R-:W-:Y:S02]  /*87a0*/  ISETP.GE.AND P0, PT, R12, UR4, PT ;  /* 0x000000040c007c0c */ /* 0x000fe4000bf06270 */
[----:B------:R-:W-:Y:S01]  /*87b0*/  @!P2 IMAD.WIDE R8, R9, 0x4, R2 ;  /* 0x000000040908a825 */ /* 0x000fe200078e0202 */
[----:B------:R1:W-:Y:S01]  /*87c0*/  @!P1 ST.E.64 desc[UR36][R6.64], R30 ;  /* 0x0000001e06009985 */ /* 0x0003e2000c101b24 */
[----:B------:R-:W-:Y:S02]  /*87d0*/  ISETP.GE.AND P1, PT, R13, UR4, PT ;  /* 0x000000040d007c0c */ /* 0x000fe4000bf26270 */
[----:B------:R-:W-:Y:S01]  /*87e0*/  @!P5 LEA.HI R10, R10, R10, RZ, 0x1 ;  /* 0x0000000a0a0ad211 */ /* 0x000fe200078f08ff */
[----:B------:R2:W-:Y:S01]  /*87f0*/  @!P2 ST.E.64 desc[UR36][R8.64], R34 ;  /* 0x000000220800a985 */ /* 0x0005e2000c101b24 */
[----:B------:R-:W-:-:S02]  /*8800*/  ISETP.GE.AND P2, PT, R14, UR4, PT ;  /* 0x000000040e007c0c */ /* 0x000fc4000bf46270 */
[----:B------:R-:W-:Y:S02]  /*8810*/  @!P6 LEA.HI R11, R11, R11, RZ, 0x1 ;  /* 0x0000000b0b0be211 */ /* 0x000fe400078f08ff */
[----:B------:R-:W-:Y:S02]  /*8820*/  @!P3 LEA.HI R15, R15, R15, RZ, 0x1 ;  /* 0x0000000f0f0fb211 */ /* 0x000fe400078f08ff */
[----:B0-----:R-:W-:Y:S02]  /*8830*/  @!P5 LOP3.LUT R5, R10, 0xfffffffe, RZ, 0xc0, !PT ;  /* 0xfffffffe0a05d812 */ /* 0x001fe400078ec0ff */
[----:B------:R-:W-:Y:S02]  /*8840*/  @!P0 LEA.HI R12, R12, R12, RZ, 0x1 ;  /* 0x0000000c0c0c8211 */ /* 0x000fe400078f08ff */
[----:B-1----:R-:W-:Y:S01]  /*8850*/  @!P6 LOP3.LUT R7, R11, 0xfffffffe, RZ, 0xc0, !PT ;  /* 0xfffffffe0b07e812 */ /* 0x002fe200078ec0ff */
[----:B------:R-:W-:Y:S01]  /*8860*/  @!P5 IMAD.WIDE R4, R5, 0x4, R2 ;  /* 0x000000040504d825 */ /* 0x000fe200078e0202 */
[----:B------:R-:W-:-:S02]  /*8870*/  @!P1 LEA.HI R13, R13, R13, RZ, 0x1 ;  /* 0x0000000d0d0d9211 */ /* 0x000fc400078f08ff */
[----:B------:R-:W-:Y:S01]  /*8880*/  @!P2 LEA.HI R14, R14, R14, RZ, 0x1 ;  /* 0x0000000e0e0ea211 */ /* 0x000fe200078f08ff */
[----:B------:R-:W-:Y:S01]  /*8890*/  @!P6 IMAD.WIDE R6, R7, 0x4, R2 ;  /* 0x000000040706e825 */ /* 0x000fe200078e0202 */
[----:B------:R-:W-:Y:S01]  /*88a0*/  @!P4 LEA.HI R16, R16, R16, RZ, 0x1 ;  /* 0x000000101010c211 */ /* 0x000fe200078f08ff */
[----:B------:R0:W-:Y:S01]  /*88b0*/  @!P5 ST.E.64 desc[UR36][R4.64], R38 ;  /* 0x000000260400d985 */ /* 0x0001e2000c101b24 */
[----:B--2---:R-:W-:Y:S02]  /*88c0*/  @!P0 LOP3.LUT R9, R12, 0xfffffffe, RZ, 0xc0, !PT ;  /* 0xfffffffe0c098812 */ /* 0x004fe400078ec0ff */
[----:B------:R-:W-:Y:S01]  /*88d0*/  @!P1 LOP3.LUT R13, R13, 0xfffffffe, RZ, 0xc0, !PT ;  /* 0xfffffffe0d0d9812 */ /* 0x000fe200078ec0ff */
[----:B------:R1:W-:Y:S01]  /*88e0*/  @!P6 ST.E.64 desc[UR36][R6.64], R42 ;  /* 0x0000002a0600e985 */ /* 0x0003e2000c101b24 */
[----:B------:R-:W-:Y:S02]  /*88f0*/  @!P2 LOP3.LUT R11, R14, 0xfffffffe, RZ, 0xc0, !PT ;  /* 0xfffffffe0e0ba812 */ /* 0x000fe400078ec0ff */
[----:B------:R-:W-:-:S02]  /*8900*/  @!P3 LOP3.LUT R15, R15, 0xfffffffe, RZ, 0xc0, !PT ;  /* 0xfffffffe0f0fb812 */ /* 0x000fc400078ec0ff */
[----:B------:R-:W-:Y:S01]  /*8910*/  @!P4 LOP3.LUT R17, R16, 0xfffffffe, RZ, 0xc0, !PT ;  /* 0xfffffffe1011c812 */ /* 0x000fe200078ec0ff */
[----:B------:R-:W-:Y:S01]  /*8920*/  VIADD R16, R0, 0x70 ;  /* 0x0000007000107836 */ /* 0x000fe20000000000 */
[----:B------:R-:W-:Y:S02]  /*8930*/  ISETP.GE.AND P5, PT, R18, UR4, PT ;  /* 0x0000000412007c0c */ /* 0x000fe4000bfa6270 */
[----:B------:R-:W-:Y:S01]  /*8940*/  ISETP.GE.AND P6, PT, R19, UR4, PT ;  /* 0x0000000413007c0c */ /* 0x000fe2000bfc6270 */
[--C-:B0-----:R-:W-:Y:S01]  /*8950*/  @!P0 IMAD.WIDE R4, R9, 0x4, R2.reuse ;  /* 0x0000000409048825 */ /* 0x101fe200078e0202 */
[C---:B------:R-:W-:Y:S02]  /*8960*/  IADD3 R14, R0.reuse, 0x60, RZ ;  /* 0x00000060000e7810 */ /* 0x040fe40007ffe0ff */
[----:B------:R-:W-:Y:S01]  /*8970*/  IADD3 R20, R0, 0x80, RZ ;  /* 0x0000008000147810 */ /* 0x000fe20007ffe0ff */
[--C-:B-1----:R-:W-:Y:S01]  /*8980*/  @!P1 IMAD.WIDE R6, R13, 0x4, R2.reuse ;  /* 0x000000040d069825 */ /* 0x102fe200078e0202 */
[----:B------:R0:W-:Y:S02]  /*8990*/  @!P0 ST.E.64 desc[UR36][R4.64], R46 ;  /* 0x0000002e04008985 */ /* 0x0001e4000c101b24 */
[----:B------:R-:W-:Y:S01]  /*89a0*/  ISETP.GE.AND P0, PT, R20, UR4, PT ;  /* 0x0000000414007c0c */ /* 0x000fe2000bf06270 */
[----:B------:R-:W-:Y:S01]  /*89b0*/  @!P2 IMAD.WIDE R8, R11, 0x4, R2 ;  /* 0x000000040b08a825 */ /* 0x000fe200078e0202 */
[----:B------:R1:W-:Y:S01]  /*89c0*/  @!P1 ST.E.64 desc[UR36][R6.64], R50 ;  /* 0x0000003206009985 */ /* 0x0003e2000c101b24 */
[----:B------:R-:W-:-:S02]  /*89d0*/  @!P5 LEA.HI R18, R18, R18, RZ, 0x1 ;  /* 0x000000121212d211 */ /* 0x000fc400078f08ff */
[--C-:B------:R-:W-:Y:S01]  /*89e0*/  @!P3 IMAD.WIDE R10, R15, 0x4, R2.reuse ;  /* 0x000000040f0ab825 */ /* 0x100fe200078e0202 */
[----:B------:R2:W-:Y:S01]  /*89f0*/  @!P2 ST.E.64 desc[UR36][R8.64], R54 ;  /* 0x000000360800a985 */ /* 0x0005e2000c101b24 */
[----:B------:R-:W-:Y:S02]  /*8a00*/  ISETP.GE.AND P2, PT, R16, UR4, PT ;  /* 0x0000000410007c0c */ /* 0x000fe4000bf46270 */
[----:B------:R-:W-:Y:S01]  /*8a10*/  @!P4 IMAD.WIDE R12, R17, 0x4, R2 ;  /* 0x00000004110cc825 */ /* 0x000fe200078e0202 */
[----:B------:R3:W-:Y:S01]  /*8a20*/  @!P3 ST.E.64 desc[UR36][R10.64], R58 ;  /* 0x0000003a0a00b985 */ /* 0x0007e2000c101b24 */
[----:B------:R-:W-:Y:S02]  /*8a30*/  @!P6 LEA.HI R19, R19, R19, RZ, 0x1 ;  /* 0x000000131313e211 */ /* 0x000fe400078f08ff */
[C---:B------:R-:W-:Y:S01]  /*8a40*/  VIADD R15, R0.reuse, 0x68 ;  /* 0x00000068000f7836 */ /* 0x040fe20000000000 */
[----:B------:R4:W-:Y:S01]  /*8a50*/  @!P4 ST.E.64 desc[UR36][R12.64], R62 ;  /* 0x0000003e0c00c985 */ /* 0x0009e2000c101b24 */
[----:B------:R-:W-:Y:S01]  /*8a60*/  VIADD R17, R0, 0x78 ;  /* 0x0000007800117836 */ /* 0x000fe20000000000 */
[----:B------:R-:W-:-:S02]  /*8a70*/  ISETP.GE.AND P4, PT, R14, UR4, PT ;  /* 0x000000040e007c0c */ /* 0x000fc4000bf86270 */
[----:B------:R-:W-:Y:S02]  /*8a80*/  ISETP.GE.AND P3, PT, R15, UR4, PT ;  /* 0x000000040f007c0c */ /* 0x000fe4000bf66270 */
[----:B------:R-:W-:Y:S02]  /*8a90*/  ISETP.GE.AND P1, PT, R17, UR4, PT ;  /* 0x0000000411007c0c */ /* 0x000fe4000bf26270 */
[----:B0-----:R-:W-:Y:S01]  /*8aa0*/  @!P5 LOP3.LUT R5, R18, 0xfffffffe, RZ, 0xc0, !PT ;  /* 0xfffffffe1205d812 */ /* 0x001fe200078ec0ff */
[C---:B------:R-:W-:Y:S01]  /*8ab0*/  VIADD R18, R0.reuse, 0x88 ;  /* 0x0000008800127836 */ /* 0x040fe20000000000 */
        /* <DEDUP_REMOVED lines=17> */
[----:B----4-:R-:W-:Y:S01]  /*8bd0*/  @!P0 LOP3.LUT R13, R20, 0xfffffffe, RZ, 0xc0, !PT ;  /* 0xfffffffe140d8812 */ /* 0x010fe200078ec0ff */
[----:B------:R-:W-:Y:S01]  /*8be0*/  VIADD R20, R0, 0xb8 ;  /* 0x000000b800147836 */ /* 0x000fe20000000000 */
[----:B------:R-:W-:Y:S01]  /*8bf0*/  ISETP.GE.AND P6, PT, R18, UR4, PT ;  /* 0x0000000412007c0c */ /* 0x000fe2000bfc6270 */
[----:B0-----:R-:W-:Y:S01]  /*8c00*/  @!P4 IMAD.WIDE R4, R9, 0x4, R2 ;  /* 0x000000040904c825 */ /* 0x001fe200078e0202 */
[----:B------:R-:W-:-:S03]  /*8c10*/  ISETP.GE.AND P5, PT, R19, UR4, PT ;  /* 0x0000000413007c0c */ /* 0x000fc6000bfa6270 */
[--C-:B-1----:R-:W-:Y:S01]  /*8c20*/  @!P3 IMAD.WIDE R6, R15, 0x4, R2.reuse ;  /* 0x000000040f06b825 */ /* 0x102fe200078e0202 */
[----:B------:R0:W-:Y:S01]  /*8c30*/  @!P4 ST.E.64 desc[UR36][R4.64], R74 ;  /* 0x0000004a0400c985 */ /* 0x0001e2000c101b24 */
[----:B------:R-:W-:Y:S02]  /*8c40*/  IADD3 R15, R0, 0xa0, RZ ;  /* 0x000000a0000f7810 */ /* 0x000fe40007ffe0ff */
        /* <DEDUP_REMOVED lines=16> */
[----:B-1----:R-:W-:Y:S01]  /*8d50*/  @!P5 LOP3.LUT R7, R19, 0xfffffffe, RZ, 0xc0, !PT ;  /* 0xfffffffe1307d812 */ /* 0x002fe200078ec0ff */
[----:B------:R-:W-:Y:S01]  /*8d60*/  VIADD R19, R0, 0xc8 ;  /* 0x000000c800137836 */ /* 0x000fe20000000000 */
        /* <DEDUP_REMOVED lines=10> */
[----:B------:R-:W-:Y:S01]  /*8e10*/  @!P4 LOP3.LUT R15, R15, 0xfffffffe, RZ, 0xc0, !PT ;  /* 0xfffffffe0f0fc812 */ /* 0x000fe200078ec0ff */
[----:B------:R-:W-:Y:S01]  /*8e20*/  VIADD R14, R0, 0xd0 ;  /* 0x000000d0000e7836 */ /* 0x000fe20000000000 */
[----:B---3--:R-:W-:Y:S02]  /*8e30*/  @!P3 LOP3.LUT R11, R16, 0xfffffffe, RZ, 0xc0, !PT ;  /* 0xfffffffe100bb812 */ /* 0x008fe400078ec0ff */
[----:B------:R-:W-:Y:S02]  /*8e40*/  @!P2 LOP3.LUT R17, R17, 0xfffffffe, RZ, 0xc0, !PT ;  /* 0xfffffffe1111a812 */ /* 0x000fe400078ec0ff */
[----:B------:R-:W-:Y:S02]  /*8e50*/  IADD3 R18, R0, 0xc0, RZ ;  /* 0x000000c000127810 */ /* 0x000fe40007ffe0ff */
[----:B----4-:R-:W-:Y:S01]  /*8e60*/  @!P1 LOP3.LUT R13, R20, 0xfffffffe, RZ, 0xc0, !PT ;  /* 0xfffffffe140d9812 */ /* 0x010fe200078ec0ff */
[----:B0-----:R-:W-:Y:S01]  /*8e70*/  @!P0 IMAD.WIDE R4, R9, 0x4, R2 ;  /* 0x0000000409048825 */ /* 0x001fe200078e0202 */
[----:B------:R-:W-:-:S02]  /*8e80*/  ISETP.GE.AND P5, PT, R18, UR4, PT ;  /* 0x0000000412007c0c */ /* 0x000fc4000bfa6270 */
[----:B------:R-:W-:Y:S01]  /*8e90*/  ISETP.GE.AND P6, PT, R19, UR4, PT ;  /* 0x0000000413007c0c */ /* 0x000fe2000bfc6270 */
        /* <DEDUP_REMOVED lines=11> */
[----:B------:R-:W-:Y:S02]  /*8f50*/  ISETP.GE.AND P2, PT, R16, UR4, PT ;  /* 0x0000000410007c0c */ /* 0x000fe4000bf46270 */
[C---:B------:R-:W-:Y:S01]  /*8f60*/  VIADD R15, R0.reuse, 0xd8 ;  /* 0x000000d8000f7836 */ /* 0x040fe20000000000 */
[----:B------:R4:W-:Y:S01]  /*8f70*/  @!P1 ST.E.64 desc[UR36][R12.64], R118 ;  /* 0x000000760c009985 */ /* 0x0009e2000c101b24 */
[C---:B------:R-:W-:Y:S01]  /*8f80*/  VIADD R17, R0.reuse, 0xe8 ;  /* 0x000000e800117836 */ /* 0x040fe20000000000 */
[----:B------:R-:W-:Y:S01]  /*8f90*/  @!P6 LEA.HI R19, R19, R19, RZ, 0x1 ;  /* 0x000000131313e211 */ /* 0x000fe200078f08ff */
[C---:B------:R-:W-:Y:S01]  /*8fa0*/  VIADD R20, R0.reuse, 0xf0 ;  /* 0x000000f000147836 */ /* 0x040fe20000000000 */
[----:B------:R-:W-:Y:S01]  /*8fb0*/  ISETP.GE.AND P1, PT, R15, UR4, PT ;  /* 0x000000040f007c0c */ /* 0x000fe2000bf26270 */
[----:B------:R-:W-:Y:S01]  /*8fc0*/  VIADD R0, R0, 0xf8 ;  /* 0x000000f800007836 */ /* 0x000fe20000000000 */
[----:B------:R-:W-:-:S02]  /*8fd0*/  ISETP.GE.AND P3, PT, R17, UR4, PT ;  /* 0x0000000411007c0c */ /* 0x000fc4000bf66270 */
[----:B------:R-:W-:Y:S02]  /*8fe0*/  ISETP.GE.AND P4, PT, R20, UR4, PT ;  /* 0x0000000414007c0c */ /* 0x000fe4000bf86270 */
        /* <DEDUP_REMOVED lines=12> */
[----:B------:R-:W-:Y:S02]  /*90b0*/  @!P1 LOP3.LUT R15, R15, 0xfffffffe, RZ, 0xc0, !PT ;  /* 0xfffffffe0f0f9812 */ /* 0x000fe400078ec0ff */
[----:B---3--:R-:W-:Y:S02]  /*90c0*/  @!P2 LOP3.LUT R11, R16, 0xfffffffe, RZ, 0xc0, !PT ;  /* 0xfffffffe100ba812 */ /* 0x008fe400078ec0ff */
        /* <DEDUP_REMOVED lines=15> */
[----:B--2---:R-:W-:-:S05]  /*91c0*/  LOP3.LUT R5, R0, 0xfffffffe, RZ, 0xc0, !PT ;  /* 0xfffffffe00057812 */ /* 0x004fca00078ec0ff */
[----:B------:R-:W-:-:S05]  /*91d0*/  IMAD.WIDE R2, R5, 0x4, R2 ;  /* 0x0000000405027825 */ /* 0x000fca00078e0202 */
[----:B------:R4:W-:Y:S01]  /*91e0*/  ST.E.64 desc[UR36][R2.64], R150 ;  /* 0x0000009602007985 */ /* 0x0009e2000c101b24 */
[----:B------:R-:W-:Y:S05]  /*91f0*/  BRA `(.L_x_3212) ;  /* 0x0000003800b87947 */ /* 0x000fea0003800000 */
.L_x_3251:
[----:B------:R-:W0:Y:S02]  /*9200*/  S2R R0, SR_TID.X ;  /* 0x0000000000007919 */ /* 0x000e240000002100 */
[----:B0-----:R-:W-:-:S04]  /*9210*/  IADD3 R2, R0, -0x80, RZ ;  /* 0xffffff8000027810 */ /* 0x001fc80007ffe0ff */
        /* <DEDUP_REMOVED lines=12> */
[----:B------:R-:W-:Y:S01]  /*92e0*/  USHF.R.S32.HI UR6, URZ, 0x1f, UR38 ;  /* 0x0000001f3f067899 */ /* 0x000fe20008011426 */
[----:B------:R-:W-:Y:S01]  /*92f0*/  IMAD.MOV.U32 R5, RZ, RZ, R0 ;  /* 0x000000ffff057224 */ /* 0x000fe200078e0000 */
[----:B------:R-:W-:Y:S02]  /*9300*/  ULDC.64 UR8, c[0x0][0xbd0] ;  /* 0x0002f40000087ab9 */ /* 0x000fe40000000a00 */
[----:B------:R-:W-:Y:S02]  /*9310*/  UIMAD UR6, UR6, UR8, URZ ;  /* 0x00000008060672a4 */ /* 0x000fe4000f8e023f */
[----:B------:R-:W-:Y:S01]  /*9320*/  UIMAD.WIDE.U32 UR4, UR38, UR8, URZ ;  /* 0x00000008260472a5 */ /* 0x000fe2000f8e003f */
[----:B------:R-:W1:Y:S01]  /*9330*/  LDC.64 R10, c[0x0][0xbd8] ;  /* 0x0002f600ff0a7b82 */ /* 0x000e620000000a00 */
[----:B------:R-:W-:-:S04]  /*9340*/  UIMAD UR6, UR38, UR9, UR6 ;  /* 0x00000009260672a4 */ /* 0x000fc8000f8e0206 */
[----:B------:R-:W-:Y:S01]  /*9350*/  UIADD3 UR6, UR5, UR6, URZ ;  /* 0x0000000605067290 */ /* 0x000fe2000fffe03f */
[----:B------:R-:W-:Y:S01]  /*9360*/  MOV R2, UR4 ;  /* 0x0000000400027c02 */ /* 0x000fe20008000f00 */
[----:B------:R-:W-:Y:S01]  /*9370*/  IMAD.U32 R3, RZ, RZ, UR5 ;  /* 0x00000005ff037e24 */ /* 0x000fe2000f8e00ff */
[----:B------:R-:W2:Y:S01]  /*9380*/  @P0 LDC R7, c[0x0][0xbec] ;  /* 0x0002fb00ff070b82 */ /* 0x000ea20000000800 */
[----:B------:R-:W-:Y:S02]  /*9390*/  ULDC.64 UR4, c[0x0][0xbe0] ;  /* 0x0002f80000047ab9 */ /* 0x000fe40000000a00 */
[----:B------:R-:W-:-:S05]  /*93a0*/  IMAD.U32 R3, RZ, RZ, UR6 ;  /* 0x00000006ff037e24 */ /* 0x000fca000f8e00ff */
[----:B------:R-:W3:Y:S01]  /*93b0*/  @P0 LDC R9, c[0x0][0xbf0] ;  /* 0x0002fc00ff090b82 */ /* 0x000ee20000000800 */
[----:B0-----:R-:W-:-:S07]  /*93c0*/  USHF.R.S32.HI UR8, URZ, 0x1f, UR7 ;  /* 0x0000001f3f087899 */ /* 0x001fce0008011407 */
[----:B------:R-:W0:Y:S01]  /*93d0*/  S2UR UR10, SR_CTAID.Y ;  /* 0x00000000000a79c3 */ /* 0x000e220000002600 */
[C---:B-1----:R-:W-:Y:S02]  /*93e0*/  IMAD R12, R10.reuse, UR8, RZ ;  /* 0x000000080a0c7c24 */ /* 0x042fe4000f8e02ff */
[----:B------:R-:W-:-:S04]  /*93f0*/  IMAD.WIDE.U32 R2, R10, UR7, R2 ;  /* 0x000000070a027c25 */ /* 0x000fc8000f8e0002 */
[----:B------:R-:W-:Y:S01]  /*9400*/  IMAD R11, R11, UR7, R12 ;  /* 0x000000070b0b7c24 */ /* 0x000fe2000f8e020c */
[----:B------:R-:W0:Y:S01]  /*9410*/  LDC R8, c[0x0][0xc50] ;  /* 0x00031400ff087b82 */ /* 0x000e220000000800 */
[----:B--2---:R-:W-:-:S04]  /*9420*/  @P0 IMAD.HI.U32 R4, R0, R7, RZ ;  /* 0x0000000700040227 */ /* 0x004fc800078e00ff */
[----:B------:R-:W-:Y:S02]  /*9430*/  IMAD R7, RZ, RZ, -UR38 ;  /* 0x80000026ff077e24 */ /* 0x000fe4000f8e02ff */
[----:B------:R-:W-:Y:S01]  /*9440*/  IMAD.IADD R3, R11, 0x1, R3 ;  /* 0x000000010b037824 */ /* 0x000fe200078e0203 */
[----:B---3--:R-:W-:Y:S01]  /*9450*/  @P0 SHF.R.U32.HI R5, RZ, R9, R4 ;  /* 0x00000009ff050219 */ /* 0x008fe20000011604 */
[----:B0-----:R-:W-:-:S03]  /*9460*/  IMAD R9, R8, R7, UR10 ;  /* 0x0000000a08097e24 */ /* 0x001fc6000f8e0207 */
[----:B------:R-:W-:Y:S01]  /*9470*/  IADD3 R7, -R5, RZ, RZ ;  /* 0x000000ff05077210 */ /* 0x000fe20007ffe1ff */
[----:B------:R-:W-:Y:S01]  /*9480*/  IMAD.WIDE.U32 R2, R9, UR4, R2 ;  /* 0x0000000409027c25 */ /* 0x000fe2000f8e0002 */
[----:B------:R-:W-:-:S03]  /*9490*/  SHF.R.S32.HI R4, RZ, 0x1f, R9 ;  /* 0x0000001fff047819 */ /* 0x000fc60000011409 */
[----:B------:R-:W-:Y:S01]  /*94a0*/  IMAD R7, R6, R7, R0 ;  /* 0x0000000706077224 */ /* 0x000fe200078e0200 */
[----:B------:R-:W-:Y:S01]  /*94b0*/  IADD3 R2, P0, R5, R2, RZ ;  /* 0x0000000205027210 */ /* 0x000fe20007f1e0ff */
[----:B------:R-:W-:-:S03]  /*94c0*/  IMAD R4, R4, UR4, RZ ;  /* 0x0000000404047c24 */ /* 0x000fc6000f8e02ff */
[----:B------:R-:W-:Y:S01]  /*94d0*/  SHF.R.S32.HI R0, RZ, 0x1f, R7 ;  /* 0x0000001fff007819 */ /* 0x000fe20000011407 */
[----:B------:R-:W-:Y:S01]  /*94e0*/  IMAD R4, R9, UR5, R4 ;  /* 0x0000000509047c24 */ /* 0x000fe2000f8e0204 */
[----:B------:R-:W-:Y:S01]  /*94f0*/  SHF.R.S32.HI R9, RZ, 0x1f, R5 ;  /* 0x0000001fff097819 */ /* 0x000fe20000011405 */
[----:B------:R-:W-:Y:S02]  /*9500*/  ULDC.64 UR4, c[0x0][0xbc8] ;  /* 0x0002f20000047ab9 */ /* 0x000fe40000000a00 */
[----:B------:R-:W-:Y:S01]  /*9510*/  IMAD R0, R0, UR4, RZ ;  /* 0x0000000400007c24 */ /* 0x000fe2000f8e02ff */
[----:B------:R-:W-:-:S03]  /*9520*/  IADD3.X R3, R9, R3, R4, P0, !PT ;  /* 0x0000000309037210 */ /* 0x000fc600007fe404 */
[C---:B------:R-:W-:Y:S02]  /*9530*/  IMAD R5, R7.reuse, UR5, R0 ;  /* 0x0000000507057c24 */ /* 0x040fe4000f8e0200 */
[----:B------:R-:W-:Y:S01]  /*9540*/  IMAD.WIDE.U32 R2, R7, UR4, R2 ;  /* 0x0000000407027c25 */ /* 0x000fe2000f8e0002 */
[----:B------:R-:W-:-:S03]  /*9550*/  ULDC.64 UR4, c[0x0][0xba8] ;  /* 0x0002ea0000047ab9 */ /* 0x000fc60000000a00 */
[----:B------:R-:W-:Y:S01]  /*9560*/  IMAD.IADD R3, R3, 0x1, R5 ;  /* 0x0000000103037824 */ /* 0x000fe200078e0205 */
[----:B------:R-:W-:-:S04]  /*9570*/  LEA R4, P0, R2, UR4, 0x2 ;  /* 0x0000000402047c11 */ /* 0x000fc8000f8010ff */
[----:B------:R-:W-:Y:S01]  /*9580*/  LEA.HI.X R5, R2, UR5, R3, 0x2, P0 ;  /* 0x0000000502057c11 */ /* 0x000fe200080f1403 */
[----:B------:R-:W-:-:S05]  /*9590*/  IMAD.MOV.U32 R3, RZ, RZ, -0x800000 ;  /* 0xff800000ff037424 */ /* 0x000fca00078e00ff */
[----:B------:R0:W-:Y:S01]  /*95a0*/  STG.E desc[UR36][R4.64], R3 ;  /* 0x0000000304007986 */ /* 0x0001e2000c101924 */
[----:B------:R-:W-:Y:S05]  /*95b0*/  BRA `(.L_x_3212) ;  /* 0x0000003400c87947 */ /* 0x000fea0003800000 */
.L_x_3210:
        /* <DEDUP_REMOVED lines=18> */
.L_x_3255:
[----:B------:R-:W-:Y:S01]  /*96e0*/  ULDC UR7, c[0x0][0xc50] ;  /* 0x0003140000077ab9 */ /* 0x000fe20000000800 */
[----:B------:R-:W-:Y:S01]  /*96f0*/  UMOV UR40, UR6 ;  /* 0x0000000600287c82 */ /* 0x000fe20008000000 */
[----:B------:R-:W-:-:S11]  /*9700*/  UISETP.NE.AND UP0, UPT, UR7, 0x1, UPT ;  /* 0x000000010700788c */ /* 0x000fd6000bf05270 */
[----:B------:R-:W-:Y:S01]  /*9710*/  @UP0 ULDC UR4, c[0x0][0xc54] ;  /* 0x0003150000040ab9 */ /* 0x000fe20000000800 */
[----:B------:R-:W-:Y:S01]  /*9720*/  @UP0 ULDC UR8, c[0x0][0xc58] ;  /* 0x0003160000080ab9 */ /* 0x000fe20000000800 */
[----:B------:R-:W-:-:S04]  /*9730*/  UIMAD.WIDE.U32 UR4, UR6, UR4, URZ ;  /* 0x00000004060472a5 */ /* 0x000fc8000f8e003f */
[----:B------:R-:W-:-:S12]  /*9740*/  @UP0 USHF.R.U32.HI UR40, URZ, UR8, UR5 ;  /* 0x000000083f280299 */ /* 0x000fd80008011605 */
.L_x_3256:
        /* <DEDUP_REMOVED lines=10> */
[----:B------:R-:W-:Y:S01]  /*97f0*/  ULDC UR41, c[0x0][0x2f0] ;  /* 0x0000bc0000297ab9 */ /* 0x000fe20000000800 */
[----:B------:R-:W-:Y:S01]  /*9800*/  IMAD.MOV.U32 R28, RZ, RZ, RZ ;  /* 0x000000ffff1c7224 */ /* 0x000fe200078e00ff */
[----:B0-----:R-:W-:-:S04]  /*9810*/  ISETP.NE.U32.AND P0, PT, R2, RZ, PT ;  /* 0x000000ff0200720c */ /* 0x001fc80003f05070 */
[----:B------:R-:W-:Y:S01]  /*9820*/  ISETP.NE.AND.EX P0, PT, R3, RZ, PT, P0 ;  /* 0x000000ff0300720c */ /* 0x000fe20003f05300 */
[----:B------:R-:W-:-:S12]  /*9830*/  UISETP.NE.U32.AND UP0, UPT, UR6, URZ, UPT ;  /* 0x0000003f0600728c */ /* 0x000fd8000bf05070 */
        /* <DEDUP_REMOVED lines=10> */
[----:B------:R-:W-:Y:S02]  /*98e0*/  USHF.R.S32.HI UR6, URZ, 0x1f, UR5 ;  /* 0x0000001f3f067899 */ /* 0x000fe40008011405 */
[----:B------:R-:W-:Y:S02]  /*98f0*/  ULOP3.LUT UR44, UR4, 0xffff, URZ, 0xc0, !UPT ;  /* 0x0000ffff042c7892 */ /* 0x000fe4000f8ec03f */
[----:B------:R-:W-:Y:S01]  /*9900*/  ULEA.HI UR6, UR6, UR5, URZ, 0x6 ;  /* 0x0000000506067291 */ /* 0x000fe2000f8f303f */
[----:B------:R-:W-:-:S03]  /*9910*/  UMOV UR38, URZ ;  /* 0x0000003f00267c82 */ /* 0x000fc60008000000 */
[----:B------:R-:W-:-:S04]  /*9920*/  USHF.R.S32.HI UR42, URZ, 0x6, UR6 ;  /* 0x000000063f2a7899 */ /* 0x000fc80008011406 */
[----:B01----:R-:W-:Y:S08]  /*9930*/  @!P0 BRA `(.L_x_3258) ;  /* 0x0000000000848947 */ /* 0x003ff00003800000 */
[----:B------:R-:W-:-:S03]  /*9940*/  USHF.R.U32.HI UR6, URZ, 0x10, UR4 ;  /* 0x000000103f067899 */ /* 0x000fc60008011604 */
[----:B------:R-:W-:Y:S01]  /*9950*/  UMOV UR4, URZ ;  /* 0x0000003f00047c82 */ /* 0x000fe20008000000 */
        /* <DEDUP_REMOVED lines=11> */
[----:B0-----:R-:W-:Y:S01]  /*9a10*/  IADD3 R2, R0, 0xffffffe, RZ ;  /* 0x0ffffffe00027810 */ /* 0x001fe20007ffe0ff */
[----:B------:R-:W-:-:S05]  /*9a20*/  IMAD.MOV R0, RZ, RZ, -R4 ;  /* 0x000000ffff007224 */ /* 0x000fca00078e0a04 */
        /* <DEDUP_REMOVED lines=18> */
.L_x_3258:
[----:B------:R-:W-:Y:S02]  /*9b50*/  UIMAD UR45, UR44, UR38, URZ ;  /* 0x000000262c2d72a4 */ /* 0x000fe4000f8e023f */
[----:B------:R-:W-:Y:S02]  /*9b60*/  IMAD.U32 R0, RZ, RZ, UR38 ;  /* 0x00000026ff007e24 */ /* 0x000fe4000f8e00ff */
[----:B------:R-:W-:Y:S02]  /*9b70*/  IMAD.MOV.U32 R4, RZ, RZ, 0x1 ;  /* 0x00000001ff047424 */ /* 0x000fe400078e00ff */
[----:B------:R-:W-:-:S05]  /*9b80*/  IMAD.U32 R25, RZ, RZ, UR45 ;  /* 0x0000002dff197e24 */ /* 0x000fca000f8e00ff */
[----:B------:R-:W-:Y:S02]  /*9b90*/  VIADDMNMX R25, R25, R0, UR42, PT ;  /* 0x0000002a19197e46 */ /* 0x000fe4000b800100 */
[----:B------:R-:W-:Y:S02]  /*9ba0*/  MOV R0, RZ ;  /* 0x000000ff00007202 */ /* 0x000fe40000000f00 */
        /* <DEDUP_REMOVED lines=18> */
[----:B------:R-:W-:Y:S01]  /*9cd0*/  MOV R8, 0x70 ;  /* 0x0000007000087802 */ /* 0x000fe20000000f00 */
[----:B------:R-:W-:-:S02]  /*9ce0*/  IMAD.U32 R10, RZ, RZ, UR4 ;  /* 0x00000004ff0a7e24 */ /* 0x000fc4000f8e00ff */
[----:B------:R-:W-:Y:S02]  /*9cf0*/  IMAD.U32 R11, RZ, RZ, UR5 ;  /* 0x00000005ff0b7e24 */ /* 0x000fe4000f8e00ff */
[----:B------:R-:W-:Y:S02]  /*9d00*/  IMAD.MOV.U32 R12, RZ, RZ, 0x1 ;  /* 0x00000001ff0c7424 */ /* 0x000fe400078e00ff */
[----:B------:R-:W-:-:S07]  /*9d10*/  IMAD.MOV.U32 R13, RZ, RZ, RZ ;  /* 0x000000ffff0d7224 */ /* 0x000fce00078e00ff */
[----:B------:R-:W-:-:S07]  /*9d20*/  LEPC R20, `(.L_x_3259) ;  /* 0x000000001014794e */ /* 0x000fce0000000000 */
[----:B0----5:R-:W-:Y:S05]  /*9d30*/  CALL.ABS.NOINC R2 ;  /* 0x0000000002007343 */ /* 0x021fea0003c00000 */
.L_x_3259:
        /* <DEDUP_REMOVED lines=9> */
[----:B------:R-:W-:Y:S01]  /*9dd0*/  MOV R5, UR5 ;  /* 0x0000000500057c02 */ /* 0x000fe20008000f00 */
[----:B------:R-:W-:Y:S01]  /*9de0*/  ULDC.64 UR4, c[0x4][0x48] ;  /* 0x0100120000047ab9 */ /* 0x000fe20000000a00 */
[----:B------:R-:W-:Y:S01]  /*9df0*/  IMAD.U32 R6, RZ, RZ, UR6 ;  /* 0x00000006ff067e24 */ /* 0x000fe2000f8e00ff */
[----:B------:R-:W-:Y:S01]  /*9e00*/  MOV R11, UR5 ;  /* 0x00000005000b7c02 */ /* 0x000fe20008000f00 */
[----:B------:R-:W-:Y:S02]  /*9e10*/  IMAD.U32 R7, RZ, RZ, UR7 ;  /* 0x00000007ff077e24 */ /* 0x000fe4000f8e00ff */
[----:B------:R-:W-:-:S02]  /*9e20*/  IMAD.U32 R10, RZ, RZ, UR4 ;  /* 0x00000004ff0a7e24 */ /* 0x000fc4000f8e00ff */
[----:B------:R-:W-:Y:S02]  /*9e30*/  IMAD.MOV.U32 R8, RZ, RZ, 0x70 ;  /* 0x00000070ff087424 */ /* 0x000fe400078e00ff */
[----:B------:R-:W-:Y:S02]  /*9e40*/  IMAD.MOV.U32 R12, RZ, RZ, 0x1 ;  /* 0x00000001ff0c7424 */ /* 0x000fe400078e00ff */
[----:B0-----:R-:W-:-:S07]  /*9e50*/  IMAD.MOV.U32 R13, RZ, RZ, RZ ;  /* 0x000000ffff0d7224 */ /* 0x001fce00078e00ff */
[----:B------:R-:W-:-:S07]  /*9e60*/  LEPC R20, `(.L_x_3261) ;  /* 0x000000001014794e */ /* 0x000fce0000000000 */
[----:B-1---5:R-:W-:Y:S05]  /*9e70*/  CALL.ABS.NOINC R2 ;  /* 0x0000000002007343 */ /* 0x022fea0003c00000 */
.L_x_3261:
[----:B------:R0:W1:Y:S01]  /*9e80*/  LDC.64 R2, c[0x4][R16] ;  /* 0x0100000010027b82 */ /* 0x0000620000000a00 */
[----:B------:R-:W-:Y:S01]  /*9e90*/  ULDC.64 UR4, c[0x4][0xf0] ;  /* 0x01003c0000047ab9 */ /* 0x000fe20000000a00 */
[----:B------:R-:W-:Y:S01]  /*9ea0*/  ULDC.64 UR6, c[0x4][0xf8] ;  /* 0x01003e0000067ab9 */ /* 0x000fe20000000a00 */
[----:B------:R-:W-:Y:S01]  /*9eb0*/  MOV R4, UR4 ;  /* 0x0000000400047c02 */ /* 0x000fe20008000f00 */
        /* <DEDUP_REMOVED lines=10> */
[----:B-1----:R-:W-:Y:S05]  /*9f60*/  CALL.ABS.NOINC R2 ;  /* 0x0000000002007343 */ /* 0x002fea0003c00000 */
.L_x_3260:
[----:B------:R-:W0:Y:S01]  /*9f70*/  LDC.64 R2, c[0x0][0x9f8] ;  /* 0x00027e00ff027b82 */ /* 0x000e220000000a00 */
[----:B------:R-:W-:-:S07]  /*9f80*/  IMAD.MOV.U32 R24, RZ, RZ, R17 ;  /* 0x000000ffff187224 */ /* 0x000fce00078e0011 */
[----:B------:R-:W1:Y:S01]  /*9f90*/  LDC R11, c[0x0][0x430] ;  /* 0x00010c00ff0b7b82 */ /* 0x000e620000000800 */
[C---:B------:R-:W-:Y:S01]  /*9fa0*/  IMAD.SHL.U32 R37, R30.reuse, 0x10, RZ ;  /* 0x000000101e257824 */ /* 0x040fe200078e00ff */
[----:B------:R-:W-:Y:S01]  /*9fb0*/  LOP3.LUT R6, R30, 0x7f, RZ, 0xc0, !PT ;  /* 0x0000007f1e067812 */ /* 0x000fe200078ec0ff */
        /* <DEDUP_REMOVED lines=8> */
[----:B------:R-:W-:Y:S02]  /*a040*/  LEA R18, R25, 0xffffffc0, 0x6 ;  /* 0xffffffc019127811 */ /* 0x000fe400078e30ff */
[----:B------:R-:W-:Y:S02]  /*a050*/  LOP3.LUT R31, R37, R36, RZ, 0xfc, !PT ;  /* 0x00000024251f7212 */ /* 0x000fe400078efcff */
[----:B-1----:R-:W-:Y:S02]  /*a060*/  ISETP.NE.AND P1, PT, R11, 0x1, PT ;  /* 0x000000010b00780c */ /* 0x002fe40003f25270 */
[----:B------:R-:W-:Y:S01]  /*a070*/  LOP3.LUT R16, R16, 0xfffffbff, RZ, 0xc0, !PT ;  /* 0xfffffbff10107812 */ /* 0x000fe200078ec0ff */
[----:B------:R-:W-:-:S05]  /*a080*/  IMAD.IADD R5, R31, 0x1, R18 ;  /* 0x000000011f057824 */ /* 0x000fca00078e0212 */
[C---:B------:R-:W-:Y:S02]  /*a090*/  ISETP.GE.AND P0, PT, R5.reuse, UR41, PT ;  /* 0x0000002905007c0c */ /* 0x040fe4000bf06270 */
[----:B-----5:R-:W-:Y:S02]  /*a0a0*/  IADD3 R10, R5, R28, RZ ;  /* 0x0000001c050a7210 */ /* 0x020fe40007ffe0ff */
[----:B------:R-:W-:Y:S01]  /*a0b0*/  ISETP.GT.U32.OR P0, PT, R31, 0x3f, P0 ;  /* 0x0000003f1f00780c */ /* 0x000fe20000704470 */
[----:B------:R-:W1:Y:S01]  /*a0c0*/  @P1 LDC R0, c[0x0][0x434] ;  /* 0x00010d00ff001b82 */ /* 0x000e620000000800 */
[----:B------:R-:W-:Y:S01]  /*a0d0*/  @P1 LOP3.LUT R16, R16, 0x400, RZ, 0xfc, !PT ;  /* 0x0000040010101812 */ /* 0x000fe200078efcff */
[----:B------:R-:W-:-:S06]  /*a0e0*/  IMAD.MOV.U32 R7, RZ, RZ, R10 ;  /* 0x000000ffff077224 */ /* 0x000fcc00078e000a */
[----:B0-----:R-:W0:Y:S08]  /*a0f0*/  @P1 LDC R3, c[0x0][0x438] ;  /* 0x00010e00ff031b82 */ /* 0x001e300000000800 */
[----:B------:R-:W3:Y:S08]  /*a100*/  @!P0 LDC.64 R8, c[0x0][0x428] ;  /* 0x00010a00ff088b82 */ /* 0x000ef00000000a00 */
[----:B------:R-:W4:Y:S01]  /*a110*/  @!P0 LDC.64 R4, c[0x0][0x418] ;  /* 0x00010600ff048b82 */ /* 0x000f220000000a00 */
[----:B-1----:R-:W-:-:S05]  /*a120*/  @P1 IMAD.HI.U32 R0, R10, R0, RZ ;  /* 0x000000000a001227 */ /* 0x002fca00078e00ff */
[----:B0-----:R-:W-:-:S04]  /*a130*/  @P1 SHF.R.U32.HI R7, RZ, R3, R0 ;  /* 0x00000003ff071219 */ /* 0x001fc80000011600 */
[--C-:B------:R-:W-:Y:S01]  /*a140*/  @!P0 SHF.R.S32.HI R3, RZ, 0x1f, R7.reuse ;  /* 0x0000001fff038819 */ /* 0x100fe20000011407 */
[----:B------:R-:W-:Y:S01]  /*a150*/  @!P0 IMAD.MOV.U32 R2, RZ, RZ, R7 ;  /* 0x000000ffff028224 */ /* 0x000fe200078e0007 */
[----:B--2---:R-:W-:-:S03]  /*a160*/  SHF.R.S32.HI R32, RZ, 0x1f, R24 ;  /* 0x0000001fff207819 */ /* 0x004fc60000011418 */
[----:B---3--:R-:W-:-:S04]  /*a170*/  @!P0 IMAD.WIDE.U32 R2, R24, R8, R2 ;  /* 0x0000000818028225 */ /* 0x008fc800078e0002 */
[----:B------:R-:W-:Y:S01]  /*a180*/  @!P0 IMAD R0, R32, R8, RZ ;  /* 0x0000000820008224 */ /* 0x000fe200078e02ff */
[----:B----4-:R-:W-:-:S03]  /*a190*/  @!P0 LEA R4, P1, R2, R4, 0x2 ;  /* 0x0000000402048211 */ /* 0x010fc600078210ff */
[----:B------:R-:W-:-:S04]  /*a1a0*/  @!P0 IMAD R9, R24, R9, R0 ;  /* 0x0000000918098224 */ /* 0x000fc800078e0200 */
[----:B------:R-:W-:-:S05]  /*a1b0*/  @!P0 IMAD.IADD R0, R3, 0x1, R9 ;  /* 0x0000000103008824 */ /* 0x000fca00078e0209 */
[----:B------:R-:W-:-:S06]  /*a1c0*/  @!P0 LEA.HI.X R5, R2, R5, R0, 0x2, P1 ;  /* 0x0000000502058211 */ /* 0x000fcc00008f1400 */
[----:B------:R0:W2:Y:S01]  /*a1d0*/  @!P0 LDG.E R5, desc[UR36][R4.64] ;  /* 0x0000002404058981 */ /* 0x0000a2000c1e1900 */
[----:B------:R-:W-:Y:S02]  /*a1e0*/  LOP3.LUT R16, R16, 0xffffffdf, RZ, 0xc0, !PT ;  /* 0xffffffdf10107812 */ /* 0x000fe400078ec0ff */
[----:B------:R-:W-:Y:S02]  /*a1f0*/  CS2R R26, SRZ ;  /* 0x00000000001a7805 */ /* 0x000fe4000001ff00 */
[----:B------:R-:W-:-:S05]  /*a200*/  IADD3 R19, -R7, RZ, RZ ;  /* 0x000000ff07137210 */ /* 0x000fca0007ffe1ff */
[----:B------:R-:W-:Y:S02]  /*a210*/  IMAD R19, R11, R19, R10 ;  /* 0x000000130b137224 */ /* 0x000fe400078e020a */
[----:B0-----:R-:W-:-:S05]  /*a220*/  IMAD.SHL.U32 R4, R30, 0x8, RZ ;  /* 0x000000081e047824 */ /* 0x001fca00078e00ff */
[----:B------:R-:W-:-:S04]  /*a230*/  LOP3.LUT R22, R4, 0x38, RZ, 0xc0, !PT ;  /* 0x0000003804167812 */ /* 0x000fc800078ec0ff */
[C---:B------:R-:W-:Y:S02]  /*a240*/  LOP3.LUT R0, R22.reuse, 0x40, RZ, 0xfc, !PT ;  /* 0x0000004016007812 */ /* 0x040fe400078efcff */
[----:B------:R-:W-:Y:S02]  /*a250*/  LOP3.LUT R2, R22, 0x80, RZ, 0xfc, !PT ;  /* 0x0000008016027812 */ /* 0x000fe400078efcff */
[----:B------:R-:W-:Y:S02]  /*a260*/  ISETP.GE.AND P1, PT, R0, UR4, PT ;  /* 0x0000000400007c0c */ /* 0x000fe4000bf26270 */
[----:B------:R-:W-:Y:S02]  /*a270*/  ISETP.GE.AND P5, PT, R2, UR4, PT ;  /* 0x0000000402007c0c */ /* 0x000fe4000bfa6270 */
[C---:B------:R-:W-:Y:S02]  /*a280*/  LOP3.LUT R0, R22.reuse, 0xc0, RZ, 0xfc, !PT ;  /* 0x000000c016007812 */ /* 0x040fe400078efcff */
[----:B------:R-:W-:-:S02]  /*a290*/  LOP3.LUT R2, R22, 0x180, RZ, 0xfc, !PT ;  /* 0x0000018016027812 */ /* 0x000fc400078efcff */
[----:B------:R-:W-:Y:S02]  /*a2a0*/  ISETP.GE.AND P4, PT, R0, UR4, PT ;  /* 0x0000000400007c0c */ /* 0x000fe4000bf86270 */
[C---:B------:R-:W-:Y:S02]  /*a2b0*/  LOP3.LUT R0, R22.reuse, 0x100, RZ, 0xfc, !PT ;  /* 0x0000010016007812 */ /* 0x040fe400078efcff */
[----:B------:R-:W-:Y:S02]  /*a2c0*/  ISETP.GE.AND P6, PT, R22, UR4, PT ;  /* 0x0000000416007c0c */ /* 0x000fe4000bfc6270 */
[----:B------:R-:W-:Y:S02]  /*a2d0*/  @P1 LOP3.LUT R16, R16, 0x20, RZ, 0xfc, !PT ;  /* 0x0000002010101812 */ /* 0x000fe400078efcff */
[----:B------:R-:W-:Y:S02]  /*a2e0*/  ISETP.GE.AND P3, PT, R0, UR4, PT ;  /* 0x0000000400007c0c */ /* 0x000fe4000bf66270 */
[----:B------:R-:W-:-:S02]  /*a2f0*/  LOP3.LUT R16, R16, 0xffffffef, RZ, 0xc0, !PT ;  /* 0xffffffef10107812 */ /* 0x000fc400078ec0ff */
[----:B------:R-:W-:Y:S02]  /*a300*/  LOP3.LUT R0, R22, 0x140, RZ, 0xfc, !PT ;  /* 0x0000014016007812 */ /* 0x000fe400078efcff */
[----:B------:R-:W-:Y:S02]  /*a310*/  @P5 LOP3.LUT R16, R16, 0x10, RZ, 0xfc, !PT ;  /* 0x0000001010105812 */ /* 0x000fe400078efcff */
[----:B------:R-:W-:Y:S02]  /*a320*/  ISETP.GE.AND P2, PT, R0, UR4, PT ;  /* 0x0000000400007c0c */ /* 0x000fe4000bf46270 */
[----:B------:R-:W-:Y:S02]  /*a330*/  LOP3.LUT R16, R16, 0xfffffff7, RZ, 0xc0, !PT ;  /* 0xfffffff710107812 */ /* 0x000fe400078ec0ff */
[----:B------:R-:W-:Y:S02]  /*a340*/  SEL R0, RZ, 0xffffffff, P1 ;  /* 0xffffffffff007807 */ /* 0x000fe40000800000 */
[----:B------:R-:W-:-:S03]  /*a350*/  @P4 LOP3.LUT R16, R16, 0x8, RZ, 0xfc, !PT ;  /* 0x0000000810104812 */ /* 0x000fc600078efcff */
[----:B------:R-:W-:Y:S01]  /*a360*/  IMAD.SHL.U32 R3, R0, 0x2, RZ ;  /* 0x0000000200037824 */ /* 0x000fe200078e00ff */
[----:B------:R-:W-:Y:S02]  /*a370*/  LOP3.LUT R16, R16, 0xfffffffb, RZ, 0xc0, !PT ;  /* 0xfffffffb10107812 */ /* 0x000fe400078ec0ff */
[----:B------:R-:W-:Y:S02]  /*a380*/  SEL R0, RZ, 0x1, P6 ;  /* 0x00000001ff007807 */ /* 0x000fe40003000000 */
[----:B------:R-:W-:Y:S02]  /*a390*/  @P3 LOP3.LUT R16, R16, 0x4, RZ, 0xfc, !PT ;  /* 0x0000000410103812 */ /* 0x000fe400078efcff */
[----:B------:R-:W-:Y:S02]  /*a3a0*/  LOP3.LUT R0, R3, 0x2, R0, 0xe2, !PT ;  /* 0x0000000203007812 */ /* 0x000fe400078ee200 */
[----:B------:R-:W-:Y:S02]  /*a3b0*/  LOP3.LUT R16, R16, 0xfffffffd, RZ, 0xc0, !PT ;  /* 0xfffffffd10107812 */ /* 0x000fe400078ec0ff */
[----:B------:R-:W-:-:S02]  /*a3c0*/  SEL R3, RZ, 0x4, P5 ;  /* 0x00000004ff037807 */ /* 0x000fc40002800000 */
[----:B------:R-:W-:-:S04]  /*a3d0*/  LOP3.LUT R16, R16, 0xffffffbf, RZ, 0xc0, !PT ;  /* 0xffffffbf10107812 */ /* 0x000fc800078ec0ff */
[----:B------:R-:W-:-:S04]  /*a3e0*/  @P6 LOP3.LUT R16, R16, 0x40, RZ, 0xfc, !PT ;  /* 0x0000004010106812 */ /* 0x000fc800078efcff */
[----:B------:R-:W-:Y:S02]  /*a3f0*/  @P2 LOP3.LUT R16, R16, 0x2, RZ, 0xfc, !PT ;  /* 0x0000000210102812 */ /* 0x000fe400078efcff */
[--C-:B--2---:R-:W-:Y:S01]  /*a400*/  @!P0 SHF.R.S32.HI R27, RZ, 0x1f, R5.reuse ;  /* 0x0000001fff1b8819 */ /* 0x104fe20000011405 */
[----:B------:R-:W-:Y:S01]  /*a410*/  @!P0 IMAD.MOV.U32 R26, RZ, RZ, R5 ;  /* 0x000000ffff1a8224 */ /* 0x000fe200078e0005 */
[----:B------:R-:W-:Y:S02]  /*a420*/  ISETP.GE.AND P0, PT, R2, UR4, PT ;  /* 0x0000000402007c0c */ /* 0x000fe4000bf06270 */
[----:B------:R-:W-:Y:S02]  /*a430*/  LOP3.LUT R2, R22, 0x1c0, RZ, 0xfc, !PT ;  /* 0x000001c016027812 */ /* 0x000fe400078efcff */
[----:B------:R-:W-:Y:S02]  /*a440*/  SEL R34, RZ, 0x40, P0 ;  /* 0x00000040ff227807 */ /* 0x000fe40000000000 */
[----:B------:R-:W-:Y:S01]  /*a450*/  ISETP.GE.AND P0, PT, R2, UR4, PT ;  /* 0x0000000402007c0c */ /* 0x000fe2000bf06270 */
[----:B------:R-:W-:Y:S01]  /*a460*/  UMOV UR4, 0xffffffff ;  /* 0xffffffff00047882 */ /* 0x000fe20000000000 */
[----:B------:R-:W-:-:S02]  /*a470*/  SEL R2, RZ, 0x8, P4 ;  /* 0x00000008ff027807 */ /* 0x000fc40002000000 */
[----:B------:R-:W-:Y:S02]  /*a480*/  SEL R17, RZ, 0x80, P0 ;  /* 0x00000080ff117807 */ /* 0x000fe40000000000 */
[----:B------:R-:W-:Y:S02]  /*a490*/  LOP3.LUT R0, R2, R0, R3, 0xfe, !PT ;  /* 0x0000000002007212 */ /* 0x000fe400078efe03 */
[----:B------:R-:W-:Y:S02]  /*a4a0*/  SEL R3, RZ, 0x10, P3 ;  /* 0x00000010ff037807 */ /* 0x000fe40001800000 */
[----:B------:R-:W-:-:S04]  /*a4b0*/  SEL R2, RZ, 0x20, P2 ;  /* 0x00000020ff027807 */ /* 0x000fc80001000000 */
[----:B------:R-:W-:Y:S01]  /*a4c0*/  LOP3.LUT R3, R2, R0, R3, 0xfe, !PT ;  /* 0x0000000002037212 */ /* 0x000fe200078efe03 */
[----:B------:R-:W-:Y:S06]  /*a4d0*/  BRA.DIV UR4, `(.L_x_3262) ;  /* 0x0000002a04b07947 */ /* 0x000fec000b800000 */
.L_x_3304:
[----:B------:R-:W-:Y:S01]  /*a4e0*/  ULOP3.LUT UR4, UR39, 0x2, URZ, 0xfc, !UPT ;  /* 0x0000000227047892 */ /* 0x000fe2000f8efc3f */
[----:B------:R-:W-:Y:S02]  /*a4f0*/  ISETP.GT.U32.AND P1, PT, R31, 0x3f, PT ;  /* 0x0000003f1f00780c */ /* 0x000fe40003f24070 */
[----:B------:R-:W-:Y:S02]  /*a500*/  LOP3.LUT R16, R16, 0xffffff7f, RZ, 0xc0, !PT ;  /* 0xffffff7f10107812 */ /* 0x000fe400078ec0ff */
[----:B------:R-:W-:Y:S01]  /*a510*/  LOP3.LUT R34, R3, R34, RZ, 0xfc, !PT ;  /* 0x0000002203227212 */ /* 0x000fe200078efcff */
[----:B------:R-:W-:Y:S01]  /*a520*/  IMAD.U32 R33, RZ, RZ, UR4 ;  /* 0x00000004ff217e24 */ /* 0x000fe2000f8e00ff */
[----:B------:R-:W-:Y:S02]  /*a530*/  MOV R23, UR40 ;  /* 0x0000002800177c02 */ /* 0x000fe40008000f00 */
[----:B------:R-:W-:Y:S02]  /*a540*/  LOP3.LUT R17, R34, R17, RZ, 0xfc, !PT ;  /* 0x0000001122117212 */ /* 0x000fe400078efcff */
[----:B------:R-:W-:-:S02]  /*a550*/  ISETP.NE.AND P0, PT, R33, 0x3, PT ;  /* 0x000000032100780c */ /* 0x000fc40003f05270 */
[----:B------:R-:W-:-:S11]  /*a560*/  SHF.R.S32.HI R23, RZ, 0x1f, R23 ;  /* 0x0000001fff177819 */ /* 0x000fd60000011417 */
[----:B------:R-:W-:-:S04]  /*a570*/  @P0 LOP3.LUT R16, R16, 0x80, RZ, 0xfc, !PT ;  /* 0x0000008010100812 */ /* 0x000fc800078efcff */
[----:B------:R-:W-:-:S04]  /*a580*/  LOP3.LUT R16, R16, 0xfffff7ff, RZ, 0xc0, !PT ;  /* 0xfffff7ff10107812 */ /* 0x000fc800078ec0ff */
[----:B------:R-:W-:Y:S01]  /*a590*/  @P1 LOP3.LUT R16, R16, 0x800, RZ, 0xfc, !PT ;  /* 0x0000080010101812 */ /* 0x000fe200078efcff */
[----:B------:R-:W-:Y:S06]  /*a5a0*/  @!P0 BRA `(.L_x_3263) ;  /* 0x0000000000048947 */ /* 0x000fec0003800000 */
[----:B------:R-:W-:Y:S01]  /*a5b0*/  BPT.TRAP 0x1 ;  /* 0x000000040000795c */ /* 0x000fe20000300000 */
.L_x_3263:
[----:B------:R-:W-:-:S05]  /*a5c0*/  IMAD.MOV.U32 R0, RZ, RZ, 0x1 ;  /* 0x00000001ff007424 */ /* 0x000fca00078e00ff */
[----:B------:R-:W-:-:S04]  /*a5d0*/  SHF.L.U32 R0, R0, 0x1f, RZ ;  /* 0x0000001f00007819 */ /* 0x000fc800000006ff */
[----:B------:R-:W0:Y:S02]  /*a5e0*/  SYNCS.PHASECHK.TRANS64.TRYWAIT P0, [UR43+0x28c40], R0 ;  /* 0x028c4000ff0075a7 */ /* 0x000e24000800016b */
[----:B0-----:R-:W-:Y:S05]  /*a5f0*/  @!P0 BRA `(.L_x_3264) ;  /* 0x0000002800888947 */ /* 0x001fea0003800000 */
.L_x_3305:
[----:B------:R-:W-:Y:S01]  /*a600*/  SHF.R.S32.HI R29, RZ, 0x1f, R19 ;  /* 0x0000001fff1d7819 */ /* 0x000fe20000011413 */
[----:B------:R-:W-:Y:S01]  /*a610*/  ULDC.64 UR4, c[0x0][0x300] ;  /* 0x0000c00000047ab9 */ /* 0x000fe20000000a00 */
[----:B------:R-:W-:Y:S01]  /*a620*/  R2UR UR6, R23 ;  /* 0x00000000170672ca */ /* 0x000fe200000e0000 */
[----:B0-----:R-:W-:Y:S01]  /*a630*/  IMAD.WIDE.U32 R2, R19, UR4, RZ ;  /* 0x0000000413027c25 */ /* 0x001fe2000f8e00ff */
[----:B------:R-:W-:Y:S02]  /*a640*/  IADD3 R18, -R36, UR41, -R18 ;  /* 0x0000002924127c10 */ /* 0x000fe4000fffe912 */
[----:B------:R-:W-:Y:S01]  /*a650*/  LOP3.LUT R16, R16, 0xfffffffe, RZ, 0xc0, !PT ;  /* 0xfffffffe10107812 */ /* 0x000fe200078ec0ff */
[----:B------:R-:W-:-:S04]  /*a660*/  IMAD R0, R29, UR4, RZ ;  /* 0x000000041d007c24 */ /* 0x000fc8000f8e02ff */
[----:B------:R-:W-:Y:S01]  /*a670*/  IMAD R5, R19, UR5, R0 ;  /* 0x0000000513057c24 */ /* 0x000fe2000f8e0200 */
        /* <DEDUP_REMOVED lines=12> */
[----:B------:R-:W-:Y:S01]  /*a740*/  UMOV UR5, 0xffffffff ;  /* 0xffffffff00057882 */ /* 0x000fe20000000000 */
[----:B------:R-:W-:Y:S02]  /*a750*/  LEA R0, P0, R2, UR6, 0x1 ;  /* 0x0000000602007c11 */ /* 0x000fe4000f8008ff */
[----:B------:R-:W-:Y:S01]  /*a760*/  VIADD R5, R3, UR4 ;  /* 0x0000000403057c36 */ /* 0x000fe20008000000 */
[----:B------:R-:W-:Y:S01]  /*a770*/  ULDC UR4, c[0x0][0x2f4] ;  /* 0x0000bd0000047ab9 */ /* 0x000fe20000000800 */
[----:B------:R-:W-:Y:S02]  /*a780*/  LOP3.LUT R3, R4, 0x1c0, RZ, 0xc0, !PT ;  /* 0x000001c004037812 */ /* 0x000fe400078ec0ff */
[----:B------:R-:W-:-:S02]  /*a790*/  ISETP.GE.AND P2, PT, R22, UR4, PT ;  /* 0x0000000416007c0c */ /* 0x000fc4000bf46270 */
[----:B------:R-:W-:Y:S02]  /*a7a0*/  LOP3.LUT R3, R3, 0x38, R4, 0xf8, !PT ;  /* 0x0000003803037812 */ /* 0x000fe400078ef804 */
[----:B------:R-:W-:Y:S02]  /*a7b0*/  LEA.HI.X R5, R2, UR7, R5, 0x1, P0 ;  /* 0x0000000702057c11 */ /* 0x000fe400080f0c05 */
[----:B------:R-:W-:Y:S01]  /*a7c0*/  LOP3.LUT R3, R3, 0x38, R30, 0x78, !PT ;  /* 0x0000003803037812 */ /* 0x000fe200078e781e */
[----:B------:R-:W-:Y:S01]  /*a7d0*/  IMAD.SHL.U32 R30, R6, 0x8, RZ ;  /* 0x00000008061e7824 */ /* 0x000fe200078e00ff */
[----:B------:R-:W-:-:S04]  /*a7e0*/  ISETP.GE.AND P0, PT, R18, 0x1, PT ;  /* 0x000000011200780c */ /* 0x000fc80003f06270 */
[----:B------:R-:W-:Y:S02]  /*a7f0*/  LOP3.LUT R30, R3, 0x200, R30, 0xf8, !PT ;  /* 0x00000200031e7812 */ /* 0x000fe400078ef81e */
[----:B------:R-:W-:Y:S01]  /*a800*/  @P2 LOP3.LUT R16, R16, 0x1, RZ, 0xfc, !PT ;  /* 0x0000000110102812 */ /* 0x000fe200078efcff */
[----:B------:R-:W-:Y:S06]  /*a810*/  BRA.DIV UR5, `(.L_x_3265) ;  /* 0x0000002a05187947 */ /* 0x000fec000b800000 */
[----:B------:R-:W0:Y:S01]  /*a820*/  SHFL.IDX PT, R14, R0, RZ, 0x181f ;  /* 0x00181fff000e7589 */ /* 0x000e2200000e0000 */
[----:B------:R-:W-:-:S03]  /*a830*/  @P0 LEA R7, R30, UR43, 0x1 ;  /* 0x0000002b1e070c11 */ /* 0x000fc6000f8e08ff */
[----:B------:R-:W1:Y:S04]  /*a840*/  SHFL.IDX PT, R2, R5, RZ, 0x181f ;  /* 0x00181fff05027589 */ /* 0x000e6800000e0000 */
[----:B------:R-:W-:Y:S01]  /*a850*/  SHFL.IDX PT, R4, R5, 0x1, 0x181f ;  /* 0x00381f0005047f89 */ /* 0x000fe200000e0000 */
[----:B0-----:R-:W-:-:S04]  /*a860*/  @P0 LEA R14, P1, R22, R14, 0x1 ;  /* 0x0000000e160e0211 */ /* 0x001fc800078208ff */
[----:B-1----:R-:W-:Y:S01]  /*a870*/  @P0 IADD3.X R3, RZ, R2, RZ, P1, !PT ;  /* 0x00000002ff030210 */ /* 0x002fe20000ffe4ff */
[----:B------:R-:W-:Y:S02]  /*a880*/  @P0 IMAD.MOV.U32 R2, RZ, RZ, R14 ;  /* 0x000000ffff020224 */ /* 0x000fe400078e000e */
[----:B------:R-:W0:Y:S04]  /*a890*/  SHFL.IDX PT, R14, R0, 0x1, 0x181f ;  /* 0x00381f00000e7f89 */ /* 0x000e2800000e0000 */
[----:B------:R0:W-:Y:S01]  /*a8a0*/  @P0 LDGSTS.E.BYPASS.LTC128B.128 [R7+0x22400], desc[UR36][R2.64], !P2 ;  /* 0x2240000002070fae */ /* 0x0001e2000d101d64 */
[----:B------:R-:W-:-:S13]  /*a8b0*/  ISETP.GE.AND P0, PT, R18, 0x11, PT ;  /* 0x000000111200780c */ /* 0x000fda0003f06270 */
[----:B------:R-:W-:Y:S02]  /*a8c0*/  @P0 LEA R9, R30, UR43, 0x1 ;  /* 0x0000002b1e090c11 */ /* 0x000fe4000f8e08ff */
[----:B0-----:R-:W-:Y:S02]  /*a8d0*/  @P0 LEA R2, P1, R22, R14, 0x1 ;  /* 0x0000000e16020211 */ /* 0x001fe400078208ff */
[----:B------:R-:W0:Y:S03]  /*a8e0*/  SHFL.IDX PT, R14, R0, 0x2, 0x181f ;  /* 0x00581f00000e7f89 */ /* 0x000e2600000e0000 */
[----:B------:R-:W-:Y:S02]  /*a8f0*/  @P0 IMAD.X R3, RZ, RZ, R4, P1 ;  /* 0x000000ffff030224 */ /* 0x000fe400008e0604 */
[----:B------:R-:W1:Y:S04]  /*a900*/  SHFL.IDX PT, R4, R5, 0x2, 0x181f ;  /* 0x00581f0005047f89 */ /* 0x000e6800000e0000 */
[----:B------:R0:W-:Y:S01]  /*a910*/  @P0 LDGSTS.E.BYPASS.LTC128B.128 [R9+0x22c00], desc[UR36][R2.64], !P2 ;  /* 0x22c0000002090fae */ /* 0x0001e2000d101d64 */
[----:B------:R-:W-:-:S13]  /*a920*/  ISETP.GE.AND P0, PT, R18, 0x21, PT ;  /* 0x000000211200780c */ /* 0x000fda0003f06270 */
[----:B------:R-:W-:Y:S02]  /*a930*/  @P0 LEA R7, R30, UR43, 0x1 ;  /* 0x0000002b1e070c11 */ /* 0x000fe4000f8e08ff */
[----:B0-----:R-:W-:Y:S02]  /*a940*/  @P0 LEA R2, P1, R22, R14, 0x1 ;  /* 0x0000000e16020211 */ /* 0x001fe400078208ff */
[----:B------:R0:W2:Y:S03]  /*a950*/  SHFL.IDX PT, R14, R0, 0x3, 0x181f ;  /* 0x00781f00000e7f89 */ /* 0x0000a600000e0000 */
[----:B-1----:R-:W-:Y:S02]  /*a960*/  @P0 IMAD.X R3, RZ, RZ, R4, P1 ;  /* 0x000000ffff030224 */ /* 0x002fe400008e0604 */
[----:B------:R0:W1:Y:S04]  /*a970*/  SHFL.IDX PT, R4, R5, 0x3, 0x181f ;  /* 0x00781f0005047f89 */ /* 0x00006800000e0000 */
[----:B------:R0:W-:Y:S02]  /*a980*/  @P0 LDGSTS.E.BYPASS.LTC128B.128 [R7+0x23400], desc[UR36][R2.64], !P2 ;  /* 0x2340000002070fae */ /* 0x0001e4000d101d64 */
.L_x_3315:
[----:B------:R-:W-:-:S13]  /*a990*/  ISETP.GE.AND P0, PT, R18, 0x31, PT ;  /* 0x000000311200780c */ /* 0x000fda0003f06270 */
[----:B0-2---:R-:W-:Y:S02]  /*a9a0*/  @P0 LEA R2, P1, R22, R14, 0x1 ;  /* 0x0000000e16020211 */ /* 0x005fe400078208ff */
[----:B------:R-:W-:Y:S02]  /*a9b0*/  @P0 LEA R5, R30, UR43, 0x1 ;  /* 0x0000002b1e050c11 */ /* 0x000fe4000f8e08ff */
[----:B-1----:R-:W-:-:S05]  /*a9c0*/  @P0 IADD3.X R3, RZ, R4, RZ, P1, !PT ;  /* 0x00000004ff030210 */ /* 0x002fca0000ffe4ff */
[----:B------:R-:W-:Y:S01]  /*a9d0*/  @!PT LDS RZ, [RZ] ;  /* 0x00000000fffff984 */ /* 0x000fe20000000800 */
[----:B------:R-:W-:Y:S01]  /*a9e0*/  @!PT LDS RZ, [RZ] ;  /* 0x00000000fffff984 */ /* 0x000fe20000000800 */
[----:B------:R-:W-:Y:S01]  /*a9f0*/  @!PT LDS RZ, [RZ] ;  /* 0x00000000fffff984 */ /* 0x000fe20000000800 */
        /* <DEDUP_REMOVED lines=8> */
.L_x_3266:
[----:B------:R-:W-:Y:S01]  /*aa80*/  SYNCS.ARRIVE.TRANS64.A1T0 RZ, [UR43+0x28c30], RZ ;  /* 0x028c30ffffff79a7 */ /* 0x000fe2000810002b */
[----:B------:R-:W-:Y:S05]  /*aa90*/  WARPSYNC.ALL ;  /* 0x0000000000007948 */ /* 0x000fea0003800000 */
[----:B------:R-:W-:-:S04]  /*aaa0*/  UIADD3 UR4, UR43, 0x20400, URZ ;  /* 0x000204002b047890 */ /* 0x000fc8000fffe03f */
[----:B------:R-:W-:Y:S01]  /*aab0*/  ULOP3.LUT UP0, URZ, UR4, 0x3ff, URZ, 0xc0, !UPT ;  /* 0x000003ff043f7892 */ /* 0x000fe2000f80c03f */
[----:B------:R-:W-:Y:S05]  /*aac0*/  BAR.SYNC.DEFER_BLOCKING 0x8, 0x100 ;  /* 0x0204000000007b1d */ /* 0x000fea0000010000 */
[----:B------:R-:W-:-:S13]  /*aad0*/  PLOP3.LUT P0, PT, PT, PT, UP0, 0x80, 0x0 ;  /* 0x000000000000781c */ /* 0x000fda0003f0f008 */
        /* <DEDUP_REMOVED lines=17> */
.L_x_3267:
[----:B------:R-:W0:Y:S01]  /*abf0*/  LDC R0, c[0x0][0x448] ;  /* 0x00011200ff007b82 */ /* 0x000e220000000800 */
[----:B------:R-:W1:Y:S01]  /*ac00*/  S2R R20, SR_CTAID.Z ;  /* 0x0000000000147919 */ /* 0x000e620000002700 */
[----:B------:R-:W-:Y:S01]  /*ac10*/  R2UR UR6, R23 ;  /* 0x00000000170672ca */ /* 0x000fe200000e0000 */
[----:B------:R-:W-:Y:S01]  /*ac20*/  ULDC.64 UR8, c[0x0][0x2d8] ;  /* 0x0000b60000087ab9 */ /* 0x000fe20000000a00 */
[----:B------:R-:W-:Y:S01]  /*ac30*/  IMAD R9, R35, 0x40, R31 ;  /* 0x0000004023097824 */ /* 0x000fe200078e021f */
[----:B------:R-:W-:-:S03]  /*ac40*/  UIMAD.WIDE.U32 UR4, UR40, UR8, URZ ;  /* 0x00000008280472a5 */ /* 0x000fc6000f8e003f */
[----:B------:R-:W-:-:S03]  /*ac50*/  IMAD.MOV.U32 R7, RZ, RZ, R9 ;  /* 0x000000ffff077224 */ /* 0x000fc600078e0009 */
[----:B------:R-:W-:Y:S02]  /*ac60*/  IMAD.U32 R4, RZ, RZ, UR4 ;  /* 0x00000004ff047e24 */ /* 0x000fe4000f8e00ff */
[----:B------:R-:W-:Y:S02]  /*ac70*/  IMAD.U32 R5, RZ, RZ, UR5 ;  /* 0x00000005ff057e24 */ /* 0x000fe4000f8e00ff */
[----:B------:R-:W-:-:S04]  /*ac80*/  UIMAD UR6, UR6, UR8, URZ ;  /* 0x00000008060672a4 */ /* 0x000fc8000f8e023f */
[----:B------:R-:W-:-:S03]  /*ac90*/  UIMAD UR6, UR40, UR9, UR6 ;  /* 0x00000009280672a4 */ /* 0x000fc6000f8e0206 */
[----:B------:R-:W-:Y:S01]  /*aca0*/  ULDC.64 UR8, c[0x0][0x2e0] ;  /* 0x0000b80000087ab9 */ /* 0x000fe20000000a00 */
[----:B------:R-:W-:Y:S01]  /*acb0*/  UIADD3 UR6, UR5, UR6, URZ ;  /* 0x0000000605067290 */ /* 0x000fe2000fffe03f */
[----:B0-----:R-:W-:Y:S02]  /*acc0*/  ISETP.NE.AND P0, PT, R0, 0x1, PT ;  /* 0x000000010000780c */ /* 0x001fe40003f05270 */
[----:B------:R-:W-:Y:S01]  /*acd0*/  ULDC.64 UR4, c[0x0][0x2d0] ;  /* 0x0000b40000047ab9 */ /* 0x000fe20000000a00 */
[----:B-1----:R-:W-:-:S10]  /*ace0*/  SHF.R.S32.HI R6, RZ, 0x1f, R20 ;  /* 0x0000001fff067819 */ /* 0x002fd40000011414 */
[----:B------:R-:W0:Y:S01]  /*acf0*/  @P0 LDC R2, c[0x0][0x44c] ;  /* 0x00011300ff020b82 */ /* 0x000e220000000800 */
[----:B------:R-:W-:-:S04]  /*ad00*/  IMAD R6, R6, UR8, RZ ;  /* 0x0000000806067c24 */ /* 0x000fc8000f8e02ff */
[----:B------:R-:W-:-:S03]  /*ad10*/  IMAD R5, R20, UR9, R6 ;  /* 0x0000000914057c24 */ /* 0x000fc6000f8e0206 */
[----:B------:R-:W1:Y:S01]  /*ad20*/  @P0 LDC R3, c[0x0][0x450] ;  /* 0x00011400ff030b82 */ /* 0x000e620000000800 */
[----:B0-----:R-:W-:-:S05]  /*ad30*/  @P0 IMAD.HI.U32 R2, R9, R2, RZ ;  /* 0x0000000209020227 */ /* 0x001fca00078e00ff */
[----:B-1----:R-:W-:Y:S01]  /*ad40*/  @P0 SHF.R.U32.HI R7, RZ, R3, R2 ;  /* 0x00000003ff070219 */ /* 0x002fe20000011602 */
[----:B------:R-:W-:Y:S01]  /*ad50*/  IMAD.MOV.U32 R2, RZ, RZ, R4 ;  /* 0x000000ffff027224 */ /* 0x000fe200078e0004 */
[----:B------:R-:W-:Y:S02]  /*ad60*/  MOV R3, UR6 ;  /* 0x0000000600037c02 */ /* 0x000fe40008000f00 */
[----:B------:R-:W-:Y:S01]  /*ad70*/  SHF.R.S32.HI R4, RZ, 0x1f, R7 ;  /* 0x0000001fff047819 */ /* 0x000fe20000011407 */
[----:B------:R-:W-:-:S04]  /*ad80*/  IMAD.WIDE.U32 R2, R20, UR8, R2 ;  /* 0x0000000814027c25 */ /* 0x000fc8000f8e0002 */
[----:B------:R-:W-:Y:S01]  /*ad90*/  IMAD R4, R4, UR4, RZ ;  /* 0x0000000404047c24 */ /* 0x000fe2000f8e02ff */
[----:B------:R-:W-:Y:S01]  /*ada0*/  IADD3 R3, R3, R5, RZ ;  /* 0x0000000503037210 */ /* 0x000fe20007ffe0ff */
[----:B------:R-:W-:-:S04]  /*adb0*/  IMAD.MOV R5, RZ, RZ, -R7 ;  /* 0x000000ffff057224 */ /* 0x000fc800078e0a07 */
[----:B------:R-:W-:Y:S02]  /*adc0*/  IMAD R5, R0, R5, R9 ;  /* 0x0000000500057224 */ /* 0x000fe400078e0209 */
[C---:B------:R-:W-:Y:S02]  /*add0*/  IMAD R9, R7.reuse, UR5, R4 ;  /* 0x0000000507097c24 */ /* 0x040fe4000f8e0204 */
[----:B------:R-:W-:Y:S01]  /*ade0*/  IMAD.WIDE.U32 R2, R7, UR4, R2 ;  /* 0x0000000407027c25 */ /* 0x000fe2000f8e0002 */
[----:B------:R-:W-:Y:S01]  /*adf0*/  SHF.R.S32.HI R4, RZ, 0x1f, R5 ;  /* 0x0000001fff047819 */ /* 0x000fe20000011405 */
[----:B------:R-:W-:Y:S02]  /*ae00*/  ULDC.64 UR4, c[0x0][0x2c8] ;  /* 0x0000b20000047ab9 */ /* 0x000fe40000000a00 */
[----:B------:R-:W-:Y:S02]  /*ae10*/  IMAD.IADD R3, R3, 0x1, R9 ;  /* 0x0000000103037824 */ /* 0x000fe400078e0209 */
[----:B------:R-:W-:-:S02]  /*ae20*/  IMAD R4, R4, UR4, RZ ;  /* 0x0000000404047c24 */ /* 0x000fc4000f8e02ff */
        /* <DEDUP_REMOVED lines=8> */
[----:B------:R-:W-:-:S03]  /*aeb0*/  UMOV UR5, 0xffffffff ;  /* 0xffffffff00057882 */ /* 0x000fc60000000000 */
[----:B------:R-:W-:Y:S07]  /*aec0*/  BRA.DIV UR5, `(.L_x_3268) ;  /* 0x00000026058c7947 */ /* 0x000fee000b800000 */
[----:B------:R-:W0:Y:S01]  /*aed0*/  SHFL.IDX PT, R14, R4, RZ, 0x181f ;  /* 0x00181fff040e7589 */ /* 0x000e2200000e0000 */
[----:B------:R-:W-:Y:S01]  /*aee0*/  ULDC UR4, c[0x0][0x288] ;  /* 0x0000a20000047ab9 */ /* 0x000fe20000000800 */
[----:B------:R-:W-:Y:S01]  /*aef0*/  LEA R35, R35, R36, 0x6 ;  /* 0x0000002423237211 */ /* 0x000fe200078e30ff */
[----:B------:R-:W-:Y:S01]  /*af00*/  IMAD R0, R0, UR4, RZ ;  /* 0x0000000400007c24 */ /* 0x000fe2000f8e02ff */
[----:B------:R-:W1:Y:S03]  /*af10*/  SHFL.IDX PT, R2, R5, RZ, 0x181f ;  /* 0x00181fff05027589 */ /* 0x000e6600000e0000 */
[C---:B------:R-:W-:Y:S01]  /*af20*/  VIADD R9, R35.reuse, 0x10 ;  /* 0x0000001023097836 */ /* 0x040fe20000000000 */
[----:B------:R-:W-:Y:S01]  /*af30*/  ISETP.GE.AND P0, PT, R35, R0, PT ;  /* 0x000000002300720c */ /* 0x000fe20003f06270 */
[----:B------:R-:W-:-:S12]  /*af40*/  SHFL.IDX PT, R6, R5, 0x1, 0x181f ;  /* 0x00381f0005067f89 */ /* 0x000fd800000e0000 */
[----:B------:R-:W-:Y:S02]  /*af50*/  @!P0 LEA R7, R30, UR43, 0x1 ;  /* 0x0000002b1e078c11 */ /* 0x000fe4000f8e08ff */
[----:B0-----:R-:W-:-:S05]  /*af60*/  @!P0 LEA R14, P2, R22, R14, 0x1 ;  /* 0x0000000e160e8211 */ /* 0x001fca00078408ff */
[----:B-1----:R-:W-:Y:S02]  /*af70*/  @!P0 IMAD.X R3, RZ, RZ, R2, P2 ;  /* 0x000000ffff038224 */ /* 0x002fe400010e0602 */
[----:B------:R-:W-:Y:S02]  /*af80*/  @!P0 IMAD.MOV.U32 R2, RZ, RZ, R14 ;  /* 0x000000ffff028224 */ /* 0x000fe400078e000e */
[----:B------:R-:W0:Y:S04]  /*af90*/  SHFL.IDX PT, R14, R4, 0x1, 0x181f ;  /* 0x00381f00040e7f89 */ /* 0x000e2800000e0000 */
[----:B------:R1:W-:Y:S01]  /*afa0*/  @!P0 LDGSTS.E.BYPASS.LTC128B.128 [R7+0x20400], desc[UR36][R2.64], !P1 ;  /* 0x2040000002078fae */ /* 0x0003e2000c901d64 */
[----:B------:R-:W-:Y:S01]  /*afb0*/  ISETP.GE.AND P0, PT, R9, R0, PT ;  /* 0x000000000900720c */ /* 0x000fe20003f06270 */
[----:B-1----:R-:W-:-:S12]  /*afc0*/  VIADD R7, R35, 0x20 ;  /* 0x0000002023077836 */ /* 0x002fd80000000000 */
[----:B------:R-:W-:Y:S02]  /*afd0*/  @!P0 LEA R9, R30, UR43, 0x1 ;  /* 0x0000002b1e098c11 */ /* 0x000fe4000f8e08ff */
[----:B0-----:R-:W-:Y:S02]  /*afe0*/  @!P0 LEA R2, P2, R22, R14, 0x1 ;  /* 0x0000000e16028211 */ /* 0x001fe400078408ff */
[----:B------:R-:W0:Y:S02]  /*aff0*/  SHFL.IDX PT, R14, R4, 0x2, 0x181f ;  /* 0x00581f00040e7f89 */ /* 0x000e2400000e0000 */
[----:B------:R-:W-:Y:S02]  /*b000*/  @!P0 IADD3.X R3, RZ, R6, RZ, P2, !PT ;  /* 0x00000006ff038210 */ /* 0x000fe400017fe4ff */
[----:B------:R-:W1:Y:S04]  /*b010*/  SHFL.IDX PT, R6, R5, 0x2, 0x181f ;  /* 0x00581f0005067f89 */ /* 0x000e6800000e0000 */
[----:B------:R0:W-:Y:S01]  /*b020*/  @!P0 LDGSTS.E.BYPASS.LTC128B.128 [R9+0x20c00], desc[UR36][R2.64], !P1 ;  /* 0x20c0000002098fae */ /* 0x0001e2000c901d64 */
[----:B------:R-:W-:-:S13]  /*b030*/  ISETP.GE.AND P0, PT, R7, R0, PT ;  /* 0x000000000700720c */ /* 0x000fda0003f06270 */
[----:B------:R-:W-:Y:S02]  /*b040*/  @!P0 LEA R7, R30, UR43, 0x1 ;  /* 0x0000002b1e078c11 */ /* 0x000fe4000f8e08ff */
[----:B0-----:R-:W-:Y:S02]  /*b050*/  @!P0 LEA R2, P2, R22, R14, 0x1 ;  /* 0x0000000e16028211 */ /* 0x001fe400078408ff */
[----:B------:R0:W2:Y:S03]  /*b060*/  SHFL.IDX PT, R14, R4, 0x3, 0x181f ;  /* 0x00781f00040e7f89 */ /* 0x0000a600000e0000 */
[----:B-1----:R-:W-:Y:S02]  /*b070*/  @!P0 IMAD.X R3, RZ, RZ, R6, P2 ;  /* 0x000000ffff038224 */ /* 0x002fe400010e0606 */
[----:B------:R0:W1:Y:S04]  /*b080*/  SHFL.IDX PT, R6, R5, 0x3, 0x181f ;  /* 0x00781f0005067f89 */ /* 0x00006800000e0000 */
[----:B------:R0:W-:Y:S02]  /*b090*/  @!P0 LDGSTS.E.BYPASS.LTC128B.128 [R7+0x21400], desc[UR36][R2.64], !P1 ;  /* 0x2140000002078fae */ /* 0x0001e4000c901d64 */
.L_x_3324:
[----:B------:R-:W-:-:S05]  /*b0a0*/  VIADD R35, R35, 0x30 ;  /* 0x0000003023237836 */ /* 0x000fca0000000000 */
[----:B------:R-:W-:Y:S01]  /*b0b0*/  ISETP.GE.AND P0, PT, R35, R0, PT ;  /* 0x000000002300720c */ /* 0x000fe20003f06270 */
[----:B------:R-:W-:-:S05]  /*b0c0*/  IMAD.MOV.U32 R0, RZ, RZ, 0x1 ;  /* 0x00000001ff007424 */ /* 0x000fca00078e00ff */
[----:B------:R-:W-:-:S07]  /*b0d0*/  SHF.L.U32 R0, R0, 0x1f, RZ ;  /* 0x0000001f00007819 */ /* 0x000fce00000006ff */
[----:B0-2---:R-:W-:Y:S02]  /*b0e0*/  @!P0 LEA R2, P2, R22, R14, 0x1 ;  /* 0x0000000e16028211 */ /* 0x005fe400078408ff */
[----:B------:R-:W-:Y:S02]  /*b0f0*/  @!P0 LEA R5, R30, UR43, 0x1 ;  /* 0x0000002b1e058c11 */ /* 0x000fe4000f8e08ff */
[----:B-1----:R-:W-:-:S05]  /*b100*/  @!P0 IADD3.X R3, RZ, R6, RZ, P2, !PT ;  /* 0x00000006ff038210 */ /* 0x002fca00017fe4ff */
[----:B------:R-:W-:Y:S01]  /*b110*/  @!PT LDS RZ, [RZ] ;  /* 0x00000000fffff984 */ /* 0x000fe20000000800 */
[----:B------:R-:W-:Y:S01]  /*b120*/  @!PT LDS RZ, [RZ] ;  /* 0x00000000fffff984 */ /* 0x000fe20000000800 */
[----:B------:R-:W-:Y:S01]  /*b130*/  @!PT LDS RZ, [RZ] ;  /* 0x00000000fffff984 */ /* 0x000fe20000000800 */
[----:B------:R0:W-:Y:S01]  /*b140*/  @!P0 LDGSTS.E.BYPASS.LTC128B.128 [R5+0x21c00], desc[UR36][R2.64], !P1 ;  /* 0x21c0000002058fae */ /* 0x0001e2000c901d64 */
[----:B------:R-:W-:Y:S01]  /*b150*/  NOP ;  /* 0x0000000000007918 */ /* 0x000fe20000000000 */
[----:B------:R-:W-:Y:S02]  /*b160*/  SYNCS.ARRIVE.TRANS64.RED.A0T1 RZ, [UR43+0x28c00], RZ ;  /* 0x028c00ffffff79a7 */ /* 0x000fe4000820042b */
[----:B------:R-:W-:Y:S01]  /*b170*/  ARRIVES.LDGSTSBAR.64.TRANSCNT [UR43+0x28c00] ;  /* 0x028c0000ff0079b0 */ /* 0x000fe20008000aab */
[----:B------:R-:W-:Y:S01]  /*b180*/  NOP ;  /* 0x0000000000007918 */ /* 0x000fe20000000000 */
[----:B------:R-:W-:Y:S01]  /*b190*/  SYNCS.ARRIVE.TRANS64.A1T0 RZ, [UR43+0x28c00], RZ ;  /* 0x028c00ffffff79a7 */ /* 0x000fe2000810002b */
[----:B------:R-:W1:Y:S02]  /*b1a0*/  SYNCS.PHASECHK.TRANS64.TRYWAIT P0, [UR43+0x28c20], R0 ;  /* 0x028c2000ff0075a7 */ /* 0x000e64000800016b */
[----:B01----:R-:W-:Y:S05]  /*b1b0*/  @!P0 BRA `(.L_x_3269) ;  /* 0x0000002400f48947 */ /* 0x003fea0003800000 */
.L_x_3325:
[----:B------:R-:W-:-:S13]  /*b1c0*/  ISETP.NE.AND P0, PT, R33, 0x3, PT ;  /* 0x000000032100780c */ /* 0x000fda0003f05270 */
[----:B------:R-:W-:Y:S05]  /*b1d0*/  @!P0 BRA `(.L_x_3270) ;  /* 0x0000000000048947 */ /* 0x000fea0003800000 */
[----:B------:R-:W-:Y:S01]  /*b1e0*/  BPT.TRAP 0x1 ;  /* 0x000000040000795c */ /* 0x000fe20000300000 */
.L_x_3270:
[----:B------:R-:W1:Y:S02]  /*b1f0*/  SYNCS.PHASECHK.TRANS64.TRYWAIT P0, [UR43+0x28c60], R0 ;  /* 0x028c6000ff0075a7 */ /* 0x000e64000800016b */
[----:B-1----:R-:W-:Y:S05]  /*b200*/  @!P0 BRA `(.L_x_3271) ;  /* 0x0000002400f88947 */ /* 0x002fea0003800000 */
.L_x_3326:
[----:B------:R-:W-:Y:S01]  /*b210*/  ULDC.64 UR4, c[0x0][0x328] ;  /* 0x0000ca0000047ab9 */ /* 0x000fe20000000a00 */
[----:B------:R-:W-:Y:S01]  /*b220*/  ULDC.64 UR6, c[0x0][0x338] ;  /* 0x0000ce0000067ab9 */ /* 0x000fe20000000a00 */
[----:B0-----:R-:W-:Y:S02]  /*b230*/  IMAD R0, R29, UR4, RZ ;  /* 0x000000041d007c24 */ /* 0x001fe4000f8e02ff */
[----:B------:R-:W-:Y:S01]  /*b240*/  IMAD.WIDE.U32 R2, R19, UR4, RZ ;  /* 0x0000000413027c25 */ /* 0x000fe2000f8e00ff */
[----:B------:R-:W-:-:S03]  /*b250*/  R2UR UR4, R23 ;  /* 0x00000000170472ca */ /* 0x000fc600000e0000 */
[----:B------:R-:W-:Y:S02]  /*b260*/  IMAD R19, R19, UR5, R0 ;  /* 0x0000000513137c24 */ /* 0x000fe4000f8e0200 */
[----:B------:R-:W-:Y:S02]  /*b270*/  IMAD R5, R27, UR6, RZ ;  /* 0x000000061b057c24 */ /* 0x000fe4000f8e02ff */
[----:B------:R-:W-:Y:S02]  /*b280*/  IMAD.IADD R3, R3, 0x1, R19 ;  /* 0x0000000103037824 */ /* 0x000fe400078e0213 */
[C---:B------:R-:W-:Y:S02]  /*b290*/  IMAD R5, R26.reuse, UR7, R5 ;  /* 0x000000071a057c24 */ /* 0x040fe4000f8e0205 */
[----:B------:R-:W-:Y:S01]  /*b2a0*/  IMAD.WIDE.U32 R2, R26, UR6, R2 ;  /* 0x000000061a027c25 */ /* 0x000fe2000f8e0002 */
[----:B------:R-:W-:Y:S02]  /*b2b0*/  ULDC.64 UR6, c[0x0][0x330] ;  /* 0x0000cc0000067ab9 */ /* 0x000fe40000000a00 */
[----:B------:R-:W-:Y:S01]  /*b2c0*/  UIMAD UR4, UR4, UR6, URZ ;  /* 0x00000006040472a4 */ /* 0x000fe2000f8e023f */
[----:B------:R-:W-:Y:S01]  /*b2d0*/  IMAD.IADD R3, R3, 0x1, R5 ;  /* 0x0000000103037824 */ /* 0x000fe200078e0205 */
[----:B------:R-:W-:-:S02]  /*b2e0*/  MOV R5, UR6 ;  /* 0x0000000600057c02 */ /* 0x000fc40008000f00 */
[----:B------:R-:W-:-:S03]  /*b2f0*/  UIMAD UR4, UR40, UR7, UR4 ;  /* 0x00000007280472a4 */ /* 0x000fc6000f8e0204 */
[----:B------:R-:W-:Y:S01]  /*b300*/  IMAD.WIDE.U32 R2, R5, UR40, R2 ;  /* 0x0000002805027c25 */ /* 0x000fe2000f8e0002 */
[----:B------:R-:W-:-:S03]  /*b310*/  ULDC.64 UR6, c[0x0][0x318] ;  /* 0x0000c60000067ab9 */ /* 0x000fc60000000a00 */
[----:B------:R-:W-:Y:S01]  /*b320*/  VIADD R3, R3, UR4 ;  /* 0x0000000403037c36 */ /* 0x000fe20008000000 */
[----:B------:R-:W-:Y:S01]  /*b330*/  LEA R0, P0, R2, UR6, 0x1 ;  /* 0x0000000602007c11 */ /* 0x000fe2000f8008ff */
[----:B------:R-:W-:-:S03]  /*b340*/  UMOV UR4, 0xffffffff ;  /* 0xffffffff00047882 */ /* 0x000fc60000000000 */
[----:B------:R-:W-:Y:S01]  /*b350*/  LEA.HI.X R6, R2, UR7, R3, 0x1, P0 ;  /* 0x0000000702067c11 */ /* 0x000fe200080f0c03 */
[----:B------:R-:W-:Y:S08]  /*b360*/  BRA.DIV UR4, `(.L_x_3272) ;  /* 0x0000002604b87947 */ /* 0x000ff0000b800000 */
[----:B------:R-:W0:Y:S01]  /*b370*/  SHFL.IDX PT, R14, R0, RZ, 0x181f ;  /* 0x00181fff000e7589 */ /* 0x000e2200000e0000 */
[----:B------:R-:W-:Y:S01]  /*b380*/  IMAD.SHL.U32 R8, R22, 0x2, RZ ;  /* 0x0000000216087824 */ /* 0x000fe200078e00ff */
[C---:B------:R-:W-:Y:S02]  /*b390*/  LOP3.LUT R4, R17.reuse, 0x1, RZ, 0xc0, !PT ;  /* 0x0000000111047812 */ /* 0x040fe400078ec0ff */
[----:B------:R-:W1:Y:S01]  /*b3a0*/  SHFL.IDX PT, R3, R6, RZ, 0x181f ;  /* 0x00181fff06037589 */ /* 0x000e6200000e0000 */
[----:B------:R-:W-:Y:S02]  /*b3b0*/  LEA R7, R30, UR43, 0x1 ;  /* 0x0000002b1e077c11 */ /* 0x000fe4000f8e08ff */
[----:B------:R-:W-:Y:S01]  /*b3c0*/  ISETP.NE.U32.AND P1, PT, R4, 0x1, PT ;  /* 0x000000010400780c */ /* 0x000fe20003f25070 */
[----:B------:R-:W-:Y:S01]  /*b3d0*/  SHFL.IDX PT, R5, R6, 0x1, 0x181f ;  /* 0x00381f0006057f89 */ /* 0x000fe200000e0000 */
[C---:B------:R-:W-:Y:S02]  /*b3e0*/  LOP3.LUT P5, RZ, R17.reuse, 0x2, RZ, 0xc0, !PT ;  /* 0x0000000211ff7812 */ /* 0x040fe400078ac0ff */
[C---:B------:R-:W-:Y:S01]  /*b3f0*/  LOP3.LUT P4, RZ, R17.reuse, 0x4, RZ, 0xc0, !PT ;  /* 0x0000000411ff7812 */ /* 0x040fe2000788c0ff */
[----:B------:R-:W-:Y:S01]  /*b400*/  SHFL.IDX PT, R9, R6, 0x2, 0x181f ;  /* 0x00581f0006097f89 */ /* 0x000fe200000e0000 */
[----:B------:R-:W-:-:S02]  /*b410*/  LOP3.LUT P3, RZ, R17, 0x8, RZ, 0xc0, !PT ;  /* 0x0000000811ff7812 */ /* 0x000fc4000786c0ff */
[C---:B------:R-:W-:Y:S01]  /*b420*/  LOP3.LUT P2, RZ, R17.reuse, 0x10, RZ, 0xc0, !PT ;  /* 0x0000001011ff7812 */ /* 0x040fe2000784c0ff */
[----:B------:R-:W-:Y:S01]  /*b430*/  SHFL.IDX PT, R6, R6, 0x3, 0x181f ;  /* 0x00781f0006067f89 */ /* 0x000fe200000e0000 */
[----:B------:R-:W-:Y:S02]  /*b440*/  LOP3.LUT R16, R16, 0xfffffeff, RZ, 0xc0, !PT ;  /* 0xfffffeff10107812 */ /* 0x000fe400078ec0ff */
[----:B------:R-:W-:Y:S02]  /*b450*/  PRMT R4, R17, 0x8880, RZ ;  /* 0x0000888011047816 */ /* 0x000fe400000000ff */
[----:B------:R-:W-:Y:S02]  /*b460*/  @P1 LOP3.LUT R16, R16, 0x100, RZ, 0xfc, !PT ;  /* 0x0000010010101812 */ /* 0x000fe400078efcff */
[----:B0-----:R-:W-:Y:S02]  /*b470*/  IADD3 R2, P0, R14, R8, RZ ;  /* 0x000000080e027210 */ /* 0x001fe40007f1e0ff */
[----:B------:R-:W0:Y:S01]  /*b480*/  SHFL.IDX PT, R14, R0, 0x1, 0x181f ;  /* 0x00381f00000e7f89 */ /* 0x000e2200000e0000 */
[----:B------:R-:W-:-:S02]  /*b490*/  LOP3.LUT R16, R16, 0xfffffdff, RZ, 0xc0, !PT ;  /* 0xfffffdff10107812 */ /* 0x000fc400078ec0ff */
[----:B-1----:R-:W-:Y:S01]  /*b4a0*/  IMAD.X R3, RZ, RZ, R3, P0 ;  /* 0x000000ffff037224 */ /* 0x002fe200000e0603 */
[----:B------:R-:W-:Y:S02]  /*b4b0*/  ISETP.LT.OR P0, PT, R18, 0x1, P1 ;  /* 0x000000011200780c */ /* 0x000fe40000f01670 */
[----:B------:R-:W-:-:S11]  /*b4c0*/  LOP3.LUT P1, RZ, R17, 0x20, RZ, 0xc0, !PT ;  /* 0x0000002011ff7812 */ /* 0x000fd6000782c0ff */
[----:B------:R-:W-:Y:S01]  /*b4d0*/  LDGSTS.E.BYPASS.LTC128B.128 [R7+0x400], desc[UR36][R2.64], !P0 ;  /* 0x0040000002077fae */ /* 0x000fe2000c101d64 */
[----:B------:R-:W-:-:S13]  /*b4e0*/  ISETP.LT.OR P0, PT, R18, 0x1, !P5 ;  /* 0x000000011200780c */ /* 0x000fda0006f01670 */
        /* <DEDUP_REMOVED lines=9> */
[----:B------:R-:W-:-:S04]  /*b580*/  LOP3.LUT P0, RZ, R17, 0x40, RZ, 0xc0, !PT ;  /* 0x0000004011ff7812 */ /* 0x000fc8000780c0ff */
[----:B------:R-:W-:-:S13]  /*b590*/  ISETP.LT.OR P6, PT, R18, 0x1, !P0 ;  /* 0x000000011200780c */ /* 0x000fda00047c1670 */
[----:B------:R-:W-:Y:S01]  /*b5a0*/  LDGSTS.E.BYPASS.LTC128B.128 [R7+0xc400], desc[UR36][R2.64+0x300], !P6 ;  /* 0x0c40030002077fae */ /* 0x000fe2000f101d64 */
[----:B------:R-:W-:-:S13]  /*b5b0*/  ISETP.GT.AND P6, PT, R4, -0x1, PT ;  /* 0xffffffff0400780c */ /* 0x000fda0003fc4270 */
[----:B------:R-:W-:Y:S02]  /*b5c0*/  @P6 LOP3.LUT R16, R16, 0x200, RZ, 0xfc, !PT ;  /* 0x0000020010106812 */ /* 0x000fe400078efcff */
[----:B------:R-:W-:-:S13]  /*b5d0*/  ISETP.LT.OR P6, PT, R18, 0x1, P6 ;  /* 0x000000011200780c */ /* 0x000fda00037c1670 */
[----:B------:R1:W-:Y:S01]  /*b5e0*/  LDGSTS.E.BYPASS.LTC128B.128 [R7+0xe400], desc[UR36][R2.64+0x380], !P6 ;  /* 0x0e40038002077fae */ /* 0x0003e2000f101d64 */
[----:B0-----:R-:W-:-:S03]  /*b5f0*/  IADD3 R4, P6, R14, R8, RZ ;  /* 0x000000080e047210 */ /* 0x001fc60007fde0ff */
[----:B------:R-:W1:Y:S01]  /*b600*/  SHFL.IDX PT, R14, R0, 0x2, 0x181f ;  /* 0x00581f00000e7f89 */ /* 0x000e6200000e0000 */
[----:B------:R-:W-:Y:S02]  /*b610*/  IADD3.X R5, RZ, R5, RZ, P6, !PT ;  /* 0x00000005ff057210 */ /* 0x000fe400037fe4ff */
[----:B-1----:R-:W-:Y:S02]  /*b620*/  IADD3 R2, P6, R14, R8, RZ ;  /* 0x000000080e027210 */ /* 0x002fe40007fde0ff */
[----:B------:R0:W1:Y:S03]  /*b630*/  SHFL.IDX PT, R14, R0, 0x3, 0x181f ;  /* 0x00781f00000e7f89 */ /* 0x00006600000e0000 */
[----:B------:R-:W-:Y:S01]  /*b640*/  IMAD.X R3, RZ, RZ, R9, P6 ;  /* 0x000000ffff037224 */ /* 0x000fe200030e0609 */
[----:B------:R-:W-:-:S04]  /*b650*/  LOP3.LUT P6, RZ, R16, 0x100, RZ, 0xc0, !PT ;  /* 0x0000010010ff7812 */ /* 0x000fc800078cc0ff */
[----:B------:R-:W-:-:S13]  /*b660*/  ISETP.LT.OR P6, PT, R18, 0x11, P6 ;  /* 0x000000111200780c */ /* 0x000fda00037c1670 */
        /* <DEDUP_REMOVED lines=14> */
[----:B------:R-:W-:-:S13]  /*b750*/  ISETP.LT.OR P6, PT, R18, 0x11, P6 ;  /* 0x000000111200780c */ /* 0x000fda00037c1670 */
[----:B------:R2:W-:Y:S01]  /*b760*/  LDGSTS.E.BYPASS.LTC128B.128 [R7+0xec00], desc[UR36][R4.64+0x380], !P6 ;  /* 0x0ec0038004077fae */ /* 0x0005e2000f101d64 */
[----:B------:R-:W-:-:S04]  /*b770*/  LOP3.LUT P6, RZ, R16, 0x100, RZ, 0xc0, !PT ;  /* 0x0000010010ff7812 */ /* 0x000fc800078cc0ff */
[----:B------:R-:W-:Y:S01]  /*b780*/  ISETP.LT.OR P6, PT, R18, 0x21, P6 ;  /* 0x000000211200780c */ /* 0x000fe200037c1670 */
[----:B--2---:R-:W-:-:S12]  /*b790*/  IMAD.MOV.U32 R4, RZ, RZ, RZ ;  /* 0x000000ffff047224 */ /* 0x004fd800078e00ff */
[----:B------:R0:W-:Y:S01]  /*b7a0*/  LDGSTS.E.BYPASS.LTC128B.128 [R7+0x1400], desc[UR36][R2.64], !P6 ;  /* 0x0140000002077fae */ /* 0x0001e2000f101d64 */
[----:B------:R-:W-:-:S13]  /*b7b0*/  ISETP.LT.OR P6, PT, R18, 0x21, !P5 ;  /* 0x000000211200780c */ /* 0x000fda0006fc1670 */
        /* <DEDUP_REMOVED lines=11> */
[----:B------:R-:W-:-:S04]  /*b870*/  LOP3.LUT P6, RZ, R16, 0x200, RZ, 0xc0, !PT ;  /* 0x0000020010ff7812 */ /* 0x000fc800078cc0ff */
[----:B------:R-:W-:-:S13]  /*b880*/  ISETP.LT.OR P6, PT, R18, 0x21, P6 ;  /* 0x000000211200780c */ /* 0x000fda00037c1670 */
[----:B-1----:R0:W-:Y:S02]  /*b890*/  LDGSTS.E.BYPASS.LTC128B.128 [R7+0xf400], desc[UR36][R2.64+0x380], !P6 ;  /* 0x0f40038002077fae */ /* 0x0021e4000f101d64 */
.L_x_3336:
[----:B0-----:R-:W-:Y:S02]  /*b8a0*/  IADD3 R2, P6, R14, R8, RZ ;  /* 0x000000080e027210 */ /* 0x001fe40007fde0ff */
[C---:B------:R-:W-:Y:S02]  /*b8b0*/  ISETP.LT.OR P5, PT, R18.reuse, 0x31, !P5 ;  /* 0x000000311200780c */ /* 0x040fe40006fa1670 */
[----:B------:R-:W-:Y:S01]  /*b8c0*/  ISETP.LT.OR P4, PT, R18, 0x31, !P4 ;  /* 0x000000311200780c */ /* 0x000fe20006781670 */
[----:B------:R-:W-:Y:S01]  /*b8d0*/  IMAD.X R3, RZ, RZ, R6, P6 ;  /* 0x000000ffff037224 */ /* 0x000fe200030e0606 */
[----:B------:R-:W-:Y:S02]  /*b8e0*/  LOP3.LUT P6, RZ, R16, 0x100, RZ, 0xc0, !PT ;  /* 0x0000010010ff7812 */ /* 0x000fe400078cc0ff */
[C---:B------:R-:W-:Y:S02]  /*b8f0*/  ISETP.LT.OR P3, PT, R18.reuse, 0x31, !P3 ;  /* 0x000000311200780c */ /* 0x040fe40005f61670 */
[----:B------:R-:W-:-:S02]  /*b900*/  ISETP.LT.OR P6, PT, R18, 0x31, P6 ;  /* 0x000000311200780c */ /* 0x000fc400037c1670 */
[C---:B------:R-:W-:Y:S02]  /*b910*/  ISETP.LT.OR P2, PT, R18.reuse, 0x31, !P2 ;  /* 0x000000311200780c */ /* 0x040fe40005741670 */
[C---:B------:R-:W-:Y:S02]  /*b920*/  ISETP.LT.OR P1, PT, R18.reuse, 0x31, !P1 ;  /* 0x000000311200780c */ /* 0x040fe40004f21670 */
[----:B------:R-:W-:-:S07]  /*b930*/  ISETP.LT.OR P0, PT, R18, 0x31, !P0 ;  /* 0x000000311200780c */ /* 0x000fce0004701670 */
[----:B------:R-:W-:Y:S01]  /*b940*/  @!PT LDS RZ, [RZ] ;  /* 0x00000000fffff984 */ /* 0x000fe20000000800 */
[----:B------:R-:W-:Y:S01]  /*b950*/  @!PT LDS RZ, [RZ] ;  /* 0x00000000fffff984 */ /* 0x000fe20000000800 */
[----:B------:R-:W-:Y:S01]  /*b960*/  @!PT LDS RZ, [RZ] ;  /* 0x00000000fffff984 */ /* 0x000fe20000000800 */
[----:B------:R0:W-:Y:S01]  /*b970*/  LDGSTS.E.BYPASS.LTC128B.128 [R7+0x1c00], desc[UR36][R2.64], !P6 ;  /* 0x01c0000002077fae */ /* 0x0001e2000f101d64 */
[----:B------:R-:W-:-:S03]  /*b980*/  LOP3.LUT P6, RZ, R16, 0x200, RZ, 0xc0, !PT ;  /* 0x0000020010ff7812 */ /* 0x000fc600078cc0ff */
[----:B------:R0:W-:Y:S04]  /*b990*/  LDGSTS.E.BYPASS.LTC128B.128 [R7+0x3c00], desc[UR36][R2.64+0x80], !P5 ;  /* 0x03c0008002077fae */ /* 0x0001e8000e901d64 */
[----:B------:R0:W-:Y:S04]  /*b9a0*/  LDGSTS.E.BYPASS.LTC128B.128 [R7+0x5c00], desc[UR36][R2.64+0x100], !P4 ;  /* 0x05c0010002077fae */ /* 0x0001e8000e101d64 */
[----:B------:R0:W-:Y:S04]  /*b9b0*/  LDGSTS.E.BYPASS.LTC128B.128 [R7+0x7c00], desc[UR36][R2.64+0x180], !P3 ;  /* 0x07c0018002077fae */ /* 0x0001e8000d901d64 */
[----:B------:R0:W-:Y:S04]  /*b9c0*/  LDGSTS.E.BYPASS.LTC128B.128 [R7+0x9c00], desc[UR36][R2.64+0x200], !P2 ;  /* 0x09c0020002077fae */ /* 0x0001e8000d101d64 */
[----:B------:R0:W-:Y:S04]  /*b9d0*/  LDGSTS.E.BYPASS.LTC128B.128 [R7+0xbc00], desc[UR36][R2.64+0x280], !P1 ;  /* 0x0bc0028002077fae */ /* 0x0001e8000c901d64 */
[----:B------:R0:W-:Y:S01]  /*b9e0*/  LDGSTS.E.BYPASS.LTC128B.128 [R7+0xdc00], desc[UR36][R2.64+0x300], !P0 ;  /* 0x0dc0030002077fae */ /* 0x0001e2000c101d64 */
[----:B------:R-:W-:-:S13]  /*b9f0*/  ISETP.LT.OR P0, PT, R18, 0x31, P6 ;  /* 0x000000311200780c */ /* 0x000fda0003701670 */
[----:B------:R0:W-:Y:S01]  /*ba00*/  LDGSTS.E.BYPASS.LTC128B.128 [R7+0xfc00], desc[UR36][R2.64+0x380], !P0 ;  /* 0x0fc0038002077fae */ /* 0x0001e2000c101d64 */
[----:B------:R-:W-:Y:S01]  /*ba10*/  NOP ;  /* 0x0000000000007918 */ /* 0x000fe20000000000 */
[----:B------:R-:W-:Y:S02]  /*ba20*/  SYNCS.ARRIVE.TRANS64.RED.A0T1 RZ, [UR43+0x28c50], RZ ;  /* 0x028c50ffffff79a7 */ /* 0x000fe4000820042b */
[----:B------:R-:W-:Y:S01]  /*ba30*/  ARRIVES.LDGSTSBAR.64.TRANSCNT [UR43+0x28c50] ;  /* 0x028c5000ff0079b0 */ /* 0x000fe20008000aab */
[----:B------:R-:W-:Y:S01]  /*ba40*/  NOP ;  /* 0x0000000000007918 */ /* 0x000fe20000000000 */
[----:B------:R-:W-:-:S13]  /*ba50*/  ISETP.NE.AND P6, PT, R33, 0x3, PT ;  /* 0x000000032100780c */ /* 0x000fda0003fc5270 */
[----:B0-----:R-:W-:Y:S05]  /*ba60*/  @!P6 BRA `(.L_x_3273) ;  /* 0x000000000004e947 */ /* 0x001fea0003800000 */
[----:B------:R-:W-:Y:S01]  /*ba70*/  BPT.TRAP 0x1 ;  /* 0x000000040000795c */ /* 0x000fe20000300000 */
.L_x_3273:
[----:B------:R-:W-:Y:S01]  /*ba80*/  IADD3 R25, R25, -0x2, RZ ;  /* 0xfffffffe19197810 */ /* 0x000fe20007ffe0ff */
[----:B------:R-:W-:Y:S01]  /*ba90*/  SYNCS.ARRIVE.TRANS64.A1T0 RZ, [UR43+0x28c50], RZ ;  /* 0x028c50ffffff79a7 */ /* 0x000fe2000810002b */
[----:B------:R-:W-:Y:S01]  /*baa0*/  BSSY B0, `(.L_x_3257) ;  /* 0x00000f1000007945 */ /* 0x000fe20003800000 */
[----:B------:R-:W-:Y:S01]  /*bab0*/  IMAD.MOV.U32 R0, RZ, RZ, 0x1 ;  /* 0x00000001ff007424 */ /* 0x000fe200078e00ff */
[----:B------:R-:W-:Y:S01]  /*bac0*/  ISETP.GE.AND P0, PT, R25, UR45, PT ;  /* 0x0000002d19007c0c */ /* 0x000fe2000bf06270 */
[----:B------:R-:W-:-:S12]  /*bad0*/  IMAD.MOV.U32 R21, RZ, RZ, 0x1 ;  /* 0x00000001ff157424 */ /* 0x000fd800078e00ff */
[----:B------:R-:W-:Y:S05]  /*bae0*/  @!P0 BRA `(.L_x_3274) ;  /* 0x0000000c00b08947 */ /* 0x000fea0003800000 */
[----:B------:R-:W-:Y:S01]  /*baf0*/  UIADD3 UR4, UR44, 0x1, URZ ;  /* 0x000000012c047890 */ /* 0x000fe2000fffe03f */
[----:B------:R-:W-:Y:S02]  /*bb00*/  LOP3.LUT R3, RZ, UR42, RZ, 0x33, !PT ;  /* 0x0000002aff037c12 */ /* 0x000fe4000f8e33ff */
[----:B------:R-:W-:Y:S01]  /*bb10*/  IADD3 R36, R37, R28, R36 ;  /* 0x0000001c25247210 */ /* 0x000fe20007ffe024 */
[----:B------:R-:W-:Y:S01]  /*bb20*/  UIMAD UR4, UR4, UR38, URZ ;  /* 0x00000026040472a4 */ /* 0x000fe2000f8e023f */
[----:B------:R-:W-:Y:S02]  /*bb30*/  LOP3.LUT R28, R34, 0x40, RZ, 0xc0, !PT ;  /* 0x00000040221c7812 */ /* 0x000fe400078ec0ff */
[----:B------:R-:W-:Y:S01]  /*bb40*/  LOP3.LUT R25, R17, 0x80, RZ, 0xc0, !PT ;  /* 0x0000008011197812 */ /* 0x000fe200078ec0ff */
[----:B------:R-:W-:Y:S01]  /*bb50*/  VIADD R36, R36, 0xffffff40 ;  /* 0xffffff4024247836 */ /* 0x000fe20000000000 */
[----:B------:R-:W-:Y:S02]  /*bb60*/  MOV R21, 0x1 ;  /* 0x0000000100157802 */ /* 0x000fe40000000f00 */
[----:B------:R-:W-:-:S02]  /*bb70*/  LOP3.LUT R0, RZ, UR4, RZ, 0x33, !PT ;  /* 0x00000004ff007c12 */ /* 0x000fc4000f8e33ff */
[----:B------:R-:W-:Y:S02]  /*bb80*/  SHF.R.U32.HI R28, RZ, 0x2, R28 ;  /* 0x00000002ff1c7819 */ /* 0x000fe4000001161c */
[----:B------:R-:W-:Y:S01]  /*bb90*/  VIMNMX R3, R0, R3, !PT ;  /* 0x0000000300037248 */ /* 0x000fe20007fe0100 */
[----:B------:R-:W-:Y:S01]  /*bba0*/  IMAD.MOV.U32 R0, RZ, RZ, 0x1 ;  /* 0x00000001ff007424 */ /* 0x000fe200078e00ff */
[----:B------:R-:W-:Y:S02]  /*bbb0*/  SHF.R.U32.HI R25, RZ, 0x3, R25 ;  /* 0x00000003ff197819 */ /* 0x000fe40000011619 */
[C---:B------:R-:W-:Y:S01]  /*bbc0*/  IADD3 R22, -R3.reuse, -0x2, RZ ;  /* 0xfffffffe03167810 */ /* 0x040fe20007ffe1ff */
[----:B------:R-:W-:-:S07]  /*bbd0*/  IMAD R9, R3, -0x40, R36 ;  /* 0xffffffc003097824 */ /* 0x000fce00078e0224 */
.L_x_3289:
[----:B------:R-:W0:Y:S01]  /*bbe0*/  LDC R2, c[0x0][0x430] ;  /* 0x00010c00ff027b82 */ /* 0x000e220000000800 */
[----:B------:R-:W-:Y:S01]  /*bbf0*/  ISETP.GT.U32.AND P0, PT, R31, 0x3f, PT ;  /* 0x0000003f1f00780c */ /* 0x000fe20003f04070 */
[----:B------:R-:W-:Y:S01]  /*bc00*/  BSSY B1, `(.L_x_3275) ;  /* 0x0000014000017945 */ /* 0x000fe20003800000 */
[----:B------:R-:W-:Y:S02]  /*bc10*/  IMAD.MOV.U32 R7, RZ, RZ, R9 ;  /* 0x000000ffff077224 */ /* 0x000fe400078e0009 */
[----:B------:R-:W-:Y:S01]  /*bc20*/  IMAD.MOV.U32 R6, RZ, RZ, RZ ;  /* 0x000000ffff067224 */ /* 0x000fe200078e00ff */
[----:B0-----:R-:W-:-:S13]  /*bc30*/  ISETP.NE.AND P1, PT, R2, 0x1, PT ;  /* 0x000000010200780c */ /* 0x001fda0003f25270 */
[----:B------:R-:W0:Y:S08]  /*bc40*/  @P1 LDC R2, c[0x0][0x434] ;  /* 0x00010d00ff021b82 */ /* 0x000e300000000800 */
[----:B------:R-:W1:Y:S01]  /*bc50*/  @P1 LDC R3, c[0x0][0x438] ;  /* 0x00010e00ff031b82 */ /* 0x000e620000000800 */
[----:B0-----:R-:W-:-:S05]  /*bc60*/  @P1 IMAD.HI.U32 R2, R9, R2, RZ ;  /* 0x0000000209021227 */ /* 0x001fca00078e00ff */
[----:B-1----:R-:W-:Y:S01]  /*bc70*/  @P1 SHF.R.U32.HI R7, RZ, R3, R2 ;  /* 0x00000003ff071219 */ /* 0x002fe20000011602 */
[----:B--2---:R-:W-:Y:S06]  /*bc80*/  @P0 BRA `(.L_x_3276) ;  /* 0x00000000002c0947 */ /* 0x004fec0003800000 */
[----:B------:R-:W-:Y:S01]  /*bc90*/  ULDC.64 UR4, c[0x0][0x428] ;  /* 0x00010a0000047ab9 */ /* 0x000fe20000000a00 */
[----:B------:R-:W-:Y:S01]  /*bca0*/  SHF.R.S32.HI R3, RZ, 0x1f, R7 ;  /* 0x0000001fff037819 */ /* 0x000fe20000011407 */
[----:B------:R-:W-:Y:S01]  /*bcb0*/  IMAD R5, R32, UR4, RZ ;  /* 0x0000000420057c24 */ /* 0x000fe2000f8e02ff */
[----:B------:R-:W-:-:S03]  /*bcc0*/  MOV R2, R7 ;  /* 0x0000000700027202 */ /* 0x000fc60000000f00 */
[C---:B------:R-:W-:Y:S02]  /*bcd0*/  IMAD R5, R24.reuse, UR5, R5 ;  /* 0x0000000518057c24 */ /* 0x040fe4000f8e0205 */
[----:B------:R-:W-:Y:S01]  /*bce0*/  IMAD.WIDE.U32 R2, R24, UR4, R2 ;  /* 0x0000000418027c25 */ /* 0x000fe2000f8e0002 */
[----:B------:R-:W-:-:S03]  /*bcf0*/  ULDC.64 UR4, c[0x0][0x418] ;  /* 0x0001060000047ab9 */ /* 0x000fc60000000a00 */
[----:B------:R-:W-:Y:S01]  /*bd00*/  IMAD.IADD R3, R5, 0x1, R3 ;  /* 0x0000000105037824 */ /* 0x000fe200078e0203 */
[----:B------:R-:W-:-:S04]  /*bd10*/  LEA R4, P0, R2, UR4, 0x2 ;  /* 0x0000000402047c11 */ /* 0x000fc8000f8010ff */
[----:B------:R-:W-:-:S05]  /*bd20*/  LEA.HI.X R5, R2, UR5, R3, 0x2, P0 ;  /* 0x0000000502057c11 */ /* 0x000fca00080f1403 */
[----:B------:R0:W5:Y:S04]  /*bd30*/  LDG.E R6, desc[UR36][R4.64] ;  /* 0x0000002404067981 */ /* 0x000168000c1e1900 */
.L_x_3276:
[----:B------:R-:W-:Y:S05]  /*bd40*/  BSYNC B1 ;  /* 0x0000000000017941 */ /* 0x000fea0003800000 */
.L_x_3275:
[----:B------:R-:W-:-:S13]  /*bd50*/  ISETP.NE.AND P0, PT, R33, 0x3, PT ;  /* 0x000000032100780c */ /* 0x000fda0003f05270 */
[----:B------:R-:W-:Y:S05]  /*bd60*/  @!P0 BRA `(.L_x_3277) ;  /* 0x0000000000048947 */ /* 0x000fea0003800000 */
[----:B------:R-:W-:Y:S01]  /*bd70*/  BPT.TRAP 0x1 ;  /* 0x000000040000795c */ /* 0x000fe20000300000 */
.L_x_3277:
[----:B------:R-:W-:Y:S01]  /*bd80*/  LEA R10, R0, UR43, 0x3 ;  /* 0x0000002b000a7c11 */ /* 0x000fe2000f8e18ff */
[----:B------:R-:W-:Y:S01]  /*bd90*/  BSSY B1, `(.L_x_3278) ;  /* 0x0000004000017945 */ /* 0x000fe20003800000 */
[----:B------:R-:W-:-:S04]  /*bda0*/  SHF.L.U32 R20, R21, 0x1f, RZ ;  /* 0x0000001f15147819 */ /* 0x000fc800000006ff */
[----:B------:R-:W1:Y:S02]  /*bdb0*/  SYNCS.PHASECHK.TRANS64.TRYWAIT P0, [R10+URZ+0x28c40], R20 ;  /* 0x028c40140a0075a7 */ /* 0x000e64000800017f */
[----:B-1----:R-:W-:Y:S05]  /*bdc0*/  @!P0 BRA `(.L_x_3279) ;  /* 0x0000002400308947 */ /* 0x002fea0003800000 */
.L_x_3337:
[----:B------:R-:W-:Y:S05]  /*bdd0*/  BSYNC B1 ;  /* 0x0000000000017941 */ /* 0x000fea0003800000 */
.L_x_3278:
[----:B------:R-:W-:Y:S01]  /*bde0*/  ULDC UR4, c[0x0][0x430] ;  /* 0x00010c0000047ab9 */ /* 0x000fe20000000800 */
[----:B-----5:R-:W-:Y:S01]  /*bdf0*/  SHF.R.S32.HI R18, RZ, 0x1f, R6 ;  /* 0x0000001fff127819 */ /* 0x020fe20000011406 */
[----:B------:R-:W-:Y:S01]  /*be00*/  UIADD3 UR4, -UR4, URZ, URZ ;  /* 0x0000003f04047290 */ /* 0x000fe2000fffe13f */
[----:B------:R-:W-:Y:S01]  /*be10*/  R2UR UR6, R23 ;  /* 0x00000000170672ca */ /* 0x000fe200000e0000 */
[----:B------:R-:W-:Y:S01]  /*be20*/  IMAD R17, R0, 0x1000, R30 ;  /* 0x0000100000117824 */ /* 0x000fe200078e021e */
[----:B------:R-:W-:-:S03]  /*be30*/  LOP3.LUT P1, RZ, R16, 0x1, RZ, 0xc0, !PT ;  /* 0x0000000110ff7812 */ /* 0x000fc6000782c0ff */
[----:B------:R-:W-:Y:S01]  /*be40*/  IMAD R7, R7, UR4, R9 ;  /* 0x0000000407077c24 */ /* 0x000fe2000f8e0209 */
[----:B------:R-:W-:-:S04]  /*be50*/  ULDC.64 UR4, c[0x0][0x300] ;  /* 0x0000c00000047ab9 */ /* 0x000fc80000000a00 */
[----:B------:R-:W-:-:S05]  /*be60*/  SHF.R.S32.HI R19, RZ, 0x1f, R7 ;  /* 0x0000001fff137819 */ /* 0x000fca0000011407 */
[----:B------:R-:W-:-:S04]  /*be70*/  IMAD R2, R19, UR4, RZ ;  /* 0x0000000413027c24 */ /* 0x000fc8000f8e02ff */
[C---:B0-----:R-:W-:Y:S02]  /*be80*/  IMAD R5, R7.reuse, UR5, R2 ;  /* 0x0000000507057c24 */ /* 0x041fe4000f8e0202 */
[----:B------:R-:W-:Y:S01]  /*be90*/  IMAD.WIDE.U32 R2, R7, UR4, RZ ;  /* 0x0000000407027c25 */ /* 0x000fe2000f8e00ff */
[----:B------:R-:W-:-:S03]  /*bea0*/  ULDC.64 UR4, c[0x0][0x310] ;  /* 0x0000c40000047ab9 */ /* 0x000fc60000000a00 */
[----:B------:R-:W-:Y:S02]  /*beb0*/  IMAD.IADD R3, R3, 0x1, R5 ;  /* 0x0000000103037824 */ /* 0x000fe400078e0205 */
[----:B------:R-:W-:Y:S02]  /*bec0*/  IMAD R5, R18, UR4, RZ ;  /* 0x0000000412057c24 */ /* 0x000fe4000f8e02ff */
[----:B------:R-:W-:-:S04]  /*bed0*/  IMAD.WIDE.U32 R2, R6, UR4, R2 ;  /* 0x0000000406027c25 */ /* 0x000fc8000f8e0002 */
[----:B------:R-:W-:Y:S01]  /*bee0*/  IMAD R5, R6, UR5, R5 ;  /* 0x0000000506057c24 */ /* 0x000fe2000f8e0205 */
[----:B------:R-:W-:-:S03]  /*bef0*/  ULDC.64 UR4, c[0x0][0x308] ;  /* 0x0000c20000047ab9 */ /* 0x000fc60000000a00 */
[----:B------:R-:W-:Y:S01]  /*bf00*/  IMAD.IADD R3, R3, 0x1, R5 ;  /* 0x0000000103037824 */ /* 0x000fe200078e0205 */
[----:B------:R-:W-:Y:S01]  /*bf10*/  MOV R5, UR4 ;  /* 0x0000000400057c02 */ /* 0x000fe20008000f00 */
[----:B------:R-:W-:-:S03]  /*bf20*/  UIMAD UR4, UR6, UR4, URZ ;  /* 0x00000004060472a4 */ /* 0x000fc6000f8e023f */
[----:B------:R-:W-:Y:S01]  /*bf30*/  ULDC.64 UR6, c[0x0][0x2e8] ;  /* 0x0000ba0000067ab9 */ /* 0x000fe20000000a00 */
[----:B------:R-:W-:Y:S02]  /*bf40*/  UIMAD UR4, UR40, UR5, UR4 ;  /* 0x00000005280472a4 */ /* 0x000fe4000f8e0204 */
[----:B------:R-:W-:-:S04]  /*bf50*/  IMAD.WIDE.U32 R2, R5, UR40, R2 ;  /* 0x0000002805027c25 */ /* 0x000fc8000f8e0002 */
[----:B------:R-:W-:Y:S01]  /*bf60*/  VIADD R29, R3, UR4 ;  /* 0x00000004031d7c36 */ /* 0x000fe20008000000 */
[----:B------:R-:W-:Y:S01]  /*bf70*/  LEA R26, P0, R2, UR6, 0x1 ;  /* 0x00000006021a7c11 */ /* 0x000fe2000f8008ff */
[----:B------:R-:W-:-:S03]  /*bf80*/  UMOV UR4, 0xffffffff ;  /* 0xffffffff00047882 */ /* 0x000fc60000000000 */
[----:B------:R-:W-:Y:S01]  /*bf90*/  LEA.HI.X R29, R2, UR7, R29, 0x1, P0 ;  /* 0x00000007021d7c11 */ /* 0x000fe200080f0c1d */
[----:B------:R-:W-:Y:S08]  /*bfa0*/  BRA.DIV UR4, `(.L_x_3280) ;  /* 0x0000002204cc7947 */ /* 0x000ff0000b800000 */
[----:B------:R-:W0:Y:S01]  /*bfb0*/  SHFL.IDX PT, R14, R26, RZ, 0x181f ;  /* 0x00181fff1a0e7589 */ /* 0x000e2200000e0000 */
[----:B------:R-:W-:-:S03]  /*bfc0*/  LEA R27, R17, UR43, 0x1 ;  /* 0x0000002b111b7c11 */ /* 0x000fc6000f8e08ff */
[----:B------:R-:W2:Y:S04]  /*bfd0*/  SHFL.IDX PT, R3, R29, RZ, 0x181f ;  /* 0x00181fff1d037589 */ /* 0x000ea800000e0000 */
[----:B------:R-:W-:Y:S01]  /*bfe0*/  SHFL.IDX PT, R34, R29, 0x3, 0x181f ;  /* 0x00781f001d227f89 */ /* 0x000fe200000e0000 */
[----:B0-----:R-:W-:-:S03]  /*bff0*/  IADD3 R12, P0, R14, R8, RZ ;  /* 0x000000080e0c7210 */ /* 0x001fc60007f1e0ff */
[----:B------:R-:W0:Y:S01]  /*c000*/  SHFL.IDX PT, R14, R26, 0x1, 0x181f ;  /* 0x00381f001a0e7f89 */ /* 0x000e2200000e0000 */
[----:B--2---:R-:W-:-:S03]  /*c010*/  IADD3.X R13, RZ, R3, RZ, P0, !PT ;  /* 0x00000003ff0d7210 */ /* 0x004fc600007fe4ff */
[----:B------:R-:W2:Y:S04]  /*c020*/  SHFL.IDX PT, R3, R29, 0x1, 0x181f ;  /* 0x00381f001d037f89 */ /* 0x000ea800000e0000 */
[----:B------:R3:W-:Y:S01]  /*c030*/  LDGSTS.E.BYPASS.LTC128B.128 [R27+0x22400], desc[UR36][R12.64], !P1 ;  /* 0x224000000c1b7fae */ /* 0x0007e2000c901d64 */
[----:B0-----:R-:W-:-:S03]  /*c040*/  IADD3 R4, P0, R14, R8, RZ ;  /* 0x000000080e047210 */ /* 0x001fc60007f1e0ff */
[----:B------:R-:W0:Y:S02]  /*c050*/  SHFL.IDX PT, R14, R26, 0x2, 0x181f ;  /* 0x00581f001a0e7f89 */ /* 0x000e2400000e0000 */
[----:B--2---:R-:W-:Y:S02]  /*c060*/  IMAD.X R5, RZ, RZ, R3, P0 ;  /* 0x000000ffff057224 */ /* 0x004fe400000e0603 */
[----:B------:R-:W2:Y:S04]  /*c070*/  SHFL.IDX PT, R3, R29, 0x2, 0x181f ;  /* 0x00581f001d037f89 */ /* 0x000ea800000e0000 */
[----:B------:R3:W-:Y:S01]  /*c080*/  LDGSTS.E.BYPASS.LTC128B.128 [R27+0x22c00], desc[UR36][R4.64], !P1 ;  /* 0x22c00000041b7fae */ /* 0x0007e2000c901d64 */
[----:B0-----:R-:W-:-:S03]  /*c090*/  IADD3 R2, P0, R14, R8, RZ ;  /* 0x000000080e027210 */ /* 0x001fc60007f1e0ff */
[----:B------:R3:W0:Y:S02]  /*c0a0*/  SHFL.IDX PT, R14, R26, 0x3, 0x181f ;  /* 0x00781f001a0e7f89 */ /* 0x00062400000e0000 */
[----:B--2---:R-:W-:-:S05]  /*c0b0*/  IMAD.X R3, RZ, RZ, R3, P0 ;  /* 0x000000ffff037224 */ /* 0x004fca00000e0603 */
[----:B------:R3:W-:Y:S03]  /*c0c0*/  LDGSTS.E.BYPASS.LTC128B.128 [R27+0x23400], desc[UR36][R2.64], !P1 ;  /* 0x23400000021b7fae */ /* 0x0007e6000c901d64 */
.L_x_3347:
[----:B0--3--:R-:W-:-:S04]  /*c0d0*/  IADD3 R2, P0, R14, R8, RZ ;  /* 0x000000080e027210 */ /* 0x009fc80007f1e0ff */
[----:B------:R-:W-:Y:S02]  /*c0e0*/  IADD3.X R3, RZ, R34, RZ, P0, !PT ;  /* 0x00000022ff037210 */ /* 0x000fe400007fe4ff */
[----:B------:R-:W-:-:S03]  /*c0f0*/  PLOP3.LUT P0, PT, PT, PT, PT, 0x80, 0x0 ;  /* 0x000000000000781c */ /* 0x000fc60003f0f070 */
[----:B------:R-:W-:Y:S01]  /*c100*/  @!PT LDS RZ, [RZ] ;  /* 0x00000000fffff984 */ /* 0x000fe20000000800 */
[----:B------:R-:W-:Y:S01]  /*c110*/  @!PT LDS RZ, [RZ] ;  /* 0x00000000fffff984 */ /* 0x000fe20000000800 */
[----:B------:R-:W-:Y:S01]  /*c120*/  @!PT LDS RZ, [RZ] ;  /* 0x00000000fffff984 */ /* 0x000fe20000000800 */
[----:B------:R0:W-:Y:S01]  /*c130*/  LDGSTS.E.BYPASS.LTC128B.128 [R27+0x23c00], desc[UR36][R2.64], !P1 ;  /* 0x23c00000021b7fae */ /* 0x0001e2000c901d64 */
[----:B------:R-:W-:-:S09]  /*c140*/  NOP ;  /* 0x0000000000007918 */ /* 0x000fd20000000000 */
.L_x_3281:
        /* <DEDUP_REMOVED lines=10> */
.L_x_3282:
[----:B------:R2:W-:Y:S01]  /*c1f0*/  SYNCS.ARRIVE.TRANS64.A1T0 RZ, [R10+URZ+0x28c30], RZ ;  /* 0x028c30ff0aff79a7 */ /* 0x0005e2000810003f */
[----:B------:R-:W-:Y:S05]  /*c200*/  @!P2 BRA `(.L_x_3283) ;  /* 0x000000000004a947 */ /* 0x000fea0003800000 */
[----:B------:R-:W-:Y:S01]  /*c210*/  BPT.TRAP 0x1 ;  /* 0x000000040000795c */ /* 0x000fe20000300000 */
.L_x_3283:
[----:B------:R-:W3:Y:S01]  /*c220*/  SYNCS.PHASECHK.TRANS64.TRYWAIT P0, [R10+URZ+0x28c60], R20 ;  /* 0x028c60140a0075a7 */ /* 0x000ee2000800017f */
[----:B------:R-:W-:Y:S04]  /*c230*/  BSSY B1, `(.L_x_3284) ;  /* 0x0000002000017945 */ /* 0x000fe80003800000 */
[----:B---3--:R-:W-:Y:S05]  /*c240*/  @!P0 BRA `(.L_x_3285) ;  /* 0x0000002400308947 */ /* 0x008fea0003800000 */
.L_x_3348:
[----:B------:R-:W-:Y:S05]  /*c250*/  BSYNC B1 ;  /* 0x0000000000017941 */ /* 0x000fea0003800000 */
.L_x_3284:
[----:B------:R-:W-:Y:S01]  /*c260*/  ULDC.64 UR4, c[0x0][0x328] ;  /* 0x0000ca0000047ab9 */ /* 0x000fe20000000a00 */
[----:B------:R-:W-:Y:S01]  /*c270*/  ULDC.64 UR6, c[0x0][0x338] ;  /* 0x0000ce0000067ab9 */ /* 0x000fe20000000a00 */
[----:B0-----:R-:W-:Y:S01]  /*c280*/  IMAD R2, R19, UR4, RZ ;  /* 0x0000000413027c24 */ /* 0x001fe2000f8e02ff */
[----:B------:R-:W-:Y:S01]  /*c290*/  LOP3.LUT P5, RZ, R16, 0x8, RZ, 0xc0, !PT ;  /* 0x0000000810ff7812 */ /* 0x000fe200078ac0ff */
[----:B------:R-:W-:Y:S01]  /*c2a0*/  IMAD R17, R0, 0x7000, R17 ;  /* 0x0000700000117824 */ /* 0x000fe200078e0211 */
[C---:B------:R-:W-:Y:S01]  /*c2b0*/  LOP3.LUT P4, RZ, R16.reuse, 0x4, RZ, 0xc0, !PT ;  /* 0x0000000410ff7812 */ /* 0x040fe2000788c0ff */
[C---:B------:R-:W-:Y:S01]  /*c2c0*/  IMAD R5, R7.reuse, UR5, R2 ;  /* 0x0000000507057c24 */ /* 0x040fe2000f8e0202 */
[----:B------:R-:W-:Y:S01]  /*c2d0*/  LOP3.LUT P3, RZ, R16, 0x2, RZ, 0xc0, !PT ;  /* 0x0000000210ff7812 */ /* 0x000fe2000786c0ff */
[----:B------:R-:W-:Y:S01]  /*c2e0*/  IMAD.WIDE.U32 R2, R7, UR4, RZ ;  /* 0x0000000407027c25 */ /* 0x000fe2000f8e00ff */
[----:B------:R-:W-:-:S03]  /*c2f0*/  R2UR UR4, R23 ;  /* 0x00000000170472ca */ /* 0x000fc600000e0000 */
[----:B------:R-:W-:Y:S02]  /*c300*/  IMAD R7, R18, UR6, RZ ;  /* 0x0000000612077c24 */ /* 0x000fe4000f8e02ff */
[----:B------:R-:W-:Y:S02]  /*c310*/  IMAD.IADD R3, R3, 0x1, R5 ;  /* 0x0000000103037824 */ /* 0x000fe400078e0205 */
[C---:B------:R-:W-:Y:S02]  /*c320*/  IMAD R7, R6.reuse, UR7, R7 ;  /* 0x0000000706077c24 */ /* 0x040fe4000f8e0207 */
[----:B------:R-:W-:Y:S01]  /*c330*/  IMAD.WIDE.U32 R2, R6, UR6, R2 ;  /* 0x0000000606027c25 */ /* 0x000fe2000f8e0002 */
[----:B------:R-:W-:Y:S02]  /*c340*/  ULDC.64 UR6, c[0x0][0x330] ;  /* 0x0000cc0000067ab9 */ /* 0x000fe40000000a00 */
[----:B------:R-:W-:Y:S01]  /*c350*/  MOV R5, UR6 ;  /* 0x0000000600057c02 */ /* 0x000fe20008000f00 */
[----:B------:R-:W-:Y:S01]  /*c360*/  UIMAD UR4, UR4, UR6, URZ ;  /* 0x00000006040472a4 */ /* 0x000fe2000f8e023f */
[----:B------:R-:W-:-:S03]  /*c370*/  IMAD.IADD R3, R3, 0x1, R7 ;  /* 0x0000000103037824 */ /* 0x000fc600078e0207 */
[----:B------:R-:W-:Y:S02]  /*c380*/  UIMAD UR4, UR40, UR7, UR4 ;  /* 0x00000007280472a4 */ /* 0x000fe4000f8e0204 */
        /* <DEDUP_REMOVED lines=8> */
[C---:B------:R-:W-:Y:S02]  /*c410*/  LOP3.LUT P1, RZ, R16.reuse, 0x40, RZ, 0xc0, !PT ;  /* 0x0000004010ff7812 */ /* 0x040fe4000782c0ff */
[C---:B------:R-:W-:Y:S01]  /*c420*/  LOP3.LUT P6, RZ, R16.reuse, 0x20, RZ, 0xc0, !PT ;  /* 0x0000002010ff7812 */ /* 0x040fe200078cc0ff */
[----:B------:R-:W4:Y:S01]  /*c430*/  SHFL.IDX PT, R3, R19, RZ, 0x181f ;  /* 0x00181fff13037589 */ /* 0x000f2200000e0000 */
[----:B------:R-:W-:Y:S02]  /*c440*/  LEA R17, R17, UR43, 0x1 ;  /* 0x0000002b11117c11 */ /* 0x000fe4000f8e08ff */
[----:B------:R-:W-:Y:S01]  /*c450*/  LOP3.LUT P2, RZ, R16, 0x10, RZ, 0xc0, !PT ;  /* 0x0000001010ff7812 */ /* 0x000fe2000784c0ff */
[----:B------:R-:W-:Y:S01]  /*c460*/  SHFL.IDX PT, R5, R19, 0x1, 0x181f ;  /* 0x00381f0013057f89 */ /* 0x000fe200000e0000 */
[----:B------:R-:W-:-:S03]  /*c470*/  P2R R11, PR, RZ, 0x40 ;  /* 0x00000040ff0b7803 */ /* 0x000fc60000000000 */
[----:B-1-3--:R-:W-:Y:S04]  /*c480*/  SHFL.IDX PT, R20, R19, 0x2, 0x181f ;  /* 0x00581f0013147f89 */ /* 0x00afe800000e0000 */
[----:B------:R-:W-:Y:S01]  /*c490*/  SHFL.IDX PT, R19, R19, 0x3, 0x181f ;  /* 0x00781f0013137f89 */ /* 0x000fe200000e0000 */
[----:B0-----:R-:W-:-:S03]  /*c4a0*/  IADD3 R6, P0, R14, R8, RZ ;  /* 0x000000080e067210 */ /* 0x001fc60007f1e0ff */
[----:B------:R-:W0:Y:S02]  /*c4b0*/  SHFL.IDX PT, R14, R18, 0x1, 0x181f ;  /* 0x00381f00120e7f89 */ /* 0x000e2400000e0000 */
[----:B----4-:R-:W-:-:S05]  /*c4c0*/  IMAD.X R7, RZ, RZ, R3, P0 ;  /* 0x000000ffff077224 */ /* 0x010fca00000e0603 */
[----:B------:R-:W-:Y:S01]  /*c4d0*/  LDGSTS.E.BYPASS.LTC128B.128 [R17+0x400], desc[UR36][R6.64], !P1 ;  /* 0x0040000006117fae */ /* 0x000fe2000c901d64 */
[----:B------:R-:W-:-:S03]  /*c4e0*/  ISETP.NE.U32.AND P1, PT, R25, RZ, PT ;  /* 0x000000ff1900720c */ /* 0x000fc60003f25070 */
[----:B------:R-:W-:Y:S01]  /*c4f0*/  LDGSTS.E.BYPASS.LTC128B.128 [R17+0x2400], desc[UR36][R6.64+0x80], !P6 ;  /* 0x0240008006117fae */ /* 0x000fe2000f101d64 */
[----:B------:R-:W-:-:S03]  /*c500*/  LOP3.LUT P6, RZ, R16, 0x40, RZ, 0xc0, !PT ;  /* 0x0000004010ff7812 */ /* 0x000fc600078cc0ff */
[----:B------:R-:W-:Y:S04]  /*c510*/  LDGSTS.E.BYPASS.LTC128B.128 [R17+0x4400], desc[UR36][R6.64+0x100], !P2 ;  /* 0x0440010006117fae */ /* 0x000fe8000d101d64 */
[----:B------:R-:W-:Y:S01]  /*c520*/  LDGSTS.E.BYPASS.LTC128B.128 [R17+0x6400], desc[UR36][R6.64+0x180], !P5 ;  /* 0x0640018006117fae */ /* 0x000fe2000e901d64 */
[----:B0-----:R-:W-:-:S03]  /*c530*/  IADD3 R4, P0, R14, R8, RZ ;  /* 0x000000080e047210 */ /* 0x001fc60007f1e0ff */
[----:B------:R-:W-:Y:S01]  /*c540*/  LDGSTS.E.BYPASS.LTC128B.128 [R17+0x8400], desc[UR36][R6.64+0x200], !P4 ;  /* 0x0840020006117fae */ /* 0x000fe2000e101d64 */
[----:B------:R-:W-:-:S03]  /*c550*/  IADD3.X R5, RZ, R5, RZ, P0, !PT ;  /* 0x00000005ff057210 */ /* 0x000fc600007fe4ff */
[----:B------:R-:W0:Y:S04]  /*c560*/  SHFL.IDX PT, R14, R18, 0x2, 0x181f ;  /* 0x00581f00120e7f89 */ /* 0x000e2800000e0000 */
[----:B------:R-:W-:Y:S01]  /*c570*/  LDGSTS.E.BYPASS.LTC128B.128 [R17+0xa400], desc[UR36][R6.64+0x280], !P3 ;  /* 0x0a40028006117fae */ /* 0x000fe2000d901d64 */
[----:B0-----:R-:W-:-:S03]  /*c580*/  IADD3 R2, P0, R14, R8, RZ ;  /* 0x000000080e027210 */ /* 0x001fc60007f1e0ff */
[----:B------:R0:W1:Y:S02]  /*c590*/  SHFL.IDX PT, R14, R18, 0x3, 0x181f ;  /* 0x00781f00120e7f89 */ /* 0x00006400000e0000 */
[----:B------:R-:W-:Y:S01]  /*c5a0*/  IMAD.X R3, RZ, RZ, R20, P0 ;  /* 0x000000ffff037224 */ /* 0x000fe200000e0614 */
[----:B------:R-:W-:-:S13]  /*c5b0*/  ISETP.NE.U32.AND P0, PT, R28, RZ, PT ;  /* 0x000000ff1c00720c */ /* 0x000fda0003f05070 */
[----:B------:R-:W-:Y:S04]  /*c5c0*/  LDGSTS.E.BYPASS.LTC128B.128 [R17+0xc400], desc[UR36][R6.64+0x300], P0 ;  /* 0x0c40030006117fae */ /* 0x000fe80008101d64 */
[----:B------:R3:W-:Y:S04]  /*c5d0*/  LDGSTS.E.BYPASS.LTC128B.128 [R17+0xe400], desc[UR36][R6.64+0x380], P1 ;  /* 0x0e40038006117fae */ /* 0x0007e80008901d64 */
[----:B------:R-:W-:Y:S01]  /*c5e0*/  LDGSTS.E.BYPASS.LTC128B.128 [R17+0xc00], desc[UR36][R4.64], !P6 ;  /* 0x00c0000004117fae */ /* 0x000fe2000f101d64 */
[----:B------:R-:W-:-:S04]  /*c5f0*/  ISETP.NE.AND P6, PT, R11, RZ, PT ;  /* 0x000000ff0b00720c */ /* 0x000fc80003fc5270 */
[----:B---3--:R-:W-:-:S09]  /*c600*/  P2R R6, PR, RZ, 0x40 ;  /* 0x00000040ff067803 */ /* 0x008fd20000000000 */
[----:B------:R-:W-:Y:S01]  /*c610*/  LDGSTS.E.BYPASS.LTC128B.128 [R17+0x2c00], desc[UR36][R4.64+0x80], !P6 ;  /* 0x02c0008004117fae */ /* 0x000fe2000f101d64 */
[----:B------:R-:W-:-:S03]  /*c620*/  LOP3.LUT P6, RZ, R16, 0x40, RZ, 0xc0, !PT ;  /* 0x0000004010ff7812 */ /* 0x000fc600078cc0ff */
[----:B------:R-:W-:Y:S04]  /*c630*/  LDGSTS.E.BYPASS.LTC128B.128 [R17+0x4c00], desc[UR36][R4.64+0x100], !P2 ;  /* 0x04c0010004117fae */ /* 0x000fe8000d101d64 */
[----:B------:R-:W-:Y:S04]  /*c640*/  LDGSTS.E.BYPASS.LTC128B.128 [R17+0x6c00], desc[UR36][R4.64+0x180], !P5 ;  /* 0x06c0018004117fae */ /* 0x000fe8000e901d64 */
[----:B------:R-:W-:Y:S04]  /*c650*/  LDGSTS.E.BYPASS.LTC128B.128 [R17+0x8c00], desc[UR36][R4.64+0x200], !P4 ;  /* 0x08c0020004117fae */ /* 0x000fe8000e101d64 */
[----:B------:R-:W-:Y:S04]  /*c660*/  LDGSTS.E.BYPASS.LTC128B.128 [R17+0xac00], desc[UR36][R4.64+0x280], !P3 ;  /* 0x0ac0028004117fae */ /* 0x000fe8000d901d64 */
[----:B------:R-:W-:Y:S04]  /*c670*/  LDGSTS.E.BYPASS.LTC128B.128 [R17+0xcc00], desc[UR36][R4.64+0x300], P0 ;  /* 0x0cc0030004117fae */ /* 0x000fe80008101d64 */
[----:B------:R3:W-:Y:S04]  /*c680*/  LDGSTS.E.BYPASS.LTC128B.128 [R17+0xec00], desc[UR36][R4.64+0x380], P1 ;  /* 0x0ec0038004117fae */ /* 0x0007e80008901d64 */
[----:B------:R0:W-:Y:S01]  /*c690*/  LDGSTS.E.BYPASS.LTC128B.128 [R17+0x1400], desc[UR36][R2.64], !P6 ;  /* 0x0140000002117fae */ /* 0x0001e2000f101d64 */
[----:B------:R-:W-:Y:S01]  /*c6a0*/  ISETP.NE.AND P6, PT, R6, RZ, PT ;  /* 0x000000ff0600720c */ /* 0x000fe20003fc5270 */
[----:B---3--:R-:W-:-:S12]  /*c6b0*/  IMAD.MOV.U32 R4, RZ, RZ, RZ ;  /* 0x000000ffff047224 */ /* 0x008fd800078e00ff */
[----:B------:R0:W-:Y:S04]  /*c6c0*/  LDGSTS.E.BYPASS.LTC128B.128 [R17+0x3400], desc[UR36][R2.64+0x80], !P6 ;  /* 0x0340008002117fae */ /* 0x0001e8000f101d64 */
[----:B------:R0:W-:Y:S04]  /*c6d0*/  LDGSTS.E.BYPASS.LTC128B.128 [R17+0x5400], desc[UR36][R2.64+0x100], !P2 ;  /* 0x0540010002117fae */ /* 0x0001e8000d101d64 */
[----:B------:R0:W-:Y:S04]  /*c6e0*/  LDGSTS.E.BYPASS.LTC128B.128 [R17+0x7400], desc[UR36][R2.64+0x180], !P5 ;  /* 0x0740018002117fae */ /* 0x0001e8000e901d64 */
[----:B------:R0:W-:Y:S04]  /*c6f0*/  LDGSTS.E.BYPASS.LTC128B.128 [R17+0x9400], desc[UR36][R2.64+0x200], !P4 ;  /* 0x0940020002117fae */ /* 0x0001e8000e101d64 */
[----:B------:R0:W-:Y:S04]  /*c700*/  LDGSTS.E.BYPASS.LTC128B.128 [R17+0xb400], desc[UR36][R2.64+0x280], !P3 ;  /* 0x0b40028002117fae */ /* 0x0001e8000d901d64 */
[----:B------:R0:W-:Y:S04]  /*c710*/  LDGSTS.E.BYPASS.LTC128B.128 [R17+0xd400], desc[UR36][R2.64+0x300], P0 ;  /* 0x0d40030002117fae */ /* 0x0001e80008101d64 */
[----:B-1----:R0:W-:Y:S02]  /*c720*/  LDGSTS.E.BYPASS.LTC128B.128 [R17+0xf400], desc[UR36][R2.64+0x380], P1 ;  /* 0x0f40038002117fae */ /* 0x0021e40008901d64 */
.L_x_3358:
[----:B------:R-:W-:Y:S02]  /*c730*/  P2R R5, PR, RZ, 0x2 ;  /* 0x00000002ff057803 */ /* 0x000fe40000000000 */
[----:B------:R-:W-:Y:S02]  /*c740*/  LOP3.LUT P1, RZ, R16, 0x40, RZ, 0xc0, !PT ;  /* 0x0000004010ff7812 */ /* 0x000fe4000782c0ff */
[----:B0-----:R-:W-:Y:S02]  /*c750*/  IADD3 R2, P2, R14, R8, RZ ;  /* 0x000000080e027210 */ /* 0x001fe40007f5e0ff */
[C---:B------:R-:W-:Y:S02]  /*c760*/  LOP3.LUT P6, RZ, R16.reuse, 0x10, RZ, 0xc0, !PT ;  /* 0x0000001010ff7812 */ /* 0x040fe400078cc0ff */
[----:B------:R-:W-:Y:S02]  /*c770*/  IADD3.X R3, RZ, R19, RZ, P2, !PT ;  /* 0x00000013ff037210 */ /* 0x000fe400017fe4ff */
[----:B------:R-:W-:-:S05]  /*c780*/  LOP3.LUT P2, RZ, R16, 0x20, RZ, 0xc0, !PT ;  /* 0x0000002010ff7812 */ /* 0x000fca000784c0ff */
[----:B------:R-:W-:Y:S01]  /*c790*/  @!PT LDS RZ, [RZ] ;  /* 0x00000000fffff984 */ /* 0x000fe20000000800 */
[----:B------:R-:W-:Y:S01]  /*c7a0*/  @!PT LDS RZ, [RZ] ;  /* 0x00000000fffff984 */ /* 0x000fe20000000800 */
[----:B------:R-:W-:Y:S01]  /*c7b0*/  @!PT LDS RZ, [RZ] ;  /* 0x00000000fffff984 */ /* 0x000fe20000000800 */
[----:B------:R0:W-:Y:S01]  /*c7c0*/  LDGSTS.E.BYPASS.LTC128B.128 [R17+0x1c00], desc[UR36][R2.64], !P1 ;  /* 0x01c0000002117fae */ /* 0x0001e2000c901d64 */
[----:B------:R-:W-:-:S07]  /*c7d0*/  ISETP.NE.AND P1, PT, R5, RZ, PT ;  /* 0x000000ff0500720c */ /* 0x000fce0003f25270 */
[----:B------:R0:W-:Y:S04]  /*c7e0*/  LDGSTS.E.BYPASS.LTC128B.128 [R17+0x3c00], desc[UR36][R2.64+0x80], !P2 ;  /* 0x03c0008002117fae */ /* 0x0001e8000d101d64 */
[----:B------:R0:W-:Y:S04]  /*c7f0*/  LDGSTS.E.BYPASS.LTC128B.128 [R17+0x5c00], desc[UR36][R2.64+0x100], !P6 ;  /* 0x05c0010002117fae */ /* 0x0001e8000f101d64 */
[----:B------:R0:W-:Y:S04]  /*c800*/  LDGSTS.E.BYPASS.LTC128B.128 [R17+0x7c00], desc[UR36][R2.64+0x180], !P5 ;  /* 0x07c0018002117fae */ /* 0x0001e8000e901d64 */
[----:B------:R0:W-:Y:S04]  /*c810*/  LDGSTS.E.BYPASS.LTC128B.128 [R17+0x9c00], desc[UR36][R2.64+0x200], !P4 ;  /* 0x09c0020002117fae */ /* 0x0001e8000e101d64 */
[----:B------:R0:W-:Y:S04]  /*c820*/  LDGSTS.E.BYPASS.LTC128B.128 [R17+0xbc00], desc[UR36][R2.64+0x280], !P3 ;  /* 0x0bc0028002117fae */ /* 0x0001e8000d901d64 */
[----:B------:R0:W-:Y:S01]  /*c830*/  LDGSTS.E.BYPASS.LTC128B.128 [R17+0xdc00], desc[UR36][R2.64+0x300], P0 ;  /* 0x0dc0030002117fae */ /* 0x0001e20008101d64 */
[----:B------:R-:W-:-:S03]  /*c840*/  PLOP3.LUT P0, PT, PT, PT, PT, 0x80, 0x0 ;  /* 0x000000000000781c */ /* 0x000fc60003f0f070 */
[----:B------:R0:W-:Y:S01]  /*c850*/  LDGSTS.E.BYPASS.LTC128B.128 [R17+0xfc00], desc[UR36][R2.64+0x380], P1 ;  /* 0x0fc0038002117fae */ /* 0x0001e20008901d64 */
[----:B------:R-:W-:-:S09]  /*c860*/  NOP ;  /* 0x0000000000007918 */ /* 0x000fd20000000000 */
.L_x_3287:
        /* <DEDUP_REMOVED lines=10> */
.L_x_3288:
[----:B------:R-:W-:Y:S01]  /*c910*/  VIADD R0, R0, 0x1 ;  /* 0x0000000100007836 */ /* 0x000fe20000000000 */
[----:B------:R1:W-:Y:S01]  /*c920*/  SYNCS.ARRIVE.TRANS64.A1T0 RZ, [R10+URZ+0x28c50], RZ ;  /* 0x028c50ff0aff79a7 */ /* 0x0003e2000810003f */
[----:B------:R-:W-:Y:S01]  /*c930*/  VIADD R22, R22, 0xffffffff ;  /* 0xffffffff16167836 */ /* 0x000fe20000000000 */
[----:B------:R-:W-:Y:S02]  /*c940*/  IADD3 R9, R9, -0x40, RZ ;  /* 0xffffffc009097810 */ /* 0x000fe40007ffe0ff */
[----:B------:R-:W-:-:S04]  /*c950*/  ISETP.NE.AND P0, PT, R0, 0x2, PT ;  /* 0x000000020000780c */ /* 0x000fc80003f05270 */
[----:B------:R-:W-:Y:S02]  /*c960*/  SEL R0, R0, RZ, P0 ;  /* 0x000000ff00007207 */ /* 0x000fe40000000000 */
[----:B0-----:R-:W-:Y:S02]  /*c970*/  SEL R2, RZ, 0x1, P0 ;  /* 0x00000001ff027807 */ /* 0x001fe40000000000 */
[----:B------:R-:W-:Y:S02]  /*c980*/  ISETP.GT.AND P0, PT, R22, UR45, PT ;  /* 0x0000002d16007c0c */ /* 0x000fe4000bf04270 */
[----:B------:R-:W-:-:S11]  /*c990*/  LOP3.LUT R21, R21, R2, RZ, 0x3c, !PT ;  /* 0x0000000215157212 */ /* 0x000fd600078e3cff */
[----:B-1----:R-:W-:Y:S05]  /*c9a0*/  @P0 BRA `(.L_x_3289) ;  /* 0xfffffff0008c0947 */ /* 0x002fea000383ffff */
.L_x_3274:
[----:B------:R-:W-:Y:S05]  /*c9b0*/  BSYNC B0 ;  /* 0x0000000000007941 */ /* 0x000fea0003800000 */
.L_x_3257:
[----:B------:R-:W0:Y:S01]  /*c9c0*/  S2R R3, SR_CgaCtaId ;  /* 0x0000000000037919 */ /* 0x000e220000008800 */
[----:B------:R-:W-:Y:S01]  /*c9d0*/  MOV R2, 0x400 ;  /* 0x0000040000027802 */ /* 0x000fe20000000f00 */
[----:B------:R-:W-:Y:S01]  /*c9e0*/  BSSY B0, `(.L_x_3290) ;  /* 0x0000005000007945 */ /* 0x000fe20003800000 */
[----:B------:R-:W-:Y:S02]  /*c9f0*/  SHF.L.U32 R4, R4, 0x1f, RZ ;  /* 0x0000001f04047819 */ /* 0x000fe400000006ff */
[----:B0-----:R-:W-:-:S04]  /*ca00*/  LEA R5, R3, R2, 0x18 ;  /* 0x0000000203057211 */ /* 0x001fc800078ec0ff */
[----:B------:R-:W0:Y:S02]  /*ca10*/  SYNCS.PHASECHK.TRANS64.TRYWAIT P0, [R5+URZ+0x28c20], R4 ;  /* 0x028c2004050075a7 */ /* 0x000e24000800017f */
[----:B0-----:R-:W-:Y:S05]  /*ca20*/  @!P0 BRA `(.L_x_3291) ;  /* 0x0000002400108947 */ /* 0x001fea0003800000 */
.L_x_3359:
[----:B------:R-:W-:Y:S05]  /*ca30*/  BSYNC B0 ;  /* 0x0000000000007941 */ /* 0x000fea0003800000 */
.L_x_3290:
[----:B------:R-:W-:-:S03]  /*ca40*/  UMOV UR4, 0xffffffff ;  /* 0xffffffff00047882 */ /* 0x000fc60000000000 */
[----:B------:R-:W-:Y:S05]  /*ca50*/  BRA.DIV UR4, `(.L_x_3292) ;  /* 0x0000002604187947 */ /* 0x000fea000b800000 */
[----:B------:R-:W1:Y:S02]  /*ca60*/  S2R R2, SR_TID.X ;  /* 0x0000000000027919 */ /* 0x000e640000002100 */
[----:B-1----:R-:W-:-:S04]  /*ca70*/  SHF.R.U32.HI R2, RZ, 0x5, R2 ;  /* 0x00000005ff027819 */ /* 0x002fc80000011602 */
[----:B------:R-:W-:-:S05]  /*ca80*/  LOP3.LUT R2, R2, 0x3, RZ, 0xc0, !PT ;  /* 0x0000000302027812 */ /* 0x000fca00078ec0ff */
[----:B------:R1:W3:Y:S02]  /*ca90*/  SHFL.IDX PT, R14, R2, RZ, 0x1f ;  /* 0x00001fff020e7589 */ /* 0x0002e400000e0000 */
.L_x_3362:
[----:B---3--:R-:W-:-:S13]  /*caa0*/  ISETP.NE.AND P0, PT, R14, RZ, PT ;  /* 0x000000ff0e00720c */ /* 0x008fda0003f05270 */
[----:B------:R-:W-:Y:S05]  /*cab0*/  @P0 BRA `(.L_x_3212) ;  /* 0x0000000000880947 */ /* 0x000fea0003800000 */
[----:B------:R-:W-:-:S03]  /*cac0*/  UMOV UR4, 0xffffffff ;  /* 0xffffffff00047882 */ /* 0x000fc60000000000 */
[----:B------:R-:W-:Y:S05]  /*cad0*/  BRA.DIV UR4, `(.L_x_3293) ;  /* 0x00000026042c7947 */ /* 0x000fea000b800000 */
[----:B------:R-:W-:-:S13]  /*cae0*/  ELECT P6, URZ, PT ;  /* 0x00000000003f782f */ /* 0x000fda00038c0000 */
.L_x_3365:
[----:B------:R-:W-:Y:S05]  /*caf0*/  @!P6 BRA `(.L_x_3212) ;  /* 0x000000000078e947 */ /* 0x000fea0003800000 */
[----:B------:R-:W-:-:S06]  /*cb00*/  ULOP3.LUT UR4, UR39, 0x2, URZ, 0xfc, !UPT ;  /* 0x0000000227047892 */ /* 0x000fcc000f8efc3f */
[----:B-1----:R-:W-:-:S05]  /*cb10*/  IMAD.U32 R2, RZ, RZ, UR4 ;  /* 0x00000004ff027e24 */ /* 0x002fca000f8e00ff */
[----:B------:R-:W-:-:S13]  /*cb20*/  ISETP.NE.AND P0, PT, R2, 0x3, PT ;  /* 0x000000030200780c */ /* 0x000fda0003f05270 */
[----:B------:R-:W-:Y:S05]  /*cb30*/  @!P0 BRA `(.L_x_3294) ;  /* 0x0000000000048947 */ /* 0x000fea0003800000 */
[----:B------:R-:W-:Y:S01]  /*cb40*/  BPT.TRAP 0x1 ;  /* 0x000000040000795c */ /* 0x000fe20000300000 */
.L_x_3294:
[C---:B0-----:R-:W-:Y:S01]  /*cb50*/  IMAD R4, R0.reuse, 0x8, R5 ;  /* 0x0000000800047824 */ /* 0x041fe200078e0205 */
[----:B------:R-:W-:Y:S02]  /*cb60*/  SHF.L.U32 R3, R21, 0x1f, RZ ;  /* 0x0000001f15037819 */ /* 0x000fe400000006ff */
[----:B------:R-:W-:Y:S02]  /*cb70*/  IADD3 R0, R0, 0x1, RZ ;  /* 0x0000000100007810 */ /* 0x000fe40007ffe0ff */
[----:B------:R-:W0:Y:S02]  /*cb80*/  SYNCS.PHASECHK.TRANS64.TRYWAIT P1, [R4+URZ+0x28c40], R3 ;  /* 0x028c4003040075a7 */ /* 0x000e24000802017f */
[----:B------:R-:W-:-:S04]  /*cb90*/  ISETP.NE.AND P2, PT, R0, 0x2, PT ;  /* 0x000000020000780c */ /* 0x000fc80003f45270 */
[----:B------:R-:W-:Y:S01]  /*cba0*/  SEL R2, RZ, 0x1, P2 ;  /* 0x00000001ff027807 */ /* 0x000fe20001000000 */
[----:B0-----:R-:W-:Y:S08]  /*cbb0*/  @!P1 BRA `(.L_x_3295) ;  /* 0x0000002400149947 */ /* 0x001ff00003800000 */
.L_x_3366:
[----:B------:R-:W-:Y:S02]  /*cbc0*/  SEL R0, R0, RZ, P2 ;  /* 0x000000ff00007207 */ /* 0x000fe40001000000 */
[----:B------:R-:W-:Y:S01]  /*cbd0*/  LOP3.LUT R2, R21, R2, RZ, 0x3c, !PT ;  /* 0x0000000215027212 */ /* 0x000fe200078e3cff */
[----:B------:R-:W-:Y:S06]  /*cbe0*/  @!P0 BRA `(.L_x_3296) ;  /* 0x0000000000048947 */ /* 0x000fec0003800000 */
[----:B------:R-:W-:Y:S01]  /*cbf0*/  BPT.TRAP 0x1 ;  /* 0x000000040000795c */ /* 0x000fe20000300000 */
.L_x_3296:
[----:B------:R-:W-:Y:S01]  /*cc00*/  IMAD R5, R0, 0x8, R5 ;  /* 0x0000000800057824 */ /* 0x000fe200078e0205 */
[----:B------:R-:W-:-:S04]  /*cc10*/  SHF.L.U32 R0, R2, 0x1f, RZ ;  /* 0x0000001f02007819 */ /* 0x000fc800000006ff */
[----:B------:R-:W1:Y:S02]  /*cc20*/  SYNCS.PHASECHK.TRANS64.TRYWAIT P1, [R5+URZ+0x28c40], R0 ;  /* 0x028c4000050075a7 */ /* 0x000e64000802017f */
[----:B-1----:R-:W-:Y:S05]  /*cc30*/  @!P1 BRA `(.L_x_3297) ;  /* 0x0000002400089947 */ /* 0x002fea0003800000 */
.L_x_3367:
[----:B------:R-:W-:Y:S05]  /*cc40*/  @!P0 BRA `(.L_x_3298) ;  /* 0x0000000000048947 */ /* 0x000fea0003800000 */
[----:B------:R-:W-:Y:S01]  /*cc50*/  BPT.TRAP 0x1 ;  /* 0x000000040000795c */ /* 0x000fe20000300000 */
.L_x_3298:
[----:B------:R-:W3:Y:S02]  /*cc60*/  SYNCS.PHASECHK.TRANS64.TRYWAIT P1, [R4+URZ+0x28c60], R3 ;  /* 0x028c6003040075a7 */ /* 0x000ee4000802017f */
[----:B---3--:R-:W-:Y:S05]  /*cc70*/  @!P1 BRA `(.L_x_3299) ;  /* 0x00000024000c9947 */ /* 0x008fea0003800000 */
.L_x_3368:
[----:B------:R-:W-:Y:S05]  /*cc80*/  @!P0 BRA `(.L_x_3300) ;  /* 0x0000000000048947 */ /* 0x000fea0003800000 */
[----:B------:R-:W-:Y:S01]  /*cc90*/  BPT.TRAP 0x1 ;  /* 0x000000040000795c */ /* 0x000fe20000300000 */
.L_x_3300:
[----:B----4-:R4:W0:Y:S02]  /*cca0*/  SYNCS.PHASECHK.TRANS64.TRYWAIT P0, [R5+URZ+0x28c60], R0 ;  /* 0x028c6000050075a7 */ /* 0x010824000800017f */
[----:B0-----:R-:W-:Y:S05]  /*ccb0*/  @!P0 NANOSLEEP.SYNCS 0x989680 ;  /* 0x009896800000895d */ /* 0x001fea0003900000 */
[----:B------:R-:W0:Y:S02]  /*ccc0*/  @!P0 SYNCS.PHASECHK.TRANS64 P0, [R5+URZ+0x28c60], R0 ;  /* 0x028c6000050085a7 */ /* 0x000e24000800007f */
[----:B0-----:R-:W-:Y:S05]  /*ccd0*/  @!P0 BRA `(.L_x_3300) ;  /* 0xfffffffc00f08947 */ /* 0x001fea000383ffff */
.L_x_3212:
[----:B------:R-:W-:Y:S05]  /*cce0*/  BSYNC B6 ;  /* 0x0000000000067941 */ /* 0x000fea0003800000 */
.L_x_3209:
[----:B------:R-:W-:Y:S05]  /*ccf0*/  EXIT ;  /* 0x000000000000794d */ /* 0x000fea0003800000 */
.L_x_3217:
[----:B0-----:R-:W-:-:S04]  /*cd00*/  IMAD.U32 R5, RZ, RZ, UR5 ;  /* 0x00000005ff057e24 */ /* 0x001fc8000f8e00ff */
[----:B------:R0:W1:Y:S03]  /*cd10*/  SYNCS.PHASECHK.TRANS64.TRYWAIT P1, [R5+URZ+0x28c50], R2 ;  /* 0x028c5002050075a7 */ /* 0x000066000802017f */
[----:B-1----:R-:W-:Y:S05]  /*cd20*/  @!P1 NANOSLEEP.SYNCS 0x989680 ;  /* 0x009896800000995d */ /* 0x002fea0003900000 */
[----:B------:R-:W1:Y:S02]  /*cd30*/  @!P1 SYNCS.PHASECHK.TRANS64 P1, [R5+URZ+0x28c50], R2 ;  /* 0x028c5002050095a7 */ /* 0x000e64000802007f */
[----:B-1----:R-:W-:Y:S05]  /*cd40*/  @!P1 BRA `(.L_x_3217) ;  /* 0xfffffffc00ec9947 */ /* 0x002fea000383ffff */
[----:B------:R-:W-:Y:S05]  /*cd50*/  BRA `(.L_x_3301) ;  /* 0xffffff4400947947 */ /* 0x000fea000383ffff */
.L_x_3223:
[----:B-1----:R-:W-:-:S04]  /*cd60*/  MOV R5, UR7 ;  /* 0x0000000700057c02 */ /* 0x002fc80008000f00 */
[----:B------:R1:W2:Y:S03]  /*cd70*/  SYNCS.PHASECHK.TRANS64.TRYWAIT P1, [R5+URZ+0x28c50], R2 ;  /* 0x028c5002050075a7 */ /* 0x0002a6000802017f */
[----:B--2---:R-:W-:Y:S05]  /*cd80*/  @!P1 NANOSLEEP.SYNCS 0x989680 ;  /* 0x009896800000995d */ /* 0x004fea0003900000 */
[----:B------:R-:W2:Y:S02]  /*cd90*/  @!P1 SYNCS.PHASECHK.TRANS64 P1, [R5+URZ+0x28c50], R2 ;  /* 0x028c5002050095a7 */ /* 0x000ea4000802007f */
[----:B--2---:R-:W-:Y:S05]  /*cda0*/  @!P1 BRA `(.L_x_3223) ;  /* 0xfffffffc00ec9947 */ /* 0x004fea000383ffff */
[----:B------:R-:W-:Y:S05]  /*cdb0*/  BRA `(.L_x_3222) ;  /* 0xffffff5000987947 */ /* 0x000fea000383ffff */
.L_x_3228:
[----:B0-----:R-:W-:-:S04]  /*cdc0*/  IMAD.U32 R0, RZ, RZ, UR41 ;  /* 0x00000029ff007e24 */ /* 0x001fc8000f8e00ff */
[----:B------:R0:W1:Y:S03]  /*cdd0*/  SYNCS.PHASECHK.TRANS64.TRYWAIT P0, [R0+URZ+0x28c00], R9 ;  /* 0x028c0009000075a7 */ /* 0x000066000800017f */
[----:B-1----:R-:W-:Y:S05]  /*cde0*/  @!P0 NANOSLEEP.SYNCS 0x989680 ;  /* 0x009896800000895d */ /* 0x002fea0003900000 */
[----:B------:R-:W1:Y:S02]  /*cdf0*/  @!P0 SYNCS.PHASECHK.TRANS64 P0, [R0+URZ+0x28c00], R9 ;  /* 0x028c0009000085a7 */ /* 0x000e64000800007f */
[----:B-1----:R-:W-:Y:S05]  /*ce00*/  @!P0 BRA `(.L_x_3228) ;  /* 0xfffffffc00ec8947 */ /* 0x002fea000383ffff */
[----:B------:R-:W-:Y:S05]  /*ce10*/  BRA `(.L_x_3302) ;  /* 0xffffff6400987947 */ /* 0x000fea000383ffff */
.L_x_3232:
[----:B-1----:R-:W-:-:S04]  /*ce20*/  IMAD.U32 R4, RZ, RZ, UR41 ;  /* 0x00000029ff047e24 */ /* 0x002fc8000f8e00ff */
[----:B------:R1:W2:Y:S03]  /*ce30*/  SYNCS.PHASECHK.TRANS64.TRYWAIT P1, [R4+URZ+0x28c30], R9 ;  /* 0x028c3009040075a7 */ /* 0x0002a6000802017f */
[----:B--2---:R-:W-:Y:S05]  /*ce40*/  @!P1 NANOSLEEP.SYNCS 0x989680 ;  /* 0x009896800000995d */ /* 0x004fea0003900000 */
[----:B------:R-:W2:Y:S02]  /*ce50*/  @!P1 SYNCS.PHASECHK.TRANS64 P1, [R4+URZ+0x28c30], R9 ;  /* 0x028c3009040095a7 */ /* 0x000ea4000802007f */
[----:B--2---:R-:W-:Y:S05]  /*ce60*/  @!P1 BRA `(.L_x_3232) ;  /* 0xfffffffc00ec9947 */ /* 0x004fea000383ffff */
[----:B------:R-:W-:Y:S05]  /*ce70*/  BRA `(.L_x_3231) ;  /* 0xffffff6400d87947 */ /* 0x000fea000383ffff */
.L_x_3237:
[----:B--2---:R-:W-:-:S04]  /*ce80*/  MOV R12, UR41 ;  /* 0x00000029000c7c02 */ /* 0x004fc80008000f00 */
[----:B------:R2:W4:Y:S03]  /*ce90*/  SYNCS.PHASECHK.TRANS64.TRYWAIT P1, [R12+URZ+0x28c50], R9 ;  /* 0x028c50090c0075a7 */ /* 0x000526000802017f */
[----:B----4-:R-:W-:Y:S05]  /*cea0*/  @!P1 NANOSLEEP.SYNCS 0x989680 ;  /* 0x009896800000995d */ /* 0x010fea0003900000 */
[----:B------:R-:W4:Y:S02]  /*ceb0*/  @!P1 SYNCS.PHASECHK.TRANS64 P1, [R12+URZ+0x28c50], R9 ;  /* 0x028c50090c0095a7 */ /* 0x000f24000802007f */
[----:B----4-:R-:W-:Y:S05]  /*cec0*/  @!P1 BRA `(.L_x_3237) ;  /* 0xfffffffc00ec9947 */ /* 0x010fea000383ffff */
[----:B------:R-:W-:Y:S05]  /*ced0*/  BRA `(.L_x_3236) ;  /* 0xffffff7800507947 */ /* 0x000fea000383ffff */
.L_x_3243:
[----:B-1----:R-:W-:-:S04]  /*cee0*/  IMAD.U32 R12, RZ, RZ, UR26 ;  /* 0x0000001aff0c7e24 */ /* 0x002fc8000f8e00ff */
[----:B------:R1:W2:Y:S03]  /*cef0*/  SYNCS.PHASECHK.TRANS64.TRYWAIT P2, [R12+URZ+0x28c30], R9 ;  /* 0x028c30090c0075a7 */ /* 0x0002a6000804017f */
[----:B--2---:R-:W-:Y:S05]  /*cf00*/  @!P2 NANOSLEEP.SYNCS 0x989680 ;  /* 0x009896800000a95d */ /* 0x004fea0003900000 */
[----:B------:R-:W2:Y:S02]  /*cf10*/  @!P2 SYNCS.PHASECHK.TRANS64 P2, [R12+URZ+0x28c30], R9 ;  /* 0x028c30090c00a5a7 */ /* 0x000ea4000804007f */
[----:B--2---:R-:W-:Y:S05]  /*cf20*/  @!P2 BRA `(.L_x_3243) ;  /* 0xfffffffc00eca947 */ /* 0x004fea000383ffff */
[----:B------:R-:W-:Y:S05]  /*cf30*/  BRA `(.L_x_3242) ;  /* 0xffffff7c00407947 */ /* 0x000fea000383ffff */
.L_x_3248:
[----:B--2---:R-:W-:-:S04]  /*cf40*/  IMAD.U32 R14, RZ, RZ, UR26 ;  /* 0x0000001aff0e7e24 */ /* 0x004fc8000f8e00ff */
[----:B------:R2:W4:Y:S03]  /*cf50*/  SYNCS.PHASECHK.TRANS64.TRYWAIT P2, [R14+URZ+0x28c50], R9 ;  /* 0x028c50090e0075a7 */ /* 0x000526000804017f */
[----:B----4-:R-:W-:Y:S05]  /*cf60*/  @!P2 NANOSLEEP.SYNCS 0x989680 ;  /* 0x009896800000a95d */ /* 0x010fea0003900000 */
[----:B------:R-:W4:Y:S02]  /*cf70*/  @!P2 SYNCS.PHASECHK.TRANS64 P2, [R14+URZ+0x28c50], R9 ;  /* 0x028c50090e00a5a7 */ /* 0x000f24000804007f */
[----:B----4-:R-:W-:Y:S05]  /*cf80*/  @!P2 BRA `(.L_x_3248) ;  /* 0xfffffffc00eca947 */ /* 0x010fea000383ffff */
[----:B------:R-:W-:Y:S05]  /*cf90*/  BRA `(.L_x_3247) ;  /* 0xffffff90005c7947 */ /* 0x000fea000383ffff */
.L_x_3262:
[----:B------:R-:W-:Y:S01]  /*cfa0*/  MOV R13, R23 ;  /* 0x00000017000d7202 */ /* 0x000fe20000000f00 */
[----:B------:R-:W-:Y:S01]  /*cfb0*/  IMAD.MOV.U32 R12, RZ, RZ, RZ ;  /* 0x000000ffff0c7224 */ /* 0x000fe200078e00ff */
[----:B------:R-:W-:Y:S01]  /*cfc0*/  MOV R15, 0xffffffff ;  /* 0xffffffff000f7802 */ /* 0x000fe20000000f00 */
[----:B------:R-:W-:-:S07]  /*cfd0*/  IMAD.MOV.U32 R11, RZ, RZ, 0x1f ;  /* 0x0000001fff0b7424 */ /* 0x000fce00078e00ff */
[----:B------:R-:W-:Y:S05]  /*cfe0*/  WARPSYNC.COLLECTIVE R15, `(.L_x_3303) ;  /* 0x000000000f087348 */ /* 0x000fea0003c00000 */
[----:B------:R0:W1:Y:S02]  /*cff0*/  SHFL.IDX P6, R14, R13, R12, R11 ;  /* 0x0000000c0d0e7389 */ /* 0x00006400000c000b */
[----:B01----:R-:W-:Y:S01]  /*d000*/  ENDCOLLECTIVE ;  /* 0x000000000000791b */ /* 0x003fe20003800000 */
.L_x_3303:
[----:B------:R-:W-:Y:S05]  /*d010*/  BRA `(.L_x_3304) ;  /* 0xffffffd400307947 */ /* 0x000fea000383ffff */
.L_x_3264:
[----:B0-----:R-:W-:-:S04]  /*d020*/  IMAD.U32 R3, RZ, RZ, UR43 ;  /* 0x0000002bff037e24 */ /* 0x001fc8000f8e00ff */
[----:B------:R0:W1:Y:S03]  /*d030*/  SYNCS.PHASECHK.TRANS64.TRYWAIT P0, [R3+URZ+0x28c40], R0 ;  /* 0x028c4000030075a7 */ /* 0x000066000800017f */
[----:B-1----:R-:W-:Y:S05]  /*d040*/  @!P0 NANOSLEEP.SYNCS 0x989680 ;  /* 0x009896800000895d */ /* 0x002fea0003900000 */
[----:B------:R-:W1:Y:S02]  /*d050*/  @!P0 SYNCS.PHASECHK.TRANS64 P0, [R3+URZ+0x28c40], R0 ;  /* 0x028c4000030085a7 */ /* 0x000e64000800007f */
[----:B-1----:R-:W-:Y:S05]  /*d060*/  @!P0 BRA `(.L_x_3264) ;  /* 0xfffffffc00ec8947 */ /* 0x002fea000383ffff */
[----:B------:R-:W-:Y:S05]  /*d070*/  BRA `(.L_x_3305) ;  /* 0xffffffd400607947 */ /* 0x000fea000383ffff */
.L_x_3265:
        /* <DEDUP_REMOVED lines=8> */
.L_x_3307:
[----:B------:R-:W-:Y:S05]  /*d100*/  BSYNC B0 ;  /* 0x0000000000007941 */ /* 0x000fea0003800000 */
.L_x_3306:
        /* <DEDUP_REMOVED lines=9> */
.L_x_3308:
[----:B------:R-:W-:Y:S02]  /*d1a0*/  IMAD.MOV.U32 R13, RZ, RZ, R5 ;  /* 0x000000ffff0d7224 */ /* 0x000fe400078e0005 */
[----:B------:R-:W-:Y:S01]  /*d1b0*/  IMAD.MOV.U32 R12, RZ, RZ, 0x1 ;  /* 0x00000001ff0c7424 */ /* 0x000fe200078e00ff */
[----:B------:R-:W-:-:S05]  /*d1c0*/  @P0 LEA R14, P1, R22, R14, 0x1 ;  /* 0x0000000e160e0211 */ /* 0x000fca00078208ff */
[----:B------:R-:W-:Y:S01]  /*d1d0*/  @P0 IMAD.X R3, RZ, RZ, R2, P1 ;  /* 0x000000ffff030224 */ /* 0x000fe200008e0602 */
[----:B------:R-:W-:-:S07]  /*d1e0*/  @P0 MOV R2, R14 ;  /* 0x0000000e00020202 */ /* 0x000fce0000000f00 */
[----:B------:R-:W-:Y:S05]  /*d1f0*/  WARPSYNC.COLLECTIVE R15, `(.L_x_3309) ;  /* 0x000000000f087348 */ /* 0x000fea0003c00000 */
[----:B------:R0:W1:Y:S02]  /*d200*/  SHFL.IDX P6, R14, R13, R12, R11 ;  /* 0x0000000c0d0e7389 */ /* 0x00006400000c000b */
[----:B01----:R-:W-:Y:S01]  /*d210*/  ENDCOLLECTIVE ;  /* 0x000000000000791b */ /* 0x003fe20003800000 */
.L_x_3309:
[----:B------:R-:W-:Y:S01]  /*d220*/  @!PT LDS RZ, [RZ] ;  /* 0x00000000fffff984 */ /* 0x000fe20000000800 */
[----:B------:R-:W-:Y:S01]  /*d230*/  @!PT LDS RZ, [RZ] ;  /* 0x00000000fffff984 */ /* 0x000fe20000000800 */
[----:B------:R-:W-:Y:S01]  /*d240*/  @!PT LDS RZ, [RZ] ;  /* 0x00000000fffff984 */ /* 0x000fe20000000800 */
[----:B------:R0:W-:Y:S01]  /*d250*/  @P0 LDGSTS.E.BYPASS.LTC128B.128 [R7+0x22400], desc[UR36][R2.64], !P2 ;  /* 0x2240000002070fae */ /* 0x0001e2000d101d64 */
[----:B------:R-:W-:Y:S01]  /*d260*/  ISETP.GE.AND P0, PT, R18, 0x11, PT ;  /* 0x000000111200780c */ /* 0x000fe20003f06270 */
[----:B------:R-:W-:-:S12]  /*d270*/  IMAD.MOV.U32 R13, RZ, RZ, R0 ;  /* 0x000000ffff0d7224 */ /* 0x000fd800078e0000 */
[----:B------:R-:W-:Y:S02]  /*d280*/  @P0 LEA R9, R30, UR43, 0x1 ;  /* 0x0000002b1e090c11 */ /* 0x000fe4000f8e08ff */
[----:B0-----:R-:W-:-:S07]  /*d290*/  MOV R4, R14 ;  /* 0x0000000e00047202 */ /* 0x001fce0000000f00 */
[----:B------:R-:W-:Y:S05]  /*d2a0*/  WARPSYNC.COLLECTIVE R15, `(.L_x_3310) ;  /* 0x000000000f087348 */ /* 0x000fea0003c00000 */
[----:B------:R0:W1:Y:S02]  /*d2b0*/  SHFL.IDX P6, R14, R13, R12, R11 ;  /* 0x0000000c0d0e7389 */ /* 0x00006400000c000b */
[----:B01----:R-:W-:Y:S01]  /*d2c0*/  ENDCOLLECTIVE ;  /* 0x000000000000791b */ /* 0x003fe20003800000 */
.L_x_3310:
[----:B------:R-:W-:Y:S01]  /*d2d0*/  MOV R13, R5 ;  /* 0x00000005000d7202 */ /* 0x000fe20000000f00 */
[----:B------:R-:W-:Y:S01]  /*d2e0*/  IMAD.MOV.U32 R12, RZ, RZ, 0x2 ;  /* 0x00000002ff0c7424 */ /* 0x000fe200078e00ff */
[----:B------:R-:W-:-:S13]  /*d2f0*/  @P0 LEA R2, P1, R22, R14, 0x1 ;  /* 0x0000000e16020211 */ /* 0x000fda00078208ff */
[----:B------:R-:W-:Y:S05]  /*d300*/  WARPSYNC.COLLECTIVE R15, `(.L_x_3311) ;  /* 0x000000000f087348 */ /* 0x000fea0003c00000 */
[----:B------:R0:W1:Y:S02]  /*d310*/  SHFL.IDX P6, R14, R13, R12, R11 ;  /* 0x0000000c0d0e7389 */ /* 0x00006400000c000b */
[----:B01----:R-:W-:Y:S01]  /*d320*/  ENDCOLLECTIVE ;  /* 0x000000000000791b */ /* 0x003fe20003800000 */
.L_x_3311:
[----:B------:R-:W-:-:S05]  /*d330*/  @P0 IMAD.X R3, RZ, RZ, R4, P1 ;  /* 0x000000ffff030224 */ /* 0x000fca00008e0604 */
[----:B------:R-:W-:Y:S01]  /*d340*/  @!PT LDS RZ, [RZ] ;  /* 0x00000000fffff984 */ /* 0x000fe20000000800 */
[----:B------:R-:W-:Y:S01]  /*d350*/  @!PT LDS RZ, [RZ] ;  /* 0x00000000fffff984 */ /* 0x000fe20000000800 */
[----:B------:R-:W-:Y:S01]  /*d360*/  @!PT LDS RZ, [RZ] ;  /* 0x00000000fffff984 */ /* 0x000fe20000000800 */
[----:B------:R0:W-:Y:S01]  /*d370*/  @P0 LDGSTS.E.BYPASS.LTC128B.128 [R9+0x22c00], desc[UR36][R2.64], !P2 ;  /* 0x22c0000002090fae */ /* 0x0001e2000d101d64 */
[----:B------:R-:W-:Y:S02]  /*d380*/  ISETP.GE.AND P0, PT, R18, 0x21, PT ;  /* 0x000000211200780c */ /* 0x000fe40003f06270 */
[----:B------:R-:W-:-:S11]  /*d390*/  MOV R13, R0 ;  /* 0x00000000000d7202 */ /* 0x000fd60000000f00 */
[----:B------:R-:W-:Y:S01]  /*d3a0*/  @P0 LEA R7, R30, UR43, 0x1 ;  /* 0x0000002b1e070c11 */ /* 0x000fe2000f8e08ff */
[----:B0-----:R-:W-:-:S07]  /*d3b0*/  IMAD.MOV.U32 R4, RZ, RZ, R14 ;  /* 0x000000ffff047224 */ /* 0x001fce00078e000e */
[----:B------:R-:W-:Y:S05]  /*d3c0*/  WARPSYNC.COLLECTIVE R15, `(.L_x_3312) ;  /* 0x000000000f087348 */ /* 0x000fea0003c00000 */
[----:B------:R0:W1:Y:S02]  /*d3d0*/  SHFL.IDX P6, R14, R13, R12, R11 ;  /* 0x0000000c0d0e7389 */ /* 0x00006400000c000b */
[----:B01----:R-:W-:Y:S01]  /*d3e0*/  ENDCOLLECTIVE ;  /* 0x000000000000791b */ /* 0x003fe20003800000 */
.L_x_3312:
[----:B------:R-:W-:Y:S01]  /*d3f0*/  IMAD.MOV.U32 R13, RZ, RZ, R5 ;  /* 0x000000ffff0d7224 */ /* 0x000fe200078e0005 */
[----:B------:R-:W-:Y:S02]  /*d400*/  MOV R12, 0x3 ;  /* 0x00000003000c7802 */ /* 0x000fe40000000f00 */
[----:B------:R-:W-:-:S13]  /*d410*/  @P0 LEA R2, P1, R22, R14, 0x1 ;  /* 0x0000000e16020211 */ /* 0x000fda00078208ff */
[----:B------:R-:W-:Y:S05]  /*d420*/  WARPSYNC.COLLECTIVE R15, `(.L_x_3313) ;  /* 0x000000000f087348 */ /* 0x000fea0003c00000 */
[----:B------:R0:W1:Y:S02]  /*d430*/  SHFL.IDX P6, R14, R13, R12, R11 ;  /* 0x0000000c0d0e7389 */ /* 0x00006400000c000b */
[----:B01----:R-:W-:Y:S01]  /*d440*/  ENDCOLLECTIVE ;  /* 0x000000000000791b */ /* 0x003fe20003800000 */
.L_x_3313:
[----:B------:R-:W-:-:S05]  /*d450*/  @P0 IMAD.X R3, RZ, RZ, R4, P1 ;  /* 0x000000ffff030224 */ /* 0x000fca00008e0604 */
[----:B------:R-:W-:Y:S01]  /*d460*/  @!PT LDS RZ, [RZ] ;  /* 0x00000000fffff984 */ /* 0x000fe20000000800 */
[----:B------:R-:W-:Y:S01]  /*d470*/  @!PT LDS RZ, [RZ] ;  /* 0x00000000fffff984 */ /* 0x000fe20000000800 */
[----:B------:R-:W-:Y:S01]  /*d480*/  @!PT LDS RZ, [RZ] ;  /* 0x00000000fffff984 */ /* 0x000fe20000000800 */
[----:B------:R0:W-:Y:S01]  /*d490*/  @P0 LDGSTS.E.BYPASS.LTC128B.128 [R7+0x23400], desc[UR36][R2.64], !P2 ;  /* 0x2340000002070fae */ /* 0x0001e2000d101d64 */
[----:B------:R-:W-:Y:S02]  /*d4a0*/  IMAD.MOV.U32 R13, RZ, RZ, R0 ;  /* 0x000000ffff0d7224 */ /* 0x000fe400078e0000 */
[----:B------:R-:W-:-:S07]  /*d4b0*/  IMAD.MOV.U32 R4, RZ, RZ, R14 ;  /* 0x000000ffff047224 */ /* 0x000fce00078e000e */
[----:B0-----:R-:W-:Y:S05]  /*d4c0*/  WARPSYNC.COLLECTIVE R15, `(.L_x_3314) ;  /* 0x000000000f087348 */ /* 0x001fea0003c00000 */
[----:B------:R1:W2:Y:S02]  /*d4d0*/  SHFL.IDX P6, R14, R13, R12, R11 ;  /* 0x0000000c0d0e7389 */ /* 0x0002a400000c000b */
[----:B012---:R-:W-:Y:S01]  /*d4e0*/  ENDCOLLECTIVE ;  /* 0x000000000000791b */ /* 0x007fe20003800000 */
.L_x_3314:
[----:B------:R-:W-:Y:S05]  /*d4f0*/  BRA `(.L_x_3315) ;  /* 0xffffffd400247947 */ /* 0x000fea000383ffff */
.L_x_3268:
[----:B------:R-:W-:Y:S01]  /*d500*/  MOV R13, R5 ;  /* 0x00000005000d7202 */ /* 0x000fe20000000f00 */
[----:B------:R-:W-:Y:S01]  /*d510*/  IMAD.MOV.U32 R12, RZ, RZ, RZ ;  /* 0x000000ffff0c7224 */ /* 0x000fe200078e00ff */
[----:B------:R-:W-:Y:S01]  /*d520*/  MOV R15, 0xffffffff ;  /* 0xffffffff000f7802 */ /* 0x000fe20000000f00 */
[----:B------:R-:W-:Y:S01]  /*d530*/  IMAD.MOV.U32 R11, RZ, RZ, 0x181f ;  /* 0x0000181fff0b7424 */ /* 0x000fe200078e00ff */
[----:B------:R-:W-:-:S07]  /*d540*/  LEA R35, R35, R36, 0x6 ;  /* 0x0000002423237211 */ /* 0x000fce00078e30ff */
[----:B------:R-:W-:Y:S05]  /*d550*/  WARPSYNC.COLLECTIVE R15, `(.L_x_3316) ;  /* 0x000000000f087348 */ /* 0x000fea0003c00000 */
[----:B------:R0:W1:Y:S02]  /*d560*/  SHFL.IDX P6, R14, R13, R12, R11 ;  /* 0x0000000c0d0e7389 */ /* 0x00006400000c000b */
[----:B01----:R-:W-:Y:S01]  /*d570*/  ENDCOLLECTIVE ;  /* 0x000000000000791b */ /* 0x003fe20003800000 */
.L_x_3316:
[----:B------:R-:W-:Y:S01]  /*d580*/  IADD3 R9, R35, 0x10, RZ ;  /* 0x0000001023097810 */ /* 0x000fe20007ffe0ff */
[----:B------:R-:W-:Y:S02]  /*d590*/  IMAD.MOV.U32 R13, RZ, RZ, R4 ;  /* 0x000000ffff0d7224 */ /* 0x000fe400078e0004 */
[----:B------:R-:W-:-:S07]  /*d5a0*/  IMAD.MOV.U32 R2, RZ, RZ, R14 ;  /* 0x000000ffff027224 */ /* 0x000fce00078e000e */
[----:B------:R-:W-:Y:S05]  /*d5b0*/  WARPSYNC.COLLECTIVE R15, `(.L_x_3317) ;  /* 0x000000000f087348 */ /* 0x000fea0003c00000 */
[----:B------:R0:W1:Y:S02]  /*d5c0*/  SHFL.IDX P6, R14, R13, R12, R11 ;  /* 0x0000000c0d0e7389 */ /* 0x00006400000c000b */
[----:B01----:R-:W-:Y:S01]  /*d5d0*/  ENDCOLLECTIVE ;  /* 0x000000000000791b */ /* 0x003fe20003800000 */
.L_x_3317:
[----:B------:R-:W-:Y:S02]  /*d5e0*/  ULDC UR4, c[0x0][0x288] ;  /* 0x0000a20000047ab9 */ /* 0x000fe40000000800 */
[----:B------:R-:W-:-:S05]  /*d5f0*/  IMAD R0, R0, UR4, RZ ;  /* 0x0000000400007c24 */ /* 0x000fca000f8e02ff */
[----:B------:R-:W-:Y:S01]  /*d600*/  ISETP.GE.AND P0, PT, R35, R0, PT ;  /* 0x000000002300720c */ /* 0x000fe20003f06270 */
[----:B------:R-:W-:Y:S02]  /*d610*/  IMAD.MOV.U32 R13, RZ, RZ, R5 ;  /* 0x000000ffff0d7224 */ /* 0x000fe400078e0005 */
[----:B------:R-:W-:-:S10]  /*d620*/  IMAD.MOV.U32 R12, RZ, RZ, 0x1 ;  /* 0x00000001ff0c7424 */ /* 0x000fd400078e00ff */
[----:B------:R-:W-:Y:S02]  /*d630*/  @!P0 LEA R7, R30, UR43, 0x1 ;  /* 0x0000002b1e078c11 */ /* 0x000fe4000f8e08ff */
[----:B------:R-:W-:-:S05]  /*d640*/  @!P0 LEA R14, P2, R22, R14, 0x1 ;  /* 0x0000000e160e8211 */ /* 0x000fca00078408ff */
[----:B------:R-:W-:Y:S02]  /*d650*/  @!P0 IMAD.X R3, RZ, RZ, R2, P2 ;  /* 0x000000ffff038224 */ /* 0x000fe400010e0602 */
[----:B------:R-:W-:-:S07]  /*d660*/  @!P0 IMAD.MOV.U32 R2, RZ, RZ, R14 ;  /* 0x000000ffff028224 */ /* 0x000fce00078e000e */
[----:B------:R-:W-:Y:S05]  /*d670*/  WARPSYNC.COLLECTIVE R15, `(.L_x_3318) ;  /* 0x000000000f087348 */ /* 0x000fea0003c00000 */
[----:B------:R0:W1:Y:S02]  /*d680*/  SHFL.IDX P6, R14, R13, R12, R11 ;  /* 0x0000000c0d0e7389 */ /* 0x00006400000c000b */
[----:B01----:R-:W-:Y:S01]  /*d690*/  ENDCOLLECTIVE ;  /* 0x000000000000791b */ /* 0x003fe20003800000 */
.L_x_3318:
[----:B------:R-:W-:Y:S01]  /*d6a0*/  @!PT LDS RZ, [RZ] ;  /* 0x00000000fffff984 */ /* 0x000fe20000000800 */
[----:B------:R-:W-:Y:S01]  /*d6b0*/  @!PT LDS RZ, [RZ] ;  /* 0x00000000fffff984 */ /* 0x000fe20000000800 */
[----:B------:R-:W-:Y:S01]  /*d6c0*/  @!PT LDS RZ, [RZ] ;  /* 0x00000000fffff984 */ /* 0x000fe20000000800 */
[----:B------:R0:W-:Y:S01]  /*d6d0*/  @!P0 LDGSTS.E.BYPASS.LTC128B.128 [R7+0x20400], desc[UR36][R2.64], !P1 ;  /* 0x2040000002078fae */ /* 0x0001e2000c901d64 */
[----:B------:R-:W-:Y:S01]  /*d6e0*/  ISETP.GE.AND P0, PT, R9, R0, PT ;  /* 0x000000000900720c */ /* 0x000fe20003f06270 */
[----:B------:R-:W-:Y:S01]  /*d6f0*/  IMAD.MOV.U32 R13, RZ, RZ, R4 ;  /* 0x000000ffff0d7224 */ /* 0x000fe200078e0004 */
[----:B0-----:R-:W-:-:S11]  /*d700*/  IADD3 R7, R35, 0x20, RZ ;  /* 0x0000002023077810 */ /* 0x001fd60007ffe0ff */
[----:B------:R-:W-:Y:S02]  /*d710*/  @!P0 LEA R9, R30, UR43, 0x1 ;  /* 0x0000002b1e098c11 */ /* 0x000fe4000f8e08ff */
[----:B------:R-:W-:-:S07]  /*d720*/  MOV R6, R14 ;  /* 0x0000000e00067202 */ /* 0x000fce0000000f00 */
[----:B------:R-:W-:Y:S05]  /*d730*/  WARPSYNC.COLLECTIVE R15, `(.L_x_3319) ;  /* 0x000000000f087348 */ /* 0x000fea0003c00000 */
[----:B------:R0:W1:Y:S02]  /*d740*/  SHFL.IDX P6, R14, R13, R12, R11 ;  /* 0x0000000c0d0e7389 */ /* 0x00006400000c000b */
[----:B01----:R-:W-:Y:S01]  /*d750*/  ENDCOLLECTIVE ;  /* 0x000000000000791b */ /* 0x003fe20003800000 */
.L_x_3319:
[----:B------:R-:W-:Y:S02]  /*d760*/  IMAD.MOV.U32 R13, RZ, RZ, R5 ;  /* 0x000000ffff0d7224 */ /* 0x000fe400078e0005 */
[----:B------:R-:W-:Y:S01]  /*d770*/  IMAD.MOV.U32 R12, RZ, RZ, 0x2 ;  /* 0x00000002ff0c7424 */ /* 0x000fe200078e00ff */
[----:B------:R-:W-:-:S13]  /*d780*/  @!P0 LEA R2, P2, R22, R14, 0x1 ;  /* 0x0000000e16028211 */ /* 0x000fda00078408ff */
[----:B------:R-:W-:Y:S05]  /*d790*/  WARPSYNC.COLLECTIVE R15, `(.L_x_3320) ;  /* 0x000000000f087348 */ /* 0x000fea0003c00000 */
[----:B------:R0:W1:Y:S02]  /*d7a0*/  SHFL.IDX P6, R14, R13, R12, R11 ;  /* 0x0000000c0d0e7389 */ /* 0x00006400000c000b */
[----:B01----:R-:W-:Y:S01]  /*d7b0*/  ENDCOLLECTIVE ;  /* 0x000000000000791b */ /* 0x003fe20003800000 */
.L_x_3320:
[----:B------:R-:W-:-:S05]  /*d7c0*/  @!P0 IMAD.X R3, RZ, RZ, R6, P2 ;  /* 0x000000ffff038224 */ /* 0x000fca00010e0606 */
[----:B------:R-:W-:Y:S01]  /*d7d0*/  @!PT LDS RZ, [RZ] ;  /* 0x00000000fffff984 */ /* 0x000fe20000000800 */
[----:B------:R-:W-:Y:S01]  /*d7e0*/  @!PT LDS RZ, [RZ] ;  /* 0x00000000fffff984 */ /* 0x000fe20000000800 */
[----:B------:R-:W-:Y:S01]  /*d7f0*/  @!PT LDS RZ, [RZ] ;  /* 0x00000000fffff984 */ /* 0x000fe20000000800 */
[----:B------:R0:W-:Y:S01]  /*d800*/  @!P0 LDGSTS.E.BYPASS.LTC128B.128 [R9+0x20c00], desc[UR36][R2.64], !P1 ;  /* 0x20c0000002098fae */ /* 0x0001e2000c901d64 */
[----:B------:R-:W-:Y:S01]  /*d810*/  ISETP.GE.AND P0, PT, R7, R0, PT ;  /* 0x000000000700720c */ /* 0x000fe20003f06270 */
[----:B------:R-:W-:-:S12]  /*d820*/  IMAD.MOV.U32 R13, RZ, RZ, R4 ;  /* 0x000000ffff0d7224 */ /* 0x000fd800078e0004 */
[----:B------:R-:W-:Y:S02]  /*d830*/  @!P0 LEA R7, R30, UR43, 0x1 ;  /* 0x0000002b1e078c11 */ /* 0x000fe4000f8e08ff */
[----:B0-----:R-:W-:-:S07]  /*d840*/  MOV R6, R14 ;  /* 0x0000000e00067202 */ /* 0x001fce0000000f00 */
[----:B------:R-:W-:Y:S05]  /*d850*/  WARPSYNC.COLLECTIVE R15, `(.L_x_3321) ;  /* 0x000000000f087348 */ /* 0x000fea0003c00000 */
[----:B------:R0:W1:Y:S02]  /*d860*/  SHFL.IDX P6, R14, R13, R12, R11 ;  /* 0x0000000c0d0e7389 */ /* 0x00006400000c000b */
[----:B01----:R-:W-:Y:S01]  /*d870*/  ENDCOLLECTIVE ;  /* 0x000000000000791b */ /* 0x003fe20003800000 */
.L_x_3321:
[----:B------:R-:W-:Y:S01]  /*d880*/  MOV R13, R5 ;  /* 0x00000005000d7202 */ /* 0x000fe20000000f00 */
[----:B------:R-:W-:Y:S01]  /*d890*/  IMAD.MOV.U32 R12, RZ, RZ, 0x3 ;  /* 0x00000003ff0c7424 */ /* 0x000fe200078e00ff */
[----:B------:R-:W-:-:S13]  /*d8a0*/  @!P0 LEA R2, P2, R22, R14, 0x1 ;  /* 0x0000000e16028211 */ /* 0x000fda00078408ff */
[----:B------:R-:W-:Y:S05]  /*d8b0*/  WARPSYNC.COLLECTIVE R15, `(.L_x_3322) ;  /* 0x000000000f087348 */ /* 0x000fea0003c00000 */
[----:B------:R0:W1:Y:S02]  /*d8c0*/  SHFL.IDX P6, R14, R13, R12, R11 ;  /* 0x0000000c0d0e7389 */ /* 0x00006400000c000b */
[----:B01----:R-:W-:Y:S01]  /*d8d0*/  ENDCOLLECTIVE ;  /* 0x000000000000791b */ /* 0x003fe20003800000 */
.L_x_3322:
[----:B------:R-:W-:-:S05]  /*d8e0*/  @!P0 IMAD.X R3, RZ, RZ, R6, P2 ;  /* 0x000000ffff038224 */ /* 0x000fca00010e0606 */
[----:B------:R-:W-:Y:S01]  /*d8f0*/  @!PT LDS RZ, [RZ] ;  /* 0x00000000fffff984 */ /* 0x000fe20000000800 */
[----:B------:R-:W-:Y:S01]  /*d900*/  @!PT LDS RZ, [RZ] ;  /* 0x00000000fffff984 */ /* 0x000fe20000000800 */
[----:B------:R-:W-:Y:S01]  /*d910*/  @!PT LDS RZ, [RZ] ;  /* 0x00000000fffff984 */ /* 0x000fe20000000800 */
[----:B------:R0:W-:Y:S01]  /*d920*/  @!P0 LDGSTS.E.BYPASS.LTC128B.128 [R7+0x21400], desc[UR36][R2.64], !P1 ;  /* 0x2140000002078fae */ /* 0x0001e2000c901d64 */
[----:B------:R-:W-:Y:S01]  /*d930*/  MOV R13, R4 ;  /* 0x00000004000d7202 */ /* 0x000fe20000000f00 */
[----:B------:R-:W-:-:S07]  /*d940*/  IMAD.MOV.U32 R6, RZ, RZ, R14 ;  /* 0x000000ffff067224 */ /* 0x000fce00078e000e */
[----:B0-----:R-:W-:Y:S05]  /*d950*/  WARPSYNC.COLLECTIVE R15, `(.L_x_3323) ;  /* 0x000000000f087348 */ /* 0x001fea0003c00000 */
[----:B------:R1:W2:Y:S02]  /*d960*/  SHFL.IDX P6, R14, R13, R12, R11 ;  /* 0x0000000c0d0e7389 */ /* 0x0002a400000c000b */
[----:B012---:R-:W-:Y:S01]  /*d970*/  ENDCOLLECTIVE ;  /* 0x000000000000791b */ /* 0x007fe20003800000 */
.L_x_3323:
[----:B------:R-:W-:Y:S05]  /*d980*/  BRA `(.L_x_3324) ;  /* 0xffffffd400c47947 */ /* 0x000fea000383ffff */
.L_x_3269:
[----:B0-----:R-:W-:-:S04]  /*d990*/  IMAD.U32 R3, RZ, RZ, UR43 ;  /* 0x0000002bff037e24 */ /* 0x001fc8000f8e00ff */
[----:B------:R0:W1:Y:S03]  /*d9a0*/  SYNCS.PHASECHK.TRANS64.TRYWAIT P0, [R3+URZ+0x28c20], R0 ;  /* 0x028c2000030075a7 */ /* 0x000066000800017f */
[----:B-1----:R-:W-:Y:S05]  /*d9b0*/  @!P0 NANOSLEEP.SYNCS 0x989680 ;  /* 0x009896800000895d */ /* 0x002fea0003900000 */
[----:B------:R-:W1:Y:S02]  /*d9c0*/  @!P0 SYNCS.PHASECHK.TRANS64 P0, [R3+URZ+0x28c20], R0 ;  /* 0x028c2000030085a7 */ /* 0x000e64000800007f */
[----:B-1----:R-:W-:Y:S05]  /*d9d0*/  @!P0 BRA `(.L_x_3269) ;  /* 0xfffffffc00ec8947 */ /* 0x002fea000383ffff */
[----:B------:R-:W-:Y:S05]  /*d9e0*/  BRA `(.L_x_3325) ;  /* 0xffffffd400f47947 */ /* 0x000fea000383ffff */
.L_x_3271:
[----:B0-----:R-:W-:-:S04]  /*d9f0*/  IMAD.U32 R3, RZ, RZ, UR43 ;  /* 0x0000002bff037e24 */ /* 0x001fc8000f8e00ff */
[----:B------:R0:W1:Y:S03]  /*da00*/  SYNCS.PHASECHK.TRANS64.TRYWAIT P0, [R3+URZ+0x28c60], R0 ;  /* 0x028c6000030075a7 */ /* 0x000066000800017f */
[----:B-1----:R-:W-:Y:S05]  /*da10*/  @!P0 NANOSLEEP.SYNCS 0x989680 ;  /* 0x009896800000895d */ /* 0x002fea0003900000 */
[----:B------:R-:W1:Y:S02]  /*da20*/  @!P0 SYNCS.PHASECHK.TRANS64 P0, [R3+URZ+0x28c60], R0 ;  /* 0x028c6000030085a7 */ /* 0x000e64000800007f */
[----:B-1----:R-:W-:Y:S05]  /*da30*/  @!P0 BRA `(.L_x_3271) ;  /* 0xfffffffc00ec8947 */ /* 0x002fea000383ffff */
[----:B------:R-:W-:Y:S05]  /*da40*/  BRA `(.L_x_3326) ;  /* 0xffffffd400f07947 */ /* 0x000fea000383ffff */
.L_x_3272:
[----:B------:R-:W-:Y:S01]  /*da50*/  BSSY B0, `(.L_x_3327) ;  /* 0x0000008000007945 */ /* 0x000fe20003800000 */
[----:B------:R-:W-:Y:S01]  /*da60*/  MOV R13, R6 ;  /* 0x00000006000d7202 */ /* 0x000fe20000000f00 */
[----:B------:R-:W-:Y:S01]  /*da70*/  IMAD.MOV.U32 R12, RZ, RZ, RZ ;  /* 0x000000ffff0c7224 */ /* 0x000fe200078e00ff */
[----:B------:R-:W-:Y:S01]  /*da80*/  MOV R15, 0xffffffff ;  /* 0xffffffff000f7802 */ /* 0x000fe20000000f00 */
[----:B------:R-:W-:-:S07]  /*da90*/  IMAD.MOV.U32 R11, RZ, RZ, 0x181f ;  /* 0x0000181fff0b7424 */ /* 0x000fce00078e00ff */
[----:B------:R-:W-:Y:S05]  /*daa0*/  WARPSYNC.COLLECTIVE R15, `(.L_x_3328) ;  /* 0x000000000f087348 */ /* 0x000fea0003c00000 */
[----:B------:R0:W1:Y:S02]  /*dab0*/  SHFL.IDX P6, R14, R13, R12, R11 ;  /* 0x0000000c0d0e7389 */ /* 0x00006400000c000b */
[----:B01----:R-:W-:Y:S01]  /*dac0*/  ENDCOLLECTIVE ;  /* 0x000000000000791b */ /* 0x003fe20003800000 */
.L_x_3328:
[----:B------:R-:W-:Y:S05]  /*dad0*/  BSYNC B0 ;  /* 0x0000000000007941 */ /* 0x000fea0003800000 */
.L_x_3327:
[----:B------:R-:W-:Y:S01]  /*dae0*/  IMAD.MOV.U32 R13, RZ, RZ, R0 ;  /* 0x000000ffff0d7224 */ /* 0x000fe200078e0000 */
[----:B------:R-:W-:Y:S01]  /*daf0*/  MOV R12, RZ ;  /* 0x000000ff000c7202 */ /* 0x000fe20000000f00 */
[----:B------:R-:W-:Y:S01]  /*db00*/  IMAD.MOV.U32 R11, RZ, RZ, 0x181f ;  /* 0x0000181fff0b7424 */ /* 0x000fe200078e00ff */
[----:B------:R-:W-:Y:S01]  /*db10*/  SHF.L.U32 R8, R22, 0x1, RZ ;  /* 0x0000000116087819 */ /* 0x000fe200000006ff */
[----:B------:R-:W-:Y:S01]  /*db20*/  IMAD.MOV.U32 R15, RZ, RZ, -0x1 ;  /* 0xffffffffff0f7424 */ /* 0x000fe200078e00ff */
[----:B------:R-:W-:Y:S01]  /*db30*/  LOP3.LUT R4, R17, 0x1, RZ, 0xc0, !PT ;  /* 0x0000000111047812 */ /* 0x000fe200078ec0ff */
[----:B------:R-:W-:Y:S01]  /*db40*/  IMAD.MOV.U32 R3, RZ, RZ, R14 ;  /* 0x000000ffff037224 */ /* 0x000fe200078e000e */
[----:B------:R-:W-:-:S07]  /*db50*/  LEA R7, R30, UR43, 0x1 ;  /* 0x0000002b1e077c11 */ /* 0x000fce000f8e08ff */
[----:B------:R-:W-:Y:S05]  /*db60*/  WARPSYNC.COLLECTIVE R15, `(.L_x_3329) ;  /* 0x000000000f087348 */ /* 0x000fea0003c00000 */
[----:B------:R0:W1:Y:S02]  /*db70*/  SHFL.IDX P6, R14, R13, R12, R11 ;  /* 0x0000000c0d0e7389 */ /* 0x00006400000c000b */
[----:B01----:R-:W-:Y:S01]  /*db80*/  ENDCOLLECTIVE ;  /* 0x000000000000791b */ /* 0x003fe20003800000 */
.L_x_3329:
[----:B------:R-:W-:Y:S02]  /*db90*/  ISETP.NE.U32.AND P1, PT, R4, 0x1, PT ;  /* 0x000000010400780c */ /* 0x000fe40003f25070 */
[C---:B------:R-:W-:Y:S02]  /*dba0*/  LOP3.LUT P5, RZ, R17.reuse, 0x2, RZ, 0xc0, !PT ;  /* 0x0000000211ff7812 */ /* 0x040fe400078ac0ff */
[C---:B------:R-:W-:Y:S02]  /*dbb0*/  LOP3.LUT P4, RZ, R17.reuse, 0x4, RZ, 0xc0, !PT ;  /* 0x0000000411ff7812 */ /* 0x040fe4000788c0ff */
[C---:B------:R-:W-:Y:S02]  /*dbc0*/  LOP3.LUT P3, RZ, R17.reuse, 0x8, RZ, 0xc0, !PT ;  /* 0x0000000811ff7812 */ /* 0x040fe4000786c0ff */
[----:B------:R-:W-:Y:S02]  /*dbd0*/  LOP3.LUT P2, RZ, R17, 0x10, RZ, 0xc0, !PT ;  /* 0x0000001011ff7812 */ /* 0x000fe4000784c0ff */
[----:B------:R-:W-:-:S02]  /*dbe0*/  LOP3.LUT R16, R16, 0xfffffeff, RZ, 0xc0, !PT ;  /* 0xfffffeff10107812 */ /* 0x000fc400078ec0ff */
[----:B------:R-:W-:Y:S01]  /*dbf0*/  PRMT R4, R17, 0x8880, RZ ;  /* 0x0000888011047816 */ /* 0x000fe200000000ff */
[----:B------:R-:W-:Y:S01]  /*dc00*/  IMAD.MOV.U32 R13, RZ, RZ, R6 ;  /* 0x000000ffff0d7224 */ /* 0x000fe200078e0006 */
[----:B------:R-:W-:Y:S02]  /*dc10*/  @P1 LOP3.LUT R16, R16, 0x100, RZ, 0xfc, !PT ;  /* 0x0000010010101812 */ /* 0x000fe400078efcff */
[----:B------:R-:W-:Y:S02]  /*dc20*/  MOV R12, 0x1 ;  /* 0x00000001000c7802 */ /* 0x000fe40000000f00 */
[----:B------:R-:W-:Y:S02]  /*dc30*/  LOP3.LUT R16, R16, 0xfffffdff, RZ, 0xc0, !PT ;  /* 0xfffffdff10107812 */ /* 0x000fe400078ec0ff */
[----:B------:R-:W-:-:S05]  /*dc40*/  IADD3 R2, P0, R14, R8, RZ ;  /* 0x000000080e027210 */ /* 0x000fca0007f1e0ff */
[----:B------:R-:W-:Y:S01]  /*dc50*/  IMAD.X R3, RZ, RZ, R3, P0 ;  /* 0x000000ffff037224 */ /* 0x000fe200000e0603 */
[----:B------:R-:W-:Y:S02]  /*dc60*/  ISETP.LT.OR P0, PT, R18, 0x1, P1 ;  /* 0x000000011200780c */ /* 0x000fe40000f01670 */
[----:B------:R-:W-:-:S11]  /*dc70*/  LOP3.LUT P1, RZ, R17, 0x20, RZ, 0xc0, !PT ;  /* 0x0000002011ff7812 */ /* 0x000fd6000782c0ff */
[----:B------:R-:W-:Y:S01]  /*dc80*/  @!PT LDS RZ, [RZ] ;  /* 0x00000000fffff984 */ /* 0x000fe20000000800 */
[----:B------:R-:W-:Y:S01]  /*dc90*/  @!PT LDS RZ, [RZ] ;  /* 0x00000000fffff984 */ /* 0x000fe20000000800 */
[----:B------:R-:W-:Y:S01]  /*dca0*/  @!PT LDS RZ, [RZ] ;  /* 0x00000000fffff984 */ /* 0x000fe20000000800 */
        /* <DEDUP_REMOVED lines=12> */
[----:B------:R-:W-:-:S13]  /*dd70*/  ISETP.LT.OR P6, PT, R18, 0x1, !P0 ;  /* 0x000000011200780c */ /* 0x000fda00047c1670 */
[----:B------:R0:W-:Y:S01]  /*dd80*/  LDGSTS.E.BYPASS.LTC128B.128 [R7+0xc400], desc[UR36][R2.64+0x300], !P6 ;  /* 0x0c40030002077fae */ /* 0x0001e2000f101d64 */
[----:B------:R-:W-:Y:S01]  /*dd90*/  ISETP.GT.AND P6, PT, R4, -0x1, PT ;  /* 0xffffffff0400780c */ /* 0x000fe20003fc4270 */
[----:B------:R-:W-:-:S12]  /*dda0*/  IMAD.MOV.U32 R4, RZ, RZ, RZ ;  /* 0x000000ffff047224 */ /* 0x000fd800078e00ff */
[----:B------:R-:W-:Y:S02]  /*ddb0*/  @P6 LOP3.LUT R16, R16, 0x200, RZ, 0xfc, !PT ;  /* 0x0000020010106812 */ /* 0x000fe400078efcff */
[----:B------:R-:W-:-:S13]  /*ddc0*/  ISETP.LT.OR P6, PT, R18, 0x1, P6 ;  /* 0x000000011200780c */ /* 0x000fda00037c1670 */
[----:B------:R0:W-:Y:S02]  /*ddd0*/  LDGSTS.E.BYPASS.LTC128B.128 [R7+0xe400], desc[UR36][R2.64+0x380], !P6 ;  /* 0x0e40038002077fae */ /* 0x0001e4000f101d64 */
[----:B0-----:R-:W-:Y:S05]  /*dde0*/  WARPSYNC.COLLECTIVE R15, `(.L_x_3330) ;  /* 0x000000000f087348 */ /* 0x001fea0003c00000 */
[----:B------:R1:W2:Y:S02]  /*ddf0*/  SHFL.IDX P6, R14, R13, R12, R11 ;  /* 0x0000000c0d0e7389 */ /* 0x0002a400000c000b */
[----:B012---:R-:W-:Y:S01]  /*de00*/  ENDCOLLECTIVE ;  /* 0x000000000000791b */ /* 0x007fe20003800000 */
.L_x_3330:
[----:B------:R-:W-:Y:S02]  /*de10*/  IMAD.MOV.U32 R13, RZ, RZ, R0 ;  /* 0x000000ffff0d7224 */ /* 0x000fe400078e0000 */
[----:B------:R-:W-:-:S07]  /*de20*/  IMAD.MOV.U32 R5, RZ, RZ, R14 ;  /* 0x000000ffff057224 */ /* 0x000fce00078e000e */
[----:B------:R-:W-:Y:S05]  /*de30*/  WARPSYNC.COLLECTIVE R15, `(.L_x_3331) ;  /* 0x000000000f087348 */ /* 0x000fea0003c00000 */
[----:B------:R0:W1:Y:S02]  /*de40*/  SHFL.IDX P6, R14, R13, R12, R11 ;  /* 0x0000000c0d0e7389 */ /* 0x00006400000c000b */
[----:B01----:R-:W-:Y:S01]  /*de50*/  ENDCOLLECTIVE ;  /* 0x000000000000791b */ /* 0x003fe20003800000 */
.L_x_3331:
[----:B------:R-:W-:Y:S02]  /*de60*/  IMAD.MOV.U32 R13, RZ, RZ, R6 ;  /* 0x000000ffff0d7224 */ /* 0x000fe400078e0006 */
[----:B------:R-:W-:Y:S01]  /*de70*/  IMAD.MOV.U32 R12, RZ, RZ, 0x2 ;  /* 0x00000002ff0c7424 */ /* 0x000fe200078e00ff */
[----:B------:R-:W-:-:S04]  /*de80*/  IADD3 R2, P6, R14, R8, RZ ;  /* 0x000000080e027210 */ /* 0x000fc80007fde0ff */
[----:B------:R-:W-:Y:S02]  /*de90*/  IADD3.X R3, RZ, R5, RZ, P6, !PT ;  /* 0x00000005ff037210 */ /* 0x000fe400037fe4ff */
[----:B------:R-:W-:-:S04]  /*dea0*/  LOP3.LUT P6, RZ, R16, 0x100, RZ, 0xc0, !PT ;  /* 0x0000010010ff7812 */ /* 0x000fc800078cc0ff */
[----:B------:R-:W-:-:S13]  /*deb0*/  ISETP.LT.OR P6, PT, R18, 0x11, P6 ;  /* 0x000000111200780c */ /* 0x000fda00037c1670 */
        /* <DEDUP_REMOVED lines=18> */
[----:B------:R0:W-:Y:S02]  /*dfe0*/  LDGSTS.E.BYPASS.LTC128B.128 [R7+0xec00], desc[UR36][R2.64+0x380], !P6 ;  /* 0x0ec0038002077fae */ /* 0x0001e4000f101d64 */
[----:B0-----:R-:W-:Y:S05]  /*dff0*/  WARPSYNC.COLLECTIVE R15, `(.L_x_3332) ;  /* 0x000000000f087348 */ /* 0x001fea0003c00000 */
[----:B------:R1:W2:Y:S02]  /*e000*/  SHFL.IDX P6, R14, R13, R12, R11 ;  /* 0x0000000c0d0e7389 */ /* 0x0002a400000c000b */
[----:B012---:R-:W-:Y:S01]  /*e010*/  ENDCOLLECTIVE ;  /* 0x000000000000791b */ /* 0x007fe20003800000 */
.L_x_3332:
[----:B------:R-:W-:Y:S01]  /*e020*/  IMAD.MOV.U32 R13, RZ, RZ, R0 ;  /* 0x000000ffff0d7224 */ /* 0x000fe200078e0000 */
[----:B------:R-:W-:-:S07]  /*e030*/  MOV R9, R14 ;  /* 0x0000000e00097202 */ /* 0x000fce0000000f00 */
[----:B------:R-:W-:Y:S05]  /*e040*/  WARPSYNC.COLLECTIVE R15, `(.L_x_3333) ;  /* 0x000000000f087348 */ /* 0x000fea0003c00000 */
[----:B------:R0:W1:Y:S02]  /*e050*/  SHFL.IDX P6, R14, R13, R12, R11 ;  /* 0x0000000c0d0e7389 */ /* 0x00006400000c000b */
[----:B01----:R-:W-:Y:S01]  /*e060*/  ENDCOLLECTIVE ;  /* 0x000000000000791b */ /* 0x003fe20003800000 */
.L_x_3333:
[----:B------:R-:W-:Y:S01]  /*e070*/  MOV R13, R6 ;  /* 0x00000006000d7202 */ /* 0x000fe20000000f00 */
[----:B------:R-:W-:Y:S01]  /*e080*/  IMAD.MOV.U32 R12, RZ, RZ, 0x3 ;  /* 0x00000003ff0c7424 */ /* 0x000fe200078e00ff */
[----:B------:R-:W-:-:S05]  /*e090*/  IADD3 R2, P6, R14, R8, RZ ;  /* 0x000000080e027210 */ /* 0x000fca0007fde0ff */
[----:B------:R-:W-:Y:S01]  /*e0a0*/  IMAD.X R3, RZ, RZ, R9, P6 ;  /* 0x000000ffff037224 */ /* 0x000fe200030e0609 */
        /* <DEDUP_REMOVED lines=24> */
.L_x_3334:
[----:B------:R-:W-:Y:S01]  /*e230*/  MOV R13, R0 ;  /* 0x00000000000d7202 */ /* 0x000fe20000000f00 */
[----:B------:R-:W-:-:S07]  /*e240*/  IMAD.MOV.U32 R6, RZ, RZ, R14 ;  /* 0x000000ffff067224 */ /* 0x000fce00078e000e */
[----:B------:R-:W-:Y:S05]  /*e250*/  WARPSYNC.COLLECTIVE R15, `(.L_x_3335) ;  /* 0x000000000f087348 */ /* 0x000fea0003c00000 */
[----:B------:R0:W1:Y:S02]  /*e260*/  SHFL.IDX P6, R14, R13, R12, R11 ;  /* 0x0000000c0d0e7389 */ /* 0x00006400000c000b */
[----:B01----:R-:W-:Y:S01]  /*e270*/  ENDCOLLECTIVE ;  /* 0x000000000000791b */ /* 0x003fe20003800000 */
.L_x_3335:
[----:B------:R-:W-:Y:S05]  /*e280*/  BRA `(.L_x_3336) ;  /* 0xffffffd400847947 */ /* 0x000fea000383ffff */
.L_x_3279:
[----:B-1----:R1:W2:Y:S02]  /*e290*/  SYNCS.PHASECHK.TRANS64.TRYWAIT P0, [R10+URZ+0x28c40], R20 ;  /* 0x028c40140a0075a7 */ /* 0x0022a4000800017f */
[----:B--2---:R-:W-:Y:S05]  /*e2a0*/  @!P0 NANOSLEEP.SYNCS 0x989680 ;  /* 0x009896800000895d */ /* 0x004fea0003900000 */
[----:B------:R-:W2:Y:S02]  /*e2b0*/  @!P0 SYNCS.PHASECHK.TRANS64 P0, [R10+URZ+0x28c40], R20 ;  /* 0x028c40140a0085a7 */ /* 0x000ea4000800007f */
[----:B--2---:R-:W-:Y:S05]  /*e2c0*/  @!P0 BRA `(.L_x_3279) ;  /* 0xfffffffc00f08947 */ /* 0x004fea000383ffff */
[----:B------:R-:W-:Y:S05]  /*e2d0*/  BRA `(.L_x_3337) ;  /* 0xffffffd800bc7947 */ /* 0x000fea000383ffff */
.L_x_3280:
[----:B------:R-:W-:Y:S01]  /*e2e0*/  BSSY B1, `(.L_x_3338) ;  /* 0x0000008000017945 */ /* 0x000fe20003800000 */
[----:B------:R-:W-:Y:S01]  /*e2f0*/  IMAD.MOV.U32 R13, RZ, RZ, R29 ;  /* 0x000000ffff0d7224 */ /* 0x000fe200078e001d */
[----:B------:R-:W-:Y:S01]  /*e300*/  MOV R12, RZ ;  /* 0x000000ff000c7202 */ /* 0x000fe20000000f00 */
[----:B------:R-:W-:Y:S02]  /*e310*/  IMAD.MOV.U32 R11, RZ, RZ, 0x181f ;  /* 0x0000181fff0b7424 */ /* 0x000fe400078e00ff */
[----:B------:R-:W-:-:S07]  /*e320*/  IMAD.MOV.U32 R15, RZ, RZ, -0x1 ;  /* 0xffffffffff0f7424 */ /* 0x000fce00078e00ff */
[----:B-1----:R-:W-:Y:S05]  /*e330*/  WARPSYNC.COLLECTIVE R15, `(.L_x_3339) ;  /* 0x000000000f087348 */ /* 0x002fea0003c00000 */
[----:B------:R0:W2:Y:S02]  /*e340*/  SHFL.IDX P6, R14, R13, R12, R11 ;  /* 0x0000000c0d0e7389 */ /* 0x0000a400000c000b */
[----:B012---:R-:W-:Y:S01]  /*e350*/  ENDCOLLECTIVE ;  /* 0x000000000000791b */ /* 0x007fe20003800000 */
.L_x_3339:
[----:B------:R-:W-:Y:S05]  /*e360*/  BSYNC B1 ;  /* 0x0000000000017941 */ /* 0x000fea0003800000 */
.L_x_3338:
        /* <DEDUP_REMOVED lines=9> */
.L_x_3340:
[----:B------:R-:W-:Y:S01]  /*e400*/  MOV R13, R29 ;  /* 0x0000001d000d7202 */ /* 0x000fe20000000f00 */
[----:B------:R-:W-:Y:S01]  /*e410*/  IMAD.MOV.U32 R12, RZ, RZ, 0x1 ;  /* 0x00000001ff0c7424 */ /* 0x000fe200078e00ff */
[----:B------:R-:W-:-:S13]  /*e420*/  IADD3 R2, P0, R14, R8, RZ ;  /* 0x000000080e027210 */ /* 0x000fda0007f1e0ff */
[----:B------:R-:W-:Y:S05]  /*e430*/  WARPSYNC.COLLECTIVE R15, `(.L_x_3341) ;  /* 0x000000000f087348 */ /* 0x000fea0003c00000 */
[----:B------:R0:W1:Y:S02]  /*e440*/  SHFL.IDX P6, R14, R13, R12, R11 ;  /* 0x0000000c0d0e7389 */ /* 0x00006400000c000b */
[----:B01----:R-:W-:Y:S01]  /*e450*/  ENDCOLLECTIVE ;  /* 0x000000000000791b */ /* 0x003fe20003800000 */
.L_x_3341:
[----:B------:R-:W-:-:S05]  /*e460*/  IMAD.X R3, RZ, RZ, R3, P0 ;  /* 0x000000ffff037224 */ /* 0x000fca00000e0603 */
[----:B------:R-:W-:Y:S01]  /*e470*/  @!PT LDS RZ, [RZ] ;  /* 0x00000000fffff984 */ /* 0x000fe20000000800 */
[----:B------:R-:W-:Y:S01]  /*e480*/  @!PT LDS RZ, [RZ] ;  /* 0x00000000fffff984 */ /* 0x000fe20000000800 */
[----:B------:R-:W-:Y:S01]  /*e490*/  @!PT LDS RZ, [RZ] ;  /* 0x00000000fffff984 */ /* 0x000fe20000000800 */
[----:B------:R0:W-:Y:S01]  /*e4a0*/  LDGSTS.E.BYPASS.LTC128B.128 [R27+0x22400], desc[UR36][R2.64], !P1 ;  /* 0x22400000021b7fae */ /* 0x0001e2000c901d64 */
[----:B------:R-:W-:Y:S01]  /*e4b0*/  MOV R13, R26 ;  /* 0x0000001a000d7202 */ /* 0x000fe20000000f00 */
[----:B0-----:R-:W-:-:S07]  /*e4c0*/  IMAD.MOV.U32 R3, RZ, RZ, R14 ;  /* 0x000000ffff037224 */ /* 0x001fce00078e000e */
[----:B------:R-:W-:Y:S05]  /*e4d0*/  WARPSYNC.COLLECTIVE R15, `(.L_x_3342) ;  /* 0x000000000f087348 */ /* 0x000fea0003c00000 */
[----:B------:R0:W1:Y:S02]  /*e4e0*/  SHFL.IDX P6, R14, R13, R12, R11 ;  /* 0x0000000c0d0e7389 */ /* 0x00006400000c000b */
[----:B01----:R-:W-:Y:S01]  /*e4f0*/  ENDCOLLECTIVE ;  /* 0x000000000000791b */ /* 0x003fe20003800000 */
.L_x_3342:
[----:B------:R-:W-:Y:S01]  /*e500*/  IMAD.MOV.U32 R13, RZ, RZ, R29 ;  /* 0x000000ffff0d7224 */ /* 0x000fe200078e001d */
[----:B------:R-:W-:Y:S02]  /*e510*/  MOV R12, 0x2 ;  /* 0x00000002000c7802 */ /* 0x000fe40000000f00 */
[----:B------:R-:W-:-:S13]  /*e520*/  IADD3 R2, P0, R14, R8, RZ ;  /* 0x000000080e027210 */ /* 0x000fda0007f1e0ff */
[----:B------:R-:W-:Y:S05]  /*e530*/  WARPSYNC.COLLECTIVE R15, `(.L_x_3343) ;  /* 0x000000000f087348 */ /* 0x000fea0003c00000 */
[----:B------:R0:W1:Y:S02]  /*e540*/  SHFL.IDX P6, R14, R13, R12, R11 ;  /* 0x0000000c0d0e7389 */ /* 0x00006400000c000b */
[----:B01----:R-:W-:Y:S01]  /*e550*/  ENDCOLLECTIVE ;  /* 0x000000000000791b */ /* 0x003fe20003800000 */
.L_x_3343:
[----:B------:R-:W-:-:S05]  /*e560*/  IMAD.X R3, RZ, RZ, R3, P0 ;  /* 0x000000ffff037224 */ /* 0x000fca00000e0603 */
[----:B------:R-:W-:Y:S01]  /*e570*/  @!PT LDS RZ, [RZ] ;  /* 0x00000000fffff984 */ /* 0x000fe20000000800 */
[----:B------:R-:W-:Y:S01]  /*e580*/  @!PT LDS RZ, [RZ] ;  /* 0x00000000fffff984 */ /* 0x000fe20000000800 */
[----:B------:R-:W-:Y:S01]  /*e590*/  @!PT LDS RZ, [RZ] ;  /* 0x00000000fffff984 */ /* 0x000fe20000000800 */
[----:B------:R0:W-:Y:S01]  /*e5a0*/  LDGSTS.E.BYPASS.LTC128B.128 [R27+0x22c00], desc[UR36][R2.64], !P1 ;  /* 0x22c00000021b7fae */ /* 0x0001e2000c901d64 */
[----:B------:R-:W-:Y:S02]  /*e5b0*/  IMAD.MOV.U32 R13, RZ, RZ, R26 ;  /* 0x000000ffff0d7224 */ /* 0x000fe400078e001a */
[----:B0-----:R-:W-:-:S07]  /*e5c0*/  IMAD.MOV.U32 R3, RZ, RZ, R14 ;  /* 0x000000ffff037224 */ /* 0x001fce00078e000e */
[----:B------:R-:W-:Y:S05]  /*e5d0*/  WARPSYNC.COLLECTIVE R15, `(.L_x_3344) ;  /* 0x000000000f087348 */ /* 0x000fea0003c00000 */
[----:B------:R0:W1:Y:S02]  /*e5e0*/  SHFL.IDX P6, R14, R13, R12, R11 ;  /* 0x0000000c0d0e7389 */ /* 0x00006400000c000b */
[----:B01----:R-:W-:Y:S01]  /*e5f0*/  ENDCOLLECTIVE ;  /* 0x000000000000791b */ /* 0x003fe20003800000 */
.L_x_3344:
[----:B------:R-:W-:Y:S02]  /*e600*/  IMAD.MOV.U32 R13, RZ, RZ, R29 ;  /* 0x000000ffff0d7224 */ /* 0x000fe400078e001d */
[----:B------:R-:W-:Y:S01]  /*e610*/  IMAD.MOV.U32 R12, RZ, RZ, 0x3 ;  /* 0x00000003ff0c7424 */ /* 0x000fe200078e00ff */
[----:B------:R-:W-:-:S13]  /*e620*/  IADD3 R2, P0, R14, R8, RZ ;  /* 0x000000080e027210 */ /* 0x000fda0007f1e0ff */
[----:B------:R-:W-:Y:S05]  /*e630*/  WARPSYNC.COLLECTIVE R15, `(.L_x_3345) ;  /* 0x000000000f087348 */ /* 0x000fea0003c00000 */
[----:B------:R0:W1:Y:S02]  /*e640*/  SHFL.IDX P6, R14, R13, R12, R11 ;  /* 0x0000000c0d0e7389 */ /* 0x00006400000c000b */
[----:B01----:R-:W-:Y:S01]  /*e650*/  ENDCOLLECTIVE ;  /* 0x000000000000791b */ /* 0x003fe20003800000 */
.L_x_3345:
[----:B------:R-:W-:-:S05]  /*e660*/  IADD3.X R3, RZ, R3, RZ, P0, !PT ;  /* 0x00000003ff037210 */ /* 0x000fca00007fe4ff */
[----:B------:R-:W-:Y:S01]  /*e670*/  @!PT LDS RZ, [RZ] ;  /* 0x00000000fffff984 */ /* 0x000fe20000000800 */
[----:B------:R-:W-:Y:S01]  /*e680*/  @!PT LDS RZ, [RZ] ;  /* 0x00000000fffff984 */ /* 0x000fe20000000800 */
[----:B------:R-:W-:Y:S01]  /*e690*/  @!PT LDS RZ, [RZ] ;  /* 0x00000000fffff984 */ /* 0x000fe20000000800 */
[----:B------:R0:W-:Y:S01]  /*e6a0*/  LDGSTS.E.BYPASS.LTC128B.128 [R27+0x23400], desc[UR36][R2.64], !P1 ;  /* 0x23400000021b7fae */ /* 0x0001e2000c901d64 */
[----:B------:R-:W-:Y:S01]  /*e6b0*/  IMAD.MOV.U32 R13, RZ, RZ, R26 ;  /* 0x000000ffff0d7224 */ /* 0x000fe200078e001a */
[----:B------:R-:W-:-:S07]  /*e6c0*/  MOV R34, R14 ;  /* 0x0000000e00227202 */ /* 0x000fce0000000f00 */
[----:B0-----:R-:W-:Y:S05]  /*e6d0*/  WARPSYNC.COLLECTIVE R15, `(.L_x_3346) ;  /* 0x000000000f087348 */ /* 0x001fea0003c00000 */
[----:B------:R1:W2:Y:S02]  /*e6e0*/  SHFL.IDX P6, R14, R13, R12, R11 ;  /* 0x0000000c0d0e7389 */ /* 0x0002a400000c000b */
[----:B012---:R-:W-:Y:S01]  /*e6f0*/  ENDCOLLECTIVE ;  /* 0x000000000000791b */ /* 0x007fe20003800000 */
.L_x_3346:
[----:B------:R-:W-:Y:S05]  /*e700*/  BRA `(.L_x_3347) ;  /* 0xffffffd800707947 */ /* 0x000fea000383ffff */
.L_x_3285:
[----:B---3--:R3:W4:Y:S02]  /*e710*/  SYNCS.PHASECHK.TRANS64.TRYWAIT P0, [R10+URZ+0x28c60], R20 ;  /* 0x028c60140a0075a7 */ /* 0x008724000800017f */
[----:B----4-:R-:W-:Y:S05]  /*e720*/  @!P0 NANOSLEEP.SYNCS 0x989680 ;  /* 0x009896800000895d */ /* 0x010fea0003900000 */
[----:B------:R-:W4:Y:S02]  /*e730*/  @!P0 SYNCS.PHASECHK.TRANS64 P0, [R10+URZ+0x28c60], R20 ;  /* 0x028c60140a0085a7 */ /* 0x000f24000800007f */
[----:B----4-:R-:W-:Y:S05]  /*e740*/  @!P0 BRA `(.L_x_3285) ;  /* 0xfffffffc00f08947 */ /* 0x010fea000383ffff */
[----:B------:R-:W-:Y:S05]  /*e750*/  BRA `(.L_x_3348) ;  /* 0xffffffd800bc7947 */ /* 0x000fea000383ffff */
.L_x_3286:
[----:B------:R-:W-:Y:S01]  /*e760*/  BSSY B1, `(.L_x_3349) ;  /* 0x0000008000017945 */ /* 0x000fe20003800000 */
[----:B------:R-:W-:Y:S01]  /*e770*/  IMAD.MOV.U32 R13, RZ, RZ, R19 ;  /* 0x000000ffff0d7224 */ /* 0x000fe200078e0013 */
[----:B------:R-:W-:Y:S01]  /*e780*/  MOV R12, RZ ;  /* 0x000000ff000c7202 */ /* 0x000fe20000000f00 */
[----:B------:R-:W-:Y:S02]  /*e790*/  IMAD.MOV.U32 R11, RZ, RZ, 0x181f ;  /* 0x0000181fff0b7424 */ /* 0x000fe400078e00ff */
[----:B------:R-:W-:-:S07]  /*e7a0*/  IMAD.MOV.U32 R15, RZ, RZ, -0x1 ;  /* 0xffffffffff0f7424 */ /* 0x000fce00078e00ff */
[----:B-123--:R-:W-:Y:S05]  /*e7b0*/  WARPSYNC.COLLECTIVE R15, `(.L_x_3350) ;  /* 0x000000000f087348 */ /* 0x00efea0003c00000 */
[----:B------:R0:W4:Y:S02]  /*e7c0*/  SHFL.IDX P6, R14, R13, R12, R11 ;  /* 0x0000000c0d0e7389 */ /* 0x00012400000c000b */
[----:B01234-:R-:W-:Y:S01]  /*e7d0*/  ENDCOLLECTIVE ;  /* 0x000000000000791b */ /* 0x01ffe20003800000 */
.L_x_3350:
[----:B------:R-:W-:Y:S05]  /*e7e0*/  BSYNC B1 ;  /* 0x0000000000017941 */ /* 0x000fea0003800000 */
.L_x_3349:
[----:B------:R-:W-:Y:S01]  /*e7f0*/  IMAD.MOV.U32 R13, RZ, RZ, R18 ;  /* 0x000000ffff0d7224 */ /* 0x000fe200078e0012 */
[----:B------:R-:W-:Y:S01]  /*e800*/  MOV R11, 0x181f ;  /* 0x0000181f000b7802 */ /* 0x000fe20000000f00 */
[----:B------:R-:W-:Y:S01]  /*e810*/  IMAD.MOV.U32 R12, RZ, RZ, RZ ;  /* 0x000000ffff0c7224 */ /* 0x000fe200078e00ff */
[----:B------:R-:W-:Y:S01]  /*e820*/  MOV R3, R14 ;  /* 0x0000000e00037202 */ /* 0x000fe20000000f00 */
[----:B------:R-:W-:Y:S01]  /*e830*/  IMAD.MOV.U32 R15, RZ, RZ, -0x1 ;  /* 0xffffffffff0f7424 */ /* 0x000fe200078e00ff */
[----:B------:R-:W-:Y:S02]  /*e840*/  LEA R17, R17, UR43, 0x1 ;  /* 0x0000002b11117c11 */ /* 0x000fe4000f8e08ff */
[----:B------:R-:W-:-:S13]  /*e850*/  LOP3.LUT P2, RZ, R16, 0x20, RZ, 0xc0, !PT ;  /* 0x0000002010ff7812 */ /* 0x000fda000784c0ff */
[----:B------:R-:W-:Y:S05]  /*e860*/  WARPSYNC.COLLECTIVE R15, `(.L_x_3351) ;  /* 0x000000000f087348 */ /* 0x000fea0003c00000 */
[----:B------:R0:W1:Y:S02]  /*e870*/  SHFL.IDX P6, R14, R13, R12, R11 ;  /* 0x0000000c0d0e7389 */ /* 0x00006400000c000b */
[----:B01----:R-:W-:Y:S01]  /*e880*/  ENDCOLLECTIVE ;  /* 0x000000000000791b */ /* 0x003fe20003800000 */
.L_x_3351:
[C---:B------:R-:W-:Y:S02]  /*e890*/  LOP3.LUT P1, RZ, R16.reuse, 0x10, RZ, 0xc0, !PT ;  /* 0x0000001010ff7812 */ /* 0x040fe4000782c0ff */
[----:B------:R-:W-:Y:S02]  /*e8a0*/  P2R R4, PR, RZ, 0x20 ;  /* 0x00000020ff047803 */ /* 0x000fe40000000000 */
[----:B------:R-:W-:Y:S01]  /*e8b0*/  MOV R13, R19 ;  /* 0x00000013000d7202 */ /* 0x000fe20000000f00 */
[----:B------:R-:W-:Y:S01]  /*e8c0*/  IMAD.MOV.U32 R12, RZ, RZ, 0x1 ;  /* 0x00000001ff0c7424 */ /* 0x000fe200078e00ff */
[----:B------:R-:W-:Y:S02]  /*e8d0*/  LOP3.LUT P6, RZ, R16, 0x40, RZ, 0xc0, !PT ;  /* 0x0000004010ff7812 */ /* 0x000fe400078cc0ff */
[----:B------:R-:W-:-:S05]  /*e8e0*/  IADD3 R2, P0, R14, R8, RZ ;  /* 0x000000080e027210 */ /* 0x000fca0007f1e0ff */
[----:B------:R-:W-:Y:S01]  /*e8f0*/  IMAD.X R3, RZ, RZ, R3, P0 ;  /* 0x000000ffff037224 */ /* 0x000fe200000e0603 */
[----:B------:R-:W-:-:S05]  /*e900*/  ISETP.NE.U32.AND P0, PT, R28, RZ, PT ;  /* 0x000000ff1c00720c */ /* 0x000fca0003f05070 */
[----:B------:R-:W-:Y:S01]  /*e910*/  @!PT LDS RZ, [RZ] ;  /* 0x00000000fffff984 */ /* 0x000fe20000000800 */
[----:B------:R-:W-:Y:S01]  /*e920*/  @!PT LDS RZ, [RZ] ;  /* 0x00000000fffff984 */ /* 0x000fe20000000800 */
[----:B------:R-:W-:Y:S01]  /*e930*/  @!PT LDS RZ, [RZ] ;  /* 0x00000000fffff984 */ /* 0x000fe20000000800 */
[----:B------:R0:W-:Y:S08]  /*e940*/  LDGSTS.E.BYPASS.LTC128B.128 [R17+0x400], desc[UR36][R2.64], !P6 ;  /* 0x0040000002117fae */ /* 0x0001f0000f101d64 */
[----:B0-----:R-:W-:Y:S05]  /*e950*/  WARPSYNC.COLLECTIVE R15, `(.L_x_3352) ;  /* 0x000000000f087348 */ /* 0x001fea0003c00000 */
[----:B------:R1:W2:Y:S02]  /*e960*/  SHFL.IDX P6, R14, R13, R12, R11 ;  /* 0x0000000c0d0e7389 */ /* 0x0002a400000c000b */
[----:B012---:R-:W-:Y:S01]  /*e970*/  ENDCOLLECTIVE ;  /* 0x000000000000791b */ /* 0x007fe20003800000 */
.L_x_3352:
[----:B------:R-:W-:Y:S01]  /*e980*/  @!PT LDS RZ, [RZ] ;  /* 0x00000000fffff984 */ /* 0x000fe20000000800 */
[----:B------:R-:W-:Y:S01]  /*e990*/  @!PT LDS RZ, [RZ] ;  /* 0x00000000fffff984 */ /* 0x000fe20000000800 */
[----:B------:R-:W-:Y:S01]  /*e9a0*/  @!PT LDS RZ, [RZ] ;  /* 0x00000000fffff984 */ /* 0x000fe20000000800 */
[----:B------:R0:W-:Y:S04]  /*e9b0*/  LDGSTS.E.BYPASS.LTC128B.128 [R17+0x2400], desc[UR36][R2.64+0x80], !P2 ;  /* 0x0240008002117fae */ /* 0x0001e8000d101d64 */
[----:B------:R0:W-:Y:S01]  /*e9c0*/  LDGSTS.E.BYPASS.LTC128B.128 [R17+0x4400], desc[UR36][R2.64+0x100], !P1 ;  /* 0x0440010002117fae */ /* 0x0001e2000c901d64 */
[----:B------:R-:W-:-:S03]  /*e9d0*/  ISETP.NE.U32.AND P1, PT, R25, RZ, PT ;  /* 0x000000ff1900720c */ /* 0x000fc60003f25070 */
[----:B------:R0:W-:Y:S01]  /*e9e0*/  LDGSTS.E.BYPASS.LTC128B.128 [R17+0x6400], desc[UR36][R2.64+0x180], !P5 ;  /* 0x0640018002117fae */ /* 0x0001e2000e901d64 */
[----:B------:R-:W-:Y:S02]  /*e9f0*/  LOP3.LUT P5, RZ, R16, 0x40, RZ, 0xc0, !PT ;  /* 0x0000004010ff7812 */ /* 0x000fe400078ac0ff */
[----:B------:R-:W-:Y:S01]  /*ea00*/  MOV R13, R18 ;  /* 0x00000012000d7202 */ /* 0x000fe20000000f00 */
[----:B------:R0:W-:Y:S04]  /*ea10*/  LDGSTS.E.BYPASS.LTC128B.128 [R17+0x8400], desc[UR36][R2.64+0x200], !P4 ;  /* 0x0840020002117fae */ /* 0x0001e8000e101d64 */
[----:B------:R0:W-:Y:S01]  /*ea20*/  LDGSTS.E.BYPASS.LTC128B.128 [R17+0xa400], desc[UR36][R2.64+0x280], !P3 ;  /* 0x0a40028002117fae */ /* 0x0001e2000d901d64 */
[----:B------:R-:W-:-:S03]  /*ea30*/  IMAD.MOV.U32 R5, RZ, RZ, R14 ;  /* 0x000000ffff057224 */ /* 0x000fc600078e000e */
[----:B------:R0:W-:Y:S04]  /*ea40*/  LDGSTS.E.BYPASS.LTC128B.128 [R17+0xc400], desc[UR36][R2.64+0x300], P0 ;  /* 0x0c40030002117fae */ /* 0x0001e80008101d64 */
[----:B0-----:R-:W-:Y:S05]  /*ea50*/  WARPSYNC.COLLECTIVE R15, `(.L_x_3353) ;  /* 0x000000000f087348 */ /* 0x001fea0003c00000 */
[----:B------:R1:W2:Y:S02]  /*ea60*/  SHFL.IDX P6, R14, R13, R12, R11 ;  /* 0x0000000c0d0e7389 */ /* 0x0002a400000c000b */
[----:B012---:R-:W-:Y:S01]  /*ea70*/  ENDCOLLECTIVE ;  /* 0x000000000000791b */ /* 0x007fe20003800000 */
.L_x_3353:
[----:B------:R-:W-:Y:S01]  /*ea80*/  @!PT LDS RZ, [RZ] ;  /* 0x00000000fffff984 */ /* 0x000fe20000000800 */
[----:B------:R-:W-:Y:S01]  /*ea90*/  @!PT LDS RZ, [RZ] ;  /* 0x00000000fffff984 */ /* 0x000fe20000000800 */
[----:B------:R-:W-:Y:S01]  /*eaa0*/  @!PT LDS RZ, [RZ] ;  /* 0x00000000fffff984 */ /* 0x000fe20000000800 */
[----:B------:R0:W-:Y:S01]  /*eab0*/  LDGSTS.E.BYPASS.LTC128B.128 [R17+0xe400], desc[UR36][R2.64+0x380], P1 ;  /* 0x0e40038002117fae */ /* 0x0001e20008901d64 */
[----:B------:R-:W-:Y:S01]  /*eac0*/  IMAD.MOV.U32 R13, RZ, RZ, R19 ;  /* 0x000000ffff0d7224 */ /* 0x000fe200078e0013 */
[----:B------:R-:W-:Y:S02]  /*ead0*/  MOV R12, 0x2 ;  /* 0x00000002000c7802 */ /* 0x000fe40000000f00 */
[----:B0-----:R-:W-:Y:S02]  /*eae0*/  IADD3 R2, P2, R14, R8, RZ ;  /* 0x000000080e027210 */ /* 0x001fe40007f5e0ff */
[----:B------:R-:W-:-:S03]  /*eaf0*/  LOP3.LUT P6, RZ, R16, 0x10, RZ, 0xc0, !PT ;  /* 0x0000001010ff7812 */ /* 0x000fc600078cc0ff */
[----:B------:R-:W-:Y:S01]  /*eb00*/  IMAD.X R3, RZ, RZ, R5, P2 ;  /* 0x000000ffff037224 */ /* 0x000fe200010e0605 */
[----:B------:R-:W-:-:S04]  /*eb10*/  LOP3.LUT P2, RZ, R16, 0x20, RZ, 0xc0, !PT ;  /* 0x0000002010ff7812 */ /* 0x000fc8000784c0ff */
[----:B------:R0:W-:Y:S01]  /*eb20*/  LDGSTS.E.BYPASS.LTC128B.128 [R17+0xc00], desc[UR36][R2.64], !P5 ;  /* 0x00c0000002117fae */ /* 0x0001e2000e901d64 */
[----:B------:R-:W-:-:S04]  /*eb30*/  ISETP.NE.AND P5, PT, R4, RZ, PT ;  /* 0x000000ff0400720c */ /* 0x000fc80003fa5270 */
[----:B------:R-:W-:-:S04]  /*eb40*/  P2R R4, PR, RZ, 0x20 ;  /* 0x00000020ff047803 */ /* 0x000fc80000000000 */
[----:B------:R0:W-:Y:S04]  /*eb50*/  LDGSTS.E.BYPASS.LTC128B.128 [R17+0x2c00], desc[UR36][R2.64+0x80], !P2 ;  /* 0x02c0008002117fae */ /* 0x0001e8000d101d64 */
[----:B------:R0:W-:Y:S02]  /*eb60*/  LDGSTS.E.BYPASS.LTC128B.128 [R17+0x4c00], desc[UR36][R2.64+0x100], !P6 ;  /* 0x04c0010002117fae */ /* 0x0001e4000f101d64 */
[----:B0-----:R-:W-:Y:S05]  /*eb70*/  WARPSYNC.COLLECTIVE R15, `(.L_x_3354) ;  /* 0x000000000f087348 */ /* 0x001fea0003c00000 */
[----:B------:R1:W2:Y:S02]  /*eb80*/  SHFL.IDX P6, R14, R13, R12, R11 ;  /* 0x0000000c0d0e7389 */ /* 0x0002a400000c000b */
[----:B012---:R-:W-:Y:S01]  /*eb90*/  ENDCOLLECTIVE ;  /* 0x000000000000791b */ /* 0x007fe20003800000 */
.L_x_3354:
[----:B------:R-:W-:Y:S01]  /*eba0*/  @!PT LDS RZ, [RZ] ;  /* 0x00000000fffff984 */ /* 0x000fe20000000800 */
[----:B------:R-:W-:Y:S01]  /*ebb0*/  @!PT LDS RZ, [RZ] ;  /* 0x00000000fffff984 */ /* 0x000fe20000000800 */
[----:B------:R-:W-:Y:S01]  /*ebc0*/  @!PT LDS RZ, [RZ] ;  /* 0x00000000fffff984 */ /* 0x000fe20000000800 */
[----:B------:R0:W-:Y:S01]  /*ebd0*/  LDGSTS.E.BYPASS.LTC128B.128 [R17+0x6c00], desc[UR36][R2.64+0x180], !P5 ;  /* 0x06c0018002117fae */ /* 0x0001e2000e901d64 */
[----:B------:R-:W-:-:S03]  /*ebe0*/  LOP3.LUT P5, RZ, R16, 0x40, RZ, 0xc0, !PT ;  /* 0x0000004010ff7812 */ /* 0x000fc600078ac0ff */
[----:B------:R0:W-:Y:S04]  /*ebf0*/  LDGSTS.E.BYPASS.LTC128B.128 [R17+0x8c00], desc[UR36][R2.64+0x200], !P4 ;  /* 0x08c0020002117fae */ /* 0x0001e8000e101d64 */
[----:B------:R0:W-:Y:S01]  /*ec00*/  LDGSTS.E.BYPASS.LTC128B.128 [R17+0xac00], desc[UR36][R2.64+0x280], !P3 ;  /* 0x0ac0028002117fae */ /* 0x0001e2000d901d64 */
[----:B------:R-:W-:-:S03]  /*ec10*/  IMAD.MOV.U32 R13, RZ, RZ, R18 ;  /* 0x000000ffff0d7224 */ /* 0x000fc600078e0012 */
[----:B------:R0:W-:Y:S04]  /*ec20*/  LDGSTS.E.BYPASS.LTC128B.128 [R17+0xcc00], desc[UR36][R2.64+0x300], P0 ;  /* 0x0cc0030002117fae */ /* 0x0001e80008101d64 */
[----:B------:R0:W-:Y:S01]  /*ec30*/  LDGSTS.E.BYPASS.LTC128B.128 [R17+0xec00], desc[UR36][R2.64+0x380], P1 ;  /* 0x0ec0038002117fae */ /* 0x0001e20008901d64 */
[----:B------:R-:W-:-:S07]  /*ec40*/  IMAD.MOV.U32 R20, RZ, RZ, R14 ;  /* 0x000000ffff147224 */ /* 0x000fce00078e000e */
[----:B0-----:R-:W-:Y:S05]  /*ec50*/  WARPSYNC.COLLECTIVE R15, `(.L_x_3355) ;  /* 0x000000000f087348 */ /* 0x001fea0003c00000 */
[----:B------:R1:W2:Y:S02]  /*ec60*/  SHFL.IDX P6, R14, R13, R12, R11 ;  /* 0x0000000c0d0e7389 */ /* 0x0002a400000c000b */
[----:B012---:R-:W-:Y:S01]  /*ec70*/  ENDCOLLECTIVE ;  /* 0x000000000000791b */ /* 0x007fe20003800000 */
.L_x_3355:
[----:B------:R-:W-:Y:S02]  /*ec80*/  IMAD.MOV.U32 R13, RZ, RZ, R19 ;  /* 0x000000ffff0d7224 */ /* 0x000fe400078e0013 */
[----:B------:R-:W-:Y:S01]  /*ec90*/  IMAD.MOV.U32 R12, RZ, RZ, 0x3 ;  /* 0x00000003ff0c7424 */ /* 0x000fe200078e00ff */
[----:B------:R-:W-:Y:S02]  /*eca0*/  IADD3 R2, P2, R14, R8, RZ ;  /* 0x000000080e027210 */ /* 0x000fe40007f5e0ff */
[C---:B------:R-:W-:Y:S02]  /*ecb0*/  LOP3.LUT P6, RZ, R16.reuse, 0x10, RZ, 0xc0, !PT ;  /* 0x0000001010ff7812 */ /* 0x040fe400078cc0ff */
[----:B------:R-:W-:Y:S02]  /*ecc0*/  IADD3.X R3, RZ, R20, RZ, P2, !PT ;  /* 0x00000014ff037210 */ /* 0x000fe400017fe4ff */
[----:B------:R-:W-:-:S03]  /*ecd0*/  LOP3.LUT P2, RZ, R16, 0x20, RZ, 0xc0, !PT ;  /* 0x0000002010ff7812 */ /* 0x000fc6000784c0ff */
[----:B------:R-:W-:Y:S01]  /*ece0*/  @!PT LDS RZ, [RZ] ;  /* 0x00000000fffff984 */ /* 0x000fe20000000800 */
[----:B------:R-:W-:Y:S01]  /*ecf0*/  @!PT LDS RZ, [RZ] ;  /* 0x00000000fffff984 */ /* 0x000fe20000000800 */
[----:B------:R-:W-:Y:S01]  /*ed00*/  @!PT LDS RZ, [RZ] ;  /* 0x00000000fffff984 */ /* 0x000fe20000000800 */
[----:B------:R0:W-:Y:S01]  /*ed10*/  LDGSTS.E.BYPASS.LTC128B.128 [R17+0x1400], desc[UR36][R2.64], !P5 ;  /* 0x0140000002117fae */ /* 0x0001e2000e901d64 */
[----:B------:R-:W-:Y:S01]  /*ed20*/  ISETP.NE.AND P5, PT, R4, RZ, PT ;  /* 0x000000ff0400720c */ /* 0x000fe20003fa5270 */
[----:B------:R-:W-:-:S08]  /*ed30*/  IMAD.MOV.U32 R4, RZ, RZ, RZ ;  /* 0x000000ffff047224 */ /* 0x000fd000078e00ff */
[----:B------:R0:W-:Y:S04]  /*ed40*/  LDGSTS.E.BYPASS.LTC128B.128 [R17+0x3400], desc[UR36][R2.64+0x80], !P2 ;  /* 0x0340008002117fae */ /* 0x0001e8000d101d64 */
[----:B------:R0:W-:Y:S02]  /*ed50*/  LDGSTS.E.BYPASS.LTC128B.128 [R17+0x5400], desc[UR36][R2.64+0x100], !P6 ;  /* 0x0540010002117fae */ /* 0x0001e4000f101d64 */
[----:B0-----:R-:W-:Y:S05]  /*ed60*/  WARPSYNC.COLLECTIVE R15, `(.L_x_3356) ;  /* 0x000000000f087348 */ /* 0x001fea0003c00000 */
[----:B------:R1:W2:Y:S02]  /*ed70*/  SHFL.IDX P6, R14, R13, R12, R11 ;  /* 0x0000000c0d0e7389 */ /* 0x0002a400000c000b */
[----:B012---:R-:W-:Y:S01]  /*ed80*/  ENDCOLLECTIVE ;  /* 0x000000000000791b */ /* 0x007fe20003800000 */
.L_x_3356:
[----:B------:R-:W-:Y:S01]  /*ed90*/  @!PT LDS RZ, [RZ] ;  /* 0x00000000fffff984 */ /* 0x000fe20000000800 */
[----:B------:R-:W-:Y:S01]  /*eda0*/  @!PT LDS RZ, [RZ] ;  /* 0x00000000fffff984 */ /* 0x000fe20000000800 */
[----:B------:R-:W-:Y:S01]  /*edb0*/  @!PT LDS RZ, [RZ] ;  /* 0x00000000fffff984 */ /* 0x000fe20000000800 */
[----:B------:R0:W-:Y:S04]  /*edc0*/  LDGSTS.E.BYPASS.LTC128B.128 [R17+0x7400], desc[UR36][R2.64+0x180], !P5 ;  /* 0x0740018002117fae */ /* 0x0001e8000e901d64 */
[----:B------:R0:W-:Y:S04]  /*edd0*/  LDGSTS.E.BYPASS.LTC128B.128 [R17+0x9400], desc[UR36][R2.64+0x200], !P4 ;  /* 0x0940020002117fae */ /* 0x0001e8000e101d64 */
[----:B------:R0:W-:Y:S01]  /*ede0*/  LDGSTS.E.BYPASS.LTC128B.128 [R17+0xb400], desc[UR36][R2.64+0x280], !P3 ;  /* 0x0b40028002117fae */ /* 0x0001e2000d901d64 */
[----:B------:R-:W-:-:S03]  /*edf0*/  IMAD.MOV.U32 R13, RZ, RZ, R18 ;  /* 0x000000ffff0d7224 */ /* 0x000fc600078e0012 */
[----:B------:R0:W-:Y:S04]  /*ee00*/  LDGSTS.E.BYPASS.LTC128B.128 [R17+0xd400], desc[UR36][R2.64+0x300], P0 ;  /* 0x0d40030002117fae */ /* 0x0001e80008101d64 */
[----:B------:R0:W-:Y:S01]  /*ee10*/  LDGSTS.E.BYPASS.LTC128B.128 [R17+0xf400], desc[UR36][R2.64+0x380], P1 ;  /* 0x0f40038002117fae */ /* 0x0001e20008901d64 */
[----:B------:R-:W-:-:S07]  /*ee20*/  MOV R19, R14 ;  /* 0x0000000e00137202 */ /* 0x000fce0000000f00 */
[----:B0-----:R-:W-:Y:S05]  /*ee30*/  WARPSYNC.COLLECTIVE R15, `(.L_x_3357) ;  /* 0x000000000f087348 */ /* 0x001fea0003c00000 */
[----:B------:R1:W2:Y:S02]  /*ee40*/  SHFL.IDX P6, R14, R13, R12, R11 ;  /* 0x0000000c0d0e7389 */ /* 0x0002a400000c000b */
[----:B012---:R-:W-:Y:S01]  /*ee50*/  ENDCOLLECTIVE ;  /* 0x000000000000791b */ /* 0x007fe20003800000 */
.L_x_3357:
[----:B------:R-:W-:Y:S05]  /*ee60*/  BRA `(.L_x_3358) ;  /* 0xffffffd800307947 */ /* 0x000fea000383ffff */
.L_x_3291:
[----:B0-----:R0:W1:Y:S02]  /*ee70*/  SYNCS.PHASECHK.TRANS64.TRYWAIT P0, [R5+URZ+0x28c20], R4 ;  /* 0x028c2004050075a7 */ /* 0x001064000800017f */
[----:B-1----:R-:W-:Y:S05]  /*ee80*/  @!P0 NANOSLEEP.SYNCS 0x989680 ;  /* 0x009896800000895d */ /* 0x002fea0003900000 */
[----:B------:R-:W1:Y:S02]  /*ee90*/  @!P0 SYNCS.PHASECHK.TRANS64 P0, [R5+URZ+0x28c20], R4 ;  /* 0x028c2004050085a7 */ /* 0x000e64000800007f */
[----:B-1----:R-:W-:Y:S05]  /*eea0*/  @!P0 BRA `(.L_x_3291) ;  /* 0xfffffffc00f08947 */ /* 0x002fea000383ffff */
[----:B------:R-:W-:Y:S05]  /*eeb0*/  BRA `(.L_x_3359) ;  /* 0xffffffd800dc7947 */ /* 0x000fea000383ffff */
.L_x_3292:
        /* <DEDUP_REMOVED lines=8> */
[----:B0-2--5:R-:W-:Y:S05]  /*ef40*/  WARPSYNC.COLLECTIVE R15, `(.L_x_3361) ;  /* 0x000000000f087348 */ /* 0x025fea0003c00000 */
[----:B------:R1:W3:Y:S02]  /*ef50*/  SHFL.IDX P6, R14, R13, R12, R11 ;  /* 0x0000000c0d0e7389 */ /* 0x0002e400000c000b */
[----:B0123-5:R-:W-:Y:S01]  /*ef60*/  ENDCOLLECTIVE ;  /* 0x000000000000791b */ /* 0x02ffe20003800000 */
.L_x_3361:
[----:B------:R-:W-:Y:S05]  /*ef70*/  BSYNC B0 ;  /* 0x0000000000007941 */ /* 0x000fea0003800000 */
.L_x_3360:
[----:B------:R-:W-:Y:S05]  /*ef80*/  BRA `(.L_x_3362) ;  /* 0xffffffd800c47947 */ /* 0x000fea000383ffff */
.L_x_3293:
[----:B------:R-:W-:Y:S01]  /*ef90*/  BSSY B0, `(.L_x_3363) ;  /* 0x0000006000007945 */ /* 0x000fe20003800000 */
[----:B------:R-:W-:-:S07]  /*efa0*/  IMAD.MOV.U32 R15, RZ, RZ, -0x1 ;  /* 0xffffffffff0f7424 */ /* 0x000fce00078e00ff */
[----:B012--5:R-:W-:Y:S05]  /*efb0*/  WARPSYNC.COLLECTIVE R15, `(.L_x_3364) ;  /* 0x000000000f0c7348 */ /* 0x027fea0003c00000 */
[----:B------:R-:W-:Y:S02]  /*efc0*/  ELECT P6, UR62, PT ;  /* 0x00000000003e782f */ /* 0x000fe400038c0000 */
[----:B------:R-:W-:Y:S01]  /*efd0*/  MOV R14, UR62 ;  /* 0x0000003e000e7c02 */ /* 0x000fe20008000f00 */
[----:B012--5:R-:W-:Y:S10]  /*efe0*/  ENDCOLLECTIVE ;  /* 0x000000000000791b */ /* 0x027ff40003800000 */
.L_x_3364:
[----:B------:R-:W-:Y:S05]  /*eff0*/  BSYNC B0 ;  /* 0x0000000000007941 */ /* 0x000fea0003800000 */
.L_x_3363:
[----:B------:R-:W-:Y:S05]  /*f000*/  BRA `(.L_x_3365) ;  /* 0xffffffd800b87947 */ /* 0x000fea000383ffff */
.L_x_3295:
[----:B0-----:R0:W1:Y:S02]  /*f010*/  SYNCS.PHASECHK.TRANS64.TRYWAIT P1, [R4+URZ+0x28c40], R3 ;  /* 0x028c4003040075a7 */ /* 0x001064000802017f */
[----:B-1----:R-:W-:Y:S05]  /*f020*/  @!P1 NANOSLEEP.SYNCS 0x989680 ;  /* 0x009896800000995d */ /* 0x002fea0003900000 */
[----:B------:R-:W1:Y:S02]  /*f030*/  @!P1 SYNCS.PHASECHK.TRANS64 P1, [R4+URZ+0x28c40], R3 ;  /* 0x028c4003040095a7 */ /* 0x000e64000802007f */
[----:B-1----:R-:W-:Y:S05]  /*f040*/  @!P1 BRA `(.L_x_3295) ;  /* 0xfffffffc00f09947 */ /* 0x002fea000383ffff */
[----:B------:R-:W-:Y:S05]  /*f050*/  BRA `(.L_x_3366) ;  /* 0xffffffd800d87947 */ /* 0x000fea000383ffff */
.L_x_3297:
[----:B-1----:R1:W3:Y:S02]  /*f060*/  SYNCS.PHASECHK.TRANS64.TRYWAIT P1, [R5+URZ+0x28c40], R0 ;  /* 0x028c4000050075a7 */ /* 0x0022e4000802017f */
[----:B---3--:R-:W-:Y:S05]  /*f070*/  @!P1 NANOSLEEP.SYNCS 0x989680 ;  /* 0x009896800000995d */ /* 0x008fea0003900000 */
[----:B------:R-:W3:Y:S02]  /*f080*/  @!P1 SYNCS.PHASECHK.TRANS64 P1, [R5+URZ+0x28c40], R0 ;  /* 0x028c4000050095a7 */ /* 0x000ee4000802007f */
[----:B---3--:R-:W-:Y:S05]  /*f090*/  @!P1 BRA `(.L_x_3297) ;  /* 0xfffffffc00f09947 */ /* 0x008fea000383ffff */
[----:B------:R-:W-:Y:S05]  /*f0a0*/  BRA `(.L_x_3367) ;  /* 0xffffffd800e47947 */ /* 0x000fea000383ffff */
.L_x_3299:
[----:B---3--:R3:W4:Y:S02]  /*f0b0*/  SYNCS.PHASECHK.TRANS64.TRYWAIT P1, [R4+URZ+0x28c60], R3 ;  /* 0x028c6003040075a7 */ /* 0x008724000802017f */
[----:B----4-:R-:W-:Y:S05]  /*f0c0*/  @!P1 NANOSLEEP.SYNCS 0x989680 ;  /* 0x009896800000995d */ /* 0x010fea0003900000 */
[----:B------:R-:W4:Y:S02]  /*f0d0*/  @!P1 SYNCS.PHASECHK.TRANS64 P1, [R4+URZ+0x28c60], R3 ;  /* 0x028c6003040095a7 */ /* 0x000f24000802007f */
[----:B----4-:R-:W-:Y:S05]  /*f0e0*/  @!P1 BRA `(.L_x_3299) ;  /* 0xfffffffc00f09947 */ /* 0x010fea000383ffff */
[----:B------:R-:W-:Y:S05]  /*f0f0*/  BRA `(.L_x_3368) ;  /* 0xffffffd800e07947 */ /* 0x000fea000383ffff */
.L_x_3369:
        /* <DEDUP_REMOVED lines=16> */
.L_x_15640:


//--------------------- .text._ZN7cutlass13device_kernelIN5flash11enable_sm90INS1_16FlashAttnFwdSm90INS1_25CollectiveMainloopFwdSm90ILi2EN4cute5tupleIJNS5_1CILi1EEES8_S8_EEENS6_IJNS7_ILi64EEESA_SA_EEELi512ENS_10bfloat16_tEfNS_4arch4Sm90ELb0ELb0ELb0ELb0ELb1ELb0ELb1ELb0ELb0ELb1ELb1ELb0EEENS1_21CollectiveEpilogueFwdINS6_IJSA_NS7_ILi512EEESA_EEES9_SC_SE_Li256ELb0ELb1ELb1ELb0EEENS1_19SingleTileSchedulerILb0ELb1ELb1ELi64EEEEEEEEEvNT_6ParamsE --------------------------
	.section	.text._ZN7cutlass13device_kernelIN5flash11enable_sm90INS1_16FlashAttnFwdSm90INS1_25CollectiveMainloopFwdSm90ILi2EN4cute5tupleIJNS5_1CILi1EEES8_S8_EEENS6_IJNS7_ILi64EEESA_SA_EEELi512ENS_10bfloat16_tEfNS_4arch4Sm90ELb0ELb0ELb0ELb0ELb1ELb0ELb1ELb0ELb0ELb1ELb1ELb0EEENS1_21CollectiveEpilogueFwdINS6_IJSA_NS7_ILi512EEESA_EEES9_SC_SE_Li256ELb0ELb1ELb1ELb0EEENS1_19SingleTileSchedulerILb0ELb1ELb1ELi64EEEEEEEEEvNT_6ParamsE,"ax",@progbits
	.align	128
.text._ZN7cutlass13device_kernelIN5flash11enable_sm90INS1_16FlashAttnFwdSm90INS1_25CollectiveMainloopFwdSm90ILi2EN4cute5tupleIJNS5_1CILi1EEES8_S8_EEENS6_IJNS7_ILi64EEESA_SA_EEELi512ENS_10bfloat16_tEfNS_4arch4Sm90ELb0ELb0ELb0ELb0ELb1ELb0ELb1ELb0ELb0ELb1ELb1ELb0EEENS1_21CollectiveEpilogueFwdINS6_IJSA_NS7_ILi512EEESA_EEES9_SC_SE_Li256ELb0ELb1ELb1ELb0EEENS1_19SingleTileSchedulerILb0ELb1ELb1ELi64EEEEEEEEEvNT_6ParamsE:
        .type           _ZN7cutlass13device_kernelIN5flash11enable_sm90INS1_16FlashAttnFwdSm90INS1_25CollectiveMainloopFwdSm90ILi2EN4cute5tupleIJNS5_1CILi1EEES8_S8_EEENS6_IJNS7_ILi64EEESA_SA_EEELi512ENS_10bfloat16_tEfNS_4arch4Sm90ELb0ELb0ELb0ELb0ELb1ELb0ELb1ELb0ELb0ELb1ELb1ELb0EEENS1_21CollectiveEpilogueFwdINS6_IJSA_NS7_ILi512EEESA_EEES9_SC_SE_Li256ELb0ELb1ELb1ELb0EEENS1_19SingleTileSchedulerILb0ELb1ELb1ELi64EEEEEEEEEvNT_6ParamsE,@function
        .size           _ZN7cutlass13device_kernelIN5flash11enable_sm90INS1_16FlashAttnFwdSm90INS1_25CollectiveMainloopFwdSm90ILi2EN4cute5tupleIJNS5_1CILi1EEES8_S8_EEENS6_IJNS7_ILi64EEESA_SA_EEELi512ENS_10bfloat16_tEfNS_4arch4Sm90ELb0ELb0ELb0ELb0ELb1ELb0ELb1ELb0ELb0ELb1ELb1ELb0EEENS1_21CollectiveEpilogueFwdINS6_IJSA_NS7_ILi512EEESA_EEES9_SC_SE_Li256ELb0ELb1ELb1ELb0EEENS1_19SingleTileSchedulerILb0ELb1ELb1ELi64EEEEEEEEEvNT_6ParamsE,(.L_x_15641 - _ZN7cutlass13device_kernelIN5flash11enable_sm90INS1_16FlashAttnFwdSm90INS1_25CollectiveMainloopFwdSm90ILi2EN4cute5tupleIJNS5_1CILi1EEES8_S8_EEENS6_IJNS7_ILi64EEESA_SA_EEELi512ENS_10bfloat16_tEfNS_4arch4Sm90ELb0ELb0ELb0ELb0ELb1ELb0ELb1ELb0ELb0ELb1ELb1ELb0EEENS1_21CollectiveEpilogueFwdINS6_IJSA_NS7_ILi512EEESA_EEES9_SC_SE_Li256ELb0ELb1ELb1ELb0EEENS1_19SingleTileSchedulerILb0ELb1ELb1ELi64EEEEEEEEEvNT_6ParamsE)
        .other          _ZN7cutlass13device_kernelIN5flash11enable_sm90INS1_16FlashAttnFwdSm90INS1_25CollectiveMainloopFwdSm90ILi2EN4cute5tupleIJNS5_1CILi1EEES8_S8_EEENS6_IJNS7_ILi64EEESA_SA_EEELi512ENS_10bfloat16_tEfNS_4arch4Sm90ELb0ELb0ELb0ELb0ELb1ELb0ELb1ELb0ELb0ELb1ELb1ELb0EEENS1_21CollectiveEpilogueFwdINS6_IJSA_NS7_ILi512EEESA_EEES9_SC_SE_Li256ELb0ELb1ELb1ELb0EEENS1_19SingleTileSchedulerILb0ELb1ELb1ELi64EEEEEEEEEvNT_6ParamsE,@"STO_CUDA_ENTRY STV_DEFAULT"
_ZN7cutlass13device_kernelIN5flash11enable_sm90INS1_16FlashAttnFwdSm90INS1_25CollectiveMainloopFwdSm90ILi2EN4cute5tupleIJNS5_1CILi1EEES8_S8_EEENS6_IJNS7_ILi64EEESA_SA_EEELi512ENS_10bfloat16_tEfNS_4arch4Sm90ELb0ELb0ELb0ELb0ELb1ELb0ELb1ELb0ELb0ELb1ELb1ELb0EEENS1_21CollectiveEpilogueFwdINS6_IJSA_NS7_ILi512EEESA_EEES9_SC_SE_Li256ELb0ELb1ELb1ELb0EEENS1_19SingleTileSchedulerILb0ELb1ELb1ELi64EEEEEEEEEvNT_6ParamsE:
[----:B------:R-:W0:Y:S02]  /*0000*/  LDC R1, c[0x0][0x28] ;  /* 0x00000a00ff017b82 */ /* 0x000e240000000800 */
[----:B0-----:R-:W-:Y:S01]  /*0010*/  VIADD R1, R1, 0xfffffff8 ;  /* 0xfffffff801017836 */ /* 0x001fe20000000000 */
[----:B------:R-:W0:Y:S01]  /*0020*/  S2R R24, SR_TID.X ;  /* 0x0000000000187919 */ /* 0x000e220000002100 */
[----:B------:R-:W-:Y:S01]  /*0030*/  ELECT P0, URZ, PT ;  /* 0x00000000003f782f */ /* 0x000fe20003800000 */
[----:B------:R-:W-:Y:S01]  /*0040*/  UMOV UR4, 0x80 ;  /* 0x0000008000047882 */ /* 0x000fe20000000000 */
[----:B------:R-:W-:Y:S01]  /*0050*/  UMOV UR7, 0x100 ;  /* 0x0000010000077882 */ /* 0x000fe20000000000 */
[--C-:B0-----:R-:W-:Y:S02]  /*0060*/  SHF.R.U32.HI R0, RZ, 0x5, R24.reuse ;  /* 0x00000005ff007819 */ /* 0x101fe40000011618 */
[----:B------:R-:W-:-:S03]  /*0070*/  SHF.R.U32.HI R3, RZ, 0x7, R24 ;  /* 0x00000007ff037819 */ /* 0x000fc60000011618 */
[----:B------:R-:W0:Y:S04]  /*0080*/  SHFL.IDX PT, R2, R0, RZ, 0x1f ;  /* 0x00001fff00027589 */ /* 0x000e2800000e0000 */
[----:B------:R-:W1:Y:S01]  /*0090*/  SHFL.IDX PT, R3, R3, RZ, 0x1f ;  /* 0x00001fff03037589 */ /* 0x000e6200000e0000 */
[C---:B0-----:R-:W-:Y:S02]  /*00a0*/  ISETP.NE.OR P0, PT, R2.reuse, RZ, !P0 ;  /* 0x000000ff0200720c */ /* 0x041fe40004705670 */
[----:B------:R-:W-:-:S11]  /*00b0*/  ISETP.NE.AND P1, PT, R2, RZ, PT ;  /* 0x000000ff0200720c */ /* 0x000fd60003f25270 */
[----:B------:R-:W-:Y:S01]  /*00c0*/  VOTEU.ALL UP0, P0 ;  /* 0x00000000003f7886 */ /* 0x000fe20000000000 */
[----:B------:R-:W-:Y:S01]  /*00d0*/  VOTEU.ALL UP1, P0 ;  /* 0x00000000003f7886 */ /* 0x000fe20000020000 */
[----:B------:R-:W-:-:S03]  /*00e0*/  VOTEU.ALL UP2, P0 ;  /* 0x00000000003f7886 */ /* 0x000fc60000040000 */
[----:B------:R-:W0:Y:S01]  /*00f0*/  @!UP0 S2UR UR8, SR_CgaCtaId ;  /* 0x00000000000889c3 */ /* 0x000e220000008800 */
[----:B------:R-:W-:Y:S01]  /*0100*/  @!UP0 UMOV UR6, 0x400 ;  /* 0x0000040000068882 */ /* 0x000fe20000000000 */
[----:B------:R-:W-:-:S04]  /*0110*/  @!UP0 UIADD3 UR4, -UR4, 0x100000, URZ ;  /* 0x0010000004048890 */ /* 0x000fc8000fffe13f */
[----:B------:R-:W-:Y:S02]  /*0120*/  @!UP0 USHF.L.U32 UR5, UR4, 0xb, URZ ;  /* 0x0000000b04058899 */ /* 0x000fe4000800063f */
[----:B------:R-:W-:Y:S02]  /*0130*/  @!UP0 USHF.L.U32 UR4, UR4, 0x1, URZ ;  /* 0x0000000104048899 */ /* 0x000fe4000800063f */
[----:B0-----:R-:W-:Y:S02]  /*0140*/  @!UP0 ULEA UR8, UR8, UR6, 0x18 ;  /* 0x0000000608088291 */ /* 0x001fe4000f8ec03f */
[----:B------:R-:W-:-:S04]  /*0150*/  @!UP0 UIADD3 UR6, -UR7, 0x100000, URZ ;  /* 0x0010000007068890 */ /* 0x000fc8000fffe13f */
[----:B------:R-:W-:Y:S02]  /*0160*/  @!UP0 USHF.L.U32 UR7, UR6, 0xb, URZ ;  /* 0x0000000b06078899 */ /* 0x000fe4000800063f */
[----:B------:R-:W-:Y:S01]  /*0170*/  @!UP0 USHF.L.U32 UR6, UR6, 0x1, URZ ;  /* 0x0000000106068899 */ /* 0x000fe2000800063f */
[----:B------:R-:W-:-:S05]  /*0180*/  VOTEU.ALL UP0, P0 ;  /* 0x00000000003f7886 */ /* 0x000fca0000000000 */
[----:B------:R0:W2:Y:S01]  /*0190*/  @!UP0 SYNCS.EXCH.64 URZ, [UR8+0x38800], UR4 ;  /* 0x03880004083f85b2 */ /* 0x0000a20008000100 */
[----:B------:R0:W3:Y:S05]  /*01a0*/  @!UP1 SYNCS.EXCH.64 URZ, [UR8+0x38810], UR4 ;  /* 0x03881004083f95b2 */ /* 0x0000ea0008000100 */
[----:B------:R0:W4:Y:S02]  /*01b0*/  @!UP2 SYNCS.EXCH.64 URZ, [UR8+0x38820], UR6 ;  /* 0x03882006083fa5b2 */ /* 0x0001240008000100 */
[----:B01----:R-:W-:Y:S05]  /*01c0*/  @P1 BRA `(.L_x_3370) ;  /* 0x0000000000381947 */ /* 0x003fea0003800000 */
        /* <DEDUP_REMOVED lines=10> */
[----:B------:R0:W0:Y:S01]  /*0270*/  SYNCS.EXCH.64 URZ, [UR6+0x38840], UR4 ;  /* 0x03884004063f75b2 */ /* 0x0000220008000100 */
[----:B------:R0:W0:Y:S01]  /*0280*/  SYNCS.EXCH.64 URZ, [UR6+0x38838], UR4 ;  /* 0x03883804063f75b2 */ /* 0x0000220008000100 */
[----:B------:R0:W0:Y:S01]  /*0290*/  SYNCS.EXCH.64 URZ, [UR6+0x38848], UR4 ;  /* 0x03884804063f75b2 */ /* 0x0000220008000100 */
[----:B------:R-:W-:Y:S01]  /*02a0*/  NOP ;  /* 0x0000000000007918 */ /* 0x000fe20000000000 */
.L_x_3370:
        /* <DEDUP_REMOVED lines=22> */
.L_x_3371:
        /* <DEDUP_REMOVED lines=18> */
.L_x_3372:
        /* <DEDUP_REMOVED lines=22> */
.L_x_3373:
        /* <DEDUP_REMOVED lines=23> */
.L_x_3374:
        /* <DEDUP_REMOVED lines=11> */
.L_x_3377:
[----:B------:R-:W-:-:S08]  /*08b0*/  NOP ;  /* 0x0000000000007918 */ /* 0x000fd00000000000 */
[----:B------:R-:W1:Y:S02]  /*08c0*/  USETMAXREG.TRY_ALLOC.CTAPOOL UP0, 0xe8 ;  /* 0x000000e8000079c8 */ /* 0x000e640008000600 */
[----:B-1----:R-:W-:-:S13]  /*08d0*/  PLOP3.LUT P0, PT, PT, PT, UP0, 0x80, 0x0 ;  /* 0x000000000000781c */ /* 0x002fda0003f0f008 */
[----:B------:R-:W-:Y:S05]  /*08e0*/  @!P0 BRA `(.L_x_3377) ;  /* 0xfffffffc00f08947 */ /* 0x000fea000383ffff */
[----:B------:R-:W-:Y:S01]  /*08f0*/  LOP3.LUT R0, R24, 0xffffff80, RZ, 0xc0, !PT ;  /* 0xffffff8018007812 */ /* 0x000fe200078ec0ff */
[----:B------:R-:W1:Y:S01]  /*0900*/  S2UR UR6, SR_CTAID.Y ;  /* 0x00000000000679c3 */ /* 0x000e620000002600 */
[----:B------:R-:W-:Y:S02]  /*0910*/  ULDC UR7, c[0x0][0xd50] ;  /* 0x0003540000077ab9 */ /* 0x000fe40000000800 */
[----:B------:R-:W-:Y:S01]  /*0920*/  ISETP.NE.AND P0, PT, R0, 0x80, PT ;  /* 0x000000800000780c */ /* 0x000fe20003f05270 */
[----:B------:R-:W-:-:S04]  /*0930*/  UISETP.NE.AND UP0, UPT, UR7, 0x1, UPT ;  /* 0x000000010700788c */ /* 0x000fc8000bf05270 */
[----:B------:R-:W2:Y:S07]  /*0940*/  S2UR UR8, SR_CTAID.Z ;  /* 0x00000000000879c3 */ /* 0x000eae0000002700 */
[----:B------:R-:W-:Y:S01]  /*0950*/  @UP0 ULDC UR4, c[0x0][0xd54] ;  /* 0x0003550000040ab9 */ /* 0x000fe20000000800 */
[----:B------:R-:W-:Y:S06]  /*0960*/  @!P0 BAR.ARV 0x8, 0x100 ;  /* 0x0204000000008b1d */ /* 0x000fec0000002000 */
[----:B------:R-:W-:Y:S01]  /*0970*/  ISETP.GE.U32.AND P0, PT, R24, 0x100, PT ;  /* 0x000001001800780c */ /* 0x000fe20003f06070 */
[----:B------:R-:W-:Y:S01]  /*0980*/  @UP0 ULDC UR10, c[0x0][0xd58] ;  /* 0x00035600000a0ab9 */ /* 0x000fe20000000800 */
[----:B-1----:R-:W-:-:S02]  /*0990*/  UIMAD.WIDE.U32 UR4, UR6, UR4, URZ ;  /* 0x00000004060472a5 */ /* 0x002fc4000f8e003f */
[----:B------:R-:W-:Y:S02]  /*09a0*/  UMOV UR60, UR6 ;  /* 0x00000006003c7c82 */ /* 0x000fe40008000000 */
[----:B------:R-:W-:-:S04]  /*09b0*/  @UP0 USHF.R.U32.HI UR60, URZ, UR10, UR5 ;  /* 0x0000000a3f3c0299 */ /* 0x000fc80008011605 */
[----:B------:R-:W-:-:S03]  /*09c0*/  UIADD3 UR4, -UR60, URZ, URZ ;  /* 0x0000003f3c047290 */ /* 0x000fc6000fffe13f */
[----:B------:R-:W-:Y:S06]  /*09d0*/  @P0 BAR.ARV 0xf, 0x100 ;  /* 0x03c4000000000b1d */ /* 0x000fec0000002000 */
[----:B--2---:R-:W-:Y:S01]  /*09e0*/  ISETP.LE.AND P0, PT, RZ, UR8, PT ;  /* 0x00000008ff007c0c */ /* 0x004fe2000bf03270 */
[----:B------:R-:W-:-:S12]  /*09f0*/  UIMAD UR7, UR7, UR4, UR6 ;  /* 0x00000004070772a4 */ /* 0x000fd8000f8e0206 */
[----:B------:R-:W-:Y:S05]  /*0a00*/  @!P0 BRA `(.L_x_3378) ;  /* 0x000000fc005c8947 */ /* 0x000fea0003800000 */
[----:B------:R-:W-:Y:S01]  /*0a10*/  ULDC.64 UR4, c[0x0][0x418] ;  /* 0x0001060000047ab9 */ /* 0x000fe20000000a00 */
[----:B------:R-:W-:Y:S01]  /*0a20*/  ULDC UR38, c[0x0][0x424] ;  /* 0x0001090000267ab9 */ /* 0x000fe20000000800 */
[----:B------:R-:W-:Y:S01]  /*0a30*/  UISETP.NE.U32.AND UP0, UPT, UR4, URZ, UPT ;  /* 0x0000003f0400728c */ /* 0x000fe2000bf05070 */
[----:B------:R-:W1:Y:S01]  /*0a40*/  S2UR UR61, SR_CgaCtaId ;  /* 0x00000000003d79c3 */ /* 0x000e620000008800 */
        /* <DEDUP_REMOVED lines=15> */
[----:B-1----:R-:W-:Y:S11]  /*0b40*/  @!P0 BRA `(.L_x_3379) ;  /* 0x0000001c00ac8947 */ /* 0x002ff60003800000 */
[----:B------:R-:W-:Y:S01]  /*0b50*/  UISETP.GE.AND UP0, UPT, UR38, 0x1, UPT ;  /* 0x000000012600788c */ /* 0x000fe2000bf06270 */
[----:B------:R-:W-:Y:S02]  /*0b60*/  PLOP3.LUT P0, PT, PT, PT, PT, 0x80, 0x0 ;  /* 0x000000000000781c */ /* 0x000fe40003f0f070 */
[----:B0-----:R-:W-:Y:S01]  /*0b70*/  CS2R R2, SRZ ;  /* 0x0000000000027805 */ /* 0x001fe2000001ff00 */
        /* <DEDUP_REMOVED lines=61> */
[----:B------:R-:W-:Y:S01]  /*0f50*/  IMAD.U32 R5, RZ, RZ, UR11 ;  /* 0x0000000bff057e24 */ /* 0x000fe2000f8e00ff */
[----:B------:R-:W-:-:S04]  /*0f60*/  UIADD3 UR4, UR6, -0x1, UR11 ;  /* 0xffffffff06047890 */ /* 0x000fc8000fffe00b */
[-C--:B------:R-:W-:Y:S02]  /*0f70*/  IABS R3, R5.reuse ;  /* 0x0000000500037213 */ /* 0x080fe40000000000 */
[----:B------:R-:W-:Y:S01]  /*0f80*/  IABS R9, R5 ;  /* 0x0000000500097213 */ /* 0x000fe20000000000 */
[----:B------:R-:W-:Y:S01]  /*0f90*/  IMAD.U32 R8, RZ, RZ, UR4 ;  /* 0x00000004ff087e24 */ /* 0x000fe2000f8e00ff */
[----:B------:R-:W0:Y:S01]  /*0fa0*/  I2F.RP R0, R3 ;  /* 0x0000000300007306 */ /* 0x000e220000209400 */
[----:B------:R-:W-:Y:S02]  /*0fb0*/  ULOP3.LUT UR4, UR4, UR11, URZ, 0x3c, !UPT ;  /* 0x0000000b04047292 */ /* 0x000fe4000f8e3c3f */
[----:B------:R-:W-:-:S04]  /*0fc0*/  IMAD.MOV R9, RZ, RZ, -R9 ;  /* 0x000000ffff097224 */ /* 0x000fc800078e0a09 */
        /* <DEDUP_REMOVED lines=15> */
[----:B------:R-:W-:Y:S02]  /*10c0*/  ISETP.NE.AND P2, PT, RZ, UR11, PT ;  /* 0x0000000bff007c0c */ /* 0x000fe4000bf45270 */
[----:B------:R-:W-:-:S13]  /*10d0*/  ISETP.GE.U32.AND P1, PT, R0, R3, PT ;  /* 0x000000030000720c */ /* 0x000fda0003f26070 */
[----:B------:R-:W-:-:S04]  /*10e0*/  @P1 VIADD R7, R7, 0x1 ;  /* 0x0000000107071836 */ /* 0x000fc80000000000 */
[----:B------:R-:W-:-:S04]  /*10f0*/  IMAD.MOV.U32 R3, RZ, RZ, R7 ;  /* 0x000000ffff037224 */ /* 0x000fc800078e0007 */
[----:B------:R-:W-:Y:S01]  /*1100*/  @!P3 IMAD.MOV R3, RZ, RZ, -R3 ;  /* 0x000000ffff03b224 */ /* 0x000fe200078e0a03 */
[----:B------:R-:W-:-:S07]  /*1110*/  @!P2 LOP3.LUT R3, RZ, UR11, RZ, 0x33, !PT ;  /* 0x0000000bff03ac12 */ /* 0x000fce000f8e33ff */
.L_x_3380:
        /* <DEDUP_REMOVED lines=11> */
[----:B------:R-:W2:Y:S01]  /*11d0*/  LDL R5, [R1] ;  /* 0x0000000001057983 */ /* 0x000ea20000100800 */
[----:B------:R-:W-:Y:S01]  /*11e0*/  UMOV UR9, 0x40000040 ;  /* 0x4000004000097882 */ /* 0x000fe20000000000 */
[----:B------:R-:W-:Y:S01]  /*11f0*/  UMOV UR11, 0x40000040 ;  /* 0x40000040000b7882 */ /* 0x000fe20000000000 */
[----:B------:R-:W-:Y:S01]  /*1200*/  UMOV UR13, 0x40000040 ;  /* 0x40000040000d7882 */ /* 0x000fe20000000000 */
[----:B------:R-:W-:Y:S06]  /*1210*/  BAR.SYNC.DEFER_BLOCKING 0xe, 0x100 ;  /* 0x0384000000007b1d */ /* 0x000fec0000010000 */
[----:B------:R-:W-:Y:S01]  /*1220*/  UMOV UR15, 0x40000040 ;  /* 0x40000040000f7882 */ /* 0x000fe20000000000 */
[----:B------:R-:W-:Y:S01]  /*1230*/  UMOV UR17, 0x40000040 ;  /* 0x4000004000117882 */ /* 0x000fe20000000000 */
[----:B------:R-:W-:Y:S01]  /*1240*/  UMOV UR19, 0x40000040 ;  /* 0x4000004000137882 */ /* 0x000fe20000000000 */
[----:B------:R-:W-:Y:S01]  /*1250*/  UMOV UR21, 0x40000040 ;  /* 0x4000004000157882 */ /* 0x000fe20000000000 */
[----:B------:R-:W-:Y:S01]  /*1260*/  UMOV UR23, 0x40000040 ;  /* 0x4000004000177882 */ /* 0x000fe20000000000 */
[----:B------:R-:W-:Y:S01]  /*1270*/  WARPGROUP.ARRIVE ;  /* 0x00000000000079c5 */ /* 0x000fe20000000000 */
[----:B--2---:R-:W-:-:S02]  /*1280*/  R2UR UR7, R5 ;  /* 0x00000000050772ca */ /* 0x004fc400000e0000 */
[----:B------:R-:W-:-:S04]  /*1290*/  SHF.R.S32.HI R5, RZ, 0x1f, R152 ;  /* 0x0000001fff057819 */ /* 0x000fc80000011498 */
[----:B------:R-:W-:-:S04]  /*12a0*/  LEA.HI R5, R5, R152, RZ, 0x7 ;  /* 0x0000009805057211 */ /* 0x000fc800078f38ff */
[----:B------:R-:W-:Y:S02]  /*12b0*/  SHF.R.S32.HI R2, RZ, 0x7, R5 ;  /* 0x00000007ff027819 */ /* 0x000fe40000011405 */
[----:B------:R-:W-:-:S04]  /*12c0*/  LOP3.LUT R5, R5, 0xffffff80, RZ, 0xc0, !PT ;  /* 0xffffff8005057812 */ /* 0x000fc800078ec0ff */
[----:B------:R-:W0:Y:S01]  /*12d0*/  SHFL.IDX PT, R2, R2, RZ, 0x1f ;  /* 0x00001fff02027589 */ /* 0x000e2200000e0000 */
[----:B------:R-:W-:Y:S01]  /*12e0*/  IMAD.IADD R5, R152, 0x1, -R5 ;  /* 0x0000000198057824 */ /* 0x000fe200078e0a05 */
[----:B0-----:R-:W-:-:S04]  /*12f0*/  R2UR UR4, R2 ;  /* 0x00000000020472ca */ /* 0x001fc800000e0000 */
[----:B------:R-:W-:-:S04]  /*1300*/  SHF.R.S32.HI R2, RZ, 0x1f, R5 ;  /* 0x0000001fff027819 */ /* 0x000fc80000011405 */
[CC--:B------:R-:W-:Y:S02]  /*1310*/  LEA.HI R4, R2.reuse, R5.reuse, RZ, 0x2 ;  /* 0x0000000502047211 */ /* 0x0c0fe400078f10ff */
[----:B------:R-:W-:Y:S02]  /*1320*/  LEA.HI R2, R2, R5, RZ, 0x5 ;  /* 0x0000000502027211 */ /* 0x000fe400078f28ff */
[--C-:B------:R-:W-:Y:S02]  /*1330*/  SHF.R.S32.HI R6, RZ, 0x2, R4.reuse ;  /* 0x00000002ff067819 */ /* 0x100fe40000011404 */
[----:B------:R-:W-:Y:S01]  /*1340*/  SHF.R.S32.HI R7, RZ, 0x1f, R4 ;  /* 0x0000001fff077819 */ /* 0x000fe20000011404 */
[----:B------:R-:W-:Y:S01]  /*1350*/  ULEA.HI UR5, UR4, UR4, URZ, 0x1 ;  /* 0x0000000404057291 */ /* 0x000fe2000f8f083f */
[----:B------:R-:W-:Y:S02]  /*1360*/  SHF.R.S32.HI R2, RZ, 0x5, R2 ;  /* 0x00000005ff027819 */ /* 0x000fe40000011402 */
[----:B------:R-:W-:Y:S01]  /*1370*/  LEA.HI R7, R7, R6, RZ, 0x3 ;  /* 0x0000000607077211 */ /* 0x000fe200078f18ff */
[----:B------:R-:W-:-:S03]  /*1380*/  ULOP3.LUT UR6, UR5, 0x1fffe, URZ, 0xc0, !UPT ;  /* 0x0001fffe05067892 */ /* 0x000fc6000f8ec03f */
[----:B------:R-:W-:Y:S01]  /*1390*/  UMOV UR5, 0x400 ;  /* 0x0000040000057882 */ /* 0x000fe20000000000 */
[----:B------:R-:W-:Y:S01]  /*13a0*/  UIADD3 UR6, UR4, -UR6, URZ ;  /* 0x8000000604067290 */ /* 0x000fe2000fffe03f */
[----:B------:R-:W-:Y:S01]  /*13b0*/  LOP3.LUT R7, R7, 0xfffffff8, RZ, 0xc0, !PT ;  /* 0xfffffff807077812 */ /* 0x000fe200078ec0ff */
[----:B------:R-:W-:-:S04]  /*13c0*/  ULEA UR5, UR61, UR5, 0x18 ;  /* 0x000000053d057291 */ /* 0x000fc8000f8ec03f */
[----:B------:R-:W-:Y:S01]  /*13d0*/  ULEA UR6, UR6, UR5, 0xf ;  /* 0x0000000506067291 */ /* 0x000fe2000f8e783f */
[----:B------:R-:W-:Y:S01]  /*13e0*/  IMAD.IADD R7, R6, 0x1, -R7 ;  /* 0x0000000106077824 */ /* 0x000fe200078e0a07 */
[----:B------:R-:W-:Y:S02]  /*13f0*/  UIADD3 UR4, UR5, 0x36400, URZ ;  /* 0x0003640005047890 */ /* 0x000fe4000fffe03f */
[----:B------:R-:W-:Y:S01]  /*1400*/  UIADD3 UR6, UR6, 0x400, URZ ;  /* 0x0000040006067890 */ /* 0x000fe2000fffe03f */
[----:B------:R-:W-:Y:S01]  /*1410*/  IMAD R2, R2, 0x10, R7 ;  /* 0x0000001002027824 */ /* 0x000fe200078e0207 */
[----:B------:R-:W-:Y:S02]  /*1420*/  USHF.R.U32.HI UR4, URZ, 0x4, UR4 ;  /* 0x000000043f047899 */ /* 0x000fe40008011604 */
[----:B------:R-:W-:Y:S02]  /*1430*/  USHF.R.U32.HI UR6, URZ, 0x4, UR6 ;  /* 0x000000043f067899 */ /* 0x000fe40008011606 */
[----:B------:R-:W-:-:S02]  /*1440*/  ULOP3.LUT UR4, UR4, 0x3fff, URZ, 0xc0, !UPT ;  /* 0x00003fff04047892 */ /* 0x000fc4000f8ec03f */
[----:B------:R-:W-:Y:S02]  /*1450*/  ULOP3.LUT UR6, UR6, 0x3fff, URZ, 0xc0, !UPT ;  /* 0x00003fff06067892 */ /* 0x000fe4000f8ec03f */
[----:B------:R-:W-:Y:S02]  /*1460*/  ULOP3.LUT UR4, UR4, 0x10000, URZ, 0xfc, !UPT ;  /* 0x0001000004047892 */ /* 0x000fe4000f8efc3f */
[----:B------:R-:W-:Y:S02]  /*1470*/  ULOP3.LUT UR6, UR6, 0x2000000, URZ, 0xfc, !UPT ;  /* 0x0200000006067892 */ /* 0x000fe4000f8efc3f */
[----:B------:R-:W-:Y:S02]  /*1480*/  UIADD3 UR12, UR4, 0x2, URZ ;  /* 0x00000002040c7890 */ /* 0x000fe4000fffe03f */
[----:B------:R-:W-:Y:S01]  /*1490*/  UIADD3 UR14, UR6, 0x80, URZ ;  /* 0x00000080060e7890 */ /* 0x000fe2000fffe03f */
[----:B------:R-:W-:Y:S02]  /*14a0*/  UMOV UR8, UR4 ;  /* 0x0000000400087c82 */ /* 0x000fe40008000000 */
[----:B------:R-:W-:Y:S01]  /*14b0*/  UMOV UR10, UR6 ;  /* 0x00000006000a7c82 */ /* 0x000fe20008000000 */
[----:B------:R-:W-:Y:S01]  /*14c0*/  UIADD3 UR16, UR4, 0x4, URZ ;  /* 0x0000000404107890 */ /* 0x000fe2000fffe03f */
[----:B------:R-:W-:Y:S01]  /*14d0*/  HGMMA.64x256x16.F32.BF16 R24, gdesc[UR8].tnspB, RZ, !UPT, gsb0 ;  /* 0x43e00000081879f0 */ /* 0x000fe2000c0018ff */
[----:B------:R-:W-:-:S02]  /*14e0*/  UIADD3 UR18, UR6, 0x100, URZ ;  /* 0x0000010006127890 */ /* 0x000fc4000fffe03f */
[----:B------:R-:W-:Y:S02]  /*14f0*/  UIADD3 UR20, UR4, 0x6, URZ ;  /* 0x0000000604147890 */ /* 0x000fe4000fffe03f */
[----:B------:R-:W-:Y:S02]  /*1500*/  UIADD3 UR22, UR6, 0x180, URZ ;  /* 0x0000018006167890 */ /* 0x000fe4000fffe03f */
[----:B------:R-:W-:-:S04]  /*1510*/  ULOP3.LUT UR4, UR7, 0x1, URZ, 0xfc, !UPT ;  /* 0x0000000107047892 */ /* 0x000fc8000f8efc3f */
[----:B------:R-:W-:-:S03]  /*1520*/  UISETP.NE.AND UP0, UPT, UR4, 0x3, UPT ;  /* 0x000000030400788c */ /* 0x000fc6000bf05270 */
[----:B------:R-:W-:-:S03]  /*1530*/  UMOV UR4, URZ ;  /* 0x0000003f00047c82 */ /* 0x000fc60008000000 */
[----:B------:R-:W-:Y:S01]  /*1540*/  PLOP3.LUT P1, PT, PT, PT, UP0, 0x80, 0x0 ;  /* 0x000000000000781c */ /* 0x000fe20003f2f008 */
[----:B------:R-:W-:Y:S02]  /*1550*/  WARPGROUP.DEPBAR.LE gsb0, 0x0 ;  /* 0x00008000000079c5 */ /* 0x000fe40000010000 */
[----:B------:R-:W-:-:S08]  /*1560*/  WARPGROUP.ARRIVE ;  /* 0x00000000000079c5 */ /* 0x000fd00000000000 */
        /* <DEDUP_REMOVED lines=13> */
.L_x_3382:
[----:B------:R-:W-:Y:S01]  /*1640*/  VIADD R3, R3, 0xfffffffe ;  /* 0xfffffffe03037836 */ /* 0x000fe20000000000 */
[----:B------:R-:W-:-:S04]  /*1650*/  UIADD3 UR7, UR5, 0x38860, URZ ;  /* 0x0003886005077890 */ /* 0x000fc8000fffe03f */
[----:B------:R-:W-:Y:S01]  /*1660*/  ISETP.GE.AND P0, PT, R3, R0, PT ;  /* 0x000000000300720c */ /* 0x000fe20003f06270 */
[----:B------:R-:W-:-:S09]  /*1670*/  UPRMT UR7, UR61, 0x654, UR7 ;  /* 0x000006543d077896 */ /* 0x000fd20008000007 */
[----:B------:R-:W-:Y:S03]  /*1680*/  SYNCS.ARRIVE.TRANS64.RED.A1T0 RZ, [UR7], RZ ;  /* 0x000000ffffff79a7 */ /* 0x000fe60008100407 */
[----:B------:R-:W-:Y:S05]  /*1690*/  @!P0 BRA `(.L_x_3383) ;  /* 0x0000000800b08947 */ /* 0x000fea0003800000 */
[----:B------:R-:W-:-:S05]  /*16a0*/  UMOV UR4, URZ ;  /* 0x0000003f00047c82 */ /* 0x000fca0008000000 */
.L_x_3385:
[----:B------:R-:W-:Y:S01]  /*16b0*/  BAR.SYNC.DEFER_BLOCKING 0xe, 0x100 ;  /* 0x0384000000007b1d */ /* 0x000fe20000010000 */
[----:B------:R-:W-:Y:S01]  /*16c0*/  IMAD.U32 R5, RZ, RZ, UR4 ;  /* 0x00000004ff057e24 */ /* 0x000fe2000f8e00ff */
[----:B------:R-:W-:Y:S01]  /*16d0*/  UIADD3 UR4, UR4, 0x1, URZ ;  /* 0x0000000104047890 */ /* 0x000fe2000fffe03f */
[C---:B------:R-:W-:Y:S01]  /*16e0*/  ISETP.GT.AND P0, PT, R3.reuse, R0, PT ;  /* 0x000000000300720c */ /* 0x040fe20003f04270 */
[----:B------:R-:W-:Y:S02]  /*16f0*/  VIADD R3, R3, 0xffffffff ;  /* 0xffffffff03037836 */ /* 0x000fe40000000000 */
[----:B------:R-:W-:Y:S01]  /*1700*/  IMAD R4, R5, 0x40, R2 ;  /* 0x0000004005047824 */ /* 0x000fe200078e0202 */
[----:B------:R-:W-:Y:S01]  /*1710*/  UISETP.NE.AND UP0, UPT, UR4, 0x2, UPT ;  /* 0x000000020400788c */ /* 0x000fe2000bf05270 */
[----:B------:R-:W-:Y:S01]  /*1720*/  UMOV UR11, 0x40000040 ;  /* 0x40000040000b7882 */ /* 0x000fe20000000000 */
[----:B------:R-:W-:Y:S02]  /*1730*/  UMOV UR15, 0x40000040 ;  /* 0x40000040000f7882 */ /* 0x000fe40000000000 */
[----:B------:R-:W-:Y:S01]  /*1740*/  LEA R4, R4, UR5, 0x2 ;  /* 0x0000000504047c11 */ /* 0x000fe2000f8e10ff */
[----:B------:R-:W-:Y:S01]  /*1750*/  USEL UR4, UR4, URZ, UP0 ;  /* 0x0000003f04047287 */ /* 0x000fe20008000000 */
[----:B------:R-:W-:Y:S01]  /*1760*/  UMOV UR19, 0x40000040 ;  /* 0x4000004000137882 */ /* 0x000fe20000000000 */
[----:B------:R-:W-:-:S02]  /*1770*/  UMOV UR23, 0x40000040 ;  /* 0x4000004000177882 */ /* 0x000fc40000000000 */
[----:B------:R-:W-:-:S04]  /*1780*/  ULEA UR10, UR4, UR6, 0xc ;  /* 0x00000006040a7291 */ /* 0x000fc8000f8e603f */
[----:B------:R-:W-:Y:S02]  /*1790*/  UIADD3 UR14, UR10, 0x80, URZ ;  /* 0x000000800a0e7890 */ /* 0x000fe4000fffe03f */
[----:B------:R-:W-:Y:S01]  /*17a0*/  UIADD3 UR18, UR10, 0x100, URZ ;  /* 0x000001000a127890 */ /* 0x000fe2000fffe03f */
[----:B------:R-:W0:Y:S01]  /*17b0*/  LDS R5, [R4+0x38400] ;  /* 0x0384000004057984 */ /* 0x000e220000000800 */
[----:B------:R-:W-:-:S03]  /*17c0*/  UIADD3 UR22, UR10, 0x180, URZ ;  /* 0x000001800a167890 */ /* 0x000fc6000fffe03f */
        /* <DEDUP_REMOVED lines=128> */
[----:B------:R-:W-:-:S06]  /*1fd0*/  FMUL.FTZ R151, R151, R6 ;  /* 0x0000000697977220 */ /* 0x000fcc0000410000 */
[----:B------:R-:W-:-:S06]  /*1fe0*/  WARPGROUP.ARRIVE ;  /* 0x00000000000079c5 */ /* 0x000fcc0000000000 */
        /* <DEDUP_REMOVED lines=17> */
.L_x_3384:
[----:B------:R-:W-:-:S04]  /*2100*/  ULEA UR7, UR4, UR5, 0x3 ;  /* 0x0000000504077291 */ /* 0x000fc8000f8e183f */
[----:B------:R-:W-:-:S04]  /*2110*/  UIADD3 UR7, UR7, 0x38860, URZ ;  /* 0x0003886007077890 */ /* 0x000fc8000fffe03f */
[----:B------:R-:W-:-:S09]  /*2120*/  UPRMT UR7, UR61, 0x654, UR7 ;  /* 0x000006543d077896 */ /* 0x000fd20008000007 */
[----:B------:R-:W-:Y:S01]  /*2130*/  SYNCS.ARRIVE.TRANS64.RED.A1T0 RZ, [UR7], RZ ;  /* 0x000000ffffff79a7 */ /* 0x000fe20008100407 */
[----:B------:R-:W-:Y:S05]  /*2140*/  @P0 BRA `(.L_x_3385) ;  /* 0xfffffff400580947 */ /* 0x000fea000383ffff */
[----:B------:R-:W-:-:S12]  /*2150*/  USHF.L.U32 UR4, UR4, 0x6, URZ ;  /* 0x0000000604047899 */ /* 0x000fd8000800063f */
.L_x_3383:
[----:B------:R-:W-:Y:S01]  /*2160*/  BAR.SYNC.DEFER_BLOCKING 0xe, 0x100 ;  /* 0x0384000000007b1d */ /* 0x000fe20000010000 */
[----:B------:R-:W-:Y:S01]  /*2170*/  VIADD R2, R2, UR4 ;  /* 0x0000000402027c36 */ /* 0x000fe20008000000 */
[----:B------:R-:W-:Y:S01]  /*2180*/  PLOP3.LUT P0, PT, PT, PT, PT, 0x8, 0x0 ;  /* 0x000000000000781c */ /* 0x000fe20003f0e170 */
[----:B------:R-:W-:-:S03]  /*2190*/  IMAD.MOV.U32 R4, RZ, RZ, RZ ;  /* 0x000000ffff047224 */ /* 0x000fc600078e00ff */
[----:B------:R-:W-:-:S05]  /*21a0*/  LEA R2, R2, UR5, 0x2 ;  /* 0x0000000502027c11 */ /* 0x000fca000f8e10ff */
[----:B------:R-:W0:Y:S04]  /*21b0*/  LDS R3, [R2+0x38400] ;  /* 0x0384000002037984 */ /* 0x000e280000000800 */
        /* <DEDUP_REMOVED lines=130> */
[----:B------:R-:W-:Y:S06]  /*29e0*/  BAR.ARV 0xf, 0x100 ;  /* 0x03c4000000007b1d */ /* 0x000fec0000002000 */
[----:B------:R-:W-:Y:S05]  /*29f0*/  BRA `(.L_x_3381) ;  /* 0x0000007000087947 */ /* 0x000fea0003800000 */
.L_x_3379:
[----:B------:R-:W-:Y:S01]  /*2a00*/  UISETP.GE.AND UP0, UPT, UR38, 0x1, UPT ;  /* 0x000000012600788c */ /* 0x000fe2000bf06270 */
[----:B------:R-:W-:-:S05]  /*2a10*/  UMOV UR4, URZ ;  /* 0x0000003f00047c82 */ /* 0x000fca0008000000 */
[----:B------:R-:W-:-:S13]  /*2a20*/  PLOP3.LUT P0, PT, PT, PT, UP0, 0x80, 0x0 ;  /* 0x000000000000781c */ /* 0x000fda0003f0f008 */
[----:B------:R-:W-:Y:S05]  /*2a30*/  @!P0 BRA `(.L_x_3386) ;  /* 0x0000000000848947 */ /* 0x000fea0003800000 */
[----:B------:R-:W-:Y:S01]  /*2a40*/  IMAD.U32 R3, RZ, RZ, UR11 ;  /* 0x0000000bff037e24 */ /* 0x000fe2000f8e00ff */
[----:B------:R-:W-:Y:S01]  /*2a50*/  UIADD3 UR8, UR6, -0x1, UR11 ;  /* 0xffffffff06087890 */ /* 0x000fe2000fffe00b */
[----:B------:R-:W-:-:S03]  /*2a60*/  UMOV UR4, URZ ;  /* 0x0000003f00047c82 */ /* 0x000fc60008000000 */
[-C--:B------:R-:W-:Y:S02]  /*2a70*/  IABS R0, R3.reuse ;  /* 0x0000000300007213 */ /* 0x080fe40000000000 */
[----:B------:R-:W-:Y:S01]  /*2a80*/  IMAD.U32 R4, RZ, RZ, UR8 ;  /* 0x00000008ff047e24 */ /* 0x000fe2000f8e00ff */
[----:B------:R-:W-:Y:S01]  /*2a90*/  IABS R5, R3 ;  /* 0x0000000300057213 */ /* 0x000fe20000000000 */
[----:B------:R-:W-:Y:S01]  /*2aa0*/  ULOP3.LUT UR8, UR8, UR11, URZ, 0x3c, !UPT ;  /* 0x0000000b08087292 */ /* 0x000fe2000f8e3c3f */
[----:B------:R-:W-:Y:S02]  /*2ab0*/  R2UR UR12, R0 ;  /* 0x00000000000c72ca */ /* 0x000fe400000e0000 */
[----:B------:R-:W-:-:S05]  /*2ac0*/  IABS R4, R4 ;  /* 0x0000000400047213 */ /* 0x000fca0000000000 */
[----:B------:R-:W-:-:S05]  /*2ad0*/  IMAD.MOV.U32 R3, RZ, RZ, R4 ;  /* 0x000000ffff037224 */ /* 0x000fca00078e0004 */
[----:B------:R-:W-:Y:S01]  /*2ae0*/  R2UR UR10, R3 ;  /* 0x00000000030a72ca */ /* 0x000fe200000e0000 */
[----:B------:R-:W1:Y:S08]  /*2af0*/  I2F.RP R0, UR12 ;  /* 0x0000000c00007d06 */ /* 0x000e700008209400 */
[----:B-1----:R-:W0:Y:S02]  /*2b00*/  MUFU.RCP R0, R0 ;  /* 0x0000000000007308 */ /* 0x002e240000001000 */
        /* <DEDUP_REMOVED lines=20> */
.L_x_3386:
[----:B------:R-:W-:Y:S01]  /*2c50*/  UIMAD UR39, UR7, UR4, URZ ;  /* 0x00000004072772a4 */ /* 0x000fe2000f8e023f */
[----:B------:R-:W-:Y:S01]  /*2c60*/  IMAD.U32 R0, RZ, RZ, UR6 ;  /* 0x00000006ff007e24 */ /* 0x000fe2000f8e00ff */
[----:B------:R-:W-:Y:S01]  /*2c70*/  PLOP3.LUT P0, PT, PT, PT, PT, 0x80, 0x0 ;  /* 0x000000000000781c */ /* 0x000fe20003f0f070 */
[----:B------:R-:W-:Y:S01]  /*2c80*/  IMAD.U32 R3, RZ, RZ, UR4 ;  /* 0x00000004ff037e24 */ /* 0x000fe2000f8e00ff */
[----:B0-----:R-:W-:Y:S01]  /*2c90*/  MOV R2, RZ ;  /* 0x000000ff00027202 */ /* 0x001fe20000000f00 */
        /* <DEDUP_REMOVED lines=20> */
[----:B------:R-:W-:Y:S02]  /*2de0*/  UISETP.GT.AND UP0, UPT, UR5, UR39, UPT ;  /* 0x000000270500728c */ /* 0x000fe4000bf04270 */
[----:B------:R-:W-:Y:S01]  /*2df0*/  IMAD.U32 R168, RZ, RZ, UR5 ;  /* 0x00000005ffa87e24 */ /* 0x000fe2000f8e00ff */
        /* <DEDUP_REMOVED lines=50> */
[----:B------:R-:W-:Y:S01]  /*3120*/  IMAD.U32 R5, RZ, RZ, UR61 ;  /* 0x0000003dff057e24 */ /* 0x000fe2000f8e00ff */
[----:B------:R-:W-:Y:S02]  /*3130*/  MOV R4, 0x400 ;  /* 0x0000040000047802 */ /* 0x000fe40000000f00 */
[----:B------:R-:W-:-:S04]  /*3140*/  LEA.HI R16, R57, R152, RZ, 0x7 ;  /* 0x0000009839107211 */ /* 0x000fc800078f38ff */
[----:B------:R-:W-:-:S05]  /*3150*/  SHF.R.S32.HI R18, RZ, 0x7, R16 ;  /* 0x00000007ff127819 */ /* 0x000fca0000011410 */
[----:B------:R-:W0:Y:S02]  /*3160*/  SHFL.IDX PT, R0, R18, RZ, 0x1f ;  /* 0x00001fff12007589 */ /* 0x000e2400000e0000 */
[----:B0-----:R-:W-:-:S04]  /*3170*/  LEA.HI R2, R0, R0, RZ, 0x1 ;  /* 0x0000000000027211 */ /* 0x001fc800078f08ff */
[----:B------:R-:W-:Y:S02]  /*3180*/  LOP3.LUT R3, R2, 0x1fffe, RZ, 0xc0, !PT ;  /* 0x0001fffe02037812 */ /* 0x000fe400078ec0ff */
[----:B------:R-:W-:-:S03]  /*3190*/  LEA R2, R5, R4, 0x18 ;  /* 0x0000000405027211 */ /* 0x000fc600078ec0ff */
[----:B------:R-:W-:Y:S02]  /*31a0*/  IMAD.IADD R3, R0, 0x1, -R3 ;  /* 0x0000000100037824 */ /* 0x000fe400078e0a03 */
[----:B------:R-:W-:Y:S02]  /*31b0*/  VIADD R0, R2, 0x36400 ;  /* 0x0003640002007836 */ /* 0x000fe40000000000 */
[----:B------:R-:W-:-:S03]  /*31c0*/  IMAD R3, R3, 0x8000, R2 ;  /* 0x0000800003037824 */ /* 0x000fc600078e0202 */
[----:B------:R-:W-:Y:S01]  /*31d0*/  LOP3.LUT P0, RZ, R0, 0x3ff, RZ, 0xc0, !PT ;  /* 0x000003ff00ff7812 */ /* 0x000fe2000780c0ff */
[----:B------:R-:W-:-:S05]  /*31e0*/  VIADD R3, R3, 0x400 ;  /* 0x0000040003037836 */ /* 0x000fca0000000000 */
[----:B------:R-:W-:-:S04]  /*31f0*/  SHF.R.U32.HI R3, RZ, 0x4, R3 ;  /* 0x00000004ff037819 */ /* 0x000fc80000011603 */
[----:B------:R-:W-:-:S03]  /*3200*/  LOP3.LUT R193, R3, 0x3fff, RZ, 0xc0, !PT ;  /* 0x00003fff03c17812 */ /* 0x000fc600078ec0ff */
        /* <DEDUP_REMOVED lines=17> */
.L_x_3387:
[----:B------:R-:W-:Y:S02]  /*3320*/  SHF.L.U32 R5, RZ, 0x1f, RZ ;  /* 0x0000001fff057819 */ /* 0x000fe400000006ff */
[----:B------:R-:W-:Y:S02]  /*3330*/  LOP3.LUT R3, R16, 0xffffff80, RZ, 0xc0, !PT ;  /* 0xffffff8010037812 */ /* 0x000fe400078ec0ff */
[----:B------:R-:W0:Y:S01]  /*3340*/  SYNCS.PHASECHK.TRANS64.TRYWAIT P0, [R2+URZ+0x38800], R5 ;  /* 0x03880005020075a7 */ /* 0x000e22000800017f */
[----:B------:R-:W-:Y:S02]  /*3350*/  LEA.HI R0, R18, R18, RZ, 0x1 ;  /* 0x0000001212007211 */ /* 0x000fe400078f08ff */
[----:B------:R-:W-:Y:S02]  /*3360*/  IADD3 R7, R152, -R3, RZ ;  /* 0x8000000398077210 */ /* 0x000fe40007ffe0ff */
[----:B------:R-:W-:Y:S02]  /*3370*/  LOP3.LUT R3, R0, 0xfffffe, RZ, 0xc0, !PT ;  /* 0x00fffffe00037812 */ /* 0x000fe400078ec0ff */
[----:B------:R-:W-:-:S04]  /*3380*/  SHF.R.S32.HI R4, RZ, 0x1f, R7 ;  /* 0x0000001fff047819 */ /* 0x000fc80000011407 */
[----:B------:R-:W-:-:S04]  /*3390*/  LEA.HI R6, R4, R7, RZ, 0x2 ;  /* 0x0000000704067211 */ /* 0x000fc800078f10ff */
[--C-:B------:R-:W-:Y:S02]  /*33a0*/  SHF.R.S32.HI R8, RZ, 0x2, R6.reuse ;  /* 0x00000002ff087819 */ /* 0x100fe40000011406 */
[----:B------:R-:W-:Y:S01]  /*33b0*/  SHF.R.S32.HI R9, RZ, 0x1f, R6 ;  /* 0x0000001fff097819 */ /* 0x000fe20000011406 */
[----:B0-----:R-:W-:Y:S06]  /*33c0*/  @!P0 BRA `(.L_x_3388) ;  /* 0x000000d000f48947 */ /* 0x001fec0003800000 */
.L_x_3466:
[----:B------:R-:W2:Y:S01]  /*33d0*/  LDL R0, [R1] ;  /* 0x0000000001007983 */ /* 0x000ea20000100800 */
[----:B------:R-:W-:Y:S01]  /*33e0*/  LEA.HI R9, R9, R8, RZ, 0x3 ;  /* 0x0000000809097211 */ /* 0x000fe200078f18ff */
[----:B------:R-:W-:Y:S01]  /*33f0*/  IMAD.IADD R3, R18, 0x1, -R3 ;  /* 0x0000000112037824 */ /* 0x000fe200078e0a03 */
[----:B------:R-:W-:Y:S02]  /*3400*/  LEA.HI R4, R4, R7, RZ, 0x5 ;  /* 0x0000000704047211 */ /* 0x000fe400078f28ff */
[----:B------:R-:W-:Y:S02]  /*3410*/  LOP3.LUT R9, R9, 0xfffffff8, RZ, 0xc0, !PT ;  /* 0xfffffff809097812 */ /* 0x000fe400078ec0ff */
[----:B------:R-:W-:-:S03]  /*3420*/  SHF.R.S32.HI R4, RZ, 0x5, R4 ;  /* 0x00000005ff047819 */ /* 0x000fc60000011404 */
[----:B------:R-:W-:-:S04]  /*3430*/  IMAD.IADD R9, R8, 0x1, -R9 ;  /* 0x0000000108097824 */ /* 0x000fc800078e0a09 */
[----:B------:R-:W-:Y:S01]  /*3440*/  IMAD R184, R4, 0x10, R9 ;  /* 0x0000001004b87824 */ /* 0x000fe200078e0209 */
[----:B--2---:R-:W-:Y:S02]  /*3450*/  R2UR UR4, R0 ;  /* 0x00000000000472ca */ /* 0x004fe400000e0000 */
[----:B------:R-:W-:-:S05]  /*3460*/  LOP3.LUT R0, R6, 0x7ffffffc, RZ, 0xc0, !PT ;  /* 0x7ffffffc06007812 */ /* 0x000fca00078ec0ff */
[----:B------:R-:W-:-:S04]  /*3470*/  IMAD.IADD R0, R7, 0x1, -R0 ;  /* 0x0000000107007824 */ /* 0x000fc800078e0a00 */
[----:B------:R-:W-:Y:S02]  /*3480*/  IMAD.SHL.U32 R56, R0, 0x2, RZ ;  /* 0x0000000200387824 */ /* 0x000fe400078e00ff */
[----:B------:R-:W-:Y:S02]  /*3490*/  ULOP3.LUT UR4, UR4, 0x1, URZ, 0xfc, !UPT ;  /* 0x0000000104047892 */ /* 0x000fe4000f8efc3f */
[----:B------:R-:W-:-:S04]  /*34a0*/  IMAD R185, R3, 0x100, R56 ;  /* 0x0000010003b97824 */ /* 0x000fc800078e0238 */
[----:B------:R-:W-:-:S05]  /*34b0*/  IMAD.U32 R6, RZ, RZ, UR4 ;  /* 0x00000004ff067e24 */ /* 0x000fca000f8e00ff */
[----:B------:R-:W-:-:S13]  /*34c0*/  ISETP.NE.AND P0, PT, R6, 0x3, PT ;  /* 0x000000030600780c */ /* 0x000fda0003f05270 */
[----:B------:R-:W-:Y:S05]  /*34d0*/  @!P0 BRA `(.L_x_3389) ;  /* 0x0000000000048947 */ /* 0x000fea0003800000 */
[----:B------:R-:W-:Y:S01]  /*34e0*/  BPT.TRAP 0x1 ;  /* 0x000000040000795c */ /* 0x000fe20000300000 */
.L_x_3389:
[----:B------:R1:W2:Y:S01]  /*34f0*/  SYNCS.PHASECHK.TRANS64.TRYWAIT P1, [R2+URZ+0x38830], R5 ;  /* 0x03883005020075a7 */ /* 0x0002a2000802017f */
[----:B------:R-:W-:Y:S05]  /*3500*/  @!P0 BRA `(.L_x_3390) ;  /* 0x0000000000048947 */ /* 0x000fea0003800000 */
[----:B------:R-:W-:Y:S01]  /*3510*/  BPT.TRAP 0x1 ;  /* 0x000000040000795c */ /* 0x000fe20000300000 */
.L_x_3390:
[----:B--2---:R-:W-:Y:S05]  /*3520*/  @P1 BRA `(.L_x_3391) ;  /* 0x0000000000081947 */ /* 0x004fea0003800000 */
[----:B------:R-:W2:Y:S02]  /*3530*/  SYNCS.PHASECHK.TRANS64.TRYWAIT P1, [R2+URZ+0x38830], R5 ;  /* 0x03883005020075a7 */ /* 0x000ea4000802017f */
[----:B--2---:R-:W-:Y:S05]  /*3540*/  @!P1 BRA `(.L_x_3392) ;  /* 0x000000d000a89947 */ /* 0x004fea0003800000 */
.L_x_3391:
[----:B------:R-:W-:Y:S05]  /*3550*/  WARPSYNC.ALL ;  /* 0x0000000000007948 */ /* 0x000fea0003800000 */
[C---:B------:R-:W-:Y:S01]  /*3560*/  VIADD R0, R2.reuse, 0x20400 ;  /* 0x0002040002007836 */ /* 0x040fe20000000000 */
[----:B------:R-:W-:Y:S01]  /*3570*/  WARPGROUP.ARRIVE ;  /* 0x00000000000079c5 */ /* 0x000fe20000000000 */
[----:B------:R-:W-:Y:S01]  /*3580*/  VIADD R3, R2, 0x22400 ;  /* 0x0002240002037836 */ /* 0x000fe20000000000 */
[----:B------:R-:W-:Y:S01]  /*3590*/  UMOV UR9, 0x40000040 ;  /* 0x4000004000097882 */ /* 0x000fe20000000000 */
[----:B------:R-:W-:Y:S01]  /*35a0*/  UMOV UR7, 0x40000040 ;  /* 0x4000004000077882 */ /* 0x000fe20000000000 */
[----:B------:R-:W-:Y:S01]  /*35b0*/  SHF.R.U32.HI R0, RZ, 0x4, R0 ;  /* 0x00000004ff007819 */ /* 0x000fe20000011600 */
[----:B------:R-:W-:Y:S01]  /*35c0*/  UMOV UR5, UR9 ;  /* 0x0000000900057c82 */ /* 0x000fe20008000000 */
[----:B------:R-:W-:Y:S01]  /*35d0*/  SHF.R.U32.HI R3, RZ, 0x4, R3 ;  /* 0x00000004ff037819 */ /* 0x000fe20000011603 */
[----:B------:R-:W-:Y:S01]  /*35e0*/  IMAD.U32 R9, RZ, RZ, UR9 ;  /* 0x00000009ff097e24 */ /* 0x000fe2000f8e00ff */
[----:B------:R-:W-:Y:S01]  /*35f0*/  LOP3.LUT R0, R0, 0x3fff, RZ, 0xc0, !PT ;  /* 0x00003fff00007812 */ /* 0x000fe200078ec0ff */
[----:B------:R-:W-:Y:S01]  /*3600*/  UMOV UR9, 0x40000040 ;  /* 0x4000004000097882 */ /* 0x000fe20000000000 */
[----:B------:R-:W-:Y:S01]  /*3610*/  LOP3.LUT R3, R3, 0x3fff, RZ, 0xc0, !PT ;  /* 0x00003fff03037812 */ /* 0x000fe200078ec0ff */
[----:B------:R-:W-:Y:S01]  /*3620*/  IMAD.U32 R11, RZ, RZ, UR9 ;  /* 0x00000009ff0b7e24 */ /* 0x000fe2000f8e00ff */
[----:B------:R-:W-:-:S02]  /*3630*/  LOP3.LUT R0, R0, 0x10000, RZ, 0xfc, !PT ;  /* 0x0001000000007812 */ /* 0x000fc400078efcff */
[----:B------:R-:W-:Y:S02]  /*3640*/  LOP3.LUT R7, R3, 0x10000, RZ, 0xfc, !PT ;  /* 0x0001000003077812 */ /* 0x000fe400078efcff */
[C---:B------:R-:W-:Y:S01]  /*3650*/  R2UR UR4, R0.reuse ;  /* 0x00000000000472ca */ /* 0x040fe200000e0000 */
[----:B------:R-:W-:Y:S01]  /*3660*/  VIADD R3, R0, 0x2 ;  /* 0x0000000200037836 */ /* 0x000fe20000000000 */
[C---:B------:R-:W-:Y:S01]  /*3670*/  R2UR UR6, R7.reuse ;  /* 0x00000000070672ca */ /* 0x040fe200000e0000 */
[----:B------:R-:W-:-:S10]  /*3680*/  VIADD R4, R7, 0x2 ;  /* 0x0000000207047836 */ /* 0x000fd40000000000 */
[----:B------:R-:W-:Y:S02]  /*3690*/  UMOV UR8, UR4 ;  /* 0x0000000400087c82 */ /* 0x000fe40008000000 */
[----:B------:R-:W-:Y:S01]  /*36a0*/  UMOV UR4, UR8 ;  /* 0x0000000800047c82 */ /* 0x000fe20008000000 */
[----:B------:R-:W-:Y:S01]  /*36b0*/  IMAD.U32 R8, RZ, RZ, UR8 ;  /* 0x00000008ff087e24 */ /* 0x000fe2000f8e00ff */
[----:B------:R-:W-:Y:S01]  /*36c0*/  HGMMA.64x64x16.F32.BF16 R24, gdesc[UR4], RZ, !UPT, gsb0 ;  /* 0x00e00000041879f0 */ /* 0x000fe2000c0018ff */
[----:B------:R-:W-:Y:S01]  /*36d0*/  R2UR UR4, R3 ;  /* 0x00000000030472ca */ /* 0x000fe200000e0000 */
[----:B------:R-:W-:Y:S01]  /*36e0*/  UMOV UR5, UR9 ;  /* 0x0000000900057c82 */ /* 0x000fe20008000000 */
[----:B------:R-:W-:Y:S01]  /*36f0*/  R2UR UR6, R4 ;  /* 0x00000000040672ca */ /* 0x000fe200000e0000 */
[----:B------:R-:W-:Y:S01]  /*3700*/  UMOV UR7, 0x40000040 ;  /* 0x4000004000077882 */ /* 0x000fe20000000000 */
[C---:B------:R-:W-:Y:S01]  /*3710*/  VIADD R3, R0.reuse, 0x4 ;  /* 0x0000000400037836 */ /* 0x040fe20000000000 */
[----:B------:R-:W-:Y:S01]  /*3720*/  IADD3 R4, R7, 0x4, RZ ;  /* 0x0000000407047810 */ /* 0x000fe20007ffe0ff */
[----:B------:R-:W-:Y:S01]  /*3730*/  UMOV UR9, 0x40000040 ;  /* 0x4000004000097882 */ /* 0x000fe20000000000 */
[----:B------:R-:W-:-:S02]  /*3740*/  VIADD R0, R0, 0x6 ;  /* 0x0000000600007836 */ /* 0x000fc40000000000 */
[----:B------:R-:W-:-:S04]  /*3750*/  IMAD.U32 R13, RZ, RZ, UR9 ;  /* 0x00000009ff0d7e24 */ /* 0x000fc8000f8e00ff */
[----:B------:R-:W-:Y:S02]  /*3760*/  UMOV UR8, UR4 ;  /* 0x0000000400087c82 */ /* 0x000fe40008000000 */
[----:B------:R-:W-:Y:S01]  /*3770*/  UMOV UR4, UR8 ;  /* 0x0000000800047c82 */ /* 0x000fe20008000000 */
[----:B------:R-:W-:Y:S01]  /*3780*/  IMAD.U32 R10, RZ, RZ, UR8 ;  /* 0x00000008ff0a7e24 */ /* 0x000fe2000f8e00ff */
[----:B------:R-:W-:Y:S02]  /*3790*/  WARPGROUP.DEPBAR.LE gsb0, 0x0 ;  /* 0x00008000000079c5 */ /* 0x000fe40000010000 */
[----:B------:R-:W-:-:S06]  /*37a0*/  WARPGROUP.ARRIVE ;  /* 0x00000000000079c5 */ /* 0x000fcc0000000000 */
[----:B------:R-:W-:Y:S01]  /*37b0*/  HGMMA.64x64x16.F32.BF16 R24, gdesc[UR4], R24, gsb0 ;  /* 0x00e00000041879f0 */ /* 0x000fe20008001818 */
[----:B------:R-:W-:Y:S01]  /*37c0*/  R2UR UR4, R3 ;  /* 0x00000000030472ca */ /* 0x000fe200000e0000 */
[----:B------:R-:W-:Y:S01]  /*37d0*/  UMOV UR5, UR9 ;  /* 0x0000000900057c82 */ /* 0x000fe20008000000 */
[----:B------:R-:W-:Y:S01]  /*37e0*/  R2UR UR6, R4 ;  /* 0x00000000040672ca */ /* 0x000fe200000e0000 */
[----:B------:R-:W-:Y:S01]  /*37f0*/  UMOV UR7, 0x40000040 ;  /* 0x4000004000077882 */ /* 0x000fe20000000000 */
[----:B------:R-:W-:Y:S01]  /*3800*/  VIADD R3, R7, 0x6 ;  /* 0x0000000607037836 */ /* 0x000fe20000000000 */
[----:B------:R-:W-:Y:S02]  /*3810*/  UMOV UR9, 0x40000040 ;  /* 0x4000004000097882 */ /* 0x000fe40000000000 */
[----:B------:R-:W-:-:S06]  /*3820*/  IMAD.U32 R15, RZ, RZ, UR9 ;  /* 0x00000009ff0f7e24 */ /* 0x000fcc000f8e00ff */
        /* <DEDUP_REMOVED lines=9> */
[----:B------:R-:W-:-:S10]  /*38c0*/  UMOV UR7, 0x40000040 ;  /* 0x4000004000077882 */ /* 0x000fd40000000000 */
[----:B------:R-:W-:Y:S02]  /*38d0*/  UMOV UR8, UR4 ;  /* 0x0000000400087c82 */ /* 0x000fe40008000000 */
[----:B------:R-:W-:Y:S01]  /*38e0*/  UMOV UR4, UR8 ;  /* 0x0000000800047c82 */ /* 0x000fe20008000000 */
[----:B------:R-:W-:Y:S01]  /*38f0*/  IMAD.U32 R14, RZ, RZ, UR8 ;  /* 0x00000008ff0e7e24 */ /* 0x000fe2000f8e00ff */
[----:B------:R-:W-:Y:S02]  /*3900*/  WARPGROUP.DEPBAR.LE gsb0, 0x0 ;  /* 0x00008000000079c5 */ /* 0x000fe40000010000 */
[----:B------:R-:W-:-:S06]  /*3910*/  WARPGROUP.ARRIVE ;  /* 0x00000000000079c5 */ /* 0x000fcc0000000000 */
[----:B------:R-:W-:Y:S03]  /*3920*/  HGMMA.64x64x16.F32.BF16 R24, gdesc[UR4], R24, gsb0 ;  /* 0x00e00000041879f0 */ /* 0x000fe60008001818 */
[----:B------:R-:W-:Y:S02]  /*3930*/  WARPGROUP.DEPBAR.LE gsb0, 0x0 ;  /* 0x00008000000079c5 */ /* 0x000fe40000010000 */
[----:B------:R-:W3:Y:S02]  /*3940*/  SYNCS.PHASECHK.TRANS64.TRYWAIT P1, [R2+URZ+0x38810], R5 ;  /* 0x03881005020075a7 */ /* 0x000ee4000802017f */
[----:B---3--:R-:W-:Y:S05]  /*3950*/  @!P1 BRA `(.L_x_3393) ;  /* 0x000000cc00b89947 */ /* 0x008fea0003800000 */
.L_x_3467:
[----:B------:R-:W-:Y:S05]  /*3960*/  @!P0 BRA `(.L_x_3394) ;  /* 0x0000000000048947 */ /* 0x000fea0003800000 */
[----:B------:R-:W-:Y:S01]  /*3970*/  BPT.TRAP 0x1 ;  /* 0x000000040000795c */ /* 0x000fe20000300000 */
.L_x_3394:
[----:B------:R4:W0:Y:S01]  /*3980*/  SYNCS.PHASECHK.TRANS64.TRYWAIT P1, [R2+URZ+0x38850], R5 ;  /* 0x03885005020075a7 */ /* 0x000822000802017f */
[----:B------:R-:W-:Y:S05]  /*3990*/  @!P0 BRA `(.L_x_3395) ;  /* 0x0000000000048947 */ /* 0x000fea0003800000 */
[----:B------:R-:W-:Y:S01]  /*39a0*/  BPT.TRAP 0x1 ;  /* 0x000000040000795c */ /* 0x000fe20000300000 */
.L_x_3395:
[C---:B------:R-:W-:Y:S02]  /*39b0*/  VIADD R0, R2.reuse, 0x26400 ;  /* 0x0002640002007836 */ /* 0x040fe40000000000 */
[----:B------:R-:W-:-:S03]  /*39c0*/  VIADD R3, R2, 0x400 ;  /* 0x0000040002037836 */ /* 0x000fc60000000000 */
[----:B------:R-:W-:Y:S02]  /*39d0*/  SHF.R.U32.HI R0, RZ, 0x4, R0 ;  /* 0x00000004ff007819 */ /* 0x000fe40000011600 */
[----:B------:R-:W-:Y:S02]  /*39e0*/  SHF.R.U32.HI R3, RZ, 0x4, R3 ;  /* 0x00000004ff037819 */ /* 0x000fe40000011603 */
[----:B------:R-:W-:Y:S02]  /*39f0*/  LOP3.LUT R0, R0, 0x3fff, RZ, 0xc0, !PT ;  /* 0x00003fff00007812 */ /* 0x000fe400078ec0ff */
[----:B------:R-:W-:Y:S02]  /*3a00*/  LOP3.LUT R3, R3, 0x3fff, RZ, 0xc0, !PT ;  /* 0x00003fff03037812 */ /* 0x000fe400078ec0ff */
[----:B------:R-:W-:Y:S02]  /*3a10*/  LOP3.LUT R0, R0, 0x10000, RZ, 0xfc, !PT ;  /* 0x0001000000007812 */ /* 0x000fe400078efcff */
[----:B------:R-:W-:Y:S01]  /*3a20*/  LOP3.LUT R3, R3, 0x10000, RZ, 0xfc, !PT ;  /* 0x0001000003037812 */ /* 0x000fe200078efcff */
[----:B0-----:R-:W-:Y:S06]  /*3a30*/  @P1 BRA `(.L_x_3396) ;  /* 0x0000000000081947 */ /* 0x001fec0003800000 */
[----:B------:R-:W0:Y:S02]  /*3a40*/  SYNCS.PHASECHK.TRANS64.TRYWAIT P1, [R2+URZ+0x38850], R5 ;  /* 0x03885005020075a7 */ /* 0x000e24000802017f */
[----:B0-----:R-:W-:Y:S05]  /*3a50*/  @!P1 BRA `(.L_x_3397) ;  /* 0x000000cc008c9947 */ /* 0x001fea0003800000 */
.L_x_3396:
[C---:B------:R-:W-:Y:S01]  /*3a60*/  R2UR UR4, R0.reuse ;  /* 0x00000000000472ca */ /* 0x040fe200000e0000 */
[----:B------:R-:W-:Y:S01]  /*3a70*/  WARPGROUP.ARRIVE ;  /* 0x00000000000079c5 */ /* 0x000fe20000000000 */
[C---:B------:R-:W-:Y:S01]  /*3a80*/  R2UR UR6, R3.reuse ;  /* 0x00000000030672ca */ /* 0x040fe200000e0000 */
[----:B------:R-:W-:Y:S01]  /*3a90*/  UMOV UR9, 0x40000040 ;  /* 0x4000004000097882 */ /* 0x000fe20000000000 */
[----:B------:R-:W-:Y:S01]  /*3aa0*/  UMOV UR7, 0x40000040 ;  /* 0x4000004000077882 */ /* 0x000fe20000000000 */
[----:B------:R-:W-:Y:S01]  /*3ab0*/  UMOV UR5, UR9 ;  /* 0x0000000900057c82 */ /* 0x000fe20008000000 */
[----:B------:R-:W-:Y:S01]  /*3ac0*/  VIADD R4, R0, 0x2 ;  /* 0x0000000200047836 */ /* 0x000fe20000000000 */
[----:B------:R-:W-:Y:S01]  /*3ad0*/  UMOV UR11, 0x40000040 ;  /* 0x40000040000b7882 */ /* 0x000fe20000000000 */
[----:B-1234-:R-:W-:Y:S01]  /*3ae0*/  VIADD R5, R3, 0x2 ;  /* 0x0000000203057836 */ /* 0x01efe20000000000 */
[----:B------:R-:W-:Y:S01]  /*3af0*/  UMOV UR13, 0x40000040 ;  /* 0x40000040000d7882 */ /* 0x000fe20000000000 */
[----:B------:R-:W-:Y:S01]  /*3b00*/  IMAD.U32 R17, RZ, RZ, UR9 ;  /* 0x00000009ff117e24 */ /* 0x000fe2000f8e00ff */
[----:B------:R-:W-:Y:S01]  /*3b10*/  UMOV UR9, 0x40000040 ;  /* 0x4000004000097882 */ /* 0x000fe20000000000 */
[----:B------:R-:W-:Y:S01]  /*3b20*/  UMOV UR15, 0x40000040 ;  /* 0x40000040000f7882 */ /* 0x000fe20000000000 */
[----:B------:R-:W-:Y:S01]  /*3b30*/  UMOV UR8, UR4 ;  /* 0x0000000400087c82 */ /* 0x000fe20008000000 */
[----:B------:R-:W-:Y:S01]  /*3b40*/  IMAD.U32 R19, RZ, RZ, UR9 ;  /* 0x00000009ff137e24 */ /* 0x000fe2000f8e00ff */
[----:B------:R-:W-:Y:S01]  /*3b50*/  UMOV UR4, UR8 ;  /* 0x0000000800047c82 */ /* 0x000fe20008000000 */
[----:B------:R-:W-:Y:S01]  /*3b60*/  IMAD.U32 R16, RZ, RZ, UR8 ;  /* 0x00000008ff107e24 */ /* 0x000fe2000f8e00ff */
[----:B------:R-:W-:Y:S01]  /*3b70*/  HGMMA.64x64x16.F32.BF16 R24, gdesc[UR4], R24, gsb0 ;  /* 0x00e00000041879f0 */ /* 0x000fe20008001818 */
[----:B------:R-:W-:Y:S01]  /*3b80*/  R2UR UR4, R4 ;  /* 0x00000000040472ca */ /* 0x000fe200000e0000 */
[----:B------:R-:W-:Y:S01]  /*3b90*/  UMOV UR5, UR9 ;  /* 0x0000000900057c82 */ /* 0x000fe20008000000 */
[----:B------:R-:W-:Y:S01]  /*3ba0*/  R2UR UR6, R5 ;  /* 0x00000000050672ca */ /* 0x000fe200000e0000 */
[----:B------:R-:W-:Y:S01]  /*3bb0*/  UMOV UR7, 0x40000040 ;  /* 0x4000004000077882 */ /* 0x000fe20000000000 */
[C---:B------:R-:W-:Y:S01]  /*3bc0*/  VIADD R4, R0.reuse, 0x4 ;  /* 0x0000000400047836 */ /* 0x040fe20000000000 */
[----:B------:R-:W-:Y:S01]  /*3bd0*/  UMOV UR9, 0x40000040 ;  /* 0x4000004000097882 */ /* 0x000fe20000000000 */
[----:B------:R-:W-:Y:S01]  /*3be0*/  VIADD R5, R3, 0x4 ;  /* 0x0000000403057836 */ /* 0x000fe20000000000 */
[----:B------:R-:W-:Y:S01]  /*3bf0*/  UMOV UR17, 0x40000040 ;  /* 0x4000004000117882 */ /* 0x000fe20000000000 */
[----:B------:R-:W-:Y:S01]  /*3c00*/  IMAD.U32 R21, RZ, RZ, UR9 ;  /* 0x00000009ff157e24 */ /* 0x000fe2000f8e00ff */
[----:B------:R-:W-:Y:S01]  /*3c10*/  UMOV UR19, 0x40000040 ;  /* 0x4000004000137882 */ /* 0x000fe20000000000 */
[----:B------:R-:W-:Y:S01]  /*3c20*/  UMOV UR21, 0x40000040 ;  /* 0x4000004000157882 */ /* 0x000fe20000000000 */
[----:B------:R-:W-:Y:S01]  /*3c30*/  UMOV UR23, 0x40000040 ;  /* 0x4000004000177882 */ /* 0x000fe20000000000 */
[----:B------:R-:W-:Y:S01]  /*3c40*/  UMOV UR25, 0x40000040 ;  /* 0x4000004000197882 */ /* 0x000fe20000000000 */
[----:B------:R-:W-:Y:S01]  /*3c50*/  UMOV UR8, UR4 ;  /* 0x0000000400087c82 */ /* 0x000fe20008000000 */
[----:B------:R-:W-:Y:S01]  /*3c60*/  UMOV UR27, 0x40000040 ;  /* 0x40000040001b7882 */ /* 0x000fe20000000000 */
[----:B------:R-:W-:Y:S01]  /*3c70*/  UMOV UR4, UR8 ;  /* 0x0000000800047c82 */ /* 0x000fe20008000000 */
[----:B------:R-:W-:Y:S01]  /*3c80*/  IMAD.U32 R18, RZ, RZ, UR8 ;  /* 0x00000008ff127e24 */ /* 0x000fe2000f8e00ff */
        /* <DEDUP_REMOVED lines=10> */
[----:B------:R-:W0:Y:S01]  /*3d30*/  S2R R6, SR_TID.X ;  /* 0x0000000000067919 */ /* 0x000e220000002100 */
[----:B------:R-:W-:Y:S01]  /*3d40*/  UMOV UR53, 0x40000040 ;  /* 0x4000004000357882 */ /* 0x000fe20000000000 */
[----:B------:R-:W-:Y:S01]  /*3d50*/  UMOV UR55, 0x40000040 ;  /* 0x4000004000377882 */ /* 0x000fe20000000000 */
[----:B------:R-:W-:Y:S01]  /*3d60*/  UMOV UR57, 0x40000040 ;  /* 0x4000004000397882 */ /* 0x000fe20000000000 */
[----:B------:R-:W-:Y:S01]  /*3d70*/  UMOV UR59, 0x40000040 ;  /* 0x40000040003b7882 */ /* 0x000fe20000000000 */
[----:B------:R-:W-:Y:S01]  /*3d80*/  MOV R63, 0x4 ;  /* 0x00000004003f7802 */ /* 0x000fe20000000f00 */
[----:B------:R-:W-:Y:S01]  /*3d90*/  VIADD R188, R0, 0xe00 ;  /* 0x00000e0000bc7836 */ /* 0x000fe20000000000 */
[----:B0-----:R-:W-:Y:S01]  /*3da0*/  SHF.R.U32.HI R6, RZ, 0x7, R6 ;  /* 0x00000007ff067819 */ /* 0x001fe20000011606 */
[----:B------:R-:W-:-:S02]  /*3db0*/  WARPGROUP.DEPBAR.LE gsb0, 0x0 ;  /* 0x00008000000079c5 */ /* 0x000fc40000010000 */
[----:B------:R-:W-:-:S06]  /*3dc0*/  WARPGROUP.ARRIVE ;  /* 0x00000000000079c5 */ /* 0x000fcc0000000000 */
[----:B------:R-:W-:Y:S01]  /*3dd0*/  HGMMA.64x64x16.F32.BF16 R24, gdesc[UR4], R24, gsb0 ;  /* 0x00e00000041879f0 */ /* 0x000fe20008001818 */
[----:B------:R-:W-:Y:S01]  /*3de0*/  R2UR UR4, R4 ;  /* 0x00000000040472ca */ /* 0x000fe200000e0000 */
[----:B------:R-:W-:Y:S01]  /*3df0*/  UMOV UR5, UR9 ;  /* 0x0000000900057c82 */ /* 0x000fe20008000000 */
[----:B------:R-:W-:Y:S01]  /*3e00*/  R2UR UR6, R5 ;  /* 0x00000000050672ca */ /* 0x000fe200000e0000 */
[----:B------:R-:W-:Y:S01]  /*3e10*/  UMOV UR7, 0x40000040 ;  /* 0x4000004000077882 */ /* 0x000fe20000000000 */
[----:B------:R-:W-:Y:S01]  /*3e20*/  VIADD R4, R0, 0x6 ;  /* 0x0000000600047836 */ /* 0x000fe20000000000 */
[----:B------:R-:W-:Y:S01]  /*3e30*/  UMOV UR9, 0x40000040 ;  /* 0x4000004000097882 */ /* 0x000fe20000000000 */
[----:B------:R-:W-:Y:S02]  /*3e40*/  VIADD R5, R3, 0x6 ;  /* 0x0000000603057836 */ /* 0x000fe40000000000 */
[----:B------:R-:W-:-:S05]  /*3e50*/  IMAD.U32 R23, RZ, RZ, UR9 ;  /* 0x00000009ff177e24 */ /* 0x000fca000f8e00ff */
[----:B------:R-:W-:Y:S02]  /*3e60*/  UMOV UR8, UR4 ;  /* 0x0000000400087c82 */ /* 0x000fe40008000000 */
[----:B------:R-:W-:Y:S01]  /*3e70*/  UMOV UR4, UR8 ;  /* 0x0000000800047c82 */ /* 0x000fe20008000000 */
[----:B------:R-:W-:Y:S01]  /*3e80*/  MOV R20, UR8 ;  /* 0x0000000800147c02 */ /* 0x000fe20008000f00 */
        /* <DEDUP_REMOVED lines=9> */
[----:B------:R-:W-:-:S07]  /*3f20*/  VIADD R5, R3, 0x200 ;  /* 0x0000020003057836 */ /* 0x000fce0000000000 */
[----:B------:R-:W-:Y:S02]  /*3f30*/  UMOV UR8, UR4 ;  /* 0x0000000400087c82 */ /* 0x000fe40008000000 */
[----:B------:R-:W-:Y:S01]  /*3f40*/  UMOV UR4, UR8 ;  /* 0x0000000800047c82 */ /* 0x000fe20008000000 */
[----:B------:R-:W-:Y:S01]  /*3f50*/  IMAD.U32 R22, RZ, RZ, UR8 ;  /* 0x00000008ff167e24 */ /* 0x000fe2000f8e00ff */
[----:B------:R-:W-:Y:S02]  /*3f60*/  WARPGROUP.DEPBAR.LE gsb0, 0x0 ;  /* 0x00008000000079c5 */ /* 0x000fe40000010000 */
[----:B------:R-:W-:-:S06]  /*3f70*/  WARPGROUP.ARRIVE ;  /* 0x00000000000079c5 */ /* 0x000fcc0000000000 */
[----:B------:R-:W-:Y:S01]  /*3f80*/  HGMMA.64x64x16.F32.BF16 R24, gdesc[UR4], R24, gsb0 ;  /* 0x00e00000041879f0 */ /* 0x000fe20008001818 */
[----:B------:R-:W-:Y:S01]  /*3f90*/  R2UR UR4, R4 ;  /* 0x00000000040472ca */ /* 0x000fe200000e0000 */
[----:B------:R-:W-:Y:S01]  /*3fa0*/  UMOV UR5, 0x40000040 ;  /* 0x4000004000057882 */ /* 0x000fe20000000000 */
[----:B------:R-:W-:Y:S01]  /*3fb0*/  R2UR UR6, R5 ;  /* 0x00000000050672ca */ /* 0x000fe200000e0000 */
[----:B------:R-:W-:Y:S01]  /*3fc0*/  UMOV UR7, 0x40000040 ;  /* 0x4000004000077882 */ /* 0x000fe20000000000 */
[----:B------:R-:W-:Y:S02]  /*3fd0*/  VIADD R4, R0, 0x202 ;  /* 0x0000020200047836 */ /* 0x000fe40000000000 */
[----:B------:R-:W-:-:S03]  /*3fe0*/  VIADD R5, R3, 0x202 ;  /* 0x0000020203057836 */ /* 0x000fc60000000000 */
[----:B------:R-:W-:Y:S01]  /*3ff0*/  R2UR UR8, R4 ;  /* 0x00000000040872ca */ /* 0x000fe200000e0000 */
[----:B------:R-:W-:Y:S01]  /*4000*/  VIADD R4, R0, 0x204 ;  /* 0x0000020400047836 */ /* 0x000fe20000000000 */
[----:B------:R-:W-:Y:S01]  /*4010*/  R2UR UR10, R5 ;  /* 0x00000000050a72ca */ /* 0x000fe200000e0000 */
        /* <DEDUP_REMOVED lines=11> */
[----:B------:R-:W-:Y:S02]  /*40d0*/  R2UR UR22, R5 ;  /* 0x00000000051672ca */ /* 0x000fe400000e0000 */
[----:B------:R-:W-:Y:S02]  /*40e0*/  IADD3 R5, R3, 0x402, RZ ;  /* 0x0000040203057810 */ /* 0x000fe40007ffe0ff */
        /* <DEDUP_REMOVED lines=24> */
[----:B------:R-:W-:Y:S02]  /*4270*/  R2UR UR52, R4 ;  /* 0x00000000043472ca */ /* 0x000fe400000e0000 */
[----:B------:R-:W-:Y:S01]  /*4280*/  R2UR UR54, R5 ;  /* 0x00000000053672ca */ /* 0x000fe200000e0000 */
[----:B------:R0:W1:Y:S01]  /*4290*/  SHFL.IDX PT, R4, R6, RZ, 0x1f ;  /* 0x00001fff06047589 */ /* 0x00006200000e0000 */
[----:B------:R-:W-:Y:S02]  /*42a0*/  WARPGROUP.DEPBAR.LE gsb0, 0x0 ;  /* 0x00008000000079c5 */ /* 0x000fe40000010000 */
[----:B------:R-:W-:Y:S01]  /*42b0*/  WARPGROUP.ARRIVE ;  /* 0x00000000000079c5 */ /* 0x000fe20000000000 */
[----:B0-----:R-:W-:-:S05]  /*42c0*/  VIADD R6, R3, 0x800 ;  /* 0x0000080003067836 */ /* 0x001fca0000000000 */
[----:B------:R-:W-:Y:S01]  /*42d0*/  HGMMA.64x64x16.F32.BF16 R24, gdesc[UR4], R24, gsb0 ;  /* 0x00e00000041879f0 */ /* 0x000fe20008001818 */
[----:B-1----:R-:W-:Y:S01]  /*42e0*/  ISETP.GT.AND P1, PT, R4, 0x7f, PT ;  /* 0x0000007f0400780c */ /* 0x002fe20003f24270 */
[----:B------:R-:W-:-:S03]  /*42f0*/  VIADD R4, R0, 0x800 ;  /* 0x0000080000047836 */ /* 0x000fc60000000000 */
[----:B------:R-:W-:Y:S02]  /*4300*/  SEL R59, RZ, 0x2, !P1 ;  /* 0x00000002ff3b7807 */ /* 0x000fe40004800000 */
[C---:B------:R-:W-:Y:S02]  /*4310*/  SEL R61, R63.reuse, 0x2, P1 ;  /* 0x000000023f3d7807 */ /* 0x040fe40000800000 */
[----:B------:R-:W-:Y:S01]  /*4320*/  SEL R63, R63, 0x6, !P1 ;  /* 0x000000063f3f7807 */ /* 0x000fe20004800000 */
[C---:B------:R-:W-:Y:S02]  /*4330*/  IMAD.IADD R5, R59.reuse, 0x1, R4 ;  /* 0x000000013b057824 */ /* 0x040fe400078e0204 */
[----:B------:R-:W-:-:S03]  /*4340*/  IMAD.IADD R58, R59, 0x1, R6 ;  /* 0x000000013b3a7824 */ /* 0x000fc600078e0206 */
[----:B------:R-:W-:Y:S01]  /*4350*/  R2UR UR56, R5 ;  /* 0x00000000053872ca */ /* 0x000fe200000e0000 */
[--C-:B------:R-:W-:Y:S01]  /*4360*/  IMAD.IADD R5, R4, 0x1, R61.reuse ;  /* 0x0000000104057824 */ /* 0x100fe200078e023d */
[----:B------:R-:W-:Y:S01]  /*4370*/  R2UR UR58, R58 ;  /* 0x000000003a3a72ca */ /* 0x000fe200000e0000 */
[C---:B------:R-:W-:Y:S02]  /*4380*/  IMAD.IADD R58, R6.reuse, 0x1, R61 ;  /* 0x00000001063a7824 */ /* 0x040fe400078e023d */
[----:B------:R-:W-:Y:S01]  /*4390*/  IMAD.IADD R6, R6, 0x1, R63 ;  /* 0x0000000106067824 */ /* 0x000fe200078e023f */
        /* <DEDUP_REMOVED lines=35> */
[----:B------:R-:W-:Y:S01]  /*45d0*/  HGMMA.64x64x16.F32.BF16 R24, gdesc[UR56], R24, gsb0 ;  /* 0x00e00000381879f0 */ /* 0x000fe20008001818 */
[----:B------:R-:W-:Y:S01]  /*45e0*/  R2UR UR56, R5 ;  /* 0x00000000053872ca */ /* 0x000fe200000e0000 */
[----:B------:R-:W-:Y:S01]  /*45f0*/  UMOV UR57, 0x40000040 ;  /* 0x4000004000397882 */ /* 0x000fe20000000000 */
[----:B------:R-:W-:Y:S01]  /*4600*/  R2UR UR58, R58 ;  /* 0x000000003a3a72ca */ /* 0x000fe200000e0000 */
[----:B------:R-:W-:Y:S01]  /*4610*/  UMOV UR59, 0x40000040 ;  /* 0x40000040003b7882 */ /* 0x000fe20000000000 */
[----:B------:R-:W-:Y:S01]  /*4620*/  IMAD.IADD R5, R4, 0x1, R63 ;  /* 0x0000000104057824 */ /* 0x000fe200078e023f */
[----:B------:R-:W-:Y:S02]  /*4630*/  WARPGROUP.DEPBAR.LE gsb0, 0x0 ;  /* 0x00008000000079c5 */ /* 0x000fe40000010000 */
[----:B------:R-:W-:-:S08]  /*4640*/  WARPGROUP.ARRIVE ;  /* 0x00000000000079c5 */ /* 0x000fd00000000000 */
[----:B------:R-:W-:Y:S01]  /*4650*/  HGMMA.64x64x16.F32.BF16 R24, gdesc[UR56], R24, gsb0 ;  /* 0x00e00000381879f0 */ /* 0x000fe20008001818 */
[----:B------:R-:W-:Y:S01]  /*4660*/  R2UR UR58, R6 ;  /* 0x00000000063a72ca */ /* 0x000fe200000e0000 */
[----:B------:R-:W-:Y:S01]  /*4670*/  UMOV UR59, 0x40000040 ;  /* 0x40000040003b7882 */ /* 0x000fe20000000000 */
[----:B------:R-:W-:Y:S01]  /*4680*/  R2UR UR56, R5 ;  /* 0x00000000053872ca */ /* 0x000fe200000e0000 */
[----:B------:R-:W-:Y:S01]  /*4690*/  UMOV UR57, 0x40000040 ;  /* 0x4000004000397882 */ /* 0x000fe20000000000 */
[----:B------:R-:W-:Y:S02]  /*46a0*/  IMAD.MOV.U32 R5, RZ, RZ, 0x28 ;  /* 0x00000028ff057424 */ /* 0x000fe400078e00ff */
[----:B------:R-:W-:-:S03]  /*46b0*/  IMAD.MOV.U32 R6, RZ, RZ, 0xa00 ;  /* 0x00000a00ff067424 */ /* 0x000fc600078e00ff */
[----:B------:R-:W-:Y:S02]  /*46c0*/  SEL R5, R5, 0x26, P1 ;  /* 0x0000002605057807 */ /* 0x000fe40000800000 */
[----:B------:R-:W-:Y:S02]  /*46d0*/  SEL R6, R6, 0x980, P1 ;  /* 0x0000098006067807 */ /* 0x000fe40000800000 */
[----:B------:R-:W-:Y:S02]  /*46e0*/  LOP3.LUT R5, R5, 0x6, RZ, 0xc0, !PT ;  /* 0x0000000605057812 */ /* 0x000fe400078ec0ff */
[----:B------:R-:W-:-:S04]  /*46f0*/  LOP3.LUT R6, R6, 0xa00, RZ, 0xc0, !PT ;  /* 0x00000a0006067812 */ /* 0x000fc800078ec0ff */
[CC--:B------:R-:W-:Y:S02]  /*4700*/  IADD3 R58, R5.reuse, R6.reuse, R0 ;  /* 0x00000006053a7210 */ /* 0x0c0fe40007ffe000 */
[----:B------:R-:W-:Y:S01]  /*4710*/  IADD3 R5, R5, R6, R3 ;  /* 0x0000000605057210 */ /* 0x000fe20007ffe003 */
[----:B------:R-:W-:-:S04]  /*4720*/  VIADD R6, R3, 0xa00 ;  /* 0x00000a0003067836 */ /* 0x000fc80000000000 */
[----:B------:R-:W-:Y:S01]  /*4730*/  IMAD.IADD R60, R59, 0x1, R6 ;  /* 0x000000013b3c7824 */ /* 0x000fe200078e0206 */
[----:B------:R-:W-:Y:S02]  /*4740*/  WARPGROUP.DEPBAR.LE gsb0, 0x0 ;  /* 0x00008000000079c5 */ /* 0x000fe40000010000 */
[----:B------:R-:W-:-:S06]  /*4750*/  WARPGROUP.ARRIVE ;  /* 0x00000000000079c5 */ /* 0x000fcc0000000000 */
[----:B------:R-:W-:Y:S01]  /*4760*/  HGMMA.64x64x16.F32.BF16 R24, gdesc[UR56], R24, gsb0 ;  /* 0x00e00000381879f0 */ /* 0x000fe20008001818 */
[----:B------:R-:W-:Y:S01]  /*4770*/  R2UR UR56, R58 ;  /* 0x000000003a3872ca */ /* 0x000fe200000e0000 */
[----:B------:R-:W-:Y:S01]  /*4780*/  UMOV UR57, 0x40000040 ;  /* 0x4000004000397882 */ /* 0x000fe20000000000 */
[----:B------:R-:W-:Y:S01]  /*4790*/  R2UR UR58, R5 ;  /* 0x00000000053a72ca */ /* 0x000fe200000e0000 */
[----:B------:R-:W-:Y:S01]  /*47a0*/  UMOV UR59, 0x40000040 ;  /* 0x40000040003b7882 */ /* 0x000fe20000000000 */
        /* <DEDUP_REMOVED lines=9> */
[C-C-:B------:R-:W-:Y:S02]  /*4840*/  IMAD.IADD R60, R61.reuse, 0x1, R6.reuse ;  /* 0x000000013d3c7824 */ /* 0x140fe400078e0206 */
[----:B------:R-:W-:Y:S02]  /*4850*/  IMAD.IADD R58, R61, 0x1, R5 ;  /* 0x000000013d3a7824 */ /* 0x000fe400078e0205 */
[----:B------:R-:W-:Y:S01]  /*4860*/  IMAD.IADD R6, R63, 0x1, R6 ;  /* 0x000000013f067824 */ /* 0x000fe200078e0206 */
[----:B------:R-:W-:-:S02]  /*4870*/  WARPGROUP.DEPBAR.LE gsb0, 0x0 ;  /* 0x00008000000079c5 */ /* 0x000fc40000010000 */
        /* <DEDUP_REMOVED lines=22> */
[----:B------:R-:W-:Y:S02]  /*49e0*/  WARPGROUP.DEPBAR.LE gsb0, 0x0 ;  /* 0x00008000000079c5 */ /* 0x000fe40000010000 */
[----:B------:R-:W-:-:S06]  /*49f0*/  WARPGROUP.ARRIVE ;  /* 0x00000000000079c5 */ /* 0x000fcc0000000000 */
[----:B------:R-:W-:Y:S01]  /*4a00*/  HGMMA.64x64x16.F32.BF16 R24, gdesc[UR56], R24, gsb0 ;  /* 0x00e00000381879f0 */ /* 0x000fe20008001818 */
[----:B------:R-:W-:Y:S01]  /*4a10*/  R2UR UR56, R58 ;  /* 0x000000003a3872ca */ /* 0x000fe200000e0000 */
[----:B------:R-:W-:Y:S01]  /*4a20*/  UMOV UR57, 0x40000040 ;  /* 0x4000004000397882 */ /* 0x000fe20000000000 */
[----:B------:R-:W-:Y:S01]  /*4a30*/  R2UR UR58, R6 ;  /* 0x00000000063a72ca */ /* 0x000fe200000e0000 */
[----:B------:R-:W-:Y:S01]  /*4a40*/  UMOV UR59, 0x40000040 ;  /* 0x40000040003b7882 */ /* 0x000fe20000000000 */
[----:B------:R-:W-:Y:S01]  /*4a50*/  IADD3 R58, R3, 0xc00, RZ ;  /* 0x00000c00033a7810 */ /* 0x000fe20007ffe0ff */
[----:B------:R-:W-:-:S04]  /*4a60*/  VIADD R6, R0, 0xc00 ;  /* 0x00000c0000067836 */ /* 0x000fc80000000000 */
[C---:B------:R-:W-:Y:S02]  /*4a70*/  IMAD.IADD R62, R59.reuse, 0x1, R58 ;  /* 0x000000013b3e7824 */ /* 0x040fe400078e023a */
        /* <DEDUP_REMOVED lines=8> */
[C---:B------:R-:W-:Y:S02]  /*4b00*/  IMAD.IADD R62, R61.reuse, 0x1, R58 ;  /* 0x000000013d3e7824 */ /* 0x040fe400078e023a */
        /* <DEDUP_REMOVED lines=33> */
[C---:B------:R-:W-:Y:S02]  /*4d20*/  IMAD.IADD R60, R59.reuse, 0x1, R188 ;  /* 0x000000013b3c7824 */ /* 0x040fe400078e02bc */
        /* <DEDUP_REMOVED lines=8> */
[C---:B------:R-:W-:Y:S02]  /*4db0*/  IMAD.IADD R59, R61.reuse, 0x1, R188 ;  /* 0x000000013d3b7824 */ /* 0x040fe400078e02bc */
[----:B------:R-:W-:Y:S01]  /*4dc0*/  IMAD.IADD R61, R61, 0x1, R58 ;  /* 0x000000013d3d7824 */ /* 0x000fe200078e023a */
[----:B------:R-:W-:Y:S01]  /*4dd0*/  IADD3 R58, R63, R58, RZ ;  /* 0x0000003a3f3a7210 */ /* 0x000fe20007ffe0ff */
        /* <DEDUP_REMOVED lines=30> */
[----:B------:R-:W-:Y:S02]  /*4fc0*/  WARPGROUP.DEPBAR.LE gsb0, 0x0 ;  /* 0x00008000000079c5 */ /* 0x000fe40000010000 */
[----:B------:R-:W-:-:S09]  /*4fd0*/  WARPGROUP.ARRIVE ;  /* 0x00000000000079c5 */ /* 0x000fd20000000000 */
[----:B------:R-:W-:Y:S03]  /*4fe0*/  HGMMA.64x64x16.F32.BF16 R24, gdesc[UR56], R24, gsb0 ;  /* 0x00e00000381879f0 */ /* 0x000fe60008001818 */
[----:B------:R-:W-:Y:S02]  /*4ff0*/  WARPGROUP.DEPBAR.LE gsb0, 0x0 ;  /* 0x00008000000079c5 */ /* 0x000fe40000010000 */
[----:B------:R-:W-:Y:S05]  /*5000*/  @!P0 BRA `(.L_x_3398) ;  /* 0x0000000000048947 */ /* 0x000fea0003800000 */
[----:B------:R-:W-:Y:S01]  /*5010*/  BPT.TRAP 0x1 ;  /* 0x000000040000795c */ /* 0x000fe20000300000 */
.L_x_3398:
[----:B------:R-:W-:Y:S01]  /*5020*/  R2UR UR6, R168 ;  /* 0x00000000a80672ca */ /* 0x000fe200000e0000 */
[----:B------:R-:W-:Y:S01]  /*5030*/  IMAD.MOV.U32 R189, RZ, RZ, 0x20 ;  /* 0x00000020ffbd7424 */ /* 0x000fe200078e00ff */
[----:B------:R-:W-:Y:S01]  /*5040*/  R2UR UR7, R2 ;  /* 0x00000000020772ca */ /* 0x000fe200000e0000 */
[----:B------:R-:W-:Y:S01]  /*5050*/  UMOV UR11, 0x40000040 ;  /* 0x40000040000b7882 */ /* 0x000fe20000000000 */
[----:B------:R-:W-:-:S04]  /*5060*/  LOP3.LUT R193, R193, 0x2000000, RZ, 0xfc, !PT ;  /* 0x02000000c1c17812 */ /* 0x000fc800078efcff */
[C---:B------:R-:W-:Y:S01]  /*5070*/  R2UR UR10, R193.reuse ;  /* 0x00000000c10a72ca */ /* 0x040fe200000e0000 */
[----:B------:R-:W-:-:S04]  /*5080*/  VIADD R211, R193, 0x80 ;  /* 0x00000080c1d37836 */ /* 0x000fc80000000000 */
[----:B------:R-:W-:Y:S02]  /*5090*/  UIMAD UR38, UR6, -0x40, UR38 ;  /* 0xffffffc0062678a4 */ /* 0x000fe4000f8e0226 */
[----:B------:R-:W-:Y:S01]  /*50a0*/  UIADD3 UR7, UR7, 0x38840, URZ ;  /* 0x0003884007077890 */ /* 0x000fe2000fffe03f */
[----:B------:R-:W-:-:S03]  /*50b0*/  ULDC UR6, c[0x0][0xa80] ;  /* 0x0002a00000067ab9 */ /* 0x000fc60000000800 */
[----:B------:R-:W-:Y:S01]  /*50c0*/  IMAD.U32 R59, RZ, RZ, UR38 ;  /* 0x00000026ff3b7e24 */ /* 0x000fe2000f8e00ff */
        /* <DEDUP_REMOVED lines=64> */
[----:B------:R-:W0:Y:S01]  /*54d0*/  SHFL.BFLY PT, R59, R58, 0x2, 0x1f ;  /* 0x0c401f003a3b7f89 */ /* 0x000e2200000e0000 */
[----:B------:R-:W-:-:S02]  /*54e0*/  FSEL R51, R51, -INF , P4 ;  /* 0xff80000033337808 */ /* 0x000fc40002000000 */
[----:B------:R-:W-:Y:S02]  /*54f0*/  FSEL R54, R54, -INF , P3 ;  /* 0xff80000036367808 */ /* 0x000fe40001800000 */
[----:B------:R-:W-:Y:S02]  /*5500*/  FSEL R55, R55, -INF , P2 ;  /* 0xff80000037377808 */ /* 0x000fe40001000000 */
[----:B0-----:R-:W-:Y:S02]  /*5510*/  FMNMX.FTZ R60, R58, R59, !PT ;  /* 0x0000003b3a3c7209 */ /* 0x001fe40007810000 */
[----:B------:R-:W-:-:S03]  /*5520*/  FMNMX.FTZ R59, R26, R27, !PT ;  /* 0x0000001b1a3b7209 */ /* 0x000fc60007810000 */
[----:B------:R-:W0:Y:S01]  /*5530*/  SHFL.BFLY PT, R61, R60, 0x1, 0x1f ;  /* 0x0c201f003c3d7f89 */ /* 0x000e2200000e0000 */
[----:B------:R-:W-:-:S04]  /*5540*/  FMNMX.FTZ R56, R30, R59, !PT ;  /* 0x0000003b1e387209 */ /* 0x000fc80007810000 */
[----:B------:R-:W-:-:S04]  /*5550*/  FMNMX.FTZ R59, R31, R56, !PT ;  /* 0x000000381f3b7209 */ /* 0x000fc80007810000 */
[----:B------:R-:W-:-:S04]  /*5560*/  FMNMX.FTZ R56, R34, R59, !PT ;  /* 0x0000003b22387209 */ /* 0x000fc80007810000 */
[----:B------:R-:W-:-:S04]  /*5570*/  FMNMX.FTZ R59, R35, R56, !PT ;  /* 0x00000038233b7209 */ /* 0x000fc80007810000 */
[----:B------:R-:W-:-:S04]  /*5580*/  FMNMX.FTZ R56, R38, R59, !PT ;  /* 0x0000003b26387209 */ /* 0x000fc80007810000 */
[----:B------:R-:W-:Y:S02]  /*5590*/  FMNMX.FTZ R59, R39, R56, !PT ;  /* 0x00000038273b7209 */ /* 0x000fe40007810000 */
[----:B0-----:R-:W-:Y:S02]  /*55a0*/  FMNMX.FTZ R186, R60, R61, !PT ;  /* 0x0000003d3cba7209 */ /* 0x001fe40007810000 */
        /* <DEDUP_REMOVED lines=25> */
[----:B------:R-:W0:Y:S01]  /*5740*/  SHFL.BFLY PT, R25, R24, 0x2, 0x1f ;  /* 0x0c401f0018197f89 */ /* 0x000e2200000e0000 */
[--C-:B------:R-:W-:Y:S01]  /*5750*/  FFMA.FTZ R183, R52, UR6, -R58.reuse ;  /* 0x0000000634b77c23 */ /* 0x100fe2000801083a */
[----:B------:R-:W-:Y:S01]  /*5760*/  FFMA.FTZ R194, R53, UR6, -R58 ;  /* 0x0000000635c27c23 */ /* 0x000fe2000801083a */
[----:B------:R-:W-:Y:S08]  /*5770*/  MUFU.EX2 R169, R169 ;  /* 0x000000a900a97308 */ /* 0x000ff00000000800 */
[----:B------:R-:W-:Y:S08]  /*5780*/  MUFU.EX2 R170, R170 ;  /* 0x000000aa00aa7308 */ /* 0x000ff00000000800 */
[----:B------:R-:W-:Y:S01]  /*5790*/  MUFU.EX2 R171, R171 ;  /* 0x000000ab00ab7308 */ /* 0x000fe20000000800 */
[----:B0-----:R-:W-:-:S07]  /*57a0*/  FMNMX.FTZ R25, R24, R25, !PT ;  /* 0x0000001918197209 */ /* 0x001fce0007810000 */
[----:B------:R-:W0:Y:S01]  /*57b0*/  MUFU.EX2 R172, R172 ;  /* 0x000000ac00ac7308 */ /* 0x000e220000000800 */
[----:B------:R-:W1:Y:S07]  /*57c0*/  SHFL.BFLY PT, R24, R25, 0x1, 0x1f ;  /* 0x0c201f0019187f89 */ /* 0x000e6e00000e0000 */
[----:B------:R-:W-:Y:S08]  /*57d0*/  MUFU.EX2 R173, R173 ;  /* 0x000000ad00ad7308 */ /* 0x000ff00000000800 */
[----:B------:R-:W2:Y:S01]  /*57e0*/  MUFU.EX2 R174, R174 ;  /* 0x000000ae00ae7308 */ /* 0x000ea20000000800 */
[----:B0-----:R-:W-:-:S07]  /*57f0*/  F2FP.BF16.F32.PACK_AB R154, R172, R171 ;  /* 0x000000abac9a723e */ /* 0x001fce00000010ff */
[----:B------:R-:W-:Y:S01]  /*5800*/  MUFU.EX2 R175, R175 ;  /* 0x000000af00af7308 */ /* 0x000fe20000000800 */
[----:B-1----:R-:W-:-:S04]  /*5810*/  FMNMX.FTZ R187, R25, R24, !PT ;  /* 0x0000001819bb7209 */ /* 0x002fc80007810000 */
[C---:B------:R-:W-:Y:S01]  /*5820*/  FSETP.NEU.FTZ.AND P1, PT, R187.reuse, -INF , PT ;  /* 0xff800000bb00780b */ /* 0x040fe20003f3d000 */
[----:B------:R-:W-:Y:S02]  /*5830*/  FMUL.FTZ R24, R187, UR6 ;  /* 0x00000006bb187c20 */ /* 0x000fe40008410000 */
[----:B------:R-:W0:Y:S01]  /*5840*/  MUFU.EX2 R176, R176 ;  /* 0x000000b000b07308 */ /* 0x000e220000000800 */
[----:B--2---:R-:W-:Y:S02]  /*5850*/  F2FP.BF16.F32.PACK_AB R156, R174, R173 ;  /* 0x000000adae9c723e */ /* 0x004fe400000010ff */
[----:B------:R-:W-:Y:S02]  /*5860*/  FSEL R29, R24, RZ, P1 ;  /* 0x000000ff181d7208 */ /* 0x000fe40000800000 */
[CC--:B------:R-:W-:Y:S02]  /*5870*/  LEA.HI R24, R57.reuse, R152.reuse, RZ, 0x4 ;  /* 0x0000009839187211 */ /* 0x0c0fe400078f20ff */
[----:B------:R-:W-:Y:S01]  /*5880*/  LEA.HI R57, R57, R152, RZ, 0x5 ;  /* 0x0000009839397211 */ /* 0x000fe200078f28ff */
[--C-:B------:R-:W-:Y:S01]  /*5890*/  FFMA.FTZ R195, R26, UR6, -R29.reuse ;  /* 0x000000061ac37c23 */ /* 0x100fe2000801081d */
[----:B------:R-:W-:Y:S01]  /*58a0*/  LOP3.LUT R25, R24, 0xfffffff0, RZ, 0xc0, !PT ;  /* 0xfffffff018197812 */ /* 0x000fe200078ec0ff */
[--C-:B------:R-:W-:Y:S01]  /*58b0*/  FFMA.FTZ R196, R27, UR6, -R29.reuse ;  /* 0x000000061bc47c23 */ /* 0x100fe2000801081d */
[----:B------:R-:W-:Y:S01]  /*58c0*/  SHF.R.U32.HI R24, RZ, 0x1, R24 ;  /* 0x00000001ff187819 */ /* 0x000fe20000011618 */
[--C-:B------:R-:W-:Y:S01]  /*58d0*/  FFMA.FTZ R197, R30, UR6, -R29.reuse ;  /* 0x000000061ec57c23 */ /* 0x100fe2000801081d */
[----:B------:R-:W-:Y:S01]  /*58e0*/  FFMA.FTZ R198, R31, UR6, -R29 ;  /* 0x000000061fc67c23 */ /* 0x000fe2000801081d */
[----:B------:R-:W-:-:S02]  /*58f0*/  IMAD.IADD R25, R152, 0x1, -R25 ;  /* 0x0000000198197824 */ /* 0x000fc400078e0a19 */
[--C-:B------:R-:W-:Y:S01]  /*5900*/  FFMA.FTZ R199, R34, UR6, -R29.reuse ;  /* 0x0000000622c77c23 */ /* 0x100fe2000801081d */
[----:B------:R-:W-:Y:S02]  /*5910*/  IMAD.SHL.U32 R57, R57, 0x20, RZ ;  /* 0x0000002039397824 */ /* 0x000fe400078e00ff */
[--C-:B------:R-:W-:Y:S01]  /*5920*/  FFMA.FTZ R200, R35, UR6, -R29.reuse ;  /* 0x0000000623c87c23 */ /* 0x100fe2000801081d */
[----:B------:R-:W-:Y:S01]  /*5930*/  FFMA.FTZ R201, R38, UR6, -R29 ;  /* 0x0000000626c97c23 */ /* 0x000fe2000801081d */
[----:B------:R-:W-:Y:S01]  /*5940*/  SHF.R.S32.HI R26, RZ, 0x1f, R25 ;  /* 0x0000001fff1a7819 */ /* 0x000fe20000011419 */
[--C-:B------:R-:W-:Y:S01]  /*5950*/  FFMA.FTZ R202, R39, UR6, -R29.reuse ;  /* 0x0000000627ca7c23 */ /* 0x100fe2000801081d */
[--C-:B------:R-:W-:Y:S01]  /*5960*/  FFMA.FTZ R203, R42, UR6, -R29.reuse ;  /* 0x000000062acb7c23 */ /* 0x100fe2000801081d */
[--C-:B------:R-:W-:Y:S01]  /*5970*/  FFMA.FTZ R204, R43, UR6, -R29.reuse ;  /* 0x000000062bcc7c23 */ /* 0x100fe2000801081d */
[----:B------:R-:W-:Y:S01]  /*5980*/  LEA.HI R26, R26, R25, RZ, 0x3 ;  /* 0x000000191a1a7211 */ /* 0x000fe200078f18ff */
[--C-:B------:R-:W-:Y:S01]  /*5990*/  FFMA.FTZ R205, R46, UR6, -R29.reuse ;  /* 0x000000062ecd7c23 */ /* 0x100fe2000801081d */
[--C-:B------:R-:W-:Y:S01]  /*59a0*/  FFMA.FTZ R206, R47, UR6, -R29.reuse ;  /* 0x000000062fce7c23 */ /* 0x100fe2000801081d */
[----:B------:R-:W-:Y:S01]  /*59b0*/  FFMA.FTZ R207, R50, UR6, -R29 ;  /* 0x0000000632cf7c23 */ /* 0x000fe2000801081d */
[C---:B------:R-:W-:Y:S01]  /*59c0*/  LOP3.LUT R28, R26.reuse, 0xfffffff8, RZ, 0xc0, !PT ;  /* 0xfffffff81a1c7812 */ /* 0x040fe200078ec0ff */
[----:B------:R-:W-:-:S02]  /*59d0*/  IMAD.SHL.U32 R26, R26, 0x40, RZ ;  /* 0x000000401a1a7824 */ /* 0x000fc400078e00ff */
[--C-:B------:R-:W-:Y:S01]  /*59e0*/  FFMA.FTZ R208, R51, UR6, -R29.reuse ;  /* 0x0000000633d07c23 */ /* 0x100fe2000801081d */
[--C-:B------:R-:W-:Y:S01]  /*59f0*/  FFMA.FTZ R209, R54, UR6, -R29.reuse ;  /* 0x0000000636d17c23 */ /* 0x100fe2000801081d */
[----:B------:R-:W-:Y:S01]  /*5a00*/  FFMA.FTZ R210, R55, UR6, -R29 ;  /* 0x0000000637d27c23 */ /* 0x000fe2000801081d */
[----:B------:R-:W-:Y:S01]  /*5a10*/  IMAD.IADD R28, R25, 0x1, -R28 ;  /* 0x00000001191c7824 */ /* 0x000fe200078e0a1c */
[----:B------:R-:W-:Y:S01]  /*5a20*/  LOP3.LUT R57, R57, 0x7ffffc00, RZ, 0xc0, !PT ;  /* 0x7ffffc0039397812 */ /* 0x000fe200078ec0ff */
[----:B------:R-:W-:Y:S01]  /*5a30*/  MUFU.EX2 R195, R195 ;  /* 0x000000c300c37308 */ /* 0x000fe20000000800 */
[----:B------:R-:W-:Y:S01]  /*5a40*/  LOP3.LUT R26, R26, 0x7ffffe00, RZ, 0xc0, !PT ;  /* 0x7ffffe001a1a7812 */ /* 0x000fe200078ec0ff */
[C---:B------:R-:W-:Y:S01]  /*5a50*/  IMAD.SHL.U32 R25, R28.reuse, 0x40, RZ ;  /* 0x000000401c197824 */ /* 0x040fe200078e00ff */
[C---:B------:R-:W-:Y:S02]  /*5a60*/  LOP3.LUT P2, RZ, R28.reuse, 0x4, RZ, 0xc0, !PT ;  /* 0x000000041cff7812 */ /* 0x040fe4000784c0ff */
[----:B------:R-:W-:-:S02]  /*5a70*/  LOP3.LUT P1, RZ, R28, 0x2, RZ, 0xc0, !PT ;  /* 0x000000021cff7812 */ /* 0x000fc4000782c0ff */
[----:B------:R-:W-:Y:S01]  /*5a80*/  LOP3.LUT R25, R25, 0x1c0, RZ, 0xc0, !PT ;  /* 0x000001c019197812 */ /* 0x000fe200078ec0ff */
[----:B------:R-:W1:Y:S01]  /*5a90*/  MUFU.EX2 R196, R196 ;  /* 0x000000c400c47308 */ /* 0x000e620000000800 */
[----:B------:R-:W-:Y:S02]  /*5aa0*/  SEL R189, R189, 0xffffffe0, !P1 ;  /* 0xffffffe0bdbd7807 */ /* 0x000fe40004800000 */
[----:B------:R-:W-:Y:S02]  /*5ab0*/  LOP3.LUT R24, R25, 0x8, R24, 0xf8, !PT ;  /* 0x0000000819187812 */ /* 0x000fe400078ef818 */
[----:B------:R-:W-:Y:S02]  /*5ac0*/  SHF.R.U32.HI R25, RZ, 0x3, R25 ;  /* 0x00000003ff197819 */ /* 0x000fe40000011619 */
[----:B------:R-:W-:Y:S01]  /*5ad0*/  F2FP.BF16.F32.PACK_AB R152, R170, R169 ;  /* 0x000000a9aa98723e */ /* 0x000fe200000010ff */
[----:B------:R-:W-:Y:S01]  /*5ae0*/  MUFU.EX2 R197, R197 ;  /* 0x000000c500c57308 */ /* 0x000fe20000000800 */
[----:B------:R-:W-:Y:S01]  /*5af0*/  LOP3.LUT R24, R24, R25, RZ, 0x3c, !PT ;  /* 0x0000001918187212 */ /* 0x000fe200078e3cff */
[----:B------:R-:W-:Y:S01]  /*5b00*/  FADD.FTZ R170, R169, R170 ;  /* 0x000000aaa9aa7221 */ /* 0x000fe20000010000 */
[----:B0-----:R-:W-:-:S02]  /*5b10*/  F2FP.BF16.F32.PACK_AB R158, R176, R175 ;  /* 0x000000afb09e723e */ /* 0x001fc400000010ff */
[----:B------:R-:W-:Y:S01]  /*5b20*/  IADD3 R57, R24, R26, R57 ;  /* 0x0000001a18397210 */ /* 0x000fe20007ffe039 */
[----:B------:R-:W-:Y:S02]  /*5b30*/  FADD.FTZ R171, R171, R170 ;  /* 0x000000aaabab7221 */ /* 0x000fe40000010000 */
[----:B------:R-:W0:Y:S01]  /*5b40*/  MUFU.EX2 R198, R198 ;  /* 0x000000c600c67308 */ /* 0x000e220000000800 */
[----:B-1----:R-:W-:Y:S01]  /*5b50*/  F2FP.BF16.F32.PACK_AB R153, R196, R195 ;  /* 0x000000c3c499723e */ /* 0x002fe200000010ff */
[----:B------:R-:W-:Y:S02]  /*5b60*/  IMAD R192, R57, 0x2, R2 ;  /* 0x0000000239c07824 */ /* 0x000fe400078e0202 */
[----:B------:R-:W-:Y:S01]  /*5b70*/  FADD.FTZ R196, R195, R196 ;  /* 0x000000c4c3c47221 */ /* 0x000fe20000010000 */
[----:B------:R-:W-:Y:S01]  /*5b80*/  FADD.FTZ R172, R172, R171 ;  /* 0x000000abacac7221 */ /* 0x000fe20000010000 */
[C---:B------:R-:W-:Y:S02]  /*5b90*/  VIADD R190, R192.reuse, 0x36400 ;  /* 0x00036400c0be7836 */ /* 0x040fe40000000000 */
[----:B------:R-:W-:Y:S01]  /*5ba0*/  MUFU.EX2 R199, R199 ;  /* 0x000000c700c77308 */ /* 0x000fe20000000800 */
[----:B------:R-:W-:-:S02]  /*5bb0*/  VIADD R191, R192, 0x36440 ;  /* 0x00036440c0bf7836 */ /* 0x000fc40000000000 */
[----:B------:R-:W-:Y:S01]  /*5bc0*/  FADD.FTZ R173, R173, R172 ;  /* 0x000000acadad7221 */ /* 0x000fe20000010000 */
[C---:B------:R-:W-:Y:S02]  /*5bd0*/  @P2 VIADD R191, R190.reuse, 0xffffffc0 ;  /* 0xffffffc0bebf2836 */ /* 0x040fe40000000000 */
[----:B------:R-:W-:Y:S02]  /*5be0*/  IMAD.IADD R190, R190, 0x1, R189 ;  /* 0x00000001bebe7824 */ /* 0x000fe400078e02bd */
[----:B------:R-:W-:Y:S01]  /*5bf0*/  FADD.FTZ R174, R174, R173 ;  /* 0x000000adaeae7221 */ /* 0x000fe20000010000 */
[----:B------:R-:W-:Y:S01]  /*5c00*/  IMAD.IADD R189, R189, 0x1, R191 ;  /* 0x00000001bdbd7824 */ /* 0x000fe200078e02bf */
[----:B------:R-:W1:Y:S01]  /*5c10*/  MUFU.EX2 R200, R200 ;  /* 0x000000c800c87308 */ /* 0x000e620000000800 */
[----:B0-----:R-:W-:Y:S01]  /*5c20*/  F2FP.BF16.F32.PACK_AB R155, R198, R197 ;  /* 0x000000c5c69b723e */ /* 0x001fe200000010ff */
[----:B------:R-:W-:Y:S01]  /*5c30*/  FADD.FTZ R197, R197, R196 ;  /* 0x000000c4c5c57221 */ /* 0x000fe20000010000 */
[----:B------:R-:W-:-:S03]  /*5c40*/  FADD.FTZ R175, R175, R174 ;  /* 0x000000aeafaf7221 */ /* 0x000fc60000010000 */
[----:B------:R0:W-:Y:S01]  /*5c50*/  STSM.16.M88.4 [R192+0x36400], R152 ;  /* 0x03640098c0007844 */ /* 0x0001e20000000200 */
[----:B------:R-:W-:Y:S01]  /*5c60*/  FADD.FTZ R198, R198, R197 ;  /* 0x000000c5c6c67221 */ /* 0x000fe20000010000 */
[----:B------:R-:W-:Y:S01]  /*5c70*/  MUFU.EX2 R201, R201 ;  /* 0x000000c900c97308 */ /* 0x000fe20000000800 */
[----:B------:R-:W-:-:S07]  /*5c80*/  FADD.FTZ R176, R176, R175 ;  /* 0x000000afb0b07221 */ /* 0x000fce0000010000 */
[----:B------:R-:W2:Y:S01]  /*5c90*/  MUFU.EX2 R202, R202 ;  /* 0x000000ca00ca7308 */ /* 0x000ea20000000800 */
[----:B-1----:R-:W-:Y:S01]  /*5ca0*/  F2FP.BF16.F32.PACK_AB R157, R200, R199 ;  /* 0x000000c7c89d723e */ /* 0x002fe200000010ff */
[----:B------:R-:W-:-:S04]  /*5cb0*/  FADD.FTZ R199, R199, R198 ;  /* 0x000000c6c7c77221 */ /* 0x000fc80000010000 */
[----:B------:R-:W-:Y:S02]  /*5cc0*/  FADD.FTZ R200, R200, R199 ;  /* 0x000000c7c8c87221 */ /* 0x000fe40000010000 */
[----:B------:R-:W-:Y:S08]  /*5cd0*/  MUFU.EX2 R177, R177 ;  /* 0x000000b100b17308 */ /* 0x000ff00000000800 */
[----:B------:R-:W1:Y:S01]  /*5ce0*/  MUFU.EX2 R178, R178 ;  /* 0x000000b200b27308 */ /* 0x000e620000000800 */
[----:B--2---:R-:W-:Y:S01]  /*5cf0*/  F2FP.BF16.F32.PACK_AB R159, R202, R201 ;  /* 0x000000c9ca9f723e */ /* 0x004fe200000010ff */
[----:B------:R-:W-:-:S04]  /*5d00*/  FADD.FTZ R201, R201, R200 ;  /* 0x000000c8c9c97221 */ /* 0x000fc80000010000 */
[----:B------:R2:W-:Y:S01]  /*5d10*/  STSM.16.M88.4 [R190], R156 ;  /* 0x0000009cbe007844 */ /* 0x0005e20000000200 */
[----:B------:R-:W-:Y:S01]  /*5d20*/  FADD.FTZ R202, R202, R201 ;  /* 0x000000c9caca7221 */ /* 0x000fe20000010000 */
[----:B------:R-:W-:Y:S08]  /*5d30*/  MUFU.EX2 R179, R179 ;  /* 0x000000b300b37308 */ /* 0x000ff00000000800 */
[----:B------:R-:W3:Y:S01]  /*5d40*/  MUFU.EX2 R180, R180 ;  /* 0x000000b400b47308 */ /* 0x000ee20000000800 */
[----:B-1----:R-:W-:Y:S01]  /*5d50*/  F2FP.BF16.F32.PACK_AB R160, R178, R177 ;  /* 0x000000b1b2a0723e */ /* 0x002fe200000010ff */
[----:B------:R-:W-:-:S04]  /*5d60*/  FADD.FTZ R177, R177, R176 ;  /* 0x000000b0b1b17221 */ /* 0x000fc80000010000 */
[----:B------:R-:W-:Y:S02]  /*5d70*/  FADD.FTZ R178, R178, R177 ;  /* 0x000000b1b2b27221 */ /* 0x000fe40000010000 */
[----:B------:R-:W-:Y:S08]  /*5d80*/  MUFU.EX2 R203, R203 ;  /* 0x000000cb00cb7308 */ /* 0x000ff00000000800 */
[----:B------:R-:W1:Y:S01]  /*5d90*/  MUFU.EX2 R204, R204 ;  /* 0x000000cc00cc7308 */ /* 0x000e620000000800 */
[----:B---3--:R-:W-:Y:S01]  /*5da0*/  F2FP.BF16.F32.PACK_AB R162, R180, R179 ;  /* 0x000000b3b4a2723e */ /* 0x008fe200000010ff */
[----:B------:R-:W-:-:S04]  /*5db0*/  FADD.FTZ R179, R179, R178 ;  /* 0x000000b2b3b37221 */ /* 0x000fc80000010000 */
[----:B------:R-:W-:Y:S02]  /*5dc0*/  FADD.FTZ R180, R180, R179 ;  /* 0x000000b3b4b47221 */ /* 0x000fe40000010000 */
        /* <DEDUP_REMOVED lines=21> */
[----:B------:R-:W3:Y:S08]  /*5f20*/  MUFU.EX2 R209, R209 ;  /* 0x000000d100d17308 */ /* 0x000ef00000000800 */
[----:B------:R-:W4:Y:S01]  /*5f30*/  MUFU.EX2 R210, R210 ;  /* 0x000000d200d27308 */ /* 0x000f220000000800 */
[----:B-1----:R-:W-:Y:S01]  /*5f40*/  F2FP.BF16.F32.PACK_AB R165, R208, R207 ;  /* 0x000000cfd0a5723e */ /* 0x002fe200000010ff */
[----:B------:R-:W-:-:S04]  /*5f50*/  FADD.FTZ R207, R207, R206 ;  /* 0x000000cecfcf7221 */ /* 0x000fc80000010000 */
[----:B------:R-:W-:-:S04]  /*5f60*/  FADD.FTZ R208, R208, R207 ;  /* 0x000000cfd0d07221 */ /* 0x000fc80000010000 */
[----:B---3--:R-:W-:Y:S01]  /*5f70*/  FADD.FTZ R195, R209, R208 ;  /* 0x000000d0d1c37221 */ /* 0x008fe20000010000 */
[----:B----4-:R-:W-:-:S03]  /*5f80*/  F2FP.BF16.F32.PACK_AB R167, R210, R209 ;  /* 0x000000d1d2a7723e */ /* 0x010fc600000010ff */
[----:B------:R-:W-:Y:S02]  /*5f90*/  FADD.FTZ R195, R210, R195 ;  /* 0x000000c3d2c37221 */ /* 0x000fe40000010000 */
[----:B------:R2:W-:Y:S01]  /*5fa0*/  STSM.16.M88.4 [R189], R164 ;  /* 0x000000a4bd007844 */ /* 0x0005e20000000200 */
[----:B------:R-:W-:-:S06]  /*5fb0*/  WARPGROUP.ARRIVE ;  /* 0x00000000000079c5 */ /* 0x000fcc0000000000 */
[----:B------:R-:W-:Y:S01]  /*5fc0*/  HGMMA.64x256x16.F32.BF16 R24, R152, gdesc[UR8].tnspB, RZ, !UPT, gsb0 ;  /* 0x43e0000898187df0 */ /* 0x000fe2000c0018ff */
[----:B------:R-:W-:Y:S01]  /*5fd0*/  R2UR UR10, R211 ;  /* 0x00000000d30a72ca */ /* 0x000fe200000e0000 */
[----:B------:R-:W-:Y:S01]  /*5fe0*/  UMOV UR11, 0x40000040 ;  /* 0x40000040000b7882 */ /* 0x000fe20000000000 */
[C---:B------:R-:W-:Y:S01]  /*5ff0*/  IADD3 R211, R193.reuse, 0x100, RZ ;  /* 0x00000100c1d37810 */ /* 0x040fe20007ffe0ff */
[----:B------:R-:W-:Y:S02]  /*6000*/  WARPGROUP.DEPBAR.LE gsb0, 0x0 ;  /* 0x00008000000079c5 */ /* 0x000fe40000010000 */
[----:B------:R-:W-:Y:S01]  /*6010*/  WARPGROUP.ARRIVE ;  /* 0x00000000000079c5 */ /* 0x000fe20000000000 */
[----:B0-----:R-:W-:-:S15]  /*6020*/  VIADD R152, R193, 0x180 ;  /* 0x00000180c1987836 */ /* 0x001fde0000000000 */
[----:B------:R-:W-:-:S06]  /*6030*/  NOP ;  /* 0x0000000000007918 */ /* 0x000fcc0000000000 */
[----:B------:R-:W-:Y:S01]  /*6040*/  HGMMA.64x256x16.F32.BF16 R24, R156, gdesc[UR8].tnspB, R24, gsb0 ;  /* 0x43e000089c187df0 */ /* 0x000fe20008001818 */
[----:B------:R-:W-:Y:S01]  /*6050*/  R2UR UR10, R211 ;  /* 0x00000000d30a72ca */ /* 0x000fe200000e0000 */
[----:B------:R-:W-:Y:S01]  /*6060*/  UMOV UR11, 0x40000040 ;  /* 0x40000040000b7882 */ /* 0x000fe20000000000 */
[----:B------:R-:W-:Y:S02]  /*6070*/  WARPGROUP.DEPBAR.LE gsb0, 0x0 ;  /* 0x00008000000079c5 */ /* 0x000fe40000010000 */
[----:B------:R-:W-:-:S15]  /*6080*/  WARPGROUP.ARRIVE ;  /* 0x00000000000079c5 */ /* 0x000fde0000000000 */
[----:B------:R-:W-:-:S08]  /*6090*/  NOP ;  /* 0x0000000000007918 */ /* 0x000fd00000000000 */
[----:B------:R-:W-:Y:S01]  /*60a0*/  HGMMA.64x256x16.F32.BF16 R24, R160, gdesc[UR8].tnspB, R24, gsb0 ;  /* 0x43e00008a0187df0 */ /* 0x000fe20008001818 */
[----:B------:R-:W-:Y:S01]  /*60b0*/  R2UR UR10, R152 ;  /* 0x00000000980a72ca */ /* 0x000fe200000e0000 */
[----:B------:R-:W-:Y:S01]  /*60c0*/  UMOV UR11, 0x40000040 ;  /* 0x40000040000b7882 */ /* 0x000fe20000000000 */
[----:B------:R-:W-:Y:S02]  /*60d0*/  WARPGROUP.DEPBAR.LE gsb0, 0x0 ;  /* 0x00008000000079c5 */ /* 0x000fe40000010000 */
[----:B------:R-:W-:-:S15]  /*60e0*/  WARPGROUP.ARRIVE ;  /* 0x00000000000079c5 */ /* 0x000fde0000000000 */
[----:B------:R-:W-:-:S08]  /*60f0*/  NOP ;  /* 0x0000000000007918 */ /* 0x000fd00000000000 */
[----:B------:R-:W-:Y:S03]  /*6100*/  HGMMA.64x256x16.F32.BF16 R24, R164, gdesc[UR8].tnspB, R24, gsb0 ;  /* 0x43e00008a4187df0 */ /* 0x000fe60008001818 */
[----:B------:R-:W-:Y:S02]  /*6110*/  WARPGROUP.DEPBAR.LE gsb0, 0x0 ;  /* 0x00008000000079c5 */ /* 0x000fe40000010000 */
[----:B------:R0:W-:Y:S06]  /*6120*/  MEMBAR.ALL.CTA ;  /* 0x0000000000007992 */ /* 0x0001ec0000008000 */
[----:B0-----:R-:W0:Y:S02]  /*6130*/  FENCE.VIEW.ASYNC.S ;  /* 0x00000000000073c6 */ /* 0x001e240000000000 */
[----:B0-----:R-:W-:Y:S01]  /*6140*/  NOP ;  /* 0x0000000000007918 */ /* 0x001fe20000000000 */
[----:B------:R-:W-:Y:S06]  /*6150*/  BAR.ARV 0xe, 0x100 ;  /* 0x0384000000007b1d */ /* 0x000fec0000002000 */
[----:B--2---:R-:W-:Y:S05]  /*6160*/  @!P0 BRA `(.L_x_3399) ;  /* 0x0000000000048947 */ /* 0x004fea0003800000 */
[----:B------:R-:W-:Y:S01]  /*6170*/  BPT.TRAP 0x1 ;  /* 0x000000040000795c */ /* 0x000fe20000300000 */
.L_x_3399:
[----:B------:R-:W-:Y:S01]  /*6180*/  R2UR UR10, R168 ;  /* 0x00000000a80a72ca */ /* 0x000fe200000e0000 */
[----:B------:R-:W-:Y:S01]  /*6190*/  IMAD.MOV.U32 R153, RZ, RZ, RZ ;  /* 0x000000ffff997224 */ /* 0x000fe200078e00ff */
[----:B------:R-:W-:-:S11]  /*61a0*/  R2UR UR7, R2 ;  /* 0x00000000020772ca */ /* 0x000fd600000e0000 */
[----:B------:R-:W-:Y:S02]  /*61b0*/  UIADD3 UR38, UR10, -0x2, URZ ;  /* 0xfffffffe0a267890 */ /* 0x000fe4000fffe03f */
[----:B------:R-:W-:Y:S02]  /*61c0*/  UIADD3 UR7, UR7, 0x38860, URZ ;  /* 0x0003886007077890 */ /* 0x000fe4000fffe03f */
[----:B------:R-:W-:Y:S02]  /*61d0*/  UISETP.GE.AND UP0, UPT, UR38, UR39, UPT ;  /* 0x000000272600728c */ /* 0x000fe4000bf06270 */
[----:B------:R-:W-:-:S04]  /*61e0*/  UPRMT UR7, UR61, 0x654, UR7 ;  /* 0x000006543d077896 */ /* 0x000fc80008000007 */
[----:B------:R-:W-:-:S05]  /*61f0*/  PLOP3.LUT P1, PT, PT, PT, UP0, 0x80, 0x0 ;  /* 0x000000000000781c */ /* 0x000fca0003f2f008 */
[----:B------:R-:W-:Y:S08]  /*6200*/  SYNCS.ARRIVE.TRANS64.RED.A1T0 RZ, [UR7], RZ ;  /* 0x000000ffffff79a7 */ /* 0x000ff00008100407 */
[----:B------:R-:W-:Y:S05]  /*6210*/  @!P1 BRA `(.L_x_3400) ;  /* 0x0000002c00749947 */ /* 0x000fea0003800000 */
[----:B------:R-:W-:Y:S02]  /*6220*/  IMAD.MOV.U32 R199, RZ, RZ, RZ ;  /* 0x000000ffffc77224 */ /* 0x000fe400078e00ff */
[----:B------:R-:W-:-:S07]  /*6230*/  IMAD.MOV.U32 R211, RZ, RZ, RZ ;  /* 0x000000ffffd37224 */ /* 0x000fce00078e00ff */
.L_x_3411:
[----:B------:R-:W-:Y:S02]  /*6240*/  VIADD R198, R211, 0x1 ;  /* 0x00000001d3c67836 */ /* 0x000fe40000000000 */
[----:B------:R-:W-:Y:S01]  /*6250*/  IMAD.U32 R152, RZ, RZ, UR38 ;  /* 0x00000026ff987e24 */ /* 0x000fe2000f8e00ff */
[----:B------:R-:W-:Y:S02]  /*6260*/  UIADD3 UR38, UR38, -0x1, URZ ;  /* 0xffffffff26267890 */ /* 0x000fe4000fffe03f */
[----:B------:R-:W-:Y:S02]  /*6270*/  ISETP.NE.AND P2, PT, R198, 0x2, PT ;  /* 0x00000002c600780c */ /* 0x000fe40003f45270 */
[----:B------:R-:W-:Y:S02]  /*6280*/  ISETP.GT.AND P1, PT, R152, UR39, PT ;  /* 0x0000002798007c0c */ /* 0x000fe4000bf24270 */
[----:B------:R-:W-:Y:S02]  /*6290*/  SEL R152, RZ, 0x1, P2 ;  /* 0x00000001ff987807 */ /* 0x000fe40001000000 */
[----:B------:R-:W-:-:S02]  /*62a0*/  SEL R198, R198, RZ, P2 ;  /* 0x000000ffc6c67207 */ /* 0x000fc40001000000 */
[----:B------:R-:W-:Y:S01]  /*62b0*/  LOP3.LUT R199, R199, R152, RZ, 0x3c, !PT ;  /* 0x00000098c7c77212 */ /* 0x000fe200078e3cff */
[----:B------:R-:W-:Y:S06]  /*62c0*/  @!P0 BRA `(.L_x_3401) ;  /* 0x0000000000048947 */ /* 0x000fec0003800000 */
[----:B------:R-:W-:Y:S01]  /*62d0*/  BPT.TRAP 0x1 ;  /* 0x000000040000795c */ /* 0x000fe20000300000 */
.L_x_3401:
[----:B------:R-:W-:Y:S01]  /*62e0*/  IMAD R196, R198, 0x8, R2 ;  /* 0x00000008c6c47824 */ /* 0x000fe200078e0202 */
[----:B------:R-:W-:-:S04]  /*62f0*/  SHF.L.U32 R201, R199, 0x1f, RZ ;  /* 0x0000001fc7c97819 */ /* 0x000fc800000006ff */
[----:B------:R0:W1:Y:S01]  /*6300*/  SYNCS.PHASECHK.TRANS64.TRYWAIT P2, [R196+URZ+0x38830], R201 ;  /* 0x038830c9c40075a7 */ /* 0x000062000804017f */
[----:B------:R-:W-:Y:S05]  /*6310*/  @!P0 BRA `(.L_x_3402) ;  /* 0x0000000000048947 */ /* 0x000fea0003800000 */
[----:B------:R-:W-:Y:S01]  /*6320*/  BPT.TRAP 0x1 ;  /* 0x000000040000795c */ /* 0x000fe20000300000 */
.L_x_3402:
[----:B------:R-:W-:Y:S01]  /*6330*/  IMAD R197, R198, 0x200, R7 ;  /* 0x00000200c6c57824 */ /* 0x000fe200078e0207 */
[----:B-1----:R-:W-:Y:S06]  /*6340*/  @P2 BRA `(.L_x_3403) ;  /* 0x0000000000082947 */ /* 0x002fec0003800000 */
[----:B------:R-:W1:Y:S02]  /*6350*/  SYNCS.PHASECHK.TRANS64.TRYWAIT P2, [R196+URZ+0x38830], R201 ;  /* 0x038830c9c40075a7 */ /* 0x000e64000804017f */
[----:B-1----:R-:W-:Y:S05]  /*6360*/  @!P2 BRA `(.L_x_3404) ;  /* 0x000000a4005ca947 */ /* 0x002fea0003800000 */
.L_x_3403:
[----:B------:R-:W-:Y:S01]  /*6370*/  R2UR UR6, R197 ;  /* 0x00000000c50672ca */ /* 0x000fe200000e0000 */
[----:B------:R-:W-:Y:S01]  /*6380*/  WARPGROUP.ARRIVE ;  /* 0x00000000000079c5 */ /* 0x000fe20000000000 */
[----:B------:R-:W-:Y:S01]  /*6390*/  MOV R200, UR17 ;  /* 0x0000001100c87c02 */ /* 0x000fe20008000f00 */
[----:B------:R-:W-:Y:S01]  /*63a0*/  UMOV UR19, 0x40000040 ;  /* 0x4000004000137882 */ /* 0x000fe20000000000 */
[----:B------:R-:W-:Y:S01]  /*63b0*/  MOV R202, UR16 ;  /* 0x0000001000ca7c02 */ /* 0x000fe20008000f00 */
[----:B------:R-:W-:Y:S01]  /*63c0*/  UMOV UR15, 0x40000040 ;  /* 0x40000040000f7882 */ /* 0x000fe20000000000 */
[----:B------:R-:W-:Y:S01]  /*63d0*/  R2UR UR16, R8 ;  /* 0x00000000081072ca */ /* 0x000fe200000e0000 */
[----:B------:R-:W-:Y:S01]  /*63e0*/  UMOV UR11, 0x40000040 ;  /* 0x40000040000b7882 */ /* 0x000fe20000000000 */
[----:B------:R-:W-:Y:S01]  /*63f0*/  R2UR UR17, R9 ;  /* 0x00000000091172ca */ /* 0x000fe200000e0000 */
[----:B------:R-:W-:Y:S01]  /*6400*/  UMOV UR59, 0x40000040 ;  /* 0x40000040003b7882 */ /* 0x000fe20000000000 */
[----:B------:R-:W-:-:S02]  /*6410*/  MOV R203, UR13 ;  /* 0x0000000d00cb7c02 */ /* 0x000fc40008000f00 */
[----:B------:R-:W-:Y:S01]  /*6420*/  MOV R204, UR12 ;  /* 0x0000000c00cc7c02 */ /* 0x000fe20008000f00 */
[----:B------:R-:W-:Y:S01]  /*6430*/  UMOV UR18, UR6 ;  /* 0x0000000600127c82 */ /* 0x000fe20008000000 */
[----:B------:R-:W-:Y:S02]  /*6440*/  R2UR UR12, R10 ;  /* 0x000000000a0c72ca */ /* 0x000fe400000e0000 */
[----:B------:R-:W-:Y:S02]  /*6450*/  R2UR UR13, R11 ;  /* 0x000000000b0d72ca */ /* 0x000fe400000e0000 */
[----:B------:R-:W-:Y:S02]  /*6460*/  MOV R205, UR9 ;  /* 0x0000000900cd7c02 */ /* 0x000fe40008000f00 */
[----:B------:R-:W-:Y:S01]  /*6470*/  MOV R206, UR8 ;  /* 0x0000000800ce7c02 */ /* 0x000fe20008000f00 */
[----:B------:R-:W-:Y:S01]  /*6480*/  HGMMA.64x64x16.F32.BF16 R152, gdesc[UR16], RZ, !UPT, gsb0 ;  /* 0x00e00000109879f0 */ /* 0x000fe2000c0018ff */
[----:B------:R-:W-:Y:S01]  /*6490*/  R2UR UR17, R200 ;  /* 0x00000000c81172ca */ /* 0x000fe200000e0000 */
[----:B------:R-:W-:Y:S01]  /*64a0*/  VIADD R200, R197, 0x2 ;  /* 0x00000002c5c87836 */ /* 0x000fe20000000000 */
[----:B------:R-:W-:-:S02]  /*64b0*/  R2UR UR8, R12 ;  /* 0x000000000c0872ca */ /* 0x000fc400000e0000 */
[----:B------:R-:W-:Y:S02]  /*64c0*/  R2UR UR9, R13 ;  /* 0x000000000d0972ca */ /* 0x000fe400000e0000 */
[----:B------:R-:W-:Y:S01]  /*64d0*/  R2UR UR6, R200 ;  /* 0x00000000c80672ca */ /* 0x000fe200000e0000 */
[C---:B------:R-:W-:Y:S01]  /*64e0*/  VIADD R200, R197.reuse, 0x4 ;  /* 0x00000004c5c87836 */ /* 0x040fe20000000000 */
[----:B------:R-:W-:Y:S01]  /*64f0*/  R2UR UR56, R14 ;  /* 0x000000000e3872ca */ /* 0x000fe200000e0000 */
[----:B------:R-:W-:Y:S01]  /*6500*/  VIADD R197, R197, 0x6 ;  /* 0x00000006c5c57836 */ /* 0x000fe20000000000 */
[----:B------:R-:W-:Y:S02]  /*6510*/  R2UR UR57, R15 ;  /* 0x000000000f3972ca */ /* 0x000fe400000e0000 */
[----:B------:R-:W-:-:S07]  /*6520*/  R2UR UR16, R202 ;  /* 0x00000000ca1072ca */ /* 0x000fce00000e0000 */
[----:B------:R-:W-:Y:S01]  /*6530*/  UMOV UR14, UR6 ;  /* 0x00000006000e7c82 */ /* 0x000fe20008000000 */
[----:B------:R-:W-:-:S13]  /*6540*/  R2UR UR6, R200 ;  /* 0x00000000c80672ca */ /* 0x000fda00000e0000 */
[----:B------:R-:W-:Y:S01]  /*6550*/  UMOV UR10, UR6 ;  /* 0x00000006000a7c82 */ /* 0x000fe20008000000 */
[----:B------:R-:W-:-:S13]  /*6560*/  R2UR UR6, R197 ;  /* 0x00000000c50672ca */ /* 0x000fda00000e0000 */
[----:B------:R-:W-:Y:S01]  /*6570*/  UMOV UR58, UR6 ;  /* 0x00000006003a7c82 */ /* 0x000fe20008000000 */
[----:B------:R-:W-:Y:S02]  /*6580*/  WARPGROUP.DEPBAR.LE gsb0, 0x0 ;  /* 0x00008000000079c5 */ /* 0x000fe40000010000 */
[----:B------:R-:W-:-:S06]  /*6590*/  WARPGROUP.ARRIVE ;  /* 0x00000000000079c5 */ /* 0x000fcc0000000000 */
[----:B------:R-:W-:Y:S01]  /*65a0*/  HGMMA.64x64x16.F32.BF16 R152, gdesc[UR12], R152, gsb0 ;  /* 0x00e000000c9879f0 */ /* 0x000fe20008001898 */
[----:B------:R-:W-:Y:S02]  /*65b0*/  R2UR UR13, R203 ;  /* 0x00000000cb0d72ca */ /* 0x000fe400000e0000 */
[----:B------:R-:W-:Y:S01]  /*65c0*/  R2UR UR12, R204 ;  /* 0x00000000cc0c72ca */ /* 0x000fe200000e0000 */
[----:B------:R-:W-:Y:S02]  /*65d0*/  WARPGROUP.DEPBAR.LE gsb0, 0x0 ;  /* 0x00008000000079c5 */ /* 0x000fe40000010000 */
[----:B------:R-:W-:-:S06]  /*65e0*/  WARPGROUP.ARRIVE ;  /* 0x00000000000079c5 */ /* 0x000fcc0000000000 */
[----:B------:R-:W-:Y:S01]  /*65f0*/  HGMMA.64x64x16.F32.BF16 R152, gdesc[UR8], R152, gsb0 ;  /* 0x00e00000089879f0 */ /* 0x000fe20008001898 */
[----:B------:R-:W-:Y:S02]  /*6600*/  R2UR UR9, R205 ;  /* 0x00000000cd0972ca */ /* 0x000fe400000e0000 */
[----:B------:R-:W-:Y:S01]  /*6610*/  R2UR UR8, R206 ;  /* 0x00000000ce0872ca */ /* 0x000fe200000e0000 */
[----:B------:R-:W-:Y:S02]  /*6620*/  WARPGROUP.DEPBAR.LE gsb0, 0x0 ;  /* 0x00008000000079c5 */ /* 0x000fe40000010000 */
[----:B------:R-:W-:-:S06]  /*6630*/  WARPGROUP.ARRIVE ;  /* 0x00000000000079c5 */ /* 0x000fcc0000000000 */
[----:B------:R-:W-:Y:S03]  /*6640*/  HGMMA.64x64x16.F32.BF16 R152, gdesc[UR56], R152, gsb0 ;  /* 0x00e00000389879f0 */ /* 0x000fe60008001898 */
[----:B------:R-:W-:Y:S02]  /*6650*/  WARPGROUP.DEPBAR.LE gsb0, 0x0 ;  /* 0x00008000000079c5 */ /* 0x000fe40000010000 */
[----:B------:R-:W-:Y:S05]  /*6660*/  @!P0 BRA `(.L_x_3405) ;  /* 0x0000000000048947 */ /* 0x000fea0003800000 */
[----:B------:R-:W-:Y:S01]  /*6670*/  BPT.TRAP 0x1 ;  /* 0x000000040000795c */ /* 0x000fe20000300000 */
.L_x_3405:
[----:B------:R2:W3:Y:S01]  /*6680*/  SYNCS.PHASECHK.TRANS64.TRYWAIT P2, [R196+URZ+0x38850], R201 ;  /* 0x038850c9c40075a7 */ /* 0x0004e2000804017f */
[----:B------:R-:W-:Y:S05]  /*6690*/  @!P0 BRA `(.L_x_3406) ;  /* 0x0000000000048947 */ /* 0x000fea0003800000 */
[----:B------:R-:W-:Y:S01]  /*66a0*/  BPT.TRAP 0x1 ;  /* 0x000000040000795c */ /* 0x000fe20000300000 */
.L_x_3406:
[----:B------:R-:W-:Y:S01]  /*66b0*/  IMAD R197, R198, 0x1000, R3 ;  /* 0x00001000c6c57824 */ /* 0x000fe200078e0203 */
[----:B---3--:R-:W-:Y:S06]  /*66c0*/  @P2 BRA `(.L_x_3407) ;  /* 0x0000000000082947 */ /* 0x008fec0003800000 */
[----:B------:R-:W3:Y:S02]  /*66d0*/  SYNCS.PHASECHK.TRANS64.TRYWAIT P2, [R196+URZ+0x38850], R201 ;  /* 0x038850c9c40075a7 */ /* 0x000ee4000804017f */
[----:B---3--:R-:W-:Y:S05]  /*66e0*/  @!P2 BRA `(.L_x_3408) ;  /* 0x000000a00090a947 */ /* 0x008fea0003800000 */
.L_x_3407:
[----:B------:R-:W-:Y:S01]  /*66f0*/  R2UR UR6, R197 ;  /* 0x00000000c50672ca */ /* 0x000fe200000e0000 */
[----:B------:R-:W-:Y:S01]  /*6700*/  WARPGROUP.ARRIVE ;  /* 0x00000000000079c5 */ /* 0x000fe20000000000 */
[----:B------:R-:W-:Y:S01]  /*6710*/  MOV R200, UR49 ;  /* 0x0000003100c87c02 */ /* 0x000fe20008000f00 */
[----:B------:R-:W-:Y:S01]  /*6720*/  UMOV UR51, 0x40000040 ;  /* 0x4000004000337882 */ /* 0x000fe20000000000 */
[----:B0123--:R-:W-:Y:S01]  /*6730*/  MOV R201, UR48 ;  /* 0x0000003000c97c02 */ /* 0x00ffe20008000f00 */
[----:B------:R-:W-:Y:S01]  /*6740*/  UMOV UR55, 0x40000040 ;  /* 0x4000004000377882 */ /* 0x000fe20000000000 */
[----:B------:R-:W-:Y:S01]  /*6750*/  R2UR UR48, R16 ;  /* 0x00000000103072ca */ /* 0x000fe200000e0000 */
[----:B------:R-:W-:Y:S01]  /*6760*/  UMOV UR59, 0x40000040 ;  /* 0x40000040003b7882 */ /* 0x000fe20000000000 */
[----:B------:R-:W-:Y:S01]  /*6770*/  R2UR UR49, R17 ;  /* 0x00000000113172ca */ /* 0x000fe200000e0000 */
[----:B------:R-:W-:Y:S01]  /*6780*/  UMOV UR7, 0x40000040 ;  /* 0x4000004000077882 */ /* 0x000fe20000000000 */
[----:B------:R-:W-:Y:S01]  /*6790*/  MOV R202, UR53 ;  /* 0x0000003500ca7c02 */ /* 0x000fe20008000f00 */
[----:B------:R-:W-:Y:S01]  /*67a0*/  UMOV UR11, 0x40000040 ;  /* 0x40000040000b7882 */ /* 0x000fe20000000000 */
[----:B------:R-:W-:Y:S01]  /*67b0*/  MOV R203, UR52 ;  /* 0x0000003400cb7c02 */ /* 0x000fe20008000f00 */
[----:B------:R-:W-:Y:S01]  /*67c0*/  UMOV UR50, UR6 ;  /* 0x0000000600327c82 */ /* 0x000fe20008000000 */
[----:B------:R-:W-:Y:S01]  /*67d0*/  R2UR UR52, R18 ;  /* 0x00000000123472ca */ /* 0x000fe200000e0000 */
[----:B------:R-:W-:Y:S01]  /*67e0*/  UMOV UR15, 0x40000040 ;  /* 0x40000040000f7882 */ /* 0x000fe20000000000 */
[----:B------:R-:W-:Y:S01]  /*67f0*/  R2UR UR53, R19 ;  /* 0x00000000133572ca */ /* 0x000fe200000e0000 */
[----:B------:R-:W-:Y:S01]  /*6800*/  UMOV UR19, 0x40000040 ;  /* 0x4000004000137882 */ /* 0x000fe20000000000 */
[----:B------:R-:W-:Y:S01]  /*6810*/  MOV R206, UR37 ;  /* 0x0000002500ce7c02 */ /* 0x000fe20008000f00 */
[----:B------:R-:W-:Y:S01]  /*6820*/  UMOV UR23, 0x40000040 ;  /* 0x4000004000177882 */ /* 0x000fe20000000000 */
[----:B------:R-:W-:Y:S01]  /*6830*/  MOV R207, UR36 ;  /* 0x0000002400cf7c02 */ /* 0x000fe20008000f00 */
[----:B------:R-:W-:Y:S01]  /*6840*/  HGMMA.64x64x16.F32.BF16 R152, gdesc[UR48], R152, gsb0 ;  /* 0x00e00000309879f0 */ /* 0x000fe20008001898 */
[----:B------:R-:W-:Y:S01]  /*6850*/  R2UR UR49, R200 ;  /* 0x00000000c83172ca */ /* 0x000fe200000e0000 */
[----:B------:R-:W-:Y:S01]  /*6860*/  VIADD R200, R197, 0x2 ;  /* 0x00000002c5c87836 */ /* 0x000fe20000000000 */
[----:B------:R-:W-:Y:S01]  /*6870*/  R2UR UR36, R20 ;  /* 0x00000000142472ca */ /* 0x000fe200000e0000 */
[----:B------:R-:W-:Y:S01]  /*6880*/  UMOV UR27, 0x40000040 ;  /* 0x40000040001b7882 */ /* 0x000fe20000000000 */
[----:B------:R-:W-:Y:S01]  /*6890*/  R2UR UR37, R21 ;  /* 0x00000000152572ca */ /* 0x000fe200000e0000 */
[----:B------:R-:W-:Y:S01]  /*68a0*/  UMOV UR31, 0x40000040 ;  /* 0x40000040001f7882 */ /* 0x000fe20000000000 */
[----:B------:R-:W-:Y:S01]  /*68b0*/  R2UR UR6, R200 ;  /* 0x00000000c80672ca */ /* 0x000fe200000e0000 */
[----:B------:R-:W-:Y:S01]  /*68c0*/  VIADD R200, R197, 0x4 ;  /* 0x00000004c5c87836 */ /* 0x000fe20000000000 */
        /* <DEDUP_REMOVED lines=8> */
[----:B------:R-:W-:Y:S01]  /*6950*/  R2UR UR48, R201 ;  /* 0x00000000c93072ca */ /* 0x000fe200000e0000 */
[----:B------:R-:W-:Y:S01]  /*6960*/  UMOV UR51, 0x40000040 ;  /* 0x4000004000337882 */ /* 0x000fe20000000000 */
[----:B------:R-:W0:Y:S01]  /*6970*/  S2R R208, SR_TID.X ;  /* 0x0000000000d07919 */ /* 0x000e220000002100 */
[----:B------:R-:W-:Y:S01]  /*6980*/  UMOV UR54, UR6 ;  /* 0x0000000600367c82 */ /* 0x000fe20008000000 */
[----:B------:R-:W-:Y:S01]  /*6990*/  R2UR UR6, R200 ;  /* 0x00000000c80672ca */ /* 0x000fe200000e0000 */
[----:B------:R-:W-:-:S12]  /*69a0*/  VIADD R200, R197, 0x6 ;  /* 0x00000006c5c87836 */ /* 0x000fd80000000000 */
[----:B------:R-:W-:Y:S01]  /*69b0*/  UMOV UR38, UR6 ;  /* 0x0000000600267c82 */ /* 0x000fe20008000000 */
[----:B------:R-:W-:Y:S01]  /*69c0*/  R2UR UR6, R200 ;  /* 0x00000000c80672ca */ /* 0x000fe200000e0000 */
[----:B------:R-:W-:-:S12]  /*69d0*/  VIADD R200, R197, 0x200 ;  /* 0x00000200c5c87836 */ /* 0x000fd80000000000 */
[----:B------:R-:W-:Y:S01]  /*69e0*/  UMOV UR58, UR6 ;  /* 0x00000006003a7c82 */ /* 0x000fe20008000000 */
[----:B------:R-:W-:Y:S02]  /*69f0*/  R2UR UR6, R200 ;  /* 0x00000000c80672ca */ /* 0x000fe400000e0000 */
[C---:B------:R-:W-:Y:S02]  /*6a00*/  IADD3 R200, R197.reuse, 0x202, RZ ;  /* 0x00000202c5c87810 */ /* 0x040fe40007ffe0ff */
[----:B0-----:R-:W-:Y:S02]  /*6a10*/  SHF.R.U32.HI R208, RZ, 0x7, R208 ;  /* 0x00000007ffd07819 */ /* 0x001fe400000116d0 */
[----:B------:R-:W-:Y:S01]  /*6a20*/  R2UR UR10, R200 ;  /* 0x00000000c80a72ca */ /* 0x000fe200000e0000 */
[----:B------:R-:W-:-:S05]  /*6a30*/  VIADD R200, R197, 0x204 ;  /* 0x00000204c5c87836 */ /* 0x000fca0000000000 */
[----:B------:R-:W-:Y:S01]  /*6a40*/  R2UR UR14, R200 ;  /* 0x00000000c80e72ca */ /* 0x000fe200000e0000 */
[----:B------:R-:W-:-:S05]  /*6a50*/  VIADD R200, R197, 0x206 ;  /* 0x00000206c5c87836 */ /* 0x000fca0000000000 */
[----:B------:R-:W-:Y:S01]  /*6a60*/  R2UR UR18, R200 ;  /* 0x00000000c81272ca */ /* 0x000fe200000e0000 */
[----:B------:R-:W-:-:S05]  /*6a70*/  VIADD R200, R197, 0x400 ;  /* 0x00000400c5c87836 */ /* 0x000fca0000000000 */
[----:B------:R-:W-:Y:S01]  /*6a80*/  R2UR UR22, R200 ;  /* 0x00000000c81672ca */ /* 0x000fe200000e0000 */
[C---:B------:R-:W-:Y:S01]  /*6a90*/  VIADD R200, R197.reuse, 0x402 ;  /* 0x00000402c5c87836 */ /* 0x040fe20000000000 */
[----:B------:R-:W-:Y:S02]  /*6aa0*/  WARPGROUP.DEPBAR.LE gsb0, 0x0 ;  /* 0x00008000000079c5 */ /* 0x000fe40000010000 */
[----:B------:R-:W-:Y:S02]  /*6ab0*/  WARPGROUP.ARRIVE ;  /* 0x00000000000079c5 */ /* 0x000fe40000000000 */
[----:B------:R-:W-:Y:S01]  /*6ac0*/  R2UR UR26, R200 ;  /* 0x00000000c81a72ca */ /* 0x000fe200000e0000 */
[----:B------:R-:W-:-:S03]  /*6ad0*/  VIADD R200, R197, 0x404 ;  /* 0x00000404c5c87836 */ /* 0x000fc60000000000 */
[----:B------:R-:W-:Y:S02]  /*6ae0*/  HGMMA.64x64x16.F32.BF16 R152, gdesc[UR52], R152, gsb0 ;  /* 0x00e00000349879f0 */ /* 0x000fe40008001898 */
[----:B------:R-:W-:Y:S01]  /*6af0*/  R2UR UR30, R200 ;  /* 0x00000000c81e72ca */ /* 0x000fe200000e0000 */
[----:B------:R-:W-:Y:S01]  /*6b00*/  VIADD R200, R197, 0x406 ;  /* 0x00000406c5c87836 */ /* 0x000fe20000000000 */
[----:B------:R-:W-:Y:S01]  /*6b10*/  R2UR UR53, R202 ;  /* 0x00000000ca3572ca */ /* 0x000fe200000e0000 */
[----:B------:R-:W-:Y:S01]  /*6b20*/  UMOV UR55, 0x40000040 ;  /* 0x4000004000377882 */ /* 0x000fe20000000000 */
[----:B------:R-:W-:Y:S02]  /*6b30*/  R2UR UR52, R203 ;  /* 0x00000000cb3472ca */ /* 0x000fe400000e0000 */
[----:B------:R-:W-:Y:S01]  /*6b40*/  R2UR UR34, R200 ;  /* 0x00000000c82272ca */ /* 0x000fe200000e0000 */
[----:B------:R-:W-:-:S05]  /*6b50*/  VIADD R200, R197, 0x600 ;  /* 0x00000600c5c87836 */ /* 0x000fca0000000000 */
[----:B------:R-:W-:Y:S01]  /*6b60*/  R2UR UR42, R200 ;  /* 0x00000000c82a72ca */ /* 0x000fe200000e0000 */
[----:B------:R-:W-:-:S05]  /*6b70*/  VIADD R200, R197, 0x602 ;  /* 0x00000602c5c87836 */ /* 0x000fca0000000000 */
[----:B------:R-:W-:Y:S01]  /*6b80*/  R2UR UR46, R200 ;  /* 0x00000000c82e72ca */ /* 0x000fe200000e0000 */
[----:B------:R-:W-:-:S05]  /*6b90*/  VIADD R200, R197, 0x604 ;  /* 0x00000604c5c87836 */ /* 0x000fca0000000000 */
[----:B------:R-:W-:Y:S01]  /*6ba0*/  R2UR UR50, R200 ;  /* 0x00000000c83272ca */ /* 0x000fe200000e0000 */
[----:B------:R-:W-:-:S05]  /*6bb0*/  VIADD R200, R197, 0x606 ;  /* 0x00000606c5c87836 */ /* 0x000fca0000000000 */
[----:B------:R-:W-:Y:S02]  /*6bc0*/  R2UR UR54, R200 ;  /* 0x00000000c83672ca */ /* 0x000fe400000e0000 */
[----:B------:R-:W0:Y:S02]  /*6bd0*/  SHFL.IDX PT, R200, R208, RZ, 0x1f ;  /* 0x00001fffd0c87589 */ /* 0x000e2400000e0000 */
[----:B0-----:R-:W-:Y:S01]  /*6be0*/  ISETP.GT.AND P2, PT, R200, 0x7f, PT ;  /* 0x0000007fc800780c */ /* 0x001fe20003f44270 */
[----:B------:R-:W-:-:S03]  /*6bf0*/  VIADD R200, R197, 0x800 ;  /* 0x00000800c5c87836 */ /* 0x000fc60000000000 */
[----:B------:R-:W-:-:S05]  /*6c00*/  SEL R201, RZ, 0x2, !P2 ;  /* 0x00000002ffc97807 */ /* 0x000fca0005000000 */
[----:B------:R-:W-:Y:S02]  /*6c10*/  IMAD.IADD R202, R4, 0x1, R201 ;  /* 0x0000000104ca7824 */ /* 0x000fe400078e02c9 */
[----:B------:R-:W-:Y:S01]  /*6c20*/  IMAD.IADD R203, R201, 0x1, R200 ;  /* 0x00000001c9cb7824 */ /* 0x000fe200078e02c8 */
[----:B------:R-:W-:Y:S02]  /*6c30*/  WARPGROUP.DEPBAR.LE gsb0, 0x0 ;  /* 0x00008000000079c5 */ /* 0x000fe40000010000 */
[----:B------:R-:W-:-:S06]  /*6c40*/  WARPGROUP.ARRIVE ;  /* 0x00000000000079c5 */ /* 0x000fcc0000000000 */
[----:B------:R-:W-:Y:S01]  /*6c50*/  HGMMA.64x64x16.F32.BF16 R152, gdesc[UR36], R152, gsb0 ;  /* 0x00e00000249879f0 */ /* 0x000fe20008001898 */
[----:B------:R-:W-:Y:S02]  /*6c60*/  R2UR UR38, R205 ;  /* 0x00000000cd2672ca */ /* 0x000fe400000e0000 */
[----:B------:R-:W-:Y:S02]  /*6c70*/  R2UR UR39, R204 ;  /* 0x00000000cc2772ca */ /* 0x000fe400000e0000 */
[----:B------:R-:W-:Y:S02]  /*6c80*/  R2UR UR36, R207 ;  /* 0x00000000cf2472ca */ /* 0x000fe400000e0000 */
[----:B------:R-:W-:Y:S01]  /*6c90*/  R2UR UR37, R206 ;  /* 0x00000000ce2572ca */ /* 0x000fe200000e0000 */
[----:B------:R-:W-:Y:S02]  /*6ca0*/  WARPGROUP.DEPBAR.LE gsb0, 0x0 ;  /* 0x00008000000079c5 */ /* 0x000fe40000010000 */
[----:B------:R-:W-:-:S06]  /*6cb0*/  WARPGROUP.ARRIVE ;  /* 0x00000000000079c5 */ /* 0x000fcc0000000000 */
[----:B------:R-:W-:Y:S01]  /*6cc0*/  HGMMA.64x64x16.F32.BF16 R152, gdesc[UR56], R152, gsb0 ;  /* 0x00e00000389879f0 */ /* 0x000fe20008001898 */
[----:B------:R-:W-:Y:S01]  /*6cd0*/  R2UR UR56, R202 ;  /* 0x00000000ca3872ca */ /* 0x000fe200000e0000 */
[----:B------:R-:W-:Y:S01]  /*6ce0*/  UMOV UR57, 0x40000040 ;  /* 0x4000004000397882 */ /* 0x000fe20000000000 */
[----:B------:R-:W-:Y:S01]  /*6cf0*/  R2UR UR58, R203 ;  /* 0x00000000cb3a72ca */ /* 0x000fe200000e0000 */
[----:B------:R-:W-:Y:S01]  /*6d00*/  UMOV UR59, 0x40000040 ;  /* 0x40000040003b7882 */ /* 0x000fe20000000000 */
[----:B------:R-:W-:-:S05]  /*6d10*/  IMAD.MOV.U32 R203, RZ, RZ, 0x4 ;  /* 0x00000004ffcb7424 */ /* 0x000fca00078e00ff */
[C---:B------:R-:W-:Y:S02]  /*6d20*/  SEL R205, R203.reuse, 0x2, P2 ;  /* 0x00000002cbcd7807 */ /* 0x040fe40001000000 */
[----:B------:R-:W-:-:S03]  /*6d30*/  SEL R203, R203, 0x6, !P2 ;  /* 0x00000006cbcb7807 */ /* 0x000fc60005000000 */
[--C-:B------:R-:W-:Y:S02]  /*6d40*/  IMAD.IADD R202, R4, 0x1, R205.reuse ;  /* 0x0000000104ca7824 */ /* 0x100fe400078e02cd */
[C---:B------:R-:W-:Y:S01]  /*6d50*/  IMAD.IADD R204, R200.reuse, 0x1, R205 ;  /* 0x00000001c8cc7824 */ /* 0x040fe200078e02cd */
[----:B------:R-:W-:Y:S01]  /*6d60*/  IADD3 R200, R200, R203, RZ ;  /* 0x000000cbc8c87210 */ /* 0x000fe20007ffe0ff */
        /* <DEDUP_REMOVED lines=76> */
[----:B------:R-:W-:Y:S02]  /*7230*/  IMAD.IADD R202, R5, 0x1, R205 ;  /* 0x0000000105ca7824 */ /* 0x000fe400078e02cd */
[--C-:B------:R-:W-:Y:S02]  /*7240*/  IMAD.IADD R204, R205, 0x1, R200.reuse ;  /* 0x00000001cdcc7824 */ /* 0x100fe400078e02c8 */
        /* <DEDUP_REMOVED lines=42> */
[----:B------:R-:W-:Y:S01]  /*74f0*/  IADD3 R204, R205, R200, RZ ;  /* 0x000000c8cdcc7210 */ /* 0x000fe20007ffe0ff */
        /* <DEDUP_REMOVED lines=80> */
.L_x_3409:
[----:B------:R-:W-:Y:S01]  /*7a00*/  FMNMX.FTZ R200, R152, R186, !PT ;  /* 0x000000ba98c87209 */ /* 0x000fe20007810000 */
[----:B------:R-:W-:Y:S01]  /*7a10*/  ULDC UR6, c[0x0][0xa80] ;  /* 0x0002a00000067ab9 */ /* 0x000fe20000000800 */
[----:B------:R-:W-:Y:S01]  /*7a20*/  R2UR UR7, R196 ;  /* 0x00000000c40772ca */ /* 0x000fe200000e0000 */
[----:B------:R-:W-:Y:S01]  /*7a30*/  IMAD R218, R198, 0x1000, R193 ;  /* 0x00001000c6da7824 */ /* 0x000fe200078e02c1 */
[----:B------:R-:W-:Y:S01]  /*7a40*/  FMNMX.FTZ R197, R153, R200, !PT ;  /* 0x000000c899c57209 */ /* 0x000fe20007810000 */
[----:B------:R-:W-:Y:S01]  /*7a50*/  UMOV UR11, 0x40000040 ;  /* 0x40000040000b7882 */ /* 0x000fe20000000000 */
[----:B------:R-:W-:Y:S02]  /*7a60*/  ISETP.NE.AND P2, PT, R185, RZ, PT ;  /* 0x000000ffb900720c */ /* 0x000fe40003f45270 */
[----:B------:R-:W-:Y:S02]  /*7a70*/  FMNMX.FTZ R200, R156, R197, !PT ;  /* 0x000000c59cc87209 */ /* 0x000fe40007810000 */
[----:B------:R-:W-:-:S02]  /*7a80*/  R2UR UR10, R218 ;  /* 0x00000000da0a72ca */ /* 0x000fc400000e0000 */
[----:B------:R-:W-:-:S03]  /*7a90*/  FMNMX.FTZ R197, R157, R200, !PT ;  /* 0x000000c89dc57209 */ /* 0x000fc60007810000 */
        /* <DEDUP_REMOVED lines=14> */
[----:B------:R-:W-:Y:S02]  /*7b80*/  FMNMX.FTZ R202, R181, R200, !PT ;  /* 0x000000c8b5ca7209 */ /* 0x000fe40007810000 */
[----:B------:R-:W-:-:S03]  /*7b90*/  FMNMX.FTZ R200, R154, R187, !PT ;  /* 0x000000bb9ac87209 */ /* 0x000fc60007810000 */
[----:B------:R-:W0:Y:S02]  /*7ba0*/  SHFL.BFLY PT, R197, R202, 0x2, 0x1f ;  /* 0x0c401f00cac57f89 */ /* 0x000e2400000e0000 */
[----:B0-----:R-:W-:Y:S02]  /*7bb0*/  FMNMX.FTZ R203, R202, R197, !PT ;  /* 0x000000c5cacb7209 */ /* 0x001fe40007810000 */
[----:B------:R-:W-:-:S03]  /*7bc0*/  FMNMX.FTZ R197, R155, R200, !PT ;  /* 0x000000c89bc57209 */ /* 0x000fc60007810000 */
[----:B------:R-:W0:Y:S01]  /*7bd0*/  SHFL.BFLY PT, R204, R203, 0x1, 0x1f ;  /* 0x0c201f00cbcc7f89 */ /* 0x000e2200000e0000 */
[----:B------:R-:W-:-:S04]  /*7be0*/  FMNMX.FTZ R200, R158, R197, !PT ;  /* 0x000000c59ec87209 */ /* 0x000fc80007810000 */
[----:B------:R-:W-:-:S04]  /*7bf0*/  FMNMX.FTZ R197, R159, R200, !PT ;  /* 0x000000c89fc57209 */ /* 0x000fc80007810000 */
[----:B------:R-:W-:-:S04]  /*7c00*/  FMNMX.FTZ R200, R162, R197, !PT ;  /* 0x000000c5a2c87209 */ /* 0x000fc80007810000 */
[----:B------:R-:W-:Y:S02]  /*7c10*/  FMNMX.FTZ R201, R163, R200, !PT ;  /* 0x000000c8a3c97209 */ /* 0x000fe40007810000 */
[----:B0-----:R-:W-:-:S05]  /*7c20*/  FMNMX.FTZ R197, R203, R204, !PT ;  /* 0x000000cccbc57209 */ /* 0x001fca0007810000 */
[C---:B------:R-:W-:Y:S01]  /*7c30*/  FADD.FTZ R200, -R197.reuse, R186 ;  /* 0x000000bac5c87221 */ /* 0x040fe20000010100 */
[----:B------:R-:W-:Y:S01]  /*7c40*/  FMNMX.FTZ R186, R166, R201, !PT ;  /* 0x000000c9a6ba7209 */ /* 0x000fe20007810000 */
[----:B------:R-:W-:Y:S02]  /*7c50*/  FMUL.FTZ R208, R197, UR6 ;  /* 0x00000006c5d07c20 */ /* 0x000fe40008410000 */
[----:B------:R-:W-:Y:S01]  /*7c60*/  FMUL.FTZ R200, R200, UR6 ;  /* 0x00000006c8c87c20 */ /* 0x000fe20008410000 */
        /* <DEDUP_REMOVED lines=10> */
[----:B------:R0:W-:Y:S01]  /*7d10*/  MUFU.EX2 R186, R202 ;  /* 0x000000ca00ba7308 */ /* 0x0001e20000000800 */
        /* <DEDUP_REMOVED lines=8> */
[--C-:B0-----:R-:W-:Y:S01]  /*7da0*/  FFMA.FTZ R202, R160, UR6, -R208.reuse ;  /* 0x00000006a0ca7c23 */ /* 0x101fe200080108d0 */
[----:B------:R-:W-:Y:S01]  /*7db0*/  FMNMX.FTZ R152, R178, R153, !PT ;  /* 0x00000099b2987209 */ /* 0x000fe20007810000 */
[--C-:B------:R-:W-:Y:S01]  /*7dc0*/  FFMA.FTZ R177, R177, UR6, -R208.reuse ;  /* 0x00000006b1b17c23 */ /* 0x100fe200080108d0 */
[----:B------:R-:W-:Y:S01]  /*7dd0*/  FFMA.FTZ R181, R181, UR6, -R208 ;  /* 0x00000006b5b57c23 */ /* 0x000fe200080108d0 */
[----:B------:R-:W0:Y:S01]  /*7de0*/  MUFU.EX2 R201, R200 ;  /* 0x000000c800c97308 */ /* 0x000e220000000800 */
[----:B------:R-:W-:-:S04]  /*7df0*/  FMNMX.FTZ R153, R179, R152, !PT ;  /* 0x00000098b3997209 */ /* 0x000fc80007810000 */
[----:B------:R-:W-:-:S03]  /*7e00*/  FMNMX.FTZ R152, R182, R153, !PT ;  /* 0x00000099b6987209 */ /* 0x000fc60007810000 */
[----:B------:R-:W-:Y:S01]  /*7e10*/  MUFU.EX2 R203, R203 ;  /* 0x000000cb00cb7308 */ /* 0x000fe20000000800 */
[----:B------:R-:W-:-:S05]  /*7e20*/  FMNMX.FTZ R152, R183, R152, !PT ;  /* 0x00000098b7987209 */ /* 0x000fca0007810000 */
[----:B------:R-:W1:Y:S02]  /*7e30*/  SHFL.BFLY PT, R153, R152, 0x2, 0x1f ;  /* 0x0c401f0098997f89 */ /* 0x000e6400000e0000 */
[----:B------:R-:W-:Y:S01]  /*7e40*/  MUFU.EX2 R200, R156 ;  /* 0x0000009c00c87308 */ /* 0x000fe20000000800 */
[-C--:B0-----:R-:W-:Y:S01]  /*7e50*/  FMUL.FTZ R24, R24, R201.reuse ;  /* 0x000000c918187220 */ /* 0x081fe20000410000 */
        /* <DEDUP_REMOVED lines=19> */
[----:B------:R-:W-:Y:S01]  /*7f90*/  FMUL.FTZ R60, R60, R201 ;  /* 0x000000c93c3c7220 */ /* 0x000fe20000410000 */
[----:B-1----:R-:W-:Y:S01]  /*7fa0*/  FMNMX.FTZ R153, R152, R153, !PT ;  /* 0x0000009998997209 */ /* 0x002fe20007810000 */
[-C--:B------:R-:W-:Y:S01]  /*7fb0*/  FMUL.FTZ R61, R61, R201.reuse ;  /* 0x000000c93d3d7220 */ /* 0x080fe20000410000 */
[----:B------:R-:W0:Y:S01]  /*7fc0*/  MUFU.EX2 R207, R207 ;  /* 0x000000cf00cf7308 */ /* 0x000e220000000800 */
[-C--:B------:R-:W-:Y:S01]  /*7fd0*/  FMUL.FTZ R64, R64, R201.reuse ;  /* 0x000000c940407220 */ /* 0x080fe20000410000 */
        /* <DEDUP_REMOVED lines=15> */
[----:B0-----:R-:W-:Y:S01]  /*80d0*/  F2FP.BF16.F32.PACK_AB R156, R207, R202 ;  /* 0x000000cacf9c723e */ /* 0x001fe200000010ff */
        /* <DEDUP_REMOVED lines=10> */
[----:B------:R-:W-:-:S02]  /*8180*/  @!P2 IMAD R153, R211, 0x40, R184 ;  /* 0x00000040d399a824 */ /* 0x000fc400078e02b8 */
[-C--:B------:R-:W-:Y:S01]  /*8190*/  FMUL.FTZ R105, R105, R201.reuse ;  /* 0x000000c969697220 */ /* 0x080fe20000410000 */
[-C--:B------:R-:W-:Y:S01]  /*81a0*/  FMUL.FTZ R108, R108, R201.reuse ;  /* 0x000000c96c6c7220 */ /* 0x080fe20000410000 */
[-C--:B------:R-:W-:Y:S01]  /*81b0*/  FMUL.FTZ R109, R109, R201.reuse ;  /* 0x000000c96d6d7220 */ /* 0x080fe20000410000 */
[----:B------:R-:W-:Y:S01]  /*81c0*/  FADD.FTZ R152, -R180, R187 ;  /* 0x000000bbb4987221 */ /* 0x000fe20000010100 */
[----:B------:R-:W-:Y:S01]  /*81d0*/  @!P2 IMAD R153, R153, 0x4, R2 ;  /* 0x000000049999a824 */ /* 0x000fe200078e0202 */
[----:B------:R-:W-:Y:S01]  /*81e0*/  MUFU.EX2 R169, R169 ;  /* 0x000000a900a97308 */ /* 0x000fe20000000800 */
[-C--:B------:R-:W-:Y:S01]  /*81f0*/  FMUL.FTZ R112, R112, R201.reuse ;  /* 0x000000c970707220 */ /* 0x080fe20000410000 */
[----:B------:R-:W-:Y:S01]  /*8200*/  FMUL.FTZ R208, R152, UR6 ;  /* 0x0000000698d07c20 */ /* 0x000fe20008410000 */
[----:B------:R-:W-:Y:S01]  /*8210*/  FMUL.FTZ R152, R180, UR6 ;  /* 0x00000006b4987c20 */ /* 0x000fe20008410000 */
[----:B------:R-:W-:Y:S01]  /*8220*/  @!P2 STS [R153+0x38400], R201 ;  /* 0x038400c99900a388 */ /* 0x000fe20000000800 */
[-C--:B------:R-:W-:Y:S01]  /*8230*/  FMUL.FTZ R113, R113, R201.reuse ;  /* 0x000000c971717220 */ /* 0x080fe20000410000 */
[----:B------:R-:W-:Y:S01]  /*8240*/  FMUL.FTZ R116, R116, R201 ;  /* 0x000000c974747220 */ /* 0x000fe20000410000 */
        /* <DEDUP_REMOVED lines=17> */
[----:B------:R-:W-:Y:S01]  /*8360*/  MUFU.EX2 R187, R187 ;  /* 0x000000bb00bb7308 */ /* 0x000fe20000000800 */
[----:B0-----:R0:W-:Y:S01]  /*8370*/  @!P2 STS [R153+0x38420], R208 ;  /* 0x038420d09900a388 */ /* 0x0011e20000000800 */
[----:B------:R-:W-:Y:S01]  /*8380*/  F2FP.BF16.F32.PACK_AB R152, R203, R186 ;  /* 0x000000bacb98723e */ /* 0x000fe200000010ff */
[----:B------:R-:W-:Y:S01]  /*8390*/  FMUL.FTZ R26, R26, R208 ;  /* 0x000000d01a1a7220 */ /* 0x000fe20000410000 */
[----:B------:R-:W-:Y:S01]  /*83a0*/  F2FP.BF16.F32.PACK_AB R154, R205, R200 ;  /* 0x000000c8cd9a723e */ /* 0x000fe200000010ff */
[----:B------:R-:W-:Y:S01]  /*83b0*/  FMUL.FTZ R27, R27, R208 ;  /* 0x000000d01b1b7220 */ /* 0x000fe20000410000 */
[----:B------:R-:W-:Y:S01]  /*83c0*/  F2FP.BF16.F32.PACK_AB R158, R209, R204 ;  /* 0x000000ccd19e723e */ /* 0x000fe200000010ff */
[----:B------:R-:W-:Y:S01]  /*83d0*/  FMUL.FTZ R30, R30, R208 ;  /* 0x000000d01e1e7220 */ /* 0x000fe20000410000 */
[----:B------:R-:W0:Y:S01]  /*83e0*/  MUFU.EX2 R210, R210 ;  /* 0x000000d200d27308 */ /* 0x000e220000000800 */
[----:B------:R-:W-:Y:S01]  /*83f0*/  F2FP.BF16.F32.PACK_AB R160, R169, R168 ;  /* 0x000000a8a9a0723e */ /* 0x000fe200000010ff */
        /* <DEDUP_REMOVED lines=14> */
[----:B------:R-:W1:Y:S01]  /*84e0*/  MUFU.EX2 R213, R213 ;  /* 0x000000d500d57308 */ /* 0x000e620000000800 */
        /* <DEDUP_REMOVED lines=14> */
[----:B------:R-:W-:Y:S01]  /*85d0*/  FMUL.FTZ R82, R82, R208 ;  /* 0x000000d052527220 */ /* 0x000fe20000410000 */
[----:B------:R-:W0:Y:S01]  /*85e0*/  MUFU.EX2 R215, R215 ;  /* 0x000000d700d77308 */ /* 0x000e220000000800 */
[----:B-1----:R-:W-:Y:S01]  /*85f0*/  F2FP.BF16.F32.PACK_AB R155, R213, R212 ;  /* 0x000000d4d59b723e */ /* 0x002fe200000010ff */
[----:B------:R-:W-:Y:S01]  /*8600*/  BAR.SYNC.DEFER_BLOCKING 0xf, 0x100 ;  /* 0x03c4000000007b1d */ /* 0x000fe20000010000 */
        /* <DEDUP_REMOVED lines=28> */
[-C--:B------:R-:W-:Y:S01]  /*87d0*/  FMUL.FTZ R124, R124, R201.reuse ;  /* 0x000000c97c7c7220 */ /* 0x080fe20000410000 */
[----:B------:R-:W0:Y:S01]  /*87e0*/  MUFU.EX2 R173, R173 ;  /* 0x000000ad00ad7308 */ /* 0x000e220000000800 */
[----:B-1----:R-:W-:Y:S01]  /*87f0*/  F2FP.BF16.F32.PACK_AB R159, R217, R216 ;  /* 0x000000d8d99f723e */ /* 0x002fe200000010ff */
        /* <DEDUP_REMOVED lines=29> */
[----:B------:R-:W-:Y:S01]  /*89d0*/  FMUL.FTZ R150, R150, R208 ;  /* 0x000000d096967220 */ /* 0x000fe20000410000 */
[----:B------:R-:W0:Y:S01]  /*89e0*/  MUFU.EX2 R175, R175 ;  /* 0x000000af00af7308 */ /* 0x000e220000000800 */
[----:B-1----:R-:W-:Y:S01]  /*89f0*/  F2FP.BF16.F32.PACK_AB R161, R171, R170 ;  /* 0x000000aaaba1723e */ /* 0x002fe200000010ff */
[----:B------:R-:W-:Y:S01]  /*8a00*/  FMUL.FTZ R151, R151, R208 ;  /* 0x000000d097977220 */ /* 0x000fe20000410000 */
[----:B------:R1:W-:Y:S01]  /*8a10*/  STSM.16.M88.4 [R192+0x36400], R152 ;  /* 0x03640098c0007844 */ /* 0x0003e20000000200 */
[----:B------:R-:W-:Y:S01]  /*8a20*/  IADD3 R211, R218, 0x80, RZ ;  /* 0x00000080dad37810 */ /* 0x000fe20007ffe0ff */
[----:B------:R-:W-:Y:S01]  /*8a30*/  FFMA.FTZ R186, R201, R194, R186 ;  /* 0x000000c2c9ba7223 */ /* 0x000fe200000100ba */
[----:B------:R-:W-:Y:S01]  /*8a40*/  FFMA.FTZ R187, R208, R195, R187 ;  /* 0x000000c3d0bb7223 */ /* 0x000fe200000100bb */
[----:B------:R1:W-:Y:S01]  /*8a50*/  STSM.16.M88.4 [R190], R156 ;  /* 0x0000009cbe007844 */ /* 0x0003e20000000200 */
[----:B------:R-:W-:Y:S01]  /*8a60*/  MUFU.EX2 R176, R176 ;  /* 0x000000b000b07308 */ /* 0x000fe20000000800 */
[----:B------:R-:W-:Y:S01]  /*8a70*/  FADD.FTZ R203, R203, R186 ;  /* 0x000000bacbcb7221 */ /* 0x000fe20000010000 */
[----:B------:R-:W-:-:S03]  /*8a80*/  FADD.FTZ R187, R210, R187 ;  /* 0x000000bbd2bb7221 */ /* 0x000fc60000010000 */
[----:B------:R-:W-:Y:S01]  /*8a90*/  FADD.FTZ R200, R200, R203 ;  /* 0x000000cbc8c87221 */ /* 0x000fe20000010000 */
[----:B------:R-:W-:Y:S02]  /*8aa0*/  FADD.FTZ R212, R212, R187 ;  /* 0x000000bbd4d47221 */ /* 0x000fe40000010000 */
[----:B------:R-:W2:Y:S01]  /*8ab0*/  MUFU.EX2 R177, R177 ;  /* 0x000000b100b17308 */ /* 0x000ea20000000800 */
[----:B0-----:R-:W-:Y:S01]  /*8ac0*/  F2FP.BF16.F32.PACK_AB R163, R175, R174 ;  /* 0x000000aeafa3723e */ /* 0x001fe200000010ff */
[----:B------:R-:W-:Y:S01]  /*8ad0*/  FADD.FTZ R205, R205, R200 ;  /* 0x000000c8cdcd7221 */ /* 0x000fe20000010000 */
[----:B------:R-:W-:-:S03]  /*8ae0*/  FADD.FTZ R213, R213, R212 ;  /* 0x000000d4d5d57221 */ /* 0x000fc60000010000 */
[----:B------:R1:W-:Y:S01]  /*8af0*/  STSM.16.M88.4 [R191], R160 ;  /* 0x000000a0bf007844 */ /* 0x0003e20000000200 */
[----:B------:R-:W-:Y:S01]  /*8b00*/  FADD.FTZ R202, R202, R205 ;  /* 0x000000cdcaca7221 */ /* 0x000fe20000010000 */
[----:B------:R-:W-:Y:S01]  /*8b10*/  MUFU.EX2 R206, R206 ;  /* 0x000000ce00ce7308 */ /* 0x000fe20000000800 */
[----:B------:R-:W-:Y:S02]  /*8b20*/  FADD.FTZ R214, R214, R213 ;  /* 0x000000d5d6d67221 */ /* 0x000fe40000010000 */
[----:B------:R-:W-:Y:S02]  /*8b30*/  FADD.FTZ R207, R207, R202 ;  /* 0x000000cacfcf7221 */ /* 0x000fe40000010000 */
[----:B------:R-:W-:Y:S02]  /*8b40*/  FADD.FTZ R215, R215, R214 ;  /* 0x000000d6d7d77221 */ /* 0x000fe40000010000 */
[----:B------:R-:W-:Y:S01]  /*8b50*/  FADD.FTZ R204, R204, R207 ;  /* 0x000000cfcccc7221 */ /* 0x000fe20000010000 */
[----:B------:R-:W0:Y:S01]  /*8b60*/  MUFU.EX2 R181, R181 ;  /* 0x000000b500b57308 */ /* 0x000e220000000800 */
[----:B--2---:R-:W-:Y:S01]  /*8b70*/  F2FP.BF16.F32.PACK_AB R164, R177, R176 ;  /* 0x000000b0b1a4723e */ /* 0x004fe200000010ff */
[----:B------:R-:W-:Y:S01]  /*8b80*/  FADD.FTZ R216, R216, R215 ;  /* 0x000000d7d8d87221 */ /* 0x000fe20000010000 */
[----:B------:R-:W-:-:S03]  /*8b90*/  FADD.FTZ R209, R209, R204 ;  /* 0x000000ccd1d17221 */ /* 0x000fc60000010000 */
[----:B------:R-:W-:Y:S01]  /*8ba0*/  FADD.FTZ R217, R217, R216 ;  /* 0x000000d8d9d97221 */ /* 0x000fe20000010000 */
[----:B------:R-:W-:Y:S01]  /*8bb0*/  FADD.FTZ R168, R168, R209 ;  /* 0x000000d1a8a87221 */ /* 0x000fe20000010000 */
[----:B------:R-:W-:Y:S02]  /*8bc0*/  MUFU.EX2 R178, R178 ;  /* 0x000000b200b27308 */ /* 0x000fe40000000800 */
[----:B------:R-:W-:Y:S01]  /*8bd0*/  FADD.FTZ R170, R170, R217 ;  /* 0x000000d9aaaa7221 */ /* 0x000fe20000010000 */
[----:B------:R-:W-:-:S03]  /*8be0*/  FADD.FTZ R169, R169, R168 ;  /* 0x000000a8a9a97221 */ /* 0x000fc60000010000 */
[----:B------:R-:W-:Y:S01]  /*8bf0*/  FADD.FTZ R171, R171, R170 ;  /* 0x000000aaabab7221 */ /* 0x000fe20000010000 */
[----:B------:R-:W-:Y:S01]  /*8c00*/  FADD.FTZ R172, R172, R169 ;  /* 0x000000a9acac7221 */ /* 0x000fe20000010000 */
[----:B------:R-:W2:Y:S01]  /*8c10*/  MUFU.EX2 R179, R179 ;  /* 0x000000b300b37308 */ /* 0x000ea20000000800 */
[----:B0-----:R-:W-:Y:S01]  /*8c20*/  F2FP.BF16.F32.PACK_AB R166, R181, R206 ;  /* 0x000000ceb5a6723e */ /* 0x001fe200000010ff */
[----:B------:R-:W-:Y:S01]  /*8c30*/  FADD.FTZ R174, R174, R171 ;  /* 0x000000abaeae7221 */ /* 0x000fe20000010000 */
[----:B------:R-:W-:-:S03]  /*8c40*/  FADD.FTZ R173, R173, R172 ;  /* 0x000000acadad7221 */ /* 0x000fc60000010000 */
[----:B------:R-:W-:Y:S01]  /*8c50*/  FADD.FTZ R175, R175, R174 ;  /* 0x000000aeafaf7221 */ /* 0x000fe20000010000 */
[----:B------:R-:W-:Y:S01]  /*8c60*/  FADD.FTZ R176, R176, R173 ;  /* 0x000000adb0b07221 */ /* 0x000fe20000010000 */
[----:B------:R-:W-:Y:S03]  /*8c70*/  MUFU.EX2 R182, R182 ;  /* 0x000000b600b67308 */ /* 0x000fe60000000800 */
[----:B------:R-:W-:-:S04]  /*8c80*/  FADD.FTZ R177, R177, R176 ;  /* 0x000000b0b1b17221 */ /* 0x000fc80000010000 */
[----:B------:R-:W-:Y:S01]  /*8c90*/  FADD.FTZ R194, R206, R177 ;  /* 0x000000b1cec27221 */ /* 0x000fe20000010000 */
[----:B------:R-:W0:Y:S01]  /*8ca0*/  MUFU.EX2 R183, R183 ;  /* 0x000000b700b77308 */ /* 0x000e220000000800 */
[----:B--2---:R-:W-:Y:S01]  /*8cb0*/  F2FP.BF16.F32.PACK_AB R165, R179, R178 ;  /* 0x000000b2b3a5723e */ /* 0x004fe200000010ff */
[----:B------:R-:W-:Y:S01]  /*8cc0*/  FADD.FTZ R178, R178, R175 ;  /* 0x000000afb2b27221 */ /* 0x000fe20000010000 */
[----:B------:R-:W-:-:S03]  /*8cd0*/  FADD.FTZ R194, R181, R194 ;  /* 0x000000c2b5c27221 */ /* 0x000fc60000010000 */
[----:B------:R-:W-:Y:S01]  /*8ce0*/  FADD.FTZ R179, R179, R178 ;  /* 0x000000b2b3b37221 */ /* 0x000fe20000010000 */
[----:B0-----:R-:W-:-:S03]  /*8cf0*/  F2FP.BF16.F32.PACK_AB R167, R183, R182 ;  /* 0x000000b6b7a7723e */ /* 0x001fc600000010ff */
[----:B------:R-:W-:Y:S02]  /*8d00*/  FADD.FTZ R182, R182, R179 ;  /* 0x000000b3b6b67221 */ /* 0x000fe40000010000 */
[----:B------:R1:W-:Y:S01]  /*8d10*/  STSM.16.M88.4 [R189], R164 ;  /* 0x000000a4bd007844 */ /* 0x0003e20000000200 */
[----:B------:R-:W-:Y:S01]  /*8d20*/  WARPGROUP.ARRIVE ;  /* 0x00000000000079c5 */ /* 0x000fe20000000000 */
[----:B------:R-:W-:-:S05]  /*8d30*/  FADD.FTZ R195, R183, R182 ;  /* 0x000000b6b7c37221 */ /* 0x000fca0000010000 */
[----:B------:R-:W-:Y:S01]  /*8d40*/  HGMMA.64x256x16.F32.BF16 R24, R152, gdesc[UR8].tnspB, R24, gsb0 ;  /* 0x43e0000898187df0 */ /* 0x000fe20008001818 */
[----:B------:R-:W-:Y:S01]  /*8d50*/  R2UR UR10, R211 ;  /* 0x00000000d30a72ca */ /* 0x000fe200000e0000 */
[----:B------:R-:W-:Y:S01]  /*8d60*/  UMOV UR11, 0x40000040 ;  /* 0x40000040000b7882 */ /* 0x000fe20000000000 */
[C---:B------:R-:W-:Y:S02]  /*8d70*/  VIADD R211, R218.reuse, 0x100 ;  /* 0x00000100dad37836 */ /* 0x040fe40000000000 */
[----:B------:R-:W-:Y:S01]  /*8d80*/  VIADD R218, R218, 0x180 ;  /* 0x00000180dada7836 */ /* 0x000fe20000000000 */
[----:B------:R-:W-:Y:S02]  /*8d90*/  WARPGROUP.DEPBAR.LE gsb0, 0x0 ;  /* 0x00008000000079c5 */ /* 0x000fe40000010000 */
[----:B------:R-:W-:-:S15]  /*8da0*/  WARPGROUP.ARRIVE ;  /* 0x00000000000079c5 */ /* 0x000fde0000000000 */
[----:B------:R-:W-:-:S05]  /*8db0*/  NOP ;  /* 0x0000000000007918 */ /* 0x000fca0000000000 */
        /* <DEDUP_REMOVED lines=19> */
[----:B0-----:R-:W0:Y:S02]  /*8ef0*/  FENCE.VIEW.ASYNC.S ;  /* 0x00000000000073c6 */ /* 0x001e240000000000 */
[----:B0-----:R-:W-:Y:S01]  /*8f00*/  NOP ;  /* 0x0000000000007918 */ /* 0x001fe20000000000 */
[----:B------:R-:W-:Y:S06]  /*8f10*/  BAR.ARV 0xe, 0x100 ;  /* 0x0384000000007b1d */ /* 0x000fec0000002000 */
[----:B-1----:R-:W-:Y:S05]  /*8f20*/  @!P0 BRA `(.L_x_3410) ;  /* 0x0000000000048947 */ /* 0x002fea0003800000 */
[----:B------:R-:W-:Y:S01]  /*8f30*/  BPT.TRAP 0x1 ;  /* 0x000000040000795c */ /* 0x000fe20000300000 */
.L_x_3410:
[----:B------:R-:W-:Y:S01]  /*8f40*/  R2UR UR7, R196 ;  /* 0x00000000c40772ca */ /* 0x000fe200000e0000 */
[----:B------:R-:W-:Y:S02]  /*8f50*/  IMAD.MOV.U32 R187, RZ, RZ, R180 ;  /* 0x000000ffffbb7224 */ /* 0x000fe400078e00b4 */
[----:B------:R-:W-:Y:S02]  /*8f60*/  IMAD.MOV.U32 R186, RZ, RZ, R197 ;  /* 0x000000ffffba7224 */ /* 0x000fe400078e00c5 */
[----:B------:R-:W-:-:S08]  /*8f70*/  IMAD.MOV.U32 R211, RZ, RZ, R198 ;  /* 0x000000ffffd37224 */ /* 0x000fd000078e00c6 */
[----:B------:R-:W-:-:S04]  /*8f80*/  UIADD3 UR7, UR7, 0x38860, URZ ;  /* 0x0003886007077890 */ /* 0x000fc8000fffe03f */
[----:B------:R-:W-:-:S09]  /*8f90*/  UPRMT UR7, UR61, 0x654, UR7 ;  /* 0x000006543d077896 */ /* 0x000fd20008000007 */
[----:B------:R-:W-:Y:S01]  /*8fa0*/  SYNCS.ARRIVE.TRANS64.RED.A1T0 RZ, [UR7], RZ ;  /* 0x000000ffffff79a7 */ /* 0x000fe20008100407 */
[----:B------:R-:W-:Y:S05]  /*8fb0*/  @P1 BRA `(.L_x_3411) ;  /* 0xffffffd000a01947 */ /* 0x000fea000383ffff */
[----:B------:R-:W-:Y:S02]  /*8fc0*/  IMAD.SHL.U32 R153, R198, 0x40, RZ ;  /* 0x00000040c6997824 */ /* 0x000fe400078e00ff */
[----:B------:R-:W-:Y:S02]  /*8fd0*/  IMAD.MOV.U32 R187, RZ, RZ, R180 ;  /* 0x000000ffffbb7224 */ /* 0x000fe400078e00b4 */
[----:B------:R-:W-:-:S07]  /*8fe0*/  IMAD.MOV.U32 R186, RZ, RZ, R197 ;  /* 0x000000ffffba7224 */ /* 0x000fce00078e00c5 */
.L_x_3400:
[----:B------:R-:W0:Y:S01]  /*8ff0*/  SHFL.BFLY PT, R3, R194, 0x2, 0x1f ;  /* 0x0c401f00c2037f89 */ /* 0x000e2200000e0000 */
[----:B------:R-:W-:Y:S08]  /*9000*/  BAR.ARV 0x8, 0x100 ;  /* 0x0204000000007b1d */ /* 0x000ff00000002000 */
[----:B------:R-:W-:Y:S01]  /*9010*/  BAR.SYNC.DEFER_BLOCKING 0xf, 0x100 ;  /* 0x03c4000000007b1d */ /* 0x000fe20000010000 */
[----:B------:R-:W-:Y:S01]  /*9020*/  ISETP.NE.AND P0, PT, R185, RZ, PT ;  /* 0x000000ffb900720c */ /* 0x000fe20003f05270 */
[----:B------:R-:W-:-:S04]  /*9030*/  IMAD.IADD R153, R184, 0x1, R153 ;  /* 0x00000001b8997824 */ /* 0x000fc800078e0299 */
[----:B------:R-:W1:Y:S01]  /*9040*/  SHFL.BFLY PT, R4, R195, 0x2, 0x1f ;  /* 0x0c401f00c3047f89 */ /* 0x000e6200000e0000 */
[----:B0-----:R-:W-:-:S07]  /*9050*/  FADD.FTZ R3, R3, R194 ;  /* 0x000000c203037221 */ /* 0x001fce0000010000 */
[----:B------:R-:W-:Y:S01]  /*9060*/  @!P0 IMAD R2, R153, 0x4, R2 ;  /* 0x0000000499028824 */ /* 0x000fe200078e0202 */
[----:B------:R-:W0:Y:S01]  /*9070*/  SHFL.BFLY PT, R0, R3, 0x1, 0x1f ;  /* 0x0c201f0003007f89 */ /* 0x000e2200000e0000 */
[----:B-1----:R-:W-:-:S05]  /*9080*/  FADD.FTZ R4, R4, R195 ;  /* 0x000000c304047221 */ /* 0x002fca0000010000 */
[----:B------:R-:W1:Y:S01]  /*9090*/  SHFL.BFLY PT, R5, R4, 0x1, 0x1f ;  /* 0x0c201f0004057f89 */ /* 0x000e6200000e0000 */
[----:B0-----:R-:W-:Y:S01]  /*90a0*/  FADD.FTZ R8, R3, R0 ;  /* 0x0000000003087221 */ /* 0x001fe20000010000 */
[----:B------:R-:W-:Y:S02]  /*90b0*/  IMAD.MOV.U32 R0, RZ, RZ, RZ ;  /* 0x000000ffff007224 */ /* 0x000fe400078e00ff */
[----:B------:R-:W-:Y:S02]  /*90c0*/  IMAD.U32 R3, RZ, RZ, UR6 ;  /* 0x00000006ff037e24 */ /* 0x000fe4000f8e00ff */
[----:B------:R-:W-:-:S13]  /*90d0*/  FSETP.NE.FTZ.AND P1, PT, R8, RZ, PT ;  /* 0x000000ff0800720b */ /* 0x000fda0003f35000 */
[----:B------:R-:W0:Y:S01]  /*90e0*/  @P1 MUFU.LG2 R6, R8 ;  /* 0x0000000800061308 */ /* 0x000e220000000c00 */
[----:B------:R-:W-:Y:S01]  /*90f0*/  @P1 FMUL.FTZ R3, R3, 0.69314718246459960938 ;  /* 0x3f31721803031820 */ /* 0x000fe20000410000 */
[----:B-1----:R-:W-:Y:S01]  /*9100*/  FADD.FTZ R9, R4, R5 ;  /* 0x0000000504097221 */ /* 0x002fe20000010000 */
[----:B------:R-:W-:Y:S02]  /*9110*/  IMAD.MOV.U32 R5, RZ, RZ, RZ ;  /* 0x000000ffff057224 */ /* 0x000fe400078e00ff */
[----:B------:R-:W-:Y:S02]  /*9120*/  IMAD.MOV.U32 R4, RZ, RZ, -0x800000 ;  /* 0xff800000ff047424 */ /* 0x000fe400078e00ff */
[----:B------:R-:W-:Y:S02]  /*9130*/  FSETP.NE.FTZ.AND P2, PT, R9, RZ, PT ;  /* 0x000000ff0900720b */ /* 0x000fe40003f55000 */
[----:B------:R-:W1:Y:S01]  /*9140*/  @P1 MUFU.RCP R5, R8 ;  /* 0x0000000800051308 */ /* 0x000e620000001000 */
[----:B0-----:R-:W-:-:S10]  /*9150*/  @P1 FMUL.FTZ R6, R6, 0.69314718246459960938 ;  /* 0x3f31721806061820 */ /* 0x001fd40000410000 */
[----:B------:R-:W0:Y:S01]  /*9160*/  @P2 MUFU.RCP R0, R9 ;  /* 0x0000000900002308 */ /* 0x000e220000001000 */
[----:B------:R-:W-:Y:S01]  /*9170*/  @P1 FFMA.FTZ R4, R3, R186, R6 ;  /* 0x000000ba03041223 */ /* 0x000fe20000010006 */
[----:B-1----:R1:W-:Y:S01]  /*9180*/  @!P0 STS [R2+0x38400], R5 ;  /* 0x0384000502008388 */ /* 0x0023e20000000800 */
[----:B------:R-:W-:-:S05]  /*9190*/  FMUL.FTZ R24, R24, R5 ;  /* 0x0000000518187220 */ /* 0x000fca0000410000 */
[----:B------:R-:W2:Y:S01]  /*91a0*/  @P2 MUFU.LG2 R7, R9 ;  /* 0x0000000900072308 */ /* 0x000ea20000000c00 */
        /* <DEDUP_REMOVED lines=8> */
[----:B0-----:R0:W-:Y:S01]  /*9230*/  @!P0 STS [R2+0x38420], R0 ;  /* 0x0384200002008388 */ /* 0x0011e20000000800 */
        /* <DEDUP_REMOVED lines=55> */
[----:B-1----:R-:W-:-:S02]  /*95b0*/  IMAD.U32 R5, RZ, RZ, UR6 ;  /* 0x00000006ff057e24 */ /* 0x002fc4000f8e00ff */
[----:B--2---:R-:W-:Y:S01]  /*95c0*/  @P2 FMUL.FTZ R8, R7, 0.69314718246459960938 ;  /* 0x3f31721807082820 */ /* 0x004fe20000410000 */
[----:B0-----:R-:W-:Y:S01]  /*95d0*/  IMAD.MOV.U32 R2, RZ, RZ, -0x800000 ;  /* 0xff800000ff027424 */ /* 0x001fe200078e00ff */
[----:B------:R-:W-:Y:S01]  /*95e0*/  PLOP3.LUT P0, PT, PT, PT, PT, 0x8, 0x0 ;  /* 0x000000000000781c */ /* 0x000fe20003f0e170 */
        /* <DEDUP_REMOVED lines=66> */
[----:B------:R-:W-:Y:S06]  /*9a10*/  BAR.ARV 0xe, 0x100 ;  /* 0x0384000000007b1d */ /* 0x000fec0000002000 */
.L_x_3381:
        /* <DEDUP_REMOVED lines=11> */
[----:B0-----:R-:W-:-:S03]  /*9ad0*/  IADD3 R22, R0, -0x80, RZ ;  /* 0xffffff8000167810 */ /* 0x001fc60007ffe0ff */
[----:B------:R-:W-:Y:S01]  /*9ae0*/  UPRMT UR4, URZ, 0x654, UR4 ;  /* 0x000006543f047896 */ /* 0x000fe20008000004 */
[----:B------:R-:W-:-:S04]  /*9af0*/  SHF.R.S32.HI R19, RZ, 0x1f, R22 ;  /* 0x0000001fff137819 */ /* 0x000fc80000011416 */
[----:B------:R-:W-:Y:S01]  /*9b00*/  LEA.HI R9, R19, R22, RZ, 0x7 ;  /* 0x0000001613097211 */ /* 0x000fe200078f38ff */
[----:B--2---:R-:W-:Y:S01]  /*9b10*/  IMAD R3, R10, R3, UR6 ;  /* 0x000000060a037e24 */ /* 0x004fe2000f8e0203 */
[----:B------:R-:W-:Y:S02]  /*9b20*/  USHF.R.S32.HI UR6, URZ, 0x1f, UR60 ;  /* 0x0000001f3f067899 */ /* 0x000fe4000801143c */
[----:B------:R-:W-:Y:S01]  /*9b30*/  SHF.R.S32.HI R0, RZ, 0x7, R9 ;  /* 0x00000007ff007819 */ /* 0x000fe20000011409 */
[----:B------:R-:W-:Y:S01]  /*9b40*/  SYNCS.ARRIVE.TRANS64.RED.A1T0 RZ, [UR4], RZ ;  /* 0x000000ffffff79a7 */ /* 0x000fe20008100404 */
[----:B------:R-:W-:-:S03]  /*9b50*/  LOP3.LUT R5, R9, 0xffffff80, RZ, 0xc0, !PT ;  /* 0xffffff8009057812 */ /* 0x000fc600078ec0ff */
[----:B------:R-:W0:Y:S01]  /*9b60*/  SHFL.IDX PT, R7, R0, RZ, 0x1f ;  /* 0x00001fff00077589 */ /* 0x000e2200000e0000 */
[----:B-1----:R-:W-:Y:S01]  /*9b70*/  ISETP.NE.AND P1, PT, R6, 0x1, PT ;  /* 0x000000010600780c */ /* 0x002fe20003f25270 */
[----:B------:R-:W-:Y:S01]  /*9b80*/  IMAD.IADD R8, R22, 0x1, -R5 ;  /* 0x0000000116087824 */ /* 0x000fe200078e0a05 */
[----:B------:R-:W-:-:S04]  /*9b90*/  SHF.R.S32.HI R5, RZ, 0x1f, R3 ;  /* 0x0000001fff057819 */ /* 0x000fc80000011403 */
        /* <DEDUP_REMOVED lines=29> */
[----:B--2---:R-:W-:Y:S02]  /*9d70*/  USHF.R.S32.HI UR5, URZ, 0x1f, UR7 ;  /* 0x0000001f3f057899 */ /* 0x004fe40008011407 */
[----:B------:R-:W-:Y:S02]  /*9d80*/  IMAD.IADD R152, R23, 0x1, -R152 ;  /* 0x0000000117987824 */ /* 0x000fe400078e0a98 */
[----:B------:R-:W-:Y:S01]  /*9d90*/  IMAD.IADD R11, R10, 0x1, -R11 ;  /* 0x000000010a0b7824 */ /* 0x000fe200078e0a0b */
[----:B------:R-:W-:Y:S01]  /*9da0*/  LEA.HI R10, R9, R9, RZ, 0x1 ;  /* 0x00000009090a7211 */ /* 0x000fe200078f08ff */
[----:B------:R-:W0:Y:S01]  /*9db0*/  @P0 LDC R16, c[0x0][0xcec] ;  /* 0x00033b00ff100b82 */ /* 0x000e220000000800 */
[----:B------:R-:W-:-:S02]  /*9dc0*/  IMAD.SHL.U32 R152, R152, 0x2, RZ ;  /* 0x0000000298987824 */ /* 0x000fc400078e00ff */
[----:B------:R-:W-:Y:S01]  /*9dd0*/  LOP3.LUT R10, R10, 0x1ffffffe, RZ, 0xc0, !PT ;  /* 0x1ffffffe0a0a7812 */ /* 0x000fe200078ec0ff */
[----:B------:R-:W-:Y:S02]  /*9de0*/  IMAD R153, R12, 0x10, R11 ;  /* 0x000000100c997824 */ /* 0x000fe400078e020b */
[----:B---3--:R-:W-:Y:S02]  /*9df0*/  IMAD R12, R20, UR5, RZ ;  /* 0x00000005140c7c24 */ /* 0x008fe4000f8e02ff */
[----:B------:R-:W2:Y:S01]  /*9e00*/  @P0 LDC R17, c[0x0][0xcf0] ;  /* 0x00033c00ff110b82 */ /* 0x000ea20000000800 */
[----:B------:R-:W-:Y:S02]  /*9e10*/  IMAD.IADD R9, R9, 0x1, -R10 ;  /* 0x0000000109097824 */ /* 0x000fe400078e0a0a */
[----:B------:R-:W-:Y:S02]  /*9e20*/  IMAD R15, R21, UR7, R12 ;  /* 0x00000007150f7c24 */ /* 0x000fe4000f8e020c */
[----:B------:R-:W-:-:S02]  /*9e30*/  IMAD R9, R9, 0x8, R153 ;  /* 0x0000000809097824 */ /* 0x000fc400078e0299 */
[----:B------:R-:W-:Y:S02]  /*9e40*/  IMAD.U32 R11, RZ, RZ, UR9 ;  /* 0x00000009ff0b7e24 */ /* 0x000fe4000f8e00ff */
[----:B-1----:R-:W-:Y:S02]  /*9e50*/  IMAD R9, R14, 0x40, R9 ;  /* 0x000000400e097824 */ /* 0x002fe400078e0209 */
[----:B------:R-:W-:Y:S02]  /*9e60*/  IMAD.U32 R10, RZ, RZ, UR8 ;  /* 0x00000008ff0a7e24 */ /* 0x000fe4000f8e00ff */
[----:B------:R-:W-:Y:S01]  /*9e70*/  IMAD.U32 R11, RZ, RZ, UR4 ;  /* 0x00000004ff0b7e24 */ /* 0x000fe2000f8e00ff */
[----:B------:R-:W-:Y:S01]  /*9e80*/  ULDC.64 UR4, c[0x0][0xce0] ;  /* 0x0003380000047ab9 */ /* 0x000fe20000000a00 */
[----:B------:R-:W-:Y:S02]  /*9e90*/  IMAD.MOV.U32 R13, RZ, RZ, R9 ;  /* 0x000000ffff0d7224 */ /* 0x000fe400078e0009 */
[----:B0-----:R-:W-:-:S04]  /*9ea0*/  @P0 IMAD.HI.U32 R12, R9, R16, RZ ;  /* 0x00000010090c0227 */ /* 0x001fc800078e00ff */
[----:B------:R-:W-:Y:S01]  /*9eb0*/  IMAD.WIDE.U32 R10, R20, UR7, R10 ;  /* 0x00000007140a7c25 */ /* 0x000fe2000f8e000a */
[----:B--2---:R-:W-:-:S03]  /*9ec0*/  @P0 SHF.R.U32.HI R13, RZ, R17, R12 ;  /* 0x00000011ff0d0219 */ /* 0x004fc6000001160c */
[----:B------:R-:W-:Y:S02]  /*9ed0*/  IMAD.IADD R11, R11, 0x1, R15 ;  /* 0x000000010b0b7824 */ /* 0x000fe400078e020f */
[----:B------:R-:W-:Y:S02]  /*9ee0*/  IMAD R12, R5, UR4, RZ ;  /* 0x00000004050c7c24 */ /* 0x000fe4000f8e02ff */
[----:B------:R-:W-:Y:S02]  /*9ef0*/  IMAD.MOV R15, RZ, RZ, -R13 ;  /* 0x000000ffff0f7224 */ /* 0x000fe400078e0a0d */
[----:B------:R-:W-:-:S04]  /*9f00*/  IMAD.WIDE.U32 R10, R3, UR4, R10 ;  /* 0x00000004030a7c25 */ /* 0x000fc8000f8e000a */
[----:B------:R-:W-:Y:S01]  /*9f10*/  IMAD R9, R18, R15, R9 ;  /* 0x0000000f12097224 */ /* 0x000fe200078e0209 */
[----:B------:R-:W-:Y:S01]  /*9f20*/  SHF.R.S32.HI R15, RZ, 0x1f, R13 ;  /* 0x0000001fff0f7819 */ /* 0x000fe2000001140d */
[----:B------:R-:W-:Y:S01]  /*9f30*/  IMAD R16, R3, UR5, R12 ;  /* 0x0000000503107c24 */ /* 0x000fe2000f8e020c */
[----:B------:R-:W-:Y:S01]  /*9f40*/  IADD3 R10, P0, R13, R10, RZ ;  /* 0x0000000a0d0a7210 */ /* 0x000fe20007f1e0ff */
[----:B------:R-:W-:Y:S01]  /*9f50*/  ULDC.64 UR4, c[0x0][0xcc8] ;  /* 0x0003320000047ab9 */ /* 0x000fe20000000a00 */
[----:B------:R-:W-:Y:S02]  /*9f60*/  SHF.R.S32.HI R12, RZ, 0x1f, R9 ;  /* 0x0000001fff0c7819 */ /* 0x000fe40000011409 */
[----:B------:R-:W-:-:S03]  /*9f70*/  IADD3.X R11, R15, R11, R16, P0, !PT ;  /* 0x0000000b0f0b7210 */ /* 0x000fc600007fe410 */
[----:B------:R-:W-:Y:S02]  /*9f80*/  IMAD R12, R12, UR4, RZ ;  /* 0x000000040c0c7c24 */ /* 0x000fe4000f8e02ff */
[----:B------:R-:W-:-:S04]  /*9f90*/  IMAD.WIDE.U32 R10, R9, UR4, R10 ;  /* 0x00000004090a7c25 */ /* 0x000fc8000f8e000a */
[----:B------:R-:W-:Y:S01]  /*9fa0*/  IMAD R9, R9, UR5, R12 ;  /* 0x0000000509097c24 */ /* 0x000fe2000f8e020c */
[-C--:B------:R-:W-:Y:S01]  /*9fb0*/  LEA.HI R12, R0, R0.reuse, RZ, 0x1 ;  /* 0x00000000000c7211 */ /* 0x080fe200078f08ff */
[----:B------:R-:W-:Y:S02]  /*9fc0*/  ULDC.64 UR4, c[0x0][0xca8] ;  /* 0x00032a0000047ab9 */ /* 0x000fe40000000a00 */
[----:B------:R-:W-:Y:S01]  /*9fd0*/  IMAD.IADD R9, R11, 0x1, R9 ;  /* 0x000000010b097824 */ /* 0x000fe200078e0209 */
[----:B------:R-:W-:Y:S01]  /*9fe0*/  LEA R16, P0, R10, UR4, 0x2 ;  /* 0x000000040a107c11 */ /* 0x000fe2000f8010ff */
[----:B------:R-:W-:Y:S01]  /*9ff0*/  ULDC UR4, c[0x0][0xb88] ;  /* 0x0002e20000047ab9 */ /* 0x000fe20000000800 */
[----:B------:R-:W-:Y:S02]  /*a000*/  LOP3.LUT R11, R12, 0xfffffe, RZ, 0xc0, !PT ;  /* 0x00fffffe0c0b7812 */ /* 0x000fe400078ec0ff */
[----:B------:R-:W-:Y:S01]  /*a010*/  LEA.HI.X R17, R10, UR5, R9, 0x2, P0 ;  /* 0x000000050a117c11 */ /* 0x000fe200080f1409 */
[----:B------:R-:W-:Y:S01]  /*a020*/  SHFL.IDX PT, R12, R16, 0x1, 0x1c1f ;  /* 0x003c1f00100c7f89 */ /* 0x000fe200000e0000 */
[----:B------:R-:W-:Y:S01]  /*a030*/  IADD3 R15, -R11, R0, RZ ;  /* 0x000000000b0f7210 */ /* 0x000fe20007ffe1ff */
[----:B------:R-:W-:-:S02]  /*a040*/  IMAD R9, R14, 0x40, R153 ;  /* 0x000000400e097824 */ /* 0x000fc400078e0299 */
[----:B------:R-:W-:Y:S01]  /*a050*/  SHFL.IDX PT, R10, R16, RZ, 0x1c1f ;  /* 0x001c1fff100a7589 */ /* 0x000fe200000e0000 */
[----:B------:R-:W-:Y:S02]  /*a060*/  IMAD R14, R18, UR4, RZ ;  /* 0x00000004120e7c24 */ /* 0x000fe4000f8e02ff */
[----:B------:R-:W-:Y:S01]  /*a070*/  IMAD.U32 R15, R15, -0x100, RZ ;  /* 0xffffff000f0f7824 */ /* 0x000fe200078e00ff */
[----:B------:R-:W0:Y:S04]  /*a080*/  SHFL.IDX PT, R11, R17, RZ, 0x1c1f ;  /* 0x001c1fff110b7589 */ /* 0x000e2800000e0000 */
[----:B------:R-:W1:Y:S01]  /*a090*/  SHFL.IDX PT, R13, R17, 0x1, 0x1c1f ;  /* 0x003c1f00110d7f89 */ /* 0x000e6200000e0000 */
[----:B------:R-:W-:Y:S01]  /*a0a0*/  ISETP.NE.AND P0, PT, R152, R15, PT ;  /* 0x0000000f9800720c */ /* 0x000fe20003f05270 */
[----:B------:R-:W-:-:S03]  /*a0b0*/  VIADD R15, R9, 0x8 ;  /* 0x00000008090f7836 */ /* 0x000fc60000000000 */
[-C--:B------:R-:W-:Y:S02]  /*a0c0*/  ISETP.GE.OR P2, PT, R9, R14.reuse, P0 ;  /* 0x0000000e0900720c */ /* 0x080fe40000746670 */
[----:B------:R-:W-:-:S11]  /*a0d0*/  ISETP.GE.OR P0, PT, R15, R14, P0 ;  /* 0x0000000e0f00720c */ /* 0x000fd60000706670 */
[----:B0-----:R0:W-:Y:S04]  /*a0e0*/  @!P2 ST.E desc[UR36][R10.64], R4 ;  /* 0x000000040a00a985 */ /* 0x0011e8000c101924 */
[----:B-1----:R0:W-:Y:S02]  /*a0f0*/  @!P0 ST.E desc[UR36][R12.64], R2 ;  /* 0x000000020c008985 */ /* 0x0021e4000c101924 */
.L_x_3413:
        /* <DEDUP_REMOVED lines=21> */
[----:B------:R-:W-:Y:S01]  /*a250*/  IMAD R155, R155, 0x10, R154 ;  /* 0x000000109b9b7824 */ /* 0x000fe200078e029a */
[----:B------:R-:W-:Y:S01]  /*a260*/  BSSY B0, `(.L_x_3414) ;  /* 0x00000f3000007945 */ /* 0x000fe20003800000 */
[----:B------:R-:W-:Y:S01]  /*a270*/  IMAD.U32 R10, RZ, RZ, UR4 ;  /* 0x00000004ff0a7e24 */ /* 0x000fe2000f8e00ff */
[----:B------:R-:W-:Y:S01]  /*a280*/  ULDC.64 UR4, c[0x0][0xc48] ;  /* 0x0003120000047ab9 */ /* 0x000fe20000000a00 */
[----:B------:R-:W-:Y:S01]  /*a290*/  IMAD.IADD R2, R19, 0x1, -R2 ;  /* 0x0000000113027824 */ /* 0x000fe200078e0a02 */
[----:B--2---:R-:W-:Y:S01]  /*a2a0*/  USHF.R.S32.HI UR8, URZ, 0x1f, UR7 ;  /* 0x0000001f3f087899 */ /* 0x004fe20008011407 */
[----:B------:R-:W2:Y:S01]  /*a2b0*/  @P1 LDC R17, c[0x0][0xcf0] ;  /* 0x00033c00ff111b82 */ /* 0x000ea20000000800 */
[----:B------:R-:W-:-:S02]  /*a2c0*/  IMAD.U32 R11, RZ, RZ, UR6 ;  /* 0x00000006ff0b7e24 */ /* 0x000fc4000f8e00ff */
        /* <DEDUP_REMOVED lines=33> */
[----:B------:R-:W-:Y:S01]  /*a4e0*/  LOP3.LUT R9, R7, 0x7ffffffc, RZ, 0xc0, !PT ;  /* 0x7ffffffc07097812 */ /* 0x000fe200078ec0ff */
[----:B------:R-:W-:Y:S01]  /*a4f0*/  IMAD R7, R14, 0x40, R155 ;  /* 0x000000400e077824 */ /* 0x000fe200078e029b */
[----:B------:R-:W-:Y:S01]  /*a500*/  LEA.HI.X R5, R2, UR5, R5, 0x2, P0 ;  /* 0x0000000502057c11 */ /* 0x000fe200080f1405 */
[----:B------:R-:W-:Y:S01]  /*a510*/  IMAD.IADD R11, R0, 0x1, -R11 ;  /* 0x00000001000b7824 */ /* 0x000fe200078e0a0b */
[----:B------:R0:W1:Y:S01]  /*a520*/  SHFL.IDX PT, R2, R4, RZ, 0x1c1f ;  /* 0x001c1fff04027589 */ /* 0x00006200000e0000 */
[----:B------:R-:W-:Y:S01]  /*a530*/  IMAD.IADD R0, R8, 0x1, -R9 ;  /* 0x0000000108007824 */ /* 0x000fe200078e0a09 */
[----:B------:R-:W-:-:S02]  /*a540*/  ISETP.GE.AND P0, PT, R7, R6, PT ;  /* 0x000000060700720c */ /* 0x000fc40003f06270 */
[----:B------:R0:W2:Y:S01]  /*a550*/  SHFL.IDX PT, R3, R5, RZ, 0x1c1f ;  /* 0x001c1fff05037589 */ /* 0x0000a200000e0000 */
[----:B------:R-:W-:-:S04]  /*a560*/  IMAD R0, R11, 0x80, R0 ;  /* 0x000000800b007824 */ /* 0x000fc800078e0200 */
[----:B------:R-:W-:-:S06]  /*a570*/  IMAD.SHL.U32 R0, R0, 0x2, RZ ;  /* 0x0000000200007824 */ /* 0x000fcc00078e00ff */
        /* <DEDUP_REMOVED lines=17> */
[C---:B------:R-:W-:Y:S01]  /*a690*/  VIADD R22, R0.reuse, 0x50 ;  /* 0x0000005000167836 */ /* 0x040fe20000000000 */
[C---:B------:R-:W-:Y:S01]  /*a6a0*/  @!P2 LEA.HI R8, R0.reuse, R0, RZ, 0x1 ;  /* 0x000000000008a211 */ /* 0x040fe200078f08ff */
[----:B------:R-:W-:Y:S01]  /*a6b0*/  VIADD R23, R0, 0x58 ;  /* 0x0000005800177836 */ /* 0x000fe20000000000 */
[----:B------:R-:W-:-:S02]  /*a6c0*/  @!P3 LEA.HI R10, R9, R9, RZ, 0x1 ;  /* 0x00000009090ab211 */ /* 0x000fc400078f08ff */
[----:B------:R-:W-:Y:S02]  /*a6d0*/  @!P4 LEA.HI R12, R11, R11, RZ, 0x1 ;  /* 0x0000000b0b0cc211 */ /* 0x000fe400078f08ff */
[----:B------:R-:W-:Y:S02]  /*a6e0*/  @!P5 LEA.HI R14, R13, R13, RZ, 0x1 ;  /* 0x0000000d0d0ed211 */ /* 0x000fe400078f08ff */
[----:B------:R-:W-:Y:S02]  /*a6f0*/  @!P2 LOP3.LUT R9, R8, 0xfffffffe, RZ, 0xc0, !PT ;  /* 0xfffffffe0809a812 */ /* 0x000fe400078ec0ff */
[----:B------:R-:W-:Y:S02]  /*a700*/  @!P3 LOP3.LUT R11, R10, 0xfffffffe, RZ, 0xc0, !PT ;  /* 0xfffffffe0a0bb812 */ /* 0x000fe400078ec0ff */
[----:B------:R-:W-:Y:S01]  /*a710*/  @!P4 LOP3.LUT R13, R12, 0xfffffffe, RZ, 0xc0, !PT ;  /* 0xfffffffe0c0dc812 */ /* 0x000fe200078ec0ff */
[----:B-12---:R-:W-:Y:S01]  /*a720*/  @!P2 IMAD.WIDE R8, R9, 0x4, R2 ;  /* 0x000000040908a825 */ /* 0x006fe200078e0202 */
[----:B------:R-:W-:-:S02]  /*a730*/  @!P5 LOP3.LUT R15, R14, 0xfffffffe, RZ, 0xc0, !PT ;  /* 0xfffffffe0e0fd812 */ /* 0x000fc400078ec0ff */
[----:B------:R-:W-:Y:S01]  /*a740*/  ISETP.GE.AND P6, PT, R22, UR4, PT ;  /* 0x0000000416007c0c */ /* 0x000fe2000bfc6270 */
        /* <DEDUP_REMOVED lines=9> */
[----:B------:R-:W-:Y:S01]  /*a7e0*/  @!P0 LEA.HI R16, R16, R16, RZ, 0x1 ;  /* 0x0000001010108211 */ /* 0x000fe200078f08ff */
[----:B------:R3:W-:Y:S01]  /*a7f0*/  @!P5 ST.E.64 desc[UR36][R14.64], R36 ;  /* 0x000000240e00d985 */ /* 0x0007e2000c101b24 */
[----:B------:R-:W-:Y:S01]  /*a800*/  ISETP.GE.AND P5, PT, R21, UR4, PT ;  /* 0x0000000415007c0c */ /* 0x000fe2000bfa6270 */
[----:B0-----:R-:W-:Y:S01]  /*a810*/  VIADD R24, R0, 0x60 ;  /* 0x0000006000187836 */ /* 0x001fe20000000000 */
[----:B------:R-:W-:Y:S02]  /*a820*/  @!P1 LEA.HI R17, R17, R17, RZ, 0x1 ;  /* 0x0000001111119211 */ /* 0x000fe400078f08ff */
[----:B------:R-:W-:Y:S02]  /*a830*/  @!P0 LOP3.LUT R9, R16, 0xfffffffe, RZ, 0xc0, !PT ;  /* 0xfffffffe10098812 */ /* 0x000fe400078ec0ff */
[----:B-1----:R-:W-:Y:S02]  /*a840*/  @!P1 LOP3.LUT R11, R17, 0xfffffffe, RZ, 0xc0, !PT ;  /* 0xfffffffe110b9812 */ /* 0x002fe400078ec0ff */
        /* <DEDUP_REMOVED lines=16> */
[----:B------:R-:W-:Y:S01]  /*a950*/  VIADD R22, R0, 0x88 ;  /* 0x0000008800167836 */ /* 0x000fe20000000000 */
[----:B------:R-:W-:Y:S01]  /*a960*/  ISETP.GE.AND P1, PT, R23, UR4, PT ;  /* 0x0000000417007c0c */ /* 0x000fe2000bf26270 */
[----:B0-----:R-:W-:Y:S01]  /*a970*/  @!P2 IMAD.WIDE R8, R13, 0x4, R2 ;  /* 0x000000040d08a825 */ /* 0x001fe200078e0202 */
[----:B------:R-:W-:-:S03]  /*a980*/  ISETP.GE.AND P0, PT, R24, UR4, PT ;  /* 0x0000000418007c0c */ /* 0x000fc6000bf06270 */
        /* <DEDUP_REMOVED lines=14> */
[----:B------:R-:W-:Y:S01]  /*aa70*/  VIADD R21, R0, 0x80 ;  /* 0x0000008000157836 */ /* 0x000fe20000000000 */
[----:B------:R-:W-:Y:S02]  /*aa80*/  @!P0 LEA.HI R24, R24, R24, RZ, 0x1 ;  /* 0x0000001818188211 */ /* 0x000fe400078f08ff */
[----:B------:R-:W-:Y:S02]  /*aa90*/  ISETP.GE.AND P6, PT, R19, UR4, PT ;  /* 0x0000000413007c0c */ /* 0x000fe4000bfc6270 */
[----:B------:R-:W-:-:S02]  /*aaa0*/  ISETP.GE.AND P4, PT, R21, UR4, PT ;  /* 0x0000000415007c0c */ /* 0x000fc4000bf86270 */
[----:B0-----:R-:W-:Y:S01]  /*aab0*/  @!P1 LOP3.LUT R9, R23, 0xfffffffe, RZ, 0xc0, !PT ;  /* 0xfffffffe17099812 */ /* 0x001fe200078ec0ff */
[----:B------:R-:W-:Y:S01]  /*aac0*/  VIADD R23, R0, 0x90 ;  /* 0x0000009000177836 */ /* 0x000fe20000000000 */
        /* <DEDUP_REMOVED lines=14> */
[----:B---3--:R-:W-:Y:S01]  /*abb0*/  @!P5 LOP3.LUT R15, R20, 0xfffffffe, RZ, 0xc0, !PT ;  /* 0xfffffffe140fd812 */ /* 0x008fe200078ec0ff */
[----:B------:R-:W-:Y:S01]  /*abc0*/  VIADD R20, R0, 0xb0 ;  /* 0x000000b000147836 */ /* 0x000fe20000000000 */
[----:B------:R-:W-:Y:S02]  /*abd0*/  @!P4 LOP3.LUT R21, R21, 0xfffffffe, RZ, 0xc0, !PT ;  /* 0xfffffffe1515c812 */ /* 0x000fe400078ec0ff */
[----:B----4-:R-:W-:Y:S01]  /*abe0*/  @!P3 LOP3.LUT R17, R22, 0xfffffffe, RZ, 0xc0, !PT ;  /* 0xfffffffe1611b812 */ /* 0x010fe200078ec0ff */
        /* <DEDUP_REMOVED lines=22> */
[----:B0-----:R-:W-:Y:S02]  /*ad50*/  @!P0 LOP3.LUT R9, R23, 0xfffffffe, RZ, 0xc0, !PT ;  /* 0xfffffffe17098812 */ /* 0x001fe400078ec0ff */
[----:B------:R-:W-:Y:S02]  /*ad60*/  @!P2 LEA.HI R18, R18, R18, RZ, 0x1 ;  /* 0x000000121212a211 */ /* 0x000fe400078f08ff */
[----:B-1----:R-:W-:Y:S01]  /*ad70*/  @!P1 LOP3.LUT R11, R24, 0xfffffffe, RZ, 0xc0, !PT ;  /* 0xfffffffe180b9812 */ /* 0x002fe200078ec0ff */
[--C-:B------:R-:W-:Y:S01]  /*ad80*/  @!P0 IMAD.WIDE R8, R9, 0x4, R2.reuse ;  /* 0x0000000409088825 */ /* 0x100fe200078e0202 */
[----:B------:R-:W-:Y:S02]  /*ad90*/  @!P4 LEA.HI R20, R20, R20, RZ, 0x1 ;  /* 0x000000141414c211 */ /* 0x000fe400078f08ff */
[----:B--2---:R-:W-:Y:S01]  /*ada0*/  @!P2 LOP3.LUT R13, R18, 0xfffffffe, RZ, 0xc0, !PT ;  /* 0xfffffffe120da812 */ /* 0x004fe200078ec0ff */
[--C-:B------:R-:W-:Y:S01]  /*adb0*/  @!P1 IMAD.WIDE R10, R11, 0x4, R2.reuse ;  /* 0x000000040b0a9825 */ /* 0x100fe200078e0202 */
[----:B------:R-:W-:Y:S01]  /*adc0*/  @!P3 LEA.HI R19, R19, R19, RZ, 0x1 ;  /* 0x000000131313b211 */ /* 0x000fe200078f08ff */
[----:B------:R0:W-:Y:S01]  /*add0*/  @!P0 ST.E.64 desc[UR36][R8.64], R96 ;  /* 0x0000006008008985 */ /* 0x0001e2000c101b24 */
[----:B------:R-:W-:Y:S01]  /*ade0*/  @!P5 LEA.HI R21, R21, R21, RZ, 0x1 ;  /* 0x000000151515d211 */ /* 0x000fe200078f08ff */
[----:B------:R-:W-:Y:S01]  /*adf0*/  @!P2 IMAD.WIDE R12, R13, 0x4, R2 ;  /* 0x000000040d0ca825 */ /* 0x000fe200078e0202 */
[----:B------:R-:W-:Y:S01]  /*ae00*/  @!P3 LOP3.LUT R19, R19, 0xfffffffe, RZ, 0xc0, !PT ;  /* 0xfffffffe1313b812 */ /* 0x000fe200078ec0ff */
[----:B------:R1:W-:Y:S01]  /*ae10*/  @!P1 ST.E.64 desc[UR36][R10.64], R100 ;  /* 0x000000640a009985 */ /* 0x0003e2000c101b24 */
[----:B------:R-:W-:Y:S01]  /*ae20*/  @!P6 LEA.HI R22, R22, R22, RZ, 0x1 ;  /* 0x000000161616e211 */ /* 0x000fe200078f08ff */
[----:B------:R-:W-:Y:S01]  /*ae30*/  VIADD R18, R0, 0xc8 ;  /* 0x000000c800127836 */ /* 0x000fe20000000000 */
[----:B---3--:R-:W-:Y:S01]  /*ae40*/  @!P4 LOP3.LUT R15, R20, 0xfffffffe, RZ, 0xc0, !PT ;  /* 0xfffffffe140fc812 */ /* 0x008fe200078ec0ff */
[----:B------:R2:W-:Y:S01]  /*ae50*/  @!P2 ST.E.64 desc[UR36][R12.64], R104 ;  /* 0x000000680c00a985 */ /* 0x0005e2000c101b24 */
[----:B------:R-:W-:Y:S01]  /*ae60*/  @!P5 LOP3.LUT R21, R21, 0xfffffffe, RZ, 0xc0, !PT ;  /* 0xfffffffe1515d812 */ /* 0x000fe200078ec0ff */
[----:B------:R-:W-:Y:S01]  /*ae70*/  VIADD R20, R0, 0xd8 ;  /* 0x000000d800147836 */ /* 0x000fe20000000000 */
[----:B----4-:R-:W-:-:S02]  /*ae80*/  @!P6 LOP3.LUT R17, R22, 0xfffffffe, RZ, 0xc0, !PT ;  /* 0xfffffffe1611e812 */ /* 0x010fc400078ec0ff */
[----:B------:R-:W-:Y:S01]  /*ae90*/  ISETP.GE.AND P0, PT, R18, UR4, PT ;  /* 0x0000000412007c0c */ /* 0x000fe2000bf06270 */
[--C-:B0-----:R-:W-:Y:S01]  /*aea0*/  @!P3 IMAD.WIDE R8, R19, 0x4, R2.reuse ;  /* 0x000000041308b825 */ /* 0x101fe200078e0202 */
[----:B------:R-:W-:Y:S02]  /*aeb0*/  IADD3 R19, R0, 0xd0, RZ ;  /* 0x000000d000137810 */ /* 0x000fe40007ffe0ff */
[----:B------:R-:W-:Y:S01]  /*aec0*/  ISETP.GE.AND P2, PT, R20, UR4, PT ;  /* 0x0000000414007c0c */ /* 0x000fe2000bf46270 */
[--C-:B-1----:R-:W-:Y:S01]  /*aed0*/  @!P4 IMAD.WIDE R10, R15, 0x4, R2.reuse ;  /* 0x000000040f0ac825 */ /* 0x102fe200078e0202 */
[----:B------:R0:W-:Y:S01]  /*aee0*/  @!P3 ST.E.64 desc[UR36][R8.64], R108 ;  /* 0x0000006c0800b985 */ /* 0x0001e2000c101b24 */
[----:B------:R-:W-:Y:S02]  /*aef0*/  ISETP.GE.AND P1, PT, R19, UR4, PT ;  /* 0x0000000413007c0c */ /* 0x000fe4000bf26270 */
[--C-:B------:R-:W-:Y:S01]  /*af00*/  @!P5 IMAD.WIDE R14, R21, 0x4, R2.reuse ;  /* 0x00000004150ed825 */ /* 0x100fe200078e0202 */
[----:B------:R1:W-:Y:S03]  /*af10*/  @!P4 ST.E.64 desc[UR36][R10.64], R112 ;  /* 0x000000700a00c985 */ /* 0x0003e6000c101b24 */
[----:B------:R-:W-:Y:S01]  /*af20*/  @!P6 IMAD.WIDE R16, R17, 0x4, R2 ;  /* 0x000000041110e825 */ /* 0x000fe200078e0202 */
[----:B------:R3:W-:Y:S01]  /*af30*/  @!P5 ST.E.64 desc[UR36][R14.64], R116 ;  /* 0x000000740e00d985 */ /* 0x0007e2000c101b24 */
[----:B------:R-:W-:-:S02]  /*af40*/  @!P0 LEA.HI R18, R18, R18, RZ, 0x1 ;  /* 0x0000001212128211 */ /* 0x000fc400078f08ff */
[C---:B------:R-:W-:Y:S01]  /*af50*/  VIADD R21, R0.reuse, 0xe0 ;  /* 0x000000e000157836 */ /* 0x040fe20000000000 */
[----:B------:R4:W-:Y:S01]  /*af60*/  @!P6 ST.E.64 desc[UR36][R16.64], R120 ;  /* 0x000000781000e985 */ /* 0x0009e2000c101b24 */
[C---:B--2---:R-:W-:Y:S01]  /*af70*/  VIADD R12, R0.reuse, 0xe8 ;  /* 0x000000e8000c7836 */ /* 0x044fe20000000000 */
[----:B------:R-:W-:Y:S01]  /*af80*/  @!P1 LEA.HI R19, R19, R19, RZ, 0x1 ;  /* 0x0000001313139211 */ /* 0x000fe200078f08ff */
[C---:B0-----:R-:W-:Y:S01]  /*af90*/  VIADD R9, R0.reuse, 0xf8 ;  /* 0x000000f800097836 */ /* 0x041fe20000000000 */
[----:B------:R-:W-:Y:S01]  /*afa0*/  ISETP.GE.AND P3, PT, R21, UR4, PT ;  /* 0x0000000415007c0c */ /* 0x000fe2000bf66270 */
[----:B------:R-:W-:Y:S01]  /*afb0*/  VIADD R13, R0, 0xf0 ;  /* 0x000000f0000d7836 */ /* 0x000fe20000000000 */
[----:B------:R-:W-:Y:S02]  /*afc0*/  ISETP.GE.AND P4, PT, R12, UR4, PT ;  /* 0x000000040c007c0c */ /* 0x000fe4000bf86270 */
[----:B------:R-:W-:Y:S02]  /*afd0*/  ISETP.GE.AND P6, PT, R9, UR4, PT ;  /* 0x0000000409007c0c */ /* 0x000fe4000bfc6270 */
[----:B------:R-:W-:-:S02]  /*afe0*/  ISETP.GE.AND P5, PT, R13, UR4, PT ;  /* 0x000000040d007c0c */ /* 0x000fc4000bfa6270 */
[----:B------:R-:W-:Y:S02]  /*aff0*/  @!P2 LEA.HI R20, R20, R20, RZ, 0x1 ;  /* 0x000000141414a211 */ /* 0x000fe400078f08ff */
[----:B-1----:R-:W-:-:S03]  /*b000*/  @!P1 LOP3.LUT R11, R19, 0xfffffffe, RZ, 0xc0, !PT ;  /* 0xfffffffe130b9812 */ /* 0x002fc600078ec0ff */
[----:B------:R-:W-:Y:S02]  /*b010*/  @!P3 LEA.HI R21, R21, R21, RZ, 0x1 ;  /* 0x000000151515b211 */ /* 0x000fe400078f08ff */
[----:B------:R-:W-:Y:S02]  /*b020*/  @!P4 LEA.HI R12, R12, R12, RZ, 0x1 ;  /* 0x0000000c0c0cc211 */ /* 0x000fe400078f08ff */
[----:B------:R-:W-:Y:S02]  /*b030*/  @!P6 LEA.HI R10, R9, R9, RZ, 0x1 ;  /* 0x00000009090ae211 */ /* 0x000fe400078f08ff */
[----:B------:R-:W-:Y:S02]  /*b040*/  @!P5 LEA.HI R8, R13, R13, RZ, 0x1 ;  /* 0x0000000d0d08d211 */ /* 0x000fe400078f08ff */
[----:B------:R-:W-:Y:S02]  /*b050*/  @!P0 LOP3.LUT R9, R18, 0xfffffffe, RZ, 0xc0, !PT ;  /* 0xfffffffe12098812 */ /* 0x000fe400078ec0ff */
[----:B------:R-:W-:-:S02]  /*b060*/  @!P2 LOP3.LUT R13, R20, 0xfffffffe, RZ, 0xc0, !PT ;  /* 0xfffffffe140da812 */ /* 0x000fc400078ec0ff */
[----:B---3--:R-:W-:Y:S02]  /*b070*/  @!P3 LOP3.LUT R15, R21, 0xfffffffe, RZ, 0xc0, !PT ;  /* 0xfffffffe150fb812 */ /* 0x008fe400078ec0ff */
[----:B----4-:R-:W-:Y:S01]  /*b080*/  @!P4 LOP3.LUT R17, R12, 0xfffffffe, RZ, 0xc0, !PT ;  /* 0xfffffffe0c11c812 */ /* 0x010fe200078ec0ff */
[--C-:B------:R-:W-:Y:S01]  /*b090*/  @!P2 IMAD.WIDE R12, R13, 0x4, R2.reuse ;  /* 0x000000040d0ca825 */ /* 0x100fe200078e0202 */
[----:B------:R-:W-:Y:S02]  /*b0a0*/  @!P5 LOP3.LUT R19, R8, 0xfffffffe, RZ, 0xc0, !PT ;  /* 0xfffffffe0813d812 */ /* 0x000fe400078ec0ff */
[----:B------:R-:W-:Y:S01]  /*b0b0*/  @!P6 LOP3.LUT R21, R10, 0xfffffffe, RZ, 0xc0, !PT ;  /* 0xfffffffe0a15e812 */ /* 0x000fe200078ec0ff */
[----:B------:R-:W-:-:S04]  /*b0c0*/  @!P0 IMAD.WIDE R8, R9, 0x4, R2 ;  /* 0x0000000409088825 */ /* 0x000fc800078e0202 */
        /* <DEDUP_REMOVED lines=12> */
.L_x_3415:
[----:B------:R-:W-:Y:S05]  /*b190*/  BSYNC B0 ;  /* 0x0000000000007941 */ /* 0x000fea0003800000 */
.L_x_3414:
[----:B------:R-:W-:Y:S01]  /*b1a0*/  VIADD R7, R7, 0x8 ;  /* 0x0000000807077836 */ /* 0x000fe20000000000 */
[----:B0-2---:R2:W3:Y:S04]  /*b1b0*/  SHFL.IDX PT, R3, R5, 0x1, 0x1c1f ;  /* 0x003c1f0005037f89 */ /* 0x0054e800000e0000 */
[----:B------:R-:W-:Y:S01]  /*b1c0*/  ISETP.GE.AND P0, PT, R7, R6, PT ;  /* 0x000000060700720c */ /* 0x000fe20003f06270 */
[----:B-1----:R2:W4:-:S12]  /*b1d0*/  SHFL.IDX PT, R2, R4, 0x1, 0x1c1f ;  /* 0x003c1f0004027f89 */ /* 0x00251800000e0000 */
        /* <DEDUP_REMOVED lines=15> */
[----:B------:R-:W-:-:S02]  /*b2d0*/  VIADD R15, R0, 0x40 ;  /* 0x00000040000f7836 */ /* 0x000fc40000000000 */
[C---:B------:R-:W-:Y:S01]  /*b2e0*/  @!P0 LEA.HI R4, R0.reuse, R0, RZ, 0x1 ;  /* 0x0000000000048211 */ /* 0x040fe200078f08ff */
[C---:B------:R-:W-:Y:S01]  /*b2f0*/  VIADD R16, R0.reuse, 0x48 ;  /* 0x0000004800107836 */ /* 0x040fe20000000000 */
[----:B------:R-:W-:Y:S01]  /*b300*/  @!P1 LEA.HI R6, R5, R5, RZ, 0x1 ;  /* 0x0000000505069211 */ /* 0x000fe200078f08ff */
[C---:B------:R-:W-:Y:S01]  /*b310*/  VIADD R18, R0.reuse, 0x50 ;  /* 0x0000005000127836 */ /* 0x040fe20000000000 */
[----:B------:R-:W-:Y:S01]  /*b320*/  @!P2 LEA.HI R8, R7, R7, RZ, 0x1 ;  /* 0x000000070708a211 */ /* 0x000fe200078f08ff */
[----:B------:R-:W-:Y:S01]  /*b330*/  VIADD R20, R0, 0x80 ;  /* 0x0000008000147836 */ /* 0x000fe20000000000 */
[----:B------:R-:W-:Y:S02]  /*b340*/  @!P0 LOP3.LUT R5, R4, 0xfffffffe, RZ, 0xc0, !PT ;  /* 0xfffffffe04058812 */ /* 0x000fe400078ec0ff */
[----:B------:R-:W-:Y:S02]  /*b350*/  @!P1 LOP3.LUT R7, R6, 0xfffffffe, RZ, 0xc0, !PT ;  /* 0xfffffffe06079812 */ /* 0x000fe400078ec0ff */
[----:B------:R-:W-:Y:S01]  /*b360*/  @!P2 LOP3.LUT R9, R8, 0xfffffffe, RZ, 0xc0, !PT ;  /* 0xfffffffe0809a812 */ /* 0x000fe200078ec0ff */
[----:B---34-:R-:W-:Y:S01]  /*b370*/  @!P0 IMAD.WIDE R4, R5, 0x4, R2 ;  /* 0x0000000405048825 */ /* 0x018fe200078e0202 */
        /* <DEDUP_REMOVED lines=25> */
[----:B------:R-:W-:Y:S01]  /*b510*/  @!P2 LOP3.LUT R11, R14, 0xfffffffe, RZ, 0xc0, !PT ;  /* 0xfffffffe0e0ba812 */ /* 0x000fe200078ec0ff */
[----:B------:R-:W-:Y:S01]  /*b520*/  VIADD R14, R0, 0x60 ;  /* 0x00000060000e7836 */ /* 0x000fe20000000000 */
[----:B------:R-:W-:-:S02]  /*b530*/  @!P3 LOP3.LUT R15, R15, 0xfffffffe, RZ, 0xc0, !PT ;  /* 0xfffffffe0f0fb812 */ /* 0x000fc400078ec0ff */
[----:B------:R-:W-:Y:S01]  /*b540*/  @!P4 LOP3.LUT R17, R16, 0xfffffffe, RZ, 0xc0, !PT ;  /* 0xfffffffe1011c812 */ /* 0x000fe200078ec0ff */
[----:B------:R-:W-:Y:S01]  /*b550*/  VIADD R16, R0, 0x70 ;  /* 0x0000007000107836 */ /* 0x000fe20000000000 */
        /* <DEDUP_REMOVED lines=8> */
[----:B------:R-:W-:Y:S02]  /*b5e0*/  @!P5 LEA.HI R18, R18, R18, RZ, 0x1 ;  /* 0x000000121212d211 */ /* 0x000fe400078f08ff */
        /* <DEDUP_REMOVED lines=8> */
[----:B------:R-:W-:Y:S01]  /*b670*/  VIADD R17, R0, 0x78 ;  /* 0x0000007800117836 */ /* 0x000fe20000000000 */
[----:B------:R-:W-:Y:S02]  /*b680*/  ISETP.GE.AND P4, PT, R14, UR4, PT ;  /* 0x000000040e007c0c */ /* 0x000fe4000bf86270 */
[----:B------:R-:W-:Y:S02]  /*b690*/  ISETP.GE.AND P3, PT, R15, UR4, PT ;  /* 0x000000040f007c0c */ /* 0x000fe4000bf66270 */
[----:B------:R-:W-:-:S02]  /*b6a0*/  ISETP.GE.AND P1, PT, R17, UR4, PT ;  /* 0x0000000411007c0c */ /* 0x000fc4000bf26270 */
[----:B0-----:R-:W-:Y:S01]  /*b6b0*/  @!P5 LOP3.LUT R5, R18, 0xfffffffe, RZ, 0xc0, !PT ;  /* 0xfffffffe1205d812 */ /* 0x001fe200078ec0ff */
[C---:B------:R-:W-:Y:S01]  /*b6c0*/  VIADD R18, R0.reuse, 0x88 ;  /* 0x0000008800127836 */ /* 0x040fe20000000000 */
        /* <DEDUP_REMOVED lines=23> */
[----:B------:R0:W-:Y:S03]  /*b840*/  @!P4 ST.E.64 desc[UR36][R4.64], R74 ;  /* 0x0000004a0400c985 */ /* 0x0001e6000c101b24 */
        /* <DEDUP_REMOVED lines=12> */
[----:B------:R-:W-:Y:S02]  /*b910*/  ISETP.GE.AND P0, PT, R14, UR4, PT ;  /* 0x000000040e007c0c */ /* 0x000fe4000bf06270 */
[----:B------:R-:W-:Y:S02]  /*b920*/  ISETP.GE.AND P4, PT, R15, UR4, PT ;  /* 0x000000040f007c0c */ /* 0x000fe4000bf86270 */
[----:B------:R-:W-:-:S02]  /*b930*/  ISETP.GE.AND P2, PT, R17, UR4, PT ;  /* 0x0000000411007c0c */ /* 0x000fc4000bf46270 */
[----:B------:R-:W-:Y:S02]  /*b940*/  @!P5 LEA.HI R19, R19, R19, RZ, 0x1 ;  /* 0x000000131313d211 */ /* 0x000fe400078f08ff */
        /* <DEDUP_REMOVED lines=18> */
[----:B----4-:R-:W-:Y:S01]  /*ba70*/  @!P1 LOP3.LUT R13, R20, 0xfffffffe, RZ, 0xc0, !PT ;  /* 0xfffffffe140d9812 */ /* 0x010fe200078ec0ff */
[----:B------:R-:W-:Y:S01]  /*ba80*/  VIADD R20, R0, 0xf0 ;  /* 0x000000f000147836 */ /* 0x000fe20000000000 */
[----:B------:R-:W-:Y:S01]  /*ba90*/  ISETP.GE.AND P5, PT, R18, UR4, PT ;  /* 0x0000000412007c0c */ /* 0x000fe2000bfa6270 */
[----:B0-----:R-:W-:Y:S01]  /*baa0*/  @!P0 IMAD.WIDE R4, R9, 0x4, R2 ;  /* 0x0000000409048825 */ /* 0x001fe200078e0202 */
[----:B------:R-:W-:-:S02]  /*bab0*/  ISETP.GE.AND P6, PT, R19, UR4, PT ;  /* 0x0000000413007c0c */ /* 0x000fc4000bfc6270 */
[----:B------:R-:W-:Y:S01]  /*bac0*/  IADD3 R16, R0, 0xe0, RZ ;  /* 0x000000e000107810 */ /* 0x000fe20007ffe0ff */
        /* <DEDUP_REMOVED lines=52> */
.L_x_3412:
        /* <DEDUP_REMOVED lines=21> */
[----:B------:R-:W-:Y:S02]  /*bf60*/  UIADD3 UR6, UR5, UR6, URZ ;  /* 0x0000000605067290 */ /* 0x000fe4000fffe03f */
[----:B------:R-:W-:Y:S01]  /*bf70*/  IMAD.U32 R3, RZ, RZ, UR5 ;  /* 0x00000005ff037e24 */ /* 0x000fe2000f8e00ff */
[----:B------:R-:W2:Y:S01]  /*bf80*/  @P0 LDC R7, c[0x0][0xcec] ;  /* 0x00033b00ff070b82 */ /* 0x000ea20000000800 */
[----:B------:R-:W-:Y:S01]  /*bf90*/  IMAD.U32 R2, RZ, RZ, UR4 ;  /* 0x00000004ff027e24 */ /* 0x000fe2000f8e00ff */
[----:B------:R-:W-:Y:S01]  /*bfa0*/  ULDC.64 UR4, c[0x0][0xce0] ;  /* 0x0003380000047ab9 */ /* 0x000fe20000000a00 */
        /* <DEDUP_REMOVED lines=12> */
[----:B0-----:R-:W-:-:S04]  /*c070*/  IMAD R9, R8, R7, UR10 ;  /* 0x0000000a08097e24 */ /* 0x001fc8000f8e0207 */
[----:B------:R-:W-:Y:S02]  /*c080*/  IMAD.MOV R7, RZ, RZ, -R5 ;  /* 0x000000ffff077224 */ /* 0x000fe400078e0a05 */
        /* <DEDUP_REMOVED lines=20> */
.L_x_3376:
[----:B------:R-:W-:-:S08]  /*c1d0*/  NOP ;  /* 0x0000000000007918 */ /* 0x000fd00000000000 */
[----:B0-----:R-:W0:-:S00]  /*c1e0*/  USETMAXREG.DEALLOC.CTAPOOL 0x28 ;  /* 0x00000028000079c8 */ /* 0x001e0000080e0500 */
[----:B0-----:R-:W-:-:S06]  /*c1f0*/  LOP3.LUT R17, R0, 0x3, RZ, 0xc0, !PT ;  /* 0x0000000300117812 */ /* 0x001fcc00078ec0ff */
[----:B------:R-:W0:Y:S01]  /*c200*/  S2UR UR6, SR_CTAID.Y ;  /* 0x00000000000679c3 */ /* 0x000e220000002600 */
[----:B------:R-:W1:Y:S07]  /*c210*/  SHFL.IDX PT, R0, R17, RZ, 0x1f ;  /* 0x00001fff11007589 */ /* 0x000e6e00000e0000 */
[----:B------:R-:W2:Y:S01]  /*c220*/  S2UR UR43, SR_CTAID.Z ;  /* 0x00000000002b79c3 */ /* 0x000ea20000002700 */
[----:B-1----:R-:W-:-:S13]  /*c230*/  ISETP.NE.AND P0, PT, R0, RZ, PT ;  /* 0x000000ff0000720c */ /* 0x002fda0003f05270 */
[----:B0-2---:R-:W-:Y:S05]  /*c240*/  @!P0 BRA `(.L_x_3416) ;  /* 0x0000000000288947 */ /* 0x005fea0003800000 */
        /* <DEDUP_REMOVED lines=10> */
.L_x_3416:
[----:B------:R-:W-:Y:S01]  /*c2f0*/  ULDC UR7, c[0x0][0xd50] ;  /* 0x0003540000077ab9 */ /* 0x000fe20000000800 */
[----:B------:R-:W-:Y:S01]  /*c300*/  UMOV UR39, UR6 ;  /* 0x0000000600277c82 */ /* 0x000fe20008000000 */
[----:B------:R-:W-:-:S11]  /*c310*/  UISETP.NE.AND UP0, UPT, UR7, 0x1, UPT ;  /* 0x000000010700788c */ /* 0x000fd6000bf05270 */
[----:B------:R-:W-:Y:S01]  /*c320*/  @UP0 ULDC UR4, c[0x0][0xd54] ;  /* 0x0003550000040ab9 */ /* 0x000fe20000000800 */
[----:B------:R-:W-:Y:S01]  /*c330*/  @UP0 ULDC UR8, c[0x0][0xd58] ;  /* 0x0003560000080ab9 */ /* 0x000fe20000000800 */
[----:B------:R-:W-:-:S04]  /*c340*/  UIMAD.WIDE.U32 UR4, UR6, UR4, URZ ;  /* 0x00000004060472a5 */ /* 0x000fc8000f8e003f */
[----:B------:R-:W-:-:S12]  /*c350*/  @UP0 USHF.R.U32.HI UR39, URZ, UR8, UR5 ;  /* 0x000000083f270299 */ /* 0x000fd80008011605 */
.L_x_3417:
[----:B------:R-:W-:Y:S01]  /*c360*/  ISETP.LE.AND P0, PT, RZ, UR43, PT ;  /* 0x0000002bff007c0c */ /* 0x000fe2000bf03270 */
[----:B------:R-:W-:Y:S01]  /*c370*/  UIADD3 UR4, -UR39, URZ, URZ ;  /* 0x0000003f27047290 */ /* 0x000fe2000fffe13f */
[----:B------:R-:W-:Y:S01]  /*c380*/  IMAD.MOV.U32 R21, RZ, RZ, 0x1 ;  /* 0x00000001ff157424 */ /* 0x000fe200078e00ff */
[----:B------:R-:W-:Y:S01]  /*c390*/  MOV R8, RZ ;  /* 0x000000ff00087202 */ /* 0x000fe20000000f00 */
[----:B------:R-:W-:Y:S01]  /*c3a0*/  IMAD.MOV.U32 R4, RZ, RZ, 0x1 ;  /* 0x00000001ff047424 */ /* 0x000fe200078e00ff */
[----:B------:R-:W-:-:S08]  /*c3b0*/  UIMAD UR6, UR7, UR4, UR6 ;  /* 0x00000004070672a4 */ /* 0x000fd0000f8e0206 */
[----:B------:R-:W-:Y:S05]  /*c3c0*/  @!P0 BRA `(.L_x_3418) ;  /* 0x00000040001c8947 */ /* 0x000fea0003800000 */
[----:B------:R-:W-:Y:S01]  /*c3d0*/  ULDC.64 UR4, c[0x0][0xb20] ;  /* 0x0002c80000047ab9 */ /* 0x000fe20000000a00 */
[----:B------:R-:W-:Y:S01]  /*c3e0*/  ULDC UR41, c[0x0][0x2f0] ;  /* 0x0000bc0000297ab9 */ /* 0x000fe20000000800 */
[----:B------:R-:W-:Y:S01]  /*c3f0*/  UISETP.NE.U32.AND UP0, UPT, UR4, URZ, UPT ;  /* 0x0000003f0400728c */ /* 0x000fe2000bf05070 */
[----:B------:R-:W-:-:S03]  /*c400*/  IMAD.MOV.U32 R29, RZ, RZ, RZ ;  /* 0x000000ffff1d7224 */ /* 0x000fc600078e00ff */
[----:B------:R-:W-:-:S06]  /*c410*/  UISETP.NE.AND.EX UP0, UPT, UR5, URZ, UPT, UP0 ;  /* 0x0000003f0500728c */ /* 0x000fcc000bf05300 */
[----:B------:R-:W-:-:S05]  /*c420*/  PLOP3.LUT P0, PT, PT, PT, UP0, 0x80, 0x0 ;  /* 0x000000000000781c */ /* 0x000fca0003f0f008 */
[----:B------:R-:W-:Y:S02]  /*c430*/  @UP0 ULDC.64 UR4, c[0x0][0xb20] ;  /* 0x0002c80000040ab9 */ /* 0x000fe40000000a00 */
[----:B------:R-:W-:-:S06]  /*c440*/  @UP0 UIMAD.WIDE UR4, UR43, 0x4, UR4 ;  /* 0x000000042b0408a5 */ /* 0x000fcc000f8e0204 */
[----:B------:R-:W-:Y:S02]  /*c450*/  IMAD.U32 R2, RZ, RZ, UR4 ;  /* 0x00000004ff027e24 */ /* 0x000fe4000f8e00ff */
[----:B------:R-:W-:Y:S01]  /*c460*/  IMAD.U32 R3, RZ, RZ, UR5 ;  /* 0x00000005ff037e24 */ /* 0x000fe2000f8e00ff */
[----:B------:R-:W-:Y:S02]  /*c470*/  ULDC.64 UR4, c[0x0][0x418] ;  /* 0x0001060000047ab9 */ /* 0x000fe40000000a00 */
[----:B------:R-:W-:Y:S02]  /*c480*/  UISETP.NE.U32.AND UP0, UPT, UR4, URZ, UPT ;  /* 0x0000003f0400728c */ /* 0x000fe4000bf05070 */
[----:B------:R0:W5:Y:S01]  /*c490*/  @P0 LDG.E R29, desc[UR36][R2.64] ;  /* 0x00000024021d0981 */ /* 0x000162000c1e1900 */
[----:B------:R-:W-:Y:S01]  /*c4a0*/  ULDC UR4, c[0x0][0x424] ;  /* 0x0001090000047ab9 */ /* 0x000fe20000000800 */
[----:B------:R-:W-:Y:S02]  /*c4b0*/  UISETP.NE.AND.EX UP0, UPT, UR5, URZ, UPT, UP0 ;  /* 0x0000003f0500728c */ /* 0x000fe4000bf05300 */
[----:B------:R-:W-:-:S02]  /*c4c0*/  ULOP3.LUT UR44, UR6, 0xffff, URZ, 0xc0, !UPT ;  /* 0x0000ffff062c7892 */ /* 0x000fc4000f8ec03f */
[----:B------:R-:W-:Y:S01]  /*c4d0*/  USEL UR4, UR4, 0x1, UP0 ;  /* 0x0000000104047887 */ /* 0x000fe20008000000 */
[----:B------:R-:W-:-:S03]  /*c4e0*/  UMOV UR38, URZ ;  /* 0x0000003f00267c82 */ /* 0x000fc60008000000 */
[----:B------:R-:W-:-:S04]  /*c4f0*/  UIMAD UR41, UR4, UR41, URZ ;  /* 0x00000029042972a4 */ /* 0x000fc8000f8e023f */
[----:B------:R-:W-:Y:S02]  /*c500*/  UISETP.GE.AND UP0, UPT, UR41, 0x1, UPT ;  /* 0x000000012900788c */ /* 0x000fe4000bf06270 */
[----:B------:R-:W-:-:S04]  /*c510*/  UIADD3 UR4, UR41, 0x3f, URZ ;  /* 0x0000003f29047890 */ /* 0x000fc8000fffe03f */
[----:B------:R-:W-:Y:S01]  /*c520*/  PLOP3.LUT P0, PT, PT, PT, UP0, 0x80, 0x0 ;  /* 0x000000000000781c */ /* 0x000fe20003f0f008 */
[----:B------:R-:W-:-:S04]  /*c530*/  USHF.R.S32.HI UR5, URZ, 0x1f, UR4 ;  /* 0x0000001f3f057899 */ /* 0x000fc80008011404 */
[----:B------:R-:W-:-:S04]  /*c540*/  ULEA.HI UR5, UR5, UR4, URZ, 0x6 ;  /* 0x0000000405057291 */ /* 0x000fc8000f8f303f */
[----:B------:R-:W-:-:S04]  /*c550*/  USHF.R.S32.HI UR40, URZ, 0x6, UR5 ;  /* 0x000000063f287899 */ /* 0x000fc80008011405 */
[----:B0-----:R-:W-:Y:S08]  /*c560*/  @!P0 BRA `(.L_x_3419) ;  /* 0x0000000000848947 */ /* 0x001ff00003800000 */
        /* <DEDUP_REMOVED lines=33> */
.L_x_3419:
[----:B------:R-:W-:Y:S02]  /*c780*/  UIMAD UR45, UR44, UR38, URZ ;  /* 0x000000262c2d72a4 */ /* 0x000fe4000f8e023f */
[----:B------:R-:W-:Y:S02]  /*c790*/  IMAD.U32 R3, RZ, RZ, UR38 ;  /* 0x00000026ff037e24 */ /* 0x000fe4000f8e00ff */
[----:B------:R-:W-:Y:S02]  /*c7a0*/  IMAD.MOV.U32 R8, RZ, RZ, RZ ;  /* 0x000000ffff087224 */ /* 0x000fe400078e00ff */
[----:B------:R-:W-:Y:S02]  /*c7b0*/  IMAD.MOV.U32 R4, RZ, RZ, 0x1 ;  /* 0x00000001ff047424 */ /* 0x000fe400078e00ff */
[----:B------:R-:W-:-:S05]  /*c7c0*/  IMAD.U32 R28, RZ, RZ, UR45 ;  /* 0x0000002dff1c7e24 */ /* 0x000fca000f8e00ff */
[----:B------:R-:W-:-:S04]  /*c7d0*/  VIADDMNMX R28, R28, R3, UR40, PT ;  /* 0x000000281c1c7e46 */ /* 0x000fc8000b800103 */
        /* <DEDUP_REMOVED lines=13> */
[----:B------:R-:W-:Y:S01]  /*c8b0*/  MOV R8, 0x70 ;  /* 0x0000007000087802 */ /* 0x000fe20000000f00 */
        /* <DEDUP_REMOVED lines=8> */
[----:B------:R-:W-:-:S07]  /*c940*/  IMAD.MOV.U32 R13, RZ, RZ, RZ ;  /* 0x000000ffff0d7224 */ /* 0x000fce00078e00ff */
[----:B------:R-:W-:-:S07]  /*c950*/  LEPC R20, `(.L_x_3420) ;  /* 0x000000001014794e */ /* 0x000fce0000000000 */
[----:B0----5:R-:W-:Y:S05]  /*c960*/  CALL.ABS.NOINC R2 ;  /* 0x0000000002007343 */ /* 0x021fea0003c00000 */
.L_x_3420:
        /* <DEDUP_REMOVED lines=20> */
.L_x_3422:
[----:B------:R0:W1:Y:S01]  /*cab0*/  LDC.64 R2, c[0x4][R16] ;  /* 0x0100000010027b82 */ /* 0x0000620000000a00 */
[----:B------:R-:W-:Y:S01]  /*cac0*/  ULDC.64 UR4, c[0x4][0xf0] ;  /* 0x01003c0000047ab9 */ /* 0x000fe20000000a00 */
[----:B------:R-:W-:Y:S01]  /*cad0*/  ULDC.64 UR6, c[0x4][0xf8] ;  /* 0x01003e0000067ab9 */ /* 0x000fe20000000a00 */
[----:B------:R-:W-:Y:S02]  /*cae0*/  IMAD.U32 R4, RZ, RZ, UR4 ;  /* 0x00000004ff047e24 */ /* 0x000fe4000f8e00ff */
[----:B------:R-:W-:Y:S01]  /*caf0*/  IMAD.U32 R5, RZ, RZ, UR5 ;  /* 0x00000005ff057e24 */ /* 0x000fe2000f8e00ff */
        /* <DEDUP_REMOVED lines=9> */
[----:B-1----:R-:W-:Y:S05]  /*cb90*/  CALL.ABS.NOINC R2 ;  /* 0x0000000002007343 */ /* 0x002fea0003c00000 */
.L_x_3421:
[----:B------:R-:W-:Y:S01]  /*cba0*/  ULDC.64 UR4, c[0x0][0xaf0] ;  /* 0x0002bc0000047ab9 */ /* 0x000fe20000000a00 */
[----:B------:R-:W-:Y:S01]  /*cbb0*/  IMAD.U32 R25, RZ, RZ, UR43 ;  /* 0x0000002bff197e24 */ /* 0x000fe2000f8e00ff */
[----:B------:R-:W-:Y:S01]  /*cbc0*/  UISETP.NE.U32.AND UP0, UPT, UR4, URZ, UPT ;  /* 0x0000003f0400728c */ /* 0x000fe2000bf05070 */
[----:B------:R-:W0:Y:S03]  /*cbd0*/  LDC R11, c[0x0][0x430] ;  /* 0x00010c00ff0b7b82 */ /* 0x000e260000000800 */
[----:B------:R-:W-:-:S06]  /*cbe0*/  UISETP.NE.AND.EX UP0, UPT, UR5, URZ, UPT, UP0 ;  /* 0x0000003f0500728c */ /* 0x000fcc000bf05300 */
[----:B------:R-:W-:-:S05]  /*cbf0*/  PLOP3.LUT P0, PT, PT, PT, UP0, 0x80, 0x0 ;  /* 0x000000000000781c */ /* 0x000fca0003f0f008 */
[----:B------:R-:W-:Y:S02]  /*cc00*/  @UP0 ULDC.64 UR4, c[0x0][0xaf0] ;  /* 0x0002bc0000040ab9 */ /* 0x000fe40000000a00 */
[----:B------:R-:W-:-:S06]  /*cc10*/  @UP0 UIMAD.WIDE UR4, UR43, 0x4, UR4 ;  /* 0x000000042b0408a5 */ /* 0x000fcc000f8e0204 */
[----:B------:R-:W-:Y:S01]  /*cc20*/  IMAD.U32 R2, RZ, RZ, UR4 ;  /* 0x00000004ff027e24 */ /* 0x000fe2000f8e00ff */
[C---:B------:R-:W-:Y:S01]  /*cc30*/  LOP3.LUT R6, R24.reuse, 0x7f, RZ, 0xc0, !PT ;  /* 0x0000007f18067812 */ /* 0x040fe200078ec0ff */
[----:B------:R-:W-:Y:S02]  /*cc40*/  IMAD.U32 R3, RZ, RZ, UR5 ;  /* 0x00000005ff037e24 */ /* 0x000fe4000f8e00ff */
[----:B------:R-:W-:Y:S01]  /*cc50*/  IMAD.SHL.U32 R0, R24, 0x10, RZ ;  /* 0x0000001018007824 */ /* 0x000fe200078e00ff */
[----:B------:R-:W-:Y:S01]  /*cc60*/  LEA R18, R28, 0xffffffc0, 0x6 ;  /* 0xffffffc01c127811 */ /* 0x000fe200078e30ff */
[----:B------:R-:W-:Y:S01]  /*cc70*/  ULDC UR4, c[0x0][0x320] ;  /* 0x0000c80000047ab9 */ /* 0x000fe20000000800 */
[----:B------:R1:W2:Y:S01]  /*cc80*/  @P0 LDG.E R25, desc[UR36][R2.64] ;  /* 0x0000002402190981 */ /* 0x0002a2000c1e1900 */
[----:B------:R-:W-:Y:S02]  /*cc90*/  SHF.R.U32.HI R5, RZ, 0x3, R6 ;  /* 0x00000003ff057819 */ /* 0x000fe40000011606 */
[----:B------:R-:W-:-:S02]  /*cca0*/  LOP3.LUT R4, R0, 0x70, RZ, 0xc0, !PT ;  /* 0x0000007000047812 */ /* 0x000fc400078ec0ff */
[----:B0-----:R-:W-:Y:S02]  /*ccb0*/  ISETP.NE.AND P1, PT, R11, 0x1, PT ;  /* 0x000000010b00780c */ /* 0x001fe40003f25270 */
[----:B------:R-:W-:Y:S02]  /*ccc0*/  LOP3.LUT R31, R4, R5, RZ, 0xfc, !PT ;  /* 0x00000005041f7212 */ /* 0x000fe400078efcff */
[----:B------:R-:W-:-:S03]  /*ccd0*/  LOP3.LUT R16, R16, 0xffffefff, RZ, 0xc0, !PT ;  /* 0xffffefff10107812 */ /* 0x000fc600078ec0ff */
[----:B------:R-:W-:-:S04]  /*cce0*/  IMAD.IADD R4, R31, 0x1, R18 ;  /* 0x000000011f047824 */ /* 0x000fc800078e0212 */
[C---:B-----5:R-:W-:Y:S01]  /*ccf0*/  IMAD.IADD R10, R4.reuse, 0x1, R29 ;  /* 0x00000001040a7824 */ /* 0x060fe200078e021d */
[----:B------:R-:W-:Y:S01]  /*cd00*/  ISETP.GE.AND P0, PT, R4, UR41, PT ;  /* 0x0000002904007c0c */ /* 0x000fe2000bf06270 */
[----:B------:R-:W0:Y:S01]  /*cd10*/  @P1 LDC R0, c[0x0][0x434] ;  /* 0x00010d00ff001b82 */ /* 0x000e220000000800 */
[----:B------:R-:W-:Y:S01]  /*cd20*/  @P1 LOP3.LUT R16, R16, 0x1000, RZ, 0xfc, !PT ;  /* 0x0000100010101812 */ /* 0x000fe200078efcff */
[----:B------:R-:W-:Y:S01]  /*cd30*/  IMAD.MOV.U32 R7, RZ, RZ, R10 ;  /* 0x000000ffff077224 */ /* 0x000fe200078e000a */
[----:B------:R-:W-:-:S05]  /*cd40*/  ISETP.GT.U32.OR P0, PT, R31, 0x3f, P0 ;  /* 0x0000003f1f00780c */ /* 0x000fca0000704470 */
[----:B-1----:R-:W1:Y:S08]  /*cd50*/  @P1 LDC R3, c[0x0][0x438] ;  /* 0x00010e00ff031b82 */ /* 0x002e700000000800 */
[----:B------:R-:W3:Y:S08]  /*cd60*/  @!P0 LDC.64 R8, c[0x0][0x428] ;  /* 0x00010a00ff088b82 */ /* 0x000ef00000000a00 */
[----:B------:R-:W4:Y:S01]  /*cd70*/  @!P0 LDC.64 R4, c[0x0][0x418] ;  /* 0x00010600ff048b82 */ /* 0x000f220000000a00 */
[----:B0-----:R-:W-:-:S05]  /*cd80*/  @P1 IMAD.HI.U32 R0, R10, R0, RZ ;  /* 0x000000000a001227 */ /* 0x001fca00078e00ff */
[----:B-1----:R-:W-:-:S04]  /*cd90*/  @P1 SHF.R.U32.HI R7, RZ, R3, R0 ;  /* 0x00000003ff071219 */ /* 0x002fc80000011600 */
        /* <DEDUP_REMOVED lines=8> */
[----:B------:R-:W-:-:S05]  /*ce20*/  @!P0 LEA.HI.X R5, R2, R5, R0, 0x2, P1 ;  /* 0x0000000502058211 */ /* 0x000fca00008f1400 */
[----:B------:R0:W2:Y:S01]  /*ce30*/  @!P0 LDG.E R3, desc[UR36][R4.64] ;  /* 0x0000002404038981 */ /* 0x0000a2000c1e1900 */
[----:B------:R-:W-:Y:S02]  /*ce40*/  CS2R R26, SRZ ;  /* 0x00000000001a7805 */ /* 0x000fe4000001ff00 */
[----:B------:R-:W-:Y:S01]  /*ce50*/  LOP3.LUT R16, R16, 0xffffffdf, RZ, 0xc0, !PT ;  /* 0xffffffdf10107812 */ /* 0x000fe200078ec0ff */
[----:B------:R-:W-:-:S04]  /*ce60*/  IMAD.MOV R19, RZ, RZ, -R7 ;  /* 0x000000ffff137224 */ /* 0x000fc800078e0a07 */
[----:B------:R-:W-:Y:S02]  /*ce70*/  IMAD R19, R11, R19, R10 ;  /* 0x000000130b137224 */ /* 0x000fe400078e020a */
[----:B0-----:R-:W-:-:S05]  /*ce80*/  IMAD.SHL.U32 R5, R24, 0x8, RZ ;  /* 0x0000000818057824 */ /* 0x001fca00078e00ff */
[----:B------:R-:W-:-:S04]  /*ce90*/  LOP3.LUT R22, R5, 0x38, RZ, 0xc0, !PT ;  /* 0x0000003805167812 */ /* 0x000fc800078ec0ff */
[C---:B------:R-:W-:Y:S02]  /*cea0*/  LOP3.LUT R0, R22.reuse, 0x40, RZ, 0xfc, !PT ;  /* 0x0000004016007812 */ /* 0x040fe400078efcff */
[----:B------:R-:W-:Y:S02]  /*ceb0*/  LOP3.LUT R2, R22, 0x80, RZ, 0xfc, !PT ;  /* 0x0000008016027812 */ /* 0x000fe400078efcff */
[----:B------:R-:W-:Y:S02]  /*cec0*/  ISETP.GE.AND P2, PT, R0, UR4, PT ;  /* 0x0000000400007c0c */ /* 0x000fe4000bf46270 */
[----:B------:R-:W-:Y:S02]  /*ced0*/  ISETP.GE.AND P1, PT, R2, UR4, PT ;  /* 0x0000000402007c0c */ /* 0x000fe4000bf26270 */
[----:B------:R-:W-:Y:S02]  /*cee0*/  SEL R0, RZ, 0xffffffff, P2 ;  /* 0xffffffffff007807 */ /* 0x000fe40001000000 */
[----:B------:R-:W-:-:S02]  /*cef0*/  LOP3.LUT R2, R22, 0xc0, RZ, 0xfc, !PT ;  /* 0x000000c016027812 */ /* 0x000fc400078efcff */
[C---:B------:R-:W-:Y:S02]  /*cf00*/  LOP3.LUT R35, R22.reuse, 0x100, RZ, 0xfc, !PT ;  /* 0x0000010016237812 */ /* 0x040fe400078efcff */
[C---:B------:R-:W-:Y:S02]  /*cf10*/  LOP3.LUT R34, R22.reuse, 0x140, RZ, 0xfc, !PT ;  /* 0x0000014016227812 */ /* 0x040fe400078efcff */
[----:B------:R-:W-:Y:S02]  /*cf20*/  LOP3.LUT R4, R22, 0x180, RZ, 0xfc, !PT ;  /* 0x0000018016047812 */ /* 0x000fe400078efcff */
[----:B------:R-:W-:Y:S02]  /*cf30*/  @P2 LOP3.LUT R16, R16, 0x20, RZ, 0xfc, !PT ;  /* 0x0000002010102812 */ /* 0x000fe400078efcff */
[----:B------:R-:W-:Y:S02]  /*cf40*/  ISETP.GE.AND P2, PT, R35, UR4, PT ;  /* 0x0000000423007c0c */ /* 0x000fe4000bf46270 */
[----:B------:R-:W-:-:S02]  /*cf50*/  LOP3.LUT R16, R16, 0xfffffdff, RZ, 0xc0, !PT ;  /* 0xfffffdff10107812 */ /* 0x000fc400078ec0ff */
[C---:B------:R-:W-:Y:S02]  /*cf60*/  LOP3.LUT R37, R22.reuse, 0x1c0, RZ, 0xfc, !PT ;  /* 0x000001c016257812 */ /* 0x040fe400078efcff */
[--C-:B--2---:R-:W-:Y:S01]  /*cf70*/  @!P0 SHF.R.S32.HI R27, RZ, 0x1f, R3.reuse ;  /* 0x0000001fff1b8819 */ /* 0x104fe20000011403 */
[----:B------:R-:W-:Y:S01]  /*cf80*/  @!P0 IMAD.MOV.U32 R26, RZ, RZ, R3 ;  /* 0x000000ffff1a8224 */ /* 0x000fe200078e0003 */
[----:B------:R-:W-:Y:S01]  /*cf90*/  ISETP.GE.AND P0, PT, R22, UR4, PT ;  /* 0x0000000416007c0c */ /* 0x000fe2000bf06270 */
[----:B------:R-:W-:-:S03]  /*cfa0*/  IMAD.SHL.U32 R3, R0, 0x2, RZ ;  /* 0x0000000200037824 */ /* 0x000fc600078e00ff */
[----:B------:R-:W-:-:S04]  /*cfb0*/  SEL R0, RZ, 0x1, P0 ;  /* 0x00000001ff007807 */ /* 0x000fc80000000000 */
[----:B------:R-:W-:Y:S02]  /*cfc0*/  LOP3.LUT R0, R3, 0x2, R0, 0xe2, !PT ;  /* 0x0000000203007812 */ /* 0x000fe400078ee200 */
[----:B------:R-:W-:-:S03]  /*cfd0*/  SEL R3, RZ, 0x4, P1 ;  /* 0x00000004ff037807 */ /* 0x000fc60000800000 */
[----:B------:R-:W-:Y:S02]  /*cfe0*/  @P0 LOP3.LUT R16, R16, 0x200, RZ, 0xfc, !PT ;  /* 0x0000020010100812 */ /* 0x000fe400078efcff */
[----:B------:R-:W-:Y:S02]  /*cff0*/  ISETP.GE.AND P0, PT, R2, UR4, PT ;  /* 0x0000000402007c0c */ /* 0x000fe4000bf06270 */
[----:B------:R-:W-:Y:S02]  /*d000*/  LOP3.LUT R16, R16, 0xffffffef, RZ, 0xc0, !PT ;  /* 0xffffffef10107812 */ /* 0x000fe400078ec0ff */
[----:B------:R-:W-:Y:S02]  /*d010*/  SEL R2, RZ, 0x8, P0 ;  /* 0x00000008ff027807 */ /* 0x000fe40000000000 */
[----:B------:R-:W-:Y:S02]  /*d020*/  @P1 LOP3.LUT R16, R16, 0x10, RZ, 0xfc, !PT ;  /* 0x0000001010101812 */ /* 0x000fe400078efcff */
[----:B------:R-:W-:-:S02]  /*d030*/  ISETP.GE.AND P1, PT, R34, UR4, PT ;  /* 0x0000000422007c0c */ /* 0x000fc4000bf26270 */
[----:B------:R-:W-:Y:S02]  /*d040*/  LOP3.LUT R16, R16, 0xfffffff7, RZ, 0xc0, !PT ;  /* 0xfffffff710107812 */ /* 0x000fe400078ec0ff */
[----:B------:R-:W-:Y:S02]  /*d050*/  LOP3.LUT R2, R2, R0, R3, 0xfe, !PT ;  /* 0x0000000002027212 */ /* 0x000fe400078efe03 */
[----:B------:R-:W-:Y:S02]  /*d060*/  @P0 LOP3.LUT R16, R16, 0x8, RZ, 0xfc, !PT ;  /* 0x0000000810100812 */ /* 0x000fe400078efcff */
[----:B------:R-:W-:Y:S02]  /*d070*/  ISETP.GE.AND P0, PT, R4, UR4, PT ;  /* 0x0000000404007c0c */ /* 0x000fe4000bf06270 */
[----:B------:R-:W-:Y:S02]  /*d080*/  LOP3.LUT R16, R16, 0xfffffffb, RZ, 0xc0, !PT ;  /* 0xfffffffb10107812 */ /* 0x000fe400078ec0ff */
[----:B------:R-:W-:-:S02]  /*d090*/  SEL R33, RZ, 0x40, P0 ;  /* 0x00000040ff217807 */ /* 0x000fc40000000000 */
[----:B------:R-:W-:Y:S02]  /*d0a0*/  @P2 LOP3.LUT R16, R16, 0x4, RZ, 0xfc, !PT ;  /* 0x0000000410102812 */ /* 0x000fe400078efcff */
[----:B------:R-:W-:Y:S01]  /*d0b0*/  ISETP.GE.AND P0, PT, R37, UR4, PT ;  /* 0x0000000425007c0c */ /* 0x000fe2000bf06270 */
[----:B------:R-:W-:Y:S01]  /*d0c0*/  UMOV UR4, 0xffffffff ;  /* 0xffffffff00047882 */ /* 0x000fe20000000000 */
[----:B------:R-:W-:Y:S02]  /*d0d0*/  SEL R3, RZ, 0x10, P2 ;  /* 0x00000010ff037807 */ /* 0x000fe40001000000 */
[----:B------:R-:W-:Y:S02]  /*d0e0*/  LOP3.LUT R16, R16, 0xfffffffd, RZ, 0xc0, !PT ;  /* 0xfffffffd10107812 */ /* 0x000fe400078ec0ff */
[----:B------:R-:W-:Y:S02]  /*d0f0*/  SEL R4, RZ, 0x20, P1 ;  /* 0x00000020ff047807 */ /* 0x000fe40000800000 */
[----:B------:R-:W-:-:S02]  /*d100*/  SEL R0, RZ, 0x80, P0 ;  /* 0x00000080ff007807 */ /* 0x000fc40000000000 */
[----:B------:R-:W-:Y:S02]  /*d110*/  @P1 LOP3.LUT R16, R16, 0x2, RZ, 0xfc, !PT ;  /* 0x0000000210101812 */ /* 0x000fe400078efcff */
[----:B------:R-:W-:Y:S01]  /*d120*/  LOP3.LUT R2, R4, R2, R3, 0xfe, !PT ;  /* 0x0000000204027212 */ /* 0x000fe200078efe03 */
[----:B------:R-:W-:Y:S06]  /*d130*/  BRA.DIV UR4, `(.L_x_3423) ;  /* 0x0000003a04107947 */ /* 0x000fec000b800000 */
.L_x_3469:
[----:B------:R-:W2:Y:S01]  /*d140*/  LDL R3, [R1] ;  /* 0x0000000001037983 */ /* 0x000ea20000100800 */
[----:B------:R-:W-:Y:S02]  /*d150*/  LOP3.LUT R33, R2, R33, RZ, 0xfc, !PT ;  /* 0x0000002102217212 */ /* 0x000fe400078efcff */
[----:B------:R-:W-:Y:S02]  /*d160*/  ISETP.GT.U32.AND P1, PT, R31, 0x3f, PT ;  /* 0x0000003f1f00780c */ /* 0x000fe40003f24070 */
[----:B------:R-:W-:Y:S02]  /*d170*/  LOP3.LUT R16, R16, 0xfffffbff, RZ, 0xc0, !PT ;  /* 0xfffffbff10107812 */ /* 0x000fe400078ec0ff */
[----:B------:R-:W-:Y:S02]  /*d180*/  MOV R23, UR39 ;  /* 0x0000002700177c02 */ /* 0x000fe40008000f00 */
[----:B------:R-:W-:Y:S02]  /*d190*/  LOP3.LUT R17, R33, R0, RZ, 0xfc, !PT ;  /* 0x0000000021117212 */ /* 0x000fe400078efcff */
[----:B------:R-:W-:-:S02]  /*d1a0*/  SHF.R.S32.HI R23, RZ, 0x1f, R23 ;  /* 0x0000001fff177819 */ /* 0x000fc40000011417 */
[----:B--2---:R-:W-:-:S13]  /*d1b0*/  R2UR UR4, R3 ;  /* 0x00000000030472ca */ /* 0x004fda00000e0000 */
[----:B------:R-:W-:-:S06]  /*d1c0*/  ULOP3.LUT UR4, UR4, 0x2, URZ, 0xfc, !UPT ;  /* 0x0000000204047892 */ /* 0x000fcc000f8efc3f */
[----:B------:R-:W-:-:S05]  /*d1d0*/  IMAD.U32 R2, RZ, RZ, UR4 ;  /* 0x00000004ff027e24 */ /* 0x000fca000f8e00ff */
[----:B------:R-:W-:-:S13]  /*d1e0*/  ISETP.NE.AND P0, PT, R2, 0x3, PT ;  /* 0x000000030200780c */ /* 0x000fda0003f05270 */
[----:B------:R-:W-:-:S04]  /*d1f0*/  @P0 LOP3.LUT R16, R16, 0x400, RZ, 0xfc, !PT ;  /* 0x0000040010100812 */ /* 0x000fc800078efcff */
[----:B------:R-:W-:-:S04]  /*d200*/  LOP3.LUT R16, R16, 0xffffbfff, RZ, 0xc0, !PT ;  /* 0xffffbfff10107812 */ /* 0x000fc800078ec0ff */
[----:B------:R-:W-:Y:S01]  /*d210*/  @P1 LOP3.LUT R16, R16, 0x4000, RZ, 0xfc, !PT ;  /* 0x0000400010101812 */ /* 0x000fe200078efcff */
[----:B------:R-:W-:Y:S06]  /*d220*/  @!P0 BRA `(.L_x_3424) ;  /* 0x0000000000048947 */ /* 0x000fec0003800000 */
[----:B------:R-:W-:Y:S01]  /*d230*/  BPT.TRAP 0x1 ;  /* 0x000000040000795c */ /* 0x000fe20000300000 */
.L_x_3424:
[----:B------:R-:W-:-:S05]  /*d240*/  IMAD.MOV.U32 R0, RZ, RZ, 0x1 ;  /* 0x00000001ff007424 */ /* 0x000fca00078e00ff */
[----:B------:R-:W-:-:S04]  /*d250*/  SHF.L.U32 R0, R0, 0x1f, RZ ;  /* 0x0000001f00007819 */ /* 0x000fc800000006ff */
[----:B------:R-:W0:Y:S02]  /*d260*/  SYNCS.PHASECHK.TRANS64.TRYWAIT P0, [UR42+0x38840], R0 ;  /* 0x03884000ff0075a7 */ /* 0x000e24000800016a */
[----:B0-----:R-:W-:Y:S05]  /*d270*/  @!P0 BRA `(.L_x_3425) ;  /* 0x0000003400e08947 */ /* 0x001fea0003800000 */
.L_x_3470:
[----:B------:R-:W-:Y:S01]  /*d280*/  SHF.R.S32.HI R30, RZ, 0x1f, R19 ;  /* 0x0000001fff1e7819 */ /* 0x000fe20000011413 */
[----:B------:R-:W-:Y:S01]  /*d290*/  ULDC.64 UR4, c[0x0][0x300] ;  /* 0x0000c00000047ab9 */ /* 0x000fe20000000a00 */
[----:B------:R-:W-:Y:S01]  /*d2a0*/  R2UR UR6, R23 ;  /* 0x00000000170672ca */ /* 0x000fe200000e0000 */
[----:B0-----:R-:W-:Y:S01]  /*d2b0*/  IMAD.WIDE.U32 R2, R19, UR4, RZ ;  /* 0x0000000413027c25 */ /* 0x001fe2000f8e00ff */
[----:B------:R-:W-:Y:S02]  /*d2c0*/  SHF.R.U32.HI R8, RZ, 0x3, R6 ;  /* 0x00000003ff087819 */ /* 0x000fe40000011606 */
[----:B------:R-:W-:Y:S01]  /*d2d0*/  LOP3.LUT R16, R16, 0xfffffffe, RZ, 0xc0, !PT ;  /* 0xfffffffe10107812 */ /* 0x000fe200078ec0ff */
[----:B------:R-:W-:Y:S01]  /*d2e0*/  IMAD R0, R30, UR4, RZ ;  /* 0x000000041e007c24 */ /* 0x000fe2000f8e02ff */
[----:B------:R-:W-:-:S03]  /*d2f0*/  IADD3 R18, -R8, UR41, -R18 ;  /* 0x0000002908127c10 */ /* 0x000fc6000fffe912 */
        /* <DEDUP_REMOVED lines=16> */
[----:B------:R-:W-:Y:S02]  /*d400*/  ULDC UR4, c[0x0][0x2f4] ;  /* 0x0000bd0000047ab9 */ /* 0x000fe40000000800 */
[----:B------:R-:W-:-:S02]  /*d410*/  ISETP.GE.AND P2, PT, R22, UR4, PT ;  /* 0x0000000416007c0c */ /* 0x000fc4000bf46270 */
[----:B------:R-:W-:Y:S02]  /*d420*/  LEA.HI.X R4, R2, UR7, R3, 0x1, P0 ;  /* 0x0000000702047c11 */ /* 0x000fe400080f0c03 */
[----:B------:R-:W-:Y:S02]  /*d430*/  LOP3.LUT R2, R5, 0x1c0, RZ, 0xc0, !PT ;  /* 0x000001c005027812 */ /* 0x000fe400078ec0ff */
[----:B------:R-:W-:Y:S02]  /*d440*/  ISETP.GE.AND P0, PT, R18, 0x1, PT ;  /* 0x000000011200780c */ /* 0x000fe40003f06270 */
[----:B------:R-:W-:-:S04]  /*d450*/  LOP3.LUT R5, R2, 0x38, R5, 0xf8, !PT ;  /* 0x0000003802057812 */ /* 0x000fc800078ef805 */
[----:B------:R-:W-:Y:S01]  /*d460*/  LOP3.LUT R5, R5, 0x38, R24, 0x78, !PT ;  /* 0x0000003805057812 */ /* 0x000fe200078e7818 */
[----:B------:R-:W-:Y:S01]  /*d470*/  IMAD.SHL.U32 R24, R6, 0x8, RZ ;  /* 0x0000000806187824 */ /* 0x000fe200078e00ff */
[----:B------:R-:W-:-:S04]  /*d480*/  @P2 LOP3.LUT R16, R16, 0x1, RZ, 0xfc, !PT ;  /* 0x0000000110102812 */ /* 0x000fc800078efcff */
[----:B------:R-:W-:Y:S01]  /*d490*/  LOP3.LUT R24, R5, 0x200, R24, 0xf8, !PT ;  /* 0x0000020005187812 */ /* 0x000fe200078ef818 */
[----:B------:R-:W-:Y:S06]  /*d4a0*/  BRA.DIV UR5, `(.L_x_3426) ;  /* 0x00000036056c7947 */ /* 0x000fec000b800000 */
[----:B------:R-:W0:Y:S01]  /*d4b0*/  SHFL.IDX PT, R14, R0, RZ, 0x181f ;  /* 0x00181fff000e7589 */ /* 0x000e2200000e0000 */
[----:B------:R-:W-:-:S03]  /*d4c0*/  @P0 LEA R7, R24, UR42, 0x1 ;  /* 0x0000002a18070c11 */ /* 0x000fc6000f8e08ff */
[----:B------:R-:W1:Y:S04]  /*d4d0*/  SHFL.IDX PT, R2, R4, RZ, 0x181f ;  /* 0x00181fff04027589 */ /* 0x000e6800000e0000 */
[----:B------:R-:W-:Y:S01]  /*d4e0*/  SHFL.IDX PT, R5, R4, 0x1, 0x181f ;  /* 0x00381f0004057f89 */ /* 0x000fe200000e0000 */
[----:B0-----:R-:W-:-:S05]  /*d4f0*/  @P0 LEA R14, P1, R22, R14, 0x1 ;  /* 0x0000000e160e0211 */ /* 0x001fca00078208ff */
[----:B-1----:R-:W-:Y:S02]  /*d500*/  @P0 IMAD.X R3, RZ, RZ, R2, P1 ;  /* 0x000000ffff030224 */ /* 0x002fe400008e0602 */
        /* <DEDUP_REMOVED lines=10> */
[----:B------:R-:W-:-:S03]  /*d5b0*/  ISETP.GE.AND P0, PT, R18, 0x21, PT ;  /* 0x000000211200780c */ /* 0x000fc60003f06270 */
[----:B------:R-:W2:Y:S10]  /*d5c0*/  SHFL.IDX PT, R4, R4, 0x3, 0x181f ;  /* 0x00781f0004047f89 */ /* 0x000eb400000e0000 */
[----:B0-----:R-:W-:-:S02]  /*d5d0*/  @P0 LEA R2, P1, R22, R14, 0x1 ;  /* 0x0000000e16020211 */ /* 0x001fc400078208ff */
[----:B------:R0:W3:Y:S03]  /*d5e0*/  SHFL.IDX PT, R14, R0, 0x3, 0x181f ;  /* 0x00781f00000e7f89 */ /* 0x0000e600000e0000 */
[----:B-1----:R-:W-:Y:S01]  /*d5f0*/  @P0 IMAD.X R3, RZ, RZ, R5, P1 ;  /* 0x000000ffff030224 */ /* 0x002fe200008e0605 */
[----:B------:R-:W-:-:S05]  /*d600*/  @P0 LEA R5, R24, UR42, 0x1 ;  /* 0x0000002a18050c11 */ /* 0x000fca000f8e08ff */
[----:B------:R0:W-:Y:S02]  /*d610*/  @P0 LDGSTS.E.BYPASS.LTC128B.128 [R5+0x23400], desc[UR36][R2.64], !P2 ;  /* 0x2340000002050fae */ /* 0x0001e4000d101d64 */
.L_x_3480:
[----:B------:R-:W-:-:S13]  /*d620*/  ISETP.GE.AND P0, PT, R18, 0x31, PT ;  /* 0x000000311200780c */ /* 0x000fda0003f06270 */
[----:B0--3--:R-:W-:Y:S02]  /*d630*/  @P0 LEA R2, P1, R22, R14, 0x1 ;  /* 0x0000000e16020211 */ /* 0x009fe400078208ff */
[----:B------:R-:W-:-:S03]  /*d640*/  @P0 LEA R5, R24, UR42, 0x1 ;  /* 0x0000002a18050c11 */ /* 0x000fc6000f8e08ff */
[----:B--2---:R-:W-:-:S05]  /*d650*/  @P0 IMAD.X R3, RZ, RZ, R4, P1 ;  /* 0x000000ffff030224 */ /* 0x004fca00008e0604 */
        /* <DEDUP_REMOVED lines=11> */
.L_x_3427:
[----:B------:R-:W-:Y:S01]  /*d710*/  SYNCS.ARRIVE.TRANS64.A1T0 RZ, [UR42+0x38830], RZ ;  /* 0x038830ffffff79a7 */ /* 0x000fe2000810002a */
[----:B------:R-:W-:Y:S05]  /*d720*/  WARPSYNC.ALL ;  /* 0x0000000000007948 */ /* 0x000fea0003800000 */
[----:B------:R-:W-:Y:S01]  /*d730*/  UIADD3 UR4, UR42, 0x20400, URZ ;  /* 0x000204002a047890 */ /* 0x000fe2000fffe03f */
[----:B------:R-:W-:Y:S01]  /*d740*/  BAR.SYNC.DEFER_BLOCKING 0x8, 0x100 ;  /* 0x0204000000007b1d */ /* 0x000fe20000010000 */
[----:B------:R-:W-:Y:S02]  /*d750*/  USHF.R.S32.HI UR46, URZ, 0x1f, UR43 ;  /* 0x0000001f3f2e7899 */ /* 0x000fe4000801142b */
[----:B------:R-:W-:-:S06]  /*d760*/  ULOP3.LUT UP0, URZ, UR4, 0x3ff, URZ, 0xc0, !UPT ;  /* 0x000003ff043f7892 */ /* 0x000fcc000f80c03f */
        /* <DEDUP_REMOVED lines=18> */
.L_x_3428:
[----:B------:R-:W0:Y:S01]  /*d890*/  LDC R8, c[0x0][0x448] ;  /* 0x00011200ff087b82 */ /* 0x000e220000000800 */
[----:B------:R-:W1:Y:S01]  /*d8a0*/  S2R R20, SR_CTAID.X ;  /* 0x0000000000147919 */ /* 0x000e620000002500 */
[----:B------:R-:W-:Y:S01]  /*d8b0*/  R2UR UR6, R23 ;  /* 0x00000000170672ca */ /* 0x000fe200000e0000 */
[----:B------:R-:W-:Y:S01]  /*d8c0*/  ULDC.64 UR8, c[0x0][0x2d8] ;  /* 0x0000b60000087ab9 */ /* 0x000fe20000000a00 */
[----:B------:R-:W-:Y:S01]  /*d8d0*/  LOP3.LUT R16, R16, 0xfffff7ff, RZ, 0xc0, !PT ;  /* 0xfffff7ff10107812 */ /* 0x000fe200078ec0ff */
[----:B------:R-:W-:Y:S01]  /*d8e0*/  UIMAD.WIDE.U32 UR4, UR39, UR8, URZ ;  /* 0x00000008270472a5 */ /* 0x000fe2000f8e003f */
[----:B------:R-:W2:Y:S09]  /*d8f0*/  S2R R21, SR_TID.X ;  /* 0x0000000000157919 */ /* 0x000eb20000002100 */
[----:B------:R-:W-:-:S04]  /*d900*/  UIMAD UR6, UR6, UR8, URZ ;  /* 0x00000008060672a4 */ /* 0x000fc8000f8e023f */
[----:B------:R-:W-:-:S03]  /*d910*/  UIMAD UR6, UR39, UR9, UR6 ;  /* 0x00000009270672a4 */ /* 0x000fc6000f8e0206 */
[----:B------:R-:W-:Y:S01]  /*d920*/  ULDC.64 UR8, c[0x0][0x2e0] ;  /* 0x0000b80000087ab9 */ /* 0x000fe20000000a00 */
[----:B------:R-:W-:Y:S01]  /*d930*/  UIADD3 UR5, UR5, UR6, URZ ;  /* 0x0000000605057290 */ /* 0x000fe2000fffe03f */
[----:B0-----:R-:W-:Y:S01]  /*d940*/  ISETP.NE.AND P0, PT, R8, 0x1, PT ;  /* 0x000000010800780c */ /* 0x001fe20003f05270 */
[----:B------:R-:W-:Y:S02]  /*d950*/  UIMAD UR6, UR46, UR8, URZ ;  /* 0x000000082e0672a4 */ /* 0x000fe4000f8e023f */
[----:B------:R-:W-:Y:S02]  /*d960*/  UIMAD.WIDE.U32 UR4, UR43, UR8, UR4 ;  /* 0x000000082b0472a5 */ /* 0x000fe4000f8e0004 */
[----:B------:R-:W-:Y:S01]  /*d970*/  UIMAD UR6, UR43, UR9, UR6 ;  /* 0x000000092b0672a4 */ /* 0x000fe2000f8e0206 */
[----:B-1----:R-:W-:-:S03]  /*d980*/  IMAD R36, R20, 0x40, R31 ;  /* 0x0000004014247824 */ /* 0x002fc600078e021f */
[----:B------:R-:W-:Y:S01]  /*d990*/  UIADD3 UR6, UR5, UR6, URZ ;  /* 0x0000000605067290 */ /* 0x000fe2000fffe03f */
[----:B------:R-:W-:-:S03]  /*d9a0*/  IMAD.U32 R4, RZ, RZ, UR4 ;  /* 0x00000004ff047e24 */ /* 0x000fc6000f8e00ff */
[----:B------:R-:W0:Y:S01]  /*d9b0*/  @P0 LDC R3, c[0x0][0x44c] ;  /* 0x00011300ff030b82 */ /* 0x000e220000000800 */
[----:B------:R-:W-:Y:S01]  /*d9c0*/  IMAD.MOV.U32 R6, RZ, RZ, R36 ;  /* 0x000000ffff067224 */ /* 0x000fe200078e0024 */
[----:B------:R-:W-:Y:S01]  /*d9d0*/  @P0 LOP3.LUT R16, R16, 0x800, RZ, 0xfc, !PT ;  /* 0x0000080010100812 */ /* 0x000fe200078efcff */
[----:B------:R-:W-:Y:S01]  /*d9e0*/  IMAD.MOV.U32 R2, RZ, RZ, R4 ;  /* 0x000000ffff027224 */ /* 0x000fe200078e0004 */
[----:B--2---:R-:W-:-:S04]  /*d9f0*/  LOP3.LUT R21, R21, 0x7f, RZ, 0xc0, !PT ;  /* 0x0000007f15157812 */ /* 0x004fc800078ec0ff */
[----:B------:R-:W1:Y:S01]  /*da00*/  @P0 LDC R5, c[0x0][0x450] ;  /* 0x00011400ff050b82 */ /* 0x000e620000000800 */
[----:B------:R-:W-:Y:S01]  /*da10*/  SHF.R.U32.HI R21, RZ, 0x3, R21 ;  /* 0x00000003ff157819 */ /* 0x000fe20000011615 */
[----:B0-----:R-:W-:-:S04]  /*da20*/  @P0 IMAD.HI.U32 R0, R36, R3, RZ ;  /* 0x0000000324000227 */ /* 0x001fc800078e00ff */
[----:B------:R-:W-:Y:S01]  /*da30*/  IMAD.U32 R3, RZ, RZ, UR6 ;  /* 0x00000006ff037e24 */ /* 0x000fe2000f8e00ff */
[----:B-1----:R-:W-:Y:S01]  /*da40*/  @P0 SHF.R.U32.HI R6, RZ, R5, R0 ;  /* 0x00000005ff060219 */ /* 0x002fe20000011600 */
[----:B------:R-:W-:Y:S01]  /*da50*/  IMAD.U32 R5, RZ, RZ, UR5 ;  /* 0x00000005ff057e24 */ /* 0x000fe2000f8e00ff */
[----:B------:R-:W-:Y:S02]  /*da60*/  ULDC.64 UR4, c[0x0][0x2d0] ;  /* 0x0000b40000047ab9 */ /* 0x000fe40000000a00 */
[--C-:B------:R-:W-:Y:S01]  /*da70*/  SHF.R.S32.HI R0, RZ, 0x1f, R6.reuse ;  /* 0x0000001fff007819 */ /* 0x100fe20000011406 */
[----:B------:R-:W-:Y:S02]  /*da80*/  IMAD.MOV R7, RZ, RZ, -R6 ;  /* 0x000000ffff077224 */ /* 0x000fe400078e0a06 */
[----:B------:R-:W-:-:S04]  /*da90*/  IMAD.WIDE.U32 R2, R6, UR4, R2 ;  /* 0x0000000406027c25 */ /* 0x000fc8000f8e0002 */
[----:B------:R-:W-:Y:S02]  /*daa0*/  IMAD R5, R0, UR4, RZ ;  /* 0x0000000400057c24 */ /* 0x000fe4000f8e02ff */
[----:B------:R-:W-:Y:S02]  /*dab0*/  IMAD R0, R8, R7, R36 ;  /* 0x0000000708007224 */ /* 0x000fe400078e0224 */
[----:B------:R-:W-:Y:S01]  /*dac0*/  IMAD R4, R6, UR5, R5 ;  /* 0x0000000506047c24 */ /* 0x000fe2000f8e0205 */
[----:B------:R-:W-:Y:S02]  /*dad0*/  ULDC.64 UR4, c[0x0][0x2c8] ;  /* 0x0000b20000047ab9 */ /* 0x000fe40000000a00 */
[----:B------:R-:W-:Y:S01]  /*dae0*/  SHF.R.S32.HI R5, RZ, 0x1f, R0 ;  /* 0x0000001fff057819 */ /* 0x000fe20000011400 */
[----:B------:R-:W-:-:S04]  /*daf0*/  IMAD.IADD R3, R3, 0x1, R4 ;  /* 0x0000000103037824 */ /* 0x000fc800078e0204 */
[----:B------:R-:W-:Y:S02]  /*db00*/  IMAD R5, R5, UR4, RZ ;  /* 0x0000000405057c24 */ /* 0x000fe4000f8e02ff */
[----:B------:R-:W-:-:S04]  /*db10*/  IMAD.WIDE.U32 R2, R0, UR4, R2 ;  /* 0x0000000400027c25 */ /* 0x000fc8000f8e0002 */
[----:B------:R-:W-:Y:S01]  /*db20*/  IMAD R5, R0, UR5, R5 ;  /* 0x0000000500057c24 */ /* 0x000fe2000f8e0205 */
[----:B------:R-:W-:Y:S02]  /*db30*/  ULDC.64 UR4, c[0x0][0x280] ;  /* 0x0000a00000047ab9 */ /* 0x000fe40000000a00 */
[----:B------:R-:W-:Y:S01]  /*db40*/  LEA R0, P0, R2, UR4, 0x1 ;  /* 0x0000000402007c11 */ /* 0x000fe2000f8008ff */
[----:B------:R-:W-:Y:S01]  /*db50*/  IMAD.IADD R3, R3, 0x1, R5 ;  /* 0x0000000103037824 */ /* 0x000fe200078e0205 */
[----:B------:R-:W-:-:S04]  /*db60*/  ULDC UR4, c[0x0][0x2b8] ;  /* 0x0000ae0000047ab9 */ /* 0x000fc80000000800 */
[----:B------:R-:W-:Y:S01]  /*db70*/  LEA.HI.X R4, R2, UR5, R3, 0x1, P0 ;  /* 0x0000000502047c11 */ /* 0x000fe200080f0c03 */
[----:B------:R-:W-:Y:S01]  /*db80*/  UMOV UR5, 0xffffffff ;  /* 0xffffffff00057882 */ /* 0x000fe20000000000 */
[----:B------:R-:W-:Y:S02]  /*db90*/  ISETP.GE.AND P0, PT, R22, UR4, PT ;  /* 0x0000000416007c0c */ /* 0x000fe4000bf06270 */
[----:B------:R-:W-:Y:S11]  /*dba0*/  BRA.DIV UR5, `(.L_x_3429) ;  /* 0x0000003205cc7947 */ /* 0x000ff6000b800000 */
[----:B------:R-:W0:Y:S01]  /*dbb0*/  LDC R3, c[0x0][0x448] ;  /* 0x00011200ff037b82 */ /* 0x000e220000000800 */
[----:B------:R-:W1:Y:S01]  /*dbc0*/  SHFL.IDX PT, R14, R0, RZ, 0x181f ;  /* 0x00181fff000e7589 */ /* 0x000e6200000e0000 */
[----:B------:R-:W-:Y:S01]  /*dbd0*/  ULDC UR4, c[0x0][0x288] ;  /* 0x0000a20000047ab9 */ /* 0x000fe20000000800 */
[----:B------:R-:W-:Y:S01]  /*dbe0*/  IMAD R6, R20, 0x40, R21 ;  /* 0x0000004014067824 */ /* 0x000fe200078e0215 */
[----:B------:R-:W-:Y:S01]  /*dbf0*/  LOP3.LUT R16, R16, 0xfffffeff, RZ, 0xc0, !PT ;  /* 0xfffffeff10107812 */ /* 0x000fe200078ec0ff */
[----:B------:R-:W2:Y:S02]  /*dc00*/  SHFL.IDX PT, R2, R4, RZ, 0x181f ;  /* 0x00181fff04027589 */ /* 0x000ea400000e0000 */
[----:B------:R-:W-:Y:S02]  /*dc10*/  VIADD R8, R6, 0x10 ;  /* 0x0000001006087836 */ /* 0x000fe40000000000 */
[----:B------:R-:W3:Y:S04]  /*dc20*/  SHFL.IDX PT, R7, R0, 0x1, 0x181f ;  /* 0x00381f0000077f89 */ /* 0x000ee800000e0000 */
[----:B------:R-:W4:Y:S01]  /*dc30*/  SHFL.IDX PT, R9, R4, 0x1, 0x181f ;  /* 0x00381f0004097f89 */ /* 0x000f2200000e0000 */
[----:B0-----:R-:W-:-:S05]  /*dc40*/  IMAD R5, R3, UR4, RZ ;  /* 0x0000000403057c24 */ /* 0x001fca000f8e02ff */
[-C--:B------:R-:W-:Y:S02]  /*dc50*/  ISETP.GE.AND P2, PT, R6, R5.reuse, PT ;  /* 0x000000050600720c */ /* 0x080fe40003f46270 */
[----:B------:R-:W-:-:S11]  /*dc60*/  ISETP.GE.AND P3, PT, R8, R5, PT ;  /* 0x000000050800720c */ /* 0x000fd60003f66270 */
[----:B-1----:R-:W-:Y:S02]  /*dc70*/  @!P2 LEA R3, P1, R22, R14, 0x1 ;  /* 0x0000000e1603a211 */ /* 0x002fe400078208ff */
[----:B------:R-:W-:Y:S01]  /*dc80*/  @!P2 LEA R8, R24, UR42, 0x1 ;  /* 0x0000002a1808ac11 */ /* 0x000fe2000f8e08ff */
[----:B------:R-:W-:Y:S01]  /*dc90*/  SHFL.IDX PT, R14, R0, 0x3, 0x181f ;  /* 0x00781f00000e7f89 */ /* 0x000fe200000e0000 */
[----:B------:R-:W-:Y:S01]  /*dca0*/  @P2 LOP3.LUT R16, R16, 0x100, RZ, 0xfc, !PT ;  /* 0x0000010010102812 */ /* 0x000fe200078efcff */
[----:B--2---:R-:W-:Y:S01]  /*dcb0*/  @!P2 IMAD.X R2, RZ, RZ, R2, P1 ;  /* 0x000000ffff02a224 */ /* 0x004fe200008e0602 */
[----:B---3--:R-:W-:Y:S02]  /*dcc0*/  @!P3 LEA R7, P1, R22, R7, 0x1 ;  /* 0x000000071607b211 */ /* 0x008fe400078208ff */
[----:B------:R-:W-:Y:S02]  /*dcd0*/  @!P3 LEA R10, R24, UR42, 0x1 ;  /* 0x0000002a180abc11 */ /* 0x000fe4000f8e08ff */
[----:B------:R-:W-:-:S02]  /*dce0*/  @!P2 LOP3.LUT R3, R3, R2, RZ, 0x3c, !PT ;  /* 0x000000020303a212 */ /* 0x000fc400078e3cff */
[----:B----4-:R-:W-:Y:S02]  /*dcf0*/  @!P3 IADD3.X R9, RZ, R9, RZ, P1, !PT ;  /* 0x00000009ff09b210 */ /* 0x010fe40000ffe4ff */
[C---:B------:R-:W-:Y:S02]  /*dd00*/  @!P2 LOP3.LUT R2, R3.reuse, R2, RZ, 0x3c, !PT ;  /* 0x000000020302a212 */ /* 0x040fe400078e3cff */
[----:B------:R-:W-:Y:S02]  /*dd10*/  LOP3.LUT R16, R16, 0xffffff7f, RZ, 0xc0, !PT ;  /* 0xffffff7f10107812 */ /* 0x000fe400078ec0ff */
[----:B------:R-:W-:Y:S02]  /*dd20*/  @!P2 LOP3.LUT R3, R3, R2, RZ, 0x3c, !PT ;  /* 0x000000020303a212 */ /* 0x000fe400078e3cff */
[----:B------:R-:W-:-:S03]  /*dd30*/  @P3 LOP3.LUT R16, R16, 0x80, RZ, 0xfc, !PT ;  /* 0x0000008010103812 */ /* 0x000fc600078efcff */
[----:B------:R0:W-:Y:S01]  /*dd40*/  @!P2 LDGSTS.E.BYPASS.LTC128B.128 [R8+0x20400], desc[UR36][R2.64], !P0 ;  /* 0x204000000208afae */ /* 0x0001e2000c101d64 */
[----:B------:R-:W-:-:S03]  /*dd50*/  LOP3.LUT R16, R16, 0xffffffbf, RZ, 0xc0, !PT ;  /* 0xffffffbf10107812 */ /* 0x000fc600078ec0ff */
[----:B0-----:R-:W0:Y:S01]  /*dd60*/  SHFL.IDX PT, R8, R0, 0x2, 0x181f ;  /* 0x00581f0000087f89 */ /* 0x001e2200000e0000 */
[----:B------:R-:W-:-:S03]  /*dd70*/  VIADD R3, R6, 0x20 ;  /* 0x0000002006037836 */ /* 0x000fc60000000000 */
[----:B------:R-:W1:Y:S02]  /*dd80*/  SHFL.IDX PT, R2, R4, 0x2, 0x181f ;  /* 0x00581f0004027f89 */ /* 0x000e6400000e0000 */
[----:B------:R-:W-:Y:S01]  /*dd90*/  ISETP.GE.AND P2, PT, R3, R5, PT ;  /* 0x000000050300720c */ /* 0x000fe20003f46270 */
[----:B------:R-:W-:Y:S01]  /*dda0*/  @!P3 IMAD.MOV.U32 R3, RZ, RZ, R9 ;  /* 0x000000ffff03b224 */ /* 0x000fe200078e0009 */
[----:B------:R-:W2:Y:S11]  /*ddb0*/  SHFL.IDX PT, R4, R4, 0x3, 0x181f ;  /* 0x00781f0004047f89 */ /* 0x000eb600000e0000 */
[----:B------:R-:W-:-:S02]  /*ddc0*/  @P2 LOP3.LUT R16, R16, 0x40, RZ, 0xfc, !PT ;  /* 0x0000004010102812 */ /* 0x000fc400078efcff */
[----:B0-----:R-:W-:-:S05]  /*ddd0*/  @!P2 LEA R8, P1, R22, R8, 0x1 ;  /* 0x000000081608a211 */ /* 0x001fca00078208ff */
[----:B-1----:R-:W-:Y:S02]  /*dde0*/  @!P2 IMAD.X R11, RZ, RZ, R2, P1 ;  /* 0x000000ffff0ba224 */ /* 0x002fe400008e0602 */
[----:B------:R-:W-:Y:S01]  /*ddf0*/  @!P3 IMAD.MOV.U32 R2, RZ, RZ, R7 ;  /* 0x000000ffff02b224 */ /* 0x000fe200078e0007 */
[----:B------:R-:W-:-:S04]  /*de00*/  @!P2 LEA R7, R24, UR42, 0x1 ;  /* 0x0000002a1807ac11 */ /* 0x000fc8000f8e08ff */
[----:B------:R0:W-:Y:S02]  /*de10*/  @!P3 LDGSTS.E.BYPASS.LTC128B.128 [R10+0x20c00], desc[UR36][R2.64], !P0 ;  /* 0x20c00000020abfae */ /* 0x0001e4000c101d64 */
[----:B0-----:R-:W-:Y:S02]  /*de20*/  @!P2 IMAD.MOV.U32 R2, RZ, RZ, R8 ;  /* 0x000000ffff02a224 */ /* 0x001fe400078e0008 */
[----:B------:R-:W-:-:S05]  /*de30*/  @!P2 IMAD.MOV.U32 R3, RZ, RZ, R11 ;  /* 0x000000ffff03a224 */ /* 0x000fca00078e000b */
[----:B--2---:R0:W-:Y:S02]  /*de40*/  @!P2 LDGSTS.E.BYPASS.LTC128B.128 [R7+0x21400], desc[UR36][R2.64], !P0 ;  /* 0x214000000207afae */ /* 0x0041e4000c101d64 */
.L_x_3489:
[----:B------:R-:W-:Y:S01]  /*de50*/  VIADD R6, R6, 0x30 ;  /* 0x0000003006067836 */ /* 0x000fe20000000000 */
[----:B------:R-:W-:-:S04]  /*de60*/  LOP3.LUT R16, R16, 0xffffdfff, RZ, 0xc0, !PT ;  /* 0xffffdfff10107812 */ /* 0x000fc800078ec0ff */
[----:B------:R-:W-:-:S13]  /*de70*/  ISETP.GE.AND P2, PT, R6, R5, PT ;  /* 0x000000050600720c */ /* 0x000fda0003f46270 */
[----:B0-----:R-:W-:Y:S02]  /*de80*/  @!P2 LEA R2, P1, R22, R14, 0x1 ;  /* 0x0000000e1602a211 */ /* 0x001fe400078208ff */
[----:B------:R-:W-:Y:S02]  /*de90*/  @!P2 LEA R5, R24, UR42, 0x1 ;  /* 0x0000002a1805ac11 */ /* 0x000fe4000f8e08ff */
[----:B------:R-:W-:Y:S01]  /*dea0*/  @P2 LOP3.LUT R16, R16, 0x2000, RZ, 0xfc, !PT ;  /* 0x0000200010102812 */ /* 0x000fe200078efcff */
[----:B------:R-:W-:-:S05]  /*deb0*/  @!P2 IMAD.X R3, RZ, RZ, R4, P1 ;  /* 0x000000ffff03a224 */ /* 0x000fca00008e0604 */
        /* <DEDUP_REMOVED lines=8> */
[----:B------:R-:W-:Y:S02]  /*df40*/  UIADD3 UR4, UR42, 0x26400, URZ ;  /* 0x000264002a047890 */ /* 0x000fe4000fffe03f */
[----:B------:R-:W-:Y:S02]  /*df50*/  SYNCS.ARRIVE.TRANS64.A1T0 RZ, [UR42+0x38800], RZ ;  /* 0x038800ffffff79a7 */ /* 0x000fe4000810002a */
[----:B------:R-:W-:-:S06]  /*df60*/  ULOP3.LUT UP0, URZ, UR4, 0x3ff, URZ, 0xc0, !UPT ;  /* 0x000003ff043f7892 */ /* 0x000fcc000f80c03f */
[----:B------:R-:W-:-:S13]  /*df70*/  PLOP3.LUT P0, PT, PT, PT, UP0, 0x80, 0x0 ;  /* 0x000000000000781c */ /* 0x000fda0003f0f008 */
[----:B0-----:R-:W-:Y:S05]  /*df80*/  @!P0 BRA `(.L_x_3430) ;  /* 0x0000000000408947 */ /* 0x001fea0003800000 */
[----:B------:R-:W-:Y:S01]  /*df90*/  MOV R2, 0x0 ;  /* 0x0000000000027802 */ /* 0x000fe20000000f00 */
[----:B------:R-:W-:Y:S01]  /*dfa0*/  ULDC.64 UR6, c[0x4][0xf0] ;  /* 0x01003c0000067ab9 */ /* 0x000fe20000000a00 */
[----:B------:R-:W-:Y:S01]  /*dfb0*/  ULDC.64 UR8, c[0x4][0xf8] ;  /* 0x01003e0000087ab9 */ /* 0x000fe20000000a00 */
[----:B------:R-:W-:Y:S01]  /*dfc0*/  ULDC.64 UR4, c[0x4][0x60] ;  /* 0x0100180000047ab9 */ /* 0x000fe20000000a00 */
[----:B------:R-:W-:Y:S01]  /*dfd0*/  IMAD.U32 R4, RZ, RZ, UR6 ;  /* 0x00000006ff047e24 */ /* 0x000fe2000f8e00ff */
[----:B------:R-:W-:Y:S01]  /*dfe0*/  MOV R13, RZ ;  /* 0x000000ff000d7202 */ /* 0x000fe20000000f00 */
[----:B------:R-:W0:Y:S01]  /*dff0*/  LDC.64 R2, c[0x4][R2] ;  /* 0x0100000002027b82 */ /* 0x000e220000000a00 */
[----:B------:R-:W-:Y:S02]  /*e000*/  IMAD.U32 R5, RZ, RZ, UR7 ;  /* 0x00000007ff057e24 */ /* 0x000fe4000f8e00ff */
[----:B------:R-:W-:Y:S02]  /*e010*/  IMAD.U32 R6, RZ, RZ, UR8 ;  /* 0x00000008ff067e24 */ /* 0x000fe4000f8e00ff */
[----:B------:R-:W-:-:S02]  /*e020*/  IMAD.U32 R7, RZ, RZ, UR9 ;  /* 0x00000009ff077e24 */ /* 0x000fc4000f8e00ff */
[----:B------:R-:W-:Y:S02]  /*e030*/  IMAD.U32 R10, RZ, RZ, UR4 ;  /* 0x00000004ff0a7e24 */ /* 0x000fe4000f8e00ff */
[----:B------:R-:W-:Y:S02]  /*e040*/  IMAD.U32 R11, RZ, RZ, UR5 ;  /* 0x00000005ff0b7e24 */ /* 0x000fe4000f8e00ff */
[----:B------:R-:W-:Y:S02]  /*e050*/  IMAD.MOV.U32 R8, RZ, RZ, 0x70 ;  /* 0x00000070ff087424 */ /* 0x000fe400078e00ff */
[----:B------:R-:W-:-:S07]  /*e060*/  IMAD.MOV.U32 R12, RZ, RZ, 0x1 ;  /* 0x00000001ff0c7424 */ /* 0x000fce00078e00ff */
[----:B------:R-:W-:-:S07]  /*e070*/  LEPC R20, `(.L_x_3430) ;  /* 0x000000001014794e */ /* 0x000fce0000000000 */
[----:B0-----:R-:W-:Y:S05]  /*e080*/  CALL.ABS.NOINC R2 ;  /* 0x0000000002007343 */ /* 0x001fea0003c00000 */
.L_x_3430:
[----:B------:R-:W0:Y:S01]  /*e090*/  LDC R2, c[0x0][0x448] ;  /* 0x00011200ff027b82 */ /* 0x000e220000000800 */
[----:B------:R-:W-:Y:S01]  /*e0a0*/  R2UR UR6, R23 ;  /* 0x00000000170672ca */ /* 0x000fe200000e0000 */
[----:B------:R-:W-:Y:S01]  /*e0b0*/  ULDC.64 UR8, c[0x0][0x3d8] ;  /* 0x0000f60000087ab9 */ /* 0x000fe20000000a00 */
[----:B------:R-:W-:Y:S01]  /*e0c0*/  ULDC UR7, c[0x0][0x448] ;  /* 0x0001120000077ab9 */ /* 0x000fe20000000800 */
[----:B------:R-:W-:Y:S01]  /*e0d0*/  UIMAD.WIDE.U32 UR4, UR39, UR8, URZ ;  /* 0x00000008270472a5 */ /* 0x000fe2000f8e003f */
[C---:B------:R-:W-:Y:S02]  /*e0e0*/  LOP3.LUT R10, R22.reuse, 0x80, RZ, 0xfc, !PT ;  /* 0x00000080160a7812 */ /* 0x040fe400078efcff */
[C---:B------:R-:W-:Y:S02]  /*e0f0*/  LOP3.LUT R8, R22.reuse, 0x40, RZ, 0xfc, !PT ;  /* 0x0000004016087812 */ /* 0x040fe400078efcff */
[----:B------:R-:W-:Y:S02]  /*e100*/  LOP3.LUT R6, R22, 0x180, RZ, 0xfc, !PT ;  /* 0x0000018016067812 */ /* 0x000fe400078efcff */
[----:B------:R-:W-:-:S03]  /*e110*/  LOP3.LUT R16, R16, 0xfffff7ff, RZ, 0xc0, !PT ;  /* 0xfffff7ff10107812 */ /* 0x000fc600078ec0ff */
[----:B------:R-:W-:-:S04]  /*e120*/  UIMAD UR6, UR6, UR8, URZ ;  /* 0x00000008060672a4 */ /* 0x000fc8000f8e023f */
[----:B------:R-:W-:-:S03]  /*e130*/  UIMAD UR6, UR39, UR9, UR6 ;  /* 0x00000009270672a4 */ /* 0x000fc6000f8e0206 */
[----:B------:R-:W-:Y:S01]  /*e140*/  ULDC.64 UR8, c[0x0][0x3e0] ;  /* 0x0000f80000087ab9 */ /* 0x000fe20000000a00 */
[----:B------:R-:W-:Y:S01]  /*e150*/  UIADD3 UR5, UR5, UR6, URZ ;  /* 0x0000000605057290 */ /* 0x000fe2000fffe03f */
[----:B0-----:R-:W-:Y:S01]  /*e160*/  ISETP.NE.AND P6, PT, R2, 0x1, PT ;  /* 0x000000010200780c */ /* 0x001fe20003fc5270 */
[----:B------:R-:W-:Y:S01]  /*e170*/  IMAD.MOV.U32 R2, RZ, RZ, R36 ;  /* 0x000000ffff027224 */ /* 0x000fe200078e0024 */
[----:B------:R-:W-:Y:S02]  /*e180*/  UIMAD UR6, UR46, UR8, URZ ;  /* 0x000000082e0672a4 */ /* 0x000fe4000f8e023f */
[----:B------:R-:W-:Y:S02]  /*e190*/  UIMAD.WIDE.U32 UR4, UR43, UR8, UR4 ;  /* 0x000000082b0472a5 */ /* 0x000fe4000f8e0004 */
[----:B------:R-:W-:-:S03]  /*e1a0*/  UIMAD UR6, UR43, UR9, UR6 ;  /* 0x000000092b0672a4 */ /* 0x000fc6000f8e0206 */
[----:B------:R-:W-:Y:S01]  /*e1b0*/  ULDC.64 UR8, c[0x0][0x3d0] ;  /* 0x0000f40000087ab9 */ /* 0x000fe20000000a00 */
[----:B------:R-:W-:Y:S01]  /*e1c0*/  UIADD3 UR5, UR5, UR6, URZ ;  /* 0x0000000605057290 */ /* 0x000fe2000fffe03f */
[----:B------:R-:W-:Y:S02]  /*e1d0*/  IMAD.U32 R9, RZ, RZ, UR8 ;  /* 0x00000008ff097e24 */ /* 0x000fe4000f8e00ff */
[----:B------:R-:W0:Y:S08]  /*e1e0*/  @P6 LDC R3, c[0x0][0x44c] ;  /* 0x00011300ff036b82 */ /* 0x000e300000000800 */
[----:B------:R-:W1:Y:S01]  /*e1f0*/  @P6 LDC R0, c[0x0][0x450] ;  /* 0x00011400ff006b82 */ /* 0x000e620000000800 */
[----:B0-----:R-:W-:-:S05]  /*e200*/  @P6 IMAD.HI.U32 R3, R36, R3, RZ ;  /* 0x0000000324036227 */ /* 0x001fca00078e00ff */
[----:B-1----:R-:W-:-:S04]  /*e210*/  @P6 SHF.R.U32.HI R2, RZ, R0, R3 ;  /* 0x00000000ff026219 */ /* 0x002fc80000011603 */
[--C-:B------:R-:W-:Y:S01]  /*e220*/  SHF.R.S32.HI R0, RZ, 0x1f, R2.reuse ;  /* 0x0000001fff007819 */ /* 0x100fe20000011402 */
[----:B------:R-:W-:-:S04]  /*e230*/  IMAD.MOV R5, RZ, RZ, -R2 ;  /* 0x000000ffff057224 */ /* 0x000fc800078e0a02 */
[----:B------:R-:W-:Y:S02]  /*e240*/  IMAD R3, R0, UR8, RZ ;  /* 0x0000000800037c24 */ /* 0x000fe4000f8e02ff */
[----:B------:R-:W-:Y:S02]  /*e250*/  IMAD R5, R5, UR7, R36 ;  /* 0x0000000705057c24 */ /* 0x000fe4000f8e0224 */
[C---:B------:R-:W-:Y:S02]  /*e260*/  IMAD R7, R2.reuse, UR9, R3 ;  /* 0x0000000902077c24 */ /* 0x040fe4000f8e0203 */
[----:B------:R-:W-:Y:S01]  /*e270*/  IMAD.WIDE.U32 R2, R2, R9, UR4 ;  /* 0x0000000402027e25 */ /* 0x000fe2000f8e0009 */
[----:B------:R-:W-:Y:S01]  /*e280*/  SHF.R.S32.HI R0, RZ, 0x1f, R5 ;  /* 0x0000001fff007819 */ /* 0x000fe20000011405 */
[----:B------:R-:W-:Y:S02]  /*e290*/  ULDC.64 UR4, c[0x0][0x3c8] ;  /* 0x0000f20000047ab9 */ /* 0x000fe40000000a00 */
[----:B------:R-:W-:-:S02]  /*e2a0*/  IMAD.IADD R3, R3, 0x1, R7 ;  /* 0x0000000103037824 */ /* 0x000fc400078e0207 */
[----:B------:R-:W-:Y:S02]  /*e2b0*/  IMAD R0, R0, UR4, RZ ;  /* 0x0000000400007c24 */ /* 0x000fe4000f8e02ff */
[----:B------:R-:W-:-:S04]  /*e2c0*/  IMAD.WIDE.U32 R2, R5, UR4, R2 ;  /* 0x0000000405027c25 */ /* 0x000fc8000f8e0002 */
[----:B------:R-:W-:Y:S01]  /*e2d0*/  IMAD R7, R5, UR5, R0 ;  /* 0x0000000505077c24 */ /* 0x000fe2000f8e0200 */
[----:B------:R-:W-:Y:S02]  /*e2e0*/  ULDC.64 UR4, c[0x0][0x390] ;  /* 0x0000e40000047ab9 */ /* 0x000fe40000000a00 */
[----:B------:R-:W-:Y:S01]  /*e2f0*/  LEA R0, P0, R2, UR4, 0x1 ;  /* 0x0000000402007c11 */ /* 0x000fe2000f8008ff */
[----:B------:R-:W-:Y:S01]  /*e300*/  ULDC UR4, c[0x0][0x3b8] ;  /* 0x0000ee0000047ab9 */ /* 0x000fe20000000800 */
[----:B------:R-:W-:Y:S01]  /*e310*/  IMAD.IADD R3, R3, 0x1, R7 ;  /* 0x0000000103037824 */ /* 0x000fe200078e0207 */
[----:B------:R-:W-:Y:S02]  /*e320*/  ISETP.GE.AND P1, PT, R22, UR4, PT ;  /* 0x0000000416007c0c */ /* 0x000fe4000bf26270 */
[----:B------:R-:W-:Y:S02]  /*e330*/  ISETP.GE.AND P4, PT, R10, UR4, PT ;  /* 0x000000040a007c0c */ /* 0x000fe4000bf86270 */
[----:B------:R-:W-:-:S02]  /*e340*/  ISETP.GE.AND P5, PT, R8, UR4, PT ;  /* 0x0000000408007c0c */ /* 0x000fc4000bfa6270 */
[----:B------:R-:W-:Y:S02]  /*e350*/  LOP3.LUT R8, R22, 0xc0, RZ, 0xfc, !PT ;  /* 0x000000c016087812 */ /* 0x000fe400078efcff */
[----:B------:R-:W-:Y:S02]  /*e360*/  LEA.HI.X R4, R2, UR5, R3, 0x1, P0 ;  /* 0x0000000502047c11 */ /* 0x000fe400080f0c03 */
[----:B------:R-:W-:Y:S02]  /*e370*/  SEL R2, RZ, 0x1, P1 ;  /* 0x00000001ff027807 */ /* 0x000fe40000800000 */
[----:B------:R-:W-:Y:S02]  /*e380*/  SEL R3, RZ, 0x4, P4 ;  /* 0x00000004ff037807 */ /* 0x000fe40002000000 */
[----:B------:R-:W-:Y:S02]  /*e390*/  SEL R7, RZ, 0x2, P5 ;  /* 0x00000002ff077807 */ /* 0x000fe40002800000 */
[----:B------:R-:W-:-:S02]  /*e3a0*/  ISETP.GE.AND P2, PT, R35, UR4, PT ;  /* 0x0000000423007c0c */ /* 0x000fc4000bf46270 */
[----:B------:R-:W-:Y:S02]  /*e3b0*/  ISETP.GE.AND P3, PT, R8, UR4, PT ;  /* 0x0000000408007c0c */ /* 0x000fe4000bf66270 */
[----:B------:R-:W-:Y:S02]  /*e3c0*/  IADD3 R7, R3, R7, R2 ;  /* 0x0000000703077210 */ /* 0x000fe40007ffe002 */
[----:B------:R-:W-:Y:S02]  /*e3d0*/  ISETP.GE.AND P0, PT, R6, UR4, PT ;  /* 0x0000000406007c0c */ /* 0x000fe4000bf06270 */
[----:B------:R-:W-:Y:S02]  /*e3e0*/  @P1 LOP3.LUT R16, R16, 0x800, RZ, 0xfc, !PT ;  /* 0x0000080010101812 */ /* 0x000fe400078efcff */
[----:B------:R-:W-:Y:S02]  /*e3f0*/  SEL R2, RZ, 0x10, P2 ;  /* 0x00000010ff027807 */ /* 0x000fe40001000000 */
[----:B------:R-:W-:-:S02]  /*e400*/  SEL R3, RZ, 0x8, P3 ;  /* 0x00000008ff037807 */ /* 0x000fc40001800000 */
[----:B------:R-:W-:Y:S02]  /*e410*/  ISETP.GE.AND P1, PT, R34, UR4, PT ;  /* 0x0000000422007c0c */ /* 0x000fe4000bf26270 */
[----:B------:R-:W-:Y:S02]  /*e420*/  SEL R5, RZ, 0x40, P0 ;  /* 0x00000040ff057807 */ /* 0x000fe40000000000 */
[----:B------:R-:W-:Y:S02]  /*e430*/  IADD3 R3, R2, R7, R3 ;  /* 0x0000000702037210 */ /* 0x000fe40007ffe003 */
[----:B------:R-:W-:Y:S01]  /*e440*/  ISETP.GE.AND P0, PT, R37, UR4, PT ;  /* 0x0000000425007c0c */ /* 0x000fe2000bf06270 */
[----:B------:R-:W-:Y:S01]  /*e450*/  UMOV UR4, 0xffffffff ;  /* 0xffffffff00047882 */ /* 0x000fe20000000000 */
[----:B------:R-:W-:Y:S02]  /*e460*/  SEL R2, RZ, 0x20, P1 ;  /* 0x00000020ff027807 */ /* 0x000fe40000800000 */
[----:B------:R-:W-:-:S02]  /*e470*/  SEL R6, RZ, 0x80, P0 ;  /* 0x00000080ff067807 */ /* 0x000fc40000000000 */
[----:B------:R-:W-:-:S05]  /*e480*/  IADD3 R5, R5, R3, R2 ;  /* 0x0000000305057210 */ /* 0x000fca0007ffe002 */
[----:B------:R-:W-:Y:S01]  /*e490*/  IMAD.IADD R6, R5, 0x1, R6 ;  /* 0x0000000105067824 */ /* 0x000fe200078e0206 */
[----:B------:R-:W-:Y:S06]  /*e4a0*/  BRA.DIV UR4, `(.L_x_3431) ;  /* 0x0000002e04ec7947 */ /* 0x000fec000b800000 */
[----:B------:R-:W0:Y:S01]  /*e4b0*/  SHFL.IDX PT, R14, R0, RZ, 0x181f ;  /* 0x00181fff000e7589 */ /* 0x000e2200000e0000 */
[----:B------:R-:W-:Y:S02]  /*e4c0*/  LOP3.LUT P6, RZ, R16, 0x100, RZ, 0xc0, !PT ;  /* 0x0000010010ff7812 */ /* 0x000fe400078cc0ff */
[----:B------:R-:W-:Y:S01]  /*e4d0*/  P2R R8, PR, RZ, 0x20 ;  /* 0x00000020ff087803 */ /* 0x000fe20000000000 */
[----:B------:R-:W1:Y:S10]  /*e4e0*/  SHFL.IDX PT, R2, R4, RZ, 0x181f ;  /* 0x00181fff04027589 */ /* 0x000e7400000e0000 */
[----:B------:R-:W-:-:S02]  /*e4f0*/  @!P6 LEA R7, R24, UR42, 0x1 ;  /* 0x0000002a1807ec11 */ /* 0x000fc4000f8e08ff */
[----:B0-----:R-:W-:-:S05]  /*e500*/  @!P6 LEA R14, P0, R22, R14, 0x1 ;  /* 0x0000000e160ee211 */ /* 0x001fca00078008ff */
[----:B-1----:R-:W-:Y:S01]  /*e510*/  @!P6 IMAD.X R21, RZ, RZ, R2, P0 ;  /* 0x000000ffff15e224 */ /* 0x002fe200000e0602 */
[----:B------:R-:W-:Y:S02]  /*e520*/  LOP3.LUT P0, RZ, R16, 0x800, RZ, 0xc0, !PT ;  /* 0x0000080010ff7812 */ /* 0x000fe4000780c0ff */
[----:B------:R-:W-:Y:S01]  /*e530*/  @!P6 LOP3.LUT R2, R5, 0x40, RZ, 0xc0, !PT ;  /* 0x000000400502e812 */ /* 0x000fe200078ec0ff */
[----:B------:R-:W-:-:S03]  /*e540*/  @!P6 IMAD.MOV.U32 R3, RZ, RZ, R21 ;  /* 0x000000ffff03e224 */ /* 0x000fc600078e0015 */
[----:B------:R-:W-:Y:S01]  /*e550*/  @!P6 SHF.R.U32.HI R9, RZ, 0x2, R2 ;  /* 0x00000002ff09e819 */ /* 0x000fe20000011602 */
[----:B------:R-:W-:Y:S02]  /*e560*/  @!P6 IMAD.MOV.U32 R2, RZ, RZ, R14 ;  /* 0x000000ffff02e224 */ /* 0x000fe400078e000e */
[----:B------:R-:W0:Y:S04]  /*e570*/  SHFL.IDX PT, R14, R0, 0x1, 0x181f ;  /* 0x00381f00000e7f89 */ /* 0x000e2800000e0000 */
[----:B------:R-:W-:Y:S04]  /*e580*/  @!P6 LDGSTS.E.BYPASS.LTC128B.128 [R7+0x26400], desc[UR36][R2.64], !P0 ;  /* 0x264000000207efae */ /* 0x000fe8000c101d64 */
[----:B------:R-:W-:Y:S01]  /*e590*/  @!P6 LDGSTS.E.BYPASS.LTC128B.128 [R7+0x28400], desc[UR36][R2.64+0x80], !P5 ;  /* 0x284000800207efae */ /* 0x000fe2000e901d64 */
[----:B------:R-:W-:-:S13]  /*e5a0*/  LOP3.LUT P5, RZ, R16, 0x100, RZ, 0xc0, !PT ;  /* 0x0000010010ff7812 */ /* 0x000fda00078ac0ff */
[----:B------:R-:W-:Y:S01]  /*e5b0*/  @!P5 ISETP.NE.U32.AND P6, PT, R9, RZ, PT ;  /* 0x000000ff0900d20c */ /* 0x000fe20003fc5070 */
[----:B------:R-:W-:Y:S01]  /*e5c0*/  @!P5 LDGSTS.E.BYPASS.LTC128B.128 [R7+0x2a400], desc[UR36][R2.64+0x100], !P4 ;  /* 0x2a4001000207dfae */ /* 0x000fe2000e101d64 */
[----:B------:R-:W-:-:S03]  /*e5d0*/  @!P5 LOP3.LUT R9, R6, 0x80, RZ, 0xc0, !PT ;  /* 0x000000800609d812 */ /* 0x000fc600078ec0ff */
[----:B------:R-:W-:Y:S01]  /*e5e0*/  @!P5 LDGSTS.E.BYPASS.LTC128B.128 [R7+0x2c400], desc[UR36][R2.64+0x180], !P3 ;  /* 0x2c4001800207dfae */ /* 0x000fe2000d901d64 */
[----:B------:R-:W-:-:S03]  /*e5f0*/  @!P5 SHF.R.U32.HI R9, RZ, 0x3, R9 ;  /* 0x00000003ff09d819 */ /* 0x000fc60000011609 */
[----:B------:R-:W-:Y:S01]  /*e600*/  @!P5 LDGSTS.E.BYPASS.LTC128B.128 [R7+0x2e400], desc[UR36][R2.64+0x200], !P2 ;  /* 0x2e4002000207dfae */ /* 0x000fe2000d101d64 */
[----:B------:R-:W-:-:S03]  /*e610*/  @!P5 ISETP.NE.U32.AND P0, PT, R9, RZ, PT ;  /* 0x000000ff0900d20c */ /* 0x000fc60003f05070 */
[----:B------:R-:W1:Y:S04]  /*e620*/  SHFL.IDX PT, R9, R4, 0x1, 0x181f ;  /* 0x00381f0004097f89 */ /* 0x000e6800000e0000 */
[----:B------:R-:W-:Y:S04]  /*e630*/  @!P5 LDGSTS.E.BYPASS.LTC128B.128 [R7+0x30400], desc[UR36][R2.64+0x280], !P1 ;  /* 0x304002800207dfae */ /* 0x000fe8000c901d64 */
[----:B------:R-:W-:Y:S01]  /*e640*/  @!P5 LDGSTS.E.BYPASS.LTC128B.128 [R7+0x32400], desc[UR36][R2.64+0x300], P6 ;  /* 0x324003000207dfae */ /* 0x000fe2000b101d64 */
[----:B------:R-:W-:-:S03]  /*e650*/  LOP3.LUT P6, RZ, R16, 0x80, RZ, 0xc0, !PT ;  /* 0x0000008010ff7812 */ /* 0x000fc600078cc0ff */
[----:B------:R2:W-:Y:S01]  /*e660*/  @!P5 LDGSTS.E.BYPASS.LTC128B.128 [R7+0x34400], desc[UR36][R2.64+0x380], P0 ;  /* 0x344003800207dfae */ /* 0x0005e20008101d64 */
[----:B------:R-:W-:-:S04]  /*e670*/  ISETP.NE.AND P5, PT, R8, RZ, PT ;  /* 0x000000ff0800720c */ /* 0x000fc80003fa5270 */
[----:B------:R-:W-:-:S05]  /*e680*/  P2R R10, PR, RZ, 0x20 ;  /* 0x00000020ff0a7803 */ /* 0x000fca0000000000 */
[----:B0-----:R-:W-:Y:S02]  /*e690*/  @!P6 LEA R14, P0, R22, R14, 0x1 ;  /* 0x0000000e160ee211 */ /* 0x001fe400078008ff */
[----:B------:R-:W-:-:S03]  /*e6a0*/  @!P6 LOP3.LUT R20, R5, 0x40, RZ, 0xc0, !PT ;  /* 0x000000400514e812 */ /* 0x000fc600078ec0ff */
[----:B-1----:R-:W-:Y:S01]  /*e6b0*/  @!P6 IMAD.X R21, RZ, RZ, R9, P0 ;  /* 0x000000ffff15e224 */ /* 0x002fe200000e0609 */
[----:B------:R-:W-:Y:S01]  /*e6c0*/  LOP3.LUT P0, RZ, R16, 0x800, RZ, 0xc0, !PT ;  /* 0x0000080010ff7812 */ /* 0x000fe2000780c0ff */
[----:B--2---:R-:W-:Y:S01]  /*e6d0*/  @!P6 IMAD.MOV.U32 R2, RZ, RZ, R14 ;  /* 0x000000ffff02e224 */ /* 0x004fe200078e000e */
[----:B------:R-:W-:Y:S01]  /*e6e0*/  @!P6 LEA R9, R24, UR42, 0x1 ;  /* 0x0000002a1809ec11 */ /* 0x000fe2000f8e08ff */
[----:B------:R-:W-:Y:S01]  /*e6f0*/  @!P6 IMAD.MOV.U32 R3, RZ, RZ, R21 ;  /* 0x000000ffff03e224 */ /* 0x000fe200078e0015 */
[----:B------:R-:W-:Y:S01]  /*e700*/  @!P6 SHF.R.U32.HI R20, RZ, 0x2, R20 ;  /* 0x00000002ff14e819 */ /* 0x000fe20000011614 */
[----:B------:R-:W0:Y:S08]  /*e710*/  SHFL.IDX PT, R14, R0, 0x2, 0x181f ;  /* 0x00581f00000e7f89 */ /* 0x000e3000000e0000 */
[----:B------:R-:W-:Y:S04]  /*e720*/  @!P6 LDGSTS.E.BYPASS.LTC128B.128 [R9+0x26c00], desc[UR36][R2.64], !P0 ;  /* 0x26c000000209efae */ /* 0x000fe8000c101d64 */
[----:B------:R-:W-:Y:S01]  /*e730*/  @!P6 LDGSTS.E.BYPASS.LTC128B.128 [R9+0x28c00], desc[UR36][R2.64+0x80], !P5 ;  /* 0x28c000800209efae */ /* 0x000fe2000e901d64 */
[----:B------:R-:W-:-:S04]  /*e740*/  LOP3.LUT P5, RZ, R16, 0x40, RZ, 0xc0, !PT ;  /* 0x0000004010ff7812 */ /* 0x000fc800078ac0ff */
[----:B------:R-:W-:Y:S02]  /*e750*/  P2R R8, PR, RZ, 0x20 ;  /* 0x00000020ff087803 */ /* 0x000fe40000000000 */
[----:B------:R-:W-:-:S13]  /*e760*/  LOP3.LUT P5, RZ, R16, 0x80, RZ, 0xc0, !PT ;  /* 0x0000008010ff7812 */ /* 0x000fda00078ac0ff */
[----:B------:R-:W-:Y:S01]  /*e770*/  @!P5 LOP3.LUT R7, R6, 0x80, RZ, 0xc0, !PT ;  /* 0x000000800607d812 */ /* 0x000fe200078ec0ff */
[----:B------:R-:W-:Y:S01]  /*e780*/  @!P5 LDGSTS.E.BYPASS.LTC128B.128 [R9+0x2ac00], desc[UR36][R2.64+0x100], !P4 ;  /* 0x2ac001000209dfae */ /* 0x000fe2000e101d64 */
[----:B------:R-:W-:Y:S02]  /*e790*/  @!P5 ISETP.NE.U32.AND P6, PT, R20, RZ, PT ;  /* 0x000000ff1400d20c */ /* 0x000fe40003fc5070 */
[----:B------:R-:W-:Y:S01]  /*e7a0*/  @!P5 SHF.R.U32.HI R7, RZ, 0x3, R7 ;  /* 0x00000003ff07d819 */ /* 0x000fe20000011607 */
[----:B------:R-:W-:Y:S03]  /*e7b0*/  @!P5 LDGSTS.E.BYPASS.LTC128B.128 [R9+0x2cc00], desc[UR36][R2.64+0x180], !P3 ;  /* 0x2cc001800209dfae */ /* 0x000fe6000d901d64 */
[----:B------:R-:W-:Y:S01]  /*e7c0*/  @!P5 ISETP.NE.U32.AND P0, PT, R7, RZ, PT ;  /* 0x000000ff0700d20c */ /* 0x000fe20003f05070 */
[----:B------:R-:W-:Y:S04]  /*e7d0*/  @!P5 LDGSTS.E.BYPASS.LTC128B.128 [R9+0x2ec00], desc[UR36][R2.64+0x200], !P2 ;  /* 0x2ec002000209dfae */ /* 0x000fe8000d101d64 */
[----:B------:R-:W1:Y:S04]  /*e7e0*/  SHFL.IDX PT, R7, R4, 0x2, 0x181f ;  /* 0x00581f0004077f89 */ /* 0x000e6800000e0000 */
[----:B------:R-:W-:Y:S04]  /*e7f0*/  @!P5 LDGSTS.E.BYPASS.LTC128B.128 [R9+0x30c00], desc[UR36][R2.64+0x280], !P1 ;  /* 0x30c002800209dfae */ /* 0x000fe8000c901d64 */
[----:B------:R-:W-:Y:S01]  /*e800*/  @!P5 LDGSTS.E.BYPASS.LTC128B.128 [R9+0x32c00], desc[UR36][R2.64+0x300], P6 ;  /* 0x32c003000209dfae */ /* 0x000fe2000b101d64 */
[----:B------:R-:W-:-:S03]  /*e810*/  LOP3.LUT P6, RZ, R16, 0x800, RZ, 0xc0, !PT ;  /* 0x0000080010ff7812 */ /* 0x000fc600078cc0ff */
[----:B------:R2:W-:Y:S01]  /*e820*/  @!P5 LDGSTS.E.BYPASS.LTC128B.128 [R9+0x34c00], desc[UR36][R2.64+0x380], P0 ;  /* 0x34c003800209dfae */ /* 0x0005e20008101d64 */
[----:B------:R-:W-:-:S03]  /*e830*/  ISETP.NE.AND P5, PT, R8, RZ, PT ;  /* 0x000000ff0800720c */ /* 0x000fc60003fa5270 */
[----:B------:R-:W3:Y:S10]  /*e840*/  SHFL.IDX PT, R4, R4, 0x3, 0x181f ;  /* 0x00781f0004047f89 */ /* 0x000ef400000e0000 */
[----:B0-----:R-:W-:-:S05]  /*e850*/  @!P5 LEA R14, P0, R22, R14, 0x1 ;  /* 0x0000000e160ed211 */ /* 0x001fca00078008ff */
[----:B-1----:R-:W-:Y:S01]  /*e860*/  @!P5 IMAD.X R7, RZ, RZ, R7, P0 ;  /* 0x000000ffff07d224 */ /* 0x002fe200000e0607 */
[----:B------:R-:W-:Y:S02]  /*e870*/  LOP3.LUT P0, RZ, R16, 0x40, RZ, 0xc0, !PT ;  /* 0x0000004010ff7812 */ /* 0x000fe4000780c0ff */
[----:B------:R-:W-:-:S11]  /*e880*/  ISETP.NE.AND P5, PT, R10, RZ, PT ;  /* 0x000000ff0a00720c */ /* 0x000fd60003fa5270 */
[----:B------:R-:W-:Y:S01]  /*e890*/  @!P0 LOP3.LUT R20, R5, 0x40, RZ, 0xc0, !PT ;  /* 0x0000004005148812 */ /* 0x000fe200078ec0ff */
[----:B--2---:R-:W-:Y:S01]  /*e8a0*/  @!P0 IMAD.MOV.U32 R2, RZ, RZ, R14 ;  /* 0x000000ffff028224 */ /* 0x004fe200078e000e */
[----:B------:R-:W-:Y:S01]  /*e8b0*/  @!P0 LEA R21, R24, UR42, 0x1 ;  /* 0x0000002a18158c11 */ /* 0x000fe2000f8e08ff */
[----:B------:R-:W-:Y:S01]  /*e8c0*/  @!P0 IMAD.MOV.U32 R3, RZ, RZ, R7 ;  /* 0x000000ffff038224 */ /* 0x000fe200078e0007 */
[----:B------:R-:W-:Y:S01]  /*e8d0*/  @!P0 SHF.R.U32.HI R20, RZ, 0x2, R20 ;  /* 0x00000002ff148819 */ /* 0x000fe20000011614 */
[----:B------:R0:W1:Y:S04]  /*e8e0*/  SHFL.IDX PT, R14, R0, 0x3, 0x181f ;  /* 0x00781f00000e7f89 */ /* 0x00006800000e0000 */
[----:B------:R0:W-:Y:S01]  /*e8f0*/  @!P0 LDGSTS.E.BYPASS.LTC128B.128 [R21+0x27400], desc[UR36][R2.64], !P6 ;  /* 0x2740000002158fae */ /* 0x0001e2000f101d64 */
[----:B------:R-:W-:-:S03]  /*e900*/  @!P0 ISETP.NE.U32.AND P6, PT, R20, RZ, PT ;  /* 0x000000ff1400820c */ /* 0x000fc60003fc5070 */
[----:B------:R0:W-:Y:S04]  /*e910*/  @!P0 LDGSTS.E.BYPASS.LTC128B.128 [R21+0x29400], desc[UR36][R2.64+0x80], !P5 ;  /* 0x2940008002158fae */ /* 0x0001e8000e901d64 */
[----:B------:R0:W-:Y:S04]  /*e920*/  @!P0 LDGSTS.E.BYPASS.LTC128B.128 [R21+0x2b400], desc[UR36][R2.64+0x100], !P4 ;  /* 0x2b40010002158fae */ /* 0x0001e8000e101d64 */
[----:B------:R0:W-:Y:S04]  /*e930*/  @!P0 LDGSTS.E.BYPASS.LTC128B.128 [R21+0x2d400], desc[UR36][R2.64+0x180], !P3 ;  /* 0x2d40018002158fae */ /* 0x0001e8000d901d64 */
[----:B------:R0:W-:Y:S04]  /*e940*/  @!P0 LDGSTS.E.BYPASS.LTC128B.128 [R21+0x2f400], desc[UR36][R2.64+0x200], !P2 ;  /* 0x2f40020002158fae */ /* 0x0001e8000d101d64 */
[----:B------:R0:W-:Y:S04]  /*e950*/  @!P0 LDGSTS.E.BYPASS.LTC128B.128 [R21+0x31400], desc[UR36][R2.64+0x280], !P1 ;  /* 0x3140028002158fae */ /* 0x0001e8000c901d64 */
[----:B------:R0:W-:Y:S01]  /*e960*/  @!P0 LDGSTS.E.BYPASS.LTC128B.128 [R21+0x33400], desc[UR36][R2.64+0x300], P6 ;  /* 0x3340030002158fae */ /* 0x0001e2000b101d64 */
[----:B------:R-:W-:-:S13]  /*e970*/  LOP3.LUT P6, RZ, R16, 0x40, RZ, 0xc0, !PT ;  /* 0x0000004010ff7812 */ /* 0x000fda00078cc0ff */
[----:B------:R-:W-:-:S04]  /*e980*/  @!P6 LOP3.LUT R9, R6, 0x80, RZ, 0xc0, !PT ;  /* 0x000000800609e812 */ /* 0x000fc800078ec0ff */
[----:B------:R-:W-:-:S04]  /*e990*/  @!P6 SHF.R.U32.HI R9, RZ, 0x3, R9 ;  /* 0x00000003ff09e819 */ /* 0x000fc80000011609 */
[----:B------:R-:W-:-:S13]  /*e9a0*/  @!P6 ISETP.NE.U32.AND P0, PT, R9, RZ, PT ;  /* 0x000000ff0900e20c */ /* 0x000fda0003f05070 */
[----:B-1-3--:R0:W-:Y:S02]  /*e9b0*/  @!P6 LDGSTS.E.BYPASS.LTC128B.128 [R21+0x35400], desc[UR36][R2.64+0x380], P0 ;  /* 0x354003800215efae */ /* 0x00a1e40008101d64 */
.L_x_3499:
[----:B------:R-:W-:Y:S01]  /*e9c0*/  LOP3.LUT P0, RZ, R16, 0x2000, RZ, 0xc0, !PT ;  /* 0x0000200010ff7812 */ /* 0x000fe2000780c0ff */
[----:B------:R-:W-:-:S12]  /*e9d0*/  BSSY B0, `(.L_x_3432) ;  /* 0x0000017000007945 */ /* 0x000fd80003800000 */
[----:B------:R-:W-:Y:S05]  /*e9e0*/  @P0 BRA `(.L_x_3433) ;  /* 0x0000000000540947 */ /* 0x000fea0003800000 */
[----:B------:R-:W-:Y:S02]  /*e9f0*/  LOP3.LUT R5, R5, 0x40, RZ, 0xc0, !PT ;  /* 0x0000004005057812 */ /* 0x000fe400078ec0ff */
[----:B------:R-:W-:Y:S02]  /*ea00*/  LOP3.LUT P6, RZ, R16, 0x800, RZ, 0xc0, !PT ;  /* 0x0000080010ff7812 */ /* 0x000fe400078cc0ff */
[----:B0-----:R-:W-:Y:S02]  /*ea10*/  LEA R2, P0, R22, R14, 0x1 ;  /* 0x0000000e16027211 */ /* 0x001fe400078008ff */
[----:B------:R-:W-:Y:S02]  /*ea20*/  SHF.R.U32.HI R5, RZ, 0x2, R5 ;  /* 0x00000002ff057819 */ /* 0x000fe40000011605 */
[----:B------:R-:W-:Y:S01]  /*ea30*/  LEA R7, R24, UR42, 0x1 ;  /* 0x0000002a18077c11 */ /* 0x000fe2000f8e08ff */
[----:B------:R-:W-:Y:S01]  /*ea40*/  IMAD.X R3, RZ, RZ, R4, P0 ;  /* 0x000000ffff037224 */ /* 0x000fe200000e0604 */
[----:B------:R-:W-:-:S02]  /*ea50*/  ISETP.NE.U32.AND P0, PT, R5, RZ, PT ;  /* 0x000000ff0500720c */ /* 0x000fc40003f05070 */
[----:B------:R-:W-:-:S03]  /*ea60*/  LOP3.LUT R6, R6, 0x80, RZ, 0xc0, !PT ;  /* 0x0000008006067812 */ /* 0x000fc600078ec0ff */
[----:B------:R-:W-:Y:S01]  /*ea70*/  @!PT LDS RZ, [RZ] ;  /* 0x00000000fffff984 */ /* 0x000fe20000000800 */
[----:B------:R-:W-:Y:S01]  /*ea80*/  @!PT LDS RZ, [RZ] ;  /* 0x00000000fffff984 */ /* 0x000fe20000000800 */
[----:B------:R-:W-:Y:S01]  /*ea90*/  @!PT LDS RZ, [RZ] ;  /* 0x00000000fffff984 */ /* 0x000fe20000000800 */
[----:B------:R1:W-:Y:S01]  /*eaa0*/  LDGSTS.E.BYPASS.LTC128B.128 [R7+0x27c00], desc[UR36][R2.64], !P6 ;  /* 0x27c0000002077fae */ /* 0x0003e2000f101d64 */
[----:B------:R-:W-:-:S03]  /*eab0*/  SHF.R.U32.HI R6, RZ, 0x3, R6 ;  /* 0x00000003ff067819 */ /* 0x000fc60000011606 */
[----:B------:R1:W-:Y:S04]  /*eac0*/  LDGSTS.E.BYPASS.LTC128B.128 [R7+0x29c00], desc[UR36][R2.64+0x80], !P5 ;  /* 0x29c0008002077fae */ /* 0x0003e8000e901d64 */
[----:B------:R1:W-:Y:S04]  /*ead0*/  LDGSTS.E.BYPASS.LTC128B.128 [R7+0x2bc00], desc[UR36][R2.64+0x100], !P4 ;  /* 0x2bc0010002077fae */ /* 0x0003e8000e101d64 */
[----:B------:R1:W-:Y:S04]  /*eae0*/  LDGSTS.E.BYPASS.LTC128B.128 [R7+0x2dc00], desc[UR36][R2.64+0x180], !P3 ;  /* 0x2dc0018002077fae */ /* 0x0003e8000d901d64 */
[----:B------:R1:W-:Y:S04]  /*eaf0*/  LDGSTS.E.BYPASS.LTC128B.128 [R7+0x2fc00], desc[UR36][R2.64+0x200], !P2 ;  /* 0x2fc0020002077fae */ /* 0x0003e8000d101d64 */
[----:B------:R1:W-:Y:S04]  /*eb00*/  LDGSTS.E.BYPASS.LTC128B.128 [R7+0x31c00], desc[UR36][R2.64+0x280], !P1 ;  /* 0x31c0028002077fae */ /* 0x0003e8000c901d64 */
[----:B------:R1:W-:Y:S01]  /*eb10*/  LDGSTS.E.BYPASS.LTC128B.128 [R7+0x33c00], desc[UR36][R2.64+0x300], P0 ;  /* 0x33c0030002077fae */ /* 0x0003e20008101d64 */
[----:B------:R-:W-:-:S13]  /*eb20*/  ISETP.NE.U32.AND P0, PT, R6, RZ, PT ;  /* 0x000000ff0600720c */ /* 0x000fda0003f05070 */
[----:B------:R1:W-:Y:S02]  /*eb30*/  LDGSTS.E.BYPASS.LTC128B.128 [R7+0x35c00], desc[UR36][R2.64+0x380], P0 ;  /* 0x35c0038002077fae */ /* 0x0003e40008101d64 */
.L_x_3433:
[----:B------:R-:W-:Y:S05]  /*eb40*/  BSYNC B0 ;  /* 0x0000000000007941 */ /* 0x000fea0003800000 */
.L_x_3432:
[----:B------:R-:W-:Y:S01]  /*eb50*/  NOP ;  /* 0x0000000000007918 */ /* 0x000fe20000000000 */
[----:B------:R-:W-:Y:S01]  /*eb60*/  SYNCS.ARRIVE.TRANS64.RED.A0T1 RZ, [UR42+0x38810], RZ ;  /* 0x038810ffffff79a7 */ /* 0x000fe2000820042a */
[----:B0-----:R-:W-:Y:S01]  /*eb70*/  MOV R0, 0x1 ;  /* 0x0000000100007802 */ /* 0x001fe20000000f00 */
[----:B------:R-:W-:Y:S03]  /*eb80*/  ARRIVES.LDGSTSBAR.64.TRANSCNT [UR42+0x38810] ;  /* 0x03881000ff0079b0 */ /* 0x000fe60008000aaa */
[----:B------:R-:W-:Y:S01]  /*eb90*/  SHF.L.U32 R0, R0, 0x1f, RZ ;  /* 0x0000001f00007819 */ /* 0x000fe200000006ff */
[----:B------:R-:W-:Y:S01]  /*eba0*/  NOP ;  /* 0x0000000000007918 */ /* 0x000fe20000000000 */
[----:B------:R-:W-:Y:S02]  /*ebb0*/  SYNCS.ARRIVE.TRANS64.A1T0 RZ, [UR42+0x38810], RZ ;  /* 0x038810ffffff79a7 */ /* 0x000fe4000810002a */
[----:B------:R-:W0:Y:S02]  /*ebc0*/  SYNCS.PHASECHK.TRANS64.TRYWAIT P0, [UR42+0x38820], R0 ;  /* 0x03882000ff0075a7 */ /* 0x000e24000800016a */
[----:B0-----:R-:W-:Y:S05]  /*ebd0*/  @!P0 BRA `(.L_x_3434) ;  /* 0x0000003000608947 */ /* 0x001fea0003800000 */
.L_x_3500:
[----:B------:R-:W-:-:S13]  /*ebe0*/  LOP3.LUT P0, RZ, R16, 0x400, RZ, 0xc0, !PT ;  /* 0x0000040010ff7812 */ /* 0x000fda000780c0ff */
[----:B------:R-:W-:Y:S05]  /*ebf0*/  @!P0 BRA `(.L_x_3435) ;  /* 0x0000000000048947 */ /* 0x000fea0003800000 */
[----:B------:R-:W-:Y:S01]  /*ec00*/  BPT.TRAP 0x1 ;  /* 0x000000040000795c */ /* 0x000fe20000300000 */
.L_x_3435:
[----:B------:R-:W2:Y:S02]  /*ec10*/  SYNCS.PHASECHK.TRANS64.TRYWAIT P0, [UR42+0x38860], R0 ;  /* 0x03886000ff0075a7 */ /* 0x000ea4000800016a */
[----:B--2---:R-:W-:Y:S05]  /*ec20*/  @!P0 BRA `(.L_x_3436) ;  /* 0x0000003000648947 */ /* 0x004fea0003800000 */
.L_x_3501:
[----:B------:R-:W-:Y:S01]  /*ec30*/  ULDC.64 UR4, c[0x0][0x328] ;  /* 0x0000ca0000047ab9 */ /* 0x000fe20000000a00 */
[----:B------:R-:W-:Y:S01]  /*ec40*/  ULDC.64 UR6, c[0x0][0x338] ;  /* 0x0000ce0000067ab9 */ /* 0x000fe20000000a00 */
[----:B------:R-:W-:Y:S02]  /*ec50*/  IMAD R30, R30, UR4, RZ ;  /* 0x000000041e1e7c24 */ /* 0x000fe4000f8e02ff */
[----:B01----:R-:W-:Y:S01]  /*ec60*/  IMAD.WIDE.U32 R2, R19, UR4, RZ ;  /* 0x0000000413027c25 */ /* 0x003fe2000f8e00ff */
        /* <DEDUP_REMOVED lines=8> */
[----:B------:R-:W-:-:S02]  /*ecf0*/  IMAD.IADD R3, R3, 0x1, R5 ;  /* 0x0000000103037824 */ /* 0x000fc400078e0205 */
[----:B------:R-:W-:Y:S01]  /*ed00*/  IMAD.U32 R5, RZ, RZ, UR6 ;  /* 0x00000006ff057e24 */ /* 0x000fe2000f8e00ff */
        /* <DEDUP_REMOVED lines=49> */
[----:B------:R-:W1:Y:S02]  /*f020*/  SHFL.IDX PT, R14, R6, 0x2, 0x181f ;  /* 0x00581f00060e7f89 */ /* 0x000e6400000e0000 */
[----:B------:R-:W-:Y:S01]  /*f030*/  IMAD.X R5, RZ, RZ, R5, P6 ;  /* 0x000000ffff057224 */ /* 0x000fe200030e0605 */
        /* <DEDUP_REMOVED lines=40> */
.L_x_3511:
        /* <DEDUP_REMOVED lines=27> */
[----:B------:R-:W-:-:S13]  /*f470*/  LOP3.LUT P6, RZ, R16, 0x400, RZ, 0xc0, !PT ;  /* 0x0000040010ff7812 */ /* 0x000fda00078cc0ff */
[----:B0-----:R-:W-:Y:S05]  /*f480*/  @!P6 BRA `(.L_x_3438) ;  /* 0x000000000004e947 */ /* 0x001fea0003800000 */
[----:B------:R-:W-:Y:S01]  /*f490*/  BPT.TRAP 0x1 ;  /* 0x000000040000795c */ /* 0x000fe20000300000 */
.L_x_3438:
[----:B------:R-:W-:Y:S01]  /*f4a0*/  VIADD R28, R28, 0xfffffffe ;  /* 0xfffffffe1c1c7836 */ /* 0x000fe20000000000 */
[----:B------:R-:W-:Y:S01]  /*f4b0*/  SYNCS.ARRIVE.TRANS64.A1T0 RZ, [UR42+0x38850], RZ ;  /* 0x038850ffffff79a7 */ /* 0x000fe2000810002a */
[----:B------:R-:W-:Y:S01]  /*f4c0*/  BSSY B0, `(.L_x_3418) ;  /* 0x00000f7000007945 */ /* 0x000fe20003800000 */
[----:B------:R-:W-:Y:S02]  /*f4d0*/  IMAD.MOV.U32 R8, RZ, RZ, 0x1 ;  /* 0x00000001ff087424 */ /* 0x000fe400078e00ff */
[----:B------:R-:W-:Y:S01]  /*f4e0*/  ISETP.GE.AND P0, PT, R28, UR45, PT ;  /* 0x0000002d1c007c0c */ /* 0x000fe2000bf06270 */
[----:B------:R-:W-:-:S12]  /*f4f0*/  IMAD.MOV.U32 R21, RZ, RZ, 0x1 ;  /* 0x00000001ff157424 */ /* 0x000fd800078e00ff */
[----:B------:R-:W-:Y:S05]  /*f500*/  @!P0 BRA `(.L_x_3439) ;  /* 0x0000000c00c88947 */ /* 0x000fea0003800000 */
[----:B------:R-:W0:Y:S01]  /*f510*/  S2R R5, SR_TID.X ;  /* 0x0000000000057919 */ /* 0x000e220000002100 */
[----:B------:R-:W-:Y:S01]  /*f520*/  UIADD3 UR4, UR44, 0x1, URZ ;  /* 0x000000012c047890 */ /* 0x000fe2000fffe03f */
[----:B------:R-:W-:Y:S01]  /*f530*/  LOP3.LUT R3, RZ, UR40, RZ, 0x33, !PT ;  /* 0x00000028ff037c12 */ /* 0x000fe2000f8e33ff */
[----:B------:R-:W-:Y:S01]  /*f540*/  IMAD.MOV.U32 R21, RZ, RZ, 0x1 ;  /* 0x00000001ff157424 */ /* 0x000fe200078e00ff */
[----:B------:R-:W1:Y:S01]  /*f550*/  S2R R6, SR_TID.X ;  /* 0x0000000000067919 */ /* 0x000e620000002100 */
[----:B------:R-:W-:Y:S01]  /*f560*/  UIMAD UR4, UR4, UR38, URZ ;  /* 0x00000026040472a4 */ /* 0x000fe2000f8e023f */
[----:B------:R-:W-:Y:S02]  /*f570*/  LOP3.LUT R30, R33, 0x40, RZ, 0xc0, !PT ;  /* 0x00000040211e7812 */ /* 0x000fe400078ec0ff */
[----:B------:R-:W-:Y:S02]  /*f580*/  LOP3.LUT R28, R17, 0x80, RZ, 0xc0, !PT ;  /* 0x00000080111c7812 */ /* 0x000fe400078ec0ff */
[----:B------:R-:W-:-:S02]  /*f590*/  MOV R8, 0x1 ;  /* 0x0000000100087802 */ /* 0x000fc40000000f00 */
[----:B------:R-:W-:Y:S02]  /*f5a0*/  LOP3.LUT R2, RZ, UR4, RZ, 0x33, !PT ;  /* 0x00000004ff027c12 */ /* 0x000fe4000f8e33ff */
[----:B------:R-:W-:Y:S02]  /*f5b0*/  SHF.R.U32.HI R30, RZ, 0x2, R30 ;  /* 0x00000002ff1e7819 */ /* 0x000fe4000001161e */
[----:B------:R-:W-:Y:S02]  /*f5c0*/  VIMNMX R2, R2, R3, !PT ;  /* 0x0000000302027248 */ /* 0x000fe40007fe0100 */
[----:B------:R-:W-:Y:S02]  /*f5d0*/  SHF.R.U32.HI R28, RZ, 0x3, R28 ;  /* 0x00000003ff1c7819 */ /* 0x000fe4000001161c */
[----:B------:R-:W-:Y:S01]  /*f5e0*/  IADD3 R22, -R2, -0x2, RZ ;  /* 0xfffffffe02167810 */ /* 0x000fe20007ffe1ff */
[----:B0-----:R-:W-:Y:S01]  /*f5f0*/  IMAD.SHL.U32 R5, R5, 0x10, RZ ;  /* 0x0000001005057824 */ /* 0x001fe200078e00ff */
[----:B-1----:R-:W-:-:S04]  /*f600*/  LOP3.LUT R6, R6, 0x7f, RZ, 0xc0, !PT ;  /* 0x0000007f06067812 */ /* 0x002fc800078ec0ff */
[----:B------:R-:W-:Y:S02]  /*f610*/  LOP3.LUT R5, R5, 0x70, RZ, 0xc0, !PT ;  /* 0x0000007005057812 */ /* 0x000fe400078ec0ff */
[----:B------:R-:W-:-:S04]  /*f620*/  SHF.R.U32.HI R6, RZ, 0x3, R6 ;  /* 0x00000003ff067819 */ /* 0x000fc80000011606 */
[----:B------:R-:W-:-:S05]  /*f630*/  IADD3 R29, R5, R29, R6 ;  /* 0x0000001d051d7210 */ /* 0x000fca0007ffe006 */
[----:B------:R-:W-:-:S04]  /*f640*/  VIADD R29, R29, 0xffffff40 ;  /* 0xffffff401d1d7836 */ /* 0x000fc80000000000 */
[----:B------:R-:W-:-:S07]  /*f650*/  IMAD R9, R2, -0x40, R29 ;  /* 0xffffffc002097824 */ /* 0x000fce00078e021d */
.L_x_3454:
        /* <DEDUP_REMOVED lines=12> */
[--C-:B------:R-:W-:Y:S01]  /*f720*/  SHF.R.S32.HI R3, RZ, 0x1f, R7.reuse ;  /* 0x0000001fff037819 */ /* 0x100fe20000011407 */
[----:B------:R-:W-:Y:S02]  /*f730*/  IMAD R4, R32, UR4, RZ ;  /* 0x0000000420047c24 */ /* 0x000fe4000f8e02ff */
[----:B------:R-:W-:Y:S02]  /*f740*/  IMAD.MOV.U32 R2, RZ, RZ, R7 ;  /* 0x000000ffff027224 */ /* 0x000fe400078e0007 */
[C---:B------:R-:W-:Y:S02]  /*f750*/  IMAD R5, R25.reuse, UR5, R4 ;  /* 0x0000000519057c24 */ /* 0x040fe4000f8e0204 */
[----:B------:R-:W-:Y:S01]  /*f760*/  IMAD.WIDE.U32 R2, R25, UR4, R2 ;  /* 0x0000000419027c25 */ /* 0x000fe2000f8e0002 */
[----:B------:R-:W-:-:S03]  /*f770*/  ULDC.64 UR4, c[0x0][0x418] ;  /* 0x0001060000047ab9 */ /* 0x000fc60000000a00 */
[----:B------:R-:W-:Y:S01]  /*f780*/  IMAD.IADD R3, R5, 0x1, R3 ;  /* 0x0000000105037824 */ /* 0x000fe200078e0203 */
[----:B------:R-:W-:-:S04]  /*f790*/  LEA R4, P0, R2, UR4, 0x2 ;  /* 0x0000000402047c11 */ /* 0x000fc8000f8010ff */
[----:B------:R-:W-:-:S05]  /*f7a0*/  LEA.HI.X R5, R2, UR5, R3, 0x2, P0 ;  /* 0x0000000502057c11 */ /* 0x000fca00080f1403 */
[----:B------:R0:W5:Y:S04]  /*f7b0*/  LDG.E R6, desc[UR36][R4.64] ;  /* 0x0000002404067981 */ /* 0x000168000c1e1900 */
.L_x_3441:
[----:B------:R-:W-:Y:S05]  /*f7c0*/  BSYNC B1 ;  /* 0x0000000000017941 */ /* 0x000fea0003800000 */
.L_x_3440:
[----:B------:R-:W-:-:S13]  /*f7d0*/  LOP3.LUT P0, RZ, R16, 0x400, RZ, 0xc0, !PT ;  /* 0x0000040010ff7812 */ /* 0x000fda000780c0ff */
[----:B------:R-:W-:Y:S05]  /*f7e0*/  @!P0 BRA `(.L_x_3442) ;  /* 0x0000000000048947 */ /* 0x000fea0003800000 */
[----:B------:R-:W-:Y:S01]  /*f7f0*/  BPT.TRAP 0x1 ;  /* 0x000000040000795c */ /* 0x000fe20000300000 */
.L_x_3442:
[----:B------:R-:W-:Y:S01]  /*f800*/  LEA R10, R8, UR42, 0x3 ;  /* 0x0000002a080a7c11 */ /* 0x000fe2000f8e18ff */
[----:B------:R-:W-:Y:S01]  /*f810*/  BSSY B1, `(.L_x_3443) ;  /* 0x0000004000017945 */ /* 0x000fe20003800000 */
[----:B------:R-:W-:-:S04]  /*f820*/  SHF.L.U32 R20, R21, 0x1f, RZ ;  /* 0x0000001f15147819 */ /* 0x000fc800000006ff */
[----:B------:R-:W1:Y:S02]  /*f830*/  SYNCS.PHASECHK.TRANS64.TRYWAIT P0, [R10+URZ+0x38840], R20 ;  /* 0x038840140a0075a7 */ /* 0x000e64000800017f */
[----:B-1----:R-:W-:Y:S05]  /*f840*/  @!P0 BRA `(.L_x_3444) ;  /* 0x0000002c00848947 */ /* 0x002fea0003800000 */
.L_x_3512:
[----:B------:R-:W-:Y:S05]  /*f850*/  BSYNC B1 ;  /* 0x0000000000017941 */ /* 0x000fea0003800000 */
.L_x_3443:
        /* <DEDUP_REMOVED lines=31> */
[----:B------:R-:W2:Y:S04]  /*fa50*/  SHFL.IDX PT, R3, R29, RZ, 0x181f ;  /* 0x00181fff1d037589 */ /* 0x000ea800000e0000 */
[----:B------:R-:W-:Y:S01]  /*fa60*/  SHFL.IDX PT, R33, R29, 0x3, 0x181f ;  /* 0x00781f001d217f89 */ /* 0x000fe200000e0000 */
[----:B0-----:R-:W-:-:S03]  /*fa70*/  IADD3 R12, P0, R14, R0, RZ ;  /* 0x000000000e0c7210 */ /* 0x001fc60007f1e0ff */
[----:B------:R-:W0:Y:S02]  /*fa80*/  SHFL.IDX PT, R14, R26, 0x1, 0x181f ;  /* 0x00381f001a0e7f89 */ /* 0x000e2400000e0000 */
[----:B--2---:R-:W-:Y:S02]  /*fa90*/  IMAD.X R13, RZ, RZ, R3, P0 ;  /* 0x000000ffff0d7224 */ /* 0x004fe400000e0603 */
        /* <DEDUP_REMOVED lines=11> */
.L_x_3522:
[----:B0--3--:R-:W-:-:S05]  /*fb50*/  IADD3 R2, P0, R14, R0, RZ ;  /* 0x000000000e027210 */ /* 0x009fca0007f1e0ff */
[----:B------:R-:W-:Y:S01]  /*fb60*/  IMAD.X R3, RZ, RZ, R33, P0 ;  /* 0x000000ffff037224 */ /* 0x000fe200000e0621 */
[----:B------:R-:W-:-:S04]  /*fb70*/  PLOP3.LUT P0, PT, PT, PT, PT, 0x80, 0x0 ;  /* 0x000000000000781c */ /* 0x000fc80003f0f070 */
[----:B------:R-:W-:Y:S01]  /*fb80*/  @!PT LDS RZ, [RZ] ;  /* 0x00000000fffff984 */ /* 0x000fe20000000800 */
[----:B------:R-:W-:Y:S01]  /*fb90*/  @!PT LDS RZ, [RZ] ;  /* 0x00000000fffff984 */ /* 0x000fe20000000800 */
[----:B------:R-:W-:Y:S01]  /*fba0*/  @!PT LDS RZ, [RZ] ;  /* 0x00000000fffff984 */ /* 0x000fe20000000800 */
[----:B------:R0:W-:Y:S01]  /*fbb0*/  LDGSTS.E.BYPASS.LTC128B.128 [R27+0x23c00], desc[UR36][R2.64], !P1 ;  /* 0x23c00000021b7fae */ /* 0x0001e2000c901d64 */
[----:B------:R-:W-:-:S08]  /*fbc0*/  NOP ;  /* 0x0000000000007918 */ /* 0x000fd00000000000 */
.L_x_3446:
        /* <DEDUP_REMOVED lines=10> */
.L_x_3447:
[----:B------:R2:W-:Y:S01]  /*fc70*/  SYNCS.ARRIVE.TRANS64.A1T0 RZ, [R10+URZ+0x38830], RZ ;  /* 0x038830ff0aff79a7 */ /* 0x0005e2000810003f */
[----:B------:R-:W-:Y:S05]  /*fc80*/  @!P2 BRA `(.L_x_3448) ;  /* 0x000000000004a947 */ /* 0x000fea0003800000 */
[----:B------:R-:W-:Y:S01]  /*fc90*/  BPT.TRAP 0x1 ;  /* 0x000000040000795c */ /* 0x000fe20000300000 */
.L_x_3448:
[----:B------:R-:W3:Y:S01]  /*fca0*/  SYNCS.PHASECHK.TRANS64.TRYWAIT P0, [R10+URZ+0x38860], R20 ;  /* 0x038860140a0075a7 */ /* 0x000ee2000800017f */
[----:B------:R-:W-:Y:S04]  /*fcb0*/  BSSY B1, `(.L_x_3449) ;  /* 0x0000002000017945 */ /* 0x000fe80003800000 */
[----:B---3--:R-:W-:Y:S05]  /*fcc0*/  @!P0 BRA `(.L_x_3450) ;  /* 0x0000002c00848947 */ /* 0x008fea0003800000 */
.L_x_3523:
[----:B------:R-:W-:Y:S05]  /*fcd0*/  BSYNC B1 ;  /* 0x0000000000017941 */ /* 0x000fea0003800000 */
.L_x_3449:
        /* <DEDUP_REMOVED lines=14> */
[----:B------:R-:W-:-:S03]  /*fdc0*/  ULDC.64 UR6, c[0x0][0x330] ;  /* 0x0000cc0000067ab9 */ /* 0x000fc60000000a00 */
[----:B------:R-:W-:Y:S01]  /*fdd0*/  UIMAD UR4, UR4, UR6, URZ ;  /* 0x00000006040472a4 */ /* 0x000fe2000f8e023f */
[----:B------:R-:W-:Y:S02]  /*fde0*/  IMAD.IADD R3, R3, 0x1, R7 ;  /* 0x0000000103037824 */ /* 0x000fe400078e0207 */
[----:B------:R-:W-:Y:S01]  /*fdf0*/  IMAD.U32 R5, RZ, RZ, UR6 ;  /* 0x00000006ff057e24 */ /* 0x000fe2000f8e00ff */
[----:B------:R-:W-:-:S03]  /*fe00*/  UIMAD UR4, UR39, UR7, UR4 ;  /* 0x00000007270472a4 */ /* 0x000fc6000f8e0204 */
[----:B------:R-:W-:Y:S01]  /*fe10*/  IMAD.WIDE.U32 R2, R5, UR39, R2 ;  /* 0x0000002705027c25 */ /* 0x000fe2000f8e0002 */
[----:B------:R-:W-:-:S04]  /*fe20*/  ULDC.64 UR6, c[0x0][0x318] ;  /* 0x0000c60000067ab9 */ /* 0x000fc80000000a00 */
[----:B------:R-:W-:Y:S01]  /*fe30*/  IADD3 R19, R3, UR4, RZ ;  /* 0x0000000403137c10 */ /* 0x000fe2000fffe0ff */
[----:B------:R-:W-:Y:S01]  /*fe40*/  UMOV UR4, 0xffffffff ;  /* 0xffffffff00047882 */ /* 0x000fe20000000000 */
[----:B------:R-:W-:-:S04]  /*fe50*/  LEA R18, P0, R2, UR6, 0x1 ;  /* 0x0000000602127c11 */ /* 0x000fc8000f8008ff */
        /* <DEDUP_REMOVED lines=22> */
[----:B------:R-:W-:Y:S04]  /*ffc0*/  LDGSTS.E.BYPASS.LTC128B.128 [R17+0x8400], desc[UR36][R6.64+0x200], !P4 ;  /* 0x0840020006117fae */ /* 0x000fe8000e101d64 */
[----:B------:R-:W0:Y:S01]  /*ffd0*/  SHFL.IDX PT, R14, R18, 0x2, 0x181f ;  /* 0x00581f00120e7f89 */ /* 0x000e2200000e0000 */
[----:B------:R-:W-:-:S03]  /*ffe0*/  IMAD.X R5, RZ, RZ, R5, P0 ;  /* 0x000000ffff057224 */ /* 0x000fc600000e0605 */
        /* <DEDUP_REMOVED lines=28> */
.L_x_3533:
[----:B------:R-:W-:Y:S02]  /*101b0*/  P2R R5, PR, RZ, 0x2 ;  /* 0x00000002ff057803 */ /* 0x000fe40000000000 */
[----:B------:R-:W-:Y:S02]  /*101c0*/  LOP3.LUT P1, RZ, R16, 0x200, RZ, 0xc0, !PT ;  /* 0x0000020010ff7812 */ /* 0x000fe4000782c0ff */
[----:B0-----:R-:W-:Y:S02]  /*101d0*/  IADD3 R2, P2, R14, R0, RZ ;  /* 0x000000000e027210 */ /* 0x001fe40007f5e0ff */
[----:B------:R-:W-:-:S03]  /*101e0*/  LOP3.LUT P6, RZ, R16, 0x10, RZ, 0xc0, !PT ;  /* 0x0000001010ff7812 */ /* 0x000fc600078cc0ff */
[----:B------:R-:W-:Y:S01]  /*101f0*/  IMAD.X R3, RZ, RZ, R19, P2 ;  /* 0x000000ffff037224 */ /* 0x000fe200010e0613 */
        /* <DEDUP_REMOVED lines=15> */
.L_x_3452:
        /* <DEDUP_REMOVED lines=10> */
.L_x_3453:
[----:B------:R-:W-:Y:S01]  /*10390*/  VIADD R8, R8, 0x1 ;  /* 0x0000000108087836 */ /* 0x000fe20000000000 */
[----:B------:R1:W-:Y:S01]  /*103a0*/  SYNCS.ARRIVE.TRANS64.A1T0 RZ, [R10+URZ+0x38850], RZ ;  /* 0x038850ff0aff79a7 */ /* 0x0003e2000810003f */
[----:B------:R-:W-:Y:S02]  /*103b0*/  VIADD R22, R22, 0xffffffff ;  /* 0xffffffff16167836 */ /* 0x000fe40000000000 */
[----:B------:R-:W-:Y:S01]  /*103c0*/  VIADD R9, R9, 0xffffffc0 ;  /* 0xffffffc009097836 */ /* 0x000fe20000000000 */
[----:B------:R-:W-:-:S04]  /*103d0*/  ISETP.NE.AND P0, PT, R8, 0x2, PT ;  /* 0x000000020800780c */ /* 0x000fc80003f05270 */
[----:B------:R-:W-:Y:S02]  /*103e0*/  SEL R8, R8, RZ, P0 ;  /* 0x000000ff08087207 */ /* 0x000fe40000000000 */
[----:B0-----:R-:W-:Y:S02]  /*103f0*/  SEL R2, RZ, 0x1, P0 ;  /* 0x00000001ff027807 */ /* 0x001fe40000000000 */
[----:B------:R-:W-:Y:S02]  /*10400*/  ISETP.GT.AND P0, PT, R22, UR45, PT ;  /* 0x0000002d16007c0c */ /* 0x000fe4000bf04270 */
[----:B------:R-:W-:-:S11]  /*10410*/  LOP3.LUT R21, R21, R2, RZ, 0x3c, !PT ;  /* 0x0000000215157212 */ /* 0x000fd600078e3cff */
[----:B-1----:R-:W-:Y:S05]  /*10420*/  @P0 BRA `(.L_x_3454) ;  /* 0xfffffff0008c0947 */ /* 0x002fea000383ffff */
.L_x_3439:
[----:B------:R-:W-:Y:S05]  /*10430*/  BSYNC B0 ;  /* 0x0000000000007941 */ /* 0x000fea0003800000 */
.L_x_3418:
[----:B------:R-:W0:Y:S01]  /*10440*/  S2R R3, SR_CgaCtaId ;  /* 0x0000000000037919 */ /* 0x000e220000008800 */
[----:B------:R-:W-:Y:S01]  /*10450*/  MOV R0, 0x400 ;  /* 0x0000040000007802 */ /* 0x000fe20000000f00 */
[----:B------:R-:W-:Y:S01]  /*10460*/  BSSY B0, `(.L_x_3455) ;  /* 0x0000005000007945 */ /* 0x000fe20003800000 */
[----:B------:R-:W-:Y:S02]  /*10470*/  SHF.L.U32 R4, R4, 0x1f, RZ ;  /* 0x0000001f04047819 */ /* 0x000fe400000006ff */
[----:B0-----:R-:W-:-:S04]  /*10480*/  LEA R5, R3, R0, 0x18 ;  /* 0x0000000003057211 */ /* 0x001fc800078ec0ff */
[----:B------:R-:W0:Y:S02]  /*10490*/  SYNCS.PHASECHK.TRANS64.TRYWAIT P0, [R5+URZ+0x38820], R4 ;  /* 0x03882004050075a7 */ /* 0x000e24000800017f */
[----:B0-----:R-:W-:Y:S05]  /*104a0*/  @!P0 BRA `(.L_x_3456) ;  /* 0x0000002c00648947 */ /* 0x001fea0003800000 */
.L_x_3534:
[----:B------:R-:W-:Y:S05]  /*104b0*/  BSYNC B0 ;  /* 0x0000000000007941 */ /* 0x000fea0003800000 */
.L_x_3455:
[----:B------:R-:W-:-:S03]  /*104c0*/  UMOV UR4, 0xffffffff ;  /* 0xffffffff00047882 */ /* 0x000fc60000000000 */
[----:B------:R-:W-:Y:S05]  /*104d0*/  BRA.DIV UR4, `(.L_x_3457) ;  /* 0x0000002e046c7947 */ /* 0x000fea000b800000 */
[----:B------:R-:W1:Y:S02]  /*104e0*/  S2R R0, SR_TID.X ;  /* 0x0000000000007919 */ /* 0x000e640000002100 */
[----:B-1----:R-:W-:-:S04]  /*104f0*/  SHF.R.U32.HI R0, RZ, 0x5, R0 ;  /* 0x00000005ff007819 */ /* 0x002fc80000011600 */
[----:B------:R-:W-:-:S05]  /*10500*/  LOP3.LUT R0, R0, 0x3, RZ, 0xc0, !PT ;  /* 0x0000000300007812 */ /* 0x000fca00078ec0ff */
[----:B------:R1:W3:Y:S02]  /*10510*/  SHFL.IDX PT, R14, R0, RZ, 0x1f ;  /* 0x00001fff000e7589 */ /* 0x0002e400000e0000 */
.L_x_3537:
[----:B---3--:R-:W-:-:S13]  /*10520*/  ISETP.NE.AND P0, PT, R14, RZ, PT ;  /* 0x000000ff0e00720c */ /* 0x008fda0003f05270 */
[----:B------:R-:W-:Y:S05]  /*10530*/  @P0 BRA `(.L_x_3378) ;  /* 0x0000000000900947 */ /* 0x000fea0003800000 */
[----:B------:R-:W-:-:S03]  /*10540*/  UMOV UR4, 0xffffffff ;  /* 0xffffffff00047882 */ /* 0x000fc60000000000 */
[----:B------:R-:W-:Y:S05]  /*10550*/  BRA.DIV UR4, `(.L_x_3458) ;  /* 0x0000002e04807947 */ /* 0x000fea000b800000 */
[----:B------:R-:W-:-:S13]  /*10560*/  ELECT P6, URZ, PT ;  /* 0x00000000003f782f */ /* 0x000fda00038c0000 */
.L_x_3540:
[----:B------:R-:W-:Y:S05]  /*10570*/  @!P6 BRA `(.L_x_3378) ;  /* 0x000000000080e947 */ /* 0x000fea0003800000 */
[----:B-1----:R-:W3:Y:S02]  /*10580*/  LDL R0, [R1] ;  /* 0x0000000001007983 */ /* 0x002ee40000100800 */
[----:B---3--:R-:W-:-:S13]  /*10590*/  R2UR UR4, R0 ;  /* 0x00000000000472ca */ /* 0x008fda00000e0000 */
[----:B------:R-:W-:-:S06]  /*105a0*/  ULOP3.LUT UR4, UR4, 0x2, URZ, 0xfc, !UPT ;  /* 0x0000000204047892 */ /* 0x000fcc000f8efc3f */
[----:B------:R-:W-:-:S05]  /*105b0*/  IMAD.U32 R0, RZ, RZ, UR4 ;  /* 0x00000004ff007e24 */ /* 0x000fca000f8e00ff */
[----:B------:R-:W-:-:S13]  /*105c0*/  ISETP.NE.AND P0, PT, R0, 0x3, PT ;  /* 0x000000030000780c */ /* 0x000fda0003f05270 */
[----:B------:R-:W-:Y:S05]  /*105d0*/  @!P0 BRA `(.L_x_3459) ;  /* 0x0000000000048947 */ /* 0x000fea0003800000 */
[----:B------:R-:W-:Y:S01]  /*105e0*/  BPT.TRAP 0x1 ;  /* 0x000000040000795c */ /* 0x000fe20000300000 */
.L_x_3459:
[C---:B------:R-:W-:Y:S01]  /*105f0*/  IMAD R3, R8.reuse, 0x8, R5 ;  /* 0x0000000808037824 */ /* 0x040fe200078e0205 */
[----:B------:R-:W-:Y:S01]  /*10600*/  SHF.L.U32 R2, R21, 0x1f, RZ ;  /* 0x0000001f15027819 */ /* 0x000fe200000006ff */
[----:B------:R-:W-:-:S03]  /*10610*/  VIADD R8, R8, 0x1 ;  /* 0x0000000108087836 */ /* 0x000fc60000000000 */
[----:B------:R-:W1:Y:S02]  /*10620*/  SYNCS.PHASECHK.TRANS64.TRYWAIT P1, [R3+URZ+0x38840], R2 ;  /* 0x03884002030075a7 */ /* 0x000e64000802017f */
[----:B------:R-:W-:-:S04]  /*10630*/  ISETP.NE.AND P2, PT, R8, 0x2, PT ;  /* 0x000000020800780c */ /* 0x000fc80003f45270 */
[----:B------:R-:W-:Y:S01]  /*10640*/  SEL R0, RZ, 0x1, P2 ;  /* 0x00000001ff007807 */ /* 0x000fe20001000000 */
[----:B-1----:R-:W-:Y:S08]  /*10650*/  @!P1 BRA `(.L_x_3460) ;  /* 0x0000002c00609947 */ /* 0x002ff00003800000 */
.L_x_3541:
[----:B------:R-:W-:Y:S02]  /*10660*/  SEL R8, R8, RZ, P2 ;  /* 0x000000ff08087207 */ /* 0x000fe40001000000 */
[----:B------:R-:W-:Y:S01]  /*10670*/  LOP3.LUT R0, R21, R0, RZ, 0x3c, !PT ;  /* 0x0000000015007212 */ /* 0x000fe200078e3cff */
[----:B------:R-:W-:Y:S06]  /*10680*/  @!P0 BRA `(.L_x_3461) ;  /* 0x0000000000048947 */ /* 0x000fec0003800000 */
[----:B------:R-:W-:Y:S01]  /*10690*/  BPT.TRAP 0x1 ;  /* 0x000000040000795c */ /* 0x000fe20000300000 */
.L_x_3461:
[----:B0-----:R-:W-:Y:S01]  /*106a0*/  IMAD R5, R8, 0x8, R5 ;  /* 0x0000000808057824 */ /* 0x001fe200078e0205 */
[----:B------:R-:W-:-:S04]  /*106b0*/  SHF.L.U32 R0, R0, 0x1f, RZ ;  /* 0x0000001f00007819 */ /* 0x000fc800000006ff */
[----:B------:R-:W0:Y:S02]  /*106c0*/  SYNCS.PHASECHK.TRANS64.TRYWAIT P1, [R5+URZ+0x38840], R0 ;  /* 0x03884000050075a7 */ /* 0x000e24000802017f */
[----:B0-----:R-:W-:Y:S05]  /*106d0*/  @!P1 BRA `(.L_x_3462) ;  /* 0x0000002c00549947 */ /* 0x001fea0003800000 */
.L_x_3542:
[----:B------:R-:W-:Y:S05]  /*106e0*/  @!P0 BRA `(.L_x_3463) ;  /* 0x0000000000048947 */ /* 0x000fea0003800000 */
[----:B------:R-:W-:Y:S01]  /*106f0*/  BPT.TRAP 0x1 ;  /* 0x000000040000795c */ /* 0x000fe20000300000 */
.L_x_3463:
[----:B------:R-:W3:Y:S02]  /*10700*/  SYNCS.PHASECHK.TRANS64.TRYWAIT P1, [R3+URZ+0x38860], R2 ;  /* 0x03886002030075a7 */ /* 0x000ee4000802017f */
[----:B---3--:R-:W-:Y:S05]  /*10710*/  @!P1 BRA `(.L_x_3464) ;  /* 0x0000002c00589947 */ /* 0x008fea0003800000 */
.L_x_3543:
[----:B------:R-:W-:Y:S05]  /*10720*/  @!P0 BRA `(.L_x_3465) ;  /* 0x0000000000048947 */ /* 0x000fea0003800000 */
[----:B------:R-:W-:Y:S01]  /*10730*/  BPT.TRAP 0x1 ;  /* 0x000000040000795c */ /* 0x000fe20000300000 */
.L_x_3465:
[----:B----4-:R4:W0:Y:S02]  /*10740*/  SYNCS.PHASECHK.TRANS64.TRYWAIT P0, [R5+URZ+0x38860], R0 ;  /* 0x03886000050075a7 */ /* 0x010824000800017f */
[----:B0-----:R-:W-:Y:S05]  /*10750*/  @!P0 NANOSLEEP.SYNCS 0x989680 ;  /* 0x009896800000895d */ /* 0x001fea0003900000 */
[----:B------:R-:W0:Y:S02]  /*10760*/  @!P0 SYNCS.PHASECHK.TRANS64 P0, [R5+URZ+0x38860], R0 ;  /* 0x03886000050085a7 */ /* 0x000e24000800007f */
[----:B0-----:R-:W-:Y:S05]  /*10770*/  @!P0 BRA `(.L_x_3465) ;  /* 0xfffffffc00f08947 */ /* 0x001fea000383ffff */
.L_x_3378:
[----:B------:R-:W-:Y:S05]  /*10780*/  BSYNC B6 ;  /* 0x0000000000067941 */ /* 0x000fea0003800000 */
.L_x_3375:
[----:B------:R-:W-:Y:S05]  /*10790*/  EXIT ;  /* 0x000000000000794d */ /* 0x000fea0003800000 */
.L_x_3388:
[----:B0-----:R0:W1:Y:S02]  /*107a0*/  SYNCS.PHASECHK.TRANS64.TRYWAIT P0, [R2+URZ+0x38800], R5 ;  /* 0x03880005020075a7 */ /* 0x001064000800017f */
[----:B-1----:R-:W-:Y:S05]  /*107b0*/  @!P0 NANOSLEEP.SYNCS 0x989680 ;  /* 0x009896800000895d */ /* 0x002fea0003900000 */
[----:B------:R-:W1:Y:S02]  /*107c0*/  @!P0 SYNCS.PHASECHK.TRANS64 P0, [R2+URZ+0x38800], R5 ;  /* 0x03880005020085a7 */ /* 0x000e64000800007f */
[----:B-1----:R-:W-:Y:S05]  /*107d0*/  @!P0 BRA `(.L_x_3388) ;  /* 0xfffffffc00f08947 */ /* 0x002fea000383ffff */
[----:B------:R-:W-:Y:S05]  /*107e0*/  BRA `(.L_x_3466) ;  /* 0xffffff2800f87947 */ /* 0x000fea000383ffff */
.L_x_3392:
[----:B--2---:R2:W3:Y:S02]  /*107f0*/  SYNCS.PHASECHK.TRANS64.TRYWAIT P1, [R2+URZ+0x38830], R5 ;  /* 0x03883005020075a7 */ /* 0x0044e4000802017f */
[----:B---3--:R-:W-:Y:S05]  /*10800*/  @!P1 NANOSLEEP.SYNCS 0x989680 ;  /* 0x009896800000995d */ /* 0x008fea0003900000 */
[----:B------:R-:W3:Y:S02]  /*10810*/  @!P1 SYNCS.PHASECHK.TRANS64 P1, [R2+URZ+0x38830], R5 ;  /* 0x03883005020095a7 */ /* 0x000ee4000802007f */
[----:B---3--:R-:W-:Y:S05]  /*10820*/  @!P1 BRA `(.L_x_3392) ;  /* 0xfffffffc00f09947 */ /* 0x008fea000383ffff */
[----:B------:R-:W-:Y:S05]  /*10830*/  BRA `(.L_x_3391) ;  /* 0xffffff2c00447947 */ /* 0x000fea000383ffff */
.L_x_3393:
[----:B---3--:R3:W4:Y:S02]  /*10840*/  SYNCS.PHASECHK.TRANS64.TRYWAIT P1, [R2+URZ+0x38810], R5 ;  /* 0x03881005020075a7 */ /* 0x008724000802017f */
[----:B----4-:R-:W-:Y:S05]  /*10850*/  @!P1 NANOSLEEP.SYNCS 0x989680 ;  /* 0x009896800000995d */ /* 0x010fea0003900000 */
[----:B------:R-:W4:Y:S02]  /*10860*/  @!P1 SYNCS.PHASECHK.TRANS64 P1, [R2+URZ+0x38810], R5 ;  /* 0x03881005020095a7 */ /* 0x000f24000802007f */
[----:B----4-:R-:W-:Y:S05]  /*10870*/  @!P1 BRA `(.L_x_3393) ;  /* 0xfffffffc00f09947 */ /* 0x010fea000383ffff */
[----:B------:R-:W-:Y:S05]  /*10880*/  BRA `(.L_x_3467) ;  /* 0xffffff3000347947 */ /* 0x000fea000383ffff */
.L_x_3397:
[----:B------:R0:W0:Y:S02]  /*10890*/  SYNCS.PHASECHK.TRANS64.TRYWAIT P1, [R2+URZ+0x38850], R5 ;  /* 0x03885005020075a7 */ /* 0x000024000802017f */
[----:B0-----:R-:W-:Y:S05]  /*108a0*/  @!P1 NANOSLEEP.SYNCS 0x989680 ;  /* 0x009896800000995d */ /* 0x001fea0003900000 */
[----:B------:R-:W0:Y:S02]  /*108b0*/  @!P1 SYNCS.PHASECHK.TRANS64 P1, [R2+URZ+0x38850], R5 ;  /* 0x03885005020095a7 */ /* 0x000e24000802007f */
[----:B0-----:R-:W-:Y:S05]  /*108c0*/  @!P1 BRA `(.L_x_3397) ;  /* 0xfffffffc00f09947 */ /* 0x001fea000383ffff */
[----:B------:R-:W-:Y:S05]  /*108d0*/  BRA `(.L_x_3396) ;  /* 0xffffff3000607947 */ /* 0x000fea000383ffff */
.L_x_3404:
[----:B-1----:R1:W2:Y:S02]  /*108e0*/  SYNCS.PHASECHK.TRANS64.TRYWAIT P2, [R196+URZ+0x38830], R201 ;  /* 0x038830c9c40075a7 */ /* 0x0022a4000804017f */
[----:B--2---:R-:W-:Y:S05]  /*108f0*/  @!P2 NANOSLEEP.SYNCS 0x989680 ;  /* 0x009896800000a95d */ /* 0x004fea0003900000 */
[----:B------:R-:W2:Y:S02]  /*10900*/  @!P2 SYNCS.PHASECHK.TRANS64 P2, [R196+URZ+0x38830], R201 ;  /* 0x038830c9c400a5a7 */ /* 0x000ea4000804007f */
[----:B--2---:R-:W-:Y:S05]  /*10910*/  @!P2 BRA `(.L_x_3404) ;  /* 0xfffffffc00f0a947 */ /* 0x004fea000383ffff */
[----:B------:R-:W-:Y:S05]  /*10920*/  BRA `(.L_x_3403) ;  /* 0xffffff5800907947 */ /* 0x000fea000383ffff */
.L_x_3408:
[----:B---3--:R3:W4:Y:S02]  /*10930*/  SYNCS.PHASECHK.TRANS64.TRYWAIT P2, [R196+URZ+0x38850], R201 ;  /* 0x038850c9c40075a7 */ /* 0x008724000804017f */
[----:B----4-:R-:W-:Y:S05]  /*10940*/  @!P2 NANOSLEEP.SYNCS 0x989680 ;  /* 0x009896800000a95d */ /* 0x010fea0003900000 */
[----:B------:R-:W4:Y:S02]  /*10950*/  @!P2 SYNCS.PHASECHK.TRANS64 P2, [R196+URZ+0x38850], R201 ;  /* 0x038850c9c400a5a7 */ /* 0x000f24000804007f */
[----:B----4-:R-:W-:Y:S05]  /*10960*/  @!P2 BRA `(.L_x_3408) ;  /* 0xfffffffc00f0a947 */ /* 0x010fea000383ffff */
[----:B------:R-:W-:Y:S05]  /*10970*/  BRA `(.L_x_3407) ;  /* 0xffffff5c005c7947 */ /* 0x000fea000383ffff */
.L_x_3423:
[----:B------:R-:W-:Y:S02]  /*10980*/  IMAD.MOV.U32 R13, RZ, RZ, R17 ;  /* 0x000000ffff0d7224 */ /* 0x000fe400078e0011 */
[----:B------:R-:W-:Y:S02]  /*10990*/  IMAD.MOV.U32 R12, RZ, RZ, RZ ;  /* 0x000000ffff0c7224 */ /* 0x000fe400078e00ff */
[----:B------:R-:W-:Y:S02]  /*109a0*/  IMAD.MOV.U32 R11, RZ, RZ, 0x1f ;  /* 0x0000001fff0b7424 */ /* 0x000fe400078e00ff */
[----:B------:R-:W-:-:S07]  /*109b0*/  IMAD.MOV.U32 R15, RZ, RZ, -0x1 ;  /* 0xffffffffff0f7424 */ /* 0x000fce00078e00ff */
[----:B------:R-:W-:Y:S05]  /*109c0*/  WARPSYNC.COLLECTIVE R15, `(.L_x_3468) ;  /* 0x000000000f087348 */ /* 0x000fea0003c00000 */
[----:B------:R0:W1:Y:S02]  /*109d0*/  SHFL.IDX P6, R14, R13, R12, R11 ;  /* 0x0000000c0d0e7389 */ /* 0x00006400000c000b */
[----:B01----:R-:W-:Y:S01]  /*109e0*/  ENDCOLLECTIVE ;  /* 0x000000000000791b */ /* 0x003fe20003800000 */
.L_x_3468:
[----:B------:R-:W-:Y:S05]  /*109f0*/  BRA `(.L_x_3469) ;  /* 0xffffffc400d07947 */ /* 0x000fea000383ffff */
.L_x_3425:
[----:B0-----:R-:W-:-:S04]  /*10a00*/  MOV R3, UR42 ;  /* 0x0000002a00037c02 */ /* 0x001fc80008000f00 */
[----:B------:R0:W1:Y:S03]  /*10a10*/  SYNCS.PHASECHK.TRANS64.TRYWAIT P0, [R3+URZ+0x38840], R0 ;  /* 0x03884000030075a7 */ /* 0x000066000800017f */
[----:B-1----:R-:W-:Y:S05]  /*10a20*/  @!P0 NANOSLEEP.SYNCS 0x989680 ;  /* 0x009896800000895d */ /* 0x002fea0003900000 */
[----:B------:R-:W1:Y:S02]  /*10a30*/  @!P0 SYNCS.PHASECHK.TRANS64 P0, [R3+URZ+0x38840], R0 ;  /* 0x03884000030085a7 */ /* 0x000e64000800007f */
[----:B-1----:R-:W-:Y:S05]  /*10a40*/  @!P0 BRA `(.L_x_3425) ;  /* 0xfffffffc00ec8947 */ /* 0x002fea000383ffff */
[----:B------:R-:W-:Y:S05]  /*10a50*/  BRA `(.L_x_3470) ;  /* 0xffffffc800087947 */ /* 0x000fea000383ffff */
.L_x_3426:
        /* <DEDUP_REMOVED lines=8> */
.L_x_3472:
[----:B------:R-:W-:Y:S05]  /*10ae0*/  BSYNC B0 ;  /* 0x0000000000007941 */ /* 0x000fea0003800000 */
.L_x_3471:
        /* <DEDUP_REMOVED lines=9> */
.L_x_3473:
[----:B------:R-:W-:Y:S02]  /*10b80*/  IMAD.MOV.U32 R13, RZ, RZ, R4 ;  /* 0x000000ffff0d7224 */ /* 0x000fe400078e0004 */
[----:B------:R-:W-:Y:S01]  /*10b90*/  IMAD.MOV.U32 R12, RZ, RZ, 0x1 ;  /* 0x00000001ff0c7424 */ /* 0x000fe200078e00ff */
[----:B------:R-:W-:-:S05]  /*10ba0*/  @P0 LEA R14, P1, R22, R14, 0x1 ;  /* 0x0000000e160e0211 */ /* 0x000fca00078208ff */
[----:B------:R-:W-:Y:S02]  /*10bb0*/  @P0 IMAD.X R3, RZ, RZ, R2, P1 ;  /* 0x000000ffff030224 */ /* 0x000fe400008e0602 */
[----:B------:R-:W-:-:S07]  /*10bc0*/  @P0 IMAD.MOV.U32 R2, RZ, RZ, R14 ;  /* 0x000000ffff020224 */ /* 0x000fce00078e000e */
[----:B------:R-:W-:Y:S05]  /*10bd0*/  WARPSYNC.COLLECTIVE R15, `(.L_x_3474) ;  /* 0x000000000f087348 */ /* 0x000fea0003c00000 */
[----:B------:R0:W1:Y:S02]  /*10be0*/  SHFL.IDX P6, R14, R13, R12, R11 ;  /* 0x0000000c0d0e7389 */ /* 0x00006400000c000b */
[----:B01----:R-:W-:Y:S01]  /*10bf0*/  ENDCOLLECTIVE ;  /* 0x000000000000791b */ /* 0x003fe20003800000 */
.L_x_3474:
[----:B------:R-:W-:Y:S01]  /*10c00*/  @!PT LDS RZ, [RZ] ;  /* 0x00000000fffff984 */ /* 0x000fe20000000800 */
[----:B------:R-:W-:Y:S01]  /*10c10*/  @!PT LDS RZ, [RZ] ;  /* 0x00000000fffff984 */ /* 0x000fe20000000800 */
[----:B------:R-:W-:Y:S01]  /*10c20*/  @!PT LDS RZ, [RZ] ;  /* 0x00000000fffff984 */ /* 0x000fe20000000800 */
[----:B------:R0:W-:Y:S01]  /*10c30*/  @P0 LDGSTS.E.BYPASS.LTC128B.128 [R7+0x22400], desc[UR36][R2.64], !P2 ;  /* 0x2240000002070fae */ /* 0x0001e2000d101d64 */
[----:B------:R-:W-:Y:S01]  /*10c40*/  ISETP.GE.AND P0, PT, R18, 0x11, PT ;  /* 0x000000111200780c */ /* 0x000fe20003f06270 */
[----:B------:R-:W-:-:S12]  /*10c50*/  IMAD.MOV.U32 R13, RZ, RZ, R0 ;  /* 0x000000ffff0d7224 */ /* 0x000fd800078e0000 */
[----:B------:R-:W-:Y:S01]  /*10c60*/  @P0 LEA R9, R24, UR42, 0x1 ;  /* 0x0000002a18090c11 */ /* 0x000fe2000f8e08ff */
[----:B0-----:R-:W-:-:S07]  /*10c70*/  IMAD.MOV.U32 R5, RZ, RZ, R14 ;  /* 0x000000ffff057224 */ /* 0x001fce00078e000e */
[----:B------:R-:W-:Y:S05]  /*10c80*/  WARPSYNC.COLLECTIVE R15, `(.L_x_3475) ;  /* 0x000000000f087348 */ /* 0x000fea0003c00000 */
[----:B------:R0:W1:Y:S02]  /*10c90*/  SHFL.IDX P6, R14, R13, R12, R11 ;  /* 0x0000000c0d0e7389 */ /* 0x00006400000c000b */
[----:B01----:R-:W-:Y:S01]  /*10ca0*/  ENDCOLLECTIVE ;  /* 0x000000000000791b */ /* 0x003fe20003800000 */
.L_x_3475:
[----:B------:R-:W-:Y:S01]  /*10cb0*/  MOV R13, R4 ;  /* 0x00000004000d7202 */ /* 0x000fe20000000f00 */
[----:B------:R-:W-:Y:S01]  /*10cc0*/  IMAD.MOV.U32 R12, RZ, RZ, 0x2 ;  /* 0x00000002ff0c7424 */ /* 0x000fe200078e00ff */
[----:B------:R-:W-:-:S13]  /*10cd0*/  @P0 LEA R2, P1, R22, R14, 0x1 ;  /* 0x0000000e16020211 */ /* 0x000fda00078208ff */
[----:B------:R-:W-:Y:S05]  /*10ce0*/  WARPSYNC.COLLECTIVE R15, `(.L_x_3476) ;  /* 0x000000000f087348 */ /* 0x000fea0003c00000 */
[----:B------:R0:W1:Y:S02]  /*10cf0*/  SHFL.IDX P6, R14, R13, R12, R11 ;  /* 0x0000000c0d0e7389 */ /* 0x00006400000c000b */
[----:B01----:R-:W-:Y:S01]  /*10d00*/  ENDCOLLECTIVE ;  /* 0x000000000000791b */ /* 0x003fe20003800000 */
.L_x_3476:
[----:B------:R-:W-:-:S05]  /*10d10*/  @P0 IMAD.X R3, RZ, RZ, R5, P1 ;  /* 0x000000ffff030224 */ /* 0x000fca00008e0605 */
[----:B------:R-:W-:Y:S01]  /*10d20*/  @!PT LDS RZ, [RZ] ;  /* 0x00000000fffff984 */ /* 0x000fe20000000800 */
[----:B------:R-:W-:Y:S01]  /*10d30*/  @!PT LDS RZ, [RZ] ;  /* 0x00000000fffff984 */ /* 0x000fe20000000800 */
[----:B------:R-:W-:Y:S01]  /*10d40*/  @!PT LDS RZ, [RZ] ;  /* 0x00000000fffff984 */ /* 0x000fe20000000800 */
[----:B------:R0:W-:Y:S01]  /*10d50*/  @P0 LDGSTS.E.BYPASS.LTC128B.128 [R9+0x22c00], desc[UR36][R2.64], !P2 ;  /* 0x22c0000002090fae */ /* 0x0001e2000d101d64 */
[----:B------:R-:W-:Y:S01]  /*10d60*/  ISETP.GE.AND P0, PT, R18, 0x21, PT ;  /* 0x000000211200780c */ /* 0x000fe20003f06270 */
[----:B------:R-:W-:Y:S02]  /*10d70*/  IMAD.MOV.U32 R13, RZ, RZ, R0 ;  /* 0x000000ffff0d7224 */ /* 0x000fe400078e0000 */
[----:B------:R-:W-:-:S10]  /*10d80*/  IMAD.MOV.U32 R5, RZ, RZ, R14 ;  /* 0x000000ffff057224 */ /* 0x000fd400078e000e */
[----:B0-----:R-:W-:Y:S05]  /*10d90*/  WARPSYNC.COLLECTIVE R15, `(.L_x_3477) ;  /* 0x000000000f087348 */ /* 0x001fea0003c00000 */
[----:B------:R1:W2:Y:S02]  /*10da0*/  SHFL.IDX P6, R14, R13, R12, R11 ;  /* 0x0000000c0d0e7389 */ /* 0x0002a400000c000b */
[----:B012---:R-:W-:Y:S01]  /*10db0*/  ENDCOLLECTIVE ;  /* 0x000000000000791b */ /* 0x007fe20003800000 */
.L_x_3477:
[----:B------:R-:W-:Y:S02]  /*10dc0*/  IMAD.MOV.U32 R13, RZ, RZ, R4 ;  /* 0x000000ffff0d7224 */ /* 0x000fe400078e0004 */
[----:B------:R-:W-:Y:S01]  /*10dd0*/  IMAD.MOV.U32 R12, RZ, RZ, 0x3 ;  /* 0x00000003ff0c7424 */ /* 0x000fe200078e00ff */
[----:B------:R-:W-:-:S13]  /*10de0*/  @P0 LEA R2, P1, R22, R14, 0x1 ;  /* 0x0000000e16020211 */ /* 0x000fda00078208ff */
[----:B------:R-:W-:Y:S05]  /*10df0*/  WARPSYNC.COLLECTIVE R15, `(.L_x_3478) ;  /* 0x000000000f087348 */ /* 0x000fea0003c00000 */
[----:B------:R0:W1:Y:S02]  /*10e00*/  SHFL.IDX P6, R14, R13, R12, R11 ;  /* 0x0000000c0d0e7389 */ /* 0x00006400000c000b */
[----:B01----:R-:W-:Y:S01]  /*10e10*/  ENDCOLLECTIVE ;  /* 0x000000000000791b */ /* 0x003fe20003800000 */
.L_x_3478:
[----:B------:R-:W-:Y:S01]  /*10e20*/  @P0 IMAD.X R3, RZ, RZ, R5, P1 ;  /* 0x000000ffff030224 */ /* 0x000fe200008e0605 */
[----:B------:R-:W-:-:S05]  /*10e30*/  @P0 LEA R5, R24, UR42, 0x1 ;  /* 0x0000002a18050c11 */ /* 0x000fca000f8e08ff */
        /* <DEDUP_REMOVED lines=9> */
.L_x_3479:
[----:B------:R-:W-:Y:S05]  /*10ed0*/  BRA `(.L_x_3480) ;  /* 0xffffffc400d07947 */ /* 0x000fea000383ffff */
.L_x_3429:
[----:B------:R-:W-:Y:S01]  /*10ee0*/  IMAD.MOV.U32 R13, RZ, RZ, R4 ;  /* 0x000000ffff0d7224 */ /* 0x000fe200078e0004 */
[----:B------:R-:W-:Y:S01]  /*10ef0*/  LOP3.LUT R16, R16, 0xfffffeff, RZ, 0xc0, !PT ;  /* 0xfffffeff10107812 */ /* 0x000fe200078ec0ff */
[----:B------:R-:W-:Y:S02]  /*10f00*/  IMAD.MOV.U32 R12, RZ, RZ, RZ ;  /* 0x000000ffff0c7224 */ /* 0x000fe400078e00ff */
[----:B------:R-:W-:Y:S02]  /*10f10*/  IMAD.MOV.U32 R11, RZ, RZ, 0x181f ;  /* 0x0000181fff0b7424 */ /* 0x000fe400078e00ff */
[----:B------:R-:W-:Y:S02]  /*10f20*/  IMAD.MOV.U32 R15, RZ, RZ, -0x1 ;  /* 0xffffffffff0f7424 */ /* 0x000fe400078e00ff */
[----:B------:R-:W-:-:S07]  /*10f30*/  IMAD R6, R20, 0x40, R21 ;  /* 0x0000004014067824 */ /* 0x000fce00078e0215 */
[----:B------:R-:W-:Y:S05]  /*10f40*/  WARPSYNC.COLLECTIVE R15, `(.L_x_3481) ;  /* 0x000000000f087348 */ /* 0x000fea0003c00000 */
[----:B------:R0:W1:Y:S02]  /*10f50*/  SHFL.IDX P6, R14, R13, R12, R11 ;  /* 0x0000000c0d0e7389 */ /* 0x00006400000c000b */
[----:B01----:R-:W-:Y:S01]  /*10f60*/  ENDCOLLECTIVE ;  /* 0x000000000000791b */ /* 0x003fe20003800000 */
.L_x_3481:
[----:B------:R-:W-:Y:S01]  /*10f70*/  IADD3 R10, R6, 0x10, RZ ;  /* 0x00000010060a7810 */ /* 0x000fe20007ffe0ff */
[----:B------:R-:W-:Y:S02]  /*10f80*/  IMAD.MOV.U32 R13, RZ, RZ, R0 ;  /* 0x000000ffff0d7224 */ /* 0x000fe400078e0000 */
[----:B------:R-:W-:-:S07]  /*10f90*/  IMAD.MOV.U32 R2, RZ, RZ, R14 ;  /* 0x000000ffff027224 */ /* 0x000fce00078e000e */
[----:B------:R-:W-:Y:S05]  /*10fa0*/  WARPSYNC.COLLECTIVE R15, `(.L_x_3482) ;  /* 0x000000000f087348 */ /* 0x000fea0003c00000 */
[----:B------:R0:W1:Y:S02]  /*10fb0*/  SHFL.IDX P6, R14, R13, R12, R11 ;  /* 0x0000000c0d0e7389 */ /* 0x00006400000c000b */
[----:B01----:R-:W-:Y:S01]  /*10fc0*/  ENDCOLLECTIVE ;  /* 0x000000000000791b */ /* 0x003fe20003800000 */
.L_x_3482:
[----:B------:R-:W-:Y:S02]  /*10fd0*/  ULDC UR4, c[0x0][0x288] ;  /* 0x0000a20000047ab9 */ /* 0x000fe40000000800 */
[----:B------:R-:W-:-:S05]  /*10fe0*/  IMAD R5, R8, UR4, RZ ;  /* 0x0000000408057c24 */ /* 0x000fca000f8e02ff */
[----:B------:R-:W-:Y:S01]  /*10ff0*/  ISETP.GE.AND P2, PT, R6, R5, PT ;  /* 0x000000050600720c */ /* 0x000fe20003f46270 */
[----:B------:R-:W-:Y:S02]  /*11000*/  IMAD.MOV.U32 R13, RZ, RZ, R4 ;  /* 0x000000ffff0d7224 */ /* 0x000fe400078e0004 */
[----:B------:R-:W-:-:S10]  /*11010*/  IMAD.MOV.U32 R12, RZ, RZ, 0x1 ;  /* 0x00000001ff0c7424 */ /* 0x000fd400078e00ff */
[----:B------:R-:W-:Y:S02]  /*11020*/  @!P2 LEA R8, R24, UR42, 0x1 ;  /* 0x0000002a1808ac11 */ /* 0x000fe4000f8e08ff */
[----:B------:R-:W-:Y:S02]  /*11030*/  @P2 LOP3.LUT R16, R16, 0x100, RZ, 0xfc, !PT ;  /* 0x0000010010102812 */ /* 0x000fe400078efcff */
[----:B------:R-:W-:-:S13]  /*11040*/  @!P2 LEA R3, P1, R22, R14, 0x1 ;  /* 0x0000000e1603a211 */ /* 0x000fda00078208ff */
[----:B------:R-:W-:Y:S05]  /*11050*/  WARPSYNC.COLLECTIVE R15, `(.L_x_3483) ;  /* 0x000000000f087348 */ /* 0x000fea0003c00000 */
[----:B------:R0:W1:Y:S02]  /*11060*/  SHFL.IDX P6, R14, R13, R12, R11 ;  /* 0x0000000c0d0e7389 */ /* 0x00006400000c000b */
[----:B01----:R-:W-:Y:S01]  /*11070*/  ENDCOLLECTIVE ;  /* 0x000000000000791b */ /* 0x003fe20003800000 */
.L_x_3483:
[----:B------:R-:W-:Y:S01]  /*11080*/  LOP3.LUT R16, R16, 0xffffff7f, RZ, 0xc0, !PT ;  /* 0xffffff7f10107812 */ /* 0x000fe200078ec0ff */
[----:B------:R-:W-:-:S05]  /*11090*/  @!P2 IMAD.X R2, RZ, RZ, R2, P1 ;  /* 0x000000ffff02a224 */ /* 0x000fca00008e0602 */
[----:B------:R-:W-:-:S04]  /*110a0*/  @!P2 LOP3.LUT R3, R3, R2, RZ, 0x3c, !PT ;  /* 0x000000020303a212 */ /* 0x000fc800078e3cff */
[----:B------:R-:W-:Y:S01]  /*110b0*/  @!P2 LOP3.LUT R2, R3, R2, RZ, 0x3c, !PT ;  /* 0x000000020302a212 */ /* 0x000fe200078e3cff */
[----:B------:R-:W-:-:S03]  /*110c0*/  IMAD.MOV.U32 R13, RZ, RZ, R0 ;  /* 0x000000ffff0d7224 */ /* 0x000fc600078e0000 */
[----:B------:R-:W-:-:S05]  /*110d0*/  @!P2 LOP3.LUT R3, R3, R2, RZ, 0x3c, !PT ;  /* 0x000000020303a212 */ /* 0x000fca00078e3cff */
[----:B------:R-:W-:Y:S01]  /*110e0*/  @!PT LDS RZ, [RZ] ;  /* 0x00000000fffff984 */ /* 0x000fe20000000800 */
[----:B------:R-:W-:Y:S01]  /*110f0*/  @!PT LDS RZ, [RZ] ;  /* 0x00000000fffff984 */ /* 0x000fe20000000800 */
[----:B------:R-:W-:Y:S01]  /*11100*/  @!PT LDS RZ, [RZ] ;  /* 0x00000000fffff984 */ /* 0x000fe20000000800 */
[----:B------:R0:W-:Y:S01]  /*11110*/  @!P2 LDGSTS.E.BYPASS.LTC128B.128 [R8+0x20400], desc[UR36][R2.64], !P0 ;  /* 0x204000000208afae */ /* 0x0001e2000c101d64 */
[----:B------:R-:W-:Y:S01]  /*11120*/  ISETP.GE.AND P2, PT, R10, R5, PT ;  /* 0x000000050a00720c */ /* 0x000fe20003f46270 */
[----:B------:R-:W-:-:S12]  /*11130*/  IMAD.MOV.U32 R9, RZ, RZ, R14 ;  /* 0x000000ffff097224 */ /* 0x000fd800078e000e */
[----:B0-----:R-:W-:Y:S05]  /*11140*/  WARPSYNC.COLLECTIVE R15, `(.L_x_3484) ;  /* 0x000000000f087348 */ /* 0x001fea0003c00000 */
[----:B------:R1:W2:Y:S02]  /*11150*/  SHFL.IDX P6, R14, R13, R12, R11 ;  /* 0x0000000c0d0e7389 */ /* 0x0002a400000c000b */
[----:B012---:R-:W-:Y:S01]  /*11160*/  ENDCOLLECTIVE ;  /* 0x000000000000791b */ /* 0x007fe20003800000 */
.L_x_3484:
[----:B------:R-:W-:Y:S01]  /*11170*/  VIADD R8, R6, 0x20 ;  /* 0x0000002006087836 */ /* 0x000fe20000000000 */
[----:B------:R-:W-:Y:S02]  /*11180*/  @!P2 LEA R10, R24, UR42, 0x1 ;  /* 0x0000002a180aac11 */ /* 0x000fe4000f8e08ff */
[----:B------:R-:W-:Y:S01]  /*11190*/  @P2 LOP3.LUT R16, R16, 0x80, RZ, 0xfc, !PT ;  /* 0x0000008010102812 */ /* 0x000fe200078efcff */
[----:B------:R-:W-:-:S03]  /*111a0*/  IMAD.MOV.U32 R13, RZ, RZ, R4 ;  /* 0x000000ffff0d7224 */ /* 0x000fc600078e0004 */
[----:B------:R-:W-:Y:S01]  /*111b0*/  LOP3.LUT R16, R16, 0xffffffbf, RZ, 0xc0, !PT ;  /* 0xffffffbf10107812 */ /* 0x000fe200078ec0ff */
[----:B------:R-:W-:Y:S02]  /*111c0*/  IMAD.MOV.U32 R12, RZ, RZ, 0x2 ;  /* 0x00000002ff0c7424 */ /* 0x000fe400078e00ff */
[----:B------:R-:W-:-:S07]  /*111d0*/  IMAD.MOV.U32 R7, RZ, RZ, R14 ;  /* 0x000000ffff077224 */ /* 0x000fce00078e000e */
[----:B------:R-:W-:Y:S05]  /*111e0*/  WARPSYNC.COLLECTIVE R15, `(.L_x_3485) ;  /* 0x000000000f087348 */ /* 0x000fea0003c00000 */
[----:B------:R0:W1:Y:S02]  /*111f0*/  SHFL.IDX P6, R14, R13, R12, R11 ;  /* 0x0000000c0d0e7389 */ /* 0x00006400000c000b */
[----:B01----:R-:W-:Y:S01]  /*11200*/  ENDCOLLECTIVE ;  /* 0x000000000000791b */ /* 0x003fe20003800000 */
.L_x_3485:
        /* <DEDUP_REMOVED lines=8> */
[----:B------:R0:W-:Y:S01]  /*11290*/  @!P2 LDGSTS.E.BYPASS.LTC128B.128 [R10+0x20c00], desc[UR36][R2.64], !P0 ;  /* 0x20c00000020aafae */ /* 0x0001e2000c101d64 */
[----:B------:R-:W-:Y:S01]  /*112a0*/  ISETP.GE.AND P2, PT, R8, R5, PT ;  /* 0x000000050800720c */ /* 0x000fe20003f46270 */
[----:B0-----:R-:W-:-:S12]  /*112b0*/  IMAD.MOV.U32 R2, RZ, RZ, R14 ;  /* 0x000000ffff027224 */ /* 0x001fd800078e000e */
[----:B------:R-:W-:Y:S05]  /*112c0*/  WARPSYNC.COLLECTIVE R15, `(.L_x_3486) ;  /* 0x000000000f087348 */ /* 0x000fea0003c00000 */
[----:B------:R0:W1:Y:S02]  /*112d0*/  SHFL.IDX P6, R14, R13, R12, R11 ;  /* 0x0000000c0d0e7389 */ /* 0x00006400000c000b */
[----:B01----:R-:W-:Y:S01]  /*112e0*/  ENDCOLLECTIVE ;  /* 0x000000000000791b */ /* 0x003fe20003800000 */
.L_x_3486:
[----:B------:R-:W-:Y:S02]  /*112f0*/  @!P2 LEA R7, R24, UR42, 0x1 ;  /* 0x0000002a1807ac11 */ /* 0x000fe4000f8e08ff */
[----:B------:R-:W-:Y:S01]  /*11300*/  @P2 LOP3.LUT R16, R16, 0x40, RZ, 0xfc, !PT ;  /* 0x0000004010102812 */ /* 0x000fe200078efcff */
[----:B------:R-:W-:Y:S02]  /*11310*/  IMAD.MOV.U32 R13, RZ, RZ, R4 ;  /* 0x000000ffff0d7224 */ /* 0x000fe400078e0004 */
[----:B------:R-:W-:Y:S02]  /*11320*/  IMAD.MOV.U32 R12, RZ, RZ, 0x3 ;  /* 0x00000003ff0c7424 */ /* 0x000fe400078e00ff */
[----:B------:R-:W-:-:S05]  /*11330*/  IMAD.MOV.U32 R8, RZ, RZ, R14 ;  /* 0x000000ffff087224 */ /* 0x000fca00078e000e */
[----:B------:R-:W-:-:S05]  /*11340*/  @!P2 LEA R8, P1, R22, R8, 0x1 ;  /* 0x000000081608a211 */ /* 0x000fca00078208ff */
[----:B------:R-:W-:Y:S02]  /*11350*/  @!P2 IMAD.X R11, RZ, RZ, R2, P1 ;  /* 0x000000ffff0ba224 */ /* 0x000fe400008e0602 */
[----:B------:R-:W-:-:S03]  /*11360*/  @!P2 IMAD.MOV.U32 R2, RZ, RZ, R8 ;  /* 0x000000ffff02a224 */ /* 0x000fc600078e0008 */
[----:B------:R-:W-:Y:S01]  /*11370*/  @!P2 MOV R3, R11 ;  /* 0x0000000b0003a202 */ /* 0x000fe20000000f00 */
[----:B------:R-:W-:-:S04]  /*11380*/  IMAD.MOV.U32 R11, RZ, RZ, 0x181f ;  /* 0x0000181fff0b7424 */ /* 0x000fc800078e00ff */
[----:B------:R-:W-:Y:S01]  /*11390*/  @!PT LDS RZ, [RZ] ;  /* 0x00000000fffff984 */ /* 0x000fe20000000800 */
[----:B------:R-:W-:Y:S01]  /*113a0*/  @!PT LDS RZ, [RZ] ;  /* 0x00000000fffff984 */ /* 0x000fe20000000800 */
[----:B------:R-:W-:Y:S01]  /*113b0*/  @!PT LDS RZ, [RZ] ;  /* 0x00000000fffff984 */ /* 0x000fe20000000800 */
[----:B------:R0:W-:Y:S03]  /*113c0*/  @!P2 LDGSTS.E.BYPASS.LTC128B.128 [R7+0x21400], desc[UR36][R2.64], !P0 ;  /* 0x214000000207afae */ /* 0x0001e6000c101d64 */
[----:B0-----:R-:W-:Y:S05]  /*113d0*/  WARPSYNC.COLLECTIVE R15, `(.L_x_3487) ;  /* 0x000000000f087348 */ /* 0x001fea0003c00000 */
[----:B------:R1:W2:Y:S02]  /*113e0*/  SHFL.IDX P6, R14, R13, R12, R11 ;  /* 0x0000000c0d0e7389 */ /* 0x0002a400000c000b */
[----:B012---:R-:W-:Y:S01]  /*113f0*/  ENDCOLLECTIVE ;  /* 0x000000000000791b */ /* 0x007fe20003800000 */
.L_x_3487:
[----:B------:R-:W-:Y:S02]  /*11400*/  IMAD.MOV.U32 R13, RZ, RZ, R0 ;  /* 0x000000ffff0d7224 */ /* 0x000fe400078e0000 */
[----:B------:R-:W-:-:S07]  /*11410*/  IMAD.MOV.U32 R4, RZ, RZ, R14 ;  /* 0x000000ffff047224 */ /* 0x000fce00078e000e */
[----:B------:R-:W-:Y:S05]  /*11420*/  WARPSYNC.COLLECTIVE R15, `(.L_x_3488) ;  /* 0x000000000f087348 */ /* 0x000fea0003c00000 */
[----:B------:R0:W1:Y:S02]  /*11430*/  SHFL.IDX P6, R14, R13, R12, R11 ;  /* 0x0000000c0d0e7389 */ /* 0x00006400000c000b */
[----:B01----:R-:W-:Y:S01]  /*11440*/  ENDCOLLECTIVE ;  /* 0x000000000000791b */ /* 0x003fe20003800000 */
.L_x_3488:
[----:B------:R-:W-:Y:S05]  /*11450*/  BRA `(.L_x_3489) ;  /* 0xffffffc8007c7947 */ /* 0x000fea000383ffff */
.L_x_3431:
        /* <DEDUP_REMOVED lines=8> */
.L_x_3491:
[----:B------:R-:W-:Y:S05]  /*114e0*/  BSYNC B0 ;  /* 0x0000000000007941 */ /* 0x000fea0003800000 */
.L_x_3490:
[----:B------:R-:W-:Y:S01]  /*114f0*/  IMAD.MOV.U32 R13, RZ, RZ, R0 ;  /* 0x000000ffff0d7224 */ /* 0x000fe200078e0000 */
[----:B------:R-:W-:Y:S01]  /*11500*/  P2R R3, PR, RZ, 0x4 ;  /* 0x00000004ff037803 */ /* 0x000fe20000000000 */
[----:B------:R-:W-:Y:S01]  /*11510*/  IMAD.MOV.U32 R12, RZ, RZ, RZ ;  /* 0x000000ffff0c7224 */ /* 0x000fe200078e00ff */
[C---:B------:R-:W-:Y:S01]  /*11520*/  LOP3.LUT P2, RZ, R16.reuse, 0x100, RZ, 0xc0, !PT ;  /* 0x0000010010ff7812 */ /* 0x040fe2000784c0ff */
[----:B------:R-:W-:Y:S01]  /*11530*/  IMAD.MOV.U32 R11, RZ, RZ, 0x181f ;  /* 0x0000181fff0b7424 */ /* 0x000fe200078e00ff */
[----:B------:R-:W-:Y:S01]  /*11540*/  P2R R8, PR, RZ, 0x2 ;  /* 0x00000002ff087803 */ /* 0x000fe20000000000 */
[----:B------:R-:W-:Y:S01]  /*11550*/  IMAD.MOV.U32 R15, RZ, RZ, -0x1 ;  /* 0xffffffffff0f7424 */ /* 0x000fe200078e00ff */
[----:B------:R-:W-:Y:S01]  /*11560*/  LOP3.LUT P1, RZ, R16, 0x800, RZ, 0xc0, !PT ;  /* 0x0000080010ff7812 */ /* 0x000fe2000782c0ff */
[----:B------:R-:W-:Y:S01]  /*11570*/  IMAD.MOV.U32 R2, RZ, RZ, R14 ;  /* 0x000000ffff027224 */ /* 0x000fe200078e000e */
[----:B------:R-:W-:-:S11]  /*11580*/  P2R R10, PR, RZ, 0x8 ;  /* 0x00000008ff0a7803 */ /* 0x000fd60000000000 */
[----:B------:R-:W-:Y:S05]  /*11590*/  WARPSYNC.COLLECTIVE R15, `(.L_x_3492) ;  /* 0x000000000f087348 */ /* 0x000fea0003c00000 */
[----:B------:R0:W1:Y:S02]  /*115a0*/  SHFL.IDX P6, R14, R13, R12, R11 ;  /* 0x0000000c0d0e7389 */ /* 0x00006400000c000b */
[----:B01----:R-:W-:Y:S01]  /*115b0*/  ENDCOLLECTIVE ;  /* 0x000000000000791b */ /* 0x003fe20003800000 */
.L_x_3492:
[----:B------:R-:W-:Y:S02]  /*115c0*/  IMAD.MOV.U32 R13, RZ, RZ, R4 ;  /* 0x000000ffff0d7224 */ /* 0x000fe400078e0004 */
[----:B------:R-:W-:Y:S01]  /*115d0*/  IMAD.MOV.U32 R12, RZ, RZ, 0x1 ;  /* 0x00000001ff0c7424 */ /* 0x000fe200078e00ff */
[----:B------:R-:W-:-:S05]  /*115e0*/  @!P2 LEA R14, P0, R22, R14, 0x1 ;  /* 0x0000000e160ea211 */ /* 0x000fca00078008ff */
[----:B------:R-:W-:Y:S01]  /*115f0*/  @!P2 IMAD.X R21, RZ, RZ, R2, P0 ;  /* 0x000000ffff15a224 */ /* 0x000fe200000e0602 */
[----:B------:R-:W-:-:S04]  /*11600*/  @!P2 LOP3.LUT R2, R5, 0x40, RZ, 0xc0, !PT ;  /* 0x000000400502a812 */ /* 0x000fc800078ec0ff */
[----:B------:R-:W-:-:S04]  /*11610*/  @!P2 SHF.R.U32.HI R9, RZ, 0x2, R2 ;  /* 0x00000002ff09a819 */ /* 0x000fc80000011602 */
[----:B------:R-:W-:Y:S02]  /*11620*/  @!P2 ISETP.NE.U32.AND P6, PT, R9, RZ, PT ;  /* 0x000000ff0900a20c */ /* 0x000fe40003fc5070 */
[----:B------:R-:W-:-:S04]  /*11630*/  @!P2 LOP3.LUT R9, R6, 0x80, RZ, 0xc0, !PT ;  /* 0x000000800609a812 */ /* 0x000fc800078ec0ff */
[----:B------:R-:W-:-:S04]  /*11640*/  @!P2 SHF.R.U32.HI R9, RZ, 0x3, R9 ;  /* 0x00000003ff09a819 */ /* 0x000fc80000011609 */
[----:B------:R-:W-:Y:S02]  /*11650*/  @!P2 ISETP.NE.U32.AND P0, PT, R9, RZ, PT ;  /* 0x000000ff0900a20c */ /* 0x000fe40003f05070 */
[----:B------:R-:W-:Y:S02]  /*11660*/  ISETP.NE.AND P2, PT, R3, RZ, PT ;  /* 0x000000ff0300720c */ /* 0x000fe40003f45270 */
[----:B------:R-:W-:Y:S02]  /*11670*/  P2R R9, PR, RZ, 0x1 ;  /* 0x00000001ff097803 */ /* 0x000fe40000000000 */
[----:B------:R-:W-:-:S13]  /*11680*/  LOP3.LUT P0, RZ, R16, 0x100, RZ, 0xc0, !PT ;  /* 0x0000010010ff7812 */ /* 0x000fda000780c0ff */
[----:B------:R-:W-:Y:S01]  /*11690*/  @!P0 LEA R7, R24, UR42, 0x1 ;  /* 0x0000002a18078c11 */ /* 0x000fe2000f8e08ff */
[----:B------:R-:W-:Y:S01]  /*116a0*/  @!P0 IMAD.MOV.U32 R2, RZ, RZ, R14 ;  /* 0x000000ffff028224 */ /* 0x000fe200078e000e */
[----:B------:R-:W-:-:S05]  /*116b0*/  @!P0 MOV R3, R21 ;  /* 0x0000001500038202 */ /* 0x000fca0000000f00 */
[----:B------:R-:W-:Y:S01]  /*116c0*/  @!PT LDS RZ, [RZ] ;  /* 0x00000000fffff984 */ /* 0x000fe20000000800 */
[----:B------:R-:W-:Y:S01]  /*116d0*/  @!PT LDS RZ, [RZ] ;  /* 0x00000000fffff984 */ /* 0x000fe20000000800 */
[----:B------:R-:W-:Y:S01]  /*116e0*/  @!PT LDS RZ, [RZ] ;  /* 0x00000000fffff984 */ /* 0x000fe20000000800 */
[----:B------:R0:W-:Y:S01]  /*116f0*/  @!P0 LDGSTS.E.BYPASS.LTC128B.128 [R7+0x26400], desc[UR36][R2.64], !P1 ;  /* 0x2640000002078fae */ /* 0x0001e2000c901d64 */
[----:B------:R-:W-:Y:S02]  /*11700*/  ISETP.NE.AND P1, PT, R8, RZ, PT ;  /* 0x000000ff0800720c */ /* 0x000fe40003f25270 */
[----:B------:R-:W-:Y:S01]  /*11710*/  P2R R8, PR, RZ, 0x20 ;  /* 0x00000020ff087803 */ /* 0x000fe20000000000 */
[----:B------:R0:W-:Y:S01]  /*11720*/  @!P0 LDGSTS.E.BYPASS.LTC128B.128 [R7+0x28400], desc[UR36][R2.64+0x80], !P5 ;  /* 0x2840008002078fae */ /* 0x0001e2000e901d64 */
[----:B------:R-:W-:-:S03]  /*11730*/  LOP3.LUT P5, RZ, R16, 0x800, RZ, 0xc0, !PT ;  /* 0x0000080010ff7812 */ /* 0x000fc600078ac0ff */
[----:B------:R0:W-:Y:S04]  /*11740*/  @!P0 LDGSTS.E.BYPASS.LTC128B.128 [R7+0x2a400], desc[UR36][R2.64+0x100], !P4 ;  /* 0x2a40010002078fae */ /* 0x0001e8000e101d64 */
[----:B------:R0:W-:Y:S01]  /*11750*/  @!P0 LDGSTS.E.BYPASS.LTC128B.128 [R7+0x2c400], desc[UR36][R2.64+0x180], !P3 ;  /* 0x2c40018002078fae */ /* 0x0001e2000d901d64 */
[----:B------:R-:W-:-:S03]  /*11760*/  LOP3.LUT P3, RZ, R16, 0x80, RZ, 0xc0, !PT ;  /* 0x0000008010ff7812 */ /* 0x000fc6000786c0ff */
[----:B------:R0:W-:Y:S04]  /*11770*/  @!P0 LDGSTS.E.BYPASS.LTC128B.128 [R7+0x2e400], desc[UR36][R2.64+0x200], !P2 ;  /* 0x2e40020002078fae */ /* 0x0001e8000d101d64 */
[----:B------:R0:W-:Y:S04]  /*11780*/  @!P0 LDGSTS.E.BYPASS.LTC128B.128 [R7+0x30400], desc[UR36][R2.64+0x280], !P1 ;  /* 0x3040028002078fae */ /* 0x0001e8000c901d64 */
[----:B------:R0:W-:Y:S01]  /*11790*/  @!P0 LDGSTS.E.BYPASS.LTC128B.128 [R7+0x32400], desc[UR36][R2.64+0x300], P6 ;  /* 0x3240030002078fae */ /* 0x0001e2000b101d64 */
[----:B------:R-:W-:Y:S02]  /*117a0*/  ISETP.NE.AND P0, PT, R9, RZ, PT ;  /* 0x000000ff0900720c */ /* 0x000fe40003f05270 */
[----:B------:R-:W-:-:S02]  /*117b0*/  LOP3.LUT P6, RZ, R16, 0x100, RZ, 0xc0, !PT ;  /* 0x0000010010ff7812 */ /* 0x000fc400078cc0ff */
[----:B------:R-:W-:-:S04]  /*117c0*/  @!P3 LOP3.LUT R20, R5, 0x40, RZ, 0xc0, !PT ;  /* 0x000000400514b812 */ /* 0x000fc800078ec0ff */
[----:B------:R-:W-:-:S07]  /*117d0*/  @!P3 SHF.R.U32.HI R20, RZ, 0x2, R20 ;  /* 0x00000002ff14b819 */ /* 0x000fce0000011614 */
[----:B------:R0:W-:Y:S02]  /*117e0*/  @!P6 LDGSTS.E.BYPASS.LTC128B.128 [R7+0x34400], desc[UR36][R2.64+0x380], P0 ;  /* 0x344003800207efae */ /* 0x0001e40008101d64 */
[----:B0-----:R-:W-:Y:S05]  /*117f0*/  WARPSYNC.COLLECTIVE R15, `(.L_x_3493) ;  /* 0x000000000f087348 */ /* 0x001fea0003c00000 */
[----:B------:R1:W2:Y:S02]  /*11800*/  SHFL.IDX P6, R14, R13, R12, R11 ;  /* 0x0000000c0d0e7389 */ /* 0x0002a400000c000b */
[----:B012---:R-:W-:Y:S01]  /*11810*/  ENDCOLLECTIVE ;  /* 0x000000000000791b */ /* 0x007fe20003800000 */
.L_x_3493:
[----:B------:R-:W-:-:S04]  /*11820*/  @!P3 LOP3.LUT R7, R6, 0x80, RZ, 0xc0, !PT ;  /* 0x000000800607b812 */ /* 0x000fc800078ec0ff */
[----:B------:R-:W-:Y:S01]  /*11830*/  @!P3 SHF.R.U32.HI R7, RZ, 0x3, R7 ;  /* 0x00000003ff07b819 */ /* 0x000fe20000011607 */
[----:B------:R-:W-:Y:S02]  /*11840*/  IMAD.MOV.U32 R13, RZ, RZ, R0 ;  /* 0x000000ffff0d7224 */ /* 0x000fe400078e0000 */
[----:B------:R-:W-:-:S07]  /*11850*/  IMAD.MOV.U32 R9, RZ, RZ, R14 ;  /* 0x000000ffff097224 */ /* 0x000fce00078e000e */
[----:B------:R-:W-:Y:S05]  /*11860*/  WARPSYNC.COLLECTIVE R15, `(.L_x_3494) ;  /* 0x000000000f087348 */ /* 0x000fea0003c00000 */
[----:B------:R0:W1:Y:S02]  /*11870*/  SHFL.IDX P6, R14, R13, R12, R11 ;  /* 0x0000000c0d0e7389 */ /* 0x00006400000c000b */
[----:B01----:R-:W-:Y:S01]  /*11880*/  ENDCOLLECTIVE ;  /* 0x000000000000791b */ /* 0x003fe20003800000 */
.L_x_3494:
[----:B------:R-:W-:Y:S02]  /*11890*/  IMAD.MOV.U32 R13, RZ, RZ, R4 ;  /* 0x000000ffff0d7224 */ /* 0x000fe400078e0004 */
[----:B------:R-:W-:Y:S01]  /*118a0*/  IMAD.MOV.U32 R12, RZ, RZ, 0x2 ;  /* 0x00000002ff0c7424 */ /* 0x000fe200078e00ff */
[----:B------:R-:W-:Y:S02]  /*118b0*/  @!P3 LEA R14, P0, R22, R14, 0x1 ;  /* 0x0000000e160eb211 */ /* 0x000fe400078008ff */
[----:B------:R-:W-:-:S03]  /*118c0*/  @!P3 ISETP.NE.U32.AND P6, PT, R20, RZ, PT ;  /* 0x000000ff1400b20c */ /* 0x000fc60003fc5070 */
[----:B------:R-:W-:Y:S01]  /*118d0*/  @!P3 IMAD.X R21, RZ, RZ, R9, P0 ;  /* 0x000000ffff15b224 */ /* 0x000fe200000e0609 */
[----:B------:R-:W-:Y:S02]  /*118e0*/  @!P3 ISETP.NE.U32.AND P0, PT, R7, RZ, PT ;  /* 0x000000ff0700b20c */ /* 0x000fe40003f05070 */
[----:B------:R-:W-:Y:S02]  /*118f0*/  ISETP.NE.AND P3, PT, R10, RZ, PT ;  /* 0x000000ff0a00720c */ /* 0x000fe40003f65270 */
[----:B------:R-:W-:Y:S02]  /*11900*/  P2R R7, PR, RZ, 0x1 ;  /* 0x00000001ff077803 */ /* 0x000fe40000000000 */
[----:B------:R-:W-:Y:S02]  /*11910*/  LOP3.LUT P0, RZ, R16, 0x80, RZ, 0xc0, !PT ;  /* 0x0000008010ff7812 */ /* 0x000fe4000780c0ff */
[----:B------:R-:W-:-:S11]  /*11920*/  P2R R10, PR, RZ, 0x2 ;  /* 0x00000002ff0a7803 */ /* 0x000fd60000000000 */
[----:B------:R-:W-:Y:S01]  /*11930*/  @!P0 LEA R9, R24, UR42, 0x1 ;  /* 0x0000002a18098c11 */ /* 0x000fe2000f8e08ff */
[----:B------:R-:W-:Y:S02]  /*11940*/  @!P0 IMAD.MOV.U32 R2, RZ, RZ, R14 ;  /* 0x000000ffff028224 */ /* 0x000fe400078e000e */
[----:B------:R-:W-:-:S05]  /*11950*/  @!P0 IMAD.MOV.U32 R3, RZ, RZ, R21 ;  /* 0x000000ffff038224 */ /* 0x000fca00078e0015 */
[----:B------:R-:W-:Y:S01]  /*11960*/  @!PT LDS RZ, [RZ] ;  /* 0x00000000fffff984 */ /* 0x000fe20000000800 */
[----:B------:R-:W-:Y:S01]  /*11970*/  @!PT LDS RZ, [RZ] ;  /* 0x00000000fffff984 */ /* 0x000fe20000000800 */
[----:B------:R-:W-:Y:S01]  /*11980*/  @!PT LDS RZ, [RZ] ;  /* 0x00000000fffff984 */ /* 0x000fe20000000800 */
[----:B------:R0:W-:Y:S01]  /*11990*/  @!P0 LDGSTS.E.BYPASS.LTC128B.128 [R9+0x26c00], desc[UR36][R2.64], !P5 ;  /* 0x26c0000002098fae */ /* 0x0001e2000e901d64 */
[----:B------:R-:W-:-:S04]  /*119a0*/  ISETP.NE.AND P5, PT, R8, RZ, PT ;  /* 0x000000ff0800720c */ /* 0x000fc80003fa5270 */
[----:B------:R-:W-:-:S09]  /*119b0*/  P2R R8, PR, RZ, 0x20 ;  /* 0x00000020ff087803 */ /* 0x000fd20000000000 */
[----:B------:R0:W-:Y:S01]  /*119c0*/  @!P0 LDGSTS.E.BYPASS.LTC128B.128 [R9+0x28c00], desc[UR36][R2.64+0x80], !P5 ;  /* 0x28c0008002098fae */ /* 0x0001e2000e901d64 */
[----:B------:R-:W-:-:S03]  /*119d0*/  LOP3.LUT P5, RZ, R16, 0x800, RZ, 0xc0, !PT ;  /* 0x0000080010ff7812 */ /* 0x000fc600078ac0ff */
[----:B------:R0:W-:Y:S04]  /*119e0*/  @!P0 LDGSTS.E.BYPASS.LTC128B.128 [R9+0x2ac00], desc[UR36][R2.64+0x100], !P4 ;  /* 0x2ac0010002098fae */ /* 0x0001e8000e101d64 */
[----:B------:R0:W-:Y:S04]  /*119f0*/  @!P0 LDGSTS.E.BYPASS.LTC128B.128 [R9+0x2cc00], desc[UR36][R2.64+0x180], !P3 ;  /* 0x2cc0018002098fae */ /* 0x0001e8000d901d64 */
[----:B------:R0:W-:Y:S04]  /*11a00*/  @!P0 LDGSTS.E.BYPASS.LTC128B.128 [R9+0x2ec00], desc[UR36][R2.64+0x200], !P2 ;  /* 0x2ec0020002098fae */ /* 0x0001e8000d101d64 */
[----:B------:R0:W-:Y:S01]  /*11a10*/  @!P0 LDGSTS.E.BYPASS.LTC128B.128 [R9+0x30c00], desc[UR36][R2.64+0x280], !P1 ;  /* 0x30c0028002098fae */ /* 0x0001e2000c901d64 */
[----:B------:R-:W-:-:S03]  /*11a20*/  LOP3.LUT P1, RZ, R16, 0x40, RZ, 0xc0, !PT ;  /* 0x0000004010ff7812 */ /* 0x000fc6000782c0ff */
[----:B------:R0:W-:Y:S01]  /*11a30*/  @!P0 LDGSTS.E.BYPASS.LTC128B.128 [R9+0x32c00], desc[UR36][R2.64+0x300], P6 ;  /* 0x32c0030002098fae */ /* 0x0001e2000b101d64 */
[----:B------:R-:W-:Y:S02]  /*11a40*/  ISETP.NE.AND P0, PT, R7, RZ, PT ;  /* 0x000000ff0700720c */ /* 0x000fe40003f05270 */
[----:B------:R-:W-:-:S07]  /*11a50*/  LOP3.LUT P6, RZ, R16, 0x80, RZ, 0xc0, !PT ;  /* 0x0000008010ff7812 */ /* 0x000fce00078cc0ff */
[----:B------:R-:W-:-:S04]  /*11a60*/  @!P1 LOP3.LUT R20, R5, 0x40, RZ, 0xc0, !PT ;  /* 0x0000004005149812 */ /* 0x000fc800078ec0ff */
[----:B------:R-:W-:Y:S02]  /*11a70*/  @!P1 SHF.R.U32.HI R20, RZ, 0x2, R20 ;  /* 0x00000002ff149819 */ /* 0x000fe40000011614 */
[----:B------:R0:W-:Y:S05]  /*11a80*/  @!P6 LDGSTS.E.BYPASS.LTC128B.128 [R9+0x34c00], desc[UR36][R2.64+0x380], P0 ;  /* 0x34c003800209efae */ /* 0x0001ea0008101d64 */
[----:B0-----:R-:W-:Y:S05]  /*11a90*/  WARPSYNC.COLLECTIVE R15, `(.L_x_3495) ;  /* 0x000000000f087348 */ /* 0x001fea0003c00000 */
[----:B------:R1:W2:Y:S02]  /*11aa0*/  SHFL.IDX P6, R14, R13, R12, R11 ;  /* 0x0000000c0d0e7389 */ /* 0x0002a400000c000b */
[----:B012---:R-:W-:Y:S01]  /*11ab0*/  ENDCOLLECTIVE ;  /* 0x000000000000791b */ /* 0x007fe20003800000 */
.L_x_3495:
[----:B------:R-:W-:-:S04]  /*11ac0*/  @!P1 LOP3.LUT R9, R6, 0x80, RZ, 0xc0, !PT ;  /* 0x0000008006099812 */ /* 0x000fc800078ec0ff */
[----:B------:R-:W-:Y:S01]  /*11ad0*/  @!P1 SHF.R.U32.HI R9, RZ, 0x3, R9 ;  /* 0x00000003ff099819 */ /* 0x000fe20000011609 */
[----:B------:R-:W-:Y:S02]  /*11ae0*/  IMAD.MOV.U32 R13, RZ, RZ, R0 ;  /* 0x000000ffff0d7224 */ /* 0x000fe400078e0000 */
[----:B------:R-:W-:-:S07]  /*11af0*/  IMAD.MOV.U32 R7, RZ, RZ, R14 ;  /* 0x000000ffff077224 */ /* 0x000fce00078e000e */
[----:B------:R-:W-:Y:S05]  /*11b00*/  WARPSYNC.COLLECTIVE R15, `(.L_x_3496) ;  /* 0x000000000f087348 */ /* 0x000fea0003c00000 */
[----:B------:R0:W1:Y:S02]  /*11b10*/  SHFL.IDX P6, R14, R13, R12, R11 ;  /* 0x0000000c0d0e7389 */ /* 0x00006400000c000b */
[----:B01----:R-:W-:Y:S01]  /*11b20*/  ENDCOLLECTIVE ;  /* 0x000000000000791b */ /* 0x003fe20003800000 */
.L_x_3496:
        /* <DEDUP_REMOVED lines=8> */
[----:B------:R-:W-:-:S13]  /*11bb0*/  LOP3.LUT P0, RZ, R16, 0x40, RZ, 0xc0, !PT ;  /* 0x0000004010ff7812 */ /* 0x000fda000780c0ff */
[----:B------:R-:W-:Y:S01]  /*11bc0*/  @!P0 LEA R21, R24, UR42, 0x1 ;  /* 0x0000002a18158c11 */ /* 0x000fe2000f8e08ff */
[----:B------:R-:W-:Y:S02]  /*11bd0*/  @!P0 IMAD.MOV.U32 R2, RZ, RZ, R14 ;  /* 0x000000ffff028224 */ /* 0x000fe400078e000e */
[----:B------:R-:W-:-:S05]  /*11be0*/  @!P0 IMAD.MOV.U32 R3, RZ, RZ, R7 ;  /* 0x000000ffff038224 */ /* 0x000fca00078e0007 */
[----:B------:R-:W-:Y:S01]  /*11bf0*/  @!PT LDS RZ, [RZ] ;  /* 0x00000000fffff984 */ /* 0x000fe20000000800 */
[----:B------:R-:W-:Y:S01]  /*11c00*/  @!PT LDS RZ, [RZ] ;  /* 0x00000000fffff984 */ /* 0x000fe20000000800 */
[----:B------:R-:W-:Y:S01]  /*11c10*/  @!PT LDS RZ, [RZ] ;  /* 0x00000000fffff984 */ /* 0x000fe20000000800 */
[----:B------:R0:W-:Y:S01]  /*11c20*/  @!P0 LDGSTS.E.BYPASS.LTC128B.128 [R21+0x27400], desc[UR36][R2.64], !P5 ;  /* 0x2740000002158fae */ /* 0x0001e2000e901d64 */
[----:B------:R-:W-:-:S13]  /*11c30*/  ISETP.NE.AND P5, PT, R8, RZ, PT ;  /* 0x000000ff0800720c */ /* 0x000fda0003fa5270 */
[----:B------:R0:W-:Y:S04]  /*11c40*/  @!P0 LDGSTS.E.BYPASS.LTC128B.128 [R21+0x29400], desc[UR36][R2.64+0x80], !P5 ;  /* 0x2940008002158fae */ /* 0x0001e8000e901d64 */
[----:B------:R0:W-:Y:S04]  /*11c50*/  @!P0 LDGSTS.E.BYPASS.LTC128B.128 [R21+0x2b400], desc[UR36][R2.64+0x100], !P4 ;  /* 0x2b40010002158fae */ /* 0x0001e8000e101d64 */
[----:B------:R0:W-:Y:S04]  /*11c60*/  @!P0 LDGSTS.E.BYPASS.LTC128B.128 [R21+0x2d400], desc[UR36][R2.64+0x180], !P3 ;  /* 0x2d40018002158fae */ /* 0x0001e8000d901d64 */
[----:B------:R0:W-:Y:S04]  /*11c70*/  @!P0 LDGSTS.E.BYPASS.LTC128B.128 [R21+0x2f400], desc[UR36][R2.64+0x200], !P2 ;  /* 0x2f40020002158fae */ /* 0x0001e8000d101d64 */
[----:B------:R0:W-:Y:S04]  /*11c80*/  @!P0 LDGSTS.E.BYPASS.LTC128B.128 [R21+0x31400], desc[UR36][R2.64+0x280], !P1 ;  /* 0x3140028002158fae */ /* 0x0001e8000c901d64 */
[----:B------:R0:W-:Y:S01]  /*11c90*/  @!P0 LDGSTS.E.BYPASS.LTC128B.128 [R21+0x33400], desc[UR36][R2.64+0x300], P6 ;  /* 0x3340030002158fae */ /* 0x0001e2000b101d64 */
[----:B------:R-:W-:-:S02]  /*11ca0*/  ISETP.NE.AND P0, PT, R9, RZ, PT ;  /* 0x000000ff0900720c */ /* 0x000fc40003f05270 */
[----:B------:R-:W-:-:S13]  /*11cb0*/  LOP3.LUT P6, RZ, R16, 0x40, RZ, 0xc0, !PT ;  /* 0x0000004010ff7812 */ /* 0x000fda00078cc0ff */
[----:B------:R0:W-:Y:S02]  /*11cc0*/  @!P6 LDGSTS.E.BYPASS.LTC128B.128 [R21+0x35400], desc[UR36][R2.64+0x380], P0 ;  /* 0x354003800215efae */ /* 0x0001e40008101d64 */
[----:B0-----:R-:W-:Y:S05]  /*11cd0*/  WARPSYNC.COLLECTIVE R15, `(.L_x_3497) ;  /* 0x000000000f087348 */ /* 0x001fea0003c00000 */
[----:B------:R1:W2:Y:S02]  /*11ce0*/  SHFL.IDX P6, R14, R13, R12, R11 ;  /* 0x0000000c0d0e7389 */ /* 0x0002a400000c000b */
[----:B012---:R-:W-:Y:S01]  /*11cf0*/  ENDCOLLECTIVE ;  /* 0x000000000000791b */ /* 0x007fe20003800000 */
.L_x_3497:
[----:B------:R-:W-:Y:S01]  /*11d00*/  IMAD.MOV.U32 R13, RZ, RZ, R0 ;  /* 0x000000ffff0d7224 */ /* 0x000fe200078e0000 */
[----:B------:R-:W-:-:S07]  /*11d10*/  MOV R4, R14 ;  /* 0x0000000e00047202 */ /* 0x000fce0000000f00 */
[----:B------:R-:W-:Y:S05]  /*11d20*/  WARPSYNC.COLLECTIVE R15, `(.L_x_3498) ;  /* 0x000000000f087348 */ /* 0x000fea0003c00000 */
[----:B------:R0:W1:Y:S02]  /*11d30*/  SHFL.IDX P6, R14, R13, R12, R11 ;  /* 0x0000000c0d0e7389 */ /* 0x00006400000c000b */
[----:B01----:R-:W-:Y:S01]  /*11d40*/  ENDCOLLECTIVE ;  /* 0x000000000000791b */ /* 0x003fe20003800000 */
.L_x_3498:
[----:B------:R-:W-:Y:S05]  /*11d50*/  BRA `(.L_x_3499) ;  /* 0xffffffcc00187947 */ /* 0x000fea000383ffff */
.L_x_3434:
[----:B01----:R-:W-:-:S04]  /*11d60*/  IMAD.U32 R3, RZ, RZ, UR42 ;  /* 0x0000002aff037e24 */ /* 0x003fc8000f8e00ff */
[----:B------:R0:W1:Y:S03]  /*11d70*/  SYNCS.PHASECHK.TRANS64.TRYWAIT P0, [R3+URZ+0x38820], R0 ;  /* 0x03882000030075a7 */ /* 0x000066000800017f */
[----:B-1----:R-:W-:Y:S05]  /*11d80*/  @!P0 NANOSLEEP.SYNCS 0x989680 ;  /* 0x009896800000895d */ /* 0x002fea0003900000 */
[----:B------:R-:W1:Y:S02]  /*11d90*/  @!P0 SYNCS.PHASECHK.TRANS64 P0, [R3+URZ+0x38820], R0 ;  /* 0x03882000030085a7 */ /* 0x000e64000800007f */
[----:B-1----:R-:W-:Y:S05]  /*11da0*/  @!P0 BRA `(.L_x_3434) ;  /* 0xfffffffc00ec8947 */ /* 0x002fea000383ffff */
[----:B------:R-:W-:Y:S05]  /*11db0*/  BRA `(.L_x_3500) ;  /* 0xffffffcc00887947 */ /* 0x000fea000383ffff */
.L_x_3436:
[----:B01----:R-:W-:-:S04]  /*11dc0*/  IMAD.U32 R3, RZ, RZ, UR42 ;  /* 0x0000002aff037e24 */ /* 0x003fc8000f8e00ff */
[----:B------:R0:W1:Y:S03]  /*11dd0*/  SYNCS.PHASECHK.TRANS64.TRYWAIT P0, [R3+URZ+0x38860], R0 ;  /* 0x03886000030075a7 */ /* 0x000066000800017f */
[----:B-1----:R-:W-:Y:S05]  /*11de0*/  @!P0 NANOSLEEP.SYNCS 0x989680 ;  /* 0x009896800000895d */ /* 0x002fea0003900000 */
[----:B------:R-:W1:Y:S02]  /*11df0*/  @!P0 SYNCS.PHASECHK.TRANS64 P0, [R3+URZ+0x38860], R0 ;  /* 0x03886000030085a7 */ /* 0x000e64000800007f */
[----:B-1----:R-:W-:Y:S05]  /*11e00*/  @!P0 BRA `(.L_x_3436) ;  /* 0xfffffffc00ec8947 */ /* 0x002fea000383ffff */
[----:B------:R-:W-:Y:S05]  /*11e10*/  BRA `(.L_x_3501) ;  /* 0xffffffcc00847947 */ /* 0x000fea000383ffff */
.L_x_3437:
        /* <DEDUP_REMOVED lines=8> */
.L_x_3503:
[----:B------:R-:W-:Y:S05]  /*11ea0*/  BSYNC B0 ;  /* 0x0000000000007941 */ /* 0x000fea0003800000 */
.L_x_3502:
[----:B------:R-:W-:Y:S01]  /*11eb0*/  IMAD.MOV.U32 R13, RZ, RZ, R6 ;  /* 0x000000ffff0d7224 */ /* 0x000fe200078e0006 */
[C---:B------:R-:W-:Y:S01]  /*11ec0*/  LOP3.LUT R4, R17.reuse, 0x1, RZ, 0xc0, !PT ;  /* 0x0000000111047812 */ /* 0x040fe200078ec0ff */
[----:B------:R-:W-:Y:S01]  /*11ed0*/  IMAD.MOV.U32 R12, RZ, RZ, RZ ;  /* 0x000000ffff0c7224 */ /* 0x000fe200078e00ff */
[----:B------:R-:W-:Y:S01]  /*11ee0*/  LEA R7, R24, UR42, 0x1 ;  /* 0x0000002a18077c11 */ /* 0x000fe2000f8e08ff */
[----:B------:R-:W-:Y:S01]  /*11ef0*/  IMAD.MOV.U32 R11, RZ, RZ, 0x181f ;  /* 0x0000181fff0b7424 */ /* 0x000fe200078e00ff */
[----:B------:R-:W-:Y:S01]  /*11f00*/  ISETP.NE.U32.AND P1, PT, R4, 0x1, PT ;  /* 0x000000010400780c */ /* 0x000fe20003f25070 */
[----:B------:R-:W-:Y:S01]  /*11f10*/  IMAD.MOV.U32 R15, RZ, RZ, -0x1 ;  /* 0xffffffffff0f7424 */ /* 0x000fe200078e00ff */
[C---:B------:R-:W-:Y:S01]  /*11f20*/  LOP3.LUT P5, RZ, R17.reuse, 0x2, RZ, 0xc0, !PT ;  /* 0x0000000211ff7812 */ /* 0x040fe200078ac0ff */
[----:B------:R-:W-:Y:S01]  /*11f30*/  IMAD.MOV.U32 R3, RZ, RZ, R14 ;  /* 0x000000ffff037224 */ /* 0x000fe200078e000e */
[----:B------:R-:W-:Y:S01]  /*11f40*/  LOP3.LUT P4, RZ, R17, 0x4, RZ, 0xc0, !PT ;  /* 0x0000000411ff7812 */ /* 0x000fe2000788c0ff */
[----:B------:R-:W-:-:S12]  /*11f50*/  IMAD.SHL.U32 R0, R22, 0x2, RZ ;  /* 0x0000000216007824 */ /* 0x000fd800078e00ff */
[----:B------:R-:W-:Y:S05]  /*11f60*/  WARPSYNC.COLLECTIVE R15, `(.L_x_3504) ;  /* 0x000000000f087348 */ /* 0x000fea0003c00000 */
[----:B------:R0:W1:Y:S02]  /*11f70*/  SHFL.IDX P6, R14, R13, R12, R11 ;  /* 0x0000000c0d0e7389 */ /* 0x00006400000c000b */
[----:B01----:R-:W-:Y:S01]  /*11f80*/  ENDCOLLECTIVE ;  /* 0x000000000000791b */ /* 0x003fe20003800000 */
.L_x_3504:
[C---:B------:R-:W-:Y:S02]  /*11f90*/  LOP3.LUT P3, RZ, R17.reuse, 0x8, RZ, 0xc0, !PT ;  /* 0x0000000811ff7812 */ /* 0x040fe4000786c0ff */
[C---:B------:R-:W-:Y:S02]  /*11fa0*/  LOP3.LUT P2, RZ, R17.reuse, 0x10, RZ, 0xc0, !PT ;  /* 0x0000001011ff7812 */ /* 0x040fe4000784c0ff */
[----:B------:R-:W-:Y:S02]  /*11fb0*/  LOP3.LUT R16, R16, 0xffffffbf, RZ, 0xc0, !PT ;  /* 0xffffffbf10107812 */ /* 0x000fe400078ec0ff */
[----:B------:R-:W-:Y:S02]  /*11fc0*/  PRMT R4, R17, 0x8880, RZ ;  /* 0x0000888011047816 */ /* 0x000fe400000000ff */
[----:B------:R-:W-:-:S04]  /*11fd0*/  @P1 LOP3.LUT R16, R16, 0x40, RZ, 0xfc, !PT ;  /* 0x0000004010101812 */ /* 0x000fc800078efcff */
[----:B------:R-:W-:Y:S01]  /*11fe0*/  LOP3.LUT R16, R16, 0xffffff7f, RZ, 0xc0, !PT ;  /* 0xffffff7f10107812 */ /* 0x000fe200078ec0ff */
[----:B------:R-:W-:Y:S02]  /*11ff0*/  IMAD.MOV.U32 R13, RZ, RZ, R8 ;  /* 0x000000ffff0d7224 */ /* 0x000fe400078e0008 */
[----:B------:R-:W-:Y:S01]  /*12000*/  IMAD.MOV.U32 R12, RZ, RZ, 0x1 ;  /* 0x00000001ff0c7424 */ /* 0x000fe200078e00ff */
        /* <DEDUP_REMOVED lines=29> */
.L_x_3505:
[----:B------:R-:W-:Y:S01]  /*121e0*/  IMAD.MOV.U32 R13, RZ, RZ, R6 ;  /* 0x000000ffff0d7224 */ /* 0x000fe200078e0006 */
[----:B------:R-:W-:-:S07]  /*121f0*/  MOV R5, R14 ;  /* 0x0000000e00057202 */ /* 0x000fce0000000f00 */
[----:B------:R-:W-:Y:S05]  /*12200*/  WARPSYNC.COLLECTIVE R15, `(.L_x_3506) ;  /* 0x000000000f087348 */ /* 0x000fea0003c00000 */
[----:B------:R0:W1:Y:S02]  /*12210*/  SHFL.IDX P6, R14, R13, R12, R11 ;  /* 0x0000000c0d0e7389 */ /* 0x00006400000c000b */
[----:B01----:R-:W-:Y:S01]  /*12220*/  ENDCOLLECTIVE ;  /* 0x000000000000791b */ /* 0x003fe20003800000 */
.L_x_3506:
[----:B------:R-:W-:Y:S02]  /*12230*/  IMAD.MOV.U32 R13, RZ, RZ, R8 ;  /* 0x000000ffff0d7224 */ /* 0x000fe400078e0008 */
        /* <DEDUP_REMOVED lines=27> */
.L_x_3507:
[----:B------:R-:W-:Y:S02]  /*123f0*/  IMAD.MOV.U32 R13, RZ, RZ, R6 ;  /* 0x000000ffff0d7224 */ /* 0x000fe400078e0006 */
[----:B------:R-:W-:-:S07]  /*12400*/  IMAD.MOV.U32 R9, RZ, RZ, R14 ;  /* 0x000000ffff097224 */ /* 0x000fce00078e000e */
[----:B------:R-:W-:Y:S05]  /*12410*/  WARPSYNC.COLLECTIVE R15, `(.L_x_3508) ;  /* 0x000000000f087348 */ /* 0x000fea0003c00000 */
[----:B------:R0:W1:Y:S02]  /*12420*/  SHFL.IDX P6, R14, R13, R12, R11 ;  /* 0x0000000c0d0e7389 */ /* 0x00006400000c000b */
[----:B01----:R-:W-:Y:S01]  /*12430*/  ENDCOLLECTIVE ;  /* 0x000000000000791b */ /* 0x003fe20003800000 */
.L_x_3508:
        /* <DEDUP_REMOVED lines=28> */
.L_x_3509:
[----:B------:R-:W-:Y:S02]  /*12600*/  IMAD.MOV.U32 R13, RZ, RZ, R6 ;  /* 0x000000ffff0d7224 */ /* 0x000fe400078e0006 */
[----:B------:R-:W-:-:S07]  /*12610*/  IMAD.MOV.U32 R8, RZ, RZ, R14 ;  /* 0x000000ffff087224 */ /* 0x000fce00078e000e */
[----:B------:R-:W-:Y:S05]  /*12620*/  WARPSYNC.COLLECTIVE R15, `(.L_x_3510) ;  /* 0x000000000f087348 */ /* 0x000fea0003c00000 */
[----:B------:R0:W1:Y:S02]  /*12630*/  SHFL.IDX P6, R14, R13, R12, R11 ;  /* 0x0000000c0d0e7389 */ /* 0x00006400000c000b */
[----:B01----:R-:W-:Y:S01]  /*12640*/  ENDCOLLECTIVE ;  /* 0x000000000000791b */ /* 0x003fe20003800000 */
.L_x_3510:
[----:B------:R-:W-:Y:S05]  /*12650*/  BRA `(.L_x_3511) ;  /* 0xffffffcc00187947 */ /* 0x000fea000383ffff */
.L_x_3444:
[----:B-1----:R1:W2:Y:S02]  /*12660*/  SYNCS.PHASECHK.TRANS64.TRYWAIT P0, [R10+URZ+0x38840], R20 ;  /* 0x038840140a0075a7 */ /* 0x0022a4000800017f */
[----:B--2---:R-:W-:Y:S05]  /*12670*/  @!P0 NANOSLEEP.SYNCS 0x989680 ;  /* 0x009896800000895d */ /* 0x004fea0003900000 */
[----:B------:R-:W2:Y:S02]  /*12680*/  @!P0 SYNCS.PHASECHK.TRANS64 P0, [R10+URZ+0x38840], R20 ;  /* 0x038840140a0085a7 */ /* 0x000ea4000800007f */
[----:B--2---:R-:W-:Y:S05]  /*12690*/  @!P0 BRA `(.L_x_3444) ;  /* 0xfffffffc00f08947 */ /* 0x004fea000383ffff */
[----:B------:R-:W-:Y:S05]  /*126a0*/  BRA `(.L_x_3512) ;  /* 0xffffffd000687947 */ /* 0x000fea000383ffff */
.L_x_3445:
        /* <DEDUP_REMOVED lines=8> */
.L_x_3514:
[----:B------:R-:W-:Y:S05]  /*12730*/  BSYNC B1 ;  /* 0x0000000000017941 */ /* 0x000fea0003800000 */
.L_x_3513:
[----:B------:R-:W-:Y:S01]  /*12740*/  IMAD.MOV.U32 R13, RZ, RZ, R26 ;  /* 0x000000ffff0d7224 */ /* 0x000fe200078e001a */
[----:B------:R-:W-:Y:S01]  /*12750*/  MOV R3, R14 ;  /* 0x0000000e00037202 */ /* 0x000fe20000000f00 */
[----:B------:R-:W-:Y:S01]  /*12760*/  IMAD.MOV.U32 R12, RZ, RZ, RZ ;  /* 0x000000ffff0c7224 */ /* 0x000fe200078e00ff */
[----:B------:R-:W-:Y:S01]  /*12770*/  LEA R27, R17, UR42, 0x1 ;  /* 0x0000002a111b7c11 */ /* 0x000fe2000f8e08ff */
[----:B------:R-:W-:Y:S02]  /*12780*/  IMAD.MOV.U32 R11, RZ, RZ, 0x181f ;  /* 0x0000181fff0b7424 */ /* 0x000fe400078e00ff */
[----:B------:R-:W-:-:S07]  /*12790*/  IMAD.MOV.U32 R15, RZ, RZ, -0x1 ;  /* 0xffffffffff0f7424 */ /* 0x000fce00078e00ff */
[----:B------:R-:W-:Y:S05]  /*127a0*/  WARPSYNC.COLLECTIVE R15, `(.L_x_3515) ;  /* 0x000000000f087348 */ /* 0x000fea0003c00000 */
[----:B------:R0:W1:Y:S02]  /*127b0*/  SHFL.IDX P6, R14, R13, R12, R11 ;  /* 0x0000000c0d0e7389 */ /* 0x00006400000c000b */
[----:B01----:R-:W-:Y:S01]  /*127c0*/  ENDCOLLECTIVE ;  /* 0x000000000000791b */ /* 0x003fe20003800000 */
.L_x_3515:
[----:B------:R-:W-:Y:S02]  /*127d0*/  IMAD.MOV.U32 R13, RZ, RZ, R29 ;  /* 0x000000ffff0d7224 */ /* 0x000fe400078e001d */
[----:B------:R-:W-:Y:S01]  /*127e0*/  IMAD.MOV.U32 R12, RZ, RZ, 0x1 ;  /* 0x00000001ff0c7424 */ /* 0x000fe200078e00ff */
[----:B------:R-:W-:-:S13]  /*127f0*/  IADD3 R2, P0, R14, R0, RZ ;  /* 0x000000000e027210 */ /* 0x000fda0007f1e0ff */
[----:B------:R-:W-:Y:S05]  /*12800*/  WARPSYNC.COLLECTIVE R15, `(.L_x_3516) ;  /* 0x000000000f087348 */ /* 0x000fea0003c00000 */
[----:B------:R0:W1:Y:S02]  /*12810*/  SHFL.IDX P6, R14, R13, R12, R11 ;  /* 0x0000000c0d0e7389 */ /* 0x00006400000c000b */
[----:B01----:R-:W-:Y:S01]  /*12820*/  ENDCOLLECTIVE ;  /* 0x000000000000791b */ /* 0x003fe20003800000 */
.L_x_3516:
        /* <DEDUP_REMOVED lines=10> */
.L_x_3517:
[----:B------:R-:W-:Y:S02]  /*128d0*/  IMAD.MOV.U32 R13, RZ, RZ, R29 ;  /* 0x000000ffff0d7224 */ /* 0x000fe400078e001d */
[----:B------:R-:W-:Y:S01]  /*128e0*/  IMAD.MOV.U32 R12, RZ, RZ, 0x2 ;  /* 0x00000002ff0c7424 */ /* 0x000fe200078e00ff */
[----:B------:R-:W-:-:S13]  /*128f0*/  IADD3 R2, P0, R14, R0, RZ ;  /* 0x000000000e027210 */ /* 0x000fda0007f1e0ff */
[----:B------:R-:W-:Y:S05]  /*12900*/  WARPSYNC.COLLECTIVE R15, `(.L_x_3518) ;  /* 0x000000000f087348 */ /* 0x000fea0003c00000 */
[----:B------:R0:W1:Y:S02]  /*12910*/  SHFL.IDX P6, R14, R13, R12, R11 ;  /* 0x0000000c0d0e7389 */ /* 0x00006400000c000b */
[----:B01----:R-:W-:Y:S01]  /*12920*/  ENDCOLLECTIVE ;  /* 0x000000000000791b */ /* 0x003fe20003800000 */
.L_x_3518:
        /* <DEDUP_REMOVED lines=10> */
.L_x_3519:
[----:B------:R-:W-:Y:S01]  /*129d0*/  IMAD.MOV.U32 R13, RZ, RZ, R29 ;  /* 0x000000ffff0d7224 */ /* 0x000fe200078e001d */
[----:B------:R-:W-:Y:S02]  /*129e0*/  MOV R12, 0x3 ;  /* 0x00000003000c7802 */ /* 0x000fe40000000f00 */
[----:B------:R-:W-:-:S13]  /*129f0*/  IADD3 R2, P0, R14, R0, RZ ;  /* 0x000000000e027210 */ /* 0x000fda0007f1e0ff */
[----:B------:R-:W-:Y:S05]  /*12a00*/  WARPSYNC.COLLECTIVE R15, `(.L_x_3520) ;  /* 0x000000000f087348 */ /* 0x000fea0003c00000 */
[----:B------:R0:W1:Y:S02]  /*12a10*/  SHFL.IDX P6, R14, R13, R12, R11 ;  /* 0x0000000c0d0e7389 */ /* 0x00006400000c000b */
[----:B01----:R-:W-:Y:S01]  /*12a20*/  ENDCOLLECTIVE ;  /* 0x000000000000791b */ /* 0x003fe20003800000 */
.L_x_3520:
[----:B------:R-:W-:-:S05]  /*12a30*/  IMAD.X R3, RZ, RZ, R3, P0 ;  /* 0x000000ffff037224 */ /* 0x000fca00000e0603 */
[----:B------:R-:W-:Y:S01]  /*12a40*/  @!PT LDS RZ, [RZ] ;  /* 0x00000000fffff984 */ /* 0x000fe20000000800 */
[----:B------:R-:W-:Y:S01]  /*12a50*/  @!PT LDS RZ, [RZ] ;  /* 0x00000000fffff984 */ /* 0x000fe20000000800 */
[----:B------:R-:W-:Y:S01]  /*12a60*/  @!PT LDS RZ, [RZ] ;  /* 0x00000000fffff984 */ /* 0x000fe20000000800 */
[----:B------:R0:W-:Y:S01]  /*12a70*/  LDGSTS.E.BYPASS.LTC128B.128 [R27+0x23400], desc[UR36][R2.64], !P1 ;  /* 0x23400000021b7fae */ /* 0x0001e2000c901d64 */
[----:B------:R-:W-:Y:S02]  /*12a80*/  IMAD.MOV.U32 R13, RZ, RZ, R26 ;  /* 0x000000ffff0d7224 */ /* 0x000fe400078e001a */
[----:B------:R-:W-:-:S07]  /*12a90*/  IMAD.MOV.U32 R33, RZ, RZ, R14 ;  /* 0x000000ffff217224 */ /* 0x000fce00078e000e */
[----:B0-----:R-:W-:Y:S05]  /*12aa0*/  WARPSYNC.COLLECTIVE R15, `(.L_x_3521) ;  /* 0x000000000f087348 */ /* 0x001fea0003c00000 */
[----:B------:R1:W2:Y:S02]  /*12ab0*/  SHFL.IDX P6, R14, R13, R12, R11 ;  /* 0x0000000c0d0e7389 */ /* 0x0002a400000c000b */
[----:B012---:R-:W-:Y:S01]  /*12ac0*/  ENDCOLLECTIVE ;  /* 0x000000000000791b */ /* 0x007fe20003800000 */
.L_x_3521:
[----:B------:R-:W-:Y:S05]  /*12ad0*/  BRA `(.L_x_3522) ;  /* 0xffffffd0001c7947 */ /* 0x000fea000383ffff */
.L_x_3450:
[----:B---3--:R3:W4:Y:S02]  /*12ae0*/  SYNCS.PHASECHK.TRANS64.TRYWAIT P0, [R10+URZ+0x38860], R20 ;  /* 0x038860140a0075a7 */ /* 0x008724000800017f */
[----:B----4-:R-:W-:Y:S05]  /*12af0*/  @!P0 NANOSLEEP.SYNCS 0x989680 ;  /* 0x009896800000895d */ /* 0x010fea0003900000 */
[----:B------:R-:W4:Y:S02]  /*12b00*/  @!P0 SYNCS.PHASECHK.TRANS64 P0, [R10+URZ+0x38860], R20 ;  /* 0x038860140a0085a7 */ /* 0x000f24000800007f */
[----:B----4-:R-:W-:Y:S05]  /*12b10*/  @!P0 BRA `(.L_x_3450) ;  /* 0xfffffffc00f08947 */ /* 0x010fea000383ffff */
[----:B------:R-:W-:Y:S05]  /*12b20*/  BRA `(.L_x_3523) ;  /* 0xffffffd000687947 */ /* 0x000fea000383ffff */
.L_x_3451:
[----:B------:R-:W-:Y:S01]  /*12b30*/  BSSY B1, `(.L_x_3524) ;  /* 0x0000008000017945 */ /* 0x000fe20003800000 */
[----:B------:R-:W-:Y:S02]  /*12b40*/  IMAD.MOV.U32 R13, RZ, RZ, R19 ;  /* 0x000000ffff0d7224 */ /* 0x000fe400078e0013 */
[----:B------:R-:W-:Y:S02]  /*12b50*/  IMAD.MOV.U32 R12, RZ, RZ, RZ ;  /* 0x000000ffff0c7224 */ /* 0x000fe400078e00ff */
[----:B------:R-:W-:Y:S02]  /*12b60*/  IMAD.MOV.U32 R11, RZ, RZ, 0x181f ;  /* 0x0000181fff0b7424 */ /* 0x000fe400078e00ff */
[----:B------:R-:W-:-:S07]  /*12b70*/  IMAD.MOV.U32 R15, RZ, RZ, -0x1 ;  /* 0xffffffffff0f7424 */ /* 0x000fce00078e00ff */
[----:B-123--:R-:W-:Y:S05]  /*12b80*/  WARPSYNC.COLLECTIVE R15, `(.L_x_3525) ;  /* 0x000000000f087348 */ /* 0x00efea0003c00000 */
[----:B------:R0:W4:Y:S02]  /*12b90*/  SHFL.IDX P6, R14, R13, R12, R11 ;  /* 0x0000000c0d0e7389 */ /* 0x00012400000c000b */
[----:B01234-:R-:W-:Y:S01]  /*12ba0*/  ENDCOLLECTIVE ;  /* 0x000000000000791b */ /* 0x01ffe20003800000 */
.L_x_3525:
[----:B------:R-:W-:Y:S05]  /*12bb0*/  BSYNC B1 ;  /* 0x0000000000017941 */ /* 0x000fea0003800000 */
.L_x_3524:
[----:B------:R-:W-:Y:S01]  /*12bc0*/  IMAD.MOV.U32 R13, RZ, RZ, R18 ;  /* 0x000000ffff0d7224 */ /* 0x000fe200078e0012 */
[----:B------:R-:W-:Y:S01]  /*12bd0*/  LEA R17, R17, UR42, 0x1 ;  /* 0x0000002a11117c11 */ /* 0x000fe2000f8e08ff */
[----:B------:R-:W-:Y:S01]  /*12be0*/  IMAD.MOV.U32 R12, RZ, RZ, RZ ;  /* 0x000000ffff0c7224 */ /* 0x000fe200078e00ff */
[C---:B------:R-:W-:Y:S01]  /*12bf0*/  LOP3.LUT P2, RZ, R16.reuse, 0x20, RZ, 0xc0, !PT ;  /* 0x0000002010ff7812 */ /* 0x040fe2000784c0ff */
[----:B------:R-:W-:Y:S01]  /*12c00*/  IMAD.MOV.U32 R11, RZ, RZ, 0x181f ;  /* 0x0000181fff0b7424 */ /* 0x000fe200078e00ff */
[----:B------:R-:W-:Y:S01]  /*12c10*/  LOP3.LUT P1, RZ, R16, 0x10, RZ, 0xc0, !PT ;  /* 0x0000001010ff7812 */ /* 0x000fe2000782c0ff */
[----:B------:R-:W-:Y:S01]  /*12c20*/  IMAD.MOV.U32 R15, RZ, RZ, -0x1 ;  /* 0xffffffffff0f7424 */ /* 0x000fe200078e00ff */
[----:B------:R-:W-:Y:S01]  /*12c30*/  P2R R4, PR, RZ, 0x20 ;  /* 0x00000020ff047803 */ /* 0x000fe20000000000 */
[----:B------:R-:W-:-:S10]  /*12c40*/  IMAD.MOV.U32 R3, RZ, RZ, R14 ;  /* 0x000000ffff037224 */ /* 0x000fd400078e000e */
[----:B------:R-:W-:Y:S05]  /*12c50*/  WARPSYNC.COLLECTIVE R15, `(.L_x_3526) ;  /* 0x000000000f087348 */ /* 0x000fea0003c00000 */
[----:B------:R0:W1:Y:S02]  /*12c60*/  SHFL.IDX P6, R14, R13, R12, R11 ;  /* 0x0000000c0d0e7389 */ /* 0x00006400000c000b */
[----:B01----:R-:W-:Y:S01]  /*12c70*/  ENDCOLLECTIVE ;  /* 0x000000000000791b */ /* 0x003fe20003800000 */
.L_x_3526:
[----:B------:R-:W-:Y:S02]  /*12c80*/  IMAD.MOV.U32 R13, RZ, RZ, R19 ;  /* 0x000000ffff0d7224 */ /* 0x000fe400078e0013 */
        /* <DEDUP_REMOVED lines=12> */
.L_x_3527:
[----:B------:R-:W-:Y:S01]  /*12d50*/  @!PT LDS RZ, [RZ] ;  /* 0x00000000fffff984 */ /* 0x000fe20000000800 */
[----:B------:R-:W-:Y:S01]  /*12d60*/  @!PT LDS RZ, [RZ] ;  /* 0x00000000fffff984 */ /* 0x000fe20000000800 */
[----:B------:R-:W-:Y:S01]  /*12d70*/  @!PT LDS RZ, [RZ] ;  /* 0x00000000fffff984 */ /* 0x000fe20000000800 */
[----:B------:R0:W-:Y:S04]  /*12d80*/  LDGSTS.E.BYPASS.LTC128B.128 [R17+0x2400], desc[UR36][R2.64+0x80], !P2 ;  /* 0x0240008002117fae */ /* 0x0001e8000d101d64 */
[----:B------:R0:W-:Y:S01]  /*12d90*/  LDGSTS.E.BYPASS.LTC128B.128 [R17+0x4400], desc[UR36][R2.64+0x100], !P1 ;  /* 0x0440010002117fae */ /* 0x0001e2000c901d64 */
[----:B------:R-:W-:-:S03]  /*12da0*/  ISETP.NE.U32.AND P1, PT, R28, RZ, PT ;  /* 0x000000ff1c00720c */ /* 0x000fc60003f25070 */
[----:B------:R0:W-:Y:S01]  /*12db0*/  LDGSTS.E.BYPASS.LTC128B.128 [R17+0x6400], desc[UR36][R2.64+0x180], !P5 ;  /* 0x0640018002117fae */ /* 0x0001e2000e901d64 */
[----:B------:R-:W-:Y:S01]  /*12dc0*/  LOP3.LUT P5, RZ, R16, 0x200, RZ, 0xc0, !PT ;  /* 0x0000020010ff7812 */ /* 0x000fe200078ac0ff */
[----:B------:R-:W-:Y:S02]  /*12dd0*/  IMAD.MOV.U32 R13, RZ, RZ, R18 ;  /* 0x000000ffff0d7224 */ /* 0x000fe400078e0012 */
[----:B------:R0:W-:Y:S04]  /*12de0*/  LDGSTS.E.BYPASS.LTC128B.128 [R17+0x8400], desc[UR36][R2.64+0x200], !P4 ;  /* 0x0840020002117fae */ /* 0x0001e8000e101d64 */
[----:B------:R0:W-:Y:S01]  /*12df0*/  LDGSTS.E.BYPASS.LTC128B.128 [R17+0xa400], desc[UR36][R2.64+0x280], !P3 ;  /* 0x0a40028002117fae */ /* 0x0001e2000d901d64 */
[----:B------:R-:W-:-:S03]  /*12e00*/  IMAD.MOV.U32 R5, RZ, RZ, R14 ;  /* 0x000000ffff057224 */ /* 0x000fc600078e000e */
[----:B------:R0:W-:Y:S04]  /*12e10*/  LDGSTS.E.BYPASS.LTC128B.128 [R17+0xc400], desc[UR36][R2.64+0x300], P0 ;  /* 0x0c40030002117fae */ /* 0x0001e80008101d64 */
[----:B0-----:R-:W-:Y:S05]  /*12e20*/  WARPSYNC.COLLECTIVE R15, `(.L_x_3528) ;  /* 0x000000000f087348 */ /* 0x001fea0003c00000 */
[----:B------:R1:W2:Y:S02]  /*12e30*/  SHFL.IDX P6, R14, R13, R12, R11 ;  /* 0x0000000c0d0e7389 */ /* 0x0002a400000c000b */
[----:B012---:R-:W-:Y:S01]  /*12e40*/  ENDCOLLECTIVE ;  /* 0x000000000000791b */ /* 0x007fe20003800000 */
.L_x_3528:
[----:B------:R-:W-:Y:S01]  /*12e50*/  @!PT LDS RZ, [RZ] ;  /* 0x00000000fffff984 */ /* 0x000fe20000000800 */
[----:B------:R-:W-:Y:S01]  /*12e60*/  @!PT LDS RZ, [RZ] ;  /* 0x00000000fffff984 */ /* 0x000fe20000000800 */
[----:B------:R-:W-:Y:S01]  /*12e70*/  @!PT LDS RZ, [RZ] ;  /* 0x00000000fffff984 */ /* 0x000fe20000000800 */
[----:B------:R0:W-:Y:S01]  /*12e80*/  LDGSTS.E.BYPASS.LTC128B.128 [R17+0xe400], desc[UR36][R2.64+0x380], P1 ;  /* 0x0e40038002117fae */ /* 0x0001e20008901d64 */
[----:B------:R-:W-:Y:S02]  /*12e90*/  IMAD.MOV.U32 R13, RZ, RZ, R19 ;  /* 0x000000ffff0d7224 */ /* 0x000fe400078e0013 */
[----:B------:R-:W-:Y:S01]  /*12ea0*/  IMAD.MOV.U32 R12, RZ, RZ, 0x2 ;  /* 0x00000002ff0c7424 */ /* 0x000fe200078e00ff */
[----:B0-----:R-:W-:Y:S02]  /*12eb0*/  IADD3 R2, P2, R14, R0, RZ ;  /* 0x000000000e027210 */ /* 0x001fe40007f5e0ff */
[C---:B------:R-:W-:Y:S02]  /*12ec0*/  LOP3.LUT P6, RZ, R16.reuse, 0x10, RZ, 0xc0, !PT ;  /* 0x0000001010ff7812 */ /* 0x040fe400078cc0ff */
[----:B------:R-:W-:Y:S02]  /*12ed0*/  IADD3.X R3, RZ, R5, RZ, P2, !PT ;  /* 0x00000005ff037210 */ /* 0x000fe400017fe4ff */
[----:B------:R-:W-:-:S03]  /*12ee0*/  LOP3.LUT P2, RZ, R16, 0x20, RZ, 0xc0, !PT ;  /* 0x0000002010ff7812 */ /* 0x000fc6000784c0ff */
[----:B------:R0:W-:Y:S01]  /*12ef0*/  LDGSTS.E.BYPASS.LTC128B.128 [R17+0xc00], desc[UR36][R2.64], !P5 ;  /* 0x00c0000002117fae */ /* 0x0001e2000e901d64 */
[----:B------:R-:W-:-:S04]  /*12f00*/  ISETP.NE.AND P5, PT, R4, RZ, PT ;  /* 0x000000ff0400720c */ /* 0x000fc80003fa5270 */
[----:B------:R-:W-:-:S05]  /*12f10*/  P2R R4, PR, RZ, 0x20 ;  /* 0x00000020ff047803 */ /* 0x000fca0000000000 */
[----:B------:R0:W-:Y:S04]  /*12f20*/  LDGSTS.E.BYPASS.LTC128B.128 [R17+0x2c00], desc[UR36][R2.64+0x80], !P2 ;  /* 0x02c0008002117fae */ /* 0x0001e8000d101d64 */
[----:B------:R0:W-:Y:S02]  /*12f30*/  LDGSTS.E.BYPASS.LTC128B.128 [R17+0x4c00], desc[UR36][R2.64+0x100], !P6 ;  /* 0x04c0010002117fae */ /* 0x0001e4000f101d64 */
[----:B0-----:R-:W-:Y:S05]  /*12f40*/  WARPSYNC.COLLECTIVE R15, `(.L_x_3529) ;  /* 0x000000000f087348 */ /* 0x001fea0003c00000 */
[----:B------:R1:W2:Y:S02]  /*12f50*/  SHFL.IDX P6, R14, R13, R12, R11 ;  /* 0x0000000c0d0e7389 */ /* 0x0002a400000c000b */
[----:B012---:R-:W-:Y:S01]  /*12f60*/  ENDCOLLECTIVE ;  /* 0x000000000000791b */ /* 0x007fe20003800000 */
.L_x_3529:
        /* <DEDUP_REMOVED lines=14> */
.L_x_3530:
[----:B------:R-:W-:Y:S02]  /*13050*/  IMAD.MOV.U32 R13, RZ, RZ, R19 ;  /* 0x000000ffff0d7224 */ /* 0x000fe400078e0013 */
[----:B------:R-:W-:Y:S01]  /*13060*/  IMAD.MOV.U32 R12, RZ, RZ, 0x3 ;  /* 0x00000003ff0c7424 */ /* 0x000fe200078e00ff */
[----:B------:R-:W-:Y:S02]  /*13070*/  IADD3 R2, P2, R14, R0, RZ ;  /* 0x000000000e027210 */ /* 0x000fe40007f5e0ff */
[----:B------:R-:W-:-:S03]  /*13080*/  LOP3.LUT P6, RZ, R16, 0x10, RZ, 0xc0, !PT ;  /* 0x0000001010ff7812 */ /* 0x000fc600078cc0ff */
[----:B------:R-:W-:Y:S01]  /*13090*/  IMAD.X R3, RZ, RZ, R20, P2 ;  /* 0x000000ffff037224 */ /* 0x000fe200010e0614 */
[----:B------:R-:W-:-:S04]  /*130a0*/  LOP3.LUT P2, RZ, R16, 0x20, RZ, 0xc0, !PT ;  /* 0x0000002010ff7812 */ /* 0x000fc8000784c0ff */
[----:B------:R-:W-:Y:S01]  /*130b0*/  @!PT LDS RZ, [RZ] ;  /* 0x00000000fffff984 */ /* 0x000fe20000000800 */
[----:B------:R-:W-:Y:S01]  /*130c0*/  @!PT LDS RZ, [RZ] ;  /* 0x00000000fffff984 */ /* 0x000fe20000000800 */
[----:B------:R-:W-:Y:S01]  /*130d0*/  @!PT LDS RZ, [RZ] ;  /* 0x00000000fffff984 */ /* 0x000fe20000000800 */
[----:B------:R0:W-:Y:S01]  /*130e0*/  LDGSTS.E.BYPASS.LTC128B.128 [R17+0x1400], desc[UR36][R2.64], !P5 ;  /* 0x0140000002117fae */ /* 0x0001e2000e901d64 */
[----:B------:R-:W-:Y:S01]  /*130f0*/  ISETP.NE.AND P5, PT, R4, RZ, PT ;  /* 0x000000ff0400720c */ /* 0x000fe20003fa5270 */
[----:B------:R-:W-:-:S07]  /*13100*/  IMAD.MOV.U32 R4, RZ, RZ, RZ ;  /* 0x000000ffff047224 */ /* 0x000fce00078e00ff */
[----:B------:R0:W-:Y:S04]  /*13110*/  LDGSTS.E.BYPASS.LTC128B.128 [R17+0x3400], desc[UR36][R2.64+0x80], !P2 ;  /* 0x0340008002117fae */ /* 0x0001e8000d101d64 */
[----:B------:R0:W-:Y:S02]  /*13120*/  LDGSTS.E.BYPASS.LTC128B.128 [R17+0x5400], desc[UR36][R2.64+0x100], !P6 ;  /* 0x0540010002117fae */ /* 0x0001e4000f101d64 */
[----:B0-----:R-:W-:Y:S05]  /*13130*/  WARPSYNC.COLLECTIVE R15, `(.L_x_3531) ;  /* 0x000000000f087348 */ /* 0x001fea0003c00000 */
[----:B------:R1:W2:Y:S02]  /*13140*/  SHFL.IDX P6, R14, R13, R12, R11 ;  /* 0x0000000c0d0e7389 */ /* 0x0002a400000c000b */
[----:B012---:R-:W-:Y:S01]  /*13150*/  ENDCOLLECTIVE ;  /* 0x000000000000791b */ /* 0x007fe20003800000 */
.L_x_3531:
        /* <DEDUP_REMOVED lines=13> */
.L_x_3532:
[----:B------:R-:W-:Y:S05]  /*13230*/  BRA `(.L_x_3533) ;  /* 0xffffffcc00dc7947 */ /* 0x000fea000383ffff */
.L_x_3456:
[----:B0-----:R0:W1:Y:S02]  /*13240*/  SYNCS.PHASECHK.TRANS64.TRYWAIT P0, [R5+URZ+0x38820], R4 ;  /* 0x03882004050075a7 */ /* 0x001064000800017f */
[----:B-1----:R-:W-:Y:S05]  /*13250*/  @!P0 NANOSLEEP.SYNCS 0x989680 ;  /* 0x009896800000895d */ /* 0x002fea0003900000 */
[----:B------:R-:W1:Y:S02]  /*13260*/  @!P0 SYNCS.PHASECHK.TRANS64 P0, [R5+URZ+0x38820], R4 ;  /* 0x03882004050085a7 */ /* 0x000e64000800007f */
[----:B-1----:R-:W-:Y:S05]  /*13270*/  @!P0 BRA `(.L_x_3456) ;  /* 0xfffffffc00f08947 */ /* 0x002fea000383ffff */
[----:B------:R-:W-:Y:S05]  /*13280*/  BRA `(.L_x_3534) ;  /* 0xffffffd000887947 */ /* 0x000fea000383ffff */
.L_x_3457:
        /* <DEDUP_REMOVED lines=8> */
[----:B0-2--5:R-:W-:Y:S05]  /*13310*/  WARPSYNC.COLLECTIVE R15, `(.L_x_3536) ;  /* 0x000000000f087348 */ /* 0x025fea0003c00000 */
[----:B------:R1:W3:Y:S02]  /*13320*/  SHFL.IDX P6, R14, R13, R12, R11 ;  /* 0x0000000c0d0e7389 */ /* 0x0002e400000c000b */
[----:B0123-5:R-:W-:Y:S01]  /*13330*/  ENDCOLLECTIVE ;  /* 0x000000000000791b */ /* 0x02ffe20003800000 */
.L_x_3536:
[----:B------:R-:W-:Y:S05]  /*13340*/  BSYNC B0 ;  /* 0x0000000000007941 */ /* 0x000fea0003800000 */
.L_x_3535:
[----:B------:R-:W-:Y:S05]  /*13350*/  BRA `(.L_x_3537) ;  /* 0xffffffd000707947 */ /* 0x000fea000383ffff */
.L_x_3458:
[----:B------:R-:W-:Y:S01]  /*13360*/  BSSY B0, `(.L_x_3538) ;  /* 0x0000006000007945 */ /* 0x000fe20003800000 */
[----:B------:R-:W-:-:S07]  /*13370*/  IMAD.MOV.U32 R15, RZ, RZ, -0x1 ;  /* 0xffffffffff0f7424 */ /* 0x000fce00078e00ff */
[----:B012--5:R-:W-:Y:S05]  /*13380*/  WARPSYNC.COLLECTIVE R15, `(.L_x_3539) ;  /* 0x000000000f0c7348 */ /* 0x027fea0003c00000 */
[----:B------:R-:W-:Y:S02]  /*13390*/  ELECT P6, UR62, PT ;  /* 0x00000000003e782f */ /* 0x000fe400038c0000 */
[----:B------:R-:W-:Y:S01]  /*133a0*/  MOV R14, UR62 ;  /* 0x0000003e000e7c02 */ /* 0x000fe20008000f00 */
[----:B012--5:R-:W-:Y:S10]  /*133b0*/  ENDCOLLECTIVE ;  /* 0x000000000000791b */ /* 0x027ff40003800000 */
.L_x_3539:
[----:B------:R-:W-:Y:S05]  /*133c0*/  BSYNC B0 ;  /* 0x0000000000007941 */ /* 0x000fea0003800000 */
.L_x_3538:
[----:B------:R-:W-:Y:S05]  /*133d0*/  BRA `(.L_x_3540) ;  /* 0xffffffd000647947 */ /* 0x000fea000383ffff */
.L_x_3460:
[----:B-1----:R1:W3:Y:S02]  /*133e0*/  SYNCS.PHASECHK.TRANS64.TRYWAIT P1, [R3+URZ+0x38840], R2 ;  /* 0x03884002030075a7 */ /* 0x0022e4000802017f */
[----:B---3--:R-:W-:Y:S05]  /*133f0*/  @!P1 NANOSLEEP.SYNCS 0x989680 ;  /* 0x009896800000995d */ /* 0x008fea0003900000 */
[----:B------:R-:W3:Y:S02]  /*13400*/  @!P1 SYNCS.PHASECHK.TRANS64 P1, [R3+URZ+0x38840], R2 ;  /* 0x03884002030095a7 */ /* 0x000ee4000802007f */
[----:B---3--:R-:W-:Y:S05]  /*13410*/  @!P1 BRA `(.L_x_3460) ;  /* 0xfffffffc00f09947 */ /* 0x008fea000383ffff */
[----:B------:R-:W-:Y:S05]  /*13420*/  BRA `(.L_x_3541) ;  /* 0xffffffd0008c7947 */ /* 0x000fea000383ffff */
.L_x_3462:
[----:B0-----:R0:W3:Y:S02]  /*13430*/  SYNCS.PHASECHK.TRANS64.TRYWAIT P1, [R5+URZ+0x38840], R0 ;  /* 0x03884000050075a7 */ /* 0x0010e4000802017f */
[----:B---3--:R-:W-:Y:S05]  /*13440*/  @!P1 NANOSLEEP.SYNCS 0x989680 ;  /* 0x009896800000995d */ /* 0x008fea0003900000 */
[----:B------:R-:W3:Y:S02]  /*13450*/  @!P1 SYNCS.PHASECHK.TRANS64 P1, [R5+URZ+0x38840], R0 ;  /* 0x03884000050095a7 */ /* 0x000ee4000802007f */
[----:B---3--:R-:W-:Y:S05]  /*13460*/  @!P1 BRA `(.L_x_3462) ;  /* 0xfffffffc00f09947 */ /* 0x008fea000383ffff */
[----:B------:R-:W-:Y:S05]  /*13470*/  BRA `(.L_x_3542) ;  /* 0xffffffd000987947 */ /* 0x000fea000383ffff */
.L_x_3464:
[----:B---3--:R3:W4:Y:S02]  /*13480*/  SYNCS.PHASECHK.TRANS64.TRYWAIT P1, [R3+URZ+0x38860], R2 ;  /* 0x03886002030075a7 */ /* 0x008724000802017f */
[----:B----4-:R-:W-:Y:S05]  /*13490*/  @!P1 NANOSLEEP.SYNCS 0x989680 ;  /* 0x009896800000995d */ /* 0x010fea0003900000 */
[----:B------:R-:W4:Y:S02]  /*134a0*/  @!P1 SYNCS.PHASECHK.TRANS64 P1, [R3+URZ+0x38860], R2 ;  /* 0x03886002030095a7 */ /* 0x000f24000802007f */
[----:B----4-:R-:W-:Y:S05]  /*134b0*/  @!P1 BRA `(.L_x_3464) ;  /* 0xfffffffc00f09947 */ /* 0x010fea000383ffff */
[----:B------:R-:W-:Y:S05]  /*134c0*/  BRA `(.L_x_3543) ;  /* 0xffffffd000947947 */ /* 0x000fea000383ffff */
.L_x_3544:
        /* <DEDUP_REMOVED lines=11> */
.L_x_15641:


//--------------------- .text._ZN7cutlass13device_kernelIN5flash11enable_sm90INS1_16FlashAttnFwdSm90INS1_25CollectiveMainloopFwdSm90ILi2EN4cute5tupleIJNS5_1CILi1EEES8_S8_EEENS6_IJNS7_ILi64EEESA_SA_EEELi512ENS_10bfloat16_tEfNS_4arch4Sm90ELb0ELb0ELb0ELb1ELb1ELb0ELb0ELb0ELb0ELb1ELb1ELb0EEENS1_21CollectiveEpilogueFwdINS6_IJSA_NS7_ILi512EEESA_EEES9_SC_SE_Li256ELb1ELb1ELb1ELb0EEENS1_36VarlenDynamicPersistentTileSchedulerILi64ELi64ELi256ELi128ELb1ELb1ELb1ELb0ELb1ELb1EEEEEEEEEvNT_6ParamsE --------------------------
	.section	.text._ZN7cutlass13device_kernelIN5flash11enable_sm90INS1_16FlashAttnFwdSm90INS1_25CollectiveMainloopFwdSm90ILi2EN4cute5tupleIJNS5_1CILi1EEES8_S8_EEENS6_IJNS7_ILi64EEESA_SA_EEELi512ENS_10bfloat16_tEfNS_4arch4Sm90ELb0ELb0ELb0ELb1ELb1ELb0ELb0ELb0ELb0ELb1ELb1ELb0EEENS1_21CollectiveEpilogueFwdINS6_IJSA_NS7_ILi512EEESA_EEES9_SC_SE_Li256ELb1ELb1ELb1ELb0EEENS1_36VarlenDynamicPersistentTileSchedulerILi64ELi64ELi256ELi128ELb1ELb1ELb1ELb0ELb1ELb1EEEEEEEEEvNT_6ParamsE,"ax",@progbits
	.align	128
.text._ZN7cutlass13device_kernelIN5flash11enable_sm90INS1_16FlashAttnFwdSm90INS1_25CollectiveMainloopFwdSm90ILi2EN4cute5tupleIJNS5_1CILi1EEES8_S8_EEENS6_IJNS7_ILi64EEESA_SA_EEELi512ENS_10bfloat16_tEfNS_4arch4Sm90ELb0ELb0ELb0ELb1ELb1ELb0ELb0ELb0ELb0ELb1ELb1ELb0EEENS1_21CollectiveEpilogueFwdINS6_IJSA_NS7_ILi512EEESA_EEES9_SC_SE_Li256ELb1ELb1ELb1ELb0EEENS1_36VarlenDynamicPersistentTileSchedulerILi64ELi64ELi256ELi128ELb1ELb1ELb1ELb0ELb1ELb1EEEEEEEEEvNT_6ParamsE:
        .type           _ZN7cutlass13device_kernelIN5flash11enable_sm90INS1_16FlashAttnFwdSm90INS1_25CollectiveMainloopFwdSm90ILi2EN4cute5tupleIJNS5_1CILi1EEES8_S8_EEENS6_IJNS7_ILi64EEESA_SA_EEELi512ENS_10bfloat16_tEfNS_4arch4Sm90ELb0ELb0ELb0ELb1ELb1ELb0ELb0ELb0ELb0ELb1ELb1ELb0EEENS1_21CollectiveEpilogueFwdINS6_IJSA_NS7_ILi512EEESA_EEES9_SC_SE_Li256ELb1ELb1ELb1ELb0EEENS1_36VarlenDynamicPersistentTileSchedulerILi64ELi64ELi256ELi128ELb1ELb1ELb1ELb0ELb1ELb1EEEEEEEEEvNT_6ParamsE,@function
        .size           _ZN7cutlass13device_kernelIN5flash11enable_sm90INS1_16FlashAttnFwdSm90INS1_25CollectiveMainloopFwdSm90ILi2EN4cute5tupleIJNS5_1CILi1EEES8_S8_EEENS6_IJNS7_ILi64EEESA_SA_EEELi512ENS_10bfloat16_tEfNS_4arch4Sm90ELb0ELb0ELb0ELb1ELb1ELb0ELb0ELb0ELb0ELb1ELb1ELb0EEENS1_21CollectiveEpilogueFwdINS6_IJSA_NS7_ILi512EEESA_EEES9_SC_SE_Li256ELb1ELb1ELb1ELb0EEENS1_36VarlenDynamicPersistentTileSchedulerILi64ELi64ELi256ELi128ELb1ELb1ELb1ELb0ELb1ELb1EEEEEEEEEvNT_6ParamsE,(.L_x_15642 - _ZN7cutlass13device_kernelIN5flash11enable_sm90INS1_16FlashAttnFwdSm90INS1_25CollectiveMainloopFwdSm90ILi2EN4cute5tupleIJNS5_1CILi1EEES8_S8_EEENS6_IJNS7_ILi64EEESA_SA_EEELi512ENS_10bfloat16_tEfNS_4arch4Sm90ELb0ELb0ELb0ELb1ELb1ELb0ELb0ELb0ELb0ELb1ELb1ELb0EEENS1_21CollectiveEpilogueFwdINS6_IJSA_NS7_ILi512EEESA_EEES9_SC_SE_Li256ELb1ELb1ELb1ELb0EEENS1_36VarlenDynamicPersistentTileSchedulerILi64ELi64ELi256ELi128ELb1ELb1ELb1ELb0ELb1ELb1EEEEEEEEEvNT_6ParamsE)
        .other          _ZN7cutlass13device_kernelIN5flash11enable_sm90INS1_16FlashAttnFwdSm90INS1_25CollectiveMainloopFwdSm90ILi2EN4cute5tupleIJNS5_1CILi1EEES8_S8_EEENS6_IJNS7_ILi64EEESA_SA_EEELi512ENS_10bfloat16_tEfNS_4arch4Sm90ELb0ELb0ELb0ELb1ELb1ELb0ELb0ELb0ELb0ELb1ELb1ELb0EEENS1_21CollectiveEpilogueFwdINS6_IJSA_NS7_ILi512EEESA_EEES9_SC_SE_Li256ELb1ELb1ELb1ELb0EEENS1_36VarlenDynamicPersistentTileSchedulerILi64ELi64ELi256ELi128ELb1ELb1ELb1ELb0ELb1ELb1EEEEEEEEEvNT_6ParamsE,@"STO_CUDA_ENTRY STV_DEFAULT"
_ZN7cutlass13device_kernelIN5flash11enable_sm90INS1_16FlashAttnFwdSm90INS1_25CollectiveMainloopFwdSm90ILi2EN4cute5tupleIJNS5_1CILi1EEES8_S8_EEENS6_IJNS7_ILi64EEESA_SA_EEELi512ENS_10bfloat16_tEfNS_4arch4Sm90ELb0ELb0ELb0ELb1ELb1ELb0ELb0ELb0ELb0ELb1ELb1ELb0EEENS1_21CollectiveEpilogueFwdINS6_IJSA_NS7_ILi512EEESA_EEES9_SC_SE_Li256ELb1ELb1ELb1ELb0EEENS1_36VarlenDynamicPersistentTileSchedulerILi64ELi64ELi256ELi128ELb1ELb1ELb1ELb0ELb1ELb1EEEEEEEEEvNT_6ParamsE:
        /* <DEDUP_REMOVED lines=37> */
[----:B------:R0:W4:Y:S01]  /*0250*/  SYNCS.EXCH.64 URZ, [UR6+0x28c40], UR4 ;  /* 0x028c4004063f75b2 */ /* 0x0001220008000100 */
[----:B------:R0:W0:Y:S01]  /*0260*/  SYNCS.EXCH.64 URZ, [UR6+0x28c38], UR4 ;  /* 0x028c3804063f75b2 */ /* 0x0000220008000100 */
[----:B------:R0:W0:Y:S01]  /*0270*/  SYNCS.EXCH.64 URZ, [UR6+0x28c48], UR4 ;  /* 0x028c4804063f75b2 */ /* 0x0000220008000100 */
[----:B------:R-:W-:Y:S01]  /*0280*/  NOP ;  /* 0x0000000000007918 */ /* 0x000fe20000000000 */
.L_x_3545:
        /* <DEDUP_REMOVED lines=22> */
.L_x_3546:
        /* <DEDUP_REMOVED lines=18> */
.L_x_3547:
        /* <DEDUP_REMOVED lines=22> */
.L_x_3548:
        /* <DEDUP_REMOVED lines=23> */
.L_x_3549:
[----:B------:R-:W-:Y:S01]  /*07e0*/  UISETP.NE.AND UP0, UPT, UR47, URZ, UPT ;  /* 0x0000003f2f00728c */ /* 0x000fe2000bf05270 */
[----:B------:R-:W-:Y:S01]  /*07f0*/  NOP ;  /* 0x0000000000007918 */ /* 0x000fe20000000000 */
[----:B------:R-:W-:Y:S01]  /*0800*/  UMOV UR37, 0x1 ;  /* 0x0000000100257882 */ /* 0x000fe20000000000 */
[----:B------:R-:W-:Y:S01]  /*0810*/  ULDC.64 UR50, c[0x0][0x208] ;  /* 0x0000820000327ab9 */ /* 0x000fe20000000a00 */
[----:B------:R-:W-:Y:S01]  /*0820*/  USEL UR37, UR37, 0x2, !UP0 ;  /* 0x0000000225257887 */ /* 0x000fe2000c000000 */
[----:B01234-:R-:W-:Y:S01]  /*0830*/  BAR.SYNC.DEFER_BLOCKING 0x0 ;  /* 0x0000000000007b1d */ /* 0x01ffe20000010000 */
[----:B------:R-:W-:-:S13]  /*0840*/  PLOP3.LUT P0, PT, PT, PT, UP0, 0x80, 0x0 ;  /* 0x000000000000781c */ /* 0x000fda0003f0f008 */
[----:B------:R-:W-:Y:S05]  /*0850*/  @!P0 BRA `(.L_x_3550) ;  /* 0x000000b800d48947 */ /* 0x000fea0003800000 */
.L_x_3551:
[----:B------:R-:W-:-:S08]  /*0860*/  NOP ;  /* 0x0000000000007918 */ /* 0x000fd00000000000 */
[----:B------:R-:W0:Y:S02]  /*0870*/  USETMAXREG.TRY_ALLOC.CTAPOOL UP0, 0xe8 ;  /* 0x000000e8000079c8 */ /* 0x000e240008000600 */
[----:B0-----:R-:W-:-:S13]  /*0880*/  PLOP3.LUT P0, PT, PT, PT, UP0, 0x80, 0x0 ;  /* 0x000000000000781c */ /* 0x001fda0003f0f008 */
[----:B------:R-:W-:Y:S05]  /*0890*/  @!P0 BRA `(.L_x_3551) ;  /* 0xfffffffc00f08947 */ /* 0x000fea000383ffff */
[----:B------:R-:W-:Y:S01]  /*08a0*/  LOP3.LUT R2, R0, 0xffffff80, RZ, 0xc0, !PT ;  /* 0xffffff8000027812 */ /* 0x000fe200078ec0ff */
[----:B------:R-:W0:Y:S01]  /*08b0*/  S2UR UR38, SR_CgaCtaId ;  /* 0x00000000002679c3 */ /* 0x000e220000008800 */
[----:B------:R-:W-:Y:S01]  /*08c0*/  UMOV UR39, 0x400 ;  /* 0x0000040000277882 */ /* 0x000fe20000000000 */
[----:B------:R-:W-:Y:S01]  /*08d0*/  ULDC UR4, c[0x0][0xc3c] ;  /* 0x00030f0000047ab9 */ /* 0x000fe20000000800 */
[----:B------:R-:W-:-:S13]  /*08e0*/  ISETP.NE.AND P0, PT, R2, 0x80, PT ;  /* 0x000000800200780c */ /* 0x000fda0003f05270 */
[----:B------:R-:W-:Y:S06]  /*08f0*/  @!P0 BAR.ARV 0x8, 0x100 ;  /* 0x0204000000008b1d */ /* 0x000fec0000002000 */
[----:B------:R-:W-:Y:S01]  /*0900*/  ISETP.GE.U32.AND P0, PT, R0, 0x100, PT ;  /* 0x000001000000780c */ /* 0x000fe20003f06070 */
[----:B0-----:R-:W-:-:S12]  /*0910*/  ULEA UR39, UR38, UR39, 0x18 ;  /* 0x0000002726277291 */ /* 0x001fd8000f8ec03f */
[----:B------:R-:W-:Y:S08]  /*0920*/  @P0 BAR.ARV 0xf, 0x100 ;  /* 0x03c4000000000b1d */ /* 0x000ff00000002000 */
[----:B------:R-:W-:Y:S06]  /*0930*/  BAR.SYNC.DEFER_BLOCKING 0x5, 0x180 ;  /* 0x0146000000007b1d */ /* 0x000fec0000010000 */
[----:B------:R-:W0:Y:S02]  /*0940*/  LDS.128 R4, [UR39+0x28cd0] ;  /* 0x028cd027ff047984 */ /* 0x000e240008000c00 */
[----:B------:R-:W-:Y:S06]  /*0950*/  BAR.ARV 0x4, 0x180 ;  /* 0x0106000000007b1d */ /* 0x000fec0000002000 */
[----:B0-----:R-:W-:-:S13]  /*0960*/  ISETP.GE.AND P0, PT, R7, UR4, PT ;  /* 0x0000000407007c0c */ /* 0x001fda000bf06270 */
[----:B------:R-:W-:Y:S05]  /*0970*/  @P0 EXIT ;  /* 0x000000000000094d */ /* 0x000fea0003800000 */
[----:B------:R-:W-:Y:S01]  /*0980*/  VIADD R0, R0, 0xffffff80 ;  /* 0xffffff8000007836 */ /* 0x000fe20000000000 */
[----:B------:R-:W-:Y:S01]  /*0990*/  R2UR UR5, R5 ;  /* 0x00000000050572ca */ /* 0x000fe200000e0000 */
[----:B------:R-:W-:Y:S01]  /*09a0*/  IMAD.MOV.U32 R22, RZ, RZ, 0x20 ;  /* 0x00000020ff167424 */ /* 0x000fe200078e00ff */
[----:B------:R-:W-:Y:S01]  /*09b0*/  R2UR UR6, R6 ;  /* 0x00000000060672ca */ /* 0x000fe200000e0000 */
[----:B------:R-:W-:Y:S01]  /*09c0*/  UMOV UR46, URZ ;  /* 0x0000003f002e7c82 */ /* 0x000fe20008000000 */
[----:B------:R-:W-:Y:S01]  /*09d0*/  SHF.R.S32.HI R3, RZ, 0x1f, R0 ;  /* 0x0000001fff037819 */ /* 0x000fe20000011400 */
[----:B------:R-:W-:Y:S01]  /*09e0*/  UMOV UR36, URZ ;  /* 0x0000003f00247c82 */ /* 0x000fe20008000000 */
[----:B------:R-:W-:Y:S01]  /*09f0*/  R2UR UR7, R7 ;  /* 0x00000000070772ca */ /* 0x000fe200000e0000 */
[----:B------:R-:W-:Y:S01]  /*0a00*/  UMOV UR48, URZ ;  /* 0x0000003f00307c82 */ /* 0x000fe20008000000 */
[CC--:B------:R-:W-:Y:S02]  /*0a10*/  LEA.HI R5, R3.reuse, R0.reuse, RZ, 0x5 ;  /* 0x0000000003057211 */ /* 0x0c0fe400078f28ff */
[----:B------:R-:W-:-:S02]  /*0a20*/  LEA.HI R4, R3, R0, RZ, 0x4 ;  /* 0x0000000003047211 */ /* 0x000fc400078f20ff */
[CC--:B------:R-:W-:Y:S02]  /*0a30*/  LEA.HI R8, R3.reuse, R0.reuse, RZ, 0x2 ;  /* 0x0000000003087211 */ /* 0x0c0fe400078f10ff */
[--C-:B------:R-:W-:Y:S02]  /*0a40*/  SHF.R.S32.HI R10, RZ, 0x5, R5.reuse ;  /* 0x00000005ff0a7819 */ /* 0x100fe40000011405 */
[----:B------:R-:W-:Y:S02]  /*0a50*/  SHF.R.S32.HI R9, RZ, 0x1f, R5 ;  /* 0x0000001fff097819 */ /* 0x000fe40000011405 */
[CC--:B------:R-:W-:Y:S02]  /*0a60*/  LEA.HI R6, R3.reuse, R0.reuse, RZ, 0x3 ;  /* 0x0000000003067211 */ /* 0x0c0fe400078f18ff */
[----:B------:R-:W-:Y:S02]  /*0a70*/  LOP3.LUT R5, R4, 0xfffffff0, RZ, 0xc0, !PT ;  /* 0xfffffff004057812 */ /* 0x000fe400078ec0ff */
[----:B------:R-:W-:-:S02]  /*0a80*/  LEA.HI R2, R3, R0, RZ, 0x7 ;  /* 0x0000000003027211 */ /* 0x000fc400078f38ff */
[----:B------:R-:W-:Y:S02]  /*0a90*/  SHF.R.S32.HI R7, RZ, 0x4, R4 ;  /* 0x00000004ff077819 */ /* 0x000fe40000011404 */
[----:B------:R-:W-:Y:S02]  /*0aa0*/  LOP3.LUT R13, R8, 0xfffffffc, RZ, 0xc0, !PT ;  /* 0xfffffffc080d7812 */ /* 0x000fe400078ec0ff */
[----:B------:R-:W-:Y:S01]  /*0ab0*/  LOP3.LUT R11, R6, 0xfffffff8, RZ, 0xc0, !PT ;  /* 0xfffffff8060b7812 */ /* 0x000fe200078ec0ff */
[----:B------:R-:W-:Y:S01]  /*0ac0*/  IMAD.IADD R6, R0, 0x1, -R5 ;  /* 0x0000000100067824 */ /* 0x000fe200078e0a05 */
[----:B------:R-:W-:Y:S01]  /*0ad0*/  LOP3.LUT R3, R2, 0xffffff80, RZ, 0xc0, !PT ;  /* 0xffffff8002037812 */ /* 0x000fe200078ec0ff */
[----:B------:R-:W-:Y:S01]  /*0ae0*/  IMAD.IADD R13, R0, 0x1, -R13 ;  /* 0x00000001000d7824 */ /* 0x000fe200078e0a0d */
[----:B------:R-:W-:Y:S01]  /*0af0*/  LEA.HI R4, R4, R7, RZ, 0x1 ;  /* 0x0000000704047211 */ /* 0x000fe200078f08ff */
[C---:B------:R-:W-:Y:S01]  /*0b00*/  IMAD.IADD R11, R0.reuse, 0x1, -R11 ;  /* 0x00000001000b7824 */ /* 0x040fe200078e0a0b */
[----:B------:R-:W-:Y:S01]  /*0b10*/  SHF.R.S32.HI R5, RZ, 0x1f, R6 ;  /* 0x0000001fff057819 */ /* 0x000fe20000011406 */
[----:B------:R-:W-:Y:S01]  /*0b20*/  IMAD.IADD R3, R0, 0x1, -R3 ;  /* 0x0000000100037824 */ /* 0x000fe200078e0a03 */
[----:B------:R-:W-:-:S02]  /*0b30*/  LOP3.LUT R4, R4, 0x1ffffffe, RZ, 0xc0, !PT ;  /* 0x1ffffffe04047812 */ /* 0x000fc400078ec0ff */
[----:B------:R-:W-:Y:S02]  /*0b40*/  LEA.HI R9, R9, R10, RZ, 0x2 ;  /* 0x0000000a09097211 */ /* 0x000fe400078f10ff */
[----:B------:R-:W-:Y:S01]  /*0b50*/  LEA.HI R0, R13, R13, RZ, 0x1 ;  /* 0x0000000d0d007211 */ /* 0x000fe200078f08ff */
[----:B------:R-:W-:Y:S01]  /*0b60*/  IMAD.IADD R8, R7, 0x1, -R4 ;  /* 0x0000000107087824 */ /* 0x000fe200078e0a04 */
[----:B------:R-:W-:Y:S02]  /*0b70*/  LEA.HI R5, R5, R6, RZ, 0x3 ;  /* 0x0000000605057211 */ /* 0x000fe400078f18ff */
[----:B------:R-:W-:Y:S01]  /*0b80*/  SHF.R.S32.HI R221, RZ, 0x7, R2 ;  /* 0x00000007ffdd7819 */ /* 0x000fe20000011402 */
[----:B------:R-:W-:Y:S01]  /*0b90*/  IMAD.SHL.U32 R8, R8, 0x8, RZ ;  /* 0x0000000808087824 */ /* 0x000fe200078e00ff */
[----:B------:R-:W-:Y:S02]  /*0ba0*/  LOP3.LUT R9, R9, 0x3ffffc, RZ, 0xc0, !PT ;  /* 0x003ffffc09097812 */ /* 0x000fe400078ec0ff */
[----:B------:R-:W-:Y:S01]  /*0bb0*/  LOP3.LUT R4, R0, 0x1ffffffe, RZ, 0xc0, !PT ;  /* 0x1ffffffe00047812 */ /* 0x000fe200078ec0ff */
[----:B------:R-:W-:Y:S01]  /*0bc0*/  IMAD R12, R221, 0x100, R6 ;  /* 0x00000100dd0c7824 */ /* 0x000fe200078e0206 */
[----:B------:R-:W-:Y:S01]  /*0bd0*/  SHF.R.S32.HI R0, RZ, 0x1f, R3 ;  /* 0x0000001fff007819 */ /* 0x000fe20000011403 */
[----:B------:R-:W-:Y:S01]  /*0be0*/  IMAD.IADD R9, R10, 0x1, -R9 ;  /* 0x000000010a097824 */ /* 0x000fe200078e0a09 */
[----:B------:R-:W-:Y:S01]  /*0bf0*/  LOP3.LUT R7, R5, 0xfffffff8, RZ, 0xc0, !PT ;  /* 0xfffffff805077812 */ /* 0x000fe200078ec0ff */
[----:B------:R-:W-:Y:S01]  /*0c00*/  IMAD.IADD R13, R13, 0x1, -R4 ;  /* 0x000000010d0d7824 */ /* 0x000fe200078e0a04 */
[----:B------:R-:W-:Y:S01]  /*0c10*/  LEA.HI R4, R0, R3, RZ, 0x2 ;  /* 0x0000000300047211 */ /* 0x000fe200078f10ff */
[----:B------:R-:W-:Y:S01]  /*0c20*/  IMAD R15, R9, 0x10, R12 ;  /* 0x00000010090f7824 */ /* 0x000fe200078e020c */
[----:B------:R-:W-:Y:S01]  /*0c30*/  LEA.HI R2, R2, R221, RZ, 0x1 ;  /* 0x000000dd02027211 */ /* 0x000fe200078f08ff */
[----:B------:R-:W-:Y:S01]  /*0c40*/  IMAD.IADD R6, R6, 0x1, -R7 ;  /* 0x0000000106067824 */ /* 0x000fe200078e0a07 */
[----:B------:R-:W-:Y:S01]  /*0c50*/  LOP3.LUT R12, R4, 0x7ffffffc, RZ, 0xc0, !PT ;  /* 0x7ffffffc040c7812 */ /* 0x000fe200078ec0ff */
[----:B------:R-:W-:Y:S01]  /*0c60*/  IMAD.SHL.U32 R7, R5, 0x40, RZ ;  /* 0x0000004005077824 */ /* 0x000fe200078e00ff */
[----:B------:R-:W-:-:S02]  /*0c70*/  LEA.HI R5, R0, R3, RZ, 0x5 ;  /* 0x0000000300057211 */ /* 0x000fc400078f28ff */
[----:B------:R-:W-:Y:S01]  /*0c80*/  SHF.R.S32.HI R0, RZ, 0x2, R4 ;  /* 0x00000002ff007819 */ /* 0x000fe20000011404 */
[----:B------:R-:W-:Y:S01]  /*0c90*/  IMAD.IADD R12, R3, 0x1, -R12 ;  /* 0x00000001030c7824 */ /* 0x000fe200078e0a0c */
[----:B------:R-:W-:Y:S01]  /*0ca0*/  LOP3.LUT R9, R7, 0x7ffffe00, RZ, 0xc0, !PT ;  /* 0x7ffffe0007097812 */ /* 0x000fe200078ec0ff */
[----:B------:R-:W-:Y:S01]  /*0cb0*/  IMAD.SHL.U32 R3, R6, 0x40, RZ ;  /* 0x0000004006037824 */ /* 0x000fe200078e00ff */
[----:B------:R-:W-:Y:S01]  /*0cc0*/  SHF.R.S32.HI R7, RZ, 0x1f, R4 ;  /* 0x0000001fff077819 */ /* 0x000fe20000011404 */
[----:B------:R-:W-:Y:S01]  /*0cd0*/  IMAD.U32 R4, R15, 0x40, R8 ;  /* 0x000000400f047824 */ /* 0x000fe200078e0008 */
[----:B------:R-:W-:Y:S01]  /*0ce0*/  LOP3.LUT R2, R2, 0xfffffe, RZ, 0xc0, !PT ;  /* 0x00fffffe02027812 */ /* 0x000fe200078ec0ff */
[----:B------:R-:W-:Y:S01]  /*0cf0*/  IMAD R9, R10, 0x400, R9 ;  /* 0x000004000a097824 */ /* 0x000fe200078e0209 */
[----:B------:R-:W-:Y:S01]  /*0d00*/  LEA.HI R7, R7, R0, RZ, 0x3 ;  /* 0x0000000007077211 */ /* 0x000fe200078f18ff */
[----:B------:R-:W-:Y:S01]  /*0d10*/  IMAD.SHL.U32 R222, R12, 0x2, RZ ;  /* 0x000000020cde7824 */ /* 0x000fe200078e00ff */
[----:B------:R-:W-:Y:S01]  /*0d20*/  LOP3.LUT R3, R3, 0x1c0, RZ, 0xc0, !PT ;  /* 0x000001c003037812 */ /* 0x000fe200078ec0ff */
[----:B------:R0:W-:Y:S01]  /*0d30*/  STL [R1+0x38], R4 ;  /* 0x0000380401007387 */ /* 0x0001e20000100800 */
[----:B------:R-:W-:-:S02]  /*0d40*/  LOP3.LUT R7, R7, 0xfffffff8, RZ, 0xc0, !PT ;  /* 0xfffffff807077812 */ /* 0x000fc400078ec0ff */
[----:B------:R-:W-:Y:S02]  /*0d50*/  LOP3.LUT R8, R3, 0x8, R8, 0xf8, !PT ;  /* 0x0000000803087812 */ /* 0x000fe400078ef808 */
[----:B------:R-:W-:Y:S01]  /*0d60*/  SHF.R.U32.HI R3, RZ, 0x3, R3 ;  /* 0x00000003ff037819 */ /* 0x000fe20000011603 */
[----:B------:R-:W-:Y:S01]  /*0d70*/  IMAD.IADD R16, R0, 0x1, -R7 ;  /* 0x0000000100107824 */ /* 0x000fe200078e0a07 */
[----:B------:R-:W-:Y:S01]  /*0d80*/  SHF.R.S32.HI R5, RZ, 0x5, R5 ;  /* 0x00000005ff057819 */ /* 0x000fe20000011405 */
[----:B------:R-:W-:Y:S01]  /*0d90*/  IMAD.IADD R0, R221, 0x1, -R2 ;  /* 0x00000001dd007824 */ /* 0x000fe200078e0a02 */
[----:B------:R-:W-:Y:S01]  /*0da0*/  LOP3.LUT R8, R8, R3, RZ, 0x3c, !PT ;  /* 0x0000000308087212 */ /* 0x000fe200078e3cff */
[----:B------:R-:W-:Y:S01]  /*0db0*/  IMAD.SHL.U32 R2, R11, 0x8, RZ ;  /* 0x000000080b027824 */ /* 0x000fe200078e00ff */
[----:B------:R-:W-:Y:S01]  /*0dc0*/  R2P PR, R6, 0x6 ;  /* 0x0000000606007804 */ /* 0x000fe20000000000 */
[----:B0-----:R-:W-:Y:S02]  /*0dd0*/  IMAD.SHL.U32 R4, R0, 0x100, RZ ;  /* 0x0000010000047824 */ /* 0x001fe400078e00ff */
[----:B------:R-:W-:-:S02]  /*0de0*/  IMAD.IADD R8, R9, 0x1, R8 ;  /* 0x0000000109087824 */ /* 0x000fc400078e0208 */
[----:B------:R-:W-:Y:S01]  /*0df0*/  IMAD.IADD R17, R222, 0x1, R4 ;  /* 0x00000001de117824 */ /* 0x000fe200078e0204 */
[----:B------:R0:W-:Y:S01]  /*0e00*/  STL [R1+0x34], R4 ;  /* 0x0000340401007387 */ /* 0x0001e20000100800 */
[----:B------:R-:W-:Y:S01]  /*0e10*/  IMAD R16, R5, 0x10, R16 ;  /* 0x0000001005107824 */ /* 0x000fe200078e0210 */
[----:B------:R-:W-:Y:S01]  /*0e20*/  LEA R18, R8, UR39, 0x1 ;  /* 0x0000002708127c11 */ /* 0x000fe2000f8e08ff */
[----:B------:R-:W-:Y:S01]  /*0e30*/  VIADD R185, R2, 0x40 ;  /* 0x0000004002b97836 */ /* 0x000fe20000000000 */
[----:B------:R-:W-:Y:S01]  /*0e40*/  SHF.R.S32.HI R0, RZ, 0x1f, R17 ;  /* 0x0000001fff007819 */ /* 0x000fe20000011411 */
[C---:B------:R-:W-:Y:S01]  /*0e50*/  VIADD R220, R17.reuse, 0x8 ;  /* 0x0000000811dc7836 */ /* 0x040fe20000000000 */
[----:B------:R-:W-:Y:S01]  /*0e60*/  SEL R22, R22, 0xffffffe0, !P1 ;  /* 0xffffffe016167807 */ /* 0x000fe20004800000 */
[C---:B------:R-:W-:Y:S01]  /*0e70*/  VIADD R219, R17.reuse, 0x10 ;  /* 0x0000001011db7836 */ /* 0x040fe20000000000 */
[----:B------:R-:W-:Y:S01]  /*0e80*/  SHF.R.S32.HI R3, RZ, 0x1f, R185 ;  /* 0x0000001fff037819 */ /* 0x000fe200000114b9 */
[----:B------:R-:W-:Y:S01]  /*0e90*/  VIADD R217, R17, 0x20 ;  /* 0x0000002011d97836 */ /* 0x000fe20000000000 */
[----:B------:R-:W-:Y:S01]  /*0ea0*/  SHF.R.S32.HI R0, RZ, 0x1f, R220 ;  /* 0x0000001fff007819 */ /* 0x000fe200000114dc */
[----:B0-----:R-:W-:Y:S01]  /*0eb0*/  IMAD R4, R13, 0x8, R16 ;  /* 0x000000080d047824 */ /* 0x001fe200078e0210 */
[----:B------:R-:W-:Y:S01]  /*0ec0*/  SHF.R.S32.HI R3, RZ, 0x1f, R219 ;  /* 0x0000001fff037819 */ /* 0x000fe200000114db */
[C---:B------:R-:W-:Y:S01]  /*0ed0*/  VIADD R218, R17.reuse, 0x18 ;  /* 0x0000001811da7836 */ /* 0x040fe20000000000 */
[----:B------:R-:W-:Y:S01]  /*0ee0*/  SHF.R.S32.HI R0, RZ, 0x1f, R217 ;  /* 0x0000001fff007819 */ /* 0x000fe200000114d9 */
[C---:B------:R-:W-:Y:S01]  /*0ef0*/  VIADD R216, R17.reuse, 0x28 ;  /* 0x0000002811d87836 */ /* 0x040fe20000000000 */
[----:B------:R0:W-:Y:S01]  /*0f00*/  STL [R1+0x30], R4 ;  /* 0x0000300401007387 */ /* 0x0001e20000100800 */
[----:B------:R-:W-:-:S02]  /*0f10*/  VIADD R214, R17, 0x38 ;  /* 0x0000003811d67836 */ /* 0x000fc40000000000 */
[C---:B------:R-:W-:Y:S01]  /*0f20*/  VIADD R215, R17.reuse, 0x30 ;  /* 0x0000003011d77836 */ /* 0x040fe20000000000 */
[----:B------:R-:W-:Y:S01]  /*0f30*/  SHF.R.S32.HI R3, RZ, 0x1f, R216 ;  /* 0x0000001fff037819 */ /* 0x000fe200000114d8 */
[C---:B------:R-:W-:Y:S01]  /*0f40*/  VIADD R213, R17.reuse, 0x40 ;  /* 0x0000004011d57836 */ /* 0x040fe20000000000 */
[----:B------:R-:W-:Y:S01]  /*0f50*/  SHF.R.S32.HI R0, RZ, 0x1f, R214 ;  /* 0x0000001fff007819 */ /* 0x000fe200000114d6 */
[C---:B------:R-:W-:Y:S02]  /*0f60*/  VIADD R211, R17.reuse, 0x50 ;  /* 0x0000005011d37836 */ /* 0x040fe40000000000 */
        /* <DEDUP_REMOVED lines=46> */
[----:B------:R-:W-:Y:S01]  /*1250*/  VIADD R19, R18, 0x26840 ;  /* 0x0002684012137836 */ /* 0x000fe20000000000 */
[----:B------:R-:W-:Y:S01]  /*1260*/  SHF.R.S32.HI R225, RZ, 0x1f, R192 ;  /* 0x0000001fffe17819 */ /* 0x000fe200000114c0 */
[C---:B------:R-:W-:Y:S01]  /*1270*/  @P2 VIADD R19, R23.reuse, 0xffffffc0 ;  /* 0xffffffc017132836 */ /* 0x040fe20000000000 */
[----:B------:R-:W-:Y:S01]  /*1280*/  SHF.R.S32.HI R224, RZ, 0x1f, R187 ;  /* 0x0000001fffe07819 */ /* 0x000fe200000114bb */
[----:B------:R-:W-:Y:S01]  /*1290*/  IMAD.IADD R23, R23, 0x1, R22 ;  /* 0x0000000117177824 */ /* 0x000fe200078e0216 */
[----:B------:R-:W-:Y:S01]  /*12a0*/  SHF.R.S32.HI R223, RZ, 0x1f, R186 ;  /* 0x0000001fffdf7819 */ /* 0x000fe200000114ba */
[----:B------:R-:W-:-:S02]  /*12b0*/  VIADD R184, R2, 0x80 ;  /* 0x0000008002b87836 */ /* 0x000fc40000000000 */
[----:B------:R-:W-:-:S07]  /*12c0*/  IMAD.IADD R22, R22, 0x1, R19 ;  /* 0x0000000116167824 */ /* 0x000fce00078e0213 */
.L_x_3606:
[----:B------:R-:W-:Y:S01]  /*12d0*/  ULDC.64 UR8, c[0x0][0xc88] ;  /* 0x0003220000087ab9 */ /* 0x000fe20000000a00 */
[----:B------:R-:W-:Y:S01]  /*12e0*/  ULDC.64 UR10, c[0x0][0xa20] ;  /* 0x00028800000a7ab9 */ /* 0x000fe20000000a00 */
[----:B------:R-:W-:-:S06]  /*12f0*/  UIMAD.WIDE UR8, UR7, 0x4, UR8 ;  /* 0x00000004070878a5 */ /* 0x000fcc000f8e0208 */
[----:B0-23--:R-:W-:Y:S02]  /*1300*/  IMAD.U32 R4, RZ, RZ, UR8 ;  /* 0x00000008ff047e24 */ /* 0x00dfe4000f8e00ff */
[----:B----4-:R-:W-:Y:S01]  /*1310*/  IMAD.U32 R5, RZ, RZ, UR9 ;  /* 0x00000009ff057e24 */ /* 0x010fe2000f8e00ff */
[----:B------:R-:W-:-:S04]  /*1320*/  ULDC.64 UR8, c[0x0][0xa28] ;  /* 0x00028a0000087ab9 */ /* 0x000fc80000000a00 */
        /* <DEDUP_REMOVED lines=11> */
[----:B------:R-:W-:Y:S01]  /*13e0*/  @UP1 ULEA UR10, UP0, UR40, UR10, 0x2 ;  /* 0x0000000a280a1291 */ /* 0x000fe2000f80103f */
[----:B------:R-:W-:-:S03]  /*13f0*/  IMAD.U32 R4, RZ, RZ, UR8 ;  /* 0x00000008ff047e24 */ /* 0x000fc6000f8e00ff */
[----:B------:R-:W-:Y:S01]  /*1400*/  @UP1 ULEA.HI.X UR11, UR40, UR11, UR41, 0x2, UP0 ;  /* 0x0000000b280b1291 */ /* 0x000fe200080f1429 */
[----:B------:R-:W-:Y:S01]  /*1410*/  IMAD.U32 R5, RZ, RZ, UR9 ;  /* 0x00000009ff057e24 */ /* 0x000fe2000f8e00ff */
[----:B------:R-:W-:Y:S01]  /*1420*/  ULDC.64 UR8, c[0x0][0x418] ;  /* 0x0001060000087ab9 */ /* 0x000fe20000000a00 */
[----:B-1----:R-:W-:-:S03]  /*1430*/  IMAD.U32 R6, RZ, RZ, UR10 ;  /* 0x0000000aff067e24 */ /* 0x002fc6000f8e00ff */
[----:B------:R-:W-:Y:S01]  /*1440*/  IMAD.U32 R7, RZ, RZ, UR11 ;  /* 0x0000000bff077e24 */ /* 0x000fe2000f8e00ff */
[----:B------:R-:W2:Y:S04]  /*1450*/  @P0 LDG.E R4, desc[UR50][R4.64] ;  /* 0x0000003204040981 */ /* 0x000ea8000c1e1900 */
[----:B------:R-:W3:Y:S01]  /*1460*/  @P1 LDG.E R6, desc[UR50][R6.64] ;  /* 0x0000003206061981 */ /* 0x000ee2000c1e1900 */
[----:B------:R-:W-:Y:S02]  /*1470*/  ULOP3.LUT UR4, UR6, 0xff000000, URZ, 0xc0, !UPT ;  /* 0xff00000006047892 */ /* 0x000fe4000f8ec03f */
[----:B------:R-:W-:Y:S02]  /*1480*/  UISETP.NE.U32.AND UP0, UPT, UR8, URZ, UPT ;  /* 0x0000003f0800728c */ /* 0x000fe4000bf05070 */
[----:B------:R-:W-:-:S02]  /*1490*/  USHF.R.U32.HI UR7, URZ, 0x8, UR4 ;  /* 0x000000083f077899 */ /* 0x000fc40008011604 */
[----:B------:R-:W-:Y:S02]  /*14a0*/  UISETP.NE.AND.EX UP0, UPT, UR9, URZ, UPT, UP0 ;  /* 0x0000003f0900728c */ /* 0x000fe4000bf05300 */
[----:B------:R-:W-:Y:S02]  /*14b0*/  ULOP3.LUT UR42, UR6, 0xffff, URZ, 0xc0, !UPT ;  /* 0x0000ffff062a7892 */ /* 0x000fe4000f8ec03f */
[----:B------:R-:W-:Y:S01]  /*14c0*/  ULOP3.LUT UR6, UR6, 0xff0000, URZ, 0xc0, !UPT ;  /* 0x00ff000006067892 */ /* 0x000fe2000f8ec03f */
[----:B------:R-:W-:Y:S01]  /*14d0*/  ULDC UR4, c[0x0][0x424] ;  /* 0x0001090000047ab9 */ /* 0x000fe20000000800 */
[----:B------:R-:W-:Y:S01]  /*14e0*/  UMOV UR53, URZ ;  /* 0x0000003f00357c82 */ /* 0x000fe20008000000 */
[----:B------:R-:W-:Y:S02]  /*14f0*/  USEL UR4, UR4, 0x1, UP0 ;  /* 0x0000000104047887 */ /* 0x000fe40008000000 */
[----:B------:R-:W-:Y:S01]  /*1500*/  ULEA.HI UR6, UR6, UR7, URZ, 0x10 ;  /* 0x0000000706067291 */ /* 0x000fe2000f8f803f */
[----:B------:R-:W-:-:S02]  /*1510*/  UMOV UR43, UR5 ;  /* 0x00000005002b7c82 */ /* 0x000fc40008000000 */
[----:B------:R-:W-:Y:S02]  /*1520*/  ULDC UR7, c[0x0][0x2f0] ;  /* 0x0000bc0000077ab9 */ /* 0x000fe40000000800 */
[----:B------:R-:W-:-:S03]  /*1530*/  UIMAD UR4, UR4, UR7, URZ ;  /* 0x00000007040472a4 */ /* 0x000fc6000f8e023f */
[----:B------:R-:W-:Y:S01]  /*1540*/  ULDC UR7, c[0x0][0x9f0] ;  /* 0x00027c0000077ab9 */ /* 0x000fe20000000800 */
[----:B--2---:R-:W-:-:S03]  /*1550*/  @P0 R2UR UR53, R4 ;  /* 0x00000000043502ca */ /* 0x004fc600000e0000 */
[----:B---3--:R-:W-:Y:S01]  /*1560*/  @P1 R2UR UR4, R6 ;  /* 0x00000000060412ca */ /* 0x008fe200000e0000 */
[----:B-----5:R-:W-:-:S14]  /*1570*/  @P1 BRA `(.L_x_3552) ;  /* 0x0000000000341947 */ /* 0x020fdc0003800000 */
        /* <DEDUP_REMOVED lines=13> */
.L_x_3552:
[----:B------:R-:W-:Y:S02]  /*1650*/  UISETP.NE.AND UP1, UPT, UR47, 0x1, UPT ;  /* 0x000000012f00788c */ /* 0x000fe4000bf25270 */
[----:B------:R-:W-:Y:S02]  /*1660*/  UIADD3 UR53, -UR53, UR4, URZ ;  /* 0x0000000435357290 */ /* 0x000fe4000fffe13f */
[----:B------:R-:W-:Y:S02]  /*1670*/  USHF.R.U32.HI UR45, URZ, 0x10, UR6 ;  /* 0x000000103f2d7899 */ /* 0x000fe40008011606 */
[----:B------:R-:W-:Y:S01]  /*1680*/  UIADD3 UR4, UR53, 0x3f, URZ ;  /* 0x0000003f35047890 */ /* 0x000fe2000fffe03f */
[----:B------:R-:W-:Y:S01]  /*1690*/  PLOP3.LUT P0, PT, PT, PT, UP1, 0x80, 0x0 ;  /* 0x000000000000781c */ /* 0x000fe20003f0f018 */
[----:B------:R-:W-:Y:S02]  /*16a0*/  UISETP.NE.AND UP0, UPT, UR45, URZ, UPT ;  /* 0x0000003f2d00728c */ /* 0x000fe4000bf05270 */
[----:B------:R-:W-:-:S02]  /*16b0*/  USHF.R.S32.HI UR5, URZ, 0x1f, UR4 ;  /* 0x0000001f3f057899 */ /* 0x000fc40008011404 */
[----:B------:R-:W-:Y:S02]  /*16c0*/  ULOP3.LUT UR44, UR6, 0xff, URZ, 0xc0, !UPT ;  /* 0x000000ff062c7892 */ /* 0x000fe4000f8ec03f */
[----:B------:R-:W-:Y:S02]  /*16d0*/  ULEA.HI UR5, UR5, UR4, URZ, 0x6 ;  /* 0x0000000405057291 */ /* 0x000fe4000f8f303f */
[----:B------:R-:W-:Y:S02]  /*16e0*/  USEL UR10, UR45, UR7, UP0 ;  /* 0x000000072d0a7287 */ /* 0x000fe40008000000 */
[----:B------:R-:W-:Y:S02]  /*16f0*/  USHF.R.S32.HI UR9, URZ, 0x6, UR5 ;  /* 0x000000063f097899 */ /* 0x000fe40008011405 */
[----:B------:R-:W-:Y:S10]  /*1700*/  @!P0 BRA `(.L_x_3553) ;  /* 0x0000002000048947 */ /* 0x000ff40003800000 */
        /* <DEDUP_REMOVED lines=37> */
.L_x_3554:
[----:B------:R-:W-:Y:S01]  /*1960*/  UIMAD UR21, UR44, UR4, URZ ;  /* 0x000000042c1572a4 */ /* 0x000fe2000f8e023f */
[----:B------:R-:W-:Y:S01]  /*1970*/  IMAD.U32 R0, RZ, RZ, UR9 ;  /* 0x00000009ff007e24 */ /* 0x000fe2000f8e00ff */
[----:B------:R-:W-:Y:S01]  /*1980*/  PLOP3.LUT P0, PT, PT, PT, PT, 0x80, 0x0 ;  /* 0x000000000000781c */ /* 0x000fe20003f0f070 */
[----:B------:R-:W-:Y:S01]  /*1990*/  IMAD.U32 R3, RZ, RZ, UR4 ;  /* 0x00000004ff037e24 */ /* 0x000fe2000f8e00ff */
[----:B------:R-:W-:Y:S02]  /*19a0*/  CS2R R12, SRZ ;  /* 0x00000000000c7805 */ /* 0x000fe4000001ff00 */
[----:B------:R-:W-:Y:S02]  /*19b0*/  CS2R R150, SRZ ;  /* 0x0000000000967805 */ /* 0x000fe4000001ff00 */
[----:B------:R-:W-:Y:S02]  /*19c0*/  CS2R R148, SRZ ;  /* 0x0000000000947805 */ /* 0x000fe4000001ff00 */
[----:B------:R-:W-:-:S02]  /*19d0*/  CS2R R146, SRZ ;  /* 0x0000000000927805 */ /* 0x000fc4000001ff00 */
[----:B------:R-:W-:Y:S02]  /*19e0*/  VIADDMNMX R0, R3, UR21, R0, PT ;  /* 0x0000001503007c46 */ /* 0x000fe4000b800100 */
[----:B------:R-:W-:Y:S02]  /*19f0*/  CS2R R144, SRZ ;  /* 0x0000000000907805 */ /* 0x000fe4000001ff00 */
[----:B------:R-:W-:Y:S02]  /*1a00*/  CS2R R142, SRZ ;  /* 0x00000000008e7805 */ /* 0x000fe4000001ff00 */
[----:B------:R-:W-:Y:S02]  /*1a10*/  CS2R R140, SRZ ;  /* 0x00000000008c7805 */ /* 0x000fe4000001ff00 */
[----:B------:R-:W-:Y:S02]  /*1a20*/  R2UR UR16, R0 ;  /* 0x00000000001072ca */ /* 0x000fe400000e0000 */
        /* <DEDUP_REMOVED lines=12> */
[----:B------:R-:W-:Y:S01]  /*1af0*/  UISETP.GT.AND UP0, UPT, UR16, UR21, UPT ;  /* 0x000000151000728c */ /* 0x000fe2000bf04270 */
[----:B------:R-:W-:-:S02]  /*1b00*/  CS2R R114, SRZ ;  /* 0x0000000000727805 */ /* 0x000fc4000001ff00 */
[----:B------:R-:W-:Y:S02]  /*1b10*/  CS2R R112, SRZ ;  /* 0x0000000000707805 */ /* 0x000fe4000001ff00 */
[----:B------:R-:W-:Y:S02]  /*1b20*/  CS2R R110, SRZ ;  /* 0x00000000006e7805 */ /* 0x000fe4000001ff00 */
        /* <DEDUP_REMOVED lines=45> */
[----:B------:R-:W0:Y:S01]  /*1e00*/  SHFL.IDX PT, R0, R221, RZ, 0x1f ;  /* 0x00001fffdd007589 */ /* 0x000e2200000e0000 */
[----:B------:R-:W-:Y:S02]  /*1e10*/  ISETP.NE.AND P0, PT, RZ, UR47, PT ;  /* 0x0000002fff007c0c */ /* 0x000fe4000bf05270 */
[----:B0-----:R-:W-:Y:S01]  /*1e20*/  R2UR UR4, R0 ;  /* 0x00000000000472ca */ /* 0x001fe200000e0000 */
[----:B------:R-:W-:-:S05]  /*1e30*/  IMAD.MOV.U32 R0, RZ, RZ, 0x1 ;  /* 0x00000001ff007424 */ /* 0x000fca00078e00ff */
[----:B------:R-:W-:-:S04]  /*1e40*/  SEL R0, R0, 0x2, !P0 ;  /* 0x0000000200007807 */ /* 0x000fc80004000000 */
[----:B------:R-:W-:-:S03]  /*1e50*/  LOP3.LUT R0, R0, 0x1, RZ, 0xfc, !PT ;  /* 0x0000000100007812 */ /* 0x000fc600078efcff */
[----:B------:R-:W-:Y:S01]  /*1e60*/  ULEA.HI UR5, UR4, UR4, URZ, 0x1 ;  /* 0x0000000404057291 */ /* 0x000fe2000f8f083f */
[----:B------:R-:W-:-:S03]  /*1e70*/  ISETP.NE.AND P0, PT, R0, 0x3, PT ;  /* 0x000000030000780c */ /* 0x000fc60003f05270 */
[----:B------:R-:W-:-:S04]  /*1e80*/  ULOP3.LUT UR5, UR5, 0x1fffe, URZ, 0xc0, !UPT ;  /* 0x0001fffe05057892 */ /* 0x000fc8000f8ec03f */
[----:B------:R-:W-:-:S04]  /*1e90*/  UIADD3 UR5, UR4, -UR5, URZ ;  /* 0x8000000504057290 */ /* 0x000fc8000fffe03f */
[----:B------:R-:W-:-:S04]  /*1ea0*/  ULEA UR5, UR5, UR39, 0xf ;  /* 0x0000002705057291 */ /* 0x000fc8000f8e783f */
[----:B------:R-:W-:-:S04]  /*1eb0*/  UIADD3 UR5, UR5, 0x400, URZ ;  /* 0x0000040005057890 */ /* 0x000fc8000fffe03f */
[----:B------:R-:W-:-:S04]  /*1ec0*/  USHF.R.U32.HI UR5, URZ, 0x4, UR5 ;  /* 0x000000043f057899 */ /* 0x000fc80008011605 */
[----:B------:R-:W-:-:S04]  /*1ed0*/  ULOP3.LUT UR5, UR5, 0x3fff, URZ, 0xc0, !UPT ;  /* 0x00003fff05057892 */ /* 0x000fc8000f8ec03f */
[----:B------:R-:W-:Y:S01]  /*1ee0*/  ULOP3.LUT UR20, UR5, 0x2000000, URZ, 0xfc, !UPT ;  /* 0x0200000005147892 */ /* 0x000fe2000f8efc3f */
[----:B------:R-:W-:Y:S11]  /*1ef0*/  @!P0 BRA `(.L_x_3556) ;  /* 0x0000000000048947 */ /* 0x000ff60003800000 */
[----:B------:R-:W-:Y:S01]  /*1f00*/  BPT.TRAP 0x1 ;  /* 0x000000040000795c */ /* 0x000fe20000300000 */
.L_x_3556:
[----:B------:R-:W-:Y:S01]  /*1f10*/  ULEA UR17, UR48, UR39, 0x3 ;  /* 0x0000002730117291 */ /* 0x000fe2000f8e183f */
[----:B------:R-:W-:-:S05]  /*1f20*/  IMAD.U32 R0, RZ, RZ, UR36 ;  /* 0x00000024ff007e24 */ /* 0x000fca000f8e00ff */
[----:B------:R-:W-:-:S04]  /*1f30*/  SHF.L.U32 R0, R0, 0x1f, RZ ;  /* 0x0000001f00007819 */ /* 0x000fc800000006ff */
[----:B------:R-:W0:Y:S02]  /*1f40*/  SYNCS.PHASECHK.TRANS64.TRYWAIT P1, [UR17+0x28c50], R0 ;  /* 0x028c5000ff0075a7 */ /* 0x000e240008020151 */
[----:B0-----:R-:W-:Y:S05]  /*1f50*/  @!P1 BRA `(.L_x_3557) ;  /* 0x000000fc009c9947 */ /* 0x001fea0003800000 */
.L_x_3689:
[----:B------:R-:W-:Y:S01]  /*1f60*/  BAR.SYNC.DEFER_BLOCKING 0xe, 0x100 ;  /* 0x0384000000007b1d */ /* 0x000fe20000010000 */
[----:B------:R-:W-:Y:S02]  /*1f70*/  UIADD3 UR4, UR39, 0x26800, URZ ;  /* 0x0002680027047890 */ /* 0x000fe4000fffe03f */
[----:B------:R-:W-:Y:S02]  /*1f80*/  ULEA UR12, UR48, UR20, 0xc ;  /* 0x00000014300c7291 */ /* 0x000fe4000f8e603f */
[----:B------:R-:W-:Y:S01]  /*1f90*/  USHF.R.U32.HI UR4, URZ, 0x4, UR4 ;  /* 0x000000043f047899 */ /* 0x000fe20008011604 */
[----:B------:R-:W-:Y:S01]  /*1fa0*/  UMOV UR7, 0x40000040 ;  /* 0x4000004000077882 */ /* 0x000fe20000000000 */
[----:B------:R-:W-:Y:S02]  /*1fb0*/  UMOV UR5, 0x40000040 ;  /* 0x4000004000057882 */ /* 0x000fe40000000000 */
[----:B------:R-:W-:Y:S01]  /*1fc0*/  ULOP3.LUT UR4, UR4, 0x3fff, URZ, 0xc0, !UPT ;  /* 0x00003fff04047892 */ /* 0x000fe2000f8ec03f */
[----:B------:R-:W-:Y:S01]  /*1fd0*/  UMOV UR6, UR12 ;  /* 0x0000000c00067c82 */ /* 0x000fe20008000000 */
[----:B------:R-:W-:-:S02]  /*1fe0*/  UIADD3 UR10, UR12, 0x100, URZ ;  /* 0x000001000c0a7890 */ /* 0x000fc4000fffe03f */
[----:B------:R-:W-:Y:S01]  /*1ff0*/  ULOP3.LUT UR13, UR4, 0x10000, URZ, 0xfc, !UPT ;  /* 0x00010000040d7892 */ /* 0x000fe2000f8efc3f */
[----:B------:R-:W-:Y:S01]  /*2000*/  UMOV UR11, 0x40000040 ;  /* 0x40000040000b7882 */ /* 0x000fe20000000000 */
[----:B------:R-:W-:Y:S02]  /*2010*/  UMOV UR9, 0x40000040 ;  /* 0x4000004000097882 */ /* 0x000fe40000000000 */
[----:B------:R-:W-:Y:S02]  /*2020*/  UIADD3 UR8, UR13, 0x4, URZ ;  /* 0x000000040d087890 */ /* 0x000fe4000fffe03f */
[----:B------:R-:W-:Y:S01]  /*2030*/  UIADD3 UR14, UR12, 0x180, URZ ;  /* 0x000001800c0e7890 */ /* 0x000fe2000fffe03f */
[----:B------:R-:W-:Y:S01]  /*2040*/  UMOV UR4, UR13 ;  /* 0x0000000d00047c82 */ /* 0x000fe20008000000 */
[----:B------:R-:W-:Y:S01]  /*2050*/  UMOV UR15, 0x40000040 ;  /* 0x40000040000f7882 */ /* 0x000fe20000000000 */
[----:B------:R-:W-:-:S06]  /*2060*/  WARPGROUP.ARRIVE ;  /* 0x00000000000079c5 */ /* 0x000fcc0000000000 */
[----:B------:R-:W-:Y:S01]  /*2070*/  HGMMA.64x256x16.F32.BF16 R24, gdesc[UR4].tnspB, RZ, !UPT, gsb0 ;  /* 0x43e00000041879f0 */ /* 0x000fe2000c0018ff */
[----:B------:R-:W-:Y:S02]  /*2080*/  UIADD3 UR6, UR12, 0x80, URZ ;  /* 0x000000800c067890 */ /* 0x000fe4000fffe03f */
[----:B------:R-:W-:Y:S01]  /*2090*/  UIADD3 UR4, UR13, 0x2, URZ ;  /* 0x000000020d047890 */ /* 0x000fe2000fffe03f */
[----:B------:R-:W-:Y:S01]  /*20a0*/  UMOV UR7, 0x40000040 ;  /* 0x4000004000077882 */ /* 0x000fe20000000000 */
[----:B------:R-:W-:Y:S01]  /*20b0*/  UMOV UR5, 0x40000040 ;  /* 0x4000004000057882 */ /* 0x000fe20000000000 */
[----:B------:R-:W-:-:S03]  /*20c0*/  UIADD3 UR12, UR13, 0x6, URZ ;  /* 0x000000060d0c7890 */ /* 0x000fc6000fffe03f */
[----:B------:R-:W-:Y:S01]  /*20d0*/  UMOV UR13, 0x40000040 ;  /* 0x40000040000d7882 */ /* 0x000fe20000000000 */
[----:B------:R-:W-:Y:S02]  /*20e0*/  WARPGROUP.DEPBAR.LE gsb0, 0x0 ;  /* 0x00008000000079c5 */ /* 0x000fe40000010000 */
[----:B------:R-:W-:-:S15]  /*20f0*/  WARPGROUP.ARRIVE ;  /* 0x00000000000079c5 */ /* 0x000fde0000000000 */
[----:B------:R-:W-:-:S01]  /*2100*/  NOP ;  /* 0x0000000000007918 */ /* 0x000fc20000000000 */
        /* <DEDUP_REMOVED lines=13> */
.L_x_3558:
[----:B------:R-:W-:-:S04]  /*21e0*/  UIADD3 UR6, UR17, 0x28c60, URZ ;  /* 0x00028c6011067890 */ /* 0x000fc8000fffe03f */
[----:B------:R-:W-:-:S09]  /*21f0*/  UPRMT UR6, UR38, 0x654, UR6 ;  /* 0x0000065426067896 */ /* 0x000fd20008000006 */
[----:B------:R-:W-:Y:S01]  /*2200*/  SYNCS.ARRIVE.TRANS64.RED.A1T0 RZ, [UR6], RZ ;  /* 0x000000ffffff79a7 */ /* 0x000fe20008100406 */
[----:B------:R-:W-:-:S04]  /*2210*/  UIADD3 UR6, UR16, -0x2, URZ ;  /* 0xfffffffe10067890 */ /* 0x000fc8000fffe03f */
[----:B------:R-:W-:-:S06]  /*2220*/  UISETP.GE.AND UP0, UPT, UR6, UR21, UPT ;  /* 0x000000150600728c */ /* 0x000fcc000bf06270 */
[----:B------:R-:W-:-:S13]  /*2230*/  PLOP3.LUT P1, PT, PT, PT, UP0, 0x80, 0x0 ;  /* 0x000000000000781c */ /* 0x000fda0003f2f008 */
[----:B------:R-:W-:Y:S05]  /*2240*/  @!P1 BRA `(.L_x_3559) ;  /* 0x0000000800f89947 */ /* 0x000fea0003800000 */
[----:B------:R-:W-:-:S05]  /*2250*/  UMOV UR22, UR6 ;  /* 0x0000000600167c82 */ /* 0x000fca0008000000 */
.L_x_3565:
[----:B------:R-:W-:Y:S01]  /*2260*/  BAR.SYNC.DEFER_BLOCKING 0xe, 0x100 ;  /* 0x0384000000007b1d */ /* 0x000fe20000010000 */
[----:B01----:R-:W-:Y:S01]  /*2270*/  IMAD.U32 R3, RZ, RZ, UR48 ;  /* 0x00000030ff037e24 */ /* 0x003fe2000f8e00ff */
[----:B------:R-:W-:-:S03]  /*2280*/  UIADD3 UR48, UR48, 0x1, URZ ;  /* 0x0000000130307890 */ /* 0x000fc6000fffe03f */
[----:B------:R-:W-:Y:S01]  /*2290*/  IMAD R0, R3, 0x40, R16 ;  /* 0x0000004003007824 */ /* 0x000fe200078e0210 */
[----:B------:R-:W-:-:S04]  /*22a0*/  UISETP.NE.AND UP0, UPT, UR48, 0x2, UPT ;  /* 0x000000023000788c */ /* 0x000fc8000bf05270 */
[----:B------:R-:W-:Y:S01]  /*22b0*/  LEA R0, R0, UR39, 0x2 ;  /* 0x0000002700007c11 */ /* 0x000fe2000f8e10ff */
[----:B------:R-:W-:Y:S02]  /*22c0*/  USEL UR6, URZ, 0x1, UP0 ;  /* 0x000000013f067887 */ /* 0x000fe40008000000 */
[----:B------:R-:W-:Y:S02]  /*22d0*/  USEL UR48, UR48, URZ, UP0 ;  /* 0x0000003f30307287 */ /* 0x000fe40008000000 */
[----:B------:R-:W-:Y:S01]  /*22e0*/  ULOP3.LUT UR36, UR36, UR6, URZ, 0x3c, !UPT ;  /* 0x0000000624247292 */ /* 0x000fe2000f8e3c3f */
        /* <DEDUP_REMOVED lines=132> */
.L_x_3560:
[----:B------:R-:W-:Y:S01]  /*2b30*/  ULEA UR6, UR48, UR39, 0x3 ;  /* 0x0000002730067291 */ /* 0x000fe2000f8e183f */
[----:B------:R-:W-:-:S05]  /*2b40*/  IMAD.U32 R0, RZ, RZ, UR36 ;  /* 0x00000024ff007e24 */ /* 0x000fca000f8e00ff */
[----:B------:R-:W-:-:S04]  /*2b50*/  SHF.L.U32 R0, R0, 0x1f, RZ ;  /* 0x0000001f00007819 */ /* 0x000fc800000006ff */
[----:B------:R0:W1:Y:S01]  /*2b60*/  SYNCS.PHASECHK.TRANS64.TRYWAIT P1, [UR6+0x28c50], R0 ;  /* 0x028c5000ff0075a7 */ /* 0x0000620008020146 */
[----:B------:R-:W-:Y:S05]  /*2b70*/  @!P0 BRA `(.L_x_3561) ;  /* 0x0000000000048947 */ /* 0x000fea0003800000 */
[----:B------:R-:W-:Y:S01]  /*2b80*/  BPT.TRAP 0x1 ;  /* 0x000000040000795c */ /* 0x000fe20000300000 */
.L_x_3561:
[----:B-1----:R-:W-:Y:S05]  /*2b90*/  @P1 BRA `(.L_x_3562) ;  /* 0x0000000000081947 */ /* 0x002fea0003800000 */
[----:B------:R-:W1:Y:S02]  /*2ba0*/  SYNCS.PHASECHK.TRANS64.TRYWAIT P1, [UR6+0x28c50], R0 ;  /* 0x028c5000ff0075a7 */ /* 0x000e640008020146 */
[----:B-1----:R-:W-:Y:S05]  /*2bb0*/  @!P1 BRA `(.L_x_3563) ;  /* 0x000000f0009c9947 */ /* 0x002fea0003800000 */
.L_x_3562:
[----:B------:R-:W-:Y:S01]  /*2bc0*/  UIADD3 UR6, UR39, 0x26800, URZ ;  /* 0x0002680027067890 */ /* 0x000fe2000fffe03f */
[----:B------:R-:W-:Y:S01]  /*2bd0*/  WARPGROUP.ARRIVE ;  /* 0x00000000000079c5 */ /* 0x000fe20000000000 */
[----:B------:R-:W-:Y:S02]  /*2be0*/  ULEA UR18, UR48, UR20, 0xc ;  /* 0x0000001430127291 */ /* 0x000fe4000f8e603f */
[----:B------:R-:W-:Y:S01]  /*2bf0*/  USHF.R.U32.HI UR6, URZ, 0x4, UR6 ;  /* 0x000000043f067899 */ /* 0x000fe20008011606 */
[----:B------:R-:W-:Y:S01]  /*2c00*/  UMOV UR19, 0x40000040 ;  /* 0x4000004000137882 */ /* 0x000fe20000000000 */
[----:B------:R-:W-:Y:S02]  /*2c10*/  UMOV UR17, 0x40000040 ;  /* 0x4000004000117882 */ /* 0x000fe40000000000 */
[----:B------:R-:W-:Y:S01]  /*2c20*/  ULOP3.LUT UR6, UR6, 0x3fff, URZ, 0xc0, !UPT ;  /* 0x00003fff06067892 */ /* 0x000fe2000f8ec03f */
[----:B------:R-:W-:Y:S01]  /*2c30*/  UMOV UR7, 0x40000040 ;  /* 0x4000004000077882 */ /* 0x000fe20000000000 */
[----:B------:R-:W-:-:S02]  /*2c40*/  UIADD3 UR10, UR18, 0x100, URZ ;  /* 0x00000100120a7890 */ /* 0x000fc4000fffe03f */
[----:B------:R-:W-:Y:S02]  /*2c50*/  ULOP3.LUT UR16, UR6, 0x10000, URZ, 0xfc, !UPT ;  /* 0x0001000006107892 */ /* 0x000fe4000f8efc3f */
[----:B------:R-:W-:Y:S01]  /*2c60*/  UIADD3 UR6, UR18, 0x80, URZ ;  /* 0x0000008012067890 */ /* 0x000fe2000fffe03f */
[----:B------:R-:W-:Y:S01]  /*2c70*/  UMOV UR11, 0x40000040 ;  /* 0x40000040000b7882 */ /* 0x000fe20000000000 */
[----:B------:R-:W-:Y:S01]  /*2c80*/  UIADD3 UR14, UR18, 0x180, URZ ;  /* 0x00000180120e7890 */ /* 0x000fe2000fffe03f */
[----:B------:R-:W-:-:S04]  /*2c90*/  UMOV UR15, 0x40000040 ;  /* 0x40000040000f7882 */ /* 0x000fc80000000000 */
        /* <DEDUP_REMOVED lines=17> */
.L_x_3564:
[----:B------:R-:W-:Y:S02]  /*2db0*/  UISETP.GT.AND UP0, UPT, UR22, UR21, UPT ;  /* 0x000000151600728c */ /* 0x000fe4000bf04270 */
[----:B------:R-:W-:Y:S02]  /*2dc0*/  ULEA UR6, UR48, UR39, 0x3 ;  /* 0x0000002730067291 */ /* 0x000fe4000f8e183f */
[----:B------:R-:W-:Y:S02]  /*2dd0*/  UIADD3 UR22, UR22, -0x1, URZ ;  /* 0xffffffff16167890 */ /* 0x000fe4000fffe03f */
[----:B------:R-:W-:Y:S01]  /*2de0*/  UIADD3 UR6, UR6, 0x28c60, URZ ;  /* 0x00028c6006067890 */ /* 0x000fe2000fffe03f */
[----:B------:R-:W-:-:S03]  /*2df0*/  PLOP3.LUT P1, PT, PT, PT, UP0, 0x80, 0x0 ;  /* 0x000000000000781c */ /* 0x000fc60003f2f008 */
[----:B------:R-:W-:-:S09]  /*2e00*/  UPRMT UR6, UR38, 0x654, UR6 ;  /* 0x0000065426067896 */ /* 0x000fd20008000006 */
[----:B------:R-:W-:Y:S01]  /*2e10*/  SYNCS.ARRIVE.TRANS64.RED.A1T0 RZ, [UR6], RZ ;  /* 0x000000ffffff79a7 */ /* 0x000fe20008100406 */
[----:B------:R-:W-:Y:S05]  /*2e20*/  @P1 BRA `(.L_x_3565) ;  /* 0xfffffff4000c1947 */ /* 0x000fea000383ffff */
.L_x_3559:
[----:B------:R-:W-:Y:S01]  /*2e30*/  BAR.SYNC.DEFER_BLOCKING 0xe, 0x100 ;  /* 0x0384000000007b1d */ /* 0x000fe20000010000 */
[----:B01----:R-:W-:Y:S01]  /*2e40*/  IMAD.U32 R3, RZ, RZ, UR48 ;  /* 0x00000030ff037e24 */ /* 0x003fe2000f8e00ff */
[----:B------:R-:W-:Y:S01]  /*2e50*/  UIADD3 UR48, UR48, 0x1, URZ ;  /* 0x0000000130307890 */ /* 0x000fe2000fffe03f */
[----:B------:R-:W-:Y:S02]  /*2e60*/  PLOP3.LUT P0, PT, PT, PT, PT, 0x8, 0x0 ;  /* 0x000000000000781c */ /* 0x000fe40003f0e170 */
[----:B------:R-:W-:Y:S01]  /*2e70*/  CS2R R12, SRZ ;  /* 0x00000000000c7805 */ /* 0x000fe2000001ff00 */
        /* <DEDUP_REMOVED lines=138> */
.L_x_3553:
        /* <DEDUP_REMOVED lines=37> */
.L_x_3566:
        /* <DEDUP_REMOVED lines=103> */
.L_x_3567:
[----:B------:R-:W-:Y:S01]  /*3fe0*/  ULEA.HI UR4, UR46, UR46, URZ, 0x1 ;  /* 0x0000002e2e047291 */ /* 0x000fe2000f8f083f */
[----:B------:R-:W-:Y:S01]  /*3ff0*/  IMAD.MOV.U32 R3, RZ, RZ, 0x1 ;  /* 0x00000001ff037424 */ /* 0x000fe200078e00ff */
[----:B------:R-:W-:Y:S02]  /*4000*/  ISETP.NE.AND P0, PT, RZ, UR47, PT ;  /* 0x0000002fff007c0c */ /* 0x000fe4000bf05270 */
[----:B------:R-:W-:Y:S02]  /*4010*/  ULOP3.LUT UR4, UR4, 0xfffffffe, URZ, 0xc0, !UPT ;  /* 0xfffffffe04047892 */ /* 0x000fe4000f8ec03f */
[----:B------:R-:W-:Y:S02]  /*4020*/  SEL R3, R3, 0x2, !P0 ;  /* 0x0000000203037807 */ /* 0x000fe40004000000 */
[----:B------:R-:W-:Y:S02]  /*4030*/  UIADD3 UR4, UR46, -UR4, URZ ;  /* 0x800000042e047290 */ /* 0x000fe4000fffe03f */
[----:B------:R-:W-:-:S04]  /*4040*/  LOP3.LUT R3, R3, 0x1, RZ, 0xfc, !PT ;  /* 0x0000000103037812 */ /* 0x000fc800078efcff */
[----:B------:R-:W-:Y:S01]  /*4050*/  IMAD.U32 R0, RZ, RZ, UR4 ;  /* 0x00000004ff007e24 */ /* 0x000fe2000f8e00ff */
[----:B------:R-:W-:-:S04]  /*4060*/  ISETP.NE.AND P0, PT, R3, 0x3, PT ;  /* 0x000000030300780c */ /* 0x000fc80003f05270 */
[----:B------:R-:W-:-:S04]  /*4070*/  SHF.L.U32 R0, R0, 0x1f, RZ ;  /* 0x0000001f00007819 */ /* 0x000fc800000006ff */
[----:B------:R-:W0:Y:S02]  /*4080*/  SYNCS.PHASECHK.TRANS64.TRYWAIT P1, [UR39+0x28c00], R0 ;  /* 0x028c0000ff0075a7 */ /* 0x000e240008020167 */
[----:B0-----:R-:W-:Y:S05]  /*4090*/  @!P1 BRA `(.L_x_3568) ;  /* 0x000000dc007c9947 */ /* 0x001fea0003800000 */
.L_x_3690:
[----:B------:R-:W-:Y:S05]  /*40a0*/  @!P0 BRA `(.L_x_3569) ;  /* 0x0000000000048947 */ /* 0x000fea0003800000 */
[----:B------:R-:W-:Y:S01]  /*40b0*/  BPT.TRAP 0x1 ;  /* 0x000000040000795c */ /* 0x000fe20000300000 */
.L_x_3569:
[----:B------:R-:W-:Y:S02]  /*40c0*/  IMAD.U32 R7, RZ, RZ, UR48 ;  /* 0x00000030ff077e24 */ /* 0x000fe4000f8e00ff */
[----:B------:R-:W-:-:S03]  /*40d0*/  IMAD.U32 R8, RZ, RZ, UR36 ;  /* 0x00000024ff087e24 */ /* 0x000fc6000f8e00ff */
[----:B------:R-:W-:Y:S02]  /*40e0*/  LEA R7, R7, UR39, 0x3 ;  /* 0x0000002707077c11 */ /* 0x000fe4000f8e18ff */
[----:B------:R-:W-:-:S04]  /*40f0*/  SHF.L.U32 R8, R8, 0x1f, RZ ;  /* 0x0000001f08087819 */ /* 0x000fc800000006ff */
[----:B------:R1:W2:Y:S01]  /*4100*/  SYNCS.PHASECHK.TRANS64.TRYWAIT P1, [R7+URZ+0x28c30], R8 ;  /* 0x028c3008070075a7 */ /* 0x0002a2000802017f */
[----:B------:R-:W-:Y:S05]  /*4110*/  @!P0 BRA `(.L_x_3570) ;  /* 0x0000000000048947 */ /* 0x000fea0003800000 */
[----:B------:R-:W-:Y:S01]  /*4120*/  BPT.TRAP 0x1 ;  /* 0x000000040000795c */ /* 0x000fe20000300000 */
.L_x_3570:
[----:B--2---:R-:W-:Y:S05]  /*4130*/  @P1 BRA `(.L_x_3571) ;  /* 0x0000000000081947 */ /* 0x004fea0003800000 */
[----:B------:R-:W2:Y:S02]  /*4140*/  SYNCS.PHASECHK.TRANS64.TRYWAIT P1, [R7+URZ+0x28c30], R8 ;  /* 0x028c3008070075a7 */ /* 0x000ea4000802017f */
[----:B--2---:R-:W-:Y:S05]  /*4150*/  @!P1 BRA `(.L_x_3572) ;  /* 0x000000dc00649947 */ /* 0x004fea0003800000 */
.L_x_3571:
[----:B------:R-:W-:-:S04]  /*4160*/  UIADD3 UR4, UR39, 0x22400, URZ ;  /* 0x0002240027047890 */ /* 0x000fc8000fffe03f */
[----:B------:R-:W-:-:S04]  /*4170*/  USHF.R.U32.HI UR4, URZ, 0x4, UR4 ;  /* 0x000000043f047899 */ /* 0x000fc80008011604 */
[----:B------:R-:W-:-:S06]  /*4180*/  ULOP3.LUT UR4, UR4, 0x3fff, URZ, 0xc0, !UPT ;  /* 0x00003fff04047892 */ /* 0x000fcc000f8ec03f */
[----:B0-----:R-:W-:Y:S01]  /*4190*/  IMAD.U32 R3, RZ, RZ, UR4 ;  /* 0x00000004ff037e24 */ /* 0x001fe2000f8e00ff */
[----:B------:R-:W-:Y:S05]  /*41a0*/  WARPSYNC.ALL ;  /* 0x0000000000007948 */ /* 0x000fea0003800000 */
[----:B------:R-:W-:-:S04]  /*41b0*/  LOP3.LUT R3, R3, 0x10000, RZ, 0xfc, !PT ;  /* 0x0001000003037812 */ /* 0x000fc800078efcff */
[----:B------:R-:W-:Y:S01]  /*41c0*/  R2UR UR12, R3 ;  /* 0x00000000030c72ca */ /* 0x000fe200000e0000 */
[----:B------:R-:W-:Y:S01]  /*41d0*/  UIADD3 UR4, UR39, 0x20400, URZ ;  /* 0x0002040027047890 */ /* 0x000fe2000fffe03f */
[----:B------:R-:W-:Y:S01]  /*41e0*/  WARPGROUP.ARRIVE ;  /* 0x00000000000079c5 */ /* 0x000fe20000000000 */
[----:B------:R-:W-:Y:S01]  /*41f0*/  UMOV UR7, 0x40000040 ;  /* 0x4000004000077882 */ /* 0x000fe20000000000 */
[----:B------:R-:W-:Y:S01]  /*4200*/  UMOV UR5, 0x40000040 ;  /* 0x4000004000057882 */ /* 0x000fe20000000000 */
[----:B------:R-:W-:Y:S01]  /*4210*/  USHF.R.U32.HI UR4, URZ, 0x4, UR4 ;  /* 0x000000043f047899 */ /* 0x000fe20008011604 */
[----:B------:R-:W-:Y:S01]  /*4220*/  UMOV UR11, 0x40000040 ;  /* 0x40000040000b7882 */ /* 0x000fe20000000000 */
[----:B------:R-:W-:Y:S02]  /*4230*/  UMOV UR9, 0x40000040 ;  /* 0x4000004000097882 */ /* 0x000fe40000000000 */
[----:B------:R-:W-:Y:S01]  /*4240*/  ULOP3.LUT UR4, UR4, 0x3fff, URZ, 0xc0, !UPT ;  /* 0x00003fff04047892 */ /* 0x000fe2000f8ec03f */
[----:B------:R-:W-:-:S03]  /*4250*/  UMOV UR15, 0x40000040 ;  /* 0x40000040000f7882 */ /* 0x000fc60000000000 */
[----:B------:R-:W-:Y:S02]  /*4260*/  ULEA UR12, UR48, UR12, 0x9 ;  /* 0x0000000c300c7291 */ /* 0x000fe4000f8e483f */
[----:B------:R-:W-:Y:S02]  /*4270*/  ULOP3.LUT UR13, UR4, 0x10000, URZ, 0xfc, !UPT ;  /* 0x00010000040d7892 */ /* 0x000fe4000f8efc3f */
[----:B------:R-:W-:Y:S02]  /*4280*/  UIADD3 UR10, UR12, 0x4, URZ ;  /* 0x000000040c0a7890 */ /* 0x000fe4000fffe03f */
[----:B------:R-:W-:Y:S01]  /*4290*/  UIADD3 UR8, UR13, 0x4, URZ ;  /* 0x000000040d087890 */ /* 0x000fe2000fffe03f */
[----:B------:R-:W-:Y:S02]  /*42a0*/  UMOV UR6, UR12 ;  /* 0x0000000c00067c82 */ /* 0x000fe40008000000 */
[----:B------:R-:W-:Y:S01]  /*42b0*/  UMOV UR4, UR13 ;  /* 0x0000000d00047c82 */ /* 0x000fe20008000000 */
[----:B------:R-:W-:Y:S01]  /*42c0*/  UIADD3 UR14, UR12, 0x6, URZ ;  /* 0x000000060c0e7890 */ /* 0x000fe2000fffe03f */
[----:B------:R-:W-:Y:S01]  /*42d0*/  HGMMA.64x64x16.F32.BF16 R24, gdesc[UR4], RZ, !UPT, gsb0 ;  /* 0x00e00000041879f0 */ /* 0x000fe2000c0018ff */
[----:B------:R-:W-:-:S02]  /*42e0*/  UIADD3 UR6, UR12, 0x2, URZ ;  /* 0x000000020c067890 */ /* 0x000fc4000fffe03f */
[----:B------:R-:W-:Y:S01]  /*42f0*/  UIADD3 UR4, UR13, 0x2, URZ ;  /* 0x000000020d047890 */ /* 0x000fe2000fffe03f */
[----:B------:R-:W-:Y:S01]  /*4300*/  UMOV UR7, 0x40000040 ;  /* 0x4000004000077882 */ /* 0x000fe20000000000 */
[----:B------:R-:W-:Y:S01]  /*4310*/  UMOV UR5, 0x40000040 ;  /* 0x4000004000057882 */ /* 0x000fe20000000000 */
[----:B------:R-:W-:-:S03]  /*4320*/  UIADD3 UR12, UR13, 0x6, URZ ;  /* 0x000000060d0c7890 */ /* 0x000fc6000fffe03f */
        /* <DEDUP_REMOVED lines=13> */
.L_x_3573:
[----:B------:R-:W-:Y:S01]  /*4400*/  UIMAD UR53, UR52, -0x40, UR53 ;  /* 0xffffffc0343578a4 */ /* 0x000fe2000f8e0235 */
[----:B------:R-:W-:Y:S01]  /*4410*/  R2UR UR6, R7 ;  /* 0x00000000070672ca */ /* 0x000fe200000e0000 */
[----:B------:R-:W-:-:S04]  /*4420*/  ULDC UR10, c[0x0][0x988] ;  /* 0x00026200000a7ab9 */ /* 0x000fc80000000800 */
[----:B------:R-:W-:-:S05]  /*4430*/  IMAD.U32 R5, RZ, RZ, UR53 ;  /* 0x00000035ff057e24 */ /* 0x000fca000f8e00ff */
[----:B------:R-:W-:-:S03]  /*4440*/  IADD3 R0, -R222, 0x40, R5 ;  /* 0x00000040de007810 */ /* 0x000fc60007ffe105 */
[----:B------:R-:W-:Y:S01]  /*4450*/  UIADD3 UR6, UR6, 0x28c40, URZ ;  /* 0x00028c4006067890 */ /* 0x000fe2000fffe03f */
[C---:B------:R-:W-:Y:S02]  /*4460*/  ISETP.GT.AND P5, PT, R0.reuse, RZ, PT ;  /* 0x000000ff0000720c */ /* 0x040fe40003fa4270 */
[C---:B------:R-:W-:Y:S01]  /*4470*/  ISETP.GT.AND P4, PT, R0.reuse, 0x1, PT ;  /* 0x000000010000780c */ /* 0x040fe20003f84270 */
[----:B------:R-:W-:Y:S01]  /*4480*/  UPRMT UR6, UR38, 0x654, UR6 ;  /* 0x0000065426067896 */ /* 0x000fe20008000006 */
[----:B------:R-:W-:Y:S02]  /*4490*/  ISETP.GT.AND P3, PT, R0, 0x8, PT ;  /* 0x000000080000780c */ /* 0x000fe40003f64270 */
[----:B------:R-:W-:Y:S02]  /*44a0*/  FSEL R24, R24, -INF , P5 ;  /* 0xff80000018187808 */ /* 0x000fe40002800000 */
[----:B------:R-:W-:Y:S02]  /*44b0*/  FSEL R25, R25, -INF , P4 ;  /* 0xff80000019197808 */ /* 0x000fe40002000000 */
[----:B------:R-:W-:-:S02]  /*44c0*/  ISETP.GT.AND P2, PT, R0, 0x9, PT ;  /* 0x000000090000780c */ /* 0x000fc40003f44270 */
[----:B------:R-:W-:Y:S01]  /*44d0*/  FSEL R28, R28, -INF , P3 ;  /* 0xff8000001c1c7808 */ /* 0x000fe20001800000 */
[----:B------:R-:W-:Y:S01]  /*44e0*/  SYNCS.ARRIVE.TRANS64.RED.A1T0 RZ, [UR6], RZ ;  /* 0x000000ffffff79a7 */ /* 0x000fe20008100406 */
        /* <DEDUP_REMOVED lines=67> */
[----:B------:R-:W-:Y:S01]  /*4920*/  FMNMX.FTZ R0, R42, R5, !PT ;  /* 0x000000052a007209 */ /* 0x000fe20007810000 */
[----:B------:R-:W-:Y:S01]  /*4930*/  BAR.SYNC.DEFER_BLOCKING 0xf, 0x100 ;  /* 0x03c4000000007b1d */ /* 0x000fe20000010000 */
        /* <DEDUP_REMOVED lines=12> */
[----:B------:R-:W-:Y:S01]  /*4a00*/  MUFU.EX2 R24, R24 ;  /* 0x0000001800187308 */ /* 0x000fe20000000800 */
[--C-:B------:R-:W-:Y:S01]  /*4a10*/  FFMA.FTZ R32, R32, UR10, -R6.reuse ;  /* 0x0000000a20207c23 */ /* 0x100fe20008010806 */
[--C-:B------:R-:W-:Y:S01]  /*4a20*/  FFMA.FTZ R33, R33, UR10, -R6.reuse ;  /* 0x0000000a21217c23 */ /* 0x100fe20008010806 */
[----:B------:R-:W-:Y:S01]  /*4a30*/  FMNMX.FTZ R0, R54, R5, !PT ;  /* 0x0000000536007209 */ /* 0x000fe20007810000 */
[--C-:B------:R-:W-:Y:S01]  /*4a40*/  FFMA.FTZ R36, R36, UR10, -R6.reuse ;  /* 0x0000000a24247c23 */ /* 0x100fe20008010806 */
[--C-:B------:R-:W-:Y:S01]  /*4a50*/  FFMA.FTZ R37, R37, UR10, -R6.reuse ;  /* 0x0000000a25257c23 */ /* 0x100fe20008010806 */
[--C-:B------:R-:W-:Y:S01]  /*4a60*/  FFMA.FTZ R40, R40, UR10, -R6.reuse ;  /* 0x0000000a28287c23 */ /* 0x100fe20008010806 */
[----:B------:R-:W-:Y:S01]  /*4a70*/  FMNMX.FTZ R0, R55, R0, !PT ;  /* 0x0000000037007209 */ /* 0x000fe20007810000 */
[----:B------:R-:W0:Y:S01]  /*4a80*/  MUFU.EX2 R25, R25 ;  /* 0x0000001900197308 */ /* 0x000e220000000800 */
[--C-:B------:R-:W-:Y:S01]  /*4a90*/  FFMA.FTZ R41, R41, UR10, -R6.reuse ;  /* 0x0000000a29297c23 */ /* 0x100fe20008010806 */
[--C-:B------:R-:W-:Y:S01]  /*4aa0*/  FFMA.FTZ R44, R44, UR10, -R6.reuse ;  /* 0x0000000a2c2c7c23 */ /* 0x100fe20008010806 */
[--C-:B------:R-:W-:Y:S01]  /*4ab0*/  FFMA.FTZ R45, R45, UR10, -R6.reuse ;  /* 0x0000000a2d2d7c23 */ /* 0x100fe20008010806 */
[----:B------:R-:W3:Y:S01]  /*4ac0*/  SHFL.BFLY PT, R5, R0, 0x2, 0x1f ;  /* 0x0c401f0000057f89 */ /* 0x000ee200000e0000 */
[--C-:B------:R-:W-:Y:S01]  /*4ad0*/  FFMA.FTZ R48, R48, UR10, -R6.reuse ;  /* 0x0000000a30307c23 */ /* 0x100fe20008010806 */
[--C-:B------:R-:W-:Y:S01]  /*4ae0*/  FFMA.FTZ R49, R49, UR10, -R6.reuse ;  /* 0x0000000a31317c23 */ /* 0x100fe20008010806 */
[--C-:B------:R-:W-:Y:S01]  /*4af0*/  FFMA.FTZ R52, R52, UR10, -R6.reuse ;  /* 0x0000000a34347c23 */ /* 0x100fe20008010806 */
[----:B------:R-:W-:Y:S01]  /*4b00*/  MUFU.EX2 R28, R28 ;  /* 0x0000001c001c7308 */ /* 0x000fe20000000800 */
[----:B------:R-:W-:-:S07]  /*4b10*/  FFMA.FTZ R6, R53, UR10, -R6 ;  /* 0x0000000a35067c23 */ /* 0x000fce0008010806 */
[----:B------:R-:W4:Y:S01]  /*4b20*/  MUFU.EX2 R29, R29 ;  /* 0x0000001d001d7308 */ /* 0x000f220000000800 */
[----:B0-----:R-:W-:Y:S01]  /*4b30*/  FADD.FTZ R11, R24, R25 ;  /* 0x00000019180b7221 */ /* 0x001fe20000010000 */
[----:B------:R-:W-:-:S06]  /*4b40*/  F2FP.BF16.F32.PACK_AB R152, R25, R24 ;  /* 0x000000181998723e */ /* 0x000fcc00000010ff */
[----:B------:R-:W-:Y:S01]  /*4b50*/  MUFU.EX2 R32, R32 ;  /* 0x0000002000207308 */ /* 0x000fe20000000800 */
[----:B---3--:R-:W-:-:S07]  /*4b60*/  FMNMX.FTZ R5, R0, R5, !PT ;  /* 0x0000000500057209 */ /* 0x008fce0007810000 */
[----:B------:R-:W0:Y:S01]  /*4b70*/  MUFU.EX2 R33, R33 ;  /* 0x0000002100217308 */ /* 0x000e220000000800 */
[----:B------:R-:W3:Y:S01]  /*4b80*/  SHFL.BFLY PT, R0, R5, 0x1, 0x1f ;  /* 0x0c201f0005007f89 */ /* 0x000ee200000e0000 */
[----:B----4-:R-:W-:-:S06]  /*4b90*/  F2FP.BF16.F32.PACK_AB R154, R29, R28 ;  /* 0x0000001c1d9a723e */ /* 0x010fcc00000010ff */
[----:B------:R-:W-:Y:S08]  /*4ba0*/  MUFU.EX2 R36, R36 ;  /* 0x0000002400247308 */ /* 0x000ff00000000800 */
[----:B------:R-:W4:Y:S01]  /*4bb0*/  MUFU.EX2 R37, R37 ;  /* 0x0000002500257308 */ /* 0x000f220000000800 */
[----:B0-----:R-:W-:-:S07]  /*4bc0*/  F2FP.BF16.F32.PACK_AB R156, R33, R32 ;  /* 0x00000020219c723e */ /* 0x001fce00000010ff */
[----:B------:R-:W-:Y:S01]  /*4bd0*/  MUFU.EX2 R40, R40 ;  /* 0x0000002800287308 */ /* 0x000fe20000000800 */
[----:B---3--:R-:W-:-:S04]  /*4be0*/  FMNMX.FTZ R0, R5, R0, !PT ;  /* 0x0000000005007209 */ /* 0x008fc80007810000 */
[C---:B------:R-:W-:Y:S01]  /*4bf0*/  FSETP.NEU.FTZ.AND P1, PT, R0.reuse, -INF , PT ;  /* 0xff8000000000780b */ /* 0x040fe20003f3d000 */
[----:B------:R-:W-:Y:S02]  /*4c00*/  FMUL.FTZ R5, R0, UR10 ;  /* 0x0000000a00057c20 */ /* 0x000fe40008410000 */
[----:B------:R-:W0:Y:S01]  /*4c10*/  MUFU.EX2 R41, R41 ;  /* 0x0000002900297308 */ /* 0x000e220000000800 */
[----:B----4-:R-:W-:Y:S02]  /*4c20*/  F2FP.BF16.F32.PACK_AB R158, R37, R36 ;  /* 0x00000024259e723e */ /* 0x010fe400000010ff */
[----:B------:R-:W-:-:S05]  /*4c30*/  FSEL R9, R5, RZ, P1 ;  /* 0x000000ff05097208 */ /* 0x000fca0000800000 */
        /* <DEDUP_REMOVED lines=14> */
[----:B------:R-:W3:Y:S01]  /*4d20*/  MUFU.EX2 R27, R27 ;  /* 0x0000001b001b7308 */ /* 0x000ee20000000800 */
[--C-:B------:R-:W-:Y:S01]  /*4d30*/  FFMA.FTZ R51, R51, UR10, -R9.reuse ;  /* 0x0000000a33337c23 */ /* 0x100fe20008010809 */
[--C-:B------:R-:W-:Y:S01]  /*4d40*/  FFMA.FTZ R54, R54, UR10, -R9.reuse ;  /* 0x0000000a36367c23 */ /* 0x100fe20008010809 */
[----:B------:R-:W-:Y:S01]  /*4d50*/  FFMA.FTZ R9, R55, UR10, -R9 ;  /* 0x0000000a37097c23 */ /* 0x000fe20008010809 */
[----:B0-----:R-:W-:-:S04]  /*4d60*/  F2FP.BF16.F32.PACK_AB R160, R41, R40 ;  /* 0x0000002829a0723e */ /* 0x001fc800000010ff */
[----:B------:R-:W-:Y:S08]  /*4d70*/  MUFU.EX2 R30, R30 ;  /* 0x0000001e001e7308 */ /* 0x000ff00000000800 */
[----:B------:R-:W0:Y:S01]  /*4d80*/  MUFU.EX2 R31, R31 ;  /* 0x0000001f001f7308 */ /* 0x000e220000000800 */
[----:B---3--:R-:W-:-:S07]  /*4d90*/  F2FP.BF16.F32.PACK_AB R153, R27, R26 ;  /* 0x0000001a1b99723e */ /* 0x008fce00000010ff */
[----:B------:R-:W3:Y:S08]  /*4da0*/  MUFU.EX2 R34, R34 ;  /* 0x0000002200227308 */ /* 0x000ef00000000800 */
[----:B------:R4:W-:Y:S01]  /*4db0*/  MUFU.EX2 R5, R6 ;  /* 0x0000000600057308 */ /* 0x0009e20000000800 */
[----:B0-----:R-:W-:-:S05]  /*4dc0*/  F2FP.BF16.F32.PACK_AB R155, R31, R30 ;  /* 0x0000001e1f9b723e */ /* 0x001fca00000010ff */
[----:B------:R0:W-:Y:S02]  /*4dd0*/  STSM.16.M88.4 [R18+0x26800], R152 ;  /* 0x0268009812007844 */ /* 0x0001e40000000200 */
[----:B------:R-:W5:Y:S01]  /*4de0*/  MUFU.EX2 R35, R35 ;  /* 0x0000002300237308 */ /* 0x000f620000000800 */
[----:B----4-:R-:W-:Y:S01]  /*4df0*/  FADD.FTZ R6, R28, R11 ;  /* 0x0000000b1c067221 */ /* 0x010fe20000010000 */
[----:B------:R-:W-:-:S03]  /*4e00*/  FADD.FTZ R11, R26, R27 ;  /* 0x0000001b1a0b7221 */ /* 0x000fc60000010000 */
[----:B------:R-:W-:Y:S01]  /*4e10*/  FADD.FTZ R13, R29, R6 ;  /* 0x000000061d0d7221 */ /* 0x000fe20000010000 */
[----:B------:R-:W-:Y:S02]  /*4e20*/  FADD.FTZ R6, R30, R11 ;  /* 0x0000000b1e067221 */ /* 0x000fe40000010000 */
[----:B------:R-:W4:Y:S01]  /*4e30*/  MUFU.EX2 R38, R38 ;  /* 0x0000002600267308 */ /* 0x000f220000000800 */
[----:B------:R-:W-:Y:S01]  /*4e40*/  FADD.FTZ R10, R32, R13 ;  /* 0x0000000d200a7221 */ /* 0x000fe20000010000 */
[----:B------:R-:W-:-:S03]  /*4e50*/  FADD.FTZ R11, R31, R6 ;  /* 0x000000061f0b7221 */ /* 0x000fc60000010000 */
[----:B------:R-:W-:Y:S01]  /*4e60*/  FADD.FTZ R13, R33, R10 ;  /* 0x0000000a210d7221 */ /* 0x000fe20000010000 */
[----:B---3--:R-:W-:Y:S02]  /*4e70*/  FADD.FTZ R6, R34, R11 ;  /* 0x0000000b22067221 */ /* 0x008fe40000010000 */
[----:B------:R-:W3:Y:S01]  /*4e80*/  MUFU.EX2 R39, R39 ;  /* 0x0000002700277308 */ /* 0x000ee20000000800 */
[----:B------:R-:W-:Y:S01]  /*4e90*/  FADD.FTZ R10, R36, R13 ;  /* 0x0000000d240a7221 */ /* 0x000fe20000010000 */
[C---:B-----5:R-:W-:Y:S01]  /*4ea0*/  FADD.FTZ R11, R35.reuse, R6 ;  /* 0x00000006230b7221 */ /* 0x060fe20000010000 */
[----:B------:R-:W-:Y:S02]  /*4eb0*/  F2FP.BF16.F32.PACK_AB R157, R35, R34 ;  /* 0x00000022239d723e */ /* 0x000fe400000010ff */
[----:B------:R-:W-:-:S03]  /*4ec0*/  FADD.FTZ R13, R37, R10 ;  /* 0x0000000a250d7221 */ /* 0x000fc60000010000 */
[----:B------:R-:W5:Y:S01]  /*4ed0*/  MUFU.EX2 R42, R42 ;  /* 0x0000002a002a7308 */ /* 0x000f620000000800 */
[----:B----4-:R-:W-:Y:S01]  /*4ee0*/  FADD.FTZ R6, R38, R11 ;  /* 0x0000000b26067221 */ /* 0x010fe20000010000 */
[----:B------:R-:W-:-:S04]  /*4ef0*/  FADD.FTZ R10, R40, R13 ;  /* 0x0000000d280a7221 */ /* 0x000fc80000010000 */
[----:B------:R-:W-:Y:S02]  /*4f00*/  FADD.FTZ R13, R41, R10 ;  /* 0x0000000a290d7221 */ /* 0x000fe40000010000 */
[----:B------:R-:W4:Y:S01]  /*4f10*/  MUFU.EX2 R43, R43 ;  /* 0x0000002b002b7308 */ /* 0x000f220000000800 */
[C---:B---3--:R-:W-:Y:S01]  /*4f20*/  FADD.FTZ R11, R39.reuse, R6 ;  /* 0x00000006270b7221 */ /* 0x048fe20000010000 */
[----:B------:R-:W-:-:S05]  /*4f30*/  F2FP.BF16.F32.PACK_AB R159, R39, R38 ;  /* 0x00000026279f723e */ /* 0x000fca00000010ff */
[----:B------:R0:W-:Y:S01]  /*4f40*/  STSM.16.M88.4 [R23], R156 ;  /* 0x0000009c17007844 */ /* 0x0001e20000000200 */
[----:B------:R-:W3:Y:S01]  /*4f50*/  MUFU.EX2 R44, R44 ;  /* 0x0000002c002c7308 */ /* 0x000ee20000000800 */
[----:B-----5:R-:W-:-:S07]  /*4f60*/  FADD.FTZ R6, R42, R11 ;  /* 0x0000000b2a067221 */ /* 0x020fce0000010000 */
[----:B------:R-:W5:Y:S01]  /*4f70*/  MUFU.EX2 R46, R46 ;  /* 0x0000002e002e7308 */ /* 0x000f620000000800 */
[C---:B----4-:R-:W-:Y:S01]  /*4f80*/  FADD.FTZ R11, R43.reuse, R6 ;  /* 0x000000062b0b7221 */ /* 0x050fe20000010000 */
[----:B------:R-:W-:-:S06]  /*4f90*/  F2FP.BF16.F32.PACK_AB R161, R43, R42 ;  /* 0x0000002a2ba1723e */ /* 0x000fcc00000010ff */
[----:B------:R-:W4:Y:S01]  /*4fa0*/  MUFU.EX2 R45, R45 ;  /* 0x0000002d002d7308 */ /* 0x000f220000000800 */
[----:B---3--:R-:W-:-:S07]  /*4fb0*/  FADD.FTZ R6, R44, R13 ;  /* 0x0000000d2c067221 */ /* 0x008fce0000010000 */
[----:B------:R-:W3:Y:S01]  /*4fc0*/  MUFU.EX2 R47, R47 ;  /* 0x0000002f002f7308 */ /* 0x000ee20000000800 */
[----:B-----5:R-:W-:-:S07]  /*4fd0*/  FADD.FTZ R10, R46, R11 ;  /* 0x0000000b2e0a7221 */ /* 0x020fce0000010000 */
[----:B------:R-:W-:Y:S01]  /*4fe0*/  MUFU.EX2 R48, R48 ;  /* 0x0000003000307308 */ /* 0x000fe20000000800 */
[C---:B----4-:R-:W-:Y:S01]  /*4ff0*/  F2FP.BF16.F32.PACK_AB R162, R45.reuse, R44 ;  /* 0x0000002c2da2723e */ /* 0x050fe200000010ff */
[----:B------:R-:W-:-:S06]  /*5000*/  FADD.FTZ R45, R45, R6 ;  /* 0x000000062d2d7221 */ /* 0x000fcc0000010000 */
[----:B------:R-:W4:Y:S01]  /*5010*/  MUFU.EX2 R49, R49 ;  /* 0x0000003100317308 */ /* 0x000f220000000800 */
[C---:B---3--:R-:W-:Y:S01]  /*5020*/  F2FP.BF16.F32.PACK_AB R163, R47.reuse, R46 ;  /* 0x0000002e2fa3723e */ /* 0x048fe200000010ff */
[----:B------:R-:W-:-:S04]  /*5030*/  FADD.FTZ R47, R47, R10 ;  /* 0x0000000a2f2f7221 */ /* 0x000fc80000010000 */
[----:B------:R0:W-:Y:S02]  /*5040*/  STSM.16.M88.4 [R19], R160 ;  /* 0x000000a013007844 */ /* 0x0001e40000000200 */
[----:B------:R-:W-:Y:S08]  /*5050*/  MUFU.EX2 R50, R50 ;  /* 0x0000003200327308 */ /* 0x000ff00000000800 */
[----:B------:R-:W3:Y:S01]  /*5060*/  MUFU.EX2 R51, R51 ;  /* 0x0000003300337308 */ /* 0x000ee20000000800 */
[----:B----4-:R-:W-:Y:S01]  /*5070*/  F2FP.BF16.F32.PACK_AB R164, R49, R48 ;  /* 0x0000003031a4723e */ /* 0x010fe200000010ff */
[----:B------:R-:W-:-:S04]  /*5080*/  FADD.FTZ R48, R48, R45 ;  /* 0x0000002d30307221 */ /* 0x000fc80000010000 */
[----:B------:R-:W-:Y:S02]  /*5090*/  FADD.FTZ R49, R49, R48 ;  /* 0x0000003031317221 */ /* 0x000fe40000010000 */
[----:B------:R-:W4:Y:S08]  /*50a0*/  MUFU.EX2 R52, R52 ;  /* 0x0000003400347308 */ /* 0x000f300000000800 */
[----:B------:R-:W5:Y:S01]  /*50b0*/  MUFU.EX2 R54, R54 ;  /* 0x0000003600367308 */ /* 0x000f620000000800 */
[----:B---3--:R-:W-:Y:S01]  /*50c0*/  F2FP.BF16.F32.PACK_AB R165, R51, R50 ;  /* 0x0000003233a5723e */ /* 0x008fe200000010ff */
[----:B------:R-:W-:-:S04]  /*50d0*/  FADD.FTZ R50, R50, R47 ;  /* 0x0000002f32327221 */ /* 0x000fc80000010000 */
[----:B------:R-:W-:Y:S02]  /*50e0*/  FADD.FTZ R51, R51, R50 ;  /* 0x0000003233337221 */ /* 0x000fe40000010000 */
[----:B------:R-:W3:Y:S01]  /*50f0*/  MUFU.EX2 R9, R9 ;  /* 0x0000000900097308 */ /* 0x000ee20000000800 */
[----:B----4-:R-:W-:Y:S01]  /*5100*/  F2FP.BF16.F32.PACK_AB R166, R5, R52 ;  /* 0x0000003405a6723e */ /* 0x010fe200000010ff */
[----:B------:R-:W-:-:S04]  /*5110*/  FADD.FTZ R52, R52, R49 ;  /* 0x0000003134347221 */ /* 0x000fc80000010000 */
[----:B------:R-:W-:Y:S01]  /*5120*/  FADD.FTZ R5, R5, R52 ;  /* 0x0000003405057221 */ /* 0x000fe20000010000 */
[----:B-----5:R-:W-:Y:S01]  /*5130*/  FADD.FTZ R6, R54, R51 ;  /* 0x0000003336067221 */ /* 0x020fe20000010000 */
[----:B---3--:R-:W-:-:S03]  /*5140*/  F2FP.BF16.F32.PACK_AB R167, R9, R54 ;  /* 0x0000003609a7723e */ /* 0x008fc600000010ff */
[----:B------:R-:W-:Y:S02]  /*5150*/  FADD.FTZ R6, R9, R6 ;  /* 0x0000000609067221 */ /* 0x000fe40000010000 */
[----:B------:R0:W-:Y:S01]  /*5160*/  STSM.16.M88.4 [R22], R164 ;  /* 0x000000a416007844 */ /* 0x0001e20000000200 */
[----:B------:R-:W-:Y:S05]  /*5170*/  @!P0 BRA `(.L_x_3574) ;  /* 0x0000000000048947 */ /* 0x000fea0003800000 */
[----:B------:R-:W-:Y:S01]  /*5180*/  BPT.TRAP 0x1 ;  /* 0x000000040000795c */ /* 0x000fe20000300000 */
.L_x_3574:
[----:B------:R3:W4:Y:S01]  /*5190*/  SYNCS.PHASECHK.TRANS64.TRYWAIT P1, [R7+URZ+0x28c50], R8 ;  /* 0x028c5008070075a7 */ /* 0x000722000802017f */
[----:B------:R-:W-:Y:S05]  /*51a0*/  @!P0 BRA `(.L_x_3575) ;  /* 0x0000000000048947 */ /* 0x000fea0003800000 */
[----:B------:R-:W-:Y:S01]  /*51b0*/  BPT.TRAP 0x1 ;  /* 0x000000040000795c */ /* 0x000fe20000300000 */
.L_x_3575:
[----:B------:R-:W-:Y:S01]  /*51c0*/  ULOP3.LUT UR54, UR54, 0x2000000, URZ, 0xfc, !UPT ;  /* 0x0200000036367892 */ /* 0x000fe2000f8efc3f */
[----:B----4-:R-:W-:Y:S11]  /*51d0*/  @P1 BRA `(.L_x_3576) ;  /* 0x0000000000081947 */ /* 0x010ff60003800000 */
[----:B------:R-:W4:Y:S02]  /*51e0*/  SYNCS.PHASECHK.TRANS64.TRYWAIT P1, [R7+URZ+0x28c50], R8 ;  /* 0x028c5008070075a7 */ /* 0x000f24000802017f */
[----:B----4-:R-:W-:Y:S05]  /*51f0*/  @!P1 BRA `(.L_x_3577) ;  /* 0x000000cc00509947 */ /* 0x010fea0003800000 */
.L_x_3576:
[----:B------:R-:W-:Y:S01]  /*5200*/  ULEA UR11, UR48, UR54, 0xc ;  /* 0x00000036300b7291 */ /* 0x000fe2000f8e603f */
[----:B------:R-:W-:Y:S01]  /*5210*/  WARPGROUP.ARRIVE ;  /* 0x00000000000079c5 */ /* 0x000fe20000000000 */
[----:B------:R-:W-:-:S05]  /*5220*/  UMOV UR7, 0x40000040 ;  /* 0x4000004000077882 */ /* 0x000fca0000000000 */
[----:B------:R-:W-:Y:S02]  /*5230*/  UMOV UR6, UR11 ;  /* 0x0000000b00067c82 */ /* 0x000fe40008000000 */
[----:B------:R-:W-:Y:S01]  /*5240*/  HGMMA.64x256x16.F32.BF16 R24, R152, gdesc[UR4].tnspB, RZ, !UPT, gsb0 ;  /* 0x43e0000498187df0 */ /* 0x000fe2000c0018ff */
        /* <DEDUP_REMOVED lines=24> */
[----:B-----5:R-:W5:Y:S02]  /*53d0*/  FENCE.VIEW.ASYNC.S ;  /* 0x00000000000073c6 */ /* 0x020f640000000000 */
[----:B-----5:R-:W-:Y:S01]  /*53e0*/  NOP ;  /* 0x0000000000007918 */ /* 0x020fe20000000000 */
[----:B------:R-:W-:Y:S06]  /*53f0*/  BAR.ARV 0xe, 0x100 ;  /* 0x0384000000007b1d */ /* 0x000fec0000002000 */
[----:B------:R-:W-:Y:S05]  /*5400*/  @!P0 BRA `(.L_x_3578) ;  /* 0x0000000000048947 */ /* 0x000fea0003800000 */
[----:B------:R-:W-:Y:S01]  /*5410*/  BPT.TRAP 0x1 ;  /* 0x000000040000795c */ /* 0x000fe20000300000 */
.L_x_3578:
[----:B------:R-:W-:Y:S01]  /*5420*/  R2UR UR6, R7 ;  /* 0x00000000070672ca */ /* 0x000fe200000e0000 */
[----:B------:R-:W-:-:S04]  /*5430*/  UIADD3 UR20, UR52, -0x2, URZ ;  /* 0xfffffffe34147890 */ /* 0x000fc8000fffe03f */
[----:B------:R-:W-:-:S06]  /*5440*/  UISETP.GE.AND UP0, UPT, UR20, UR49, UPT ;  /* 0x000000311400728c */ /* 0x000fcc000bf06270 */
[----:B------:R-:W-:Y:S02]  /*5450*/  PLOP3.LUT P1, PT, PT, PT, UP0, 0x80, 0x0 ;  /* 0x000000000000781c */ /* 0x000fe40003f2f008 */
[----:B------:R-:W-:-:S04]  /*5460*/  UIADD3 UR6, UR6, 0x28c60, URZ ;  /* 0x00028c6006067890 */ /* 0x000fc8000fffe03f */
[----:B------:R-:W-:-:S09]  /*5470*/  UPRMT UR6, UR38, 0x654, UR6 ;  /* 0x0000065426067896 */ /* 0x000fd20008000006 */
[----:B------:R-:W-:Y:S01]  /*5480*/  SYNCS.ARRIVE.TRANS64.RED.A1T0 RZ, [UR6], RZ ;  /* 0x000000ffffff79a7 */ /* 0x000fe20008100406 */
[----:B------:R-:W-:Y:S05]  /*5490*/  @!P1 BRA `(.L_x_3579) ;  /* 0x0000001800509947 */ /* 0x000fea0003800000 */
[----:B------:R-:W-:Y:S01]  /*54a0*/  IMAD.MOV.U32 R9, RZ, RZ, R0 ;  /* 0x000000ffff097224 */ /* 0x000fe200078e0000 */
[----:B------:R-:W-:Y:S01]  /*54b0*/  UMOV UR23, UR48 ;  /* 0x0000003000177c82 */ /* 0x000fe20008000000 */
[----:B-1234-:R-:W-:Y:S01]  /*54c0*/  IMAD.MOV.U32 R8, RZ, RZ, R4 ;  /* 0x000000ffff087224 */ /* 0x01efe200078e0004 */
[----:B------:R-:W-:-:S06]  /*54d0*/  ULDC UR21, c[0x0][0x988] ;  /* 0x0002620000157ab9 */ /* 0x000fcc0000000800 */
.L_x_3590:
[----:B------:R-:W-:Y:S01]  /*54e0*/  UIADD3 UR48, UR23, 0x1, URZ ;  /* 0x0000000117307890 */ /* 0x000fe2000fffe03f */
[----:B------:R-:W-:Y:S01]  /*54f0*/  UMOV UR6, UR20 ;  /* 0x0000001400067c82 */ /* 0x000fe20008000000 */
[----:B------:R-:W-:Y:S02]  /*5500*/  UIADD3 UR20, UR20, -0x1, URZ ;  /* 0xffffffff14147890 */ /* 0x000fe4000fffe03f */
[----:B------:R-:W-:-:S04]  /*5510*/  UISETP.NE.AND UP0, UPT, UR48, 0x2, UPT ;  /* 0x000000023000788c */ /* 0x000fc8000bf05270 */
[----:B------:R-:W-:Y:S02]  /*5520*/  USEL UR7, URZ, 0x1, UP0 ;  /* 0x000000013f077887 */ /* 0x000fe40008000000 */
[----:B------:R-:W-:Y:S02]  /*5530*/  USEL UR48, UR48, URZ, UP0 ;  /* 0x0000003f30307287 */ /* 0x000fe40008000000 */
[----:B------:R-:W-:Y:S02]  /*5540*/  ULOP3.LUT UR36, UR36, UR7, URZ, 0x3c, !UPT ;  /* 0x0000000724247292 */ /* 0x000fe4000f8e3c3f */
[----:B------:R-:W-:Y:S01]  /*5550*/  UISETP.GT.AND UP0, UPT, UR6, UR49, UPT ;  /* 0x000000310600728c */ /* 0x000fe2000bf04270 */
[----:B-12---:R-:W-:Y:S10]  /*5560*/  @!P0 BRA `(.L_x_3580) ;  /* 0x0000000000048947 */ /* 0x006ff40003800000 */
[----:B------:R-:W-:Y:S01]  /*5570*/  BPT.TRAP 0x1 ;  /* 0x000000040000795c */ /* 0x000fe20000300000 */
.L_x_3580:
[----:B------:R-:W-:Y:S01]  /*5580*/  ULEA UR22, UR48, UR39, 0x3 ;  /* 0x0000002730167291 */ /* 0x000fe2000f8e183f */
[----:B------:R-:W-:-:S05]  /*5590*/  IMAD.U32 R7, RZ, RZ, UR36 ;  /* 0x00000024ff077e24 */ /* 0x000fca000f8e00ff */
[----:B------:R-:W-:-:S04]  /*55a0*/  SHF.L.U32 R7, R7, 0x1f, RZ ;  /* 0x0000001f07077819 */ /* 0x000fc800000006ff */
[----:B------:R1:W2:Y:S01]  /*55b0*/  SYNCS.PHASECHK.TRANS64.TRYWAIT P1, [UR22+0x28c30], R7 ;  /* 0x028c3007ff0075a7 */ /* 0x0002a20008020156 */
[----:B------:R-:W-:Y:S05]  /*55c0*/  @!P0 BRA `(.L_x_3581) ;  /* 0x0000000000048947 */ /* 0x000fea0003800000 */
[----:B------:R-:W-:Y:S01]  /*55d0*/  BPT.TRAP 0x1 ;  /* 0x000000040000795c */ /* 0x000fe20000300000 */
.L_x_3581:
[----:B--2---:R-:W-:Y:S05]  /*55e0*/  @P1 BRA `(.L_x_3582) ;  /* 0x0000000000081947 */ /* 0x004fea0003800000 */
[----:B------:R-:W2:Y:S02]  /*55f0*/  SYNCS.PHASECHK.TRANS64.TRYWAIT P1, [UR22+0x28c30], R7 ;  /* 0x028c3007ff0075a7 */ /* 0x000ea40008020156 */
[----:B--2---:R-:W-:Y:S05]  /*5600*/  @!P1 BRA `(.L_x_3583) ;  /* 0x000000c800609947 */ /* 0x004fea0003800000 */
.L_x_3582:
[----:B------:R-:W-:Y:S01]  /*5610*/  R2UR UR18, R3 ;  /* 0x00000000031272ca */ /* 0x000fe200000e0000 */
[----:B------:R-:W-:Y:S01]  /*5620*/  UIADD3 UR6, UR39, 0x20400, URZ ;  /* 0x0002040027067890 */ /* 0x000fe2000fffe03f */
[----:B0-----:R-:W-:Y:S01]  /*5630*/  WARPGROUP.ARRIVE ;  /* 0x00000000000079c5 */ /* 0x001fe20000000000 */
        /* <DEDUP_REMOVED lines=10> */
[----:B------:R-:W-:Y:S02]  /*56e0*/  UIADD3 UR10, UR18, 0x4, URZ ;  /* 0x00000004120a7890 */ /* 0x000fe4000fffe03f */
[----:B------:R-:W-:-:S03]  /*56f0*/  UIADD3 UR14, UR18, 0x6, URZ ;  /* 0x00000006120e7890 */ /* 0x000fc6000fffe03f */
[----:B------:R-:W-:Y:S03]  /*5700*/  HGMMA.64x64x16.F32.BF16 R152, gdesc[UR16], RZ, !UPT, gsb0 ;  /* 0x00e00000109879f0 */ /* 0x000fe6000c0018ff */
        /* <DEDUP_REMOVED lines=12> */
.L_x_3584:
[----:B--2---:R-:W-:Y:S01]  /*57d0*/  FMNMX.FTZ R0, R152, R8, !PT ;  /* 0x0000000898007209 */ /* 0x004fe20007810000 */
[----:B------:R-:W-:Y:S01]  /*57e0*/  UMOV UR10, UR21 ;  /* 0x00000015000a7c82 */ /* 0x000fe20008000000 */
[----:B------:R-:W-:Y:S01]  /*57f0*/  ISETP.NE.AND P1, PT, R17, RZ, PT ;  /* 0x000000ff1100720c */ /* 0x000fe20003f25270 */
[----:B------:R-:W-:Y:S01]  /*5800*/  UIADD3 UR6, UR22, 0x28c40, URZ ;  /* 0x00028c4016067890 */ /* 0x000fe2000fffe03f */
[----:B------:R-:W-:Y:S01]  /*5810*/  FMNMX.FTZ R0, R153, R0, !PT ;  /* 0x0000000099007209 */ /* 0x000fe20007810000 */
[----:B------:R-:W-:Y:S02]  /*5820*/  IMAD.U32 R12, RZ, RZ, UR23 ;  /* 0x00000017ff0c7e24 */ /* 0x000fe4000f8e00ff */
[----:B------:R-:W-:Y:S01]  /*5830*/  UPRMT UR6, UR38, 0x654, UR6 ;  /* 0x0000065426067896 */ /* 0x000fe20008000006 */
[----:B------:R-:W-:-:S04]  /*5840*/  FMNMX.FTZ R0, R156, R0, !PT ;  /* 0x000000009c007209 */ /* 0x000fc80007810000 */
[----:B------:R-:W-:-:S03]  /*5850*/  FMNMX.FTZ R0, R157, R0, !PT ;  /* 0x000000009d007209 */ /* 0x000fc60007810000 */
[----:B------:R-:W-:Y:S01]  /*5860*/  @!P1 IMAD R12, R12, 0x40, R16 ;  /* 0x000000400c0c9824 */ /* 0x000fe200078e0210 */
[----:B------:R-:W-:Y:S01]  /*5870*/  FMNMX.FTZ R0, R160, R0, !PT ;  /* 0x00000000a0007209 */ /* 0x000fe20007810000 */
[----:B------:R-:W-:Y:S03]  /*5880*/  SYNCS.ARRIVE.TRANS64.RED.A1T0 RZ, [UR6], RZ ;  /* 0x000000ffffff79a7 */ /* 0x000fe60008100406 */
[----:B------:R-:W-:Y:S02]  /*5890*/  FMNMX.FTZ R0, R161, R0, !PT ;  /* 0x00000000a1007209 */ /* 0x000fe40007810000 */
[----:B------:R-:W-:Y:S02]  /*58a0*/  @!P1 LEA R12, R12, UR39, 0x2 ;  /* 0x000000270c0c9c11 */ /* 0x000fe4000f8e10ff */
        /* <DEDUP_REMOVED lines=10> */
[----:B------:R-:W0:Y:S02]  /*5950*/  SHFL.BFLY PT, R4, R0, 0x2, 0x1f ;  /* 0x0c401f0000047f89 */ /* 0x000e2400000e0000 */
[----:B0-----:R-:W-:-:S05]  /*5960*/  FMNMX.FTZ R4, R0, R4, !PT ;  /* 0x0000000400047209 */ /* 0x001fca0007810000 */
[----:B------:R-:W0:Y:S02]  /*5970*/  SHFL.BFLY PT, R0, R4, 0x1, 0x1f ;  /* 0x0c201f0004007f89 */ /* 0x000e2400000e0000 */
[----:B0-----:R-:W-:-:S05]  /*5980*/  FMNMX.FTZ R4, R4, R0, !PT ;  /* 0x0000000004047209 */ /* 0x001fca0007810000 */
[C---:B------:R-:W-:Y:S01]  /*5990*/  FMUL.FTZ R0, R4.reuse, UR10 ;  /* 0x0000000a04007c20 */ /* 0x040fe20008410000 */
[----:B------:R-:W-:-:S03]  /*59a0*/  FADD.FTZ R8, -R4, R8 ;  /* 0x0000000804087221 */ /* 0x000fc60000010100 */
[--C-:B------:R-:W-:Y:S01]  /*59b0*/  FFMA.FTZ R152, R152, UR10, -R0.reuse ;  /* 0x0000000a98987c23 */ /* 0x100fe20008010800 */
[----:B------:R-:W-:Y:S01]  /*59c0*/  FMUL.FTZ R8, R8, UR10 ;  /* 0x0000000a08087c20 */ /* 0x000fe20008410000 */
        /* <DEDUP_REMOVED lines=16> */
[----:B------:R-:W-:-:S04]  /*5ad0*/  FFMA.FTZ R181, R181, UR10, -R0 ;  /* 0x0000000ab5b57c23 */ /* 0x000fc80008010800 */
[----:B------:R-:W2:Y:S08]  /*5ae0*/  MUFU.EX2 R153, R153 ;  /* 0x0000009900997308 */ /* 0x000eb00000000800 */
[----:B------:R-:W3:Y:S01]  /*5af0*/  MUFU.EX2 R156, R156 ;  /* 0x0000009c009c7308 */ /* 0x000ee20000000800 */
[----:B0-----:R-:W-:Y:S01]  /*5b00*/  FFMA.FTZ R0, R8, R5, R152 ;  /* 0x0000000508007223 */ /* 0x001fe20000010098 */
[----:B------:R-:W-:Y:S01]  /*5b10*/  @!P1 STS [R12+0x28800], R8 ;  /* 0x028800080c009388 */ /* 0x000fe20000000800 */
[-C--:B------:R-:W-:Y:S01]  /*5b20*/  FMUL.FTZ R24, R24, R8.reuse ;  /* 0x0000000818187220 */ /* 0x080fe20000410000 */
[-C--:B------:R-:W-:Y:S01]  /*5b30*/  FMUL.FTZ R25, R25, R8.reuse ;  /* 0x0000000819197220 */ /* 0x080fe20000410000 */
[-C--:B------:R-:W-:Y:S01]  /*5b40*/  FMUL.FTZ R28, R28, R8.reuse ;  /* 0x000000081c1c7220 */ /* 0x080fe20000410000 */
[-C--:B------:R-:W-:Y:S01]  /*5b50*/  FMUL.FTZ R29, R29, R8.reuse ;  /* 0x000000081d1d7220 */ /* 0x080fe20000410000 */
[----:B------:R-:W-:Y:S01]  /*5b60*/  FMUL.FTZ R32, R32, R8 ;  /* 0x0000000820207220 */ /* 0x000fe20000410000 */
[----:B------:R-:W0:Y:S01]  /*5b70*/  MUFU.EX2 R157, R157 ;  /* 0x0000009d009d7308 */ /* 0x000e220000000800 */
[C---:B--2---:R-:W-:Y:S01]  /*5b80*/  FADD.FTZ R0, R153.reuse, R0 ;  /* 0x0000000099007221 */ /* 0x044fe20000010000 */
[----:B------:R-:W-:Y:S01]  /*5b90*/  F2FP.BF16.F32.PACK_AB R188, R153, R152 ;  /* 0x0000009899bc723e */ /* 0x000fe200000010ff */
[-C--:B------:R-:W-:Y:S01]  /*5ba0*/  FMUL.FTZ R33, R33, R8.reuse ;  /* 0x0000000821217220 */ /* 0x080fe20000410000 */
[-C--:B------:R-:W-:Y:S01]  /*5bb0*/  FMUL.FTZ R36, R36, R8.reuse ;  /* 0x0000000824247220 */ /* 0x080fe20000410000 */
[-C--:B------:R-:W-:Y:S01]  /*5bc0*/  FMUL.FTZ R37, R37, R8.reuse ;  /* 0x0000000825257220 */ /* 0x080fe20000410000 */
[-C--:B------:R-:W-:Y:S01]  /*5bd0*/  FMUL.FTZ R40, R40, R8.reuse ;  /* 0x0000000828287220 */ /* 0x080fe20000410000 */
[-C--:B------:R-:W-:Y:S01]  /*5be0*/  FMUL.FTZ R41, R41, R8.reuse ;  /* 0x0000000829297220 */ /* 0x080fe20000410000 */
[----:B------:R-:W2:Y:S01]  /*5bf0*/  MUFU.EX2 R152, R160 ;  /* 0x000000a000987308 */ /* 0x000ea20000000800 */
[----:B---3--:R-:W-:Y:S01]  /*5c00*/  FADD.FTZ R0, R156, R0 ;  /* 0x000000009c007221 */ /* 0x008fe20000010000 */
[-C--:B------:R-:W-:Y:S01]  /*5c10*/  FMUL.FTZ R44, R44, R8.reuse ;  /* 0x000000082c2c7220 */ /* 0x080fe20000410000 */
[-C--:B------:R-:W-:Y:S01]  /*5c20*/  FMUL.FTZ R45, R45, R8.reuse ;  /* 0x000000082d2d7220 */ /* 0x080fe20000410000 */
[-C--:B------:R-:W-:Y:S01]  /*5c30*/  FMUL.FTZ R48, R48, R8.reuse ;  /* 0x0000000830307220 */ /* 0x080fe20000410000 */
[-C--:B------:R-:W-:Y:S01]  /*5c40*/  FMUL.FTZ R49, R49, R8.reuse ;  /* 0x0000000831317220 */ /* 0x080fe20000410000 */
[-C--:B------:R-:W-:Y:S01]  /*5c50*/  FMUL.FTZ R52, R52, R8.reuse ;  /* 0x0000000834347220 */ /* 0x080fe20000410000 */
[-C--:B------:R-:W-:Y:S01]  /*5c60*/  FMUL.FTZ R53, R53, R8.reuse ;  /* 0x0000000835357220 */ /* 0x080fe20000410000 */
[----:B------:R-:W3:Y:S01]  /*5c70*/  MUFU.EX2 R161, R161 ;  /* 0x000000a100a17308 */ /* 0x000ee20000000800 */
[C---:B0-----:R-:W-:Y:S01]  /*5c80*/  FADD.FTZ R5, R157.reuse, R0 ;  /* 0x000000009d057221 */ /* 0x041fe20000010000 */
[----:B------:R-:W-:Y:S01]  /*5c90*/  FMNMX.FTZ R0, R154, R9, !PT ;  /* 0x000000099a007209 */ /* 0x000fe20007810000 */
[----:B------:R-:W-:Y:S01]  /*5ca0*/  FMUL.FTZ R56, R56, R8 ;  /* 0x0000000838387220 */ /* 0x000fe20000410000 */
[----:B------:R-:W-:Y:S01]  /*5cb0*/  F2FP.BF16.F32.PACK_AB R190, R157, R156 ;  /* 0x0000009c9dbe723e */ /* 0x000fe200000010ff */
[----:B------:R-:W-:Y:S01]  /*5cc0*/  FMUL.FTZ R57, R57, R8 ;  /* 0x0000000839397220 */ /* 0x000fe20000410000 */
[----:B------:R-:W-:Y:S01]  /*5cd0*/  FMNMX.FTZ R0, R155, R0, !PT ;  /* 0x000000009b007209 */ /* 0x000fe20007810000 */
[----:B------:R-:W-:Y:S01]  /*5ce0*/  FMUL.FTZ R60, R60, R8 ;  /* 0x000000083c3c7220 */ /* 0x000fe20000410000 */
[----:B------:R-:W0:Y:S01]  /*5cf0*/  MUFU.EX2 R164, R164 ;  /* 0x000000a400a47308 */ /* 0x000e220000000800 */
[----:B--2---:R-:W-:Y:S01]  /*5d00*/  FADD.FTZ R5, R152, R5 ;  /* 0x0000000598057221 */ /* 0x004fe20000010000 */
[----:B------:R-:W-:Y:S01]  /*5d10*/  FMNMX.FTZ R0, R158, R0, !PT ;  /* 0x000000009e007209 */ /* 0x000fe20007810000 */
[-C--:B------:R-:W-:Y:S01]  /*5d20*/  FMUL.FTZ R61, R61, R8.reuse ;  /* 0x000000083d3d7220 */ /* 0x080fe20000410000 */
[-C--:B------:R-:W-:Y:S01]  /*5d30*/  FMUL.FTZ R64, R64, R8.reuse ;  /* 0x0000000840407220 */ /* 0x080fe20000410000 */
[----:B------:R-:W-:Y:S01]  /*5d40*/  FMUL.FTZ R65, R65, R8 ;  /* 0x0000000841417220 */ /* 0x000fe20000410000 */
[----:B------:R-:W-:Y:S01]  /*5d50*/  FMNMX.FTZ R0, R159, R0, !PT ;  /* 0x000000009f007209 */ /* 0x000fe20007810000 */
[----:B------:R-:W-:Y:S01]  /*5d60*/  FMUL.FTZ R68, R68, R8 ;  /* 0x0000000844447220 */ /* 0x000fe20000410000 */
[----:B------:R-:W2:Y:S01]  /*5d70*/  MUFU.EX2 R165, R165 ;  /* 0x000000a500a57308 */ /* 0x000ea20000000800 */
[----:B---3--:R-:W-:Y:S01]  /*5d80*/  FADD.FTZ R5, R161, R5 ;  /* 0x00000005a1057221 */ /* 0x008fe20000010000 */
[----:B------:R-:W-:Y:S01]  /*5d90*/  FMNMX.FTZ R0, R162, R0, !PT ;  /* 0x00000000a2007209 */ /* 0x000fe20007810000 */
[----:B------:R-:W-:Y:S01]  /*5da0*/  FMUL.FTZ R69, R69, R8 ;  /* 0x0000000845457220 */ /* 0x000fe20000410000 */
[----:B------:R-:W-:Y:S01]  /*5db0*/  F2FP.BF16.F32.PACK_AB R152, R161, R152 ;  /* 0x00000098a198723e */ /* 0x000fe200000010ff */
[----:B------:R-:W-:Y:S01]  /*5dc0*/  FMUL.FTZ R72, R72, R8 ;  /* 0x0000000848487220 */ /* 0x000fe20000410000 */
[----:B------:R-:W-:Y:S01]  /*5dd0*/  FMNMX.FTZ R0, R163, R0, !PT ;  /* 0x00000000a3007209 */ /* 0x000fe20007810000 */
[----:B------:R-:W-:Y:S01]  /*5de0*/  FMUL.FTZ R73, R73, R8 ;  /* 0x0000000849497220 */ /* 0x000fe20000410000 */
[----:B------:R-:W3:Y:S01]  /*5df0*/  MUFU.EX2 R156, R168 ;  /* 0x000000a8009c7308 */ /* 0x000ee20000000800 */
[----:B0-----:R-:W-:Y:S01]  /*5e00*/  FADD.FTZ R5, R164, R5 ;  /* 0x00000005a4057221 */ /* 0x001fe20000010000 */
[----:B------:R-:W-:Y:S01]  /*5e10*/  FMNMX.FTZ R0, R166, R0, !PT ;  /* 0x00000000a6007209 */ /* 0x000fe20007810000 */
[-C--:B------:R-:W-:Y:S01]  /*5e20*/  FMUL.FTZ R76, R76, R8.reuse ;  /* 0x000000084c4c7220 */ /* 0x080fe20000410000 */
[-C--:B------:R-:W-:Y:S01]  /*5e30*/  FMUL.FTZ R77, R77, R8.reuse ;  /* 0x000000084d4d7220 */ /* 0x080fe20000410000 */
        /* <DEDUP_REMOVED lines=11> */
[----:B------:R-:W-:Y:S01]  /*5ef0*/  MUFU.EX2 R173, R173 ;  /* 0x000000ad00ad7308 */ /* 0x000fe20000000800 */
[----:B---3--:R-:W-:Y:S01]  /*5f00*/  FADD.FTZ R5, R156, R5 ;  /* 0x000000059c057221 */ /* 0x008fe20000010000 */
[----:B------:R-:W-:Y:S01]  /*5f10*/  FMNMX.FTZ R0, R174, R0, !PT ;  /* 0x00000000ae007209 */ /* 0x000fe20007810000 */
[-C--:B------:R-:W-:Y:S01]  /*5f20*/  FMUL.FTZ R92, R92, R8.reuse ;  /* 0x000000085c5c7220 */ /* 0x080fe20000410000 */
[-C--:B------:R-:W-:Y:S01]  /*5f30*/  FMUL.FTZ R93, R93, R8.reuse ;  /* 0x000000085d5d7220 */ /* 0x080fe20000410000 */
[----:B------:R-:W-:Y:S01]  /*5f40*/  FMUL.FTZ R96, R96, R8 ;  /* 0x0000000860607220 */ /* 0x000fe20000410000 */
[----:B------:R-:W-:Y:S01]  /*5f50*/  FMNMX.FTZ R0, R175, R0, !PT ;  /* 0x00000000af007209 */ /* 0x000fe20007810000 */
[----:B------:R-:W-:Y:S01]  /*5f60*/  FMUL.FTZ R97, R97, R8 ;  /* 0x0000000861617220 */ /* 0x000fe20000410000 */
[----:B------:R-:W-:Y:S01]  /*5f70*/  MUFU.EX2 R160, R176 ;  /* 0x000000b000a07308 */ /* 0x000fe20000000800 */
[C---:B0-----:R-:W-:Y:S01]  /*5f80*/  FADD.FTZ R5, R169.reuse, R5 ;  /* 0x00000005a9057221 */ /* 0x041fe20000010000 */
[----:B------:R-:W-:Y:S01]  /*5f90*/  FMNMX.FTZ R0, R178, R0, !PT ;  /* 0x00000000b2007209 */ /* 0x000fe20007810000 */
[----:B------:R-:W-:Y:S01]  /*5fa0*/  FMUL.FTZ R100, R100, R8 ;  /* 0x0000000864647220 */ /* 0x000fe20000410000 */
[----:B------:R-:W-:Y:S01]  /*5fb0*/  F2FP.BF16.F32.PACK_AB R156, R169, R156 ;  /* 0x0000009ca99c723e */ /* 0x000fe200000010ff */
[----:B------:R-:W-:Y:S01]  /*5fc0*/  FMUL.FTZ R101, R101, R8 ;  /* 0x0000000865657220 */ /* 0x000fe20000410000 */
[----:B------:R-:W-:Y:S01]  /*5fd0*/  FMNMX.FTZ R0, R179, R0, !PT ;  /* 0x00000000b3007209 */ /* 0x000fe20007810000 */
[-C--:B------:R-:W-:Y:S01]  /*5fe0*/  FMUL.FTZ R104, R104, R8.reuse ;  /* 0x0000000868687220 */ /* 0x080fe20000410000 */
[----:B------:R-:W-:Y:S01]  /*5ff0*/  MUFU.EX2 R177, R177 ;  /* 0x000000b100b17308 */ /* 0x000fe20000000800 */
[----:B------:R-:W-:Y:S01]  /*6000*/  FMUL.FTZ R105, R105, R8 ;  /* 0x0000000869697220 */ /* 0x000fe20000410000 */
[----:B------:R-:W-:Y:S01]  /*6010*/  FMNMX.FTZ R0, R182, R0, !PT ;  /* 0x00000000b6007209 */ /* 0x000fe20007810000 */
[-C--:B------:R-:W-:Y:S01]  /*6020*/  FMUL.FTZ R108, R108, R8.reuse ;  /* 0x000000086c6c7220 */ /* 0x080fe20000410000 */
[-C--:B------:R-:W-:Y:S01]  /*6030*/  FMUL.FTZ R109, R109, R8.reuse ;  /* 0x000000086d6d7220 */ /* 0x080fe20000410000 */
[----:B------:R-:W-:Y:S01]  /*6040*/  FMUL.FTZ R112, R112, R8 ;  /* 0x0000000870707220 */ /* 0x000fe20000410000 */
[----:B------:R-:W-:Y:S01]  /*6050*/  FMNMX.FTZ R0, R183, R0, !PT ;  /* 0x00000000b7007209 */ /* 0x000fe20007810000 */
[-C--:B------:R-:W-:Y:S01]  /*6060*/  FMUL.FTZ R113, R113, R8.reuse ;  /* 0x0000000871717220 */ /* 0x080fe20000410000 */
[----:B------:R-:W-:Y:S01]  /*6070*/  MUFU.EX2 R180, R180 ;  /* 0x000000b400b47308 */ /* 0x000fe20000000800 */
[-C--:B------:R-:W-:Y:S01]  /*6080*/  FMUL.FTZ R116, R116, R8.reuse ;  /* 0x0000000874747220 */ /* 0x080fe20000410000 */
[-C--:B------:R-:W-:Y:S01]  /*6090*/  FMUL.FTZ R117, R117, R8.reuse ;  /* 0x0000000875757220 */ /* 0x080fe20000410000 */
[----:B------:R-:W0:Y:S01]  /*60a0*/  SHFL.BFLY PT, R10, R0, 0x2, 0x1f ;  /* 0x0c401f00000a7f89 */ /* 0x000e2200000e0000 */
        /* <DEDUP_REMOVED lines=44> */
[----:B------:R0:W-:Y:S01]  /*6370*/  @!P1 STS [R12+0x28820], R9 ;  /* 0x028820090c009388 */ /* 0x0001e20000000800 */
[-C--:B------:R-:W-:Y:S01]  /*6380*/  FMUL.FTZ R26, R26, R9.reuse ;  /* 0x000000091a1a7220 */ /* 0x080fe20000410000 */
[-C--:B------:R-:W-:Y:S01]  /*6390*/  FMUL.FTZ R27, R27, R9.reuse ;  /* 0x000000091b1b7220 */ /* 0x080fe20000410000 */
[-C--:B------:R-:W-:Y:S01]  /*63a0*/  FMUL.FTZ R30, R30, R9.reuse ;  /* 0x000000091e1e7220 */ /* 0x080fe20000410000 */
[-C--:B------:R-:W-:Y:S01]  /*63b0*/  FMUL.FTZ R31, R31, R9.reuse ;  /* 0x000000091f1f7220 */ /* 0x080fe20000410000 */
[-C--:B------:R-:W-:Y:S01]  /*63c0*/  FMUL.FTZ R34, R34, R9.reuse ;  /* 0x0000000922227220 */ /* 0x080fe20000410000 */
[----:B------:R-:W4:Y:S01]  /*63d0*/  MUFU.EX2 R191, R159 ;  /* 0x0000009f00bf7308 */ /* 0x000f220000000800 */
[C---:B--2---:R-:W-:Y:S01]  /*63e0*/  FADD.FTZ R6, R155.reuse, R6 ;  /* 0x000000069b067221 */ /* 0x044fe20000010000 */
[----:B------:R-:W-:Y:S01]  /*63f0*/  F2FP.BF16.F32.PACK_AB R189, R155, R154 ;  /* 0x0000009a9bbd723e */ /* 0x000fe200000010ff */
[-C--:B------:R-:W-:Y:S01]  /*6400*/  FMUL.FTZ R35, R35, R9.reuse ;  /* 0x0000000923237220 */ /* 0x080fe20000410000 */
[----:B------:R-:W-:Y:S01]  /*6410*/  F2FP.BF16.F32.PACK_AB R154, R165, R164 ;  /* 0x000000a4a59a723e */ /* 0x000fe200000010ff */
[-C--:B------:R-:W-:Y:S01]  /*6420*/  FMUL.FTZ R38, R38, R9.reuse ;  /* 0x0000000926267220 */ /* 0x080fe20000410000 */
[-C--:B------:R-:W-:Y:S01]  /*6430*/  FMUL.FTZ R39, R39, R9.reuse ;  /* 0x0000000927277220 */ /* 0x080fe20000410000 */
[-C--:B------:R-:W-:Y:S01]  /*6440*/  FMUL.FTZ R42, R42, R9.reuse ;  /* 0x000000092a2a7220 */ /* 0x080fe20000410000 */
[----:B------:R2:W5:Y:S01]  /*6450*/  MUFU.EX2 R153, R162 ;  /* 0x000000a200997308 */ /* 0x0005620000000800 */
[----:B---3--:R-:W-:Y:S01]  /*6460*/  FADD.FTZ R6, R11, R6 ;  /* 0x000000060b067221 */ /* 0x008fe20000010000 */
[-C--:B------:R-:W-:Y:S01]  /*6470*/  FMUL.FTZ R43, R43, R9.reuse ;  /* 0x000000092b2b7220 */ /* 0x080fe20000410000 */
[-C--:B------:R-:W-:Y:S01]  /*6480*/  FMUL.FTZ R46, R46, R9.reuse ;  /* 0x000000092e2e7220 */ /* 0x080fe20000410000 */
[-C--:B------:R-:W-:Y:S01]  /*6490*/  FMUL.FTZ R47, R47, R9.reuse ;  /* 0x000000092f2f7220 */ /* 0x080fe20000410000 */
[-C--:B------:R-:W-:Y:S01]  /*64a0*/  FMUL.FTZ R50, R50, R9.reuse ;  /* 0x0000000932327220 */ /* 0x080fe20000410000 */
[-C--:B------:R-:W-:Y:S01]  /*64b0*/  FMUL.FTZ R51, R51, R9.reuse ;  /* 0x0000000933337220 */ /* 0x080fe20000410000 */
[----:B------:R-:W-:Y:S01]  /*64c0*/  FMUL.FTZ R54, R54, R9 ;  /* 0x0000000936367220 */ /* 0x000fe20000410000 */
[----:B------:R-:W3:Y:S01]  /*64d0*/  MUFU.EX2 R163, R163 ;  /* 0x000000a300a37308 */ /* 0x000ee20000000800 */
[C---:B----4-:R-:W-:Y:S01]  /*64e0*/  FADD.FTZ R6, R191.reuse, R6 ;  /* 0x00000006bf067221 */ /* 0x050fe20000010000 */
[----:B------:R-:W-:Y:S01]  /*64f0*/  F2FP.BF16.F32.PACK_AB R191, R191, R11 ;  /* 0x0000000bbfbf723e */ /* 0x000fe200000010ff */
[----:B------:R-:W-:Y:S01]  /*6500*/  BAR.SYNC.DEFER_BLOCKING 0xf, 0x100 ;  /* 0x03c4000000007b1d */ /* 0x000fe20000010000 */
[----:B--2---:R-:W-:Y:S01]  /*6510*/  F2FP.BF16.F32.PACK_AB R162, R181, R180 ;  /* 0x000000b4b5a2723e */ /* 0x004fe200000010ff */
[-C--:B------:R-:W-:Y:S01]  /*6520*/  FMUL.FTZ R55, R55, R9.reuse ;  /* 0x0000000937377220 */ /* 0x080fe20000410000 */
[-C--:B------:R-:W-:Y:S01]  /*6530*/  FMUL.FTZ R58, R58, R9.reuse ;  /* 0x000000093a3a7220 */ /* 0x080fe20000410000 */
[-C--:B------:R-:W-:Y:S01]  /*6540*/  FMUL.FTZ R59, R59, R9.reuse ;  /* 0x000000093b3b7220 */ /* 0x080fe20000410000 */
[-C--:B------:R-:W-:Y:S01]  /*6550*/  FMUL.FTZ R62, R62, R9.reuse ;  /* 0x000000093e3e7220 */ /* 0x080fe20000410000 */
[----:B------:R-:W2:Y:S01]  /*6560*/  MUFU.EX2 R155, R166 ;  /* 0x000000a6009b7308 */ /* 0x000ea20000000800 */
[----:B-----5:R-:W-:Y:S01]  /*6570*/  FADD.FTZ R6, R153, R6 ;  /* 0x0000000699067221 */ /* 0x020fe20000010000 */
[-C--:B------:R-:W-:Y:S01]  /*6580*/  FMUL.FTZ R63, R63, R9.reuse ;  /* 0x000000093f3f7220 */ /* 0x080fe20000410000 */
[-C--:B------:R-:W-:Y:S01]  /*6590*/  FMUL.FTZ R66, R66, R9.reuse ;  /* 0x0000000942427220 */ /* 0x080fe20000410000 */
[-C--:B------:R-:W-:Y:S01]  /*65a0*/  FMUL.FTZ R67, R67, R9.reuse ;  /* 0x0000000943437220 */ /* 0x080fe20000410000 */
[-C--:B------:R-:W-:Y:S01]  /*65b0*/  FMUL.FTZ R70, R70, R9.reuse ;  /* 0x0000000946467220 */ /* 0x080fe20000410000 */
[-C--:B------:R-:W-:Y:S01]  /*65c0*/  FMUL.FTZ R71, R71, R9.reuse ;  /* 0x0000000947477220 */ /* 0x080fe20000410000 */
[----:B------:R-:W-:Y:S01]  /*65d0*/  FMUL.FTZ R74, R74, R9 ;  /* 0x000000094a4a7220 */ /* 0x000fe20000410000 */
[----:B------:R-:W4:Y:S01]  /*65e0*/  MUFU.EX2 R167, R167 ;  /* 0x000000a700a77308 */ /* 0x000f220000000800 */
[C---:B---3--:R-:W-:Y:S01]  /*65f0*/  FADD.FTZ R6, R163.reuse, R6 ;  /* 0x00000006a3067221 */ /* 0x048fe20000010000 */
[----:B------:R-:W-:Y:S01]  /*6600*/  F2FP.BF16.F32.PACK_AB R153, R163, R153 ;  /* 0x00000099a399723e */ /* 0x000fe200000010ff */
[-C--:B------:R-:W-:Y:S01]  /*6610*/  FMUL.FTZ R75, R75, R9.reuse ;  /* 0x000000094b4b7220 */ /* 0x080fe20000410000 */
[-C--:B------:R-:W-:Y:S01]  /*6620*/  FMUL.FTZ R78, R78, R9.reuse ;  /* 0x000000094e4e7220 */ /* 0x080fe20000410000 */
[-C--:B------:R-:W-:Y:S01]  /*6630*/  FMUL.FTZ R79, R79, R9.reuse ;  /* 0x000000094f4f7220 */ /* 0x080fe20000410000 */
[-C--:B------:R-:W-:Y:S01]  /*6640*/  FMUL.FTZ R82, R82, R9.reuse ;  /* 0x0000000952527220 */ /* 0x080fe20000410000 */
[-C--:B------:R-:W-:Y:S01]  /*6650*/  FMUL.FTZ R83, R83, R9.reuse ;  /* 0x0000000953537220 */ /* 0x080fe20000410000 */
[----:B------:R-:W3:Y:S01]  /*6660*/  MUFU.EX2 R157, R170 ;  /* 0x000000aa009d7308 */ /* 0x000ee20000000800 */
[----:B--2---:R-:W-:Y:S01]  /*6670*/  FADD.FTZ R6, R155, R6 ;  /* 0x000000069b067221 */ /* 0x004fe20000010000 */
[----:B------:R0:W-:Y:S01]  /*6680*/  STSM.16.M88.4 [R18+0x26800], R188 ;  /* 0x026800bc12007844 */ /* 0x0001e20000000200 */
        /* <DEDUP_REMOVED lines=12> */
[----:B------:R0:W-:Y:S01]  /*6750*/  STSM.16.M88.4 [R23], R152 ;  /* 0x0000009817007844 */ /* 0x0001e20000000200 */
[----:B------:R-:W4:Y:S01]  /*6760*/  MUFU.EX2 R159, R174 ;  /* 0x000000ae009f7308 */ /* 0x000f220000000800 */
        /* <DEDUP_REMOVED lines=33> */
[----:B------:R-:W-:Y:S01]  /*6980*/  F2FP.BF16.F32.PACK_AB R158, R173, R158 ;  /* 0x0000009ead9e723e */ /* 0x000fe200000010ff */
[-C--:B------:R-:W-:Y:S01]  /*6990*/  FMUL.FTZ R147, R147, R9.reuse ;  /* 0x0000000993937220 */ /* 0x080fe20000410000 */
[-C--:B------:R-:W-:Y:S01]  /*69a0*/  FMUL.FTZ R150, R150, R9.reuse ;  /* 0x0000000996967220 */ /* 0x080fe20000410000 */
[----:B------:R-:W-:Y:S01]  /*69b0*/  FADD.FTZ R5, R173, R5 ;  /* 0x00000005ad057221 */ /* 0x000fe20000010000 */
[----:B------:R-:W-:Y:S01]  /*69c0*/  FMUL.FTZ R151, R151, R9 ;  /* 0x0000000997977220 */ /* 0x000fe20000410000 */
[----:B------:R0:W-:Y:S01]  /*69d0*/  STSM.16.M88.4 [R19], R156 ;  /* 0x0000009c13007844 */ /* 0x0001e20000000200 */
[----:B------:R-:W2:Y:S01]  /*69e0*/  MUFU.EX2 R163, R182 ;  /* 0x000000b600a37308 */ /* 0x000ea20000000800 */
[----:B----4-:R-:W-:Y:S01]  /*69f0*/  FADD.FTZ R6, R161, R6 ;  /* 0x00000006a1067221 */ /* 0x010fe20000010000 */
[----:B------:R-:W-:Y:S01]  /*6a00*/  FADD.FTZ R5, R160, R5 ;  /* 0x00000005a0057221 */ /* 0x000fe20000010000 */
[----:B------:R-:W-:-:S03]  /*6a10*/  F2FP.BF16.F32.PACK_AB R160, R177, R160 ;  /* 0x000000a0b1a0723e */ /* 0x000fc600000010ff */
[----:B------:R-:W-:Y:S02]  /*6a20*/  FADD.FTZ R5, R177, R5 ;  /* 0x00000005b1057221 */ /* 0x000fe40000010000 */
[----:B------:R-:W4:Y:S01]  /*6a30*/  MUFU.EX2 R10, R10 ;  /* 0x0000000a000a7308 */ /* 0x000f220000000800 */
[C---:B---3--:R-:W-:Y:S01]  /*6a40*/  FADD.FTZ R6, R179.reuse, R6 ;  /* 0x00000006b3067221 */ /* 0x048fe20000010000 */
[----:B------:R-:W-:Y:S01]  /*6a50*/  F2FP.BF16.F32.PACK_AB R161, R179, R161 ;  /* 0x000000a1b3a1723e */ /* 0x000fe200000010ff */
[----:B------:R-:W-:-:S04]  /*6a60*/  FADD.FTZ R5, R180, R5 ;  /* 0x00000005b4057221 */ /* 0x000fc80000010000 */
[----:B------:R-:W-:Y:S01]  /*6a70*/  FADD.FTZ R5, R181, R5 ;  /* 0x00000005b5057221 */ /* 0x000fe20000010000 */
[----:B--2---:R-:W-:Y:S01]  /*6a80*/  FADD.FTZ R6, R163, R6 ;  /* 0x00000006a3067221 */ /* 0x004fe20000010000 */
[----:B----4-:R-:W-:-:S03]  /*6a90*/  F2FP.BF16.F32.PACK_AB R163, R10, R163 ;  /* 0x000000a30aa3723e */ /* 0x010fc600000010ff */
[----:B------:R-:W-:Y:S02]  /*6aa0*/  FADD.FTZ R6, R10, R6 ;  /* 0x000000060a067221 */ /* 0x000fe40000010000 */
[----:B------:R0:W-:Y:S01]  /*6ab0*/  STSM.16.M88.4 [R22], R160 ;  /* 0x000000a016007844 */ /* 0x0001e20000000200 */
[----:B------:R-:W-:Y:S05]  /*6ac0*/  @!P0 BRA `(.L_x_3585) ;  /* 0x0000000000048947 */ /* 0x000fea0003800000 */
[----:B------:R-:W-:Y:S01]  /*6ad0*/  BPT.TRAP 0x1 ;  /* 0x000000040000795c */ /* 0x000fe20000300000 */
.L_x_3585:
[----:B------:R2:W3:Y:S01]  /*6ae0*/  SYNCS.PHASECHK.TRANS64.TRYWAIT P1, [UR22+0x28c50], R7 ;  /* 0x028c5007ff0075a7 */ /* 0x0004e20008020156 */
[----:B------:R-:W-:Y:S05]  /*6af0*/  @!P0 BRA `(.L_x_3586) ;  /* 0x0000000000048947 */ /* 0x000fea0003800000 */
[----:B------:R-:W-:Y:S01]  /*6b00*/  BPT.TRAP 0x1 ;  /* 0x000000040000795c */ /* 0x000fe20000300000 */
.L_x_3586:
[----:B---3--:R-:W-:Y:S05]  /*6b10*/  @P1 BRA `(.L_x_3587) ;  /* 0x0000000000081947 */ /* 0x008fea0003800000 */
[----:B------:R-:W3:Y:S02]  /*6b20*/  SYNCS.PHASECHK.TRANS64.TRYWAIT P1, [UR22+0x28c50], R7 ;  /* 0x028c5007ff0075a7 */ /* 0x000ee40008020156 */
[----:B---3--:R-:W-:Y:S05]  /*6b30*/  @!P1 BRA `(.L_x_3588) ;  /* 0x000000b4002c9947 */ /* 0x008fea0003800000 */
.L_x_3587:
        /* <DEDUP_REMOVED lines=34> */
.L_x_3589:
[----:B------:R-:W-:Y:S01]  /*6d60*/  UIADD3 UR22, UR22, 0x28c60, URZ ;  /* 0x00028c6016167890 */ /* 0x000fe2000fffe03f */
[----:B------:R-:W-:Y:S01]  /*6d70*/  PLOP3.LUT P1, PT, PT, PT, UP0, 0x80, 0x0 ;  /* 0x000000000000781c */ /* 0x000fe20003f2f008 */
[----:B------:R-:W-:Y:S01]  /*6d80*/  UMOV UR23, UR48 ;  /* 0x0000003000177c82 */ /* 0x000fe20008000000 */
[----:B0-----:R-:W-:Y:S01]  /*6d90*/  IMAD.MOV.U32 R9, RZ, RZ, R0 ;  /* 0x000000ffff097224 */ /* 0x001fe200078e0000 */
[----:B------:R-:W-:Y:S01]  /*6da0*/  UPRMT UR22, UR38, 0x654, UR22 ;  /* 0x0000065426167896 */ /* 0x000fe20008000016 */
[----:B---3--:R-:W-:-:S08]  /*6db0*/  IMAD.MOV.U32 R8, RZ, RZ, R4 ;  /* 0x000000ffff087224 */ /* 0x008fd000078e0004 */
[----:B------:R-:W-:Y:S01]  /*6dc0*/  SYNCS.ARRIVE.TRANS64.RED.A1T0 RZ, [UR22], RZ ;  /* 0x000000ffffff79a7 */ /* 0x000fe20008100416 */
[----:B------:R-:W-:Y:S05]  /*6dd0*/  @P1 BRA `(.L_x_3590) ;  /* 0xffffffe400c01947 */ /* 0x000fea000383ffff */
.L_x_3579:
[----:B-1234-:R-:W1:Y:S01]  /*6de0*/  SHFL.BFLY PT, R8, R5, 0x2, 0x1f ;  /* 0x0c401f0005087f89 */ /* 0x01ee6200000e0000 */
[----:B------:R-:W-:Y:S01]  /*6df0*/  IMAD.MOV.U32 R12, RZ, RZ, -0x800000 ;  /* 0xff800000ff0c7424 */ /* 0x000fe200078e00ff */
[----:B------:R-:W-:Y:S08]  /*6e00*/  BAR.ARV 0x8, 0x100 ;  /* 0x0204000000007b1d */ /* 0x000ff00000002000 */
[----:B------:R-:W-:Y:S01]  /*6e10*/  BAR.SYNC.DEFER_BLOCKING 0xf, 0x100 ;  /* 0x03c4000000007b1d */ /* 0x000fe20000010000 */
[----:B------:R-:W-:Y:S01]  /*6e20*/  ISETP.NE.AND P2, PT, R17, RZ, PT ;  /* 0x000000ff1100720c */ /* 0x000fe20003f45270 */
[----:B------:R-:W-:-:S04]  /*6e30*/  UIADD3 UR46, UR46, 0x1, URZ ;  /* 0x000000012e2e7890 */ /* 0x000fc8000fffe03f */
[----:B------:R-:W2:Y:S01]  /*6e40*/  SHFL.BFLY PT, R7, R6, 0x2, 0x1f ;  /* 0x0c401f0006077f89 */ /* 0x000ea200000e0000 */
[----:B-1----:R-:W-:Y:S01]  /*6e50*/  FADD.FTZ R8, R8, R5 ;  /* 0x0000000508087221 */ /* 0x002fe20000010000 */
[----:B------:R-:W-:Y:S01]  /*6e60*/  IMAD.U32 R5, RZ, RZ, UR48 ;  /* 0x00000030ff057e24 */ /* 0x000fe2000f8e00ff */
[----:B------:R-:W-:-:S03]  /*6e70*/  UIADD3 UR48, UR48, 0x1, URZ ;  /* 0x0000000130307890 */ /* 0x000fc6000fffe03f */
[----:B------:R-:W1:Y:S02]  /*6e80*/  SHFL.BFLY PT, R3, R8, 0x1, 0x1f ;  /* 0x0c201f0008037f89 */ /* 0x000e6400000e0000 */
[----:B------:R-:W-:Y:S01]  /*6e90*/  @!P2 IMAD R5, R5, 0x40, R16 ;  /* 0x000000400505a824 */ /* 0x000fe200078e0210 */
[----:B------:R-:W-:-:S04]  /*6ea0*/  UISETP.NE.AND UP0, UPT, UR48, 0x2, UPT ;  /* 0x000000023000788c */ /* 0x000fc8000bf05270 */
[----:B------:R-:W-:Y:S02]  /*6eb0*/  USEL UR4, URZ, 0x1, UP0 ;  /* 0x000000013f047887 */ /* 0x000fe40008000000 */
[----:B------:R-:W-:Y:S02]  /*6ec0*/  USEL UR48, UR48, URZ, UP0 ;  /* 0x0000003f30307287 */ /* 0x000fe40008000000 */
[----:B------:R-:W-:Y:S01]  /*6ed0*/  ULOP3.LUT UR36, UR36, UR4, URZ, 0x3c, !UPT ;  /* 0x0000000424247292 */ /* 0x000fe2000f8e3c3f */
[----:B--2---:R-:W-:Y:S01]  /*6ee0*/  FADD.FTZ R7, R7, R6 ;  /* 0x0000000607077221 */ /* 0x004fe20000010000 */
[----:B------:R-:W-:-:S04]  /*6ef0*/  @!P2 LEA R6, R5, UR39, 0x2 ;  /* 0x000000270506ac11 */ /* 0x000fc8000f8e10ff */
[----:B------:R-:W2:Y:S01]  /*6f00*/  SHFL.BFLY PT, R10, R7, 0x1, 0x1f ;  /* 0x0c201f00070a7f89 */ /* 0x000ea200000e0000 */
[----:B-1----:R-:W-:Y:S01]  /*6f10*/  FADD.FTZ R11, R8, R3 ;  /* 0x00000003080b7221 */ /* 0x002fe20000010000 */
[----:B------:R-:W-:-:S04]  /*6f20*/  IMAD.U32 R3, RZ, RZ, UR10 ;  /* 0x0000000aff037e24 */ /* 0x000fc8000f8e00ff */
[----:B------:R-:W-:-:S13]  /*6f30*/  FSETP.NE.FTZ.AND P0, PT, R11, RZ, PT ;  /* 0x000000ff0b00720b */ /* 0x000fda0003f15000 */
[----:B------:R-:W1:Y:S01]  /*6f40*/  @P0 MUFU.LG2 R9, R11 ;  /* 0x0000000b00090308 */ /* 0x000e620000000c00 */
[----:B------:R-:W-:Y:S01]  /*6f50*/  @P0 FMUL.FTZ R3, R3, 0.69314718246459960938 ;  /* 0x3f31721803030820 */ /* 0x000fe20000410000 */
[----:B--2---:R-:W-:-:S05]  /*6f60*/  FADD.FTZ R13, R7, R10 ;  /* 0x0000000a070d7221 */ /* 0x004fca0000010000 */
[----:B------:R-:W-:Y:S01]  /*6f70*/  FSETP.NE.FTZ.AND P1, PT, R13, RZ, PT ;  /* 0x000000ff0d00720b */ /* 0x000fe20003f35000 */
[----:B-1----:R-:W-:-:S12]  /*6f80*/  @P0 FMUL.FTZ R10, R9, 0.69314718246459960938 ;  /* 0x3f317218090a0820 */ /* 0x002fd80000410000 */
[----:B------:R-:W-:Y:S01]  /*6f90*/  @P1 MUFU.LG2 R5, R13 ;  /* 0x0000000d00051308 */ /* 0x000fe20000000c00 */
[----:B------:R-:W-:Y:S01]  /*6fa0*/  @P0 FFMA.FTZ R12, R3, R4, R10 ;  /* 0x00000004030c0223 */ /* 0x000fe2000001000a */
[----:B------:R-:W-:Y:S02]  /*6fb0*/  IMAD.MOV.U32 R4, RZ, RZ, RZ ;  /* 0x000000ffff047224 */ /* 0x000fe400078e00ff */
[----:B------:R-:W-:-:S04]  /*6fc0*/  IMAD.MOV.U32 R3, RZ, RZ, RZ ;  /* 0x000000ffff037224 */ /* 0x000fc800078e00ff */
[----:B------:R-:W1:Y:S01]  /*6fd0*/  @P0 MUFU.RCP R4, R11 ;  /* 0x0000000b00040308 */ /* 0x000e620000001000 */
[----:B------:R-:W-:-:S07]  /*6fe0*/  PLOP3.LUT P0, PT, PT, PT, PT, 0x8, 0x0 ;  /* 0x000000000000781c */ /* 0x000fce0003f0e170 */
[----:B------:R-:W2:Y:S01]  /*6ff0*/  @P1 MUFU.RCP R3, R13 ;  /* 0x0000000d00031308 */ /* 0x000ea20000001000 */
[----:B-1----:R-:W-:Y:S01]  /*7000*/  @!P2 STS [R6+0x28800], R4 ;  /* 0x028800040600a388 */ /* 0x002fe20000000800 */
[-C--:B------:R-:W-:Y:S01]  /*7010*/  FMUL.FTZ R24, R24, R4.reuse ;  /* 0x0000000418187220 */ /* 0x080fe20000410000 */
[-C--:B------:R-:W-:Y:S01]  /*7020*/  FMUL.FTZ R25, R25, R4.reuse ;  /* 0x0000000419197220 */ /* 0x080fe20000410000 */
[-C--:B------:R-:W-:Y:S01]  /*7030*/  FMUL.FTZ R28, R28, R4.reuse ;  /* 0x000000041c1c7220 */ /* 0x080fe20000410000 */
[-C--:B------:R-:W-:Y:S01]  /*7040*/  FMUL.FTZ R29, R29, R4.reuse ;  /* 0x000000041d1d7220 */ /* 0x080fe20000410000 */
[-C--:B------:R-:W-:Y:S01]  /*7050*/  FMUL.FTZ R32, R32, R4.reuse ;  /* 0x0000000420207220 */ /* 0x080fe20000410000 */
[-C--:B------:R-:W-:Y:S01]  /*7060*/  FMUL.FTZ R33, R33, R4.reuse ;  /* 0x0000000421217220 */ /* 0x080fe20000410000 */
[-C--:B------:R-:W-:Y:S01]  /*7070*/  FMUL.FTZ R36, R36, R4.reuse ;  /* 0x0000000424247220 */ /* 0x080fe20000410000 */
[----:B--2---:R1:W-:Y:S01]  /*7080*/  @!P2 STS [R6+0x28820], R3 ;  /* 0x028820030600a388 */ /* 0x0043e20000000800 */
        /* <DEDUP_REMOVED lines=58> */
[----:B------:R-:W-:Y:S01]  /*7430*/  @P1 FMUL.FTZ R6, R6, 0.69314718246459960938 ;  /* 0x3f31721806061820 */ /* 0x000fe20000410000 */
[----:B------:R-:W-:Y:S01]  /*7440*/  @P1 FMUL.FTZ R4, R5, 0.69314718246459960938 ;  /* 0x3f31721805041820 */ /* 0x000fe20000410000 */
[----:B------:R-:W-:-:S02]  /*7450*/  IMAD.MOV.U32 R13, RZ, RZ, -0x800000 ;  /* 0xff800000ff0d7424 */ /* 0x000fc400078e00ff */
        /* <DEDUP_REMOVED lines=66> */
.L_x_3555:
[----:B------:R-:W1:Y:S08]  /*7880*/  S2UR UR38, SR_CgaCtaId ;  /* 0x00000000002679c3 */ /* 0x000e700000008800 */
[----:B------:R-:W-:Y:S06]  /*7890*/  BAR.SYNC.DEFER_BLOCKING 0x5, 0x180 ;  /* 0x0146000000007b1d */ /* 0x000fec0000010000 */
[----:B------:R-:W-:Y:S01]  /*78a0*/  UMOV UR39, 0x400 ;  /* 0x0000040000277882 */ /* 0x000fe20000000000 */
[----:B------:R-:W-:Y:S01]  /*78b0*/  BSSY B0, `(.L_x_3591) ;  /* 0x00004aa000007945 */ /* 0x000fe20003800000 */
[----:B-1----:R-:W-:-:S09]  /*78c0*/  ULEA UR39, UR38, UR39, 0x18 ;  /* 0x0000002726277291 */ /* 0x002fd2000f8ec03f */
[----:B------:R-:W1:Y:S02]  /*78d0*/  LDS.128 R4, [UR39+0x28cd0] ;  /* 0x028cd027ff047984 */ /* 0x000e640008000c00 */
[----:B-1----:R-:W-:Y:S02]  /*78e0*/  R2UR UR5, R5 ;  /* 0x00000000050572ca */ /* 0x002fe400000e0000 */
[----:B------:R-:W-:Y:S02]  /*78f0*/  R2UR UR6, R6 ;  /* 0x00000000060672ca */ /* 0x000fe400000e0000 */
[----:B------:R-:W-:Y:S01]  /*7900*/  R2UR UR7, R7 ;  /* 0x00000000070772ca */ /* 0x000fe200000e0000 */
[----:B------:R-:W-:Y:S06]  /*7910*/  BAR.ARV 0x4, 0x180 ;  /* 0x0106000000007b1d */ /* 0x000fec0000002000 */
[----:B------:R-:W-:Y:S08]  /*7920*/  @P0 BRA `(.L_x_3592) ;  /* 0x0000003800780947 */ /* 0x000ff00003800000 */
[----:B------:R-:W2:Y:S01]  /*7930*/  LDL R0, [R1+0x38] ;  /* 0x0000380001007983 */ /* 0x000ea20000100800 */
[----:B------:R-:W1:Y:S01]  /*7940*/  S2UR UR4, SR_SWINHI ;  /* 0x00000000000479c3 */ /* 0x000e620000002f00 */
[----:B------:R-:W-:Y:S01]  /*7950*/  F2FP.BF16.F32.PACK_AB R6, R29, R28 ;  /* 0x0000001c1d06723e */ /* 0x000fe200000010ff */
[----:B------:R-:W-:Y:S01]  /*7960*/  USHF.L.U64.HI UR12, UR40, 0x2, UR41 ;  /* 0x00000002280c7899 */ /* 0x000fe20008010229 */
[----:B------:R-:W-:Y:S01]  /*7970*/  F2FP.BF16.F32.PACK_AB R7, R31, R30 ;  /* 0x0000001e1f07723e */ /* 0x000fe200000010ff */
[----:B------:R-:W-:Y:S01]  /*7980*/  ULDC.64 UR10, c[0x0][0xc00] ;  /* 0x00030000000a7ab9 */ /* 0x000fe20000000a00 */
[----:B------:R-:W-:Y:S02]  /*7990*/  F2FP.BF16.F32.PACK_AB R9, R35, R34 ;  /* 0x000000222309723e */ /* 0x000fe400000010ff */
[----:B------:R-:W-:Y:S02]  /*79a0*/  F2FP.BF16.F32.PACK_AB R10, R37, R36 ;  /* 0x00000024250a723e */ /* 0x000fe400000010ff */
[----:B------:R-:W-:Y:S01]  /*79b0*/  F2FP.BF16.F32.PACK_AB R11, R39, R38 ;  /* 0x00000026270b723e */ /* 0x000fe200000010ff */
[----:B------:R-:W-:Y:S01]  /*79c0*/  UMOV UR8, UR39 ;  /* 0x0000002700087c82 */ /* 0x000fe20008000000 */
[----:B-1----:R-:W-:Y:S01]  /*79d0*/  UMOV UR9, UR4 ;  /* 0x0000000400097c82 */ /* 0x002fe20008000000 */
[----:B------:R-:W-:Y:S01]  /*79e0*/  USHF.L.U32 UR4, UR40, 0x2, URZ ;  /* 0x0000000228047899 */ /* 0x000fe2000800063f */
[----:B------:R-:W-:-:S02]  /*79f0*/  IMAD.U32 R14, RZ, RZ, UR8 ;  /* 0x00000008ff0e7e24 */ /* 0x000fc4000f8e00ff */
[----:B------:R-:W-:Y:S01]  /*7a00*/  IMAD.U32 R15, RZ, RZ, UR9 ;  /* 0x00000009ff0f7e24 */ /* 0x000fe2000f8e00ff */
[----:B------:R-:W-:Y:S02]  /*7a10*/  ULDC.64 UR8, c[0x0][0xc08] ;  /* 0x0003020000087ab9 */ /* 0x000fe40000000a00 */
[----:B------:R-:W-:-:S04]  /*7a20*/  UISETP.NE.U32.AND UP0, UPT, UR8, URZ, UPT ;  /* 0x0000003f0800728c */ /* 0x000fc8000bf05070 */
[----:B------:R-:W-:Y:S01]  /*7a30*/  UISETP.NE.AND.EX UP0, UPT, UR9, URZ, UPT, UP0 ;  /* 0x0000003f0900728c */ /* 0x000fe2000bf05300 */
[----:B------:R-:W-:Y:S05]  /*7a40*/  BAR.SYNC.DEFER_BLOCKING 0x1, 0x100 ;  /* 0x0044000000007b1d */ /* 0x000fea0000010000 */
[----:B------:R-:W-:-:S05]  /*7a50*/  PLOP3.LUT P1, PT, PT, PT, UP0, 0x80, 0x0 ;  /* 0x000000000000781c */ /* 0x000fca0003f2f008 */
[----:B------:R-:W-:-:S04]  /*7a60*/  @UP0 UIADD3 UR8, UP1, UR4, UR8, URZ ;  /* 0x0000000804080290 */ /* 0x000fc8000ff3e03f */
[----:B------:R-:W-:Y:S02]  /*7a70*/  @UP0 UIADD3.X UR9, UR12, UR9, URZ, UP1, !UPT ;  /* 0x000000090c090290 */ /* 0x000fe40008ffe43f */
[----:B------:R-:W-:Y:S01]  /*7a80*/  UIADD3 UR4, UP0, UR4, UR10, URZ ;  /* 0x0000000a04047290 */ /* 0x000fe2000ff1e03f */
[----:B--2---:R-:W-:-:S03]  /*7a90*/  IMAD.WIDE R20, R0, 0x2, R14 ;  /* 0x0000000200147825 */ /* 0x004fc600078e020e */
[C---:B------:R-:W-:Y:S02]  /*7aa0*/  LOP3.LUT R5, R20.reuse, 0x380, RZ, 0xc0, !PT ;  /* 0x0000038014057812 */ /* 0x040fe400078ec0ff */
[----:B------:R-:W-:Y:S02]  /*7ab0*/  IADD3 R8, P0, R20, 0x20, RZ ;  /* 0x0000002014087810 */ /* 0x000fe40007f1e0ff */
[----:B------:R-:W-:Y:S02]  /*7ac0*/  SHF.R.U64 R5, R5, 0x3, RZ ;  /* 0x0000000305057819 */ /* 0x000fe400000012ff */
[----:B------:R-:W-:Y:S02]  /*7ad0*/  LOP3.LUT R3, R8, 0x380, RZ, 0xc0, !PT ;  /* 0x0000038008037812 */ /* 0x000fe400078ec0ff */
[----:B------:R-:W-:Y:S01]  /*7ae0*/  LOP3.LUT R4, R5, R20, RZ, 0x3c, !PT ;  /* 0x0000001405047212 */ /* 0x000fe200078e3cff */
[----:B------:R-:W-:Y:S01]  /*7af0*/  IMAD.MOV.U32 R5, RZ, RZ, R21 ;  /* 0x000000ffff057224 */ /* 0x000fe200078e0015 */
[----:B------:R-:W-:-:S04]  /*7b00*/  SHF.R.U64 R3, R3, 0x3, RZ ;  /* 0x0000000303037819 */ /* 0x000fc800000012ff */
[----:B------:R-:W-:Y:S02]  /*7b10*/  MOV R0, R4 ;  /* 0x0000000400007202 */ /* 0x000fe40000000f00 */
[----:B------:R-:W-:Y:S02]  /*7b20*/  F2FP.BF16.F32.PACK_AB R4, R25, R24 ;  /* 0x000000181904723e */ /* 0x000fe400000010ff */
[----:B------:R-:W-:-:S05]  /*7b30*/  F2FP.BF16.F32.PACK_AB R5, R27, R26 ;  /* 0x0000001a1b05723e */ /* 0x000fca00000010ff */
[----:B------:R1:W-:Y:S02]  /*7b40*/  STSM.16.M88.4 [R0], R4 ;  /* 0x0000000400007844 */ /* 0x0003e40000000200 */
[----:B-1----:R-:W-:Y:S01]  /*7b50*/  IMAD.X R5, RZ, RZ, R21, P0 ;  /* 0x000000ffff057224 */ /* 0x002fe200000e0615 */
[----:B------:R-:W-:Y:S02]  /*7b60*/  LOP3.LUT R4, R3, R8, RZ, 0x3c, !PT ;  /* 0x0000000803047212 */ /* 0x000fe400078e3cff */
[----:B------:R-:W-:Y:S02]  /*7b70*/  F2FP.BF16.F32.PACK_AB R8, R33, R32 ;  /* 0x000000202108723e */ /* 0x000fe400000010ff */
[----:B------:R-:W-:Y:S02]  /*7b80*/  MOV R3, R4 ;  /* 0x0000000400037202 */ /* 0x000fe40000000f00 */
[----:B------:R-:W-:Y:S02]  /*7b90*/  IADD3 R5, P0, R20, 0x40, RZ ;  /* 0x0000004014057810 */ /* 0x000fe40007f1e0ff */
[----:B------:R-:W-:Y:S01]  /*7ba0*/  F2FP.BF16.F32.PACK_AB R6, R45, R44 ;  /* 0x0000002c2d06723e */ /* 0x000fe200000010ff */
[----:B------:R1:W-:Y:S01]  /*7bb0*/  STSM.16.M88.4 [R3], R8 ;  /* 0x0000000803007844 */ /* 0x0003e20000000200 */
[----:B------:R-:W-:-:S02]  /*7bc0*/  LOP3.LUT R4, R5, 0x380, RZ, 0xc0, !PT ;  /* 0x0000038005047812 */ /* 0x000fc400078ec0ff */
[----:B------:R-:W-:Y:S02]  /*7bd0*/  F2FP.BF16.F32.PACK_AB R7, R47, R46 ;  /* 0x0000002e2f07723e */ /* 0x000fe400000010ff */
[----:B------:R-:W-:-:S04]  /*7be0*/  SHF.R.U64 R4, R4, 0x3, RZ ;  /* 0x0000000304047819 */ /* 0x000fc800000012ff */
[----:B------:R-:W-:Y:S01]  /*7bf0*/  LOP3.LUT R4, R4, R5, RZ, 0x3c, !PT ;  /* 0x0000000504047212 */ /* 0x000fe200078e3cff */
[----:B------:R-:W-:-:S05]  /*7c00*/  IMAD.X R5, RZ, RZ, R21, P0 ;  /* 0x000000ffff057224 */ /* 0x000fca00000e0615 */
[----:B------:R-:W-:Y:S02]  /*7c10*/  MOV R0, R4 ;  /* 0x0000000400007202 */ /* 0x000fe40000000f00 */
[----:B-1----:R-:W-:Y:S02]  /*7c20*/  IADD3 R8, P0, R20, 0x60, RZ ;  /* 0x0000006014087810 */ /* 0x002fe40007f1e0ff */
[----:B------:R-:W-:Y:S02]  /*7c30*/  F2FP.BF16.F32.PACK_AB R4, R41, R40 ;  /* 0x000000282904723e */ /* 0x000fe400000010ff */
[----:B------:R-:W-:Y:S02]  /*7c40*/  LOP3.LUT R3, R8, 0x380, RZ, 0xc0, !PT ;  /* 0x0000038008037812 */ /* 0x000fe400078ec0ff */
[----:B------:R-:W-:Y:S02]  /*7c50*/  F2FP.BF16.F32.PACK_AB R5, R43, R42 ;  /* 0x0000002a2b05723e */ /* 0x000fe400000010ff */
[----:B------:R-:W-:-:S02]  /*7c60*/  SHF.R.U64 R3, R3, 0x3, RZ ;  /* 0x0000000303037819 */ /* 0x000fc400000012ff */
[----:B------:R-:W-:Y:S01]  /*7c70*/  F2FP.BF16.F32.PACK_AB R9, R51, R50 ;  /* 0x000000323309723e */ /* 0x000fe200000010ff */
[----:B------:R1:W-:Y:S01]  /*7c80*/  STSM.16.M88.4 [R0], R4 ;  /* 0x0000000400007844 */ /* 0x0003e20000000200 */
[----:B------:R-:W-:Y:S02]  /*7c90*/  F2FP.BF16.F32.PACK_AB R10, R53, R52 ;  /* 0x00000034350a723e */ /* 0x000fe400000010ff */
[----:B------:R-:W-:Y:S01]  /*7ca0*/  F2FP.BF16.F32.PACK_AB R11, R55, R54 ;  /* 0x00000036370b723e */ /* 0x000fe200000010ff */
[----:B-1----:R-:W-:Y:S01]  /*7cb0*/  IMAD.X R5, RZ, RZ, R21, P0 ;  /* 0x000000ffff057224 */ /* 0x002fe200000e0615 */
[----:B------:R-:W-:Y:S02]  /*7cc0*/  LOP3.LUT R4, R3, R8, RZ, 0x3c, !PT ;  /* 0x0000000803047212 */ /* 0x000fe400078e3cff */
[----:B------:R-:W-:Y:S02]  /*7cd0*/  F2FP.BF16.F32.PACK_AB R8, R49, R48 ;  /* 0x000000303108723e */ /* 0x000fe400000010ff */
[----:B------:R-:W-:-:S02]  /*7ce0*/  MOV R3, R4 ;  /* 0x0000000400037202 */ /* 0x000fc40000000f00 */
[----:B------:R-:W-:Y:S02]  /*7cf0*/  IADD3 R5, P0, R20, 0x2000, RZ ;  /* 0x0000200014057810 */ /* 0x000fe40007f1e0ff */
[----:B------:R-:W-:Y:S01]  /*7d00*/  F2FP.BF16.F32.PACK_AB R6, R61, R60 ;  /* 0x0000003c3d06723e */ /* 0x000fe200000010ff */
[----:B------:R1:W-:Y:S01]  /*7d10*/  STSM.16.M88.4 [R3], R8 ;  /* 0x0000000803007844 */ /* 0x0003e20000000200 */
[----:B------:R-:W-:Y:S02]  /*7d20*/  LOP3.LUT R4, R5, 0x380, RZ, 0xc0, !PT ;  /* 0x0000038005047812 */ /* 0x000fe400078ec0ff */
        /* <DEDUP_REMOVED lines=117> */
[----:B------:R-:W-:Y:S01]  /*8480*/  LOP3.LUT R3, R8, 0x380, RZ, 0xc0, !PT ;  /* 0x0000038008037812 */ /* 0x000fe200078ec0ff */
[----:B------:R-:W-:Y:S01]  /*8490*/  IMAD.X R21, RZ, RZ, R21, P0 ;  /* 0x000000ffff157224 */ /* 0x000fe200000e0615 */
[----:B------:R-:W-:Y:S02]  /*84a0*/  F2FP.BF16.F32.PACK_AB R5, R139, R138 ;  /* 0x0000008a8b05723e */ /* 0x000fe400000010ff */
[----:B------:R-:W-:-:S02]  /*84b0*/  SHF.R.U64 R3, R3, 0x3, RZ ;  /* 0x0000000303037819 */ /* 0x000fc400000012ff */
[----:B------:R-:W-:Y:S01]  /*84c0*/  F2FP.BF16.F32.PACK_AB R9, R147, R146 ;  /* 0x000000929309723e */ /* 0x000fe200000010ff */
[----:B------:R1:W-:Y:S01]  /*84d0*/  STSM.16.M88.4 [R0], R4 ;  /* 0x0000000400007844 */ /* 0x0003e20000000200 */
[----:B------:R-:W-:Y:S02]  /*84e0*/  LOP3.LUT R20, R3, R8, RZ, 0x3c, !PT ;  /* 0x0000000803147212 */ /* 0x000fe400078e3cff */
[----:B------:R-:W-:Y:S02]  /*84f0*/  F2FP.BF16.F32.PACK_AB R8, R145, R144 ;  /* 0x000000909108723e */ /* 0x000fe400000010ff */
[----:B------:R-:W-:Y:S02]  /*8500*/  MOV R20, R20 ;  /* 0x0000001400147202 */ /* 0x000fe40000000f00 */
[----:B------:R-:W-:Y:S02]  /*8510*/  F2FP.BF16.F32.PACK_AB R10, R149, R148 ;  /* 0x00000094950a723e */ /* 0x000fe400000010ff */
[----:B------:R-:W-:-:S02]  /*8520*/  F2FP.BF16.F32.PACK_AB R11, R151, R150 ;  /* 0x00000096970b723e */ /* 0x000fc400000010ff */
[----:B------:R-:W-:-:S03]  /*8530*/  ISETP.NE.U32.AND P0, PT, RZ, UR10, PT ;  /* 0x0000000aff007c0c */ /* 0x000fc6000bf05070 */
[----:B------:R2:W-:Y:S01]  /*8540*/  STSM.16.M88.4 [R20], R8 ;  /* 0x0000000814007844 */ /* 0x0005e20000000200 */
[----:B------:R-:W-:Y:S01]  /*8550*/  BAR.SYNC.DEFER_BLOCKING 0x1, 0x100 ;  /* 0x0044000000007b1d */ /* 0x000fe20000010000 */
[----:B------:R-:W-:Y:S01]  /*8560*/  ISETP.NE.AND.EX P0, PT, RZ, UR11, PT, P0 ;  /* 0x0000000bff007c0c */ /* 0x000fe2000bf05300 */
[----:B-1----:R-:W-:Y:S01]  /*8570*/  IMAD.U32 R4, RZ, RZ, UR8 ;  /* 0x00000008ff047e24 */ /* 0x002fe2000f8e00ff */
[----:B------:R-:W-:Y:S01]  /*8580*/  UIADD3.X UR8, UR12, UR11, URZ, UP0, !UPT ;  /* 0x0000000b0c087290 */ /* 0x000fe200087fe43f */
[----:B------:R-:W-:-:S05]  /*8590*/  IMAD.U32 R5, RZ, RZ, UR9 ;  /* 0x00000009ff057e24 */ /* 0x000fca000f8e00ff */
[----:B------:R1:W3:Y:S02]  /*85a0*/  @P1 LDG.E R3, desc[UR50][R4.64] ;  /* 0x0000003204031981 */ /* 0x0002e4000c1e1900 */
[----:B-1----:R-:W-:Y:S01]  /*85b0*/  IMAD.U32 R4, RZ, RZ, UR4 ;  /* 0x00000004ff047e24 */ /* 0x002fe2000f8e00ff */
[----:B------:R-:W-:Y:S01]  /*85c0*/  UISETP.NE.AND UP0, UPT, UR45, URZ, UPT ;  /* 0x0000003f2d00728c */ /* 0x000fe2000bf05270 */
[----:B------:R-:W-:Y:S01]  /*85d0*/  IMAD.U32 R5, RZ, RZ, UR8 ;  /* 0x00000008ff057e24 */ /* 0x000fe2000f8e00ff */
[----:B------:R-:W-:-:S04]  /*85e0*/  ULDC UR4, c[0x0][0xad4] ;  /* 0x0002b50000047ab9 */ /* 0x000fc80000000800 */
[----:B------:R2:W5:Y:S01]  /*85f0*/  @P0 LDG.E R0, desc[UR50][R4.64] ;  /* 0x0000003204000981 */ /* 0x000562000c1e1900 */
[----:B------:R-:W-:Y:S01]  /*8600*/  ULDC UR8, c[0x0][0xa88] ;  /* 0x0002a20000087ab9 */ /* 0x000fe20000000800 */
[----:B------:R-:W-:Y:S01]  /*8610*/  USEL UR45, UR45, UR4, UP0 ;  /* 0x000000042d2d7287 */ /* 0x000fe20008000000 */
[----:B---3--:R-:W-:Y:S01]  /*8620*/  @P1 R2UR UR8, R3 ;  /* 0x00000000030812ca */ /* 0x008fe200000e0000 */
[----:B--2---:R-:W-:-:S14]  /*8630*/  @P1 BRA `(.L_x_3593) ;  /* 0x0000000000181947 */ /* 0x004fdc0003800000 */
[----:B------:R-:W-:Y:S05]  /*8640*/  @!P0 BRA `(.L_x_3593) ;  /* 0x0000000000148947 */ /* 0x000fea0003800000 */
[----:B------:R-:W2:Y:S04]  /*8650*/  LDG.E R6, desc[UR50][R4.64] ;  /* 0x0000003204067981 */ /* 0x000ea8000c1e1900 */
[----:B------:R-:W3:Y:S01]  /*8660*/  LDG.E R3, desc[UR50][R4.64+0x4] ;  /* 0x0000043204037981 */ /* 0x000ee2000c1e1900 */
[----:B--2---:R-:W-:Y:S02]  /*8670*/  R2UR UR4, R6 ;  /* 0x00000000060472ca */ /* 0x004fe400000e0000 */
[----:B---3--:R-:W-:-:S13]  /*8680*/  R2UR UR8, R3 ;  /* 0x00000000030872ca */ /* 0x008fda00000e0000 */
[----:B------:R-:W-:-:S12]  /*8690*/  UIADD3 UR8, -UR4, UR8, URZ ;  /* 0x0000000804087290 */ /* 0x000fd8000fffe13f */
.L_x_3593:
[----:B------:R-:W1:Y:S01]  /*86a0*/  SHFL.IDX PT, R3, R221, RZ, 0x1f ;  /* 0x00001fffdd037589 */ /* 0x000e6200000e0000 */
[----:B------:R-:W-:Y:S01]  /*86b0*/  UMOV UR4, URZ ;  /* 0x0000003f00047c82 */ /* 0x000fe20008000000 */
[----:B-----5:R-:W-:Y:S01]  /*86c0*/  @P0 R2UR UR4, R0 ;  /* 0x00000000000402ca */ /* 0x020fe200000e0000 */
[----:B------:R-:W-:Y:S02]  /*86d0*/  UISETP.NE.U32.AND UP0, UPT, UR10, URZ, UPT ;  /* 0x0000003f0a00728c */ /* 0x000fe4000bf05070 */
[----:B------:R-:W-:Y:S02]  /*86e0*/  UISETP.GT.AND UP1, UPT, UR45, 0x1, UPT ;  /* 0x000000012d00788c */ /* 0x000fe4000bf24270 */
[----:B------:R-:W-:-:S04]  /*86f0*/  UISETP.NE.AND.EX UP0, UPT, UR11, URZ, UPT, UP0 ;  /* 0x0000003f0b00728c */ /* 0x000fc8000bf05300 */
[----:B------:R-:W-:Y:S01]  /*8700*/  PLOP3.LUT P1, PT, PT, PT, UP1, 0x80, 0x0 ;  /* 0x000000000000781c */ /* 0x000fe20003f2f018 */
[----:B------:R-:W-:-:S03]  /*8710*/  USEL UR9, UR40, URZ, !UP0 ;  /* 0x0000003f28097287 */ /* 0x000fc6000c000000 */
[----:B------:R-:W-:Y:S01]  /*8720*/  USHF.R.S32.HI UR18, URZ, 0x1f, UR4 ;  /* 0x0000001f3f127899 */ /* 0x000fe20008011404 */
[----:B-1----:R-:W-:-:S13]  /*8730*/  ISETP.NE.AND P0, PT, R3, RZ, PT ;  /* 0x000000ff0300720c */ /* 0x002fda0003f05270 */
[----:B------:R-:W-:Y:S05]  /*8740*/  @P0 BRA `(.L_x_3594) ;  /* 0x0000000400080947 */ /* 0x000fea0003800000 */
[----:B------:R-:W2:Y:S01]  /*8750*/  LDL R6, [R1+0x30] ;  /* 0x0000300001067983 */ /* 0x000ea20000100800 */
[----:B------:R-:W1:Y:S01]  /*8760*/  LDC R0, c[0x0][0xbe8] ;  /* 0x0002fa00ff007b82 */ /* 0x000e620000000800 */
[----:B------:R-:W-:Y:S02]  /*8770*/  IMAD.U32 R9, RZ, RZ, UR43 ;  /* 0x0000002bff097e24 */ /* 0x000fe4000f8e00ff */
[----:B------:R-:W3:Y:S01]  /*8780*/  LDL R10, [R1+0x34] ;  /* 0x00003400010a7983 */ /* 0x000ee20000100800 */
[----:B------:R-:W-:Y:S01]  /*8790*/  UISETP.GT.AND UP1, UPT, UR45, 0x1, UPT ;  /* 0x000000012d00788c */ /* 0x000fe2000bf24270 */
[----:B------:R-:W-:Y:S01]  /*87a0*/  UMOV UR19, 0x9b8 ;  /* 0x000009b800137882 */ /* 0x000fe20000000000 */
[----:B-1----:R-:W-:Y:S02]  /*87b0*/  ISETP.NE.AND P0, PT, R0, 0x1, PT ;  /* 0x000000010000780c */ /* 0x002fe40003f05270 */
[----:B------:R-:W-:Y:S02]  /*87c0*/  USEL UR19, UR19, 0x978, UP1 ;  /* 0x0000097813137887 */ /* 0x000fe40008800000 */
[----:B------:R-:W-:-:S09]  /*87d0*/  UISETP.NE.U32.AND UP0, UPT, UR10, URZ, UPT ;  /* 0x0000003f0a00728c */ /* 0x000fd2000bf05070 */
[----:B------:R-:W1:Y:S08]  /*87e0*/  @P0 LDC R4, c[0x0][0xbec] ;  /* 0x0002fb00ff040b82 */ /* 0x000e700000000800 */
[----:B------:R-:W4:Y:S01]  /*87f0*/  @P0 LDC R5, c[0x0][0xbf0] ;  /* 0x0002fc00ff050b82 */ /* 0x000f220000000800 */
[----:B------:R-:W-:Y:S02]  /*8800*/  UISETP.NE.AND.EX UP0, UPT, UR11, URZ, UPT, UP0 ;  /* 0x0000003f0b00728c */ /* 0x000fe4000bf05300 */
[----:B------:R-:W-:-:S02]  /*8810*/  USEL UR16, UR44, URZ, UP1 ;  /* 0x0000003f2c107287 */ /* 0x000fc40008800000 */
[----:B------:R-:W-:Y:S01]  /*8820*/  USEL UR40, UR40, URZ, !UP0 ;  /* 0x0000003f28287287 */ /* 0x000fe2000c000000 */
[----:B------:R-:W-:Y:S01]  /*8830*/  ULDC.64 UR14, c[0x0][UR19+0x228] ;  /* 0x00008a00130e7abb */ /* 0x000fe20008000a00 */
[----:B------:R-:W-:Y:S01]  /*8840*/  ULDC.64 UR12, c[0x0][UR19+0x220] ;  /* 0x00008800130c7abb */ /* 0x000fe20008000a00 */
[----:B------:R-:W-:Y:S02]  /*8850*/  UIMAD.WIDE.U32 UR20, UR14, UR16, URZ ;  /* 0x000000100e1472a5 */ /* 0x000fe4000f8e003f */
[----:B------:R-:W-:Y:S02]  /*8860*/  UIMAD UR22, UR15, UR16, URZ ;  /* 0x000000100f1672a4 */ /* 0x000fe4000f8e023f */
[----:B------:R-:W-:Y:S01]  /*8870*/  UIMAD.WIDE.U32 UR14, UR12, UR40, URZ ;  /* 0x000000280c0e72a5 */ /* 0x000fe2000f8e003f */
[----:B------:R-:W-:Y:S01]  /*8880*/  ULDC.64 UR10, c[0x0][UR19+0x218] ;  /* 0x00008600130a7abb */ /* 0x000fe20008000a00 */
[----:B------:R-:W-:Y:S02]  /*8890*/  USEL UR41, UR41, URZ, !UP0 ;  /* 0x0000003f29297287 */ /* 0x000fe4000c000000 */
[----:B------:R-:W-:-:S02]  /*88a0*/  UIMAD UR40, UR13, UR40, URZ ;  /* 0x000000280d2872a4 */ /* 0x000fc4000f8e023f */
[----:B------:R-:W-:Y:S02]  /*88b0*/  UIMAD.WIDE.U32 UR16, UR10, UR42, URZ ;  /* 0x0000002a0a1072a5 */ /* 0x000fe4000f8e003f */
[----:B------:R-:W-:Y:S02]  /*88c0*/  UIMAD UR10, UR11, UR42, URZ ;  /* 0x0000002a0b0a72a4 */ /* 0x000fe4000f8e023f */
[----:B------:R-:W-:Y:S02]  /*88d0*/  UIMAD UR40, UR12, UR41, UR40 ;  /* 0x000000290c2872a4 */ /* 0x000fe4000f8e0228 */
[----:B------:R-:W-:Y:S02]  /*88e0*/  UIADD3 UR22, UR21, UR22, URZ ;  /* 0x0000001615167290 */ /* 0x000fe4000fffe03f */
[----:B------:R-:W-:Y:S02]  /*88f0*/  UIADD3 UR11, UR17, UR10, URZ ;  /* 0x0000000a110b7290 */ /* 0x000fe4000fffe03f */
[----:B------:R-:W-:-:S02]  /*8900*/  UIADD3 UR16, UP0, UP2, UR14, UR16, UR4 ;  /* 0x000000100e107290 */ /* 0x000fc4000fa1e004 */
[----:B------:R-:W-:-:S04]  /*8910*/  UIADD3 UR10, UR15, UR40, URZ ;  /* 0x000000280f0a7290 */ /* 0x000fc8000fffe03f */
[----:B------:R-:W-:Y:S01]  /*8920*/  UIADD3.X UR10, UR10, UR11, UR18, UP0, UP2 ;  /* 0x0000000b0a0a7290 */ /* 0x000fe200087e4412 */
[----:B------:R-:W-:Y:S02]  /*8930*/  IMAD.U32 R11, RZ, RZ, UR43 ;  /* 0x0000002bff0b7e24 */ /* 0x000fe4000f8e00ff */
[----:B--2---:R-:W-:-:S04]  /*8940*/  IMAD R9, R9, 0x40, R6 ;  /* 0x0000004009097824 */ /* 0x004fc800078e0206 */
[----:B-1----:R-:W-:-:S04]  /*8950*/  @P0 IMAD.HI.U32 R4, R9, R4, RZ ;  /* 0x0000000409040227 */ /* 0x002fc800078e00ff */
[----:B------:R-:W-:Y:S01]  /*8960*/  IMAD.MOV.U32 R3, RZ, RZ, R9 ;  /* 0x000000ffff037224 */ /* 0x000fe200078e0009 */
[----:B----4-:R-:W-:Y:S01]  /*8970*/  @P0 SHF.R.U32.HI R3, RZ, R5, R4 ;  /* 0x00000005ff030219 */ /* 0x010fe20000011604 */
[----:B------:R-:W-:Y:S02]  /*8980*/  IMAD.U32 R4, RZ, RZ, UR20 ;  /* 0x00000014ff047e24 */ /* 0x000fe4000f8e00ff */
[----:B------:R-:W-:Y:S02]  /*8990*/  IMAD.U32 R6, RZ, RZ, UR22 ;  /* 0x00000016ff067e24 */ /* 0x000fe4000f8e00ff */
[--C-:B------:R-:W-:Y:S01]  /*89a0*/  IMAD.MOV R7, RZ, RZ, -R3.reuse ;  /* 0x000000ffff077224 */ /* 0x100fe200078e0a03 */
[----:B------:R-:W-:Y:S02]  /*89b0*/  IADD3 R4, P0, P2, R3, UR16, R4 ;  /* 0x0000001003047c10 */ /* 0x000fe4000fa1e004 */
[----:B------:R-:W-:Y:S01]  /*89c0*/  SHF.R.S32.HI R3, RZ, 0x1f, R3 ;  /* 0x0000001fff037819 */ /* 0x000fe20000011403 */
[----:B------:R-:W-:-:S03]  /*89d0*/  IMAD R7, R0, R7, R9 ;  /* 0x0000000700077224 */ /* 0x000fc600078e0209 */
[----:B------:R-:W-:Y:S01]  /*89e0*/  IADD3.X R5, R3, UR10, R6, P0, P2 ;  /* 0x0000000a03057c10 */ /* 0x000fe200087e4406 */
[----:B------:R-:W-:Y:S01]  /*89f0*/  ULDC.64 UR10, c[0x0][UR19+0x210] ;  /* 0x00008400130a7abb */ /* 0x000fe20008000a00 */
[----:B------:R-:W-:Y:S01]  /*8a00*/  SHF.R.S32.HI R3, RZ, 0x1f, R7 ;  /* 0x0000001fff037819 */ /* 0x000fe20000011407 */
[C---:B------:R-:W-:Y:S02]  /*8a10*/  IMAD R6, R7.reuse, UR11, RZ ;  /* 0x0000000b07067c24 */ /* 0x040fe4000f8e02ff */
[----:B------:R-:W-:-:S04]  /*8a20*/  IMAD.WIDE.U32 R4, R7, UR10, R4 ;  /* 0x0000000a07047c25 */ /* 0x000fc8000f8e0004 */
[----:B------:R-:W-:Y:S01]  /*8a30*/  IMAD R3, R3, UR10, R6 ;  /* 0x0000000a03037c24 */ /* 0x000fe2000f8e0206 */
[----:B------:R-:W-:Y:S01]  /*8a40*/  ULDC.64 UR10, c[0x0][0xba8] ;  /* 0x0002ea00000a7ab9 */ /* 0x000fe20000000a00 */
[----:B------:R-:W-:Y:S01]  /*8a50*/  @!UP1 ULDC UR10, c[0x0][0xb50] ;  /* 0x0002d400000a9ab9 */ /* 0x000fe20000000800 */
[----:B------:R-:W-:Y:S01]  /*8a60*/  @!UP1 ULDC UR11, c[0x0][0xb54] ;  /* 0x0002d500000b9ab9 */ /* 0x000fe20000000800 */
[----:B------:R-:W-:Y:S01]  /*8a70*/  IMAD.IADD R3, R5, 0x1, R3 ;  /* 0x0000000105037824 */ /* 0x000fe200078e0203 */
[----:B------:R-:W-:-:S04]  /*8a80*/  LEA R8, P0, R4, UR10, 0x2 ;  /* 0x0000000a04087c11 */ /* 0x000fc8000f8010ff */
[----:B------:R-:W-:Y:S01]  /*8a90*/  LEA.HI.X R9, R4, UR11, R3, 0x2, P0 ;  /* 0x0000000b04097c11 */ /* 0x000fe200080f1403 */
[----:B---3--:R-:W-:Y:S01]  /*8aa0*/  IMAD.MOV R3, RZ, RZ, -R10 ;  /* 0x000000ffff037224 */ /* 0x008fe200078e0a0a */
[----:B------:R-:W-:Y:S04]  /*8ab0*/  SHFL.IDX PT, R4, R8, RZ, 0x1c1f ;  /* 0x001c1fff08047589 */ /* 0x000fe800000e0000 */
[----:B------:R-:W-:Y:S01]  /*8ac0*/  ISETP.NE.AND P0, PT, R222, R3, PT ;  /* 0x00000003de00720c */ /* 0x000fe20003f05270 */
[----:B------:R-:W1:Y:S01]  /*8ad0*/  SHFL.IDX PT, R5, R9, RZ, 0x1c1f ;  /* 0x001c1fff09057589 */ /* 0x000e6200000e0000 */
[----:B------:R-:W-:Y:S02]  /*8ae0*/  IMAD R3, R0, UR8, RZ ;  /* 0x0000000800037c24 */ /* 0x000fe4000f8e02ff */
[----:B------:R-:W-:Y:S01]  /*8af0*/  IMAD R0, R11, 0x40, R16 ;  /* 0x000000400b007824 */ /* 0x000fe200078e0210 */
[----:B------:R-:W-:Y:S04]  /*8b00*/  SHFL.IDX PT, R6, R8, 0x1, 0x1c1f ;  /* 0x003c1f0008067f89 */ /* 0x000fe800000e0000 */
[----:B------:R-:W2:Y:S01]  /*8b10*/  SHFL.IDX PT, R7, R9, 0x1, 0x1c1f ;  /* 0x003c1f0009077f89 */ /* 0x000ea200000e0000 */
[C---:B------:R-:W-:Y:S01]  /*8b20*/  ISETP.GE.OR P2, PT, R0.reuse, R3, P0 ;  /* 0x000000030000720c */ /* 0x040fe20000746670 */
[----:B------:R-:W-:-:S05]  /*8b30*/  VIADD R0, R0, 0x8 ;  /* 0x0000000800007836 */ /* 0x000fca0000000000 */
[----:B------:R-:W-:-:S07]  /*8b40*/  ISETP.GE.OR P0, PT, R0, R3, P0 ;  /* 0x000000030000720c */ /* 0x000fce0000706670 */
[----:B-1----:R1:W-:Y:S06]  /*8b50*/  @!P2 ST.E desc[UR50][R4.64], R12 ;  /* 0x0000000c0400a985 */ /* 0x0023ec000c101932 */
[----:B--2---:R1:W-:Y:S02]  /*8b60*/  @!P0 ST.E desc[UR50][R6.64], R13 ;  /* 0x0000000d06008985 */ /* 0x0043e4000c101932 */
.L_x_3594:
[----:B------:R-:W-:Y:S05]  /*8b70*/  @P1 BRA `(.L_x_3595) ;  /* 0x0000001000681947 */ /* 0x000fea0003800000 */
[----:B------:R-:W2:Y:S01]  /*8b80*/  S2R R0, SR_TID.X ;  /* 0x0000000000007919 */ /* 0x000ea20000002100 */
[----:B------:R-:W3:Y:S01]  /*8b90*/  LDC R82, c[0x0][0xbe8] ;  /* 0x0002fa00ff527b82 */ /* 0x000ee20000000800 */
[----:B------:R-:W-:Y:S01]  /*8ba0*/  ULDC UR14, c[0x0][0xac8] ;  /* 0x0002b200000e7ab9 */ /* 0x000fe20000000800 */
[----:B------:R-:W-:Y:S01]  /*8bb0*/  ULDC.64 UR12, c[0x0][0xaa0] ;  /* 0x0002a800000c7ab9 */ /* 0x000fe20000000a00 */
[----:B--2---:R-:W-:-:S05]  /*8bc0*/  VIADD R0, R0, 0xffffff80 ;  /* 0xffffff8000007836 */ /* 0x004fca0000000000 */
[----:B------:R-:W-:-:S04]  /*8bd0*/  SHF.R.S32.HI R3, RZ, 0x1f, R0 ;  /* 0x0000001fff037819 */ /* 0x000fc80000011400 */
[----:B------:R-:W-:-:S04]  /*8be0*/  LEA.HI R20, R3, R0, RZ, 0x3 ;  /* 0x0000000003147211 */ /* 0x000fc800078f18ff */
[----:B------:R-:W-:-:S05]  /*8bf0*/  SHF.R.S32.HI R3, RZ, 0x3, R20 ;  /* 0x00000003ff037819 */ /* 0x000fca0000011414 */
[----:B-1----:R-:W-:-:S04]  /*8c00*/  IMAD R5, R3, 0x40, R2 ;  /* 0x0000004003057824 */ /* 0x002fc800078e0202 */
[----:B------:R-:W-:-:S03]  /*8c10*/  IMAD.WIDE R14, R5, 0x2, R14 ;  /* 0x00000002050e7825 */ /* 0x000fc600078e020e */
[C---:B------:R-:W-:Y:S02]  /*8c20*/  IADD3 R41, P2, R14.reuse, 0x7000, RZ ;  /* 0x000070000e297810 */ /* 0x040fe40007f5e0ff */
[----:B------:R-:W-:Y:S02]  /*8c30*/  IADD3 R33, P0, R14, 0x5000, RZ ;  /* 0x000050000e217810 */ /* 0x000fe40007f1e0ff */
[----:B------:R-:W-:Y:S02]  /*8c40*/  LOP3.LUT R40, R41, 0x380, RZ, 0xc0, !PT ;  /* 0x0000038029287812 */ /* 0x000fe400078ec0ff */
[----:B------:R-:W-:Y:S02]  /*8c50*/  LOP3.LUT R32, R33, 0x380, RZ, 0xc0, !PT ;  /* 0x0000038021207812 */ /* 0x000fe400078ec0ff */
[----:B------:R-:W-:Y:S02]  /*8c60*/  SHF.R.U64 R40, R40, 0x3, RZ ;  /* 0x0000000328287819 */ /* 0x000fe400000012ff */
[----:B------:R-:W-:-:S02]  /*8c70*/  IADD3 R37, P1, R14, 0x6000, RZ ;  /* 0x000060000e257810 */ /* 0x000fc40007f3e0ff */
[----:B------:R-:W-:Y:S01]  /*8c80*/  LOP3.LUT R40, R40, R41, RZ, 0x3c, !PT ;  /* 0x0000002928287212 */ /* 0x000fe200078e3cff */
[--C-:B------:R-:W-:Y:S01]  /*8c90*/  IMAD.X R41, RZ, RZ, R15.reuse, P2 ;  /* 0x000000ffff297224 */ /* 0x100fe200010e060f */
[----:B------:R-:W-:Y:S02]  /*8ca0*/  IADD3 R69, P2, R14, 0xe000, RZ ;  /* 0x0000e0000e457810 */ /* 0x000fe40007f5e0ff */
[----:B------:R-:W-:Y:S02]  /*8cb0*/  SHF.R.U64 R32, R32, 0x3, RZ ;  /* 0x0000000320207819 */ /* 0x000fe400000012ff */
[----:B------:R-:W-:Y:S01]  /*8cc0*/  LOP3.LUT R68, R69, 0x380, RZ, 0xc0, !PT ;  /* 0x0000038045447812 */ /* 0x000fe200078ec0ff */
[----:B------:R-:W-:Y:S01]  /*8cd0*/  UIMAD UR18, UR18, UR12, URZ ;  /* 0x0000000c121272a4 */ /* 0x000fe2000f8e023f */
[----:B------:R-:W-:Y:S01]  /*8ce0*/  LOP3.LUT R36, R37, 0x380, RZ, 0xc0, !PT ;  /* 0x0000038025247812 */ /* 0x000fe200078ec0ff */
[----:B------:R-:W-:Y:S01]  /*8cf0*/  VIADD R87, R2, 0xc0 ;  /* 0x000000c002577836 */ /* 0x000fe20000000000 */
[----:B------:R-:W-:Y:S01]  /*8d00*/  SHF.R.U64 R68, R68, 0x3, RZ ;  /* 0x0000000344447819 */ /* 0x000fe200000012ff */
[----:B------:R-:W-:Y:S01]  /*8d10*/  UIMAD.WIDE.U32 UR10, UR4, UR12, URZ ;  /* 0x0000000c040a72a5 */ /* 0x000fe2000f8e003f */
[----:B------:R-:W-:Y:S01]  /*8d20*/  LOP3.LUT R32, R32, R33, RZ, 0x3c, !PT ;  /* 0x0000002120207212 */ /* 0x000fe200078e3cff */
[--C-:B------:R-:W-:Y:S01]  /*8d30*/  IMAD.X R33, RZ, RZ, R15.reuse, P0 ;  /* 0x000000ffff217224 */ /* 0x100fe200000e060f */
[----:B------:R-:W-:Y:S01]  /*8d40*/  LOP3.LUT R68, R68, R69, RZ, 0x3c, !PT ;  /* 0x0000004544447212 */ /* 0x000fe200078e3cff */
[----:B------:R-:W-:Y:S01]  /*8d50*/  IMAD.X R69, RZ, RZ, R15, P2 ;  /* 0x000000ffff457224 */ /* 0x000fe200010e060f */
[----:B---3--:R-:W-:Y:S01]  /*8d60*/  ISETP.NE.AND P2, PT, R82, 0x1, PT ;  /* 0x000000015200780c */ /* 0x008fe20003f45270 */
[----:B------:R-:W-:Y:S01]  /*8d70*/  VIADD R89, R2, 0x100 ;  /* 0x0000010002597836 */ /* 0x000fe20000000000 */
[----:B------:R-:W-:-:S02]  /*8d80*/  IADD3 R61, P0, R14, 0xc000, RZ ;  /* 0x0000c0000e3d7810 */ /* 0x000fc40007f1e0ff */
[----:B------:R-:W-:Y:S02]  /*8d90*/  IADD3 R9, P3, R14, 0x1000, RZ ;  /* 0x000010000e097810 */ /* 0x000fe40007f7e0ff */
[----:B------:R-:W-:Y:S02]  /*8da0*/  LOP3.LUT R81, R20, 0xfffffff8, RZ, 0xc0, !PT ;  /* 0xfffffff814517812 */ /* 0x000fe400078ec0ff */
[C---:B------:R-:W-:Y:S02]  /*8db0*/  IADD3 R13, P4, R14.reuse, 0x2000, RZ ;  /* 0x000020000e0d7810 */ /* 0x040fe40007f9e0ff */
[C---:B------:R-:W-:Y:S02]  /*8dc0*/  IADD3 R25, P5, R14.reuse, 0x3000, RZ ;  /* 0x000030000e197810 */ /* 0x040fe40007fbe0ff */
[----:B------:R-:W-:Y:S01]  /*8dd0*/  IADD3 R29, P6, R14, 0x4000, RZ ;  /* 0x000040000e1d7810 */ /* 0x000fe20007fde0ff */
[----:B------:R-:W1:Y:S01]  /*8de0*/  @P2 LDC R77, c[0x0][0xbec] ;  /* 0x0002fb00ff4d2b82 */ /* 0x000e620000000800 */
[----:B------:R-:W-:Y:S01]  /*8df0*/  SHF.R.U64 R36, R36, 0x3, RZ ;  /* 0x0000000324247819 */ /* 0x000fe200000012ff */
[----:B------:R-:W-:Y:S01]  /*8e00*/  UIMAD UR18, UR4, UR13, UR18 ;  /* 0x0000000d041272a4 */ /* 0x000fe2000f8e0212 */
[----:B------:R-:W-:Y:S01]  /*8e10*/  LOP3.LUT R60, R61, 0x380, RZ, 0xc0, !PT ;  /* 0x000003803d3c7812 */ /* 0x000fe200078ec0ff */
[----:B------:R-:W-:Y:S01]  /*8e20*/  VIADD R97, R2, 0x140 ;  /* 0x0000014002617836 */ /* 0x000fe20000000000 */
[----:B------:R-:W-:Y:S01]  /*8e30*/  LOP3.LUT R36, R36, R37, RZ, 0x3c, !PT ;  /* 0x0000002524247212 */ /* 0x000fe200078e3cff */
[----:B------:R-:W-:Y:S01]  /*8e40*/  IMAD.X R37, RZ, RZ, R15, P1 ;  /* 0x000000ffff257224 */ /* 0x000fe200008e060f */
[----:B------:R-:W-:Y:S01]  /*8e50*/  IADD3 R65, P1, R14, 0xd000, RZ ;  /* 0x0000d0000e417810 */ /* 0x000fe20007f3e0ff */
[----:B------:R-:W2:Y:S01]  /*8e60*/  @P2 LDC R79, c[0x0][0xbf0] ;  /* 0x0002fc00ff4f2b82 */ /* 0x000ea20000000800 */
[----:B------:R-:W-:Y:S01]  /*8e70*/  SHF.R.U64 R60, R60, 0x3, RZ ;  /* 0x000000033c3c7819 */ /* 0x000fe200000012ff */
[----:B------:R-:W-:Y:S01]  /*8e80*/  VIADD R93, R2, 0x180 ;  /* 0x00000180025d7836 */ /* 0x000fe20000000000 */
[----:B------:R-:W-:Y:S01]  /*8e90*/  LOP3.LUT R8, R9, 0x380, RZ, 0xc0, !PT ;  /* 0x0000038009087812 */ /* 0x000fe200078ec0ff */
[----:B------:R-:W-:Y:S01]  /*8ea0*/  IMAD.IADD R0, R0, 0x1, -R81 ;  /* 0x0000000100007824 */ /* 0x000fe200078e0a51 */
[----:B------:R-:W-:Y:S01]  /*8eb0*/  LOP3.LUT R64, R65, 0x380, RZ, 0xc0, !PT ;  /* 0x0000038041407812 */ /* 0x000fe200078ec0ff */
[----:B------:R-:W5:Y:S01]  /*8ec0*/  LD.E.128 R32, desc[UR50][R32.64] ;  /* 0x0000003220207980 */ /* 0x000f62000c101d00 */
[----:B------:R-:W-:Y:S01]  /*8ed0*/  LOP3.LUT R60, R60, R61, RZ, 0x3c, !PT ;  /* 0x0000003d3c3c7212 */ /* 0x000fe200078e3cff */
[----:B------:R-:W-:Y:S01]  /*8ee0*/  IMAD.X R61, RZ, RZ, R15, P0 ;  /* 0x000000ffff3d7224 */ /* 0x000fe200000e060f */
[----:B------:R-:W-:Y:S01]  /*8ef0*/  ISETP.GE.AND P0, PT, R185, UR14, PT ;  /* 0x0000000eb9007c0c */ /* 0x000fe2000bf06270 */
[----:B------:R-:W5:Y:S01]  /*8f00*/  LD.E.128 R40, desc[UR50][R40.64] ;  /* 0x0000003228287980 */ /* 0x000f62000c101d00 */
[----:B------:R-:W-:Y:S01]  /*8f10*/  SHF.R.U64 R8, R8, 0x3, RZ ;  /* 0x0000000308087819 */ /* 0x000fe200000012ff */
[----:B------:R-:W-:Y:S01]  /*8f20*/  ULDC.64 UR12, c[0x0][0xae8] ;  /* 0x0002ba00000c7ab9 */ /* 0x000fe20000000a00 */
[----:B------:R-:W-:Y:S01]  /*8f30*/  SHF.R.U64 R64, R64, 0x3, RZ ;  /* 0x0000000340407819 */ /* 0x000fe200000012ff */
[----:B------:R-:W-:Y:S01]  /*8f40*/  IMAD.U32 R81, RZ, RZ, UR43 ;  /* 0x0000002bff517e24 */ /* 0x000fe2000f8e00ff */
[----:B------:R-:W-:Y:S01]  /*8f50*/  SEL R76, RZ, 0xffffffff, P0 ;  /* 0xffffffffff4c7807 */ /* 0x000fe20000000000 */
[----:B------:R-:W-:Y:S01]  /*8f60*/  IMAD R0, R0, 0x20, R3 ;  /* 0x0000002000007824 */ /* 0x000fe200078e0203 */
[----:B------:R-:W-:Y:S01]  /*8f70*/  LOP3.LUT R8, R8, R9, RZ, 0x3c, !PT ;  /* 0x0000000908087212 */ /* 0x000fe200078e3cff */
[--C-:B------:R-:W-:Y:S01]  /*8f80*/  IMAD.X R9, RZ, RZ, R15.reuse, P3 ;  /* 0x000000ffff097224 */ /* 0x100fe200018e060f */
[----:B------:R-:W-:Y:S01]  /*8f90*/  ISETP.GE.AND P0, PT, R184, UR14, PT ;  /* 0x0000000eb8007c0c */ /* 0x000fe2000bf06270 */
[----:B------:R-:W5:Y:S01]  /*8fa0*/  LD.E.128 R68, desc[UR50][R68.64] ;  /* 0x0000003244447980 */ /* 0x000f62000c101d00 */
[----:B------:R-:W-:Y:S01]  /*8fb0*/  LOP3.LUT R64, R64, R65, RZ, 0x3c, !PT ;  /* 0x0000004140407212 */ /* 0x000fe200078e3cff */
[----:B------:R-:W-:Y:S01]  /*8fc0*/  IMAD.X R65, RZ, RZ, R15, P1 ;  /* 0x000000ffff417224 */ /* 0x000fe200008e060f */
[----:B------:R-:W-:Y:S01]  /*8fd0*/  IADD3 R45, P3, R14, 0x8000, RZ ;  /* 0x000080000e2d7810 */ /* 0x000fe20007f7e0ff */
[----:B------:R-:W-:Y:S01]  /*8fe0*/  IMAD.SHL.U32 R76, R76, 0x2, RZ ;  /* 0x000000024c4c7824 */ /* 0x000fe200078e00ff */
[----:B------:R-:W-:-:S02]  /*8ff0*/  ISETP.GE.AND P1, PT, R2, UR14, PT ;  /* 0x0000000e02007c0c */ /* 0x000fc4000bf26270 */
[----:B------:R-:W-:Y:S02]  /*9000*/  LOP3.LUT R12, R13, 0x380, RZ, 0xc0, !PT ;  /* 0x000003800d0c7812 */ /* 0x000fe400078ec0ff */
[----:B------:R-:W-:Y:S02]  /*9010*/  LOP3.LUT R24, R25, 0x380, RZ, 0xc0, !PT ;  /* 0x0000038019187812 */ /* 0x000fe400078ec0ff */
[----:B------:R-:W-:Y:S01]  /*9020*/  LOP3.LUT R28, R29, 0x380, RZ, 0xc0, !PT ;  /* 0x000003801d1c7812 */ /* 0x000fe200078ec0ff */
[----:B------:R-:W-:Y:S01]  /*9030*/  UIADD3 UR11, UR11, UR18, URZ ;  /* 0x000000120b0b7290 */ /* 0x000fe2000fffe03f */
[----:B------:R-:W-:Y:S01]  /*9040*/  SEL R20, RZ, 0xffffffff, P0 ;  /* 0xffffffffff147807 */ /* 0x000fe20000000000 */
[----:B------:R-:W-:Y:S01]  /*9050*/  IMAD R80, R81, 0x40, R0 ;  /* 0x0000004051507824 */ /* 0x000fe200078e0200 */
[----:B------:R-:W-:Y:S01]  /*9060*/  ISETP.GE.AND P0, PT, R87, UR14, PT ;  /* 0x0000000e57007c0c */ /* 0x000fe2000bf06270 */
[----:B------:R-:W-:Y:S01]  /*9070*/  USHF.R.S32.HI UR4, URZ, 0x1f, UR9 ;  /* 0x0000001f3f047899 */ /* 0x000fe20008011409 */
[----:B------:R-:W-:Y:S01]  /*9080*/  LOP3.LUT R44, R45, 0x380, RZ, 0xc0, !PT ;  /* 0x000003802d2c7812 */ /* 0x000fe200078ec0ff */
[----:B------:R-:W5:Y:S01]  /*9090*/  LD.E.128 R8, desc[UR50][R8.64] ;  /* 0x0000003208087980 */ /* 0x000f62000c101d00 */
[----:B------:R-:W-:Y:S01]  /*90a0*/  SEL R21, RZ, 0x1, P1 ;  /* 0x00000001ff157807 */ /* 0x000fe20000800000 */
[----:B------:R-:W-:Y:S01]  /*90b0*/  IMAD.SHL.U32 R20, R20, 0x4, RZ ;  /* 0x0000000414147824 */ /* 0x000fe200078e00ff */
[----:B------:R-:W-:Y:S01]  /*90c0*/  SHF.R.U64 R12, R12, 0x3, RZ ;  /* 0x000000030c0c7819 */ /* 0x000fe200000012ff */
[----:B------:R-:W5:Y:S01]  /*90d0*/  LD.E.128 R36, desc[UR50][R36.64] ;  /* 0x0000003224247980 */ /* 0x000f62000c101d00 */
[----:B------:R-:W-:-:S02]  /*90e0*/  SHF.R.U64 R24, R24, 0x3, RZ ;  /* 0x0000000318187819 */ /* 0x000fc400000012ff */
[----:B------:R-:W-:Y:S01]  /*90f0*/  SHF.R.U64 R28, R28, 0x3, RZ ;  /* 0x000000031c1c7819 */ /* 0x000fe200000012ff */
[----:B------:R-:W5:Y:S01]  /*9100*/  LD.E.128 R60, desc[UR50][R60.64] ;  /* 0x000000323c3c7980 */ /* 0x000f62000c101d00 */
[----:B------:R-:W-:Y:S02]  /*9110*/  SEL R0, RZ, 0xffffffff, P0 ;  /* 0xffffffffff007807 */ /* 0x000fe40000000000 */
[----:B------:R-:W-:Y:S01]  /*9120*/  SHF.R.U64 R44, R44, 0x3, RZ ;  /* 0x000000032c2c7819 */ /* 0x000fe200000012ff */
[----:B------:R-:W-:Y:S01]  /*9130*/  UIMAD.WIDE.U32 UR10, UR42, UR12, UR10 ;  /* 0x0000000c2a0a72a5 */ /* 0x000fe2000f8e000a */
[----:B------:R-:W-:Y:S01]  /*9140*/  LOP3.LUT R21, R76, 0x2, R21, 0xe2, !PT ;  /* 0x000000024c157812 */ /* 0x000fe200078ee215 */
[----:B------:R-:W5:Y:S01]  /*9150*/  LD.E.128 R64, desc[UR50][R64.64] ;  /* 0x0000003240407980 */ /* 0x000f62000c101d00 */
[----:B------:R-:W-:Y:S01]  /*9160*/  ISETP.GE.AND P0, PT, R89, UR14, PT ;  /* 0x0000000e59007c0c */ /* 0x000fe2000bf06270 */
[----:B------:R-:W-:Y:S01]  /*9170*/  IMAD.SHL.U32 R76, R0, 0x8, RZ ;  /* 0x00000008004c7824 */ /* 0x000fe200078e00ff */
        /* <DEDUP_REMOVED lines=8> */
[----:B------:R-:W-:Y:S01]  /*9200*/  IADD3 R49, P4, R14, 0x9000, RZ ;  /* 0x000090000e317810 */ /* 0x000fe20007f9e0ff */
[----:B-1----:R-:W-:Y:S01]  /*9210*/  @P2 IMAD.HI.U32 R0, R80, R77, RZ ;  /* 0x0000004d50002227 */ /* 0x002fe200078e00ff */
[C---:B------:R-:W-:Y:S01]  /*9220*/  IADD3 R53, P5, R14.reuse, 0xa000, RZ ;  /* 0x0000a0000e357810 */ /* 0x040fe20007fbe0ff */
[----:B------:R-:W-:Y:S01]  /*9230*/  UIMAD UR11, UR42, UR13, UR11 ;  /* 0x0000000d2a0b72a4 */ /* 0x000fe2000f8e020b */
[----:B------:R-:W-:Y:S01]  /*9240*/  IADD3 R57, P6, R14, 0xb000, RZ ;  /* 0x0000b0000e397810 */ /* 0x000fe20007fde0ff */
[----:B------:R-:W5:Y:S01]  /*9250*/  LD.E.128 R24, desc[UR50][R24.64] ;  /* 0x0000003218187980 */ /* 0x000f62000c101d00 */
[----:B------:R-:W-:Y:S01]  /*9260*/  LOP3.LUT R21, R20, 0x4, R21, 0xe2, !PT ;  /* 0x0000000414157812 */ /* 0x000fe200078ee215 */
[----:B------:R-:W-:Y:S01]  /*9270*/  ULDC.64 UR12, c[0x0][0xaf0] ;  /* 0x0002bc00000c7ab9 */ /* 0x000fe20000000a00 */
[----:B------:R-:W-:Y:S01]  /*9280*/  IADD3 R7, P3, R14, 0xf000, RZ ;  /* 0x0000f0000e077810 */ /* 0x000fe20007f7e0ff */
[----:B------:R-:W5:Y:S01]  /*9290*/  LD.E.128 R28, desc[UR50][R28.64] ;  /* 0x000000321c1c7980 */ /* 0x000f62000c101d00 */
[----:B------:R-:W-:Y:S01]  /*92a0*/  SEL R20, RZ, 0xffffffff, P0 ;  /* 0xffffffffff147807 */ /* 0x000fe20000000000 */
[----:B------:R-:W-:Y:S01]  /*92b0*/  UIMAD UR4, UR4, UR12, URZ ;  /* 0x0000000c040472a4 */ /* 0x000fe2000f8e023f */
[----:B------:R-:W-:Y:S01]  /*92c0*/  LOP3.LUT R48, R49, 0x380, RZ, 0xc0, !PT ;  /* 0x0000038031307812 */ /* 0x000fe200078ec0ff */
[----:B------:R-:W-:Y:S01]  /*92d0*/  IMAD.MOV.U32 R77, RZ, RZ, R80 ;  /* 0x000000ffff4d7224 */ /* 0x000fe200078e0050 */
[----:B------:R-:W-:Y:S01]  /*92e0*/  LOP3.LUT R52, R53, 0x380, RZ, 0xc0, !PT ;  /* 0x0000038035347812 */ /* 0x000fe200078ec0ff */
[----:B------:R-:W5:Y:S01]  /*92f0*/  LD.E.128 R44, desc[UR50][R44.64] ;  /* 0x000000322c2c7980 */ /* 0x000f62000c101d00 */
[----:B------:R-:W-:-:S02]  /*9300*/  LOP3.LUT R56, R57, 0x380, RZ, 0xc0, !PT ;  /* 0x0000038039387812 */ /* 0x000fc400078ec0ff */
[----:B------:R-:W-:Y:S01]  /*9310*/  LOP3.LUT R5, R14, 0x380, RZ, 0xc0, !PT ;  /* 0x000003800e057812 */ /* 0x000fe200078ec0ff */
[----:B------:R-:W-:Y:S01]  /*9320*/  UIMAD.WIDE.U32 UR10, UR9, UR12, UR10 ;  /* 0x0000000c090a72a5 */ /* 0x000fe2000f8e000a */
[----:B------:R-:W-:Y:S01]  /*9330*/  LOP3.LUT R6, R7, 0x380, RZ, 0xc0, !PT ;  /* 0x0000038007067812 */ /* 0x000fe200078ec0ff */
[----:B------:R-:W-:Y:S01]  /*9340*/  IMAD.X R73, RZ, RZ, R15, P3 ;  /* 0x000000ffff497224 */ /* 0x000fe200018e060f */
[----:B--2---:R-:W-:Y:S01]  /*9350*/  @P2 SHF.R.U32.HI R77, RZ, R79, R0 ;  /* 0x0000004fff4d2219 */ /* 0x004fe20000011600 */
[----:B------:R-:W-:Y:S01]  /*9360*/  IMAD.SHL.U32 R79, R20, 0x10, RZ ;  /* 0x00000010144f7824 */ /* 0x000fe200078e00ff */
[----:B------:R-:W-:Y:S01]  /*9370*/  LOP3.LUT R76, R76, 0x8, R21, 0xe2, !PT ;  /* 0x000000084c4c7812 */ /* 0x000fe200078ee215 */
[----:B------:R-:W-:Y:S01]  /*9380*/  UIMAD UR4, UR9, UR13, UR4 ;  /* 0x0000000d090472a4 */ /* 0x000fe2000f8e0204 */
[----:B------:R-:W-:Y:S02]  /*9390*/  SHF.R.U64 R48, R48, 0x3, RZ ;  /* 0x0000000330307819 */ /* 0x000fe400000012ff */
[----:B------:R-:W-:-:S02]  /*93a0*/  SHF.R.U64 R52, R52, 0x3, RZ ;  /* 0x0000000334347819 */ /* 0x000fc400000012ff */
[----:B------:R-:W-:Y:S02]  /*93b0*/  SHF.R.U64 R56, R56, 0x3, RZ ;  /* 0x0000000338387819 */ /* 0x000fe400000012ff */
[----:B------:R-:W-:Y:S02]  /*93c0*/  SHF.R.U64 R5, R5, 0x3, RZ ;  /* 0x0000000305057819 */ /* 0x000fe400000012ff */
[----:B------:R-:W-:Y:S01]  /*93d0*/  SHF.R.U64 R6, R6, 0x3, RZ ;  /* 0x0000000306067819 */ /* 0x000fe200000012ff */
[----:B------:R-:W-:Y:S01]  /*93e0*/  UIADD3 UR4, UR11, UR4, URZ ;  /* 0x000000040b047290 */ /* 0x000fe2000fffe03f */
[----:B------:R-:W-:Y:S01]  /*93f0*/  LOP3.LUT R76, R79, 0x10, R76, 0xe2, !PT ;  /* 0x000000104f4c7812 */ /* 0x000fe200078ee24c */
[----:B------:R-:W-:Y:S01]  /*9400*/  IMAD.MOV R79, RZ, RZ, -R77 ;  /* 0x000000ffff4f7224 */ /* 0x000fe200078e0a4d */
[----:B------:R-:W-:Y:S02]  /*9410*/  ISETP.GE.AND P0, PT, R97, UR14, PT ;  /* 0x0000000e61007c0c */ /* 0x000fe4000bf06270 */
[----:B------:R-:W-:Y:S01]  /*9420*/  LOP3.LUT R48, R48, R49, RZ, 0x3c, !PT ;  /* 0x0000003130307212 */ /* 0x000fe200078e3cff */
[--C-:B------:R-:W-:Y:S01]  /*9430*/  IMAD.X R49, RZ, RZ, R15.reuse, P4 ;  /* 0x000000ffff317224 */ /* 0x100fe200020e060f */
[----:B------:R-:W-:Y:S01]  /*9440*/  LOP3.LUT R52, R52, R53, RZ, 0x3c, !PT ;  /* 0x0000003534347212 */ /* 0x000fe200078e3cff */
[--C-:B------:R-:W-:Y:S01]  /*9450*/  IMAD.X R53, RZ, RZ, R15.reuse, P5 ;  /* 0x000000ffff357224 */ /* 0x100fe200028e060f */
[----:B------:R-:W-:Y:S01]  /*9460*/  LOP3.LUT R56, R56, R57, RZ, 0x3c, !PT ;  /* 0x0000003938387212 */ /* 0x000fe200078e3cff */
[--C-:B------:R-:W-:Y:S01]  /*9470*/  IMAD.X R57, RZ, RZ, R15.reuse, P6 ;  /* 0x000000ffff397224 */ /* 0x100fe200030e060f */
[----:B------:R-:W-:Y:S01]  /*9480*/  LOP3.LUT R4, R5, R14, RZ, 0x3c, !PT ;  /* 0x0000000e05047212 */ /* 0x000fe200078e3cff */
[----:B------:R-:W-:Y:S01]  /*9490*/  IMAD.MOV.U32 R5, RZ, RZ, R15 ;  /* 0x000000ffff057224 */ /* 0x000fe200078e000f */
[----:B------:R-:W-:-:S02]  /*94a0*/  LOP3.LUT R72, R6, R7, RZ, 0x3c, !PT ;  /* 0x0000000706487212 */ /* 0x000fc400078e3cff */
[----:B------:R-:W-:Y:S01]  /*94b0*/  SHF.R.S32.HI R78, RZ, 0x1f, R77 ;  /* 0x0000001fff4e7819 */ /* 0x000fe2000001144d */
[----:B------:R-:W-:Y:S01]  /*94c0*/  IMAD.U32 R20, RZ, RZ, UR10 ;  /* 0x0000000aff147e24 */ /* 0x000fe2000f8e00ff */
[----:B------:R-:W-:Y:S01]  /*94d0*/  SEL R0, RZ, 0xffffffff, P0 ;  /* 0xffffffffff007807 */ /* 0x000fe20000000000 */
[----:B------:R-:W-:Y:S01]  /*94e0*/  IMAD.U32 R21, RZ, RZ, UR11 ;  /* 0x0000000bff157e24 */ /* 0x000fe2000f8e00ff */
[----:B------:R-:W-:Y:S01]  /*94f0*/  ULDC.64 UR10, c[0x0][0xae0] ;  /* 0x0002b800000a7ab9 */ /* 0x000fe20000000a00 */
[----:B------:R-:W-:Y:S01]  /*9500*/  IMAD R79, R82, R79, R80 ;  /* 0x0000004f524f7224 */ /* 0x000fe200078e0250 */
[----:B------:R-:W5:Y:S01]  /*9510*/  LD.E.128 R4, desc[UR50][R4.64] ;  /* 0x0000003204047980 */ /* 0x000f62000c101d00 */
[----:B------:R-:W-:Y:S02]  /*9520*/  IMAD.U32 R21, RZ, RZ, UR4 ;  /* 0x00000004ff157e24 */ /* 0x000fe4000f8e00ff */
[----:B------:R-:W-:Y:S01]  /*9530*/  IMAD R78, R78, UR10, RZ ;  /* 0x0000000a4e4e7c24 */ /* 0x000fe2000f8e02ff */
[----:B------:R-:W5:Y:S01]  /*9540*/  LD.E.128 R12, desc[UR50][R12.64] ;  /* 0x000000320c0c7980 */ /* 0x000f62000c101d00 */
[----:B------:R-:W-:Y:S01]  /*9550*/  IMAD.SHL.U32 R83, R0, 0x20, RZ ;  /* 0x0000002000537824 */ /* 0x000fe200078e00ff */
[----:B------:R-:W-:-:S02]  /*9560*/  ISETP.GE.AND P0, PT, R93, UR14, PT ;  /* 0x0000000e5d007c0c */ /* 0x000fc4000bf06270 */
[----:B------:R-:W5:Y:S01]  /*9570*/  LD.E.128 R48, desc[UR50][R48.64] ;  /* 0x0000003230307980 */ /* 0x000f62000c101d00 */
[----:B------:R-:W-:-:S03]  /*9580*/  SHF.R.S32.HI R0, RZ, 0x1f, R79 ;  /* 0x0000001fff007819 */ /* 0x000fc6000001144f */
[----:B------:R-:W5:Y:S01]  /*9590*/  LD.E.128 R52, desc[UR50][R52.64] ;  /* 0x0000003234347980 */ /* 0x000f62000c101d00 */
[----:B------:R-:W-:-:S03]  /*95a0*/  IMAD.WIDE.U32 R20, R77, UR10, R20 ;  /* 0x0000000a4d147c25 */ /* 0x000fc6000f8e0014 */
[----:B------:R-:W5:Y:S01]  /*95b0*/  LD.E.128 R56, desc[UR50][R56.64] ;  /* 0x0000003238387980 */ /* 0x000f62000c101d00 */
[----:B------:R-:W-:Y:S01]  /*95c0*/  IMAD R81, R77, UR11, R78 ;  /* 0x0000000b4d517c24 */ /* 0x000fe2000f8e024e */
[----:B------:R-:W-:Y:S02]  /*95d0*/  ULDC.64 UR10, c[0x0][0xad8] ;  /* 0x0002b600000a7ab9 */ /* 0x000fe40000000a00 */
[----:B------:R-:W5:Y:S01]  /*95e0*/  LD.E.128 R72, desc[UR50][R72.64] ;  /* 0x0000003248487980 */ /* 0x000f62000c101d00 */
[----:B------:R-:W-:Y:S01]  /*95f0*/  VIADD R95, R2, 0x1c0 ;  /* 0x000001c0025f7836 */ /* 0x000fe20000000000 */
[----:B------:R-:W-:Y:S01]  /*9600*/  @!PT LDS RZ, [RZ] ;  /* 0x00000000fffff984 */ /* 0x000fe20000000800 */
[----:B------:R-:W-:Y:S01]  /*9610*/  @!PT LDS RZ, [RZ] ;  /* 0x00000000fffff984 */ /* 0x000fe20000000800 */
[----:B------:R-:W-:Y:S01]  /*9620*/  @!PT LDS RZ, [RZ] ;  /* 0x00000000fffff984 */ /* 0x000fe20000000800 */
[----:B------:R-:W-:Y:S01]  /*9630*/  @!PT LDS RZ, [RZ] ;  /* 0x00000000fffff984 */ /* 0x000fe20000000800 */
[----:B------:R1:W-:Y:S06]  /*9640*/  MEMBAR.ALL.CTA ;  /* 0x0000000000007992 */ /* 0x0003ec0000008000 */
[----:B-1----:R-:W1:Y:S01]  /*9650*/  FENCE.VIEW.ASYNC.S ;  /* 0x00000000000073c6 */ /* 0x002e620000000000 */
[----:B------:R-:W-:Y:S01]  /*9660*/  IMAD.U32 R90, RZ, RZ, UR43 ;  /* 0x0000002bff5a7e24 */ /* 0x000fe2000f8e00ff */
[----:B------:R-:W-:Y:S01]  /*9670*/  LOP3.LUT R76, R83, 0x20, R76, 0xe2, !PT ;  /* 0x00000020534c7812 */ /* 0x000fe200078ee24c */
[----:B------:R-:W-:Y:S01]  /*9680*/  IMAD.IADD R21, R21, 0x1, R81 ;  /* 0x0000000115157824 */ /* 0x000fe200078e0251 */
[----:B------:R-:W-:Y:S01]  /*9690*/  SEL R77, RZ, 0x40, P0 ;  /* 0x00000040ff4d7807 */ /* 0x000fe20000000000 */
[----:B------:R-:W-:Y:S01]  /*96a0*/  IMAD R78, R0, UR10, RZ ;  /* 0x0000000a004e7c24 */ /* 0x000fe2000f8e02ff */
[----:B------:R-:W-:Y:S01]  /*96b0*/  ISETP.GE.AND P0, PT, R95, UR14, PT ;  /* 0x0000000e5f007c0c */ /* 0x000fe2000bf06270 */
[----:B------:R-:W-:-:S02]  /*96c0*/  IMAD R90, R90, 0x40, R3 ;  /* 0x000000405a5a7824 */ /* 0x000fc400078e0203 */
[----:B------:R-:W-:Y:S01]  /*96d0*/  IMAD R91, R82, UR8, RZ ;  /* 0x00000008525b7c24 */ /* 0x000fe2000f8e02ff */
[----:B------:R-:W-:Y:S01]  /*96e0*/  LOP3.LUT R0, R76, R77, RZ, 0xfc, !PT ;  /* 0x0000004d4c007212 */ /* 0x000fe200078efcff */
[C---:B------:R-:W-:Y:S01]  /*96f0*/  IMAD R77, R79.reuse, UR11, R78 ;  /* 0x0000000b4f4d7c24 */ /* 0x040fe2000f8e024e */
[----:B------:R-:W-:Y:S01]  /*9700*/  UIADD3 UR4, UR39, 0x28c20, URZ ;  /* 0x00028c2027047890 */ /* 0x000fe2000fffe03f */
[----:B------:R-:W-:Y:S01]  /*9710*/  IMAD.WIDE.U32 R20, R79, UR10, R20 ;  /* 0x0000000a4f147c25 */ /* 0x000fe2000f8e0014 */
[----:B------:R-:W-:Y:S01]  /*9720*/  SEL R3, RZ, 0x80, P0 ;  /* 0x00000080ff037807 */ /* 0x000fe20000000000 */
[----:B------:R-:W-:Y:S01]  /*9730*/  ULDC.64 UR10, c[0x0][0xa80] ;  /* 0x0002a000000a7ab9 */ /* 0x000fe20000000a00 */
[----:B------:R-:W-:Y:S01]  /*9740*/  ISETP.GE.AND P0, PT, R90, R91, PT ;  /* 0x0000005b5a00720c */ /* 0x000fe20003f06270 */
[----:B------:R-:W-:Y:S01]  /*9750*/  IMAD.IADD R21, R21, 0x1, R77 ;  /* 0x0000000115157824 */ /* 0x000fe200078e024d */
[----:B------:R-:W-:Y:S01]  /*9760*/  UPRMT UR4, URZ, 0x654, UR4 ;  /* 0x000006543f047896 */ /* 0x000fe20008000004 */
[----:B------:R-:W-:-:S04]  /*9770*/  LEA R86, P1, R20, UR10, 0x1 ;  /* 0x0000000a14567c11 */ /* 0x000fc8000f8208ff */
[----:B------:R-:W-:Y:S01]  /*9780*/  LEA.HI.X R88, R20, UR11, R21, 0x1, P1 ;  /* 0x0000000b14587c11 */ /* 0x000fe200088f0c15 */
[----:B------:R-:W-:Y:S01]  /*9790*/  BSSY B1, `(.L_x_3596) ;  /* 0x000002c000017945 */ /* 0x000fe20003800000 */
[----:B-1----:R1:W2:Y:S02]  /*97a0*/  SHFL.IDX PT, R20, R86, RZ, 0x181f ;  /* 0x00181fff56147589 */ /* 0x0022a400000e0000 */
[----:B------:R-:W-:Y:S02]  /*97b0*/  SYNCS.ARRIVE.TRANS64.RED.A1T0 RZ, [UR4], RZ ;  /* 0x000000ffffff79a7 */ /* 0x000fe40008100404 */
[----:B------:R1:W3:Y:S01]  /*97c0*/  SHFL.IDX PT, R21, R88, RZ, 0x181f ;  /* 0x00181fff58157589 */ /* 0x0002e200000e0000 */
[----:B------:R-:W-:Y:S02]  /*97d0*/  LOP3.LUT R3, R0, R3, RZ, 0xfc, !PT ;  /* 0x0000000300037212 */ /* 0x000fe400078efcff */
[----:B0-----:R-:W-:Y:S01]  /*97e0*/  SHF.R.S32.HI R152, RZ, 0x1f, R185 ;  /* 0x0000001fff987819 */ /* 0x001fe200000114b9 */
[----:B------:R-:W-:Y:S06]  /*97f0*/  @P0 BRA `(.L_x_3597) ;  /* 0x0000000000940947 */ /* 0x000fec0003800000 */
[----:B------:R-:W-:Y:S02]  /*9800*/  ISETP.GE.AND P1, PT, R185, UR14, PT ;  /* 0x0000000eb9007c0c */ /* 0x000fe4000bf26270 */
[----:B------:R-:W-:Y:S02]  /*9810*/  ISETP.GE.AND P0, PT, R2, UR14, PT ;  /* 0x0000000e02007c0c */ /* 0x000fe4000bf06270 */
[----:B------:R-:W-:Y:S02]  /*9820*/  ISETP.GE.AND P4, PT, R184, UR14, PT ;  /* 0x0000000eb8007c0c */ /* 0x000fe4000bf86270 */
[----:B------:R-:W-:Y:S02]  /*9830*/  ISETP.GE.AND P3, PT, R87, UR14, PT ;  /* 0x0000000e57007c0c */ /* 0x000fe4000bf66270 */
[----:B------:R-:W-:Y:S02]  /*9840*/  SHF.R.S32.HI R81, RZ, 0x1f, R184 ;  /* 0x0000001fff517819 */ /* 0x000fe400000114b8 */
[----:B------:R-:W-:-:S02]  /*9850*/  SHF.R.S32.HI R83, RZ, 0x1f, R87 ;  /* 0x0000001fff537819 */ /* 0x000fc40000011457 */
[----:B------:R-:W-:Y:S02]  /*9860*/  SHF.R.S32.HI R85, RZ, 0x1f, R89 ;  /* 0x0000001fff557819 */ /* 0x000fe40000011459 */
[CC--:B--2---:R-:W-:Y:S01]  /*9870*/  @!P1 LEA R76, P2, R185.reuse, R20.reuse, 0x1 ;  /* 0x00000014b94c9211 */ /* 0x0c4fe200078408ff */
[----:B---3--:R-:W-:Y:S02]  /*9880*/  @!P0 IMAD.WIDE R78, R2, 0x2, R20 ;  /* 0x00000002024e8825 */ /* 0x008fe400078e0214 */
[----:B------:R-:W-:Y:S02]  /*9890*/  @!P4 LEA R80, P5, R184, R20, 0x1 ;  /* 0x00000014b850c211 */ /* 0x000fe400078a08ff */
[----:B------:R-:W-:Y:S01]  /*98a0*/  @!P1 LEA.HI.X R77, R185, R21, R152, 0x1, P2 ;  /* 0x00000015b94d9211 */ /* 0x000fe200010f0c98 */
[----:B-----5:R0:W-:Y:S01]  /*98b0*/  @!P0 ST.E.128 desc[UR50][R78.64], R4 ;  /* 0x000000044e008985 */ /* 0x0201e2000c101d32 */
[----:B------:R-:W-:Y:S02]  /*98c0*/  ISETP.GE.AND P2, PT, R89, UR14, PT ;  /* 0x0000000e59007c0c */ /* 0x000fe4000bf46270 */
[----:B------:R-:W-:Y:S01]  /*98d0*/  LOP3.LUT P0, RZ, R0, 0x40, RZ, 0xc0, !PT ;  /* 0x0000004000ff7812 */ /* 0x000fe2000780c0ff */
[----:B------:R2:W-:Y:S01]  /*98e0*/  @!P1 ST.E.128 desc[UR50][R76.64], R12 ;  /* 0x0000000c4c009985 */ /* 0x0005e2000c101d32 */
[----:B------:R-:W-:-:S02]  /*98f0*/  ISETP.GE.AND P1, PT, R97, UR14, PT ;  /* 0x0000000e61007c0c */ /* 0x000fc4000bf26270 */
[CC--:B------:R-:W-:Y:S02]  /*9900*/  @!P3 LEA R82, P6, R87.reuse, R20.reuse, 0x1 ;  /* 0x000000145752b211 */ /* 0x0c0fe400078c08ff */
[-C--:B------:R-:W-:Y:S02]  /*9910*/  @!P4 LEA.HI.X R81, R184, R21.reuse, R81, 0x1, P5 ;  /* 0x00000015b851c211 */ /* 0x080fe400028f0c51 */
[-C--:B------:R-:W-:Y:S02]  /*9920*/  @!P3 LEA.HI.X R83, R87, R21.reuse, R83, 0x1, P6 ;  /* 0x000000155753b211 */ /* 0x080fe400030f0c53 */
[----:B------:R-:W-:Y:S01]  /*9930*/  LOP3.LUT P6, RZ, R3, 0x80, RZ, 0xc0, !PT ;  /* 0x0000008003ff7812 */ /* 0x000fe200078cc0ff */
[----:B------:R4:W-:Y:S01]  /*9940*/  @!P4 ST.E.128 desc[UR50][R80.64], R28 ;  /* 0x0000001c5000c985 */ /* 0x0009e2000c101d32 */
[C---:B------:R-:W-:Y:S02]  /*9950*/  @!P2 LEA R84, P5, R89.reuse, R20, 0x1 ;  /* 0x000000145954a211 */ /* 0x040fe400078a08ff */
[----:B0-----:R-:W-:Y:S01]  /*9960*/  SHF.R.S32.HI R5, RZ, 0x1f, R97 ;  /* 0x0000001fff057819 */ /* 0x001fe20000011461 */
[----:B------:R4:W-:Y:S01]  /*9970*/  @!P3 ST.E.128 desc[UR50][R82.64], R36 ;  /* 0x000000245200b985 */ /* 0x0009e2000c101d32 */
[----:B------:R-:W-:-:S02]  /*9980*/  @!P2 LEA.HI.X R85, R89, R21, R85, 0x1, P5 ;  /* 0x000000155955a211 */ /* 0x000fc400028f0c55 */
[CC--:B------:R-:W-:Y:S02]  /*9990*/  @!P1 LEA R4, P5, R97.reuse, R20.reuse, 0x1 ;  /* 0x0000001461049211 */ /* 0x0c0fe400078a08ff */
[----:B------:R-:W-:Y:S01]  /*99a0*/  SHF.R.S32.HI R7, RZ, 0x1f, R93 ;  /* 0x0000001fff077819 */ /* 0x000fe2000001145d */
[----:B------:R4:W-:Y:S01]  /*99b0*/  @!P2 ST.E.128 desc[UR50][R84.64], R44 ;  /* 0x0000002c5400a985 */ /* 0x0009e2000c101d32 */
[-C--:B------:R-:W-:Y:S02]  /*99c0*/  @!P1 LEA.HI.X R5, R97, R21.reuse, R5, 0x1, P5 ;  /* 0x0000001561059211 */ /* 0x080fe400028f0c05 */
[C---:B------:R-:W-:Y:S02]  /*99d0*/  @P0 LEA R6, P5, R93.reuse, R20, 0x1 ;  /* 0x000000145d060211 */ /* 0x040fe400078a08ff */
[----:B--2---:R-:W-:Y:S01]  /*99e0*/  SHF.R.S32.HI R13, RZ, 0x1f, R95 ;  /* 0x0000001fff0d7819 */ /* 0x004fe2000001145f */
[----:B------:R4:W-:Y:S01]  /*99f0*/  @!P1 ST.E.128 desc[UR50][R4.64], R52 ;  /* 0x0000003404009985 */ /* 0x0009e2000c101d32 */
[----:B------:R-:W-:-:S02]  /*9a00*/  @P0 LEA.HI.X R7, R93, R21, R7, 0x1, P5 ;  /* 0x000000155d070211 */ /* 0x000fc400028f0c07 */
[----:B------:R-:W-:-:S03]  /*9a10*/  @P6 LEA R12, P5, R95, R20, 0x1 ;  /* 0x000000145f0c6211 */ /* 0x000fc600078a08ff */
[----:B------:R4:W-:Y:S01]  /*9a20*/  @P0 ST.E.128 desc[UR50][R6.64], R60 ;  /* 0x0000003c06000985 */ /* 0x0009e2000c101d32 */
[----:B------:R-:W-:-:S05]  /*9a30*/  @P6 LEA.HI.X R13, R95, R21, R13, 0x1, P5 ;  /* 0x000000155f0d6211 */ /* 0x000fca00028f0c0d */
[----:B------:R4:W-:Y:S04]  /*9a40*/  @P6 ST.E.128 desc[UR50][R12.64], R68 ;  /* 0x000000440c006985 */ /* 0x0009e8000c101d32 */
.L_x_3597:
[----:B------:R-:W-:Y:S05]  /*9a50*/  BSYNC B1 ;  /* 0x0000000000017941 */ /* 0x000fea0003800000 */
.L_x_3596:
[----:B----45:R-:W-:Y:S01]  /*9a60*/  VIADD R6, R90, 0x20 ;  /* 0x000000205a067836 */ /* 0x030fe20000000000 */
[----:B------:R0:W4:Y:S04]  /*9a70*/  SHFL.IDX PT, R5, R88, 0x1, 0x181f ;  /* 0x00381f0058057f89 */ /* 0x00012800000e0000 */
[----:B------:R-:W-:Y:S01]  /*9a80*/  ISETP.GE.AND P0, PT, R6, R91, PT ;  /* 0x0000005b0600720c */ /* 0x000fe20003f06270 */
[----:B------:R0:W0:-:S12]  /*9a90*/  SHFL.IDX PT, R4, R86, 0x1, 0x181f ;  /* 0x00381f0056047f89 */ /* 0x00001800000e0000 */
[----:B------:R-:W-:Y:S05]  /*9aa0*/  @P0 BRA `(.L_x_3598) ;  /* 0x0000002800280947 */ /* 0x000fea0003800000 */
[----:B------:R-:W-:Y:S02]  /*9ab0*/  ISETP.GE.AND P0, PT, R2, UR14, PT ;  /* 0x0000000e02007c0c */ /* 0x000fe4000bf06270 */
[----:B------:R-:W-:Y:S02]  /*9ac0*/  ISETP.GE.AND P4, PT, R185, UR14, PT ;  /* 0x0000000eb9007c0c */ /* 0x000fe4000bf86270 */
[----:B------:R-:W-:Y:S02]  /*9ad0*/  ISETP.GE.AND P3, PT, R184, UR14, PT ;  /* 0x0000000eb8007c0c */ /* 0x000fe4000bf66270 */
[----:B------:R-:W-:Y:S02]  /*9ae0*/  ISETP.GE.AND P2, PT, R87, UR14, PT ;  /* 0x0000000e57007c0c */ /* 0x000fe4000bf46270 */
[----:B------:R-:W-:Y:S02]  /*9af0*/  ISETP.GE.AND P1, PT, R89, UR14, PT ;  /* 0x0000000e59007c0c */ /* 0x000fe4000bf26270 */
[----:B------:R-:W-:-:S02]  /*9b00*/  SHF.R.S32.HI R15, RZ, 0x1f, R184 ;  /* 0x0000001fff0f7819 */ /* 0x000fc400000114b8 */
[----:B---3--:R-:W-:Y:S01]  /*9b10*/  SHF.R.S32.HI R21, RZ, 0x1f, R87 ;  /* 0x0000001fff157819 */ /* 0x008fe20000011457 */
[----:B0---4-:R-:W-:Y:S02]  /*9b20*/  @!P0 IMAD.WIDE R6, R2, 0x2, R4 ;  /* 0x0000000202068825 */ /* 0x011fe400078e0204 */
[-C--:B------:R-:W-:Y:S02]  /*9b30*/  @!P4 LEA R12, P5, R185, R4.reuse, 0x1 ;  /* 0x00000004b90cc211 */ /* 0x080fe400078a08ff */
[-C--:B------:R-:W-:Y:S01]  /*9b40*/  @!P3 LEA R14, P6, R184, R4.reuse, 0x1 ;  /* 0x00000004b80eb211 */ /* 0x080fe200078c08ff */
[----:B------:R0:W-:Y:S01]  /*9b50*/  @!P0 ST.E.128 desc[UR50][R6.64], R8 ;  /* 0x0000000806008985 */ /* 0x0001e2000c101d32 */
[----:B------:R-:W-:Y:S02]  /*9b60*/  ISETP.GE.AND P0, PT, R97, UR14, PT ;  /* 0x0000000e61007c0c */ /* 0x000fe4000bf06270 */
[----:B------:R-:W-:Y:S02]  /*9b70*/  @!P4 LEA.HI.X R13, R185, R5, R152, 0x1, P5 ;  /* 0x00000005b90dc211 */ /* 0x000fe400028f0c98 */
[----:B--2---:R-:W-:-:S02]  /*9b80*/  @!P2 LEA R20, P5, R87, R4, 0x1 ;  /* 0x000000045714a211 */ /* 0x004fc400078a08ff */
[-C--:B------:R-:W-:Y:S01]  /*9b90*/  @!P3 LEA.HI.X R15, R184, R5.reuse, R15, 0x1, P6 ;  /* 0x00000005b80fb211 */ /* 0x080fe200030f0c0f */
[----:B------:R2:W-:Y:S01]  /*9ba0*/  @!P4 ST.E.128 desc[UR50][R12.64], R24 ;  /* 0x000000180c00c985 */ /* 0x0005e2000c101d32 */
[----:B------:R-:W-:Y:S02]  /*9bb0*/  LOP3.LUT P6, RZ, R0, 0x40, RZ, 0xc0, !PT ;  /* 0x0000004000ff7812 */ /* 0x000fe400078cc0ff */
[----:B------:R-:W-:Y:S01]  /*9bc0*/  @!P2 LEA.HI.X R21, R87, R5, R21, 0x1, P5 ;  /* 0x000000055715a211 */ /* 0x000fe200028f0c15 */
[----:B------:R2:W-:Y:S01]  /*9bd0*/  @!P3 ST.E.128 desc[UR50][R14.64], R32 ;  /* 0x000000200e00b985 */ /* 0x0005e2000c101d32 */
[----:B------:R-:W-:-:S03]  /*9be0*/  SHF.R.S32.HI R0, RZ, 0x1f, R89 ;  /* 0x0000001fff007819 */ /* 0x000fc60000011459 */
[----:B------:R2:W-:Y:S01]  /*9bf0*/  @!P2 ST.E.128 desc[UR50][R20.64], R40 ;  /* 0x000000281400a985 */ /* 0x0005e2000c101d32 */
[----:B0-----:R-:W-:-:S04]  /*9c00*/  @!P1 LEA R6, P5, R89, R4, 0x1 ;  /* 0x0000000459069211 */ /* 0x001fc800078a08ff */
[-C--:B------:R-:W-:Y:S02]  /*9c10*/  @!P1 LEA.HI.X R7, R89, R5.reuse, R0, 0x1, P5 ;  /* 0x0000000559079211 */ /* 0x080fe400028f0c00 */
[----:B------:R-:W-:Y:S02]  /*9c20*/  SHF.R.S32.HI R0, RZ, 0x1f, R97 ;  /* 0x0000001fff007819 */ /* 0x000fe40000011461 */
[C---:B------:R-:W-:Y:S01]  /*9c30*/  @!P0 LEA R8, P5, R97.reuse, R4, 0x1 ;  /* 0x0000000461088211 */ /* 0x040fe200078a08ff */
[----:B------:R2:W-:Y:S03]  /*9c40*/  @!P1 ST.E.128 desc[UR50][R6.64], R48 ;  /* 0x0000003006009985 */ /* 0x0005e6000c101d32 */
[----:B------:R-:W-:Y:S02]  /*9c50*/  @!P0 LEA.HI.X R9, R97, R5, R0, 0x1, P5 ;  /* 0x0000000561098211 */ /* 0x000fe400028f0c00 */
[----:B------:R-:W-:-:S02]  /*9c60*/  SHF.R.S32.HI R0, RZ, 0x1f, R93 ;  /* 0x0000001fff007819 */ /* 0x000fc4000001145d */
[----:B------:R-:W-:Y:S01]  /*9c70*/  @P6 LEA R10, P5, R93, R4, 0x1 ;  /* 0x000000045d0a6211 */ /* 0x000fe200078a08ff */
[----:B------:R2:W-:Y:S01]  /*9c80*/  @!P0 ST.E.128 desc[UR50][R8.64], R56 ;  /* 0x0000003808008985 */ /* 0x0005e2000c101d32 */
[----:B------:R-:W-:Y:S02]  /*9c90*/  LOP3.LUT P0, RZ, R3, 0x80, RZ, 0xc0, !PT ;  /* 0x0000008003ff7812 */ /* 0x000fe4000780c0ff */
[----:B------:R-:W-:-:S05]  /*9ca0*/  @P6 LEA.HI.X R11, R93, R5, R0, 0x1, P5 ;  /* 0x000000055d0b6211 */ /* 0x000fca00028f0c00 */
[----:B------:R2:W-:Y:S06]  /*9cb0*/  @P6 ST.E.128 desc[UR50][R10.64], R64 ;  /* 0x000000400a006985 */ /* 0x0005ec000c101d32 */
[----:B------:R-:W-:Y:S05]  /*9cc0*/  @!P0 BRA `(.L_x_3598) ;  /* 0x0000002400a08947 */ /* 0x000fea0003800000 */
[----:B------:R-:W-:Y:S02]  /*9cd0*/  LEA R4, P0, R95, R4, 0x1 ;  /* 0x000000045f047211 */ /* 0x000fe400078008ff */
[----:B------:R-:W-:-:S04]  /*9ce0*/  SHF.R.S32.HI R0, RZ, 0x1f, R95 ;  /* 0x0000001fff007819 */ /* 0x000fc8000001145f */
[----:B------:R-:W-:-:S05]  /*9cf0*/  LEA.HI.X R5, R95, R5, R0, 0x1, P0 ;  /* 0x000000055f057211 */ /* 0x000fca00000f0c00 */
[----:B------:R0:W-:Y:S01]  /*9d00*/  ST.E.128 desc[UR50][R4.64], R72 ;  /* 0x0000004804007985 */ /* 0x0001e2000c101d32 */
[----:B------:R-:W-:Y:S05]  /*9d10*/  BRA `(.L_x_3598) ;  /* 0x00000024008c7947 */ /* 0x000fea0003800000 */
.L_x_3595:
[----:B------:R-:W2:Y:S01]  /*9d20*/  LDL R0, [R1+0x30] ;  /* 0x0000300001007983 */ /* 0x000ea20000100800 */
[----:B------:R-:W-:Y:S01]  /*9d30*/  ULDC.64 UR12, c[0x0][0xb08] ;  /* 0x0002c200000c7ab9 */ /* 0x000fe20000000a00 */
[----:B------:R-:W-:Y:S01]  /*9d40*/  ULDC UR14, c[0x0][0xbe8] ;  /* 0x0002fa00000e7ab9 */ /* 0x000fe20000000800 */
[----:B------:R-:W-:Y:S01]  /*9d50*/  UIMAD UR18, UR18, UR12, URZ ;  /* 0x0000000c121272a4 */ /* 0x000fe2000f8e023f */
[----:B------:R-:W-:Y:S01]  /*9d60*/  IMAD.U32 R9, RZ, RZ, UR43 ;  /* 0x0000002bff097e24 */ /* 0x000fe2000f8e00ff */
[----:B------:R-:W-:Y:S01]  /*9d70*/  UIMAD.WIDE.U32 UR10, UR4, UR12, URZ ;  /* 0x0000000c040a72a5 */ /* 0x000fe2000f8e003f */
[----:B------:R-:W-:Y:S01]  /*9d80*/  BSSY B1, `(.L_x_3599) ;  /* 0x00000d0000017945 */ /* 0x000fe20003800000 */
[----:B------:R-:W-:Y:S01]  /*9d90*/  UIMAD UR18, UR4, UR13, UR18 ;  /* 0x0000000d041272a4 */ /* 0x000fe2000f8e0212 */
[----:B------:R-:W-:Y:S01]  /*9da0*/  SHF.R.S32.HI R21, RZ, 0x1f, R197 ;  /* 0x0000001fff157819 */ /* 0x000fe200000114c5 */
[----:B------:R-:W-:Y:S01]  /*9db0*/  UISETP.NE.AND UP0, UPT, UR14, 0x1, UPT ;  /* 0x000000010e00788c */ /* 0x000fe2000bf05270 */
[----:B0-----:R-:W-:Y:S01]  /*9dc0*/  SHF.R.S32.HI R152, RZ, 0x1f, R198 ;  /* 0x0000001fff987819 */ /* 0x001fe200000114c6 */
[----:B------:R-:W-:Y:S01]  /*9dd0*/  UIADD3 UR11, UR11, UR18, URZ ;  /* 0x000000120b0b7290 */ /* 0x000fe2000fffe03f */
[----:B------:R-:W-:Y:S01]  /*9de0*/  SHF.R.S32.HI R153, RZ, 0x1f, R199 ;  /* 0x0000001fff997819 */ /* 0x000fe200000114c7 */
[----:B------:R-:W-:Y:S01]  /*9df0*/  ULDC.64 UR12, c[0x0][0xb38] ;  /* 0x0002ce00000c7ab9 */ /* 0x000fe20000000a00 */
[----:B------:R-:W-:Y:S01]  /*9e00*/  USHF.R.S32.HI UR4, URZ, 0x1f, UR9 ;  /* 0x0000001f3f047899 */ /* 0x000fe20008011409 */
[----:B------:R-:W-:Y:S01]  /*9e10*/  PLOP3.LUT P0, PT, PT, PT, UP0, 0x80, 0x0 ;  /* 0x000000000000781c */ /* 0x000fe20003f0f008 */
[----:B------:R-:W-:Y:S01]  /*9e20*/  UIMAD.WIDE.U32 UR10, UR42, UR12, UR10 ;  /* 0x0000000c2a0a72a5 */ /* 0x000fe2000f8e000a */
[----:B------:R-:W-:Y:S01]  /*9e30*/  SHF.R.S32.HI R154, RZ, 0x1f, R200 ;  /* 0x0000001fff9a7819 */ /* 0x000fe200000114c8 */
[----:B------:R-:W-:Y:S01]  /*9e40*/  UIMAD UR8, UR8, UR14, URZ ;  /* 0x0000000e080872a4 */ /* 0x000fe2000f8e023f */
[----:B------:R-:W-:Y:S01]  /*9e50*/  SHF.R.S32.HI R155, RZ, 0x1f, R201 ;  /* 0x0000001fff9b7819 */ /* 0x000fe200000114c9 */
[----:B------:R-:W-:Y:S01]  /*9e60*/  UIMAD UR11, UR42, UR13, UR11 ;  /* 0x0000000d2a0b72a4 */ /* 0x000fe2000f8e020b */
[----:B------:R-:W-:-:S02]  /*9e70*/  SHF.R.S32.HI R156, RZ, 0x1f, R202 ;  /* 0x0000001fff9c7819 */ /* 0x000fc400000114ca */
[----:B------:R-:W-:Y:S01]  /*9e80*/  ULDC.64 UR12, c[0x0][0xb40] ;  /* 0x0002d000000c7ab9 */ /* 0x000fe20000000a00 */
[----:B------:R-:W-:Y:S01]  /*9e90*/  SHF.R.S32.HI R157, RZ, 0x1f, R203 ;  /* 0x0000001fff9d7819 */ /* 0x000fe200000114cb */
[----:B------:R-:W-:Y:S01]  /*9ea0*/  UIMAD UR4, UR4, UR12, URZ ;  /* 0x0000000c040472a4 */ /* 0x000fe2000f8e023f */
[----:B------:R-:W-:Y:S01]  /*9eb0*/  SHF.R.S32.HI R158, RZ, 0x1f, R204 ;  /* 0x0000001fff9e7819 */ /* 0x000fe200000114cc */
[----:B------:R-:W-:Y:S01]  /*9ec0*/  UIMAD.WIDE.U32 UR10, UR9, UR12, UR10 ;  /* 0x0000000c090a72a5 */ /* 0x000fe2000f8e000a */
[----:B------:R-:W-:Y:S01]  /*9ed0*/  SHF.R.S32.HI R159, RZ, 0x1f, R205 ;  /* 0x0000001fff9f7819 */ /* 0x000fe200000114cd */
[----:B------:R-:W-:Y:S01]  /*9ee0*/  UIMAD UR4, UR9, UR13, UR4 ;  /* 0x0000000d090472a4 */ /* 0x000fe2000f8e0204 */
[----:B------:R-:W-:Y:S02]  /*9ef0*/  SHF.R.S32.HI R160, RZ, 0x1f, R206 ;  /* 0x0000001fffa07819 */ /* 0x000fe400000114ce */
[----:B------:R-:W-:Y:S01]  /*9f00*/  @UP0 ULDC UR9, c[0x0][0xbec] ;  /* 0x0002fb0000090ab9 */ /* 0x000fe20000000800 */
[----:B------:R-:W-:Y:S01]  /*9f10*/  UIADD3 UR11, UR11, UR4, URZ ;  /* 0x000000040b0b7290 */ /* 0x000fe2000fffe03f */
[----:B------:R-:W-:Y:S01]  /*9f20*/  SHF.R.S32.HI R161, RZ, 0x1f, R207 ;  /* 0x0000001fffa17819 */ /* 0x000fe200000114cf */
[----:B------:R-:W-:Y:S01]  /*9f30*/  ULDC.64 UR12, c[0x0][0xb48] ;  /* 0x0002d200000c7ab9 */ /* 0x000fe20000000a00 */
[----:B------:R-:W-:Y:S01]  /*9f40*/  @UP0 ULDC UR4, c[0x0][0xbf0] ;  /* 0x0002fc0000040ab9 */ /* 0x000fe20000000800 */
[----:B------:R-:W-:Y:S01]  /*9f50*/  UIMAD.WIDE.U32 UR10, UR44, UR12, UR10 ;  /* 0x0000000c2c0a72a5 */ /* 0x000fe2000f8e000a */
[----:B------:R-:W-:-:S02]  /*9f60*/  SHF.R.S32.HI R162, RZ, 0x1f, R208 ;  /* 0x0000001fffa27819 */ /* 0x000fc400000114d0 */
[----:B------:R-:W-:Y:S01]  /*9f70*/  SHF.R.S32.HI R163, RZ, 0x1f, R209 ;  /* 0x0000001fffa37819 */ /* 0x000fe200000114d1 */
[----:B------:R-:W-:Y:S01]  /*9f80*/  UIMAD UR44, UR44, UR13, UR11 ;  /* 0x0000000d2c2c72a4 */ /* 0x000fe2000f8e020b */
[----:B------:R-:W-:Y:S01]  /*9f90*/  SHF.R.S32.HI R164, RZ, 0x1f, R210 ;  /* 0x0000001fffa47819 */ /* 0x000fe200000114d2 */
[----:B-1----:R-:W-:Y:S01]  /*9fa0*/  IMAD.U32 R6, RZ, RZ, UR10 ;  /* 0x0000000aff067e24 */ /* 0x002fe2000f8e00ff */
[----:B------:R-:W-:Y:S01]  /*9fb0*/  ULDC.64 UR12, c[0x0][0xb30] ;  /* 0x0002cc00000c7ab9 */ /* 0x000fe20000000a00 */
[----:B------:R-:W-:Y:S01]  /*9fc0*/  IMAD.U32 R7, RZ, RZ, UR11 ;  /* 0x0000000bff077e24 */ /* 0x000fe2000f8e00ff */
[----:B------:R-:W-:Y:S01]  /*9fd0*/  ULDC.64 UR10, c[0x0][0xb28] ;  /* 0x0002ca00000a7ab9 */ /* 0x000fe20000000a00 */
[----:B------:R-:W-:Y:S01]  /*9fe0*/  IMAD.U32 R5, RZ, RZ, UR44 ;  /* 0x0000002cff057e24 */ /* 0x000fe2000f8e00ff */
[----:B------:R-:W-:Y:S02]  /*9ff0*/  SHF.R.S32.HI R165, RZ, 0x1f, R211 ;  /* 0x0000001fffa57819 */ /* 0x000fe400000114d3 */
[----:B------:R-:W-:-:S02]  /*a000*/  SHF.R.S32.HI R166, RZ, 0x1f, R212 ;  /* 0x0000001fffa67819 */ /* 0x000fc400000114d4 */
[----:B------:R-:W-:Y:S02]  /*a010*/  SHF.R.S32.HI R167, RZ, 0x1f, R213 ;  /* 0x0000001fffa77819 */ /* 0x000fe400000114d5 */
[----:B------:R-:W-:Y:S02]  /*a020*/  SHF.R.S32.HI R168, RZ, 0x1f, R214 ;  /* 0x0000001fffa87819 */ /* 0x000fe400000114d6 */
[----:B------:R-:W-:Y:S02]  /*a030*/  SHF.R.S32.HI R169, RZ, 0x1f, R215 ;  /* 0x0000001fffa97819 */ /* 0x000fe400000114d7 */
[----:B------:R-:W-:Y:S02]  /*a040*/  SHF.R.S32.HI R170, RZ, 0x1f, R216 ;  /* 0x0000001fffaa7819 */ /* 0x000fe400000114d8 */
[----:B------:R-:W-:Y:S02]  /*a050*/  SHF.R.S32.HI R171, RZ, 0x1f, R217 ;  /* 0x0000001fffab7819 */ /* 0x000fe400000114d9 */
[----:B------:R-:W-:-:S02]  /*a060*/  SHF.R.S32.HI R14, RZ, 0x1f, R218 ;  /* 0x0000001fff0e7819 */ /* 0x000fc400000114da */
[----:B------:R-:W-:Y:S02]  /*a070*/  SHF.R.S32.HI R15, RZ, 0x1f, R219 ;  /* 0x0000001fff0f7819 */ /* 0x000fe400000114db */
[----:B------:R-:W-:Y:S02]  /*a080*/  SHF.R.S32.HI R172, RZ, 0x1f, R220 ;  /* 0x0000001fffac7819 */ /* 0x000fe400000114dc */
[----:B------:R-:W-:Y:S01]  /*a090*/  SHF.R.S32.HI R173, RZ, 0x1f, R17 ;  /* 0x0000001fffad7819 */ /* 0x000fe20000011411 */
[----:B--2---:R-:W-:-:S04]  /*a0a0*/  IMAD R9, R9, 0x40, R0 ;  /* 0x0000004009097824 */ /* 0x004fc800078e0200 */
[----:B------:R-:W-:-:S04]  /*a0b0*/  @P0 IMAD.HI.U32 R0, R9, UR9, RZ ;  /* 0x0000000909000c27 */ /* 0x000fc8000f8e00ff */
[----:B------:R-:W-:Y:S01]  /*a0c0*/  IMAD.MOV.U32 R3, RZ, RZ, R9 ;  /* 0x000000ffff037224 */ /* 0x000fe200078e0009 */
[----:B------:R-:W-:Y:S01]  /*a0d0*/  @P0 SHF.R.U32.HI R3, RZ, UR4, R0 ;  /* 0x00000004ff030c19 */ /* 0x000fe20008011600 */
[----:B------:R-:W-:-:S03]  /*a0e0*/  UIADD3 UR4, UR39, 0x28c20, URZ ;  /* 0x00028c2027047890 */ /* 0x000fc6000fffe03f */
[--C-:B------:R-:W-:Y:S01]  /*a0f0*/  SHF.R.S32.HI R0, RZ, 0x1f, R3.reuse ;  /* 0x0000001fff007819 */ /* 0x100fe20000011403 */
[----:B------:R-:W-:Y:S01]  /*a100*/  IMAD.MOV R4, RZ, RZ, -R3 ;  /* 0x000000ffff047224 */ /* 0x000fe200078e0a03 */
[----:B------:R-:W-:-:S03]  /*a110*/  UPRMT UR4, URZ, 0x654, UR4 ;  /* 0x000006543f047896 */ /* 0x000fc60008000004 */
[----:B------:R-:W-:Y:S02]  /*a120*/  IMAD R0, R0, UR12, RZ ;  /* 0x0000000c00007c24 */ /* 0x000fe4000f8e02ff */
[----:B------:R-:W-:Y:S02]  /*a130*/  IMAD R7, R4, UR14, R9 ;  /* 0x0000000e04077c24 */ /* 0x000fe4000f8e0209 */
[----:B------:R-:W-:Y:S02]  /*a140*/  IMAD.MOV.U32 R4, RZ, RZ, R6 ;  /* 0x000000ffff047224 */ /* 0x000fe400078e0006 */
[C---:B------:R-:W-:Y:S01]  /*a150*/  IMAD R9, R3.reuse, UR13, R0 ;  /* 0x0000000d03097c24 */ /* 0x040fe2000f8e0200 */
[----:B------:R-:W-:Y:S01]  /*a160*/  SHF.R.S32.HI R0, RZ, 0x1f, R7 ;  /* 0x0000001fff007819 */ /* 0x000fe20000011407 */
[----:B------:R-:W-:Y:S01]  /*a170*/  IMAD.WIDE.U32 R4, R3, UR12, R4 ;  /* 0x0000000c03047c25 */ /* 0x000fe2000f8e0004 */
[----:B------:R-:W-:Y:S03]  /*a180*/  SYNCS.ARRIVE.TRANS64.RED.A1T0 RZ, [UR4], RZ ;  /* 0x000000ffffff79a7 */ /* 0x000fe60008100404 */
[----:B------:R-:W-:-:S02]  /*a190*/  IMAD.IADD R5, R5, 0x1, R9 ;  /* 0x0000000105057824 */ /* 0x000fc400078e0209 */
[----:B------:R-:W-:Y:S02]  /*a1a0*/  IMAD R0, R0, UR10, RZ ;  /* 0x0000000a00007c24 */ /* 0x000fe4000f8e02ff */
[----:B------:R-:W-:Y:S02]  /*a1b0*/  IMAD.U32 R9, RZ, RZ, UR43 ;  /* 0x0000002bff097e24 */ /* 0x000fe4000f8e00ff */
[----:B------:R-:W-:Y:S02]  /*a1c0*/  IMAD R3, R7, UR11, R0 ;  /* 0x0000000b07037c24 */ /* 0x000fe4000f8e0200 */
[----:B------:R-:W-:Y:S02]  /*a1d0*/  IMAD R0, R9, 0x40, R16 ;  /* 0x0000004009007824 */ /* 0x000fe400078e0210 */
[----:B------:R-:W-:Y:S01]  /*a1e0*/  IMAD.WIDE.U32 R4, R7, UR10, R4 ;  /* 0x0000000a07047c25 */ /* 0x000fe2000f8e0004 */
[----:B------:R-:W-:Y:S02]  /*a1f0*/  ULDC.64 UR10, c[0x0][0xb00] ;  /* 0x0002c000000a7ab9 */ /* 0x000fe40000000a00 */
[----:B------:R-:W-:Y:S01]  /*a200*/  ISETP.GE.AND P0, PT, R0, UR8, PT ;  /* 0x0000000800007c0c */ /* 0x000fe2000bf06270 */
[----:B------:R-:W-:Y:S01]  /*a210*/  IMAD.IADD R5, R5, 0x1, R3 ;  /* 0x0000000105057824 */ /* 0x000fe200078e0203 */
[----:B------:R-:W-:-:S04]  /*a220*/  LEA R3, P1, R4, UR10, 0x2 ;  /* 0x0000000a04037c11 */ /* 0x000fc8000f8210ff */
[----:B------:R-:W-:Y:S01]  /*a230*/  LEA.HI.X R10, R4, UR11, R5, 0x2, P1 ;  /* 0x0000000b040a7c11 */ /* 0x000fe200088f1405 */
[----:B------:R0:W1:Y:S04]  /*a240*/  SHFL.IDX PT, R12, R3, RZ, 0x1c1f ;  /* 0x001c1fff030c7589 */ /* 0x00006800000e0000 */
[----:B------:R0:W2:Y:S02]  /*a250*/  SHFL.IDX PT, R11, R10, RZ, 0x1c1f ;  /* 0x001c1fff0a0b7589 */ /* 0x0000a400000e0000 */
[----:B------:R-:W-:Y:S05]  /*a260*/  @P0 BRA `(.L_x_3600) ;  /* 0x0000000800040947 */ /* 0x000fea0003800000 */
[----:B------:R-:W-:Y:S02]  /*a270*/  ULDC UR4, c[0x0][0xac8] ;  /* 0x0002b20000047ab9 */ /* 0x000fe40000000800 */
[----:B------:R-:W-:Y:S02]  /*a280*/  ISETP.GE.AND P2, PT, R17, UR4, PT ;  /* 0x0000000411007c0c */ /* 0x000fe4000bf46270 */
[----:B------:R-:W-:Y:S02]  /*a290*/  ISETP.GE.AND P1, PT, R220, UR4, PT ;  /* 0x00000004dc007c0c */ /* 0x000fe4000bf26270 */
[----:B------:R-:W-:Y:S02]  /*a2a0*/  ISETP.GE.AND P0, PT, R219, UR4, PT ;  /* 0x00000004db007c0c */ /* 0x000fe4000bf06270 */
[----:B------:R-:W-:-:S07]  /*a2b0*/  ISETP.GE.AND P4, PT, R217, UR4, PT ;  /* 0x00000004d9007c0c */ /* 0x000fce000bf86270 */
[----:B-1----:R-:W-:-:S04]  /*a2c0*/  @!P2 LEA R4, P3, R17, R12, 0x2 ;  /* 0x0000000c1104a211 */ /* 0x002fc800078610ff */
[-C--:B--2---:R-:W-:Y:S02]  /*a2d0*/  @!P2 LEA.HI.X R5, R17, R11.reuse, R173, 0x2, P3 ;  /* 0x0000000b1105a211 */ /* 0x084fe400018f14ad */
[----:B------:R-:W-:Y:S02]  /*a2e0*/  ISETP.GE.AND P3, PT, R218, UR4, PT ;  /* 0x00000004da007c0c */ /* 0x000fe4000bf66270 */
[CC--:B------:R-:W-:Y:S01]  /*a2f0*/  @!P0 LEA R6, P5, R219.reuse, R12.reuse, 0x2 ;  /* 0x0000000cdb068211 */ /* 0x0c0fe200078a10ff */
[----:B------:R1:W-:Y:S03]  /*a300*/  @!P2 ST.E.64 desc[UR50][R4.64], R24 ;  /* 0x000000180400a985 */ /* 0x0003e6000c101b32 */
[----:B------:R-:W-:Y:S02]  /*a310*/  @!P0 LEA.HI.X R7, R219, R11, R15, 0x2, P5 ;  /* 0x0000000bdb078211 */ /* 0x000fe400028f140f */
[----:B-1----:R-:W-:-:S04]  /*a320*/  @!P1 LEA R4, P2, R220, R12, 0x2 ;  /* 0x0000000cdc049211 */ /* 0x002fc800078410ff */
[----:B------:R-:W-:Y:S02]  /*a330*/  @!P1 LEA.HI.X R5, R220, R11, R172, 0x2, P2 ;  /* 0x0000000bdc059211 */ /* 0x000fe400010f14ac */
[----:B------:R-:W-:-:S03]  /*a340*/  ISETP.GE.AND P2, PT, R214, UR4, PT ;  /* 0x00000004d6007c0c */ /* 0x000fc6000bf46270 */
[----:B------:R1:W-:Y:S01]  /*a350*/  @!P1 ST.E.64 desc[UR50][R4.64], R28 ;  /* 0x0000001c04009985 */ /* 0x0003e2000c101b32 */
[----:B------:R-:W-:-:S03]  /*a360*/  ISETP.GE.AND P1, PT, R215, UR4, PT ;  /* 0x00000004d7007c0c */ /* 0x000fc6000bf26270 */
[----:B------:R2:W-:Y:S01]  /*a370*/  @!P0 ST.E.64 desc[UR50][R6.64], R32 ;  /* 0x0000002006008985 */ /* 0x0005e2000c101b32 */
[----:B------:R-:W-:Y:S02]  /*a380*/  ISETP.GE.AND P0, PT, R216, UR4, PT ;  /* 0x00000004d8007c0c */ /* 0x000fe4000bf06270 */
[CC--:B-1----:R-:W-:Y:S02]  /*a390*/  @!P3 LEA R4, P5, R218.reuse, R12.reuse, 0x2 ;  /* 0x0000000cda04b211 */ /* 0x0c2fe400078a10ff */
[CC--:B--2---:R-:W-:Y:S02]  /*a3a0*/  @!P4 LEA R6, P6, R217.reuse, R12.reuse, 0x2 ;  /* 0x0000000cd906c211 */ /* 0x0c4fe400078c10ff */
[-C--:B------:R-:W-:Y:S02]  /*a3b0*/  @!P3 LEA.HI.X R5, R218, R11.reuse, R14, 0x2, P5 ;  /* 0x0000000bda05b211 */ /* 0x080fe400028f140e */
[----:B------:R-:W-:Y:S02]  /*a3c0*/  @!P4 LEA.HI.X R7, R217, R11, R171, 0x2, P6 ;  /* 0x0000000bd907c211 */ /* 0x000fe400030f14ab */
[----:B------:R-:W-:Y:S01]  /*a3d0*/  @!P2 LEA R8, P6, R214, R12, 0x2 ;  /* 0x0000000cd608a211 */ /* 0x000fe200078c10ff */
[----:B------:R1:W-:Y:S01]  /*a3e0*/  @!P3 ST.E.64 desc[UR50][R4.64], R36 ;  /* 0x000000240400b985 */ /* 0x0003e2000c101b32 */
[----:B------:R-:W-:-:S02]  /*a3f0*/  ISETP.GE.AND P3, PT, R213, UR4, PT ;  /* 0x00000004d5007c0c */ /* 0x000fc4000bf66270 */
[-C--:B------:R-:W-:Y:S01]  /*a400*/  @!P2 LEA.HI.X R9, R214, R11.reuse, R168, 0x2, P6 ;  /* 0x0000000bd609a211 */ /* 0x080fe200030f14a8 */
[----:B------:R2:W-:Y:S01]  /*a410*/  @!P4 ST.E.64 desc[UR50][R6.64], R40 ;  /* 0x000000280600c985 */ /* 0x0005e2000c101b32 */
[CC--:B-1----:R-:W-:Y:S02]  /*a420*/  @!P0 LEA R4, P4, R216.reuse, R12.reuse, 0x2 ;  /* 0x0000000cd8048211 */ /* 0x0c2fe400078810ff */
[C---:B--2---:R-:W-:Y:S02]  /*a430*/  @!P1 LEA R6, P5, R215.reuse, R12, 0x2 ;  /* 0x0000000cd7069211 */ /* 0x044fe400078a10ff */
[-C--:B------:R-:W-:Y:S02]  /*a440*/  @!P0 LEA.HI.X R5, R216, R11.reuse, R170, 0x2, P4 ;  /* 0x0000000bd8058211 */ /* 0x080fe400020f14aa */
[----:B------:R-:W-:Y:S02]  /*a450*/  ISETP.GE.AND P4, PT, R212, UR4, PT ;  /* 0x00000004d4007c0c */ /* 0x000fe4000bf86270 */
[----:B------:R-:W-:Y:S01]  /*a460*/  @!P1 LEA.HI.X R7, R215, R11, R169, 0x2, P5 ;  /* 0x0000000bd7079211 */ /* 0x000fe200028f14a9 */
[----:B------:R1:W-:Y:S01]  /*a470*/  @!P0 ST.E.64 desc[UR50][R4.64], R44 ;  /* 0x0000002c04008985 */ /* 0x0003e2000c101b32 */
[----:B------:R-:W-:-:S02]  /*a480*/  ISETP.GE.AND P5, PT, R211, UR4, PT ;  /* 0x00000004d3007c0c */ /* 0x000fc4000bfa6270 */
[----:B------:R-:W-:Y:S01]  /*a490*/  ISETP.GE.AND P0, PT, R210, UR4, PT ;  /* 0x00000004d2007c0c */ /* 0x000fe2000bf06270 */
[----:B------:R2:W-:Y:S01]  /*a4a0*/  @!P1 ST.E.64 desc[UR50][R6.64], R48 ;  /* 0x0000003006009985 */ /* 0x0005e2000c101b32 */
[----:B------:R-:W-:-:S03]  /*a4b0*/  ISETP.GE.AND P1, PT, R209, UR4, PT ;  /* 0x00000004d1007c0c */ /* 0x000fc6000bf26270 */
[----:B------:R3:W-:Y:S01]  /*a4c0*/  @!P2 ST.E.64 desc[UR50][R8.64], R52 ;  /* 0x000000340800a985 */ /* 0x0007e2000c101b32 */
[CC--:B-1----:R-:W-:Y:S02]  /*a4d0*/  @!P3 LEA R4, P6, R213.reuse, R12.reuse, 0x2 ;  /* 0x0000000cd504b211 */ /* 0x0c2fe400078c10ff */
[CC--:B--2---:R-:W-:Y:S02]  /*a4e0*/  @!P4 LEA R6, P2, R212.reuse, R12.reuse, 0x2 ;  /* 0x0000000cd406c211 */ /* 0x0c4fe400078410ff */
[-C--:B------:R-:W-:Y:S02]  /*a4f0*/  @!P3 LEA.HI.X R5, R213, R11.reuse, R167, 0x2, P6 ;  /* 0x0000000bd505b211 */ /* 0x080fe400030f14a7 */
[----:B---3--:R-:W-:Y:S02]  /*a500*/  @!P5 LEA R8, P6, R211, R12, 0x2 ;  /* 0x0000000cd308d211 */ /* 0x008fe400078c10ff */
[----:B------:R-:W-:Y:S01]  /*a510*/  @!P4 LEA.HI.X R7, R212, R11, R166, 0x2, P2 ;  /* 0x0000000bd407c211 */ /* 0x000fe200010f14a6 */
[----:B------:R1:W-:Y:S01]  /*a520*/  @!P3 ST.E.64 desc[UR50][R4.64], R56 ;  /* 0x000000380400b985 */ /* 0x0003e2000c101b32 */
[----:B------:R-:W-:-:S02]  /*a530*/  ISETP.GE.AND P2, PT, R208, UR4, PT ;  /* 0x00000004d0007c0c */ /* 0x000fc4000bf46270 */
[-C--:B------:R-:W-:Y:S01]  /*a540*/  @!P5 LEA.HI.X R9, R211, R11.reuse, R165, 0x2, P6 ;  /* 0x0000000bd309d211 */ /* 0x080fe200030f14a5 */
[----:B------:R2:W-:Y:S01]  /*a550*/  @!P4 ST.E.64 desc[UR50][R6.64], R60 ;  /* 0x0000003c0600c985 */ /* 0x0005e2000c101b32 */
[----:B------:R-:W-:Y:S02]  /*a560*/  ISETP.GE.AND P3, PT, R207, UR4, PT ;  /* 0x00000004cf007c0c */ /* 0x000fe4000bf66270 */
[----:B------:R-:W-:Y:S01]  /*a570*/  ISETP.GE.AND P4, PT, R206, UR4, PT ;  /* 0x00000004ce007c0c */ /* 0x000fe2000bf86270 */
[----:B------:R3:W-:Y:S01]  /*a580*/  @!P5 ST.E.64 desc[UR50][R8.64], R64 ;  /* 0x000000400800d985 */ /* 0x0007e2000c101b32 */
[CC--:B-1----:R-:W-:Y:S02]  /*a590*/  @!P0 LEA R4, P6, R210.reuse, R12.reuse, 0x2 ;  /* 0x0000000cd2048211 */ /* 0x0c2fe400078c10ff */
[----:B--2---:R-:W-:Y:S02]  /*a5a0*/  @!P1 LEA R6, P5, R209, R12, 0x2 ;  /* 0x0000000cd1069211 */ /* 0x004fe400078a10ff */
[----:B------:R-:W-:-:S02]  /*a5b0*/  @!P0 LEA.HI.X R5, R210, R11, R164, 0x2, P6 ;  /* 0x0000000bd2058211 */ /* 0x000fc400030f14a4 */
[----:B------:R-:W-:Y:S02]  /*a5c0*/  @!P1 LEA.HI.X R7, R209, R11, R163, 0x2, P5 ;  /* 0x0000000bd1079211 */ /* 0x000fe400028f14a3 */
[----:B------:R-:W-:Y:S01]  /*a5d0*/  ISETP.GE.AND P5, PT, R205, UR4, PT ;  /* 0x00000004cd007c0c */ /* 0x000fe2000bfa6270 */
[----:B------:R1:W-:Y:S01]  /*a5e0*/  @!P0 ST.E.64 desc[UR50][R4.64], R68 ;  /* 0x0000004404008985 */ /* 0x0003e2000c101b32 */
[----:B---3--:R-:W-:-:S03]  /*a5f0*/  @!P2 LEA R8, P6, R208, R12, 0x2 ;  /* 0x0000000cd008a211 */ /* 0x008fc600078c10ff */
[----:B------:R2:W-:Y:S01]  /*a600*/  @!P1 ST.E.64 desc[UR50][R6.64], R72 ;  /* 0x0000004806009985 */ /* 0x0005e2000c101b32 */
[----:B------:R-:W-:-:S05]  /*a610*/  @!P2 LEA.HI.X R9, R208, R11, R162, 0x2, P6 ;  /* 0x0000000bd009a211 */ /* 0x000fca00030f14a2 */
[----:B------:R3:W-:Y:S01]  /*a620*/  @!P2 ST.E.64 desc[UR50][R8.64], R76 ;  /* 0x0000004c0800a985 */ /* 0x0007e2000c101b32 */
[----:B------:R-:W-:Y:S02]  /*a630*/  ISETP.GE.AND P2, PT, R204, UR4, PT ;  /* 0x00000004cc007c0c */ /* 0x000fe4000bf46270 */
[----:B-1----:R-:W-:-:S04]  /*a640*/  @!P3 LEA R4, P1, R207, R12, 0x2 ;  /* 0x0000000ccf04b211 */ /* 0x002fc800078210ff */
[-C--:B------:R-:W-:Y:S02]  /*a650*/  @!P3 LEA.HI.X R5, R207, R11.reuse, R161, 0x2, P1 ;  /* 0x0000000bcf05b211 */ /* 0x080fe400008f14a1 */
[----:B------:R-:W-:Y:S02]  /*a660*/  ISETP.GE.AND P1, PT, R203, UR4, PT ;  /* 0x00000004cb007c0c */ /* 0x000fe4000bf26270 */
[CC--:B--2---:R-:W-:Y:S01]  /*a670*/  @!P4 LEA R6, P0, R206.reuse, R12.reuse, 0x2 ;  /* 0x0000000cce06c211 */ /* 0x0c4fe200078010ff */
[----:B------:R1:W-:Y:S01]  /*a680*/  @!P3 ST.E.64 desc[UR50][R4.64], R80 ;  /* 0x000000500400b985 */ /* 0x0003e2000c101b32 */
[----:B---3--:R-:W-:Y:S02]  /*a690*/  @!P5 LEA R8, P6, R205, R12, 0x2 ;  /* 0x0000000ccd08d211 */ /* 0x008fe400078c10ff */
[----:B------:R-:W-:Y:S02]  /*a6a0*/  @!P4 LEA.HI.X R7, R206, R11, R160, 0x2, P0 ;  /* 0x0000000bce07c211 */ /* 0x000fe400000f14a0 */
[----:B------:R-:W-:-:S02]  /*a6b0*/  ISETP.GE.AND P0, PT, R202, UR4, PT ;  /* 0x00000004ca007c0c */ /* 0x000fc4000bf06270 */
[----:B------:R-:W-:Y:S01]  /*a6c0*/  @!P5 LEA.HI.X R9, R205, R11, R159, 0x2, P6 ;  /* 0x0000000bcd09d211 */ /* 0x000fe200030f149f */
[----:B------:R2:W-:Y:S01]  /*a6d0*/  @!P4 ST.E.64 desc[UR50][R6.64], R84 ;  /* 0x000000540600c985 */ /* 0x0005e2000c101b32 */
[----:B------:R-:W-:-:S03]  /*a6e0*/  ISETP.GE.AND P4, PT, R200, UR4, PT ;  /* 0x00000004c8007c0c */ /* 0x000fc6000bf86270 */
[----:B------:R3:W-:Y:S01]  /*a6f0*/  @!P5 ST.E.64 desc[UR50][R8.64], R88 ;  /* 0x000000580800d985 */ /* 0x0007e2000c101b32 */
[----:B------:R-:W-:Y:S02]  /*a700*/  ISETP.GE.AND P5, PT, R201, UR4, PT ;  /* 0x00000004c9007c0c */ /* 0x000fe4000bfa6270 */
[----:B-1----:R-:W-:-:S04]  /*a710*/  @!P2 LEA R4, P6, R204, R12, 0x2 ;  /* 0x0000000ccc04a211 */ /* 0x002fc800078c10ff */
[----:B------:R-:W-:Y:S02]  /*a720*/  @!P2 LEA.HI.X R5, R204, R11, R158, 0x2, P6 ;  /* 0x0000000bcc05a211 */ /* 0x000fe400030f149e */
[----:B--2---:R-:W-:-:S03]  /*a730*/  @!P1 LEA R6, P3, R203, R12, 0x2 ;  /* 0x0000000ccb069211 */ /* 0x004fc600078610ff */
[----:B------:R1:W-:Y:S01]  /*a740*/  @!P2 ST.E.64 desc[UR50][R4.64], R92 ;  /* 0x0000005c0400a985 */ /* 0x0003e2000c101b32 */
[----:B------:R-:W-:Y:S02]  /*a750*/  ISETP.GE.AND P2, PT, R198, UR4, PT ;  /* 0x00000004c6007c0c */ /* 0x000fe4000bf46270 */
[-C--:B------:R-:W-:Y:S02]  /*a760*/  @!P1 LEA.HI.X R7, R203, R11.reuse, R157, 0x2, P3 ;  /* 0x0000000bcb079211 */ /* 0x080fe400018f149d */
[----:B------:R-:W-:Y:S02]  /*a770*/  ISETP.GE.AND P3, PT, R199, UR4, PT ;  /* 0x00000004c7007c0c */ /* 0x000fe4000bf66270 */
[C---:B---3--:R-:W-:Y:S01]  /*a780*/  @!P0 LEA R8, P6, R202.reuse, R12, 0x2 ;  /* 0x0000000cca088211 */ /* 0x048fe200078c10ff */
[----:B------:R2:W-:Y:S01]  /*a790*/  @!P1 ST.E.64 desc[UR50][R6.64], R96 ;  /* 0x0000006006009985 */ /* 0x0005e2000c101b32 */
[----:B------:R-:W-:Y:S02]  /*a7a0*/  ISETP.GE.AND P1, PT, R197, UR4, PT ;  /* 0x00000004c5007c0c */ /* 0x000fe4000bf26270 */
[----:B------:R-:W-:-:S02]  /*a7b0*/  @!P0 LEA.HI.X R9, R202, R11, R156, 0x2, P6 ;  /* 0x0000000bca098211 */ /* 0x000fc400030f149c */
[----:B-1----:R-:W-:-:S03]  /*a7c0*/  @!P5 LEA R4, P6, R201, R12, 0x2 ;  /* 0x0000000cc904d211 */ /* 0x002fc600078c10ff */
[----:B------:R1:W-:Y:S01]  /*a7d0*/  @!P0 ST.E.64 desc[UR50][R8.64], R100 ;  /* 0x0000006408008985 */ /* 0x0003e2000c101b32 */
[----:B------:R-:W-:Y:S02]  /*a7e0*/  @!P5 LEA.HI.X R5, R201, R11, R155, 0x2, P6 ;  /* 0x0000000bc905d211 */ /* 0x000fe400030f149b */
[----:B--2---:R-:W-:-:S03]  /*a7f0*/  @!P4 LEA R6, P0, R200, R12, 0x2 ;  /* 0x0000000cc806c211 */ /* 0x004fc600078010ff */
[----:B------:R2:W-:Y:S01]  /*a800*/  @!P5 ST.E.64 desc[UR50][R4.64], R104 ;  /* 0x000000680400d985 */ /* 0x0005e2000c101b32 */
[-C--:B------:R-:W-:Y:S02]  /*a810*/  @!P4 LEA.HI.X R7, R200, R11.reuse, R154, 0x2, P0 ;  /* 0x0000000bc807c211 */ /* 0x080fe400000f149a */
[----:B------:R-:W-:Y:S02]  /*a820*/  ISETP.GE.AND P0, PT, R196, UR4, PT ;  /* 0x00000004c4007c0c */ /* 0x000fe4000bf06270 */
[CC--:B-1----:R-:W-:Y:S01]  /*a830*/  @!P3 LEA R8, P6, R199.reuse, R12.reuse, 0x2 ;  /* 0x0000000cc708b211 */ /* 0x0c2fe200078c10ff */
[----:B------:R1:W-:Y:S03]  /*a840*/  @!P4 ST.E.64 desc[UR50][R6.64], R108 ;  /* 0x0000006c0600c985 */ /* 0x0003e6000c101b32 */
[----:B------:R-:W-:Y:S02]  /*a850*/  @!P3 LEA.HI.X R9, R199, R11, R153, 0x2, P6 ;  /* 0x0000000bc709b211 */ /* 0x000fe400030f1499 */
[----:B--2---:R-:W-:-:S03]  /*a860*/  @!P2 LEA R4, P4, R198, R12, 0x2 ;  /* 0x0000000cc604a211 */ /* 0x004fc600078810ff */
[----:B------:R2:W-:Y:S01]  /*a870*/  @!P3 ST.E.64 desc[UR50][R8.64], R112 ;  /* 0x000000700800b985 */ /* 0x0005e2000c101b32 */
[----:B------:R-:W-:Y:S02]  /*a880*/  ISETP.GE.AND P3, PT, R195, UR4, PT ;  /* 0x00000004c3007c0c */ /* 0x000fe4000bf66270 */
[-C--:B------:R-:W-:Y:S02]  /*a890*/  @!P2 LEA.HI.X R5, R198, R11.reuse, R152, 0x2, P4 ;  /* 0x0000000bc605a211 */ /* 0x080fe400020f1498 */
[----:B------:R-:W-:Y:S02]  /*a8a0*/  ISETP.GE.AND P4, PT, R194, UR4, PT ;  /* 0x00000004c2007c0c */ /* 0x000fe4000bf86270 */
[----:B-1----:R-:W-:Y:S01]  /*a8b0*/  @!P1 LEA R6, P5, R197, R12, 0x2 ;  /* 0x0000000cc5069211 */ /* 0x002fe200078a10ff */
[----:B------:R1:W-:Y:S01]  /*a8c0*/  @!P2 ST.E.64 desc[UR50][R4.64], R116 ;  /* 0x000000740400a985 */ /* 0x0003e2000c101b32 */
[----:B------:R-:W-:Y:S02]  /*a8d0*/  ISETP.GE.AND P2, PT, R193, UR4, PT ;  /* 0x00000004c1007c0c */ /* 0x000fe4000bf46270 */
[----:B------:R-:W-:-:S02]  /*a8e0*/  @!P1 LEA.HI.X R7, R197, R11, R21, 0x2, P5 ;  /* 0x0000000bc5079211 */ /* 0x000fc400028f1415 */
[----:B--2---:R-:W-:-:S03]  /*a8f0*/  @!P0 LEA R8, P6, R196, R12, 0x2 ;  /* 0x0000000cc4088211 */ /* 0x004fc600078c10ff */
[----:B------:R2:W-:Y:S01]  /*a900*/  @!P1 ST.E.64 desc[UR50][R6.64], R120 ;  /* 0x0000007806009985 */ /* 0x0005e2000c101b32 */
[----:B------:R-:W-:Y:S02]  /*a910*/  ISETP.GE.AND P1, PT, R192, UR4, PT ;  /* 0x00000004c0007c0c */ /* 0x000fe4000bf26270 */
[----:B------:R-:W-:Y:S02]  /*a920*/  @!P0 LEA.HI.X R9, R196, R11, R229, 0x2, P6 ;  /* 0x0000000bc4098211 */ /* 0x000fe400030f14e5 */
[----:B-1----:R-:W-:-:S03]  /*a930*/  @!P3 LEA R4, P5, R195, R12, 0x2 ;  /* 0x0000000cc304b211 */ /* 0x002fc600078a10ff */
[----:B------:R1:W-:Y:S01]  /*a940*/  @!P0 ST.E.64 desc[UR50][R8.64], R124 ;  /* 0x0000007c08008985 */ /* 0x0003e2000c101b32 */
[----:B------:R-:W-:Y:S02]  /*a950*/  ISETP.GE.AND P0, PT, R187, UR4, PT ;  /* 0x00000004bb007c0c */ /* 0x000fe4000bf06270 */
[-C--:B------:R-:W-:Y:S02]  /*a960*/  @!P3 LEA.HI.X R5, R195, R11.reuse, R228, 0x2, P5 ;  /* 0x0000000bc305b211 */ /* 0x080fe400028f14e4 */
[----:B------:R-:W-:Y:S02]  /*a970*/  ISETP.GE.AND P5, PT, R186, UR4, PT ;  /* 0x00000004ba007c0c */ /* 0x000fe4000bfa6270 */
[C---:B--2---:R-:W-:Y:S01]  /*a980*/  @!P4 LEA R6, P6, R194.reuse, R12, 0x2 ;  /* 0x0000000cc206c211 */ /* 0x044fe200078c10ff */
[----:B------:R2:W-:Y:S03]  /*a990*/  @!P3 ST.E.64 desc[UR50][R4.64], R128 ;  /* 0x000000800400b985 */ /* 0x0005e6000c101b32 */
[----:B------:R-:W-:-:S02]  /*a9a0*/  @!P4 LEA.HI.X R7, R194, R11, R227, 0x2, P6 ;  /* 0x0000000bc207c211 */ /* 0x000fc400030f14e3 */
[----:B-1----:R-:W-:-:S03]  /*a9b0*/  @!P1 LEA R8, P6, R192, R12, 0x2 ;  /* 0x0000000cc0089211 */ /* 0x002fc600078c10ff */
[----:B------:R1:W-:Y:S01]  /*a9c0*/  @!P4 ST.E.64 desc[UR50][R6.64], R132 ;  /* 0x000000840600c985 */ /* 0x0003e2000c101b32 */
[----:B------:R-:W-:Y:S02]  /*a9d0*/  @!P1 LEA.HI.X R9, R192, R11, R225, 0x2, P6 ;  /* 0x0000000bc0099211 */ /* 0x000fe400030f14e1 */
[----:B--2---:R-:W-:-:S04]  /*a9e0*/  @!P2 LEA R4, P3, R193, R12, 0x2 ;  /* 0x0000000cc104a211 */ /* 0x004fc800078610ff */
        /* <DEDUP_REMOVED lines=9> */
.L_x_3600:
[----:B------:R-:W-:Y:S05]  /*aa80*/  BSYNC B1 ;  /* 0x0000000000017941 */ /* 0x000fea0003800000 */
.L_x_3599:
[----:B------:R-:W-:Y:S01]  /*aa90*/  VIADD R0, R0, 0x8 ;  /* 0x0000000800007836 */ /* 0x000fe20000000000 */
[----:B------:R4:W1:Y:S04]  /*aaa0*/  SHFL.IDX PT, R20, R10, 0x1, 0x1c1f ;  /* 0x003c1f000a147f89 */ /* 0x00086800000e0000 */
[----:B------:R-:W-:Y:S01]  /*aab0*/  ISETP.GE.AND P0, PT, R0, UR8, PT ;  /* 0x0000000800007c0c */ /* 0x000fe2000bf06270 */
[----:B0-----:R-:W0:-:S12]  /*aac0*/  SHFL.IDX PT, R3, R3, 0x1, 0x1c1f ;  /* 0x003c1f0003037f89 */ /* 0x001e1800000e0000 */
[----:B----4-:R-:W-:Y:S05]  /*aad0*/  @P0 BRA `(.L_x_3598) ;  /* 0x00000018001c0947 */ /* 0x010fea0003800000 */
[----:B------:R-:W-:Y:S02]  /*aae0*/  ULDC UR4, c[0x0][0xac8] ;  /* 0x0002b20000047ab9 */ /* 0x000fe40000000800 */
[----:B------:R-:W-:Y:S02]  /*aaf0*/  ISETP.GE.AND P4, PT, R17, UR4, PT ;  /* 0x0000000411007c0c */ /* 0x000fe4000bf86270 */
[----:B------:R-:W-:Y:S02]  /*ab00*/  ISETP.GE.AND P2, PT, R220, UR4, PT ;  /* 0x00000004dc007c0c */ /* 0x000fe4000bf46270 */
[----:B------:R-:W-:Y:S02]  /*ab10*/  ISETP.GE.AND P1, PT, R219, UR4, PT ;  /* 0x00000004db007c0c */ /* 0x000fe4000bf26270 */
[----:B------:R-:W-:-:S07]  /*ab20*/  ISETP.GE.AND P0, PT, R218, UR4, PT ;  /* 0x00000004da007c0c */ /* 0x000fce000bf06270 */
[CC--:B0--3--:R-:W-:Y:S02]  /*ab30*/  @!P4 LEA R4, P3, R17.reuse, R3.reuse, 0x2 ;  /* 0x000000031104c211 */ /* 0x0c9fe400078610ff */
[-C--:B------:R-:W-:Y:S02]  /*ab40*/  @!P2 LEA R6, P6, R220, R3.reuse, 0x2 ;  /* 0x00000003dc06a211 */ /* 0x080fe400078c10ff */
[----:B-1----:R-:W-:Y:S02]  /*ab50*/  @!P4 LEA.HI.X R5, R17, R20, R173, 0x2, P3 ;  /* 0x000000141105c211 */ /* 0x002fe400018f14ad */
[----:B------:R-:W-:Y:S02]  /*ab60*/  ISETP.GE.AND P3, PT, R217, UR4, PT ;  /* 0x00000004d9007c0c */ /* 0x000fe4000bf66270 */
[----:B------:R-:W-:Y:S01]  /*ab70*/  @!P1 LEA R8, P5, R219, R3, 0x2 ;  /* 0x00000003db089211 */ /* 0x000fe200078a10ff */
[----:B------:R0:W-:Y:S01]  /*ab80*/  @!P4 ST.E.64 desc[UR50][R4.64], R26 ;  /* 0x0000001a0400c985 */ /* 0x0001e2000c101b32 */
[----:B------:R-:W-:-:S02]  /*ab90*/  ISETP.GE.AND P4, PT, R216, UR4, PT ;  /* 0x00000004d8007c0c */ /* 0x000fc4000bf86270 */
[-C--:B------:R-:W-:Y:S02]  /*aba0*/  @!P2 LEA.HI.X R7, R220, R20.reuse, R172, 0x2, P6 ;  /* 0x00000014dc07a211 */ /* 0x080fe400030f14ac */
[CC--:B------:R-:W-:Y:S02]  /*abb0*/  @!P0 LEA R10, P6, R218.reuse, R3.reuse, 0x2 ;  /* 0x00000003da0a8211 */ /* 0x0c0fe400078c10ff */
[-C--:B------:R-:W-:Y:S01]  /*abc0*/  @!P1 LEA.HI.X R9, R219, R20.reuse, R15, 0x2, P5 ;  /* 0x00000014db099211 */ /* 0x080fe200028f140f */
[----:B------:R1:W-:Y:S01]  /*abd0*/  @!P2 ST.E.64 desc[UR50][R6.64], R30 ;  /* 0x0000001e0600a985 */ /* 0x0003e2000c101b32 */
[----:B------:R-:W-:Y:S02]  /*abe0*/  ISETP.GE.AND P5, PT, R215, UR4, PT ;  /* 0x00000004d7007c0c */ /* 0x000fe4000bfa6270 */
[----:B--2---:R-:W-:Y:S01]  /*abf0*/  @!P0 LEA.HI.X R11, R218, R20, R14, 0x2, P6 ;  /* 0x00000014da0b8211 */ /* 0x004fe200030f140e */
[----:B------:R2:W-:Y:S01]  /*ac00*/  @!P1 ST.E.64 desc[UR50][R8.64], R34 ;  /* 0x0000002208009985 */ /* 0x0005e2000c101b32 */
[----:B0-----:R-:W-:-:S03]  /*ac10*/  @!P3 LEA R4, P1, R217, R3, 0x2 ;  /* 0x00000003d904b211 */ /* 0x001fc600078210ff */
[----:B------:R0:W-:Y:S01]  /*ac20*/  @!P0 ST.E.64 desc[UR50][R10.64], R38 ;  /* 0x000000260a008985 */ /* 0x0001e2000c101b32 */
[----:B------:R-:W-:Y:S02]  /*ac30*/  ISETP.GE.AND P0, PT, R214, UR4, PT ;  /* 0x00000004d6007c0c */ /* 0x000fe4000bf06270 */
[C---:B------:R-:W-:Y:S02]  /*ac40*/  @!P4 LEA R12, P2, R216.reuse, R3, 0x2 ;  /* 0x00000003d80cc211 */ /* 0x040fe400078410ff */
[-C--:B------:R-:W-:Y:S02]  /*ac50*/  @!P3 LEA.HI.X R5, R217, R20.reuse, R171, 0x2, P1 ;  /* 0x00000014d905b211 */ /* 0x080fe400008f14ab */
[----:B------:R-:W-:Y:S02]  /*ac60*/  ISETP.GE.AND P1, PT, R213, UR4, PT ;  /* 0x00000004d5007c0c */ /* 0x000fe4000bf26270 */
[----:B------:R-:W-:Y:S01]  /*ac70*/  @!P4 LEA.HI.X R13, R216, R20, R170, 0x2, P2 ;  /* 0x00000014d80dc211 */ /* 0x000fe200010f14aa */
[----:B------:R3:W-:Y:S01]  /*ac80*/  @!P3 ST.E.64 desc[UR50][R4.64], R42 ;  /* 0x0000002a0400b985 */ /* 0x0007e2000c101b32 */
[----:B------:R-:W-:-:S02]  /*ac90*/  ISETP.GE.AND P2, PT, R212, UR4, PT ;  /* 0x00000004d4007c0c */ /* 0x000fc4000bf46270 */
[-C--:B------:R-:W-:Y:S01]  /*aca0*/  @!P5 LEA R14, P6, R215, R3.reuse, 0x2 ;  /* 0x00000003d70ed211 */ /* 0x080fe200078c10ff */
[----:B------:R4:W-:Y:S01]  /*acb0*/  @!P4 ST.E.64 desc[UR50][R12.64], R46 ;  /* 0x0000002e0c00c985 */ /* 0x0009e2000c101b32 */
[----:B------:R-:W-:Y:S02]  /*acc0*/  ISETP.GE.AND P3, PT, R211, UR4, PT ;  /* 0x00000004d3007c0c */ /* 0x000fe4000bf66270 */
[----:B------:R-:W-:Y:S02]  /*acd0*/  @!P5 LEA.HI.X R15, R215, R20, R169, 0x2, P6 ;  /* 0x00000014d70fd211 */ /* 0x000fe400030f14a9 */
[-C--:B-1----:R-:W-:Y:S02]  /*ace0*/  @!P0 LEA R6, P6, R214, R3.reuse, 0x2 ;  /* 0x00000003d6068211 */ /* 0x082fe400078c10ff */
[----:B------:R-:W-:Y:S01]  /*acf0*/  ISETP.GE.AND P4, PT, R210, UR4, PT ;  /* 0x00000004d2007c0c */ /* 0x000fe2000bf86270 */
[----:B------:R1:W-:Y:S01]  /*ad00*/  @!P5 ST.E.64 desc[UR50][R14.64], R50 ;  /* 0x000000320e00d985 */ /* 0x0003e2000c101b32 */
[----:B--2---:R-:W-:-:S02]  /*ad10*/  @!P1 LEA R8, P5, R213, R3, 0x2 ;  /* 0x00000003d5089211 */ /* 0x004fc400078a10ff */
[-C--:B------:R-:W-:Y:S02]  /*ad20*/  @!P0 LEA.HI.X R7, R214, R20.reuse, R168, 0x2, P6 ;  /* 0x00000014d6078211 */ /* 0x080fe400030f14a8 */
[C---:B0-----:R-:W-:Y:S02]  /*ad30*/  @!P2 LEA R10, P6, R212.reuse, R3, 0x2 ;  /* 0x00000003d40aa211 */ /* 0x041fe400078c10ff */
[-C--:B------:R-:W-:Y:S01]  /*ad40*/  @!P1 LEA.HI.X R9, R213, R20.reuse, R167, 0x2, P5 ;  /* 0x00000014d5099211 */ /* 0x080fe200028f14a7 */
[----:B------:R0:W-:Y:S01]  /*ad50*/  @!P0 ST.E.64 desc[UR50][R6.64], R54 ;  /* 0x0000003606008985 */ /* 0x0001e2000c101b32 */
[----:B------:R-:W-:Y:S02]  /*ad60*/  ISETP.GE.AND P5, PT, R209, UR4, PT ;  /* 0x00000004d1007c0c */ /* 0x000fe4000bfa6270 */
[----:B------:R-:W-:Y:S01]  /*ad70*/  @!P2 LEA.HI.X R11, R212, R20, R166, 0x2, P6 ;  /* 0x00000014d40ba211 */ /* 0x000fe200030f14a6 */
[----:B------:R2:W-:Y:S01]  /*ad80*/  @!P1 ST.E.64 desc[UR50][R8.64], R58 ;  /* 0x0000003a08009985 */ /* 0x0005e2000c101b32 */
[----:B------:R-:W-:-:S02]  /*ad90*/  ISETP.GE.AND P0, PT, R208, UR4, PT ;  /* 0x00000004d0007c0c */ /* 0x000fc4000bf06270 */
[-C--:B---3--:R-:W-:Y:S01]  /*ada0*/  @!P3 LEA R4, P6, R211, R3.reuse, 0x2 ;  /* 0x00000003d304b211 */ /* 0x088fe200078c10ff */
[----:B------:R3:W-:Y:S01]  /*adb0*/  @!P2 ST.E.64 desc[UR50][R10.64], R62 ;  /* 0x0000003e0a00a985 */ /* 0x0007e2000c101b32 */
[CC--:B----4-:R-:W-:Y:S02]  /*adc0*/  @!P4 LEA R12, P2, R210.reuse, R3.reuse, 0x2 ;  /* 0x00000003d20cc211 */ /* 0x0d0fe400078410ff */
[----:B------:R-:W-:Y:S02]  /*add0*/  ISETP.GE.AND P1, PT, R207, UR4, PT ;  /* 0x00000004cf007c0c */ /* 0x000fe4000bf26270 */
[-C--:B------:R-:W-:Y:S02]  /*ade0*/  @!P3 LEA.HI.X R5, R211, R20.reuse, R165, 0x2, P6 ;  /* 0x00000014d305b211 */ /* 0x080fe400030f14a5 */
[----:B------:R-:W-:Y:S02]  /*adf0*/  @!P4 LEA.HI.X R13, R210, R20, R164, 0x2, P2 ;  /* 0x00000014d20dc211 */ /* 0x000fe400010f14a4 */
[----:B------:R-:W-:Y:S01]  /*ae00*/  ISETP.GE.AND P2, PT, R206, UR4, PT ;  /* 0x00000004ce007c0c */ /* 0x000fe2000bf46270 */
[----:B------:R-:W-:Y:S01]  /*ae10*/  @!P3 ST.E.64 desc[UR50][R4.64], R66 ;  /* 0x000000420400b985 */ /* 0x000fe2000c101b32 */
[----:B-1----:R-:W-:-:S03]  /*ae20*/  @!P5 LEA R14, P6, R209, R3, 0x2 ;  /* 0x00000003d10ed211 */ /* 0x002fc600078c10ff */
[----:B------:R1:W-:Y:S01]  /*ae30*/  @!P4 ST.E.64 desc[UR50][R12.64], R70 ;  /* 0x000000460c00c985 */ /* 0x0003e2000c101b32 */
[-C--:B------:R-:W-:Y:S02]  /*ae40*/  @!P5 LEA.HI.X R15, R209, R20.reuse, R163, 0x2, P6 ;  /* 0x00000014d10fd211 */ /* 0x080fe400030f14a3 */
[CC--:B0-----:R-:W-:Y:S02]  /*ae50*/  @!P0 LEA R6, P4, R208.reuse, R3.reuse, 0x2 ;  /* 0x00000003d0068211 */ /* 0x0c1fe400078810ff */
[-C--:B--2---:R-:W-:Y:S01]  /*ae60*/  @!P1 LEA R8, P3, R207, R3.reuse, 0x2 ;  /* 0x00000003cf089211 */ /* 0x084fe200078610ff */
[----:B------:R0:W-:Y:S01]  /*ae70*/  @!P5 ST.E.64 desc[UR50][R14.64], R74 ;  /* 0x0000004a0e00d985 */ /* 0x0001e2000c101b32 */
[----:B------:R-:W-:Y:S02]  /*ae80*/  @!P0 LEA.HI.X R7, R208, R20, R162, 0x2, P4 ;  /* 0x00000014d0078211 */ /* 0x000fe400020f14a2 */
[----:B------:R-:W-:Y:S02]  /*ae90*/  ISETP.GE.AND P4, PT, R204, UR4, PT ;  /* 0x00000004cc007c0c */ /* 0x000fe4000bf86270 */
[----:B------:R-:W-:Y:S01]  /*aea0*/  ISETP.GE.AND P5, PT, R205, UR4, PT ;  /* 0x00000004cd007c0c */ /* 0x000fe2000bfa6270 */
[----:B------:R2:W-:Y:S01]  /*aeb0*/  @!P0 ST.E.64 desc[UR50][R6.64], R78 ;  /* 0x0000004e06008985 */ /* 0x0005e2000c101b32 */
[----:B---3--:R-:W-:-:S02]  /*aec0*/  @!P2 LEA R10, P6, R206, R3, 0x2 ;  /* 0x00000003ce0aa211 */ /* 0x008fc400078c10ff */
[-C--:B------:R-:W-:Y:S02]  /*aed0*/  @!P1 LEA.HI.X R9, R207, R20.reuse, R161, 0x2, P3 ;  /* 0x00000014cf099211 */ /* 0x080fe400018f14a1 */
[----:B------:R-:W-:Y:S02]  /*aee0*/  ISETP.GE.AND P3, PT, R203, UR4, PT ;  /* 0x00000004cb007c0c */ /* 0x000fe4000bf66270 */
[----:B------:R-:W-:Y:S01]  /*aef0*/  @!P2 LEA.HI.X R11, R206, R20, R160, 0x2, P6 ;  /* 0x00000014ce0ba211 */ /* 0x000fe200030f14a0 */
[----:B------:R3:W-:Y:S01]  /*af00*/  @!P1 ST.E.64 desc[UR50][R8.64], R82 ;  /* 0x0000005208009985 */ /* 0x0007e2000c101b32 */
[----:B------:R-:W-:Y:S02]  /*af10*/  ISETP.GE.AND P1, PT, R201, UR4, PT ;  /* 0x00000004c9007c0c */ /* 0x000fe4000bf26270 */
[----:B-1----:R-:W-:Y:S01]  /*af20*/  @!P4 LEA R12, P0, R204, R3, 0x2 ;  /* 0x00000003cc0cc211 */ /* 0x002fe200078010ff */
[----:B------:R1:W-:Y:S01]  /*af30*/  @!P2 ST.E.64 desc[UR50][R10.64], R86 ;  /* 0x000000560a00a985 */ /* 0x0003e2000c101b32 */
[----:B------:R-:W-:-:S02]  /*af40*/  ISETP.GE.AND P2, PT, R202, UR4, PT ;  /* 0x00000004ca007c0c */ /* 0x000fc4000bf46270 */
[CC--:B------:R-:W-:Y:S02]  /*af50*/  @!P5 LEA R4, P6, R205.reuse, R3.reuse, 0x2 ;  /* 0x00000003cd04d211 */ /* 0x0c0fe400078c10ff */
[-C--:B------:R-:W-:Y:S02]  /*af60*/  @!P4 LEA.HI.X R13, R204, R20.reuse, R158, 0x2, P0 ;  /* 0x00000014cc0dc211 */ /* 0x080fe400000f149e */
[----:B------:R-:W-:Y:S02]  /*af70*/  @!P5 LEA.HI.X R5, R205, R20, R159, 0x2, P6 ;  /* 0x00000014cd05d211 */ /* 0x000fe400030f149f */
[----:B------:R-:W-:Y:S02]  /*af80*/  ISETP.GE.AND P0, PT, R200, UR4, PT ;  /* 0x00000004c8007c0c */ /* 0x000fe4000bf06270 */
[----:B0-----:R-:W-:Y:S01]  /*af90*/  @!P3 LEA R14, P6, R203, R3, 0x2 ;  /* 0x00000003cb0eb211 */ /* 0x001fe200078c10ff */
[----:B------:R0:W-:Y:S01]  /*afa0*/  @!P5 ST.E.64 desc[UR50][R4.64], R90 ;  /* 0x0000005a0400d985 */ /* 0x0001e2000c101b32 */
[----:B------:R-:W-:-:S02]  /*afb0*/  ISETP.GE.AND P5, PT, R199, UR4, PT ;  /* 0x00000004c7007c0c */ /* 0x000fc4000bfa6270 */
[-C--:B------:R-:W-:Y:S01]  /*afc0*/  @!P3 LEA.HI.X R15, R203, R20.reuse, R157, 0x2, P6 ;  /* 0x00000014cb0fb211 */ /* 0x080fe200030f149d */
[----:B------:R4:W-:Y:S01]  /*afd0*/  @!P4 ST.E.64 desc[UR50][R12.64], R94 ;  /* 0x0000005e0c00c985 */ /* 0x0009e2000c101b32 */
[-C--:B--2---:R-:W-:Y:S02]  /*afe0*/  @!P2 LEA R6, P6, R202, R3.reuse, 0x2 ;  /* 0x00000003ca06a211 */ /* 0x084fe400078c10ff */
[----:B------:R-:W-:Y:S01]  /*aff0*/  ISETP.GE.AND P4, PT, R198, UR4, PT ;  /* 0x00000004c6007c0c */ /* 0x000fe2000bf86270 */
[----:B------:R2:W-:Y:S01]  /*b000*/  @!P3 ST.E.64 desc[UR50][R14.64], R98 ;  /* 0x000000620e00b985 */ /* 0x0005e2000c101b32 */
[-C--:B---3--:R-:W-:Y:S02]  /*b010*/  @!P1 LEA R8, P3, R201, R3.reuse, 0x2 ;  /* 0x00000003c9089211 */ /* 0x088fe400078610ff */
[----:B------:R-:W-:Y:S02]  /*b020*/  @!P2 LEA.HI.X R7, R202, R20, R156, 0x2, P6 ;  /* 0x00000014ca07a211 */ /* 0x000fe400030f149c */
[----:B-1----:R-:W-:-:S02]  /*b030*/  @!P0 LEA R10, P6, R200, R3, 0x2 ;  /* 0x00000003c80a8211 */ /* 0x002fc400078c10ff */
[-C--:B------:R-:W-:Y:S01]  /*b040*/  @!P1 LEA.HI.X R9, R201, R20.reuse, R155, 0x2, P3 ;  /* 0x00000014c9099211 */ /* 0x080fe200018f149b */
[----:B------:R1:W-:Y:S01]  /*b050*/  @!P2 ST.E.64 desc[UR50][R6.64], R102 ;  /* 0x000000660600a985 */ /* 0x0003e2000c101b32 */
[----:B------:R-:W-:Y:S02]  /*b060*/  ISETP.GE.AND P3, PT, R197, UR4, PT ;  /* 0x00000004c5007c0c */ /* 0x000fe4000bf66270 */
[----:B------:R-:W-:Y:S01]  /*b070*/  @!P0 LEA.HI.X R11, R200, R20, R154, 0x2, P6 ;  /* 0x00000014c80b8211 */ /* 0x000fe200030f149a */
[----:B------:R3:W-:Y:S01]  /*b080*/  @!P1 ST.E.64 desc[UR50][R8.64], R106 ;  /* 0x0000006a08009985 */ /* 0x0007e2000c101b32 */
[-C--:B0-----:R-:W-:Y:S02]  /*b090*/  @!P5 LEA R4, P1, R199, R3.reuse, 0x2 ;  /* 0x00000003c704d211 */ /* 0x081fe400078210ff */
[----:B----4-:R-:W-:Y:S01]  /*b0a0*/  @!P4 LEA R12, P2, R198, R3, 0x2 ;  /* 0x00000003c60cc211 */ /* 0x010fe200078410ff */
[----:B------:R-:W-:Y:S01]  /*b0b0*/  @!P0 ST.E.64 desc[UR50][R10.64], R110 ;  /* 0x0000006e0a008985 */ /* 0x000fe2000c101b32 */
[----:B------:R-:W-:-:S02]  /*b0c0*/  ISETP.GE.AND P0, PT, R196, UR4, PT ;  /* 0x00000004c4007c0c */ /* 0x000fc4000bf06270 */
[-C--:B------:R-:W-:Y:S02]  /*b0d0*/  @!P5 LEA.HI.X R5, R199, R20.reuse, R153, 0x2, P1 ;  /* 0x00000014c705d211 */ /* 0x080fe400008f1499 */
[----:B------:R-:W-:Y:S02]  /*b0e0*/  ISETP.GE.AND P1, PT, R195, UR4, PT ;  /* 0x00000004c3007c0c */ /* 0x000fe4000bf26270 */
[C---:B--2---:R-:W-:Y:S01]  /*b0f0*/  @!P3 LEA R14, P6, R197.reuse, R3, 0x2 ;  /* 0x00000003c50eb211 */ /* 0x044fe200078c10ff */
[----:B------:R0:W-:Y:S01]  /*b100*/  @!P5 ST.E.64 desc[UR50][R4.64], R114 ;  /* 0x000000720400d985 */ /* 0x0001e2000c101b32 */
[-C--:B------:R-:W-:Y:S02]  /*b110*/  @!P4 LEA.HI.X R13, R198, R20.reuse, R152, 0x2, P2 ;  /* 0x00000014c60dc211 */ /* 0x080fe400010f1498 */
[----:B------:R-:W-:Y:S02]  /*b120*/  @!P3 LEA.HI.X R15, R197, R20, R21, 0x2, P6 ;  /* 0x00000014c50fb211 */ /* 0x000fe400030f1415 */
[----:B------:R-:W-:Y:S01]  /*b130*/  ISETP.GE.AND P2, PT, R192, UR4, PT ;  /* 0x00000004c0007c0c */ /* 0x000fe2000bf46270 */
[----:B------:R2:W-:Y:S01]  /*b140*/  @!P4 ST.E.64 desc[UR50][R12.64], R118 ;  /* 0x000000760c00c985 */ /* 0x0005e2000c101b32 */
[----:B------:R-:W-:-:S02]  /*b150*/  ISETP.GE.AND P4, PT, R194, UR4, PT ;  /* 0x00000004c2007c0c */ /* 0x000fc4000bf86270 */
[CC--:B-1----:R-:W-:Y:S01]  /*b160*/  @!P0 LEA R6, P5, R196.reuse, R3.reuse, 0x2 ;  /* 0x00000003c4068211 */ /* 0x0c2fe200078a10ff */
[----:B------:R1:W-:Y:S01]  /*b170*/  @!P3 ST.E.64 desc[UR50][R14.64], R122 ;  /* 0x0000007a0e00b985 */ /* 0x0003e2000c101b32 */
[----:B------:R-:W-:Y:S02]  /*b180*/  ISETP.GE.AND P3, PT, R193, UR4, PT ;  /* 0x00000004c1007c0c */ /* 0x000fe4000bf66270 */
[----:B------:R-:W-:Y:S02]  /*b190*/  @!P0 LEA.HI.X R7, R196, R20, R229, 0x2, P5 ;  /* 0x00000014c4078211 */ /* 0x000fe400028f14e5 */
[----:B------:R-:W-:Y:S02]  /*b1a0*/  ISETP.GE.AND P5, PT, R187, UR4, PT ;  /* 0x00000004bb007c0c */ /* 0x000fe4000bfa6270 */
[-C--:B---3--:R-:W-:Y:S01]  /*b1b0*/  @!P1 LEA R8, P6, R195, R3.reuse, 0x2 ;  /* 0x00000003c3089211 */ /* 0x088fe200078c10ff */
[----:B------:R3:W-:Y:S02]  /*b1c0*/  @!P0 ST.E.64 desc[UR50][R6.64], R126 ;  /* 0x0000007e06008985 */ /* 0x0007e4000c101b32 */
[----:B0-----:R-:W-:-:S02]  /*b1d0*/  @!P4 LEA R4, P0, R194, R3, 0x2 ;  /* 0x00000003c204c211 */ /* 0x001fc400078010ff */
[-C--:B------:R-:W-:Y:S02]  /*b1e0*/  @!P1 LEA.HI.X R9, R195, R20.reuse, R228, 0x2, P6 ;  /* 0x00000014c3099211 */ /* 0x080fe400030f14e4 */
[-C--:B------:R-:W-:Y:S02]  /*b1f0*/  @!P3 LEA R10, P6, R193, R3.reuse, 0x2 ;  /* 0x00000003c10ab211 */ /* 0x080fe400078c10ff */
[-C--:B------:R-:W-:Y:S01]  /*b200*/  @!P4 LEA.HI.X R5, R194, R20.reuse, R227, 0x2, P0 ;  /* 0x00000014c205c211 */ /* 0x080fe200000f14e3 */
[----:B------:R3:W-:Y:S01]  /*b210*/  @!P1 ST.E.64 desc[UR50][R8.64], R130 ;  /* 0x0000008208009985 */ /* 0x0007e2000c101b32 */
[-C--:B--2---:R-:W-:Y:S02]  /*b220*/  @!P2 LEA R12, P1, R192, R3.reuse, 0x2 ;  /* 0x00000003c00ca211 */ /* 0x084fe400078210ff */
[----:B-1----:R-:W-:Y:S01]  /*b230*/  @!P5 LEA R14, P0, R187, R3, 0x2 ;  /* 0x00000003bb0ed211 */ /* 0x002fe200078010ff */
[----:B------:R3:W-:Y:S01]  /*b240*/  @!P4 ST.E.64 desc[UR50][R4.64], R134 ;  /* 0x000000860400c985 */ /* 0x0007e2000c101b32 */
[----:B------:R-:W-:-:S02]  /*b250*/  @!P3 LEA.HI.X R11, R193, R20, R226, 0x2, P6 ;  /* 0x00000014c10bb211 */ /* 0x000fc400030f14e2 */
[-C--:B------:R-:W-:Y:S02]  /*b260*/  @!P2 LEA.HI.X R13, R192, R20.reuse, R225, 0x2, P1 ;  /* 0x00000014c00da211 */ /* 0x080fe400008f14e1 */
[----:B------:R-:W-:Y:S01]  /*b270*/  @!P5 LEA.HI.X R15, R187, R20, R224, 0x2, P0 ;  /* 0x00000014bb0fd211 */ /* 0x000fe200000f14e0 */
[----:B------:R3:W-:Y:S01]  /*b280*/  @!P3 ST.E.64 desc[UR50][R10.64], R138 ;  /* 0x0000008a0a00b985 */ /* 0x0007e2000c101b32 */
[----:B------:R-:W-:-:S03]  /*b290*/  ISETP.GE.AND P0, PT, R186, UR4, PT ;  /* 0x00000004ba007c0c */ /* 0x000fc6000bf06270 */
[----:B------:R3:W-:Y:S04]  /*b2a0*/  @!P2 ST.E.64 desc[UR50][R12.64], R142 ;  /* 0x0000008e0c00a985 */ /* 0x0007e8000c101b32 */
[----:B------:R3:W-:Y:S06]  /*b2b0*/  @!P5 ST.E.64 desc[UR50][R14.64], R146 ;  /* 0x000000920e00d985 */ /* 0x0007ec000c101b32 */
[----:B------:R-:W-:Y:S05]  /*b2c0*/  @P0 BRA `(.L_x_3598) ;  /* 0x0000001000200947 */ /* 0x000fea0003800000 */
[----:B---3--:R-:W-:-:S04]  /*b2d0*/  LEA R4, P0, R186, R3, 0x2 ;  /* 0x00000003ba047211 */ /* 0x008fc800078010ff */
[----:B------:R-:W-:-:S05]  /*b2e0*/  LEA.HI.X R5, R186, R20, R223, 0x2, P0 ;  /* 0x00000014ba057211 */ /* 0x000fca00000f14df */
[----:B------:R0:W-:Y:S01]  /*b2f0*/  ST.E.64 desc[UR50][R4.64], R150 ;  /* 0x0000009604007985 */ /* 0x0001e2000c101b32 */
[----:B------:R-:W-:Y:S05]  /*b300*/  BRA `(.L_x_3598) ;  /* 0x0000001000107947 */ /* 0x000fea0003800000 */
.L_x_3592:
[----:B------:R-:W-:Y:S02]  /*b310*/  ULDC.64 UR8, c[0x0][0xc00] ;  /* 0x0003000000087ab9 */ /* 0x000fe40000000a00 */
[----:B------:R-:W-:-:S04]  /*b320*/  UISETP.NE.U32.AND UP0, UPT, UR8, URZ, UPT ;  /* 0x0000003f0800728c */ /* 0x000fc8000bf05070 */
        /* <DEDUP_REMOVED lines=9> */
[----:B------:R-:W-:Y:S01]  /*b3c0*/  UISETP.NE.AND.EX UP1, UPT, UR9, URZ, UPT, UP1 ;  /* 0x0000003f0900728c */ /* 0x000fe2000bf25310 */
[----:B------:R-:W-:Y:S02]  /*b3d0*/  ULDC UR4, c[0x0][0xa88] ;  /* 0x0002a20000047ab9 */ /* 0x000fe40000000800 */
[----:B------:R-:W-:-:S03]  /*b3e0*/  IMAD.U32 R0, RZ, RZ, UR4 ;  /* 0x00000004ff007e24 */ /* 0x000fc6000f8e00ff */
[----:B------:R-:W-:-:S05]  /*b3f0*/  PLOP3.LUT P2, PT, PT, PT, UP1, 0x80, 0x0 ;  /* 0x000000000000781c */ /* 0x000fca0003f4f018 */
[----:B------:R-:W-:-:S04]  /*b400*/  @UP1 ULEA UR8, UP2, UR40, UR8, 0x2 ;  /* 0x0000000828081291 */ /* 0x000fc8000f84103f */
[----:B------:R-:W-:Y:S02]  /*b410*/  @UP1 ULEA.HI.X UR9, UR40, UR9, UR41, 0x2, UP2 ;  /* 0x0000000928091291 */ /* 0x000fe400090f1429 */
[----:B------:R-:W-:-:S04]  /*b420*/  IMAD.U32 R6, RZ, RZ, UR8 ;  /* 0x00000008ff067e24 */ /* 0x000fc8000f8e00ff */
[----:B------:R-:W-:-:S05]  /*b430*/  IMAD.U32 R7, RZ, RZ, UR9 ;  /* 0x00000009ff077e24 */ /* 0x000fca000f8e00ff */
[----:B------:R1:W5:Y:S01]  /*b440*/  @P2 LDG.E R0, desc[UR50][R6.64] ;  /* 0x0000003206002981 */ /* 0x000362000c1e1900 */
[----:B------:R-:W-:Y:S01]  /*b450*/  UMOV UR4, URZ ;  /* 0x0000003f00047c82 */ /* 0x000fe20008000000 */
[----:B------:R-:W-:Y:S01]  /*b460*/  UISETP.NE.AND UP1, UPT, UR45, URZ, UPT ;  /* 0x0000003f2d00728c */ /* 0x000fe2000bf25270 */
[----:B------:R-:W3:Y:S10]  /*b470*/  S2R R3, SR_TID.X ;  /* 0x0000000000037919 */ /* 0x000ef40000002100 */
[----:B------:R-:W-:Y:S01]  /*b480*/  @!UP1 ULDC UR45, c[0x0][0xad4] ;  /* 0x0002b500002d9ab9 */ /* 0x000fe20000000800 */
[----:B--2---:R-:W-:Y:S01]  /*b490*/  @P1 R2UR UR4, R8 ;  /* 0x00000000080412ca */ /* 0x004fe200000e0000 */
[----:B---3--:R-:W-:-:S05]  /*b4a0*/  VIADD R8, R3, 0xffffff80 ;  /* 0xffffff8003087836 */ /* 0x008fca0000000000 */
[----:B------:R-:W-:-:S07]  /*b4b0*/  ISETP.GT.AND P0, PT, R8, 0x3f, PT ;  /* 0x0000003f0800780c */ /* 0x000fce0003f04270 */
[----:B------:R-:W-:Y:S01]  /*b4c0*/  USHF.R.S32.HI UR19, URZ, 0x1f, UR4 ;  /* 0x0000001f3f137899 */ /* 0x000fe20008011404 */
[----:B-1----:R-:W-:Y:S11]  /*b4d0*/  @P2 BRA `(.L_x_3601) ;  /* 0x0000000000102947 */ /* 0x002ff60003800000 */
[----:B------:R-:W-:Y:S05]  /*b4e0*/  @!P1 BRA `(.L_x_3601) ;  /* 0x00000000000c9947 */ /* 0x000fea0003800000 */
[----:B------:R-:W2:Y:S04]  /*b4f0*/  LDG.E R3, desc[UR50][R4.64] ;  /* 0x0000003204037981 */ /* 0x000ea8000c1e1900 */
[----:B-----5:R-:W2:Y:S02]  /*b500*/  LDG.E R0, desc[UR50][R4.64+0x4] ;  /* 0x0000043204007981 */ /* 0x020ea4000c1e1900 */
[----:B--2---:R-:W-:-:S07]  /*b510*/  IMAD.IADD R0, R0, 0x1, -R3 ;  /* 0x0000000100007824 */ /* 0x004fce00078e0a03 */
.L_x_3601:
[----:B------:R-:W-:Y:S01]  /*b520*/  USEL UR40, UR40, URZ, !UP0 ;  /* 0x0000003f28287287 */ /* 0x000fe2000c000000 */
[----:B------:R-:W-:Y:S01]  /*b530*/  BSSY B1, `(.L_x_3602) ;  /* 0x0000039000017945 */ /* 0x000fe20003800000 */
[----:B------:R-:W-:-:S03]  /*b540*/  USEL UR41, UR41, URZ, !UP0 ;  /* 0x0000003f29297287 */ /* 0x000fc6000c000000 */
[----:B------:R-:W-:Y:S09]  /*b550*/  @P0 BRA `(.L_x_3603) ;  /* 0x0000000000d80947 */ /* 0x000ff20003800000 */
[----:B------:R-:W1:Y:S01]  /*b560*/  S2R R3, SR_TID.X ;  /* 0x0000000000037919 */ /* 0x000e620000002100 */
[----:B------:R-:W2:Y:S01]  /*b570*/  LDC R9, c[0x0][0xbe8] ;  /* 0x0002fa00ff097b82 */ /* 0x000ea20000000800 */
[----:B------:R-:W-:-:S04]  /*b580*/  IMAD.U32 R4, RZ, RZ, UR43 ;  /* 0x0000002bff047e24 */ /* 0x000fc8000f8e00ff */
[----:B-1----:R-:W-:Y:S02]  /*b590*/  IMAD R3, R4, 0x40, R3 ;  /* 0x0000004004037824 */ /* 0x002fe400078e0203 */
[----:B--2--5:R-:W-:Y:S02]  /*b5a0*/  IMAD R4, R0, R9, RZ ;  /* 0x0000000900047224 */ /* 0x024fe400078e02ff */
[----:B------:R-:W-:-:S05]  /*b5b0*/  VIADD R6, R3, 0xffffff80 ;  /* 0xffffff8003067836 */ /* 0x000fca0000000000 */
[----:B------:R-:W-:-:S13]  /*b5c0*/  ISETP.GE.AND P0, PT, R6, R4, PT ;  /* 0x000000040600720c */ /* 0x000fda0003f06270 */
[----:B------:R-:W-:Y:S05]  /*b5d0*/  @P0 BRA `(.L_x_3603) ;  /* 0x0000000000b80947 */ /* 0x000fea0003800000 */
[----:B------:R-:W-:Y:S01]  /*b5e0*/  ISETP.NE.AND P0, PT, R9, 0x1, PT ;  /* 0x000000010900780c */ /* 0x000fe20003f05270 */
[----:B------:R-:W-:Y:S01]  /*b5f0*/  UISETP.GT.AND UP0, UPT, UR45, 0x1, UPT ;  /* 0x000000012d00788c */ /* 0x000fe2000bf04270 */
[----:B------:R-:W-:-:S03]  /*b600*/  UMOV UR17, 0x9b8 ;  /* 0x000009b800117882 */ /* 0x000fc60000000000 */
[----:B------:R-:W-:Y:S02]  /*b610*/  USEL UR17, UR17, 0x978, UP0 ;  /* 0x0000097811117887 */ /* 0x000fe40008000000 */
[----:B------:R-:W-:-:S06]  /*b620*/  USEL UR16, UR44, URZ, UP0 ;  /* 0x0000003f2c107287 */ /* 0x000fcc0008000000 */
[----:B------:R-:W1:Y:S04]  /*b630*/  @P0 LDC R3, c[0x0][0xbec] ;  /* 0x0002fb00ff030b82 */ /* 0x000e680000000800 */
[----:B------:R-:W-:Y:S01]  /*b640*/  ULDC.64 UR8, c[0x0][UR17+0x218] ;  /* 0x0000860011087abb */ /* 0x000fe20008000a00 */
[----:B------:R-:W-:Y:S01]  /*b650*/  ULDC.64 UR12, c[0x0][UR17+0x220] ;  /* 0x00008800110c7abb */ /* 0x000fe20008000a00 */
[----:B------:R-:W-:Y:S01]  /*b660*/  ULDC.64 UR14, c[0x0][UR17+0x228] ;  /* 0x00008a00110e7abb */ /* 0x000fe20008000a00 */
[----:B------:R-:W-:Y:S01]  /*b670*/  UIMAD.WIDE.U32 UR10, UR8, UR42, URZ ;  /* 0x0000002a080a72a5 */ /* 0x000fe2000f8e003f */
[----:B------:R-:W2:Y:S01]  /*b680*/  @P0 LDC R5, c[0x0][0xbf0] ;  /* 0x0002fc00ff050b82 */ /* 0x000ea20000000800 */
[----:B------:R-:W-:Y:S02]  /*b690*/  UIMAD UR18, UR9, UR42, URZ ;  /* 0x0000002a091272a4 */ /* 0x000fe4000f8e023f */
[----:B------:R-:W-:-:S02]  /*b6a0*/  UIMAD UR13, UR13, UR40, URZ ;  /* 0x000000280d0d72a4 */ /* 0x000fc4000f8e023f */
[----:B------:R-:W-:Y:S02]  /*b6b0*/  UIMAD.WIDE.U32 UR20, UR14, UR16, URZ ;  /* 0x000000100e1472a5 */ /* 0x000fe4000f8e003f */
[----:B------:R-:W-:Y:S02]  /*b6c0*/  UIMAD.WIDE.U32 UR8, UR12, UR40, URZ ;  /* 0x000000280c0872a5 */ /* 0x000fe4000f8e003f */
[----:B------:R-:W-:Y:S02]  /*b6d0*/  UIMAD UR14, UR15, UR16, URZ ;  /* 0x000000100f0e72a4 */ /* 0x000fe4000f8e023f */
[----:B------:R-:W-:Y:S02]  /*b6e0*/  UIMAD UR13, UR12, UR41, UR13 ;  /* 0x000000290c0d72a4 */ /* 0x000fe4000f8e020d */
[----:B------:R-:W-:Y:S02]  /*b6f0*/  UIADD3 UR10, UP1, UP2, UR8, UR10, UR4 ;  /* 0x0000000a080a7290 */ /* 0x000fe4000fa3e004 */
[----:B------:R-:W-:Y:S01]  /*b700*/  UIADD3 UR14, UR21, UR14, URZ ;  /* 0x0000000e150e7290 */ /* 0x000fe2000fffe03f */
[----:B-1----:R-:W-:Y:S01]  /*b710*/  @P0 IMAD.HI.U32 R4, R6, R3, RZ ;  /* 0x0000000306040227 */ /* 0x002fe200078e00ff */
[----:B------:R-:W-:-:S02]  /*b720*/  UIADD3 UR18, UR11, UR18, URZ ;  /* 0x000000120b127290 */ /* 0x000fc4000fffe03f */
[----:B------:R-:W-:Y:S01]  /*b730*/  UIADD3 UR13, UR9, UR13, URZ ;  /* 0x0000000d090d7290 */ /* 0x000fe2000fffe03f */
[----:B------:R-:W-:Y:S02]  /*b740*/  IMAD.MOV.U32 R3, RZ, RZ, R6 ;  /* 0x000000ffff037224 */ /* 0x000fe400078e0006 */
[----:B------:R-:W-:Y:S01]  /*b750*/  IMAD.U32 R10, RZ, RZ, UR14 ;  /* 0x0000000eff0a7e24 */ /* 0x000fe2000f8e00ff */
[----:B------:R-:W-:Y:S01]  /*b760*/  ULDC.64 UR8, c[0x0][UR17+0x210] ;  /* 0x0000840011087abb */ /* 0x000fe20008000a00 */
[----:B--2---:R-:W-:Y:S01]  /*b770*/  @P0 SHF.R.U32.HI R3, RZ, R5, R4 ;  /* 0x00000005ff030219 */ /* 0x004fe20000011604 */
[----:B------:R-:W-:Y:S02]  /*b780*/  IMAD.U32 R4, RZ, RZ, UR20 ;  /* 0x00000014ff047e24 */ /* 0x000fe4000f8e00ff */
[----:B------:R-:W-:Y:S01]  /*b790*/  IMAD.U32 R5, RZ, RZ, UR21 ;  /* 0x00000015ff057e24 */ /* 0x000fe2000f8e00ff */
[--C-:B------:R-:W-:Y:S01]  /*b7a0*/  SHF.R.S32.HI R5, RZ, 0x1f, R3.reuse ;  /* 0x0000001fff057819 */ /* 0x100fe20000011403 */
[----:B------:R-:W-:Y:S01]  /*b7b0*/  IMAD.MOV R7, RZ, RZ, -R3 ;  /* 0x000000ffff077224 */ /* 0x000fe200078e0a03 */
[----:B------:R-:W-:Y:S01]  /*b7c0*/  IADD3 R4, P0, P1, R3, UR10, R4 ;  /* 0x0000000a03047c10 */ /* 0x000fe2000f91e004 */
[----:B------:R-:W-:-:S02]  /*b7d0*/  UIADD3.X UR10, UR13, UR18, UR19, UP1, UP2 ;  /* 0x000000120d0a7290 */ /* 0x000fc40008fe4413 */
[----:B------:R-:W-:-:S04]  /*b7e0*/  IMAD R7, R9, R7, R6 ;  /* 0x0000000709077224 */ /* 0x000fc800078e0206 */
[----:B------:R-:W-:Y:S01]  /*b7f0*/  IADD3.X R5, R5, UR10, R10, P0, P1 ;  /* 0x0000000a05057c10 */ /* 0x000fe200087e240a */
[C---:B------:R-:W-:Y:S01]  /*b800*/  IMAD R6, R7.reuse, UR9, RZ ;  /* 0x0000000907067c24 */ /* 0x040fe2000f8e02ff */
[----:B------:R-:W-:Y:S01]  /*b810*/  SHF.R.S32.HI R3, RZ, 0x1f, R7 ;  /* 0x0000001fff037819 */ /* 0x000fe20000011407 */
[----:B------:R-:W-:Y:S01]  /*b820*/  ULDC.64 UR10, c[0x0][0xba8] ;  /* 0x0002ea00000a7ab9 */ /* 0x000fe20000000a00 */
[----:B------:R-:W-:Y:S01]  /*b830*/  @!UP0 ULDC UR10, c[0x0][0xb50] ;  /* 0x0002d400000a8ab9 */ /* 0x000fe20000000800 */
[----:B------:R-:W-:Y:S01]  /*b840*/  IMAD.WIDE.U32 R4, R7, UR8, R4 ;  /* 0x0000000807047c25 */ /* 0x000fe2000f8e0004 */
[----:B------:R-:W-:-:S03]  /*b850*/  @!UP0 ULDC UR11, c[0x0][0xb54] ;  /* 0x0002d500000b8ab9 */ /* 0x000fc60000000800 */
[----:B------:R-:W-:Y:S01]  /*b860*/  IMAD R3, R3, UR8, R6 ;  /* 0x0000000803037c24 */ /* 0x000fe2000f8e0206 */
[----:B------:R-:W-:-:S03]  /*b870*/  LEA R6, P0, R4, UR10, 0x2 ;  /* 0x0000000a04067c11 */ /* 0x000fc6000f8010ff */
[----:B------:R-:W-:-:S05]  /*b880*/  IMAD.IADD R3, R5, 0x1, R3 ;  /* 0x0000000105037824 */ /* 0x000fca00078e0203 */
[----:B------:R-:W-:Y:S01]  /*b890*/  LEA.HI.X R7, R4, UR11, R3, 0x2, P0 ;  /* 0x0000000b04077c11 */ /* 0x000fe200080f1403 */
[----:B------:R-:W-:-:S05]  /*b8a0*/  IMAD.MOV.U32 R3, RZ, RZ, -0x800000 ;  /* 0xff800000ff037424 */ /* 0x000fca00078e00ff */
[----:B------:R1:W-:Y:S02]  /*b8b0*/  STG.E desc[UR50][R6.64], R3 ;  /* 0x0000000306007986 */ /* 0x0003e4000c101932 */
.L_x_3603:
[----:B------:R-:W-:Y:S05]  /*b8c0*/  BSYNC B1 ;  /* 0x0000000000017941 */ /* 0x000fea0003800000 */
.L_x_3602:
[----:B------:R-:W-:-:S06]  /*b8d0*/  UISETP.GT.AND UP0, UPT, UR45, 0x1, UPT ;  /* 0x000000012d00788c */ /* 0x000fcc000bf04270 */
[----:B------:R-:W-:-:S13]  /*b8e0*/  PLOP3.LUT P0, PT, PT, PT, UP0, 0x80, 0x0 ;  /* 0x000000000000781c */ /* 0x000fda0003f0f008 */
[----:B------:R-:W-:Y:S05]  /*b8f0*/  @P0 BRA `(.L_x_3598) ;  /* 0x0000000800940947 */ /* 0x000fea0003800000 */
[----:B------:R-:W2:Y:S01]  /*b900*/  LDC R11, c[0x0][0xbe8] ;  /* 0x0002fa00ff0b7b82 */ /* 0x000ea20000000800 */
[----:B-1----:R-:W-:Y:S01]  /*b910*/  SHF.R.S32.HI R3, RZ, 0x1f, R8 ;  /* 0x0000001fff037819 */ /* 0x002fe20000011408 */
[----:B------:R-:W-:Y:S01]  /*b920*/  ULDC.64 UR12, c[0x0][0xaa0] ;  /* 0x0002a800000c7ab9 */ /* 0x000fe20000000a00 */
[----:B------:R-:W-:Y:S01]  /*b930*/  IMAD.U32 R6, RZ, RZ, UR43 ;  /* 0x0000002bff067e24 */ /* 0x000fe2000f8e00ff */
[----:B------:R-:W-:Y:S01]  /*b940*/  UIMAD UR10, UR19, UR12, URZ ;  /* 0x0000000c130a72a4 */ /* 0x000fe2000f8e023f */
[----:B------:R-:W-:Y:S01]  /*b950*/  LEA.HI R3, R3, R8, RZ, 0x3 ;  /* 0x0000000803037211 */ /* 0x000fe200078f18ff */
[----:B------:R-:W-:Y:S01]  /*b960*/  UIMAD.WIDE.U32 UR8, UR4, UR12, URZ ;  /* 0x0000000c040872a5 */ /* 0x000fe2000f8e003f */
[----:B------:R-:W-:Y:S01]  /*b970*/  VIADD R33, R2, 0xc0 ;  /* 0x000000c002217836 */ /* 0x000fe20000000000 */
[----:B------:R-:W-:Y:S01]  /*b980*/  UIMAD UR10, UR4, UR13, UR10 ;  /* 0x0000000d040a72a4 */ /* 0x000fe2000f8e020a */
[----:B------:R-:W-:Y:S01]  /*b990*/  LOP3.LUT R5, R3, 0xfffffff8, RZ, 0xc0, !PT ;  /* 0xfffffff803057812 */ /* 0x000fe200078ec0ff */
[----:B------:R-:W-:Y:S01]  /*b9a0*/  ULDC UR12, c[0x0][0xac8] ;  /* 0x0002b200000c7ab9 */ /* 0x000fe20000000800 */
[----:B------:R-:W-:Y:S01]  /*b9b0*/  SHF.R.S32.HI R13, RZ, 0x3, R3 ;  /* 0x00000003ff0d7819 */ /* 0x000fe20000011403 */
[----:B------:R-:W-:Y:S01]  /*b9c0*/  UIADD3 UR9, UR9, UR10, URZ ;  /* 0x0000000a09097290 */ /* 0x000fe2000fffe03f */
[----:B------:R-:W-:Y:S01]  /*b9d0*/  ISETP.GE.AND P1, PT, R185, UR12, PT ;  /* 0x0000000cb9007c0c */ /* 0x000fe2000bf26270 */
[----:B------:R-:W-:Y:S01]  /*b9e0*/  IMAD.IADD R8, R8, 0x1, -R5 ;  /* 0x0000000108087824 */ /* 0x000fe200078e0a05 */
[----:B------:R-:W-:Y:S01]  /*b9f0*/  ULDC.64 UR10, c[0x0][0xae8] ;  /* 0x0002ba00000a7ab9 */ /* 0x000fe20000000a00 */
[----:B------:R-:W-:Y:S01]  /*ba00*/  ISETP.GE.AND P2, PT, R2, UR12, PT ;  /* 0x0000000c02007c0c */ /* 0x000fe2000bf46270 */
[----:B------:R-:W-:Y:S01]  /*ba10*/  UIMAD.WIDE.U32 UR8, UR42, UR10, UR8 ;  /* 0x0000000a2a0872a5 */ /* 0x000fe2000f8e0008 */
[----:B------:R-:W-:Y:S01]  /*ba20*/  IMAD R3, R8, 0x20, R13 ;  /* 0x0000002008037824 */ /* 0x000fe200078e020d */
[----:B------:R-:W-:Y:S01]  /*ba30*/  BSSY B1, `(.L_x_3604) ;  /* 0x000006d000017945 */ /* 0x000fe20003800000 */
[----:B------:R-:W-:Y:S01]  /*ba40*/  VIADD R27, R2, 0x100 ;  /* 0x00000100021b7836 */ /* 0x000fe20000000000 */
[----:B------:R-:W-:Y:S01]  /*ba50*/  UIMAD UR9, UR42, UR11, UR9 ;  /* 0x0000000b2a0972a4 */ /* 0x000fe2000f8e0209 */
[----:B------:R-:W-:Y:S01]  /*ba60*/  IMAD R9, R6, 0x40, R3 ;  /* 0x0000004006097824 */ /* 0x000fe200078e0203 */
[----:B------:R-:W-:Y:S01]  /*ba70*/  SEL R3, RZ, 0xffffffff, P1 ;  /* 0xffffffffff037807 */ /* 0x000fe20000800000 */
[----:B------:R-:W-:Y:S01]  /*ba80*/  ULDC.64 UR10, c[0x0][0xaf0] ;  /* 0x0002bc00000a7ab9 */ /* 0x000fe20000000a00 */
[----:B--2---:R-:W-:Y:S01]  /*ba90*/  ISETP.NE.AND P0, PT, R11, 0x1, PT ;  /* 0x000000010b00780c */ /* 0x004fe20003f05270 */
[----:B------:R-:W-:Y:S01]  /*baa0*/  UIMAD UR41, UR41, UR10, URZ ;  /* 0x0000000a292972a4 */ /* 0x000fe2000f8e023f */
[----:B------:R-:W-:Y:S01]  /*bab0*/  ISETP.GE.AND P1, PT, R184, UR12, PT ;  /* 0x0000000cb8007c0c */ /* 0x000fe2000bf26270 */
[----:B------:R-:W-:Y:S01]  /*bac0*/  IMAD.SHL.U32 R15, R3, 0x2, RZ ;  /* 0x00000002030f7824 */ /* 0x000fe200078e00ff */
[----:B------:R-:W-:Y:S01]  /*bad0*/  SEL R6, RZ, 0x1, P2 ;  /* 0x00000001ff067807 */ /* 0x000fe20001000000 */
[----:B------:R-:W-:Y:S01]  /*bae0*/  UIMAD UR4, UR40, UR11, UR41 ;  /* 0x0000000b280472a4 */ /* 0x000fe2000f8e0229 */
[----:B------:R-:W-:Y:S01]  /*baf0*/  SEL R7, RZ, 0xffffffff, P1 ;  /* 0xffffffffff077807 */ /* 0x000fe20000800000 */
[----:B------:R-:W-:Y:S01]  /*bb00*/  UIMAD.WIDE.U32 UR40, UR40, UR10, UR8 ;  /* 0x0000000a282872a5 */ /* 0x000fe2000f8e0008 */
[----:B------:R-:W-:Y:S01]  /*bb10*/  IMAD.MOV.U32 R3, RZ, RZ, R9 ;  /* 0x000000ffff037224 */ /* 0x000fe200078e0009 */
[----:B------:R-:W-:Y:S01]  /*bb20*/  LOP3.LUT R6, R15, 0x2, R6, 0xe2, !PT ;  /* 0x000000020f067812 */ /* 0x000fe200078ee206 */
[----:B------:R-:W-:Y:S01]  /*bb30*/  ULDC.64 UR8, c[0x0][0xae0] ;  /* 0x0002b80000087ab9 */ /* 0x000fe20000000a00 */
[----:B------:R-:W-:Y:S01]  /*bb40*/  IMAD.SHL.U32 R7, R7, 0x4, RZ ;  /* 0x0000000407077824 */ /* 0x000fe200078e00ff */
[----:B------:R-:W-:Y:S01]  /*bb50*/  UIADD3 UR4, UR41, UR4, URZ ;  /* 0x0000000429047290 */ /* 0x000fe2000fffe03f */
[----:B------:R-:W1:Y:S01]  /*bb60*/  @P0 LDC R4, c[0x0][0xbec] ;  /* 0x0002fb00ff040b82 */ /* 0x000e620000000800 */
[C---:B------:R-:W-:Y:S01]  /*bb70*/  VIADD R37, R2.reuse, 0x140 ;  /* 0x0000014002257836 */ /* 0x040fe20000000000 */
[----:B------:R-:W-:Y:S01]  /*bb80*/  SHF.R.S32.HI R35, RZ, 0x1f, R184 ;  /* 0x0000001fff237819 */ /* 0x000fe200000114b8 */
[----:B------:R-:W-:Y:S01]  /*bb90*/  VIADD R29, R2, 0x180 ;  /* 0x00000180021d7836 */ /* 0x000fe20000000000 */
[----:B------:R-:W-:Y:S01]  /*bba0*/  LOP3.LUT R10, R7, 0x4, R6, 0xe2, !PT ;  /* 0x00000004070a7812 */ /* 0x000fe200078ee206 */
[----:B------:R-:W-:Y:S01]  /*bbb0*/  IMAD.U32 R26, RZ, RZ, UR43 ;  /* 0x0000002bff1a7e24 */ /* 0x000fe2000f8e00ff */
[----:B------:R-:W-:Y:S01]  /*bbc0*/  SHF.R.S32.HI R28, RZ, 0x1f, R27 ;  /* 0x0000001fff1c7819 */ /* 0x000fe2000001141b */
[----:B-----5:R-:W-:Y:S01]  /*bbd0*/  IMAD R25, R0, R11, RZ ;  /* 0x0000000b00197224 */ /* 0x020fe200078e02ff */
[----:B------:R-:W2:Y:S01]  /*bbe0*/  @P0 LDC R5, c[0x0][0xbf0] ;  /* 0x0002fc00ff050b82 */ /* 0x000ea20000000800 */
[----:B------:R-:W-:Y:S01]  /*bbf0*/  IMAD R26, R26, 0x40, R13 ;  /* 0x000000401a1a7824 */ /* 0x000fe200078e020d */
[----:B------:R-:W-:Y:S01]  /*bc00*/  SHF.R.S32.HI R30, RZ, 0x1f, R29 ;  /* 0x0000001fff1e7819 */ /* 0x000fe2000001141d */
[----:B------:R-:W-:Y:S01]  /*bc10*/  VIADD R31, R2, 0x1c0 ;  /* 0x000001c0021f7836 */ /* 0x000fe20000000000 */
[----:B------:R-:W-:-:S02]  /*bc20*/  SHF.R.S32.HI R32, RZ, 0x1f, R33 ;  /* 0x0000001fff207819 */ /* 0x000fc40000011421 */
[----:B------:R-:W-:Y:S02]  /*bc30*/  SHF.R.S32.HI R36, RZ, 0x1f, R37 ;  /* 0x0000001fff247819 */ /* 0x000fe40000011425 */
[----:B------:R-:W-:Y:S02]  /*bc40*/  ISETP.GE.AND P1, PT, R31, UR12, PT ;  /* 0x0000000c1f007c0c */ /* 0x000fe4000bf26270 */
[----:B------:R-:W-:Y:S02]  /*bc50*/  SHF.R.S32.HI R34, RZ, 0x1f, R31 ;  /* 0x0000001fff227819 */ /* 0x000fe4000001141f */
[----:B------:R-:W-:Y:S02]  /*bc60*/  SEL R0, RZ, 0x80, P1 ;  /* 0x00000080ff007807 */ /* 0x000fe40000800000 */
[----:B------:R-:W-:Y:S01]  /*bc70*/  SHF.R.S32.HI R38, RZ, 0x1f, R185 ;  /* 0x0000001fff267819 */ /* 0x000fe200000114b9 */
[----:B-1----:R-:W-:-:S05]  /*bc80*/  @P0 IMAD.HI.U32 R4, R9, R4, RZ ;  /* 0x0000000409040227 */ /* 0x002fca00078e00ff */
[----:B--2---:R-:W-:Y:S01]  /*bc90*/  @P0 SHF.R.U32.HI R3, RZ, R5, R4 ;  /* 0x00000005ff030219 */ /* 0x004fe20000011604 */
[----:B------:R-:W-:Y:S01]  /*bca0*/  IMAD.U32 R5, RZ, RZ, UR41 ;  /* 0x00000029ff057e24 */ /* 0x000fe2000f8e00ff */
[----:B------:R-:W-:Y:S01]  /*bcb0*/  ISETP.GE.AND P0, PT, R33, UR12, PT ;  /* 0x0000000c21007c0c */ /* 0x000fe2000bf06270 */
[----:B------:R-:W-:Y:S01]  /*bcc0*/  IMAD.U32 R4, RZ, RZ, UR40 ;  /* 0x00000028ff047e24 */ /* 0x000fe2000f8e00ff */
[--C-:B------:R-:W-:Y:S01]  /*bcd0*/  SHF.R.S32.HI R6, RZ, 0x1f, R3.reuse ;  /* 0x0000001fff067819 */ /* 0x100fe20000011403 */
[----:B------:R-:W-:Y:S01]  /*bce0*/  IMAD.U32 R5, RZ, RZ, UR4 ;  /* 0x00000004ff057e24 */ /* 0x000fe2000f8e00ff */
[----:B------:R-:W-:Y:S01]  /*bcf0*/  SEL R7, RZ, 0xffffffff, P0 ;  /* 0xffffffffff077807 */ /* 0x000fe20000000000 */
[----:B------:R-:W-:Y:S01]  /*bd00*/  IMAD.MOV R8, RZ, RZ, -R3 ;  /* 0x000000ffff087224 */ /* 0x000fe200078e0a03 */
[----:B------:R-:W-:Y:S01]  /*bd10*/  ISETP.GE.AND P0, PT, R27, UR12, PT ;  /* 0x0000000c1b007c0c */ /* 0x000fe2000bf06270 */
[----:B------:R-:W-:Y:S02]  /*bd20*/  IMAD R6, R6, UR8, RZ ;  /* 0x0000000806067c24 */ /* 0x000fe4000f8e02ff */
[----:B------:R-:W-:Y:S01]  /*bd30*/  IMAD.SHL.U32 R15, R7, 0x8, RZ ;  /* 0x00000008070f7824 */ /* 0x000fe200078e00ff */
[----:B------:R-:W-:Y:S01]  /*bd40*/  SEL R12, RZ, 0xffffffff, P0 ;  /* 0xffffffffff0c7807 */ /* 0x000fe20000000000 */
[----:B------:R-:W-:Y:S01]  /*bd50*/  IMAD R7, R3, UR9, R6 ;  /* 0x0000000903077c24 */ /* 0x000fe2000f8e0206 */
[----:B------:R-:W-:Y:S01]  /*bd60*/  ISETP.GE.AND P0, PT, R37, UR12, PT ;  /* 0x0000000c25007c0c */ /* 0x000fe2000bf06270 */
[----:B------:R-:W-:Y:S01]  /*bd70*/  IMAD.WIDE.U32 R4, R3, UR8, R4 ;  /* 0x0000000803047c25 */ /* 0x000fe2000f8e0004 */
[----:B------:R-:W-:Y:S01]  /*bd80*/  LOP3.LUT R10, R15, 0x8, R10, 0xe2, !PT ;  /* 0x000000080f0a7812 */ /* 0x000fe200078ee20a */
[----:B------:R-:W-:-:S02]  /*bd90*/  ULDC.64 UR8, c[0x0][0xad8] ;  /* 0x0002b60000087ab9 */ /* 0x000fc40000000a00 */
[----:B------:R-:W-:Y:S02]  /*bda0*/  IMAD R3, R11, R8, R9 ;  /* 0x000000080b037224 */ /* 0x000fe400078e0209 */
[----:B------:R-:W-:Y:S02]  /*bdb0*/  IMAD.SHL.U32 R9, R12, 0x10, RZ ;  /* 0x000000100c097824 */ /* 0x000fe400078e00ff */
[----:B------:R-:W-:Y:S01]  /*bdc0*/  IMAD.IADD R5, R5, 0x1, R7 ;  /* 0x0000000105057824 */ /* 0x000fe200078e0207 */
[----:B------:R-:W-:Y:S02]  /*bdd0*/  SHF.R.S32.HI R6, RZ, 0x1f, R3 ;  /* 0x0000001fff067819 */ /* 0x000fe40000011403 */
[----:B------:R-:W-:Y:S01]  /*bde0*/  SEL R7, RZ, 0xffffffff, P0 ;  /* 0xffffffffff077807 */ /* 0x000fe20000000000 */
[----:B------:R-:W-:Y:S01]  /*bdf0*/  IMAD.WIDE.U32 R4, R3, UR8, R4 ;  /* 0x0000000803047c25 */ /* 0x000fe2000f8e0004 */
[----:B------:R-:W-:Y:S02]  /*be00*/  LOP3.LUT R10, R9, 0x10, R10, 0xe2, !PT ;  /* 0x00000010090a7812 */ /* 0x000fe400078ee20a */
[----:B------:R-:W-:Y:S01]  /*be10*/  ISETP.GE.AND P0, PT, R29, UR12, PT ;  /* 0x0000000c1d007c0c */ /* 0x000fe2000bf06270 */
[----:B------:R-:W-:-:S02]  /*be20*/  IMAD R6, R6, UR8, RZ ;  /* 0x0000000806067c24 */ /* 0x000fc4000f8e02ff */
[----:B------:R-:W-:Y:S02]  /*be30*/  IMAD.SHL.U32 R9, R7, 0x20, RZ ;  /* 0x0000002007097824 */ /* 0x000fe400078e00ff */
[----:B------:R-:W-:Y:S01]  /*be40*/  IMAD R7, R3, UR9, R6 ;  /* 0x0000000903077c24 */ /* 0x000fe2000f8e0206 */
[----:B------:R-:W-:Y:S02]  /*be50*/  ULDC.64 UR8, c[0x0][0xa80] ;  /* 0x0002a00000087ab9 */ /* 0x000fe40000000a00 */
[----:B------:R-:W-:Y:S01]  /*be60*/  LOP3.LUT R10, R9, 0x20, R10, 0xe2, !PT ;  /* 0x00000020090a7812 */ /* 0x000fe200078ee20a */
[----:B------:R-:W-:Y:S01]  /*be70*/  IMAD.IADD R3, R5, 0x1, R7 ;  /* 0x0000000105037824 */ /* 0x000fe200078e0207 */
[----:B------:R-:W-:Y:S02]  /*be80*/  SEL R9, RZ, 0x40, P0 ;  /* 0x00000040ff097807 */ /* 0x000fe40000000000 */
[----:B------:R-:W-:Y:S02]  /*be90*/  LEA R20, P0, R4, UR8, 0x1 ;  /* 0x0000000804147c11 */ /* 0x000fe4000f8008ff */
[----:B------:R-:W-:-:S02]  /*bea0*/  LOP3.LUT R21, R10, R9, RZ, 0xfc, !PT ;  /* 0x000000090a157212 */ /* 0x000fc400078efcff */
[----:B------:R-:W-:Y:S01]  /*beb0*/  LEA.HI.X R3, R4, UR9, R3, 0x1, P0 ;  /* 0x0000000904037c11 */ /* 0x000fe200080f0c03 */
[----:B------:R1:W2:Y:S01]  /*bec0*/  SHFL.IDX PT, R6, R20, RZ, 0x181f ;  /* 0x00181fff14067589 */ /* 0x0002a200000e0000 */
[----:B------:R-:W-:Y:S02]  /*bed0*/  ISETP.GE.AND P0, PT, R26, R25, PT ;  /* 0x000000191a00720c */ /* 0x000fe40003f06270 */
[----:B------:R-:W-:Y:S01]  /*bee0*/  LOP3.LUT R24, R21, R0, RZ, 0xfc, !PT ;  /* 0x0000000015187212 */ /* 0x000fe200078efcff */
[----:B------:R1:W3:Y:S10]  /*bef0*/  SHFL.IDX PT, R7, R3, RZ, 0x181f ;  /* 0x00181fff03077589 */ /* 0x0002f400000e0000 */
[----:B-1----:R-:W-:Y:S05]  /*bf00*/  @P0 BRA `(.L_x_3605) ;  /* 0x00000000007c0947 */ /* 0x002fea0003800000 */
[----:B------:R-:W-:Y:S02]  /*bf10*/  ISETP.GE.AND P2, PT, R185, UR12, PT ;  /* 0x0000000cb9007c0c */ /* 0x000fe4000bf46270 */
[----:B------:R-:W-:Y:S02]  /*bf20*/  ISETP.GE.AND P1, PT, R2, UR12, PT ;  /* 0x0000000c02007c0c */ /* 0x000fe4000bf26270 */
[----:B------:R-:W-:Y:S02]  /*bf30*/  ISETP.GE.AND P5, PT, R184, UR12, PT ;  /* 0x0000000cb8007c0c */ /* 0x000fe4000bfa6270 */
[----:B------:R-:W-:-:S07]  /*bf40*/  ISETP.GE.AND P3, PT, R33, UR12, PT ;  /* 0x0000000c21007c0c */ /* 0x000fce000bf66270 */
[CC--:B--2---:R-:W-:Y:S02]  /*bf50*/  @!P2 LEA R8, P0, R185.reuse, R6.reuse, 0x1 ;  /* 0x00000006b908a211 */ /* 0x0c4fe400078008ff */
[----:B---3--:R-:W-:Y:S02]  /*bf60*/  @!P1 IMAD.WIDE R4, R2, 0x2, R6 ;  /* 0x0000000202049825 */ /* 0x008fe400078e0206 */
[----:B------:R-:W-:Y:S02]  /*bf70*/  @!P2 LEA.HI.X R9, R185, R7, R38, 0x1, P0 ;  /* 0x00000007b909a211 */ /* 0x000fe400000f0c26 */
[----:B------:R-:W-:Y:S01]  /*bf80*/  @!P5 LEA R10, P4, R184, R6, 0x1 ;  /* 0x00000006b80ad211 */ /* 0x000fe200078808ff */
[----:B------:R-:W-:Y:S01]  /*bf90*/  @!P1 ST.E.128 desc[UR50][R4.64], RZ ;  /* 0x000000ff04009985 */ /* 0x000fe2000c101d32 */
[----:B------:R-:W-:Y:S02]  /*bfa0*/  ISETP.GE.AND P1, PT, R37, UR12, PT ;  /* 0x0000000c25007c0c */ /* 0x000fe4000bf26270 */
[----:B------:R-:W-:Y:S01]  /*bfb0*/  LOP3.LUT P0, RZ, R21, 0x40, RZ, 0xc0, !PT ;  /* 0x0000004015ff7812 */ /* 0x000fe2000780c0ff */
[----:B------:R1:W-:Y:S01]  /*bfc0*/  @!P2 ST.E.128 desc[UR50][R8.64], RZ ;  /* 0x000000ff0800a985 */ /* 0x0003e2000c101d32 */
[----:B------:R-:W-:-:S02]  /*bfd0*/  ISETP.GE.AND P2, PT, R27, UR12, PT ;  /* 0x0000000c1b007c0c */ /* 0x000fc4000bf46270 */
[-C--:B------:R-:W-:Y:S02]  /*bfe0*/  @!P5 LEA.HI.X R11, R184, R7.reuse, R35, 0x1, P4 ;  /* 0x00000007b80bd211 */ /* 0x080fe400020f0c23 */
[----:B------:R-:W-:Y:S02]  /*bff0*/  LOP3.LUT P4, RZ, R24, 0x80, RZ, 0xc0, !PT ;  /* 0x0000008018ff7812 */ /* 0x000fe4000788c0ff */
[CC--:B------:R-:W-:Y:S01]  /*c000*/  @!P3 LEA R12, P6, R33.reuse, R6.reuse, 0x1 ;  /* 0x00000006210cb211 */ /* 0x0c0fe200078c08ff */
[----:B------:R4:W-:Y:S03]  /*c010*/  @!P5 ST.E.128 desc[UR50][R10.64], RZ ;  /* 0x000000ff0a00d985 */ /* 0x0009e6000c101d32 */
[----:B------:R-:W-:Y:S02]  /*c020*/  @!P3 LEA.HI.X R13, R33, R7, R32, 0x1, P6 ;  /* 0x00000007210db211 */ /* 0x000fe400030f0c20 */
[----:B-1----:R-:W-:-:S02]  /*c030*/  @!P1 LEA R8, P6, R37, R6, 0x1 ;  /* 0x0000000625089211 */ /* 0x002fc400078c08ff */
[-C--:B------:R-:W-:Y:S01]  /*c040*/  @!P2 LEA R4, P5, R27, R6.reuse, 0x1 ;  /* 0x000000061b04a211 */ /* 0x080fe200078a08ff */
[----:B------:R4:W-:Y:S01]  /*c050*/  @!P3 ST.E.128 desc[UR50][R12.64], RZ ;  /* 0x000000ff0c00b985 */ /* 0x0009e2000c101d32 */
[-C--:B------:R-:W-:Y:S02]  /*c060*/  @P0 LEA R14, P3, R29, R6.reuse, 0x1 ;  /* 0x000000061d0e0211 */ /* 0x080fe400078608ff */
[-C--:B------:R-:W-:Y:S02]  /*c070*/  @!P2 LEA.HI.X R5, R27, R7.reuse, R28, 0x1, P5 ;  /* 0x000000071b05a211 */ /* 0x080fe400028f0c1c */
[----:B------:R-:W-:Y:S02]  /*c080*/  @P4 LEA R6, P5, R31, R6, 0x1 ;  /* 0x000000061f064211 */ /* 0x000fe400078a08ff */
[-C--:B------:R-:W-:Y:S01]  /*c090*/  @!P1 LEA.HI.X R9, R37, R7.reuse, R36, 0x1, P6 ;  /* 0x0000000725099211 */ /* 0x080fe200030f0c24 */
[----:B------:R4:W-:Y:S01]  /*c0a0*/  @!P2 ST.E.128 desc[UR50][R4.64], RZ ;  /* 0x000000ff0400a985 */ /* 0x0009e2000c101d32 */
[----:B------:R-:W-:-:S02]  /*c0b0*/  @P0 LEA.HI.X R15, R29, R7, R30, 0x1, P3 ;  /* 0x000000071d0f0211 */ /* 0x000fc400018f0c1e */
[----:B------:R-:W-:Y:S01]  /*c0c0*/  @P4 LEA.HI.X R7, R31, R7, R34, 0x1, P5 ;  /* 0x000000071f074211 */ /* 0x000fe200028f0c22 */
[----:B------:R4:W-:Y:S04]  /*c0d0*/  @!P1 ST.E.128 desc[UR50][R8.64], RZ ;  /* 0x000000ff08009985 */ /* 0x0009e8000c101d32 */
[----:B------:R4:W-:Y:S04]  /*c0e0*/  @P0 ST.E.128 desc[UR50][R14.64], RZ ;  /* 0x000000ff0e000985 */ /* 0x0009e8000c101d32 */
[----:B------:R4:W-:Y:S02]  /*c0f0*/  @P4 ST.E.128 desc[UR50][R6.64], RZ ;  /* 0x000000ff06004985 */ /* 0x0009e4000c101d32 */
.L_x_3605:
[----:B------:R-:W-:Y:S05]  /*c100*/  BSYNC B1 ;  /* 0x0000000000017941 */ /* 0x000fea0003800000 */
.L_x_3604:
[----:B------:R-:W-:Y:S01]  /*c110*/  VIADD R0, R26, 0x20 ;  /* 0x000000201a007836 */ /* 0x000fe20000000000 */
[----:B---34-:R1:W3:Y:S04]  /*c120*/  SHFL.IDX PT, R7, R3, 0x1, 0x181f ;  /* 0x00381f0003077f89 */ /* 0x0182e800000e0000 */
[----:B------:R-:W-:Y:S01]  /*c130*/  ISETP.GE.AND P0, PT, R0, R25, PT ;  /* 0x000000190000720c */ /* 0x000fe20003f06270 */
[----:B--2---:R1:W2:-:S12]  /*c140*/  SHFL.IDX PT, R6, R20, 0x1, 0x181f ;  /* 0x00381f0014067f89 */ /* 0x00429800000e0000 */
[----:B-1----:R-:W-:Y:S05]  /*c150*/  @P0 BRA `(.L_x_3598) ;  /* 0x00000000007c0947 */ /* 0x002fea0003800000 */
[----:B------:R-:W-:Y:S02]  /*c160*/  ISETP.GE.AND P1, PT, R2, UR12, PT ;  /* 0x0000000c02007c0c */ /* 0x000fe4000bf26270 */
[----:B------:R-:W-:Y:S02]  /*c170*/  ISETP.GE.AND P5, PT, R185, UR12, PT ;  /* 0x0000000cb9007c0c */ /* 0x000fe4000bfa6270 */
[----:B------:R-:W-:Y:S02]  /*c180*/  ISETP.GE.AND P4, PT, R184, UR12, PT ;  /* 0x0000000cb8007c0c */ /* 0x000fe4000bf86270 */
[----:B------:R-:W-:Y:S02]  /*c190*/  ISETP.GE.AND P3, PT, R33, UR12, PT ;  /* 0x0000000c21007c0c */ /* 0x000fe4000bf66270 */
[----:B------:R-:W-:-:S05]  /*c1a0*/  ISETP.GE.AND P2, PT, R27, UR12, PT ;  /* 0x0000000c1b007c0c */ /* 0x000fca000bf46270 */
[----:B--23--:R-:W-:Y:S02]  /*c1b0*/  @!P1 IMAD.WIDE R4, R2, 0x2, R6 ;  /* 0x0000000202049825 */ /* 0x00cfe400078e0206 */
[CC--:B------:R-:W-:Y:S02]  /*c1c0*/  @!P5 LEA R8, P0, R185.reuse, R6.reuse, 0x1 ;  /* 0x00000006b908d211 */ /* 0x0c0fe400078008ff */
[-C--:B------:R-:W-:Y:S01]  /*c1d0*/  @!P4 LEA R10, P6, R184, R6.reuse, 0x1 ;  /* 0x00000006b80ac211 */ /* 0x080fe200078c08ff */
[----:B------:R1:W-:Y:S01]  /*c1e0*/  @!P1 ST.E.128 desc[UR50][R4.64], RZ ;  /* 0x000000ff04009985 */ /* 0x0003e2000c101d32 */
[----:B------:R-:W-:Y:S02]  /*c1f0*/  @!P5 LEA.HI.X R9, R185, R7, R38, 0x1, P0 ;  /* 0x00000007b909d211 */ /* 0x000fe400000f0c26 */
[----:B------:R-:W-:Y:S02]  /*c200*/  ISETP.GE.AND P1, PT, R37, UR12, PT ;  /* 0x0000000c25007c0c */ /* 0x000fe4000bf26270 */
[----:B------:R-:W-:Y:S01]  /*c210*/  LOP3.LUT P0, RZ, R21, 0x40, RZ, 0xc0, !PT ;  /* 0x0000004015ff7812 */ /* 0x000fe2000780c0ff */
[----:B------:R2:W-:Y:S01]  /*c220*/  @!P5 ST.E.128 desc[UR50][R8.64], RZ ;  /* 0x000000ff0800d985 */ /* 0x0005e2000c101d32 */
[----:B------:R-:W-:-:S02]  /*c230*/  @!P3 LEA R12, P5, R33, R6, 0x1 ;  /* 0x00000006210cb211 */ /* 0x000fc400078a08ff */
[-C--:B------:R-:W-:Y:S02]  /*c240*/  @!P4 LEA.HI.X R11, R184, R7.reuse, R35, 0x1, P6 ;  /* 0x00000007b80bc211 */ /* 0x080fe400030f0c23 */
[-C--:B------:R-:W-:Y:S02]  /*c250*/  @!P2 LEA R14, P6, R27, R6.reuse, 0x1 ;  /* 0x000000061b0ea211 */ /* 0x080fe400078c08ff */
[-C--:B------:R-:W-:Y:S01]  /*c260*/  @!P3 LEA.HI.X R13, R33, R7.reuse, R32, 0x1, P5 ;  /* 0x00000007210db211 */ /* 0x080fe200028f0c20 */
[----:B------:R2:W-:Y:S01]  /*c270*/  @!P4 ST.E.128 desc[UR50][R10.64], RZ ;  /* 0x000000ff0a00c985 */ /* 0x0005e2000c101d32 */
[----:B------:R-:W-:Y:S02]  /*c280*/  LOP3.LUT P5, RZ, R24, 0x80, RZ, 0xc0, !PT ;  /* 0x0000008018ff7812 */ /* 0x000fe400078ac0ff */
[----:B------:R-:W-:Y:S01]  /*c290*/  @!P2 LEA.HI.X R15, R27, R7, R28, 0x1, P6 ;  /* 0x000000071b0fa211 */ /* 0x000fe200030f0c1c */
[----:B------:R2:W-:Y:S01]  /*c2a0*/  @!P3 ST.E.128 desc[UR50][R12.64], RZ ;  /* 0x000000ff0c00b985 */ /* 0x0005e2000c101d32 */
[----:B-1----:R-:W-:-:S03]  /*c2b0*/  @!P1 LEA R4, P6, R37, R6, 0x1 ;  /* 0x0000000625049211 */ /* 0x002fc600078c08ff */
[----:B------:R2:W-:Y:S01]  /*c2c0*/  @!P2 ST.E.128 desc[UR50][R14.64], RZ ;  /* 0x000000ff0e00a985 */ /* 0x0005e2000c101d32 */
[----:B------:R-:W-:Y:S02]  /*c2d0*/  @!P1 LEA.HI.X R5, R37, R7, R36, 0x1, P6 ;  /* 0x0000000725059211 */ /* 0x000fe400030f0c24 */
[----:B------:R-:W-:-:S03]  /*c2e0*/  @P0 LEA R20, P6, R29, R6, 0x1 ;  /* 0x000000061d140211 */ /* 0x000fc600078c08ff */
[----:B------:R2:W-:Y:S01]  /*c2f0*/  @!P1 ST.E.128 desc[UR50][R4.64], RZ ;  /* 0x000000ff04009985 */ /* 0x0005e2000c101d32 */
[----:B------:R-:W-:Y:S02]  /*c300*/  @P0 LEA.HI.X R21, R29, R7, R30, 0x1, P6 ;  /* 0x000000071d150211 */ /* 0x000fe400030f0c1e */
[----:B------:R-:W-:-:S03]  /*c310*/  @P5 LEA R6, P6, R31, R6, 0x1 ;  /* 0x000000061f065211 */ /* 0x000fc600078c08ff */
[----:B------:R2:W-:Y:S01]  /*c320*/  @P0 ST.E.128 desc[UR50][R20.64], RZ ;  /* 0x000000ff14000985 */ /* 0x0005e2000c101d32 */
[----:B------:R-:W-:-:S05]  /*c330*/  @P5 LEA.HI.X R7, R31, R7, R34, 0x1, P6 ;  /* 0x000000071f075211 */ /* 0x000fca00030f0c22 */
[----:B------:R2:W-:Y:S04]  /*c340*/  @P5 ST.E.128 desc[UR50][R6.64], RZ ;  /* 0x000000ff06005985 */ /* 0x0005e8000c101d32 */
.L_x_3598:
[----:B------:R-:W-:Y:S05]  /*c350*/  BSYNC B0 ;  /* 0x0000000000007941 */ /* 0x000fea0003800000 */
.L_x_3591:
[----:B------:R-:W-:Y:S02]  /*c360*/  ULDC UR4, c[0x0][0xc3c] ;  /* 0x00030f0000047ab9 */ /* 0x000fe40000000800 */
[----:B------:R-:W-:-:S06]  /*c370*/  UISETP.GE.AND UP0, UPT, UR7, UR4, UPT ;  /* 0x000000040700728c */ /* 0x000fcc000bf06270 */
[----:B------:R-:W-:-:S13]  /*c380*/  PLOP3.LUT P0, PT, PT, PT, UP0, 0x80, 0x0 ;  /* 0x000000000000781c */ /* 0x000fda0003f0f008 */
[----:B------:R-:W-:Y:S05]  /*c390*/  @!P0 BRA `(.L_x_3606) ;  /* 0xffffff4c00cc8947 */ /* 0x000fea000383ffff */
[----:B------:R-:W-:Y:S05]  /*c3a0*/  EXIT ;  /* 0x000000000000794d */ /* 0x000fea0003800000 */
.L_x_3550:
        /* <DEDUP_REMOVED lines=16> */
.L_x_3607:
        /* <DEDUP_REMOVED lines=43> */
.L_x_3611:
        /* <DEDUP_REMOVED lines=35> */
.L_x_3609:
        /* <DEDUP_REMOVED lines=18> */
.L_x_3612:
[----:B-1----:R-:W-:Y:S01]  /*cab0*/  IMAD R24, R24, UR5, R10 ;  /* 0x0000000518187c24 */ /* 0x002fe2000f8e020a */
[----:B------:R-:W-:Y:S01]  /*cac0*/  IABS R4, R9 ;  /* 0x0000000900047213 */ /* 0x000fe20000000000 */
[----:B0-----:R-:W-:Y:S01]  /*cad0*/  IMAD.MOV.U32 R5, RZ, RZ, R11 ;  /* 0x000000ffff057224 */ /* 0x001fe200078e000b */
[----:B------:R-:W-:Y:S01]  /*cae0*/  IABS R11, R6 ;  /* 0x00000006000b7213 */ /* 0x000fe20000000000 */
[----:B------:R-:W-:Y:S01]  /*caf0*/  IMAD.MOV.U32 R2, RZ, RZ, RZ ;  /* 0x000000ffff027224 */ /* 0x000fe200078e00ff */
[----:B------:R-:W-:Y:S01]  /*cb00*/  IADD3 R25, -R24, UR6, RZ ;  /* 0x0000000618197c10 */ /* 0x000fe2000fffe1ff */
[----:B------:R-:W-:Y:S01]  /*cb10*/  IMAD R5, R5, R12, RZ ;  /* 0x0000000c05057224 */ /* 0x000fe200078e02ff */
[----:B------:R-:W0:Y:S01]  /*cb20*/  I2F.RP R8, R4 ;  /* 0x0000000400087306 */ /* 0x000e220000209400 */
[----:B------:R-:W-:Y:S01]  /*cb30*/  VIADD R27, R27, UR4 ;  /* 0x000000041b1b7c36 */ /* 0x000fe20008000000 */
[----:B------:R-:W-:Y:S01]  /*cb40*/  IABS R10, R25 ;  /* 0x00000019000a7213 */ /* 0x000fe20000000000 */
[----:B------:R-:W-:-:S04]  /*cb50*/  IMAD.HI.U32 R2, R3, R5, R2 ;  /* 0x0000000503027227 */ /* 0x000fc800078e0002 */
[----:B------:R-:W-:Y:S02]  /*cb60*/  IMAD.MOV.U32 R3, RZ, RZ, R10 ;  /* 0x000000ffff037224 */ /* 0x000fe400078e000a */
[----:B------:R-:W-:Y:S02]  /*cb70*/  IMAD.MOV R5, RZ, RZ, -R11 ;  /* 0x000000ffff057224 */ /* 0x000fe400078e0a0b */
[----:B------:R-:W-:-:S04]  /*cb80*/  IMAD.HI.U32 R2, R2, R3, RZ ;  /* 0x0000000302027227 */ /* 0x000fc800078e00ff */
[----:B------:R-:W-:Y:S01]  /*cb90*/  IMAD R3, R2, R5, R3 ;  /* 0x0000000502037224 */ /* 0x000fe200078e0203 */
[----:B0-----:R-:W0:Y:S01]  /*cba0*/  MUFU.RCP R8, R8 ;  /* 0x0000000800087308 */ /* 0x001e220000001000 */
[----:B------:R-:W-:-:S03]  /*cbb0*/  LOP3.LUT R5, R25, R6, RZ, 0x3c, !PT ;  /* 0x0000000619057212 */ /* 0x000fc600078e3cff */
[----:B------:R-:W-:Y:S02]  /*cbc0*/  ISETP.GT.U32.AND P1, PT, R12, R3, PT ;  /* 0x000000030c00720c */ /* 0x000fe40003f24070 */
[----:B------:R-:W-:-:S11]  /*cbd0*/  ISETP.GE.AND P2, PT, R5, RZ, PT ;  /* 0x000000ff0500720c */ /* 0x000fd60003f46270 */
[----:B------:R-:W-:Y:S02]  /*cbe0*/  @!P1 IMAD.IADD R3, R3, 0x1, -R12 ;  /* 0x0000000103039824 */ /* 0x000fe400078e0a0c */
[----:B0-----:R-:W-:Y:S02]  /*cbf0*/  VIADD R10, R8, 0xffffffe ;  /* 0x0ffffffe080a7836 */ /* 0x001fe40000000000 */
[----:B------:R-:W-:Y:S01]  /*cc00*/  @!P1 VIADD R2, R2, 0x1 ;  /* 0x0000000102029836 */ /* 0x000fe20000000000 */
[----:B------:R-:W-:Y:S02]  /*cc10*/  ISETP.GE.U32.AND P0, PT, R3, R12, PT ;  /* 0x0000000c0300720c */ /* 0x000fe40003f06070 */
[----:B------:R-:W0:Y:S01]  /*cc20*/  F2I.FTZ.U32.TRUNC.NTZ R3, R10 ;  /* 0x0000000a00037305 */ /* 0x000e22000021f000 */
[----:B------:R-:W-:-:S10]  /*cc30*/  ISETP.NE.AND P1, PT, R6, RZ, PT ;  /* 0x000000ff0600720c */ /* 0x000fd40003f25270 */
        /* <DEDUP_REMOVED lines=9> */
[----:B------:R-:W-:-:S02]  /*ccd0*/  IMAD.MOV.U32 R2, RZ, RZ, RZ ;  /* 0x000000ffff027224 */ /* 0x000fc400078e00ff */
[----:B------:R-:W-:Y:S02]  /*cce0*/  IMAD R6, R6, R8, RZ ;  /* 0x0000000806067224 */ /* 0x000fe400078e02ff */
[----:B------:R-:W-:-:S04]  /*ccf0*/  IMAD.HI.U32 R2, R3, R5, R2 ;  /* 0x0000000503027227 */ /* 0x000fc800078e0002 */
[----:B------:R-:W-:Y:S02]  /*cd00*/  IMAD.MOV.U32 R3, RZ, RZ, R10 ;  /* 0x000000ffff037224 */ /* 0x000fe400078e000a */
[----:B------:R-:W-:Y:S02]  /*cd10*/  IMAD.MOV.U32 R5, RZ, RZ, R11 ;  /* 0x000000ffff057224 */ /* 0x000fe400078e000b */
        /* <DEDUP_REMOVED lines=18> */
.L_x_3610:
[----:B------:R-:W-:Y:S01]  /*ce40*/  ULDC UR4, c[0x0][0xc3c] ;  /* 0x00030f0000047ab9 */ /* 0x000fe20000000800 */
[----:B------:R-:W-:Y:S02]  /*ce50*/  IMAD.MOV.U32 R25, RZ, RZ, RZ ;  /* 0x000000ffff197224 */ /* 0x000fe400078e00ff */
[----:B------:R-:W-:Y:S02]  /*ce60*/  IMAD.U32 R24, RZ, RZ, UR6 ;  /* 0x00000006ff187e24 */ /* 0x000fe4000f8e00ff */
[----:B------:R-:W-:Y:S02]  /*ce70*/  IMAD.MOV.U32 R26, RZ, RZ, RZ ;  /* 0x000000ffff1a7224 */ /* 0x000fe400078e00ff */
[----:B------:R-:W-:-:S07]  /*ce80*/  IMAD.U32 R27, RZ, RZ, UR4 ;  /* 0x00000004ff1b7e24 */ /* 0x000fce000f8e00ff */
.L_x_3613:
[----:B------:R-:W-:-:S13]  /*ce90*/  ISETP.NE.AND P0, PT, R7, RZ, PT ;  /* 0x000000ff0700720c */ /* 0x000fda0003f05270 */
[----:B------:R-:W0:Y:S01]  /*cea0*/  @!P0 S2R R3, SR_CgaCtaId ;  /* 0x0000000000038919 */ /* 0x000e220000008800 */
[----:B------:R-:W-:-:S04]  /*ceb0*/  @!P0 MOV R2, 0x400 ;  /* 0x0000040000028802 */ /* 0x000fc80000000f00 */
[----:B0-----:R-:W-:-:S05]  /*cec0*/  @!P0 LEA R2, R3, R2, 0x18 ;  /* 0x0000000203028211 */ /* 0x001fca00078ec0ff */
[----:B------:R1:W-:Y:S01]  /*ced0*/  @!P0 STS.128 [R2+0x28cd0], R24 ;  /* 0x028cd01802008388 */ /* 0x0003e20000000c00 */
[----:B------:R-:W-:Y:S06]  /*cee0*/  BAR.ARV 0x5, 0x180 ;  /* 0x0146000000007b1d */ /* 0x000fec0000002000 */
.L_x_3608:
[----:B------:R2:W-:Y:S01]  /*cef0*/  STL [R1+0x24], RZ ;  /* 0x000024ff01007387 */ /* 0x0005e20000100800 */
[----:B------:R-:W-:Y:S01]  /*cf00*/  ULDC UR4, c[0x0][0xc3c] ;  /* 0x00030f0000047ab9 */ /* 0x000fe20000000800 */
[----:B------:R-:W-:Y:S01]  /*cf10*/  IMAD.MOV.U32 R22, RZ, RZ, 0x1 ;  /* 0x00000001ff167424 */ /* 0x000fe200078e00ff */
[----:B0-----:R-:W-:Y:S01]  /*cf20*/  ISETP.GE.AND P0, PT, R27, UR4, PT ;  /* 0x000000041b007c0c */ /* 0x001fe2000bf06270 */
[----:B------:R-:W-:-:S12]  /*cf30*/  IMAD.MOV.U32 R18, RZ, RZ, RZ ;  /* 0x000000ffff127224 */ /* 0x000fd800078e00ff */
[----:B--2---:R-:W-:Y:S05]  /*cf40*/  @P0 BRA `(.L_x_3614) ;  /* 0x0000004800b80947 */ /* 0x004fea0003800000 */
[----:B------:R-:W0:Y:S01]  /*cf50*/  S2UR UR5, SR_CgaCtaId ;  /* 0x00000000000579c3 */ /* 0x000e220000008800 */
[C---:B-1----:R-:W-:Y:S01]  /*cf60*/  IMAD.SHL.U32 R2, R0.reuse, 0x8, RZ ;  /* 0x0000000800027824 */ /* 0x042fe200078e00ff */
[----:B------:R-:W-:Y:S01]  /*cf70*/  UMOV UR4, 0x400 ;  /* 0x0000040000047882 */ /* 0x000fe20000000000 */
[C---:B------:R-:W-:Y:S01]  /*cf80*/  LOP3.LUT R4, R0.reuse, 0x7f, RZ, 0xc0, !PT ;  /* 0x0000007f00047812 */ /* 0x040fe200078ec0ff */
[----:B------:R-:W-:Y:S01]  /*cf90*/  IMAD.SHL.U32 R5, R0, 0x10, RZ ;  /* 0x0000001000057824 */ /* 0x000fe200078e00ff */
[----:B------:R1:W-:Y:S01]  /*cfa0*/  STL [R1+0x24], RZ ;  /* 0x000024ff01007387 */ /* 0x0003e20000100800 */
[C---:B------:R-:W-:Y:S01]  /*cfb0*/  LOP3.LUT R3, R2.reuse, 0x1f8, RZ, 0xc0, !PT ;  /* 0x000001f802037812 */ /* 0x040fe200078ec0ff */
[----:B------:R-:W-:Y:S01]  /*cfc0*/  BSSY B8, `(.L_x_3614) ;  /* 0x00004a6000087945 */ /* 0x000fe20003800000 */
[----:B------:R-:W-:Y:S01]  /*cfd0*/  SHF.R.U32.HI R36, RZ, 0x3, R4 ;  /* 0x00000003ff247819 */ /* 0x000fe20000011604 */
[----:B------:R-:W-:Y:S01]  /*cfe0*/  IMAD.MOV.U32 R22, RZ, RZ, 0x1 ;  /* 0x00000001ff167424 */ /* 0x000fe200078e00ff */
[----:B------:R-:W-:Y:S01]  /*cff0*/  LOP3.LUT R3, R3, 0x38, R0, 0x78, !PT ;  /* 0x0000003803037812 */ /* 0x000fe200078e7800 */
[----:B------:R-:W-:Y:S01]  /*d000*/  IMAD.MOV.U32 R18, RZ, RZ, RZ ;  /* 0x000000ffff127224 */ /* 0x000fe200078e00ff */
[----:B------:R-:W-:Y:S01]  /*d010*/  LOP3.LUT R0, R2, 0x38, RZ, 0xc0, !PT ;  /* 0x0000003802007812 */ /* 0x000fe200078ec0ff */
[----:B------:R-:W-:Y:S01]  /*d020*/  ULOP3.LUT UR36, UR37, 0x2, URZ, 0xfc, !UPT ;  /* 0x0000000225247892 */ /* 0x000fe2000f8efc3f */
[----:B------:R-:W-:Y:S01]  /*d030*/  LOP3.LUT R33, R3, 0x200, R2, 0xf8, !PT ;  /* 0x0000020003217812 */ /* 0x000fe200078ef802 */
[----:B------:R-:W-:Y:S01]  /*d040*/  ULDC UR38, c[0x0][0xc] ;  /* 0x0000030000267ab9 */ /* 0x000fe20000000800 */
[----:B------:R-:W-:-:S02]  /*d050*/  LOP3.LUT R3, R36, 0x70, R5, 0xf8, !PT ;  /* 0x0000007024037812 */ /* 0x000fc400078ef805 */
[C---:B------:R-:W-:Y:S02]  /*d060*/  LOP3.LUT R2, R0.reuse, 0x40, RZ, 0xfc, !PT ;  /* 0x0000004000027812 */ /* 0x040fe400078efcff */
[C---:B------:R-:W-:Y:S02]  /*d070*/  LOP3.LUT R4, R0.reuse, 0x80, RZ, 0xfc, !PT ;  /* 0x0000008000047812 */ /* 0x040fe400078efcff */
[C---:B------:R-:W-:Y:S01]  /*d080*/  LOP3.LUT R3, R0.reuse, 0xc0, RZ, 0xfc, !PT ;  /* 0x000000c000037812 */ /* 0x040fe200078efcff */
[----:B0-----:R-:W-:Y:S01]  /*d090*/  ULEA UR4, UR5, UR4, 0x18 ;  /* 0x0000000405047291 */ /* 0x001fe2000f8ec03f */
[C---:B------:R-:W-:Y:S02]  /*d0a0*/  LOP3.LUT R2, R0.reuse, 0x100, RZ, 0xfc, !PT ;  /* 0x0000010000027812 */ /* 0x040fe400078efcff */
[C---:B------:R-:W-:Y:S02]  /*d0b0*/  LOP3.LUT R4, R0.reuse, 0x140, RZ, 0xfc, !PT ;  /* 0x0000014000047812 */ /* 0x040fe400078efcff */
[C---:B------:R-:W-:Y:S01]  /*d0c0*/  LOP3.LUT R3, R0.reuse, 0x180, RZ, 0xfc, !PT ;  /* 0x0000018000037812 */ /* 0x040fe200078efcff */
[----:B------:R-:W-:Y:S01]  /*d0d0*/  IMAD.U32 R17, RZ, RZ, UR4 ;  /* 0x00000004ff117e24 */ /* 0x000fe2000f8e00ff */
[----:B------:R-:W-:-:S03]  /*d0e0*/  LOP3.LUT R2, R0, 0x1c0, RZ, 0xfc, !PT ;  /* 0x000001c000027812 */ /* 0x000fc600078efcff */
[----:B------:R-:W-:-:S05]  /*d0f0*/  IMAD R0, R33, 0x2, R17 ;  /* 0x0000000221007824 */ /* 0x000fca00078e0211 */
[----:B------:R1:W-:Y:S02]  /*d100*/  STL [R1+0x2c], R0 ;  /* 0x00002c0001007387 */ /* 0x0003e40000100800 */
.L_x_3675:
[----:B------:R-:W0:Y:S02]  /*d110*/  LDC.64 R2, c[0x0][0xc88] ;  /* 0x00032200ff027b82 */ /* 0x000e240000000a00 */
[----:B0-----:R-:W-:-:S05]  /*d120*/  IMAD.WIDE R2, R27, 0x4, R2 ;  /* 0x000000041b027825 */ /* 0x001fca00078e0202 */
[----:B-1----:R-:W1:Y:S01]  /*d130*/  LDG.E R29, desc[UR50][R2.64] ;  /* 0x00000032021d7981 */ /* 0x002e62000c1e1900 */
[----:B------:R-:W-:Y:S05]  /*d140*/  YIELD ;  /* 0x0000000000007946 */ /* 0x000fea0003800000 */
[----:B------:R-:W-:Y:S01]  /*d150*/  ULDC.64 UR4, c[0x0][0xa28] ;  /* 0x00028a0000047ab9 */ /* 0x000fe20000000a00 */
[----:B------:R-:W-:Y:S01]  /*d160*/  IMAD.MOV.U32 R31, RZ, RZ, RZ ;  /* 0x000000ffff1f7224 */ /* 0x000fe200078e00ff */
[----:B------:R-:W-:Y:S01]  /*d170*/  ISETP.NE.U32.AND P0, PT, RZ, UR4, PT ;  /* 0x00000004ff007c0c */ /* 0x000fe2000bf05070 */
[----:B------:R-:W-:-:S03]  /*d180*/  ULDC.64 UR6, c[0x0][0xa18] ;  /* 0x0002860000067ab9 */ /* 0x000fc60000000a00 */
[----:B------:R-:W-:Y:S01]  /*d190*/  ISETP.NE.AND.EX P0, PT, RZ, UR5, PT, P0 ;  /* 0x00000005ff007c0c */ /* 0x000fe2000bf05300 */
[----:B------:R-:W-:Y:S01]  /*d1a0*/  IMAD.MOV.U32 R37, RZ, RZ, RZ ;  /* 0x000000ffff257224 */ /* 0x000fe200078e00ff */
[----:B-1----:R-:W-:-:S11]  /*d1b0*/  SHF.R.S32.HI R0, RZ, 0x1f, R29 ;  /* 0x0000001fff007819 */ /* 0x002fd6000001141d */
        /* <DEDUP_REMOVED lines=19> */
[----:B0-2---:R-:W2:Y:S01]  /*d2f0*/  @P0 LDG.E R0, desc[UR50][R4.64] ;  /* 0x0000003204000981 */ /* 0x005ea2000c1e1900 */
        /* <DEDUP_REMOVED lines=8> */
[----:B---34-:R-:W-:Y:S05]  /*d380*/  @P0 BRA `(.L_x_3615) ;  /* 0x0000000000200947 */ /* 0x018fea0003800000 */
        /* <DEDUP_REMOVED lines=8> */
.L_x_3615:
        /* <DEDUP_REMOVED lines=9> */
.L_x_3616:
        /* <DEDUP_REMOVED lines=9> */
.L_x_3617:
[----:B-----5:R-:W-:Y:S01]  /*d530*/  IMAD.IADD R28, R28, 0x1, -R31 ;  /* 0x000000011c1c7824 */ /* 0x020fe200078e0a1f */
[C---:B012---:R-:W-:Y:S01]  /*d540*/  LOP3.LUT R0, R26.reuse, 0xff000000, RZ, 0xc0, !PT ;  /* 0xff0000001a007812 */ /* 0x047fe200078ec0ff */
[----:B------:R-:W-:Y:S01]  /*d550*/  BSSY B0, `(.L_x_3618) ;  /* 0x0000028000007945 */ /* 0x000fe20003800000 */
[----:B------:R-:W-:Y:S02]  /*d560*/  LOP3.LUT R4, R26, 0xff0000, RZ, 0xc0, !PT ;  /* 0x00ff00001a047812 */ /* 0x000fe400078ec0ff */
[C---:B------:R-:W-:Y:S02]  /*d570*/  ISETP.GE.AND P0, PT, R28.reuse, 0x1, PT ;  /* 0x000000011c00780c */ /* 0x040fe40003f06270 */
[----:B------:R-:W-:Y:S01]  /*d580*/  SHF.R.U32.HI R3, RZ, 0x8, R0 ;  /* 0x00000008ff037819 */ /* 0x000fe20000011600 */
[----:B------:R-:W-:-:S03]  /*d590*/  VIADD R0, R28, 0x3f ;  /* 0x0000003f1c007836 */ /* 0x000fc60000000000 */
[----:B------:R-:W-:Y:S02]  /*d5a0*/  LEA.HI R4, R4, R3, RZ, 0x10 ;  /* 0x0000000304047211 */ /* 0x000fe400078f80ff */
[----:B------:R-:W-:-:S04]  /*d5b0*/  SHF.R.S32.HI R3, RZ, 0x1f, R0 ;  /* 0x0000001fff037819 */ /* 0x000fc80000011400 */
[----:B------:R-:W-:Y:S01]  /*d5c0*/  LEA.HI R0, R3, R0, RZ, 0x6 ;  /* 0x0000000003007211 */ /* 0x000fe200078f30ff */
[----:B------:R-:W-:-:S03]  /*d5d0*/  IMAD.MOV.U32 R3, RZ, RZ, RZ ;  /* 0x000000ffff037224 */ /* 0x000fc600078e00ff */
[----:B------:R-:W-:Y:S01]  /*d5e0*/  SHF.R.S32.HI R0, RZ, 0x6, R0 ;  /* 0x00000006ff007819 */ /* 0x000fe20000011400 */
[----:B------:R-:W-:Y:S06]  /*d5f0*/  @!P0 BRA `(.L_x_3619) ;  /* 0x0000000000748947 */ /* 0x000fec0003800000 */
[----:B------:R-:W-:-:S04]  /*d600*/  SHF.R.U32.HI R5, RZ, 0x10, R4 ;  /* 0x00000010ff057819 */ /* 0x000fc80000011604 */
[----:B------:R-:W-:-:S13]  /*d610*/  ISETP.NE.AND P0, PT, R5, RZ, PT ;  /* 0x000000ff0500720c */ /* 0x000fda0003f05270 */
[----:B------:R-:W0:Y:S02]  /*d620*/  @!P0 LDC R5, c[0x0][0x9f0] ;  /* 0x00027c00ff058b82 */ /* 0x000e240000000800 */
[----:B0-----:R-:W-:Y:S02]  /*d630*/  IABS R7, R5 ;  /* 0x0000000500077213 */ /* 0x001fe40000000000 */
        /* <DEDUP_REMOVED lines=25> */
.L_x_3619:
[----:B------:R-:W-:Y:S05]  /*d7d0*/  BSYNC B0 ;  /* 0x0000000000007941 */ /* 0x000fea0003800000 */
.L_x_3618:
[----:B------:R-:W-:Y:S01]  /*d7e0*/  LOP3.LUT R30, R4, 0xff, RZ, 0xc0, !PT ;  /* 0x000000ff041e7812 */ /* 0x000fe200078ec0ff */
[----:B------:R-:W-:Y:S04]  /*d7f0*/  BSSY B7, `(.L_x_3620) ;  /* 0x0000360000077945 */ /* 0x000fe80003800000 */
[----:B------:R-:W-:-:S05]  /*d800*/  IMAD R30, R30, R3, RZ ;  /* 0x000000031e1e7224 */ /* 0x000fca00078e02ff */
        /* <DEDUP_REMOVED lines=19> */
[----:B0-----:R-:W-:Y:S01]  /*d940*/  IADD3 R24, R0, UR38, R7 ;  /* 0x0000002600187c10 */ /* 0x001fe2000fffe007 */
[----:B------:R-:W-:Y:S06]  /*d950*/  BRA `(.L_x_3622) ;  /* 0x0000003400247947 */ /* 0x000fec0003800000 */
.L_x_3621:
        /* <DEDUP_REMOVED lines=20> */
.L_x_3624:
[----:B------:R-:W-:Y:S05]  /*daa0*/  BSYNC B6 ;  /* 0x0000000000067941 */ /* 0x000fea0003800000 */
.L_x_3623:
        /* <DEDUP_REMOVED lines=20> */
.L_x_3627:
        /* <DEDUP_REMOVED lines=15> */
.L_x_3626:
[----:B------:R-:W-:Y:S05]  /*dce0*/  BSYNC B6 ;  /* 0x0000000000067941 */ /* 0x000fea0003800000 */
.L_x_3625:
[----:B------:R-:W0:Y:S01]  /*dcf0*/  S2R R0, SR_TID.X ;  /* 0x0000000000007919 */ /* 0x000e220000002100 */
[----:B------:R-:W-:Y:S01]  /*dd00*/  ULDC.64 UR4, c[0x0][0x9f8] ;  /* 0x00027e0000047ab9 */ /* 0x000fe20000000a00 */
[----:B------:R-:W1:Y:S01]  /*dd10*/  LDC R20, c[0x0][0x430] ;  /* 0x00010c00ff147b82 */ /* 0x000e620000000800 */
[----:B------:R-:W-:Y:S01]  /*dd20*/  ISETP.NE.U32.AND P0, PT, RZ, UR4, PT ;  /* 0x00000004ff007c0c */ /* 0x000fe2000bf05070 */
[----:B------:R-:W2:Y:S03]  /*dd30*/  S2R R34, SR_TID.X ;  /* 0x0000000000227919 */ /* 0x000ea60000002100 */
[----:B------:R-:W-:-:S13]  /*dd40*/  ISETP.NE.AND.EX P0, PT, RZ, UR5, PT, P0 ;  /* 0x00000005ff007c0c */ /* 0x000fda000bf05300 */
[----:B------:R-:W-:Y:S01]  /*dd50*/  @P0 IADD3 R2, P1, R19, UR4, RZ ;  /* 0x0000000413020c10 */ /* 0x000fe2000ff3e0ff */
[----:B------:R-:W-:-:S03]  /*dd60*/  ULDC UR4, c[0x0][0x320] ;  /* 0x0000c80000047ab9 */ /* 0x000fc60000000800 */
[----:B------:R-:W-:Y:S01]  /*dd70*/  @P0 IADD3.X R3, R32, UR5, RZ, P1, !PT ;  /* 0x0000000520030c10 */ /* 0x000fe20008ffe4ff */
[----:B------:R-:W3:Y:S04]  /*dd80*/  S2R R21, SR_TID.X ;  /* 0x0000000000157919 */ /* 0x000ee80000002100 */
[----:B------:R4:W5:Y:S01]  /*dd90*/  @P0 LDG.E R23, desc[UR50][R2.64] ;  /* 0x0000003202170981 */ /* 0x000962000c1e1900 */
[----:B------:R-:W-:Y:S01]  /*dda0*/  LOP3.LUT R16, R16, 0xffffffbf, RZ, 0xc0, !PT ;  /* 0xffffffbf10107812 */ /* 0x000fe200078ec0ff */
[----:B------:R-:W-:Y:S01]  /*ddb0*/  UMOV UR5, 0xffffffff ;  /* 0xffffffff00057882 */ /* 0x000fe20000000000 */
[----:B0-----:R-:W-:Y:S02]  /*ddc0*/  IMAD.SHL.U32 R0, R0, 0x8, RZ ;  /* 0x0000000800007824 */ /* 0x001fe400078e00ff */
[----:B--2---:R-:W-:-:S03]  /*ddd0*/  IMAD.SHL.U32 R34, R34, 0x8, RZ ;  /* 0x0000000822227824 */ /* 0x004fc600078e00ff */
[----:B------:R-:W-:-:S04]  /*dde0*/  LOP3.LUT R0, R0, 0x38, RZ, 0xc0, !PT ;  /* 0x0000003800007812 */ /* 0x000fc800078ec0ff */
[C---:B------:R-:W-:Y:S02]  /*ddf0*/  LOP3.LUT R4, R0.reuse, 0x40, RZ, 0xfc, !PT ;  /* 0x0000004000047812 */ /* 0x040fe400078efcff */
[----:B------:R-:W-:Y:S02]  /*de00*/  LOP3.LUT R0, R0, 0x180, RZ, 0xfc, !PT ;  /* 0x0000018000007812 */ /* 0x000fe400078efcff */
[----:B------:R-:W-:Y:S02]  /*de10*/  ISETP.GE.AND P0, PT, R4, UR4, PT ;  /* 0x0000000404007c0c */ /* 0x000fe4000bf06270 */
[----:B------:R-:W-:Y:S02]  /*de20*/  LOP3.LUT R34, R34, 0x38, RZ, 0xc0, !PT ;  /* 0x0000003822227812 */ /* 0x000fe400078ec0ff */
[----:B------:R-:W-:Y:S02]  /*de30*/  ISETP.GE.AND P1, PT, R0, UR4, PT ;  /* 0x0000000400007c0c */ /* 0x000fe4000bf26270 */
[----:B------:R-:W-:-:S02]  /*de40*/  LOP3.LUT R0, R34, 0x1c0, RZ, 0xfc, !PT ;  /* 0x000001c022007812 */ /* 0x000fc400078efcff */
[----:B------:R-:W-:Y:S02]  /*de50*/  LOP3.LUT R34, R34, 0x80, RZ, 0xfc, !PT ;  /* 0x0000008022227812 */ /* 0x000fe400078efcff */
[----:B------:R-:W-:Y:S02]  /*de60*/  SEL R7, RZ, 0x40, P1 ;  /* 0x00000040ff077807 */ /* 0x000fe40000800000 */
[----:B------:R-:W-:Y:S01]  /*de70*/  ISETP.GE.AND P5, PT, R34, UR4, PT ;  /* 0x0000000422007c0c */ /* 0x000fe2000bfa6270 */
[----:B---3--:R-:W-:Y:S01]  /*de80*/  IMAD.SHL.U32 R21, R21, 0x8, RZ ;  /* 0x0000000815157824 */ /* 0x008fe200078e00ff */
[----:B------:R-:W-:Y:S01]  /*de90*/  @P0 LOP3.LUT R16, R16, 0x40, RZ, 0xfc, !PT ;  /* 0x0000004010100812 */ /* 0x000fe200078efcff */
[----:B------:R-:W0:Y:S01]  /*dea0*/  S2R R34, SR_TID.X ;  /* 0x0000000000227919 */ /* 0x000e220000002100 */
[----:B------:R-:W-:Y:S02]  /*deb0*/  ISETP.GE.AND P0, PT, R0, UR4, PT ;  /* 0x0000000400007c0c */ /* 0x000fe4000bf06270 */
[----:B------:R-:W-:Y:S01]  /*dec0*/  LOP3.LUT R21, R21, 0x38, RZ, 0xc0, !PT ;  /* 0x0000003815157812 */ /* 0x000fe200078ec0ff */
[----:B------:R-:W2:Y:S01]  /*ded0*/  S2R R0, SR_TID.X ;  /* 0x0000000000007919 */ /* 0x000ea20000002100 */
[----:B------:R-:W-:-:S02]  /*dee0*/  LOP3.LUT R16, R16, 0xffffff7f, RZ, 0xc0, !PT ;  /* 0xffffff7f10107812 */ /* 0x000fc400078ec0ff */
[C---:B------:R-:W-:Y:S02]  /*def0*/  ISETP.GE.AND P2, PT, R21.reuse, UR4, PT ;  /* 0x0000000415007c0c */ /* 0x040fe4000bf46270 */
[----:B------:R-:W-:Y:S02]  /*df00*/  LOP3.LUT R21, R21, 0x140, RZ, 0xfc, !PT ;  /* 0x0000014015157812 */ /* 0x000fe400078efcff */
[----:B------:R-:W-:-:S09]  /*df10*/  SEL R8, RZ, 0x80, P0 ;  /* 0x00000080ff087807 */ /* 0x000fd20000000000 */
[----:B------:R-:W-:Y:S02]  /*df20*/  @P2 LOP3.LUT R16, R16, 0x80, RZ, 0xfc, !PT ;  /* 0x0000008010102812 */ /* 0x000fe400078efcff */
[----:B------:R-:W-:Y:S02]  /*df30*/  ISETP.GE.AND P2, PT, R21, UR4, PT ;  /* 0x0000000415007c0c */ /* 0x000fe4000bf46270 */
[----:B------:R-:W-:-:S04]  /*df40*/  LOP3.LUT R16, R16, 0xffffffdf, RZ, 0xc0, !PT ;  /* 0xffffffdf10107812 */ /* 0x000fc800078ec0ff */
[----:B------:R-:W-:Y:S01]  /*df50*/  @P5 LOP3.LUT R16, R16, 0x20, RZ, 0xfc, !PT ;  /* 0x0000002010105812 */ /* 0x000fe200078efcff */
[----:B0-----:R-:W-:-:S03]  /*df60*/  IMAD.SHL.U32 R34, R34, 0x8, RZ ;  /* 0x0000000822227824 */ /* 0x001fc600078e00ff */
[----:B------:R-:W-:Y:S01]  /*df70*/  LOP3.LUT R16, R16, 0xffffffef, RZ, 0xc0, !PT ;  /* 0xffffffef10107812 */ /* 0x000fe200078ec0ff */
[----:B--2---:R-:W-:Y:S01]  /*df80*/  IMAD.SHL.U32 R0, R0, 0x8, RZ ;  /* 0x0000000800007824 */ /* 0x004fe200078e00ff */
[----:B------:R-:W-:-:S04]  /*df90*/  LOP3.LUT R34, R34, 0x38, RZ, 0xc0, !PT ;  /* 0x0000003822227812 */ /* 0x000fc800078ec0ff */
[----:B------:R-:W-:Y:S02]  /*dfa0*/  LOP3.LUT R0, R0, 0x38, RZ, 0xc0, !PT ;  /* 0x0000003800007812 */ /* 0x000fe400078ec0ff */
[----:B------:R-:W-:Y:S02]  /*dfb0*/  LOP3.LUT R34, R34, 0x100, RZ, 0xfc, !PT ;  /* 0x0000010022227812 */ /* 0x000fe400078efcff */
[----:B------:R-:W-:Y:S02]  /*dfc0*/  LOP3.LUT R0, R0, 0xc0, RZ, 0xfc, !PT ;  /* 0x000000c000007812 */ /* 0x000fe400078efcff */
[----:B------:R-:W-:Y:S02]  /*dfd0*/  ISETP.GE.AND P3, PT, R34, UR4, PT ;  /* 0x0000000422007c0c */ /* 0x000fe4000bf66270 */
[----:B------:R-:W-:Y:S02]  /*dfe0*/  ISETP.GE.AND P4, PT, R0, UR4, PT ;  /* 0x0000000400007c0c */ /* 0x000fe4000bf86270 */
[----:B------:R-:W-:-:S11]  /*dff0*/  LEA R0, R35, 0xffffffc0, 0x6 ;  /* 0xffffffc023007811 */ /* 0x000fd600078e30ff */
[----:B------:R-:W-:-:S04]  /*e000*/  @P4 LOP3.LUT R16, R16, 0x10, RZ, 0xfc, !PT ;  /* 0x0000001010104812 */ /* 0x000fc800078efcff */
[----:B------:R-:W-:-:S04]  /*e010*/  LOP3.LUT R16, R16, 0xfffffffb, RZ, 0xc0, !PT ;  /* 0xfffffffb10107812 */ /* 0x000fc800078ec0ff */
[----:B------:R-:W-:-:S04]  /*e020*/  LOP3.LUT R16, R16, 0xfffffff7, RZ, 0xc0, !PT ;  /* 0xfffffff710107812 */ /* 0x000fc800078ec0ff */
[----:B------:R-:W-:-:S04]  /*e030*/  @P3 LOP3.LUT R16, R16, 0x8, RZ, 0xfc, !PT ;  /* 0x0000000810103812 */ /* 0x000fc800078efcff */
[----:B------:R-:W-:Y:S01]  /*e040*/  @P2 LOP3.LUT R16, R16, 0x4, RZ, 0xfc, !PT ;  /* 0x0000000410102812 */ /* 0x000fe200078efcff */
[----:B-1--4-:R-:W-:Y:S06]  /*e050*/  BRA.DIV UR5, `(.L_x_3628) ;  /* 0x0000003e05fc7947 */ /* 0x012fec000b800000 */
.L_x_3693:
[----:B------:R-:W0:Y:S01]  /*e060*/  S2R R10, SR_TID.X ;  /* 0x00000000000a7919 */ /* 0x000e220000002100 */
[----:B------:R-:W-:Y:S01]  /*e070*/  ISETP.NE.AND P1, PT, R20, 0x1, PT ;  /* 0x000000011400780c */ /* 0x000fe20003f25270 */
[----:B------:R-:W-:Y:S01]  /*e080*/  IMAD.MOV.U32 R34, RZ, RZ, RZ ;  /* 0x000000ffff227224 */ /* 0x000fe200078e00ff */
[----:B-----5:R-:W-:Y:S02]  /*e090*/  SHF.R.S32.HI R32, RZ, 0x1f, R23 ;  /* 0x0000001fff207819 */ /* 0x020fe40000011417 */
[C---:B------:R-:W-:Y:S02]  /*e0a0*/  LOP3.LUT P6, RZ, R16.reuse, 0x80, RZ, 0xc0, !PT ;  /* 0x0000008010ff7812 */ /* 0x040fe400078cc0ff */
[----:B------:R-:W-:-:S07]  /*e0b0*/  LOP3.LUT R16, R16, 0xfffff7ff, RZ, 0xc0, !PT ;  /* 0xfffff7ff10107812 */ /* 0x000fce00078ec0ff */
[----:B------:R-:W1:Y:S01]  /*e0c0*/  @P1 LDC R3, c[0x0][0x434] ;  /* 0x00010d00ff031b82 */ /* 0x000e620000000800 */
[----:B------:R-:W-:-:S07]  /*e0d0*/  @P1 LOP3.LUT R16, R16, 0x800, RZ, 0xfc, !PT ;  /* 0x0000080010101812 */ /* 0x000fce00078efcff */
[----:B------:R-:W2:Y:S01]  /*e0e0*/  @P1 LDC R2, c[0x0][0x438] ;  /* 0x00010e00ff021b82 */ /* 0x000ea20000000800 */
[----:B0-----:R-:W-:-:S05]  /*e0f0*/  IMAD.SHL.U32 R10, R10, 0x10, RZ ;  /* 0x000000100a0a7824 */ /* 0x001fca00078e00ff */
[----:B------:R-:W-:-:S05]  /*e100*/  LOP3.LUT R10, R36, 0x70, R10, 0xf8, !PT ;  /* 0x00000070240a7812 */ /* 0x000fca00078ef80a */
[----:B------:R-:W-:-:S05]  /*e110*/  IMAD.IADD R35, R10, 0x1, R0 ;  /* 0x000000010a237824 */ /* 0x000fca00078e0200 */
[C---:B------:R-:W-:Y:S01]  /*e120*/  ISETP.GE.AND P0, PT, R35.reuse, R28, PT ;  /* 0x0000001c2300720c */ /* 0x040fe20003f06270 */
[----:B------:R-:W-:-:S03]  /*e130*/  IMAD.IADD R35, R35, 0x1, R31 ;  /* 0x0000000123237824 */ /* 0x000fc600078e021f */
[----:B------:R-:W-:Y:S01]  /*e140*/  ISETP.GT.U32.OR P0, PT, R10, 0x3f, P0 ;  /* 0x0000003f0a00780c */ /* 0x000fe20000704470 */
[----:B-1----:R-:W-:-:S04]  /*e150*/  @P1 IMAD.HI.U32 R3, R35, R3, RZ ;  /* 0x0000000323031227 */ /* 0x002fc800078e00ff */
[----:B------:R-:W-:Y:S01]  /*e160*/  IMAD.MOV.U32 R6, RZ, RZ, R35 ;  /* 0x000000ffff067224 */ /* 0x000fe200078e0023 */
[----:B--2---:R-:W-:-:S07]  /*e170*/  @P1 SHF.R.U32.HI R6, RZ, R2, R3 ;  /* 0x00000002ff061219 */ /* 0x004fce0000011603 */
[----:B------:R-:W0:Y:S01]  /*e180*/  @!P0 LDC.64 R4, c[0x0][0x428] ;  /* 0x00010a00ff048b82 */ /* 0x000e220000000a00 */
[--C-:B------:R-:W-:Y:S01]  /*e190*/  @!P0 SHF.R.S32.HI R3, RZ, 0x1f, R6.reuse ;  /* 0x0000001fff038819 */ /* 0x100fe20000011406 */
[----:B------:R-:W-:Y:S02]  /*e1a0*/  @!P0 IMAD.MOV.U32 R2, RZ, RZ, R6 ;  /* 0x000000ffff028224 */ /* 0x000fe400078e0006 */
[-C--:B0-----:R-:W-:Y:S02]  /*e1b0*/  @!P0 IMAD R9, R32, R4.reuse, RZ ;  /* 0x0000000420098224 */ /* 0x081fe400078e02ff */
[----:B------:R-:W-:-:S04]  /*e1c0*/  @!P0 IMAD.WIDE.U32 R2, R23, R4, R2 ;  /* 0x0000000417028225 */ /* 0x000fc800078e0002 */
[----:B------:R-:W-:Y:S02]  /*e1d0*/  @!P0 IMAD R9, R23, R5, R9 ;  /* 0x0000000517098224 */ /* 0x000fe400078e0209 */
[----:B------:R-:W0:Y:S02]  /*e1e0*/  @!P0 LDC.64 R4, c[0x0][0x418] ;  /* 0x00010600ff048b82 */ /* 0x000e240000000a00 */
[----:B------:R-:W-:Y:S01]  /*e1f0*/  @!P0 IMAD.IADD R3, R3, 0x1, R9 ;  /* 0x0000000103038824 */ /* 0x000fe200078e0209 */
[----:B0-----:R-:W-:-:S04]  /*e200*/  @!P0 LEA R4, P1, R2, R4, 0x2 ;  /* 0x0000000402048211 */ /* 0x001fc800078210ff */
[----:B------:R-:W-:Y:S02]  /*e210*/  @!P0 LEA.HI.X R5, R2, R5, R3, 0x2, P1 ;  /* 0x0000000502058211 */ /* 0x000fe400008f1403 */
[----:B------:R-:W-:Y:S02]  /*e220*/  LOP3.LUT P1, RZ, R16, 0x40, RZ, 0xc0, !PT ;  /* 0x0000004010ff7812 */ /* 0x000fe4000782c0ff */
[----:B------:R-:W-:Y:S01]  /*e230*/  SEL R3, RZ, 0x1, P6 ;  /* 0x00000001ff037807 */ /* 0x000fe20003000000 */
[----:B------:R0:W5:Y:S01]  /*e240*/  @!P0 LDG.E R34, desc[UR50][R4.64] ;  /* 0x0000003204228981 */ /* 0x000162000c1e1900 */
[----:B------:R-:W-:Y:S02]  /*e250*/  SEL R2, RZ, 0xffffffff, P1 ;  /* 0xffffffffff027807 */ /* 0x000fe40000800000 */
[----:B------:R-:W-:Y:S02]  /*e260*/  ISETP.GT.U32.AND P1, PT, R10, 0x3f, PT ;  /* 0x0000003f0a00780c */ /* 0x000fe40003f24070 */
[----:B------:R-:W-:Y:S01]  /*e270*/  LOP3.LUT R16, R16, 0xfffffbff, RZ, 0xc0, !PT ;  /* 0xfffffbff10107812 */ /* 0x000fe200078ec0ff */
[----:B------:R-:W-:Y:S01]  /*e280*/  IMAD.SHL.U32 R2, R2, 0x2, RZ ;  /* 0x0000000202027824 */ /* 0x000fe200078e00ff */
[----:B------:R-:W-:-:S02]  /*e290*/  LOP3.LUT R26, R26, 0xffff, RZ, 0xc0, !PT ;  /* 0x0000ffff1a1a7812 */ /* 0x000fc400078ec0ff */
[----:B0-----:R-:W-:Y:S02]  /*e2a0*/  SEL R4, RZ, 0x8, P4 ;  /* 0x00000008ff047807 */ /* 0x001fe40002000000 */
[----:B------:R-:W-:Y:S02]  /*e2b0*/  LOP3.LUT R2, R2, 0x2, R3, 0xe2, !PT ;  /* 0x0000000202027812 */ /* 0x000fe400078ee203 */
[----:B------:R-:W-:-:S04]  /*e2c0*/  SEL R3, RZ, 0x4, P5 ;  /* 0x00000004ff037807 */ /* 0x000fc80002800000 */
[----:B------:R-:W-:Y:S02]  /*e2d0*/  LOP3.LUT R2, R4, R2, R3, 0xfe, !PT ;  /* 0x0000000204027212 */ /* 0x000fe400078efe03 */
[----:B------:R-:W-:Y:S02]  /*e2e0*/  SEL R3, RZ, 0x10, P3 ;  /* 0x00000010ff037807 */ /* 0x000fe40001800000 */
[----:B------:R-:W-:-:S04]  /*e2f0*/  SEL R4, RZ, 0x20, P2 ;  /* 0x00000020ff047807 */ /* 0x000fc80001000000 */
[----:B------:R-:W-:Y:S01]  /*e300*/  LOP3.LUT R2, R4, R2, R3, 0xfe, !PT ;  /* 0x0000000204027212 */ /* 0x000fe200078efe03 */
[----:B------:R-:W-:-:S03]  /*e310*/  IMAD.U32 R3, RZ, RZ, UR36 ;  /* 0x00000024ff037e24 */ /* 0x000fc6000f8e00ff */
[----:B------:R-:W-:Y:S01]  /*e320*/  LOP3.LUT R7, R2, R7, RZ, 0xfc, !PT ;  /* 0x0000000702077212 */ /* 0x000fe200078efcff */
[----:B------:R-:W-:Y:S01]  /*e330*/  IMAD.MOV R2, RZ, RZ, -R6 ;  /* 0x000000ffff027224 */ /* 0x000fe200078e0a06 */
[----:B------:R-:W-:-:S03]  /*e340*/  ISETP.NE.AND P0, PT, R3, 0x3, PT ;  /* 0x000000030300780c */ /* 0x000fc60003f05270 */
[----:B------:R-:W-:Y:S01]  /*e350*/  IMAD R35, R20, R2, R35 ;  /* 0x0000000214237224 */ /* 0x000fe200078e0223 */
[----:B------:R-:W-:Y:S01]  /*e360*/  LOP3.LUT R2, R7, R8, RZ, 0xfc, !PT ;  /* 0x0000000807027212 */ /* 0x000fe200078efcff */
[----:B------:R0:W-:Y:S04]  /*e370*/  STL [R1+0x28], R7 ;  /* 0x0000280701007387 */ /* 0x0001e80000100800 */
[----:B------:R0:W-:Y:S04]  /*e380*/  STL [R1], R2 ;  /* 0x0000000201007387 */ /* 0x0001e80000100800 */
[----:B------:R-:W-:-:S04]  /*e390*/  @P0 LOP3.LUT R16, R16, 0x400, RZ, 0xfc, !PT ;  /* 0x0000040010100812 */ /* 0x000fc800078efcff */
[----:B------:R-:W-:-:S04]  /*e3a0*/  LOP3.LUT R16, R16, 0xfffffffe, RZ, 0xc0, !PT ;  /* 0xfffffffe10107812 */ /* 0x000fc800078ec0ff */
[----:B------:R-:W-:Y:S01]  /*e3b0*/  @P1 LOP3.LUT R16, R16, 0x1, RZ, 0xfc, !PT ;  /* 0x0000000110101812 */ /* 0x000fe200078efcff */
[----:B0-----:R-:W-:Y:S06]  /*e3c0*/  @!P0 BRA `(.L_x_3629) ;  /* 0x0000000000048947 */ /* 0x001fec0003800000 */
[----:B------:R-:W-:Y:S01]  /*e3d0*/  BPT.TRAP 0x1 ;  /* 0x000000040000795c */ /* 0x000fe20000300000 */
.L_x_3629:
[----:B------:R-:W-:Y:S01]  /*e3e0*/  IADD3 R28, -R36, R28, -R0 ;  /* 0x0000001c241c7210 */ /* 0x000fe20007ffe900 */
[----:B------:R-:W-:Y:S01]  /*e3f0*/  IMAD R19, R18, 0x8, R17 ;  /* 0x0000000812137824 */ /* 0x000fe200078e0211 */
[----:B------:R-:W-:Y:S01]  /*e400*/  SHF.L.U32 R0, R22, 0x1f, RZ ;  /* 0x0000001f16007819 */ /* 0x000fe200000006ff */
[----:B------:R-:W-:Y:S03]  /*e410*/  BSSY B0, `(.L_x_3630) ;  /* 0x0000003000007945 */ /* 0x000fe60003800000 */
[----:B------:R-:W0:Y:S02]  /*e420*/  SYNCS.PHASECHK.TRANS64.TRYWAIT P0, [R19+URZ+0x28c40], R0 ;  /* 0x028c4000130075a7 */ /* 0x000e24000800017f */
[----:B0-----:R-:W-:Y:S05]  /*e430*/  @!P0 BRA `(.L_x_3631) ;  /* 0x0000003c00388947 */ /* 0x001fea0003800000 */
.L_x_3694:
[----:B------:R-:W-:Y:S05]  /*e440*/  BSYNC B0 ;  /* 0x0000000000007941 */ /* 0x000fea0003800000 */
.L_x_3630:
[----:B------:R-:W1:Y:S01]  /*e450*/  S2R R7, SR_TID.X ;  /* 0x0000000000077919 */ /* 0x000e620000002100 */
[----:B0-----:R-:W-:Y:S01]  /*e460*/  SHF.R.S32.HI R0, RZ, 0x1f, R35 ;  /* 0x0000001fff007819 */ /* 0x001fe20000011423 */
[----:B------:R-:W-:Y:S01]  /*e470*/  ULDC.64 UR4, c[0x0][0x300] ;  /* 0x0000c00000047ab9 */ /* 0x000fe20000000a00 */
[----:B-----5:R-:W-:Y:S01]  /*e480*/  SHF.R.S32.HI R4, RZ, 0x1f, R34 ;  /* 0x0000001fff047819 */ /* 0x020fe20000011422 */
[----:B------:R-:W-:Y:S01]  /*e490*/  IMAD.WIDE.U32 R2, R35, UR4, RZ ;  /* 0x0000000423027c25 */ /* 0x000fe2000f8e00ff */
[----:B------:R-:W-:Y:S01]  /*e4a0*/  ULDC.64 UR6, c[0x0][0x2e8] ;  /* 0x0000ba0000067ab9 */ /* 0x000fe20000000a00 */
[----:B------:R0:W-:Y:S01]  /*e4b0*/  STL [R1+0x1c], R0 ;  /* 0x00001c0001007387 */ /* 0x0001e20000100800 */
[----:B------:R-:W-:-:S03]  /*e4c0*/  LOP3.LUT R16, R16, 0xfffffffd, RZ, 0xc0, !PT ;  /* 0xfffffffd10107812 */ /* 0x000fc600078ec0ff */
[----:B------:R2:W-:Y:S01]  /*e4d0*/  STL [R1+0x20], R4 ;  /* 0x0000200401007387 */ /* 0x0005e20000100800 */
[----:B0-----:R-:W-:-:S04]  /*e4e0*/  IMAD R0, R0, UR4, RZ ;  /* 0x0000000400007c24 */ /* 0x001fc8000f8e02ff */
[----:B------:R-:W-:Y:S01]  /*e4f0*/  IMAD R0, R35, UR5, R0 ;  /* 0x0000000523007c24 */ /* 0x000fe2000f8e0200 */
[----:B------:R-:W-:-:S03]  /*e500*/  ULDC.64 UR4, c[0x0][0x310] ;  /* 0x0000c40000047ab9 */ /* 0x000fc60000000a00 */
[----:B------:R-:W-:Y:S02]  /*e510*/  IMAD.IADD R3, R3, 0x1, R0 ;  /* 0x0000000103037824 */ /* 0x000fe400078e0200 */
[----:B------:R-:W-:Y:S02]  /*e520*/  IMAD R0, R4, UR4, RZ ;  /* 0x0000000404007c24 */ /* 0x000fe4000f8e02ff */
[----:B------:R-:W-:-:S04]  /*e530*/  IMAD.WIDE.U32 R2, R34, UR4, R2 ;  /* 0x0000000422027c25 */ /* 0x000fc8000f8e0002 */
[----:B------:R-:W-:Y:S01]  /*e540*/  IMAD R0, R34, UR5, R0 ;  /* 0x0000000522007c24 */ /* 0x000fe2000f8e0200 */
[----:B------:R-:W-:Y:S01]  /*e550*/  ULDC.64 UR4, c[0x0][0x308] ;  /* 0x0000c20000047ab9 */ /* 0x000fe20000000a00 */
[----:B-1----:R-:W-:Y:S02]  /*e560*/  IMAD.SHL.U32 R7, R7, 0x8, RZ ;  /* 0x0000000807077824 */ /* 0x002fe400078e00ff */
[----:B------:R-:W-:Y:S02]  /*e570*/  IMAD.IADD R3, R3, 0x1, R0 ;  /* 0x0000000103037824 */ /* 0x000fe400078e0200 */
[----:B--2---:R-:W-:Y:S01]  /*e580*/  IMAD R4, R18, 0x1000, R33 ;  /* 0x0000100012047824 */ /* 0x004fe200078e0221 */
[----:B------:R-:W-:Y:S01]  /*e590*/  LOP3.LUT R7, R7, 0x38, RZ, 0xc0, !PT ;  /* 0x0000003807077812 */ /* 0x000fe200078ec0ff */
[C---:B------:R-:W-:Y:S01]  /*e5a0*/  IMAD.WIDE.U32 R2, R26.reuse, UR4, R2 ;  /* 0x000000041a027c25 */ /* 0x040fe2000f8e0002 */
[----:B------:R-:W-:Y:S02]  /*e5b0*/  ULDC UR4, c[0x0][0x2f4] ;  /* 0x0000bd0000047ab9 */ /* 0x000fe40000000800 */
[----:B------:R-:W-:Y:S01]  /*e5c0*/  ISETP.GE.AND P2, PT, R7, UR4, PT ;  /* 0x0000000407007c0c */ /* 0x000fe2000bf46270 */
[----:B------:R-:W-:Y:S01]  /*e5d0*/  IMAD R5, R26, UR5, R3 ;  /* 0x000000051a057c24 */ /* 0x000fe2000f8e0203 */
[----:B------:R-:W-:Y:S01]  /*e5e0*/  LEA R0, P0, R2, UR6, 0x1 ;  /* 0x0000000602007c11 */ /* 0x000fe2000f8008ff */
[----:B------:R-:W-:-:S03]  /*e5f0*/  UMOV UR5, 0xffffffff ;  /* 0xffffffff00057882 */ /* 0x000fc60000000000 */
[----:B------:R-:W-:Y:S02]  /*e600*/  LEA.HI.X R5, R2, UR7, R5, 0x1, P0 ;  /* 0x0000000702057c11 */ /* 0x000fe400080f0c05 */
[----:B------:R-:W-:-:S05]  /*e610*/  ISETP.GE.AND P0, PT, R28, 0x1, PT ;  /* 0x000000011c00780c */ /* 0x000fca0003f06270 */
[----:B------:R-:W-:Y:S01]  /*e620*/  @P2 LOP3.LUT R16, R16, 0x2, RZ, 0xfc, !PT ;  /* 0x0000000210102812 */ /* 0x000fe200078efcff */
[----:B------:R-:W-:Y:S07]  /*e630*/  BRA.DIV UR5, `(.L_x_3632) ;  /* 0x0000003a05cc7947 */ /* 0x000fee000b800000 */
[----:B------:R-:W0:Y:S01]  /*e640*/  SHFL.IDX PT, R3, R0, RZ, 0x181f ;  /* 0x00181fff00037589 */ /* 0x000e2200000e0000 */
[----:B------:R-:W-:-:S03]  /*e650*/  @P0 IMAD R6, R4, 0x2, R17 ;  /* 0x0000000204060824 */ /* 0x000fc600078e0211 */
[----:B------:R-:W1:Y:S01]  /*e660*/  SHFL.IDX PT, R2, R5, RZ, 0x181f ;  /* 0x00181fff05027589 */ /* 0x000e6200000e0000 */
[----:B0-----:R-:W-:-:S05]  /*e670*/  @P0 LEA R3, P1, R7, R3, 0x1 ;  /* 0x0000000307030211 */ /* 0x001fca00078208ff */
[----:B-1----:R-:W-:-:S05]  /*e680*/  @P0 IMAD.X R2, RZ, RZ, R2, P1 ;  /* 0x000000ffff020224 */ /* 0x002fca00008e0602 */
[----:B------:R-:W-:-:S04]  /*e690*/  @P0 LOP3.LUT R3, R3, R2, RZ, 0x3c, !PT ;  /* 0x0000000203030212 */ /* 0x000fc800078e3cff */
[----:B------:R-:W-:-:S04]  /*e6a0*/  @P0 LOP3.LUT R2, R3, R2, RZ, 0x3c, !PT ;  /* 0x0000000203020212 */ /* 0x000fc800078e3cff */
[----:B------:R-:W-:-:S05]  /*e6b0*/  @P0 LOP3.LUT R3, R3, R2, RZ, 0x3c, !PT ;  /* 0x0000000203030212 */ /* 0x000fca00078e3cff */
[----:B------:R-:W-:Y:S01]  /*e6c0*/  @!PT LDS RZ, [RZ] ;  /* 0x00000000fffff984 */ /* 0x000fe20000000800 */
        /* <DEDUP_REMOVED lines=10> */
[----:B------:R0:W-:Y:S01]  /*e770*/  @P0 LDGSTS.E.BYPASS.LTC128B.128 [R6+0x22c00], desc[UR50][R2.64], !P2 ;  /* 0x22c0000002060fae */ /* 0x0001e2000d101d72 */
[----:B------:R-:W-:-:S03]  /*e780*/  ISETP.GE.AND P0, PT, R28, 0x21, PT ;  /* 0x000000211c00780c */ /* 0x000fc60003f06270 */
[----:B0-----:R-:W0:Y:S10]  /*e790*/  SHFL.IDX PT, R3, R0, 0x2, 0x181f ;  /* 0x00581f0000037f89 */ /* 0x001e3400000e0000 */
[----:B------:R-:W-:Y:S01]  /*e7a0*/  @P0 IMAD R6, R4, 0x2, R17 ;  /* 0x0000000204060824 */ /* 0x000fe200078e0211 */
[----:B------:R-:W1:Y:S04]  /*e7b0*/  SHFL.IDX PT, R2, R5, 0x2, 0x181f ;  /* 0x00581f0005027f89 */ /* 0x000e6800000e0000 */
[----:B------:R-:W2:Y:S04]  /*e7c0*/  SHFL.IDX PT, R5, R5, 0x3, 0x181f ;  /* 0x00781f0005057f89 */ /* 0x000ea800000e0000 */
[----:B------:R-:W3:Y:S01]  /*e7d0*/  SHFL.IDX PT, R0, R0, 0x3, 0x181f ;  /* 0x00781f0000007f89 */ /* 0x000ee200000e0000 */
[----:B0-----:R-:W-:-:S05]  /*e7e0*/  @P0 LEA R3, P1, R7, R3, 0x1 ;  /* 0x0000000307030211 */ /* 0x001fca00078208ff */
[----:B-1----:R-:W-:-:S05]  /*e7f0*/  @P0 IMAD.X R2, RZ, RZ, R2, P1 ;  /* 0x000000ffff020224 */ /* 0x002fca00008e0602 */
[----:B------:R-:W-:-:S04]  /*e800*/  @P0 LOP3.LUT R3, R3, R2, RZ, 0x3c, !PT ;  /* 0x0000000203030212 */ /* 0x000fc800078e3cff */
[----:B------:R-:W-:-:S04]  /*e810*/  @P0 LOP3.LUT R2, R3, R2, RZ, 0x3c, !PT ;  /* 0x0000000203020212 */ /* 0x000fc800078e3cff */
[----:B------:R-:W-:-:S05]  /*e820*/  @P0 LOP3.LUT R3, R3, R2, RZ, 0x3c, !PT ;  /* 0x0000000203030212 */ /* 0x000fca00078e3cff */
[----:B--23--:R0:W-:Y:S02]  /*e830*/  @P0 LDGSTS.E.BYPASS.LTC128B.128 [R6+0x23400], desc[UR50][R2.64], !P2 ;  /* 0x2340000002060fae */ /* 0x00c1e4000d101d72 */
.L_x_3704:
[----:B------:R-:W-:-:S13]  /*e840*/  ISETP.GE.AND P0, PT, R28, 0x31, PT ;  /* 0x000000311c00780c */ /* 0x000fda0003f06270 */
[----:B01----:R-:W-:Y:S01]  /*e850*/  @P0 LEA R2, P1, R7, R0, 0x1 ;  /* 0x0000000007020211 */ /* 0x003fe200078208ff */
[----:B------:R-:W-:-:S04]  /*e860*/  @P0 IMAD R4, R4, 0x2, R17 ;  /* 0x0000000204040824 */ /* 0x000fc800078e0211 */
[----:B------:R-:W-:-:S05]  /*e870*/  @P0 IMAD.X R3, RZ, RZ, R5, P1 ;  /* 0x000000ffff030224 */ /* 0x000fca00008e0605 */
[----:B------:R-:W-:Y:S01]  /*e880*/  @!PT LDS RZ, [RZ] ;  /* 0x00000000fffff984 */ /* 0x000fe20000000800 */
[----:B------:R-:W-:Y:S01]  /*e890*/  @!PT LDS RZ, [RZ] ;  /* 0x00000000fffff984 */ /* 0x000fe20000000800 */
[----:B------:R-:W-:Y:S01]  /*e8a0*/  @!PT LDS RZ, [RZ] ;  /* 0x00000000fffff984 */ /* 0x000fe20000000800 */
[----:B------:R0:W-:Y:S01]  /*e8b0*/  @P0 LDGSTS.E.BYPASS.LTC128B.128 [R4+0x23c00], desc[UR50][R2.64], !P2 ;  /* 0x23c0000002040fae */ /* 0x0001e2000d101d72 */
[----:B------:R-:W-:Y:S01]  /*e8c0*/  PLOP3.LUT P0, PT, PT, PT, PT, 0x80, 0x0 ;  /* 0x000000000000781c */ /* 0x000fe20003f0f070 */
[----:B------:R-:W-:-:S12]  /*e8d0*/  NOP ;  /* 0x0000000000007918 */ /* 0x000fd80000000000 */
.L_x_3633:
        /* <DEDUP_REMOVED lines=11> */
.L_x_3634:
[----:B------:R1:W5:Y:S01]  /*e990*/  LDL.LU R0, [R1+0x4] ;  /* 0x0000040001007983 */ /* 0x0003620000300800 */
[----:B------:R-:W-:Y:S01]  /*e9a0*/  LOP3.LUT P0, RZ, R16, 0x100, RZ, 0xc0, !PT ;  /* 0x0000010010ff7812 */ /* 0x000fe2000780c0ff */
[----:B------:R1:W-:Y:S02]  /*e9b0*/  SYNCS.ARRIVE.TRANS64.A1T0 RZ, [R19+URZ+0x28c30], RZ ;  /* 0x028c30ff13ff79a7 */ /* 0x0003e4000810003f */
[----:B0-----:R1:W5:Y:S10]  /*e9c0*/  LDL R3, [R1] ;  /* 0x0000000001037983 */ /* 0x0013740000100800 */
[----:B------:R-:W-:Y:S05]  /*e9d0*/  WARPSYNC.ALL ;  /* 0x0000000000007948 */ /* 0x000fea0003800000 */
[----:B------:R-:W-:Y:S01]  /*e9e0*/  SEL R2, R29, RZ, !P0 ;  /* 0x000000ff1d027207 */ /* 0x000fe20004000000 */
[----:B------:R-:W-:Y:S01]  /*e9f0*/  ULDC.64 UR4, c[0x0][0x298] ;  /* 0x0000a60000047ab9 */ /* 0x000fe20000000a00 */
[----:B------:R-:W-:Y:S01]  /*ea00*/  BSSY B6, `(.L_x_3635) ;  /* 0x0000020000067945 */ /* 0x000fe20003800000 */
[----:B------:R-:W-:Y:S02]  /*ea10*/  IMAD.WIDE.U32 R4, R37, UR4, RZ ;  /* 0x0000000425047c25 */ /* 0x000fe4000f8e00ff */
[----:B------:R0:W-:Y:S02]  /*ea20*/  STL [R1+0x18], R2 ;  /* 0x0000180201007387 */ /* 0x0001e40000100800 */
[----:B0-----:R-:W-:Y:S01]  /*ea30*/  VIADD R2, R17, 0x20400 ;  /* 0x0002040011027836 */ /* 0x001fe20000000000 */
[----:B------:R-:W-:Y:S01]  /*ea40*/  BAR.SYNC.DEFER_BLOCKING 0x8, 0x100 ;  /* 0x0204000000007b1d */ /* 0x000fe20000010000 */
[----:B-----5:R-:W-:-:S03]  /*ea50*/  SEL R0, R0, RZ, !P0 ;  /* 0x000000ff00007207 */ /* 0x020fc60004000000 */
[----:B------:R-:W-:Y:S02]  /*ea60*/  LOP3.LUT P0, RZ, R2, 0x3ff, RZ, 0xc0, !PT ;  /* 0x000003ff02ff7812 */ /* 0x000fe4000780c0ff */
[----:B------:R-:W-:Y:S01]  /*ea70*/  PRMT R29, R3, 0x8880, RZ ;  /* 0x00008880031d7816 */ /* 0x000fe200000000ff */
[----:B------:R0:W-:Y:S03]  /*ea80*/  STL [R1+0x4], R0 ;  /* 0x0000040001007387 */ /* 0x0001e60000100800 */
[----:B------:R-:W-:Y:S01]  /*ea90*/  PRMT R29, R29, 0x7710, RZ ;  /* 0x000077101d1d7816 */ /* 0x000fe200000000ff */
[----:B------:R2:W-:Y:S01]  /*eaa0*/  STL.64 [R1+0x10], R4 ;  /* 0x0000100401007387 */ /* 0x0005e20000100a00 */
[----:B0-----:R-:W-:-:S05]  /*eab0*/  SHF.R.S32.HI R0, RZ, 0x1f, R37 ;  /* 0x0000001fff007819 */ /* 0x001fca0000011425 */
[----:B------:R-:W-:-:S04]  /*eac0*/  IMAD R0, R0, UR4, RZ ;  /* 0x0000000400007c24 */ /* 0x000fc8000f8e02ff */
[----:B------:R-:W-:-:S04]  /*ead0*/  IMAD R0, R37, UR5, R0 ;  /* 0x0000000525007c24 */ /* 0x000fc8000f8e0200 */
[----:B------:R-:W-:Y:S01]  /*eae0*/  IMAD.IADD R37, R5, 0x1, R0 ;  /* 0x0000000105257824 */ /* 0x000fe200078e0200 */
[----:B--2---:R-:W-:Y:S06]  /*eaf0*/  @!P0 BRA `(.L_x_3636) ;  /* 0x0000000000408947 */ /* 0x004fec0003800000 */
        /* <DEDUP_REMOVED lines=15> */
[----:B01----:R-:W-:Y:S05]  /*ebf0*/  CALL.ABS.NOINC R2 ;  /* 0x0000000002007343 */ /* 0x003fea0003c00000 */
.L_x_3636:
[----:B------:R-:W-:Y:S05]  /*ec00*/  BSYNC B6 ;  /* 0x0000000000067941 */ /* 0x000fea0003800000 */
.L_x_3635:
[----:B------:R-:W2:Y:S01]  /*ec10*/  LDL.LU.64 R2, [R1+0x10] ;  /* 0x0000100001027983 */ /* 0x000ea20000300a00 */
[----:B------:R-:W0:Y:S01]  /*ec20*/  LDC R7, c[0x0][0x448] ;  /* 0x00011200ff077b82 */ /* 0x000e220000000800 */
[----:B------:R-:W-:Y:S02]  /*ec30*/  ULDC.64 UR4, c[0x0][0x2d8] ;  /* 0x0000b60000047ab9 */ /* 0x000fe40000000a00 */
[----:B------:R-:W3:Y:S04]  /*ec40*/  LDL.LU R21, [R1+0x4] ;  /* 0x0000040001157983 */ /* 0x000ee80000300800 */
[----:B------:R-:W4:Y:S04]  /*ec50*/  LDL.LU R20, [R1+0x18] ;  /* 0x0000180001147983 */ /* 0x000f280000300800 */
[----:B------:R0:W5:Y:S04]  /*ec60*/  LDL R10, [R1+0x8] ;  /* 0x00000800010a7983 */ /* 0x0001680000100800 */
[----:B------:R0:W5:Y:S02]  /*ec70*/  LDL R8, [R1+0x2c] ;  /* 0x00002c0001087983 */ /* 0x0001640000100800 */
[----:B0-----:R-:W-:-:S13]  /*ec80*/  ISETP.NE.AND P0, PT, R7, 0x1, PT ;  /* 0x000000010700780c */ /* 0x001fda0003f05270 */
[----:B------:R-:W0:Y:S01]  /*ec90*/  @P0 LDC R6, c[0x0][0x44c] ;  /* 0x00011300ff060b82 */ /* 0x000e220000000800 */
[----:B------:R-:W1:Y:S02]  /*eca0*/  S2R R9, SR_TID.X ;  /* 0x0000000000097919 */ /* 0x000e640000002100 */
[----:B-1----:R-:W-:-:S05]  /*ecb0*/  IMAD.SHL.U32 R9, R9, 0x8, RZ ;  /* 0x0000000809097824 */ /* 0x002fca00078e00ff */
[----:B------:R-:W-:Y:S01]  /*ecc0*/  LOP3.LUT R9, R9, 0x38, RZ, 0xc0, !PT ;  /* 0x0000003809097812 */ /* 0x000fe200078ec0ff */
[----:B--2---:R-:W-:Y:S02]  /*ecd0*/  IMAD.MOV.U32 R3, RZ, RZ, R37 ;  /* 0x000000ffff037224 */ /* 0x004fe400078e0025 */
[----:B------:R-:W-:-:S04]  /*ece0*/  IMAD.WIDE.U32 R2, R26, UR4, R2 ;  /* 0x000000041a027c25 */ /* 0x000fc8000f8e0002 */
[----:B------:R-:W-:Y:S01]  /*ecf0*/  IMAD R3, R26, UR5, R3 ;  /* 0x000000051a037c24 */ /* 0x000fe2000f8e0203 */
[----:B------:R-:W-:Y:S02]  /*ed00*/  ULDC.64 UR4, c[0x0][0x2e0] ;  /* 0x0000b80000047ab9 */ /* 0x000fe40000000a00 */
[----:B---3--:R-:W-:Y:S02]  /*ed10*/  IMAD R0, R21, UR4, RZ ;  /* 0x0000000415007c24 */ /* 0x008fe4000f8e02ff */
[----:B----4-:R-:W-:-:S04]  /*ed20*/  IMAD.WIDE.U32 R2, R20, UR4, R2 ;  /* 0x0000000414027c25 */ /* 0x010fc8000f8e0002 */
[----:B------:R-:W-:Y:S01]  /*ed30*/  IMAD R0, R20, UR5, R0 ;  /* 0x0000000514007c24 */ /* 0x000fe2000f8e0200 */
[----:B------:R-:W-:Y:S01]  /*ed40*/  ULDC.64 UR4, c[0x0][0x2d0] ;  /* 0x0000b40000047ab9 */ /* 0x000fe20000000a00 */
[----:B------:R-:W1:Y:S02]  /*ed50*/  S2R R20, SR_TID.X ;  /* 0x0000000000147919 */ /* 0x000e640000002100 */
[----:B------:R-:W-:Y:S02]  /*ed60*/  IMAD.IADD R3, R3, 0x1, R0 ;  /* 0x0000000103037824 */ /* 0x000fe400078e0200 */
[----:B------:R-:W2:Y:S01]  /*ed70*/  @P0 LDC R0, c[0x0][0x450] ;  /* 0x00011400ff000b82 */ /* 0x000ea20000000800 */
[----:B-1----:R-:W-:-:S05]  /*ed80*/  IMAD.SHL.U32 R20, R20, 0x10, RZ ;  /* 0x0000001014147824 */ /* 0x002fca00078e00ff */
[----:B------:R-:W-:-:S05]  /*ed90*/  LOP3.LUT R20, R36, 0x70, R20, 0xf8, !PT ;  /* 0x0000007024147812 */ /* 0x000fca00078ef814 */
[----:B------:R-:W-:-:S04]  /*eda0*/  IMAD R5, R25, 0x40, R20 ;  /* 0x0000004019057824 */ /* 0x000fc800078e0214 */
[----:B0-----:R-:W-:-:S04]  /*edb0*/  @P0 IMAD.HI.U32 R6, R5, R6, RZ ;  /* 0x0000000605060227 */ /* 0x001fc800078e00ff */
[----:B------:R-:W-:Y:S01]  /*edc0*/  IMAD.MOV.U32 R4, RZ, RZ, R5 ;  /* 0x000000ffff047224 */ /* 0x000fe200078e0005 */
[----:B--2---:R-:W-:-:S05]  /*edd0*/  @P0 SHF.R.U32.HI R4, RZ, R0, R6 ;  /* 0x00000000ff040219 */ /* 0x004fca0000011606 */
        /* <DEDUP_REMOVED lines=20> */
[----:B------:R-:W0:Y:S01]  /*ef20*/  SHFL.IDX PT, R3, R0, RZ, 0x181f ;  /* 0x00181fff00037589 */ /* 0x000e2200000e0000 */
[----:B-----5:R-:W-:Y:S02]  /*ef30*/  IMAD R5, R10, R7, RZ ;  /* 0x000000070a057224 */ /* 0x020fe400078e02ff */
[----:B------:R-:W-:Y:S01]  /*ef40*/  IMAD R25, R25, 0x40, R36 ;  /* 0x0000004019197824 */ /* 0x000fe200078e0224 */
[----:B------:R-:W1:Y:S04]  /*ef50*/  SHFL.IDX PT, R2, R4, RZ, 0x181f ;  /* 0x00181fff04027589 */ /* 0x000e6800000e0000 */
[----:B------:R-:W-:-:S13]  /*ef60*/  ISETP.GE.AND P0, PT, R25, R5, PT ;  /* 0x000000051900720c */ /* 0x000fda0003f06270 */
[----:B0-----:R-:W-:-:S05]  /*ef70*/  @!P0 LEA R3, P2, R9, R3, 0x1 ;  /* 0x0000000309038211 */ /* 0x001fca00078408ff */
[----:B-1----:R-:W-:-:S05]  /*ef80*/  @!P0 IMAD.X R2, RZ, RZ, R2, P2 ;  /* 0x000000ffff028224 */ /* 0x002fca00010e0602 */
[----:B------:R-:W-:-:S04]  /*ef90*/  @!P0 LOP3.LUT R3, R3, R2, RZ, 0x3c, !PT ;  /* 0x0000000203038212 */ /* 0x000fc800078e3cff */
[----:B------:R-:W-:-:S04]  /*efa0*/  @!P0 LOP3.LUT R2, R3, R2, RZ, 0x3c, !PT ;  /* 0x0000000203028212 */ /* 0x000fc800078e3cff */
[----:B------:R-:W-:-:S05]  /*efb0*/  @!P0 LOP3.LUT R3, R3, R2, RZ, 0x3c, !PT ;  /* 0x0000000203038212 */ /* 0x000fca00078e3cff */
[----:B------:R-:W-:Y:S01]  /*efc0*/  @!PT LDS RZ, [RZ] ;  /* 0x00000000fffff984 */ /* 0x000fe20000000800 */
[----:B------:R0:W-:Y:S02]  /*efd0*/  @!P0 LDGSTS.E.BYPASS.LTC128B.128 [R8+0x20400], desc[UR50][R2.64], !P1 ;  /* 0x2040000002088fae */ /* 0x0001e4000c901d72 */
[----:B0-----:R-:W-:Y:S02]  /*efe0*/  VIADD R2, R25, 0x10 ;  /* 0x0000001019027836 */ /* 0x001fe40000000000 */
[----:B------:R-:W0:Y:S03]  /*eff0*/  SHFL.IDX PT, R3, R0, 0x1, 0x181f ;  /* 0x00381f0000037f89 */ /* 0x000e2600000e0000 */
[----:B------:R-:W-:Y:S02]  /*f000*/  ISETP.GE.AND P0, PT, R2, R5, PT ;  /* 0x000000050200720c */ /* 0x000fe40003f06270 */
[----:B------:R-:W1:Y:S11]  /*f010*/  SHFL.IDX PT, R2, R4, 0x1, 0x181f ;  /* 0x00381f0004027f89 */ /* 0x000e7600000e0000 */
[----:B0-----:R-:W-:-:S05]  /*f020*/  @!P0 LEA R3, P2, R9, R3, 0x1 ;  /* 0x0000000309038211 */ /* 0x001fca00078408ff */
[----:B-1----:R-:W-:-:S05]  /*f030*/  @!P0 IMAD.X R2, RZ, RZ, R2, P2 ;  /* 0x000000ffff028224 */ /* 0x002fca00010e0602 */
[----:B------:R-:W-:-:S04]  /*f040*/  @!P0 LOP3.LUT R3, R3, R2, RZ, 0x3c, !PT ;  /* 0x0000000203038212 */ /* 0x000fc800078e3cff */
[----:B------:R-:W-:-:S04]  /*f050*/  @!P0 LOP3.LUT R2, R3, R2, RZ, 0x3c, !PT ;  /* 0x0000000203028212 */ /* 0x000fc800078e3cff */
[----:B------:R-:W-:-:S05]  /*f060*/  @!P0 LOP3.LUT R3, R3, R2, RZ, 0x3c, !PT ;  /* 0x0000000203038212 */ /* 0x000fca00078e3cff */
[----:B------:R0:W-:Y:S02]  /*f070*/  @!P0 LDGSTS.E.BYPASS.LTC128B.128 [R8+0x20c00], desc[UR50][R2.64], !P1 ;  /* 0x20c0000002088fae */ /* 0x0001e4000c901d72 */
[----:B0-----:R-:W-:Y:S02]  /*f080*/  VIADD R2, R25, 0x20 ;  /* 0x0000002019027836 */ /* 0x001fe40000000000 */
[----:B------:R-:W0:Y:S03]  /*f090*/  SHFL.IDX PT, R3, R0, 0x2, 0x181f ;  /* 0x00581f0000037f89 */ /* 0x000e2600000e0000 */
[----:B------:R-:W-:Y:S01]  /*f0a0*/  ISETP.GE.AND P0, PT, R2, R5, PT ;  /* 0x000000050200720c */ /* 0x000fe20003f06270 */
[----:B------:R-:W-:Y:S04]  /*f0b0*/  SHFL.IDX PT, R0, R0, 0x3, 0x181f ;  /* 0x00781f0000007f89 */ /* 0x000fe800000e0000 */
[----:B------:R-:W1:Y:S04]  /*f0c0*/  SHFL.IDX PT, R2, R4, 0x2, 0x181f ;  /* 0x00581f0004027f89 */ /* 0x000e6800000e0000 */
[----:B------:R-:W2:Y:S04]  /*f0d0*/  SHFL.IDX PT, R4, R4, 0x3, 0x181f ;  /* 0x00781f0004047f89 */ /* 0x000ea800000e0000 */
[----:B0-----:R-:W-:-:S05]  /*f0e0*/  @!P0 LEA R3, P2, R9, R3, 0x1 ;  /* 0x0000000309038211 */ /* 0x001fca00078408ff */
[----:B-1----:R-:W-:-:S05]  /*f0f0*/  @!P0 IMAD.X R2, RZ, RZ, R2, P2 ;  /* 0x000000ffff028224 */ /* 0x002fca00010e0602 */
[----:B------:R-:W-:-:S04]  /*f100*/  @!P0 LOP3.LUT R3, R3, R2, RZ, 0x3c, !PT ;  /* 0x0000000203038212 */ /* 0x000fc800078e3cff */
[----:B------:R-:W-:-:S04]  /*f110*/  @!P0 LOP3.LUT R2, R3, R2, RZ, 0x3c, !PT ;  /* 0x0000000203028212 */ /* 0x000fc800078e3cff */
[----:B------:R-:W-:-:S05]  /*f120*/  @!P0 LOP3.LUT R3, R3, R2, RZ, 0x3c, !PT ;  /* 0x0000000203038212 */ /* 0x000fca00078e3cff */
[----:B--2---:R1:W-:Y:S02]  /*f130*/  @!P0 LDGSTS.E.BYPASS.LTC128B.128 [R8+0x21400], desc[UR50][R2.64], !P1 ;  /* 0x2140000002088fae */ /* 0x0043e4000c901d72 */
.L_x_3713:
[----:B------:R-:W-:-:S05]  /*f140*/  VIADD R25, R25, 0x30 ;  /* 0x0000003019197836 */ /* 0x000fca0000000000 */
[----:B------:R-:W-:-:S13]  /*f150*/  ISETP.GE.AND P0, PT, R25, R5, PT ;  /* 0x000000051900720c */ /* 0x000fda0003f06270 */
[----:B01----:R-:W-:-:S05]  /*f160*/  @!P0 LEA R2, P2, R9, R0, 0x1 ;  /* 0x0000000009028211 */ /* 0x003fca00078408ff */
[----:B------:R-:W-:-:S05]  /*f170*/  @!P0 IMAD.X R3, RZ, RZ, R4, P2 ;  /* 0x000000ffff038224 */ /* 0x000fca00010e0604 */
[----:B------:R-:W-:Y:S01]  /*f180*/  @!PT LDS RZ, [RZ] ;  /* 0x00000000fffff984 */ /* 0x000fe20000000800 */
[----:B------:R-:W-:Y:S01]  /*f190*/  @!PT LDS RZ, [RZ] ;  /* 0x00000000fffff984 */ /* 0x000fe20000000800 */
[----:B------:R-:W-:Y:S01]  /*f1a0*/  @!PT LDS RZ, [RZ] ;  /* 0x00000000fffff984 */ /* 0x000fe20000000800 */
[----:B------:R0:W-:Y:S01]  /*f1b0*/  @!P0 LDGSTS.E.BYPASS.LTC128B.128 [R8+0x21c00], desc[UR50][R2.64], !P1 ;  /* 0x21c0000002088fae */ /* 0x0001e2000c901d72 */
[----:B------:R-:W-:Y:S01]  /*f1c0*/  PLOP3.LUT P0, PT, PT, PT, PT, 0x80, 0x0 ;  /* 0x000000000000781c */ /* 0x000fe20003f0f070 */
[----:B------:R-:W-:-:S12]  /*f1d0*/  NOP ;  /* 0x0000000000007918 */ /* 0x000fd80000000000 */
.L_x_3638:
        /* <DEDUP_REMOVED lines=14> */
[----:B------:R0:W-:Y:S01]  /*f2c0*/  SYNCS.ARRIVE.TRANS64.A1T0 RZ, [R17+URZ+0x28c00], RZ ;  /* 0x028c00ff11ff79a7 */ /* 0x0001e2000810003f */
[----:B------:R-:W-:Y:S01]  /*f2d0*/  BSSY B0, `(.L_x_3639) ;  /* 0x0000003000007945 */ /* 0x000fe20003800000 */
[----:B------:R-:W1:Y:S03]  /*f2e0*/  SYNCS.PHASECHK.TRANS64.TRYWAIT P0, [R17+URZ+0x28c20], R0 ;  /* 0x028c2000110075a7 */ /* 0x000e66000800017f */
[----:B01----:R-:W-:Y:S05]  /*f2f0*/  @!P0 BRA `(.L_x_3640) ;  /* 0x0000003800308947 */ /* 0x003fea0003800000 */
.L_x_3714:
[----:B------:R-:W-:Y:S05]  /*f300*/  BSYNC B0 ;  /* 0x0000000000007941 */ /* 0x000fea0003800000 */
.L_x_3639:
[----:B------:R-:W-:-:S05]  /*f310*/  IMAD.U32 R2, RZ, RZ, UR36 ;  /* 0x00000024ff027e24 */ /* 0x000fca000f8e00ff */
[----:B------:R-:W-:-:S13]  /*f320*/  ISETP.NE.AND P0, PT, R2, 0x3, PT ;  /* 0x000000030200780c */ /* 0x000fda0003f05270 */
[----:B------:R-:W-:Y:S05]  /*f330*/  @!P0 BRA `(.L_x_3641) ;  /* 0x0000000000048947 */ /* 0x000fea0003800000 */
[----:B------:R-:W-:Y:S01]  /*f340*/  BPT.TRAP 0x1 ;  /* 0x000000040000795c */ /* 0x000fe20000300000 */
.L_x_3641:
[----:B0-----:R-:W-:Y:S01]  /*f350*/  SHF.L.U32 R0, R22, 0x1f, RZ ;  /* 0x0000001f16007819 */ /* 0x001fe200000006ff */
[----:B------:R-:W-:Y:S03]  /*f360*/  BSSY B0, `(.L_x_3642) ;  /* 0x0000003000007945 */ /* 0x000fe60003800000 */
[----:B------:R-:W0:Y:S02]  /*f370*/  SYNCS.PHASECHK.TRANS64.TRYWAIT P0, [R19+URZ+0x28c60], R0 ;  /* 0x028c6000130075a7 */ /* 0x000e24000800017f */
[----:B0-----:R-:W-:Y:S05]  /*f380*/  @!P0 BRA `(.L_x_3643) ;  /* 0x0000003800208947 */ /* 0x001fea0003800000 */
.L_x_3715:
[----:B------:R-:W-:Y:S05]  /*f390*/  BSYNC B0 ;  /* 0x0000000000007941 */ /* 0x000fea0003800000 */
.L_x_3642:
[----:B------:R-:W0:Y:S01]  /*f3a0*/  LDL.LU R2, [R1+0x1c] ;  /* 0x00001c0001027983 */ /* 0x000e220000300800 */
[----:B------:R-:W-:Y:S01]  /*f3b0*/  ULDC.64 UR4, c[0x0][0x328] ;  /* 0x0000ca0000047ab9 */ /* 0x000fe20000000a00 */
[----:B------:R-:W-:Y:S02]  /*f3c0*/  ULDC.64 UR6, c[0x0][0x318] ;  /* 0x0000c60000067ab9 */ /* 0x000fe40000000a00 */
[----:B------:R-:W2:Y:S01]  /*f3d0*/  LDL.LU R4, [R1+0x20] ;  /* 0x0000200001047983 */ /* 0x000ea20000300800 */
[----:B------:R-:W-:Y:S02]  /*f3e0*/  IMAD R5, R18, 0x8000, R33 ;  /* 0x0000800012057824 */ /* 0x000fe400078e0221 */
[----:B0-----:R-:W-:Y:S02]  /*f3f0*/  IMAD R0, R2, UR4, RZ ;  /* 0x0000000402007c24 */ /* 0x001fe4000f8e02ff */
[----:B------:R-:W-:-:S04]  /*f400*/  IMAD.WIDE.U32 R2, R35, UR4, RZ ;  /* 0x0000000423027c25 */ /* 0x000fc8000f8e00ff */
[----:B------:R-:W-:Y:S01]  /*f410*/  IMAD R0, R35, UR5, R0 ;  /* 0x0000000523007c24 */ /* 0x000fe2000f8e0200 */
[----:B------:R-:W-:-:S03]  /*f420*/  ULDC.64 UR4, c[0x0][0x338] ;  /* 0x0000ce0000047ab9 */ /* 0x000fc60000000a00 */
[----:B------:R-:W-:Y:S02]  /*f430*/  IMAD.IADD R3, R3, 0x1, R0 ;  /* 0x0000000103037824 */ /* 0x000fe400078e0200 */
[----:B--2---:R-:W-:Y:S02]  /*f440*/  IMAD R0, R4, UR4, RZ ;  /* 0x0000000404007c24 */ /* 0x004fe4000f8e02ff */
        /* <DEDUP_REMOVED lines=10> */
[----:B------:R-:W2:Y:S01]  /*f4f0*/  LDL R3, [R1] ;  /* 0x0000000001037983 */ /* 0x000ea20000100800 */
[----:B------:R-:W-:Y:S01]  /*f500*/  IMAD R5, R5, 0x2, R17 ;  /* 0x0000000205057824 */ /* 0x000fe200078e0211 */
[C---:B------:R-:W-:Y:S01]  /*f510*/  LOP3.LUT P5, RZ, R29.reuse, 0x2, RZ, 0xc0, !PT ;  /* 0x000000021dff7812 */ /* 0x040fe200078ac0ff */
[----:B------:R-:W0:Y:S01]  /*f520*/  S2R R7, SR_TID.X ;  /* 0x0000000000077919 */ /* 0x000e220000002100 */
[C---:B------:R-:W-:Y:S02]  /*f530*/  LOP3.LUT P4, RZ, R29.reuse, 0x4, RZ, 0xc0, !PT ;  /* 0x000000041dff7812 */ /* 0x040fe4000788c0ff */
[C---:B------:R-:W-:Y:S01]  /*f540*/  LOP3.LUT P3, RZ, R29.reuse, 0x8, RZ, 0xc0, !PT ;  /* 0x000000081dff7812 */ /* 0x040fe2000786c0ff */
[----:B------:R-:W1:Y:S01]  /*f550*/  SHFL.IDX PT, R2, R4, RZ, 0x181f ;  /* 0x00181fff04027589 */ /* 0x000e6200000e0000 */
[----:B------:R-:W-:Y:S02]  /*f560*/  LOP3.LUT R16, R16, 0xfffffeff, RZ, 0xc0, !PT ;  /* 0xfffffeff10107812 */ /* 0x000fe400078ec0ff */
[----:B------:R-:W-:Y:S01]  /*f570*/  LOP3.LUT P2, RZ, R29, 0x10, RZ, 0xc0, !PT ;  /* 0x000000101dff7812 */ /* 0x000fe2000784c0ff */
[----:B0-----:R-:W-:-:S05]  /*f580*/  IMAD.SHL.U32 R7, R7, 0x8, RZ ;  /* 0x0000000807077824 */ /* 0x001fca00078e00ff */
[----:B------:R-:W-:-:S05]  /*f590*/  LOP3.LUT R7, R7, 0x38, RZ, 0xc0, !PT ;  /* 0x0000003807077812 */ /* 0x000fca00078ec0ff */
[----:B------:R-:W-:Y:S01]  /*f5a0*/  IMAD.SHL.U32 R0, R7, 0x2, RZ ;  /* 0x0000000207007824 */ /* 0x000fe200078e00ff */
[----:B------:R-:W-:-:S04]  /*f5b0*/  LOP3.LUT R7, R29, 0x1, RZ, 0xc0, !PT ;  /* 0x000000011d077812 */ /* 0x000fc800078ec0ff */
[----:B-1----:R-:W-:Y:S02]  /*f5c0*/  IADD3 R2, P0, R2, R0, RZ ;  /* 0x0000000002027210 */ /* 0x002fe40007f1e0ff */
[----:B------:R-:W-:-:S13]  /*f5d0*/  ISETP.NE.U32.AND P1, PT, R7, 0x1, PT ;  /* 0x000000010700780c */ /* 0x000fda0003f25070 */
[----:B------:R-:W-:-:S04]  /*f5e0*/  @P1 LOP3.LUT R16, R16, 0x100, RZ, 0xfc, !PT ;  /* 0x0000010010101812 */ /* 0x000fc800078efcff */
[----:B------:R-:W-:Y:S01]  /*f5f0*/  LOP3.LUT R16, R16, 0xfffffdff, RZ, 0xc0, !PT ;  /* 0xfffffdff10107812 */ /* 0x000fe200078ec0ff */
[----:B--2---:R-:W-:Y:S02]  /*f600*/  IMAD.MOV.U32 R8, RZ, RZ, R3 ;  /* 0x000000ffff087224 */ /* 0x004fe400078e0003 */
[----:B------:R-:W0:Y:S03]  /*f610*/  SHFL.IDX PT, R3, R6, RZ, 0x181f ;  /* 0x00181fff06037589 */ /* 0x000e2600000e0000 */
[----:B------:R-:W-:Y:S01]  /*f620*/  PRMT R7, R8, 0x8880, RZ ;  /* 0x0000888008077816 */ /* 0x000fe200000000ff */
[----:B0-----:R-:W-:Y:S01]  /*f630*/  IMAD.X R3, RZ, RZ, R3, P0 ;  /* 0x000000ffff037224 */ /* 0x001fe200000e0603 */
[----:B------:R-:W-:Y:S02]  /*f640*/  ISETP.LT.OR P0, PT, R28, 0x1, P1 ;  /* 0x000000011c00780c */ /* 0x000fe40000f01670 */
[----:B------:R-:W-:-:S04]  /*f650*/  LOP3.LUT P1, RZ, R29, 0x20, RZ, 0xc0, !PT ;  /* 0x000000201dff7812 */ /* 0x000fc8000782c0ff */
[----:B------:R-:W-:-:S07]  /*f660*/  ISETP.LT.OR P6, PT, R28, 0x1, !P1 ;  /* 0x000000011c00780c */ /* 0x000fce0004fc1670 */
[----:B------:R-:W-:Y:S01]  /*f670*/  @!PT LDS RZ, [RZ] ;  /* 0x00000000fffff984 */ /* 0x000fe20000000800 */
        /* <DEDUP_REMOVED lines=9> */
[----:B------:R-:W-:-:S03]  /*f710*/  LOP3.LUT P0, RZ, R29, 0x40, RZ, 0xc0, !PT ;  /* 0x000000401dff7812 */ /* 0x000fc6000780c0ff */
[----:B------:R-:W-:Y:S01]  /*f720*/  LDGSTS.E.BYPASS.LTC128B.128 [R5+0xa400], desc[UR50][R2.64+0x280], !P6 ;  /* 0x0a40028002057fae */ /* 0x000fe2000f101d72 */
[----:B------:R-:W-:-:S13]  /*f730*/  ISETP.LT.OR P6, PT, R28, 0x1, !P0 ;  /* 0x000000011c00780c */ /* 0x000fda00047c1670 */
[----:B------:R-:W-:Y:S01]  /*f740*/  LDGSTS.E.BYPASS.LTC128B.128 [R5+0xc400], desc[UR50][R2.64+0x300], !P6 ;  /* 0x0c40030002057fae */ /* 0x000fe2000f101d72 */
[----:B------:R-:W-:-:S03]  /*f750*/  ISETP.GT.AND P6, PT, R7, -0x1, PT ;  /* 0xffffffff0700780c */ /* 0x000fc60003fc4270 */
[----:B------:R-:W-:Y:S10]  /*f760*/  SHFL.IDX PT, R7, R6, 0x2, 0x181f ;  /* 0x00581f0006077f89 */ /* 0x000ff400000e0000 */
[----:B------:R-:W-:-:S02]  /*f770*/  @P6 LOP3.LUT R16, R16, 0x200, RZ, 0xfc, !PT ;  /* 0x0000020010106812 */ /* 0x000fc400078efcff */
[----:B------:R-:W-:-:S13]  /*f780*/  ISETP.LT.OR P6, PT, R28, 0x1, P6 ;  /* 0x000000011c00780c */ /* 0x000fda00037c1670 */
[----:B------:R0:W-:Y:S04]  /*f790*/  LDGSTS.E.BYPASS.LTC128B.128 [R5+0xe400], desc[UR50][R2.64+0x380], !P6 ;  /* 0x0e40038002057fae */ /* 0x0001e8000f101d72 */
[----:B0-----:R-:W0:Y:S04]  /*f7a0*/  SHFL.IDX PT, R2, R4, 0x1, 0x181f ;  /* 0x00381f0004027f89 */ /* 0x001e2800000e0000 */
[----:B------:R-:W1:Y:S04]  /*f7b0*/  SHFL.IDX PT, R3, R6, 0x1, 0x181f ;  /* 0x00381f0006037f89 */ /* 0x000e6800000e0000 */
[----:B------:R-:W-:Y:S01]  /*f7c0*/  SHFL.IDX PT, R6, R6, 0x3, 0x181f ;  /* 0x00781f0006067f89 */ /* 0x000fe200000e0000 */
[----:B0-----:R-:W-:-:S05]  /*f7d0*/  IADD3 R2, P6, R2, R0, RZ ;  /* 0x0000000002027210 */ /* 0x001fca0007fde0ff */
[----:B-1----:R-:W-:Y:S01]  /*f7e0*/  IMAD.X R3, RZ, RZ, R3, P6 ;  /* 0x000000ffff037224 */ /* 0x002fe200030e0603 */
        /* <DEDUP_REMOVED lines=17> */
[----:B------:R0:W-:Y:S04]  /*f900*/  LDGSTS.E.BYPASS.LTC128B.128 [R5+0xec00], desc[UR50][R2.64+0x380], !P6 ;  /* 0x0ec0038002057fae */ /* 0x0001e8000f101d72 */
[----:B0-----:R-:W0:Y:S02]  /*f910*/  SHFL.IDX PT, R2, R4, 0x2, 0x181f ;  /* 0x00581f0004027f89 */ /* 0x001e2400000e0000 */
[----:B0-----:R-:W-:-:S05]  /*f920*/  IADD3 R2, P6, R2, R0, RZ ;  /* 0x0000000002027210 */ /* 0x001fca0007fde0ff */
        /* <DEDUP_REMOVED lines=19> */
[----:B0-----:R0:W1:Y:S02]  /*fa60*/  SHFL.IDX PT, R2, R4, 0x3, 0x181f ;  /* 0x00781f0004027f89 */ /* 0x00106400000e0000 */
.L_x_3725:
[C---:B------:R-:W-:Y:S02]  /*fa70*/  LOP3.LUT P6, RZ, R16.reuse, 0x100, RZ, 0xc0, !PT ;  /* 0x0000010010ff7812 */ /* 0x040fe400078cc0ff */
[----:B------:R-:W-:Y:S02]  /*fa80*/  LOP3.LUT R16, R16, 0xffffefff, RZ, 0xc0, !PT ;  /* 0xffffefff10107812 */ /* 0x000fe400078ec0ff */
[C---:B------:R-:W-:Y:S02]  /*fa90*/  ISETP.LT.OR P6, PT, R28.reuse, 0x31, P6 ;  /* 0x000000311c00780c */ /* 0x040fe400037c1670 */
[----:B------:R-:W-:-:S11]  /*faa0*/  ISETP.LT.OR P5, PT, R28, 0x31, !P5 ;  /* 0x000000311c00780c */ /* 0x000fd60006fa1670 */
[----:B------:R-:W-:Y:S02]  /*fab0*/  @P6 LOP3.LUT R16, R16, 0x1000, RZ, 0xfc, !PT ;  /* 0x0000100010106812 */ /* 0x000fe400078efcff */
[----:B------:R-:W-:Y:S02]  /*fac0*/  ISETP.LT.OR P6, PT, R28, 0x31, !P4 ;  /* 0x000000311c00780c */ /* 0x000fe400067c1670 */
[----:B------:R-:W-:Y:S02]  /*fad0*/  LOP3.LUT R16, R16, 0xffffbfff, RZ, 0xc0, !PT ;  /* 0xffffbfff10107812 */ /* 0x000fe400078ec0ff */
[----:B------:R-:W-:Y:S02]  /*fae0*/  ISETP.LT.OR P4, PT, R28, 0x31, !P2 ;  /* 0x000000311c00780c */ /* 0x000fe40005781670 */
[----:B------:R-:W-:Y:S02]  /*faf0*/  LOP3.LUT R16, R16, 0xfffffeff, RZ, 0xc0, !PT ;  /* 0xfffffeff10107812 */ /* 0x000fe400078ec0ff */
[----:B------:R-:W-:-:S02]  /*fb00*/  ISETP.LT.OR P2, PT, R28, 0x31, !P0 ;  /* 0x000000311c00780c */ /* 0x000fc40004741670 */
[----:B------:R-:W-:Y:S02]  /*fb10*/  @P5 LOP3.LUT R16, R16, 0x100, RZ, 0xfc, !PT ;  /* 0x0000010010105812 */ /* 0x000fe400078efcff */
[----:B-1----:R-:W-:Y:S02]  /*fb20*/  IADD3 R2, P0, R2, R0, RZ ;  /* 0x0000000002027210 */ /* 0x002fe40007f1e0ff */
[----:B------:R-:W-:Y:S02]  /*fb30*/  @P6 LOP3.LUT R16, R16, 0x4000, RZ, 0xfc, !PT ;  /* 0x0000400010106812 */ /* 0x000fe400078efcff */
[----:B------:R-:W-:Y:S01]  /*fb40*/  ISETP.LT.OR P5, PT, R28, 0x31, !P3 ;  /* 0x000000311c00780c */ /* 0x000fe20005fa1670 */
[----:B------:R-:W-:Y:S01]  /*fb50*/  IMAD.X R3, RZ, RZ, R6, P0 ;  /* 0x000000ffff037224 */ /* 0x000fe200000e0606 */
[C---:B------:R-:W-:Y:S02]  /*fb60*/  LOP3.LUT P6, RZ, R16.reuse, 0x1000, RZ, 0xc0, !PT ;  /* 0x0000100010ff7812 */ /* 0x040fe400078cc0ff */
[----:B------:R-:W-:-:S02]  /*fb70*/  LOP3.LUT P0, RZ, R16, 0x100, RZ, 0xc0, !PT ;  /* 0x0000010010ff7812 */ /* 0x000fc4000780c0ff */
[----:B------:R-:W-:Y:S02]  /*fb80*/  ISETP.LT.OR P3, PT, R28, 0x31, !P1 ;  /* 0x000000311c00780c */ /* 0x000fe40004f61670 */
[----:B------:R-:W-:-:S04]  /*fb90*/  LOP3.LUT P1, RZ, R16, 0x200, RZ, 0xc0, !PT ;  /* 0x0000020010ff7812 */ /* 0x000fc8000782c0ff */
[----:B------:R-:W-:-:S03]  /*fba0*/  ISETP.LT.OR P1, PT, R28, 0x31, P1 ;  /* 0x000000311c00780c */ /* 0x000fc60000f21670 */
[----:B------:R-:W-:Y:S01]  /*fbb0*/  @!PT LDS RZ, [RZ] ;  /* 0x00000000fffff984 */ /* 0x000fe20000000800 */
[----:B------:R-:W-:Y:S01]  /*fbc0*/  @!PT LDS RZ, [RZ] ;  /* 0x00000000fffff984 */ /* 0x000fe20000000800 */
[----:B------:R-:W-:Y:S01]  /*fbd0*/  @!PT LDS RZ, [RZ] ;  /* 0x00000000fffff984 */ /* 0x000fe20000000800 */
[----:B------:R1:W-:Y:S01]  /*fbe0*/  LDGSTS.E.BYPASS.LTC128B.128 [R5+0x1c00], desc[UR50][R2.64], !P6 ;  /* 0x01c0000002057fae */ /* 0x0003e2000f101d72 */
[----:B------:R-:W-:-:S03]  /*fbf0*/  LOP3.LUT P6, RZ, R16, 0x4000, RZ, 0xc0, !PT ;  /* 0x0000400010ff7812 */ /* 0x000fc600078cc0ff */
[----:B------:R1:W-:Y:S01]  /*fc00*/  LDGSTS.E.BYPASS.LTC128B.128 [R5+0x3c00], desc[UR50][R2.64+0x80], !P0 ;  /* 0x03c0008002057fae */ /* 0x0003e2000c101d72 */
[----:B------:R-:W-:-:S09]  /*fc10*/  PLOP3.LUT P0, PT, PT, PT, PT, 0x80, 0x0 ;  /* 0x000000000000781c */ /* 0x000fd20003f0f070 */
[----:B------:R1:W-:Y:S04]  /*fc20*/  LDGSTS.E.BYPASS.LTC128B.128 [R5+0x5c00], desc[UR50][R2.64+0x100], !P6 ;  /* 0x05c0010002057fae */ /* 0x0003e8000f101d72 */
[----:B------:R1:W-:Y:S04]  /*fc30*/  LDGSTS.E.BYPASS.LTC128B.128 [R5+0x7c00], desc[UR50][R2.64+0x180], !P5 ;  /* 0x07c0018002057fae */ /* 0x0003e8000e901d72 */
[----:B------:R1:W-:Y:S04]  /*fc40*/  LDGSTS.E.BYPASS.LTC128B.128 [R5+0x9c00], desc[UR50][R2.64+0x200], !P4 ;  /* 0x09c0020002057fae */ /* 0x0003e8000e101d72 */
[----:B------:R1:W-:Y:S04]  /*fc50*/  LDGSTS.E.BYPASS.LTC128B.128 [R5+0xbc00], desc[UR50][R2.64+0x280], !P3 ;  /* 0x0bc0028002057fae */ /* 0x0003e8000d901d72 */
[----:B------:R1:W-:Y:S04]  /*fc60*/  LDGSTS.E.BYPASS.LTC128B.128 [R5+0xdc00], desc[UR50][R2.64+0x300], !P2 ;  /* 0x0dc0030002057fae */ /* 0x0003e8000d101d72 */
[----:B------:R1:W-:Y:S01]  /*fc70*/  LDGSTS.E.BYPASS.LTC128B.128 [R5+0xfc00], desc[UR50][R2.64+0x380], !P1 ;  /* 0x0fc0038002057fae */ /* 0x0003e2000c901d72 */
[----:B------:R-:W-:Y:S01]  /*fc80*/  NOP ;  /* 0x0000000000007918 */ /* 0x000fe20000000000 */
.L_x_3645:
        /* <DEDUP_REMOVED lines=11> */
.L_x_3646:
[----:B------:R-:W2:Y:S01]  /*fd40*/  LDL.LU R2, [R1+0xc] ;  /* 0x00000c0001027983 */ /* 0x000ea20000300800 */
[----:B------:R1:W-:Y:S01]  /*fd50*/  SYNCS.ARRIVE.TRANS64.A1T0 RZ, [R19+URZ+0x28c50], RZ ;  /* 0x028c50ff13ff79a7 */ /* 0x0003e2000810003f */
[----:B------:R-:W-:Y:S01]  /*fd60*/  BSSY B0, `(.L_x_3647) ;  /* 0x00000f1000007945 */ /* 0x000fe20003800000 */
[----:B--2---:R-:W-:-:S05]  /*fd70*/  VIADD R7, R2, 0xfffffffe ;  /* 0xfffffffe02077836 */ /* 0x004fca0000000000 */
[----:B------:R-:W-:-:S13]  /*fd80*/  ISETP.GE.AND P0, PT, R7, R30, PT ;  /* 0x0000001e0700720c */ /* 0x000fda0003f06270 */
[----:B-1----:R-:W-:Y:S05]  /*fd90*/  @!P0 BRA `(.L_x_3648) ;  /* 0x0000000c00b48947 */ /* 0x002fea0003800000 */
[----:B------:R-:W2:Y:S04]  /*fda0*/  LDL.LU R3, [R1+0x28] ;  /* 0x0000280001037983 */ /* 0x000ea80000300800 */
[----:B------:R-:W3:Y:S01]  /*fdb0*/  LDL.LU R2, [R1] ;  /* 0x0000000001027983 */ /* 0x000ee20000300800 */
[----:B--2---:R-:W-:Y:S02]  /*fdc0*/  LOP3.LUT R29, R3, 0x40, RZ, 0xc0, !PT ;  /* 0x00000040031d7812 */ /* 0x004fe400078ec0ff */
[----:B---3--:R-:W-:Y:S02]  /*fdd0*/  LOP3.LUT R28, R2, 0x80, RZ, 0xc0, !PT ;  /* 0x00000080021c7812 */ /* 0x008fe400078ec0ff */
[----:B------:R-:W-:Y:S02]  /*fde0*/  SHF.R.U32.HI R29, RZ, 0x2, R29 ;  /* 0x00000002ff1d7819 */ /* 0x000fe4000001161d */
[----:B------:R-:W-:-:S07]  /*fdf0*/  SHF.R.U32.HI R28, RZ, 0x3, R28 ;  /* 0x00000003ff1c7819 */ /* 0x000fce000001161c */
.L_x_3661:
[----:B0-----:R-:W0:Y:S01]  /*fe00*/  S2R R4, SR_TID.X ;  /* 0x0000000000047919 */ /* 0x001e220000002100 */
[----:B-1----:R-:W1:Y:S01]  /*fe10*/  LDC R2, c[0x0][0x430] ;  /* 0x00010c00ff027b82 */ /* 0x002e620000000800 */
[----:B--23--:R-:W-:Y:S01]  /*fe20*/  IMAD R6, R7, 0x40, R31 ;  /* 0x0000004007067824 */ /* 0x00cfe200078e021f */
[----:B------:R-:W-:Y:S05]  /*fe30*/  YIELD ;  /* 0x0000000000007946 */ /* 0x000fea0003800000 */
[----:B------:R-:W-:Y:S01]  /*fe40*/  IMAD.U32 R11, RZ, RZ, UR36 ;  /* 0x00000024ff0b7e24 */ /* 0x000fe2000f8e00ff */
[----:B------:R-:W-:Y:S01]  /*fe50*/  ULDC UR4, c[0x0][0x430] ;  /* 0x00010c0000047ab9 */ /* 0x000fe20000000800 */
[----:B------:R-:W-:Y:S01]  /*fe60*/  VIADD R18, R18, 0x1 ;  /* 0x0000000112127836 */ /* 0x000fe20000000000 */
[----:B-1----:R-:W-:Y:S01]  /*fe70*/  ISETP.NE.AND P0, PT, R2, 0x1, PT ;  /* 0x000000010200780c */ /* 0x002fe20003f05270 */
[----:B0-----:R-:W-:-:S05]  /*fe80*/  IMAD.SHL.U32 R4, R4, 0x10, RZ ;  /* 0x0000001004047824 */ /* 0x001fca00078e00ff */
[----:B------:R-:W-:-:S07]  /*fe90*/  LOP3.LUT R4, R36, 0x70, R4, 0xf8, !PT ;  /* 0x0000007024047812 */ /* 0x000fce00078ef804 */
[----:B------:R-:W0:Y:S01]  /*fea0*/  @P0 LDC R3, c[0x0][0x434] ;  /* 0x00010d00ff030b82 */ /* 0x000e220000000800 */
[C---:B------:R-:W-:Y:S01]  /*feb0*/  ISETP.GT.U32.AND P1, PT, R4.reuse, 0x3f, PT ;  /* 0x0000003f0400780c */ /* 0x040fe20003f24070 */
[----:B------:R-:W-:-:S06]  /*fec0*/  IMAD.IADD R6, R4, 0x1, R6 ;  /* 0x0000000104067824 */ /* 0x000fcc00078e0206 */
[----:B------:R-:W1:Y:S01]  /*fed0*/  @P0 LDC R2, c[0x0][0x438] ;  /* 0x00010e00ff020b82 */ /* 0x000e620000000800 */
[----:B------:R-:W-:-:S07]  /*fee0*/  IMAD.MOV.U32 R10, RZ, RZ, R6 ;  /* 0x000000ffff0a7224 */ /* 0x000fce00078e0006 */
[----:B------:R-:W2:Y:S01]  /*fef0*/  @!P1 LDC.64 R4, c[0x0][0x428] ;  /* 0x00010a00ff049b82 */ /* 0x000ea20000000a00 */
[----:B0-----:R-:W-:-:S07]  /*ff00*/  @P0 IMAD.HI.U32 R3, R6, R3, RZ ;  /* 0x0000000306030227 */ /* 0x001fce00078e00ff */
[----:B------:R-:W0:Y:S01]  /*ff10*/  @!P1 LDC.64 R8, c[0x0][0x418] ;  /* 0x00010600ff089b82 */ /* 0x000e220000000a00 */
[----:B-1----:R-:W-:-:S04]  /*ff20*/  @P0 SHF.R.U32.HI R10, RZ, R2, R3 ;  /* 0x00000002ff0a0219 */ /* 0x002fc80000011603 */
[--C-:B------:R-:W-:Y:S01]  /*ff30*/  @!P1 SHF.R.S32.HI R3, RZ, 0x1f, R10.reuse ;  /* 0x0000001fff039819 */ /* 0x100fe2000001140a */
[----:B------:R-:W-:-:S04]  /*ff40*/  @!P1 IMAD.MOV.U32 R2, RZ, RZ, R10 ;  /* 0x000000ffff029224 */ /* 0x000fc800078e000a */
[----:B--2---:R-:W-:-:S04]  /*ff50*/  @!P1 IMAD.WIDE.U32 R2, R23, R4, R2 ;  /* 0x0000000417029225 */ /* 0x004fc800078e0002 */
[----:B------:R-:W-:-:S04]  /*ff60*/  @!P1 IMAD R4, R32, R4, RZ ;  /* 0x0000000420049224 */ /* 0x000fc800078e02ff */
[----:B------:R-:W-:Y:S01]  /*ff70*/  @!P1 IMAD R5, R23, R5, R4 ;  /* 0x0000000517059224 */ /* 0x000fe200078e0204 */
[----:B0-----:R-:W-:Y:S01]  /*ff80*/  @!P1 LEA R8, P0, R2, R8, 0x2 ;  /* 0x0000000802089211 */ /* 0x001fe200078010ff */
[----:B------:R-:W-:Y:S02]  /*ff90*/  IMAD.MOV.U32 R4, RZ, RZ, RZ ;  /* 0x000000ffff047224 */ /* 0x000fe400078e00ff */
[----:B------:R-:W-:Y:S02]  /*ffa0*/  @!P1 IMAD.IADD R3, R5, 0x1, R3 ;  /* 0x0000000105039824 */ /* 0x000fe400078e0203 */
[----:B------:R-:W-:-:S03]  /*ffb0*/  IMAD.MOV R5, RZ, RZ, -R10 ;  /* 0x000000ffff057224 */ /* 0x000fc600078e0a0a */
[----:B------:R-:W-:Y:S01]  /*ffc0*/  @!P1 LEA.HI.X R9, R2, R9, R3, 0x2, P0 ;  /* 0x0000000902099211 */ /* 0x000fe200000f1403 */
[----:B------:R-:W-:Y:S01]  /*ffd0*/  IMAD R5, R5, UR4, R6 ;  /* 0x0000000405057c24 */ /* 0x000fe2000f8e0206 */
[----:B------:R-:W-:-:S03]  /*ffe0*/  ISETP.NE.AND P0, PT, R18, 0x2, PT ;  /* 0x000000021200780c */ /* 0x000fc60003f05270 */
[----:B------:R0:W5:Y:S01]  /*fff0*/  @!P1 LDG.E R4, desc[UR50][R8.64] ;  /* 0x0000003208049981 */ /* 0x000162000c1e1900 */
[----:B------:R-:W-:Y:S01]  /*10000*/  ISETP.NE.AND P1, PT, R11, 0x3, PT ;  /* 0x000000030b00780c */ /* 0x000fe20003f25270 */
[----:B------:R-:W-:Y:S01]  /*10010*/  IMAD.MOV.U32 R3, RZ, RZ, R7 ;  /* 0x000000ffff037224 */ /* 0x000fe200078e0007 */
[----:B------:R-:W-:Y:S01]  /*10020*/  SEL R2, RZ, 0x1, P0 ;  /* 0x00000001ff027807 */ /* 0x000fe20000000000 */
[----:B------:R-:W-:Y:S01]  /*10030*/  VIADD R7, R7, 0xffffffff ;  /* 0xffffffff07077836 */ /* 0x000fe20000000000 */
[----:B------:R-:W-:Y:S02]  /*10040*/  SEL R18, R18, RZ, P0 ;  /* 0x000000ff12127207 */ /* 0x000fe40000000000 */
[----:B------:R-:W-:Y:S02]  /*10050*/  LOP3.LUT R22, R22, R2, RZ, 0x3c, !PT ;  /* 0x0000000216167212 */ /* 0x000fe400078e3cff */
[----:B------:R-:W-:-:S05]  /*10060*/  ISETP.GT.AND P3, PT, R3, R30, PT ;  /* 0x0000001e0300720c */ /* 0x000fca0003f64270 */
[----:B0-----:R-:W-:Y:S08]  /*10070*/  @!P1 BRA `(.L_x_3649) ;  /* 0x0000000000049947 */ /* 0x001ff00003800000 */
[----:B------:R-:W-:Y:S01]  /*10080*/  BPT.TRAP 0x1 ;  /* 0x000000040000795c */ /* 0x000fe20000300000 */
.L_x_3649:
[----:B------:R-:W-:Y:S01]  /*10090*/  IMAD R6, R18, 0x8, R17 ;  /* 0x0000000812067824 */ /* 0x000fe200078e0211 */
[----:B------:R-:W-:Y:S01]  /*100a0*/  SHF.L.U32 R19, R22, 0x1f, RZ ;  /* 0x0000001f16137819 */ /* 0x000fe200000006ff */
[----:B------:R-:W-:Y:S01]  /*100b0*/  BSSY B1, `(.L_x_3650) ;  /* 0x0000004000017945 */ /* 0x000fe20003800000 */
[----:B------:R-:W-:Y:S02]  /*100c0*/  SHF.R.S32.HI R9, RZ, 0x1f, R5 ;  /* 0x0000001fff097819 */ /* 0x000fe40000011405 */
[----:B------:R-:W0:Y:S02]  /*100d0*/  SYNCS.PHASECHK.TRANS64.TRYWAIT P0, [R6+URZ+0x28c40], R19 ;  /* 0x028c4013060075a7 */ /* 0x000e24000800017f */
[----:B0-----:R-:W-:Y:S05]  /*100e0*/  @!P0 BRA `(.L_x_3651) ;  /* 0x0000003400088947 */ /* 0x001fea0003800000 */
.L_x_3726:
[----:B------:R-:W-:Y:S05]  /*100f0*/  BSYNC B1 ;  /* 0x0000000000017941 */ /* 0x000fea0003800000 */
.L_x_3650:
[----:B------:R-:W-:Y:S01]  /*10100*/  ULDC.64 UR4, c[0x0][0x300] ;  /* 0x0000c00000047ab9 */ /* 0x000fe20000000a00 */
[----:B-----5:R-:W-:Y:S01]  /*10110*/  SHF.R.S32.HI R10, RZ, 0x1f, R4 ;  /* 0x0000001fff0a7819 */ /* 0x020fe20000011404 */
[----:B------:R-:W-:Y:S01]  /*10120*/  IMAD R8, R9, UR4, RZ ;  /* 0x0000000409087c24 */ /* 0x000fe2000f8e02ff */
[----:B------:R-:W-:Y:S01]  /*10130*/  ULDC.64 UR6, c[0x0][0x2e8] ;  /* 0x0000ba0000067ab9 */ /* 0x000fe20000000a00 */
[----:B------:R-:W-:Y:S01]  /*10140*/  IMAD.WIDE.U32 R2, R5, UR4, RZ ;  /* 0x0000000405027c25 */ /* 0x000fe2000f8e00ff */
[----:B------:R-:W-:-:S03]  /*10150*/  LOP3.LUT P1, RZ, R16, 0x2, RZ, 0xc0, !PT ;  /* 0x0000000210ff7812 */ /* 0x000fc6000782c0ff */
        /* <DEDUP_REMOVED lines=8> */
[----:B------:R-:W-:Y:S02]  /*101e0*/  IMAD R8, R18, 0x1000, R33 ;  /* 0x0000100012087824 */ /* 0x000fe400078e0221 */
[----:B------:R-:W-:Y:S01]  /*101f0*/  IMAD.WIDE.U32 R2, R26, UR4, R2 ;  /* 0x000000041a027c25 */ /* 0x000fe2000f8e0002 */
[----:B------:R-:W-:-:S03]  /*10200*/  UMOV UR4, 0xffffffff ;  /* 0xffffffff00047882 */ /* 0x000fc60000000000 */
[----:B------:R-:W-:Y:S01]  /*10210*/  IMAD R25, R26, UR5, R3 ;  /* 0x000000051a197c24 */ /* 0x000fe2000f8e0203 */
[----:B------:R-:W-:-:S04]  /*10220*/  LEA R20, P0, R2, UR6, 0x1 ;  /* 0x0000000602147c11 */ /* 0x000fc8000f8008ff */
[----:B------:R-:W-:Y:S01]  /*10230*/  LEA.HI.X R25, R2, UR7, R25, 0x1, P0 ;  /* 0x0000000702197c11 */ /* 0x000fe200080f0c19 */
[----:B------:R-:W-:Y:S08]  /*10240*/  BRA.DIV UR4, `(.L_x_3652) ;  /* 0x0000003204c47947 */ /* 0x000ff0000b800000 */
[----:B------:R-:W1:Y:S01]  /*10250*/  SHFL.IDX PT, R2, R20, RZ, 0x181f ;  /* 0x00181fff14027589 */ /* 0x000e6200000e0000 */
[----:B------:R-:W-:-:S03]  /*10260*/  IMAD R21, R8, 0x2, R17 ;  /* 0x0000000208157824 */ /* 0x000fc600078e0211 */
[----:B------:R-:W2:Y:S01]  /*10270*/  SHFL.IDX PT, R3, R25, RZ, 0x181f ;  /* 0x00181fff19037589 */ /* 0x000ea200000e0000 */
[----:B-1----:R-:W-:-:S05]  /*10280*/  IADD3 R2, P0, R2, R0, RZ ;  /* 0x0000000002027210 */ /* 0x002fca0007f1e0ff */
[----:B--2---:R-:W-:-:S05]  /*10290*/  IMAD.X R3, RZ, RZ, R3, P0 ;  /* 0x000000ffff037224 */ /* 0x004fca00000e0603 */
[----:B------:R-:W-:Y:S01]  /*102a0*/  @!PT LDS RZ, [RZ] ;  /* 0x00000000fffff984 */ /* 0x000fe20000000800 */
[----:B------:R1:W-:Y:S04]  /*102b0*/  LDGSTS.E.BYPASS.LTC128B.128 [R21+0x22400], desc[UR50][R2.64], !P1 ;  /* 0x2240000002157fae */ /* 0x0003e8000c901d72 */
[----:B-1----:R-:W1:Y:S04]  /*102c0*/  SHFL.IDX PT, R2, R20, 0x1, 0x181f ;  /* 0x00381f0014027f89 */ /* 0x002e6800000e0000 */
[----:B------:R-:W2:Y:S01]  /*102d0*/  SHFL.IDX PT, R3, R25, 0x1, 0x181f ;  /* 0x00381f0019037f89 */ /* 0x000ea200000e0000 */
[----:B-1----:R-:W-:-:S05]  /*102e0*/  IADD3 R2, P0, R2, R0, RZ ;  /* 0x0000000002027210 */ /* 0x002fca0007f1e0ff */
[----:B--2---:R-:W-:-:S05]  /*102f0*/  IMAD.X R3, RZ, RZ, R3, P0 ;  /* 0x000000ffff037224 */ /* 0x004fca00000e0603 */
[----:B------:R1:W-:Y:S04]  /*10300*/  LDGSTS.E.BYPASS.LTC128B.128 [R21+0x22c00], desc[UR50][R2.64], !P1 ;  /* 0x22c0000002157fae */ /* 0x0003e8000c901d72 */
[----:B-1----:R-:W1:Y:S04]  /*10310*/  SHFL.IDX PT, R2, R20, 0x2, 0x181f ;  /* 0x00581f0014027f89 */ /* 0x002e6800000e0000 */
[----:B------:R-:W2:Y:S04]  /*10320*/  SHFL.IDX PT, R3, R25, 0x2, 0x181f ;  /* 0x00581f0019037f89 */ /* 0x000ea800000e0000 */
[----:B------:R-:W3:Y:S01]  /*10330*/  SHFL.IDX PT, R25, R25, 0x3, 0x181f ;  /* 0x00781f0019197f89 */ /* 0x000ee200000e0000 */
[----:B-1----:R-:W-:-:S05]  /*10340*/  IADD3 R2, P0, R2, R0, RZ ;  /* 0x0000000002027210 */ /* 0x002fca0007f1e0ff */
[----:B--2---:R-:W-:-:S05]  /*10350*/  IMAD.X R3, RZ, RZ, R3, P0 ;  /* 0x000000ffff037224 */ /* 0x004fca00000e0603 */
[----:B------:R1:W-:Y:S04]  /*10360*/  LDGSTS.E.BYPASS.LTC128B.128 [R21+0x23400], desc[UR50][R2.64], !P1 ;  /* 0x2340000002157fae */ /* 0x0003e8000c901d72 */
[----:B-1-3--:R1:W2:Y:S02]  /*10370*/  SHFL.IDX PT, R2, R20, 0x3, 0x181f ;  /* 0x00781f0014027f89 */ /* 0x00a2a400000e0000 */
.L_x_3736:
[----:B--2---:R-:W-:-:S05]  /*10380*/  IADD3 R2, P0, R2, R0, RZ ;  /* 0x0000000002027210 */ /* 0x004fca0007f1e0ff */
[----:B------:R-:W-:Y:S01]  /*10390*/  IMAD.X R3, RZ, RZ, R25, P0 ;  /* 0x000000ffff037224 */ /* 0x000fe200000e0619 */
[----:B------:R-:W-:-:S04]  /*103a0*/  PLOP3.LUT P0, PT, PT, PT, PT, 0x80, 0x0 ;  /* 0x000000000000781c */ /* 0x000fc80003f0f070 */
[----:B------:R-:W-:Y:S01]  /*103b0*/  @!PT LDS RZ, [RZ] ;  /* 0x00000000fffff984 */ /* 0x000fe20000000800 */
[----:B------:R-:W-:Y:S01]  /*103c0*/  @!PT LDS RZ, [RZ] ;  /* 0x00000000fffff984 */ /* 0x000fe20000000800 */
[----:B------:R-:W-:Y:S01]  /*103d0*/  @!PT LDS RZ, [RZ] ;  /* 0x00000000fffff984 */ /* 0x000fe20000000800 */
[----:B------:R2:W-:Y:S01]  /*103e0*/  LDGSTS.E.BYPASS.LTC128B.128 [R21+0x23c00], desc[UR50][R2.64], !P1 ;  /* 0x23c0000002157fae */ /* 0x0005e2000c901d72 */
[----:B------:R-:W-:-:S08]  /*103f0*/  NOP ;  /* 0x0000000000007918 */ /* 0x000fd00000000000 */
.L_x_3653:
[----:B------:R-:W-:Y:S02]  /*10400*/  PLOP3.LUT P1, PT, P1, P0, PT, 0xa2, 0x0 ;  /* 0x000000000000781c */ /* 0x000fe40000f21472 */
[----:B------:R-:W-:-:S08]  /*10410*/  @P0 R2UR P1, UR4, R6 ;  /* 0x00000000060402ca */ /* 0x000fd00000020000 */
[----:B------:R-:W-:-:S05]  /*10420*/  @P0 PLOP3.LUT P0, PT, P1, PT, PT, 0x80, 0x0 ;  /* 0x000000000000081c */ /* 0x000fca0000f0f070 */
[----:B------:R-:W-:Y:S01]  /*10430*/  @!P1 SYNCS.ARRIVE.TRANS64.RED.A0T1 RZ, [UR4+0x28c30], RZ ;  /* 0x028c30ffffff99a7 */ /* 0x000fe20008200404 */
[----:B------:R-:W-:Y:S07]  /*10440*/  @!P1 ARRIVES.LDGSTSBAR.64.TRANSCNT [UR4+0x28c30] ;  /* 0x028c3000ff0099b0 */ /* 0x000fee0008000a84 */
[----:B------:R-:W-:Y:S05]  /*10450*/  @P0 BRA.U.ANY `(.L_x_3653) ;  /* 0xfffffffd00e80947 */ /* 0x000fea000393ffff */
[----:B------:R-:W-:Y:S01]  /*10460*/  NOP ;  /* 0x0000000000007918 */ /* 0x000fe20000000000 */
[----:B--2---:R-:W-:-:S05]  /*10470*/  IMAD.U32 R2, RZ, RZ, UR36 ;  /* 0x00000024ff027e24 */ /* 0x004fca000f8e00ff */
[----:B------:R-:W-:-:S13]  /*10480*/  ISETP.NE.AND P2, PT, R2, 0x3, PT ;  /* 0x000000030200780c */ /* 0x000fda0003f45270 */
[----:B------:R-:W-:Y:S05]  /*10490*/  @!P2 BRA `(.L_x_3654) ;  /* 0x000000000004a947 */ /* 0x000fea0003800000 */
[----:B------:R-:W-:Y:S01]  /*104a0*/  BPT.TRAP 0x1 ;  /* 0x000000040000795c */ /* 0x000fe20000300000 */
.L_x_3654:
[----:B------:R2:W-:Y:S01]  /*104b0*/  SYNCS.ARRIVE.TRANS64.A1T0 RZ, [R6+URZ+0x28c30], RZ ;  /* 0x028c30ff06ff79a7 */ /* 0x0005e2000810003f */
[----:B------:R-:W-:Y:S05]  /*104c0*/  @!P2 BRA `(.L_x_3655) ;  /* 0x000000000004a947 */ /* 0x000fea0003800000 */
[----:B------:R-:W-:Y:S01]  /*104d0*/  BPT.TRAP 0x1 ;  /* 0x000000040000795c */ /* 0x000fe20000300000 */
.L_x_3655:
[----:B------:R-:W3:Y:S01]  /*104e0*/  SYNCS.PHASECHK.TRANS64.TRYWAIT P0, [R6+URZ+0x28c60], R19 ;  /* 0x028c6013060075a7 */ /* 0x000ee2000800017f */
[----:B------:R-:W-:Y:S04]  /*104f0*/  BSSY B1, `(.L_x_3656) ;  /* 0x0000002000017945 */ /* 0x000fe80003800000 */
[----:B---3--:R-:W-:Y:S05]  /*10500*/  @!P0 BRA `(.L_x_3657) ;  /* 0x0000003400308947 */ /* 0x008fea0003800000 */
.L_x_3737:
[----:B------:R-:W-:Y:S05]  /*10510*/  BSYNC B1 ;  /* 0x0000000000017941 */ /* 0x000fea0003800000 */
.L_x_3656:
[----:B------:R-:W-:Y:S01]  /*10520*/  ULDC.64 UR4, c[0x0][0x328] ;  /* 0x0000ca0000047ab9 */ /* 0x000fe20000000a00 */
[----:B------:R-:W-:Y:S01]  /*10530*/  ULDC.64 UR6, c[0x0][0x318] ;  /* 0x0000c60000067ab9 */ /* 0x000fe20000000a00 */
[----:B------:R-:W-:Y:S01]  /*10540*/  IMAD R9, R9, UR4, RZ ;  /* 0x0000000409097c24 */ /* 0x000fe2000f8e02ff */
[C---:B------:R-:W-:Y:S01]  /*10550*/  LOP3.LUT P5, RZ, R16.reuse, 0x8, RZ, 0xc0, !PT ;  /* 0x0000000810ff7812 */ /* 0x040fe200078ac0ff */
[----:B------:R-:W-:Y:S01]  /*10560*/  IMAD.WIDE.U32 R2, R5, UR4, RZ ;  /* 0x0000000405027c25 */ /* 0x000fe2000f8e00ff */
[----:B------:R-:W-:-:S03]  /*10570*/  LOP3.LUT P4, RZ, R16, 0x4, RZ, 0xc0, !PT ;  /* 0x0000000410ff7812 */ /* 0x000fc6000788c0ff */
[----:B------:R-:W-:Y:S01]  /*10580*/  IMAD R9, R5, UR5, R9 ;  /* 0x0000000505097c24 */ /* 0x000fe2000f8e0209 */
[----:B------:R-:W-:Y:S01]  /*10590*/  ULDC.64 UR4, c[0x0][0x338] ;  /* 0x0000ce0000047ab9 */ /* 0x000fe20000000a00 */
[----:B0--3--:R-:W-:Y:S02]  /*105a0*/  IMAD R19, R18, 0x7000, R8 ;  /* 0x0000700012137824 */ /* 0x009fe400078e0208 */
        /* <DEDUP_REMOVED lines=12> */
[----:B------:R-:W0:Y:S01]  /*10670*/  SHFL.IDX PT, R2, R9, RZ, 0x181f ;  /* 0x00181fff09027589 */ /* 0x000e2200000e0000 */
[C---:B------:R-:W-:Y:S01]  /*10680*/  LOP3.LUT P1, RZ, R16.reuse, 0x80, RZ, 0xc0, !PT ;  /* 0x0000008010ff7812 */ /* 0x040fe2000782c0ff */
[----:B------:R-:W-:Y:S01]  /*10690*/  IMAD R19, R19, 0x2, R17 ;  /* 0x0000000213137824 */ /* 0x000fe200078e0211 */
[C---:B------:R-:W-:Y:S01]  /*106a0*/  LOP3.LUT P2, RZ, R16.reuse, 0x40, RZ, 0xc0, !PT ;  /* 0x0000004010ff7812 */ /* 0x040fe2000784c0ff */
[----:B------:R-:W3:Y:S01]  /*106b0*/  SHFL.IDX PT, R3, R10, RZ, 0x181f ;  /* 0x00181fff0a037589 */ /* 0x000ee200000e0000 */
[----:B------:R-:W-:-:S03]  /*106c0*/  LOP3.LUT R16, R16, 0xffffbfff, RZ, 0xc0, !PT ;  /* 0xffffbfff10107812 */ /* 0x000fc600078ec0ff */
[----:B------:R-:W4:Y:S01]  /*106d0*/  SHFL.IDX PT, R14, R9, 0x1, 0x181f ;  /* 0x00381f00090e7f89 */ /* 0x000f2200000e0000 */
[----:B------:R-:W-:-:S03]  /*106e0*/  @P3 LOP3.LUT R16, R16, 0x4000, RZ, 0xfc, !PT ;  /* 0x0000400010103812 */ /* 0x000fc600078efcff */
[----:B------:R-:W5:Y:S01]  /*106f0*/  SHFL.IDX PT, R5, R10, 0x1, 0x181f ;  /* 0x00381f000a057f89 */ /* 0x000f6200000e0000 */
[C---:B------:R-:W-:Y:S02]  /*10700*/  LOP3.LUT P3, RZ, R16.reuse, 0x20, RZ, 0xc0, !PT ;  /* 0x0000002010ff7812 */ /* 0x040fe4000786c0ff */
[C---:B------:R-:W-:Y:S01]  /*10710*/  LOP3.LUT P6, RZ, R16.reuse, 0x10, RZ, 0xc0, !PT ;  /* 0x0000001010ff7812 */ /* 0x040fe200078cc0ff */
[----:B------:R-:W-:Y:S01]  /*10720*/  SHFL.IDX PT, R8, R10, 0x2, 0x181f ;  /* 0x00581f000a087f89 */ /* 0x000fe200000e0000 */
[----:B------:R-:W-:-:S03]  /*10730*/  LOP3.LUT R16, R16, 0xfffeffff, RZ, 0xc0, !PT ;  /* 0xfffeffff10107812 */ /* 0x000fc600078ec0ff */
[----:B------:R-:W-:Y:S01]  /*10740*/  SHFL.IDX PT, R10, R10, 0x3, 0x181f ;  /* 0x00781f000a0a7f89 */ /* 0x000fe200000e0000 */
[----:B0-----:R-:W-:-:S05]  /*10750*/  IADD3 R2, P0, R2, R0, RZ ;  /* 0x0000000002027210 */ /* 0x001fca0007f1e0ff */
[----:B------:R-:W-:Y:S01]  /*10760*/  @P3 LOP3.LUT R16, R16, 0x10000, RZ, 0xfc, !PT ;  /* 0x0001000010103812 */ /* 0x000fe200078efcff */
[----:B---3--:R-:W-:Y:S01]  /*10770*/  IMAD.X R3, RZ, RZ, R3, P0 ;  /* 0x000000ffff037224 */ /* 0x008fe200000e0603 */
[----:B------:R-:W-:-:S04]  /*10780*/  ISETP.NE.U32.AND P0, PT, R29, RZ, PT ;  /* 0x000000ff1d00720c */ /* 0x000fc80003f05070 */
[----:B------:R-:W-:Y:S01]  /*10790*/  LDGSTS.E.BYPASS.LTC128B.128 [R19+0x400], desc[UR50][R2.64], !P1 ;  /* 0x0040000002137fae */ /* 0x000fe2000c901d72 */
[----:B------:R-:W-:-:S03]  /*107a0*/  ISETP.NE.U32.AND P1, PT, R28, RZ, PT ;  /* 0x000000ff1c00720c */ /* 0x000fc60003f25070 */
[----:B------:R-:W-:Y:S01]  /*107b0*/  LDGSTS.E.BYPASS.LTC128B.128 [R19+0x2400], desc[UR50][R2.64+0x80], !P2 ;  /* 0x0240008002137fae */ /* 0x000fe2000d101d72 */
[----:B----4-:R-:W-:-:S03]  /*107c0*/  IADD3 R4, P2, R14, R0, RZ ;  /* 0x000000000e047210 */ /* 0x010fc60007f5e0ff */
[----:B------:R-:W-:Y:S01]  /*107d0*/  LDGSTS.E.BYPASS.LTC128B.128 [R19+0x4400], desc[UR50][R2.64+0x100], !P3 ;  /* 0x0440010002137fae */ /* 0x000fe2000d901d72 */
[C---:B------:R-:W-:Y:S01]  /*107e0*/  LOP3.LUT P3, RZ, R16.reuse, 0x80, RZ, 0xc0, !PT ;  /* 0x0000008010ff7812 */ /* 0x040fe2000786c0ff */
[----:B-----5:R-:W-:Y:S01]  /*107f0*/  IMAD.X R5, RZ, RZ, R5, P2 ;  /* 0x000000ffff057224 */ /* 0x020fe200010e0605 */
[C---:B------:R-:W-:Y:S01]  /*10800*/  LOP3.LUT P2, RZ, R16.reuse, 0x40, RZ, 0xc0, !PT ;  /* 0x0000004010ff7812 */ /* 0x040fe2000784c0ff */
[----:B------:R-:W-:Y:S04]  /*10810*/  LDGSTS.E.BYPASS.LTC128B.128 [R19+0x6400], desc[UR50][R2.64+0x180], !P6 ;  /* 0x0640018002137fae */ /* 0x000fe8000f101d72 */
[----:B------:R-:W-:Y:S04]  /*10820*/  LDGSTS.E.BYPASS.LTC128B.128 [R19+0x8400], desc[UR50][R2.64+0x200], !P5 ;  /* 0x0840020002137fae */ /* 0x000fe8000e901d72 */
[----:B------:R-:W-:Y:S04]  /*10830*/  LDGSTS.E.BYPASS.LTC128B.128 [R19+0xa400], desc[UR50][R2.64+0x280], !P4 ;  /* 0x0a40028002137fae */ /* 0x000fe8000e101d72 */
[----:B------:R-:W0:Y:S04]  /*10840*/  SHFL.IDX PT, R14, R9, 0x2, 0x181f ;  /* 0x00581f00090e7f89 */ /* 0x000e2800000e0000 */
[----:B------:R-:W-:Y:S04]  /*10850*/  LDGSTS.E.BYPASS.LTC128B.128 [R19+0xc400], desc[UR50][R2.64+0x300], P0 ;  /* 0x0c40030002137fae */ /* 0x000fe80008101d72 */
[----:B------:R0:W-:Y:S04]  /*10860*/  LDGSTS.E.BYPASS.LTC128B.128 [R19+0xe400], desc[UR50][R2.64+0x380], P1 ;  /* 0x0e40038002137fae */ /* 0x0001e80008901d72 */
[----:B------:R3:W-:Y:S01]  /*10870*/  LDGSTS.E.BYPASS.LTC128B.128 [R19+0xc00], desc[UR50][R4.64], !P3 ;  /* 0x00c0000004137fae */ /* 0x0007e2000d901d72 */
[----:B------:R-:W-:-:S02]  /*10880*/  LOP3.LUT P3, RZ, R16, 0x10000, RZ, 0xc0, !PT ;  /* 0x0001000010ff7812 */ /* 0x000fc4000786c0ff */
[----:B------:R-:W-:Y:S01]  /*10890*/  LOP3.LUT R16, R16, 0xffff7fff, RZ, 0xc0, !PT ;  /* 0xffff7fff10107812 */ /* 0x000fe200078ec0ff */
[----:B------:R3:W-:Y:S01]  /*108a0*/  LDGSTS.E.BYPASS.LTC128B.128 [R19+0x2c00], desc[UR50][R4.64+0x80], !P2 ;  /* 0x02c0008004137fae */ /* 0x0007e2000d101d72 */
[----:B0-----:R-:W-:-:S09]  /*108b0*/  IADD3 R2, P2, R14, R0, RZ ;  /* 0x000000000e027210 */ /* 0x001fd20007f5e0ff */
[----:B------:R-:W-:Y:S01]  /*108c0*/  @P3 LOP3.LUT R16, R16, 0x8000, RZ, 0xfc, !PT ;  /* 0x0000800010103812 */ /* 0x000fe200078efcff */
[----:B------:R3:W-:Y:S01]  /*108d0*/  LDGSTS.E.BYPASS.LTC128B.128 [R19+0x4c00], desc[UR50][R4.64+0x100], !P3 ;  /* 0x04c0010004137fae */ /* 0x0007e2000d901d72 */
[----:B------:R-:W-:Y:S02]  /*108e0*/  IMAD.X R3, RZ, RZ, R8, P2 ;  /* 0x000000ffff037224 */ /* 0x000fe400010e0608 */
[C---:B------:R-:W-:Y:S01]  /*108f0*/  LOP3.LUT P3, RZ, R16.reuse, 0x80, RZ, 0xc0, !PT ;  /* 0x0000008010ff7812 */ /* 0x040fe2000786c0ff */
[----:B------:R3:W-:Y:S01]  /*10900*/  LDGSTS.E.BYPASS.LTC128B.128 [R19+0x6c00], desc[UR50][R4.64+0x180], !P6 ;  /* 0x06c0018004137fae */ /* 0x0007e2000f101d72 */
[----:B------:R-:W-:-:S03]  /*10910*/  LOP3.LUT P2, RZ, R16, 0x40, RZ, 0xc0, !PT ;  /* 0x0000004010ff7812 */ /* 0x000fc6000784c0ff */
[----:B------:R3:W-:Y:S04]  /*10920*/  LDGSTS.E.BYPASS.LTC128B.128 [R19+0x8c00], desc[UR50][R4.64+0x200], !P5 ;  /* 0x08c0020004137fae */ /* 0x0007e8000e901d72 */
[----:B------:R3:W-:Y:S04]  /*10930*/  LDGSTS.E.BYPASS.LTC128B.128 [R19+0xac00], desc[UR50][R4.64+0x280], !P4 ;  /* 0x0ac0028004137fae */ /* 0x0007e8000e101d72 */
[----:B------:R3:W-:Y:S04]  /*10940*/  LDGSTS.E.BYPASS.LTC128B.128 [R19+0xcc00], desc[UR50][R4.64+0x300], P0 ;  /* 0x0cc0030004137fae */ /* 0x0007e80008101d72 */
[----:B------:R3:W-:Y:S04]  /*10950*/  LDGSTS.E.BYPASS.LTC128B.128 [R19+0xec00], desc[UR50][R4.64+0x380], P1 ;  /* 0x0ec0038004137fae */ /* 0x0007e80008901d72 */
[----:B------:R3:W-:Y:S01]  /*10960*/  LDGSTS.E.BYPASS.LTC128B.128 [R19+0x1400], desc[UR50][R2.64], !P3 ;  /* 0x0140000002137fae */ /* 0x0007e2000d901d72 */
[----:B------:R-:W-:-:S03]  /*10970*/  LOP3.LUT P3, RZ, R16, 0x8000, RZ, 0xc0, !PT ;  /* 0x0000800010ff7812 */ /* 0x000fc6000786c0ff */
[----:B------:R3:W-:Y:S04]  /*10980*/  LDGSTS.E.BYPASS.LTC128B.128 [R19+0x3400], desc[UR50][R2.64+0x80], !P2 ;  /* 0x0340008002137fae */ /* 0x0007e8000d101d72 */
[----:B------:R3:W0:Y:S06]  /*10990*/  SHFL.IDX PT, R14, R9, 0x3, 0x181f ;  /* 0x00781f00090e7f89 */ /* 0x00062c00000e0000 */
[----:B------:R3:W-:Y:S01]  /*109a0*/  LDGSTS.E.BYPASS.LTC128B.128 [R19+0x5400], desc[UR50][R2.64+0x100], !P3 ;  /* 0x0540010002137fae */ /* 0x0007e2000d901d72 */
[----:B------:R-:W-:-:S03]  /*109b0*/  LOP3.LUT P3, RZ, R16, 0x4000, RZ, 0xc0, !PT ;  /* 0x0000400010ff7812 */ /* 0x000fc6000786c0ff */
[----:B------:R3:W-:Y:S04]  /*109c0*/  LDGSTS.E.BYPASS.LTC128B.128 [R19+0x7400], desc[UR50][R2.64+0x180], !P6 ;  /* 0x0740018002137fae */ /* 0x0007e8000f101d72 */
[----:B------:R3:W-:Y:S04]  /*109d0*/  LDGSTS.E.BYPASS.LTC128B.128 [R19+0x9400], desc[UR50][R2.64+0x200], !P5 ;  /* 0x0940020002137fae */ /* 0x0007e8000e901d72 */
[----:B------:R3:W-:Y:S04]  /*109e0*/  LDGSTS.E.BYPASS.LTC128B.128 [R19+0xb400], desc[UR50][R2.64+0x280], !P4 ;  /* 0x0b40028002137fae */ /* 0x0007e8000e101d72 */
[----:B------:R3:W-:Y:S04]  /*109f0*/  LDGSTS.E.BYPASS.LTC128B.128 [R19+0xd400], desc[UR50][R2.64+0x300], P0 ;  /* 0x0d40030002137fae */ /* 0x0007e80008101d72 */
[----:B0-----:R3:W-:Y:S02]  /*10a00*/  LDGSTS.E.BYPASS.LTC128B.128 [R19+0xf400], desc[UR50][R2.64+0x380], P1 ;  /* 0x0f40038002137fae */ /* 0x0017e40008901d72 */
.L_x_3747:
[----:B------:R-:W-:Y:S02]  /*10a10*/  LOP3.LUT R16, R16, 0xffff7fff, RZ, 0xc0, !PT ;  /* 0xffff7fff10107812 */ /* 0x000fe400078ec0ff */
[----:B---3--:R-:W-:Y:S02]  /*10a20*/  IADD3 R2, P2, R14, R0, RZ ;  /* 0x000000000e027210 */ /* 0x008fe40007f5e0ff */
[----:B------:R-:W-:-:S03]  /*10a30*/  @P1 LOP3.LUT R16, R16, 0x8000, RZ, 0xfc, !PT ;  /* 0x0000800010101812 */ /* 0x000fc600078efcff */
[----:B------:R-:W-:Y:S01]  /*10a40*/  IMAD.X R3, RZ, RZ, R10, P2 ;  /* 0x000000ffff037224 */ /* 0x000fe200010e060a */
[C---:B------:R-:W-:Y:S02]  /*10a50*/  LOP3.LUT P1, RZ, R16.reuse, 0x80, RZ, 0xc0, !PT ;  /* 0x0000008010ff7812 */ /* 0x040fe4000782c0ff */
[----:B------:R-:W-:-:S04]  /*10a60*/  LOP3.LUT R16, R16, 0xffffbfff, RZ, 0xc0, !PT ;  /* 0xffffbfff10107812 */ /* 0x000fc800078ec0ff */
[----:B------:R-:W-:-:S04]  /*10a70*/  @P3 LOP3.LUT R16, R16, 0x4000, RZ, 0xfc, !PT ;  /* 0x0000400010103812 */ /* 0x000fc800078efcff */
[C---:B------:R-:W-:Y:S02]  /*10a80*/  LOP3.LUT P3, RZ, R16.reuse, 0x40, RZ, 0xc0, !PT ;  /* 0x0000004010ff7812 */ /* 0x040fe4000786c0ff */
[C---:B------:R-:W-:Y:S01]  /*10a90*/  LOP3.LUT P2, RZ, R16.reuse, 0x20, RZ, 0xc0, !PT ;  /* 0x0000002010ff7812 */ /* 0x040fe2000784c0ff */
[----:B------:R-:W-:Y:S01]  /*10aa0*/  @!PT LDS RZ, [RZ] ;  /* 0x00000000fffff984 */ /* 0x000fe20000000800 */
[----:B------:R-:W-:Y:S01]  /*10ab0*/  @!PT LDS RZ, [RZ] ;  /* 0x00000000fffff984 */ /* 0x000fe20000000800 */
[----:B------:R-:W-:Y:S01]  /*10ac0*/  @!PT LDS RZ, [RZ] ;  /* 0x00000000fffff984 */ /* 0x000fe20000000800 */
[----:B------:R0:W-:Y:S01]  /*10ad0*/  LDGSTS.E.BYPASS.LTC128B.128 [R19+0x1c00], desc[UR50][R2.64], !P1 ;  /* 0x01c0000002137fae */ /* 0x0001e2000c901d72 */
[C---:B------:R-:W-:Y:S02]  /*10ae0*/  LOP3.LUT P6, RZ, R16.reuse, 0x10, RZ, 0xc0, !PT ;  /* 0x0000001010ff7812 */ /* 0x040fe400078cc0ff */
[----:B------:R-:W-:-:S07]  /*10af0*/  LOP3.LUT P1, RZ, R16, 0x8000, RZ, 0xc0, !PT ;  /* 0x0000800010ff7812 */ /* 0x000fce000782c0ff */
[----:B------:R0:W-:Y:S01]  /*10b00*/  LDGSTS.E.BYPASS.LTC128B.128 [R19+0x3c00], desc[UR50][R2.64+0x80], !P3 ;  /* 0x03c0008002137fae */ /* 0x0001e2000d901d72 */
[----:B------:R-:W-:-:S03]  /*10b10*/  LOP3.LUT P3, RZ, R16, 0x4000, RZ, 0xc0, !PT ;  /* 0x0000400010ff7812 */ /* 0x000fc6000786c0ff */
        /* <DEDUP_REMOVED lines=8> */
.L_x_3659:
        /* <DEDUP_REMOVED lines=11> */
.L_x_3660:
[----:B------:R3:W-:Y:S01]  /*10c50*/  SYNCS.ARRIVE.TRANS64.A1T0 RZ, [R6+URZ+0x28c50], RZ ;  /* 0x028c50ff06ff79a7 */ /* 0x0007e2000810003f */
[----:B------:R-:W-:Y:S05]  /*10c60*/  @P3 BRA `(.L_x_3661) ;  /* 0xfffffff000643947 */ /* 0x000fea000383ffff */
.L_x_3648:
[----:B------:R-:W-:Y:S05]  /*10c70*/  BSYNC B0 ;  /* 0x0000000000007941 */ /* 0x000fea0003800000 */
.L_x_3647:
[----:B------:R-:W4:Y:S01]  /*10c80*/  S2R R2, SR_TID.X ;  /* 0x0000000000027919 */ /* 0x000f220000002100 */
[----:B------:R-:W-:Y:S01]  /*10c90*/  VIADD R18, R18, 0x1 ;  /* 0x0000000112127836 */ /* 0x000fe20000000000 */
[----:B------:R-:W-:Y:S04]  /*10ca0*/  BSSY B0, `(.L_x_3662) ;  /* 0x0000013000007945 */ /* 0x000fe80003800000 */
[----:B------:R-:W-:-:S04]  /*10cb0*/  ISETP.NE.AND P0, PT, R18, 0x2, PT ;  /* 0x000000021200780c */ /* 0x000fc80003f05270 */
[----:B------:R-:W-:-:S04]  /*10cc0*/  SEL R3, RZ, 0x1, P0 ;  /* 0x00000001ff037807 */ /* 0x000fc80000000000 */
[----:B------:R-:W-:Y:S02]  /*10cd0*/  LOP3.LUT R22, R22, R3, RZ, 0x3c, !PT ;  /* 0x0000000316167212 */ /* 0x000fe400078e3cff */
[----:B----4-:R-:W-:-:S04]  /*10ce0*/  LOP3.LUT R2, R2, 0x7f, RZ, 0xc0, !PT ;  /* 0x0000007f02027812 */ /* 0x010fc800078ec0ff */
[----:B------:R-:W-:-:S13]  /*10cf0*/  ISETP.NE.AND P1, PT, R2, RZ, PT ;  /* 0x000000ff0200720c */ /* 0x000fda0003f25270 */
[----:B------:R-:W-:Y:S05]  /*10d00*/  @P1 BRA `(.L_x_3663) ;  /* 0x0000000000301947 */ /* 0x000fea0003800000 */
[----:B------:R-:W4:Y:S01]  /*10d10*/  S2R R5, SR_LANEID ;  /* 0x0000000000057919 */ /* 0x000f220000000000 */
[----:B------:R-:W-:Y:S01]  /*10d20*/  VOTEU.ANY UR4, UPT, PT ;  /* 0x0000000000047886 */ /* 0x000fe200038e0100 */
[----:B------:R-:W5:Y:S01]  /*10d30*/  LDC.64 R2, c[0x0][0xc60] ;  /* 0x00031800ff027b82 */ /* 0x000f620000000a00 */
[----:B------:R-:W4:Y:S02]  /*10d40*/  FLO.U32 R0, UR4 ;  /* 0x0000000400007d00 */ /* 0x000f2400080e0000 */
[----:B----4-:R-:W-:-:S06]  /*10d50*/  ISETP.EQ.U32.AND P1, PT, R0, R5, PT ;  /* 0x000000050000720c */ /* 0x010fcc0003f22070 */
[----:B------:R-:W5:Y:S07]  /*10d60*/  POPC R5, UR4 ;  /* 0x0000000400057d09 */ /* 0x000f6e0008000000 */
[----:B-----5:R-:W4:Y:S01]  /*10d70*/  @P1 ATOMG.E.ADD.STRONG.GPU PT, R3, desc[UR50][R2.64], R5 ;  /* 0x00000005020319a8 */ /* 0x020f2200081ee1f2 */
[----:B0-----:R-:W0:Y:S02]  /*10d80*/  S2R R4, SR_LTMASK ;  /* 0x0000000000047919 */ /* 0x001e240000003900 */
[----:B0-----:R-:W-:-:S04]  /*10d90*/  LOP3.LUT R4, R4, UR4, RZ, 0xc0, !PT ;  /* 0x0000000404047c12 */ /* 0x001fc8000f8ec0ff */
[----:B------:R-:W0:Y:S01]  /*10da0*/  POPC R7, R4 ;  /* 0x0000000400077309 */ /* 0x000e220000000000 */
[----:B----4-:R-:W0:Y:S02]  /*10db0*/  SHFL.IDX PT, R0, R3, R0, 0x1f ;  /* 0x00001f0003007589 */ /* 0x010e2400000e0000 */
[----:B0-----:R-:W-:-:S07]  /*10dc0*/  IADD3 R24, R0, UR38, R7 ;  /* 0x0000002600187c10 */ /* 0x001fce000fffe007 */
.L_x_3663:
[----:B------:R-:W-:Y:S05]  /*10dd0*/  BSYNC B0 ;  /* 0x0000000000007941 */ /* 0x000fea0003800000 */
.L_x_3662:
[----:B------:R-:W-:-:S07]  /*10de0*/  SEL R18, R18, RZ, P0 ;  /* 0x000000ff12127207 */ /* 0x000fce0000000000 */
.L_x_3622:
[----:B------:R-:W-:Y:S05]  /*10df0*/  BSYNC B7 ;  /* 0x0000000000077941 */ /* 0x000fea0003800000 */
.L_x_3620:
[----:B------:R-:W-:-:S13]  /*10e00*/  LOP3.LUT P0, RZ, R16, 0x2000, RZ, 0xc0, !PT ;  /* 0x0000200010ff7812 */ /* 0x000fda000780c0ff */
[----:B------:R-:W-:Y:S05]  /*10e10*/  @!P0 BRA `(.L_x_3664) ;  /* 0x0000000000248947 */ /* 0x000fea0003800000 */
[----:B------:R-:W-:Y:S05]  /*10e20*/  WARPSYNC.ALL ;  /* 0x0000000000007948 */ /* 0x000fea0003800000 */
[----:B------:R-:W4:Y:S08]  /*10e30*/  S2UR UR5, SR_CgaCtaId ;  /* 0x00000000000579c3 */ /* 0x000f300000008800 */
[----:B------:R-:W-:Y:S06]  /*10e40*/  BAR.SYNC.DEFER_BLOCKING 0x5, 0x180 ;  /* 0x0146000000007b1d */ /* 0x000fec0000010000 */
[----:B------:R-:W-:-:S02]  /*10e50*/  UMOV UR4, 0x400 ;  /* 0x0000040000047882 */ /* 0x000fc40000000000 */
[----:B----4-:R-:W-:-:S06]  /*10e60*/  ULEA UR4, UR5, UR4, 0x18 ;  /* 0x0000000405047291 */ /* 0x010fcc000f8ec03f */
[----:B------:R-:W-:-:S05]  /*10e70*/  IMAD.U32 R17, RZ, RZ, UR4 ;  /* 0x00000004ff117e24 */ /* 0x000fca000f8e00ff */
[----:B------:R4:W0:Y:S01]  /*10e80*/  LDS.128 R24, [R17+0x28cd0] ;  /* 0x028cd00011187984 */ /* 0x0008220000000c00 */
[----:B------:R-:W-:Y:S06]  /*10e90*/  BAR.ARV 0x4, 0x180 ;  /* 0x0106000000007b1d */ /* 0x000fec0000002000 */
[----:B------:R-:W-:Y:S05]  /*10ea0*/  BRA `(.L_x_3665) ;  /* 0x0000000800d07947 */ /* 0x000fea0003800000 */
.L_x_3664:
[----:B------:R-:W4:Y:S01]  /*10eb0*/  S2R R9, SR_TID.X ;  /* 0x0000000000097919 */ /* 0x000f220000002100 */
[----:B------:R-:W-:Y:S01]  /*10ec0*/  UMOV UR4, 0xffffffff ;  /* 0xffffffff00047882 */ /* 0x000fe20000000000 */
[----:B----4-:R-:W-:-:S04]  /*10ed0*/  LOP3.LUT R9, R9, 0x1f, RZ, 0xc0, !PT ;  /* 0x0000001f09097812 */ /* 0x010fc800078ec0ff */
[----:B------:R-:W-:Y:S01]  /*10ee0*/  ISETP.NE.AND P0, PT, R9, 0x1f, PT ;  /* 0x0000001f0900780c */ /* 0x000fe20003f05270 */
[----:B------:R-:W-:-:S12]  /*10ef0*/  BRA.DIV UR4, `(.L_x_3666) ;  /* 0x0000003204a47947 */ /* 0x000fd8000b800000 */
[----:B------:R-:W-:Y:S01]  /*10f00*/  IMAD.IADD R7, R27, 0x1, R9 ;  /* 0x000000011b077824 */ /* 0x000fe200078e0209 */
[----:B------:R-:W-:-:S04]  /*10f10*/  ULDC UR4, c[0x0][0xc3c] ;  /* 0x00030f0000047ab9 */ /* 0x000fc80000000800 */
[----:B------:R-:W-:-:S13]  /*10f20*/  ISETP.GE.OR P1, PT, R7, UR4, !P0 ;  /* 0x0000000407007c0c */ /* 0x000fda000c726670 */
[----:B------:R-:W4:Y:S08]  /*10f30*/  @!P1 LDC.64 R2, c[0x0][0xc80] ;  /* 0x00032000ff029b82 */ /* 0x000f300000000a00 */
[----:B0-----:R-:W0:Y:S01]  /*10f40*/  @!P1 LDC.64 R4, c[0x0][0xc78] ;  /* 0x00031e00ff049b82 */ /* 0x001e220000000a00 */
[----:B----4-:R-:W-:-:S05]  /*10f50*/  @!P1 IMAD.WIDE R2, R7, 0x4, R2 ;  /* 0x0000000407029825 */ /* 0x010fca00078e0202 */
[----:B------:R0:W4:Y:S02]  /*10f60*/  @!P1 LDG.E R8, desc[UR50][R2.64] ;  /* 0x0000003202089981 */ /* 0x000124000c1e1900 */
[----:B0-----:R-:W-:-:S05]  /*10f70*/  @!P1 IMAD.WIDE R2, R7, 0x4, R4 ;  /* 0x0000000407029825 */ /* 0x001fca00078e0204 */
[----:B------:R-:W5:Y:S01]  /*10f80*/  @!P1 LDG.E R5, desc[UR50][R2.64] ;  /* 0x0000003202059981 */ /* 0x000f62000c1e1900 */
[----:B------:R-:W-:Y:S01]  /*10f90*/  IMAD.MOV.U32 R7, RZ, RZ, RZ ;  /* 0x000000ffff077224 */ /* 0x000fe200078e00ff */
[C---:B------:R-:W-:Y:S01]  /*10fa0*/  ISETP.GE.U32.AND P2, PT, R9.reuse, 0x2, PT ;  /* 0x000000020900780c */ /* 0x040fe20003f46070 */
[----:B------:R-:W-:Y:S01]  /*10fb0*/  IMAD.MOV.U32 R4, RZ, RZ, RZ ;  /* 0x000000ffff047224 */ /* 0x000fe200078e00ff */
[C---:B------:R-:W-:Y:S01]  /*10fc0*/  ISETP.GE.U32.AND P3, PT, R9.reuse, 0x4, PT ;  /* 0x000000040900780c */ /* 0x040fe20003f66070 */
[----:B------:R-:W-:Y:S01]  /*10fd0*/  SHFL.IDX PT, R0, R24, RZ, 0x1f ;  /* 0x00001fff18007589 */ /* 0x000fe200000e0000 */
[C---:B------:R-:W-:Y:S02]  /*10fe0*/  ISETP.GE.U32.AND P4, PT, R9.reuse, 0x8, PT ;  /* 0x000000080900780c */ /* 0x040fe40003f86070 */
[----:B------:R-:W-:Y:S01]  /*10ff0*/  ISETP.GE.U32.AND P5, PT, R9, 0x10, PT ;  /* 0x000000100900780c */ /* 0x000fe20003fa6070 */
[----:B--23--:R0:W-:Y:S02]  /*11000*/  SHFL.IDX PT, R6, R24, 0x1, 0x1f ;  /* 0x00201f0018067f89 */ /* 0x00c1e400000e0000 */
[----:B0-----:R-:W-:-:S02]  /*11010*/  IMAD.MOV.U32 R24, RZ, RZ, RZ ;  /* 0x000000ffff187224 */ /* 0x001fc400078e00ff */
[----:B----4-:R-:W-:Y:S02]  /*11020*/  @!P1 IMAD.MOV.U32 R7, RZ, RZ, R8 ;  /* 0x000000ffff079224 */ /* 0x010fe400078e0008 */
[----:B-----5:R-:W-:Y:S01]  /*11030*/  @!P1 IMAD.MOV.U32 R4, RZ, RZ, R5 ;  /* 0x000000ffff049224 */ /* 0x020fe200078e0005 */
        /* <DEDUP_REMOVED lines=18> */
.L_x_3757:
[----:B------:R-:W-:Y:S02]  /*11160*/  ULDC UR4, c[0x0][0xc38] ;  /* 0x00030e0000047ab9 */ /* 0x000fe40000000800 */
[----:B------:R-:W-:-:S04]  /*11170*/  IMAD.U32 R5, RZ, RZ, UR4 ;  /* 0x00000004ff057e24 */ /* 0x000fc8000f8e00ff */
[----:B--2---:R-:W-:-:S04]  /*11180*/  IMAD R9, R14, R5, RZ ;  /* 0x000000050e097224 */ /* 0x004fc800078e02ff */
[----:B------:R-:W-:-:S05]  /*11190*/  IMAD.IADD R6, R6, 0x1, R9 ;  /* 0x0000000106067824 */ /* 0x000fca00078e0209 */
[----:B------:R-:W-:-:S13]  /*111a0*/  ISETP.GT.AND P6, PT, R6, R0, PT ;  /* 0x000000000600720c */ /* 0x000fda0003fc4270 */
[----:B------:R-:W-:Y:S05]  /*111b0*/  @P6 BRA `(.L_x_3667) ;  /* 0x0000000000a46947 */ /* 0x000fea0003800000 */
.L_x_3670:
[----:B------:R-:W2:Y:S01]  /*111c0*/  LDC R2, c[0x0][0xc3c] ;  /* 0x00030f00ff027b82 */ /* 0x000ea20000000800 */
[----:B------:R-:W-:-:S05]  /*111d0*/  VIADD R27, R27, 0x1f ;  /* 0x0000001f1b1b7836 */ /* 0x000fca0000000000 */
[----:B--2---:R-:W-:-:S13]  /*111e0*/  ISETP.GE.AND P6, PT, R27, R2, PT ;  /* 0x000000021b00720c */ /* 0x004fda0003fc6270 */
[----:B------:R-:W-:Y:S05]  /*111f0*/  @P6 BRA `(.L_x_3668) ;  /* 0x0000000400b86947 */ /* 0x000fea0003800000 */
[----:B0-----:R-:W0:Y:S01]  /*11200*/  S2R R3, SR_TID.X ;  /* 0x0000000000037919 */ /* 0x001e220000002100 */
[----:B------:R-:W-:Y:S01]  /*11210*/  IMAD.MOV.U32 R7, RZ, RZ, RZ ;  /* 0x000000ffff077224 */ /* 0x000fe200078e00ff */
        /* <DEDUP_REMOVED lines=29> */
.L_x_3765:
[----:B------:R-:W-:Y:S02]  /*113f0*/  ULDC UR4, c[0x0][0xc38] ;  /* 0x00030e0000047ab9 */ /* 0x000fe40000000800 */
[----:B------:R-:W-:-:S04]  /*11400*/  IMAD.U32 R5, RZ, RZ, UR4 ;  /* 0x00000004ff057e24 */ /* 0x000fc8000f8e00ff */
[----:B--2---:R-:W-:-:S04]  /*11410*/  IMAD R9, R14, R5, RZ ;  /* 0x000000050e097224 */ /* 0x004fc800078e02ff */
[----:B------:R-:W-:-:S05]  /*11420*/  IMAD.IADD R6, R9, 0x1, R6 ;  /* 0x0000000109067824 */ /* 0x000fca00078e0206 */
[----:B------:R-:W-:-:S13]  /*11430*/  ISETP.GT.AND P6, PT, R6, R0, PT ;  /* 0x000000000600720c */ /* 0x000fda0003fc4270 */
[----:B------:R-:W-:Y:S05]  /*11440*/  @!P6 BRA `(.L_x_3670) ;  /* 0xfffffffc005ce947 */ /* 0x000fea000383ffff */
.L_x_3667:
[----:B------:R-:W-:Y:S01]  /*11450*/  IMAD.IADD R2, R6, 0x1, -R9 ;  /* 0x0000000106027824 */ /* 0x000fe200078e0a09 */
[----:B------:R-:W-:-:S03]  /*11460*/  UMOV UR4, 0xffffffff ;  /* 0xffffffff00047882 */ /* 0x000fc60000000000 */
[----:B------:R-:W-:-:S05]  /*11470*/  IMAD R9, R3, R5, R2 ;  /* 0x0000000503097224 */ /* 0x000fca00078e0202 */
[----:B------:R-:W-:Y:S01]  /*11480*/  ISETP.GT.AND P6, PT, R9, R0, PT ;  /* 0x000000000900720c */ /* 0x000fe20003fc4270 */
[----:B------:R-:W-:-:S12]  /*11490*/  BRA.DIV UR4, `(.L_x_3671) ;  /* 0x0000003604307947 */ /* 0x000fd8000b800000 */
[----:B------:R-:W-:-:S04]  /*114a0*/  VOTE.ANY R8, PT, !P6 ;  /* 0x0000000000087806 */ /* 0x000fc800070e0100 */
[----:B------:R-:W2:Y:S02]  /*114b0*/  POPC R6, R8 ;  /* 0x0000000800067309 */ /* 0x000ea40000000000 */
[----:B--2---:R2:W3:Y:S04]  /*114c0*/  SHFL.IDX PT, R7, R7, R6, 0x1f ;  /* 0x00001f0607077589 */ /* 0x0044e800000e0000 */
[----:B------:R2:W4:Y:S02]  /*114d0*/  SHFL.IDX PT, R4, R4, R6, 0x1f ;  /* 0x00001f0604047589 */ /* 0x00052400000e0000 */
.L_x_3770:
[----:B------:R-:W-:-:S13]  /*114e0*/  ISETP.NE.AND P0, PT, R8, RZ, PT ;  /* 0x000000ff0800720c */ /* 0x000fda0003f05270 */
[----:B------:R-:W-:Y:S05]  /*114f0*/  @!P0 BRA `(.L_x_3672) ;  /* 0x0000000000108947 */ /* 0x000fea0003800000 */
[----:B------:R-:W-:Y:S01]  /*11500*/  UMOV UR4, 0xffffffff ;  /* 0xffffffff00047882 */ /* 0x000fe20000000000 */
[----:B------:R-:W-:Y:S02]  /*11510*/  VIADD R12, R6, 0xffffffff ;  /* 0xffffffff060c7836 */ /* 0x000fe40000000000 */
[----:B------:R-:W-:Y:S05]  /*11520*/  BRA.DIV UR4, `(.L_x_3673) ;  /* 0x0000003604687947 */ /* 0x000fea000b800000 */
[----:B------:R0:W0:Y:S02]  /*11530*/  SHFL.IDX PT, R24, R3, R12, 0x1f ;  /* 0x00001f0c03187589 */ /* 0x00002400000e0000 */
.L_x_3672:
[----:B---3--:R-:W-:Y:S01]  /*11540*/  IABS R8, R7 ;  /* 0x0000000700087213 */ /* 0x008fe20000000000 */
[----:B0-----:R-:W-:Y:S01]  /*11550*/  IMAD R24, R24, R5, R2 ;  /* 0x0000000518187224 */ /* 0x001fe200078e0202 */
[----:B----4-:R-:W-:Y:S01]  /*11560*/  IABS R5, R4 ;  /* 0x0000000400057213 */ /* 0x010fe20000000000 */
[----:B------:R-:W-:Y:S01]  /*11570*/  IMAD.MOV.U32 R2, RZ, RZ, RZ ;  /* 0x000000ffff027224 */ /* 0x000fe200078e00ff */
[----:B------:R-:W0:Y:S01]  /*11580*/  I2F.RP R9, R8 ;  /* 0x0000000800097306 */ /* 0x000e220000209400 */
[----:B------:R-:W-:Y:S02]  /*11590*/  IMAD.IADD R0, R0, 0x1, -R24 ;  /* 0x0000000100007824 */ /* 0x000fe400078e0a18 */
[----:B------:R-:W-:-:S05]  /*115a0*/  IMAD.IADD R27, R6, 0x1, R27 ;  /* 0x00000001061b7824 */ /* 0x000fca00078e021b */
[----:B------:R-:W3:Y:S08]  /*115b0*/  I2F.RP R10, R5 ;  /* 0x00000005000a7306 */ /* 0x000ef00000209400 */
[----:B0-----:R-:W0:Y:S08]  /*115c0*/  MUFU.RCP R9, R9 ;  /* 0x0000000900097308 */ /* 0x001e300000001000 */
[----:B---3--:R-:W-:Y:S01]  /*115d0*/  MUFU.RCP R10, R10 ;  /* 0x0000000a000a7308 */ /* 0x008fe20000001000 */
[----:B0-----:R-:W-:-:S07]  /*115e0*/  VIADD R3, R9, 0xffffffe ;  /* 0x0ffffffe09037836 */ /* 0x001fce0000000000 */
[----:B------:R-:W0:Y:S02]  /*115f0*/  F2I.FTZ.U32.TRUNC.NTZ R3, R3 ;  /* 0x0000000300037305 */ /* 0x000e24000021f000 */
[----:B0-----:R-:W-:-:S04]  /*11600*/  IMAD.MOV R11, RZ, RZ, -R3 ;  /* 0x000000ffff0b7224 */ /* 0x001fc800078e0a03 */
        /* <DEDUP_REMOVED lines=45> */
.L_x_3668:
[----:B------:R-:W-:Y:S01]  /*118e0*/  UMOV UR4, URZ ;  /* 0x0000003f00047c82 */ /* 0x000fe20008000000 */
[----:B------:R-:W-:Y:S01]  /*118f0*/  UMOV UR5, URZ ;  /* 0x0000003f00057c82 */ /* 0x000fe20008000000 */
[----:B------:R-:W-:Y:S01]  /*11900*/  ULDC UR6, c[0x0][0xc3c] ;  /* 0x00030f0000067ab9 */ /* 0x000fe20000000800 */
[----:B------:R-:W-:Y:S02]  /*11910*/  IMAD.MOV.U32 R24, RZ, RZ, R0 ;  /* 0x000000ffff187224 */ /* 0x000fe400078e0000 */
[----:B------:R-:W-:Y:S02]  /*11920*/  IMAD.U32 R25, RZ, RZ, UR4 ;  /* 0x00000004ff197e24 */ /* 0x000fe4000f8e00ff */
[----:B------:R-:W-:Y:S02]  /*11930*/  IMAD.U32 R26, RZ, RZ, UR5 ;  /* 0x00000005ff1a7e24 */ /* 0x000fe4000f8e00ff */
[----:B------:R-:W-:-:S07]  /*11940*/  IMAD.U32 R27, RZ, RZ, UR6 ;  /* 0x00000006ff1b7e24 */ /* 0x000fce000f8e00ff */
.L_x_3674:
[----:B------:R-:W3:Y:S01]  /*11950*/  S2R R0, SR_TID.X ;  /* 0x0000000000007919 */ /* 0x000ee20000002100 */
[----:B------:R-:W-:Y:S05]  /*11960*/  WARPSYNC.ALL ;  /* 0x0000000000007948 */ /* 0x000fea0003800000 */
[----:B------:R-:W-:Y:S01]  /*11970*/  BAR.SYNC.DEFER_BLOCKING 0x4, 0x180 ;  /* 0x0106000000007b1d */ /* 0x000fe20000010000 */
[----:B---3--:R-:W-:-:S04]  /*11980*/  LOP3.LUT R0, R0, 0x1f, RZ, 0xc0, !PT ;  /* 0x0000001f00007812 */ /* 0x008fc800078ec0ff */
[----:B------:R-:W-:-:S13]  /*11990*/  ISETP.NE.AND P0, PT, R0, RZ, PT ;  /* 0x000000ff0000720c */ /* 0x000fda0003f05270 */
[----:B0-----:R-:W0:Y:S01]  /*119a0*/  @!P0 S2R R3, SR_CgaCtaId ;  /* 0x0000000000038919 */ /* 0x001e220000008800 */
[----:B------:R-:W-:-:S04]  /*119b0*/  @!P0 MOV R0, 0x400 ;  /* 0x0000040000008802 */ /* 0x000fc80000000f00 */
[----:B0-----:R-:W-:-:S05]  /*119c0*/  @!P0 LEA R17, R3, R0, 0x18 ;  /* 0x0000000003118211 */ /* 0x001fca00078ec0ff */
[----:B------:R0:W-:Y:S01]  /*119d0*/  @!P0 STS.128 [R17+0x28cd0], R24 ;  /* 0x028cd01811008388 */ /* 0x0001e20000000c00 */
[----:B------:R-:W-:Y:S06]  /*119e0*/  BAR.ARV 0x5, 0x180 ;  /* 0x0146000000007b1d */ /* 0x000fec0000002000 */
.L_x_3665:
[----:B------:R-:W-:Y:S02]  /*119f0*/  ULDC UR4, c[0x0][0xc3c] ;  /* 0x00030f0000047ab9 */ /* 0x000fe40000000800 */
[----:B0-----:R-:W-:-:S13]  /*11a00*/  ISETP.GE.AND P0, PT, R27, UR4, PT ;  /* 0x000000041b007c0c */ /* 0x001fda000bf06270 */
[----:B------:R-:W-:Y:S05]  /*11a10*/  @!P0 BRA `(.L_x_3675) ;  /* 0xffffffb400bc8947 */ /* 0x000fea000383ffff */
[----:B------:R-:W-:Y:S05]  /*11a20*/  BSYNC B8 ;  /* 0x0000000000087941 */ /* 0x000fea0003800000 */
.L_x_3614:
[----:B------:R-:W5:Y:S01]  /*11a30*/  LDL.LU R0, [R1+0x24] ;  /* 0x0000240001007983 */ /* 0x000f620000300800 */
[----:B------:R-:W-:Y:S01]  /*11a40*/  BSSY B0, `(.L_x_3676) ;  /* 0x000000b000007945 */ /* 0x000fe20003800000 */
[----:B------:R-:W0:Y:S01]  /*11a50*/  S2R R5, SR_CgaCtaId ;  /* 0x0000000000057919 */ /* 0x000e220000008800 */
[----:B-----5:R-:W-:-:S05]  /*11a60*/  VIADD R0, R0, 0x1 ;  /* 0x0000000100007836 */ /* 0x020fca0000000000 */
[----:B-1----:R-:W-:-:S04]  /*11a70*/  LEA.HI R2, R0, R0, RZ, 0x1 ;  /* 0x0000000000027211 */ /* 0x002fc800078f08ff */
[----:B------:R-:W-:Y:S02]  /*11a80*/  LOP3.LUT R3, R2, 0xfffffffe, RZ, 0xc0, !PT ;  /* 0xfffffffe02037812 */ /* 0x000fe400078ec0ff */
[----:B------:R-:W-:-:S03]  /*11a90*/  MOV R2, 0x400 ;  /* 0x0000040000027802 */ /* 0x000fc60000000f00 */
[----:B------:R-:W-:Y:S01]  /*11aa0*/  IMAD.IADD R0, R0, 0x1, -R3 ;  /* 0x0000000100007824 */ /* 0x000fe200078e0a03 */
[----:B0-----:R-:W-:-:S04]  /*11ab0*/  LEA R7, R5, R2, 0x18 ;  /* 0x0000000205077211 */ /* 0x001fc800078ec0ff */
[----:B------:R-:W-:-:S04]  /*11ac0*/  SHF.L.U32 R0, R0, 0x1f, RZ ;  /* 0x0000001f00007819 */ /* 0x000fc800000006ff */
[----:B------:R-:W0:Y:S02]  /*11ad0*/  SYNCS.PHASECHK.TRANS64.TRYWAIT P0, [R7+URZ+0x28c20], R0 ;  /* 0x028c2000070075a7 */ /* 0x000e24000800017f */
[----:B0-----:R-:W-:Y:S05]  /*11ae0*/  @!P0 BRA `(.L_x_3677) ;  /* 0x0000003000208947 */ /* 0x001fea0003800000 */
.L_x_3773:
[----:B------:R-:W-:Y:S05]  /*11af0*/  BSYNC B0 ;  /* 0x0000000000007941 */ /* 0x000fea0003800000 */
.L_x_3676:
[----:B------:R-:W-:-:S03]  /*11b00*/  UMOV UR4, 0xffffffff ;  /* 0xffffffff00047882 */ /* 0x000fc60000000000 */
[----:B------:R-:W-:Y:S05]  /*11b10*/  BRA.DIV UR4, `(.L_x_3678) ;  /* 0x0000003204287947 */ /* 0x000fea000b800000 */
[----:B0-----:R-:W0:Y:S02]  /*11b20*/  S2R R0, SR_TID.X ;  /* 0x0000000000007919 */ /* 0x001e240000002100 */
[----:B0-----:R-:W-:-:S04]  /*11b30*/  SHF.R.U32.HI R0, RZ, 0x5, R0 ;  /* 0x00000005ff007819 */ /* 0x001fc80000011600 */
[----:B------:R-:W-:-:S05]  /*11b40*/  LOP3.LUT R0, R0, 0x3, RZ, 0xc0, !PT ;  /* 0x0000000300007812 */ /* 0x000fca00078ec0ff */
[----:B------:R0:W1:Y:S02]  /*11b50*/  SHFL.IDX PT, R14, R0, RZ, 0x1f ;  /* 0x00001fff000e7589 */ /* 0x00006400000e0000 */
.L_x_3776:
[----:B-1----:R-:W-:Y:S01]  /*11b60*/  ISETP.NE.AND P0, PT, R14, RZ, PT ;  /* 0x000000ff0e00720c */ /* 0x002fe20003f05270 */
[----:B------:R-:W-:-:S12]  /*11b70*/  BSSY B0, `(.L_x_3679) ;  /* 0x0000024000007945 */ /* 0x000fd80003800000 */
[----:B------:R-:W-:Y:S05]  /*11b80*/  @P0 BRA `(.L_x_3680) ;  /* 0x0000000000880947 */ /* 0x000fea0003800000 */
[----:B------:R-:W-:-:S03]  /*11b90*/  UMOV UR4, 0xffffffff ;  /* 0xffffffff00047882 */ /* 0x000fc60000000000 */
[----:B------:R-:W-:Y:S05]  /*11ba0*/  BRA.DIV UR4, `(.L_x_3681) ;  /* 0x0000003204387947 */ /* 0x000fea000b800000 */
[----:B------:R-:W-:-:S13]  /*11bb0*/  ELECT P6, URZ, PT ;  /* 0x00000000003f782f */ /* 0x000fda00038c0000 */
.L_x_3779:
[----:B------:R-:W-:Y:S05]  /*11bc0*/  @!P6 BRA `(.L_x_3680) ;  /* 0x000000000078e947 */ /* 0x000fea0003800000 */
[----:B------:R-:W-:-:S06]  /*11bd0*/  ULOP3.LUT UR4, UR37, 0x2, URZ, 0xfc, !UPT ;  /* 0x0000000225047892 */ /* 0x000fcc000f8efc3f */
[----:B0-----:R-:W-:-:S05]  /*11be0*/  IMAD.U32 R0, RZ, RZ, UR4 ;  /* 0x00000004ff007e24 */ /* 0x001fca000f8e00ff */
[----:B------:R-:W-:-:S13]  /*11bf0*/  ISETP.NE.AND P0, PT, R0, 0x3, PT ;  /* 0x000000030000780c */ /* 0x000fda0003f05270 */
[----:B------:R-:W-:Y:S05]  /*11c00*/  @!P0 BRA `(.L_x_3682) ;  /* 0x0000000000048947 */ /* 0x000fea0003800000 */
[----:B------:R-:W-:Y:S01]  /*11c10*/  BPT.TRAP 0x1 ;  /* 0x000000040000795c */ /* 0x000fe20000300000 */
.L_x_3682:
[----:B------:R-:W-:Y:S01]  /*11c20*/  IMAD R5, R18, 0x8, R7 ;  /* 0x0000000812057824 */ /* 0x000fe200078e0207 */
[----:B------:R-:W-:Y:S01]  /*11c30*/  SHF.L.U32 R0, R22, 0x1f, RZ ;  /* 0x0000001f16007819 */ /* 0x000fe200000006ff */
[----:B------:R-:W-:-:S03]  /*11c40*/  VIADD R18, R18, 0x1 ;  /* 0x0000000112127836 */ /* 0x000fc60000000000 */
[----:B------:R-:W0:Y:S02]  /*11c50*/  SYNCS.PHASECHK.TRANS64.TRYWAIT P1, [R5+URZ+0x28c40], R0 ;  /* 0x028c4000050075a7 */ /* 0x000e24000802017f */
[----:B------:R-:W-:-:S04]  /*11c60*/  ISETP.NE.AND P2, PT, R18, 0x2, PT ;  /* 0x000000021200780c */ /* 0x000fc80003f45270 */
[----:B------:R-:W-:Y:S01]  /*11c70*/  SEL R3, RZ, 0x1, P2 ;  /* 0x00000001ff037807 */ /* 0x000fe20001000000 */
[----:B0-----:R-:W-:Y:S08]  /*11c80*/  @!P1 BRA `(.L_x_3683) ;  /* 0x0000003000209947 */ /* 0x001ff00003800000 */
.L_x_3780:
[----:B------:R-:W-:Y:S02]  /*11c90*/  SEL R18, R18, RZ, P2 ;  /* 0x000000ff12127207 */ /* 0x000fe40001000000 */
[----:B------:R-:W-:Y:S01]  /*11ca0*/  LOP3.LUT R2, R22, R3, RZ, 0x3c, !PT ;  /* 0x0000000316027212 */ /* 0x000fe200078e3cff */
[----:B------:R-:W-:Y:S06]  /*11cb0*/  @!P0 BRA `(.L_x_3684) ;  /* 0x0000000000048947 */ /* 0x000fec0003800000 */
[----:B------:R-:W-:Y:S01]  /*11cc0*/  BPT.TRAP 0x1 ;  /* 0x000000040000795c */ /* 0x000fe20000300000 */
.L_x_3684:
[----:B------:R-:W-:Y:S01]  /*11cd0*/  IMAD R3, R18, 0x8, R7 ;  /* 0x0000000812037824 */ /* 0x000fe200078e0207 */
[----:B------:R-:W-:-:S04]  /*11ce0*/  SHF.L.U32 R2, R2, 0x1f, RZ ;  /* 0x0000001f02027819 */ /* 0x000fc800000006ff */
[----:B------:R-:W1:Y:S02]  /*11cf0*/  SYNCS.PHASECHK.TRANS64.TRYWAIT P1, [R3+URZ+0x28c40], R2 ;  /* 0x028c4002030075a7 */ /* 0x000e64000802017f */
[----:B-1----:R-:W-:Y:S05]  /*11d00*/  @!P1 BRA `(.L_x_3685) ;  /* 0x0000003000149947 */ /* 0x002fea0003800000 */
.L_x_3781:
[----:B------:R-:W-:Y:S05]  /*11d10*/  @!P0 BRA `(.L_x_3686) ;  /* 0x0000000000048947 */ /* 0x000fea0003800000 */
[----:B------:R-:W-:Y:S01]  /*11d20*/  BPT.TRAP 0x1 ;  /* 0x000000040000795c */ /* 0x000fe20000300000 */
.L_x_3686:
[----:B------:R-:W5:Y:S02]  /*11d30*/  SYNCS.PHASECHK.TRANS64.TRYWAIT P1, [R5+URZ+0x28c60], R0 ;  /* 0x028c6000050075a7 */ /* 0x000f64000802017f */
[----:B-----5:R-:W-:Y:S05]  /*11d40*/  @!P1 BRA `(.L_x_3687) ;  /* 0x0000003000189947 */ /* 0x020fea0003800000 */
.L_x_3782:
[----:B------:R-:W-:Y:S05]  /*11d50*/  @!P0 BRA `(.L_x_3688) ;  /* 0x0000000000048947 */ /* 0x000fea0003800000 */
[----:B------:R-:W-:Y:S01]  /*11d60*/  BPT.TRAP 0x1 ;  /* 0x000000040000795c */ /* 0x000fe20000300000 */
.L_x_3688:
[----:B------:R0:W0:Y:S02]  /*11d70*/  SYNCS.PHASECHK.TRANS64.TRYWAIT P0, [R3+URZ+0x28c60], R2 ;  /* 0x028c6002030075a7 */ /* 0x000024000800017f */
[----:B0-----:R-:W-:Y:S05]  /*11d80*/  @!P0 NANOSLEEP.SYNCS 0x989680 ;  /* 0x009896800000895d */ /* 0x001fea0003900000 */
[----:B------:R-:W0:Y:S02]  /*11d90*/  @!P0 SYNCS.PHASECHK.TRANS64 P0, [R3+URZ+0x28c60], R2 ;  /* 0x028c6002030085a7 */ /* 0x000e24000800007f */
[----:B0-----:R-:W-:Y:S05]  /*11da0*/  @!P0 BRA `(.L_x_3688) ;  /* 0xfffffffc00f08947 */ /* 0x001fea000383ffff */
.L_x_3680:
[----:B------:R-:W-:Y:S05]  /*11db0*/  BSYNC B0 ;  /* 0x0000000000007941 */ /* 0x000fea0003800000 */
.L_x_3679:
[----:B------:R-:W-:Y:S05]  /*11dc0*/  EXIT ;  /* 0x000000000000794d */ /* 0x000fea0003800000 */
.L_x_3557:
[----:B0-----:R-:W-:-:S04]  /*11dd0*/  IMAD.U32 R3, RZ, RZ, UR17 ;  /* 0x00000011ff037e24 */ /* 0x001fc8000f8e00ff */
[----:B------:R0:W1:Y:S03]  /*11de0*/  SYNCS.PHASECHK.TRANS64.TRYWAIT P1, [R3+URZ+0x28c50], R0 ;  /* 0x028c5000030075a7 */ /* 0x000066000802017f */
[----:B-1----:R-:W-:Y:S05]  /*11df0*/  @!P1 NANOSLEEP.SYNCS 0x989680 ;  /* 0x009896800000995d */ /* 0x002fea0003900000 */
[----:B------:R-:W1:Y:S02]  /*11e00*/  @!P1 SYNCS.PHASECHK.TRANS64 P1, [R3+URZ+0x28c50], R0 ;  /* 0x028c5000030095a7 */ /* 0x000e64000802007f */
[----:B-1----:R-:W-:Y:S05]  /*11e10*/  @!P1 BRA `(.L_x_3557) ;  /* 0xfffffffc00ec9947 */ /* 0x002fea000383ffff */
[----:B------:R-:W-:Y:S05]  /*11e20*/  BRA `(.L_x_3689) ;  /* 0xffffff00004c7947 */ /* 0x000fea000383ffff */
.L_x_3563:
[----:B-1----:R-:W-:-:S04]  /*11e30*/  IMAD.U32 R3, RZ, RZ, UR6 ;  /* 0x00000006ff037e24 */ /* 0x002fc8000f8e00ff */
[----:B------:R1:W2:Y:S03]  /*11e40*/  SYNCS.PHASECHK.TRANS64.TRYWAIT P1, [R3+URZ+0x28c50], R0 ;  /* 0x028c5000030075a7 */ /* 0x0002a6000802017f */
[----:B--2---:R-:W-:Y:S05]  /*11e50*/  @!P1 NANOSLEEP.SYNCS 0x989680 ;  /* 0x009896800000995d */ /* 0x004fea0003900000 */
[----:B------:R-:W2:Y:S02]  /*11e60*/  @!P1 SYNCS.PHASECHK.TRANS64 P1, [R3+URZ+0x28c50], R0 ;  /* 0x028c5000030095a7 */ /* 0x000ea4000802007f */
[----:B--2---:R-:W-:Y:S05]  /*11e70*/  @!P1 BRA `(.L_x_3563) ;  /* 0xfffffffc00ec9947 */ /* 0x004fea000383ffff */
[----:B------:R-:W-:Y:S05]  /*11e80*/  BRA `(.L_x_3562) ;  /* 0xffffff0c004c7947 */ /* 0x000fea000383ffff */
.L_x_3568:
[----:B0-----:R-:W-:-:S04]  /*11e90*/  IMAD.U32 R3, RZ, RZ, UR39 ;  /* 0x00000027ff037e24 */ /* 0x001fc8000f8e00ff */
[----:B------:R0:W1:Y:S03]  /*11ea0*/  SYNCS.PHASECHK.TRANS64.TRYWAIT P1, [R3+URZ+0x28c00], R0 ;  /* 0x028c0000030075a7 */ /* 0x000066000802017f */
[----:B-1----:R-:W-:Y:S05]  /*11eb0*/  @!P1 NANOSLEEP.SYNCS 0x989680 ;  /* 0x009896800000995d */ /* 0x002fea0003900000 */
[----:B------:R-:W1:Y:S02]  /*11ec0*/  @!P1 SYNCS.PHASECHK.TRANS64 P1, [R3+URZ+0x28c00], R0 ;  /* 0x028c0000030095a7 */ /* 0x000e64000802007f */
[----:B-1----:R-:W-:Y:S05]  /*11ed0*/  @!P1 BRA `(.L_x_3568) ;  /* 0xfffffffc00ec9947 */ /* 0x002fea000383ffff */
[----:B------:R-:W-:Y:S05]  /*11ee0*/  BRA `(.L_x_3690) ;  /* 0xffffff20006c7947 */ /* 0x000fea000383ffff */
.L_x_3572:
[----:B--2---:R2:W3:Y:S02]  /*11ef0*/  SYNCS.PHASECHK.TRANS64.TRYWAIT P1, [R7+URZ+0x28c30], R8 ;  /* 0x028c3008070075a7 */ /* 0x0044e4000802017f */
[----:B---3--:R-:W-:Y:S05]  /*11f00*/  @!P1 NANOSLEEP.SYNCS 0x989680 ;  /* 0x009896800000995d */ /* 0x008fea0003900000 */
[----:B------:R-:W3:Y:S02]  /*11f10*/  @!P1 SYNCS.PHASECHK.TRANS64 P1, [R7+URZ+0x28c30], R8 ;  /* 0x028c3008070095a7 */ /* 0x000ee4000802007f */
[----:B---3--:R-:W-:Y:S05]  /*11f20*/  @!P1 BRA `(.L_x_3572) ;  /* 0xfffffffc00f09947 */ /* 0x008fea000383ffff */
[----:B------:R-:W-:Y:S05]  /*11f30*/  BRA `(.L_x_3571) ;  /* 0xffffff2000887947 */ /* 0x000fea000383ffff */
.L_x_3577:
[----:B----4-:R4:W0:Y:S02]  /*11f40*/  SYNCS.PHASECHK.TRANS64.TRYWAIT P1, [R7+URZ+0x28c50], R8 ;  /* 0x028c5008070075a7 */ /* 0x010824000802017f */
[----:B0-----:R-:W-:Y:S05]  /*11f50*/  @!P1 NANOSLEEP.SYNCS 0x989680 ;  /* 0x009896800000995d */ /* 0x001fea0003900000 */
[----:B------:R-:W0:Y:S02]  /*11f60*/  @!P1 SYNCS.PHASECHK.TRANS64 P1, [R7+URZ+0x28c50], R8 ;  /* 0x028c5008070095a7 */ /* 0x000e24000802007f */
[----:B0-----:R-:W-:Y:S05]  /*11f70*/  @!P1 BRA `(.L_x_3577) ;  /* 0xfffffffc00f09947 */ /* 0x001fea000383ffff */
[----:B------:R-:W-:Y:S05]  /*11f80*/  BRA `(.L_x_3576) ;  /* 0xffffff30009c7947 */ /* 0x000fea000383ffff */
.L_x_3583:
[----:B--2---:R-:W-:-:S04]  /*11f90*/  IMAD.U32 R0, RZ, RZ, UR22 ;  /* 0x00000016ff007e24 */ /* 0x004fc8000f8e00ff */
[----:B------:R2:W3:Y:S03]  /*11fa0*/  SYNCS.PHASECHK.TRANS64.TRYWAIT P1, [R0+URZ+0x28c30], R7 ;  /* 0x028c3007000075a7 */ /* 0x0004e6000802017f */
[----:B---3--:R-:W-:Y:S05]  /*11fb0*/  @!P1 NANOSLEEP.SYNCS 0x989680 ;  /* 0x009896800000995d */ /* 0x008fea0003900000 */
[----:B------:R-:W3:Y:S02]  /*11fc0*/  @!P1 SYNCS.PHASECHK.TRANS64 P1, [R0+URZ+0x28c30], R7 ;  /* 0x028c3007000095a7 */ /* 0x000ee4000802007f */
[----:B---3--:R-:W-:Y:S05]  /*11fd0*/  @!P1 BRA `(.L_x_3583) ;  /* 0xfffffffc00ec9947 */ /* 0x008fea000383ffff */
[----:B------:R-:W-:Y:S05]  /*11fe0*/  BRA `(.L_x_3582) ;  /* 0xffffff3400887947 */ /* 0x000fea000383ffff */
.L_x_3588:
[----:B---3--:R-:W-:-:S04]  /*11ff0*/  IMAD.U32 R8, RZ, RZ, UR22 ;  /* 0x00000016ff087e24 */ /* 0x008fc8000f8e00ff */
[----:B------:R3:W4:Y:S03]  /*12000*/  SYNCS.PHASECHK.TRANS64.TRYWAIT P1, [R8+URZ+0x28c50], R7 ;  /* 0x028c5007080075a7 */ /* 0x000726000802017f */
[----:B----4-:R-:W-:Y:S05]  /*12010*/  @!P1 NANOSLEEP.SYNCS 0x989680 ;  /* 0x009896800000995d */ /* 0x010fea0003900000 */
[----:B------:R-:W4:Y:S02]  /*12020*/  @!P1 SYNCS.PHASECHK.TRANS64 P1, [R8+URZ+0x28c50], R7 ;  /* 0x028c5007080095a7 */ /* 0x000f24000802007f */
[----:B----4-:R-:W-:Y:S05]  /*12030*/  @!P1 BRA `(.L_x_3588) ;  /* 0xfffffffc00ec9947 */ /* 0x010fea000383ffff */
[----:B------:R-:W-:Y:S05]  /*12040*/  BRA `(.L_x_3587) ;  /* 0xffffff4800bc7947 */ /* 0x000fea000383ffff */
.L_x_3628:
        /* <DEDUP_REMOVED lines=11> */
.L_x_3692:
[----:B------:R-:W-:Y:S05]  /*12100*/  BSYNC B0 ;  /* 0x0000000000007941 */ /* 0x000fea0003800000 */
.L_x_3691:
[----:B------:R-:W-:Y:S05]  /*12110*/  BRA `(.L_x_3693) ;  /* 0xffffffbc00d07947 */ /* 0x000fea000383ffff */
.L_x_3631:
[----:B0-----:R0:W1:Y:S02]  /*12120*/  SYNCS.PHASECHK.TRANS64.TRYWAIT P0, [R19+URZ+0x28c40], R0 ;  /* 0x028c4000130075a7 */ /* 0x001064000800017f */
[----:B-1----:R-:W-:Y:S05]  /*12130*/  @!P0 NANOSLEEP.SYNCS 0x989680 ;  /* 0x009896800000895d */ /* 0x002fea0003900000 */
[----:B------:R-:W1:Y:S02]  /*12140*/  @!P0 SYNCS.PHASECHK.TRANS64 P0, [R19+URZ+0x28c40], R0 ;  /* 0x028c4000130085a7 */ /* 0x000e64000800007f */
[----:B-1----:R-:W-:Y:S05]  /*12150*/  @!P0 BRA `(.L_x_3631) ;  /* 0xfffffffc00f08947 */ /* 0x002fea000383ffff */
[----:B------:R-:W-:Y:S05]  /*12160*/  BRA `(.L_x_3694) ;  /* 0xffffffc000b47947 */ /* 0x000fea000383ffff */
.L_x_3632:
        /* <DEDUP_REMOVED lines=8> */
.L_x_3696:
[----:B------:R-:W-:Y:S05]  /*121f0*/  BSYNC B0 ;  /* 0x0000000000007941 */ /* 0x000fea0003800000 */
.L_x_3695:
        /* <DEDUP_REMOVED lines=9> */
.L_x_3697:
[----:B------:R-:W-:Y:S02]  /*12290*/  IMAD.MOV.U32 R13, RZ, RZ, R5 ;  /* 0x000000ffff0d7224 */ /* 0x000fe400078e0005 */
[----:B------:R-:W-:Y:S02]  /*122a0*/  IMAD.MOV.U32 R12, RZ, RZ, 0x1 ;  /* 0x00000001ff0c7424 */ /* 0x000fe400078e00ff */
[----:B------:R-:W-:-:S07]  /*122b0*/  IMAD.MOV.U32 R3, RZ, RZ, R14 ;  /* 0x000000ffff037224 */ /* 0x000fce00078e000e */
[----:B------:R-:W-:Y:S05]  /*122c0*/  WARPSYNC.COLLECTIVE R15, `(.L_x_3698) ;  /* 0x000000000f087348 */ /* 0x000fea0003c00000 */
[----:B------:R0:W1:Y:S02]  /*122d0*/  SHFL.IDX P6, R14, R13, R12, R11 ;  /* 0x0000000c0d0e7389 */ /* 0x00006400000c000b */
[----:B01----:R-:W-:Y:S01]  /*122e0*/  ENDCOLLECTIVE ;  /* 0x000000000000791b */ /* 0x003fe20003800000 */
.L_x_3698:
        /* <DEDUP_REMOVED lines=9> */
[----:B------:R0:W-:Y:S01]  /*12380*/  @P0 LDGSTS.E.BYPASS.LTC128B.128 [R6+0x22400], desc[UR50][R2.64], !P2 ;  /* 0x2240000002060fae */ /* 0x0001e2000d101d72 */
[----:B------:R-:W-:Y:S01]  /*12390*/  ISETP.GE.AND P0, PT, R28, 0x11, PT ;  /* 0x000000111c00780c */ /* 0x000fe20003f06270 */
[----:B0-----:R-:W-:-:S12]  /*123a0*/  IMAD.MOV.U32 R2, RZ, RZ, R14 ;  /* 0x000000ffff027224 */ /* 0x001fd800078e000e */
[----:B------:R-:W-:Y:S05]  /*123b0*/  WARPSYNC.COLLECTIVE R15, `(.L_x_3699) ;  /* 0x000000000f087348 */ /* 0x000fea0003c00000 */
[----:B------:R0:W1:Y:S02]  /*123c0*/  SHFL.IDX P6, R14, R13, R12, R11 ;  /* 0x0000000c0d0e7389 */ /* 0x00006400000c000b */
[----:B01----:R-:W-:Y:S01]  /*123d0*/  ENDCOLLECTIVE ;  /* 0x000000000000791b */ /* 0x003fe20003800000 */
.L_x_3699:
[----:B------:R-:W-:Y:S02]  /*123e0*/  @P0 IMAD R6, R4, 0x2, R17 ;  /* 0x0000000204060824 */ /* 0x000fe400078e0211 */
[----:B------:R-:W-:Y:S02]  /*123f0*/  IMAD.MOV.U32 R13, RZ, RZ, R5 ;  /* 0x000000ffff0d7224 */ /* 0x000fe400078e0005 */
[----:B------:R-:W-:Y:S02]  /*12400*/  IMAD.MOV.U32 R12, RZ, RZ, 0x2 ;  /* 0x00000002ff0c7424 */ /* 0x000fe400078e00ff */
[----:B------:R-:W-:-:S07]  /*12410*/  IMAD.MOV.U32 R3, RZ, RZ, R14 ;  /* 0x000000ffff037224 */ /* 0x000fce00078e000e */
[----:B------:R-:W-:Y:S05]  /*12420*/  WARPSYNC.COLLECTIVE R15, `(.L_x_3700) ;  /* 0x000000000f087348 */ /* 0x000fea0003c00000 */
[----:B------:R0:W1:Y:S02]  /*12430*/  SHFL.IDX P6, R14, R13, R12, R11 ;  /* 0x0000000c0d0e7389 */ /* 0x00006400000c000b */
[----:B01----:R-:W-:Y:S01]  /*12440*/  ENDCOLLECTIVE ;  /* 0x000000000000791b */ /* 0x003fe20003800000 */
.L_x_3700:
        /* <DEDUP_REMOVED lines=15> */
.L_x_3701:
[----:B------:R-:W-:Y:S02]  /*12540*/  @P0 IMAD R6, R4, 0x2, R17 ;  /* 0x0000000204060824 */ /* 0x000fe400078e0211 */
[----:B------:R-:W-:Y:S02]  /*12550*/  IMAD.MOV.U32 R13, RZ, RZ, R5 ;  /* 0x000000ffff0d7224 */ /* 0x000fe400078e0005 */
[----:B------:R-:W-:Y:S02]  /*12560*/  IMAD.MOV.U32 R12, RZ, RZ, 0x3 ;  /* 0x00000003ff0c7424 */ /* 0x000fe400078e00ff */
[----:B------:R-:W-:-:S07]  /*12570*/  IMAD.MOV.U32 R3, RZ, RZ, R14 ;  /* 0x000000ffff037224 */ /* 0x000fce00078e000e */
[----:B------:R-:W-:Y:S05]  /*12580*/  WARPSYNC.COLLECTIVE R15, `(.L_x_3702) ;  /* 0x000000000f087348 */ /* 0x000fea0003c00000 */
[----:B------:R0:W1:Y:S02]  /*12590*/  SHFL.IDX P6, R14, R13, R12, R11 ;  /* 0x0000000c0d0e7389 */ /* 0x00006400000c000b */
[----:B01----:R-:W-:Y:S01]  /*125a0*/  ENDCOLLECTIVE ;  /* 0x000000000000791b */ /* 0x003fe20003800000 */
.L_x_3702:
        /* <DEDUP_REMOVED lines=10> */
.L_x_3703:
[----:B------:R-:W-:Y:S01]  /*12650*/  @!PT LDS RZ, [RZ] ;  /* 0x00000000fffff984 */ /* 0x000fe20000000800 */
[----:B------:R-:W-:Y:S01]  /*12660*/  @!PT LDS RZ, [RZ] ;  /* 0x00000000fffff984 */ /* 0x000fe20000000800 */
[----:B------:R-:W-:Y:S01]  /*12670*/  @!PT LDS RZ, [RZ] ;  /* 0x00000000fffff984 */ /* 0x000fe20000000800 */
[----:B------:R1:W-:Y:S01]  /*12680*/  @P0 LDGSTS.E.BYPASS.LTC128B.128 [R6+0x23400], desc[UR50][R2.64], !P2 ;  /* 0x2340000002060fae */ /* 0x0003e2000d101d72 */
[----:B------:R-:W-:Y:S01]  /*12690*/  IMAD.MOV.U32 R0, RZ, RZ, R14 ;  /* 0x000000ffff007224 */ /* 0x000fe200078e000e */
[----:B------:R-:W-:Y:S06]  /*126a0*/  BRA `(.L_x_3704) ;  /* 0xffffffc000647947 */ /* 0x000fec000383ffff */
.L_x_3637:
        /* <DEDUP_REMOVED lines=9> */
.L_x_3705:
[C---:B------:R-:W-:Y:S01]  /*12740*/  VIADD R6, R25.reuse, 0x10 ;  /* 0x0000001019067836 */ /* 0x040fe20000000000 */
[----:B------:R-:W-:Y:S01]  /*12750*/  ISETP.GE.AND P0, PT, R25, R5, PT ;  /* 0x000000051900720c */ /* 0x000fe20003f06270 */
[----:B------:R-:W-:Y:S02]  /*12760*/  IMAD.MOV.U32 R13, RZ, RZ, R0 ;  /* 0x000000ffff0d7224 */ /* 0x000fe400078e0000 */
[----:B------:R-:W-:-:S10]  /*12770*/  IMAD.MOV.U32 R2, RZ, RZ, R14 ;  /* 0x000000ffff027224 */ /* 0x000fd400078e000e */
[----:B------:R-:W-:Y:S05]  /*12780*/  WARPSYNC.COLLECTIVE R15, `(.L_x_3706) ;  /* 0x000000000f087348 */ /* 0x000fea0003c00000 */
[----:B------:R0:W1:Y:S02]  /*12790*/  SHFL.IDX P6, R14, R13, R12, R11 ;  /* 0x0000000c0d0e7389 */ /* 0x00006400000c000b */
[----:B01----:R-:W-:Y:S01]  /*127a0*/  ENDCOLLECTIVE ;  /* 0x000000000000791b */ /* 0x003fe20003800000 */
.L_x_3706:
[----:B------:R-:W-:Y:S02]  /*127b0*/  IMAD.MOV.U32 R13, RZ, RZ, R4 ;  /* 0x000000ffff0d7224 */ /* 0x000fe400078e0004 */
[----:B------:R-:W-:Y:S02]  /*127c0*/  IMAD.MOV.U32 R12, RZ, RZ, 0x1 ;  /* 0x00000001ff0c7424 */ /* 0x000fe400078e00ff */
[----:B------:R-:W-:-:S07]  /*127d0*/  IMAD.MOV.U32 R3, RZ, RZ, R14 ;  /* 0x000000ffff037224 */ /* 0x000fce00078e000e */
[----:B------:R-:W-:Y:S05]  /*127e0*/  WARPSYNC.COLLECTIVE R15, `(.L_x_3707) ;  /* 0x000000000f087348 */ /* 0x000fea0003c00000 */
[----:B------:R0:W1:Y:S02]  /*127f0*/  SHFL.IDX P6, R14, R13, R12, R11 ;  /* 0x0000000c0d0e7389 */ /* 0x00006400000c000b */
[----:B01----:R-:W-:Y:S01]  /*12800*/  ENDCOLLECTIVE ;  /* 0x000000000000791b */ /* 0x003fe20003800000 */
.L_x_3707:
[----:B------:R-:W-:-:S05]  /*12810*/  @!P0 LEA R3, P2, R9, R3, 0x1 ;  /* 0x0000000309038211 */ /* 0x000fca00078408ff */
[----:B------:R-:W-:-:S05]  /*12820*/  @!P0 IMAD.X R2, RZ, RZ, R2, P2 ;  /* 0x000000ffff028224 */ /* 0x000fca00010e0602 */
[----:B------:R-:W-:Y:S01]  /*12830*/  @!P0 LOP3.LUT R3, R3, R2, RZ, 0x3c, !PT ;  /* 0x0000000203038212 */ /* 0x000fe200078e3cff */
[----:B------:R-:W-:-:S03]  /*12840*/  IMAD.MOV.U32 R13, RZ, RZ, R0 ;  /* 0x000000ffff0d7224 */ /* 0x000fc600078e0000 */
[----:B------:R-:W-:-:S04]  /*12850*/  @!P0 LOP3.LUT R2, R3, R2, RZ, 0x3c, !PT ;  /* 0x0000000203028212 */ /* 0x000fc800078e3cff */
[----:B------:R-:W-:-:S05]  /*12860*/  @!P0 LOP3.LUT R3, R3, R2, RZ, 0x3c, !PT ;  /* 0x0000000203038212 */ /* 0x000fca00078e3cff */
        /* <DEDUP_REMOVED lines=9> */
.L_x_3708:
[----:B------:R-:W-:Y:S02]  /*12900*/  IMAD.MOV.U32 R13, RZ, RZ, R4 ;  /* 0x000000ffff0d7224 */ /* 0x000fe400078e0004 */
[----:B------:R-:W-:Y:S02]  /*12910*/  IMAD.MOV.U32 R12, RZ, RZ, 0x2 ;  /* 0x00000002ff0c7424 */ /* 0x000fe400078e00ff */
[----:B------:R-:W-:-:S07]  /*12920*/  IMAD.MOV.U32 R3, RZ, RZ, R14 ;  /* 0x000000ffff037224 */ /* 0x000fce00078e000e */
[----:B------:R-:W-:Y:S05]  /*12930*/  WARPSYNC.COLLECTIVE R15, `(.L_x_3709) ;  /* 0x000000000f087348 */ /* 0x000fea0003c00000 */
[----:B------:R0:W1:Y:S02]  /*12940*/  SHFL.IDX P6, R14, R13, R12, R11 ;  /* 0x0000000c0d0e7389 */ /* 0x00006400000c000b */
[----:B01----:R-:W-:Y:S01]  /*12950*/  ENDCOLLECTIVE ;  /* 0x000000000000791b */ /* 0x003fe20003800000 */
.L_x_3709:
        /* <DEDUP_REMOVED lines=9> */
[----:B------:R0:W-:Y:S02]  /*129f0*/  @!P0 LDGSTS.E.BYPASS.LTC128B.128 [R8+0x20c00], desc[UR50][R2.64], !P1 ;  /* 0x20c0000002088fae */ /* 0x0001e4000c901d72 */
[----:B0-----:R-:W-:-:S05]  /*12a00*/  VIADD R2, R25, 0x20 ;  /* 0x0000002019027836 */ /* 0x001fca0000000000 */
[----:B------:R-:W-:Y:S01]  /*12a10*/  ISETP.GE.AND P0, PT, R2, R5, PT ;  /* 0x000000050200720c */ /* 0x000fe20003f06270 */
[----:B------:R-:W-:-:S12]  /*12a20*/  IMAD.MOV.U32 R2, RZ, RZ, R14 ;  /* 0x000000ffff027224 */ /* 0x000fd800078e000e */
[----:B------:R-:W-:Y:S05]  /*12a30*/  WARPSYNC.COLLECTIVE R15, `(.L_x_3710) ;  /* 0x000000000f087348 */ /* 0x000fea0003c00000 */
[----:B------:R0:W1:Y:S02]  /*12a40*/  SHFL.IDX P6, R14, R13, R12, R11 ;  /* 0x0000000c0d0e7389 */ /* 0x00006400000c000b */
[----:B01----:R-:W-:Y:S01]  /*12a50*/  ENDCOLLECTIVE ;  /* 0x000000000000791b */ /* 0x003fe20003800000 */
.L_x_3710:
[----:B------:R-:W-:Y:S02]  /*12a60*/  IMAD.MOV.U32 R13, RZ, RZ, R4 ;  /* 0x000000ffff0d7224 */ /* 0x000fe400078e0004 */
[----:B------:R-:W-:Y:S02]  /*12a70*/  IMAD.MOV.U32 R12, RZ, RZ, 0x3 ;  /* 0x00000003ff0c7424 */ /* 0x000fe400078e00ff */
[----:B------:R-:W-:-:S07]  /*12a80*/  IMAD.MOV.U32 R3, RZ, RZ, R14 ;  /* 0x000000ffff037224 */ /* 0x000fce00078e000e */
[----:B------:R-:W-:Y:S05]  /*12a90*/  WARPSYNC.COLLECTIVE R15, `(.L_x_3711) ;  /* 0x000000000f087348 */ /* 0x000fea0003c00000 */
[----:B------:R0:W1:Y:S02]  /*12aa0*/  SHFL.IDX P6, R14, R13, R12, R11 ;  /* 0x0000000c0d0e7389 */ /* 0x00006400000c000b */
[----:B01----:R-:W-:Y:S01]  /*12ab0*/  ENDCOLLECTIVE ;  /* 0x000000000000791b */ /* 0x003fe20003800000 */
.L_x_3711:
[----:B------:R-:W-:-:S05]  /*12ac0*/  @!P0 LEA R3, P2, R9, R3, 0x1 ;  /* 0x0000000309038211 */ /* 0x000fca00078408ff */
[----:B------:R-:W-:-:S05]  /*12ad0*/  @!P0 IMAD.X R2, RZ, RZ, R2, P2 ;  /* 0x000000ffff028224 */ /* 0x000fca00010e0602 */
[----:B------:R-:W-:Y:S01]  /*12ae0*/  @!P0 LOP3.LUT R3, R3, R2, RZ, 0x3c, !PT ;  /* 0x0000000203038212 */ /* 0x000fe200078e3cff */
[----:B------:R-:W-:-:S03]  /*12af0*/  IMAD.MOV.U32 R13, RZ, RZ, R0 ;  /* 0x000000ffff0d7224 */ /* 0x000fc600078e0000 */
[----:B------:R-:W-:-:S04]  /*12b00*/  @!P0 LOP3.LUT R2, R3, R2, RZ, 0x3c, !PT ;  /* 0x0000000203028212 */ /* 0x000fc800078e3cff */
[----:B------:R-:W-:Y:S01]  /*12b10*/  @!P0 LOP3.LUT R3, R3, R2, RZ, 0x3c, !PT ;  /* 0x0000000203038212 */ /* 0x000fe200078e3cff */
[----:B------:R-:W-:-:S07]  /*12b20*/  IMAD.MOV.U32 R4, RZ, RZ, R14 ;  /* 0x000000ffff047224 */ /* 0x000fce00078e000e */
[----:B------:R-:W-:Y:S05]  /*12b30*/  WARPSYNC.COLLECTIVE R15, `(.L_x_3712) ;  /* 0x000000000f087348 */ /* 0x000fea0003c00000 */
[----:B------:R0:W1:Y:S02]  /*12b40*/  SHFL.IDX P6, R14, R13, R12, R11 ;  /* 0x0000000c0d0e7389 */ /* 0x00006400000c000b */
[----:B01----:R-:W-:Y:S01]  /*12b50*/  ENDCOLLECTIVE ;  /* 0x000000000000791b */ /* 0x003fe20003800000 */
.L_x_3712:
[----:B------:R-:W-:Y:S01]  /*12b60*/  @!PT LDS RZ, [RZ] ;  /* 0x00000000fffff984 */ /* 0x000fe20000000800 */
[----:B------:R-:W-:Y:S01]  /*12b70*/  @!PT LDS RZ, [RZ] ;  /* 0x00000000fffff984 */ /* 0x000fe20000000800 */
[----:B------:R-:W-:Y:S01]  /*12b80*/  @!PT LDS RZ, [RZ] ;  /* 0x00000000fffff984 */ /* 0x000fe20000000800 */
[----:B------:R0:W-:Y:S01]  /*12b90*/  @!P0 LDGSTS.E.BYPASS.LTC128B.128 [R8+0x21400], desc[UR50][R2.64], !P1 ;  /* 0x2140000002088fae */ /* 0x0001e2000c901d72 */
[----:B------:R-:W-:Y:S01]  /*12ba0*/  IMAD.MOV.U32 R0, RZ, RZ, R14 ;  /* 0x000000ffff007224 */ /* 0x000fe200078e000e */
[----:B------:R-:W-:Y:S06]  /*12bb0*/  BRA `(.L_x_3713) ;  /* 0xffffffc400607947 */ /* 0x000fec000383ffff */
.L_x_3640:
[----:B0-----:R0:W1:Y:S02]  /*12bc0*/  SYNCS.PHASECHK.TRANS64.TRYWAIT P0, [R17+URZ+0x28c20], R0 ;  /* 0x028c2000110075a7 */ /* 0x001064000800017f */
[----:B-1----:R-:W-:Y:S05]  /*12bd0*/  @!P0 NANOSLEEP.SYNCS 0x989680 ;  /* 0x009896800000895d */ /* 0x002fea0003900000 */
[----:B------:R-:W1:Y:S02]  /*12be0*/  @!P0 SYNCS.PHASECHK.TRANS64 P0, [R17+URZ+0x28c20], R0 ;  /* 0x028c2000110085a7 */ /* 0x000e64000800007f */
[----:B-1----:R-:W-:Y:S05]  /*12bf0*/  @!P0 BRA `(.L_x_3640) ;  /* 0xfffffffc00f08947 */ /* 0x002fea000383ffff */
[----:B------:R-:W-:Y:S05]  /*12c00*/  BRA `(.L_x_3714) ;  /* 0xffffffc400bc7947 */ /* 0x000fea000383ffff */
.L_x_3643:
[----:B0-----:R0:W1:Y:S02]  /*12c10*/  SYNCS.PHASECHK.TRANS64.TRYWAIT P0, [R19+URZ+0x28c60], R0 ;  /* 0x028c6000130075a7 */ /* 0x001064000800017f */
[----:B-1----:R-:W-:Y:S05]  /*12c20*/  @!P0 NANOSLEEP.SYNCS 0x989680 ;  /* 0x009896800000895d */ /* 0x002fea0003900000 */
[----:B------:R-:W1:Y:S02]  /*12c30*/  @!P0 SYNCS.PHASECHK.TRANS64 P0, [R19+URZ+0x28c60], R0 ;  /* 0x028c6000130085a7 */ /* 0x000e64000800007f */
[----:B-1----:R-:W-:Y:S05]  /*12c40*/  @!P0 BRA `(.L_x_3643) ;  /* 0xfffffffc00f08947 */ /* 0x002fea000383ffff */
[----:B------:R-:W-:Y:S05]  /*12c50*/  BRA `(.L_x_3715) ;  /* 0xffffffc400cc7947 */ /* 0x000fea000383ffff */
.L_x_3644:
        /* <DEDUP_REMOVED lines=8> */
.L_x_3717:
[----:B------:R-:W-:Y:S05]  /*12ce0*/  BSYNC B0 ;  /* 0x0000000000007941 */ /* 0x000fea0003800000 */
.L_x_3716:
[----:B------:R0:W5:Y:S01]  /*12cf0*/  LDL R8, [R1] ;  /* 0x0000000001087983 */ /* 0x0001620000100800 */
[----:B------:R-:W-:Y:S01]  /*12d00*/  IMAD.MOV.U32 R13, RZ, RZ, R4 ;  /* 0x000000ffff0d7224 */ /* 0x000fe200078e0004 */
[C---:B------:R-:W-:Y:S01]  /*12d10*/  LOP3.LUT P5, RZ, R29.reuse, 0x2, RZ, 0xc0, !PT ;  /* 0x000000021dff7812 */ /* 0x040fe200078ac0ff */
[----:B------:R-:W-:Y:S01]  /*12d20*/  IMAD.MOV.U32 R12, RZ, RZ, RZ ;  /* 0x000000ffff0c7224 */ /* 0x000fe200078e00ff */
[----:B------:R-:W1:Y:S01]  /*12d30*/  S2R R7, SR_TID.X ;  /* 0x0000000000077919 */ /* 0x000e620000002100 */
[----:B------:R-:W-:Y:S01]  /*12d40*/  IMAD.MOV.U32 R11, RZ, RZ, 0x181f ;  /* 0x0000181fff0b7424 */ /* 0x000fe200078e00ff */
[C---:B------:R-:W-:Y:S01]  /*12d50*/  LOP3.LUT P4, RZ, R29.reuse, 0x4, RZ, 0xc0, !PT ;  /* 0x000000041dff7812 */ /* 0x040fe2000788c0ff */
[----:B------:R-:W-:Y:S01]  /*12d60*/  IMAD.MOV.U32 R15, RZ, RZ, -0x1 ;  /* 0xffffffffff0f7424 */ /* 0x000fe200078e00ff */
[----:B------:R-:W-:Y:S01]  /*12d70*/  LOP3.LUT P3, RZ, R29, 0x8, RZ, 0xc0, !PT ;  /* 0x000000081dff7812 */ /* 0x000fe2000786c0ff */
[----:B------:R-:W-:Y:S01]  /*12d80*/  IMAD.MOV.U32 R3, RZ, RZ, R14 ;  /* 0x000000ffff037224 */ /* 0x000fe200078e000e */
[----:B------:R-:W-:Y:S01]  /*12d90*/  LOP3.LUT R16, R16, 0xfffffeff, RZ, 0xc0, !PT ;  /* 0xfffffeff10107812 */ /* 0x000fe200078ec0ff */
[----:B0-----:R-:W-:-:S10]  /*12da0*/  IMAD R5, R5, 0x2, R17 ;  /* 0x0000000205057824 */ /* 0x001fd400078e0211 */
[----:B-1---5:R-:W-:Y:S05]  /*12db0*/  WARPSYNC.COLLECTIVE R15, `(.L_x_3718) ;  /* 0x000000000f087348 */ /* 0x022fea0003c00000 */
[----:B------:R0:W2:Y:S02]  /*12dc0*/  SHFL.IDX P6, R14, R13, R12, R11 ;  /* 0x0000000c0d0e7389 */ /* 0x0000a400000c000b */
[----:B012--5:R-:W-:Y:S01]  /*12dd0*/  ENDCOLLECTIVE ;  /* 0x000000000000791b */ /* 0x027fe20003800000 */
.L_x_3718:
[----:B------:R-:W-:Y:S01]  /*12de0*/  LOP3.LUT P2, RZ, R29, 0x10, RZ, 0xc0, !PT ;  /* 0x000000101dff7812 */ /* 0x000fe2000784c0ff */
[----:B------:R-:W-:Y:S02]  /*12df0*/  IMAD.MOV.U32 R13, RZ, RZ, R6 ;  /* 0x000000ffff0d7224 */ /* 0x000fe400078e0006 */
[----:B------:R-:W-:Y:S02]  /*12e00*/  IMAD.MOV.U32 R12, RZ, RZ, 0x1 ;  /* 0x00000001ff0c7424 */ /* 0x000fe400078e00ff */
[----:B------:R-:W-:Y:S02]  /*12e10*/  IMAD.SHL.U32 R7, R7, 0x8, RZ ;  /* 0x0000000807077824 */ /* 0x000fe400078e00ff */
[----:B------:R-:W-:-:S03]  /*12e20*/  IMAD.MOV.U32 R2, RZ, RZ, R14 ;  /* 0x000000ffff027224 */ /* 0x000fc600078e000e */
[----:B------:R-:W-:-:S05]  /*12e30*/  LOP3.LUT R7, R7, 0x38, RZ, 0xc0, !PT ;  /* 0x0000003807077812 */ /* 0x000fca00078ec0ff */
[----:B------:R-:W-:Y:S01]  /*12e40*/  IMAD.SHL.U32 R0, R7, 0x2, RZ ;  /* 0x0000000207007824 */ /* 0x000fe200078e00ff */
[----:B------:R-:W-:-:S04]  /*12e50*/  LOP3.LUT R7, R29, 0x1, RZ, 0xc0, !PT ;  /* 0x000000011d077812 */ /* 0x000fc800078ec0ff */
[----:B------:R-:W-:Y:S02]  /*12e60*/  IADD3 R2, P0, R2, R0, RZ ;  /* 0x0000000002027210 */ /* 0x000fe40007f1e0ff */
[----:B------:R-:W-:-:S03]  /*12e70*/  ISETP.NE.U32.AND P1, PT, R7, 0x1, PT ;  /* 0x000000010700780c */ /* 0x000fc60003f25070 */
[----:B------:R-:W-:Y:S01]  /*12e80*/  IMAD.X R3, RZ, RZ, R3, P0 ;  /* 0x000000ffff037224 */ /* 0x000fe200000e0603 */
[----:B------:R-:W-:-:S09]  /*12e90*/  ISETP.LT.OR P0, PT, R28, 0x1, P1 ;  /* 0x000000011c00780c */ /* 0x000fd20000f01670 */
[----:B------:R-:W-:Y:S02]  /*12ea0*/  @P1 LOP3.LUT R16, R16, 0x100, RZ, 0xfc, !PT ;  /* 0x0000010010101812 */ /* 0x000fe400078efcff */
[----:B------:R-:W-:Y:S02]  /*12eb0*/  LOP3.LUT P1, RZ, R29, 0x20, RZ, 0xc0, !PT ;  /* 0x000000201dff7812 */ /* 0x000fe4000782c0ff */
[----:B------:R-:W-:Y:S01]  /*12ec0*/  @!PT LDS RZ, [RZ] ;  /* 0x00000000fffff984 */ /* 0x000fe20000000800 */
[----:B------:R-:W-:Y:S01]  /*12ed0*/  @!PT LDS RZ, [RZ] ;  /* 0x00000000fffff984 */ /* 0x000fe20000000800 */
[----:B------:R-:W-:Y:S01]  /*12ee0*/  @!PT LDS RZ, [RZ] ;  /* 0x00000000fffff984 */ /* 0x000fe20000000800 */
[----:B------:R0:W-:Y:S01]  /*12ef0*/  LDGSTS.E.BYPASS.LTC128B.128 [R5+0x400], desc[UR50][R2.64], !P0 ;  /* 0x0040000002057fae */ /* 0x0001e2000c101d72 */
[C---:B------:R-:W-:Y:S02]  /*12f00*/  ISETP.LT.OR P0, PT, R28.reuse, 0x1, !P5 ;  /* 0x000000011c00780c */ /* 0x040fe40006f01670 */
[----:B------:R-:W-:Y:S02]  /*12f10*/  ISETP.LT.OR P6, PT, R28, 0x1, !P1 ;  /* 0x000000011c00780c */ /* 0x000fe40004fc1670 */
[----:B------:R-:W-:-:S09]  /*12f20*/  LOP3.LUT R16, R16, 0xfffffdff, RZ, 0xc0, !PT ;  /* 0xfffffdff10107812 */ /* 0x000fd200078ec0ff */
[----:B------:R0:W-:Y:S01]  /*12f30*/  LDGSTS.E.BYPASS.LTC128B.128 [R5+0x2400], desc[UR50][R2.64+0x80], !P0 ;  /* 0x0240008002057fae */ /* 0x0001e2000c101d72 */
[----:B------:R-:W-:-:S13]  /*12f40*/  ISETP.LT.OR P0, PT, R28, 0x1, !P4 ;  /* 0x000000011c00780c */ /* 0x000fda0006701670 */
[----:B------:R0:W-:Y:S01]  /*12f50*/  LDGSTS.E.BYPASS.LTC128B.128 [R5+0x4400], desc[UR50][R2.64+0x100], !P0 ;  /* 0x0440010002057fae */ /* 0x0001e2000c101d72 */
[----:B------:R-:W-:-:S13]  /*12f60*/  ISETP.LT.OR P0, PT, R28, 0x1, !P3 ;  /* 0x000000011c00780c */ /* 0x000fda0005f01670 */
[----:B------:R0:W-:Y:S01]  /*12f70*/  LDGSTS.E.BYPASS.LTC128B.128 [R5+0x6400], desc[UR50][R2.64+0x180], !P0 ;  /* 0x0640018002057fae */ /* 0x0001e2000c101d72 */
[----:B------:R-:W-:-:S13]  /*12f80*/  ISETP.LT.OR P0, PT, R28, 0x1, !P2 ;  /* 0x000000011c00780c */ /* 0x000fda0005701670 */
[----:B------:R0:W-:Y:S01]  /*12f90*/  LDGSTS.E.BYPASS.LTC128B.128 [R5+0x8400], desc[UR50][R2.64+0x200], !P0 ;  /* 0x0840020002057fae */ /* 0x0001e2000c101d72 */
[----:B------:R-:W-:-:S03]  /*12fa0*/  LOP3.LUT P0, RZ, R29, 0x40, RZ, 0xc0, !PT ;  /* 0x000000401dff7812 */ /* 0x000fc6000780c0ff */
[----:B------:R0:W-:Y:S01]  /*12fb0*/  LDGSTS.E.BYPASS.LTC128B.128 [R5+0xa400], desc[UR50][R2.64+0x280], !P6 ;  /* 0x0a40028002057fae */ /* 0x0001e2000f101d72 */
[----:B------:R-:W-:-:S13]  /*12fc0*/  ISETP.LT.OR P6, PT, R28, 0x1, !P0 ;  /* 0x000000011c00780c */ /* 0x000fda00047c1670 */
[----:B------:R0:W-:Y:S01]  /*12fd0*/  LDGSTS.E.BYPASS.LTC128B.128 [R5+0xc400], desc[UR50][R2.64+0x300], !P6 ;  /* 0x0c40030002057fae */ /* 0x0001e2000f101d72 */
[----:B------:R-:W-:-:S04]  /*12fe0*/  PRMT R7, R8, 0x8880, RZ ;  /* 0x0000888008077816 */ /* 0x000fc800000000ff */
[----:B------:R-:W-:-:S13]  /*12ff0*/  ISETP.GT.AND P6, PT, R7, -0x1, PT ;  /* 0xffffffff0700780c */ /* 0x000fda0003fc4270 */
[----:B------:R-:W-:Y:S02]  /*13000*/  @P6 LOP3.LUT R16, R16, 0x200, RZ, 0xfc, !PT ;  /* 0x0000020010106812 */ /* 0x000fe400078efcff */
[----:B------:R-:W-:-:S13]  /*13010*/  ISETP.LT.OR P6, PT, R28, 0x1, P6 ;  /* 0x000000011c00780c */ /* 0x000fda00037c1670 */
[----:B------:R0:W-:Y:S02]  /*13020*/  LDGSTS.E.BYPASS.LTC128B.128 [R5+0xe400], desc[UR50][R2.64+0x380], !P6 ;  /* 0x0e40038002057fae */ /* 0x0001e4000f101d72 */
[----:B0-----:R-:W-:Y:S05]  /*13030*/  WARPSYNC.COLLECTIVE R15, `(.L_x_3719) ;  /* 0x000000000f087348 */ /* 0x001fea0003c00000 */
[----:B------:R1:W2:Y:S02]  /*13040*/  SHFL.IDX P6, R14, R13, R12, R11 ;  /* 0x0000000c0d0e7389 */ /* 0x0002a400000c000b */
[----:B012---:R-:W-:Y:S01]  /*13050*/  ENDCOLLECTIVE ;  /* 0x000000000000791b */ /* 0x007fe20003800000 */
.L_x_3719:
[----:B------:R-:W-:Y:S02]  /*13060*/  IMAD.MOV.U32 R13, RZ, RZ, R4 ;  /* 0x000000ffff0d7224 */ /* 0x000fe400078e0004 */
[----:B------:R-:W-:-:S07]  /*13070*/  IMAD.MOV.U32 R3, RZ, RZ, R14 ;  /* 0x000000ffff037224 */ /* 0x000fce00078e000e */
[----:B------:R-:W-:Y:S05]  /*13080*/  WARPSYNC.COLLECTIVE R15, `(.L_x_3720) ;  /* 0x000000000f087348 */ /* 0x000fea0003c00000 */
[----:B------:R0:W1:Y:S02]  /*13090*/  SHFL.IDX P6, R14, R13, R12, R11 ;  /* 0x0000000c0d0e7389 */ /* 0x00006400000c000b */
[----:B01----:R-:W-:Y:S01]  /*130a0*/  ENDCOLLECTIVE ;  /* 0x000000000000791b */ /* 0x003fe20003800000 */
.L_x_3720:
[----:B------:R-:W-:Y:S02]  /*130b0*/  IMAD.MOV.U32 R13, RZ, RZ, R6 ;  /* 0x000000ffff0d7224 */ /* 0x000fe400078e0006 */
[----:B------:R-:W-:Y:S02]  /*130c0*/  IMAD.MOV.U32 R12, RZ, RZ, 0x2 ;  /* 0x00000002ff0c7424 */ /* 0x000fe400078e00ff */
[----:B------:R-:W-:-:S05]  /*130d0*/  IMAD.MOV.U32 R2, RZ, RZ, R14 ;  /* 0x000000ffff027224 */ /* 0x000fca00078e000e */
        /* <DEDUP_REMOVED lines=26> */
.L_x_3721:
[----:B------:R-:W-:Y:S02]  /*13280*/  IMAD.MOV.U32 R13, RZ, RZ, R4 ;  /* 0x000000ffff0d7224 */ /* 0x000fe400078e0004 */
[----:B------:R-:W-:-:S07]  /*13290*/  IMAD.MOV.U32 R7, RZ, RZ, R14 ;  /* 0x000000ffff077224 */ /* 0x000fce00078e000e */
[----:B------:R-:W-:Y:S05]  /*132a0*/  WARPSYNC.COLLECTIVE R15, `(.L_x_3722) ;  /* 0x000000000f087348 */ /* 0x000fea0003c00000 */
[----:B------:R0:W1:Y:S02]  /*132b0*/  SHFL.IDX P6, R14, R13, R12, R11 ;  /* 0x0000000c0d0e7389 */ /* 0x00006400000c000b */
[----:B01----:R-:W-:Y:S01]  /*132c0*/  ENDCOLLECTIVE ;  /* 0x000000000000791b */ /* 0x003fe20003800000 */
.L_x_3722:
        /* <DEDUP_REMOVED lines=29> */
.L_x_3723:
[----:B------:R-:W-:Y:S02]  /*134a0*/  IMAD.MOV.U32 R13, RZ, RZ, R4 ;  /* 0x000000ffff0d7224 */ /* 0x000fe400078e0004 */
[----:B------:R-:W-:-:S07]  /*134b0*/  IMAD.MOV.U32 R6, RZ, RZ, R14 ;  /* 0x000000ffff067224 */ /* 0x000fce00078e000e */
[----:B------:R-:W-:Y:S05]  /*134c0*/  WARPSYNC.COLLECTIVE R15, `(.L_x_3724) ;  /* 0x000000000f087348 */ /* 0x000fea0003c00000 */
[----:B------:R0:W1:Y:S02]  /*134d0*/  SHFL.IDX P6, R14, R13, R12, R11 ;  /* 0x0000000c0d0e7389 */ /* 0x00006400000c000b */
[----:B01----:R-:W-:Y:S01]  /*134e0*/  ENDCOLLECTIVE ;  /* 0x000000000000791b */ /* 0x003fe20003800000 */
.L_x_3724:
[----:B------:R-:W-:Y:S01]  /*134f0*/  IMAD.MOV.U32 R2, RZ, RZ, R14 ;  /* 0x000000ffff027224 */ /* 0x000fe200078e000e */
[----:B------:R-:W-:Y:S06]  /*13500*/  BRA `(.L_x_3725) ;  /* 0xffffffc400587947 */ /* 0x000fec000383ffff */
.L_x_3651:
[----:B0-----:R0:W1:Y:S02]  /*13510*/  SYNCS.PHASECHK.TRANS64.TRYWAIT P0, [R6+URZ+0x28c40], R19 ;  /* 0x028c4013060075a7 */ /* 0x001064000800017f */
[----:B-1----:R-:W-:Y:S05]  /*13520*/  @!P0 NANOSLEEP.SYNCS 0x989680 ;  /* 0x009896800000895d */ /* 0x002fea0003900000 */
[----:B------:R-:W1:Y:S02]  /*13530*/  @!P0 SYNCS.PHASECHK.TRANS64 P0, [R6+URZ+0x28c40], R19 ;  /* 0x028c4013060085a7 */ /* 0x000e64000800007f */
[----:B-1----:R-:W-:Y:S05]  /*13540*/  @!P0 BRA `(.L_x_3651) ;  /* 0xfffffffc00f08947 */ /* 0x002fea000383ffff */
[----:B------:R-:W-:Y:S05]  /*13550*/  BRA `(.L_x_3726) ;  /* 0xffffffc800e47947 */ /* 0x000fea000383ffff */
.L_x_3652:
        /* <DEDUP_REMOVED lines=8> */
.L_x_3728:
[----:B------:R-:W-:Y:S05]  /*135e0*/  BSYNC B1 ;  /* 0x0000000000017941 */ /* 0x000fea0003800000 */
.L_x_3727:
        /* <DEDUP_REMOVED lines=9> */
.L_x_3729:
[----:B------:R-:W-:Y:S02]  /*13680*/  IMAD.MOV.U32 R13, RZ, RZ, R25 ;  /* 0x000000ffff0d7224 */ /* 0x000fe400078e0019 */
[----:B------:R-:W-:Y:S02]  /*13690*/  IMAD.MOV.U32 R12, RZ, RZ, 0x1 ;  /* 0x00000001ff0c7424 */ /* 0x000fe400078e00ff */
[----:B------:R-:W-:-:S07]  /*136a0*/  IMAD.MOV.U32 R2, RZ, RZ, R14 ;  /* 0x000000ffff027224 */ /* 0x000fce00078e000e */
[----:B------:R-:W-:Y:S05]  /*136b0*/  WARPSYNC.COLLECTIVE R15, `(.L_x_3730) ;  /* 0x000000000f087348 */ /* 0x000fea0003c00000 */
[----:B------:R0:W1:Y:S02]  /*136c0*/  SHFL.IDX P6, R14, R13, R12, R11 ;  /* 0x0000000c0d0e7389 */ /* 0x00006400000c000b */
[----:B01----:R-:W-:Y:S01]  /*136d0*/  ENDCOLLECTIVE ;  /* 0x000000000000791b */ /* 0x003fe20003800000 */
.L_x_3730:
[----:B------:R-:W-:-:S05]  /*136e0*/  IADD3 R2, P0, R2, R0, RZ ;  /* 0x0000000002027210 */ /* 0x000fca0007f1e0ff */
        /* <DEDUP_REMOVED lines=10> */
.L_x_3731:
[----:B------:R-:W-:Y:S02]  /*13790*/  IMAD.MOV.U32 R13, RZ, RZ, R25 ;  /* 0x000000ffff0d7224 */ /* 0x000fe400078e0019 */
[----:B------:R-:W-:Y:S02]  /*137a0*/  IMAD.MOV.U32 R12, RZ, RZ, 0x2 ;  /* 0x00000002ff0c7424 */ /* 0x000fe400078e00ff */
[----:B------:R-:W-:-:S07]  /*137b0*/  IMAD.MOV.U32 R2, RZ, RZ, R14 ;  /* 0x000000ffff027224 */ /* 0x000fce00078e000e */
[----:B------:R-:W-:Y:S05]  /*137c0*/  WARPSYNC.COLLECTIVE R15, `(.L_x_3732) ;  /* 0x000000000f087348 */ /* 0x000fea0003c00000 */
[----:B------:R0:W1:Y:S02]  /*137d0*/  SHFL.IDX P6, R14, R13, R12, R11 ;  /* 0x0000000c0d0e7389 */ /* 0x00006400000c000b */
[----:B01----:R-:W-:Y:S01]  /*137e0*/  ENDCOLLECTIVE ;  /* 0x000000000000791b */ /* 0x003fe20003800000 */
.L_x_3732:
        /* <DEDUP_REMOVED lines=11> */
.L_x_3733:
[----:B------:R-:W-:Y:S02]  /*138a0*/  IMAD.MOV.U32 R13, RZ, RZ, R25 ;  /* 0x000000ffff0d7224 */ /* 0x000fe400078e0019 */
[----:B------:R-:W-:Y:S02]  /*138b0*/  IMAD.MOV.U32 R12, RZ, RZ, 0x3 ;  /* 0x00000003ff0c7424 */ /* 0x000fe400078e00ff */
[----:B------:R-:W-:-:S07]  /*138c0*/  IMAD.MOV.U32 R2, RZ, RZ, R14 ;  /* 0x000000ffff027224 */ /* 0x000fce00078e000e */
[----:B------:R-:W-:Y:S05]  /*138d0*/  WARPSYNC.COLLECTIVE R15, `(.L_x_3734) ;  /* 0x000000000f087348 */ /* 0x000fea0003c00000 */
[----:B------:R0:W1:Y:S02]  /*138e0*/  SHFL.IDX P6, R14, R13, R12, R11 ;  /* 0x0000000c0d0e7389 */ /* 0x00006400000c000b */
[----:B01----:R-:W-:Y:S01]  /*138f0*/  ENDCOLLECTIVE ;  /* 0x000000000000791b */ /* 0x003fe20003800000 */
.L_x_3734:
[----:B------:R-:W-:-:S05]  /*13900*/  IADD3 R2, P0, R2, R0, RZ ;  /* 0x0000000002027210 */ /* 0x000fca0007f1e0ff */
        /* <DEDUP_REMOVED lines=10> */
.L_x_3735:
[----:B------:R-:W-:Y:S01]  /*139b0*/  IMAD.MOV.U32 R2, RZ, RZ, R14 ;  /* 0x000000ffff027224 */ /* 0x000fe200078e000e */
[----:B------:R-:W-:Y:S06]  /*139c0*/  BRA `(.L_x_3736) ;  /* 0xffffffc8006c7947 */ /* 0x000fec000383ffff */
.L_x_3657:
[----:B---3--:R3:W4:Y:S02]  /*139d0*/  SYNCS.PHASECHK.TRANS64.TRYWAIT P0, [R6+URZ+0x28c60], R19 ;  /* 0x028c6013060075a7 */ /* 0x008724000800017f */
[----:B----4-:R-:W-:Y:S05]  /*139e0*/  @!P0 NANOSLEEP.SYNCS 0x989680 ;  /* 0x009896800000895d */ /* 0x010fea0003900000 */
[----:B------:R-:W4:Y:S02]  /*139f0*/  @!P0 SYNCS.PHASECHK.TRANS64 P0, [R6+URZ+0x28c60], R19 ;  /* 0x028c6013060085a7 */ /* 0x000f24000800007f */
[----:B----4-:R-:W-:Y:S05]  /*13a00*/  @!P0 BRA `(.L_x_3657) ;  /* 0xfffffffc00f08947 */ /* 0x010fea000383ffff */
[----:B------:R-:W-:Y:S05]  /*13a10*/  BRA `(.L_x_3737) ;  /* 0xffffffc800bc7947 */ /* 0x000fea000383ffff */
.L_x_3658:
[----:B------:R-:W-:Y:S01]  /*13a20*/  BSSY B1, `(.L_x_3738) ;  /* 0x0000008000017945 */ /* 0x000fe20003800000 */
[----:B------:R-:W-:Y:S02]  /*13a30*/  IMAD.MOV.U32 R13, RZ, RZ, R10 ;  /* 0x000000ffff0d7224 */ /* 0x000fe400078e000a */
[----:B------:R-:W-:Y:S02]  /*13a40*/  IMAD.MOV.U32 R12, RZ, RZ, RZ ;  /* 0x000000ffff0c7224 */ /* 0x000fe400078e00ff */
[----:B------:R-:W-:Y:S02]  /*13a50*/  IMAD.MOV.U32 R11, RZ, RZ, 0x181f ;  /* 0x0000181fff0b7424 */ /* 0x000fe400078e00ff */
[----:B------:R-:W-:-:S07]  /*13a60*/  IMAD.MOV.U32 R15, RZ, RZ, -0x1 ;  /* 0xffffffffff0f7424 */ /* 0x000fce00078e00ff */
[----:B-12---:R-:W-:Y:S05]  /*13a70*/  WARPSYNC.COLLECTIVE R15, `(.L_x_3739) ;  /* 0x000000000f087348 */ /* 0x006fea0003c00000 */
[----:B------:R0:W3:Y:S02]  /*13a80*/  SHFL.IDX P6, R14, R13, R12, R11 ;  /* 0x0000000c0d0e7389 */ /* 0x0000e400000c000b */
[----:B0123--:R-:W-:Y:S01]  /*13a90*/  ENDCOLLECTIVE ;  /* 0x000000000000791b */ /* 0x00ffe20003800000 */
.L_x_3739:
[----:B------:R-:W-:Y:S05]  /*13aa0*/  BSYNC B1 ;  /* 0x0000000000017941 */ /* 0x000fea0003800000 */
.L_x_3738:
[----:B------:R-:W-:Y:S01]  /*13ab0*/  IMAD.MOV.U32 R13, RZ, RZ, R9 ;  /* 0x000000ffff0d7224 */ /* 0x000fe200078e0009 */
[C---:B------:R-:W-:Y:S01]  /*13ac0*/  LOP3.LUT P2, RZ, R16.reuse, 0x40, RZ, 0xc0, !PT ;  /* 0x0000004010ff7812 */ /* 0x040fe2000784c0ff */
[----:B------:R-:W-:Y:S01]  /*13ad0*/  IMAD.MOV.U32 R12, RZ, RZ, RZ ;  /* 0x000000ffff0c7224 */ /* 0x000fe200078e00ff */
[C---:B------:R-:W-:Y:S01]  /*13ae0*/  LOP3.LUT P1, RZ, R16.reuse, 0x20, RZ, 0xc0, !PT ;  /* 0x0000002010ff7812 */ /* 0x040fe2000782c0ff */
[----:B------:R-:W-:Y:S01]  /*13af0*/  IMAD.MOV.U32 R11, RZ, RZ, 0x181f ;  /* 0x0000181fff0b7424 */ /* 0x000fe200078e00ff */
[----:B------:R-:W-:Y:S01]  /*13b00*/  LOP3.LUT R16, R16, 0xffffbfff, RZ, 0xc0, !PT ;  /* 0xffffbfff10107812 */ /* 0x000fe200078ec0ff */
[----:B------:R-:W-:Y:S02]  /*13b10*/  IMAD.MOV.U32 R15, RZ, RZ, -0x1 ;  /* 0xffffffffff0f7424 */ /* 0x000fe400078e00ff */
[----:B------:R-:W-:Y:S01]  /*13b20*/  IMAD.MOV.U32 R3, RZ, RZ, R14 ;  /* 0x000000ffff037224 */ /* 0x000fe200078e000e */
[----:B------:R-:W-:Y:S01]  /*13b30*/  @P3 LOP3.LUT R16, R16, 0x4000, RZ, 0xfc, !PT ;  /* 0x0000400010103812 */ /* 0x000fe200078efcff */
[----:B------:R-:W-:-:S07]  /*13b40*/  IMAD R19, R19, 0x2, R17 ;  /* 0x0000000213137824 */ /* 0x000fce00078e0211 */
[----:B------:R-:W-:Y:S05]  /*13b50*/  WARPSYNC.COLLECTIVE R15, `(.L_x_3740) ;  /* 0x000000000f087348 */ /* 0x000fea0003c00000 */
[----:B------:R0:W1:Y:S02]  /*13b60*/  SHFL.IDX P6, R14, R13, R12, R11 ;  /* 0x0000000c0d0e7389 */ /* 0x00006400000c000b */
[----:B01----:R-:W-:Y:S01]  /*13b70*/  ENDCOLLECTIVE ;  /* 0x000000000000791b */ /* 0x003fe20003800000 */
.L_x_3740:
[C---:B------:R-:W-:Y:S01]  /*13b80*/  LOP3.LUT P3, RZ, R16.reuse, 0x10, RZ, 0xc0, !PT ;  /* 0x0000001010ff7812 */ /* 0x040fe2000786c0ff */
[----:B------:R-:W-:Y:S02]  /*13b90*/  IMAD.MOV.U32 R13, RZ, RZ, R10 ;  /* 0x000000ffff0d7224 */ /* 0x000fe400078e000a */
[----:B------:R-:W-:Y:S02]  /*13ba0*/  IMAD.MOV.U32 R12, RZ, RZ, 0x1 ;  /* 0x00000001ff0c7424 */ /* 0x000fe400078e00ff */
[----:B------:R-:W-:Y:S01]  /*13bb0*/  IMAD.MOV.U32 R2, RZ, RZ, R14 ;  /* 0x000000ffff027224 */ /* 0x000fe200078e000e */
[C---:B------:R-:W-:Y:S02]  /*13bc0*/  LOP3.LUT P6, RZ, R16.reuse, 0x80, RZ, 0xc0, !PT ;  /* 0x0000008010ff7812 */ /* 0x040fe400078cc0ff */
[----:B------:R-:W-:Y:S02]  /*13bd0*/  LOP3.LUT R16, R16, 0xfffeffff, RZ, 0xc0, !PT ;  /* 0xfffeffff10107812 */ /* 0x000fe400078ec0ff */
[----:B------:R-:W-:-:S03]  /*13be0*/  IADD3 R2, P0, R2, R0, RZ ;  /* 0x0000000002027210 */ /* 0x000fc60007f1e0ff */
[----:B------:R-:W-:Y:S02]  /*13bf0*/  @P3 LOP3.LUT R16, R16, 0x10000, RZ, 0xfc, !PT ;  /* 0x0001000010103812 */ /* 0x000fe400078efcff */
[----:B------:R-:W-:Y:S01]  /*13c00*/  IMAD.X R3, RZ, RZ, R3, P0 ;  /* 0x000000ffff037224 */ /* 0x000fe200000e0603 */
[----:B------:R-:W-:-:S04]  /*13c10*/  ISETP.NE.U32.AND P0, PT, R29, RZ, PT ;  /* 0x000000ff1d00720c */ /* 0x000fc80003f05070 */
[----:B------:R-:W-:Y:S01]  /*13c20*/  @!PT LDS RZ, [RZ] ;  /* 0x00000000fffff984 */ /* 0x000fe20000000800 */
[----:B------:R-:W-:Y:S01]  /*13c30*/  @!PT LDS RZ, [RZ] ;  /* 0x00000000fffff984 */ /* 0x000fe20000000800 */
[----:B------:R-:W-:Y:S01]  /*13c40*/  @!PT LDS RZ, [RZ] ;  /* 0x00000000fffff984 */ /* 0x000fe20000000800 */
[----:B------:R0:W-:Y:S09]  /*13c50*/  LDGSTS.E.BYPASS.LTC128B.128 [R19+0x400], desc[UR50][R2.64], !P6 ;  /* 0x0040000002137fae */ /* 0x0001f2000f101d72 */
[----:B0-----:R-:W-:Y:S05]  /*13c60*/  WARPSYNC.COLLECTIVE R15, `(.L_x_3741) ;  /* 0x000000000f087348 */ /* 0x001fea0003c00000 */
[----:B------:R1:W2:Y:S02]  /*13c70*/  SHFL.IDX P6, R14, R13, R12, R11 ;  /* 0x0000000c0d0e7389 */ /* 0x0002a400000c000b */
[----:B012---:R-:W-:Y:S01]  /*13c80*/  ENDCOLLECTIVE ;  /* 0x000000000000791b */ /* 0x007fe20003800000 */
.L_x_3741:
        /* <DEDUP_REMOVED lines=16> */
.L_x_3742:
[----:B------:R-:W-:Y:S01]  /*13d90*/  @!PT LDS RZ, [RZ] ;  /* 0x00000000fffff984 */ /* 0x000fe20000000800 */
[----:B------:R-:W-:Y:S01]  /*13da0*/  @!PT LDS RZ, [RZ] ;  /* 0x00000000fffff984 */ /* 0x000fe20000000800 */
[----:B------:R-:W-:Y:S01]  /*13db0*/  @!PT LDS RZ, [RZ] ;  /* 0x00000000fffff984 */ /* 0x000fe20000000800 */
[----:B------:R0:W-:Y:S01]  /*13dc0*/  LDGSTS.E.BYPASS.LTC128B.128 [R19+0xe400], desc[UR50][R2.64+0x380], P1 ;  /* 0x0e40038002137fae */ /* 0x0001e20008901d72 */
[----:B------:R-:W-:Y:S02]  /*13dd0*/  IMAD.MOV.U32 R13, RZ, RZ, R10 ;  /* 0x000000ffff0d7224 */ /* 0x000fe400078e000a */
[----:B------:R-:W-:Y:S01]  /*13de0*/  IMAD.MOV.U32 R12, RZ, RZ, 0x2 ;  /* 0x00000002ff0c7424 */ /* 0x000fe200078e00ff */
[----:B0-----:R-:W-:Y:S02]  /*13df0*/  IADD3 R2, P2, R14, R0, RZ ;  /* 0x000000000e027210 */ /* 0x001fe40007f5e0ff */
[----:B------:R-:W-:-:S03]  /*13e00*/  LOP3.LUT P6, RZ, R16, 0x20, RZ, 0xc0, !PT ;  /* 0x0000002010ff7812 */ /* 0x000fc600078cc0ff */
[----:B------:R-:W-:Y:S01]  /*13e10*/  IMAD.X R3, RZ, RZ, R5, P2 ;  /* 0x000000ffff037224 */ /* 0x000fe200010e0605 */
[----:B------:R-:W-:-:S04]  /*13e20*/  LOP3.LUT P2, RZ, R16, 0x40, RZ, 0xc0, !PT ;  /* 0x0000004010ff7812 */ /* 0x000fc8000784c0ff */
[----:B------:R0:W-:Y:S01]  /*13e30*/  LDGSTS.E.BYPASS.LTC128B.128 [R19+0xc00], desc[UR50][R2.64], !P3 ;  /* 0x00c0000002137fae */ /* 0x0001e2000d901d72 */
[C---:B------:R-:W-:Y:S02]  /*13e40*/  LOP3.LUT P3, RZ, R16.reuse, 0x10000, RZ, 0xc0, !PT ;  /* 0x0001000010ff7812 */ /* 0x040fe4000786c0ff */
[----:B------:R-:W-:-:S06]  /*13e50*/  LOP3.LUT R16, R16, 0xffff7fff, RZ, 0xc0, !PT ;  /* 0xffff7fff10107812 */ /* 0x000fcc00078ec0ff */
[----:B------:R0:W-:Y:S04]  /*13e60*/  LDGSTS.E.BYPASS.LTC128B.128 [R19+0x2c00], desc[UR50][R2.64+0x80], !P2 ;  /* 0x02c0008002137fae */ /* 0x0001e8000d101d72 */
[----:B------:R0:W-:Y:S01]  /*13e70*/  LDGSTS.E.BYPASS.LTC128B.128 [R19+0x4c00], desc[UR50][R2.64+0x100], !P6 ;  /* 0x04c0010002137fae */ /* 0x0001e2000f101d72 */
[----:B------:R-:W-:-:S07]  /*13e80*/  @P3 LOP3.LUT R16, R16, 0x8000, RZ, 0xfc, !PT ;  /* 0x0000800010103812 */ /* 0x000fce00078efcff */
[----:B0-----:R-:W-:Y:S05]  /*13e90*/  WARPSYNC.COLLECTIVE R15, `(.L_x_3743) ;  /* 0x000000000f087348 */ /* 0x001fea0003c00000 */
[----:B------:R1:W2:Y:S02]  /*13ea0*/  SHFL.IDX P6, R14, R13, R12, R11 ;  /* 0x0000000c0d0e7389 */ /* 0x0002a400000c000b */
[----:B012---:R-:W-:Y:S01]  /*13eb0*/  ENDCOLLECTIVE ;  /* 0x000000000000791b */ /* 0x007fe20003800000 */
.L_x_3743:
        /* <DEDUP_REMOVED lines=14> */
.L_x_3744:
        /* <DEDUP_REMOVED lines=10> */
[----:B------:R-:W-:-:S08]  /*14040*/  LOP3.LUT P3, RZ, R16, 0x8000, RZ, 0xc0, !PT ;  /* 0x0000800010ff7812 */ /* 0x000fd0000786c0ff */
[----:B------:R0:W-:Y:S04]  /*14050*/  LDGSTS.E.BYPASS.LTC128B.128 [R19+0x3400], desc[UR50][R2.64+0x80], !P2 ;  /* 0x0340008002137fae */ /* 0x0001e8000d101d72 */
[----:B------:R0:W-:Y:S02]  /*14060*/  LDGSTS.E.BYPASS.LTC128B.128 [R19+0x5400], desc[UR50][R2.64+0x100], !P6 ;  /* 0x0540010002137fae */ /* 0x0001e4000f101d72 */
[----:B0-----:R-:W-:Y:S05]  /*14070*/  WARPSYNC.COLLECTIVE R15, `(.L_x_3745) ;  /* 0x000000000f087348 */ /* 0x001fea0003c00000 */
[----:B------:R1:W2:Y:S02]  /*14080*/  SHFL.IDX P6, R14, R13, R12, R11 ;  /* 0x0000000c0d0e7389 */ /* 0x0002a400000c000b */
[----:B012---:R-:W-:Y:S01]  /*14090*/  ENDCOLLECTIVE ;  /* 0x000000000000791b */ /* 0x007fe20003800000 */
.L_x_3745:
        /* <DEDUP_REMOVED lines=14> */
.L_x_3746:
[----:B------:R-:W-:Y:S05]  /*14180*/  BRA `(.L_x_3747) ;  /* 0xffffffc800207947 */ /* 0x000fea000383ffff */
.L_x_3666:
[----:B------:R-:W-:Y:S01]  /*14190*/  BSSY B0, `(.L_x_3748) ;  /* 0x0000008000007945 */ /* 0x000fe20003800000 */
[----:B------:R-:W-:Y:S02]  /*141a0*/  IMAD.MOV.U32 R13, RZ, RZ, R24 ;  /* 0x000000ffff0d7224 */ /* 0x000fe400078e0018 */
[----:B------:R-:W-:Y:S02]  /*141b0*/  IMAD.MOV.U32 R12, RZ, RZ, RZ ;  /* 0x000000ffff0c7224 */ /* 0x000fe400078e00ff */
[----:B------:R-:W-:Y:S02]  /*141c0*/  IMAD.MOV.U32 R11, RZ, RZ, 0x1f ;  /* 0x0000001fff0b7424 */ /* 0x000fe400078e00ff */
[----:B------:R-:W-:-:S07]  /*141d0*/  IMAD.MOV.U32 R15, RZ, RZ, -0x1 ;  /* 0xffffffffff0f7424 */ /* 0x000fce00078e00ff */
[----:B0123--:R-:W-:Y:S05]  /*141e0*/  WARPSYNC.COLLECTIVE R15, `(.L_x_3749) ;  /* 0x000000000f087348 */ /* 0x00ffea0003c00000 */
[----:B------:R4:W0:Y:S02]  /*141f0*/  SHFL.IDX P6, R14, R13, R12, R11 ;  /* 0x0000000c0d0e7389 */ /* 0x00082400000c000b */
[----:B01234-:R-:W-:Y:S01]  /*14200*/  ENDCOLLECTIVE ;  /* 0x000000000000791b */ /* 0x01ffe20003800000 */
.L_x_3749:
[----:B------:R-:W-:Y:S05]  /*14210*/  BSYNC B0 ;  /* 0x0000000000007941 */ /* 0x000fea0003800000 */
.L_x_3748:
        /* <DEDUP_REMOVED lines=9> */
.L_x_3750:
        /* <DEDUP_REMOVED lines=14> */
[----:B------:R-:W-:Y:S01]  /*14390*/  IMAD.MOV.U32 R24, RZ, RZ, RZ ;  /* 0x000000ffff187224 */ /* 0x000fe200078e00ff */
        /* <DEDUP_REMOVED lines=9> */
.L_x_3751:
[----:B------:R-:W-:Y:S01]  /*14430*/  IMAD.MOV.U32 R12, RZ, RZ, 0x2 ;  /* 0x00000002ff0c7424 */ /* 0x000fe200078e00ff */
[----:B------:R-:W-:-:S05]  /*14440*/  SEL R14, R14, RZ, P1 ;  /* 0x000000ff0e0e7207 */ /* 0x000fca0000800000 */
[----:B------:R-:W-:-:S04]  /*14450*/  IMAD.IADD R5, R13, 0x1, R14 ;  /* 0x000000010d057824 */ /* 0x000fc800078e020e */
[----:B------:R-:W-:-:S07]  /*14460*/  IMAD.MOV.U32 R13, RZ, RZ, R5 ;  /* 0x000000ffff0d7224 */ /* 0x000fce00078e0005 */
[----:B------:R-:W-:Y:S05]  /*14470*/  WARPSYNC.COLLECTIVE R15, `(.L_x_3752) ;  /* 0x000000000f087348 */ /* 0x000fea0003c00000 */
[----:B------:R0:W1:Y:S02]  /*14480*/  SHFL.UP P6, R14, R13, R12, R11 ;  /* 0x0400000c0d0e7389 */ /* 0x00006400000c000b */
[----:B01----:R-:W-:Y:S01]  /*14490*/  ENDCOLLECTIVE ;  /* 0x000000000000791b */ /* 0x003fe20003800000 */
.L_x_3752:
[----:B------:R-:W-:Y:S01]  /*144a0*/  IMAD.MOV.U32 R12, RZ, RZ, 0x4 ;  /* 0x00000004ff0c7424 */ /* 0x000fe200078e00ff */
[----:B------:R-:W-:-:S05]  /*144b0*/  SEL R2, R14, RZ, P2 ;  /* 0x000000ff0e027207 */ /* 0x000fca0001000000 */
[----:B------:R-:W-:-:S04]  /*144c0*/  IMAD.IADD R2, R5, 0x1, R2 ;  /* 0x0000000105027824 */ /* 0x000fc800078e0202 */
[----:B------:R-:W-:-:S07]  /*144d0*/  IMAD.MOV.U32 R13, RZ, RZ, R2 ;  /* 0x000000ffff0d7224 */ /* 0x000fce00078e0002 */
[----:B------:R-:W-:Y:S05]  /*144e0*/  WARPSYNC.COLLECTIVE R15, `(.L_x_3753) ;  /* 0x000000000f087348 */ /* 0x000fea0003c00000 */
[----:B------:R0:W1:Y:S02]  /*144f0*/  SHFL.UP P6, R14, R13, R12, R11 ;  /* 0x0400000c0d0e7389 */ /* 0x00006400000c000b */
[----:B01----:R-:W-:Y:S01]  /*14500*/  ENDCOLLECTIVE ;  /* 0x000000000000791b */ /* 0x003fe20003800000 */
.L_x_3753:
[----:B------:R-:W-:Y:S01]  /*14510*/  IMAD.MOV.U32 R12, RZ, RZ, 0x8 ;  /* 0x00000008ff0c7424 */ /* 0x000fe200078e00ff */
[----:B------:R-:W-:-:S05]  /*14520*/  SEL R3, R14, RZ, P3 ;  /* 0x000000ff0e037207 */ /* 0x000fca0001800000 */
[----:B------:R-:W-:-:S04]  /*14530*/  IMAD.IADD R3, R2, 0x1, R3 ;  /* 0x0000000102037824 */ /* 0x000fc800078e0203 */
[----:B------:R-:W-:-:S07]  /*14540*/  IMAD.MOV.U32 R13, RZ, RZ, R3 ;  /* 0x000000ffff0d7224 */ /* 0x000fce00078e0003 */
[----:B------:R-:W-:Y:S05]  /*14550*/  WARPSYNC.COLLECTIVE R15, `(.L_x_3754) ;  /* 0x000000000f087348 */ /* 0x000fea0003c00000 */
[----:B------:R0:W1:Y:S02]  /*14560*/  SHFL.UP P6, R14, R13, R12, R11 ;  /* 0x0400000c0d0e7389 */ /* 0x00006400000c000b */
[----:B01----:R-:W-:Y:S01]  /*14570*/  ENDCOLLECTIVE ;  /* 0x000000000000791b */ /* 0x003fe20003800000 */
.L_x_3754:
[----:B------:R-:W-:Y:S01]  /*14580*/  IMAD.MOV.U32 R12, RZ, RZ, 0x10 ;  /* 0x00000010ff0c7424 */ /* 0x000fe200078e00ff */
[----:B------:R-:W-:-:S05]  /*14590*/  SEL R14, R14, RZ, P4 ;  /* 0x000000ff0e0e7207 */ /* 0x000fca0002000000 */
[----:B------:R-:W-:-:S04]  /*145a0*/  IMAD.IADD R5, R3, 0x1, R14 ;  /* 0x0000000103057824 */ /* 0x000fc800078e020e */
[----:B------:R-:W-:-:S07]  /*145b0*/  IMAD.MOV.U32 R13, RZ, RZ, R5 ;  /* 0x000000ffff0d7224 */ /* 0x000fce00078e0005 */
[----:B------:R-:W-:Y:S05]  /*145c0*/  WARPSYNC.COLLECTIVE R15, `(.L_x_3755) ;  /* 0x000000000f087348 */ /* 0x000fea0003c00000 */
[----:B------:R0:W1:Y:S02]  /*145d0*/  SHFL.UP P6, R14, R13, R12, R11 ;  /* 0x0400000c0d0e7389 */ /* 0x00006400000c000b */
[----:B01----:R-:W-:Y:S01]  /*145e0*/  ENDCOLLECTIVE ;  /* 0x000000000000791b */ /* 0x003fe20003800000 */
.L_x_3755:
        /* <DEDUP_REMOVED lines=8> */
.L_x_3756:
[----:B------:R-:W-:Y:S05]  /*14670*/  BRA `(.L_x_3757) ;  /* 0xffffffc800b87947 */ /* 0x000fea000383ffff */
.L_x_3669:
[----:B------:R-:W-:Y:S01]  /*14680*/  BSSY B0, `(.L_x_3758) ;  /* 0x0000007000007945 */ /* 0x000fe20003800000 */
[----:B------:R-:W-:Y:S02]  /*14690*/  IMAD.MOV.U32 R12, RZ, RZ, 0x1 ;  /* 0x00000001ff0c7424 */ /* 0x000fe400078e00ff */
[----:B------:R-:W-:Y:S02]  /*146a0*/  IMAD.MOV.U32 R11, RZ, RZ, RZ ;  /* 0x000000ffff0b7224 */ /* 0x000fe400078e00ff */
[----:B------:R-:W-:-:S07]  /*146b0*/  IMAD.MOV.U32 R15, RZ, RZ, -0x1 ;  /* 0xffffffffff0f7424 */ /* 0x000fce00078e00ff */
[----:B-1----:R-:W-:Y:S05]  /*146c0*/  WARPSYNC.COLLECTIVE R15, `(.L_x_3759) ;  /* 0x000000000f087348 */ /* 0x002fea0003c00000 */
[----:B------:R0:W2:Y:S02]  /*146d0*/  SHFL.UP P6, R14, R13, R12, R11 ;  /* 0x0400000c0d0e7389 */ /* 0x0000a400000c000b */
[----:B012---:R-:W-:Y:S01]  /*146e0*/  ENDCOLLECTIVE ;  /* 0x000000000000791b */ /* 0x007fe20003800000 */
.L_x_3759:
[----:B------:R-:W-:Y:S05]  /*146f0*/  BSYNC B0 ;  /* 0x0000000000007941 */ /* 0x000fea0003800000 */
.L_x_3758:
        /* <DEDUP_REMOVED lines=8> */
.L_x_3760:
[----:B------:R-:W-:Y:S01]  /*14780*/  IMAD.MOV.U32 R12, RZ, RZ, 0x4 ;  /* 0x00000004ff0c7424 */ /* 0x000fe200078e00ff */
[----:B------:R-:W-:-:S05]  /*14790*/  SEL R2, R14, RZ, P2 ;  /* 0x000000ff0e027207 */ /* 0x000fca0001000000 */
[----:B------:R-:W-:-:S04]  /*147a0*/  IMAD.IADD R2, R13, 0x1, R2 ;  /* 0x000000010d027824 */ /* 0x000fc800078e0202 */
[----:B------:R-:W-:-:S07]  /*147b0*/  IMAD.MOV.U32 R13, RZ, RZ, R2 ;  /* 0x000000ffff0d7224 */ /* 0x000fce00078e0002 */
[----:B------:R-:W-:Y:S05]  /*147c0*/  WARPSYNC.COLLECTIVE R15, `(.L_x_3761) ;  /* 0x000000000f087348 */ /* 0x000fea0003c00000 */
[----:B------:R0:W1:Y:S02]  /*147d0*/  SHFL.UP P6, R14, R13, R12, R11 ;  /* 0x0400000c0d0e7389 */ /* 0x00006400000c000b */
[----:B01----:R-:W-:Y:S01]  /*147e0*/  ENDCOLLECTIVE ;  /* 0x000000000000791b */ /* 0x003fe20003800000 */
.L_x_3761:
[----:B------:R-:W-:Y:S01]  /*147f0*/  IMAD.MOV.U32 R12, RZ, RZ, 0x8 ;  /* 0x00000008ff0c7424 */ /* 0x000fe200078e00ff */
[----:B------:R-:W-:-:S05]  /*14800*/  SEL R3, R14, RZ, P3 ;  /* 0x000000ff0e037207 */ /* 0x000fca0001800000 */
[----:B------:R-:W-:-:S04]  /*14810*/  IMAD.IADD R3, R2, 0x1, R3 ;  /* 0x0000000102037824 */ /* 0x000fc800078e0203 */
[----:B------:R-:W-:-:S07]  /*14820*/  IMAD.MOV.U32 R13, RZ, RZ, R3 ;  /* 0x000000ffff0d7224 */ /* 0x000fce00078e0003 */
[----:B------:R-:W-:Y:S05]  /*14830*/  WARPSYNC.COLLECTIVE R15, `(.L_x_3762) ;  /* 0x000000000f087348 */ /* 0x000fea0003c00000 */
[----:B------:R0:W1:Y:S02]  /*14840*/  SHFL.UP P6, R14, R13, R12, R11 ;  /* 0x0400000c0d0e7389 */ /* 0x00006400000c000b */
[----:B01----:R-:W-:Y:S01]  /*14850*/  ENDCOLLECTIVE ;  /* 0x000000000000791b */ /* 0x003fe20003800000 */
.L_x_3762:
[----:B------:R-:W-:Y:S01]  /*14860*/  IMAD.MOV.U32 R12, RZ, RZ, 0x10 ;  /* 0x00000010ff0c7424 */ /* 0x000fe200078e00ff */
[----:B------:R-:W-:-:S05]  /*14870*/  SEL R14, R14, RZ, P4 ;  /* 0x000000ff0e0e7207 */ /* 0x000fca0002000000 */
[----:B------:R-:W-:-:S04]  /*14880*/  IMAD.IADD R5, R3, 0x1, R14 ;  /* 0x0000000103057824 */ /* 0x000fc800078e020e */
[----:B------:R-:W-:-:S07]  /*14890*/  IMAD.MOV.U32 R13, RZ, RZ, R5 ;  /* 0x000000ffff0d7224 */ /* 0x000fce00078e0005 */
[----:B------:R-:W-:Y:S05]  /*148a0*/  WARPSYNC.COLLECTIVE R15, `(.L_x_3763) ;  /* 0x000000000f087348 */ /* 0x000fea0003c00000 */
[----:B------:R0:W1:Y:S02]  /*148b0*/  SHFL.UP P6, R14, R13, R12, R11 ;  /* 0x0400000c0d0e7389 */ /* 0x00006400000c000b */
[----:B01----:R-:W-:Y:S01]  /*148c0*/  ENDCOLLECTIVE ;  /* 0x000000000000791b */ /* 0x003fe20003800000 */
.L_x_3763:
        /* <DEDUP_REMOVED lines=8> */
.L_x_3764:
[----:B------:R-:W-:Y:S05]  /*14950*/  BRA `(.L_x_3765) ;  /* 0xffffffc800a47947 */ /* 0x000fea000383ffff */
.L_x_3671:
[----:B------:R-:W-:Y:S01]  /*14960*/  BSSY B0, `(.L_x_3766) ;  /* 0x0000006000007945 */ /* 0x000fe20003800000 */
[----:B------:R-:W-:Y:S01]  /*14970*/  PLOP3.LUT P6, PT, P6, PT, PT, 0x8, 0x0 ;  /* 0x000000000000781c */ /* 0x000fe200037ce170 */
[----:B------:R-:W-:-:S12]  /*14980*/  IMAD.MOV.U32 R15, RZ, RZ, -0x1 ;  /* 0xffffffffff0f7424 */ /* 0x000fd800078e00ff */
[----:B01----:R-:W-:Y:S05]  /*14990*/  WARPSYNC.COLLECTIVE R15, `(.L_x_3767) ;  /* 0x000000000f087348 */ /* 0x003fea0003c00000 */
[----:B------:R-:W-:Y:S01]  /*149a0*/  VOTE.ANY R14, PT, P6 ;  /* 0x00000000000e7806 */ /* 0x000fe200030e0100 */
[----:B01----:R-:W-:Y:S06]  /*149b0*/  ENDCOLLECTIVE ;  /* 0x000000000000791b */ /* 0x003fec0003800000 */
.L_x_3767:
[----:B------:R-:W-:Y:S05]  /*149c0*/  BSYNC B0 ;  /* 0x0000000000007941 */ /* 0x000fea0003800000 */
.L_x_3766:
        /* <DEDUP_REMOVED lines=9> */
.L_x_3768:
[----:B------:R-:W-:Y:S02]  /*14a60*/  IMAD.MOV.U32 R13, RZ, RZ, R4 ;  /* 0x000000ffff0d7224 */ /* 0x000fe400078e0004 */
[----:B------:R-:W-:-:S07]  /*14a70*/  IMAD.MOV.U32 R7, RZ, RZ, R14 ;  /* 0x000000ffff077224 */ /* 0x000fce00078e000e */
[----:B------:R-:W-:Y:S05]  /*14a80*/  WARPSYNC.COLLECTIVE R15, `(.L_x_3769) ;  /* 0x000000000f087348 */ /* 0x000fea0003c00000 */
[----:B------:R0:W1:Y:S02]  /*14a90*/  SHFL.IDX P6, R14, R13, R12, R11 ;  /* 0x0000000c0d0e7389 */ /* 0x00006400000c000b */
[----:B01----:R-:W-:Y:S01]  /*14aa0*/  ENDCOLLECTIVE ;  /* 0x000000000000791b */ /* 0x003fe20003800000 */
.L_x_3769:
[----:B------:R-:W-:Y:S01]  /*14ab0*/  IMAD.MOV.U32 R4, RZ, RZ, R14 ;  /* 0x000000ffff047224 */ /* 0x000fe200078e000e */
[----:B------:R-:W-:Y:S06]  /*14ac0*/  BRA `(.L_x_3770) ;  /* 0xffffffc800847947 */ /* 0x000fec000383ffff */
.L_x_3673:
[----:B------:R-:W-:Y:S01]  /*14ad0*/  BSSY B0, `(.L_x_3771) ;  /* 0x0000007000007945 */ /* 0x000fe20003800000 */
[----:B------:R-:W-:Y:S02]  /*14ae0*/  IMAD.MOV.U32 R13, RZ, RZ, R3 ;  /* 0x000000ffff0d7224 */ /* 0x000fe400078e0003 */
[----:B------:R-:W-:Y:S02]  /*14af0*/  IMAD.MOV.U32 R11, RZ, RZ, 0x1f ;  /* 0x0000001fff0b7424 */ /* 0x000fe400078e00ff */
[----:B------:R-:W-:-:S07]  /*14b00*/  IMAD.MOV.U32 R15, RZ, RZ, -0x1 ;  /* 0xffffffffff0f7424 */ /* 0x000fce00078e00ff */
[----:B01234-:R-:W-:Y:S05]  /*14b10*/  WARPSYNC.COLLECTIVE R15, `(.L_x_3772) ;  /* 0x000000000f087348 */ /* 0x01ffea0003c00000 */
[----:B------:R0:W0:Y:S02]  /*14b20*/  SHFL.IDX P6, R14, R13, R12, R11 ;  /* 0x0000000c0d0e7389 */ /* 0x00002400000c000b */
[----:B01234-:R-:W-:Y:S01]  /*14b30*/  ENDCOLLECTIVE ;  /* 0x000000000000791b */ /* 0x01ffe20003800000 */
.L_x_3772:
[----:B------:R-:W-:Y:S05]  /*14b40*/  BSYNC B0 ;  /* 0x0000000000007941 */ /* 0x000fea0003800000 */
.L_x_3771:
[----:B------:R-:W-:Y:S01]  /*14b50*/  IMAD.MOV.U32 R24, RZ, RZ, R14 ;  /* 0x000000ffff187224 */ /* 0x000fe200078e000e */
[----:B------:R-:W-:Y:S06]  /*14b60*/  BRA `(.L_x_3672) ;  /* 0xffffffc800747947 */ /* 0x000fec000383ffff */
.L_x_3677:
[----:B0-----:R0:W1:Y:S02]  /*14b70*/  SYNCS.PHASECHK.TRANS64.TRYWAIT P0, [R7+URZ+0x28c20], R0 ;  /* 0x028c2000070075a7 */ /* 0x001064000800017f */
[----:B-1----:R-:W-:Y:S05]  /*14b80*/  @!P0 NANOSLEEP.SYNCS 0x989680 ;  /* 0x009896800000895d */ /* 0x002fea0003900000 */
[----:B------:R-:W1:Y:S02]  /*14b90*/  @!P0 SYNCS.PHASECHK.TRANS64 P0, [R7+URZ+0x28c20], R0 ;  /* 0x028c2000070085a7 */ /* 0x000e64000800007f */
[----:B-1----:R-:W-:Y:S05]  /*14ba0*/  @!P0 BRA `(.L_x_3677) ;  /* 0xfffffffc00f08947 */ /* 0x002fea000383ffff */
[----:B------:R-:W-:Y:S05]  /*14bb0*/  BRA `(.L_x_3773) ;  /* 0xffffffcc00cc7947 */ /* 0x000fea000383ffff */
.L_x_3678:
        /* <DEDUP_REMOVED lines=8> */
[----:B0-234-:R-:W-:Y:S05]  /*14c40*/  WARPSYNC.COLLECTIVE R15, `(.L_x_3775) ;  /* 0x000000000f087348 */ /* 0x01dfea0003c00000 */
[----:B------:R1:W0:Y:S02]  /*14c50*/  SHFL.IDX P6, R14, R13, R12, R11 ;  /* 0x0000000c0d0e7389 */ /* 0x00022400000c000b */
[----:B01234-:R-:W-:Y:S01]  /*14c60*/  ENDCOLLECTIVE ;  /* 0x000000000000791b */ /* 0x01ffe20003800000 */
.L_x_3775:
[----:B------:R-:W-:Y:S05]  /*14c70*/  BSYNC B0 ;  /* 0x0000000000007941 */ /* 0x000fea0003800000 */
.L_x_3774:
[----:B------:R-:W-:Y:S05]  /*14c80*/  BRA `(.L_x_3776) ;  /* 0xffffffcc00b47947 */ /* 0x000fea000383ffff */
.L_x_3681:
[----:B------:R-:W-:Y:S01]  /*14c90*/  BSSY B1, `(.L_x_3777) ;  /* 0x0000006000017945 */ /* 0x000fe20003800000 */
[----:B------:R-:W-:-:S07]  /*14ca0*/  IMAD.MOV.U32 R15, RZ, RZ, -0x1 ;  /* 0xffffffffff0f7424 */ /* 0x000fce00078e00ff */
[----:B0-234-:R-:W-:Y:S05]  /*14cb0*/  WARPSYNC.COLLECTIVE R15, `(.L_x_3778) ;  /* 0x000000000f0c7348 */ /* 0x01dfea0003c00000 */
[----:B------:R-:W-:Y:S02]  /*14cc0*/  ELECT P6, UR62, PT ;  /* 0x00000000003e782f */ /* 0x000fe400038c0000 */
[----:B------:R-:W-:Y:S01]  /*14cd0*/  MOV R14, UR62 ;  /* 0x0000003e000e7c02 */ /* 0x000fe20008000f00 */
[----:B0-234-:R-:W-:Y:S10]  /*14ce0*/  ENDCOLLECTIVE ;  /* 0x000000000000791b */ /* 0x01dff40003800000 */
.L_x_3778:
[----:B------:R-:W-:Y:S05]  /*14cf0*/  BSYNC B1 ;  /* 0x0000000000017941 */ /* 0x000fea0003800000 */
.L_x_3777:
[----:B------:R-:W-:Y:S05]  /*14d00*/  BRA `(.L_x_3779) ;  /* 0xffffffcc00ac7947 */ /* 0x000fea000383ffff */
.L_x_3683:
[----:B0-----:R0:W1:Y:S02]  /*14d10*/  SYNCS.PHASECHK.TRANS64.TRYWAIT P1, [R5+URZ+0x28c40], R0 ;  /* 0x028c4000050075a7 */ /* 0x001064000802017f */
[----:B-1----:R-:W-:Y:S05]  /*14d20*/  @!P1 NANOSLEEP.SYNCS 0x989680 ;  /* 0x009896800000995d */ /* 0x002fea0003900000 */
[----:B------:R-:W1:Y:S02]  /*14d30*/  @!P1 SYNCS.PHASECHK.TRANS64 P1, [R5+URZ+0x28c40], R0 ;  /* 0x028c4000050095a7 */ /* 0x000e64000802007f */
[----:B-1----:R-:W-:Y:S05]  /*14d40*/  @!P1 BRA `(.L_x_3683) ;  /* 0xfffffffc00f09947 */ /* 0x002fea000383ffff */
[----:B------:R-:W-:Y:S05]  /*14d50*/  BRA `(.L_x_3780) ;  /* 0xffffffcc00cc7947 */ /* 0x000fea000383ffff */
.L_x_3685:
[----:B-1----:R1:W0:Y:S02]  /*14d60*/  SYNCS.PHASECHK.TRANS64.TRYWAIT P1, [R3+URZ+0x28c40], R2 ;  /* 0x028c4002030075a7 */ /* 0x002224000802017f */
[----:B0-----:R-:W-:Y:S05]  /*14d70*/  @!P1 NANOSLEEP.SYNCS 0x989680 ;  /* 0x009896800000995d */ /* 0x001fea0003900000 */
[----:B------:R-:W0:Y:S02]  /*14d80*/  @!P1 SYNCS.PHASECHK.TRANS64 P1, [R3+URZ+0x28c40], R2 ;  /* 0x028c4002030095a7 */ /* 0x000e24000802007f */
[----:B0-----:R-:W-:Y:S05]  /*14d90*/  @!P1 BRA `(.L_x_3685) ;  /* 0xfffffffc00f09947 */ /* 0x001fea000383ffff */
[----:B------:R-:W-:Y:S05]  /*14da0*/  BRA `(.L_x_3781) ;  /* 0xffffffcc00d87947 */ /* 0x000fea000383ffff */
.L_x_3687:
[----:B------:R0:W0:Y:S02]  /*14db0*/  SYNCS.PHASECHK.TRANS64.TRYWAIT P1, [R5+URZ+0x28c60], R0 ;  /* 0x028c6000050075a7 */ /* 0x000024000802017f */
[----:B0-----:R-:W-:Y:S05]  /*14dc0*/  @!P1 NANOSLEEP.SYNCS 0x989680 ;  /* 0x009896800000995d */ /* 0x001fea0003900000 */
[----:B------:R-:W0:Y:S02]  /*14dd0*/  @!P1 SYNCS.PHASECHK.TRANS64 P1, [R5+URZ+0x28c60], R0 ;  /* 0x028c6000050095a7 */ /* 0x000e24000802007f */
[----:B0-----:R-:W-:Y:S05]  /*14de0*/  @!P1 BRA `(.L_x_3687) ;  /* 0xfffffffc00f09947 */ /* 0x001fea000383ffff */
[----:B------:R-:W-:Y:S05]  /*14df0*/  BRA `(.L_x_3782) ;  /* 0xffffffcc00d47947 */ /* 0x000fea000383ffff */
.L_x_3783:
        /* <DEDUP_REMOVED lines=16> */
.L_x_15642:


//--------------------- .text._ZN7cutlass13device_kernelIN5flash11enable_sm90INS1_16FlashAttnFwdSm90INS1_25CollectiveMainloopFwdSm90ILi2EN4cute5tupleIJNS5_1CILi1EEES8_S8_EEENS6_IJNS7_ILi64EEESA_SA_EEELi512ENS_10bfloat16_tEfNS_4arch4Sm90ELb0ELb0ELb0ELb1ELb1ELb1ELb0ELb0ELb0ELb1ELb1ELb0EEENS1_21CollectiveEpilogueFwdINS6_IJSA_NS7_ILi512EEESA_EEES9_SC_SE_Li256ELb1ELb1ELb1ELb0EEENS1_36VarlenDynamicPersistentTileSchedulerILi64ELi64ELi256ELi128ELb1ELb1ELb1ELb0ELb1ELb1EEEEEEEEEvNT_6ParamsE --------------------------
	.section	.text._ZN7cutlass13device_kernelIN5flash11enable_sm90INS1_16FlashAttnFwdSm90INS1_25CollectiveMainloopFwdSm90ILi2EN4cute5tupleIJNS5_1CILi1EEES8_S8_EEENS6_IJNS7_ILi64EEESA_SA_EEELi512ENS_10bfloat16_tEfNS_4arch4Sm90ELb0ELb0ELb0ELb1ELb1ELb1ELb0ELb0ELb0ELb1ELb1ELb0EEENS1_21CollectiveEpilogueFwdINS6_IJSA_NS7_ILi512EEESA_EEES9_SC_SE_Li256ELb1ELb1ELb1ELb0EEENS1_36VarlenDynamicPersistentTileSchedulerILi64ELi64ELi256ELi128ELb1ELb1ELb1ELb0ELb1ELb1EEEEEEEEEvNT_6ParamsE,"ax",@progbits
	.align	128
.text._ZN7cutlass13device_kernelIN5flash11enable_sm90INS1_16FlashAttnFwdSm90INS1_25CollectiveMainloopFwdSm90ILi2EN4cute5tupleIJNS5_1CILi1EEES8_S8_EEENS6_IJNS7_ILi64EEESA_SA_EEELi512ENS_10bfloat16_tEfNS_4arch4Sm90ELb0ELb0ELb0ELb1ELb1ELb1ELb0ELb0ELb0ELb1ELb1ELb0EEENS1_21CollectiveEpilogueFwdINS6_IJSA_NS7_ILi512EEESA_EEES9_SC_SE_Li256ELb1ELb1ELb1ELb0EEENS1_36VarlenDynamicPersistentTileSchedulerILi64ELi64ELi256ELi128ELb1ELb1ELb1ELb0ELb1ELb1EEEEEEEEEvNT_6ParamsE:
        .type           _ZN7cutlass13device_kernelIN5flash11enable_sm90INS1_16FlashAttnFwdSm90INS1_25CollectiveMainloopFwdSm90ILi2EN4cute5tupleIJNS5_1CILi1EEES8_S8_EEENS6_IJNS7_ILi64EEESA_SA_EEELi512ENS_10bfloat16_tEfNS_4arch4Sm90ELb0ELb0ELb0ELb1ELb1ELb1ELb0ELb0ELb0ELb1ELb1ELb0EEENS1_21CollectiveEpilogueFwdINS6_IJSA_NS7_ILi512EEESA_EEES9_SC_SE_Li256ELb1ELb1ELb1ELb0EEENS1_36VarlenDynamicPersistentTileSchedulerILi64ELi64ELi256ELi128ELb1ELb1ELb1ELb0ELb1ELb1EEEEEEEEEvNT_6ParamsE,@function
        .size           _ZN7cutlass13device_kernelIN5flash11enable_sm90INS1_16FlashAttnFwdSm90INS1_25CollectiveMainloopFwdSm90ILi2EN4cute5tupleIJNS5_1CILi1EEES8_S8_EEENS6_IJNS7_ILi64EEESA_SA_EEELi512ENS_10bfloat16_tEfNS_4arch4Sm90ELb0ELb0ELb0ELb1ELb1ELb1ELb0ELb0ELb0ELb1ELb1ELb0EEENS1_21CollectiveEpilogueFwdINS6_IJSA_NS7_ILi512EEESA_EEES9_SC_SE_Li256ELb1ELb1ELb1ELb0EEENS1_36VarlenDynamicPersistentTileSchedulerILi64ELi64ELi256ELi128ELb1ELb1ELb1ELb0ELb1ELb1EEEEEEEEEvNT_6ParamsE,(.L_x_15643 - _ZN7cutlass13device_kernelIN5flash11enable_sm90INS1_16FlashAttnFwdSm90INS1_25CollectiveMainloopFwdSm90ILi2EN4cute5tupleIJNS5_1CILi1EEES8_S8_EEENS6_IJNS7_ILi64EEESA_SA_EEELi512ENS_10bfloat16_tEfNS_4arch4Sm90ELb0ELb0ELb0ELb1ELb1ELb1ELb0ELb0ELb0ELb1ELb1ELb0EEENS1_21CollectiveEpilogueFwdINS6_IJSA_NS7_ILi512EEESA_EEES9_SC_SE_Li256ELb1ELb1ELb1ELb0EEENS1_36VarlenDynamicPersistentTileSchedulerILi64ELi64ELi256ELi128ELb1ELb1ELb1ELb0ELb1ELb1EEEEEEEEEvNT_6ParamsE)
        .other          _ZN7cutlass13device_kernelIN5flash11enable_sm90INS1_16FlashAttnFwdSm90INS1_25CollectiveMainloopFwdSm90ILi2EN4cute5tupleIJNS5_1CILi1EEES8_S8_EEENS6_IJNS7_ILi64EEESA_SA_EEELi512ENS_10bfloat16_tEfNS_4arch4Sm90ELb0ELb0ELb0ELb1ELb1ELb1ELb0ELb0ELb0ELb1ELb1ELb0EEENS1_21CollectiveEpilogueFwdINS6_IJSA_NS7_ILi512EEESA_EEES9_SC_SE_Li256ELb1ELb1ELb1ELb0EEENS1_36VarlenDynamicPersistentTileSchedulerILi64ELi64ELi256ELi128ELb1ELb1ELb1ELb0ELb1ELb1EEEEEEEEEvNT_6ParamsE,@"STO_CUDA_ENTRY STV_DEFAULT"
_ZN7cutlass13device_kernelIN5flash11enable_sm90INS1_16FlashAttnFwdSm90INS1_25CollectiveMainloopFwdSm90ILi2EN4cute5tupleIJNS5_1CILi1EEES8_S8_EEENS6_IJNS7_ILi64EEESA_SA_EEELi512ENS_10bfloat16_tEfNS_4arch4Sm90ELb0ELb0ELb0ELb1ELb1ELb1ELb0ELb0ELb0ELb1ELb1ELb0EEENS1_21CollectiveEpilogueFwdINS6_IJSA_NS7_ILi512EEESA_EEES9_SC_SE_Li256ELb1ELb1ELb1ELb0EEENS1_36VarlenDynamicPersistentTileSchedulerILi64ELi64ELi256ELi128ELb1ELb1ELb1ELb0ELb1ELb1EEEEEEEEEvNT_6ParamsE:
        /* <DEDUP_REMOVED lines=18> */
.L_x_3785:
[----:B------:R-:W-:Y:S05]  /*0120*/  BSYNC B0 ;  /* 0x0000000000007941 */ /* 0x000fea0003800000 */
.L_x_3784:
        /* <DEDUP_REMOVED lines=32> */
[----:B0-----:R3:W4:Y:S01]  /*0330*/  SYNCS.EXCH.64 URZ, [UR6+0x28c30], UR4 ;  /* 0x028c3004063f75b2 */ /* 0x0017220008000100 */
[----:B------:R3:W0:Y:S01]  /*0340*/  SYNCS.EXCH.64 URZ, [UR6+0x28c40], UR4 ;  /* 0x028c4004063f75b2 */ /* 0x0006220008000100 */
[----:B------:R3:W0:Y:S01]  /*0350*/  SYNCS.EXCH.64 URZ, [UR6+0x28c38], UR4 ;  /* 0x028c3804063f75b2 */ /* 0x0006220008000100 */
[----:B------:R3:W0:Y:S02]  /*0360*/  SYNCS.EXCH.64 URZ, [UR6+0x28c48], UR4 ;  /* 0x028c4804063f75b2 */ /* 0x0006240008000100 */
[----:B---3--:R-:W-:Y:S01]  /*0370*/  NOP ;  /* 0x0000000000007918 */ /* 0x008fe20000000000 */
.L_x_3786:
        /* <DEDUP_REMOVED lines=22> */
.L_x_3787:
        /* <DEDUP_REMOVED lines=18> */
.L_x_3788:
        /* <DEDUP_REMOVED lines=22> */
.L_x_3789:
        /* <DEDUP_REMOVED lines=22> */
.L_x_3790:
        /* <DEDUP_REMOVED lines=8> */
.L_x_3793:
[----:B------:R-:W-:-:S08]  /*0940*/  NOP ;  /* 0x0000000000007918 */ /* 0x000fd00000000000 */
[----:B------:R-:W0:Y:S02]  /*0950*/  USETMAXREG.TRY_ALLOC.CTAPOOL UP0, 0xe8 ;  /* 0x000000e8000079c8 */ /* 0x000e240008000600 */
[----:B0-----:R-:W-:-:S13]  /*0960*/  PLOP3.LUT P0, PT, PT, PT, UP0, 0x80, 0x0 ;  /* 0x000000000000781c */ /* 0x001fda0003f0f008 */
[----:B------:R-:W-:Y:S05]  /*0970*/  @!P0 BRA `(.L_x_3793) ;  /* 0xfffffffc00f08947 */ /* 0x000fea000383ffff */
[----:B------:R-:W-:Y:S01]  /*0980*/  ISETP.NE.AND P0, PT, R3, 0x1, PT ;  /* 0x000000010300780c */ /* 0x000fe20003f05270 */
[----:B------:R-:W0:Y:S01]  /*0990*/  S2UR UR4, SR_CgaCtaId ;  /* 0x00000000000479c3 */ /* 0x000e220000008800 */
[----:B------:R-:W-:-:S11]  /*09a0*/  MOV R3, 0x400 ;  /* 0x0000040000037802 */ /* 0x000fd60000000f00 */
[----:B------:R-:W-:Y:S06]  /*09b0*/  @!P0 BAR.ARV 0x8, 0x100 ;  /* 0x0204000000008b1d */ /* 0x000fec0000002000 */
[----:B------:R-:W-:Y:S01]  /*09c0*/  ISETP.GE.U32.AND P0, PT, R0, 0x100, PT ;  /* 0x000001000000780c */ /* 0x000fe20003f06070 */
[----:B0-----:R-:W-:Y:S01]  /*09d0*/  IMAD.U32 R190, RZ, RZ, UR4 ;  /* 0x00000004ffbe7e24 */ /* 0x001fe2000f8e00ff */
[----:B------:R-:W-:-:S04]  /*09e0*/  ULDC UR4, c[0x0][0xc3c] ;  /* 0x00030f0000047ab9 */ /* 0x000fc80000000800 */
[----:B------:R-:W-:-:S07]  /*09f0*/  LEA R2, R190, R3, 0x18 ;  /* 0x00000003be027211 */ /* 0x000fce00078ec0ff */
[----:B------:R-:W-:Y:S08]  /*0a00*/  @P0 BAR.ARV 0xf, 0x100 ;  /* 0x03c4000000000b1d */ /* 0x000ff00000002000 */
[----:B------:R-:W-:Y:S06]  /*0a10*/  BAR.SYNC.DEFER_BLOCKING 0x5, 0x180 ;  /* 0x0146000000007b1d */ /* 0x000fec0000010000 */
[----:B------:R-:W0:Y:S02]  /*0a20*/  LDS.128 R152, [R2+0x28cd0] ;  /* 0x028cd00002987984 */ /* 0x000e240000000c00 */
[----:B------:R-:W-:Y:S06]  /*0a30*/  BAR.ARV 0x4, 0x180 ;  /* 0x0106000000007b1d */ /* 0x000fec0000002000 */
[----:B0-----:R-:W-:-:S13]  /*0a40*/  ISETP.GE.AND P0, PT, R155, UR4, PT ;  /* 0x000000049b007c0c */ /* 0x001fda000bf06270 */
[----:B------:R-:W-:Y:S05]  /*0a50*/  @P0 BRA `(.L_x_3794) ;  /* 0x00000198007c0947 */ /* 0x000fea0003800000 */
[----:B------:R-:W-:Y:S01]  /*0a60*/  VIADD R0, R0, 0xffffff80 ;  /* 0xffffff8000007836 */ /* 0x000fe20000000000 */
[----:B------:R-:W-:Y:S01]  /*0a70*/  ULOP3.LUT UR37, UR36, 0x1, URZ, 0xfc, !UPT ;  /* 0x0000000124257892 */ /* 0x000fe2000f8efc3f */
[----:B------:R-:W-:Y:S02]  /*0a80*/  IMAD.MOV.U32 R201, RZ, RZ, 0x20 ;  /* 0x00000020ffc97424 */ /* 0x000fe400078e00ff */
[----:B------:R-:W-:Y:S01]  /*0a90*/  IMAD.MOV.U32 R23, RZ, RZ, RZ ;  /* 0x000000ffff177224 */ /* 0x000fe200078e00ff */
[----:B------:R-:W-:Y:S01]  /*0aa0*/  SHF.R.S32.HI R3, RZ, 0x1f, R0 ;  /* 0x0000001fff037819 */ /* 0x000fe20000011400 */
[----:B------:R-:W-:Y:S02]  /*0ab0*/  IMAD.MOV.U32 R188, RZ, RZ, RZ ;  /* 0x000000ffffbc7224 */ /* 0x000fe400078e00ff */
[----:B------:R-:W-:Y:S01]  /*0ac0*/  IMAD.MOV.U32 R185, RZ, RZ, RZ ;  /* 0x000000ffffb97224 */ /* 0x000fe200078e00ff */
[CC--:B------:R-:W-:Y:S01]  /*0ad0*/  LEA.HI R5, R3.reuse, R0.reuse, RZ, 0x4 ;  /* 0x0000000003057211 */ /* 0x0c0fe200078f20ff */
[----:B------:R-:W-:Y:S01]  /*0ae0*/  IMAD.MOV.U32 R19, RZ, RZ, RZ ;  /* 0x000000ffff137224 */ /* 0x000fe200078e00ff */
[----:B------:R-:W-:-:S02]  /*0af0*/  LEA.HI R7, R3, R0, RZ, 0x5 ;  /* 0x0000000003077211 */ /* 0x000fc400078f28ff */
[----:B------:R-:W-:Y:S02]  /*0b00*/  SHF.R.S32.HI R6, RZ, 0x4, R5 ;  /* 0x00000004ff067819 */ /* 0x000fe40000011405 */
[--C-:B------:R-:W-:Y:S02]  /*0b10*/  SHF.R.S32.HI R198, RZ, 0x5, R7.reuse ;  /* 0x00000005ffc67819 */ /* 0x100fe40000011407 */
[----:B------:R-:W-:Y:S02]  /*0b20*/  SHF.R.S32.HI R9, RZ, 0x1f, R7 ;  /* 0x0000001fff097819 */ /* 0x000fe40000011407 */
[----:B------:R-:W-:Y:S02]  /*0b30*/  LOP3.LUT R7, R5, 0xfffffff0, RZ, 0xc0, !PT ;  /* 0xfffffff005077812 */ /* 0x000fe400078ec0ff */
[CC--:B------:R-:W-:Y:S02]  /*0b40*/  LEA.HI R4, R3.reuse, R0.reuse, RZ, 0x7 ;  /* 0x0000000003047211 */ /* 0x0c0fe400078f38ff */
[----:B------:R-:W-:Y:S01]  /*0b50*/  LEA.HI R13, R3, R0, RZ, 0x2 ;  /* 0x00000000030d7211 */ /* 0x000fe200078f10ff */
[----:B------:R-:W-:Y:S01]  /*0b60*/  IMAD.IADD R8, R0, 0x1, -R7 ;  /* 0x0000000100087824 */ /* 0x000fe200078e0a07 */
[----:B------:R-:W-:-:S02]  /*0b70*/  LEA.HI R5, R5, R6, RZ, 0x1 ;  /* 0x0000000605057211 */ /* 0x000fc400078f08ff */
[----:B------:R-:W-:Y:S02]  /*0b80*/  LEA.HI R3, R3, R0, RZ, 0x3 ;  /* 0x0000000003037211 */ /* 0x000fe400078f18ff */
[----:B------:R-:W-:Y:S02]  /*0b90*/  LOP3.LUT R5, R5, 0x1ffffffe, RZ, 0xc0, !PT ;  /* 0x1ffffffe05057812 */ /* 0x000fe400078ec0ff */
[----:B------:R-:W-:Y:S02]  /*0ba0*/  LOP3.LUT R15, R3, 0xfffffff8, RZ, 0xc0, !PT ;  /* 0xfffffff8030f7812 */ /* 0x000fe400078ec0ff */
[----:B------:R-:W-:Y:S01]  /*0bb0*/  LOP3.LUT R3, R4, 0xffffff80, RZ, 0xc0, !PT ;  /* 0xffffff8004037812 */ /* 0x000fe200078ec0ff */
[----:B------:R-:W-:Y:S01]  /*0bc0*/  IMAD.IADD R10, R6, 0x1, -R5 ;  /* 0x00000001060a7824 */ /* 0x000fe200078e0a05 */
[----:B------:R-:W-:Y:S01]  /*0bd0*/  LEA.HI R9, R9, R198, RZ, 0x2 ;  /* 0x000000c609097211 */ /* 0x000fe200078f10ff */
[C---:B------:R-:W-:Y:S01]  /*0be0*/  IMAD.IADD R15, R0.reuse, 0x1, -R15 ;  /* 0x00000001000f7824 */ /* 0x040fe200078e0a0f */
[----:B------:R-:W-:Y:S01]  /*0bf0*/  LOP3.LUT R11, R13, 0xfffffffc, RZ, 0xc0, !PT ;  /* 0xfffffffc0d0b7812 */ /* 0x000fe200078ec0ff */
[----:B------:R-:W-:Y:S01]  /*0c00*/  IMAD.IADD R3, R0, 0x1, -R3 ;  /* 0x0000000100037824 */ /* 0x000fe200078e0a03 */
[----:B------:R-:W-:Y:S01]  /*0c10*/  SHF.R.S32.HI R5, RZ, 0x1f, R8 ;  /* 0x0000001fff057819 */ /* 0x000fe20000011408 */
[----:B------:R-:W-:Y:S01]  /*0c20*/  IMAD.SHL.U32 R10, R10, 0x8, RZ ;  /* 0x000000080a0a7824 */ /* 0x000fe200078e00ff */
[----:B------:R-:W-:Y:S01]  /*0c30*/  SHF.R.S32.HI R18, RZ, 0x7, R4 ;  /* 0x00000007ff127819 */ /* 0x000fe20000011404 */
[----:B------:R-:W-:Y:S01]  /*0c40*/  IMAD.IADD R186, R0, 0x1, -R11 ;  /* 0x0000000100ba7824 */ /* 0x000fe200078e0a0b */
[----:B------:R-:W-:Y:S01]  /*0c50*/  LOP3.LUT R7, R9, 0x3ffffc, RZ, 0xc0, !PT ;  /* 0x003ffffc09077812 */ /* 0x000fe200078ec0ff */
[----:B------:R-:W-:Y:S01]  /*0c60*/  IMAD.SHL.U32 R192, R15, 0x8, RZ ;  /* 0x000000080fc07824 */ /* 0x000fe200078e00ff */
[----:B------:R-:W-:Y:S01]  /*0c70*/  LEA.HI R9, R5, R8, RZ, 0x3 ;  /* 0x0000000805097211 */ /* 0x000fe200078f18ff */
[----:B------:R-:W-:Y:S01]  /*0c80*/  IMAD R17, R18, 0x100, R8 ;  /* 0x0000010012117824 */ /* 0x000fe200078e0208 */
[----:B------:R-:W-:Y:S01]  /*0c90*/  SHF.R.S32.HI R0, RZ, 0x1f, R3 ;  /* 0x0000001fff007819 */ /* 0x000fe20000011403 */
[----:B------:R-:W-:Y:S01]  /*0ca0*/  IMAD.IADD R12, R198, 0x1, -R7 ;  /* 0x00000001c60c7824 */ /* 0x000fe200078e0a07 */
[----:B------:R-:W-:Y:S01]  /*0cb0*/  SHF.R.S32.HI R189, RZ, 0x2, R13 ;  /* 0x00000002ffbd7819 */ /* 0x000fe2000001140d */
[----:B------:R-:W-:Y:S01]  /*0cc0*/  IMAD.SHL.U32 R16, R186, 0x8, RZ ;  /* 0x00000008ba107824 */ /* 0x000fe200078e00ff */
[----:B------:R-:W-:Y:S01]  /*0cd0*/  LOP3.LUT R11, R9, 0xfffffff8, RZ, 0xc0, !PT ;  /* 0xfffffff8090b7812 */ /* 0x000fe200078ec0ff */
[----:B------:R-:W-:Y:S01]  /*0ce0*/  IMAD R17, R12, 0x10, R17 ;  /* 0x000000100c117824 */ /* 0x000fe200078e0211 */
[CC--:B------:R-:W-:Y:S01]  /*0cf0*/  LEA.HI R5, R0.reuse, R3.reuse, RZ, 0x2 ;  /* 0x0000000300057211 */ /* 0x0c0fe200078f10ff */
[----:B------:R-:W-:Y:S01]  /*0d00*/  VIADD R12, R189, 0x20 ;  /* 0x00000020bd0c7836 */ /* 0x000fe20000000000 */
[----:B------:R-:W-:Y:S01]  /*0d10*/  LEA.HI R0, R0, R3, RZ, 0x5 ;  /* 0x0000000300007211 */ /* 0x000fe200078f28ff */
[----:B------:R-:W-:Y:S01]  /*0d20*/  IMAD.IADD R11, R8, 0x1, -R11 ;  /* 0x00000001080b7824 */ /* 0x000fe200078e0a0b */
[----:B------:R-:W-:Y:S01]  /*0d30*/  LOP3.LUT R8, R5, 0x7ffffffc, RZ, 0xc0, !PT ;  /* 0x7ffffffc05087812 */ /* 0x000fe200078ec0ff */
[----:B------:R-:W-:Y:S01]  /*0d40*/  IMAD.SHL.U32 R9, R9, 0x40, RZ ;  /* 0x0000004009097824 */ /* 0x000fe200078e00ff */
[--C-:B------:R-:W-:Y:S01]  /*0d50*/  SHF.R.S32.HI R6, RZ, 0x2, R5.reuse ;  /* 0x00000002ff067819 */ /* 0x100fe20000011405 */
[C---:B------:R-:W-:Y:S01]  /*0d60*/  VIADD R214, R16.reuse, 0xa0 ;  /* 0x000000a010d67836 */ /* 0x040fe20000000000 */
[----:B------:R-:W-:Y:S01]  /*0d70*/  SHF.R.S32.HI R7, RZ, 0x1f, R5 ;  /* 0x0000001fff077819 */ /* 0x000fe20000011405 */
[----:B------:R-:W-:Y:S01]  /*0d80*/  IMAD.IADD R8, R3, 0x1, -R8 ;  /* 0x0000000103087824 */ /* 0x000fe200078e0a08 */
[----:B------:R-:W-:Y:S01]  /*0d90*/  SHF.R.S32.HI R5, RZ, 0x1f, R12 ;  /* 0x0000001fff057819 */ /* 0x000fe2000001140c */
[----:B------:R-:W-:Y:S01]  /*0da0*/  IMAD.SHL.U32 R3, R11, 0x40, RZ ;  /* 0x000000400b037824 */ /* 0x000fe200078e00ff */
[----:B------:R-:W-:Y:S01]  /*0db0*/  LEA.HI R7, R7, R6, RZ, 0x3 ;  /* 0x0000000607077211 */ /* 0x000fe200078f18ff */
[----:B------:R-:W-:Y:S01]  /*0dc0*/  VIADD R207, R16, 0x160 ;  /* 0x0000016010cf7836 */ /* 0x000fe20000000000 */
[----:B------:R-:W-:Y:S01]  /*0dd0*/  LEA.HI R14, R5, R12, RZ, 0x3 ;  /* 0x0000000c050e7211 */ /* 0x000fe200078f18ff */
[----:B------:R-:W-:Y:S01]  /*0de0*/  IMAD.SHL.U32 R12, R12, 0x40, RZ ;  /* 0x000000400c0c7824 */ /* 0x000fe200078e00ff */
[----:B------:R-:W-:Y:S01]  /*0df0*/  LOP3.LUT R7, R7, 0xfffffff8, RZ, 0xc0, !PT ;  /* 0xfffffff807077812 */ /* 0x000fe200078ec0ff */
[----:B------:R-:W-:Y:S01]  /*0e00*/  VIADD R212, R16, 0xe0 ;  /* 0x000000e010d47836 */ /* 0x000fe20000000000 */
[----:B------:R-:W-:Y:S01]  /*0e10*/  LOP3.LUT R3, R3, 0x1c0, RZ, 0xc0, !PT ;  /* 0x000001c003037812 */ /* 0x000fe200078ec0ff */
[----:B------:R-:W-:Y:S01]  /*0e20*/  IMAD.SHL.U32 R14, R14, 0x40, RZ ;  /* 0x000000400e0e7824 */ /* 0x000fe200078e00ff */
[----:B------:R-:W-:Y:S01]  /*0e30*/  LOP3.LUT R5, R12, 0x1c0, RZ, 0xc0, !PT ;  /* 0x000001c00c057812 */ /* 0x000fe200078ec0ff */
[--C-:B------:R-:W-:Y:S01]  /*0e40*/  IMAD.U32 R12, R17, 0x40, R10.reuse ;  /* 0x00000040110c7824 */ /* 0x100fe200078e000a */
[----:B------:R-:W-:Y:S01]  /*0e50*/  LOP3.LUT R10, R3, 0x8, R10, 0xf8, !PT ;  /* 0x00000008030a7812 */ /* 0x000fe200078ef80a */
[----:B------:R-:W-:Y:S01]  /*0e60*/  IMAD.IADD R7, R6, 0x1, -R7 ;  /* 0x0000000106077824 */ /* 0x000fe200078e0a07 */
[----:B------:R-:W-:Y:S01]  /*0e70*/  SHF.R.S32.HI R0, RZ, 0x5, R0 ;  /* 0x00000005ff007819 */ /* 0x000fe20000011400 */
[C---:B------:R-:W-:Y:S01]  /*0e80*/  VIADD R215, R16.reuse, 0x80 ;  /* 0x0000008010d77836 */ /* 0x040fe20000000000 */
[----:B------:R-:W-:Y:S01]  /*0e90*/  SHF.R.U32.HI R3, RZ, 0x3, R3 ;  /* 0x00000003ff037819 */ /* 0x000fe20000011603 */
[----:B------:R-:W-:Y:S01]  /*0ea0*/  VIADD R206, R16, 0x180 ;  /* 0x0000018010ce7836 */ /* 0x000fe20000000000 */
[----:B------:R-:W-:Y:S01]  /*0eb0*/  LOP3.LUT R9, R9, 0x7ffffe00, RZ, 0xc0, !PT ;  /* 0x7ffffe0009097812 */ /* 0x000fe200078ec0ff */
[----:B------:R-:W-:Y:S01]  /*0ec0*/  IMAD R195, R0, 0x10, R7 ;  /* 0x0000001000c37824 */ /* 0x000fe200078e0207 */
[----:B------:R-:W-:Y:S01]  /*0ed0*/  LOP3.LUT R10, R10, R3, RZ, 0x3c, !PT ;  /* 0x000000030a0a7212 */ /* 0x000fe200078e3cff */
[----:B------:R-:W-:Y:S01]  /*0ee0*/  VIADD R213, R16, 0xc0 ;  /* 0x000000c010d57836 */ /* 0x000fe20000000000 */
[----:B------:R-:W-:Y:S01]  /*0ef0*/  SHF.R.S32.HI R0, RZ, 0x1f, R13 ;  /* 0x0000001fff007819 */ /* 0x000fe2000001140d */
[----:B------:R-:W-:Y:S01]  /*0f00*/  IMAD R9, R198, 0x400, R9 ;  /* 0x00000400c6097824 */ /* 0x000fe200078e0209 */
[----:B------:R-:W-:Y:S01]  /*0f10*/  LEA.HI R3, R186, R186, RZ, 0x1 ;  /* 0x000000baba037211 */ /* 0x000fe200078f08ff */
[----:B------:R-:W-:Y:S01]  /*0f20*/  VIADD R205, R16, 0x1a0 ;  /* 0x000001a010cd7836 */ /* 0x000fe20000000000 */
[----:B------:R-:W-:Y:S01]  /*0f30*/  LEA.HI R4, R4, R18, RZ, 0x1 ;  /* 0x0000001204047211 */ /* 0x000fe200078f08ff */
[----:B------:R-:W-:Y:S01]  /*0f40*/  IMAD.IADD R9, R9, 0x1, R10 ;  /* 0x0000000109097824 */ /* 0x000fe200078e020a */
[----:B------:R-:W-:Y:S01]  /*0f50*/  SHF.R.U32.HI R6, RZ, 0x3, R5 ;  /* 0x00000003ff067819 */ /* 0x000fe20000011605 */
[----:B------:R-:W-:Y:S01]  /*0f60*/  VIADD R204, R16, 0x1c0 ;  /* 0x000001c010cc7836 */ /* 0x000fe20000000000 */
[----:B------:R-:W-:Y:S01]  /*0f70*/  LOP3.LUT R5, R5, 0x38, R16, 0xf8, !PT ;  /* 0x0000003805057812 */ /* 0x000fe200078ef810 */
[----:B------:R-:W-:Y:S01]  /*0f80*/  STL [R1+0x44], R18 ;  /* 0x0000441201007387 */ /* 0x000fe20000100800 */
[----:B------:R-:W-:Y:S01]  /*0f90*/  LOP3.LUT R14, R14, 0xfffffe00, RZ, 0xc0, !PT ;  /* 0xfffffe000e0e7812 */ /* 0x000fe200078ec0ff */
[----:B------:R-:W-:Y:S01]  /*0fa0*/  VIADD R203, R16, 0x1e0 ;  /* 0x000001e010cb7836 */ /* 0x000fe20000000000 */
[----:B------:R-:W-:Y:S01]  /*0fb0*/  LEA.HI R0, R0, R189, RZ, 0x3 ;  /* 0x000000bd00007211 */ /* 0x000fe200078f18ff */
[----:B------:R0:W-:Y:S01]  /*0fc0*/  STL [R1+0x58], R12 ;  /* 0x0000580c01007387 */ /* 0x0001e20000100800 */
[----:B------:R-:W-:Y:S01]  /*0fd0*/  LOP3.LUT R3, R3, 0x1ffffffe, RZ, 0xc0, !PT ;  /* 0x1ffffffe03037812 */ /* 0x000fe200078ec0ff */
[----:B------:R-:W-:Y:S01]  /*0fe0*/  VIADD R26, R192, 0x80 ;  /* 0x00000080c01a7836 */ /* 0x000fe20000000000 */
[----:B------:R-:W-:Y:S01]  /*0ff0*/  LOP3.LUT R4, R4, 0xfffffe, RZ, 0xc0, !PT ;  /* 0x00fffffe04047812 */ /* 0x000fe200078ec0ff */
[----:B------:R-:W-:Y:S01]  /*1000*/  STL [R1+0x3c], RZ ;  /* 0x00003cff01007387 */ /* 0x000fe20000100800 */
[----:B------:R-:W-:Y:S01]  /*1010*/  LOP3.LUT R5, R14, R5, R6, 0xf6, !PT ;  /* 0x000000050e057212 */ /* 0x000fe200078ef606 */
[----:B------:R-:W-:Y:S01]  /*1020*/  IMAD.IADD R6, R186, 0x1, -R3 ;  /* 0x00000001ba067824 */ /* 0x000fe200078e0a03 */
[----:B------:R-:W-:Y:S01]  /*1030*/  LOP3.LUT R0, R0, 0xfffffff8, RZ, 0xc0, !PT ;  /* 0xfffffff800007812 */ /* 0x000fe200078ec0ff */
[----:B------:R-:W-:Y:S01]  /*1040*/  IMAD.IADD R4, R18, 0x1, -R4 ;  /* 0x0000000112047824 */ /* 0x000fe200078e0a04 */
[----:B------:R-:W-:Y:S01]  /*1050*/  SHF.R.S32.HI R3, RZ, 0x1f, R214 ;  /* 0x0000001fff037819 */ /* 0x000fe200000114d6 */
[----:B------:R-:W-:Y:S01]  /*1060*/  VIADD R21, R192, 0x140 ;  /* 0x00000140c0157836 */ /* 0x000fe20000000000 */
[----:B------:R-:W-:Y:S01]  /*1070*/  SHF.R.S32.HI R10, RZ, 0x1f, R207 ;  /* 0x0000001fff0a7819 */ /* 0x000fe200000114cf */
[----:B------:R-:W-:Y:S01]  /*1080*/  IMAD.IADD R191, R189, 0x1, -R0 ;  /* 0x00000001bdbf7824 */ /* 0x000fe200078e0a00 */
[----:B------:R-:W-:Y:S01]  /*1090*/  R2P PR, R11, 0x6 ;  /* 0x000000060b007804 */ /* 0x000fe20000000000 */
[----:B------:R-:W-:Y:S01]  /*10a0*/  IMAD.SHL.U32 R15, R4, 0x100, RZ ;  /* 0x00000100040f7824 */ /* 0x000fe200078e00ff */
[----:B------:R-:W-:Y:S01]  /*10b0*/  SHF.R.S32.HI R7, RZ, 0x1f, R212 ;  /* 0x0000001fff077819 */ /* 0x000fe200000114d4 */
[----:B------:R-:W-:Y:S01]  /*10c0*/  IMAD R6, R6, 0x8, R195 ;  /* 0x0000000806067824 */ /* 0x000fe200078e02c3 */
[----:B------:R-:W-:Y:S01]  /*10d0*/  SHF.R.S32.HI R0, RZ, 0x1f, R215 ;  /* 0x0000001fff007819 */ /* 0x000fe200000114d7 */
[----:B------:R-:W-:Y:S01]  /*10e0*/  IMAD R199, R9, 0x2, R2 ;  /* 0x0000000209c77824 */ /* 0x000fe200078e0202 */
[----:B------:R-:W-:Y:S01]  /*10f0*/  SHF.R.S32.HI R11, RZ, 0x1f, R206 ;  /* 0x0000001fff0b7819 */ /* 0x000fe200000114ce */
[----:B------:R-:W-:Y:S01]  /*1100*/  STL [R1+0x54], R15 ;  /* 0x0000540f01007387 */ /* 0x000fe20000100800 */
[----:B------:R-:W-:Y:S01]  /*1110*/  SHF.L.U64.HI R224, R214, 0x1, R3 ;  /* 0x00000001d6e07819 */ /* 0x000fe20000010203 */
[C---:B------:R-:W-:Y:S01]  /*1120*/  VIADD R27, R192.reuse, 0x40 ;  /* 0x00000040c01b7836 */ /* 0x040fe20000000000 */
[----:B------:R-:W-:Y:S01]  /*1130*/  SHF.R.S32.HI R4, RZ, 0x1f, R213 ;  /* 0x0000001fff047819 */ /* 0x000fe200000114d5 */
[C---:B------:R-:W-:Y:S01]  /*1140*/  VIADD R25, R192.reuse, 0xc0 ;  /* 0x000000c0c0197836 */ /* 0x040fe20000000000 */
[----:B------:R-:W-:Y:S01]  /*1150*/  SHF.L.U64.HI R3, R207, 0x1, R10 ;  /* 0x00000001cf037819 */ /* 0x000fe2000001020a */
[C---:B------:R-:W-:Y:S01]  /*1160*/  VIADD R24, R192.reuse, 0x100 ;  /* 0x00000100c0187836 */ /* 0x040fe20000000000 */
[----:B0-----:R-:W-:Y:S01]  /*1170*/  SHF.R.S32.HI R12, RZ, 0x1f, R205 ;  /* 0x0000001fff0c7819 */ /* 0x001fe200000114cd */
[----:B------:R-:W-:Y:S01]  /*1180*/  VIADD R20, R192, 0x180 ;  /* 0x00000180c0147836 */ /* 0x000fe20000000000 */
[----:B------:R-:W-:Y:S01]  /*1190*/  SHF.R.S32.HI R13, RZ, 0x1f, R204 ;  /* 0x0000001fff0d7819 */ /* 0x000fe200000114cc */
[----:B------:R0:W-:Y:S01]  /*11a0*/  STL [R1], R3 ;  /* 0x0000000301007387 */ /* 0x0001e20000100800 */
[----:B------:R-:W-:Y:S01]  /*11b0*/  SHF.L.U64.HI R226, R212, 0x1, R7 ;  /* 0x00000001d4e27819 */ /* 0x000fe20000010207 */
[----:B------:R-:W-:Y:S01]  /*11c0*/  VIADD R18, R192, 0x1c0 ;  /* 0x000001c0c0127836 */ /* 0x000fe20000000000 */
[----:B------:R-:W-:Y:S01]  /*11d0*/  SHF.L.U64.HI R223, R215, 0x1, R0 ;  /* 0x00000001d7df7819 */ /* 0x000fe20000010200 */
[----:B------:R-:W-:Y:S01]  /*11e0*/  IMAD.SHL.U32 R0, R8, 0x2, RZ ;  /* 0x0000000208007824 */ /* 0x000fe200078e00ff */
[----:B------:R-:W-:Y:S01]  /*11f0*/  SHF.L.U64.HI R7, R206, 0x1, R11 ;  /* 0x00000001ce077819 */ /* 0x000fe2000001020b */
[----:B------:R-:W-:Y:S01]  /*1200*/  VIADD R217, R16, 0x40 ;  /* 0x0000004010d97836 */ /* 0x000fe20000000000 */
[----:B------:R-:W-:Y:S01]  /*1210*/  SHF.L.U64.HI R225, R213, 0x1, R4 ;  /* 0x00000001d5e17819 */ /* 0x000fe20000010204 */
[----:B------:R-:W-:Y:S01]  /*1220*/  IMAD.IADD R197, R0, 0x1, R15 ;  /* 0x0000000100c57824 */ /* 0x000fe200078e020f */
[----:B------:R-:W-:Y:S01]  /*1230*/  SHF.L.U64.HI R4, R205, 0x1, R12 ;  /* 0x00000001cd047819 */ /* 0x000fe2000001020c */
[----:B------:R-:W-:Y:S01]  /*1240*/  STL [R1+0x4], R7 ;  /* 0x0000040701007387 */ /* 0x000fe20000100800 */
[----:B0-----:R-:W-:Y:S01]  /*1250*/  SHF.L.U64.HI R3, R204, 0x1, R13 ;  /* 0x00000001cc037819 */ /* 0x001fe2000001020d */
[C---:B------:R-:W-:Y:S01]  /*1260*/  VIADD R38, R197.reuse, 0x10 ;  /* 0x00000010c5267836 */ /* 0x040fe20000000000 */
[----:B------:R-:W-:Y:S01]  /*1270*/  SHF.R.S32.HI R14, RZ, 0x1f, R203 ;  /* 0x0000001fff0e7819 */ /* 0x000fe200000114cb */
[----:B------:R0:W-:Y:S01]  /*1280*/  STL [R1+0x48], R0 ;  /* 0x0000480001007387 */ /* 0x0001e20000100800 */
[C---:B------:R-:W-:Y:S01]  /*1290*/  VIADD R35, R197.reuse, 0x28 ;  /* 0x00000028c5237836 */ /* 0x040fe20000000000 */
[----:B------:R-:W-:Y:S01]  /*12a0*/  SHF.R.S32.HI R26, RZ, 0x1f, R26 ;  /* 0x0000001fff1a7819 */ /* 0x000fe2000001141a */
[C---:B------:R-:W-:Y:S01]  /*12b0*/  VIADD R32, R197.reuse, 0x40 ;  /* 0x00000040c5207836 */ /* 0x040fe20000000000 */
[----:B------:R-:W-:Y:S01]  /*12c0*/  STL [R1+0x8], R4 ;  /* 0x0000080401007387 */ /* 0x000fe20000100800 */
[C---:B------:R-:W-:Y:S01]  /*12d0*/  VIADD R29, R197.reuse, 0x58 ;  /* 0x00000058c51d7836 */ /* 0x040fe20000000000 */
[----:B------:R-:W-:Y:S01]  /*12e0*/  SHF.R.S32.HI R21, RZ, 0x1f, R21 ;  /* 0x0000001fff157819 */ /* 0x000fe20000011415 */
[----:B------:R-:W-:Y:S01]  /*12f0*/  VIADD R26, R197, 0x70 ;  /* 0x00000070c51a7836 */ /* 0x000fe20000000000 */
[----:B------:R1:W-:Y:S01]  /*1300*/  STL [R1+0xc], R3 ;  /* 0x00000c0301007387 */ /* 0x0003e20000100800 */
[C---:B------:R-:W-:Y:S01]  /*1310*/  VIADD R216, R16.reuse, 0x60 ;  /* 0x0000006010d87836 */ /* 0x040fe20000000000 */
[----:B0-----:R-:W-:Y:S01]  /*1320*/  SHF.L.U64.HI R0, R203, 0x1, R14 ;  /* 0x00000001cb007819 */ /* 0x001fe2000001020e */
[C---:B------:R-:W-:Y:S01]  /*1330*/  VIADD R210, R16.reuse, 0x100 ;  /* 0x0000010010d27836 */ /* 0x040fe20000000000 */
[----:B------:R-:W-:Y:S01]  /*1340*/  SHF.R.S32.HI R27, RZ, 0x1f, R27 ;  /* 0x0000001fff1b7819 */ /* 0x000fe2000001141b */
[C---:B------:R-:W-:Y:S01]  /*1350*/  VIADD R209, R16.reuse, 0x120 ;  /* 0x0000012010d17836 */ /* 0x040fe20000000000 */
[----:B------:R-:W-:Y:S01]  /*1360*/  SHF.R.S32.HI R25, RZ, 0x1f, R25 ;  /* 0x0000001fff197819 */ /* 0x000fe20000011419 */
[----:B------:R0:W-:Y:S01]  /*1370*/  STL [R1+0x10], R0 ;  /* 0x0000100001007387 */ /* 0x0001e20000100800 */
[C---:B------:R-:W-:Y:S01]  /*1380*/  VIADD R208, R16.reuse, 0x140 ;  /* 0x0000014010d07836 */ /* 0x040fe20000000000 */
[----:B------:R-:W-:Y:S01]  /*1390*/  SHF.R.S32.HI R24, RZ, 0x1f, R24 ;  /* 0x0000001fff187819 */ /* 0x000fe20000011418 */
[----:B-1----:R-:W-:Y:S01]  /*13a0*/  IMAD R3, R5, 0x2, R2 ;  /* 0x0000000205037824 */ /* 0x002fe200078e0202 */
[----:B------:R-:W-:Y:S01]  /*13b0*/  SHF.R.S32.HI R20, RZ, 0x1f, R20 ;  /* 0x0000001fff147819 */ /* 0x000fe20000011414 */
[C---:B------:R-:W-:Y:S01]  /*13c0*/  VIADD R21, R197.reuse, 0x88 ;  /* 0x00000088c5157836 */ /* 0x040fe20000000000 */
[----:B------:R-:W-:Y:S01]  /*13d0*/  SHF.R.S32.HI R18, RZ, 0x1f, R18 ;  /* 0x0000001fff127819 */ /* 0x000fe20000011412 */
[----:B------:R-:W-:Y:S01]  /*13e0*/  VIADD R15, R197, 0xa0 ;  /* 0x000000a0c50f7836 */ /* 0x000fe20000000000 */
[----:B------:R-:W-:Y:S01]  /*13f0*/  STL [R1+0x4c], R3 ;  /* 0x00004c0301007387 */ /* 0x000fe20000100800 */
[----:B------:R-:W-:Y:S01]  /*1400*/  VIADD R202, R199, 0x26800 ;  /* 0x00026800c7ca7836 */ /* 0x000fe20000000000 */
[----:B------:R-:W-:Y:S01]  /*1410*/  SEL R201, R201, 0xffffffe0, !P1 ;  /* 0xffffffe0c9c97807 */ /* 0x000fe20004800000 */
[C---:B------:R-:W-:Y:S01]  /*1420*/  VIADD R12, R197.reuse, 0xb8 ;  /* 0x000000b8c50c7836 */ /* 0x040fe20000000000 */
[----:B------:R1:W-:Y:S01]  /*1430*/  STL [R1+0x50], R6 ;  /* 0x0000500601007387 */ /* 0x0003e20000100800 */
[----:B0-----:R-:W-:Y:S01]  /*1440*/  SHF.R.S32.HI R0, RZ, 0x1f, R197 ;  /* 0x0000001fff007819 */ /* 0x001fe200000114c5 */
[C---:B------:R-:W-:Y:S01]  /*1450*/  VIADD R8, R197.reuse, 0xd0 ;  /* 0x000000d0c5087836 */ /* 0x040fe20000000000 */
[----:B------:R-:W-:Y:S01]  /*1460*/  SHF.R.S32.HI R220, RZ, 0x1f, R217 ;  /* 0x0000001fffdc7819 */ /* 0x000fe200000114d9 */
[----:B------:R-:W-:Y:S01]  /*1470*/  VIADD R22, R16, 0x20 ;  /* 0x0000002010167836 */ /* 0x000fe20000000000 */
[----:B------:R-:W-:Y:S01]  /*1480*/  SHF.R.S32.HI R221, RZ, 0x1f, R216 ;  /* 0x0000001fffdd7819 */ /* 0x000fe200000114d8 */
[C---:B------:R-:W-:Y:S01]  /*1490*/  VIADD R39, R197.reuse, 0x8 ;  /* 0x00000008c5277836 */ /* 0x040fe20000000000 */
[----:B------:R-:W-:Y:S01]  /*14a0*/  SHF.R.S32.HI R227, RZ, 0x1f, R210 ;  /* 0x0000001fffe37819 */ /* 0x000fe200000114d2 */
[C---:B------:R-:W-:Y:S01]  /*14b0*/  VIADD R37, R197.reuse, 0x18 ;  /* 0x00000018c5257836 */ /* 0x040fe20000000000 */
[----:B------:R-:W-:Y:S01]  /*14c0*/  SHF.R.S32.HI R228, RZ, 0x1f, R209 ;  /* 0x0000001fffe47819 */ /* 0x000fe200000114d1 */
[C---:B------:R-:W-:Y:S01]  /*14d0*/  VIADD R36, R197.reuse, 0x20 ;  /* 0x00000020c5247836 */ /* 0x040fe20000000000 */
[----:B-1----:R-:W-:Y:S01]  /*14e0*/  SHF.R.S32.HI R6, RZ, 0x1f, R38 ;  /* 0x0000001fff067819 */ /* 0x002fe20000011426 */
        /* <DEDUP_REMOVED lines=23> */
[----:B------:R-:W-:Y:S01]  /*1660*/  SHF.L.U64.HI R220, R217, 0x1, R220 ;  /* 0x00000001d9dc7819 */ /* 0x000fe200000102dc */
[C---:B------:R-:W-:Y:S01]  /*1670*/  VIADD R11, R197.reuse, 0xc0 ;  /* 0x000000c0c50b7836 */ /* 0x040fe20000000000 */
[----:B------:R-:W-:Y:S01]  /*1680*/  SHF.L.U64.HI R221, R216, 0x1, R221 ;  /* 0x00000001d8dd7819 */ /* 0x000fe200000102dd */
[C---:B------:R-:W-:Y:S01]  /*1690*/  VIADD R10, R197.reuse, 0xc8 ;  /* 0x000000c8c50a7836 */ /* 0x040fe20000000000 */
[----:B------:R-:W-:Y:S01]  /*16a0*/  SHF.L.U64.HI R227, R210, 0x1, R227 ;  /* 0x00000001d2e37819 */ /* 0x000fe200000102e3 */
[----:B------:R-:W-:Y:S01]  /*16b0*/  VIADD R7, R197, 0xd8 ;  /* 0x000000d8c5077836 */ /* 0x000fe20000000000 */
[----:B------:R-:W-:Y:S01]  /*16c0*/  SHF.L.U64.HI R228, R209, 0x1, R228 ;  /* 0x00000001d1e47819 */ /* 0x000fe200000102e4 */
[C---:B------:R-:W-:Y:S01]  /*16d0*/  VIADD R5, R197.reuse, 0xe0 ;  /* 0x000000e0c5057836 */ /* 0x040fe20000000000 */
[----:B------:R-:W-:Y:S01]  /*16e0*/  SHF.L.U64.HI R229, R208, 0x1, R229 ;  /* 0x00000001d0e57819 */ /* 0x000fe200000102e5 */
        /* <DEDUP_REMOVED lines=8> */
[----:B------:R-:W-:Y:S01]  /*1770*/  IMAD.SHL.U32 R186, R186, 0x4, RZ ;  /* 0x00000004baba7824 */ /* 0x000fe200078e00ff */
[----:B------:R-:W-:Y:S01]  /*1780*/  SHF.R.S32.HI R33, RZ, 0x1f, R33 ;  /* 0x0000001fff217819 */ /* 0x000fe20000011421 */
[C---:B------:R-:W-:Y:S01]  /*1790*/  @P2 VIADD R200, R202.reuse, 0xffffffc0 ;  /* 0xffffffc0cac82836 */ /* 0x040fe20000000000 */
[----:B------:R-:W-:Y:S01]  /*17a0*/  SHF.R.S32.HI R31, RZ, 0x1f, R31 ;  /* 0x0000001fff1f7819 */ /* 0x000fe2000001141f */
[----:B------:R-:W-:Y:S01]  /*17b0*/  IMAD.IADD R202, R202, 0x1, R201 ;  /* 0x00000001caca7824 */ /* 0x000fe200078e02c9 */
[----:B------:R-:W-:Y:S01]  /*17c0*/  SHF.R.S32.HI R30, RZ, 0x1f, R30 ;  /* 0x0000001fff1e7819 */ /* 0x000fe2000001141e */
[----:B------:R-:W-:Y:S01]  /*17d0*/  VIADD R194, R186, 0x10 ;  /* 0x00000010bac27836 */ /* 0x000fe20000000000 */
[----:B------:R-:W-:Y:S01]  /*17e0*/  SHF.R.S32.HI R28, RZ, 0x1f, R28 ;  /* 0x0000001fff1c7819 */ /* 0x000fe2000001141c */
[----:B------:R-:W-:Y:S01]  /*17f0*/  IMAD.IADD R201, R201, 0x1, R200 ;  /* 0x00000001c9c97824 */ /* 0x000fe200078e02c8 */
        /* <DEDUP_REMOVED lines=13> */
[----:B------:R-:W-:-:S07]  /*18d0*/  SHF.R.S32.HI R0, RZ, 0x1f, R0 ;  /* 0x0000001fff007819 */ /* 0x000fce0000011400 */
.L_x_3931:
[----:B012-4-:R-:W0:Y:S01]  /*18e0*/  LDC.64 R4, c[0x0][0xc88] ;  /* 0x00032200ff047b82 */ /* 0x017e220000000a00 */
[----:B------:R-:W-:Y:S01]  /*18f0*/  ULDC.64 UR4, c[0x0][0xa28] ;  /* 0x00028a0000047ab9 */ /* 0x000fe20000000a00 */
[----:B------:R-:W-:Y:S01]  /*1900*/  ULDC.64 UR8, c[0x0][0xa18] ;  /* 0x0002860000087ab9 */ /* 0x000fe20000000a00 */
[----:B------:R-:W-:Y:S01]  /*1910*/  ULDC.64 UR6, c[0x0][0xa08] ;  /* 0x0002820000067ab9 */ /* 0x000fe20000000a00 */
[----:B0-----:R-:W-:-:S05]  /*1920*/  IMAD.WIDE R4, R155, 0x4, R4 ;  /* 0x000000049b047825 */ /* 0x001fca00078e0204 */
[----:B-----5:R-:W2:Y:S01]  /*1930*/  LDG.E R26, desc[UR42][R4.64] ;  /* 0x0000002a041a7981 */ /* 0x020ea2000c1e1900 */
[----:B------:R-:W-:Y:S01]  /*1940*/  ISETP.NE.U32.AND P2, PT, RZ, UR4, PT ;  /* 0x00000004ff007c0c */ /* 0x000fe2000bf45070 */
[----:B---3--:R-:W-:Y:S01]  /*1950*/  IMAD.MOV.U32 R8, RZ, RZ, RZ ;  /* 0x000000ffff087224 */ /* 0x008fe200078e00ff */
        /* <DEDUP_REMOVED lines=8> */
[C---:B------:R-:W-:Y:S01]  /*19e0*/  @P2 LEA R6, P3, R26.reuse, UR4, 0x2 ;  /* 0x000000041a062c11 */ /* 0x040fe2000f8610ff */
[----:B------:R-:W-:Y:S01]  /*19f0*/  STL [R1+0x14], R26 ;  /* 0x0000141a01007387 */ /* 0x000fe20000100800 */
[C-C-:B------:R-:W-:Y:S02]  /*1a00*/  SHF.L.U64.HI R27, R26.reuse, 0x2, R0.reuse ;  /* 0x000000021a1b7819 */ /* 0x140fe40000010200 */
[----:B------:R-:W-:Y:S01]  /*1a10*/  @P2 LEA.HI.X R7, R26, UR5, R0, 0x2, P3 ;  /* 0x000000051a072c11 */ /* 0x000fe200098f1400 */
[----:B------:R-:W-:Y:S01]  /*1a20*/  ULDC UR4, c[0x0][0x288] ;  /* 0x0000a20000047ab9 */ /* 0x000fe20000000800 */
[C---:B------:R-:W-:Y:S01]  /*1a30*/  IADD3 R4, P4, R28.reuse, UR6, RZ ;  /* 0x000000061c047c10 */ /* 0x040fe2000ff9e0ff */
[----:B------:R0:W-:Y:S04]  /*1a40*/  STL [R1+0x40], R0 ;  /* 0x0000400001007387 */ /* 0x0001e80000100800 */
[----:B------:R1:W5:Y:S01]  /*1a50*/  @P2 LDG.E R8, desc[UR42][R6.64] ;  /* 0x0000002a06082981 */ /* 0x000362000c1e1900 */
[----:B------:R-:W-:Y:S01]  /*1a60*/  IMAD.U32 R152, RZ, RZ, UR4 ;  /* 0x00000004ff987e24 */ /* 0x000fe2000f8e00ff */
[----:B------:R-:W-:Y:S01]  /*1a70*/  IADD3.X R5, R27, UR7, RZ, P4, !PT ;  /* 0x000000071b057c10 */ /* 0x000fe2000a7fe4ff */
[----:B------:R-:W-:Y:S01]  /*1a80*/  ULDC.64 UR4, c[0x0][0x418] ;  /* 0x0001060000047ab9 */ /* 0x000fe20000000a00 */
[----:B------:R2:W-:Y:S04]  /*1a90*/  STL [R1+0x1c], R28 ;  /* 0x00001c1c01007387 */ /* 0x0005e80000100800 */
[----:B------:R2:W5:Y:S01]  /*1aa0*/  @P0 LDG.E R24, desc[UR42][R4.64] ;  /* 0x0000002a04180981 */ /* 0x000562000c1e1900 */
[----:B-1----:R-:W-:-:S03]  /*1ab0*/  @P1 IADD3 R6, P2, R28, UR8, RZ ;  /* 0x000000081c061c10 */ /* 0x002fc6000ff5e0ff */
[----:B------:R2:W-:Y:S01]  /*1ac0*/  STL [R1+0x20], R27 ;  /* 0x0000201b01007387 */ /* 0x0005e20000100800 */
[----:B------:R-:W-:Y:S01]  /*1ad0*/  @P1 IADD3.X R7, R27, UR9, RZ, P2, !PT ;  /* 0x000000091b071c10 */ /* 0x000fe200097fe4ff */
[----:B------:R-:W-:Y:S02]  /*1ae0*/  UISETP.NE.U32.AND UP0, UPT, UR4, URZ, UPT ;  /* 0x0000003f0400728c */ /* 0x000fe4000bf05070 */
[----:B------:R2:W-:Y:S01]  /*1af0*/  STL [R1+0x24], R153 ;  /* 0x0000249901007387 */ /* 0x0005e20000100800 */
[----:B------:R-:W-:Y:S01]  /*1b00*/  ULDC.64 UR8, c[0x0][0xa20] ;  /* 0x0002880000087ab9 */ /* 0x000fe20000000a00 */
[----:B------:R-:W-:Y:S02]  /*1b10*/  ULDC UR4, c[0x0][0x424] ;  /* 0x0001090000047ab9 */ /* 0x000fe40000000800 */
[----:B------:R2:W5:Y:S01]  /*1b20*/  @P1 LDG.E R152, desc[UR42][R6.64] ;  /* 0x0000002a06981981 */ /* 0x000562000c1e1900 */
[----:B------:R-:W-:Y:S01]  /*1b30*/  UISETP.NE.AND.EX UP0, UPT, UR5, URZ, UPT, UP0 ;  /* 0x0000003f0500728c */ /* 0x000fe2000bf05300 */
[----:B------:R-:W-:-:S02]  /*1b40*/  LOP3.LUT R3, R154, 0xff000000, RZ, 0xc0, !PT ;  /* 0xff0000009a037812 */ /* 0x000fc400078ec0ff */
[----:B------:R-:W-:Y:S01]  /*1b50*/  ISETP.NE.U32.AND P2, PT, RZ, UR8, PT ;  /* 0x00000008ff007c0c */ /* 0x000fe2000bf45070 */
[----:B------:R-:W-:Y:S01]  /*1b60*/  USEL UR4, UR4, 0x1, UP0 ;  /* 0x0000000104047887 */ /* 0x000fe20008000000 */
[----:B------:R-:W-:Y:S01]  /*1b70*/  ULDC UR5, c[0x0][0x2f0] ;  /* 0x0000bc0000057ab9 */ /* 0x000fe20000000800 */
[----:B0-----:R-:W-:Y:S02]  /*1b80*/  LOP3.LUT R0, R154, 0xff0000, RZ, 0xc0, !PT ;  /* 0x00ff00009a007812 */ /* 0x001fe400078ec0ff */
[----:B------:R-:W-:Y:S01]  /*1b90*/  UIMAD UR4, UR4, UR5, URZ ;  /* 0x00000005040472a4 */ /* 0x000fe2000f8e023f */
[----:B------:R-:W-:Y:S02]  /*1ba0*/  SHF.R.U32.HI R3, RZ, 0x8, R3 ;  /* 0x00000008ff037819 */ /* 0x000fe40000011603 */
[----:B------:R-:W-:Y:S01]  /*1bb0*/  ISETP.NE.AND.EX P2, PT, RZ, UR9, PT, P2 ;  /* 0x00000009ff007c0c */ /* 0x000fe2000bf45320 */
[----:B------:R-:W-:Y:S01]  /*1bc0*/  ULDC UR5, c[0x0][0x348] ;  /* 0x0000d20000057ab9 */ /* 0x000fe20000000800 */
[----:B------:R-:W-:-:S02]  /*1bd0*/  LEA.HI R9, R0, R3, RZ, 0x10 ;  /* 0x0000000300097211 */ /* 0x000fc400078f80ff */
[----:B------:R-:W-:Y:S01]  /*1be0*/  LOP3.LUT R184, R154, 0xffff, RZ, 0xc0, !PT ;  /* 0x0000ffff9ab87812 */ /* 0x000fe200078ec0ff */
[----:B--2---:R-:W-:Y:S08]  /*1bf0*/  @P1 BRA `(.L_x_3795) ;  /* 0x0000000000241947 */ /* 0x004ff00003800000 */
        /* <DEDUP_REMOVED lines=9> */
.L_x_3795:
[----:B------:R-:W-:Y:S02]  /*1c90*/  IMAD.U32 R36, RZ, RZ, UR5 ;  /* 0x00000005ff247e24 */ /* 0x000fe4000f8e00ff */
[----:B------:R-:W-:Y:S01]  /*1ca0*/  IMAD.U32 R25, RZ, RZ, UR4 ;  /* 0x00000004ff197e24 */ /* 0x000fe2000f8e00ff */
[----:B------:R-:W-:Y:S06]  /*1cb0*/  @!P2 BRA `(.L_x_3796) ;  /* 0x000000000010a947 */ /* 0x000fec0003800000 */
[----:B------:R-:W-:-:S04]  /*1cc0*/  IADD3 R4, P0, R28, UR8, RZ ;  /* 0x000000081c047c10 */ /* 0x000fc8000ff1e0ff */
[----:B------:R-:W-:-:S05]  /*1cd0*/  IADD3.X R5, R27, UR9, RZ, P0, !PT ;  /* 0x000000091b057c10 */ /* 0x000fca00087fe4ff */
[----:B------:R0:W5:Y:S01]  /*1ce0*/  LDG.E R25, desc[UR42][R4.64] ;  /* 0x0000002a04197981 */ /* 0x000162000c1e1900 */
[----:B------:R-:W-:Y:S05]  /*1cf0*/  BRA `(.L_x_3797) ;  /* 0x0000000000107947 */ /* 0x000fea0003800000 */
.L_x_3796:
[----:B------:R-:W-:Y:S05]  /*1d00*/  @!P0 BRA `(.L_x_3797) ;  /* 0x00000000000c8947 */ /* 0x000fea0003800000 */
[----:B------:R-:W2:Y:S04]  /*1d10*/  LDG.E R0, desc[UR42][R4.64] ;  /* 0x0000002a04007981 */ /* 0x000ea8000c1e1900 */
[----:B------:R-:W2:Y:S02]  /*1d20*/  LDG.E R25, desc[UR42][R4.64+0x4] ;  /* 0x0000042a04197981 */ /* 0x000ea4000c1e1900 */
[----:B--2---:R-:W-:-:S07]  /*1d30*/  IMAD.IADD R25, R25, 0x1, -R0 ;  /* 0x0000000119197824 */ /* 0x004fce00078e0a00 */
.L_x_3797:
[----:B------:R-:W-:Y:S02]  /*1d40*/  ULDC.64 UR4, c[0x0][0xa10] ;  /* 0x0002840000047ab9 */ /* 0x000fe40000000a00 */
[----:B------:R-:W-:-:S04]  /*1d50*/  ISETP.NE.U32.AND P0, PT, RZ, UR4, PT ;  /* 0x00000004ff007c0c */ /* 0x000fc8000bf05070 */
[----:B------:R-:W-:Y:S01]  /*1d60*/  ISETP.NE.AND.EX P0, PT, RZ, UR5, PT, P0 ;  /* 0x00000005ff007c0c */ /* 0x000fe2000bf05300 */
[----:B------:R-:W-:Y:S02]  /*1d70*/  ULDC.64 UR4, c[0x0][0xa30] ;  /* 0x00028c0000047ab9 */ /* 0x000fe40000000a00 */
[----:B------:R-:W-:-:S10]  /*1d80*/  ISETP.NE.U32.AND P1, PT, RZ, UR4, PT ;  /* 0x00000004ff007c0c */ /* 0x000fd4000bf25070 */
[----:B0-----:R-:W0:Y:S01]  /*1d90*/  @P0 LDC.64 R4, c[0x0][0xa10] ;  /* 0x00028400ff040b82 */ /* 0x001e220000000a00 */
[----:B------:R-:W-:Y:S01]  /*1da0*/  ISETP.NE.AND.EX P1, PT, RZ, UR5, PT, P1 ;  /* 0x00000005ff007c0c */ /* 0x000fe2000bf25310 */
[----:B0-----:R-:W-:-:S05]  /*1db0*/  @P0 IMAD.WIDE R4, R26, 0x4, R4 ;  /* 0x000000041a040825 */ /* 0x001fca00078e0204 */
[----:B------:R-:W2:Y:S04]  /*1dc0*/  @P0 LDG.E R0, desc[UR42][R4.64] ;  /* 0x0000002a04000981 */ /* 0x000ea8000c1e1900 */
[----:B------:R0:W2:Y:S01]  /*1dd0*/  @P0 LDG.E R3, desc[UR42][R4.64+0x4] ;  /* 0x0000042a04030981 */ /* 0x0000a2000c1e1900 */
[----:B-----5:R-:W-:Y:S02]  /*1de0*/  IMAD.MOV.U32 R154, RZ, RZ, R25 ;  /* 0x000000ffff9a7224 */ /* 0x020fe400078e0019 */
[----:B0-----:R-:W-:-:S04]  /*1df0*/  @P1 IADD3 R4, P2, R28, UR4, RZ ;  /* 0x000000041c041c10 */ /* 0x001fc8000ff5e0ff */
[----:B------:R-:W-:-:S05]  /*1e00*/  @P1 IADD3.X R5, R27, UR5, RZ, P2, !PT ;  /* 0x000000051b051c10 */ /* 0x000fca00097fe4ff */
[----:B------:R0:W5:Y:S01]  /*1e10*/  @P1 LDG.E R154, desc[UR42][R4.64] ;  /* 0x0000002a049a1981 */ /* 0x000162000c1e1900 */
[----:B------:R-:W-:Y:S01]  /*1e20*/  LOP3.LUT R12, R9, 0xff, RZ, 0xc0, !PT ;  /* 0x000000ff090c7812 */ /* 0x000fe200078ec0ff */
[----:B------:R-:W-:Y:S01]  /*1e30*/  IMAD.IADD R11, R25, 0x1, -R8 ;  /* 0x00000001190b7824 */ /* 0x000fe200078e0a08 */
[----:B------:R-:W-:Y:S01]  /*1e40*/  SHF.R.U32.HI R6, RZ, 0x10, R9 ;  /* 0x00000010ff067819 */ /* 0x000fe20000011609 */
[----:B------:R-:W-:Y:S01]  /*1e50*/  BSSY B0, `(.L_x_3798) ;  /* 0x000002b000007945 */ /* 0x000fe20003800000 */
[----:B------:R-:W-:Y:S01]  /*1e60*/  LOP3.LUT R18, R18, 0xfffffffb, RZ, 0xc0, !PT ;  /* 0xfffffffb12127812 */ /* 0x000fe200078ec0ff */
[----:B------:R0:W-:Y:S01]  /*1e70*/  STL [R1+0x38], R12 ;  /* 0x0000380c01007387 */ /* 0x0001e20000100800 */
[----:B------:R-:W-:-:S03]  /*1e80*/  IMAD.MOV.U32 R7, RZ, RZ, RZ ;  /* 0x000000ffff077224 */ /* 0x000fc600078e00ff */
[----:B------:R0:W-:Y:S01]  /*1e90*/  STL [R1+0x18], R6 ;  /* 0x0000180601007387 */ /* 0x0001e20000100800 */
[----:B--2---:R-:W-:-:S04]  /*1ea0*/  @P0 IMAD.IADD R36, R3, 0x1, -R0 ;  /* 0x0000000103240824 */ /* 0x004fc800078e0a00 */
[----:B------:R-:W-:-:S04]  /*1eb0*/  IMAD.IADD R155, R11, 0x1, R36 ;  /* 0x000000010b9b7824 */ /* 0x000fc800078e0224 */
[C---:B------:R-:W-:Y:S01]  /*1ec0*/  VIADD R0, R155.reuse, 0x3f ;  /* 0x0000003f9b007836 */ /* 0x040fe20000000000 */
[----:B------:R-:W-:-:S04]  /*1ed0*/  ISETP.GE.AND P3, PT, R155, 0x1, PT ;  /* 0x000000019b00780c */ /* 0x000fc80003f66270 */
[----:B------:R-:W-:-:S04]  /*1ee0*/  SHF.R.S32.HI R3, RZ, 0x1f, R0 ;  /* 0x0000001fff037819 */ /* 0x000fc80000011400 */
[----:B------:R-:W-:-:S04]  /*1ef0*/  LEA.HI R3, R3, R0, RZ, 0x6 ;  /* 0x0000000003037211 */ /* 0x000fc800078f30ff */
[----:B------:R-:W-:Y:S02]  /*1f00*/  SHF.R.S32.HI R168, RZ, 0x6, R3 ;  /* 0x00000006ffa87819 */ /* 0x000fe40000011403 */
[----:B------:R-:W-:Y:S01]  /*1f10*/  @P3 LOP3.LUT R18, R18, 0x4, RZ, 0xfc, !PT ;  /* 0x0000000412123812 */ /* 0x000fe200078efcff */
[----:B0-----:R-:W-:Y:S06]  /*1f20*/  @!P3 BRA `(.L_x_3799) ;  /* 0x000000000074b947 */ /* 0x001fec0003800000 */
[----:B------:R-:W-:Y:S01]  /*1f30*/  ISETP.NE.AND P0, PT, R6, RZ, PT ;  /* 0x000000ff0600720c */ /* 0x000fe20003f05270 */
[----:B------:R-:W-:-:S03]  /*1f40*/  ULDC UR4, c[0x0][0x9f0] ;  /* 0x00027c0000047ab9 */ /* 0x000fc60000000800 */
[----:B------:R-:W-:-:S04]  /*1f50*/  SEL R9, R6, UR4, P0 ;  /* 0x0000000406097c07 */ /* 0x000fc80008000000 */
[-C--:B------:R-:W-:Y:S02]  /*1f60*/  IABS R6, R9.reuse ;  /* 0x0000000900067213 */ /* 0x080fe40000000000 */
        /* <DEDUP_REMOVED lines=25> */
.L_x_3799:
[----:B------:R-:W-:Y:S05]  /*2100*/  BSYNC B0 ;  /* 0x0000000000007941 */ /* 0x000fea0003800000 */
.L_x_3798:
[----:B------:R-:W-:Y:S01]  /*2110*/  IMAD R0, R12, R7, RZ ;  /* 0x000000070c007224 */ /* 0x000fe200078e02ff */
[----:B------:R-:W-:-:S04]  /*2120*/  PLOP3.LUT P2, PT, PT, PT, PT, 0x80, 0x0 ;  /* 0x000000000000781c */ /* 0x000fc80003f4f070 */
[C---:B------:R-:W-:Y:S01]  /*2130*/  VIADDMNMX R7, R0.reuse, R7, R168, PT ;  /* 0x0000000700077246 */ /* 0x040fe200038001a8 */
[----:B------:R-:W-:-:S04]  /*2140*/  IMAD R0, R0, 0x40, -R11 ;  /* 0x0000004000007824 */ /* 0x000fc800078e0a0b */
[----:B------:R-:W-:Y:S01]  /*2150*/  IMAD R7, R7, 0x40, -R11 ;  /* 0x0000004007077824 */ /* 0x000fe200078e0a0b */
[----:B------:R-:W-:-:S04]  /*2160*/  VIMNMX R0, RZ, R0, !PT ;  /* 0x00000000ff007248 */ /* 0x000fc80007fe0100 */
[----:B------:R-:W-:Y:S02]  /*2170*/  VIMNMX R7, R7, R36, PT ;  /* 0x0000002407077248 */ /* 0x000fe40003fe0100 */
[----:B------:R-:W-:Y:S02]  /*2180*/  SHF.R.U32.HI R35, RZ, 0x6, R0 ;  /* 0x00000006ff237819 */ /* 0x000fe40000011600 */
[----:B------:R-:W-:-:S03]  /*2190*/  ISETP.GT.AND P0, PT, R7, R0, PT ;  /* 0x000000000700720c */ /* 0x000fc60003f04270 */
[----:B------:R-:W-:-:S10]  /*21a0*/  IMAD.MOV.U32 R34, RZ, RZ, R35 ;  /* 0x000000ffff227224 */ /* 0x000fd400078e0023 */
[----:B------:R-:W-:-:S05]  /*21b0*/  @P0 VIADD R3, R7, 0x3f ;  /* 0x0000003f07030836 */ /* 0x000fca0000000000 */
[----:B------:R-:W-:-:S04]  /*21c0*/  @P0 SHF.R.S32.HI R0, RZ, 0x1f, R3 ;  /* 0x0000001fff000819 */ /* 0x000fc80000011403 */
[----:B------:R-:W-:-:S04]  /*21d0*/  @P0 LEA.HI R0, R0, R3, RZ, 0x6 ;  /* 0x0000000300000211 */ /* 0x000fc800078f30ff */
[----:B------:R-:W-:-:S04]  /*21e0*/  @P0 SHF.R.S32.HI R34, RZ, 0x6, R0 ;  /* 0x00000006ff220819 */ /* 0x000fc80000011400 */
        /* <DEDUP_REMOVED lines=22> */
.L_x_3802:
[----:B------:R-:W-:Y:S05]  /*2350*/  BSYNC B6 ;  /* 0x0000000000067941 */ /* 0x000fea0003800000 */
.L_x_3801:
        /* <DEDUP_REMOVED lines=20> */
.L_x_3804:
[----:B------:R-:W-:Y:S05]  /*24a0*/  BSYNC B6 ;  /* 0x0000000000067941 */ /* 0x000fea0003800000 */
.L_x_3803:
[----:B------:R-:W-:Y:S01]  /*24b0*/  ULDC.64 UR4, c[0x0][0x9f8] ;  /* 0x00027e0000047ab9 */ /* 0x000fe20000000a00 */
[----:B------:R-:W-:Y:S01]  /*24c0*/  IMAD.MOV.U32 R0, RZ, RZ, R26 ;  /* 0x000000ffff007224 */ /* 0x000fe200078e001a */
[----:B------:R-:W-:Y:S01]  /*24d0*/  ISETP.NE.U32.AND P0, PT, RZ, UR4, PT ;  /* 0x00000004ff007c0c */ /* 0x000fe2000bf05070 */
[----:B------:R-:W0:Y:S01]  /*24e0*/  S2R R3, SR_TID.X ;  /* 0x0000000000037919 */ /* 0x000e220000002100 */
[----:B------:R-:W1:Y:S02]  /*24f0*/  LDC.64 R6, c[0x0][0x3f8] ;  /* 0x0000fe00ff067b82 */ /* 0x000e640000000a00 */
[----:B------:R-:W-:-:S06]  /*2500*/  ISETP.NE.AND.EX P0, PT, RZ, UR5, PT, P0 ;  /* 0x00000005ff007c0c */ /* 0x000fcc000bf05300 */
[----:B------:R-:W2:Y:S07]  /*2510*/  LDC R45, c[0x0][0x3f4] ;  /* 0x0000fd00ff2d7b82 */ /* 0x000eae0000000800 */
[----:B------:R-:W-:Y:S02]  /*2520*/  @P0 IADD3 R4, P1, R28, UR4, RZ ;  /* 0x000000041c040c10 */ /* 0x000fe4000ff3e0ff */
[----:B------:R-:W-:Y:S02]  /*2530*/  SHF.R.S32.HI R9, RZ, 0x1f, R189 ;  /* 0x0000001fff097819 */ /* 0x000fe400000114bd */
[----:B------:R-:W-:Y:S01]  /*2540*/  SHF.R.S32.HI R187, RZ, 0x1f, R186 ;  /* 0x0000001fffbb7819 */ /* 0x000fe200000114ba */
[----:B------:R-:W3:Y:S01]  /*2550*/  S2R R44, SR_TID.X ;  /* 0x00000000002c7919 */ /* 0x000ee20000002100 */
[----:B------:R-:W-:Y:S01]  /*2560*/  @P0 IADD3.X R5, R27, UR5, RZ, P1, !PT ;  /* 0x000000051b050c10 */ /* 0x000fe20008ffe4ff */
[----:B------:R-:W-:Y:S01]  /*2570*/  IMAD.SHL.U32 R40, R191, 0x40, RZ ;  /* 0x00000040bf287824 */ /* 0x000fe200078e00ff */
[----:B------:R-:W-:-:S03]  /*2580*/  ULDC UR4, c[0x0][0x2f4] ;  /* 0x0000bd0000047ab9 */ /* 0x000fc60000000800 */
[----:B------:R4:W3:Y:S01]  /*2590*/  @P0 LDG.E R0, desc[UR42][R4.64] ;  /* 0x0000002a04000981 */ /* 0x0008e2000c1e1900 */
[-C--:B-1----:R-:W-:Y:S01]  /*25a0*/  IMAD R8, R9, R6.reuse, RZ ;  /* 0x0000000609087224 */ /* 0x082fe200078e02ff */
[----:B------:R-:W-:Y:S01]  /*25b0*/  LOP3.LUT R40, R40, 0x1c0, RZ, 0xc0, !PT ;  /* 0x000001c028287812 */ /* 0x000fe200078ec0ff */
[-C--:B------:R-:W-:Y:S01]  /*25c0*/  IMAD.WIDE.U32 R20, R189, R6.reuse, R186 ;  /* 0x00000006bd147225 */ /* 0x080fe200078e00ba */
[C---:B------:R-:W-:Y:S02]  /*25d0*/  ISETP.GE.AND P2, PT, R16.reuse, UR4, PT ;  /* 0x0000000410007c0c */ /* 0x040fe4000bf46270 */
[----:B--2---:R-:W-:Y:S01]  /*25e0*/  ISETP.GE.AND P0, PT, R16, R45, PT ;  /* 0x0000002d1000720c */ /* 0x004fe20003f06270 */
[----:B0-----:R-:W-:Y:S01]  /*25f0*/  VIADD R10, R3, 0xffffff80 ;  /* 0xffffff80030a7836 */ /* 0x001fe20000000000 */
[----:B------:R-:W-:Y:S01]  /*2600*/  SHF.R.U32.HI R42, RZ, 0x3, R40 ;  /* 0x00000003ff2a7819 */ /* 0x000fe20000011628 */
[C---:B------:R-:W-:Y:S01]  /*2610*/  IMAD R11, R189.reuse, R7, R8 ;  /* 0x00000007bd0b7224 */ /* 0x040fe200078e0208 */
[----:B----4-:R-:W0:Y:S01]  /*2620*/  LDC.64 R4, c[0x0][0x408] ;  /* 0x00010200ff047b82 */ /* 0x010e220000000a00 */
[----:B------:R-:W-:Y:S01]  /*2630*/  IMAD.WIDE.U32 R28, R189, R6, R16 ;  /* 0x00000006bd1c7225 */ /* 0x000fe200078e0010 */
[----:B------:R-:W-:-:S02]  /*2640*/  SHF.R.S32.HI R3, RZ, 0x1f, R10 ;  /* 0x0000001fff037819 */ /* 0x000fc4000001140a */
[----:B------:R-:W-:Y:S01]  /*2650*/  ISETP.GE.AND P1, PT, R22, UR4, PT ;  /* 0x0000000416007c0c */ /* 0x000fe2000bf26270 */
[----:B------:R-:W-:Y:S01]  /*2660*/  IMAD.IADD R21, R21, 0x1, R11 ;  /* 0x0000000115157824 */ /* 0x000fe200078e020b */
[----:B------:R-:W-:Y:S01]  /*2670*/  LEA.HI R3, R3, R10, RZ, 0x2 ;  /* 0x0000000a03037211 */ /* 0x000fe200078f10ff */
[----:B------:R-:W-:Y:S01]  /*2680*/  IMAD.IADD R29, R11, 0x1, R29 ;  /* 0x000000010b1d7824 */ /* 0x000fe200078e021d */
[----:B-----5:R-:W-:Y:S01]  /*2690*/  SHF.R.S32.HI R11, RZ, 0x1f, R154 ;  /* 0x0000001fff0b7819 */ /* 0x020fe2000001149a */
[-C--:B------:R-:W-:Y:S01]  /*26a0*/  IMAD.WIDE.U32 R20, R154, R6.reuse, R20 ;  /* 0x000000069a147225 */ /* 0x080fe200078e0014 */
[----:B------:R-:W-:Y:S02]  /*26b0*/  LOP3.LUT R13, R3, 0xfffffffc, RZ, 0xc0, !PT ;  /* 0xfffffffc030d7812 */ /* 0x000fe400078ec0ff */
[----:B------:R-:W-:Y:S01]  /*26c0*/  LOP3.LUT R18, R18, 0xfffffffd, RZ, 0xc0, !PT ;  /* 0xfffffffd12127812 */ /* 0x000fe200078ec0ff */
[----:B------:R-:W-:Y:S01]  /*26d0*/  IMAD.WIDE.U32 R28, R154, R6, R28 ;  /* 0x000000069a1c7225 */ /* 0x000fe200078e001c */
[----:B------:R-:W-:-:S02]  /*26e0*/  SHF.L.U64.HI R38, R6, 0x6, R7 ;  /* 0x0000000606267819 */ /* 0x000fc40000010207 */
[----:B------:R-:W-:Y:S01]  /*26f0*/  @P2 LOP3.LUT R18, R18, 0x2, RZ, 0xfc, !PT ;  /* 0x0000000212122812 */ /* 0x000fe200078efcff */
[----:B------:R-:W-:Y:S01]  /*2700*/  IMAD.IADD R12, R10, 0x1, -R13 ;  /* 0x000000010a0c7824 */ /* 0x000fe200078e0a0d */
[----:B---3--:R-:W-:Y:S01]  /*2710*/  LEA.HI R44, R44, 0x8, RZ, 0x19 ;  /* 0x000000082c2c7811 */ /* 0x008fe200078fc8ff */
[----:B------:R-:W-:Y:S01]  /*2720*/  IMAD R10, R11, R6, RZ ;  /* 0x000000060b0a7224 */ /* 0x000fe200078e02ff */
[----:B------:R-:W-:Y:S01]  /*2730*/  LOP3.LUT R18, R18, 0xfffffffe, RZ, 0xc0, !PT ;  /* 0xfffffffe12127812 */ /* 0x000fe200078ec0ff */
[----:B------:R-:W-:Y:S02]  /*2740*/  IMAD.IADD R3, R24, 0x1, R25 ;  /* 0x0000000118037824 */ /* 0x000fe400078e0219 */
[----:B------:R-:W-:Y:S01]  /*2750*/  IMAD R49, R154, R7, R10 ;  /* 0x000000079a317224 */ /* 0x000fe200078e020a */
[----:B0-----:R-:W-:Y:S01]  /*2760*/  SHF.L.U64.HI R41, R4, 0x6, R5 ;  /* 0x0000000604297819 */ /* 0x001fe20000010205 */
[-C--:B------:R-:W-:Y:S01]  /*2770*/  IMAD R8, R9, R4.reuse, RZ ;  /* 0x0000000409087224 */ /* 0x080fe200078e02ff */
[----:B------:R-:W-:Y:S01]  /*2780*/  SEL R9, R45, RZ, P0 ;  /* 0x000000ff2d097207 */ /* 0x000fe20000000000 */
[----:B------:R-:W-:Y:S01]  /*2790*/  IMAD R11, R11, R4, RZ ;  /* 0x000000040b0b7224 */ /* 0x000fe200078e02ff */
[----:B------:R-:W-:Y:S01]  /*27a0*/  @P1 LOP3.LUT R18, R18, 0x1, RZ, 0xfc, !PT ;  /* 0x0000000112121812 */ /* 0x000fe200078efcff */
[----:B------:R-:W-:-:S02]  /*27b0*/  IMAD R13, R189, R5, R8 ;  /* 0x00000005bd0d7224 */ /* 0x000fc400078e0208 */
[----:B------:R-:W-:Y:S02]  /*27c0*/  IMAD.IADD R9, R16, 0x1, R9 ;  /* 0x0000000110097824 */ /* 0x000fe400078e0209 */
[----:B------:R-:W-:Y:S01]  /*27d0*/  IMAD R11, R154, R5, R11 ;  /* 0x000000059a0b7224 */ /* 0x000fe200078e020b */
[----:B------:R-:W-:Y:S01]  /*27e0*/  LOP3.LUT R5, R40, 0x18, R16, 0xf8, !PT ;  /* 0x0000001828057812 */ /* 0x000fe200078ef810 */
[----:B------:R-:W-:Y:S01]  /*27f0*/  IMAD.WIDE.U32 R30, R189, R4, R186 ;  /* 0x00000004bd1e7225 */ /* 0x000fe200078e00ba */
[----:B------:R-:W-:Y:S02]  /*2800*/  SHF.R.S32.HI R8, RZ, 0x1f, R9 ;  /* 0x0000001fff087819 */ /* 0x000fe40000011409 */
[----:B------:R-:W-:Y:S01]  /*2810*/  LOP3.LUT R5, R5, R42, RZ, 0x3c, !PT ;  /* 0x0000002a05057212 */ /* 0x000fe200078e3cff */
[----:B------:R-:W-:Y:S01]  /*2820*/  IMAD.WIDE.U32 R32, R189, R4, R16 ;  /* 0x00000004bd207225 */ /* 0x000fe200078e0010 */
[----:B------:R-:W-:-:S03]  /*2830*/  LEA.HI R37, R8, R9, RZ, 0x3 ;  /* 0x0000000908257211 */ /* 0x000fc600078f18ff */
[----:B------:R-:W-:Y:S01]  /*2840*/  IMAD R46, R198, 0x200, R5 ;  /* 0x00000200c62e7824 */ /* 0x000fe200078e0205 */
[----:B------:R-:W-:Y:S01]  /*2850*/  LOP3.LUT R5, R40, 0x38, R37, 0xf8, !PT ;  /* 0x0000003828057812 */ /* 0x000fe200078ef825 */
[----:B------:R-:W-:Y:S01]  /*2860*/  IMAD.IADD R31, R31, 0x1, R13 ;  /* 0x000000011f1f7824 */ /* 0x000fe200078e020d */
[----:B------:R-:W-:Y:S01]  /*2870*/  LOP3.LUT R51, R37, 0xfffffff8, RZ, 0xc0, !PT ;  /* 0xfffffff825337812 */ /* 0x000fe200078ec0ff */
[----:B------:R-:W-:Y:S01]  /*2880*/  IMAD.IADD R33, R13, 0x1, R33 ;  /* 0x000000010d217824 */ /* 0x000fe200078e0221 */
[----:B------:R-:W-:Y:S01]  /*2890*/  LOP3.LUT R5, R5, R42, RZ, 0x3c, !PT ;  /* 0x0000002a05057212 */ /* 0x000fe200078e3cff */
[----:B------:R-:W-:Y:S01]  /*28a0*/  IMAD.WIDE.U32 R30, R154, R4, R30 ;  /* 0x000000049a1e7225 */ /* 0x000fe200078e001e */
[----:B------:R-:W-:-:S03]  /*28b0*/  SHF.R.S32.HI R54, RZ, 0x1f, R51 ;  /* 0x0000001fff367819 */ /* 0x000fc60000011433 */
[----:B------:R-:W-:-:S04]  /*28c0*/  IMAD.WIDE.U32 R32, R154, R4, R32 ;  /* 0x000000049a207225 */ /* 0x000fc800078e0020 */
[----:B------:R-:W-:Y:S02]  /*28d0*/  IMAD.IADD R48, R21, 0x1, R49 ;  /* 0x0000000115307824 */ /* 0x000fe400078e0231 */
[----:B------:R-:W-:Y:S02]  /*28e0*/  IMAD.SHL.U32 R39, R6, 0x40, RZ ;  /* 0x0000004006277824 */ /* 0x000fe400078e00ff */
[----:B------:R-:W-:Y:S02]  /*28f0*/  IMAD.SHL.U32 R43, R4, 0x40, RZ ;  /* 0x00000040042b7824 */ /* 0x000fe400078e00ff */
[----:B------:R-:W-:Y:S02]  /*2900*/  IMAD.SHL.U32 R45, R45, 0x2, RZ ;  /* 0x000000022d2d7824 */ /* 0x000fe400078e00ff */
[----:B------:R-:W-:Y:S02]  /*2910*/  IMAD R47, R12, 0x40, R189 ;  /* 0x000000400c2f7824 */ /* 0x000fe400078e02bd */
[----:B------:R-:W-:-:S02]  /*2920*/  IMAD.IADD R49, R49, 0x1, R29 ;  /* 0x0000000131317824 */ /* 0x000fc400078e021d */
[----:B------:R-:W-:Y:S02]  /*2930*/  IMAD.IADD R50, R31, 0x1, R11 ;  /* 0x000000011f327824 */ /* 0x000fe400078e020b */
[----:B------:R-:W-:Y:S02]  /*2940*/  IMAD.IADD R52, R11, 0x1, R33 ;  /* 0x000000010b347824 */ /* 0x000fe400078e0221 */
[----:B------:R-:W-:Y:S01]  /*2950*/  IMAD R55, R198, 0x200, R5 ;  /* 0x00000200c6377824 */ /* 0x000fe200078e0205 */
[----:B------:R-:W-:-:S07]  /*2960*/  SHF.R.S32.HI R53, RZ, 0x1f, R0 ;  /* 0x0000001fff357819 */ /* 0x000fce0000011400 */
.L_x_3837:
        /* <DEDUP_REMOVED lines=11> */
[----:B--2---:R-:W2:Y:S08]  /*2a20*/  @!P1 LDC.64 R4, c[0x0][0x418] ;  /* 0x00010600ff049b82 */ /* 0x004eb00000000a00 */
[----:B---3--:R-:W3:Y:S08]  /*2a30*/  @P2 LDC R9, c[0x0][0x434] ;  /* 0x00010d00ff092b82 */ /* 0x008ef00000000800 */
[----:B------:R-:W4:Y:S01]  /*2a40*/  @P2 LDC R10, c[0x0][0x438] ;  /* 0x00010e00ff0a2b82 */ /* 0x000f220000000800 */
[----:B---3--:R-:W-:-:S05]  /*2a50*/  @P2 IMAD.HI.U32 R9, R12, R9, RZ ;  /* 0x000000090c092227 */ /* 0x008fca00078e00ff */
[----:B----4-:R-:W-:Y:S01]  /*2a60*/  @P2 SHF.R.U32.HI R8, RZ, R10, R9 ;  /* 0x0000000aff082219 */ /* 0x010fe20000011609 */
[----:B0-----:R-:W-:-:S03]  /*2a70*/  @!P1 IMAD R10, R53, R6, RZ ;  /* 0x00000006350a9224 */ /* 0x001fc600078e02ff */
[----:B------:R-:W-:Y:S01]  /*2a80*/  @!P1 SHF.R.S32.HI R9, RZ, 0x1f, R8 ;  /* 0x0000001fff099819 */ /* 0x000fe20000011408 */
[C---:B------:R-:W-:Y:S02]  /*2a90*/  @!P1 IMAD R11, R0.reuse, R7, R10 ;  /* 0x00000007000b9224 */ /* 0x040fe400078e020a */
[----:B------:R-:W-:-:S04]  /*2aa0*/  @!P1 IMAD.WIDE.U32 R6, R0, R6, R8 ;  /* 0x0000000600069225 */ /* 0x000fc800078e0008 */
[----:B------:R-:W-:Y:S01]  /*2ab0*/  @!P1 IMAD.IADD R7, R7, 0x1, R11 ;  /* 0x0000000107079824 */ /* 0x000fe200078e020b */
[----:B--2---:R-:W-:-:S04]  /*2ac0*/  @!P1 LEA R4, P2, R6, R4, 0x2 ;  /* 0x0000000406049211 */ /* 0x004fc800078410ff */
[----:B------:R-:W-:Y:S02]  /*2ad0*/  @!P1 LEA.HI.X R5, R6, R5, R7, 0x2, P2 ;  /* 0x0000000506059211 */ /* 0x000fe400010f1407 */
[----:B-1----:R-:W-:Y:S01]  /*2ae0*/  ISETP.GE.AND P2, PT, R66, 0x1, PT ;  /* 0x000000014200780c */ /* 0x002fe20003f46270 */
[----:B------:R-:W-:Y:S01]  /*2af0*/  IMAD.SHL.U32 R64, R23, 0x1000, RZ ;  /* 0x0000100017407824 */ /* 0x000fe200078e00ff */
[----:B------:R-:W-:Y:S05]  /*2b00*/  YIELD ;  /* 0x0000000000007946 */ /* 0x000fea0003800000 */
[----:B------:R-:W-:Y:S01]  /*2b10*/  IMAD.MOV R7, RZ, RZ, -R8 ;  /* 0x000000ffff077224 */ /* 0x000fe200078e0a08 */
[----:B------:R-:W-:Y:S01]  /*2b20*/  BSSY B0, `(.L_x_3805) ;  /* 0x00001bc000007945 */ /* 0x000fe20003800000 */
[----:B------:R-:W-:Y:S01]  /*2b30*/  IMAD.IADD R67, R46, 0x1, R64 ;  /* 0x000000012e437824 */ /* 0x000fe200078e0240 */
[----:B------:R0:W5:Y:S01]  /*2b40*/  @!P1 LDG.E R59, desc[UR42][R4.64] ;  /* 0x0000002a043b9981 */ /* 0x000162000c1e1900 */
[----:B------:R-:W-:Y:S01]  /*2b50*/  IMAD R60, R60, R7, R12 ;  /* 0x000000073c3c7224 */ /* 0x000fe200078e020c */
[----:B------:R-:W-:Y:S01]  /*2b60*/  ISETP.GT.AND P1, PT, R34, R35, PT ;  /* 0x000000232200720c */ /* 0x000fe20003f24270 */
[----:B------:R-:W-:Y:S01]  /*2b70*/  IMAD R67, R67, 0x2, R2 ;  /* 0x0000000243437824 */ /* 0x000fe200078e0202 */
[----:B------:R-:W-:Y:S11]  /*2b80*/  @!P2 BRA `(.L_x_3806) ;  /* 0x000000180000a947 */ /* 0x000ff60003800000 */
[----:B------:R-:W-:Y:S01]  /*2b90*/  SHF.R.S32.HI R62, RZ, 0x1f, R60 ;  /* 0x0000001fff3e7819 */ /* 0x000fe2000001143c */
[----:B------:R-:W-:Y:S01]  /*2ba0*/  ULDC.64 UR4, c[0x0][0x300] ;  /* 0x0000c00000047ab9 */ /* 0x000fe20000000a00 */
[----:B-----5:R-:W-:Y:S01]  /*2bb0*/  SHF.R.S32.HI R61, RZ, 0x1f, R59 ;  /* 0x0000001fff3d7819 */ /* 0x020fe2000001143b */
[----:B0-----:R-:W-:Y:S01]  /*2bc0*/  IMAD.WIDE.U32 R4, R60, UR4, RZ ;  /* 0x000000043c047c25 */ /* 0x001fe2000f8e00ff */
[----:B------:R-:W-:Y:S01]  /*2bd0*/  ULDC.U8 UR8, c[0x0][0x410] ;  /* 0x0001040000087ab9 */ /* 0x000fe20000000000 */
[----:B------:R-:W-:Y:S01]  /*2be0*/  SHF.R.S32.HI R12, RZ, 0x1f, R34 ;  /* 0x0000001fff0c7819 */ /* 0x000fe20000011422 */
[----:B------:R-:W-:Y:S01]  /*2bf0*/  ULDC.64 UR6, c[0x0][0x2e8] ;  /* 0x0000ba0000067ab9 */ /* 0x000fe20000000a00 */
[----:B------:R-:W-:Y:S01]  /*2c00*/  IMAD R7, R62, UR4, RZ ;  /* 0x000000043e077c24 */ /* 0x000fe2000f8e02ff */
[----:B------:R-:W-:Y:S01]  /*2c10*/  ISETP.NE.AND P2, PT, RZ, UR8, PT ;  /* 0x00000008ff007c0c */ /* 0x000fe2000bf45270 */
[----:B------:R-:W-:Y:S02]  /*2c20*/  IMAD R8, R38, R34, RZ ;  /* 0x0000002226087224 */ /* 0x000fe400078e02ff */
[----:B------:R-:W-:Y:S01]  /*2c30*/  IMAD R7, R60, UR5, R7 ;  /* 0x000000053c077c24 */ /* 0x000fe2000f8e0207 */
[----:B------:R-:W-:Y:S01]  /*2c40*/  ULDC.64 UR4, c[0x0][0x310] ;  /* 0x0000c40000047ab9 */ /* 0x000fe20000000a00 */
[----:B------:R-:W-:-:S02]  /*2c50*/  IMAD R9, R12, R39, R8 ;  /* 0x000000270c097224 */ /* 0x000fc400078e0208 */
[----:B------:R-:W-:Y:S02]  /*2c60*/  IMAD R6, R61, UR4, RZ ;  /* 0x000000043d067c24 */ /* 0x000fe4000f8e02ff */
[----:B------:R-:W-:Y:S02]  /*2c70*/  IMAD.IADD R5, R5, 0x1, R7 ;  /* 0x0000000105057824 */ /* 0x000fe400078e0207 */
[C---:B------:R-:W-:Y:S02]  /*2c80*/  IMAD R7, R59.reuse, UR5, R6 ;  /* 0x000000053b077c24 */ /* 0x040fe4000f8e0206 */
[----:B------:R-:W-:Y:S01]  /*2c90*/  IMAD.WIDE.U32 R4, R59, UR4, R4 ;  /* 0x000000043b047c25 */ /* 0x000fe2000f8e0004 */
[----:B------:R-:W-:-:S03]  /*2ca0*/  ULDC.64 UR4, c[0x0][0x308] ;  /* 0x0000c20000047ab9 */ /* 0x000fc60000000a00 */
[----:B------:R-:W-:Y:S02]  /*2cb0*/  IMAD.IADD R5, R5, 0x1, R7 ;  /* 0x0000000105057824 */ /* 0x000fe400078e0207 */
[----:B------:R-:W-:-:S04]  /*2cc0*/  IMAD.WIDE.U32 R6, R184, UR4, R4 ;  /* 0x00000004b8067c25 */ /* 0x000fc8000f8e0004 */
[----:B------:R-:W-:Y:S01]  /*2cd0*/  IMAD R13, R184, UR5, R7 ;  /* 0x00000005b80d7c24 */ /* 0x000fe2000f8e0207 */
[----:B------:R-:W-:Y:S01]  /*2ce0*/  LEA R68, P3, R6, UR6, 0x1 ;  /* 0x0000000606447c11 */ /* 0x000fe2000f8608ff */
[----:B------:R-:W-:-:S03]  /*2cf0*/  IMAD.WIDE.U32 R4, R39, R34, RZ ;  /* 0x0000002227047225 */ /* 0x000fc600078e00ff */
[----:B------:R-:W-:Y:S01]  /*2d00*/  LEA.HI.X R13, R6, UR7, R13, 0x1, P3 ;  /* 0x00000007060d7c11 */ /* 0x000fe200098f0c0d */
[----:B------:R-:W-:Y:S01]  /*2d10*/  IMAD.IADD R10, R5, 0x1, R9 ;  /* 0x00000001050a7824 */ /* 0x000fe200078e0209 */
[----:B------:R-:W-:Y:S07]  /*2d20*/  @!P2 BRA `(.L_x_3807) ;  /* 0x0000000800c8a947 */ /* 0x000fee0003800000 */
[----:B------:R-:W-:Y:S01]  /*2d30*/  IMAD R63, R34, -0x40, R36 ;  /* 0xffffffc0223f7824 */ /* 0x000fe200078e0224 */
[----:B------:R-:W-:Y:S01]  /*2d40*/  BSSY B1, `(.L_x_3808) ;  /* 0x000001e000017945 */ /* 0x000fe20003800000 */
[----:B------:R-:W-:Y:S02]  /*2d50*/  CS2R R8, SRZ ;  /* 0x0000000000087805 */ /* 0x000fe4000001ff00 */
[----:B------:R-:W-:Y:S02]  /*2d60*/  CS2R R26, SRZ ;  /* 0x00000000001a7805 */ /* 0x000fe4000001ff00 */
[----:B------:R-:W-:Y:S02]  /*2d70*/  CS2R R24, SRZ ;  /* 0x0000000000187805 */ /* 0x000fe4000001ff00 */
[----:B------:R-:W-:Y:S02]  /*2d80*/  VIMNMX R63, R63, 0x40, PT ;  /* 0x000000403f3f7848 */ /* 0x000fe40003fe0100 */
[----:B------:R-:W-:-:S02]  /*2d90*/  CS2R R56, SRZ ;  /* 0x0000000000387805 */ /* 0x000fc4000001ff00 */
[----:B------:R-:W-:-:S13]  /*2da0*/  ISETP.GE.AND P2, PT, R189, R63, PT ;  /* 0x0000003fbd00720c */ /* 0x000fda0003f46270 */
[----:B------:R-:W-:Y:S05]  /*2db0*/  @P2 BRA `(.L_x_3809) ;  /* 0x0000000000582947 */ /* 0x000fea0003800000 */
[----:B------:R-:W-:Y:S01]  /*2dc0*/  IMAD R6, R41, R34, RZ ;  /* 0x0000002229067224 */ /* 0x000fe200078e02ff */
[----:B------:R-:W-:Y:S01]  /*2dd0*/  IADD3 R8, P3, R20, R4, RZ ;  /* 0x0000000414087210 */ /* 0x000fe20007f7e0ff */
[----:B------:R-:W-:Y:S01]  /*2de0*/  IMAD.MOV.U32 R4, RZ, RZ, R30 ;  /* 0x000000ffff047224 */ /* 0x000fe200078e001e */
[----:B------:R-:W-:Y:S01]  /*2df0*/  ULDC.64 UR6, c[0x0][0x400] ;  /* 0x0001000000067ab9 */ /* 0x000fe20000000a00 */
[----:B------:R-:W-:Y:S01]  /*2e00*/  IMAD.MOV.U32 R5, RZ, RZ, R50 ;  /* 0x000000ffff057224 */ /* 0x000fe200078e0032 */
[----:B------:R-:W-:Y:S01]  /*2e10*/  ULDC.64 UR4, c[0x0][0x3e8] ;  /* 0x0000fa0000047ab9 */ /* 0x000fe20000000a00 */
[-C--:B------:R-:W-:Y:S02]  /*2e20*/  IMAD R11, R12, R43.reuse, R6 ;  /* 0x0000002b0c0b7224 */ /* 0x080fe400078e0206 */
[----:B------:R-:W-:-:S04]  /*2e30*/  IMAD.WIDE.U32 R6, R34, R43, R4 ;  /* 0x0000002b22067225 */ /* 0x000fc800078e0004 */
[----:B------:R-:W-:Y:S01]  /*2e40*/  IMAD.X R9, R10, 0x1, R48, P3 ;  /* 0x000000010a097824 */ /* 0x000fe200018e0630 */
[----:B------:R-:W-:Y:S01]  /*2e50*/  LEA R4, P3, R6, UR6, 0x1 ;  /* 0x0000000606047c11 */ /* 0x000fe2000f8608ff */
[----:B------:R-:W-:-:S05]  /*2e60*/  IMAD.IADD R5, R7, 0x1, R11 ;  /* 0x0000000107057824 */ /* 0x000fca00078e020b */
        /* <DEDUP_REMOVED lines=11> */
.L_x_3809:
[----:B------:R-:W-:Y:S05]  /*2f20*/  BSYNC B1 ;  /* 0x0000000000017941 */ /* 0x000fea0003800000 */
.L_x_3808:
[----:B------:R-:W-:Y:S01]  /*2f30*/  UISETP.NE.AND UP0, UPT, UR37, 0x3, UPT ;  /* 0x000000032500788c */ /* 0x000fe2000bf05270 */
[----:B0----5:R-:W-:Y:S02]  /*2f40*/  IMAD.MOV.U32 R4, RZ, RZ, R8 ;  /* 0x000000ffff047224 */ /* 0x021fe400078e0008 */
[----:B------:R-:W-:Y:S02]  /*2f50*/  IMAD.MOV.U32 R5, RZ, RZ, R9 ;  /* 0x000000ffff057224 */ /* 0x000fe400078e0009 */
[----:B------:R-:W-:Y:S01]  /*2f60*/  IMAD.MOV.U32 R6, RZ, RZ, R26 ;  /* 0x000000ffff067224 */ /* 0x000fe200078e001a */
[----:B------:R-:W-:Y:S01]  /*2f70*/  PLOP3.LUT P3, PT, PT, PT, UP0, 0x80, 0x0 ;  /* 0x000000000000781c */ /* 0x000fe20003f6f008 */
[----:B------:R-:W-:Y:S01]  /*2f80*/  IMAD.MOV.U32 R7, RZ, RZ, R57 ;  /* 0x000000ffff077224 */ /* 0x000fe200078e0039 */
[----:B------:R-:W-:Y:S01]  /*2f90*/  PRMT R72, R5, 0x5410, R4 ;  /* 0x0000541005487816 */ /* 0x000fe20000000004 */
[----:B------:R-:W-:Y:S02]  /*2fa0*/  IMAD.MOV.U32 R4, RZ, RZ, R27 ;  /* 0x000000ffff047224 */ /* 0x000fe400078e001b */
[----:B------:R-:W-:-:S03]  /*2fb0*/  IMAD.MOV.U32 R5, RZ, RZ, R25 ;  /* 0x000000ffff057224 */ /* 0x000fc600078e0019 */
[----:B------:R-:W-:Y:S01]  /*2fc0*/  PRMT R70, R4, 0x5410, R6 ;  /* 0x0000541004467816 */ /* 0x000fe20000000006 */
[----:B------:R-:W-:Y:S01]  /*2fd0*/  IMAD.MOV.U32 R4, RZ, RZ, R24 ;  /* 0x000000ffff047224 */ /* 0x000fe200078e0018 */
[----:B------:R-:W-:Y:S01]  /*2fe0*/  PRMT R74, R74, 0x5410, R5 ;  /* 0x000054104a4a7816 */ /* 0x000fe20000000005 */
[----:B------:R-:W-:-:S03]  /*2ff0*/  IMAD.MOV.U32 R6, RZ, RZ, R56 ;  /* 0x000000ffff067224 */ /* 0x000fc600078e0038 */
[----:B------:R-:W-:Y:S02]  /*3000*/  PRMT R73, R7, 0x5410, R4 ;  /* 0x0000541007497816 */ /* 0x000fe40000000004 */
[----:B------:R-:W-:Y:S01]  /*3010*/  PRMT R71, R6, 0x7610, R71 ;  /* 0x0000761006477816 */ /* 0x000fe20000000047 */
[----:B------:R-:W-:Y:S06]  /*3020*/  @!P3 BRA `(.L_x_3810) ;  /* 0x000000000004b947 */ /* 0x000fec0003800000 */
[----:B------:R-:W-:Y:S01]  /*3030*/  BPT.TRAP 0x1 ;  /* 0x000000040000795c */ /* 0x000fe20000300000 */
.L_x_3810:
[----:B------:R-:W-:Y:S01]  /*3040*/  IMAD R58, R23, 0x8, R2 ;  /* 0x00000008173a7824 */ /* 0x000fe200078e0202 */
[----:B------:R-:W-:Y:S01]  /*3050*/  SHF.L.U32 R65, R188, 0x1f, RZ ;  /* 0x0000001fbc417819 */ /* 0x000fe200000006ff */
[----:B------:R-:W-:Y:S03]  /*3060*/  BSSY B1, `(.L_x_3811) ;  /* 0x0000003000017945 */ /* 0x000fe60003800000 */
[----:B------:R-:W0:Y:S02]  /*3070*/  SYNCS.PHASECHK.TRANS64.TRYWAIT P4, [R58+URZ+0x28c90], R65 ;  /* 0x028c90413a0075a7 */ /* 0x000e24000808017f */
[----:B0-----:R-:W-:Y:S05]  /*3080*/  @!P4 BRA `(.L_x_3812) ;  /* 0x0000017000f8c947 */ /* 0x001fea0003800000 */
.L_x_4060:
[----:B------:R-:W-:Y:S05]  /*3090*/  BSYNC B1 ;  /* 0x0000000000017941 */ /* 0x000fea0003800000 */
.L_x_3811:
[----:B------:R-:W-:-:S03]  /*30a0*/  UMOV UR4, 0xffffffff ;  /* 0xffffffff00047882 */ /* 0x000fc60000000000 */
[----:B------:R-:W-:Y:S05]  /*30b0*/  BRA.DIV UR4, `(.L_x_3813) ;  /* 0x0000017604007947 */ /* 0x000fea000b800000 */
[----:B------:R1:W2:Y:S04]  /*30c0*/  SHFL.IDX PT, R69, R13, RZ, 0x1c1f ;  /* 0x001c1fff0d457589 */ /* 0x0002a800000e0000 */
[----:B------:R1:W3:Y:S02]  /*30d0*/  SHFL.IDX PT, R14, R68, RZ, 0x1c1f ;  /* 0x001c1fff440e7589 */ /* 0x0002e400000e0000 */
.L_x_4064:
[----:B------:R-:W-:Y:S05]  /*30e0*/  @P2 BRA `(.L_x_3814) ;  /* 0x00000014007c2947 */ /* 0x000fea0003800000 */
[----:B------:R-:W-:Y:S01]  /*30f0*/  LOP3.LUT P4, RZ, R18, 0x2, RZ, 0xc0, !PT ;  /* 0x0000000212ff7812 */ /* 0x000fe2000788c0ff */
[----:B------:R-:W-:-:S12]  /*3100*/  BSSY B1, `(.L_x_3815) ;  /* 0x0000037000017945 */ /* 0x000fd80003800000 */
[----:B------:R-:W-:Y:S05]  /*3110*/  @P4 BRA `(.L_x_3816) ;  /* 0x0000000000d44947 */ /* 0x000fea0003800000 */
[----:B------:R4:W0:Y:S01]  /*3120*/  LDS.128 R4, [R67+0x22400] ;  /* 0x0224000043047984 */ /* 0x0008220000000c00 */
[C---:B---3--:R-:W-:Y:S01]  /*3130*/  LEA R10, P2, R16.reuse, R14, 0x1 ;  /* 0x0000000e100a7211 */ /* 0x048fe200078408ff */
[----:B------:R-:W-:Y:S03]  /*3140*/  BSSY B2, `(.L_x_3817) ;  /* 0x0000031000027945 */ /* 0x000fe60003800000 */
[----:B--2---:R-:W-:Y:S02]  /*3150*/  LEA.HI.X R11, R16, R69, R17, 0x1, P2 ;  /* 0x00000045100b7211 */ /* 0x004fe400010f0c11 */
[----:B------:R-:W-:-:S13]  /*3160*/  ISETP.GE.AND P2, PT, R186, R66, PT ;  /* 0x00000042ba00720c */ /* 0x000fda0003f46270 */
[----:B----4-:R-:W-:Y:S05]  /*3170*/  @P2 BRA `(.L_x_3818) ;  /* 0x0000000000b42947 */ /* 0x010fea0003800000 */
[----:B-1----:R-:W-:Y:S02]  /*3180*/  SHF.R.U64 R13, R56, 0x10, R57 ;  /* 0x00000010380d7819 */ /* 0x002fe40000001239 */
[----:B------:R-:W-:Y:S01]  /*3190*/  SHF.R.U64 R12, R26, 0x10, R27 ;  /* 0x000000101a0c7819 */ /* 0x000fe2000000121b */
[----:B0-----:R-:W-:Y:S01]  /*31a0*/  IMAD.U32 R26, R5, 0x10000, RZ ;  /* 0x00010000051a7824 */ /* 0x001fe200078e00ff */
[----:B------:R-:W-:Y:S02]  /*31b0*/  PRMT R13, R71, 0x5410, R13 ;  /* 0x00005410470d7816 */ /* 0x000fe4000000000d */
[----:B------:R-:W-:Y:S02]  /*31c0*/  PRMT R12, R70, 0x5432, R12 ;  /* 0x00005432460c7816 */ /* 0x000fe4000000000c */
[----:B------:R-:W-:Y:S02]  /*31d0*/  SHF.R.U32.HI R15, RZ, 0x10, R27 ;  /* 0x00000010ff0f7819 */ /* 0x000fe4000001161b */
[----:B------:R-:W-:-:S02]  /*31e0*/  SHF.R.U32.HI R67, RZ, 0x10, R57 ;  /* 0x00000010ff437819 */ /* 0x000fc40000011639 */
[----:B------:R-:W-:Y:S02]  /*31f0*/  LOP3.LUT R27, R5, 0xffff0000, RZ, 0xc0, !PT ;  /* 0xffff0000051b7812 */ /* 0x000fe400078ec0ff */
[C---:B------:R-:W-:Y:S01]  /*3200*/  LOP3.LUT R57, R13.reuse, 0xffff0000, RZ, 0xc0, !PT ;  /* 0xffff00000d397812 */ /* 0x040fe200078ec0ff */
[----:B------:R-:W-:Y:S01]  /*3210*/  IMAD.U32 R13, R13, 0x10000, RZ ;  /* 0x000100000d0d7824 */ /* 0x000fe200078e00ff */
[C---:B------:R-:W-:Y:S01]  /*3220*/  LOP3.LUT R56, R12.reuse, 0xffff0000, RZ, 0xc0, !PT ;  /* 0xffff00000c387812 */ /* 0x040fe200078ec0ff */
[----:B------:R-:W-:Y:S01]  /*3230*/  IMAD.U32 R12, R12, 0x10000, RZ ;  /* 0x000100000c0c7824 */ /* 0x000fe200078e00ff */
[----:B------:R-:W-:Y:S01]  /*3240*/  PRMT R67, R73, 0x5410, R67 ;  /* 0x0000541049437816 */ /* 0x000fe20000000043 */
[C---:B------:R-:W-:Y:S01]  /*3250*/  FMUL.FTZ R5, R27.reuse, R57 ;  /* 0x000000391b057220 */ /* 0x040fe20000410000 */
[----:B------:R-:W-:Y:S01]  /*3260*/  PRMT R15, R70, 0x5410, R15 ;  /* 0x00005410460f7816 */ /* 0x000fe2000000000f */
[----:B------:R-:W-:Y:S01]  /*3270*/  FMUL.FTZ R68, R27, R56 ;  /* 0x000000381b447220 */ /* 0x000fe20000410000 */
[----:B------:R-:W-:-:S02]  /*3280*/  IMAD.U32 R27, R6, 0x10000, RZ ;  /* 0x00010000061b7824 */ /* 0x000fc400078e00ff */
[----:B------:R-:W-:Y:S01]  /*3290*/  FFMA.FTZ R5, R26, R56, -R5 ;  /* 0x000000381a057223 */ /* 0x000fe20000010805 */
[----:B------:R-:W-:Y:S01]  /*32a0*/  LOP3.LUT R56, R6, 0xffff0000, RZ, 0xc0, !PT ;  /* 0xffff000006387812 */ /* 0x000fe200078ec0ff */
[----:B------:R-:W-:Y:S01]  /*32b0*/  FFMA.FTZ R26, R26, R57, R68 ;  /* 0x000000391a1a7223 */ /* 0x000fe20000010044 */
[C---:B------:R-:W-:Y:S01]  /*32c0*/  IMAD.U32 R68, R67.reuse, 0x10000, RZ ;  /* 0x0001000043447824 */ /* 0x040fe200078e00ff */
[----:B------:R-:W-:Y:S01]  /*32d0*/  LOP3.LUT R67, R67, 0xffff0000, RZ, 0xc0, !PT ;  /* 0xffff000043437812 */ /* 0x000fe200078ec0ff */
[C---:B------:R-:W-:Y:S01]  /*32e0*/  IMAD.U32 R57, R15.reuse, 0x10000, RZ ;  /* 0x000100000f397824 */ /* 0x040fe200078e00ff */
[----:B------:R-:W-:Y:S01]  /*32f0*/  LOP3.LUT R15, R15, 0xffff0000, RZ, 0xc0, !PT ;  /* 0xffff00000f0f7812 */ /* 0x000fe200078ec0ff */
[----:B------:R-:W-:Y:S01]  /*3300*/  FMUL.FTZ R6, R56, R68 ;  /* 0x0000004438067220 */ /* 0x000fe20000410000 */
[----:B------:R-:W-:Y:S01]  /*3310*/  F2FP.BF16.F32.PACK_AB R5, R26, R5 ;  /* 0x000000051a05723e */ /* 0x000fe200000010ff */
[----:B------:R-:W-:Y:S01]  /*3320*/  FMUL.FTZ R71, R56, R57 ;  /* 0x0000003938477220 */ /* 0x000fe20000410000 */
[----:B------:R-:W-:-:S02]  /*3330*/  IMAD.U32 R56, R7, 0x10000, RZ ;  /* 0x0001000007387824 */ /* 0x000fc400078e00ff */
[----:B------:R-:W-:Y:S01]  /*3340*/  FFMA.FTZ R6, R27, R57, -R6 ;  /* 0x000000391b067223 */ /* 0x000fe20000010806 */
[----:B------:R-:W-:Y:S01]  /*3350*/  LOP3.LUT R57, R7, 0xffff0000, RZ, 0xc0, !PT ;  /* 0xffff000007397812 */ /* 0x000fe200078ec0ff */
[C---:B------:R-:W-:Y:S01]  /*3360*/  IMAD.U32 R7, R4.reuse, 0x10000, RZ ;  /* 0x0001000004077824 */ /* 0x040fe200078e00ff */
[----:B------:R-:W-:Y:S01]  /*3370*/  LOP3.LUT R4, R4, 0xffff0000, RZ, 0xc0, !PT ;  /* 0xffff000004047812 */ /* 0x000fe200078ec0ff */
[----:B------:R-:W-:Y:S02]  /*3380*/  FFMA.FTZ R27, R27, R68, R71 ;  /* 0x000000441b1b7223 */ /* 0x000fe40000010047 */
        /* <DEDUP_REMOVED lines=10> */
[----:B------:R-:W-:-:S03]  /*3430*/  F2FP.BF16.F32.PACK_AB R4, R7, R68 ;  /* 0x000000440704723e */ /* 0x000fc600000010ff */
[----:B------:R-:W-:-:S07]  /*3440*/  IMAD.MOV.U32 R7, RZ, RZ, R70 ;  /* 0x000000ffff077224 */ /* 0x000fce00078e0046 */
.L_x_3818:
[----:B------:R-:W-:Y:S05]  /*3450*/  BSYNC B2 ;  /* 0x0000000000027941 */ /* 0x000fea0003800000 */
.L_x_3817:
[----:B0-----:R4:W-:Y:S02]  /*3460*/  ST.E.128 desc[UR42][R10.64], R4 ;  /* 0x000000040a007985 */ /* 0x0019e4000c101d2a */
.L_x_3816:
[----:B------:R-:W-:Y:S05]  /*3470*/  BSYNC B1 ;  /* 0x0000000000017941 */ /* 0x000fea0003800000 */
.L_x_3815:
[----:B------:R-:W-:-:S13]  /*3480*/  LOP3.LUT P2, RZ, R18, 0x1, RZ, 0xc0, !PT ;  /* 0x0000000112ff7812 */ /* 0x000fda000784c0ff */
[----:B------:R-:W-:Y:S05]  /*3490*/  @P2 BRA `(.L_x_3814) ;  /* 0x0000001000902947 */ /* 0x000fea0003800000 */
[----:B----4-:R-:W-:Y:S01]  /*34a0*/  IMAD.MOV.U32 R5, RZ, RZ, 0x20 ;  /* 0x00000020ff057424 */ /* 0x010fe200078e00ff */
[----:B------:R-:W-:Y:S01]  /*34b0*/  LOP3.LUT P2, RZ, R191, 0x4, RZ, 0xc0, !PT ;  /* 0x00000004bfff7812 */ /* 0x000fe2000784c0ff */
[----:B------:R-:W-:Y:S03]  /*34c0*/  BSSY B1, `(.L_x_3819) ;  /* 0x0000036000017945 */ /* 0x000fe60003800000 */
[----:B------:R-:W-:Y:S02]  /*34d0*/  SEL R5, R5, 0xffffffe0, !P2 ;  /* 0xffffffe005057807 */ /* 0x000fe40005000000 */
[C---:B---3--:R-:W-:Y:S02]  /*34e0*/  LEA R10, P2, R22.reuse, R14, 0x1 ;  /* 0x0000000e160a7211 */ /* 0x048fe400078408ff */
[----:B------:R-:W-:Y:S02]  /*34f0*/  IADD3 R5, R5, R46, R64 ;  /* 0x0000002e05057210 */ /* 0x000fe40007ffe040 */
[----:B--2---:R-:W-:-:S02]  /*3500*/  LEA.HI.X R11, R22, R69, R193, 0x1, P2 ;  /* 0x00000045160b7211 */ /* 0x004fc400010f0cc1 */
[----:B------:R-:W-:Y:S01]  /*3510*/  ISETP.GE.AND P2, PT, R194, R66, PT ;  /* 0x00000042c200720c */ /* 0x000fe20003f46270 */
[----:B------:R-:W-:-:S06]  /*3520*/  IMAD R4, R5, 0x2, R2 ;  /* 0x0000000205047824 */ /* 0x000fcc00078e0202 */
[----:B------:R-:W2:Y:S06]  /*3530*/  LDS.128 R4, [R4+0x22400] ;  /* 0x0224000004047984 */ /* 0x000eac0000000c00 */
[----:B------:R-:W-:Y:S05]  /*3540*/  @P2 BRA `(.L_x_3820) ;  /* 0x0000000000b42947 */ /* 0x000fea0003800000 */
[----:B------:R-:W-:Y:S02]  /*3550*/  SHF.R.U64 R12, R24, 0x10, R25 ;  /* 0x00000010180c7819 */ /* 0x000fe40000001219 */
[----:B------:R-:W-:Y:S02]  /*3560*/  SHF.R.U64 R14, R8, 0x10, R9 ;  /* 0x00000010080e7819 */ /* 0x000fe40000001209 */
[----:B------:R-:W-:Y:S02]  /*3570*/  SHF.R.U32.HI R56, RZ, 0x10, R25 ;  /* 0x00000010ff387819 */ /* 0x000fe40000011619 */
[----:B------:R-:W-:Y:S01]  /*3580*/  SHF.R.U32.HI R15, RZ, 0x10, R9 ;  /* 0x00000010ff0f7819 */ /* 0x000fe20000011609 */
[----:B--2---:R-:W-:Y:S01]  /*3590*/  IMAD.U32 R9, R6, 0x10000, RZ ;  /* 0x0001000006097824 */ /* 0x004fe200078e00ff */
        /* <DEDUP_REMOVED lines=9> */
[----:B------:R-:W-:Y:S01]  /*3630*/  FMUL.FTZ R66, R12, R27 ;  /* 0x0000001b0c427220 */ /* 0x000fe20000410000 */
[----:B-1----:R-:W-:Y:S01]  /*3640*/  LOP3.LUT R13, R6, 0xffff0000, RZ, 0xc0, !PT ;  /* 0xffff0000060d7812 */ /* 0x002fe200078ec0ff */
[C---:B------:R-:W-:Y:S01]  /*3650*/  IMAD.U32 R6, R7.reuse, 0x10000, RZ ;  /* 0x0001000007067824 */ /* 0x040fe200078e00ff */
[----:B------:R-:W-:Y:S01]  /*3660*/  LOP3.LUT R8, R7, 0xffff0000, RZ, 0xc0, !PT ;  /* 0xffff000007087812 */ /* 0x000fe200078ec0ff */
[----:B------:R-:W-:-:S02]  /*3670*/  IMAD.U32 R7, R5, 0x10000, RZ ;  /* 0x0001000005077824 */ /* 0x000fc400078e00ff */
[-C--:B------:R-:W-:Y:S01]  /*3680*/  FMUL.FTZ R12, R12, R15.reuse ;  /* 0x0000000f0c0c7220 */ /* 0x080fe20000410000 */
[----:B------:R-:W-:Y:S02]  /*3690*/  IMAD.U32 R64, R56, 0x10000, RZ ;  /* 0x0001000038407824 */ /* 0x000fe400078e00ff */
[C---:B------:R-:W-:Y:S01]  /*36a0*/  FFMA.FTZ R66, R7.reuse, R15, -R66 ;  /* 0x0000000f07427223 */ /* 0x040fe20000010842 */
[----:B------:R-:W-:Y:S01]  /*36b0*/  FFMA.FTZ R27, R7, R27, R12 ;  /* 0x0000001b071b7223 */ /* 0x000fe2000001000c */
[C---:B------:R-:W-:Y:S01]  /*36c0*/  FMUL.FTZ R68, R13.reuse, R64 ;  /* 0x000000400d447220 */ /* 0x040fe20000410000 */
[-C--:B------:R-:W-:Y:S01]  /*36d0*/  FMUL.FTZ R12, R13, R26.reuse ;  /* 0x0000001a0d0c7220 */ /* 0x080fe20000410000 */
[----:B------:R-:W-:Y:S01]  /*36e0*/  IMAD.U32 R5, R4, 0x10000, RZ ;  /* 0x0001000004057824 */ /* 0x000fe200078e00ff */
[----:B------:R-:W-:Y:S01]  /*36f0*/  LOP3.LUT R13, R56, 0xffff0000, RZ, 0xc0, !PT ;  /* 0xffff0000380d7812 */ /* 0x000fe200078ec0ff */
[C---:B------:R-:W-:Y:S01]  /*3700*/  FFMA.FTZ R68, R9.reuse, R26, -R68 ;  /* 0x0000001a09447223 */ /* 0x040fe20000010844 */
[----:B------:R-:W-:Y:S01]  /*3710*/  LOP3.LUT R7, R24, 0xffff0000, RZ, 0xc0, !PT ;  /* 0xffff000018077812 */ /* 0x000fe200078ec0ff */
[----:B------:R-:W-:Y:S01]  /*3720*/  IMAD.U32 R14, R14, 0x10000, RZ ;  /* 0x000100000e0e7824 */ /* 0x000fe200078e00ff */
[----:B------:R-:W-:Y:S01]  /*3730*/  LOP3.LUT R4, R4, 0xffff0000, RZ, 0xc0, !PT ;  /* 0xffff000004047812 */ /* 0x000fe200078ec0ff */
[----:B------:R-:W-:Y:S01]  /*3740*/  FFMA.FTZ R9, R9, R64, R12 ;  /* 0x0000004009097223 */ /* 0x000fe2000001000c */
[C---:B------:R-:W-:Y:S01]  /*3750*/  FMUL.FTZ R15, R8.reuse, R13 ;  /* 0x0000000d080f7220 */ /* 0x040fe20000410000 */
[----:B------:R-:W-:Y:S01]  /*3760*/  FMUL.FTZ R12, R8, R7 ;  /* 0x00000007080c7220 */ /* 0x000fe20000410000 */
[----:B------:R-:W-:Y:S01]  /*3770*/  F2FP.BF16.F32.PACK_AB R27, R27, R66 ;  /* 0x000000421b1b723e */ /* 0x000fe200000010ff */
        /* <DEDUP_REMOVED lines=9> */
[----:B------:R-:W-:-:S07]  /*3810*/  IMAD.MOV.U32 R5, RZ, RZ, R27 ;  /* 0x000000ffff057224 */ /* 0x000fce00078e001b */
.L_x_3820:
[----:B------:R-:W-:Y:S05]  /*3820*/  BSYNC B1 ;  /* 0x0000000000017941 */ /* 0x000fea0003800000 */
.L_x_3819:
[----:B--2---:R2:W-:Y:S01]  /*3830*/  ST.E.128 desc[UR42][R10.64], R4 ;  /* 0x000000040a007985 */ /* 0x0045e2000c101d2a */
[----:B------:R-:W-:Y:S05]  /*3840*/  BRA `(.L_x_3814) ;  /* 0x0000000c00a47947 */ /* 0x000fea0003800000 */
.L_x_3807:
[----:B------:R-:W-:-:S05]  /*3850*/  IMAD R63, R34, -0x40, R36 ;  /* 0xffffffc0223f7824 */ /* 0x000fca00078e0224 */
[----:B------:R-:W-:-:S04]  /*3860*/  VIMNMX R63, R63, 0x40, PT ;  /* 0x000000403f3f7848 */ /* 0x000fc80003fe0100 */
[----:B------:R-:W-:-:S04]  /*3870*/  ISETP.GE.AND P2, PT, R189, R63, PT ;  /* 0x0000003fbd00720c */ /* 0x000fc80003f46270 */
[----:B------:R-:W-:-:S13]  /*3880*/  ISETP.GE.OR P3, PT, R16, R66, P2 ;  /* 0x000000421000720c */ /* 0x000fda0001766670 */
[----:B------:R-:W-:Y:S01]  /*3890*/  @!P3 IADD3 R4, P4, R28, R4, RZ ;  /* 0x000000041c04b210 */ /* 0x000fe20007f9e0ff */
[----:B------:R-:W0:Y:S04]  /*38a0*/  @!P3 LDC.64 R8, c[0x0][0x400] ;  /* 0x00010000ff08bb82 */ /* 0x000e280000000a00 */
[----:B------:R-:W-:-:S04]  /*38b0*/  @!P3 IMAD.X R5, R10, 0x1, R49, P4 ;  /* 0x000000010a05b824 */ /* 0x000fc800020e0631 */
[----:B------:R-:W1:Y:S02]  /*38c0*/  @!P3 LDC.64 R10, c[0x0][0x3e8] ;  /* 0x0000fa00ff0abb82 */ /* 0x000e640000000a00 */
[----:B-1----:R-:W-:-:S04]  /*38d0*/  @!P3 LEA R10, P4, R4, R10, 0x1 ;  /* 0x0000000a040ab211 */ /* 0x002fc800078808ff */
[----:B------:R-:W-:Y:S01]  /*38e0*/  @!P3 LEA.HI.X R11, R4, R11, R5, 0x1, P4 ;  /* 0x0000000b040bb211 */ /* 0x000fe200020f0c05 */
[----:B------:R-:W-:Y:S02]  /*38f0*/  @!P3 IMAD R4, R41, R34, RZ ;  /* 0x000000222904b224 */ /* 0x000fe400078e02ff */
[----:B------:R-:W-:Y:S02]  /*3900*/  @!P3 IMAD.MOV.U32 R5, RZ, RZ, R52 ;  /* 0x000000ffff05b224 */ /* 0x000fe400078e0034 */
[----:B------:R-:W-:Y:S02]  /*3910*/  @!P3 IMAD R7, R12, R43, R4 ;  /* 0x0000002b0c07b224 */ /* 0x000fe400078e0204 */
[----:B------:R-:W-:-:S04]  /*3920*/  @!P3 IMAD.MOV.U32 R4, RZ, RZ, R32 ;  /* 0x000000ffff04b224 */ /* 0x000fc800078e0020 */
[----:B------:R-:W-:-:S04]  /*3930*/  @!P3 IMAD.WIDE.U32 R4, R34, R43, R4 ;  /* 0x0000002b2204b225 */ /* 0x000fc800078e0004 */
[----:B------:R-:W-:Y:S01]  /*3940*/  @!P3 IMAD.IADD R5, R7, 0x1, R5 ;  /* 0x000000010705b824 */ /* 0x000fe200078e0205 */
[C---:B0-----:R-:W-:Y:S02]  /*3950*/  @!P3 LEA R8, P4, R4.reuse, R8, 0x1 ;  /* 0x000000080408b211 */ /* 0x041fe400078808ff */
[----:B------:R-:W-:Y:S02]  /*3960*/  CS2R R6, SRZ ;  /* 0x0000000000067805 */ /* 0x000fe4000001ff00 */
[----:B------:R-:W-:Y:S02]  /*3970*/  CS2R R26, SRZ ;  /* 0x00000000001a7805 */ /* 0x000fe4000001ff00 */
[----:B------:R-:W-:Y:S02]  /*3980*/  CS2R R24, SRZ ;  /* 0x0000000000187805 */ /* 0x000fe4000001ff00 */
[----:B------:R-:W-:Y:S02]  /*3990*/  @!P3 LEA.HI.X R9, R4, R9, R5, 0x1, P4 ;  /* 0x000000090409b211 */ /* 0x000fe400020f0c05 */
[----:B------:R-:W-:-:S03]  /*39a0*/  CS2R R4, SRZ ;  /* 0x0000000000047805 */ /* 0x000fc6000001ff00 */
[----:B------:R-:W2:Y:S04]  /*39b0*/  @!P3 LDG.E.128 R24, desc[UR42][R8.64] ;  /* 0x0000002a0818b981 */ /* 0x000ea8000c1e1d00 */
[----:B------:R-:W3:Y:S01]  /*39c0*/  @!P3 LDG.E.128 R4, desc[UR42][R10.64] ;  /* 0x0000002a0a04b981 */ /* 0x000ee2000c1e1d00 */
[----:B------:R-:W-:-:S06]  /*39d0*/  UISETP.NE.AND UP0, UPT, UR37, 0x3, UPT ;  /* 0x000000032500788c */ /* 0x000fcc000bf05270 */
[----:B------:R-:W-:Y:S02]  /*39e0*/  PLOP3.LUT P3, PT, PT, PT, UP0, 0x80, 0x0 ;  /* 0x000000000000781c */ /* 0x000fe40003f6f008 */
[----:B------:R-:W-:Y:S01]  /*39f0*/  ISETP.GE.AND P4, PT, R16, R66, PT ;  /* 0x000000421000720c */ /* 0x000fe20003f86270 */
[----:B--2---:R-:W-:Y:S02]  /*3a00*/  IMAD.MOV.U32 R8, RZ, RZ, R26 ;  /* 0x000000ffff087224 */ /* 0x004fe400078e001a */
[----:B------:R-:W-:Y:S02]  /*3a10*/  IMAD.MOV.U32 R9, RZ, RZ, R27 ;  /* 0x000000ffff097224 */ /* 0x000fe400078e001b */
[----:B---3--:R-:W-:Y:S02]  /*3a20*/  IMAD.MOV.U32 R12, RZ, RZ, R4 ;  /* 0x000000ffff0c7224 */ /* 0x008fe400078e0004 */
[----:B------:R-:W-:Y:S02]  /*3a30*/  IMAD.MOV.U32 R14, RZ, RZ, R5 ;  /* 0x000000ffff0e7224 */ /* 0x000fe400078e0005 */
[----:B------:R-:W-:-:S02]  /*3a40*/  IMAD.MOV.U32 R15, RZ, RZ, R6 ;  /* 0x000000ffff0f7224 */ /* 0x000fc400078e0006 */
[----:B------:R-:W-:Y:S02]  /*3a50*/  IMAD.MOV.U32 R56, RZ, RZ, R7 ;  /* 0x000000ffff387224 */ /* 0x000fe400078e0007 */
[----:B------:R-:W-:Y:S02]  /*3a60*/  IMAD.MOV.U32 R10, RZ, RZ, R24 ;  /* 0x000000ffff0a7224 */ /* 0x000fe400078e0018 */
[----:B------:R-:W-:Y:S01]  /*3a70*/  IMAD.MOV.U32 R11, RZ, RZ, R25 ;  /* 0x000000ffff0b7224 */ /* 0x000fe200078e0019 */
[----:B------:R-:W-:Y:S02]  /*3a80*/  PRMT R80, R12, 0x7610, R80 ;  /* 0x000076100c507816 */ /* 0x000fe40000000050 */
[----:B------:R-:W-:Y:S02]  /*3a90*/  PRMT R71, R14, 0x7610, R71 ;  /* 0x000076100e477816 */ /* 0x000fe40000000047 */
[----:B------:R-:W-:Y:S02]  /*3aa0*/  PRMT R82, R15, 0x7610, R82 ;  /* 0x000076100f527816 */ /* 0x000fe40000000052 */
[----:B------:R-:W-:-:S02]  /*3ab0*/  PRMT R83, R56, 0x7610, R83 ;  /* 0x0000761038537816 */ /* 0x000fc40000000053 */
[----:B------:R-:W-:Y:S02]  /*3ac0*/  PRMT R81, R10, 0x5410, R8 ;  /* 0x000054100a517816 */ /* 0x000fe40000000008 */
[----:B------:R-:W-:Y:S02]  /*3ad0*/  PRMT R79, R9, 0x7610, R79 ;  /* 0x00007610094f7816 */ /* 0x000fe4000000004f */
[----:B------:R-:W-:Y:S01]  /*3ae0*/  PRMT R72, R11, 0x7610, R72 ;  /* 0x000076100b487816 */ /* 0x000fe20000000048 */
[----:B------:R-:W-:Y:S06]  /*3af0*/  @!P3 BRA `(.L_x_3821) ;  /* 0x000000000004b947 */ /* 0x000fec0003800000 */
[----:B------:R-:W-:Y:S01]  /*3b00*/  BPT.TRAP 0x1 ;  /* 0x000000040000795c */ /* 0x000fe20000300000 */
.L_x_3821:
[----:B------:R-:W-:Y:S01]  /*3b10*/  IMAD R58, R23, 0x8, R2 ;  /* 0x00000008173a7824 */ /* 0x000fe200078e0202 */
[----:B------:R-:W-:Y:S01]  /*3b20*/  SHF.L.U32 R65, R188, 0x1f, RZ ;  /* 0x0000001fbc417819 */ /* 0x000fe200000006ff */
[----:B------:R-:W-:Y:S03]  /*3b30*/  BSSY B1, `(.L_x_3822) ;  /* 0x0000003000017945 */ /* 0x000fe60003800000 */
[----:B------:R-:W0:Y:S02]  /*3b40*/  SYNCS.PHASECHK.TRANS64.TRYWAIT P5, [R58+URZ+0x28c90], R65 ;  /* 0x028c90413a0075a7 */ /* 0x000e2400080a017f */
[----:B0-----:R-:W-:Y:S05]  /*3b50*/  @!P5 BRA `(.L_x_3823) ;  /* 0x00000168009cd947 */ /* 0x001fea0003800000 */
.L_x_4065:
[----:B------:R-:W-:Y:S05]  /*3b60*/  BSYNC B1 ;  /* 0x0000000000017941 */ /* 0x000fea0003800000 */
.L_x_3822:
[----:B------:R-:W-:-:S03]  /*3b70*/  UMOV UR4, 0xffffffff ;  /* 0xffffffff00047882 */ /* 0x000fc60000000000 */
[----:B------:R-:W-:Y:S05]  /*3b80*/  BRA.DIV UR4, `(.L_x_3824) ;  /* 0x0000016a04a47947 */ /* 0x000fea000b800000 */
[----:B------:R1:W2:Y:S04]  /*3b90*/  SHFL.IDX PT, R66, R13, RZ, 0x1c1f ;  /* 0x001c1fff0d427589 */ /* 0x0002a800000e0000 */
[----:B------:R-:W3:Y:S02]  /*3ba0*/  SHFL.IDX PT, R68, R68, RZ, 0x1c1f ;  /* 0x001c1fff44447589 */ /* 0x000ee400000e0000 */
.L_x_4069:
[----:B------:R-:W4:Y:S02]  /*3bb0*/  LDC R70, c[0x0][0x2f4] ;  /* 0x0000bd00ff467b82 */ /* 0x000f240000000800 */
[----:B----4-:R-:W-:-:S13]  /*3bc0*/  ISETP.GE.OR P2, PT, R16, R70, P2 ;  /* 0x000000461000720c */ /* 0x010fda0001746670 */
[----:B------:R-:W-:Y:S05]  /*3bd0*/  @P2 BRA `(.L_x_3814) ;  /* 0x0000000800c02947 */ /* 0x000fea0003800000 */
[----:B------:R-:W-:Y:S01]  /*3be0*/  IMAD.IADD R8, R70, 0x1, -R45 ;  /* 0x0000000146087824 */ /* 0x000fe200078e0a2d */
[----:B---3--:R-:W-:Y:S01]  /*3bf0*/  LEA R56, P2, R51, R68, 0x1 ;  /* 0x0000004433387211 */ /* 0x008fe200078408ff */
[----:B------:R-:W-:Y:S03]  /*3c00*/  BSSY B1, `(.L_x_3825) ;  /* 0x0000070000017945 */ /* 0x000fe60003800000 */
[----:B------:R-:W-:Y:S02]  /*3c10*/  SEL R8, R45, R8, !P0 ;  /* 0x000000082d087207 */ /* 0x000fe40004000000 */
[----:B--2---:R-:W-:Y:S02]  /*3c20*/  LEA.HI.X R57, R51, R66, R54, 0x1, P2 ;  /* 0x0000004233397211 */ /* 0x004fe400010f0c36 */
[----:B------:R-:W-:-:S04]  /*3c30*/  SHF.R.S32.HI R9, RZ, 0x1f, R8 ;  /* 0x0000001fff097819 */ /* 0x000fc80000011408 */
[----:B------:R-:W-:-:S04]  /*3c40*/  LEA.HI R9, R9, R8, RZ, 0x4 ;  /* 0x0000000809097211 */ /* 0x000fc800078f20ff */
[----:B------:R-:W-:-:S04]  /*3c50*/  SHF.R.S32.HI R8, RZ, 0x4, R9 ;  /* 0x00000004ff087819 */ /* 0x000fc80000011409 */
[----:B------:R-:W-:-:S05]  /*3c60*/  LEA.HI.SX32 R8, R37, R8, 0x1d ;  /* 0x0000000825087211 */ /* 0x000fca00078feaff */
[----:B------:R-:W-:-:S05]  /*3c70*/  IMAD.SHL.U32 R67, R8, 0x8, RZ ;  /* 0x0000000808437824 */ /* 0x000fca00078e00ff */
[----:B------:R-:W-:-:S04]  /*3c80*/  LOP3.LUT R9, R40, 0x38, R67, 0xf8, !PT ;  /* 0x0000003828097812 */ /* 0x000fc800078ef843 */
[----:B------:R-:W-:-:S05]  /*3c90*/  LOP3.LUT R9, R9, R42, RZ, 0x3c, !PT ;  /* 0x0000002a09097212 */ /* 0x000fca00078e3cff */
[----:B------:R-:W-:Y:S02]  /*3ca0*/  IMAD R11, R198, 0x200, R9 ;  /* 0x00000200c60b7824 */ /* 0x000fe400078e0209 */
[----:B------:R-:W-:Y:S02]  /*3cb0*/  IMAD.IADD R9, R55, 0x1, R64 ;  /* 0x0000000137097824 */ /* 0x000fe400078e0240 */
[----:B------:R-:W-:Y:S02]  /*3cc0*/  IMAD.IADD R11, R64, 0x1, R11 ;  /* 0x00000001400b7824 */ /* 0x000fe400078e020b */
[--C-:B------:R-:W-:Y:S02]  /*3cd0*/  IMAD R9, R9, 0x2, R2.reuse ;  /* 0x0000000209097824 */ /* 0x100fe400078e0202 */
[----:B------:R-:W-:-:S04]  /*3ce0*/  IMAD R12, R11, 0x2, R2 ;  /* 0x000000020b0c7824 */ /* 0x000fc800078e0202 */
[----:B------:R-:W2:Y:S04]  /*3cf0*/  LDS.128 R8, [R9+0x22400] ;  /* 0x0224000009087984 */ /* 0x000ea80000000c00 */
[----:B-1----:R-:W1:Y:S01]  /*3d00*/  LDS.128 R12, [R12+0x22400] ;  /* 0x022400000c0c7984 */ /* 0x002e620000000c00 */
[----:B------:R-:W-:Y:S05]  /*3d10*/  @P4 BRA `(.L_x_3826) ;  /* 0x0000000400784947 */ /* 0x000fea0003800000 */
[----:B------:R-:W-:Y:S01]  /*3d20*/  SHF.R.U32.HI R73, RZ, 0x10, R25 ;  /* 0x00000010ff497819 */ /* 0x000fe20000011619 */
[----:B-1----:R-:W-:Y:S01]  /*3d30*/  IMAD.U32 R64, R13, 0x10000, RZ ;  /* 0x000100000d407824 */ /* 0x002fe200078e00ff */
[----:B------:R-:W-:Y:S02]  /*3d40*/  SHF.R.U32.HI R69, RZ, 0x10, R5 ;  /* 0x00000010ff457819 */ /* 0x000fe40000011605 */
[----:B------:R-:W-:Y:S01]  /*3d50*/  PRMT R73, R72, 0x5410, R73 ;  /* 0x0000541048497816 */ /* 0x000fe20000000049 */
[----:B--2---:R-:W-:Y:S01]  /*3d60*/  IMAD.U32 R72, R9, 0x10000, RZ ;  /* 0x0001000009487824 */ /* 0x004fe200078e00ff */
[----:B------:R-:W-:Y:S02]  /*3d70*/  PRMT R69, R71, 0x5410, R69 ;  /* 0x0000541047457816 */ /* 0x000fe40000000045 */
[C---:B------:R-:W-:Y:S01]  /*3d80*/  LOP3.LUT R76, R73.reuse, 0xffff0000, RZ, 0xc0, !PT ;  /* 0xffff0000494c7812 */ /* 0x040fe200078ec0ff */
[----:B------:R-:W-:Y:S01]  /*3d90*/  IMAD.U32 R75, R73, 0x10000, RZ ;  /* 0x00010000494b7824 */ /* 0x000fe200078e00ff */
[----:B------:R-:W-:Y:S01]  /*3da0*/  LOP3.LUT R13, R13, 0xffff0000, RZ, 0xc0, !PT ;  /* 0xffff00000d0d7812 */ /* 0x000fe200078ec0ff */
[----:B------:R-:W-:Y:S01]  /*3db0*/  IMAD.U32 R71, R69, 0x10000, RZ ;  /* 0x0001000045477824 */ /* 0x000fe200078e00ff */
[----:B------:R-:W-:Y:S01]  /*3dc0*/  SHF.R.U32.HI R73, RZ, 0x10, R27 ;  /* 0x00000010ff497819 */ /* 0x000fe2000001161b */
[C---:B------:R-:W-:Y:S01]  /*3dd0*/  FMUL.FTZ R77, R64.reuse, R75 ;  /* 0x0000004b404d7220 */ /* 0x040fe20000410000 */
[----:B------:R-:W-:Y:S01]  /*3de0*/  LOP3.LUT R9, R9, 0xffff0000, RZ, 0xc0, !PT ;  /* 0xffff000009097812 */ /* 0x000fe200078ec0ff */
[-C--:B------:R-:W-:Y:S01]  /*3df0*/  FMUL.FTZ R64, R64, R71.reuse ;  /* 0x0000004740407220 */ /* 0x080fe20000410000 */
[----:B------:R-:W-:Y:S01]  /*3e00*/  FMUL.FTZ R78, R13, R76 ;  /* 0x0000004c0d4e7220 */ /* 0x000fe20000410000 */
[C---:B------:R-:W-:Y:S01]  /*3e10*/  FFMA.FTZ R74, R72.reuse, R71, -R77 ;  /* 0x00000047484a7223 */ /* 0x040fe2000001084d */
[----:B------:R-:W-:Y:S01]  /*3e20*/  SHF.R.U32.HI R71, RZ, 0x10, R7 ;  /* 0x00000010ff477819 */ /* 0x000fe20000011607 */
[----:B------:R-:W-:Y:S01]  /*3e30*/  FFMA.FTZ R72, R72, R75, R64 ;  /* 0x0000004b48487223 */ /* 0x000fe20000010040 */
[----:B------:R-:W-:-:S02]  /*3e40*/  LOP3.LUT R64, R69, 0xffff0000, RZ, 0xc0, !PT ;  /* 0xffff000045407812 */ /* 0x000fc400078ec0ff */
[----:B------:R-:W-:Y:S02]  /*3e50*/  PRMT R73, R79, 0x5410, R73 ;  /* 0x000054104f497816 */ /* 0x000fe40000000049 */
[----:B------:R-:W-:Y:S01]  /*3e60*/  PRMT R71, R83, 0x5410, R71 ;  /* 0x0000541053477816 */ /* 0x000fe20000000047 */
[-C--:B------:R-:W-:Y:S01]  /*3e70*/  FMUL.FTZ R69, R13, R64.reuse ;  /* 0x000000400d457220 */ /* 0x080fe20000410000 */
[----:B------:R-:W-:Y:S01]  /*3e80*/  FFMA.FTZ R13, R9, R64, -R78 ;  /* 0x00000040090d7223 */ /* 0x000fe2000001084e */
[----:B------:R-:W-:Y:S01]  /*3e90*/  IMAD.U32 R64, R11, 0x10000, RZ ;  /* 0x000100000b407824 */ /* 0x000fe200078e00ff */
[----:B------:R-:W-:Y:S01]  /*3ea0*/  SHF.R.U64 R25, R24, 0x10, R25 ;  /* 0x0000001018197819 */ /* 0x000fe20000001219 */
[----:B------:R-:W-:Y:S01]  /*3eb0*/  FFMA.FTZ R9, R9, R76, R69 ;  /* 0x0000004c09097223 */ /* 0x000fe20000010045 */
[----:B------:R-:W-:Y:S01]  /*3ec0*/  IMAD.U32 R69, R15, 0x10000, RZ ;  /* 0x000100000f457824 */ /* 0x000fe200078e00ff */
[----:B------:R-:W-:Y:S01]  /*3ed0*/  SHF.R.U64 R26, R26, 0x10, R27 ;  /* 0x000000101a1a7819 */ /* 0x000fe2000000121b */
[C---:B------:R-:W-:Y:S01]  /*3ee0*/  IMAD.U32 R76, R73.reuse, 0x10000, RZ ;  /* 0x00010000494c7824 */ /* 0x040fe200078e00ff */
[----:B------:R-:W-:Y:S01]  /*3ef0*/  LOP3.LUT R73, R73, 0xffff0000, RZ, 0xc0, !PT ;  /* 0xffff000049497812 */ /* 0x000fe200078ec0ff */
[C---:B------:R-:W-:Y:S01]  /*3f00*/  IMAD.U32 R75, R71.reuse, 0x10000, RZ ;  /* 0x00010000474b7824 */ /* 0x040fe200078e00ff */
[----:B------:R-:W-:Y:S01]  /*3f10*/  LOP3.LUT R71, R71, 0xffff0000, RZ, 0xc0, !PT ;  /* 0xffff000047477812 */ /* 0x000fe200078ec0ff */
[-C--:B------:R-:W-:Y:S01]  /*3f20*/  FMUL.FTZ R77, R69, R76.reuse ;  /* 0x0000004c454d7220 */ /* 0x080fe20000410000 */
[----:B------:R-:W-:Y:S01]  /*3f30*/  PRMT R25, R81, 0x5410, R25 ;  /* 0x0000541051197816 */ /* 0x000fe20000000019 */
[-C--:B------:R-:W-:Y:S01]  /*3f40*/  FMUL.FTZ R79, R69, R75.reuse ;  /* 0x0000004b454f7220 */ /* 0x080fe20000410000 */
[----:B------:R-:W-:Y:S01]  /*3f50*/  PRMT R26, R81, 0x5432, R26 ;  /* 0x00005432511a7816 */ /* 0x000fe2000000001a */
[----:B------:R-:W-:Y:S01]  /*3f60*/  FFMA.FTZ R69, R64, R75, -R77 ;  /* 0x0000004b40457223 */ /* 0x000fe2000001084d */
[----:B------:R-:W-:Y:S01]  /*3f70*/  SHF.R.U64 R75, R4, 0x10, R5 ;  /* 0x00000010044b7819 */ /* 0x000fe20000001205 */
[----:B------:R-:W-:Y:S01]  /*3f80*/  FFMA.FTZ R64, R64, R76, R79 ;  /* 0x0000004c40407223 */ /* 0x000fe2000001004f */
[----:B------:R-:W-:Y:S01]  /*3f90*/  LOP3.LUT R4, R15, 0xffff0000, RZ, 0xc0, !PT ;  /* 0xffff00000f047812 */ /* 0x000fe200078ec0ff */
[----:B------:R-:W-:Y:S01]  /*3fa0*/  IMAD.U32 R78, R25, 0x10000, RZ ;  /* 0x00010000194e7824 */ /* 0x000fe200078e00ff */
[----:B------:R-:W-:Y:S01]  /*3fb0*/  LOP3.LUT R5, R11, 0xffff0000, RZ, 0xc0, !PT ;  /* 0xffff00000b057812 */ /* 0x000fe200078ec0ff */
[C---:B------:R-:W-:Y:S01]  /*3fc0*/  IMAD.U32 R11, R12.reuse, 0x10000, RZ ;  /* 0x000100000c0b7824 */ /* 0x040fe200078e00ff */
[----:B------:R-:W-:Y:S01]  /*3fd0*/  LOP3.LUT R12, R12, 0xffff0000, RZ, 0xc0, !PT ;  /* 0xffff00000c0c7812 */ /* 0x000fe200078ec0ff */
[C---:B------:R-:W-:Y:S01]  /*3fe0*/  FMUL.FTZ R24, R4.reuse, R73 ;  /* 0x0000004904187220 */ /* 0x040fe20000410000 */
[-C--:B------:R-:W-:Y:S01]  /*3ff0*/  FMUL.FTZ R76, R4, R71.reuse ;  /* 0x00000047044c7220 */ /* 0x080fe20000410000 */
[----:B------:R-:W-:Y:S01]  /*4000*/  IMAD.U32 R15, R8, 0x10000, RZ ;  /* 0x00010000080f7824 */ /* 0x000fe200078e00ff */
[----:B------:R-:W-:Y:S01]  /*4010*/  LOP3.LUT R25, R25, 0xffff0000, RZ, 0xc0, !PT ;  /* 0xffff000019197812 */ /* 0x000fe200078ec0ff */
[C---:B------:R-:W-:Y:S01]  /*4020*/  FFMA.FTZ R4, R5.reuse, R71, -R24 ;  /* 0x0000004705047223 */ /* 0x040fe20000010818 */
[----:B------:R-:W-:Y:S01]  /*4030*/  PRMT R24, R80, 0x5410, R75 ;  /* 0x0000541050187816 */ /* 0x000fe2000000004b */
[----:B------:R-:W-:Y:S01]  /*4040*/  FFMA.FTZ R5, R5, R73, R76 ;  /* 0x0000004905057223 */ /* 0x000fe2000001004c */
[----:B------:R-:W-:Y:S01]  /*4050*/  FMUL.FTZ R80, R11, R78 ;  /* 0x0000004e0b507220 */ /* 0x000fe20000410000 */
[----:B------:R-:W-:Y:S01]  /*4060*/  LOP3.LUT R8, R8, 0xffff0000, RZ, 0xc0, !PT ;  /* 0xffff000008087812 */ /* 0x000fe200078ec0ff */
[----:B------:R-:W-:Y:S01]  /*4070*/  FMUL.FTZ R27, R12, R25 ;  /* 0x000000190c1b7220 */ /* 0x000fe20000410000 */
[----:B------:R-:W-:Y:S01]  /*4080*/  IMAD.U32 R76, R24, 0x10000, RZ ;  /* 0x00010000184c7824 */ /* 0x000fe200078e00ff */
[----:B------:R-:W-:-:S02]  /*4090*/  F2FP.BF16.F32.PACK_AB R13, R13, R74 ;  /* 0x0000004a0d0d723e */ /* 0x000fc400000010ff */
[----:B------:R-:W-:Y:S01]  /*40a0*/  F2FP.BF16.F32.PACK_AB R4, R4, R69 ;  /* 0x000000450404723e */ /* 0x000fe200000010ff */
[-C--:B------:R-:W-:Y:S01]  /*40b0*/  FMUL.FTZ R71, R11, R76.reuse ;  /* 0x0000004c0b477220 */ /* 0x080fe20000410000 */
[----:B------:R-:W-:Y:S01]  /*40c0*/  FFMA.FTZ R11, R15, R76, -R80 ;  /* 0x0000004c0f0b7223 */ /* 0x000fe20000010850 */
[----:B------:R-:W-:Y:S01]  /*40d0*/  F2FP.BF16.F32.PACK_AB R72, R9, R72 ;  /* 0x000000480948723e */ /* 0x000fe200000010ff */
[----:B------:R-:W-:Y:S02]  /*40e0*/  IMAD.MOV.U32 R9, RZ, RZ, R13 ;  /* 0x000000ffff097224 */ /* 0x000fe400078e000d */
[----:B------:R-:W-:Y:S01]  /*40f0*/  FFMA.FTZ R15, R15, R78, R71 ;  /* 0x0000004e0f0f7223 */ /* 0x000fe20000010047 */
[----:B------:R-:W-:Y:S02]  /*4100*/  SHF.R.U64 R71, R6, 0x10, R7 ;  /* 0x0000001006477819 */ /* 0x000fe40000001207 */
[----:B------:R-:W-:Y:S01]  /*4110*/  LOP3.LUT R7, R24, 0xffff0000, RZ, 0xc0, !PT ;  /* 0xffff000018077812 */ /* 0x000fe200078ec0ff */
[----:B------:R-:W-:Y:S01]  /*4120*/  IMAD.MOV.U32 R13, RZ, RZ, R72 ;  /* 0x000000ffff0d7224 */ /* 0x000fe200078e0048 */
[----:B------:R-:W-:-:S02]  /*4130*/  PRMT R24, R82, 0x5410, R71 ;  /* 0x0000541052187816 */ /* 0x000fc40000000047 */
[----:B------:R-:W-:Y:S01]  /*4140*/  F2FP.BF16.F32.PACK_AB R5, R5, R64 ;  /* 0x000000400505723e */ /* 0x000fe200000010ff */
[-C--:B------:R-:W-:Y:S01]  /*4150*/  FMUL.FTZ R12, R12, R7.reuse ;  /* 0x000000070c0c7220 */ /* 0x080fe20000410000 */
[----:B------:R-:W-:Y:S01]  /*4160*/  FFMA.FTZ R6, R8, R7, -R27 ;  /* 0x0000000708067223 */ /* 0x000fe2000001081b */
[C---:B------:R-:W-:Y:S01]  /*4170*/  IMAD.U32 R7, R14.reuse, 0x10000, RZ ;  /* 0x000100000e077824 */ /* 0x040fe200078e00ff */
[----:B------:R-:W-:Y:S01]  /*4180*/  LOP3.LUT R14, R14, 0xffff0000, RZ, 0xc0, !PT ;  /* 0xffff00000e0e7812 */ /* 0x000fe200078ec0ff */
[----:B------:R-:W-:Y:S01]  /*4190*/  FFMA.FTZ R8, R8, R25, R12 ;  /* 0x0000001908087223 */ /* 0x000fe2000001000c */
[----:B------:R-:W-:Y:S01]  /*41a0*/  IMAD.U32 R27, R26, 0x10000, RZ ;  /* 0x000100001a1b7824 */ /* 0x000fe200078e00ff */
[----:B------:R-:W-:Y:S01]  /*41b0*/  F2FP.BF16.F32.PACK_AB R6, R6, R11 ;  /* 0x0000000b0606723e */ /* 0x000fe200000010ff */
[----:B------:R-:W-:Y:S02]  /*41c0*/  IMAD.U32 R25, R24, 0x10000, RZ ;  /* 0x0001000018197824 */ /* 0x000fe400078e00ff */
[----:B------:R-:W-:-:S02]  /*41d0*/  IMAD.U32 R12, R10, 0x10000, RZ ;  /* 0x000100000a0c7824 */ /* 0x000fc400078e00ff */
[C---:B------:R-:W-:Y:S01]  /*41e0*/  FMUL.FTZ R71, R7.reuse, R27 ;  /* 0x0000001b07477220 */ /* 0x040fe20000410000 */
[-C--:B------:R-:W-:Y:S01]  /*41f0*/  FMUL.FTZ R76, R7, R25.reuse ;  /* 0x00000019074c7220 */ /* 0x080fe20000410000 */
[----:B------:R-:W-:Y:S01]  /*4200*/  LOP3.LUT R10, R10, 0xffff0000, RZ, 0xc0, !PT ;  /* 0xffff00000a0a7812 */ /* 0x000fe200078ec0ff */
[----:B------:R-:W-:Y:S02]  /*4210*/  IMAD.MOV.U32 R11, RZ, RZ, R4 ;  /* 0x000000ffff0b7224 */ /* 0x000fe400078e0004 */
[C---:B------:R-:W-:Y:S01]  /*4220*/  FFMA.FTZ R7, R12.reuse, R25, -R71 ;  /* 0x000000190c077223 */ /* 0x040fe20000010847 */
[----:B------:R-:W-:Y:S01]  /*4230*/  FFMA.FTZ R12, R12, R27, R76 ;  /* 0x0000001b0c0c7223 */ /* 0x000fe2000001004c */
[----:B------:R-:W-:Y:S02]  /*4240*/  LOP3.LUT R27, R26, 0xffff0000, RZ, 0xc0, !PT ;  /* 0xffff00001a1b7812 */ /* 0x000fe400078ec0ff */
[----:B------:R-:W-:Y:S02]  /*4250*/  LOP3.LUT R25, R24, 0xffff0000, RZ, 0xc0, !PT ;  /* 0xffff000018197812 */ /* 0x000fe400078ec0ff */
[----:B------:R-:W-:Y:S01]  /*4260*/  F2FP.BF16.F32.PACK_AB R15, R8, R15 ;  /* 0x0000000f080f723e */ /* 0x000fe200000010ff */
[----:B------:R-:W-:Y:S01]  /*4270*/  FMUL.FTZ R71, R14, R27 ;  /* 0x0000001b0e477220 */ /* 0x000fe20000410000 */
[----:B------:R-:W-:-:S02]  /*4280*/  IMAD.MOV.U32 R8, RZ, RZ, R6 ;  /* 0x000000ffff087224 */ /* 0x000fc400078e0006 */
[-C--:B------:R-:W-:Y:S01]  /*4290*/  FMUL.FTZ R24, R14, R25.reuse ;  /* 0x000000190e187220 */ /* 0x080fe20000410000 */
[----:B------:R-:W-:-:S03]  /*42a0*/  FFMA.FTZ R14, R10, R25, -R71 ;  /* 0x000000190a0e7223 */ /* 0x000fc60000010847 */
[----:B------:R-:W-:Y:S02]  /*42b0*/  FFMA.FTZ R27, R10, R27, R24 ;  /* 0x0000001b0a1b7223 */ /* 0x000fe40000010018 */
[----:B------:R-:W-:-:S03]  /*42c0*/  F2FP.BF16.F32.PACK_AB R10, R14, R7 ;  /* 0x000000070e0a723e */ /* 0x000fc600000010ff */
[----:B------:R-:W-:Y:S01]  /*42d0*/  F2FP.BF16.F32.PACK_AB R14, R27, R12 ;  /* 0x0000000c1b0e723e */ /* 0x000fe200000010ff */
[----:B------:R-:W-:Y:S02]  /*42e0*/  IMAD.MOV.U32 R12, RZ, RZ, R15 ;  /* 0x000000ffff0c7224 */ /* 0x000fe400078e000f */
[----:B------:R-:W-:-:S07]  /*42f0*/  IMAD.MOV.U32 R15, RZ, RZ, R5 ;  /* 0x000000ffff0f7224 */ /* 0x000fce00078e0005 */
.L_x_3826:
[----:B------:R-:W-:Y:S05]  /*4300*/  BSYNC B1 ;  /* 0x0000000000017941 */ /* 0x000fea0003800000 */
.L_x_3825:
[----:B--2---:R2:W-:Y:S01]  /*4310*/  ST.E.128 desc[UR42][R56.64], R8 ;  /* 0x0000000838007985 */ /* 0x0045e2000c101d2a */
[----:B------:R-:W-:Y:S01]  /*4320*/  ISETP.GE.AND P2, PT, R67, R70, PT ;  /* 0x000000464300720c */ /* 0x000fe20003f46270 */
[----:B------:R-:W-:Y:S02]  /*4330*/  IMAD.MOV.U32 R4, RZ, RZ, R68 ;  /* 0x000000ffff047224 */ /* 0x000fe400078e0044 */
[----:B------:R-:W-:-:S10]  /*4340*/  IMAD.MOV.U32 R5, RZ, RZ, R66 ;  /* 0x000000ffff057224 */ /* 0x000fd400078e0042 */
[----:B------:R-:W-:Y:S05]  /*4350*/  @P2 BRA `(.L_x_3814) ;  /* 0x0000000000e02947 */ /* 0x000fea0003800000 */
[----:B------:R-:W-:-:S05]  /*4360*/  IMAD.WIDE R4, R67, 0x2, R4 ;  /* 0x0000000243047825 */ /* 0x000fca00078e0204 */
[----:B-1----:R1:W-:Y:S01]  /*4370*/  ST.E.128 desc[UR42][R4.64], R12 ;  /* 0x0000000c04007985 */ /* 0x0023e2000c101d2a */
[----:B------:R-:W-:Y:S05]  /*4380*/  BRA `(.L_x_3814) ;  /* 0x0000000000d47947 */ /* 0x000fea0003800000 */
.L_x_3806:
[----:B------:R-:W-:-:S06]  /*4390*/  UISETP.NE.AND UP0, UPT, UR37, 0x3, UPT ;  /* 0x000000032500788c */ /* 0x000fcc000bf05270 */
[----:B------:R-:W-:-:S13]  /*43a0*/  PLOP3.LUT P3, PT, PT, PT, UP0, 0x80, 0x0 ;  /* 0x000000000000781c */ /* 0x000fda0003f6f008 */
[----:B------:R-:W-:Y:S05]  /*43b0*/  @!P3 BRA `(.L_x_3827) ;  /* 0x000000000004b947 */ /* 0x000fea0003800000 */
[----:B------:R-:W-:Y:S01]  /*43c0*/  BPT.TRAP 0x1 ;  /* 0x000000040000795c */ /* 0x000fe20000300000 */
.L_x_3827:
[----:B------:R-:W-:Y:S01]  /*43d0*/  IMAD R58, R23, 0x8, R2 ;  /* 0x00000008173a7824 */ /* 0x000fe200078e0202 */
[----:B------:R-:W-:Y:S01]  /*43e0*/  SHF.L.U32 R65, R188, 0x1f, RZ ;  /* 0x0000001fbc417819 */ /* 0x000fe200000006ff */
[----:B------:R-:W-:Y:S01]  /*43f0*/  BSSY B1, `(.L_x_3828) ;  /* 0x0000004000017945 */ /* 0x000fe20003800000 */
[----:B------:R-:W-:Y:S02]  /*4400*/  SHF.R.S32.HI R62, RZ, 0x1f, R60 ;  /* 0x0000001fff3e7819 */ /* 0x000fe4000001143c */
[----:B------:R-:W1:Y:S02]  /*4410*/  SYNCS.PHASECHK.TRANS64.TRYWAIT P2, [R58+URZ+0x28c90], R65 ;  /* 0x028c90413a0075a7 */ /* 0x000e64000804017f */
[----:B-1----:R-:W-:Y:S05]  /*4420*/  @!P2 BRA `(.L_x_3829) ;  /* 0x0000016000c4a947 */ /* 0x002fea0003800000 */
.L_x_4070:
[----:B------:R-:W-:Y:S05]  /*4430*/  BSYNC B1 ;  /* 0x0000000000017941 */ /* 0x000fea0003800000 */
.L_x_3828:
        /* <DEDUP_REMOVED lines=15> */
[----:B------:R-:W-:Y:S01]  /*4530*/  IMAD.WIDE.U32 R4, R184, UR4, R4 ;  /* 0x00000004b8047c25 */ /* 0x000fe2000f8e0004 */
[----:B------:R-:W-:-:S03]  /*4540*/  UMOV UR4, 0xffffffff ;  /* 0xffffffff00047882 */ /* 0x000fc60000000000 */
[----:B------:R-:W-:Y:S01]  /*4550*/  IMAD R13, R184, UR5, R5 ;  /* 0x00000005b80d7c24 */ /* 0x000fe2000f8e0205 */
[----:B------:R-:W-:-:S04]  /*4560*/  LEA R5, P2, R4, UR6, 0x1 ;  /* 0x0000000604057c11 */ /* 0x000fc8000f8408ff */
[----:B------:R-:W-:Y:S02]  /*4570*/  LEA.HI.X R13, R4, UR7, R13, 0x1, P2 ;  /* 0x00000007040d7c11 */ /* 0x000fe400090f0c0d */
[----:B------:R-:W-:Y:S01]  /*4580*/  ISETP.GT.AND P2, PT, R63, R189, PT ;  /* 0x000000bd3f00720c */ /* 0x000fe20003f44270 */
[----:B------:R-:W-:-:S12]  /*4590*/  BRA.DIV UR4, `(.L_x_3830) ;  /* 0x00000162047c7947 */ /* 0x000fd8000b800000 */
[----:B------:R0:W2:Y:S04]  /*45a0*/  SHFL.IDX PT, R25, R13, RZ, 0x1c1f ;  /* 0x001c1fff0d197589 */ /* 0x0000a800000e0000 */
[----:B------:R0:W3:Y:S02]  /*45b0*/  SHFL.IDX PT, R14, R5, RZ, 0x1c1f ;  /* 0x001c1fff050e7589 */ /* 0x0000e400000e0000 */
.L_x_4074:
[----:B------:R-:W-:Y:S05]  /*45c0*/  @!P2 BRA `(.L_x_3814) ;  /* 0x000000000044a947 */ /* 0x000fea0003800000 */
[----:B------:R-:W-:Y:S02]  /*45d0*/  ULDC UR4, c[0x0][0x2f4] ;  /* 0x0000bd0000047ab9 */ /* 0x000fe40000000800 */
[----:B------:R-:W-:-:S13]  /*45e0*/  ISETP.GE.AND P2, PT, R16, UR4, PT ;  /* 0x0000000410007c0c */ /* 0x000fda000bf46270 */
[----:B0-----:R-:W0:Y:S01]  /*45f0*/  @!P2 LDS.128 R4, [R67+0x22400] ;  /* 0x022400004304a984 */ /* 0x001e220000000c00 */
[----:B---3--:R-:W-:-:S04]  /*4600*/  @!P2 LEA R8, P4, R16, R14, 0x1 ;  /* 0x0000000e1008a211 */ /* 0x008fc800078808ff */
[----:B--2---:R-:W-:-:S05]  /*4610*/  @!P2 LEA.HI.X R9, R16, R25, R17, 0x1, P4 ;  /* 0x000000191009a211 */ /* 0x004fca00020f0c11 */
[----:B0-----:R4:W-:Y:S01]  /*4620*/  @!P2 ST.E.128 desc[UR42][R8.64], R4 ;  /* 0x000000040800a985 */ /* 0x0019e2000c101d2a */
[----:B------:R-:W-:-:S13]  /*4630*/  ISETP.GE.AND P2, PT, R22, UR4, PT ;  /* 0x0000000416007c0c */ /* 0x000fda000bf46270 */
[----:B------:R-:W-:Y:S05]  /*4640*/  @P2 BRA `(.L_x_3814) ;  /* 0x0000000000242947 */ /* 0x000fea0003800000 */
[----:B------:R-:W-:Y:S01]  /*4650*/  LOP3.LUT P2, RZ, R191, 0x4, RZ, 0xc0, !PT ;  /* 0x00000004bfff7812 */ /* 0x000fe2000784c0ff */
[----:B----4-:R-:W-:-:S12]  /*4660*/  VIADD R5, R46, 0x20 ;  /* 0x000000202e057836 */ /* 0x010fd80000000000 */
[----:B------:R-:W-:Y:S01]  /*4670*/  @P2 VIADD R5, R46, 0xffffffe0 ;  /* 0xffffffe02e052836 */ /* 0x000fe20000000000 */
[----:B------:R-:W-:-:S03]  /*4680*/  LEA R8, P2, R22, R14, 0x1 ;  /* 0x0000000e16087211 */ /* 0x000fc600078408ff */
[----:B------:R-:W-:Y:S01]  /*4690*/  IMAD.IADD R5, R64, 0x1, R5 ;  /* 0x0000000140057824 */ /* 0x000fe200078e0205 */
[----:B------:R-:W-:-:S03]  /*46a0*/  LEA.HI.X R9, R22, R25, R193, 0x1, P2 ;  /* 0x0000001916097211 */ /* 0x000fc600010f0cc1 */
[----:B------:R-:W-:-:S06]  /*46b0*/  IMAD R5, R5, 0x2, R2 ;  /* 0x0000000205057824 */ /* 0x000fcc00078e0202 */
[----:B------:R-:W0:Y:S04]  /*46c0*/  LDS.128 R4, [R5+0x22400] ;  /* 0x0224000005047984 */ /* 0x000e280000000c00 */
[----:B0-----:R0:W-:Y:S02]  /*46d0*/  ST.E.128 desc[UR42][R8.64], R4 ;  /* 0x0000000408007985 */ /* 0x0011e4000c101d2a */
.L_x_3814:
[----:B------:R-:W-:Y:S05]  /*46e0*/  BSYNC B0 ;  /* 0x0000000000007941 */ /* 0x000fea0003800000 */
.L_x_3805:
[----:B012-4-:R-:W0:Y:S01]  /*46f0*/  S2R R4, SR_TID.X ;  /* 0x0000000000047919 */ /* 0x017e220000002100 */
[----:B------:R-:W-:Y:S01]  /*4700*/  @!PT LDS RZ, [RZ] ;  /* 0x00000000fffff984 */ /* 0x000fe20000000800 */
[----:B------:R-:W-:Y:S01]  /*4710*/  @!PT LDS RZ, [RZ] ;  /* 0x00000000fffff984 */ /* 0x000fe20000000800 */
[----:B------:R-:W-:Y:S01]  /*4720*/  @!PT LDS RZ, [RZ] ;  /* 0x00000000fffff984 */ /* 0x000fe20000000800 */
[----:B------:R-:W-:Y:S01]  /*4730*/  @!PT LDS RZ, [RZ] ;  /* 0x00000000fffff984 */ /* 0x000fe20000000800 */
[----:B------:R1:W-:Y:S06]  /*4740*/  MEMBAR.ALL.CTA ;  /* 0x0000000000007992 */ /* 0x0003ec0000008000 */
[----:B-1----:R-:W1:Y:S01]  /*4750*/  FENCE.VIEW.ASYNC.S ;  /* 0x00000000000073c6 */ /* 0x002e620000000000 */
[----:B------:R-:W-:Y:S05]  /*4760*/  WARPSYNC.ALL ;  /* 0x0000000000007948 */ /* 0x000fea0003800000 */
[----:B------:R-:W-:Y:S01]  /*4770*/  BSSY B0, `(.L_x_3831) ;  /* 0x0000009000007945 */ /* 0x000fe20003800000 */
[----:B0-----:R-:W-:Y:S01]  /*4780*/  LOP3.LUT R4, R4, 0x7f, RZ, 0xc0, !PT ;  /* 0x0000007f04047812 */ /* 0x001fe200078ec0ff */
[----:B-1----:R0:W-:Y:S03]  /*4790*/  BAR.SYNC.DEFER_BLOCKING R44, 0x80 ;  /* 0x0002002c0000751d */ /* 0x0021e60000010000 */
[----:B------:R-:W-:-:S13]  /*47a0*/  ISETP.NE.AND P2, PT, R4, RZ, PT ;  /* 0x000000ff0400720c */ /* 0x000fda0003f45270 */
[----:B------:R-:W-:-:S05]  /*47b0*/  @!P2 VIADD R4, R58, 0x28ca0 ;  /* 0x00028ca03a04a836 */ /* 0x000fca0000000000 */
[----:B------:R-:W-:-:S04]  /*47c0*/  @!P2 PRMT R4, RZ, 0x654, R4 ;  /* 0x00000654ff04a816 */ /* 0x000fc80000000004 */
[----:B------:R0:W-:Y:S01]  /*47d0*/  @!P2 SYNCS.ARRIVE.TRANS64.RED.A1T0 RZ, [R4+URZ], RZ ;  /* 0x000000ff04ffa9a7 */ /* 0x0001e2000810043f */
[----:B------:R-:W-:Y:S05]  /*47e0*/  @!P3 BRA `(.L_x_3832) ;  /* 0x000000000004b947 */ /* 0x000fea0003800000 */
[----:B------:R-:W-:Y:S01]  /*47f0*/  BPT.TRAP 0x1 ;  /* 0x000000040000795c */ /* 0x000fe20000300000 */
.L_x_3832:
[----:B------:R-:W-:Y:S05]  /*4800*/  BSYNC B0 ;  /* 0x0000000000007941 */ /* 0x000fea0003800000 */
.L_x_3831:
[----:B------:R-:W1:Y:S01]  /*4810*/  SYNCS.PHASECHK.TRANS64.TRYWAIT P3, [R58+URZ+0x28cb0], R65 ;  /* 0x028cb0413a0075a7 */ /* 0x000e62000806017f */
[----:B------:R-:W-:Y:S04]  /*4820*/  BSSY B0, `(.L_x_3833) ;  /* 0x0000002000007945 */ /* 0x000fe80003800000 */
[----:B-1----:R-:W-:Y:S05]  /*4830*/  @!P3 BRA `(.L_x_3834) ;  /* 0x000001600018b947 */ /* 0x002fea0003800000 */
.L_x_4075:
[----:B------:R-:W-:Y:S05]  /*4840*/  BSYNC B0 ;  /* 0x0000000000007941 */ /* 0x000fea0003800000 */
.L_x_3833:
[----:B------:R-:W-:Y:S01]  /*4850*/  ULDC.64 UR4, c[0x0][0x328] ;  /* 0x0000ca0000047ab9 */ /* 0x000fe20000000a00 */
[----:B------:R-:W-:Y:S01]  /*4860*/  ULDC.64 UR6, c[0x0][0x318] ;  /* 0x0000c60000067ab9 */ /* 0x000fe20000000a00 */
[----:B------:R-:W-:Y:S01]  /*4870*/  IMAD R7, R62, UR4, RZ ;  /* 0x000000043e077c24 */ /* 0x000fe2000f8e02ff */
[----:B------:R-:W-:Y:S01]  /*4880*/  BSSY B0, `(.L_x_3835) ;  /* 0x000007c000007945 */ /* 0x000fe20003800000 */
[----:B0-----:R-:W-:-:S04]  /*4890*/  IMAD.WIDE.U32 R4, R60, UR4, RZ ;  /* 0x000000043c047c25 */ /* 0x001fc8000f8e00ff */
[----:B------:R-:W-:Y:S01]  /*48a0*/  IMAD R7, R60, UR5, R7 ;  /* 0x000000053c077c24 */ /* 0x000fe2000f8e0207 */
[----:B------:R-:W-:Y:S02]  /*48b0*/  ULDC.64 UR4, c[0x0][0x338] ;  /* 0x0000ce0000047ab9 */ /* 0x000fe40000000a00 */
        /* <DEDUP_REMOVED lines=8> */
[----:B------:R-:W-:-:S04]  /*4940*/  LEA R25, P3, R4, UR6, 0x1 ;  /* 0x0000000604197c11 */ /* 0x000fc8000f8608ff */
[----:B------:R-:W-:Y:S02]  /*4950*/  LEA.HI.X R24, R4, UR7, R5, 0x1, P3 ;  /* 0x0000000704187c11 */ /* 0x000fe400098f0c05 */
[----:B------:R-:W-:Y:S01]  /*4960*/  ISETP.GT.AND P3, PT, R63, R189, PT ;  /* 0x000000bd3f00720c */ /* 0x000fe20003f64270 */
[----:B------:R-:W0:Y:S04]  /*4970*/  SHFL.IDX PT, R25, R25, RZ, 0x1c1f ;  /* 0x001c1fff19197589 */ /* 0x000e2800000e0000 */
[----:B------:R-:W2:Y:S08]  /*4980*/  SHFL.IDX PT, R24, R24, RZ, 0x1c1f ;  /* 0x001c1fff18187589 */ /* 0x000eb000000e0000 */
[----:B------:R-:W-:Y:S05]  /*4990*/  @!P3 BRA `(.L_x_3836) ;  /* 0x0000000400a8b947 */ /* 0x000fea0003800000 */
[----:B------:R-:W-:Y:S01]  /*49a0*/  LOP3.LUT P3, RZ, R191, 0x4, RZ, 0xc0, !PT ;  /* 0x00000004bfff7812 */ /* 0x000fe2000786c0ff */
[----:B------:R-:W-:Y:S01]  /*49b0*/  IMAD R5, R23, 0x8000, R46 ;  /* 0x0000800017057824 */ /* 0x000fe200078e022e */
[----:B------:R-:W-:Y:S01]  /*49c0*/  ULDC UR4, c[0x0][0x320] ;  /* 0x0000c80000047ab9 */ /* 0x000fe20000000800 */
[----:B------:R-:W4:Y:S02]  /*49d0*/  LDL R66, [R1] ;  /* 0x0000000001427983 */ /* 0x000f240000100800 */
[C---:B------:R-:W-:Y:S02]  /*49e0*/  VIADD R15, R5.reuse, 0x20 ;  /* 0x00000020050f7836 */ /* 0x040fe40000000000 */
[----:B------:R-:W5:Y:S04]  /*49f0*/  LDL R64, [R1+0x4] ;  /* 0x0000040001407983 */ /* 0x000f680000100800 */
[----:B------:R-:W5:Y:S02]  /*4a00*/  LDL R57, [R1+0x8] ;  /* 0x0000080001397983 */ /* 0x000f640000100800 */
[C---:B------:R-:W-:Y:S01]  /*4a10*/  @P3 VIADD R15, R5.reuse, 0xffffffe0 ;  /* 0xffffffe0050f3836 */ /* 0x040fe20000000000 */
[----:B------:R-:W-:Y:S01]  /*4a20*/  ISETP.GE.AND P3, PT, R16, UR4, PT ;  /* 0x0000000410007c0c */ /* 0x000fe2000bf66270 */
[--C-:B---3--:R-:W-:Y:S01]  /*4a30*/  IMAD R14, R5, 0x2, R2.reuse ;  /* 0x00000002050e7824 */ /* 0x108fe200078e0202 */
[----:B------:R-:W3:Y:S04]  /*4a40*/  LDL R56, [R1+0xc] ;  /* 0x00000c0001387983 */ /* 0x000ee80000100800 */
[----:B------:R-:W3:Y:S01]  /*4a50*/  LDL R27, [R1+0x10] ;  /* 0x00001000011b7983 */ /* 0x000ee20000100800 */
[----:B------:R-:W-:Y:S01]  /*4a60*/  ISETP.GE.AND P5, PT, R22, UR4, PT ;  /* 0x0000000416007c0c */ /* 0x000fe2000bfa6270 */
[----:B------:R-:W-:-:S02]  /*4a70*/  IMAD R15, R15, 0x2, R2 ;  /* 0x000000020f0f7824 */ /* 0x000fc400078e0202 */
[C---:B------:R-:W-:Y:S02]  /*4a80*/  VIADD R10, R16.reuse, 0x40 ;  /* 0x00000040100a7836 */ /* 0x040fe40000000000 */
[C---:B------:R-:W-:Y:S01]  /*4a90*/  VIADD R26, R16.reuse, 0x80 ;  /* 0x00000080101a7836 */ /* 0x040fe20000000000 */
[----:B------:R-:W1:Y:S01]  /*4aa0*/  @!P3 LDS.128 R4, [R14+0x400] ;  /* 0x000400000e04b984 */ /* 0x000e620000000c00 */
[----:B0-----:R-:W-:-:S04]  /*4ab0*/  @!P3 LEA R8, P4, R16, R25, 0x1 ;  /* 0x000000191008b211 */ /* 0x001fc800078808ff */
[----:B--2---:R-:W-:Y:S02]  /*4ac0*/  @!P3 LEA.HI.X R9, R16, R24, R17, 0x1, P4 ;  /* 0x000000181009b211 */ /* 0x004fe400020f0c11 */
[----:B------:R-:W-:-:S04]  /*4ad0*/  @!P5 LEA R12, P4, R22, R25, 0x1 ;  /* 0x00000019160cd211 */ /* 0x000fc800078808ff */
[----:B------:R-:W-:Y:S02]  /*4ae0*/  @!P5 LEA.HI.X R13, R22, R24, R193, 0x1, P4 ;  /* 0x00000018160dd211 */ /* 0x000fe400020f0cc1 */
[----:B------:R-:W-:Y:S01]  /*4af0*/  ISETP.GE.AND P4, PT, R10, UR4, PT ;  /* 0x000000040a007c0c */ /* 0x000fe2000bf86270 */
[----:B------:R-:W-:Y:S01]  /*4b00*/  VIADD R10, R16, 0x60 ;  /* 0x00000060100a7836 */ /* 0x000fe20000000000 */
[----:B-1----:R0:W-:Y:S04]  /*4b10*/  @!P3 ST.E.128 desc[UR42][R8.64], R4 ;  /* 0x000000040800b985 */ /* 0x0021e8000c101d2a */
[----:B------:R-:W1:Y:S07]  /*4b20*/  @!P5 LDS.128 R4, [R15+0x400] ;  /* 0x000400000f04d984 */ /* 0x000e6e0000000c00 */
[----:B0-----:R-:W-:-:S05]  /*4b30*/  @!P4 LEA R8, P3, R217, R25, 0x1 ;  /* 0x00000019d908c211 */ /* 0x001fca00078608ff */
[----:B------:R-:W-:Y:S01]  /*4b40*/  @!P4 IMAD.X R9, R24, 0x1, R220, P3 ;  /* 0x000000011809c824 */ /* 0x000fe200018e06dc */
[----:B------:R-:W-:-:S13]  /*4b50*/  ISETP.GE.AND P3, PT, R10, UR4, PT ;  /* 0x000000040a007c0c */ /* 0x000fda000bf66270 */
[----:B------:R-:W-:-:S05]  /*4b60*/  @!P3 LEA R10, P6, R216, R25, 0x1 ;  /* 0x00000019d80ab211 */ /* 0x000fca00078c08ff */
[----:B------:R-:W-:Y:S01]  /*4b70*/  @!P3 IMAD.X R11, R24, 0x1, R221, P6 ;  /* 0x00000001180bb824 */ /* 0x000fe200030e06dd */
[----:B-1----:R0:W-:Y:S01]  /*4b80*/  @!P5 ST.E.128 desc[UR42][R12.64], R4 ;  /* 0x000000040c00d985 */ /* 0x0021e2000c101d2a */
[----:B------:R-:W-:Y:S01]  /*4b90*/  ISETP.GE.AND P5, PT, R26, UR4, PT ;  /* 0x000000041a007c0c */ /* 0x000fe2000bfa6270 */
[----:B------:R-:W-:Y:S02]  /*4ba0*/  VIADD R26, R16, 0xa0 ;  /* 0x000000a0101a7836 */ /* 0x000fe40000000000 */
[----:B------:R-:W1:Y:S10]  /*4bb0*/  @!P4 LDS.128 R4, [R14+0x2400] ;  /* 0x002400000e04c984 */ /* 0x000e740000000c00 */
[----:B0-----:R-:W-:-:S05]  /*4bc0*/  @!P5 LEA R12, P6, R215, R25, 0x1 ;  /* 0x00000019d70cd211 */ /* 0x001fca00078c08ff */
        /* <DEDUP_REMOVED lines=42> */
[----:B----4-:R-:W-:Y:S01]  /*4e70*/  @!P4 IMAD.X R9, R24, 0x1, R66, P6 ;  /* 0x000000011809c824 */ /* 0x010fe200030e0642 */
[----:B-1----:R0:W-:Y:S01]  /*4e80*/  @!P3 ST.E.128 desc[UR42][R10.64], R4 ;  /* 0x000000040a00b985 */ /* 0x0021e2000c101d2a */
[----:B------:R-:W-:Y:S01]  /*4e90*/  ISETP.GE.AND P3, PT, R26, UR4, PT ;  /* 0x000000041a007c0c */ /* 0x000fe2000bf66270 */
[----:B------:R-:W-:Y:S02]  /*4ea0*/  VIADD R26, R16, 0x1a0 ;  /* 0x000001a0101a7836 */ /* 0x000fe40000000000 */
[----:B------:R-:W1:Y:S10]  /*4eb0*/  @!P5 LDS.128 R4, [R14+0xa400] ;  /* 0x00a400000e04d984 */ /* 0x000e740000000c00 */
[----:B0-----:R-:W-:-:S05]  /*4ec0*/  @!P3 LEA R10, P6, R206, R25, 0x1 ;  /* 0x00000019ce0ab211 */ /* 0x001fca00078c08ff */
[----:B-----5:R-:W-:Y:S01]  /*4ed0*/  @!P3 IMAD.X R11, R24, 0x1, R64, P6 ;  /* 0x00000001180bb824 */ /* 0x020fe200030e0640 */
        /* <DEDUP_REMOVED lines=11> */
[----:B---3--:R-:W-:Y:S01]  /*4f90*/  @!P4 IMAD.X R9, R24, 0x1, R56, P6 ;  /* 0x000000011809c824 */ /* 0x008fe200030e0638 */
[----:B-1----:R0:W-:Y:S01]  /*4fa0*/  @!P3 ST.E.128 desc[UR42][R10.64], R4 ;  /* 0x000000040a00b985 */ /* 0x0021e2000c101d2a */
[----:B------:R-:W-:-:S03]  /*4fb0*/  ISETP.GE.AND P3, PT, R26, UR4, PT ;  /* 0x000000041a007c0c */ /* 0x000fc6000bf66270 */
[----:B------:R-:W1:Y:S10]  /*4fc0*/  @!P5 LDS.128 R4, [R15+0xc400] ;  /* 0x00c400000f04d984 */ /* 0x000e740000000c00 */
[----:B0-----:R-:W-:-:S05]  /*4fd0*/  @!P3 LEA R10, P6, R203, R25, 0x1 ;  /* 0x00000019cb0ab211 */ /* 0x001fca00078c08ff */
[----:B------:R-:W-:Y:S01]  /*4fe0*/  @!P3 IMAD.X R11, R24, 0x1, R27, P6 ;  /* 0x00000001180bb824 */ /* 0x000fe200030e061b */
[----:B-1----:R-:W-:Y:S04]  /*4ff0*/  @!P5 ST.E.128 desc[UR42][R12.64], R4 ;  /* 0x000000040c00d985 */ /* 0x002fe8000c101d2a */
[----:B------:R-:W0:Y:S04]  /*5000*/  @!P4 LDS.128 R4, [R14+0xe400] ;  /* 0x00e400000e04c984 */ /* 0x000e280000000c00 */
[----:B0-----:R-:W-:Y:S04]  /*5010*/  @!P4 ST.E.128 desc[UR42][R8.64], R4 ;  /* 0x000000040800c985 */ /* 0x001fe8000c101d2a */
[----:B------:R-:W0:Y:S04]  /*5020*/  @!P3 LDS.128 R4, [R15+0xe400] ;  /* 0x00e400000f04b984 */ /* 0x000e280000000c00 */
[----:B0-----:R4:W-:Y:S02]  /*5030*/  @!P3 ST.E.128 desc[UR42][R10.64], R4 ;  /* 0x000000040a00b985 */ /* 0x0019e4000c101d2a */
.L_x_3836:
[----:B------:R-:W-:Y:S05]  /*5040*/  BSYNC B0 ;  /* 0x0000000000007941 */ /* 0x000fea0003800000 */
.L_x_3835:
[----:B------:R-:W-:Y:S01]  /*5050*/  @!PT LDS RZ, [RZ] ;  /* 0x00000000fffff984 */ /* 0x000fe20000000800 */
[----:B------:R-:W-:Y:S01]  /*5060*/  @!PT LDS RZ, [RZ] ;  /* 0x00000000fffff984 */ /* 0x000fe20000000800 */
[----:B------:R-:W-:Y:S01]  /*5070*/  @!PT LDS RZ, [RZ] ;  /* 0x00000000fffff984 */ /* 0x000fe20000000800 */
[----:B------:R-:W-:Y:S01]  /*5080*/  @!PT LDS RZ, [RZ] ;  /* 0x00000000fffff984 */ /* 0x000fe20000000800 */
[----:B------:R5:W-:Y:S06]  /*5090*/  MEMBAR.ALL.CTA ;  /* 0x0000000000007992 */ /* 0x000bec0000008000 */
[----:B-----5:R-:W5:Y:S01]  /*50a0*/  FENCE.VIEW.ASYNC.S ;  /* 0x00000000000073c6 */ /* 0x020f620000000000 */
[----:B------:R-:W-:Y:S02]  /*50b0*/  VIADD R23, R23, 0x1 ;  /* 0x0000000117177836 */ /* 0x000fe40000000000 */
[----:B-1----:R-:W-:Y:S01]  /*50c0*/  @!P2 VIADD R58, R58, 0x28cc0 ;  /* 0x00028cc03a3aa836 */ /* 0x002fe20000000000 */
[----:B-----5:R1:W-:Y:S02]  /*50d0*/  BAR.SYNC.DEFER_BLOCKING R44, 0x80 ;  /* 0x0002002c0000751d */ /* 0x0203e40000010000 */
[----:B------:R-:W-:-:S02]  /*50e0*/  ISETP.NE.AND P3, PT, R23, 0x2, PT ;  /* 0x000000021700780c */ /* 0x000fc40003f65270 */
[----:B------:R-:W-:Y:S02]  /*50f0*/  @!P2 PRMT R58, RZ, 0x654, R58 ;  /* 0x00000654ff3aa816 */ /* 0x000fe4000000003a */
[----:B----4-:R-:W-:Y:S02]  /*5100*/  SEL R5, RZ, 0x1, P3 ;  /* 0x00000001ff057807 */ /* 0x010fe40001800000 */
[----:B------:R-:W-:Y:S02]  /*5110*/  SEL R23, R23, RZ, P3 ;  /* 0x000000ff17177207 */ /* 0x000fe40001800000 */
[----:B------:R-:W-:Y:S01]  /*5120*/  LOP3.LUT R188, R188, R5, RZ, 0x3c, !PT ;  /* 0x00000005bcbc7212 */ /* 0x000fe200078e3cff */
[----:B------:R1:W-:Y:S01]  /*5130*/  @!P2 SYNCS.ARRIVE.TRANS64.RED.A1T0 RZ, [R58+URZ], RZ ;  /* 0x000000ff3affa9a7 */ /* 0x0003e2000810043f */
[----:B------:R-:W-:Y:S01]  /*5140*/  PLOP3.LUT P2, PT, PT, PT, PT, 0x8, 0x0 ;  /* 0x000000000000781c */ /* 0x000fe20003f4e170 */
[----:B------:R-:W-:-:S12]  /*5150*/  @P1 BRA `(.L_x_3837) ;  /* 0xffffffd800041947 */ /* 0x000fd8000383ffff */
.L_x_3800:
[----:B------:R-:W-:Y:S04]  /*5160*/  BSSY B0, `(.L_x_3838) ;  /* 0x0000004000007945 */ /* 0x000fe80003800000 */
[----:B------:R-:W-:Y:S05]  /*5170*/  @P2 BRA `(.L_x_3839) ;  /* 0x0000000000082947 */ /* 0x000fea0003800000 */
[----:B------:R-:W4:Y:S02]  /*5180*/  FENCE.VIEW.ASYNC.G ;  /* 0x00000000000073c6 */ /* 0x000f240000000100 */
[----:B----4-:R-:W-:Y:S06]  /*5190*/  BAR.ARV 0xc, 0x180 ;  /* 0x0306000000007b1d */ /* 0x010fec0000002000 */
.L_x_3839:
[----:B------:R-:W-:Y:S05]  /*51a0*/  BSYNC B0 ;  /* 0x0000000000007941 */ /* 0x000fea0003800000 */
.L_x_3838:
[----:B------:R-:W4:Y:S01]  /*51b0*/  LDL R0, [R1+0x18] ;  /* 0x0000180001007983 */ /* 0x000f220000100800 */
[----:B------:R-:W-:Y:S01]  /*51c0*/  UISETP.NE.AND UP0, UPT, UR39, 0x1, UPT ;  /* 0x000000012700788c */ /* 0x000fe2000bf05270 */
[----:B------:R-:W-:Y:S01]  /*51d0*/  BSSY B7, `(.L_x_3840) ;  /* 0x0000887000077945 */ /* 0x000fe20003800000 */
[----:B------:R-:W-:-:S04]  /*51e0*/  ULDC UR4, c[0x0][0x9f0] ;  /* 0x00027c0000047ab9 */ /* 0x000fc80000000800 */
[----:B------:R-:W-:Y:S02]  /*51f0*/  PLOP3.LUT P1, PT, PT, PT, UP0, 0x80, 0x0 ;  /* 0x000000000000781c */ /* 0x000fe40003f2f008 */
[----:B----4-:R-:W-:-:S04]  /*5200*/  ISETP.NE.AND P0, PT, R0, RZ, PT ;  /* 0x000000ff0000720c */ /* 0x010fc80003f05270 */
[----:B------:R-:W-:-:S07]  /*5210*/  SEL R9, R0, UR4, P0 ;  /* 0x0000000400097c07 */ /* 0x000fce0008000000 */
[----:B------:R-:W-:Y:S05]  /*5220*/  @!P1 BRA `(.L_x_3841) ;  /* 0x0000002000449947 */ /* 0x000fea0003800000 */
[----:B------:R-:W-:Y:S01]  /*5230*/  LOP3.LUT P2, RZ, R18, 0x4, RZ, 0xc0, !PT ;  /* 0x0000000412ff7812 */ /* 0x000fe2000784c0ff */
[----:B------:R-:W-:Y:S01]  /*5240*/  BSSY B0, `(.L_x_3842) ;  /* 0x000001d000007945 */ /* 0x000fe20003800000 */
[----:B------:R-:W-:-:S11]  /*5250*/  IMAD.MOV.U32 R3, RZ, RZ, RZ ;  /* 0x000000ffff037224 */ /* 0x000fd600078e00ff */
[----:B------:R-:W-:Y:S05]  /*5260*/  @!P2 BRA `(.L_x_3843) ;  /* 0x000000000068a947 */ /* 0x000fea0003800000 */
[-C--:B------:R-:W-:Y:S02]  /*5270*/  IABS R6, R9.reuse ;  /* 0x0000000900067213 */ /* 0x080fe40000000000 */
[----:B------:R-:W-:Y:S02]  /*5280*/  IADD3 R0, R168, -0x1, R9 ;  /* 0xffffffffa8007810 */ /* 0x000fe40007ffe009 */
[----:B------:R-:W4:Y:S01]  /*5290*/  I2F.RP R3, R6 ;  /* 0x0000000600037306 */ /* 0x000f220000209400 */
[-C--:B------:R-:W-:Y:S02]  /*52a0*/  IABS R10, R9.reuse ;  /* 0x00000009000a7213 */ /* 0x080fe40000000000 */
[----:B------:R-:W-:Y:S02]  /*52b0*/  IABS R8, R0 ;  /* 0x0000000000087213 */ /* 0x000fe40000000000 */
[----:B------:R-:W-:-:S04]  /*52c0*/  LOP3.LUT R0, R0, R9, RZ, 0x3c, !PT ;  /* 0x0000000900007212 */ /* 0x000fc800078e3cff */
[----:B------:R-:W-:Y:S01]  /*52d0*/  ISETP.GE.AND P2, PT, R0, RZ, PT ;  /* 0x000000ff0000720c */ /* 0x000fe20003f46270 */
[----:B----4-:R-:W4:Y:S02]  /*52e0*/  MUFU.RCP R3, R3 ;  /* 0x0000000300037308 */ /* 0x010f240000001000 */
[----:B----4-:R-:W-:Y:S02]  /*52f0*/  VIADD R4, R3, 0xffffffe ;  /* 0x0ffffffe03047836 */ /* 0x010fe40000000000 */
[----:B------:R-:W-:-:S04]  /*5300*/  IMAD.MOV R3, RZ, RZ, -R10 ;  /* 0x000000ffff037224 */ /* 0x000fc800078e0a0a */
[----:B------:R4:W0:Y:S02]  /*5310*/  F2I.FTZ.U32.TRUNC.NTZ R5, R4 ;  /* 0x0000000400057305 */ /* 0x000824000021f000 */
[----:B----4-:R-:W-:Y:S02]  /*5320*/  IMAD.MOV.U32 R4, RZ, RZ, RZ ;  /* 0x000000ffff047224 */ /* 0x010fe400078e00ff */
[----:B0-----:R-:W-:-:S04]  /*5330*/  IMAD.MOV R7, RZ, RZ, -R5 ;  /* 0x000000ffff077224 */ /* 0x001fc800078e0a05 */
        /* <DEDUP_REMOVED lines=13> */
.L_x_3843:
[----:B------:R-:W-:Y:S05]  /*5410*/  BSYNC B0 ;  /* 0x0000000000007941 */ /* 0x000fea0003800000 */
.L_x_3842:
[----:B------:R-:W4:Y:S01]  /*5420*/  LDL R0, [R1+0x38] ;  /* 0x0000380001007983 */ /* 0x000f220000100800 */
[----:B------:R-:W-:Y:S01]  /*5430*/  PLOP3.LUT P0, PT, PT, PT, PT, 0x80, 0x0 ;  /* 0x000000000000781c */ /* 0x000fe20003f0f070 */
[----:B------:R-:W-:Y:S01]  /*5440*/  IMAD.MOV.U32 R21, RZ, RZ, RZ ;  /* 0x000000ffff157224 */ /* 0x000fe200078e00ff */
[----:B------:R-:W-:Y:S01]  /*5450*/  CS2R R150, SRZ ;  /* 0x0000000000967805 */ /* 0x000fe2000001ff00 */
        /* <DEDUP_REMOVED lines=41> */
[----:B---3--:R-:W-:Y:S02]  /*56f0*/  CS2R R68, SRZ ;  /* 0x0000000000447805 */ /* 0x008fe4000001ff00 */
[----:B------:R-:W-:Y:S02]  /*5700*/  CS2R R66, SRZ ;  /* 0x0000000000427805 */ /* 0x000fe4000001ff00 */
[----:B------:R-:W-:Y:S02]  /*5710*/  CS2R R64, SRZ ;  /* 0x0000000000407805 */ /* 0x000fe4000001ff00 */
[----:B------:R-:W-:Y:S02]  /*5720*/  CS2R R62, SRZ ;  /* 0x00000000003e7805 */ /* 0x000fe4000001ff00 */
[----:B------:R-:W-:Y:S02]  /*5730*/  CS2R R60, SRZ ;  /* 0x00000000003c7805 */ /* 0x000fe4000001ff00 */
[----:B-1----:R-:W-:-:S02]  /*5740*/  CS2R R58, SRZ ;  /* 0x00000000003a7805 */ /* 0x002fc4000001ff00 */
        /* <DEDUP_REMOVED lines=16> */
[----:B0-2---:R-:W-:Y:S01]  /*5850*/  CS2R R24, SRZ ;  /* 0x0000000000187805 */ /* 0x005fe2000001ff00 */
[----:B----4-:R-:W-:-:S05]  /*5860*/  IMAD R0, R0, R3, RZ ;  /* 0x0000000300007224 */ /* 0x010fca00078e02ff */
[----:B------:R-:W-:-:S04]  /*5870*/  VIADDMNMX R3, R0, R3, R168, PT ;  /* 0x0000000300037246 */ /* 0x000fc800038001a8 */
[----:B------:R-:W-:-:S13]  /*5880*/  ISETP.GT.AND P1, PT, R3, R0, PT ;  /* 0x000000000300720c */ /* 0x000fda0003f24270 */
[----:B------:R-:W-:Y:S05]  /*5890*/  @!P1 BRA `(.L_x_3844) ;  /* 0x0000008000689947 */ /* 0x000fea0003800000 */
[----:B------:R-:W2:Y:S04]  /*58a0*/  LDL R4, [R1+0x44] ;  /* 0x0000440001047983 */ /* 0x000ea80000100800 */
[----:B--2---:R-:W0:Y:S02]  /*58b0*/  SHFL.IDX PT, R4, R4, RZ, 0x1f ;  /* 0x00001fff04047589 */ /* 0x004e2400000e0000 */
[----:B0-----:R-:W-:-:S04]  /*58c0*/  LEA.HI R5, R4, R4, RZ, 0x1 ;  /* 0x0000000404057211 */ /* 0x001fc800078f08ff */
[----:B------:R-:W-:-:S05]  /*58d0*/  LOP3.LUT R5, R5, 0x1fffe, RZ, 0xc0, !PT ;  /* 0x0001fffe05057812 */ /* 0x000fca00078ec0ff */
[----:B------:R-:W-:Y:S02]  /*58e0*/  IMAD.IADD R5, R4, 0x1, -R5 ;  /* 0x0000000104057824 */ /* 0x000fe400078e0a05 */
[----:B------:R-:W-:Y:S02]  /*58f0*/  IMAD.U32 R4, RZ, RZ, UR37 ;  /* 0x00000025ff047e24 */ /* 0x000fe4000f8e00ff */
[----:B------:R-:W-:-:S03]  /*5900*/  IMAD R5, R5, 0x8000, R2 ;  /* 0x0000800005057824 */ /* 0x000fc600078e0202 */
[----:B------:R-:W-:Y:S01]  /*5910*/  ISETP.NE.AND P0, PT, R4, 0x3, PT ;  /* 0x000000030400780c */ /* 0x000fe20003f05270 */
[----:B------:R-:W-:-:S05]  /*5920*/  VIADD R5, R5, 0x400 ;  /* 0x0000040005057836 */ /* 0x000fca0000000000 */
[----:B------:R-:W-:-:S04]  /*5930*/  SHF.R.U32.HI R5, RZ, 0x4, R5 ;  /* 0x00000004ff057819 */ /* 0x000fc80000011605 */
[----:B------:R-:W-:-:S04]  /*5940*/  LOP3.LUT R5, R5, 0x3fff, RZ, 0xc0, !PT ;  /* 0x00003fff05057812 */ /* 0x000fc800078ec0ff */
[----:B------:R-:W-:Y:S01]  /*5950*/  LOP3.LUT R14, R5, 0x2000000, RZ, 0xfc, !PT ;  /* 0x02000000050e7812 */ /* 0x000fe200078efcff */
[----:B------:R-:W-:Y:S06]  /*5960*/  @!P0 BRA `(.L_x_3845) ;  /* 0x0000000000048947 */ /* 0x000fec0003800000 */
[----:B------:R-:W-:Y:S01]  /*5970*/  BPT.TRAP 0x1 ;  /* 0x000000040000795c */ /* 0x000fe20000300000 */
.L_x_3845:
[----:B------:R-:W-:Y:S01]  /*5980*/  IMAD R10, R19, 0x8, R2 ;  /* 0x00000008130a7824 */ /* 0x000fe200078e0202 */
[----:B------:R-:W-:Y:S01]  /*5990*/  SHF.L.U32 R7, R185, 0x1f, RZ ;  /* 0x0000001fb9077819 */ /* 0x000fe200000006ff */
[----:B------:R-:W-:Y:S01]  /*59a0*/  VIADD R4, R2, 0x26800 ;  /* 0x0002680002047836 */ /* 0x000fe20000000000 */
[----:B------:R-:W-:Y:S02]  /*59b0*/  BSSY B0, `(.L_x_3846) ;  /* 0x0000008000007945 */ /* 0x000fe40003800000 */
[----:B------:R-:W0:Y:S02]  /*59c0*/  SYNCS.PHASECHK.TRANS64.TRYWAIT P1, [R10+URZ+0x28c50], R7 ;  /* 0x028c50070a0075a7 */ /* 0x000e24000802017f */
[----:B------:R-:W-:Y:S01]  /*59d0*/  SHF.R.U32.HI R5, RZ, 0x4, R4 ;  /* 0x00000004ff057819 */ /* 0x000fe20000011604 */
[----:B------:R-:W-:-:S03]  /*59e0*/  IMAD R4, R19, 0x1000, R14 ;  /* 0x0000100013047824 */ /* 0x000fc600078e020e */
[----:B------:R-:W-:-:S04]  /*59f0*/  LOP3.LUT R5, R5, 0x3fff, RZ, 0xc0, !PT ;  /* 0x00003fff05057812 */ /* 0x000fc800078ec0ff */
[----:B------:R-:W-:Y:S01]  /*5a00*/  LOP3.LUT R11, R5, 0x10000, RZ, 0xfc, !PT ;  /* 0x00010000050b7812 */ /* 0x000fe200078efcff */
[----:B------:R-:W-:Y:S01]  /*5a10*/  IMAD.MOV.U32 R5, RZ, RZ, 0x40000040 ;  /* 0x40000040ff057424 */ /* 0x000fe200078e00ff */
[----:B0-----:R-:W-:Y:S06]  /*5a20*/  @!P1 BRA `(.L_x_3847) ;  /* 0x0000014c00b09947 */ /* 0x001fec0003800000 */
.L_x_4076:
[----:B------:R-:W-:Y:S05]  /*5a30*/  BSYNC B0 ;  /* 0x0000000000007941 */ /* 0x000fea0003800000 */
.L_x_3846:
[----:B------:R-:W-:Y:S01]  /*5a40*/  BAR.SYNC.DEFER_BLOCKING 0xe, 0x100 ;  /* 0x0384000000007b1d */ /* 0x000fe20000010000 */
[----:B------:R-:W-:Y:S01]  /*5a50*/  IMAD.MOV.U32 R6, RZ, RZ, R11 ;  /* 0x000000ffff067224 */ /* 0x000fe200078e000b */
[C---:B------:R-:W-:Y:S01]  /*5a60*/  R2UR UR6, R4.reuse ;  /* 0x00000000040672ca */ /* 0x040fe200000e0000 */
[----:B0-----:R-:W-:Y:S01]  /*5a70*/  IMAD.MOV.U32 R7, RZ, RZ, 0x40000040 ;  /* 0x40000040ff077424 */ /* 0x001fe200078e00ff */
[----:B------:R-:W-:Y:S01]  /*5a80*/  R2UR UR7, R5 ;  /* 0x00000000050772ca */ /* 0x000fe200000e0000 */
[----:B------:R-:W-:Y:S01]  /*5a90*/  VIADD R8, R4, 0x100 ;  /* 0x0000010004087836 */ /* 0x000fe20000000000 */
[----:B------:R-:W-:Y:S01]  /*5aa0*/  R2UR UR4, R6 ;  /* 0x00000000060472ca */ /* 0x000fe200000e0000 */
[----:B------:R-:W-:Y:S01]  /*5ab0*/  IMAD.MOV.U32 R9, RZ, RZ, 0x40000040 ;  /* 0x40000040ff097424 */ /* 0x000fe200078e00ff */
[----:B------:R-:W-:Y:S01]  /*5ac0*/  R2UR UR5, R7 ;  /* 0x00000000070572ca */ /* 0x000fe200000e0000 */
[----:B------:R-:W-:Y:S01]  /*5ad0*/  VIADD R6, R4, 0x80 ;  /* 0x0000008004067836 */ /* 0x000fe20000000000 */
[----:B------:R-:W-:Y:S01]  /*5ae0*/  R2UR UR14, R8 ;  /* 0x00000000080e72ca */ /* 0x000fe200000e0000 */
[----:B------:R-:W-:Y:S01]  /*5af0*/  VIADD R8, R11, 0x2 ;  /* 0x000000020b087836 */ /* 0x000fe20000000000 */
[----:B------:R-:W-:Y:S01]  /*5b00*/  R2UR UR15, R9 ;  /* 0x00000000090f72ca */ /* 0x000fe200000e0000 */
[----:B------:R-:W-:Y:S01]  /*5b10*/  IMAD.MOV.U32 R9, RZ, RZ, 0x40000040 ;  /* 0x40000040ff097424 */ /* 0x000fe200078e00ff */
        /* <DEDUP_REMOVED lines=9> */
[----:B------:R-:W-:Y:S01]  /*5bb0*/  WARPGROUP.ARRIVE ;  /* 0x00000000000079c5 */ /* 0x000fe20000000000 */
[----:B------:R-:W-:-:S05]  /*5bc0*/  R2UR UR13, R7 ;  /* 0x00000000070d72ca */ /* 0x000fca00000e0000 */
[----:B------:R-:W-:Y:S01]  /*5bd0*/  HGMMA.64x256x16.F32.BF16 R24, gdesc[UR4].tnspB, RZ, !UPT, gsb0 ;  /* 0x43e00000041879f0 */ /* 0x000fe2000c0018ff */
[----:B------:R-:W-:Y:S01]  /*5be0*/  R2UR UR6, R4 ;  /* 0x00000000040672ca */ /* 0x000fe200000e0000 */
[----:B------:R-:W-:Y:S01]  /*5bf0*/  VIADD R4, R11, 0x6 ;  /* 0x000000060b047836 */ /* 0x000fe20000000000 */
[----:B------:R-:W-:Y:S01]  /*5c00*/  R2UR UR7, R5 ;  /* 0x00000000050772ca */ /* 0x000fe200000e0000 */
[----:B------:R-:W-:-:S03]  /*5c10*/  IMAD.MOV.U32 R5, RZ, RZ, 0x40000040 ;  /* 0x40000040ff057424 */ /* 0x000fc600078e00ff */
[----:B------:R-:W-:Y:S02]  /*5c20*/  R2UR UR4, R4 ;  /* 0x00000000040472ca */ /* 0x000fe400000e0000 */
[----:B------:R-:W-:Y:S01]  /*5c30*/  R2UR UR5, R5 ;  /* 0x00000000050572ca */ /* 0x000fe200000e0000 */
        /* <DEDUP_REMOVED lines=16> */
.L_x_3848:
[----:B------:R-:W-:Y:S01]  /*5d40*/  VIADD R3, R3, 0xfffffffe ;  /* 0xfffffffe03037836 */ /* 0x000fe20000000000 */
[----:B------:R-:W-:Y:S01]  /*5d50*/  BSSY B0, `(.L_x_3849) ;  /* 0x00000cf000007945 */ /* 0x000fe20003800000 */
[----:B------:R-:W-:-:S03]  /*5d60*/  VIADD R10, R10, 0x28c60 ;  /* 0x00028c600a0a7836 */ /* 0x000fc60000000000 */
[----:B------:R-:W-:Y:S02]  /*5d70*/  ISETP.GE.AND P1, PT, R3, R0, PT ;  /* 0x000000000300720c */ /* 0x000fe40003f26270 */
[----:B------:R-:W-:-:S04]  /*5d80*/  PRMT R10, R190, 0x654, R10 ;  /* 0x00000654be0a7816 */ /* 0x000fc8000000000a */
[----:B------:R0:W-:Y:S07]  /*5d90*/  SYNCS.ARRIVE.TRANS64.RED.A1T0 RZ, [R10+URZ], RZ ;  /* 0x000000ff0aff79a7 */ /* 0x0001ee000810043f */
[----:B------:R-:W-:Y:S05]  /*5da0*/  @!P1 BRA `(.L_x_3850) ;  /* 0x0000000c00249947 */ /* 0x000fea0003800000 */
.L_x_3857:
[----:B------:R-:W-:Y:S01]  /*5db0*/  BAR.SYNC.DEFER_BLOCKING 0xe, 0x100 ;  /* 0x0384000000007b1d */ /* 0x000fe20000010000 */
[C---:B01----:R-:W-:Y:S02]  /*5dc0*/  IMAD R10, R19.reuse, 0x40, R195 ;  /* 0x00000040130a7824 */ /* 0x043fe400078e02c3 */
[----:B------:R-:W-:Y:S02]  /*5dd0*/  VIADD R19, R19, 0x1 ;  /* 0x0000000113137836 */ /* 0x000fe40000000000 */
[----:B------:R-:W-:-:S03]  /*5de0*/  IMAD R10, R10, 0x4, R2 ;  /* 0x000000040a0a7824 */ /* 0x000fc600078e0202 */
[----:B------:R-:W-:-:S04]  /*5df0*/  ISETP.NE.AND P1, PT, R19, 0x2, PT ;  /* 0x000000021300780c */ /* 0x000fc80003f25270 */
[----:B------:R-:W-:Y:S01]  /*5e00*/  SEL R19, R19, RZ, P1 ;  /* 0x000000ff13137207 */ /* 0x000fe20000800000 */
[----:B------:R-:W0:Y:S04]  /*5e10*/  LDS R11, [R10+0x28800] ;  /* 0x028800000a0b7984 */ /* 0x000e280000000800 */
[----:B------:R-:W1:Y:S01]  /*5e20*/  LDS R10, [R10+0x28820] ;  /* 0x028820000a0a7984 */ /* 0x000e620000000800 */
[-C--:B0-----:R-:W-:Y:S01]  /*5e30*/  FMUL.FTZ R24, R24, R11.reuse ;  /* 0x0000000b18187220 */ /* 0x081fe20000410000 */
[-C--:B------:R-:W-:Y:S01]  /*5e40*/  FMUL.FTZ R25, R25, R11.reuse ;  /* 0x0000000b19197220 */ /* 0x080fe20000410000 */
[-C--:B------:R-:W-:Y:S01]  /*5e50*/  FMUL.FTZ R28, R28, R11.reuse ;  /* 0x0000000b1c1c7220 */ /* 0x080fe20000410000 */
[-C--:B------:R-:W-:Y:S01]  /*5e60*/  FMUL.FTZ R29, R29, R11.reuse ;  /* 0x0000000b1d1d7220 */ /* 0x080fe20000410000 */
        /* <DEDUP_REMOVED lines=126> */
[----:B------:R-:W-:Y:S06]  /*6650*/  @!P0 BRA `(.L_x_3851) ;  /* 0x0000000000048947 */ /* 0x000fec0003800000 */
[----:B------:R-:W-:Y:S01]  /*6660*/  BPT.TRAP 0x1 ;  /* 0x000000040000795c */ /* 0x000fe20000300000 */
.L_x_3851:
[----:B------:R-:W-:Y:S01]  /*6670*/  IMAD R10, R19, 0x8, R2 ;  /* 0x00000008130a7824 */ /* 0x000fe200078e0202 */
[----:B------:R-:W-:-:S04]  /*6680*/  SHF.L.U32 R11, R185, 0x1f, RZ ;  /* 0x0000001fb90b7819 */ /* 0x000fc800000006ff */
[----:B------:R0:W1:Y:S01]  /*6690*/  SYNCS.PHASECHK.TRANS64.TRYWAIT P1, [R10+URZ+0x28c50], R11 ;  /* 0x028c500b0a0075a7 */ /* 0x000062000802017f */
[----:B------:R-:W-:Y:S05]  /*66a0*/  @!P0 BRA `(.L_x_3852) ;  /* 0x0000000000048947 */ /* 0x000fea0003800000 */
[----:B------:R-:W-:Y:S01]  /*66b0*/  BPT.TRAP 0x1 ;  /* 0x000000040000795c */ /* 0x000fe20000300000 */
.L_x_3852:
[----:B------:R-:W-:Y:S04]  /*66c0*/  BSSY B1, `(.L_x_3853) ;  /* 0x0000004000017945 */ /* 0x000fe80003800000 */
[----:B-1----:R-:W-:Y:S05]  /*66d0*/  @P1 BRA `(.L_x_3854) ;  /* 0x0000000000081947 */ /* 0x002fea0003800000 */
[----:B------:R-:W1:Y:S02]  /*66e0*/  SYNCS.PHASECHK.TRANS64.TRYWAIT P1, [R10+URZ+0x28c50], R11 ;  /* 0x028c500b0a0075a7 */ /* 0x000e64000802017f */
[----:B-1----:R-:W-:Y:S05]  /*66f0*/  @!P1 BRA `(.L_x_3855) ;  /* 0x0000014000909947 */ /* 0x002fea0003800000 */
.L_x_3854:
[----:B------:R-:W-:Y:S05]  /*6700*/  BSYNC B1 ;  /* 0x0000000000017941 */ /* 0x000fea0003800000 */
.L_x_3853:
[----:B01----:R-:W-:Y:S01]  /*6710*/  IMAD R10, R19, 0x1000, R14 ;  /* 0x00001000130a7824 */ /* 0x003fe200078e020e */
[----:B------:R-:W-:Y:S01]  /*6720*/  WARPGROUP.ARRIVE ;  /* 0x00000000000079c5 */ /* 0x000fe20000000000 */
[----:B------:R-:W-:Y:S01]  /*6730*/  IMAD.MOV.U32 R11, RZ, RZ, 0x40000040 ;  /* 0x40000040ff0b7424 */ /* 0x000fe200078e00ff */
[----:B------:R-:W-:Y:S01]  /*6740*/  R2UR UR8, R8 ;  /* 0x00000000080872ca */ /* 0x000fe200000e0000 */
[C---:B------:R-:W-:Y:S01]  /*6750*/  VIADD R12, R10.reuse, 0x80 ;  /* 0x000000800a0c7836 */ /* 0x040fe20000000000 */
[----:B------:R-:W-:Y:S01]  /*6760*/  R2UR UR6, R10 ;  /* 0x000000000a0672ca */ /* 0x000fe200000e0000 */
[----:B------:R-:W-:Y:S01]  /*6770*/  IMAD.MOV.U32 R13, RZ, RZ, 0x40000040 ;  /* 0x40000040ff0d7424 */ /* 0x000fe200078e00ff */
[C---:B------:R-:W-:Y:S02]  /*6780*/  R2UR UR7, R11.reuse ;  /* 0x000000000b0772ca */ /* 0x040fe400000e0000 */
[----:B------:R-:W-:Y:S01]  /*6790*/  R2UR UR10, R12 ;  /* 0x000000000c0a72ca */ /* 0x000fe200000e0000 */
[C---:B------:R-:W-:Y:S01]  /*67a0*/  VIADD R12, R10.reuse, 0x100 ;  /* 0x000001000a0c7836 */ /* 0x040fe20000000000 */
[----:B------:R-:W-:Y:S01]  /*67b0*/  R2UR UR5, R11 ;  /* 0x000000000b0572ca */ /* 0x000fe200000e0000 */
[----:B------:R-:W-:Y:S01]  /*67c0*/  VIADD R10, R10, 0x180 ;  /* 0x000001800a0a7836 */ /* 0x000fe20000000000 */
[----:B------:R-:W-:-:S02]  /*67d0*/  R2UR UR11, R13 ;  /* 0x000000000d0b72ca */ /* 0x000fc400000e0000 */
[----:B------:R-:W-:Y:S02]  /*67e0*/  R2UR UR9, R9 ;  /* 0x00000000090972ca */ /* 0x000fe400000e0000 */
[----:B------:R-:W-:Y:S01]  /*67f0*/  R2UR UR18, R10 ;  /* 0x000000000a1272ca */ /* 0x000fe200000e0000 */
[----:B------:R-:W-:Y:S01]  /*6800*/  VIADD R10, R2, 0x26800 ;  /* 0x00026800020a7836 */ /* 0x000fe20000000000 */
[----:B------:R-:W-:Y:S02]  /*6810*/  R2UR UR14, R12 ;  /* 0x000000000c0e72ca */ /* 0x000fe400000e0000 */
[----:B------:R-:W-:Y:S02]  /*6820*/  R2UR UR15, R13 ;  /* 0x000000000d0f72ca */ /* 0x000fe400000e0000 */
[----:B------:R-:W-:Y:S02]  /*6830*/  SHF.R.U32.HI R10, RZ, 0x4, R10 ;  /* 0x00000004ff0a7819 */ /* 0x000fe4000001160a */
[----:B------:R-:W-:-:S02]  /*6840*/  R2UR UR12, R6 ;  /* 0x00000000060c72ca */ /* 0x000fc400000e0000 */
[----:B------:R-:W-:Y:S02]  /*6850*/  LOP3.LUT R10, R10, 0x3fff, RZ, 0xc0, !PT ;  /* 0x00003fff0a0a7812 */ /* 0x000fe400078ec0ff */
[----:B------:R-:W-:Y:S02]  /*6860*/  R2UR UR13, R7 ;  /* 0x00000000070d72ca */ /* 0x000fe400000e0000 */
[----:B------:R-:W-:Y:S02]  /*6870*/  LOP3.LUT R10, R10, 0x10000, RZ, 0xfc, !PT ;  /* 0x000100000a0a7812 */ /* 0x000fe400078efcff */
[----:B------:R-:W-:Y:S02]  /*6880*/  R2UR UR19, R11 ;  /* 0x000000000b1372ca */ /* 0x000fe400000e0000 */
[----:B------:R-:W-:Y:S02]  /*6890*/  R2UR UR4, R10 ;  /* 0x000000000a0472ca */ /* 0x000fe400000e0000 */
[----:B------:R-:W-:-:S02]  /*68a0*/  R2UR UR16, R4 ;  /* 0x00000000041072ca */ /* 0x000fc400000e0000 */
[----:B------:R-:W-:-:S09]  /*68b0*/  R2UR UR17, R5 ;  /* 0x00000000051172ca */ /* 0x000fd200000e0000 */
        /* <DEDUP_REMOVED lines=17> */
.L_x_3856:
[----:B------:R-:W-:Y:S01]  /*69d0*/  IMAD R10, R19, 0x8, R2 ;  /* 0x00000008130a7824 */ /* 0x000fe200078e0202 */
[C---:B------:R-:W-:Y:S01]  /*69e0*/  ISETP.GT.AND P1, PT, R3.reuse, R0, PT ;  /* 0x000000000300720c */ /* 0x040fe20003f24270 */
[----:B------:R-:W-:Y:S02]  /*69f0*/  VIADD R3, R3, 0xffffffff ;  /* 0xffffffff03037836 */ /* 0x000fe40000000000 */
[----:B------:R-:W-:-:S05]  /*6a00*/  VIADD R10, R10, 0x28c60 ;  /* 0x00028c600a0a7836 */ /* 0x000fca0000000000 */
[----:B------:R-:W-:-:S04]  /*6a10*/  PRMT R10, R190, 0x654, R10 ;  /* 0x00000654be0a7816 */ /* 0x000fc8000000000a */
[----:B------:R1:W-:Y:S01]  /*6a20*/  SYNCS.ARRIVE.TRANS64.RED.A1T0 RZ, [R10+URZ], RZ ;  /* 0x000000ff0aff79a7 */ /* 0x0003e2000810043f */
[----:B------:R-:W-:Y:S05]  /*6a30*/  @P1 BRA `(.L_x_3857) ;  /* 0xfffffff000dc1947 */ /* 0x000fea000383ffff */
.L_x_3850:
[----:B------:R-:W-:Y:S05]  /*6a40*/  BSYNC B0 ;  /* 0x0000000000007941 */ /* 0x000fea0003800000 */
.L_x_3849:
[----:B------:R-:W-:Y:S01]  /*6a50*/  BAR.SYNC.DEFER_BLOCKING 0xe, 0x100 ;  /* 0x0384000000007b1d */ /* 0x000fe20000010000 */
[C---:B------:R-:W-:Y:S01]  /*6a60*/  IMAD R0, R19.reuse, 0x40, R195 ;  /* 0x0000004013007824 */ /* 0x040fe200078e02c3 */
[----:B------:R-:W-:Y:S01]  /*6a70*/  PLOP3.LUT P0, PT, PT, PT, PT, 0x8, 0x0 ;  /* 0x000000000000781c */ /* 0x000fe20003f0e170 */
[----:B------:R-:W-:Y:S02]  /*6a80*/  VIADD R19, R19, 0x1 ;  /* 0x0000000113137836 */ /* 0x000fe40000000000 */
[----:B------:R-:W-:Y:S02]  /*6a90*/  IMAD R2, R0, 0x4, R2 ;  /* 0x0000000400027824 */ /* 0x000fe400078e0202 */
[----:B------:R-:W-:Y:S01]  /*6aa0*/  IMAD.MOV.U32 R21, RZ, RZ, RZ ;  /* 0x000000ffff157224 */ /* 0x000fe200078e00ff */
[----:B------:R-:W-:Y:S01]  /*6ab0*/  ISETP.NE.AND P1, PT, R19, 0x2, PT ;  /* 0x000000021300780c */ /* 0x000fe20003f25270 */
[----:B------:R-:W-:-:S03]  /*6ac0*/  IMAD.MOV.U32 R156, RZ, RZ, RZ ;  /* 0x000000ffff9c7224 */ /* 0x000fc600078e00ff */
[----:B------:R-:W-:Y:S01]  /*6ad0*/  SEL R19, R19, RZ, P1 ;  /* 0x000000ff13137207 */ /* 0x000fe20000800000 */
[----:B------:R-:W2:Y:S02]  /*6ae0*/  LDS R0, [R2+0x28800] ;  /* 0x0288000002007984 */ /* 0x000ea40000000800 */
        /* <DEDUP_REMOVED lines=63> */
[----:B------:R-:W-:-:S02]  /*6ee0*/  FMUL.FTZ R149, R149, R0 ;  /* 0x0000000095957220 */ /* 0x000fc40000410000 */
        /* <DEDUP_REMOVED lines=65> */
[----:B------:R-:W-:-:S04]  /*7300*/  SEL R0, RZ, 0x1, P1 ;  /* 0x00000001ff007807 */ /* 0x000fc80000800000 */
[----:B------:R-:W-:Y:S01]  /*7310*/  LOP3.LUT R185, R185, R0, RZ, 0x3c, !PT ;  /* 0x00000000b9b97212 */ /* 0x000fe200078e3cff */
[----:B------:R-:W-:Y:S06]  /*7320*/  BAR.ARV 0xf, 0x100 ;  /* 0x03c4000000007b1d */ /* 0x000fec0000002000 */
[----:B------:R-:W-:Y:S05]  /*7330*/  BRA `(.L_x_3844) ;  /* 0x0000006400c07947 */ /* 0x000fea0003800000 */
.L_x_3841:
[----:B------:R-:W-:Y:S01]  /*7340*/  LOP3.LUT P1, RZ, R18, 0x4, RZ, 0xc0, !PT ;  /* 0x0000000412ff7812 */ /* 0x000fe2000782c0ff */
[----:B------:R-:W-:Y:S01]  /*7350*/  BSSY B0, `(.L_x_3858) ;  /* 0x000001e000007945 */ /* 0x000fe20003800000 */
[----:B------:R-:W-:-:S11]  /*7360*/  IMAD.MOV.U32 R3, RZ, RZ, RZ ;  /* 0x000000ffff037224 */ /* 0x000fd600078e00ff */
[----:B------:R-:W-:Y:S05]  /*7370*/  @!P1 BRA `(.L_x_3859) ;  /* 0x00000000006c9947 */ /* 0x000fea0003800000 */
[-C--:B------:R-:W-:Y:S02]  /*7380*/  IABS R3, R9.reuse ;  /* 0x0000000900037213 */ /* 0x080fe40000000000 */
[----:B------:R-:W-:Y:S02]  /*7390*/  IADD3 R0, R168, -0x1, R9 ;  /* 0xffffffffa8007810 */ /* 0x000fe40007ffe009 */
[----:B------:R-:W4:Y:S01]  /*73a0*/  I2F.RP R6, R3 ;  /* 0x0000000300067306 */ /* 0x000f220000209400 */
[----:B------:R-:W-:-:S05]  /*73b0*/  IABS R10, R9 ;  /* 0x00000009000a7213 */ /* 0x000fca0000000000 */
[----:B------:R-:W-:Y:S02]  /*73c0*/  IMAD.MOV R10, RZ, RZ, -R10 ;  /* 0x000000ffff0a7224 */ /* 0x000fe400078e0a0a */
[----:B----4-:R-:W4:Y:S02]  /*73d0*/  MUFU.RCP R6, R6 ;  /* 0x0000000600067308 */ /* 0x010f240000001000 */
[----:B----4-:R-:W-:Y:S01]  /*73e0*/  VIADD R4, R6, 0xffffffe ;  /* 0x0ffffffe06047836 */ /* 0x010fe20000000000 */
[----:B------:R-:W-:Y:S02]  /*73f0*/  IABS R6, R0 ;  /* 0x0000000000067213 */ /* 0x000fe40000000000 */
[----:B------:R-:W-:-:S03]  /*7400*/  LOP3.LUT R0, R0, R9, RZ, 0x3c, !PT ;  /* 0x0000000900007212 */ /* 0x000fc600078e3cff */
[----:B------:R4:W0:Y:S01]  /*7410*/  F2I.FTZ.U32.TRUNC.NTZ R5, R4 ;  /* 0x0000000400057305 */ /* 0x000822000021f000 */
[----:B------:R-:W-:Y:S01]  /*7420*/  ISETP.GE.AND P2, PT, R0, RZ, PT ;  /* 0x000000ff0000720c */ /* 0x000fe20003f46270 */
[----:B----4-:R-:W-:Y:S02]  /*7430*/  IMAD.MOV.U32 R4, RZ, RZ, RZ ;  /* 0x000000ffff047224 */ /* 0x010fe400078e00ff */
[----:B0-----:R-:W-:-:S04]  /*7440*/  IMAD.MOV R8, RZ, RZ, -R5 ;  /* 0x000000ffff087224 */ /* 0x001fc800078e0a05 */
        /* <DEDUP_REMOVED lines=14> */
.L_x_3859:
[----:B------:R-:W-:Y:S05]  /*7530*/  BSYNC B0 ;  /* 0x0000000000007941 */ /* 0x000fea0003800000 */
.L_x_3858:
        /* <DEDUP_REMOVED lines=72> */
[----:B------:R-:W2:Y:S01]  /*79c0*/  LDL R0, [R1+0x44] ;  /* 0x0000440001007983 */ /* 0x000ea20000100800 */
[----:B------:R-:W-:Y:S03]  /*79d0*/  BSSY B6, `(.L_x_3860) ;  /* 0x000001c000067945 */ /* 0x000fe60003800000 */
[----:B--2---:R-:W0:Y:S02]  /*79e0*/  SHFL.IDX PT, R0, R0, RZ, 0x1f ;  /* 0x00001fff00007589 */ /* 0x004e2400000e0000 */
[----:B0-----:R-:W-:-:S04]  /*79f0*/  LEA.HI R3, R0, R0, RZ, 0x1 ;  /* 0x0000000000037211 */ /* 0x001fc800078f08ff */
[----:B------:R-:W-:-:S05]  /*7a00*/  LOP3.LUT R3, R3, 0x1fffe, RZ, 0xc0, !PT ;  /* 0x0001fffe03037812 */ /* 0x000fca00078ec0ff */
        /* <DEDUP_REMOVED lines=24> */
.L_x_3861:
[----:B------:R-:W-:Y:S05]  /*7b90*/  BSYNC B6 ;  /* 0x0000000000067941 */ /* 0x000fea0003800000 */
.L_x_3860:
[----:B------:R-:W-:Y:S02]  /*7ba0*/  ULDC UR4, c[0x0][0x3f4] ;  /* 0x0000fd0000047ab9 */ /* 0x000fe40000000800 */
[----:B------:R-:W-:-:S13]  /*7bb0*/  ISETP.LT.AND P0, PT, RZ, UR4, PT ;  /* 0x00000004ff007c0c */ /* 0x000fda000bf01270 */
[----:B------:R-:W-:Y:S05]  /*7bc0*/  @P0 BRA `(.L_x_3862) ;  /* 0x0000000000400947 */ /* 0x000fea0003800000 */
[----:B------:R-:W2:Y:S02]  /*7bd0*/  LDL R20, [R1+0x3c] ;  /* 0x00003c0001147983 */ /* 0x000ea40000100800 */
[----:B--2---:R-:W-:-:S04]  /*7be0*/  LEA.HI R0, R20, R20, RZ, 0x1 ;  /* 0x0000001414007211 */ /* 0x004fc800078f08ff */
[----:B------:R-:W-:-:S05]  /*7bf0*/  LOP3.LUT R0, R0, 0xfffffffe, RZ, 0xc0, !PT ;  /* 0xfffffffe00007812 */ /* 0x000fca00078ec0ff */
[----:B------:R-:W-:-:S05]  /*7c00*/  IMAD.IADD R0, R20, 0x1, -R0 ;  /* 0x0000000114007824 */ /* 0x000fca00078e0a00 */
[----:B------:R-:W-:-:S04]  /*7c10*/  SHF.L.U32 R3, R0, 0x1f, RZ ;  /* 0x0000001f00037819 */ /* 0x000fc800000006ff */
[----:B------:R0:W1:Y:S03]  /*7c20*/  SYNCS.PHASECHK.TRANS64.TRYWAIT P0, [R2+URZ+0x28c00], R3 ;  /* 0x028c0003020075a7 */ /* 0x000066000800017f */
[----:B-1----:R-:W-:Y:S05]  /*7c30*/  @!P0 NANOSLEEP.SYNCS 0x989680 ;  /* 0x009896800000895d */ /* 0x002fea0003900000 */
[----:B------:R-:W1:Y:S01]  /*7c40*/  @!P0 SYNCS.PHASECHK.TRANS64 P0, [R2+URZ+0x28c00], R3 ;  /* 0x028c0003020085a7 */ /* 0x000e62000800007f */
[----:B------:R-:W-:Y:S04]  /*7c50*/  BSSY B0, `(.L_x_3863) ;  /* 0x0000006000007945 */ /* 0x000fe80003800000 */
[----:B-1----:R-:W-:Y:S05]  /*7c60*/  @P0 BRA `(.L_x_3864) ;  /* 0x0000000000100947 */ /* 0x002fea0003800000 */
.L_x_3865:
[----:B-1----:R1:W2:Y:S02]  /*7c70*/  SYNCS.PHASECHK.TRANS64.TRYWAIT P0, [R2+URZ+0x28c00], R3 ;  /* 0x028c0003020075a7 */ /* 0x0022a4000800017f */
[----:B--2---:R-:W-:Y:S05]  /*7c80*/  @!P0 NANOSLEEP.SYNCS 0x989680 ;  /* 0x009896800000895d */ /* 0x004fea0003900000 */
[----:B------:R-:W2:Y:S02]  /*7c90*/  @!P0 SYNCS.PHASECHK.TRANS64 P0, [R2+URZ+0x28c00], R3 ;  /* 0x028c0003020085a7 */ /* 0x000ea4000800007f */
[----:B--2---:R-:W-:Y:S05]  /*7ca0*/  @!P0 BRA `(.L_x_3865) ;  /* 0xfffffffc00f08947 */ /* 0x004fea000383ffff */
.L_x_3864:
[----:B------:R-:W-:Y:S05]  /*7cb0*/  BSYNC B0 ;  /* 0x0000000000007941 */ /* 0x000fea0003800000 */
.L_x_3863:
[----:B------:R-:W-:Y:S05]  /*7cc0*/  BRA `(.L_x_3866) ;  /* 0x0000002000bc7947 */ /* 0x000fea0003800000 */
.L_x_3862:
[----:B-----5:R-:W-:Y:S01]  /*7cd0*/  SHF.R.S32.HI R0, RZ, 0x1f, R154 ;  /* 0x0000001fff007819 */ /* 0x020fe2000001149a */
[----:B------:R-:W-:Y:S01]  /*7ce0*/  VIADD R4, R2, 0x20400 ;  /* 0x0002040002047836 */ /* 0x000fe20000000000 */
[----:B------:R-:W-:Y:S01]  /*7cf0*/  ULDC.64 UR4, c[0x0][0x3f8] ;  /* 0x0000fe0000047ab9 */ /* 0x000fe20000000a00 */
[----:B------:R-:W-:Y:S01]  /*7d00*/  ULDC.64 UR6, c[0x0][0x408] ;  /* 0x0001020000067ab9 */ /* 0x000fe20000000a00 */
[----:B------:R-:W-:Y:S01]  /*7d10*/  BSSY B6, `(.L_x_3867) ;  /* 0x0000021000067945 */ /* 0x000fe20003800000 */
[----:B------:R-:W-:Y:S01]  /*7d20*/  IMAD R3, R0, UR4, RZ ;  /* 0x0000000400037c24 */ /* 0x000fe2000f8e02ff */
[----:B------:R-:W-:Y:S01]  /*7d30*/  LOP3.LUT P0, RZ, R4, 0x3ff, RZ, 0xc0, !PT ;  /* 0x000003ff04ff7812 */ /* 0x000fe2000780c0ff */
[----:B------:R-:W-:Y:S02]  /*7d40*/  IMAD R9, R0, UR6, RZ ;  /* 0x0000000600097c24 */ /* 0x000fe4000f8e02ff */
[----:B------:R-:W-:-:S04]  /*7d50*/  IMAD.WIDE.U32 R4, R154, UR4, RZ ;  /* 0x000000049a047c25 */ /* 0x000fc8000f8e00ff */
[C---:B------:R-:W-:Y:S01]  /*7d60*/  IMAD R3, R154.reuse, UR5, R3 ;  /* 0x000000059a037c24 */ /* 0x040fe2000f8e0203 */
[----:B------:R-:W-:Y:S01]  /*7d70*/  ULDC.64 UR4, c[0x0][0x3e8] ;  /* 0x0000fa0000047ab9 */ /* 0x000fe20000000a00 */
[----:B------:R-:W-:Y:S01]  /*7d80*/  IMAD.WIDE.U32 R6, R154, UR6, RZ ;  /* 0x000000069a067c25 */ /* 0x000fe2000f8e00ff */
[----:B------:R-:W-:-:S03]  /*7d90*/  LEA R25, P1, R4, UR4, 0x1 ;  /* 0x0000000404197c11 */ /* 0x000fc6000f8208ff */
[----:B------:R-:W-:Y:S01]  /*7da0*/  IMAD R9, R154, UR7, R9 ;  /* 0x000000079a097c24 */ /* 0x000fe2000f8e0209 */
[----:B------:R-:W-:Y:S01]  /*7db0*/  ULDC.64 UR6, c[0x0][0x400] ;  /* 0x0001000000067ab9 */ /* 0x000fe20000000a00 */
        /* <DEDUP_REMOVED lines=22> */
.L_x_3868:
[----:B------:R-:W-:Y:S05]  /*7f20*/  BSYNC B6 ;  /* 0x0000000000067941 */ /* 0x000fea0003800000 */
.L_x_3867:
[----:B------:R-:W-:Y:S01]  /*7f30*/  ULDC.U8 UR4, c[0x0][0x410] ;  /* 0x0001040000047ab9 */ /* 0x000fe20000000000 */
[----:B------:R-:W-:Y:S01]  /*7f40*/  BSSY B0, `(.L_x_3869) ;  /* 0x00001ff000007945 */ /* 0x000fe20003800000 */
[----:B------:R-:W-:Y:S01]  /*7f50*/  ISETP.NE.AND P0, PT, RZ, UR4, PT ;  /* 0x00000004ff007c0c */ /* 0x000fe2000bf05270 */
[----:B------:R-:W-:-:S12]  /*7f60*/  IMAD R4, R153, 0x40, R189 ;  /* 0x0000004099047824 */ /* 0x000fd800078e02bd */
[----:B------:R-:W-:Y:S05]  /*7f70*/  @!P0 BRA `(.L_x_3870) ;  /* 0x0000001000088947 */ /* 0x000fea0003800000 */
[----:B------:R-:W-:-:S03]  /*7f80*/  UMOV UR4, 0xffffffff ;  /* 0xffffffff00047882 */ /* 0x000fc60000000000 */
[----:B------:R-:W-:Y:S05]  /*7f90*/  BRA.DIV UR4, `(.L_x_3871) ;  /* 0x0000012a047c7947 */ /* 0x000fea000b800000 */
[----:B------:R0:W1:Y:S04]  /*7fa0*/  SHFL.IDX PT, R0, R26, RZ, 0x1c1f ;  /* 0x001c1fff1a007589 */ /* 0x00006800000e0000 */
[----:B------:R0:W2:Y:S04]  /*7fb0*/  SHFL.IDX PT, R3, R25, RZ, 0x1c1f ;  /* 0x001c1fff19037589 */ /* 0x0000a800000e0000 */
[----:B------:R-:W3:Y:S04]  /*7fc0*/  SHFL.IDX PT, R24, R24, RZ, 0x1c1f ;  /* 0x001c1fff18187589 */ /* 0x000ee800000e0000 */
[----:B------:R0:W4:Y:S02]  /*7fd0*/  SHFL.IDX PT, R21, R27, RZ, 0x1c1f ;  /* 0x001c1fff1b157589 */ /* 0x00012400000e0000 */
.L_x_4082:
[----:B------:R-:W5:Y:S01]  /*7fe0*/  LDL R7, [R1+0x3c] ;  /* 0x00003c0001077983 */ /* 0x000f620000100800 */
[----:B------:R-:W-:Y:S01]  /*7ff0*/  ULDC UR4, c[0x0][0x448] ;  /* 0x0001120000047ab9 */ /* 0x000fe20000000800 */
[----:B------:R-:W-:Y:S01]  /*8000*/  IMAD.SHL.U32 R10, R191, 0x40, RZ ;  /* 0x00000040bf0a7824 */ /* 0x000fe200078e00ff */
[----:B------:R-:W-:Y:S01]  /*8010*/  BSSY B1, `(.L_x_3872) ;  /* 0x0000023000017945 */ /* 0x000fe20003800000 */
[----:B------:R-:W-:Y:S01]  /*8020*/  IMAD R152, R152, UR4, RZ ;  /* 0x0000000498987c24 */ /* 0x000fe2000f8e02ff */
[----:B------:R-:W-:Y:S02]  /*8030*/  CS2R R8, SRZ ;  /* 0x0000000000087805 */ /* 0x000fe4000001ff00 */
[----:B0-----:R-:W-:Y:S02]  /*8040*/  LOP3.LUT R27, R10, 0x1c0, RZ, 0xc0, !PT ;  /* 0x000001c00a1b7812 */ /* 0x001fe400078ec0ff */
[----:B------:R-:W-:Y:S02]  /*8050*/  CS2R R10, SRZ ;  /* 0x00000000000a7805 */ /* 0x000fe4000001ff00 */
[----:B------:R-:W-:-:S02]  /*8060*/  ISETP.GE.AND P0, PT, R4, R152, PT ;  /* 0x000000980400720c */ /* 0x000fc40003f06270 */
[----:B-----5:R-:W-:-:S04]  /*8070*/  LEA.HI R5, R7, R7, RZ, 0x1 ;  /* 0x0000000707057211 */ /* 0x020fc800078f08ff */
[----:B------:R-:W-:Y:S02]  /*8080*/  LOP3.LUT R6, R5, 0xfffffffe, RZ, 0xc0, !PT ;  /* 0xfffffffe05067812 */ /* 0x000fe400078ec0ff */
[----:B------:R-:W-:-:S03]  /*8090*/  CS2R R4, SRZ ;  /* 0x0000000000047805 */ /* 0x000fc6000001ff00 */
[----:B------:R-:W-:Y:S01]  /*80a0*/  IMAD.IADD R25, R7, 0x1, -R6 ;  /* 0x0000000107197824 */ /* 0x000fe200078e0a06 */
[----:B------:R-:W-:-:S04]  /*80b0*/  CS2R R6, SRZ ;  /* 0x0000000000067805 */ /* 0x000fc8000001ff00 */
[----:B------:R-:W-:Y:S01]  /*80c0*/  SHF.L.U32 R25, R25, 0x1f, RZ ;  /* 0x0000001f19197819 */ /* 0x000fe200000006ff */
[----:B------:R-:W-:Y:S06]  /*80d0*/  @P0 BRA `(.L_x_3873) ;  /* 0x0000000000580947 */ /* 0x000fec0003800000 */
[----:B------:R-:W-:Y:S01]  /*80e0*/  ULDC UR4, c[0x0][0x3f4] ;  /* 0x0000fd0000047ab9 */ /* 0x000fe20000000800 */
[----:B--2---:R-:W-:Y:S01]  /*80f0*/  IMAD.MOV.U32 R4, RZ, RZ, R3 ;  /* 0x000000ffff047224 */ /* 0x004fe200078e0003 */
[----:B------:R-:W-:Y:S01]  /*8100*/  ISETP.GE.AND P2, PT, R186, UR4, PT ;  /* 0x00000004ba007c0c */ /* 0x000fe2000bf46270 */
[----:B-1----:R-:W-:Y:S01]  /*8110*/  IMAD.MOV.U32 R5, RZ, RZ, R0 ;  /* 0x000000ffff057224 */ /* 0x002fe200078e0000 */
[C---:B------:R-:W-:Y:S01]  /*8120*/  ISETP.GE.AND P3, PT, R194.reuse, UR4, PT ;  /* 0x00000004c2007c0c */ /* 0x040fe2000bf66270 */
[----:B------:R-:W-:Y:S01]  /*8130*/  IMAD.SHL.U32 R14, R194, 0x2, RZ ;  /* 0x00000002c20e7824 */ /* 0x000fe200078e00ff */
[----:B------:R-:W-:-:S04]  /*8140*/  SHF.R.S32.HI R9, RZ, 0x1f, R194 ;  /* 0x0000001fff097819 */ /* 0x000fc800000114c2 */
[----:B------:R-:W-:-:S05]  /*8150*/  SHF.L.U64.HI R9, R194, 0x1, R9 ;  /* 0x00000001c2097819 */ /* 0x000fca0000010209 */
[----:B------:R-:W-:Y:S02]  /*8160*/  @!P2 IMAD.WIDE R4, R186, 0x2, R4 ;  /* 0x00000002ba04a825 */ /* 0x000fe400078e0204 */
[-C--:B------:R-:W-:Y:S02]  /*8170*/  @!P3 IADD3 R12, P0, R3, R14.reuse, RZ ;  /* 0x0000000e030cb210 */ /* 0x080fe40007f1e0ff */
[----:B----4-:R-:W-:Y:S01]  /*8180*/  @!P3 IADD3 R14, P1, R21, R14, RZ ;  /* 0x0000000e150eb210 */ /* 0x010fe20007f3e0ff */
[----:B------:R0:W5:Y:S02]  /*8190*/  @!P2 LD.E.64 R6, desc[UR42][R4.64] ;  /* 0x0000002a0406a980 */ /* 0x000164000c101b00 */
[--C-:B------:R-:W-:Y:S02]  /*81a0*/  @!P3 IMAD.X R13, R0, 0x1, R9.reuse, P0 ;  /* 0x00000001000db824 */ /* 0x100fe400000e0609 */
[----:B---3--:R-:W-:Y:S01]  /*81b0*/  @!P3 IMAD.X R15, R24, 0x1, R9, P1 ;  /* 0x00000001180fb824 */ /* 0x008fe200008e0609 */
[----:B------:R-:W-:Y:S01]  /*81c0*/  CS2R R8, SRZ ;  /* 0x0000000000087805 */ /* 0x000fe2000001ff00 */
[----:B0-----:R-:W-:-:S05]  /*81d0*/  IMAD.MOV.U32 R4, RZ, RZ, R21 ;  /* 0x000000ffff047224 */ /* 0x001fca00078e0015 */
[----:B------:R0:W5:Y:S01]  /*81e0*/  @!P3 LD.E.64 R8, desc[UR42][R14.64] ;  /* 0x0000002a0e08b980 */ /* 0x000162000c101b00 */
[----:B------:R-:W-:Y:S02]  /*81f0*/  IMAD.MOV.U32 R5, RZ, RZ, R24 ;  /* 0x000000ffff057224 */ /* 0x000fe400078e0018 */
[----:B------:R-:W-:Y:S01]  /*8200*/  @!P2 IMAD.WIDE R20, R186, 0x2, R4 ;  /* 0x00000002ba14a825 */ /* 0x000fe200078e0204 */
[----:B------:R-:W-:-:S04]  /*8210*/  CS2R R4, SRZ ;  /* 0x0000000000047805 */ /* 0x000fc8000001ff00 */
[----:B------:R0:W5:Y:S04]  /*8220*/  @!P2 LD.E.64 R10, desc[UR42][R20.64] ;  /* 0x0000002a140aa980 */ /* 0x000168000c101b00 */
[----:B------:R0:W5:Y:S02]  /*8230*/  @!P3 LD.E.64 R4, desc[UR42][R12.64] ;  /* 0x0000002a0c04b980 */ /* 0x000164000c101b00 */
.L_x_3873:
[----:B------:R-:W-:Y:S05]  /*8240*/  BSYNC B1 ;  /* 0x0000000000017941 */ /* 0x000fea0003800000 */
.L_x_3872:
[----:B------:R-:W3:Y:S01]  /*8250*/  SYNCS.PHASECHK.TRANS64.TRYWAIT P0, [R2+URZ+0x28c00], R25 ;  /* 0x028c0019020075a7 */ /* 0x000ee2000800017f */
[----:B-1----:R-:W-:Y:S01]  /*8260*/  LOP3.LUT R0, R27, 0x18, R16, 0xf8, !PT ;  /* 0x000000181b007812 */ /* 0x002fe200078ef810 */
[----:B0-----:R-:W-:Y:S01]  /*8270*/  IMAD R20, R153, -0x40, R152 ;  /* 0xffffffc099147824 */ /* 0x001fe200078e0298 */
[----:B------:R-:W-:Y:S01]  /*8280*/  SHF.R.U32.HI R27, RZ, 0x3, R27 ;  /* 0x00000003ff1b7819 */ /* 0x000fe2000001161b */
[--C-:B-----5:R-:W-:Y:S01]  /*8290*/  IMAD.MOV.U32 R15, RZ, RZ, R11.reuse ;  /* 0x000000ffff0f7224 */ /* 0x120fe200078e000b */
[----:B----4-:R-:W-:Y:S01]  /*82a0*/  SHF.R.U64 R21, R10, 0x10, R11 ;  /* 0x000000100a157819 */ /* 0x010fe2000000120b */
[----:B--2---:R-:W-:Y:S01]  /*82b0*/  IMAD.MOV.U32 R3, RZ, RZ, R4 ;  /* 0x000000ffff037224 */ /* 0x004fe200078e0004 */
[----:B------:R-:W-:Y:S01]  /*82c0*/  LOP3.LUT R31, R0, R27, RZ, 0x3c, !PT ;  /* 0x0000001b001f7212 */ /* 0x000fe200078e3cff */
[----:B------:R-:W-:Y:S01]  /*82d0*/  IMAD.MOV.U32 R0, RZ, RZ, R5 ;  /* 0x000000ffff007224 */ /* 0x000fe200078e0005 */
[----:B---3--:R-:W-:Y:S01]  /*82e0*/  SHF.R.U32.HI R24, RZ, 0x10, R11 ;  /* 0x00000010ff187819 */ /* 0x008fe2000001160b */
[----:B------:R-:W-:Y:S01]  /*82f0*/  IMAD.MOV.U32 R12, RZ, RZ, R6 ;  /* 0x000000ffff0c7224 */ /* 0x000fe200078e0006 */
[----:B------:R-:W-:Y:S01]  /*8300*/  SHF.R.U64 R4, R4, 0x10, R5 ;  /* 0x0000001004047819 */ /* 0x000fe20000001205 */
[----:B------:R-:W-:Y:S01]  /*8310*/  IMAD R11, R198, 0x200, R31 ;  /* 0x00000200c60b7824 */ /* 0x000fe200078e021f */
[----:B------:R-:W-:Y:S01]  /*8320*/  SHF.R.U32.HI R27, RZ, 0x10, R5 ;  /* 0x00000010ff1b7819 */ /* 0x000fe20000011605 */
[--C-:B------:R-:W-:Y:S01]  /*8330*/  IMAD.MOV.U32 R13, RZ, RZ, R7.reuse ;  /* 0x000000ffff0d7224 */ /* 0x100fe200078e0007 */
[--C-:B------:R-:W-:Y:S01]  /*8340*/  SHF.R.U64 R29, R6, 0x10, R7.reuse ;  /* 0x00000010061d7819 */ /* 0x100fe20000001207 */
[----:B------:R-:W-:Y:S01]  /*8350*/  IMAD.MOV.U32 R14, RZ, RZ, R10 ;  /* 0x000000ffff0e7224 */ /* 0x000fe200078e000a */
[----:B------:R-:W-:Y:S01]  /*8360*/  SHF.R.U32.HI R26, RZ, 0x10, R7 ;  /* 0x00000010ff1a7819 */ /* 0x000fe20000011607 */
[----:B------:R-:W-:Y:S01]  /*8370*/  IMAD R11, R11, 0x2, R2 ;  /* 0x000000020b0b7824 */ /* 0x000fe200078e0202 */
[----:B------:R-:W-:Y:S01]  /*8380*/  VIMNMX R20, R20, 0x40, PT ;  /* 0x0000004014147848 */ /* 0x000fe20003fe0100 */
[----:B------:R-:W-:Y:S01]  /*8390*/  BSSY B1, `(.L_x_3874) ;  /* 0x000000f000017945 */ /* 0x000fe20003800000 */
[----:B------:R-:W-:Y:S01]  /*83a0*/  IMAD.MOV.U32 R5, RZ, RZ, R8 ;  /* 0x000000ffff057224 */ /* 0x000fe200078e0008 */
[--C-:B------:R-:W-:Y:S01]  /*83b0*/  SHF.R.U64 R6, R8, 0x10, R9.reuse ;  /* 0x0000001008067819 */ /* 0x100fe20000001209 */
[----:B------:R-:W-:Y:S01]  /*83c0*/  IMAD.MOV.U32 R10, RZ, RZ, R9 ;  /* 0x000000ffff0a7224 */ /* 0x000fe200078e0009 */
[----:B------:R-:W-:Y:S01]  /*83d0*/  PRMT R3, R3, 0x5410, R4 ;  /* 0x0000541003037816 */ /* 0x000fe20000000004 */
[C---:B------:R-:W-:Y:S01]  /*83e0*/  VIADD R4, R11.reuse, 0x20400 ;  /* 0x000204000b047836 */ /* 0x040fe20000000000 */
[----:B------:R-:W-:Y:S01]  /*83f0*/  PRMT R8, R0, 0x5410, R27 ;  /* 0x0000541000087816 */ /* 0x000fe2000000001b */
[----:B------:R-:W-:Y:S01]  /*8400*/  VIADD R0, R11, 0x20440 ;  /* 0x000204400b007836 */ /* 0x000fe20000000000 */
[----:B------:R-:W-:-:S02]  /*8410*/  SHF.R.U32.HI R7, RZ, 0x10, R9 ;  /* 0x00000010ff077819 */ /* 0x000fc40000011609 */
[----:B------:R-:W-:Y:S02]  /*8420*/  PRMT R12, R12, 0x5410, R29 ;  /* 0x000054100c0c7816 */ /* 0x000fe4000000001d */
[----:B------:R-:W-:Y:S02]  /*8430*/  LOP3.LUT P2, RZ, R191, 0x4, RZ, 0xc0, !PT ;  /* 0x00000004bfff7812 */ /* 0x000fe4000784c0ff */
[----:B------:R-:W-:Y:S02]  /*8440*/  ISETP.GE.AND P1, PT, R189, R20, PT ;  /* 0x00000014bd00720c */ /* 0x000fe40003f26270 */
[----:B------:R-:W-:Y:S02]  /*8450*/  PRMT R13, R13, 0x5410, R26 ;  /* 0x000054100d0d7816 */ /* 0x000fe4000000001a */
[----:B------:R-:W-:Y:S01]  /*8460*/  PRMT R14, R14, 0x5410, R21 ;  /* 0x000054100e0e7816 */ /* 0x000fe20000000015 */
[----:B------:R-:W-:Y:S08]  /*8470*/  @!P0 BRA `(.L_x_3875) ;  /* 0x0000012400b88947 */ /* 0x000ff00003800000 */
.L_x_4083:
[----:B------:R-:W-:Y:S05]  /*8480*/  BSYNC B1 ;  /* 0x0000000000017941 */ /* 0x000fea0003800000 */
.L_x_3874:
[----:B------:R-:W-:Y:S01]  /*8490*/  BSSY B1, `(.L_x_3876) ;  /* 0x0000059000017945 */ /* 0x000fe20003800000 */
[----:B------:R-:W-:Y:S01]  /*84a0*/  PRMT R15, R15, 0x5410, R24 ;  /* 0x000054100f0f7816 */ /* 0x000fe20000000018 */
[----:B------:R-:W-:Y:S01]  /*84b0*/  @P2 VIADD R0, R4, 0xffffffc0 ;  /* 0xffffffc004002836 */ /* 0x000fe20000000000 */
[----:B------:R-:W-:Y:S02]  /*84c0*/  PRMT R9, R5, 0x5410, R6 ;  /* 0x0000541005097816 */ /* 0x000fe40000000006 */
[----:B------:R-:W-:Y:S01]  /*84d0*/  PRMT R10, R10, 0x5410, R7 ;  /* 0x000054100a0a7816 */ /* 0x000fe20000000007 */
[----:B------:R-:W-:Y:S06]  /*84e0*/  @P1 BRA `(.L_x_3877) ;  /* 0x00000004004c1947 */ /* 0x000fec0003800000 */
[----:B------:R-:W1:Y:S01]  /*84f0*/  LDC R5, c[0x0][0x3f4] ;  /* 0x0000fd00ff057b82 */ /* 0x000e620000000800 */
[----:B------:R-:W-:Y:S01]  /*8500*/  BSSY B2, `(.L_x_3878) ;  /* 0x000002a000027945 */ /* 0x000fe20003800000 */
[-C--:B-1----:R-:W-:Y:S02]  /*8510*/  ISETP.GE.AND P0, PT, R186, R5.reuse, PT ;  /* 0x00000005ba00720c */ /* 0x082fe40003f06270 */
[----:B------:R-:W-:-:S11]  /*8520*/  ISETP.GE.AND P1, PT, R194, R5, PT ;  /* 0x00000005c200720c */ /* 0x000fd60003f26270 */
[----:B------:R-:W-:Y:S05]  /*8530*/  @P0 BRA `(.L_x_3879) ;  /* 0x0000000000980947 */ /* 0x000fea0003800000 */
[----:B------:R-:W1:Y:S01]  /*8540*/  LDS.128 R4, [R11+0x20400] ;  /* 0x020400000b047984 */ /* 0x000e620000000c00 */
[----:B------:R-:W-:Y:S01]  /*8550*/  IMAD.U32 R29, R14, 0x10000, RZ ;  /* 0x000100000e1d7824 */ /* 0x000fe200078e00ff */
[C---:B------:R-:W-:Y:S01]  /*8560*/  LOP3.LUT R28, R12.reuse, 0xffff0000, RZ, 0xc0, !PT ;  /* 0xffff00000c1c7812 */ /* 0x040fe200078ec0ff */
[----:B------:R-:W-:Y:S01]  /*8570*/  IMAD.U32 R27, R12, 0x10000, RZ ;  /* 0x000100000c1b7824 */ /* 0x000fe200078e00ff */
[----:B------:R-:W-:Y:S01]  /*8580*/  LOP3.LUT R30, R14, 0xffff0000, RZ, 0xc0, !PT ;  /* 0xffff00000e1e7812 */ /* 0x000fe200078ec0ff */
[C---:B-1----:R-:W-:Y:S01]  /*8590*/  IMAD.U32 R21, R4.reuse, 0x10000, RZ ;  /* 0x0001000004157824 */ /* 0x042fe200078e00ff */
[----:B------:R-:W-:Y:S01]  /*85a0*/  LOP3.LUT R4, R4, 0xffff0000, RZ, 0xc0, !PT ;  /* 0xffff000004047812 */ /* 0x000fe200078ec0ff */
[C---:B------:R-:W-:Y:S01]  /*85b0*/  IMAD.U32 R24, R5.reuse, 0x10000, RZ ;  /* 0x0001000005187824 */ /* 0x040fe200078e00ff */
[----:B------:R-:W-:Y:S01]  /*85c0*/  LOP3.LUT R5, R5, 0xffff0000, RZ, 0xc0, !PT ;  /* 0xffff000005057812 */ /* 0x000fe200078ec0ff */
[C---:B0-----:R-:W-:Y:S01]  /*85d0*/  IMAD.U32 R25, R6.reuse, 0x10000, RZ ;  /* 0x0001000006197824 */ /* 0x041fe200078e00ff */
[----:B------:R-:W-:Y:S01]  /*85e0*/  LOP3.LUT R6, R6, 0xffff0000, RZ, 0xc0, !PT ;  /* 0xffff000006067812 */ /* 0x000fe200078ec0ff */
[C---:B------:R-:W-:Y:S01]  /*85f0*/  FMUL.FTZ R32, R4.reuse, R29 ;  /* 0x0000001d04207220 */ /* 0x040fe20000410000 */
[----:B------:R-:W-:Y:S01]  /*8600*/  FMUL.FTZ R4, R4, R27 ;  /* 0x0000001b04047220 */ /* 0x000fe20000410000 */
[----:B------:R-:W-:-:S02]  /*8610*/  IMAD.U32 R26, R7, 0x10000, RZ ;  /* 0x00010000071a7824 */ /* 0x000fc400078e00ff */
[----:B------:R-:W-:Y:S01]  /*8620*/  FMUL.FTZ R31, R5, R30 ;  /* 0x0000001e051f7220 */ /* 0x000fe20000410000 */
[----:B------:R-:W-:Y:S01]  /*8630*/  FFMA.FTZ R32, R21, R27, -R32 ;  /* 0x0000001b15207223 */ /* 0x000fe20000010820 */
[-C--:B------:R-:W-:Y:S01]  /*8640*/  FMUL.FTZ R33, R5, R28.reuse ;  /* 0x0000001c05217220 */ /* 0x080fe20000410000 */
[----:B------:R-:W-:Y:S01]  /*8650*/  LOP3.LUT R7, R7, 0xffff0000, RZ, 0xc0, !PT ;  /* 0xffff000007077812 */ /* 0x000fe200078ec0ff */
[----:B------:R-:W-:Y:S01]  /*8660*/  FFMA.FTZ R29, R21, R29, R4 ;  /* 0x0000001d151d7223 */ /* 0x000fe20000010004 */
        /* <DEDUP_REMOVED lines=19> */
.L_x_3879:
[----:B------:R-:W-:Y:S05]  /*87a0*/  BSYNC B2 ;  /* 0x0000000000027941 */ /* 0x000fea0003800000 */
.L_x_3878:
[----:B------:R-:W-:Y:S05]  /*87b0*/  @P1 BRA `(.L_x_3877) ;  /* 0x0000000000981947 */ /* 0x000fea0003800000 */
[----:B-1----:R-:W1:Y:S01]  /*87c0*/  LDS.128 R4, [R0] ;  /* 0x0000000000047984 */ /* 0x002e620000000c00 */
        /* <DEDUP_REMOVED lines=37> */
.L_x_3877:
[----:B------:R-:W-:Y:S05]  /*8a20*/  BSYNC B1 ;  /* 0x0000000000017941 */ /* 0x000fea0003800000 */
.L_x_3876:
[----:B-12---:R-:W-:-:S05]  /*8a30*/  VIADD R5, R189, 0x20 ;  /* 0x00000020bd057836 */ /* 0x006fca0000000000 */
[----:B------:R-:W-:-:S13]  /*8a40*/  ISETP.GE.AND P0, PT, R5, R20, PT ;  /* 0x000000140500720c */ /* 0x000fda0003f06270 */
[----:B------:R-:W-:Y:S05]  /*8a50*/  @P0 BRA `(.L_x_3880) ;  /* 0x0000001400340947 */ /* 0x000fea0003800000 */
        /* <DEDUP_REMOVED lines=9> */
[----:B------:R-:W-:Y:S02]  /*8af0*/  LOP3.LUT R29, R12, 0xffff0000, RZ, 0xc0, !PT ;  /* 0xffff00000c1d7812 */ /* 0x000fe400078ec0ff */
[----:B------:R-:W-:Y:S01]  /*8b00*/  LOP3.LUT R30, R15, 0xffff0000, RZ, 0xc0, !PT ;  /* 0xffff00000f1e7812 */ /* 0x000fe200078ec0ff */
[C---:B-1----:R-:W-:Y:S01]  /*8b10*/  IMAD.U32 R20, R4.reuse, 0x10000, RZ ;  /* 0x0001000004147824 */ /* 0x042fe200078e00ff */
[----:B------:R-:W-:Y:S01]  /*8b20*/  LOP3.LUT R4, R4, 0xffff0000, RZ, 0xc0, !PT ;  /* 0xffff000004047812 */ /* 0x000fe200078ec0ff */
[C---:B------:R-:W-:Y:S01]  /*8b30*/  IMAD.U32 R21, R5.reuse, 0x10000, RZ ;  /* 0x0001000005157824 */ /* 0x040fe200078e00ff */
[----:B------:R-:W-:Y:S01]  /*8b40*/  LOP3.LUT R5, R5, 0xffff0000, RZ, 0xc0, !PT ;  /* 0xffff000005057812 */ /* 0x000fe200078ec0ff */
[C---:B------:R-:W-:Y:S01]  /*8b50*/  IMAD.U32 R14, R7.reuse, 0x10000, RZ ;  /* 0x00010000070e7824 */ /* 0x040fe200078e00ff */
[----:B------:R-:W-:Y:S01]  /*8b60*/  LOP3.LUT R7, R7, 0xffff0000, RZ, 0xc0, !PT ;  /* 0xffff000007077812 */ /* 0x000fe200078ec0ff */
[-C--:B0-----:R-:W-:Y:S01]  /*8b70*/  FMUL.FTZ R25, R28, R4.reuse ;  /* 0x000000041c197220 */ /* 0x081fe20000410000 */
        /* <DEDUP_REMOVED lines=25> */
.L_x_3882:
[----:B------:R-:W-:Y:S05]  /*8d10*/  BSYNC B1 ;  /* 0x0000000000017941 */ /* 0x000fea0003800000 */
.L_x_3881:
[----:B------:R-:W-:Y:S05]  /*8d20*/  @P1 BRA `(.L_x_3880) ;  /* 0x0000001000801947 */ /* 0x000fea0003800000 */
[----:B-1----:R-:W1:Y:S01]  /*8d30*/  LDS.128 R4, [R0+0x1000] ;  /* 0x0010000000047984 */ /* 0x002e620000000c00 */
[C---:B------:R-:W-:Y:S01]  /*8d40*/  IMAD.U32 R21, R9.reuse, 0x10000, RZ ;  /* 0x0001000009157824 */ /* 0x040fe200078e00ff */
[----:B------:R-:W-:Y:S01]  /*8d50*/  LOP3.LUT R26, R9, 0xffff0000, RZ, 0xc0, !PT ;  /* 0xffff0000091a7812 */ /* 0x000fe200078ec0ff */
[C---:B------:R-:W-:Y:S01]  /*8d60*/  IMAD.U32 R15, R3.reuse, 0x10000, RZ ;  /* 0x00010000030f7824 */ /* 0x040fe200078e00ff */
[----:B------:R-:W-:Y:S01]  /*8d70*/  LOP3.LUT R24, R3, 0xffff0000, RZ, 0xc0, !PT ;  /* 0xffff000003187812 */ /* 0x000fe200078ec0ff */
[C---:B0-----:R-:W-:Y:S01]  /*8d80*/  IMAD.U32 R25, R10.reuse, 0x10000, RZ ;  /* 0x000100000a197824 */ /* 0x041fe200078e00ff */
[----:B------:R-:W-:Y:S01]  /*8d90*/  LOP3.LUT R27, R10, 0xffff0000, RZ, 0xc0, !PT ;  /* 0xffff00000a1b7812 */ /* 0x000fe200078ec0ff */
[C---:B-1----:R-:W-:Y:S01]  /*8da0*/  IMAD.U32 R11, R4.reuse, 0x10000, RZ ;  /* 0x00010000040b7824 */ /* 0x042fe200078e00ff */
        /* <DEDUP_REMOVED lines=13> */
[----:B------:R-:W-:Y:S01]  /*8e80*/  FFMA.FTZ R5, R24, R12, -R13 ;  /* 0x0000000c18057223 */ /* 0x000fe2000001080d */
[C---:B------:R-:W-:Y:S01]  /*8e90*/  LOP3.LUT R21, R8.reuse, 0xffff0000, RZ, 0xc0, !PT ;  /* 0xffff000008157812 */ /* 0x040fe200078ec0ff */
[----:B------:R-:W-:Y:S02]  /*8ea0*/  IMAD.U32 R13, R8, 0x10000, RZ ;  /* 0x00010000080d7824 */ /* 0x000fe400078e00ff */
[----:B------:R-:W-:Y:S01]  /*8eb0*/  FMUL.FTZ R8, R25, R6 ;  /* 0x0000000619087220 */ /* 0x000fe20000410000 */
[-C--:B------:R-:W-:Y:S01]  /*8ec0*/  FMUL.FTZ R14, R27, R7.reuse ;  /* 0x000000071b0e7220 */ /* 0x080fe20000410000 */
[----:B------:R-:W-:Y:S01]  /*8ed0*/  FFMA.FTZ R12, R26, R12, R15 ;  /* 0x0000000c1a0c7223 */ /* 0x000fe2000001000f */
        /* <DEDUP_REMOVED lines=12> */
.L_x_3870:
[----:B------:R-:W-:-:S03]  /*8fa0*/  UMOV UR4, 0xffffffff ;  /* 0xffffffff00047882 */ /* 0x000fc60000000000 */
[----:B------:R-:W-:Y:S05]  /*8fb0*/  BRA.DIV UR4, `(.L_x_3883) ;  /* 0x0000011a04fc7947 */ /* 0x000fea000b800000 */
[----:B------:R0:W1:Y:S04]  /*8fc0*/  SHFL.IDX PT, R0, R26, RZ, 0x1c1f ;  /* 0x001c1fff1a007589 */ /* 0x00006800000e0000 */
[----:B------:R0:W2:Y:S04]  /*8fd0*/  SHFL.IDX PT, R3, R25, RZ, 0x1c1f ;  /* 0x001c1fff19037589 */ /* 0x0000a800000e0000 */
[----:B------:R0:W3:Y:S04]  /*8fe0*/  SHFL.IDX PT, R20, R24, RZ, 0x1c1f ;  /* 0x001c1fff18147589 */ /* 0x0000e800000e0000 */
[----:B------:R0:W4:Y:S02]  /*8ff0*/  SHFL.IDX PT, R14, R27, RZ, 0x1c1f ;  /* 0x001c1fff1b0e7589 */ /* 0x00012400000e0000 */
.L_x_4089:
[----:B------:R-:W5:Y:S01]  /*9000*/  LDL R6, [R1+0x3c] ;  /* 0x00003c0001067983 */ /* 0x000f620000100800 */
[----:B------:R-:W-:Y:S01]  /*9010*/  ULDC UR4, c[0x0][0x448] ;  /* 0x0001120000047ab9 */ /* 0x000fe20000000800 */
[----:B------:R-:W0:Y:S01]  /*9020*/  LDC R21, c[0x0][0x3f4] ;  /* 0x0000fd00ff157b82 */ /* 0x000e220000000800 */
[----:B------:R-:W-:Y:S01]  /*9030*/  IMAD R152, R152, UR4, RZ ;  /* 0x0000000498987c24 */ /* 0x000fe2000f8e02ff */
[----:B------:R-:W-:Y:S01]  /*9040*/  BSSY B1, `(.L_x_3884) ;  /* 0x0000017000017945 */ /* 0x000fe20003800000 */
[----:B------:R-:W-:Y:S02]  /*9050*/  CS2R R8, SRZ ;  /* 0x0000000000087805 */ /* 0x000fe4000001ff00 */
[----:B------:R-:W-:Y:S02]  /*9060*/  CS2R R10, SRZ ;  /* 0x00000000000a7805 */ /* 0x000fe4000001ff00 */
[----:B------:R-:W-:Y:S02]  /*9070*/  ISETP.GE.AND P0, PT, R4, R152, PT ;  /* 0x000000980400720c */ /* 0x000fe40003f06270 */
[----:B-----5:R-:W-:-:S04]  /*9080*/  LEA.HI R5, R6, R6, RZ, 0x1 ;  /* 0x0000000606057211 */ /* 0x020fc800078f08ff */
[----:B------:R-:W-:-:S05]  /*9090*/  LOP3.LUT R5, R5, 0xfffffffe, RZ, 0xc0, !PT ;  /* 0xfffffffe05057812 */ /* 0x000fca00078ec0ff */
[----:B0-----:R-:W-:Y:S01]  /*90a0*/  IMAD.IADD R27, R6, 0x1, -R5 ;  /* 0x00000001061b7824 */ /* 0x001fe200078e0a05 */
[----:B------:R-:W-:Y:S02]  /*90b0*/  CS2R R4, SRZ ;  /* 0x0000000000047805 */ /* 0x000fe4000001ff00 */
[----:B------:R-:W-:Y:S02]  /*90c0*/  CS2R R6, SRZ ;  /* 0x0000000000067805 */ /* 0x000fe4000001ff00 */
[----:B------:R-:W-:Y:S01]  /*90d0*/  SHF.L.U32 R27, R27, 0x1f, RZ ;  /* 0x0000001f1b1b7819 */ /* 0x000fe200000006ff */
[----:B------:R-:W-:Y:S06]  /*90e0*/  @P0 BRA `(.L_x_3885) ;  /* 0x0000000000300947 */ /* 0x000fec0003800000 */
[----:B------:R-:W-:Y:S01]  /*90f0*/  ULDC UR4, c[0x0][0x3f4] ;  /* 0x0000fd0000047ab9 */ /* 0x000fe20000000800 */
[C---:B------:R-:W-:Y:S01]  /*9100*/  IMAD.SHL.U32 R15, R16.reuse, 0x2, RZ ;  /* 0x00000002100f7824 */ /* 0x040fe200078e00ff */
[C---:B------:R-:W-:Y:S02]  /*9110*/  ISETP.GE.AND P2, PT, R16.reuse, UR4, PT ;  /* 0x0000000410007c0c */ /* 0x040fe4000bf46270 */
[----:B------:R-:W-:Y:S02]  /*9120*/  SHF.L.U64.HI R5, R16, 0x1, R17 ;  /* 0x0000000110057819 */ /* 0x000fe40000010211 */
[-C--:B--2---:R-:W-:Y:S02]  /*9130*/  IADD3 R12, P0, R3, R15.reuse, RZ ;  /* 0x0000000f030c7210 */ /* 0x084fe40007f1e0ff */
[----:B----4-:R-:W-:-:S03]  /*9140*/  IADD3 R14, P1, R14, R15, RZ ;  /* 0x0000000f0e0e7210 */ /* 0x010fc60007f3e0ff */
[--C-:B-1----:R-:W-:Y:S02]  /*9150*/  IMAD.X R13, R0, 0x1, R5.reuse, P0 ;  /* 0x00000001000d7824 */ /* 0x102fe400000e0605 */
[----:B---3--:R-:W-:Y:S01]  /*9160*/  IMAD.X R15, R20, 0x1, R5, P1 ;  /* 0x00000001140f7824 */ /* 0x008fe200008e0605 */
[----:B------:R-:W-:Y:S01]  /*9170*/  CS2R R4, SRZ ;  /* 0x0000000000047805 */ /* 0x000fe2000001ff00 */
[----:B------:R-:W-:Y:S06]  /*9180*/  @P2 BRA `(.L_x_3885) ;  /* 0x0000000000082947 */ /* 0x000fec0003800000 */
[----:B------:R0:W5:Y:S04]  /*9190*/  LD.E.128 R4, desc[UR42][R12.64] ;  /* 0x0000002a0c047980 */ /* 0x000168000c101d00 */
[----:B------:R0:W5:Y:S02]  /*91a0*/  LD.E.128 R8, desc[UR42][R14.64] ;  /* 0x0000002a0e087980 */ /* 0x000164000c101d00 */
.L_x_3885:
[----:B------:R-:W-:Y:S05]  /*91b0*/  BSYNC B1 ;  /* 0x0000000000017941 */ /* 0x000fea0003800000 */
.L_x_3884:
[----:B------:R-:W3:Y:S01]  /*91c0*/  SYNCS.PHASECHK.TRANS64.TRYWAIT P1, [R2+URZ+0x28c00], R27 ;  /* 0x028c001b020075a7 */ /* 0x000ee2000802017f */
[----:B-1----:R-:W-:Y:S01]  /*91d0*/  IMAD R0, R153, -0x40, R152 ;  /* 0xffffffc099007824 */ /* 0x002fe200078e0298 */
[----:B-----5:R-:W-:Y:S01]  /*91e0*/  SHF.R.U64 R28, R4, 0x10, R5 ;  /* 0x00000010041c7819 */ /* 0x020fe20000001205 */
[----:B--2---:R-:W-:Y:S01]  /*91f0*/  IMAD.MOV.U32 R3, RZ, RZ, R4 ;  /* 0x000000ffff037224 */ /* 0x004fe200078e0004 */
[----:B------:R-:W-:Y:S01]  /*9200*/  SHF.R.U64 R29, R8, 0x10, R9 ;  /* 0x00000010081d7819 */ /* 0x000fe20000001209 */
[--C-:B0-----:R-:W-:Y:S01]  /*9210*/  IMAD.MOV.U32 R12, RZ, RZ, R5.reuse ;  /* 0x000000ffff0c7224 */ /* 0x101fe200078e0005 */
[----:B------:R-:W-:Y:S01]  /*9220*/  SHF.R.U32.HI R33, RZ, 0x10, R5 ;  /* 0x00000010ff217819 */ /* 0x000fe20000011605 */
[----:B----4-:R-:W-:Y:S01]  /*9230*/  IMAD.MOV.U32 R14, RZ, RZ, R8 ;  /* 0x000000ffff0e7224 */ /* 0x010fe200078e0008 */
[--C-:B------:R-:W-:Y:S01]  /*9240*/  SHF.R.U64 R31, R6, 0x10, R7.reuse ;  /* 0x00000010061f7819 */ /* 0x100fe20000001207 */
[----:B------:R-:W-:Y:S01]  /*9250*/  IMAD.MOV.U32 R4, RZ, RZ, R6 ;  /* 0x000000ffff047224 */ /* 0x000fe200078e0006 */
[--C-:B------:R-:W-:Y:S01]  /*9260*/  SHF.R.U32.HI R26, RZ, 0x10, R7.reuse ;  /* 0x00000010ff1a7819 */ /* 0x100fe20000011607 */
[----:B------:R-:W-:Y:S01]  /*9270*/  IMAD.MOV.U32 R13, RZ, RZ, R7 ;  /* 0x000000ffff0d7224 */ /* 0x000fe200078e0007 */
[----:B------:R-:W-:Y:S01]  /*9280*/  ISETP.GE.AND P0, PT, R16, R21, PT ;  /* 0x000000151000720c */ /* 0x000fe20003f06270 */
[--C-:B------:R-:W-:Y:S01]  /*9290*/  IMAD.MOV.U32 R15, RZ, RZ, R9.reuse ;  /* 0x000000ffff0f7224 */ /* 0x100fe200078e0009 */
[----:B------:R-:W-:Y:S01]  /*92a0*/  VIMNMX R8, R0, 0x40, PT ;  /* 0x0000004000087848 */ /* 0x000fe20003fe0100 */
[----:B------:R-:W-:Y:S01]  /*92b0*/  VIADD R25, R189, 0x20 ;  /* 0x00000020bd197836 */ /* 0x000fe20000000000 */
[----:B------:R-:W-:Y:S01]  /*92c0*/  SHF.R.U32.HI R6, RZ, 0x10, R9 ;  /* 0x00000010ff067819 */ /* 0x000fe20000011609 */
[----:B---3--:R-:W-:Y:S01]  /*92d0*/  IMAD.MOV.U32 R20, RZ, RZ, R10 ;  /* 0x000000ffff147224 */ /* 0x008fe200078e000a */
[--C-:B------:R-:W-:Y:S01]  /*92e0*/  SHF.R.U64 R7, R10, 0x10, R11.reuse ;  /* 0x000000100a077819 */ /* 0x100fe2000000120b */
[--C-:B------:R-:W-:Y:S01]  /*92f0*/  IMAD.MOV.U32 R24, RZ, RZ, R11.reuse ;  /* 0x000000ffff187224 */ /* 0x100fe200078e000b */
[----:B------:R-:W-:Y:S01]  /*9300*/  SHF.R.U32.HI R5, RZ, 0x10, R11 ;  /* 0x00000010ff057819 */ /* 0x000fe2000001160b */
[----:B------:R-:W-:Y:S01]  /*9310*/  BSSY B1, `(.L_x_3886) ;  /* 0x000000c000017945 */ /* 0x000fe20003800000 */
[----:B------:R-:W-:-:S02]  /*9320*/  PRMT R0, R3, 0x5410, R28 ;  /* 0x0000541003007816 */ /* 0x000fc4000000001c */
[-C--:B------:R-:W-:Y:S02]  /*9330*/  ISETP.GE.OR P2, PT, R189, R8.reuse, P0 ;  /* 0x00000008bd00720c */ /* 0x080fe40000746670 */
[----:B------:R-:W-:Y:S02]  /*9340*/  PRMT R3, R12, 0x5410, R33 ;  /* 0x000054100c037816 */ /* 0x000fe40000000021 */
[----:B------:R-:W-:Y:S02]  /*9350*/  ISETP.GE.OR P0, PT, R25, R8, P0 ;  /* 0x000000081900720c */ /* 0x000fe40000706670 */
[----:B------:R-:W-:Y:S02]  /*9360*/  PRMT R12, R4, 0x5410, R31 ;  /* 0x00005410040c7816 */ /* 0x000fe4000000001f */
[----:B------:R-:W-:Y:S02]  /*9370*/  PRMT R13, R13, 0x5410, R26 ;  /* 0x000054100d0d7816 */ /* 0x000fe4000000001a */
[----:B------:R-:W-:-:S02]  /*9380*/  PRMT R14, R14, 0x5410, R29 ;  /* 0x000054100e0e7816 */ /* 0x000fc4000000001d */
[----:B------:R-:W-:Y:S02]  /*9390*/  PRMT R15, R15, 0x5410, R6 ;  /* 0x000054100f0f7816 */ /* 0x000fe40000000006 */
[----:B------:R-:W-:Y:S02]  /*93a0*/  PRMT R20, R20, 0x5410, R7 ;  /* 0x0000541014147816 */ /* 0x000fe40000000007 */
[----:B------:R-:W-:Y:S01]  /*93b0*/  PRMT R24, R24, 0x5410, R5 ;  /* 0x0000541018187816 */ /* 0x000fe20000000005 */
[----:B------:R-:W-:Y:S06]  /*93c0*/  @!P1 BRA `(.L_x_3887) ;  /* 0x0000011800689947 */ /* 0x000fec0003800000 */
.L_x_4090:
[----:B------:R-:W-:Y:S05]  /*93d0*/  BSYNC B1 ;  /* 0x0000000000017941 */ /* 0x000fea0003800000 */
.L_x_3886:
[----:B------:R-:W-:Y:S04]  /*93e0*/  BSSY B1, `(.L_x_3888) ;  /* 0x000005a000017945 */ /* 0x000fe80003800000 */
[----:B------:R-:W-:Y:S05]  /*93f0*/  @P2 BRA `(.L_x_3889) ;  /* 0x0000000400602947 */ /* 0x000fea0003800000 */
[----:B------:R-:W-:Y:S01]  /*9400*/  IMAD.SHL.U32 R4, R191, 0x40, RZ ;  /* 0x00000040bf047824 */ /* 0x000fe200078e00ff */
[----:B------:R-:W-:Y:S01]  /*9410*/  LOP3.LUT R41, R14, 0xffff0000, RZ, 0xc0, !PT ;  /* 0xffff00000e297812 */ /* 0x000fe200078ec0ff */
[----:B------:R-:W-:Y:S02]  /*9420*/  IMAD.IADD R6, R16, 0x1, R21 ;  /* 0x0000000110067824 */ /* 0x000fe400078e0215 */
[----:B------:R-:W-:Y:S01]  /*9430*/  IMAD.U32 R39, R14, 0x10000, RZ ;  /* 0x000100000e277824 */ /* 0x000fe200078e00ff */
[----:B------:R-:W-:Y:S01]  /*9440*/  LOP3.LUT R7, R4, 0x1c0, RZ, 0xc0, !PT ;  /* 0x000001c004077812 */ /* 0x000fe200078ec0ff */
[----:B------:R-:W-:-:S03]  /*9450*/  IMAD.U32 R37, R0, 0x10000, RZ ;  /* 0x0001000000257824 */ /* 0x000fc600078e00ff */
[----:B------:R-:W-:Y:S02]  /*9460*/  SHF.R.U32.HI R9, RZ, 0x3, R7 ;  /* 0x00000003ff097819 */ /* 0x000fe40000011607 */
[C---:B------:R-:W-:Y:S02]  /*9470*/  LOP3.LUT R6, R7.reuse, 0x38, R6, 0xf8, !PT ;  /* 0x0000003807067812 */ /* 0x040fe400078ef806 */
[----:B------:R-:W-:Y:S02]  /*9480*/  LOP3.LUT R4, R7, 0x38, R16, 0xf8, !PT ;  /* 0x0000003807047812 */ /* 0x000fe400078ef810 */
[-C--:B------:R-:W-:Y:S02]  /*9490*/  LOP3.LUT R7, R6, R9.reuse, RZ, 0x3c, !PT ;  /* 0x0000000906077212 */ /* 0x080fe400078e3cff */
[----:B------:R-:W-:-:S03]  /*94a0*/  LOP3.LUT R5, R4, R9, RZ, 0x3c, !PT ;  /* 0x0000000904057212 */ /* 0x000fc600078e3cff */
[C---:B0-----:R-:W-:Y:S02]  /*94b0*/  IMAD R27, R198.reuse, 0x200, R7 ;  /* 0x00000200c61b7824 */ /* 0x041fe400078e0207 */
[----:B------:R-:W-:Y:S02]  /*94c0*/  IMAD R5, R198, 0x200, R5 ;  /* 0x00000200c6057824 */ /* 0x000fe400078e0205 */
[--C-:B------:R-:W-:Y:S02]  /*94d0*/  IMAD R27, R27, 0x2, R2.reuse ;  /* 0x000000021b1b7824 */ /* 0x100fe400078e0202 */
[----:B------:R-:W-:-:S03]  /*94e0*/  IMAD R26, R5, 0x2, R2 ;  /* 0x00000002051a7824 */ /* 0x000fc600078e0202 */
[----:B------:R-:W0:Y:S04]  /*94f0*/  LDS.128 R8, [R27+0x20400] ;  /* 0x020400001b087984 */ /* 0x000e280000000c00 */
[----:B------:R-:W1:Y:S01]  /*9500*/  LDS.128 R4, [R26+0x20400] ;  /* 0x020400001a047984 */ /* 0x000e620000000c00 */
[C---:B0-----:R-:W-:Y:S01]  /*9510*/  IMAD.U32 R32, R8.reuse, 0x10000, RZ ;  /* 0x0001000008207824 */ /* 0x041fe200078e00ff */
[----:B------:R-:W-:Y:S01]  /*9520*/  LOP3.LUT R8, R8, 0xffff0000, RZ, 0xc0, !PT ;  /* 0xffff000008087812 */ /* 0x000fe200078ec0ff */
[C---:B------:R-:W-:Y:S01]  /*9530*/  IMAD.U32 R34, R10.reuse, 0x10000, RZ ;  /* 0x000100000a227824 */ /* 0x040fe200078e00ff */
[----:B------:R-:W-:Y:S01]  /*9540*/  LOP3.LUT R10, R10, 0xffff0000, RZ, 0xc0, !PT ;  /* 0xffff00000a0a7812 */ /* 0x000fe200078ec0ff */
[----:B-1----:R-:W-:Y:S02]  /*9550*/  IMAD.U32 R28, R4, 0x10000, RZ ;  /* 0x00010000041c7824 */ /* 0x002fe400078e00ff */
[C---:B------:R-:W-:Y:S01]  /*9560*/  FMUL.FTZ R43, R32.reuse, R39 ;  /* 0x00000027202b7220 */ /* 0x040fe20000410000 */
[----:B------:R-:W-:Y:S01]  /*9570*/  FMUL.FTZ R45, R32, R37 ;  /* 0x00000025202d7220 */ /* 0x000fe20000410000 */
[----:B------:R-:W-:Y:S01]  /*9580*/  LOP3.LUT R4, R4, 0xffff0000, RZ, 0xc0, !PT ;  /* 0xffff000004047812 */ /* 0x000fe200078ec0ff */
[----:B------:R-:W-:Y:S01]  /*9590*/  FMUL.FTZ R47, R8, R41 ;  /* 0x00000029082f7220 */ /* 0x000fe20000410000 */
[----:B------:R-:W-:Y:S01]  /*95a0*/  FFMA.FTZ R32, R28, R37, -R43 ;  /* 0x000000251c207223 */ /* 0x000fe2000001082b */
[----:B------:R-:W-:Y:S01]  /*95b0*/  LOP3.LUT R37, R0, 0xffff0000, RZ, 0xc0, !PT ;  /* 0xffff000000257812 */ /* 0x000fe200078ec0ff */
[----:B------:R-:W-:-:S02]  /*95c0*/  IMAD.U32 R43, R20, 0x10000, RZ ;  /* 0x00010000142b7824 */ /* 0x000fc400078e00ff */
[----:B------:R-:W-:Y:S01]  /*95d0*/  FFMA.FTZ R36, R28, R39, R45 ;  /* 0x000000271c247223 */ /* 0x000fe2000001002d */
[----:B------:R-:W-:Y:S01]  /*95e0*/  IMAD.U32 R39, R12, 0x10000, RZ ;  /* 0x000100000c277824 */ /* 0x000fe200078e00ff */
[----:B------:R-:W-:Y:S01]  /*95f0*/  LOP3.LUT R45, R20, 0xffff0000, RZ, 0xc0, !PT ;  /* 0xffff0000142d7812 */ /* 0x000fe200078ec0ff */
[-C--:B------:R-:W-:Y:S01]  /*9600*/  FMUL.FTZ R49, R8, R37.reuse ;  /* 0x0000002508317220 */ /* 0x080fe20000410000 */
[----:B------:R-:W-:Y:S01]  /*9610*/  FFMA.FTZ R47, R4, R37, -R47 ;  /* 0x00000025042f7223 */ /* 0x000fe2000001082f */
[----:B------:R-:W-:Y:S02]  /*9620*/  IMAD.U32 R30, R6, 0x10000, RZ ;  /* 0x00010000061e7824 */ /* 0x000fe400078e00ff */
[C---:B------:R-:W-:Y:S01]  /*9630*/  FMUL.FTZ R37, R34.reuse, R43 ;  /* 0x0000002b22257220 */ /* 0x040fe20000410000 */
[----:B------:R-:W-:Y:S01]  /*9640*/  FMUL.FTZ R34, R34, R39 ;  /* 0x0000002722227220 */ /* 0x000fe20000410000 */
[----:B------:R-:W-:Y:S01]  /*9650*/  LOP3.LUT R6, R6, 0xffff0000, RZ, 0xc0, !PT ;  /* 0xffff000006067812 */ /* 0x000fe200078ec0ff */
[----:B------:R-:W-:Y:S01]  /*9660*/  FFMA.FTZ R49, R4, R41, R49 ;  /* 0x0000002904317223 */ /* 0x000fe20000010031 */
[----:B------:R-:W-:Y:S01]  /*9670*/  FFMA.FTZ R39, R30, R39, -R37 ;  /* 0x000000271e277223 */ /* 0x000fe20000010825 */
[----:B------:R-:W-:Y:S01]  /*9680*/  LOP3.LUT R37, R12, 0xffff0000, RZ, 0xc0, !PT ;  /* 0xffff00000c257812 */ /* 0x000fe200078ec0ff */
[----:B------:R-:W-:-:S02]  /*9690*/  IMAD.U32 R33, R9, 0x10000, RZ ;  /* 0x0001000009217824 */ /* 0x000fc400078e00ff */
[----:B------:R-:W-:Y:S01]  /*96a0*/  FMUL.FTZ R41, R10, R45 ;  /* 0x0000002d0a297220 */ /* 0x000fe20000410000 */
[----:B------:R-:W-:Y:S02]  /*96b0*/  IMAD.U32 R28, R15, 0x10000, RZ ;  /* 0x000100000f1c7824 */ /* 0x000fe400078e00ff */
[----:B------:R-:W-:Y:S01]  /*96c0*/  FFMA.FTZ R43, R30, R43, R34 ;  /* 0x0000002b1e2b7223 */ /* 0x000fe20000010022 */
[-C--:B------:R-:W-:Y:S01]  /*96d0*/  FMUL.FTZ R51, R10, R37.reuse ;  /* 0x000000250a337220 */ /* 0x080fe20000410000 */
[----:B------:R-:W-:Y:S02]  /*96e0*/  IMAD.U32 R35, R11, 0x10000, RZ ;  /* 0x000100000b237824 */ /* 0x000fe400078e00ff */
[----:B------:R-:W-:Y:S01]  /*96f0*/  FFMA.FTZ R38, R6, R37, -R41 ;  /* 0x0000002506267223 */ /* 0x000fe20000010829 */
[----:B------:R-:W-:Y:S02]  /*9700*/  IMAD.U32 R4, R3, 0x10000, RZ ;  /* 0x0001000003047824 */ /* 0x000fe400078e00ff */
[----:B------:R-:W-:Y:S01]  /*9710*/  FMUL.FTZ R30, R33, R28 ;  /* 0x0000001c211e7220 */ /* 0x000fe20000410000 */
[----:B------:R-:W-:-:S02]  /*9720*/  IMAD.U32 R10, R24, 0x10000, RZ ;  /* 0x00010000180a7824 */ /* 0x000fc400078e00ff */
[----:B------:R-:W-:Y:S01]  /*9730*/  FFMA.FTZ R40, R6, R45, R51 ;  /* 0x0000002d06287223 */ /* 0x000fe20000010033 */
[----:B------:R-:W-:Y:S02]  /*9740*/  IMAD.U32 R8, R13, 0x10000, RZ ;  /* 0x000100000d087824 */ /* 0x000fe400078e00ff */
[----:B------:R-:W-:Y:S01]  /*9750*/  FMUL.FTZ R33, R33, R4 ;  /* 0x0000000421217220 */ /* 0x000fe20000410000 */
[----:B------:R-:W-:Y:S02]  /*9760*/  IMAD.U32 R29, R5, 0x10000, RZ ;  /* 0x00010000051d7824 */ /* 0x000fe400078e00ff */
[----:B------:R-:W-:Y:S01]  /*9770*/  FMUL.FTZ R6, R35, R10 ;  /* 0x0000000a23067220 */ /* 0x000fe20000410000 */
[----:B------:R-:W-:Y:S02]  /*9780*/  IMAD.U32 R31, R7, 0x10000, RZ ;  /* 0x00010000071f7824 */ /* 0x000fe400078e00ff */
[----:B------:R-:W-:Y:S01]  /*9790*/  FMUL.FTZ R34, R35, R8 ;  /* 0x0000000823227220 */ /* 0x000fe20000410000 */
[----:B------:R-:W-:Y:S01]  /*97a0*/  FFMA.FTZ R33, R29, R28, R33 ;  /* 0x0000001c1d217223 */ /* 0x000fe20000010021 */
[----:B------:R-:W-:Y:S01]  /*97b0*/  LOP3.LUT R9, R9, 0xffff0000, RZ, 0xc0, !PT ;  /* 0xffff000009097812 */ /* 0x000fe200078ec0ff */
[----:B------:R-:W-:Y:S01]  /*97c0*/  FFMA.FTZ R35, R31, R8, -R6 ;  /* 0x000000081f237223 */ /* 0x000fe20000010806 */
[----:B------:R-:W-:Y:S01]  /*97d0*/  LOP3.LUT R11, R11, 0xffff0000, RZ, 0xc0, !PT ;  /* 0xffff00000b0b7812 */ /* 0x000fe200078ec0ff */
[----:B------:R-:W-:Y:S01]  /*97e0*/  FFMA.FTZ R30, R29, R4, -R30 ;  /* 0x000000041d1e7223 */ /* 0x000fe2000001081e */
[----:B------:R-:W-:Y:S01]  /*97f0*/  LOP3.LUT R8, R15, 0xffff0000, RZ, 0xc0, !PT ;  /* 0xffff00000f087812 */ /* 0x000fe200078ec0ff */
[----:B------:R-:W-:Y:S01]  /*9800*/  FFMA.FTZ R31, R31, R10, R34 ;  /* 0x0000000a1f1f7223 */ /* 0x000fe20000010022 */
[----:B------:R-:W-:-:S02]  /*9810*/  LOP3.LUT R28, R24, 0xffff0000, RZ, 0xc0, !PT ;  /* 0xffff0000181c7812 */ /* 0x000fc400078ec0ff */
[----:B------:R-:W-:Y:S01]  /*9820*/  LOP3.LUT R4, R3, 0xffff0000, RZ, 0xc0, !PT ;  /* 0xffff000003047812 */ /* 0x000fe200078ec0ff */
[----:B------:R-:W-:Y:S01]  /*9830*/  FMUL.FTZ R10, R9, R8 ;  /* 0x00000008090a7220 */ /* 0x000fe20000410000 */
[----:B------:R-:W-:Y:S01]  /*9840*/  LOP3.LUT R6, R13, 0xffff0000, RZ, 0xc0, !PT ;  /* 0xffff00000d067812 */ /* 0x000fe200078ec0ff */
[----:B------:R-:W-:Y:S01]  /*9850*/  FMUL.FTZ R42, R11, R28 ;  /* 0x0000001c0b2a7220 */ /* 0x000fe20000410000 */
[----:B------:R-:W-:Y:S01]  /*9860*/  LOP3.LUT R5, R5, 0xffff0000, RZ, 0xc0, !PT ;  /* 0xffff000005057812 */ /* 0x000fe200078ec0ff */
[----:B------:R-:W-:Y:S01]  /*9870*/  FMUL.FTZ R29, R9, R4 ;  /* 0x00000004091d7220 */ /* 0x000fe20000410000 */
[----:B------:R-:W-:Y:S01]  /*9880*/  LOP3.LUT R7, R7, 0xffff0000, RZ, 0xc0, !PT ;  /* 0xffff000007077812 */ /* 0x000fe200078ec0ff */
[----:B------:R-:W-:Y:S02]  /*9890*/  FMUL.FTZ R11, R11, R6 ;  /* 0x000000060b0b7220 */ /* 0x000fe40000410000 */
        /* <DEDUP_REMOVED lines=14> */
.L_x_3889:
[----:B------:R-:W-:Y:S05]  /*9980*/  BSYNC B1 ;  /* 0x0000000000017941 */ /* 0x000fea0003800000 */
.L_x_3888:
[----:B------:R-:W-:Y:S05]  /*9990*/  @P0 BRA `(.L_x_3880) ;  /* 0x0000000400640947 */ /* 0x000fea0003800000 */
[----:B------:R-:W2:Y:S01]  /*99a0*/  LDL R42, [R1+0x4c] ;  /* 0x00004c00012a7983 */ /* 0x000ea20000100800 */
[----:B-1----:R-:W-:Y:S01]  /*99b0*/  IMAD.SHL.U32 R5, R25, 0x40, RZ ;  /* 0x0000004019057824 */ /* 0x002fe200078e00ff */
[----:B------:R-:W-:Y:S01]  /*99c0*/  SHF.R.S32.HI R6, RZ, 0x1f, R25 ;  /* 0x0000001fff067819 */ /* 0x000fe20000011419 */
[----:B------:R-:W-:Y:S01]  /*99d0*/  IMAD.IADD R4, R16, 0x1, R21 ;  /* 0x0000000110047824 */ /* 0x000fe200078e0215 */
[C---:B------:R-:W-:Y:S01]  /*99e0*/  LOP3.LUT R38, R14.reuse, 0xffff0000, RZ, 0xc0, !PT ;  /* 0xffff00000e267812 */ /* 0x040fe200078ec0ff */
[----:B------:R-:W-:Y:S01]  /*99f0*/  IMAD.U32 R35, R14, 0x10000, RZ ;  /* 0x000100000e237824 */ /* 0x000fe200078e00ff */
[----:B------:R-:W-:Y:S01]  /*9a00*/  LEA.HI R6, R6, R25, RZ, 0x3 ;  /* 0x0000001906067211 */ /* 0x000fe200078f18ff */
[C---:B------:R-:W-:Y:S01]  /*9a10*/  IMAD.U32 R33, R0.reuse, 0x10000, RZ ;  /* 0x0001000000217824 */ /* 0x040fe200078e00ff */
[----:B------:R-:W-:Y:S01]  /*9a20*/  LOP3.LUT R5, R5, 0x1c0, RZ, 0xc0, !PT ;  /* 0x000001c005057812 */ /* 0x000fe200078ec0ff */
[----:B------:R-:W-:Y:S01]  /*9a30*/  IMAD.U32 R40, R15, 0x10000, RZ ;  /* 0x000100000f287824 */ /* 0x000fe200078e00ff */
[----:B------:R-:W-:Y:S01]  /*9a40*/  LOP3.LUT R0, R0, 0xffff0000, RZ, 0xc0, !PT ;  /* 0xffff000000007812 */ /* 0x000fe200078ec0ff */
[----:B------:R-:W-:Y:S01]  /*9a50*/  IMAD.SHL.U32 R6, R6, 0x40, RZ ;  /* 0x0000004006067824 */ /* 0x000fe200078e00ff */
[----:B------:R-:W-:Y:S01]  /*9a60*/  LOP3.LUT R4, R5, 0x38, R4, 0xf8, !PT ;  /* 0x0000003805047812 */ /* 0x000fe200078ef804 */
[----:B------:R-:W-:Y:S01]  /*9a70*/  IMAD.U32 R36, R3, 0x10000, RZ ;  /* 0x0001000003247824 */ /* 0x000fe200078e00ff */
[----:B------:R-:W-:Y:S01]  /*9a80*/  SHF.R.U32.HI R5, RZ, 0x3, R5 ;  /* 0x00000003ff057819 */ /* 0x000fe20000011605 */
[----:B------:R-:W-:Y:S01]  /*9a90*/  IMAD.U32 R39, R20, 0x10000, RZ ;  /* 0x0001000014277824 */ /* 0x000fe200078e00ff */
[----:B------:R-:W-:Y:S01]  /*9aa0*/  LOP3.LUT R21, R6, 0xfffffe00, RZ, 0xc0, !PT ;  /* 0xfffffe0006157812 */ /* 0x000fe200078ec0ff */
[----:B------:R-:W-:Y:S01]  /*9ab0*/  IMAD.U32 R37, R12, 0x10000, RZ ;  /* 0x000100000c257824 */ /* 0x000fe200078e00ff */
[----:B------:R-:W-:-:S02]  /*9ac0*/  LOP3.LUT R4, R4, R5, RZ, 0x3c, !PT ;  /* 0x0000000504047212 */ /* 0x000fc400078e3cff */
[----:B------:R-:W-:Y:S02]  /*9ad0*/  LOP3.LUT R12, R12, 0xffff0000, RZ, 0xc0, !PT ;  /* 0xffff00000c0c7812 */ /* 0x000fe400078ec0ff */
[----:B------:R-:W-:Y:S01]  /*9ae0*/  LOP3.LUT R20, R20, 0xffff0000, RZ, 0xc0, !PT ;  /* 0xffff000014147812 */ /* 0x000fe200078ec0ff */
[----:B------:R-:W-:Y:S01]  /*9af0*/  IMAD.IADD R21, R21, 0x1, R4 ;  /* 0x0000000115157824 */ /* 0x000fe200078e0204 */
[----:B------:R-:W-:Y:S02]  /*9b00*/  LOP3.LUT R15, R15, 0xffff0000, RZ, 0xc0, !PT ;  /* 0xffff00000f0f7812 */ /* 0x000fe400078ec0ff */
[----:B------:R-:W-:Y:S01]  /*9b10*/  LOP3.LUT R41, R24, 0xffff0000, RZ, 0xc0, !PT ;  /* 0xffff000018297812 */ /* 0x000fe200078ec0ff */
[----:B------:R-:W-:Y:S01]  /*9b20*/  IMAD R21, R21, 0x2, R2 ;  /* 0x0000000215157824 */ /* 0x000fe200078e0202 */
[----:B------:R-:W-:-:S04]  /*9b30*/  LOP3.LUT R3, R3, 0xffff0000, RZ, 0xc0, !PT ;  /* 0xffff000003037812 */ /* 0x000fc800078ec0ff */
[----:B------:R-:W1:Y:S02]  /*9b40*/  LDS.128 R8, [R21+0x20400] ;  /* 0x0204000015087984 */ /* 0x000e640000000c00 */
[C---:B-1----:R-:W-:Y:S01]  /*9b50*/  IMAD.U32 R29, R8.reuse, 0x10000, RZ ;  /* 0x00010000081d7824 */ /* 0x042fe200078e00ff */
[----:B------:R-:W-:Y:S01]  /*9b60*/  LOP3.LUT R8, R8, 0xffff0000, RZ, 0xc0, !PT ;  /* 0xffff000008087812 */ /* 0x000fe200078ec0ff */
[C---:B------:R-:W-:Y:S01]  /*9b70*/  IMAD.U32 R30, R9.reuse, 0x10000, RZ ;  /* 0x00010000091e7824 */ /* 0x040fe200078e00ff */
[----:B------:R-:W-:Y:S01]  /*9b80*/  LOP3.LUT R9, R9, 0xffff0000, RZ, 0xc0, !PT ;  /* 0xffff000009097812 */ /* 0x000fe200078ec0ff */
[-C--:B------:R-:W-:Y:S01]  /*9b90*/  FMUL.FTZ R34, R35, R29.reuse ;  /* 0x0000001d23227220 */ /* 0x080fe20000410000 */
[----:B------:R-:W-:Y:S01]  /*9ba0*/  FMUL.FTZ R14, R33, R29 ;  /* 0x0000001d210e7220 */ /* 0x000fe20000410000 */
[-C--:B------:R-:W-:Y:S01]  /*9bb0*/  FMUL.FTZ R29, R38, R8.reuse ;  /* 0x00000008261d7220 */ /* 0x080fe20000410000 */
[C---:B------:R-:W-:Y:S01]  /*9bc0*/  IMAD.U32 R31, R10.reuse, 0x10000, RZ ;  /* 0x000100000a1f7824 */ /* 0x040fe200078e00ff */
[----:B------:R-:W-:Y:S01]  /*9bd0*/  LOP3.LUT R10, R10, 0xffff0000, RZ, 0xc0, !PT ;  /* 0xffff00000a0a7812 */ /* 0x000fe200078ec0ff */
[C---:B------:R-:W-:Y:S01]  /*9be0*/  IMAD.U32 R32, R11.reuse, 0x10000, RZ ;  /* 0x000100000b207824 */ /* 0x040fe200078e00ff */
[----:B------:R-:W-:Y:S01]  /*9bf0*/  LOP3.LUT R11, R11, 0xffff0000, RZ, 0xc0, !PT ;  /* 0xffff00000b0b7812 */ /* 0x000fe200078ec0ff */
[----:B--2---:R-:W1:Y:S02]  /*9c00*/  LDS.128 R4, [R42+0x20400] ;  /* 0x020400002a047984 */ /* 0x004e640000000c00 */
[C---:B-1----:R-:W-:Y:S01]  /*9c10*/  IMAD.U32 R25, R4.reuse, 0x10000, RZ ;  /* 0x0001000004197824 */ /* 0x042fe200078e00ff */
[----:B------:R-:W-:Y:S01]  /*9c20*/  LOP3.LUT R4, R4, 0xffff0000, RZ, 0xc0, !PT ;  /* 0xffff000004047812 */ /* 0x000fe200078ec0ff */
[C---:B------:R-:W-:Y:S01]  /*9c30*/  IMAD.U32 R26, R5.reuse, 0x10000, RZ ;  /* 0x00010000051a7824 */ /* 0x040fe200078e00ff */
[----:B------:R-:W-:Y:S01]  /*9c40*/  LOP3.LUT R5, R5, 0xffff0000, RZ, 0xc0, !PT ;  /* 0xffff000005057812 */ /* 0x000fe200078ec0ff */
[-C--:B------:R-:W-:Y:S01]  /*9c50*/  FFMA.FTZ R34, R33, R25.reuse, -R34 ;  /* 0x0000001921227223 */ /* 0x080fe20000010822 */
[----:B------:R-:W-:Y:S01]  /*9c60*/  FFMA.FTZ R14, R35, R25, R14 ;  /* 0x00000019230e7223 */ /* 0x000fe2000001000e */
[----:B------:R-:W-:Y:S01]  /*9c70*/  FMUL.FTZ R25, R0, R8 ;  /* 0x0000000800197220 */ /* 0x000fe20000410000 */
[-C--:B------:R-:W-:Y:S01]  /*9c80*/  FMUL.FTZ R33, R40, R30.reuse ;  /* 0x0000001e28217220 */ /* 0x080fe20000410000 */
[----:B------:R-:W-:Y:S01]  /*9c90*/  FMUL.FTZ R35, R36, R30 ;  /* 0x0000001e24237220 */ /* 0x000fe20000410000 */
[----:B------:R-:W-:Y:S01]  /*9ca0*/  FFMA.FTZ R29, R0, R4, -R29 ;  /* 0x00000004001d7223 */ /* 0x000fe2000001081d */
[----:B0-----:R-:W-:-:S02]  /*9cb0*/  IMAD.U32 R27, R6, 0x10000, RZ ;  /* 0x00010000061b7824 */ /* 0x001fc400078e00ff */
[-C--:B------:R-:W-:Y:S01]  /*9cc0*/  FMUL.FTZ R0, R39, R31.reuse ;  /* 0x0000001f27007220 */ /* 0x080fe20000410000 */
[----:B------:R-:W-:Y:S01]  /*9cd0*/  FFMA.FTZ R25, R38, R4, R25 ;  /* 0x0000000426197223 */ /* 0x000fe20000010019 */
[-C--:B------:R-:W-:Y:S01]  /*9ce0*/  FFMA.FTZ R33, R36, R26.reuse, -R33 ;  /* 0x0000001a24217223 */ /* 0x080fe20000010821 */
[----:B------:R-:W-:Y:S01]  /*9cf0*/  FFMA.FTZ R35, R40, R26, R35 ;  /* 0x0000001a28237223 */ /* 0x000fe20000010023 */
[C---:B------:R-:W-:Y:S01]  /*9d00*/  FMUL.FTZ R4, R37.reuse, R31 ;  /* 0x0000001f25047220 */ /* 0x040fe20000410000 */
[----:B------:R-:W-:Y:S02]  /*9d10*/  IMAD.U32 R26, R24, 0x10000, RZ ;  /* 0x00010000181a7824 */ /* 0x000fe400078e00ff */
[-C--:B------:R-:W-:Y:S01]  /*9d20*/  FFMA.FTZ R8, R37, R27.reuse, -R0 ;  /* 0x0000001b25087223 */ /* 0x080fe20000010800 */
[-C--:B------:R-:W-:Y:S01]  /*9d30*/  FMUL.FTZ R31, R20, R10.reuse ;  /* 0x0000000a141f7220 */ /* 0x080fe20000410000 */
[----:B------:R-:W-:Y:S01]  /*9d40*/  FMUL.FTZ R37, R12, R10 ;  /* 0x0000000a0c257220 */ /* 0x000fe20000410000 */
[----:B------:R-:W-:Y:S01]  /*9d50*/  LOP3.LUT R6, R6, 0xffff0000, RZ, 0xc0, !PT ;  /* 0xffff000006067812 */ /* 0x000fe200078ec0ff */
[----:B------:R-:W-:Y:S01]  /*9d60*/  FFMA.FTZ R10, R39, R27, R4 ;  /* 0x0000001b270a7223 */ /* 0x000fe20000010004 */
[----:B------:R-:W-:-:S02]  /*9d70*/  IMAD.U32 R28, R7, 0x10000, RZ ;  /* 0x00010000071c7824 */ /* 0x000fc400078e00ff */
[----:B------:R-:W-:Y:S01]  /*9d80*/  FMUL.FTZ R27, R26, R32 ;  /* 0x000000201a1b7220 */ /* 0x000fe20000410000 */
[C---:B------:R-:W-:Y:S01]  /*9d90*/  IMAD.U32 R0, R13.reuse, 0x10000, RZ ;  /* 0x000100000d007824 */ /* 0x040fe200078e00ff */
[----:B------:R-:W-:Y:S01]  /*9da0*/  LOP3.LUT R13, R13, 0xffff0000, RZ, 0xc0, !PT ;  /* 0xffff00000d0d7812 */ /* 0x000fe200078ec0ff */
[-C--:B------:R-:W-:Y:S01]  /*9db0*/  FFMA.FTZ R31, R12, R6.reuse, -R31 ;  /* 0x000000060c1f7223 */ /* 0x080fe2000001081f */
[----:B------:R-:W-:Y:S01]  /*9dc0*/  LOP3.LUT R7, R7, 0xffff0000, RZ, 0xc0, !PT ;  /* 0xffff000007077812 */ /* 0x000fe200078ec0ff */
[----:B------:R-:W-:Y:S01]  /*9dd0*/  FFMA.FTZ R37, R20, R6, R37 ;  /* 0x0000000614257223 */ /* 0x000fe20000010025 */
        /* <DEDUP_REMOVED lines=21> */
.L_x_3880:
[----:B------:R-:W-:Y:S05]  /*9f30*/  BSYNC B0 ;  /* 0x0000000000007941 */ /* 0x000fea0003800000 */
.L_x_3869:
[----:B------:R-:W-:Y:S01]  /*9f40*/  @!PT LDS RZ, [RZ] ;  /* 0x00000000fffff984 */ /* 0x000fe20000000800 */
[----:B------:R-:W-:Y:S01]  /*9f50*/  @!PT LDS RZ, [RZ] ;  /* 0x00000000fffff984 */ /* 0x000fe20000000800 */
[----:B------:R-:W-:Y:S01]  /*9f60*/  @!PT LDS RZ, [RZ] ;  /* 0x00000000fffff984 */ /* 0x000fe20000000800 */
[----:B------:R-:W-:Y:S01]  /*9f70*/  @!PT LDS RZ, [RZ] ;  /* 0x00000000fffff984 */ /* 0x000fe20000000800 */
[----:B------:R4:W-:Y:S06]  /*9f80*/  MEMBAR.ALL.CTA ;  /* 0x0000000000007992 */ /* 0x0009ec0000008000 */
[----:B----4-:R-:W4:Y:S01]  /*9f90*/  FENCE.VIEW.ASYNC.S ;  /* 0x00000000000073c6 */ /* 0x010f220000000000 */
[----:B------:R-:W-:Y:S05]  /*9fa0*/  WARPSYNC.ALL ;  /* 0x0000000000007948 */ /* 0x000fea0003800000 */
[----:B----4-:R-:W-:Y:S06]  /*9fb0*/  BAR.SYNC.DEFER_BLOCKING 0xd, 0x80 ;  /* 0x0342000000007b1d */ /* 0x010fec0000010000 */
.L_x_3866:
[----:B---3--:R-:W-:-:S05]  /*9fc0*/  IMAD.U32 R0, RZ, RZ, UR37 ;  /* 0x00000025ff007e24 */ /* 0x008fca000f8e00ff */
[----:B------:R-:W-:-:S13]  /*9fd0*/  ISETP.NE.AND P0, PT, R0, 0x3, PT ;  /* 0x000000030000780c */ /* 0x000fda0003f05270 */
[----:B------:R-:W-:Y:S05]  /*9fe0*/  @!P0 BRA `(.L_x_3890) ;  /* 0x0000000000048947 */ /* 0x000fea0003800000 */
[----:B------:R-:W-:Y:S01]  /*9ff0*/  BPT.TRAP 0x1 ;  /* 0x000000040000795c */ /* 0x000fe20000300000 */
.L_x_3890:
[----:B------:R-:W-:Y:S01]  /*a000*/  IMAD R14, R19, 0x8, R2 ;  /* 0x00000008130e7824 */ /* 0x000fe200078e0202 */
[----:B------:R-:W-:-:S04]  /*a010*/  SHF.L.U32 R15, R185, 0x1f, RZ ;  /* 0x0000001fb90f7819 */ /* 0x000fc800000006ff */
[----:B------:R3:W4:Y:S01]  /*a020*/  SYNCS.PHASECHK.TRANS64.TRYWAIT P1, [R14+URZ+0x28c30], R15 ;  /* 0x028c300f0e0075a7 */ /* 0x000722000802017f */
[----:B------:R-:W-:Y:S05]  /*a030*/  @!P0 BRA `(.L_x_3891) ;  /* 0x0000000000048947 */ /* 0x000fea0003800000 */
[----:B------:R-:W-:Y:S01]  /*a040*/  BPT.TRAP 0x1 ;  /* 0x000000040000795c */ /* 0x000fe20000300000 */
.L_x_3891:
[C---:B------:R-:W-:Y:S02]  /*a050*/  VIADD R0, R2.reuse, 0x22400 ;  /* 0x0002240002007836 */ /* 0x040fe40000000000 */
[----:B01----:R-:W-:-:S03]  /*a060*/  VIADD R3, R2, 0x20400 ;  /* 0x0002040002037836 */ /* 0x003fc60000000000 */
[----:B------:R-:W-:Y:S02]  /*a070*/  SHF.R.U32.HI R0, RZ, 0x4, R0 ;  /* 0x00000004ff007819 */ /* 0x000fe40000011600 */
[----:B------:R-:W-:Y:S02]  /*a080*/  SHF.R.U32.HI R3, RZ, 0x4, R3 ;  /* 0x00000004ff037819 */ /* 0x000fe40000011603 */
[----:B------:R-:W-:Y:S02]  /*a090*/  LOP3.LUT R0, R0, 0x3fff, RZ, 0xc0, !PT ;  /* 0x00003fff00007812 */ /* 0x000fe400078ec0ff */
[----:B------:R-:W-:Y:S02]  /*a0a0*/  LOP3.LUT R3, R3, 0x3fff, RZ, 0xc0, !PT ;  /* 0x00003fff03037812 */ /* 0x000fe400078ec0ff */
[----:B------:R-:W-:Y:S01]  /*a0b0*/  LOP3.LUT R0, R0, 0x10000, RZ, 0xfc, !PT ;  /* 0x0001000000007812 */ /* 0x000fe200078efcff */
[----:B----4-:R-:W-:Y:S06]  /*a0c0*/  @P1 BRA `(.L_x_3892) ;  /* 0x0000000000081947 */ /* 0x010fec0003800000 */
[----:B------:R-:W0:Y:S02]  /*a0d0*/  SYNCS.PHASECHK.TRANS64.TRYWAIT P1, [R14+URZ+0x28c30], R15 ;  /* 0x028c300f0e0075a7 */ /* 0x000e24000802017f */
[----:B0-----:R-:W-:Y:S05]  /*a0e0*/  @!P1 BRA `(.L_x_3893) ;  /* 0x0000010c00349947 */ /* 0x001fea0003800000 */
.L_x_3892:
[----:B--2---:R-:W-:Y:S01]  /*a0f0*/  IMAD R10, R19, 0x200, R0 ;  /* 0x00000200130a7824 */ /* 0x004fe200078e0200 */
[----:B------:R-:W-:Y:S01]  /*a100*/  LOP3.LUT R4, R3, 0x10000, RZ, 0xfc, !PT ;  /* 0x0001000003047812 */ /* 0x000fe200078efcff */
[----:B------:R-:W-:Y:S01]  /*a110*/  IMAD.MOV.U32 R5, RZ, RZ, 0x40000040 ;  /* 0x40000040ff057424 */ /* 0x000fe200078e00ff */
[----:B------:R-:W-:Y:S05]  /*a120*/  WARPSYNC.ALL ;  /* 0x0000000000007948 */ /* 0x000fea0003800000 */
[----:B------:R-:W-:Y:S01]  /*a130*/  IMAD.MOV.U32 R11, RZ, RZ, 0x40000040 ;  /* 0x40000040ff0b7424 */ /* 0x000fe200078e00ff */
[C---:B------:R-:W-:Y:S01]  /*a140*/  R2UR UR4, R4.reuse ;  /* 0x00000000040472ca */ /* 0x040fe200000e0000 */
[----:B------:R-:W-:Y:S01]  /*a150*/  WARPGROUP.ARRIVE ;  /* 0x00000000000079c5 */ /* 0x000fe20000000000 */
[----:B------:R-:W-:Y:S01]  /*a160*/  R2UR UR5, R5 ;  /* 0x00000000050572ca */ /* 0x000fe200000e0000 */
[----:B------:R-:W-:Y:S01]  /*a170*/  VIADD R8, R4, 0x2 ;  /* 0x0000000204087836 */ /* 0x000fe20000000000 */
[C---:B------:R-:W-:Y:S01]  /*a180*/  R2UR UR6, R10.reuse ;  /* 0x000000000a0672ca */ /* 0x040fe200000e0000 */
[----:B------:R-:W-:Y:S01]  /*a190*/  VIADD R6, R10, 0x2 ;  /* 0x000000020a067836 */ /* 0x000fe20000000000 */
[----:B------:R-:W-:Y:S01]  /*a1a0*/  R2UR UR7, R11 ;  /* 0x000000000b0772ca */ /* 0x000fe200000e0000 */
[----:B------:R-:W-:-:S02]  /*a1b0*/  IMAD.MOV.U32 R9, RZ, RZ, 0x40000040 ;  /* 0x40000040ff097424 */ /* 0x000fc400078e00ff */
[----:B------:R-:W-:Y:S02]  /*a1c0*/  IMAD.MOV.U32 R7, RZ, RZ, 0x40000040 ;  /* 0x40000040ff077424 */ /* 0x000fe400078e00ff */
[C---:B------:R-:W-:Y:S02]  /*a1d0*/  VIADD R12, R10.reuse, 0x4 ;  /* 0x000000040a0c7836 */ /* 0x040fe40000000000 */
[----:B------:R-:W-:Y:S02]  /*a1e0*/  IMAD.MOV.U32 R13, RZ, RZ, 0x40000040 ;  /* 0x40000040ff0d7424 */ /* 0x000fe400078e00ff */
[----:B------:R-:W-:Y:S02]  /*a1f0*/  VIADD R10, R10, 0x6 ;  /* 0x000000060a0a7836 */ /* 0x000fe40000000000 */
[----:B------:R-:W-:Y:S02]  /*a200*/  IMAD.MOV.U32 R5, RZ, RZ, 0x40000040 ;  /* 0x40000040ff057424 */ /* 0x000fe400078e00ff */
[----:B------:R-:W-:Y:S01]  /*a210*/  HGMMA.64x64x16.F32.BF16 R24, gdesc[UR4], RZ, !UPT, gsb0 ;  /* 0x00e00000041879f0 */ /* 0x000fe2000c0018ff */
[----:B------:R-:W-:Y:S01]  /*a220*/  R2UR UR4, R8 ;  /* 0x00000000080472ca */ /* 0x000fe200000e0000 */
[----:B------:R-:W-:Y:S01]  /*a230*/  IMAD.MOV.U32 R11, RZ, RZ, 0x40000040 ;  /* 0x40000040ff0b7424 */ /* 0x000fe200078e00ff */
[----:B------:R-:W-:-:S02]  /*a240*/  R2UR UR5, R9 ;  /* 0x00000000090572ca */ /* 0x000fc400000e0000 */
[----:B------:R-:W-:Y:S01]  /*a250*/  R2UR UR6, R6 ;  /* 0x00000000060672ca */ /* 0x000fe200000e0000 */
[C---:B------:R-:W-:Y:S01]  /*a260*/  VIADD R6, R4.reuse, 0x4 ;  /* 0x0000000404067836 */ /* 0x040fe20000000000 */
[----:B------:R-:W-:Y:S01]  /*a270*/  R2UR UR7, R7 ;  /* 0x00000000070772ca */ /* 0x000fe200000e0000 */
[----:B------:R-:W-:Y:S02]  /*a280*/  IMAD.MOV.U32 R7, RZ, RZ, 0x40000040 ;  /* 0x40000040ff077424 */ /* 0x000fe400078e00ff */
[----:B------:R-:W-:Y:S01]  /*a290*/  VIADD R4, R4, 0x6 ;  /* 0x0000000604047836 */ /* 0x000fe20000000000 */
[----:B------:R-:W-:Y:S02]  /*a2a0*/  WARPGROUP.DEPBAR.LE gsb0, 0x0 ;  /* 0x00008000000079c5 */ /* 0x000fe40000010000 */
[----:B------:R-:W-:-:S07]  /*a2b0*/  WARPGROUP.ARRIVE ;  /* 0x00000000000079c5 */ /* 0x000fce0000000000 */
[----:B------:R-:W-:Y:S01]  /*a2c0*/  HGMMA.64x64x16.F32.BF16 R24, gdesc[UR4], R24, gsb0 ;  /* 0x00e00000041879f0 */ /* 0x000fe20008001818 */
[----:B------:R-:W-:Y:S02]  /*a2d0*/  R2UR UR4, R6 ;  /* 0x00000000060472ca */ /* 0x000fe400000e0000 */
[----:B------:R-:W-:Y:S02]  /*a2e0*/  R2UR UR5, R7 ;  /* 0x00000000070572ca */ /* 0x000fe400000e0000 */
[----:B------:R-:W-:Y:S02]  /*a2f0*/  R2UR UR6, R12 ;  /* 0x000000000c0672ca */ /* 0x000fe400000e0000 */
[----:B------:R-:W-:Y:S01]  /*a300*/  R2UR UR7, R13 ;  /* 0x000000000d0772ca */ /* 0x000fe200000e0000 */
[----:B------:R-:W-:Y:S02]  /*a310*/  WARPGROUP.DEPBAR.LE gsb0, 0x0 ;  /* 0x00008000000079c5 */ /* 0x000fe40000010000 */
[----:B------:R-:W-:-:S10]  /*a320*/  WARPGROUP.ARRIVE ;  /* 0x00000000000079c5 */ /* 0x000fd40000000000 */
[----:B------:R-:W-:Y:S01]  /*a330*/  HGMMA.64x64x16.F32.BF16 R24, gdesc[UR4], R24, gsb0 ;  /* 0x00e00000041879f0 */ /* 0x000fe20008001818 */
[----:B------:R-:W-:Y:S02]  /*a340*/  R2UR UR4, R4 ;  /* 0x00000000040472ca */ /* 0x000fe400000e0000 */
[----:B------:R-:W-:Y:S02]  /*a350*/  R2UR UR5, R5 ;  /* 0x00000000050572ca */ /* 0x000fe400000e0000 */
[----:B------:R-:W-:Y:S02]  /*a360*/  R2UR UR6, R10 ;  /* 0x000000000a0672ca */ /* 0x000fe400000e0000 */
[----:B------:R-:W-:Y:S01]  /*a370*/  R2UR UR7, R11 ;  /* 0x000000000b0772ca */ /* 0x000fe200000e0000 */
[----:B------:R-:W-:Y:S02]  /*a380*/  WARPGROUP.DEPBAR.LE gsb0, 0x0 ;  /* 0x00008000000079c5 */ /* 0x000fe40000010000 */
[----:B------:R-:W-:-:S10]  /*a390*/  WARPGROUP.ARRIVE ;  /* 0x00000000000079c5 */ /* 0x000fd40000000000 */
[----:B------:R-:W-:Y:S03]  /*a3a0*/  HGMMA.64x64x16.F32.BF16 R24, gdesc[UR4], R24, gsb0 ;  /* 0x00e00000041879f0 */ /* 0x000fe60008001818 */
[----:B------:R-:W-:Y:S02]  /*a3b0*/  WARPGROUP.DEPBAR.LE gsb0, 0x0 ;  /* 0x00008000000079c5 */ /* 0x000fe40000010000 */
[----:B------:R-:W-:Y:S05]  /*a3c0*/  @!P0 BRA `(.L_x_3894) ;  /* 0x0000000000048947 */ /* 0x000fea0003800000 */
[----:B------:R-:W-:Y:S01]  /*a3d0*/  BPT.TRAP 0x1 ;  /* 0x000000040000795c */ /* 0x000fe20000300000 */
.L_x_3894:
[----:B------:R-:W2:Y:S01]  /*a3e0*/  LDL R3, [R1+0x48] ;  /* 0x0000480001037983 */ /* 0x000ea20000100800 */
[----:B------:R-:W-:Y:S01]  /*a3f0*/  IMAD R155, R168, -0x40, R155 ;  /* 0xffffffc0a89b7824 */ /* 0x000fe200078e029b */
[----:B------:R-:W-:-:S04]  /*a400*/  ULDC UR4, c[0x0][0x988] ;  /* 0x0002620000047ab9 */ /* 0x000fc80000000800 */
[----:B--2---:R-:W-:-:S04]  /*a410*/  IADD3 R155, -R3, 0x40, R155 ;  /* 0x00000040039b7810 */ /* 0x004fc80007ffe19b */
        /* <DEDUP_REMOVED lines=19> */
[C---:B------:R-:W-:Y:S02]  /*a550*/  ISETP.GT.AND P4, PT, R155.reuse, 0x19, PT ;  /* 0x000000199b00780c */ /* 0x040fe40003f84270 */
        /* <DEDUP_REMOVED lines=38> */
[----:B------:R-:W-:Y:S02]  /*a7c0*/  FMNMX.FTZ R3, R26, R27, !PT ;  /* 0x0000001b1a037209 */ /* 0x000fe40007810000 */
[----:B------:R-:W-:Y:S01]  /*a7d0*/  FSEL R52, R47, -INF , P6 ;  /* 0xff8000002f347808 */ /* 0x000fe20003000000 */
[----:B------:R-:W1:Y:S01]  /*a7e0*/  SHFL.BFLY PT, R10, R21, 0x2, 0x1f ;  /* 0x0c401f00150a7f89 */ /* 0x000e6200000e0000 */
[----:B------:R-:W-:-:S02]  /*a7f0*/  FMNMX.FTZ R3, R30, R3, !PT ;  /* 0x000000031e037209 */ /* 0x000fc40007810000 */
[----:B------:R-:W-:Y:S02]  /*a800*/  FSEL R78, R50, -INF , P5 ;  /* 0xff800000324e7808 */ /* 0x000fe40002800000 */
[----:B------:R-:W-:Y:S02]  /*a810*/  FMNMX.FTZ R3, R12, R3, !PT ;  /* 0x000000030c037209 */ /* 0x000fe40007810000 */
[----:B------:R-:W-:Y:S02]  /*a820*/  FSEL R50, R51, -INF , P4 ;  /* 0xff80000033327808 */ /* 0x000fe40002000000 */
[----:B------:R-:W-:Y:S02]  /*a830*/  FMNMX.FTZ R3, R34, R3, !PT ;  /* 0x0000000322037209 */ /* 0x000fe40007810000 */
[----:B------:R-:W-:Y:S02]  /*a840*/  FSEL R54, R54, -INF , P3 ;  /* 0xff80000036367808 */ /* 0x000fe40001800000 */
[----:B------:R-:W-:-:S04]  /*a850*/  FMNMX.FTZ R3, R24, R3, !PT ;  /* 0x0000000318037209 */ /* 0x000fc80007810000 */
[----:B------:R-:W-:Y:S01]  /*a860*/  FMNMX.FTZ R13, R38, R3, !PT ;  /* 0x00000003260d7209 */ /* 0x000fe20007810000 */
[----:B------:R-:W-:-:S03]  /*a870*/  IMAD.U32 R3, RZ, RZ, UR4 ;  /* 0x00000004ff037e24 */ /* 0x000fc6000f8e00ff */
[----:B------:R-:W-:Y:S02]  /*a880*/  FMNMX.FTZ R13, R28, R13, !PT ;  /* 0x0000000d1c0d7209 */ /* 0x000fe40007810000 */
        /* <DEDUP_REMOVED lines=9> */
[----:B-1----:R-:W-:-:S04]  /*a920*/  FMNMX.FTZ R10, R25, R10, !PT ;  /* 0x0000000a190a7209 */ /* 0x002fc80007810000 */
[C---:B------:R-:W-:Y:S01]  /*a930*/  FSETP.NEU.FTZ.AND P1, PT, R10.reuse, -INF , PT ;  /* 0xff8000000a00780b */ /* 0x040fe20003f3d000 */
[----:B------:R-:W-:-:S05]  /*a940*/  FMUL.FTZ R29, R10, R3 ;  /* 0x000000030a1d7220 */ /* 0x000fca0000410000 */
[----:B------:R-:W-:-:S05]  /*a950*/  FSEL R29, R29, RZ, P1 ;  /* 0x000000ff1d1d7208 */ /* 0x000fca0000800000 */
[-CC-:B------:R-:W-:Y:S01]  /*a960*/  FFMA.FTZ R21, R62, R3.reuse, -R29.reuse ;  /* 0x000000033e157223 */ /* 0x180fe2000001081d */
[----:B------:R-:W-:Y:S01]  /*a970*/  FSEL R62, R55, -INF , P2 ;  /* 0xff800000373e7808 */ /* 0x000fe20001000000 */
[-CC-:B-----5:R-:W-:Y:S01]  /*a980*/  FFMA.FTZ R154, R20, R3.reuse, -R29.reuse ;  /* 0x00000003149a7223 */ /* 0x1a0fe2000001081d */
[-CC-:B------:R-:W-:Y:S01]  /*a990*/  FFMA.FTZ R158, R36, R3.reuse, -R29.reuse ;  /* 0x00000003249e7223 */ /* 0x180fe2000001081d */
[--C-:B------:R-:W-:Y:S01]  /*a9a0*/  FFMA.FTZ R152, R11, R3, -R29.reuse ;  /* 0x000000030b987223 */ /* 0x100fe2000001081d */
[----:B------:R-:W-:Y:S01]  /*a9b0*/  FMNMX.FTZ R13, R62, R13, !PT ;  /* 0x0000000d3e0d7209 */ /* 0x000fe20007810000 */
[-CC-:B------:R-:W-:Y:S01]  /*a9c0*/  FFMA.FTZ R160, R40, R3.reuse, -R29.reuse ;  /* 0x0000000328a07223 */ /* 0x180fe2000001081d */
[-CC-:B------:R-:W-:Y:S01]  /*a9d0*/  FFMA.FTZ R25, R58, R3.reuse, -R29.reuse ;  /* 0x000000033a197223 */ /* 0x180fe2000001081d */
[-CC-:B------:R-:W-:Y:S01]  /*a9e0*/  FFMA.FTZ R156, R60, R3.reuse, -R29.reuse ;  /* 0x000000033c9c7223 */ /* 0x180fe2000001081d */
[-CC-:B------:R-:W-:Y:S01]  /*a9f0*/  FFMA.FTZ R31, R64, R3.reuse, -R29.reuse ;  /* 0x00000003401f7223 */ /* 0x180fe2000001081d */
[----:B------:R-:W1:Y:S01]  /*aa00*/  SHFL.BFLY PT, R20, R13, 0x2, 0x1f ;  /* 0x0c401f000d147f89 */ /* 0x000e6200000e0000 */
[-CC-:B------:R-:W-:Y:S01]  /*aa10*/  FFMA.FTZ R33, R66, R3.reuse, -R29.reuse ;  /* 0x0000000342217223 */ /* 0x180fe2000001081d */
[-CC-:B------:R-:W-:Y:S01]  /*aa20*/  FFMA.FTZ R35, R68, R3.reuse, -R29.reuse ;  /* 0x0000000344237223 */ /* 0x180fe2000001081d */
[-CC-:B------:R-:W-:Y:S01]  /*aa30*/  FFMA.FTZ R162, R44, R3.reuse, -R29.reuse ;  /* 0x000000032ca27223 */ /* 0x180fe2000001081d */
[-CC-:B------:R-:W-:Y:S01]  /*aa40*/  FFMA.FTZ R11, R70, R3.reuse, -R29.reuse ;  /* 0x00000003460b7223 */ /* 0x180fe2000001081d */
[-CC-:B------:R-:W-:Y:S01]  /*aa50*/  FFMA.FTZ R72, R72, R3.reuse, -R29.reuse ;  /* 0x0000000348487223 */ /* 0x180fe2000001081d */
[-CC-:B------:R-:W-:Y:S01]  /*aa60*/  FFMA.FTZ R40, R76, R3.reuse, -R29.reuse ;  /* 0x000000034c287223 */ /* 0x180fe2000001081d */
[----:B------:R-:W-:Y:S08]  /*aa70*/  MUFU.EX2 R152, R152 ;  /* 0x0000009800987308 */ /* 0x000ff00000000800 */
[----:B------:R-:W2:Y:S08]  /*aa80*/  MUFU.EX2 R21, R21 ;  /* 0x0000001500157308 */ /* 0x000eb00000000800 */
[----:B------:R-:W4:Y:S01]  /*aa90*/  MUFU.EX2 R154, R154 ;  /* 0x0000009a009a7308 */ /* 0x000f220000000800 */
[----:B-1----:R-:W-:Y:S01]  /*aaa0*/  FMNMX.FTZ R36, R13, R20, !PT ;  /* 0x000000140d247209 */ /* 0x002fe20007810000 */
[----:B------:R-:W-:-:S04]  /*aab0*/  FFMA.FTZ R13, R48, R3, -R29 ;  /* 0x00000003300d7223 */ /* 0x000fc8000001081d */
[----:B------:R-:W1:Y:S02]  /*aac0*/  SHFL.BFLY PT, R37, R36, 0x1, 0x1f ;  /* 0x0c201f0024257f89 */ /* 0x000e6400000e0000 */
[----:B------:R-:W0:Y:S08]  /*aad0*/  MUFU.EX2 R25, R25 ;  /* 0x0000001900197308 */ /* 0x000e300000000800 */
[----:B------:R-:W3:Y:S08]  /*aae0*/  MUFU.EX2 R156, R156 ;  /* 0x0000009c009c7308 */ /* 0x000ef00000000800 */
[----:B------:R-:W3:Y:S01]  /*aaf0*/  MUFU.EX2 R31, R31 ;  /* 0x0000001f001f7308 */ /* 0x000ee20000000800 */
[----:B-1----:R-:W-:Y:S01]  /*ab00*/  FMNMX.FTZ R20, R36, R37, !PT ;  /* 0x0000002524147209 */ /* 0x002fe20007810000 */
[----:B------:R-:W-:-:S06]  /*ab10*/  FFMA.FTZ R37, R74, R3, -R29 ;  /* 0x000000034a257223 */ /* 0x000fcc000001081d */
[----:B------:R-:W1:Y:S01]  /*ab20*/  MUFU.EX2 R158, R158 ;  /* 0x0000009e009e7308 */ /* 0x000e620000000800 */
[C---:B------:R-:W-:Y:S01]  /*ab30*/  FSETP.NEU.FTZ.AND P1, PT, R20.reuse, -INF , PT ;  /* 0xff8000001400780b */ /* 0x040fe20003f3d000 */
[----:B------:R-:W-:-:S05]  /*ab40*/  FMUL.FTZ R39, R20, R3 ;  /* 0x0000000314277220 */ /* 0x000fca0000410000 */
[----:B------:R-:W-:Y:S01]  /*ab50*/  FSEL R29, R39, RZ, P1 ;  /* 0x000000ff271d7208 */ /* 0x000fe20000800000 */
[----:B--2---:R-:W-:Y:S01]  /*ab60*/  FADD.FTZ R39, R152, R21 ;  /* 0x0000001598277221 */ /* 0x004fe20000010000 */
[----:B------:R-:W-:Y:S01]  /*ab70*/  MUFU.EX2 R33, R33 ;  /* 0x0000002100217308 */ /* 0x000fe20000000800 */
[----:B------:R-:W-:Y:S02]  /*ab80*/  F2FP.BF16.F32.PACK_AB R152, R21, R152 ;  /* 0x000000981598723e */ /* 0x000fe400000010ff */
        /* <DEDUP_REMOVED lines=9> */
[-C--:B------:R-:W-:Y:S01]  /*ac20*/  FFMA.FTZ R161, R42, R3.reuse, -R29 ;  /* 0x000000032aa17223 */ /* 0x080fe2000001081d */
[----:B----4-:R-:W-:Y:S01]  /*ac30*/  FADD.FTZ R42, R154, R39 ;  /* 0x000000279a2a7221 */ /* 0x010fe20000010000 */
[-CC-:B------:R-:W-:Y:S01]  /*ac40*/  FFMA.FTZ R30, R32, R3.reuse, -R29.reuse ;  /* 0x00000003201e7223 */ /* 0x180fe2000001081d */
[-CC-:B------:R-:W-:Y:S01]  /*ac50*/  FFMA.FTZ R34, R46, R3.reuse, -R29.reuse ;  /* 0x000000032e227223 */ /* 0x180fe2000001081d */
[----:B------:R-:W-:Y:S01]  /*ac60*/  VIADD R39, R14, 0x28c40 ;  /* 0x00028c400e277836 */ /* 0x000fe20000000000 */
[----:B------:R-:W2:Y:S01]  /*ac70*/  MUFU.EX2 R26, R26 ;  /* 0x0000001a001a7308 */ /* 0x000ea20000000800 */
[----:B0-----:R-:W-:Y:S01]  /*ac80*/  FADD.FTZ R43, R25, R42 ;  /* 0x0000002a192b7221 */ /* 0x001fe20000010000 */
[-CC-:B------:R-:W-:Y:S01]  /*ac90*/  FFMA.FTZ R27, R52, R3.reuse, -R29.reuse ;  /* 0x00000003341b7223 */ /* 0x180fe2000001081d */
[-C--:B------:R-:W-:Y:S01]  /*aca0*/  FFMA.FTZ R32, R78, R3.reuse, -R29 ;  /* 0x000000034e207223 */ /* 0x080fe2000001081d */
[----:B------:R-:W-:Y:S01]  /*acb0*/  PRMT R39, R190, 0x654, R39 ;  /* 0x00000654be277816 */ /* 0x000fe20000000027 */
[----:B---3--:R-:W-:Y:S01]  /*acc0*/  FADD.FTZ R42, R156, R43 ;  /* 0x0000002b9c2a7221 */ /* 0x008fe20000010000 */
[-CC-:B------:R-:W-:Y:S01]  /*acd0*/  FFMA.FTZ R50, R50, R3.reuse, -R29.reuse ;  /* 0x0000000332327223 */ /* 0x180fe2000001081d */
[-CC-:B------:R-:W-:Y:S01]  /*ace0*/  FFMA.FTZ R54, R54, R3.reuse, -R29.reuse ;  /* 0x0000000336367223 */ /* 0x180fe2000001081d */
[----:B------:R-:W0:Y:S01]  /*acf0*/  MUFU.EX2 R155, R155 ;  /* 0x0000009b009b7308 */ /* 0x000e220000000800 */
[----:B------:R-:W-:Y:S01]  /*ad00*/  FADD.FTZ R43, R31, R42 ;  /* 0x0000002a1f2b7221 */ /* 0x000fe20000010000 */
[----:B------:R3:W-:Y:S01]  /*ad10*/  SYNCS.ARRIVE.TRANS64.RED.A1T0 RZ, [R39+URZ], RZ ;  /* 0x000000ff27ff79a7 */ /* 0x0007e2000810043f */
[----:B------:R-:W-:Y:S01]  /*ad20*/  FFMA.FTZ R29, R62, R3, -R29 ;  /* 0x000000033e1d7223 */ /* 0x000fe2000001081d */
[----:B------:R-:W-:Y:S01]  /*ad30*/  F2FP.BF16.F32.PACK_AB R154, R25, R154 ;  /* 0x0000009a199a723e */ /* 0x000fe200000010ff */
[----:B-1----:R-:W-:Y:S01]  /*ad40*/  FADD.FTZ R42, R158, R43 ;  /* 0x0000002b9e2a7221 */ /* 0x002fe20000010000 */
[----:B------:R-:W-:-:S02]  /*ad50*/  F2FP.BF16.F32.PACK_AB R156, R31, R156 ;  /* 0x0000009c1f9c723e */ /* 0x000fc400000010ff */
[----:B------:R-:W1:Y:S01]  /*ad60*/  MUFU.EX2 R12, R12 ;  /* 0x0000000c000c7308 */ /* 0x000e620000000800 */
[----:B--2---:R-:W-:Y:S01]  /*ad70*/  FADD.FTZ R38, R153, R26 ;  /* 0x0000001a99267221 */ /* 0x004fe20000010000 */
[----:B------:R-:W-:Y:S02]  /*ad80*/  F2FP.BF16.F32.PACK_AB R153, R26, R153 ;  /* 0x000000991a99723e */ /* 0x000fe400000010ff */
[----:B------:R-:W-:-:S04]  /*ad90*/  F2FP.BF16.F32.PACK_AB R158, R33, R158 ;  /* 0x0000009e219e723e */ /* 0x000fc800000010ff */
[----:B------:R-:W2:Y:S01]  /*ada0*/  MUFU.EX2 R157, R157 ;  /* 0x0000009d009d7308 */ /* 0x000ea20000000800 */
[----:B0-----:R-:W-:-:S07]  /*adb0*/  FADD.FTZ R41, R155, R38 ;  /* 0x000000269b297221 */ /* 0x001fce0000010000 */
[----:B------:R-:W0:Y:S01]  /*adc0*/  MUFU.EX2 R24, R24 ;  /* 0x0000001800187308 */ /* 0x000e220000000800 */
[C---:B-1----:R-:W-:Y:S01]  /*add0*/  FADD.FTZ R38, R12.reuse, R41 ;  /* 0x000000290c267221 */ /* 0x042fe20000010000 */
[----:B------:R-:W-:Y:S01]  /*ade0*/  F2FP.BF16.F32.PACK_AB R155, R12, R155 ;  /* 0x0000009b0c9b723e */ /* 0x000fe200000010ff */
[----:B------:R-:W-:Y:S06]  /*adf0*/  BAR.SYNC.DEFER_BLOCKING 0xf, 0x100 ;  /* 0x03c4000000007b1d */ /* 0x000fec0000010000 */
[----:B------:R-:W1:Y:S01]  /*ae00*/  MUFU.EX2 R159, R159 ;  /* 0x0000009f009f7308 */ /* 0x000e620000000800 */
[----:B--2---:R-:W-:-:S07]  /*ae10*/  FADD.FTZ R41, R157, R38 ;  /* 0x000000269d297221 */ /* 0x004fce0000010000 */
[----:B------:R-:W2:Y:S01]  /*ae20*/  MUFU.EX2 R28, R28 ;  /* 0x0000001c001c7308 */ /* 0x000ea20000000800 */
[C---:B0-----:R-:W-:Y:S01]  /*ae30*/  FADD.FTZ R38, R24.reuse, R41 ;  /* 0x0000002918267221 */ /* 0x041fe20000010000 */
[----:B------:R-:W-:Y:S01]  /*ae40*/  FADD.FTZ R41, R33, R42 ;  /* 0x0000002a21297221 */ /* 0x000fe20000010000 */
[----:B------:R-:W-:-:S05]  /*ae50*/  F2FP.BF16.F32.PACK_AB R157, R24, R157 ;  /* 0x0000009d189d723e */ /* 0x000fca00000010ff */
[----:B------:R-:W0:Y:S01]  /*ae60*/  MUFU.EX2 R160, R160 ;  /* 0x000000a000a07308 */ /* 0x000e220000000800 */
[----:B-1----:R-:W-:Y:S01]  /*ae70*/  FADD.FTZ R21, R159, R38 ;  /* 0x000000269f157221 */ /* 0x002fe20000010000 */
[----:B------:R1:W-:Y:S06]  /*ae80*/  STSM.16.M88.4 [R199+0x26800], R152 ;  /* 0x02680098c7007844 */ /* 0x0003ec0000000200 */
[----:B------:R-:W4:Y:S01]  /*ae90*/  MUFU.EX2 R161, R161 ;  /* 0x000000a100a17308 */ /* 0x000f220000000800 */
[C---:B--2---:R-:W-:Y:S01]  /*aea0*/  FADD.FTZ R38, R28.reuse, R21 ;  /* 0x000000151c267221 */ /* 0x044fe20000010000 */
[----:B------:R-:W-:-:S05]  /*aeb0*/  F2FP.BF16.F32.PACK_AB R159, R28, R159 ;  /* 0x0000009f1c9f723e */ /* 0x000fca00000010ff */
[----:B------:R1:W-:Y:S01]  /*aec0*/  STSM.16.M88.4 [R202], R156 ;  /* 0x0000009cca007844 */ /* 0x0003e20000000200 */
[----:B------:R-:W2:Y:S01]  /*aed0*/  MUFU.EX2 R35, R35 ;  /* 0x0000002300237308 */ /* 0x000ea20000000800 */
[----:B0-----:R-:W-:-:S07]  /*aee0*/  FADD.FTZ R42, R160, R41 ;  /* 0x00000029a02a7221 */ /* 0x001fce0000010000 */
[----:B------:R-:W0:Y:S01]  /*aef0*/  MUFU.EX2 R30, R30 ;  /* 0x0000001e001e7308 */ /* 0x000e220000000800 */
[----:B----4-:R-:W-:-:S07]  /*af00*/  FADD.FTZ R21, R161, R38 ;  /* 0x00000026a1157221 */ /* 0x010fce0000010000 */
[----:B------:R-:W4:Y:S01]  /*af10*/  MUFU.EX2 R162, R162 ;  /* 0x000000a200a27308 */ /* 0x000f220000000800 */
[C---:B--2---:R-:W-:Y:S01]  /*af20*/  FADD.FTZ R25, R35.reuse, R42 ;  /* 0x0000002a23197221 */ /* 0x044fe20000010000 */
[----:B------:R-:W-:-:S06]  /*af30*/  F2FP.BF16.F32.PACK_AB R160, R35, R160 ;  /* 0x000000a023a0723e */ /* 0x000fcc00000010ff */
[----:B------:R-:W2:Y:S01]  /*af40*/  MUFU.EX2 R34, R34 ;  /* 0x0000002200227308 */ /* 0x000ea20000000800 */
[C---:B0-----:R-:W-:Y:S01]  /*af50*/  FADD.FTZ R21, R30.reuse, R21 ;  /* 0x000000151e157221 */ /* 0x041fe20000010000 */
[----:B------:R-:W-:-:S06]  /*af60*/  F2FP.BF16.F32.PACK_AB R161, R30, R161 ;  /* 0x000000a11ea1723e */ /* 0x000fcc00000010ff */
[----:B------:R-:W0:Y:S01]  /*af70*/  MUFU.EX2 R27, R27 ;  /* 0x0000001b001b7308 */ /* 0x000e220000000800 */
[----:B----4-:R-:W-:-:S07]  /*af80*/  FADD.FTZ R12, R162, R25 ;  /* 0x00000019a20c7221 */ /* 0x010fce0000010000 */
[----:B------:R-:W4:Y:S01]  /*af90*/  MUFU.EX2 R11, R11 ;  /* 0x0000000b000b7308 */ /* 0x000f220000000800 */
[----:B--2---:R-:W-:-:S07]  /*afa0*/  FADD.FTZ R24, R34, R21 ;  /* 0x0000001522187221 */ /* 0x004fce0000010000 */
[----:B------:R-:W-:Y:S01]  /*afb0*/  MUFU.EX2 R13, R13 ;  /* 0x0000000d000d7308 */ /* 0x000fe20000000800 */
[C---:B0-----:R-:W-:Y:S01]  /*afc0*/  F2FP.BF16.F32.PACK_AB R163, R27.reuse, R34 ;  /* 0x000000221ba3723e */ /* 0x041fe200000010ff */
[----:B------:R-:W-:-:S06]  /*afd0*/  FADD.FTZ R27, R27, R24 ;  /* 0x000000181b1b7221 */ /* 0x000fcc0000010000 */
[----:B------:R-:W0:Y:S01]  /*afe0*/  MUFU.EX2 R36, R72 ;  /* 0x0000004800247308 */ /* 0x000e220000000800 */
[C---:B----4-:R-:W-:Y:S01]  /*aff0*/  FADD.FTZ R12, R11.reuse, R12 ;  /* 0x0000000c0b0c7221 */ /* 0x050fe20000010000 */
[----:B------:R-:W-:-:S05]  /*b000*/  F2FP.BF16.F32.PACK_AB R162, R11, R162 ;  /* 0x000000a20ba2723e */ /* 0x000fca00000010ff */
[----:B------:R1:W-:Y:S01]  /*b010*/  STSM.16.M88.4 [R200], R160 ;  /* 0x000000a0c8007844 */ /* 0x0003e20000000200 */
[----:B------:R-:W-:Y:S08]  /*b020*/  MUFU.EX2 R32, R32 ;  /* 0x0000002000207308 */ /* 0x000ff00000000800 */
[----:B---3--:R-:W2:Y:S01]  /*b030*/  MUFU.EX2 R39, R50 ;  /* 0x0000003200277308 */ /* 0x008ea20000000800 */
[----:B0-----:R-:W-:Y:S01]  /*b040*/  F2FP.BF16.F32.PACK_AB R164, R36, R13 ;  /* 0x0000000d24a4723e */ /* 0x001fe200000010ff */
[----:B------:R-:W-:-:S04]  /*b050*/  FADD.FTZ R13, R13, R12 ;  /* 0x0000000c0d0d7221 */ /* 0x000fc80000010000 */
[----:B------:R-:W-:Y:S02]  /*b060*/  FADD.FTZ R36, R36, R13 ;  /* 0x0000000d24247221 */ /* 0x000fe40000010000 */
[----:B------:R-:W0:Y:S08]  /*b070*/  MUFU.EX2 R37, R37 ;  /* 0x0000002500257308 */ /* 0x000e300000000800 */
[----:B------:R-:W3:Y:S01]  /*b080*/  MUFU.EX2 R40, R40 ;  /* 0x0000002800287308 */ /* 0x000ee20000000800 */
[----:B--2---:R-:W-:Y:S01]  /*b090*/  F2FP.BF16.F32.PACK_AB R165, R39, R32 ;  /* 0x0000002027a5723e */ /* 0x004fe200000010ff */
[----:B------:R-:W-:-:S04]  /*b0a0*/  FADD.FTZ R32, R32, R27 ;  /* 0x0000001b20207221 */ /* 0x000fc80000010000 */
[----:B------:R-:W-:Y:S02]  /*b0b0*/  FADD.FTZ R39, R39, R32 ;  /* 0x0000002027277221 */ /* 0x000fe40000010000 */
[----:B------:R-:W2:Y:S01]  /*b0c0*/  MUFU.EX2 R54, R54 ;  /* 0x0000003600367308 */ /* 0x000ea20000000800 */
[----:B0-----:R-:W-:-:S07]  /*b0d0*/  FADD.FTZ R11, R37, R36 ;  /* 0x00000024250b7221 */ /* 0x001fce0000010000 */
[----:B------:R-:W0:Y:S01]  /*b0e0*/  MUFU.EX2 R29, R29 ;  /* 0x0000001d001d7308 */ /* 0x000e220000000800 */
[C---:B---3--:R-:W-:Y:S01]  /*b0f0*/  F2FP.BF16.F32.PACK_AB R166, R40.reuse, R37 ;  /* 0x0000002528a6723e */ /* 0x048fe200000010ff */
[----:B------:R-:W-:Y:S01]  /*b100*/  FADD.FTZ R11, R40, R11 ;  /* 0x0000000b280b7221 */ /* 0x000fe20000010000 */
[----:B--2---:R-:W-:Y:S01]  /*b110*/  FADD.FTZ R12, R54, R39 ;  /* 0x00000027360c7221 */ /* 0x004fe20000010000 */
[----:B0-----:R-:W-:-:S03]  /*b120*/  F2FP.BF16.F32.PACK_AB R167, R29, R54 ;  /* 0x000000361da7723e */ /* 0x001fc600000010ff */
[----:B------:R-:W-:Y:S02]  /*b130*/  FADD.FTZ R12, R29, R12 ;  /* 0x0000000c1d0c7221 */ /* 0x000fe40000010000 */
[----:B------:R1:W-:Y:S01]  /*b140*/  STSM.16.M88.4 [R201], R164 ;  /* 0x000000a4c9007844 */ /* 0x0003e20000000200 */
[----:B------:R-:W-:Y:S05]  /*b150*/  @!P0 BRA `(.L_x_3895) ;  /* 0x0000000000048947 */ /* 0x000fea0003800000 */
[----:B------:R-:W-:Y:S01]  /*b160*/  BPT.TRAP 0x1 ;  /* 0x000000040000795c */ /* 0x000fe20000300000 */
.L_x_3895:
[----:B------:R0:W2:Y:S01]  /*b170*/  SYNCS.PHASECHK.TRANS64.TRYWAIT P1, [R14+URZ+0x28c50], R15 ;  /* 0x028c500f0e0075a7 */ /* 0x0000a2000802017f */
[----:B------:R-:W-:Y:S05]  /*b180*/  @!P0 BRA `(.L_x_3896) ;  /* 0x0000000000048947 */ /* 0x000fea0003800000 */
[----:B------:R-:W-:Y:S01]  /*b190*/  BPT.TRAP 0x1 ;  /* 0x000000040000795c */ /* 0x000fe20000300000 */
.L_x_3896:
[----:B------:R-:W-:Y:S01]  /*b1a0*/  LOP3.LUT R13, R56, 0x2000000, RZ, 0xfc, !PT ;  /* 0x02000000380d7812 */ /* 0x000fe200078efcff */
[----:B------:R-:W-:Y:S01]  /*b1b0*/  ULDC UR38, c[0x0][0x988] ;  /* 0x0002620000267ab9 */ /* 0x000fe20000000800 */
[----:B------:R-:W-:Y:S01]  /*b1c0*/  BSSY B0, `(.L_x_3897) ;  /* 0x0000006000007945 */ /* 0x000fe20003800000 */
[----:B------:R-:W-:Y:S02]  /*b1d0*/  IMAD.MOV.U32 R29, RZ, RZ, 0x40000040 ;  /* 0x40000040ff1d7424 */ /* 0x000fe400078e00ff */
[----:B------:R-:W-:Y:S01]  /*b1e0*/  IMAD R28, R19, 0x1000, R13 ;  /* 0x00001000131c7824 */ /* 0x000fe200078e020d */
[----:B--2---:R-:W-:Y:S06]  /*b1f0*/  @P1 BRA `(.L_x_3898) ;  /* 0x0000000000081947 */ /* 0x004fec0003800000 */
[----:B------:R-:W2:Y:S02]  /*b200*/  SYNCS.PHASECHK.TRANS64.TRYWAIT P1, [R14+URZ+0x28c50], R15 ;  /* 0x028c500f0e0075a7 */ /* 0x000ea4000802017f */
[----:B--2---:R-:W-:Y:S05]  /*b210*/  @!P1 BRA `(.L_x_3899) ;  /* 0x000000f800fc9947 */ /* 0x004fea0003800000 */
.L_x_3898:
[----:B------:R-:W-:Y:S05]  /*b220*/  BSYNC B0 ;  /* 0x0000000000007941 */ /* 0x000fea0003800000 */
.L_x_3897:
[C---:B------:R-:W-:Y:S01]  /*b230*/  R2UR UR6, R28.reuse ;  /* 0x000000001c0672ca */ /* 0x040fe200000e0000 */
[C---:B------:R-:W-:Y:S01]  /*b240*/  VIADD R26, R28.reuse, 0x80 ;  /* 0x000000801c1a7836 */ /* 0x040fe20000000000 */
[----:B------:R-:W-:Y:S01]  /*b250*/  R2UR UR7, R29 ;  /* 0x000000001d0772ca */ /* 0x000fe200000e0000 */
[C---:B------:R-:W-:Y:S02]  /*b260*/  VIADD R24, R28.reuse, 0x100 ;  /* 0x000001001c187836 */ /* 0x040fe40000000000 */
[----:B------:R-:W-:Y:S01]  /*b270*/  VIADD R28, R28, 0x180 ;  /* 0x000001801c1c7836 */ /* 0x000fe20000000000 */
[----:B------:R-:W-:Y:S01]  /*b280*/  R2UR UR10, R26 ;  /* 0x000000001a0a72ca */ /* 0x000fe200000e0000 */
[----:B------:R-:W-:Y:S01]  /*b290*/  IMAD.MOV.U32 R27, RZ, RZ, 0x40000040 ;  /* 0x40000040ff1b7424 */ /* 0x000fe200078e00ff */
[----:B------:R-:W-:Y:S01]  /*b2a0*/  R2UR UR14, R24 ;  /* 0x00000000180e72ca */ /* 0x000fe200000e0000 */
[----:B------:R-:W-:Y:S01]  /*b2b0*/  IMAD.MOV.U32 R25, RZ, RZ, 0x40000040 ;  /* 0x40000040ff197424 */ /* 0x000fe200078e00ff */
[----:B------:R-:W-:Y:S01]  /*b2c0*/  R2UR UR18, R28 ;  /* 0x000000001c1272ca */ /* 0x000fe200000e0000 */
[----:B------:R-:W-:Y:S01]  /*b2d0*/  IMAD.MOV.U32 R29, RZ, RZ, 0x40000040 ;  /* 0x40000040ff1d7424 */ /* 0x000fe200078e00ff */
[----:B------:R-:W-:-:S02]  /*b2e0*/  R2UR UR11, R27 ;  /* 0x000000001b0b72ca */ /* 0x000fc400000e0000 */
[----:B------:R-:W-:Y:S02]  /*b2f0*/  R2UR UR15, R25 ;  /* 0x00000000190f72ca */ /* 0x000fe400000e0000 */
[----:B------:R-:W-:Y:S02]  /*b300*/  R2UR UR19, R29 ;  /* 0x000000001d1372ca */ /* 0x000fe400000e0000 */
[----:B------:R-:W-:-:S06]  /*b310*/  WARPGROUP.ARRIVE ;  /* 0x00000000000079c5 */ /* 0x000fcc0000000000 */
[----:B------:R-:W-:Y:S03]  /*b320*/  HGMMA.64x256x16.F32.BF16 R24, R152, gdesc[UR4].tnspB, RZ, !UPT, gsb0 ;  /* 0x43e0000498187df0 */ /* 0x000fe6000c0018ff */
[----:B------:R-:W-:Y:S02]  /*b330*/  WARPGROUP.DEPBAR.LE gsb0, 0x0 ;  /* 0x00008000000079c5 */ /* 0x000fe40000010000 */
[----:B------:R-:W-:-:S15]  /*b340*/  WARPGROUP.ARRIVE ;  /* 0x00000000000079c5 */ /* 0x000fde0000000000 */
[----:B------:R-:W-:-:S08]  /*b350*/  NOP ;  /* 0x0000000000007918 */ /* 0x000fd00000000000 */
[----:B------:R-:W-:Y:S03]  /*b360*/  HGMMA.64x256x16.F32.BF16 R24, R156, gdesc[UR8].tnspB, R24, gsb0 ;  /* 0x43e000089c187df0 */ /* 0x000fe60008001818 */
        /* <DEDUP_REMOVED lines=14> */
[----:B---3--:R-:W3:Y:S02]  /*b450*/  FENCE.VIEW.ASYNC.S ;  /* 0x00000000000073c6 */ /* 0x008ee40000000000 */
[----:B---3--:R-:W-:Y:S01]  /*b460*/  NOP ;  /* 0x0000000000007918 */ /* 0x008fe20000000000 */
[----:B------:R-:W-:Y:S06]  /*b470*/  BAR.ARV 0xe, 0x100 ;  /* 0x0384000000007b1d */ /* 0x000fec0000002000 */
[----:B------:R-:W-:Y:S05]  /*b480*/  @!P0 BRA `(.L_x_3900) ;  /* 0x0000000000048947 */ /* 0x000fea0003800000 */
[----:B------:R-:W-:Y:S01]  /*b490*/  BPT.TRAP 0x1 ;  /* 0x000000040000795c */ /* 0x000fe20000300000 */
.L_x_3900:
[----:B------:R-:W-:Y:S01]  /*b4a0*/  VIADD R168, R168, 0xfffffffe ;  /* 0xfffffffea8a87836 */ /* 0x000fe20000000000 */
[----:B------:R-:W-:Y:S01]  /*b4b0*/  BSSY B0, `(.L_x_3901) ;  /* 0x00001af000007945 */ /* 0x000fe20003800000 */
[----:B0-2---:R-:W-:-:S03]  /*b4c0*/  VIADD R14, R14, 0x28c60 ;  /* 0x00028c600e0e7836 */ /* 0x005fc60000000000 */
[----:B------:R-:W-:Y:S02]  /*b4d0*/  ISETP.GE.AND P1, PT, R168, R196, PT ;  /* 0x000000c4a800720c */ /* 0x000fe40003f26270 */
[----:B------:R-:W-:-:S04]  /*b4e0*/  PRMT R14, R190, 0x654, R14 ;  /* 0x00000654be0e7816 */ /* 0x000fc8000000000e */
[----:B------:R0:W-:Y:S07]  /*b4f0*/  SYNCS.ARRIVE.TRANS64.RED.A1T0 RZ, [R14+URZ], RZ ;  /* 0x000000ff0eff79a7 */ /* 0x0001ee000810043f */
[----:B------:R-:W-:Y:S05]  /*b500*/  @!P1 BRA `(.L_x_3902) ;  /* 0x0000001800a49947 */ /* 0x000fea0003800000 */
[----:B------:R-:W-:Y:S02]  /*b510*/  IMAD.MOV.U32 R211, RZ, RZ, R168 ;  /* 0x000000ffffd37224 */ /* 0x000fe400078e00a8 */
[----:B------:R-:W-:Y:S02]  /*b520*/  IMAD.MOV.U32 R15, RZ, RZ, R20 ;  /* 0x000000ffff0f7224 */ /* 0x000fe400078e0014 */
[----:B------:R-:W-:Y:S02]  /*b530*/  IMAD.MOV.U32 R219, RZ, RZ, R10 ;  /* 0x000000ffffdb7224 */ /* 0x000fe400078e000a */
[----:B------:R-:W-:-:S07]  /*b540*/  IMAD.MOV.U32 R218, RZ, RZ, R19 ;  /* 0x000000ffffda7224 */ /* 0x000fce00078e0013 */
.L_x_3915:
[----:B------:R-:W-:Y:S02]  /*b550*/  VIADD R19, R218, 0x1 ;  /* 0x00000001da137836 */ /* 0x000fe40000000000 */
[----:B------:R-:W-:Y:S02]  /*b560*/  IMAD.MOV.U32 R3, RZ, RZ, R211 ;  /* 0x000000ffff037224 */ /* 0x000fe400078e00d3 */
[----:B------:R-:W-:Y:S01]  /*b570*/  VIADD R211, R211, 0xffffffff ;  /* 0xffffffffd3d37836 */ /* 0x000fe20000000000 */
[----:B------:R-:W-:Y:S02]  /*b580*/  ISETP.NE.AND P2, PT, R19, 0x2, PT ;  /* 0x000000021300780c */ /* 0x000fe40003f45270 */
[----:B------:R-:W-:Y:S02]  /*b590*/  ISETP.GT.AND P1, PT, R3, R196, PT ;  /* 0x000000c40300720c */ /* 0x000fe40003f24270 */
[----:B------:R-:W-:Y:S02]  /*b5a0*/  SEL R3, RZ, 0x1, P2 ;  /* 0x00000001ff037807 */ /* 0x000fe40001000000 */
[----:B------:R-:W-:-:S02]  /*b5b0*/  SEL R19, R19, RZ, P2 ;  /* 0x000000ff13137207 */ /* 0x000fc40001000000 */
[----:B------:R-:W-:Y:S01]  /*b5c0*/  LOP3.LUT R185, R185, R3, RZ, 0x3c, !PT ;  /* 0x00000003b9b97212 */ /* 0x000fe200078e3cff */
[----:B--2---:R-:W-:Y:S06]  /*b5d0*/  @!P0 BRA `(.L_x_3903) ;  /* 0x0000000000048947 */ /* 0x004fec0003800000 */
[----:B------:R-:W-:Y:S01]  /*b5e0*/  BPT.TRAP 0x1 ;  /* 0x000000040000795c */ /* 0x000fe20000300000 */
.L_x_3903:
[----:B------:R-:W-:Y:S01]  /*b5f0*/  IMAD R21, R19, 0x8, R2 ;  /* 0x0000000813157824 */ /* 0x000fe200078e0202 */
[----:B0-----:R-:W-:-:S04]  /*b600*/  SHF.L.U32 R14, R185, 0x1f, RZ ;  /* 0x0000001fb90e7819 */ /* 0x001fc800000006ff */
[----:B------:R0:W2:Y:S01]  /*b610*/  SYNCS.PHASECHK.TRANS64.TRYWAIT P2, [R21+URZ+0x28c30], R14 ;  /* 0x028c300e150075a7 */ /* 0x0000a2000804017f */
[----:B------:R-:W-:Y:S05]  /*b620*/  @!P0 BRA `(.L_x_3904) ;  /* 0x0000000000048947 */ /* 0x000fea0003800000 */
[----:B------:R-:W-:Y:S01]  /*b630*/  BPT.TRAP 0x1 ;  /* 0x000000040000795c */ /* 0x000fe20000300000 */
.L_x_3904:
[----:B------:R-:W-:Y:S01]  /*b640*/  VIADD R3, R2, 0x20400 ;  /* 0x0002040002037836 */ /* 0x000fe20000000000 */
[----:B------:R-:W-:Y:S01]  /*b650*/  BSSY B1, `(.L_x_3905) ;  /* 0x0000009000017945 */ /* 0x000fe20003800000 */
[----:B-1----:R-:W-:Y:S02]  /*b660*/  IMAD R156, R19, 0x200, R0 ;  /* 0x00000200139c7824 */ /* 0x002fe400078e0200 */
[----:B------:R-:W-:Y:S01]  /*b670*/  IMAD.MOV.U32 R157, RZ, RZ, 0x40000040 ;  /* 0x40000040ff9d7424 */ /* 0x000fe200078e00ff */
[----:B------:R-:W-:-:S04]  /*b680*/  SHF.R.U32.HI R3, RZ, 0x4, R3 ;  /* 0x00000004ff037819 */ /* 0x000fc80000011603 */
[----:B------:R-:W-:-:S04]  /*b690*/  LOP3.LUT R3, R3, 0x3fff, RZ, 0xc0, !PT ;  /* 0x00003fff03037812 */ /* 0x000fc800078ec0ff */
[----:B------:R-:W-:Y:S01]  /*b6a0*/  LOP3.LUT R152, R3, 0x10000, RZ, 0xfc, !PT ;  /* 0x0001000003987812 */ /* 0x000fe200078efcff */
[----:B--2---:R-:W-:Y:S06]  /*b6b0*/  @P2 BRA `(.L_x_3906) ;  /* 0x0000000000082947 */ /* 0x004fec0003800000 */
[----:B------:R-:W1:Y:S02]  /*b6c0*/  SYNCS.PHASECHK.TRANS64.TRYWAIT P2, [R21+URZ+0x28c30], R14 ;  /* 0x028c300e150075a7 */ /* 0x000e64000804017f */
[----:B-1----:R-:W-:Y:S05]  /*b6d0*/  @!P2 BRA `(.L_x_3907) ;  /* 0x000000f400e0a947 */ /* 0x002fea0003800000 */
.L_x_3906:
[----:B------:R-:W-:Y:S05]  /*b6e0*/  BSYNC B1 ;  /* 0x0000000000017941 */ /* 0x000fea0003800000 */
.L_x_3905:
[----:B------:R-:W-:Y:S01]  /*b6f0*/  IMAD.MOV.U32 R153, RZ, RZ, 0x40000040 ;  /* 0x40000040ff997424 */ /* 0x000fe200078e00ff */
[----:B------:R-:W-:Y:S01]  /*b700*/  R2UR UR4, R152 ;  /* 0x00000000980472ca */ /* 0x000fe200000e0000 */
[C---:B------:R-:W-:Y:S01]  /*b710*/  VIADD R154, R156.reuse, 0x2 ;  /* 0x000000029c9a7836 */ /* 0x040fe20000000000 */
[C---:B------:R-:W-:Y:S01]  /*b720*/  R2UR UR6, R156.reuse ;  /* 0x000000009c0672ca */ /* 0x040fe200000e0000 */
[C---:B------:R-:W-:Y:S01]  /*b730*/  VIADD R152, R156.reuse, 0x4 ;  /* 0x000000049c987836 */ /* 0x040fe20000000000 */
[----:B------:R-:W-:Y:S01]  /*b740*/  R2UR UR7, R157 ;  /* 0x000000009d0772ca */ /* 0x000fe200000e0000 */
[----:B------:R-:W-:Y:S01]  /*b750*/  VIADD R156, R156, 0x6 ;  /* 0x000000069c9c7836 */ /* 0x000fe20000000000 */
[----:B------:R-:W-:Y:S01]  /*b760*/  R2UR UR5, R153 ;  /* 0x00000000990572ca */ /* 0x000fe200000e0000 */
[----:B------:R-:W-:Y:S01]  /*b770*/  IMAD.MOV.U32 R155, RZ, RZ, 0x40000040 ;  /* 0x40000040ff9b7424 */ /* 0x000fe200078e00ff */
[----:B------:R-:W-:Y:S01]  /*b780*/  R2UR UR10, R154 ;  /* 0x000000009a0a72ca */ /* 0x000fe200000e0000 */
[----:B------:R-:W-:Y:S01]  /*b790*/  IMAD.MOV.U32 R157, RZ, RZ, 0x40000040 ;  /* 0x40000040ff9d7424 */ /* 0x000fe200078e00ff */
[----:B------:R-:W-:-:S02]  /*b7a0*/  R2UR UR14, R152 ;  /* 0x00000000980e72ca */ /* 0x000fc400000e0000 */
[----:B------:R-:W-:Y:S02]  /*b7b0*/  R2UR UR11, R155 ;  /* 0x000000009b0b72ca */ /* 0x000fe400000e0000 */
[----:B------:R-:W-:Y:S02]  /*b7c0*/  R2UR UR15, R153 ;  /* 0x00000000990f72ca */ /* 0x000fe400000e0000 */
[----:B------:R-:W-:Y:S02]  /*b7d0*/  R2UR UR18, R156 ;  /* 0x000000009c1272ca */ /* 0x000fe400000e0000 */
[----:B------:R-:W-:Y:S02]  /*b7e0*/  R2UR UR19, R157 ;  /* 0x000000009d1372ca */ /* 0x000fe400000e0000 */
[----:B------:R-:W-:Y:S01]  /*b7f0*/  WARPGROUP.ARRIVE ;  /* 0x00000000000079c5 */ /* 0x000fe20000000000 */
[----:B------:R-:W-:Y:S02]  /*b800*/  R2UR UR8, R8 ;  /* 0x00000000080872ca */ /* 0x000fe400000e0000 */
[----:B------:R-:W-:-:S02]  /*b810*/  R2UR UR9, R9 ;  /* 0x00000000090972ca */ /* 0x000fc400000e0000 */
[----:B------:R-:W-:Y:S01]  /*b820*/  R2UR UR12, R6 ;  /* 0x00000000060c72ca */ /* 0x000fe200000e0000 */
[----:B------:R-:W-:Y:S01]  /*b830*/  HGMMA.64x64x16.F32.BF16 R152, gdesc[UR4], RZ, !UPT, gsb0 ;  /* 0x00e00000049879f0 */ /* 0x000fe2000c0018ff */
[----:B------:R-:W-:Y:S02]  /*b840*/  R2UR UR13, R7 ;  /* 0x00000000070d72ca */ /* 0x000fe400000e0000 */
[----:B------:R-:W-:Y:S02]  /*b850*/  R2UR UR16, R4 ;  /* 0x00000000041072ca */ /* 0x000fe400000e0000 */
[----:B------:R-:W-:Y:S01]  /*b860*/  R2UR UR17, R5 ;  /* 0x00000000051172ca */ /* 0x000fe200000e0000 */
        /* <DEDUP_REMOVED lines=12> */
.L_x_3908:
[----:B------:R-:W-:Y:S02]  /*b930*/  FMNMX.FTZ R3, R152, R219, !PT ;  /* 0x000000db98037209 */ /* 0x000fe40007810000 */
[----:B------:R-:W-:Y:S02]  /*b940*/  ISETP.NE.AND P2, PT, R197, RZ, PT ;  /* 0x000000ffc500720c */ /* 0x000fe40003f45270 */
[----:B------:R-:W-:-:S04]  /*b950*/  FMNMX.FTZ R3, R153, R3, !PT ;  /* 0x0000000399037209 */ /* 0x000fc80007810000 */
[----:B------:R-:W-:-:S04]  /*b960*/  FMNMX.FTZ R3, R156, R3, !PT ;  /* 0x000000039c037209 */ /* 0x000fc80007810000 */
[----:B------:R-:W-:-:S03]  /*b970*/  FMNMX.FTZ R3, R157, R3, !PT ;  /* 0x000000039d037209 */ /* 0x000fc60007810000 */
[----:B------:R-:W-:Y:S01]  /*b980*/  @!P2 IMAD R218, R218, 0x40, R195 ;  /* 0x00000040dadaa824 */ /* 0x000fe200078e02c3 */
[----:B------:R-:W-:-:S03]  /*b990*/  FMNMX.FTZ R3, R160, R3, !PT ;  /* 0x00000003a0037209 */ /* 0x000fc60007810000 */
[----:B------:R-:W-:Y:S01]  /*b9a0*/  @!P2 IMAD R218, R218, 0x4, R2 ;  /* 0x00000004dadaa824 */ /* 0x000fe200078e0202 */
        /* <DEDUP_REMOVED lines=11> */
[----:B------:R-:W2:Y:S02]  /*ba60*/  SHFL.BFLY PT, R10, R3, 0x2, 0x1f ;  /* 0x0c401f00030a7f89 */ /* 0x000ea400000e0000 */
[----:B--2---:R-:W-:-:S05]  /*ba70*/  FMNMX.FTZ R10, R3, R10, !PT ;  /* 0x0000000a030a7209 */ /* 0x004fca0007810000 */
[----:B------:R-:W2:Y:S02]  /*ba80*/  SHFL.BFLY PT, R3, R10, 0x1, 0x1f ;  /* 0x0c201f000a037f89 */ /* 0x000ea400000e0000 */
[----:B--2---:R-:W-:Y:S01]  /*ba90*/  FMNMX.FTZ R10, R10, R3, !PT ;  /* 0x000000030a0a7209 */ /* 0x004fe20007810000 */
[----:B------:R-:W-:-:S04]  /*baa0*/  IMAD.U32 R3, RZ, RZ, UR38 ;  /* 0x00000026ff037e24 */ /* 0x000fc8000f8e00ff */
[C---:B------:R-:W-:Y:S01]  /*bab0*/  FADD.FTZ R219, -R10.reuse, R219 ;  /* 0x000000db0adb7221 */ /* 0x040fe20000010100 */
[----:B------:R-:W-:-:S03]  /*bac0*/  FMUL.FTZ R20, R10, R3 ;  /* 0x000000030a147220 */ /* 0x000fc60000410000 */
[-C--:B------:R-:W-:Y:S01]  /*bad0*/  FMUL.FTZ R222, R219, R3.reuse ;  /* 0x00000003dbde7220 */ /* 0x080fe20000410000 */
        /* <DEDUP_REMOVED lines=15> */
[----:B------:R-:W-:Y:S01]  /*bbd0*/  FFMA.FTZ R181, R181, R3, -R20 ;  /* 0x00000003b5b57223 */ /* 0x000fe20000010814 */
[----:B------:R-:W-:Y:S01]  /*bbe0*/  VIADD R20, R21, 0x28c40 ;  /* 0x00028c4015147836 */ /* 0x000fe20000000000 */
[----:B------:R-:W2:Y:S04]  /*bbf0*/  MUFU.EX2 R168, R222 ;  /* 0x000000de00a87308 */ /* 0x000ea80000000800 */
[----:B------:R-:W-:-:S04]  /*bc00*/  PRMT R20, R190, 0x654, R20 ;  /* 0x00000654be147816 */ /* 0x000fc80000000014 */
[----:B------:R3:W-:Y:S01]  /*bc10*/  SYNCS.ARRIVE.TRANS64.RED.A1T0 RZ, [R20+URZ], RZ ;  /* 0x000000ff14ff79a7 */ /* 0x0007e2000810043f */
[----:B------:R-:W4:Y:S01]  /*bc20*/  MUFU.EX2 R152, R152 ;  /* 0x0000009800987308 */ /* 0x000f220000000800 */
[----:B---3--:R-:W-:-:S07]  /*bc30*/  FMNMX.FTZ R20, R154, R15, !PT ;  /* 0x0000000f9a147209 */ /* 0x008fce0007810000 */
[----:B------:R-:W3:Y:S01]  /*bc40*/  MUFU.EX2 R153, R153 ;  /* 0x0000009900997308 */ /* 0x000ee20000000800 */
[----:B--2---:R-:W-:Y:S01]  /*bc50*/  @!P2 STS [R218+0x28800], R168 ;  /* 0x028800a8da00a388 */ /* 0x004fe20000000800 */
[----:B------:R-:W-:Y:S01]  /*bc60*/  FMUL.FTZ R24, R24, R168 ;  /* 0x000000a818187220 */ /* 0x000fe20000410000 */
[----:B------:R-:W-:Y:S01]  /*bc70*/  FMNMX.FTZ R20, R155, R20, !PT ;  /* 0x000000149b147209 */ /* 0x000fe20007810000 */
[-C--:B------:R-:W-:Y:S01]  /*bc80*/  FMUL.FTZ R25, R25, R168.reuse ;  /* 0x000000a819197220 */ /* 0x080fe20000410000 */
[-C--:B------:R-:W-:Y:S01]  /*bc90*/  FMUL.FTZ R28, R28, R168.reuse ;  /* 0x000000a81c1c7220 */ /* 0x080fe20000410000 */
[----:B------:R-:W-:Y:S01]  /*bca0*/  FMUL.FTZ R29, R29, R168 ;  /* 0x000000a81d1d7220 */ /* 0x000fe20000410000 */
[----:B------:R-:W-:Y:S01]  /*bcb0*/  FMNMX.FTZ R20, R158, R20, !PT ;  /* 0x000000149e147209 */ /* 0x000fe20007810000 */
[----:B------:R-:W2:Y:S01]  /*bcc0*/  MUFU.EX2 R156, R156 ;  /* 0x0000009c009c7308 */ /* 0x000ea20000000800 */
[----:B----4-:R-:W-:Y:S01]  /*bcd0*/  FFMA.FTZ R11, R168, R11, R152 ;  /* 0x0000000ba80b7223 */ /* 0x010fe20000010098 */
[----:B------:R-:W-:Y:S01]  /*bce0*/  FMUL.FTZ R32, R32, R168 ;  /* 0x000000a820207220 */ /* 0x000fe20000410000 */
[----:B------:R-:W-:Y:S01]  /*bcf0*/  FMNMX.FTZ R20, R159, R20, !PT ;  /* 0x000000149f147209 */ /* 0x000fe20007810000 */
[-C--:B------:R-:W-:Y:S01]  /*bd00*/  FMUL.FTZ R33, R33, R168.reuse ;  /* 0x000000a821217220 */ /* 0x080fe20000410000 */
[-C--:B------:R-:W-:Y:S01]  /*bd10*/  FMUL.FTZ R36, R36, R168.reuse ;  /* 0x000000a824247220 */ /* 0x080fe20000410000 */
[----:B------:R-:W-:Y:S01]  /*bd20*/  FMUL.FTZ R37, R37, R168 ;  /* 0x000000a825257220 */ /* 0x000fe20000410000 */
[----:B------:R-:W-:Y:S01]  /*bd30*/  FMNMX.FTZ R20, R162, R20, !PT ;  /* 0x00000014a2147209 */ /* 0x000fe20007810000 */
[----:B------:R-:W4:Y:S01]  /*bd40*/  MUFU.EX2 R157, R157 ;  /* 0x0000009d009d7308 */ /* 0x000f220000000800 */
[C---:B---3--:R-:W-:Y:S01]  /*bd50*/  FADD.FTZ R11, R153.reuse, R11 ;  /* 0x0000000b990b7221 */ /* 0x048fe20000010000 */
[----:B------:R-:W-:Y:S01]  /*bd60*/  F2FP.BF16.F32.PACK_AB R152, R153, R152 ;  /* 0x000000989998723e */ /* 0x000fe200000010ff */
[----:B------:R-:W-:Y:S01]  /*bd70*/  FMUL.FTZ R40, R40, R168 ;  /* 0x000000a828287220 */ /* 0x000fe20000410000 */
[----:B------:R-:W-:Y:S01]  /*bd80*/  FMNMX.FTZ R20, R163, R20, !PT ;  /* 0x00000014a3147209 */ /* 0x000fe20007810000 */
[-C--:B------:R-:W-:Y:S01]  /*bd90*/  FMUL.FTZ R41, R41, R168.reuse ;  /* 0x000000a829297220 */ /* 0x080fe20000410000 */
[-C--:B------:R-:W-:Y:S01]  /*bda0*/  FMUL.FTZ R44, R44, R168.reuse ;  /* 0x000000a82c2c7220 */ /* 0x080fe20000410000 */
[----:B------:R-:W-:Y:S01]  /*bdb0*/  FMUL.FTZ R45, R45, R168 ;  /* 0x000000a82d2d7220 */ /* 0x000fe20000410000 */
[----:B------:R-:W-:Y:S01]  /*bdc0*/  FMNMX.FTZ R20, R166, R20, !PT ;  /* 0x00000014a6147209 */ /* 0x000fe20007810000 */
[----:B------:R-:W-:Y:S01]  /*bdd0*/  MUFU.EX2 R161, R161 ;  /* 0x000000a100a17308 */ /* 0x000fe20000000800 */
[----:B--2---:R-:W-:Y:S01]  /*bde0*/  FADD.FTZ R11, R156, R11 ;  /* 0x0000000b9c0b7221 */ /* 0x004fe20000010000 */
[----:B------:R-:W-:Y:S01]  /*bdf0*/  FMUL.FTZ R48, R48, R168 ;  /* 0x000000a830307220 */ /* 0x000fe20000410000 */
[----:B------:R-:W-:Y:S01]  /*be00*/  FMNMX.FTZ R20, R167, R20, !PT ;  /* 0x00000014a7147209 */ /* 0x000fe20007810000 */
[-C--:B------:R-:W-:Y:S01]  /*be10*/  FMUL.FTZ R49, R49, R168.reuse ;  /* 0x000000a831317220 */ /* 0x080fe20000410000 */
[-C--:B------:R-:W-:Y:S01]  /*be20*/  FMUL.FTZ R52, R52, R168.reuse ;  /* 0x000000a834347220 */ /* 0x080fe20000410000 */
[----:B------:R-:W-:Y:S01]  /*be30*/  FMUL.FTZ R53, R53, R168 ;  /* 0x000000a835357220 */ /* 0x000fe20000410000 */
[----:B------:R-:W-:Y:S01]  /*be40*/  FMNMX.FTZ R20, R170, R20, !PT ;  /* 0x00000014aa147209 */ /* 0x000fe20007810000 */
[----:B------:R-:W-:Y:S01]  /*be50*/  MUFU.EX2 R164, R164 ;  /* 0x000000a400a47308 */ /* 0x000fe20000000800 */
[----:B----4-:R-:W-:Y:S01]  /*be60*/  FADD.FTZ R11, R157, R11 ;  /* 0x0000000b9d0b7221 */ /* 0x010fe20000010000 */
[----:B------:R-:W-:Y:S01]  /*be70*/  FMUL.FTZ R56, R56, R168 ;  /* 0x000000a838387220 */ /* 0x000fe20000410000 */
[----:B------:R-:W-:Y:S01]  /*be80*/  FMNMX.FTZ R20, R171, R20, !PT ;  /* 0x00000014ab147209 */ /* 0x000fe20007810000 */
[-C--:B------:R-:W-:Y:S01]  /*be90*/  FMUL.FTZ R57, R57, R168.reuse ;  /* 0x000000a839397220 */ /* 0x080fe20000410000 */
[-C--:B------:R-:W-:Y:S01]  /*bea0*/  FMUL.FTZ R60, R60, R168.reuse ;  /* 0x000000a83c3c7220 */ /* 0x080fe20000410000 */
[----:B------:R-:W-:Y:S01]  /*beb0*/  FMUL.FTZ R61, R61, R168 ;  /* 0x000000a83d3d7220 */ /* 0x000fe20000410000 */
[----:B------:R-:W-:Y:S01]  /*bec0*/  FMNMX.FTZ R20, R174, R20, !PT ;  /* 0x00000014ae147209 */ /* 0x000fe20007810000 */
[----:B------:R-:W-:Y:S01]  /*bed0*/  MUFU.EX2 R165, R165 ;  /* 0x000000a500a57308 */ /* 0x000fe20000000800 */
[-C--:B------:R-:W-:Y:S01]  /*bee0*/  FMUL.FTZ R64, R64, R168.reuse ;  /* 0x000000a840407220 */ /* 0x080fe20000410000 */
        /* <DEDUP_REMOVED lines=20> */
[-C--:B------:R-:W-:Y:S01]  /*c030*/  FMUL.FTZ R92, R92, R168.reuse ;  /* 0x000000a85c5c7220 */ /* 0x080fe20000410000 */
[-C--:B------:R-:W-:Y:S01]  /*c040*/  FMUL.FTZ R93, R93, R168.reuse ;  /* 0x000000a85d5d7220 */ /* 0x080fe20000410000 */
[----:B------:R-:W2:Y:S01]  /*c050*/  SHFL.BFLY PT, R153, R20, 0x2, 0x1f ;  /* 0x0c401f0014997f89 */ /* 0x000ea200000e0000 */
        /* <DEDUP_REMOVED lines=23> */
[----:B--2---:R-:W-:Y:S01]  /*c1d0*/  FMNMX.FTZ R20, R20, R153, !PT ;  /* 0x0000009914147209 */ /* 0x004fe20007810000 */
[----:B------:R-:W-:Y:S01]  /*c1e0*/  MUFU.EX2 R180, R180 ;  /* 0x000000b400b47308 */ /* 0x000fe20000000800 */
[-C--:B------:R-:W-:Y:S01]  /*c1f0*/  FMUL.FTZ R136, R136, R168.reuse ;  /* 0x000000a888887220 */ /* 0x080fe20000410000 */
[-C--:B------:R-:W-:Y:S01]  /*c200*/  FMUL.FTZ R137, R137, R168.reuse ;  /* 0x000000a889897220 */ /* 0x080fe20000410000 */
[-C--:B------:R-:W-:Y:S01]  /*c210*/  FMUL.FTZ R140, R140, R168.reuse ;  /* 0x000000a88c8c7220 */ /* 0x080fe20000410000 */
[----:B------:R-:W2:Y:S01]  /*c220*/  SHFL.BFLY PT, R222, R20, 0x1, 0x1f ;  /* 0x0c201f0014de7f89 */ /* 0x000ea200000e0000 */
[-C--:B------:R-:W-:Y:S01]  /*c230*/  FMUL.FTZ R141, R141, R168.reuse ;  /* 0x000000a88d8d7220 */ /* 0x080fe20000410000 */
[-C--:B------:R-:W-:Y:S01]  /*c240*/  FMUL.FTZ R144, R144, R168.reuse ;  /* 0x000000a890907220 */ /* 0x080fe20000410000 */
[-C--:B------:R-:W-:Y:S01]  /*c250*/  FMUL.FTZ R145, R145, R168.reuse ;  /* 0x000000a891917220 */ /* 0x080fe20000410000 */
[----:B------:R-:W3:Y:S01]  /*c260*/  MUFU.EX2 R153, R160 ;  /* 0x000000a000997308 */ /* 0x000ee20000000800 */
[-C--:B------:R-:W-:Y:S01]  /*c270*/  FMUL.FTZ R148, R148, R168.reuse ;  /* 0x000000a894947220 */ /* 0x080fe20000410000 */
[----:B------:R-:W-:-:S06]  /*c280*/  FMUL.FTZ R149, R149, R168 ;  /* 0x000000a895957220 */ /* 0x000fcc0000410000 */
[----:B------:R-:W4:Y:S01]  /*c290*/  MUFU.EX2 R160, R219 ;  /* 0x000000db00a07308 */ /* 0x000f220000000800 */
[----:B---3--:R-:W-:Y:S01]  /*c2a0*/  FADD.FTZ R11, R153, R11 ;  /* 0x0000000b990b7221 */ /* 0x008fe20000010000 */
[----:B--2---:R-:W-:-:S03]  /*c2b0*/  FMNMX.FTZ R20, R20, R222, !PT ;  /* 0x000000de14147209 */ /* 0x004fc60007810000 */
[----:B------:R-:W-:Y:S02]  /*c2c0*/  FADD.FTZ R11, R161, R11 ;  /* 0x0000000ba10b7221 */ /* 0x000fe40000010000 */
[----:B------:R-:W-:Y:S02]  /*c2d0*/  FADD.FTZ R15, -R20, R15 ;  /* 0x0000000f140f7221 */ /* 0x000fe40000010100 */
[----:B------:R-:W-:Y:S02]  /*c2e0*/  FADD.FTZ R11, R164, R11 ;  /* 0x0000000ba40b7221 */ /* 0x000fe40000010000 */
[----:B------:R-:W-:Y:S02]  /*c2f0*/  FMUL.FTZ R15, R15, R3 ;  /* 0x000000030f0f7220 */ /* 0x000fe40000410000 */
[----:B------:R-:W-:-:S04]  /*c300*/  FADD.FTZ R11, R165, R11 ;  /* 0x0000000ba50b7221 */ /* 0x000fc80000010000 */
[----:B----4-:R-:W-:Y:S01]  /*c310*/  FADD.FTZ R11, R160, R11 ;  /* 0x0000000ba00b7221 */ /* 0x010fe20000010000 */
[----:B------:R-:W2:Y:S01]  /*c320*/  MUFU.EX2 R15, R15 ;  /* 0x0000000f000f7308 */ /* 0x000ea20000000800 */
[C---:B------:R-:W-:Y:S02]  /*c330*/  F2FP.BF16.F32.PACK_AB R160, R169.reuse, R160 ;  /* 0x000000a0a9a0723e */ /* 0x040fe400000010ff */
[----:B------:R-:W-:-:S04]  /*c340*/  FADD.FTZ R11, R169, R11 ;  /* 0x0000000ba90b7221 */ /* 0x000fc80000010000 */
[----:B------:R-:W-:-:S04]  /*c350*/  FADD.FTZ R11, R172, R11 ;  /* 0x0000000bac0b7221 */ /* 0x000fc80000010000 */
[----:B------:R-:W-:-:S04]  /*c360*/  FADD.FTZ R11, R173, R11 ;  /* 0x0000000bad0b7221 */ /* 0x000fc80000010000 */
[----:B------:R-:W-:Y:S01]  /*c370*/  FADD.FTZ R11, R176, R11 ;  /* 0x0000000bb00b7221 */ /* 0x000fe20000010000 */
[----:B--2---:R2:W-:Y:S01]  /*c380*/  @!P2 STS [R218+0x28820], R15 ;  /* 0x0288200fda00a388 */ /* 0x0045e20000000800 */
[-C--:B------:R-:W-:Y:S02]  /*c390*/  FMUL.FTZ R26, R26, R15.reuse ;  /* 0x0000000f1a1a7220 */ /* 0x080fe40000410000 */
[----:B------:R-:W-:Y:S01]  /*c3a0*/  FADD.FTZ R11, R177, R11 ;  /* 0x0000000bb10b7221 */ /* 0x000fe20000010000 */
[-C--:B------:R-:W-:Y:S01]  /*c3b0*/  FMUL.FTZ R27, R27, R15.reuse ;  /* 0x0000000f1b1b7220 */ /* 0x080fe20000410000 */
[-C--:B------:R-:W-:Y:S01]  /*c3c0*/  FMUL.FTZ R30, R30, R15.reuse ;  /* 0x0000000f1e1e7220 */ /* 0x080fe20000410000 */
[-C--:B------:R-:W-:Y:S01]  /*c3d0*/  FMUL.FTZ R31, R31, R15.reuse ;  /* 0x0000000f1f1f7220 */ /* 0x080fe20000410000 */
[----:B------:R-:W-:Y:S01]  /*c3e0*/  FADD.FTZ R11, R180, R11 ;  /* 0x0000000bb40b7221 */ /* 0x000fe20000010000 */
[-C--:B------:R-:W-:Y:S01]  /*c3f0*/  FMUL.FTZ R34, R34, R15.reuse ;  /* 0x0000000f22227220 */ /* 0x080fe20000410000 */
[-C--:B------:R-:W-:Y:S01]  /*c400*/  FMUL.FTZ R35, R35, R15.reuse ;  /* 0x0000000f23237220 */ /* 0x080fe20000410000 */
[----:B------:R-:W-:Y:S01]  /*c410*/  FMUL.FTZ R38, R38, R15 ;  /* 0x0000000f26267220 */ /* 0x000fe20000410000 */
[----:B--2---:R-:W-:Y:S01]  /*c420*/  FMUL.FTZ R218, R20, R3 ;  /* 0x0000000314da7220 */ /* 0x004fe20000410000 */
[-C--:B------:R-:W-:Y:S01]  /*c430*/  FMUL.FTZ R39, R39, R15.reuse ;  /* 0x0000000f27277220 */ /* 0x080fe20000410000 */
[-C--:B------:R-:W-:Y:S01]  /*c440*/  FMUL.FTZ R42, R42, R15.reuse ;  /* 0x0000000f2a2a7220 */ /* 0x080fe20000410000 */
[----:B------:R-:W-:Y:S01]  /*c450*/  FMUL.FTZ R43, R43, R15 ;  /* 0x0000000f2b2b7220 */ /* 0x000fe20000410000 */
[-CC-:B------:R-:W-:Y:S01]  /*c460*/  FFMA.FTZ R154, R154, R3.reuse, -R218.reuse ;  /* 0x000000039a9a7223 */ /* 0x180fe200000108da */
[-CC-:B------:R-:W-:Y:S01]  /*c470*/  FFMA.FTZ R155, R155, R3.reuse, -R218.reuse ;  /* 0x000000039b9b7223 */ /* 0x180fe200000108da */
[-CC-:B------:R-:W-:Y:S01]  /*c480*/  FFMA.FTZ R219, R166, R3.reuse, -R218.reuse ;  /* 0x00000003a6db7223 */ /* 0x180fe200000108da */
[-CC-:B------:R-:W-:Y:S01]  /*c490*/  FFMA.FTZ R158, R158, R3.reuse, -R218.reuse ;  /* 0x000000039e9e7223 */ /* 0x180fe200000108da */
[----:B------:R-:W2:Y:S01]  /*c4a0*/  MUFU.EX2 R166, R181 ;  /* 0x000000b500a67308 */ /* 0x000ea20000000800 */
[-CC-:B------:R-:W-:Y:S01]  /*c4b0*/  FFMA.FTZ R159, R159, R3.reuse, -R218.reuse ;  /* 0x000000039f9f7223 */ /* 0x180fe200000108da */
[-CC-:B------:R-:W-:Y:S01]  /*c4c0*/  FFMA.FTZ R162, R162, R3.reuse, -R218.reuse ;  /* 0x00000003a2a27223 */ /* 0x180fe200000108da */
[-CC-:B------:R-:W-:Y:S01]  /*c4d0*/  FFMA.FTZ R163, R163, R3.reuse, -R218.reuse ;  /* 0x00000003a3a37223 */ /* 0x180fe200000108da */
[-CC-:B------:R-:W-:Y:S01]  /*c4e0*/  FFMA.FTZ R167, R167, R3.reuse, -R218.reuse ;  /* 0x00000003a7a77223 */ /* 0x180fe200000108da */
[-CC-:B------:R-:W-:Y:S01]  /*c4f0*/  FFMA.FTZ R170, R170, R3.reuse, -R218.reuse ;  /* 0x00000003aaaa7223 */ /* 0x180fe200000108da */
[-CC-:B------:R-:W-:Y:S01]  /*c500*/  FFMA.FTZ R171, R171, R3.reuse, -R218.reuse ;  /* 0x00000003abab7223 */ /* 0x180fe200000108da */
[-CC-:B------:R-:W-:Y:S01]  /*c510*/  FFMA.FTZ R174, R174, R3.reuse, -R218.reuse ;  /* 0x00000003aeae7223 */ /* 0x180fe200000108da */
[----:B------:R3:W4:Y:S01]  /*c520*/  MUFU.EX2 R181, R154 ;  /* 0x0000009a00b57308 */ /* 0x0007220000000800 */
[-CC-:B------:R-:W-:Y:S01]  /*c530*/  FFMA.FTZ R175, R175, R3.reuse, -R218.reuse ;  /* 0x00000003afaf7223 */ /* 0x180fe200000108da */
[-CC-:B------:R-:W-:Y:S01]  /*c540*/  FFMA.FTZ R178, R178, R3.reuse, -R218.reuse ;  /* 0x00000003b2b27223 */ /* 0x180fe200000108da */
[-CC-:B------:R-:W-:Y:S01]  /*c550*/  FFMA.FTZ R179, R179, R3.reuse, -R218.reuse ;  /* 0x00000003b3b37223 */ /* 0x180fe200000108da */
[-CC-:B------:R-:W-:Y:S01]  /*c560*/  FFMA.FTZ R183, R183, R3.reuse, -R218.reuse ;  /* 0x00000003b7b77223 */ /* 0x180fe200000108da */
[----:B------:R-:W-:Y:S01]  /*c570*/  FFMA.FTZ R182, R182, R3, -R218 ;  /* 0x00000003b6b67223 */ /* 0x000fe200000108da */
[-C--:B------:R-:W-:Y:S01]  /*c580*/  FMUL.FTZ R46, R46, R15.reuse ;  /* 0x0000000f2e2e7220 */ /* 0x080fe20000410000 */
[----:B------:R-:W-:Y:S01]  /*c590*/  FMUL.FTZ R47, R47, R15 ;  /* 0x0000000f2f2f7220 */ /* 0x000fe20000410000 */
[----:B------:R-:W5:Y:S01]  /*c5a0*/  MUFU.EX2 R155, R155 ;  /* 0x0000009b009b7308 */ /* 0x000f620000000800 */
[----:B---3--:R-:W-:Y:S01]  /*c5b0*/  F2FP.BF16.F32.PACK_AB R154, R157, R156 ;  /* 0x0000009c9d9a723e */ /* 0x008fe200000010ff */
[----:B--2---:R-:W-:Y:S01]  /*c5c0*/  FADD.FTZ R11, R166, R11 ;  /* 0x0000000ba60b7221 */ /* 0x004fe20000010000 */
[----:B------:R-:W-:Y:S01]  /*c5d0*/  F2FP.BF16.F32.PACK_AB R156, R161, R153 ;  /* 0x00000099a19c723e */ /* 0x000fe200000010ff */
[-C--:B------:R-:W-:Y:S01]  /*c5e0*/  FMUL.FTZ R50, R50, R15.reuse ;  /* 0x0000000f32327220 */ /* 0x080fe20000410000 */
[----:B------:R-:W-:Y:S01]  /*c5f0*/  F2FP.BF16.F32.PACK_AB R166, R166, R180 ;  /* 0x000000b4a6a6723e */ /* 0x000fe200000010ff */
[-C--:B------:R-:W-:Y:S01]  /*c600*/  FMUL.FTZ R51, R51, R15.reuse ;  /* 0x0000000f33337220 */ /* 0x080fe20000410000 */
[-C--:B------:R-:W-:Y:S01]  /*c610*/  FMUL.FTZ R54, R54, R15.reuse ;  /* 0x0000000f36367220 */ /* 0x080fe20000410000 */
[----:B------:R-:W2:Y:S01]  /*c620*/  MUFU.EX2 R158, R158 ;  /* 0x0000009e009e7308 */ /* 0x000ea20000000800 */
[----:B----4-:R-:W-:Y:S01]  /*c630*/  FFMA.FTZ R12, R15, R12, R181 ;  /* 0x0000000c0f0c7223 */ /* 0x010fe200000100b5 */
[-C--:B------:R-:W-:Y:S01]  /*c640*/  FMUL.FTZ R55, R55, R15.reuse ;  /* 0x0000000f37377220 */ /* 0x080fe20000410000 */
[-C--:B------:R-:W-:Y:S01]  /*c650*/  FMUL.FTZ R58, R58, R15.reuse ;  /* 0x0000000f3a3a7220 */ /* 0x080fe20000410000 */
[-C--:B------:R-:W-:Y:S01]  /*c660*/  FMUL.FTZ R59, R59, R15.reuse ;  /* 0x0000000f3b3b7220 */ /* 0x080fe20000410000 */
[-C--:B------:R-:W-:Y:S01]  /*c670*/  FMUL.FTZ R62, R62, R15.reuse ;  /* 0x0000000f3e3e7220 */ /* 0x080fe20000410000 */
[-C--:B------:R-:W-:Y:S01]  /*c680*/  FMUL.FTZ R63, R63, R15.reuse ;  /* 0x0000000f3f3f7220 */ /* 0x080fe20000410000 */
[----:B------:R-:W-:Y:S01]  /*c690*/  FMUL.FTZ R66, R66, R15 ;  /* 0x0000000f42427220 */ /* 0x000fe20000410000 */
[----:B------:R-:W3:Y:S01]  /*c6a0*/  MUFU.EX2 R159, R159 ;  /* 0x0000009f009f7308 */ /* 0x000ee20000000800 */
[C---:B-----5:R-:W-:Y:S01]  /*c6b0*/  FADD.FTZ R12, R155.reuse, R12 ;  /* 0x0000000c9b0c7221 */ /* 0x060fe20000010000 */
[----:B------:R-:W-:Y:S01]  /*c6c0*/  F2FP.BF16.F32.PACK_AB R153, R155, R181 ;  /* 0x000000b59b99723e */ /* 0x000fe200000010ff */
[-C--:B------:R-:W-:Y:S01]  /*c6d0*/  FMUL.FTZ R67, R67, R15.reuse ;  /* 0x0000000f43437220 */ /* 0x080fe20000410000 */
[-C--:B------:R-:W-:Y:S01]  /*c6e0*/  FMUL.FTZ R70, R70, R15.reuse ;  /* 0x0000000f46467220 */ /* 0x080fe20000410000 */
[-C--:B------:R-:W-:Y:S01]  /*c6f0*/  FMUL.FTZ R71, R71, R15.reuse ;  /* 0x0000000f47477220 */ /* 0x080fe20000410000 */
[-C--:B------:R-:W-:Y:S01]  /*c700*/  FMUL.FTZ R74, R74, R15.reuse ;  /* 0x0000000f4a4a7220 */ /* 0x080fe20000410000 */
[-C--:B------:R-:W-:Y:S01]  /*c710*/  FMUL.FTZ R75, R75, R15.reuse ;  /* 0x0000000f4b4b7220 */ /* 0x080fe20000410000 */
[----:B------:R-:W4:Y:S01]  /*c720*/  MUFU.EX2 R162, R162 ;  /* 0x000000a200a27308 */ /* 0x000f220000000800 */
        /* <DEDUP_REMOVED lines=8> */
[C---:B---3--:R-:W-:Y:S01]  /*c7b0*/  FADD.FTZ R12, R159.reuse, R12 ;  /* 0x0000000c9f0c7221 */ /* 0x048fe20000010000 */
[----:B------:R-:W-:Y:S01]  /*c7c0*/  F2FP.BF16.F32.PACK_AB R155, R159, R158 ;  /* 0x0000009e9f9b723e */ /* 0x000fe200000010ff */
[----:B------:R-:W-:Y:S01]  /*c7d0*/  BAR.SYNC.DEFER_BLOCKING 0xf, 0x100 ;  /* 0x03c4000000007b1d */ /* 0x000fe20000010000 */
[----:B------:R-:W-:Y:S01]  /*c7e0*/  F2FP.BF16.F32.PACK_AB R158, R165, R164 ;  /* 0x000000a4a59e723e */ /* 0x000fe200000010ff */
[-C--:B------:R-:W-:Y:S01]  /*c7f0*/  FMUL.FTZ R90, R90, R15.reuse ;  /* 0x0000000f5a5a7220 */ /* 0x080fe20000410000 */
[----:B------:R-:W-:Y:S01]  /*c800*/  F2FP.BF16.F32.PACK_AB R164, R177, R176 ;  /* 0x000000b0b1a4723e */ /* 0x000fe200000010ff */
[-C--:B------:R-:W-:Y:S01]  /*c810*/  FMUL.FTZ R91, R91, R15.reuse ;  /* 0x0000000f5b5b7220 */ /* 0x080fe20000410000 */
[-C--:B------:R-:W-:Y:S01]  /*c820*/  FMUL.FTZ R94, R94, R15.reuse ;  /* 0x0000000f5e5e7220 */ /* 0x080fe20000410000 */
[----:B------:R-:W3:Y:S01]  /*c830*/  MUFU.EX2 R219, R219 ;  /* 0x000000db00db7308 */ /* 0x000ee20000000800 */
[----:B----4-:R-:W-:Y:S01]  /*c840*/  FADD.FTZ R12, R162, R12 ;  /* 0x0000000ca20c7221 */ /* 0x010fe20000010000 */
[-C--:B------:R-:W-:Y:S01]  /*c850*/  FMUL.FTZ R95, R95, R15.reuse ;  /* 0x0000000f5f5f7220 */ /* 0x080fe20000410000 */
        /* <DEDUP_REMOVED lines=13> */
[----:B------:R-:W2:Y:S01]  /*c930*/  MUFU.EX2 R170, R170 ;  /* 0x000000aa00aa7308 */ /* 0x000ea20000000800 */
[----:B---3--:R-:W-:Y:S01]  /*c940*/  FADD.FTZ R12, R219, R12 ;  /* 0x0000000cdb0c7221 */ /* 0x008fe20000010000 */
[----:B------:R3:W-:Y:S01]  /*c950*/  STSM.16.M88.4 [R199+0x26800], R152 ;  /* 0x02680098c7007844 */ /* 0x0007e20000000200 */
[-C--:B------:R-:W-:Y:S01]  /*c960*/  FMUL.FTZ R115, R115, R15.reuse ;  /* 0x0000000f73737220 */ /* 0x080fe20000410000 */
[-C--:B------:R-:W-:Y:S01]  /*c970*/  FMUL.FTZ R118, R118, R15.reuse ;  /* 0x0000000f76767220 */ /* 0x080fe20000410000 */
[-C--:B------:R-:W-:Y:S01]  /*c980*/  FMUL.FTZ R119, R119, R15.reuse ;  /* 0x0000000f77777220 */ /* 0x080fe20000410000 */
[-C--:B------:R-:W-:Y:S01]  /*c990*/  FMUL.FTZ R122, R122, R15.reuse ;  /* 0x0000000f7a7a7220 */ /* 0x080fe20000410000 */
[----:B------:R-:W-:Y:S01]  /*c9a0*/  FMUL.FTZ R123, R123, R15 ;  /* 0x0000000f7b7b7220 */ /* 0x000fe20000410000 */
[----:B------:R-:W5:Y:S01]  /*c9b0*/  MUFU.EX2 R171, R171 ;  /* 0x000000ab00ab7308 */ /* 0x000f620000000800 */
        /* <DEDUP_REMOVED lines=16> */
[C---:B-----5:R-:W-:Y:S01]  /*cac0*/  FADD.FTZ R12, R171.reuse, R12 ;  /* 0x0000000cab0c7221 */ /* 0x060fe20000010000 */
[----:B------:R-:W-:Y:S01]  /*cad0*/  F2FP.BF16.F32.PACK_AB R161, R171, R170 ;  /* 0x000000aaaba1723e */ /* 0x000fe200000010ff */
[-C--:B------:R-:W-:Y:S01]  /*cae0*/  FMUL.FTZ R146, R146, R15.reuse ;  /* 0x0000000f92927220 */ /* 0x080fe20000410000 */
[-C--:B------:R-:W-:Y:S01]  /*caf0*/  FMUL.FTZ R147, R147, R15.reuse ;  /* 0x0000000f93937220 */ /* 0x080fe20000410000 */
[-C--:B------:R-:W-:Y:S01]  /*cb00*/  FMUL.FTZ R150, R150, R15.reuse ;  /* 0x0000000f96967220 */ /* 0x080fe20000410000 */
[----:B------:R-:W-:-:S02]  /*cb10*/  FMUL.FTZ R151, R151, R15 ;  /* 0x0000000f97977220 */ /* 0x000fc40000410000 */
[----:B------:R-:W5:Y:S01]  /*cb20*/  MUFU.EX2 R178, R178 ;  /* 0x000000b200b27308 */ /* 0x000f620000000800 */
[----:B----4-:R-:W-:-:S07]  /*cb30*/  FADD.FTZ R12, R174, R12 ;  /* 0x0000000cae0c7221 */ /* 0x010fce0000010000 */
[----:B------:R-:W4:Y:S01]  /*cb40*/  MUFU.EX2 R165, R179 ;  /* 0x000000b300a57308 */ /* 0x000f220000000800 */
[C---:B--2---:R-:W-:Y:S01]  /*cb50*/  FADD.FTZ R12, R175.reuse, R12 ;  /* 0x0000000caf0c7221 */ /* 0x044fe20000010000 */
[----:B------:R-:W-:-:S05]  /*cb60*/  F2FP.BF16.F32.PACK_AB R163, R175, R174 ;  /* 0x000000aeafa3723e */ /* 0x000fca00000010ff */
[----:B------:R3:W-:Y:S01]  /*cb70*/  STSM.16.M88.4 [R200], R160 ;  /* 0x000000a0c8007844 */ /* 0x0007e20000000200 */
[----:B------:R-:W2:Y:S01]  /*cb80*/  MUFU.EX2 R167, R182 ;  /* 0x000000b600a77308 */ /* 0x000ea20000000800 */
[----:B-----5:R-:W-:-:S07]  /*cb90*/  FADD.FTZ R12, R178, R12 ;  /* 0x0000000cb20c7221 */ /* 0x020fce0000010000 */
[----:B------:R-:W5:Y:S01]  /*cba0*/  MUFU.EX2 R183, R183 ;  /* 0x000000b700b77308 */ /* 0x000f620000000800 */
[C---:B----4-:R-:W-:Y:S01]  /*cbb0*/  FADD.FTZ R12, R165.reuse, R12 ;  /* 0x0000000ca50c7221 */ /* 0x050fe20000010000 */
[----:B------:R-:W-:-:S03]  /*cbc0*/  F2FP.BF16.F32.PACK_AB R165, R165, R178 ;  /* 0x000000b2a5a5723e */ /* 0x000fc600000010ff */
[----:B--2---:R-:W-:Y:S01]  /*cbd0*/  FADD.FTZ R12, R167, R12 ;  /* 0x0000000ca70c7221 */ /* 0x004fe20000010000 */
[----:B-----5:R-:W-:-:S03]  /*cbe0*/  F2FP.BF16.F32.PACK_AB R167, R183, R167 ;  /* 0x000000a7b7a7723e */ /* 0x020fc600000010ff */
[----:B------:R-:W-:Y:S02]  /*cbf0*/  FADD.FTZ R12, R183, R12 ;  /* 0x0000000cb70c7221 */ /* 0x000fe40000010000 */
[----:B------:R3:W-:Y:S01]  /*cc00*/  STSM.16.M88.4 [R201], R164 ;  /* 0x000000a4c9007844 */ /* 0x0007e20000000200 */
[----:B------:R-:W-:Y:S05]  /*cc10*/  @!P0 BRA `(.L_x_3909) ;  /* 0x0000000000048947 */ /* 0x000fea0003800000 */
[----:B------:R-:W-:Y:S01]  /*cc20*/  BPT.TRAP 0x1 ;  /* 0x000000040000795c */ /* 0x000fe20000300000 */
.L_x_3909:
[----:B------:R2:W4:Y:S01]  /*cc30*/  SYNCS.PHASECHK.TRANS64.TRYWAIT P2, [R21+URZ+0x28c50], R14 ;  /* 0x028c500e150075a7 */ /* 0x000522000804017f */
[----:B------:R-:W-:Y:S05]  /*cc40*/  @!P0 BRA `(.L_x_3910) ;  /* 0x0000000000048947 */ /* 0x000fea0003800000 */
[----:B------:R-:W-:Y:S01]  /*cc50*/  BPT.TRAP 0x1 ;  /* 0x000000040000795c */ /* 0x000fe20000300000 */
.L_x_3910:
[----:B------:R-:W-:Y:S04]  /*cc60*/  BSSY B1, `(.L_x_3911) ;  /* 0x0000004000017945 */ /* 0x000fe80003800000 */
[----:B----4-:R-:W-:Y:S05]  /*cc70*/  @P2 BRA `(.L_x_3912) ;  /* 0x0000000000082947 */ /* 0x010fea0003800000 */
[----:B------:R-:W4:Y:S02]  /*cc80*/  SYNCS.PHASECHK.TRANS64.TRYWAIT P2, [R21+URZ+0x28c50], R14 ;  /* 0x028c500e150075a7 */ /* 0x000f24000804017f */
[----:B----4-:R-:W-:Y:S05]  /*cc90*/  @!P2 BRA `(.L_x_3913) ;  /* 0x000000e00084a947 */ /* 0x010fea0003800000 */
.L_x_3912:
[----:B------:R-:W-:Y:S05]  /*cca0*/  BSYNC B1 ;  /* 0x0000000000017941 */ /* 0x000fea0003800000 */
.L_x_3911:
[----:B012-4-:R-:W-:Y:S01]  /*ccb0*/  IMAD R14, R19, 0x1000, R13 ;  /* 0x00001000130e7824 */ /* 0x017fe200078e020d */
[----:B------:R-:W-:Y:S01]  /*ccc0*/  WARPGROUP.ARRIVE ;  /* 0x00000000000079c5 */ /* 0x000fe20000000000 */
[----:B------:R-:W-:-:S03]  /*ccd0*/  IMAD.MOV.U32 R15, RZ, RZ, 0x40000040 ;  /* 0x40000040ff0f7424 */ /* 0x000fc600078e00ff */
[----:B------:R-:W-:Y:S02]  /*cce0*/  R2UR UR6, R14 ;  /* 0x000000000e0672ca */ /* 0x000fe400000e0000 */
[----:B------:R-:W-:Y:S01]  /*ccf0*/  R2UR UR7, R15 ;  /* 0x000000000f0772ca */ /* 0x000fe200000e0000 */
[----:B------:R-:W-:-:S12]  /*cd00*/  IMAD.MOV.U32 R15, RZ, RZ, 0x40000040 ;  /* 0x40000040ff0f7424 */ /* 0x000fd800078e00ff */
[----:B------:R-:W-:Y:S03]  /*cd10*/  HGMMA.64x256x16.F32.BF16 R24, R152, gdesc[UR4].tnspB, R24, gsb0 ;  /* 0x43e0000498187df0 */ /* 0x000fe60008001818 */
[----:B------:R-:W-:Y:S02]  /*cd20*/  WARPGROUP.DEPBAR.LE gsb0, 0x0 ;  /* 0x00008000000079c5 */ /* 0x000fe40000010000 */
[----:B---3--:R-:W-:Y:S01]  /*cd30*/  VIADD R152, R14, 0x80 ;  /* 0x000000800e987836 */ /* 0x008fe20000000000 */
[----:B------:R-:W-:Y:S01]  /*cd40*/  WARPGROUP.ARRIVE ;  /* 0x00000000000079c5 */ /* 0x000fe20000000000 */
[----:B------:R-:W-:-:S03]  /*cd50*/  IMAD.MOV.U32 R153, RZ, RZ, 0x40000040 ;  /* 0x40000040ff997424 */ /* 0x000fc600078e00ff */
[----:B------:R-:W-:Y:S01]  /*cd60*/  R2UR UR6, R152 ;  /* 0x00000000980672ca */ /* 0x000fe200000e0000 */
[C---:B------:R-:W-:Y:S01]  /*cd70*/  VIADD R152, R14.reuse, 0x100 ;  /* 0x000001000e987836 */ /* 0x040fe20000000000 */
[----:B------:R-:W-:Y:S01]  /*cd80*/  R2UR UR7, R153 ;  /* 0x00000000990772ca */ /* 0x000fe200000e0000 */
[----:B------:R-:W-:Y:S02]  /*cd90*/  IMAD.MOV.U32 R153, RZ, RZ, 0x40000040 ;  /* 0x40000040ff997424 */ /* 0x000fe400078e00ff */
[----:B------:R-:W-:-:S13]  /*cda0*/  VIADD R14, R14, 0x180 ;  /* 0x000001800e0e7836 */ /* 0x000fda0000000000 */
[----:B------:R-:W-:Y:S01]  /*cdb0*/  HGMMA.64x256x16.F32.BF16 R24, R156, gdesc[UR4].tnspB, R24, gsb0 ;  /* 0x43e000049c187df0 */ /* 0x000fe20008001818 */
[----:B------:R-:W-:Y:S02]  /*cdc0*/  R2UR UR6, R152 ;  /* 0x00000000980672ca */ /* 0x000fe400000e0000 */
[----:B------:R-:W-:Y:S01]  /*cdd0*/  R2UR UR7, R153 ;  /* 0x00000000990772ca */ /* 0x000fe200000e0000 */
[----:B------:R-:W-:Y:S02]  /*cde0*/  WARPGROUP.DEPBAR.LE gsb0, 0x0 ;  /* 0x00008000000079c5 */ /* 0x000fe40000010000 */
[----:B------:R-:W-:-:S15]  /*cdf0*/  WARPGROUP.ARRIVE ;  /* 0x00000000000079c5 */ /* 0x000fde0000000000 */
[----:B------:R-:W-:-:S07]  /*ce00*/  NOP ;  /* 0x0000000000007918 */ /* 0x000fce0000000000 */
[----:B------:R-:W-:Y:S01]  /*ce10*/  HGMMA.64x256x16.F32.BF16 R24, R160, gdesc[UR4].tnspB, R24, gsb0 ;  /* 0x43e00004a0187df0 */ /* 0x000fe20008001818 */
[----:B------:R-:W-:Y:S02]  /*ce20*/  R2UR UR6, R14 ;  /* 0x000000000e0672ca */ /* 0x000fe400000e0000 */
[----:B------:R-:W-:Y:S01]  /*ce30*/  R2UR UR7, R15 ;  /* 0x000000000f0772ca */ /* 0x000fe200000e0000 */
        /* <DEDUP_REMOVED lines=13> */
[----:B------:R-:W-:Y:S05]  /*cf10*/  @!P0 BRA `(.L_x_3914) ;  /* 0x0000000000048947 */ /* 0x000fea0003800000 */
[----:B------:R-:W-:Y:S01]  /*cf20*/  BPT.TRAP 0x1 ;  /* 0x000000040000795c */ /* 0x000fe20000300000 */
.L_x_3914:
[----:B------:R-:W-:Y:S02]  /*cf30*/  VIADD R21, R21, 0x28c60 ;  /* 0x00028c6015157836 */ /* 0x000fe40000000000 */
[----:B------:R-:W-:Y:S02]  /*cf40*/  IMAD.MOV.U32 R15, RZ, RZ, R20 ;  /* 0x000000ffff0f7224 */ /* 0x000fe400078e0014 */
[----:B------:R-:W-:Y:S01]  /*cf50*/  IMAD.MOV.U32 R219, RZ, RZ, R10 ;  /* 0x000000ffffdb7224 */ /* 0x000fe200078e000a */
[----:B------:R-:W-:Y:S01]  /*cf60*/  PRMT R21, R190, 0x654, R21 ;  /* 0x00000654be157816 */ /* 0x000fe20000000015 */
[----:B------:R-:W-:-:S03]  /*cf70*/  IMAD.MOV.U32 R218, RZ, RZ, R19 ;  /* 0x000000ffffda7224 */ /* 0x000fc600078e0013 */
[----:B------:R2:W-:Y:S01]  /*cf80*/  SYNCS.ARRIVE.TRANS64.RED.A1T0 RZ, [R21+URZ], RZ ;  /* 0x000000ff15ff79a7 */ /* 0x0005e2000810043f */
[----:B------:R-:W-:Y:S05]  /*cf90*/  @P1 BRA `(.L_x_3915) ;  /* 0xffffffe4006c1947 */ /* 0x000fea000383ffff */
.L_x_3902:
[----:B------:R-:W-:Y:S05]  /*cfa0*/  BSYNC B0 ;  /* 0x0000000000007941 */ /* 0x000fea0003800000 */
.L_x_3901:
[----:B0-----:R-:W3:Y:S01]  /*cfb0*/  LDL.LU R14, [R1+0x3c] ;  /* 0x00003c00010e7983 */ /* 0x001ee20000300800 */
[----:B-1----:R-:W-:Y:S02]  /*cfc0*/  IMAD.MOV.U32 R156, RZ, RZ, -0x800000 ;  /* 0xff800000ff9c7424 */ /* 0x002fe400078e00ff */
[----:B--2---:R-:W-:Y:S01]  /*cfd0*/  IMAD.MOV.U32 R21, RZ, RZ, -0x800000 ;  /* 0xff800000ff157424 */ /* 0x004fe200078e00ff */
[----:B------:R-:W0:Y:S02]  /*cfe0*/  SHFL.BFLY PT, R0, R11, 0x2, 0x1f ;  /* 0x0c401f000b007f89 */ /* 0x000e2400000e0000 */
[----:B0-----:R-:W-:-:S05]  /*cff0*/  FADD.FTZ R0, R0, R11 ;  /* 0x0000000b00007221 */ /* 0x001fca0000010000 */
[----:B------:R-:W0:Y:S02]  /*d000*/  SHFL.BFLY PT, R4, R0, 0x1, 0x1f ;  /* 0x0c201f0000047f89 */ /* 0x000e2400000e0000 */
[----:B0-----:R-:W-:Y:S01]  /*d010*/  FADD.FTZ R0, R0, R4 ;  /* 0x0000000400007221 */ /* 0x001fe20000010000 */
[----:B------:R-:W-:Y:S01]  /*d020*/  IMAD.MOV.U32 R4, RZ, RZ, RZ ;  /* 0x000000ffff047224 */ /* 0x000fe200078e00ff */
[----:B------:R-:W-:Y:S08]  /*d030*/  BAR.ARV 0x8, 0x100 ;  /* 0x0204000000007b1d */ /* 0x000ff00000002000 */
[----:B------:R-:W-:Y:S01]  /*d040*/  BAR.SYNC.DEFER_BLOCKING 0xf, 0x100 ;  /* 0x03c4000000007b1d */ /* 0x000fe20000010000 */
[----:B------:R-:W-:-:S13]  /*d050*/  FSETP.NE.FTZ.AND P0, PT, R0, RZ, PT ;  /* 0x000000ff0000720b */ /* 0x000fda0003f15000 */
[----:B------:R-:W0:Y:S01]  /*d060*/  @P0 MUFU.RCP R4, R0 ;  /* 0x0000000000040308 */ /* 0x000e220000001000 */
[----:B------:R-:W-:-:S07]  /*d070*/  @P0 FMUL.FTZ R5, R3, 0.69314718246459960938 ;  /* 0x3f31721803050820 */ /* 0x000fce0000410000 */
[----:B------:R-:W1:Y:S01]  /*d080*/  @P0 MUFU.LG2 R0, R0 ;  /* 0x0000000000000308 */ /* 0x000e620000000c00 */
        /* <DEDUP_REMOVED lines=8> */
[----:B-1----:R-:W-:Y:S01]  /*d110*/  @P0 FMUL.FTZ R0, R0, 0.69314718246459960938 ;  /* 0x3f31721800000820 */ /* 0x002fe20000410000 */
[-C--:B------:R-:W-:Y:S01]  /*d120*/  FMUL.FTZ R40, R40, R4.reuse ;  /* 0x0000000428287220 */ /* 0x080fe20000410000 */
[-C--:B------:R-:W-:Y:S01]  /*d130*/  FMUL.FTZ R41, R41, R4.reuse ;  /* 0x0000000429297220 */ /* 0x080fe20000410000 */
[----:B------:R-:W-:Y:S01]  /*d140*/  FMUL.FTZ R44, R44, R4 ;  /* 0x000000042c2c7220 */ /* 0x000fe20000410000 */
[----:B------:R-:W-:Y:S01]  /*d150*/  @P0 FFMA.FTZ R156, R5, R10, R0 ;  /* 0x0000000a059c0223 */ /* 0x000fe20000010000 */
[-C--:B------:R-:W-:Y:S01]  /*d160*/  FMUL.FTZ R45, R45, R4.reuse ;  /* 0x000000042d2d7220 */ /* 0x080fe20000410000 */
[----:B------:R-:W0:Y:S01]  /*d170*/  SHFL.BFLY PT, R0, R12, 0x2, 0x1f ;  /* 0x0c401f000c007f89 */ /* 0x000e2200000e0000 */
        /* <DEDUP_REMOVED lines=23> */
[----:B0-----:R-:W-:Y:S01]  /*d2f0*/  FADD.FTZ R0, R0, R12 ;  /* 0x0000000c00007221 */ /* 0x001fe20000010000 */
[-C--:B------:R-:W-:Y:S01]  /*d300*/  FMUL.FTZ R93, R93, R4.reuse ;  /* 0x000000045d5d7220 */ /* 0x080fe20000410000 */
[-C--:B------:R-:W-:Y:S01]  /*d310*/  FMUL.FTZ R96, R96, R4.reuse ;  /* 0x0000000460607220 */ /* 0x080fe20000410000 */
[-C--:B------:R-:W-:Y:S01]  /*d320*/  FMUL.FTZ R97, R97, R4.reuse ;  /* 0x0000000461617220 */ /* 0x080fe20000410000 */
        /* <DEDUP_REMOVED lines=25> */
[----:B0-----:R-:W-:Y:S01]  /*d4c0*/  FADD.FTZ R5, R0, R5 ;  /* 0x0000000500057221 */ /* 0x001fe20000010000 */
[----:B------:R-:W-:-:S02]  /*d4d0*/  IMAD.MOV.U32 R0, RZ, RZ, RZ ;  /* 0x000000ffff007224 */ /* 0x000fc400078e00ff */
[-C--:B------:R-:W-:Y:S01]  /*d4e0*/  FMUL.FTZ R148, R148, R4.reuse ;  /* 0x0000000494947220 */ /* 0x080fe20000410000 */
[----:B------:R-:W-:Y:S01]  /*d4f0*/  FMUL.FTZ R149, R149, R4 ;  /* 0x0000000495957220 */ /* 0x000fe20000410000 */
        /* <DEDUP_REMOVED lines=17> */
[----:B------:R-:W-:Y:S01]  /*d610*/  ISETP.NE.AND P0, PT, R197, RZ, PT ;  /* 0x000000ffc500720c */ /* 0x000fe20003f05270 */
        /* <DEDUP_REMOVED lines=12> */
[----:B------:R-:W-:-:S02]  /*d6e0*/  @!P0 IMAD R3, R19, 0x40, R195 ;  /* 0x0000004013038824 */ /* 0x000fc400078e02c3 */
[-C--:B------:R-:W-:Y:S01]  /*d6f0*/  FMUL.FTZ R71, R71, R0.reuse ;  /* 0x0000000047477220 */ /* 0x080fe20000410000 */
[----:B------:R-:W-:Y:S02]  /*d700*/  VIADD R19, R19, 0x1 ;  /* 0x0000000113137836 */ /* 0x000fe40000000000 */
[-C--:B------:R-:W-:Y:S01]  /*d710*/  FMUL.FTZ R74, R74, R0.reuse ;  /* 0x000000004a4a7220 */ /* 0x080fe20000410000 */
[----:B------:R-:W-:Y:S02]  /*d720*/  @!P0 IMAD R3, R3, 0x4, R2 ;  /* 0x0000000403038824 */ /* 0x000fe400078e0202 */
[-C--:B------:R-:W-:Y:S01]  /*d730*/  FMUL.FTZ R75, R75, R0.reuse ;  /* 0x000000004b4b7220 */ /* 0x080fe20000410000 */
[-C--:B------:R-:W-:Y:S01]  /*d740*/  FMUL.FTZ R78, R78, R0.reuse ;  /* 0x000000004e4e7220 */ /* 0x080fe20000410000 */
[----:B------:R-:W-:Y:S01]  /*d750*/  ISETP.NE.AND P1, PT, R19, 0x2, PT ;  /* 0x000000021300780c */ /* 0x000fe20003f25270 */
[-C--:B------:R-:W-:Y:S01]  /*d760*/  FMUL.FTZ R79, R79, R0.reuse ;  /* 0x000000004f4f7220 */ /* 0x080fe20000410000 */
[----:B------:R-:W-:Y:S01]  /*d770*/  @!P0 STS [R3+0x28800], R4 ;  /* 0x0288000403008388 */ /* 0x000fe20000000800 */
[-C--:B------:R-:W-:Y:S01]  /*d780*/  FMUL.FTZ R82, R82, R0.reuse ;  /* 0x0000000052527220 */ /* 0x080fe20000410000 */
[-C--:B------:R-:W-:Y:S01]  /*d790*/  FMUL.FTZ R83, R83, R0.reuse ;  /* 0x0000000053537220 */ /* 0x080fe20000410000 */
[-C--:B------:R-:W-:Y:S01]  /*d7a0*/  FMUL.FTZ R86, R86, R0.reuse ;  /* 0x0000000056567220 */ /* 0x080fe20000410000 */
[----:B------:R0:W-:Y:S01]  /*d7b0*/  @!P0 STS [R3+0x28820], R0 ;  /* 0x0288200003008388 */ /* 0x0001e20000000800 */
        /* <DEDUP_REMOVED lines=33> */
[----:B0-----:R-:W-:Y:S01]  /*d9d0*/  SEL R0, RZ, 0x1, P1 ;  /* 0x00000001ff007807 */ /* 0x001fe20000800000 */
[----:B------:R-:W-:Y:S06]  /*d9e0*/  BAR.ARV 0xe, 0x100 ;  /* 0x0384000000007b1d */ /* 0x000fec0000002000 */
[----:B------:R-:W-:-:S02]  /*d9f0*/  PLOP3.LUT P0, PT, PT, PT, PT, 0x8, 0x0 ;  /* 0x000000000000781c */ /* 0x000fc40003f0e170 */
[----:B------:R-:W-:Y:S02]  /*da00*/  LOP3.LUT R185, R185, R0, RZ, 0x3c, !PT ;  /* 0x00000000b9b97212 */ /* 0x000fe400078e3cff */
[----:B------:R-:W-:Y:S01]  /*da10*/  SEL R19, R19, RZ, P1 ;  /* 0x000000ff13137207 */ /* 0x000fe20000800000 */
[----:B---3--:R-:W-:-:S05]  /*da20*/  VIADD R14, R14, 0x1 ;  /* 0x000000010e0e7836 */ /* 0x008fca0000000000 */
[----:B------:R0:W-:Y:S03]  /*da30*/  STL [R1+0x3c], R14 ;  /* 0x00003c0e01007387 */ /* 0x0001e60000100800 */
.L_x_3844:
[----:B------:R-:W-:Y:S05]  /*da40*/  BSYNC B7 ;  /* 0x0000000000077941 */ /* 0x000fea0003800000 */
.L_x_3840:
[----:B------:R-:W2:Y:S08]  /*da50*/  S2UR UR4, SR_CgaCtaId ;  /* 0x00000000000479c3 */ /* 0x000eb00000008800 */
[----:B------:R-:W-:Y:S01]  /*da60*/  BAR.SYNC.DEFER_BLOCKING 0x5, 0x180 ;  /* 0x0146000000007b1d */ /* 0x000fe20000010000 */
[----:B------:R-:W-:-:S05]  /*da70*/  MOV R2, 0x400 ;  /* 0x0000040000027802 */ /* 0x000fca0000000f00 */
[----:B------:R-:W-:Y:S01]  /*da80*/  BSSY B0, `(.L_x_3916) ;  /* 0x0000507000007945 */ /* 0x000fe20003800000 */
[----:B--2---:R-:W-:-:S05]  /*da90*/  IMAD.U32 R190, RZ, RZ, UR4 ;  /* 0x00000004ffbe7e24 */ /* 0x004fca000f8e00ff */
[----:B------:R-:W-:-:S05]  /*daa0*/  LEA R2, R190, R2, 0x18 ;  /* 0x00000002be027211 */ /* 0x000fca00078ec0ff */
[----:B-----5:R2:W3:Y:S01]  /*dab0*/  LDS.128 R152, [R2+0x28cd0] ;  /* 0x028cd00002987984 */ /* 0x0204e20000000c00 */
[----:B------:R-:W-:Y:S06]  /*dac0*/  BAR.ARV 0x4, 0x180 ;  /* 0x0106000000007b1d */ /* 0x000fec0000002000 */
[----:B------:R-:W-:Y:S05]  /*dad0*/  @P0 BRA `(.L_x_3917) ;  /* 0x0000003c00ec0947 */ /* 0x000fea0003800000 */
[----:B------:R-:W4:Y:S01]  /*dae0*/  LDL R3, [R1+0x58] ;  /* 0x0000580001037983 */ /* 0x000f220000100800 */
[----:B------:R-:W1:Y:S01]  /*daf0*/  S2R R0, SR_SWINHI ;  /* 0x0000000000007919 */ /* 0x000e620000002f00 */
[----:B------:R-:W-:Y:S01]  /*db00*/  F2FP.BF16.F32.PACK_AB R6, R29, R28 ;  /* 0x0000001c1d06723e */ /* 0x000fe200000010ff */
[----:B------:R-:W-:Y:S01]  /*db10*/  ULDC.64 UR6, c[0x0][0xc00] ;  /* 0x0003000000067ab9 */ /* 0x000fe20000000a00 */
[----:B------:R-:W-:Y:S01]  /*db20*/  F2FP.BF16.F32.PACK_AB R7, R31, R30 ;  /* 0x0000001e1f07723e */ /* 0x000fe200000010ff */
[----:B---3--:R-:W3:Y:S01]  /*db30*/  LDL.LU R152, [R1+0x1c] ;  /* 0x00001c0001987983 */ /* 0x008ee20000300800 */
[----:B------:R-:W-:Y:S01]  /*db40*/  F2FP.BF16.F32.PACK_AB R8, R33, R32 ;  /* 0x000000202108723e */ /* 0x000fe200000010ff */
[----:B------:R-:W-:Y:S01]  /*db50*/  ULDC.64 UR4, c[0x0][0xc08] ;  /* 0x0003020000047ab9 */ /* 0x000fe20000000a00 */
[----:B------:R-:W-:Y:S01]  /*db60*/  F2FP.BF16.F32.PACK_AB R9, R35, R34 ;  /* 0x000000222309723e */ /* 0x000fe200000010ff */
[----:B------:R-:W2:Y:S01]  /*db70*/  LDL.LU R20, [R1+0x20] ;  /* 0x0000200001147983 */ /* 0x000ea20000300800 */
[----:B0-----:R-:W-:-:S02]  /*db80*/  MOV R14, R2 ;  /* 0x00000002000e7202 */ /* 0x001fc40000000f00 */
[----:B-1----:R-:W-:Y:S02]  /*db90*/  MOV R15, R0 ;  /* 0x00000000000f7202 */ /* 0x002fe40000000f00 */
[----:B------:R-:W-:Y:S02]  /*dba0*/  F2FP.BF16.F32.PACK_AB R10, R37, R36 ;  /* 0x00000024250a723e */ /* 0x000fe400000010ff */
[----:B------:R-:W-:Y:S01]  /*dbb0*/  F2FP.BF16.F32.PACK_AB R11, R39, R38 ;  /* 0x00000026270b723e */ /* 0x000fe200000010ff */
[----:B------:R-:W-:Y:S01]  /*dbc0*/  BAR.SYNC.DEFER_BLOCKING 0x1, 0x100 ;  /* 0x0044000000007b1d */ /* 0x000fe20000010000 */
[----:B----4-:R-:W-:-:S03]  /*dbd0*/  IMAD.WIDE R12, R3, 0x2, R14 ;  /* 0x00000002030c7825 */ /* 0x010fc600078e020e */
[----:B------:R-:W-:Y:S01]  /*dbe0*/  LOP3.LUT R0, R12, 0x380, RZ, 0xc0, !PT ;  /* 0x000003800c007812 */ /* 0x000fe200078ec0ff */
[----:B------:R-:W-:-:S03]  /*dbf0*/  IMAD.MOV.U32 R5, RZ, RZ, R13 ;  /* 0x000000ffff057224 */ /* 0x000fc600078e000d */
[----:B------:R-:W-:-:S04]  /*dc00*/  SHF.R.U64 R0, R0, 0x3, RZ ;  /* 0x0000000300007819 */ /* 0x000fc800000012ff */
[----:B------:R-:W-:-:S04]  /*dc10*/  LOP3.LUT R4, R0, R12, RZ, 0x3c, !PT ;  /* 0x0000000c00047212 */ /* 0x000fc800078e3cff */
[----:B------:R-:W-:Y:S02]  /*dc20*/  MOV R0, R4 ;  /* 0x0000000400007202 */ /* 0x000fe40000000f00 */
[----:B------:R-:W-:Y:S02]  /*dc30*/  F2FP.BF16.F32.PACK_AB R4, R25, R24 ;  /* 0x000000181904723e */ /* 0x000fe400000010ff */
[----:B------:R-:W-:-:S05]  /*dc40*/  F2FP.BF16.F32.PACK_AB R5, R27, R26 ;  /* 0x0000001a1b05723e */ /* 0x000fca00000010ff */
[----:B------:R0:W-:Y:S02]  /*dc50*/  STSM.16.M88.4 [R0], R4 ;  /* 0x0000000400007844 */ /* 0x0001e40000000200 */
[----:B0-----:R-:W-:-:S04]  /*dc60*/  IADD3 R4, P0, R12, 0x20, RZ ;  /* 0x000000200c047810 */ /* 0x001fc80007f1e0ff */
[----:B------:R-:W-:Y:S01]  /*dc70*/  LOP3.LUT R0, R4, 0x380, RZ, 0xc0, !PT ;  /* 0x0000038004007812 */ /* 0x000fe200078ec0ff */
[----:B------:R-:W-:-:S03]  /*dc80*/  IMAD.X R5, RZ, RZ, R13, P0 ;  /* 0x000000ffff057224 */ /* 0x000fc600000e060d */
[----:B------:R-:W-:-:S04]  /*dc90*/  SHF.R.U64 R0, R0, 0x3, RZ ;  /* 0x0000000300007819 */ /* 0x000fc800000012ff */
[----:B------:R-:W-:-:S04]  /*dca0*/  LOP3.LUT R4, R0, R4, RZ, 0x3c, !PT ;  /* 0x0000000400047212 */ /* 0x000fc800078e3cff */
[----:B------:R-:W-:-:S05]  /*dcb0*/  MOV R4, R4 ;  /* 0x0000000400047202 */ /* 0x000fca0000000f00 */
[----:B------:R0:W-:Y:S02]  /*dcc0*/  STSM.16.M88.4 [R4], R8 ;  /* 0x0000000804007844 */ /* 0x0001e40000000200 */
[----:B0-----:R-:W-:-:S04]  /*dcd0*/  IADD3 R4, P0, R12, 0x40, RZ ;  /* 0x000000400c047810 */ /* 0x001fc80007f1e0ff */
[----:B------:R-:W-:Y:S01]  /*dce0*/  LOP3.LUT R0, R4, 0x380, RZ, 0xc0, !PT ;  /* 0x0000038004007812 */ /* 0x000fe200078ec0ff */
[----:B------:R-:W-:-:S03]  /*dcf0*/  IMAD.X R5, RZ, RZ, R13, P0 ;  /* 0x000000ffff057224 */ /* 0x000fc600000e060d */
[----:B------:R-:W-:-:S04]  /*dd00*/  SHF.R.U64 R0, R0, 0x3, RZ ;  /* 0x0000000300007819 */ /* 0x000fc800000012ff */
[----:B------:R-:W-:Y:S02]  /*dd10*/  LOP3.LUT R4, R0, R4, RZ, 0x3c, !PT ;  /* 0x0000000400047212 */ /* 0x000fe400078e3cff */
[----:B------:R-:W-:Y:S02]  /*dd20*/  F2FP.BF16.F32.PACK_AB R6, R45, R44 ;  /* 0x0000002c2d06723e */ /* 0x000fe400000010ff */
[----:B------:R-:W-:Y:S02]  /*dd30*/  MOV R0, R4 ;  /* 0x0000000400007202 */ /* 0x000fe40000000f00 */
[----:B------:R-:W-:Y:S02]  /*dd40*/  F2FP.BF16.F32.PACK_AB R4, R41, R40 ;  /* 0x000000282904723e */ /* 0x000fe400000010ff */
[----:B------:R-:W-:Y:S02]  /*dd50*/  F2FP.BF16.F32.PACK_AB R5, R43, R42 ;  /* 0x0000002a2b05723e */ /* 0x000fe400000010ff */
[----:B------:R-:W-:-:S05]  /*dd60*/  F2FP.BF16.F32.PACK_AB R7, R47, R46 ;  /* 0x0000002e2f07723e */ /* 0x000fca00000010ff */
        /* <DEDUP_REMOVED lines=131> */
[----:B------:R-:W-:-:S02]  /*e5a0*/  F2FP.BF16.F32.PACK_AB R7, R143, R142 ;  /* 0x0000008e8f07723e */ /* 0x000fc400000010ff */
[----:B------:R-:W-:-:S03]  /*e5b0*/  IADD3 R0, P0, R12, 0x6060, RZ ;  /* 0x000060600c007810 */ /* 0x000fc60007f1e0ff */
[----:B------:R0:W-:Y:S02]  /*e5c0*/  STSM.16.M88.4 [R3], R4 ;  /* 0x0000000403007844 */ /* 0x0001e40000000200 */
[----:B------:R-:W-:Y:S01]  /*e5d0*/  IMAD.X R13, RZ, RZ, R13, P0 ;  /* 0x000000ffff0d7224 */ /* 0x000fe200000e060d */
[----:B------:R-:W-:Y:S02]  /*e5e0*/  F2FP.BF16.F32.PACK_AB R8, R145, R144 ;  /* 0x000000909108723e */ /* 0x000fe400000010ff */
[----:B0-----:R-:W-:-:S04]  /*e5f0*/  LOP3.LUT R3, R0, 0x380, RZ, 0xc0, !PT ;  /* 0x0000038000037812 */ /* 0x001fc800078ec0ff */
[----:B------:R-:W-:-:S04]  /*e600*/  SHF.R.U64 R3, R3, 0x3, RZ ;  /* 0x0000000303037819 */ /* 0x000fc800000012ff */
[----:B------:R-:W-:Y:S02]  /*e610*/  LOP3.LUT R12, R3, R0, RZ, 0x3c, !PT ;  /* 0x00000000030c7212 */ /* 0x000fe400078e3cff */
[----:B---3--:R-:W-:Y:S02]  /*e620*/  IADD3 R6, P0, R152, UR6, RZ ;  /* 0x0000000698067c10 */ /* 0x008fe4000ff1e0ff */
[----:B------:R-:W-:Y:S02]  /*e630*/  MOV R12, R12 ;  /* 0x0000000c000c7202 */ /* 0x000fe40000000f00 */
[----:B------:R-:W-:Y:S02]  /*e640*/  F2FP.BF16.F32.PACK_AB R9, R147, R146 ;  /* 0x000000929309723e */ /* 0x000fe400000010ff */
[----:B------:R-:W-:Y:S02]  /*e650*/  F2FP.BF16.F32.PACK_AB R10, R149, R148 ;  /* 0x00000094950a723e */ /* 0x000fe400000010ff */
[----:B------:R-:W-:-:S02]  /*e660*/  F2FP.BF16.F32.PACK_AB R11, R151, R150 ;  /* 0x00000096970b723e */ /* 0x000fc400000010ff */
[----:B--2---:R-:W-:Y:S02]  /*e670*/  IADD3.X R7, R20, UR7, RZ, P0, !PT ;  /* 0x0000000714077c10 */ /* 0x004fe400087fe4ff */
[----:B------:R-:W-:Y:S01]  /*e680*/  ISETP.NE.U32.AND P0, PT, RZ, UR4, PT ;  /* 0x00000004ff007c0c */ /* 0x000fe2000bf05070 */
[----:B------:R0:W-:Y:S01]  /*e690*/  STSM.16.M88.4 [R12], R8 ;  /* 0x000000080c007844 */ /* 0x0001e20000000200 */
[----:B------:R-:W-:Y:S02]  /*e6a0*/  BAR.SYNC.DEFER_BLOCKING 0x1, 0x100 ;  /* 0x0044000000007b1d */ /* 0x000fe40000010000 */
[----:B------:R-:W-:Y:S02]  /*e6b0*/  ISETP.NE.AND.EX P0, PT, RZ, UR5, PT, P0 ;  /* 0x00000005ff007c0c */ /* 0x000fe4000bf05300 */
[----:B------:R-:W-:-:S04]  /*e6c0*/  ISETP.NE.U32.AND P1, PT, RZ, UR6, PT ;  /* 0x00000006ff007c0c */ /* 0x000fc8000bf25070 */
[----:B------:R-:W-:Y:S01]  /*e6d0*/  ISETP.NE.AND.EX P1, PT, RZ, UR7, PT, P1 ;  /* 0x00000007ff007c0c */ /* 0x000fe2000bf25310 */
[----:B------:R-:W-:-:S06]  /*e6e0*/  IMAD.MOV.U32 R4, RZ, RZ, RZ ;  /* 0x000000ffff047224 */ /* 0x000fcc00078e00ff */
[----:B0-----:R-:W-:Y:S01]  /*e6f0*/  @P0 IADD3 R8, P2, R152, UR4, RZ ;  /* 0x0000000498080c10 */ /* 0x001fe2000ff5e0ff */
[----:B------:R-:W-:Y:S02]  /*e700*/  ULDC UR4, c[0x0][0xa88] ;  /* 0x0002a20000047ab9 */ /* 0x000fe40000000800 */
[----:B------:R-:W-:Y:S01]  /*e710*/  IMAD.U32 R3, RZ, RZ, UR4 ;  /* 0x00000004ff037e24 */ /* 0x000fe2000f8e00ff */
[----:B------:R-:W-:Y:S02]  /*e720*/  @P0 IADD3.X R9, R20, UR5, RZ, P2, !PT ;  /* 0x0000000514090c10 */ /* 0x000fe400097fe4ff */
[----:B------:R0:W5:Y:S04]  /*e730*/  @P1 LDG.E R4, desc[UR42][R6.64] ;  /* 0x0000002a06041981 */ /* 0x000168000c1e1900 */
[----:B------:R0:W5:Y:S01]  /*e740*/  @P0 LDG.E R3, desc[UR42][R8.64] ;  /* 0x0000002a08030981 */ /* 0x000162000c1e1900 */
[----:B------:R-:W-:Y:S05]  /*e750*/  @P0 BRA `(.L_x_3918) ;  /* 0x0000000000100947 */ /* 0x000fea0003800000 */
[----:B------:R-:W-:Y:S05]  /*e760*/  @!P1 BRA `(.L_x_3918) ;  /* 0x00000000000c9947 */ /* 0x000fea0003800000 */
[----:B-----5:R-:W2:Y:S04]  /*e770*/  LDG.E R3, desc[UR42][R6.64] ;  /* 0x0000002a06037981 */ /* 0x020ea8000c1e1900 */
[----:B0-----:R-:W2:Y:S02]  /*e780*/  LDG.E R6, desc[UR42][R6.64+0x4] ;  /* 0x0000042a06067981 */ /* 0x001ea4000c1e1900 */
[----:B--2---:R-:W-:-:S07]  /*e790*/  IMAD.IADD R3, R6, 0x1, -R3 ;  /* 0x0000000106037824 */ /* 0x004fce00078e0a03 */
.L_x_3918:
[----:B------:R-:W2:Y:S01]  /*e7a0*/  LDL R0, [R1+0x44] ;  /* 0x0000440001007983 */ /* 0x000ea20000100800 */
[----:B------:R-:W-:-:S03]  /*e7b0*/  ULDC UR4, c[0x0][0xad4] ;  /* 0x0002b50000047ab9 */ /* 0x000fc60000000800 */
[----:B------:R-:W3:Y:S04]  /*e7c0*/  LDL.LU R5, [R1+0x18] ;  /* 0x0000180001057983 */ /* 0x000ee80000300800 */
[----:B------:R1:W5:Y:S04]  /*e7d0*/  LDL R159, [R1+0x14] ;  /* 0x00001400019f7983 */ /* 0x0003680000100800 */
[----:B------:R1:W5:Y:S04]  /*e7e0*/  LDL R158, [R1+0x24] ;  /* 0x00002400019e7983 */ /* 0x0003680000100800 */
[----:B--2---:R-:W2:Y:S01]  /*e7f0*/  SHFL.IDX PT, R0, R0, RZ, 0x1f ;  /* 0x00001fff00007589 */ /* 0x004ea200000e0000 */
[----:B---3--:R-:W-:-:S02]  /*e800*/  ISETP.NE.AND P1, PT, R5, RZ, PT ;  /* 0x000000ff0500720c */ /* 0x008fc40003f25270 */
[----:B--2---:R-:W-:Y:S02]  /*e810*/  ISETP.NE.AND P0, PT, R0, RZ, PT ;  /* 0x000000ff0000720c */ /* 0x004fe40003f05270 */
[----:B------:R-:W-:Y:S02]  /*e820*/  SEL R0, R5, UR4, P1 ;  /* 0x0000000405007c07 */ /* 0x000fe40008800000 */
[----:B-----5:R-:W-:-:S09]  /*e830*/  SHF.R.S32.HI R5, RZ, 0x1f, R4 ;  /* 0x0000001fff057819 */ /* 0x020fd20000011404 */
[----:B-1----:R-:W-:Y:S05]  /*e840*/  @P0 BRA `(.L_x_3919) ;  /* 0x0000000400040947 */ /* 0x002fea0003800000 */
[----:B------:R-:W2:Y:S01]  /*e850*/  LDL.LU R11, [R1+0x40] ;  /* 0x00004000010b7983 */ /* 0x000ea20000300800 */
[----:B------:R-:W-:Y:S01]  /*e860*/  IMAD.MOV.U32 R10, RZ, RZ, 0x9b8 ;  /* 0x000009b8ff0a7424 */ /* 0x000fe200078e00ff */
[----:B------:R-:W-:Y:S01]  /*e870*/  ISETP.GT.AND P1, PT, R0, 0x1, PT ;  /* 0x000000010000780c */ /* 0x000fe20003f24270 */
[----:B------:R-:W1:Y:S01]  /*e880*/  LDC R157, c[0x0][0xbe8] ;  /* 0x0002fa00ff9d7b82 */ /* 0x000e620000000800 */
[----:B------:R-:W3:Y:S04]  /*e890*/  LDL R20, [R1+0x50] ;  /* 0x0000500001147983 */ /* 0x000ee80000100800 */
[----:B------:R-:W4:Y:S01]  /*e8a0*/  LDL R152, [R1+0x38] ;  /* 0x0000380001987983 */ /* 0x000f220000100800 */
[----:B------:R-:W-:Y:S02]  /*e8b0*/  SEL R10, R10, 0x978, P1 ;  /* 0x000009780a0a7807 */ /* 0x000fe40000800000 */
[----:B------:R-:W-:Y:S01]  /*e8c0*/  ISETP.NE.U32.AND P0, PT, RZ, UR6, PT ;  /* 0x00000006ff007c0c */ /* 0x000fe2000bf05070 */
[----:B------:R-:W5:Y:S01]  /*e8d0*/  LDL R161, [R1+0x54] ;  /* 0x0000540001a17983 */ /* 0x000f620000100800 */
[----:B0-----:R-:W0:Y:S02]  /*e8e0*/  LDC.64 R6, c[0x0][R10+0x220] ;  /* 0x000088000a067b82 */ /* 0x001e240000000a00 */
[----:B------:R-:W-:Y:S01]  /*e8f0*/  ISETP.NE.AND.EX P0, PT, RZ, UR7, PT, P0 ;  /* 0x00000007ff007c0c */ /* 0x000fe2000bf05300 */
[----:B------:R-:W5:Y:S03]  /*e900*/  LDL R160, [R1+0x48] ;  /* 0x0000480001a07983 */ /* 0x000f660000100800 */
[----:B------:R-:W-:-:S02]  /*e910*/  SEL R12, R159, RZ, !P0 ;  /* 0x000000ff9f0c7207 */ /* 0x000fc40004000000 */
[----:B------:R-:W1:Y:S03]  /*e920*/  LDC.64 R8, c[0x0][R10+0x218] ;  /* 0x000086000a087b82 */ /* 0x000e660000000a00 */
[----:B0-----:R-:W-:Y:S01]  /*e930*/  IMAD R7, R7, R12, RZ ;  /* 0x0000000c07077224 */ /* 0x001fe200078e02ff */
[----:B--2---:R-:W-:-:S05]  /*e940*/  SEL R11, R11, RZ, !P0 ;  /* 0x000000ff0b0b7207 */ /* 0x004fca0004000000 */
[C---:B------:R-:W-:Y:S02]  /*e950*/  IMAD R11, R6.reuse, R11, R7 ;  /* 0x0000000b060b7224 */ /* 0x040fe400078e0207 */
[----:B------:R-:W-:-:S04]  /*e960*/  IMAD.WIDE.U32 R6, R6, R12, RZ ;  /* 0x0000000c06067225 */ /* 0x000fc800078e00ff */
[-C--:B-1----:R-:W-:Y:S02]  /*e970*/  IMAD R12, R9, R184.reuse, RZ ;  /* 0x000000b8090c7224 */ /* 0x082fe400078e02ff */
[----:B------:R-:W-:-:S04]  /*e980*/  IMAD.WIDE.U32 R8, R8, R184, RZ ;  /* 0x000000b808087225 */ /* 0x000fc800078e00ff */
[----:B------:R-:W-:Y:S01]  /*e990*/  IMAD.IADD R12, R9, 0x1, R12 ;  /* 0x00000001090c7824 */ /* 0x000fe200078e020c */
[----:B------:R-:W-:Y:S02]  /*e9a0*/  IADD3 R13, P2, P3, R6, R8, R4 ;  /* 0x00000008060d7210 */ /* 0x000fe40007b5e004 */
[----:B------:R-:W0:Y:S01]  /*e9b0*/  LDC.64 R8, c[0x0][R10+0x228] ;  /* 0x00008a000a087b82 */ /* 0x000e220000000a00 */
[----:B------:R-:W-:Y:S01]  /*e9c0*/  ISETP.NE.AND P0, PT, R157, 0x1, PT ;  /* 0x000000019d00780c */ /* 0x000fe20003f05270 */
[----:B------:R-:W-:-:S12]  /*e9d0*/  IMAD.IADD R11, R7, 0x1, R11 ;  /* 0x00000001070b7824 */ /* 0x000fd800078e020b */
[----:B------:R-:W1:Y:S08]  /*e9e0*/  @P0 LDC R7, c[0x0][0xbec] ;  /* 0x0002fb00ff070b82 */ /* 0x000e700000000800 */
[----:B------:R-:W2:Y:S01]  /*e9f0*/  @P0 LDC R6, c[0x0][0xbf0] ;  /* 0x0002fc00ff060b82 */ /* 0x000ea20000000800 */
[----:B---3--:R-:W-:Y:S01]  /*ea00*/  IMAD R20, R158, 0x40, R20 ;  /* 0x000000409e147824 */ /* 0x008fe200078e0214 */
[----:B----4-:R-:W-:-:S02]  /*ea10*/  SEL R152, R152, RZ, P1 ;  /* 0x000000ff98987207 */ /* 0x010fc40000800000 */
[----:B------:R-:W-:Y:S01]  /*ea20*/  IADD3.X R11, R11, R12, R5, P2, P3 ;  /* 0x0000000c0b0b7210 */ /* 0x000fe200017e6405 */
[----:B------:R-:W-:Y:S02]  /*ea30*/  IMAD.MOV.U32 R12, RZ, RZ, R20 ;  /* 0x000000ffff0c7224 */ /* 0x000fe400078e0014 */
[----:B-1----:R-:W-:-:S05]  /*ea40*/  @P0 IMAD.HI.U32 R7, R20, R7, RZ ;  /* 0x0000000714070227 */ /* 0x002fca00078e00ff */
[----:B--2---:R-:W-:Y:S01]  /*ea50*/  @P0 SHF.R.U32.HI R12, RZ, R6, R7 ;  /* 0x00000006ff0c0219 */ /* 0x004fe20000011607 */
[----:B0-----:R-:W-:-:S04]  /*ea60*/  IMAD.WIDE.U32 R6, R8, R152, RZ ;  /* 0x0000009808067225 */ /* 0x001fc800078e00ff */
[----:B------:R-:W-:-:S04]  /*ea70*/  IMAD R8, R9, R152, RZ ;  /* 0x0000009809087224 */ /* 0x000fc800078e02ff */
[----:B------:R-:W-:Y:S02]  /*ea80*/  IMAD.IADD R7, R7, 0x1, R8 ;  /* 0x0000000107077824 */ /* 0x000fe400078e0208 */
[----:B------:R0:W1:Y:S01]  /*ea90*/  LDC.64 R8, c[0x0][R10+0x210] ;  /* 0x000084000a087b82 */ /* 0x0000620000000a00 */
[----:B------:R-:W-:Y:S01]  /*eaa0*/  IADD3 R6, P0, P2, R12, R13, R6 ;  /* 0x0000000d0c067210 */ /* 0x000fe20007a1e006 */
[--C-:B------:R-:W-:Y:S01]  /*eab0*/  IMAD.MOV R13, RZ, RZ, -R12.reuse ;  /* 0x000000ffff0d7224 */ /* 0x100fe200078e0a0c */
[----:B------:R-:W-:-:S03]  /*eac0*/  SHF.R.S32.HI R12, RZ, 0x1f, R12 ;  /* 0x0000001fff0c7819 */ /* 0x000fc6000001140c */
[----:B------:R-:W-:Y:S01]  /*ead0*/  IMAD R13, R157, R13, R20 ;  /* 0x0000000d9d0d7224 */ /* 0x000fe200078e0214 */
[----:B------:R-:W-:-:S04]  /*eae0*/  IADD3.X R7, R12, R11, R7, P0, P2 ;  /* 0x0000000b0c077210 */ /* 0x000fc800007e4407 */
[----:B0-----:R-:W-:Y:S01]  /*eaf0*/  SHF.R.S32.HI R10, RZ, 0x1f, R13 ;  /* 0x0000001fff0a7819 */ /* 0x001fe2000001140d */
[-C--:B-1----:R-:W-:Y:S02]  /*eb00*/  IMAD R9, R9, R13.reuse, RZ ;  /* 0x0000000d09097224 */ /* 0x082fe400078e02ff */
[----:B------:R-:W-:-:S04]  /*eb10*/  IMAD.WIDE.U32 R6, R8, R13, R6 ;  /* 0x0000000d08067225 */ /* 0x000fc800078e0006 */
[----:B------:R-:W-:Y:S02]  /*eb20*/  IMAD R10, R8, R10, R9 ;  /* 0x0000000a080a7224 */ /* 0x000fe400078e0209 */
[----:B------:R-:W0:Y:S08]  /*eb30*/  LDC.64 R8, c[0x0][0xba8] ;  /* 0x0002ea00ff087b82 */ /* 0x000e300000000a00 */
[----:B0-----:R-:W0:Y:S08]  /*eb40*/  @!P1 LDC R8, c[0x0][0xb50] ;  /* 0x0002d400ff089b82 */ /* 0x001e300000000800 */
[----:B------:R-:W1:Y:S01]  /*eb50*/  @!P1 LDC R9, c[0x0][0xb54] ;  /* 0x0002d500ff099b82 */ /* 0x000e620000000800 */
[----:B------:R-:W-:-:S02]  /*eb60*/  IMAD.IADD R10, R7, 0x1, R10 ;  /* 0x00000001070a7824 */ /* 0x000fc400078e020a */
[----:B------:R-:W-:Y:S01]  /*eb70*/  IMAD R11, R158, 0x40, R195 ;  /* 0x000000409e0b7824 */ /* 0x000fe200078e02c3 */
[----:B0-----:R-:W-:-:S04]  /*eb80*/  LEA R8, P0, R6, R8, 0x2 ;  /* 0x0000000806087211 */ /* 0x001fc800078010ff */
[----:B-1----:R-:W-:Y:S01]  /*eb90*/  LEA.HI.X R9, R6, R9, R10, 0x2, P0 ;  /* 0x0000000906097211 */ /* 0x002fe200000f140a */
[----:B-----5:R-:W-:Y:S02]  /*eba0*/  IMAD.MOV R6, RZ, RZ, -R161 ;  /* 0x000000ffff067224 */ /* 0x020fe400078e0aa1 */
[----:B------:R-:W-:Y:S02]  /*ebb0*/  IMAD R10, R3, R157, RZ ;  /* 0x0000009d030a7224 */ /* 0x000fe400078e02ff */
[----:B------:R-:W-:Y:S01]  /*ebc0*/  SHFL.IDX PT, R7, R9, RZ, 0x1c1f ;  /* 0x001c1fff09077589 */ /* 0x000fe200000e0000 */
[----:B------:R-:W-:-:S03]  /*ebd0*/  ISETP.NE.AND P0, PT, R160, R6, PT ;  /* 0x00000006a000720c */ /* 0x000fc60003f05270 */
[----:B------:R-:W0:Y:S04]  /*ebe0*/  SHFL.IDX PT, R6, R8, RZ, 0x1c1f ;  /* 0x001c1fff08067589 */ /* 0x000e2800000e0000 */
[----:B------:R-:W-:Y:S04]  /*ebf0*/  SHFL.IDX PT, R8, R8, 0x1, 0x1c1f ;  /* 0x003c1f0008087f89 */ /* 0x000fe800000e0000 */
[----:B------:R-:W1:Y:S01]  /*ec00*/  SHFL.IDX PT, R9, R9, 0x1, 0x1c1f ;  /* 0x003c1f0009097f89 */ /* 0x000e6200000e0000 */
[C---:B------:R-:W-:Y:S01]  /*ec10*/  ISETP.GE.OR P1, PT, R11.reuse, R10, P0 ;  /* 0x0000000a0b00720c */ /* 0x040fe20000726670 */
[----:B------:R-:W-:-:S05]  /*ec20*/  VIADD R11, R11, 0x8 ;  /* 0x000000080b0b7836 */ /* 0x000fca0000000000 */
[----:B------:R-:W-:-:S07]  /*ec30*/  ISETP.GE.OR P0, PT, R11, R10, P0 ;  /* 0x0000000a0b00720c */ /* 0x000fce0000706670 */
[----:B0-----:R2:W-:Y:S06]  /*ec40*/  @!P1 ST.E desc[UR42][R6.64], R156 ;  /* 0x0000009c06009985 */ /* 0x0015ec000c10192a */
[----:B-1----:R2:W-:Y:S02]  /*ec50*/  @!P0 ST.E desc[UR42][R8.64], R21 ;  /* 0x0000001508008985 */ /* 0x0025e4000c10192a */
.L_x_3919:
[----:B------:R-:W-:Y:S02]  /*ec60*/  ISETP.GT.AND P1, PT, R0, 0x1, PT ;  /* 0x000000010000780c */ /* 0x000fe40003f24270 */
[----:B------:R-:W-:-:S04]  /*ec70*/  ISETP.NE.U32.AND P0, PT, RZ, UR6, PT ;  /* 0x00000006ff007c0c */ /* 0x000fc8000bf05070 */
[----:B------:R-:W-:-:S04]  /*ec80*/  ISETP.NE.AND.EX P0, PT, RZ, UR7, PT, P0 ;  /* 0x00000007ff007c0c */ /* 0x000fc8000bf05300 */
[----:B------:R-:W-:-:S03]  /*ec90*/  SEL R0, R159, RZ, !P0 ;  /* 0x000000ff9f007207 */ /* 0x000fc60004000000 */
[----:B------:R-:W-:Y:S06]  /*eca0*/  @P1 BRA `(.L_x_3920) ;  /* 0x0000001000601947 */ /* 0x000fec0003800000 */
[----:B------:R-:W1:Y:S01]  /*ecb0*/  S2R R20, SR_TID.X ;  /* 0x0000000000147919 */ /* 0x000e620000002100 */
[----:B------:R-:W3:Y:S01]  /*ecc0*/  LDC R80, c[0x0][0xbe8] ;  /* 0x0002fa00ff507b82 */ /* 0x000ee20000000800 */
[----:B------:R-:W-:Y:S01]  /*ecd0*/  ULDC.64 UR4, c[0x0][0xaa0] ;  /* 0x0002a80000047ab9 */ /* 0x000fe20000000a00 */
[----:B-1----:R-:W-:-:S05]  /*ece0*/  VIADD R20, R20, 0xffffff80 ;  /* 0xffffff8014147836 */ /* 0x002fca0000000000 */
[----:B0-2---:R-:W-:-:S04]  /*ecf0*/  SHF.R.S32.HI R7, RZ, 0x1f, R20 ;  /* 0x0000001fff077819 */ /* 0x005fc80000011414 */
[----:B------:R-:W-:-:S04]  /*ed00*/  LEA.HI R7, R7, R20, RZ, 0x3 ;  /* 0x0000001407077211 */ /* 0x000fc800078f18ff */
[----:B------:R-:W-:-:S05]  /*ed10*/  SHF.R.S32.HI R6, RZ, 0x3, R7 ;  /* 0x00000003ff067819 */ /* 0x000fca0000011407 */
[----:B------:R-:W-:-:S04]  /*ed20*/  IMAD R9, R6, 0x40, R192 ;  /* 0x0000004006097824 */ /* 0x000fc800078e02c0 */
[----:B------:R-:W-:-:S03]  /*ed30*/  IMAD.WIDE R14, R9, 0x2, R14 ;  /* 0x00000002090e7825 */ /* 0x000fc600078e020e */
[C---:B------:R-:W-:Y:S01]  /*ed40*/  IADD3 R37, P0, R14.reuse, 0x5000, RZ ;  /* 0x000050000e257810 */ /* 0x040fe20007f1e0ff */
[----:B------:R-:W-:Y:S01]  /*ed50*/  IMAD R5, R5, UR4, RZ ;  /* 0x0000000405057c24 */ /* 0x000fe2000f8e02ff */
[----:B------:R-:W-:Y:S02]  /*ed60*/  LOP3.LUT R7, R7, 0xfffffff8, RZ, 0xc0, !PT ;  /* 0xfffffff807077812 */ /* 0x000fe400078ec0ff */
[----:B------:R-:W-:Y:S02]  /*ed70*/  LOP3.LUT R36, R37, 0x380, RZ, 0xc0, !PT ;  /* 0x0000038025247812 */ /* 0x000fe400078ec0ff */
[----:B------:R-:W-:Y:S02]  /*ed80*/  IADD3 R41, P1, R14, 0x6000, RZ ;  /* 0x000060000e297810 */ /* 0x000fe40007f3e0ff */
[----:B------:R-:W-:Y:S01]  /*ed90*/  SHF.R.U64 R36, R36, 0x3, RZ ;  /* 0x0000000324247819 */ /* 0x000fe200000012ff */
[----:B------:R-:W-:Y:S01]  /*eda0*/  IMAD R21, R4, UR5, R5 ;  /* 0x0000000504157c24 */ /* 0x000fe2000f8e0205 */
[----:B------:R-:W-:-:S02]  /*edb0*/  LOP3.LUT R40, R41, 0x380, RZ, 0xc0, !PT ;  /* 0x0000038029287812 */ /* 0x000fc400078ec0ff */
[----:B------:R-:W-:Y:S01]  /*edc0*/  LOP3.LUT R36, R36, R37, RZ, 0x3c, !PT ;  /* 0x0000002524247212 */ /* 0x000fe200078e3cff */
[----:B------:R-:W-:Y:S01]  /*edd0*/  IMAD.X R37, RZ, RZ, R15, P0 ;  /* 0x000000ffff257224 */ /* 0x000fe200000e060f */
[----:B------:R-:W-:Y:S01]  /*ede0*/  IADD3 R65, P0, R14, 0xc000, RZ ;  /* 0x0000c0000e417810 */ /* 0x000fe20007f1e0ff */
[----:B------:R-:W-:Y:S01]  /*edf0*/  IMAD.WIDE.U32 R4, R4, UR4, RZ ;  /* 0x0000000404047c25 */ /* 0x000fe2000f8e00ff */
[----:B------:R-:W-:Y:S01]  /*ee00*/  ULDC.64 UR4, c[0x0][0xae8] ;  /* 0x0002ba0000047ab9 */ /* 0x000fe20000000a00 */
[----:B------:R-:W-:Y:S02]  /*ee10*/  IADD3 R13, P3, R14, 0x1000, RZ ;  /* 0x000010000e0d7810 */ /* 0x000fe40007f7e0ff */
[----:B------:R-:W-:Y:S01]  /*ee20*/  LOP3.LUT R64, R65, 0x380, RZ, 0xc0, !PT ;  /* 0x0000038041407812 */ /* 0x000fe200078ec0ff */
[----:B------:R-:W-:Y:S01]  /*ee30*/  IMAD.IADD R5, R5, 0x1, R21 ;  /* 0x0000000105057824 */ /* 0x000fe200078e0215 */
[----:B------:R-:W-:Y:S01]  /*ee40*/  SHF.R.U64 R40, R40, 0x3, RZ ;  /* 0x0000000328287819 */ /* 0x000fe200000012ff */
[----:B------:R-:W-:Y:S01]  /*ee50*/  IMAD.IADD R7, R20, 0x1, -R7 ;  /* 0x0000000114077824 */ /* 0x000fe200078e0a07 */
[----:B------:R-:W-:Y:S01]  /*ee60*/  SHF.R.U64 R64, R64, 0x3, RZ ;  /* 0x0000000340407819 */ /* 0x000fe200000012ff */
[----:B------:R-:W-:Y:S01]  /*ee70*/  IMAD.WIDE.U32 R4, R184, UR4, R4 ;  /* 0x00000004b8047c25 */ /* 0x000fe2000f8e0004 */
[----:B------:R-:W-:Y:S01]  /*ee80*/  IADD3 R45, P2, R14, 0x7000, RZ ;  /* 0x000070000e2d7810 */ /* 0x000fe20007f5e0ff */
[----:B------:R-:W5:Y:S01]  /*ee90*/  LD.E.128 R36, desc[UR42][R36.64] ;  /* 0x0000002a24247980 */ /* 0x000f62000c101d00 */
[----:B------:R-:W-:Y:S01]  /*eea0*/  LOP3.LUT R64, R64, R65, RZ, 0x3c, !PT ;  /* 0x0000004140407212 */ /* 0x000fe200078e3cff */
[----:B------:R-:W-:Y:S01]  /*eeb0*/  IMAD.X R65, RZ, RZ, R15, P0 ;  /* 0x000000ffff417224 */ /* 0x000fe200000e060f */
[----:B---3--:R-:W-:-:S02]  /*eec0*/  ISETP.NE.AND P0, PT, R80, 0x1, PT ;  /* 0x000000015000780c */ /* 0x008fc40003f05270 */
[----:B------:R-:W-:Y:S01]  /*eed0*/  SHF.R.S32.HI R20, RZ, 0x1f, R0 ;  /* 0x0000001fff147819 */ /* 0x000fe20000011400 */
[----:B------:R-:W-:Y:S01]  /*eee0*/  IMAD R5, R184, UR5, R5 ;  /* 0x00000005b8057c24 */ /* 0x000fe2000f8e0205 */
[----:B------:R-:W-:Y:S01]  /*eef0*/  ULDC.64 UR4, c[0x0][0xaf0] ;  /* 0x0002bc0000047ab9 */ /* 0x000fe20000000a00 */
[----:B------:R-:W-:Y:S01]  /*ef00*/  LOP3.LUT R12, R13, 0x380, RZ, 0xc0, !PT ;  /* 0x000003800d0c7812 */ /* 0x000fe200078ec0ff */
[----:B------:R-:W-:Y:S01]  /*ef10*/  IMAD R7, R7, 0x20, R6 ;  /* 0x0000002007077824 */ /* 0x000fe200078e0206 */
[----:B------:R-:W-:Y:S01]  /*ef20*/  LOP3.LUT R40, R40, R41, RZ, 0x3c, !PT ;  /* 0x0000002928287212 */ /* 0x000fe200078e3cff */
[C---:B------:R-:W-:Y:S01]  /*ef30*/  VIADD R157, R192.reuse, 0x80 ;  /* 0x00000080c09d7836 */ /* 0x040fe20000000000 */
[----:B------:R-:W-:Y:S01]  /*ef40*/  LOP3.LUT R44, R45, 0x380, RZ, 0xc0, !PT ;  /* 0x000003802d2c7812 */ /* 0x000fe200078ec0ff */
[----:B------:R-:W-:Y:S01]  /*ef50*/  VIADD R156, R192, 0xc0 ;  /* 0x000000c0c09c7836 */ /* 0x000fe20000000000 */
[----:B------:R-:W-:Y:S01]  /*ef60*/  SHF.R.U64 R12, R12, 0x3, RZ ;  /* 0x000000030c0c7819 */ /* 0x000fe200000012ff */
[----:B------:R-:W-:Y:S01]  /*ef70*/  VIADD R152, R192, 0x100 ;  /* 0x00000100c0987836 */ /* 0x000fe20000000000 */
[----:B------:R-:W0:Y:S01]  /*ef80*/  @P0 LDC R81, c[0x0][0xbec] ;  /* 0x0002fb00ff510b82 */ /* 0x000e220000000800 */
[----:B------:R-:W-:Y:S01]  /*ef90*/  IMAD R21, R20, UR4, RZ ;  /* 0x0000000414157c24 */ /* 0x000fe2000f8e02ff */
[----:B------:R-:W-:Y:S01]  /*efa0*/  SHF.R.U64 R44, R44, 0x3, RZ ;  /* 0x000000032c2c7819 */ /* 0x000fe200000012ff */
[----:B------:R-:W-:Y:S01]  /*efb0*/  IMAD.X R41, RZ, RZ, R15, P1 ;  /* 0x000000ffff297224 */ /* 0x000fe200008e060f */
[----:B------:R-:W-:Y:S01]  /*efc0*/  IADD3 R69, P1, R14, 0xd000, RZ ;  /* 0x0000d0000e457810 */ /* 0x000fe20007f3e0ff */
[----:B------:R-:W-:Y:S01]  /*efd0*/  IMAD R3, R3, R80, RZ ;  /* 0x0000005003037224 */ /* 0x000fe200078e02ff */
[----:B------:R-:W-:Y:S01]  /*efe0*/  LOP3.LUT R12, R12, R13, RZ, 0x3c, !PT ;  /* 0x0000000d0c0c7212 */ /* 0x000fe200078e3cff */
[----:B------:R-:W-:Y:S01]  /*eff0*/  VIADD R88, R192, 0x140 ;  /* 0x00000140c0587836 */ /* 0x000fe20000000000 */
[----:B------:R-:W1:Y:S01]  /*f000*/  @P0 LDC R83, c[0x0][0xbf0] ;  /* 0x0002fc00ff530b82 */ /* 0x000e620000000800 */
[----:B------:R-:W-:Y:S01]  /*f010*/  IMAD R82, R158, 0x40, R7 ;  /* 0x000000409e527824 */ /* 0x000fe200078e0207 */
[C---:B------:R-:W-:Y:S01]  /*f020*/  IADD3 R25, P4, R14.reuse, 0x2000, RZ ;  /* 0x000020000e197810 */ /* 0x040fe20007f9e0ff */
[----:B------:R-:W-:Y:S01]  /*f030*/  IMAD.X R13, RZ, RZ, R15, P3 ;  /* 0x000000ffff0d7224 */ /* 0x000fe200018e060f */
[C---:B------:R-:W-:Y:S01]  /*f040*/  IADD3 R29, P5, R14.reuse, 0x3000, RZ ;  /* 0x000030000e1d7810 */ /* 0x040fe20007fbe0ff */
[----:B------:R-:W5:Y:S01]  /*f050*/  LD.E.128 R64, desc[UR42][R64.64] ;  /* 0x0000002a40407980 */ /* 0x000f62000c101d00 */
[----:B------:R-:W-:-:S02]  /*f060*/  IADD3 R33, P6, R14, 0x4000, RZ ;  /* 0x000040000e217810 */ /* 0x000fc40007fde0ff */
[----:B------:R-:W2:Y:S01]  /*f070*/  LDC R20, c[0x0][0xac8] ;  /* 0x0002b200ff147b82 */ /* 0x000ea20000000800 */
[----:B------:R-:W-:Y:S01]  /*f080*/  LOP3.LUT R68, R69, 0x380, RZ, 0xc0, !PT ;  /* 0x0000038045447812 */ /* 0x000fe200078ec0ff */
[----:B------:R-:W-:Y:S01]  /*f090*/  IMAD R7, R0, UR5, R21 ;  /* 0x0000000500077c24 */ /* 0x000fe2000f8e0215 */
[----:B------:R-:W-:Y:S01]  /*f0a0*/  IADD3 R49, P3, R14, 0x8000, RZ ;  /* 0x000080000e317810 */ /* 0x000fe20007f7e0ff */
[----:B------:R-:W-:Y:S01]  /*f0b0*/  IMAD.WIDE.U32 R4, R0, UR4, R4 ;  /* 0x0000000400047c25 */ /* 0x000fe2000f8e0004 */
[----:B------:R-:W-:Y:S01]  /*f0c0*/  LOP3.LUT R44, R44, R45, RZ, 0x3c, !PT ;  /* 0x0000002d2c2c7212 */ /* 0x000fe200078e3cff */
[----:B------:R-:W-:Y:S01]  /*f0d0*/  ULDC.64 UR4, c[0x0][0xae0] ;  /* 0x0002b80000047ab9 */ /* 0x000fe20000000a00 */
[----:B------:R-:W-:Y:S01]  /*f0e0*/  LOP3.LUT R24, R25, 0x380, RZ, 0xc0, !PT ;  /* 0x0000038019187812 */ /* 0x000fe200078ec0ff */
[----:B0-----:R-:W-:Y:S01]  /*f0f0*/  @P0 IMAD.HI.U32 R0, R82, R81, RZ ;  /* 0x0000005152000227 */ /* 0x001fe200078e00ff */
[----:B------:R-:W-:Y:S01]  /*f100*/  LOP3.LUT R28, R29, 0x380, RZ, 0xc0, !PT ;  /* 0x000003801d1c7812 */ /* 0x000fe200078ec0ff */
[----:B------:R-:W5:Y:S01]  /*f110*/  LD.E.128 R40, desc[UR42][R40.64] ;  /* 0x0000002a28287980 */ /* 0x000f62000c101d00 */
[----:B------:R-:W-:Y:S01]  /*f120*/  LOP3.LUT R32, R33, 0x380, RZ, 0xc0, !PT ;  /* 0x0000038021207812 */ /* 0x000fe200078ec0ff */
[----:B------:R-:W-:Y:S01]  /*f130*/  IMAD.X R45, RZ, RZ, R15, P2 ;  /* 0x000000ffff2d7224 */ /* 0x000fe200010e060f */
[----:B------:R-:W-:Y:S01]  /*f140*/  IADD3 R73, P2, R14, 0xe000, RZ ;  /* 0x0000e0000e497810 */ /* 0x000fe20007f5e0ff */
[----:B------:R-:W-:Y:S01]  /*f150*/  IMAD R21, R158, 0x40, R6 ;  /* 0x000000409e157824 */ /* 0x000fe200078e0206 */
[----:B------:R-:W-:Y:S01]  /*f160*/  SHF.R.U64 R68, R68, 0x3, RZ ;  /* 0x0000000344447819 */ /* 0x000fe200000012ff */
[----:B------:R-:W-:Y:S01]  /*f170*/  VIADD R158, R192, 0x40 ;  /* 0x00000040c09e7836 */ /* 0x000fe20000000000 */
[----:B------:R-:W-:Y:S01]  /*f180*/  LOP3.LUT R48, R49, 0x380, RZ, 0xc0, !PT ;  /* 0x0000038031307812 */ /* 0x000fe200078ec0ff */
[----:B------:R-:W-:Y:S01]  /*f190*/  IMAD.MOV.U32 R81, RZ, RZ, R82 ;  /* 0x000000ffff517224 */ /* 0x000fe200078e0052 */
[----:B-1----:R-:W-:Y:S01]  /*f1a0*/  @P0 SHF.R.U32.HI R81, RZ, R83, R0 ;  /* 0x00000053ff510219 */ /* 0x002fe20000011600 */
[----:B------:R-:W-:Y:S01]  /*f1b0*/  IMAD.IADD R5, R5, 0x1, R7 ;  /* 0x0000000105057824 */ /* 0x000fe200078e0207 */
[----:B------:R-:W-:Y:S01]  /*f1c0*/  SHF.R.U64 R24, R24, 0x3, RZ ;  /* 0x0000000318187819 */ /* 0x000fe200000012ff */
[----:B------:R-:W5:Y:S01]  /*f1d0*/  LD.E.128 R44, desc[UR42][R44.64] ;  /* 0x0000002a2c2c7980 */ /* 0x000f62000c101d00 */
[----:B------:R-:W-:-:S02]  /*f1e0*/  SHF.R.U64 R28, R28, 0x3, RZ ;  /* 0x000000031c1c7819 */ /* 0x000fc400000012ff */
[----:B------:R-:W-:Y:S02]  /*f1f0*/  SHF.R.U64 R32, R32, 0x3, RZ ;  /* 0x0000000320207819 */ /* 0x000fe400000012ff */
[----:B------:R-:W-:Y:S02]  /*f200*/  LOP3.LUT R72, R73, 0x380, RZ, 0xc0, !PT ;  /* 0x0000038049487812 */ /* 0x000fe400078ec0ff */
[----:B------:R-:W-:Y:S01]  /*f210*/  LOP3.LUT R68, R68, R69, RZ, 0x3c, !PT ;  /* 0x0000004544447212 */ /* 0x000fe200078e3cff */
[----:B------:R-:W-:Y:S01]  /*f220*/  IMAD.X R69, RZ, RZ, R15, P1 ;  /* 0x000000ffff457224 */ /* 0x000fe200008e060f */
[----:B------:R-:W-:Y:S02]  /*f230*/  SHF.R.U64 R48, R48, 0x3, RZ ;  /* 0x0000000330307819 */ /* 0x000fe400000012ff */
[----:B--2---:R-:W-:Y:S02]  /*f240*/  ISETP.GE.AND P1, PT, R158, R20, PT ;  /* 0x000000149e00720c */ /* 0x004fe40003f26270 */
[----:B------:R-:W-:-:S02]  /*f250*/  SHF.R.S32.HI R0, RZ, 0x1f, R81 ;  /* 0x0000001fff007819 */ /* 0x000fc40000011451 */
[----:B------:R-:W-:Y:S01]  /*f260*/  ISETP.GE.AND P0, PT, R157, R20, PT ;  /* 0x000000149d00720c */ /* 0x000fe20003f06270 */
[----:B------:R-:W-:Y:S01]  /*f270*/  IMAD.MOV R7, RZ, RZ, -R81 ;  /* 0x000000ffff077224 */ /* 0x000fe200078e0a51 */
[----:B------:R-:W-:Y:S01]  /*f280*/  LOP3.LUT R24, R24, R25, RZ, 0x3c, !PT ;  /* 0x0000001918187212 */ /* 0x000fe200078e3cff */
[--C-:B------:R-:W-:Y:S01]  /*f290*/  IMAD.X R25, RZ, RZ, R15.reuse, P4 ;  /* 0x000000ffff197224 */ /* 0x100fe200020e060f */
[----:B------:R-:W-:Y:S01]  /*f2a0*/  LOP3.LUT R28, R28, R29, RZ, 0x3c, !PT ;  /* 0x0000001d1c1c7212 */ /* 0x000fe200078e3cff */
[--C-:B------:R-:W-:Y:S01]  /*f2b0*/  IMAD.X R29, RZ, RZ, R15.reuse, P5 ;  /* 0x000000ffff1d7224 */ /* 0x100fe200028e060f */
[----:B------:R-:W-:Y:S01]  /*f2c0*/  LOP3.LUT R32, R32, R33, RZ, 0x3c, !PT ;  /* 0x0000002120207212 */ /* 0x000fe200078e3cff */
[----:B------:R-:W-:Y:S01]  /*f2d0*/  IMAD.X R33, RZ, RZ, R15, P6 ;  /* 0x000000ffff217224 */ /* 0x000fe200030e060f */
[----:B------:R-:W-:Y:S01]  /*f2e0*/  SHF.R.U64 R72, R72, 0x3, RZ ;  /* 0x0000000348487819 */ /* 0x000fe200000012ff */
[----:B------:R-:W-:Y:S01]  /*f2f0*/  IMAD.WIDE.U32 R4, R81, UR4, R4 ;  /* 0x0000000451047c25 */ /* 0x000fe2000f8e0004 */
[----:B------:R-:W-:Y:S01]  /*f300*/  LOP3.LUT R48, R48, R49, RZ, 0x3c, !PT ;  /* 0x0000003130307212 */ /* 0x000fe200078e3cff */
[----:B------:R-:W5:Y:S01]  /*f310*/  LD.E.128 R24, desc[UR42][R24.64] ;  /* 0x0000002a18187980 */ /* 0x000f62000c101d00 */
[C---:B------:R-:W-:Y:S01]  /*f320*/  IADD3 R53, P4, R14.reuse, 0x9000, RZ ;  /* 0x000090000e357810 */ /* 0x040fe20007f9e0ff */
[----:B------:R-:W-:Y:S01]  /*f330*/  IMAD.X R49, RZ, RZ, R15, P3 ;  /* 0x000000ffff317224 */ /* 0x000fe200018e060f */
[C---:B------:R-:W-:Y:S01]  /*f340*/  IADD3 R57, P5, R14.reuse, 0xa000, RZ ;  /* 0x0000a0000e397810 */ /* 0x040fe20007fbe0ff */
[----:B------:R-:W5:Y:S01]  /*f350*/  LD.E.128 R68, desc[UR42][R68.64] ;  /* 0x0000002a44447980 */ /* 0x000f62000c101d00 */
[----:B------:R-:W-:-:S02]  /*f360*/  IADD3 R61, P6, R14, 0xb000, RZ ;  /* 0x0000b0000e3d7810 */ /* 0x000fc40007fde0ff */
[----:B------:R-:W-:Y:S01]  /*f370*/  SEL R6, RZ, 0xffffffff, P1 ;  /* 0xffffffffff067807 */ /* 0x000fe20000800000 */
[----:B------:R-:W-:Y:S01]  /*f380*/  IMAD R0, R0, UR4, RZ ;  /* 0x0000000400007c24 */ /* 0x000fe2000f8e02ff */
[C---:B------:R-:W-:Y:S02]  /*f390*/  IADD3 R11, P3, R14.reuse, 0xf000, RZ ;  /* 0x0000f0000e0b7810 */ /* 0x040fe40007f7e0ff */
[----:B------:R-:W-:Y:S01]  /*f3a0*/  LOP3.LUT R9, R14, 0x380, RZ, 0xc0, !PT ;  /* 0x000003800e097812 */ /* 0x000fe200078ec0ff */
[----:B------:R-:W-:Y:S01]  /*f3b0*/  IMAD R7, R80, R7, R82 ;  /* 0x0000000750077224 */ /* 0x000fe200078e0252 */
[----:B------:R-:W-:Y:S01]  /*f3c0*/  LOP3.LUT R72, R72, R73, RZ, 0x3c, !PT ;  /* 0x0000004948487212 */ /* 0x000fe200078e3cff */
[--C-:B------:R-:W-:Y:S01]  /*f3d0*/  IMAD.X R73, RZ, RZ, R15.reuse, P2 ;  /* 0x000000ffff497224 */ /* 0x100fe200010e060f */
[----:B------:R-:W-:Y:S01]  /*f3e0*/  LOP3.LUT R52, R53, 0x380, RZ, 0xc0, !PT ;  /* 0x0000038035347812 */ /* 0x000fe200078ec0ff */
[----:B------:R-:W-:Y:S01]  /*f3f0*/  IMAD.SHL.U32 R83, R6, 0x2, RZ ;  /* 0x0000000206537824 */ /* 0x000fe200078e00ff */
[----:B------:R-:W-:Y:S01]  /*f400*/  LOP3.LUT R56, R57, 0x380, RZ, 0xc0, !PT ;  /* 0x0000038039387812 */ /* 0x000fe200078ec0ff */
[----:B------:R-:W5:Y:S01]  /*f410*/  LD.E.128 R28, desc[UR42][R28.64] ;  /* 0x0000002a1c1c7980 */ /* 0x000f62000c101d00 */
[----:B------:R-:W-:Y:S01]  /*f420*/  LOP3.LUT R60, R61, 0x380, RZ, 0xc0, !PT ;  /* 0x000003803d3c7812 */ /* 0x000fe200078ec0ff */
[----:B------:R-:W-:Y:S01]  /*f430*/  IMAD R81, R81, UR5, R0 ;  /* 0x0000000551517c24 */ /* 0x000fe2000f8e0200 */
[----:B------:R-:W-:Y:S01]  /*f440*/  ISETP.GE.AND P2, PT, R192, R20, PT ;  /* 0x00000014c000720c */ /* 0x000fe20003f46270 */
[----:B------:R-:W-:Y:S01]  /*f450*/  IMAD.X R77, RZ, RZ, R15, P3 ;  /* 0x000000ffff4d7224 */ /* 0x000fe200018e060f */
[----:B------:R-:W-:Y:S01]  /*f460*/  LOP3.LUT R10, R11, 0x380, RZ, 0xc0, !PT ;  /* 0x000003800b0a7812 */ /* 0x000fe200078ec0ff */
[----:B------:R-:W-:Y:S01]  /*f470*/  ULDC.64 UR4, c[0x0][0xad8] ;  /* 0x0002b60000047ab9 */ /* 0x000fe20000000a00 */
[----:B------:R-:W-:Y:S01]  /*f480*/  SEL R6, RZ, 0xffffffff, P0 ;  /* 0xffffffffff067807 */ /* 0x000fe20000000000 */
[----:B------:R-:W5:Y:S01]  /*f490*/  LD.E.128 R32, desc[UR42][R32.64] ;  /* 0x0000002a20207980 */ /* 0x000f62000c101d00 */
[----:B------:R-:W-:-:S02]  /*f4a0*/  SHF.R.U64 R52, R52, 0x3, RZ ;  /* 0x0000000334347819 */ /* 0x000fc400000012ff */
[----:B------:R-:W-:Y:S01]  /*f4b0*/  SHF.R.U64 R56, R56, 0x3, RZ ;  /* 0x0000000338387819 */ /* 0x000fe200000012ff */
[----:B------:R-:W5:Y:S01]  /*f4c0*/  LD.E.128 R48, desc[UR42][R48.64] ;  /* 0x0000002a30307980 */ /* 0x000f62000c101d00 */
[----:B------:R-:W-:Y:S02]  /*f4d0*/  SHF.R.U64 R60, R60, 0x3, RZ ;  /* 0x000000033c3c7819 */ /* 0x000fe400000012ff */
[----:B------:R-:W-:Y:S01]  /*f4e0*/  SHF.R.U64 R9, R9, 0x3, RZ ;  /* 0x0000000309097819 */ /* 0x000fe200000012ff */
[----:B------:R-:W5:Y:S01]  /*f4f0*/  LD.E.128 R72, desc[UR42][R72.64] ;  /* 0x0000002a48487980 */ /* 0x000f62000c101d00 */
[----:B------:R-:W-:Y:S02]  /*f500*/  SEL R0, RZ, 0x1, P2 ;  /* 0x00000001ff007807 */ /* 0x000fe40001000000 */
[----:B------:R-:W-:Y:S01]  /*f510*/  ISETP.GE.AND P0, PT, R156, R20, PT ;  /* 0x000000149c00720c */ /* 0x000fe20003f06270 */
[----:B------:R-:W-:Y:S01]  /*f520*/  IMAD.IADD R5, R5, 0x1, R81 ;  /* 0x0000000105057824 */ /* 0x000fe200078e0251 */
[----:B------:R-:W-:Y:S01]  /*f530*/  SHF.R.U64 R10, R10, 0x3, RZ ;  /* 0x000000030a0a7819 */ /* 0x000fe200000012ff */
        /* <DEDUP_REMOVED lines=9> */
[----:B------:R-:W-:Y:S01]  /*f5d0*/  LOP3.LUT R0, R83, 0x2, R0, 0xe2, !PT ;  /* 0x0000000253007812 */ /* 0x000fe200078ee200 */
[----:B------:R-:W5:Y:S01]  /*f5e0*/  LD.E.128 R12, desc[UR42][R12.64] ;  /* 0x0000002a0c0c7980 */ /* 0x000f62000c101d00 */
[----:B------:R-:W-:-:S02]  /*f5f0*/  SEL R6, RZ, 0xffffffff, P0 ;  /* 0xffffffffff067807 */ /* 0x000fc40000000000 */
[----:B------:R-:W-:Y:S01]  /*f600*/  LOP3.LUT R76, R10, R11, RZ, 0x3c, !PT ;  /* 0x0000000b0a4c7212 */ /* 0x000fe200078e3cff */
[----:B------:R-:W5:Y:S01]  /*f610*/  LD.E.128 R52, desc[UR42][R52.64] ;  /* 0x0000002a34347980 */ /* 0x000f62000c101d00 */
[-C--:B------:R-:W-:Y:S02]  /*f620*/  ISETP.GE.AND P0, PT, R152, R20.reuse, PT ;  /* 0x000000149800720c */ /* 0x080fe40003f06270 */
[----:B------:R-:W-:Y:S01]  /*f630*/  SHF.R.S32.HI R80, RZ, 0x1f, R7 ;  /* 0x0000001fff507819 */ /* 0x000fe20000011407 */
[----:B------:R-:W5:Y:S01]  /*f640*/  LD.E.128 R8, desc[UR42][R8.64] ;  /* 0x0000002a08087980 */ /* 0x000f62000c101d00 */
[----:B------:R-:W-:Y:S01]  /*f650*/  LOP3.LUT R0, R81, 0x4, R0, 0xe2, !PT ;  /* 0x0000000451007812 */ /* 0x000fe200078ee200 */
[----:B------:R-:W-:Y:S01]  /*f660*/  IMAD.SHL.U32 R81, R6, 0x8, RZ ;  /* 0x0000000806517824 */ /* 0x000fe200078e00ff */
[----:B------:R-:W-:Y:S01]  /*f670*/  SEL R6, RZ, 0xffffffff, P0 ;  /* 0xffffffffff067807 */ /* 0x000fe20000000000 */
[----:B------:R-:W5:Y:S01]  /*f680*/  LD.E.128 R56, desc[UR42][R56.64] ;  /* 0x0000002a38387980 */ /* 0x000f62000c101d00 */
[----:B------:R-:W-:Y:S01]  /*f690*/  IMAD R80, R80, UR4, RZ ;  /* 0x0000000450507c24 */ /* 0x000fe2000f8e02ff */
[----:B------:R-:W-:-:S02]  /*f6a0*/  ISETP.GE.AND P0, PT, R88, R20, PT ;  /* 0x000000145800720c */ /* 0x000fc40003f06270 */
[----:B------:R-:W5:Y:S04]  /*f6b0*/  LD.E.128 R60, desc[UR42][R60.64] ;  /* 0x0000002a3c3c7980 */ /* 0x000f68000c101d00 */
[----:B------:R-:W5:Y:S01]  /*f6c0*/  LD.E.128 R76, desc[UR42][R76.64] ;  /* 0x0000002a4c4c7980 */ /* 0x000f62000c101d00 */
[----:B------:R-:W-:Y:S01]  /*f6d0*/  LOP3.LUT R0, R81, 0x8, R0, 0xe2, !PT ;  /* 0x0000000851007812 */ /* 0x000fe200078ee200 */
[----:B------:R-:W-:Y:S01]  /*f6e0*/  @!PT LDS RZ, [RZ] ;  /* 0x00000000fffff984 */ /* 0x000fe20000000800 */
[----:B------:R-:W-:Y:S01]  /*f6f0*/  @!PT LDS RZ, [RZ] ;  /* 0x00000000fffff984 */ /* 0x000fe20000000800 */
[----:B------:R-:W-:Y:S01]  /*f700*/  @!PT LDS RZ, [RZ] ;  /* 0x00000000fffff984 */ /* 0x000fe20000000800 */
[----:B------:R-:W-:Y:S01]  /*f710*/  @!PT LDS RZ, [RZ] ;  /* 0x00000000fffff984 */ /* 0x000fe20000000800 */
[----:B------:R0:W-:Y:S06]  /*f720*/  MEMBAR.ALL.CTA ;  /* 0x0000000000007992 */ /* 0x0001ec0000008000 */
[----:B0-----:R-:W0:Y:S01]  /*f730*/  FENCE.VIEW.ASYNC.S ;  /* 0x00000000000073c6 */ /* 0x001e220000000000 */
[----:B------:R-:W-:Y:S01]  /*f740*/  IMAD.SHL.U32 R83, R6, 0x10, RZ ;  /* 0x0000001006537824 */ /* 0x000fe200078e00ff */
[----:B------:R-:W-:Y:S01]  /*f750*/  SEL R6, RZ, 0xffffffff, P0 ;  /* 0xffffffffff067807 */ /* 0x000fe20000000000 */
[----:B------:R-:W-:-:S02]  /*f760*/  IMAD R81, R7, UR5, R80 ;  /* 0x0000000507517c24 */ /* 0x000fc4000f8e0250 */
[----:B------:R-:W-:Y:S01]  /*f770*/  IMAD.WIDE.U32 R4, R7, UR4, R4 ;  /* 0x0000000407047c25 */ /* 0x000fe2000f8e0004 */
[----:B------:R-:W-:Y:S01]  /*f780*/  ULDC.64 UR4, c[0x0][0xa80] ;  /* 0x0002a00000047ab9 */ /* 0x000fe20000000a00 */
[----:B------:R-:W-:Y:S02]  /*f790*/  LOP3.LUT R0, R83, 0x10, R0, 0xe2, !PT ;  /* 0x0000001053007812 */ /* 0x000fe400078ee200 */
[----:B------:R-:W-:Y:S02]  /*f7a0*/  VIADD R86, R192, 0x180 ;  /* 0x00000180c0567836 */ /* 0x000fe40000000000 */
[----:B------:R-:W-:Y:S01]  /*f7b0*/  IMAD.IADD R7, R5, 0x1, R81 ;  /* 0x0000000105077824 */ /* 0x000fe200078e0251 */
[----:B------:R-:W-:Y:S01]  /*f7c0*/  LEA R81, P1, R4, UR4, 0x1 ;  /* 0x0000000404517c11 */ /* 0x000fe2000f8208ff */
[----:B------:R-:W-:Y:S01]  /*f7d0*/  IMAD.SHL.U32 R83, R6, 0x20, RZ ;  /* 0x0000002006537824 */ /* 0x000fe200078e00ff */
[----:B------:R-:W-:Y:S01]  /*f7e0*/  ISETP.GE.AND P0, PT, R86, R20, PT ;  /* 0x000000145600720c */ /* 0x000fe20003f06270 */
[----:B------:R-:W-:Y:S01]  /*f7f0*/  VIADD R84, R192, 0x1c0 ;  /* 0x000001c0c0547836 */ /* 0x000fe20000000000 */
[----:B------:R-:W-:-:S02]  /*f800*/  LEA.HI.X R82, R4, UR5, R7, 0x1, P1 ;  /* 0x0000000504527c11 */ /* 0x000fc400088f0c07 */
[----:B------:R-:W-:Y:S01]  /*f810*/  LOP3.LUT R80, R83, 0x20, R0, 0xe2, !PT ;  /* 0x0000002053507812 */ /* 0x000fe200078ee200 */
[----:B------:R-:W-:Y:S01]  /*f820*/  VIADD R0, R2, 0x28c20 ;  /* 0x00028c2002007836 */ /* 0x000fe20000000000 */
[----:B------:R-:W-:Y:S02]  /*f830*/  ISETP.GE.AND P1, PT, R21, R3, PT ;  /* 0x000000031500720c */ /* 0x000fe40003f26270 */
[----:B------:R-:W-:Y:S02]  /*f840*/  SEL R5, RZ, 0x40, P0 ;  /* 0x00000040ff057807 */ /* 0x000fe40000000000 */
[----:B------:R-:W-:Y:S02]  /*f850*/  ISETP.GE.AND P0, PT, R84, R20, PT ;  /* 0x000000145400720c */ /* 0x000fe40003f06270 */
[----:B------:R-:W-:Y:S02]  /*f860*/  LOP3.LUT R80, R80, R5, RZ, 0xfc, !PT ;  /* 0x0000000550507212 */ /* 0x000fe400078efcff */
[----:B------:R-:W-:-:S02]  /*f870*/  PRMT R0, RZ, 0x654, R0 ;  /* 0x00000654ff007816 */ /* 0x000fc40000000000 */
[----:B------:R-:W-:Y:S01]  /*f880*/  SEL R5, RZ, 0x80, P0 ;  /* 0x00000080ff057807 */ /* 0x000fe20000000000 */
[C---:B------:R-:W-:Y:S01]  /*f890*/  VIADD R85, R192.reuse, 0x1c0 ;  /* 0x000001c0c0557836 */ /* 0x040fe20000000000 */
[----:B0-----:R0:W-:Y:S01]  /*f8a0*/  SYNCS.ARRIVE.TRANS64.RED.A1T0 RZ, [R0+URZ], RZ ;  /* 0x000000ff00ff79a7 */ /* 0x0011e2000810043f */
[C---:B------:R-:W-:Y:S02]  /*f8b0*/  VIADD R87, R192.reuse, 0x180 ;  /* 0x00000180c0577836 */ /* 0x040fe40000000000 */
[C---:B------:R-:W-:Y:S02]  /*f8c0*/  VIADD R89, R192.reuse, 0x140 ;  /* 0x00000140c0597836 */ /* 0x040fe40000000000 */
[C---:B------:R-:W-:Y:S02]  /*f8d0*/  VIADD R90, R192.reuse, 0x100 ;  /* 0x00000100c05a7836 */ /* 0x040fe40000000000 */
[----:B------:R-:W-:Y:S01]  /*f8e0*/  VIADD R91, R192, 0xc0 ;  /* 0x000000c0c05b7836 */ /* 0x000fe20000000000 */
[----:B0-----:R-:W-:Y:S01]  /*f8f0*/  LOP3.LUT R0, R80, R5, RZ, 0xfc, !PT ;  /* 0x0000000550007212 */ /* 0x001fe200078efcff */
[----:B------:R-:W-:-:S02]  /*f900*/  VIADD R92, R192, 0x80 ;  /* 0x00000080c05c7836 */ /* 0x000fc40000000000 */
[----:B------:R-:W-:Y:S01]  /*f910*/  VIADD R93, R192, 0x40 ;  /* 0x00000040c05d7836 */ /* 0x000fe20000000000 */
[----:B------:R0:W1:Y:S01]  /*f920*/  SHFL.IDX PT, R4, R81, RZ, 0x181f ;  /* 0x00181fff51047589 */ /* 0x00006200000e0000 */
[----:B------:R-:W-:Y:S03]  /*f930*/  BSSY B1, `(.L_x_3921) ;  /* 0x0000029000017945 */ /* 0x000fe60003800000 */
[----:B------:R0:W2:Y:S01]  /*f940*/  SHFL.IDX PT, R5, R82, RZ, 0x181f ;  /* 0x00181fff52057589 */ /* 0x0000a200000e0000 */
[----:B------:R-:W-:Y:S02]  /*f950*/  SHF.R.S32.HI R85, RZ, 0x1f, R85 ;  /* 0x0000001fff557819 */ /* 0x000fe40000011455 */
[----:B------:R-:W-:Y:S02]  /*f960*/  SHF.R.S32.HI R87, RZ, 0x1f, R87 ;  /* 0x0000001fff577819 */ /* 0x000fe40000011457 */
[----:B------:R-:W-:-:S02]  /*f970*/  SHF.R.S32.HI R89, RZ, 0x1f, R89 ;  /* 0x0000001fff597819 */ /* 0x000fc40000011459 */
[----:B------:R-:W-:Y:S02]  /*f980*/  SHF.R.S32.HI R90, RZ, 0x1f, R90 ;  /* 0x0000001fff5a7819 */ /* 0x000fe4000001145a */
[----:B------:R-:W-:Y:S02]  /*f990*/  SHF.R.S32.HI R91, RZ, 0x1f, R91 ;  /* 0x0000001fff5b7819 */ /* 0x000fe4000001145b */
[----:B------:R-:W-:Y:S02]  /*f9a0*/  SHF.R.S32.HI R92, RZ, 0x1f, R92 ;  /* 0x0000001fff5c7819 */ /* 0x000fe4000001145c */
[----:B------:R-:W-:Y:S01]  /*f9b0*/  SHF.R.S32.HI R93, RZ, 0x1f, R93 ;  /* 0x0000001fff5d7819 */ /* 0x000fe2000001145d */
[----:B0-----:R-:W-:Y:S06]  /*f9c0*/  @P1 BRA `(.L_x_3922) ;  /* 0x00000000007c1947 */ /* 0x001fec0003800000 */
[-C--:B------:R-:W-:Y:S02]  /*f9d0*/  ISETP.GE.AND P0, PT, R192, R20.reuse, PT ;  /* 0x00000014c000720c */ /* 0x080fe40003f06270 */
[-C--:B------:R-:W-:Y:S02]  /*f9e0*/  ISETP.GE.AND P1, PT, R158, R20.reuse, PT ;  /* 0x000000149e00720c */ /* 0x080fe40003f26270 */
[-C--:B------:R-:W-:Y:S02]  /*f9f0*/  ISETP.GE.AND P5, PT, R157, R20.reuse, PT ;  /* 0x000000149d00720c */ /* 0x080fe40003fa6270 */
[-C--:B------:R-:W-:Y:S02]  /*fa00*/  ISETP.GE.AND P3, PT, R156, R20.reuse, PT ;  /* 0x000000149c00720c */ /* 0x080fe40003f66270 */
[----:B------:R-:W-:-:S05]  /*fa10*/  ISETP.GE.AND P2, PT, R152, R20, PT ;  /* 0x000000149800720c */ /* 0x000fca0003f46270 */
[----:B-12---:R-:W-:-:S05]  /*fa20*/  @!P0 IMAD.WIDE R6, R192, 0x2, R4 ;  /* 0x00000002c0068825 */ /* 0x006fca00078e0204 */
[----:B-----5:R0:W-:Y:S02]  /*fa30*/  @!P0 ST.E.128 desc[UR42][R6.64], R8 ;  /* 0x0000000806008985 */ /* 0x0201e4000c101d2a */
[-C--:B0-----:R-:W-:Y:S02]  /*fa40*/  @!P1 LEA R6, P0, R158, R4.reuse, 0x1 ;  /* 0x000000049e069211 */ /* 0x081fe400078008ff */
[----:B------:R-:W-:Y:S02]  /*fa50*/  @!P3 LEA R8, P6, R156, R4, 0x1 ;  /* 0x000000049c08b211 */ /* 0x000fe400078c08ff */
[-C--:B------:R-:W-:Y:S02]  /*fa60*/  @!P1 LEA.HI.X R7, R158, R5.reuse, R93, 0x1, P0 ;  /* 0x000000059e079211 */ /* 0x080fe400000f0c5d */
[----:B------:R-:W-:Y:S02]  /*fa70*/  LOP3.LUT P0, RZ, R80, 0x40, RZ, 0xc0, !PT ;  /* 0x0000004050ff7812 */ /* 0x000fe4000780c0ff */
[----:B------:R-:W-:Y:S01]  /*fa80*/  @!P3 LEA.HI.X R9, R156, R5, R91, 0x1, P6 ;  /* 0x000000059c09b211 */ /* 0x000fe200030f0c5b */
[----:B------:R0:W-:Y:S01]  /*fa90*/  @!P1 ST.E.128 desc[UR42][R6.64], R24 ;  /* 0x0000001806009985 */ /* 0x0001e2000c101d2a */
[----:B------:R-:W-:-:S13]  /*faa0*/  ISETP.GE.AND P1, PT, R88, R20, PT ;  /* 0x000000145800720c */ /* 0x000fda0003f26270 */
[CC--:B------:R-:W-:Y:S02]  /*fab0*/  @!P1 LEA R10, P6, R88.reuse, R4.reuse, 0x1 ;  /* 0x00000004580a9211 */ /* 0x0c0fe400078c08ff */
[C---:B0-----:R-:W-:Y:S02]  /*fac0*/  @!P5 LEA R6, P4, R157.reuse, R4, 0x1 ;  /* 0x000000049d06d211 */ /* 0x041fe400078808ff */
[-C--:B------:R-:W-:Y:S02]  /*fad0*/  @!P1 LEA.HI.X R11, R88, R5.reuse, R89, 0x1, P6 ;  /* 0x00000005580b9211 */ /* 0x080fe400030f0c59 */
[----:B------:R-:W-:Y:S02]  /*fae0*/  @!P5 LEA.HI.X R7, R157, R5, R92, 0x1, P4 ;  /* 0x000000059d07d211 */ /* 0x000fe400020f0c5c */
[----:B------:R-:W-:-:S03]  /*faf0*/  LOP3.LUT P4, RZ, R0, 0x80, RZ, 0xc0, !PT ;  /* 0x0000008000ff7812 */ /* 0x000fc6000788c0ff */
[----:B------:R0:W-:Y:S04]  /*fb00*/  @!P5 ST.E.128 desc[UR42][R6.64], R32 ;  /* 0x000000200600d985 */ /* 0x0001e8000c101d2a */
[----:B------:R1:W-:Y:S01]  /*fb10*/  @!P3 ST.E.128 desc[UR42][R8.64], R40 ;  /* 0x000000280800b985 */ /* 0x0003e2000c101d2a */
[-C--:B0-----:R-:W-:Y:S02]  /*fb20*/  @!P2 LEA R6, P5, R152, R4.reuse, 0x1 ;  /* 0x000000049806a211 */ /* 0x081fe400078a08ff */
[-C--:B-1----:R-:W-:Y:S02]  /*fb30*/  @P0 LEA R8, P3, R86, R4.reuse, 0x1 ;  /* 0x0000000456080211 */ /* 0x082fe400078608ff */
[----:B------:R-:W-:Y:S02]  /*fb40*/  @!P2 LEA.HI.X R7, R152, R5, R90, 0x1, P5 ;  /* 0x000000059807a211 */ /* 0x000fe400028f0c5a */
[----:B------:R-:W-:-:S02]  /*fb50*/  @P4 LEA R4, P5, R84, R4, 0x1 ;  /* 0x0000000454044211 */ /* 0x000fc400078a08ff */
[-C--:B------:R-:W-:Y:S01]  /*fb60*/  @P0 LEA.HI.X R9, R86, R5.reuse, R87, 0x1, P3 ;  /* 0x0000000556090211 */ /* 0x080fe200018f0c57 */
[----:B------:R0:W-:Y:S01]  /*fb70*/  @!P2 ST.E.128 desc[UR42][R6.64], R48 ;  /* 0x000000300600a985 */ /* 0x0001e2000c101d2a */
[----:B------:R-:W-:-:S03]  /*fb80*/  @P4 LEA.HI.X R5, R84, R5, R85, 0x1, P5 ;  /* 0x0000000554054211 */ /* 0x000fc600028f0c55 */
[----:B------:R0:W-:Y:S04]  /*fb90*/  @!P1 ST.E.128 desc[UR42][R10.64], R56 ;  /* 0x000000380a009985 */ /* 0x0001e8000c101d2a */
[----:B------:R0:W-:Y:S04]  /*fba0*/  @P0 ST.E.128 desc[UR42][R8.64], R64 ;  /* 0x0000004008000985 */ /* 0x0001e8000c101d2a */
[----:B------:R0:W-:Y:S02]  /*fbb0*/  @P4 ST.E.128 desc[UR42][R4.64], R72 ;  /* 0x0000004804004985 */ /* 0x0001e4000c101d2a */
.L_x_3922:
[----:B------:R-:W-:Y:S05]  /*fbc0*/  BSYNC B1 ;  /* 0x0000000000017941 */ /* 0x000fea0003800000 */
.L_x_3921:
[----:B0-----:R-:W-:Y:S01]  /*fbd0*/  VIADD R6, R21, 0x20 ;  /* 0x0000002015067836 */ /* 0x001fe20000000000 */
[----:B--2---:R0:W2:Y:S04]  /*fbe0*/  SHFL.IDX PT, R5, R82, 0x1, 0x181f ;  /* 0x00381f0052057f89 */ /* 0x0040a800000e0000 */
[----:B------:R-:W-:Y:S01]  /*fbf0*/  ISETP.GE.AND P0, PT, R6, R3, PT ;  /* 0x000000030600720c */ /* 0x000fe20003f06270 */
[----:B-1----:R0:W1:-:S12]  /*fc00*/  SHFL.IDX PT, R4, R81, 0x1, 0x181f ;  /* 0x00381f0051047f89 */ /* 0x00205800000e0000 */
[----:B0-----:R-:W-:Y:S05]  /*fc10*/  @P0 BRA `(.L_x_3923) ;  /* 0x0000002c00b40947 */ /* 0x001fea0003800000 */
[-C--:B------:R-:W-:Y:S02]  /*fc20*/  ISETP.GE.AND P6, PT, R192, R20.reuse, PT ;  /* 0x00000014c000720c */ /* 0x080fe40003fc6270 */
[-C--:B------:R-:W-:Y:S02]  /*fc30*/  ISETP.GE.AND P5, PT, R158, R20.reuse, PT ;  /* 0x000000149e00720c */ /* 0x080fe40003fa6270 */
[-C--:B------:R-:W-:Y:S02]  /*fc40*/  ISETP.GE.AND P3, PT, R157, R20.reuse, PT ;  /* 0x000000149d00720c */ /* 0x080fe40003f66270 */
[-C--:B------:R-:W-:Y:S02]  /*fc50*/  ISETP.GE.AND P2, PT, R156, R20.reuse, PT ;  /* 0x000000149c00720c */ /* 0x080fe40003f46270 */
[-C--:B------:R-:W-:Y:S02]  /*fc60*/  ISETP.GE.AND P1, PT, R152, R20.reuse, PT ;  /* 0x000000149800720c */ /* 0x080fe40003f26270 */
[----:B------:R-:W-:-:S03]  /*fc70*/  ISETP.GE.AND P0, PT, R88, R20, PT ;  /* 0x000000145800720c */ /* 0x000fc60003f06270 */
[----:B-12---:R-:W-:Y:S02]  /*fc80*/  @!P6 IMAD.WIDE R6, R192, 0x2, R4 ;  /* 0x00000002c006e825 */ /* 0x006fe400078e0204 */
[----:B-----5:R-:W-:-:S03]  /*fc90*/  @!P5 LEA R8, P4, R158, R4, 0x1 ;  /* 0x000000049e08d211 */ /* 0x020fc600078808ff */
[----:B------:R0:W-:Y:S01]  /*fca0*/  @!P6 ST.E.128 desc[UR42][R6.64], R12 ;  /* 0x0000000c0600e985 */ /* 0x0001e2000c101d2a */
[----:B------:R-:W-:Y:S02]  /*fcb0*/  @!P5 LEA.HI.X R9, R158, R5, R93, 0x1, P4 ;  /* 0x000000059e09d211 */ /* 0x000fe400020f0c5d */
[----:B------:R-:W-:-:S03]  /*fcc0*/  LOP3.LUT P4, RZ, R80, 0x40, RZ, 0xc0, !PT ;  /* 0x0000004050ff7812 */ /* 0x000fc6000788c0ff */
[----:B------:R1:W-:Y:S01]  /*fcd0*/  @!P5 ST.E.128 desc[UR42][R8.64], R28 ;  /* 0x0000001c0800d985 */ /* 0x0003e2000c101d2a */
[----:B0-----:R-:W-:-:S04]  /*fce0*/  @!P3 LEA R6, P6, R157, R4, 0x1 ;  /* 0x000000049d06b211 */ /* 0x001fc800078c08ff */
[----:B------:R-:W-:Y:S02]  /*fcf0*/  @!P3 LEA.HI.X R7, R157, R5, R92, 0x1, P6 ;  /* 0x000000059d07b211 */ /* 0x000fe400030f0c5c */
[----:B-1----:R-:W-:-:S03]  /*fd00*/  @!P2 LEA R8, P5, R156, R4, 0x1 ;  /* 0x000000049c08a211 */ /* 0x002fc600078a08ff */
[----:B------:R0:W-:Y:S01]  /*fd10*/  @!P3 ST.E.128 desc[UR42][R6.64], R36 ;  /* 0x000000240600b985 */ /* 0x0001e2000c101d2a */
[-C--:B------:R-:W-:Y:S02]  /*fd20*/  @!P0 LEA R10, P3, R88, R4.reuse, 0x1 ;  /* 0x00000004580a8211 */ /* 0x080fe400078608ff */
[-C--:B------:R-:W-:Y:S02]  /*fd30*/  @!P2 LEA.HI.X R9, R156, R5.reuse, R91, 0x1, P5 ;  /* 0x000000059c09a211 */ /* 0x080fe400028f0c5b */
[-C--:B------:R-:W-:Y:S02]  /*fd40*/  @P4 LEA R12, P5, R86, R4.reuse, 0x1 ;  /* 0x00000004560c4211 */ /* 0x080fe400078a08ff */
[-C--:B------:R-:W-:Y:S01]  /*fd50*/  @!P0 LEA.HI.X R11, R88, R5.reuse, R89, 0x1, P3 ;  /* 0x00000005580b8211 */ /* 0x080fe200018f0c59 */
[----:B------:R3:W-:Y:S01]  /*fd60*/  @!P2 ST.E.128 desc[UR42][R8.64], R44 ;  /* 0x0000002c0800a985 */ /* 0x0007e2000c101d2a */
[----:B------:R-:W-:Y:S02]  /*fd70*/  @P4 LEA.HI.X R13, R86, R5, R87, 0x1, P5 ;  /* 0x00000005560d4211 */ /* 0x000fe400028f0c57 */
[----:B0-----:R-:W-:-:S04]  /*fd80*/  @!P1 LEA R6, P6, R152, R4, 0x1 ;  /* 0x0000000498069211 */ /* 0x001fc800078c08ff */
[----:B------:R-:W-:-:S05]  /*fd90*/  @!P1 LEA.HI.X R7, R152, R5, R90, 0x1, P6 ;  /* 0x0000000598079211 */ /* 0x000fca00030f0c5a */
[----:B------:R3:W-:Y:S04]  /*fda0*/  @!P1 ST.E.128 desc[UR42][R6.64], R52 ;  /* 0x0000003406009985 */ /* 0x0007e8000c101d2a */
[----:B------:R3:W-:Y:S01]  /*fdb0*/  @!P0 ST.E.128 desc[UR42][R10.64], R60 ;  /* 0x0000003c0a008985 */ /* 0x0007e2000c101d2a */
[----:B------:R-:W-:-:S03]  /*fdc0*/  LOP3.LUT P0, RZ, R0, 0x80, RZ, 0xc0, !PT ;  /* 0x0000008000ff7812 */ /* 0x000fc6000780c0ff */
[----:B------:R3:W-:Y:S10]  /*fdd0*/  @P4 ST.E.128 desc[UR42][R12.64], R68 ;  /* 0x000000440c004985 */ /* 0x0007f4000c101d2a */
[----:B------:R-:W-:Y:S05]  /*fde0*/  @!P0 BRA `(.L_x_3923) ;  /* 0x0000002c00408947 */ /* 0x000fea0003800000 */
[----:B------:R-:W-:-:S04]  /*fdf0*/  LEA R4, P0, R84, R4, 0x1 ;  /* 0x0000000454047211 */ /* 0x000fc800078008ff */
[----:B------:R-:W-:-:S05]  /*fe00*/  LEA.HI.X R5, R84, R5, R85, 0x1, P0 ;  /* 0x0000000554057211 */ /* 0x000fca00000f0c55 */
[----:B------:R0:W-:Y:S01]  /*fe10*/  ST.E.128 desc[UR42][R4.64], R76 ;  /* 0x0000004c04007985 */ /* 0x0001e2000c101d2a */
[----:B------:R-:W-:Y:S05]  /*fe20*/  BRA `(.L_x_3923) ;  /* 0x0000002c00307947 */ /* 0x000fea0003800000 */
.L_x_3920:
[----:B0-2---:R-:W2:Y:S01]  /*fe30*/  LDL.LU R8, [R1+0x38] ;  /* 0x0000380001087983 */ /* 0x005ea20000300800 */
[----:B------:R-:W-:Y:S01]  /*fe40*/  ULDC.64 UR4, c[0x0][0xb08] ;  /* 0x0002c20000047ab9 */ /* 0x000fe20000000a00 */
[----:B------:R-:W0:Y:S02]  /*fe50*/  LDC R9, c[0x0][0xbe8] ;  /* 0x0002fa00ff097b82 */ /* 0x000e240000000800 */
[----:B------:R-:W3:Y:S04]  /*fe60*/  LDL R7, [R1+0x50] ;  /* 0x0000500001077983 */ /* 0x000ee80000100800 */
[----:B------:R-:W3:Y:S01]  /*fe70*/  LDL.LU R10, [R1+0x24] ;  /* 0x00002400010a7983 */ /* 0x000ee20000300800 */
[----:B------:R-:W-:Y:S01]  /*fe80*/  IMAD R6, R5, UR4, RZ ;  /* 0x0000000405067c24 */ /* 0x000fe2000f8e02ff */
[----:B------:R-:W-:Y:S01]  /*fe90*/  BSSY B1, `(.L_x_3924) ;  /* 0x0000110000017945 */ /* 0x000fe20003800000 */
[----:B------:R-:W-:-:S02]  /*fea0*/  VIADD R21, R197, 0xf8 ;  /* 0x000000f8c5157836 */ /* 0x000fc40000000000 */
[C---:B------:R-:W-:Y:S02]  /*feb0*/  IMAD R6, R4.reuse, UR5, R6 ;  /* 0x0000000504067c24 */ /* 0x040fe4000f8e0206 */
[----:B------:R-:W-:Y:S01]  /*fec0*/  IMAD.WIDE.U32 R4, R4, UR4, RZ ;  /* 0x0000000404047c25 */ /* 0x000fe2000f8e00ff */
[----:B------:R-:W-:Y:S01]  /*fed0*/  ULDC.64 UR4, c[0x0][0xb38] ;  /* 0x0002ce0000047ab9 */ /* 0x000fe20000000a00 */
[----:B------:R-:W-:Y:S02]  /*fee0*/  SHF.R.S32.HI R21, RZ, 0x1f, R21 ;  /* 0x0000001fff157819 */ /* 0x000fe40000011415 */
[----:B------:R-:W-:Y:S01]  /*fef0*/  IMAD.IADD R5, R5, 0x1, R6 ;  /* 0x0000000105057824 */ /* 0x000fe200078e0206 */
[----:B------:R-:W-:Y:S01]  /*ff00*/  SHF.R.S32.HI R6, RZ, 0x1f, R0 ;  /* 0x0000001fff067819 */ /* 0x000fe20000011400 */
[----:B------:R-:W-:Y:S02]  /*ff10*/  VIADD R156, R197, 0xf0 ;  /* 0x000000f0c59c7836 */ /* 0x000fe40000000000 */
[----:B------:R-:W-:Y:S01]  /*ff20*/  IMAD.WIDE.U32 R4, R184, UR4, R4 ;  /* 0x00000004b8047c25 */ /* 0x000fe2000f8e0004 */
[----:B0-----:R-:W-:-:S03]  /*ff30*/  ISETP.NE.AND P0, PT, R9, 0x1, PT ;  /* 0x000000010900780c */ /* 0x001fc60003f05270 */
[----:B------:R-:W-:Y:S01]  /*ff40*/  IMAD R5, R184, UR5, R5 ;  /* 0x00000005b8057c24 */ /* 0x000fe2000f8e0205 */
[----:B------:R-:W-:Y:S01]  /*ff50*/  ULDC.64 UR4, c[0x0][0xb40] ;  /* 0x0002d00000047ab9 */ /* 0x000fe20000000a00 */
[----:B------:R-:W-:Y:S01]  /*ff60*/  IMAD R3, R3, R9, RZ ;  /* 0x0000000903037224 */ /* 0x000fe200078e02ff */
[----:B------:R-:W-:Y:S01]  /*ff70*/  SHF.R.S32.HI R156, RZ, 0x1f, R156 ;  /* 0x0000001fff9c7819 */ /* 0x000fe2000001149c */
[----:B------:R-:W-:Y:S02]  /*ff80*/  IMAD R6, R6, UR4, RZ ;  /* 0x0000000406067c24 */ /* 0x000fe4000f8e02ff */
[----:B------:R-:W-:-:S04]  /*ff90*/  IMAD.WIDE.U32 R4, R0, UR4, R4 ;  /* 0x0000000400047c25 */ /* 0x000fc8000f8e0004 */
[----:B------:R-:W-:Y:S01]  /*ffa0*/  IMAD R6, R0, UR5, R6 ;  /* 0x0000000500067c24 */ /* 0x000fe2000f8e0206 */
[----:B------:R-:W-:Y:S01]  /*ffb0*/  ULDC.64 UR4, c[0x0][0xb48] ;  /* 0x0002d20000047ab9 */ /* 0x000fe20000000a00 */
[----:B------:R-:W0:Y:S01]  /*ffc0*/  @P0 LDC R0, c[0x0][0xbf0] ;  /* 0x0002fc00ff000b82 */ /* 0x000e220000000800 */
[----:B------:R-:W-:Y:S02]  /*ffd0*/  VIADD R158, R197, 0xe8 ;  /* 0x000000e8c59e7836 */ /* 0x000fe40000000000 */
[----:B------:R-:W-:Y:S02]  /*ffe0*/  IMAD.IADD R5, R5, 0x1, R6 ;  /* 0x0000000105057824 */ /* 0x000fe400078e0206 */
[C---:B------:R-:W-:Y:S01]  /*fff0*/  VIADD R160, R197.reuse, 0xe0 ;  /* 0x000000e0c5a07836 */ /* 0x040fe20000000000 */
[----:B------:R-:W-:Y:S01]  /*10000*/  SHF.R.S32.HI R158, RZ, 0x1f, R158 ;  /* 0x0000001fff9e7819 */ /* 0x000fe2000001149e */
        /* <DEDUP_REMOVED lines=31> */
[----:B------:R-:W-:-:S02]  /*10200*/  VIADD R157, R197, 0xe8 ;  /* 0x000000e8c59d7836 */ /* 0x000fc40000000000 */
[C---:B------:R-:W-:Y:S02]  /*10210*/  VIADD R159, R197.reuse, 0xe0 ;  /* 0x000000e0c59f7836 */ /* 0x040fe40000000000 */
[C---:B------:R-:W-:Y:S02]  /*10220*/  VIADD R161, R197.reuse, 0xd8 ;  /* 0x000000d8c5a17836 */ /* 0x040fe40000000000 */
[C---:B------:R-:W-:Y:S02]  /*10230*/  VIADD R163, R197.reuse, 0xd0 ;  /* 0x000000d0c5a37836 */ /* 0x040fe40000000000 */
[C---:B------:R-:W-:Y:S02]  /*10240*/  VIADD R165, R197.reuse, 0xc8 ;  /* 0x000000c8c5a57836 */ /* 0x040fe40000000000 */
[C---:B------:R-:W-:Y:S02]  /*10250*/  VIADD R167, R197.reuse, 0xc0 ;  /* 0x000000c0c5a77836 */ /* 0x040fe40000000000 */
        /* <DEDUP_REMOVED lines=10> */
[----:B------:R-:W-:Y:S02]  /*10300*/  VIADD R222, R197, 0x68 ;  /* 0x00000068c5de7836 */ /* 0x000fe40000000000 */
[----:B--2---:R-:W-:-:S04]  /*10310*/  IMAD.WIDE.U32 R4, R8, UR4, R4 ;  /* 0x0000000408047c25 */ /* 0x004fc8000f8e0004 */
[----:B------:R-:W-:Y:S01]  /*10320*/  IMAD R5, R8, UR5, R5 ;  /* 0x0000000508057c24 */ /* 0x000fe2000f8e0205 */
[----:B------:R-:W-:Y:S01]  /*10330*/  ULDC.64 UR4, c[0x0][0xb30] ;  /* 0x0002cc0000047ab9 */ /* 0x000fe20000000a00 */
[----:B------:R-:W1:Y:S01]  /*10340*/  @P0 LDC R8, c[0x0][0xbec] ;  /* 0x0002fb00ff080b82 */ /* 0x000e620000000800 */
[----:B---3--:R-:W-:-:S04]  /*10350*/  IMAD R7, R10, 0x40, R7 ;  /* 0x000000400a077824 */ /* 0x008fc800078e0207 */
[----:B------:R-:W-:Y:S02]  /*10360*/  IMAD.MOV.U32 R6, RZ, RZ, R7 ;  /* 0x000000ffff067224 */ /* 0x000fe400078e0007 */
[----:B-1----:R-:W-:-:S05]  /*10370*/  @P0 IMAD.HI.U32 R8, R7, R8, RZ ;  /* 0x0000000807080227 */ /* 0x002fca00078e00ff */
[----:B0-----:R-:W-:-:S05]  /*10380*/  @P0 SHF.R.U32.HI R6, RZ, R0, R8 ;  /* 0x00000000ff060219 */ /* 0x001fca0000011608 */
[----:B------:R-:W-:Y:S02]  /*10390*/  IMAD.MOV R0, RZ, RZ, -R6 ;  /* 0x000000ffff007224 */ /* 0x000fe400078e0a06 */
[----:B------:R-:W-:-:S04]  /*103a0*/  IMAD.WIDE.U32 R4, R6, UR4, R4 ;  /* 0x0000000406047c25 */ /* 0x000fc8000f8e0004 */
[----:B------:R-:W-:Y:S01]  /*103b0*/  IMAD R0, R9, R0, R7 ;  /* 0x0000000009007224 */ /* 0x000fe200078e0207 */
[----:B------:R-:W-:Y:S01]  /*103c0*/  SHF.R.S32.HI R7, RZ, 0x1f, R6 ;  /* 0x0000001fff077819 */ /* 0x000fe20000011406 */
[----:B------:R-:W-:-:S04]  /*103d0*/  IMAD R9, R10, 0x40, R195 ;  /* 0x000000400a097824 */ /* 0x000fc800078e02c3 */
        /* <DEDUP_REMOVED lines=10> */
[----:B------:R-:W-:-:S04]  /*10480*/  IMAD.IADD R6, R5, 0x1, R6 ;  /* 0x0000000105067824 */ /* 0x000fc800078e0206 */
[----:B------:R0:W1:Y:S01]  /*10490*/  SHFL.IDX PT, R13, R0, RZ, 0x1c1f ;  /* 0x001c1fff000d7589 */ /* 0x00006200000e0000 */
[----:B------:R-:W-:Y:S01]  /*104a0*/  LEA.HI.X R8, R4, UR5, R6, 0x2, P0 ;  /* 0x0000000504087c11 */ /* 0x000fe200080f1406 */
[----:B------:R-:W-:Y:S01]  /*104b0*/  VIADD R4, R2, 0x28c20 ;  /* 0x00028c2002047836 */ /* 0x000fe20000000000 */
[----:B------:R-:W-:-:S03]  /*104c0*/  ISETP.GE.AND P0, PT, R9, R3, PT ;  /* 0x000000030900720c */ /* 0x000fc60003f06270 */
[----:B------:R0:W2:Y:S01]  /*104d0*/  SHFL.IDX PT, R12, R8, RZ, 0x1c1f ;  /* 0x001c1fff080c7589 */ /* 0x0000a200000e0000 */
[----:B------:R-:W-:-:S04]  /*104e0*/  PRMT R4, RZ, 0x654, R4 ;  /* 0x00000654ff047816 */ /* 0x000fc80000000004 */
[----:B------:R0:W-:Y:S05]  /*104f0*/  SYNCS.ARRIVE.TRANS64.RED.A1T0 RZ, [R4+URZ], RZ ;  /* 0x000000ff04ff79a7 */ /* 0x0001ea000810043f */
[----:B------:R-:W-:Y:S05]  /*10500*/  @P0 BRA `(.L_x_3925) ;  /* 0x0000000800a00947 */ /* 0x000fea0003800000 */
[----:B------:R-:W-:Y:S01]  /*10510*/  ULDC UR4, c[0x0][0xac8] ;  /* 0x0002b20000047ab9 */ /* 0x000fe20000000800 */
[----:B------:R-:W-:Y:S01]  /*10520*/  SHF.R.S32.HI R6, RZ, 0x1f, R197 ;  /* 0x0000001fff067819 */ /* 0x000fe200000114c5 */
[C---:B------:R-:W-:Y:S01]  /*10530*/  VIADD R7, R197.reuse, 0x8 ;  /* 0x00000008c5077836 */ /* 0x040fe20000000000 */
[C---:B------:R-:W-:Y:S01]  /*10540*/  ISETP.GE.AND P0, PT, R197.reuse, UR4, PT ;  /* 0x00000004c5007c0c */ /* 0x040fe2000bf06270 */
[C---:B------:R-:W-:Y:S01]  /*10550*/  VIADD R11, R197.reuse, 0x8 ;  /* 0x00000008c50b7836 */ /* 0x040fe20000000000 */
[----:B------:R-:W-:Y:S01]  /*10560*/  ISETP.GE.AND P4, PT, R222, UR4, PT ;  /* 0x00000004de007c0c */ /* 0x000fe2000bf86270 */
[C---:B------:R-:W-:Y:S02]  /*10570*/  VIADD R10, R197.reuse, 0x18 ;  /* 0x00000018c50a7836 */ /* 0x040fe40000000000 */
[----:B------:R-:W-:Y:S01]  /*10580*/  VIADD R14, R197, 0x60 ;  /* 0x00000060c50e7836 */ /* 0x000fe20000000000 */
[----:B------:R-:W-:-:S04]  /*10590*/  SHF.R.S32.HI R11, RZ, 0x1f, R11 ;  /* 0x0000001fff0b7819 */ /* 0x000fc8000001140b */
[----:B------:R-:W-:-:S03]  /*105a0*/  SHF.R.S32.HI R14, RZ, 0x1f, R14 ;  /* 0x0000001fff0e7819 */ /* 0x000fc6000001140e */
[----:B01----:R-:W-:-:S04]  /*105b0*/  @!P0 LEA R4, P1, R197, R13, 0x2 ;  /* 0x0000000dc5048211 */ /* 0x003fc800078210ff */
[C---:B--2---:R-:W-:Y:S01]  /*105c0*/  @!P0 LEA.HI.X R5, R197.reuse, R12, R6, 0x2, P1 ;  /* 0x0000000cc5058211 */ /* 0x044fe200008f1406 */
[----:B------:R-:W-:-:S04]  /*105d0*/  VIADD R6, R197, 0x10 ;  /* 0x00000010c5067836 */ /* 0x000fc80000000000 */
[----:B------:R0:W-:Y:S01]  /*105e0*/  @!P0 ST.E.64 desc[UR42][R4.64], R24 ;  /* 0x0000001804008985 */ /* 0x0001e2000c101b2a */
[----:B------:R-:W-:-:S13]  /*105f0*/  ISETP.GE.AND P0, PT, R7, UR4, PT ;  /* 0x0000000407007c0c */ /* 0x000fda000bf06270 */
[----:B0-----:R-:W-:-:S04]  /*10600*/  @!P0 LEA R4, P1, R7, R13, 0x2 ;  /* 0x0000000d07048211 */ /* 0x001fc800078210ff */
[----:B------:R-:W-:Y:S01]  /*10610*/  @!P0 LEA.HI.X R5, R7, R12, R11, 0x2, P1 ;  /* 0x0000000c07058211 */ /* 0x000fe200008f140b */
[C---:B------:R-:W-:Y:S01]  /*10620*/  VIADD R11, R197.reuse, 0x10 ;  /* 0x00000010c50b7836 */ /* 0x040fe20000000000 */
[----:B------:R-:W-:Y:S01]  /*10630*/  ISETP.GE.AND P1, PT, R10, UR4, PT ;  /* 0x000000040a007c0c */ /* 0x000fe2000bf26270 */
[----:B------:R-:W-:Y:S02]  /*10640*/  VIADD R7, R197, 0x20 ;  /* 0x00000020c5077836 */ /* 0x000fe40000000000 */
[----:B------:R0:W-:Y:S01]  /*10650*/  @!P0 ST.E.64 desc[UR42][R4.64], R28 ;  /* 0x0000001c04008985 */ /* 0x0001e2000c101b2a */
[----:B------:R-:W-:Y:S02]  /*10660*/  ISETP.GE.AND P0, PT, R6, UR4, PT ;  /* 0x0000000406007c0c */ /* 0x000fe4000bf06270 */
[----:B------:R-:W-:-:S11]  /*10670*/  SHF.R.S32.HI R11, RZ, 0x1f, R11 ;  /* 0x0000001fff0b7819 */ /* 0x000fd6000001140b */
[----:B0-----:R-:W-:-:S04]  /*10680*/  @!P0 LEA R4, P2, R6, R13, 0x2 ;  /* 0x0000000d06048211 */ /* 0x001fc800078410ff */
[----:B------:R-:W-:Y:S01]  /*10690*/  @!P0 LEA.HI.X R5, R6, R12, R11, 0x2, P2 ;  /* 0x0000000c06058211 */ /* 0x000fe200010f140b */
[C---:B------:R-:W-:Y:S02]  /*106a0*/  VIADD R11, R197.reuse, 0x18 ;  /* 0x00000018c50b7836 */ /* 0x040fe40000000000 */
[----:B------:R-:W-:Y:S02]  /*106b0*/  VIADD R6, R197, 0x28 ;  /* 0x00000028c5067836 */ /* 0x000fe40000000000 */
[----:B------:R0:W-:Y:S01]  /*106c0*/  @!P0 ST.E.64 desc[UR42][R4.64], R32 ;  /* 0x0000002004008985 */ /* 0x0001e2000c101b2a */
[----:B------:R-:W-:Y:S02]  /*106d0*/  SHF.R.S32.HI R11, RZ, 0x1f, R11 ;  /* 0x0000001fff0b7819 */ /* 0x000fe4000001140b */
[----:B------:R-:W-:Y:S02]  /*106e0*/  ISETP.GE.AND P0, PT, R7, UR4, PT ;  /* 0x0000000407007c0c */ /* 0x000fe4000bf06270 */
[----:B0-----:R-:W-:-:S04]  /*106f0*/  @!P1 LEA R4, P2, R10, R13, 0x2 ;  /* 0x0000000d0a049211 */ /* 0x001fc800078410ff */
[----:B------:R-:W-:Y:S01]  /*10700*/  @!P1 LEA.HI.X R5, R10, R12, R11, 0x2, P2 ;  /* 0x0000000c0a059211 */ /* 0x000fe200010f140b */
[C---:B------:R-:W-:Y:S02]  /*10710*/  VIADD R11, R197.reuse, 0x20 ;  /* 0x00000020c50b7836 */ /* 0x040fe40000000000 */
[----:B------:R-:W-:Y:S02]  /*10720*/  VIADD R10, R197, 0x30 ;  /* 0x00000030c50a7836 */ /* 0x000fe40000000000 */
[----:B------:R0:W-:Y:S01]  /*10730*/  @!P1 ST.E.64 desc[UR42][R4.64], R36 ;  /* 0x0000002404009985 */ /* 0x0001e2000c101b2a */
[----:B------:R-:W-:Y:S02]  /*10740*/  ISETP.GE.AND P1, PT, R6, UR4, PT ;  /* 0x0000000406007c0c */ /* 0x000fe4000bf26270 */
[----:B------:R-:W-:Y:S02]  /*10750*/  SHF.R.S32.HI R11, RZ, 0x1f, R11 ;  /* 0x0000001fff0b7819 */ /* 0x000fe4000001140b */
        /* <DEDUP_REMOVED lines=42> */
[----:B------:R-:W-:-:S02]  /*10a00*/  ISETP.GE.AND P3, PT, R11, UR4, PT ;  /* 0x000000040b007c0c */ /* 0x000fc4000bf66270 */
[----:B0-----:R-:W-:-:S04]  /*10a10*/  @!P0 LEA R4, P2, R7, R13, 0x2 ;  /* 0x0000000d07048211 */ /* 0x001fc800078410ff */
[----:B------:R-:W-:Y:S01]  /*10a20*/  @!P0 LEA.HI.X R5, R7, R12, R10, 0x2, P2 ;  /* 0x0000000c07058211 */ /* 0x000fe200010f140a */
[----:B------:R-:W-:Y:S01]  /*10a30*/  VIADD R7, R197, 0x58 ;  /* 0x00000058c5077836 */ /* 0x000fe20000000000 */
[----:B------:R-:W-:Y:S01]  /*10a40*/  ISETP.GE.AND P2, PT, R183, UR4, PT ;  /* 0x00000004b7007c0c */ /* 0x000fe2000bf46270 */
[----:B------:R-:W-:Y:S02]  /*10a50*/  VIADD R10, R197, 0x68 ;  /* 0x00000068c50a7836 */ /* 0x000fe40000000000 */
[----:B------:R0:W-:Y:S01]  /*10a60*/  @!P0 ST.E.64 desc[UR42][R4.64], R64 ;  /* 0x0000004004008985 */ /* 0x0001e2000c101b2a */
[----:B------:R-:W-:Y:S02]  /*10a70*/  SHF.R.S32.HI R7, RZ, 0x1f, R7 ;  /* 0x0000001fff077819 */ /* 0x000fe40000011407 */
[----:B------:R-:W-:Y:S02]  /*10a80*/  SHF.R.S32.HI R10, RZ, 0x1f, R10 ;  /* 0x0000001fff0a7819 */ /* 0x000fe4000001140a */
[----:B0-----:R-:W-:-:S04]  /*10a90*/  @!P1 LEA R4, P0, R6, R13, 0x2 ;  /* 0x0000000d06049211 */ /* 0x001fc800078010ff */
[-C--:B------:R-:W-:Y:S02]  /*10aa0*/  @!P1 LEA.HI.X R5, R6, R12.reuse, R7, 0x2, P0 ;  /* 0x0000000c06059211 */ /* 0x080fe400000f1407 */
[----:B------:R-:W-:Y:S02]  /*10ab0*/  ISETP.GE.AND P0, PT, R218, UR4, PT ;  /* 0x00000004da007c0c */ /* 0x000fe4000bf06270 */
[-C--:B------:R-:W-:Y:S01]  /*10ac0*/  @!P4 LEA R6, P6, R222, R13.reuse, 0x2 ;  /* 0x0000000dde06c211 */ /* 0x080fe200078c10ff */
[----:B------:R0:W-:Y:S01]  /*10ad0*/  @!P1 ST.E.64 desc[UR42][R4.64], R68 ;  /* 0x0000004404009985 */ /* 0x0001e2000c101b2a */
[----:B------:R-:W-:Y:S02]  /*10ae0*/  ISETP.GE.AND P1, PT, R196, UR4, PT ;  /* 0x00000004c4007c0c */ /* 0x000fe4000bf26270 */
[----:B------:R-:W-:Y:S02]  /*10af0*/  @!P4 LEA.HI.X R7, R222, R12, R10, 0x2, P6 ;  /* 0x0000000cde07c211 */ /* 0x000fe400030f140a */
[----:B------:R-:W-:-:S02]  /*10b00*/  @!P2 LEA R10, P6, R183, R13, 0x2 ;  /* 0x0000000db70aa211 */ /* 0x000fc400078c10ff */
[----:B0-----:R-:W-:-:S04]  /*10b10*/  @!P3 LEA R4, P5, R11, R13, 0x2 ;  /* 0x0000000d0b04b211 */ /* 0x001fc800078a10ff */
[-C--:B------:R-:W-:Y:S02]  /*10b20*/  @!P3 LEA.HI.X R5, R11, R12.reuse, R14, 0x2, P5 ;  /* 0x0000000c0b05b211 */ /* 0x080fe400028f140e */
[----:B------:R-:W-:-:S03]  /*10b30*/  @!P2 LEA.HI.X R11, R183, R12, R184, 0x2, P6 ;  /* 0x0000000cb70ba211 */ /* 0x000fc600030f14b8 */
[----:B------:R0:W-:Y:S01]  /*10b40*/  @!P3 ST.E.64 desc[UR42][R4.64], R72 ;  /* 0x000000480400b985 */ /* 0x0001e2000c101b2a */
[----:B------:R-:W-:-:S03]  /*10b50*/  ISETP.GE.AND P3, PT, R181, UR4, PT ;  /* 0x00000004b5007c0c */ /* 0x000fc6000bf66270 */
[----:B------:R1:W-:Y:S01]  /*10b60*/  @!P4 ST.E.64 desc[UR42][R6.64], R76 ;  /* 0x0000004c0600c985 */ /* 0x0003e2000c101b2a */
[-C--:B0-----:R-:W-:Y:S02]  /*10b70*/  @!P0 LEA R4, P4, R218, R13.reuse, 0x2 ;  /* 0x0000000dda048211 */ /* 0x081fe400078810ff */
[----:B-1----:R-:W-:Y:S02]  /*10b80*/  @!P1 LEA R6, P5, R196, R13, 0x2 ;  /* 0x0000000dc4069211 */ /* 0x002fe400078a10ff */
        /* <DEDUP_REMOVED lines=9> */
[-C--:B0-----:R-:W-:Y:S02]  /*10c20*/  @!P3 LEA R4, P6, R181, R13.reuse, 0x2 ;  /* 0x0000000db504b211 */ /* 0x081fe400078c10ff */
[-C--:B-1----:R-:W-:Y:S02]  /*10c30*/  @!P4 LEA R6, P2, R179, R13.reuse, 0x2 ;  /* 0x0000000db306c211 */ /* 0x082fe400078410ff */
[-C--:B------:R-:W-:Y:S02]  /*10c40*/  @!P3 LEA.HI.X R5, R181, R12.reuse, R182, 0x2, P6 ;  /* 0x0000000cb505b211 */ /* 0x080fe400030f14b6 */
[----:B--2---:R-:W-:Y:S02]  /*10c50*/  @!P5 LEA R10, P6, R177, R13, 0x2 ;  /* 0x0000000db10ad211 */ /* 0x004fe400078c10ff */
[----:B------:R-:W-:Y:S01]  /*10c60*/  @!P4 LEA.HI.X R7, R179, R12, R180, 0x2, P2 ;  /* 0x0000000cb307c211 */ /* 0x000fe200010f14b4 */
[----:B------:R0:W-:Y:S01]  /*10c70*/  @!P3 ST.E.64 desc[UR42][R4.64], R92 ;  /* 0x0000005c0400b985 */ /* 0x0001e2000c101b2a */
[----:B------:R-:W-:-:S02]  /*10c80*/  ISETP.GE.AND P2, PT, R171, UR4, PT ;  /* 0x00000004ab007c0c */ /* 0x000fc4000bf46270 */
[----:B------:R-:W-:Y:S01]  /*10c90*/  @!P5 LEA.HI.X R11, R177, R12, R178, 0x2, P6 ;  /* 0x0000000cb10bd211 */ /* 0x000fe200030f14b2 */
[----:B------:R1:W-:Y:S01]  /*10ca0*/  @!P4 ST.E.64 desc[UR42][R6.64], R96 ;  /* 0x000000600600c985 */ /* 0x0003e2000c101b2a */
[----:B------:R-:W-:-:S03]  /*10cb0*/  ISETP.GE.AND P4, PT, R167, UR4, PT ;  /* 0x00000004a7007c0c */ /* 0x000fc6000bf86270 */
[----:B------:R2:W-:Y:S01]  /*10cc0*/  @!P5 ST.E.64 desc[UR42][R10.64], R100 ;  /* 0x000000640a00d985 */ /* 0x0005e2000c101b2a */
[----:B------:R-:W-:Y:S02]  /*10cd0*/  ISETP.GE.AND P5, PT, R169, UR4, PT ;  /* 0x00000004a9007c0c */ /* 0x000fe4000bfa6270 */
[-C--:B0-----:R-:W-:Y:S02]  /*10ce0*/  @!P0 LEA R4, P6, R175, R13.reuse, 0x2 ;  /* 0x0000000daf048211 */ /* 0x081fe400078c10ff */
[-C--:B-1----:R-:W-:Y:S02]  /*10cf0*/  @!P1 LEA R6, P3, R173, R13.reuse, 0x2 ;  /* 0x0000000dad069211 */ /* 0x082fe400078610ff */
[-C--:B------:R-:W-:Y:S02]  /*10d00*/  @!P0 LEA.HI.X R5, R175, R12.reuse, R176, 0x2, P6 ;  /* 0x0000000caf058211 */ /* 0x080fe400030f14b0 */
[----:B------:R-:W-:Y:S02]  /*10d10*/  @!P1 LEA.HI.X R7, R173, R12, R174, 0x2, P3 ;  /* 0x0000000cad079211 */ /* 0x000fe400018f14ae */
[----:B--2---:R-:W-:Y:S01]  /*10d20*/  @!P2 LEA R10, P6, R171, R13, 0x2 ;  /* 0x0000000dab0aa211 */ /* 0x004fe200078c10ff */
[----:B------:R0:W-:Y:S01]  /*10d30*/  @!P0 ST.E.64 desc[UR42][R4.64], R104 ;  /* 0x0000006804008985 */ /* 0x0001e2000c101b2a */
[----:B------:R-:W-:-:S02]  /*10d40*/  ISETP.GE.AND P3, PT, R165, UR4, PT ;  /* 0x00000004a5007c0c */ /* 0x000fc4000bf66270 */
[----:B------:R-:W-:Y:S01]  /*10d50*/  @!P2 LEA.HI.X R11, R171, R12, R172, 0x2, P6 ;  /* 0x0000000cab0ba211 */ /* 0x000fe200030f14ac */
[----:B------:R1:W-:Y:S01]  /*10d60*/  @!P1 ST.E.64 desc[UR42][R6.64], R108 ;  /* 0x0000006c06009985 */ /* 0x0003e2000c101b2a */
[----:B------:R-:W-:-:S03]  /*10d70*/  ISETP.GE.AND P0, PT, R163, UR4, PT ;  /* 0x00000004a3007c0c */ /* 0x000fc6000bf06270 */
[----:B------:R2:W-:Y:S01]  /*10d80*/  @!P2 ST.E.64 desc[UR42][R10.64], R112 ;  /* 0x000000700a00a985 */ /* 0x0005e2000c101b2a */
[-C--:B0-----:R-:W-:Y:S02]  /*10d90*/  @!P5 LEA R4, P1, R169, R13.reuse, 0x2 ;  /* 0x0000000da904d211 */ /* 0x081fe400078210ff */
[-C--:B-1----:R-:W-:Y:S02]  /*10da0*/  @!P4 LEA R6, P2, R167, R13.reuse, 0x2 ;  /* 0x0000000da706c211 */ /* 0x082fe400078410ff */
[-C--:B------:R-:W-:Y:S02]  /*10db0*/  @!P5 LEA.HI.X R5, R169, R12.reuse, R170, 0x2, P1 ;  /* 0x0000000ca905d211 */ /* 0x080fe400008f14aa */
[----:B--2---:R-:W-:Y:S02]  /*10dc0*/  @!P3 LEA R10, P6, R165, R13, 0x2 ;  /* 0x0000000da50ab211 */ /* 0x004fe400078c10ff */
[----:B------:R-:W-:Y:S01]  /*10dd0*/  ISETP.GE.AND P1, PT, R161, UR4, PT ;  /* 0x00000004a1007c0c */ /* 0x000fe2000bf26270 */
        /* <DEDUP_REMOVED lines=18> */
[-C--:B------:R-:W-:Y:S02]  /*10f00*/  @!P4 LEA.HI.X R5, R159, R12.reuse, R160, 0x2, P0 ;  /* 0x0000000c9f05c211 */ /* 0x080fe400000f14a0 */
[-C--:B------:R-:W-:Y:S02]  /*10f10*/  @!P5 LEA R14, P0, R20, R13.reuse, 0x2 ;  /* 0x0000000d140ed211 */ /* 0x080fe400078010ff */
[----:B-1----:R-:W-:Y:S01]  /*10f20*/  @!P2 LEA R6, P1, R152, R13, 0x2 ;  /* 0x0000000d9806a211 */ /* 0x002fe200078210ff */
[----:B------:R3:W-:Y:S01]  /*10f30*/  @!P4 ST.E.64 desc[UR42][R4.64], R136 ;  /* 0x000000880400c985 */ /* 0x0007e2000c101b2a */
[-C--:B------:R-:W-:Y:S02]  /*10f40*/  @!P5 LEA.HI.X R15, R20, R12.reuse, R21, 0x2, P0 ;  /* 0x0000000c140fd211 */ /* 0x080fe400000f1415 */
[----:B------:R-:W-:Y:S01]  /*10f50*/  @!P2 LEA.HI.X R7, R152, R12, R156, 0x2, P1 ;  /* 0x0000000c9807a211 */ /* 0x000fe200008f149c */
[----:B------:R3:W-:Y:S04]  /*10f60*/  @!P3 ST.E.64 desc[UR42][R10.64], R140 ;  /* 0x0000008c0a00b985 */ /* 0x0007e8000c101b2a */
[----:B------:R3:W-:Y:S04]  /*10f70*/  @!P2 ST.E.64 desc[UR42][R6.64], R144 ;  /* 0x000000900600a985 */ /* 0x0007e8000c101b2a */
[----:B------:R3:W-:Y:S02]  /*10f80*/  @!P5 ST.E.64 desc[UR42][R14.64], R148 ;  /* 0x000000940e00d985 */ /* 0x0007e4000c101b2a */
.L_x_3925:
[----:B------:R-:W-:Y:S05]  /*10f90*/  BSYNC B1 ;  /* 0x0000000000017941 */ /* 0x000fea0003800000 */
.L_x_3924:
[----:B0--3--:R-:W-:Y:S01]  /*10fa0*/  VIADD R4, R9, 0x8 ;  /* 0x0000000809047836 */ /* 0x009fe20000000000 */
[----:B------:R4:W0:Y:S04]  /*10fb0*/  SHFL.IDX PT, R10, R8, 0x1, 0x1c1f ;  /* 0x003c1f00080a7f89 */ /* 0x00082800000e0000 */
[----:B------:R-:W-:Y:S01]  /*10fc0*/  ISETP.GE.AND P0, PT, R4, R3, PT ;  /* 0x000000030400720c */ /* 0x000fe20003f06270 */
[----:B------:R-:W3:-:S12]  /*10fd0*/  SHFL.IDX PT, R0, R0, 0x1, 0x1c1f ;  /* 0x003c1f0000007f89 */ /* 0x000ed800000e0000 */
[----:B----4-:R-:W-:Y:S05]  /*10fe0*/  @P0 BRA `(.L_x_3923) ;  /* 0x0000001800c00947 */ /* 0x010fea0003800000 */
[----:B------:R-:W-:Y:S01]  /*10ff0*/  ULDC UR4, c[0x0][0xac8] ;  /* 0x0002b20000047ab9 */ /* 0x000fe20000000800 */
[C---:B------:R-:W-:Y:S01]  /*11000*/  VIADD R15, R197.reuse, 0x8 ;  /* 0x00000008c50f7836 */ /* 0x040fe20000000000 */
[C---:B------:R-:W-:Y:S01]  /*11010*/  ISETP.GE.AND P4, PT, R197.reuse, UR4, PT ;  /* 0x00000004c5007c0c */ /* 0x040fe2000bf86270 */
[C---:B------:R-:W-:Y:S01]  /*11020*/  VIADD R24, R197.reuse, 0x10 ;  /* 0x00000010c5187836 */ /* 0x040fe20000000000 */
[----:B------:R-:W-:Y:S01]  /*11030*/  SHF.R.S32.HI R6, RZ, 0x1f, R197 ;  /* 0x0000001fff067819 */ /* 0x000fe200000114c5 */
[----:B------:R-:W-:Y:S01]  /*11040*/  VIADD R25, R197, 0x8 ;  /* 0x00000008c5197836 */ /* 0x000fe20000000000 */
[----:B------:R-:W-:Y:S01]  /*11050*/  ISETP.GE.AND P2, PT, R15, UR4, PT ;  /* 0x000000040f007c0c */ /* 0x000fe2000bf46270 */
[C---:B------:R-:W-:Y:S01]  /*11060*/  VIADD R14, R197.reuse, 0x18 ;  /* 0x00000018c50e7836 */ /* 0x040fe20000000000 */
[----:B------:R-:W-:Y:S01]  /*11070*/  ISETP.GE.AND P1, PT, R24, UR4, PT ;  /* 0x0000000418007c0c */ /* 0x000fe2000bf26270 */
[C---:B--2---:R-:W-:Y:S01]  /*11080*/  VIADD R12, R197.reuse, 0x20 ;  /* 0x00000020c50c7836 */ /* 0x044fe20000000000 */
[----:B------:R-:W-:Y:S01]  /*11090*/  SHF.R.S32.HI R25, RZ, 0x1f, R25 ;  /* 0x0000001fff197819 */ /* 0x000fe20000011419 */
[C---:B-1----:R-:W-:Y:S01]  /*110a0*/  VIADD R13, R197.reuse, 0x28 ;  /* 0x00000028c50d7836 */ /* 0x042fe20000000000 */
[----:B------:R-:W-:Y:S01]  /*110b0*/  ISETP.GE.AND P0, PT, R14, UR4, PT ;  /* 0x000000040e007c0c */ /* 0x000fe2000bf06270 */
[----:B------:R-:W-:-:S02]  /*110c0*/  VIADD R11, R197, 0x30 ;  /* 0x00000030c50b7836 */ /* 0x000fc40000000000 */
[----:B---3--:R-:W-:-:S04]  /*110d0*/  @!P4 LEA R4, P3, R197, R0, 0x2 ;  /* 0x00000000c504c211 */ /* 0x008fc800078610ff */
[----:B0-----:R-:W-:Y:S02]  /*110e0*/  @!P4 LEA.HI.X R5, R197, R10, R6, 0x2, P3 ;  /* 0x0000000ac505c211 */ /* 0x001fe400018f1406 */
[----:B------:R-:W-:Y:S02]  /*110f0*/  ISETP.GE.AND P3, PT, R12, UR4, PT ;  /* 0x000000040c007c0c */ /* 0x000fe4000bf66270 */
[-C--:B------:R-:W-:Y:S01]  /*11100*/  @!P1 LEA R6, P5, R24, R0.reuse, 0x2 ;  /* 0x0000000018069211 */ /* 0x080fe200078a10ff */
[----:B------:R0:W-:Y:S01]  /*11110*/  @!P4 ST.E.64 desc[UR42][R4.64], R26 ;  /* 0x0000001a0400c985 */ /* 0x0001e2000c101b2a */
[----:B------:R-:W-:Y:S02]  /*11120*/  ISETP.GE.AND P4, PT, R13, UR4, PT ;  /* 0x000000040d007c0c */ /* 0x000fe4000bf86270 */
[----:B0-----:R-:W-:-:S04]  /*11130*/  @!P2 LEA R4, P6, R15, R0, 0x2 ;  /* 0x000000000f04a211 */ /* 0x001fc800078c10ff */
[----:B------:R-:W-:Y:S01]  /*11140*/  @!P2 LEA.HI.X R5, R15, R10, R25, 0x2, P6 ;  /* 0x0000000a0f05a211 */ /* 0x000fe200030f1419 */
[C---:B------:R-:W-:Y:S01]  /*11150*/  VIADD R25, R197.reuse, 0x10 ;  /* 0x00000010c5197836 */ /* 0x040fe20000000000 */
[----:B------:R-:W-:Y:S01]  /*11160*/  @!P0 LEA R8, P6, R14, R0, 0x2 ;  /* 0x000000000e088211 */ /* 0x000fe200078c10ff */
[C---:B------:R-:W-:Y:S02]  /*11170*/  VIADD R15, R197.reuse, 0x18 ;  /* 0x00000018c50f7836 */ /* 0x040fe40000000000 */
[----:B------:R0:W-:Y:S01]  /*11180*/  @!P2 ST.E.64 desc[UR42][R4.64], R30 ;  /* 0x0000001e0400a985 */ /* 0x0001e2000c101b2a */
[----:B------:R-:W-:Y:S02]  /*11190*/  SHF.R.S32.HI R25, RZ, 0x1f, R25 ;  /* 0x0000001fff197819 */ /* 0x000fe40000011419 */
[----:B------:R-:W-:Y:S02]  /*111a0*/  SHF.R.S32.HI R15, RZ, 0x1f, R15 ;  /* 0x0000001fff0f7819 */ /* 0x000fe4000001140f */
[-C--:B------:R-:W-:Y:S01]  /*111b0*/  @!P1 LEA.HI.X R7, R24, R10.reuse, R25, 0x2, P5 ;  /* 0x0000000a18079211 */ /* 0x080fe200028f1419 */
[C---:B------:R-:W-:Y:S01]  /*111c0*/  VIADD R25, R197.reuse, 0x20 ;  /* 0x00000020c5197836 */ /* 0x040fe20000000000 */
[----:B------:R-:W-:Y:S01]  /*111d0*/  @!P0 LEA.HI.X R9, R14, R10, R15, 0x2, P6 ;  /* 0x0000000a0e098211 */ /* 0x000fe200030f140f */
[----:B------:R-:W-:Y:S01]  /*111e0*/  VIADD R15, R197, 0x38 ;  /* 0x00000038c50f7836 */ /* 0x000fe20000000000 */
[----:B------:R-:W-:Y:S01]  /*111f0*/  ISETP.GE.AND P5, PT, R11, UR4, PT ;  /* 0x000000040b007c0c */ /* 0x000fe2000bfa6270 */
[----:B------:R1:W-:Y:S01]  /*11200*/  @!P1 ST.E.64 desc[UR42][R6.64], R34 ;  /* 0x0000002206009985 */ /* 0x0003e2000c101b2a */
[----:B------:R-:W-:Y:S01]  /*11210*/  SHF.R.S32.HI R25, RZ, 0x1f, R25 ;  /* 0x0000001fff197819 */ /* 0x000fe20000011419 */
[----:B------:R-:W-:Y:S01]  /*11220*/  VIADD R14, R197, 0x48 ;  /* 0x00000048c50e7836 */ /* 0x000fe20000000000 */
[C---:B0-----:R-:W-:Y:S01]  /*11230*/  @!P3 LEA R4, P1, R12.reuse, R0, 0x2 ;  /* 0x000000000c04b211 */ /* 0x041fe200078210ff */
[----:B------:R0:W-:Y:S01]  /*11240*/  @!P0 ST.E.64 desc[UR42][R8.64], R38 ;  /* 0x0000002608008985 */ /* 0x0001e2000c101b2a */
[----:B------:R-:W-:Y:S01]  /*11250*/  ISETP.GE.AND P0, PT, R15, UR4, PT ;  /* 0x000000040f007c0c */ /* 0x000fe2000bf06270 */
[C---:B------:R-:W-:Y:S01]  /*11260*/  VIADD R24, R197.reuse, 0x40 ;  /* 0x00000040c5187836 */ /* 0x040fe20000000000 */
[----:B------:R-:W-:Y:S01]  /*11270*/  @!P3 LEA.HI.X R5, R12, R10, R25, 0x2, P1 ;  /* 0x0000000a0c05b211 */ /* 0x000fe200008f1419 */
[----:B------:R-:W-:-:S02]  /*11280*/  VIADD R25, R197, 0x28 ;  /* 0x00000028c5197836 */ /* 0x000fc40000000000 */
[----:B------:R-:W-:Y:S01]  /*11290*/  VIADD R12, R197, 0x30 ;  /* 0x00000030c50c7836 */ /* 0x000fe20000000000 */
[----:B------:R-:W-:Y:S01]  /*112a0*/  ISETP.GE.AND P1, PT, R24, UR4, PT ;  /* 0x0000000418007c0c */ /* 0x000fe2000bf26270 */
[----:B------:R2:W-:Y:S01]  /*112b0*/  @!P3 ST.E.64 desc[UR42][R4.64], R42 ;  /* 0x0000002a0400b985 */ /* 0x0005e2000c101b2a */
[C---:B-1----:R-:W-:Y:S02]  /*112c0*/  @!P4 LEA R6, P2, R13.reuse, R0, 0x2 ;  /* 0x000000000d06c211 */ /* 0x042fe400078410ff */
[----:B------:R-:W-:Y:S02]  /*112d0*/  SHF.R.S32.HI R25, RZ, 0x1f, R25 ;  /* 0x0000001fff197819 */ /* 0x000fe40000011419 */
[----:B------:R-:W-:Y:S02]  /*112e0*/  SHF.R.S32.HI R12, RZ, 0x1f, R12 ;  /* 0x0000001fff0c7819 */ /* 0x000fe4000001140c */
[----:B------:R-:W-:Y:S01]  /*112f0*/  @!P4 LEA.HI.X R7, R13, R10, R25, 0x2, P2 ;  /* 0x0000000a0d07c211 */ /* 0x000fe200010f1419 */
[----:B------:R-:W-:Y:S01]  /*11300*/  VIADD R25, R197, 0x38 ;  /* 0x00000038c5197836 */ /* 0x000fe20000000000 */
[----:B0-----:R-:W-:Y:S01]  /*11310*/  @!P5 LEA R8, P6, R11, R0, 0x2 ;  /* 0x000000000b08d211 */ /* 0x001fe200078c10ff */
[----:B------:R-:W-:Y:S01]  /*11320*/  VIADD R13, R197, 0x58 ;  /* 0x00000058c50d7836 */ /* 0x000fe20000000000 */
[----:B------:R-:W-:Y:S01]  /*11330*/  ISETP.GE.AND P2, PT, R14, UR4, PT ;  /* 0x000000040e007c0c */ /* 0x000fe2000bf46270 */
[----:B------:R0:W-:Y:S01]  /*11340*/  @!P4 ST.E.64 desc[UR42][R6.64], R46 ;  /* 0x0000002e0600c985 */ /* 0x0001e2000c101b2a */
[----:B------:R-:W-:Y:S01]  /*11350*/  @!P5 LEA.HI.X R9, R11, R10, R12, 0x2, P6 ;  /* 0x0000000a0b09d211 */ /* 0x000fe200030f140c */
[----:B------:R-:W-:Y:S01]  /*11360*/  VIADD R12, R197, 0x50 ;  /* 0x00000050c50c7836 */ /* 0x000fe20000000000 */
[----:B--2---:R-:W-:Y:S01]  /*11370*/  @!P0 LEA R4, P6, R15, R0, 0x2 ;  /* 0x000000000f048211 */ /* 0x004fe200078c10ff */
[----:B------:R-:W-:Y:S01]  /*11380*/  VIADD R11, R197, 0x60 ;  /* 0x00000060c50b7836 */ /* 0x000fe20000000000 */
[----:B------:R-:W-:Y:S01]  /*11390*/  SHF.R.S32.HI R25, RZ, 0x1f, R25 ;  /* 0x0000001fff197819 */ /* 0x000fe20000011419 */
[----:B------:R1:W-:Y:S01]  /*113a0*/  @!P5 ST.E.64 desc[UR42][R8.64], R50 ;  /* 0x000000320800d985 */ /* 0x0003e2000c101b2a */
[----:B------:R-:W-:-:S02]  /*113b0*/  ISETP.GE.AND P3, PT, R12, UR4, PT ;  /* 0x000000040c007c0c */ /* 0x000fc4000bf66270 */
[----:B------:R-:W-:Y:S01]  /*113c0*/  @!P0 LEA.HI.X R5, R15, R10, R25, 0x2, P6 ;  /* 0x0000000a0f058211 */ /* 0x000fe200030f1419 */
[----:B------:R-:W-:Y:S01]  /*113d0*/  VIADD R15, R197, 0x48 ;  /* 0x00000048c50f7836 */ /* 0x000fe20000000000 */
[----:B------:R-:W-:Y:S01]  /*113e0*/  ISETP.GE.AND P4, PT, R13, UR4, PT ;  /* 0x000000040d007c0c */ /* 0x000fe2000bf86270 */
[----:B------:R-:W-:Y:S01]  /*113f0*/  VIADD R25, R197, 0x40 ;  /* 0x00000040c5197836 */ /* 0x000fe20000000000 */
[-C--:B0-----:R-:W-:Y:S01]  /*11400*/  @!P1 LEA R6, P5, R24, R0.reuse, 0x2 ;  /* 0x0000000018069211 */ /* 0x081fe200078a10ff */
[----:B------:R0:W-:Y:S01]  /*11410*/  @!P0 ST.E.64 desc[UR42][R4.64], R54 ;  /* 0x0000003604008985 */ /* 0x0001e2000c101b2a */
[----:B------:R-:W-:Y:S02]  /*11420*/  SHF.R.S32.HI R15, RZ, 0x1f, R15 ;  /* 0x0000001fff0f7819 */ /* 0x000fe4000001140f */
[----:B------:R-:W-:Y:S02]  /*11430*/  SHF.R.S32.HI R25, RZ, 0x1f, R25 ;  /* 0x0000001fff197819 */ /* 0x000fe40000011419 */
[----:B-1----:R-:W-:-:S02]  /*11440*/  @!P2 LEA R8, P6, R14, R0, 0x2 ;  /* 0x000000000e08a211 */ /* 0x002fc400078c10ff */
[-C--:B------:R-:W-:Y:S02]  /*11450*/  @!P1 LEA.HI.X R7, R24, R10.reuse, R25, 0x2, P5 ;  /* 0x0000000a18079211 */ /* 0x080fe400028f1419 */
[----:B------:R-:W-:Y:S01]  /*11460*/  @!P2 LEA.HI.X R9, R14, R10, R15, 0x2, P6 ;  /* 0x0000000a0e09a211 */ /* 0x000fe200030f140f */
[----:B------:R-:W-:Y:S01]  /*11470*/  VIADD R14, R197, 0x50 ;  /* 0x00000050c50e7836 */ /* 0x000fe20000000000 */
[----:B------:R-:W-:Y:S01]  /*11480*/  ISETP.GE.AND P5, PT, R11, UR4, PT ;  /* 0x000000040b007c0c */ /* 0x000fe2000bfa6270 */
[----:B------:R1:W-:Y:S01]  /*11490*/  @!P1 ST.E.64 desc[UR42][R6.64], R58 ;  /* 0x0000003a06009985 */ /* 0x0003e2000c101b2a */
[----:B------:R-:W-:Y:S02]  /*114a0*/  ISETP.GE.AND P0, PT, R222, UR4, PT ;  /* 0x00000004de007c0c */ /* 0x000fe4000bf06270 */
[----:B0-----:R-:W-:Y:S01]  /*114b0*/  @!P3 LEA R4, P6, R12, R0, 0x2 ;  /* 0x000000000c04b211 */ /* 0x001fe200078c10ff */
[----:B------:R0:W-:Y:S01]  /*114c0*/  @!P2 ST.E.64 desc[UR42][R8.64], R62 ;  /* 0x0000003e0800a985 */ /* 0x0001e2000c101b2a */
[----:B------:R-:W-:-:S02]  /*114d0*/  SHF.R.S32.HI R14, RZ, 0x1f, R14 ;  /* 0x0000001fff0e7819 */ /* 0x000fc4000001140e */
[----:B------:R-:W-:Y:S02]  /*114e0*/  ISETP.GE.AND P1, PT, R218, UR4, PT ;  /* 0x00000004da007c0c */ /* 0x000fe4000bf26270 */
[----:B------:R-:W-:Y:S01]  /*114f0*/  @!P3 LEA.HI.X R5, R12, R10, R14, 0x2, P6 ;  /* 0x0000000a0c05b211 */ /* 0x000fe200030f140e */
[C---:B------:R-:W-:Y:S02]  /*11500*/  VIADD R14, R197.reuse, 0x58 ;  /* 0x00000058c50e7836 */ /* 0x040fe40000000000 */
[----:B------:R-:W-:Y:S01]  /*11510*/  VIADD R12, R197, 0x60 ;  /* 0x00000060c50c7836 */ /* 0x000fe20000000000 */
[----:B-1----:R-:W-:Y:S01]  /*11520*/  @!P4 LEA R6, P2, R13, R0, 0x2 ;  /* 0x000000000d06c211 */ /* 0x002fe200078410ff */
[----:B------:R1:W-:Y:S01]  /*11530*/  @!P3 ST.E.64 desc[UR42][R4.64], R66 ;  /* 0x000000420400b985 */ /* 0x0003e2000c101b2a */
[----:B------:R-:W-:Y:S02]  /*11540*/  SHF.R.S32.HI R14, RZ, 0x1f, R14 ;  /* 0x0000001fff0e7819 */ /* 0x000fe4000001140e */
[----:B------:R-:W-:-:S02]  /*11550*/  SHF.R.S32.HI R12, RZ, 0x1f, R12 ;  /* 0x0000001fff0c7819 */ /* 0x000fc4000001140c */
[----:B0-----:R-:W-:Y:S02]  /*11560*/  @!P5 LEA R8, P6, R11, R0, 0x2 ;  /* 0x000000000b08d211 */ /* 0x001fe400078c10ff */
[-C--:B------:R-:W-:Y:S02]  /*11570*/  @!P4 LEA.HI.X R7, R13, R10.reuse, R14, 0x2, P2 ;  /* 0x0000000a0d07c211 */ /* 0x080fe400010f140e */
[----:B------:R-:W-:Y:S01]  /*11580*/  @!P5 LEA.HI.X R9, R11, R10, R12, 0x2, P6 ;  /* 0x0000000a0b09d211 */ /* 0x000fe200030f140c */
[----:B------:R-:W-:Y:S01]  /*11590*/  VIADD R11, R197, 0x68 ;  /* 0x00000068c50b7836 */ /* 0x000fe20000000000 */
[----:B------:R-:W-:Y:S01]  /*115a0*/  ISETP.GE.AND P2, PT, R196, UR4, PT ;  /* 0x00000004c4007c0c */ /* 0x000fe2000bf46270 */
[----:B------:R0:W-:Y:S01]  /*115b0*/  @!P4 ST.E.64 desc[UR42][R6.64], R70 ;  /* 0x000000460600c985 */ /* 0x0001e2000c101b2a */
[----:B-1----:R-:W-:Y:S02]  /*115c0*/  @!P0 LEA R4, P4, R222, R0, 0x2 ;  /* 0x00000000de048211 */ /* 0x002fe400078810ff */
[----:B------:R-:W-:Y:S01]  /*115d0*/  SHF.R.S32.HI R11, RZ, 0x1f, R11 ;  /* 0x0000001fff0b7819 */ /* 0x000fe2000001140b */
[----:B------:R1:W-:Y:S01]  /*115e0*/  @!P5 ST.E.64 desc[UR42][R8.64], R74 ;  /* 0x0000004a0800d985 */ /* 0x0003e2000c101b2a */
[----:B------:R-:W-:-:S02]  /*115f0*/  ISETP.GE.AND P5, PT, R183, UR4, PT ;  /* 0x00000004b7007c0c */ /* 0x000fc4000bfa6270 */
[----:B------:R-:W-:Y:S02]  /*11600*/  @!P0 LEA.HI.X R5, R222, R10, R11, 0x2, P4 ;  /* 0x0000000ade058211 */ /* 0x000fe400020f140b */
[----:B------:R-:W-:-:S03]  /*11610*/  ISETP.GE.AND P4, PT, R181, UR4, PT ;  /* 0x00000004b5007c0c */ /* 0x000fc6000bf86270 */
[----:B------:R2:W-:Y:S01]  /*11620*/  @!P0 ST.E.64 desc[UR42][R4.64], R78 ;  /* 0x0000004e04008985 */ /* 0x0005e2000c101b2a */
[----:B0-----:R-:W-:-:S04]  /*11630*/  @!P1 LEA R6, P3, R218, R0, 0x2 ;  /* 0x00000000da069211 */ /* 0x001fc800078610ff */
[----:B------:R-:W-:Y:S02]  /*11640*/  @!P1 LEA.HI.X R7, R218, R10, R219, 0x2, P3 ;  /* 0x0000000ada079211 */ /* 0x000fe400018f14db */
[C---:B-1----:R-:W-:Y:S02]  /*11650*/  @!P2 LEA R8, P6, R196.reuse, R0, 0x2 ;  /* 0x00000000c408a211 */ /* 0x042fe400078c10ff */
[----:B------:R-:W-:Y:S01]  /*11660*/  ISETP.GE.AND P3, PT, R179, UR4, PT ;  /* 0x00000004b3007c0c */ /* 0x000fe2000bf66270 */
[----:B------:R0:W-:Y:S01]  /*11670*/  @!P1 ST.E.64 desc[UR42][R6.64], R82 ;  /* 0x0000005206009985 */ /* 0x0001e2000c101b2a */
[----:B------:R-:W-:Y:S02]  /*11680*/  @!P2 LEA.HI.X R9, R196, R10, R211, 0x2, P6 ;  /* 0x0000000ac409a211 */ /* 0x000fe400030f14d3 */
[----:B------:R-:W-:Y:S02]  /*11690*/  ISETP.GE.AND P1, PT, R175, UR4, PT ;  /* 0x00000004af007c0c */ /* 0x000fe4000bf26270 */
[----:B--2---:R-:W-:Y:S01]  /*116a0*/  @!P5 LEA R4, P6, R183, R0, 0x2 ;  /* 0x00000000b704d211 */ /* 0x004fe200078c10ff */
[----:B------:R1:W-:Y:S01]  /*116b0*/  @!P2 ST.E.64 desc[UR42][R8.64], R86 ;  /* 0x000000560800a985 */ /* 0x0003e2000c101b2a */
[----:B------:R-:W-:-:S02]  /*116c0*/  ISETP.GE.AND P2, PT, R177, UR4, PT ;  /* 0x00000004b1007c0c */ /* 0x000fc4000bf46270 */
[----:B------:R-:W-:Y:S02]  /*116d0*/  @!P5 LEA.HI.X R5, R183, R10, R184, 0x2, P6 ;  /* 0x0000000ab705d211 */ /* 0x000fe400030f14b8 */
[----:B0-----:R-:W-:-:S03]  /*116e0*/  @!P4 LEA R6, P0, R181, R0, 0x2 ;  /* 0x00000000b506c211 */ /* 0x001fc600078010ff */
[----:B------:R0:W-:Y:S01]  /*116f0*/  @!P5 ST.E.64 desc[UR42][R4.64], R90 ;  /* 0x0000005a0400d985 */ /* 0x0001e2000c101b2a */
[----:B------:R-:W-:Y:S02]  /*11700*/  ISETP.GE.AND P5, PT, R171, UR4, PT ;  /* 0x00000004ab007c0c */ /* 0x000fe4000bfa6270 */
[----:B------:R-:W-:Y:S02]  /*11710*/  @!P4 LEA.HI.X R7, R181, R10, R182, 0x2, P0 ;  /* 0x0000000ab507c211 */ /* 0x000fe400000f14b6 */
[----:B------:R-:W-:Y:S02]  /*11720*/  ISETP.GE.AND P0, PT, R173, UR4, PT ;  /* 0x00000004ad007c0c */ /* 0x000fe4000bf06270 */
[----:B-1----:R-:W-:Y:S01]  /*11730*/  @!P3 LEA R8, P6, R179, R0, 0x2 ;  /* 0x00000000b308b211 */ /* 0x002fe200078c10ff */
[----:B------:R1:W-:Y:S01]  /*11740*/  @!P4 ST.E.64 desc[UR42][R6.64], R94 ;  /* 0x0000005e0600c985 */ /* 0x0003e2000c101b2a */
[----:B------:R-:W-:Y:S02]  /*11750*/  ISETP.GE.AND P4, PT, R169, UR4, PT ;  /* 0x00000004a9007c0c */ /* 0x000fe4000bf86270 */
[----:B------:R-:W-:-:S02]  /*11760*/  @!P3 LEA.HI.X R9, R179, R10, R180, 0x2, P6 ;  /* 0x0000000ab309b211 */ /* 0x000fc400030f14b4 */
[----:B0-----:R-:W-:-:S03]  /*11770*/  @!P2 LEA R4, P6, R177, R0, 0x2 ;  /* 0x00000000b104a211 */ /* 0x001fc600078c10ff */
[----:B------:R0:W-:Y:S01]  /*11780*/  @!P3 ST.E.64 desc[UR42][R8.64], R98 ;  /* 0x000000620800b985 */ /* 0x0001e2000c101b2a */
[----:B------:R-:W-:Y:S02]  /*11790*/  @!P2 LEA.HI.X R5, R177, R10, R178, 0x2, P6 ;  /* 0x0000000ab105a211 */ /* 0x000fe400030f14b2 */
[----:B-1----:R-:W-:-:S03]  /*117a0*/  @!P1 LEA R6, P3, R175, R0, 0x2 ;  /* 0x00000000af069211 */ /* 0x002fc600078610ff */
[----:B------:R1:W-:Y:S01]  /*117b0*/  @!P2 ST.E.64 desc[UR42][R4.64], R102 ;  /* 0x000000660400a985 */ /* 0x0003e2000c101b2a */
[----:B------:R-:W-:Y:S02]  /*117c0*/  @!P1 LEA.HI.X R7, R175, R10, R176, 0x2, P3 ;  /* 0x0000000aaf079211 */ /* 0x000fe400018f14b0 */
[----:B------:R-:W-:Y:S02]  /*117d0*/  ISETP.GE.AND P3, PT, R167, UR4, PT ;  /* 0x00000004a7007c0c */ /* 0x000fe4000bf66270 */
[C---:B0-----:R-:W-:Y:S01]  /*117e0*/  @!P0 LEA R8, P6, R173.reuse, R0, 0x2 ;  /* 0x00000000ad088211 */ /* 0x041fe200078c10ff */
[----:B------:R0:W-:Y:S03]  /*117f0*/  @!P1 ST.E.64 desc[UR42][R6.64], R106 ;  /* 0x0000006a06009985 */ /* 0x0001e6000c101b2a */
[----:B------:R-:W-:Y:S02]  /*11800*/  @!P0 LEA.HI.X R9, R173, R10, R174, 0x2, P6 ;  /* 0x0000000aad098211 */ /* 0x000fe400030f14ae */
[----:B-1----:R-:W-:-:S03]  /*11810*/  @!P5 LEA R4, P1, R171, R0, 0x2 ;  /* 0x00000000ab04d211 */ /* 0x002fc600078210ff */
[----:B------:R1:W-:Y:S01]  /*11820*/  @!P0 ST.E.64 desc[UR42][R8.64], R110 ;  /* 0x0000006e08008985 */ /* 0x0003e2000c101b2a */
[----:B------:R-:W-:Y:S02]  /*11830*/  ISETP.GE.AND P0, PT, R165, UR4, PT ;  /* 0x00000004a5007c0c */ /* 0x000fe4000bf06270 */
[----:B------:R-:W-:Y:S02]  /*11840*/  @!P5 LEA.HI.X R5, R171, R10, R172, 0x2, P1 ;  /* 0x0000000aab05d211 */ /* 0x000fe400008f14ac */
[----:B------:R-:W-:Y:S02]  /*11850*/  ISETP.GE.AND P1, PT, R163, UR4, PT ;  /* 0x00000004a3007c0c */ /* 0x000fe4000bf26270 */
[C---:B0-----:R-:W-:Y:S01]  /*11860*/  @!P4 LEA R6, P2, R169.reuse, R0, 0x2 ;  /* 0x00000000a906c211 */ /* 0x041fe200078410ff */
[----:B------:R0:W-:Y:S03]  /*11870*/  @!P5 ST.E.64 desc[UR42][R4.64], R114 ;  /* 0x000000720400d985 */ /* 0x0001e6000c101b2a */
[----:B------:R-:W-:-:S02]  /*11880*/  @!P4 LEA.HI.X R7, R169, R10, R170, 0x2, P2 ;  /* 0x0000000aa907c211 */ /* 0x000fc400010f14aa */
[----:B------:R-:W-:Y:S02]  /*11890*/  ISETP.GE.AND P2, PT, R157, UR4, PT ;  /* 0x000000049d007c0c */ /* 0x000fe4000bf46270 */
[----:B-1----:R-:W-:Y:S01]  /*118a0*/  @!P3 LEA R8, P6, R167, R0, 0x2 ;  /* 0x00000000a708b211 */ /* 0x002fe200078c10ff */
[----:B------:R1:W-:Y:S01]  /*118b0*/  @!P4 ST.E.64 desc[UR42][R6.64], R118 ;  /* 0x000000760600c985 */ /* 0x0003e2000c101b2a */
[----:B------:R-:W-:Y:S02]  /*118c0*/  ISETP.GE.AND P4, PT, R161, UR4, PT ;  /* 0x00000004a1007c0c */ /* 0x000fe4000bf86270 */
[----:B------:R-:W-:Y:S02]  /*118d0*/  @!P3 LEA.HI.X R9, R167, R10, R168, 0x2, P6 ;  /* 0x0000000aa709b211 */ /* 0x000fe400030f14a8 */
[----:B0-----:R-:W-:-:S03]  /*118e0*/  @!P1 LEA R4, P6, R163, R0, 0x2 ;  /* 0x00000000a3049211 */ /* 0x001fc600078c10ff */
[----:B------:R0:W-:Y:S01]  /*118f0*/  @!P3 ST.E.64 desc[UR42][R8.64], R122 ;  /* 0x0000007a0800b985 */ /* 0x0001e2000c101b2a */
[----:B------:R-:W-:Y:S02]  /*11900*/  ISETP.GE.AND P3, PT, R159, UR4, PT ;  /* 0x000000049f007c0c */ /* 0x000fe4000bf66270 */
[----:B------:R-:W-:Y:S02]  /*11910*/  @!P1 LEA.HI.X R5, R163, R10, R164, 0x2, P6 ;  /* 0x0000000aa3059211 */ /* 0x000fe400030f14a4 */
[----:B-1----:R-:W-:-:S04]  /*11920*/  @!P0 LEA R6, P5, R165, R0, 0x2 ;  /* 0x00000000a5068211 */ /* 0x002fc800078a10ff */
[----:B------:R-:W-:Y:S02]  /*11930*/  @!P0 LEA.HI.X R7, R165, R10, R166, 0x2, P5 ;  /* 0x0000000aa5078211 */ /* 0x000fe400028f14a6 */
[----:B------:R-:W-:-:S03]  /*11940*/  ISETP.GE.AND P5, PT, R152, UR4, PT ;  /* 0x0000000498007c0c */ /* 0x000fc6000bfa6270 */
[----:B------:R1:W-:Y:S04]  /*11950*/  @!P0 ST.E.64 desc[UR42][R6.64], R126 ;  /* 0x0000007e06008985 */ /* 0x0003e8000c101b2a */
[----:B------:R2:W-:Y:S01]  /*11960*/  @!P1 ST.E.64 desc[UR42][R4.64], R130 ;  /* 0x0000008204009985 */ /* 0x0005e2000c101b2a */
[----:B0-----:R-:W-:-:S04]  /*11970*/  @!P2 LEA R8, P1, R157, R0, 0x2 ;  /* 0x000000009d08a211 */ /* 0x001fc800078210ff */
[----:B------:R-:W-:Y:S02]  /*11980*/  @!P2 LEA.HI.X R9, R157, R10, R158, 0x2, P1 ;  /* 0x0000000a9d09a211 */ /* 0x000fe400008f149e */
[-C--:B-1----:R-:W-:Y:S02]  /*11990*/  @!P4 LEA R6, P0, R161, R0.reuse, 0x2 ;  /* 0x00000000a106c211 */ /* 0x082fe400078010ff */
[----:B--2---:R-:W-:Y:S02]  /*119a0*/  @!P3 LEA R4, P6, R159, R0, 0x2 ;  /* 0x000000009f04b211 */ /* 0x004fe400078c10ff */
[----:B------:R-:W-:Y:S02]  /*119b0*/  @!P4 LEA.HI.X R7, R161, R10, R162, 0x2, P0 ;  /* 0x0000000aa107c211 */ /* 0x000fe400000f14a2 */
[C---:B------:R-:W-:Y:S02]  /*119c0*/  @!P5 LEA R12, P0, R152.reuse, R0, 0x2 ;  /* 0x00000000980cd211 */ /* 0x040fe400078010ff */
[-C--:B------:R-:W-:Y:S01]  /*119d0*/  @!P3 LEA.HI.X R5, R159, R10.reuse, R160, 0x2, P6 ;  /* 0x0000000a9f05b211 */ /* 0x080fe200030f14a0 */
[----:B------:R4:W-:Y:S01]  /*119e0*/  @!P4 ST.E.64 desc[UR42][R6.64], R134 ;  /* 0x000000860600c985 */ /* 0x0009e2000c101b2a */
[----:B------:R-:W-:-:S02]  /*119f0*/  @!P5 LEA.HI.X R13, R152, R10, R156, 0x2, P0 ;  /* 0x0000000a980dd211 */ /* 0x000fc400000f149c */
[----:B------:R-:W-:Y:S01]  /*11a00*/  ISETP.GE.AND P0, PT, R20, UR4, PT ;  /* 0x0000000414007c0c */ /* 0x000fe2000bf06270 */
[----:B------:R4:W-:Y:S04]  /*11a10*/  @!P3 ST.E.64 desc[UR42][R4.64], R138 ;  /* 0x0000008a0400b985 */ /* 0x0009e8000c101b2a */
[----:B------:R4:W-:Y:S04]  /*11a20*/  @!P2 ST.E.64 desc[UR42][R8.64], R142 ;  /* 0x0000008e0800a985 */ /* 0x0009e8000c101b2a */
[----:B------:R4:W-:Y:S04]  /*11a30*/  @!P5 ST.E.64 desc[UR42][R12.64], R146 ;  /* 0x000000920c00d985 */ /* 0x0009e8000c101b2a */
[----:B------:R-:W-:Y:S05]  /*11a40*/  @P0 BRA `(.L_x_3923) ;  /* 0x0000001000280947 */ /* 0x000fea0003800000 */
[----:B----4-:R-:W-:-:S04]  /*11a50*/  LEA R4, P0, R20, R0, 0x2 ;  /* 0x0000000014047211 */ /* 0x010fc800078010ff */
[----:B------:R-:W-:-:S05]  /*11a60*/  LEA.HI.X R5, R20, R10, R21, 0x2, P0 ;  /* 0x0000000a14057211 */ /* 0x000fca00000f1415 */
[----:B------:R0:W-:Y:S01]  /*11a70*/  ST.E.64 desc[UR42][R4.64], R150 ;  /* 0x0000009604007985 */ /* 0x0001e2000c101b2a */
[----:B------:R-:W-:Y:S05]  /*11a80*/  BRA `(.L_x_3923) ;  /* 0x0000001000187947 */ /* 0x000fea0003800000 */
.L_x_3917:
[----:B------:R-:W4:Y:S01]  /*11a90*/  LDL.LU R6, [R1+0x1c] ;  /* 0x00001c0001067983 */ /* 0x000f220000300800 */
[----:B------:R-:W-:Y:S01]  /*11aa0*/  ULDC.64 UR6, c[0x0][0xc08] ;  /* 0x0003020000067ab9 */ /* 0x000fe20000000a00 */
[----:B------:R-:W-:Y:S02]  /*11ab0*/  ULDC.64 UR4, c[0x0][0xc00] ;  /* 0x0003000000047ab9 */ /* 0x000fe40000000a00 */
[----:B------:R-:W2:Y:S04]  /*11ac0*/  LDL.LU R0, [R1+0x20] ;  /* 0x0000200001007983 */ /* 0x000ea80000300800 */
[----:B01----:R-:W3:Y:S01]  /*11ad0*/  LDL R10, [R1+0x18] ;  /* 0x00001800010a7983 */ /* 0x003ee20000100800 */
[----:B------:R-:W-:Y:S01]  /*11ae0*/  ISETP.NE.U32.AND P1, PT, RZ, UR6, PT ;  /* 0x00000006ff007c0c */ /* 0x000fe2000bf25070 */
[----:B------:R-:W-:Y:S01]  /*11af0*/  IMAD.MOV.U32 R3, RZ, RZ, RZ ;  /* 0x000000ffff037224 */ /* 0x000fe200078e00ff */
[----:B------:R-:W-:-:S02]  /*11b00*/  ISETP.NE.U32.AND P0, PT, RZ, UR4, PT ;  /* 0x00000004ff007c0c */ /* 0x000fc4000bf05070 */
[----:B------:R-:W-:Y:S02]  /*11b10*/  ISETP.NE.AND.EX P1, PT, RZ, UR7, PT, P1 ;  /* 0x00000007ff007c0c */ /* 0x000fe4000bf25310 */
[----:B------:R-:W-:Y:S01]  /*11b20*/  ISETP.NE.AND.EX P0, PT, RZ, UR5, PT, P0 ;  /* 0x00000005ff007c0c */ /* 0x000fe2000bf05300 */
[----:B------:R-:W0:Y:S01]  /*11b30*/  S2R R8, SR_TID.X ;  /* 0x0000000000087919 */ /* 0x000e220000002100 */
[----:B----4-:R-:W-:-:S04]  /*11b40*/  IADD3 R4, P2, R6, UR4, RZ ;  /* 0x0000000406047c10 */ /* 0x010fc8000ff5e0ff */
[----:B--2---:R-:W-:-:S05]  /*11b50*/  IADD3.X R5, R0, UR5, RZ, P2, !PT ;  /* 0x0000000500057c10 */ /* 0x004fca00097fe4ff */
[----:B------:R-:W-:Y:S01]  /*11b60*/  @P1 IADD3 R6, P2, R6, UR6, RZ ;  /* 0x0000000606061c10 */ /* 0x000fe2000ff5e0ff */
[----:B------:R-:W-:Y:S01]  /*11b70*/  ULDC UR4, c[0x0][0xa88] ;  /* 0x0002a20000047ab9 */ /* 0x000fe20000000800 */
[----:B------:R1:W5:Y:S02]  /*11b80*/  @P0 LDG.E R3, desc[UR42][R4.64] ;  /* 0x0000002a04030981 */ /* 0x000364000c1e1900 */
[----:B------:R-:W-:Y:S01]  /*11b90*/  @P1 IADD3.X R7, R0, UR7, RZ, P2, !PT ;  /* 0x0000000700071c10 */ /* 0x000fe200097fe4ff */
[----:B------:R-:W-:-:S06]  /*11ba0*/  IMAD.U32 R0, RZ, RZ, UR4 ;  /* 0x00000004ff007e24 */ /* 0x000fcc000f8e00ff */
[----:B------:R1:W5:Y:S01]  /*11bb0*/  @P1 LDG.E R0, desc[UR42][R6.64] ;  /* 0x0000002a06001981 */ /* 0x000362000c1e1900 */
[----:B---3--:R-:W-:Y:S01]  /*11bc0*/  ISETP.NE.AND P2, PT, R10, RZ, PT ;  /* 0x000000ff0a00720c */ /* 0x008fe20003f45270 */
[----:B0-----:R-:W-:-:S05]  /*11bd0*/  VIADD R9, R8, 0xffffff80 ;  /* 0xffffff8008097836 */ /* 0x001fca0000000000 */
[----:B------:R-:W-:-:S07]  /*11be0*/  ISETP.GT.AND P3, PT, R9, 0x3f, PT ;  /* 0x0000003f0900780c */ /* 0x000fce0003f64270 */
[----:B------:R-:W0:Y:S02]  /*11bf0*/  @!P2 LDC R10, c[0x0][0xad4] ;  /* 0x0002b500ff0aab82 */ /* 0x000e240000000800 */
[----:B0-----:R1:W-:Y:S01]  /*11c00*/  @!P2 STL [R1+0x18], R10 ;  /* 0x0000180a0100a387 */ /* 0x0013e20000100800 */
[----:B------:R-:W-:Y:S01]  /*11c10*/  ISETP.GT.AND P2, PT, R10, 0x1, PT ;  /* 0x000000010a00780c */ /* 0x000fe20003f44270 */
[----:B------:R-:W-:-:S12]  /*11c20*/  @P1 BRA `(.L_x_3926) ;  /* 0x0000000000101947 */ /* 0x000fd80003800000 */
[----:B------:R-:W-:Y:S05]  /*11c30*/  @!P0 BRA `(.L_x_3926) ;  /* 0x00000000000c8947 */ /* 0x000fea0003800000 */
[----:B-1----:R-:W2:Y:S04]  /*11c40*/  LDG.E R7, desc[UR42][R4.64] ;  /* 0x0000002a04077981 */ /* 0x002ea8000c1e1900 */
[----:B-----5:R-:W2:Y:S02]  /*11c50*/  LDG.E R0, desc[UR42][R4.64+0x4] ;  /* 0x0000042a04007981 */ /* 0x020ea4000c1e1900 */
[----:B--2---:R-:W-:-:S07]  /*11c60*/  IMAD.IADD R0, R0, 0x1, -R7 ;  /* 0x0000000100007824 */ /* 0x004fce00078e0a07 */
.L_x_3926:
[----:B-1----:R-:W2:Y:S04]  /*11c70*/  LDL.LU R5, [R1+0x14] ;  /* 0x0000140001057983 */ /* 0x002ea80000300800 */
[----:B------:R-:W3:Y:S01]  /*11c80*/  LDL.LU R4, [R1+0x40] ;  /* 0x0000400001047983 */ /* 0x000ee20000300800 */
[----:B------:R-:W-:Y:S01]  /*11c90*/  BSSY B1, `(.L_x_3927) ;  /* 0x0000038000017945 */ /* 0x000fe20003800000 */
[----:B-----5:R-:W-:Y:S02]  /*11ca0*/  SHF.R.S32.HI R26, RZ, 0x1f, R3 ;  /* 0x0000001fff1a7819 */ /* 0x020fe40000011403 */
[----:B--2---:R-:W-:Y:S02]  /*11cb0*/  SEL R29, R5, RZ, !P0 ;  /* 0x000000ff051d7207 */ /* 0x004fe40004000000 */
[----:B---3--:R-:W-:Y:S01]  /*11cc0*/  SEL R28, R4, RZ, !P0 ;  /* 0x000000ff041c7207 */ /* 0x008fe20004000000 */
[----:B------:R-:W-:Y:S06]  /*11cd0*/  @P3 BRA `(.L_x_3928) ;  /* 0x0000000000cc3947 */ /* 0x000fec0003800000 */
[----:B------:R-:W2:Y:S01]  /*11ce0*/  LDL R4, [R1+0x24] ;  /* 0x0000240001047983 */ /* 0x000ea20000100800 */
[----:B------:R-:W0:Y:S02]  /*11cf0*/  LDC R31, c[0x0][0xbe8] ;  /* 0x0002fa00ff1f7b82 */ /* 0x000e240000000800 */
[----:B0-----:R-:W-:Y:S02]  /*11d00*/  IMAD R5, R0, R31, RZ ;  /* 0x0000001f00057224 */ /* 0x001fe400078e02ff */
[----:B--2---:R-:W-:-:S04]  /*11d10*/  IMAD R4, R4, 0x40, R8 ;  /* 0x0000004004047824 */ /* 0x004fc800078e0208 */
[----:B------:R-:W-:-:S05]  /*11d20*/  VIADD R30, R4, 0xffffff80 ;  /* 0xffffff80041e7836 */ /* 0x000fca0000000000 */
[----:B------:R-:W-:-:S13]  /*11d30*/  ISETP.GE.AND P0, PT, R30, R5, PT ;  /* 0x000000051e00720c */ /* 0x000fda0003f06270 */
[----:B------:R-:W-:Y:S05]  /*11d40*/  @P0 BRA `(.L_x_3928) ;  /* 0x0000000000b00947 */ /* 0x000fea0003800000 */
[----:B------:R-:W2:Y:S01]  /*11d50*/  LDL.LU R32, [R1+0x38] ;  /* 0x0000380001207983 */ /* 0x000ea20000300800 */
[----:B------:R-:W-:Y:S01]  /*11d60*/  IMAD.MOV.U32 R24, RZ, RZ, 0x9b8 ;  /* 0x000009b8ff187424 */ /* 0x000fe200078e00ff */
[----:B------:R-:W-:Y:S01]  /*11d70*/  ISETP.GT.AND P0, PT, R10, 0x1, PT ;  /* 0x000000010a00780c */ /* 0x000fe20003f04270 */
[----:B------:R-:W-:Y:S01]  /*11d80*/  IMAD.MOV.U32 R21, RZ, RZ, R30 ;  /* 0x000000ffff157224 */ /* 0x000fe200078e001e */
[----:B------:R-:W-:Y:S01]  /*11d90*/  ISETP.NE.AND P1, PT, R31, 0x1, PT ;  /* 0x000000011f00780c */ /* 0x000fe20003f25270 */
[----:B------:R-:W0:Y:S01]  /*11da0*/  LDC.64 R10, c[0x0][0xba8] ;  /* 0x0002ea00ff0a7b82 */ /* 0x000e220000000a00 */
[----:B------:R-:W-:-:S07]  /*11db0*/  SEL R24, R24, 0x978, P0 ;  /* 0x0000097818187807 */ /* 0x000fce0000000000 */
[----:B------:R-:W1:Y:S08]  /*11dc0*/  LDC.64 R4, c[0x0][R24+0x220] ;  /* 0x0000880018047b82 */ /* 0x000e700000000a00 */
[----:B------:R-:W3:Y:S08]  /*11dd0*/  LDC.64 R12, c[0x0][R24+0x218] ;  /* 0x00008600180c7b82 */ /* 0x000ef00000000a00 */
[----:B------:R-:W4:Y:S08]  /*11de0*/  LDC.64 R6, c[0x0][R24+0x228] ;  /* 0x00008a0018067b82 */ /* 0x000f300000000a00 */
[----:B------:R-:W5:Y:S08]  /*11df0*/  @P1 LDC R15, c[0x0][0xbec] ;  /* 0x0002fb00ff0f1b82 */ /* 0x000f700000000800 */
[----:B------:R-:W4:Y:S08]  /*11e00*/  LDC.64 R8, c[0x0][R24+0x210] ;  /* 0x0000840018087b82 */ /* 0x000f300000000a00 */
[----:B------:R-:W4:Y:S01]  /*11e10*/  @P1 LDC R27, c[0x0][0xbf0] ;  /* 0x0002fc00ff1b1b82 */ /* 0x000f220000000800 */
[----:B-----5:R-:W-:-:S07]  /*11e20*/  @P1 IMAD.HI.U32 R20, R30, R15, RZ ;  /* 0x0000000f1e141227 */ /* 0x020fce00078e00ff */
[----:B0-----:R-:W0:Y:S01]  /*11e30*/  @!P0 LDC R10, c[0x0][0xb50] ;  /* 0x0002d400ff0a8b82 */ /* 0x001e220000000800 */
[-C--:B-1----:R-:W-:Y:S02]  /*11e40*/  IMAD R5, R5, R29.reuse, RZ ;  /* 0x0000001d05057224 */ /* 0x082fe400078e02ff */
[----:B------:R-:W-:-:S05]  /*11e50*/  IMAD.WIDE.U32 R14, R4, R29, RZ ;  /* 0x0000001d040e7225 */ /* 0x000fca00078e00ff */
[----:B------:R-:W1:Y:S01]  /*11e60*/  @!P0 LDC R11, c[0x0][0xb54] ;  /* 0x0002d500ff0b8b82 */ /* 0x000e620000000800 */
[-C--:B---3--:R-:W-:Y:S02]  /*11e70*/  IMAD R25, R13, R184.reuse, RZ ;  /* 0x000000b80d197224 */ /* 0x088fe400078e02ff */
[----:B------:R-:W-:Y:S01]  /*11e80*/  IMAD.WIDE.U32 R12, R12, R184, RZ ;  /* 0x000000b80c0c7225 */ /* 0x000fe200078e00ff */
[----:B----4-:R-:W-:-:S03]  /*11e90*/  @P1 SHF.R.U32.HI R21, RZ, R27, R20 ;  /* 0x0000001bff151219 */ /* 0x010fc60000011614 */
[----:B------:R-:W-:Y:S01]  /*11ea0*/  IMAD R27, R4, R28, R5 ;  /* 0x0000001c041b7224 */ /* 0x000fe200078e0205 */
[----:B------:R-:W-:Y:S01]  /*11eb0*/  IADD3 R12, P1, P3, R14, R12, R3 ;  /* 0x0000000c0e0c7210 */ /* 0x000fe20007b3e003 */
[----:B------:R-:W-:Y:S02]  /*11ec0*/  IMAD.IADD R25, R13, 0x1, R25 ;  /* 0x000000010d197824 */ /* 0x000fe400078e0219 */
[----:B------:R-:W-:Y:S02]  /*11ed0*/  IMAD.MOV R4, RZ, RZ, -R21 ;  /* 0x000000ffff047224 */ /* 0x000fe400078e0a15 */
[----:B------:R-:W-:Y:S01]  /*11ee0*/  IMAD.IADD R27, R15, 0x1, R27 ;  /* 0x000000010f1b7824 */ /* 0x000fe200078e021b */
[----:B--2---:R-:W-:-:S05]  /*11ef0*/  SEL R5, R32, RZ, P0 ;  /* 0x000000ff20057207 */ /* 0x004fca0000000000 */
[-C--:B------:R-:W-:Y:S02]  /*11f00*/  IMAD R13, R7, R5.reuse, RZ ;  /* 0x00000005070d7224 */ /* 0x080fe400078e02ff */
[----:B------:R-:W-:-:S04]  /*11f10*/  IMAD.WIDE.U32 R6, R6, R5, RZ ;  /* 0x0000000506067225 */ /* 0x000fc800078e00ff */
[----:B------:R-:W-:Y:S01]  /*11f20*/  IMAD R5, R31, R4, R30 ;  /* 0x000000041f057224 */ /* 0x000fe200078e021e */
[----:B------:R-:W-:Y:S01]  /*11f30*/  IADD3.X R4, R27, R25, R26, P1, P3 ;  /* 0x000000191b047210 */ /* 0x000fe20000fe641a */
[----:B------:R-:W-:Y:S01]  /*11f40*/  IMAD.IADD R13, R7, 0x1, R13 ;  /* 0x00000001070d7824 */ /* 0x000fe200078e020d */
[----:B------:R-:W-:Y:S02]  /*11f50*/  IADD3 R6, P0, P1, R21, R12, R6 ;  /* 0x0000000c15067210 */ /* 0x000fe4000791e006 */
[----:B------:R-:W-:-:S04]  /*11f60*/  SHF.R.S32.HI R21, RZ, 0x1f, R21 ;  /* 0x0000001fff157819 */ /* 0x000fc80000011415 */
[----:B------:R-:W-:Y:S01]  /*11f70*/  IADD3.X R7, R21, R4, R13, P0, P1 ;  /* 0x0000000415077210 */ /* 0x000fe200007e240d */
[-C--:B------:R-:W-:Y:S01]  /*11f80*/  IMAD R4, R9, R5.reuse, RZ ;  /* 0x0000000509047224 */ /* 0x080fe200078e02ff */
[----:B------:R-:W-:Y:S01]  /*11f90*/  SHF.R.S32.HI R13, RZ, 0x1f, R5 ;  /* 0x0000001fff0d7819 */ /* 0x000fe20000011405 */
[----:B------:R-:W-:-:S04]  /*11fa0*/  IMAD.WIDE.U32 R6, R8, R5, R6 ;  /* 0x0000000508067225 */ /* 0x000fc800078e0006 */
[----:B------:R-:W-:Y:S01]  /*11fb0*/  IMAD R13, R8, R13, R4 ;  /* 0x0000000d080d7224 */ /* 0x000fe200078e0204 */
[----:B0-----:R-:W-:Y:S01]  /*11fc0*/  LEA R10, P0, R6, R10, 0x2 ;  /* 0x0000000a060a7211 */ /* 0x001fe200078010ff */
[----:B------:R-:W-:Y:S02]  /*11fd0*/  IMAD.MOV.U32 R5, RZ, RZ, -0x800000 ;  /* 0xff800000ff057424 */ /* 0x000fe400078e00ff */
[----:B------:R-:W-:-:S05]  /*11fe0*/  IMAD.IADD R4, R7, 0x1, R13 ;  /* 0x0000000107047824 */ /* 0x000fca00078e020d */
[----:B-1----:R-:W-:-:S05]  /*11ff0*/  LEA.HI.X R11, R6, R11, R4, 0x2, P0 ;  /* 0x0000000b060b7211 */ /* 0x002fca00000f1404 */
[----:B------:R0:W-:Y:S02]  /*12000*/  STG.E desc[UR42][R10.64], R5 ;  /* 0x000000050a007986 */ /* 0x0001e4000c10192a */
.L_x_3928:
[----:B------:R-:W-:Y:S05]  /*12010*/  BSYNC B1 ;  /* 0x0000000000017941 */ /* 0x000fea0003800000 */
.L_x_3927:
[----:B------:R-:W-:Y:S05]  /*12020*/  @P2 BRA `(.L_x_3923) ;  /* 0x0000000800b02947 */ /* 0x000fea0003800000 */
[----:B------:R-:W2:Y:S01]  /*12030*/  LDL.LU R8, [R1+0x24] ;  /* 0x0000240001087983 */ /* 0x000ea20000300800 */
[----:B0-----:R-:W0:Y:S01]  /*12040*/  LDC R11, c[0x0][0xbe8] ;  /* 0x0002fa00ff0b7b82 */ /* 0x001e220000000800 */
[----:B------:R-:W-:Y:S01]  /*12050*/  ULDC.64 UR4, c[0x0][0xaa0] ;  /* 0x0002a80000047ab9 */ /* 0x000fe20000000a00 */
[----:B------:R-:W-:Y:S01]  /*12060*/  VIADD R39, R192, 0x40 ;  /* 0x00000040c0277836 */ /* 0x000fe20000000000 */
[----:B------:R-:W1:Y:S01]  /*12070*/  S2R R6, SR_TID.X ;  /* 0x0000000000067919 */ /* 0x000e620000002100 */
[----:B------:R-:W-:Y:S01]  /*12080*/  IMAD R4, R26, UR4, RZ ;  /* 0x000000041a047c24 */ /* 0x000fe2000f8e02ff */
[----:B------:R-:W-:Y:S01]  /*12090*/  BSSY B1, `(.L_x_3929) ;  /* 0x0000081000017945 */ /* 0x000fe20003800000 */
[----:B------:R-:W-:Y:S02]  /*120a0*/  VIADD R37, R192, 0x80 ;  /* 0x00000080c0257836 */ /* 0x000fe40000000000 */
[C---:B------:R-:W-:Y:S02]  /*120b0*/  IMAD R7, R3.reuse, UR5, R4 ;  /* 0x0000000503077c24 */ /* 0x040fe4000f8e0204 */
[----:B------:R-:W-:Y:S01]  /*120c0*/  IMAD.WIDE.U32 R4, R3, UR4, RZ ;  /* 0x0000000403047c25 */ /* 0x000fe2000f8e00ff */
[----:B------:R-:W-:Y:S01]  /*120d0*/  ULDC.64 UR4, c[0x0][0xae8] ;  /* 0x0002ba0000047ab9 */ /* 0x000fe20000000a00 */
[----:B------:R-:W3:Y:S02]  /*120e0*/  LDC R3, c[0x0][0xac8] ;  /* 0x0002b200ff037b82 */ /* 0x000ee40000000800 */
[----:B------:R-:W-:-:S02]  /*120f0*/  IMAD.IADD R5, R5, 0x1, R7 ;  /* 0x0000000105057824 */ /* 0x000fc400078e0207 */
[----:B------:R-:W-:Y:S02]  /*12100*/  VIADD R35, R192, 0xc0 ;  /* 0x000000c0c0237836 */ /* 0x000fe40000000000 */
[----:B------:R-:W-:-:S04]  /*12110*/  IMAD.WIDE.U32 R4, R184, UR4, R4 ;  /* 0x00000004b8047c25 */ /* 0x000fc8000f8e0004 */
[----:B------:R-:W-:Y:S01]  /*12120*/  IMAD R5, R184, UR5, R5 ;  /* 0x00000005b8057c24 */ /* 0x000fe2000f8e0205 */
[----:B------:R-:W-:Y:S01]  /*12130*/  ULDC.64 UR4, c[0x0][0xaf0] ;  /* 0x0002bc0000047ab9 */ /* 0x000fe20000000a00 */
[----:B0-----:R-:W-:Y:S01]  /*12140*/  ISETP.NE.AND P0, PT, R11, 0x1, PT ;  /* 0x000000010b00780c */ /* 0x001fe20003f05270 */
[----:B------:R-:W-:Y:S02]  /*12150*/  IMAD R21, R0, R11, RZ ;  /* 0x0000000b00157224 */ /* 0x000fe400078e02ff */
[----:B------:R-:W-:-:S04]  /*12160*/  IMAD.WIDE.U32 R4, R29, UR4, R4 ;  /* 0x000000041d047c25 */ /* 0x000fc8000f8e0004 */
[C---:B------:R-:W-:Y:S02]  /*12170*/  VIADD R33, R192.reuse, 0x100 ;  /* 0x00000100c0217836 */ /* 0x040fe40000000000 */
[----:B------:R-:W-:Y:S02]  /*12180*/  VIADD R31, R192, 0x140 ;  /* 0x00000140c01f7836 */ /* 0x000fe40000000000 */
[----:B-1----:R-:W-:Y:S01]  /*12190*/  VIADD R6, R6, 0xffffff80 ;  /* 0xffffff8006067836 */ /* 0x002fe20000000000 */
[-C--:B---3--:R-:W-:Y:S01]  /*121a0*/  ISETP.GE.AND P1, PT, R39, R3.reuse, PT ;  /* 0x000000032700720c */ /* 0x088fe20003f26270 */
[----:B------:R-:W0:Y:S01]  /*121b0*/  @P0 LDC R13, c[0x0][0xbec] ;  /* 0x0002fb00ff0d0b82 */ /* 0x000e220000000800 */
[CC--:B------:R-:W-:Y:S01]  /*121c0*/  ISETP.GE.AND P2, PT, R192.reuse, R3.reuse, PT ;  /* 0x00000003c000720c */ /* 0x0c0fe20003f46270 */
[C---:B------:R-:W-:Y:S01]  /*121d0*/  VIADD R27, R192.reuse, 0x180 ;  /* 0x00000180c01b7836 */ /* 0x040fe20000000000 */
[----:B------:R-:W-:Y:S01]  /*121e0*/  SHF.R.S32.HI R9, RZ, 0x1f, R6 ;  /* 0x0000001fff097819 */ /* 0x000fe20000011406 */
[C---:B------:R-:W-:Y:S01]  /*121f0*/  VIADD R24, R192.reuse, 0x1c0 ;  /* 0x000001c0c0187836 */ /* 0x040fe20000000000 */
[----:B------:R-:W-:Y:S01]  /*12200*/  SEL R10, RZ, 0xffffffff, P1 ;  /* 0xffffffffff0a7807 */ /* 0x000fe20000800000 */
[----:B------:R-:W-:Y:S01]  /*12210*/  VIADD R25, R192, 0x1c0 ;  /* 0x000001c0c0197836 */ /* 0x000fe20000000000 */
[----:B------:R-:W-:Y:S01]  /*12220*/  LEA.HI R9, R9, R6, RZ, 0x3 ;  /* 0x0000000609097211 */ /* 0x000fe200078f18ff */
[----:B------:R-:W1:Y:S01]  /*12230*/  @P0 LDC R15, c[0x0][0xbf0] ;  /* 0x0002fc00ff0f0b82 */ /* 0x000e620000000800 */
[----:B------:R-:W-:Y:S01]  /*12240*/  ISETP.GE.AND P1, PT, R37, R3, PT ;  /* 0x000000032500720c */ /* 0x000fe20003f26270 */
[----:B------:R-:W-:Y:S01]  /*12250*/  IMAD.SHL.U32 R10, R10, 0x2, RZ ;  /* 0x000000020a0a7824 */ /* 0x000fe200078e00ff */
[----:B------:R-:W-:Y:S01]  /*12260*/  LOP3.LUT R7, R9, 0xfffffff8, RZ, 0xc0, !PT ;  /* 0xfffffff809077812 */ /* 0x000fe200078ec0ff */
[C---:B------:R-:W-:Y:S01]  /*12270*/  VIADD R30, R192.reuse, 0x180 ;  /* 0x00000180c01e7836 */ /* 0x040fe20000000000 */
[----:B------:R-:W-:Y:S01]  /*12280*/  SHF.R.S32.HI R20, RZ, 0x3, R9 ;  /* 0x00000003ff147819 */ /* 0x000fe20000011409 */
[----:B------:R-:W-:Y:S01]  /*12290*/  VIADD R32, R192, 0x140 ;  /* 0x00000140c0207836 */ /* 0x000fe20000000000 */
[----:B------:R-:W-:Y:S01]  /*122a0*/  SHF.R.S32.HI R25, RZ, 0x1f, R25 ;  /* 0x0000001fff197819 */ /* 0x000fe20000011419 */
[----:B------:R-:W-:Y:S01]  /*122b0*/  IMAD.IADD R7, R6, 0x1, -R7 ;  /* 0x0000000106077824 */ /* 0x000fe200078e0a07 */
[----:B------:R-:W-:Y:S01]  /*122c0*/  SHF.R.S32.HI R30, RZ, 0x1f, R30 ;  /* 0x0000001fff1e7819 */ /* 0x000fe2000001141e */
[----:B------:R-:W-:Y:S01]  /*122d0*/  IMAD R6, R28, UR4, RZ ;  /* 0x000000041c067c24 */ /* 0x000fe2000f8e02ff */
[----:B------:R-:W-:Y:S01]  /*122e0*/  SHF.R.S32.HI R32, RZ, 0x1f, R32 ;  /* 0x0000001fff207819 */ /* 0x000fe20000011420 */
[----:B------:R-:W-:-:S02]  /*122f0*/  IMAD R7, R7, 0x20, R20 ;  /* 0x0000002007077824 */ /* 0x000fc400078e0214 */
[----:B------:R-:W-:Y:S01]  /*12300*/  IMAD R9, R29, UR5, R6 ;  /* 0x000000051d097c24 */ /* 0x000fe2000f8e0206 */
[----:B------:R-:W-:Y:S01]  /*12310*/  ULDC.64 UR4, c[0x0][0xae0] ;  /* 0x0002b80000047ab9 */ /* 0x000fe20000000a00 */
[C---:B------:R-:W-:Y:S02]  /*12320*/  VIADD R34, R192.reuse, 0x100 ;  /* 0x00000100c0227836 */ /* 0x040fe40000000000 */
[----:B------:R-:W-:Y:S01]  /*12330*/  IMAD.IADD R5, R5, 0x1, R9 ;  /* 0x0000000105057824 */ /* 0x000fe200078e0209 */
[----:B------:R-:W-:Y:S01]  /*12340*/  SEL R9, RZ, 0x1, P2 ;  /* 0x00000001ff097807 */ /* 0x000fe20001000000 */
[----:B------:R-:W-:Y:S01]  /*12350*/  VIADD R36, R192, 0xc0 ;  /* 0x000000c0c0247836 */ /* 0x000fe20000000000 */
[----:B------:R-:W-:Y:S01]  /*12360*/  ISETP.GE.AND P2, PT, R24, R3, PT ;  /* 0x000000031800720c */ /* 0x000fe20003f46270 */
[C---:B------:R-:W-:Y:S01]  /*12370*/  VIADD R38, R192.reuse, 0x80 ;  /* 0x00000080c0267836 */ /* 0x040fe20000000000 */
[----:B------:R-:W-:Y:S01]  /*12380*/  SHF.R.S32.HI R34, RZ, 0x1f, R34 ;  /* 0x0000001fff227819 */ /* 0x000fe20000011422 */
[----:B------:R-:W-:Y:S01]  /*12390*/  VIADD R40, R192, 0x40 ;  /* 0x00000040c0287836 */ /* 0x000fe20000000000 */
[----:B------:R-:W-:-:S02]  /*123a0*/  SHF.R.S32.HI R36, RZ, 0x1f, R36 ;  /* 0x0000001fff247819 */ /* 0x000fc40000011424 */
[----:B------:R-:W-:Y:S02]  /*123b0*/  SHF.R.S32.HI R38, RZ, 0x1f, R38 ;  /* 0x0000001fff267819 */ /* 0x000fe40000011426 */
[----:B------:R-:W-:Y:S01]  /*123c0*/  SHF.R.S32.HI R40, RZ, 0x1f, R40 ;  /* 0x0000001fff287819 */ /* 0x000fe20000011428 */
[C---:B--2---:R-:W-:Y:S02]  /*123d0*/  IMAD R20, R8.reuse, 0x40, R20 ;  /* 0x0000004008147824 */ /* 0x044fe400078e0214 */
[----:B------:R-:W-:-:S04]  /*123e0*/  IMAD R8, R8, 0x40, R7 ;  /* 0x0000004008087824 */ /* 0x000fc800078e0207 */
[----:B0-----:R-:W-:-:S04]  /*123f0*/  @P0 IMAD.HI.U32 R6, R8, R13, RZ ;  /* 0x0000000d08060227 */ /* 0x001fc800078e00ff */
[----:B------:R-:W-:Y:S01]  /*12400*/  IMAD.MOV.U32 R7, RZ, RZ, R8 ;  /* 0x000000ffff077224 */ /* 0x000fe200078e0008 */
[----:B-1----:R-:W-:Y:S02]  /*12410*/  @P0 SHF.R.U32.HI R7, RZ, R15, R6 ;  /* 0x0000000fff070219 */ /* 0x002fe40000011606 */
[----:B------:R-:W-:Y:S02]  /*12420*/  LOP3.LUT R6, R10, 0x2, R9, 0xe2, !PT ;  /* 0x000000020a067812 */ /* 0x000fe400078ee209 */
[----:B------:R-:W-:Y:S01]  /*12430*/  SEL R10, RZ, 0xffffffff, P1 ;  /* 0xffffffffff0a7807 */ /* 0x000fe20000800000 */
[----:B------:R-:W-:Y:S01]  /*12440*/  IMAD.MOV R9, RZ, RZ, -R7 ;  /* 0x000000ffff097224 */ /* 0x000fe200078e0a07 */
[-C--:B------:R-:W-:Y:S01]  /*12450*/  ISETP.GE.AND P0, PT, R35, R3.reuse, PT ;  /* 0x000000032300720c */ /* 0x080fe20003f06270 */
[----:B------:R-:W-:Y:S01]  /*12460*/  IMAD.WIDE.U32 R4, R7, UR4, R4 ;  /* 0x0000000407047c25 */ /* 0x000fe2000f8e0004 */
[----:B------:R-:W-:Y:S02]  /*12470*/  SHF.R.S32.HI R0, RZ, 0x1f, R7 ;  /* 0x0000001fff007819 */ /* 0x000fe40000011407 */
[----:B------:R-:W-:Y:S01]  /*12480*/  ISETP.GE.AND P1, PT, R33, R3, PT ;  /* 0x000000032100720c */ /* 0x000fe20003f26270 */
[----:B------:R-:W-:Y:S01]  /*12490*/  IMAD R9, R11, R9, R8 ;  /* 0x000000090b097224 */ /* 0x000fe200078e0208 */
[----:B------:R-:W-:Y:S01]  /*124a0*/  SEL R8, RZ, 0xffffffff, P0 ;  /* 0xffffffffff087807 */ /* 0x000fe20000000000 */
[----:B------:R-:W-:Y:S01]  /*124b0*/  IMAD.SHL.U32 R13, R10, 0x4, RZ ;  /* 0x000000040a0d7824 */ /* 0x000fe200078e00ff */
[----:B------:R-:W-:Y:S01]  /*124c0*/  ISETP.GE.AND P0, PT, R31, R3, PT ;  /* 0x000000031f00720c */ /* 0x000fe20003f06270 */
[----:B------:R-:W-:-:S02]  /*124d0*/  IMAD R0, R0, UR4, RZ ;  /* 0x0000000400007c24 */ /* 0x000fc4000f8e02ff */
[----:B------:R-:W-:Y:S01]  /*124e0*/  IMAD.SHL.U32 R11, R8, 0x8, RZ ;  /* 0x00000008080b7824 */ /* 0x000fe200078e00ff */
[----:B------:R-:W-:Y:S01]  /*124f0*/  LOP3.LUT R6, R13, 0x4, R6, 0xe2, !PT ;  /* 0x000000040d067812 */ /* 0x000fe200078ee206 */
[----:B------:R-:W-:Y:S01]  /*12500*/  IMAD R7, R7, UR5, R0 ;  /* 0x0000000507077c24 */ /* 0x000fe2000f8e0200 */
[----:B------:R-:W-:Y:S01]  /*12510*/  SEL R8, RZ, 0xffffffff, P1 ;  /* 0xffffffffff087807 */ /* 0x000fe20000800000 */
[----:B------:R-:W-:Y:S01]  /*12520*/  ULDC.64 UR4, c[0x0][0xad8] ;  /* 0x0002b60000047ab9 */ /* 0x000fe20000000a00 */
[----:B------:R-:W-:Y:S01]  /*12530*/  SHF.R.S32.HI R0, RZ, 0x1f, R9 ;  /* 0x0000001fff007819 */ /* 0x000fe20000011409 */
[----:B------:R-:W-:Y:S01]  /*12540*/  IMAD.IADD R5, R5, 0x1, R7 ;  /* 0x0000000105057824 */ /* 0x000fe200078e0207 */
[----:B------:R-:W-:Y:S01]  /*12550*/  LOP3.LUT R6, R11, 0x8, R6, 0xe2, !PT ;  /* 0x000000080b067812 */ /* 0x000fe200078ee206 */
[----:B------:R-:W-:Y:S01]  /*12560*/  IMAD.SHL.U32 R11, R8, 0x10, RZ ;  /* 0x00000010080b7824 */ /* 0x000fe200078e00ff */
[----:B------:R-:W-:Y:S01]  /*12570*/  SEL R7, RZ, 0xffffffff, P0 ;  /* 0xffffffffff077807 */ /* 0x000fe20000000000 */
[----:B------:R-:W-:Y:S01]  /*12580*/  IMAD R0, R0, UR4, RZ ;  /* 0x0000000400007c24 */ /* 0x000fe2000f8e02ff */
[----:B------:R-:W-:Y:S01]  /*12590*/  ISETP.GE.AND P0, PT, R27, R3, PT ;  /* 0x000000031b00720c */ /* 0x000fe20003f06270 */
[----:B------:R-:W-:Y:S01]  /*125a0*/  IMAD.WIDE.U32 R4, R9, UR4, R4 ;  /* 0x0000000409047c25 */ /* 0x000fe2000f8e0004 */
[----:B------:R-:W-:-:S03]  /*125b0*/  LOP3.LUT R6, R11, 0x10, R6, 0xe2, !PT ;  /* 0x000000100b067812 */ /* 0x000fc600078ee206 */
[----:B------:R-:W-:Y:S02]  /*125c0*/  IMAD.SHL.U32 R11, R7, 0x20, RZ ;  /* 0x00000020070b7824 */ /* 0x000fe400078e00ff */
[----:B------:R-:W-:Y:S01]  /*125d0*/  IMAD R7, R9, UR5, R0 ;  /* 0x0000000509077c24 */ /* 0x000fe2000f8e0200 */
[----:B------:R-:W-:Y:S01]  /*125e0*/  SEL R9, RZ, 0x40, P0 ;  /* 0x00000040ff097807 */ /* 0x000fe20000000000 */
[----:B------:R-:W-:Y:S01]  /*125f0*/  ULDC.64 UR4, c[0x0][0xa80] ;  /* 0x0002a00000047ab9 */ /* 0x000fe20000000a00 */
[----:B------:R-:W-:Y:S01]  /*12600*/  ISETP.GE.AND P0, PT, R20, R21, PT ;  /* 0x000000151400720c */ /* 0x000fe20003f06270 */
[----:B------:R-:W-:Y:S01]  /*12610*/  IMAD.IADD R5, R5, 0x1, R7 ;  /* 0x0000000105057824 */ /* 0x000fe200078e0207 */
[C---:B------:R-:W-:Y:S02]  /*12620*/  LEA R12, P1, R4.reuse, UR4, 0x1 ;  /* 0x00000004040c7c11 */ /* 0x040fe4000f8208ff */
[----:B------:R-:W-:Y:S02]  /*12630*/  LOP3.LUT R6, R11, 0x20, R6, 0xe2, !PT ;  /* 0x000000200b067812 */ /* 0x000fe400078ee206 */
[----:B------:R-:W-:Y:S01]  /*12640*/  LEA.HI.X R13, R4, UR5, R5, 0x1, P1 ;  /* 0x00000005040d7c11 */ /* 0x000fe200088f0c05 */
[----:B------:R0:W1:Y:S01]  /*12650*/  SHFL.IDX PT, R10, R12, RZ, 0x181f ;  /* 0x00181fff0c0a7589 */ /* 0x00006200000e0000 */
[----:B------:R-:W-:-:S02]  /*12660*/  LOP3.LUT R14, R6, R9, RZ, 0xfc, !PT ;  /* 0x00000009060e7212 */ /* 0x000fc400078efcff */
[----:B------:R-:W-:Y:S01]  /*12670*/  SEL R7, RZ, 0x80, P2 ;  /* 0x00000080ff077807 */ /* 0x000fe20001000000 */
[----:B------:R0:W2:Y:S03]  /*12680*/  SHFL.IDX PT, R11, R13, RZ, 0x181f ;  /* 0x00181fff0d0b7589 */ /* 0x0000a600000e0000 */
[----:B------:R-:W-:Y:S01]  /*12690*/  LOP3.LUT R15, R14, R7, RZ, 0xfc, !PT ;  /* 0x000000070e0f7212 */ /* 0x000fe200078efcff */
[----:B------:R-:W-:Y:S06]  /*126a0*/  @P0 BRA `(.L_x_3930) ;  /* 0x00000000007c0947 */ /* 0x000fec0003800000 */
[-C--:B------:R-:W-:Y:S02]  /*126b0*/  ISETP.GE.AND P2, PT, R39, R3.reuse, PT ;  /* 0x000000032700720c */ /* 0x080fe40003f46270 */
[-C--:B------:R-:W-:Y:S02]  /*126c0*/  ISETP.GE.AND P1, PT, R192, R3.reuse, PT ;  /* 0x00000003c000720c */ /* 0x080fe40003f26270 */
[-C--:B------:R-:W-:Y:S02]  /*126d0*/  ISETP.GE.AND P5, PT, R37, R3.reuse, PT ;  /* 0x000000032500720c */ /* 0x080fe40003fa6270 */
[----:B------:R-:W-:-:S07]  /*126e0*/  ISETP.GE.AND P3, PT, R35, R3, PT ;  /* 0x000000032300720c */ /* 0x000fce0003f66270 */
[C---:B-1----:R-:W-:Y:S02]  /*126f0*/  @!P2 LEA R4, P0, R39.reuse, R10, 0x1 ;  /* 0x0000000a2704a211 */ /* 0x042fe400078008ff */
[----:B--2---:R-:W-:Y:S02]  /*12700*/  @!P1 IMAD.WIDE R6, R192, 0x2, R10 ;  /* 0x00000002c0069825 */ /* 0x004fe400078e020a */
[----:B------:R-:W-:Y:S02]  /*12710*/  @!P2 LEA.HI.X R5, R39, R11, R40, 0x1, P0 ;  /* 0x0000000b2705a211 */ /* 0x000fe400000f0c28 */
[----:B------:R-:W-:Y:S01]  /*12720*/  LOP3.LUT P0, RZ, R14, 0x40, RZ, 0xc0, !PT ;  /* 0x000000400eff7812 */ /* 0x000fe2000780c0ff */
[----:B------:R1:W-:Y:S01]  /*12730*/  @!P1 ST.E.128 desc[UR42][R6.64], RZ ;  /* 0x000000ff06009985 */ /* 0x0003e2000c101d2a */
[----:B------:R-:W-:-:S03]  /*12740*/  ISETP.GE.AND P1, PT, R31, R3, PT ;  /* 0x000000031f00720c */ /* 0x000fc60003f26270 */
[----:B------:R2:W-:Y:S01]  /*12750*/  @!P2 ST.E.128 desc[UR42][R4.64], RZ ;  /* 0x000000ff0400a985 */ /* 0x0005e2000c101d2a */
[----:B------:R-:W-:Y:S02]  /*12760*/  ISETP.GE.AND P2, PT, R33, R3, PT ;  /* 0x000000032100720c */ /* 0x000fe40003f46270 */
[----:B-1----:R-:W-:-:S04]  /*12770*/  @!P5 LEA R6, P4, R37, R10, 0x1 ;  /* 0x0000000a2506d211 */ /* 0x002fc800078808ff */
[-C--:B------:R-:W-:Y:S02]  /*12780*/  @!P5 LEA.HI.X R7, R37, R11.reuse, R38, 0x1, P4 ;  /* 0x0000000b2507d211 */ /* 0x080fe400020f0c26 */
[----:B------:R-:W-:Y:S02]  /*12790*/  LOP3.LUT P4, RZ, R15, 0x80, RZ, 0xc0, !PT ;  /* 0x000000800fff7812 */ /* 0x000fe4000788c0ff */
[-C--:B--2---:R-:W-:Y:S01]  /*127a0*/  @!P3 LEA R4, P6, R35, R10.reuse, 0x1 ;  /* 0x0000000a2304b211 */ /* 0x084fe200078c08ff */
[----:B------:R1:W-:Y:S02]  /*127b0*/  @!P5 ST.E.128 desc[UR42][R6.64], RZ ;  /* 0x000000ff0600d985 */ /* 0x0003e4000c101d2a */
[----:B------:R-:W-:Y:S02]  /*127c0*/  @!P2 LEA R8, P5, R33, R10, 0x1 ;  /* 0x0000000a2108a211 */ /* 0x000fe400078a08ff */
[-C--:B------:R-:W-:Y:S02]  /*127d0*/  @!P3 LEA.HI.X R5, R35, R11.reuse, R36, 0x1, P6 ;  /* 0x0000000b2305b211 */ /* 0x080fe400030f0c24 */
[----:B------:R-:W-:-:S03]  /*127e0*/  @!P2 LEA.HI.X R9, R33, R11, R34, 0x1, P5 ;  /* 0x0000000b2109a211 */ /* 0x000fc600028f0c22 */
[----:B------:R2:W-:Y:S01]  /*127f0*/  @!P3 ST.E.128 desc[UR42][R4.64], RZ ;  /* 0x000000ff0400b985 */ /* 0x0005e2000c101d2a */
[----:B-1----:R-:W-:-:S03]  /*12800*/  @!P1 LEA R6, P6, R31, R10, 0x1 ;  /* 0x0000000a1f069211 */ /* 0x002fc600078c08ff */
[----:B------:R3:W-:Y:S01]  /*12810*/  @!P2 ST.E.128 desc[UR42][R8.64], RZ ;  /* 0x000000ff0800a985 */ /* 0x0007e2000c101d2a */
[----:B------:R-:W-:Y:S02]  /*12820*/  @!P1 LEA.HI.X R7, R31, R11, R32, 0x1, P6 ;  /* 0x0000000b1f079211 */ /* 0x000fe400030f0c20 */
[----:B--2---:R-:W-:-:S03]  /*12830*/  @P0 LEA R4, P3, R27, R10, 0x1 ;  /* 0x0000000a1b040211 */ /* 0x004fc600078608ff */
[----:B------:R3:W-:Y:S01]  /*12840*/  @!P1 ST.E.128 desc[UR42][R6.64], RZ ;  /* 0x000000ff06009985 */ /* 0x0007e2000c101d2a */
[C---:B------:R-:W-:Y:S02]  /*12850*/  @P4 LEA R10, P5, R24.reuse, R10, 0x1 ;  /* 0x0000000a180a4211 */ /* 0x040fe400078a08ff */
[-C--:B------:R-:W-:Y:S02]  /*12860*/  @P0 LEA.HI.X R5, R27, R11.reuse, R30, 0x1, P3 ;  /* 0x0000000b1b050211 */ /* 0x080fe400018f0c1e */
[----:B------:R-:W-:-:S03]  /*12870*/  @P4 LEA.HI.X R11, R24, R11, R25, 0x1, P5 ;  /* 0x0000000b180b4211 */ /* 0x000fc600028f0c19 */
[----:B------:R3:W-:Y:S04]  /*12880*/  @P0 ST.E.128 desc[UR42][R4.64], RZ ;  /* 0x000000ff04000985 */ /* 0x0007e8000c101d2a */
[----:B------:R3:W-:Y:S02]  /*12890*/  @P4 ST.E.128 desc[UR42][R10.64], RZ ;  /* 0x000000ff0a004985 */ /* 0x0007e4000c101d2a */
.L_x_3930:
[----:B------:R-:W-:Y:S05]  /*128a0*/  BSYNC B1 ;  /* 0x0000000000017941 */ /* 0x000fea0003800000 */
.L_x_3929:
[----:B------:R-:W-:Y:S01]  /*128b0*/  VIADD R0, R20, 0x20 ;  /* 0x0000002014007836 */ /* 0x000fe20000000000 */
[----:B--23--:R2:W3:Y:S04]  /*128c0*/  SHFL.IDX PT, R11, R13, 0x1, 0x181f ;  /* 0x00381f000d0b7f89 */ /* 0x00c4e800000e0000 */
[----:B------:R-:W-:Y:S01]  /*128d0*/  ISETP.GE.AND P0, PT, R0, R21, PT ;  /* 0x000000150000720c */ /* 0x000fe20003f06270 */
[----:B-1----:R2:W1:-:S12]  /*128e0*/  SHFL.IDX PT, R10, R12, 0x1, 0x181f ;  /* 0x00381f000c0a7f89 */ /* 0x00245800000e0000 */
[----:B--2---:R-:W-:Y:S05]  /*128f0*/  @P0 BRA `(.L_x_3923) ;  /* 0x00000000007c0947 */ /* 0x004fea0003800000 */
[-C--:B------:R-:W-:Y:S02]  /*12900*/  ISETP.GE.AND P6, PT, R192, R3.reuse, PT ;  /* 0x00000003c000720c */ /* 0x080fe40003fc6270 */
[-C--:B------:R-:W-:Y:S02]  /*12910*/  ISETP.GE.AND P5, PT, R39, R3.reuse, PT ;  /* 0x000000032700720c */ /* 0x080fe40003fa6270 */
[-C--:B------:R-:W-:Y:S02]  /*12920*/  ISETP.GE.AND P4, PT, R37, R3.reuse, PT ;  /* 0x000000032500720c */ /* 0x080fe40003f86270 */
[-C--:B------:R-:W-:Y:S02]  /*12930*/  ISETP.GE.AND P3, PT, R35, R3.reuse, PT ;  /* 0x000000032300720c */ /* 0x080fe40003f66270 */
[-C--:B------:R-:W-:Y:S02]  /*12940*/  ISETP.GE.AND P2, PT, R33, R3.reuse, PT ;  /* 0x000000032100720c */ /* 0x080fe40003f46270 */
[----:B------:R-:W-:-:S03]  /*12950*/  ISETP.GE.AND P1, PT, R31, R3, PT ;  /* 0x000000031f00720c */ /* 0x000fc60003f26270 */
[----:B-1-3--:R-:W-:Y:S02]  /*12960*/  @!P6 IMAD.WIDE R6, R192, 0x2, R10 ;  /* 0x00000002c006e825 */ /* 0x00afe400078e020a */
[----:B------:R-:W-:-:S03]  /*12970*/  @!P5 LEA R4, P0, R39, R10, 0x1 ;  /* 0x0000000a2704d211 */ /* 0x000fc600078008ff */
[----:B------:R1:W-:Y:S01]  /*12980*/  @!P6 ST.E.128 desc[UR42][R6.64], RZ ;  /* 0x000000ff0600e985 */ /* 0x0003e2000c101d2a */
[----:B------:R-:W-:Y:S02]  /*12990*/  @!P5 LEA.HI.X R5, R39, R11, R40, 0x1, P0 ;  /* 0x0000000b2705d211 */ /* 0x000fe400000f0c28 */
[----:B------:R-:W-:-:S03]  /*129a0*/  LOP3.LUT P0, RZ, R14, 0x40, RZ, 0xc0, !PT ;  /* 0x000000400eff7812 */ /* 0x000fc6000780c0ff */
[----:B------:R2:W-:Y:S01]  /*129b0*/  @!P5 ST.E.128 desc[UR42][R4.64], RZ ;  /* 0x000000ff0400d985 */ /* 0x0005e2000c101d2a */
[----:B-1----:R-:W-:-:S04]  /*129c0*/  @!P4 LEA R6, P6, R37, R10, 0x1 ;  /* 0x0000000a2506c211 */ /* 0x002fc800078c08ff */
[-C--:B------:R-:W-:Y:S02]  /*129d0*/  @!P4 LEA.HI.X R7, R37, R11.reuse, R38, 0x1, P6 ;  /* 0x0000000b2507c211 */ /* 0x080fe400030f0c26 */
[----:B------:R-:W-:Y:S02]  /*129e0*/  LOP3.LUT P6, RZ, R15, 0x80, RZ, 0xc0, !PT ;  /* 0x000000800fff7812 */ /* 0x000fe400078cc0ff */
[-C--:B--2---:R-:W-:Y:S01]  /*129f0*/  @!P3 LEA R4, P5, R35, R10.reuse, 0x1 ;  /* 0x0000000a2304b211 */ /* 0x084fe200078a08ff */
[----:B------:R1:W-:Y:S01]  /*12a00*/  @!P4 ST.E.128 desc[UR42][R6.64], RZ ;  /* 0x000000ff0600c985 */ /* 0x0003e2000c101d2a */
        /* <DEDUP_REMOVED lines=14> */
.L_x_3923:
[----:B------:R-:W-:Y:S05]  /*12af0*/  BSYNC B0 ;  /* 0x0000000000007941 */ /* 0x000fea0003800000 */
.L_x_3916:
[----:B------:R-:W-:Y:S02]  /*12b00*/  ULDC UR4, c[0x0][0xc3c] ;  /* 0x00030f0000047ab9 */ /* 0x000fe40000000800 */
[----:B------:R-:W-:-:S13]  /*12b10*/  ISETP.GE.AND P0, PT, R155, UR4, PT ;  /* 0x000000049b007c0c */ /* 0x000fda000bf06270 */
[----:B------:R-:W-:Y:S05]  /*12b20*/  @!P0 BRA `(.L_x_3931) ;  /* 0xfffffeec006c8947 */ /* 0x000fea000383ffff */
[----:B------:R-:W-:Y:S05]  /*12b30*/  BRA `(.L_x_3794) ;  /* 0x0000007800447947 */ /* 0x000fea0003800000 */
.L_x_3792:
        /* <DEDUP_REMOVED lines=16> */
.L_x_3932:
        /* <DEDUP_REMOVED lines=43> */
.L_x_3936:
        /* <DEDUP_REMOVED lines=37> */
.L_x_3934:
        /* <DEDUP_REMOVED lines=18> */
.L_x_3937:
        /* <DEDUP_REMOVED lines=43> */
[----:B------:R-:W-:Y:S01]  /*13510*/  ISETP.GT.U32.AND P1, PT, R5, R4, PT ;  /* 0x000000040500720c */ /* 0x000fe20003f24070 */
[----:B------:R-:W-:Y:S01]  /*13520*/  IMAD.IADD R25, R25, 0x1, -R6 ;  /* 0x0000000119197824 */ /* 0x000fe200078e0a06 */
        /* <DEDUP_REMOVED lines=13> */
.L_x_3935:
[----:B------:R-:W-:Y:S02]  /*13600*/  IMAD.MOV.U32 R25, RZ, RZ, RZ ;  /* 0x000000ffff197224 */ /* 0x000fe400078e00ff */
[----:B------:R-:W-:Y:S02]  /*13610*/  IMAD.U32 R24, RZ, RZ, UR6 ;  /* 0x00000006ff187e24 */ /* 0x000fe4000f8e00ff */
[----:B------:R-:W-:-:S07]  /*13620*/  IMAD.MOV.U32 R26, RZ, RZ, RZ ;  /* 0x000000ffff1a7224 */ /* 0x000fce00078e00ff */
.L_x_3938:
[----:B------:R-:W-:-:S13]  /*13630*/  ISETP.NE.AND P0, PT, R7, RZ, PT ;  /* 0x000000ff0700720c */ /* 0x000fda0003f05270 */
[----:B------:R-:W0:Y:S01]  /*13640*/  @!P0 S2R R3, SR_CgaCtaId ;  /* 0x0000000000038919 */ /* 0x000e220000008800 */
[----:B------:R-:W-:-:S04]  /*13650*/  @!P0 MOV R2, 0x400 ;  /* 0x0000040000028802 */ /* 0x000fc80000000f00 */
[----:B0-----:R-:W-:-:S05]  /*13660*/  @!P0 LEA R2, R3, R2, 0x18 ;  /* 0x0000000203028211 */ /* 0x001fca00078ec0ff */
[----:B------:R1:W-:Y:S01]  /*13670*/  @!P0 STS.128 [R2+0x28cd0], R24 ;  /* 0x028cd01802008388 */ /* 0x0003e20000000c00 */
[----:B------:R-:W-:Y:S06]  /*13680*/  BAR.ARV 0x5, 0x180 ;  /* 0x0146000000007b1d */ /* 0x000fec0000002000 */
.L_x_3933:
        /* <DEDUP_REMOVED lines=8> */
[----:B------:R-:W-:Y:S01]  /*13710*/  LOP3.LUT R5, R0, 0x7f, RZ, 0xc0, !PT ;  /* 0x0000007f00057812 */ /* 0x000fe200078ec0ff */
[----:B------:R-:W-:Y:S01]  /*13720*/  UMOV UR4, 0x400 ;  /* 0x0000040000047882 */ /* 0x000fe20000000000 */
[----:B------:R1:W-:Y:S01]  /*13730*/  STL [R1+0x20], RZ ;  /* 0x000020ff01007387 */ /* 0x0003e20000100800 */
[----:B------:R-:W-:Y:S01]  /*13740*/  BSSY B8, `(.L_x_3939) ;  /* 0x0000699000087945 */ /* 0x000fe20003800000 */
[C---:B------:R-:W-:Y:S01]  /*13750*/  LOP3.LUT R3, R2.reuse, 0x1f8, RZ, 0xc0, !PT ;  /* 0x000001f802037812 */ /* 0x040fe200078ec0ff */
[----:B------:R-:W-:Y:S01]  /*13760*/  IMAD.SHL.U32 R35, R5, 0x8, RZ ;  /* 0x0000000805237824 */ /* 0x000fe200078e00ff */
[----:B------:R-:W-:Y:S01]  /*13770*/  LOP3.LUT R2, R2, 0x38, RZ, 0xc0, !PT ;  /* 0x0000003802027812 */ /* 0x000fe200078ec0ff */
[----:B------:R-:W-:Y:S01]  /*13780*/  IMAD.MOV.U32 R29, RZ, RZ, 0x1 ;  /* 0x00000001ff1d7424 */ /* 0x000fe200078e00ff */
[----:B------:R-:W-:Y:S01]  /*13790*/  LOP3.LUT R4, R3, 0x38, R0, 0x78, !PT ;  /* 0x0000003803047812 */ /* 0x000fe200078e7800 */
[----:B------:R-:W-:Y:S01]  /*137a0*/  IMAD.SHL.U32 R0, R0, 0x10, RZ ;  /* 0x0000001000007824 */ /* 0x000fe200078e00ff */
[----:B------:R-:W-:Y:S01]  /*137b0*/  SHF.R.U32.HI R3, RZ, 0x3, R5 ;  /* 0x00000003ff037819 */ /* 0x000fe20000011605 */
[----:B------:R-:W-:Y:S01]  /*137c0*/  IMAD.MOV.U32 R19, RZ, RZ, RZ ;  /* 0x000000ffff137224 */ /* 0x000fe200078e00ff */
[----:B------:R-:W-:Y:S01]  /*137d0*/  LOP3.LUT R35, R4, 0x200, R35, 0xf8, !PT ;  /* 0x0000020004237812 */ /* 0x000fe200078ef823 */
[----:B------:R-:W-:Y:S01]  /*137e0*/  IMAD.MOV.U32 R22, RZ, RZ, RZ ;  /* 0x000000ffff167224 */ /* 0x000fe200078e00ff */
[----:B------:R-:W-:Y:S01]  /*137f0*/  LOP3.LUT R0, R3, 0x70, R0, 0xf8, !PT ;  /* 0x0000007003007812 */ /* 0x000fe200078ef800 */
[----:B------:R-:W-:Y:S01]  /*13800*/  IMAD.MOV.U32 R28, RZ, RZ, 0x1 ;  /* 0x00000001ff1c7424 */ /* 0x000fe200078e00ff */
[C---:B------:R-:W-:Y:S01]  /*13810*/  LOP3.LUT R0, R2.reuse, 0xc0, RZ, 0xfc, !PT ;  /* 0x000000c002007812 */ /* 0x040fe200078efcff */
[----:B------:R-:W-:Y:S01]  /*13820*/  ULDC.64 UR40, c[0x0][0x198] ;  /* 0x0000660000287ab9 */ /* 0x000fe20000000a00 */
[C---:B------:R-:W-:Y:S01]  /*13830*/  LOP3.LUT R0, R2.reuse, 0x140, RZ, 0xfc, !PT ;  /* 0x0000014002007812 */ /* 0x040fe200078efcff */
[----:B------:R-:W-:Y:S01]  /*13840*/  ULOP3.LUT UR38, UR36, 0x2, URZ, 0xfc, !UPT ;  /* 0x0000000224267892 */ /* 0x000fe2000f8efc3f */
[C---:B------:R-:W-:Y:S01]  /*13850*/  LOP3.LUT R3, R2.reuse, 0x40, RZ, 0xfc, !PT ;  /* 0x0000004002037812 */ /* 0x040fe200078efcff */
[----:B------:R-:W-:Y:S01]  /*13860*/  ULDC UR37, c[0x0][0xc] ;  /* 0x0000030000257ab9 */ /* 0x000fe20000000800 */
[----:B0-----:R-:W-:Y:S01]  /*13870*/  ULEA UR4, UR5, UR4, 0x18 ;  /* 0x0000000405047291 */ /* 0x001fe2000f8ec03f */
[----:B------:R-:W-:-:S02]  /*13880*/  LOP3.LUT R3, R2, 0x100, RZ, 0xfc, !PT ;  /* 0x0000010002037812 */ /* 0x000fc400078efcff */
[C---:B------:R-:W-:Y:S02]  /*13890*/  LOP3.LUT R4, R2.reuse, 0x80, RZ, 0xfc, !PT ;  /* 0x0000008002047812 */ /* 0x040fe400078efcff */
[C---:B------:R-:W-:Y:S01]  /*138a0*/  LOP3.LUT R3, R2.reuse, 0x180, RZ, 0xfc, !PT ;  /* 0x0000018002037812 */ /* 0x040fe200078efcff */
[----:B------:R-:W-:Y:S01]  /*138b0*/  IMAD.U32 R17, RZ, RZ, UR4 ;  /* 0x00000004ff117e24 */ /* 0x000fe2000f8e00ff */
[----:B------:R-:W-:-:S03]  /*138c0*/  LOP3.LUT R2, R2, 0x1c0, RZ, 0xfc, !PT ;  /* 0x000001c002027812 */ /* 0x000fc600078efcff */
[----:B------:R-:W-:-:S05]  /*138d0*/  IMAD R0, R35, 0x2, R17 ;  /* 0x0000000223007824 */ /* 0x000fca00078e0211 */
[----:B------:R1:W-:Y:S02]  /*138e0*/  STL [R1+0x30], R0 ;  /* 0x0000300001007387 */ /* 0x0003e40000100800 */
.L_x_4048:
[----:B0-----:R-:W0:Y:S02]  /*138f0*/  LDC.64 R2, c[0x0][0xc88] ;  /* 0x00032200ff027b82 */ /* 0x001e240000000a00 */
[----:B0-----:R-:W-:-:S05]  /*13900*/  IMAD.WIDE R2, R27, 0x4, R2 ;  /* 0x000000041b027825 */ /* 0x001fca00078e0202 */
[----:B-1----:R-:W1:Y:S01]  /*13910*/  LDG.E R31, desc[UR42][R2.64] ;  /* 0x0000002a021f7981 */ /* 0x002e62000c1e1900 */
[----:B------:R-:W-:Y:S05]  /*13920*/  YIELD ;  /* 0x0000000000007946 */ /* 0x000fea0003800000 */
[----:B------:R-:W-:Y:S01]  /*13930*/  ULDC.64 UR4, c[0x0][0xa28] ;  /* 0x00028a0000047ab9 */ /* 0x000fe20000000a00 */
[----:B------:R-:W-:Y:S01]  /*13940*/  IMAD.MOV.U32 R33, RZ, RZ, RZ ;  /* 0x000000ffff217224 */ /* 0x000fe200078e00ff */
[----:B------:R-:W-:Y:S01]  /*13950*/  ISETP.NE.U32.AND P0, PT, RZ, UR4, PT ;  /* 0x00000004ff007c0c */ /* 0x000fe2000bf05070 */
[----:B--23--:R-:W-:Y:S01]  /*13960*/  IMAD.MOV.U32 R6, RZ, RZ, RZ ;  /* 0x000000ffff067224 */ /* 0x00cfe200078e00ff */
[----:B------:R-:W-:Y:S01]  /*13970*/  ULDC.64 UR8, c[0x0][0xa18] ;  /* 0x0002860000087ab9 */ /* 0x000fe20000000a00 */
[----:B------:R-:W-:Y:S01]  /*13980*/  ULDC.64 UR6, c[0x0][0xa10] ;  /* 0x0002840000067ab9 */ /* 0x000fe20000000a00 */
[----:B------:R-:W-:-:S02]  /*13990*/  ISETP.NE.AND.EX P0, PT, RZ, UR5, PT, P0 ;  /* 0x00000005ff007c0c */ /* 0x000fc4000bf05300 */
        /* <DEDUP_REMOVED lines=9> */
[----:B------:R-:W-:Y:S01]  /*13a30*/  ISETP.NE.U32.AND P1, PT, RZ, UR8, PT ;  /* 0x00000008ff007c0c */ /* 0x000fe2000bf25070 */
[----:B0-----:R-:W-:Y:S01]  /*13a40*/  IMAD.MOV.U32 R0, RZ, RZ, RZ ;  /* 0x000000ffff007224 */ /* 0x001fe200078e00ff */
[----:B------:R-:W-:Y:S02]  /*13a50*/  ISETP.NE.AND.EX P0, PT, RZ, UR5, PT, P0 ;  /* 0x00000005ff007c0c */ /* 0x000fe4000bf05300 */
[----:B------:R-:W-:Y:S02]  /*13a60*/  ISETP.NE.AND.EX P1, PT, RZ, UR9, PT, P1 ;  /* 0x00000009ff007c0c */ /* 0x000fe4000bf25310 */
[----:B------:R-:W-:Y:S02]  /*13a70*/  ISETP.NE.U32.AND P2, PT, RZ, UR6, PT ;  /* 0x00000006ff007c0c */ /* 0x000fe4000bf45070 */
[----:B-1----:R-:W-:-:S02]  /*13a80*/  IADD3 R2, P3, R23, UR4, RZ ;  /* 0x0000000417027c10 */ /* 0x002fc4000ff7e0ff */
[----:B------:R-:W-:Y:S02]  /*13a90*/  ISETP.NE.AND.EX P2, PT, RZ, UR7, PT, P2 ;  /* 0x00000007ff007c0c */ /* 0x000fe4000bf45320 */
[----:B------:R-:W-:Y:S02]  /*13aa0*/  IADD3.X R3, R30, UR5, RZ, P3, !PT ;  /* 0x000000051e037c10 */ /* 0x000fe40009ffe4ff */
[----:B------:R-:W-:-:S03]  /*13ab0*/  IADD3 R4, P4, R23, UR6, RZ ;  /* 0x0000000617047c10 */ /* 0x000fc6000ff9e0ff */
[----:B------:R-:W2:Y:S01]  /*13ac0*/  @P0 LDG.E R6, desc[UR42][R2.64] ;  /* 0x0000002a02060981 */ /* 0x000ea2000c1e1900 */
[----:B------:R-:W-:Y:S01]  /*13ad0*/  ULDC UR4, c[0x0][0x288] ;  /* 0x0000a20000047ab9 */ /* 0x000fe20000000800 */
[----:B------:R-:W-:Y:S01]  /*13ae0*/  IADD3.X R5, R30, UR7, RZ, P4, !PT ;  /* 0x000000071e057c10 */ /* 0x000fe2000a7fe4ff */
[----:B------:R-:W-:Y:S01]  /*13af0*/  IMAD.U32 R8, RZ, RZ, UR4 ;  /* 0x00000004ff087e24 */ /* 0x000fe2000f8e00ff */
[----:B------:R-:W-:-:S03]  /*13b00*/  ULDC.64 UR4, c[0x0][0x418] ;  /* 0x0001060000047ab9 */ /* 0x000fc60000000a00 */
[----:B------:R-:W5:Y:S04]  /*13b10*/  @P2 LDG.E R0, desc[UR42][R4.64] ;  /* 0x0000002a04002981 */ /* 0x000f68000c1e1900 */
[----:B--2---:R0:W-:Y:S02]  /*13b20*/  STL [R1+0x4], R6 ;  /* 0x0000040601007387 */ /* 0x0041e40000100800 */
[----:B0-----:R-:W-:-:S04]  /*13b30*/  @P1 IADD3 R6, P3, R23, UR8, RZ ;  /* 0x0000000817061c10 */ /* 0x001fc8000ff7e0ff */
[----:B------:R-:W-:-:S05]  /*13b40*/  @P1 IADD3.X R7, R30, UR9, RZ, P3, !PT ;  /* 0x000000091e071c10 */ /* 0x000fca0009ffe4ff */
[----:B------:R0:W2:Y:S01]  /*13b50*/  @P1 LDG.E R8, desc[UR42][R6.64] ;  /* 0x0000002a06081981 */ /* 0x0000a2000c1e1900 */
        /* <DEDUP_REMOVED lines=8> */
[----:B--2---:R0:W-:Y:S02]  /*13be0*/  STL [R1+0x14], R8 ;  /* 0x0000140801007387 */ /* 0x0041e40000100800 */
[----:B0-----:R-:W-:Y:S01]  /*13bf0*/  IMAD.U32 R8, RZ, RZ, UR4 ;  /* 0x00000004ff087e24 */ /* 0x001fe2000f8e00ff */
[----:B------:R-:W-:Y:S06]  /*13c00*/  @P1 BRA `(.L_x_3940) ;  /* 0x0000000000141947 */ /* 0x000fec0003800000 */
[----:B------:R-:W-:Y:S05]  /*13c10*/  @!P0 BRA `(.L_x_3940) ;  /* 0x0000000000108947 */ /* 0x000fea0003800000 */
[----:B------:R-:W2:Y:S04]  /*13c20*/  LDG.E R7, desc[UR42][R2.64] ;  /* 0x0000002a02077981 */ /* 0x000ea8000c1e1900 */
[----:B------:R-:W2:Y:S02]  /*13c30*/  LDG.E R2, desc[UR42][R2.64+0x4] ;  /* 0x0000042a02027981 */ /* 0x000ea4000c1e1900 */
[----:B--2---:R-:W-:-:S05]  /*13c40*/  IMAD.IADD R2, R2, 0x1, -R7 ;  /* 0x0000000102027824 */ /* 0x004fca00078e0a07 */
[----:B------:R0:W-:Y:S02]  /*13c50*/  STL [R1+0x14], R2 ;  /* 0x0000140201007387 */ /* 0x0001e40000100800 */
.L_x_3940:
[----:B------:R-:W-:Y:S01]  /*13c60*/  ULDC.64 UR4, c[0x0][0xa20] ;  /* 0x0002880000047ab9 */ /* 0x000fe20000000a00 */
[C---:B------:R-:W-:Y:S02]  /*13c70*/  LOP3.LUT R7, R26.reuse, 0xff000000, RZ, 0xc0, !PT ;  /* 0xff0000001a077812 */ /* 0x040fe400078ec0ff */
[----:B------:R-:W-:Y:S02]  /*13c80*/  ISETP.NE.U32.AND P0, PT, RZ, UR4, PT ;  /* 0x00000004ff007c0c */ /* 0x000fe4000bf05070 */
[----:B------:R-:W-:Y:S02]  /*13c90*/  SHF.R.U32.HI R7, RZ, 0x8, R7 ;  /* 0x00000008ff077819 */ /* 0x000fe40000011607 */
[----:B------:R-:W-:Y:S02]  /*13ca0*/  ISETP.NE.AND.EX P0, PT, RZ, UR5, PT, P0 ;  /* 0x00000005ff007c0c */ /* 0x000fe4000bf05300 */
[C---:B0-----:R-:W-:Y:S02]  /*13cb0*/  LOP3.LUT R2, R26.reuse, 0xff0000, RZ, 0xc0, !PT ;  /* 0x00ff00001a027812 */ /* 0x041fe400078ec0ff */
[----:B------:R-:W-:Y:S01]  /*13cc0*/  LOP3.LUT R16, R26, 0xffff, RZ, 0xc0, !PT ;  /* 0x0000ffff1a107812 */ /* 0x000fe200078ec0ff */
[----:B------:R-:W-:Y:S01]  /*13cd0*/  IMAD.MOV.U32 R26, RZ, RZ, R31 ;  /* 0x000000ffff1a7224 */ /* 0x000fe200078e001f */
[----:B------:R-:W-:-:S07]  /*13ce0*/  LEA.HI R7, R2, R7, RZ, 0x10 ;  /* 0x0000000702077211 */ /* 0x000fce00078f80ff */
[----:B------:R-:W-:Y:S05]  /*13cf0*/  @!P0 BRA `(.L_x_3941) ;  /* 0x0000000000108947 */ /* 0x000fea0003800000 */
[----:B------:R-:W-:-:S04]  /*13d00*/  IADD3 R2, P0, R23, UR4, RZ ;  /* 0x0000000417027c10 */ /* 0x000fc8000ff1e0ff */
[----:B------:R-:W-:-:S05]  /*13d10*/  IADD3.X R3, R30, UR5, RZ, P0, !PT ;  /* 0x000000051e037c10 */ /* 0x000fca00087fe4ff */
[----:B------:R0:W5:Y:S01]  /*13d20*/  LDG.E R8, desc[UR42][R2.64] ;  /* 0x0000002a02087981 */ /* 0x000162000c1e1900 */
[----:B------:R-:W-:Y:S05]  /*13d30*/  BRA `(.L_x_3942) ;  /* 0x0000000000247947 */ /* 0x000fea0003800000 */
.L_x_3941:
        /* <DEDUP_REMOVED lines=9> */
.L_x_3942:
        /* <DEDUP_REMOVED lines=9> */
[----:B------:R-:W-:Y:S01]  /*13e60*/  ISETP.GE.AND P1, PT, R3, 0x1, PT ;  /* 0x000000010300780c */ /* 0x000fe20003f26270 */
[----:B------:R0:W-:Y:S03]  /*13e70*/  STL [R1], R3 ;  /* 0x0000000301007387 */ /* 0x0001e60000100800 */
[----:B------:R-:W-:-:S04]  /*13e80*/  SHF.R.S32.HI R2, RZ, 0x1f, R4 ;  /* 0x0000001fff027819 */ /* 0x000fc80000011404 */
[----:B------:R-:W-:Y:S01]  /*13e90*/  LEA.HI R4, R2, R4, RZ, 0x6 ;  /* 0x0000000402047211 */ /* 0x000fe200078f30ff */
[----:B0-----:R-:W-:-:S03]  /*13ea0*/  IMAD.MOV.U32 R3, RZ, RZ, RZ ;  /* 0x000000ffff037224 */ /* 0x001fc600078e00ff */
[----:B------:R-:W-:Y:S01]  /*13eb0*/  SHF.R.S32.HI R4, RZ, 0x6, R4 ;  /* 0x00000006ff047819 */ /* 0x000fe20000011404 */
        /* <DEDUP_REMOVED lines=30> */
.L_x_3944:
[----:B------:R-:W-:Y:S05]  /*140a0*/  BSYNC B0 ;  /* 0x0000000000007941 */ /* 0x000fea0003800000 */
.L_x_3943:
[-C--:B------:R-:W-:Y:S01]  /*140b0*/  IMAD R2, R32, R3.reuse, RZ ;  /* 0x0000000320027224 */ /* 0x080fe200078e02ff */
[----:B------:R-:W-:Y:S04]  /*140c0*/  BSSY B0, `(.L_x_3945) ;  /* 0x00001a8000007945 */ /* 0x000fe80003800000 */
[C---:B------:R-:W-:Y:S01]  /*140d0*/  VIADDMNMX R3, R2.reuse, R3, R4, PT ;  /* 0x0000000302037246 */ /* 0x040fe20003800104 */
[----:B------:R-:W-:-:S04]  /*140e0*/  IMAD R2, R2, 0x40, -R8 ;  /* 0x0000004002027824 */ /* 0x000fc800078e0a08 */
[----:B------:R-:W-:Y:S01]  /*140f0*/  IMAD R3, R3, 0x40, -R8 ;  /* 0x0000004003037824 */ /* 0x000fe200078e0a08 */
[----:B------:R-:W-:-:S04]  /*14100*/  VIMNMX R7, RZ, R2, !PT ;  /* 0x00000002ff077248 */ /* 0x000fc80007fe0100 */
[----:B------:R-:W-:-:S04]  /*14110*/  VIMNMX R3, R3, R6, PT ;  /* 0x0000000603037248 */ /* 0x000fc80003fe0100 */
[----:B------:R-:W-:Y:S02]  /*14120*/  ISETP.GT.AND P0, PT, R3, R7, PT ;  /* 0x000000070300720c */ /* 0x000fe40003f04270 */
[----:B------:R-:W-:-:S11]  /*14130*/  SHF.R.U32.HI R7, RZ, 0x6, R7 ;  /* 0x00000006ff077819 */ /* 0x000fd60000011607 */
[----:B------:R-:W-:-:S05]  /*14140*/  @P0 VIADD R2, R3, 0x3f ;  /* 0x0000003f03020836 */ /* 0x000fca0000000000 */
[----:B------:R-:W-:-:S04]  /*14150*/  @P0 SHF.R.S32.HI R3, RZ, 0x1f, R2 ;  /* 0x0000001fff030819 */ /* 0x000fc80000011402 */
[----:B------:R-:W-:Y:S01]  /*14160*/  @P0 LEA.HI R3, R3, R2, RZ, 0x6 ;  /* 0x0000000203030211 */ /* 0x000fe200078f30ff */
[----:B------:R-:W-:-:S03]  /*14170*/  IMAD.MOV.U32 R2, RZ, RZ, R7 ;  /* 0x000000ffff027224 */ /* 0x000fc600078e0007 */
[----:B------:R-:W-:Y:S02]  /*14180*/  @P0 SHF.R.S32.HI R2, RZ, 0x6, R3 ;  /* 0x00000006ff020819 */ /* 0x000fe40000011403 */
        /* <DEDUP_REMOVED lines=10> */
.L_x_4093:
[----:B-1----:R-:W-:Y:S02]  /*14230*/  ISETP.NE.AND P0, PT, R14, RZ, PT ;  /* 0x000000ff0e00720c */ /* 0x002fe40003f05270 */
[----:B------:R-:W-:-:S11]  /*14240*/  PLOP3.LUT P6, PT, PT, PT, PT, 0x8, 0x0 ;  /* 0x000000000000781c */ /* 0x000fd60003fce170 */
[----:B------:R-:W-:Y:S05]  /*14250*/  @P0 BRA `(.L_x_3948) ;  /* 0x00000000000c0947 */ /* 0x000fea0003800000 */
[----:B------:R-:W-:-:S03]  /*14260*/  UMOV UR4, 0xffffffff ;  /* 0xffffffff00047882 */ /* 0x000fc60000000000 */
[----:B------:R-:W-:Y:S05]  /*14270*/  BRA.DIV UR4, `(.L_x_3949) ;  /* 0x0000006e04547947 */ /* 0x000fea000b800000 */
[----:B------:R-:W-:-:S13]  /*14280*/  ELECT P6, URZ, PT ;  /* 0x00000000003f782f */ /* 0x000fda00038c0000 */
.L_x_3948:
        /* <DEDUP_REMOVED lines=9> */
.L_x_4096:
[----:B------:R-:W-:Y:S05]  /*14320*/  BSYNC B1 ;  /* 0x0000000000017941 */ /* 0x000fea0003800000 */
.L_x_3950:
        /* <DEDUP_REMOVED lines=10> */
.L_x_4097:
[----:B------:R-:W-:Y:S05]  /*143d0*/  BSYNC B2 ;  /* 0x0000000000027941 */ /* 0x000fea0003800000 */
.L_x_3954:
        /* <DEDUP_REMOVED lines=9> */
.L_x_3957:
[----:B------:R-:W-:Y:S05]  /*14470*/  BSYNC B2 ;  /* 0x0000000000027941 */ /* 0x000fea0003800000 */
.L_x_3956:
        /* <DEDUP_REMOVED lines=10> */
[----:B------:R-:W-:Y:S01]  /*14520*/  VIADD R11, R3, 0x28c90 ;  /* 0x00028c90030b7836 */ /* 0x000fe20000000000 */
[----:B------:R-:W-:-:S09]  /*14530*/  UMOV UR7, 0x12f00000 ;  /* 0x12f0000000077882 */ /* 0x000fd20000000000 */
.L_x_3958:
        /* <DEDUP_REMOVED lines=13> */
.L_x_4098:
[----:B------:R-:W-:Y:S05]  /*14610*/  BSYNC B2 ;  /* 0x0000000000027941 */ /* 0x000fea0003800000 */
.L_x_3959:
[----:B------:R-:W-:Y:S01]  /*14620*/  BSSY B2, `(.L_x_3961) ;  /* 0x000000b000027945 */ /* 0x000fe20003800000 */
[----:B------:R-:W-:Y:S02]  /*14630*/  IMAD.MOV.U32 R12, RZ, RZ, 0x0 ;  /* 0x00000000ff0c7424 */ /* 0x000fe400078e00ff */
[----:B------:R-:W-:Y:S01]  /*14640*/  IMAD.MOV.U32 R13, RZ, RZ, 0x12f00000 ;  /* 0x12f00000ff0d7424 */ /* 0x000fe200078e00ff */
[----:B------:R-:W-:Y:S06]  /*14650*/  @P2 BRA `(.L_x_3962) ;  /* 0x00000000001c2947 */ /* 0x000fec0003800000 */
[----:B------:R-:W2:Y:S01]  /*14660*/  S2R R10, SR_TID.X ;  /* 0x00000000000a7919 */ /* 0x000ea20000002100 */
[----:B01----:R-:W-:-:S04]  /*14670*/  IMAD.MOV.U32 R8, RZ, RZ, 0x10000 ;  /* 0x00010000ff087424 */ /* 0x003fc800078e00ff */
[----:B------:R3:W-:Y:S01]  /*14680*/  SYNCS.ARRIVE.TRANS64 RZ, [R3+URZ+0x28cb0], R8 ;  /* 0x028cb00803ff79a7 */ /* 0x0007e2000800003f */
[----:B--2---:R-:W-:-:S04]  /*14690*/  LOP3.LUT R10, R10, 0x1f, RZ, 0xc0, !PT ;  /* 0x0000001f0a0a7812 */ /* 0x004fc800078ec0ff */
[----:B------:R-:W-:-:S13]  /*146a0*/  ISETP.NE.AND P0, PT, R10, RZ, PT ;  /* 0x000000ff0a00720c */ /* 0x000fda0003f05270 */
[----:B---3--:R-:W-:Y:S05]  /*146b0*/  @!P0 BRA `(.L_x_3962) ;  /* 0x0000000000048947 */ /* 0x008fea0003800000 */
[----:B------:R-:W-:Y:S01]  /*146c0*/  BPT.TRAP 0x1 ;  /* 0x000000040000795c */ /* 0x000fe20000300000 */
.L_x_3962:
[----:B------:R-:W-:Y:S05]  /*146d0*/  BSYNC B2 ;  /* 0x0000000000027941 */ /* 0x000fea0003800000 */
.L_x_3961:
[----:B------:R-:W-:Y:S01]  /*146e0*/  R2UR UR10, R14 ;  /* 0x000000000e0a72ca */ /* 0x000fe200000e0000 */
[----:B01----:R-:W-:Y:S01]  /*146f0*/  IMAD R8, R19, 0x10000, R17 ;  /* 0x0001000013087824 */ /* 0x003fe200078e0211 */
[----:B------:R-:W-:Y:S01]  /*14700*/  R2UR UR6, R12 ;  /* 0x000000000c0672ca */ /* 0x000fe200000e0000 */
[----:B------:R-:W-:Y:S01]  /*14710*/  UIADD3 UR4, UP0, UR40, 0x670, URZ ;  /* 0x0000067028047890 */ /* 0x000fe2000ff1e03f */
[----:B------:R-:W-:Y:S01]  /*14720*/  R2UR UR7, R13 ;  /* 0x000000000d0772ca */ /* 0x000fe200000e0000 */
[----:B------:R-:W-:Y:S01]  /*14730*/  VIADD R3, R3, 0x28cb0 ;  /* 0x00028cb003037836 */ /* 0x000fe20000000000 */
[----:B------:R-:W-:Y:S01]  /*14740*/  PLOP3.LUT P0, PT, PT, PT, PT, 0x80, 0x0 ;  /* 0x000000000000781c */ /* 0x000fe20003f0f070 */
[----:B------:R-:W-:Y:S01]  /*14750*/  VIADD R10, R8, 0x400 ;  /* 0x00000400080a7836 */ /* 0x000fe20000000000 */
[----:B------:R-:W-:-:S12]  /*14760*/  UIADD3.X UR5, URZ, UR41, URZ, UP0, !UPT ;  /* 0x000000293f057290 */ /* 0x000fd800087fe43f */
.L_x_3963:
        /* <DEDUP_REMOVED lines=12> */
[----:B------:R-:W-:Y:S01]  /*14830*/  R2UR UR7, R13 ;  /* 0x000000000d0772ca */ /* 0x000fe200000e0000 */
[----:B------:R-:W-:Y:S01]  /*14840*/  UMOV UR10, 0x40 ;  /* 0x00000040000a7882 */ /* 0x000fe20000000000 */
[----:B------:R-:W-:-:S13]  /*14850*/  PLOP3.LUT P0, PT, PT, PT, PT, 0x80, 0x0 ;  /* 0x000000000000781c */ /* 0x000fda0003f0f070 */
.L_x_3964:
        /* <DEDUP_REMOVED lines=15> */
.L_x_3965:
        /* <DEDUP_REMOVED lines=15> */
.L_x_3966:
        /* <DEDUP_REMOVED lines=15> */
.L_x_3967:
        /* <DEDUP_REMOVED lines=15> */
.L_x_3968:
        /* <DEDUP_REMOVED lines=15> */
.L_x_3969:
        /* <DEDUP_REMOVED lines=15> */
.L_x_3970:
        /* <DEDUP_REMOVED lines=10> */
.L_x_3953:
[----:B------:R-:W-:Y:S05]  /*14ea0*/  BSYNC B1 ;  /* 0x0000000000017941 */ /* 0x000fea0003800000 */
.L_x_3952:
        /* <DEDUP_REMOVED lines=9> */
.L_x_3990:
[----:B------:R-:W-:Y:S05]  /*14f40*/  YIELD ;  /* 0x0000000000007946 */ /* 0x000fea0003800000 */
[----:B------:R-:W-:Y:S04]  /*14f50*/  BSSY B1, `(.L_x_3971) ;  /* 0x00000b6000017945 */ /* 0x000fe80003800000 */
[----:B------:R-:W-:Y:S05]  /*14f60*/  @!P6 BRA `(.L_x_3972) ;  /* 0x0000000800d0e947 */ /* 0x000fea0003800000 */
[----:B------:R-:W-:Y:S01]  /*14f70*/  IMAD R8, R19, 0x8, R17 ;  /* 0x0000000813087824 */ /* 0x000fe200078e0211 */
[----:B------:R-:W-:Y:S01]  /*14f80*/  SHF.L.U32 R2, R29, 0x1f, RZ ;  /* 0x0000001f1d027819 */ /* 0x000fe200000006ff */
[----:B0-----:R-:W0:Y:S01]  /*14f90*/  S2R R3, SR_TID.X ;  /* 0x0000000000037919 */ /* 0x001e220000002100 */
[----:B------:R-:W-:Y:S02]  /*14fa0*/  BSSY B2, `(.L_x_3973) ;  /* 0x0000005000027945 */ /* 0x000fe40003800000 */
[----:B------:R-:W1:Y:S01]  /*14fb0*/  SYNCS.PHASECHK.TRANS64.TRYWAIT P2, [R8+URZ+0x28ca0], R2 ;  /* 0x028ca002080075a7 */ /* 0x000e62000804017f */
[----:B0-----:R-:W-:-:S04]  /*14fc0*/  LOP3.LUT R3, R3, 0x7f, RZ, 0xc0, !PT ;  /* 0x0000007f03037812 */ /* 0x001fc800078ec0ff */
[----:B------:R-:W-:Y:S01]  /*14fd0*/  ISETP.NE.AND P3, PT, R3, RZ, PT ;  /* 0x000000ff0300720c */ /* 0x000fe20003f65270 */
[----:B-1----:R-:W-:-:S12]  /*14fe0*/  @!P2 BRA `(.L_x_3974) ;  /* 0x000000600054a947 */ /* 0x002fd80003800000 */
.L_x_4099:
[----:B------:R-:W-:Y:S05]  /*14ff0*/  BSYNC B2 ;  /* 0x0000000000027941 */ /* 0x000fea0003800000 */
.L_x_3973:
        /* <DEDUP_REMOVED lines=9> */
.L_x_3976:
[----:B------:R-:W-:Y:S05]  /*15090*/  BSYNC B2 ;  /* 0x0000000000027941 */ /* 0x000fea0003800000 */
.L_x_3975:
        /* <DEDUP_REMOVED lines=11> */
.L_x_3977:
        /* <DEDUP_REMOVED lines=13> */
.L_x_4100:
[----:B------:R-:W-:Y:S05]  /*15220*/  BSYNC B2 ;  /* 0x0000000000027941 */ /* 0x000fea0003800000 */
.L_x_3978:
        /* <DEDUP_REMOVED lines=11> */
.L_x_3981:
[----:B------:R-:W-:Y:S05]  /*152e0*/  BSYNC B2 ;  /* 0x0000000000027941 */ /* 0x000fea0003800000 */
.L_x_3980:
        /* <DEDUP_REMOVED lines=9> */
.L_x_3982:
        /* <DEDUP_REMOVED lines=15> */
.L_x_3983:
        /* <DEDUP_REMOVED lines=15> */
.L_x_3984:
        /* <DEDUP_REMOVED lines=15> */
.L_x_3985:
        /* <DEDUP_REMOVED lines=15> */
.L_x_3986:
        /* <DEDUP_REMOVED lines=15> */
.L_x_3987:
        /* <DEDUP_REMOVED lines=15> */
.L_x_3988:
        /* <DEDUP_REMOVED lines=15> */
.L_x_3989:
        /* <DEDUP_REMOVED lines=10> */
.L_x_3972:
[----:B------:R-:W-:Y:S05]  /*15ab0*/  BSYNC B1 ;  /* 0x0000000000017941 */ /* 0x000fea0003800000 */
.L_x_3971:
        /* <DEDUP_REMOVED lines=8> */
.L_x_3946:
[----:B------:R-:W-:Y:S05]  /*15b40*/  BSYNC B0 ;  /* 0x0000000000007941 */ /* 0x000fea0003800000 */
.L_x_3945:
[----:B------:R-:W-:Y:S05]  /*15b50*/  @!P0 WARPSYNC.ALL ;  /* 0x0000000000008948 */ /* 0x000fea0003800000 */
[----:B------:R-:W-:Y:S01]  /*15b60*/  @!P0 BAR.SYNC.DEFER_BLOCKING 0xc, 0x180 ;  /* 0x0306000000008b1d */ /* 0x000fe20000010000 */
[----:B------:R-:W-:-:S05]  /*15b70*/  IMAD.MOV.U32 R0, RZ, RZ, RZ ;  /* 0x000000ffff007224 */ /* 0x000fca00078e00ff */
[----:B------:R-:W-:Y:S04]  /*15b80*/  BSSY B0, `(.L_x_3991) ;  /* 0x000001e000007945 */ /* 0x000fe80003800000 */
[----:B------:R-:W-:Y:S05]  /*15b90*/  @!P1 BRA `(.L_x_3992) ;  /* 0x0000000000709947 */ /* 0x000fea0003800000 */
[----:B------:R-:W-:-:S13]  /*15ba0*/  ISETP.NE.AND P0, PT, R5, RZ, PT ;  /* 0x000000ff0500720c */ /* 0x000fda0003f05270 */
[----:B------:R-:W1:Y:S02]  /*15bb0*/  @!P0 LDC R5, c[0x0][0x9f0] ;  /* 0x00027c00ff058b82 */ /* 0x000e640000000800 */
[-C--:B-1----:R-:W-:Y:S02]  /*15bc0*/  IABS R0, R5.reuse ;  /* 0x0000000500007213 */ /* 0x082fe40000000000 */
[----:B------:R-:W-:Y:S02]  /*15bd0*/  IABS R7, R5 ;  /* 0x0000000500077213 */ /* 0x000fe40000000000 */
[----:B------:R-:W1:Y:S03]  /*15be0*/  I2F.RP R2, R0 ;  /* 0x0000000000027306 */ /* 0x000e660000209400 */
[----:B------:R-:W-:-:S05]  /*15bf0*/  IMAD.MOV R7, RZ, RZ, -R7 ;  /* 0x000000ffff077224 */ /* 0x000fca00078e0a07 */
[----:B-1----:R-:W1:Y:S02]  /*15c00*/  MUFU.RCP R2, R2 ;  /* 0x0000000200027308 */ /* 0x002e640000001000 */
[----:B-1----:R-:W-:-:S06]  /*15c10*/  VIADD R2, R2, 0xffffffe ;  /* 0x0ffffffe02027836 */ /* 0x002fcc0000000000 */
[----:B0-----:R-:W0:Y:S02]  /*15c20*/  F2I.FTZ.U32.TRUNC.NTZ R3, R2 ;  /* 0x0000000200037305 */ /* 0x001e24000021f000 */
[----:B0-----:R-:W-:-:S04]  /*15c30*/  IMAD.MOV R2, RZ, RZ, -R3 ;  /* 0x000000ffff027224 */ /* 0x001fc800078e0a03 */
[----:B------:R-:W-:Y:S02]  /*15c40*/  IMAD R6, R2, R0, RZ ;  /* 0x0000000002067224 */ /* 0x000fe400078e02ff */
[----:B------:R-:W-:-:S04]  /*15c50*/  IMAD.MOV.U32 R2, RZ, RZ, RZ ;  /* 0x000000ffff027224 */ /* 0x000fc800078e00ff */
        /* <DEDUP_REMOVED lines=16> */
.L_x_3992:
[----:B------:R-:W-:Y:S05]  /*15d60*/  BSYNC B0 ;  /* 0x0000000000007941 */ /* 0x000fea0003800000 */
.L_x_3991:
        /* <DEDUP_REMOVED lines=21> */
[----:B0-----:R-:W-:Y:S01]  /*15ec0*/  IADD3 R24, R0, UR37, R7 ;  /* 0x0000002500187c10 */ /* 0x001fe2000fffe007 */
[----:B------:R-:W-:Y:S06]  /*15ed0*/  BRA `(.L_x_3995) ;  /* 0x0000003400707947 */ /* 0x000fec0003800000 */
.L_x_3994:
        /* <DEDUP_REMOVED lines=9> */
[----:B0-----:R-:W0:Y:S01]  /*15f70*/  LDC.64 R2, c[0x4][R2] ;  /* 0x0100000002027b82 */ /* 0x001e220000000a00 */
        /* <DEDUP_REMOVED lines=10> */
.L_x_3997:
[----:B------:R-:W-:Y:S05]  /*16020*/  BSYNC B6 ;  /* 0x0000000000067941 */ /* 0x000fea0003800000 */
.L_x_3996:
        /* <DEDUP_REMOVED lines=8> */
[----:B0-----:R0:W1:Y:S01]  /*160b0*/  LDC.64 R2, c[0x4][R34] ;  /* 0x0100000022027b82 */ /* 0x0010620000000a00 */
        /* <DEDUP_REMOVED lines=11> */
.L_x_4000:
        /* <DEDUP_REMOVED lines=15> */
.L_x_3999:
[----:B------:R-:W-:Y:S05]  /*16260*/  BSYNC B6 ;  /* 0x0000000000067941 */ /* 0x000fea0003800000 */
.L_x_3998:
[----:B------:R-:W2:Y:S01]  /*16270*/  LDL R34, [R1+0x18] ;  /* 0x0000180001227983 */ /* 0x000ea20000100800 */
[----:B------:R-:W-:Y:S01]  /*16280*/  ULDC.64 UR4, c[0x0][0x9f8] ;  /* 0x00027e0000047ab9 */ /* 0x000fe20000000a00 */
[----:B------:R-:W1:Y:S02]  /*16290*/  LDC R8, c[0x0][0x430] ;  /* 0x00010c00ff087b82 */ /* 0x000e640000000800 */
[----:B------:R-:W3:Y:S01]  /*162a0*/  LDL R20, [R1] ;  /* 0x0000000001147983 */ /* 0x000ee20000100800 */
[----:B------:R-:W-:Y:S01]  /*162b0*/  ISETP.NE.U32.AND P0, PT, RZ, UR4, PT ;  /* 0x00000004ff007c0c */ /* 0x000fe2000bf05070 */
[----:B------:R-:W4:Y:S03]  /*162c0*/  S2R R21, SR_TID.X ;  /* 0x0000000000157919 */ /* 0x000f260000002100 */
[----:B------:R-:W-:-:S13]  /*162d0*/  ISETP.NE.AND.EX P0, PT, RZ, UR5, PT, P0 ;  /* 0x00000005ff007c0c */ /* 0x000fda000bf05300 */
[----:B------:R-:W-:Y:S01]  /*162e0*/  @P0 IADD3 R2, P1, R23, UR4, RZ ;  /* 0x0000000417020c10 */ /* 0x000fe2000ff3e0ff */
[----:B------:R-:W-:-:S03]  /*162f0*/  ULDC UR4, c[0x0][0x320] ;  /* 0x0000c80000047ab9 */ /* 0x000fc60000000800 */
[----:B0-----:R-:W-:-:S05]  /*16300*/  @P0 IADD3.X R3, R30, UR5, RZ, P1, !PT ;  /* 0x000000051e030c10 */ /* 0x001fca0008ffe4ff */
[----:B------:R0:W3:Y:S01]  /*16310*/  @P0 LDG.E R26, desc[UR42][R2.64] ;  /* 0x0000002a021a0981 */ /* 0x0000e2000c1e1900 */
[----:B----4-:R-:W-:-:S04]  /*16320*/  LOP3.LUT R21, R21, 0x7f, RZ, 0xc0, !PT ;  /* 0x0000007f15157812 */ /* 0x010fc800078ec0ff */
[----:B------:R-:W-:Y:S02]  /*16330*/  SHF.R.U32.HI R0, RZ, 0x3, R21 ;  /* 0x00000003ff007819 */ /* 0x000fe40000011615 */
[----:B------:R-:W4:Y:S01]  /*16340*/  S2R R21, SR_TID.X ;  /* 0x0000000000157919 */ /* 0x000f220000002100 */
[----:B-1----:R-:W-:Y:S01]  /*16350*/  ISETP.NE.AND P1, PT, R8, 0x1, PT ;  /* 0x000000010800780c */ /* 0x002fe20003f25270 */
[----:B------:R-:W1:Y:S01]  /*16360*/  S2R R9, SR_TID.X ;  /* 0x0000000000097919 */ /* 0x000e620000002100 */
[----:B------:R-:W1:Y:S11]  /*16370*/  S2R R6, SR_TID.X ;  /* 0x0000000000067919 */ /* 0x000e760000002100 */
[----:B0-----:R-:W0:Y:S08]  /*16380*/  @P1 LDC R3, c[0x0][0x434] ;  /* 0x00010d00ff031b82 */ /* 0x001e300000000800 */
[----:B------:R-:W0:Y:S01]  /*16390*/  @P1 LDC R2, c[0x0][0x438] ;  /* 0x00010e00ff021b82 */ /* 0x000e220000000800 */
[----:B----4-:R-:W-:-:S05]  /*163a0*/  IMAD.SHL.U32 R21, R21, 0x10, RZ ;  /* 0x0000001015157824 */ /* 0x010fca00078e00ff */
[----:B------:R-:W-:Y:S01]  /*163b0*/  LOP3.LUT R21, R0, 0x70, R21, 0xf8, !PT ;  /* 0x0000007000157812 */ /* 0x000fe200078ef815 */
[----:B-1----:R-:W-:Y:S02]  /*163c0*/  IMAD.SHL.U32 R9, R9, 0x8, RZ ;  /* 0x0000000809097824 */ /* 0x002fe400078e00ff */
[----:B------:R-:W-:-:S03]  /*163d0*/  IMAD.SHL.U32 R6, R6, 0x8, RZ ;  /* 0x0000000806067824 */ /* 0x000fc600078e00ff */
[----:B------:R-:W-:Y:S02]  /*163e0*/  LOP3.LUT R9, R9, 0x38, RZ, 0xc0, !PT ;  /* 0x0000003809097812 */ /* 0x000fe400078ec0ff */
[----:B------:R-:W-:Y:S02]  /*163f0*/  LOP3.LUT R6, R6, 0x38, RZ, 0xc0, !PT ;  /* 0x0000003806067812 */ /* 0x000fe400078ec0ff */
[----:B------:R-:W-:Y:S02]  /*16400*/  ISETP.GE.AND P3, PT, R9, UR4, PT ;  /* 0x0000000409007c0c */ /* 0x000fe4000bf66270 */
[----:B------:R-:W-:Y:S02]  /*16410*/  LOP3.LUT R18, R18, 0xffffffbf, RZ, 0xc0, !PT ;  /* 0xffffffbf12127812 */ /* 0x000fe400078ec0ff */
[----:B------:R-:W-:Y:S01]  /*16420*/  LOP3.LUT R6, R6, 0x80, RZ, 0xfc, !PT ;  /* 0x0000008006067812 */ /* 0x000fe200078efcff */
[----:B------:R-:W1:Y:S01]  /*16430*/  S2R R11, SR_TID.X ;  /* 0x00000000000b7919 */ /* 0x000e620000002100 */
[----:B------:R-:W4:Y:S01]  /*16440*/  S2R R10, SR_TID.X ;  /* 0x00000000000a7919 */ /* 0x000f220000002100 */
[----:B------:R-:W-:-:S02]  /*16450*/  IMAD.MOV.U32 R36, RZ, RZ, RZ ;  /* 0x000000ffff247224 */ /* 0x000fc400078e00ff */
[----:B-1----:R-:W-:Y:S02]  /*16460*/  IMAD.SHL.U32 R11, R11, 0x8, RZ ;  /* 0x000000080b0b7824 */ /* 0x002fe400078e00ff */
[----:B----4-:R-:W-:-:S03]  /*16470*/  IMAD.SHL.U32 R10, R10, 0x8, RZ ;  /* 0x000000080a0a7824 */ /* 0x010fc600078e00ff */
[----:B------:R-:W-:-:S04]  /*16480*/  LOP3.LUT R11, R11, 0x38, RZ, 0xc0, !PT ;  /* 0x000000380b0b7812 */ /* 0x000fc800078ec0ff */
[----:B------:R-:W-:Y:S02]  /*16490*/  LOP3.LUT R11, R11, 0x180, RZ, 0xfc, !PT ;  /* 0x000001800b0b7812 */ /* 0x000fe400078efcff */
[----:B------:R-:W-:-:S04]  /*164a0*/  LOP3.LUT R10, R10, 0x38, RZ, 0xc0, !PT ;  /* 0x000000380a0a7812 */ /* 0x000fc800078ec0ff */
[----:B------:R-:W-:Y:S02]  /*164b0*/  LOP3.LUT R12, R10, 0x1c0, RZ, 0xfc, !PT ;  /* 0x000001c00a0c7812 */ /* 0x000fe400078efcff */
[----:B--2---:R-:W-:Y:S02]  /*164c0*/  LEA R23, R34, 0xffffffc0, 0x6 ;  /* 0xffffffc022177811 */ /* 0x004fe400078e30ff */
[----:B------:R-:W1:Y:S03]  /*164d0*/  S2R R34, SR_TID.X ;  /* 0x0000000000227919 */ /* 0x000e660000002100 */
[----:B------:R-:W-:Y:S02]  /*164e0*/  IMAD.IADD R37, R21, 0x1, R23 ;  /* 0x0000000115257824 */ /* 0x000fe400078e0217 */
[----:B-1----:R-:W-:-:S05]  /*164f0*/  IMAD.SHL.U32 R34, R34, 0x8, RZ ;  /* 0x0000000822227824 */ /* 0x002fca00078e00ff */
[----:B------:R-:W-:-:S04]  /*16500*/  LOP3.LUT R34, R34, 0x38, RZ, 0xc0, !PT ;  /* 0x0000003822227812 */ /* 0x000fc800078ec0ff */
[----:B------:R-:W-:-:S04]  /*16510*/  LOP3.LUT R34, R34, 0x40, RZ, 0xfc, !PT ;  /* 0x0000004022227812 */ /* 0x000fc800078efcff */
[----:B------:R-:W-:Y:S02]  /*16520*/  ISETP.GE.AND P2, PT, R34, UR4, PT ;  /* 0x0000000422007c0c */ /* 0x000fe4000bf46270 */
[----:B------:R-:W1:Y:S01]  /*16530*/  S2R R34, SR_TID.X ;  /* 0x0000000000227919 */ /* 0x000e620000002100 */
[----:B---3--:R-:W-:-:S04]  /*16540*/  ISETP.GE.AND P0, PT, R37, R20, PT ;  /* 0x000000142500720c */ /* 0x008fc80003f06270 */
[----:B------:R-:W-:Y:S01]  /*16550*/  ISETP.GT.U32.OR P0, PT, R21, 0x3f, P0 ;  /* 0x0000003f1500780c */ /* 0x000fe20000704470 */
[----:B------:R-:W-:Y:S01]  /*16560*/  IMAD.IADD R37, R37, 0x1, R33 ;  /* 0x0000000125257824 */ /* 0x000fe200078e0221 */
[----:B------:R-:W-:-:S03]  /*16570*/  SEL R7, RZ, 0xffffffff, P2 ;  /* 0xffffffffff077807 */ /* 0x000fc60001000000 */
[----:B0-----:R-:W-:-:S08]  /*16580*/  @P1 IMAD.HI.U32 R3, R37, R3, RZ ;  /* 0x0000000325031227 */ /* 0x001fd000078e00ff */
[----:B------:R-:W0:Y:S01]  /*16590*/  @!P0 LDC.64 R4, c[0x0][0x428] ;  /* 0x00010a00ff048b82 */ /* 0x000e220000000a00 */
[----:B------:R-:W-:Y:S01]  /*165a0*/  IMAD.MOV.U32 R0, RZ, RZ, R37 ;  /* 0x000000ffff007224 */ /* 0x000fe200078e0025 */
[----:B------:R-:W-:Y:S01]  /*165b0*/  @P1 SHF.R.U32.HI R0, RZ, R2, R3 ;  /* 0x00000002ff001219 */ /* 0x000fe20000011603 */
[----:B------:R-:W-:Y:S02]  /*165c0*/  IMAD.SHL.U32 R7, R7, 0x2, RZ ;  /* 0x0000000207077824 */ /* 0x000fe400078e00ff */
[----:B-1----:R-:W-:-:S05]  /*165d0*/  IMAD.SHL.U32 R34, R34, 0x8, RZ ;  /* 0x0000000822227824 */ /* 0x002fca00078e00ff */
[----:B------:R-:W-:-:S04]  /*165e0*/  LOP3.LUT R34, R34, 0x38, RZ, 0xc0, !PT ;  /* 0x0000003822227812 */ /* 0x000fc800078ec0ff */
[----:B------:R-:W-:Y:S02]  /*165f0*/  LOP3.LUT R34, R34, 0xc0, RZ, 0xfc, !PT ;  /* 0x000000c022227812 */ /* 0x000fe400078efcff */
[----:B------:R-:W-:Y:S02]  /*16600*/  @P2 LOP3.LUT R18, R18, 0x40, RZ, 0xfc, !PT ;  /* 0x0000004012122812 */ /* 0x000fe400078efcff */
[----:B------:R-:W-:Y:S02]  /*16610*/  SEL R2, RZ, 0x1, P3 ;  /* 0x00000001ff027807 */ /* 0x000fe40001800000 */
[----:B------:R-:W-:Y:S02]  /*16620*/  ISETP.GE.AND P2, PT, R6, UR4, PT ;  /* 0x0000000406007c0c */ /* 0x000fe4000bf46270 */
[----:B------:R-:W-:Y:S02]  /*16630*/  ISETP.GE.AND P1, PT, R34, UR4, PT ;  /* 0x0000000422007c0c */ /* 0x000fe4000bf26270 */
[----:B------:R-:W-:-:S02]  /*16640*/  LOP3.LUT R7, R7, 0x2, R2, 0xe2, !PT ;  /* 0x0000000207077812 */ /* 0x000fc400078ee202 */
[----:B------:R-:W-:Y:S02]  /*16650*/  SEL R2, RZ, 0x4, P2 ;  /* 0x00000004ff027807 */ /* 0x000fe40001000000 */
[----:B------:R-:W-:Y:S02]  /*16660*/  SEL R3, RZ, 0x8, P1 ;  /* 0x00000008ff037807 */ /* 0x000fe40000800000 */
[----:B------:R-:W-:Y:S02]  /*16670*/  SHF.R.S32.HI R34, RZ, 0x1f, R26 ;  /* 0x0000001fff227819 */ /* 0x000fe4000001141a */
[----:B------:R-:W-:Y:S01]  /*16680*/  LOP3.LUT R7, R3, R7, R2, 0xfe, !PT ;  /* 0x0000000703077212 */ /* 0x000fe200078efe02 */
[--C-:B------:R-:W-:Y:S01]  /*16690*/  @!P0 IMAD.MOV.U32 R2, RZ, RZ, R0.reuse ;  /* 0x000000ffff028224 */ /* 0x100fe200078e0000 */
[----:B------:R-:W-:Y:S01]  /*166a0*/  @!P0 SHF.R.S32.HI R3, RZ, 0x1f, R0 ;  /* 0x0000001fff038819 */ /* 0x000fe20000011400 */
[----:B0-----:R-:W-:-:S04]  /*166b0*/  @!P0 IMAD R6, R34, R4, RZ ;  /* 0x0000000422068224 */ /* 0x001fc800078e02ff */
[C---:B------:R-:W-:Y:S02]  /*166c0*/  @!P0 IMAD R6, R26.reuse, R5, R6 ;  /* 0x000000051a068224 */ /* 0x040fe400078e0206 */
[----:B------:R-:W-:Y:S02]  /*166d0*/  @!P0 IMAD.WIDE.U32 R2, R26, R4, R2 ;  /* 0x000000041a028225 */ /* 0x000fe400078e0002 */
[----:B------:R-:W0:Y:S01]  /*166e0*/  @!P0 LDC.64 R4, c[0x0][0x418] ;  /* 0x00010600ff048b82 */ /* 0x000e220000000a00 */
[----:B------:R-:W-:-:S04]  /*166f0*/  LOP3.LUT R18, R18, 0xffffff7f, RZ, 0xc0, !PT ;  /* 0xffffff7f12127812 */ /* 0x000fc800078ec0ff */
[----:B------:R-:W-:-:S04]  /*16700*/  @P3 LOP3.LUT R18, R18, 0x80, RZ, 0xfc, !PT ;  /* 0x0000008012123812 */ /* 0x000fc800078efcff */
[----:B------:R-:W-:-:S04]  /*16710*/  LOP3.LUT R18, R18, 0xffffffdf, RZ, 0xc0, !PT ;  /* 0xffffffdf12127812 */ /* 0x000fc800078ec0ff */
[----:B------:R-:W-:-:S04]  /*16720*/  @P2 LOP3.LUT R18, R18, 0x20, RZ, 0xfc, !PT ;  /* 0x0000002012122812 */ /* 0x000fc800078efcff */
[----:B------:R-:W-:Y:S01]  /*16730*/  LOP3.LUT R18, R18, 0xffffffef, RZ, 0xc0, !PT ;  /* 0xffffffef12127812 */ /* 0x000fe200078ec0ff */
[----:B------:R-:W-:-:S03]  /*16740*/  @!P0 IMAD.IADD R6, R3, 0x1, R6 ;  /* 0x0000000103068824 */ /* 0x000fc600078e0206 */
[----:B------:R-:W-:Y:S02]  /*16750*/  @P1 LOP3.LUT R18, R18, 0x10, RZ, 0xfc, !PT ;  /* 0x0000001012121812 */ /* 0x000fe400078efcff */
[----:B0-----:R-:W-:-:S04]  /*16760*/  @!P0 LEA R4, P1, R2, R4, 0x2 ;  /* 0x0000000402048211 */ /* 0x001fc800078210ff */
[----:B------:R-:W-:-:S05]  /*16770*/  @!P0 LEA.HI.X R5, R2, R5, R6, 0x2, P1 ;  /* 0x0000000502058211 */ /* 0x000fca00008f1406 */
[----:B------:R0:W5:Y:S01]  /*16780*/  @!P0 LDG.E R36, desc[UR42][R4.64] ;  /* 0x0000002a04248981 */ /* 0x000162000c1e1900 */
[----:B------:R-:W-:Y:S02]  /*16790*/  ISETP.GE.AND P0, PT, R11, UR4, PT ;  /* 0x000000040b007c0c */ /* 0x000fe4000bf06270 */
[C---:B------:R-:W-:Y:S02]  /*167a0*/  LOP3.LUT R11, R10.reuse, 0x100, RZ, 0xfc, !PT ;  /* 0x000001000a0b7812 */ /* 0x040fe400078efcff */
[----:B------:R-:W-:Y:S02]  /*167b0*/  LOP3.LUT R10, R10, 0x140, RZ, 0xfc, !PT ;  /* 0x000001400a0a7812 */ /* 0x000fe400078efcff */
[----:B------:R-:W-:Y:S02]  /*167c0*/  ISETP.GE.AND P3, PT, R11, UR4, PT ;  /* 0x000000040b007c0c */ /* 0x000fe4000bf66270 */
[----:B------:R-:W-:Y:S02]  /*167d0*/  ISETP.GE.AND P2, PT, R10, UR4, PT ;  /* 0x000000040a007c0c */ /* 0x000fe4000bf46270 */
[----:B0-----:R-:W-:-:S02]  /*167e0*/  SEL R4, RZ, 0x10, P3 ;  /* 0x00000010ff047807 */ /* 0x001fc40001800000 */
[----:B------:R-:W-:Y:S02]  /*167f0*/  SEL R5, RZ, 0x20, P2 ;  /* 0x00000020ff057807 */ /* 0x000fe40001000000 */
[----:B------:R-:W-:Y:S02]  /*16800*/  SEL R3, RZ, 0x40, P0 ;  /* 0x00000040ff037807 */ /* 0x000fe40000000000 */
[----:B------:R-:W-:-:S04]  /*16810*/  LOP3.LUT R4, R5, R7, R4, 0xfe, !PT ;  /* 0x0000000705047212 */ /* 0x000fc800078efe04 */
[----:B------:R-:W-:Y:S02]  /*16820*/  LOP3.LUT R3, R4, R3, RZ, 0xfc, !PT ;  /* 0x0000000304037212 */ /* 0x000fe400078efcff */
[----:B------:R-:W-:-:S03]  /*16830*/  LOP3.LUT R18, R18, 0xfffffff7, RZ, 0xc0, !PT ;  /* 0xfffffff712127812 */ /* 0x000fc600078ec0ff */
[----:B------:R0:W-:Y:S01]  /*16840*/  STL [R1+0x2c], R3 ;  /* 0x00002c0301007387 */ /* 0x0001e20000100800 */
[----:B------:R-:W-:Y:S01]  /*16850*/  ISETP.GE.AND P0, PT, R12, UR4, PT ;  /* 0x000000040c007c0c */ /* 0x000fe2000bf06270 */
[----:B------:R-:W-:Y:S01]  /*16860*/  ULDC UR4, c[0x0][0x2f4] ;  /* 0x0000bd0000047ab9 */ /* 0x000fe20000000800 */
[----:B------:R-:W-:Y:S02]  /*16870*/  @P3 LOP3.LUT R18, R18, 0x8, RZ, 0xfc, !PT ;  /* 0x0000000812123812 */ /* 0x000fe400078efcff */
[----:B------:R-:W-:Y:S02]  /*16880*/  SEL R2, RZ, 0x80, P0 ;  /* 0x00000080ff027807 */ /* 0x000fe40000000000 */
[----:B------:R-:W-:Y:S02]  /*16890*/  ISETP.GE.AND P0, PT, R9, UR4, PT ;  /* 0x0000000409007c0c */ /* 0x000fe4000bf06270 */
[----:B------:R-:W-:Y:S01]  /*168a0*/  LOP3.LUT R18, R18, 0xfffffffb, RZ, 0xc0, !PT ;  /* 0xfffffffb12127812 */ /* 0x000fe200078ec0ff */
[----:B------:R-:W-:-:S03]  /*168b0*/  UMOV UR5, 0xffffffff ;  /* 0xffffffff00057882 */ /* 0x000fc60000000000 */
[----:B------:R-:W-:Y:S01]  /*168c0*/  @P2 LOP3.LUT R18, R18, 0x4, RZ, 0xfc, !PT ;  /* 0x0000000412122812 */ /* 0x000fe200078efcff */
[----:B------:R-:W-:-:S03]  /*168d0*/  IMAD.MOV R0, RZ, RZ, -R0 ;  /* 0x000000ffff007224 */ /* 0x000fc600078e0a00 */
[----:B------:R-:W-:Y:S01]  /*168e0*/  LOP3.LUT R18, R18, 0xfffffffd, RZ, 0xc0, !PT ;  /* 0xfffffffd12127812 */ /* 0x000fe200078ec0ff */
[----:B------:R-:W-:Y:S02]  /*168f0*/  IMAD R37, R8, R0, R37 ;  /* 0x0000000008257224 */ /* 0x000fe400078e0225 */
[----:B------:R-:W-:Y:S01]  /*16900*/  IMAD.U32 R6, RZ, RZ, UR38 ;  /* 0x00000026ff067e24 */ /* 0x000fe2000f8e00ff */
[----:B------:R-:W-:Y:S01]  /*16910*/  @P0 LOP3.LUT R18, R18, 0x2, RZ, 0xfc, !PT ;  /* 0x0000000212120812 */ /* 0x000fe200078efcff */
[----:B0-----:R-:W-:Y:S06]  /*16920*/  BRA.DIV UR5, `(.L_x_4001) ;  /* 0x0000004a052c7947 */ /* 0x001fec000b800000 */
.L_x_4103:
[----:B------:R-:W-:Y:S02]  /*16930*/  LOP3.LUT R0, R3, R2, RZ, 0xfc, !PT ;  /* 0x0000000203007212 */ /* 0x000fe400078efcff */
[----:B------:R-:W-:Y:S02]  /*16940*/  ISETP.NE.AND P0, PT, R6, 0x3, PT ;  /* 0x000000030600780c */ /* 0x000fe40003f05270 */
[----:B------:R-:W-:Y:S01]  /*16950*/  ISETP.GT.U32.AND P1, PT, R21, 0x3f, PT ;  /* 0x0000003f1500780c */ /* 0x000fe20003f24070 */
[----:B------:R0:W-:Y:S01]  /*16960*/  STL [R1+0x8], R0 ;  /* 0x0000080001007387 */ /* 0x0001e20000100800 */
[----:B------:R-:W-:-:S09]  /*16970*/  LOP3.LUT R18, R18, 0xfffffbff, RZ, 0xc0, !PT ;  /* 0xfffffbff12127812 */ /* 0x000fd200078ec0ff */
[----:B------:R-:W-:-:S04]  /*16980*/  @P0 LOP3.LUT R18, R18, 0x400, RZ, 0xfc, !PT ;  /* 0x0000040012120812 */ /* 0x000fc800078efcff */
[----:B------:R-:W-:-:S04]  /*16990*/  LOP3.LUT R18, R18, 0xfffffffe, RZ, 0xc0, !PT ;  /* 0xfffffffe12127812 */ /* 0x000fc800078ec0ff */
[----:B------:R-:W-:Y:S01]  /*169a0*/  @P1 LOP3.LUT R18, R18, 0x1, RZ, 0xfc, !PT ;  /* 0x0000000112121812 */ /* 0x000fe200078efcff */
[----:B0-----:R-:W-:Y:S06]  /*169b0*/  @!P0 BRA `(.L_x_4002) ;  /* 0x0000000000048947 */ /* 0x001fec0003800000 */
[----:B------:R-:W-:Y:S01]  /*169c0*/  BPT.TRAP 0x1 ;  /* 0x000000040000795c */ /* 0x000fe20000300000 */
.L_x_4002:
[----:B------:R-:W0:Y:S01]  /*169d0*/  S2R R0, SR_TID.X ;  /* 0x0000000000007919 */ /* 0x000e220000002100 */
[----:B------:R-:W-:Y:S01]  /*169e0*/  IMAD R30, R22, 0x8, R17 ;  /* 0x00000008161e7824 */ /* 0x000fe200078e0211 */
[----:B------:R-:W-:Y:S01]  /*169f0*/  BSSY B0, `(.L_x_4003) ;  /* 0x0000007000007945 */ /* 0x000fe20003800000 */
[----:B0-----:R-:W-:-:S04]  /*16a00*/  LOP3.LUT R0, R0, 0x7f, RZ, 0xc0, !PT ;  /* 0x0000007f00007812 */ /* 0x001fc800078ec0ff */
[----:B------:R-:W-:-:S04]  /*16a10*/  SHF.R.U32.HI R0, RZ, 0x3, R0 ;  /* 0x00000003ff007819 */ /* 0x000fc80000011600 */
[----:B------:R-:W-:Y:S02]  /*16a20*/  IADD3 R23, -R0, R20, -R23 ;  /* 0x0000001400177210 */ /* 0x000fe40007ffe917 */
[----:B------:R-:W-:-:S04]  /*16a30*/  SHF.L.U32 R0, R28, 0x1f, RZ ;  /* 0x0000001f1c007819 */ /* 0x000fc800000006ff */
[----:B------:R-:W0:Y:S02]  /*16a40*/  SYNCS.PHASECHK.TRANS64.TRYWAIT P0, [R30+URZ+0x28c40], R0 ;  /* 0x028c40001e0075a7 */ /* 0x000e24000800017f */
[----:B0-----:R-:W-:Y:S05]  /*16a50*/  @!P0 BRA `(.L_x_4004) ;  /* 0x0000004800148947 */ /* 0x001fea0003800000 */
.L_x_4104:
[----:B------:R-:W-:Y:S05]  /*16a60*/  BSYNC B0 ;  /* 0x0000000000007941 */ /* 0x000fea0003800000 */
.L_x_4003:
[----:B0-----:R-:W-:Y:S01]  /*16a70*/  SHF.R.S32.HI R0, RZ, 0x1f, R37 ;  /* 0x0000001fff007819 */ /* 0x001fe20000011425 */
[----:B------:R-:W0:Y:S01]  /*16a80*/  S2R R7, SR_TID.X ;  /* 0x0000000000077919 */ /* 0x000e220000002100 */
[----:B------:R-:W-:Y:S01]  /*16a90*/  ULDC.64 UR4, c[0x0][0x300] ;  /* 0x0000c00000047ab9 */ /* 0x000fe20000000a00 */
[----:B-----5:R-:W-:Y:S01]  /*16aa0*/  SHF.R.S32.HI R4, RZ, 0x1f, R36 ;  /* 0x0000001fff047819 */ /* 0x020fe20000011424 */
[----:B------:R-:W-:Y:S01]  /*16ab0*/  IMAD.WIDE.U32 R2, R37, UR4, RZ ;  /* 0x0000000425027c25 */ /* 0x000fe2000f8e00ff */
[----:B------:R1:W-:Y:S01]  /*16ac0*/  STL [R1+0x24], R0 ;  /* 0x0000240001007387 */ /* 0x0003e20000100800 */
[----:B------:R-:W-:Y:S01]  /*16ad0*/  ULDC.64 UR6, c[0x0][0x2e8] ;  /* 0x0000ba0000067ab9 */ /* 0x000fe20000000a00 */
[----:B------:R-:W-:Y:S02]  /*16ae0*/  LOP3.LUT P2, RZ, R18, 0x2, RZ, 0xc0, !PT ;  /* 0x0000000212ff7812 */ /* 0x000fe4000784c0ff */
[----:B------:R2:W-:Y:S01]  /*16af0*/  STL [R1+0x28], R4 ;  /* 0x0000280401007387 */ /* 0x0005e20000100800 */
[----:B-1----:R-:W-:-:S04]  /*16b00*/  IMAD R0, R0, UR4, RZ ;  /* 0x0000000400007c24 */ /* 0x002fc8000f8e02ff */
[----:B------:R-:W-:Y:S01]  /*16b10*/  IMAD R0, R37, UR5, R0 ;  /* 0x0000000525007c24 */ /* 0x000fe2000f8e0200 */
[----:B------:R-:W-:-:S03]  /*16b20*/  ULDC.64 UR4, c[0x0][0x310] ;  /* 0x0000c40000047ab9 */ /* 0x000fc60000000a00 */
[----:B------:R-:W-:Y:S02]  /*16b30*/  IMAD.IADD R3, R3, 0x1, R0 ;  /* 0x0000000103037824 */ /* 0x000fe400078e0200 */
[----:B------:R-:W-:Y:S02]  /*16b40*/  IMAD R0, R4, UR4, RZ ;  /* 0x0000000404007c24 */ /* 0x000fe4000f8e02ff */
[----:B------:R-:W-:-:S04]  /*16b50*/  IMAD.WIDE.U32 R2, R36, UR4, R2 ;  /* 0x0000000424027c25 */ /* 0x000fc8000f8e0002 */
[----:B------:R-:W-:Y:S01]  /*16b60*/  IMAD R0, R36, UR5, R0 ;  /* 0x0000000524007c24 */ /* 0x000fe2000f8e0200 */
[----:B------:R-:W-:Y:S01]  /*16b70*/  ULDC.64 UR4, c[0x0][0x308] ;  /* 0x0000c20000047ab9 */ /* 0x000fe20000000a00 */
[----:B0-----:R-:W-:Y:S02]  /*16b80*/  IMAD.SHL.U32 R7, R7, 0x8, RZ ;  /* 0x0000000807077824 */ /* 0x001fe400078e00ff */
[----:B------:R-:W-:Y:S02]  /*16b90*/  IMAD.IADD R3, R3, 0x1, R0 ;  /* 0x0000000103037824 */ /* 0x000fe400078e0200 */
[----:B--2---:R-:W-:Y:S01]  /*16ba0*/  IMAD R4, R22, 0x1000, R35 ;  /* 0x0000100016047824 */ /* 0x004fe200078e0223 */
[----:B------:R-:W-:Y:S01]  /*16bb0*/  LOP3.LUT R7, R7, 0x38, RZ, 0xc0, !PT ;  /* 0x0000003807077812 */ /* 0x000fe200078ec0ff */
[----:B------:R-:W-:Y:S01]  /*16bc0*/  IMAD.WIDE.U32 R2, R16, UR4, R2 ;  /* 0x0000000410027c25 */ /* 0x000fe2000f8e0002 */
[----:B------:R-:W-:-:S03]  /*16bd0*/  UMOV UR4, 0xffffffff ;  /* 0xffffffff00047882 */ /* 0x000fc60000000000 */
[----:B------:R-:W-:Y:S01]  /*16be0*/  IMAD R5, R16, UR5, R3 ;  /* 0x0000000510057c24 */ /* 0x000fe2000f8e0203 */
[----:B------:R-:W-:-:S04]  /*16bf0*/  LEA R0, P0, R2, UR6, 0x1 ;  /* 0x0000000602007c11 */ /* 0x000fc8000f8008ff */
[----:B------:R-:W-:Y:S02]  /*16c00*/  LEA.HI.X R5, R2, UR7, R5, 0x1, P0 ;  /* 0x0000000702057c11 */ /* 0x000fe400080f0c05 */
[----:B------:R-:W-:Y:S01]  /*16c10*/  ISETP.GE.AND P0, PT, R23, 0x1, PT ;  /* 0x000000011700780c */ /* 0x000fe20003f06270 */
[----:B------:R-:W-:-:S12]  /*16c20*/  BRA.DIV UR4, `(.L_x_4005) ;  /* 0x0000004604b47947 */ /* 0x000fd8000b800000 */
        /* <DEDUP_REMOVED lines=32> */
.L_x_4114:
        /* <DEDUP_REMOVED lines=10> */
.L_x_4006:
        /* <DEDUP_REMOVED lines=11> */
.L_x_4007:
[----:B------:R1:W5:Y:S01]  /*16f80*/  LDL.LU R0, [R1+0x10] ;  /* 0x0000100001007983 */ /* 0x0003620000300800 */
[----:B------:R1:W-:Y:S03]  /*16f90*/  SYNCS.ARRIVE.TRANS64.A1T0 RZ, [R30+URZ+0x28c30], RZ ;  /* 0x028c30ff1eff79a7 */ /* 0x0003e6000810003f */
[----:B0-----:R1:W5:Y:S04]  /*16fa0*/  LDL.LU R4, [R1+0x4] ;  /* 0x0000040001047983 */ /* 0x0013680000300800 */
[----:B------:R1:W5:Y:S02]  /*16fb0*/  LDL R3, [R1+0x8] ;  /* 0x0000080001037983 */ /* 0x0003640000100800 */
[----:B------:R-:W-:Y:S05]  /*16fc0*/  WARPSYNC.ALL ;  /* 0x0000000000007948 */ /* 0x000fea0003800000 */
[----:B------:R-:W-:Y:S01]  /*16fd0*/  ULDC.64 UR4, c[0x0][0xa00] ;  /* 0x0002800000047ab9 */ /* 0x000fe20000000a00 */
[----:B------:R-:W-:Y:S01]  /*16fe0*/  BSSY B6, `(.L_x_4008) ;  /* 0x0000025000067945 */ /* 0x000fe20003800000 */
[----:B------:R-:W-:Y:S01]  /*16ff0*/  BAR.SYNC.DEFER_BLOCKING 0x8, 0x100 ;  /* 0x0204000000007b1d */ /* 0x000fe20000010000 */
[----:B------:R-:W-:-:S04]  /*17000*/  ISETP.NE.U32.AND P0, PT, RZ, UR4, PT ;  /* 0x00000004ff007c0c */ /* 0x000fc8000bf05070 */
[----:B------:R-:W-:Y:S01]  /*17010*/  ISETP.NE.AND.EX P0, PT, RZ, UR5, PT, P0 ;  /* 0x00000005ff007c0c */ /* 0x000fe2000bf05300 */
[----:B------:R-:W-:-:S03]  /*17020*/  ULDC.64 UR4, c[0x0][0x298] ;  /* 0x0000a60000047ab9 */ /* 0x000fc60000000a00 */
[----:B------:R-:W-:-:S05]  /*17030*/  SEL R5, R31, RZ, !P0 ;  /* 0x000000ff1f057207 */ /* 0x000fca0004000000 */
[----:B------:R0:W-:Y:S01]  /*17040*/  STL [R1+0x1c], R5 ;  /* 0x00001c0501007387 */ /* 0x0001e20000100800 */
[----:B-----5:R-:W-:Y:S02]  /*17050*/  SEL R2, R0, RZ, !P0 ;  /* 0x000000ff00027207 */ /* 0x020fe40004000000 */
[----:B------:R-:W-:-:S03]  /*17060*/  SHF.R.S32.HI R0, RZ, 0x1f, R4 ;  /* 0x0000001fff007819 */ /* 0x000fc60000011404 */
[----:B------:R2:W-:Y:S01]  /*17070*/  STL [R1+0x34], R2 ;  /* 0x0000340201007387 */ /* 0x0005e20000100800 */
[----:B------:R-:W-:Y:S01]  /*17080*/  PRMT R31, R3, 0x8880, RZ ;  /* 0x00008880031f7816 */ /* 0x000fe200000000ff */
[----:B------:R-:W-:-:S03]  /*17090*/  IMAD R0, R0, UR4, RZ ;  /* 0x0000000400007c24 */ /* 0x000fc6000f8e02ff */
[----:B------:R-:W-:Y:S01]  /*170a0*/  PRMT R31, R31, 0x7710, RZ ;  /* 0x000077101f1f7816 */ /* 0x000fe200000000ff */
[C---:B------:R-:W-:Y:S02]  /*170b0*/  IMAD R0, R4.reuse, UR5, R0 ;  /* 0x0000000504007c24 */ /* 0x040fe4000f8e0200 */
[----:B0-----:R-:W-:-:S04]  /*170c0*/  IMAD.WIDE.U32 R4, R4, UR4, RZ ;  /* 0x0000000404047c25 */ /* 0x001fc8000f8e00ff */
[----:B------:R-:W-:Y:S01]  /*170d0*/  IMAD.IADD R0, R5, 0x1, R0 ;  /* 0x0000000105007824 */ /* 0x000fe200078e0200 */
[----:B------:R0:W-:Y:S01]  /*170e0*/  STL.64 [R1], R4 ;  /* 0x0000000401007387 */ /* 0x0001e20000100a00 */
[----:B--2---:R-:W-:-:S03]  /*170f0*/  VIADD R2, R17, 0x20400 ;  /* 0x0002040011027836 */ /* 0x004fc60000000000 */
[----:B------:R0:W-:Y:S02]  /*17100*/  STL [R1+0x10], R0 ;  /* 0x0000100001007387 */ /* 0x0001e40000100800 */
[----:B------:R-:W-:-:S13]  /*17110*/  LOP3.LUT P0, RZ, R2, 0x3ff, RZ, 0xc0, !PT ;  /* 0x000003ff02ff7812 */ /* 0x000fda000780c0ff */
[----:B0-----:R-:W-:Y:S05]  /*17120*/  @!P0 BRA `(.L_x_4009) ;  /* 0x0000000000408947 */ /* 0x001fea0003800000 */
        /* <DEDUP_REMOVED lines=16> */
.L_x_4009:
[----:B------:R-:W-:Y:S05]  /*17230*/  BSYNC B6 ;  /* 0x0000000000067941 */ /* 0x000fea0003800000 */
.L_x_4008:
[----:B------:R-:W2:Y:S01]  /*17240*/  LDL.LU R0, [R1+0x10] ;  /* 0x0000100001007983 */ /* 0x000ea20000300800 */
[----:B------:R-:W-:Y:S01]  /*17250*/  ULDC.64 UR4, c[0x0][0x2d8] ;  /* 0x0000b60000047ab9 */ /* 0x000fe20000000a00 */
[----:B------:R-:W0:Y:S02]  /*17260*/  LDC R7, c[0x0][0x448] ;  /* 0x00011200ff077b82 */ /* 0x000e240000000800 */
[----:B------:R-:W2:Y:S04]  /*17270*/  LDL.LU.64 R2, [R1] ;  /* 0x0000000001027983 */ /* 0x000ea80000300a00 */
[----:B------:R-:W3:Y:S04]  /*17280*/  LDL.LU R20, [R1+0x34] ;  /* 0x0000340001147983 */ /* 0x000ee80000300800 */
[----:B------:R-:W4:Y:S04]  /*17290*/  LDL.LU R21, [R1+0x1c] ;  /* 0x00001c0001157983 */ /* 0x000f280000300800 */
[----:B------:R0:W5:Y:S02]  /*172a0*/  LDL R8, [R1+0x30] ;  /* 0x0000300001087983 */ /* 0x0001640000100800 */
[----:B0-----:R-:W-:-:S13]  /*172b0*/  ISETP.NE.AND P0, PT, R7, 0x1, PT ;  /* 0x000000010700780c */ /* 0x001fda0003f05270 */
[----:B------:R-:W0:Y:S08]  /*172c0*/  @P0 LDC R5, c[0x0][0x44c] ;  /* 0x00011300ff050b82 */ /* 0x000e300000000800 */
[----:B------:R-:W1:Y:S01]  /*172d0*/  @P0 LDC R6, c[0x0][0x450] ;  /* 0x00011400ff060b82 */ /* 0x000e620000000800 */
[----:B--2---:R-:W-:Y:S02]  /*172e0*/  IMAD.MOV.U32 R3, RZ, RZ, R0 ;  /* 0x000000ffff037224 */ /* 0x004fe400078e0000 */
[----:B------:R-:W-:-:S04]  /*172f0*/  IMAD.WIDE.U32 R2, R16, UR4, R2 ;  /* 0x0000000410027c25 */ /* 0x000fc8000f8e0002 */
[----:B------:R-:W-:Y:S01]  /*17300*/  IMAD R3, R16, UR5, R3 ;  /* 0x0000000510037c24 */ /* 0x000fe2000f8e0203 */
[----:B------:R-:W-:Y:S02]  /*17310*/  ULDC.64 UR4, c[0x0][0x2e0] ;  /* 0x0000b80000047ab9 */ /* 0x000fe40000000a00 */
[----:B---3--:R-:W-:Y:S02]  /*17320*/  IMAD R0, R20, UR4, RZ ;  /* 0x0000000414007c24 */ /* 0x008fe4000f8e02ff */
[----:B------:R-:W2:Y:S01]  /*17330*/  S2R R20, SR_TID.X ;  /* 0x0000000000147919 */ /* 0x000ea20000002100 */
[----:B----4-:R-:W-:-:S04]  /*17340*/  IMAD.WIDE.U32 R2, R21, UR4, R2 ;  /* 0x0000000415027c25 */ /* 0x010fc8000f8e0002 */
[----:B------:R-:W-:Y:S01]  /*17350*/  IMAD R0, R21, UR5, R0 ;  /* 0x0000000515007c24 */ /* 0x000fe2000f8e0200 */
[----:B------:R-:W3:Y:S01]  /*17360*/  S2R R9, SR_TID.X ;  /* 0x0000000000097919 */ /* 0x000ee20000002100 */
[----:B------:R-:W-:Y:S02]  /*17370*/  ULDC.64 UR4, c[0x0][0x2d0] ;  /* 0x0000b40000047ab9 */ /* 0x000fe40000000a00 */
[----:B------:R-:W-:Y:S01]  /*17380*/  IMAD.IADD R3, R3, 0x1, R0 ;  /* 0x0000000103037824 */ /* 0x000fe200078e0200 */
[----:B--2---:R-:W-:-:S04]  /*17390*/  LOP3.LUT R20, R20, 0x7f, RZ, 0xc0, !PT ;  /* 0x0000007f14147812 */ /* 0x004fc800078ec0ff */
[----:B------:R-:W-:Y:S02]  /*173a0*/  SHF.R.U32.HI R21, RZ, 0x3, R20 ;  /* 0x00000003ff157819 */ /* 0x000fe40000011614 */
[----:B------:R-:W2:Y:S02]  /*173b0*/  S2R R20, SR_TID.X ;  /* 0x0000000000147919 */ /* 0x000ea40000002100 */
[----:B--2---:R-:W-:-:S05]  /*173c0*/  IMAD.SHL.U32 R20, R20, 0x10, RZ ;  /* 0x0000001014147824 */ /* 0x004fca00078e00ff */
[----:B------:R-:W-:-:S05]  /*173d0*/  LOP3.LUT R20, R21, 0x70, R20, 0xf8, !PT ;  /* 0x0000007015147812 */ /* 0x000fca00078ef814 */
[----:B------:R-:W-:Y:S02]  /*173e0*/  IMAD R0, R25, 0x40, R20 ;  /* 0x0000004019007824 */ /* 0x000fe400078e0214 */
[----:B------:R2:W5:Y:S02]  /*173f0*/  LDL R20, [R1+0x14] ;  /* 0x0000140001147983 */ /* 0x0005640000100800 */
[----:B0-----:R-:W-:-:S04]  /*17400*/  @P0 IMAD.HI.U32 R5, R0, R5, RZ ;  /* 0x0000000500050227 */ /* 0x001fc800078e00ff */
[----:B------:R-:W-:Y:S01]  /*17410*/  IMAD.MOV.U32 R4, RZ, RZ, R0 ;  /* 0x000000ffff047224 */ /* 0x000fe200078e0000 */
[----:B-1----:R-:W-:Y:S01]  /*17420*/  @P0 SHF.R.U32.HI R4, RZ, R6, R5 ;  /* 0x00000006ff040219 */ /* 0x002fe20000011605 */
[----:B------:R-:W0:Y:S04]  /*17430*/  S2R R21, SR_TID.X ;  /* 0x0000000000157919 */ /* 0x000e280000002100 */
        /* <DEDUP_REMOVED lines=12> */
[----:B------:R-:W-:Y:S01]  /*17500*/  ULDC.64 UR4, c[0x0][0x280] ;  /* 0x0000a00000047ab9 */ /* 0x000fe20000000a00 */
[----:B---3--:R-:W-:Y:S01]  /*17510*/  IMAD.SHL.U32 R9, R9, 0x8, RZ ;  /* 0x0000000809097824 */ /* 0x008fe200078e00ff */
[C---:B------:R-:W-:Y:S01]  /*17520*/  LEA R0, P0, R2.reuse, UR4, 0x1 ;  /* 0x0000000402007c11 */ /* 0x040fe2000f8008ff */
[----:B------:R-:W-:Y:S01]  /*17530*/  IMAD.IADD R3, R3, 0x1, R4 ;  /* 0x0000000103037824 */ /* 0x000fe200078e0204 */
[----:B------:R-:W-:Y:S02]  /*17540*/  ULDC UR4, c[0x0][0x2b8] ;  /* 0x0000ae0000047ab9 */ /* 0x000fe40000000800 */
[----:B------:R-:W-:Y:S02]  /*17550*/  LOP3.LUT R9, R9, 0x38, RZ, 0xc0, !PT ;  /* 0x0000003809097812 */ /* 0x000fe400078ec0ff */
[----:B------:R-:W-:Y:S01]  /*17560*/  LEA.HI.X R2, R2, UR5, R3, 0x1, P0 ;  /* 0x0000000502027c11 */ /* 0x000fe200080f0c03 */
[----:B------:R-:W-:Y:S01]  /*17570*/  UMOV UR5, 0xffffffff ;  /* 0xffffffff00057882 */ /* 0x000fe20000000000 */
[----:B0-----:R-:W-:-:S02]  /*17580*/  LOP3.LUT R21, R21, 0x7f, RZ, 0xc0, !PT ;  /* 0x0000007f15157812 */ /* 0x001fc400078ec0ff */
[----:B------:R-:W-:Y:S02]  /*17590*/  ISETP.GE.AND P1, PT, R9, UR4, PT ;  /* 0x0000000409007c0c */ /* 0x000fe4000bf26270 */
[----:B------:R-:W-:Y:S01]  /*175a0*/  SHF.R.U32.HI R10, RZ, 0x3, R21 ;  /* 0x00000003ff0a7819 */ /* 0x000fe20000011615 */
[----:B--2---:R-:W-:Y:S10]  /*175b0*/  BRA.DIV UR5, `(.L_x_4010) ;  /* 0x0000004205a07947 */ /* 0x004ff4000b800000 */
        /* <DEDUP_REMOVED lines=26> */
[----:B------:R-:W1:Y:S08]  /*17760*/  SHFL.IDX PT, R4, R2, 0x2, 0x181f ;  /* 0x00581f0002047f89 */ /* 0x000e7000000e0000 */
[----:B0-----:R-:W-:-:S05]  /*17770*/  @!P0 LEA R5, P2, R9, R5, 0x1 ;  /* 0x0000000509058211 */ /* 0x001fca00078408ff */
[----:B-1----:R-:W-:-:S05]  /*17780*/  @!P0 IMAD.X R4, RZ, RZ, R4, P2 ;  /* 0x000000ffff048224 */ /* 0x002fca00010e0604 */
[----:B------:R-:W-:-:S04]  /*17790*/  @!P0 LOP3.LUT R5, R5, R4, RZ, 0x3c, !PT ;  /* 0x0000000405058212 */ /* 0x000fc800078e3cff */
[----:B------:R-:W-:-:S04]  /*177a0*/  @!P0 LOP3.LUT R4, R5, R4, RZ, 0x3c, !PT ;  /* 0x0000000405048212 */ /* 0x000fc800078e3cff */
[----:B------:R-:W-:-:S05]  /*177b0*/  @!P0 LOP3.LUT R5, R5, R4, RZ, 0x3c, !PT ;  /* 0x0000000405058212 */ /* 0x000fca00078e3cff */
[----:B------:R0:W-:Y:S04]  /*177c0*/  @!P0 LDGSTS.E.BYPASS.LTC128B.128 [R8+0x21400], desc[UR42][R4.64], !P1 ;  /* 0x2140000004088fae */ /* 0x0001e8000c901d6a */
[----:B0-----:R0:W1:Y:S02]  /*177d0*/  SHFL.IDX PT, R4, R2, 0x3, 0x181f ;  /* 0x00781f0002047f89 */ /* 0x00106400000e0000 */
.L_x_4123:
[----:B------:R-:W-:-:S05]  /*177e0*/  VIADD R25, R25, 0x30 ;  /* 0x0000003019197836 */ /* 0x000fca0000000000 */
[----:B------:R-:W-:-:S13]  /*177f0*/  ISETP.GE.AND P0, PT, R25, R3, PT ;  /* 0x000000031900720c */ /* 0x000fda0003f06270 */
[----:B0-----:R-:W-:-:S05]  /*17800*/  @!P0 LEA R2, P2, R9, R0, 0x1 ;  /* 0x0000000009028211 */ /* 0x001fca00078408ff */
[----:B-1----:R-:W-:-:S05]  /*17810*/  @!P0 IMAD.X R3, RZ, RZ, R4, P2 ;  /* 0x000000ffff038224 */ /* 0x002fca00010e0604 */
[----:B------:R-:W-:Y:S01]  /*17820*/  @!PT LDS RZ, [RZ] ;  /* 0x00000000fffff984 */ /* 0x000fe20000000800 */
[----:B------:R-:W-:Y:S01]  /*17830*/  @!PT LDS RZ, [RZ] ;  /* 0x00000000fffff984 */ /* 0x000fe20000000800 */
[----:B------:R-:W-:Y:S01]  /*17840*/  @!PT LDS RZ, [RZ] ;  /* 0x00000000fffff984 */ /* 0x000fe20000000800 */
[----:B------:R0:W-:Y:S01]  /*17850*/  @!P0 LDGSTS.E.BYPASS.LTC128B.128 [R8+0x21c00], desc[UR42][R2.64], !P1 ;  /* 0x21c0000002088fae */ /* 0x0001e2000c901d6a */
[----:B------:R-:W-:Y:S01]  /*17860*/  PLOP3.LUT P0, PT, PT, PT, PT, 0x80, 0x0 ;  /* 0x000000000000781c */ /* 0x000fe20003f0f070 */
[----:B------:R-:W-:-:S12]  /*17870*/  NOP ;  /* 0x0000000000007918 */ /* 0x000fd80000000000 */
.L_x_4011:
        /* <DEDUP_REMOVED lines=18> */
.L_x_4124:
[----:B------:R-:W-:Y:S05]  /*179a0*/  BSYNC B0 ;  /* 0x0000000000007941 */ /* 0x000fea0003800000 */
.L_x_4012:
[----:B------:R-:W-:-:S05]  /*179b0*/  IMAD.U32 R2, RZ, RZ, UR38 ;  /* 0x00000026ff027e24 */ /* 0x000fca000f8e00ff */
[----:B------:R-:W-:-:S13]  /*179c0*/  ISETP.NE.AND P0, PT, R2, 0x3, PT ;  /* 0x000000030200780c */ /* 0x000fda0003f05270 */
[----:B------:R-:W-:Y:S05]  /*179d0*/  @!P0 BRA `(.L_x_4014) ;  /* 0x0000000000048947 */ /* 0x000fea0003800000 */
[----:B------:R-:W-:Y:S01]  /*179e0*/  BPT.TRAP 0x1 ;  /* 0x000000040000795c */ /* 0x000fe20000300000 */
.L_x_4014:
[----:B0-----:R-:W-:Y:S01]  /*179f0*/  SHF.L.U32 R0, R28, 0x1f, RZ ;  /* 0x0000001f1c007819 */ /* 0x001fe200000006ff */
[----:B------:R-:W-:Y:S03]  /*17a00*/  BSSY B0, `(.L_x_4015) ;  /* 0x0000003000007945 */ /* 0x000fe60003800000 */
[----:B------:R-:W0:Y:S02]  /*17a10*/  SYNCS.PHASECHK.TRANS64.TRYWAIT P0, [R30+URZ+0x28c60], R0 ;  /* 0x028c60001e0075a7 */ /* 0x000e24000800017f */
[----:B0-----:R-:W-:Y:S05]  /*17a20*/  @!P0 BRA `(.L_x_4016) ;  /* 0x0000004000dc8947 */ /* 0x001fea0003800000 */
.L_x_4125:
[----:B------:R-:W-:Y:S05]  /*17a30*/  BSYNC B0 ;  /* 0x0000000000007941 */ /* 0x000fea0003800000 */
.L_x_4015:
[----:B------:R-:W0:Y:S01]  /*17a40*/  LDL.LU R2, [R1+0x24] ;  /* 0x0000240001027983 */ /* 0x000e220000300800 */
[----:B------:R-:W-:Y:S01]  /*17a50*/  ULDC.64 UR4, c[0x0][0x328] ;  /* 0x0000ca0000047ab9 */ /* 0x000fe20000000a00 */
[----:B------:R-:W-:Y:S02]  /*17a60*/  ULDC.64 UR6, c[0x0][0x318] ;  /* 0x0000c60000067ab9 */ /* 0x000fe40000000a00 */
[----:B------:R-:W2:Y:S01]  /*17a70*/  LDL.LU R4, [R1+0x28] ;  /* 0x0000280001047983 */ /* 0x000ea20000300800 */
        /* <DEDUP_REMOVED lines=8> */
[----:B------:R-:W-:Y:S01]  /*17b00*/  ULDC.64 UR4, c[0x0][0x330] ;  /* 0x0000cc0000047ab9 */ /* 0x000fe20000000a00 */
[----:B------:R-:W-:Y:S02]  /*17b10*/  IMAD R4, R22, 0x8000, R35 ;  /* 0x0000800016047824 */ /* 0x000fe400078e0223 */
[----:B------:R-:W-:Y:S02]  /*17b20*/  IMAD.IADD R3, R3, 0x1, R0 ;  /* 0x0000000103037824 */ /* 0x000fe400078e0200 */
[----:B------:R-:W-:Y:S01]  /*17b30*/  IMAD.WIDE.U32 R2, R16, UR4, R2 ;  /* 0x0000000410027c25 */ /* 0x000fe2000f8e0002 */
[----:B------:R-:W-:-:S03]  /*17b40*/  UMOV UR4, 0xffffffff ;  /* 0xffffffff00047882 */ /* 0x000fc60000000000 */
[----:B------:R-:W-:Y:S01]  /*17b50*/  IMAD R6, R16, UR5, R3 ;  /* 0x0000000510067c24 */ /* 0x000fe2000f8e0203 */
[----:B------:R-:W-:-:S04]  /*17b60*/  LEA R5, P0, R2, UR6, 0x1 ;  /* 0x0000000602057c11 */ /* 0x000fc8000f8008ff */
[----:B------:R-:W-:Y:S01]  /*17b70*/  LEA.HI.X R6, R2, UR7, R6, 0x1, P0 ;  /* 0x0000000702067c11 */ /* 0x000fe200080f0c06 */
[----:B------:R-:W-:Y:S08]  /*17b80*/  BRA.DIV UR4, `(.L_x_4017) ;  /* 0x0000004204987947 */ /* 0x000ff0000b800000 */
[----:B------:R-:W2:Y:S01]  /*17b90*/  LDL R3, [R1+0x8] ;  /* 0x0000080001037983 */ /* 0x000ea20000100800 */
        /* <DEDUP_REMOVED lines=87> */
.L_x_4135:
[C---:B------:R-:W-:Y:S02]  /*18110*/  LOP3.LUT P6, RZ, R18.reuse, 0x100, RZ, 0xc0, !PT ;  /* 0x0000010012ff7812 */ /* 0x040fe400078cc0ff */
[----:B------:R-:W-:Y:S02]  /*18120*/  LOP3.LUT R18, R18, 0xfffff7ff, RZ, 0xc0, !PT ;  /* 0xfffff7ff12127812 */ /* 0x000fe400078ec0ff */
[C---:B------:R-:W-:Y:S02]  /*18130*/  ISETP.LT.OR P6, PT, R23.reuse, 0x31, P6 ;  /* 0x000000311700780c */ /* 0x040fe400037c1670 */
[----:B------:R-:W-:-:S11]  /*18140*/  ISETP.LT.OR P5, PT, R23, 0x31, !P5 ;  /* 0x000000311700780c */ /* 0x000fd60006fa1670 */
[----:B------:R-:W-:Y:S02]  /*18150*/  @P6 LOP3.LUT R18, R18, 0x800, RZ, 0xfc, !PT ;  /* 0x0000080012126812 */ /* 0x000fe400078efcff */
[C---:B------:R-:W-:Y:S02]  /*18160*/  ISETP.LT.OR P6, PT, R23.reuse, 0x31, !P4 ;  /* 0x000000311700780c */ /* 0x040fe400067c1670 */
[----:B------:R-:W-:Y:S02]  /*18170*/  LOP3.LUT R18, R18, 0xffffdfff, RZ, 0xc0, !PT ;  /* 0xffffdfff12127812 */ /* 0x000fe400078ec0ff */
[C---:B------:R-:W-:Y:S02]  /*18180*/  ISETP.LT.OR P4, PT, R23.reuse, 0x31, !P2 ;  /* 0x000000311700780c */ /* 0x040fe40005781670 */
        /* <DEDUP_REMOVED lines=26> */
.L_x_4018:
        /* <DEDUP_REMOVED lines=11> */
.L_x_4019:
[----:B------:R-:W2:Y:S01]  /*183e0*/  LDL.LU R2, [R1+0x18] ;  /* 0x0000180001027983 */ /* 0x000ea20000300800 */
[----:B------:R1:W-:Y:S01]  /*183f0*/  SYNCS.ARRIVE.TRANS64.A1T0 RZ, [R30+URZ+0x28c50], RZ ;  /* 0x028c50ff1eff79a7 */ /* 0x0003e2000810003f */
[----:B------:R-:W-:Y:S01]  /*18400*/  BSSY B0, `(.L_x_4020) ;  /* 0x00000f2000007945 */ /* 0x000fe20003800000 */
[----:B--2---:R-:W-:-:S05]  /*18410*/  VIADD R7, R2, 0xfffffffe ;  /* 0xfffffffe02077836 */ /* 0x004fca0000000000 */
[----:B------:R-:W-:-:S13]  /*18420*/  ISETP.GE.AND P0, PT, R7, R32, PT ;  /* 0x000000200700720c */ /* 0x000fda0003f06270 */
[----:B-1----:R-:W-:Y:S05]  /*18430*/  @!P0 BRA `(.L_x_4021) ;  /* 0x0000000c00b88947 */ /* 0x002fea0003800000 */
[----:B------:R-:W2:Y:S04]  /*18440*/  LDL.LU R3, [R1+0x2c] ;  /* 0x00002c0001037983 */ /* 0x000ea80000300800 */
[----:B------:R-:W3:Y:S01]  /*18450*/  LDL.LU R2, [R1+0x8] ;  /* 0x0000080001027983 */ /* 0x000ee20000300800 */
[----:B--2---:R-:W-:Y:S02]  /*18460*/  LOP3.LUT R31, R3, 0x40, RZ, 0xc0, !PT ;  /* 0x00000040031f7812 */ /* 0x004fe400078ec0ff */
[----:B---3--:R-:W-:Y:S02]  /*18470*/  LOP3.LUT R30, R2, 0x80, RZ, 0xc0, !PT ;  /* 0x00000080021e7812 */ /* 0x008fe400078ec0ff */
[----:B------:R-:W-:Y:S02]  /*18480*/  SHF.R.U32.HI R31, RZ, 0x2, R31 ;  /* 0x00000002ff1f7819 */ /* 0x000fe4000001161f */
[----:B------:R-:W-:-:S07]  /*18490*/  SHF.R.U32.HI R30, RZ, 0x3, R30 ;  /* 0x00000003ff1e7819 */ /* 0x000fce000001161e */
.L_x_4034:
[----:B-1----:R-:W1:Y:S01]  /*184a0*/  S2R R2, SR_TID.X ;  /* 0x0000000000027919 */ /* 0x002e620000002100 */
[----:B0-----:R-:W0:Y:S01]  /*184b0*/  LDC R5, c[0x0][0x430] ;  /* 0x00010c00ff057b82 */ /* 0x001e220000000800 */
[----:B------:R-:W-:Y:S01]  /*184c0*/  IMAD R4, R7, 0x40, R33 ;  /* 0x0000004007047824 */ /* 0x000fe200078e0221 */
[----:B--2---:R-:W2:Y:S01]  /*184d0*/  S2R R8, SR_TID.X ;  /* 0x0000000000087919 */ /* 0x004ea20000002100 */
[----:B------:R-:W-:Y:S02]  /*184e0*/  IMAD.U32 R10, RZ, RZ, UR38 ;  /* 0x00000026ff0a7e24 */ /* 0x000fe4000f8e00ff */
[----:B------:R-:W-:Y:S01]  /*184f0*/  VIADD R22, R22, 0x1 ;  /* 0x0000000116167836 */ /* 0x000fe20000000000 */
[----:B0-----:R-:W-:Y:S02]  /*18500*/  ISETP.NE.AND P0, PT, R5, 0x1, PT ;  /* 0x000000010500780c */ /* 0x001fe40003f05270 */
[----:B-1----:R-:W-:Y:S01]  /*18510*/  LOP3.LUT R2, R2, 0x7f, RZ, 0xc0, !PT ;  /* 0x0000007f02027812 */ /* 0x002fe200078ec0ff */
[----:B--2---:R-:W-:-:S03]  /*18520*/  IMAD.SHL.U32 R8, R8, 0x10, RZ ;  /* 0x0000001008087824 */ /* 0x004fc600078e00ff */
[----:B------:R-:W-:-:S07]  /*18530*/  SHF.R.U32.HI R2, RZ, 0x3, R2 ;  /* 0x00000003ff027819 */ /* 0x000fce0000011602 */
[----:B---3--:R-:W0:Y:S01]  /*18540*/  @P0 LDC R6, c[0x0][0x434] ;  /* 0x00010d00ff060b82 */ /* 0x008e220000000800 */
[----:B------:R-:W-:-:S04]  /*18550*/  LOP3.LUT R8, R2, 0x70, R8, 0xf8, !PT ;  /* 0x0000007002087812 */ /* 0x000fc800078ef808 */
[----:B------:R-:W-:-:S03]  /*18560*/  ISETP.GT.U32.AND P1, PT, R8, 0x3f, PT ;  /* 0x0000003f0800780c */ /* 0x000fc60003f24070 */
[----:B------:R-:W1:Y:S01]  /*18570*/  @P0 LDC R3, c[0x0][0x438] ;  /* 0x00010e00ff030b82 */ /* 0x000e620000000800 */
[----:B------:R-:W-:-:S04]  /*18580*/  IMAD.IADD R4, R8, 0x1, R4 ;  /* 0x0000000108047824 */ /* 0x000fc800078e0204 */
[----:B------:R-:W-:-:S05]  /*18590*/  IMAD.MOV.U32 R2, RZ, RZ, R4 ;  /* 0x000000ffff027224 */ /* 0x000fca00078e0004 */
[----:B------:R-:W2:Y:S01]  /*185a0*/  @!P1 LDC.64 R8, c[0x0][0x428] ;  /* 0x00010a00ff089b82 */ /* 0x000ea20000000a00 */
[----:B0-----:R-:W-:-:S05]  /*185b0*/  @P0 IMAD.HI.U32 R6, R4, R6, RZ ;  /* 0x0000000604060227 */ /* 0x001fca00078e00ff */
[----:B-1----:R-:W-:-:S05]  /*185c0*/  @P0 SHF.R.U32.HI R2, RZ, R3, R6 ;  /* 0x00000003ff020219 */ /* 0x002fca0000011606 */
[----:B------:R-:W-:-:S04]  /*185d0*/  IMAD.MOV R3, RZ, RZ, -R2 ;  /* 0x000000ffff037224 */ /* 0x000fc800078e0a02 */
[----:B------:R-:W-:Y:S01]  /*185e0*/  IMAD R5, R5, R3, R4 ;  /* 0x0000000305057224 */ /* 0x000fe200078e0204 */
[--C-:B------:R-:W-:Y:S01]  /*185f0*/  @!P1 SHF.R.S32.HI R3, RZ, 0x1f, R2.reuse ;  /* 0x0000001fff039819 */ /* 0x100fe20000011402 */
[-C--:B--2---:R-:W-:Y:S02]  /*18600*/  @!P1 IMAD R4, R34, R8.reuse, RZ ;  /* 0x0000000822049224 */ /* 0x084fe400078e02ff */
[----:B------:R-:W-:-:S04]  /*18610*/  @!P1 IMAD.WIDE.U32 R2, R26, R8, R2 ;  /* 0x000000081a029225 */ /* 0x000fc800078e0002 */
[----:B------:R-:W-:Y:S02]  /*18620*/  @!P1 IMAD R4, R26, R9, R4 ;  /* 0x000000091a049224 */ /* 0x000fe400078e0204 */
[----:B------:R-:W0:Y:S02]  /*18630*/  @!P1 LDC.64 R8, c[0x0][0x418] ;  /* 0x00010600ff089b82 */ /* 0x000e240000000a00 */
[----:B------:R-:W-:Y:S02]  /*18640*/  @!P1 IMAD.IADD R3, R4, 0x1, R3 ;  /* 0x0000000104039824 */ /* 0x000fe400078e0203 */
[----:B------:R-:W-:Y:S01]  /*18650*/  IMAD.MOV.U32 R4, RZ, RZ, RZ ;  /* 0x000000ffff047224 */ /* 0x000fe200078e00ff */
[----:B0-----:R-:W-:-:S04]  /*18660*/  @!P1 LEA R8, P0, R2, R8, 0x2 ;  /* 0x0000000802089211 */ /* 0x001fc800078010ff */
[----:B------:R-:W-:Y:S02]  /*18670*/  @!P1 LEA.HI.X R9, R2, R9, R3, 0x2, P0 ;  /* 0x0000000902099211 */ /* 0x000fe400000f1403 */
[----:B------:R-:W-:-:S03]  /*18680*/  ISETP.NE.AND P0, PT, R22, 0x2, PT ;  /* 0x000000021600780c */ /* 0x000fc60003f05270 */
[----:B------:R0:W5:Y:S01]  /*18690*/  @!P1 LDG.E R4, desc[UR42][R8.64] ;  /* 0x0000002a08049981 */ /* 0x000162000c1e1900 */
[----:B------:R-:W-:Y:S01]  /*186a0*/  ISETP.NE.AND P1, PT, R10, 0x3, PT ;  /* 0x000000030a00780c */ /* 0x000fe20003f25270 */
[----:B------:R-:W-:Y:S01]  /*186b0*/  IMAD.MOV.U32 R3, RZ, RZ, R7 ;  /* 0x000000ffff037224 */ /* 0x000fe200078e0007 */
[----:B------:R-:W-:Y:S01]  /*186c0*/  SEL R2, RZ, 0x1, P0 ;  /* 0x00000001ff027807 */ /* 0x000fe20000000000 */
[----:B------:R-:W-:Y:S05]  /*186d0*/  YIELD ;  /* 0x0000000000007946 */ /* 0x000fea0003800000 */
[----:B------:R-:W-:Y:S01]  /*186e0*/  SEL R22, R22, RZ, P0 ;  /* 0x000000ff16167207 */ /* 0x000fe20000000000 */
[----:B------:R-:W-:Y:S01]  /*186f0*/  VIADD R7, R7, 0xffffffff ;  /* 0xffffffff07077836 */ /* 0x000fe20000000000 */
[----:B------:R-:W-:-:S02]  /*18700*/  LOP3.LUT R28, R28, R2, RZ, 0x3c, !PT ;  /* 0x000000021c1c7212 */ /* 0x000fc400078e3cff */
[----:B------:R-:W-:Y:S01]  /*18710*/  ISETP.GT.AND P3, PT, R3, R32, PT ;  /* 0x000000200300720c */ /* 0x000fe20003f64270 */
[----:B0-----:R-:W-:-:S12]  /*18720*/  @!P1 BRA `(.L_x_4022) ;  /* 0x0000000000049947 */ /* 0x001fd80003800000 */
[----:B------:R-:W-:Y:S01]  /*18730*/  BPT.TRAP 0x1 ;  /* 0x000000040000795c */ /* 0x000fe20000300000 */
.L_x_4022:
[----:B------:R-:W-:Y:S01]  /*18740*/  IMAD R6, R22, 0x8, R17 ;  /* 0x0000000816067824 */ /* 0x000fe200078e0211 */
[----:B------:R-:W-:Y:S01]  /*18750*/  SHF.L.U32 R20, R28, 0x1f, RZ ;  /* 0x0000001f1c147819 */ /* 0x000fe200000006ff */
[----:B------:R-:W-:Y:S01]  /*18760*/  BSSY B1, `(.L_x_4023) ;  /* 0x0000004000017945 */ /* 0x000fe20003800000 */
[----:B------:R-:W-:Y:S02]  /*18770*/  SHF.R.S32.HI R9, RZ, 0x1f, R5 ;  /* 0x0000001fff097819 */ /* 0x000fe40000011405 */
[----:B------:R-:W0:Y:S02]  /*18780*/  SYNCS.PHASECHK.TRANS64.TRYWAIT P0, [R6+URZ+0x28c40], R20 ;  /* 0x028c4014060075a7 */ /* 0x000e24000800017f */
[----:B0-----:R-:W-:Y:S05]  /*18790*/  @!P0 BRA `(.L_x_4024) ;  /* 0x0000003c00c08947 */ /* 0x001fea0003800000 */
.L_x_4136:
[----:B------:R-:W-:Y:S05]  /*187a0*/  BSYNC B1 ;  /* 0x0000000000017941 */ /* 0x000fea0003800000 */
.L_x_4023:
        /* <DEDUP_REMOVED lines=40> */
.L_x_4146:
        /* <DEDUP_REMOVED lines=8> */
.L_x_4026:
        /* <DEDUP_REMOVED lines=11> */
.L_x_4027:
[----:B------:R2:W-:Y:S01]  /*18b60*/  SYNCS.ARRIVE.TRANS64.A1T0 RZ, [R6+URZ+0x28c30], RZ ;  /* 0x028c30ff06ff79a7 */ /* 0x0005e2000810003f */
[----:B------:R-:W-:Y:S05]  /*18b70*/  @!P2 BRA `(.L_x_4028) ;  /* 0x000000000004a947 */ /* 0x000fea0003800000 */
[----:B------:R-:W-:Y:S01]  /*18b80*/  BPT.TRAP 0x1 ;  /* 0x000000040000795c */ /* 0x000fe20000300000 */
.L_x_4028:
[----:B------:R-:W3:Y:S01]  /*18b90*/  SYNCS.PHASECHK.TRANS64.TRYWAIT P0, [R6+URZ+0x28c60], R20 ;  /* 0x028c6014060075a7 */ /* 0x000ee2000800017f */
[----:B------:R-:W-:Y:S04]  /*18ba0*/  BSSY B1, `(.L_x_4029) ;  /* 0x0000002000017945 */ /* 0x000fe80003800000 */
[----:B---3--:R-:W-:Y:S05]  /*18bb0*/  @!P0 BRA `(.L_x_4030) ;  /* 0x0000003c00e88947 */ /* 0x008fea0003800000 */
.L_x_4147:
[----:B------:R-:W-:Y:S05]  /*18bc0*/  BSYNC B1 ;  /* 0x0000000000017941 */ /* 0x000fea0003800000 */
.L_x_4029:
        /* <DEDUP_REMOVED lines=8> */
[----:B-1----:R-:W-:Y:S02]  /*18c50*/  IMAD R21, R22, 0x7000, R8 ;  /* 0x0000700016157824 */ /* 0x002fe400078e0208 */
        /* <DEDUP_REMOVED lines=12> */
[----:B------:R-:W1:Y:S01]  /*18d20*/  SHFL.IDX PT, R2, R9, RZ, 0x181f ;  /* 0x00181fff09027589 */ /* 0x000e6200000e0000 */
[C---:B------:R-:W-:Y:S01]  /*18d30*/  LOP3.LUT P1, RZ, R18.reuse, 0x80, RZ, 0xc0, !PT ;  /* 0x0000008012ff7812 */ /* 0x040fe2000782c0ff */
[----:B------:R-:W-:Y:S01]  /*18d40*/  IMAD R21, R21, 0x2, R17 ;  /* 0x0000000215157824 */ /* 0x000fe200078e0211 */
[C---:B------:R-:W-:Y:S01]  /*18d50*/  LOP3.LUT P2, RZ, R18.reuse, 0x40, RZ, 0xc0, !PT ;  /* 0x0000004012ff7812 */ /* 0x040fe2000784c0ff */
[----:B------:R-:W4:Y:S01]  /*18d60*/  SHFL.IDX PT, R3, R10, RZ, 0x181f ;  /* 0x00181fff0a037589 */ /* 0x000f2200000e0000 */
[----:B------:R-:W-:-:S03]  /*18d70*/  LOP3.LUT R18, R18, 0xffffdfff, RZ, 0xc0, !PT ;  /* 0xffffdfff12127812 */ /* 0x000fc600078ec0ff */
[----:B------:R-:W5:Y:S01]  /*18d80*/  SHFL.IDX PT, R14, R9, 0x1, 0x181f ;  /* 0x00381f00090e7f89 */ /* 0x000f6200000e0000 */
[----:B------:R-:W-:-:S03]  /*18d90*/  @P3 LOP3.LUT R18, R18, 0x2000, RZ, 0xfc, !PT ;  /* 0x0000200012123812 */ /* 0x000fc600078efcff */
[----:B------:R-:W0:Y:S01]  /*18da0*/  SHFL.IDX PT, R5, R10, 0x1, 0x181f ;  /* 0x00381f000a057f89 */ /* 0x000e2200000e0000 */
[C---:B------:R-:W-:Y:S02]  /*18db0*/  LOP3.LUT P3, RZ, R18.reuse, 0x20, RZ, 0xc0, !PT ;  /* 0x0000002012ff7812 */ /* 0x040fe4000786c0ff */
[C---:B------:R-:W-:Y:S01]  /*18dc0*/  LOP3.LUT P6, RZ, R18.reuse, 0x10, RZ, 0xc0, !PT ;  /* 0x0000001012ff7812 */ /* 0x040fe200078cc0ff */
[----:B------:R-:W-:Y:S01]  /*18dd0*/  SHFL.IDX PT, R8, R10, 0x2, 0x181f ;  /* 0x00581f000a087f89 */ /* 0x000fe200000e0000 */
[----:B------:R-:W-:-:S03]  /*18de0*/  LOP3.LUT R18, R18, 0xffff7fff, RZ, 0xc0, !PT ;  /* 0xffff7fff12127812 */ /* 0x000fc600078ec0ff */
[----:B------:R-:W-:Y:S01]  /*18df0*/  SHFL.IDX PT, R10, R10, 0x3, 0x181f ;  /* 0x00781f000a0a7f89 */ /* 0x000fe200000e0000 */
[----:B-1----:R-:W-:-:S05]  /*18e00*/  IADD3 R2, P0, R2, R0, RZ ;  /* 0x0000000002027210 */ /* 0x002fca0007f1e0ff */
[----:B------:R-:W-:Y:S01]  /*18e10*/  @P3 LOP3.LUT R18, R18, 0x8000, RZ, 0xfc, !PT ;  /* 0x0000800012123812 */ /* 0x000fe200078efcff */
[----:B----4-:R-:W-:Y:S01]  /*18e20*/  IMAD.X R3, RZ, RZ, R3, P0 ;  /* 0x000000ffff037224 */ /* 0x010fe200000e0603 */
[----:B------:R-:W-:-:S04]  /*18e30*/  ISETP.NE.U32.AND P0, PT, R31, RZ, PT ;  /* 0x000000ff1f00720c */ /* 0x000fc80003f05070 */
[----:B------:R-:W-:Y:S01]  /*18e40*/  LDGSTS.E.BYPASS.LTC128B.128 [R21+0x400], desc[UR42][R2.64], !P1 ;  /* 0x0040000002157fae */ /* 0x000fe2000c901d6a */
[----:B------:R-:W-:-:S03]  /*18e50*/  ISETP.NE.U32.AND P1, PT, R30, RZ, PT ;  /* 0x000000ff1e00720c */ /* 0x000fc60003f25070 */
[----:B------:R-:W-:Y:S01]  /*18e60*/  LDGSTS.E.BYPASS.LTC128B.128 [R21+0x2400], desc[UR42][R2.64+0x80], !P2 ;  /* 0x0240008002157fae */ /* 0x000fe2000d101d6a */
[----:B-----5:R-:W-:-:S03]  /*18e70*/  IADD3 R4, P2, R14, R0, RZ ;  /* 0x000000000e047210 */ /* 0x020fc60007f5e0ff */
[----:B------:R-:W-:Y:S01]  /*18e80*/  LDGSTS.E.BYPASS.LTC128B.128 [R21+0x4400], desc[UR42][R2.64+0x100], !P3 ;  /* 0x0440010002157fae */ /* 0x000fe2000d901d6a */
[C---:B------:R-:W-:Y:S01]  /*18e90*/  LOP3.LUT P3, RZ, R18.reuse, 0x80, RZ, 0xc0, !PT ;  /* 0x0000008012ff7812 */ /* 0x040fe2000786c0ff */
[----:B0-----:R-:W-:Y:S01]  /*18ea0*/  IMAD.X R5, RZ, RZ, R5, P2 ;  /* 0x000000ffff057224 */ /* 0x001fe200010e0605 */
        /* <DEDUP_REMOVED lines=33> */
.L_x_4157:
[----:B------:R-:W-:Y:S02]  /*190c0*/  LOP3.LUT R18, R18, 0xffffbfff, RZ, 0xc0, !PT ;  /* 0xffffbfff12127812 */ /* 0x000fe400078ec0ff */
[----:B-1----:R-:W-:Y:S02]  /*190d0*/  IADD3 R2, P2, R14, R0, RZ ;  /* 0x000000000e027210 */ /* 0x002fe40007f5e0ff */
        /* <DEDUP_REMOVED lines=23> */
.L_x_4032:
        /* <DEDUP_REMOVED lines=11> */
.L_x_4033:
[----:B------:R1:W-:Y:S01]  /*19300*/  SYNCS.ARRIVE.TRANS64.A1T0 RZ, [R6+URZ+0x28c50], RZ ;  /* 0x028c50ff06ff79a7 */ /* 0x0003e2000810003f */
[----:B------:R-:W-:Y:S05]  /*19310*/  @P3 BRA `(.L_x_4034) ;  /* 0xfffffff000603947 */ /* 0x000fea000383ffff */
.L_x_4021:
[----:B------:R-:W-:Y:S05]  /*19320*/  BSYNC B0 ;  /* 0x0000000000007941 */ /* 0x000fea0003800000 */
.L_x_4020:
        /* <DEDUP_REMOVED lines=9> */
[----:B0-----:R-:W0:Y:S01]  /*193c0*/  S2R R5, SR_LANEID ;  /* 0x0000000000057919 */ /* 0x001e220000000000 */
[----:B------:R-:W-:Y:S01]  /*193d0*/  VOTEU.ANY UR4, UPT, PT ;  /* 0x0000000000047886 */ /* 0x000fe200038e0100 */
[----:B------:R-:W4:Y:S01]  /*193e0*/  LDC.64 R2, c[0x0][0xc60] ;  /* 0x00031800ff027b82 */ /* 0x000f220000000a00 */
[----:B------:R-:W0:Y:S02]  /*193f0*/  FLO.U32 R0, UR4 ;  /* 0x0000000400007d00 */ /* 0x000e2400080e0000 */
[----:B0-----:R-:W-:-:S06]  /*19400*/  ISETP.EQ.U32.AND P1, PT, R0, R5, PT ;  /* 0x000000050000720c */ /* 0x001fcc0003f22070 */
[----:B------:R-:W4:Y:S07]  /*19410*/  POPC R5, UR4 ;  /* 0x0000000400057d09 */ /* 0x000f2e0008000000 */
[----:B----4-:R-:W4:Y:S01]  /*19420*/  @P1 ATOMG.E.ADD.STRONG.GPU PT, R3, desc[UR42][R2.64], R5 ;  /* 0x00000005020319a8 */ /* 0x010f2200081ee1ea */
[----:B------:R-:W0:Y:S02]  /*19430*/  S2R R4, SR_LTMASK ;  /* 0x0000000000047919 */ /* 0x000e240000003900 */
[----:B0-----:R-:W-:-:S04]  /*19440*/  LOP3.LUT R4, R4, UR4, RZ, 0xc0, !PT ;  /* 0x0000000404047c12 */ /* 0x001fc8000f8ec0ff */
[----:B------:R-:W0:Y:S01]  /*19450*/  POPC R7, R4 ;  /* 0x0000000400077309 */ /* 0x000e220000000000 */
[----:B----4-:R-:W0:Y:S02]  /*19460*/  SHFL.IDX PT, R0, R3, R0, 0x1f ;  /* 0x00001f0003007589 */ /* 0x010e2400000e0000 */
[----:B0-----:R-:W-:-:S07]  /*19470*/  IADD3 R24, R0, UR37, R7 ;  /* 0x0000002500187c10 */ /* 0x001fce000fffe007 */
.L_x_4036:
[----:B------:R-:W-:Y:S05]  /*19480*/  BSYNC B0 ;  /* 0x0000000000007941 */ /* 0x000fea0003800000 */
.L_x_4035:
[----:B------:R-:W-:-:S07]  /*19490*/  SEL R22, R22, RZ, P0 ;  /* 0x000000ff16167207 */ /* 0x000fce0000000000 */
.L_x_3995:
[----:B------:R-:W-:Y:S05]  /*194a0*/  BSYNC B7 ;  /* 0x0000000000077941 */ /* 0x000fea0003800000 */
.L_x_3993:
[----:B------:R-:W-:-:S13]  /*194b0*/  LOP3.LUT P0, RZ, R18, 0x1000, RZ, 0xc0, !PT ;  /* 0x0000100012ff7812 */ /* 0x000fda000780c0ff */
[----:B------:R-:W-:Y:S05]  /*194c0*/  @!P0 BRA `(.L_x_4037) ;  /* 0x0000000000248947 */ /* 0x000fea0003800000 */
[----:B------:R-:W-:Y:S05]  /*194d0*/  WARPSYNC.ALL ;  /* 0x0000000000007948 */ /* 0x000fea0003800000 */
[----:B------:R-:W4:Y:S08]  /*194e0*/  S2UR UR5, SR_CgaCtaId ;  /* 0x00000000000579c3 */ /* 0x000f300000008800 */
[----:B------:R-:W-:Y:S06]  /*194f0*/  BAR.SYNC.DEFER_BLOCKING 0x5, 0x180 ;  /* 0x0146000000007b1d */ /* 0x000fec0000010000 */
[----:B------:R-:W-:-:S02]  /*19500*/  UMOV UR4, 0x400 ;  /* 0x0000040000047882 */ /* 0x000fc40000000000 */
[----:B----4-:R-:W-:-:S06]  /*19510*/  ULEA UR4, UR5, UR4, 0x18 ;  /* 0x0000000405047291 */ /* 0x010fcc000f8ec03f */
[----:B0-----:R-:W-:-:S05]  /*19520*/  IMAD.U32 R17, RZ, RZ, UR4 ;  /* 0x00000004ff117e24 */ /* 0x001fca000f8e00ff */
[----:B------:R0:W4:Y:S01]  /*19530*/  LDS.128 R24, [R17+0x28cd0] ;  /* 0x028cd00011187984 */ /* 0x0001220000000c00 */
[----:B------:R-:W-:Y:S06]  /*19540*/  BAR.ARV 0x4, 0x180 ;  /* 0x0106000000007b1d */ /* 0x000fec0000002000 */
[----:B------:R-:W-:Y:S05]  /*19550*/  BRA `(.L_x_4038) ;  /* 0x0000000800d07947 */ /* 0x000fea0003800000 */
.L_x_4037:
        /* <DEDUP_REMOVED lines=8> */
[----:B0-----:R-:W0:Y:S08]  /*195e0*/  @!P1 LDC.64 R2, c[0x0][0xc80] ;  /* 0x00032000ff029b82 */ /* 0x001e300000000a00 */
[----:B------:R-:W4:Y:S01]  /*195f0*/  @!P1 LDC.64 R4, c[0x0][0xc78] ;  /* 0x00031e00ff049b82 */ /* 0x000f220000000a00 */
[----:B0-----:R-:W-:-:S05]  /*19600*/  @!P1 IMAD.WIDE R2, R7, 0x4, R2 ;  /* 0x0000000407029825 */ /* 0x001fca00078e0202 */
[----:B------:R4:W5:Y:S02]  /*19610*/  @!P1 LDG.E R8, desc[UR42][R2.64] ;  /* 0x0000002a02089981 */ /* 0x000964000c1e1900 */
[----:B----4-:R-:W-:-:S05]  /*19620*/  @!P1 IMAD.WIDE R2, R7, 0x4, R4 ;  /* 0x0000000407029825 */ /* 0x010fca00078e0204 */
[----:B------:R-:W4:Y:S01]  /*19630*/  @!P1 LDG.E R5, desc[UR42][R2.64] ;  /* 0x0000002a02059981 */ /* 0x000f22000c1e1900 */
[----:B------:R-:W-:Y:S01]  /*19640*/  IMAD.MOV.U32 R7, RZ, RZ, RZ ;  /* 0x000000ffff077224 */ /* 0x000fe200078e00ff */
[C---:B------:R-:W-:Y:S01]  /*19650*/  ISETP.GE.U32.AND P2, PT, R9.reuse, 0x2, PT ;  /* 0x000000020900780c */ /* 0x040fe20003f46070 */
[----:B------:R-:W-:Y:S01]  /*19660*/  IMAD.MOV.U32 R4, RZ, RZ, RZ ;  /* 0x000000ffff047224 */ /* 0x000fe200078e00ff */
[C---:B------:R-:W-:Y:S01]  /*19670*/  ISETP.GE.U32.AND P3, PT, R9.reuse, 0x4, PT ;  /* 0x000000040900780c */ /* 0x040fe20003f66070 */
[----:B------:R-:W-:Y:S01]  /*19680*/  SHFL.IDX PT, R0, R24, RZ, 0x1f ;  /* 0x00001fff18007589 */ /* 0x000fe200000e0000 */
[C---:B------:R-:W-:Y:S02]  /*19690*/  ISETP.GE.U32.AND P4, PT, R9.reuse, 0x8, PT ;  /* 0x000000080900780c */ /* 0x040fe40003f86070 */
[----:B------:R-:W-:Y:S01]  /*196a0*/  ISETP.GE.U32.AND P5, PT, R9, 0x10, PT ;  /* 0x000000100900780c */ /* 0x000fe20003fa6070 */
[----:B-123--:R0:W-:Y:S02]  /*196b0*/  SHFL.IDX PT, R6, R24, 0x1, 0x1f ;  /* 0x00201f0018067f89 */ /* 0x00e1e400000e0000 */
[----:B0-----:R-:W-:-:S02]  /*196c0*/  IMAD.MOV.U32 R24, RZ, RZ, RZ ;  /* 0x000000ffff187224 */ /* 0x001fc400078e00ff */
[----:B-----5:R-:W-:Y:S02]  /*196d0*/  @!P1 IMAD.MOV.U32 R7, RZ, RZ, R8 ;  /* 0x000000ffff079224 */ /* 0x020fe400078e0008 */
[----:B----4-:R-:W-:Y:S01]  /*196e0*/  @!P1 IMAD.MOV.U32 R4, RZ, RZ, R5 ;  /* 0x000000ffff049224 */ /* 0x010fe200078e0005 */
        /* <DEDUP_REMOVED lines=18> */
.L_x_4167:
[----:B------:R-:W-:Y:S02]  /*19810*/  ULDC UR4, c[0x0][0xc38] ;  /* 0x00030e0000047ab9 */ /* 0x000fe40000000800 */
[----:B------:R-:W-:-:S04]  /*19820*/  IMAD.U32 R2, RZ, RZ, UR4 ;  /* 0x00000004ff027e24 */ /* 0x000fc8000f8e00ff */
[----:B-1----:R-:W-:-:S04]  /*19830*/  IMAD R5, R14, R2, RZ ;  /* 0x000000020e057224 */ /* 0x002fc800078e02ff */
[----:B------:R-:W-:-:S05]  /*19840*/  IMAD.IADD R6, R6, 0x1, R5 ;  /* 0x0000000106067824 */ /* 0x000fca00078e0205 */
[----:B------:R-:W-:-:S13]  /*19850*/  ISETP.GT.AND P6, PT, R6, R0, PT ;  /* 0x000000000600720c */ /* 0x000fda0003fc4270 */
[----:B------:R-:W-:Y:S05]  /*19860*/  @P6 BRA `(.L_x_4040) ;  /* 0x0000000000a46947 */ /* 0x000fea0003800000 */
.L_x_4043:
[----:B------:R-:W1:Y:S01]  /*19870*/  LDC R2, c[0x0][0xc3c] ;  /* 0x00030f00ff027b82 */ /* 0x000e620000000800 */
[----:B------:R-:W-:-:S05]  /*19880*/  VIADD R27, R27, 0x1f ;  /* 0x0000001f1b1b7836 */ /* 0x000fca0000000000 */
[----:B-1----:R-:W-:-:S13]  /*19890*/  ISETP.GE.AND P6, PT, R27, R2, PT ;  /* 0x000000021b00720c */ /* 0x002fda0003fc6270 */
[----:B------:R-:W-:Y:S05]  /*198a0*/  @P6 BRA `(.L_x_4041) ;  /* 0x0000000400b86947 */ /* 0x000fea0003800000 */
[----:B0-----:R-:W0:Y:S01]  /*198b0*/  S2R R3, SR_TID.X ;  /* 0x0000000000037919 */ /* 0x001e220000002100 */
        /* <DEDUP_REMOVED lines=30> */
.L_x_4175:
[----:B------:R-:W-:Y:S02]  /*19aa0*/  ULDC UR4, c[0x0][0xc38] ;  /* 0x00030e0000047ab9 */ /* 0x000fe40000000800 */
[----:B------:R-:W-:-:S04]  /*19ab0*/  IMAD.U32 R2, RZ, RZ, UR4 ;  /* 0x00000004ff027e24 */ /* 0x000fc8000f8e00ff */
[----:B-1----:R-:W-:-:S04]  /*19ac0*/  IMAD R5, R14, R2, RZ ;  /* 0x000000020e057224 */ /* 0x002fc800078e02ff */
[----:B------:R-:W-:-:S05]  /*19ad0*/  IMAD.IADD R6, R5, 0x1, R6 ;  /* 0x0000000105067824 */ /* 0x000fca00078e0206 */
[----:B------:R-:W-:-:S13]  /*19ae0*/  ISETP.GT.AND P6, PT, R6, R0, PT ;  /* 0x000000000600720c */ /* 0x000fda0003fc4270 */
[----:B------:R-:W-:Y:S05]  /*19af0*/  @!P6 BRA `(.L_x_4043) ;  /* 0xfffffffc005ce947 */ /* 0x000fea000383ffff */
.L_x_4040:
        /* <DEDUP_REMOVED lines=9> */
.L_x_4180:
[----:B------:R-:W-:-:S13]  /*19b90*/  ISETP.NE.AND P0, PT, R8, RZ, PT ;  /* 0x000000ff0800720c */ /* 0x000fda0003f05270 */
[----:B------:R-:W-:Y:S05]  /*19ba0*/  @!P0 BRA `(.L_x_4045) ;  /* 0x0000000000108947 */ /* 0x000fea0003800000 */
[----:B------:R-:W-:Y:S01]  /*19bb0*/  UMOV UR4, 0xffffffff ;  /* 0xffffffff00047882 */ /* 0x000fe20000000000 */
[----:B------:R-:W-:Y:S02]  /*19bc0*/  VIADD R12, R5, 0xffffffff ;  /* 0xffffffff050c7836 */ /* 0x000fe40000000000 */
[----:B------:R-:W-:Y:S05]  /*19bd0*/  BRA.DIV UR4, `(.L_x_4046) ;  /* 0x0000004204207947 */ /* 0x000fea000b800000 */
[----:B------:R4:W0:Y:S02]  /*19be0*/  SHFL.IDX PT, R24, R3, R12, 0x1f ;  /* 0x00001f0c03187589 */ /* 0x00082400000e0000 */
.L_x_4045:
[----:B--2---:R-:W-:Y:S01]  /*19bf0*/  IABS R8, R7 ;  /* 0x0000000700087213 */ /* 0x004fe20000000000 */
[----:B0-----:R-:W-:Y:S01]  /*19c00*/  IMAD R24, R24, R2, R6 ;  /* 0x0000000218187224 */ /* 0x001fe200078e0206 */
[----:B---3--:R-:W-:Y:S01]  /*19c10*/  IABS R6, R4 ;  /* 0x0000000400067213 */ /* 0x008fe20000000000 */
[----:B------:R-:W-:Y:S01]  /*19c20*/  IMAD.MOV.U32 R2, RZ, RZ, RZ ;  /* 0x000000ffff027224 */ /* 0x000fe200078e00ff */
[----:B------:R-:W0:Y:S01]  /*19c30*/  I2F.RP R9, R8 ;  /* 0x0000000800097306 */ /* 0x000e220000209400 */
[----:B------:R-:W-:Y:S02]  /*19c40*/  IMAD.IADD R0, R0, 0x1, -R24 ;  /* 0x0000000100007824 */ /* 0x000fe400078e0a18 */
[----:B------:R-:W-:-:S05]  /*19c50*/  IMAD.IADD R27, R5, 0x1, R27 ;  /* 0x00000001051b7824 */ /* 0x000fca00078e021b */
[----:B------:R-:W2:Y:S08]  /*19c60*/  I2F.RP R10, R6 ;  /* 0x00000006000a7306 */ /* 0x000eb00000209400 */
[----:B0-----:R-:W4:Y:S08]  /*19c70*/  MUFU.RCP R9, R9 ;  /* 0x0000000900097308 */ /* 0x001f300000001000 */
[----:B--2---:R-:W-:Y:S01]  /*19c80*/  MUFU.RCP R10, R10 ;  /* 0x0000000a000a7308 */ /* 0x004fe20000001000 */
[----:B----4-:R-:W-:-:S07]  /*19c90*/  VIADD R3, R9, 0xffffffe ;  /* 0x0ffffffe09037836 */ /* 0x010fce0000000000 */
        /* <DEDUP_REMOVED lines=8> */
[----:B------:R-:W-:Y:S02]  /*19d20*/  IMAD R11, R9, R12, R11 ;  /* 0x0000000c090b7224 */ /* 0x000fe400078e020b */
[----:B------:R-:W-:Y:S02]  /*19d30*/  VIADD R12, R10, 0xffffffe ;  /* 0x0ffffffe0a0c7836 */ /* 0x000fe40000000000 */
[----:B------:R-:W-:Y:S01]  /*19d40*/  IMAD.MOV.U32 R2, RZ, RZ, RZ ;  /* 0x000000ffff027224 */ /* 0x000fe200078e00ff */
[----:B------:R-:W-:Y:S01]  /*19d50*/  ISETP.GT.U32.AND P1, PT, R8, R11, PT ;  /* 0x0000000b0800720c */ /* 0x000fe20003f24070 */
[----:B------:R-:W0:-:S12]  /*19d60*/  F2I.FTZ.U32.TRUNC.NTZ R3, R12 ;  /* 0x0000000c00037305 */ /* 0x000e18000021f000 */
[----:B------:R-:W-:Y:S02]  /*19d70*/  @!P1 IMAD.IADD R11, R11, 0x1, -R8 ;  /* 0x000000010b0b9824 */ /* 0x000fe400078e0a08 */
[----:B------:R-:W-:Y:S01]  /*19d80*/  @!P1 VIADD R9, R9, 0x1 ;  /* 0x0000000109099836 */ /* 0x000fe20000000000 */
[----:B------:R-:W-:Y:S02]  /*19d90*/  ISETP.NE.AND P1, PT, R7, RZ, PT ;  /* 0x000000ff0700720c */ /* 0x000fe40003f25270 */
[----:B------:R-:W-:Y:S01]  /*19da0*/  ISETP.GE.U32.AND P0, PT, R11, R8, PT ;  /* 0x000000080b00720c */ /* 0x000fe20003f06070 */
[----:B0-----:R-:W-:Y:S01]  /*19db0*/  IMAD.MOV R11, RZ, RZ, -R3 ;  /* 0x000000ffff0b7224 */ /* 0x001fe200078e0a03 */
[----:B------:R-:W-:-:S03]  /*19dc0*/  IABS R8, R4 ;  /* 0x0000000400087213 */ /* 0x000fc60000000000 */
[----:B------:R-:W-:Y:S02]  /*19dd0*/  IMAD R11, R11, R6, RZ ;  /* 0x000000060b0b7224 */ /* 0x000fe400078e02ff */
[----:B------:R-:W-:Y:S02]  /*19de0*/  IMAD.MOV R8, RZ, RZ, -R8 ;  /* 0x000000ffff087224 */ /* 0x000fe400078e0a08 */
[----:B------:R-:W-:Y:S01]  /*19df0*/  IMAD.HI.U32 R2, R3, R11, R2 ;  /* 0x0000000b03027227 */ /* 0x000fe200078e0002 */
[----:B------:R-:W-:-:S03]  /*19e00*/  LOP3.LUT R3, R0, R7, RZ, 0x3c, !PT ;  /* 0x0000000700037212 */ /* 0x000fc600078e3cff */
[----:B------:R-:W-:Y:S01]  /*19e10*/  @P0 VIADD R9, R9, 0x1 ;  /* 0x0000000109090836 */ /* 0x000fe20000000000 */
[----:B------:R-:W-:-:S13]  /*19e20*/  ISETP.GE.AND P2, PT, R3, RZ, PT ;  /* 0x000000ff0300720c */ /* 0x000fda0003f46270 */
        /* <DEDUP_REMOVED lines=22> */
.L_x_4041:
[----:B------:R-:W-:Y:S01]  /*19f90*/  UMOV UR4, URZ ;  /* 0x0000003f00047c82 */ /* 0x000fe20008000000 */
[----:B------:R-:W-:Y:S01]  /*19fa0*/  UMOV UR5, URZ ;  /* 0x0000003f00057c82 */ /* 0x000fe20008000000 */
[----:B------:R-:W-:Y:S01]  /*19fb0*/  ULDC UR6, c[0x0][0xc3c] ;  /* 0x00030f0000067ab9 */ /* 0x000fe20000000800 */
[----:B------:R-:W-:Y:S02]  /*19fc0*/  IMAD.MOV.U32 R24, RZ, RZ, R0 ;  /* 0x000000ffff187224 */ /* 0x000fe400078e0000 */
[----:B------:R-:W-:Y:S02]  /*19fd0*/  IMAD.U32 R25, RZ, RZ, UR4 ;  /* 0x00000004ff197e24 */ /* 0x000fe4000f8e00ff */
[----:B------:R-:W-:Y:S02]  /*19fe0*/  IMAD.U32 R26, RZ, RZ, UR5 ;  /* 0x00000005ff1a7e24 */ /* 0x000fe4000f8e00ff */
[----:B------:R-:W-:-:S07]  /*19ff0*/  IMAD.U32 R27, RZ, RZ, UR6 ;  /* 0x00000006ff1b7e24 */ /* 0x000fce000f8e00ff */
.L_x_4047:
[----:B------:R-:W2:Y:S01]  /*1a000*/  S2R R0, SR_TID.X ;  /* 0x0000000000007919 */ /* 0x000ea20000002100 */
[----:B------:R-:W-:Y:S05]  /*1a010*/  WARPSYNC.ALL ;  /* 0x0000000000007948 */ /* 0x000fea0003800000 */
[----:B------:R-:W-:Y:S01]  /*1a020*/  BAR.SYNC.DEFER_BLOCKING 0x4, 0x180 ;  /* 0x0106000000007b1d */ /* 0x000fe20000010000 */
[----:B--2---:R-:W-:-:S04]  /*1a030*/  LOP3.LUT R0, R0, 0x1f, RZ, 0xc0, !PT ;  /* 0x0000001f00007812 */ /* 0x004fc800078ec0ff */
[----:B------:R-:W-:-:S13]  /*1a040*/  ISETP.NE.AND P0, PT, R0, RZ, PT ;  /* 0x000000ff0000720c */ /* 0x000fda0003f05270 */
[----:B0-----:R-:W0:Y:S01]  /*1a050*/  @!P0 S2R R3, SR_CgaCtaId ;  /* 0x0000000000038919 */ /* 0x001e220000008800 */
[----:B------:R-:W-:-:S04]  /*1a060*/  @!P0 MOV R0, 0x400 ;  /* 0x0000040000008802 */ /* 0x000fc80000000f00 */
[----:B0-----:R-:W-:-:S05]  /*1a070*/  @!P0 LEA R17, R3, R0, 0x18 ;  /* 0x0000000003118211 */ /* 0x001fca00078ec0ff */
[----:B------:R0:W-:Y:S01]  /*1a080*/  @!P0 STS.128 [R17+0x28cd0], R24 ;  /* 0x028cd01811008388 */ /* 0x0001e20000000c00 */
[----:B------:R-:W-:Y:S06]  /*1a090*/  BAR.ARV 0x5, 0x180 ;  /* 0x0146000000007b1d */ /* 0x000fec0000002000 */
.L_x_4038:
[----:B------:R-:W-:Y:S02]  /*1a0a0*/  ULDC UR4, c[0x0][0xc3c] ;  /* 0x00030f0000047ab9 */ /* 0x000fe40000000800 */
[----:B----4-:R-:W-:-:S13]  /*1a0b0*/  ISETP.GE.AND P0, PT, R27, UR4, PT ;  /* 0x000000041b007c0c */ /* 0x010fda000bf06270 */
[----:B------:R-:W-:Y:S05]  /*1a0c0*/  @!P0 BRA `(.L_x_4048) ;  /* 0xffffff9800088947 */ /* 0x000fea000383ffff */
[----:B------:R-:W-:Y:S05]  /*1a0d0*/  BSYNC B8 ;  /* 0x0000000000087941 */ /* 0x000fea0003800000 */
.L_x_3939:
[----:B------:R-:W4:Y:S01]  /*1a0e0*/  LDL.LU R0, [R1+0x20] ;  /* 0x0000200001007983 */ /* 0x000f220000300800 */
[----:B------:R-:W-:Y:S01]  /*1a0f0*/  BSSY B0, `(.L_x_4049) ;  /* 0x000000b000007945 */ /* 0x000fe20003800000 */
[----:B-1----:R-:W1:Y:S01]  /*1a100*/  S2R R5, SR_CgaCtaId ;  /* 0x0000000000057919 */ /* 0x002e620000008800 */
[----:B----4-:R-:W-:-:S05]  /*1a110*/  VIADD R0, R0, 0x1 ;  /* 0x0000000100007836 */ /* 0x010fca0000000000 */
        /* <DEDUP_REMOVED lines=8> */
.L_x_4183:
[----:B------:R-:W-:Y:S05]  /*1a1a0*/  BSYNC B0 ;  /* 0x0000000000007941 */ /* 0x000fea0003800000 */
.L_x_4049:
[----:B------:R-:W-:-:S03]  /*1a1b0*/  UMOV UR4, 0xffffffff ;  /* 0xffffffff00047882 */ /* 0x000fc60000000000 */
[----:B------:R-:W-:Y:S05]  /*1a1c0*/  BRA.DIV UR4, `(.L_x_4051) ;  /* 0x0000003a04e07947 */ /* 0x000fea000b800000 */
[----:B-1----:R-:W1:Y:S02]  /*1a1d0*/  S2R R0, SR_TID.X ;  /* 0x0000000000007919 */ /* 0x002e640000002100 */
[----:B-1----:R-:W-:-:S04]  /*1a1e0*/  SHF.R.U32.HI R0, RZ, 0x5, R0 ;  /* 0x00000005ff007819 */ /* 0x002fc80000011600 */
[----:B------:R-:W-:-:S05]  /*1a1f0*/  LOP3.LUT R0, R0, 0x3, RZ, 0xc0, !PT ;  /* 0x0000000300007812 */ /* 0x000fca00078ec0ff */
[----:B------:R1:W4:Y:S02]  /*1a200*/  SHFL.IDX PT, R14, R0, RZ, 0x1f ;  /* 0x00001fff000e7589 */ /* 0x00032400000e0000 */
.L_x_4186:
[----:B----4-:R-:W-:-:S13]  /*1a210*/  ISETP.NE.AND P0, PT, R14, RZ, PT ;  /* 0x000000ff0e00720c */ /* 0x010fda0003f05270 */
[----:B------:R-:W-:Y:S05]  /*1a220*/  @P0 BRA `(.L_x_3794) ;  /* 0x0000000000880947 */ /* 0x000fea0003800000 */
[----:B------:R-:W-:-:S03]  /*1a230*/  UMOV UR4, 0xffffffff ;  /* 0xffffffff00047882 */ /* 0x000fc60000000000 */
[----:B------:R-:W-:Y:S05]  /*1a240*/  BRA.DIV UR4, `(.L_x_4052) ;  /* 0x0000003a04f47947 */ /* 0x000fea000b800000 */
[----:B------:R-:W-:-:S13]  /*1a250*/  ELECT P6, URZ, PT ;  /* 0x00000000003f782f */ /* 0x000fda00038c0000 */
.L_x_4189:
[----:B------:R-:W-:Y:S05]  /*1a260*/  @!P6 BRA `(.L_x_3794) ;  /* 0x000000000078e947 */ /* 0x000fea0003800000 */
[----:B------:R-:W-:-:S06]  /*1a270*/  ULOP3.LUT UR4, UR36, 0x2, URZ, 0xfc, !UPT ;  /* 0x0000000224047892 */ /* 0x000fcc000f8efc3f */
[----:B-1----:R-:W-:-:S05]  /*1a280*/  IMAD.U32 R0, RZ, RZ, UR4 ;  /* 0x00000004ff007e24 */ /* 0x002fca000f8e00ff */
[----:B------:R-:W-:-:S13]  /*1a290*/  ISETP.NE.AND P0, PT, R0, 0x3, PT ;  /* 0x000000030000780c */ /* 0x000fda0003f05270 */
[----:B------:R-:W-:Y:S05]  /*1a2a0*/  @!P0 BRA `(.L_x_4053) ;  /* 0x0000000000048947 */ /* 0x000fea0003800000 */
[----:B------:R-:W-:Y:S01]  /*1a2b0*/  BPT.TRAP 0x1 ;  /* 0x000000040000795c */ /* 0x000fe20000300000 */
.L_x_4053:
[----:B------:R-:W-:Y:S01]  /*1a2c0*/  IMAD R5, R22, 0x8, R7 ;  /* 0x0000000816057824 */ /* 0x000fe200078e0207 */
[----:B------:R-:W-:Y:S01]  /*1a2d0*/  SHF.L.U32 R0, R28, 0x1f, RZ ;  /* 0x0000001f1c007819 */ /* 0x000fe200000006ff */
[----:B------:R-:W-:-:S03]  /*1a2e0*/  VIADD R22, R22, 0x1 ;  /* 0x0000000116167836 */ /* 0x000fc60000000000 */
[----:B------:R-:W1:Y:S02]  /*1a2f0*/  SYNCS.PHASECHK.TRANS64.TRYWAIT P1, [R5+URZ+0x28c40], R0 ;  /* 0x028c4000050075a7 */ /* 0x000e64000802017f */
[----:B------:R-:W-:-:S04]  /*1a300*/  ISETP.NE.AND P2, PT, R22, 0x2, PT ;  /* 0x000000021600780c */ /* 0x000fc80003f45270 */
[----:B------:R-:W-:Y:S01]  /*1a310*/  SEL R3, RZ, 0x1, P2 ;  /* 0x00000001ff037807 */ /* 0x000fe20001000000 */
[----:B-1----:R-:W-:Y:S08]  /*1a320*/  @!P1 BRA `(.L_x_4054) ;  /* 0x0000003800dc9947 */ /* 0x002ff00003800000 */
.L_x_4190:
[----:B------:R-:W-:Y:S02]  /*1a330*/  SEL R22, R22, RZ, P2 ;  /* 0x000000ff16167207 */ /* 0x000fe40001000000 */
[----:B------:R-:W-:Y:S01]  /*1a340*/  LOP3.LUT R2, R28, R3, RZ, 0x3c, !PT ;  /* 0x000000031c027212 */ /* 0x000fe200078e3cff */
[----:B------:R-:W-:Y:S06]  /*1a350*/  @!P0 BRA `(.L_x_4055) ;  /* 0x0000000000048947 */ /* 0x000fec0003800000 */
[----:B------:R-:W-:Y:S01]  /*1a360*/  BPT.TRAP 0x1 ;  /* 0x000000040000795c */ /* 0x000fe20000300000 */
.L_x_4055:
[----:B------:R-:W-:Y:S01]  /*1a370*/  IMAD R3, R22, 0x8, R7 ;  /* 0x0000000816037824 */ /* 0x000fe200078e0207 */
[----:B------:R-:W-:-:S04]  /*1a380*/  SHF.L.U32 R2, R2, 0x1f, RZ ;  /* 0x0000001f02027819 */ /* 0x000fc800000006ff */
[----:B------:R-:W4:Y:S02]  /*1a390*/  SYNCS.PHASECHK.TRANS64.TRYWAIT P1, [R3+URZ+0x28c40], R2 ;  /* 0x028c4002030075a7 */ /* 0x000f24000802017f */
[----:B----4-:R-:W-:Y:S05]  /*1a3a0*/  @!P1 BRA `(.L_x_4056) ;  /* 0x0000003800d09947 */ /* 0x010fea0003800000 */
.L_x_4191:
[----:B------:R-:W-:Y:S05]  /*1a3b0*/  @!P0 BRA `(.L_x_4057) ;  /* 0x0000000000048947 */ /* 0x000fea0003800000 */
[----:B------:R-:W-:Y:S01]  /*1a3c0*/  BPT.TRAP 0x1 ;  /* 0x000000040000795c */ /* 0x000fe20000300000 */
.L_x_4057:
[----:B------:R-:W5:Y:S02]  /*1a3d0*/  SYNCS.PHASECHK.TRANS64.TRYWAIT P1, [R5+URZ+0x28c60], R0 ;  /* 0x028c6000050075a7 */ /* 0x000f64000802017f */
[----:B-----5:R-:W-:Y:S05]  /*1a3e0*/  @!P1 BRA `(.L_x_4058) ;  /* 0x0000003800d49947 */ /* 0x020fea0003800000 */
.L_x_4192:
[----:B------:R-:W-:Y:S05]  /*1a3f0*/  @!P0 BRA `(.L_x_4059) ;  /* 0x0000000000048947 */ /* 0x000fea0003800000 */
[----:B------:R-:W-:Y:S01]  /*1a400*/  BPT.TRAP 0x1 ;  /* 0x000000040000795c */ /* 0x000fe20000300000 */
.L_x_4059:
[----:B------:R0:W0:Y:S02]  /*1a410*/  SYNCS.PHASECHK.TRANS64.TRYWAIT P0, [R3+URZ+0x28c60], R2 ;  /* 0x028c6002030075a7 */ /* 0x000024000800017f */
[----:B0-----:R-:W-:Y:S05]  /*1a420*/  @!P0 NANOSLEEP.SYNCS 0x989680 ;  /* 0x009896800000895d */ /* 0x001fea0003900000 */
[----:B------:R-:W0:Y:S02]  /*1a430*/  @!P0 SYNCS.PHASECHK.TRANS64 P0, [R3+URZ+0x28c60], R2 ;  /* 0x028c6002030085a7 */ /* 0x000e24000800007f */
[----:B0-----:R-:W-:Y:S05]  /*1a440*/  @!P0 BRA `(.L_x_4059) ;  /* 0xfffffffc00f08947 */ /* 0x001fea000383ffff */
.L_x_3794:
[----:B------:R-:W-:Y:S05]  /*1a450*/  BSYNC B9 ;  /* 0x0000000000097941 */ /* 0x000fea0003800000 */
.L_x_3791:
[----:B------:R-:W-:Y:S05]  /*1a460*/  EXIT ;  /* 0x000000000000794d */ /* 0x000fea0003800000 */
.L_x_3812:
[----:B0-----:R0:W1:Y:S02]  /*1a470*/  SYNCS.PHASECHK.TRANS64.TRYWAIT P4, [R58+URZ+0x28c90], R65 ;  /* 0x028c90413a0075a7 */ /* 0x001064000808017f */
[----:B-1----:R-:W-:Y:S05]  /*1a480*/  @!P4 NANOSLEEP.SYNCS 0x989680 ;  /* 0x009896800000c95d */ /* 0x002fea0003900000 */
[----:B------:R-:W1:Y:S02]  /*1a490*/  @!P4 SYNCS.PHASECHK.TRANS64 P4, [R58+URZ+0x28c90], R65 ;  /* 0x028c90413a00c5a7 */ /* 0x000e64000808007f */
[----:B-1----:R-:W-:Y:S05]  /*1a4a0*/  @!P4 BRA `(.L_x_3812) ;  /* 0xfffffffc00f0c947 */ /* 0x002fea000383ffff */
[----:B------:R-:W-:Y:S05]  /*1a4b0*/  BRA `(.L_x_4060) ;  /* 0xfffffe8800f47947 */ /* 0x000fea000383ffff */
.L_x_3813:
[----:B------:R-:W-:Y:S01]  /*1a4c0*/  BSSY B1, `(.L_x_4061) ;  /* 0x0000007000017945 */ /* 0x000fe20003800000 */
[----:B------:R-:W-:Y:S02]  /*1a4d0*/  IMAD.MOV.U32 R12, RZ, RZ, RZ ;  /* 0x000000ffff0c7224 */ /* 0x000fe400078e00ff */
[----:B------:R-:W-:Y:S02]  /*1a4e0*/  IMAD.MOV.U32 R11, RZ, RZ, 0x1c1f ;  /* 0x00001c1fff0b7424 */ /* 0x000fe400078e00ff */
[----:B------:R-:W-:-:S07]  /*1a4f0*/  IMAD.MOV.U32 R15, RZ, RZ, -0x1 ;  /* 0xffffffffff0f7424 */ /* 0x000fce00078e00ff */
[----:B0-----:R-:W-:Y:S05]  /*1a500*/  WARPSYNC.COLLECTIVE R15, `(.L_x_4062) ;  /* 0x000000000f087348 */ /* 0x001fea0003c00000 */
[----:B------:R1:W2:Y:S02]  /*1a510*/  SHFL.IDX P6, R14, R13, R12, R11 ;  /* 0x0000000c0d0e7389 */ /* 0x0002a400000c000b */
[----:B012---:R-:W-:Y:S01]  /*1a520*/  ENDCOLLECTIVE ;  /* 0x000000000000791b */ /* 0x007fe20003800000 */
.L_x_4062:
[----:B------:R-:W-:Y:S05]  /*1a530*/  BSYNC B1 ;  /* 0x0000000000017941 */ /* 0x000fea0003800000 */
.L_x_4061:
        /* <DEDUP_REMOVED lines=8> */
.L_x_4063:
[----:B------:R-:W-:Y:S05]  /*1a5c0*/  BRA `(.L_x_4064) ;  /* 0xfffffe8800c47947 */ /* 0x000fea000383ffff */
.L_x_3823:
[----:B0-----:R0:W1:Y:S02]  /*1a5d0*/  SYNCS.PHASECHK.TRANS64.TRYWAIT P5, [R58+URZ+0x28c90], R65 ;  /* 0x028c90413a0075a7 */ /* 0x00106400080a017f */
[----:B-1----:R-:W-:Y:S05]  /*1a5e0*/  @!P5 NANOSLEEP.SYNCS 0x989680 ;  /* 0x009896800000d95d */ /* 0x002fea0003900000 */
[----:B------:R-:W1:Y:S02]  /*1a5f0*/  @!P5 SYNCS.PHASECHK.TRANS64 P5, [R58+URZ+0x28c90], R65 ;  /* 0x028c90413a00d5a7 */ /* 0x000e6400080a007f */
[----:B-1----:R-:W-:Y:S05]  /*1a600*/  @!P5 BRA `(.L_x_3823) ;  /* 0xfffffffc00f0d947 */ /* 0x002fea000383ffff */
[----:B------:R-:W-:Y:S05]  /*1a610*/  BRA `(.L_x_4065) ;  /* 0xfffffe9400507947 */ /* 0x000fea000383ffff */
.L_x_3824:
[----:B------:R-:W-:Y:S01]  /*1a620*/  BSSY B1, `(.L_x_4066) ;  /* 0x0000007000017945 */ /* 0x000fe20003800000 */
[----:B------:R-:W-:Y:S02]  /*1a630*/  IMAD.MOV.U32 R12, RZ, RZ, RZ ;  /* 0x000000ffff0c7224 */ /* 0x000fe400078e00ff */
[----:B------:R-:W-:Y:S02]  /*1a640*/  IMAD.MOV.U32 R11, RZ, RZ, 0x1c1f ;  /* 0x00001c1fff0b7424 */ /* 0x000fe400078e00ff */
[----:B------:R-:W-:-:S07]  /*1a650*/  IMAD.MOV.U32 R15, RZ, RZ, -0x1 ;  /* 0xffffffffff0f7424 */ /* 0x000fce00078e00ff */
[----:B0-----:R-:W-:Y:S05]  /*1a660*/  WARPSYNC.COLLECTIVE R15, `(.L_x_4067) ;  /* 0x000000000f087348 */ /* 0x001fea0003c00000 */
[----:B------:R1:W2:Y:S02]  /*1a670*/  SHFL.IDX P6, R14, R13, R12, R11 ;  /* 0x0000000c0d0e7389 */ /* 0x0002a400000c000b */
[----:B012---:R-:W-:Y:S01]  /*1a680*/  ENDCOLLECTIVE ;  /* 0x000000000000791b */ /* 0x007fe20003800000 */
.L_x_4067:
[----:B------:R-:W-:Y:S05]  /*1a690*/  BSYNC B1 ;  /* 0x0000000000017941 */ /* 0x000fea0003800000 */
.L_x_4066:
        /* <DEDUP_REMOVED lines=8> */
.L_x_4068:
[----:B------:R-:W-:Y:S01]  /*1a720*/  IMAD.MOV.U32 R68, RZ, RZ, R14 ;  /* 0x000000ffff447224 */ /* 0x000fe200078e000e */
[----:B------:R-:W-:Y:S06]  /*1a730*/  BRA `(.L_x_4069) ;  /* 0xfffffe94001c7947 */ /* 0x000fec000383ffff */
.L_x_3829:
[----:B-1----:R1:W2:Y:S02]  /*1a740*/  SYNCS.PHASECHK.TRANS64.TRYWAIT P2, [R58+URZ+0x28c90], R65 ;  /* 0x028c90413a0075a7 */ /* 0x0022a4000804017f */
[----:B--2---:R-:W-:Y:S05]  /*1a750*/  @!P2 NANOSLEEP.SYNCS 0x989680 ;  /* 0x009896800000a95d */ /* 0x004fea0003900000 */
[----:B------:R-:W2:Y:S02]  /*1a760*/  @!P2 SYNCS.PHASECHK.TRANS64 P2, [R58+URZ+0x28c90], R65 ;  /* 0x028c90413a00a5a7 */ /* 0x000ea4000804007f */
[----:B--2---:R-:W-:Y:S05]  /*1a770*/  @!P2 BRA `(.L_x_3829) ;  /* 0xfffffffc00f0a947 */ /* 0x004fea000383ffff */
[----:B------:R-:W-:Y:S05]  /*1a780*/  BRA `(.L_x_4070) ;  /* 0xfffffe9c00287947 */ /* 0x000fea000383ffff */
.L_x_3830:
[----:B------:R-:W-:Y:S01]  /*1a790*/  BSSY B1, `(.L_x_4071) ;  /* 0x0000007000017945 */ /* 0x000fe20003800000 */
[----:B------:R-:W-:Y:S02]  /*1a7a0*/  IMAD.MOV.U32 R12, RZ, RZ, RZ ;  /* 0x000000ffff0c7224 */ /* 0x000fe400078e00ff */
[----:B------:R-:W-:Y:S02]  /*1a7b0*/  IMAD.MOV.U32 R11, RZ, RZ, 0x1c1f ;  /* 0x00001c1fff0b7424 */ /* 0x000fe400078e00ff */
[----:B------:R-:W-:-:S07]  /*1a7c0*/  IMAD.MOV.U32 R15, RZ, RZ, -0x1 ;  /* 0xffffffffff0f7424 */ /* 0x000fce00078e00ff */
[----:B-1----:R-:W-:Y:S05]  /*1a7d0*/  WARPSYNC.COLLECTIVE R15, `(.L_x_4072) ;  /* 0x000000000f087348 */ /* 0x002fea0003c00000 */
[----:B------:R0:W2:Y:S02]  /*1a7e0*/  SHFL.IDX P6, R14, R13, R12, R11 ;  /* 0x0000000c0d0e7389 */ /* 0x0000a400000c000b */
[----:B012---:R-:W-:Y:S01]  /*1a7f0*/  ENDCOLLECTIVE ;  /* 0x000000000000791b */ /* 0x007fe20003800000 */
.L_x_4072:
[----:B------:R-:W-:Y:S05]  /*1a800*/  BSYNC B1 ;  /* 0x0000000000017941 */ /* 0x000fea0003800000 */
.L_x_4071:
        /* <DEDUP_REMOVED lines=8> */
.L_x_4073:
[----:B------:R-:W-:Y:S05]  /*1a890*/  BRA `(.L_x_4074) ;  /* 0xfffffe9c00487947 */ /* 0x000fea000383ffff */
.L_x_3834:
[----:B-1----:R1:W2:Y:S02]  /*1a8a0*/  SYNCS.PHASECHK.TRANS64.TRYWAIT P3, [R58+URZ+0x28cb0], R65 ;  /* 0x028cb0413a0075a7 */ /* 0x0022a4000806017f */
[----:B--2---:R-:W-:Y:S05]  /*1a8b0*/  @!P3 NANOSLEEP.SYNCS 0x989680 ;  /* 0x009896800000b95d */ /* 0x004fea0003900000 */
[----:B------:R-:W2:Y:S02]  /*1a8c0*/  @!P3 SYNCS.PHASECHK.TRANS64 P3, [R58+URZ+0x28cb0], R65 ;  /* 0x028cb0413a00b5a7 */ /* 0x000ea4000806007f */
[----:B--2---:R-:W-:Y:S05]  /*1a8d0*/  @!P3 BRA `(.L_x_3834) ;  /* 0xfffffffc00f0b947 */ /* 0x004fea000383ffff */
[----:B------:R-:W-:Y:S05]  /*1a8e0*/  BRA `(.L_x_4075) ;  /* 0xfffffe9c00d47947 */ /* 0x000fea000383ffff */
.L_x_3847:
[----:B0-----:R0:W1:Y:S02]  /*1a8f0*/  SYNCS.PHASECHK.TRANS64.TRYWAIT P1, [R10+URZ+0x28c50], R7 ;  /* 0x028c50070a0075a7 */ /* 0x001064000802017f */
[----:B-1----:R-:W-:Y:S05]  /*1a900*/  @!P1 NANOSLEEP.SYNCS 0x989680 ;  /* 0x009896800000995d */ /* 0x002fea0003900000 */
[----:B------:R-:W1:Y:S02]  /*1a910*/  @!P1 SYNCS.PHASECHK.TRANS64 P1, [R10+URZ+0x28c50], R7 ;  /* 0x028c50070a0095a7 */ /* 0x000e64000802007f */
[----:B-1----:R-:W-:Y:S05]  /*1a920*/  @!P1 BRA `(.L_x_3847) ;  /* 0xfffffffc00f09947 */ /* 0x002fea000383ffff */
[----:B------:R-:W-:Y:S05]  /*1a930*/  BRA `(.L_x_4076) ;  /* 0xfffffeb0003c7947 */ /* 0x000fea000383ffff */
.L_x_3855:
[----:B-1----:R1:W2:Y:S02]  /*1a940*/  SYNCS.PHASECHK.TRANS64.TRYWAIT P1, [R10+URZ+0x28c50], R11 ;  /* 0x028c500b0a0075a7 */ /* 0x0022a4000802017f */
[----:B--2---:R-:W-:Y:S05]  /*1a950*/  @!P1 NANOSLEEP.SYNCS 0x989680 ;  /* 0x009896800000995d */ /* 0x004fea0003900000 */
[----:B------:R-:W2:Y:S02]  /*1a960*/  @!P1 SYNCS.PHASECHK.TRANS64 P1, [R10+URZ+0x28c50], R11 ;  /* 0x028c500b0a0095a7 */ /* 0x000ea4000802007f */
[----:B--2---:R-:W-:Y:S05]  /*1a970*/  @!P1 BRA `(.L_x_3855) ;  /* 0xfffffffc00f09947 */ /* 0x004fea000383ffff */
[----:B------:R-:W-:Y:S05]  /*1a980*/  BRA `(.L_x_3854) ;  /* 0xfffffebc005c7947 */ /* 0x000fea000383ffff */
.L_x_3871:
        /* <DEDUP_REMOVED lines=8> */
.L_x_4078:
[----:B------:R-:W-:Y:S05]  /*1aa10*/  BSYNC B1 ;  /* 0x0000000000017941 */ /* 0x000fea0003800000 */
.L_x_4077:
        /* <DEDUP_REMOVED lines=8> */
.L_x_4079:
[----:B------:R-:W-:Y:S02]  /*1aaa0*/  IMAD.MOV.U32 R13, RZ, RZ, R24 ;  /* 0x000000ffff0d7224 */ /* 0x000fe400078e0018 */
[----:B------:R-:W-:-:S07]  /*1aab0*/  IMAD.MOV.U32 R3, RZ, RZ, R14 ;  /* 0x000000ffff037224 */ /* 0x000fce00078e000e */
[----:B------:R-:W-:Y:S05]  /*1aac0*/  WARPSYNC.COLLECTIVE R15, `(.L_x_4080) ;  /* 0x000000000f087348 */ /* 0x000fea0003c00000 */
[----:B------:R0:W1:Y:S02]  /*1aad0*/  SHFL.IDX P6, R14, R13, R12, R11 ;  /* 0x0000000c0d0e7389 */ /* 0x00006400000c000b */
[----:B01----:R-:W-:Y:S01]  /*1aae0*/  ENDCOLLECTIVE ;  /* 0x000000000000791b */ /* 0x003fe20003800000 */
.L_x_4080:
[----:B------:R-:W-:Y:S02]  /*1aaf0*/  IMAD.MOV.U32 R13, RZ, RZ, R27 ;  /* 0x000000ffff0d7224 */ /* 0x000fe400078e001b */
[----:B------:R-:W-:-:S07]  /*1ab00*/  IMAD.MOV.U32 R24, RZ, RZ, R14 ;  /* 0x000000ffff187224 */ /* 0x000fce00078e000e */
[----:B------:R-:W-:Y:S05]  /*1ab10*/  WARPSYNC.COLLECTIVE R15, `(.L_x_4081) ;  /* 0x000000000f087348 */ /* 0x000fea0003c00000 */
[----:B------:R0:W1:Y:S02]  /*1ab20*/  SHFL.IDX P6, R14, R13, R12, R11 ;  /* 0x0000000c0d0e7389 */ /* 0x00006400000c000b */
[----:B01----:R-:W-:Y:S01]  /*1ab30*/  ENDCOLLECTIVE ;  /* 0x000000000000791b */ /* 0x003fe20003800000 */
.L_x_4081:
[----:B------:R-:W-:Y:S01]  /*1ab40*/  IMAD.MOV.U32 R21, RZ, RZ, R14 ;  /* 0x000000ffff157224 */ /* 0x000fe200078e000e */
[----:B------:R-:W-:Y:S06]  /*1ab50*/  BRA `(.L_x_4082) ;  /* 0xfffffed400207947 */ /* 0x000fec000383ffff */
.L_x_3875:
[----:B0-----:R0:W1:Y:S02]  /*1ab60*/  SYNCS.PHASECHK.TRANS64.TRYWAIT P0, [R2+URZ+0x28c00], R25 ;  /* 0x028c0019020075a7 */ /* 0x001064000800017f */
[----:B-1----:R-:W-:Y:S05]  /*1ab70*/  @!P0 NANOSLEEP.SYNCS 0x989680 ;  /* 0x009896800000895d */ /* 0x002fea0003900000 */
[----:B------:R-:W1:Y:S02]  /*1ab80*/  @!P0 SYNCS.PHASECHK.TRANS64 P0, [R2+URZ+0x28c00], R25 ;  /* 0x028c0019020085a7 */ /* 0x000e64000800007f */
[----:B-1----:R-:W-:Y:S05]  /*1ab90*/  @!P0 BRA `(.L_x_3875) ;  /* 0xfffffffc00f08947 */ /* 0x002fea000383ffff */
[----:B------:R-:W-:Y:S05]  /*1aba0*/  BRA `(.L_x_4083) ;  /* 0xfffffed800347947 */ /* 0x000fea000383ffff */
.L_x_3883:
        /* <DEDUP_REMOVED lines=8> */
.L_x_4085:
[----:B------:R-:W-:Y:S05]  /*1ac30*/  BSYNC B1 ;  /* 0x0000000000017941 */ /* 0x000fea0003800000 */
.L_x_4084:
        /* <DEDUP_REMOVED lines=8> */
.L_x_4086:
[----:B------:R-:W-:Y:S02]  /*1acc0*/  IMAD.MOV.U32 R13, RZ, RZ, R24 ;  /* 0x000000ffff0d7224 */ /* 0x000fe400078e0018 */
[----:B------:R-:W-:-:S07]  /*1acd0*/  IMAD.MOV.U32 R3, RZ, RZ, R14 ;  /* 0x000000ffff037224 */ /* 0x000fce00078e000e */
[----:B------:R-:W-:Y:S05]  /*1ace0*/  WARPSYNC.COLLECTIVE R15, `(.L_x_4087) ;  /* 0x000000000f087348 */ /* 0x000fea0003c00000 */
[----:B------:R0:W1:Y:S02]  /*1acf0*/  SHFL.IDX P6, R14, R13, R12, R11 ;  /* 0x0000000c0d0e7389 */ /* 0x00006400000c000b */
[----:B01----:R-:W-:Y:S01]  /*1ad00*/  ENDCOLLECTIVE ;  /* 0x000000000000791b */ /* 0x003fe20003800000 */
.L_x_4087:
[----:B------:R-:W-:Y:S02]  /*1ad10*/  IMAD.MOV.U32 R13, RZ, RZ, R27 ;  /* 0x000000ffff0d7224 */ /* 0x000fe400078e001b */
[----:B------:R-:W-:-:S07]  /*1ad20*/  IMAD.MOV.U32 R20, RZ, RZ, R14 ;  /* 0x000000ffff147224 */ /* 0x000fce00078e000e */
[----:B------:R-:W-:Y:S05]  /*1ad30*/  WARPSYNC.COLLECTIVE R15, `(.L_x_4088) ;  /* 0x000000000f087348 */ /* 0x000fea0003c00000 */
[----:B------:R0:W1:Y:S02]  /*1ad40*/  SHFL.IDX P6, R14, R13, R12, R11 ;  /* 0x0000000c0d0e7389 */ /* 0x00006400000c000b */
[----:B01----:R-:W-:Y:S01]  /*1ad50*/  ENDCOLLECTIVE ;  /* 0x000000000000791b */ /* 0x003fe20003800000 */
.L_x_4088:
[----:B------:R-:W-:Y:S05]  /*1ad60*/  BRA `(.L_x_4089) ;  /* 0xfffffee000a47947 */ /* 0x000fea000383ffff */
.L_x_3887:
[----:B0-----:R0:W1:Y:S02]  /*1ad70*/  SYNCS.PHASECHK.TRANS64.TRYWAIT P1, [R2+URZ+0x28c00], R27 ;  /* 0x028c001b020075a7 */ /* 0x001064000802017f */
[----:B-1----:R-:W-:Y:S05]  /*1ad80*/  @!P1 NANOSLEEP.SYNCS 0x989680 ;  /* 0x009896800000995d */ /* 0x002fea0003900000 */
[----:B------:R-:W1:Y:S02]  /*1ad90*/  @!P1 SYNCS.PHASECHK.TRANS64 P1, [R2+URZ+0x28c00], R27 ;  /* 0x028c001b020095a7 */ /* 0x000e64000802007f */
[----:B-1----:R-:W-:Y:S05]  /*1ada0*/  @!P1 BRA `(.L_x_3887) ;  /* 0xfffffffc00f09947 */ /* 0x002fea000383ffff */
[----:B------:R-:W-:Y:S05]  /*1adb0*/  BRA `(.L_x_4090) ;  /* 0xfffffee400847947 */ /* 0x000fea000383ffff */
.L_x_3893:
[----:B0-----:R0:W1:Y:S02]  /*1adc0*/  SYNCS.PHASECHK.TRANS64.TRYWAIT P1, [R14+URZ+0x28c30], R15 ;  /* 0x028c300f0e0075a7 */ /* 0x001064000802017f */
[----:B-1----:R-:W-:Y:S05]  /*1add0*/  @!P1 NANOSLEEP.SYNCS 0x989680 ;  /* 0x009896800000995d */ /* 0x002fea0003900000 */
[----:B------:R-:W1:Y:S02]  /*1ade0*/  @!P1 SYNCS.PHASECHK.TRANS64 P1, [R14+URZ+0x28c30], R15 ;  /* 0x028c300f0e0095a7 */ /* 0x000e64000802007f */
[----:B-1----:R-:W-:Y:S05]  /*1adf0*/  @!P1 BRA `(.L_x_3893) ;  /* 0xfffffffc00f09947 */ /* 0x002fea000383ffff */
[----:B------:R-:W-:Y:S05]  /*1ae00*/  BRA `(.L_x_3892) ;  /* 0xfffffef000b87947 */ /* 0x000fea000383ffff */
.L_x_3899:
[----:B--2---:R2:W3:Y:S02]  /*1ae10*/  SYNCS.PHASECHK.TRANS64.TRYWAIT P1, [R14+URZ+0x28c50], R15 ;  /* 0x028c500f0e0075a7 */ /* 0x0044e4000802017f */
[----:B---3--:R-:W-:Y:S05]  /*1ae20*/  @!P1 NANOSLEEP.SYNCS 0x989680 ;  /* 0x009896800000995d */ /* 0x008fea0003900000 */
[----:B------:R-:W3:Y:S02]  /*1ae30*/  @!P1 SYNCS.PHASECHK.TRANS64 P1, [R14+URZ+0x28c50], R15 ;  /* 0x028c500f0e0095a7 */ /* 0x000ee4000802007f */
[----:B---3--:R-:W-:Y:S05]  /*1ae40*/  @!P1 BRA `(.L_x_3899) ;  /* 0xfffffffc00f09947 */ /* 0x008fea000383ffff */
[----:B------:R-:W-:Y:S05]  /*1ae50*/  BRA `(.L_x_3898) ;  /* 0xffffff0000f07947 */ /* 0x000fea000383ffff */
.L_x_3907:
[----:B-1----:R1:W2:Y:S02]  /*1ae60*/  SYNCS.PHASECHK.TRANS64.TRYWAIT P2, [R21+URZ+0x28c30], R14 ;  /* 0x028c300e150075a7 */ /* 0x0022a4000804017f */
[----:B--2---:R-:W-:Y:S05]  /*1ae70*/  @!P2 NANOSLEEP.SYNCS 0x989680 ;  /* 0x009896800000a95d */ /* 0x004fea0003900000 */
[----:B------:R-:W2:Y:S02]  /*1ae80*/  @!P2 SYNCS.PHASECHK.TRANS64 P2, [R21+URZ+0x28c30], R14 ;  /* 0x028c300e1500a5a7 */ /* 0x000ea4000804007f */
[----:B--2---:R-:W-:Y:S05]  /*1ae90*/  @!P2 BRA `(.L_x_3907) ;  /* 0xfffffffc00f0a947 */ /* 0x004fea000383ffff */
[----:B------:R-:W-:Y:S05]  /*1aea0*/  BRA `(.L_x_3906) ;  /* 0xffffff08000c7947 */ /* 0x000fea000383ffff */
.L_x_3913:
[----:B----4-:R4:W0:Y:S02]  /*1aeb0*/  SYNCS.PHASECHK.TRANS64.TRYWAIT P2, [R21+URZ+0x28c50], R14 ;  /* 0x028c500e150075a7 */ /* 0x010824000804017f */
[----:B0-----:R-:W-:Y:S05]  /*1aec0*/  @!P2 NANOSLEEP.SYNCS 0x989680 ;  /* 0x009896800000a95d */ /* 0x001fea0003900000 */
[----:B------:R-:W0:Y:S02]  /*1aed0*/  @!P2 SYNCS.PHASECHK.TRANS64 P2, [R21+URZ+0x28c50], R14 ;  /* 0x028c500e1500a5a7 */ /* 0x000e24000804007f */
[----:B0-----:R-:W-:Y:S05]  /*1aee0*/  @!P2 BRA `(.L_x_3913) ;  /* 0xfffffffc00f0a947 */ /* 0x001fea000383ffff */
[----:B------:R-:W-:Y:S05]  /*1aef0*/  BRA `(.L_x_3912) ;  /* 0xffffff1c00687947 */ /* 0x000fea000383ffff */
.L_x_3947:
        /* <DEDUP_REMOVED lines=11> */
.L_x_4092:
[----:B------:R-:W-:Y:S05]  /*1afb0*/  BSYNC B1 ;  /* 0x0000000000017941 */ /* 0x000fea0003800000 */
.L_x_4091:
[----:B------:R-:W-:Y:S05]  /*1afc0*/  BRA `(.L_x_4093) ;  /* 0xffffff9000987947 */ /* 0x000fea000383ffff */
.L_x_3949:
[----:B------:R-:W-:Y:S01]  /*1afd0*/  BSSY B1, `(.L_x_4094) ;  /* 0x0000006000017945 */ /* 0x000fe20003800000 */
[----:B------:R-:W-:-:S07]  /*1afe0*/  IMAD.MOV.U32 R15, RZ, RZ, -0x1 ;  /* 0xffffffffff0f7424 */ /* 0x000fce00078e00ff */
[----:B0-----:R-:W-:Y:S05]  /*1aff0*/  WARPSYNC.COLLECTIVE R15, `(.L_x_4095) ;  /* 0x000000000f0c7348 */ /* 0x001fea0003c00000 */
[----:B------:R-:W-:Y:S02]  /*1b000*/  ELECT P6, UR62, PT ;  /* 0x00000000003e782f */ /* 0x000fe400038c0000 */
[----:B------:R-:W-:Y:S01]  /*1b010*/  MOV R14, UR62 ;  /* 0x0000003e000e7c02 */ /* 0x000fe20008000f00 */
[----:B0-----:R-:W-:Y:S10]  /*1b020*/  ENDCOLLECTIVE ;  /* 0x000000000000791b */ /* 0x001ff40003800000 */
.L_x_4095:
[----:B------:R-:W-:Y:S05]  /*1b030*/  BSYNC B1 ;  /* 0x0000000000017941 */ /* 0x000fea0003800000 */
.L_x_4094:
[----:B------:R-:W-:Y:S05]  /*1b040*/  BRA `(.L_x_3948) ;  /* 0xffffff9000907947 */ /* 0x000fea000383ffff */
.L_x_3951:
[----:B0-----:R0:W1:Y:S02]  /*1b050*/  SYNCS.PHASECHK.TRANS64.TRYWAIT P0, [R17+URZ+0x28c20], R3 ;  /* 0x028c2003110075a7 */ /* 0x001064000800017f */
[----:B-1----:R-:W-:Y:S05]  /*1b060*/  @!P0 NANOSLEEP.SYNCS 0x989680 ;  /* 0x009896800000895d */ /* 0x002fea0003900000 */
[----:B------:R-:W1:Y:S02]  /*1b070*/  @!P0 SYNCS.PHASECHK.TRANS64 P0, [R17+URZ+0x28c20], R3 ;  /* 0x028c2003110085a7 */ /* 0x000e64000800007f */
[----:B-1----:R-:W-:Y:S05]  /*1b080*/  @!P0 BRA `(.L_x_3951) ;  /* 0xfffffffc00f08947 */ /* 0x002fea000383ffff */
[----:B------:R-:W-:Y:S05]  /*1b090*/  BRA `(.L_x_4096) ;  /* 0xffffff9000a07947 */ /* 0x000fea000383ffff */
.L_x_3955:
[----:B0-----:R0:W1:Y:S02]  /*1b0a0*/  SYNCS.PHASECHK.TRANS64.TRYWAIT P0, [R3+URZ+0x28ca0], R8 ;  /* 0x028ca008030075a7 */ /* 0x001064000800017f */
[----:B-1----:R-:W-:Y:S05]  /*1b0b0*/  @!P0 NANOSLEEP.SYNCS 0x989680 ;  /* 0x009896800000895d */ /* 0x002fea0003900000 */
[----:B------:R-:W1:Y:S02]  /*1b0c0*/  @!P0 SYNCS.PHASECHK.TRANS64 P0, [R3+URZ+0x28ca0], R8 ;  /* 0x028ca008030085a7 */ /* 0x000e64000800007f */
[----:B-1----:R-:W-:Y:S05]  /*1b0d0*/  @!P0 BRA `(.L_x_3955) ;  /* 0xfffffffc00f08947 */ /* 0x002fea000383ffff */
[----:B------:R-:W-:Y:S05]  /*1b0e0*/  BRA `(.L_x_4097) ;  /* 0xffffff9000b87947 */ /* 0x000fea000383ffff */
.L_x_3960:
[----:B-1----:R1:W2:Y:S02]  /*1b0f0*/  SYNCS.PHASECHK.TRANS64.TRYWAIT P0, [R3+URZ+0x28cc0], R8 ;  /* 0x028cc008030075a7 */ /* 0x0022a4000800017f */
[----:B--2---:R-:W-:Y:S05]  /*1b100*/  @!P0 NANOSLEEP.SYNCS 0x989680 ;  /* 0x009896800000895d */ /* 0x004fea0003900000 */
[----:B------:R-:W2:Y:S02]  /*1b110*/  @!P0 SYNCS.PHASECHK.TRANS64 P0, [R3+URZ+0x28cc0], R8 ;  /* 0x028cc008030085a7 */ /* 0x000ea4000800007f */
[----:B--2---:R-:W-:Y:S05]  /*1b120*/  @!P0 BRA `(.L_x_3960) ;  /* 0xfffffffc00f08947 */ /* 0x004fea000383ffff */
[----:B------:R-:W-:Y:S05]  /*1b130*/  BRA `(.L_x_4098) ;  /* 0xffffff9400347947 */ /* 0x000fea000383ffff */
.L_x_3974:
[----:B0-----:R0:W1:Y:S02]  /*1b140*/  SYNCS.PHASECHK.TRANS64.TRYWAIT P2, [R8+URZ+0x28ca0], R2 ;  /* 0x028ca002080075a7 */ /* 0x001064000804017f */
[----:B-1----:R-:W-:Y:S05]  /*1b150*/  @!P2 NANOSLEEP.SYNCS 0x989680 ;  /* 0x009896800000a95d */ /* 0x002fea0003900000 */
[----:B------:R-:W1:Y:S02]  /*1b160*/  @!P2 SYNCS.PHASECHK.TRANS64 P2, [R8+URZ+0x28ca0], R2 ;  /* 0x028ca0020800a5a7 */ /* 0x000e64000804007f */
[----:B-1----:R-:W-:Y:S05]  /*1b170*/  @!P2 BRA `(.L_x_3974) ;  /* 0xfffffffc00f0a947 */ /* 0x002fea000383ffff */
[----:B------:R-:W-:Y:S05]  /*1b180*/  BRA `(.L_x_4099) ;  /* 0xffffff9c00987947 */ /* 0x000fea000383ffff */
.L_x_3979:
[----:B-1----:R1:W2:Y:S02]  /*1b190*/  SYNCS.PHASECHK.TRANS64.TRYWAIT P2, [R8+URZ+0x28cc0], R2 ;  /* 0x028cc002080075a7 */ /* 0x0022a4000804017f */
[----:B--2---:R-:W-:Y:S05]  /*1b1a0*/  @!P2 NANOSLEEP.SYNCS 0x989680 ;  /* 0x009896800000a95d */ /* 0x004fea0003900000 */
[----:B------:R-:W2:Y:S02]  /*1b1b0*/  @!P2 SYNCS.PHASECHK.TRANS64 P2, [R8+URZ+0x28cc0], R2 ;  /* 0x028cc0020800a5a7 */ /* 0x000ea4000804007f */
[----:B--2---:R-:W-:Y:S05]  /*1b1c0*/  @!P2 BRA `(.L_x_3979) ;  /* 0xfffffffc00f0a947 */ /* 0x004fea000383ffff */
[----:B------:R-:W-:Y:S05]  /*1b1d0*/  BRA `(.L_x_4100) ;  /* 0xffffffa000107947 */ /* 0x000fea000383ffff */
.L_x_4001:
        /* <DEDUP_REMOVED lines=11> */
.L_x_4102:
[----:B------:R-:W-:Y:S05]  /*1b290*/  BSYNC B0 ;  /* 0x0000000000007941 */ /* 0x000fea0003800000 */
.L_x_4101:
[----:B------:R-:W-:Y:S05]  /*1b2a0*/  BRA `(.L_x_4103) ;  /* 0xffffffb400a07947 */ /* 0x000fea000383ffff */
.L_x_4004:
[----:B0-----:R0:W1:Y:S02]  /*1b2b0*/  SYNCS.PHASECHK.TRANS64.TRYWAIT P0, [R30+URZ+0x28c40], R0 ;  /* 0x028c40001e0075a7 */ /* 0x001064000800017f */
[----:B-1----:R-:W-:Y:S05]  /*1b2c0*/  @!P0 NANOSLEEP.SYNCS 0x989680 ;  /* 0x009896800000895d */ /* 0x002fea0003900000 */
[----:B------:R-:W1:Y:S02]  /*1b2d0*/  @!P0 SYNCS.PHASECHK.TRANS64 P0, [R30+URZ+0x28c40], R0 ;  /* 0x028c40001e0085a7 */ /* 0x000e64000800007f */
[----:B-1----:R-:W-:Y:S05]  /*1b2e0*/  @!P0 BRA `(.L_x_4004) ;  /* 0xfffffffc00f08947 */ /* 0x002fea000383ffff */
[----:B------:R-:W-:Y:S05]  /*1b2f0*/  BRA `(.L_x_4104) ;  /* 0xffffffb400d87947 */ /* 0x000fea000383ffff */
.L_x_4005:
        /* <DEDUP_REMOVED lines=8> */
.L_x_4106:
[----:B------:R-:W-:Y:S05]  /*1b380*/  BSYNC B0 ;  /* 0x0000000000007941 */ /* 0x000fea0003800000 */
.L_x_4105:
        /* <DEDUP_REMOVED lines=9> */
.L_x_4107:
[----:B------:R-:W-:Y:S02]  /*1b420*/  IMAD.MOV.U32 R13, RZ, RZ, R5 ;  /* 0x000000ffff0d7224 */ /* 0x000fe400078e0005 */
[----:B------:R-:W-:Y:S02]  /*1b430*/  IMAD.MOV.U32 R12, RZ, RZ, 0x1 ;  /* 0x00000001ff0c7424 */ /* 0x000fe400078e00ff */
[----:B------:R-:W-:-:S07]  /*1b440*/  IMAD.MOV.U32 R3, RZ, RZ, R14 ;  /* 0x000000ffff037224 */ /* 0x000fce00078e000e */
[----:B------:R-:W-:Y:S05]  /*1b450*/  WARPSYNC.COLLECTIVE R15, `(.L_x_4108) ;  /* 0x000000000f087348 */ /* 0x000fea0003c00000 */
[----:B------:R0:W1:Y:S02]  /*1b460*/  SHFL.IDX P6, R14, R13, R12, R11 ;  /* 0x0000000c0d0e7389 */ /* 0x00006400000c000b */
[----:B01----:R-:W-:Y:S01]  /*1b470*/  ENDCOLLECTIVE ;  /* 0x000000000000791b */ /* 0x003fe20003800000 */
.L_x_4108:
        /* <DEDUP_REMOVED lines=15> */
.L_x_4109:
[----:B------:R-:W-:Y:S02]  /*1b570*/  @P0 IMAD R6, R4, 0x2, R17 ;  /* 0x0000000204060824 */ /* 0x000fe400078e0211 */
[----:B------:R-:W-:Y:S02]  /*1b580*/  IMAD.MOV.U32 R13, RZ, RZ, R5 ;  /* 0x000000ffff0d7224 */ /* 0x000fe400078e0005 */
[----:B------:R-:W-:Y:S02]  /*1b590*/  IMAD.MOV.U32 R12, RZ, RZ, 0x2 ;  /* 0x00000002ff0c7424 */ /* 0x000fe400078e00ff */
[----:B------:R-:W-:-:S07]  /*1b5a0*/  IMAD.MOV.U32 R3, RZ, RZ, R14 ;  /* 0x000000ffff037224 */ /* 0x000fce00078e000e */
[----:B------:R-:W-:Y:S05]  /*1b5b0*/  WARPSYNC.COLLECTIVE R15, `(.L_x_4110) ;  /* 0x000000000f087348 */ /* 0x000fea0003c00000 */
[----:B------:R0:W1:Y:S02]  /*1b5c0*/  SHFL.IDX P6, R14, R13, R12, R11 ;  /* 0x0000000c0d0e7389 */ /* 0x00006400000c000b */
[----:B01----:R-:W-:Y:S01]  /*1b5d0*/  ENDCOLLECTIVE ;  /* 0x000000000000791b */ /* 0x003fe20003800000 */
.L_x_4110:
        /* <DEDUP_REMOVED lines=15> */
.L_x_4111:
[----:B------:R-:W-:Y:S02]  /*1b6d0*/  @P0 IMAD R6, R4, 0x2, R17 ;  /* 0x0000000204060824 */ /* 0x000fe400078e0211 */
[----:B------:R-:W-:Y:S02]  /*1b6e0*/  IMAD.MOV.U32 R13, RZ, RZ, R5 ;  /* 0x000000ffff0d7224 */ /* 0x000fe400078e0005 */
[----:B------:R-:W-:Y:S02]  /*1b6f0*/  IMAD.MOV.U32 R12, RZ, RZ, 0x3 ;  /* 0x00000003ff0c7424 */ /* 0x000fe400078e00ff */
[----:B------:R-:W-:-:S07]  /*1b700*/  IMAD.MOV.U32 R3, RZ, RZ, R14 ;  /* 0x000000ffff037224 */ /* 0x000fce00078e000e */
[----:B------:R-:W-:Y:S05]  /*1b710*/  WARPSYNC.COLLECTIVE R15, `(.L_x_4112) ;  /* 0x000000000f087348 */ /* 0x000fea0003c00000 */
[----:B------:R0:W1:Y:S02]  /*1b720*/  SHFL.IDX P6, R14, R13, R12, R11 ;  /* 0x0000000c0d0e7389 */ /* 0x00006400000c000b */
[----:B01----:R-:W-:Y:S01]  /*1b730*/  ENDCOLLECTIVE ;  /* 0x000000000000791b */ /* 0x003fe20003800000 */
.L_x_4112:
        /* <DEDUP_REMOVED lines=10> */
.L_x_4113:
[----:B------:R-:W-:Y:S01]  /*1b7e0*/  @!PT LDS RZ, [RZ] ;  /* 0x00000000fffff984 */ /* 0x000fe20000000800 */
[----:B------:R-:W-:Y:S01]  /*1b7f0*/  @!PT LDS RZ, [RZ] ;  /* 0x00000000fffff984 */ /* 0x000fe20000000800 */
[----:B------:R-:W-:Y:S01]  /*1b800*/  @!PT LDS RZ, [RZ] ;  /* 0x00000000fffff984 */ /* 0x000fe20000000800 */
[----:B------:R0:W-:Y:S01]  /*1b810*/  @P0 LDGSTS.E.BYPASS.LTC128B.128 [R6+0x23400], desc[UR42][R2.64], !P2 ;  /* 0x2340000002060fae */ /* 0x0001e2000d101d6a */
[----:B------:R-:W-:Y:S01]  /*1b820*/  IMAD.MOV.U32 R0, RZ, RZ, R14 ;  /* 0x000000ffff007224 */ /* 0x000fe200078e000e */
[----:B------:R-:W-:Y:S06]  /*1b830*/  BRA `(.L_x_4114) ;  /* 0xffffffb4007c7947 */ /* 0x000fec000383ffff */
.L_x_4010:
        /* <DEDUP_REMOVED lines=9> */
.L_x_4115:
[C---:B------:R-:W-:Y:S01]  /*1b8d0*/  VIADD R6, R25.reuse, 0x10 ;  /* 0x0000001019067836 */ /* 0x040fe20000000000 */
[----:B------:R-:W-:Y:S01]  /*1b8e0*/  ISETP.GE.AND P0, PT, R25, R3, PT ;  /* 0x000000031900720c */ /* 0x000fe20003f06270 */
[----:B------:R-:W-:Y:S02]  /*1b8f0*/  IMAD.MOV.U32 R13, RZ, RZ, R0 ;  /* 0x000000ffff0d7224 */ /* 0x000fe400078e0000 */
[----:B------:R-:W-:-:S10]  /*1b900*/  IMAD.MOV.U32 R4, RZ, RZ, R14 ;  /* 0x000000ffff047224 */ /* 0x000fd400078e000e */
[----:B------:R-:W-:Y:S05]  /*1b910*/  WARPSYNC.COLLECTIVE R15, `(.L_x_4116) ;  /* 0x000000000f087348 */ /* 0x000fea0003c00000 */
[----:B------:R0:W1:Y:S02]  /*1b920*/  SHFL.IDX P6, R14, R13, R12, R11 ;  /* 0x0000000c0d0e7389 */ /* 0x00006400000c000b */
[----:B01----:R-:W-:Y:S01]  /*1b930*/  ENDCOLLECTIVE ;  /* 0x000000000000791b */ /* 0x003fe20003800000 */
.L_x_4116:
[----:B------:R-:W-:Y:S02]  /*1b940*/  IMAD.MOV.U32 R13, RZ, RZ, R2 ;  /* 0x000000ffff0d7224 */ /* 0x000fe400078e0002 */
[----:B------:R-:W-:Y:S02]  /*1b950*/  IMAD.MOV.U32 R12, RZ, RZ, 0x1 ;  /* 0x00000001ff0c7424 */ /* 0x000fe400078e00ff */
[----:B------:R-:W-:-:S07]  /*1b960*/  IMAD.MOV.U32 R5, RZ, RZ, R14 ;  /* 0x000000ffff057224 */ /* 0x000fce00078e000e */
[----:B------:R-:W-:Y:S05]  /*1b970*/  WARPSYNC.COLLECTIVE R15, `(.L_x_4117) ;  /* 0x000000000f087348 */ /* 0x000fea0003c00000 */
[----:B------:R0:W1:Y:S02]  /*1b980*/  SHFL.IDX P6, R14, R13, R12, R11 ;  /* 0x0000000c0d0e7389 */ /* 0x00006400000c000b */
[----:B01----:R-:W-:Y:S01]  /*1b990*/  ENDCOLLECTIVE ;  /* 0x000000000000791b */ /* 0x003fe20003800000 */
.L_x_4117:
        /* <DEDUP_REMOVED lines=15> */
.L_x_4118:
[----:B------:R-:W-:Y:S02]  /*1ba90*/  IMAD.MOV.U32 R13, RZ, RZ, R2 ;  /* 0x000000ffff0d7224 */ /* 0x000fe400078e0002 */
[----:B------:R-:W-:Y:S02]  /*1baa0*/  IMAD.MOV.U32 R12, RZ, RZ, 0x2 ;  /* 0x00000002ff0c7424 */ /* 0x000fe400078e00ff */
[----:B------:R-:W-:-:S07]  /*1bab0*/  IMAD.MOV.U32 R5, RZ, RZ, R14 ;  /* 0x000000ffff057224 */ /* 0x000fce00078e000e */
[----:B------:R-:W-:Y:S05]  /*1bac0*/  WARPSYNC.COLLECTIVE R15, `(.L_x_4119) ;  /* 0x000000000f087348 */ /* 0x000fea0003c00000 */
[----:B------:R0:W1:Y:S02]  /*1bad0*/  SHFL.IDX P6, R14, R13, R12, R11 ;  /* 0x0000000c0d0e7389 */ /* 0x00006400000c000b */
[----:B01----:R-:W-:Y:S01]  /*1bae0*/  ENDCOLLECTIVE ;  /* 0x000000000000791b */ /* 0x003fe20003800000 */
.L_x_4119:
        /* <DEDUP_REMOVED lines=16> */
.L_x_4120:
[----:B------:R-:W-:Y:S02]  /*1bbf0*/  IMAD.MOV.U32 R13, RZ, RZ, R2 ;  /* 0x000000ffff0d7224 */ /* 0x000fe400078e0002 */
[----:B------:R-:W-:Y:S02]  /*1bc00*/  IMAD.MOV.U32 R12, RZ, RZ, 0x3 ;  /* 0x00000003ff0c7424 */ /* 0x000fe400078e00ff */
[----:B------:R-:W-:-:S07]  /*1bc10*/  IMAD.MOV.U32 R5, RZ, RZ, R14 ;  /* 0x000000ffff057224 */ /* 0x000fce00078e000e */
[----:B------:R-:W-:Y:S05]  /*1bc20*/  WARPSYNC.COLLECTIVE R15, `(.L_x_4121) ;  /* 0x000000000f087348 */ /* 0x000fea0003c00000 */
[----:B------:R0:W1:Y:S02]  /*1bc30*/  SHFL.IDX P6, R14, R13, R12, R11 ;  /* 0x0000000c0d0e7389 */ /* 0x00006400000c000b */
[----:B01----:R-:W-:Y:S01]  /*1bc40*/  ENDCOLLECTIVE ;  /* 0x000000000000791b */ /* 0x003fe20003800000 */
.L_x_4121:
        /* <DEDUP_REMOVED lines=10> */
[----:B0-----:R-:W-:-:S07]  /*1bcf0*/  IMAD.MOV.U32 R4, RZ, RZ, R14 ;  /* 0x000000ffff047224 */ /* 0x001fce00078e000e */
[----:B------:R-:W-:Y:S05]  /*1bd00*/  WARPSYNC.COLLECTIVE R15, `(.L_x_4122) ;  /* 0x000000000f087348 */ /* 0x000fea0003c00000 */
[----:B------:R0:W1:Y:S02]  /*1bd10*/  SHFL.IDX P6, R14, R13, R12, R11 ;  /* 0x0000000c0d0e7389 */ /* 0x00006400000c000b */
[----:B01----:R-:W-:Y:S01]  /*1bd20*/  ENDCOLLECTIVE ;  /* 0x000000000000791b */ /* 0x003fe20003800000 */
.L_x_4122:
[----:B------:R-:W-:Y:S01]  /*1bd30*/  IMAD.MOV.U32 R0, RZ, RZ, R14 ;  /* 0x000000ffff007224 */ /* 0x000fe200078e000e */
[----:B------:R-:W-:Y:S06]  /*1bd40*/  BRA `(.L_x_4123) ;  /* 0xffffffb800a47947 */ /* 0x000fec000383ffff */
.L_x_4013:
[----:B0-----:R0:W1:Y:S02]  /*1bd50*/  SYNCS.PHASECHK.TRANS64.TRYWAIT P0, [R17+URZ+0x28c20], R0 ;  /* 0x028c2000110075a7 */ /* 0x001064000800017f */
[----:B-1----:R-:W-:Y:S05]  /*1bd60*/  @!P0 NANOSLEEP.SYNCS 0x989680 ;  /* 0x009896800000895d */ /* 0x002fea0003900000 */
[----:B------:R-:W1:Y:S02]  /*1bd70*/  @!P0 SYNCS.PHASECHK.TRANS64 P0, [R17+URZ+0x28c20], R0 ;  /* 0x028c2000110085a7 */ /* 0x000e64000800007f */
[----:B-1----:R-:W-:Y:S05]  /*1bd80*/  @!P0 BRA `(.L_x_4013) ;  /* 0xfffffffc00f08947 */ /* 0x002fea000383ffff */
[----:B------:R-:W-:Y:S05]  /*1bd90*/  BRA `(.L_x_4124) ;  /* 0xffffffbc00007947 */ /* 0x000fea000383ffff */
.L_x_4016:
[----:B0-----:R0:W1:Y:S02]  /*1bda0*/  SYNCS.PHASECHK.TRANS64.TRYWAIT P0, [R30+URZ+0x28c60], R0 ;  /* 0x028c60001e0075a7 */ /* 0x001064000800017f */
[----:B-1----:R-:W-:Y:S05]  /*1bdb0*/  @!P0 NANOSLEEP.SYNCS 0x989680 ;  /* 0x009896800000895d */ /* 0x002fea0003900000 */
[----:B------:R-:W1:Y:S02]  /*1bdc0*/  @!P0 SYNCS.PHASECHK.TRANS64 P0, [R30+URZ+0x28c60], R0 ;  /* 0x028c60001e0085a7 */ /* 0x000e64000800007f */
[----:B-1----:R-:W-:Y:S05]  /*1bdd0*/  @!P0 BRA `(.L_x_4016) ;  /* 0xfffffffc00f08947 */ /* 0x002fea000383ffff */
[----:B------:R-:W-:Y:S05]  /*1bde0*/  BRA `(.L_x_4125) ;  /* 0xffffffbc00107947 */ /* 0x000fea000383ffff */
.L_x_4017:
        /* <DEDUP_REMOVED lines=8> */
.L_x_4127:
[----:B------:R-:W-:Y:S05]  /*1be70*/  BSYNC B0 ;  /* 0x0000000000007941 */ /* 0x000fea0003800000 */
.L_x_4126:
[----:B------:R0:W5:Y:S01]  /*1be80*/  LDL R8, [R1+0x8] ;  /* 0x0000080001087983 */ /* 0x0001620000100800 */
        /* <DEDUP_REMOVED lines=14> */
.L_x_4128:
        /* <DEDUP_REMOVED lines=40> */
.L_x_4129:
[----:B------:R-:W-:Y:S02]  /*1c1f0*/  IMAD.MOV.U32 R13, RZ, RZ, R5 ;  /* 0x000000ffff0d7224 */ /* 0x000fe400078e0005 */
[----:B------:R-:W-:-:S07]  /*1c200*/  IMAD.MOV.U32 R3, RZ, RZ, R14 ;  /* 0x000000ffff037224 */ /* 0x000fce00078e000e */
[----:B------:R-:W-:Y:S05]  /*1c210*/  WARPSYNC.COLLECTIVE R15, `(.L_x_4130) ;  /* 0x000000000f087348 */ /* 0x000fea0003c00000 */
[----:B------:R0:W1:Y:S02]  /*1c220*/  SHFL.IDX P6, R14, R13, R12, R11 ;  /* 0x0000000c0d0e7389 */ /* 0x00006400000c000b */
[----:B01----:R-:W-:Y:S01]  /*1c230*/  ENDCOLLECTIVE ;  /* 0x000000000000791b */ /* 0x003fe20003800000 */
.L_x_4130:
        /* <DEDUP_REMOVED lines=29> */
.L_x_4131:
[----:B------:R-:W-:Y:S02]  /*1c410*/  IMAD.MOV.U32 R13, RZ, RZ, R5 ;  /* 0x000000ffff0d7224 */ /* 0x000fe400078e0005 */
[----:B------:R-:W-:-:S07]  /*1c420*/  IMAD.MOV.U32 R7, RZ, RZ, R14 ;  /* 0x000000ffff077224 */ /* 0x000fce00078e000e */
[----:B------:R-:W-:Y:S05]  /*1c430*/  WARPSYNC.COLLECTIVE R15, `(.L_x_4132) ;  /* 0x000000000f087348 */ /* 0x000fea0003c00000 */
[----:B------:R0:W1:Y:S02]  /*1c440*/  SHFL.IDX P6, R14, R13, R12, R11 ;  /* 0x0000000c0d0e7389 */ /* 0x00006400000c000b */
[----:B01----:R-:W-:Y:S01]  /*1c450*/  ENDCOLLECTIVE ;  /* 0x000000000000791b */ /* 0x003fe20003800000 */
.L_x_4132:
        /* <DEDUP_REMOVED lines=29> */
.L_x_4133:
[----:B------:R-:W-:Y:S02]  /*1c630*/  IMAD.MOV.U32 R13, RZ, RZ, R5 ;  /* 0x000000ffff0d7224 */ /* 0x000fe400078e0005 */
[----:B------:R-:W-:-:S07]  /*1c640*/  IMAD.MOV.U32 R6, RZ, RZ, R14 ;  /* 0x000000ffff067224 */ /* 0x000fce00078e000e */
[----:B------:R-:W-:Y:S05]  /*1c650*/  WARPSYNC.COLLECTIVE R15, `(.L_x_4134) ;  /* 0x000000000f087348 */ /* 0x000fea0003c00000 */
[----:B------:R0:W1:Y:S02]  /*1c660*/  SHFL.IDX P6, R14, R13, R12, R11 ;  /* 0x0000000c0d0e7389 */ /* 0x00006400000c000b */
[----:B01----:R-:W-:Y:S01]  /*1c670*/  ENDCOLLECTIVE ;  /* 0x000000000000791b */ /* 0x003fe20003800000 */
.L_x_4134:
[----:B------:R-:W-:Y:S01]  /*1c680*/  IMAD.MOV.U32 R2, RZ, RZ, R14 ;  /* 0x000000ffff027224 */ /* 0x000fe200078e000e */
[----:B------:R-:W-:Y:S06]  /*1c690*/  BRA `(.L_x_4135) ;  /* 0xffffffb8009c7947 */ /* 0x000fec000383ffff */
.L_x_4024:
[----:B0-----:R0:W1:Y:S02]  /*1c6a0*/  SYNCS.PHASECHK.TRANS64.TRYWAIT P0, [R6+URZ+0x28c40], R20 ;  /* 0x028c4014060075a7 */ /* 0x001064000800017f */
[----:B-1----:R-:W-:Y:S05]  /*1c6b0*/  @!P0 NANOSLEEP.SYNCS 0x989680 ;  /* 0x009896800000895d */ /* 0x002fea0003900000 */
[----:B------:R-:W1:Y:S02]  /*1c6c0*/  @!P0 SYNCS.PHASECHK.TRANS64 P0, [R6+URZ+0x28c40], R20 ;  /* 0x028c4014060085a7 */ /* 0x000e64000800007f */
[----:B-1----:R-:W-:Y:S05]  /*1c6d0*/  @!P0 BRA `(.L_x_4024) ;  /* 0xfffffffc00f08947 */ /* 0x002fea000383ffff */
[----:B------:R-:W-:Y:S05]  /*1c6e0*/  BRA `(.L_x_4136) ;  /* 0xffffffc0002c7947 */ /* 0x000fea000383ffff */
.L_x_4025:
        /* <DEDUP_REMOVED lines=8> */
.L_x_4138:
[----:B------:R-:W-:Y:S05]  /*1c770*/  BSYNC B1 ;  /* 0x0000000000017941 */ /* 0x000fea0003800000 */
.L_x_4137:
        /* <DEDUP_REMOVED lines=9> */
.L_x_4139:
[----:B------:R-:W-:Y:S02]  /*1c810*/  IMAD.MOV.U32 R13, RZ, RZ, R25 ;  /* 0x000000ffff0d7224 */ /* 0x000fe400078e0019 */
[----:B------:R-:W-:Y:S02]  /*1c820*/  IMAD.MOV.U32 R12, RZ, RZ, 0x1 ;  /* 0x00000001ff0c7424 */ /* 0x000fe400078e00ff */
[----:B------:R-:W-:-:S07]  /*1c830*/  IMAD.MOV.U32 R2, RZ, RZ, R14 ;  /* 0x000000ffff027224 */ /* 0x000fce00078e000e */
[----:B------:R-:W-:Y:S05]  /*1c840*/  WARPSYNC.COLLECTIVE R15, `(.L_x_4140) ;  /* 0x000000000f087348 */ /* 0x000fea0003c00000 */
[----:B------:R0:W1:Y:S02]  /*1c850*/  SHFL.IDX P6, R14, R13, R12, R11 ;  /* 0x0000000c0d0e7389 */ /* 0x00006400000c000b */
[----:B01----:R-:W-:Y:S01]  /*1c860*/  ENDCOLLECTIVE ;  /* 0x000000000000791b */ /* 0x003fe20003800000 */
.L_x_4140:
        /* <DEDUP_REMOVED lines=11> */
.L_x_4141:
[----:B------:R-:W-:Y:S02]  /*1c920*/  IMAD.MOV.U32 R13, RZ, RZ, R25 ;  /* 0x000000ffff0d7224 */ /* 0x000fe400078e0019 */
[----:B------:R-:W-:Y:S02]  /*1c930*/  IMAD.MOV.U32 R12, RZ, RZ, 0x2 ;  /* 0x00000002ff0c7424 */ /* 0x000fe400078e00ff */
[----:B------:R-:W-:-:S07]  /*1c940*/  IMAD.MOV.U32 R2, RZ, RZ, R14 ;  /* 0x000000ffff027224 */ /* 0x000fce00078e000e */
[----:B------:R-:W-:Y:S05]  /*1c950*/  WARPSYNC.COLLECTIVE R15, `(.L_x_4142) ;  /* 0x000000000f087348 */ /* 0x000fea0003c00000 */
[----:B------:R0:W1:Y:S02]  /*1c960*/  SHFL.IDX P6, R14, R13, R12, R11 ;  /* 0x0000000c0d0e7389 */ /* 0x00006400000c000b */
[----:B01----:R-:W-:Y:S01]  /*1c970*/  ENDCOLLECTIVE ;  /* 0x000000000000791b */ /* 0x003fe20003800000 */
.L_x_4142:
        /* <DEDUP_REMOVED lines=11> */
.L_x_4143:
[----:B------:R-:W-:Y:S02]  /*1ca30*/  IMAD.MOV.U32 R13, RZ, RZ, R25 ;  /* 0x000000ffff0d7224 */ /* 0x000fe400078e0019 */
[----:B------:R-:W-:Y:S02]  /*1ca40*/  IMAD.MOV.U32 R12, RZ, RZ, 0x3 ;  /* 0x00000003ff0c7424 */ /* 0x000fe400078e00ff */
[----:B------:R-:W-:-:S07]  /*1ca50*/  IMAD.MOV.U32 R2, RZ, RZ, R14 ;  /* 0x000000ffff027224 */ /* 0x000fce00078e000e */
[----:B------:R-:W-:Y:S05]  /*1ca60*/  WARPSYNC.COLLECTIVE R15, `(.L_x_4144) ;  /* 0x000000000f087348 */ /* 0x000fea0003c00000 */
[----:B------:R0:W1:Y:S02]  /*1ca70*/  SHFL.IDX P6, R14, R13, R12, R11 ;  /* 0x0000000c0d0e7389 */ /* 0x00006400000c000b */
[----:B01----:R-:W-:Y:S01]  /*1ca80*/  ENDCOLLECTIVE ;  /* 0x000000000000791b */ /* 0x003fe20003800000 */
.L_x_4144:
        /* <DEDUP_REMOVED lines=11> */
.L_x_4145:
[----:B------:R-:W-:Y:S01]  /*1cb40*/  IMAD.MOV.U32 R2, RZ, RZ, R14 ;  /* 0x000000ffff027224 */ /* 0x000fe200078e000e */
[----:B------:R-:W-:Y:S06]  /*1cb50*/  BRA `(.L_x_4146) ;  /* 0xffffffbc00b47947 */ /* 0x000fec000383ffff */
.L_x_4030:
[----:B---3--:R3:W4:Y:S02]  /*1cb60*/  SYNCS.PHASECHK.TRANS64.TRYWAIT P0, [R6+URZ+0x28c60], R20 ;  /* 0x028c6014060075a7 */ /* 0x008724000800017f */
[----:B----4-:R-:W-:Y:S05]  /*1cb70*/  @!P0 NANOSLEEP.SYNCS 0x989680 ;  /* 0x009896800000895d */ /* 0x010fea0003900000 */
[----:B------:R-:W4:Y:S02]  /*1cb80*/  @!P0 SYNCS.PHASECHK.TRANS64 P0, [R6+URZ+0x28c60], R20 ;  /* 0x028c6014060085a7 */ /* 0x000f24000800007f */
[----:B----4-:R-:W-:Y:S05]  /*1cb90*/  @!P0 BRA `(.L_x_4030) ;  /* 0xfffffffc00f08947 */ /* 0x010fea000383ffff */
[----:B------:R-:W-:Y:S05]  /*1cba0*/  BRA `(.L_x_4147) ;  /* 0xffffffc000047947 */ /* 0x000fea000383ffff */
.L_x_4031:
[----:B------:R-:W-:Y:S01]  /*1cbb0*/  BSSY B1, `(.L_x_4148) ;  /* 0x0000008000017945 */ /* 0x000fe20003800000 */
[----:B------:R-:W-:Y:S02]  /*1cbc0*/  IMAD.MOV.U32 R13, RZ, RZ, R10 ;  /* 0x000000ffff0d7224 */ /* 0x000fe400078e000a */
[----:B------:R-:W-:Y:S02]  /*1cbd0*/  IMAD.MOV.U32 R12, RZ, RZ, RZ ;  /* 0x000000ffff0c7224 */ /* 0x000fe400078e00ff */
[----:B------:R-:W-:Y:S02]  /*1cbe0*/  IMAD.MOV.U32 R11, RZ, RZ, 0x181f ;  /* 0x0000181fff0b7424 */ /* 0x000fe400078e00ff */
[----:B------:R-:W-:-:S07]  /*1cbf0*/  IMAD.MOV.U32 R15, RZ, RZ, -0x1 ;  /* 0xffffffffff0f7424 */ /* 0x000fce00078e00ff */
[----:B0-23--:R-:W-:Y:S05]  /*1cc00*/  WARPSYNC.COLLECTIVE R15, `(.L_x_4149) ;  /* 0x000000000f087348 */ /* 0x00dfea0003c00000 */
[----:B------:R1:W4:Y:S02]  /*1cc10*/  SHFL.IDX P6, R14, R13, R12, R11 ;  /* 0x0000000c0d0e7389 */ /* 0x00032400000c000b */
[----:B01234-:R-:W-:Y:S01]  /*1cc20*/  ENDCOLLECTIVE ;  /* 0x000000000000791b */ /* 0x01ffe20003800000 */
.L_x_4149:
[----:B------:R-:W-:Y:S05]  /*1cc30*/  BSYNC B1 ;  /* 0x0000000000017941 */ /* 0x000fea0003800000 */
.L_x_4148:
        /* <DEDUP_REMOVED lines=13> */
.L_x_4150:
        /* <DEDUP_REMOVED lines=17> */
.L_x_4151:
        /* <DEDUP_REMOVED lines=16> */
.L_x_4152:
        /* <DEDUP_REMOVED lines=19> */
.L_x_4153:
        /* <DEDUP_REMOVED lines=14> */
.L_x_4154:
        /* <DEDUP_REMOVED lines=16> */
.L_x_4155:
        /* <DEDUP_REMOVED lines=14> */
.L_x_4156:
[----:B------:R-:W-:Y:S05]  /*1d310*/  BRA `(.L_x_4157) ;  /* 0xffffffbc00687947 */ /* 0x000fea000383ffff */
.L_x_4039:
        /* <DEDUP_REMOVED lines=8> */
.L_x_4159:
[----:B------:R-:W-:Y:S05]  /*1d3a0*/  BSYNC B0 ;  /* 0x0000000000007941 */ /* 0x000fea0003800000 */
.L_x_4158:
        /* <DEDUP_REMOVED lines=9> */
.L_x_4160:
        /* <DEDUP_REMOVED lines=24> */
.L_x_4161:
[----:B------:R-:W-:Y:S01]  /*1d5c0*/  IMAD.MOV.U32 R12, RZ, RZ, 0x2 ;  /* 0x00000002ff0c7424 */ /* 0x000fe200078e00ff */
[----:B------:R-:W-:-:S05]  /*1d5d0*/  SEL R14, R14, RZ, P1 ;  /* 0x000000ff0e0e7207 */ /* 0x000fca0000800000 */
[----:B------:R-:W-:-:S04]  /*1d5e0*/  IMAD.IADD R5, R13, 0x1, R14 ;  /* 0x000000010d057824 */ /* 0x000fc800078e020e */
[----:B------:R-:W-:-:S07]  /*1d5f0*/  IMAD.MOV.U32 R13, RZ, RZ, R5 ;  /* 0x000000ffff0d7224 */ /* 0x000fce00078e0005 */
[----:B------:R-:W-:Y:S05]  /*1d600*/  WARPSYNC.COLLECTIVE R15, `(.L_x_4162) ;  /* 0x000000000f087348 */ /* 0x000fea0003c00000 */
[----:B------:R0:W1:Y:S02]  /*1d610*/  SHFL.UP P6, R14, R13, R12, R11 ;  /* 0x0400000c0d0e7389 */ /* 0x00006400000c000b */
[----:B01----:R-:W-:Y:S01]  /*1d620*/  ENDCOLLECTIVE ;  /* 0x000000000000791b */ /* 0x003fe20003800000 */
.L_x_4162:
[----:B------:R-:W-:Y:S01]  /*1d630*/  IMAD.MOV.U32 R12, RZ, RZ, 0x4 ;  /* 0x00000004ff0c7424 */ /* 0x000fe200078e00ff */
[----:B------:R-:W-:-:S05]  /*1d640*/  SEL R2, R14, RZ, P2 ;  /* 0x000000ff0e027207 */ /* 0x000fca0001000000 */
[----:B------:R-:W-:-:S04]  /*1d650*/  IMAD.IADD R2, R5, 0x1, R2 ;  /* 0x0000000105027824 */ /* 0x000fc800078e0202 */
[----:B------:R-:W-:-:S07]  /*1d660*/  IMAD.MOV.U32 R13, RZ, RZ, R2 ;  /* 0x000000ffff0d7224 */ /* 0x000fce00078e0002 */
[----:B------:R-:W-:Y:S05]  /*1d670*/  WARPSYNC.COLLECTIVE R15, `(.L_x_4163) ;  /* 0x000000000f087348 */ /* 0x000fea0003c00000 */
[----:B------:R0:W1:Y:S02]  /*1d680*/  SHFL.UP P6, R14, R13, R12, R11 ;  /* 0x0400000c0d0e7389 */ /* 0x00006400000c000b */
[----:B01----:R-:W-:Y:S01]  /*1d690*/  ENDCOLLECTIVE ;  /* 0x000000000000791b */ /* 0x003fe20003800000 */
.L_x_4163:
[----:B------:R-:W-:Y:S01]  /*1d6a0*/  IMAD.MOV.U32 R12, RZ, RZ, 0x8 ;  /* 0x00000008ff0c7424 */ /* 0x000fe200078e00ff */
[----:B------:R-:W-:-:S05]  /*1d6b0*/  SEL R3, R14, RZ, P3 ;  /* 0x000000ff0e037207 */ /* 0x000fca0001800000 */
[----:B------:R-:W-:-:S04]  /*1d6c0*/  IMAD.IADD R8, R2, 0x1, R3 ;  /* 0x0000000102087824 */ /* 0x000fc800078e0203 */
[----:B------:R-:W-:-:S07]  /*1d6d0*/  IMAD.MOV.U32 R13, RZ, RZ, R8 ;  /* 0x000000ffff0d7224 */ /* 0x000fce00078e0008 */
[----:B------:R-:W-:Y:S05]  /*1d6e0*/  WARPSYNC.COLLECTIVE R15, `(.L_x_4164) ;  /* 0x000000000f087348 */ /* 0x000fea0003c00000 */
[----:B------:R0:W1:Y:S02]  /*1d6f0*/  SHFL.UP P6, R14, R13, R12, R11 ;  /* 0x0400000c0d0e7389 */ /* 0x00006400000c000b */
[----:B01----:R-:W-:Y:S01]  /*1d700*/  ENDCOLLECTIVE ;  /* 0x000000000000791b */ /* 0x003fe20003800000 */
.L_x_4164:
[----:B------:R-:W-:Y:S01]  /*1d710*/  IMAD.MOV.U32 R12, RZ, RZ, 0x10 ;  /* 0x00000010ff0c7424 */ /* 0x000fe200078e00ff */
[----:B------:R-:W-:-:S05]  /*1d720*/  SEL R5, R14, RZ, P4 ;  /* 0x000000ff0e057207 */ /* 0x000fca0002000000 */
[----:B------:R-:W-:-:S04]  /*1d730*/  IMAD.IADD R5, R8, 0x1, R5 ;  /* 0x0000000108057824 */ /* 0x000fc800078e0205 */
[----:B------:R-:W-:-:S07]  /*1d740*/  IMAD.MOV.U32 R13, RZ, RZ, R5 ;  /* 0x000000ffff0d7224 */ /* 0x000fce00078e0005 */
[----:B------:R-:W-:Y:S05]  /*1d750*/  WARPSYNC.COLLECTIVE R15, `(.L_x_4165) ;  /* 0x000000000f087348 */ /* 0x000fea0003c00000 */
[----:B------:R0:W1:Y:S02]  /*1d760*/  SHFL.UP P6, R14, R13, R12, R11 ;  /* 0x0400000c0d0e7389 */ /* 0x00006400000c000b */
[----:B01----:R-:W-:Y:S01]  /*1d770*/  ENDCOLLECTIVE ;  /* 0x000000000000791b */ /* 0x003fe20003800000 */
.L_x_4165:
        /* <DEDUP_REMOVED lines=8> */
.L_x_4166:
[----:B------:R-:W-:Y:S05]  /*1d800*/  BRA `(.L_x_4167) ;  /* 0xffffffc000007947 */ /* 0x000fea000383ffff */
.L_x_4042:
[----:B------:R-:W-:Y:S01]  /*1d810*/  BSSY B0, `(.L_x_4168) ;  /* 0x0000007000007945 */ /* 0x000fe20003800000 */
[----:B------:R-:W-:Y:S02]  /*1d820*/  IMAD.MOV.U32 R12, RZ, RZ, 0x1 ;  /* 0x00000001ff0c7424 */ /* 0x000fe400078e00ff */
[----:B------:R-:W-:Y:S02]  /*1d830*/  IMAD.MOV.U32 R11, RZ, RZ, RZ ;  /* 0x000000ffff0b7224 */ /* 0x000fe400078e00ff */
[----:B------:R-:W-:-:S07]  /*1d840*/  IMAD.MOV.U32 R15, RZ, RZ, -0x1 ;  /* 0xffffffffff0f7424 */ /* 0x000fce00078e00ff */
[----:B------:R-:W-:Y:S05]  /*1d850*/  WARPSYNC.COLLECTIVE R15, `(.L_x_4169) ;  /* 0x000000000f087348 */ /* 0x000fea0003c00000 */
[----:B------:R0:W1:Y:S02]  /*1d860*/  SHFL.UP P6, R14, R13, R12, R11 ;  /* 0x0400000c0d0e7389 */ /* 0x00006400000c000b */
[----:B01----:R-:W-:Y:S01]  /*1d870*/  ENDCOLLECTIVE ;  /* 0x000000000000791b */ /* 0x003fe20003800000 */
.L_x_4169:
[----:B------:R-:W-:Y:S05]  /*1d880*/  BSYNC B0 ;  /* 0x0000000000007941 */ /* 0x000fea0003800000 */
.L_x_4168:
        /* <DEDUP_REMOVED lines=8> */
.L_x_4170:
[----:B------:R-:W-:Y:S01]  /*1d910*/  IMAD.MOV.U32 R12, RZ, RZ, 0x4 ;  /* 0x00000004ff0c7424 */ /* 0x000fe200078e00ff */
[----:B------:R-:W-:-:S05]  /*1d920*/  SEL R2, R14, RZ, P2 ;  /* 0x000000ff0e027207 */ /* 0x000fca0001000000 */
[----:B------:R-:W-:-:S04]  /*1d930*/  IMAD.IADD R2, R13, 0x1, R2 ;  /* 0x000000010d027824 */ /* 0x000fc800078e0202 */
[----:B------:R-:W-:-:S07]  /*1d940*/  IMAD.MOV.U32 R13, RZ, RZ, R2 ;  /* 0x000000ffff0d7224 */ /* 0x000fce00078e0002 */
[----:B------:R-:W-:Y:S05]  /*1d950*/  WARPSYNC.COLLECTIVE R15, `(.L_x_4171) ;  /* 0x000000000f087348 */ /* 0x000fea0003c00000 */
[----:B------:R0:W1:Y:S02]  /*1d960*/  SHFL.UP P6, R14, R13, R12, R11 ;  /* 0x0400000c0d0e7389 */ /* 0x00006400000c000b */
[----:B01----:R-:W-:Y:S01]  /*1d970*/  ENDCOLLECTIVE ;  /* 0x000000000000791b */ /* 0x003fe20003800000 */
.L_x_4171:
[----:B------:R-:W-:Y:S01]  /*1d980*/  IMAD.MOV.U32 R12, RZ, RZ, 0x8 ;  /* 0x00000008ff0c7424 */ /* 0x000fe200078e00ff */
[----:B------:R-:W-:-:S05]  /*1d990*/  SEL R3, R14, RZ, P3 ;  /* 0x000000ff0e037207 */ /* 0x000fca0001800000 */
[----:B------:R-:W-:-:S04]  /*1d9a0*/  IMAD.IADD R3, R2, 0x1, R3 ;  /* 0x0000000102037824 */ /* 0x000fc800078e0203 */
[----:B------:R-:W-:-:S07]  /*1d9b0*/  IMAD.MOV.U32 R13, RZ, RZ, R3 ;  /* 0x000000ffff0d7224 */ /* 0x000fce00078e0003 */
[----:B------:R-:W-:Y:S05]  /*1d9c0*/  WARPSYNC.COLLECTIVE R15, `(.L_x_4172) ;  /* 0x000000000f087348 */ /* 0x000fea0003c00000 */
[----:B------:R0:W1:Y:S02]  /*1d9d0*/  SHFL.UP P6, R14, R13, R12, R11 ;  /* 0x0400000c0d0e7389 */ /* 0x00006400000c000b */
[----:B01----:R-:W-:Y:S01]  /*1d9e0*/  ENDCOLLECTIVE ;  /* 0x000000000000791b */ /* 0x003fe20003800000 */
.L_x_4172:
[----:B------:R-:W-:Y:S01]  /*1d9f0*/  IMAD.MOV.U32 R12, RZ, RZ, 0x10 ;  /* 0x00000010ff0c7424 */ /* 0x000fe200078e00ff */
[----:B------:R-:W-:-:S05]  /*1da00*/  SEL R14, R14, RZ, P4 ;  /* 0x000000ff0e0e7207 */ /* 0x000fca0002000000 */
[----:B------:R-:W-:-:S04]  /*1da10*/  IMAD.IADD R5, R3, 0x1, R14 ;  /* 0x0000000103057824 */ /* 0x000fc800078e020e */
[----:B------:R-:W-:-:S07]  /*1da20*/  IMAD.MOV.U32 R13, RZ, RZ, R5 ;  /* 0x000000ffff0d7224 */ /* 0x000fce00078e0005 */
[----:B------:R-:W-:Y:S05]  /*1da30*/  WARPSYNC.COLLECTIVE R15, `(.L_x_4173) ;  /* 0x000000000f087348 */ /* 0x000fea0003c00000 */
[----:B------:R0:W1:Y:S02]  /*1da40*/  SHFL.UP P6, R14, R13, R12, R11 ;  /* 0x0400000c0d0e7389 */ /* 0x00006400000c000b */
[----:B01----:R-:W-:Y:S01]  /*1da50*/  ENDCOLLECTIVE ;  /* 0x000000000000791b */ /* 0x003fe20003800000 */
.L_x_4173:
        /* <DEDUP_REMOVED lines=8> */
.L_x_4174:
[----:B------:R-:W-:Y:S05]  /*1dae0*/  BRA `(.L_x_4175) ;  /* 0xffffffbc00ec7947 */ /* 0x000fea000383ffff */
.L_x_4044:
[----:B------:R-:W-:Y:S01]  /*1daf0*/  BSSY B0, `(.L_x_4176) ;  /* 0x0000006000007945 */ /* 0x000fe20003800000 */
[----:B------:R-:W-:Y:S01]  /*1db00*/  PLOP3.LUT P6, PT, P6, PT, PT, 0x8, 0x0 ;  /* 0x000000000000781c */ /* 0x000fe200037ce170 */
[----:B------:R-:W-:-:S12]  /*1db10*/  IMAD.MOV.U32 R15, RZ, RZ, -0x1 ;  /* 0xffffffffff0f7424 */ /* 0x000fd800078e00ff */
[----:B0-----:R-:W-:Y:S05]  /*1db20*/  WARPSYNC.COLLECTIVE R15, `(.L_x_4177) ;  /* 0x000000000f087348 */ /* 0x001fea0003c00000 */
[----:B------:R-:W-:Y:S01]  /*1db30*/  VOTE.ANY R14, PT, P6 ;  /* 0x00000000000e7806 */ /* 0x000fe200030e0100 */
[----:B0-----:R-:W-:Y:S06]  /*1db40*/  ENDCOLLECTIVE ;  /* 0x000000000000791b */ /* 0x001fec0003800000 */
.L_x_4177:
[----:B------:R-:W-:Y:S05]  /*1db50*/  BSYNC B0 ;  /* 0x0000000000007941 */ /* 0x000fea0003800000 */
.L_x_4176:
        /* <DEDUP_REMOVED lines=9> */
.L_x_4178:
[----:B------:R-:W-:Y:S02]  /*1dbf0*/  IMAD.MOV.U32 R13, RZ, RZ, R4 ;  /* 0x000000ffff0d7224 */ /* 0x000fe400078e0004 */
[----:B------:R-:W-:-:S07]  /*1dc00*/  IMAD.MOV.U32 R7, RZ, RZ, R14 ;  /* 0x000000ffff077224 */ /* 0x000fce00078e000e */
[----:B------:R-:W-:Y:S05]  /*1dc10*/  WARPSYNC.COLLECTIVE R15, `(.L_x_4179) ;  /* 0x000000000f087348 */ /* 0x000fea0003c00000 */
[----:B------:R0:W1:Y:S02]  /*1dc20*/  SHFL.IDX P6, R14, R13, R12, R11 ;  /* 0x0000000c0d0e7389 */ /* 0x00006400000c000b */
[----:B01----:R-:W-:Y:S01]  /*1dc30*/  ENDCOLLECTIVE ;  /* 0x000000000000791b */ /* 0x003fe20003800000 */
.L_x_4179:
[----:B------:R-:W-:Y:S01]  /*1dc40*/  IMAD.MOV.U32 R4, RZ, RZ, R14 ;  /* 0x000000ffff047224 */ /* 0x000fe200078e000e */
[----:B------:R-:W-:Y:S06]  /*1dc50*/  BRA `(.L_x_4180) ;  /* 0xffffffbc00cc7947 */ /* 0x000fec000383ffff */
.L_x_4046:
[----:B------:R-:W-:Y:S01]  /*1dc60*/  BSSY B0, `(.L_x_4181) ;  /* 0x0000007000007945 */ /* 0x000fe20003800000 */
[----:B------:R-:W-:Y:S02]  /*1dc70*/  IMAD.MOV.U32 R13, RZ, RZ, R3 ;  /* 0x000000ffff0d7224 */ /* 0x000fe400078e0003 */
[----:B------:R-:W-:Y:S02]  /*1dc80*/  IMAD.MOV.U32 R11, RZ, RZ, 0x1f ;  /* 0x0000001fff0b7424 */ /* 0x000fe400078e00ff */
[----:B------:R-:W-:-:S07]  /*1dc90*/  IMAD.MOV.U32 R15, RZ, RZ, -0x1 ;  /* 0xffffffffff0f7424 */ /* 0x000fce00078e00ff */
[----:B0123--:R-:W-:Y:S05]  /*1dca0*/  WARPSYNC.COLLECTIVE R15, `(.L_x_4182) ;  /* 0x000000000f087348 */ /* 0x00ffea0003c00000 */
[----:B------:R4:W0:Y:S02]  /*1dcb0*/  SHFL.IDX P6, R14, R13, R12, R11 ;  /* 0x0000000c0d0e7389 */ /* 0x00082400000c000b */
[----:B01234-:R-:W-:Y:S01]  /*1dcc0*/  ENDCOLLECTIVE ;  /* 0x000000000000791b */ /* 0x01ffe20003800000 */
.L_x_4182:
[----:B------:R-:W-:Y:S05]  /*1dcd0*/  BSYNC B0 ;  /* 0x0000000000007941 */ /* 0x000fea0003800000 */
.L_x_4181:
[----:B------:R-:W-:Y:S01]  /*1dce0*/  IMAD.MOV.U32 R24, RZ, RZ, R14 ;  /* 0x000000ffff187224 */ /* 0x000fe200078e000e */
[----:B------:R-:W-:Y:S06]  /*1dcf0*/  BRA `(.L_x_4045) ;  /* 0xffffffbc00bc7947 */ /* 0x000fec000383ffff */
.L_x_4050:
[----:B-1----:R1:W4:Y:S02]  /*1dd00*/  SYNCS.PHASECHK.TRANS64.TRYWAIT P0, [R7+URZ+0x28c20], R0 ;  /* 0x028c2000070075a7 */ /* 0x002324000800017f */
[----:B----4-:R-:W-:Y:S05]  /*1dd10*/  @!P0 NANOSLEEP.SYNCS 0x989680 ;  /* 0x009896800000895d */ /* 0x010fea0003900000 */
[----:B------:R-:W4:Y:S02]  /*1dd20*/  @!P0 SYNCS.PHASECHK.TRANS64 P0, [R7+URZ+0x28c20], R0 ;  /* 0x028c2000070085a7 */ /* 0x000f24000800007f */
[----:B----4-:R-:W-:Y:S05]  /*1dd30*/  @!P0 BRA `(.L_x_4050) ;  /* 0xfffffffc00f08947 */ /* 0x010fea000383ffff */
[----:B------:R-:W-:Y:S05]  /*1dd40*/  BRA `(.L_x_4183) ;  /* 0xffffffc400147947 */ /* 0x000fea000383ffff */
.L_x_4051:
[----:B------:R-:W4:Y:S01]  /*1dd50*/  S2R R2, SR_TID.X ;  /* 0x0000000000027919 */ /* 0x000f220000002100 */
[----:B------:R-:W-:Y:S01]  /*1dd60*/  BSSY B0, `(.L_x_4184) ;  /* 0x000000a000007945 */ /* 0x000fe20003800000 */
[----:B------:R-:W-:Y:S02]  /*1dd70*/  IMAD.MOV.U32 R12, RZ, RZ, RZ ;  /* 0x000000ffff0c7224 */ /* 0x000fe400078e00ff */
[----:B------:R-:W-:Y:S02]  /*1dd80*/  IMAD.MOV.U32 R11, RZ, RZ, 0x1f ;  /* 0x0000001fff0b7424 */ /* 0x000fe400078e00ff */
[----:B------:R-:W-:Y:S01]  /*1dd90*/  IMAD.MOV.U32 R15, RZ, RZ, -0x1 ;  /* 0xffffffffff0f7424 */ /* 0x000fe200078e00ff */
[----:B----4-:R-:W-:-:S04]  /*1dda0*/  SHF.R.U32.HI R2, RZ, 0x5, R2 ;  /* 0x00000005ff027819 */ /* 0x010fc80000011602 */
[----:B------:R-:W-:-:S05]  /*1ddb0*/  LOP3.LUT R2, R2, 0x3, RZ, 0xc0, !PT ;  /* 0x0000000302027812 */ /* 0x000fca00078ec0ff */
[----:B------:R-:W-:-:S07]  /*1ddc0*/  IMAD.MOV.U32 R13, RZ, RZ, R2 ;  /* 0x000000ffff0d7224 */ /* 0x000fce00078e0002 */
[----:B0123--:R-:W-:Y:S05]  /*1ddd0*/  WARPSYNC.COLLECTIVE R15, `(.L_x_4185) ;  /* 0x000000000f087348 */ /* 0x00ffea0003c00000 */
[----:B------:R4:W0:Y:S02]  /*1dde0*/  SHFL.IDX P6, R14, R13, R12, R11 ;  /* 0x0000000c0d0e7389 */ /* 0x00082400000c000b */
[----:B01234-:R-:W-:Y:S01]  /*1ddf0*/  ENDCOLLECTIVE ;  /* 0x000000000000791b */ /* 0x01ffe20003800000 */
.L_x_4185:
[----:B------:R-:W-:Y:S05]  /*1de00*/  BSYNC B0 ;  /* 0x0000000000007941 */ /* 0x000fea0003800000 */
.L_x_4184:
[----:B------:R-:W-:Y:S05]  /*1de10*/  BRA `(.L_x_4186) ;  /* 0xffffffc000fc7947 */ /* 0x000fea000383ffff */
.L_x_4052:
[----:B------:R-:W-:Y:S01]  /*1de20*/  BSSY B0, `(.L_x_4187) ;  /* 0x0000006000007945 */ /* 0x000fe20003800000 */
[----:B------:R-:W-:-:S07]  /*1de30*/  IMAD.MOV.U32 R15, RZ, RZ, -0x1 ;  /* 0xffffffffff0f7424 */ /* 0x000fce00078e00ff */
[----:B0123--:R-:W-:Y:S05]  /*1de40*/  WARPSYNC.COLLECTIVE R15, `(.L_x_4188) ;  /* 0x000000000f0c7348 */ /* 0x00ffea0003c00000 */
[----:B------:R-:W-:Y:S02]  /*1de50*/  ELECT P6, UR62, PT ;  /* 0x00000000003e782f */ /* 0x000fe400038c0000 */
[----:B------:R-:W-:Y:S01]  /*1de60*/  MOV R14, UR62 ;  /* 0x0000003e000e7c02 */ /* 0x000fe20008000f00 */
[----:B0123--:R-:W-:Y:S10]  /*1de70*/  ENDCOLLECTIVE ;  /* 0x000000000000791b */ /* 0x00fff40003800000 */
.L_x_4188:
[----:B------:R-:W-:Y:S05]  /*1de80*/  BSYNC B0 ;  /* 0x0000000000007941 */ /* 0x000fea0003800000 */
.L_x_4187:
[----:B------:R-:W-:Y:S05]  /*1de90*/  BRA `(.L_x_4189) ;  /* 0xffffffc000f07947 */ /* 0x000fea000383ffff */
.L_x_4054:
[----:B-1----:R1:W4:Y:S02]  /*1dea0*/  SYNCS.PHASECHK.TRANS64.TRYWAIT P1, [R5+URZ+0x28c40], R0 ;  /* 0x028c4000050075a7 */ /* 0x002324000802017f */
[----:B----4-:R-:W-:Y:S05]  /*1deb0*/  @!P1 NANOSLEEP.SYNCS 0x989680 ;  /* 0x009896800000995d */ /* 0x010fea0003900000 */
[----:B------:R-:W4:Y:S02]  /*1dec0*/  @!P1 SYNCS.PHASECHK.TRANS64 P1, [R5+URZ+0x28c40], R0 ;  /* 0x028c4000050095a7 */ /* 0x000f24000802007f */
[----:B----4-:R-:W-:Y:S05]  /*1ded0*/  @!P1 BRA `(.L_x_4054) ;  /* 0xfffffffc00f09947 */ /* 0x010fea000383ffff */
[----:B------:R-:W-:Y:S05]  /*1dee0*/  BRA `(.L_x_4190) ;  /* 0xffffffc400107947 */ /* 0x000fea000383ffff */
.L_x_4056:
[----:B----4-:R4:W0:Y:S02]  /*1def0*/  SYNCS.PHASECHK.TRANS64.TRYWAIT P1, [R3+URZ+0x28c40], R2 ;  /* 0x028c4002030075a7 */ /* 0x010824000802017f */
[----:B0-----:R-:W-:Y:S05]  /*1df00*/  @!P1 NANOSLEEP.SYNCS 0x989680 ;  /* 0x009896800000995d */ /* 0x001fea0003900000 */
[----:B------:R-:W0:Y:S02]  /*1df10*/  @!P1 SYNCS.PHASECHK.TRANS64 P1, [R3+URZ+0x28c40], R2 ;  /* 0x028c4002030095a7 */ /* 0x000e24000802007f */
[----:B0-----:R-:W-:Y:S05]  /*1df20*/  @!P1 BRA `(.L_x_4056) ;  /* 0xfffffffc00f09947 */ /* 0x001fea000383ffff */
[----:B------:R-:W-:Y:S05]  /*1df30*/  BRA `(.L_x_4191) ;  /* 0xffffffc4001c7947 */ /* 0x000fea000383ffff */
.L_x_4058:
[----:B------:R0:W0:Y:S02]  /*1df40*/  SYNCS.PHASECHK.TRANS64.TRYWAIT P1, [R5+URZ+0x28c60], R0 ;  /* 0x028c6000050075a7 */ /* 0x000024000802017f */
[----:B0-----:R-:W-:Y:S05]  /*1df50*/  @!P1 NANOSLEEP.SYNCS 0x989680 ;  /* 0x009896800000995d */ /* 0x001fea0003900000 */
[----:B------:R-:W0:Y:S02]  /*1df60*/  @!P1 SYNCS.PHASECHK.TRANS64 P1, [R5+URZ+0x28c60], R0 ;  /* 0x028c6000050095a7 */ /* 0x000e24000802007f */
[----:B0-----:R-:W-:Y:S05]  /*1df70*/  @!P1 BRA `(.L_x_4058) ;  /* 0xfffffffc00f09947 */ /* 0x001fea000383ffff */
[----:B------:R-:W-:Y:S05]  /*1df80*/  BRA `(.L_x_4192) ;  /* 0xffffffc400187947 */ /* 0x000fea000383ffff */
.L_x_4193:
        /* <DEDUP_REMOVED lines=15> */
.L_x_15643:


//--------------------- .text._ZN7cutlass13device_kernelIN5flash11enable_sm90INS1_16FlashAttnFwdSm90INS1_25CollectiveMainloopFwdSm90ILi2EN4cute5tupleIJNS5_1CILi1EEES8_S8_EEENS6_IJNS7_ILi64EEESA_SA_EEELi512ENS_10bfloat16_tEfNS_4arch4Sm90ELb0ELb0ELb0ELb1ELb1ELb0ELb1ELb0ELb0ELb1ELb1ELb0EEENS1_21CollectiveEpilogueFwdINS6_IJSA_NS7_ILi512EEESA_EEES9_SC_SE_Li256ELb1ELb1ELb1ELb0EEENS1_36VarlenDynamicPersistentTileSchedulerILi64ELi64ELi256ELi128ELb1ELb1ELb1ELb0ELb1ELb1EEEEEEEEEvNT_6ParamsE --------------------------
	.section	.text._ZN7cutlass13device_kernelIN5flash11enable_sm90INS1_16FlashAttnFwdSm90INS1_25CollectiveMainloopFwdSm90ILi2EN4cute5tupleIJNS5_1CILi1EEES8_S8_EEENS6_IJNS7_ILi64EEESA_SA_EEELi512ENS_10bfloat16_tEfNS_4arch4Sm90ELb0ELb0ELb0ELb1ELb1ELb0ELb1ELb0ELb0ELb1ELb1ELb0EEENS1_21CollectiveEpilogueFwdINS6_IJSA_NS7_ILi512EEESA_EEES9_SC_SE_Li256ELb1ELb1ELb1ELb0EEENS1_36VarlenDynamicPersistentTileSchedulerILi64ELi64ELi256ELi128ELb1ELb1ELb1ELb0ELb1ELb1EEEEEEEEEvNT_6ParamsE,"ax",@progbits
	.align	128
.text._ZN7cutlass13device_kernelIN5flash11enable_sm90INS1_16FlashAttnFwdSm90INS1_25CollectiveMainloopFwdSm90ILi2EN4cute5tupleIJNS5_1CILi1EEES8_S8_EEENS6_IJNS7_ILi64EEESA_SA_EEELi512ENS_10bfloat16_tEfNS_4arch4Sm90ELb0ELb0ELb0ELb1ELb1ELb0ELb1ELb0ELb0ELb1ELb1ELb0EEENS1_21CollectiveEpilogueFwdINS6_IJSA_NS7_ILi512EEESA_EEES9_SC_SE_Li256ELb1ELb1ELb1ELb0EEENS1_36VarlenDynamicPersistentTileSchedulerILi64ELi64ELi256ELi128ELb1ELb1ELb1ELb0ELb1ELb1EEEEEEEEEvNT_6ParamsE:
        .type           _ZN7cutlass13device_kernelIN5flash11enable_sm90INS1_16FlashAttnFwdSm90INS1_25CollectiveMainloopFwdSm90ILi2EN4cute5tupleIJNS5_1CILi1EEES8_S8_EEENS6_IJNS7_ILi64EEESA_SA_EEELi512ENS_10bfloat16_tEfNS_4arch4Sm90ELb0ELb0ELb0ELb1ELb1ELb0ELb1ELb0ELb0ELb1ELb1ELb0EEENS1_21CollectiveEpilogueFwdINS6_IJSA_NS7_ILi512EEESA_EEES9_SC_SE_Li256ELb1ELb1ELb1ELb0EEENS1_36VarlenDynamicPersistentTileSchedulerILi64ELi64ELi256ELi128ELb1ELb1ELb1ELb0ELb1ELb1EEEEEEEEEvNT_6ParamsE,@function
        .size           _ZN7cutlass13device_kernelIN5flash11enable_sm90INS1_16FlashAttnFwdSm90INS1_25CollectiveMainloopFwdSm90ILi2EN4cute5tupleIJNS5_1CILi1EEES8_S8_EEENS6_IJNS7_ILi64EEESA_SA_EEELi512ENS_10bfloat16_tEfNS_4arch4Sm90ELb0ELb0ELb0ELb1ELb1ELb0ELb1ELb0ELb0ELb1ELb1ELb0EEENS1_21CollectiveEpilogueFwdINS6_IJSA_NS7_ILi512EEESA_EEES9_SC_SE_Li256ELb1ELb1ELb1ELb0EEENS1_36VarlenDynamicPersistentTileSchedulerILi64ELi64ELi256ELi128ELb1ELb1ELb1ELb0ELb1ELb1EEEEEEEEEvNT_6ParamsE,(.L_x_15644 - _ZN7cutlass13device_kernelIN5flash11enable_sm90INS1_16FlashAttnFwdSm90INS1_25CollectiveMainloopFwdSm90ILi2EN4cute5tupleIJNS5_1CILi1EEES8_S8_EEENS6_IJNS7_ILi64EEESA_SA_EEELi512ENS_10bfloat16_tEfNS_4arch4Sm90ELb0ELb0ELb0ELb1ELb1ELb0ELb1ELb0ELb0ELb1ELb1ELb0EEENS1_21CollectiveEpilogueFwdINS6_IJSA_NS7_ILi512EEESA_EEES9_SC_SE_Li256ELb1ELb1ELb1ELb0EEENS1_36VarlenDynamicPersistentTileSchedulerILi64ELi64ELi256ELi128ELb1ELb1ELb1ELb0ELb1ELb1EEEEEEEEEvNT_6ParamsE)
        .other          _ZN7cutlass13device_kernelIN5flash11enable_sm90INS1_16FlashAttnFwdSm90INS1_25CollectiveMainloopFwdSm90ILi2EN4cute5tupleIJNS5_1CILi1EEES8_S8_EEENS6_IJNS7_ILi64EEESA_SA_EEELi512ENS_10bfloat16_tEfNS_4arch4Sm90ELb0ELb0ELb0ELb1ELb1ELb0ELb1ELb0ELb0ELb1ELb1ELb0EEENS1_21CollectiveEpilogueFwdINS6_IJSA_NS7_ILi512EEESA_EEES9_SC_SE_Li256ELb1ELb1ELb1ELb0EEENS1_36VarlenDynamicPersistentTileSchedulerILi64ELi64ELi256ELi128ELb1ELb1ELb1ELb0ELb1ELb1EEEEEEEEEvNT_6ParamsE,@"STO_CUDA_ENTRY STV_DEFAULT"
_ZN7cutlass13device_kernelIN5flash11enable_sm90INS1_16FlashAttnFwdSm90INS1_25CollectiveMainloopFwdSm90ILi2EN4cute5tupleIJNS5_1CILi1EEES8_S8_EEENS6_IJNS7_ILi64EEESA_SA_EEELi512ENS_10bfloat16_tEfNS_4arch4Sm90ELb0ELb0ELb0ELb1ELb1ELb0ELb1ELb0ELb0ELb1ELb1ELb0EEENS1_21CollectiveEpilogueFwdINS6_IJSA_NS7_ILi512EEESA_EEES9_SC_SE_Li256ELb1ELb1ELb1ELb0EEENS1_36VarlenDynamicPersistentTileSchedulerILi64ELi64ELi256ELi128ELb1ELb1ELb1ELb0ELb1ELb1EEEEEEEEEvNT_6ParamsE:
        /* <DEDUP_REMOVED lines=43> */
.L_x_4194:
        /* <DEDUP_REMOVED lines=22> */
.L_x_4195:
        /* <DEDUP_REMOVED lines=18> */
.L_x_4196:
        /* <DEDUP_REMOVED lines=22> */
.L_x_4197:
        /* <DEDUP_REMOVED lines=23> */
.L_x_4198:
        /* <DEDUP_REMOVED lines=8> */
.L_x_4200:
        /* <DEDUP_REMOVED lines=24> */
[----:B------:R-:W-:-:S03]  /*0a00*/  UMOV UR37, URZ ;  /* 0x0000003f00257c82 */ /* 0x000fc60008000000 */
[CC--:B------:R-:W-:Y:S02]  /*0a10*/  LEA.HI R7, R3.reuse, R0.reuse, RZ, 0x3 ;  /* 0x0000000003077211 */ /* 0x0c0fe400078f18ff */
[CC--:B------:R-:W-:Y:S02]  /*0a20*/  LEA.HI R4, R3.reuse, R0.reuse, RZ, 0x4 ;  /* 0x0000000003047211 */ /* 0x0c0fe400078f20ff */
[CC--:B------:R-:W-:Y:S02]  /*0a30*/  LEA.HI R5, R3.reuse, R0.reuse, RZ, 0x5 ;  /* 0x0000000003057211 */ /* 0x0c0fe400078f28ff */
[-C--:B------:R-:W-:Y:S02]  /*0a40*/  LEA.HI R2, R3, R0.reuse, RZ, 0x7 ;  /* 0x0000000003027211 */ /* 0x080fe400078f38ff */
[----:B------:R-:W-:Y:S02]  /*0a50*/  LOP3.LUT R11, R7, 0xfffffff8, RZ, 0xc0, !PT ;  /* 0xfffffff8070b7812 */ /* 0x000fe400078ec0ff */
[----:B------:R-:W-:-:S02]  /*0a60*/  LEA.HI R3, R3, R0, RZ, 0x2 ;  /* 0x0000000003037211 */ /* 0x000fc400078f10ff */
[----:B------:R-:W-:Y:S01]  /*0a70*/  SHF.R.S32.HI R7, RZ, 0x4, R4 ;  /* 0x00000004ff077819 */ /* 0x000fe20000011404 */
[----:B------:R-:W-:Y:S01]  /*0a80*/  IMAD.IADD R11, R0, 0x1, -R11 ;  /* 0x00000001000b7824 */ /* 0x000fe200078e0a0b */
[--C-:B------:R-:W-:Y:S02]  /*0a90*/  SHF.R.S32.HI R9, RZ, 0x5, R5.reuse ;  /* 0x00000005ff097819 */ /* 0x100fe40000011405 */
[----:B------:R-:W-:Y:S02]  /*0aa0*/  SHF.R.S32.HI R6, RZ, 0x1f, R5 ;  /* 0x0000001fff067819 */ /* 0x000fe40000011405 */
[C---:B------:R-:W-:Y:S02]  /*0ab0*/  LOP3.LUT R5, R4.reuse, 0xfffffff0, RZ, 0xc0, !PT ;  /* 0xfffffff004057812 */ /* 0x040fe400078ec0ff */
[----:B------:R-:W-:Y:S02]  /*0ac0*/  LOP3.LUT R13, R3, 0xfffffffc, RZ, 0xc0, !PT ;  /* 0xfffffffc030d7812 */ /* 0x000fe400078ec0ff */
[----:B------:R-:W-:Y:S01]  /*0ad0*/  LEA.HI R4, R4, R7, RZ, 0x1 ;  /* 0x0000000704047211 */ /* 0x000fe200078f08ff */
[----:B------:R-:W-:Y:S01]  /*0ae0*/  IMAD.IADD R5, R0, 0x1, -R5 ;  /* 0x0000000100057824 */ /* 0x000fe200078e0a05 */
[----:B------:R-:W-:Y:S01]  /*0af0*/  LOP3.LUT R3, R2, 0xffffff80, RZ, 0xc0, !PT ;  /* 0xffffff8002037812 */ /* 0x000fe200078ec0ff */
[----:B------:R-:W-:Y:S01]  /*0b00*/  IMAD.IADD R13, R0, 0x1, -R13 ;  /* 0x00000001000d7824 */ /* 0x000fe200078e0a0d */
[----:B------:R-:W-:-:S02]  /*0b10*/  LOP3.LUT R4, R4, 0x1ffffffe, RZ, 0xc0, !PT ;  /* 0x1ffffffe04047812 */ /* 0x000fc400078ec0ff */
[----:B------:R-:W-:Y:S01]  /*0b20*/  LEA.HI R6, R6, R9, RZ, 0x2 ;  /* 0x0000000906067211 */ /* 0x000fe200078f10ff */
[----:B------:R-:W-:Y:S01]  /*0b30*/  IMAD.IADD R3, R0, 0x1, -R3 ;  /* 0x0000000100037824 */ /* 0x000fe200078e0a03 */
[----:B------:R-:W-:Y:S01]  /*0b40*/  SHF.R.S32.HI R18, RZ, 0x7, R2 ;  /* 0x00000007ff127819 */ /* 0x000fe20000011402 */
[----:B------:R-:W-:Y:S01]  /*0b50*/  IMAD.IADD R7, R7, 0x1, -R4 ;  /* 0x0000000107077824 */ /* 0x000fe200078e0a04 */
[----:B------:R-:W-:Y:S02]  /*0b60*/  LOP3.LUT R8, R6, 0x3ffffc, RZ, 0xc0, !PT ;  /* 0x003ffffc06087812 */ /* 0x000fe400078ec0ff */
[--C-:B------:R-:W-:Y:S01]  /*0b70*/  SHF.R.S32.HI R4, RZ, 0x1f, R5.reuse ;  /* 0x0000001fff047819 */ /* 0x100fe20000011405 */
[----:B------:R-:W-:Y:S01]  /*0b80*/  IMAD R15, R18, 0x100, R5 ;  /* 0x00000100120f7824 */ /* 0x000fe200078e0205 */
[----:B------:R-:W-:Y:S01]  /*0b90*/  SHF.R.S32.HI R0, RZ, 0x1f, R3 ;  /* 0x0000001fff007819 */ /* 0x000fe20000011403 */
[----:B------:R-:W-:Y:S01]  /*0ba0*/  IMAD.IADD R10, R9, 0x1, -R8 ;  /* 0x00000001090a7824 */ /* 0x000fe200078e0a08 */
[----:B------:R-:W-:Y:S01]  /*0bb0*/  LEA.HI R6, R4, R5, RZ, 0x3 ;  /* 0x0000000504067211 */ /* 0x000fe200078f18ff */
[----:B------:R-:W-:Y:S01]  /*0bc0*/  IMAD.SHL.U32 R7, R7, 0x8, RZ ;  /* 0x0000000807077824 */ /* 0x000fe200078e00ff */
[----:B------:R-:W-:Y:S01]  /*0bd0*/  LEA.HI R4, R0, R3, RZ, 0x2 ;  /* 0x0000000300047211 */ /* 0x000fe200078f10ff */
[----:B------:R-:W-:Y:S01]  /*0be0*/  IMAD R16, R10, 0x10, R15 ;  /* 0x000000100a107824 */ /* 0x000fe200078e020f */
[C---:B------:R-:W-:Y:S01]  /*0bf0*/  LOP3.LUT R8, R6.reuse, 0xfffffff8, RZ, 0xc0, !PT ;  /* 0xfffffff806087812 */ /* 0x040fe200078ec0ff */
[----:B------:R-:W-:Y:S01]  /*0c00*/  IMAD.SHL.U32 R6, R6, 0x40, RZ ;  /* 0x0000004006067824 */ /* 0x000fe200078e00ff */
[----:B------:R-:W-:Y:S01]  /*0c10*/  LOP3.LUT R10, R4, 0x7ffffffc, RZ, 0xc0, !PT ;  /* 0x7ffffffc040a7812 */ /* 0x000fe200078ec0ff */
[----:B------:R-:W-:Y:S01]  /*0c20*/  STL [R1+0x8], R18 ;  /* 0x0000081201007387 */ /* 0x000fe20000100800 */
[----:B------:R-:W-:Y:S01]  /*0c30*/  LEA.HI R12, R13, R13, RZ, 0x1 ;  /* 0x0000000d0d0c7211 */ /* 0x000fe200078f08ff */
[----:B------:R-:W-:Y:S01]  /*0c40*/  IMAD.IADD R8, R5, 0x1, -R8 ;  /* 0x0000000105087824 */ /* 0x000fe200078e0a08 */
[----:B------:R-:W-:Y:S01]  /*0c50*/  LEA.HI R5, R0, R3, RZ, 0x5 ;  /* 0x0000000300057211 */ /* 0x000fe200078f28ff */
[----:B------:R-:W-:Y:S01]  /*0c60*/  IMAD.IADD R10, R3, 0x1, -R10 ;  /* 0x00000001030a7824 */ /* 0x000fe200078e0a0a */
[----:B------:R-:W-:-:S02]  /*0c70*/  SHF.R.S32.HI R0, RZ, 0x2, R4 ;  /* 0x00000002ff007819 */ /* 0x000fc40000011404 */
[----:B------:R-:W-:Y:S01]  /*0c80*/  SHF.R.S32.HI R3, RZ, 0x1f, R4 ;  /* 0x0000001fff037819 */ /* 0x000fe20000011404 */
[----:B------:R-:W-:Y:S01]  /*0c90*/  IMAD.SHL.U32 R4, R8, 0x40, RZ ;  /* 0x0000004008047824 */ /* 0x000fe200078e00ff */
[----:B------:R-:W-:Y:S02]  /*0ca0*/  SHF.R.S32.HI R5, RZ, 0x5, R5 ;  /* 0x00000005ff057819 */ /* 0x000fe40000011405 */
[----:B------:R-:W-:Y:S02]  /*0cb0*/  LEA.HI R3, R3, R0, RZ, 0x3 ;  /* 0x0000000003037211 */ /* 0x000fe400078f18ff */
[----:B------:R-:W-:Y:S02]  /*0cc0*/  LOP3.LUT R12, R12, 0x1ffffffe, RZ, 0xc0, !PT ;  /* 0x1ffffffe0c0c7812 */ /* 0x000fe400078ec0ff */
[----:B------:R-:W-:Y:S02]  /*0cd0*/  LOP3.LUT R3, R3, 0xfffffff8, RZ, 0xc0, !PT ;  /* 0xfffffff803037812 */ /* 0x000fe400078ec0ff */
[----:B------:R-:W-:Y:S01]  /*0ce0*/  LEA.HI R2, R2, R18, RZ, 0x1 ;  /* 0x0000001202027211 */ /* 0x000fe200078f08ff */
[----:B------:R-:W-:Y:S01]  /*0cf0*/  IMAD.IADD R12, R13, 0x1, -R12 ;  /* 0x000000010d0c7824 */ /* 0x000fe200078e0a0c */
[----:B------:R-:W-:Y:S01]  /*0d00*/  LOP3.LUT R4, R4, 0x1c0, RZ, 0xc0, !PT ;  /* 0x000001c004047812 */ /* 0x000fe200078ec0ff */
[----:B------:R-:W-:Y:S01]  /*0d10*/  IMAD.IADD R0, R0, 0x1, -R3 ;  /* 0x0000000100007824 */ /* 0x000fe200078e0a03 */
[----:B------:R-:W-:Y:S01]  /*0d20*/  LOP3.LUT R6, R6, 0x7ffffe00, RZ, 0xc0, !PT ;  /* 0x7ffffe0006067812 */ /* 0x000fe200078ec0ff */
[--C-:B------:R-:W-:Y:S01]  /*0d30*/  IMAD.U32 R13, R16, 0x40, R7.reuse ;  /* 0x00000040100d7824 */ /* 0x100fe200078e0007 */
[----:B------:R-:W-:Y:S01]  /*0d40*/  LOP3.LUT R7, R4, 0x8, R7, 0xf8, !PT ;  /* 0x0000000804077812 */ /* 0x000fe200078ef807 */
[----:B------:R-:W-:Y:S01]  /*0d50*/  IMAD R17, R5, 0x10, R0 ;  /* 0x0000001005117824 */ /* 0x000fe200078e0200 */
[----:B------:R-:W-:Y:S01]  /*0d60*/  LOP3.LUT R0, R2, 0xfffffe, RZ, 0xc0, !PT ;  /* 0x00fffffe02007812 */ /* 0x000fe200078ec0ff */
[----:B------:R-:W-:Y:S01]  /*0d70*/  IMAD.SHL.U32 R16, R11, 0x8, RZ ;  /* 0x000000080b107824 */ /* 0x000fe200078e00ff */
[----:B------:R-:W-:Y:S01]  /*0d80*/  SHF.R.U32.HI R4, RZ, 0x3, R4 ;  /* 0x00000003ff047819 */ /* 0x000fe20000011604 */
[----:B------:R-:W-:Y:S01]  /*0d90*/  IMAD.SHL.U32 R3, R10, 0x2, RZ ;  /* 0x000000020a037824 */ /* 0x000fe200078e00ff */
[----:B------:R-:W-:Y:S01]  /*0da0*/  STL [R1+0x34], R13 ;  /* 0x0000340d01007387 */ /* 0x000fe20000100800 */
[----:B------:R-:W-:Y:S01]  /*0db0*/  IMAD.IADD R0, R18, 0x1, -R0 ;  /* 0x0000000112007824 */ /* 0x000fe200078e0a00 */
[----:B------:R-:W-:Y:S01]  /*0dc0*/  LOP3.LUT R7, R7, R4, RZ, 0x3c, !PT ;  /* 0x0000000407077212 */ /* 0x000fe200078e3cff */
[----:B------:R-:W-:Y:S01]  /*0dd0*/  IMAD R6, R9, 0x400, R6 ;  /* 0x0000040009067824 */ /* 0x000fe200078e0206 */
[----:B------:R-:W-:Y:S01]  /*0de0*/  R2P PR, R8, 0x6 ;  /* 0x0000000608007804 */ /* 0x000fe20000000000 */
[----:B------:R-:W-:-:S02]  /*0df0*/  IMAD.SHL.U32 R4, R0, 0x100, RZ ;  /* 0x0000010000047824 */ /* 0x000fc400078e00ff */
[----:B------:R-:W-:Y:S02]  /*0e00*/  VIADD R198, R16, 0x40 ;  /* 0x0000004010c67836 */ /* 0x000fe40000000000 */
[----:B------:R-:W-:Y:S01]  /*0e10*/  IMAD.IADD R19, R3, 0x1, R4 ;  /* 0x0000000103137824 */ /* 0x000fe200078e0204 */
[----:B------:R0:W-:Y:S01]  /*0e20*/  STL [R1+0x30], R4 ;  /* 0x0000300401007387 */ /* 0x0001e20000100800 */
[----:B------:R-:W-:Y:S01]  /*0e30*/  IMAD.IADD R7, R6, 0x1, R7 ;  /* 0x0000000106077824 */ /* 0x000fe200078e0207 */
[----:B------:R-:W-:Y:S01]  /*0e40*/  SEL R186, R186, 0xffffffe0, !P1 ;  /* 0xffffffe0baba7807 */ /* 0x000fe20004800000 */
[----:B------:R-:W-:Y:S01]  /*0e50*/  VIADD R0, R16, 0x180 ;  /* 0x0000018010007836 */ /* 0x000fe20000000000 */
[----:B------:R1:W-:Y:S01]  /*0e60*/  STL [R1+0x14], R3 ;  /* 0x0000140301007387 */ /* 0x0003e20000100800 */
[----:B------:R-:W-:Y:S01]  /*0e70*/  SHF.R.S32.HI R0, RZ, 0x1f, R198 ;  /* 0x0000001fff007819 */ /* 0x000fe200000114c6 */
[----:B------:R-:W-:Y:S01]  /*0e80*/  VIADD R0, R19, 0x10 ;  /* 0x0000001013007836 */ /* 0x000fe20000000000 */
[----:B------:R-:W-:Y:S01]  /*0e90*/  LEA R184, R7, UR41, 0x1 ;  /* 0x0000002907b87c11 */ /* 0x000fe2000f8e08ff */
[C---:B------:R-:W-:Y:S01]  /*0ea0*/  VIADD R228, R19.reuse, 0x20 ;  /* 0x0000002013e47836 */ /* 0x040fe20000000000 */
[----:B0-----:R-:W-:Y:S01]  /*0eb0*/  SHF.R.S32.HI R4, RZ, 0x1f, R19 ;  /* 0x0000001fff047819 */ /* 0x001fe20000011413 */
[----:B------:R-:W-:Y:S01]  /*0ec0*/  VIADD R227, R19, 0x28 ;  /* 0x0000002813e37836 */ /* 0x000fe20000000000 */
[----:B------:R-:W-:Y:S01]  /*0ed0*/  SHF.R.S32.HI R0, RZ, 0x1f, R0 ;  /* 0x0000001fff007819 */ /* 0x000fe20000011400 */
[----:B------:R-:W-:-:S02]  /*0ee0*/  IMAD R4, R12, 0x8, R17 ;  /* 0x000000080c047824 */ /* 0x000fc400078e0211 */
[----:B-1----:R-:W-:Y:S01]  /*0ef0*/  VIADD R3, R16, 0x1c0 ;  /* 0x000001c010037836 */ /* 0x002fe20000000000 */
[----:B------:R-:W-:Y:S01]  /*0f00*/  SHF.R.S32.HI R0, RZ, 0x1f, R227 ;  /* 0x0000001fff007819 */ /* 0x000fe200000114e3 */
[C---:B------:R-:W-:Y:S01]  /*0f10*/  VIADD R3, R19.reuse, 0x8 ;  /* 0x0000000813037836 */ /* 0x040fe20000000000 */
[----:B------:R0:W-:Y:S01]  /*0f20*/  STL [R1+0x2c], R4 ;  /* 0x00002c0401007387 */ /* 0x0001e20000100800 */
        /* <DEDUP_REMOVED lines=59> */
[----:B------:R-:W-:-:S02]  /*12e0*/  IMAD.IADD R187, R187, 0x1, R186 ;  /* 0x00000001bbbb7824 */ /* 0x000fc400078e02ba */
[----:B------:R-:W-:Y:S02]  /*12f0*/  IMAD.MOV.U32 R6, RZ, RZ, R14 ;  /* 0x000000ffff067224 */ /* 0x000fe400078e000e */
[----:B------:R-:W-:Y:S02]  /*1300*/  IMAD.MOV.U32 R2, RZ, RZ, RZ ;  /* 0x000000ffff027224 */ /* 0x000fe400078e00ff */
[C---:B------:R-:W-:Y:S02]  /*1310*/  VIADD R197, R16.reuse, 0x80 ;  /* 0x0000008010c57836 */ /* 0x040fe40000000000 */
[C---:B------:R-:W-:Y:S02]  /*1320*/  VIADD R196, R16.reuse, 0xc0 ;  /* 0x000000c010c47836 */ /* 0x040fe40000000000 */
[C---:B------:R-:W-:Y:S02]  /*1330*/  VIADD R195, R16.reuse, 0x100 ;  /* 0x0000010010c37836 */ /* 0x040fe40000000000 */
[----:B------:R-:W-:-:S02]  /*1340*/  VIADD R194, R16, 0x140 ;  /* 0x0000014010c27836 */ /* 0x000fc40000000000 */
[----:B------:R-:W-:-:S07]  /*1350*/  IMAD.IADD R186, R186, 0x1, R185 ;  /* 0x00000001baba7824 */ /* 0x000fce00078e02b9 */
.L_x_4250:
[----:B------:R-:W-:Y:S01]  /*1360*/  ULDC.64 UR6, c[0x0][0xd88] ;  /* 0x0003620000067ab9 */ /* 0x000fe20000000a00 */
[----:B012---:R-:W0:Y:S01]  /*1370*/  LDC.64 R8, c[0x0][0x418] ;  /* 0x00010600ff087b82 */ /* 0x007e220000000a00 */
[----:B------:R-:W-:-:S06]  /*1380*/  UIMAD.WIDE UR6, UR5, 0x4, UR6 ;  /* 0x00000004050678a5 */ /* 0x000fcc000f8e0206 */
[----:B------:R-:W-:Y:S01]  /*1390*/  IMAD.U32 R192, RZ, RZ, UR6 ;  /* 0x00000006ffc07e24 */ /* 0x000fe2000f8e00ff */
[----:B------:R-:W1:Y:S01]  /*13a0*/  LDC R0, c[0x0][0x424] ;  /* 0x00010900ff007b82 */ /* 0x000e620000000800 */
[----:B------:R-:W-:Y:S01]  /*13b0*/  IMAD.U32 R193, RZ, RZ, UR7 ;  /* 0x00000007ffc17e24 */ /* 0x000fe2000f8e00ff */
[----:B------:R-:W-:-:S04]  /*13c0*/  ULDC.64 UR6, c[0x0][0xb20] ;  /* 0x0002c80000067ab9 */ /* 0x000fc80000000a00 */
[----:B------:R-:W2:Y:S01]  /*13d0*/  LDG.E R192, desc[UR44][R192.64] ;  /* 0x0000002cc0c07981 */ /* 0x000ea2000c1e1900 */
[----:B------:R-:W-:Y:S01]  /*13e0*/  ISETP.NE.U32.AND P0, PT, RZ, UR6, PT ;  /* 0x00000006ff007c0c */ /* 0x000fe2000bf05070 */
[----:B---3--:R-:W3:Y:S01]  /*13f0*/  LDC R153, c[0x0][0x2f0] ;  /* 0x0000bc00ff997b82 */ /* 0x008ee20000000800 */
[----:B------:R-:W-:Y:S02]  /*1400*/  IMAD.MOV.U32 R10, RZ, RZ, RZ ;  /* 0x000000ffff0a7224 */ /* 0x000fe400078e00ff */
[----:B------:R-:W-:-:S05]  /*1410*/  ISETP.NE.AND.EX P0, PT, RZ, UR7, PT, P0 ;  /* 0x00000007ff007c0c */ /* 0x000fca000bf05300 */
[----:B----4-:R-:W4:Y:S01]  /*1420*/  LDC R7, c[0x0][0xae8] ;  /* 0x0002ba00ff077b82 */ /* 0x010f220000000800 */
[----:B--2---:R-:W-:-:S07]  /*1430*/  SHF.R.S32.HI R200, RZ, 0x1f, R192 ;  /* 0x0000001fffc87819 */ /* 0x004fce00000114c0 */
[----:B------:R-:W-:-:S04]  /*1440*/  @P0 LEA R4, P1, R192, UR6, 0x2 ;  /* 0x00000006c0040c11 */ /* 0x000fc8000f8210ff */
[----:B------:R-:W-:Y:S01]  /*1450*/  @P0 LEA.HI.X R5, R192, UR7, R200, 0x2, P1 ;  /* 0x00000007c0050c11 */ /* 0x000fe200088f14c8 */
[----:B------:R-:W-:Y:S02]  /*1460*/  ULDC.64 UR6, c[0x0][0xb18] ;  /* 0x0002c60000067ab9 */ /* 0x000fe40000000a00 */
[----:B------:R-:W-:Y:S02]  /*1470*/  ISETP.NE.U32.AND P1, PT, RZ, UR6, PT ;  /* 0x00000006ff007c0c */ /* 0x000fe4000bf25070 */
[----:B-----5:R2:W5:Y:S01]  /*1480*/  @P0 LDG.E R10, desc[UR44][R4.64] ;  /* 0x0000002c040a0981 */ /* 0x020562000c1e1900 */
[----:B0-----:R-:W-:Y:S02]  /*1490*/  ISETP.NE.U32.AND P0, PT, R8, RZ, PT ;  /* 0x000000ff0800720c */ /* 0x001fe40003f05070 */
[----:B------:R-:W-:Y:S02]  /*14a0*/  ISETP.NE.AND.EX P1, PT, RZ, UR7, PT, P1 ;  /* 0x00000007ff007c0c */ /* 0x000fe4000bf25310 */
[----:B------:R-:W-:-:S04]  /*14b0*/  ISETP.NE.AND.EX P0, PT, R9, RZ, PT, P0 ;  /* 0x000000ff0900720c */ /* 0x000fc80003f05300 */
[----:B-1----:R-:W-:-:S05]  /*14c0*/  SEL R0, R0, 0x1, P0 ;  /* 0x0000000100007807 */ /* 0x002fca0000000000 */
[----:B---3--:R-:W-:Y:S02]  /*14d0*/  IMAD R153, R0, R153, RZ ;  /* 0x0000009900997224 */ /* 0x008fe400078e02ff */
[----:B------:R-:W-:-:S04]  /*14e0*/  @P1 LEA R8, P0, R192, UR6, 0x2 ;  /* 0x00000006c0081c11 */ /* 0x000fc8000f8010ff */
[----:B------:R-:W-:-:S05]  /*14f0*/  @P1 LEA.HI.X R9, R192, UR7, R200, 0x2, P0 ;  /* 0x00000007c0091c11 */ /* 0x000fca00080f14c8 */
[----:B------:R2:W5:Y:S01]  /*1500*/  @P1 LDG.E R153, desc[UR44][R8.64] ;  /* 0x0000002c08991981 */ /* 0x000562000c1e1900 */
[C---:B------:R-:W-:Y:S01]  /*1510*/  LOP3.LUT R0, R6.reuse, 0xff000000, RZ, 0xc0, !PT ;  /* 0xff00000006007812 */ /* 0x040fe200078ec0ff */
[----:B------:R-:W-:Y:S01]  /*1520*/  UMOV UR42, UR4 ;  /* 0x00000004002a7c82 */ /* 0x000fe20008000000 */
[----:B------:R-:W-:Y:S02]  /*1530*/  LOP3.LUT R3, R6, 0xff0000, RZ, 0xc0, !PT ;  /* 0x00ff000006037812 */ /* 0x000fe400078ec0ff */
[----:B------:R-:W-:Y:S01]  /*1540*/  SHF.R.U32.HI R12, RZ, 0x8, R0 ;  /* 0x00000008ff0c7819 */ /* 0x000fe20000011600 */
[----:B----4-:R-:W-:Y:S06]  /*1550*/  @P1 BRA `(.L_x_4201) ;  /* 0x0000000000241947 */ /* 0x010fec0003800000 */
[----:B------:R-:W-:Y:S02]  /*1560*/  ULDC.64 UR4, c[0x0][0xb00] ;  /* 0x0002c00000047ab9 */ /* 0x000fe40000000a00 */
[----:B------:R-:W-:-:S04]  /*1570*/  ISETP.NE.U32.AND P0, PT, RZ, UR4, PT ;  /* 0x00000004ff007c0c */ /* 0x000fc8000bf05070 */
[----:B------:R-:W-:-:S13]  /*1580*/  ISETP.NE.AND.EX P0, PT, RZ, UR5, PT, P0 ;  /* 0x00000005ff007c0c */ /* 0x000fda000bf05300 */
[----:B------:R-:W-:Y:S05]  /*1590*/  @!P0 BRA `(.L_x_4201) ;  /* 0x0000000000148947 */ /* 0x000fea0003800000 */
[----:B--2---:R-:W0:Y:S02]  /*15a0*/  LDC.64 R4, c[0x0][0xb00] ;  /* 0x0002c000ff047b82 */ /* 0x004e240000000a00 */
[----:B0-----:R-:W-:-:S05]  /*15b0*/  IMAD.WIDE R4, R192, 0x4, R4 ;  /* 0x00000004c0047825 */ /* 0x001fca00078e0204 */
[----:B-----5:R-:W2:Y:S04]  /*15c0*/  LDG.E R153, desc[UR44][R4.64] ;  /* 0x0000002c04997981 */ /* 0x020ea8000c1e1900 */
[----:B------:R-:W2:Y:S02]  /*15d0*/  LDG.E R0, desc[UR44][R4.64+0x4] ;  /* 0x0000042c04007981 */ /* 0x000ea4000c1e1900 */
[----:B--2---:R-:W-:-:S07]  /*15e0*/  IMAD.IADD R153, R0, 0x1, -R153 ;  /* 0x0000000100997824 */ /* 0x004fce00078e0a99 */
.L_x_4201:
[----:B------:R-:W-:Y:S01]  /*15f0*/  UISETP.NE.AND UP0, UPT, UR38, 0x1, UPT ;  /* 0x000000012600788c */ /* 0x000fe2000bf05270 */
[----:B-----5:R-:W-:Y:S01]  /*1600*/  IMAD.IADD R153, R153, 0x1, -R10 ;  /* 0x0000000199997824 */ /* 0x020fe200078e0a0a */
[----:B------:R-:W-:Y:S02]  /*1610*/  LEA.HI R3, R3, R12, RZ, 0x10 ;  /* 0x0000000c03037211 */ /* 0x000fe400078f80ff */
[----:B------:R-:W-:Y:S01]  /*1620*/  LOP3.LUT R193, R6, 0xffff, RZ, 0xc0, !PT ;  /* 0x0000ffff06c17812 */ /* 0x000fe200078ec0ff */
[----:B------:R-:W-:Y:S01]  /*1630*/  VIADD R0, R153, 0x3f ;  /* 0x0000003f99007836 */ /* 0x000fe20000000000 */
[----:B------:R-:W-:Y:S02]  /*1640*/  PLOP3.LUT P1, PT, PT, PT, UP0, 0x80, 0x0 ;  /* 0x000000000000781c */ /* 0x000fe40003f2f008 */
[----:B------:R-:W-:Y:S02]  /*1650*/  SHF.R.U32.HI R22, RZ, 0x10, R3 ;  /* 0x00000010ff167819 */ /* 0x000fe40000011603 */
[----:B--2---:R-:W-:-:S02]  /*1660*/  SHF.R.S32.HI R5, RZ, 0x1f, R0 ;  /* 0x0000001fff057819 */ /* 0x004fc40000011400 */
[C---:B------:R-:W-:Y:S02]  /*1670*/  ISETP.NE.AND P0, PT, R22.reuse, RZ, PT ;  /* 0x000000ff1600720c */ /* 0x040fe40003f05270 */
[----:B------:R-:W-:Y:S02]  /*1680*/  LEA.HI R5, R5, R0, RZ, 0x6 ;  /* 0x0000000005057211 */ /* 0x000fe400078f30ff */
[----:B------:R-:W-:Y:S02]  /*1690*/  LOP3.LUT R199, R3, 0xff, RZ, 0xc0, !PT ;  /* 0x000000ff03c77812 */ /* 0x000fe400078ec0ff */
[----:B------:R-:W-:Y:S02]  /*16a0*/  SEL R10, R22, R7, P0 ;  /* 0x00000007160a7207 */ /* 0x000fe40000000000 */
[----:B------:R-:W-:Y:S01]  /*16b0*/  SHF.R.S32.HI R9, RZ, 0x6, R5 ;  /* 0x00000006ff097819 */ /* 0x000fe20000011405 */
[----:B------:R-:W-:Y:S06]  /*16c0*/  @!P1 BRA `(.L_x_4202) ;  /* 0x0000001c007c9947 */ /* 0x000fec0003800000 */
[----:B------:R-:W-:Y:S01]  /*16d0*/  ISETP.GE.AND P0, PT, R153, 0x1, PT ;  /* 0x000000019900780c */ /* 0x000fe20003f06270 */
[----:B------:R-:W-:-:S12]  /*16e0*/  IMAD.MOV.U32 R3, RZ, RZ, RZ ;  /* 0x000000ffff037224 */ /* 0x000fd800078e00ff */
[----:B------:R-:W-:Y:S05]  /*16f0*/  @!P0 BRA `(.L_x_4203) ;  /* 0x0000000000688947 */ /* 0x000fea0003800000 */
        /* <DEDUP_REMOVED lines=26> */
.L_x_4203:
[-C--:B------:R-:W-:Y:S01]  /*18a0*/  IMAD R0, R199, R3.reuse, RZ ;  /* 0x00000003c7007224 */ /* 0x080fe200078e02ff */
[----:B------:R-:W-:Y:S01]  /*18b0*/  PLOP3.LUT P0, PT, PT, PT, PT, 0x80, 0x0 ;  /* 0x000000000000781c */ /* 0x000fe20003f0f070 */
[----:B------:R-:W-:Y:S01]  /*18c0*/  IMAD.MOV.U32 R152, RZ, RZ, RZ ;  /* 0x000000ffff987224 */ /* 0x000fe200078e00ff */
[----:B------:R-:W-:Y:S02]  /*18d0*/  CS2R R150, SRZ ;  /* 0x0000000000967805 */ /* 0x000fe4000001ff00 */
[----:B------:R-:W-:Y:S02]  /*18e0*/  CS2R R148, SRZ ;  /* 0x0000000000947805 */ /* 0x000fe4000001ff00 */
[----:B------:R-:W-:Y:S02]  /*18f0*/  VIADDMNMX R3, R0, R3, R9, PT ;  /* 0x0000000300037246 */ /* 0x000fe40003800109 */
[----:B------:R-:W-:Y:S02]  /*1900*/  CS2R R146, SRZ ;  /* 0x0000000000927805 */ /* 0x000fe4000001ff00 */
[----:B------:R-:W-:-:S02]  /*1910*/  CS2R R144, SRZ ;  /* 0x0000000000907805 */ /* 0x000fc4000001ff00 */
[----:B------:R-:W-:Y:S02]  /*1920*/  CS2R R142, SRZ ;  /* 0x00000000008e7805 */ /* 0x000fe4000001ff00 */
[----:B------:R-:W-:Y:S01]  /*1930*/  R2UR UR21, R3 ;  /* 0x00000000031572ca */ /* 0x000fe200000e0000 */
        /* <DEDUP_REMOVED lines=12> */
[----:B------:R-:W-:Y:S02]  /*1a00*/  ISETP.LT.AND P1, PT, R0, UR21, PT ;  /* 0x0000001500007c0c */ /* 0x000fe4000bf21270 */
        /* <DEDUP_REMOVED lines=48> */
[----:B------:R-:W-:Y:S06]  /*1d10*/  @!P1 BRA `(.L_x_4204) ;  /* 0x0000007800749947 */ /* 0x000fec0003800000 */
[----:B------:R-:W2:Y:S01]  /*1d20*/  LDL R4, [R1+0x8] ;  /* 0x0000080001047983 */ /* 0x000ea20000100800 */
[----:B------:R-:W-:Y:S01]  /*1d30*/  UMOV UR9, 0x40000040 ;  /* 0x4000004000097882 */ /* 0x000fe20000000000 */
[----:B------:R-:W-:Y:S01]  /*1d40*/  UMOV UR11, 0x40000040 ;  /* 0x40000040000b7882 */ /* 0x000fe20000000000 */
[----:B------:R-:W-:Y:S01]  /*1d50*/  UMOV UR13, 0x40000040 ;  /* 0x40000040000d7882 */ /* 0x000fe20000000000 */
[----:B------:R-:W-:Y:S01]  /*1d60*/  BAR.SYNC.DEFER_BLOCKING 0xe, 0x100 ;  /* 0x0384000000007b1d */ /* 0x000fe20000010000 */
[----:B------:R-:W-:-:S05]  /*1d70*/  ISETP.NE.AND P0, PT, RZ, UR38, PT ;  /* 0x00000026ff007c0c */ /* 0x000fca000bf05270 */
[----:B------:R-:W-:Y:S01]  /*1d80*/  UMOV UR15, 0x40000040 ;  /* 0x40000040000f7882 */ /* 0x000fe20000000000 */
[----:B------:R-:W-:Y:S01]  /*1d90*/  UMOV UR17, 0x40000040 ;  /* 0x4000004000117882 */ /* 0x000fe20000000000 */
[----:B------:R-:W-:Y:S01]  /*1da0*/  UMOV UR19, 0x40000040 ;  /* 0x4000004000137882 */ /* 0x000fe20000000000 */
[----:B------:R-:W-:Y:S01]  /*1db0*/  UMOV UR7, 0x40000040 ;  /* 0x4000004000077882 */ /* 0x000fe20000000000 */
[----:B------:R-:W-:Y:S01]  /*1dc0*/  WARPGROUP.ARRIVE ;  /* 0x00000000000079c5 */ /* 0x000fe20000000000 */
[----:B--2---:R-:W0:Y:S02]  /*1dd0*/  SHFL.IDX PT, R3, R4, RZ, 0x1f ;  /* 0x00001fff04037589 */ /* 0x004e2400000e0000 */
[----:B0-----:R-:W-:Y:S01]  /*1de0*/  R2UR UR4, R3 ;  /* 0x00000000030472ca */ /* 0x001fe200000e0000 */
[----:B------:R-:W-:-:S05]  /*1df0*/  IMAD.MOV.U32 R3, RZ, RZ, 0x1 ;  /* 0x00000001ff037424 */ /* 0x000fca00078e00ff */
[----:B------:R-:W-:-:S04]  /*1e00*/  SEL R3, R3, 0x2, !P0 ;  /* 0x0000000203037807 */ /* 0x000fc80004000000 */
[----:B------:R-:W-:-:S03]  /*1e10*/  LOP3.LUT R3, R3, 0x1, RZ, 0xfc, !PT ;  /* 0x0000000103037812 */ /* 0x000fc600078efcff */
[----:B------:R-:W-:Y:S01]  /*1e20*/  ULEA.HI UR5, UR4, UR4, URZ, 0x1 ;  /* 0x0000000404057291 */ /* 0x000fe2000f8f083f */
[----:B------:R-:W-:-:S03]  /*1e30*/  ISETP.NE.AND P1, PT, R3, 0x3, PT ;  /* 0x000000030300780c */ /* 0x000fc60003f25270 */
[----:B------:R-:W-:-:S04]  /*1e40*/  ULOP3.LUT UR5, UR5, 0x1fffe, URZ, 0xc0, !UPT ;  /* 0x0001fffe05057892 */ /* 0x000fc8000f8ec03f */
[----:B------:R-:W-:Y:S02]  /*1e50*/  UIADD3 UR5, UR4, -UR5, URZ ;  /* 0x8000000504057290 */ /* 0x000fe4000fffe03f */
[----:B------:R-:W-:Y:S02]  /*1e60*/  UIADD3 UR4, UR41, 0x36400, URZ ;  /* 0x0003640029047890 */ /* 0x000fe4000fffe03f */
[----:B------:R-:W-:Y:S02]  /*1e70*/  ULEA UR5, UR5, UR41, 0xf ;  /* 0x0000002905057291 */ /* 0x000fe4000f8e783f */
[----:B------:R-:W-:Y:S02]  /*1e80*/  USHF.R.U32.HI UR4, URZ, 0x4, UR4 ;  /* 0x000000043f047899 */ /* 0x000fe40008011604 */
[----:B------:R-:W-:Y:S02]  /*1e90*/  UIADD3 UR5, UR5, 0x400, URZ ;  /* 0x0000040005057890 */ /* 0x000fe4000fffe03f */
[----:B------:R-:W-:-:S02]  /*1ea0*/  ULOP3.LUT UR4, UR4, 0x3fff, URZ, 0xc0, !UPT ;  /* 0x00003fff04047892 */ /* 0x000fc4000f8ec03f */
[----:B------:R-:W-:Y:S02]  /*1eb0*/  USHF.R.U32.HI UR5, URZ, 0x4, UR5 ;  /* 0x000000043f057899 */ /* 0x000fe40008011605 */
[----:B------:R-:W-:Y:S02]  /*1ec0*/  ULOP3.LUT UR8, UR4, 0x10000, URZ, 0xfc, !UPT ;  /* 0x0001000004087892 */ /* 0x000fe4000f8efc3f */
[----:B------:R-:W-:Y:S02]  /*1ed0*/  ULOP3.LUT UR5, UR5, 0x3fff, URZ, 0xc0, !UPT ;  /* 0x00003fff05057892 */ /* 0x000fe4000f8ec03f */
[----:B------:R-:W-:Y:S02]  /*1ee0*/  UIADD3 UR12, UR8, 0x2, URZ ;  /* 0x00000002080c7890 */ /* 0x000fe4000fffe03f */
[----:B------:R-:W-:Y:S02]  /*1ef0*/  ULOP3.LUT UR20, UR5, 0x2000000, URZ, 0xfc, !UPT ;  /* 0x0200000005147892 */ /* 0x000fe4000f8efc3f */
[----:B------:R-:W-:-:S02]  /*1f00*/  UIADD3 UR16, UR8, 0x4, URZ ;  /* 0x0000000408107890 */ /* 0x000fc4000fffe03f */
[----:B------:R-:W-:Y:S02]  /*1f10*/  ULEA UR10, UR36, UR20, 0xc ;  /* 0x00000014240a7291 */ /* 0x000fe4000f8e603f */
[----:B------:R-:W-:Y:S02]  /*1f20*/  UIADD3 UR4, UR8, 0x6, URZ ;  /* 0x0000000608047890 */ /* 0x000fe4000fffe03f */
[----:B------:R-:W-:Y:S02]  /*1f30*/  UIADD3 UR14, UR10, 0x80, URZ ;  /* 0x000000800a0e7890 */ /* 0x000fe4000fffe03f */
[----:B------:R-:W-:Y:S02]  /*1f40*/  UIADD3 UR18, UR10, 0x100, URZ ;  /* 0x000001000a127890 */ /* 0x000fe4000fffe03f */
[----:B------:R-:W-:Y:S02]  /*1f50*/  UIADD3 UR6, UR10, 0x180, URZ ;  /* 0x000001800a067890 */ /* 0x000fe4000fffe03f */
[----:B------:R-:W-:Y:S01]  /*1f60*/  HGMMA.64x256x16.F32.BF16 R24, gdesc[UR8].tnspB, RZ, !UPT, gsb0 ;  /* 0x43e00000081879f0 */ /* 0x000fe2000c0018ff */
[----:B------:R-:W-:-:S02]  /*1f70*/  UMOV UR5, 0x40000040 ;  /* 0x4000004000057882 */ /* 0x000fc40000000000 */
        /* <DEDUP_REMOVED lines=16> */
.L_x_4205:
[----:B------:R-:W-:-:S04]  /*2080*/  ULEA UR6, UR36, UR41, 0x3 ;  /* 0x0000002924067291 */ /* 0x000fc8000f8e183f */
[----:B------:R-:W-:-:S04]  /*2090*/  UIADD3 UR6, UR6, 0x38860, URZ ;  /* 0x0003886006067890 */ /* 0x000fc8000fffe03f */
[----:B------:R-:W-:-:S09]  /*20a0*/  UPRMT UR6, UR40, 0x654, UR6 ;  /* 0x0000065428067896 */ /* 0x000fd20008000006 */
[----:B------:R-:W-:Y:S01]  /*20b0*/  SYNCS.ARRIVE.TRANS64.RED.A1T0 RZ, [UR6], RZ ;  /* 0x000000ffffff79a7 */ /* 0x000fe20008100406 */
[----:B------:R-:W-:-:S06]  /*20c0*/  UIADD3 UR6, UR21, -0x2, URZ ;  /* 0xfffffffe15067890 */ /* 0x000fcc000fffe03f */
[----:B------:R-:W-:-:S13]  /*20d0*/  ISETP.LE.AND P0, PT, R0, UR6, PT ;  /* 0x0000000600007c0c */ /* 0x000fda000bf03270 */
[----:B------:R-:W-:Y:S05]  /*20e0*/  @!P0 BRA `(.L_x_4206) ;  /* 0x0000000800b48947 */ /* 0x000fea0003800000 */
[----:B------:R-:W-:-:S05]  /*20f0*/  UMOV UR21, UR6 ;  /* 0x0000000600157c82 */ /* 0x000fca0008000000 */
.L_x_4208:
[----:B------:R-:W-:Y:S01]  /*2100*/  BAR.SYNC.DEFER_BLOCKING 0xe, 0x100 ;  /* 0x0384000000007b1d */ /* 0x000fe20000010000 */
[----:B------:R-:W-:Y:S01]  /*2110*/  IMAD.U32 R4, RZ, RZ, UR36 ;  /* 0x00000024ff047e24 */ /* 0x000fe2000f8e00ff */
[----:B------:R-:W-:Y:S01]  /*2120*/  UIADD3 UR36, UR36, 0x1, URZ ;  /* 0x0000000124247890 */ /* 0x000fe2000fffe03f */
[----:B------:R-:W-:Y:S01]  /*2130*/  ISETP.LT.AND P0, PT, R0, UR21, PT ;  /* 0x0000001500007c0c */ /* 0x000fe2000bf01270 */
[----:B------:R-:W-:Y:S01]  /*2140*/  UIADD3 UR21, UR21, -0x1, URZ ;  /* 0xffffffff15157890 */ /* 0x000fe2000fffe03f */
        /* <DEDUP_REMOVED lines=10> */
[----:B------:R-:W-:Y:S02]  /*21f0*/  UIADD3 UR18, UR10, 0x100, URZ ;  /* 0x000001000a127890 */ /* 0x000fe4000fffe03f */
[----:B------:R-:W-:Y:S01]  /*2200*/  UIADD3 UR6, UR10, 0x180, URZ ;  /* 0x000001800a067890 */ /* 0x000fe2000fffe03f */
        /* <DEDUP_REMOVED lines=143> */
[----:B------:R-:W-:Y:S01]  /*2b00*/  HGMMA.64x256x16.F32.BF16 R24, gdesc[UR4].tnspB, R24, gsb0 ;  /* 0x43e00000041879f0 */ /* 0x000fe20008001818 */
[----:B------:R-:W-:-:S06]  /*2b10*/  USEL UR6, URZ, 0x1, UP0 ;  /* 0x000000013f067887 */ /* 0x000fcc0008000000 */
[----:B------:R-:W-:Y:S01]  /*2b20*/  LOP3.LUT R2, R2, UR6, RZ, 0x3c, !PT ;  /* 0x0000000602027c12 */ /* 0x000fe2000f8e3cff */
[----:B------:R-:W-:Y:S02]  /*2b30*/  WARPGROUP.DEPBAR.LE gsb0, 0x0 ;  /* 0x00008000000079c5 */ /* 0x000fe40000010000 */
[----:B------:R-:W-:Y:S06]  /*2b40*/  BAR.ARV 0xf, 0x100 ;  /* 0x03c4000000007b1d */ /* 0x000fec0000002000 */
[----:B------:R-:W-:Y:S05]  /*2b50*/  @!P1 BRA `(.L_x_4207) ;  /* 0x0000000000049947 */ /* 0x000fea0003800000 */
[----:B------:R-:W-:Y:S01]  /*2b60*/  BPT.TRAP 0x1 ;  /* 0x000000040000795c */ /* 0x000fe20000300000 */
.L_x_4207:
[----:B------:R-:W-:-:S04]  /*2b70*/  ULEA UR6, UR36, UR41, 0x3 ;  /* 0x0000002924067291 */ /* 0x000fc8000f8e183f */
[----:B------:R-:W-:-:S04]  /*2b80*/  UIADD3 UR6, UR6, 0x38860, URZ ;  /* 0x0003886006067890 */ /* 0x000fc8000fffe03f */
[----:B------:R-:W-:-:S09]  /*2b90*/  UPRMT UR6, UR40, 0x654, UR6 ;  /* 0x0000065428067896 */ /* 0x000fd20008000006 */
[----:B------:R-:W-:Y:S01]  /*2ba0*/  SYNCS.ARRIVE.TRANS64.RED.A1T0 RZ, [UR6], RZ ;  /* 0x000000ffffff79a7 */ /* 0x000fe20008100406 */
[----:B------:R-:W-:Y:S05]  /*2bb0*/  @P0 BRA `(.L_x_4208) ;  /* 0xfffffff400500947 */ /* 0x000fea000383ffff */
.L_x_4206:
[----:B------:R-:W-:Y:S01]  /*2bc0*/  BAR.SYNC.DEFER_BLOCKING 0xe, 0x100 ;  /* 0x0384000000007b1d */ /* 0x000fe20000010000 */
[----:B------:R-:W-:Y:S01]  /*2bd0*/  IMAD.U32 R0, RZ, RZ, UR36 ;  /* 0x00000024ff007e24 */ /* 0x000fe2000f8e00ff */
[----:B------:R-:W-:Y:S01]  /*2be0*/  UIADD3 UR36, UR36, 0x1, URZ ;  /* 0x0000000124247890 */ /* 0x000fe2000fffe03f */
[----:B------:R-:W-:Y:S01]  /*2bf0*/  PLOP3.LUT P0, PT, PT, PT, PT, 0x8, 0x0 ;  /* 0x000000000000781c */ /* 0x000fe20003f0e170 */
[----:B------:R-:W-:Y:S02]  /*2c00*/  IMAD.MOV.U32 R152, RZ, RZ, RZ ;  /* 0x000000ffff987224 */ /* 0x000fe400078e00ff */
[----:B------:R-:W-:Y:S01]  /*2c10*/  IMAD R0, R0, 0x40, R17 ;  /* 0x0000004000007824 */ /* 0x000fe200078e0211 */
[----:B------:R-:W-:-:S04]  /*2c20*/  UISETP.NE.AND UP0, UPT, UR36, 0x2, UPT ;  /* 0x000000022400788c */ /* 0x000fc8000bf05270 */
        /* <DEDUP_REMOVED lines=137> */
.L_x_4202:
[----:B------:R-:W-:Y:S01]  /*34c0*/  ISETP.GE.AND P0, PT, R153, 0x1, PT ;  /* 0x000000019900780c */ /* 0x000fe20003f06270 */
[----:B------:R-:W-:-:S12]  /*34d0*/  IMAD.MOV.U32 R23, RZ, RZ, RZ ;  /* 0x000000ffff177224 */ /* 0x000fd800078e00ff */
[----:B------:R-:W-:Y:S05]  /*34e0*/  @!P0 BRA `(.L_x_4209) ;  /* 0x0000000000688947 */ /* 0x000fea0003800000 */
[-C--:B------:R-:W-:Y:S02]  /*34f0*/  IABS R0, R10.reuse ;  /* 0x0000000a00007213 */ /* 0x080fe40000000000 */
        /* <DEDUP_REMOVED lines=25> */
.L_x_4209:
[-C--:B------:R-:W-:Y:S01]  /*3690*/  IMAD R18, R199, R23.reuse, RZ ;  /* 0x00000017c7127224 */ /* 0x080fe200078e02ff */
[----:B------:R-:W-:Y:S01]  /*36a0*/  PLOP3.LUT P0, PT, PT, PT, PT, 0x80, 0x0 ;  /* 0x000000000000781c */ /* 0x000fe20003f0f070 */
[----:B------:R-:W-:Y:S01]  /*36b0*/  IMAD.MOV.U32 R152, RZ, RZ, RZ ;  /* 0x000000ffff987224 */ /* 0x000fe200078e00ff */
        /* <DEDUP_REMOVED lines=68> */
[----:B------:R-:W2:Y:S04]  /*3b00*/  LDL R0, [R1+0x8] ;  /* 0x0000080001007983 */ /* 0x000ea80000100800 */
[----:B--2---:R-:W0:Y:S02]  /*3b10*/  SHFL.IDX PT, R0, R0, RZ, 0x1f ;  /* 0x00001fff00007589 */ /* 0x004e2400000e0000 */
        /* <DEDUP_REMOVED lines=28> */
.L_x_4210:
        /* <DEDUP_REMOVED lines=12> */
.L_x_4339:
[----:B------:R-:W-:Y:S05]  /*3da0*/  @!P0 BRA `(.L_x_4212) ;  /* 0x0000000000048947 */ /* 0x000fea0003800000 */
[----:B------:R-:W-:Y:S01]  /*3db0*/  BPT.TRAP 0x1 ;  /* 0x000000040000795c */ /* 0x000fe20000300000 */
.L_x_4212:
[----:B------:R-:W-:Y:S01]  /*3dc0*/  IMAD.U32 R7, RZ, RZ, UR36 ;  /* 0x00000024ff077e24 */ /* 0x000fe2000f8e00ff */
[----:B------:R-:W-:-:S04]  /*3dd0*/  SHF.L.U32 R4, R2, 0x1f, RZ ;  /* 0x0000001f02047819 */ /* 0x000fc800000006ff */
[----:B------:R-:W-:-:S04]  /*3de0*/  LEA R7, R7, UR41, 0x3 ;  /* 0x0000002907077c11 */ /* 0x000fc8000f8e18ff */
[----:B------:R1:W2:Y:S01]  /*3df0*/  SYNCS.PHASECHK.TRANS64.TRYWAIT P1, [R7+URZ+0x38830], R4 ;  /* 0x03883004070075a7 */ /* 0x0002a2000802017f */
[----:B------:R-:W-:Y:S05]  /*3e00*/  @!P0 BRA `(.L_x_4213) ;  /* 0x0000000000048947 */ /* 0x000fea0003800000 */
[----:B------:R-:W-:Y:S01]  /*3e10*/  BPT.TRAP 0x1 ;  /* 0x000000040000795c */ /* 0x000fe20000300000 */
.L_x_4213:
[----:B--2---:R-:W-:Y:S05]  /*3e20*/  @P1 BRA `(.L_x_4214) ;  /* 0x0000000000081947 */ /* 0x004fea0003800000 */
[----:B------:R-:W2:Y:S02]  /*3e30*/  SYNCS.PHASECHK.TRANS64.TRYWAIT P1, [R7+URZ+0x38830], R4 ;  /* 0x03883004070075a7 */ /* 0x000ea4000802017f */
[----:B--2---:R-:W-:Y:S05]  /*3e40*/  @!P1 BRA `(.L_x_4215) ;  /* 0x0000010800e49947 */ /* 0x004fea0003800000 */
.L_x_4214:
        /* <DEDUP_REMOVED lines=15> */
[----:B------:R-:W-:Y:S01]  /*3f40*/  UMOV UR15, 0x40000040 ;  /* 0x40000040000f7882 */ /* 0x000fe20000000000 */
[----:B------:R-:W-:-:S02]  /*3f50*/  UMOV UR13, 0x40000040 ;  /* 0x40000040000d7882 */ /* 0x000fc40000000000 */
[----:B------:R-:W-:Y:S02]  /*3f60*/  ULEA UR6, UR36, UR6, 0x9 ;  /* 0x0000000624067291 */ /* 0x000fe4000f8e483f */
[----:B------:R-:W-:Y:S02]  /*3f70*/  ULOP3.LUT UR4, UR4, 0x10000, URZ, 0xfc, !UPT ;  /* 0x0001000004047892 */ /* 0x000fe4000f8efc3f */
[----:B------:R-:W-:Y:S02]  /*3f80*/  UIADD3 UR10, UR6, 0x2, URZ ;  /* 0x00000002060a7890 */ /* 0x000fe4000fffe03f */
[----:B------:R-:W-:Y:S02]  /*3f90*/  UIADD3 UR8, UR4, 0x2, URZ ;  /* 0x0000000204087890 */ /* 0x000fe4000fffe03f */
[----:B------:R-:W-:Y:S02]  /*3fa0*/  UIADD3 UR14, UR6, 0x4, URZ ;  /* 0x00000004060e7890 */ /* 0x000fe4000fffe03f */
[----:B------:R-:W-:-:S02]  /*3fb0*/  UIADD3 UR12, UR4, 0x4, URZ ;  /* 0x00000004040c7890 */ /* 0x000fc4000fffe03f */
[----:B------:R-:W-:Y:S01]  /*3fc0*/  HGMMA.64x64x16.F32.BF16 R24, gdesc[UR4], RZ, !UPT, gsb0 ;  /* 0x00e00000041879f0 */ /* 0x000fe2000c0018ff */
[----:B------:R-:W-:Y:S02]  /*3fd0*/  UIADD3 UR18, UR6, 0x6, URZ ;  /* 0x0000000606127890 */ /* 0x000fe4000fffe03f */
        /* <DEDUP_REMOVED lines=13> */
[----:B------:R-:W0:Y:S02]  /*40b0*/  SYNCS.PHASECHK.TRANS64.TRYWAIT P1, [UR41+0x38810], R3 ;  /* 0x03881003ff0075a7 */ /* 0x000e240008020169 */
[----:B0-----:R-:W-:Y:S05]  /*40c0*/  @!P1 BRA `(.L_x_4216) ;  /* 0x0000010800589947 */ /* 0x001fea0003800000 */
.L_x_4340:
[----:B------:R-:W-:Y:S05]  /*40d0*/  @!P0 BRA `(.L_x_4217) ;  /* 0x0000000000048947 */ /* 0x000fea0003800000 */
[----:B------:R-:W-:Y:S01]  /*40e0*/  BPT.TRAP 0x1 ;  /* 0x000000040000795c */ /* 0x000fe20000300000 */
.L_x_4217:
[----:B------:R3:W4:Y:S01]  /*40f0*/  SYNCS.PHASECHK.TRANS64.TRYWAIT P1, [R7+URZ+0x38850], R4 ;  /* 0x03885004070075a7 */ /* 0x000722000802017f */
[----:B------:R-:W-:Y:S05]  /*4100*/  @!P0 BRA `(.L_x_4218) ;  /* 0x0000000000048947 */ /* 0x000fea0003800000 */
[----:B------:R-:W-:Y:S01]  /*4110*/  BPT.TRAP 0x1 ;  /* 0x000000040000795c */ /* 0x000fe20000300000 */
.L_x_4218:
[----:B----4-:R-:W-:Y:S05]  /*4120*/  @P1 BRA `(.L_x_4219) ;  /* 0x0000000000081947 */ /* 0x010fea0003800000 */
[----:B------:R-:W4:Y:S02]  /*4130*/  SYNCS.PHASECHK.TRANS64.TRYWAIT P1, [R7+URZ+0x38850], R4 ;  /* 0x03885004070075a7 */ /* 0x000f24000802017f */
[----:B----4-:R-:W-:Y:S05]  /*4140*/  @!P1 BRA `(.L_x_4220) ;  /* 0x0000010800509947 */ /* 0x010fea0003800000 */
.L_x_4219:
[----:B------:R-:W-:Y:S01]  /*4150*/  UIADD3 UR4, UR41, 0x400, URZ ;  /* 0x0000040029047890 */ /* 0x000fe2000fffe03f */
[----:B------:R-:W-:Y:S01]  /*4160*/  WARPGROUP.ARRIVE ;  /* 0x00000000000079c5 */ /* 0x000fe20000000000 */
[----:B------:R-:W-:-:S05]  /*4170*/  UIADD3 UR5, UR41, 0x26400, URZ ;  /* 0x0002640029057890 */ /* 0x000fca000fffe03f */
[----:B0-----:R-:W0:Y:S01]  /*4180*/  S2R R3, SR_TID.X ;  /* 0x0000000000037919 */ /* 0x001e220000002100 */
[----:B------:R-:W-:Y:S02]  /*4190*/  USHF.R.U32.HI UR4, URZ, 0x4, UR4 ;  /* 0x000000043f047899 */ /* 0x000fe40008011604 */
[----:B------:R-:W-:Y:S02]  /*41a0*/  USHF.R.U32.HI UR5, URZ, 0x4, UR5 ;  /* 0x000000043f057899 */ /* 0x000fe40008011605 */
[----:B------:R-:W-:Y:S02]  /*41b0*/  ULOP3.LUT UR4, UR4, 0x3fff, URZ, 0xc0, !UPT ;  /* 0x00003fff04047892 */ /* 0x000fe4000f8ec03f */
[----:B------:R-:W-:Y:S02]  /*41c0*/  ULOP3.LUT UR5, UR5, 0x3fff, URZ, 0xc0, !UPT ;  /* 0x00003fff05057892 */ /* 0x000fe4000f8ec03f */
[----:B------:R-:W-:Y:S02]  /*41d0*/  ULOP3.LUT UR4, UR4, 0x10000, URZ, 0xfc, !UPT ;  /* 0x0001000004047892 */ /* 0x000fe4000f8efc3f */
[----:B------:R-:W-:-:S02]  /*41e0*/  ULOP3.LUT UR6, UR5, 0x10000, URZ, 0xfc, !UPT ;  /* 0x0001000005067892 */ /* 0x000fc4000f8efc3f */
[----:B------:R-:W-:Y:S01]  /*41f0*/  ULEA UR5, UR36, UR4, 0xc ;  /* 0x0000000424057291 */ /* 0x000fe2000f8e603f */
[----:B------:R-:W-:Y:S01]  /*4200*/  UMOV UR21, 0x40000040 ;  /* 0x4000004000157882 */ /* 0x000fe20000000000 */
[----:B------:R-:W-:Y:S01]  /*4210*/  UMOV UR23, 0x40000040 ;  /* 0x4000004000177882 */ /* 0x000fe20000000000 */
[----:B------:R-:W-:Y:S02]  /*4220*/  UIADD3 UR14, UR6, 0x800, URZ ;  /* 0x00000800060e7890 */ /* 0x000fe4000fffe03f */
[----:B------:R-:W-:Y:S02]  /*4230*/  UMOV UR20, UR6 ;  /* 0x0000000600147c82 */ /* 0x000fe40008000000 */
[----:B------:R-:W-:Y:S01]  /*4240*/  UMOV UR22, UR5 ;  /* 0x0000000500167c82 */ /* 0x000fe20008000000 */
[----:B------:R-:W-:Y:S01]  /*4250*/  UIADD3 UR15, UR5, 0x800, URZ ;  /* 0x00000800050f7890 */ /* 0x000fe2000fffe03f */
[----:B------:R-:W-:Y:S01]  /*4260*/  HGMMA.64x64x16.F32.BF16 R24, gdesc[UR20], R24, gsb0 ;  /* 0x00e00000141879f0 */ /* 0x000fe20008001818 */
[----:B------:R-:W-:-:S02]  /*4270*/  UIADD3 UR20, UR6, 0x2, URZ ;  /* 0x0000000206147890 */ /* 0x000fc4000fffe03f */
[----:B------:R-:W-:Y:S01]  /*4280*/  UIADD3 UR22, UR5, 0x2, URZ ;  /* 0x0000000205167890 */ /* 0x000fe2000fffe03f */
[----:B------:R-:W-:Y:S01]  /*4290*/  UMOV UR21, 0x40000040 ;  /* 0x4000004000157882 */ /* 0x000fe20000000000 */
[----:B------:R-:W-:Y:S01]  /*42a0*/  UMOV UR23, 0x40000040 ;  /* 0x4000004000177882 */ /* 0x000fe20000000000 */
[----:B0-----:R-:W-:-:S06]  /*42b0*/  SHF.R.U32.HI R3, RZ, 0x7, R3 ;  /* 0x00000007ff037819 */ /* 0x001fcc0000011603 */
[----:B------:R-:W0:Y:S02]  /*42c0*/  SHFL.IDX PT, R3, R3, RZ, 0x1f ;  /* 0x00001fff03037589 */ /* 0x000e2400000e0000 */
[----:B0-----:R-:W-:-:S13]  /*42d0*/  R2UR UR7, R3 ;  /* 0x00000000030772ca */ /* 0x001fda00000e0000 */
[----:B------:R-:W-:-:S03]  /*42e0*/  UISETP.GT.AND UP0, UPT, UR7, 0x7f, UPT ;  /* 0x0000007f0700788c */ /* 0x000fc6000bf04270 */
[----:B------:R-:W-:Y:S01]  /*42f0*/  UMOV UR7, 0x4 ;  /* 0x0000000400077882 */ /* 0x000fe20000000000 */
[----:B------:R-:W-:Y:S02]  /*4300*/  USEL UR11, URZ, 0x2, !UP0 ;  /* 0x000000023f0b7887 */ /* 0x000fe4000c000000 */
[----:B------:R-:W-:Y:S02]  /*4310*/  USEL UR10, UR7, 0x2, UP0 ;  /* 0x00000002070a7887 */ /* 0x000fe40008000000 */
[----:B------:R-:W-:Y:S01]  /*4320*/  USEL UR7, UR7, 0x6, !UP0 ;  /* 0x0000000607077887 */ /* 0x000fe2000c000000 */
[----:B------:R-:W-:Y:S02]  /*4330*/  WARPGROUP.DEPBAR.LE gsb0, 0x0 ;  /* 0x00008000000079c5 */ /* 0x000fe40000010000 */
[----:B------:R-:W-:-:S06]  /*4340*/  WARPGROUP.ARRIVE ;  /* 0x00000000000079c5 */ /* 0x000fcc0000000000 */
[----:B------:R-:W-:Y:S01]  /*4350*/  HGMMA.64x64x16.F32.BF16 R24, gdesc[UR20], R24, gsb0 ;  /* 0x00e00000141879f0 */ /* 0x000fe20008001818 */
[----:B------:R-:W-:Y:S02]  /*4360*/  UIADD3 UR20, UR6, 0x4, URZ ;  /* 0x0000000406147890 */ /* 0x000fe4000fffe03f */
[----:B------:R-:W-:Y:S01]  /*4370*/  UIADD3 UR22, UR5, 0x4, URZ ;  /* 0x0000000405167890 */ /* 0x000fe2000fffe03f */
[----:B------:R-:W-:Y:S01]  /*4380*/  UMOV UR21, 0x40000040 ;  /* 0x4000004000157882 */ /* 0x000fe20000000000 */
[----:B------:R-:W-:Y:S01]  /*4390*/  UMOV UR23, 0x40000040 ;  /* 0x4000004000177882 */ /* 0x000fe20000000000 */
        /* <DEDUP_REMOVED lines=94> */
[----:B------:R-:W-:Y:S02]  /*4980*/  UIADD3 UR20, UR11, UR14, URZ ;  /* 0x0000000e0b147290 */ /* 0x000fe4000fffe03f */
[----:B------:R-:W-:Y:S01]  /*4990*/  UIADD3 UR22, UR11, UR15, URZ ;  /* 0x0000000f0b167290 */ /* 0x000fe2000fffe03f */
        /* <DEDUP_REMOVED lines=16> */
[----:B------:R-:W-:Y:S01]  /*4aa0*/  UMOV UR14, 0x28 ;  /* 0x00000028000e7882 */ /* 0x000fe20000000000 */
[----:B------:R-:W-:Y:S01]  /*4ab0*/  UMOV UR15, 0xa00 ;  /* 0x00000a00000f7882 */ /* 0x000fe20000000000 */
[----:B------:R-:W-:Y:S02]  /*4ac0*/  USEL UR14, UR14, 0x26, UP0 ;  /* 0x000000260e0e7887 */ /* 0x000fe40008000000 */
[----:B------:R-:W-:-:S02]  /*4ad0*/  USEL UR15, UR15, 0x980, UP0 ;  /* 0x000009800f0f7887 */ /* 0x000fc40008000000 */
[----:B------:R-:W-:Y:S02]  /*4ae0*/  ULOP3.LUT UR14, UR14, 0x6, URZ, 0xc0, !UPT ;  /* 0x000000060e0e7892 */ /* 0x000fe4000f8ec03f */
[----:B------:R-:W-:Y:S01]  /*4af0*/  ULOP3.LUT UR15, UR15, 0xa00, URZ, 0xc0, !UPT ;  /* 0x00000a000f0f7892 */ /* 0x000fe2000f8ec03f */
[----:B------:R-:W-:Y:S02]  /*4b00*/  WARPGROUP.DEPBAR.LE gsb0, 0x0 ;  /* 0x00008000000079c5 */ /* 0x000fe40000010000 */
[----:B------:R-:W-:-:S06]  /*4b10*/  WARPGROUP.ARRIVE ;  /* 0x00000000000079c5 */ /* 0x000fcc0000000000 */
[----:B------:R-:W-:Y:S01]  /*4b20*/  HGMMA.64x64x16.F32.BF16 R24, gdesc[UR20], R24, gsb0 ;  /* 0x00e00000141879f0 */ /* 0x000fe20008001818 */
[----:B------:R-:W-:Y:S02]  /*4b30*/  UIADD3 UR20, UR14, UR15, UR6 ;  /* 0x0000000f0e147290 */ /* 0x000fe4000fffe006 */
[----:B------:R-:W-:Y:S01]  /*4b40*/  UIADD3 UR22, UR14, UR15, UR5 ;  /* 0x0000000f0e167290 */ /* 0x000fe2000fffe005 */
[----:B------:R-:W-:Y:S01]  /*4b50*/  UMOV UR21, 0x40000040 ;  /* 0x4000004000157882 */ /* 0x000fe20000000000 */
[----:B------:R-:W-:Y:S01]  /*4b60*/  UMOV UR23, 0x40000040 ;  /* 0x4000004000177882 */ /* 0x000fe20000000000 */
[----:B------:R-:W-:Y:S02]  /*4b70*/  UIADD3 UR14, UR6, 0xa00, URZ ;  /* 0x00000a00060e7890 */ /* 0x000fe4000fffe03f */
[----:B------:R-:W-:Y:S01]  /*4b80*/  UIADD3 UR15, UR5, 0xa00, URZ ;  /* 0x00000a00050f7890 */ /* 0x000fe2000fffe03f */
        /* <DEDUP_REMOVED lines=86> */
[----:B------:R-:W-:Y:S02]  /*50f0*/  UMOV UR10, 0x1000 ;  /* 0x00001000000a7882 */ /* 0x000fe40000000000 */
[----:B------:R-:W-:-:S04]  /*5100*/  USEL UR10, UR10, 0xf80, UP0 ;  /* 0x00000f800a0a7887 */ /* 0x000fc80008000000 */
[----:B------:R-:W-:Y:S01]  /*5110*/  ULOP3.LUT UR10, UR10, 0x1e00, URZ, 0xc0, !UPT ;  /* 0x00001e000a0a7892 */ /* 0x000fe2000f8ec03f */
        /* <DEDUP_REMOVED lines=17> */
[----:B------:R-:W-:Y:S02]  /*5230*/  WARPGROUP.DEPBAR.LE gsb0, 0x0 ;  /* 0x00008000000079c5 */ /* 0x000fe40000010000 */
[----:B------:R-:W-:-:S06]  /*5240*/  WARPGROUP.ARRIVE ;  /* 0x00000000000079c5 */ /* 0x000fcc0000000000 */
[----:B------:R-:W-:Y:S03]  /*5250*/  HGMMA.64x64x16.F32.BF16 R24, gdesc[UR20], R24, gsb0 ;  /* 0x00e00000141879f0 */ /* 0x000fe60008001818 */
[----:B------:R-:W-:Y:S02]  /*5260*/  WARPGROUP.DEPBAR.LE gsb0, 0x0 ;  /* 0x00008000000079c5 */ /* 0x000fe40000010000 */
[----:B------:R-:W-:Y:S05]  /*5270*/  @!P0 BRA `(.L_x_4221) ;  /* 0x0000000000048947 */ /* 0x000fea0003800000 */
[----:B------:R-:W-:Y:S01]  /*5280*/  BPT.TRAP 0x1 ;  /* 0x000000040000795c */ /* 0x000fe20000300000 */
.L_x_4221:
[----:B------:R-:W5:Y:S01]  /*5290*/  LDL R3, [R1+0x14] ;  /* 0x0000140001037983 */ /* 0x000f620000100800 */
[----:B------:R-:W-:Y:S01]  /*52a0*/  IMAD R153, R23, -0x40, R153 ;  /* 0xffffffc017997824 */ /* 0x000fe200078e0299 */
[----:B------:R-:W-:Y:S01]  /*52b0*/  ULDC UR18, c[0x0][0xa80] ;  /* 0x0002a00000127ab9 */ /* 0x000fe20000000800 */
[----:B------:R-:W-:Y:S01]  /*52c0*/  R2UR UR5, R7 ;  /* 0x00000000070572ca */ /* 0x000fe200000e0000 */
[----:B------:R-:W-:Y:S01]  /*52d0*/  ULOP3.LUT UR43, UR43, 0x2000000, URZ, 0xfc, !UPT ;  /* 0x020000002b2b7892 */ /* 0x000fe2000f8efc3f */
[----:B------:R-:W-:Y:S01]  /*52e0*/  UMOV UR11, 0x40000040 ;  /* 0x40000040000b7882 */ /* 0x000fe20000000000 */
[----:B------:R-:W-:Y:S02]  /*52f0*/  UMOV UR15, 0x40000040 ;  /* 0x40000040000f7882 */ /* 0x000fe40000000000 */
[----:B------:R-:W-:-:S04]  /*5300*/  ULEA UR10, UR36, UR43, 0xc ;  /* 0x0000002b240a7291 */ /* 0x000fc8000f8e603f */
[----:B------:R-:W-:-:S04]  /*5310*/  UIADD3 UR14, UR10, 0x80, URZ ;  /* 0x000000800a0e7890 */ /* 0x000fc8000fffe03f */
[----:B------:R-:W-:-:S04]  /*5320*/  UIADD3 UR5, UR5, 0x38840, URZ ;  /* 0x0003884005057890 */ /* 0x000fc8000fffe03f */
[----:B------:R-:W-:-:S09]  /*5330*/  UPRMT UR5, UR40, 0x654, UR5 ;  /* 0x0000065428057896 */ /* 0x000fd20008000005 */
[----:B------:R-:W-:Y:S01]  /*5340*/  SYNCS.ARRIVE.TRANS64.RED.A1T0 RZ, [UR5], RZ ;  /* 0x000000ffffff79a7 */ /* 0x000fe20008100405 */
[----:B------:R-:W-:Y:S01]  /*5350*/  BAR.SYNC.DEFER_BLOCKING 0xf, 0x100 ;  /* 0x03c4000000007b1d */ /* 0x000fe20000010000 */
[----:B-----5:R-:W-:-:S04]  /*5360*/  IADD3 R153, -R3, 0x40, R153 ;  /* 0x0000004003997810 */ /* 0x020fc80007ffe199 */
        /* <DEDUP_REMOVED lines=10> */
[----:B-1234-:R-:W-:Y:S02]  /*5410*/  FMNMX.FTZ R4, R28, R3, !PT ;  /* 0x000000031c047209 */ /* 0x01efe40007810000 */
        /* <DEDUP_REMOVED lines=45> */
[----:B------:R-:W-:Y:S02]  /*56f0*/  FMNMX.FTZ R3, R26, R27, !PT ;  /* 0x0000001b1a037209 */ /* 0x000fe40007810000 */
[----:B------:R-:W-:Y:S02]  /*5700*/  FMNMX.FTZ R5, R53, R4, !PT ;  /* 0x0000000435057209 */ /* 0x000fe40007810000 */
[----:B------:R-:W-:Y:S02]  /*5710*/  FSEL R46, R46, -INF , P1 ;  /* 0xff8000002e2e7808 */ /* 0x000fe40000800000 */
[----:B------:R-:W-:Y:S01]  /*5720*/  FSEL R47, R47, -INF , P6 ;  /* 0xff8000002f2f7808 */ /* 0x000fe20003000000 */
[----:B------:R-:W0:Y:S01]  /*5730*/  SHFL.BFLY PT, R4, R5, 0x2, 0x1f ;  /* 0x0c401f0005047f89 */ /* 0x000e2200000e0000 */
[----:B------:R-:W-:-:S02]  /*5740*/  FSEL R50, R50, -INF , P5 ;  /* 0xff80000032327808 */ /* 0x000fc40002800000 */
[----:B------:R-:W-:Y:S02]  /*5750*/  FSEL R51, R51, -INF , P4 ;  /* 0xff80000033337808 */ /* 0x000fe40002000000 */
        /* <DEDUP_REMOVED lines=34> */
[----:B------:R-:W1:Y:S01]  /*5980*/  MUFU.EX2 R25, R25 ;  /* 0x0000001900197308 */ /* 0x000e620000000800 */
[--C-:B------:R-:W-:Y:S01]  /*5990*/  FFMA.FTZ R44, R44, UR18, -R8.reuse ;  /* 0x000000122c2c7c23 */ /* 0x100fe20008010808 */
[--C-:B------:R-:W-:Y:S01]  /*59a0*/  FFMA.FTZ R45, R45, UR18, -R8.reuse ;  /* 0x000000122d2d7c23 */ /* 0x100fe20008010808 */
[--C-:B------:R-:W-:Y:S01]  /*59b0*/  FFMA.FTZ R48, R48, UR18, -R8.reuse ;  /* 0x0000001230307c23 */ /* 0x100fe20008010808 */
[--C-:B------:R-:W-:Y:S01]  /*59c0*/  FFMA.FTZ R49, R49, UR18, -R8.reuse ;  /* 0x0000001231317c23 */ /* 0x100fe20008010808 */
[--C-:B------:R-:W-:Y:S01]  /*59d0*/  FFMA.FTZ R52, R52, UR18, -R8.reuse ;  /* 0x0000001234347c23 */ /* 0x100fe20008010808 */
[----:B------:R-:W-:-:S02]  /*59e0*/  FFMA.FTZ R8, R53, UR18, -R8 ;  /* 0x0000001235087c23 */ /* 0x000fc40008010808 */
[----:B------:R-:W-:Y:S08]  /*59f0*/  MUFU.EX2 R28, R28 ;  /* 0x0000001c001c7308 */ /* 0x000ff00000000800 */
[----:B------:R-:W2:Y:S01]  /*5a00*/  MUFU.EX2 R29, R29 ;  /* 0x0000001d001d7308 */ /* 0x000ea20000000800 */
[----:B-1----:R-:W-:Y:S01]  /*5a10*/  FADD.FTZ R11, R24, R25 ;  /* 0x00000019180b7221 */ /* 0x002fe20000010000 */
[----:B------:R-:W-:-:S02]  /*5a20*/  F2FP.BF16.F32.PACK_AB R152, R25, R24 ;  /* 0x000000181998723e */ /* 0x000fc400000010ff */
[----:B0-----:R-:W-:-:S04]  /*5a30*/  FMNMX.FTZ R3, R6, R3, !PT ;  /* 0x0000000306037209 */ /* 0x001fc80007810000 */
[----:B------:R-:W-:Y:S01]  /*5a40*/  MUFU.EX2 R32, R32 ;  /* 0x0000002000207308 */ /* 0x000fe20000000800 */
[----:B------:R-:W0:Y:S07]  /*5a50*/  SHFL.BFLY PT, R6, R3, 0x1, 0x1f ;  /* 0x0c201f0003067f89 */ /* 0x000e2e00000e0000 */
[----:B------:R-:W1:Y:S01]  /*5a60*/  MUFU.EX2 R33, R33 ;  /* 0x0000002100217308 */ /* 0x000e620000000800 */
[----:B--2---:R-:W-:-:S07]  /*5a70*/  F2FP.BF16.F32.PACK_AB R154, R29, R28 ;  /* 0x0000001c1d9a723e */ /* 0x004fce00000010ff */
[----:B------:R-:W2:Y:S08]  /*5a80*/  MUFU.EX2 R36, R36 ;  /* 0x0000002400247308 */ /* 0x000eb00000000800 */
[----:B------:R-:W-:Y:S01]  /*5a90*/  MUFU.EX2 R9, R8 ;  /* 0x0000000800097308 */ /* 0x000fe20000000800 */
[----:B-1----:R-:W-:Y:S02]  /*5aa0*/  F2FP.BF16.F32.PACK_AB R156, R33, R32 ;  /* 0x00000020219c723e */ /* 0x002fe400000010ff */
[----:B0-----:R-:W-:Y:S01]  /*5ab0*/  FMNMX.FTZ R5, R3, R6, !PT ;  /* 0x0000000603057209 */ /* 0x001fe20007810000 */
[----:B------:R-:W-:-:S03]  /*5ac0*/  FADD.FTZ R6, R28, R11 ;  /* 0x0000000b1c067221 */ /* 0x000fc60000010000 */
[C---:B------:R-:W-:Y:S01]  /*5ad0*/  FSETP.NEU.FTZ.AND P1, PT, R5.reuse, -INF , PT ;  /* 0xff8000000500780b */ /* 0x040fe20003f3d000 */
[----:B------:R-:W-:Y:S01]  /*5ae0*/  FMUL.FTZ R3, R5, UR18 ;  /* 0x0000001205037c20 */ /* 0x000fe20008410000 */
[----:B------:R-:W0:Y:S01]  /*5af0*/  MUFU.EX2 R37, R37 ;  /* 0x0000002500257308 */ /* 0x000e220000000800 */
[----:B------:R-:W-:-:S03]  /*5b00*/  FADD.FTZ R11, R29, R6 ;  /* 0x000000061d0b7221 */ /* 0x000fc60000010000 */
[----:B------:R-:W-:Y:S01]  /*5b10*/  FSEL R3, R3, RZ, P1 ;  /* 0x000000ff03037208 */ /* 0x000fe20000800000 */
[----:B------:R-:W-:-:S03]  /*5b20*/  FADD.FTZ R6, R32, R11 ;  /* 0x0000000b20067221 */ /* 0x000fc60000010000 */
[----:B------:R-:W1:Y:S01]  /*5b30*/  MUFU.EX2 R40, R40 ;  /* 0x0000002800287308 */ /* 0x000e620000000800 */
        /* <DEDUP_REMOVED lines=12> */
[----:B------:R-:W-:Y:S01]  /*5c00*/  FADD.FTZ R11, R33, R6 ;  /* 0x00000006210b7221 */ /* 0x000fe20000010000 */
[--C-:B------:R-:W-:Y:S01]  /*5c10*/  FFMA.FTZ R47, R47, UR18, -R3.reuse ;  /* 0x000000122f2f7c23 */ /* 0x100fe20008010803 */
[----:B------:R-:W-:Y:S01]  /*5c20*/  FFMA.FTZ R50, R50, UR18, -R3 ;  /* 0x0000001232327c23 */ /* 0x000fe20008010803 */
[----:B------:R-:W3:Y:S01]  /*5c30*/  MUFU.EX2 R27, R27 ;  /* 0x0000001b001b7308 */ /* 0x000ee20000000800 */
[----:B--2---:R-:W-:Y:S01]  /*5c40*/  FADD.FTZ R6, R36, R11 ;  /* 0x0000000b24067221 */ /* 0x004fe20000010000 */
[--C-:B------:R-:W-:Y:S01]  /*5c50*/  FFMA.FTZ R51, R51, UR18, -R3.reuse ;  /* 0x0000001233337c23 */ /* 0x100fe20008010803 */
[--C-:B------:R-:W-:Y:S01]  /*5c60*/  FFMA.FTZ R54, R54, UR18, -R3.reuse ;  /* 0x0000001236367c23 */ /* 0x100fe20008010803 */
[----:B------:R-:W-:Y:S01]  /*5c70*/  FFMA.FTZ R3, R55, UR18, -R3 ;  /* 0x0000001237037c23 */ /* 0x000fe20008010803 */
[C---:B0-----:R-:W-:Y:S01]  /*5c80*/  FADD.FTZ R11, R37.reuse, R6 ;  /* 0x00000006250b7221 */ /* 0x041fe20000010000 */
[----:B------:R-:W-:-:S02]  /*5c90*/  F2FP.BF16.F32.PACK_AB R158, R37, R36 ;  /* 0x00000024259e723e */ /* 0x000fc400000010ff */
[----:B------:R-:W0:Y:S01]  /*5ca0*/  MUFU.EX2 R30, R30 ;  /* 0x0000001e001e7308 */ /* 0x000e220000000800 */
[----:B-1----:R-:W-:-:S07]  /*5cb0*/  FADD.FTZ R6, R40, R11 ;  /* 0x0000000b28067221 */ /* 0x002fce0000010000 */
[----:B------:R-:W1:Y:S01]  /*5cc0*/  MUFU.EX2 R31, R31 ;  /* 0x0000001f001f7308 */ /* 0x000e620000000800 */
[----:B---3--:R-:W-:Y:S01]  /*5cd0*/  FADD.FTZ R13, R26, R27 ;  /* 0x0000001b1a0d7221 */ /* 0x008fe20000010000 */
[----:B------:R-:W-:-:S06]  /*5ce0*/  F2FP.BF16.F32.PACK_AB R153, R27, R26 ;  /* 0x0000001a1b99723e */ /* 0x000fcc00000010ff */
[----:B------:R-:W2:Y:S01]  /*5cf0*/  MUFU.EX2 R34, R34 ;  /* 0x0000002200227308 */ /* 0x000ea20000000800 */
[----:B0-----:R-:W-:-:S07]  /*5d00*/  FADD.FTZ R8, R30, R13 ;  /* 0x0000000d1e087221 */ /* 0x001fce0000010000 */
[----:B------:R-:W0:Y:S01]  /*5d10*/  MUFU.EX2 R35, R35 ;  /* 0x0000002300237308 */ /* 0x000e220000000800 */
[C---:B-1----:R-:W-:Y:S01]  /*5d20*/  FADD.FTZ R13, R31.reuse, R8 ;  /* 0x000000081f0d7221 */ /* 0x042fe20000010000 */
[----:B------:R-:W-:-:S05]  /*5d30*/  F2FP.BF16.F32.PACK_AB R155, R31, R30 ;  /* 0x0000001e1f9b723e */ /* 0x000fca00000010ff */
[----:B------:R1:W-:Y:S01]  /*5d40*/  STSM.16.M88.4 [R184+0x36400], R152 ;  /* 0x03640098b8007844 */ /* 0x0003e20000000200 */
[----:B------:R-:W3:Y:S01]  /*5d50*/  MUFU.EX2 R38, R38 ;  /* 0x0000002600267308 */ /* 0x000ee20000000800 */
[----:B--2---:R-:W-:-:S07]  /*5d60*/  FADD.FTZ R8, R34, R13 ;  /* 0x0000000d22087221 */ /* 0x004fce0000010000 */
[----:B------:R-:W2:Y:S01]  /*5d70*/  MUFU.EX2 R39, R39 ;  /* 0x0000002700277308 */ /* 0x000ea20000000800 */
[C---:B0-----:R-:W-:Y:S01]  /*5d80*/  FADD.FTZ R13, R35.reuse, R8 ;  /* 0x00000008230d7221 */ /* 0x041fe20000010000 */
[----:B------:R-:W-:-:S06]  /*5d90*/  F2FP.BF16.F32.PACK_AB R157, R35, R34 ;  /* 0x00000022239d723e */ /* 0x000fcc00000010ff */
[----:B------:R-:W0:Y:S01]  /*5da0*/  MUFU.EX2 R42, R42 ;  /* 0x0000002a002a7308 */ /* 0x000e220000000800 */
[----:B---3--:R-:W-:-:S07]  /*5db0*/  FADD.FTZ R8, R38, R13 ;  /* 0x0000000d26087221 */ /* 0x008fce0000010000 */
[----:B------:R-:W3:Y:S01]  /*5dc0*/  MUFU.EX2 R41, R41 ;  /* 0x0000002900297308 */ /* 0x000ee20000000800 */
[C---:B--2---:R-:W-:Y:S01]  /*5dd0*/  FADD.FTZ R13, R39.reuse, R8 ;  /* 0x00000008270d7221 */ /* 0x044fe20000010000 */
[----:B------:R-:W-:-:S05]  /*5de0*/  F2FP.BF16.F32.PACK_AB R159, R39, R38 ;  /* 0x00000026279f723e */ /* 0x000fca00000010ff */
[----:B------:R1:W-:Y:S01]  /*5df0*/  STSM.16.M88.4 [R187], R156 ;  /* 0x0000009cbb007844 */ /* 0x0003e20000000200 */
[----:B------:R-:W2:Y:S01]  /*5e00*/  MUFU.EX2 R43, R43 ;  /* 0x0000002b002b7308 */ /* 0x000ea20000000800 */
[----:B0-----:R-:W-:-:S07]  /*5e10*/  FADD.FTZ R8, R42, R13 ;  /* 0x0000000d2a087221 */ /* 0x001fce0000010000 */
[----:B------:R-:W0:Y:S01]  /*5e20*/  MUFU.EX2 R44, R44 ;  /* 0x0000002c002c7308 */ /* 0x000e220000000800 */
[C---:B---3--:R-:W-:Y:S01]  /*5e30*/  FADD.FTZ R11, R41.reuse, R6 ;  /* 0x00000006290b7221 */ /* 0x048fe20000010000 */
[----:B------:R-:W-:-:S06]  /*5e40*/  F2FP.BF16.F32.PACK_AB R160, R41, R40 ;  /* 0x0000002829a0723e */ /* 0x000fcc00000010ff */
[----:B------:R-:W3:Y:S01]  /*5e50*/  MUFU.EX2 R46, R46 ;  /* 0x0000002e002e7308 */ /* 0x000ee20000000800 */
[C---:B--2---:R-:W-:Y:S01]  /*5e60*/  FADD.FTZ R13, R43.reuse, R8 ;  /* 0x000000082b0d7221 */ /* 0x044fe20000010000 */
[----:B------:R-:W-:-:S06]  /*5e70*/  F2FP.BF16.F32.PACK_AB R161, R43, R42 ;  /* 0x0000002a2ba1723e */ /* 0x000fcc00000010ff */
[----:B------:R-:W2:Y:S01]  /*5e80*/  MUFU.EX2 R45, R45 ;  /* 0x0000002d002d7308 */ /* 0x000ea20000000800 */
[----:B0-----:R-:W-:-:S07]  /*5e90*/  FADD.FTZ R6, R44, R11 ;  /* 0x0000000b2c067221 */ /* 0x001fce0000010000 */
[----:B------:R-:W0:Y:S01]  /*5ea0*/  MUFU.EX2 R47, R47 ;  /* 0x0000002f002f7308 */ /* 0x000e220000000800 */
[----:B---3--:R-:W-:-:S07]  /*5eb0*/  FADD.FTZ R8, R46, R13 ;  /* 0x0000000d2e087221 */ /* 0x008fce0000010000 */
[----:B------:R-:W3:Y:S01]  /*5ec0*/  MUFU.EX2 R48, R48 ;  /* 0x0000003000307308 */ /* 0x000ee20000000800 */
[C---:B--2---:R-:W-:Y:S01]  /*5ed0*/  FADD.FTZ R11, R45.reuse, R6 ;  /* 0x000000062d0b7221 */ /* 0x044fe20000010000 */
[----:B------:R-:W-:-:S06]  /*5ee0*/  F2FP.BF16.F32.PACK_AB R162, R45, R44 ;  /* 0x0000002c2da2723e */ /* 0x000fcc00000010ff */
[----:B------:R-:W2:Y:S01]  /*5ef0*/  MUFU.EX2 R50, R50 ;  /* 0x0000003200327308 */ /* 0x000ea20000000800 */
[C---:B0-----:R-:W-:Y:S01]  /*5f00*/  FADD.FTZ R13, R47.reuse, R8 ;  /* 0x000000082f0d7221 */ /* 0x041fe20000010000 */
[----:B------:R-:W-:-:S05]  /*5f10*/  F2FP.BF16.F32.PACK_AB R163, R47, R46 ;  /* 0x0000002e2fa3723e */ /* 0x000fca00000010ff */
[----:B------:R1:W-:Y:S01]  /*5f20*/  STSM.16.M88.4 [R185], R160 ;  /* 0x000000a0b9007844 */ /* 0x0003e20000000200 */
[----:B------:R-:W0:Y:S01]  /*5f30*/  MUFU.EX2 R49, R49 ;  /* 0x0000003100317308 */ /* 0x000e220000000800 */
[----:B---3--:R-:W-:-:S07]  /*5f40*/  FADD.FTZ R6, R48, R11 ;  /* 0x0000000b30067221 */ /* 0x008fce0000010000 */
[----:B------:R-:W3:Y:S01]  /*5f50*/  MUFU.EX2 R51, R51 ;  /* 0x0000003300337308 */ /* 0x000ee20000000800 */
[----:B--2---:R-:W-:-:S07]  /*5f60*/  FADD.FTZ R8, R50, R13 ;  /* 0x0000000d32087221 */ /* 0x004fce0000010000 */
[----:B------:R-:W2:Y:S01]  /*5f70*/  MUFU.EX2 R52, R52 ;  /* 0x0000003400347308 */ /* 0x000ea20000000800 */
[C---:B0-----:R-:W-:Y:S01]  /*5f80*/  FADD.FTZ R11, R49.reuse, R6 ;  /* 0x00000006310b7221 */ /* 0x041fe20000010000 */
[----:B------:R-:W-:-:S06]  /*5f90*/  F2FP.BF16.F32.PACK_AB R164, R49, R48 ;  /* 0x0000003031a4723e */ /* 0x000fcc00000010ff */
[----:B------:R-:W0:Y:S01]  /*5fa0*/  MUFU.EX2 R54, R54 ;  /* 0x0000003600367308 */ /* 0x000e220000000800 */
[C---:B---3--:R-:W-:Y:S01]  /*5fb0*/  FADD.FTZ R13, R51.reuse, R8 ;  /* 0x00000008330d7221 */ /* 0x048fe20000010000 */
[----:B------:R-:W-:-:S06]  /*5fc0*/  F2FP.BF16.F32.PACK_AB R165, R51, R50 ;  /* 0x0000003233a5723e */ /* 0x000fcc00000010ff */
[----:B------:R3:W4:Y:S01]  /*5fd0*/  MUFU.EX2 R167, R3 ;  /* 0x0000000300a77308 */ /* 0x0007220000000800 */
[----:B--2---:R-:W-:Y:S01]  /*5fe0*/  FADD.FTZ R6, R52, R11 ;  /* 0x0000000b34067221 */ /* 0x004fe20000010000 */
[C---:B------:R-:W-:Y:S01]  /*5ff0*/  F2FP.BF16.F32.PACK_AB R166, R9.reuse, R52 ;  /* 0x0000003409a6723e */ /* 0x040fe200000010ff */
[----:B0-----:R-:W-:Y:S02]  /*6000*/  FADD.FTZ R8, R54, R13 ;  /* 0x0000000d36087221 */ /* 0x001fe40000010000 */
[----:B---3--:R-:W-:Y:S02]  /*6010*/  FADD.FTZ R3, R9, R6 ;  /* 0x0000000609037221 */ /* 0x008fe40000010000 */
[C---:B----4-:R-:W-:Y:S01]  /*6020*/  FADD.FTZ R6, R167.reuse, R8 ;  /* 0x00000008a7067221 */ /* 0x050fe20000010000 */
[----:B------:R-:W-:-:S05]  /*6030*/  F2FP.BF16.F32.PACK_AB R167, R167, R54 ;  /* 0x00000036a7a7723e */ /* 0x000fca00000010ff */
[----:B------:R1:W-:Y:S01]  /*6040*/  STSM.16.M88.4 [R186], R164 ;  /* 0x000000a4ba007844 */ /* 0x0003e20000000200 */
[----:B------:R-:W-:-:S06]  /*6050*/  WARPGROUP.ARRIVE ;  /* 0x00000000000079c5 */ /* 0x000fcc0000000000 */
[----:B------:R-:W-:Y:S01]  /*6060*/  HGMMA.64x256x16.F32.BF16 R24, R152, gdesc[UR8].tnspB, RZ, !UPT, gsb0 ;  /* 0x43e0000898187df0 */ /* 0x000fe2000c0018ff */
[----:B------:R-:W-:Y:S02]  /*6070*/  UMOV UR11, 0x40000040 ;  /* 0x40000040000b7882 */ /* 0x000fe40000000000 */
        /* <DEDUP_REMOVED lines=10> */
[----:B------:R-:W-:Y:S03]  /*6120*/  HGMMA.64x256x16.F32.BF16 R24, R160, gdesc[UR12].tnspB, R24, gsb0 ;  /* 0x43e0000ca0187df0 */ /* 0x000fe60008001818 */
        /* <DEDUP_REMOVED lines=9> */
[----:B-1----:R-:W-:Y:S05]  /*61c0*/  @!P0 BRA `(.L_x_4222) ;  /* 0x0000000000048947 */ /* 0x002fea0003800000 */
[----:B------:R-:W-:Y:S01]  /*61d0*/  BPT.TRAP 0x1 ;  /* 0x000000040000795c */ /* 0x000fe20000300000 */
.L_x_4222:
[----:B------:R-:W-:Y:S01]  /*61e0*/  R2UR UR5, R7 ;  /* 0x00000000070572ca */ /* 0x000fe200000e0000 */
[----:B------:R-:W-:-:S05]  /*61f0*/  VIADD R7, R23, 0xfffffffe ;  /* 0xfffffffe17077836 */ /* 0x000fca0000000000 */
[----:B------:R-:W-:-:S07]  /*6200*/  ISETP.GE.AND P1, PT, R7, R18, PT ;  /* 0x000000120700720c */ /* 0x000fce0003f26270 */
[----:B------:R-:W-:-:S04]  /*6210*/  UIADD3 UR5, UR5, 0x38860, URZ ;  /* 0x0003886005057890 */ /* 0x000fc8000fffe03f */
[----:B------:R-:W-:-:S09]  /*6220*/  UPRMT UR5, UR40, 0x654, UR5 ;  /* 0x0000065428057896 */ /* 0x000fd20008000005 */
[----:B------:R-:W-:Y:S01]  /*6230*/  SYNCS.ARRIVE.TRANS64.RED.A1T0 RZ, [UR5], RZ ;  /* 0x000000ffffff79a7 */ /* 0x000fe20008100405 */
[----:B------:R-:W-:Y:S05]  /*6240*/  @!P1 BRA `(.L_x_4223) ;  /* 0x0000002800809947 */ /* 0x000fea0003800000 */
[----:B------:R-:W-:Y:S01]  /*6250*/  IMAD.MOV.U32 R8, RZ, RZ, R5 ;  /* 0x000000ffff087224 */ /* 0x000fe200078e0005 */
[----:B------:R-:W-:Y:S01]  /*6260*/  UMOV UR7, UR36 ;  /* 0x0000002400077c82 */ /* 0x000fe20008000000 */
[----:B------:R-:W-:-:S07]  /*6270*/  IMAD.MOV.U32 R9, RZ, RZ, R4 ;  /* 0x000000ffff097224 */ /* 0x000fce00078e0004 */
.L_x_4234:
[----:B------:R-:W-:Y:S01]  /*6280*/  UIADD3 UR36, UR7, 0x1, URZ ;  /* 0x0000000107247890 */ /* 0x000fe2000fffe03f */
[C---:B------:R-:W-:Y:S01]  /*6290*/  ISETP.GT.AND P1, PT, R7.reuse, R18, PT ;  /* 0x000000120700720c */ /* 0x040fe20003f24270 */
[----:B------:R-:W-:Y:S02]  /*62a0*/  VIADD R7, R7, 0xffffffff ;  /* 0xffffffff07077836 */ /* 0x000fe40000000000 */
[----:B------:R-:W-:-:S04]  /*62b0*/  UISETP.NE.AND UP0, UPT, UR36, 0x2, UPT ;  /* 0x000000022400788c */ /* 0x000fc8000bf05270 */
[----:B------:R-:W-:Y:S02]  /*62c0*/  USEL UR5, URZ, 0x1, UP0 ;  /* 0x000000013f057887 */ /* 0x000fe40008000000 */
[----:B------:R-:W-:-:S04]  /*62d0*/  USEL UR36, UR36, URZ, UP0 ;  /* 0x0000003f24247287 */ /* 0x000fc80008000000 */
[----:B------:R-:W-:Y:S01]  /*62e0*/  LOP3.LUT R2, R2, UR5, RZ, 0x3c, !PT ;  /* 0x0000000502027c12 */ /* 0x000fe2000f8e3cff */
[----:B------:R-:W-:Y:S07]  /*62f0*/  @!P0 BRA `(.L_x_4224) ;  /* 0x0000000000048947 */ /* 0x000fee0003800000 */
[----:B------:R-:W-:Y:S01]  /*6300*/  BPT.TRAP 0x1 ;  /* 0x000000040000795c */ /* 0x000fe20000300000 */
.L_x_4224:
[----:B------:R-:W-:Y:S01]  /*6310*/  ULEA UR5, UR36, UR41, 0x3 ;  /* 0x0000002924057291 */ /* 0x000fe2000f8e183f */
[----:B------:R-:W-:-:S08]  /*6320*/  SHF.L.U32 R4, R2, 0x1f, RZ ;  /* 0x0000001f02047819 */ /* 0x000fd000000006ff */
[----:B------:R0:W1:Y:S01]  /*6330*/  SYNCS.PHASECHK.TRANS64.TRYWAIT P2, [UR5+0x38830], R4 ;  /* 0x03883004ff0075a7 */ /* 0x0000620008040145 */
[----:B------:R-:W-:Y:S05]  /*6340*/  @!P0 BRA `(.L_x_4225) ;  /* 0x0000000000048947 */ /* 0x000fea0003800000 */
[----:B------:R-:W-:Y:S01]  /*6350*/  BPT.TRAP 0x1 ;  /* 0x000000040000795c */ /* 0x000fe20000300000 */
.L_x_4225:
[----:B-1----:R-:W-:Y:S05]  /*6360*/  @P2 BRA `(.L_x_4226) ;  /* 0x0000000000082947 */ /* 0x002fea0003800000 */
[----:B------:R-:W1:Y:S02]  /*6370*/  SYNCS.PHASECHK.TRANS64.TRYWAIT P2, [UR5+0x38830], R4 ;  /* 0x03883004ff0075a7 */ /* 0x000e640008040145 */
[----:B-1----:R-:W-:Y:S05]  /*6380*/  @!P2 BRA `(.L_x_4227) ;  /* 0x000000e400d4a947 */ /* 0x002fea0003800000 */
.L_x_4226:
        /* <DEDUP_REMOVED lines=28> */
.L_x_4228:
[----:B------:R2:W3:Y:S01]  /*6550*/  SYNCS.PHASECHK.TRANS64.TRYWAIT P2, [UR5+0x38850], R4 ;  /* 0x03885004ff0075a7 */ /* 0x0004e20008040145 */
[----:B------:R-:W-:Y:S05]  /*6560*/  @!P0 BRA `(.L_x_4229) ;  /* 0x0000000000048947 */ /* 0x000fea0003800000 */
[----:B------:R-:W-:Y:S01]  /*6570*/  BPT.TRAP 0x1 ;  /* 0x000000040000795c */ /* 0x000fe20000300000 */
.L_x_4229:
[----:B---3--:R-:W-:Y:S05]  /*6580*/  @P2 BRA `(.L_x_4230) ;  /* 0x0000000000082947 */ /* 0x008fea0003800000 */
[----:B------:R-:W3:Y:S02]  /*6590*/  SYNCS.PHASECHK.TRANS64.TRYWAIT P2, [UR5+0x38850], R4 ;  /* 0x03885004ff0075a7 */ /* 0x000ee40008040145 */
[----:B---3--:R-:W-:Y:S05]  /*65a0*/  @!P2 BRA `(.L_x_4231) ;  /* 0x000000e40064a947 */ /* 0x008fea0003800000 */
.L_x_4230:
[----:B------:R-:W-:Y:S01]  /*65b0*/  UIADD3 UR10, UR41, 0x26400, URZ ;  /* 0x00026400290a7890 */ /* 0x000fe2000fffe03f */
[----:B------:R-:W-:Y:S01]  /*65c0*/  WARPGROUP.ARRIVE ;  /* 0x00000000000079c5 */ /* 0x000fe20000000000 */
[----:B------:R-:W-:-:S05]  /*65d0*/  UIADD3 UR15, UR6, 0x2, URZ ;  /* 0x00000002060f7890 */ /* 0x000fca000fffe03f */
[----:B-1----:R-:W1:Y:S01]  /*65e0*/  S2R R5, SR_TID.X ;  /* 0x0000000000057919 */ /* 0x002e620000002100 */
[----:B------:R-:W-:Y:S02]  /*65f0*/  USHF.R.U32.HI UR10, URZ, 0x4, UR10 ;  /* 0x000000043f0a7899 */ /* 0x000fe4000801160a */
[----:B------:R-:W-:Y:S02]  /*6600*/  UIADD3 UR11, UR6, 0x6, URZ ;  /* 0x00000006060b7890 */ /* 0x000fe4000fffe03f */
[----:B------:R-:W-:Y:S02]  /*6610*/  ULOP3.LUT UR18, UR10, 0x3fff, URZ, 0xc0, !UPT ;  /* 0x00003fff0a127892 */ /* 0x000fe4000f8ec03f */
[----:B------:R-:W-:Y:S02]  /*6620*/  UIADD3 UR14, UR6, 0x4, URZ ;  /* 0x00000004060e7890 */ /* 0x000fe4000fffe03f */
[----:B------:R-:W-:Y:S02]  /*6630*/  ULEA UR10, UR36, UR4, 0xc ;  /* 0x00000004240a7291 */ /* 0x000fe4000f8e603f */
[----:B------:R-:W-:Y:S01]  /*6640*/  ULOP3.LUT UR6, UR18, 0x10000, URZ, 0xfc, !UPT ;  /* 0x0001000012067892 */ /* 0x000fe2000f8efc3f */
[----:B------:R-:W-:Y:S01]  /*6650*/  UMOV UR23, 0x40000040 ;  /* 0x4000004000177882 */ /* 0x000fe20000000000 */
[----:B------:R-:W-:Y:S01]  /*6660*/  UMOV UR21, 0x40000040 ;  /* 0x4000004000157882 */ /* 0x000fe20000000000 */
[----:B------:R-:W-:-:S02]  /*6670*/  UIADD3 UR18, UR10, 0x800, URZ ;  /* 0x000008000a127890 */ /* 0x000fc4000fffe03f */
[----:B------:R-:W-:Y:S02]  /*6680*/  UMOV UR22, UR10 ;  /* 0x0000000a00167c82 */ /* 0x000fe40008000000 */
[----:B------:R-:W-:Y:S01]  /*6690*/  UMOV UR20, UR6 ;  /* 0x0000000600147c82 */ /* 0x000fe20008000000 */
[----:B------:R-:W-:Y:S01]  /*66a0*/  UIADD3 UR19, UR6, 0x800, URZ ;  /* 0x0000080006137890 */ /* 0x000fe2000fffe03f */
[----:B------:R-:W-:Y:S01]  /*66b0*/  HGMMA.64x64x16.F32.BF16 R152, gdesc[UR20], R152, gsb0 ;  /* 0x00e00000149879f0 */ /* 0x000fe20008001898 */
[----:B------:R-:W-:Y:S01]  /*66c0*/  UIADD3 UR22, UR10, 0x2, URZ ;  /* 0x000000020a167890 */ /* 0x000fe2000fffe03f */
[----:B------:R-:W-:Y:S01]  /*66d0*/  UMOV UR20, UR15 ;  /* 0x0000000f00147c82 */ /* 0x000fe20008000000 */
[----:B------:R-:W-:Y:S01]  /*66e0*/  UMOV UR21, 0x40000040 ;  /* 0x4000004000157882 */ /* 0x000fe20000000000 */
[----:B------:R-:W-:Y:S01]  /*66f0*/  UMOV UR23, 0x40000040 ;  /* 0x4000004000177882 */ /* 0x000fe20000000000 */
[----:B-1----:R-:W-:-:S05]  /*6700*/  SHF.R.U32.HI R5, RZ, 0x7, R5 ;  /* 0x00000007ff057819 */ /* 0x002fca0000011605 */
[----:B0-2---:R-:W0:Y:S01]  /*6710*/  SHFL.IDX PT, R4, R5, RZ, 0x1f ;  /* 0x00001fff05047589 */ /* 0x005e2200000e0000 */
[----:B------:R-:W-:Y:S02]  /*6720*/  WARPGROUP.DEPBAR.LE gsb0, 0x0 ;  /* 0x00008000000079c5 */ /* 0x000fe40000010000 */
[----:B------:R-:W-:-:S06]  /*6730*/  WARPGROUP.ARRIVE ;  /* 0x00000000000079c5 */ /* 0x000fcc0000000000 */
[----:B------:R-:W-:Y:S01]  /*6740*/  HGMMA.64x64x16.F32.BF16 R152, gdesc[UR20], R152, gsb0 ;  /* 0x00e00000149879f0 */ /* 0x000fe20008001898 */
[----:B------:R-:W-:Y:S01]  /*6750*/  UIADD3 UR22, UR10, 0x4, URZ ;  /* 0x000000040a167890 */ /* 0x000fe2000fffe03f */
[----:B------:R-:W-:Y:S01]  /*6760*/  UMOV UR20, UR14 ;  /* 0x0000000e00147c82 */ /* 0x000fe20008000000 */
[----:B------:R-:W-:Y:S01]  /*6770*/  UMOV UR21, 0x40000040 ;  /* 0x4000004000157882 */ /* 0x000fe20000000000 */
[----:B------:R-:W-:Y:S01]  /*6780*/  UMOV UR23, 0x40000040 ;  /* 0x4000004000177882 */ /* 0x000fe20000000000 */
[----:B------:R-:W-:Y:S02]  /*6790*/  WARPGROUP.DEPBAR.LE gsb0, 0x0 ;  /* 0x00008000000079c5 */ /* 0x000fe40000010000 */
[----:B------:R-:W-:-:S06]  /*67a0*/  WARPGROUP.ARRIVE ;  /* 0x00000000000079c5 */ /* 0x000fcc0000000000 */
[----:B------:R-:W-:Y:S01]  /*67b0*/  HGMMA.64x64x16.F32.BF16 R152, gdesc[UR20], R152, gsb0 ;  /* 0x00e00000149879f0 */ /* 0x000fe20008001898 */
[----:B------:R-:W-:Y:S01]  /*67c0*/  UIADD3 UR22, UR10, 0x6, URZ ;  /* 0x000000060a167890 */ /* 0x000fe2000fffe03f */
[----:B------:R-:W-:Y:S01]  /*67d0*/  UMOV UR20, UR11 ;  /* 0x0000000b00147c82 */ /* 0x000fe20008000000 */
[----:B------:R-:W-:Y:S01]  /*67e0*/  UMOV UR21, 0x40000040 ;  /* 0x4000004000157882 */ /* 0x000fe20000000000 */
[----:B------:R-:W-:Y:S01]  /*67f0*/  UMOV UR23, 0x40000040 ;  /* 0x4000004000177882 */ /* 0x000fe20000000000 */
        /* <DEDUP_REMOVED lines=238> */
.L_x_4232:
[----:B------:R-:W-:Y:S01]  /*76e0*/  FMNMX.FTZ R4, R152, R9, !PT ;  /* 0x0000000998047209 */ /* 0x000fe20007810000 */
[----:B------:R-:W-:Y:S01]  /*76f0*/  ULDC UR18, c[0x0][0xa80] ;  /* 0x0002a00000127ab9 */ /* 0x000fe20000000800 */
[----:B------:R-:W-:Y:S01]  /*7700*/  ISETP.NE.AND P2, PT, R19, RZ, PT ;  /* 0x000000ff1300720c */ /* 0x000fe20003f45270 */
[----:B------:R-:W-:Y:S01]  /*7710*/  UIADD3 UR10, UR5, 0x38840, URZ ;  /* 0x00038840050a7890 */ /* 0x000fe2000fffe03f */
[----:B------:R-:W-:Y:S01]  /*7720*/  FMNMX.FTZ R4, R153, R4, !PT ;  /* 0x0000000499047209 */ /* 0x000fe20007810000 */
[----:B------:R-:W-:Y:S01]  /*7730*/  IMAD.U32 R13, RZ, RZ, UR7 ;  /* 0x00000007ff0d7e24 */ /* 0x000fe2000f8e00ff */
[----:B------:R-:W-:Y:S01]  /*7740*/  UMOV UR11, 0x40000040 ;  /* 0x40000040000b7882 */ /* 0x000fe20000000000 */
[----:B------:R-:W-:Y:S01]  /*7750*/  UPRMT UR10, UR40, 0x654, UR10 ;  /* 0x00000654280a7896 */ /* 0x000fe2000800000a */
[----:B------:R-:W-:Y:S01]  /*7760*/  FMNMX.FTZ R4, R156, R4, !PT ;  /* 0x000000049c047209 */ /* 0x000fe20007810000 */
[----:B------:R-:W-:-:S03]  /*7770*/  UMOV UR15, 0x40000040 ;  /* 0x40000040000f7882 */ /* 0x000fc60000000000 */
[----:B------:R-:W-:-:S03]  /*7780*/  FMNMX.FTZ R4, R157, R4, !PT ;  /* 0x000000049d047209 */ /* 0x000fc60007810000 */
[----:B------:R-:W-:Y:S01]  /*7790*/  @!P2 IMAD R13, R13, 0x40, R17 ;  /* 0x000000400d0da824 */ /* 0x000fe200078e0211 */
[----:B------:R-:W-:Y:S01]  /*77a0*/  FMNMX.FTZ R4, R160, R4, !PT ;  /* 0x00000004a0047209 */ /* 0x000fe20007810000 */
[----:B------:R-:W-:Y:S01]  /*77b0*/  SYNCS.ARRIVE.TRANS64.RED.A1T0 RZ, [UR10], RZ ;  /* 0x000000ffffff79a7 */ /* 0x000fe2000810040a */
[----:B------:R-:W-:Y:S02]  /*77c0*/  ULEA UR10, UR36, UR43, 0xc ;  /* 0x0000002b240a7291 */ /* 0x000fe4000f8e603f */
[----:B------:R-:W-:Y:S02]  /*77d0*/  FMNMX.FTZ R4, R161, R4, !PT ;  /* 0x00000004a1047209 */ /* 0x000fe40007810000 */
[----:B------:R-:W-:Y:S01]  /*77e0*/  @!P2 LEA R13, R13, UR41, 0x2 ;  /* 0x000000290d0dac11 */ /* 0x000fe2000f8e10ff */
[----:B------:R-:W-:Y:S01]  /*77f0*/  UIADD3 UR14, UR10, 0x80, URZ ;  /* 0x000000800a0e7890 */ /* 0x000fe2000fffe03f */
        /* <DEDUP_REMOVED lines=32> */
[----:B------:R-:W-:Y:S01]  /*7a00*/  FMNMX.FTZ R5, R154, R8, !PT ;  /* 0x000000089a057209 */ /* 0x000fe20007810000 */
[----:B------:R-:W-:Y:S01]  /*7a10*/  FMUL.FTZ R9, R9, UR18 ;  /* 0x0000001209097c20 */ /* 0x000fe20008410000 */
        /* <DEDUP_REMOVED lines=9> */
[----:B------:R-:W2:Y:S01]  /*7ab0*/  MUFU.EX2 R156, R156 ;  /* 0x0000009c009c7308 */ /* 0x000ea20000000800 */
[----:B0-----:R-:W-:Y:S01]  /*7ac0*/  FFMA.FTZ R3, R9, R3, R152 ;  /* 0x0000000309037223 */ /* 0x001fe20000010098 */
[----:B------:R-:W-:Y:S01]  /*7ad0*/  FMNMX.FTZ R5, R167, R5, !PT ;  /* 0x00000005a7057209 */ /* 0x000fe20007810000 */
[----:B------:R-:W-:Y:S01]  /*7ae0*/  @!P2 STS [R13+0x38400], R9 ;  /* 0x038400090d00a388 */ /* 0x000fe20000000800 */
[-C--:B------:R-:W-:Y:S01]  /*7af0*/  FMUL.FTZ R24, R24, R9.reuse ;  /* 0x0000000918187220 */ /* 0x080fe20000410000 */
[----:B------:R-:W-:Y:S01]  /*7b00*/  FMUL.FTZ R25, R25, R9 ;  /* 0x0000000919197220 */ /* 0x000fe20000410000 */
[----:B------:R-:W-:Y:S01]  /*7b10*/  FMNMX.FTZ R5, R170, R5, !PT ;  /* 0x00000005aa057209 */ /* 0x000fe20007810000 */
[----:B------:R-:W-:Y:S01]  /*7b20*/  FMUL.FTZ R28, R28, R9 ;  /* 0x000000091c1c7220 */ /* 0x000fe20000410000 */
[----:B------:R-:W0:Y:S01]  /*7b30*/  MUFU.EX2 R157, R157 ;  /* 0x0000009d009d7308 */ /* 0x000e220000000800 */
[C---:B-1----:R-:W-:Y:S01]  /*7b40*/  F2FP.BF16.F32.PACK_AB R188, R153.reuse, R152 ;  /* 0x0000009899bc723e */ /* 0x042fe200000010ff */
[----:B------:R-:W-:Y:S01]  /*7b50*/  FADD.FTZ R3, R153, R3 ;  /* 0x0000000399037221 */ /* 0x000fe20000010000 */
[----:B------:R-:W-:Y:S01]  /*7b60*/  FMNMX.FTZ R5, R171, R5, !PT ;  /* 0x00000005ab057209 */ /* 0x000fe20007810000 */
[-C--:B------:R-:W-:Y:S01]  /*7b70*/  FMUL.FTZ R29, R29, R9.reuse ;  /* 0x000000091d1d7220 */ /* 0x080fe20000410000 */
[-C--:B------:R-:W-:Y:S01]  /*7b80*/  FMUL.FTZ R32, R32, R9.reuse ;  /* 0x0000000920207220 */ /* 0x080fe20000410000 */
[----:B------:R-:W-:Y:S01]  /*7b90*/  FMUL.FTZ R33, R33, R9 ;  /* 0x0000000921217220 */ /* 0x000fe20000410000 */
[----:B------:R-:W-:Y:S01]  /*7ba0*/  FMNMX.FTZ R5, R174, R5, !PT ;  /* 0x00000005ae057209 */ /* 0x000fe20007810000 */
[----:B------:R-:W1:Y:S01]  /*7bb0*/  MUFU.EX2 R152, R160 ;  /* 0x000000a000987308 */ /* 0x000e620000000800 */
[----:B--2---:R-:W-:Y:S01]  /*7bc0*/  FADD.FTZ R3, R156, R3 ;  /* 0x000000039c037221 */ /* 0x004fe20000010000 */
[----:B------:R-:W-:Y:S01]  /*7bd0*/  FMUL.FTZ R36, R36, R9 ;  /* 0x0000000924247220 */ /* 0x000fe20000410000 */
[----:B------:R-:W-:Y:S01]  /*7be0*/  FMNMX.FTZ R5, R175, R5, !PT ;  /* 0x00000005af057209 */ /* 0x000fe20007810000 */
[-C--:B------:R-:W-:Y:S01]  /*7bf0*/  FMUL.FTZ R37, R37, R9.reuse ;  /* 0x0000000925257220 */ /* 0x080fe20000410000 */
[-C--:B------:R-:W-:Y:S01]  /*7c00*/  FMUL.FTZ R40, R40, R9.reuse ;  /* 0x0000000928287220 */ /* 0x080fe20000410000 */
[----:B------:R-:W-:Y:S01]  /*7c10*/  FMUL.FTZ R41, R41, R9 ;  /* 0x0000000929297220 */ /* 0x000fe20000410000 */
[----:B------:R-:W-:Y:S01]  /*7c20*/  FMNMX.FTZ R5, R178, R5, !PT ;  /* 0x00000005b2057209 */ /* 0x000fe20007810000 */
[----:B------:R-:W2:Y:S01]  /*7c30*/  MUFU.EX2 R161, R161 ;  /* 0x000000a100a17308 */ /* 0x000ea20000000800 */
[C---:B0-----:R-:W-:Y:S01]  /*7c40*/  FADD.FTZ R3, R157.reuse, R3 ;  /* 0x000000039d037221 */ /* 0x041fe20000010000 */
[----:B------:R-:W-:Y:S01]  /*7c50*/  F2FP.BF16.F32.PACK_AB R190, R157, R156 ;  /* 0x0000009c9dbe723e */ /* 0x000fe200000010ff */
[----:B------:R-:W-:Y:S01]  /*7c60*/  FMUL.FTZ R44, R44, R9 ;  /* 0x000000092c2c7220 */ /* 0x000fe20000410000 */
[----:B------:R-:W-:Y:S01]  /*7c70*/  FMNMX.FTZ R5, R179, R5, !PT ;  /* 0x00000005b3057209 */ /* 0x000fe20007810000 */
[-C--:B------:R-:W-:Y:S01]  /*7c80*/  FMUL.FTZ R45, R45, R9.reuse ;  /* 0x000000092d2d7220 */ /* 0x080fe20000410000 */
[-C--:B------:R-:W-:Y:S01]  /*7c90*/  FMUL.FTZ R48, R48, R9.reuse ;  /* 0x0000000930307220 */ /* 0x080fe20000410000 */
[----:B------:R-:W-:Y:S01]  /*7ca0*/  FMUL.FTZ R49, R49, R9 ;  /* 0x0000000931317220 */ /* 0x000fe20000410000 */
[----:B------:R-:W-:Y:S01]  /*7cb0*/  FMNMX.FTZ R5, R182, R5, !PT ;  /* 0x00000005b6057209 */ /* 0x000fe20007810000 */
[----:B------:R-:W0:Y:S01]  /*7cc0*/  MUFU.EX2 R164, R164 ;  /* 0x000000a400a47308 */ /* 0x000e220000000800 */
[----:B-1----:R-:W-:Y:S01]  /*7cd0*/  FADD.FTZ R3, R152, R3 ;  /* 0x0000000398037221 */ /* 0x002fe20000010000 */
[----:B------:R-:W-:Y:S01]  /*7ce0*/  FMUL.FTZ R52, R52, R9 ;  /* 0x0000000934347220 */ /* 0x000fe20000410000 */
[----:B------:R-:W-:Y:S01]  /*7cf0*/  FMNMX.FTZ R5, R183, R5, !PT ;  /* 0x00000005b7057209 */ /* 0x000fe20007810000 */
[-C--:B------:R-:W-:Y:S01]  /*7d00*/  FMUL.FTZ R53, R53, R9.reuse ;  /* 0x0000000935357220 */ /* 0x080fe20000410000 */
[-C--:B------:R-:W-:Y:S01]  /*7d10*/  FMUL.FTZ R56, R56, R9.reuse ;  /* 0x0000000938387220 */ /* 0x080fe20000410000 */
[-C--:B------:R-:W-:Y:S01]  /*7d20*/  FMUL.FTZ R57, R57, R9.reuse ;  /* 0x0000000939397220 */ /* 0x080fe20000410000 */
[-C--:B------:R-:W-:Y:S01]  /*7d30*/  FMUL.FTZ R60, R60, R9.reuse ;  /* 0x000000093c3c7220 */ /* 0x080fe20000410000 */
[----:B------:R-:W1:Y:S01]  /*7d40*/  SHFL.BFLY PT, R10, R5, 0x2, 0x1f ;  /* 0x0c401f00050a7f89 */ /* 0x000e6200000e0000 */
        /* <DEDUP_REMOVED lines=9> */
[----:B0-----:R-:W-:Y:S01]  /*7de0*/  FADD.FTZ R3, R164, R3 ;  /* 0x00000003a4037221 */ /* 0x001fe20000010000 */
[-C--:B------:R-:W-:Y:S01]  /*7df0*/  FMUL.FTZ R72, R72, R9.reuse ;  /* 0x0000000948487220 */ /* 0x080fe20000410000 */
[-C--:B------:R-:W-:Y:S01]  /*7e00*/  FMUL.FTZ R73, R73, R9.reuse ;  /* 0x0000000949497220 */ /* 0x080fe20000410000 */
[-C--:B------:R-:W-:Y:S01]  /*7e10*/  FMUL.FTZ R76, R76, R9.reuse ;  /* 0x000000094c4c7220 */ /* 0x080fe20000410000 */
[-C--:B------:R-:W-:Y:S01]  /*7e20*/  FMUL.FTZ R77, R77, R9.reuse ;  /* 0x000000094d4d7220 */ /* 0x080fe20000410000 */
[-C--:B------:R-:W-:Y:S01]  /*7e30*/  FMUL.FTZ R80, R80, R9.reuse ;  /* 0x0000000950507220 */ /* 0x080fe20000410000 */
[-C--:B------:R-:W-:Y:S01]  /*7e40*/  FMUL.FTZ R81, R81, R9.reuse ;  /* 0x0000000951517220 */ /* 0x080fe20000410000 */
[----:B------:R-:W0:Y:S01]  /*7e50*/  MUFU.EX2 R169, R169 ;  /* 0x000000a900a97308 */ /* 0x000e220000000800 */
[----:B---3--:R-:W-:Y:S01]  /*7e60*/  FADD.FTZ R3, R165, R3 ;  /* 0x00000003a5037221 */ /* 0x008fe20000010000 */
[-C--:B------:R-:W-:Y:S01]  /*7e70*/  FMUL.FTZ R84, R84, R9.reuse ;  /* 0x0000000954547220 */ /* 0x080fe20000410000 */
[-C--:B------:R-:W-:Y:S01]  /*7e80*/  FMUL.FTZ R85, R85, R9.reuse ;  /* 0x0000000955557220 */ /* 0x080fe20000410000 */
[-C--:B------:R-:W-:Y:S01]  /*7e90*/  FMUL.FTZ R88, R88, R9.reuse ;  /* 0x0000000958587220 */ /* 0x080fe20000410000 */
[-C--:B------:R-:W-:Y:S01]  /*7ea0*/  FMUL.FTZ R89, R89, R9.reuse ;  /* 0x0000000959597220 */ /* 0x080fe20000410000 */
[-C--:B------:R-:W-:Y:S01]  /*7eb0*/  FMUL.FTZ R92, R92, R9.reuse ;  /* 0x000000095c5c7220 */ /* 0x080fe20000410000 */
[----:B-1----:R-:W-:Y:S01]  /*7ec0*/  FMNMX.FTZ R5, R5, R10, !PT ;  /* 0x0000000a05057209 */ /* 0x002fe20007810000 */
[----:B------:R-:W-:Y:S01]  /*7ed0*/  MUFU.EX2 R173, R173 ;  /* 0x000000ad00ad7308 */ /* 0x000fe20000000800 */
[----:B--2---:R-:W-:Y:S01]  /*7ee0*/  FADD.FTZ R3, R156, R3 ;  /* 0x000000039c037221 */ /* 0x004fe20000010000 */
[-C--:B------:R-:W-:Y:S01]  /*7ef0*/  FMUL.FTZ R93, R93, R9.reuse ;  /* 0x000000095d5d7220 */ /* 0x080fe20000410000 */
[-C--:B------:R-:W-:Y:S01]  /*7f00*/  FMUL.FTZ R96, R96, R9.reuse ;  /* 0x0000000960607220 */ /* 0x080fe20000410000 */
[----:B------:R-:W1:Y:S01]  /*7f10*/  SHFL.BFLY PT, R10, R5, 0x1, 0x1f ;  /* 0x0c201f00050a7f89 */ /* 0x000e6200000e0000 */
[-C--:B------:R-:W-:Y:S01]  /*7f20*/  FMUL.FTZ R97, R97, R9.reuse ;  /* 0x0000000961617220 */ /* 0x080fe20000410000 */
[-C--:B------:R-:W-:Y:S01]  /*7f30*/  FMUL.FTZ R100, R100, R9.reuse ;  /* 0x0000000964647220 */ /* 0x080fe20000410000 */
[-C--:B------:R-:W-:Y:S01]  /*7f40*/  FMUL.FTZ R101, R101, R9.reuse ;  /* 0x0000000965657220 */ /* 0x080fe20000410000 */
[----:B------:R-:W-:Y:S01]  /*7f50*/  MUFU.EX2 R160, R176 ;  /* 0x000000b000a07308 */ /* 0x000fe20000000800 */
[C---:B0-----:R-:W-:Y:S01]  /*7f60*/  FADD.FTZ R3, R169.reuse, R3 ;  /* 0x00000003a9037221 */ /* 0x041fe20000010000 */
[----:B------:R-:W-:Y:S01]  /*7f70*/  F2FP.BF16.F32.PACK_AB R156, R169, R156 ;  /* 0x0000009ca99c723e */ /* 0x000fe200000010ff */
        /* <DEDUP_REMOVED lines=17> */
[----:B-1----:R-:W-:Y:S01]  /*8090*/  FMNMX.FTZ R5, R5, R10, !PT ;  /* 0x0000000a05057209 */ /* 0x002fe20007810000 */
[-C--:B------:R-:W-:Y:S01]  /*80a0*/  FMUL.FTZ R133, R133, R9.reuse ;  /* 0x0000000985857220 */ /* 0x080fe20000410000 */
[-C--:B------:R-:W-:Y:S01]  /*80b0*/  FMUL.FTZ R136, R136, R9.reuse ;  /* 0x0000000988887220 */ /* 0x080fe20000410000 */
[-C--:B------:R-:W-:Y:S01]  /*80c0*/  FMUL.FTZ R137, R137, R9.reuse ;  /* 0x0000000989897220 */ /* 0x080fe20000410000 */
[----:B------:R-:W-:Y:S01]  /*80d0*/  MUFU.EX2 R181, R181 ;  /* 0x000000b500b57308 */ /* 0x000fe20000000800 */
[C---:B------:R-:W-:Y:S01]  /*80e0*/  FADD.FTZ R8, -R5.reuse, R8 ;  /* 0x0000000805087221 */ /* 0x040fe20000010100 */
[----:B------:R-:W-:Y:S01]  /*80f0*/  FMUL.FTZ R10, R5, UR18 ;  /* 0x00000012050a7c20 */ /* 0x000fe20008410000 */
[-C--:B------:R-:W-:Y:S01]  /*8100*/  FMUL.FTZ R140, R140, R9.reuse ;  /* 0x000000098c8c7220 */ /* 0x080fe20000410000 */
[-C--:B------:R-:W-:Y:S01]  /*8110*/  FMUL.FTZ R141, R141, R9.reuse ;  /* 0x000000098d8d7220 */ /* 0x080fe20000410000 */
        /* <DEDUP_REMOVED lines=17> */
[--C-:B------:R-:W-:Y:S01]  /*8230*/  FFMA.FTZ R182, R182, UR18, -R10.reuse ;  /* 0x00000012b6b67c23 */ /* 0x100fe2000801080a */
[----:B------:R-:W-:Y:S01]  /*8240*/  FFMA.FTZ R10, R183, UR18, -R10 ;  /* 0x00000012b70a7c23 */ /* 0x000fe2000801080a */
[-C--:B------:R-:W-:Y:S01]  /*8250*/  FMUL.FTZ R144, R144, R9.reuse ;  /* 0x0000000990907220 */ /* 0x080fe20000410000 */
[-C--:B------:R-:W-:Y:S01]  /*8260*/  FMUL.FTZ R145, R145, R9.reuse ;  /* 0x0000000991917220 */ /* 0x080fe20000410000 */
[----:B------:R-:W2:Y:S01]  /*8270*/  MUFU.EX2 R154, R154 ;  /* 0x0000009a009a7308 */ /* 0x000ea20000000800 */
[----:B0-----:R-:W-:Y:S01]  /*8280*/  FADD.FTZ R3, R158, R3 ;  /* 0x000000039e037221 */ /* 0x001fe20000010000 */
[----:B------:R-:W-:Y:S01]  /*8290*/  F2FP.BF16.F32.PACK_AB R158, R173, R158 ;  /* 0x0000009ead9e723e */ /* 0x000fe200000010ff */
[-C--:B------:R-:W-:Y:S01]  /*82a0*/  FMUL.FTZ R148, R148, R9.reuse ;  /* 0x0000000994947220 */ /* 0x080fe20000410000 */
[----:B------:R-:W-:Y:S01]  /*82b0*/  FMUL.FTZ R149, R149, R9 ;  /* 0x0000000995957220 */ /* 0x000fe20000410000 */
[----:B------:R-:W-:-:S03]  /*82c0*/  FADD.FTZ R3, R173, R3 ;  /* 0x00000003ad037221 */ /* 0x000fc60000010000 */
[----:B------:R-:W0:Y:S01]  /*82d0*/  MUFU.EX2 R155, R155 ;  /* 0x0000009b009b7308 */ /* 0x000e220000000800 */
[----:B-1----:R1:W-:Y:S01]  /*82e0*/  @!P2 STS [R13+0x38420], R8 ;  /* 0x038420080d00a388 */ /* 0x0023e20000000800 */
[----:B------:R-:W-:Y:S01]  /*82f0*/  FADD.FTZ R3, R160, R3 ;  /* 0x00000003a0037221 */ /* 0x000fe20000010000 */
[----:B------:R-:W-:Y:S01]  /*8300*/  F2FP.BF16.F32.PACK_AB R160, R177, R160 ;  /* 0x000000a0b1a0723e */ /* 0x000fe200000010ff */
[-C--:B------:R-:W-:Y:S01]  /*8310*/  FMUL.FTZ R26, R26, R8.reuse ;  /* 0x000000081a1a7220 */ /* 0x080fe20000410000 */
[-C--:B------:R-:W-:Y:S01]  /*8320*/  FMUL.FTZ R27, R27, R8.reuse ;  /* 0x000000081b1b7220 */ /* 0x080fe20000410000 */
[-C--:B------:R-:W-:Y:S01]  /*8330*/  FMUL.FTZ R30, R30, R8.reuse ;  /* 0x000000081e1e7220 */ /* 0x080fe20000410000 */
[----:B------:R-:W-:Y:S01]  /*8340*/  FMUL.FTZ R31, R31, R8 ;  /* 0x000000081f1f7220 */ /* 0x000fe20000410000 */
[----:B------:R-:W3:Y:S01]  /*8350*/  MUFU.EX2 R191, R11 ;  /* 0x0000000b00bf7308 */ /* 0x000ee20000000800 */
[----:B--2---:R-:W-:Y:S01]  /*8360*/  FFMA.FTZ R12, R8, R6, R154 ;  /* 0x00000006080c7223 */ /* 0x004fe2000001009a */
[-C--:B------:R-:W-:Y:S01]  /*8370*/  FMUL.FTZ R34, R34, R8.reuse ;  /* 0x0000000822227220 */ /* 0x080fe20000410000 */
[-C--:B------:R-:W-:Y:S01]  /*8380*/  FMUL.FTZ R35, R35, R8.reuse ;  /* 0x0000000823237220 */ /* 0x080fe20000410000 */
[-C--:B------:R-:W-:Y:S01]  /*8390*/  FMUL.FTZ R38, R38, R8.reuse ;  /* 0x0000000826267220 */ /* 0x080fe20000410000 */
[-C--:B------:R-:W-:Y:S01]  /*83a0*/  FMUL.FTZ R39, R39, R8.reuse ;  /* 0x0000000827277220 */ /* 0x080fe20000410000 */
[-C--:B------:R-:W-:Y:S01]  /*83b0*/  FMUL.FTZ R42, R42, R8.reuse ;  /* 0x000000082a2a7220 */ /* 0x080fe20000410000 */
[----:B------:R-:W-:Y:S01]  /*83c0*/  FMUL.FTZ R43, R43, R8 ;  /* 0x000000082b2b7220 */ /* 0x000fe20000410000 */
[----:B------:R-:W2:Y:S01]  /*83d0*/  MUFU.EX2 R159, R159 ;  /* 0x0000009f009f7308 */ /* 0x000ea20000000800 */
[C---:B0-----:R-:W-:Y:S01]  /*83e0*/  FADD.FTZ R12, R155.reuse, R12 ;  /* 0x0000000c9b0c7221 */ /* 0x041fe20000010000 */
[----:B------:R-:W-:Y:S01]  /*83f0*/  F2FP.BF16.F32.PACK_AB R189, R155, R154 ;  /* 0x0000009a9bbd723e */ /* 0x000fe200000010ff */
[----:B------:R-:W-:Y:S01]  /*8400*/  FMUL.FTZ R46, R46, R8 ;  /* 0x000000082e2e7220 */ /* 0x000fe20000410000 */
[----:B------:R-:W-:Y:S01]  /*8410*/  F2FP.BF16.F32.PACK_AB R154, R165, R164 ;  /* 0x000000a4a59a723e */ /* 0x000fe200000010ff */
[-C--:B------:R-:W-:Y:S01]  /*8420*/  FMUL.FTZ R47, R47, R8.reuse ;  /* 0x000000082f2f7220 */ /* 0x080fe20000410000 */
[-C--:B------:R-:W-:Y:S01]  /*8430*/  FMUL.FTZ R50, R50, R8.reuse ;  /* 0x0000000832327220 */ /* 0x080fe20000410000 */
[-C--:B------:R-:W-:Y:S01]  /*8440*/  FMUL.FTZ R51, R51, R8.reuse ;  /* 0x0000000833337220 */ /* 0x080fe20000410000 */
[----:B------:R0:W-:Y:S01]  /*8450*/  MUFU.EX2 R6, R162 ;  /* 0x000000a200067308 */ /* 0x0001e20000000800 */
        /* <DEDUP_REMOVED lines=8> */
[C---:B--2---:R-:W-:Y:S01]  /*84e0*/  F2FP.BF16.F32.PACK_AB R191, R159.reuse, R191 ;  /* 0x000000bf9fbf723e */ /* 0x044fe200000010ff */
[----:B------:R-:W-:Y:S01]  /*84f0*/  BAR.SYNC.DEFER_BLOCKING 0xf, 0x100 ;  /* 0x03c4000000007b1d */ /* 0x000fe20000010000 */
[----:B------:R-:W-:Y:S01]  /*8500*/  FADD.FTZ R12, R159, R12 ;  /* 0x0000000c9f0c7221 */ /* 0x000fe20000010000 */
[----:B0-----:R-:W-:Y:S01]  /*8510*/  F2FP.BF16.F32.PACK_AB R162, R181, R180 ;  /* 0x000000b4b5a2723e */ /* 0x001fe200000010ff */
        /* <DEDUP_REMOVED lines=12> */
[----:B---3--:R-:W-:Y:S01]  /*85e0*/  F2FP.BF16.F32.PACK_AB R153, R11, R6 ;  /* 0x000000060b99723e */ /* 0x008fe200000010ff */
        /* <DEDUP_REMOVED lines=14> */
[----:B------:R-:W2:Y:S01]  /*86d0*/  MUFU.EX2 R171, R171 ;  /* 0x000000ab00ab7308 */ /* 0x000ea20000000800 */
        /* <DEDUP_REMOVED lines=16> */
[----:B--2---:R-:W-:Y:S01]  /*87e0*/  F2FP.BF16.F32.PACK_AB R157, R171, R170 ;  /* 0x000000aaab9d723e */ /* 0x004fe200000010ff */
        /* <DEDUP_REMOVED lines=9> */
[----:B------:R1:W-:Y:S01]  /*8880*/  STSM.16.M88.4 [R184+0x36400], R188 ;  /* 0x036400bcb8007844 */ /* 0x0003e20000000200 */
[----:B------:R-:W-:Y:S01]  /*8890*/  FADD.FTZ R12, R6, R12 ;  /* 0x0000000c060c7221 */ /* 0x000fe20000010000 */
[----:B------:R-:W-:-:S02]  /*88a0*/  FADD.FTZ R3, R177, R3 ;  /* 0x00000003b1037221 */ /* 0x000fc40000010000 */
[----:B------:R1:W-:Y:S01]  /*88b0*/  STSM.16.M88.4 [R187], R152 ;  /* 0x00000098bb007844 */ /* 0x0003e20000000200 */
        /* <DEDUP_REMOVED lines=8> */
[----:B------:R-:W-:-:S04]  /*8940*/  FADD.FTZ R12, R167, R12 ;  /* 0x0000000ca70c7221 */ /* 0x000fc80000010000 */
[----:B------:R-:W-:Y:S01]  /*8950*/  FADD.FTZ R12, R170, R12 ;  /* 0x0000000caa0c7221 */ /* 0x000fe20000010000 */
[----:B------:R-:W0:Y:S01]  /*8960*/  MUFU.EX2 R10, R10 ;  /* 0x0000000a000a7308 */ /* 0x000e220000000800 */
[----:B--2---:R-:W-:Y:S02]  /*8970*/  F2FP.BF16.F32.PACK_AB R161, R179, R178 ;  /* 0x000000b2b3a1723e */ /* 0x004fe400000010ff */
[----:B------:R-:W-:-:S04]  /*8980*/  FADD.FTZ R12, R171, R12 ;  /* 0x0000000cab0c7221 */ /* 0x000fc80000010000 */
[----:B------:R-:W-:-:S04]  /*8990*/  FADD.FTZ R12, R174, R12 ;  /* 0x0000000cae0c7221 */ /* 0x000fc80000010000 */
[----:B------:R-:W-:-:S04]  /*89a0*/  FADD.FTZ R175, R175, R12 ;  /* 0x0000000cafaf7221 */ /* 0x000fc80000010000 */
[----:B------:R-:W-:Y:S01]  /*89b0*/  FADD.FTZ R178, R178, R175 ;  /* 0x000000afb2b27221 */ /* 0x000fe20000010000 */
[----:B0-----:R-:W-:-:S03]  /*89c0*/  F2FP.BF16.F32.PACK_AB R163, R10, R182 ;  /* 0x000000b60aa3723e */ /* 0x001fc600000010ff */
[----:B------:R-:W-:Y:S02]  /*89d0*/  FADD.FTZ R179, R179, R178 ;  /* 0x000000b2b3b37221 */ /* 0x000fe40000010000 */
[----:B------:R1:W-:Y:S01]  /*89e0*/  STSM.16.M88.4 [R186], R160 ;  /* 0x000000a0ba007844 */ /* 0x0003e20000000200 */
[----:B------:R-:W-:Y:S01]  /*89f0*/  WARPGROUP.ARRIVE ;  /* 0x00000000000079c5 */ /* 0x000fe20000000000 */
[----:B------:R-:W-:-:S04]  /*8a00*/  FADD.FTZ R179, R182, R179 ;  /* 0x000000b3b6b37221 */ /* 0x000fc80000010000 */
[----:B------:R-:W-:Y:S01]  /*8a10*/  FADD.FTZ R6, R10, R179 ;  /* 0x000000b30a067221 */ /* 0x000fe20000010000 */
[----:B------:R-:W-:Y:S01]  /*8a20*/  HGMMA.64x256x16.F32.BF16 R24, R188, gdesc[UR8].tnspB, R24, gsb0 ;  /* 0x43e00008bc187df0 */ /* 0x000fe20008001818 */
        /* <DEDUP_REMOVED lines=27> */
.L_x_4233:
[----:B------:R-:W-:Y:S01]  /*8be0*/  UIADD3 UR5, UR5, 0x38860, URZ ;  /* 0x0003886005057890 */ /* 0x000fe2000fffe03f */
[----:B------:R-:W-:Y:S01]  /*8bf0*/  IMAD.MOV.U32 R8, RZ, RZ, R5 ;  /* 0x000000ffff087224 */ /* 0x000fe200078e0005 */
[----:B------:R-:W-:Y:S01]  /*8c00*/  UMOV UR7, UR36 ;  /* 0x0000002400077c82 */ /* 0x000fe20008000000 */
[----:B------:R-:W-:Y:S01]  /*8c10*/  IMAD.MOV.U32 R9, RZ, RZ, R4 ;  /* 0x000000ffff097224 */ /* 0x000fe200078e0004 */
[----:B------:R-:W-:-:S09]  /*8c20*/  UPRMT UR5, UR40, 0x654, UR5 ;  /* 0x0000065428057896 */ /* 0x000fd20008000005 */
[----:B------:R-:W-:Y:S01]  /*8c30*/  SYNCS.ARRIVE.TRANS64.RED.A1T0 RZ, [UR5], RZ ;  /* 0x000000ffffff79a7 */ /* 0x000fe20008100405 */
[----:B------:R-:W-:Y:S05]  /*8c40*/  @P1 BRA `(.L_x_4234) ;  /* 0xffffffd4008c1947 */ /* 0x000fea000383ffff */
.L_x_4223:
[----:B------:R-:W0:Y:S01]  /*8c50*/  SHFL.BFLY PT, R0, R3, 0x2, 0x1f ;  /* 0x0c401f0003007f89 */ /* 0x000e2200000e0000 */
[----:B------:R-:W-:Y:S01]  /*8c60*/  IMAD.MOV.U32 R152, RZ, RZ, -0x800000 ;  /* 0xff800000ff987424 */ /* 0x000fe200078e00ff */
[----:B------:R-:W-:Y:S02]  /*8c70*/  UIADD3 UR37, UR37, 0x1, URZ ;  /* 0x0000000125257890 */ /* 0x000fe4000fffe03f */
[----:B------:R-:W1:Y:S01]  /*8c80*/  SHFL.BFLY PT, R7, R6, 0x2, 0x1f ;  /* 0x0c401f0006077f89 */ /* 0x000e6200000e0000 */
[----:B------:R-:W-:Y:S08]  /*8c90*/  BAR.ARV 0x8, 0x100 ;  /* 0x0204000000007b1d */ /* 0x000ff00000002000 */
[----:B------:R-:W-:Y:S01]  /*8ca0*/  BAR.SYNC.DEFER_BLOCKING 0xf, 0x100 ;  /* 0x03c4000000007b1d */ /* 0x000fe20000010000 */
[----:B0-----:R-:W-:Y:S01]  /*8cb0*/  FADD.FTZ R9, R0, R3 ;  /* 0x0000000300097221 */ /* 0x001fe20000010000 */
[----:B------:R-:W-:-:S02]  /*8cc0*/  IMAD.MOV.U32 R3, RZ, RZ, -0x800000 ;  /* 0xff800000ff037424 */ /* 0x000fc400078e00ff */
[----:B-1----:R-:W-:Y:S02]  /*8cd0*/  FADD.FTZ R10, R7, R6 ;  /* 0x00000006070a7221 */ /* 0x002fe40000010000 */
[----:B------:R-:W0:Y:S01]  /*8ce0*/  SHFL.BFLY PT, R0, R9, 0x1, 0x1f ;  /* 0x0c201f0009007f89 */ /* 0x000e2200000e0000 */
[----:B------:R-:W-:Y:S01]  /*8cf0*/  IMAD.U32 R6, RZ, RZ, UR36 ;  /* 0x00000024ff067e24 */ /* 0x000fe2000f8e00ff */
[----:B------:R-:W-:Y:S02]  /*8d00*/  UIADD3 UR36, UR36, 0x1, URZ ;  /* 0x0000000124247890 */ /* 0x000fe4000fffe03f */
[----:B------:R-:W1:Y:S02]  /*8d10*/  SHFL.BFLY PT, R11, R10, 0x1, 0x1f ;  /* 0x0c201f000a0b7f89 */ /* 0x000e6400000e0000 */
[----:B------:R-:W-:-:S04]  /*8d20*/  UISETP.NE.AND UP0, UPT, UR36, 0x2, UPT ;  /* 0x000000022400788c */ /* 0x000fc8000bf05270 */
[----:B------:R-:W-:Y:S02]  /*8d30*/  USEL UR4, URZ, 0x1, UP0 ;  /* 0x000000013f047887 */ /* 0x000fe40008000000 */
[----:B------:R-:W-:-:S04]  /*8d40*/  USEL UR36, UR36, URZ, UP0 ;  /* 0x0000003f24247287 */ /* 0x000fc80008000000 */
[----:B------:R-:W-:Y:S01]  /*8d50*/  LOP3.LUT R2, R2, UR4, RZ, 0x3c, !PT ;  /* 0x0000000402027c12 */ /* 0x000fe2000f8e3cff */
[----:B0-----:R-:W-:Y:S01]  /*8d60*/  FADD.FTZ R7, R9, R0 ;  /* 0x0000000009077221 */ /* 0x001fe20000010000 */
[----:B------:R-:W-:Y:S02]  /*8d70*/  IMAD.U32 R9, RZ, RZ, UR18 ;  /* 0x00000012ff097e24 */ /* 0x000fe4000f8e00ff */
[----:B-1----:R-:W-:Y:S02]  /*8d80*/  FADD.FTZ R8, R10, R11 ;  /* 0x0000000b0a087221 */ /* 0x002fe40000010000 */
[----:B------:R-:W-:Y:S01]  /*8d90*/  FSETP.NE.FTZ.AND P0, PT, R7, RZ, PT ;  /* 0x000000ff0700720b */ /* 0x000fe20003f15000 */
[----:B------:R-:W-:Y:S02]  /*8da0*/  IMAD.U32 R11, RZ, RZ, UR18 ;  /* 0x00000012ff0b7e24 */ /* 0x000fe4000f8e00ff */
[----:B------:R-:W-:-:S10]  /*8db0*/  FSETP.NE.FTZ.AND P1, PT, R8, RZ, PT ;  /* 0x000000ff0800720b */ /* 0x000fd40003f35000 */
[----:B------:R-:W0:Y:S01]  /*8dc0*/  @P0 MUFU.LG2 R12, R7 ;  /* 0x00000007000c0308 */ /* 0x000e220000000c00 */
[----:B------:R-:W-:Y:S02]  /*8dd0*/  @P0 FMUL.FTZ R11, R11, 0.69314718246459960938 ;  /* 0x3f3172180b0b0820 */ /* 0x000fe40000410000 */
[----:B------:R-:W-:-:S05]  /*8de0*/  @P1 FMUL.FTZ R9, R9, 0.69314718246459960938 ;  /* 0x3f31721809091820 */ /* 0x000fca0000410000 */
[----:B------:R-:W1:Y:S01]  /*8df0*/  @P1 MUFU.LG2 R0, R8 ;  /* 0x0000000800001308 */ /* 0x000e620000000c00 */
[----:B0-----:R-:W-:-:S04]  /*8e00*/  @P0 FMUL.FTZ R12, R12, 0.69314718246459960938 ;  /* 0x3f3172180c0c0820 */ /* 0x001fc80000410000 */
[----:B------:R-:W-:Y:S01]  /*8e10*/  @P0 FFMA.FTZ R3, R11, R4, R12 ;  /* 0x000000040b030223 */ /* 0x000fe2000001000c */
[----:B------:R-:W-:Y:S02]  /*8e20*/  IMAD.MOV.U32 R4, RZ, RZ, RZ ;  /* 0x000000ffff047224 */ /* 0x000fe400078e00ff */
[----:B-1----:R-:W-:-:S04]  /*8e30*/  @P1 FMUL.FTZ R0, R0, 0.69314718246459960938 ;  /* 0x3f31721800001820 */ /* 0x002fc80000410000 */
[----:B------:R-:W0:Y:S01]  /*8e40*/  @P0 MUFU.RCP R4, R7 ;  /* 0x0000000700040308 */ /* 0x000e220000001000 */
[----:B------:R-:W-:Y:S01]  /*8e50*/  @P1 FFMA.FTZ R152, R9, R5, R0 ;  /* 0x0000000509981223 */ /* 0x000fe20000010000 */
[----:B------:R-:W-:Y:S01]  /*8e60*/  ISETP.NE.AND P0, PT, R19, RZ, PT ;  /* 0x000000ff1300720c */ /* 0x000fe20003f05270 */
[----:B------:R-:W-:-:S06]  /*8e70*/  IMAD.MOV.U32 R0, RZ, RZ, RZ ;  /* 0x000000ffff007224 */ /* 0x000fcc00078e00ff */
[----:B------:R-:W1:Y:S06]  /*8e80*/  @P1 MUFU.RCP R0, R8 ;  /* 0x0000000800001308 */ /* 0x000e6c0000001000 */
[----:B------:R-:W-:Y:S02]  /*8e90*/  @!P0 IMAD R5, R6, 0x40, R17 ;  /* 0x0000004006058824 */ /* 0x000fe400078e0211 */
[-C--:B0-----:R-:W-:Y:S01]  /*8ea0*/  FMUL.FTZ R24, R24, R4.reuse ;  /* 0x0000000418187220 */ /* 0x081fe20000410000 */
[-C--:B------:R-:W-:Y:S01]  /*8eb0*/  FMUL.FTZ R25, R25, R4.reuse ;  /* 0x0000000419197220 */ /* 0x080fe20000410000 */
[-C--:B------:R-:W-:Y:S01]  /*8ec0*/  FMUL.FTZ R28, R28, R4.reuse ;  /* 0x000000041c1c7220 */ /* 0x080fe20000410000 */
[----:B------:R-:W-:Y:S01]  /*8ed0*/  @!P0 LEA R5, R5, UR41, 0x2 ;  /* 0x0000002905058c11 */ /* 0x000fe2000f8e10ff */
[-C--:B------:R-:W-:Y:S01]  /*8ee0*/  FMUL.FTZ R29, R29, R4.reuse ;  /* 0x000000041d1d7220 */ /* 0x080fe20000410000 */
[-C--:B------:R-:W-:Y:S01]  /*8ef0*/  FMUL.FTZ R32, R32, R4.reuse ;  /* 0x0000000420207220 */ /* 0x080fe20000410000 */
[-C--:B------:R-:W-:Y:S01]  /*8f00*/  FMUL.FTZ R33, R33, R4.reuse ;  /* 0x0000000421217220 */ /* 0x080fe20000410000 */
[-C--:B------:R-:W-:Y:S01]  /*8f10*/  FMUL.FTZ R36, R36, R4.reuse ;  /* 0x0000000424247220 */ /* 0x080fe20000410000 */
[----:B------:R0:W-:Y:S01]  /*8f20*/  @!P0 STS [R5+0x38400], R4 ;  /* 0x0384000405008388 */ /* 0x0001e20000000800 */
        /* <DEDUP_REMOVED lines=123> */
[----:B0-----:R-:W-:Y:S06]  /*96e0*/  BAR.ARV 0xe, 0x100 ;  /* 0x0384000000007b1d */ /* 0x001fec0000002000 */
.L_x_4204:
[----:B------:R-:W0:Y:S08]  /*96f0*/  S2UR UR40, SR_CgaCtaId ;  /* 0x00000000002879c3 */ /* 0x000e300000008800 */
[----:B------:R-:W-:Y:S06]  /*9700*/  BAR.SYNC.DEFER_BLOCKING 0x5, 0x180 ;  /* 0x0146000000007b1d */ /* 0x000fec0000010000 */
[----:B------:R-:W-:Y:S01]  /*9710*/  UMOV UR41, 0x400 ;  /* 0x0000040000297882 */ /* 0x000fe20000000000 */
[----:B------:R-:W-:Y:S01]  /*9720*/  BSSY B0, `(.L_x_4235) ;  /* 0x0000491000007945 */ /* 0x000fe20003800000 */
[----:B0-----:R-:W-:-:S09]  /*9730*/  ULEA UR41, UR40, UR41, 0x18 ;  /* 0x0000002928297291 */ /* 0x001fd2000f8ec03f */
[----:B------:R-:W0:Y:S02]  /*9740*/  LDS.128 R4, [UR41+0x388d0] ;  /* 0x0388d029ff047984 */ /* 0x000e240008000c00 */
[----:B0-----:R-:W-:Y:S02]  /*9750*/  R2UR UR4, R5 ;  /* 0x00000000050472ca */ /* 0x001fe400000e0000 */
[----:B------:R-:W-:Y:S01]  /*9760*/  R2UR UR5, R7 ;  /* 0x00000000070572ca */ /* 0x000fe200000e0000 */
[----:B------:R-:W-:Y:S06]  /*9770*/  BAR.ARV 0x4, 0x180 ;  /* 0x0106000000007b1d */ /* 0x000fec0000002000 */
[----:B------:R-:W-:Y:S08]  /*9780*/  @P0 BRA `(.L_x_4236) ;  /* 0x00000038005c0947 */ /* 0x000ff00003800000 */
[----:B------:R-:W2:Y:S01]  /*9790*/  LDL R0, [R1+0x34] ;  /* 0x0000340001007983 */ /* 0x000ea20000100800 */
[----:B------:R-:W0:Y:S01]  /*97a0*/  S2UR UR8, SR_SWINHI ;  /* 0x00000000000879c3 */ /* 0x000e220000002f00 */
[----:B------:R-:W-:Y:S01]  /*97b0*/  F2FP.BF16.F32.PACK_AB R23, R71, R70 ;  /* 0x000000464717723e */ /* 0x000fe200000010ff */
[----:B------:R-:W-:Y:S01]  /*97c0*/  UMOV UR6, UR41 ;  /* 0x0000002900067c82 */ /* 0x000fe20008000000 */
[----:B0-----:R-:W-:Y:S01]  /*97d0*/  UMOV UR7, UR8 ;  /* 0x0000000800077c82 */ /* 0x001fe20008000000 */
[----:B------:R-:W-:Y:S02]  /*97e0*/  IMAD.U32 R4, RZ, RZ, UR6 ;  /* 0x00000006ff047e24 */ /* 0x000fe4000f8e00ff */
[----:B------:R-:W-:Y:S01]  /*97f0*/  IMAD.U32 R5, RZ, RZ, UR7 ;  /* 0x00000007ff057e24 */ /* 0x000fe2000f8e00ff */
[----:B------:R-:W-:Y:S01]  /*9800*/  ULDC.64 UR6, c[0x0][0xd08] ;  /* 0x0003420000067ab9 */ /* 0x000fe20000000a00 */
[----:B------:R-:W-:Y:S01]  /*9810*/  BAR.SYNC.DEFER_BLOCKING 0x1, 0x100 ;  /* 0x0044000000007b1d */ /* 0x000fe20000010000 */
[----:B--2---:R-:W-:-:S03]  /*9820*/  IMAD.WIDE R20, R0, 0x2, R4 ;  /* 0x0000000200147825 */ /* 0x004fc600078e0204 */
[C---:B------:R-:W-:Y:S02]  /*9830*/  IADD3 R9, P6, R20.reuse, 0x6060, RZ ;  /* 0x0000606014097810 */ /* 0x040fe40007fde0ff */
[C---:B------:R-:W-:Y:S02]  /*9840*/  IADD3 R12, P1, R20.reuse, 0x6020, RZ ;  /* 0x00006020140c7810 */ /* 0x040fe40007f3e0ff */
[----:B------:R-:W-:Y:S02]  /*9850*/  LOP3.LUT R8, R9, 0x380, RZ, 0xc0, !PT ;  /* 0x0000038009087812 */ /* 0x000fe400078ec0ff */
[----:B------:R-:W-:Y:S02]  /*9860*/  IADD3 R10, P0, R20, 0x6040, RZ ;  /* 0x00006040140a7810 */ /* 0x000fe40007f1e0ff */
[----:B------:R-:W-:Y:S02]  /*9870*/  SHF.R.U64 R8, R8, 0x3, RZ ;  /* 0x0000000308087819 */ /* 0x000fe400000012ff */
[----:B------:R-:W-:-:S02]  /*9880*/  LOP3.LUT R13, R12, 0x380, RZ, 0xc0, !PT ;  /* 0x000003800c0d7812 */ /* 0x000fc400078ec0ff */
[----:B------:R-:W-:Y:S01]  /*9890*/  LOP3.LUT R8, R8, R9, RZ, 0x3c, !PT ;  /* 0x0000000908087212 */ /* 0x000fe200078e3cff */
[----:B------:R-:W-:Y:S01]  /*98a0*/  IMAD.X R9, RZ, RZ, R21, P6 ;  /* 0x000000ffff097224 */ /* 0x000fe200030e0615 */
[----:B------:R-:W-:Y:S02]  /*98b0*/  LOP3.LUT R11, R10, 0x380, RZ, 0xc0, !PT ;  /* 0x000003800a0b7812 */ /* 0x000fe400078ec0ff */
[----:B------:R-:W-:Y:S02]  /*98c0*/  LOP3.LUT R0, R20, 0x380, RZ, 0xc0, !PT ;  /* 0x0000038014007812 */ /* 0x000fe400078ec0ff */
[----:B------:R-:W-:Y:S02]  /*98d0*/  SHF.R.U64 R13, R13, 0x3, RZ ;  /* 0x000000030d0d7819 */ /* 0x000fe400000012ff */
[----:B------:R-:W-:Y:S02]  /*98e0*/  SHF.R.U64 R11, R11, 0x3, RZ ;  /* 0x000000030b0b7819 */ /* 0x000fe400000012ff */
[----:B------:R-:W-:-:S02]  /*98f0*/  SHF.R.U64 R0, R0, 0x3, RZ ;  /* 0x0000000300007819 */ /* 0x000fc400000012ff */
[----:B------:R-:W-:Y:S01]  /*9900*/  LOP3.LUT R12, R13, R12, RZ, 0x3c, !PT ;  /* 0x0000000c0d0c7212 */ /* 0x000fe200078e3cff */
[--C-:B------:R-:W-:Y:S01]  /*9910*/  IMAD.X R13, RZ, RZ, R21.reuse, P1 ;  /* 0x000000ffff0d7224 */ /* 0x100fe200008e0615 */
[----:B------:R-:W-:Y:S01]  /*9920*/  MOV R165, R8 ;  /* 0x0000000800a57202 */ /* 0x000fe20000000f00 */
[--C-:B------:R-:W-:Y:S01]  /*9930*/  IMAD.MOV.U32 R9, RZ, RZ, R21.reuse ;  /* 0x000000ffff097224 */ /* 0x100fe200078e0015 */
[----:B------:R-:W-:Y:S01]  /*9940*/  LOP3.LUT R10, R11, R10, RZ, 0x3c, !PT ;  /* 0x0000000a0b0a7212 */ /* 0x000fe200078e3cff */
[----:B------:R-:W-:Y:S01]  /*9950*/  IMAD.X R11, RZ, RZ, R21, P0 ;  /* 0x000000ffff0b7224 */ /* 0x000fe200000e0615 */
[----:B------:R-:W-:Y:S02]  /*9960*/  LOP3.LUT R8, R0, R20, RZ, 0x3c, !PT ;  /* 0x0000001400087212 */ /* 0x000fe400078e3cff */
[----:B------:R-:W-:Y:S02]  /*9970*/  IADD3 R162, P0, R20, 0x2060, RZ ;  /* 0x0000206014a27810 */ /* 0x000fe40007f1e0ff */
[----:B------:R-:W-:-:S02]  /*9980*/  MOV R153, R12 ;  /* 0x0000000c00997202 */ /* 0x000fc40000000f00 */
[----:B------:R-:W-:Y:S02]  /*9990*/  MOV R12, R8 ;  /* 0x00000008000c7202 */ /* 0x000fe40000000f00 */
[----:B------:R-:W0:Y:S01]  /*99a0*/  LDC R9, c[0x0][0xbd4] ;  /* 0x0002f500ff097b82 */ /* 0x000e220000000800 */
[----:B------:R-:W-:Y:S02]  /*99b0*/  LOP3.LUT R163, R162, 0x380, RZ, 0xc0, !PT ;  /* 0x00000380a2a37812 */ /* 0x000fe400078ec0ff */
[----:B------:R-:W-:Y:S02]  /*99c0*/  ISETP.NE.AND P1, PT, R22, RZ, PT ;  /* 0x000000ff1600720c */ /* 0x000fe40003f25270 */
[----:B------:R-:W-:Y:S02]  /*99d0*/  SHF.R.U64 R163, R163, 0x3, RZ ;  /* 0x00000003a3a37819 */ /* 0x000fe400000012ff */
[C---:B------:R-:W-:Y:S02]  /*99e0*/  IADD3 R154, P3, R20.reuse, 0x4060, RZ ;  /* 0x00004060149a7810 */ /* 0x040fe40007f7e0ff */
[----:B------:R-:W-:Y:S01]  /*99f0*/  LOP3.LUT R162, R163, R162, RZ, 0x3c, !PT ;  /* 0x000000a2a3a27212 */ /* 0x000fe200078e3cff */
[----:B------:R-:W-:Y:S01]  /*9a00*/  IMAD.X R163, RZ, RZ, R21, P0 ;  /* 0x000000ffffa37224 */ /* 0x000fe200000e0615 */
[----:B------:R-:W-:-:S02]  /*9a10*/  IADD3 R8, P0, R20, 0x2040, RZ ;  /* 0x0000204014087810 */ /* 0x000fc40007f1e0ff */
[----:B------:R-:W-:Y:S02]  /*9a20*/  LOP3.LUT R155, R154, 0x380, RZ, 0xc0, !PT ;  /* 0x000003809a9b7812 */ /* 0x000fe400078ec0ff */
[----:B------:R-:W-:Y:S02]  /*9a30*/  LOP3.LUT R0, R8, 0x380, RZ, 0xc0, !PT ;  /* 0x0000038008007812 */ /* 0x000fe400078ec0ff */
[----:B------:R-:W-:Y:S02]  /*9a40*/  SHF.R.U64 R155, R155, 0x3, RZ ;  /* 0x000000039b9b7819 */ /* 0x000fe400000012ff */
[----:B------:R-:W-:Y:S02]  /*9a50*/  SHF.R.U64 R0, R0, 0x3, RZ ;  /* 0x0000000300007819 */ /* 0x000fe400000012ff */
[----:B------:R-:W-:Y:S01]  /*9a60*/  LOP3.LUT R154, R155, R154, RZ, 0x3c, !PT ;  /* 0x0000009a9b9a7212 */ /* 0x000fe200078e3cff */
[----:B------:R-:W-:Y:S01]  /*9a70*/  IMAD.X R155, RZ, RZ, R21, P3 ;  /* 0x000000ffff9b7224 */ /* 0x000fe200018e0615 */
[----:B------:R-:W-:-:S02]  /*9a80*/  LOP3.LUT R8, R0, R8, RZ, 0x3c, !PT ;  /* 0x0000000800087212 */ /* 0x000fc400078e3cff */
[----:B0-----:R-:W-:Y:S01]  /*9a90*/  SEL R0, R22, R9, P1 ;  /* 0x0000000916007207 */ /* 0x001fe20000800000 */
[----:B------:R-:W-:Y:S01]  /*9aa0*/  IMAD.X R9, RZ, RZ, R21, P0 ;  /* 0x000000ffff097224 */ /* 0x000fe200000e0615 */
[----:B------:R-:W-:Y:S02]  /*9ab0*/  MOV R154, R154 ;  /* 0x0000009a009a7202 */ /* 0x000fe40000000f00 */
[----:B------:R-:W-:Y:S02]  /*9ac0*/  MOV R164, R10 ;  /* 0x0000000a00a47202 */ /* 0x000fe40000000f00 */
[----:B------:R-:W-:Y:S02]  /*9ad0*/  MOV R18, R8 ;  /* 0x0000000800127202 */ /* 0x000fe40000000f00 */
[----:B------:R-:W-:Y:S02]  /*9ae0*/  IADD3 R8, P0, R20, 0x2020, RZ ;  /* 0x0000202014087810 */ /* 0x000fe40007f1e0ff */
[----:B------:R-:W-:-:S02]  /*9af0*/  F2FP.BF16.F32.PACK_AB R10, R29, R28 ;  /* 0x0000001c1d0a723e */ /* 0x000fc400000010ff */
[----:B------:R-:W-:Y:S02]  /*9b00*/  LOP3.LUT R9, R8, 0x380, RZ, 0xc0, !PT ;  /* 0x0000038008097812 */ /* 0x000fe400078ec0ff */
[----:B------:R-:W-:Y:S02]  /*9b10*/  F2FP.BF16.F32.PACK_AB R11, R31, R30 ;  /* 0x0000001e1f0b723e */ /* 0x000fe400000010ff */
[----:B------:R-:W-:Y:S02]  /*9b20*/  SHF.R.U64 R9, R9, 0x3, RZ ;  /* 0x0000000309097819 */ /* 0x000fe400000012ff */
[----:B------:R-:W-:Y:S02]  /*9b30*/  IADD3 R14, P2, R20, 0x6000, RZ ;  /* 0x00006000140e7810 */ /* 0x000fe40007f5e0ff */
[----:B------:R-:W-:Y:S01]  /*9b40*/  LOP3.LUT R8, R9, R8, RZ, 0x3c, !PT ;  /* 0x0000000809087212 */ /* 0x000fe200078e3cff */
[----:B------:R-:W-:Y:S01]  /*9b50*/  IMAD.X R9, RZ, RZ, R21, P0 ;  /* 0x000000ffff097224 */ /* 0x000fe200000e0615 */
[----:B------:R-:W-:-:S02]  /*9b60*/  LOP3.LUT R15, R14, 0x380, RZ, 0xc0, !PT ;  /* 0x000003800e0f7812 */ /* 0x000fc400078ec0ff */
[----:B------:R-:W-:Y:S02]  /*9b70*/  F2FP.BF16.F32.PACK_AB R13, R35, R34 ;  /* 0x00000022230d723e */ /* 0x000fe400000010ff */
[----:B------:R-:W-:Y:S02]  /*9b80*/  MOV R155, R8 ;  /* 0x00000008009b7202 */ /* 0x000fe40000000f00 */
[----:B------:R-:W-:Y:S02]  /*9b90*/  F2FP.BF16.F32.PACK_AB R8, R25, R24 ;  /* 0x000000181908723e */ /* 0x000fe400000010ff */
[----:B------:R-:W-:Y:S02]  /*9ba0*/  F2FP.BF16.F32.PACK_AB R9, R27, R26 ;  /* 0x0000001a1b09723e */ /* 0x000fe400000010ff */
[----:B------:R-:W-:Y:S02]  /*9bb0*/  SHF.R.U64 R15, R15, 0x3, RZ ;  /* 0x000000030f0f7819 */ /* 0x000fe400000012ff */
[C---:B------:R-:W-:Y:S01]  /*9bc0*/  IADD3 R156, P4, R20.reuse, 0x4040, RZ ;  /* 0x00004040149c7810 */ /* 0x040fe20007f9e0ff */
[----:B------:R0:W-:Y:S01]  /*9bd0*/  STSM.16.M88.4 [R12], R8 ;  /* 0x000000080c007844 */ /* 0x0001e20000000200 */
[----:B------:R-:W-:Y:S01]  /*9be0*/  LOP3.LUT R14, R15, R14, RZ, 0x3c, !PT ;  /* 0x0000000e0f0e7212 */ /* 0x000fe200078e3cff */
[----:B------:R-:W-:Y:S01]  /*9bf0*/  IMAD.X R15, RZ, RZ, R21, P2 ;  /* 0x000000ffff0f7224 */ /* 0x000fe200010e0615 */
[----:B------:R-:W-:-:S02]  /*9c00*/  IADD3 R158, P5, R20, 0x4020, RZ ;  /* 0x00004020149e7810 */ /* 0x000fc40007fbe0ff */
[----:B------:R-:W-:Y:S02]  /*9c10*/  IADD3 R160, P6, R20, 0x4000, RZ ;  /* 0x0000400014a07810 */ /* 0x000fe40007fde0ff */
[----:B------:R-:W-:Y:S02]  /*9c20*/  MOV R7, R14 ;  /* 0x0000000e00077202 */ /* 0x000fe40000000f00 */
[----:B------:R-:W-:Y:S02]  /*9c30*/  F2FP.BF16.F32.PACK_AB R14, R37, R36 ;  /* 0x00000024250e723e */ /* 0x000fe400000010ff */
[----:B------:R-:W-:Y:S02]  /*9c40*/  F2FP.BF16.F32.PACK_AB R15, R39, R38 ;  /* 0x00000026270f723e */ /* 0x000fe400000010ff */
[----:B------:R-:W-:Y:S02]  /*9c50*/  LOP3.LUT R157, R156, 0x380, RZ, 0xc0, !PT ;  /* 0x000003809c9d7812 */ /* 0x000fe400078ec0ff */
[----:B------:R-:W-:-:S02]  /*9c60*/  LOP3.LUT R159, R158, 0x380, RZ, 0xc0, !PT ;  /* 0x000003809e9f7812 */ /* 0x000fc400078ec0ff */
[----:B0-----:R-:W-:Y:S02]  /*9c70*/  IADD3 R8, P0, R20, 0x20, RZ ;  /* 0x0000002014087810 */ /* 0x001fe40007f1e0ff */
[----:B------:R-:W-:Y:S02]  /*9c80*/  F2FP.BF16.F32.PACK_AB R12, R33, R32 ;  /* 0x00000020210c723e */ /* 0x000fe400000010ff */
[----:B------:R-:W-:Y:S02]  /*9c90*/  LOP3.LUT R9, R8, 0x380, RZ, 0xc0, !PT ;  /* 0x0000038008097812 */ /* 0x000fe400078ec0ff */
[----:B------:R-:W-:Y:S02]  /*9ca0*/  F2FP.BF16.F32.PACK_AB R10, R45, R44 ;  /* 0x0000002c2d0a723e */ /* 0x000fe400000010ff */
[----:B------:R-:W-:Y:S02]  /*9cb0*/  SHF.R.U64 R9, R9, 0x3, RZ ;  /* 0x0000000309097819 */ /* 0x000fe400000012ff */
[----:B------:R-:W-:-:S02]  /*9cc0*/  F2FP.BF16.F32.PACK_AB R11, R47, R46 ;  /* 0x0000002e2f0b723e */ /* 0x000fc400000010ff */
[----:B------:R-:W-:Y:S01]  /*9cd0*/  LOP3.LUT R8, R9, R8, RZ, 0x3c, !PT ;  /* 0x0000000809087212 */ /* 0x000fe200078e3cff */
[--C-:B------:R-:W-:Y:S01]  /*9ce0*/  IMAD.X R9, RZ, RZ, R21.reuse, P0 ;  /* 0x000000ffff097224 */ /* 0x100fe200000e0615 */
[----:B------:R-:W-:Y:S02]  /*9cf0*/  LOP3.LUT R161, R160, 0x380, RZ, 0xc0, !PT ;  /* 0x00000380a0a17812 */ /* 0x000fe400078ec0ff */
[----:B------:R-:W-:Y:S02]  /*9d00*/  SHF.R.U64 R157, R157, 0x3, RZ ;  /* 0x000000039d9d7819 */ /* 0x000fe400000012ff */
[----:B------:R-:W-:Y:S02]  /*9d10*/  MOV R8, R8 ;  /* 0x0000000800087202 */ /* 0x000fe40000000f00 */
[----:B------:R-:W-:Y:S02]  /*9d20*/  SHF.R.U64 R159, R159, 0x3, RZ ;  /* 0x000000039f9f7819 */ /* 0x000fe400000012ff */
[----:B------:R-:W-:Y:S01]  /*9d30*/  SHF.R.U64 R161, R161, 0x3, RZ ;  /* 0x00000003a1a17819 */ /* 0x000fe200000012ff */
[----:B------:R0:W-:Y:S01]  /*9d40*/  STSM.16.M88.4 [R8], R12 ;  /* 0x0000000c08007844 */ /* 0x0001e20000000200 */
[----:B------:R-:W-:Y:S01]  /*9d50*/  LOP3.LUT R156, R157, R156, RZ, 0x3c, !PT ;  /* 0x0000009c9d9c7212 */ /* 0x000fe200078e3cff */
[--C-:B------:R-:W-:Y:S01]  /*9d60*/  IMAD.X R157, RZ, RZ, R21.reuse, P4 ;  /* 0x000000ffff9d7224 */ /* 0x100fe200020e0615 */
[----:B------:R-:W-:Y:S01]  /*9d70*/  LOP3.LUT R158, R159, R158, RZ, 0x3c, !PT ;  /* 0x0000009e9f9e7212 */ /* 0x000fe200078e3cff */
[--C-:B------:R-:W-:Y:S01]  /*9d80*/  IMAD.X R159, RZ, RZ, R21.reuse, P5 ;  /* 0x000000ffff9f7224 */ /* 0x100fe200028e0615 */
[----:B------:R-:W-:Y:S01]  /*9d90*/  LOP3.LUT R160, R161, R160, RZ, 0x3c, !PT ;  /* 0x000000a0a1a07212 */ /* 0x000fe200078e3cff */
[----:B------:R-:W-:Y:S01]  /*9da0*/  IMAD.X R161, RZ, RZ, R21, P6 ;  /* 0x000000ffffa17224 */ /* 0x000fe200030e0615 */
[----:B------:R-:W-:-:S02]  /*9db0*/  MOV R162, R162 ;  /* 0x000000a200a27202 */ /* 0x000fc40000000f00 */
[----:B------:R-:W-:Y:S02]  /*9dc0*/  MOV R158, R158 ;  /* 0x0000009e009e7202 */ /* 0x000fe40000000f00 */
[----:B------:R-:W-:Y:S02]  /*9dd0*/  MOV R160, R160 ;  /* 0x000000a000a07202 */ /* 0x000fe40000000f00 */
[----:B------:R-:W-:Y:S02]  /*9de0*/  MOV R156, R156 ;  /* 0x0000009c009c7202 */ /* 0x000fe40000000f00 */
[----:B0-----:R-:W-:Y:S02]  /*9df0*/  IADD3 R8, P0, R20, 0x40, RZ ;  /* 0x0000004014087810 */ /* 0x001fe40007f1e0ff */
[----:B------:R-:W-:Y:S02]  /*9e00*/  F2FP.BF16.F32.PACK_AB R13, R59, R58 ;  /* 0x0000003a3b0d723e */ /* 0x000fe400000010ff */
[----:B------:R-:W-:-:S02]  /*9e10*/  LOP3.LUT R9, R8, 0x380, RZ, 0xc0, !PT ;  /* 0x0000038008097812 */ /* 0x000fc400078ec0ff */
[----:B------:R-:W-:Y:S02]  /*9e20*/  F2FP.BF16.F32.PACK_AB R14, R61, R60 ;  /* 0x0000003c3d0e723e */ /* 0x000fe400000010ff */
[----:B------:R-:W-:Y:S02]  /*9e30*/  SHF.R.U64 R9, R9, 0x3, RZ ;  /* 0x0000000309097819 */ /* 0x000fe400000012ff */
[----:B------:R-:W-:Y:S02]  /*9e40*/  F2FP.BF16.F32.PACK_AB R15, R63, R62 ;  /* 0x0000003e3f0f723e */ /* 0x000fe400000010ff */
[----:B------:R-:W-:Y:S01]  /*9e50*/  LOP3.LUT R8, R9, R8, RZ, 0x3c, !PT ;  /* 0x0000000809087212 */ /* 0x000fe200078e3cff */
[----:B------:R-:W-:-:S05]  /*9e60*/  IMAD.X R9, RZ, RZ, R21, P0 ;  /* 0x000000ffff097224 */ /* 0x000fca00000e0615 */
[----:B------:R-:W-:Y:S02]  /*9e70*/  MOV R12, R8 ;  /* 0x00000008000c7202 */ /* 0x000fe40000000f00 */
[----:B------:R-:W-:Y:S02]  /*9e80*/  F2FP.BF16.F32.PACK_AB R8, R41, R40 ;  /* 0x000000282908723e */ /* 0x000fe400000010ff */
[----:B------:R-:W-:-:S05]  /*9e90*/  F2FP.BF16.F32.PACK_AB R9, R43, R42 ;  /* 0x0000002a2b09723e */ /* 0x000fca00000010ff */
[----:B------:R0:W-:Y:S02]  /*9ea0*/  STSM.16.M88.4 [R12], R8 ;  /* 0x000000080c007844 */ /* 0x0001e40000000200 */
[C---:B0-----:R-:W-:Y:S02]  /*9eb0*/  IADD3 R8, P0, R20.reuse, 0x2000, RZ ;  /* 0x0000200014087810 */ /* 0x041fe40007f1e0ff */
[----:B------:R-:W-:Y:S02]  /*9ec0*/  IADD3 R10, P1, R20, 0x60, RZ ;  /* 0x00000060140a7810 */ /* 0x000fe40007f3e0ff */
[----:B------:R-:W-:Y:S02]  /*9ed0*/  LOP3.LUT R9, R8, 0x380, RZ, 0xc0, !PT ;  /* 0x0000038008097812 */ /* 0x000fe400078ec0ff */
[----:B------:R-:W-:Y:S02]  /*9ee0*/  F2FP.BF16.F32.PACK_AB R11, R55, R54 ;  /* 0x00000036370b723e */ /* 0x000fe400000010ff */
[----:B------:R-:W-:-:S02]  /*9ef0*/  SHF.R.U64 R9, R9, 0x3, RZ ;  /* 0x0000000309097819 */ /* 0x000fc400000012ff */
[----:B------:R-:W-:Y:S02]  /*9f00*/  F2FP.BF16.F32.PACK_AB R12, R57, R56 ;  /* 0x00000038390c723e */ /* 0x000fe400000010ff */
[----:B------:R-:W-:Y:S01]  /*9f10*/  LOP3.LUT R8, R9, R8, RZ, 0x3c, !PT ;  /* 0x0000000809087212 */ /* 0x000fe200078e3cff */
[--C-:B------:R-:W-:Y:S01]  /*9f20*/  IMAD.X R9, RZ, RZ, R21.reuse, P0 ;  /* 0x000000ffff097224 */ /* 0x100fe200000e0615 */
[----:B------:R-:W-:Y:S01]  /*9f30*/  ISETP.NE.U32.AND P0, PT, RZ, UR6, PT ;  /* 0x00000006ff007c0c */ /* 0x000fe2000bf05070 */
[----:B------:R-:W-:-:S03]  /*9f40*/  IMAD.X R21, RZ, RZ, R21, P1 ;  /* 0x000000ffff157224 */ /* 0x000fc600008e0615 */
[----:B------:R-:W-:Y:S02]  /*9f50*/  MOV R22, R8 ;  /* 0x0000000800167202 */ /* 0x000fe40000000f00 */
[----:B------:R-:W-:Y:S02]  /*9f60*/  LOP3.LUT R8, R10, 0x380, RZ, 0xc0, !PT ;  /* 0x000003800a087812 */ /* 0x000fe400078ec0ff */
[----:B------:R-:W-:Y:S02]  /*9f70*/  F2FP.BF16.F32.PACK_AB R9, R51, R50 ;  /* 0x000000323309723e */ /* 0x000fe400000010ff */
[----:B------:R-:W-:Y:S02]  /*9f80*/  SHF.R.U64 R8, R8, 0x3, RZ ;  /* 0x0000000308087819 */ /* 0x000fe400000012ff */
[----:B------:R-:W-:Y:S02]  /*9f90*/  ISETP.NE.AND.EX P0, PT, RZ, UR7, PT, P0 ;  /* 0x00000007ff007c0c */ /* 0x000fe4000bf05300 */
[----:B------:R-:W-:-:S02]  /*9fa0*/  LOP3.LUT R20, R8, R10, RZ, 0x3c, !PT ;  /* 0x0000000a08147212 */ /* 0x000fc400078e3cff */
[----:B------:R-:W-:Y:S02]  /*9fb0*/  F2FP.BF16.F32.PACK_AB R8, R49, R48 ;  /* 0x000000303108723e */ /* 0x000fe400000010ff */
[----:B------:R-:W-:Y:S02]  /*9fc0*/  MOV R20, R20 ;  /* 0x0000001400147202 */ /* 0x000fe40000000f00 */
[----:B------:R-:W-:Y:S02]  /*9fd0*/  F2FP.BF16.F32.PACK_AB R10, R53, R52 ;  /* 0x00000034350a723e */ /* 0x000fe400000010ff */
[----:B------:R-:W-:-:S03]  /*9fe0*/  F2FP.BF16.F32.PACK_AB R21, R67, R66 ;  /* 0x000000424315723e */ /* 0x000fc600000010ff */
[----:B------:R0:W-:Y:S04]  /*9ff0*/  STSM.16.M88.4 [R20], R8 ;  /* 0x0000000814007844 */ /* 0x0001e80000000200 */
[----:B------:R1:W-:Y:S01]  /*a000*/  STSM.16.M88.4 [R22], R12 ;  /* 0x0000000c16007844 */ /* 0x0003e20000000200 */
[----:B0-----:R-:W-:Y:S02]  /*a010*/  F2FP.BF16.F32.PACK_AB R20, R65, R64 ;  /* 0x000000404114723e */ /* 0x001fe400000010ff */
[----:B------:R-:W-:Y:S02]  /*a020*/  F2FP.BF16.F32.PACK_AB R8, R73, R72 ;  /* 0x000000484908723e */ /* 0x000fe400000010ff */
[----:B-1----:R-:W-:Y:S02]  /*a030*/  F2FP.BF16.F32.PACK_AB R22, R69, R68 ;  /* 0x000000444516723e */ /* 0x002fe400000010ff */
[----:B------:R-:W-:-:S02]  /*a040*/  F2FP.BF16.F32.PACK_AB R9, R75, R74 ;  /* 0x0000004a4b09723e */ /* 0x000fc400000010ff */
[----:B------:R-:W-:Y:S01]  /*a050*/  F2FP.BF16.F32.PACK_AB R10, R77, R76 ;  /* 0x0000004c4d0a723e */ /* 0x000fe200000010ff */
[----:B------:R0:W-:Y:S01]  /*a060*/  STSM.16.M88.4 [R155], R20 ;  /* 0x000000149b007844 */ /* 0x0001e20000000200 */
[----:B------:R-:W-:Y:S02]  /*a070*/  F2FP.BF16.F32.PACK_AB R11, R79, R78 ;  /* 0x0000004e4f0b723e */ /* 0x000fe400000010ff */
[----:B------:R-:W-:Y:S02]  /*a080*/  F2FP.BF16.F32.PACK_AB R12, R81, R80 ;  /* 0x00000050510c723e */ /* 0x000fe400000010ff */
[----:B------:R-:W-:Y:S01]  /*a090*/  F2FP.BF16.F32.PACK_AB R13, R83, R82 ;  /* 0x00000052530d723e */ /* 0x000fe200000010ff */
[----:B------:R1:W-:Y:S01]  /*a0a0*/  STSM.16.M88.4 [R18], R8 ;  /* 0x0000000812007844 */ /* 0x0003e20000000200 */
[----:B------:R-:W-:Y:S02]  /*a0b0*/  F2FP.BF16.F32.PACK_AB R14, R85, R84 ;  /* 0x00000054550e723e */ /* 0x000fe400000010ff */
[----:B------:R-:W-:-:S05]  /*a0c0*/  F2FP.BF16.F32.PACK_AB R15, R87, R86 ;  /* 0x00000056570f723e */ /* 0x000fca00000010ff */
[----:B------:R2:W-:Y:S01]  /*a0d0*/  STSM.16.M88.4 [R162], R12 ;  /* 0x0000000ca2007844 */ /* 0x0005e20000000200 */
[----:B0-----:R-:W-:Y:S02]  /*a0e0*/  F2FP.BF16.F32.PACK_AB R20, R89, R88 ;  /* 0x000000585914723e */ /* 0x001fe400000010ff */
[----:B------:R-:W-:Y:S02]  /*a0f0*/  F2FP.BF16.F32.PACK_AB R21, R91, R90 ;  /* 0x0000005a5b15723e */ /* 0x000fe400000010ff */
[----:B------:R-:W-:Y:S02]  /*a100*/  F2FP.BF16.F32.PACK_AB R22, R93, R92 ;  /* 0x0000005c5d16723e */ /* 0x000fe400000010ff */
[----:B------:R-:W-:Y:S02]  /*a110*/  F2FP.BF16.F32.PACK_AB R23, R95, R94 ;  /* 0x0000005e5f17723e */ /* 0x000fe400000010ff */
[----:B-1----:R-:W-:Y:S02]  /*a120*/  F2FP.BF16.F32.PACK_AB R8, R97, R96 ;  /* 0x000000606108723e */ /* 0x002fe400000010ff */
[----:B------:R-:W-:Y:S01]  /*a130*/  F2FP.BF16.F32.PACK_AB R9, R99, R98 ;  /* 0x000000626309723e */ /* 0x000fe200000010ff */
[----:B------:R0:W-:Y:S01]  /*a140*/  STSM.16.M88.4 [R160], R20 ;  /* 0x00000014a0007844 */ /* 0x0001e20000000200 */
[----:B------:R-:W-:-:S02]  /*a150*/  F2FP.BF16.F32.PACK_AB R10, R101, R100 ;  /* 0x00000064650a723e */ /* 0x000fc400000010ff */
[----:B------:R-:W-:Y:S02]  /*a160*/  F2FP.BF16.F32.PACK_AB R11, R103, R102 ;  /* 0x00000066670b723e */ /* 0x000fe400000010ff */
[----:B--2---:R-:W-:Y:S02]  /*a170*/  F2FP.BF16.F32.PACK_AB R12, R105, R104 ;  /* 0x00000068690c723e */ /* 0x004fe400000010ff */
[----:B------:R-:W-:Y:S01]  /*a180*/  F2FP.BF16.F32.PACK_AB R13, R107, R106 ;  /* 0x0000006a6b0d723e */ /* 0x000fe200000010ff */
[----:B------:R1:W-:Y:S01]  /*a190*/  STSM.16.M88.4 [R158], R8 ;  /* 0x000000089e007844 */ /* 0x0003e20000000200 */
[----:B------:R-:W-:Y:S02]  /*a1a0*/  F2FP.BF16.F32.PACK_AB R14, R109, R108 ;  /* 0x0000006c6d0e723e */ /* 0x000fe400000010ff */
[----:B------:R-:W-:Y:S02]  /*a1b0*/  F2FP.BF16.F32.PACK_AB R15, R111, R110 ;  /* 0x0000006e6f0f723e */ /* 0x000fe400000010ff */
[----:B0-----:R-:W-:-:S03]  /*a1c0*/  F2FP.BF16.F32.PACK_AB R20, R113, R112 ;  /* 0x000000707114723e */ /* 0x001fc600000010ff */
[----:B------:R0:W-:Y:S01]  /*a1d0*/  STSM.16.M88.4 [R156], R12 ;  /* 0x0000000c9c007844 */ /* 0x0001e20000000200 */
        /* <DEDUP_REMOVED lines=8> */
[----:B0-----:R-:W-:Y:S02]  /*a260*/  F2FP.BF16.F32.PACK_AB R12, R129, R128 ;  /* 0x00000080810c723e */ /* 0x001fe400000010ff */
[----:B------:R-:W-:Y:S01]  /*a270*/  F2FP.BF16.F32.PACK_AB R13, R131, R130 ;  /* 0x00000082830d723e */ /* 0x000fe200000010ff */
[----:B------:R0:W-:Y:S01]  /*a280*/  STSM.16.M88.4 [R7], R8 ;  /* 0x0000000807007844 */ /* 0x0001e20000000200 */
[----:B------:R-:W-:Y:S02]  /*a290*/  F2FP.BF16.F32.PACK_AB R14, R133, R132 ;  /* 0x00000084850e723e */ /* 0x000fe400000010ff */
[----:B------:R-:W-:Y:S02]  /*a2a0*/  F2FP.BF16.F32.PACK_AB R15, R135, R134 ;  /* 0x00000086870f723e */ /* 0x000fe400000010ff */
[----:B-1----:R-:W-:-:S03]  /*a2b0*/  F2FP.BF16.F32.PACK_AB R20, R137, R136 ;  /* 0x000000888914723e */ /* 0x002fc600000010ff */
[----:B------:R1:W-:Y:S01]  /*a2c0*/  STSM.16.M88.4 [R153], R12 ;  /* 0x0000000c99007844 */ /* 0x0003e20000000200 */
[----:B------:R-:W-:Y:S02]  /*a2d0*/  F2FP.BF16.F32.PACK_AB R21, R139, R138 ;  /* 0x0000008a8b15723e */ /* 0x000fe400000010ff */
[----:B------:R-:W-:Y:S02]  /*a2e0*/  F2FP.BF16.F32.PACK_AB R22, R141, R140 ;  /* 0x0000008c8d16723e */ /* 0x000fe400000010ff */
[----:B------:R-:W-:Y:S02]  /*a2f0*/  F2FP.BF16.F32.PACK_AB R23, R143, R142 ;  /* 0x0000008e8f17723e */ /* 0x000fe400000010ff */
[----:B0-----:R-:W-:Y:S02]  /*a300*/  F2FP.BF16.F32.PACK_AB R8, R145, R144 ;  /* 0x000000909108723e */ /* 0x001fe400000010ff */
[----:B------:R-:W-:Y:S01]  /*a310*/  F2FP.BF16.F32.PACK_AB R9, R147, R146 ;  /* 0x000000929309723e */ /* 0x000fe200000010ff */
[----:B------:R-:W-:Y:S01]  /*a320*/  STSM.16.M88.4 [R164], R20 ;  /* 0x00000014a4007844 */ /* 0x000fe20000000200 */
[----:B------:R-:W-:-:S02]  /*a330*/  F2FP.BF16.F32.PACK_AB R10, R149, R148 ;  /* 0x00000094950a723e */ /* 0x000fc400000010ff */
[----:B------:R-:W-:Y:S01]  /*a340*/  F2FP.BF16.F32.PACK_AB R11, R151, R150 ;  /* 0x00000096970b723e */ /* 0x000fe200000010ff */
[C---:B-1----:R-:W-:Y:S01]  /*a350*/  IMAD.SHL.U32 R13, R192.reuse, 0x4, RZ ;  /* 0x00000004c00d7824 */ /* 0x042fe200078e00ff */
[----:B------:R-:W-:-:S03]  /*a360*/  SHF.L.U64.HI R7, R192, 0x2, R200 ;  /* 0x00000002c0077819 */ /* 0x000fc600000102c8 */
[----:B------:R0:W-:Y:S02]  /*a370*/  STSM.16.M88.4 [R165], R8 ;  /* 0x00000008a5007844 */ /* 0x0001e40000000200 */
[----:B0-----:R-:W0:Y:S08]  /*a380*/  LDC.64 R10, c[0x0][0xd00] ;  /* 0x00034000ff0a7b82 */ /* 0x001e300000000a00 */
[----:B------:R-:W-:Y:S01]  /*a390*/  BAR.SYNC.DEFER_BLOCKING 0x1, 0x100 ;  /* 0x0044000000007b1d */ /* 0x000fe20000010000 */
[----:B------:R-:W-:-:S04]  /*a3a0*/  @P0 IADD3 R8, P2, R13, UR6, RZ ;  /* 0x000000060d080c10 */ /* 0x000fc8000ff5e0ff */
[----:B------:R-:W-:Y:S02]  /*a3b0*/  @P0 IADD3.X R9, R7, UR7, RZ, P2, !PT ;  /* 0x0000000707090c10 */ /* 0x000fe400097fe4ff */
[----:B0-----:R-:W-:-:S04]  /*a3c0*/  ISETP.NE.U32.AND P1, PT, R10, RZ, PT ;  /* 0x000000ff0a00720c */ /* 0x001fc80003f25070 */
[----:B------:R0:W2:Y:S01]  /*a3d0*/  @P0 LDG.E R9, desc[UR44][R8.64] ;  /* 0x0000002c08090981 */ /* 0x0000a2000c1e1900 */
[----:B------:R-:W-:Y:S02]  /*a3e0*/  IADD3 R12, P2, R13, R10, RZ ;  /* 0x0000000a0d0c7210 */ /* 0x000fe40007f5e0ff */
[----:B------:R-:W-:-:S03]  /*a3f0*/  ISETP.NE.AND.EX P1, PT, R11, RZ, PT, P1 ;  /* 0x000000ff0b00720c */ /* 0x000fc60003f25310 */
[----:B------:R-:W-:Y:S02]  /*a400*/  IMAD.X R13, R7, 0x1, R11, P2 ;  /* 0x00000001070d7824 */ /* 0x000fe400010e060b */
[----:B0-----:R-:W-:-:S08]  /*a410*/  IMAD.MOV.U32 R8, RZ, RZ, RZ ;  /* 0x000000ffff087224 */ /* 0x001fd000078e00ff */
[----:B------:R0:W5:Y:S01]  /*a420*/  @P1 LDG.E R8, desc[UR44][R12.64] ;  /* 0x0000002c0c081981 */ /* 0x000162000c1e1900 */
[----:B------:R-:W-:Y:S01]  /*a430*/  ULDC UR6, c[0x0][0xb88] ;  /* 0x0002e20000067ab9 */ /* 0x000fe20000000800 */
[----:B--2---:R-:W-:Y:S01]  /*a440*/  @P0 R2UR UR6, R9 ;  /* 0x00000000090602ca */ /* 0x004fe200000e0000 */
[----:B0-----:R-:W-:-:S14]  /*a450*/  @P0 BRA `(.L_x_4237) ;  /* 0x0000000000180947 */ /* 0x001fdc0003800000 */
[----:B------:R-:W-:Y:S05]  /*a460*/  @!P1 BRA `(.L_x_4237) ;  /* 0x0000000000149947 */ /* 0x000fea0003800000 */
[----:B------:R-:W2:Y:S04]  /*a470*/  LDG.E R7, desc[UR44][R12.64] ;  /* 0x0000002c0c077981 */ /* 0x000ea8000c1e1900 */
[----:B------:R-:W3:Y:S01]  /*a480*/  LDG.E R9, desc[UR44][R12.64+0x4] ;  /* 0x0000042c0c097981 */ /* 0x000ee2000c1e1900 */
[----:B--2---:R-:W-:Y:S02]  /*a490*/  R2UR UR7, R7 ;  /* 0x00000000070772ca */ /* 0x004fe400000e0000 */
[----:B---3--:R-:W-:-:S13]  /*a4a0*/  R2UR UR6, R9 ;  /* 0x00000000090672ca */ /* 0x008fda00000e0000 */
[----:B------:R-:W-:-:S12]  /*a4b0*/  UIADD3 UR6, -UR7, UR6, URZ ;  /* 0x0000000607067290 */ /* 0x000fd8000fffe13f */
.L_x_4237:
[----:B------:R-:W2:Y:S04]  /*a4c0*/  LDL R7, [R1+0x8] ;  /* 0x0000080001077983 */ /* 0x000ea80000100800 */
[----:B--2---:R-:W0:Y:S02]  /*a4d0*/  SHFL.IDX PT, R7, R7, RZ, 0x1f ;  /* 0x00001fff07077589 */ /* 0x004e2400000e0000 */
[----:B0-----:R-:W-:Y:S02]  /*a4e0*/  ISETP.NE.AND P0, PT, R7, RZ, PT ;  /* 0x000000ff0700720c */ /* 0x001fe40003f05270 */
[----:B-----5:R-:W-:-:S11]  /*a4f0*/  SHF.R.S32.HI R7, RZ, 0x1f, R8 ;  /* 0x0000001fff077819 */ /* 0x020fd60000011408 */
[----:B------:R-:W-:Y:S05]  /*a500*/  @P0 BRA `(.L_x_4238) ;  /* 0x0000000400040947 */ /* 0x000fea0003800000 */
[----:B------:R-:W2:Y:S04]  /*a510*/  LDL R23, [R1+0x2c] ;  /* 0x00002c0001177983 */ /* 0x000ea80000100800 */
[----:B------:R-:W3:Y:S04]  /*a520*/  LDL R155, [R1+0x30] ;  /* 0x00003000019b7983 */ /* 0x000ee80000100800 */
[----:B------:R-:W4:Y:S01]  /*a530*/  LDL R154, [R1+0x14] ;  /* 0x00001400019a7983 */ /* 0x000f220000100800 */
[----:B------:R-:W-:Y:S01]  /*a540*/  IMAD.MOV.U32 R9, RZ, RZ, 0xab8 ;  /* 0x00000ab8ff097424 */ /* 0x000fe200078e00ff */
[----:B------:R-:W-:Y:S01]  /*a550*/  ISETP.GT.AND P1, PT, R0, 0x1, PT ;  /* 0x000000010000780c */ /* 0x000fe20003f24270 */
[----:B------:R-:W0:Y:S01]  /*a560*/  LDC R153, c[0x0][0xce8] ;  /* 0x00033a00ff997b82 */ /* 0x000e220000000800 */
[----:B------:R-:W-:Y:S01]  /*a570*/  ISETP.NE.U32.AND P0, PT, R10, RZ, PT ;  /* 0x000000ff0a00720c */ /* 0x000fe20003f05070 */
[----:B------:R-:W-:Y:S01]  /*a580*/  IMAD.U32 R22, RZ, RZ, UR42 ;  /* 0x0000002aff167e24 */ /* 0x000fe2000f8e00ff */
[----:B------:R-:W-:-:S02]  /*a590*/  SEL R9, R9, 0xa78, P1 ;  /* 0x00000a7809097807 */ /* 0x000fc40000800000 */
[----:B------:R-:W-:-:S03]  /*a5a0*/  ISETP.NE.AND.EX P0, PT, R11, RZ, PT, P0 ;  /* 0x000000ff0b00720c */ /* 0x000fc60003f05300 */
[----:B------:R-:W1:Y:S01]  /*a5b0*/  LDC.64 R12, c[0x0][R9+0x220] ;  /* 0x00008800090c7b82 */ /* 0x000e620000000a00 */
[----:B------:R-:W-:Y:S02]  /*a5c0*/  SEL R20, R192, RZ, !P0 ;  /* 0x000000ffc0147207 */ /* 0x000fe40004000000 */
[----:B------:R-:W-:-:S05]  /*a5d0*/  SEL R18, R200, RZ, !P0 ;  /* 0x000000ffc8127207 */ /* 0x000fca0004000000 */
[----:B------:R-:W5:Y:S01]  /*a5e0*/  LDC.64 R14, c[0x0][R9+0x218] ;  /* 0x00008600090e7b82 */ /* 0x000f620000000a00 */
[----:B0-----:R-:W-:Y:S01]  /*a5f0*/  ISETP.NE.AND P0, PT, R153, 0x1, PT ;  /* 0x000000019900780c */ /* 0x001fe20003f05270 */
[----:B-1----:R-:W-:-:S04]  /*a600*/  IMAD R13, R13, R20, RZ ;  /* 0x000000140d0d7224 */ /* 0x002fc800078e02ff */
[C---:B------:R-:W-:Y:S02]  /*a610*/  IMAD R18, R12.reuse, R18, R13 ;  /* 0x000000120c127224 */ /* 0x040fe400078e020d */
[----:B------:R-:W-:-:S04]  /*a620*/  IMAD.WIDE.U32 R12, R12, R20, RZ ;  /* 0x000000140c0c7225 */ /* 0x000fc800078e00ff */
[-C--:B-----5:R-:W-:Y:S02]  /*a630*/  IMAD R20, R15, R193.reuse, RZ ;  /* 0x000000c10f147224 */ /* 0x0a0fe400078e02ff */
[----:B------:R-:W-:-:S04]  /*a640*/  IMAD.WIDE.U32 R14, R14, R193, RZ ;  /* 0x000000c10e0e7225 */ /* 0x000fc800078e00ff */
[----:B------:R-:W-:Y:S01]  /*a650*/  IMAD.IADD R18, R13, 0x1, R18 ;  /* 0x000000010d127824 */ /* 0x000fe200078e0212 */
[----:B------:R-:W-:Y:S01]  /*a660*/  IADD3 R21, P2, P3, R12, R14, R8 ;  /* 0x0000000e0c157210 */ /* 0x000fe20007b5e008 */
[----:B------:R-:W0:Y:S01]  /*a670*/  @P0 LDC R13, c[0x0][0xcec] ;  /* 0x00033b00ff0d0b82 */ /* 0x000e220000000800 */
[----:B------:R-:W-:-:S05]  /*a680*/  IMAD.IADD R20, R15, 0x1, R20 ;  /* 0x000000010f147824 */ /* 0x000fca00078e0214 */
[----:B------:R-:W-:Y:S02]  /*a690*/  IADD3.X R18, R18, R20, R7, P2, P3 ;  /* 0x0000001412127210 */ /* 0x000fe400017e6407 */
[----:B------:R-:W1:Y:S01]  /*a6a0*/  @P0 LDC R12, c[0x0][0xcf0] ;  /* 0x00033c00ff0c0b82 */ /* 0x000e620000000800 */
[----:B--2---:R-:W-:Y:S01]  /*a6b0*/  IMAD R22, R22, 0x40, R23 ;  /* 0x0000004016167824 */ /* 0x004fe200078e0217 */
[----:B------:R-:W-:-:S03]  /*a6c0*/  SEL R23, R199, RZ, P1 ;  /* 0x000000ffc7177207 */ /* 0x000fc60000800000 */
[----:B0-----:R-:W-:-:S04]  /*a6d0*/  @P0 IMAD.HI.U32 R13, R22, R13, RZ ;  /* 0x0000000d160d0227 */ /* 0x001fc800078e00ff */
[----:B------:R-:W-:Y:S01]  /*a6e0*/  IMAD.MOV.U32 R20, RZ, RZ, R22 ;  /* 0x000000ffff147224 */ /* 0x000fe200078e0016 */
[----:B-1----:R-:W-:Y:S02]  /*a6f0*/  @P0 SHF.R.U32.HI R20, RZ, R12, R13 ;  /* 0x0000000cff140219 */ /* 0x002fe4000001160d */
[----:B------:R-:W0:Y:S02]  /*a700*/  LDC.64 R12, c[0x0][R9+0x228] ;  /* 0x00008a00090c7b82 */ /* 0x000e240000000a00 */
[----:B0-----:R-:W-:-:S04]  /*a710*/  IMAD.WIDE.U32 R14, R12, R23, RZ ;  /* 0x000000170c0e7225 */ /* 0x001fc800078e00ff */
[----:B------:R-:W-:Y:S01]  /*a720*/  IMAD R12, R13, R23, RZ ;  /* 0x000000170d0c7224 */ /* 0x000fe200078e02ff */
[----:B------:R-:W-:Y:S01]  /*a730*/  IADD3 R14, P0, P2, R20, R21, R14 ;  /* 0x00000015140e7210 */ /* 0x000fe20007a1e00e */
[--C-:B------:R-:W-:Y:S01]  /*a740*/  IMAD.MOV R21, RZ, RZ, -R20.reuse ;  /* 0x000000ffff157224 */ /* 0x100fe200078e0a14 */
[----:B------:R-:W-:Y:S01]  /*a750*/  SHF.R.S32.HI R20, RZ, 0x1f, R20 ;  /* 0x0000001fff147819 */ /* 0x000fe20000011414 */
[----:B------:R-:W-:Y:S02]  /*a760*/  IMAD.IADD R15, R15, 0x1, R12 ;  /* 0x000000010f0f7824 */ /* 0x000fe400078e020c */
[----:B------:R0:W1:Y:S01]  /*a770*/  LDC.64 R12, c[0x0][R9+0x210] ;  /* 0x00008400090c7b82 */ /* 0x0000620000000a00 */
[----:B------:R-:W-:Y:S02]  /*a780*/  IMAD R21, R153, R21, R22 ;  /* 0x0000001599157224 */ /* 0x000fe400078e0216 */
[----:B------:R-:W-:Y:S01]  /*a790*/  IADD3.X R15, R20, R18, R15, P0, P2 ;  /* 0x00000012140f7210 */ /* 0x000fe200007e440f */
[----:B------:R-:W-:-:S02]  /*a7a0*/  IMAD.U32 R18, RZ, RZ, UR42 ;  /* 0x0000002aff127e24 */ /* 0x000fc4000f8e00ff */
[----:B0-----:R-:W-:Y:S02]  /*a7b0*/  SHF.R.S32.HI R9, RZ, 0x1f, R21 ;  /* 0x0000001fff097819 */ /* 0x001fe40000011415 */
[----:B------:R-:W-:Y:S02]  /*a7c0*/  IMAD R18, R18, 0x40, R17 ;  /* 0x0000004012127824 */ /* 0x000fe400078e0211 */
[-C--:B-1----:R-:W-:Y:S02]  /*a7d0*/  IMAD R13, R13, R21.reuse, RZ ;  /* 0x000000150d0d7224 */ /* 0x082fe400078e02ff */
[----:B------:R-:W-:-:S04]  /*a7e0*/  IMAD.WIDE.U32 R14, R12, R21, R14 ;  /* 0x000000150c0e7225 */ /* 0x000fc800078e000e */
[----:B------:R-:W-:Y:S02]  /*a7f0*/  IMAD R9, R12, R9, R13 ;  /* 0x000000090c097224 */ /* 0x000fe400078e020d */
[----:B------:R-:W0:Y:S02]  /*a800*/  LDC.64 R12, c[0x0][0xca8] ;  /* 0x00032a00ff0c7b82 */ /* 0x000e240000000a00 */
[----:B------:R-:W-:-:S06]  /*a810*/  IMAD.IADD R9, R15, 0x1, R9 ;  /* 0x000000010f097824 */ /* 0x000fcc00078e0209 */
[----:B0-----:R-:W0:Y:S08]  /*a820*/  @!P1 LDC R12, c[0x0][0xc50] ;  /* 0x00031400ff0c9b82 */ /* 0x001e300000000800 */
[----:B------:R-:W1:Y:S01]  /*a830*/  @!P1 LDC R13, c[0x0][0xc54] ;  /* 0x00031500ff0d9b82 */ /* 0x000e620000000800 */
[----:B0-----:R-:W-:Y:S01]  /*a840*/  LEA R15, P0, R14, R12, 0x2 ;  /* 0x0000000c0e0f7211 */ /* 0x001fe200078010ff */
[----:B---3--:R-:W-:-:S03]  /*a850*/  IMAD.MOV R12, RZ, RZ, -R155 ;  /* 0x000000ffff0c7224 */ /* 0x008fc600078e0a9b */
[----:B-1----:R-:W-:Y:S02]  /*a860*/  LEA.HI.X R9, R14, R13, R9, 0x2, P0 ;  /* 0x0000000d0e097211 */ /* 0x002fe400000f1409 */
[----:B----4-:R-:W-:Y:S01]  /*a870*/  ISETP.NE.AND P0, PT, R154, R12, PT ;  /* 0x0000000c9a00720c */ /* 0x010fe20003f05270 */
[----:B------:R-:W-:Y:S04]  /*a880*/  SHFL.IDX PT, R14, R15, 0x1, 0x1c1f ;  /* 0x003c1f000f0e7f89 */ /* 0x000fe800000e0000 */
[----:B------:R-:W-:Y:S04]  /*a890*/  SHFL.IDX PT, R12, R15, RZ, 0x1c1f ;  /* 0x001c1fff0f0c7589 */ /* 0x000fe800000e0000 */
[----:B------:R-:W0:Y:S04]  /*a8a0*/  SHFL.IDX PT, R13, R9, RZ, 0x1c1f ;  /* 0x001c1fff090d7589 */ /* 0x000e2800000e0000 */
[----:B------:R1:W2:Y:S02]  /*a8b0*/  SHFL.IDX PT, R15, R9, 0x1, 0x1c1f ;  /* 0x003c1f00090f7f89 */ /* 0x0002a400000e0000 */
[----:B-1----:R-:W-:-:S05]  /*a8c0*/  IMAD R9, R153, UR6, RZ ;  /* 0x0000000699097c24 */ /* 0x002fca000f8e02ff */
[C---:B------:R-:W-:Y:S01]  /*a8d0*/  ISETP.GE.OR P1, PT, R18.reuse, R9, P0 ;  /* 0x000000091200720c */ /* 0x040fe20000726670 */
[----:B------:R-:W-:-:S05]  /*a8e0*/  VIADD R18, R18, 0x8 ;  /* 0x0000000812127836 */ /* 0x000fca0000000000 */
[----:B------:R-:W-:-:S07]  /*a8f0*/  ISETP.GE.OR P0, PT, R18, R9, P0 ;  /* 0x000000091200720c */ /* 0x000fce0000706670 */
[----:B0-----:R0:W-:Y:S06]  /*a900*/  @!P1 ST.E desc[UR44][R12.64], R3 ;  /* 0x000000030c009985 */ /* 0x0011ec000c10192c */
[----:B--2---:R0:W-:Y:S02]  /*a910*/  @!P0 ST.E desc[UR44][R14.64], R152 ;  /* 0x000000980e008985 */ /* 0x0041e4000c10192c */
.L_x_4238:
[----:B------:R-:W-:Y:S02]  /*a920*/  ISETP.GT.AND P1, PT, R0, 0x1, PT ;  /* 0x000000010000780c */ /* 0x000fe40003f24270 */
[----:B------:R-:W-:-:S04]  /*a930*/  ISETP.NE.U32.AND P0, PT, R10, RZ, PT ;  /* 0x000000ff0a00720c */ /* 0x000fc80003f05070 */
[----:B------:R-:W-:-:S04]  /*a940*/  ISETP.NE.AND.EX P0, PT, R11, RZ, PT, P0 ;  /* 0x000000ff0b00720c */ /* 0x000fc80003f05300 */
[----:B------:R-:W-:-:S03]  /*a950*/  SEL R192, R192, RZ, !P0 ;  /* 0x000000ffc0c07207 */ /* 0x000fc60004000000 */
[----:B------:R-:W-:Y:S06]  /*a960*/  @P1 BRA `(.L_x_4239) ;  /* 0x00000010004c1947 */ /* 0x000fec0003800000 */
[----:B------:R-:W1:Y:S01]  /*a970*/  S2R R0, SR_TID.X ;  /* 0x0000000000007919 */ /* 0x000e620000002100 */
[----:B------:R-:W2:Y:S01]  /*a980*/  LDC R18, c[0x0][0xce8] ;  /* 0x00033a00ff127b82 */ /* 0x000ea20000000800 */
[----:B------:R-:W-:Y:S01]  /*a990*/  ULDC.64 UR8, c[0x0][0xba0] ;  /* 0x0002e80000087ab9 */ /* 0x000fe20000000a00 */
[----:B------:R-:W-:Y:S01]  /*a9a0*/  ULDC UR10, c[0x0][0xbc8] ;  /* 0x0002f200000a7ab9 */ /* 0x000fe20000000800 */
[----:B-1----:R-:W-:-:S05]  /*a9b0*/  VIADD R0, R0, 0xffffff80 ;  /* 0xffffff8000007836 */ /* 0x002fca0000000000 */
[----:B0-----:R-:W-:-:S04]  /*a9c0*/  SHF.R.S32.HI R3, RZ, 0x1f, R0 ;  /* 0x0000001fff037819 */ /* 0x001fc80000011400 */
[----:B------:R-:W-:-:S04]  /*a9d0*/  LEA.HI R10, R3, R0, RZ, 0x3 ;  /* 0x00000000030a7211 */ /* 0x000fc800078f18ff */
[----:B------:R-:W-:-:S05]  /*a9e0*/  SHF.R.S32.HI R3, RZ, 0x3, R10 ;  /* 0x00000003ff037819 */ /* 0x000fca000001140a */
[----:B------:R-:W-:-:S04]  /*a9f0*/  IMAD R9, R3, 0x40, R16 ;  /* 0x0000004003097824 */ /* 0x000fc800078e0210 */
[----:B------:R-:W-:-:S03]  /*aa00*/  IMAD.WIDE R4, R9, 0x2, R4 ;  /* 0x0000000209047825 */ /* 0x000fc600078e0204 */
[C---:B------:R-:W-:Y:S02]  /*aa10*/  IADD3 R21, P3, R4.reuse, 0x1000, RZ ;  /* 0x0000100004157810 */ /* 0x040fe40007f7e0ff */
[----:B------:R-:W-:Y:S02]  /*aa20*/  IADD3 R45, P2, R4, 0x7000, RZ ;  /* 0x00007000042d7810 */ /* 0x000fe40007f5e0ff */
[----:B------:R-:W-:Y:S02]  /*aa30*/  LOP3.LUT R20, R21, 0x380, RZ, 0xc0, !PT ;  /* 0x0000038015147812 */ /* 0x000fe400078ec0ff */
[----:B------:R-:W-:Y:S02]  /*aa40*/  LOP3.LUT R44, R45, 0x380, RZ, 0xc0, !PT ;  /* 0x000003802d2c7812 */ /* 0x000fe400078ec0ff */
[----:B------:R-:W-:Y:S02]  /*aa50*/  SHF.R.U64 R20, R20, 0x3, RZ ;  /* 0x0000000314147819 */ /* 0x000fe400000012ff */
[----:B------:R-:W-:-:S02]  /*aa60*/  IADD3 R37, P0, R4, 0x5000, RZ ;  /* 0x0000500004257810 */ /* 0x000fc40007f1e0ff */
[----:B------:R-:W-:Y:S02]  /*aa70*/  SHF.R.U64 R44, R44, 0x3, RZ ;  /* 0x000000032c2c7819 */ /* 0x000fe400000012ff */
[----:B------:R-:W-:Y:S01]  /*aa80*/  LOP3.LUT R20, R20, R21, RZ, 0x3c, !PT ;  /* 0x0000001514147212 */ /* 0x000fe200078e3cff */
[----:B------:R-:W-:Y:S01]  /*aa90*/  IMAD.X R21, RZ, RZ, R5, P3 ;  /* 0x000000ffff157224 */ /* 0x000fe200018e0605 */
[C---:B------:R-:W-:Y:S02]  /*aaa0*/  IADD3 R25, P4, R4.reuse, 0x2000, RZ ;  /* 0x0000200004197810 */ /* 0x040fe40007f9e0ff */
[C---:B------:R-:W-:Y:S02]  /*aab0*/  IADD3 R29, P5, R4.reuse, 0x3000, RZ ;  /* 0x00003000041d7810 */ /* 0x040fe40007fbe0ff */
[C---:B------:R-:W-:Y:S01]  /*aac0*/  IADD3 R33, P6, R4.reuse, 0x4000, RZ ;  /* 0x0000400004217810 */ /* 0x040fe20007fde0ff */
[----:B------:R-:W-:Y:S01]  /*aad0*/  IMAD R7, R7, UR8, RZ ;  /* 0x0000000807077c24 */ /* 0x000fe2000f8e02ff */
[----:B------:R-:W-:Y:S01]  /*aae0*/  IADD3 R41, P1, R4, 0x6000, RZ ;  /* 0x0000600004297810 */ /* 0x000fe20007f3e0ff */
[----:B------:R-:W-:Y:S01]  /*aaf0*/  VIADD R153, R16, 0x180 ;  /* 0x0000018010997836 */ /* 0x000fe20000000000 */
[----:B------:R-:W-:Y:S01]  /*ab00*/  LOP3.LUT R36, R37, 0x380, RZ, 0xc0, !PT ;  /* 0x0000038025247812 */ /* 0x000fe200078ec0ff */
[----:B------:R-:W5:Y:S01]  /*ab10*/  LD.E.128 R20, desc[UR44][R20.64] ;  /* 0x0000002c14147980 */ /* 0x000f62000c101d00 */
[----:B------:R-:W-:-:S02]  /*ab20*/  IADD3 R49, P3, R4, 0x8000, RZ ;  /* 0x0000800004317810 */ /* 0x000fc40007f7e0ff */
[----:B------:R-:W-:Y:S01]  /*ab30*/  LOP3.LUT R44, R44, R45, RZ, 0x3c, !PT ;  /* 0x0000002d2c2c7212 */ /* 0x000fe200078e3cff */
[----:B------:R-:W-:Y:S01]  /*ab40*/  IMAD.X R45, RZ, RZ, R5, P2 ;  /* 0x000000ffff2d7224 */ /* 0x000fe200010e0605 */
[C---:B------:R-:W-:Y:S02]  /*ab50*/  IADD3 R73, P2, R4.reuse, 0xe000, RZ ;  /* 0x0000e00004497810 */ /* 0x040fe40007f5e0ff */
[----:B------:R-:W-:Y:S02]  /*ab60*/  LOP3.LUT R24, R25, 0x380, RZ, 0xc0, !PT ;  /* 0x0000038019187812 */ /* 0x000fe400078ec0ff */
[----:B------:R-:W-:Y:S02]  /*ab70*/  LOP3.LUT R28, R29, 0x380, RZ, 0xc0, !PT ;  /* 0x000003801d1c7812 */ /* 0x000fe400078ec0ff */
[----:B------:R-:W-:Y:S02]  /*ab80*/  LOP3.LUT R32, R33, 0x380, RZ, 0xc0, !PT ;  /* 0x0000038021207812 */ /* 0x000fe400078ec0ff */
[----:B------:R-:W-:Y:S01]  /*ab90*/  LOP3.LUT R11, R4, 0x380, RZ, 0xc0, !PT ;  /* 0x00000380040b7812 */ /* 0x000fe200078ec0ff */
[----:B------:R-:W-:Y:S01]  /*aba0*/  IMAD R7, R8, UR9, R7 ;  /* 0x0000000908077c24 */ /* 0x000fe2000f8e0207 */
[----:B------:R-:W-:Y:S01]  /*abb0*/  LOP3.LUT R40, R41, 0x380, RZ, 0xc0, !PT ;  /* 0x0000038029287812 */ /* 0x000fe200078ec0ff */
[----:B------:R-:W5:Y:S01]  /*abc0*/  LD.E.128 R44, desc[UR44][R44.64] ;  /* 0x0000002c2c2c7980 */ /* 0x000f62000c101d00 */
[----:B------:R-:W-:-:S02]  /*abd0*/  SHF.R.U64 R36, R36, 0x3, RZ ;  /* 0x0000000324247819 */ /* 0x000fc400000012ff */
[----:B------:R-:W-:Y:S02]  /*abe0*/  LOP3.LUT R48, R49, 0x380, RZ, 0xc0, !PT ;  /* 0x0000038031307812 */ /* 0x000fe400078ec0ff */
[----:B------:R-:W-:Y:S02]  /*abf0*/  LOP3.LUT R72, R73, 0x380, RZ, 0xc0, !PT ;  /* 0x0000038049487812 */ /* 0x000fe400078ec0ff */
[----:B------:R-:W-:Y:S02]  /*ac00*/  SHF.R.U64 R24, R24, 0x3, RZ ;  /* 0x0000000318187819 */ /* 0x000fe400000012ff */
[----:B------:R-:W-:Y:S02]  /*ac10*/  SHF.R.U64 R28, R28, 0x3, RZ ;  /* 0x000000031c1c7819 */ /* 0x000fe400000012ff */
[----:B------:R-:W-:Y:S02]  /*ac20*/  SHF.R.U64 R32, R32, 0x3, RZ ;  /* 0x0000000320207819 */ /* 0x000fe400000012ff */
[----:B------:R-:W-:-:S02]  /*ac30*/  SHF.R.U64 R40, R40, 0x3, RZ ;  /* 0x0000000328287819 */ /* 0x000fc400000012ff */
[----:B------:R-:W-:Y:S01]  /*ac40*/  LOP3.LUT R36, R36, R37, RZ, 0x3c, !PT ;  /* 0x0000002524247212 */ /* 0x000fe200078e3cff */
[--C-:B------:R-:W-:Y:S01]  /*ac50*/  IMAD.X R37, RZ, RZ, R5.reuse, P0 ;  /* 0x000000ffff257224 */ /* 0x100fe200000e0605 */
[----:B------:R-:W-:Y:S02]  /*ac60*/  SHF.R.U64 R48, R48, 0x3, RZ ;  /* 0x0000000330307819 */ /* 0x000fe400000012ff */
[----:B------:R-:W-:Y:S02]  /*ac70*/  IADD3 R65, P0, R4, 0xc000, RZ ;  /* 0x0000c00004417810 */ /* 0x000fe40007f1e0ff */
[----:B------:R-:W-:Y:S01]  /*ac80*/  SHF.R.U64 R72, R72, 0x3, RZ ;  /* 0x0000000348487819 */ /* 0x000fe200000012ff */
[----:B------:R-:W5:Y:S01]  /*ac90*/  LD.E.128 R36, desc[UR44][R36.64] ;  /* 0x0000002c24247980 */ /* 0x000f62000c101d00 */
        /* <DEDUP_REMOVED lines=10> */
[C---:B------:R-:W-:Y:S01]  /*ad40*/  IADD3 R53, P4, R4.reuse, 0x9000, RZ ;  /* 0x0000900004357810 */ /* 0x040fe20007f9e0ff */
[----:B------:R-:W5:Y:S01]  /*ad50*/  LD.E.128 R24, desc[UR44][R24.64] ;  /* 0x0000002c18187980 */ /* 0x000f62000c101d00 */
[----:B------:R-:W-:-:S02]  /*ad60*/  IADD3 R57, P5, R4, 0xa000, RZ ;  /* 0x0000a00004397810 */ /* 0x000fc40007fbe0ff */
[C---:B------:R-:W-:Y:S01]  /*ad70*/  IADD3 R61, P6, R4.reuse, 0xb000, RZ ;  /* 0x0000b000043d7810 */ /* 0x040fe20007fde0ff */
[----:B------:R-:W5:Y:S01]  /*ad80*/  LD.E.128 R28, desc[UR44][R28.64] ;  /* 0x0000002c1c1c7980 */ /* 0x000f62000c101d00 */
[----:B------:R-:W-:Y:S02]  /*ad90*/  IADD3 R69, P1, R4, 0xd000, RZ ;  /* 0x0000d00004457810 */ /* 0x000fe40007f3e0ff */
[----:B------:R-:W-:Y:S01]  /*ada0*/  LOP3.LUT R64, R65, 0x380, RZ, 0xc0, !PT ;  /* 0x0000038041407812 */ /* 0x000fe200078ec0ff */
[----:B------:R-:W5:Y:S01]  /*adb0*/  LD.E.128 R32, desc[UR44][R32.64] ;  /* 0x0000002c20207980 */ /* 0x000f62000c101d00 */
[----:B------:R-:W-:Y:S01]  /*adc0*/  LOP3.LUT R72, R72, R73, RZ, 0x3c, !PT ;  /* 0x0000004948487212 */ /* 0x000fe200078e3cff */
[----:B------:R-:W-:Y:S01]  /*add0*/  IMAD.X R73, RZ, RZ, R5, P2 ;  /* 0x000000ffff497224 */ /* 0x000fe200010e0605 */
[----:B------:R-:W-:Y:S01]  /*ade0*/  IADD3 R12, P3, R4, 0xf000, RZ ;  /* 0x0000f000040c7810 */ /* 0x000fe20007f7e0ff */
[----:B------:R-:W5:Y:S01]  /*adf0*/  LD.E.128 R40, desc[UR44][R40.64] ;  /* 0x0000002c28287980 */ /* 0x000f62000c101d00 */
[----:B--2---:R-:W-:-:S02]  /*ae00*/  ISETP.NE.AND P2, PT, R18, 0x1, PT ;  /* 0x000000011200780c */ /* 0x004fc40003f45270 */
[----:B------:R-:W-:Y:S01]  /*ae10*/  LOP3.LUT R52, R53, 0x380, RZ, 0xc0, !PT ;  /* 0x0000038035347812 */ /* 0x000fe200078ec0ff */
[----:B------:R-:W-:Y:S01]  /*ae20*/  IMAD.X R77, RZ, RZ, R5, P3 ;  /* 0x000000ffff4d7224 */ /* 0x000fe200018e0605 */
[----:B------:R-:W-:Y:S01]  /*ae30*/  LOP3.LUT R56, R57, 0x380, RZ, 0xc0, !PT ;  /* 0x0000038039387812 */ /* 0x000fe200078ec0ff */
[----:B------:R-:W5:Y:S01]  /*ae40*/  LD.E.128 R48, desc[UR44][R48.64] ;  /* 0x0000002c30307980 */ /* 0x000f62000c101d00 */
[----:B------:R-:W-:Y:S02]  /*ae50*/  LOP3.LUT R60, R61, 0x380, RZ, 0xc0, !PT ;  /* 0x000003803d3c7812 */ /* 0x000fe400078ec0ff */
[----:B------:R-:W-:Y:S01]  /*ae60*/  LOP3.LUT R68, R69, 0x380, RZ, 0xc0, !PT ;  /* 0x0000038045447812 */ /* 0x000fe200078ec0ff */
[----:B------:R-:W5:Y:S01]  /*ae70*/  LD.E.128 R72, desc[UR44][R72.64] ;  /* 0x0000002c48487980 */ /* 0x000f62000c101d00 */
[----:B------:R-:W-:Y:S02]  /*ae80*/  SHF.R.U64 R64, R64, 0x3, RZ ;  /* 0x0000000340407819 */ /* 0x000fe400000012ff */
[----:B------:R-:W-:Y:S01]  /*ae90*/  SHF.R.U64 R11, R11, 0x3, RZ ;  /* 0x000000030b0b7819 */ /* 0x000fe200000012ff */
[----:B------:R-:W0:Y:S01]  /*aea0*/  @P2 LDC R81, c[0x0][0xcec] ;  /* 0x00033b00ff512b82 */ /* 0x000e220000000800 */
[----:B------:R-:W-:-:S02]  /*aeb0*/  LOP3.LUT R9, R12, 0x380, RZ, 0xc0, !PT ;  /* 0x000003800c097812 */ /* 0x000fc400078ec0ff */
[----:B------:R-:W-:Y:S02]  /*aec0*/  SHF.R.U64 R52, R52, 0x3, RZ ;  /* 0x0000000334347819 */ /* 0x000fe400000012ff */
[----:B------:R-:W-:Y:S02]  /*aed0*/  SHF.R.U64 R56, R56, 0x3, RZ ;  /* 0x0000000338387819 */ /* 0x000fe400000012ff */
[----:B------:R-:W-:Y:S01]  /*aee0*/  SHF.R.U64 R60, R60, 0x3, RZ ;  /* 0x000000033c3c7819 */ /* 0x000fe200000012ff */
[----:B------:R-:W1:Y:S01]  /*aef0*/  @P2 LDC R83, c[0x0][0xcf0] ;  /* 0x00033c00ff532b82 */ /* 0x000e620000000800 */
[----:B------:R-:W-:Y:S02]  /*af00*/  SHF.R.U64 R68, R68, 0x3, RZ ;  /* 0x0000000344447819 */ /* 0x000fe400000012ff */
[----:B------:R-:W-:Y:S01]  /*af10*/  LOP3.LUT R64, R64, R65, RZ, 0x3c, !PT ;  /* 0x0000004140407212 */ /* 0x000fe200078e3cff */
[----:B------:R-:W-:Y:S01]  /*af20*/  IMAD.X R65, RZ, RZ, R5, P0 ;  /* 0x000000ffff417224 */ /* 0x000fe200000e0605 */
[----:B------:R-:W-:-:S02]  /*af30*/  LOP3.LUT R4, R11, R4, RZ, 0x3c, !PT ;  /* 0x000000040b047212 */ /* 0x000fc400078e3cff */
[----:B------:R-:W-:Y:S02]  /*af40*/  SHF.R.U64 R9, R9, 0x3, RZ ;  /* 0x0000000309097819 */ /* 0x000fe400000012ff */
[----:B------:R-:W-:Y:S01]  /*af50*/  ISETP.GE.AND P0, PT, R198, UR10, PT ;  /* 0x0000000ac6007c0c */ /* 0x000fe2000bf06270 */
        /* <DEDUP_REMOVED lines=10> */
[----:B------:R-:W-:Y:S01]  /*b000*/  IMAD.WIDE.U32 R8, R8, UR8, RZ ;  /* 0x0000000808087c25 */ /* 0x000fe2000f8e00ff */
[----:B------:R2:W5:Y:S01]  /*b010*/  LD.E.128 R12, desc[UR44][R4.64] ;  /* 0x0000002c040c7980 */ /* 0x000562000c101d00 */
[----:B------:R-:W-:Y:S01]  /*b020*/  ISETP.GE.AND P1, PT, R16, UR10, PT ;  /* 0x0000000a10007c0c */ /* 0x000fe2000bf26270 */
[----:B------:R-:W-:Y:S01]  /*b030*/  ULDC.64 UR8, c[0x0][0xbe8] ;  /* 0x0002fa0000087ab9 */ /* 0x000fe20000000a00 */
[----:B------:R-:W-:Y:S01]  /*b040*/  IMAD.IADD R9, R9, 0x1, R7 ;  /* 0x0000000109097824 */ /* 0x000fe200078e0207 */
[----:B------:R-:W-:Y:S01]  /*b050*/  LOP3.LUT R7, R10, 0xfffffff8, RZ, 0xc0, !PT ;  /* 0xfffffff80a077812 */ /* 0x000fe200078ec0ff */
[----:B------:R-:W5:Y:S01]  /*b060*/  LD.E.128 R52, desc[UR44][R52.64] ;  /* 0x0000002c34347980 */ /* 0x000f62000c101d00 */
[----:B------:R-:W-:-:S03]  /*b070*/  VIADD R152, R16, 0x1c0 ;  /* 0x000001c010987836 */ /* 0x000fc60000000000 */
[----:B------:R-:W5:Y:S01]  /*b080*/  LD.E.128 R56, desc[UR44][R56.64] ;  /* 0x0000002c38387980 */ /* 0x000f62000c101d00 */
[----:B--2---:R-:W-:Y:S02]  /*b090*/  SEL R5, RZ, 0xffffffff, P0 ;  /* 0xffffffffff057807 */ /* 0x004fe40000000000 */
[----:B------:R-:W-:Y:S01]  /*b0a0*/  ISETP.GE.AND P0, PT, R197, UR10, PT ;  /* 0x0000000ac5007c0c */ /* 0x000fe2000bf06270 */
[----:B------:R-:W5:Y:S02]  /*b0b0*/  LD.E.128 R60, desc[UR44][R60.64] ;  /* 0x0000002c3c3c7980 */ /* 0x000f64000c101d00 */
[----:B------:R-:W-:Y:S01]  /*b0c0*/  IMAD.SHL.U32 R11, R5, 0x2, RZ ;  /* 0x00000002050b7824 */ /* 0x000fe200078e00ff */
[----:B------:R-:W-:Y:S01]  /*b0d0*/  SEL R5, RZ, 0xffffffff, P0 ;  /* 0xffffffffff057807 */ /* 0x000fe20000000000 */
[----:B------:R-:W5:Y:S01]  /*b0e0*/  LD.E.128 R68, desc[UR44][R68.64] ;  /* 0x0000002c44447980 */ /* 0x000f62000c101d00 */
[----:B------:R-:W-:Y:S01]  /*b0f0*/  ISETP.GE.AND P0, PT, R196, UR10, PT ;  /* 0x0000000ac4007c0c */ /* 0x000fe2000bf06270 */
[----:B------:R-:W-:Y:S01]  /*b100*/  IMAD.IADD R10, R0, 0x1, -R7 ;  /* 0x00000001000a7824 */ /* 0x000fe200078e0a07 */
[----:B------:R-:W-:Y:S01]  /*b110*/  SEL R4, RZ, 0x1, P1 ;  /* 0x00000001ff047807 */ /* 0x000fe20000800000 */
[----:B------:R-:W5:Y:S01]  /*b120*/  LD.E.128 R76, desc[UR44][R76.64] ;  /* 0x0000002c4c4c7980 */ /* 0x000f62000c101d00 */
[----:B------:R-:W-:Y:S01]  /*b130*/  SEL R0, RZ, 0xffffffff, P0 ;  /* 0xffffffffff007807 */ /* 0x000fe20000000000 */
[----:B------:R-:W-:Y:S01]  /*b140*/  IMAD.SHL.U32 R5, R5, 0x4, RZ ;  /* 0x0000000405057824 */ /* 0x000fe200078e00ff */
[----:B------:R-:W-:Y:S01]  /*b150*/  LOP3.LUT R4, R11, 0x2, R4, 0xe2, !PT ;  /* 0x000000020b047812 */ /* 0x000fe200078ee204 */
[----:B------:R-:W-:Y:S01]  /*b160*/  IMAD.WIDE.U32 R8, R193, UR8, R8 ;  /* 0x00000008c1087c25 */ /* 0x000fe2000f8e0008 */
[----:B------:R-:W-:Y:S01]  /*b170*/  ISETP.GE.AND P1, PT, R195, UR10, PT ;  /* 0x0000000ac3007c0c */ /* 0x000fe2000bf26270 */
[----:B------:R-:W-:Y:S01]  /*b180*/  @!PT LDS RZ, [RZ] ;  /* 0x00000000fffff984 */ /* 0x000fe20000000800 */
[----:B------:R-:W-:Y:S01]  /*b190*/  @!PT LDS RZ, [RZ] ;  /* 0x00000000fffff984 */ /* 0x000fe20000000800 */
[----:B------:R-:W-:Y:S01]  /*b1a0*/  @!PT LDS RZ, [RZ] ;  /* 0x00000000fffff984 */ /* 0x000fe20000000800 */
[----:B------:R-:W-:Y:S01]  /*b1b0*/  @!PT LDS RZ, [RZ] ;  /* 0x00000000fffff984 */ /* 0x000fe20000000800 */
[----:B------:R2:W-:Y:S06]  /*b1c0*/  MEMBAR.ALL.CTA ;  /* 0x0000000000007992 */ /* 0x0005ec0000008000 */
[----:B--2---:R-:W2:Y:S01]  /*b1d0*/  FENCE.VIEW.ASYNC.S ;  /* 0x00000000000073c6 */ /* 0x004ea20000000000 */
[----:B------:R-:W-:Y:S01]  /*b1e0*/  IMAD.SHL.U32 R7, R0, 0x8, RZ ;  /* 0x0000000800077824 */ /* 0x000fe200078e00ff */
[----:B------:R-:W-:Y:S01]  /*b1f0*/  LOP3.LUT R4, R5, 0x4, R4, 0xe2, !PT ;  /* 0x0000000405047812 */ /* 0x000fe200078ee204 */
[----:B------:R-:W-:-:S02]  /*b200*/  IMAD.U32 R11, RZ, RZ, UR42 ;  /* 0x0000002aff0b7e24 */ /* 0x000fc4000f8e00ff */
[----:B------:R-:W-:Y:S01]  /*b210*/  IMAD R0, R10, 0x20, R3 ;  /* 0x000000200a007824 */ /* 0x000fe200078e0203 */
[----:B------:R-:W-:Y:S01]  /*b220*/  SHF.R.S32.HI R5, RZ, 0x1f, R192 ;  /* 0x0000001fff057819 */ /* 0x000fe200000114c0 */
[----:B------:R-:W-:Y:S01]  /*b230*/  IMAD R9, R193, UR9, R9 ;  /* 0x00000009c1097c24 */ /* 0x000fe2000f8e0209 */
[----:B------:R-:W-:Y:S01]  /*b240*/  LOP3.LUT R4, R7, 0x8, R4, 0xe2, !PT ;  /* 0x0000000807047812 */ /* 0x000fe200078ee204 */
[----:B------:R-:W-:Y:S01]  /*b250*/  IMAD R10, R11, 0x40, R0 ;  /* 0x000000400b0a7824 */ /* 0x000fe200078e0200 */
[----:B------:R-:W-:Y:S01]  /*b260*/  ULDC.64 UR8, c[0x0][0xbf0] ;  /* 0x0002fc0000087ab9 */ /* 0x000fe20000000a00 */
[----:B------:R-:W-:Y:S01]  /*b270*/  SEL R7, RZ, 0xffffffff, P1 ;  /* 0xffffffffff077807 */ /* 0x000fe20000800000 */
[----:B------:R-:W-:Y:S01]  /*b280*/  IMAD R5, R5, UR8, RZ ;  /* 0x0000000805057c24 */ /* 0x000fe2000f8e02ff */
[----:B------:R-:W-:Y:S01]  /*b290*/  ISETP.GE.AND P0, PT, R194, UR10, PT ;  /* 0x0000000ac2007c0c */ /* 0x000fe2000bf06270 */
[----:B0-----:R-:W-:-:S04]  /*b2a0*/  @P2 IMAD.HI.U32 R0, R10, R81, RZ ;  /* 0x000000510a002227 */ /* 0x001fc800078e00ff */
[----:B------:R-:W-:Y:S02]  /*b2b0*/  IMAD R11, R192, UR9, R5 ;  /* 0x00000009c00b7c24 */ /* 0x000fe4000f8e0205 */
[----:B------:R-:W-:Y:S01]  /*b2c0*/  IMAD.SHL.U32 R81, R7, 0x10, RZ ;  /* 0x0000001007517824 */ /* 0x000fe200078e00ff */
[----:B------:R-:W-:Y:S01]  /*b2d0*/  SEL R7, RZ, 0xffffffff, P0 ;  /* 0xffffffffff077807 */ /* 0x000fe20000000000 */
[----:B------:R-:W-:Y:S01]  /*b2e0*/  IMAD.MOV.U32 R5, RZ, RZ, R10 ;  /* 0x000000ffff057224 */ /* 0x000fe200078e000a */
[----:B-1----:R-:W-:Y:S02]  /*b2f0*/  @P2 SHF.R.U32.HI R5, RZ, R83, R0 ;  /* 0x00000053ff052219 */ /* 0x002fe40000011600 */
[----:B------:R-:W-:Y:S01]  /*b300*/  LOP3.LUT R4, R81, 0x10, R4, 0xe2, !PT ;  /* 0x0000001051047812 */ /* 0x000fe200078ee204 */
[----:B------:R-:W-:Y:S01]  /*b310*/  IMAD.SHL.U32 R81, R7, 0x20, RZ ;  /* 0x0000002007517824 */ /* 0x000fe200078e00ff */
[--C-:B------:R-:W-:Y:S01]  /*b320*/  SHF.R.S32.HI R0, RZ, 0x1f, R5.reuse ;  /* 0x0000001fff007819 */ /* 0x100fe20000011405 */
[----:B------:R-:W-:-:S02]  /*b330*/  IMAD.MOV R7, RZ, RZ, -R5 ;  /* 0x000000ffff077224 */ /* 0x000fc400078e0a05 */
[----:B------:R-:W-:Y:S01]  /*b340*/  IMAD.WIDE.U32 R8, R192, UR8, R8 ;  /* 0x00000008c0087c25 */ /* 0x000fe2000f8e0008 */
[----:B------:R-:W-:-:S03]  /*b350*/  ULDC.64 UR8, c[0x0][0xbe0] ;  /* 0x0002f80000087ab9 */ /* 0x000fc60000000a00 */
[----:B------:R-:W-:Y:S02]  /*b360*/  IMAD R0, R0, UR8, RZ ;  /* 0x0000000800007c24 */ /* 0x000fe4000f8e02ff */
[----:B------:R-:W-:Y:S02]  /*b370*/  IMAD R7, R18, R7, R10 ;  /* 0x0000000712077224 */ /* 0x000fe400078e020a */
[----:B------:R-:W-:Y:S01]  /*b380*/  IMAD.IADD R9, R9, 0x1, R11 ;  /* 0x0000000109097824 */ /* 0x000fe200078e020b */
[----:B------:R-:W-:Y:S01]  /*b390*/  ISETP.GE.AND P0, PT, R153, UR10, PT ;  /* 0x0000000a99007c0c */ /* 0x000fe2000bf06270 */
[C---:B------:R-:W-:Y:S01]  /*b3a0*/  IMAD R11, R5.reuse, UR9, R0 ;  /* 0x00000009050b7c24 */ /* 0x040fe2000f8e0200 */
[----:B------:R-:W-:Y:S01]  /*b3b0*/  SHF.R.S32.HI R0, RZ, 0x1f, R7 ;  /* 0x0000001fff007819 */ /* 0x000fe20000011407 */
[----:B------:R-:W-:Y:S01]  /*b3c0*/  IMAD.WIDE.U32 R8, R5, UR8, R8 ;  /* 0x0000000805087c25 */ /* 0x000fe2000f8e0008 */
[----:B------:R-:W-:Y:S01]  /*b3d0*/  ULDC.64 UR8, c[0x0][0xbd8] ;  /* 0x0002f60000087ab9 */ /* 0x000fe20000000a00 */
[----:B------:R-:W-:-:S02]  /*b3e0*/  LOP3.LUT R4, R81, 0x20, R4, 0xe2, !PT ;  /* 0x0000002051047812 */ /* 0x000fc400078ee204 */
[----:B------:R-:W-:Y:S01]  /*b3f0*/  IMAD.U32 R80, RZ, RZ, UR42 ;  /* 0x0000002aff507e24 */ /* 0x000fe2000f8e00ff */
[----:B------:R-:W-:Y:S01]  /*b400*/  SEL R5, RZ, 0x40, P0 ;  /* 0x00000040ff057807 */ /* 0x000fe20000000000 */
[----:B------:R-:W-:Y:S01]  /*b410*/  IMAD.IADD R9, R9, 0x1, R11 ;  /* 0x0000000109097824 */ /* 0x000fe200078e020b */
[----:B------:R-:W-:Y:S01]  /*b420*/  ISETP.GE.AND P0, PT, R152, UR10, PT ;  /* 0x0000000a98007c0c */ /* 0x000fe2000bf06270 */
[----:B------:R-:W-:Y:S02]  /*b430*/  IMAD R10, R0, UR8, RZ ;  /* 0x00000008000a7c24 */ /* 0x000fe4000f8e02ff */
[----:B------:R-:W-:Y:S02]  /*b440*/  IMAD R81, R80, 0x40, R3 ;  /* 0x0000004050517824 */ /* 0x000fe400078e0203 */
        /* <DEDUP_REMOVED lines=12> */
[----:B--2---:R0:W1:Y:S01]  /*b510*/  SHFL.IDX PT, R4, R18, RZ, 0x181f ;  /* 0x00181fff12047589 */ /* 0x00406200000e0000 */
[----:B------:R-:W-:Y:S02]  /*b520*/  BSSY B1, `(.L_x_4240) ;  /* 0x000002b000017945 */ /* 0x000fe40003800000 */
[----:B------:R-:W-:Y:S01]  /*b530*/  SYNCS.ARRIVE.TRANS64.RED.A1T0 RZ, [UR7], RZ ;  /* 0x000000ffffff79a7 */ /* 0x000fe20008100407 */
[----:B------:R0:W2:Y:S01]  /*b540*/  SHFL.IDX PT, R5, R80, RZ, 0x181f ;  /* 0x00181fff50057589 */ /* 0x0000a200000e0000 */
[----:B------:R-:W-:Y:S02]  /*b550*/  LOP3.LUT R3, R0, R3, RZ, 0xfc, !PT ;  /* 0x0000000300037212 */ /* 0x000fe400078efcff */
[----:B------:R-:W-:Y:S01]  /*b560*/  SHF.R.S32.HI R154, RZ, 0x1f, R198 ;  /* 0x0000001fff9a7819 */ /* 0x000fe200000114c6 */
        /* <DEDUP_REMOVED lines=8> */
[----:B-1----:R-:W-:Y:S01]  /*b5f0*/  @!P1 LEA R8, P2, R198, R4, 0x1 ;  /* 0x00000004c6089211 */ /* 0x002fe200078408ff */
[----:B--2---:R-:W-:-:S03]  /*b600*/  @!P0 IMAD.WIDE R10, R16, 0x2, R4 ;  /* 0x00000002100a8825 */ /* 0x004fc600078e0204 */
[----:B------:R-:W-:Y:S02]  /*b610*/  @!P1 LEA.HI.X R9, R198, R5, R154, 0x1, P2 ;  /* 0x00000005c6099211 */ /* 0x000fe400010f0c9a */
[----:B------:R-:W-:Y:S01]  /*b620*/  ISETP.GE.AND P2, PT, R195, UR10, PT ;  /* 0x0000000ac3007c0c */ /* 0x000fe2000bf46270 */
[----:B-----5:R1:W-:Y:S01]  /*b630*/  @!P0 ST.E.128 desc[UR44][R10.64], R12 ;  /* 0x0000000c0a008985 */ /* 0x0203e2000c101d2c */
[----:B------:R-:W-:-:S03]  /*b640*/  LOP3.LUT P0, RZ, R0, 0x40, RZ, 0xc0, !PT ;  /* 0x0000004000ff7812 */ /* 0x000fc6000780c0ff */
[----:B------:R2:W-:Y:S01]  /*b650*/  @!P1 ST.E.128 desc[UR44][R8.64], R24 ;  /* 0x0000001808009985 */ /* 0x0005e2000c101d2c */
[----:B------:R-:W-:Y:S02]  /*b660*/  ISETP.GE.AND P1, PT, R194, UR10, PT ;  /* 0x0000000ac2007c0c */ /* 0x000fe4000bf26270 */
[CC--:B-1----:R-:W-:Y:S02]  /*b670*/  @!P3 LEA R14, P6, R196.reuse, R4.reuse, 0x1 ;  /* 0x00000004c40eb211 */ /* 0x0c2fe400078c08ff */
[CC--:B--2---:R-:W-:Y:S02]  /*b680*/  @!P4 LEA R24, P5, R197.reuse, R4.reuse, 0x1 ;  /* 0x00000004c518c211 */ /* 0x0c4fe400078a08ff */
[-C--:B------:R-:W-:Y:S02]  /*b690*/  @!P3 LEA.HI.X R15, R196, R5.reuse, R85, 0x1, P6 ;  /* 0x00000005c40fb211 */ /* 0x080fe400030f0c55 */
[----:B------:R-:W-:Y:S02]  /*b6a0*/  @!P4 LEA.HI.X R25, R197, R5, R7, 0x1, P5 ;  /* 0x00000005c519c211 */ /* 0x000fe400028f0c07 */
[----:B------:R-:W-:-:S02]  /*b6b0*/  @!P2 LEA R12, P5, R195, R4, 0x1 ;  /* 0x00000004c30ca211 */ /* 0x000fc400078a08ff */
[----:B------:R-:W-:Y:S01]  /*b6c0*/  LOP3.LUT P6, RZ, R3, 0x80, RZ, 0xc0, !PT ;  /* 0x0000008003ff7812 */ /* 0x000fe200078cc0ff */
[----:B------:R3:W-:Y:S01]  /*b6d0*/  @!P4 ST.E.128 desc[UR44][R24.64], R32 ;  /* 0x000000201800c985 */ /* 0x0007e2000c101d2c */
[-C--:B------:R-:W-:Y:S02]  /*b6e0*/  @!P2 LEA.HI.X R13, R195, R5.reuse, R83, 0x1, P5 ;  /* 0x00000005c30da211 */ /* 0x080fe400028f0c53 */
[----:B------:R-:W-:Y:S01]  /*b6f0*/  SHF.R.S32.HI R7, RZ, 0x1f, R194 ;  /* 0x0000001fff077819 */ /* 0x000fe200000114c2 */
[----:B------:R3:W-:Y:S01]  /*b700*/  @!P3 ST.E.128 desc[UR44][R14.64], R40 ;  /* 0x000000280e00b985 */ /* 0x0007e2000c101d2c */
[C---:B------:R-:W-:Y:S02]  /*b710*/  @!P1 LEA R10, P5, R194.reuse, R4, 0x1 ;  /* 0x00000004c20a9211 */ /* 0x040fe400078a08ff */
[----:B------:R-:W-:Y:S01]  /*b720*/  SHF.R.S32.HI R9, RZ, 0x1f, R153 ;  /* 0x0000001fff097819 */ /* 0x000fe20000011499 */
[----:B------:R3:W-:Y:S01]  /*b730*/  @!P2 ST.E.128 desc[UR44][R12.64], R48 ;  /* 0x000000300c00a985 */ /* 0x0007e2000c101d2c */
[----:B------:R-:W-:-:S02]  /*b740*/  @!P1 LEA.HI.X R11, R194, R5, R7, 0x1, P5 ;  /* 0x00000005c20b9211 */ /* 0x000fc400028f0c07 */
[CC--:B------:R-:W-:Y:S02]  /*b750*/  @P0 LEA R8, P5, R153.reuse, R4.reuse, 0x1 ;  /* 0x0000000499080211 */ /* 0x0c0fe400078a08ff */
[----:B------:R-:W-:Y:S01]  /*b760*/  SHF.R.S32.HI R7, RZ, 0x1f, R152 ;  /* 0x0000001fff077819 */ /* 0x000fe20000011498 */
[----:B------:R3:W-:Y:S01]  /*b770*/  @!P1 ST.E.128 desc[UR44][R10.64], R56 ;  /* 0x000000380a009985 */ /* 0x0007e2000c101d2c */
[----:B------:R-:W-:Y:S02]  /*b780*/  @P0 LEA.HI.X R9, R153, R5, R9, 0x1, P5 ;  /* 0x0000000599090211 */ /* 0x000fe400028f0c09 */
[----:B------:R-:W-:-:S03]  /*b790*/  @P6 LEA R4, P5, R152, R4, 0x1 ;  /* 0x0000000498046211 */ /* 0x000fc600078a08ff */
[----:B------:R3:W-:Y:S01]  /*b7a0*/  @P0 ST.E.128 desc[UR44][R8.64], R64 ;  /* 0x0000004008000985 */ /* 0x0007e2000c101d2c */
[----:B------:R-:W-:-:S05]  /*b7b0*/  @P6 LEA.HI.X R5, R152, R5, R7, 0x1, P5 ;  /* 0x0000000598056211 */ /* 0x000fca00028f0c07 */
[----:B------:R3:W-:Y:S04]  /*b7c0*/  @P6 ST.E.128 desc[UR44][R4.64], R72 ;  /* 0x0000004804006985 */ /* 0x0007e8000c101d2c */
.L_x_4241:
[----:B------:R-:W-:Y:S05]  /*b7d0*/  BSYNC B1 ;  /* 0x0000000000017941 */ /* 0x000fea0003800000 */
.L_x_4240:
[----:B------:R-:W-:Y:S01]  /*b7e0*/  VIADD R7, R81, 0x20 ;  /* 0x0000002051077836 */ /* 0x000fe20000000000 */
[----:B--23--:R2:W3:Y:S04]  /*b7f0*/  SHFL.IDX PT, R5, R80, 0x1, 0x181f ;  /* 0x00381f0050057f89 */ /* 0x00c4e800000e0000 */
[----:B------:R-:W-:Y:S01]  /*b800*/  ISETP.GE.AND P0, PT, R7, R82, PT ;  /* 0x000000520700720c */ /* 0x000fe20003f06270 */
[----:B-1----:R2:W1:-:S12]  /*b810*/  SHFL.IDX PT, R4, R18, 0x1, 0x181f ;  /* 0x00381f0012047f89 */ /* 0x00245800000e0000 */
[----:B--2---:R-:W-:Y:S05]  /*b820*/  @P0 BRA `(.L_x_4242) ;  /* 0x0000002800000947 */ /* 0x004fea0003800000 */
[----:B------:R-:W-:Y:S02]  /*b830*/  ISETP.GE.AND P0, PT, R198, UR10, PT ;  /* 0x0000000ac6007c0c */ /* 0x000fe4000bf06270 */
[----:B------:R-:W-:Y:S02]  /*b840*/  ISETP.GE.AND P5, PT, R16, UR10, PT ;  /* 0x0000000a10007c0c */ /* 0x000fe4000bfa6270 */
[----:B------:R-:W-:Y:S02]  /*b850*/  ISETP.GE.AND P2, PT, R197, UR10, PT ;  /* 0x0000000ac5007c0c */ /* 0x000fe4000bf46270 */
[----:B------:R-:W-:Y:S02]  /*b860*/  ISETP.GE.AND P1, PT, R196, UR10, PT ;  /* 0x0000000ac4007c0c */ /* 0x000fe4000bf26270 */
[----:B------:R-:W-:Y:S02]  /*b870*/  ISETP.GE.AND P3, PT, R195, UR10, PT ;  /* 0x0000000ac3007c0c */ /* 0x000fe4000bf66270 */
[----:B------:R-:W-:-:S02]  /*b880*/  SHF.R.S32.HI R7, RZ, 0x1f, R197 ;  /* 0x0000001fff077819 */ /* 0x000fc400000114c5 */
[----:B-----5:R-:W-:Y:S02]  /*b890*/  SHF.R.S32.HI R27, RZ, 0x1f, R194 ;  /* 0x0000001fff1b7819 */ /* 0x020fe400000114c2 */
[----:B-1----:R-:W-:Y:S01]  /*b8a0*/  @!P0 LEA R10, P4, R198, R4, 0x1 ;  /* 0x00000004c60a8211 */ /* 0x002fe200078808ff */
[----:B---3--:R-:W-:Y:S01]  /*b8b0*/  @!P5 IMAD.WIDE R8, R16, 0x2, R4 ;  /* 0x000000021008d825 */ /* 0x008fe200078e0204 */
[----:B------:R-:W-:Y:S02]  /*b8c0*/  SHF.R.S32.HI R33, RZ, 0x1f, R153 ;  /* 0x0000001fff217819 */ /* 0x000fe40000011499 */
[----:B------:R-:W-:Y:S02]  /*b8d0*/  @!P0 LEA.HI.X R11, R198, R5, R154, 0x1, P4 ;  /* 0x00000005c60b8211 */ /* 0x000fe400020f0c9a */
[----:B------:R-:W-:Y:S01]  /*b8e0*/  ISETP.GE.AND P4, PT, R194, UR10, PT ;  /* 0x0000000ac2007c0c */ /* 0x000fe2000bf86270 */
[----:B------:R1:W-:Y:S01]  /*b8f0*/  @!P5 ST.E.128 desc[UR44][R8.64], R20 ;  /* 0x000000140800d985 */ /* 0x0003e2000c101d2c */
[----:B------:R-:W-:-:S02]  /*b900*/  LOP3.LUT P5, RZ, R0, 0x40, RZ, 0xc0, !PT ;  /* 0x0000004000ff7812 */ /* 0x000fc400078ac0ff */
[CC--:B------:R-:W-:Y:S01]  /*b910*/  @!P2 LEA R12, P6, R197.reuse, R4.reuse, 0x1 ;  /* 0x00000004c50ca211 */ /* 0x0c0fe200078c08ff */
[----:B------:R2:W-:Y:S01]  /*b920*/  @!P0 ST.E.128 desc[UR44][R10.64], R28 ;  /* 0x0000001c0a008985 */ /* 0x0005e2000c101d2c */
[----:B------:R-:W-:Y:S02]  /*b930*/  SHF.R.S32.HI R0, RZ, 0x1f, R195 ;  /* 0x0000001fff007819 */ /* 0x000fe400000114c3 */
[----:B------:R-:W-:Y:S02]  /*b940*/  @!P2 LEA.HI.X R13, R197, R5, R7, 0x1, P6 ;  /* 0x00000005c50da211 */ /* 0x000fe400030f0c07 */
[----:B------:R-:W-:Y:S02]  /*b950*/  SHF.R.S32.HI R7, RZ, 0x1f, R196 ;  /* 0x0000001fff077819 */ /* 0x000fe400000114c4 */
[-C--:B------:R-:W-:Y:S01]  /*b960*/  @!P1 LEA R14, P6, R196, R4.reuse, 0x1 ;  /* 0x00000004c40e9211 */ /* 0x080fe200078c08ff */
[----:B------:R2:W-:Y:S01]  /*b970*/  @!P2 ST.E.128 desc[UR44][R12.64], R36 ;  /* 0x000000240c00a985 */ /* 0x0005e2000c101d2c */
[----:B------:R-:W-:-:S02]  /*b980*/  @!P3 LEA R24, P2, R195, R4, 0x1 ;  /* 0x00000004c318b211 */ /* 0x000fc400078408ff */
[-C--:B------:R-:W-:Y:S02]  /*b990*/  @!P4 LEA R26, P0, R194, R4.reuse, 0x1 ;  /* 0x00000004c21ac211 */ /* 0x080fe400078008ff */
[-C--:B------:R-:W-:Y:S02]  /*b9a0*/  @!P1 LEA.HI.X R15, R196, R5.reuse, R7, 0x1, P6 ;  /* 0x00000005c40f9211 */ /* 0x080fe400030f0c07 */
[----:B-1----:R-:W-:Y:S02]  /*b9b0*/  @P5 LEA R8, P6, R153, R4, 0x1 ;  /* 0x0000000499085211 */ /* 0x002fe400078c08ff */
[-C--:B------:R-:W-:Y:S01]  /*b9c0*/  @!P3 LEA.HI.X R25, R195, R5.reuse, R0, 0x1, P2 ;  /* 0x00000005c319b211 */ /* 0x080fe200010f0c00 */
[----:B------:R2:W-:Y:S01]  /*b9d0*/  @!P1 ST.E.128 desc[UR44][R14.64], R44 ;  /* 0x0000002c0e009985 */ /* 0x0005e2000c101d2c */
[-C--:B------:R-:W-:Y:S02]  /*b9e0*/  @!P4 LEA.HI.X R27, R194, R5.reuse, R27, 0x1, P0 ;  /* 0x00000005c21bc211 */ /* 0x080fe400000f0c1b */
[----:B------:R-:W-:Y:S01]  /*b9f0*/  @P5 LEA.HI.X R9, R153, R5, R33, 0x1, P6 ;  /* 0x0000000599095211 */ /* 0x000fe200030f0c21 */
[----:B------:R2:W-:Y:S01]  /*ba00*/  @!P3 ST.E.128 desc[UR44][R24.64], R52 ;  /* 0x000000341800b985 */ /* 0x0005e2000c101d2c */
[----:B------:R-:W-:-:S03]  /*ba10*/  LOP3.LUT P0, RZ, R3, 0x80, RZ, 0xc0, !PT ;  /* 0x0000008003ff7812 */ /* 0x000fc6000780c0ff */
[----:B------:R2:W-:Y:S04]  /*ba20*/  @!P4 ST.E.128 desc[UR44][R26.64], R60 ;  /* 0x0000003c1a00c985 */ /* 0x0005e8000c101d2c */
[----:B------:R2:W-:Y:S06]  /*ba30*/  @P5 ST.E.128 desc[UR44][R8.64], R68 ;  /* 0x0000004408005985 */ /* 0x0005ec000c101d2c */
[----:B------:R-:W-:Y:S05]  /*ba40*/  @!P0 BRA `(.L_x_4242) ;  /* 0x0000002400788947 */ /* 0x000fea0003800000 */
[----:B------:R-:W-:Y:S02]  /*ba50*/  LEA R4, P0, R152, R4, 0x1 ;  /* 0x0000000498047211 */ /* 0x000fe400078008ff */
[----:B------:R-:W-:-:S04]  /*ba60*/  SHF.R.S32.HI R3, RZ, 0x1f, R152 ;  /* 0x0000001fff037819 */ /* 0x000fc80000011498 */
[----:B------:R-:W-:-:S05]  /*ba70*/  LEA.HI.X R5, R152, R5, R3, 0x1, P0 ;  /* 0x0000000598057211 */ /* 0x000fca00000f0c03 */
[----:B------:R4:W-:Y:S01]  /*ba80*/  ST.E.128 desc[UR44][R4.64], R76 ;  /* 0x0000004c04007985 */ /* 0x0009e2000c101d2c */
[----:B------:R-:W-:Y:S05]  /*ba90*/  BRA `(.L_x_4242) ;  /* 0x0000002400647947 */ /* 0x000fea0003800000 */
.L_x_4239:
[----:B------:R-:W2:Y:S01]  /*baa0*/  LDL R0, [R1+0x2c] ;  /* 0x00002c0001007983 */ /* 0x000ea20000100800 */
[----:B------:R-:W-:Y:S01]  /*bab0*/  ULDC.64 UR8, c[0x0][0xc08] ;  /* 0x0003020000087ab9 */ /* 0x000fe20000000a00 */
[----:B0-----:R-:W-:Y:S01]  /*bac0*/  SHF.R.S32.HI R3, RZ, 0x1f, R192 ;  /* 0x0000001fff037819 */ /* 0x001fe200000114c0 */
[----:B------:R-:W-:Y:S01]  /*bad0*/  IMAD R7, R7, UR8, RZ ;  /* 0x0000000807077c24 */ /* 0x000fe2000f8e02ff */
[----:B------:R-:W-:Y:S01]  /*bae0*/  ULDC.64 UR10, c[0x0][0xc40] ;  /* 0x00031000000a7ab9 */ /* 0x000fe20000000a00 */
[----:B------:R-:W-:Y:S01]  /*baf0*/  IMAD.U32 R4, RZ, RZ, UR42 ;  /* 0x0000002aff047e24 */ /* 0x000fe2000f8e00ff */
[----:B------:R-:W-:Y:S01]  /*bb00*/  ULDC.64 UR12, c[0x0][0xc30] ;  /* 0x00030c00000c7ab9 */ /* 0x000fe20000000a00 */
[C---:B------:R-:W-:Y:S01]  /*bb10*/  IMAD R7, R8.reuse, UR9, R7 ;  /* 0x0000000908077c24 */ /* 0x040fe2000f8e0207 */
[----:B------:R-:W-:Y:S01]  /*bb20*/  BSSY B1, `(.L_x_4243) ;  /* 0x00000d5000017945 */ /* 0x000fe20003800000 */
[----:B------:R-:W-:Y:S01]  /*bb30*/  IMAD.WIDE.U32 R8, R8, UR8, RZ ;  /* 0x0000000808087c25 */ /* 0x000fe2000f8e00ff */
[----:B------:R-:W-:Y:S01]  /*bb40*/  ULDC.64 UR8, c[0x0][0xc38] ;  /* 0x00030e0000087ab9 */ /* 0x000fe20000000a00 */
[----:B------:R-:W-:-:S02]  /*bb50*/  SHF.R.S32.HI R22, RZ, 0x1f, R201 ;  /* 0x0000001fff167819 */ /* 0x000fc400000114c9 */
[----:B------:R-:W-:Y:S01]  /*bb60*/  IMAD.IADD R9, R9, 0x1, R7 ;  /* 0x0000000109097824 */ /* 0x000fe200078e0207 */
[----:B------:R-:W-:Y:S01]  /*bb70*/  SHF.R.S32.HI R23, RZ, 0x1f, R202 ;  /* 0x0000001fff177819 */ /* 0x000fe200000114ca */
[----:B------:R-:W-:Y:S01]  /*bb80*/  IMAD R3, R3, UR10, RZ ;  /* 0x0000000a03037c24 */ /* 0x000fe2000f8e02ff */
[----:B------:R-:W-:Y:S01]  /*bb90*/  SHF.R.S32.HI R152, RZ, 0x1f, R203 ;  /* 0x0000001fff987819 */ /* 0x000fe200000114cb */
[C---:B------:R-:W-:Y:S01]  /*bba0*/  IMAD.WIDE.U32 R8, R193.reuse, UR8, R8 ;  /* 0x00000008c1087c25 */ /* 0x040fe2000f8e0008 */
[----:B------:R-:W-:Y:S01]  /*bbb0*/  ULDC UR8, c[0x0][0xce8] ;  /* 0x00033a0000087ab9 */ /* 0x000fe20000000800 */
[----:B------:R-:W-:Y:S01]  /*bbc0*/  SHF.R.S32.HI R153, RZ, 0x1f, R204 ;  /* 0x0000001fff997819 */ /* 0x000fe200000114cc */
[----:B------:R-:W-:Y:S01]  /*bbd0*/  UISETP.NE.AND UP0, UPT, UR8, 0x1, UPT ;  /* 0x000000010800788c */ /* 0x000fe2000bf05270 */
[----:B------:R-:W-:Y:S01]  /*bbe0*/  IMAD R9, R193, UR9, R9 ;  /* 0x00000009c1097c24 */ /* 0x000fe2000f8e0209 */
[----:B------:R-:W-:Y:S01]  /*bbf0*/  UIMAD UR6, UR6, UR8, URZ ;  /* 0x00000008060672a4 */ /* 0x000fe2000f8e023f */
[C---:B------:R-:W-:Y:S01]  /*bc00*/  IMAD R3, R192.reuse, UR11, R3 ;  /* 0x0000000bc0037c24 */ /* 0x040fe2000f8e0203 */
[----:B------:R-:W-:Y:S01]  /*bc10*/  SHF.R.S32.HI R154, RZ, 0x1f, R205 ;  /* 0x0000001fff9a7819 */ /* 0x000fe200000114cd */
[----:B------:R-:W-:Y:S01]  /*bc20*/  IMAD.WIDE.U32 R8, R192, UR10, R8 ;  /* 0x0000000ac0087c25 */ /* 0x000fe2000f8e0008 */
[----:B------:R-:W-:Y:S01]  /*bc30*/  PLOP3.LUT P0, PT, PT, PT, UP0, 0x80, 0x0 ;  /* 0x000000000000781c */ /* 0x000fe20003f0f008 */
[----:B------:R-:W-:Y:S01]  /*bc40*/  ULDC.64 UR10, c[0x0][0xc48] ;  /* 0x00031200000a7ab9 */ /* 0x000fe20000000a00 */
[----:B------:R-:W-:Y:S01]  /*bc50*/  SHF.R.S32.HI R155, RZ, 0x1f, R206 ;  /* 0x0000001fff9b7819 */ /* 0x000fe200000114ce */
[----:B------:R-:W-:Y:S01]  /*bc60*/  IMAD.IADD R9, R9, 0x1, R3 ;  /* 0x0000000109097824 */ /* 0x000fe200078e0203 */
[----:B------:R-:W-:Y:S01]  /*bc70*/  SHF.R.S32.HI R156, RZ, 0x1f, R207 ;  /* 0x0000001fff9c7819 */ /* 0x000fe200000114cf */
[----:B------:R-:W-:Y:S01]  /*bc80*/  @UP0 ULDC UR7, c[0x0][0xcec] ;  /* 0x00033b0000070ab9 */ /* 0x000fe20000000800 */
[----:B------:R-:W-:Y:S01]  /*bc90*/  VIADD R178, R19, 0x10 ;  /* 0x0000001013b27836 */ /* 0x000fe20000000000 */
[----:B------:R-:W-:Y:S01]  /*bca0*/  SHF.R.S32.HI R157, RZ, 0x1f, R208 ;  /* 0x0000001fff9d7819 */ /* 0x000fe200000114d0 */
[----:B------:R-:W-:Y:S01]  /*bcb0*/  IMAD.WIDE.U32 R8, R199, UR10, R8 ;  /* 0x0000000ac7087c25 */ /* 0x000fe2000f8e0008 */
[----:B------:R-:W-:-:S02]  /*bcc0*/  SHF.R.S32.HI R158, RZ, 0x1f, R209 ;  /* 0x0000001fff9e7819 */ /* 0x000fc400000114d1 */
[----:B------:R-:W-:Y:S01]  /*bcd0*/  SHF.R.S32.HI R159, RZ, 0x1f, R210 ;  /* 0x0000001fff9f7819 */ /* 0x000fe200000114d2 */
[----:B------:R-:W-:Y:S01]  /*bce0*/  IMAD R9, R199, UR11, R9 ;  /* 0x0000000bc7097c24 */ /* 0x000fe2000f8e0209 */
[----:B------:R-:W-:Y:S01]  /*bcf0*/  ULDC.64 UR10, c[0x0][0xc28] ;  /* 0x00030a00000a7ab9 */ /* 0x000fe20000000a00 */
[C---:B------:R-:W-:Y:S01]  /*bd00*/  VIADD R180, R19.reuse, 0x8 ;  /* 0x0000000813b47836 */ /* 0x040fe20000000000 */
[----:B------:R-:W-:Y:S01]  /*bd10*/  SHF.R.S32.HI R160, RZ, 0x1f, R211 ;  /* 0x0000001fffa07819 */ /* 0x000fe200000114d3 */
[C---:B------:R-:W-:Y:S01]  /*bd20*/  VIADD R177, R19.reuse, 0x10 ;  /* 0x0000001013b17836 */ /* 0x040fe20000000000 */
[----:B------:R-:W-:Y:S01]  /*bd30*/  SHF.R.S32.HI R161, RZ, 0x1f, R212 ;  /* 0x0000001fffa17819 */ /* 0x000fe200000114d4 */
[----:B------:R-:W-:Y:S01]  /*bd40*/  VIADD R179, R19, 0x8 ;  /* 0x0000000813b37836 */ /* 0x000fe20000000000 */
        /* <DEDUP_REMOVED lines=19> */
[----:B------:R-:W-:Y:S01]  /*be80*/  SHF.R.S32.HI R181, RZ, 0x1f, R19 ;  /* 0x0000001fffb57819 */ /* 0x000fe20000011413 */
[----:B--2---:R-:W-:-:S04]  /*be90*/  IMAD R4, R4, 0x40, R0 ;  /* 0x0000004004047824 */ /* 0x004fc800078e0200 */
[----:B------:R-:W-:Y:S01]  /*bea0*/  @P0 IMAD.HI.U32 R0, R4, UR7, RZ ;  /* 0x0000000704000c27 */ /* 0x000fe2000f8e00ff */
[----:B------:R-:W-:-:S03]  /*beb0*/  @UP0 ULDC UR7, c[0x0][0xcf0] ;  /* 0x00033c0000070ab9 */ /* 0x000fc60000000800 */
[----:B------:R-:W-:Y:S01]  /*bec0*/  IMAD.MOV.U32 R3, RZ, RZ, R4 ;  /* 0x000000ffff037224 */ /* 0x000fe200078e0004 */
[----:B------:R-:W-:Y:S01]  /*bed0*/  @P0 SHF.R.U32.HI R3, RZ, UR7, R0 ;  /* 0x00000007ff030c19 */ /* 0x000fe20008011600 */
[----:B------:R-:W-:-:S03]  /*bee0*/  UIADD3 UR7, UR41, 0x38820, URZ ;  /* 0x0003882029077890 */ /* 0x000fc6000fffe03f */
[--C-:B------:R-:W-:Y:S01]  /*bef0*/  SHF.R.S32.HI R0, RZ, 0x1f, R3.reuse ;  /* 0x0000001fff007819 */ /* 0x100fe20000011403 */
[----:B------:R-:W-:Y:S01]  /*bf00*/  IMAD.MOV R5, RZ, RZ, -R3 ;  /* 0x000000ffff057224 */ /* 0x000fe200078e0a03 */
[----:B------:R-:W-:Y:S01]  /*bf10*/  UPRMT UR7, URZ, 0x654, UR7 ;  /* 0x000006543f077896 */ /* 0x000fe20008000007 */
[----:B------:R-:W-:-:S04]  /*bf20*/  IMAD.WIDE.U32 R8, R3, UR12, R8 ;  /* 0x0000000c03087c25 */ /* 0x000fc8000f8e0008 */
[----:B------:R-:W-:Y:S02]  /*bf30*/  IMAD R0, R0, UR12, RZ ;  /* 0x0000000c00007c24 */ /* 0x000fe4000f8e02ff */
[----:B------:R-:W-:Y:S02]  /*bf40*/  IMAD R5, R5, UR8, R4 ;  /* 0x0000000805057c24 */ /* 0x000fe4000f8e0204 */
[----:B------:R-:W-:Y:S01]  /*bf50*/  IMAD R7, R3, UR13, R0 ;  /* 0x0000000d03077c24 */ /* 0x000fe2000f8e0200 */
[----:B------:R-:W-:Y:S01]  /*bf60*/  SYNCS.ARRIVE.TRANS64.RED.A1T0 RZ, [UR7], RZ ;  /* 0x000000ffffff79a7 */ /* 0x000fe20008100407 */
[----:B------:R-:W-:Y:S01]  /*bf70*/  IMAD.U32 R4, RZ, RZ, UR42 ;  /* 0x0000002aff047e24 */ /* 0x000fe2000f8e00ff */
[----:B------:R-:W-:Y:S01]  /*bf80*/  SHF.R.S32.HI R0, RZ, 0x1f, R5 ;  /* 0x0000001fff007819 */ /* 0x000fe20000011405 */
[----:B------:R-:W-:Y:S02]  /*bf90*/  IMAD.IADD R9, R9, 0x1, R7 ;  /* 0x0000000109097824 */ /* 0x000fe400078e0207 */
[----:B------:R-:W-:-:S02]  /*bfa0*/  IMAD R7, R4, 0x40, R17 ;  /* 0x0000004004077824 */ /* 0x000fc400078e0211 */
[----:B------:R-:W-:Y:S02]  /*bfb0*/  IMAD R0, R0, UR10, RZ ;  /* 0x0000000a00007c24 */ /* 0x000fe4000f8e02ff */
[----:B------:R-:W-:-:S04]  /*bfc0*/  IMAD.WIDE.U32 R8, R5, UR10, R8 ;  /* 0x0000000a05087c25 */ /* 0x000fc8000f8e0008 */
[----:B------:R-:W-:Y:S01]  /*bfd0*/  IMAD R3, R5, UR11, R0 ;  /* 0x0000000b05037c24 */ /* 0x000fe2000f8e0200 */
[----:B------:R-:W-:Y:S02]  /*bfe0*/  ULDC.64 UR10, c[0x0][0xc00] ;  /* 0x00030000000a7ab9 */ /* 0x000fe40000000a00 */
[----:B------:R-:W-:Y:S01]  /*bff0*/  LEA R0, P0, R8, UR10, 0x2 ;  /* 0x0000000a08007c11 */ /* 0x000fe2000f8010ff */
[----:B------:R-:W-:-:S04]  /*c000*/  IMAD.IADD R3, R9, 0x1, R3 ;  /* 0x0000000109037824 */ /* 0x000fc800078e0203 */
[----:B------:R0:W1:Y:S01]  /*c010*/  SHFL.IDX PT, R13, R0, RZ, 0x1c1f ;  /* 0x001c1fff000d7589 */ /* 0x00006200000e0000 */
[----:B------:R-:W-:Y:S02]  /*c020*/  LEA.HI.X R3, R8, UR11, R3, 0x2, P0 ;  /* 0x0000000b08037c11 */ /* 0x000fe400080f1403 */
[----:B------:R-:W-:-:S03]  /*c030*/  ISETP.GE.AND P0, PT, R7, UR6, PT ;  /* 0x0000000607007c0c */ /* 0x000fc6000bf06270 */
[----:B------:R0:W2:Y:S10]  /*c040*/  SHFL.IDX PT, R12, R3, RZ, 0x1c1f ;  /* 0x001c1fff030c7589 */ /* 0x0000b400000e0000 */
[----:B0-----:R-:W-:Y:S05]  /*c050*/  @P0 BRA `(.L_x_4244) ;  /* 0x0000000800040947 */ /* 0x001fea0003800000 */
[----:B------:R-:W-:Y:S02]  /*c060*/  ULDC UR7, c[0x0][0xbc8] ;  /* 0x0002f20000077ab9 */ /* 0x000fe40000000800 */
[----:B------:R-:W-:Y:S02]  /*c070*/  ISETP.GE.AND P0, PT, R19, UR7, PT ;  /* 0x0000000713007c0c */ /* 0x000fe4000bf06270 */
[----:B------:R-:W-:Y:S02]  /*c080*/  ISETP.GE.AND P1, PT, R179, UR7, PT ;  /* 0x00000007b3007c0c */ /* 0x000fe4000bf26270 */
[----:B------:R-:W-:Y:S02]  /*c090*/  ISETP.GE.AND P4, PT, R223, UR7, PT ;  /* 0x00000007df007c0c */ /* 0x000fe4000bf86270 */
[----:B------:R-:W-:-:S07]  /*c0a0*/  ISETP.GE.AND P5, PT, R222, UR7, PT ;  /* 0x00000007de007c0c */ /* 0x000fce000bfa6270 */
[----:B-1----:R-:W-:-:S04]  /*c0b0*/  @!P0 LEA R4, P2, R19, R13, 0x2 ;  /* 0x0000000d13048211 */ /* 0x002fc800078410ff */
[----:B--2---:R-:W-:-:S05]  /*c0c0*/  @!P0 LEA.HI.X R5, R19, R12, R181, 0x2, P2 ;  /* 0x0000000c13058211 */ /* 0x004fca00010f14b5 */
[----:B------:R0:W-:Y:S01]  /*c0d0*/  @!P0 ST.E.64 desc[UR44][R4.64], R24 ;  /* 0x0000001804008985 */ /* 0x0001e2000c101b2c */
[----:B------:R-:W-:Y:S02]  /*c0e0*/  ISETP.GE.AND P0, PT, R177, UR7, PT ;  /* 0x00000007b1007c0c */ /* 0x000fe4000bf06270 */
[----:B0-----:R-:W-:-:S04]  /*c0f0*/  @!P1 LEA R4, P2, R179, R13, 0x2 ;  /* 0x0000000db3049211 */ /* 0x001fc800078410ff */
[----:B------:R-:W-:-:S05]  /*c100*/  @!P1 LEA.HI.X R5, R179, R12, R180, 0x2, P2 ;  /* 0x0000000cb3059211 */ /* 0x000fca00010f14b4 */
[----:B------:R0:W-:Y:S01]  /*c110*/  @!P1 ST.E.64 desc[UR44][R4.64], R28 ;  /* 0x0000001c04009985 */ /* 0x0001e2000c101b2c */
[----:B------:R-:W-:Y:S02]  /*c120*/  ISETP.GE.AND P1, PT, R229, UR7, PT ;  /* 0x00000007e5007c0c */ /* 0x000fe4000bf26270 */
[----:B0-----:R-:W-:-:S04]  /*c130*/  @!P0 LEA R4, P2, R177, R13, 0x2 ;  /* 0x0000000db1048211 */ /* 0x001fc800078410ff */
[----:B------:R-:W-:-:S05]  /*c140*/  @!P0 LEA.HI.X R5, R177, R12, R178, 0x2, P2 ;  /* 0x0000000cb1058211 */ /* 0x000fca00010f14b2 */
[----:B------:R0:W-:Y:S01]  /*c150*/  @!P0 ST.E.64 desc[UR44][R4.64], R32 ;  /* 0x0000002004008985 */ /* 0x0001e2000c101b2c */
[----:B------:R-:W-:Y:S02]  /*c160*/  ISETP.GE.AND P0, PT, R228, UR7, PT ;  /* 0x00000007e4007c0c */ /* 0x000fe4000bf06270 */
[----:B0-----:R-:W-:-:S04]  /*c170*/  @!P1 LEA R4, P2, R229, R13, 0x2 ;  /* 0x0000000de5049211 */ /* 0x001fc800078410ff */
[----:B------:R-:W-:Y:S02]  /*c180*/  @!P1 LEA.HI.X R5, R229, R12, R176, 0x2, P2 ;  /* 0x0000000ce5059211 */ /* 0x000fe400010f14b0 */
[----:B------:R-:W-:-:S03]  /*c190*/  ISETP.GE.AND P2, PT, R227, UR7, PT ;  /* 0x00000007e3007c0c */ /* 0x000fc6000bf46270 */
[----:B------:R0:W-:Y:S02]  /*c1a0*/  @!P1 ST.E.64 desc[UR44][R4.64], R36 ;  /* 0x0000002404009985 */ /* 0x0001e4000c101b2c */
[----:B0-----:R-:W-:-:S04]  /*c1b0*/  @!P0 LEA R4, P1, R228, R13, 0x2 ;  /* 0x0000000de4048211 */ /* 0x001fc800078210ff */
[----:B------:R-:W-:Y:S02]  /*c1c0*/  @!P0 LEA.HI.X R5, R228, R12, R175, 0x2, P1 ;  /* 0x0000000ce4058211 */ /* 0x000fe400008f14af */
[----:B------:R-:W-:-:S03]  /*c1d0*/  ISETP.GE.AND P1, PT, R225, UR7, PT ;  /* 0x00000007e1007c0c */ /* 0x000fc6000bf26270 */
[----:B------:R0:W-:Y:S01]  /*c1e0*/  @!P0 ST.E.64 desc[UR44][R4.64], R40 ;  /* 0x0000002804008985 */ /* 0x0001e2000c101b2c */
[----:B------:R-:W-:-:S09]  /*c1f0*/  ISETP.GE.AND P0, PT, R226, UR7, PT ;  /* 0x00000007e2007c0c */ /* 0x000fd2000bf06270 */
[-C--:B------:R-:W-:Y:S02]  /*c200*/  @!P1 LEA R8, P6, R225, R13.reuse, 0x2 ;  /* 0x0000000de1089211 */ /* 0x080fe400078c10ff */
[----:B0-----:R-:W-:Y:S02]  /*c210*/  @!P2 LEA R4, P3, R227, R13, 0x2 ;  /* 0x0000000de304a211 */ /* 0x001fe400078610ff */
[-C--:B------:R-:W-:Y:S02]  /*c220*/  @!P1 LEA.HI.X R9, R225, R12.reuse, R20, 0x2, P6 ;  /* 0x0000000ce1099211 */ /* 0x080fe400030f1414 */
[----:B------:R-:W-:Y:S02]  /*c230*/  @!P2 LEA.HI.X R5, R227, R12, R174, 0x2, P3 ;  /* 0x0000000ce305a211 */ /* 0x000fe400018f14ae */
[----:B------:R-:W-:-:S03]  /*c240*/  ISETP.GE.AND P3, PT, R224, UR7, PT ;  /* 0x00000007e0007c0c */ /* 0x000fc6000bf66270 */
[----:B------:R0:W-:Y:S02]  /*c250*/  @!P2 ST.E.64 desc[UR44][R4.64], R44 ;  /* 0x0000002c0400a985 */ /* 0x0001e4000c101b2c */
[----:B0-----:R-:W-:-:S04]  /*c260*/  @!P0 LEA R4, P2, R226, R13, 0x2 ;  /* 0x0000000de2048211 */ /* 0x001fc800078410ff */
[----:B------:R-:W-:-:S05]  /*c270*/  @!P0 LEA.HI.X R5, R226, R12, R21, 0x2, P2 ;  /* 0x0000000ce2058211 */ /* 0x000fca00010f1415 */
[----:B------:R0:W-:Y:S01]  /*c280*/  @!P0 ST.E.64 desc[UR44][R4.64], R48 ;  /* 0x0000003004008985 */ /* 0x0001e2000c101b2c */
[----:B------:R-:W-:-:S03]  /*c290*/  ISETP.GE.AND P0, PT, R221, UR7, PT ;  /* 0x00000007dd007c0c */ /* 0x000fc6000bf06270 */
[----:B------:R1:W-:Y:S01]  /*c2a0*/  @!P1 ST.E.64 desc[UR44][R8.64], R52 ;  /* 0x0000003408009985 */ /* 0x0003e2000c101b2c */
[----:B------:R-:W-:Y:S02]  /*c2b0*/  ISETP.GE.AND P1, PT, R220, UR7, PT ;  /* 0x00000007dc007c0c */ /* 0x000fe4000bf26270 */
[CC--:B0-----:R-:W-:Y:S02]  /*c2c0*/  @!P3 LEA R4, P6, R224.reuse, R13.reuse, 0x2 ;  /* 0x0000000de004b211 */ /* 0x0c1fe400078c10ff */
[CC--:B-1----:R-:W-:Y:S02]  /*c2d0*/  @!P4 LEA R8, P2, R223.reuse, R13.reuse, 0x2 ;  /* 0x0000000ddf08c211 */ /* 0x0c2fe400078410ff */
[-C--:B------:R-:W-:Y:S02]  /*c2e0*/  @!P3 LEA.HI.X R5, R224, R12.reuse, R173, 0x2, P6 ;  /* 0x0000000ce005b211 */ /* 0x080fe400030f14ad */
[----:B------:R-:W-:Y:S02]  /*c2f0*/  @!P5 LEA R10, P6, R222, R13, 0x2 ;  /* 0x0000000dde0ad211 */ /* 0x000fe400078c10ff */
        /* <DEDUP_REMOVED lines=8> */
[CC--:B0-----:R-:W-:Y:S02]  /*c380*/  @!P0 LEA R4, P6, R221.reuse, R13.reuse, 0x2 ;  /* 0x0000000ddd048211 */ /* 0x0c1fe400078c10ff */
[----:B-1----:R-:W-:Y:S02]  /*c390*/  @!P1 LEA R8, P5, R220, R13, 0x2 ;  /* 0x0000000ddc089211 */ /* 0x002fe400078a10ff */
[----:B------:R-:W-:-:S02]  /*c3a0*/  @!P0 LEA.HI.X R5, R221, R12, R170, 0x2, P6 ;  /* 0x0000000cdd058211 */ /* 0x000fc400030f14aa */
[-C--:B------:R-:W-:Y:S02]  /*c3b0*/  @!P1 LEA.HI.X R9, R220, R12.reuse, R169, 0x2, P5 ;  /* 0x0000000cdc099211 */ /* 0x080fe400028f14a9 */
[----:B------:R-:W-:Y:S01]  /*c3c0*/  ISETP.GE.AND P5, PT, R216, UR7, PT ;  /* 0x00000007d8007c0c */ /* 0x000fe2000bfa6270 */
[----:B------:R0:W-:Y:S01]  /*c3d0*/  @!P0 ST.E.64 desc[UR44][R4.64], R68 ;  /* 0x0000004404008985 */ /* 0x0001e2000c101b2c */
[----:B--2---:R-:W-:Y:S02]  /*c3e0*/  @!P2 LEA R10, P6, R219, R13, 0x2 ;  /* 0x0000000ddb0aa211 */ /* 0x004fe400078c10ff */
[----:B------:R-:W-:Y:S01]  /*c3f0*/  ISETP.GE.AND P0, PT, R215, UR7, PT ;  /* 0x00000007d7007c0c */ /* 0x000fe2000bf06270 */
[----:B------:R1:W-:Y:S01]  /*c400*/  @!P1 ST.E.64 desc[UR44][R8.64], R72 ;  /* 0x0000004808009985 */ /* 0x0003e2000c101b2c */
[----:B------:R-:W-:-:S05]  /*c410*/  @!P2 LEA.HI.X R11, R219, R12, R168, 0x2, P6 ;  /* 0x0000000cdb0ba211 */ /* 0x000fca00030f14a8 */
[----:B------:R2:W-:Y:S01]  /*c420*/  @!P2 ST.E.64 desc[UR44][R10.64], R76 ;  /* 0x0000004c0a00a985 */ /* 0x0005e2000c101b2c */
[----:B0-----:R-:W-:-:S04]  /*c430*/  @!P3 LEA R4, P1, R218, R13, 0x2 ;  /* 0x0000000dda04b211 */ /* 0x001fc800078210ff */
[-C--:B------:R-:W-:Y:S02]  /*c440*/  @!P3 LEA.HI.X R5, R218, R12.reuse, R167, 0x2, P1 ;  /* 0x0000000cda05b211 */ /* 0x080fe400008f14a7 */
[----:B------:R-:W-:Y:S02]  /*c450*/  ISETP.GE.AND P1, PT, R214, UR7, PT ;  /* 0x00000007d6007c0c */ /* 0x000fe4000bf26270 */
[CC--:B-1----:R-:W-:Y:S01]  /*c460*/  @!P4 LEA R8, P2, R217.reuse, R13.reuse, 0x2 ;  /* 0x0000000dd908c211 */ /* 0x0c2fe200078410ff */
[----:B------:R0:W-:Y:S01]  /*c470*/  @!P3 ST.E.64 desc[UR44][R4.64], R80 ;  /* 0x000000500400b985 */ /* 0x0001e2000c101b2c */
[----:B--2---:R-:W-:Y:S02]  /*c480*/  @!P5 LEA R10, P6, R216, R13, 0x2 ;  /* 0x0000000dd80ad211 */ /* 0x004fe400078c10ff */
[----:B------:R-:W-:Y:S02]  /*c490*/  @!P4 LEA.HI.X R9, R217, R12, R166, 0x2, P2 ;  /* 0x0000000cd909c211 */ /* 0x000fe400010f14a6 */
[----:B------:R-:W-:-:S02]  /*c4a0*/  ISETP.GE.AND P2, PT, R213, UR7, PT ;  /* 0x00000007d5007c0c */ /* 0x000fc4000bf46270 */
[----:B------:R-:W-:Y:S01]  /*c4b0*/  @!P5 LEA.HI.X R11, R216, R12, R165, 0x2, P6 ;  /* 0x0000000cd80bd211 */ /* 0x000fe200030f14a5 */
[----:B------:R1:W-:Y:S01]  /*c4c0*/  @!P4 ST.E.64 desc[UR44][R8.64], R84 ;  /* 0x000000540800c985 */ /* 0x0003e2000c101b2c */
[----:B------:R-:W-:-:S03]  /*c4d0*/  ISETP.GE.AND P4, PT, R211, UR7, PT ;  /* 0x00000007d3007c0c */ /* 0x000fc6000bf86270 */
[----:B------:R2:W-:Y:S01]  /*c4e0*/  @!P5 ST.E.64 desc[UR44][R10.64], R88 ;  /* 0x000000580a00d985 */ /* 0x0005e2000c101b2c */
[----:B------:R-:W-:Y:S02]  /*c4f0*/  ISETP.GE.AND P5, PT, R212, UR7, PT ;  /* 0x00000007d4007c0c */ /* 0x000fe4000bfa6270 */
[----:B0-----:R-:W-:-:S04]  /*c500*/  @!P0 LEA R4, P6, R215, R13, 0x2 ;  /* 0x0000000dd7048211 */ /* 0x001fc800078c10ff */
[----:B------:R-:W-:Y:S02]  /*c510*/  @!P0 LEA.HI.X R5, R215, R12, R164, 0x2, P6 ;  /* 0x0000000cd7058211 */ /* 0x000fe400030f14a4 */
[----:B-1----:R-:W-:-:S03]  /*c520*/  @!P1 LEA R8, P3, R214, R13, 0x2 ;  /* 0x0000000dd6089211 */ /* 0x002fc600078610ff */
[----:B------:R0:W-:Y:S01]  /*c530*/  @!P0 ST.E.64 desc[UR44][R4.64], R92 ;  /* 0x0000005c04008985 */ /* 0x0001e2000c101b2c */
[-C--:B------:R-:W-:Y:S02]  /*c540*/  @!P1 LEA.HI.X R9, R214, R12.reuse, R163, 0x2, P3 ;  /* 0x0000000cd6099211 */ /* 0x080fe400018f14a3 */
[----:B------:R-:W-:Y:S02]  /*c550*/  ISETP.GE.AND P3, PT, R210, UR7, PT ;  /* 0x00000007d2007c0c */ /* 0x000fe4000bf66270 */
[CC--:B--2---:R-:W-:Y:S01]  /*c560*/  @!P2 LEA R10, P6, R213.reuse, R13.reuse, 0x2 ;  /* 0x0000000dd50aa211 */ /* 0x0c4fe200078c10ff */
[----:B------:R1:W-:Y:S01]  /*c570*/  @!P1 ST.E.64 desc[UR44][R8.64], R96 ;  /* 0x0000006008009985 */ /* 0x0003e2000c101b2c */
[----:B------:R-:W-:Y:S02]  /*c580*/  ISETP.GE.AND P1, PT, R208, UR7, PT ;  /* 0x00000007d0007c0c */ /* 0x000fe4000bf26270 */
[----:B------:R-:W-:Y:S02]  /*c590*/  @!P2 LEA.HI.X R11, R213, R12, R162, 0x2, P6 ;  /* 0x0000000cd50ba211 */ /* 0x000fe400030f14a2 */
[----:B0-----:R-:W-:-:S03]  /*c5a0*/  @!P5 LEA R4, P6, R212, R13, 0x2 ;  /* 0x0000000dd404d211 */ /* 0x001fc600078c10ff */
[----:B------:R0:W-:Y:S01]  /*c5b0*/  @!P2 ST.E.64 desc[UR44][R10.64], R100 ;  /* 0x000000640a00a985 */ /* 0x0001e2000c101b2c */
[----:B------:R-:W-:Y:S02]  /*c5c0*/  ISETP.GE.AND P2, PT, R209, UR7, PT ;  /* 0x00000007d1007c0c */ /* 0x000fe4000bf46270 */
[----:B------:R-:W-:Y:S02]  /*c5d0*/  @!P5 LEA.HI.X R5, R212, R12, R161, 0x2, P6 ;  /* 0x0000000cd405d211 */ /* 0x000fe400030f14a1 */
[----:B-1----:R-:W-:-:S03]  /*c5e0*/  @!P4 LEA R8, P0, R211, R13, 0x2 ;  /* 0x0000000dd308c211 */ /* 0x002fc600078010ff */
[----:B------:R1:W-:Y:S01]  /*c5f0*/  @!P5 ST.E.64 desc[UR44][R4.64], R104 ;  /* 0x000000680400d985 */ /* 0x0003e2000c101b2c */
[-C--:B------:R-:W-:Y:S02]  /*c600*/  @!P4 LEA.HI.X R9, R211, R12.reuse, R160, 0x2, P0 ;  /* 0x0000000cd309c211 */ /* 0x080fe400000f14a0 */
[----:B------:R-:W-:Y:S02]  /*c610*/  ISETP.GE.AND P0, PT, R207, UR7, PT ;  /* 0x00000007cf007c0c */ /* 0x000fe4000bf06270 */
[CC--:B0-----:R-:W-:Y:S01]  /*c620*/  @!P3 LEA R10, P6, R210.reuse, R13.reuse, 0x2 ;  /* 0x0000000dd20ab211 */ /* 0x0c1fe200078c10ff */
[----:B------:R0:W-:Y:S03]  /*c630*/  @!P4 ST.E.64 desc[UR44][R8.64], R108 ;  /* 0x0000006c0800c985 */ /* 0x0001e6000c101b2c */
[----:B------:R-:W-:Y:S02]  /*c640*/  @!P3 LEA.HI.X R11, R210, R12, R159, 0x2, P6 ;  /* 0x0000000cd20bb211 */ /* 0x000fe400030f149f */
[----:B-1----:R-:W-:-:S03]  /*c650*/  @!P2 LEA R4, P4, R209, R13, 0x2 ;  /* 0x0000000dd104a211 */ /* 0x002fc600078810ff */
[----:B------:R1:W-:Y:S01]  /*c660*/  @!P3 ST.E.64 desc[UR44][R10.64], R112 ;  /* 0x000000700a00b985 */ /* 0x0003e2000c101b2c */
[----:B------:R-:W-:Y:S02]  /*c670*/  ISETP.GE.AND P3, PT, R206, UR7, PT ;  /* 0x00000007ce007c0c */ /* 0x000fe4000bf66270 */
[-C--:B------:R-:W-:Y:S02]  /*c680*/  @!P2 LEA.HI.X R5, R209, R12.reuse, R158, 0x2, P4 ;  /* 0x0000000cd105a211 */ /* 0x080fe400020f149e */
[----:B------:R-:W-:Y:S02]  /*c690*/  ISETP.GE.AND P4, PT, R205, UR7, PT ;  /* 0x00000007cd007c0c */ /* 0x000fe4000bf86270 */
[----:B0-----:R-:W-:Y:S01]  /*c6a0*/  @!P1 LEA R8, P5, R208, R13, 0x2 ;  /* 0x0000000dd0089211 */ /* 0x001fe200078a10ff */
[----:B------:R0:W-:Y:S01]  /*c6b0*/  @!P2 ST.E.64 desc[UR44][R4.64], R116 ;  /* 0x000000740400a985 */ /* 0x0001e2000c101b2c */
[----:B------:R-:W-:Y:S02]  /*c6c0*/  ISETP.GE.AND P2, PT, R204, UR7, PT ;  /* 0x00000007cc007c0c */ /* 0x000fe4000bf46270 */
[----:B------:R-:W-:-:S02]  /*c6d0*/  @!P1 LEA.HI.X R9, R208, R12, R157, 0x2, P5 ;  /* 0x0000000cd0099211 */ /* 0x000fc400028f149d */
[----:B-1----:R-:W-:-:S03]  /*c6e0*/  @!P0 LEA R10, P6, R207, R13, 0x2 ;  /* 0x0000000dcf0a8211 */ /* 0x002fc600078c10ff */
[----:B------:R1:W-:Y:S01]  /*c6f0*/  @!P1 ST.E.64 desc[UR44][R8.64], R120 ;  /* 0x0000007808009985 */ /* 0x0003e2000c101b2c */
[----:B------:R-:W-:Y:S02]  /*c700*/  ISETP.GE.AND P1, PT, R203, UR7, PT ;  /* 0x00000007cb007c0c */ /* 0x000fe4000bf26270 */
[----:B------:R-:W-:Y:S02]  /*c710*/  @!P0 LEA.HI.X R11, R207, R12, R156, 0x2, P6 ;  /* 0x0000000ccf0b8211 */ /* 0x000fe400030f149c */
[----:B0-----:R-:W-:-:S03]  /*c720*/  @!P3 LEA R4, P5, R206, R13, 0x2 ;  /* 0x0000000dce04b211 */ /* 0x001fc600078a10ff */
[----:B------:R0:W-:Y:S01]  /*c730*/  @!P0 ST.E.64 desc[UR44][R10.64], R124 ;  /* 0x0000007c0a008985 */ /* 0x0001e2000c101b2c */
[----:B------:R-:W-:Y:S02]  /*c740*/  ISETP.GE.AND P0, PT, R202, UR7, PT ;  /* 0x00000007ca007c0c */ /* 0x000fe4000bf06270 */
[-C--:B------:R-:W-:Y:S02]  /*c750*/  @!P3 LEA.HI.X R5, R206, R12.reuse, R155, 0x2, P5 ;  /* 0x0000000cce05b211 */ /* 0x080fe400028f149b */
[----:B------:R-:W-:Y:S02]  /*c760*/  ISETP.GE.AND P5, PT, R201, UR7, PT ;  /* 0x00000007c9007c0c */ /* 0x000fe4000bfa6270 */
[C---:B-1----:R-:W-:Y:S01]  /*c770*/  @!P4 LEA R8, P6, R205.reuse, R13, 0x2 ;  /* 0x0000000dcd08c211 */ /* 0x042fe200078c10ff */
[----:B------:R1:W-:Y:S03]  /*c780*/  @!P3 ST.E.64 desc[UR44][R4.64], R128 ;  /* 0x000000800400b985 */ /* 0x0003e6000c101b2c */
[----:B------:R-:W-:-:S02]  /*c790*/  @!P4 LEA.HI.X R9, R205, R12, R154, 0x2, P6 ;  /* 0x0000000ccd09c211 */ /* 0x000fc400030f149a */
[----:B0-----:R-:W-:-:S03]  /*c7a0*/  @!P1 LEA R10, P6, R203, R13, 0x2 ;  /* 0x0000000dcb0a9211 */ /* 0x001fc600078c10ff */
[----:B------:R0:W-:Y:S01]  /*c7b0*/  @!P4 ST.E.64 desc[UR44][R8.64], R132 ;  /* 0x000000840800c985 */ /* 0x0001e2000c101b2c */
[----:B------:R-:W-:Y:S02]  /*c7c0*/  @!P1 LEA.HI.X R11, R203, R12, R152, 0x2, P6 ;  /* 0x0000000ccb0b9211 */ /* 0x000fe400030f1498 */
[----:B-1----:R-:W-:-:S04]  /*c7d0*/  @!P2 LEA R4, P3, R204, R13, 0x2 ;  /* 0x0000000dcc04a211 */ /* 0x002fc800078610ff */
[-C--:B------:R-:W-:Y:S02]  /*c7e0*/  @!P2 LEA.HI.X R5, R204, R12.reuse, R153, 0x2, P3 ;  /* 0x0000000ccc05a211 */ /* 0x080fe400018f1499 */
[CC--:B------:R-:W-:Y:S02]  /*c7f0*/  @!P5 LEA R14, P3, R201.reuse, R13.reuse, 0x2 ;  /* 0x0000000dc90ed211 */ /* 0x0c0fe400078610ff */
[C---:B0-----:R-:W-:Y:S01]  /*c800*/  @!P0 LEA R8, P4, R202.reuse, R13, 0x2 ;  /* 0x0000000dca088211 */ /* 0x041fe200078810ff */
[----:B------:R0:W-:Y:S01]  /*c810*/  @!P2 ST.E.64 desc[UR44][R4.64], R136 ;  /* 0x000000880400a985 */ /* 0x0001e2000c101b2c */
[-C--:B------:R-:W-:Y:S02]  /*c820*/  @!P5 LEA.HI.X R15, R201, R12.reuse, R22, 0x2, P3 ;  /* 0x0000000cc90fd211 */ /* 0x080fe400018f1416 */
[----:B------:R-:W-:Y:S01]  /*c830*/  @!P0 LEA.HI.X R9, R202, R12, R23, 0x2, P4 ;  /* 0x0000000cca098211 */ /* 0x000fe200020f1417 */
[----:B------:R0:W-:Y:S04]  /*c840*/  @!P1 ST.E.64 desc[UR44][R10.64], R140 ;  /* 0x0000008c0a009985 */ /* 0x0001e8000c101b2c */
[----:B------:R0:W-:Y:S04]  /*c850*/  @!P0 ST.E.64 desc[UR44][R8.64], R144 ;  /* 0x0000009008008985 */ /* 0x0001e8000c101b2c */
[----:B------:R0:W-:Y:S02]  /*c860*/  @!P5 ST.E.64 desc[UR44][R14.64], R148 ;  /* 0x000000940e00d985 */ /* 0x0001e4000c101b2c */
.L_x_4244:
[----:B------:R-:W-:Y:S05]  /*c870*/  BSYNC B1 ;  /* 0x0000000000017941 */ /* 0x000fea0003800000 */
.L_x_4243:
[----:B------:R-:W-:Y:S01]  /*c880*/  VIADD R7, R7, 0x8 ;  /* 0x0000000807077836 */ /* 0x000fe20000000000 */
[----:B------:R3:W4:Y:S04]  /*c890*/  SHFL.IDX PT, R18, R3, 0x1, 0x1c1f ;  /* 0x003c1f0003127f89 */ /* 0x00072800000e0000 */
[----:B------:R-:W-:Y:S01]  /*c8a0*/  ISETP.GE.AND P0, PT, R7, UR6, PT ;  /* 0x0000000607007c0c */ /* 0x000fe2000bf06270 */
[----:B------:R-:W0:-:S12]  /*c8b0*/  SHFL.IDX PT, R0, R0, 0x1, 0x1c1f ;  /* 0x003c1f0000007f89 */ /* 0x000e1800000e0000 */
[----:B---3--:R-:W-:Y:S05]  /*c8c0*/  @P0 BRA `(.L_x_4242) ;  /* 0x0000001400d80947 */ /* 0x008fea0003800000 */
[----:B------:R-:W-:Y:S02]  /*c8d0*/  ULDC UR6, c[0x0][0xbc8] ;  /* 0x0002f20000067ab9 */ /* 0x000fe40000000800 */
[----:B------:R-:W-:Y:S02]  /*c8e0*/  ISETP.GE.AND P4, PT, R19, UR6, PT ;  /* 0x0000000613007c0c */ /* 0x000fe4000bf86270 */
[----:B------:R-:W-:Y:S02]  /*c8f0*/  ISETP.GE.AND P2, PT, R179, UR6, PT ;  /* 0x00000006b3007c0c */ /* 0x000fe4000bf46270 */
[----:B------:R-:W-:Y:S02]  /*c900*/  ISETP.GE.AND P1, PT, R177, UR6, PT ;  /* 0x00000006b1007c0c */ /* 0x000fe4000bf26270 */
[----:B------:R-:W-:-:S07]  /*c910*/  ISETP.GE.AND P0, PT, R229, UR6, PT ;  /* 0x00000006e5007c0c */ /* 0x000fce000bf06270 */
[----:B0-----:R-:W-:-:S04]  /*c920*/  @!P4 LEA R4, P3, R19, R0, 0x2 ;  /* 0x000000001304c211 */ /* 0x001fc800078610ff */
[----:B----4-:R-:W-:Y:S02]  /*c930*/  @!P4 LEA.HI.X R5, R19, R18, R181, 0x2, P3 ;  /* 0x000000121305c211 */ /* 0x010fe400018f14b5 */
[----:B------:R-:W-:Y:S02]  /*c940*/  ISETP.GE.AND P3, PT, R228, UR6, PT ;  /* 0x00000006e4007c0c */ /* 0x000fe4000bf66270 */
[----:B------:R-:W-:Y:S01]  /*c950*/  @!P1 LEA R8, P5, R177, R0, 0x2 ;  /* 0x00000000b1089211 */ /* 0x000fe200078a10ff */
[----:B------:R0:W-:Y:S01]  /*c960*/  @!P4 ST.E.64 desc[UR44][R4.64], R26 ;  /* 0x0000001a0400c985 */ /* 0x0001e2000c101b2c */
[----:B------:R-:W-:Y:S02]  /*c970*/  ISETP.GE.AND P4, PT, R227, UR6, PT ;  /* 0x00000006e3007c0c */ /* 0x000fe4000bf86270 */
[----:B------:R-:W-:Y:S02]  /*c980*/  @!P1 LEA.HI.X R9, R177, R18, R178, 0x2, P5 ;  /* 0x00000012b1099211 */ /* 0x000fe400028f14b2 */
[----:B------:R-:W-:-:S02]  /*c990*/  ISETP.GE.AND P5, PT, R226, UR6, PT ;  /* 0x00000006e2007c0c */ /* 0x000fc4000bfa6270 */
[----:B0-----:R-:W-:-:S04]  /*c9a0*/  @!P2 LEA R4, P6, R179, R0, 0x2 ;  /* 0x00000000b304a211 */ /* 0x001fc800078c10ff */
[----:B------:R-:W-:Y:S02]  /*c9b0*/  @!P2 LEA.HI.X R5, R179, R18, R180, 0x2, P6 ;  /* 0x00000012b305a211 */ /* 0x000fe400030f14b4 */
[----:B------:R-:W-:-:S03]  /*c9c0*/  @!P0 LEA R10, P6, R229, R0, 0x2 ;  /* 0x00000000e50a8211 */ /* 0x000fc600078c10ff */
[----:B------:R0:W-:Y:S01]  /*c9d0*/  @!P2 ST.E.64 desc[UR44][R4.64], R30 ;  /* 0x0000001e0400a985 */ /* 0x0001e2000c101b2c */
[----:B------:R-:W-:-:S03]  /*c9e0*/  @!P0 LEA.HI.X R11, R229, R18, R176, 0x2, P6 ;  /* 0x00000012e50b8211 */ /* 0x000fc600030f14b0 */
[----:B------:R3:W-:Y:S04]  /*c9f0*/  @!P1 ST.E.64 desc[UR44][R8.64], R34 ;  /* 0x0000002208009985 */ /* 0x0007e8000c101b2c */
[----:B------:R4:W-:Y:S01]  /*ca00*/  @!P0 ST.E.64 desc[UR44][R10.64], R38 ;  /* 0x000000260a008985 */ /* 0x0009e2000c101b2c */
[----:B------:R-:W-:Y:S02]  /*ca10*/  ISETP.GE.AND P0, PT, R225, UR6, PT ;  /* 0x00000006e1007c0c */ /* 0x000fe4000bf06270 */
[CC--:B0-----:R-:W-:Y:S02]  /*ca20*/  @!P3 LEA R4, P1, R228.reuse, R0.reuse, 0x2 ;  /* 0x00000000e404b211 */ /* 0x0c1fe400078210ff */
[----:B---3--:R-:W-:Y:S02]  /*ca30*/  @!P4 LEA R8, P2, R227, R0, 0x2 ;  /* 0x00000000e308c211 */ /* 0x008fe400078410ff */
[----:B------:R-:W-:-:S02]  /*ca40*/  @!P3 LEA.HI.X R5, R228, R18, R175, 0x2, P1 ;  /* 0x00000012e405b211 */ /* 0x000fc400008f14af */
[----:B------:R-:W-:Y:S02]  /*ca50*/  ISETP.GE.AND P1, PT, R224, UR6, PT ;  /* 0x00000006e0007c0c */ /* 0x000fe4000bf26270 */
[----:B------:R-:W-:Y:S01]  /*ca60*/  @!P4 LEA.HI.X R9, R227, R18, R174, 0x2, P2 ;  /* 0x00000012e309c211 */ /* 0x000fe200010f14ae */
[----:B------:R0:W-:Y:S01]  /*ca70*/  @!P3 ST.E.64 desc[UR44][R4.64], R42 ;  /* 0x0000002a0400b985 */ /* 0x0001e2000c101b2c */
[----:B------:R-:W-:Y:S02]  /*ca80*/  ISETP.GE.AND P2, PT, R223, UR6, PT ;  /* 0x00000006df007c0c */ /* 0x000fe4000bf46270 */
[----:B----4-:R-:W-:Y:S01]  /*ca90*/  @!P5 LEA R10, P6, R226, R0, 0x2 ;  /* 0x00000000e20ad211 */ /* 0x010fe200078c10ff */
[----:B------:R3:W-:Y:S01]  /*caa0*/  @!P4 ST.E.64 desc[UR44][R8.64], R46 ;  /* 0x0000002e0800c985 */ /* 0x0007e2000c101b2c */
[----:B------:R-:W-:Y:S02]  /*cab0*/  ISETP.GE.AND P3, PT, R222, UR6, PT ;  /* 0x00000006de007c0c */ /* 0x000fe4000bf66270 */
[----:B------:R-:W-:-:S02]  /*cac0*/  @!P5 LEA.HI.X R11, R226, R18, R21, 0x2, P6 ;  /* 0x00000012e20bd211 */ /* 0x000fc400030f1415 */
[-C--:B--2---:R-:W-:Y:S02]  /*cad0*/  @!P0 LEA R12, P6, R225, R0.reuse, 0x2 ;  /* 0x00000000e10c8211 */ /* 0x084fe400078c10ff */
[----:B------:R-:W-:Y:S01]  /*cae0*/  ISETP.GE.AND P4, PT, R221, UR6, PT ;  /* 0x00000006dd007c0c */ /* 0x000fe2000bf86270 */
[----:B------:R2:W-:Y:S01]  /*caf0*/  @!P5 ST.E.64 desc[UR44][R10.64], R50 ;  /* 0x000000320a00d985 */ /* 0x0005e2000c101b2c */
[C---:B------:R-:W-:Y:S02]  /*cb00*/  @!P1 LEA R14, P5, R224.reuse, R0, 0x2 ;  /* 0x00000000e00e9211 */ /* 0x040fe400078a10ff */
[----:B-1----:R-:W-:Y:S02]  /*cb10*/  @!P0 LEA.HI.X R13, R225, R18, R20, 0x2, P6 ;  /* 0x00000012e10d8211 */ /* 0x002fe400030f1414 */
[----:B------:R-:W-:Y:S02]  /*cb20*/  @!P2 LEA R20, P6, R223, R0, 0x2 ;  /* 0x00000000df14a211 */ /* 0x000fe400078c10ff */
[----:B------:R-:W-:Y:S01]  /*cb30*/  @!P1 LEA.HI.X R15, R224, R18, R173, 0x2, P5 ;  /* 0x00000012e00f9211 */ /* 0x000fe200028f14ad */
[----:B------:R1:W-:Y:S01]  /*cb40*/  @!P0 ST.E.64 desc[UR44][R12.64], R54 ;  /* 0x000000360c008985 */ /* 0x0003e2000c101b2c */
[----:B------:R-:W-:-:S02]  /*cb50*/  ISETP.GE.AND P5, PT, R220, UR6, PT ;  /* 0x00000006dc007c0c */ /* 0x000fc4000bfa6270 */
[----:B------:R-:W-:Y:S01]  /*cb60*/  @!P2 LEA.HI.X R21, R223, R18, R172, 0x2, P6 ;  /* 0x00000012df15a211 */ /* 0x000fe200030f14ac */
[----:B------:R4:W-:Y:S01]  /*cb70*/  @!P1 ST.E.64 desc[UR44][R14.64], R58 ;  /* 0x0000003a0e009985 */ /* 0x0009e2000c101b2c */
[----:B------:R-:W-:Y:S02]  /*cb80*/  ISETP.GE.AND P0, PT, R219, UR6, PT ;  /* 0x00000006db007c0c */ /* 0x000fe4000bf06270 */
[-C--:B0-----:R-:W-:Y:S01]  /*cb90*/  @!P3 LEA R4, P6, R222, R0.reuse, 0x2 ;  /* 0x00000000de04b211 */ /* 0x081fe200078c10ff */
[----:B------:R0:W-:Y:S01]  /*cba0*/  @!P2 ST.E.64 desc[UR44][R20.64], R62 ;  /* 0x0000003e1400a985 */ /* 0x0001e2000c101b2c */
[----:B---3--:R-:W-:Y:S02]  /*cbb0*/  @!P4 LEA R8, P2, R221, R0, 0x2 ;  /* 0x00000000dd08c211 */ /* 0x008fe400078410ff */
[----:B------:R-:W-:Y:S02]  /*cbc0*/  ISETP.GE.AND P1, PT, R218, UR6, PT ;  /* 0x00000006da007c0c */ /* 0x000fe4000bf26270 */
[----:B------:R-:W-:-:S02]  /*cbd0*/  @!P3 LEA.HI.X R5, R222, R18, R171, 0x2, P6 ;  /* 0x00000012de05b211 */ /* 0x000fc400030f14ab */
[----:B------:R-:W-:Y:S02]  /*cbe0*/  @!P4 LEA.HI.X R9, R221, R18, R170, 0x2, P2 ;  /* 0x00000012dd09c211 */ /* 0x000fe400010f14aa */
[----:B------:R-:W-:Y:S01]  /*cbf0*/  ISETP.GE.AND P2, PT, R217, UR6, PT ;  /* 0x00000006d9007c0c */ /* 0x000fe2000bf46270 */
[----:B------:R-:W-:Y:S01]  /*cc00*/  @!P3 ST.E.64 desc[UR44][R4.64], R66 ;  /* 0x000000420400b985 */ /* 0x000fe2000c101b2c */
[----:B--2---:R-:W-:-:S03]  /*cc10*/  @!P5 LEA R10, P6, R220, R0, 0x2 ;  /* 0x00000000dc0ad211 */ /* 0x004fc600078c10ff */
[----:B------:R2:W-:Y:S01]  /*cc20*/  @!P4 ST.E.64 desc[UR44][R8.64], R70 ;  /* 0x000000460800c985 */ /* 0x0005e2000c101b2c */
[----:B------:R-:W-:Y:S02]  /*cc30*/  @!P5 LEA.HI.X R11, R220, R18, R169, 0x2, P6 ;  /* 0x00000012dc0bd211 */ /* 0x000fe400030f14a9 */
[CC--:B-1----:R-:W-:Y:S02]  /*cc40*/  @!P0 LEA R12, P4, R219.reuse, R0.reuse, 0x2 ;  /* 0x00000000db0c8211 */ /* 0x0c2fe400078810ff */
[----:B----4-:R-:W-:Y:S01]  /*cc50*/  @!P1 LEA R14, P3, R218, R0, 0x2 ;  /* 0x00000000da0e9211 */ /* 0x010fe200078610ff */
[----:B------:R1:W-:Y:S01]  /*cc60*/  @!P5 ST.E.64 desc[UR44][R10.64], R74 ;  /* 0x0000004a0a00d985 */ /* 0x0003e2000c101b2c */
[----:B------:R-:W-:Y:S02]  /*cc70*/  @!P0 LEA.HI.X R13, R219, R18, R168, 0x2, P4 ;  /* 0x00000012db0d8211 */ /* 0x000fe400020f14a8 */
[----:B------:R-:W-:Y:S02]  /*cc80*/  ISETP.GE.AND P4, PT, R215, UR6, PT ;  /* 0x00000006d7007c0c */ /* 0x000fe4000bf86270 */
[----:B------:R-:W-:Y:S01]  /*cc90*/  ISETP.GE.AND P5, PT, R216, UR6, PT ;  /* 0x00000006d8007c0c */ /* 0x000fe2000bfa6270 */
[----:B------:R3:W-:Y:S01]  /*cca0*/  @!P0 ST.E.64 desc[UR44][R12.64], R78 ;  /* 0x0000004e0c008985 */ /* 0x0007e2000c101b2c */
[----:B0-----:R-:W-:-:S02]  /*ccb0*/  @!P2 LEA R20, P6, R217, R0, 0x2 ;  /* 0x00000000d914a211 */ /* 0x001fc400078c10ff */
[-C--:B------:R-:W-:Y:S02]  /*ccc0*/  @!P1 LEA.HI.X R15, R218, R18.reuse, R167, 0x2, P3 ;  /* 0x00000012da0f9211 */ /* 0x080fe400018f14a7 */
[----:B------:R-:W-:Y:S02]  /*ccd0*/  ISETP.GE.AND P3, PT, R214, UR6, PT ;  /* 0x00000006d6007c0c */ /* 0x000fe4000bf66270 */
[----:B------:R-:W-:Y:S01]  /*cce0*/  @!P2 LEA.HI.X R21, R217, R18, R166, 0x2, P6 ;  /* 0x00000012d915a211 */ /* 0x000fe200030f14a6 */
[----:B------:R0:W-:Y:S01]  /*ccf0*/  @!P1 ST.E.64 desc[UR44][R14.64], R82 ;  /* 0x000000520e009985 */ /* 0x0001e2000c101b2c */
[----:B------:R-:W-:Y:S02]  /*cd00*/  ISETP.GE.AND P1, PT, R212, UR6, PT ;  /* 0x00000006d4007c0c */ /* 0x000fe4000bf26270 */
[----:B--2---:R-:W-:Y:S01]  /*cd10*/  @!P4 LEA R8, P0, R215, R0, 0x2 ;  /* 0x00000000d708c211 */ /* 0x004fe200078010ff */
[----:B------:R2:W-:Y:S01]  /*cd20*/  @!P2 ST.E.64 desc[UR44][R20.64], R86 ;  /* 0x000000561400a985 */ /* 0x0005e2000c101b2c */
[----:B------:R-:W-:-:S02]  /*cd30*/  ISETP.GE.AND P2, PT, R213, UR6, PT ;  /* 0x00000006d5007c0c */ /* 0x000fc4000bf46270 */
[C---:B------:R-:W-:Y:S02]  /*cd40*/  @!P5 LEA R4, P6, R216.reuse, R0, 0x2 ;  /* 0x00000000d804d211 */ /* 0x040fe400078c10ff */
[-C--:B------:R-:W-:Y:S02]  /*cd50*/  @!P4 LEA.HI.X R9, R215, R18.reuse, R164, 0x2, P0 ;  /* 0x00000012d709c211 */ /* 0x080fe400000f14a4 */
[----:B------:R-:W-:Y:S02]  /*cd60*/  @!P5 LEA.HI.X R5, R216, R18, R165, 0x2, P6 ;  /* 0x00000012d805d211 */ /* 0x000fe400030f14a5 */
[----:B------:R-:W-:Y:S02]  /*cd70*/  ISETP.GE.AND P0, PT, R211, UR6, PT ;  /* 0x00000006d3007c0c */ /* 0x000fe4000bf06270 */
[----:B-1----:R-:W-:Y:S01]  /*cd80*/  @!P3 LEA R10, P6, R214, R0, 0x2 ;  /* 0x00000000d60ab211 */ /* 0x002fe200078c10ff */
[----:B------:R1:W-:Y:S01]  /*cd90*/  @!P5 ST.E.64 desc[UR44][R4.64], R90 ;  /* 0x0000005a0400d985 */ /* 0x0003e2000c101b2c */
[----:B------:R-:W-:-:S02]  /*cda0*/  ISETP.GE.AND P5, PT, R210, UR6, PT ;  /* 0x00000006d2007c0c */ /* 0x000fc4000bfa6270 */
[----:B------:R-:W-:Y:S01]  /*cdb0*/  @!P3 LEA.HI.X R11, R214, R18, R163, 0x2, P6 ;  /* 0x00000012d60bb211 */ /* 0x000fe200030f14a3 */
[----:B------:R4:W-:Y:S01]  /*cdc0*/  @!P4 ST.E.64 desc[UR44][R8.64], R94 ;  /* 0x0000005e0800c985 */ /* 0x0009e2000c101b2c */
[-C--:B---3--:R-:W-:Y:S02]  /*cdd0*/  @!P2 LEA R12, P6, R213, R0.reuse, 0x2 ;  /* 0x00000000d50ca211 */ /* 0x088fe400078c10ff */
[----:B------:R-:W-:Y:S01]  /*cde0*/  ISETP.GE.AND P4, PT, R209, UR6, PT ;  /* 0x00000006d1007c0c */ /* 0x000fe2000bf86270 */
[----:B------:R3:W-:Y:S01]  /*cdf0*/  @!P3 ST.E.64 desc[UR44][R10.64], R98 ;  /* 0x000000620a00b985 */ /* 0x0007e2000c101b2c */
[----:B0-----:R-:W-:Y:S02]  /*ce00*/  @!P1 LEA R14, P3, R212, R0, 0x2 ;  /* 0x00000000d40e9211 */ /* 0x001fe400078610ff */
[----:B------:R-:W-:Y:S02]  /*ce10*/  @!P2 LEA.HI.X R13, R213, R18, R162, 0x2, P6 ;  /* 0x00000012d50da211 */ /* 0x000fe400030f14a2 */
[----:B--2---:R-:W-:-:S02]  /*ce20*/  @!P0 LEA R20, P6, R211, R0, 0x2 ;  /* 0x00000000d3148211 */ /* 0x004fc400078c10ff */
[-C--:B------:R-:W-:Y:S01]  /*ce30*/  @!P1 LEA.HI.X R15, R212, R18.reuse, R161, 0x2, P3 ;  /* 0x00000012d40f9211 */ /* 0x080fe200018f14a1 */
[----:B------:R0:W-:Y:S01]  /*ce40*/  @!P2 ST.E.64 desc[UR44][R12.64], R102 ;  /* 0x000000660c00a985 */ /* 0x0001e2000c101b2c */
[----:B------:R-:W-:Y:S02]  /*ce50*/  ISETP.GE.AND P3, PT, R208, UR6, PT ;  /* 0x00000006d0007c0c */ /* 0x000fe4000bf66270 */
[----:B------:R-:W-:Y:S01]  /*ce60*/  @!P0 LEA.HI.X R21, R211, R18, R160, 0x2, P6 ;  /* 0x00000012d3158211 */ /* 0x000fe200030f14a0 */
[----:B------:R2:W-:Y:S01]  /*ce70*/  @!P1 ST.E.64 desc[UR44][R14.64], R106 ;  /* 0x0000006a0e009985 */ /* 0x0005e2000c101b2c */
[-C--:B-1----:R-:W-:Y:S02]  /*ce80*/  @!P5 LEA R4, P1, R210, R0.reuse, 0x2 ;  /* 0x00000000d204d211 */ /* 0x082fe400078210ff */
[----:B----4-:R-:W-:Y:S01]  /*ce90*/  @!P4 LEA R8, P2, R209, R0, 0x2 ;  /* 0x00000000d108c211 */ /* 0x010fe200078410ff */
[----:B------:R-:W-:Y:S01]  /*cea0*/  @!P0 ST.E.64 desc[UR44][R20.64], R110 ;  /* 0x0000006e14008985 */ /* 0x000fe2000c101b2c */
[----:B------:R-:W-:-:S02]  /*ceb0*/  ISETP.GE.AND P0, PT, R207, UR6, PT ;  /* 0x00000006cf007c0c */ /* 0x000fc4000bf06270 */
[----:B------:R-:W-:Y:S02]  /*cec0*/  @!P5 LEA.HI.X R5, R210, R18, R159, 0x2, P1 ;  /* 0x00000012d205d211 */ /* 0x000fe400008f149f */
[----:B------:R-:W-:Y:S02]  /*ced0*/  ISETP.GE.AND P1, PT, R206, UR6, PT ;  /* 0x00000006ce007c0c */ /* 0x000fe4000bf26270 */
[C---:B---3--:R-:W-:Y:S01]  /*cee0*/  @!P3 LEA R10, P6, R208.reuse, R0, 0x2 ;  /* 0x00000000d00ab211 */ /* 0x048fe200078c10ff */
[----:B------:R1:W-:Y:S01]  /*cef0*/  @!P5 ST.E.64 desc[UR44][R4.64], R114 ;  /* 0x000000720400d985 */ /* 0x0003e2000c101b2c */
[-C--:B------:R-:W-:Y:S02]  /*cf00*/  @!P4 LEA.HI.X R9, R209, R18.reuse, R158, 0x2, P2 ;  /* 0x00000012d109c211 */ /* 0x080fe400010f149e */
[----:B------:R-:W-:Y:S02]  /*cf10*/  @!P3 LEA.HI.X R11, R208, R18, R157, 0x2, P6 ;  /* 0x00000012d00bb211 */ /* 0x000fe400030f149d */
[----:B------:R-:W-:Y:S01]  /*cf20*/  ISETP.GE.AND P2, PT, R203, UR6, PT ;  /* 0x00000006cb007c0c */ /* 0x000fe2000bf46270 */
[----:B------:R3:W-:Y:S01]  /*cf30*/  @!P4 ST.E.64 desc[UR44][R8.64], R118 ;  /* 0x000000760800c985 */ /* 0x0007e2000c101b2c */
[----:B------:R-:W-:-:S02]  /*cf40*/  ISETP.GE.AND P4, PT, R205, UR6, PT ;  /* 0x00000006cd007c0c */ /* 0x000fc4000bf86270 */
[C---:B0-----:R-:W-:Y:S01]  /*cf50*/  @!P0 LEA R12, P5, R207.reuse, R0, 0x2 ;  /* 0x00000000cf0c8211 */ /* 0x041fe200078a10ff */
[----:B------:R0:W-:Y:S01]  /*cf60*/  @!P3 ST.E.64 desc[UR44][R10.64], R122 ;  /* 0x0000007a0a00b985 */ /* 0x0001e2000c101b2c */
[----:B------:R-:W-:Y:S02]  /*cf70*/  ISETP.GE.AND P3, PT, R204, UR6, PT ;  /* 0x00000006cc007c0c */ /* 0x000fe4000bf66270 */
[----:B------:R-:W-:Y:S02]  /*cf80*/  @!P0 LEA.HI.X R13, R207, R18, R156, 0x2, P5 ;  /* 0x00000012cf0d8211 */ /* 0x000fe400028f149c */
[----:B------:R-:W-:Y:S02]  /*cf90*/  ISETP.GE.AND P5, PT, R202, UR6, PT ;  /* 0x00000006ca007c0c */ /* 0x000fe4000bfa6270 */
[-C--:B--2---:R-:W-:Y:S01]  /*cfa0*/  @!P1 LEA R14, P6, R206, R0.reuse, 0x2 ;  /* 0x00000000ce0e9211 */ /* 0x084fe200078c10ff */
[----:B------:R2:W-:Y:S02]  /*cfb0*/  @!P0 ST.E.64 desc[UR44][R12.64], R126 ;  /* 0x0000007e0c008985 */ /* 0x0005e4000c101b2c */
[----:B-1----:R-:W-:-:S02]  /*cfc0*/  @!P4 LEA R4, P0, R205, R0, 0x2 ;  /* 0x00000000cd04c211 */ /* 0x002fc400078010ff */
[----:B------:R-:W-:Y:S02]  /*cfd0*/  @!P1 LEA.HI.X R15, R206, R18, R155, 0x2, P6 ;  /* 0x00000012ce0f9211 */ /* 0x000fe400030f149b */
[----:B---3--:R-:W-:Y:S02]  /*cfe0*/  @!P3 LEA R8, P6, R204, R0, 0x2 ;  /* 0x00000000cc08b211 */ /* 0x008fe400078c10ff */
[----:B------:R-:W-:Y:S01]  /*cff0*/  @!P4 LEA.HI.X R5, R205, R18, R154, 0x2, P0 ;  /* 0x00000012cd05c211 */ /* 0x000fe200000f149a */
[----:B------:R2:W-:Y:S01]  /*d000*/  @!P1 ST.E.64 desc[UR44][R14.64], R130 ;  /* 0x000000820e009985 */ /* 0x0005e2000c101b2c */
[-C--:B0-----:R-:W-:Y:S02]  /*d010*/  @!P2 LEA R10, P1, R203, R0.reuse, 0x2 ;  /* 0x00000000cb0aa211 */ /* 0x081fe400078210ff */
[----:B------:R-:W-:Y:S01]  /*d020*/  @!P5 LEA R20, P0, R202, R0, 0x2 ;  /* 0x00000000ca14d211 */ /* 0x000fe200078010ff */
        /* <DEDUP_REMOVED lines=9> */
[----:B--2---:R-:W-:-:S04]  /*d0c0*/  LEA R4, P0, R201, R0, 0x2 ;  /* 0x00000000c9047211 */ /* 0x004fc800078010ff */
[----:B------:R-:W-:-:S05]  /*d0d0*/  LEA.HI.X R5, R201, R18, R22, 0x2, P0 ;  /* 0x00000012c9057211 */ /* 0x000fca00000f1416 */
[----:B------:R0:W-:Y:S01]  /*d0e0*/  ST.E.64 desc[UR44][R4.64], R150 ;  /* 0x0000009604007985 */ /* 0x0001e2000c101b2c */
[----:B------:R-:W-:Y:S05]  /*d0f0*/  BRA `(.L_x_4242) ;  /* 0x0000000c00cc7947 */ /* 0x000fea0003800000 */
.L_x_4236:
[----:B------:R-:W0:Y:S01]  /*d100*/  LDC.64 R8, c[0x0][0xd00] ;  /* 0x00034000ff087b82 */ /* 0x000e220000000a00 */
[----:B------:R-:W-:Y:S01]  /*d110*/  ULDC.64 UR6, c[0x0][0xd08] ;  /* 0x0003420000067ab9 */ /* 0x000fe20000000a00 */
[----:B------:R-:W-:Y:S01]  /*d120*/  IMAD.MOV.U32 R3, RZ, RZ, RZ ;  /* 0x000000ffff037224 */ /* 0x000fe200078e00ff */
[----:B------:R-:W-:-:S04]  /*d130*/  ISETP.NE.U32.AND P1, PT, RZ, UR6, PT ;  /* 0x00000006ff007c0c */ /* 0x000fc8000bf25070 */
[----:B------:R-:W-:Y:S01]  /*d140*/  ISETP.NE.AND.EX P1, PT, RZ, UR7, PT, P1 ;  /* 0x00000007ff007c0c */ /* 0x000fe2000bf25310 */
[----:B------:R-:W1:Y:S01]  /*d150*/  LDC.64 R4, c[0x0][0xd00] ;  /* 0x00034000ff047b82 */ /* 0x000e620000000a00 */
[----:B0-----:R-:W-:-:S04]  /*d160*/  ISETP.NE.U32.AND P0, PT, R8, RZ, PT ;  /* 0x000000ff0800720c */ /* 0x001fc80003f05070 */
[----:B------:R-:W-:Y:S01]  /*d170*/  ISETP.NE.AND.EX P0, PT, R9, RZ, PT, P0 ;  /* 0x000000ff0900720c */ /* 0x000fe20003f05300 */
[----:B-1----:R-:W-:-:S06]  /*d180*/  IMAD.WIDE R8, R192, 0x4, R4 ;  /* 0x00000004c0087825 */ /* 0x002fcc00078e0204 */
[C---:B------:R-:W-:Y:S01]  /*d190*/  @P1 LEA R4, P2, R192.reuse, UR6, 0x2 ;  /* 0x00000006c0041c11 */ /* 0x040fe2000f8410ff */
[----:B------:R-:W-:Y:S02]  /*d1a0*/  ULDC UR6, c[0x0][0xb88] ;  /* 0x0002e20000067ab9 */ /* 0x000fe40000000800 */
[----:B------:R-:W-:Y:S01]  /*d1b0*/  IMAD.U32 R0, RZ, RZ, UR6 ;  /* 0x00000006ff007e24 */ /* 0x000fe2000f8e00ff */
[----:B------:R-:W-:Y:S02]  /*d1c0*/  @P1 LEA.HI.X R5, R192, UR7, R200, 0x2, P2 ;  /* 0x00000007c0051c11 */ /* 0x000fe400090f14c8 */
[----:B------:R0:W5:Y:S04]  /*d1d0*/  @P0 LDG.E R3, desc[UR44][R8.64] ;  /* 0x0000002c08030981 */ /* 0x000168000c1e1900 */
[----:B------:R0:W5:Y:S01]  /*d1e0*/  @P1 LDG.E R0, desc[UR44][R4.64] ;  /* 0x0000002c04001981 */ /* 0x000162000c1e1900 */
[----:B------:R-:W-:Y:S01]  /*d1f0*/  ISETP.NE.AND P2, PT, R22, RZ, PT ;  /* 0x000000ff1600720c */ /* 0x000fe20003f45270 */
[----:B------:R-:W1:-:S12]  /*d200*/  S2R R7, SR_TID.X ;  /* 0x0000000000077919 */ /* 0x000e580000002100 */
[----:B------:R-:W2:Y:S01]  /*d210*/  @!P2 LDC R22, c[0x0][0xbd4] ;  /* 0x0002f500ff16ab82 */ /* 0x000ea20000000800 */
[----:B-1----:R-:W-:Y:S01]  /*d220*/  VIADD R28, R7, 0xffffff80 ;  /* 0xffffff80071c7836 */ /* 0x002fe20000000000 */
[----:B--2---:R-:W-:-:S04]  /*d230*/  ISETP.GT.AND P2, PT, R22, 0x1, PT ;  /* 0x000000011600780c */ /* 0x004fc80003f44270 */
[----:B------:R-:W-:Y:S01]  /*d240*/  ISETP.GT.AND P3, PT, R28, 0x3f, PT ;  /* 0x0000003f1c00780c */ /* 0x000fe20003f64270 */
[----:B0-----:R-:W-:-:S12]  /*d250*/  @P1 BRA `(.L_x_4245) ;  /* 0x0000000000101947 */ /* 0x001fd80003800000 */
[----:B------:R-:W-:Y:S05]  /*d260*/  @!P0 BRA `(.L_x_4245) ;  /* 0x00000000000c8947 */ /* 0x000fea0003800000 */
[----:B------:R-:W2:Y:S04]  /*d270*/  LDG.E R5, desc[UR44][R8.64] ;  /* 0x0000002c08057981 */ /* 0x000ea8000c1e1900 */
[----:B-----5:R-:W2:Y:S02]  /*d280*/  LDG.E R0, desc[UR44][R8.64+0x4] ;  /* 0x0000042c08007981 */ /* 0x020ea4000c1e1900 */
[----:B--2---:R-:W-:-:S07]  /*d290*/  IMAD.IADD R0, R0, 0x1, -R5 ;  /* 0x0000000100007824 */ /* 0x004fce00078e0a05 */
.L_x_4245:
[----:B------:R-:W-:Y:S01]  /*d2a0*/  BSSY B1, `(.L_x_4246) ;  /* 0x0000038000017945 */ /* 0x000fe20003800000 */
[----:B------:R-:W-:Y:S02]  /*d2b0*/  SEL R25, R192, RZ, !P0 ;  /* 0x000000ffc0197207 */ /* 0x000fe40004000000 */
[----:B------:R-:W-:Y:S02]  /*d2c0*/  SEL R200, R200, RZ, !P0 ;  /* 0x000000ffc8c87207 */ /* 0x000fe40004000000 */
[----:B-----5:R-:W-:Y:S01]  /*d2d0*/  SHF.R.S32.HI R24, RZ, 0x1f, R3 ;  /* 0x0000001fff187819 */ /* 0x020fe20000011403 */
[----:B------:R-:W-:Y:S06]  /*d2e0*/  @P3 BRA `(.L_x_4247) ;  /* 0x0000000000cc3947 */ /* 0x000fec0003800000 */
[----:B------:R-:W0:Y:S01]  /*d2f0*/  S2R R4, SR_TID.X ;  /* 0x0000000000047919 */ /* 0x000e220000002100 */
[----:B------:R-:W1:Y:S01]  /*d300*/  LDC R27, c[0x0][0xce8] ;  /* 0x00033a00ff1b7b82 */ /* 0x000e620000000800 */
[----:B------:R-:W-:-:S04]  /*d310*/  IMAD.U32 R5, RZ, RZ, UR42 ;  /* 0x0000002aff057e24 */ /* 0x000fc8000f8e00ff */
[----:B0-----:R-:W-:Y:S02]  /*d320*/  IMAD R4, R5, 0x40, R4 ;  /* 0x0000004005047824 */ /* 0x001fe400078e0204 */
[----:B-1----:R-:W-:Y:S02]  /*d330*/  IMAD R5, R0, R27, RZ ;  /* 0x0000001b00057224 */ /* 0x002fe400078e02ff */
[----:B------:R-:W-:-:S05]  /*d340*/  VIADD R26, R4, 0xffffff80 ;  /* 0xffffff80041a7836 */ /* 0x000fca0000000000 */
[----:B------:R-:W-:-:S13]  /*d350*/  ISETP.GE.AND P0, PT, R26, R5, PT ;  /* 0x000000051a00720c */ /* 0x000fda0003f06270 */
[----:B------:R-:W-:Y:S05]  /*d360*/  @P0 BRA `(.L_x_4247) ;  /* 0x0000000000ac0947 */ /* 0x000fea0003800000 */
[----:B------:R-:W-:Y:S01]  /*d370*/  ISETP.NE.AND P1, PT, R27, 0x1, PT ;  /* 0x000000011b00780c */ /* 0x000fe20003f25270 */
[----:B------:R-:W0:Y:S01]  /*d380*/  LDC.64 R4, c[0x0][0xca8] ;  /* 0x00032a00ff047b82 */ /* 0x000e220000000a00 */
[----:B------:R-:W-:Y:S01]  /*d390*/  ISETP.GT.AND P0, PT, R22, 0x1, PT ;  /* 0x000000011600780c */ /* 0x000fe20003f04270 */
[----:B------:R-:W-:Y:S02]  /*d3a0*/  IMAD.MOV.U32 R22, RZ, RZ, 0xab8 ;  /* 0x00000ab8ff167424 */ /* 0x000fe400078e00ff */
[----:B------:R-:W-:Y:S01]  /*d3b0*/  IMAD.MOV.U32 R7, RZ, RZ, R26 ;  /* 0x000000ffff077224 */ /* 0x000fe200078e001a */
[----:B------:R-:W-:Y:S02]  /*d3c0*/  SEL R199, R199, RZ, P0 ;  /* 0x000000ffc7c77207 */ /* 0x000fe40000000000 */
[----:B------:R-:W-:-:S04]  /*d3d0*/  SEL R22, R22, 0xa78, P0 ;  /* 0x00000a7816167807 */ /* 0x000fc80000000000 */
[----:B------:R-:W1:Y:S08]  /*d3e0*/  LDC.64 R14, c[0x0][R22+0x220] ;  /* 0x00008800160e7b82 */ /* 0x000e700000000a00 */
[----:B------:R-:W2:Y:S08]  /*d3f0*/  @P1 LDC R21, c[0x0][0xcec] ;  /* 0x00033b00ff151b82 */ /* 0x000eb00000000800 */
[----:B------:R-:W3:Y:S08]  /*d400*/  LDC.64 R12, c[0x0][R22+0x218] ;  /* 0x00008600160c7b82 */ /* 0x000ef00000000a00 */
[----:B------:R-:W4:Y:S01]  /*d410*/  @P1 LDC R29, c[0x0][0xcf0] ;  /* 0x00033c00ff1d1b82 */ /* 0x000f220000000800 */
[----:B-1----:R-:W-:-:S04]  /*d420*/  IMAD R15, R15, R25, RZ ;  /* 0x000000190f0f7224 */ /* 0x002fc800078e02ff */
[----:B------:R-:W-:-:S03]  /*d430*/  IMAD R15, R14, R200, R15 ;  /* 0x000000c80e0f7224 */ /* 0x000fc600078e020f */
[----:B------:R-:W1:Y:S01]  /*d440*/  LDC.64 R10, c[0x0][R22+0x228] ;  /* 0x00008a00160a7b82 */ /* 0x000e620000000a00 */
[----:B--2---:R-:W-:-:S04]  /*d450*/  @P1 IMAD.HI.U32 R18, R26, R21, RZ ;  /* 0x000000151a121227 */ /* 0x004fc800078e00ff */
[----:B------:R-:W-:-:S03]  /*d460*/  IMAD.WIDE.U32 R20, R14, R25, RZ ;  /* 0x000000190e147225 */ /* 0x000fc600078e00ff */
[----:B------:R-:W2:Y:S01]  /*d470*/  LDC.64 R8, c[0x0][R22+0x210] ;  /* 0x0000840016087b82 */ /* 0x000ea20000000a00 */
[-C--:B---3--:R-:W-:Y:S02]  /*d480*/  IMAD R23, R13, R193.reuse, RZ ;  /* 0x000000c10d177224 */ /* 0x088fe400078e02ff */
[----:B------:R-:W-:-:S04]  /*d490*/  IMAD.WIDE.U32 R12, R12, R193, RZ ;  /* 0x000000c10c0c7225 */ /* 0x000fc800078e00ff */
[----:B------:R-:W-:Y:S01]  /*d4a0*/  IMAD.IADD R14, R21, 0x1, R15 ;  /* 0x00000001150e7824 */ /* 0x000fe200078e020f */
[----:B----4-:R-:W-:Y:S01]  /*d4b0*/  @P1 SHF.R.U32.HI R7, RZ, R29, R18 ;  /* 0x0000001dff071219 */ /* 0x010fe20000011612 */
[----:B0-----:R-:W0:Y:S01]  /*d4c0*/  @!P0 LDC R4, c[0x0][0xc50] ;  /* 0x00031400ff048b82 */ /* 0x001e220000000800 */
[----:B------:R-:W-:Y:S01]  /*d4d0*/  IMAD.IADD R23, R13, 0x1, R23 ;  /* 0x000000010d177824 */ /* 0x000fe200078e0217 */
[----:B------:R-:W-:Y:S02]  /*d4e0*/  IADD3 R12, P1, P3, R20, R12, R3 ;  /* 0x0000000c140c7210 */ /* 0x000fe40007b3e003 */
[----:B------:R-:W-:Y:S02]  /*d4f0*/  IMAD.MOV R13, RZ, RZ, -R7 ;  /* 0x000000ffff0d7224 */ /* 0x000fe400078e0a07 */
[----:B------:R-:W-:Y:S01]  /*d500*/  IADD3.X R14, R14, R23, R24, P1, P3 ;  /* 0x000000170e0e7210 */ /* 0x000fe20000fe6418 */
[-C--:B-1----:R-:W-:Y:S01]  /*d510*/  IMAD R15, R11, R199.reuse, RZ ;  /* 0x000000c70b0f7224 */ /* 0x082fe200078e02ff */
[----:B------:R-:W1:Y:S01]  /*d520*/  @!P0 LDC R5, c[0x0][0xc54] ;  /* 0x00031500ff058b82 */ /* 0x000e620000000800 */
[----:B------:R-:W-:-:S04]  /*d530*/  IMAD.WIDE.U32 R10, R10, R199, RZ ;  /* 0x000000c70a0a7225 */ /* 0x000fc800078e00ff */
[----:B------:R-:W-:Y:S01]  /*d540*/  IMAD.IADD R15, R11, 0x1, R15 ;  /* 0x000000010b0f7824 */ /* 0x000fe200078e020f */
[----:B------:R-:W-:Y:S01]  /*d550*/  IADD3 R10, P0, P1, R7, R12, R10 ;  /* 0x0000000c070a7210 */ /* 0x000fe2000791e00a */
[----:B------:R-:W-:Y:S01]  /*d560*/  IMAD R13, R27, R13, R26 ;  /* 0x0000000d1b0d7224 */ /* 0x000fe200078e021a */
[----:B------:R-:W-:-:S03]  /*d570*/  SHF.R.S32.HI R7, RZ, 0x1f, R7 ;  /* 0x0000001fff077819 */ /* 0x000fc60000011407 */
[----:B--2---:R-:W-:Y:S01]  /*d580*/  IMAD R9, R9, R13, RZ ;  /* 0x0000000d09097224 */ /* 0x004fe200078e02ff */
        /* <DEDUP_REMOVED lines=9> */
.L_x_4247:
[----:B------:R-:W-:Y:S05]  /*d620*/  BSYNC B1 ;  /* 0x0000000000017941 */ /* 0x000fea0003800000 */
.L_x_4246:
[----:B------:R-:W-:Y:S05]  /*d630*/  @P2 BRA `(.L_x_4242) ;  /* 0x00000008007c2947 */ /* 0x000fea0003800000 */
[----:B------:R-:W1:Y:S01]  /*d640*/  LDC R11, c[0x0][0xce8] ;  /* 0x00033a00ff0b7b82 */ /* 0x000e620000000800 */
[----:B------:R-:W-:Y:S01]  /*d650*/  ULDC.64 UR6, c[0x0][0xba0] ;  /* 0x0002e80000067ab9 */ /* 0x000fe20000000a00 */
[----:B0-----:R-:W-:Y:S01]  /*d660*/  SHF.R.S32.HI R7, RZ, 0x1f, R28 ;  /* 0x0000001fff077819 */ /* 0x001fe2000001141c */
[----:B------:R-:W-:Y:S01]  /*d670*/  IMAD R8, R24, UR6, RZ ;  /* 0x0000000618087c24 */ /* 0x000fe2000f8e02ff */
[----:B------:R-:W-:Y:S01]  /*d680*/  ULDC UR8, c[0x0][0xbc8] ;  /* 0x0002f20000087ab9 */ /* 0x000fe20000000800 */
[----:B------:R-:W-:Y:S01]  /*d690*/  IMAD.WIDE.U32 R4, R3, UR6, RZ ;  /* 0x0000000603047c25 */ /* 0x000fe2000f8e00ff */
[----:B------:R-:W-:Y:S01]  /*d6a0*/  ISETP.GE.AND P2, PT, R198, UR8, PT ;  /* 0x00000008c6007c0c */ /* 0x000fe2000bf46270 */
[----:B------:R-:W-:Y:S01]  /*d6b0*/  BSSY B1, `(.L_x_4248) ;  /* 0x0000073000017945 */ /* 0x000fe20003800000 */
[----:B------:R-:W-:Y:S01]  /*d6c0*/  ISETP.GE.AND P1, PT, R197, UR8, PT ;  /* 0x00000008c5007c0c */ /* 0x000fe2000bf26270 */
[----:B------:R-:W-:Y:S01]  /*d6d0*/  IMAD R3, R3, UR7, R8 ;  /* 0x0000000703037c24 */ /* 0x000fe2000f8e0208 */
[----:B------:R-:W-:Y:S01]  /*d6e0*/  LEA.HI R8, R7, R28, RZ, 0x3 ;  /* 0x0000001c07087211 */ /* 0x000fe200078f18ff */
[----:B------:R-:W-:Y:S01]  /*d6f0*/  ULDC.64 UR6, c[0x0][0xbe8] ;  /* 0x0002fa0000067ab9 */ /* 0x000fe20000000a00 */
[----:B------:R-:W-:Y:S01]  /*d700*/  IMAD.U32 R10, RZ, RZ, UR42 ;  /* 0x0000002aff0a7e24 */ /* 0x000fe2000f8e00ff */
[----:B------:R-:W-:Y:S01]  /*d710*/  SEL R13, RZ, 0xffffffff, P2 ;  /* 0xffffffffff0d7807 */ /* 0x000fe20001000000 */
[----:B------:R-:W-:Y:S01]  /*d720*/  IMAD.IADD R5, R5, 0x1, R3 ;  /* 0x0000000105057824 */ /* 0x000fe200078e0203 */
[----:B------:R-:W-:Y:S01]  /*d730*/  LOP3.LUT R3, R8, 0xfffffff8, RZ, 0xc0, !PT ;  /* 0xfffffff808037812 */ /* 0x000fe200078ec0ff */
[C---:B------:R-:W-:Y:S01]  /*d740*/  VIADD R32, R16.reuse, 0x180 ;  /* 0x0000018010207836 */ /* 0x040fe20000000000 */
[----:B------:R-:W-:Y:S01]  /*d750*/  SHF.R.S32.HI R24, RZ, 0x3, R8 ;  /* 0x00000003ff187819 */ /* 0x000fe20000011408 */
[----:B------:R-:W-:Y:S01]  /*d760*/  IMAD.WIDE.U32 R4, R193, UR6, R4 ;  /* 0x00000006c1047c25 */ /* 0x000fe2000f8e0004 */
[----:B------:R-:W-:-:S02]  /*d770*/  ISETP.GE.AND P3, PT, R16, UR8, PT ;  /* 0x0000000810007c0c */ /* 0x000fc4000bf66270 */
[----:B------:R-:W-:Y:S01]  /*d780*/  SHF.R.S32.HI R27, RZ, 0x1f, R194 ;  /* 0x0000001fff1b7819 */ /* 0x000fe200000114c2 */
[----:B------:R-:W-:Y:S01]  /*d790*/  IMAD.IADD R3, R28, 0x1, -R3 ;  /* 0x000000011c037824 */ /* 0x000fe200078e0a03 */
[----:B------:R-:W-:Y:S01]  /*d7a0*/  SEL R12, RZ, 0x1, P3 ;  /* 0x00000001ff0c7807 */ /* 0x000fe20001800000 */
[----:B------:R-:W-:Y:S01]  /*d7b0*/  IMAD R5, R193, UR7, R5 ;  /* 0x00000007c1057c24 */ /* 0x000fe2000f8e0205 */
[----:B-1----:R-:W-:Y:S01]  /*d7c0*/  ISETP.NE.AND P0, PT, R11, 0x1, PT ;  /* 0x000000010b00780c */ /* 0x002fe20003f05270 */
[----:B------:R-:W-:Y:S01]  /*d7d0*/  IMAD R3, R3, 0x20, R24 ;  /* 0x0000002003037824 */ /* 0x000fe200078e0218 */
[----:B------:R-:W-:Y:S01]  /*d7e0*/  ULDC.64 UR6, c[0x0][0xbf0] ;  /* 0x0002fc0000067ab9 */ /* 0x000fe20000000a00 */
[----:B------:R-:W-:Y:S01]  /*d7f0*/  IMAD.SHL.U32 R15, R13, 0x2, RZ ;  /* 0x000000020d0f7824 */ /* 0x000fe200078e00ff */
[----:B------:R-:W-:Y:S01]  /*d800*/  SEL R13, RZ, 0xffffffff, P1 ;  /* 0xffffffffff0d7807 */ /* 0x000fe20000800000 */
[----:B------:R-:W-:Y:S01]  /*d810*/  IMAD R10, R10, 0x40, R3 ;  /* 0x000000400a0a7824 */ /* 0x000fe200078e0203 */
[----:B------:R-:W-:Y:S01]  /*d820*/  SHF.R.S32.HI R26, RZ, 0x1f, R195 ;  /* 0x0000001fff1a7819 */ /* 0x000fe200000114c3 */
[----:B------:R-:W-:Y:S01]  /*d830*/  IMAD R3, R200, UR6, RZ ;  /* 0x00000006c8037c24 */ /* 0x000fe2000f8e02ff */
[----:B------:R-:W-:Y:S01]  /*d840*/  LOP3.LUT R12, R15, 0x2, R12, 0xe2, !PT ;  /* 0x000000020f0c7812 */ /* 0x000fe200078ee20c */
[----:B------:R-:W-:Y:S01]  /*d850*/  IMAD.WIDE.U32 R4, R25, UR6, R4 ;  /* 0x0000000619047c25 */ /* 0x000fe2000f8e0004 */
[----:B------:R-:W-:-:S02]  /*d860*/  SHF.R.S32.HI R31, RZ, 0x1f, R32 ;  /* 0x0000001fff1f7819 */ /* 0x000fc40000011420 */
[----:B------:R-:W-:Y:S01]  /*d870*/  SHF.R.S32.HI R28, RZ, 0x1f, R197 ;  /* 0x0000001fff1c7819 */ /* 0x000fe200000114c5 */
[----:B------:R-:W0:Y:S01]  /*d880*/  @P0 LDC R7, c[0x0][0xcec] ;  /* 0x00033b00ff070b82 */ /* 0x000e220000000800 */
[----:B------:R-:W-:Y:S01]  /*d890*/  IMAD R9, R25, UR7, R3 ;  /* 0x0000000719097c24 */ /* 0x000fe2000f8e0203 */
[----:B------:R-:W-:Y:S01]  /*d8a0*/  ULDC.64 UR6, c[0x0][0xbe0] ;  /* 0x0002f80000067ab9 */ /* 0x000fe20000000a00 */
[----:B------:R-:W-:Y:S01]  /*d8b0*/  IMAD.MOV.U32 R3, RZ, RZ, R10 ;  /* 0x000000ffff037224 */ /* 0x000fe200078e000a */
[----:B------:R-:W-:Y:S01]  /*d8c0*/  SHF.R.S32.HI R25, RZ, 0x1f, R196 ;  /* 0x0000001fff197819 */ /* 0x000fe200000114c4 */
[----:B------:R-:W-:Y:S01]  /*d8d0*/  IMAD.SHL.U32 R13, R13, 0x4, RZ ;  /* 0x000000040d0d7824 */ /* 0x000fe200078e00ff */
[----:B------:R-:W-:Y:S01]  /*d8e0*/  SHF.R.S32.HI R33, RZ, 0x1f, R198 ;  /* 0x0000001fff217819 */ /* 0x000fe200000114c6 */
[----:B------:R-:W-:Y:S01]  /*d8f0*/  IMAD.IADD R5, R5, 0x1, R9 ;  /* 0x0000000105057824 */ /* 0x000fe200078e0209 */
[----:B------:R-:W1:Y:S01]  /*d900*/  @P0 LDC R8, c[0x0][0xcf0] ;  /* 0x00033c00ff080b82 */ /* 0x000e620000000800 */
[----:B------:R-:W-:Y:S01]  /*d910*/  IMAD R23, R0, R11, RZ ;  /* 0x0000000b00177224 */ /* 0x000fe200078e02ff */
[----:B------:R-:W-:Y:S01]  /*d920*/  LOP3.LUT R12, R13, 0x4, R12, 0xe2, !PT ;  /* 0x000000040d0c7812 */ /* 0x000fe200078ee20c */
[----:B------:R-:W-:-:S05]  /*d930*/  VIADD R30, R16, 0x1c0 ;  /* 0x000001c0101e7836 */ /* 0x000fca0000000000 */
[----:B------:R-:W-:Y:S02]  /*d940*/  ISETP.GE.AND P1, PT, R30, UR8, PT ;  /* 0x000000081e007c0c */ /* 0x000fe4000bf26270 */
[----:B------:R-:W-:Y:S01]  /*d950*/  SHF.R.S32.HI R29, RZ, 0x1f, R30 ;  /* 0x0000001fff1d7819 */ /* 0x000fe2000001141e */
[----:B0-----:R-:W-:-:S05]  /*d960*/  @P0 IMAD.HI.U32 R7, R10, R7, RZ ;  /* 0x000000070a070227 */ /* 0x001fca00078e00ff */
[----:B-1----:R-:W-:Y:S02]  /*d970*/  @P0 SHF.R.U32.HI R3, RZ, R8, R7 ;  /* 0x00000008ff030219 */ /* 0x002fe40000011607 */
[----:B------:R-:W-:Y:S02]  /*d980*/  ISETP.GE.AND P0, PT, R196, UR8, PT ;  /* 0x00000008c4007c0c */ /* 0x000fe4000bf06270 */
[--C-:B------:R-:W-:Y:S01]  /*d990*/  SHF.R.S32.HI R7, RZ, 0x1f, R3.reuse ;  /* 0x0000001fff077819 */ /* 0x100fe20000011403 */
[----:B------:R-:W-:Y:S01]  /*d9a0*/  IMAD.MOV R9, RZ, RZ, -R3 ;  /* 0x000000ffff097224 */ /* 0x000fe200078e0a03 */
[----:B------:R-:W-:Y:S01]  /*d9b0*/  SEL R13, RZ, 0xffffffff, P0 ;  /* 0xffffffffff0d7807 */ /* 0x000fe20000000000 */
[----:B------:R-:W-:Y:S01]  /*d9c0*/  IMAD.WIDE.U32 R4, R3, UR6, R4 ;  /* 0x0000000603047c25 */ /* 0x000fe2000f8e0004 */
[----:B------:R-:W-:-:S03]  /*d9d0*/  ISETP.GE.AND P0, PT, R195, UR8, PT ;  /* 0x00000008c3007c0c */ /* 0x000fc6000bf06270 */
[----:B------:R-:W-:Y:S02]  /*d9e0*/  IMAD R8, R7, UR6, RZ ;  /* 0x0000000607087c24 */ /* 0x000fe4000f8e02ff */
[----:B------:R-:W-:Y:S02]  /*d9f0*/  IMAD R7, R11, R9, R10 ;  /* 0x000000090b077224 */ /* 0x000fe400078e020a */
[----:B------:R-:W-:Y:S01]  /*da00*/  IMAD R9, R3, UR7, R8 ;  /* 0x0000000703097c24 */ /* 0x000fe2000f8e0208 */
[----:B------:R-:W-:Y:S01]  /*da10*/  SEL R8, RZ, 0xffffffff, P0 ;  /* 0xffffffffff087807 */ /* 0x000fe20000000000 */
[----:B------:R-:W-:Y:S01]  /*da20*/  IMAD.SHL.U32 R13, R13, 0x8, RZ ;  /* 0x000000080d0d7824 */ /* 0x000fe200078e00ff */
[----:B------:R-:W-:Y:S01]  /*da30*/  ISETP.GE.AND P0, PT, R194, UR8, PT ;  /* 0x00000008c2007c0c */ /* 0x000fe2000bf06270 */
[----:B------:R-:W-:Y:S01]  /*da40*/  IMAD.IADD R5, R5, 0x1, R9 ;  /* 0x0000000105057824 */ /* 0x000fe200078e0209 */
[----:B------:R-:W-:Y:S01]  /*da50*/  SHF.R.S32.HI R3, RZ, 0x1f, R7 ;  /* 0x0000001fff037819 */ /* 0x000fe20000011407 */
[----:B------:R-:W-:Y:S01]  /*da60*/  ULDC.64 UR6, c[0x0][0xbd8] ;  /* 0x0002f60000067ab9 */ /* 0x000fe20000000a00 */
[----:B------:R-:W-:Y:S01]  /*da70*/  LOP3.LUT R12, R13, 0x8, R12, 0xe2, !PT ;  /* 0x000000080d0c7812 */ /* 0x000fe200078ee20c */
[----:B------:R-:W-:Y:S01]  /*da80*/  IMAD.SHL.U32 R13, R8, 0x10, RZ ;  /* 0x00000010080d7824 */ /* 0x000fe200078e00ff */
[----:B------:R-:W-:Y:S01]  /*da90*/  SEL R9, RZ, 0xffffffff, P0 ;  /* 0xffffffffff097807 */ /* 0x000fe20000000000 */
[----:B------:R-:W-:Y:S01]  /*daa0*/  IMAD R8, R3, UR6, RZ ;  /* 0x0000000603087c24 */ /* 0x000fe2000f8e02ff */
[----:B------:R-:W-:Y:S01]  /*dab0*/  ISETP.GE.AND P0, PT, R32, UR8, PT ;  /* 0x0000000820007c0c */ /* 0x000fe2000bf06270 */
[----:B------:R-:W-:Y:S01]  /*dac0*/  IMAD.WIDE.U32 R4, R7, UR6, R4 ;  /* 0x0000000607047c25 */ /* 0x000fe2000f8e0004 */
[----:B------:R-:W-:-:S03]  /*dad0*/  LOP3.LUT R12, R13, 0x10, R12, 0xe2, !PT ;  /* 0x000000100d0c7812 */ /* 0x000fc600078ee20c */
[----:B------:R-:W-:Y:S02]  /*dae0*/  IMAD.SHL.U32 R9, R9, 0x20, RZ ;  /* 0x0000002009097824 */ /* 0x000fe400078e00ff */
[----:B------:R-:W-:Y:S01]  /*daf0*/  IMAD R3, R7, UR7, R8 ;  /* 0x0000000707037c24 */ /* 0x000fe2000f8e0208 */
[----:B------:R-:W-:Y:S01]  /*db00*/  ULDC.64 UR6, c[0x0][0xb80] ;  /* 0x0002e00000067ab9 */ /* 0x000fe20000000a00 */
[----:B------:R-:W-:Y:S01]  /*db10*/  IMAD.U32 R13, RZ, RZ, UR42 ;  /* 0x0000002aff0d7e24 */ /* 0x000fe2000f8e00ff */
[----:B------:R-:W-:Y:S01]  /*db20*/  LOP3.LUT R12, R9, 0x20, R12, 0xe2, !PT ;  /* 0x00000020090c7812 */ /* 0x000fe200078ee20c */
[----:B------:R-:W-:Y:S01]  /*db30*/  IMAD.IADD R3, R5, 0x1, R3 ;  /* 0x0000000105037824 */ /* 0x000fe200078e0203 */
[----:B------:R-:W-:Y:S01]  /*db40*/  SEL R9, RZ, 0x40, P0 ;  /* 0x00000040ff097807 */ /* 0x000fe20000000000 */
[----:B------:R-:W-:Y:S01]  /*db50*/  IMAD R24, R13, 0x40, R24 ;  /* 0x000000400d187824 */ /* 0x000fe200078e0218 */
[----:B------:R-:W-:Y:S02]  /*db60*/  LEA R7, P0, R4, UR6, 0x1 ;  /* 0x0000000604077c11 */ /* 0x000fe4000f8008ff */
[----:B------:R-:W-:-:S02]  /*db70*/  LOP3.LUT R18, R12, R9, RZ, 0xfc, !PT ;  /* 0x000000090c127212 */ /* 0x000fc400078efcff */
[----:B------:R-:W-:Y:S01]  /*db80*/  LEA.HI.X R3, R4, UR7, R3, 0x1, P0 ;  /* 0x0000000704037c11 */ /* 0x000fe200080f0c03 */
[----:B------:R0:W1:Y:S01]  /*db90*/  SHFL.IDX PT, R8, R7, RZ, 0x181f ;  /* 0x00181fff07087589 */ /* 0x00006200000e0000 */
[----:B------:R-:W-:Y:S02]  /*dba0*/  ISETP.GE.AND P0, PT, R24, R23, PT ;  /* 0x000000171800720c */ /* 0x000fe40003f06270 */
[----:B------:R-:W-:Y:S01]  /*dbb0*/  SEL R5, RZ, 0x80, P1 ;  /* 0x00000080ff057807 */ /* 0x000fe20000800000 */
[----:B------:R0:W2:Y:S03]  /*dbc0*/  SHFL.IDX PT, R9, R3, RZ, 0x181f ;  /* 0x00181fff03097589 */ /* 0x0000a600000e0000 */
[----:B------:R-:W-:-:S07]  /*dbd0*/  LOP3.LUT R22, R18, R5, RZ, 0xfc, !PT ;  /* 0x0000000512167212 */ /* 0x000fce00078efcff */
[----:B0-----:R-:W-:Y:S05]  /*dbe0*/  @P0 BRA `(.L_x_4249) ;  /* 0x00000000007c0947 */ /* 0x001fea0003800000 */
[----:B------:R-:W-:Y:S02]  /*dbf0*/  ISETP.GE.AND P2, PT, R198, UR8, PT ;  /* 0x00000008c6007c0c */ /* 0x000fe4000bf46270 */
[----:B------:R-:W-:Y:S02]  /*dc00*/  ISETP.GE.AND P1, PT, R16, UR8, PT ;  /* 0x0000000810007c0c */ /* 0x000fe4000bf26270 */
[----:B------:R-:W-:Y:S02]  /*dc10*/  ISETP.GE.AND P5, PT, R197, UR8, PT ;  /* 0x00000008c5007c0c */ /* 0x000fe4000bfa6270 */
[----:B------:R-:W-:-:S07]  /*dc20*/  ISETP.GE.AND P3, PT, R196, UR8, PT ;  /* 0x00000008c4007c0c */ /* 0x000fce000bf66270 */
[-C--:B-1----:R-:W-:Y:S02]  /*dc30*/  @!P2 LEA R10, P0, R198, R8.reuse, 0x1 ;  /* 0x00000008c60aa211 */ /* 0x082fe400078008ff */
[----:B--2---:R-:W-:Y:S02]  /*dc40*/  @!P1 IMAD.WIDE R4, R16, 0x2, R8 ;  /* 0x0000000210049825 */ /* 0x004fe400078e0208 */
        /* <DEDUP_REMOVED lines=12> */
[----:B0-----:R-:W-:-:S02]  /*dd10*/  @!P1 LEA R10, P6, R194, R8, 0x1 ;  /* 0x00000008c20a9211 */ /* 0x001fc400078c08ff */
[CC--:B------:R-:W-:Y:S01]  /*dd20*/  @!P2 LEA R4, P5, R195.reuse, R8.reuse, 0x1 ;  /* 0x00000008c304a211 */ /* 0x0c0fe200078a08ff */
        /* <DEDUP_REMOVED lines=11> */
.L_x_4249:
[----:B------:R-:W-:Y:S05]  /*dde0*/  BSYNC B1 ;  /* 0x0000000000017941 */ /* 0x000fea0003800000 */
.L_x_4248:
[----:B------:R-:W-:Y:S01]  /*ddf0*/  VIADD R0, R24, 0x20 ;  /* 0x0000002018007836 */ /* 0x000fe20000000000 */
[----:B--23--:R0:W2:Y:S04]  /*de00*/  SHFL.IDX PT, R9, R3, 0x1, 0x181f ;  /* 0x00381f0003097f89 */ /* 0x00c0a800000e0000 */
[----:B------:R-:W-:Y:S01]  /*de10*/  ISETP.GE.AND P0, PT, R0, R23, PT ;  /* 0x000000170000720c */ /* 0x000fe20003f06270 */
[----:B-1----:R0:W1:-:S12]  /*de20*/  SHFL.IDX PT, R8, R7, 0x1, 0x181f ;  /* 0x00381f0007087f89 */ /* 0x00205800000e0000 */
[----:B0-----:R-:W-:Y:S05]  /*de30*/  @P0 BRA `(.L_x_4242) ;  /* 0x00000000007c0947 */ /* 0x001fea0003800000 */
[----:B------:R-:W-:Y:S02]  /*de40*/  ISETP.GE.AND P1, PT, R16, UR8, PT ;  /* 0x0000000810007c0c */ /* 0x000fe4000bf26270 */
[----:B------:R-:W-:Y:S02]  /*de50*/  ISETP.GE.AND P5, PT, R198, UR8, PT ;  /* 0x00000008c6007c0c */ /* 0x000fe4000bfa6270 */
[----:B------:R-:W-:Y:S02]  /*de60*/  ISETP.GE.AND P4, PT, R197, UR8, PT ;  /* 0x00000008c5007c0c */ /* 0x000fe4000bf86270 */
[----:B------:R-:W-:Y:S02]  /*de70*/  ISETP.GE.AND P3, PT, R196, UR8, PT ;  /* 0x00000008c4007c0c */ /* 0x000fe4000bf66270 */
[----:B------:R-:W-:-:S05]  /*de80*/  ISETP.GE.AND P2, PT, R195, UR8, PT ;  /* 0x00000008c3007c0c */ /* 0x000fca000bf46270 */
[----:B-12---:R-:W-:Y:S02]  /*de90*/  @!P1 IMAD.WIDE R4, R16, 0x2, R8 ;  /* 0x0000000210049825 */ /* 0x006fe400078e0208 */
        /* <DEDUP_REMOVED lines=9> */
[CC--:B------:R-:W-:Y:S02]  /*df30*/  @!P2 LEA R20, P6, R195.reuse, R8.reuse, 0x1 ;  /* 0x00000008c314a211 */ /* 0x0c0fe400078c08ff */
[-C--:B------:R-:W-:Y:S01]  /*df40*/  @!P3 LEA.HI.X R15, R196, R9.reuse, R25, 0x1, P5 ;  /* 0x00000009c40fb211 */ /* 0x080fe200028f0c19 */
[----:B------:R1:W-:Y:S01]  /*df50*/  @!P4 ST.E.128 desc[UR44][R12.64], RZ ;  /* 0x000000ff0c00c985 */ /* 0x0003e2000c101d2c */
[----:B------:R-:W-:Y:S02]  /*df60*/  LOP3.LUT P5, RZ, R22, 0x80, RZ, 0xc0, !PT ;  /* 0x0000008016ff7812 */ /* 0x000fe400078ac0ff */
[----:B------:R-:W-:Y:S01]  /*df70*/  @!P2 LEA.HI.X R21, R195, R9, R26, 0x1, P6 ;  /* 0x00000009c315a211 */ /* 0x000fe200030f0c1a */
[----:B------:R1:W-:Y:S01]  /*df80*/  @!P3 ST.E.128 desc[UR44][R14.64], RZ ;  /* 0x000000ff0e00b985 */ /* 0x0003e2000c101d2c */
[----:B0-----:R-:W-:-:S03]  /*df90*/  @!P1 LEA R4, P6, R194, R8, 0x1 ;  /* 0x00000008c2049211 */ /* 0x001fc600078c08ff */
        /* <DEDUP_REMOVED lines=9> */
.L_x_4242:
[----:B------:R-:W-:Y:S05]  /*e030*/  BSYNC B0 ;  /* 0x0000000000007941 */ /* 0x000fea0003800000 */
.L_x_4235:
[----:B------:R-:W-:Y:S02]  /*e040*/  ULDC UR6, c[0x0][0xd3c] ;  /* 0x00034f0000067ab9 */ /* 0x000fe40000000800 */
[----:B------:R-:W-:-:S06]  /*e050*/  UISETP.GE.AND UP0, UPT, UR5, UR6, UPT ;  /* 0x000000060500728c */ /* 0x000fcc000bf06270 */
[----:B------:R-:W-:-:S13]  /*e060*/  PLOP3.LUT P0, PT, PT, PT, UP0, 0x80, 0x0 ;  /* 0x000000000000781c */ /* 0x000fda0003f0f008 */
[----:B------:R-:W-:Y:S05]  /*e070*/  @!P0 BRA `(.L_x_4250) ;  /* 0xffffff3000b88947 */ /* 0x000fea000383ffff */
[----:B------:R-:W-:Y:S05]  /*e080*/  EXIT ;  /* 0x000000000000794d */ /* 0x000fea0003800000 */
.L_x_4199:
        /* <DEDUP_REMOVED lines=16> */
.L_x_4251:
        /* <DEDUP_REMOVED lines=43> */
.L_x_4255:
        /* <DEDUP_REMOVED lines=35> */
.L_x_4253:
        /* <DEDUP_REMOVED lines=18> */
.L_x_4256:
        /* <DEDUP_REMOVED lines=57> */
.L_x_4254:
[----:B------:R-:W-:Y:S01]  /*eb20*/  ULDC UR4, c[0x0][0xd3c] ;  /* 0x00034f0000047ab9 */ /* 0x000fe20000000800 */
[----:B------:R-:W-:Y:S02]  /*eb30*/  IMAD.MOV.U32 R25, RZ, RZ, RZ ;  /* 0x000000ffff197224 */ /* 0x000fe400078e00ff */
[----:B------:R-:W-:Y:S02]  /*eb40*/  IMAD.U32 R24, RZ, RZ, UR6 ;  /* 0x00000006ff187e24 */ /* 0x000fe4000f8e00ff */
[----:B------:R-:W-:Y:S02]  /*eb50*/  IMAD.MOV.U32 R26, RZ, RZ, RZ ;  /* 0x000000ffff1a7224 */ /* 0x000fe400078e00ff */
[----:B------:R-:W-:-:S07]  /*eb60*/  IMAD.U32 R27, RZ, RZ, UR4 ;  /* 0x00000004ff1b7e24 */ /* 0x000fce000f8e00ff */
.L_x_4257:
[----:B------:R-:W-:-:S13]  /*eb70*/  ISETP.NE.AND P0, PT, R7, RZ, PT ;  /* 0x000000ff0700720c */ /* 0x000fda0003f05270 */
[----:B------:R-:W0:Y:S01]  /*eb80*/  @!P0 S2R R3, SR_CgaCtaId ;  /* 0x0000000000038919 */ /* 0x000e220000008800 */
[----:B------:R-:W-:-:S04]  /*eb90*/  @!P0 MOV R2, 0x400 ;  /* 0x0000040000028802 */ /* 0x000fc80000000f00 */
[----:B0-----:R-:W-:-:S05]  /*eba0*/  @!P0 LEA R2, R3, R2, 0x18 ;  /* 0x0000000203028211 */ /* 0x001fca00078ec0ff */
[----:B------:R1:W-:Y:S01]  /*ebb0*/  @!P0 STS.128 [R2+0x388d0], R24 ;  /* 0x0388d01802008388 */ /* 0x0003e20000000c00 */
[----:B------:R-:W-:Y:S06]  /*ebc0*/  BAR.ARV 0x5, 0x180 ;  /* 0x0146000000007b1d */ /* 0x000fec0000002000 */
.L_x_4252:
        /* <DEDUP_REMOVED lines=9> */
[----:B------:R-:W-:Y:S01]  /*ec60*/  UMOV UR4, 0x400 ;  /* 0x0000040000047882 */ /* 0x000fe20000000000 */
[----:B------:R-:W-:Y:S01]  /*ec70*/  LOP3.LUT R4, R0, 0x7f, RZ, 0xc0, !PT ;  /* 0x0000007f00047812 */ /* 0x000fe200078ec0ff */
[----:B------:R-:W-:Y:S01]  /*ec80*/  BSSY B8, `(.L_x_4258) ;  /* 0x0000595000087945 */ /* 0x000fe20003800000 */
[----:B------:R-:W-:Y:S01]  /*ec90*/  IMAD.MOV.U32 R23, RZ, RZ, 0x1 ;  /* 0x00000001ff177424 */ /* 0x000fe200078e00ff */
[----:B------:R-:W-:Y:S01]  /*eca0*/  LOP3.LUT R3, R2, 0x1f8, RZ, 0xc0, !PT ;  /* 0x000001f802037812 */ /* 0x000fe200078ec0ff */
[----:B------:R-:W-:Y:S01]  /*ecb0*/  IMAD.MOV.U32 R18, RZ, RZ, RZ ;  /* 0x000000ffff127224 */ /* 0x000fe200078e00ff */
[----:B------:R-:W-:Y:S01]  /*ecc0*/  SHF.R.U32.HI R5, RZ, 0x3, R4 ;  /* 0x00000003ff057819 */ /* 0x000fe20000011604 */
[----:B------:R-:W-:Y:S01]  /*ecd0*/  ULOP3.LUT UR36, UR39, 0x2, URZ, 0xfc, !UPT ;  /* 0x0000000227247892 */ /* 0x000fe2000f8efc3f */
[----:B------:R-:W-:Y:S01]  /*ece0*/  LOP3.LUT R3, R3, 0x38, R0, 0x78, !PT ;  /* 0x0000003803037812 */ /* 0x000fe200078e7800 */
[----:B------:R-:W-:Y:S01]  /*ecf0*/  IMAD.SHL.U32 R0, R0, 0x10, RZ ;  /* 0x0000001000007824 */ /* 0x000fe200078e00ff */
[----:B------:R-:W-:Y:S01]  /*ed00*/  LOP3.LUT R4, R2, 0x38, RZ, 0xc0, !PT ;  /* 0x0000003802047812 */ /* 0x000fe200078ec0ff */
[----:B------:R-:W-:Y:S01]  /*ed10*/  ULDC UR37, c[0x0][0xc] ;  /* 0x0000030000257ab9 */ /* 0x000fe20000000800 */
[----:B------:R-:W-:-:S02]  /*ed20*/  LOP3.LUT R34, R3, 0x200, R2, 0xf8, !PT ;  /* 0x0000020003227812 */ /* 0x000fc400078ef802 */
[----:B------:R-:W-:Y:S02]  /*ed30*/  LOP3.LUT R2, R5, 0x70, R0, 0xf8, !PT ;  /* 0x0000007005027812 */ /* 0x000fe400078ef800 */
[C---:B------:R-:W-:Y:S02]  /*ed40*/  LOP3.LUT R0, R4.reuse, 0x40, RZ, 0xfc, !PT ;  /* 0x0000004004007812 */ /* 0x040fe400078efcff */
[C---:B------:R-:W-:Y:S02]  /*ed50*/  LOP3.LUT R3, R4.reuse, 0x80, RZ, 0xfc, !PT ;  /* 0x0000008004037812 */ /* 0x040fe400078efcff */
[C---:B------:R-:W-:Y:S01]  /*ed60*/  LOP3.LUT R2, R4.reuse, 0xc0, RZ, 0xfc, !PT ;  /* 0x000000c004027812 */ /* 0x040fe200078efcff */
[----:B0-----:R-:W-:Y:S01]  /*ed70*/  ULEA UR4, UR5, UR4, 0x18 ;  /* 0x0000000405047291 */ /* 0x001fe2000f8ec03f */
[C---:B------:R-:W-:Y:S02]  /*ed80*/  LOP3.LUT R0, R4.reuse, 0x100, RZ, 0xfc, !PT ;  /* 0x0000010004007812 */ /* 0x040fe400078efcff */
[----:B------:R-:W-:-:S02]  /*ed90*/  LOP3.LUT R3, R4, 0x140, RZ, 0xfc, !PT ;  /* 0x0000014004037812 */ /* 0x000fc400078efcff */
[C---:B------:R-:W-:Y:S01]  /*eda0*/  LOP3.LUT R2, R4.reuse, 0x180, RZ, 0xfc, !PT ;  /* 0x0000018004027812 */ /* 0x040fe200078efcff */
[----:B------:R-:W-:Y:S01]  /*edb0*/  IMAD.U32 R17, RZ, RZ, UR4 ;  /* 0x00000004ff117e24 */ /* 0x000fe2000f8e00ff */
[----:B------:R-:W-:-:S03]  /*edc0*/  LOP3.LUT R0, R4, 0x1c0, RZ, 0xfc, !PT ;  /* 0x000001c004007812 */ /* 0x000fc600078efcff */
[----:B--2---:R-:W-:-:S07]  /*edd0*/  IMAD R19, R34, 0x2, R17 ;  /* 0x0000000222137824 */ /* 0x004fce00078e0211 */
.L_x_4325:
[----:B------:R-:W0:Y:S02]  /*ede0*/  LDC.64 R2, c[0x0][0xd88] ;  /* 0x00036200ff027b82 */ /* 0x000e240000000a00 */
[----:B0-----:R-:W-:-:S05]  /*edf0*/  IMAD.WIDE R2, R27, 0x4, R2 ;  /* 0x000000041b027825 */ /* 0x001fca00078e0202 */
        /* <DEDUP_REMOVED lines=15> */
[----:B-1----:R1:W5:Y:S01]  /*eef0*/  @P0 LDG.E R32, desc[UR44][R2.64] ;  /* 0x0000002c02200981 */ /* 0x002362000c1e1900 */
        /* <DEDUP_REMOVED lines=30> */
.L_x_4259:
        /* <DEDUP_REMOVED lines=9> */
.L_x_4260:
[----:B------:R-:W-:Y:S02]  /*f170*/  ULDC.64 UR4, c[0x0][0xb00] ;  /* 0x0002c00000047ab9 */ /* 0x000fe40000000a00 */
[----:B------:R-:W-:-:S04]  /*f180*/  ISETP.NE.U32.AND P0, PT, RZ, UR4, PT ;  /* 0x00000004ff007c0c */ /* 0x000fc8000bf05070 */
[----:B------:R-:W-:-:S13]  /*f190*/  ISETP.NE.AND.EX P0, PT, RZ, UR5, PT, P0 ;  /* 0x00000005ff007c0c */ /* 0x000fda000bf05300 */
[----:B------:R-:W-:Y:S05]  /*f1a0*/  @!P0 BRA `(.L_x_4261) ;  /* 0x0000000000148947 */ /* 0x000fea0003800000 */
[----:B-1----:R-:W1:Y:S02]  /*f1b0*/  LDC.64 R2, c[0x0][0xb00] ;  /* 0x0002c000ff027b82 */ /* 0x002e640000000a00 */
[----:B-1----:R-:W-:-:S05]  /*f1c0*/  IMAD.WIDE R2, R28, 0x4, R2 ;  /* 0x000000041c027825 */ /* 0x002fca00078e0202 */
[----:B------:R-:W3:Y:S04]  /*f1d0*/  LDG.E R29, desc[UR44][R2.64] ;  /* 0x0000002c021d7981 */ /* 0x000ee8000c1e1900 */
[----:B0-2---:R-:W3:Y:S02]  /*f1e0*/  LDG.E R0, desc[UR44][R2.64+0x4] ;  /* 0x0000042c02007981 */ /* 0x005ee4000c1e1900 */
[----:B---3--:R-:W-:-:S07]  /*f1f0*/  IMAD.IADD R29, R0, 0x1, -R29 ;  /* 0x00000001001d7824 */ /* 0x008fce00078e0a1d */
.L_x_4261:
[----:B-----5:R-:W-:Y:S01]  /*f200*/  IMAD.IADD R29, R29, 0x1, -R32 ;  /* 0x000000011d1d7824 */ /* 0x020fe200078e0a20 */
[C---:B012---:R-:W-:Y:S01]  /*f210*/  LOP3.LUT R0, R26.reuse, 0xff000000, RZ, 0xc0, !PT ;  /* 0xff0000001a007812 */ /* 0x047fe200078ec0ff */
[----:B------:R-:W-:Y:S01]  /*f220*/  BSSY B0, `(.L_x_4262) ;  /* 0x0000028000007945 */ /* 0x000fe20003800000 */
[----:B------:R-:W-:Y:S01]  /*f230*/  LOP3.LUT R4, R26, 0xff0000, RZ, 0xc0, !PT ;  /* 0x00ff00001a047812 */ /* 0x000fe200078ec0ff */
[----:B------:R-:W-:Y:S01]  /*f240*/  IMAD.MOV.U32 R2, RZ, RZ, RZ ;  /* 0x000000ffff027224 */ /* 0x000fe200078e00ff */
[C---:B------:R-:W-:Y:S02]  /*f250*/  ISETP.GE.AND P0, PT, R29.reuse, 0x1, PT ;  /* 0x000000011d00780c */ /* 0x040fe40003f06270 */
[----:B------:R-:W-:Y:S01]  /*f260*/  SHF.R.U32.HI R3, RZ, 0x8, R0 ;  /* 0x00000008ff037819 */ /* 0x000fe20000011600 */
[----:B------:R-:W-:-:S03]  /*f270*/  VIADD R0, R29, 0x3f ;  /* 0x0000003f1d007836 */ /* 0x000fc60000000000 */
[----:B------:R-:W-:Y:S02]  /*f280*/  LEA.HI R4, R4, R3, RZ, 0x10 ;  /* 0x0000000304047211 */ /* 0x000fe400078f80ff */
[----:B------:R-:W-:-:S04]  /*f290*/  SHF.R.S32.HI R3, RZ, 0x1f, R0 ;  /* 0x0000001fff037819 */ /* 0x000fc80000011400 */
[----:B------:R-:W-:-:S04]  /*f2a0*/  LEA.HI R0, R3, R0, RZ, 0x6 ;  /* 0x0000000003007211 */ /* 0x000fc800078f30ff */
        /* <DEDUP_REMOVED lines=31> */
.L_x_4263:
[----:B------:R-:W-:Y:S05]  /*f4a0*/  BSYNC B0 ;  /* 0x0000000000007941 */ /* 0x000fea0003800000 */
.L_x_4262:
        /* <DEDUP_REMOVED lines=24> */
.L_x_4265:
        /* <DEDUP_REMOVED lines=20> */
.L_x_4268:
[----:B------:R-:W-:Y:S05]  /*f770*/  BSYNC B6 ;  /* 0x0000000000067941 */ /* 0x000fea0003800000 */
.L_x_4267:
        /* <DEDUP_REMOVED lines=20> */
.L_x_4271:
        /* <DEDUP_REMOVED lines=15> */
.L_x_4270:
[----:B------:R-:W-:Y:S05]  /*f9b0*/  BSYNC B6 ;  /* 0x0000000000067941 */ /* 0x000fea0003800000 */
.L_x_4269:
[----:B------:R-:W2:Y:S01]  /*f9c0*/  LDL R33, [R1+0x18] ;  /* 0x0000180001217983 */ /* 0x000ea20000100800 */
[----:B------:R-:W-:Y:S01]  /*f9d0*/  ULDC.64 UR4, c[0x0][0xaf0] ;  /* 0x0002bc0000047ab9 */ /* 0x000fe20000000a00 */
[----:B------:R-:W0:Y:S01]  /*f9e0*/  LDC R20, c[0x0][0x430] ;  /* 0x00010c00ff147b82 */ /* 0x000e220000000800 */
[----:B------:R-:W-:Y:S01]  /*f9f0*/  ISETP.NE.U32.AND P0, PT, RZ, UR4, PT ;  /* 0x00000004ff007c0c */ /* 0x000fe2000bf05070 */
[----:B------:R-:W1:Y:S03]  /*fa00*/  S2R R4, SR_TID.X ;  /* 0x0000000000047919 */ /* 0x000e660000002100 */
[----:B------:R-:W-:Y:S01]  /*fa10*/  ISETP.NE.AND.EX P0, PT, RZ, UR5, PT, P0 ;  /* 0x00000005ff007c0c */ /* 0x000fe2000bf05300 */
[----:B------:R-:W3:-:S12]  /*fa20*/  S2R R0, SR_TID.X ;  /* 0x0000000000007919 */ /* 0x000ed80000002100 */
[----:B------:R-:W-:Y:S01]  /*fa30*/  @P0 IADD3 R2, P1, R22, UR4, RZ ;  /* 0x0000000416020c10 */ /* 0x000fe2000ff3e0ff */
[----:B------:R-:W-:-:S03]  /*fa40*/  ULDC UR4, c[0x0][0x320] ;  /* 0x0000c80000047ab9 */ /* 0x000fc60000000800 */
[----:B------:R-:W-:Y:S01]  /*fa50*/  @P0 IADD3.X R3, R30, UR5, RZ, P1, !PT ;  /* 0x000000051e030c10 */ /* 0x000fe20008ffe4ff */
[----:B------:R-:W4:Y:S04]  /*fa60*/  S2R R21, SR_TID.X ;  /* 0x0000000000157919 */ /* 0x000f280000002100 */
[----:B------:R0:W5:Y:S01]  /*fa70*/  @P0 LDG.E R28, desc[UR44][R2.64] ;  /* 0x0000002c021c0981 */ /* 0x000162000c1e1900 */
[----:B------:R-:W-:Y:S01]  /*fa80*/  LOP3.LUT R16, R16, 0xfffffdff, RZ, 0xc0, !PT ;  /* 0xfffffdff10107812 */ /* 0x000fe200078ec0ff */
[----:B------:R-:W-:Y:S01]  /*fa90*/  UMOV UR5, 0xffffffff ;  /* 0xffffffff00057882 */ /* 0x000fe20000000000 */
[----:B-1----:R-:W-:Y:S02]  /*faa0*/  IMAD.SHL.U32 R4, R4, 0x8, RZ ;  /* 0x0000000804047824 */ /* 0x002fe400078e00ff */
[----:B---3--:R-:W-:-:S03]  /*fab0*/  IMAD.SHL.U32 R0, R0, 0x8, RZ ;  /* 0x0000000800007824 */ /* 0x008fc600078e00ff */
[----:B------:R-:W-:-:S04]  /*fac0*/  LOP3.LUT R4, R4, 0x38, RZ, 0xc0, !PT ;  /* 0x0000003804047812 */ /* 0x000fc800078ec0ff */
[C---:B------:R-:W-:Y:S02]  /*fad0*/  LOP3.LUT R5, R4.reuse, 0x40, RZ, 0xfc, !PT ;  /* 0x0000004004057812 */ /* 0x040fe400078efcff */
[----:B------:R-:W-:Y:S02]  /*fae0*/  LOP3.LUT R4, R4, 0x180, RZ, 0xfc, !PT ;  /* 0x0000018004047812 */ /* 0x000fe400078efcff */
[----:B------:R-:W-:Y:S02]  /*faf0*/  ISETP.GE.AND P0, PT, R5, UR4, PT ;  /* 0x0000000405007c0c */ /* 0x000fe4000bf06270 */
[----:B------:R-:W-:Y:S02]  /*fb00*/  LOP3.LUT R0, R0, 0x38, RZ, 0xc0, !PT ;  /* 0x0000003800007812 */ /* 0x000fe400078ec0ff */
[----:B------:R-:W-:Y:S02]  /*fb10*/  ISETP.GE.AND P1, PT, R4, UR4, PT ;  /* 0x0000000404007c0c */ /* 0x000fe4000bf26270 */
[----:B------:R-:W-:-:S02]  /*fb20*/  LOP3.LUT R4, R0, 0x1c0, RZ, 0xfc, !PT ;  /* 0x000001c000047812 */ /* 0x000fc400078efcff */
[----:B------:R-:W-:Y:S01]  /*fb30*/  LOP3.LUT R0, R0, 0x80, RZ, 0xfc, !PT ;  /* 0x0000008000007812 */ /* 0x000fe200078efcff */
[----:B----4-:R-:W-:Y:S01]  /*fb40*/  IMAD.SHL.U32 R21, R21, 0x8, RZ ;  /* 0x0000000815157824 */ /* 0x010fe200078e00ff */
[----:B------:R-:W-:Y:S02]  /*fb50*/  SEL R8, RZ, 0x40, P1 ;  /* 0x00000040ff087807 */ /* 0x000fe40000800000 */
[----:B------:R-:W-:Y:S02]  /*fb60*/  ISETP.GE.AND P5, PT, R0, UR4, PT ;  /* 0x0000000400007c0c */ /* 0x000fe4000bfa6270 */
[----:B------:R-:W-:Y:S01]  /*fb70*/  @P0 LOP3.LUT R16, R16, 0x200, RZ, 0xfc, !PT ;  /* 0x0000020010100812 */ /* 0x000fe200078efcff */
[----:B------:R-:W1:Y:S01]  /*fb80*/  S2R R0, SR_TID.X ;  /* 0x0000000000007919 */ /* 0x000e620000002100 */
[----:B------:R-:W-:Y:S02]  /*fb90*/  ISETP.GE.AND P0, PT, R4, UR4, PT ;  /* 0x0000000404007c0c */ /* 0x000fe4000bf06270 */
[----:B------:R-:W-:Y:S01]  /*fba0*/  LOP3.LUT R21, R21, 0x38, RZ, 0xc0, !PT ;  /* 0x0000003815157812 */ /* 0x000fe200078ec0ff */
[----:B------:R-:W3:Y:S01]  /*fbb0*/  S2R R4, SR_TID.X ;  /* 0x0000000000047919 */ /* 0x000ee20000002100 */
        /* <DEDUP_REMOVED lines=8> */
[----:B-1----:R-:W-:-:S03]  /*fc40*/  IMAD.SHL.U32 R0, R0, 0x8, RZ ;  /* 0x0000000800007824 */ /* 0x002fc600078e00ff */
[----:B------:R-:W-:Y:S01]  /*fc50*/  LOP3.LUT R16, R16, 0xffffffef, RZ, 0xc0, !PT ;  /* 0xffffffef10107812 */ /* 0x000fe200078ec0ff */
[----:B---3--:R-:W-:Y:S01]  /*fc60*/  IMAD.SHL.U32 R4, R4, 0x8, RZ ;  /* 0x0000000804047824 */ /* 0x008fe200078e00ff */
[----:B------:R-:W-:-:S04]  /*fc70*/  LOP3.LUT R0, R0, 0x38, RZ, 0xc0, !PT ;  /* 0x0000003800007812 */ /* 0x000fc800078ec0ff */
[----:B------:R-:W-:Y:S02]  /*fc80*/  LOP3.LUT R4, R4, 0x38, RZ, 0xc0, !PT ;  /* 0x0000003804047812 */ /* 0x000fe400078ec0ff */
[----:B------:R-:W-:Y:S02]  /*fc90*/  LOP3.LUT R0, R0, 0x100, RZ, 0xfc, !PT ;  /* 0x0000010000007812 */ /* 0x000fe400078efcff */
[----:B------:R-:W-:Y:S02]  /*fca0*/  LOP3.LUT R4, R4, 0xc0, RZ, 0xfc, !PT ;  /* 0x000000c004047812 */ /* 0x000fe400078efcff */
[----:B------:R-:W-:Y:S02]  /*fcb0*/  ISETP.GE.AND P3, PT, R0, UR4, PT ;  /* 0x0000000400007c0c */ /* 0x000fe4000bf66270 */
[----:B------:R-:W-:-:S13]  /*fcc0*/  ISETP.GE.AND P4, PT, R4, UR4, PT ;  /* 0x0000000404007c0c */ /* 0x000fda000bf86270 */
[----:B------:R-:W-:-:S04]  /*fcd0*/  @P4 LOP3.LUT R16, R16, 0x10, RZ, 0xfc, !PT ;  /* 0x0000001010104812 */ /* 0x000fc800078efcff */
[----:B------:R-:W-:-:S04]  /*fce0*/  LOP3.LUT R16, R16, 0xfffffffb, RZ, 0xc0, !PT ;  /* 0xfffffffb10107812 */ /* 0x000fc800078ec0ff */
[----:B------:R-:W-:-:S04]  /*fcf0*/  LOP3.LUT R16, R16, 0xfffffff7, RZ, 0xc0, !PT ;  /* 0xfffffff710107812 */ /* 0x000fc800078ec0ff */
[----:B------:R-:W-:-:S04]  /*fd00*/  @P3 LOP3.LUT R16, R16, 0x8, RZ, 0xfc, !PT ;  /* 0x0000000810103812 */ /* 0x000fc800078efcff */
[----:B------:R-:W-:Y:S02]  /*fd10*/  @P2 LOP3.LUT R16, R16, 0x4, RZ, 0xfc, !PT ;  /* 0x0000000410102812 */ /* 0x000fe400078efcff */
[----:B--2---:R-:W-:Y:S01]  /*fd20*/  LEA R0, R33, 0xffffffc0, 0x6 ;  /* 0xffffffc021007811 */ /* 0x004fe200078e30ff */
[----:B0-----:R-:W-:Y:S06]  /*fd30*/  BRA.DIV UR5, `(.L_x_4272) ;  /* 0x0000004e05987947 */ /* 0x001fec000b800000 */
.L_x_4343:
[----:B------:R-:W0:Y:S01]  /*fd40*/  S2R R2, SR_TID.X ;  /* 0x0000000000027919 */ /* 0x000e220000002100 */
[----:B------:R-:W-:Y:S01]  /*fd50*/  ISETP.NE.AND P1, PT, R20, 0x1, PT ;  /* 0x000000011400780c */ /* 0x000fe20003f25270 */
[----:B------:R-:W-:Y:S01]  /*fd60*/  IMAD.MOV.U32 R37, RZ, RZ, RZ ;  /* 0x000000ffff257224 */ /* 0x000fe200078e00ff */
[----:B-----5:R-:W-:Y:S01]  /*fd70*/  SHF.R.S32.HI R33, RZ, 0x1f, R28 ;  /* 0x0000001fff217819 */ /* 0x020fe2000001141c */
[----:B------:R-:W1:Y:S01]  /*fd80*/  S2R R10, SR_TID.X ;  /* 0x00000000000a7919 */ /* 0x000e620000002100 */
[C---:B------:R-:W-:Y:S02]  /*fd90*/  LOP3.LUT P6, RZ, R16.reuse, 0x400, RZ, 0xc0, !PT ;  /* 0x0000040010ff7812 */ /* 0x040fe400078cc0ff */
[----:B------:R-:W-:-:S07]  /*fda0*/  LOP3.LUT R16, R16, 0xffffdfff, RZ, 0xc0, !PT ;  /* 0xffffdfff10107812 */ /* 0x000fce00078ec0ff */
[----:B------:R-:W2:Y:S01]  /*fdb0*/  @P1 LDC R3, c[0x0][0x434] ;  /* 0x00010d00ff031b82 */ /* 0x000ea20000000800 */
[----:B------:R-:W-:Y:S02]  /*fdc0*/  @P1 LOP3.LUT R16, R16, 0x2000, RZ, 0xfc, !PT ;  /* 0x0000200010101812 */ /* 0x000fe400078efcff */
[----:B0-----:R-:W-:Y:S01]  /*fdd0*/  LOP3.LUT R2, R2, 0x7f, RZ, 0xc0, !PT ;  /* 0x0000007f02027812 */ /* 0x001fe200078ec0ff */
[----:B-1----:R-:W-:-:S03]  /*fde0*/  IMAD.SHL.U32 R10, R10, 0x10, RZ ;  /* 0x000000100a0a7824 */ /* 0x002fc600078e00ff */
[----:B------:R-:W-:-:S04]  /*fdf0*/  SHF.R.U32.HI R2, RZ, 0x3, R2 ;  /* 0x00000003ff027819 */ /* 0x000fc80000011602 */
[----:B------:R-:W-:Y:S02]  /*fe00*/  LOP3.LUT R10, R2, 0x70, R10, 0xf8, !PT ;  /* 0x00000070020a7812 */ /* 0x000fe400078ef80a */
[----:B------:R-:W0:Y:S03]  /*fe10*/  @P1 LDC R2, c[0x0][0x438] ;  /* 0x00010e00ff021b82 */ /* 0x000e260000000800 */
[----:B------:R-:W-:-:S05]  /*fe20*/  IMAD.IADD R6, R10, 0x1, R0 ;  /* 0x000000010a067824 */ /* 0x000fca00078e0200 */
[C---:B------:R-:W-:Y:S01]  /*fe30*/  ISETP.GE.AND P0, PT, R6.reuse, R29, PT ;  /* 0x0000001d0600720c */ /* 0x040fe20003f06270 */
[----:B------:R-:W-:-:S03]  /*fe40*/  IMAD.IADD R6, R6, 0x1, R32 ;  /* 0x0000000106067824 */ /* 0x000fc600078e0220 */
[----:B------:R-:W-:Y:S01]  /*fe50*/  ISETP.GT.U32.OR P0, PT, R10, 0x3f, P0 ;  /* 0x0000003f0a00780c */ /* 0x000fe20000704470 */
[----:B--2---:R-:W-:-:S04]  /*fe60*/  @P1 IMAD.HI.U32 R3, R6, R3, RZ ;  /* 0x0000000306031227 */ /* 0x004fc800078e00ff */
[----:B------:R-:W-:Y:S01]  /*fe70*/  IMAD.MOV.U32 R7, RZ, RZ, R6 ;  /* 0x000000ffff077224 */ /* 0x000fe200078e0006 */
[----:B0-----:R-:W-:-:S07]  /*fe80*/  @P1 SHF.R.U32.HI R7, RZ, R2, R3 ;  /* 0x00000002ff071219 */ /* 0x001fce0000011603 */
        /* <DEDUP_REMOVED lines=28> */
[----:B------:R-:W-:Y:S02]  /*10050*/  ISETP.NE.AND P0, PT, R3, 0x3, PT ;  /* 0x000000030300780c */ /* 0x000fe40003f05270 */
[----:B------:R-:W-:Y:S01]  /*10060*/  LOP3.LUT R30, R8, R30, RZ, 0xfc, !PT ;  /* 0x0000001e081e7212 */ /* 0x000fe200078efcff */
[----:B------:R-:W-:Y:S01]  /*10070*/  IMAD R2, R20, R2, R6 ;  /* 0x0000000214027224 */ /* 0x000fe200078e0206 */
[----:B------:R0:W-:Y:S04]  /*10080*/  STL [R1+0x28], R8 ;  /* 0x0000280801007387 */ /* 0x0001e80000100800 */
[----:B------:R0:W-:Y:S05]  /*10090*/  STL [R1], R2 ;  /* 0x0000000201007387 */ /* 0x0001ea0000100800 */
[----:B------:R-:W-:-:S04]  /*100a0*/  @P0 LOP3.LUT R16, R16, 0x1000, RZ, 0xfc, !PT ;  /* 0x0000100010100812 */ /* 0x000fc800078efcff */
[----:B------:R-:W-:-:S04]  /*100b0*/  LOP3.LUT R16, R16, 0xfffffffe, RZ, 0xc0, !PT ;  /* 0xfffffffe10107812 */ /* 0x000fc800078ec0ff */
[----:B------:R-:W-:Y:S01]  /*100c0*/  @P1 LOP3.LUT R16, R16, 0x1, RZ, 0xfc, !PT ;  /* 0x0000000110101812 */ /* 0x000fe200078efcff */
[----:B0-----:R-:W-:Y:S06]  /*100d0*/  @!P0 BRA `(.L_x_4273) ;  /* 0x0000000000048947 */ /* 0x001fec0003800000 */
[----:B------:R-:W-:Y:S01]  /*100e0*/  BPT.TRAP 0x1 ;  /* 0x000000040000795c */ /* 0x000fe20000300000 */
.L_x_4273:
        /* <DEDUP_REMOVED lines=9> */
.L_x_4344:
[----:B------:R-:W-:Y:S05]  /*10180*/  BSYNC B0 ;  /* 0x0000000000007941 */ /* 0x000fea0003800000 */
.L_x_4274:
[----:B------:R-:W0:Y:S01]  /*10190*/  LDL R2, [R1] ;  /* 0x0000000001027983 */ /* 0x000e220000100800 */
[----:B------:R-:W-:Y:S01]  /*101a0*/  ULDC.64 UR4, c[0x0][0x300] ;  /* 0x0000c00000047ab9 */ /* 0x000fe20000000a00 */
[----:B-----5:R-:W-:Y:S01]  /*101b0*/  SHF.R.S32.HI R4, RZ, 0x1f, R37 ;  /* 0x0000001fff047819 */ /* 0x020fe20000011425 */
[----:B------:R-:W-:Y:S01]  /*101c0*/  ULDC.64 UR6, c[0x0][0x2e8] ;  /* 0x0000ba0000067ab9 */ /* 0x000fe20000000a00 */
[----:B------:R-:W1:Y:S01]  /*101d0*/  S2R R7, SR_TID.X ;  /* 0x0000000000077919 */ /* 0x000e620000002100 */
[----:B------:R-:W-:Y:S01]  /*101e0*/  LOP3.LUT R16, R16, 0xfffffffd, RZ, 0xc0, !PT ;  /* 0xfffffffd10107812 */ /* 0x000fe200078ec0ff */
[----:B-1----:R-:W-:-:S05]  /*101f0*/  IMAD.SHL.U32 R7, R7, 0x8, RZ ;  /* 0x0000000807077824 */ /* 0x002fca00078e00ff */
[----:B------:R-:W-:Y:S02]  /*10200*/  LOP3.LUT R7, R7, 0x38, RZ, 0xc0, !PT ;  /* 0x0000003807077812 */ /* 0x000fe400078ec0ff */
[----:B0-----:R-:W-:-:S05]  /*10210*/  SHF.R.S32.HI R0, RZ, 0x1f, R2 ;  /* 0x0000001fff007819 */ /* 0x001fca0000011402 */
[----:B------:R0:W-:Y:S04]  /*10220*/  STL [R1+0x1c], R0 ;  /* 0x00001c0001007387 */ /* 0x0001e80000100800 */
[----:B------:R1:W-:Y:S01]  /*10230*/  STL [R1+0x20], R4 ;  /* 0x0000200401007387 */ /* 0x0003e20000100800 */
[----:B0-----:R-:W-:-:S04]  /*10240*/  IMAD R0, R0, UR4, RZ ;  /* 0x0000000400007c24 */ /* 0x001fc8000f8e02ff */
[C---:B------:R-:W-:Y:S02]  /*10250*/  IMAD R0, R2.reuse, UR5, R0 ;  /* 0x0000000502007c24 */ /* 0x040fe4000f8e0200 */
[----:B------:R-:W-:Y:S01]  /*10260*/  IMAD.WIDE.U32 R2, R2, UR4, RZ ;  /* 0x0000000402027c25 */ /* 0x000fe2000f8e00ff */
[----:B------:R-:W-:-:S03]  /*10270*/  ULDC.64 UR4, c[0x0][0x310] ;  /* 0x0000c40000047ab9 */ /* 0x000fc60000000a00 */
[----:B------:R-:W-:Y:S02]  /*10280*/  IMAD.IADD R3, R3, 0x1, R0 ;  /* 0x0000000103037824 */ /* 0x000fe400078e0200 */
[----:B------:R-:W-:Y:S02]  /*10290*/  IMAD R0, R4, UR4, RZ ;  /* 0x0000000404007c24 */ /* 0x000fe4000f8e02ff */
[----:B------:R-:W-:-:S04]  /*102a0*/  IMAD.WIDE.U32 R2, R37, UR4, R2 ;  /* 0x0000000425027c25 */ /* 0x000fc8000f8e0002 */
[----:B------:R-:W-:Y:S01]  /*102b0*/  IMAD R0, R37, UR5, R0 ;  /* 0x0000000525007c24 */ /* 0x000fe2000f8e0200 */
[----:B------:R-:W-:Y:S01]  /*102c0*/  ULDC.64 UR4, c[0x0][0x308] ;  /* 0x0000c20000047ab9 */ /* 0x000fe20000000a00 */
[----:B-1----:R-:W-:Y:S02]  /*102d0*/  IMAD R4, R18, 0x1000, R34 ;  /* 0x0000100012047824 */ /* 0x002fe400078e0222 */
[----:B------:R-:W-:Y:S02]  /*102e0*/  IMAD.IADD R3, R3, 0x1, R0 ;  /* 0x0000000103037824 */ /* 0x000fe400078e0200 */
        /* <DEDUP_REMOVED lines=42> */
.L_x_4354:
        /* <DEDUP_REMOVED lines=10> */
.L_x_4277:
        /* <DEDUP_REMOVED lines=11> */
.L_x_4278:
[----:B------:R1:W5:Y:S01]  /*106e0*/  LDL.LU R0, [R1+0xc] ;  /* 0x00000c0001007983 */ /* 0x0003620000300800 */
[----:B------:R-:W-:Y:S01]  /*106f0*/  LOP3.LUT P0, RZ, R16, 0x40, RZ, 0xc0, !PT ;  /* 0x0000004010ff7812 */ /* 0x000fe2000780c0ff */
[----:B------:R1:W-:-:S12]  /*10700*/  SYNCS.ARRIVE.TRANS64.A1T0 RZ, [R22+URZ+0x38830], RZ ;  /* 0x038830ff16ff79a7 */ /* 0x0003d8000810003f */
[----:B------:R-:W-:Y:S05]  /*10710*/  WARPSYNC.ALL ;  /* 0x0000000000007948 */ /* 0x000fea0003800000 */
[----:B0-----:R-:W-:Y:S01]  /*10720*/  SEL R2, R35, RZ, !P0 ;  /* 0x000000ff23027207 */ /* 0x001fe20004000000 */
[----:B------:R-:W-:Y:S04]  /*10730*/  BSSY B6, `(.L_x_4279) ;  /* 0x000001a000067945 */ /* 0x000fe80003800000 */
[----:B------:R0:W-:Y:S01]  /*10740*/  STL [R1+0x4], R2 ;  /* 0x0000040201007387 */ /* 0x0001e20000100800 */
[----:B------:R-:W-:Y:S01]  /*10750*/  BAR.SYNC.DEFER_BLOCKING 0x8, 0x100 ;  /* 0x0204000000007b1d */ /* 0x000fe20000010000 */
[----:B-----5:R-:W-:Y:S01]  /*10760*/  SEL R35, R0, RZ, !P0 ;  /* 0x000000ff00237207 */ /* 0x020fe20004000000 */
[----:B------:R-:W-:-:S04]  /*10770*/  VIADD R0, R17, 0x20400 ;  /* 0x0002040011007836 */ /* 0x000fc80000000000 */
[----:B------:R0:W-:Y:S01]  /*10780*/  STL [R1+0x14], R35 ;  /* 0x0000142301007387 */ /* 0x0001e20000100800 */
[----:B------:R-:W-:Y:S02]  /*10790*/  LOP3.LUT P0, RZ, R0, 0x3ff, RZ, 0xc0, !PT ;  /* 0x000003ff00ff7812 */ /* 0x000fe4000780c0ff */
[----:B------:R-:W-:-:S05]  /*107a0*/  SHF.R.S32.HI R0, RZ, 0x1f, R36 ;  /* 0x0000001fff007819 */ /* 0x000fca0000011424 */
[----:B------:R0:W-:Y:S06]  /*107b0*/  STL [R1+0xc], R0 ;  /* 0x00000c0001007387 */ /* 0x0001ec0000100800 */
[----:B------:R-:W-:Y:S05]  /*107c0*/  @!P0 BRA `(.L_x_4280) ;  /* 0x0000000000408947 */ /* 0x000fea0003800000 */
[----:B0-----:R-:W-:Y:S01]  /*107d0*/  MOV R2, 0x0 ;  /* 0x0000000000027802 */ /* 0x001fe20000000f00 */
        /* <DEDUP_REMOVED lines=15> */
.L_x_4280:
[----:B------:R-:W-:Y:S05]  /*108d0*/  BSYNC B6 ;  /* 0x0000000000067941 */ /* 0x000fea0003800000 */
.L_x_4279:
[----:B------:R-:W2:Y:S01]  /*108e0*/  LDL R4, [R1+0xc] ;  /* 0x00000c0001047983 */ /* 0x000ea20000100800 */
[----:B------:R-:W3:Y:S01]  /*108f0*/  LDC R10, c[0x0][0x448] ;  /* 0x00011200ff0a7b82 */ /* 0x000ee20000000800 */
[----:B------:R-:W-:Y:S01]  /*10900*/  IMAD.MOV.U32 R21, RZ, RZ, R35 ;  /* 0x000000ffff157224 */ /* 0x000fe200078e0023 */
[----:B------:R-:W-:Y:S01]  /*10910*/  ULDC.64 UR4, c[0x0][0x298] ;  /* 0x0000a60000047ab9 */ /* 0x000fe20000000a00 */
[----:B------:R-:W4:Y:S04]  /*10920*/  LDL R20, [R1+0x4] ;  /* 0x0000040001147983 */ /* 0x000f280000100800 */
[----:B------:R1:W5:Y:S01]  /*10930*/  LDL R9, [R1+0x10] ;  /* 0x0000100001097983 */ /* 0x0003620000100800 */
[----:B0-----:R-:W0:Y:S01]  /*10940*/  S2R R2, SR_TID.X ;  /* 0x0000000000027919 */ /* 0x001e220000002100 */
[----:B------:R-:W1:Y:S01]  /*10950*/  S2R R35, SR_TID.X ;  /* 0x0000000000237919 */ /* 0x000e620000002100 */
[----:B---3--:R-:W-:-:S13]  /*10960*/  ISETP.NE.AND P0, PT, R10, 0x1, PT ;  /* 0x000000010a00780c */ /* 0x008fda0003f05270 */
[----:B------:R-:W3:Y:S01]  /*10970*/  @P0 LDC R3, c[0x0][0x44c] ;  /* 0x00011300ff030b82 */ /* 0x000ee20000000800 */
[----:B0-----:R-:W-:-:S04]  /*10980*/  LOP3.LUT R2, R2, 0x7f, RZ, 0xc0, !PT ;  /* 0x0000007f02027812 */ /* 0x001fc800078ec0ff */
[----:B------:R-:W-:Y:S01]  /*10990*/  SHF.R.U32.HI R2, RZ, 0x3, R2 ;  /* 0x00000003ff027819 */ /* 0x000fe20000011602 */
[----:B-1----:R-:W-:-:S05]  /*109a0*/  IMAD.SHL.U32 R35, R35, 0x10, RZ ;  /* 0x0000001023237824 */ /* 0x002fca00078e00ff */
[----:B------:R-:W-:Y:S02]  /*109b0*/  LOP3.LUT R35, R2, 0x70, R35, 0xf8, !PT ;  /* 0x0000007002237812 */ /* 0x000fe400078ef823 */
[----:B------:R-:W0:Y:S03]  /*109c0*/  @P0 LDC R2, c[0x0][0x450] ;  /* 0x00011400ff020b82 */ /* 0x000e260000000800 */
[----:B------:R-:W-:-:S04]  /*109d0*/  IMAD R35, R25, 0x40, R35 ;  /* 0x0000004019237824 */ /* 0x000fc800078e0223 */
[----:B---3--:R-:W-:-:S04]  /*109e0*/  @P0 IMAD.HI.U32 R3, R35, R3, RZ ;  /* 0x0000000323030227 */ /* 0x008fc800078e00ff */
[----:B------:R-:W-:Y:S01]  /*109f0*/  IMAD.MOV.U32 R0, RZ, RZ, R35 ;  /* 0x000000ffff007224 */ /* 0x000fe200078e0023 */
[----:B0-----:R-:W-:Y:S01]  /*10a00*/  @P0 SHF.R.U32.HI R0, RZ, R2, R3 ;  /* 0x00000002ff000219 */ /* 0x001fe20000011603 */
[----:B------:R-:W-:Y:S01]  /*10a10*/  IMAD.WIDE.U32 R2, R36, UR4, RZ ;  /* 0x0000000424027c25 */ /* 0x000fe2000f8e00ff */
[----:B------:R-:W0:Y:S01]  /*10a20*/  S2R R7, SR_TID.X ;  /* 0x0000000000077919 */ /* 0x000e220000002100 */
[----:B------:R-:W-:-:S04]  /*10a30*/  LOP3.LUT R16, R16, 0xfffff7ff, RZ, 0xc0, !PT ;  /* 0xfffff7ff10107812 */ /* 0x000fc800078ec0ff */
[----:B------:R-:W-:Y:S01]  /*10a40*/  @P0 LOP3.LUT R16, R16, 0x800, RZ, 0xfc, !PT ;  /* 0x0000080010100812 */ /* 0x000fe200078efcff */
[----:B0-----:R-:W-:-:S05]  /*10a50*/  IMAD.SHL.U32 R7, R7, 0x8, RZ ;  /* 0x0000000807077824 */ /* 0x001fca00078e00ff */
[----:B------:R-:W-:Y:S01]  /*10a60*/  LOP3.LUT R7, R7, 0x38, RZ, 0xc0, !PT ;  /* 0x0000003807077812 */ /* 0x000fe200078ec0ff */
[----:B--2---:R-:W-:-:S04]  /*10a70*/  IMAD R4, R4, UR4, RZ ;  /* 0x0000000404047c24 */ /* 0x004fc8000f8e02ff */
[----:B------:R-:W-:Y:S01]  /*10a80*/  IMAD R4, R36, UR5, R4 ;  /* 0x0000000524047c24 */ /* 0x000fe2000f8e0204 */
[----:B------:R-:W-:-:S03]  /*10a90*/  ULDC.64 UR4, c[0x0][0x2d8] ;  /* 0x0000b60000047ab9 */ /* 0x000fc60000000a00 */
[----:B------:R-:W-:Y:S02]  /*10aa0*/  IMAD.IADD R3, R3, 0x1, R4 ;  /* 0x0000000103037824 */ /* 0x000fe400078e0204 */
[----:B------:R-:W-:-:S04]  /*10ab0*/  IMAD.WIDE.U32 R2, R26, UR4, R2 ;  /* 0x000000041a027c25 */ /* 0x000fc8000f8e0002 */
[----:B------:R-:W-:Y:S01]  /*10ac0*/  IMAD R3, R26, UR5, R3 ;  /* 0x000000051a037c24 */ /* 0x000fe2000f8e0203 */
[----:B------:R-:W-:Y:S02]  /*10ad0*/  ULDC.64 UR4, c[0x0][0x2e0] ;  /* 0x0000b80000047ab9 */ /* 0x000fe40000000a00 */
[----:B------:R-:W-:Y:S02]  /*10ae0*/  IMAD R4, R21, UR4, RZ ;  /* 0x0000000415047c24 */ /* 0x000fe4000f8e02ff */
[----:B----4-:R-:W-:-:S04]  /*10af0*/  IMAD.WIDE.U32 R2, R20, UR4, R2 ;  /* 0x0000000414027c25 */ /* 0x010fc8000f8e0002 */
[----:B------:R-:W-:Y:S01]  /*10b00*/  IMAD R4, R20, UR5, R4 ;  /* 0x0000000514047c24 */ /* 0x000fe2000f8e0204 */
[----:B------:R-:W-:-:S03]  /*10b10*/  ULDC.64 UR4, c[0x0][0x2d0] ;  /* 0x0000b40000047ab9 */ /* 0x000fc60000000a00 */
[----:B------:R-:W-:Y:S01]  /*10b20*/  IMAD.IADD R3, R3, 0x1, R4 ;  /* 0x0000000103037824 */ /* 0x000fe200078e0204 */
[----:B------:R-:W-:Y:S01]  /*10b30*/  SHF.R.S32.HI R4, RZ, 0x1f, R0 ;  /* 0x0000001fff047819 */ /* 0x000fe20000011400 */
[----:B------:R-:W0:Y:S04]  /*10b40*/  S2R R20, SR_TID.X ;  /* 0x0000000000147919 */ /* 0x000e280000002100 */
[----:B------:R-:W-:Y:S02]  /*10b50*/  IMAD R4, R4, UR4, RZ ;  /* 0x0000000404047c24 */ /* 0x000fe4000f8e02ff */
[----:B------:R-:W-:-:S04]  /*10b60*/  IMAD.WIDE.U32 R2, R0, UR4, R2 ;  /* 0x0000000400027c25 */ /* 0x000fc8000f8e0002 */
[----:B------:R-:W-:Y:S01]  /*10b70*/  IMAD R4, R0, UR5, R4 ;  /* 0x0000000500047c24 */ /* 0x000fe2000f8e0204 */
[----:B------:R-:W-:Y:S01]  /*10b80*/  ULDC.64 UR4, c[0x0][0x2c8] ;  /* 0x0000b20000047ab9 */ /* 0x000fe20000000a00 */
[----:B------:R-:W-:-:S04]  /*10b90*/  IMAD.MOV R0, RZ, RZ, -R0 ;  /* 0x000000ffff007224 */ /* 0x000fc800078e0a00 */
[----:B------:R-:W-:Y:S02]  /*10ba0*/  IMAD R0, R10, R0, R35 ;  /* 0x000000000a007224 */ /* 0x000fe400078e0223 */
[----:B------:R-:W-:-:S03]  /*10bb0*/  IMAD.IADD R3, R3, 0x1, R4 ;  /* 0x0000000103037824 */ /* 0x000fc600078e0204 */
[----:B------:R-:W-:Y:S01]  /*10bc0*/  SHF.R.S32.HI R4, RZ, 0x1f, R0 ;  /* 0x0000001fff047819 */ /* 0x000fe20000011400 */
[----:B------:R-:W-:-:S04]  /*10bd0*/  IMAD.WIDE.U32 R2, R0, UR4, R2 ;  /* 0x0000000400027c25 */ /* 0x000fc8000f8e0002 */
[----:B------:R-:W-:-:S04]  /*10be0*/  IMAD R4, R4, UR4, RZ ;  /* 0x0000000404047c24 */ /* 0x000fc8000f8e02ff */
[----:B------:R-:W-:Y:S01]  /*10bf0*/  IMAD R4, R0, UR5, R4 ;  /* 0x0000000500047c24 */ /* 0x000fe2000f8e0204 */
[----:B------:R-:W-:Y:S02]  /*10c00*/  ULDC.64 UR4, c[0x0][0x280] ;  /* 0x0000a00000047ab9 */ /* 0x000fe40000000a00 */
[----:B------:R-:W-:Y:S01]  /*10c10*/  LEA R0, P0, R2, UR4, 0x1 ;  /* 0x0000000402007c11 */ /* 0x000fe2000f8008ff */
[----:B------:R-:W-:Y:S01]  /*10c20*/  IMAD.IADD R3, R3, 0x1, R4 ;  /* 0x0000000103037824 */ /* 0x000fe200078e0204 */
[----:B------:R-:W-:Y:S01]  /*10c30*/  ULDC UR4, c[0x0][0x2b8] ;  /* 0x0000ae0000047ab9 */ /* 0x000fe20000000800 */
[----:B0-----:R-:W-:-:S03]  /*10c40*/  LOP3.LUT R20, R20, 0x7f, RZ, 0xc0, !PT ;  /* 0x0000007f14147812 */ /* 0x001fc600078ec0ff */
[----:B------:R-:W-:Y:S01]  /*10c50*/  LEA.HI.X R2, R2, UR5, R3, 0x1, P0 ;  /* 0x0000000502027c11 */ /* 0x000fe200080f0c03 */
[----:B------:R-:W-:Y:S01]  /*10c60*/  UMOV UR5, 0xffffffff ;  /* 0xffffffff00057882 */ /* 0x000fe20000000000 */
[----:B------:R-:W-:Y:S02]  /*10c70*/  ISETP.GE.AND P0, PT, R7, UR4, PT ;  /* 0x0000000407007c0c */ /* 0x000fe4000bf06270 */
[----:B------:R-:W-:Y:S01]  /*10c80*/  SHF.R.U32.HI R8, RZ, 0x3, R20 ;  /* 0x00000003ff087819 */ /* 0x000fe20000011614 */
[----:B------:R-:W-:Y:S10]  /*10c90*/  BRA.DIV UR5, `(.L_x_4281) ;  /* 0x0000004605587947 */ /* 0x000ff4000b800000 */
[----:B------:R-:W0:Y:S01]  /*10ca0*/  SHFL.IDX PT, R5, R0, RZ, 0x181f ;  /* 0x00181fff00057589 */ /* 0x000e2200000e0000 */
[----:B-----5:R-:W-:Y:S01]  /*10cb0*/  IMAD R3, R9, R10, RZ ;  /* 0x0000000a09037224 */ /* 0x020fe200078e02ff */
[----:B------:R-:W-:Y:S01]  /*10cc0*/  LOP3.LUT R16, R16, 0xfffffeff, RZ, 0xc0, !PT ;  /* 0xfffffeff10107812 */ /* 0x000fe200078ec0ff */
[----:B------:R-:W-:Y:S01]  /*10cd0*/  IMAD R25, R25, 0x40, R8 ;  /* 0x0000004019197824 */ /* 0x000fe200078e0208 */
[----:B------:R-:W1:Y:S04]  /*10ce0*/  SHFL.IDX PT, R4, R2, RZ, 0x181f ;  /* 0x00181fff02047589 */ /* 0x000e6800000e0000 */
[----:B------:R-:W-:-:S13]  /*10cf0*/  ISETP.GE.AND P2, PT, R25, R3, PT ;  /* 0x000000031900720c */ /* 0x000fda0003f46270 */
[----:B------:R-:W-:Y:S02]  /*10d00*/  @P2 LOP3.LUT R16, R16, 0x100, RZ, 0xfc, !PT ;  /* 0x0000010010102812 */ /* 0x000fe400078efcff */
[----:B0-----:R-:W-:Y:S02]  /*10d10*/  @!P2 LEA R5, P1, R7, R5, 0x1 ;  /* 0x000000050705a211 */ /* 0x001fe400078208ff */
[----:B------:R-:W-:-:S03]  /*10d20*/  LOP3.LUT R16, R16, 0xffffff7f, RZ, 0xc0, !PT ;  /* 0xffffff7f10107812 */ /* 0x000fc600078ec0ff */
        /* <DEDUP_REMOVED lines=10> */
[----:B------:R-:W-:-:S04]  /*10dd0*/  @P2 LOP3.LUT R16, R16, 0x80, RZ, 0xfc, !PT ;  /* 0x0000008010102812 */ /* 0x000fc800078efcff */
[----:B------:R-:W-:Y:S02]  /*10de0*/  LOP3.LUT R16, R16, 0xffffffbf, RZ, 0xc0, !PT ;  /* 0xffffffbf10107812 */ /* 0x000fe400078ec0ff */
        /* <DEDUP_REMOVED lines=11> */
[----:B------:R-:W-:-:S02]  /*10ea0*/  @P2 LOP3.LUT R16, R16, 0x40, RZ, 0xfc, !PT ;  /* 0x0000004010102812 */ /* 0x000fc400078efcff */
[----:B0-----:R-:W-:-:S05]  /*10eb0*/  @!P2 LEA R5, P1, R7, R5, 0x1 ;  /* 0x000000050705a211 */ /* 0x001fca00078208ff */
[----:B-1----:R-:W-:-:S05]  /*10ec0*/  @!P2 IMAD.X R4, RZ, RZ, R4, P1 ;  /* 0x000000ffff04a224 */ /* 0x002fca00008e0604 */
[----:B------:R-:W-:-:S04]  /*10ed0*/  @!P2 LOP3.LUT R5, R5, R4, RZ, 0x3c, !PT ;  /* 0x000000040505a212 */ /* 0x000fc800078e3cff */
[----:B------:R-:W-:-:S04]  /*10ee0*/  @!P2 LOP3.LUT R4, R5, R4, RZ, 0x3c, !PT ;  /* 0x000000040504a212 */ /* 0x000fc800078e3cff */
[----:B------:R-:W-:-:S05]  /*10ef0*/  @!P2 LOP3.LUT R5, R5, R4, RZ, 0x3c, !PT ;  /* 0x000000040505a212 */ /* 0x000fca00078e3cff */
[----:B------:R0:W-:Y:S04]  /*10f00*/  @!P2 LDGSTS.E.BYPASS.LTC128B.128 [R19+0x21400], desc[UR44][R4.64], !P0 ;  /* 0x214000000413afae */ /* 0x0001e8000c101d6c */
[----:B0-----:R0:W1:Y:S02]  /*10f10*/  SHFL.IDX PT, R4, R2, 0x3, 0x181f ;  /* 0x00781f0002047f89 */ /* 0x00106400000e0000 */
.L_x_4363:
[----:B------:R-:W-:Y:S01]  /*10f20*/  VIADD R25, R25, 0x30 ;  /* 0x0000003019197836 */ /* 0x000fe20000000000 */
[----:B------:R-:W-:-:S04]  /*10f30*/  LOP3.LUT R16, R16, 0xfffeffff, RZ, 0xc0, !PT ;  /* 0xfffeffff10107812 */ /* 0x000fc800078ec0ff */
[----:B------:R-:W-:-:S13]  /*10f40*/  ISETP.GE.AND P2, PT, R25, R3, PT ;  /* 0x000000031900720c */ /* 0x000fda0003f46270 */
[----:B0-----:R-:W-:Y:S02]  /*10f50*/  @!P2 LEA R2, P1, R7, R0, 0x1 ;  /* 0x000000000702a211 */ /* 0x001fe400078208ff */
[----:B------:R-:W-:-:S03]  /*10f60*/  @P2 LOP3.LUT R16, R16, 0x10000, RZ, 0xfc, !PT ;  /* 0x0001000010102812 */ /* 0x000fc600078efcff */
[----:B-1----:R-:W-:-:S05]  /*10f70*/  @!P2 IMAD.X R3, RZ, RZ, R4, P1 ;  /* 0x000000ffff03a224 */ /* 0x002fca00008e0604 */
[----:B------:R-:W-:Y:S01]  /*10f80*/  @!PT LDS RZ, [RZ] ;  /* 0x00000000fffff984 */ /* 0x000fe20000000800 */
[----:B------:R-:W-:Y:S01]  /*10f90*/  @!PT LDS RZ, [RZ] ;  /* 0x00000000fffff984 */ /* 0x000fe20000000800 */
[----:B------:R-:W-:Y:S01]  /*10fa0*/  @!PT LDS RZ, [RZ] ;  /* 0x00000000fffff984 */ /* 0x000fe20000000800 */
[----:B------:R0:W-:Y:S01]  /*10fb0*/  @!P2 LDGSTS.E.BYPASS.LTC128B.128 [R19+0x21c00], desc[UR44][R2.64], !P0 ;  /* 0x21c000000213afae */ /* 0x0001e2000c101d6c */
[----:B------:R-:W-:Y:S01]  /*10fc0*/  PLOP3.LUT P0, PT, PT, PT, PT, 0x80, 0x0 ;  /* 0x000000000000781c */ /* 0x000fe20003f0f070 */
[----:B------:R-:W-:-:S12]  /*10fd0*/  NOP ;  /* 0x0000000000007918 */ /* 0x000fd80000000000 */
.L_x_4282:
[----:B------:R-:W-:Y:S02]  /*10fe0*/  PLOP3.LUT P1, PT, P1, P0, PT, 0xa2, 0x0 ;  /* 0x000000000000781c */ /* 0x000fe40000f21472 */
[----:B------:R-:W-:-:S08]  /*10ff0*/  @P0 R2UR P1, UR4, R17 ;  /* 0x00000000110402ca */ /* 0x000fd00000020000 */
[----:B------:R-:W-:-:S05]  /*11000*/  @P0 PLOP3.LUT P0, PT, P1, PT, PT, 0x80, 0x0 ;  /* 0x000000000000081c */ /* 0x000fca0000f0f070 */
[----:B------:R-:W-:Y:S01]  /*11010*/  @!P1 SYNCS.ARRIVE.TRANS64.RED.A0T1 RZ, [UR4+0x38800], RZ ;  /* 0x038800ffffff99a7 */ /* 0x000fe20008200404 */
[----:B------:R-:W-:Y:S07]  /*11020*/  @!P1 ARRIVES.LDGSTSBAR.64.TRANSCNT [UR4+0x38800] ;  /* 0x03880000ff0099b0 */ /* 0x000fee0008000a84 */
[----:B------:R-:W-:Y:S05]  /*11030*/  @P0 BRA.U.ANY `(.L_x_4282) ;  /* 0xfffffffd00e80947 */ /* 0x000fea000393ffff */
[----:B------:R-:W-:Y:S01]  /*11040*/  NOP ;  /* 0x0000000000007918 */ /* 0x000fe20000000000 */
[----:B------:R-:W-:Y:S01]  /*11050*/  VIADD R0, R17, 0x26400 ;  /* 0x0002640011007836 */ /* 0x000fe20000000000 */
[----:B------:R1:W-:Y:S01]  /*11060*/  SYNCS.ARRIVE.TRANS64.A1T0 RZ, [R17+URZ+0x38800], RZ ;  /* 0x038800ff11ff79a7 */ /* 0x0003e2000810003f */
[----:B------:R-:W-:Y:S03]  /*11070*/  BSSY B6, `(.L_x_4283) ;  /* 0x0000013000067945 */ /* 0x000fe60003800000 */
[----:B------:R-:W-:-:S13]  /*11080*/  LOP3.LUT P0, RZ, R0, 0x3ff, RZ, 0xc0, !PT ;  /* 0x000003ff00ff7812 */ /* 0x000fda000780c0ff */
[----:B-1----:R-:W-:Y:S05]  /*11090*/  @!P0 BRA `(.L_x_4284) ;  /* 0x0000000000408947 */ /* 0x002fea0003800000 */
        /* <DEDUP_REMOVED lines=16> */
.L_x_4284:
[----:B------:R-:W-:Y:S05]  /*111a0*/  BSYNC B6 ;  /* 0x0000000000067941 */ /* 0x000fea0003800000 */
.L_x_4283:
[----:B------:R-:W2:Y:S01]  /*111b0*/  LDL.LU R25, [R1+0xc] ;  /* 0x00000c0001197983 */ /* 0x000ea20000300800 */
[----:B0-----:R-:W0:Y:S01]  /*111c0*/  LDC R2, c[0x0][0x448] ;  /* 0x00011200ff027b82 */ /* 0x001e220000000800 */
[----:B------:R-:W-:Y:S02]  /*111d0*/  ULDC.64 UR4, c[0x0][0x398] ;  /* 0x0000e60000047ab9 */ /* 0x000fe40000000a00 */
[----:B------:R-:W3:Y:S04]  /*111e0*/  LDL.LU R21, [R1+0x14] ;  /* 0x0000140001157983 */ /* 0x000ee80000300800 */
[----:B------:R-:W4:Y:S01]  /*111f0*/  LDL.LU R20, [R1+0x4] ;  /* 0x0000040001147983 */ /* 0x000f220000300800 */
[----:B0-----:R-:W-:-:S13]  /*11200*/  ISETP.NE.AND P6, PT, R2, 0x1, PT ;  /* 0x000000010200780c */ /* 0x001fda0003fc5270 */
[----:B------:R-:W0:Y:S08]  /*11210*/  @P6 LDC R3, c[0x0][0x44c] ;  /* 0x00011300ff036b82 */ /* 0x000e300000000800 */
[----:B------:R-:W1:Y:S01]  /*11220*/  @P6 LDC R2, c[0x0][0x450] ;  /* 0x00011400ff026b82 */ /* 0x000e620000000800 */
[----:B------:R-:W-:Y:S02]  /*11230*/  IMAD.MOV.U32 R0, RZ, RZ, R35 ;  /* 0x000000ffff007224 */ /* 0x000fe400078e0023 */
[----:B0-----:R-:W-:-:S05]  /*11240*/  @P6 IMAD.HI.U32 R3, R35, R3, RZ ;  /* 0x0000000323036227 */ /* 0x001fca00078e00ff */
[----:B-1----:R-:W-:Y:S01]  /*11250*/  @P6 SHF.R.U32.HI R0, RZ, R2, R3 ;  /* 0x00000002ff006219 */ /* 0x002fe20000011603 */
[----:B------:R-:W-:-:S03]  /*11260*/  IMAD.WIDE.U32 R2, R36, UR4, RZ ;  /* 0x0000000424027c25 */ /* 0x000fc6000f8e00ff */
[----:B------:R-:W-:Y:S01]  /*11270*/  SHF.R.S32.HI R5, RZ, 0x1f, R0 ;  /* 0x0000001fff057819 */ /* 0x000fe20000011400 */
[----:B------:R-:W0:Y:S01]  /*11280*/  S2R R8, SR_TID.X ;  /* 0x0000000000087919 */ /* 0x000e220000002100 */
[----:B------:R-:W-:Y:S01]  /*11290*/  LOP3.LUT R16, R16, 0xfffff7ff, RZ, 0xc0, !PT ;  /* 0xfffff7ff10107812 */ /* 0x000fe200078ec0ff */
        /* <DEDUP_REMOVED lines=9> */
[----:B---3--:R-:W-:Y:S02]  /*11330*/  IMAD R4, R21, UR4, RZ ;  /* 0x0000000415047c24 */ /* 0x008fe4000f8e02ff */
[----:B------:R-:W0:Y:S01]  /*11340*/  S2R R21, SR_TID.X ;  /* 0x0000000000157919 */ /* 0x000e220000002100 */
[----:B----4-:R-:W-:Y:S01]  /*11350*/  IMAD.WIDE.U32 R2, R20, UR4, R2 ;  /* 0x0000000414027c25 */ /* 0x010fe2000f8e0002 */
[----:B------:R-:W-:-:S03]  /*11360*/  ULDC UR4, c[0x0][0x448] ;  /* 0x0001120000047ab9 */ /* 0x000fc60000000800 */
[----:B------:R-:W-:Y:S02]  /*11370*/  IMAD R4, R20, UR5, R4 ;  /* 0x0000000514047c24 */ /* 0x000fe4000f8e0204 */
[----:B------:R-:W1:Y:S02]  /*11380*/  S2R R20, SR_TID.X ;  /* 0x0000000000147919 */ /* 0x000e640000002100 */
[----:B------:R-:W-:Y:S02]  /*11390*/  IMAD.IADD R3, R3, 0x1, R4 ;  /* 0x0000000103037824 */ /* 0x000fe400078e0204 */
[----:B------:R-:W-:-:S04]  /*113a0*/  IMAD.MOV R4, RZ, RZ, -R0 ;  /* 0x000000ffff047224 */ /* 0x000fc800078e0a00 */
[----:B------:R-:W-:Y:S01]  /*113b0*/  IMAD R4, R4, UR4, R35 ;  /* 0x0000000404047c24 */ /* 0x000fe2000f8e0223 */
[----:B------:R-:W-:Y:S02]  /*113c0*/  ULDC.64 UR4, c[0x0][0x3d0] ;  /* 0x0000f40000047ab9 */ /* 0x000fe40000000a00 */
[----:B------:R-:W-:Y:S02]  /*113d0*/  IMAD R5, R5, UR4, RZ ;  /* 0x0000000405057c24 */ /* 0x000fe4000f8e02ff */
[----:B------:R-:W-:-:S04]  /*113e0*/  IMAD.WIDE.U32 R2, R0, UR4, R2 ;  /* 0x0000000400027c25 */ /* 0x000fc8000f8e0002 */
[----:B------:R-:W-:Y:S01]  /*113f0*/  IMAD R5, R0, UR5, R5 ;  /* 0x0000000500057c24 */ /* 0x000fe2000f8e0205 */
[----:B------:R-:W-:Y:S01]  /*11400*/  SHF.R.S32.HI R0, RZ, 0x1f, R4 ;  /* 0x0000001fff007819 */ /* 0x000fe20000011404 */
[----:B------:R-:W-:Y:S02]  /*11410*/  ULDC.64 UR4, c[0x0][0x3c8] ;  /* 0x0000f20000047ab9 */ /* 0x000fe40000000a00 */
[----:B------:R-:W-:Y:S02]  /*11420*/  IMAD.IADD R3, R3, 0x1, R5 ;  /* 0x0000000103037824 */ /* 0x000fe400078e0205 */
[----:B------:R-:W-:Y:S02]  /*11430*/  IMAD R0, R0, UR4, RZ ;  /* 0x0000000400007c24 */ /* 0x000fe4000f8e02ff */
[----:B0-----:R-:W-:Y:S02]  /*11440*/  IMAD.SHL.U32 R21, R21, 0x8, RZ ;  /* 0x0000000815157824 */ /* 0x001fe400078e00ff */
[----:B------:R-:W-:-:S02]  /*11450*/  IMAD R0, R4, UR5, R0 ;  /* 0x0000000504007c24 */ /* 0x000fc4000f8e0200 */
[----:B------:R-:W-:Y:S01]  /*11460*/  IMAD.WIDE.U32 R2, R4, UR4, R2 ;  /* 0x0000000404027c25 */ /* 0x000fe2000f8e0002 */
[----:B------:R-:W-:Y:S01]  /*11470*/  LOP3.LUT R21, R21, 0x38, RZ, 0xc0, !PT ;  /* 0x0000003815157812 */ /* 0x000fe200078ec0ff */
[----:B------:R-:W-:Y:S02]  /*11480*/  ULDC.64 UR4, c[0x0][0x390] ;  /* 0x0000e40000047ab9 */ /* 0x000fe40000000a00 */
[----:B-1----:R-:W-:Y:S01]  /*11490*/  IMAD.SHL.U32 R20, R20, 0x8, RZ ;  /* 0x0000000814147824 */ /* 0x002fe200078e00ff */
[----:B------:R-:W-:Y:S01]  /*114a0*/  LOP3.LUT R7, R21, 0x80, RZ, 0xfc, !PT ;  /* 0x0000008015077812 */ /* 0x000fe200078efcff */
[----:B------:R-:W-:Y:S01]  /*114b0*/  IMAD.IADD R6, R3, 0x1, R0 ;  /* 0x0000000103067824 */ /* 0x000fe200078e0200 */
[----:B------:R-:W0:Y:S01]  /*114c0*/  S2R R25, SR_TID.X ;  /* 0x0000000000197919 */ /* 0x000e220000002100 */
[----:B------:R-:W-:Y:S01]  /*114d0*/  LEA R0, P0, R2, UR4, 0x1 ;  /* 0x0000000402007c11 */ /* 0x000fe2000f8008ff */
[----:B------:R-:W-:Y:S01]  /*114e0*/  ULDC UR4, c[0x0][0x3b8] ;  /* 0x0000ee0000047ab9 */ /* 0x000fe20000000800 */
[----:B------:R-:W-:Y:S01]  /*114f0*/  LOP3.LUT R20, R20, 0x38, RZ, 0xc0, !PT ;  /* 0x0000003814147812 */ /* 0x000fe200078ec0ff */
[----:B------:R-:W1:Y:S01]  /*11500*/  S2R R21, SR_TID.X ;  /* 0x0000000000157919 */ /* 0x000e620000002100 */
[----:B------:R-:W-:-:S02]  /*11510*/  ISETP.GE.AND P4, PT, R7, UR4, PT ;  /* 0x0000000407007c0c */ /* 0x000fc4000bf86270 */
[C---:B------:R-:W-:Y:S02]  /*11520*/  LOP3.LUT R9, R20.reuse, 0x40, RZ, 0xfc, !PT ;  /* 0x0000004014097812 */ /* 0x040fe400078efcff */
[----:B------:R-:W-:Y:S02]  /*11530*/  LOP3.LUT R7, R20, 0x100, RZ, 0xfc, !PT ;  /* 0x0000010014077812 */ /* 0x000fe400078efcff */
[----:B------:R-:W2:Y:S01]  /*11540*/  S2R R20, SR_TID.X ;  /* 0x0000000000147919 */ /* 0x000ea20000002100 */
[----:B------:R-:W-:Y:S02]  /*11550*/  ISETP.GE.AND P1, PT, R8, UR4, PT ;  /* 0x0000000408007c0c */ /* 0x000fe4000bf26270 */
[----:B------:R-:W-:Y:S02]  /*11560*/  ISETP.GE.AND P5, PT, R9, UR4, PT ;  /* 0x0000000409007c0c */ /* 0x000fe4000bfa6270 */
[----:B------:R-:W-:Y:S02]  /*11570*/  ISETP.GE.AND P2, PT, R7, UR4, PT ;  /* 0x0000000407007c0c */ /* 0x000fe4000bf46270 */
[----:B------:R-:W-:-:S02]  /*11580*/  LEA.HI.X R6, R2, UR5, R6, 0x1, P0 ;  /* 0x0000000502067c11 */ /* 0x000fc400080f0c06 */
[----:B------:R-:W-:Y:S01]  /*11590*/  SEL R2, RZ, 0x1, P1 ;  /* 0x00000001ff027807 */ /* 0x000fe20000800000 */
[----:B0-----:R-:W-:Y:S02]  /*115a0*/  IMAD.SHL.U32 R25, R25, 0x8, RZ ;  /* 0x0000000819197824 */ /* 0x001fe400078e00ff */
[----:B-1----:R-:W-:-:S03]  /*115b0*/  IMAD.SHL.U32 R21, R21, 0x8, RZ ;  /* 0x0000000815157824 */ /* 0x002fc600078e00ff */
[----:B------:R-:W-:Y:S01]  /*115c0*/  LOP3.LUT R25, R25, 0x38, RZ, 0xc0, !PT ;  /* 0x0000003819197812 */ /* 0x000fe200078ec0ff */
[----:B--2---:R-:W-:-:S03]  /*115d0*/  IMAD.SHL.U32 R20, R20, 0x8, RZ ;  /* 0x0000000814147824 */ /* 0x004fc600078e00ff */
[----:B------:R-:W-:Y:S02]  /*115e0*/  LOP3.LUT R7, R25, 0xc0, RZ, 0xfc, !PT ;  /* 0x000000c019077812 */ /* 0x000fe400078efcff */
[----:B------:R-:W-:Y:S02]  /*115f0*/  LOP3.LUT R21, R21, 0x38, RZ, 0xc0, !PT ;  /* 0x0000003815157812 */ /* 0x000fe400078ec0ff */
[----:B------:R-:W-:Y:S02]  /*11600*/  LOP3.LUT R20, R20, 0x38, RZ, 0xc0, !PT ;  /* 0x0000003814147812 */ /* 0x000fe400078ec0ff */
[----:B------:R-:W-:Y:S02]  /*11610*/  SEL R3, RZ, 0x4, P4 ;  /* 0x00000004ff037807 */ /* 0x000fe40002000000 */
[----:B------:R-:W-:Y:S02]  /*11620*/  SEL R4, RZ, 0x2, P5 ;  /* 0x00000002ff047807 */ /* 0x000fe40002800000 */
[----:B------:R-:W-:-:S02]  /*11630*/  ISETP.GE.AND P3, PT, R7, UR4, PT ;  /* 0x0000000407007c0c */ /* 0x000fc4000bf66270 */
[----:B------:R-:W-:Y:S02]  /*11640*/  LOP3.LUT R7, R21, 0x180, RZ, 0xfc, !PT ;  /* 0x0000018015077812 */ /* 0x000fe400078efcff */
[----:B------:R-:W-:Y:S02]  /*11650*/  LOP3.LUT R9, R20, 0x140, RZ, 0xfc, !PT ;  /* 0x0000014014097812 */ /* 0x000fe400078efcff */
[----:B------:R-:W-:Y:S02]  /*11660*/  IADD3 R2, R3, R4, R2 ;  /* 0x0000000403027210 */ /* 0x000fe40007ffe002 */
[----:B------:R-:W-:Y:S02]  /*11670*/  SEL R3, RZ, 0x10, P2 ;  /* 0x00000010ff037807 */ /* 0x000fe40001000000 */
[----:B------:R-:W-:Y:S02]  /*11680*/  SEL R4, RZ, 0x8, P3 ;  /* 0x00000008ff047807 */ /* 0x000fe40001800000 */
[----:B------:R-:W-:-:S02]  /*11690*/  @P1 LOP3.LUT R16, R16, 0x800, RZ, 0xfc, !PT ;  /* 0x0000080010101812 */ /* 0x000fc400078efcff */
[----:B------:R-:W-:Y:S02]  /*116a0*/  ISETP.GE.AND P0, PT, R7, UR4, PT ;  /* 0x0000000407007c0c */ /* 0x000fe4000bf06270 */
[----:B------:R-:W-:Y:S02]  /*116b0*/  LOP3.LUT R7, R20, 0x1c0, RZ, 0xfc, !PT ;  /* 0x000001c014077812 */ /* 0x000fe400078efcff */
[----:B------:R-:W-:Y:S02]  /*116c0*/  ISETP.GE.AND P1, PT, R9, UR4, PT ;  /* 0x0000000409007c0c */ /* 0x000fe4000bf26270 */
[----:B------:R-:W-:Y:S02]  /*116d0*/  IADD3 R4, R3, R2, R4 ;  /* 0x0000000203047210 */ /* 0x000fe40007ffe004 */
[----:B------:R-:W-:Y:S02]  /*116e0*/  SEL R2, RZ, 0x40, P0 ;  /* 0x00000040ff027807 */ /* 0x000fe40000000000 */
[----:B------:R-:W-:-:S02]  /*116f0*/  SEL R3, RZ, 0x20, P1 ;  /* 0x00000020ff037807 */ /* 0x000fc40000800000 */
[----:B------:R-:W-:Y:S01]  /*11700*/  ISETP.GE.AND P0, PT, R7, UR4, PT ;  /* 0x0000000407007c0c */ /* 0x000fe2000bf06270 */
[----:B------:R-:W-:Y:S01]  /*11710*/  UMOV UR4, 0xffffffff ;  /* 0xffffffff00047882 */ /* 0x000fe20000000000 */
[----:B------:R-:W-:Y:S02]  /*11720*/  IADD3 R4, R2, R4, R3 ;  /* 0x0000000402047210 */ /* 0x000fe40007ffe003 */
[----:B------:R-:W-:-:S05]  /*11730*/  SEL R5, RZ, 0x80, P0 ;  /* 0x00000080ff057807 */ /* 0x000fca0000000000 */
[----:B------:R-:W-:Y:S01]  /*11740*/  IMAD.IADD R5, R4, 0x1, R5 ;  /* 0x0000000104057824 */ /* 0x000fe200078e0205 */
[----:B------:R-:W-:Y:S06]  /*11750*/  BRA.DIV UR4, `(.L_x_4285) ;  /* 0x0000004204047947 */ /* 0x000fec000b800000 */
[C---:B------:R-:W-:Y:S01]  /*11760*/  LOP3.LUT P6, RZ, R16.reuse, 0x40, RZ, 0xc0, !PT ;  /* 0x0000004010ff7812 */ /* 0x040fe200078cc0ff */
[----:B------:R-:W0:Y:S01]  /*11770*/  SHFL.IDX PT, R3, R0, RZ, 0x181f ;  /* 0x00181fff00037589 */ /* 0x000e2200000e0000 */
[----:B------:R-:W-:-:S03]  /*11780*/  LOP3.LUT R16, R16, 0xffbfffff, RZ, 0xc0, !PT ;  /* 0xffbfffff10107812 */ /* 0x000fc600078ec0ff */
[----:B------:R-:W1:Y:S08]  /*11790*/  SHFL.IDX PT, R2, R6, RZ, 0x181f ;  /* 0x00181fff06027589 */ /* 0x000e7000000e0000 */
[----:B------:R-:W-:-:S04]  /*117a0*/  @P6 LOP3.LUT R16, R16, 0x400000, RZ, 0xfc, !PT ;  /* 0x0040000010106812 */ /* 0x000fc800078efcff */
[C---:B------:R-:W-:Y:S02]  /*117b0*/  LOP3.LUT P6, RZ, R16.reuse, 0x80, RZ, 0xc0, !PT ;  /* 0x0000008010ff7812 */ /* 0x040fe400078cc0ff */
[----:B------:R-:W-:-:S11]  /*117c0*/  LOP3.LUT R16, R16, 0xff7fffff, RZ, 0xc0, !PT ;  /* 0xff7fffff10107812 */ /* 0x000fd600078ec0ff */
[----:B------:R-:W-:-:S04]  /*117d0*/  @P6 LOP3.LUT R16, R16, 0x800000, RZ, 0xfc, !PT ;  /* 0x0080000010106812 */ /* 0x000fc800078efcff */
[----:B------:R-:W-:-:S13]  /*117e0*/  LOP3.LUT P6, RZ, R16, 0x100, RZ, 0xc0, !PT ;  /* 0x0000010010ff7812 */ /* 0x000fda00078cc0ff */
[----:B0-----:R-:W-:Y:S02]  /*117f0*/  @!P6 LEA R3, P0, R8, R3, 0x1 ;  /* 0x000000030803e211 */ /* 0x001fe400078008ff */
[----:B------:R-:W-:-:S03]  /*11800*/  @!P6 LOP3.LUT R7, R4, 0x40, RZ, 0xc0, !PT ;  /* 0x000000400407e812 */ /* 0x000fc600078ec0ff */
[----:B-1----:R-:W-:Y:S01]  /*11810*/  @!P6 IMAD.X R2, RZ, RZ, R2, P0 ;  /* 0x000000ffff02e224 */ /* 0x002fe200000e0602 */
[----:B------:R-:W-:Y:S02]  /*11820*/  LOP3.LUT P0, RZ, R16, 0x800, RZ, 0xc0, !PT ;  /* 0x0000080010ff7812 */ /* 0x000fe4000780c0ff */
[----:B------:R-:W-:Y:S02]  /*11830*/  @!P6 SHF.R.U32.HI R7, RZ, 0x2, R7 ;  /* 0x00000002ff07e819 */ /* 0x000fe40000011607 */
[----:B------:R-:W-:-:S04]  /*11840*/  @!P6 LOP3.LUT R3, R3, R2, RZ, 0x3c, !PT ;  /* 0x000000020303e212 */ /* 0x000fc800078e3cff */
[----:B------:R-:W-:-:S04]  /*11850*/  @!P6 LOP3.LUT R2, R3, R2, RZ, 0x3c, !PT ;  /* 0x000000020302e212 */ /* 0x000fc800078e3cff */
[----:B------:R-:W-:-:S05]  /*11860*/  @!P6 LOP3.LUT R3, R3, R2, RZ, 0x3c, !PT ;  /* 0x000000020303e212 */ /* 0x000fca00078e3cff */
[----:B------:R-:W-:Y:S01]  /*11870*/  @!PT LDS RZ, [RZ] ;  /* 0x00000000fffff984 */ /* 0x000fe20000000800 */
[----:B------:R-:W-:Y:S01]  /*11880*/  @!P6 LDGSTS.E.BYPASS.LTC128B.128 [R19+0x26400], desc[UR44][R2.64], !P0 ;  /* 0x264000000213efae */ /* 0x000fe2000c101d6c */
[----:B------:R-:W-:Y:S02]  /*11890*/  @!P6 ISETP.NE.U32.AND P0, PT, R7, RZ, PT ;  /* 0x000000ff0700e20c */ /* 0x000fe40003f05070 */
[----:B------:R-:W-:Y:S01]  /*118a0*/  @!P6 LOP3.LUT R7, R5, 0x80, RZ, 0xc0, !PT ;  /* 0x000000800507e812 */ /* 0x000fe200078ec0ff */
[----:B------:R-:W-:Y:S03]  /*118b0*/  @!P6 LDGSTS.E.BYPASS.LTC128B.128 [R19+0x28400], desc[UR44][R2.64+0x80], !P5 ;  /* 0x284000800213efae */ /* 0x000fe6000e901d6c */
[----:B------:R-:W-:Y:S01]  /*118c0*/  @!P6 SHF.R.U32.HI R7, RZ, 0x3, R7 ;  /* 0x00000003ff07e819 */ /* 0x000fe20000011607 */
[----:B------:R-:W-:Y:S04]  /*118d0*/  @!P6 LDGSTS.E.BYPASS.LTC128B.128 [R19+0x2a400], desc[UR44][R2.64+0x100], !P4 ;  /* 0x2a4001000213efae */ /* 0x000fe8000e101d6c */
[----:B------:R-:W-:Y:S04]  /*118e0*/  @!P6 LDGSTS.E.BYPASS.LTC128B.128 [R19+0x2c400], desc[UR44][R2.64+0x180], !P3 ;  /* 0x2c4001800213efae */ /* 0x000fe8000d901d6c */
[----:B------:R-:W-:Y:S04]  /*118f0*/  @!P6 LDGSTS.E.BYPASS.LTC128B.128 [R19+0x2e400], desc[UR44][R2.64+0x200], !P2 ;  /* 0x2e4002000213efae */ /* 0x000fe8000d101d6c */
[----:B------:R-:W-:Y:S04]  /*11900*/  @!P6 LDGSTS.E.BYPASS.LTC128B.128 [R19+0x30400], desc[UR44][R2.64+0x280], !P1 ;  /* 0x304002800213efae */ /* 0x000fe8000c901d6c */
[----:B------:R-:W-:Y:S01]  /*11910*/  @!P6 LDGSTS.E.BYPASS.LTC128B.128 [R19+0x32400], desc[UR44][R2.64+0x300], P0 ;  /* 0x324003000213efae */ /* 0x000fe20008101d6c */
[----:B------:R-:W-:-:S03]  /*11920*/  @!P6 ISETP.NE.U32.AND P0, PT, R7, RZ, PT ;  /* 0x000000ff0700e20c */ /* 0x000fc60003f05070 */
[----:B------:R-:W-:Y:S10]  /*11930*/  SHFL.IDX PT, R7, R6, 0x1, 0x181f ;  /* 0x00381f0006077f89 */ /* 0x000ff400000e0000 */
[----:B------:R0:W-:Y:S01]  /*11940*/  @!P6 LDGSTS.E.BYPASS.LTC128B.128 [R19+0x34400], desc[UR44][R2.64+0x380], P0 ;  /* 0x344003800213efae */ /* 0x0001e20008101d6c */
[----:B------:R-:W-:-:S03]  /*11950*/  LOP3.LUT P6, RZ, R16, 0x800000, RZ, 0xc0, !PT ;  /* 0x0080000010ff7812 */ /* 0x000fc600078cc0ff */
[----:B0-----:R-:W0:Y:S10]  /*11960*/  SHFL.IDX PT, R2, R0, 0x1, 0x181f ;  /* 0x00381f0000027f89 */ /* 0x001e3400000e0000 */
[----:B0-----:R-:W-:-:S05]  /*11970*/  @!P6 LEA R2, P0, R8, R2, 0x1 ;  /* 0x000000020802e211 */ /* 0x001fca00078008ff */
[----:B------:R-:W-:Y:S01]  /*11980*/  @!P6 IMAD.X R3, RZ, RZ, R7, P0 ;  /* 0x000000ffff03e224 */ /* 0x000fe200000e0607 */
[----:B------:R-:W-:Y:S02]  /*11990*/  LOP3.LUT P0, RZ, R16, 0x800, RZ, 0xc0, !PT ;  /* 0x0000080010ff7812 */ /* 0x000fe4000780c0ff */
[----:B------:R-:W-:-:S04]  /*119a0*/  @!P6 LOP3.LUT R7, R4, 0x40, RZ, 0xc0, !PT ;  /* 0x000000400407e812 */ /* 0x000fc800078ec0ff */
[----:B------:R-:W-:-:S07]  /*119b0*/  @!P6 SHF.R.U32.HI R7, RZ, 0x2, R7 ;  /* 0x00000002ff07e819 */ /* 0x000fce0000011607 */
        /* <DEDUP_REMOVED lines=11> */
[----:B------:R-:W-:Y:S04]  /*11a70*/  SHFL.IDX PT, R7, R6, 0x2, 0x181f ;  /* 0x00581f0006077f89 */ /* 0x000fe800000e0000 */
[----:B------:R-:W-:Y:S06]  /*11a80*/  SHFL.IDX PT, R6, R6, 0x3, 0x181f ;  /* 0x00781f0006067f89 */ /* 0x000fec00000e0000 */
[----:B------:R0:W-:Y:S01]  /*11a90*/  @!P6 LDGSTS.E.BYPASS.LTC128B.128 [R19+0x34c00], desc[UR44][R2.64+0x380], P0 ;  /* 0x34c003800213efae */ /* 0x0001e20008101d6c */
[----:B------:R-:W-:-:S03]  /*11aa0*/  LOP3.LUT P6, RZ, R16, 0x400000, RZ, 0xc0, !PT ;  /* 0x0040000010ff7812 */ /* 0x000fc600078cc0ff */
[----:B0-----:R-:W0:Y:S04]  /*11ab0*/  SHFL.IDX PT, R2, R0, 0x2, 0x181f ;  /* 0x00581f0000027f89 */ /* 0x001e2800000e0000 */
[----:B------:R-:W1:Y:S06]  /*11ac0*/  SHFL.IDX PT, R0, R0, 0x3, 0x181f ;  /* 0x00781f0000007f89 */ /* 0x000e6c00000e0000 */
[----:B0-----:R-:W-:-:S05]  /*11ad0*/  @!P6 LEA R2, P0, R8, R2, 0x1 ;  /* 0x000000020802e211 */ /* 0x001fca00078008ff */
[----:B------:R-:W-:Y:S01]  /*11ae0*/  @!P6 IMAD.X R3, RZ, RZ, R7, P0 ;  /* 0x000000ffff03e224 */ /* 0x000fe200000e0607 */
[----:B------:R-:W-:Y:S02]  /*11af0*/  LOP3.LUT P0, RZ, R16, 0x800, RZ, 0xc0, !PT ;  /* 0x0000080010ff7812 */ /* 0x000fe4000780c0ff */
[----:B------:R-:W-:-:S04]  /*11b00*/  @!P6 LOP3.LUT R7, R4, 0x40, RZ, 0xc0, !PT ;  /* 0x000000400407e812 */ /* 0x000fc800078ec0ff */
[----:B------:R-:W-:-:S07]  /*11b10*/  @!P6 SHF.R.U32.HI R7, RZ, 0x2, R7 ;  /* 0x00000002ff07e819 */ /* 0x000fce0000011607 */
[----:B------:R0:W-:Y:S01]  /*11b20*/  @!P6 LDGSTS.E.BYPASS.LTC128B.128 [R19+0x27400], desc[UR44][R2.64], !P0 ;  /* 0x274000000213efae */ /* 0x0001e2000c101d6c */
[----:B------:R-:W-:Y:S02]  /*11b30*/  @!P6 ISETP.NE.U32.AND P0, PT, R7, RZ, PT ;  /* 0x000000ff0700e20c */ /* 0x000fe40003f05070 */
[----:B------:R-:W-:Y:S01]  /*11b40*/  @!P6 LOP3.LUT R7, R5, 0x80, RZ, 0xc0, !PT ;  /* 0x000000800507e812 */ /* 0x000fe200078ec0ff */
[----:B------:R0:W-:Y:S03]  /*11b50*/  @!P6 LDGSTS.E.BYPASS.LTC128B.128 [R19+0x29400], desc[UR44][R2.64+0x80], !P5 ;  /* 0x294000800213efae */ /* 0x0001e6000e901d6c */
[----:B------:R-:W-:Y:S01]  /*11b60*/  @!P6 SHF.R.U32.HI R7, RZ, 0x3, R7 ;  /* 0x00000003ff07e819 */ /* 0x000fe20000011607 */
[----:B------:R0:W-:Y:S04]  /*11b70*/  @!P6 LDGSTS.E.BYPASS.LTC128B.128 [R19+0x2b400], desc[UR44][R2.64+0x100], !P4 ;  /* 0x2b4001000213efae */ /* 0x0001e8000e101d6c */
[----:B------:R0:W-:Y:S04]  /*11b80*/  @!P6 LDGSTS.E.BYPASS.LTC128B.128 [R19+0x2d400], desc[UR44][R2.64+0x180], !P3 ;  /* 0x2d4001800213efae */ /* 0x0001e8000d901d6c */
[----:B------:R0:W-:Y:S04]  /*11b90*/  @!P6 LDGSTS.E.BYPASS.LTC128B.128 [R19+0x2f400], desc[UR44][R2.64+0x200], !P2 ;  /* 0x2f4002000213efae */ /* 0x0001e8000d101d6c */
[----:B------:R0:W-:Y:S04]  /*11ba0*/  @!P6 LDGSTS.E.BYPASS.LTC128B.128 [R19+0x31400], desc[UR44][R2.64+0x280], !P1 ;  /* 0x314002800213efae */ /* 0x0001e8000c901d6c */
[----:B------:R0:W-:Y:S01]  /*11bb0*/  @!P6 LDGSTS.E.BYPASS.LTC128B.128 [R19+0x33400], desc[UR44][R2.64+0x300], P0 ;  /* 0x334003000213efae */ /* 0x0001e20008101d6c */
[----:B------:R-:W-:-:S13]  /*11bc0*/  @!P6 ISETP.NE.U32.AND P0, PT, R7, RZ, PT ;  /* 0x000000ff0700e20c */ /* 0x000fda0003f05070 */
[----:B-1----:R0:W-:Y:S02]  /*11bd0*/  @!P6 LDGSTS.E.BYPASS.LTC128B.128 [R19+0x35400], desc[UR44][R2.64+0x380], P0 ;  /* 0x354003800213efae */ /* 0x0021e40008101d6c */
.L_x_4373:
[----:B------:R-:W-:Y:S01]  /*11be0*/  LOP3.LUT P0, RZ, R16, 0x10000, RZ, 0xc0, !PT ;  /* 0x0001000010ff7812 */ /* 0x000fe2000780c0ff */
[----:B------:R-:W-:-:S12]  /*11bf0*/  BSSY B0, `(.L_x_4286) ;  /* 0x0000016000007945 */ /* 0x000fd80003800000 */
[----:B------:R-:W-:Y:S05]  /*11c00*/  @P0 BRA `(.L_x_4287) ;  /* 0x0000000000500947 */ /* 0x000fea0003800000 */
[----:B------:R-:W-:Y:S02]  /*11c10*/  LOP3.LUT R4, R4, 0x40, RZ, 0xc0, !PT ;  /* 0x0000004004047812 */ /* 0x000fe400078ec0ff */
[----:B------:R-:W-:Y:S02]  /*11c20*/  LOP3.LUT P6, RZ, R16, 0x800, RZ, 0xc0, !PT ;  /* 0x0000080010ff7812 */ /* 0x000fe400078cc0ff */
[----:B0-----:R-:W-:Y:S02]  /*11c30*/  LEA R2, P0, R8, R0, 0x1 ;  /* 0x0000000008027211 */ /* 0x001fe400078008ff */
[----:B------:R-:W-:Y:S02]  /*11c40*/  SHF.R.U32.HI R4, RZ, 0x2, R4 ;  /* 0x00000002ff047819 */ /* 0x000fe40000011604 */
[----:B------:R-:W-:Y:S01]  /*11c50*/  LOP3.LUT R5, R5, 0x80, RZ, 0xc0, !PT ;  /* 0x0000008005057812 */ /* 0x000fe200078ec0ff */
[----:B------:R-:W-:Y:S01]  /*11c60*/  IMAD.X R3, RZ, RZ, R6, P0 ;  /* 0x000000ffff037224 */ /* 0x000fe200000e0606 */
[----:B------:R-:W-:-:S02]  /*11c70*/  ISETP.NE.U32.AND P0, PT, R4, RZ, PT ;  /* 0x000000ff0400720c */ /* 0x000fc40003f05070 */
[----:B------:R-:W-:-:S03]  /*11c80*/  SHF.R.U32.HI R5, RZ, 0x3, R5 ;  /* 0x00000003ff057819 */ /* 0x000fc60000011605 */
[----:B------:R-:W-:Y:S01]  /*11c90*/  @!PT LDS RZ, [RZ] ;  /* 0x00000000fffff984 */ /* 0x000fe20000000800 */
[----:B------:R-:W-:Y:S01]  /*11ca0*/  @!PT LDS RZ, [RZ] ;  /* 0x00000000fffff984 */ /* 0x000fe20000000800 */
[----:B------:R-:W-:Y:S01]  /*11cb0*/  @!PT LDS RZ, [RZ] ;  /* 0x00000000fffff984 */ /* 0x000fe20000000800 */
[----:B------:R1:W-:Y:S04]  /*11cc0*/  LDGSTS.E.BYPASS.LTC128B.128 [R19+0x27c00], desc[UR44][R2.64], !P6 ;  /* 0x27c0000002137fae */ /* 0x0003e8000f101d6c */
        /* <DEDUP_REMOVED lines=8> */
.L_x_4287:
[----:B------:R-:W-:Y:S05]  /*11d50*/  BSYNC B0 ;  /* 0x0000000000007941 */ /* 0x000fea0003800000 */
.L_x_4286:
[----:B------:R-:W-:Y:S01]  /*11d60*/  NOP ;  /* 0x0000000000007918 */ /* 0x000fe20000000000 */
[----:B------:R-:W-:-:S13]  /*11d70*/  PLOP3.LUT P0, PT, PT, PT, PT, 0x80, 0x0 ;  /* 0x000000000000781c */ /* 0x000fda0003f0f070 */
.L_x_4288:
        /* <DEDUP_REMOVED lines=18> */
.L_x_4374:
[----:B------:R-:W-:Y:S05]  /*11ea0*/  BSYNC B0 ;  /* 0x0000000000007941 */ /* 0x000fea0003800000 */
.L_x_4289:
[----:B------:R-:W-:-:S05]  /*11eb0*/  IMAD.U32 R2, RZ, RZ, UR36 ;  /* 0x00000024ff027e24 */ /* 0x000fca000f8e00ff */
[----:B------:R-:W-:-:S13]  /*11ec0*/  ISETP.NE.AND P0, PT, R2, 0x3, PT ;  /* 0x000000030200780c */ /* 0x000fda0003f05270 */
[----:B------:R-:W-:Y:S05]  /*11ed0*/  @!P0 BRA `(.L_x_4291) ;  /* 0x0000000000048947 */ /* 0x000fea0003800000 */
[----:B------:R-:W-:Y:S01]  /*11ee0*/  BPT.TRAP 0x1 ;  /* 0x000000040000795c */ /* 0x000fe20000300000 */
.L_x_4291:
[----:B0-----:R-:W-:Y:S01]  /*11ef0*/  SHF.L.U32 R0, R23, 0x1f, RZ ;  /* 0x0000001f17007819 */ /* 0x001fe200000006ff */
[----:B------:R-:W-:Y:S03]  /*11f00*/  BSSY B0, `(.L_x_4292) ;  /* 0x0000003000007945 */ /* 0x000fe60003800000 */
[----:B------:R-:W0:Y:S02]  /*11f10*/  SYNCS.PHASECHK.TRANS64.TRYWAIT P0, [R22+URZ+0x38860], R0 ;  /* 0x03886000160075a7 */ /* 0x000e24000800017f */
[----:B0-----:R-:W-:Y:S05]  /*11f20*/  @!P0 BRA `(.L_x_4293) ;  /* 0x0000004000e08947 */ /* 0x001fea0003800000 */
.L_x_4375:
[----:B------:R-:W-:Y:S05]  /*11f30*/  BSYNC B0 ;  /* 0x0000000000007941 */ /* 0x000fea0003800000 */
.L_x_4292:
[----:B------:R-:W0:Y:S01]  /*11f40*/  LDL.LU R3, [R1+0x1c] ;  /* 0x00001c0001037983 */ /* 0x000e220000300800 */
[----:B------:R-:W-:Y:S01]  /*11f50*/  ULDC.64 UR4, c[0x0][0x328] ;  /* 0x0000ca0000047ab9 */ /* 0x000fe20000000a00 */
[----:B------:R-:W-:Y:S02]  /*11f60*/  ULDC.64 UR6, c[0x0][0x318] ;  /* 0x0000c60000067ab9 */ /* 0x000fe40000000a00 */
[----:B------:R-:W2:Y:S04]  /*11f70*/  LDL.LU R2, [R1] ;  /* 0x0000000001027983 */ /* 0x000ea80000300800 */
[----:B------:R-:W3:Y:S01]  /*11f80*/  LDL.LU R4, [R1+0x20] ;  /* 0x0000200001047983 */ /* 0x000ee20000300800 */
[----:B------:R-:W-:Y:S02]  /*11f90*/  IMAD R5, R18, 0x8000, R34 ;  /* 0x0000800012057824 */ /* 0x000fe400078e0222 */
[----:B0-----:R-:W-:-:S04]  /*11fa0*/  IMAD R0, R3, UR4, RZ ;  /* 0x0000000403007c24 */ /* 0x001fc8000f8e02ff */
[C---:B--2---:R-:W-:Y:S02]  /*11fb0*/  IMAD R0, R2.reuse, UR5, R0 ;  /* 0x0000000502007c24 */ /* 0x044fe4000f8e0200 */
[----:B------:R-:W-:Y:S01]  /*11fc0*/  IMAD.WIDE.U32 R2, R2, UR4, RZ ;  /* 0x0000000402027c25 */ /* 0x000fe2000f8e00ff */
[----:B------:R-:W-:-:S03]  /*11fd0*/  ULDC.64 UR4, c[0x0][0x338] ;  /* 0x0000ce0000047ab9 */ /* 0x000fc60000000a00 */
[----:B------:R-:W-:Y:S02]  /*11fe0*/  IMAD.IADD R3, R3, 0x1, R0 ;  /* 0x0000000103037824 */ /* 0x000fe400078e0200 */
[----:B---3--:R-:W-:Y:S02]  /*11ff0*/  IMAD R0, R4, UR4, RZ ;  /* 0x0000000404007c24 */ /* 0x008fe4000f8e02ff */
        /* <DEDUP_REMOVED lines=12> */
[C---:B------:R-:W-:Y:S01]  /*120c0*/  LOP3.LUT P5, RZ, R30.reuse, 0x2, RZ, 0xc0, !PT ;  /* 0x000000021eff7812 */ /* 0x040fe200078ac0ff */
[----:B------:R-:W1:Y:S01]  /*120d0*/  SHFL.IDX PT, R2, R4, RZ, 0x181f ;  /* 0x00181fff04027589 */ /* 0x000e6200000e0000 */
[C---:B------:R-:W-:Y:S02]  /*120e0*/  LOP3.LUT P4, RZ, R30.reuse, 0x4, RZ, 0xc0, !PT ;  /* 0x000000041eff7812 */ /* 0x040fe4000788c0ff */
[C---:B------:R-:W-:Y:S01]  /*120f0*/  LOP3.LUT P3, RZ, R30.reuse, 0x8, RZ, 0xc0, !PT ;  /* 0x000000081eff7812 */ /* 0x040fe2000786c0ff */
[----:B------:R-:W2:Y:S01]  /*12100*/  SHFL.IDX PT, R3, R6, RZ, 0x181f ;  /* 0x00181fff06037589 */ /* 0x000ea200000e0000 */
[----:B------:R-:W-:Y:S02]  /*12110*/  LOP3.LUT P2, RZ, R30, 0x10, RZ, 0xc0, !PT ;  /* 0x000000101eff7812 */ /* 0x000fe4000784c0ff */
[----:B------:R-:W-:Y:S01]  /*12120*/  LOP3.LUT R16, R16, 0xffffffbf, RZ, 0xc0, !PT ;  /* 0xffffffbf10107812 */ /* 0x000fe200078ec0ff */
[----:B0-----:R-:W-:-:S05]  /*12130*/  IMAD.SHL.U32 R7, R7, 0x8, RZ ;  /* 0x0000000807077824 */ /* 0x001fca00078e00ff */
[----:B------:R-:W-:-:S05]  /*12140*/  LOP3.LUT R7, R7, 0x38, RZ, 0xc0, !PT ;  /* 0x0000003807077812 */ /* 0x000fca00078ec0ff */
[----:B------:R-:W-:Y:S01]  /*12150*/  IMAD.SHL.U32 R0, R7, 0x2, RZ ;  /* 0x0000000207007824 */ /* 0x000fe200078e00ff */
[----:B------:R-:W-:-:S04]  /*12160*/  LOP3.LUT R7, R30, 0x1, RZ, 0xc0, !PT ;  /* 0x000000011e077812 */ /* 0x000fc800078ec0ff */
[----:B-1----:R-:W-:Y:S02]  /*12170*/  IADD3 R2, P0, R2, R0, RZ ;  /* 0x0000000002027210 */ /* 0x002fe40007f1e0ff */
[----:B------:R-:W-:Y:S02]  /*12180*/  ISETP.NE.U32.AND P1, PT, R7, 0x1, PT ;  /* 0x000000010700780c */ /* 0x000fe40003f25070 */
[----:B------:R-:W-:Y:S01]  /*12190*/  PRMT R7, R30, 0x8880, RZ ;  /* 0x000088801e077816 */ /* 0x000fe200000000ff */
[----:B--2---:R-:W-:Y:S01]  /*121a0*/  IMAD.X R3, RZ, RZ, R3, P0 ;  /* 0x000000ffff037224 */ /* 0x004fe200000e0603 */
[----:B------:R-:W-:-:S09]  /*121b0*/  ISETP.LT.OR P0, PT, R29, 0x1, P1 ;  /* 0x000000011d00780c */ /* 0x000fd20000f01670 */
[----:B------:R-:W-:Y:S02]  /*121c0*/  @P1 LOP3.LUT R16, R16, 0x40, RZ, 0xfc, !PT ;  /* 0x0000004010101812 */ /* 0x000fe400078efcff */
[----:B------:R-:W-:Y:S02]  /*121d0*/  LOP3.LUT P1, RZ, R30, 0x20, RZ, 0xc0, !PT ;  /* 0x000000201eff7812 */ /* 0x000fe4000782c0ff */
[----:B------:R-:W-:Y:S01]  /*121e0*/  @!PT LDS RZ, [RZ] ;  /* 0x00000000fffff984 */ /* 0x000fe20000000800 */
[----:B------:R-:W-:Y:S01]  /*121f0*/  LDGSTS.E.BYPASS.LTC128B.128 [R5+0x400], desc[UR44][R2.64], !P0 ;  /* 0x0040000002057fae */ /* 0x000fe2000c101d6c */
[----:B------:R-:W-:Y:S02]  /*12200*/  ISETP.LT.OR P0, PT, R29, 0x1, !P5 ;  /* 0x000000011d00780c */ /* 0x000fe40006f01670 */
[----:B------:R-:W-:-:S11]  /*12210*/  LOP3.LUT R16, R16, 0xffffff7f, RZ, 0xc0, !PT ;  /* 0xffffff7f10107812 */ /* 0x000fd600078ec0ff */
        /* <DEDUP_REMOVED lines=62> */
.L_x_4385:
        /* <DEDUP_REMOVED lines=34> */
.L_x_4295:
        /* <DEDUP_REMOVED lines=11> */
.L_x_4296:
[----:B------:R-:W2:Y:S01]  /*128d0*/  LDL.LU R2, [R1+0x18] ;  /* 0x0000180001027983 */ /* 0x000ea20000300800 */
[----:B------:R1:W-:Y:S01]  /*128e0*/  SYNCS.ARRIVE.TRANS64.A1T0 RZ, [R22+URZ+0x38850], RZ ;  /* 0x038850ff16ff79a7 */ /* 0x0003e2000810003f */
[----:B------:R-:W-:Y:S01]  /*128f0*/  BSSY B0, `(.L_x_4297) ;  /* 0x00000f3000007945 */ /* 0x000fe20003800000 */
[----:B--2---:R-:W-:-:S05]  /*12900*/  VIADD R7, R2, 0xfffffffe ;  /* 0xfffffffe02077836 */ /* 0x004fca0000000000 */
[----:B------:R-:W-:-:S13]  /*12910*/  ISETP.GE.AND P0, PT, R7, R31, PT ;  /* 0x0000001f0700720c */ /* 0x000fda0003f06270 */
[----:B-1----:R-:W-:Y:S05]  /*12920*/  @!P0 BRA `(.L_x_4298) ;  /* 0x0000000c00bc8947 */ /* 0x002fea0003800000 */
[----:B------:R-:W2:Y:S01]  /*12930*/  LDL.LU R2, [R1+0x28] ;  /* 0x0000280001027983 */ /* 0x000ea20000300800 */
[----:B------:R-:W-:-:S04]  /*12940*/  LOP3.LUT R29, R30, 0x80, RZ, 0xc0, !PT ;  /* 0x000000801e1d7812 */ /* 0x000fc800078ec0ff */
[----:B------:R-:W-:Y:S02]  /*12950*/  SHF.R.U32.HI R29, RZ, 0x3, R29 ;  /* 0x00000003ff1d7819 */ /* 0x000fe4000001161d */
[----:B--2---:R-:W-:-:S04]  /*12960*/  LOP3.LUT R2, R2, 0x40, RZ, 0xc0, !PT ;  /* 0x0000004002027812 */ /* 0x004fc800078ec0ff */
[----:B------:R-:W-:-:S07]  /*12970*/  SHF.R.U32.HI R30, RZ, 0x2, R2 ;  /* 0x00000002ff1e7819 */ /* 0x000fce0000011602 */
.L_x_4311:
[----:B-1----:R-:W1:Y:S01]  /*12980*/  S2R R2, SR_TID.X ;  /* 0x0000000000027919 */ /* 0x002e620000002100 */
[----:B--2---:R-:W2:Y:S01]  /*12990*/  LDC R3, c[0x0][0x430] ;  /* 0x00010c00ff037b82 */ /* 0x004ea20000000800 */
[----:B---3--:R-:W-:Y:S01]  /*129a0*/  IMAD R6, R7, 0x40, R32 ;  /* 0x0000004007067824 */ /* 0x008fe200078e0220 */
[----:B------:R-:W-:Y:S05]  /*129b0*/  YIELD ;  /* 0x0000000000007946 */ /* 0x000fea0003800000 */
[----:B0-----:R-:W0:Y:S01]  /*129c0*/  S2R R4, SR_TID.X ;  /* 0x0000000000047919 */ /* 0x001e220000002100 */
[----:B------:R-:W-:Y:S01]  /*129d0*/  IMAD.U32 R11, RZ, RZ, UR36 ;  /* 0x00000024ff0b7e24 */ /* 0x000fe2000f8e00ff */
[----:B------:R-:W-:Y:S01]  /*129e0*/  ULDC UR4, c[0x0][0x430] ;  /* 0x00010c0000047ab9 */ /* 0x000fe20000000800 */
[----:B------:R-:W-:Y:S01]  /*129f0*/  VIADD R18, R18, 0x1 ;  /* 0x0000000112127836 */ /* 0x000fe20000000000 */
[----:B--2---:R-:W-:-:S02]  /*12a00*/  ISETP.NE.AND P0, PT, R3, 0x1, PT ;  /* 0x000000010300780c */ /* 0x004fc40003f05270 */
[----:B-1----:R-:W-:-:S04]  /*12a10*/  LOP3.LUT R2, R2, 0x7f, RZ, 0xc0, !PT ;  /* 0x0000007f02027812 */ /* 0x002fc800078ec0ff */
[----:B------:R-:W-:-:S07]  /*12a20*/  SHF.R.U32.HI R2, RZ, 0x3, R2 ;  /* 0x00000003ff027819 */ /* 0x000fce0000011602 */
[----:B------:R-:W1:Y:S01]  /*12a30*/  @P0 LDC R3, c[0x0][0x434] ;  /* 0x00010d00ff030b82 */ /* 0x000e620000000800 */
[----:B0-----:R-:W-:-:S05]  /*12a40*/  IMAD.SHL.U32 R4, R4, 0x10, RZ ;  /* 0x0000001004047824 */ /* 0x001fca00078e00ff */
[----:B------:R-:W-:Y:S02]  /*12a50*/  LOP3.LUT R4, R2, 0x70, R4, 0xf8, !PT ;  /* 0x0000007002047812 */ /* 0x000fe400078ef804 */
[----:B------:R-:W0:Y:S02]  /*12a60*/  @P0 LDC R2, c[0x0][0x438] ;  /* 0x00010e00ff020b82 */ /* 0x000e240000000800 */
[C---:B------:R-:W-:Y:S01]  /*12a70*/  ISETP.GT.U32.AND P1, PT, R4.reuse, 0x3f, PT ;  /* 0x0000003f0400780c */ /* 0x040fe20003f24070 */
[----:B------:R-:W-:-:S04]  /*12a80*/  IMAD.IADD R6, R4, 0x1, R6 ;  /* 0x0000000104067824 */ /* 0x000fc800078e0206 */
[----:B------:R-:W-:-:S08]  /*12a90*/  IMAD.MOV.U32 R10, RZ, RZ, R6 ;  /* 0x000000ffff0a7224 */ /* 0x000fd000078e0006 */
[----:B------:R-:W2:Y:S01]  /*12aa0*/  @!P1 LDC.64 R4, c[0x0][0x428] ;  /* 0x00010a00ff049b82 */ /* 0x000ea20000000a00 */
[----:B-1----:R-:W-:-:S07]  /*12ab0*/  @P0 IMAD.HI.U32 R3, R6, R3, RZ ;  /* 0x0000000306030227 */ /* 0x002fce00078e00ff */
[----:B------:R-:W1:Y:S01]  /*12ac0*/  @!P1 LDC.64 R8, c[0x0][0x418] ;  /* 0x00010600ff089b82 */ /* 0x000e620000000a00 */
[----:B0-----:R-:W-:-:S04]  /*12ad0*/  @P0 SHF.R.U32.HI R10, RZ, R2, R3 ;  /* 0x00000002ff0a0219 */ /* 0x001fc80000011603 */
[--C-:B------:R-:W-:Y:S01]  /*12ae0*/  @!P1 SHF.R.S32.HI R3, RZ, 0x1f, R10.reuse ;  /* 0x0000001fff039819 */ /* 0x100fe2000001140a */
[----:B------:R-:W-:-:S04]  /*12af0*/  @!P1 IMAD.MOV.U32 R2, RZ, RZ, R10 ;  /* 0x000000ffff029224 */ /* 0x000fc800078e000a */
[----:B--2---:R-:W-:-:S04]  /*12b00*/  @!P1 IMAD.WIDE.U32 R2, R28, R4, R2 ;  /* 0x000000041c029225 */ /* 0x004fc800078e0002 */
[----:B------:R-:W-:-:S04]  /*12b10*/  @!P1 IMAD R4, R33, R4, RZ ;  /* 0x0000000421049224 */ /* 0x000fc800078e02ff */
[----:B------:R-:W-:Y:S01]  /*12b20*/  @!P1 IMAD R5, R28, R5, R4 ;  /* 0x000000051c059224 */ /* 0x000fe200078e0204 */
[----:B-1----:R-:W-:Y:S01]  /*12b30*/  @!P1 LEA R8, P0, R2, R8, 0x2 ;  /* 0x0000000802089211 */ /* 0x002fe200078010ff */
[----:B------:R-:W-:Y:S02]  /*12b40*/  IMAD.MOV.U32 R4, RZ, RZ, RZ ;  /* 0x000000ffff047224 */ /* 0x000fe400078e00ff */
[----:B------:R-:W-:Y:S02]  /*12b50*/  @!P1 IMAD.IADD R3, R5, 0x1, R3 ;  /* 0x0000000105039824 */ /* 0x000fe400078e0203 */
[----:B------:R-:W-:-:S03]  /*12b60*/  IMAD.MOV R5, RZ, RZ, -R10 ;  /* 0x000000ffff057224 */ /* 0x000fc600078e0a0a */
[----:B------:R-:W-:Y:S01]  /*12b70*/  @!P1 LEA.HI.X R9, R2, R9, R3, 0x2, P0 ;  /* 0x0000000902099211 */ /* 0x000fe200000f1403 */
[----:B------:R-:W-:Y:S01]  /*12b80*/  IMAD R5, R5, UR4, R6 ;  /* 0x0000000405057c24 */ /* 0x000fe2000f8e0206 */
[----:B------:R-:W-:-:S03]  /*12b90*/  ISETP.NE.AND P0, PT, R18, 0x2, PT ;  /* 0x000000021200780c */ /* 0x000fc60003f05270 */
[----:B------:R0:W5:Y:S01]  /*12ba0*/  @!P1 LDG.E R4, desc[UR44][R8.64] ;  /* 0x0000002c08049981 */ /* 0x000162000c1e1900 */
[----:B------:R-:W-:Y:S02]  /*12bb0*/  ISETP.NE.AND P1, PT, R11, 0x3, PT ;  /* 0x000000030b00780c */ /* 0x000fe40003f25270 */
[----:B------:R-:W-:Y:S02]  /*12bc0*/  SEL R2, RZ, 0x1, P0 ;  /* 0x00000001ff027807 */ /* 0x000fe40000000000 */
[----:B------:R-:W-:Y:S02]  /*12bd0*/  SEL R18, R18, RZ, P0 ;  /* 0x000000ff12127207 */ /* 0x000fe40000000000 */
[----:B------:R-:W-:Y:S01]  /*12be0*/  LOP3.LUT R23, R23, R2, RZ, 0x3c, !PT ;  /* 0x0000000217177212 */ /* 0x000fe200078e3cff */
[----:B------:R-:W-:Y:S02]  /*12bf0*/  IMAD.MOV.U32 R2, RZ, RZ, R7 ;  /* 0x000000ffff027224 */ /* 0x000fe400078e0007 */
[----:B------:R-:W-:-:S03]  /*12c00*/  VIADD R7, R7, 0xffffffff ;  /* 0xffffffff07077836 */ /* 0x000fc60000000000 */
[----:B------:R-:W-:Y:S01]  /*12c10*/  ISETP.GT.AND P3, PT, R2, R31, PT ;  /* 0x0000001f0200720c */ /* 0x000fe20003f64270 */
[----:B0-----:R-:W-:-:S12]  /*12c20*/  @!P1 BRA `(.L_x_4299) ;  /* 0x0000000000049947 */ /* 0x001fd80003800000 */
[----:B------:R-:W-:Y:S01]  /*12c30*/  BPT.TRAP 0x1 ;  /* 0x000000040000795c */ /* 0x000fe20000300000 */
.L_x_4299:
[----:B------:R-:W-:Y:S01]  /*12c40*/  IMAD R6, R18, 0x8, R17 ;  /* 0x0000000812067824 */ /* 0x000fe200078e0211 */
[----:B------:R-:W-:Y:S01]  /*12c50*/  SHF.L.U32 R20, R23, 0x1f, RZ ;  /* 0x0000001f17147819 */ /* 0x000fe200000006ff */
[----:B------:R-:W-:Y:S01]  /*12c60*/  BSSY B1, `(.L_x_4300) ;  /* 0x0000004000017945 */ /* 0x000fe20003800000 */
[----:B------:R-:W-:Y:S02]  /*12c70*/  SHF.R.S32.HI R9, RZ, 0x1f, R5 ;  /* 0x0000001fff097819 */ /* 0x000fe40000011405 */
[----:B------:R-:W0:Y:S02]  /*12c80*/  SYNCS.PHASECHK.TRANS64.TRYWAIT P0, [R6+URZ+0x38840], R20 ;  /* 0x03884014060075a7 */ /* 0x000e24000800017f */
[----:B0-----:R-:W-:Y:S05]  /*12c90*/  @!P0 BRA `(.L_x_4301) ;  /* 0x0000003c00c08947 */ /* 0x001fea0003800000 */
.L_x_4386:
[----:B------:R-:W-:Y:S05]  /*12ca0*/  BSYNC B1 ;  /* 0x0000000000017941 */ /* 0x000fea0003800000 */
.L_x_4300:
        /* <DEDUP_REMOVED lines=40> */
.L_x_4396:
        /* <DEDUP_REMOVED lines=8> */
.L_x_4303:
        /* <DEDUP_REMOVED lines=11> */
.L_x_4304:
[----:B------:R2:W-:Y:S01]  /*13060*/  SYNCS.ARRIVE.TRANS64.A1T0 RZ, [R6+URZ+0x38830], RZ ;  /* 0x038830ff06ff79a7 */ /* 0x0005e2000810003f */
[----:B------:R-:W-:Y:S05]  /*13070*/  @!P2 BRA `(.L_x_4305) ;  /* 0x000000000004a947 */ /* 0x000fea0003800000 */
[----:B------:R-:W-:Y:S01]  /*13080*/  BPT.TRAP 0x1 ;  /* 0x000000040000795c */ /* 0x000fe20000300000 */
.L_x_4305:
[----:B------:R-:W3:Y:S01]  /*13090*/  SYNCS.PHASECHK.TRANS64.TRYWAIT P0, [R6+URZ+0x38860], R20 ;  /* 0x03886014060075a7 */ /* 0x000ee2000800017f */
[----:B------:R-:W-:Y:S04]  /*130a0*/  BSSY B1, `(.L_x_4306) ;  /* 0x0000002000017945 */ /* 0x000fe80003800000 */
[----:B---3--:R-:W-:Y:S05]  /*130b0*/  @!P0 BRA `(.L_x_4307) ;  /* 0x0000003c00e88947 */ /* 0x008fea0003800000 */
.L_x_4397:
[----:B------:R-:W-:Y:S05]  /*130c0*/  BSYNC B1 ;  /* 0x0000000000017941 */ /* 0x000fea0003800000 */
.L_x_4306:
        /* <DEDUP_REMOVED lines=79> */
.L_x_4407:
        /* <DEDUP_REMOVED lines=25> */
.L_x_4309:
        /* <DEDUP_REMOVED lines=11> */
.L_x_4310:
[----:B------:R1:W-:Y:S01]  /*13800*/  SYNCS.ARRIVE.TRANS64.A1T0 RZ, [R6+URZ+0x38850], RZ ;  /* 0x038850ff06ff79a7 */ /* 0x0003e2000810003f */
[----:B------:R-:W-:Y:S05]  /*13810*/  @P3 BRA `(.L_x_4311) ;  /* 0xfffffff000583947 */ /* 0x000fea000383ffff */
.L_x_4298:
[----:B------:R-:W-:Y:S05]  /*13820*/  BSYNC B0 ;  /* 0x0000000000007941 */ /* 0x000fea0003800000 */
.L_x_4297:
        /* <DEDUP_REMOVED lines=21> */
.L_x_4313:
[----:B------:R-:W-:Y:S05]  /*13980*/  BSYNC B0 ;  /* 0x0000000000007941 */ /* 0x000fea0003800000 */
.L_x_4312:
[----:B------:R-:W-:-:S07]  /*13990*/  SEL R18, R18, RZ, P0 ;  /* 0x000000ff12127207 */ /* 0x000fce0000000000 */
.L_x_4266:
[----:B------:R-:W-:Y:S05]  /*139a0*/  BSYNC B7 ;  /* 0x0000000000077941 */ /* 0x000fea0003800000 */
.L_x_4264:
        /* <DEDUP_REMOVED lines=11> */
.L_x_4314:
        /* <DEDUP_REMOVED lines=43> */
.L_x_4417:
[----:B------:R-:W-:Y:S02]  /*13d10*/  ULDC UR4, c[0x0][0xd38] ;  /* 0x00034e0000047ab9 */ /* 0x000fe40000000800 */
[----:B------:R-:W-:-:S04]  /*13d20*/  IMAD.U32 R5, RZ, RZ, UR4 ;  /* 0x00000004ff057e24 */ /* 0x000fc8000f8e00ff */
[----:B-1----:R-:W-:-:S04]  /*13d30*/  IMAD R9, R14, R5, RZ ;  /* 0x000000050e097224 */ /* 0x002fc800078e02ff */
[----:B------:R-:W-:-:S05]  /*13d40*/  IMAD.IADD R6, R6, 0x1, R9 ;  /* 0x0000000106067824 */ /* 0x000fca00078e0209 */
[----:B------:R-:W-:-:S13]  /*13d50*/  ISETP.GT.AND P6, PT, R6, R0, PT ;  /* 0x000000000600720c */ /* 0x000fda0003fc4270 */
[----:B------:R-:W-:Y:S05]  /*13d60*/  @P6 BRA `(.L_x_4317) ;  /* 0x0000000000a46947 */ /* 0x000fea0003800000 */
.L_x_4320:
        /* <DEDUP_REMOVED lines=35> */
.L_x_4425:
[----:B------:R-:W-:Y:S02]  /*13fa0*/  ULDC UR4, c[0x0][0xd38] ;  /* 0x00034e0000047ab9 */ /* 0x000fe40000000800 */
[----:B------:R-:W-:-:S04]  /*13fb0*/  IMAD.U32 R5, RZ, RZ, UR4 ;  /* 0x00000004ff057e24 */ /* 0x000fc8000f8e00ff */
[----:B-1----:R-:W-:-:S04]  /*13fc0*/  IMAD R9, R14, R5, RZ ;  /* 0x000000050e097224 */ /* 0x002fc800078e02ff */
[----:B------:R-:W-:-:S05]  /*13fd0*/  IMAD.IADD R6, R9, 0x1, R6 ;  /* 0x0000000109067824 */ /* 0x000fca00078e0206 */
[----:B------:R-:W-:-:S13]  /*13fe0*/  ISETP.GT.AND P6, PT, R6, R0, PT ;  /* 0x000000000600720c */ /* 0x000fda0003fc4270 */
[----:B------:R-:W-:Y:S05]  /*13ff0*/  @!P6 BRA `(.L_x_4320) ;  /* 0xfffffffc005ce947 */ /* 0x000fea000383ffff */
.L_x_4317:
        /* <DEDUP_REMOVED lines=9> */
.L_x_4430:
[----:B------:R-:W-:-:S13]  /*14090*/  ISETP.NE.AND P0, PT, R8, RZ, PT ;  /* 0x000000ff0800720c */ /* 0x000fda0003f05270 */
[----:B------:R-:W-:Y:S05]  /*140a0*/  @!P0 BRA `(.L_x_4322) ;  /* 0x0000000000108947 */ /* 0x000fea0003800000 */
[----:B------:R-:W-:Y:S01]  /*140b0*/  UMOV UR4, 0xffffffff ;  /* 0xffffffff00047882 */ /* 0x000fe20000000000 */
[----:B------:R-:W-:Y:S02]  /*140c0*/  VIADD R12, R6, 0xffffffff ;  /* 0xffffffff060c7836 */ /* 0x000fe40000000000 */
[----:B------:R-:W-:Y:S05]  /*140d0*/  BRA.DIV UR4, `(.L_x_4323) ;  /* 0x0000004204207947 */ /* 0x000fea000b800000 */
[----:B------:R4:W0:Y:S02]  /*140e0*/  SHFL.IDX PT, R24, R3, R12, 0x1f ;  /* 0x00001f0c03187589 */ /* 0x00082400000e0000 */
.L_x_4322:
        /* <DEDUP_REMOVED lines=58> */
.L_x_4318:
[----:B------:R-:W-:Y:S01]  /*14490*/  UMOV UR4, URZ ;  /* 0x0000003f00047c82 */ /* 0x000fe20008000000 */
[----:B------:R-:W-:Y:S01]  /*144a0*/  UMOV UR5, URZ ;  /* 0x0000003f00057c82 */ /* 0x000fe20008000000 */
[----:B------:R-:W-:Y:S01]  /*144b0*/  ULDC UR6, c[0x0][0xd3c] ;  /* 0x00034f0000067ab9 */ /* 0x000fe20000000800 */
[----:B------:R-:W-:Y:S02]  /*144c0*/  IMAD.MOV.U32 R24, RZ, RZ, R0 ;  /* 0x000000ffff187224 */ /* 0x000fe400078e0000 */
[----:B------:R-:W-:Y:S02]  /*144d0*/  IMAD.U32 R25, RZ, RZ, UR4 ;  /* 0x00000004ff197e24 */ /* 0x000fe4000f8e00ff */
[----:B------:R-:W-:Y:S02]  /*144e0*/  IMAD.U32 R26, RZ, RZ, UR5 ;  /* 0x00000005ff1a7e24 */ /* 0x000fe4000f8e00ff */
[----:B------:R-:W-:-:S07]  /*144f0*/  IMAD.U32 R27, RZ, RZ, UR6 ;  /* 0x00000006ff1b7e24 */ /* 0x000fce000f8e00ff */
.L_x_4324:
        /* <DEDUP_REMOVED lines=10> */
.L_x_4315:
[----:B------:R-:W-:Y:S02]  /*145a0*/  ULDC UR4, c[0x0][0xd3c] ;  /* 0x00034f0000047ab9 */ /* 0x000fe40000000800 */
[----:B0-----:R-:W-:-:S13]  /*145b0*/  ISETP.GE.AND P0, PT, R27, UR4, PT ;  /* 0x000000041b007c0c */ /* 0x001fda000bf06270 */
[----:B------:R-:W-:Y:S05]  /*145c0*/  @!P0 BRA `(.L_x_4325) ;  /* 0xffffffa800048947 */ /* 0x000fea000383ffff */
[----:B------:R-:W-:Y:S05]  /*145d0*/  BSYNC B8 ;  /* 0x0000000000087941 */ /* 0x000fea0003800000 */
.L_x_4258:
        /* <DEDUP_REMOVED lines=12> */
.L_x_4433:
[----:B------:R-:W-:Y:S05]  /*146a0*/  BSYNC B0 ;  /* 0x0000000000007941 */ /* 0x000fea0003800000 */
.L_x_4326:
[----:B------:R-:W-:-:S03]  /*146b0*/  UMOV UR4, 0xffffffff ;  /* 0xffffffff00047882 */ /* 0x000fc60000000000 */
[----:B------:R-:W-:Y:S05]  /*146c0*/  BRA.DIV UR4, `(.L_x_4328) ;  /* 0x0000003a04e07947 */ /* 0x000fea000b800000 */
[----:B0-----:R-:W0:Y:S02]  /*146d0*/  S2R R0, SR_TID.X ;  /* 0x0000000000007919 */ /* 0x001e240000002100 */
[----:B0-----:R-:W-:-:S04]  /*146e0*/  SHF.R.U32.HI R0, RZ, 0x5, R0 ;  /* 0x00000005ff007819 */ /* 0x001fc80000011600 */
[----:B------:R-:W-:-:S05]  /*146f0*/  LOP3.LUT R0, R0, 0x3, RZ, 0xc0, !PT ;  /* 0x0000000300007812 */ /* 0x000fca00078ec0ff */
[----:B------:R0:W1:Y:S02]  /*14700*/  SHFL.IDX PT, R14, R0, RZ, 0x1f ;  /* 0x00001fff000e7589 */ /* 0x00006400000e0000 */
.L_x_4436:
[----:B-1----:R-:W-:Y:S01]  /*14710*/  ISETP.NE.AND P0, PT, R14, RZ, PT ;  /* 0x000000ff0e00720c */ /* 0x002fe20003f05270 */
[----:B------:R-:W-:-:S12]  /*14720*/  BSSY B0, `(.L_x_4329) ;  /* 0x0000024000007945 */ /* 0x000fd80003800000 */
[----:B------:R-:W-:Y:S05]  /*14730*/  @P0 BRA `(.L_x_4330) ;  /* 0x0000000000880947 */ /* 0x000fea0003800000 */
[----:B------:R-:W-:-:S03]  /*14740*/  UMOV UR4, 0xffffffff ;  /* 0xffffffff00047882 */ /* 0x000fc60000000000 */
[----:B------:R-:W-:Y:S05]  /*14750*/  BRA.DIV UR4, `(.L_x_4331) ;  /* 0x0000003a04f07947 */ /* 0x000fea000b800000 */
[----:B------:R-:W-:-:S13]  /*14760*/  ELECT P6, URZ, PT ;  /* 0x00000000003f782f */ /* 0x000fda00038c0000 */
.L_x_4439:
[----:B------:R-:W-:Y:S05]  /*14770*/  @!P6 BRA `(.L_x_4330) ;  /* 0x000000000078e947 */ /* 0x000fea0003800000 */
[----:B------:R-:W-:-:S06]  /*14780*/  ULOP3.LUT UR4, UR39, 0x2, URZ, 0xfc, !UPT ;  /* 0x0000000227047892 */ /* 0x000fcc000f8efc3f */
[----:B0-----:R-:W-:-:S05]  /*14790*/  IMAD.U32 R0, RZ, RZ, UR4 ;  /* 0x00000004ff007e24 */ /* 0x001fca000f8e00ff */
[----:B------:R-:W-:-:S13]  /*147a0*/  ISETP.NE.AND P0, PT, R0, 0x3, PT ;  /* 0x000000030000780c */ /* 0x000fda0003f05270 */
[----:B------:R-:W-:Y:S05]  /*147b0*/  @!P0 BRA `(.L_x_4332) ;  /* 0x0000000000048947 */ /* 0x000fea0003800000 */
[----:B------:R-:W-:Y:S01]  /*147c0*/  BPT.TRAP 0x1 ;  /* 0x000000040000795c */ /* 0x000fe20000300000 */
.L_x_4332:
[C---:B------:R-:W-:Y:S01]  /*147d0*/  IMAD R3, R18.reuse, 0x8, R5 ;  /* 0x0000000812037824 */ /* 0x040fe200078e0205 */
[----:B------:R-:W-:Y:S01]  /*147e0*/  SHF.L.U32 R2, R23, 0x1f, RZ ;  /* 0x0000001f17027819 */ /* 0x000fe200000006ff */
[----:B------:R-:W-:-:S03]  /*147f0*/  VIADD R18, R18, 0x1 ;  /* 0x0000000112127836 */ /* 0x000fc60000000000 */
[----:B------:R-:W0:Y:S02]  /*14800*/  SYNCS.PHASECHK.TRANS64.TRYWAIT P1, [R3+URZ+0x38840], R2 ;  /* 0x03884002030075a7 */ /* 0x000e24000802017f */
[----:B------:R-:W-:-:S04]  /*14810*/  ISETP.NE.AND P2, PT, R18, 0x2, PT ;  /* 0x000000021200780c */ /* 0x000fc80003f45270 */
[----:B------:R-:W-:Y:S01]  /*14820*/  SEL R0, RZ, 0x1, P2 ;  /* 0x00000001ff007807 */ /* 0x000fe20001000000 */
[----:B0-----:R-:W-:Y:S08]  /*14830*/  @!P1 BRA `(.L_x_4333) ;  /* 0x0000003800d89947 */ /* 0x001ff00003800000 */
.L_x_4440:
[----:B------:R-:W-:Y:S02]  /*14840*/  SEL R18, R18, RZ, P2 ;  /* 0x000000ff12127207 */ /* 0x000fe40001000000 */
[----:B------:R-:W-:Y:S01]  /*14850*/  LOP3.LUT R0, R23, R0, RZ, 0x3c, !PT ;  /* 0x0000000017007212 */ /* 0x000fe200078e3cff */
[----:B------:R-:W-:Y:S06]  /*14860*/  @!P0 BRA `(.L_x_4334) ;  /* 0x0000000000048947 */ /* 0x000fec0003800000 */
[----:B------:R-:W-:Y:S01]  /*14870*/  BPT.TRAP 0x1 ;  /* 0x000000040000795c */ /* 0x000fe20000300000 */
.L_x_4334:
[----:B------:R-:W-:Y:S01]  /*14880*/  IMAD R5, R18, 0x8, R5 ;  /* 0x0000000812057824 */ /* 0x000fe200078e0205 */
[----:B------:R-:W-:-:S04]  /*14890*/  SHF.L.U32 R0, R0, 0x1f, RZ ;  /* 0x0000001f00007819 */ /* 0x000fc800000006ff */
[----:B------:R-:W1:Y:S02]  /*148a0*/  SYNCS.PHASECHK.TRANS64.TRYWAIT P1, [R5+URZ+0x38840], R0 ;  /* 0x03884000050075a7 */ /* 0x000e64000802017f */
[----:B-1----:R-:W-:Y:S05]  /*148b0*/  @!P1 BRA `(.L_x_4335) ;  /* 0x0000003800cc9947 */ /* 0x002fea0003800000 */
.L_x_4441:
[----:B------:R-:W-:Y:S05]  /*148c0*/  @!P0 BRA `(.L_x_4336) ;  /* 0x0000000000048947 */ /* 0x000fea0003800000 */
[----:B------:R-:W-:Y:S01]  /*148d0*/  BPT.TRAP 0x1 ;  /* 0x000000040000795c */ /* 0x000fe20000300000 */
.L_x_4336:
[----:B------:R-:W5:Y:S02]  /*148e0*/  SYNCS.PHASECHK.TRANS64.TRYWAIT P1, [R3+URZ+0x38860], R2 ;  /* 0x03886002030075a7 */ /* 0x000f64000802017f */
[----:B-----5:R-:W-:Y:S05]  /*148f0*/  @!P1 BRA `(.L_x_4337) ;  /* 0x0000003800d09947 */ /* 0x020fea0003800000 */
.L_x_4442:
[----:B------:R-:W-:Y:S05]  /*14900*/  @!P0 BRA `(.L_x_4338) ;  /* 0x0000000000048947 */ /* 0x000fea0003800000 */
[----:B------:R-:W-:Y:S01]  /*14910*/  BPT.TRAP 0x1 ;  /* 0x000000040000795c */ /* 0x000fe20000300000 */
.L_x_4338:
[----:B------:R0:W0:Y:S02]  /*14920*/  SYNCS.PHASECHK.TRANS64.TRYWAIT P0, [R5+URZ+0x38860], R0 ;  /* 0x03886000050075a7 */ /* 0x000024000800017f */
[----:B0-----:R-:W-:Y:S05]  /*14930*/  @!P0 NANOSLEEP.SYNCS 0x989680 ;  /* 0x009896800000895d */ /* 0x001fea0003900000 */
[----:B------:R-:W0:Y:S02]  /*14940*/  @!P0 SYNCS.PHASECHK.TRANS64 P0, [R5+URZ+0x38860], R0 ;  /* 0x03886000050085a7 */ /* 0x000e24000800007f */
[----:B0-----:R-:W-:Y:S05]  /*14950*/  @!P0 BRA `(.L_x_4338) ;  /* 0xfffffffc00f08947 */ /* 0x001fea000383ffff */
.L_x_4330:
[----:B------:R-:W-:Y:S05]  /*14960*/  BSYNC B0 ;  /* 0x0000000000007941 */ /* 0x000fea0003800000 */
.L_x_4329:
[----:B------:R-:W-:Y:S05]  /*14970*/  EXIT ;  /* 0x000000000000794d */ /* 0x000fea0003800000 */
.L_x_4211:
[----:B0-----:R-:W-:-:S04]  /*14980*/  IMAD.U32 R0, RZ, RZ, UR41 ;  /* 0x00000029ff007e24 */ /* 0x001fc8000f8e00ff */
[----:B------:R0:W1:Y:S03]  /*14990*/  SYNCS.PHASECHK.TRANS64.TRYWAIT P1, [R0+URZ+0x38800], R3 ;  /* 0x03880003000075a7 */ /* 0x000066000802017f */
[----:B-1----:R-:W-:Y:S05]  /*149a0*/  @!P1 NANOSLEEP.SYNCS 0x989680 ;  /* 0x009896800000995d */ /* 0x002fea0003900000 */
[----:B------:R-:W1:Y:S02]  /*149b0*/  @!P1 SYNCS.PHASECHK.TRANS64 P1, [R0+URZ+0x38800], R3 ;  /* 0x03880003000095a7 */ /* 0x000e64000802007f */
[----:B-1----:R-:W-:Y:S05]  /*149c0*/  @!P1 BRA `(.L_x_4211) ;  /* 0xfffffffc00ec9947 */ /* 0x002fea000383ffff */
[----:B------:R-:W-:Y:S05]  /*149d0*/  BRA `(.L_x_4339) ;  /* 0xfffffef000f07947 */ /* 0x000fea000383ffff */
.L_x_4215:
[----:B--2---:R2:W3:Y:S02]  /*149e0*/  SYNCS.PHASECHK.TRANS64.TRYWAIT P1, [R7+URZ+0x38830], R4 ;  /* 0x03883004070075a7 */ /* 0x0044e4000802017f */
[----:B---3--:R-:W-:Y:S05]  /*149f0*/  @!P1 NANOSLEEP.SYNCS 0x989680 ;  /* 0x009896800000995d */ /* 0x008fea0003900000 */
[----:B------:R-:W3:Y:S02]  /*14a00*/  @!P1 SYNCS.PHASECHK.TRANS64 P1, [R7+URZ+0x38830], R4 ;  /* 0x03883004070095a7 */ /* 0x000ee4000802007f */
[----:B---3--:R-:W-:Y:S05]  /*14a10*/  @!P1 BRA `(.L_x_4215) ;  /* 0xfffffffc00f09947 */ /* 0x008fea000383ffff */
[----:B------:R-:W-:Y:S05]  /*14a20*/  BRA `(.L_x_4214) ;  /* 0xfffffef400087947 */ /* 0x000fea000383ffff */
.L_x_4216:
[----:B0-----:R-:W-:-:S04]  /*14a30*/  IMAD.U32 R6, RZ, RZ, UR41 ;  /* 0x00000029ff067e24 */ /* 0x001fc8000f8e00ff */
[----:B------:R0:W3:Y:S03]  /*14a40*/  SYNCS.PHASECHK.TRANS64.TRYWAIT P1, [R6+URZ+0x38810], R3 ;  /* 0x03881003060075a7 */ /* 0x0000e6000802017f */
[----:B---3--:R-:W-:Y:S05]  /*14a50*/  @!P1 NANOSLEEP.SYNCS 0x989680 ;  /* 0x009896800000995d */ /* 0x008fea0003900000 */
[----:B------:R-:W3:Y:S02]  /*14a60*/  @!P1 SYNCS.PHASECHK.TRANS64 P1, [R6+URZ+0x38810], R3 ;  /* 0x03881003060095a7 */ /* 0x000ee4000802007f */
[----:B---3--:R-:W-:Y:S05]  /*14a70*/  @!P1 BRA `(.L_x_4216) ;  /* 0xfffffffc00ec9947 */ /* 0x008fea000383ffff */
[----:B------:R-:W-:Y:S05]  /*14a80*/  BRA `(.L_x_4340) ;  /* 0xfffffef400907947 */ /* 0x000fea000383ffff */
.L_x_4220:
[----:B----4-:R4:W0:Y:S02]  /*14a90*/  SYNCS.PHASECHK.TRANS64.TRYWAIT P1, [R7+URZ+0x38850], R4 ;  /* 0x03885004070075a7 */ /* 0x010824000802017f */
[----:B0-----:R-:W-:Y:S05]  /*14aa0*/  @!P1 NANOSLEEP.SYNCS 0x989680 ;  /* 0x009896800000995d */ /* 0x001fea0003900000 */
[----:B------:R-:W0:Y:S02]  /*14ab0*/  @!P1 SYNCS.PHASECHK.TRANS64 P1, [R7+URZ+0x38850], R4 ;  /* 0x03885004070095a7 */ /* 0x000e24000802007f */
[----:B0-----:R-:W-:Y:S05]  /*14ac0*/  @!P1 BRA `(.L_x_4220) ;  /* 0xfffffffc00f09947 */ /* 0x001fea000383ffff */
[----:B------:R-:W-:Y:S05]  /*14ad0*/  BRA `(.L_x_4219) ;  /* 0xfffffef4009c7947 */ /* 0x000fea000383ffff */
.L_x_4227:
[----:B-1----:R-:W-:-:S04]  /*14ae0*/  IMAD.U32 R5, RZ, RZ, UR5 ;  /* 0x00000005ff057e24 */ /* 0x002fc8000f8e00ff */
[----:B------:R1:W2:Y:S03]  /*14af0*/  SYNCS.PHASECHK.TRANS64.TRYWAIT P2, [R5+URZ+0x38830], R4 ;  /* 0x03883004050075a7 */ /* 0x0002a6000804017f */
[----:B--2---:R-:W-:Y:S05]  /*14b00*/  @!P2 NANOSLEEP.SYNCS 0x989680 ;  /* 0x009896800000a95d */ /* 0x004fea0003900000 */
[----:B------:R-:W2:Y:S02]  /*14b10*/  @!P2 SYNCS.PHASECHK.TRANS64 P2, [R5+URZ+0x38830], R4 ;  /* 0x038830040500a5a7 */ /* 0x000ea4000804007f */
[----:B--2---:R-:W-:Y:S05]  /*14b20*/  @!P2 BRA `(.L_x_4227) ;  /* 0xfffffffc00eca947 */ /* 0x004fea000383ffff */
[----:B------:R-:W-:Y:S05]  /*14b30*/  BRA `(.L_x_4226) ;  /* 0xffffff1800147947 */ /* 0x000fea000383ffff */
.L_x_4231:
[----:B-1----:R-:W-:-:S04]  /*14b40*/  IMAD.U32 R5, RZ, RZ, UR5 ;  /* 0x00000005ff057e24 */ /* 0x002fc8000f8e00ff */
[----:B------:R1:W3:Y:S03]  /*14b50*/  SYNCS.PHASECHK.TRANS64.TRYWAIT P2, [R5+URZ+0x38850], R4 ;  /* 0x03885004050075a7 */ /* 0x0002e6000804017f */
[----:B---3--:R-:W-:Y:S05]  /*14b60*/  @!P2 NANOSLEEP.SYNCS 0x989680 ;  /* 0x009896800000a95d */ /* 0x008fea0003900000 */
[----:B------:R-:W3:Y:S02]  /*14b70*/  @!P2 SYNCS.PHASECHK.TRANS64 P2, [R5+URZ+0x38850], R4 ;  /* 0x038850040500a5a7 */ /* 0x000ee4000804007f */
[----:B---3--:R-:W-:Y:S05]  /*14b80*/  @!P2 BRA `(.L_x_4231) ;  /* 0xfffffffc00eca947 */ /* 0x008fea000383ffff */
[----:B------:R-:W-:Y:S05]  /*14b90*/  BRA `(.L_x_4230) ;  /* 0xffffff1800847947 */ /* 0x000fea000383ffff */
.L_x_4272:
        /* <DEDUP_REMOVED lines=11> */
.L_x_4342:
[----:B------:R-:W-:Y:S05]  /*14c50*/  BSYNC B0 ;  /* 0x0000000000007941 */ /* 0x000fea0003800000 */
.L_x_4341:
[----:B------:R-:W-:Y:S05]  /*14c60*/  BRA `(.L_x_4343) ;  /* 0xffffffb000347947 */ /* 0x000fea000383ffff */
.L_x_4275:
[----:B0-----:R0:W1:Y:S02]  /*14c70*/  SYNCS.PHASECHK.TRANS64.TRYWAIT P0, [R22+URZ+0x38840], R0 ;  /* 0x03884000160075a7 */ /* 0x001064000800017f */
[----:B-1----:R-:W-:Y:S05]  /*14c80*/  @!P0 NANOSLEEP.SYNCS 0x989680 ;  /* 0x009896800000895d */ /* 0x002fea0003900000 */
[----:B------:R-:W1:Y:S02]  /*14c90*/  @!P0 SYNCS.PHASECHK.TRANS64 P0, [R22+URZ+0x38840], R0 ;  /* 0x03884000160085a7 */ /* 0x000e64000800007f */
[----:B-1----:R-:W-:Y:S05]  /*14ca0*/  @!P0 BRA `(.L_x_4275) ;  /* 0xfffffffc00f08947 */ /* 0x002fea000383ffff */
[----:B------:R-:W-:Y:S05]  /*14cb0*/  BRA `(.L_x_4344) ;  /* 0xffffffb400307947 */ /* 0x000fea000383ffff */
.L_x_4276:
        /* <DEDUP_REMOVED lines=8> */
.L_x_4346:
[----:B------:R-:W-:Y:S05]  /*14d40*/  BSYNC B0 ;  /* 0x0000000000007941 */ /* 0x000fea0003800000 */
.L_x_4345:
        /* <DEDUP_REMOVED lines=9> */
.L_x_4347:
[----:B------:R-:W-:Y:S02]  /*14de0*/  IMAD.MOV.U32 R13, RZ, RZ, R5 ;  /* 0x000000ffff0d7224 */ /* 0x000fe400078e0005 */
[----:B------:R-:W-:Y:S02]  /*14df0*/  IMAD.MOV.U32 R12, RZ, RZ, 0x1 ;  /* 0x00000001ff0c7424 */ /* 0x000fe400078e00ff */
[----:B------:R-:W-:-:S07]  /*14e00*/  IMAD.MOV.U32 R3, RZ, RZ, R14 ;  /* 0x000000ffff037224 */ /* 0x000fce00078e000e */
[----:B------:R-:W-:Y:S05]  /*14e10*/  WARPSYNC.COLLECTIVE R15, `(.L_x_4348) ;  /* 0x000000000f087348 */ /* 0x000fea0003c00000 */
[----:B------:R0:W1:Y:S02]  /*14e20*/  SHFL.IDX P6, R14, R13, R12, R11 ;  /* 0x0000000c0d0e7389 */ /* 0x00006400000c000b */
[----:B01----:R-:W-:Y:S01]  /*14e30*/  ENDCOLLECTIVE ;  /* 0x000000000000791b */ /* 0x003fe20003800000 */
.L_x_4348:
        /* <DEDUP_REMOVED lines=15> */
.L_x_4349:
[----:B------:R-:W-:Y:S02]  /*14f30*/  @P0 IMAD R6, R4, 0x2, R17 ;  /* 0x0000000204060824 */ /* 0x000fe400078e0211 */
[----:B------:R-:W-:Y:S02]  /*14f40*/  IMAD.MOV.U32 R13, RZ, RZ, R5 ;  /* 0x000000ffff0d7224 */ /* 0x000fe400078e0005 */
[----:B------:R-:W-:Y:S02]  /*14f50*/  IMAD.MOV.U32 R12, RZ, RZ, 0x2 ;  /* 0x00000002ff0c7424 */ /* 0x000fe400078e00ff */
[----:B------:R-:W-:-:S07]  /*14f60*/  IMAD.MOV.U32 R3, RZ, RZ, R14 ;  /* 0x000000ffff037224 */ /* 0x000fce00078e000e */
[----:B------:R-:W-:Y:S05]  /*14f70*/  WARPSYNC.COLLECTIVE R15, `(.L_x_4350) ;  /* 0x000000000f087348 */ /* 0x000fea0003c00000 */
[----:B------:R0:W1:Y:S02]  /*14f80*/  SHFL.IDX P6, R14, R13, R12, R11 ;  /* 0x0000000c0d0e7389 */ /* 0x00006400000c000b */
[----:B01----:R-:W-:Y:S01]  /*14f90*/  ENDCOLLECTIVE ;  /* 0x000000000000791b */ /* 0x003fe20003800000 */
.L_x_4350:
        /* <DEDUP_REMOVED lines=15> */
.L_x_4351:
[----:B------:R-:W-:Y:S02]  /*15090*/  @P0 IMAD R6, R4, 0x2, R17 ;  /* 0x0000000204060824 */ /* 0x000fe400078e0211 */
[----:B------:R-:W-:Y:S02]  /*150a0*/  IMAD.MOV.U32 R13, RZ, RZ, R5 ;  /* 0x000000ffff0d7224 */ /* 0x000fe400078e0005 */
[----:B------:R-:W-:Y:S02]  /*150b0*/  IMAD.MOV.U32 R12, RZ, RZ, 0x3 ;  /* 0x00000003ff0c7424 */ /* 0x000fe400078e00ff */
[----:B------:R-:W-:-:S07]  /*150c0*/  IMAD.MOV.U32 R3, RZ, RZ, R14 ;  /* 0x000000ffff037224 */ /* 0x000fce00078e000e */
[----:B------:R-:W-:Y:S05]  /*150d0*/  WARPSYNC.COLLECTIVE R15, `(.L_x_4352) ;  /* 0x000000000f087348 */ /* 0x000fea0003c00000 */
[----:B------:R0:W1:Y:S02]  /*150e0*/  SHFL.IDX P6, R14, R13, R12, R11 ;  /* 0x0000000c0d0e7389 */ /* 0x00006400000c000b */
[----:B01----:R-:W-:Y:S01]  /*150f0*/  ENDCOLLECTIVE ;  /* 0x000000000000791b */ /* 0x003fe20003800000 */
.L_x_4352:
        /* <DEDUP_REMOVED lines=10> */
.L_x_4353:
[----:B------:R-:W-:Y:S01]  /*151a0*/  @!PT LDS RZ, [RZ] ;  /* 0x00000000fffff984 */ /* 0x000fe20000000800 */
[----:B------:R-:W-:Y:S01]  /*151b0*/  @!PT LDS RZ, [RZ] ;  /* 0x00000000fffff984 */ /* 0x000fe20000000800 */
[----:B------:R-:W-:Y:S01]  /*151c0*/  @!PT LDS RZ, [RZ] ;  /* 0x00000000fffff984 */ /* 0x000fe20000000800 */
[----:B------:R0:W-:Y:S01]  /*151d0*/  @P0 LDGSTS.E.BYPASS.LTC128B.128 [R6+0x23400], desc[UR44][R2.64], !P2 ;  /* 0x2340000002060fae */ /* 0x0001e2000d101d6c */
[----:B------:R-:W-:Y:S01]  /*151e0*/  IMAD.MOV.U32 R0, RZ, RZ, R14 ;  /* 0x000000ffff007224 */ /* 0x000fe200078e000e */
[----:B------:R-:W-:Y:S06]  /*151f0*/  BRA `(.L_x_4354) ;  /* 0xffffffb000e47947 */ /* 0x000fec000383ffff */
.L_x_4281:
[----:B------:R-:W-:Y:S01]  /*15200*/  IMAD.MOV.U32 R13, RZ, RZ, R2 ;  /* 0x000000ffff0d7224 */ /* 0x000fe200078e0002 */
[----:B------:R-:W-:Y:S01]  /*15210*/  LOP3.LUT R16, R16, 0xfffffeff, RZ, 0xc0, !PT ;  /* 0xfffffeff10107812 */ /* 0x000fe200078ec0ff */
        /* <DEDUP_REMOVED lines=8> */
.L_x_4355:
[C---:B------:R-:W-:Y:S01]  /*152a0*/  VIADD R6, R25.reuse, 0x10 ;  /* 0x0000001019067836 */ /* 0x040fe20000000000 */
[----:B------:R-:W-:Y:S01]  /*152b0*/  ISETP.GE.AND P2, PT, R25, R3, PT ;  /* 0x000000031900720c */ /* 0x000fe20003f46270 */
[----:B------:R-:W-:-:S12]  /*152c0*/  IMAD.MOV.U32 R13, RZ, RZ, R0 ;  /* 0x000000ffff0d7224 */ /* 0x000fd800078e0000 */
[----:B------:R-:W-:-:S04]  /*152d0*/  @P2 LOP3.LUT R16, R16, 0x100, RZ, 0xfc, !PT ;  /* 0x0000010010102812 */ /* 0x000fc800078efcff */
[----:B------:R-:W-:Y:S01]  /*152e0*/  LOP3.LUT R16, R16, 0xffffff7f, RZ, 0xc0, !PT ;  /* 0xffffff7f10107812 */ /* 0x000fe200078ec0ff */
[----:B------:R-:W-:-:S07]  /*152f0*/  IMAD.MOV.U32 R4, RZ, RZ, R14 ;  /* 0x000000ffff047224 */ /* 0x000fce00078e000e */
[----:B------:R-:W-:Y:S05]  /*15300*/  WARPSYNC.COLLECTIVE R15, `(.L_x_4356) ;  /* 0x000000000f087348 */ /* 0x000fea0003c00000 */
[----:B------:R0:W1:Y:S02]  /*15310*/  SHFL.IDX P6, R14, R13, R12, R11 ;  /* 0x0000000c0d0e7389 */ /* 0x00006400000c000b */
[----:B01----:R-:W-:Y:S01]  /*15320*/  ENDCOLLECTIVE ;  /* 0x000000000000791b */ /* 0x003fe20003800000 */
.L_x_4356:
[----:B------:R-:W-:Y:S02]  /*15330*/  IMAD.MOV.U32 R13, RZ, RZ, R2 ;  /* 0x000000ffff0d7224 */ /* 0x000fe400078e0002 */
[----:B------:R-:W-:Y:S02]  /*15340*/  IMAD.MOV.U32 R12, RZ, RZ, 0x1 ;  /* 0x00000001ff0c7424 */ /* 0x000fe400078e00ff */
[----:B------:R-:W-:-:S07]  /*15350*/  IMAD.MOV.U32 R5, RZ, RZ, R14 ;  /* 0x000000ffff057224 */ /* 0x000fce00078e000e */
[----:B------:R-:W-:Y:S05]  /*15360*/  WARPSYNC.COLLECTIVE R15, `(.L_x_4357) ;  /* 0x000000000f087348 */ /* 0x000fea0003c00000 */
[----:B------:R0:W1:Y:S02]  /*15370*/  SHFL.IDX P6, R14, R13, R12, R11 ;  /* 0x0000000c0d0e7389 */ /* 0x00006400000c000b */
[----:B01----:R-:W-:Y:S01]  /*15380*/  ENDCOLLECTIVE ;  /* 0x000000000000791b */ /* 0x003fe20003800000 */
.L_x_4357:
        /* <DEDUP_REMOVED lines=15> */
.L_x_4358:
[----:B------:R-:W-:-:S04]  /*15480*/  @P2 LOP3.LUT R16, R16, 0x80, RZ, 0xfc, !PT ;  /* 0x0000008010102812 */ /* 0x000fc800078efcff */
[----:B------:R-:W-:Y:S01]  /*15490*/  LOP3.LUT R16, R16, 0xffffffbf, RZ, 0xc0, !PT ;  /* 0xffffffbf10107812 */ /* 0x000fe200078ec0ff */
[----:B------:R-:W-:Y:S02]  /*154a0*/  IMAD.MOV.U32 R13, RZ, RZ, R2 ;  /* 0x000000ffff0d7224 */ /* 0x000fe400078e0002 */
[----:B------:R-:W-:Y:S02]  /*154b0*/  IMAD.MOV.U32 R12, RZ, RZ, 0x2 ;  /* 0x00000002ff0c7424 */ /* 0x000fe400078e00ff */
[----:B------:R-:W-:-:S07]  /*154c0*/  IMAD.MOV.U32 R5, RZ, RZ, R14 ;  /* 0x000000ffff057224 */ /* 0x000fce00078e000e */
[----:B------:R-:W-:Y:S05]  /*154d0*/  WARPSYNC.COLLECTIVE R15, `(.L_x_4359) ;  /* 0x000000000f087348 */ /* 0x000fea0003c00000 */
[----:B------:R0:W1:Y:S02]  /*154e0*/  SHFL.IDX P6, R14, R13, R12, R11 ;  /* 0x0000000c0d0e7389 */ /* 0x00006400000c000b */
[----:B01----:R-:W-:Y:S01]  /*154f0*/  ENDCOLLECTIVE ;  /* 0x000000000000791b */ /* 0x003fe20003800000 */
.L_x_4359:
        /* <DEDUP_REMOVED lines=16> */
.L_x_4360:
[----:B------:R-:W-:Y:S01]  /*15600*/  @P2 LOP3.LUT R16, R16, 0x40, RZ, 0xfc, !PT ;  /* 0x0000004010102812 */ /* 0x000fe200078efcff */
[----:B------:R-:W-:Y:S02]  /*15610*/  IMAD.MOV.U32 R13, RZ, RZ, R2 ;  /* 0x000000ffff0d7224 */ /* 0x000fe400078e0002 */
[----:B------:R-:W-:Y:S02]  /*15620*/  IMAD.MOV.U32 R12, RZ, RZ, 0x3 ;  /* 0x00000003ff0c7424 */ /* 0x000fe400078e00ff */
[----:B------:R-:W-:-:S07]  /*15630*/  IMAD.MOV.U32 R5, RZ, RZ, R14 ;  /* 0x000000ffff057224 */ /* 0x000fce00078e000e */
[----:B------:R-:W-:Y:S05]  /*15640*/  WARPSYNC.COLLECTIVE R15, `(.L_x_4361) ;  /* 0x000000000f087348 */ /* 0x000fea0003c00000 */
[----:B------:R0:W1:Y:S02]  /*15650*/  SHFL.IDX P6, R14, R13, R12, R11 ;  /* 0x0000000c0d0e7389 */ /* 0x00006400000c000b */
[----:B01----:R-:W-:Y:S01]  /*15660*/  ENDCOLLECTIVE ;  /* 0x000000000000791b */ /* 0x003fe20003800000 */
.L_x_4361:
        /* <DEDUP_REMOVED lines=14> */
.L_x_4362:
[----:B------:R-:W-:Y:S01]  /*15750*/  IMAD.MOV.U32 R0, RZ, RZ, R14 ;  /* 0x000000ffff007224 */ /* 0x000fe200078e000e */
[----:B------:R-:W-:Y:S06]  /*15760*/  BRA `(.L_x_4363) ;  /* 0xffffffb400ec7947 */ /* 0x000fec000383ffff */
.L_x_4285:
[----:B------:R-:W-:Y:S01]  /*15770*/  LOP3.LUT R16, R16, 0xff7fffff, RZ, 0xc0, !PT ;  /* 0xff7fffff10107812 */ /* 0x000fe200078ec0ff */
[----:B------:R-:W-:Y:S01]  /*15780*/  BSSY B0, `(.L_x_4364) ;  /* 0x000002e000007945 */ /* 0x000fe20003800000 */
[----:B------:R-:W-:Y:S02]  /*15790*/  IMAD.MOV.U32 R13, RZ, RZ, R6 ;  /* 0x000000ffff0d7224 */ /* 0x000fe400078e0006 */
[----:B------:R-:W-:Y:S01]  /*157a0*/  @P2 LOP3.LUT R16, R16, 0x800000, RZ, 0xfc, !PT ;  /* 0x0080000010102812 */ /* 0x000fe200078efcff */
[----:B------:R-:W-:Y:S02]  /*157b0*/  IMAD.MOV.U32 R12, RZ, RZ, RZ ;  /* 0x000000ffff0c7224 */ /* 0x000fe400078e00ff */
[----:B------:R-:W-:Y:S01]  /*157c0*/  IMAD.MOV.U32 R11, RZ, RZ, 0x181f ;  /* 0x0000181fff0b7424 */ /* 0x000fe200078e00ff */
[----:B------:R-:W-:Y:S01]  /*157d0*/  LOP3.LUT R16, R16, 0xffbfffff, RZ, 0xc0, !PT ;  /* 0xffbfffff10107812 */ /* 0x000fe200078ec0ff */
[----:B------:R-:W-:-:S03]  /*157e0*/  IMAD.MOV.U32 R15, RZ, RZ, -0x1 ;  /* 0xffffffffff0f7424 */ /* 0x000fc600078e00ff */
[----:B------:R-:W-:-:S04]  /*157f0*/  @P1 LOP3.LUT R16, R16, 0x400000, RZ, 0xfc, !PT ;  /* 0x0040000010101812 */ /* 0x000fc800078efcff */
[C---:B------:R-:W-:Y:S02]  /*15800*/  LOP3.LUT P1, RZ, R16.reuse, 0x100, RZ, 0xc0, !PT ;  /* 0x0000010010ff7812 */ /* 0x040fe4000782c0ff */
[C---:B------:R-:W-:Y:S02]  /*15810*/  LOP3.LUT P0, RZ, R16.reuse, 0x80, RZ, 0xc0, !PT ;  /* 0x0000008010ff7812 */ /* 0x040fe4000780c0ff */
[C---:B------:R-:W-:Y:S02]  /*15820*/  LOP3.LUT P6, RZ, R16.reuse, 0x40, RZ, 0xc0, !PT ;  /* 0x0000004010ff7812 */ /* 0x040fe400078cc0ff */
[----:B------:R-:W-:-:S07]  /*15830*/  LOP3.LUT R16, R16, 0xffff7fff, RZ, 0xc0, !PT ;  /* 0xffff7fff10107812 */ /* 0x000fce00078ec0ff */
[----:B------:R-:W-:-:S04]  /*15840*/  @!P1 LOP3.LUT R7, R4, 0x40, RZ, 0xc0, !PT ;  /* 0x0000004004079812 */ /* 0x000fc800078ec0ff */
[----:B------:R-:W-:-:S04]  /*15850*/  @!P1 SHF.R.U32.HI R7, RZ, 0x2, R7 ;  /* 0x00000002ff079819 */ /* 0x000fc80000011607 */
[----:B------:R-:W-:Y:S02]  /*15860*/  @!P1 ISETP.NE.U32.AND P2, PT, R7, RZ, PT ;  /* 0x000000ff0700920c */ /* 0x000fe40003f45070 */
[----:B------:R-:W-:-:S04]  /*15870*/  @!P1 LOP3.LUT R7, R5, 0x80, RZ, 0xc0, !PT ;  /* 0x0000008005079812 */ /* 0x000fc800078ec0ff */
[----:B------:R-:W-:-:S04]  /*15880*/  @!P1 SHF.R.U32.HI R7, RZ, 0x3, R7 ;  /* 0x00000003ff079819 */ /* 0x000fc80000011607 */
[----:B------:R-:W-:Y:S02]  /*15890*/  @!P1 ISETP.NE.U32.AND P1, PT, R7, RZ, PT ;  /* 0x000000ff0700920c */ /* 0x000fe40003f25070 */
[----:B------:R-:W-:Y:S02]  /*158a0*/  @!P0 LOP3.LUT R7, R4, 0x40, RZ, 0xc0, !PT ;  /* 0x0000004004078812 */ /* 0x000fe400078ec0ff */
[----:B------:R-:W-:Y:S02]  /*158b0*/  @P2 LOP3.LUT R16, R16, 0x8000, RZ, 0xfc, !PT ;  /* 0x0000800010102812 */ /* 0x000fe400078efcff */
[----:B------:R-:W-:Y:S02]  /*158c0*/  @!P0 SHF.R.U32.HI R7, RZ, 0x2, R7 ;  /* 0x00000002ff078819 */ /* 0x000fe40000011607 */
[C---:B------:R-:W-:Y:S02]  /*158d0*/  LOP3.LUT P2, RZ, R16.reuse, 0x800000, RZ, 0xc0, !PT ;  /* 0x0080000010ff7812 */ /* 0x040fe4000784c0ff */
[----:B------:R-:W-:-:S04]  /*158e0*/  LOP3.LUT R16, R16, 0xffffbfff, RZ, 0xc0, !PT ;  /* 0xffffbfff10107812 */ /* 0x000fc800078ec0ff */
[----:B------:R-:W-:Y:S02]  /*158f0*/  @P1 LOP3.LUT R16, R16, 0x4000, RZ, 0xfc, !PT ;  /* 0x0000400010101812 */ /* 0x000fe400078efcff */
[----:B------:R-:W-:Y:S02]  /*15900*/  @!P0 ISETP.NE.U32.AND P1, PT, R7, RZ, PT ;  /* 0x000000ff0700820c */ /* 0x000fe40003f25070 */
[----:B------:R-:W-:Y:S02]  /*15910*/  @!P0 LOP3.LUT R7, R5, 0x80, RZ, 0xc0, !PT ;  /* 0x0000008005078812 */ /* 0x000fe400078ec0ff */
[----:B------:R-:W-:Y:S02]  /*15920*/  LOP3.LUT R16, R16, 0xfffbffff, RZ, 0xc0, !PT ;  /* 0xfffbffff10107812 */ /* 0x000fe400078ec0ff */
        /* <DEDUP_REMOVED lines=11> */
[----:B------:R-:W-:-:S07]  /*159e0*/  @!P6 SHF.R.U32.HI R7, RZ, 0x3, R7 ;  /* 0x00000003ff07e819 */ /* 0x000fce0000011607 */
[----:B------:R-:W-:Y:S02]  /*159f0*/  @P0 LOP3.LUT R16, R16, 0x100000, RZ, 0xfc, !PT ;  /* 0x0010000010100812 */ /* 0x000fe400078efcff */
[----:B------:R-:W-:Y:S02]  /*15a00*/  @!P6 ISETP.NE.U32.AND P0, PT, R7, RZ, PT ;  /* 0x000000ff0700e20c */ /* 0x000fe40003f05070 */
[----:B------:R-:W-:-:S11]  /*15a10*/  LOP3.LUT R16, R16, 0xfff7ffff, RZ, 0xc0, !PT ;  /* 0xfff7ffff10107812 */ /* 0x000fd600078ec0ff */
[----:B------:R-:W-:-:S07]  /*15a20*/  @P0 LOP3.LUT R16, R16, 0x80000, RZ, 0xfc, !PT ;  /* 0x0008000010100812 */ /* 0x000fce00078efcff */
[----:B------:R-:W-:Y:S05]  /*15a30*/  WARPSYNC.COLLECTIVE R15, `(.L_x_4365) ;  /* 0x000000000f087348 */ /* 0x000fea0003c00000 */
[----:B------:R0:W1:Y:S02]  /*15a40*/  SHFL.IDX P6, R14, R13, R12, R11 ;  /* 0x0000000c0d0e7389 */ /* 0x00006400000c000b */
[----:B01----:R-:W-:Y:S01]  /*15a50*/  ENDCOLLECTIVE ;  /* 0x000000000000791b */ /* 0x003fe20003800000 */
.L_x_4365:
[----:B------:R-:W-:Y:S05]  /*15a60*/  BSYNC B0 ;  /* 0x0000000000007941 */ /* 0x000fea0003800000 */
.L_x_4364:
[----:B------:R-:W-:Y:S01]  /*15a70*/  IMAD.MOV.U32 R13, RZ, RZ, R0 ;  /* 0x000000ffff0d7224 */ /* 0x000fe200078e0000 */
[----:B------:R-:W-:Y:S01]  /*15a80*/  LOP3.LUT R16, R16, 0xbfffffff, RZ, 0xc0, !PT ;  /* 0xbfffffff10107812 */ /* 0x000fe200078ec0ff */
[----:B------:R-:W-:Y:S02]  /*15a90*/  IMAD.MOV.U32 R12, RZ, RZ, RZ ;  /* 0x000000ffff0c7224 */ /* 0x000fe400078e00ff */
[----:B------:R-:W-:Y:S01]  /*15aa0*/  IMAD.MOV.U32 R11, RZ, RZ, 0x181f ;  /* 0x0000181fff0b7424 */ /* 0x000fe200078e00ff */
[----:B------:R-:W-:Y:S01]  /*15ab0*/  @P2 LOP3.LUT R16, R16, 0x40000000, RZ, 0xfc, !PT ;  /* 0x4000000010102812 */ /* 0x000fe200078efcff */
[----:B------:R-:W-:Y:S02]  /*15ac0*/  IMAD.MOV.U32 R15, RZ, RZ, -0x1 ;  /* 0xffffffffff0f7424 */ /* 0x000fe400078e00ff */
[----:B------:R-:W-:Y:S01]  /*15ad0*/  IMAD.MOV.U32 R2, RZ, RZ, R14 ;  /* 0x000000ffff027224 */ /* 0x000fe200078e000e */
[----:B------:R-:W-:-:S13]  /*15ae0*/  LOP3.LUT P2, RZ, R16, 0x100, RZ, 0xc0, !PT ;  /* 0x0000010010ff7812 */ /* 0x000fda000784c0ff */
[----:B------:R-:W-:Y:S05]  /*15af0*/  WARPSYNC.COLLECTIVE R15, `(.L_x_4366) ;  /* 0x000000000f087348 */ /* 0x000fea0003c00000 */
[----:B------:R0:W1:Y:S02]  /*15b00*/  SHFL.IDX P6, R14, R13, R12, R11 ;  /* 0x0000000c0d0e7389 */ /* 0x00006400000c000b */
[----:B01----:R-:W-:Y:S01]  /*15b10*/  ENDCOLLECTIVE ;  /* 0x000000000000791b */ /* 0x003fe20003800000 */
.L_x_4366:
[----:B------:R-:W-:-:S04]  /*15b20*/  LOP3.LUT R16, R16, 0xdfffffff, RZ, 0xc0, !PT ;  /* 0xdfffffff10107812 */ /* 0x000fc800078ec0ff */
[----:B------:R-:W-:-:S04]  /*15b30*/  @P1 LOP3.LUT R16, R16, 0x20000000, RZ, 0xfc, !PT ;  /* 0x2000000010101812 */ /* 0x000fc800078efcff */
[C---:B------:R-:W-:Y:S01]  /*15b40*/  LOP3.LUT P1, RZ, R16.reuse, 0x800, RZ, 0xc0, !PT ;  /* 0x0000080010ff7812 */ /* 0x040fe2000782c0ff */
[----:B------:R-:W-:Y:S02]  /*15b50*/  IMAD.MOV.U32 R13, RZ, RZ, R6 ;  /* 0x000000ffff0d7224 */ /* 0x000fe400078e0006 */
[----:B------:R-:W-:Y:S01]  /*15b60*/  IMAD.MOV.U32 R12, RZ, RZ, 0x1 ;  /* 0x00000001ff0c7424 */ /* 0x000fe200078e00ff */
[C---:B------:R-:W-:Y:S01]  /*15b70*/  LOP3.LUT P6, RZ, R16.reuse, 0x4000, RZ, 0xc0, !PT ;  /* 0x0000400010ff7812 */ /* 0x040fe200078cc0ff */
[----:B------:R-:W-:Y:S01]  /*15b80*/  IMAD.MOV.U32 R3, RZ, RZ, R14 ;  /* 0x000000ffff037224 */ /* 0x000fe200078e000e */
[----:B------:R-:W-:-:S04]  /*15b90*/  LOP3.LUT R16, R16, 0xefffffff, RZ, 0xc0, !PT ;  /* 0xefffffff10107812 */ /* 0x000fc800078ec0ff */
[----:B------:R-:W-:-:S05]  /*15ba0*/  @!P2 LEA R3, P0, R8, R3, 0x1 ;  /* 0x000000030803a211 */ /* 0x000fca00078008ff */
[----:B------:R-:W-:Y:S02]  /*15bb0*/  @!P2 IMAD.X R2, RZ, RZ, R2, P0 ;  /* 0x000000ffff02a224 */ /* 0x000fe400000e0602 */
[----:B------:R-:W-:-:S04]  /*15bc0*/  @P6 LOP3.LUT R16, R16, 0x10000000, RZ, 0xfc, !PT ;  /* 0x1000000010106812 */ /* 0x000fc800078efcff */
[C---:B------:R-:W-:Y:S02]  /*15bd0*/  LOP3.LUT P0, RZ, R16.reuse, 0x100, RZ, 0xc0, !PT ;  /* 0x0000010010ff7812 */ /* 0x040fe4000780c0ff */
[C---:B------:R-:W-:Y:S02]  /*15be0*/  LOP3.LUT P6, RZ, R16.reuse, 0x8000, RZ, 0xc0, !PT ;  /* 0x0000800010ff7812 */ /* 0x040fe400078cc0ff */
[----:B------:R-:W-:-:S09]  /*15bf0*/  LOP3.LUT P2, RZ, R16, 0x40000000, RZ, 0xc0, !PT ;  /* 0x4000000010ff7812 */ /* 0x000fd2000784c0ff */
[----:B------:R-:W-:-:S04]  /*15c00*/  @!P0 LOP3.LUT R3, R3, R2, RZ, 0x3c, !PT ;  /* 0x0000000203038212 */ /* 0x000fc800078e3cff */
[----:B------:R-:W-:-:S04]  /*15c10*/  @!P0 LOP3.LUT R2, R3, R2, RZ, 0x3c, !PT ;  /* 0x0000000203028212 */ /* 0x000fc800078e3cff */
[----:B------:R-:W-:-:S05]  /*15c20*/  @!P0 LOP3.LUT R3, R3, R2, RZ, 0x3c, !PT ;  /* 0x0000000203038212 */ /* 0x000fca00078e3cff */
[----:B------:R-:W-:Y:S01]  /*15c30*/  @!PT LDS RZ, [RZ] ;  /* 0x00000000fffff984 */ /* 0x000fe20000000800 */
[----:B------:R-:W-:Y:S01]  /*15c40*/  @!PT LDS RZ, [RZ] ;  /* 0x00000000fffff984 */ /* 0x000fe20000000800 */
[----:B------:R-:W-:Y:S01]  /*15c50*/  @!PT LDS RZ, [RZ] ;  /* 0x00000000fffff984 */ /* 0x000fe20000000800 */
[----:B------:R0:W-:Y:S01]  /*15c60*/  @!P0 LDGSTS.E.BYPASS.LTC128B.128 [R19+0x26400], desc[UR44][R2.64], !P1 ;  /* 0x2640000002138fae */ /* 0x0001e2000c901d6c */
[C---:B------:R-:W-:Y:S02]  /*15c70*/  LOP3.LUT P1, RZ, R16.reuse, 0x20000000, RZ, 0xc0, !PT ;  /* 0x2000000010ff7812 */ /* 0x040fe4000782c0ff */
[----:B------:R-:W-:Y:S01]  /*15c80*/  LOP3.LUT R16, R16, 0xfbffffff, RZ, 0xc0, !PT ;  /* 0xfbffffff10107812 */ /* 0x000fe200078ec0ff */
[----:B------:R0:W-:Y:S03]  /*15c90*/  @!P0 LDGSTS.E.BYPASS.LTC128B.128 [R19+0x28400], desc[UR44][R2.64+0x80], !P5 ;  /* 0x2840008002138fae */ /* 0x0001e6000e901d6c */
[----:B------:R-:W-:Y:S01]  /*15ca0*/  @P5 LOP3.LUT R16, R16, 0x4000000, RZ, 0xfc, !PT ;  /* 0x0400000010105812 */ /* 0x000fe200078efcff */
[----:B------:R0:W-:Y:S03]  /*15cb0*/  @!P0 LDGSTS.E.BYPASS.LTC128B.128 [R19+0x2a400], desc[UR44][R2.64+0x100], !P4 ;  /* 0x2a40010002138fae */ /* 0x0001e6000e101d6c */
[C---:B------:R-:W-:Y:S01]  /*15cc0*/  LOP3.LUT P5, RZ, R16.reuse, 0x800, RZ, 0xc0, !PT ;  /* 0x0000080010ff7812 */ /* 0x040fe200078ac0ff */
[----:B------:R0:W-:Y:S01]  /*15cd0*/  @!P0 LDGSTS.E.BYPASS.LTC128B.128 [R19+0x2c400], desc[UR44][R2.64+0x180], !P3 ;  /* 0x2c40018002138fae */ /* 0x0001e2000d901d6c */
[----:B------:R-:W-:-:S03]  /*15ce0*/  LOP3.LUT R16, R16, 0xf7ffffff, RZ, 0xc0, !PT ;  /* 0xf7ffffff10107812 */ /* 0x000fc600078ec0ff */
[----:B------:R0:W-:Y:S04]  /*15cf0*/  @!P0 LDGSTS.E.BYPASS.LTC128B.128 [R19+0x2e400], desc[UR44][R2.64+0x200], !P2 ;  /* 0x2e40020002138fae */ /* 0x0001e8000d101d6c */
[----:B------:R0:W-:Y:S04]  /*15d00*/  @!P0 LDGSTS.E.BYPASS.LTC128B.128 [R19+0x30400], desc[UR44][R2.64+0x280], !P1 ;  /* 0x3040028002138fae */ /* 0x0001e8000c901d6c */
[----:B------:R-:W-:Y:S01]  /*15d10*/  @P5 LOP3.LUT R16, R16, 0x8000000, RZ, 0xfc, !PT ;  /* 0x0800000010105812 */ /* 0x000fe200078efcff */
[----:B------:R0:W-:Y:S03]  /*15d20*/  @!P0 LDGSTS.E.BYPASS.LTC128B.128 [R19+0x32400], desc[UR44][R2.64+0x300], P6 ;  /* 0x3240030002138fae */ /* 0x0001e6000b101d6c */
[----:B------:R-:W-:-:S02]  /*15d30*/  LOP3.LUT P6, RZ, R16, 0x10000000, RZ, 0xc0, !PT ;  /* 0x1000000010ff7812 */ /* 0x000fc400078cc0ff */
[----:B------:R-:W-:-:S11]  /*15d40*/  LOP3.LUT P5, RZ, R16, 0x80, RZ, 0xc0, !PT ;  /* 0x0000008010ff7812 */ /* 0x000fd600078ac0ff */
[----:B------:R0:W-:Y:S02]  /*15d50*/  @!P0 LDGSTS.E.BYPASS.LTC128B.128 [R19+0x34400], desc[UR44][R2.64+0x380], P6 ;  /* 0x3440038002138fae */ /* 0x0001e4000b101d6c */
[----:B0-----:R-:W-:Y:S05]  /*15d60*/  WARPSYNC.COLLECTIVE R15, `(.L_x_4367) ;  /* 0x000000000f087348 */ /* 0x001fea0003c00000 */
[----:B------:R1:W2:Y:S02]  /*15d70*/  SHFL.IDX P6, R14, R13, R12, R11 ;  /* 0x0000000c0d0e7389 */ /* 0x0002a400000c000b */
[----:B012---:R-:W-:Y:S01]  /*15d80*/  ENDCOLLECTIVE ;  /* 0x000000000000791b */ /* 0x007fe20003800000 */
.L_x_4367:
[----:B------:R-:W-:Y:S02]  /*15d90*/  IMAD.MOV.U32 R13, RZ, RZ, R0 ;  /* 0x000000ffff0d7224 */ /* 0x000fe400078e0000 */
[----:B------:R-:W-:-:S07]  /*15da0*/  IMAD.MOV.U32 R7, RZ, RZ, R14 ;  /* 0x000000ffff077224 */ /* 0x000fce00078e000e */
[----:B------:R-:W-:Y:S05]  /*15db0*/  WARPSYNC.COLLECTIVE R15, `(.L_x_4368) ;  /* 0x000000000f087348 */ /* 0x000fea0003c00000 */
[----:B------:R0:W1:Y:S02]  /*15dc0*/  SHFL.IDX P6, R14, R13, R12, R11 ;  /* 0x0000000c0d0e7389 */ /* 0x00006400000c000b */
[----:B01----:R-:W-:Y:S01]  /*15dd0*/  ENDCOLLECTIVE ;  /* 0x000000000000791b */ /* 0x003fe20003800000 */
.L_x_4368:
        /* <DEDUP_REMOVED lines=10> */
[----:B------:R-:W-:-:S11]  /*15e80*/  LOP3.LUT P6, RZ, R16, 0x40000, RZ, 0xc0, !PT ;  /* 0x0004000010ff7812 */ /* 0x000fd600078cc0ff */
[----:B------:R-:W-:Y:S01]  /*15e90*/  @!PT LDS RZ, [RZ] ;  /* 0x00000000fffff984 */ /* 0x000fe20000000800 */
[----:B------:R-:W-:Y:S01]  /*15ea0*/  @!PT LDS RZ, [RZ] ;  /* 0x00000000fffff984 */ /* 0x000fe20000000800 */
[----:B------:R-:W-:Y:S01]  /*15eb0*/  @!PT LDS RZ, [RZ] ;  /* 0x00000000fffff984 */ /* 0x000fe20000000800 */
[----:B------:R0:W-:Y:S01]  /*15ec0*/  @!P0 LDGSTS.E.BYPASS.LTC128B.128 [R19+0x26c00], desc[UR44][R2.64], !P5 ;  /* 0x26c0000002138fae */ /* 0x0001e2000e901d6c */
[C---:B------:R-:W-:Y:S02]  /*15ed0*/  LOP3.LUT P5, RZ, R16.reuse, 0x4000000, RZ, 0xc0, !PT ;  /* 0x0400000010ff7812 */ /* 0x040fe400078ac0ff */
[----:B------:R-:W-:-:S11]  /*15ee0*/  LOP3.LUT R16, R16, 0xff7fffff, RZ, 0xc0, !PT ;  /* 0xff7fffff10107812 */ /* 0x000fd600078ec0ff */
        /* <DEDUP_REMOVED lines=8> */
[----:B------:R0:W-:Y:S03]  /*15f70*/  @!P0 LDGSTS.E.BYPASS.LTC128B.128 [R19+0x30c00], desc[UR44][R2.64+0x280], !P1 ;  /* 0x30c0028002138fae */ /* 0x0001e6000c901d6c */
[C---:B------:R-:W-:Y:S01]  /*15f80*/  LOP3.LUT P5, RZ, R16.reuse, 0x40, RZ, 0xc0, !PT ;  /* 0x0000004010ff7812 */ /* 0x040fe200078ac0ff */
[----:B------:R0:W-:Y:S01]  /*15f90*/  @!P0 LDGSTS.E.BYPASS.LTC128B.128 [R19+0x32c00], desc[UR44][R2.64+0x300], P6 ;  /* 0x32c0030002138fae */ /* 0x0001e2000b101d6c */
[----:B------:R-:W-:-:S13]  /*15fa0*/  LOP3.LUT P6, RZ, R16, 0x2000000, RZ, 0xc0, !PT ;  /* 0x0200000010ff7812 */ /* 0x000fda00078cc0ff */
[----:B------:R0:W-:Y:S02]  /*15fb0*/  @!P0 LDGSTS.E.BYPASS.LTC128B.128 [R19+0x34c00], desc[UR44][R2.64+0x380], P6 ;  /* 0x34c0038002138fae */ /* 0x0001e4000b101d6c */
[----:B0-----:R-:W-:Y:S05]  /*15fc0*/  WARPSYNC.COLLECTIVE R15, `(.L_x_4369) ;  /* 0x000000000f087348 */ /* 0x001fea0003c00000 */
[----:B------:R1:W2:Y:S02]  /*15fd0*/  SHFL.IDX P6, R14, R13, R12, R11 ;  /* 0x0000000c0d0e7389 */ /* 0x0002a400000c000b */
[----:B012---:R-:W-:Y:S01]  /*15fe0*/  ENDCOLLECTIVE ;  /* 0x000000000000791b */ /* 0x007fe20003800000 */
.L_x_4369:
[----:B------:R-:W-:Y:S02]  /*15ff0*/  IMAD.MOV.U32 R13, RZ, RZ, R0 ;  /* 0x000000ffff0d7224 */ /* 0x000fe400078e0000 */
[----:B------:R-:W-:-:S07]  /*16000*/  IMAD.MOV.U32 R7, RZ, RZ, R14 ;  /* 0x000000ffff077224 */ /* 0x000fce00078e000e */
[----:B------:R-:W-:Y:S05]  /*16010*/  WARPSYNC.COLLECTIVE R15, `(.L_x_4370) ;  /* 0x000000000f087348 */ /* 0x000fea0003c00000 */
[----:B------:R0:W1:Y:S02]  /*16020*/  SHFL.IDX P6, R14, R13, R12, R11 ;  /* 0x0000000c0d0e7389 */ /* 0x00006400000c000b */
[----:B01----:R-:W-:Y:S01]  /*16030*/  ENDCOLLECTIVE ;  /* 0x000000000000791b */ /* 0x003fe20003800000 */
.L_x_4370:
        /* <DEDUP_REMOVED lines=15> */
[----:B------:R-:W-:-:S13]  /*16130*/  LOP3.LUT P5, RZ, R16, 0x800000, RZ, 0xc0, !PT ;  /* 0x0080000010ff7812 */ /* 0x000fda00078ac0ff */
[----:B------:R0:W-:Y:S04]  /*16140*/  @!P0 LDGSTS.E.BYPASS.LTC128B.128 [R19+0x29400], desc[UR44][R2.64+0x80], !P5 ;  /* 0x2940008002138fae */ /* 0x0001e8000e901d6c */
[----:B------:R0:W-:Y:S04]  /*16150*/  @!P0 LDGSTS.E.BYPASS.LTC128B.128 [R19+0x2b400], desc[UR44][R2.64+0x100], !P4 ;  /* 0x2b40010002138fae */ /* 0x0001e8000e101d6c */
[----:B------:R0:W-:Y:S04]  /*16160*/  @!P0 LDGSTS.E.BYPASS.LTC128B.128 [R19+0x2d400], desc[UR44][R2.64+0x180], !P3 ;  /* 0x2d40018002138fae */ /* 0x0001e8000d901d6c */
[----:B------:R0:W-:Y:S04]  /*16170*/  @!P0 LDGSTS.E.BYPASS.LTC128B.128 [R19+0x2f400], desc[UR44][R2.64+0x200], !P2 ;  /* 0x2f40020002138fae */ /* 0x0001e8000d101d6c */
[----:B------:R0:W-:Y:S04]  /*16180*/  @!P0 LDGSTS.E.BYPASS.LTC128B.128 [R19+0x31400], desc[UR44][R2.64+0x280], !P1 ;  /* 0x3140028002138fae */ /* 0x0001e8000c901d6c */
[----:B------:R0:W-:Y:S01]  /*16190*/  @!P0 LDGSTS.E.BYPASS.LTC128B.128 [R19+0x33400], desc[UR44][R2.64+0x300], P6 ;  /* 0x3340030002138fae */ /* 0x0001e2000b101d6c */
[----:B------:R-:W-:-:S13]  /*161a0*/  LOP3.LUT P6, RZ, R16, 0x400000, RZ, 0xc0, !PT ;  /* 0x0040000010ff7812 */ /* 0x000fda00078cc0ff */
[----:B------:R0:W-:Y:S02]  /*161b0*/  @!P0 LDGSTS.E.BYPASS.LTC128B.128 [R19+0x35400], desc[UR44][R2.64+0x380], P6 ;  /* 0x3540038002138fae */ /* 0x0001e4000b101d6c */
[----:B0-----:R-:W-:Y:S05]  /*161c0*/  WARPSYNC.COLLECTIVE R15, `(.L_x_4371) ;  /* 0x000000000f087348 */ /* 0x001fea0003c00000 */
[----:B------:R1:W2:Y:S02]  /*161d0*/  SHFL.IDX P6, R14, R13, R12, R11 ;  /* 0x0000000c0d0e7389 */ /* 0x0002a400000c000b */
[----:B012---:R-:W-:Y:S01]  /*161e0*/  ENDCOLLECTIVE ;  /* 0x000000000000791b */ /* 0x007fe20003800000 */
.L_x_4371:
[----:B------:R-:W-:Y:S02]  /*161f0*/  IMAD.MOV.U32 R13, RZ, RZ, R0 ;  /* 0x000000ffff0d7224 */ /* 0x000fe400078e0000 */
[----:B------:R-:W-:-:S07]  /*16200*/  IMAD.MOV.U32 R6, RZ, RZ, R14 ;  /* 0x000000ffff067224 */ /* 0x000fce00078e000e */
[----:B------:R-:W-:Y:S05]  /*16210*/  WARPSYNC.COLLECTIVE R15, `(.L_x_4372) ;  /* 0x000000000f087348 */ /* 0x000fea0003c00000 */
[----:B------:R0:W1:Y:S02]  /*16220*/  SHFL.IDX P6, R14, R13, R12, R11 ;  /* 0x0000000c0d0e7389 */ /* 0x00006400000c000b */
[----:B01----:R-:W-:Y:S01]  /*16230*/  ENDCOLLECTIVE ;  /* 0x000000000000791b */ /* 0x003fe20003800000 */
.L_x_4372:
[----:B------:R-:W-:Y:S01]  /*16240*/  IMAD.MOV.U32 R0, RZ, RZ, R14 ;  /* 0x000000ffff007224 */ /* 0x000fe200078e000e */
[----:B------:R-:W-:Y:S06]  /*16250*/  BRA `(.L_x_4373) ;  /* 0xffffffb800607947 */ /* 0x000fec000383ffff */
.L_x_4290:
[----:B0-----:R0:W1:Y:S02]  /*16260*/  SYNCS.PHASECHK.TRANS64.TRYWAIT P0, [R17+URZ+0x38820], R0 ;  /* 0x03882000110075a7 */ /* 0x001064000800017f */
[----:B-1----:R-:W-:Y:S05]  /*16270*/  @!P0 NANOSLEEP.SYNCS 0x989680 ;  /* 0x009896800000895d */ /* 0x002fea0003900000 */
[----:B------:R-:W1:Y:S02]  /*16280*/  @!P0 SYNCS.PHASECHK.TRANS64 P0, [R17+URZ+0x38820], R0 ;  /* 0x03882000110085a7 */ /* 0x000e64000800007f */
[----:B-1----:R-:W-:Y:S05]  /*16290*/  @!P0 BRA `(.L_x_4290) ;  /* 0xfffffffc00f08947 */ /* 0x002fea000383ffff */
[----:B------:R-:W-:Y:S05]  /*162a0*/  BRA `(.L_x_4374) ;  /* 0xffffffb800fc7947 */ /* 0x000fea000383ffff */
.L_x_4293:
[----:B0-----:R0:W1:Y:S02]  /*162b0*/  SYNCS.PHASECHK.TRANS64.TRYWAIT P0, [R22+URZ+0x38860], R0 ;  /* 0x03886000160075a7 */ /* 0x001064000800017f */
[----:B-1----:R-:W-:Y:S05]  /*162c0*/  @!P0 NANOSLEEP.SYNCS 0x989680 ;  /* 0x009896800000895d */ /* 0x002fea0003900000 */
[----:B------:R-:W1:Y:S02]  /*162d0*/  @!P0 SYNCS.PHASECHK.TRANS64 P0, [R22+URZ+0x38860], R0 ;  /* 0x03886000160085a7 */ /* 0x000e64000800007f */
[----:B-1----:R-:W-:Y:S05]  /*162e0*/  @!P0 BRA `(.L_x_4293) ;  /* 0xfffffffc00f08947 */ /* 0x002fea000383ffff */
[----:B------:R-:W-:Y:S05]  /*162f0*/  BRA `(.L_x_4375) ;  /* 0xffffffbc000c7947 */ /* 0x000fea000383ffff */
.L_x_4294:
        /* <DEDUP_REMOVED lines=8> */
.L_x_4377:
[----:B------:R-:W-:Y:S05]  /*16380*/  BSYNC B0 ;  /* 0x0000000000007941 */ /* 0x000fea0003800000 */
.L_x_4376:
[----:B------:R-:W0:Y:S01]  /*16390*/  S2R R7, SR_TID.X ;  /* 0x0000000000077919 */ /* 0x000e220000002100 */
[----:B------:R-:W-:Y:S01]  /*163a0*/  IMAD.MOV.U32 R13, RZ, RZ, R4 ;  /* 0x000000ffff0d7224 */ /* 0x000fe200078e0004 */
[C---:B------:R-:W-:Y:S01]  /*163b0*/  LOP3.LUT P5, RZ, R30.reuse, 0x2, RZ, 0xc0, !PT ;  /* 0x000000021eff7812 */ /* 0x040fe200078ac0ff */
[----:B------:R-:W-:Y:S01]  /*163c0*/  IMAD.MOV.U32 R12, RZ, RZ, RZ ;  /* 0x000000ffff0c7224 */ /* 0x000fe200078e00ff */
[C---:B------:R-:W-:Y:S01]  /*163d0*/  LOP3.LUT P4, RZ, R30.reuse, 0x4, RZ, 0xc0, !PT ;  /* 0x000000041eff7812 */ /* 0x040fe2000788c0ff */
[----:B------:R-:W-:Y:S01]  /*163e0*/  IMAD.MOV.U32 R11, RZ, RZ, 0x181f ;  /* 0x0000181fff0b7424 */ /* 0x000fe200078e00ff */
[C---:B------:R-:W-:Y:S01]  /*163f0*/  LOP3.LUT P3, RZ, R30.reuse, 0x8, RZ, 0xc0, !PT ;  /* 0x000000081eff7812 */ /* 0x040fe2000786c0ff */
[----:B------:R-:W-:Y:S01]  /*16400*/  IMAD.MOV.U32 R15, RZ, RZ, -0x1 ;  /* 0xffffffffff0f7424 */ /* 0x000fe200078e00ff */
[----:B------:R-:W-:Y:S01]  /*16410*/  LOP3.LUT P2, RZ, R30, 0x10, RZ, 0xc0, !PT ;  /* 0x000000101eff7812 */ /* 0x000fe2000784c0ff */
[----:B------:R-:W-:Y:S01]  /*16420*/  IMAD.MOV.U32 R3, RZ, RZ, R14 ;  /* 0x000000ffff037224 */ /* 0x000fe200078e000e */
[----:B------:R-:W-:Y:S01]  /*16430*/  LOP3.LUT R16, R16, 0xffffffbf, RZ, 0xc0, !PT ;  /* 0xffffffbf10107812 */ /* 0x000fe200078ec0ff */
[----:B------:R-:W-:-:S10]  /*16440*/  IMAD R5, R5, 0x2, R17 ;  /* 0x0000000205057824 */ /* 0x000fd400078e0211 */
[----:B0-----:R-:W-:Y:S05]  /*16450*/  WARPSYNC.COLLECTIVE R15, `(.L_x_4378) ;  /* 0x000000000f087348 */ /* 0x001fea0003c00000 */
[----:B------:R1:W2:Y:S02]  /*16460*/  SHFL.IDX P6, R14, R13, R12, R11 ;  /* 0x0000000c0d0e7389 */ /* 0x0002a400000c000b */
[----:B012---:R-:W-:Y:S01]  /*16470*/  ENDCOLLECTIVE ;  /* 0x000000000000791b */ /* 0x007fe20003800000 */
.L_x_4378:
        /* <DEDUP_REMOVED lines=8> */
[----:B------:R-:W-:Y:S02]  /*16500*/  ISETP.NE.U32.AND P1, PT, R7, 0x1, PT ;  /* 0x000000010700780c */ /* 0x000fe40003f25070 */
[----:B------:R-:W-:Y:S01]  /*16510*/  PRMT R7, R30, 0x8880, RZ ;  /* 0x000088801e077816 */ /* 0x000fe200000000ff */
        /* <DEDUP_REMOVED lines=8> */
[----:B------:R-:W-:Y:S02]  /*165a0*/  ISETP.LT.OR P0, PT, R29, 0x1, !P5 ;  /* 0x000000011d00780c */ /* 0x000fe40006f01670 */
[----:B------:R-:W-:-:S11]  /*165b0*/  LOP3.LUT R16, R16, 0xffffff7f, RZ, 0xc0, !PT ;  /* 0xffffff7f10107812 */ /* 0x000fd600078ec0ff */
        /* <DEDUP_REMOVED lines=12> */
[----:B------:R-:W-:-:S13]  /*16680*/  ISETP.GT.AND P6, PT, R7, -0x1, PT ;  /* 0xffffffff0700780c */ /* 0x000fda0003fc4270 */
[----:B------:R-:W-:Y:S02]  /*16690*/  @P6 LOP3.LUT R16, R16, 0x80, RZ, 0xfc, !PT ;  /* 0x0000008010106812 */ /* 0x000fe400078efcff */
[----:B------:R-:W-:-:S13]  /*166a0*/  ISETP.LT.OR P6, PT, R29, 0x1, P6 ;  /* 0x000000011d00780c */ /* 0x000fda00037c1670 */
[----:B------:R0:W-:Y:S02]  /*166b0*/  LDGSTS.E.BYPASS.LTC128B.128 [R5+0xe400], desc[UR44][R2.64+0x380], !P6 ;  /* 0x0e40038002057fae */ /* 0x0001e4000f101d6c */
[----:B0-----:R-:W-:Y:S05]  /*166c0*/  WARPSYNC.COLLECTIVE R15, `(.L_x_4379) ;  /* 0x000000000f087348 */ /* 0x001fea0003c00000 */
[----:B------:R1:W2:Y:S02]  /*166d0*/  SHFL.IDX P6, R14, R13, R12, R11 ;  /* 0x0000000c0d0e7389 */ /* 0x0002a400000c000b */
[----:B012---:R-:W-:Y:S01]  /*166e0*/  ENDCOLLECTIVE ;  /* 0x000000000000791b */ /* 0x007fe20003800000 */
.L_x_4379:
[----:B------:R-:W-:Y:S02]  /*166f0*/  IMAD.MOV.U32 R13, RZ, RZ, R4 ;  /* 0x000000ffff0d7224 */ /* 0x000fe400078e0004 */
[----:B------:R-:W-:-:S07]  /*16700*/  IMAD.MOV.U32 R3, RZ, RZ, R14 ;  /* 0x000000ffff037224 */ /* 0x000fce00078e000e */
[----:B------:R-:W-:Y:S05]  /*16710*/  WARPSYNC.COLLECTIVE R15, `(.L_x_4380) ;  /* 0x000000000f087348 */ /* 0x000fea0003c00000 */
[----:B------:R0:W1:Y:S02]  /*16720*/  SHFL.IDX P6, R14, R13, R12, R11 ;  /* 0x0000000c0d0e7389 */ /* 0x00006400000c000b */
[----:B01----:R-:W-:Y:S01]  /*16730*/  ENDCOLLECTIVE ;  /* 0x000000000000791b */ /* 0x003fe20003800000 */
.L_x_4380:
        /* <DEDUP_REMOVED lines=29> */
.L_x_4381:
[----:B------:R-:W-:Y:S02]  /*16910*/  IMAD.MOV.U32 R13, RZ, RZ, R4 ;  /* 0x000000ffff0d7224 */ /* 0x000fe400078e0004 */
[----:B------:R-:W-:-:S07]  /*16920*/  IMAD.MOV.U32 R7, RZ, RZ, R14 ;  /* 0x000000ffff077224 */ /* 0x000fce00078e000e */
[----:B------:R-:W-:Y:S05]  /*16930*/  WARPSYNC.COLLECTIVE R15, `(.L_x_4382) ;  /* 0x000000000f087348 */ /* 0x000fea0003c00000 */
[----:B------:R0:W1:Y:S02]  /*16940*/  SHFL.IDX P6, R14, R13, R12, R11 ;  /* 0x0000000c0d0e7389 */ /* 0x00006400000c000b */
[----:B01----:R-:W-:Y:S01]  /*16950*/  ENDCOLLECTIVE ;  /* 0x000000000000791b */ /* 0x003fe20003800000 */
.L_x_4382:
        /* <DEDUP_REMOVED lines=29> */
.L_x_4383:
[----:B------:R-:W-:Y:S02]  /*16b30*/  IMAD.MOV.U32 R13, RZ, RZ, R4 ;  /* 0x000000ffff0d7224 */ /* 0x000fe400078e0004 */
[----:B------:R-:W-:-:S07]  /*16b40*/  IMAD.MOV.U32 R6, RZ, RZ, R14 ;  /* 0x000000ffff067224 */ /* 0x000fce00078e000e */
[----:B------:R-:W-:Y:S05]  /*16b50*/  WARPSYNC.COLLECTIVE R15, `(.L_x_4384) ;  /* 0x000000000f087348 */ /* 0x000fea0003c00000 */
[----:B------:R0:W1:Y:S02]  /*16b60*/  SHFL.IDX P6, R14, R13, R12, R11 ;  /* 0x0000000c0d0e7389 */ /* 0x00006400000c000b */
[----:B01----:R-:W-:Y:S01]  /*16b70*/  ENDCOLLECTIVE ;  /* 0x000000000000791b */ /* 0x003fe20003800000 */
.L_x_4384:
[----:B------:R-:W-:Y:S01]  /*16b80*/  IMAD.MOV.U32 R2, RZ, RZ, R14 ;  /* 0x000000ffff027224 */ /* 0x000fe200078e000e */
[----:B------:R-:W-:Y:S06]  /*16b90*/  BRA `(.L_x_4385) ;  /* 0xffffffb800987947 */ /* 0x000fec000383ffff */
.L_x_4301:
[----:B0-----:R0:W1:Y:S02]  /*16ba0*/  SYNCS.PHASECHK.TRANS64.TRYWAIT P0, [R6+URZ+0x38840], R20 ;  /* 0x03884014060075a7 */ /* 0x001064000800017f */
[----:B-1----:R-:W-:Y:S05]  /*16bb0*/  @!P0 NANOSLEEP.SYNCS 0x989680 ;  /* 0x009896800000895d */ /* 0x002fea0003900000 */
[----:B------:R-:W1:Y:S02]  /*16bc0*/  @!P0 SYNCS.PHASECHK.TRANS64 P0, [R6+URZ+0x38840], R20 ;  /* 0x03884014060085a7 */ /* 0x000e64000800007f */
[----:B-1----:R-:W-:Y:S05]  /*16bd0*/  @!P0 BRA `(.L_x_4301) ;  /* 0xfffffffc00f08947 */ /* 0x002fea000383ffff */
[----:B------:R-:W-:Y:S05]  /*16be0*/  BRA `(.L_x_4386) ;  /* 0xffffffc0002c7947 */ /* 0x000fea000383ffff */
.L_x_4302:
        /* <DEDUP_REMOVED lines=8> */
.L_x_4388:
[----:B------:R-:W-:Y:S05]  /*16c70*/  BSYNC B1 ;  /* 0x0000000000017941 */ /* 0x000fea0003800000 */
.L_x_4387:
        /* <DEDUP_REMOVED lines=9> */
.L_x_4389:
[----:B------:R-:W-:Y:S02]  /*16d10*/  IMAD.MOV.U32 R13, RZ, RZ, R25 ;  /* 0x000000ffff0d7224 */ /* 0x000fe400078e0019 */
[----:B------:R-:W-:Y:S02]  /*16d20*/  IMAD.MOV.U32 R12, RZ, RZ, 0x1 ;  /* 0x00000001ff0c7424 */ /* 0x000fe400078e00ff */
[----:B------:R-:W-:-:S07]  /*16d30*/  IMAD.MOV.U32 R2, RZ, RZ, R14 ;  /* 0x000000ffff027224 */ /* 0x000fce00078e000e */
[----:B------:R-:W-:Y:S05]  /*16d40*/  WARPSYNC.COLLECTIVE R15, `(.L_x_4390) ;  /* 0x000000000f087348 */ /* 0x000fea0003c00000 */
[----:B------:R0:W1:Y:S02]  /*16d50*/  SHFL.IDX P6, R14, R13, R12, R11 ;  /* 0x0000000c0d0e7389 */ /* 0x00006400000c000b */
[----:B01----:R-:W-:Y:S01]  /*16d60*/  ENDCOLLECTIVE ;  /* 0x000000000000791b */ /* 0x003fe20003800000 */
.L_x_4390:
        /* <DEDUP_REMOVED lines=11> */
.L_x_4391:
[----:B------:R-:W-:Y:S02]  /*16e20*/  IMAD.MOV.U32 R13, RZ, RZ, R25 ;  /* 0x000000ffff0d7224 */ /* 0x000fe400078e0019 */
[----:B------:R-:W-:Y:S02]  /*16e30*/  IMAD.MOV.U32 R12, RZ, RZ, 0x2 ;  /* 0x00000002ff0c7424 */ /* 0x000fe400078e00ff */
[----:B------:R-:W-:-:S07]  /*16e40*/  IMAD.MOV.U32 R2, RZ, RZ, R14 ;  /* 0x000000ffff027224 */ /* 0x000fce00078e000e */
[----:B------:R-:W-:Y:S05]  /*16e50*/  WARPSYNC.COLLECTIVE R15, `(.L_x_4392) ;  /* 0x000000000f087348 */ /* 0x000fea0003c00000 */
[----:B------:R0:W1:Y:S02]  /*16e60*/  SHFL.IDX P6, R14, R13, R12, R11 ;  /* 0x0000000c0d0e7389 */ /* 0x00006400000c000b */
[----:B01----:R-:W-:Y:S01]  /*16e70*/  ENDCOLLECTIVE ;  /* 0x000000000000791b */ /* 0x003fe20003800000 */
.L_x_4392:
        /* <DEDUP_REMOVED lines=11> */
.L_x_4393:
[----:B------:R-:W-:Y:S02]  /*16f30*/  IMAD.MOV.U32 R13, RZ, RZ, R25 ;  /* 0x000000ffff0d7224 */ /* 0x000fe400078e0019 */
[----:B------:R-:W-:Y:S02]  /*16f40*/  IMAD.MOV.U32 R12, RZ, RZ, 0x3 ;  /* 0x00000003ff0c7424 */ /* 0x000fe400078e00ff */
[----:B------:R-:W-:-:S07]  /*16f50*/  IMAD.MOV.U32 R2, RZ, RZ, R14 ;  /* 0x000000ffff027224 */ /* 0x000fce00078e000e */
[----:B------:R-:W-:Y:S05]  /*16f60*/  WARPSYNC.COLLECTIVE R15, `(.L_x_4394) ;  /* 0x000000000f087348 */ /* 0x000fea0003c00000 */
[----:B------:R0:W1:Y:S02]  /*16f70*/  SHFL.IDX P6, R14, R13, R12, R11 ;  /* 0x0000000c0d0e7389 */ /* 0x00006400000c000b */
[----:B01----:R-:W-:Y:S01]  /*16f80*/  ENDCOLLECTIVE ;  /* 0x000000000000791b */ /* 0x003fe20003800000 */
.L_x_4394:
        /* <DEDUP_REMOVED lines=11> */
.L_x_4395:
[----:B------:R-:W-:Y:S01]  /*17040*/  IMAD.MOV.U32 R2, RZ, RZ, R14 ;  /* 0x000000ffff027224 */ /* 0x000fe200078e000e */
[----:B------:R-:W-:Y:S06]  /*17050*/  BRA `(.L_x_4396) ;  /* 0xffffffbc00b47947 */ /* 0x000fec000383ffff */
.L_x_4307:
[----:B---3--:R3:W4:Y:S02]  /*17060*/  SYNCS.PHASECHK.TRANS64.TRYWAIT P0, [R6+URZ+0x38860], R20 ;  /* 0x03886014060075a7 */ /* 0x008724000800017f */
[----:B----4-:R-:W-:Y:S05]  /*17070*/  @!P0 NANOSLEEP.SYNCS 0x989680 ;  /* 0x009896800000895d */ /* 0x010fea0003900000 */
[----:B------:R-:W4:Y:S02]  /*17080*/  @!P0 SYNCS.PHASECHK.TRANS64 P0, [R6+URZ+0x38860], R20 ;  /* 0x03886014060085a7 */ /* 0x000f24000800007f */
[----:B----4-:R-:W-:Y:S05]  /*17090*/  @!P0 BRA `(.L_x_4307) ;  /* 0xfffffffc00f08947 */ /* 0x010fea000383ffff */
[----:B------:R-:W-:Y:S05]  /*170a0*/  BRA `(.L_x_4397) ;  /* 0xffffffc000047947 */ /* 0x000fea000383ffff */
.L_x_4308:
        /* <DEDUP_REMOVED lines=8> */
.L_x_4399:
[----:B------:R-:W-:Y:S05]  /*17130*/  BSYNC B1 ;  /* 0x0000000000017941 */ /* 0x000fea0003800000 */
.L_x_4398:
        /* <DEDUP_REMOVED lines=13> */
.L_x_4400:
        /* <DEDUP_REMOVED lines=17> */
.L_x_4401:
        /* <DEDUP_REMOVED lines=16> */
.L_x_4402:
        /* <DEDUP_REMOVED lines=19> */
.L_x_4403:
        /* <DEDUP_REMOVED lines=14> */
.L_x_4404:
        /* <DEDUP_REMOVED lines=16> */
.L_x_4405:
        /* <DEDUP_REMOVED lines=14> */
.L_x_4406:
[----:B------:R-:W-:Y:S05]  /*17810*/  BRA `(.L_x_4407) ;  /* 0xffffffbc00687947 */ /* 0x000fea000383ffff */
.L_x_4316:
        /* <DEDUP_REMOVED lines=8> */
.L_x_4409:
[----:B------:R-:W-:Y:S05]  /*178a0*/  BSYNC B0 ;  /* 0x0000000000007941 */ /* 0x000fea0003800000 */
.L_x_4408:
        /* <DEDUP_REMOVED lines=9> */
.L_x_4410:
        /* <DEDUP_REMOVED lines=24> */
.L_x_4411:
[----:B------:R-:W-:Y:S01]  /*17ac0*/  IMAD.MOV.U32 R12, RZ, RZ, 0x2 ;  /* 0x00000002ff0c7424 */ /* 0x000fe200078e00ff */
[----:B------:R-:W-:-:S05]  /*17ad0*/  SEL R14, R14, RZ, P1 ;  /* 0x000000ff0e0e7207 */ /* 0x000fca0000800000 */
[----:B------:R-:W-:-:S04]  /*17ae0*/  IMAD.IADD R5, R13, 0x1, R14 ;  /* 0x000000010d057824 */ /* 0x000fc800078e020e */
[----:B------:R-:W-:-:S07]  /*17af0*/  IMAD.MOV.U32 R13, RZ, RZ, R5 ;  /* 0x000000ffff0d7224 */ /* 0x000fce00078e0005 */
[----:B------:R-:W-:Y:S05]  /*17b00*/  WARPSYNC.COLLECTIVE R15, `(.L_x_4412) ;  /* 0x000000000f087348 */ /* 0x000fea0003c00000 */
[----:B------:R0:W1:Y:S02]  /*17b10*/  SHFL.UP P6, R14, R13, R12, R11 ;  /* 0x0400000c0d0e7389 */ /* 0x00006400000c000b */
[----:B01----:R-:W-:Y:S01]  /*17b20*/  ENDCOLLECTIVE ;  /* 0x000000000000791b */ /* 0x003fe20003800000 */
.L_x_4412:
[----:B------:R-:W-:Y:S01]  /*17b30*/  IMAD.MOV.U32 R12, RZ, RZ, 0x4 ;  /* 0x00000004ff0c7424 */ /* 0x000fe200078e00ff */
[----:B------:R-:W-:-:S05]  /*17b40*/  SEL R2, R14, RZ, P2 ;  /* 0x000000ff0e027207 */ /* 0x000fca0001000000 */
[----:B------:R-:W-:-:S04]  /*17b50*/  IMAD.IADD R2, R5, 0x1, R2 ;  /* 0x0000000105027824 */ /* 0x000fc800078e0202 */
[----:B------:R-:W-:-:S07]  /*17b60*/  IMAD.MOV.U32 R13, RZ, RZ, R2 ;  /* 0x000000ffff0d7224 */ /* 0x000fce00078e0002 */
[----:B------:R-:W-:Y:S05]  /*17b70*/  WARPSYNC.COLLECTIVE R15, `(.L_x_4413) ;  /* 0x000000000f087348 */ /* 0x000fea0003c00000 */
[----:B------:R0:W1:Y:S02]  /*17b80*/  SHFL.UP P6, R14, R13, R12, R11 ;  /* 0x0400000c0d0e7389 */ /* 0x00006400000c000b */
[----:B01----:R-:W-:Y:S01]  /*17b90*/  ENDCOLLECTIVE ;  /* 0x000000000000791b */ /* 0x003fe20003800000 */
.L_x_4413:
[----:B------:R-:W-:Y:S01]  /*17ba0*/  IMAD.MOV.U32 R12, RZ, RZ, 0x8 ;  /* 0x00000008ff0c7424 */ /* 0x000fe200078e00ff */
[----:B------:R-:W-:-:S05]  /*17bb0*/  SEL R3, R14, RZ, P3 ;  /* 0x000000ff0e037207 */ /* 0x000fca0001800000 */
[----:B------:R-:W-:-:S04]  /*17bc0*/  IMAD.IADD R3, R2, 0x1, R3 ;  /* 0x0000000102037824 */ /* 0x000fc800078e0203 */
[----:B------:R-:W-:-:S07]  /*17bd0*/  IMAD.MOV.U32 R13, RZ, RZ, R3 ;  /* 0x000000ffff0d7224 */ /* 0x000fce00078e0003 */
[----:B------:R-:W-:Y:S05]  /*17be0*/  WARPSYNC.COLLECTIVE R15, `(.L_x_4414) ;  /* 0x000000000f087348 */ /* 0x000fea0003c00000 */
[----:B------:R0:W1:Y:S02]  /*17bf0*/  SHFL.UP P6, R14, R13, R12, R11 ;  /* 0x0400000c0d0e7389 */ /* 0x00006400000c000b */
[----:B01----:R-:W-:Y:S01]  /*17c00*/  ENDCOLLECTIVE ;  /* 0x000000000000791b */ /* 0x003fe20003800000 */
.L_x_4414:
[----:B------:R-:W-:Y:S01]  /*17c10*/  IMAD.MOV.U32 R12, RZ, RZ, 0x10 ;  /* 0x00000010ff0c7424 */ /* 0x000fe200078e00ff */
[----:B------:R-:W-:-:S05]  /*17c20*/  SEL R14, R14, RZ, P4 ;  /* 0x000000ff0e0e7207 */ /* 0x000fca0002000000 */
[----:B------:R-:W-:-:S04]  /*17c30*/  IMAD.IADD R5, R3, 0x1, R14 ;  /* 0x0000000103057824 */ /* 0x000fc800078e020e */
[----:B------:R-:W-:-:S07]  /*17c40*/  IMAD.MOV.U32 R13, RZ, RZ, R5 ;  /* 0x000000ffff0d7224 */ /* 0x000fce00078e0005 */
[----:B------:R-:W-:Y:S05]  /*17c50*/  WARPSYNC.COLLECTIVE R15, `(.L_x_4415) ;  /* 0x000000000f087348 */ /* 0x000fea0003c00000 */
[----:B------:R0:W1:Y:S02]  /*17c60*/  SHFL.UP P6, R14, R13, R12, R11 ;  /* 0x0400000c0d0e7389 */ /* 0x00006400000c000b */
[----:B01----:R-:W-:Y:S01]  /*17c70*/  ENDCOLLECTIVE ;  /* 0x000000000000791b */ /* 0x003fe20003800000 */
.L_x_4415:
        /* <DEDUP_REMOVED lines=8> */
.L_x_4416:
[----:B------:R-:W-:Y:S05]  /*17d00*/  BRA `(.L_x_4417) ;  /* 0xffffffc000007947 */ /* 0x000fea000383ffff */
.L_x_4319:
[----:B------:R-:W-:Y:S01]  /*17d10*/  BSSY B0, `(.L_x_4418) ;  /* 0x0000007000007945 */ /* 0x000fe20003800000 */
[----:B------:R-:W-:Y:S02]  /*17d20*/  IMAD.MOV.U32 R12, RZ, RZ, 0x1 ;  /* 0x00000001ff0c7424 */ /* 0x000fe400078e00ff */
[----:B------:R-:W-:Y:S02]  /*17d30*/  IMAD.MOV.U32 R11, RZ, RZ, RZ ;  /* 0x000000ffff0b7224 */ /* 0x000fe400078e00ff */
[----:B------:R-:W-:-:S07]  /*17d40*/  IMAD.MOV.U32 R15, RZ, RZ, -0x1 ;  /* 0xffffffffff0f7424 */ /* 0x000fce00078e00ff */
[----:B------:R-:W-:Y:S05]  /*17d50*/  WARPSYNC.COLLECTIVE R15, `(.L_x_4419) ;  /* 0x000000000f087348 */ /* 0x000fea0003c00000 */
[----:B------:R0:W1:Y:S02]  /*17d60*/  SHFL.UP P6, R14, R13, R12, R11 ;  /* 0x0400000c0d0e7389 */ /* 0x00006400000c000b */
[----:B01----:R-:W-:Y:S01]  /*17d70*/  ENDCOLLECTIVE ;  /* 0x000000000000791b */ /* 0x003fe20003800000 */
.L_x_4419:
[----:B------:R-:W-:Y:S05]  /*17d80*/  BSYNC B0 ;  /* 0x0000000000007941 */ /* 0x000fea0003800000 */
.L_x_4418:
        /* <DEDUP_REMOVED lines=8> */
.L_x_4420:
[----:B------:R-:W-:Y:S01]  /*17e10*/  IMAD.MOV.U32 R12, RZ, RZ, 0x4 ;  /* 0x00000004ff0c7424 */ /* 0x000fe200078e00ff */
[----:B------:R-:W-:-:S05]  /*17e20*/  SEL R2, R14, RZ, P2 ;  /* 0x000000ff0e027207 */ /* 0x000fca0001000000 */
[----:B------:R-:W-:-:S04]  /*17e30*/  IMAD.IADD R2, R13, 0x1, R2 ;  /* 0x000000010d027824 */ /* 0x000fc800078e0202 */
[----:B------:R-:W-:-:S07]  /*17e40*/  IMAD.MOV.U32 R13, RZ, RZ, R2 ;  /* 0x000000ffff0d7224 */ /* 0x000fce00078e0002 */
[----:B------:R-:W-:Y:S05]  /*17e50*/  WARPSYNC.COLLECTIVE R15, `(.L_x_4421) ;  /* 0x000000000f087348 */ /* 0x000fea0003c00000 */
[----:B------:R0:W1:Y:S02]  /*17e60*/  SHFL.UP P6, R14, R13, R12, R11 ;  /* 0x0400000c0d0e7389 */ /* 0x00006400000c000b */
[----:B01----:R-:W-:Y:S01]  /*17e70*/  ENDCOLLECTIVE ;  /* 0x000000000000791b */ /* 0x003fe20003800000 */
.L_x_4421:
[----:B------:R-:W-:Y:S01]  /*17e80*/  IMAD.MOV.U32 R12, RZ, RZ, 0x8 ;  /* 0x00000008ff0c7424 */ /* 0x000fe200078e00ff */
[----:B------:R-:W-:-:S05]  /*17e90*/  SEL R3, R14, RZ, P3 ;  /* 0x000000ff0e037207 */ /* 0x000fca0001800000 */
[----:B------:R-:W-:-:S04]  /*17ea0*/  IMAD.IADD R3, R2, 0x1, R3 ;  /* 0x0000000102037824 */ /* 0x000fc800078e0203 */
[----:B------:R-:W-:-:S07]  /*17eb0*/  IMAD.MOV.U32 R13, RZ, RZ, R3 ;  /* 0x000000ffff0d7224 */ /* 0x000fce00078e0003 */
[----:B------:R-:W-:Y:S05]  /*17ec0*/  WARPSYNC.COLLECTIVE R15, `(.L_x_4422) ;  /* 0x000000000f087348 */ /* 0x000fea0003c00000 */
[----:B------:R0:W1:Y:S02]  /*17ed0*/  SHFL.UP P6, R14, R13, R12, R11 ;  /* 0x0400000c0d0e7389 */ /* 0x00006400000c000b */
[----:B01----:R-:W-:Y:S01]  /*17ee0*/  ENDCOLLECTIVE ;  /* 0x000000000000791b */ /* 0x003fe20003800000 */
.L_x_4422:
[----:B------:R-:W-:Y:S01]  /*17ef0*/  IMAD.MOV.U32 R12, RZ, RZ, 0x10 ;  /* 0x00000010ff0c7424 */ /* 0x000fe200078e00ff */
[----:B------:R-:W-:-:S05]  /*17f00*/  SEL R14, R14, RZ, P4 ;  /* 0x000000ff0e0e7207 */ /* 0x000fca0002000000 */
[----:B------:R-:W-:-:S04]  /*17f10*/  IMAD.IADD R5, R3, 0x1, R14 ;  /* 0x0000000103057824 */ /* 0x000fc800078e020e */
[----:B------:R-:W-:-:S07]  /*17f20*/  IMAD.MOV.U32 R13, RZ, RZ, R5 ;  /* 0x000000ffff0d7224 */ /* 0x000fce00078e0005 */
[----:B------:R-:W-:Y:S05]  /*17f30*/  WARPSYNC.COLLECTIVE R15, `(.L_x_4423) ;  /* 0x000000000f087348 */ /* 0x000fea0003c00000 */
[----:B------:R0:W1:Y:S02]  /*17f40*/  SHFL.UP P6, R14, R13, R12, R11 ;  /* 0x0400000c0d0e7389 */ /* 0x00006400000c000b */
[----:B01----:R-:W-:Y:S01]  /*17f50*/  ENDCOLLECTIVE ;  /* 0x000000000000791b */ /* 0x003fe20003800000 */
.L_x_4423:
        /* <DEDUP_REMOVED lines=8> */
.L_x_4424:
[----:B------:R-:W-:Y:S05]  /*17fe0*/  BRA `(.L_x_4425) ;  /* 0xffffffbc00ec7947 */ /* 0x000fea000383ffff */
.L_x_4321:
[----:B------:R-:W-:Y:S01]  /*17ff0*/  BSSY B0, `(.L_x_4426) ;  /* 0x0000006000007945 */ /* 0x000fe20003800000 */
[----:B------:R-:W-:Y:S01]  /*18000*/  PLOP3.LUT P6, PT, P6, PT, PT, 0x8, 0x0 ;  /* 0x000000000000781c */ /* 0x000fe200037ce170 */
[----:B------:R-:W-:-:S12]  /*18010*/  IMAD.MOV.U32 R15, RZ, RZ, -0x1 ;  /* 0xffffffffff0f7424 */ /* 0x000fd800078e00ff */
[----:B0-----:R-:W-:Y:S05]  /*18020*/  WARPSYNC.COLLECTIVE R15, `(.L_x_4427) ;  /* 0x000000000f087348 */ /* 0x001fea0003c00000 */
[----:B------:R-:W-:Y:S01]  /*18030*/  VOTE.ANY R14, PT, P6 ;  /* 0x00000000000e7806 */ /* 0x000fe200030e0100 */
[----:B0-----:R-:W-:Y:S06]  /*18040*/  ENDCOLLECTIVE ;  /* 0x000000000000791b */ /* 0x001fec0003800000 */
.L_x_4427:
[----:B------:R-:W-:Y:S05]  /*18050*/  BSYNC B0 ;  /* 0x0000000000007941 */ /* 0x000fea0003800000 */
.L_x_4426:
        /* <DEDUP_REMOVED lines=9> */
.L_x_4428:
[----:B------:R-:W-:Y:S02]  /*180f0*/  IMAD.MOV.U32 R13, RZ, RZ, R4 ;  /* 0x000000ffff0d7224 */ /* 0x000fe400078e0004 */
[----:B------:R-:W-:-:S07]  /*18100*/  IMAD.MOV.U32 R7, RZ, RZ, R14 ;  /* 0x000000ffff077224 */ /* 0x000fce00078e000e */
[----:B------:R-:W-:Y:S05]  /*18110*/  WARPSYNC.COLLECTIVE R15, `(.L_x_4429) ;  /* 0x000000000f087348 */ /* 0x000fea0003c00000 */
[----:B------:R0:W1:Y:S02]  /*18120*/  SHFL.IDX P6, R14, R13, R12, R11 ;  /* 0x0000000c0d0e7389 */ /* 0x00006400000c000b */
[----:B01----:R-:W-:Y:S01]  /*18130*/  ENDCOLLECTIVE ;  /* 0x000000000000791b */ /* 0x003fe20003800000 */
.L_x_4429:
[----:B------:R-:W-:Y:S01]  /*18140*/  IMAD.MOV.U32 R4, RZ, RZ, R14 ;  /* 0x000000ffff047224 */ /* 0x000fe200078e000e */
[----:B------:R-:W-:Y:S06]  /*18150*/  BRA `(.L_x_4430) ;  /* 0xffffffbc00cc7947 */ /* 0x000fec000383ffff */
.L_x_4323:
[----:B------:R-:W-:Y:S01]  /*18160*/  BSSY B0, `(.L_x_4431) ;  /* 0x0000007000007945 */ /* 0x000fe20003800000 */
[----:B------:R-:W-:Y:S02]  /*18170*/  IMAD.MOV.U32 R13, RZ, RZ, R3 ;  /* 0x000000ffff0d7224 */ /* 0x000fe400078e0003 */
[----:B------:R-:W-:Y:S02]  /*18180*/  IMAD.MOV.U32 R11, RZ, RZ, 0x1f ;  /* 0x0000001fff0b7424 */ /* 0x000fe400078e00ff */
[----:B------:R-:W-:-:S07]  /*18190*/  IMAD.MOV.U32 R15, RZ, RZ, -0x1 ;  /* 0xffffffffff0f7424 */ /* 0x000fce00078e00ff */
[----:B0123--:R-:W-:Y:S05]  /*181a0*/  WARPSYNC.COLLECTIVE R15, `(.L_x_4432) ;  /* 0x000000000f087348 */ /* 0x00ffea0003c00000 */
[----:B------:R4:W0:Y:S02]  /*181b0*/  SHFL.IDX P6, R14, R13, R12, R11 ;  /* 0x0000000c0d0e7389 */ /* 0x00082400000c000b */
[----:B01234-:R-:W-:Y:S01]  /*181c0*/  ENDCOLLECTIVE ;  /* 0x000000000000791b */ /* 0x01ffe20003800000 */
.L_x_4432:
[----:B------:R-:W-:Y:S05]  /*181d0*/  BSYNC B0 ;  /* 0x0000000000007941 */ /* 0x000fea0003800000 */
.L_x_4431:
[----:B------:R-:W-:Y:S01]  /*181e0*/  IMAD.MOV.U32 R24, RZ, RZ, R14 ;  /* 0x000000ffff187224 */ /* 0x000fe200078e000e */
[----:B------:R-:W-:Y:S06]  /*181f0*/  BRA `(.L_x_4322) ;  /* 0xffffffbc00bc7947 */ /* 0x000fec000383ffff */
.L_x_4327:
[----:B0-----:R0:W1:Y:S02]  /*18200*/  SYNCS.PHASECHK.TRANS64.TRYWAIT P0, [R5+URZ+0x38820], R0 ;  /* 0x03882000050075a7 */ /* 0x001064000800017f */
[----:B-1----:R-:W-:Y:S05]  /*18210*/  @!P0 NANOSLEEP.SYNCS 0x989680 ;  /* 0x009896800000895d */ /* 0x002fea0003900000 */
[----:B------:R-:W1:Y:S02]  /*18220*/  @!P0 SYNCS.PHASECHK.TRANS64 P0, [R5+URZ+0x38820], R0 ;  /* 0x03882000050085a7 */ /* 0x000e64000800007f */
[----:B-1----:R-:W-:Y:S05]  /*18230*/  @!P0 BRA `(.L_x_4327) ;  /* 0xfffffffc00f08947 */ /* 0x002fea000383ffff */
[----:B------:R-:W-:Y:S05]  /*18240*/  BRA `(.L_x_4433) ;  /* 0xffffffc400147947 */ /* 0x000fea000383ffff */
.L_x_4328:
        /* <DEDUP_REMOVED lines=11> */
.L_x_4435:
[----:B------:R-:W-:Y:S05]  /*18300*/  BSYNC B0 ;  /* 0x0000000000007941 */ /* 0x000fea0003800000 */
.L_x_4434:
[----:B------:R-:W-:Y:S05]  /*18310*/  BRA `(.L_x_4436) ;  /* 0xffffffc000fc7947 */ /* 0x000fea000383ffff */
.L_x_4331:
[----:B------:R-:W-:Y:S01]  /*18320*/  BSSY B1, `(.L_x_4437) ;  /* 0x0000006000017945 */ /* 0x000fe20003800000 */
[----:B------:R-:W-:-:S07]  /*18330*/  IMAD.MOV.U32 R15, RZ, RZ, -0x1 ;  /* 0xffffffffff0f7424 */ /* 0x000fce00078e00ff */
[----:B0-234-:R-:W-:Y:S05]  /*18340*/  WARPSYNC.COLLECTIVE R15, `(.L_x_4438) ;  /* 0x000000000f0c7348 */ /* 0x01dfea0003c00000 */
[----:B------:R-:W-:Y:S02]  /*18350*/  ELECT P6, UR62, PT ;  /* 0x00000000003e782f */ /* 0x000fe400038c0000 */
[----:B------:R-:W-:Y:S01]  /*18360*/  MOV R14, UR62 ;  /* 0x0000003e000e7c02 */ /* 0x000fe20008000f00 */
[----:B0-234-:R-:W-:Y:S10]  /*18370*/  ENDCOLLECTIVE ;  /* 0x000000000000791b */ /* 0x01dff40003800000 */
.L_x_4438:
[----:B------:R-:W-:Y:S05]  /*18380*/  BSYNC B1 ;  /* 0x0000000000017941 */ /* 0x000fea0003800000 */
.L_x_4437:
[----:B------:R-:W-:Y:S05]  /*18390*/  BRA `(.L_x_4439) ;  /* 0xffffffc000f47947 */ /* 0x000fea000383ffff */
.L_x_4333:
[----:B0-----:R0:W1:Y:S02]  /*183a0*/  SYNCS.PHASECHK.TRANS64.TRYWAIT P1, [R3+URZ+0x38840], R2 ;  /* 0x03884002030075a7 */ /* 0x001064000802017f */
[----:B-1----:R-:W-:Y:S05]  /*183b0*/  @!P1 NANOSLEEP.SYNCS 0x989680 ;  /* 0x009896800000995d */ /* 0x002fea0003900000 */
[----:B------:R-:W1:Y:S02]  /*183c0*/  @!P1 SYNCS.PHASECHK.TRANS64 P1, [R3+URZ+0x38840], R2 ;  /* 0x03884002030095a7 */ /* 0x000e64000802007f */
[----:B-1----:R-:W-:Y:S05]  /*183d0*/  @!P1 BRA `(.L_x_4333) ;  /* 0xfffffffc00f09947 */ /* 0x002fea000383ffff */
[----:B------:R-:W-:Y:S05]  /*183e0*/  BRA `(.L_x_4440) ;  /* 0xffffffc400147947 */ /* 0x000fea000383ffff */
.L_x_4335:
[----:B-1----:R1:W0:Y:S02]  /*183f0*/  SYNCS.PHASECHK.TRANS64.TRYWAIT P1, [R5+URZ+0x38840], R0 ;  /* 0x03884000050075a7 */ /* 0x002224000802017f */
[----:B0-----:R-:W-:Y:S05]  /*18400*/  @!P1 NANOSLEEP.SYNCS 0x989680 ;  /* 0x009896800000995d */ /* 0x001fea0003900000 */
[----:B------:R-:W0:Y:S02]  /*18410*/  @!P1 SYNCS.PHASECHK.TRANS64 P1, [R5+URZ+0x38840], R0 ;  /* 0x03884000050095a7 */ /* 0x000e24000802007f */
[----:B0-----:R-:W-:Y:S05]  /*18420*/  @!P1 BRA `(.L_x_4335) ;  /* 0xfffffffc00f09947 */ /* 0x001fea000383ffff */
[----:B------:R-:W-:Y:S05]  /*18430*/  BRA `(.L_x_4441) ;  /* 0xffffffc400207947 */ /* 0x000fea000383ffff */
.L_x_4337:
[----:B------:R0:W0:Y:S02]  /*18440*/  SYNCS.PHASECHK.TRANS64.TRYWAIT P1, [R3+URZ+0x38860], R2 ;  /* 0x03886002030075a7 */ /* 0x000024000802017f */
[----:B0-----:R-:W-:Y:S05]  /*18450*/  @!P1 NANOSLEEP.SYNCS 0x989680 ;  /* 0x009896800000995d */ /* 0x001fea0003900000 */
[----:B------:R-:W0:Y:S02]  /*18460*/  @!P1 SYNCS.PHASECHK.TRANS64 P1, [R3+URZ+0x38860], R2 ;  /* 0x03886002030095a7 */ /* 0x000e24000802007f */
[----:B0-----:R-:W-:Y:S05]  /*18470*/  @!P1 BRA `(.L_x_4337) ;  /* 0xfffffffc00f09947 */ /* 0x001fea000383ffff */
[----:B------:R-:W-:Y:S05]  /*18480*/  BRA `(.L_x_4442) ;  /* 0xffffffc4001c7947 */ /* 0x000fea000383ffff */
.L_x_4443:
        /* <DEDUP_REMOVED lines=15> */
.L_x_15644:


//--------------------- .text._ZN7cutlass13device_kernelIN5flash11enable_sm90INS1_16FlashAttnFwdSm90INS1_25CollectiveMainloopFwdSm90ILi2EN4cute5tupleIJNS5_1CILi1EEES8_S8_EEENS6_IJNS7_ILi64EEESA_SA_EEELi512ENS_10bfloat16_tEfNS_4arch4Sm90ELb0ELb0ELb0ELb1ELb1ELb1ELb1ELb0ELb0ELb1ELb1ELb0EEENS1_21CollectiveEpilogueFwdINS6_IJSA_NS7_ILi512EEESA_EEES9_SC_SE_Li256ELb1ELb1ELb1ELb0EEENS1_36VarlenDynamicPersistentTileSchedulerILi64ELi64ELi256ELi128ELb1ELb1ELb1ELb0ELb1ELb1EEEEEEEEEvNT_6ParamsE --------------------------
	.section	.text._ZN7cutlass13device_kernelIN5flash11enable_sm90INS1_16FlashAttnFwdSm90INS1_25CollectiveMainloopFwdSm90ILi2EN4cute5tupleIJNS5_1CILi1EEES8_S8_EEENS6_IJNS7_ILi64EEESA_SA_EEELi512ENS_10bfloat16_tEfNS_4arch4Sm90ELb0ELb0ELb0ELb1ELb1ELb1ELb1ELb0ELb0ELb1ELb1ELb0EEENS1_21CollectiveEpilogueFwdINS6_IJSA_NS7_ILi512EEESA_EEES9_SC_SE_Li256ELb1ELb1ELb1ELb0EEENS1_36VarlenDynamicPersistentTileSchedulerILi64ELi64ELi256ELi128ELb1ELb1ELb1ELb0ELb1ELb1EEEEEEEEEvNT_6ParamsE,"ax",@progbits
	.align	128
.text._ZN7cutlass13device_kernelIN5flash11enable_sm90INS1_16FlashAttnFwdSm90INS1_25CollectiveMainloopFwdSm90ILi2EN4cute5tupleIJNS5_1CILi1EEES8_S8_EEENS6_IJNS7_ILi64EEESA_SA_EEELi512ENS_10bfloat16_tEfNS_4arch4Sm90ELb0ELb0ELb0ELb1ELb1ELb1ELb1ELb0ELb0ELb1ELb1ELb0EEENS1_21CollectiveEpilogueFwdINS6_IJSA_NS7_ILi512EEESA_EEES9_SC_SE_Li256ELb1ELb1ELb1ELb0EEENS1_36VarlenDynamicPersistentTileSchedulerILi64ELi64ELi256ELi128ELb1ELb1ELb1ELb0ELb1ELb1EEEEEEEEEvNT_6ParamsE:
        .type           _ZN7cutlass13device_kernelIN5flash11enable_sm90INS1_16FlashAttnFwdSm90INS1_25CollectiveMainloopFwdSm90ILi2EN4cute5tupleIJNS5_1CILi1EEES8_S8_EEENS6_IJNS7_ILi64EEESA_SA_EEELi512ENS_10bfloat16_tEfNS_4arch4Sm90ELb0ELb0ELb0ELb1ELb1ELb1ELb1ELb0ELb0ELb1ELb1ELb0EEENS1_21CollectiveEpilogueFwdINS6_IJSA_NS7_ILi512EEESA_EEES9_SC_SE_Li256ELb1ELb1ELb1ELb0EEENS1_36VarlenDynamicPersistentTileSchedulerILi64ELi64ELi256ELi128ELb1ELb1ELb1ELb0ELb1ELb1EEEEEEEEEvNT_6ParamsE,@function
        .size           _ZN7cutlass13device_kernelIN5flash11enable_sm90INS1_16FlashAttnFwdSm90INS1_25CollectiveMainloopFwdSm90ILi2EN4cute5tupleIJNS5_1CILi1EEES8_S8_EEENS6_IJNS7_ILi64EEESA_SA_EEELi512ENS_10bfloat16_tEfNS_4arch4Sm90ELb0ELb0ELb0ELb1ELb1ELb1ELb1ELb0ELb0ELb1ELb1ELb0EEENS1_21CollectiveEpilogueFwdINS6_IJSA_NS7_ILi512EEESA_EEES9_SC_SE_Li256ELb1ELb1ELb1ELb0EEENS1_36VarlenDynamicPersistentTileSchedulerILi64ELi64ELi256ELi128ELb1ELb1ELb1ELb0ELb1ELb1EEEEEEEEEvNT_6ParamsE,(.L_x_15645 - _ZN7cutlass13device_kernelIN5flash11enable_sm90INS1_16FlashAttnFwdSm90INS1_25CollectiveMainloopFwdSm90ILi2EN4cute5tupleIJNS5_1CILi1EEES8_S8_EEENS6_IJNS7_ILi64EEESA_SA_EEELi512ENS_10bfloat16_tEfNS_4arch4Sm90ELb0ELb0ELb0ELb1ELb1ELb1ELb1ELb0ELb0ELb1ELb1ELb0EEENS1_21CollectiveEpilogueFwdINS6_IJSA_NS7_ILi512EEESA_EEES9_SC_SE_Li256ELb1ELb1ELb1ELb0EEENS1_36VarlenDynamicPersistentTileSchedulerILi64ELi64ELi256ELi128ELb1ELb1ELb1ELb0ELb1ELb1EEEEEEEEEvNT_6ParamsE)
        .other          _ZN7cutlass13device_kernelIN5flash11enable_sm90INS1_16FlashAttnFwdSm90INS1_25CollectiveMainloopFwdSm90ILi2EN4cute5tupleIJNS5_1CILi1EEES8_S8_EEENS6_IJNS7_ILi64EEESA_SA_EEELi512ENS_10bfloat16_tEfNS_4arch4Sm90ELb0ELb0ELb0ELb1ELb1ELb1ELb1ELb0ELb0ELb1ELb1ELb0EEENS1_21CollectiveEpilogueFwdINS6_IJSA_NS7_ILi512EEESA_EEES9_SC_SE_Li256ELb1ELb1ELb1ELb0EEENS1_36VarlenDynamicPersistentTileSchedulerILi64ELi64ELi256ELi128ELb1ELb1ELb1ELb0ELb1ELb1EEEEEEEEEvNT_6ParamsE,@"STO_CUDA_ENTRY STV_DEFAULT"
_ZN7cutlass13device_kernelIN5flash11enable_sm90INS1_16FlashAttnFwdSm90INS1_25CollectiveMainloopFwdSm90ILi2EN4cute5tupleIJNS5_1CILi1EEES8_S8_EEENS6_IJNS7_ILi64EEESA_SA_EEELi512ENS_10bfloat16_tEfNS_4arch4Sm90ELb0ELb0ELb0ELb1ELb1ELb1ELb1ELb0ELb0ELb1ELb1ELb0EEENS1_21CollectiveEpilogueFwdINS6_IJSA_NS7_ILi512EEESA_EEES9_SC_SE_Li256ELb1ELb1ELb1ELb0EEENS1_36VarlenDynamicPersistentTileSchedulerILi64ELi64ELi256ELi128ELb1ELb1ELb1ELb0ELb1ELb1EEEEEEEEEvNT_6ParamsE:
[----:B------:R-:W0:Y:S02]  /*0000*/  LDC R1, c[0x0][0x28] ;  /* 0x00000a00ff017b82 */ /* 0x000e240000000800 */
[----:B0-----:R-:W-:Y:S01]  /*0010*/  VIADD R1, R1, 0xffffff90 ;  /* 0xffffff9001017836 */ /* 0x001fe20000000000 */
[----:B------:R-:W0:Y:S01]  /*0020*/  S2R R0, SR_TID.X ;  /* 0x0000000000007919 */ /* 0x000e220000002100 */
[----:B------:R-:W-:Y:S01]  /*0030*/  ELECT P0, URZ, PT ;  /* 0x00000000003f782f */ /* 0x000fe20003800000 */
[----:B------:R-:W-:Y:S01]  /*0040*/  BSSY B0, `(.L_x_4444) ;  /* 0x000000e000007945 */ /* 0x000fe20003800000 */
[--C-:B0-----:R-:W-:Y:S02]  /*0050*/  SHF.R.U32.HI R2, RZ, 0x5, R0.reuse ;  /* 0x00000005ff027819 */ /* 0x101fe40000011600 */
[----:B------:R-:W-:-:S03]  /*0060*/  SHF.R.U32.HI R4, RZ, 0x7, R0 ;  /* 0x00000007ff047819 */ /* 0x000fc60000011600 */
[----:B------:R-:W0:Y:S02]  /*0070*/  SHFL.IDX PT, R3, R2, RZ, 0x1f ;  /* 0x00001fff02037589 */ /* 0x000e2400000e0000 */
[----:B0-----:R-:W-:-:S13]  /*0080*/  ISETP.EQ.AND P0, PT, R3, RZ, P0 ;  /* 0x000000ff0300720c */ /* 0x001fda0000702270 */
        /* <DEDUP_REMOVED lines=9> */
.L_x_4445:
[----:B------:R-:W-:Y:S05]  /*0120*/  BSYNC B0 ;  /* 0x0000000000007941 */ /* 0x000fea0003800000 */
.L_x_4444:
        /* <DEDUP_REMOVED lines=21> */
[----:B0-----:R0:W1:Y:S01]  /*0280*/  @UP1 SYNCS.EXCH.64 URZ, [UR8+0x38800], UR4 ;  /* 0x03880004083f15b2 */ /* 0x0010620008000100 */
[----:B------:R0:W2:Y:S04]  /*0290*/  @UP2 SYNCS.EXCH.64 URZ, [UR8+0x38810], UR4 ;  /* 0x03881004083f25b2 */ /* 0x0000a80008000100 */
[----:B------:R0:W3:Y:S01]  /*02a0*/  @UP3 SYNCS.EXCH.64 URZ, [UR8+0x38820], UR6 ;  /* 0x03882006083f35b2 */ /* 0x0000e20008000100 */
        /* <DEDUP_REMOVED lines=14> */
[----:B----4-:R-:W-:Y:S01]  /*0390*/  NOP ;  /* 0x0000000000007918 */ /* 0x010fe20000000000 */
.L_x_4446:
[----:B------:R-:W4:Y:S01]  /*03a0*/  SHFL.IDX PT, R3, R2, RZ, 0x1f ;  /* 0x00001fff02037589 */ /* 0x000f2200000e0000 */
[----:B------:R-:W-:Y:S01]  /*03b0*/  NOP ;  /* 0x0000000000007918 */ /* 0x000fe20000000000 */
[----:B----4-:R-:W-:-:S13]  /*03c0*/  ISETP.NE.AND P0, PT, R3, RZ, PT ;  /* 0x000000ff0300720c */ /* 0x010fda0003f05270 */
        /* <DEDUP_REMOVED lines=18> */
[----:B----4-:R-:W-:Y:S01]  /*04f0*/  NOP ;  /* 0x0000000000007918 */ /* 0x010fe20000000000 */
.L_x_4447:
[----:B------:R-:W4:Y:S01]  /*0500*/  SHFL.IDX PT, R3, R2, RZ, 0x1f ;  /* 0x00001fff02037589 */ /* 0x000f2200000e0000 */
[----:B------:R-:W-:Y:S01]  /*0510*/  NOP ;  /* 0x0000000000007918 */ /* 0x000fe20000000000 */
[----:B----4-:R-:W-:-:S13]  /*0520*/  ISETP.NE.AND P0, PT, R3, RZ, PT ;  /* 0x000000ff0300720c */ /* 0x010fda0003f05270 */
        /* <DEDUP_REMOVED lines=15> */
.L_x_4448:
        /* <DEDUP_REMOVED lines=22> */
.L_x_4449:
        /* <DEDUP_REMOVED lines=22> */
.L_x_4450:
[----:B------:R-:W-:Y:S01]  /*08e0*/  PLOP3.LUT P0, PT, PT, PT, UP0, 0x80, 0x0 ;  /* 0x000000000000781c */ /* 0x000fe20003f0f008 */
[----:B------:R-:W-:Y:S01]  /*08f0*/  UMOV UR36, 0x1 ;  /* 0x0000000100247882 */ /* 0x000fe20000000000 */
[----:B------:R-:W-:Y:S01]  /*0900*/  NOP ;  /* 0x0000000000007918 */ /* 0x000fe20000000000 */
[----:B------:R-:W-:Y:S01]  /*0910*/  USEL UR36, UR36, 0x2, !UP0 ;  /* 0x0000000224247887 */ /* 0x000fe2000c000000 */
[----:B------:R-:W-:Y:S01]  /*0920*/  BSSY B9, `(.L_x_4451) ;  /* 0x0001d9f000097945 */ /* 0x000fe20003800000 */
[----:B------:R-:W-:Y:S01]  /*0930*/  ULDC.64 UR42, c[0x0][0x208] ;  /* 0x00008200002a7ab9 */ /* 0x000fe20000000a00 */
[----:B0123--:R-:W-:Y:S07]  /*0940*/  BAR.SYNC.DEFER_BLOCKING 0x0 ;  /* 0x0000000000007b1d */ /* 0x00ffee0000010000 */
[----:B------:R-:W-:Y:S05]  /*0950*/  @!P0 BRA `(.L_x_4452) ;  /* 0x00000150005c8947 */ /* 0x000fea0003800000 */
.L_x_4453:
[----:B------:R-:W-:-:S08]  /*0960*/  NOP ;  /* 0x0000000000007918 */ /* 0x000fd00000000000 */
[----:B------:R-:W0:Y:S02]  /*0970*/  USETMAXREG.TRY_ALLOC.CTAPOOL UP0, 0xe8 ;  /* 0x000000e8000079c8 */ /* 0x000e240008000600 */
[----:B0-----:R-:W-:-:S13]  /*0980*/  PLOP3.LUT P0, PT, PT, PT, UP0, 0x80, 0x0 ;  /* 0x000000000000781c */ /* 0x001fda0003f0f008 */
[----:B------:R-:W-:Y:S05]  /*0990*/  @!P0 BRA `(.L_x_4453) ;  /* 0xfffffffc00f08947 */ /* 0x000fea000383ffff */
[----:B------:R-:W-:Y:S01]  /*09a0*/  SHF.R.U32.HI R2, RZ, 0x7, R0 ;  /* 0x00000007ff027819 */ /* 0x000fe20000011600 */
[----:B------:R-:W0:Y:S01]  /*09b0*/  S2UR UR4, SR_CgaCtaId ;  /* 0x00000000000479c3 */ /* 0x000e220000008800 */
[----:B------:R-:W-:Y:S02]  /*09c0*/  MOV R3, 0x400 ;  /* 0x0000040000037802 */ /* 0x000fe40000000f00 */
[----:B------:R-:W-:-:S13]  /*09d0*/  ISETP.NE.AND P0, PT, R2, 0x1, PT ;  /* 0x000000010200780c */ /* 0x000fda0003f05270 */
        /* <DEDUP_REMOVED lines=21> */
[CC--:B------:R-:W-:Y:S02]  /*0b30*/  LEA.HI R4, R3.reuse, R0.reuse, RZ, 0x7 ;  /* 0x0000000003047211 */ /* 0x0c0fe400078f38ff */
[CC--:B------:R-:W-:Y:S02]  /*0b40*/  LEA.HI R13, R3.reuse, R0.reuse, RZ, 0x2 ;  /* 0x00000000030d7211 */ /* 0x0c0fe400078f10ff */
[----:B------:R-:W-:Y:S02]  /*0b50*/  LEA.HI R3, R3, R0, RZ, 0x3 ;  /* 0x0000000003037211 */ /* 0x000fe400078f18ff */
[--C-:B------:R-:W-:Y:S02]  /*0b60*/  SHF.R.S32.HI R223, RZ, 0x5, R7.reuse ;  /* 0x00000005ffdf7819 */ /* 0x100fe40000011407 */
[----:B------:R-:W-:Y:S02]  /*0b70*/  SHF.R.S32.HI R12, RZ, 0x1f, R7 ;  /* 0x0000001fff0c7819 */ /* 0x000fe40000011407 */
[----:B------:R-:W-:-:S02]  /*0b80*/  LOP3.LUT R7, R5, 0xfffffff0, RZ, 0xc0, !PT ;  /* 0xfffffff005077812 */ /* 0x000fc400078ec0ff */
[----:B------:R-:W-:Y:S02]  /*0b90*/  LOP3.LUT R11, R3, 0xfffffff8, RZ, 0xc0, !PT ;  /* 0xfffffff8030b7812 */ /* 0x000fe400078ec0ff */
[----:B------:R-:W-:Y:S01]  /*0ba0*/  SHF.R.S32.HI R6, RZ, 0x4, R5 ;  /* 0x00000004ff067819 */ /* 0x000fe20000011405 */
[----:B------:R-:W-:Y:S01]  /*0bb0*/  IMAD.IADD R8, R0, 0x1, -R7 ;  /* 0x0000000100087824 */ /* 0x000fe200078e0a07 */
[----:B------:R-:W-:Y:S01]  /*0bc0*/  LOP3.LUT R3, R4, 0xffffff80, RZ, 0xc0, !PT ;  /* 0xffffff8004037812 */ /* 0x000fe200078ec0ff */
[C---:B------:R-:W-:Y:S01]  /*0bd0*/  IMAD.IADD R192, R0.reuse, 0x1, -R11 ;  /* 0x0000000100c07824 */ /* 0x040fe200078e0a0b */
[----:B------:R-:W-:Y:S02]  /*0be0*/  LEA.HI R5, R5, R6, RZ, 0x1 ;  /* 0x0000000605057211 */ /* 0x000fe400078f08ff */
[----:B------:R-:W-:Y:S01]  /*0bf0*/  LOP3.LUT R9, R13, 0xfffffffc, RZ, 0xc0, !PT ;  /* 0xfffffffc0d097812 */ /* 0x000fe200078ec0ff */
[----:B------:R-:W-:Y:S01]  /*0c00*/  IMAD.IADD R3, R0, 0x1, -R3 ;  /* 0x0000000100037824 */ /* 0x000fe200078e0a03 */
[----:B------:R-:W-:Y:S01]  /*0c10*/  LOP3.LUT R5, R5, 0x1ffffffe, RZ, 0xc0, !PT ;  /* 0x1ffffffe05057812 */ /* 0x000fe200078ec0ff */
[----:B------:R-:W-:Y:S01]  /*0c20*/  IMAD.SHL.U32 R192, R192, 0x8, RZ ;  /* 0x00000008c0c07824 */ /* 0x000fe200078e00ff */
[----:B------:R-:W-:Y:S01]  /*0c30*/  SHF.R.S32.HI R7, RZ, 0x1f, R8 ;  /* 0x0000001fff077819 */ /* 0x000fe20000011408 */
[----:B------:R-:W-:Y:S01]  /*0c40*/  IMAD.IADD R186, R0, 0x1, -R9 ;  /* 0x0000000100ba7824 */ /* 0x000fe200078e0a09 */
[----:B------:R-:W-:Y:S01]  /*0c50*/  SHF.R.S32.HI R0, RZ, 0x1f, R3 ;  /* 0x0000001fff007819 */ /* 0x000fe20000011403 */
[----:B------:R-:W-:Y:S01]  /*0c60*/  IMAD.IADD R10, R6, 0x1, -R5 ;  /* 0x00000001060a7824 */ /* 0x000fe200078e0a05 */
[----:B------:R-:W-:Y:S01]  /*0c70*/  LEA.HI R9, R7, R8, RZ, 0x3 ;  /* 0x0000000807097211 */ /* 0x000fe200078f18ff */
[----:B------:R-:W-:Y:S01]  /*0c80*/  IMAD.SHL.U32 R18, R186, 0x8, RZ ;  /* 0x00000008ba127824 */ /* 0x000fe200078e00ff */
[----:B------:R-:W-:Y:S01]  /*0c90*/  LEA.HI R5, R0, R3, RZ, 0x2 ;  /* 0x0000000300057211 */ /* 0x000fe200078f10ff */
[----:B------:R-:W-:Y:S01]  /*0ca0*/  IMAD.SHL.U32 R10, R10, 0x8, RZ ;  /* 0x000000080a0a7824 */ /* 0x000fe200078e00ff */
[----:B------:R-:W-:Y:S01]  /*0cb0*/  SHF.R.S32.HI R16, RZ, 0x7, R4 ;  /* 0x00000007ff107819 */ /* 0x000fe20000011404 */
[----:B------:R-:W-:Y:S01]  /*0cc0*/  VIADD R214, R18, 0x40 ;  /* 0x0000004012d67836 */ /* 0x000fe20000000000 */
[C---:B------:R-:W-:Y:S01]  /*0cd0*/  LOP3.LUT R11, R9.reuse, 0xfffffff8, RZ, 0xc0, !PT ;  /* 0xfffffff8090b7812 */ /* 0x040fe200078ec0ff */
[----:B------:R-:W-:Y:S01]  /*0ce0*/  IMAD.SHL.U32 R9, R9, 0x40, RZ ;  /* 0x0000004009097824 */ /* 0x000fe200078e00ff */
[--C-:B------:R-:W-:Y:S01]  /*0cf0*/  SHF.R.S32.HI R6, RZ, 0x2, R5.reuse ;  /* 0x00000002ff067819 */ /* 0x100fe20000011405 */
[----:B------:R-:W-:Y:S01]  /*0d00*/  IMAD R15, R16, 0x100, R8 ;  /* 0x00000100100f7824 */ /* 0x000fe200078e0208 */
[----:B------:R-:W-:Y:S01]  /*0d10*/  SHF.R.S32.HI R7, RZ, 0x1f, R5 ;  /* 0x0000001fff077819 */ /* 0x000fe20000011405 */
[----:B------:R-:W-:Y:S01]  /*0d20*/  IMAD.IADD R11, R8, 0x1, -R11 ;  /* 0x00000001080b7824 */ /* 0x000fe200078e0a0b */
[----:B------:R-:W-:Y:S01]  /*0d30*/  SHF.R.S32.HI R189, RZ, 0x2, R13 ;  /* 0x00000002ffbd7819 */ /* 0x000fe2000001140d */
[----:B------:R-:W-:Y:S01]  /*0d40*/  STL [R1+0x54], R16 ;  /* 0x0000541001007387 */ /* 0x000fe20000100800 */
[----:B------:R-:W-:Y:S01]  /*0d50*/  LEA.HI R12, R12, R223, RZ, 0x2 ;  /* 0x000000df0c0c7211 */ /* 0x000fe200078f10ff */
[C---:B------:R-:W-:Y:S01]  /*0d60*/  VIADD R212, R18.reuse, 0x80 ;  /* 0x0000008012d47836 */ /* 0x040fe20000000000 */
[----:B------:R-:W-:Y:S01]  /*0d70*/  LEA.HI R7, R7, R6, RZ, 0x3 ;  /* 0x0000000607077211 */ /* 0x000fe200078f18ff */
[----:B------:R-:W-:Y:S01]  /*0d80*/  VIADD R14, R189, 0x20 ;  /* 0x00000020bd0e7836 */ /* 0x000fe20000000000 */
[----:B------:R-:W-:Y:S01]  /*0d90*/  LOP3.LUT R8, R5, 0x7ffffffc, RZ, 0xc0, !PT ;  /* 0x7ffffffc05087812 */ /* 0x000fe200078ec0ff */
[----:B------:R-:W-:Y:S01]  /*0da0*/  VIADD R211, R18, 0xa0 ;  /* 0x000000a012d37836 */ /* 0x000fe20000000000 */
[----:B------:R-:W-:Y:S01]  /*0db0*/  LOP3.LUT R12, R12, 0x3ffffc, RZ, 0xc0, !PT ;  /* 0x003ffffc0c0c7812 */ /* 0x000fe200078ec0ff */
[----:B------:R-:W-:Y:S01]  /*0dc0*/  IMAD.SHL.U32 R5, R14, 0x40, RZ ;  /* 0x000000400e057824 */ /* 0x000fe200078e00ff */
[----:B------:R-:W-:Y:S01]  /*0dd0*/  LOP3.LUT R7, R7, 0xfffffff8, RZ, 0xc0, !PT ;  /* 0xfffffff807077812 */ /* 0x000fe200078ec0ff */
[----:B------:R-:W-:Y:S01]  /*0de0*/  IMAD.IADD R8, R3, 0x1, -R8 ;  /* 0x0000000103087824 */ /* 0x000fe200078e0a08 */
[----:B------:R-:W-:Y:S01]  /*0df0*/  LEA.HI R0, R0, R3, RZ, 0x5 ;  /* 0x0000000300007211 */ /* 0x000fe200078f28ff */
[----:B------:R-:W-:Y:S01]  /*0e00*/  IMAD.IADD R12, R223, 0x1, -R12 ;  /* 0x00000001df0c7824 */ /* 0x000fe200078e0a0c */
[----:B------:R-:W-:Y:S01]  /*0e10*/  SHF.R.S32.HI R3, RZ, 0x1f, R14 ;  /* 0x0000001fff037819 */ /* 0x000fe2000001140e */
[----:B------:R-:W-:Y:S01]  /*0e20*/  IMAD.IADD R7, R6, 0x1, -R7 ;  /* 0x0000000106077824 */ /* 0x000fe200078e0a07 */
[----:B------:R-:W-:Y:S01]  /*0e30*/  LOP3.LUT R5, R5, 0x1c0, RZ, 0xc0, !PT ;  /* 0x000001c005057812 */ /* 0x000fe200078ec0ff */
[----:B------:R-:W-:Y:S01]  /*0e40*/  IMAD R15, R12, 0x10, R15 ;  /* 0x000000100c0f7824 */ /* 0x000fe200078e020f */
[----:B------:R-:W-:Y:S01]  /*0e50*/  LEA.HI R6, R3, R14, RZ, 0x3 ;  /* 0x0000000e03067211 */ /* 0x000fe200078f18ff */
[----:B------:R-:W-:Y:S01]  /*0e60*/  IMAD.SHL.U32 R3, R11, 0x40, RZ ;  /* 0x000000400b037824 */ /* 0x000fe200078e00ff */
[----:B------:R-:W-:Y:S01]  /*0e70*/  SHF.R.U32.HI R14, RZ, 0x3, R5 ;  /* 0x00000003ff0e7819 */ /* 0x000fe20000011605 */
[----:B------:R-:W-:Y:S01]  /*0e80*/  VIADD R213, R18, 0x60 ;  /* 0x0000006012d57836 */ /* 0x000fe20000000000 */
[----:B------:R-:W-:Y:S01]  /*0e90*/  LOP3.LUT R5, R5, 0x38, R18, 0xf8, !PT ;  /* 0x0000003805057812 */ /* 0x000fe200078ef812 */
[----:B------:R-:W-:Y:S01]  /*0ea0*/  IMAD.SHL.U32 R12, R6, 0x40, RZ ;  /* 0x00000040060c7824 */ /* 0x000fe200078e00ff */
[----:B------:R-:W-:Y:S01]  /*0eb0*/  LOP3.LUT R3, R3, 0x1c0, RZ, 0xc0, !PT ;  /* 0x000001c003037812 */ /* 0x000fe200078ec0ff */
[----:B------:R-:W-:Y:S01]  /*0ec0*/  IMAD.U32 R6, R15, 0x40, R10 ;  /* 0x000000400f067824 */ /* 0x000fe200078e000a */
[----:B------:R-:W-:Y:S01]  /*0ed0*/  SHF.R.S32.HI R0, RZ, 0x5, R0 ;  /* 0x00000005ff007819 */ /* 0x000fe20000011400 */
[----:B------:R-:W-:Y:S01]  /*0ee0*/  VIADD R210, R18, 0xc0 ;  /* 0x000000c012d27836 */ /* 0x000fe20000000000 */
[----:B------:R-:W-:Y:S01]  /*0ef0*/  LOP3.LUT R12, R12, 0xfffffe00, RZ, 0xc0, !PT ;  /* 0xfffffe000c0c7812 */ /* 0x000fe200078ec0ff */
[----:B------:R-:W-:Y:S01]  /*0f00*/  VIADD R209, R18, 0xe0 ;  /* 0x000000e012d17836 */ /* 0x000fe20000000000 */
[----:B------:R0:W-:Y:S01]  /*0f10*/  STL [R1+0x68], R6 ;  /* 0x0000680601007387 */ /* 0x0001e20000100800 */
[----:B------:R-:W-:Y:S01]  /*0f20*/  LOP3.LUT R10, R3, 0x8, R10, 0xf8, !PT ;  /* 0x00000008030a7812 */ /* 0x000fe200078ef80a */
[----:B------:R-:W-:Y:S01]  /*0f30*/  IMAD R195, R0, 0x10, R7 ;  /* 0x0000001000c37824 */ /* 0x000fe200078e0207 */
[----:B------:R-:W-:Y:S01]  /*0f40*/  LEA.HI R4, R4, R16, RZ, 0x1 ;  /* 0x0000001004047211 */ /* 0x000fe200078f08ff */
[C---:B------:R-:W-:Y:S01]  /*0f50*/  VIADD R208, R18.reuse, 0x100 ;  /* 0x0000010012d07836 */ /* 0x040fe20000000000 */
[----:B------:R-:W-:Y:S01]  /*0f60*/  SHF.R.U32.HI R3, RZ, 0x3, R3 ;  /* 0x00000003ff037819 */ /* 0x000fe20000011603 */
[----:B------:R-:W-:Y:S01]  /*0f70*/  VIADD R207, R18, 0x120 ;  /* 0x0000012012cf7836 */ /* 0x000fe20000000000 */
[----:B------:R-:W-:Y:S01]  /*0f80*/  SHF.R.S32.HI R0, RZ, 0x1f, R13 ;  /* 0x0000001fff007819 */ /* 0x000fe2000001140d */
[----:B------:R-:W-:Y:S01]  /*0f90*/  STL [R1+0x4c], RZ ;  /* 0x00004cff01007387 */ /* 0x000fe20000100800 */
[----:B------:R-:W-:Y:S01]  /*0fa0*/  LOP3.LUT R4, R4, 0xfffffe, RZ, 0xc0, !PT ;  /* 0x00fffffe04047812 */ /* 0x000fe200078ec0ff */
[C---:B------:R-:W-:Y:S01]  /*0fb0*/  VIADD R206, R18.reuse, 0x140 ;  /* 0x0000014012ce7836 */ /* 0x040fe20000000000 */
[----:B0-----:R-:W-:Y:S01]  /*0fc0*/  LOP3.LUT R6, R9, 0x7ffffe00, RZ, 0xc0, !PT ;  /* 0x7ffffe0009067812 */ /* 0x001fe200078ec0ff */
[----:B------:R-:W-:Y:S01]  /*0fd0*/  VIADD R203, R18, 0x160 ;  /* 0x0000016012cb7836 */ /* 0x000fe20000000000 */
[----:B------:R-:W-:Y:S01]  /*0fe0*/  LOP3.LUT R9, R12, R5, R14, 0xf6, !PT ;  /* 0x000000050c097212 */ /* 0x000fe200078ef60e */
[----:B------:R-:W-:Y:S01]  /*0ff0*/  IMAD.IADD R4, R16, 0x1, -R4 ;  /* 0x0000000110047824 */ /* 0x000fe200078e0a04 */
[----:B------:R-:W-:Y:S01]  /*1000*/  LEA.HI R5, R186, R186, RZ, 0x1 ;  /* 0x000000baba057211 */ /* 0x000fe200078f08ff */
[----:B------:R-:W-:Y:S01]  /*1010*/  IMAD R6, R223, 0x400, R6 ;  /* 0x00000400df067824 */ /* 0x000fe200078e0206 */
[----:B------:R-:W-:Y:S01]  /*1020*/  LOP3.LUT R3, R10, R3, RZ, 0x3c, !PT ;  /* 0x000000030a037212 */ /* 0x000fe200078e3cff */
[----:B------:R-:W-:Y:S01]  /*1030*/  IMAD.SHL.U32 R20, R4, 0x100, RZ ;  /* 0x0000010004147824 */ /* 0x000fe200078e00ff */
[----:B------:R-:W-:Y:S01]  /*1040*/  LOP3.LUT R5, R5, 0x1ffffffe, RZ, 0xc0, !PT ;  /* 0x1ffffffe05057812 */ /* 0x000fe200078ec0ff */
[----:B------:R-:W-:Y:S01]  /*1050*/  VIADD R202, R18, 0x180 ;  /* 0x0000018012ca7836 */ /* 0x000fe20000000000 */
[----:B------:R-:W-:Y:S01]  /*1060*/  LEA.HI R0, R0, R189, RZ, 0x3 ;  /* 0x000000bd00007211 */ /* 0x000fe200078f18ff */
[----:B------:R-:W-:Y:S01]  /*1070*/  IMAD.IADD R3, R6, 0x1, R3 ;  /* 0x0000000106037824 */ /* 0x000fe200078e0203 */
[----:B------:R-:W-:Y:S01]  /*1080*/  SHF.R.S32.HI R7, RZ, 0x1f, R212 ;  /* 0x0000001fff077819 */ /* 0x000fe200000114d4 */
[----:B------:R-:W-:Y:S01]  /*1090*/  IMAD.IADD R6, R186, 0x1, -R5 ;  /* 0x00000001ba067824 */ /* 0x000fe200078e0a05 */
[----:B------:R-:W-:Y:S01]  /*10a0*/  LOP3.LUT R0, R0, 0xfffffff8, RZ, 0xc0, !PT ;  /* 0xfffffff800007812 */ /* 0x000fe200078ec0ff */
[----:B------:R-:W-:Y:S01]  /*10b0*/  STL [R1+0x64], R20 ;  /* 0x0000641401007387 */ /* 0x000fe20000100800 */
[----:B------:R-:W-:Y:S01]  /*10c0*/  SHF.R.S32.HI R5, RZ, 0x1f, R214 ;  /* 0x0000001fff057819 */ /* 0x000fe200000114d6 */
[----:B------:R-:W-:Y:S01]  /*10d0*/  VIADD R218, R18, 0x1a0 ;  /* 0x000001a012da7836 */ /* 0x000fe20000000000 */
[----:B------:R-:W-:Y:S01]  /*10e0*/  SHF.R.S32.HI R4, RZ, 0x1f, R211 ;  /* 0x0000001fff047819 */ /* 0x000fe200000114d3 */
[----:B------:R-:W-:Y:S01]  /*10f0*/  IMAD.IADD R191, R189, 0x1, -R0 ;  /* 0x00000001bdbf7824 */ /* 0x000fe200078e0a00 */
[----:B------:R-:W-:Y:S01]  /*1100*/  SHF.L.U64.HI R228, R214, 0x1, R5 ;  /* 0x00000001d6e47819 */ /* 0x000fe20000010205 */
[C---:B------:R-:W-:Y:S01]  /*1110*/  VIADD R217, R18.reuse, 0x1c0 ;  /* 0x000001c012d97836 */ /* 0x040fe20000000000 */
[----:B------:R-:W-:Y:S01]  /*1120*/  R2P PR, R11, 0x6 ;  /* 0x000000060b007804 */ /* 0x000fe20000000000 */
[----:B------:R-:W-:Y:S01]  /*1130*/  VIADD R216, R18, 0x1e0 ;  /* 0x000001e012d87836 */ /* 0x000fe20000000000 */
[----:B------:R-:W-:Y:S01]  /*1140*/  SHF.R.S32.HI R0, RZ, 0x1f, R213 ;  /* 0x0000001fff007819 */ /* 0x000fe200000114d5 */
[----:B------:R-:W-:Y:S01]  /*1150*/  VIADD R32, R192, 0x40 ;  /* 0x00000040c0207836 */ /* 0x000fe20000000000 */
[----:B------:R-:W-:Y:S01]  /*1160*/  SHF.L.U64.HI R5, R212, 0x1, R7 ;  /* 0x00000001d4057819 */ /* 0x000fe20000010207 */
[C---:B------:R-:W-:Y:S01]  /*1170*/  VIADD R29, R192.reuse, 0x100 ;  /* 0x00000100c01d7836 */ /* 0x040fe20000000000 */
[----:B------:R-:W-:Y:S01]  /*1180*/  SHF.R.S32.HI R11, RZ, 0x1f, R210 ;  /* 0x0000001fff0b7819 */ /* 0x000fe200000114d2 */
[----:B------:R-:W-:Y:S01]  /*1190*/  VIADD R26, R192, 0x180 ;  /* 0x00000180c01a7836 */ /* 0x000fe20000000000 */
[----:B------:R-:W-:Y:S01]  /*11a0*/  SHF.L.U64.HI R4, R211, 0x1, R4 ;  /* 0x00000001d3047819 */ /* 0x000fe20000010204 */
[----:B------:R0:W-:Y:S01]  /*11b0*/  STL [R1], R5 ;  /* 0x0000000501007387 */ /* 0x0001e20000100800 */
[----:B------:R-:W-:Y:S01]  /*11c0*/  SHF.R.S32.HI R10, RZ, 0x1f, R209 ;  /* 0x0000001fff0a7819 */ /* 0x000fe200000114d1 */
[----:B------:R-:W-:Y:S01]  /*11d0*/  IMAD R6, R6, 0x8, R195 ;  /* 0x0000000806067824 */ /* 0x000fe200078e02c3 */
[----:B------:R-:W-:Y:S01]  /*11e0*/  SHF.R.S32.HI R13, RZ, 0x1f, R208 ;  /* 0x0000001fff0d7819 */ /* 0x000fe200000114d0 */
[----:B------:R1:W-:Y:S01]  /*11f0*/  STL [R1+0x4], R4 ;  /* 0x0000040401007387 */ /* 0x0003e20000100800 */
[----:B------:R-:W-:Y:S01]  /*1200*/  SHF.L.U64.HI R229, R213, 0x1, R0 ;  /* 0x00000001d5e57819 */ /* 0x000fe20000010200 */
[----:B------:R-:W-:Y:S01]  /*1210*/  IMAD R224, R3, 0x2, R2 ;  /* 0x0000000203e07824 */ /* 0x000fe200078e0202 */
[----:B------:R-:W-:Y:S01]  /*1220*/  SHF.L.U64.HI R0, R210, 0x1, R11 ;  /* 0x00000001d2007819 */ /* 0x000fe2000001020b */
[C---:B------:R-:W-:Y:S01]  /*1230*/  VIADD R31, R192.reuse, 0x80 ;  /* 0x00000080c01f7836 */ /* 0x040fe20000000000 */
[----:B------:R-:W-:Y:S01]  /*1240*/  SHF.R.S32.HI R12, RZ, 0x1f, R207 ;  /* 0x0000001fff0c7819 */ /* 0x000fe200000114cf */
[C---:B------:R-:W-:Y:S01]  /*1250*/  VIADD R30, R192.reuse, 0xc0 ;  /* 0x000000c0c01e7836 */ /* 0x040fe20000000000 */
[----:B0-----:R-:W-:Y:S01]  /*1260*/  SHF.L.U64.HI R5, R209, 0x1, R10 ;  /* 0x00000001d1057819 */ /* 0x001fe2000001020a */
[----:B------:R0:W-:Y:S01]  /*1270*/  STL [R1+0x8], R0 ;  /* 0x0000080001007387 */ /* 0x0001e20000100800 */
[----:B------:R-:W-:Y:S01]  /*1280*/  SHF.R.S32.HI R15, RZ, 0x1f, R206 ;  /* 0x0000001fff0f7819 */ /* 0x000fe200000114ce */
[----:B------:R-:W-:Y:S01]  /*1290*/  VIADD R28, R192, 0x140 ;  /* 0x00000140c01c7836 */ /* 0x000fe20000000000 */
[----:B-1----:R-:W-:Y:S01]  /*12a0*/  SHF.L.U64.HI R4, R208, 0x1, R13 ;  /* 0x00000001d0047819 */ /* 0x002fe2000001020d */
[----:B------:R1:W-:Y:S01]  /*12b0*/  STL [R1+0xc], R5 ;  /* 0x00000c0501007387 */ /* 0x0003e20000100800 */
[----:B------:R-:W-:Y:S01]  /*12c0*/  SHF.R.S32.HI R14, RZ, 0x1f, R203 ;  /* 0x0000001fff0e7819 */ /* 0x000fe200000114cb */
[----:B------:R-:W-:Y:S01]  /*12d0*/  VIADD R24, R192, 0x1c0 ;  /* 0x000001c0c0187836 */ /* 0x000fe20000000000 */
[----:B------:R-:W-:Y:S01]  /*12e0*/  SHF.R.S32.HI R21, RZ, 0x1f, R202 ;  /* 0x0000001fff157819 */ /* 0x000fe200000114ca */
[----:B------:R2:W-:Y:S01]  /*12f0*/  STL [R1+0x10], R4 ;  /* 0x0000100401007387 */ /* 0x0005e20000100800 */
[----:B------:R-:W-:Y:S01]  /*1300*/  SHF.R.S32.HI R25, RZ, 0x1f, R218 ;  /* 0x0000001fff197819 */ /* 0x000fe200000114da */
[----:B------:R-:W-:Y:S01]  /*1310*/  VIADD R227, R224, 0x36400 ;  /* 0x00036400e0e37836 */ /* 0x000fe20000000000 */
[----:B0-----:R-:W-:Y:S01]  /*1320*/  SHF.L.U64.HI R0, R207, 0x1, R12 ;  /* 0x00000001cf007819 */ /* 0x001fe2000001020c */
[----:B------:R-:W-:Y:S01]  /*1330*/  VIADD R22, R18, 0x20 ;  /* 0x0000002012167836 */ /* 0x000fe20000000000 */
[----:B------:R-:W-:Y:S01]  /*1340*/  SHF.R.S32.HI R16, RZ, 0x1f, R217 ;  /* 0x0000001fff107819 */ /* 0x000fe200000114d9 */
[----:B------:R-:W-:Y:S01]  /*1350*/  VIADD R225, R224, 0x36440 ;  /* 0x00036440e0e17836 */ /* 0x000fe20000000000 */
[----:B-1----:R-:W-:Y:S01]  /*1360*/  SHF.L.U64.HI R5, R206, 0x1, R15 ;  /* 0x00000001ce057819 */ /* 0x002fe2000001020f */
[----:B------:R0:W-:Y:S01]  /*1370*/  STL [R1+0x14], R0 ;  /* 0x0000140001007387 */ /* 0x0001e20000100800 */
[----:B------:R-:W-:Y:S01]  /*1380*/  SHF.L.U64.HI R7, R202, 0x1, R21 ;  /* 0x00000001ca077819 */ /* 0x000fe20000010215 */
[----:B------:R-:W-:Y:S01]  /*1390*/  IMAD.SHL.U32 R186, R186, 0x4, RZ ;  /* 0x00000004baba7824 */ /* 0x000fe200078e00ff */
[----:B--2---:R-:W-:Y:S01]  /*13a0*/  SHF.L.U64.HI R4, R203, 0x1, R14 ;  /* 0x00000001cb047819 */ /* 0x004fe2000001020e */
[----:B------:R1:W-:Y:S01]  /*13b0*/  STL [R1+0x18], R5 ;  /* 0x0000180501007387 */ /* 0x0003e20000100800 */
[----:B------:R-:W-:Y:S01]  /*13c0*/  SHF.R.S32.HI R27, RZ, 0x1f, R216 ;  /* 0x0000001fff1b7819 */ /* 0x000fe200000114d8 */
[----:B------:R-:W-:Y:S01]  /*13d0*/  @P2 VIADD R225, R227, 0xffffffc0 ;  /* 0xffffffc0e3e12836 */ /* 0x000fe20000000000 */
[----:B------:R-:W-:Y:S01]  /*13e0*/  SHF.R.S32.HI R32, RZ, 0x1f, R32 ;  /* 0x0000001fff207819 */ /* 0x000fe20000011420 */
[----:B------:R2:W-:Y:S01]  /*13f0*/  STL [R1+0x1c], R4 ;  /* 0x00001c0401007387 */ /* 0x0005e20000100800 */
[----:B------:R-:W-:Y:S01]  /*1400*/  SHF.R.S32.HI R29, RZ, 0x1f, R29 ;  /* 0x0000001fff1d7819 */ /* 0x000fe2000001141d */
[----:B0-----:R-:W-:Y:S01]  /*1410*/  IMAD.SHL.U32 R0, R8, 0x2, RZ ;  /* 0x0000000208007824 */ /* 0x001fe200078e00ff */
[----:B------:R-:W-:Y:S01]  /*1420*/  SHF.R.S32.HI R26, RZ, 0x1f, R26 ;  /* 0x0000001fff1a7819 */ /* 0x000fe2000001141a */
[----:B------:R-:W-:Y:S01]  /*1430*/  STL [R1+0x20], R7 ;  /* 0x0000200701007387 */ /* 0x000fe20000100800 */
[----:B------:R-:W-:Y:S01]  /*1440*/  SHF.R.S32.HI R31, RZ, 0x1f, R31 ;  /* 0x0000001fff1f7819 */ /* 0x000fe2000001141f */
[----:B------:R-:W-:Y:S01]  /*1450*/  IMAD.IADD R222, R0, 0x1, R20 ;  /* 0x0000000100de7824 */ /* 0x000fe200078e0214 */
[----:B-1----:R-:W-:Y:S01]  /*1460*/  SHF.L.U64.HI R5, R218, 0x1, R25 ;  /* 0x00000001da057819 */ /* 0x002fe20000010219 */
[----:B------:R0:W-:Y:S01]  /*1470*/  STL [R1+0x58], R0 ;  /* 0x0000580001007387 */ /* 0x0001e20000100800 */
[----:B------:R-:W-:Y:S01]  /*1480*/  SHF.R.S32.HI R30, RZ, 0x1f, R30 ;  /* 0x0000001fff1e7819 */ /* 0x000fe2000001141e */
[C---:B------:R-:W-:Y:S01]  /*1490*/  VIADD R38, R222.reuse, 0x10 ;  /* 0x00000010de267836 */ /* 0x040fe20000000000 */
[----:B--2---:R-:W-:Y:S01]  /*14a0*/  SHF.L.U64.HI R4, R217, 0x1, R16 ;  /* 0x00000001d9047819 */ /* 0x004fe20000010210 */
[----:B------:R-:W-:Y:S01]  /*14b0*/  STL [R1+0x24], R5 ;  /* 0x0000240501007387 */ /* 0x000fe20000100800 */
[C---:B------:R-:W-:Y:S01]  /*14c0*/  VIADD R35, R222.reuse, 0x28 ;  /* 0x00000028de237836 */ /* 0x040fe20000000000 */
[----:B------:R-:W-:Y:S01]  /*14d0*/  SHF.R.S32.HI R28, RZ, 0x1f, R28 ;  /* 0x0000001fff1c7819 */ /* 0x000fe2000001141c */
[C---:B------:R-:W-:Y:S01]  /*14e0*/  VIADD R32, R222.reuse, 0x40 ;  /* 0x00000040de207836 */ /* 0x040fe20000000000 */
[----:B------:R1:W-:Y:S01]  /*14f0*/  STL [R1+0x28], R4 ;  /* 0x0000280401007387 */ /* 0x0003e20000100800 */
[----:B------:R-:W-:Y:S01]  /*1500*/  VIADD R29, R222, 0x58 ;  /* 0x00000058de1d7836 */ /* 0x000fe20000000000 */
[----:B0-----:R-:W-:Y:S01]  /*1510*/  SHF.L.U64.HI R0, R216, 0x1, R27 ;  /* 0x00000001d8007819 */ /* 0x001fe2000001021b */
[C---:B------:R-:W-:Y:S01]  /*1520*/  VIADD R26, R222.reuse, 0x70 ;  /* 0x00000070de1a7836 */ /* 0x040fe20000000000 */
[----:B------:R-:W-:Y:S01]  /*1530*/  SHF.R.S32.HI R24, RZ, 0x1f, R24 ;  /* 0x0000001fff187819 */ /* 0x000fe20000011418 */
[----:B------:R-:W-:Y:S01]  /*1540*/  VIADD R21, R222, 0x88 ;  /* 0x00000088de157836 */ /* 0x000fe20000000000 */
[----:B------:R-:W-:Y:S01]  /*1550*/  SEL R226, R226, 0xffffffe0, !P1 ;  /* 0xffffffe0e2e27807 */ /* 0x000fe20004800000 */
[----:B------:R0:W-:Y:S01]  /*1560*/  STL [R1+0x2c], R0 ;  /* 0x00002c0001007387 */ /* 0x0001e20000100800 */
[C---:B------:R-:W-:Y:S01]  /*1570*/  VIADD R15, R222.reuse, 0xa0 ;  /* 0x000000a0de0f7836 */ /* 0x040fe20000000000 */
[----:B------:R-:W-:Y:S01]  /*1580*/  SHF.R.S32.HI R19, RZ, 0x1f, R18 ;  /* 0x0000001fff137819 */ /* 0x000fe20000011412 */
[----:B-1----:R-:W-:Y:S01]  /*1590*/  IMAD R4, R9, 0x2, R2 ;  /* 0x0000000209047824 */ /* 0x002fe200078e0202 */
[----:B------:R-:W-:Y:S01]  /*15a0*/  SHF.R.S32.HI R193, RZ, 0x1f, R22 ;  /* 0x0000001fffc17819 */ /* 0x000fe20000011416 */
[----:B------:R-:W-:-:S02]  /*15b0*/  VIADD R12, R222, 0xb8 ;  /* 0x000000b8de0c7836 */ /* 0x000fc40000000000 */
[C---:B------:R-:W-:Y:S01]  /*15c0*/  VIADD R9, R222.reuse, 0xd0 ;  /* 0x000000d0de097836 */ /* 0x040fe20000000000 */
[----:B------:R-:W-:Y:S01]  /*15d0*/  STL [R1+0x5c], R4 ;  /* 0x00005c0401007387 */ /* 0x000fe20000100800 */
[C---:B------:R-:W-:Y:S01]  /*15e0*/  VIADD R10, R222.reuse, 0xc8 ;  /* 0x000000c8de0a7836 */ /* 0x040fe20000000000 */
[----:B0-----:R-:W-:Y:S01]  /*15f0*/  SHF.R.S32.HI R0, RZ, 0x1f, R222 ;  /* 0x0000001fff007819 */ /* 0x001fe200000114de */
[C---:B------:R-:W-:Y:S01]  /*1600*/  VIADD R7, R222.reuse, 0xe0 ;  /* 0x000000e0de077836 */ /* 0x040fe20000000000 */
[----:B------:R0:W-:Y:S01]  /*1610*/  STL [R1+0x60], R6 ;  /* 0x0000600601007387 */ /* 0x0001e20000100800 */
        /* <DEDUP_REMOVED lines=53> */
[----:B------:R-:W-:-:S07]  /*1970*/  SHF.R.S32.HI R0, RZ, 0x1f, R0 ;  /* 0x0000001fff007819 */ /* 0x000fce0000011400 */
.L_x_4584:
[----:B01-34-:R-:W0:Y:S01]  /*1980*/  LDC.64 R4, c[0x0][0xd88] ;  /* 0x00036200ff047b82 */ /* 0x01be220000000a00 */
[----:B------:R-:W-:Y:S01]  /*1990*/  ULDC.64 UR4, c[0x0][0xb20] ;  /* 0x0002c80000047ab9 */ /* 0x000fe20000000a00 */
[----:B------:R-:W-:Y:S01]  /*19a0*/  ULDC.64 UR8, c[0x0][0xb10] ;  /* 0x0002c40000087ab9 */ /* 0x000fe20000000a00 */
[----:B------:R-:W-:Y:S01]  /*19b0*/  ULDC.64 UR6, c[0x0][0xb00] ;  /* 0x0002c00000067ab9 */ /* 0x000fe20000000a00 */
[----:B0-----:R-:W-:-:S05]  /*19c0*/  IMAD.WIDE R4, R87, 0x4, R4 ;  /* 0x0000000457047825 */ /* 0x001fca00078e0204 */
[----:B--2---:R-:W2:Y:S01]  /*19d0*/  LDG.E R26, desc[UR42][R4.64] ;  /* 0x0000002a041a7981 */ /* 0x004ea2000c1e1900 */
        /* <DEDUP_REMOVED lines=53> */
.L_x_4455:
[----:B------:R-:W-:Y:S02]  /*1d30*/  IMAD.U32 R36, RZ, RZ, UR5 ;  /* 0x00000005ff247e24 */ /* 0x000fe4000f8e00ff */
[----:B------:R-:W-:Y:S01]  /*1d40*/  IMAD.U32 R25, RZ, RZ, UR4 ;  /* 0x00000004ff197e24 */ /* 0x000fe2000f8e00ff */
[----:B------:R-:W-:Y:S06]  /*1d50*/  @!P2 BRA `(.L_x_4456) ;  /* 0x000000000010a947 */ /* 0x000fec0003800000 */
[----:B------:R-:W-:-:S04]  /*1d60*/  IADD3 R4, P0, R28, UR8, RZ ;  /* 0x000000081c047c10 */ /* 0x000fc8000ff1e0ff */
[----:B------:R-:W-:-:S05]  /*1d70*/  IADD3.X R5, R27, UR9, RZ, P0, !PT ;  /* 0x000000091b057c10 */ /* 0x000fca00087fe4ff */
[----:B------:R0:W5:Y:S01]  /*1d80*/  LDG.E R25, desc[UR42][R4.64] ;  /* 0x0000002a04197981 */ /* 0x000162000c1e1900 */
[----:B------:R-:W-:Y:S05]  /*1d90*/  BRA `(.L_x_4457) ;  /* 0x0000000000107947 */ /* 0x000fea0003800000 */
.L_x_4456:
[----:B------:R-:W-:Y:S05]  /*1da0*/  @!P0 BRA `(.L_x_4457) ;  /* 0x00000000000c8947 */ /* 0x000fea0003800000 */
[----:B------:R-:W2:Y:S04]  /*1db0*/  LDG.E R0, desc[UR42][R4.64] ;  /* 0x0000002a04007981 */ /* 0x000ea8000c1e1900 */
[----:B------:R-:W2:Y:S02]  /*1dc0*/  LDG.E R25, desc[UR42][R4.64+0x4] ;  /* 0x0000042a04197981 */ /* 0x000ea4000c1e1900 */
[----:B--2---:R-:W-:-:S07]  /*1dd0*/  IMAD.IADD R25, R25, 0x1, -R0 ;  /* 0x0000000119197824 */ /* 0x004fce00078e0a00 */
.L_x_4457:
        /* <DEDUP_REMOVED lines=19> */
[----:B------:R0:W-:Y:S04]  /*1f10*/  STL [R1+0x48], R12 ;  /* 0x0000480c01007387 */ /* 0x0001e80000100800 */
[----:B------:R0:W-:Y:S01]  /*1f20*/  STL [R1+0x34], R6 ;  /* 0x0000340601007387 */ /* 0x0001e20000100800 */
[----:B--2---:R-:W-:-:S04]  /*1f30*/  @P0 IMAD.IADD R36, R3, 0x1, -R0 ;  /* 0x0000000103240824 */ /* 0x004fc800078e0a00 */
[----:B------:R-:W-:-:S04]  /*1f40*/  IMAD.IADD R84, R11, 0x1, R36 ;  /* 0x000000010b547824 */ /* 0x000fc800078e0224 */
[C---:B------:R-:W-:Y:S01]  /*1f50*/  VIADD R0, R84.reuse, 0x3f ;  /* 0x0000003f54007836 */ /* 0x040fe20000000000 */
[----:B------:R-:W-:-:S04]  /*1f60*/  ISETP.GE.AND P3, PT, R84, 0x1, PT ;  /* 0x000000015400780c */ /* 0x000fc80003f66270 */
[----:B------:R-:W-:-:S04]  /*1f70*/  SHF.R.S32.HI R3, RZ, 0x1f, R0 ;  /* 0x0000001fff037819 */ /* 0x000fc80000011400 */
[----:B------:R-:W-:Y:S01]  /*1f80*/  LEA.HI R3, R3, R0, RZ, 0x6 ;  /* 0x0000000003037211 */ /* 0x000fe200078f30ff */
[----:B------:R-:W-:-:S03]  /*1f90*/  IMAD.MOV.U32 R0, RZ, RZ, RZ ;  /* 0x000000ffff007224 */ /* 0x000fc600078e00ff */
        /* <DEDUP_REMOVED lines=32> */
.L_x_4459:
[----:B------:R-:W-:Y:S05]  /*21a0*/  BSYNC B0 ;  /* 0x0000000000007941 */ /* 0x000fea0003800000 */
.L_x_4458:
        /* <DEDUP_REMOVED lines=36> */
.L_x_4462:
[----:B------:R-:W-:Y:S05]  /*23f0*/  BSYNC B6 ;  /* 0x0000000000067941 */ /* 0x000fea0003800000 */
.L_x_4461:
        /* <DEDUP_REMOVED lines=20> */
.L_x_4464:
[----:B------:R-:W-:Y:S05]  /*2540*/  BSYNC B6 ;  /* 0x0000000000067941 */ /* 0x000fea0003800000 */
.L_x_4463:
        /* <DEDUP_REMOVED lines=8> */
[----:B------:R-:W-:Y:S01]  /*25d0*/  SHF.R.S32.HI R7, RZ, 0x1f, R189 ;  /* 0x0000001fff077819 */ /* 0x000fe200000114bd */
[----:B------:R-:W3:Y:S01]  /*25e0*/  S2R R12, SR_TID.X ;  /* 0x00000000000c7919 */ /* 0x000ee20000002100 */
[----:B------:R-:W-:-:S02]  /*25f0*/  @P0 IADD3.X R5, R27, UR5, RZ, P1, !PT ;  /* 0x000000051b050c10 */ /* 0x000fc40008ffe4ff */
[--C-:B------:R-:W-:Y:S01]  /*2600*/  SHF.R.S32.HI R187, RZ, 0x1f, R186.reuse ;  /* 0x0000001fffbb7819 */ /* 0x100fe200000114ba */
[----:B------:R-:W-:Y:S01]  /*2610*/  IMAD.SHL.U32 R38, R191, 0x40, RZ ;  /* 0x00000040bf267824 */ /* 0x000fe200078e00ff */
[----:B------:R-:W-:Y:S01]  /*2620*/  ULDC UR4, c[0x0][0x2f4] ;  /* 0x0000bd0000047ab9 */ /* 0x000fe20000000800 */
[----:B------:R4:W3:Y:S01]  /*2630*/  @P0 LDG.E R0, desc[UR42][R4.64] ;  /* 0x0000002a04000981 */ /* 0x0008e2000c1e1900 */
[-C--:B-1----:R-:W-:Y:S01]  /*2640*/  IMAD R6, R7, R40.reuse, RZ ;  /* 0x0000002807067224 */ /* 0x082fe200078e02ff */
[----:B------:R-:W-:Y:S01]  /*2650*/  ISETP.GE.AND P2, PT, R18, UR4, PT ;  /* 0x0000000412007c0c */ /* 0x000fe2000bf46270 */
[-C--:B------:R-:W-:Y:S01]  /*2660*/  IMAD.WIDE.U32 R20, R189, R40.reuse, R186 ;  /* 0x00000028bd147225 */ /* 0x080fe200078e00ba */
[----:B------:R-:W-:Y:S02]  /*2670*/  LOP3.LUT R38, R38, 0x1c0, RZ, 0xc0, !PT ;  /* 0x000001c026267812 */ /* 0x000fe400078ec0ff */
[----:B------:R-:W-:Y:S01]  /*2680*/  SHF.L.U64.HI R39, R40, 0x6, R41 ;  /* 0x0000000628277819 */ /* 0x000fe20000010229 */
[----:B0-----:R-:W-:Y:S01]  /*2690*/  VIADD R8, R3, 0xffffff80 ;  /* 0xffffff8003087836 */ /* 0x001fe20000000000 */
[----:B--2---:R-:W-:Y:S01]  /*26a0*/  ISETP.GE.AND P0, PT, R18, R45, PT ;  /* 0x0000002d1200720c */ /* 0x004fe20003f06270 */
[----:B------:R-:W-:Y:S01]  /*26b0*/  IMAD.WIDE.U32 R28, R189, R40, R18 ;  /* 0x00000028bd1c7225 */ /* 0x000fe200078e0012 */
[----:B----4-:R-:W0:Y:S01]  /*26c0*/  LDC.64 R4, c[0x0][0x408] ;  /* 0x00010200ff047b82 */ /* 0x010e220000000a00 */
[----:B------:R-:W-:-:S02]  /*26d0*/  SHF.R.U32.HI R42, RZ, 0x3, R38 ;  /* 0x00000003ff2a7819 */ /* 0x000fc40000011626 */
[----:B------:R-:W-:Y:S02]  /*26e0*/  SHF.R.S32.HI R3, RZ, 0x1f, R8 ;  /* 0x0000001fff037819 */ /* 0x000fe40000011408 */
[----:B------:R-:W-:Y:S02]  /*26f0*/  ISETP.GE.AND P1, PT, R22, UR4, PT ;  /* 0x0000000416007c0c */ /* 0x000fe4000bf26270 */
[----:B------:R-:W-:Y:S01]  /*2700*/  LEA.HI R9, R3, R8, RZ, 0x2 ;  /* 0x0000000803097211 */ /* 0x000fe200078f10ff */
[----:B------:R-:W-:Y:S01]  /*2710*/  IMAD.IADD R3, R24, 0x1, R25 ;  /* 0x0000000118037824 */ /* 0x000fe200078e0219 */
[----:B------:R-:W-:Y:S02]  /*2720*/  LOP3.LUT R16, R16, 0xfffffffd, RZ, 0xc0, !PT ;  /* 0xfffffffd10107812 */ /* 0x000fe400078ec0ff */
[----:B------:R-:W-:Y:S01]  /*2730*/  LOP3.LUT R11, R9, 0xfffffffc, RZ, 0xc0, !PT ;  /* 0xfffffffc090b7812 */ /* 0x000fe200078ec0ff */
[----:B------:R-:W-:Y:S01]  /*2740*/  IMAD R9, R189, R41, R6 ;  /* 0x00000029bd097224 */ /* 0x000fe200078e0206 */
[----:B------:R-:W-:-:S03]  /*2750*/  @P2 LOP3.LUT R16, R16, 0x2, RZ, 0xfc, !PT ;  /* 0x0000000210102812 */ /* 0x000fc600078efcff */
[----:B------:R-:W-:Y:S01]  /*2760*/  IMAD.IADD R21, R21, 0x1, R9 ;  /* 0x0000000115157824 */ /* 0x000fe200078e0209 */
[----:B---3--:R-:W-:Y:S01]  /*2770*/  SHF.R.U32.HI R12, RZ, 0x7, R12 ;  /* 0x00000007ff0c7819 */ /* 0x008fe2000001160c */
[----:B------:R-:W-:Y:S01]  /*2780*/  IMAD.IADD R29, R9, 0x1, R29 ;  /* 0x00000001091d7824 */ /* 0x000fe200078e021d */
[----:B-----5:R-:W-:Y:S01]  /*2790*/  SHF.R.S32.HI R9, RZ, 0x1f, R86 ;  /* 0x0000001fff097819 */ /* 0x020fe20000011456 */
[----:B------:R-:W-:Y:S01]  /*27a0*/  IMAD.IADD R10, R8, 0x1, -R11 ;  /* 0x00000001080a7824 */ /* 0x000fe200078e0a0b */
[----:B------:R-:W-:Y:S01]  /*27b0*/  LOP3.LUT R16, R16, 0xfffffffe, RZ, 0xc0, !PT ;  /* 0xfffffffe10107812 */ /* 0x000fe200078ec0ff */
[----:B------:R-:W-:-:S03]  /*27c0*/  IMAD.WIDE.U32 R20, R86, R40, R20 ;  /* 0x0000002856147225 */ /* 0x000fc600078e0014 */
[----:B------:R-:W-:Y:S01]  /*27d0*/  @P1 LOP3.LUT R16, R16, 0x1, RZ, 0xfc, !PT ;  /* 0x0000000110101812 */ /* 0x000fe200078efcff */
[----:B0-----:R-:W-:Y:S01]  /*27e0*/  IMAD R6, R7, R4, RZ ;  /* 0x0000000407067224 */ /* 0x001fe200078e02ff */
[----:B------:R-:W-:Y:S01]  /*27f0*/  SEL R7, R45, RZ, P0 ;  /* 0x000000ff2d077207 */ /* 0x000fe20000000000 */
[C---:B------:R-:W-:Y:S02]  /*2800*/  IMAD R8, R9.reuse, R40, RZ ;  /* 0x0000002809087224 */ /* 0x040fe400078e02ff */
[-C--:B------:R-:W-:Y:S02]  /*2810*/  IMAD R9, R9, R4.reuse, RZ ;  /* 0x0000000409097224 */ /* 0x080fe400078e02ff */
[----:B------:R-:W-:Y:S02]  /*2820*/  IMAD.IADD R7, R18, 0x1, R7 ;  /* 0x0000000112077824 */ /* 0x000fe400078e0207 */
[C---:B------:R-:W-:Y:S02]  /*2830*/  IMAD R11, R189.reuse, R5, R6 ;  /* 0x00000005bd0b7224 */ /* 0x040fe400078e0206 */
[C---:B------:R-:W-:Y:S01]  /*2840*/  IMAD R49, R86.reuse, R41, R8 ;  /* 0x0000002956317224 */ /* 0x040fe200078e0208 */
[----:B------:R-:W-:Y:S01]  /*2850*/  SHF.R.S32.HI R6, RZ, 0x1f, R7 ;  /* 0x0000001fff067819 */ /* 0x000fe20000011407 */
[----:B------:R-:W-:Y:S01]  /*2860*/  IMAD R9, R86, R5, R9 ;  /* 0x0000000556097224 */ /* 0x000fe200078e0209 */
[----:B------:R-:W-:Y:S01]  /*2870*/  SHF.L.U64.HI R41, R4, 0x6, R5 ;  /* 0x0000000604297819 */ /* 0x000fe20000010205 */
[----:B------:R-:W-:Y:S01]  /*2880*/  IMAD.WIDE.U32 R30, R189, R4, R186 ;  /* 0x00000004bd1e7225 */ /* 0x000fe200078e00ba */
[----:B------:R-:W-:-:S02]  /*2890*/  LOP3.LUT R5, R38, 0x18, R18, 0xf8, !PT ;  /* 0x0000001826057812 */ /* 0x000fc400078ef812 */
[----:B------:R-:W-:Y:S01]  /*28a0*/  LEA.HI R37, R6, R7, RZ, 0x3 ;  /* 0x0000000706257211 */ /* 0x000fe200078f18ff */
[----:B------:R-:W-:Y:S01]  /*28b0*/  IMAD.WIDE.U32 R32, R189, R4, R18 ;  /* 0x00000004bd207225 */ /* 0x000fe200078e0012 */
[----:B------:R-:W-:Y:S02]  /*28c0*/  LOP3.LUT R46, R5, R42, RZ, 0x3c, !PT ;  /* 0x0000002a052e7212 */ /* 0x000fe400078e3cff */
[----:B------:R-:W-:Y:S01]  /*28d0*/  LOP3.LUT R5, R38, 0x38, R37, 0xf8, !PT ;  /* 0x0000003826057812 */ /* 0x000fe200078ef825 */
[----:B------:R-:W-:Y:S01]  /*28e0*/  IMAD.IADD R31, R31, 0x1, R11 ;  /* 0x000000011f1f7824 */ /* 0x000fe200078e020b */
[----:B------:R-:W-:Y:S01]  /*28f0*/  LOP3.LUT R51, R37, 0xfffffff8, RZ, 0xc0, !PT ;  /* 0xfffffff825337812 */ /* 0x000fe200078ec0ff */
[----:B------:R-:W-:Y:S02]  /*2900*/  IMAD.IADD R33, R11, 0x1, R33 ;  /* 0x000000010b217824 */ /* 0x000fe400078e0221 */
[----:B------:R-:W-:Y:S01]  /*2910*/  IMAD.WIDE.U32 R30, R86, R4, R30 ;  /* 0x00000004561e7225 */ /* 0x000fe200078e001e */
[----:B------:R-:W-:-:S03]  /*2920*/  SHF.R.S32.HI R54, RZ, 0x1f, R51 ;  /* 0x0000001fff367819 */ /* 0x000fc60000011433 */
[----:B------:R-:W-:-:S04]  /*2930*/  IMAD.WIDE.U32 R32, R86, R4, R32 ;  /* 0x0000000456207225 */ /* 0x000fc800078e0020 */
[----:B------:R-:W-:Y:S01]  /*2940*/  IMAD.SHL.U32 R43, R4, 0x40, RZ ;  /* 0x00000040042b7824 */ /* 0x000fe200078e00ff */
[----:B------:R-:W-:Y:S01]  /*2950*/  LOP3.LUT R4, R5, R42, RZ, 0x3c, !PT ;  /* 0x0000002a05047212 */ /* 0x000fe200078e3cff */
[----:B------:R-:W-:-:S04]  /*2960*/  IMAD.WIDE.U32 R28, R86, R40, R28 ;  /* 0x00000028561c7225 */ /* 0x000fc800078e001c */
[----:B------:R-:W-:Y:S02]  /*2970*/  IMAD.IADD R48, R21, 0x1, R49 ;  /* 0x0000000115307824 */ /* 0x000fe400078e0231 */
[----:B------:R-:W-:Y:S02]  /*2980*/  IMAD.SHL.U32 R40, R40, 0x40, RZ ;  /* 0x0000004028287824 */ /* 0x000fe400078e00ff */
[----:B------:R-:W-:Y:S02]  /*2990*/  VIADD R44, R12, 0x8 ;  /* 0x000000080c2c7836 */ /* 0x000fe40000000000 */
[----:B------:R-:W-:Y:S02]  /*29a0*/  IMAD.SHL.U32 R45, R45, 0x2, RZ ;  /* 0x000000022d2d7824 */ /* 0x000fe400078e00ff */
[----:B------:R-:W-:Y:S02]  /*29b0*/  IMAD R46, R223, 0x200, R46 ;  /* 0x00000200df2e7824 */ /* 0x000fe400078e022e */
[----:B------:R-:W-:-:S02]  /*29c0*/  IMAD R47, R10, 0x40, R189 ;  /* 0x000000400a2f7824 */ /* 0x000fc400078e02bd */
[----:B------:R-:W-:Y:S02]  /*29d0*/  IMAD.IADD R49, R49, 0x1, R29 ;  /* 0x0000000131317824 */ /* 0x000fe400078e021d */
[----:B------:R-:W-:Y:S02]  /*29e0*/  IMAD.IADD R50, R31, 0x1, R9 ;  /* 0x000000011f327824 */ /* 0x000fe400078e0209 */
[----:B------:R-:W-:Y:S02]  /*29f0*/  IMAD.IADD R52, R9, 0x1, R33 ;  /* 0x0000000109347824 */ /* 0x000fe400078e0221 */
[----:B------:R-:W-:Y:S01]  /*2a00*/  IMAD R55, R223, 0x200, R4 ;  /* 0x00000200df377824 */ /* 0x000fe200078e0204 */
[----:B------:R-:W-:-:S07]  /*2a10*/  SHF.R.S32.HI R53, RZ, 0x1f, R0 ;  /* 0x0000001fff357819 */ /* 0x000fce0000011400 */
.L_x_4497:
        /* <DEDUP_REMOVED lines=91> */
.L_x_4469:
[----:B------:R-:W-:Y:S05]  /*2fd0*/  BSYNC B1 ;  /* 0x0000000000017941 */ /* 0x000fea0003800000 */
.L_x_4468:
        /* <DEDUP_REMOVED lines=12> */
[----:B------:R-:W-:-:S05]  /*30a0*/  IMAD.MOV.U32 R6, RZ, RZ, R56 ;  /* 0x000000ffff067224 */ /* 0x000fca00078e0038 */
[----:B------:R-:W-:Y:S01]  /*30b0*/  PRMT R72, R6, 0x5410, R4 ;  /* 0x0000541006487816 */ /* 0x000fe20000000004 */
[----:B------:R-:W-:Y:S06]  /*30c0*/  @!P3 BRA `(.L_x_4470) ;  /* 0x000000000004b947 */ /* 0x000fec0003800000 */
[----:B------:R-:W-:Y:S01]  /*30d0*/  BPT.TRAP 0x1 ;  /* 0x000000040000795c */ /* 0x000fe20000300000 */
.L_x_4470:
[----:B------:R-:W-:Y:S01]  /*30e0*/  IMAD R58, R23, 0x8, R2 ;  /* 0x00000008173a7824 */ /* 0x000fe200078e0202 */
[----:B------:R-:W-:Y:S01]  /*30f0*/  SHF.L.U32 R65, R188, 0x1f, RZ ;  /* 0x0000001fbc417819 */ /* 0x000fe200000006ff */
[----:B------:R-:W-:Y:S03]  /*3100*/  BSSY B1, `(.L_x_4471) ;  /* 0x0000003000017945 */ /* 0x000fe60003800000 */
[----:B------:R-:W0:Y:S02]  /*3110*/  SYNCS.PHASECHK.TRANS64.TRYWAIT P4, [R58+URZ+0x38890], R65 ;  /* 0x038890413a0075a7 */ /* 0x000e24000808017f */
[----:B0-----:R-:W-:Y:S05]  /*3120*/  @!P4 BRA `(.L_x_4472) ;  /* 0x000001b00080c947 */ /* 0x001fea0003800000 */
.L_x_4719:
[----:B------:R-:W-:Y:S05]  /*3130*/  BSYNC B1 ;  /* 0x0000000000017941 */ /* 0x000fea0003800000 */
.L_x_4471:
[----:B------:R-:W-:-:S03]  /*3140*/  UMOV UR4, 0xffffffff ;  /* 0xffffffff00047882 */ /* 0x000fc60000000000 */
[----:B------:R-:W-:Y:S05]  /*3150*/  BRA.DIV UR4, `(.L_x_4473) ;  /* 0x000001b204887947 */ /* 0x000fea000b800000 */
[----:B------:R1:W2:Y:S04]  /*3160*/  SHFL.IDX PT, R69, R13, RZ, 0x1c1f ;  /* 0x001c1fff0d457589 */ /* 0x0002a800000e0000 */
[----:B------:R1:W3:Y:S02]  /*3170*/  SHFL.IDX PT, R14, R68, RZ, 0x1c1f ;  /* 0x001c1fff440e7589 */ /* 0x0002e400000e0000 */
.L_x_4723:
        /* <DEDUP_REMOVED lines=10> */
[----:B------:R-:W-:Y:S01]  /*3220*/  SHF.R.U64 R15, R56, 0x10, R57 ;  /* 0x00000010380f7819 */ /* 0x000fe20000001239 */
[----:B0-----:R-:W-:Y:S01]  /*3230*/  IMAD.U32 R12, R5, 0x10000, RZ ;  /* 0x00010000050c7824 */ /* 0x001fe200078e00ff */
[----:B-1----:R-:W-:Y:S02]  /*3240*/  SHF.R.U64 R13, R26, 0x10, R27 ;  /* 0x000000101a0d7819 */ /* 0x002fe4000000121b */
        /* <DEDUP_REMOVED lines=12> */
[-C--:B------:R-:W-:Y:S02]  /*3310*/  FMUL.FTZ R26, R26, R27.reuse ;  /* 0x0000001b1a1a7220 */ /* 0x080fe40000410000 */
[----:B------:R-:W-:Y:S01]  /*3320*/  FFMA.FTZ R5, R12, R27, -R5 ;  /* 0x0000001b0c057223 */ /* 0x000fe20000010805 */
[----:B------:R-:W-:-:S02]  /*3330*/  IMAD.U32 R27, R6, 0x10000, RZ ;  /* 0x00010000061b7824 */ /* 0x000fc400078e00ff */
[----:B------:R-:W-:Y:S01]  /*3340*/  FFMA.FTZ R12, R12, R57, R26 ;  /* 0x000000390c0c7223 */ /* 0x000fe2000001001a */
[----:B------:R-:W-:Y:S01]  /*3350*/  LOP3.LUT R26, R6, 0xffff0000, RZ, 0xc0, !PT ;  /* 0xffff0000061a7812 */ /* 0x000fe200078ec0ff */
[C---:B------:R-:W-:Y:S01]  /*3360*/  IMAD.U32 R68, R67.reuse, 0x10000, RZ ;  /* 0x0001000043447824 */ /* 0x040fe200078e00ff */
[----:B------:R-:W-:Y:S01]  /*3370*/  LOP3.LUT R67, R67, 0xffff0000, RZ, 0xc0, !PT ;  /* 0xffff000043437812 */ /* 0x000fe200078ec0ff */
[C---:B------:R-:W-:Y:S01]  /*3380*/  IMAD.U32 R57, R56.reuse, 0x10000, RZ ;  /* 0x0001000038397824 */ /* 0x040fe200078e00ff */
[----:B------:R-:W-:Y:S01]  /*3390*/  LOP3.LUT R56, R56, 0xffff0000, RZ, 0xc0, !PT ;  /* 0xffff000038387812 */ /* 0x000fe200078ec0ff */
[----:B------:R-:W-:Y:S01]  /*33a0*/  FMUL.FTZ R6, R26, R68 ;  /* 0x000000441a067220 */ /* 0x000fe20000410000 */
[----:B------:R-:W-:Y:S01]  /*33b0*/  F2FP.BF16.F32.PACK_AB R5, R12, R5 ;  /* 0x000000050c05723e */ /* 0x000fe200000010ff */
[-C--:B------:R-:W-:Y:S01]  /*33c0*/  FMUL.FTZ R71, R26, R57.reuse ;  /* 0x000000391a477220 */ /* 0x080fe20000410000 */
[----:B------:R-:W-:Y:S01]  /*33d0*/  LOP3.LUT R26, R7, 0xffff0000, RZ, 0xc0, !PT ;  /* 0xffff0000071a7812 */ /* 0x000fe200078ec0ff */
[----:B------:R-:W-:Y:S01]  /*33e0*/  FFMA.FTZ R6, R27, R57, -R6 ;  /* 0x000000391b067223 */ /* 0x000fe20000010806 */
[----:B------:R-:W-:-:S02]  /*33f0*/  IMAD.U32 R7, R7, 0x10000, RZ ;  /* 0x0001000007077824 */ /* 0x000fc400078e00ff */
[----:B------:R-:W-:Y:S01]  /*3400*/  FFMA.FTZ R27, R27, R68, R71 ;  /* 0x000000441b1b7223 */ /* 0x000fe20000010047 */
[C---:B------:R-:W-:Y:S01]  /*3410*/  FMUL.FTZ R68, R26.reuse, R67 ;  /* 0x000000431a447220 */ /* 0x040fe20000410000 */
[----:B------:R-:W-:-:S03]  /*3420*/  FMUL.FTZ R26, R26, R56 ;  /* 0x000000381a1a7220 */ /* 0x000fc60000410000 */
[----:B------:R-:W-:Y:S01]  /*3430*/  F2FP.BF16.F32.PACK_AB R6, R27, R6 ;  /* 0x000000061b06723e */ /* 0x000fe200000010ff */
[C---:B------:R-:W-:Y:S01]  /*3440*/  FFMA.FTZ R68, R7.reuse, R56, -R68 ;  /* 0x0000003807447223 */ /* 0x040fe20000010844 */
[----:B------:R-:W-:Y:S01]  /*3450*/  FFMA.FTZ R67, R7, R67, R26 ;  /* 0x0000004307437223 */ /* 0x000fe2000001001a */
[C---:B------:R-:W-:Y:S01]  /*3460*/  LOP3.LUT R7, R4.reuse, 0xffff0000, RZ, 0xc0, !PT ;  /* 0xffff000004077812 */ /* 0x040fe200078ec0ff */
[----:B------:R-:W-:-:S04]  /*3470*/  IMAD.U32 R4, R4, 0x10000, RZ ;  /* 0x0001000004047824 */ /* 0x000fc800078e00ff */
[C---:B------:R-:W-:Y:S01]  /*3480*/  FMUL.FTZ R57, R7.reuse, R15 ;  /* 0x0000000f07397220 */ /* 0x040fe20000410000 */
[-C--:B------:R-:W-:Y:S01]  /*3490*/  FMUL.FTZ R26, R7, R13.reuse ;  /* 0x0000000d071a7220 */ /* 0x080fe20000410000 */
[----:B------:R-:W-:Y:S02]  /*34a0*/  F2FP.BF16.F32.PACK_AB R7, R67, R68 ;  /* 0x000000444307723e */ /* 0x000fe400000010ff */
[C---:B------:R-:W-:Y:S01]  /*34b0*/  FFMA.FTZ R57, R4.reuse, R13, -R57 ;  /* 0x0000000d04397223 */ /* 0x040fe20000010839 */
[----:B------:R-:W-:-:S05]  /*34c0*/  FFMA.FTZ R26, R4, R15, R26 ;  /* 0x0000000f041a7223 */ /* 0x000fca000001001a */
[----:B------:R-:W-:-:S07]  /*34d0*/  F2FP.BF16.F32.PACK_AB R4, R26, R57 ;  /* 0x000000391a04723e */ /* 0x000fce00000010ff */
.L_x_4478:
[----:B------:R-:W-:Y:S05]  /*34e0*/  BSYNC B2 ;  /* 0x0000000000027941 */ /* 0x000fea0003800000 */
.L_x_4477:
[----:B0-----:R4:W-:Y:S02]  /*34f0*/  ST.E.128 desc[UR42][R10.64], R4 ;  /* 0x000000040a007985 */ /* 0x0019e4000c101d2a */
.L_x_4476:
[----:B------:R-:W-:Y:S05]  /*3500*/  BSYNC B1 ;  /* 0x0000000000017941 */ /* 0x000fea0003800000 */
.L_x_4475:
        /* <DEDUP_REMOVED lines=58> */
.L_x_4480:
[----:B------:R-:W-:Y:S05]  /*38b0*/  BSYNC B1 ;  /* 0x0000000000017941 */ /* 0x000fea0003800000 */
.L_x_4479:
[----:B--2---:R2:W-:Y:S01]  /*38c0*/  ST.E.128 desc[UR42][R10.64], R4 ;  /* 0x000000040a007985 */ /* 0x0045e2000c101d2a */
[----:B------:R-:W-:Y:S05]  /*38d0*/  BRA `(.L_x_4474) ;  /* 0x0000000c00a47947 */ /* 0x000fea0003800000 */
.L_x_4467:
        /* <DEDUP_REMOVED lines=44> */
.L_x_4481:
[----:B------:R-:W-:Y:S01]  /*3ba0*/  IMAD R58, R23, 0x8, R2 ;  /* 0x00000008173a7824 */ /* 0x000fe200078e0202 */
[----:B------:R-:W-:Y:S01]  /*3bb0*/  SHF.L.U32 R65, R188, 0x1f, RZ ;  /* 0x0000001fbc417819 */ /* 0x000fe200000006ff */
[----:B------:R-:W-:Y:S03]  /*3bc0*/  BSSY B1, `(.L_x_4482) ;  /* 0x0000003000017945 */ /* 0x000fe60003800000 */
[----:B------:R-:W0:Y:S02]  /*3bd0*/  SYNCS.PHASECHK.TRANS64.TRYWAIT P5, [R58+URZ+0x38890], R65 ;  /* 0x038890413a0075a7 */ /* 0x000e2400080a017f */
[----:B0-----:R-:W-:Y:S05]  /*3be0*/  @!P5 BRA `(.L_x_4483) ;  /* 0x000001a80028d947 */ /* 0x001fea0003800000 */
.L_x_4724:
[----:B------:R-:W-:Y:S05]  /*3bf0*/  BSYNC B1 ;  /* 0x0000000000017941 */ /* 0x000fea0003800000 */
.L_x_4482:
[----:B------:R-:W-:-:S03]  /*3c00*/  UMOV UR4, 0xffffffff ;  /* 0xffffffff00047882 */ /* 0x000fc60000000000 */
[----:B------:R-:W-:Y:S05]  /*3c10*/  BRA.DIV UR4, `(.L_x_4484) ;  /* 0x000001aa04307947 */ /* 0x000fea000b800000 */
[----:B------:R1:W2:Y:S04]  /*3c20*/  SHFL.IDX PT, R56, R13, RZ, 0x1c1f ;  /* 0x001c1fff0d387589 */ /* 0x0002a800000e0000 */
[----:B------:R-:W3:Y:S02]  /*3c30*/  SHFL.IDX PT, R68, R68, RZ, 0x1c1f ;  /* 0x001c1fff44447589 */ /* 0x000ee400000e0000 */
.L_x_4728:
[----:B------:R-:W4:Y:S02]  /*3c40*/  LDC R66, c[0x0][0x2f4] ;  /* 0x0000bd00ff427b82 */ /* 0x000f240000000800 */
[----:B----4-:R-:W-:-:S13]  /*3c50*/  ISETP.GE.OR P2, PT, R18, R66, P2 ;  /* 0x000000421200720c */ /* 0x010fda0001746670 */
[----:B------:R-:W-:Y:S05]  /*3c60*/  @P2 BRA `(.L_x_4474) ;  /* 0x0000000800c02947 */ /* 0x000fea0003800000 */
[----:B------:R-:W-:Y:S01]  /*3c70*/  IMAD.IADD R8, R66, 0x1, -R45 ;  /* 0x0000000142087824 */ /* 0x000fe200078e0a2d */
[----:B------:R-:W-:Y:S04]  /*3c80*/  BSSY B1, `(.L_x_4485) ;  /* 0x000006f000017945 */ /* 0x000fe80003800000 */
[----:B------:R-:W-:-:S04]  /*3c90*/  SEL R8, R45, R8, !P0 ;  /* 0x000000082d087207 */ /* 0x000fc80004000000 */
[----:B------:R-:W-:-:S04]  /*3ca0*/  SHF.R.S32.HI R9, RZ, 0x1f, R8 ;  /* 0x0000001fff097819 */ /* 0x000fc80000011408 */
[----:B------:R-:W-:-:S04]  /*3cb0*/  LEA.HI R9, R9, R8, RZ, 0x4 ;  /* 0x0000000809097211 */ /* 0x000fc800078f20ff */
[----:B------:R-:W-:-:S04]  /*3cc0*/  SHF.R.S32.HI R8, RZ, 0x4, R9 ;  /* 0x00000004ff087819 */ /* 0x000fc80000011409 */
[----:B------:R-:W-:-:S05]  /*3cd0*/  LEA.HI.SX32 R8, R37, R8, 0x1d ;  /* 0x0000000825087211 */ /* 0x000fca00078feaff */
[----:B------:R-:W-:-:S05]  /*3ce0*/  IMAD.SHL.U32 R57, R8, 0x8, RZ ;  /* 0x0000000808397824 */ /* 0x000fca00078e00ff */
[----:B------:R-:W-:-:S04]  /*3cf0*/  LOP3.LUT R9, R38, 0x38, R57, 0xf8, !PT ;  /* 0x0000003826097812 */ /* 0x000fc800078ef839 */
[----:B------:R-:W-:Y:S01]  /*3d00*/  LOP3.LUT R8, R9, R42, RZ, 0x3c, !PT ;  /* 0x0000002a09087212 */ /* 0x000fe200078e3cff */
[----:B------:R-:W-:-:S04]  /*3d10*/  IMAD.IADD R9, R55, 0x1, R64 ;  /* 0x0000000137097824 */ /* 0x000fc800078e0240 */
[----:B------:R-:W-:Y:S02]  /*3d20*/  IMAD R11, R223, 0x200, R8 ;  /* 0x00000200df0b7824 */ /* 0x000fe400078e0208 */
[----:B------:R-:W-:Y:S02]  /*3d30*/  IMAD R9, R9, 0x2, R2 ;  /* 0x0000000209097824 */ /* 0x000fe400078e0202 */
[----:B------:R-:W-:-:S04]  /*3d40*/  IMAD.IADD R11, R64, 0x1, R11 ;  /* 0x00000001400b7824 */ /* 0x000fc800078e020b */
[----:B------:R-:W-:Y:S02]  /*3d50*/  IMAD R12, R11, 0x2, R2 ;  /* 0x000000020b0c7824 */ /* 0x000fe400078e0202 */
[----:B------:R-:W4:Y:S04]  /*3d60*/  LDS.128 R8, [R9+0x22400] ;  /* 0x0224000009087984 */ /* 0x000f280000000c00 */
[----:B-1----:R-:W1:Y:S01]  /*3d70*/  LDS.128 R12, [R12+0x22400] ;  /* 0x022400000c0c7984 */ /* 0x002e620000000c00 */
[----:B------:R-:W-:Y:S05]  /*3d80*/  @P4 BRA `(.L_x_4486) ;  /* 0x0000000400784947 */ /* 0x000fea0003800000 */
[----:B------:R-:W-:Y:S01]  /*3d90*/  SHF.R.U32.HI R71, RZ, 0x10, R25 ;  /* 0x00000010ff477819 */ /* 0x000fe20000011619 */
[----:B-1----:R-:W-:Y:S01]  /*3da0*/  IMAD.U32 R64, R13, 0x10000, RZ ;  /* 0x000100000d407824 */ /* 0x002fe200078e00ff */
[----:B------:R-:W-:Y:S02]  /*3db0*/  SHF.R.U32.HI R67, RZ, 0x10, R5 ;  /* 0x00000010ff437819 */ /* 0x000fe40000011605 */
[----:B------:R-:W-:Y:S01]  /*3dc0*/  PRMT R71, R70, 0x5410, R71 ;  /* 0x0000541046477816 */ /* 0x000fe20000000047 */
[----:B----4-:R-:W-:Y:S01]  /*3dd0*/  IMAD.U32 R70, R9, 0x10000, RZ ;  /* 0x0001000009467824 */ /* 0x010fe200078e00ff */
        /* <DEDUP_REMOVED lines=89> */
.L_x_4486:
[----:B------:R-:W-:Y:S05]  /*4370*/  BSYNC B1 ;  /* 0x0000000000017941 */ /* 0x000fea0003800000 */
.L_x_4485:
[----:B---3--:R-:W-:-:S04]  /*4380*/  LEA R4, P2, R51, R68, 0x1 ;  /* 0x0000004433047211 */ /* 0x008fc800078408ff */
[----:B--2---:R-:W-:Y:S02]  /*4390*/  LEA.HI.X R5, R51, R56, R54, 0x1, P2 ;  /* 0x0000003833057211 */ /* 0x004fe400010f0c36 */
[----:B------:R-:W-:-:S03]  /*43a0*/  ISETP.GE.AND P2, PT, R57, R66, PT ;  /* 0x000000423900720c */ /* 0x000fc60003f46270 */
[----:B----4-:R2:W-:Y:S02]  /*43b0*/  ST.E.128 desc[UR42][R4.64], R8 ;  /* 0x0000000804007985 */ /* 0x0105e4000c101d2a */
[----:B--2---:R-:W-:Y:S02]  /*43c0*/  IMAD.MOV.U32 R4, RZ, RZ, R68 ;  /* 0x000000ffff047224 */ /* 0x004fe400078e0044 */
[----:B------:R-:W-:-:S06]  /*43d0*/  IMAD.MOV.U32 R5, RZ, RZ, R56 ;  /* 0x000000ffff057224 */ /* 0x000fcc00078e0038 */
[----:B------:R-:W-:Y:S05]  /*43e0*/  @P2 BRA `(.L_x_4474) ;  /* 0x0000000000e02947 */ /* 0x000fea0003800000 */
[----:B------:R-:W-:-:S05]  /*43f0*/  IMAD.WIDE R4, R57, 0x2, R4 ;  /* 0x0000000239047825 */ /* 0x000fca00078e0204 */
[----:B-1----:R1:W-:Y:S01]  /*4400*/  ST.E.128 desc[UR42][R4.64], R12 ;  /* 0x0000000c04007985 */ /* 0x0023e2000c101d2a */
[----:B------:R-:W-:Y:S05]  /*4410*/  BRA `(.L_x_4474) ;  /* 0x0000000000d47947 */ /* 0x000fea0003800000 */
.L_x_4466:
[----:B------:R-:W-:-:S06]  /*4420*/  UISETP.NE.AND UP0, UPT, UR37, 0x3, UPT ;  /* 0x000000032500788c */ /* 0x000fcc000bf05270 */
[----:B------:R-:W-:-:S13]  /*4430*/  PLOP3.LUT P3, PT, PT, PT, UP0, 0x80, 0x0 ;  /* 0x000000000000781c */ /* 0x000fda0003f6f008 */
[----:B------:R-:W-:Y:S05]  /*4440*/  @!P3 BRA `(.L_x_4487) ;  /* 0x000000000004b947 */ /* 0x000fea0003800000 */
[----:B------:R-:W-:Y:S01]  /*4450*/  BPT.TRAP 0x1 ;  /* 0x000000040000795c */ /* 0x000fe20000300000 */
.L_x_4487:
[----:B------:R-:W-:Y:S01]  /*4460*/  IMAD R58, R23, 0x8, R2 ;  /* 0x00000008173a7824 */ /* 0x000fe200078e0202 */
[----:B------:R-:W-:Y:S01]  /*4470*/  SHF.L.U32 R65, R188, 0x1f, RZ ;  /* 0x0000001fbc417819 */ /* 0x000fe200000006ff */
[----:B------:R-:W-:Y:S01]  /*4480*/  BSSY B1, `(.L_x_4488) ;  /* 0x0000004000017945 */ /* 0x000fe20003800000 */
[----:B------:R-:W-:Y:S02]  /*4490*/  SHF.R.S32.HI R62, RZ, 0x1f, R60 ;  /* 0x0000001fff3e7819 */ /* 0x000fe4000001143c */
[----:B------:R-:W1:Y:S02]  /*44a0*/  SYNCS.PHASECHK.TRANS64.TRYWAIT P2, [R58+URZ+0x38890], R65 ;  /* 0x038890413a0075a7 */ /* 0x000e64000804017f */
[----:B-1----:R-:W-:Y:S05]  /*44b0*/  @!P2 BRA `(.L_x_4489) ;  /* 0x000001a00050a947 */ /* 0x002fea0003800000 */
.L_x_4729:
[----:B------:R-:W-:Y:S05]  /*44c0*/  BSYNC B1 ;  /* 0x0000000000017941 */ /* 0x000fea0003800000 */
.L_x_4488:
        /* <DEDUP_REMOVED lines=24> */
.L_x_4733:
        /* <DEDUP_REMOVED lines=18> */
.L_x_4474:
[----:B------:R-:W-:Y:S05]  /*4770*/  BSYNC B0 ;  /* 0x0000000000007941 */ /* 0x000fea0003800000 */
.L_x_4465:
        /* <DEDUP_REMOVED lines=17> */
.L_x_4492:
[----:B------:R-:W-:Y:S05]  /*4890*/  BSYNC B0 ;  /* 0x0000000000007941 */ /* 0x000fea0003800000 */
.L_x_4491:
[----:B------:R-:W1:Y:S01]  /*48a0*/  SYNCS.PHASECHK.TRANS64.TRYWAIT P3, [R58+URZ+0x388b0], R65 ;  /* 0x0388b0413a0075a7 */ /* 0x000e62000806017f */
[----:B------:R-:W-:Y:S04]  /*48b0*/  BSSY B0, `(.L_x_4493) ;  /* 0x0000002000007945 */ /* 0x000fe80003800000 */
[----:B-1----:R-:W-:Y:S05]  /*48c0*/  @!P3 BRA `(.L_x_4494) ;  /* 0x0000019c00a4b947 */ /* 0x002fea0003800000 */
.L_x_4734:
[----:B------:R-:W-:Y:S05]  /*48d0*/  BSYNC B0 ;  /* 0x0000000000007941 */ /* 0x000fea0003800000 */
.L_x_4493:
        /* <DEDUP_REMOVED lines=21> */
[----:B------:R-:W4:Y:S04]  /*4a30*/  LDL R64, [R1] ;  /* 0x0000000001407983 */ /* 0x000f280000100800 */
[----:B------:R-:W5:Y:S04]  /*4a40*/  LDL R57, [R1+0x4] ;  /* 0x0000040001397983 */ /* 0x000f680000100800 */
[----:B------:R-:W5:Y:S01]  /*4a50*/  LDL R56, [R1+0x8] ;  /* 0x0000080001387983 */ /* 0x000f620000100800 */
[----:B------:R-:W-:Y:S01]  /*4a60*/  LOP3.LUT P3, RZ, R191, 0x4, RZ, 0xc0, !PT ;  /* 0x00000004bfff7812 */ /* 0x000fe2000786c0ff */
[----:B------:R-:W-:Y:S01]  /*4a70*/  IMAD R5, R23, 0x8000, R46 ;  /* 0x0000800017057824 */ /* 0x000fe200078e022e */
[----:B------:R-:W-:Y:S01]  /*4a80*/  ULDC UR4, c[0x0][0x320] ;  /* 0x0000c80000047ab9 */ /* 0x000fe20000000800 */
[----:B------:R-:W5:Y:S02]  /*4a90*/  LDL R27, [R1+0xc] ;  /* 0x00000c00011b7983 */ /* 0x000f640000100800 */
[----:B------:R-:W-:-:S02]  /*4aa0*/  VIADD R15, R5, 0x20 ;  /* 0x00000020050f7836 */ /* 0x000fc40000000000 */
[----:B------:R-:W5:Y:S01]  /*4ab0*/  LDL R26, [R1+0x10] ;  /* 0x00001000011a7983 */ /* 0x000f620000100800 */
[C-C-:B---3--:R-:W-:Y:S01]  /*4ac0*/  IMAD R14, R5.reuse, 0x2, R2.reuse ;  /* 0x00000002050e7824 */ /* 0x148fe200078e0202 */
[----:B------:R-:W-:Y:S02]  /*4ad0*/  ISETP.GE.AND P5, PT, R22, UR4, PT ;  /* 0x0000000416007c0c */ /* 0x000fe4000bfa6270 */
[----:B------:R-:W3:Y:S02]  /*4ae0*/  LDL R61, [R1+0x14] ;  /* 0x00001400013d7983 */ /* 0x000ee40000100800 */
[----:B------:R-:W-:Y:S01]  /*4af0*/  @P3 VIADD R15, R5, 0xffffffe0 ;  /* 0xffffffe0050f3836 */ /* 0x000fe20000000000 */
[----:B------:R-:W-:Y:S01]  /*4b00*/  ISETP.GE.AND P3, PT, R18, UR4, PT ;  /* 0x0000000412007c0c */ /* 0x000fe2000bf66270 */
[----:B------:R-:W3:Y:S02]  /*4b10*/  LDL R60, [R1+0x18] ;  /* 0x00001800013c7983 */ /* 0x000ee40000100800 */
[----:B------:R-:W-:-:S02]  /*4b20*/  IMAD R15, R15, 0x2, R2 ;  /* 0x000000020f0f7824 */ /* 0x000fc400078e0202 */
[----:B------:R-:W3:Y:S08]  /*4b30*/  LDL R59, [R1+0x1c] ;  /* 0x00001c00013b7983 */ /* 0x000ef00000100800 */
[----:B------:R-:W1:Y:S01]  /*4b40*/  @!P3 LDS.128 R4, [R14+0x400] ;  /* 0x000400000e04b984 */ /* 0x000e620000000c00 */
[----:B0-----:R-:W-:-:S04]  /*4b50*/  @!P3 LEA R8, P4, R18, R25, 0x1 ;  /* 0x000000191208b211 */ /* 0x001fc800078808ff */
[----:B--2---:R-:W-:Y:S02]  /*4b60*/  @!P3 LEA.HI.X R9, R18, R24, R19, 0x1, P4 ;  /* 0x000000181209b211 */ /* 0x004fe400020f0c13 */
[----:B------:R-:W-:-:S04]  /*4b70*/  @!P5 LEA R12, P4, R22, R25, 0x1 ;  /* 0x00000019160cd211 */ /* 0x000fc800078808ff */
[----:B------:R-:W-:Y:S02]  /*4b80*/  @!P5 LEA.HI.X R13, R22, R24, R193, 0x1, P4 ;  /* 0x00000018160dd211 */ /* 0x000fe400020f0cc1 */
[C---:B------:R-:W-:Y:S01]  /*4b90*/  ISETP.GE.AND P4, PT, R214.reuse, UR4, PT ;  /* 0x00000004d6007c0c */ /* 0x040fe2000bf86270 */
[----:B-1----:R0:W-:Y:S04]  /*4ba0*/  @!P3 ST.E.128 desc[UR42][R8.64], R4 ;  /* 0x000000040800b985 */ /* 0x0021e8000c101d2a */
[----:B------:R-:W1:Y:S08]  /*4bb0*/  @!P5 LDS.128 R4, [R15+0x400] ;  /* 0x000400000f04d984 */ /* 0x000e700000000c00 */
[----:B0-----:R-:W-:-:S05]  /*4bc0*/  @!P4 LEA R8, P3, R214, R25, 0x1 ;  /* 0x00000019d608c211 */ /* 0x001fca00078608ff */
[----:B------:R-:W-:Y:S01]  /*4bd0*/  @!P4 IMAD.X R9, R24, 0x1, R228, P3 ;  /* 0x000000011809c824 */ /* 0x000fe200018e06e4 */
[----:B------:R-:W-:-:S13]  /*4be0*/  ISETP.GE.AND P3, PT, R213, UR4, PT ;  /* 0x00000004d5007c0c */ /* 0x000fda000bf66270 */
[----:B------:R-:W-:-:S05]  /*4bf0*/  @!P3 LEA R10, P6, R213, R25, 0x1 ;  /* 0x00000019d50ab211 */ /* 0x000fca00078c08ff */
[----:B------:R-:W-:Y:S01]  /*4c00*/  @!P3 IMAD.X R11, R24, 0x1, R229, P6 ;  /* 0x00000001180bb824 */ /* 0x000fe200030e06e5 */
[----:B-1----:R0:W-:Y:S01]  /*4c10*/  @!P5 ST.E.128 desc[UR42][R12.64], R4 ;  /* 0x000000040c00d985 */ /* 0x0021e2000c101d2a */
[----:B------:R-:W-:-:S03]  /*4c20*/  ISETP.GE.AND P5, PT, R212, UR4, PT ;  /* 0x00000004d4007c0c */ /* 0x000fc6000bfa6270 */
[----:B------:R-:W1:Y:S10]  /*4c30*/  @!P4 LDS.128 R4, [R14+0x2400] ;  /* 0x002400000e04c984 */ /* 0x000e740000000c00 */
[----:B0-----:R-:W-:Y:S01]  /*4c40*/  @!P5 LEA R12, P6, R212, R25, 0x1 ;  /* 0x00000019d40cd211 */ /* 0x001fe200078c08ff */
[----:B-1----:R-:W-:Y:S04]  /*4c50*/  @!P4 ST.E.128 desc[UR42][R8.64], R4 ;  /* 0x000000040800c985 */ /* 0x002fe8000c101d2a */
[----:B------:R-:W0:Y:S01]  /*4c60*/  @!P3 LDS.128 R4, [R15+0x2400] ;  /* 0x002400000f04b984 */ /* 0x000e220000000c00 */
[----:B------:R-:W-:-:S03]  /*4c70*/  ISETP.GE.AND P4, PT, R211, UR4, PT ;  /* 0x00000004d3007c0c */ /* 0x000fc6000bf86270 */
[----:B0-----:R-:W-:Y:S04]  /*4c80*/  @!P3 ST.E.128 desc[UR42][R10.64], R4 ;  /* 0x000000040a00b985 */ /* 0x001fe8000c101d2a */
[----:B------:R-:W0:Y:S01]  /*4c90*/  @!P5 LDS.128 R4, [R14+0x4400] ;  /* 0x004400000e04d984 */ /* 0x000e220000000c00 */
[----:B------:R-:W-:Y:S01]  /*4ca0*/  ISETP.GE.AND P3, PT, R210, UR4, PT ;  /* 0x00000004d2007c0c */ /* 0x000fe2000bf66270 */
[----:B----4-:R-:W-:-:S05]  /*4cb0*/  @!P5 IMAD.X R13, R24, 0x1, R64, P6 ;  /* 0x00000001180dd824 */ /* 0x010fca00030e0640 */
[----:B0-----:R-:W-:Y:S04]  /*4cc0*/  @!P5 ST.E.128 desc[UR42][R12.64], R4 ;  /* 0x000000040c00d985 */ /* 0x001fe8000c101d2a */
[----:B------:R-:W0:Y:S01]  /*4cd0*/  @!P4 LDS.128 R4, [R15+0x4400] ;  /* 0x004400000f04c984 */ /* 0x000e220000000c00 */
[----:B------:R-:W-:-:S05]  /*4ce0*/  @!P4 LEA R8, P6, R211, R25, 0x1 ;  /* 0x00000019d308c211 */ /* 0x000fca00078c08ff */
[----:B-----5:R-:W-:Y:S02]  /*4cf0*/  @!P4 IMAD.X R9, R24, 0x1, R57, P6 ;  /* 0x000000011809c824 */ /* 0x020fe400030e0639 */
[----:B------:R-:W2:Y:S01]  /*4d00*/  LDL R57, [R1+0x20] ;  /* 0x0000200001397983 */ /* 0x000ea20000100800 */
[----:B------:R-:W-:-:S05]  /*4d10*/  @!P3 LEA R10, P6, R210, R25, 0x1 ;  /* 0x00000019d20ab211 */ /* 0x000fca00078c08ff */
[----:B------:R-:W-:Y:S02]  /*4d20*/  @!P3 IMAD.X R11, R24, 0x1, R56, P6 ;  /* 0x00000001180bb824 */ /* 0x000fe400030e0638 */
[----:B------:R-:W4:Y:S04]  /*4d30*/  LDL R56, [R1+0x24] ;  /* 0x0000240001387983 */ /* 0x000f280000100800 */
[----:B0-----:R-:W-:Y:S04]  /*4d40*/  @!P4 ST.E.128 desc[UR42][R8.64], R4 ;  /* 0x000000040800c985 */ /* 0x001fe8000c101d2a */
[----:B------:R-:W0:Y:S01]  /*4d50*/  @!P3 LDS.128 R4, [R14+0x6400] ;  /* 0x006400000e04b984 */ /* 0x000e220000000c00 */
[----:B------:R-:W-:-:S13]  /*4d60*/  ISETP.GE.AND P5, PT, R209, UR4, PT ;  /* 0x00000004d1007c0c */ /* 0x000fda000bfa6270 */
[----:B------:R-:W-:Y:S01]  /*4d70*/  @!P5 LEA R12, P6, R209, R25, 0x1 ;  /* 0x00000019d10cd211 */ /* 0x000fe200078c08ff */
[----:B0-----:R-:W-:Y:S04]  /*4d80*/  @!P3 ST.E.128 desc[UR42][R10.64], R4 ;  /* 0x000000040a00b985 */ /* 0x001fe8000c101d2a */
[----:B------:R-:W0:Y:S01]  /*4d90*/  @!P5 LDS.128 R4, [R15+0x6400] ;  /* 0x006400000f04d984 */ /* 0x000e220000000c00 */
[----:B------:R-:W-:-:S03]  /*4da0*/  @!P5 IMAD.X R13, R24, 0x1, R27, P6 ;  /* 0x00000001180dd824 */ /* 0x000fc600030e061b */
[----:B------:R-:W5:Y:S01]  /*4db0*/  LDL R27, [R1+0x28] ;  /* 0x00002800011b7983 */ /* 0x000f620000100800 */
[----:B------:R-:W-:-:S13]  /*4dc0*/  ISETP.GE.AND P4, PT, R208, UR4, PT ;  /* 0x00000004d0007c0c */ /* 0x000fda000bf86270 */
[----:B------:R-:W-:Y:S01]  /*4dd0*/  @!P4 LEA R8, P6, R208, R25, 0x1 ;  /* 0x00000019d008c211 */ /* 0x000fe200078c08ff */
[----:B0-----:R-:W-:Y:S04]  /*4de0*/  @!P5 ST.E.128 desc[UR42][R12.64], R4 ;  /* 0x000000040c00d985 */ /* 0x001fe8000c101d2a */
[----:B------:R-:W0:Y:S01]  /*4df0*/  @!P4 LDS.128 R4, [R14+0x8400] ;  /* 0x008400000e04c984 */ /* 0x000e220000000c00 */
[----:B------:R-:W-:-:S03]  /*4e00*/  @!P4 IMAD.X R9, R24, 0x1, R26, P6 ;  /* 0x000000011809c824 */ /* 0x000fc600030e061a */
[----:B------:R-:W5:Y:S01]  /*4e10*/  LDL R26, [R1+0x2c] ;  /* 0x00002c00011a7983 */ /* 0x000f620000100800 */
[C---:B------:R-:W-:Y:S02]  /*4e20*/  ISETP.GE.AND P3, PT, R207.reuse, UR4, PT ;  /* 0x00000004cf007c0c */ /* 0x040fe4000bf66270 */
[----:B------:R-:W-:Y:S01]  /*4e30*/  ISETP.GE.AND P5, PT, R206, UR4, PT ;  /* 0x00000004ce007c0c */ /* 0x000fe2000bfa6270 */
[----:B0-----:R-:W-:Y:S10]  /*4e40*/  @!P4 ST.E.128 desc[UR42][R8.64], R4 ;  /* 0x000000040800c985 */ /* 0x001ff4000c101d2a */
[----:B------:R-:W0:Y:S01]  /*4e50*/  @!P3 LDS.128 R4, [R15+0x8400] ;  /* 0x008400000f04b984 */ /* 0x000e220000000c00 */
[----:B------:R-:W-:-:S05]  /*4e60*/  @!P3 LEA R10, P6, R207, R25, 0x1 ;  /* 0x00000019cf0ab211 */ /* 0x000fca00078c08ff */
[----:B---3--:R-:W-:Y:S01]  /*4e70*/  @!P3 IMAD.X R11, R24, 0x1, R61, P6 ;  /* 0x00000001180bb824 */ /* 0x008fe200030e063d */
[----:B------:R-:W-:Y:S02]  /*4e80*/  ISETP.GE.AND P4, PT, R203, UR4, PT ;  /* 0x00000004cb007c0c */ /* 0x000fe4000bf86270 */
[----:B------:R-:W-:Y:S02]  /*4e90*/  @!P5 LEA R12, P6, R206, R25, 0x1 ;  /* 0x00000019ce0cd211 */ /* 0x000fe400078c08ff */
[----:B0-----:R-:W-:Y:S04]  /*4ea0*/  @!P3 ST.E.128 desc[UR42][R10.64], R4 ;  /* 0x000000040a00b985 */ /* 0x001fe8000c101d2a */
[----:B------:R-:W0:Y:S01]  /*4eb0*/  @!P5 LDS.128 R4, [R14+0xa400] ;  /* 0x00a400000e04d984 */ /* 0x000e220000000c00 */
[----:B------:R-:W-:Y:S01]  /*4ec0*/  @!P5 IMAD.X R13, R24, 0x1, R60, P6 ;  /* 0x00000001180dd824 */ /* 0x000fe200030e063c */
[----:B------:R-:W-:-:S03]  /*4ed0*/  ISETP.GE.AND P3, PT, R202, UR4, PT ;  /* 0x00000004ca007c0c */ /* 0x000fc6000bf66270 */
[----:B------:R-:W-:Y:S01]  /*4ee0*/  @!P4 LEA R8, P6, R203, R25, 0x1 ;  /* 0x00000019cb08c211 */ /* 0x000fe200078c08ff */
[----:B0-----:R-:W-:Y:S04]  /*4ef0*/  @!P5 ST.E.128 desc[UR42][R12.64], R4 ;  /* 0x000000040c00d985 */ /* 0x001fe8000c101d2a */
[----:B------:R-:W0:Y:S01]  /*4f00*/  @!P4 LDS.128 R4, [R15+0xa400] ;  /* 0x00a400000f04c984 */ /* 0x000e220000000c00 */
[----:B------:R-:W-:Y:S01]  /*4f10*/  @!P4 IMAD.X R9, R24, 0x1, R59, P6 ;  /* 0x000000011809c824 */ /* 0x000fe200030e063b */
[----:B------:R-:W-:-:S03]  /*4f20*/  ISETP.GE.AND P5, PT, R218, UR4, PT ;  /* 0x00000004da007c0c */ /* 0x000fc6000bfa6270 */
[----:B------:R-:W-:Y:S01]  /*4f30*/  @!P3 LEA R10, P6, R202, R25, 0x1 ;  /* 0x00000019ca0ab211 */ /* 0x000fe200078c08ff */
[----:B0-----:R-:W-:Y:S04]  /*4f40*/  @!P4 ST.E.128 desc[UR42][R8.64], R4 ;  /* 0x000000040800c985 */ /* 0x001fe8000c101d2a */
[----:B------:R-:W0:Y:S01]  /*4f50*/  @!P3 LDS.128 R4, [R14+0xc400] ;  /* 0x00c400000e04b984 */ /* 0x000e220000000c00 */
[----:B--2---:R-:W-:Y:S01]  /*4f60*/  @!P3 IMAD.X R11, R24, 0x1, R57, P6 ;  /* 0x00000001180bb824 */ /* 0x004fe200030e0639 */
[----:B------:R-:W-:-:S03]  /*4f70*/  ISETP.GE.AND P4, PT, R217, UR4, PT ;  /* 0x00000004d9007c0c */ /* 0x000fc6000bf86270 */
[----:B------:R-:W-:Y:S01]  /*4f80*/  @!P5 LEA R12, P6, R218, R25, 0x1 ;  /* 0x00000019da0cd211 */ /* 0x000fe200078c08ff */
[----:B0-----:R-:W-:Y:S04]  /*4f90*/  @!P3 ST.E.128 desc[UR42][R10.64], R4 ;  /* 0x000000040a00b985 */ /* 0x001fe8000c101d2a */
[----:B------:R-:W0:Y:S01]  /*4fa0*/  @!P5 LDS.128 R4, [R15+0xc400] ;  /* 0x00c400000f04d984 */ /* 0x000e220000000c00 */
[----:B----4-:R-:W-:Y:S01]  /*4fb0*/  @!P5 IMAD.X R13, R24, 0x1, R56, P6 ;  /* 0x00000001180dd824 */ /* 0x010fe200030e0638 */
[----:B------:R-:W-:-:S03]  /*4fc0*/  ISETP.GE.AND P3, PT, R216, UR4, PT ;  /* 0x00000004d8007c0c */ /* 0x000fc6000bf66270 */
[----:B------:R-:W-:Y:S01]  /*4fd0*/  @!P4 LEA R8, P6, R217, R25, 0x1 ;  /* 0x00000019d908c211 */ /* 0x000fe200078c08ff */
[----:B0-----:R-:W-:Y:S04]  /*4fe0*/  @!P5 ST.E.128 desc[UR42][R12.64], R4 ;  /* 0x000000040c00d985 */ /* 0x001fe8000c101d2a */
[----:B------:R-:W0:Y:S01]  /*4ff0*/  @!P4 LDS.128 R4, [R14+0xe400] ;  /* 0x00e400000e04c984 */ /* 0x000e220000000c00 */
[----:B-----5:R-:W-:-:S04]  /*5000*/  @!P4 IMAD.X R9, R24, 0x1, R27, P6 ;  /* 0x000000011809c824 */ /* 0x020fc800030e061b */
[----:B------:R-:W-:Y:S01]  /*5010*/  @!P3 LEA R10, P6, R216, R25, 0x1 ;  /* 0x00000019d80ab211 */ /* 0x000fe200078c08ff */
[----:B0-----:R-:W-:Y:S04]  /*5020*/  @!P4 ST.E.128 desc[UR42][R8.64], R4 ;  /* 0x000000040800c985 */ /* 0x001fe8000c101d2a */
[----:B------:R-:W0:Y:S01]  /*5030*/  @!P3 LDS.128 R4, [R15+0xe400] ;  /* 0x00e400000f04b984 */ /* 0x000e220000000c00 */
[----:B------:R-:W-:-:S05]  /*5040*/  @!P3 IMAD.X R11, R24, 0x1, R26, P6 ;  /* 0x00000001180bb824 */ /* 0x000fca00030e061a */
[----:B0-----:R4:W-:Y:S02]  /*5050*/  @!P3 ST.E.128 desc[UR42][R10.64], R4 ;  /* 0x000000040a00b985 */ /* 0x0019e4000c101d2a */
.L_x_4496:
[----:B------:R-:W-:Y:S05]  /*5060*/  BSYNC B0 ;  /* 0x0000000000007941 */ /* 0x000fea0003800000 */
.L_x_4495:
        /* <DEDUP_REMOVED lines=17> */
.L_x_4460:
[----:B------:R-:W-:Y:S04]  /*5180*/  BSSY B0, `(.L_x_4498) ;  /* 0x0000004000007945 */ /* 0x000fe80003800000 */
[----:B------:R-:W-:Y:S05]  /*5190*/  @P2 BRA `(.L_x_4499) ;  /* 0x0000000000082947 */ /* 0x000fea0003800000 */
[----:B------:R-:W4:Y:S02]  /*51a0*/  FENCE.VIEW.ASYNC.G ;  /* 0x00000000000073c6 */ /* 0x000f240000000100 */
[----:B----4-:R-:W-:Y:S06]  /*51b0*/  BAR.ARV 0xc, 0x180 ;  /* 0x0306000000007b1d */ /* 0x010fec0000002000 */
.L_x_4499:
[----:B------:R-:W-:Y:S05]  /*51c0*/  BSYNC B0 ;  /* 0x0000000000007941 */ /* 0x000fea0003800000 */
.L_x_4498:
        /* <DEDUP_REMOVED lines=15> */
[----:B------:R-:W-:Y:S02]  /*52c0*/  IABS R9, R10 ;  /* 0x0000000a00097213 */ /* 0x000fe40000000000 */
        /* <DEDUP_REMOVED lines=22> */
.L_x_4503:
[----:B------:R-:W-:Y:S05]  /*5430*/  BSYNC B0 ;  /* 0x0000000000007941 */ /* 0x000fea0003800000 */
.L_x_4502:
[----:B------:R-:W4:Y:S01]  /*5440*/  LDL R0, [R1+0x48] ;  /* 0x0000480001007983 */ /* 0x000f220000100800 */
[----:B------:R-:W-:Y:S02]  /*5450*/  PLOP3.LUT P0, PT, PT, PT, PT, 0x80, 0x0 ;  /* 0x000000000000781c */ /* 0x000fe40003f0f070 */
        /* <DEDUP_REMOVED lines=42> */
[----:B---3--:R-:W-:Y:S02]  /*5700*/  CS2R R68, SRZ ;  /* 0x0000000000447805 */ /* 0x008fe4000001ff00 */
[----:B------:R-:W-:Y:S02]  /*5710*/  CS2R R66, SRZ ;  /* 0x0000000000427805 */ /* 0x000fe4000001ff00 */
[----:B------:R-:W-:Y:S02]  /*5720*/  CS2R R64, SRZ ;  /* 0x0000000000407805 */ /* 0x000fe4000001ff00 */
[----:B------:R-:W-:Y:S02]  /*5730*/  CS2R R62, SRZ ;  /* 0x00000000003e7805 */ /* 0x000fe4000001ff00 */
[----:B------:R-:W-:-:S02]  /*5740*/  CS2R R60, SRZ ;  /* 0x00000000003c7805 */ /* 0x000fc4000001ff00 */
[----:B-1----:R-:W-:Y:S02]  /*5750*/  CS2R R58, SRZ ;  /* 0x00000000003a7805 */ /* 0x002fe4000001ff00 */
        /* <DEDUP_REMOVED lines=22> */
[----:B------:R-:W-:Y:S02]  /*58c0*/  IMAD.MOV.U32 R7, RZ, RZ, 0x40000040 ;  /* 0x40000040ff077424 */ /* 0x000fe400078e00ff */
[----:B------:R-:W-:Y:S01]  /*58d0*/  IMAD.MOV.U32 R11, RZ, RZ, 0x40000040 ;  /* 0x40000040ff0b7424 */ /* 0x000fe200078e00ff */
[----:B------:R-:W-:Y:S01]  /*58e0*/  BAR.SYNC.DEFER_BLOCKING 0xe, 0x100 ;  /* 0x0384000000007b1d */ /* 0x000fe20000010000 */
[----:B------:R-:W-:Y:S01]  /*58f0*/  IMAD.MOV.U32 R9, RZ, RZ, 0x40000040 ;  /* 0x40000040ff097424 */ /* 0x000fe200078e00ff */
[----:B------:R-:W-:Y:S01]  /*5900*/  R2UR UR7, R7 ;  /* 0x00000000070772ca */ /* 0x000fe200000e0000 */
[----:B------:R-:W-:Y:S01]  /*5910*/  IMAD.MOV.U32 R7, RZ, RZ, 0x40000040 ;  /* 0x40000040ff077424 */ /* 0x000fe200078e00ff */
[----:B------:R-:W-:Y:S01]  /*5920*/  R2UR UR15, R11 ;  /* 0x000000000b0f72ca */ /* 0x000fe200000e0000 */
[----:B------:R-:W-:Y:S01]  /*5930*/  IMAD.MOV.U32 R11, RZ, RZ, 0x40000040 ;  /* 0x40000040ff0b7424 */ /* 0x000fe200078e00ff */
[----:B------:R-:W-:Y:S01]  /*5940*/  R2UR UR11, R9 ;  /* 0x00000000090b72ca */ /* 0x000fe200000e0000 */
[----:B------:R-:W-:-:S03]  /*5950*/  IMAD.MOV.U32 R9, RZ, RZ, 0x40000040 ;  /* 0x40000040ff097424 */ /* 0x000fc600078e00ff */
[----:B------:R-:W-:Y:S02]  /*5960*/  R2UR UR9, R11 ;  /* 0x000000000b0972ca */ /* 0x000fe400000e0000 */
[----:B------:R-:W-:Y:S01]  /*5970*/  R2UR UR13, R9 ;  /* 0x00000000090d72ca */ /* 0x000fe200000e0000 */
[----:B-----5:R-:W-:Y:S01]  /*5980*/  WARPGROUP.ARRIVE ;  /* 0x00000000000079c5 */ /* 0x020fe20000000000 */
[----:B--2---:R-:W0:Y:S02]  /*5990*/  SHFL.IDX PT, R4, R8, RZ, 0x1f ;  /* 0x00001fff08047589 */ /* 0x004e2400000e0000 */
[----:B0-----:R-:W-:-:S04]  /*59a0*/  LEA.HI R5, R4, R4, RZ, 0x1 ;  /* 0x0000000404057211 */ /* 0x001fc800078f08ff */
[----:B------:R-:W-:-:S05]  /*59b0*/  LOP3.LUT R5, R5, 0x1fffe, RZ, 0xc0, !PT ;  /* 0x0001fffe05057812 */ /* 0x000fca00078ec0ff */
[----:B------:R-:W-:Y:S02]  /*59c0*/  IMAD.IADD R5, R4, 0x1, -R5 ;  /* 0x0000000104057824 */ /* 0x000fe400078e0a05 */
[----:B------:R-:W-:Y:S02]  /*59d0*/  VIADD R4, R2, 0x36400 ;  /* 0x0003640002047836 */ /* 0x000fe40000000000 */
[----:B------:R-:W-:-:S03]  /*59e0*/  IMAD R5, R5, 0x8000, R2 ;  /* 0x0000800005057824 */ /* 0x000fc600078e0202 */
[----:B------:R-:W-:Y:S01]  /*59f0*/  SHF.R.U32.HI R4, RZ, 0x4, R4 ;  /* 0x00000004ff047819 */ /* 0x000fe20000011604 */
[----:B------:R-:W-:-:S03]  /*5a00*/  VIADD R5, R5, 0x400 ;  /* 0x0000040005057836 */ /* 0x000fc60000000000 */
[----:B------:R-:W-:Y:S02]  /*5a10*/  LOP3.LUT R4, R4, 0x3fff, RZ, 0xc0, !PT ;  /* 0x00003fff04047812 */ /* 0x000fe400078ec0ff */
[----:B------:R-:W-:Y:S02]  /*5a20*/  SHF.R.U32.HI R5, RZ, 0x4, R5 ;  /* 0x00000004ff057819 */ /* 0x000fe40000011605 */
[----:B------:R-:W-:Y:S02]  /*5a30*/  LOP3.LUT R4, R4, 0x10000, RZ, 0xfc, !PT ;  /* 0x0001000004047812 */ /* 0x000fe400078efcff */
[----:B------:R-:W-:Y:S02]  /*5a40*/  LOP3.LUT R5, R5, 0x3fff, RZ, 0xc0, !PT ;  /* 0x00003fff05057812 */ /* 0x000fe400078ec0ff */
[----:B------:R-:W-:Y:S02]  /*5a50*/  R2UR UR4, R4 ;  /* 0x00000000040472ca */ /* 0x000fe400000e0000 */
[----:B------:R-:W-:Y:S01]  /*5a60*/  LOP3.LUT R20, R5, 0x2000000, RZ, 0xfc, !PT ;  /* 0x0200000005147812 */ /* 0x000fe200078efcff */
[----:B------:R-:W-:-:S04]  /*5a70*/  IMAD.MOV.U32 R5, RZ, RZ, 0x40000040 ;  /* 0x40000040ff057424 */ /* 0x000fc800078e00ff */
[----:B------:R-:W-:Y:S01]  /*5a80*/  IMAD R6, R17, 0x1000, R20 ;  /* 0x0000100011067824 */ /* 0x000fe200078e0214 */
[----:B------:R-:W-:-:S03]  /*5a90*/  R2UR UR5, R5 ;  /* 0x00000000050572ca */ /* 0x000fc600000e0000 */
[C---:B------:R-:W-:Y:S01]  /*5aa0*/  VIADD R10, R6.reuse, 0x100 ;  /* 0x00000100060a7836 */ /* 0x040fe20000000000 */
[C---:B------:R-:W-:Y:S01]  /*5ab0*/  R2UR UR6, R6.reuse ;  /* 0x00000000060672ca */ /* 0x040fe200000e0000 */
[C---:B------:R-:W-:Y:S02]  /*5ac0*/  VIADD R8, R6.reuse, 0x80 ;  /* 0x0000008006087836 */ /* 0x040fe40000000000 */
[----:B------:R-:W-:Y:S01]  /*5ad0*/  VIADD R6, R6, 0x180 ;  /* 0x0000018006067836 */ /* 0x000fe20000000000 */
[----:B------:R-:W-:Y:S01]  /*5ae0*/  R2UR UR14, R10 ;  /* 0x000000000a0e72ca */ /* 0x000fe200000e0000 */
[----:B------:R-:W-:Y:S01]  /*5af0*/  VIADD R10, R4, 0x2 ;  /* 0x00000002040a7836 */ /* 0x000fe20000000000 */
[----:B------:R-:W-:Y:S01]  /*5b00*/  R2UR UR10, R8 ;  /* 0x00000000080a72ca */ /* 0x000fe200000e0000 */
[----:B------:R-:W-:-:S03]  /*5b10*/  VIADD R8, R4, 0x4 ;  /* 0x0000000404087836 */ /* 0x000fc60000000000 */
[----:B------:R-:W-:Y:S02]  /*5b20*/  R2UR UR8, R10 ;  /* 0x000000000a0872ca */ /* 0x000fe400000e0000 */
[----:B------:R-:W-:Y:S01]  /*5b30*/  R2UR UR12, R8 ;  /* 0x00000000080c72ca */ /* 0x000fe200000e0000 */
[----:B------:R-:W-:Y:S01]  /*5b40*/  HGMMA.64x256x16.F32.BF16 R24, gdesc[UR4].tnspB, RZ, !UPT, gsb0 ;  /* 0x43e00000041879f0 */ /* 0x000fe2000c0018ff */
[----:B------:R-:W-:Y:S01]  /*5b50*/  R2UR UR6, R6 ;  /* 0x00000000060672ca */ /* 0x000fe200000e0000 */
[----:B------:R-:W-:Y:S01]  /*5b60*/  IMAD.U32 R6, RZ, RZ, UR37 ;  /* 0x00000025ff067e24 */ /* 0x000fe2000f8e00ff */
[----:B------:R-:W-:Y:S01]  /*5b70*/  R2UR UR7, R7 ;  /* 0x00000000070772ca */ /* 0x000fe200000e0000 */
[----:B------:R-:W-:-:S03]  /*5b80*/  IMAD.MOV.U32 R7, RZ, RZ, 0x40000040 ;  /* 0x40000040ff077424 */ /* 0x000fc600078e00ff */
[----:B------:R-:W-:Y:S01]  /*5b90*/  ISETP.NE.AND P2, PT, R6, 0x3, PT ;  /* 0x000000030600780c */ /* 0x000fe20003f45270 */
[----:B------:R-:W-:Y:S01]  /*5ba0*/  VIADD R6, R4, 0x6 ;  /* 0x0000000604067836 */ /* 0x000fe20000000000 */
[----:B------:R-:W-:-:S04]  /*5bb0*/  R2UR UR5, R7 ;  /* 0x00000000070572ca */ /* 0x000fc800000e0000 */
[----:B------:R-:W-:Y:S01]  /*5bc0*/  R2UR UR4, R6 ;  /* 0x00000000060472ca */ /* 0x000fe200000e0000 */
[----:B------:R-:W-:Y:S02]  /*5bd0*/  WARPGROUP.DEPBAR.LE gsb0, 0x0 ;  /* 0x00008000000079c5 */ /* 0x000fe40000010000 */
[----:B------:R-:W-:-:S12]  /*5be0*/  WARPGROUP.ARRIVE ;  /* 0x00000000000079c5 */ /* 0x000fd80000000000 */
        /* <DEDUP_REMOVED lines=13> */
.L_x_4505:
[----:B------:R-:W-:Y:S01]  /*5cc0*/  VIADD R3, R3, 0xfffffffe ;  /* 0xfffffffe03037836 */ /* 0x000fe20000000000 */
[----:B------:R-:W-:Y:S01]  /*5cd0*/  BSSY B0, `(.L_x_4506) ;  /* 0x00000c1000007945 */ /* 0x000fe20003800000 */
[----:B------:R-:W-:-:S03]  /*5ce0*/  IMAD R12, R17, 0x8, R2 ;  /* 0x00000008110c7824 */ /* 0x000fc600078e0202 */
[----:B------:R-:W-:Y:S01]  /*5cf0*/  ISETP.GE.AND P0, PT, R3, R0, PT ;  /* 0x000000000300720c */ /* 0x000fe20003f06270 */
[----:B------:R-:W-:-:S05]  /*5d00*/  VIADD R12, R12, 0x38860 ;  /* 0x000388600c0c7836 */ /* 0x000fca0000000000 */
[----:B------:R-:W-:-:S04]  /*5d10*/  PRMT R12, R190, 0x654, R12 ;  /* 0x00000654be0c7816 */ /* 0x000fc8000000000c */
[----:B------:R0:W-:Y:S03]  /*5d20*/  SYNCS.ARRIVE.TRANS64.RED.A1T0 RZ, [R12+URZ], RZ ;  /* 0x000000ff0cff79a7 */ /* 0x0001e6000810043f */
[----:B------:R-:W-:Y:S05]  /*5d30*/  @!P0 BRA `(.L_x_4507) ;  /* 0x0000000800e88947 */ /* 0x000fea0003800000 */
.L_x_4509:
[----:B------:R-:W-:Y:S01]  /*5d40*/  BAR.SYNC.DEFER_BLOCKING 0xe, 0x100 ;  /* 0x0384000000007b1d */ /* 0x000fe20000010000 */
[C---:B01----:R-:W-:Y:S01]  /*5d50*/  IMAD R12, R17.reuse, 0x40, R195 ;  /* 0x00000040110c7824 */ /* 0x043fe200078e02c3 */
[----:B------:R-:W-:Y:S01]  /*5d60*/  R2UR UR4, R4 ;  /* 0x00000000040472ca */ /* 0x000fe200000e0000 */
[----:B------:R-:W-:Y:S01]  /*5d70*/  VIADD R17, R17, 0x1 ;  /* 0x0000000111117836 */ /* 0x000fe20000000000 */
[----:B------:R-:W-:Y:S01]  /*5d80*/  R2UR UR5, R5 ;  /* 0x00000000050572ca */ /* 0x000fe200000e0000 */
[----:B------:R-:W-:Y:S01]  /*5d90*/  IMAD R12, R12, 0x4, R2 ;  /* 0x000000040c0c7824 */ /* 0x000fe200078e0202 */
[----:B------:R-:W-:Y:S01]  /*5da0*/  ISETP.GT.AND P1, PT, R3, R0, PT ;  /* 0x000000000300720c */ /* 0x000fe20003f24270 */
[----:B------:R-:W-:Y:S01]  /*5db0*/  IMAD.MOV.U32 R15, RZ, RZ, 0x40000040 ;  /* 0x40000040ff0f7424 */ /* 0x000fe200078e00ff */
[----:B------:R-:W-:Y:S01]  /*5dc0*/  ISETP.NE.AND P0, PT, R17, 0x2, PT ;  /* 0x000000021100780c */ /* 0x000fe20003f05270 */
[----:B------:R-:W-:-:S03]  /*5dd0*/  VIADD R3, R3, 0xffffffff ;  /* 0xffffffff03037836 */ /* 0x000fc60000000000 */
[----:B------:R-:W-:Y:S01]  /*5de0*/  SEL R17, R17, RZ, P0 ;  /* 0x000000ff11117207 */ /* 0x000fe20000000000 */
        /* <DEDUP_REMOVED lines=130> */
[----:B------:R-:W-:-:S02]  /*6610*/  IMAD R12, R17, 0x1000, R20 ;  /* 0x00001000110c7824 */ /* 0x000fc400078e0214 */
[----:B------:R-:W-:Y:S02]  /*6620*/  IMAD.MOV.U32 R13, RZ, RZ, 0x40000040 ;  /* 0x40000040ff0d7424 */ /* 0x000fe400078e00ff */
[C---:B------:R-:W-:Y:S01]  /*6630*/  VIADD R14, R12.reuse, 0x80 ;  /* 0x000000800c0e7836 */ /* 0x040fe20000000000 */
[----:B------:R-:W-:Y:S01]  /*6640*/  R2UR UR6, R12 ;  /* 0x000000000c0672ca */ /* 0x000fe200000e0000 */
[----:B------:R-:W-:Y:S01]  /*6650*/  WARPGROUP.ARRIVE ;  /* 0x00000000000079c5 */ /* 0x000fe20000000000 */
[----:B------:R-:W-:Y:S01]  /*6660*/  R2UR UR7, R13 ;  /* 0x000000000d0772ca */ /* 0x000fe200000e0000 */
[----:B------:R-:W-:-:S12]  /*6670*/  IMAD.MOV.U32 R13, RZ, RZ, 0x40000040 ;  /* 0x40000040ff0d7424 */ /* 0x000fd800078e00ff */
[----:B------:R-:W-:Y:S01]  /*6680*/  HGMMA.64x256x16.F32.BF16 R24, gdesc[UR4].tnspB, R24, gsb0 ;  /* 0x43e00000041879f0 */ /* 0x000fe20008001818 */
[----:B------:R-:W-:Y:S01]  /*6690*/  R2UR UR6, R14 ;  /* 0x000000000e0672ca */ /* 0x000fe200000e0000 */
[----:B------:R-:W-:Y:S01]  /*66a0*/  VIADD R14, R12, 0x100 ;  /* 0x000001000c0e7836 */ /* 0x000fe20000000000 */
[----:B------:R-:W-:Y:S01]  /*66b0*/  R2UR UR7, R15 ;  /* 0x000000000f0772ca */ /* 0x000fe200000e0000 */
[----:B------:R-:W-:Y:S01]  /*66c0*/  IMAD.MOV.U32 R15, RZ, RZ, 0x40000040 ;  /* 0x40000040ff0f7424 */ /* 0x000fe200078e00ff */
[----:B------:R-:W-:Y:S01]  /*66d0*/  R2UR UR4, R10 ;  /* 0x000000000a0472ca */ /* 0x000fe200000e0000 */
[----:B------:R-:W-:Y:S01]  /*66e0*/  VIADD R12, R12, 0x180 ;  /* 0x000001800c0c7836 */ /* 0x000fe20000000000 */
[----:B------:R-:W-:Y:S01]  /*66f0*/  R2UR UR5, R11 ;  /* 0x000000000b0572ca */ /* 0x000fe200000e0000 */
[----:B------:R-:W-:Y:S02]  /*6700*/  WARPGROUP.DEPBAR.LE gsb0, 0x0 ;  /* 0x00008000000079c5 */ /* 0x000fe40000010000 */
[----:B------:R-:W-:-:S15]  /*6710*/  WARPGROUP.ARRIVE ;  /* 0x00000000000079c5 */ /* 0x000fde0000000000 */
[----:B------:R-:W-:-:S03]  /*6720*/  NOP ;  /* 0x0000000000007918 */ /* 0x000fc60000000000 */
[----:B------:R-:W-:Y:S01]  /*6730*/  HGMMA.64x256x16.F32.BF16 R24, gdesc[UR4].tnspB, R24, gsb0 ;  /* 0x43e00000041879f0 */ /* 0x000fe20008001818 */
[----:B------:R-:W-:Y:S02]  /*6740*/  R2UR UR6, R14 ;  /* 0x000000000e0672ca */ /* 0x000fe400000e0000 */
[----:B------:R-:W-:Y:S02]  /*6750*/  R2UR UR7, R15 ;  /* 0x000000000f0772ca */ /* 0x000fe400000e0000 */
[----:B------:R-:W-:Y:S02]  /*6760*/  R2UR UR4, R8 ;  /* 0x00000000080472ca */ /* 0x000fe400000e0000 */
        /* <DEDUP_REMOVED lines=8> */
[----:B------:R-:W-:Y:S02]  /*67f0*/  R2UR UR5, R7 ;  /* 0x00000000070572ca */ /* 0x000fe400000e0000 */
[----:B------:R-:W-:-:S04]  /*6800*/  SEL R12, RZ, 0x1, P0 ;  /* 0x00000001ff0c7807 */ /* 0x000fc80000000000 */
[----:B------:R-:W-:Y:S01]  /*6810*/  LOP3.LUT R185, R185, R12, RZ, 0x3c, !PT ;  /* 0x0000000cb9b97212 */ /* 0x000fe200078e3cff */
[----:B------:R-:W-:Y:S02]  /*6820*/  WARPGROUP.DEPBAR.LE gsb0, 0x0 ;  /* 0x00008000000079c5 */ /* 0x000fe40000010000 */
[----:B------:R-:W-:-:S12]  /*6830*/  WARPGROUP.ARRIVE ;  /* 0x00000000000079c5 */ /* 0x000fd80000000000 */
[----:B------:R-:W-:Y:S03]  /*6840*/  HGMMA.64x256x16.F32.BF16 R24, gdesc[UR4].tnspB, R24, gsb0 ;  /* 0x43e00000041879f0 */ /* 0x000fe60008001818 */
[----:B------:R-:W-:Y:S02]  /*6850*/  WARPGROUP.DEPBAR.LE gsb0, 0x0 ;  /* 0x00008000000079c5 */ /* 0x000fe40000010000 */
[----:B------:R-:W-:Y:S06]  /*6860*/  BAR.ARV 0xf, 0x100 ;  /* 0x03c4000000007b1d */ /* 0x000fec0000002000 */
[----:B------:R-:W-:Y:S05]  /*6870*/  @!P2 BRA `(.L_x_4508) ;  /* 0x000000000004a947 */ /* 0x000fea0003800000 */
[----:B------:R-:W-:Y:S01]  /*6880*/  BPT.TRAP 0x1 ;  /* 0x000000040000795c */ /* 0x000fe20000300000 */
.L_x_4508:
[----:B------:R-:W-:-:S04]  /*6890*/  IMAD R12, R17, 0x8, R2 ;  /* 0x00000008110c7824 */ /* 0x000fc800078e0202 */
[----:B------:R-:W-:-:S05]  /*68a0*/  VIADD R12, R12, 0x38860 ;  /* 0x000388600c0c7836 */ /* 0x000fca0000000000 */
[----:B------:R-:W-:-:S04]  /*68b0*/  PRMT R12, R190, 0x654, R12 ;  /* 0x00000654be0c7816 */ /* 0x000fc8000000000c */
[----:B------:R1:W-:Y:S01]  /*68c0*/  SYNCS.ARRIVE.TRANS64.RED.A1T0 RZ, [R12+URZ], RZ ;  /* 0x000000ff0cff79a7 */ /* 0x0003e2000810043f */
[----:B------:R-:W-:Y:S05]  /*68d0*/  @P1 BRA `(.L_x_4509) ;  /* 0xfffffff400181947 */ /* 0x000fea000383ffff */
.L_x_4507:
[----:B------:R-:W-:Y:S05]  /*68e0*/  BSYNC B0 ;  /* 0x0000000000007941 */ /* 0x000fea0003800000 */
.L_x_4506:
[----:B------:R-:W-:Y:S01]  /*68f0*/  BAR.SYNC.DEFER_BLOCKING 0xe, 0x100 ;  /* 0x0384000000007b1d */ /* 0x000fe20000010000 */
[C---:B------:R-:W-:Y:S01]  /*6900*/  IMAD R0, R17.reuse, 0x40, R195 ;  /* 0x0000004011007824 */ /* 0x040fe200078e02c3 */
[----:B------:R-:W-:Y:S01]  /*6910*/  PLOP3.LUT P0, PT, PT, PT, PT, 0x8, 0x0 ;  /* 0x000000000000781c */ /* 0x000fe20003f0e170 */
[----:B------:R-:W-:Y:S01]  /*6920*/  VIADD R17, R17, 0x1 ;  /* 0x0000000111117836 */ /* 0x000fe20000000000 */
[----:B------:R-:W-:Y:S01]  /*6930*/  CS2R R154, SRZ ;  /* 0x00000000009a7805 */ /* 0x000fe2000001ff00 */
[----:B------:R-:W-:-:S03]  /*6940*/  IMAD R2, R0, 0x4, R2 ;  /* 0x0000000400027824 */ /* 0x000fc600078e0202 */
[----:B------:R-:W-:-:S04]  /*6950*/  ISETP.NE.AND P1, PT, R17, 0x2, PT ;  /* 0x000000021100780c */ /* 0x000fc80003f25270 */
        /* <DEDUP_REMOVED lines=135> */
.L_x_4501:
        /* <DEDUP_REMOVED lines=31> */
.L_x_4511:
[----:B------:R-:W-:Y:S05]  /*73c0*/  BSYNC B0 ;  /* 0x0000000000007941 */ /* 0x000fea0003800000 */
.L_x_4510:
        /* <DEDUP_REMOVED lines=100> */
.L_x_4513:
[----:B------:R-:W-:Y:S05]  /*7a10*/  BSYNC B6 ;  /* 0x0000000000067941 */ /* 0x000fea0003800000 */
.L_x_4512:
        /* <DEDUP_REMOVED lines=13> */
.L_x_4517:
[----:B-1----:R1:W2:Y:S02]  /*7af0*/  SYNCS.PHASECHK.TRANS64.TRYWAIT P0, [R2+URZ+0x38800], R3 ;  /* 0x03880003020075a7 */ /* 0x0022a4000800017f */
[----:B--2---:R-:W-:Y:S05]  /*7b00*/  @!P0 NANOSLEEP.SYNCS 0x989680 ;  /* 0x009896800000895d */ /* 0x004fea0003900000 */
[----:B------:R-:W2:Y:S02]  /*7b10*/  @!P0 SYNCS.PHASECHK.TRANS64 P0, [R2+URZ+0x38800], R3 ;  /* 0x03880003020085a7 */ /* 0x000ea4000800007f */
[----:B--2---:R-:W-:Y:S05]  /*7b20*/  @!P0 BRA `(.L_x_4517) ;  /* 0xfffffffc00f08947 */ /* 0x004fea000383ffff */
.L_x_4516:
[----:B------:R-:W-:Y:S05]  /*7b30*/  BSYNC B0 ;  /* 0x0000000000007941 */ /* 0x000fea0003800000 */
.L_x_4515:
[----:B------:R-:W-:Y:S05]  /*7b40*/  BRA `(.L_x_4518) ;  /* 0x0000002000c07947 */ /* 0x000fea0003800000 */
.L_x_4514:
        /* <DEDUP_REMOVED lines=37> */
.L_x_4520:
[----:B------:R-:W-:Y:S05]  /*7da0*/  BSYNC B6 ;  /* 0x0000000000067941 */ /* 0x000fea0003800000 */
.L_x_4519:
        /* <DEDUP_REMOVED lines=11> */
.L_x_4740:
        /* <DEDUP_REMOVED lines=38> */
.L_x_4525:
[----:B------:R-:W-:Y:S05]  /*80c0*/  BSYNC B1 ;  /* 0x0000000000017941 */ /* 0x000fea0003800000 */
.L_x_4524:
[----:B------:R-:W4:Y:S01]  /*80d0*/  SYNCS.PHASECHK.TRANS64.TRYWAIT P0, [R2+URZ+0x38800], R25 ;  /* 0x03880019020075a7 */ /* 0x000f22000800017f */
[----:B-1----:R-:W-:Y:S01]  /*80e0*/  LOP3.LUT R3, R27, 0x18, R18, 0xf8, !PT ;  /* 0x000000181b037812 */ /* 0x002fe200078ef812 */
[----:B0----5:R-:W-:Y:S01]  /*80f0*/  IMAD.MOV.U32 R13, RZ, RZ, R6 ;  /* 0x000000ffff0d7224 */ /* 0x021fe200078e0006 */
[----:B------:R-:W-:Y:S01]  /*8100*/  SHF.R.U32.HI R12, RZ, 0x3, R27 ;  /* 0x00000003ff0c7819 */ /* 0x000fe2000001161b */
[--C-:B------:R-:W-:Y:S01]  /*8110*/  IMAD.MOV.U32 R14, RZ, RZ, R7.reuse ;  /* 0x000000ffff0e7224 */ /* 0x100fe200078e0007 */
[----:B------:R-:W-:Y:S01]  /*8120*/  SHF.R.U32.HI R27, RZ, 0x10, R7 ;  /* 0x00000010ff1b7819 */ /* 0x000fe20000011607 */
[----:B--2---:R-:W-:Y:S01]  /*8130*/  IMAD.MOV.U32 R20, RZ, RZ, R11 ;  /* 0x000000ffff147224 */ /* 0x004fe200078e000b */
[----:B------:R-:W-:Y:S01]  /*8140*/  LOP3.LUT R30, R3, R12, RZ, 0x3c, !PT ;  /* 0x0000000c031e7212 */ /* 0x000fe200078e3cff */
[----:B------:R-:W-:Y:S01]  /*8150*/  IMAD.MOV.U32 R3, RZ, RZ, R4 ;  /* 0x000000ffff037224 */ /* 0x000fe200078e0004 */
[----:B------:R-:W-:Y:S01]  /*8160*/  SHF.R.U64 R12, R6, 0x10, R7 ;  /* 0x00000010060c7819 */ /* 0x000fe20000001207 */
[--C-:B------:R-:W-:Y:S01]  /*8170*/  IMAD.MOV.U32 R6, RZ, RZ, R5.reuse ;  /* 0x000000ffff067224 */ /* 0x100fe200078e0005 */
[----:B------:R-:W-:Y:S01]  /*8180*/  SHF.R.U64 R4, R4, 0x10, R5 ;  /* 0x0000001004047819 */ /* 0x000fe20000001205 */
[----:B---3--:R-:W-:Y:S01]  /*8190*/  IMAD R24, R85, -0x40, R87 ;  /* 0xffffffc055187824 */ /* 0x008fe200078e0257 */
[----:B----4-:R-:W-:Y:S01]  /*81a0*/  SHF.R.U32.HI R21, RZ, 0x10, R5 ;  /* 0x00000010ff157819 */ /* 0x010fe20000011605 */
[----:B------:R-:W-:Y:S01]  /*81b0*/  IMAD.MOV.U32 R15, RZ, RZ, R10 ;  /* 0x000000ffff0f7224 */ /* 0x000fe200078e000a */
[--C-:B------:R-:W-:Y:S01]  /*81c0*/  SHF.R.U64 R28, R10, 0x10, R11.reuse ;  /* 0x000000100a1c7819 */ /* 0x100fe2000000120b */
[----:B------:R-:W-:Y:S01]  /*81d0*/  BSSY B1, `(.L_x_4526) ;  /* 0x0000013000017945 */ /* 0x000fe20003800000 */
[----:B------:R-:W-:Y:S01]  /*81e0*/  SHF.R.U32.HI R7, RZ, 0x10, R11 ;  /* 0x00000010ff077819 */ /* 0x000fe2000001160b */
[--C-:B------:R-:W-:Y:S01]  /*81f0*/  IMAD.MOV.U32 R11, RZ, RZ, R9.reuse ;  /* 0x000000ffff0b7224 */ /* 0x100fe200078e0009 */
[--C-:B------:R-:W-:Y:S01]  /*8200*/  SHF.R.U64 R5, R8, 0x10, R9.reuse ;  /* 0x0000001008057819 */ /* 0x100fe20000001209 */
[----:B------:R-:W-:Y:S01]  /*8210*/  IMAD.MOV.U32 R10, RZ, RZ, R8 ;  /* 0x000000ffff0a7224 */ /* 0x000fe200078e0008 */
[----:B------:R-:W-:Y:S01]  /*8220*/  SHF.R.U32.HI R26, RZ, 0x10, R9 ;  /* 0x00000010ff1a7819 */ /* 0x000fe20000011609 */
[----:B------:R-:W-:Y:S01]  /*8230*/  IMAD R9, R223, 0x200, R30 ;  /* 0x00000200df097824 */ /* 0x000fe200078e021e */
[----:B------:R-:W-:-:S02]  /*8240*/  PRMT R13, R13, 0x5410, R12 ;  /* 0x000054100d0d7816 */ /* 0x000fc4000000000c */
[----:B------:R-:W-:Y:S01]  /*8250*/  VIMNMX R24, R24, 0x40, PT ;  /* 0x0000004018187848 */ /* 0x000fe20003fe0100 */
[----:B------:R-:W-:Y:S01]  /*8260*/  IMAD R12, R9, 0x2, R2 ;  /* 0x00000002090c7824 */ /* 0x000fe200078e0202 */
[----:B------:R-:W-:Y:S02]  /*8270*/  PRMT R8, R3, 0x5410, R4 ;  /* 0x0000541003087816 */ /* 0x000fe40000000004 */
[----:B------:R-:W-:Y:S01]  /*8280*/  LOP3.LUT P2, RZ, R191, 0x4, RZ, 0xc0, !PT ;  /* 0x00000004bfff7812 */ /* 0x000fe2000784c0ff */
[C---:B------:R-:W-:Y:S01]  /*8290*/  VIADD R4, R12.reuse, 0x20400 ;  /* 0x000204000c047836 */ /* 0x040fe20000000000 */
[----:B------:R-:W-:Y:S01]  /*82a0*/  ISETP.GE.AND P1, PT, R189, R24, PT ;  /* 0x00000018bd00720c */ /* 0x000fe20003f26270 */
[----:B------:R-:W-:Y:S01]  /*82b0*/  VIADD R3, R12, 0x20440 ;  /* 0x000204400c037836 */ /* 0x000fe20000000000 */
[----:B------:R-:W-:Y:S02]  /*82c0*/  PRMT R14, R14, 0x5410, R27 ;  /* 0x000054100e0e7816 */ /* 0x000fe4000000001b */
[----:B------:R-:W-:-:S02]  /*82d0*/  PRMT R9, R6, 0x5410, R21 ;  /* 0x0000541006097816 */ /* 0x000fc40000000015 */
[----:B------:R-:W-:Y:S01]  /*82e0*/  PRMT R15, R15, 0x5410, R28 ;  /* 0x000054100f0f7816 */ /* 0x000fe2000000001c */
[----:B------:R-:W-:Y:S06]  /*82f0*/  @!P0 BRA `(.L_x_4527) ;  /* 0x0000016400a08947 */ /* 0x000fec0003800000 */
.L_x_4741:
[----:B------:R-:W-:Y:S05]  /*8300*/  BSYNC B1 ;  /* 0x0000000000017941 */ /* 0x000fea0003800000 */
.L_x_4526:
        /* <DEDUP_REMOVED lines=12> */
[C---:B------:R-:W-:Y:S01]  /*83d0*/  IMAD.U32 R29, R15.reuse, 0x10000, RZ ;  /* 0x000100000f1d7824 */ /* 0x040fe200078e00ff */
[----:B------:R-:W-:Y:S01]  /*83e0*/  LOP3.LUT R32, R15, 0xffff0000, RZ, 0xc0, !PT ;  /* 0xffff00000f207812 */ /* 0x000fe200078ec0ff */
[C---:B------:R-:W-:Y:S01]  /*83f0*/  IMAD.U32 R28, R13.reuse, 0x10000, RZ ;  /* 0x000100000d1c7824 */ /* 0x040fe200078e00ff */
[----:B------:R-:W-:Y:S01]  /*8400*/  LOP3.LUT R30, R13, 0xffff0000, RZ, 0xc0, !PT ;  /* 0xffff00000d1e7812 */ /* 0x000fe200078ec0ff */
[C---:B-1----:R-:W-:Y:S01]  /*8410*/  IMAD.U32 R21, R4.reuse, 0x10000, RZ ;  /* 0x0001000004157824 */ /* 0x042fe200078e00ff */
[----:B------:R-:W-:Y:S01]  /*8420*/  LOP3.LUT R4, R4, 0xffff0000, RZ, 0xc0, !PT ;  /* 0xffff000004047812 */ /* 0x000fe200078ec0ff */
[C---:B0-----:R-:W-:Y:S01]  /*8430*/  IMAD.U32 R25, R5.reuse, 0x10000, RZ ;  /* 0x0001000005197824 */ /* 0x041fe200078e00ff */
        /* <DEDUP_REMOVED lines=30> */
.L_x_4531:
[----:B------:R-:W-:Y:S05]  /*8620*/  BSYNC B2 ;  /* 0x0000000000027941 */ /* 0x000fea0003800000 */
.L_x_4530:
[----:B------:R-:W-:Y:S05]  /*8630*/  @P1 BRA `(.L_x_4529) ;  /* 0x0000000000981947 */ /* 0x000fea0003800000 */
[----:B-1----:R-:W1:Y:S01]  /*8640*/  LDS.128 R4, [R3] ;  /* 0x0000000003047984 */ /* 0x002e620000000c00 */
        /* <DEDUP_REMOVED lines=37> */
.L_x_4529:
[----:B------:R-:W-:Y:S05]  /*88a0*/  BSYNC B1 ;  /* 0x0000000000017941 */ /* 0x000fea0003800000 */
.L_x_4528:
        /* <DEDUP_REMOVED lines=23> */
[----:B0-----:R-:W-:Y:S01]  /*8a20*/  FMUL.FTZ R25, R32, R5 ;  /* 0x0000000520197220 */ /* 0x001fe20000410000 */
        /* <DEDUP_REMOVED lines=22> */
.L_x_4534:
[----:B------:R-:W-:Y:S05]  /*8b90*/  BSYNC B1 ;  /* 0x0000000000017941 */ /* 0x000fea0003800000 */
.L_x_4533:
[----:B------:R-:W-:Y:S05]  /*8ba0*/  @P1 BRA `(.L_x_4532) ;  /* 0x0000001000841947 */ /* 0x000fea0003800000 */
[----:B-1----:R-:W1:Y:S01]  /*8bb0*/  LDS.128 R4, [R3+0x1000] ;  /* 0x0010000003047984 */ /* 0x002e620000000c00 */
[----:B------:R-:W-:Y:S01]  /*8bc0*/  IMAD.U32 R20, R8, 0x10000, RZ ;  /* 0x0001000008147824 */ /* 0x000fe200078e00ff */
[C---:B------:R-:W-:Y:S01]  /*8bd0*/  LOP3.LUT R27, R10.reuse, 0xffff0000, RZ, 0xc0, !PT ;  /* 0xffff00000a1b7812 */ /* 0x040fe200078ec0ff */
[----:B------:R-:W-:Y:S01]  /*8be0*/  IMAD.U32 R24, R10, 0x10000, RZ ;  /* 0x000100000a187824 */ /* 0x000fe200078e00ff */
[----:B0-----:R-:W-:Y:S02]  /*8bf0*/  LOP3.LUT R25, R8, 0xffff0000, RZ, 0xc0, !PT ;  /* 0xffff000008197812 */ /* 0x001fe400078ec0ff */
        /* <DEDUP_REMOVED lines=34> */
.L_x_4522:
[----:B------:R-:W-:-:S03]  /*8e20*/  UMOV UR4, 0xffffffff ;  /* 0xffffffff00047882 */ /* 0x000fc60000000000 */
[----:B------:R-:W-:Y:S05]  /*8e30*/  BRA.DIV UR4, `(.L_x_4535) ;  /* 0x0000015a04e47947 */ /* 0x000fea000b800000 */
[----:B------:R0:W1:Y:S04]  /*8e40*/  SHFL.IDX PT, R3, R26, RZ, 0x1c1f ;  /* 0x001c1fff1a037589 */ /* 0x00006800000e0000 */
[----:B------:R0:W2:Y:S04]  /*8e50*/  SHFL.IDX PT, R20, R25, RZ, 0x1c1f ;  /* 0x001c1fff19147589 */ /* 0x0000a800000e0000 */
[----:B------:R0:W3:Y:S04]  /*8e60*/  SHFL.IDX PT, R21, R24, RZ, 0x1c1f ;  /* 0x001c1fff18157589 */ /* 0x0000e800000e0000 */
[----:B------:R0:W4:Y:S02]  /*8e70*/  SHFL.IDX PT, R14, R27, RZ, 0x1c1f ;  /* 0x001c1fff1b0e7589 */ /* 0x00012400000e0000 */
.L_x_4747:
[----:B------:R-:W5:Y:S01]  /*8e80*/  LDL R5, [R1+0x4c] ;  /* 0x00004c0001057983 */ /* 0x000f620000100800 */
[----:B------:R-:W-:Y:S01]  /*8e90*/  ULDC UR4, c[0x0][0x448] ;  /* 0x0001120000047ab9 */ /* 0x000fe20000000800 */
[----:B0-----:R-:W0:Y:S01]  /*8ea0*/  LDC R25, c[0x0][0x3f4] ;  /* 0x0000fd00ff197b82 */ /* 0x001e220000000800 */
[----:B------:R-:W-:Y:S01]  /*8eb0*/  IMAD R87, R87, UR4, RZ ;  /* 0x0000000457577c24 */ /* 0x000fe2000f8e02ff */
[----:B------:R-:W-:Y:S01]  /*8ec0*/  BSSY B1, `(.L_x_4536) ;  /* 0x0000017000017945 */ /* 0x000fe20003800000 */
[----:B------:R-:W-:Y:S02]  /*8ed0*/  CS2R R6, SRZ ;  /* 0x0000000000067805 */ /* 0x000fe4000001ff00 */
[----:B------:R-:W-:Y:S02]  /*8ee0*/  CS2R R8, SRZ ;  /* 0x0000000000087805 */ /* 0x000fe4000001ff00 */
[----:B------:R-:W-:Y:S02]  /*8ef0*/  CS2R R10, SRZ ;  /* 0x00000000000a7805 */ /* 0x000fe4000001ff00 */
[----:B------:R-:W-:-:S02]  /*8f00*/  ISETP.GE.AND P0, PT, R0, R87, PT ;  /* 0x000000570000720c */ /* 0x000fc40003f06270 */
[----:B-----5:R-:W-:-:S04]  /*8f10*/  LEA.HI R4, R5, R5, RZ, 0x1 ;  /* 0x0000000505047211 */ /* 0x020fc800078f08ff */
[----:B------:R-:W-:-:S05]  /*8f20*/  LOP3.LUT R4, R4, 0xfffffffe, RZ, 0xc0, !PT ;  /* 0xfffffffe04047812 */ /* 0x000fca00078ec0ff */
[----:B------:R-:W-:Y:S01]  /*8f30*/  IMAD.IADD R0, R5, 0x1, -R4 ;  /* 0x0000000105007824 */ /* 0x000fe200078e0a04 */
[----:B------:R-:W-:-:S04]  /*8f40*/  CS2R R4, SRZ ;  /* 0x0000000000047805 */ /* 0x000fc8000001ff00 */
[----:B------:R-:W-:Y:S01]  /*8f50*/  SHF.L.U32 R27, R0, 0x1f, RZ ;  /* 0x0000001f001b7819 */ /* 0x000fe200000006ff */
[----:B0-----:R-:W-:Y:S06]  /*8f60*/  @P0 BRA `(.L_x_4537) ;  /* 0x0000000000300947 */ /* 0x001fec0003800000 */
        /* <DEDUP_REMOVED lines=12> */
.L_x_4537:
[----:B------:R-:W-:Y:S05]  /*9030*/  BSYNC B1 ;  /* 0x0000000000017941 */ /* 0x000fea0003800000 */
.L_x_4536:
[----:B------:R-:W3:Y:S01]  /*9040*/  SYNCS.PHASECHK.TRANS64.TRYWAIT P1, [R2+URZ+0x38800], R27 ;  /* 0x0388001b020075a7 */ /* 0x000ee2000802017f */
[----:B-1----:R-:W-:Y:S01]  /*9050*/  IMAD R3, R85, -0x40, R87 ;  /* 0xffffffc055037824 */ /* 0x002fe200078e0257 */
[--C-:B-----5:R-:W-:Y:S01]  /*9060*/  SHF.R.U64 R33, R4, 0x10, R5.reuse ;  /* 0x0000001004217819 */ /* 0x120fe20000001205 */
[----:B0-----:R-:W-:Y:S01]  /*9070*/  IMAD.MOV.U32 R12, RZ, RZ, R4 ;  /* 0x000000ffff0c7224 */ /* 0x001fe200078e0004 */
[--C-:B------:R-:W-:Y:S01]  /*9080*/  SHF.R.U32.HI R26, RZ, 0x10, R5.reuse ;  /* 0x00000010ff1a7819 */ /* 0x100fe20000011605 */
[----:B------:R-:W-:Y:S01]  /*9090*/  IMAD.MOV.U32 R13, RZ, RZ, R5 ;  /* 0x000000ffff0d7224 */ /* 0x000fe200078e0005 */
[--C-:B------:R-:W-:Y:S01]  /*90a0*/  SHF.R.U64 R31, R6, 0x10, R7.reuse ;  /* 0x00000010061f7819 */ /* 0x100fe20000001207 */
[----:B------:R-:W-:Y:S01]  /*90b0*/  IMAD.MOV.U32 R4, RZ, RZ, R6 ;  /* 0x000000ffff047224 */ /* 0x000fe200078e0006 */
[--C-:B------:R-:W-:Y:S01]  /*90c0*/  SHF.R.U32.HI R29, RZ, 0x10, R7.reuse ;  /* 0x00000010ff1d7819 */ /* 0x100fe20000011607 */
[----:B----4-:R-:W-:Y:S01]  /*90d0*/  IMAD.MOV.U32 R14, RZ, RZ, R7 ;  /* 0x000000ffff0e7224 */ /* 0x010fe200078e0007 */
[----:B------:R-:W-:Y:S01]  /*90e0*/  ISETP.GE.AND P0, PT, R18, R25, PT ;  /* 0x000000191200720c */ /* 0x000fe20003f06270 */
[----:B------:R-:W-:Y:S01]  /*90f0*/  IMAD.MOV.U32 R15, RZ, RZ, R8 ;  /* 0x000000ffff0f7224 */ /* 0x000fe200078e0008 */
[----:B------:R-:W-:Y:S01]  /*9100*/  VIMNMX R28, R3, 0x40, PT ;  /* 0x00000040031c7848 */ /* 0x000fe20003fe0100 */
[--C-:B--2---:R-:W-:Y:S01]  /*9110*/  IMAD.MOV.U32 R20, RZ, RZ, R9.reuse ;  /* 0x000000ffff147224 */ /* 0x104fe200078e0009 */
[--C-:B------:R-:W-:Y:S01]  /*9120*/  SHF.R.U64 R8, R8, 0x10, R9.reuse ;  /* 0x0000001008087819 */ /* 0x100fe20000001209 */
[----:B---3--:R-:W-:Y:S01]  /*9130*/  IMAD.MOV.U32 R21, RZ, RZ, R10 ;  /* 0x000000ffff157224 */ /* 0x008fe200078e000a */
[----:B------:R-:W-:Y:S01]  /*9140*/  SHF.R.U32.HI R7, RZ, 0x10, R9 ;  /* 0x00000010ff077819 */ /* 0x000fe20000011609 */
[--C-:B------:R-:W-:Y:S01]  /*9150*/  IMAD.MOV.U32 R24, RZ, RZ, R11.reuse ;  /* 0x000000ffff187224 */ /* 0x100fe200078e000b */
[--C-:B------:R-:W-:Y:S01]  /*9160*/  SHF.R.U64 R6, R10, 0x10, R11.reuse ;  /* 0x000000100a067819 */ /* 0x100fe2000000120b */
[----:B------:R-:W-:Y:S01]  /*9170*/  VIADD R30, R189, 0x20 ;  /* 0x00000020bd1e7836 */ /* 0x000fe20000000000 */
        /* <DEDUP_REMOVED lines=13> */
.L_x_4748:
[----:B------:R-:W-:Y:S05]  /*9250*/  BSYNC B1 ;  /* 0x0000000000017941 */ /* 0x000fea0003800000 */
.L_x_4538:
[----:B------:R-:W-:Y:S04]  /*9260*/  BSSY B1, `(.L_x_4540) ;  /* 0x000005a000017945 */ /* 0x000fe80003800000 */
[----:B------:R-:W-:Y:S05]  /*9270*/  @P2 BRA `(.L_x_4541) ;  /* 0x0000000400602947 */ /* 0x000fea0003800000 */
[----:B------:R-:W-:Y:S01]  /*9280*/  IMAD.SHL.U32 R4, R191, 0x40, RZ ;  /* 0x00000040bf047824 */ /* 0x000fe200078e00ff */
[C---:B------:R-:W-:Y:S01]  /*9290*/  LOP3.LUT R38, R15.reuse, 0xffff0000, RZ, 0xc0, !PT ;  /* 0xffff00000f267812 */ /* 0x040fe200078ec0ff */
[----:B------:R-:W-:Y:S02]  /*92a0*/  IMAD.IADD R5, R18, 0x1, R25 ;  /* 0x0000000112057824 */ /* 0x000fe400078e0219 */
[----:B------:R-:W-:Y:S01]  /*92b0*/  IMAD.U32 R37, R15, 0x10000, RZ ;  /* 0x000100000f257824 */ /* 0x000fe200078e00ff */
[----:B------:R-:W-:Y:S01]  /*92c0*/  LOP3.LUT R6, R4, 0x1c0, RZ, 0xc0, !PT ;  /* 0x000001c004067812 */ /* 0x000fe200078ec0ff */
[----:B------:R-:W-:-:S03]  /*92d0*/  IMAD.U32 R36, R3, 0x10000, RZ ;  /* 0x0001000003247824 */ /* 0x000fc600078e00ff */
[C---:B------:R-:W-:Y:S02]  /*92e0*/  LOP3.LUT R4, R6.reuse, 0x38, R18, 0xf8, !PT ;  /* 0x0000003806047812 */ /* 0x040fe400078ef812 */
[----:B------:R-:W-:Y:S02]  /*92f0*/  SHF.R.U32.HI R7, RZ, 0x3, R6 ;  /* 0x00000003ff077819 */ /* 0x000fe40000011606 */
[----:B------:R-:W-:Y:S02]  /*9300*/  LOP3.LUT R6, R6, 0x38, R5, 0xf8, !PT ;  /* 0x0000003806067812 */ /* 0x000fe400078ef805 */
[-C--:B------:R-:W-:Y:S02]  /*9310*/  LOP3.LUT R4, R4, R7.reuse, RZ, 0x3c, !PT ;  /* 0x0000000704047212 */ /* 0x080fe400078e3cff */
[----:B------:R-:W-:-:S03]  /*9320*/  LOP3.LUT R6, R6, R7, RZ, 0x3c, !PT ;  /* 0x0000000706067212 */ /* 0x000fc600078e3cff */
[C---:B------:R-:W-:Y:S02]  /*9330*/  IMAD R5, R223.reuse, 0x200, R4 ;  /* 0x00000200df057824 */ /* 0x040fe400078e0204 */
[----:B0-----:R-:W-:Y:S02]  /*9340*/  IMAD R27, R223, 0x200, R6 ;  /* 0x00000200df1b7824 */ /* 0x001fe400078e0206 */
        /* <DEDUP_REMOVED lines=27> */
[----:B------:R-:W-:Y:S01]  /*9500*/  LOP3.LUT R37, R21, 0xffff0000, RZ, 0xc0, !PT ;  /* 0xffff000015257812 */ /* 0x000fe200078ec0ff */
[----:B------:R-:W-:Y:S01]  /*9510*/  FMUL.FTZ R43, R34, R28 ;  /* 0x0000001c222b7220 */ /* 0x000fe20000410000 */
[----:B------:R-:W-:Y:S01]  /*9520*/  LOP3.LUT R7, R13, 0xffff0000, RZ, 0xc0, !PT ;  /* 0xffff00000d077812 */ /* 0x000fe200078ec0ff */
[----:B------:R-:W-:Y:S01]  /*9530*/  FFMA.FTZ R38, R29, R38, R8 ;  /* 0x000000261d267223 */ /* 0x000fe20000010008 */
[----:B------:R-:W-:Y:S01]  /*9540*/  FFMA.FTZ R42, R5, R28, -R42 ;  /* 0x0000001c052a7223 */ /* 0x000fe2000001082a */
[----:B------:R-:W-:-:S02]  /*9550*/  IMAD.U32 R33, R9, 0x10000, RZ ;  /* 0x0001000009217824 */ /* 0x000fc400078e00ff */
[----:B------:R-:W-:Y:S01]  /*9560*/  FFMA.FTZ R43, R5, R36, R43 ;  /* 0x00000024052b7223 */ /* 0x000fe2000001002b */
[----:B------:R-:W-:Y:S01]  /*9570*/  FMUL.FTZ R28, R10, R37 ;  /* 0x000000250a1c7220 */ /* 0x000fe20000410000 */
[----:B------:R-:W-:Y:S02]  /*9580*/  IMAD.U32 R8, R20, 0x10000, RZ ;  /* 0x0001000014087824 */ /* 0x000fe400078e00ff */
[-C--:B------:R-:W-:Y:S01]  /*9590*/  FMUL.FTZ R34, R10, R7.reuse ;  /* 0x000000070a227220 */ /* 0x080fe20000410000 */
[----:B------:R-:W-:Y:S02]  /*95a0*/  IMAD.U32 R5, R12, 0x10000, RZ ;  /* 0x000100000c057824 */ /* 0x000fe400078e00ff */
[----:B------:R-:W-:Y:S01]  /*95b0*/  FFMA.FTZ R45, R31, R7, -R28 ;  /* 0x000000071f2d7223 */ /* 0x000fe2000001081c */
[----:B------:R-:W-:Y:S02]  /*95c0*/  IMAD.U32 R35, R11, 0x10000, RZ ;  /* 0x000100000b237824 */ /* 0x000fe400078e00ff */
[----:B------:R-:W-:Y:S01]  /*95d0*/  FMUL.FTZ R29, R33, R8 ;  /* 0x00000008211d7220 */ /* 0x000fe20000410000 */
[----:B------:R-:W-:-:S02]  /*95e0*/  IMAD.U32 R10, R24, 0x10000, RZ ;  /* 0x00010000180a7824 */ /* 0x000fc400078e00ff */
[----:B------:R-:W-:Y:S01]  /*95f0*/  FMUL.FTZ R33, R33, R5 ;  /* 0x0000000521217220 */ /* 0x000fe20000410000 */
[----:B------:R-:W-:Y:S02]  /*9600*/  IMAD.U32 R7, R14, 0x10000, RZ ;  /* 0x000100000e077824 */ /* 0x000fe400078e00ff */
[----:B------:R-:W-:Y:S01]  /*9610*/  FFMA.FTZ R34, R31, R37, R34 ;  /* 0x000000251f227223 */ /* 0x000fe20000010022 */
[C---:B------:R-:W-:Y:S01]  /*9620*/  FMUL.FTZ R31, R35.reuse, R10 ;  /* 0x0000000a231f7220 */ /* 0x040fe20000410000 */
[C---:B------:R-:W-:Y:S01]  /*9630*/  FFMA.FTZ R33, R30.reuse, R8, R33 ;  /* 0x000000081e217223 */ /* 0x040fe20000010021 */
[----:B------:R-:W-:Y:S01]  /*9640*/  FMUL.FTZ R37, R35, R7 ;  /* 0x0000000723257220 */ /* 0x000fe20000410000 */
        /* <DEDUP_REMOVED lines=11> */
[----:B------:R-:W-:Y:S01]  /*9700*/  F2FP.BF16.F32.PACK_AB R10, R34, R43 ;  /* 0x0000002b220a723e */ /* 0x000fe200000010ff */
[-C--:B------:R-:W-:Y:S01]  /*9710*/  FMUL.FTZ R9, R9, R5.reuse ;  /* 0x0000000509097220 */ /* 0x080fe20000410000 */
[----:B------:R-:W-:Y:S01]  /*9720*/  FFMA.FTZ R30, R4, R5, -R31 ;  /* 0x00000005041e7223 */ /* 0x000fe2000001081f */
[-C--:B------:R-:W-:Y:S01]  /*9730*/  FMUL.FTZ R11, R11, R7.reuse ;  /* 0x000000070b0b7220 */ /* 0x080fe20000410000 */
[----:B------:R-:W-:Y:S01]  /*9740*/  FFMA.FTZ R36, R6, R7, -R47 ;  /* 0x0000000706247223 */ /* 0x000fe2000001082f */
[----:B------:R-:W-:Y:S01]  /*9750*/  FFMA.FTZ R32, R4, R8, R9 ;  /* 0x0000000804207223 */ /* 0x000fe20000010009 */
[----:B------:R-:W-:Y:S01]  /*9760*/  F2FP.BF16.F32.PACK_AB R4, R40, R39 ;  /* 0x000000272804723e */ /* 0x000fe200000010ff */
[----:B------:R-:W-:Y:S01]  /*9770*/  FFMA.FTZ R28, R6, R28, R11 ;  /* 0x0000001c061c7223 */ /* 0x000fe2000001000b */
[----:B------:R-:W-:-:S02]  /*9780*/  F2FP.BF16.F32.PACK_AB R6, R45, R42 ;  /* 0x0000002a2d06723e */ /* 0x000fc400000010ff */
[----:B------:R-:W-:Y:S02]  /*9790*/  F2FP.BF16.F32.PACK_AB R5, R30, R29 ;  /* 0x0000001d1e05723e */ /* 0x000fe400000010ff */
[----:B------:R-:W-:Y:S02]  /*97a0*/  F2FP.BF16.F32.PACK_AB R7, R36, R35 ;  /* 0x000000232407723e */ /* 0x000fe400000010ff */
[----:B------:R-:W-:Y:S02]  /*97b0*/  F2FP.BF16.F32.PACK_AB R8, R38, R41 ;  /* 0x000000292608723e */ /* 0x000fe400000010ff */
[----:B------:R-:W-:Y:S01]  /*97c0*/  F2FP.BF16.F32.PACK_AB R9, R32, R33 ;  /* 0x000000212009723e */ /* 0x000fe200000010ff */
[----:B------:R1:W-:Y:S01]  /*97d0*/  STS.128 [R26+0x20400], R4 ;  /* 0x020400041a007388 */ /* 0x0003e20000000c00 */
[----:B------:R-:W-:-:S05]  /*97e0*/  F2FP.BF16.F32.PACK_AB R11, R28, R37 ;  /* 0x000000251c0b723e */ /* 0x000fca00000010ff */
[----:B------:R1:W-:Y:S02]  /*97f0*/  STS.128 [R27+0x20400], R8 ;  /* 0x020400081b007388 */ /* 0x0003e40000000c00 */
.L_x_4541:
[----:B------:R-:W-:Y:S05]  /*9800*/  BSYNC B1 ;  /* 0x0000000000017941 */ /* 0x000fea0003800000 */
.L_x_4540:
[----:B------:R-:W-:Y:S05]  /*9810*/  @P0 BRA `(.L_x_4532) ;  /* 0x0000000400680947 */ /* 0x000fea0003800000 */
[----:B------:R-:W2:Y:S01]  /*9820*/  LDL R42, [R1+0x5c] ;  /* 0x00005c00012a7983 */ /* 0x000ea20000100800 */
[----:B-1----:R-:W-:-:S04]  /*9830*/  VIADD R7, R189, 0x20 ;  /* 0x00000020bd077836 */ /* 0x002fc80000000000 */
[----:B------:R-:W-:Y:S01]  /*9840*/  IMAD.SHL.U32 R5, R7, 0x40, RZ ;  /* 0x0000004007057824 */ /* 0x000fe200078e00ff */
[----:B------:R-:W-:Y:S01]  /*9850*/  SHF.R.S32.HI R6, RZ, 0x1f, R7 ;  /* 0x0000001fff067819 */ /* 0x000fe20000011407 */
[----:B------:R-:W-:-:S03]  /*9860*/  IMAD.IADD R4, R18, 0x1, R25 ;  /* 0x0000000112047824 */ /* 0x000fc600078e0219 */
[----:B------:R-:W-:Y:S02]  /*9870*/  LEA.HI R6, R6, R7, RZ, 0x3 ;  /* 0x0000000706067211 */ /* 0x000fe400078f18ff */
[----:B------:R-:W-:-:S03]  /*9880*/  LOP3.LUT R5, R5, 0x1c0, RZ, 0xc0, !PT ;  /* 0x000001c005057812 */ /* 0x000fc600078ec0ff */
[----:B------:R-:W-:Y:S01]  /*9890*/  IMAD.SHL.U32 R6, R6, 0x40, RZ ;  /* 0x0000004006067824 */ /* 0x000fe200078e00ff */
[----:B------:R-:W-:Y:S02]  /*98a0*/  LOP3.LUT R4, R5, 0x38, R4, 0xf8, !PT ;  /* 0x0000003805047812 */ /* 0x000fe400078ef804 */
[----:B------:R-:W-:Y:S02]  /*98b0*/  SHF.R.U32.HI R5, RZ, 0x3, R5 ;  /* 0x00000003ff057819 */ /* 0x000fe40000011605 */
[----:B------:R-:W-:Y:S02]  /*98c0*/  LOP3.LUT R25, R6, 0xfffffe00, RZ, 0xc0, !PT ;  /* 0xfffffe0006197812 */ /* 0x000fe400078ec0ff */
[----:B------:R-:W-:-:S05]  /*98d0*/  LOP3.LUT R4, R4, R5, RZ, 0x3c, !PT ;  /* 0x0000000504047212 */ /* 0x000fca00078e3cff */
[----:B------:R-:W-:-:S04]  /*98e0*/  IMAD.IADD R25, R25, 0x1, R4 ;  /* 0x0000000119197824 */ /* 0x000fc800078e0204 */
[----:B------:R-:W-:-:S05]  /*98f0*/  IMAD R25, R25, 0x2, R2 ;  /* 0x0000000219197824 */ /* 0x000fca00078e0202 */
[----:B------:R-:W1:Y:S01]  /*9900*/  LDS.128 R8, [R25+0x20400] ;  /* 0x0204000019087984 */ /* 0x000e620000000c00 */
[----:B------:R-:W-:Y:S02]  /*9910*/  IMAD.U32 R36, R15, 0x10000, RZ ;  /* 0x000100000f247824 */ /* 0x000fe400078e00ff */
[----:B------:R-:W-:Y:S01]  /*9920*/  IMAD.U32 R34, R3, 0x10000, RZ ;  /* 0x0001000003227824 */ /* 0x000fe200078e00ff */
[----:B------:R-:W-:Y:S01]  /*9930*/  LOP3.LUT R38, R15, 0xffff0000, RZ, 0xc0, !PT ;  /* 0xffff00000f267812 */ /* 0x000fe200078ec0ff */
[----:B------:R-:W-:Y:S02]  /*9940*/  IMAD.U32 R41, R20, 0x10000, RZ ;  /* 0x0001000014297824 */ /* 0x000fe400078e00ff */
[----:B------:R-:W-:Y:S02]  /*9950*/  IMAD.U32 R39, R12, 0x10000, RZ ;  /* 0x000100000c277824 */ /* 0x000fe400078e00ff */
[----:B------:R-:W-:Y:S02]  /*9960*/  IMAD.U32 R40, R21, 0x10000, RZ ;  /* 0x0001000015287824 */ /* 0x000fe400078e00ff */
[C---:B-1----:R-:W-:Y:S01]  /*9970*/  IMAD.U32 R30, R8.reuse, 0x10000, RZ ;  /* 0x00010000081e7824 */ /* 0x042fe200078e00ff */
[----:B------:R-:W-:-:S03]  /*9980*/  LOP3.LUT R8, R8, 0xffff0000, RZ, 0xc0, !PT ;  /* 0xffff000008087812 */ /* 0x000fc600078ec0ff */
[-C--:B------:R-:W-:Y:S01]  /*9990*/  FMUL.FTZ R35, R36, R30.reuse ;  /* 0x0000001e24237220 */ /* 0x080fe20000410000 */
[----:B------:R-:W-:Y:S01]  /*99a0*/  FMUL.FTZ R15, R34, R30 ;  /* 0x0000001e220f7220 */ /* 0x000fe20000410000 */
[----:B------:R-:W-:Y:S01]  /*99b0*/  LOP3.LUT R30, R3, 0xffff0000, RZ, 0xc0, !PT ;  /* 0xffff0000031e7812 */ /* 0x000fe200078ec0ff */
[-C--:B------:R-:W-:Y:S01]  /*99c0*/  FMUL.FTZ R3, R38, R8.reuse ;  /* 0x0000000826037220 */ /* 0x080fe20000410000 */
[----:B------:R-:W-:Y:S02]  /*99d0*/  IMAD.U32 R31, R9, 0x10000, RZ ;  /* 0x00010000091f7824 */ /* 0x000fe400078e00ff */
[----:B------:R-:W-:Y:S02]  /*99e0*/  IMAD.U32 R32, R10, 0x10000, RZ ;  /* 0x000100000a207824 */ /* 0x000fe400078e00ff */
[----:B------:R-:W-:Y:S01]  /*99f0*/  FMUL.FTZ R37, R30, R8 ;  /* 0x000000081e257220 */ /* 0x000fe20000410000 */
[----:B------:R-:W-:Y:S01]  /*9a00*/  LOP3.LUT R10, R10, 0xffff0000, RZ, 0xc0, !PT ;  /* 0xffff00000a0a7812 */ /* 0x000fe200078ec0ff */
[----:B------:R-:W-:Y:S01]  /*9a10*/  IMAD.U32 R33, R11, 0x10000, RZ ;  /* 0x000100000b217824 */ /* 0x000fe200078e00ff */
[----:B------:R-:W-:-:S02]  /*9a20*/  LOP3.LUT R9, R9, 0xffff0000, RZ, 0xc0, !PT ;  /* 0xffff000009097812 */ /* 0x000fc400078ec0ff */
[----:B------:R-:W-:Y:S01]  /*9a30*/  LOP3.LUT R11, R11, 0xffff0000, RZ, 0xc0, !PT ;  /* 0xffff00000b0b7812 */ /* 0x000fe200078ec0ff */
[----:B--2---:R-:W1:Y:S02]  /*9a40*/  LDS.128 R4, [R42+0x20400] ;  /* 0x020400002a047984 */ /* 0x004e640000000c00 */
[C---:B-1----:R-:W-:Y:S01]  /*9a50*/  IMAD.U32 R26, R4.reuse, 0x10000, RZ ;  /* 0x00010000041a7824 */ /* 0x042fe200078e00ff */
[----:B------:R-:W-:Y:S01]  /*9a60*/  LOP3.LUT R4, R4, 0xffff0000, RZ, 0xc0, !PT ;  /* 0xffff000004047812 */ /* 0x000fe200078ec0ff */
[----:B0-----:R-:W-:Y:S02]  /*9a70*/  IMAD.U32 R27, R5, 0x10000, RZ ;  /* 0x00010000051b7824 */ /* 0x001fe400078e00ff */
[-C--:B------:R-:W-:Y:S01]  /*9a80*/  FFMA.FTZ R35, R34, R26.reuse, -R35 ;  /* 0x0000001a22237223 */ /* 0x080fe20000010823 */
[----:B------:R-:W-:Y:S01]  /*9a90*/  FFMA.FTZ R15, R36, R26, R15 ;  /* 0x0000001a240f7223 */ /* 0x000fe2000001000f */
[-C--:B------:R-:W-:Y:S01]  /*9aa0*/  FFMA.FTZ R8, R30, R4.reuse, -R3 ;  /* 0x000000041e087223 */ /* 0x080fe20000010803 */
[----:B------:R-:W-:Y:S01]  /*9ab0*/  FFMA.FTZ R26, R38, R4, R37 ;  /* 0x00000004261a7223 */ /* 0x000fe20000010025 */
[----:B------:R-:W-:-:S02]  /*9ac0*/  IMAD.U32 R28, R6, 0x10000, RZ ;  /* 0x00010000061c7824 */ /* 0x000fc400078e00ff */
[-C--:B------:R-:W-:Y:S01]  /*9ad0*/  FMUL.FTZ R30, R41, R31.reuse ;  /* 0x0000001f291e7220 */ /* 0x080fe20000410000 */
[----:B------:R-:W-:Y:S01]  /*9ae0*/  FMUL.FTZ R34, R39, R31 ;  /* 0x0000001f27227220 */ /* 0x000fe20000410000 */
[C---:B------:R-:W-:Y:S02]  /*9af0*/  IMAD.U32 R4, R13.reuse, 0x10000, RZ ;  /* 0x000100000d047824 */ /* 0x040fe400078e00ff */
[-C--:B------:R-:W-:Y:S01]  /*9b00*/  FMUL.FTZ R3, R40, R32.reuse ;  /* 0x0000002028037220 */ /* 0x080fe20000410000 */
[----:B------:R-:W-:Y:S02]  /*9b10*/  LOP3.LUT R36, R13, 0xffff0000, RZ, 0xc0, !PT ;  /* 0xffff00000d247812 */ /* 0x000fe400078ec0ff */
[----:B------:R-:W-:Y:S01]  /*9b20*/  LOP3.LUT R38, R21, 0xffff0000, RZ, 0xc0, !PT ;  /* 0xffff000015267812 */ /* 0x000fe200078ec0ff */
[----:B------:R-:W-:Y:S01]  /*9b30*/  IMAD.U32 R37, R24, 0x10000, RZ ;  /* 0x0001000018257824 */ /* 0x000fe200078e00ff */
[----:B------:R-:W-:Y:S01]  /*9b40*/  LOP3.LUT R6, R6, 0xffff0000, RZ, 0xc0, !PT ;  /* 0xffff000006067812 */ /* 0x000fe200078ec0ff */
[-C--:B------:R-:W-:Y:S01]  /*9b50*/  FFMA.FTZ R30, R39, R27.reuse, -R30 ;  /* 0x0000001b271e7223 */ /* 0x080fe2000001081e */
[----:B------:R-:W-:Y:S01]  /*9b60*/  FFMA.FTZ R34, R41, R27, R34 ;  /* 0x0000001b29227223 */ /* 0x000fe20000010022 */
[C---:B------:R-:W-:Y:S01]  /*9b70*/  FMUL.FTZ R21, R4.reuse, R32 ;  /* 0x0000002004157220 */ /* 0x040fe20000410000 */
[----:B------:R-:W-:Y:S01]  /*9b80*/  FFMA.FTZ R13, R4, R28, -R3 ;  /* 0x0000001c040d7223 */ /* 0x000fe20000010803 */
[-C--:B------:R-:W-:Y:S01]  /*9b90*/  FMUL.FTZ R3, R38, R10.reuse ;  /* 0x0000000a26037220 */ /* 0x080fe20000410000 */
[----:B------:R-:W-:Y:S01]  /*9ba0*/  FMUL.FTZ R27, R36, R10 ;  /* 0x0000000a241b7220 */ /* 0x000fe20000410000 */
[----:B------:R-:W-:-:S02]  /*9bb0*/  IMAD.U32 R31, R14, 0x10000, RZ ;  /* 0x000100000e1f7824 */ /* 0x000fc400078e00ff */
[-C--:B------:R-:W-:Y:S01]  /*9bc0*/  FMUL.FTZ R4, R37, R33.reuse ;  /* 0x0000002125047220 */ /* 0x080fe20000410000 */
[----:B------:R-:W-:Y:S02]  /*9bd0*/  IMAD.U32 R29, R7, 0x10000, RZ ;  /* 0x00010000071d7824 */ /* 0x000fe400078e00ff */
[----:B------:R-:W-:Y:S01]  /*9be0*/  FFMA.FTZ R10, R40, R28, R21 ;  /* 0x0000001c280a7223 */ /* 0x000fe20000010015 */
[-C--:B------:R-:W-:Y:S01]  /*9bf0*/  FFMA.FTZ R28, R36, R6.reuse, -R3 ;  /* 0x00000006241c7223 */ /* 0x080fe20000010803 */
[----:B------:R-:W-:Y:S01]  /*9c00*/  FFMA.FTZ R27, R38, R6, R27 ;  /* 0x00000006261b7223 */ /* 0x000fe2000001001b */
[C---:B------:R-:W-:Y:S01]  /*9c10*/  FMUL.FTZ R6, R31.reuse, R33 ;  /* 0x000000211f067220 */ /* 0x040fe20000410000 */
[----:B------:R-:W-:Y:S01]  /*9c20*/  FFMA.FTZ R21, R31, R29, -R4 ;  /* 0x0000001d1f157223 */ /* 0x000fe20000010804 */
[----:B------:R-:W-:Y:S02]  /*9c30*/  LOP3.LUT R33, R20, 0xffff0000, RZ, 0xc0, !PT ;  /* 0xffff000014217812 */ /* 0x000fe400078ec0ff */
[----:B------:R-:W-:-:S02]  /*9c40*/  LOP3.LUT R39, R24, 0xffff0000, RZ, 0xc0, !PT ;  /* 0xffff000018277812 */ /* 0x000fc400078ec0ff */
[----:B------:R-:W-:Y:S02]  /*9c50*/  LOP3.LUT R3, R12, 0xffff0000, RZ, 0xc0, !PT ;  /* 0xffff00000c037812 */ /* 0x000fe400078ec0ff */
[----:B------:R-:W-:Y:S01]  /*9c60*/  LOP3.LUT R31, R14, 0xffff0000, RZ, 0xc0, !PT ;  /* 0xffff00000e1f7812 */ /* 0x000fe200078ec0ff */
[----:B------:R-:W-:Y:S01]  /*9c70*/  FFMA.FTZ R29, R37, R29, R6 ;  /* 0x0000001d251d7223 */ /* 0x000fe20000010006 */
[----:B------:R-:W-:Y:S01]  /*9c80*/  LOP3.LUT R5, R5, 0xffff0000, RZ, 0xc0, !PT ;  /* 0xffff000005057812 */ /* 0x000fe200078ec0ff */
[----:B------:R-:W-:Y:S01]  /*9c90*/  FMUL.FTZ R4, R33, R9 ;  /* 0x0000000921047220 */ /* 0x000fe20000410000 */
[----:B------:R-:W-:Y:S01]  /*9ca0*/  LOP3.LUT R7, R7, 0xffff0000, RZ, 0xc0, !PT ;  /* 0xffff000007077812 */ /* 0x000fe200078ec0ff */
[----:B------:R-:W-:Y:S01]  /*9cb0*/  FMUL.FTZ R12, R39, R11 ;  /* 0x0000000b270c7220 */ /* 0x000fe20000410000 */
        /* <DEDUP_REMOVED lines=14> */
[----:B------:R3:W-:Y:S04]  /*9da0*/  STS.128 [R42+0x20400], R4 ;  /* 0x020400042a007388 */ /* 0x0007e80000000c00 */
[----:B------:R3:W-:Y:S02]  /*9db0*/  STS.128 [R25+0x20400], R8 ;  /* 0x0204000819007388 */ /* 0x0007e40000000c00 */
.L_x_4532:
[----:B------:R-:W-:Y:S05]  /*9dc0*/  BSYNC B0 ;  /* 0x0000000000007941 */ /* 0x000fea0003800000 */
.L_x_4521:
        /* <DEDUP_REMOVED lines=8> */
.L_x_4518:
[----:B012---:R-:W-:-:S05]  /*9e50*/  IMAD.U32 R3, RZ, RZ, UR37 ;  /* 0x00000025ff037e24 */ /* 0x007fca000f8e00ff */
[----:B------:R-:W-:-:S13]  /*9e60*/  ISETP.NE.AND P0, PT, R3, 0x3, PT ;  /* 0x000000030300780c */ /* 0x000fda0003f05270 */
[----:B------:R-:W-:Y:S05]  /*9e70*/  @!P0 BRA `(.L_x_4542) ;  /* 0x0000000000048947 */ /* 0x000fea0003800000 */
[----:B------:R-:W-:Y:S01]  /*9e80*/  BPT.TRAP 0x1 ;  /* 0x000000040000795c */ /* 0x000fe20000300000 */
.L_x_4542:
[----:B------:R-:W-:Y:S01]  /*9e90*/  IMAD R13, R17, 0x8, R2 ;  /* 0x00000008110d7824 */ /* 0x000fe200078e0202 */
[----:B------:R-:W-:-:S04]  /*9ea0*/  SHF.L.U32 R12, R185, 0x1f, RZ ;  /* 0x0000001fb90c7819 */ /* 0x000fc800000006ff */
[----:B------:R0:W1:Y:S01]  /*9eb0*/  SYNCS.PHASECHK.TRANS64.TRYWAIT P1, [R13+URZ+0x38830], R12 ;  /* 0x0388300c0d0075a7 */ /* 0x000062000802017f */
[----:B------:R-:W-:Y:S05]  /*9ec0*/  @!P0 BRA `(.L_x_4543) ;  /* 0x0000000000048947 */ /* 0x000fea0003800000 */
[----:B------:R-:W-:Y:S01]  /*9ed0*/  BPT.TRAP 0x1 ;  /* 0x000000040000795c */ /* 0x000fe20000300000 */
.L_x_4543:
[C---:B------:R-:W-:Y:S02]  /*9ee0*/  VIADD R3, R2.reuse, 0x22400 ;  /* 0x0002240002037836 */ /* 0x040fe40000000000 */
[----:B---3--:R-:W-:-:S03]  /*9ef0*/  VIADD R4, R2, 0x20400 ;  /* 0x0002040002047836 */ /* 0x008fc60000000000 */
[----:B------:R-:W-:Y:S02]  /*9f00*/  SHF.R.U32.HI R3, RZ, 0x4, R3 ;  /* 0x00000004ff037819 */ /* 0x000fe40000011603 */
[----:B------:R-:W-:Y:S02]  /*9f10*/  SHF.R.U32.HI R4, RZ, 0x4, R4 ;  /* 0x00000004ff047819 */ /* 0x000fe40000011604 */
[----:B------:R-:W-:Y:S02]  /*9f20*/  LOP3.LUT R3, R3, 0x3fff, RZ, 0xc0, !PT ;  /* 0x00003fff03037812 */ /* 0x000fe400078ec0ff */
[----:B------:R-:W-:Y:S02]  /*9f30*/  LOP3.LUT R4, R4, 0x3fff, RZ, 0xc0, !PT ;  /* 0x00003fff04047812 */ /* 0x000fe400078ec0ff */
[----:B------:R-:W-:Y:S01]  /*9f40*/  LOP3.LUT R219, R3, 0x10000, RZ, 0xfc, !PT ;  /* 0x0001000003db7812 */ /* 0x000fe200078efcff */
[----:B-1----:R-:W-:Y:S06]  /*9f50*/  @P1 BRA `(.L_x_4544) ;  /* 0x0000000000081947 */ /* 0x002fec0003800000 */
[----:B------:R-:W1:Y:S02]  /*9f60*/  SYNCS.PHASECHK.TRANS64.TRYWAIT P1, [R13+URZ+0x38830], R12 ;  /* 0x0388300c0d0075a7 */ /* 0x000e64000802017f */
[----:B-1----:R-:W-:Y:S05]  /*9f70*/  @!P1 BRA `(.L_x_4545) ;  /* 0x0000014c00189947 */ /* 0x002fea0003800000 */
.L_x_4544:
[----:B------:R-:W-:Y:S01]  /*9f80*/  IMAD R10, R17, 0x200, R219 ;  /* 0x00000200110a7824 */ /* 0x000fe200078e02db */
        /* <DEDUP_REMOVED lines=11> */
[----:B------:R-:W-:Y:S01]  /*a040*/  IMAD.MOV.U32 R5, RZ, RZ, 0x40000040 ;  /* 0x40000040ff057424 */ /* 0x000fe200078e00ff */
[----:B------:R-:W-:Y:S01]  /*a050*/  SHF.L.U32 R3, R0, 0x1f, RZ ;  /* 0x0000001f00037819 */ /* 0x000fe200000006ff */
[----:B------:R-:W-:Y:S01]  /*a060*/  IMAD.MOV.U32 R7, RZ, RZ, 0x40000040 ;  /* 0x40000040ff077424 */ /* 0x000fe200078e00ff */
[----:B------:R-:W-:Y:S01]  /*a070*/  BSSY B0, `(.L_x_4546) ;  /* 0x0000022000007945 */ /* 0x000fe20003800000 */
[----:B------:R-:W-:-:S02]  /*a080*/  VIADD R14, R10, 0x4 ;  /* 0x000000040a0e7836 */ /* 0x000fc40000000000 */
[----:B------:R-:W-:Y:S02]  /*a090*/  IMAD.MOV.U32 R15, RZ, RZ, 0x40000040 ;  /* 0x40000040ff0f7424 */ /* 0x000fe400078e00ff */
[----:B------:R-:W-:Y:S02]  /*a0a0*/  VIADD R10, R10, 0x6 ;  /* 0x000000060a0a7836 */ /* 0x000fe40000000000 */
[----:B------:R-:W-:Y:S02]  /*a0b0*/  IMAD.MOV.U32 R9, RZ, RZ, 0x40000040 ;  /* 0x40000040ff097424 */ /* 0x000fe400078e00ff */
[----:B------:R-:W-:Y:S01]  /*a0c0*/  HGMMA.64x64x16.F32.BF16 R24, gdesc[UR4], RZ, !UPT, gsb0 ;  /* 0x00e00000041879f0 */ /* 0x000fe2000c0018ff */
[----:B------:R-:W-:Y:S01]  /*a0d0*/  R2UR UR4, R4 ;  /* 0x00000000040472ca */ /* 0x000fe200000e0000 */
[----:B------:R-:W-:Y:S01]  /*a0e0*/  IMAD.MOV.U32 R11, RZ, RZ, 0x40000040 ;  /* 0x40000040ff0b7424 */ /* 0x000fe200078e00ff */
[----:B------:R-:W-:Y:S02]  /*a0f0*/  R2UR UR5, R5 ;  /* 0x00000000050572ca */ /* 0x000fe400000e0000 */
[----:B------:R-:W-:Y:S01]  /*a100*/  R2UR UR6, R6 ;  /* 0x00000000060672ca */ /* 0x000fe200000e0000 */
[----:B------:R-:W-:Y:S01]  /*a110*/  VIADD R6, R8, 0x4 ;  /* 0x0000000408067836 */ /* 0x000fe20000000000 */
[----:B------:R-:W-:Y:S01]  /*a120*/  R2UR UR7, R7 ;  /* 0x00000000070772ca */ /* 0x000fe200000e0000 */
[----:B------:R-:W-:-:S02]  /*a130*/  IMAD.MOV.U32 R7, RZ, RZ, 0x40000040 ;  /* 0x40000040ff077424 */ /* 0x000fc400078e00ff */
        /* <DEDUP_REMOVED lines=19> */
[----:B------:R-:W2:Y:S02]  /*a270*/  SYNCS.PHASECHK.TRANS64.TRYWAIT P1, [R2+URZ+0x38810], R3 ;  /* 0x03881003020075a7 */ /* 0x000ea4000802017f */
[----:B--2---:R-:W-:Y:S05]  /*a280*/  @!P1 BRA `(.L_x_4547) ;  /* 0x0000014800689947 */ /* 0x004fea0003800000 */
.L_x_4749:
[----:B------:R-:W-:Y:S05]  /*a290*/  BSYNC B0 ;  /* 0x0000000000007941 */ /* 0x000fea0003800000 */
.L_x_4546:
[----:B------:R-:W-:Y:S05]  /*a2a0*/  @!P0 BRA `(.L_x_4548) ;  /* 0x0000000000048947 */ /* 0x000fea0003800000 */
[----:B------:R-:W-:Y:S01]  /*a2b0*/  BPT.TRAP 0x1 ;  /* 0x000000040000795c */ /* 0x000fe20000300000 */
.L_x_4548:
[----:B------:R3:W4:Y:S01]  /*a2c0*/  SYNCS.PHASECHK.TRANS64.TRYWAIT P1, [R13+URZ+0x38850], R12 ;  /* 0x0388500c0d0075a7 */ /* 0x000722000802017f */
[----:B------:R-:W-:Y:S05]  /*a2d0*/  @!P0 BRA `(.L_x_4549) ;  /* 0x0000000000048947 */ /* 0x000fea0003800000 */
[----:B------:R-:W-:Y:S01]  /*a2e0*/  BPT.TRAP 0x1 ;  /* 0x000000040000795c */ /* 0x000fe20000300000 */
.L_x_4549:
[C---:B------:R-:W-:Y:S02]  /*a2f0*/  VIADD R0, R2.reuse, 0x400 ;  /* 0x0000040002007836 */ /* 0x040fe40000000000 */
[----:B--2---:R-:W-:-:S03]  /*a300*/  VIADD R3, R2, 0x26400 ;  /* 0x0002640002037836 */ /* 0x004fc60000000000 */
[----:B------:R-:W-:Y:S02]  /*a310*/  SHF.R.U32.HI R0, RZ, 0x4, R0 ;  /* 0x00000004ff007819 */ /* 0x000fe40000011600 */
[----:B------:R-:W-:Y:S02]  /*a320*/  SHF.R.U32.HI R3, RZ, 0x4, R3 ;  /* 0x00000004ff037819 */ /* 0x000fe40000011603 */
[----:B------:R-:W-:Y:S02]  /*a330*/  LOP3.LUT R0, R0, 0x3fff, RZ, 0xc0, !PT ;  /* 0x00003fff00007812 */ /* 0x000fe400078ec0ff */
[----:B------:R-:W-:Y:S02]  /*a340*/  LOP3.LUT R3, R3, 0x3fff, RZ, 0xc0, !PT ;  /* 0x00003fff03037812 */ /* 0x000fe400078ec0ff */
[----:B------:R-:W-:Y:S01]  /*a350*/  LOP3.LUT R220, R0, 0x10000, RZ, 0xfc, !PT ;  /* 0x0001000000dc7812 */ /* 0x000fe200078efcff */
[----:B----4-:R-:W-:Y:S06]  /*a360*/  @P1 BRA `(.L_x_4550) ;  /* 0x0000000000081947 */ /* 0x010fec0003800000 */
[----:B------:R-:W2:Y:S02]  /*a370*/  SYNCS.PHASECHK.TRANS64.TRYWAIT P1, [R13+URZ+0x38850], R12 ;  /* 0x0388500c0d0075a7 */ /* 0x000ea4000802017f */
[----:B--2---:R-:W-:Y:S05]  /*a380*/  @!P1 BRA `(.L_x_4551) ;  /* 0x00000148003c9947 */ /* 0x004fea0003800000 */
.L_x_4550:
[----:B------:R-:W-:Y:S01]  /*a390*/  LOP3.LUT R0, R3, 0x10000, RZ, 0xfc, !PT ;  /* 0x0001000003007812 */ /* 0x000fe200078efcff */
[----:B------:R-:W-:Y:S01]  /*a3a0*/  IMAD R10, R17, 0x1000, R220 ;  /* 0x00001000110a7824 */ /* 0x000fe200078e02dc */
[----:B------:R-:W-:Y:S05]  /*a3b0*/  WARPSYNC.ALL ;  /* 0x0000000000007948 */ /* 0x000fea0003800000 */
[----:B------:R-:W-:Y:S01]  /*a3c0*/  IMAD.MOV.U32 R14, RZ, RZ, R0 ;  /* 0x000000ffff0e7224 */ /* 0x000fe200078e0000 */
[----:B------:R-:W-:Y:S01]  /*a3d0*/  R2UR UR6, R10 ;  /* 0x000000000a0672ca */ /* 0x000fe200000e0000 */
[----:B------:R-:W-:Y:S01]  /*a3e0*/  IMAD.MOV.U32 R15, RZ, RZ, 0x40000040 ;  /* 0x40000040ff0f7424 */ /* 0x000fe200078e00ff */
[----:B------:R-:W-:Y:S01]  /*a3f0*/  WARPGROUP.ARRIVE ;  /* 0x00000000000079c5 */ /* 0x000fe20000000000 */
[----:B------:R-:W-:Y:S01]  /*a400*/  IMAD.MOV.U32 R11, RZ, RZ, 0x40000040 ;  /* 0x40000040ff0b7424 */ /* 0x000fe200078e00ff */
[----:B------:R-:W-:Y:S01]  /*a410*/  R2UR UR4, R14 ;  /* 0x000000000e0472ca */ /* 0x000fe200000e0000 */
[----:B------:R-:W-:Y:S01]  /*a420*/  VIADD R14, R0, 0x2 ;  /* 0x00000002000e7836 */ /* 0x000fe20000000000 */
[----:B------:R-:W-:Y:S01]  /*a430*/  R2UR UR5, R15 ;  /* 0x000000000f0572ca */ /* 0x000fe200000e0000 */
[----:B------:R-:W-:Y:S01]  /*a440*/  VIADD R20, R10, 0x2 ;  /* 0x000000020a147836 */ /* 0x000fe20000000000 */
[----:B------:R-:W-:Y:S01]  /*a450*/  R2UR UR7, R11 ;  /* 0x000000000b0772ca */ /* 0x000fe200000e0000 */
[----:B------:R-:W-:Y:S01]  /*a460*/  IMAD.MOV.U32 R15, RZ, RZ, 0x40000040 ;  /* 0x40000040ff0f7424 */ /* 0x000fe200078e00ff */
[----:B------:R-:W4:Y:S01]  /*a470*/  S2R R56, SR_TID.X ;  /* 0x0000000000387919 */ /* 0x000f220000002100 */
[----:B------:R-:W-:-:S02]  /*a480*/  IMAD.MOV.U32 R21, RZ, RZ, 0x40000040 ;  /* 0x40000040ff157424 */ /* 0x000fc400078e00ff */
[----:B------:R-:W-:Y:S02]  /*a490*/  VIADD R58, R10, 0x800 ;  /* 0x000008000a3a7836 */ /* 0x000fe40000000000 */
[----:B0123--:R-:W-:-:S06]  /*a4a0*/  IMAD.MOV.U32 R12, RZ, RZ, 0x4 ;  /* 0x00000004ff0c7424 */ /* 0x00ffcc00078e00ff */
[----:B------:R-:W-:Y:S01]  /*a4b0*/  HGMMA.64x64x16.F32.BF16 R24, gdesc[UR4], R24, gsb0 ;  /* 0x00e00000041879f0 */ /* 0x000fe20008001818 */
        /* <DEDUP_REMOVED lines=8> */
[----:B----4-:R-:W-:-:S05]  /*a540*/  SHF.R.U32.HI R56, RZ, 0x7, R56 ;  /* 0x00000007ff387819 */ /* 0x010fca0000011638 */
[----:B------:R0:W1:Y:S02]  /*a550*/  SHFL.IDX PT, R3, R56, RZ, 0x1f ;  /* 0x00001fff38037589 */ /* 0x00006400000e0000 */
[----:B0-----:R-:W-:Y:S01]  /*a560*/  VIADD R56, R0, 0x800 ;  /* 0x0000080000387836 */ /* 0x001fe20000000000 */
[----:B-1----:R-:W-:-:S04]  /*a570*/  ISETP.GT.AND P1, PT, R3, 0x7f, PT ;  /* 0x0000007f0300780c */ /* 0x002fc80003f24270 */
[----:B------:R-:W-:Y:S02]  /*a580*/  SEL R3, RZ, 0x2, !P1 ;  /* 0x00000002ff037807 */ /* 0x000fe40004800000 */
[C---:B------:R-:W-:Y:S02]  /*a590*/  SEL R11, R12.reuse, 0x2, P1 ;  /* 0x000000020c0b7807 */ /* 0x040fe40000800000 */
[----:B------:R-:W-:Y:S01]  /*a5a0*/  SEL R12, R12, 0x6, !P1 ;  /* 0x000000060c0c7807 */ /* 0x000fe20004800000 */
[----:B------:R-:W-:Y:S02]  /*a5b0*/  WARPGROUP.DEPBAR.LE gsb0, 0x0 ;  /* 0x00008000000079c5 */ /* 0x000fe40000010000 */
[----:B------:R-:W-:-:S06]  /*a5c0*/  WARPGROUP.ARRIVE ;  /* 0x00000000000079c5 */ /* 0x000fcc0000000000 */
        /* <DEDUP_REMOVED lines=9> */
[----:B------:R-:W-:Y:S02]  /*a660*/  WARPGROUP.DEPBAR.LE gsb0, 0x0 ;  /* 0x00008000000079c5 */ /* 0x000fe40000010000 */
[----:B------:R-:W-:-:S09]  /*a670*/  WARPGROUP.ARRIVE ;  /* 0x00000000000079c5 */ /* 0x000fd20000000000 */
        /* <DEDUP_REMOVED lines=134> */
[----:B------:R-:W-:Y:S01]  /*aee0*/  IMAD.IADD R14, R3, 0x1, R58 ;  /* 0x00000001030e7824 */ /* 0x000fe200078e023a */
[----:B------:R-:W-:Y:S01]  /*aef0*/  R2UR UR5, R15 ;  /* 0x000000000f0572ca */ /* 0x000fe200000e0000 */
[----:B------:R-:W-:Y:S01]  /*af00*/  IMAD.MOV.U32 R15, RZ, RZ, 0x40000040 ;  /* 0x40000040ff0f7424 */ /* 0x000fe200078e00ff */
[----:B------:R-:W-:Y:S01]  /*af10*/  R2UR UR6, R20 ;  /* 0x00000000140672ca */ /* 0x000fe200000e0000 */
[----:B------:R-:W-:Y:S01]  /*af20*/  IMAD.IADD R20, R3, 0x1, R56 ;  /* 0x0000000103147824 */ /* 0x000fe200078e0238 */
[----:B------:R-:W-:Y:S01]  /*af30*/  R2UR UR7, R21 ;  /* 0x00000000150772ca */ /* 0x000fe200000e0000 */
[----:B------:R-:W-:Y:S01]  /*af40*/  IMAD.MOV.U32 R21, RZ, RZ, 0x40000040 ;  /* 0x40000040ff157424 */ /* 0x000fe200078e00ff */
[----:B------:R-:W-:Y:S02]  /*af50*/  WARPGROUP.DEPBAR.LE gsb0, 0x0 ;  /* 0x00008000000079c5 */ /* 0x000fe40000010000 */
[----:B------:R-:W-:-:S09]  /*af60*/  WARPGROUP.ARRIVE ;  /* 0x00000000000079c5 */ /* 0x000fd20000000000 */
[----:B------:R-:W-:Y:S01]  /*af70*/  HGMMA.64x64x16.F32.BF16 R24, gdesc[UR4], R24, gsb0 ;  /* 0x00e00000041879f0 */ /* 0x000fe20008001818 */
[----:B------:R-:W-:Y:S01]  /*af80*/  R2UR UR6, R14 ;  /* 0x000000000e0672ca */ /* 0x000fe200000e0000 */
[--C-:B------:R-:W-:Y:S01]  /*af90*/  IMAD.IADD R14, R58, 0x1, R11.reuse ;  /* 0x000000013a0e7824 */ /* 0x100fe200078e020b */
        /* <DEDUP_REMOVED lines=16> */
[----:B------:R-:W-:Y:S02]  /*b0a0*/  IMAD.MOV.U32 R21, RZ, RZ, 0x40000040 ;  /* 0x40000040ff157424 */ /* 0x000fe400078e00ff */
[----:B------:R-:W-:-:S02]  /*b0b0*/  VIADD R56, R0, 0xa00 ;  /* 0x00000a0000387836 */ /* 0x000fc40000000000 */
[----:B------:R-:W-:Y:S01]  /*b0c0*/  VIADD R58, R10, 0xa00 ;  /* 0x00000a000a3a7836 */ /* 0x000fe20000000000 */
[----:B------:R-:W-:Y:S02]  /*b0d0*/  WARPGROUP.DEPBAR.LE gsb0, 0x0 ;  /* 0x00008000000079c5 */ /* 0x000fe40000010000 */
[----:B------:R-:W-:-:S06]  /*b0e0*/  WARPGROUP.ARRIVE ;  /* 0x00000000000079c5 */ /* 0x000fcc0000000000 */
[----:B------:R-:W-:Y:S01]  /*b0f0*/  HGMMA.64x64x16.F32.BF16 R24, gdesc[UR4], R24, gsb0 ;  /* 0x00e00000041879f0 */ /* 0x000fe20008001818 */
[----:B------:R-:W-:Y:S01]  /*b100*/  R2UR UR4, R14 ;  /* 0x000000000e0472ca */ /* 0x000fe200000e0000 */
[----:B------:R-:W-:Y:S01]  /*b110*/  IMAD.MOV.U32 R14, RZ, RZ, 0x28 ;  /* 0x00000028ff0e7424 */ /* 0x000fe200078e00ff */
[----:B------:R-:W-:Y:S01]  /*b120*/  R2UR UR5, R15 ;  /* 0x000000000f0572ca */ /* 0x000fe200000e0000 */
[----:B------:R-:W-:Y:S01]  /*b130*/  IMAD.MOV.U32 R15, RZ, RZ, 0xa00 ;  /* 0x00000a00ff0f7424 */ /* 0x000fe200078e00ff */
[----:B------:R-:W-:Y:S02]  /*b140*/  R2UR UR6, R20 ;  /* 0x00000000140672ca */ /* 0x000fe400000e0000 */
[----:B------:R-:W-:Y:S02]  /*b150*/  R2UR UR7, R21 ;  /* 0x00000000150772ca */ /* 0x000fe400000e0000 */
[----:B------:R-:W-:Y:S02]  /*b160*/  SEL R14, R14, 0x26, P1 ;  /* 0x000000260e0e7807 */ /* 0x000fe40000800000 */
[----:B------:R-:W-:-:S02]  /*b170*/  SEL R15, R15, 0x980, P1 ;  /* 0x000009800f0f7807 */ /* 0x000fc40000800000 */
[----:B------:R-:W-:Y:S02]  /*b180*/  LOP3.LUT R21, R14, 0x6, RZ, 0xc0, !PT ;  /* 0x000000060e157812 */ /* 0x000fe400078ec0ff */
[----:B------:R-:W-:-:S04]  /*b190*/  LOP3.LUT R15, R15, 0xa00, RZ, 0xc0, !PT ;  /* 0x00000a000f0f7812 */ /* 0x000fc800078ec0ff */
[CC--:B------:R-:W-:Y:S02]  /*b1a0*/  IADD3 R14, R21.reuse, R15.reuse, R0 ;  /* 0x0000000f150e7210 */ /* 0x0c0fe40007ffe000 */
[----:B------:R-:W-:Y:S01]  /*b1b0*/  IADD3 R20, R21, R15, R10 ;  /* 0x0000000f15147210 */ /* 0x000fe20007ffe00a */
[----:B------:R-:W-:Y:S02]  /*b1c0*/  IMAD.MOV.U32 R15, RZ, RZ, 0x40000040 ;  /* 0x40000040ff0f7424 */ /* 0x000fe400078e00ff */
[----:B------:R-:W-:Y:S01]  /*b1d0*/  IMAD.MOV.U32 R21, RZ, RZ, 0x40000040 ;  /* 0x40000040ff157424 */ /* 0x000fe200078e00ff */
[----:B------:R-:W-:Y:S02]  /*b1e0*/  WARPGROUP.DEPBAR.LE gsb0, 0x0 ;  /* 0x00008000000079c5 */ /* 0x000fe40000010000 */
[----:B------:R-:W-:-:S06]  /*b1f0*/  WARPGROUP.ARRIVE ;  /* 0x00000000000079c5 */ /* 0x000fcc0000000000 */
        /* <DEDUP_REMOVED lines=113> */
[----:B------:R-:W-:-:S05]  /*b910*/  IMAD.MOV.U32 R3, RZ, RZ, 0x40 ;  /* 0x00000040ff037424 */ /* 0x000fca00078e00ff */
[----:B------:R-:W-:-:S04]  /*b920*/  SEL R3, R3, 0x3e, P1 ;  /* 0x0000003e03037807 */ /* 0x000fc80000800000 */
[----:B------:R-:W-:Y:S01]  /*b930*/  LOP3.LUT R3, R3, 0x6, RZ, 0xc0, !PT ;  /* 0x0000000603037812 */ /* 0x000fe200078ec0ff */
        /* <DEDUP_REMOVED lines=13> */
[----:B------:R-:W-:-:S04]  /*ba10*/  LOP3.LUT R11, R11, 0x1e00, RZ, 0xc0, !PT ;  /* 0x00001e000b0b7812 */ /* 0x000fc800078ec0ff */
[----:B------:R-:W-:Y:S01]  /*ba20*/  IADD3 R10, R3, R11, R10 ;  /* 0x0000000b030a7210 */ /* 0x000fe20007ffe00a */
        /* <DEDUP_REMOVED lines=14> */
[----:B------:R-:W-:Y:S02]  /*bb10*/  R2UR UR4, R14 ;  /* 0x000000000e0472ca */ /* 0x000fe400000e0000 */
[----:B------:R-:W-:Y:S01]  /*bb20*/  R2UR UR5, R15 ;  /* 0x000000000f0572ca */ /* 0x000fe200000e0000 */
[----:B------:R-:W-:Y:S01]  /*bb30*/  IMAD.MOV.U32 R15, RZ, RZ, 0x40000040 ;  /* 0x40000040ff0f7424 */ /* 0x000fe200078e00ff */
[----:B------:R-:W-:Y:S02]  /*bb40*/  R2UR UR6, R20 ;  /* 0x00000000140672ca */ /* 0x000fe400000e0000 */
[----:B------:R-:W-:Y:S02]  /*bb50*/  R2UR UR7, R21 ;  /* 0x00000000150772ca */ /* 0x000fe400000e0000 */
[----:B------:R-:W-:Y:S01]  /*bb60*/  IADD3 R14, R3, R11, R0 ;  /* 0x0000000b030e7210 */ /* 0x000fe20007ffe000 */
[----:B------:R-:W-:Y:S01]  /*bb70*/  IMAD.MOV.U32 R11, RZ, RZ, 0x40000040 ;  /* 0x40000040ff0b7424 */ /* 0x000fe200078e00ff */
[----:B------:R-:W-:-:S02]  /*bb80*/  WARPGROUP.DEPBAR.LE gsb0, 0x0 ;  /* 0x00008000000079c5 */ /* 0x000fc40000010000 */
        /* <DEDUP_REMOVED lines=12> */
.L_x_4552:
[----:B------:R-:W2:Y:S01]  /*bc50*/  LDL R3, [R1+0x58] ;  /* 0x0000580001037983 */ /* 0x000ea20000100800 */
[----:B------:R-:W-:Y:S01]  /*bc60*/  IMAD R84, R169, -0x40, R84 ;  /* 0xffffffc0a9547824 */ /* 0x000fe200078e0254 */
[----:B------:R-:W-:Y:S01]  /*bc70*/  ULDC UR4, c[0x0][0xa80] ;  /* 0x0002a00000047ab9 */ /* 0x000fe20000000800 */
[----:B------:R-:W-:-:S03]  /*bc80*/  LOP3.LUT R215, R215, 0x2000000, RZ, 0xfc, !PT ;  /* 0x02000000d7d77812 */ /* 0x000fc600078efcff */
        /* <DEDUP_REMOVED lines=61> */
[----:B------:R-:W0:Y:S01]  /*c060*/  SHFL.BFLY PT, R10, R21, 0x2, 0x1f ;  /* 0x0c401f00150a7f89 */ /* 0x000e2200000e0000 */
        /* <DEDUP_REMOVED lines=19> */
[----:B0-----:R-:W-:-:S04]  /*c1a0*/  FMNMX.FTZ R10, R25, R10, !PT ;  /* 0x0000000a190a7209 */ /* 0x001fc80007810000 */
[C---:B------:R-:W-:Y:S01]  /*c1b0*/  FSETP.NEU.FTZ.AND P1, PT, R10.reuse, -INF , PT ;  /* 0xff8000000a00780b */ /* 0x040fe20003f3d000 */
[----:B------:R-:W-:-:S05]  /*c1c0*/  FMUL.FTZ R25, R10, R3 ;  /* 0x000000030a197220 */ /* 0x000fca0000410000 */
[----:B------:R-:W-:-:S05]  /*c1d0*/  FSEL R15, R25, RZ, P1 ;  /* 0x000000ff190f7208 */ /* 0x000fca0000800000 */
[-CC-:B------:R-:W-:Y:S01]  /*c1e0*/  FFMA.FTZ R31, R60, R3.reuse, -R15.reuse ;  /* 0x000000033c1f7223 */ /* 0x180fe2000001080f */
[----:B------:R-:W-:Y:S01]  /*c1f0*/  FSEL R60, R55, -INF , P2 ;  /* 0xff800000373c7808 */ /* 0x000fe20001000000 */
[-CC-:B------:R-:W-:Y:S01]  /*c200*/  FFMA.FTZ R166, R56, R3.reuse, -R15.reuse ;  /* 0x0000000338a67223 */ /* 0x180fe2000001080f */
[-CC-:B------:R-:W-:Y:S01]  /*c210*/  FFMA.FTZ R164, R11, R3.reuse, -R15.reuse ;  /* 0x000000030ba47223 */ /* 0x180fe2000001080f */
[--C-:B------:R-:W-:Y:S01]  /*c220*/  FFMA.FTZ R37, R58, R3, -R15.reuse ;  /* 0x000000033a257223 */ /* 0x100fe2000001080f */
[----:B------:R-:W-:Y:S01]  /*c230*/  FMNMX.FTZ R21, R60, R21, !PT ;  /* 0x000000153c157209 */ /* 0x000fe20007810000 */
[----:B------:R-:W-:Y:S01]  /*c240*/  MUFU.EX2 R31, R31 ;  /* 0x0000001f001f7308 */ /* 0x000fe20000000800 */
[-CC-:B------:R-:W-:Y:S01]  /*c250*/  FFMA.FTZ R152, R32, R3.reuse, -R15.reuse ;  /* 0x0000000320987223 */ /* 0x180fe2000001080f */
[-CC-:B------:R-:W-:Y:S01]  /*c260*/  FFMA.FTZ R39, R62, R3.reuse, -R15.reuse ;  /* 0x000000033e277223 */ /* 0x180fe2000001080f */
[-CC-:B------:R-:W-:Y:S01]  /*c270*/  FFMA.FTZ R154, R36, R3.reuse, -R15.reuse ;  /* 0x00000003249a7223 */ /* 0x180fe2000001080f */
[----:B------:R-:W0:Y:S01]  /*c280*/  SHFL.BFLY PT, R56, R21, 0x2, 0x1f ;  /* 0x0c401f0015387f89 */ /* 0x000e2200000e0000 */
        /* <DEDUP_REMOVED lines=13> */
[----:B------:R-:W3:Y:S01]  /*c360*/  MUFU.EX2 R37, R37 ;  /* 0x0000002500257308 */ /* 0x000ee20000000800 */
[----:B------:R4:W-:Y:S01]  /*c370*/  SYNCS.ARRIVE.TRANS64.RED.A1T0 RZ, [R15+URZ], RZ ;  /* 0x000000ff0fff79a7 */ /* 0x0009e2000810043f */
[----:B0-----:R-:W-:-:S06]  /*c380*/  FMNMX.FTZ R56, R21, R56, !PT ;  /* 0x0000003815387209 */ /* 0x001fcc0007810000 */
[----:B------:R-:W0:Y:S01]  /*c390*/  MUFU.EX2 R152, R152 ;  /* 0x0000009800987308 */ /* 0x000e220000000800 */
[----:B------:R-:W0:Y:S01]  /*c3a0*/  SHFL.BFLY PT, R21, R56, 0x1, 0x1f ;  /* 0x0c201f0038157f89 */ /* 0x000e2200000e0000 */
[----:B----4-:R-:W-:-:S05]  /*c3b0*/  IMAD.MOV.U32 R15, RZ, RZ, 0x40000040 ;  /* 0x40000040ff0f7424 */ /* 0x010fca00078e00ff */
[----:B------:R-:W-:Y:S01]  /*c3c0*/  R2UR UR7, R15 ;  /* 0x000000000f0772ca */ /* 0x000fe200000e0000 */
[----:B-1----:R-:W-:Y:S01]  /*c3d0*/  FADD.FTZ R15, R164, R31 ;  /* 0x0000001fa40f7221 */ /* 0x002fe20000010000 */
[----:B------:R-:W-:Y:S01]  /*c3e0*/  MUFU.EX2 R39, R39 ;  /* 0x0000002700277308 */ /* 0x000fe20000000800 */
[----:B------:R-:W-:Y:S02]  /*c3f0*/  F2FP.BF16.F32.PACK_AB R164, R31, R164 ;  /* 0x000000a41fa4723e */ /* 0x000fe400000010ff */
[----:B--2---:R-:W-:Y:S01]  /*c400*/  FADD.FTZ R36, R166, R15 ;  /* 0x0000000fa6247221 */ /* 0x004fe20000010000 */
[----:B---3--:R-:W-:-:S04]  /*c410*/  F2FP.BF16.F32.PACK_AB R166, R37, R166 ;  /* 0x000000a625a6723e */ /* 0x008fc800000010ff */
        /* <DEDUP_REMOVED lines=16> */
[----:B------:R-:W-:Y:S01]  /*c520*/  FFMA.FTZ R157, R42, R3, -R21 ;  /* 0x000000032a9d7223 */ /* 0x000fe20000010815 */
[----:B------:R-:W-:-:S02]  /*c530*/  IMAD R14, R17, 0x1000, R215 ;  /* 0x00001000110e7824 */ /* 0x000fc400078e02d7 */
[-CC-:B------:R-:W-:Y:S01]  /*c540*/  FFMA.FTZ R24, R24, R3.reuse, -R21.reuse ;  /* 0x0000000318187223 */ /* 0x180fe20000010815 */
[-CC-:B------:R-:W-:Y:S01]  /*c550*/  FFMA.FTZ R159, R46, R3.reuse, -R21.reuse ;  /* 0x000000032e9f7223 */ /* 0x180fe20000010815 */
[-CC-:B------:R-:W-:Y:S01]  /*c560*/  FFMA.FTZ R28, R28, R3.reuse, -R21.reuse ;  /* 0x000000031c1c7223 */ /* 0x180fe20000010815 */
[----:B------:R-:W0:Y:S01]  /*c570*/  MUFU.EX2 R26, R26 ;  /* 0x0000001a001a7308 */ /* 0x000e220000000800 */
[-CC-:B------:R-:W-:Y:S01]  /*c580*/  FFMA.FTZ R161, R50, R3.reuse, -R21.reuse ;  /* 0x0000000332a17223 */ /* 0x180fe20000010815 */
[-CC-:B------:R-:W-:Y:S01]  /*c590*/  FFMA.FTZ R72, R72, R3.reuse, -R21.reuse ;  /* 0x0000000348487223 */ /* 0x180fe20000010815 */
[-CC-:B------:R-:W-:Y:S01]  /*c5a0*/  FFMA.FTZ R54, R54, R3.reuse, -R21.reuse ;  /* 0x0000000336367223 */ /* 0x180fe20000010815 */
[----:B------:R-:W-:Y:S01]  /*c5b0*/  FFMA.FTZ R60, R60, R3, -R21 ;  /* 0x000000033c3c7223 */ /* 0x000fe20000010815 */
[----:B------:R-:W-:Y:S01]  /*c5c0*/  IMAD.MOV.U32 R21, RZ, RZ, 0x40000040 ;  /* 0x40000040ff157424 */ /* 0x000fe200078e00ff */
[C---:B------:R-:W-:Y:S01]  /*c5d0*/  R2UR UR6, R14.reuse ;  /* 0x000000000e0672ca */ /* 0x040fe200000e0000 */
[----:B------:R-:W-:Y:S01]  /*c5e0*/  VIADD R20, R14, 0x80 ;  /* 0x000000800e147836 */ /* 0x000fe20000000000 */
[----:B------:R-:W1:Y:S02]  /*c5f0*/  MUFU.EX2 R167, R167 ;  /* 0x000000a700a77308 */ /* 0x000e640000000800 */
[----:B------:R-:W-:Y:S01]  /*c600*/  R2UR UR11, R21 ;  /* 0x00000000150b72ca */ /* 0x000fe200000e0000 */
[----:B------:R-:W-:Y:S01]  /*c610*/  FADD.FTZ R21, R37, R36 ;  /* 0x0000002425157221 */ /* 0x000fe20000010000 */
[----:B------:R-:W-:Y:S01]  /*c620*/  R2UR UR10, R20 ;  /* 0x00000000140a72ca */ /* 0x000fe200000e0000 */
[----:B------:R-:W-:-:S02]  /*c630*/  VIADD R20, R14, 0x100 ;  /* 0x000001000e147836 */ /* 0x000fc40000000000 */
[----:B------:R-:W-:Y:S01]  /*c640*/  FADD.FTZ R36, R152, R21 ;  /* 0x0000001598247221 */ /* 0x000fe20000010000 */
[----:B------:R-:W2:Y:S01]  /*c650*/  MUFU.EX2 R12, R12 ;  /* 0x0000000c000c7308 */ /* 0x000ea20000000800 */
[----:B0-----:R-:W-:Y:S01]  /*c660*/  FADD.FTZ R34, R165, R26 ;  /* 0x0000001aa5227221 */ /* 0x001fe20000010000 */
[----:B------:R-:W-:Y:S01]  /*c670*/  IMAD.MOV.U32 R21, RZ, RZ, 0x40000040 ;  /* 0x40000040ff157424 */ /* 0x000fe200078e00ff */
[----:B------:R-:W-:Y:S01]  /*c680*/  R2UR UR14, R20 ;  /* 0x00000000140e72ca */ /* 0x000fe200000e0000 */
[----:B------:R-:W-:Y:S01]  /*c690*/  VIADD R14, R14, 0x180 ;  /* 0x000001800e0e7836 */ /* 0x000fe20000000000 */
[----:B------:R-:W-:Y:S02]  /*c6a0*/  F2FP.BF16.F32.PACK_AB R165, R26, R165 ;  /* 0x000000a51aa5723e */ /* 0x000fe400000010ff */
[----:B------:R-:W-:Y:S01]  /*c6b0*/  R2UR UR15, R21 ;  /* 0x00000000150f72ca */ /* 0x000fe200000e0000 */
[----:B------:R-:W0:Y:S01]  /*c6c0*/  MUFU.EX2 R153, R153 ;  /* 0x0000009900997308 */ /* 0x000e220000000800 */
[----:B-1----:R-:W-:Y:S01]  /*c6d0*/  FADD.FTZ R15, R167, R34 ;  /* 0x00000022a70f7221 */ /* 0x002fe20000010000 */
[----:B------:R-:W-:Y:S01]  /*c6e0*/  FADD.FTZ R21, R39, R36 ;  /* 0x0000002427157221 */ /* 0x000fe20000010000 */
[----:B------:R-:W-:-:S02]  /*c6f0*/  R2UR UR18, R14 ;  /* 0x000000000e1272ca */ /* 0x000fc400000e0000 */
[----:B------:R-:W-:-:S03]  /*c700*/  F2FP.BF16.F32.PACK_AB R152, R39, R152 ;  /* 0x000000982798723e */ /* 0x000fc600000010ff */
[----:B------:R-:W1:Y:S01]  /*c710*/  MUFU.EX2 R30, R30 ;  /* 0x0000001e001e7308 */ /* 0x000e620000000800 */
[C---:B--2---:R-:W-:Y:S01]  /*c720*/  FADD.FTZ R34, R12.reuse, R15 ;  /* 0x0000000f0c227221 */ /* 0x044fe20000010000 */
[----:B------:R-:W-:Y:S01]  /*c730*/  F2FP.BF16.F32.PACK_AB R167, R12, R167 ;  /* 0x000000a70ca7723e */ /* 0x000fe200000010ff */
[----:B------:R-:W-:Y:S06]  /*c740*/  BAR.SYNC.DEFER_BLOCKING 0xf, 0x100 ;  /* 0x03c4000000007b1d */ /* 0x000fec0000010000 */
[----:B------:R-:W2:Y:S01]  /*c750*/  MUFU.EX2 R155, R155 ;  /* 0x0000009b009b7308 */ /* 0x000ea20000000800 */
[----:B0-----:R-:W-:Y:S01]  /*c760*/  FADD.FTZ R15, R153, R34 ;  /* 0x00000022990f7221 */ /* 0x001fe20000010000 */
[----:B------:R-:W-:Y:S01]  /*c770*/  FADD.FTZ R34, R154, R21 ;  /* 0x000000159a227221 */ /* 0x000fe20000010000 */
[----:B------:R-:W-:-:S03]  /*c780*/  F2FP.BF16.F32.PACK_AB R154, R11, R154 ;  /* 0x0000009a0b9a723e */ /* 0x000fc600000010ff */
[----:B------:R-:W-:Y:S02]  /*c790*/  FADD.FTZ R21, R11, R34 ;  /* 0x000000220b157221 */ /* 0x000fe40000010000 */
[----:B------:R-:W0:Y:S01]  /*c7a0*/  MUFU.EX2 R32, R32 ;  /* 0x0000002000207308 */ /* 0x000e220000000800 */
[C---:B-1----:R-:W-:Y:S01]  /*c7b0*/  FADD.FTZ R20, R30.reuse, R15 ;  /* 0x0000000f1e147221 */ /* 0x042fe20000010000 */
[----:B------:R-:W-:Y:S01]  /*c7c0*/  IMAD.MOV.U32 R15, RZ, RZ, 0x40000040 ;  /* 0x40000040ff0f7424 */ /* 0x000fe200078e00ff */
[----:B------:R-:W-:-:S04]  /*c7d0*/  F2FP.BF16.F32.PACK_AB R153, R30, R153 ;  /* 0x000000991e99723e */ /* 0x000fc800000010ff */
[----:B------:R-:W-:Y:S01]  /*c7e0*/  R2UR UR19, R15 ;  /* 0x000000000f1372ca */ /* 0x000fe200000e0000 */
[----:B------:R-:W1:Y:S01]  /*c7f0*/  MUFU.EX2 R157, R157 ;  /* 0x0000009d009d7308 */ /* 0x000e620000000800 */
[----:B--2---:R-:W-:Y:S01]  /*c800*/  FADD.FTZ R15, R155, R20 ;  /* 0x000000149b0f7221 */ /* 0x004fe20000010000 */
[----:B------:R-:W-:Y:S01]  /*c810*/  FADD.FTZ R20, R156, R21 ;  /* 0x000000159c147221 */ /* 0x000fe20000010000 */
[----:B------:R2:W-:Y:S05]  /*c820*/  STSM.16.M88.4 [R224+0x36400], R164 ;  /* 0x036400a4e0007844 */ /* 0x0005ea0000000200 */
[----:B------:R-:W3:Y:S01]  /*c830*/  MUFU.EX2 R33, R33 ;  /* 0x0000002100217308 */ /* 0x000ee20000000800 */
[C---:B0-----:R-:W-:Y:S01]  /*c840*/  FADD.FTZ R14, R32.reuse, R15 ;  /* 0x0000000f200e7221 */ /* 0x041fe20000010000 */
[----:B------:R-:W-:-:S05]  /*c850*/  F2FP.BF16.F32.PACK_AB R155, R32, R155 ;  /* 0x0000009b209b723e */ /* 0x000fca00000010ff */
[----:B------:R2:W-:Y:S01]  /*c860*/  STSM.16.M88.4 [R227], R152 ;  /* 0x00000098e3007844 */ /* 0x0005e20000000200 */
[----:B------:R-:W0:Y:S01]  /*c870*/  MUFU.EX2 R24, R24 ;  /* 0x0000001800187308 */ /* 0x000e220000000800 */
[----:B-1----:R-:W-:-:S07]  /*c880*/  FADD.FTZ R15, R157, R14 ;  /* 0x0000000e9d0f7221 */ /* 0x002fce0000010000 */
[----:B------:R-:W1:Y:S01]  /*c890*/  MUFU.EX2 R158, R158 ;  /* 0x0000009e009e7308 */ /* 0x000e620000000800 */
[C---:B---3--:R-:W-:Y:S01]  /*c8a0*/  FADD.FTZ R21, R33.reuse, R20 ;  /* 0x0000001421157221 */ /* 0x048fe20000010000 */
[----:B------:R-:W-:-:S06]  /*c8b0*/  F2FP.BF16.F32.PACK_AB R156, R33, R156 ;  /* 0x0000009c219c723e */ /* 0x000fcc00000010ff */
[----:B------:R-:W3:Y:S01]  /*c8c0*/  MUFU.EX2 R159, R159 ;  /* 0x0000009f009f7308 */ /* 0x000ee20000000800 */
[C---:B0-----:R-:W-:Y:S01]  /*c8d0*/  FADD.FTZ R14, R24.reuse, R15 ;  /* 0x0000000f180e7221 */ /* 0x041fe20000010000 */
[----:B------:R-:W-:-:S06]  /*c8e0*/  F2FP.BF16.F32.PACK_AB R157, R24, R157 ;  /* 0x0000009d189d723e */ /* 0x000fcc00000010ff */
[----:B------:R-:W0:Y:S01]  /*c8f0*/  MUFU.EX2 R35, R35 ;  /* 0x0000002300237308 */ /* 0x000e220000000800 */
[----:B-1----:R-:W-:-:S07]  /*c900*/  FADD.FTZ R12, R158, R21 ;  /* 0x000000159e0c7221 */ /* 0x002fce0000010000 */
[----:B------:R-:W1:Y:S01]  /*c910*/  MUFU.EX2 R28, R28 ;  /* 0x0000001c001c7308 */ /* 0x000e620000000800 */
[----:B---3--:R-:W-:-:S07]  /*c920*/  FADD.FTZ R15, R159, R14 ;  /* 0x0000000e9f0f7221 */ /* 0x008fce0000010000 */
[----:B------:R-:W3:Y:S01]  /*c930*/  MUFU.EX2 R160, R160 ;  /* 0x000000a000a07308 */ /* 0x000ee20000000800 */
[C---:B0-----:R-:W-:Y:S01]  /*c940*/  FADD.FTZ R11, R35.reuse, R12 ;  /* 0x0000000c230b7221 */ /* 0x041fe20000010000 */
[----:B------:R-:W-:-:S06]  /*c950*/  F2FP.BF16.F32.PACK_AB R158, R35, R158 ;  /* 0x0000009e239e723e */ /* 0x000fcc00000010ff */
[----:B------:R-:W0:Y:S01]  /*c960*/  MUFU.EX2 R161, R161 ;  /* 0x000000a100a17308 */ /* 0x000e220000000800 */
[C---:B-1----:R-:W-:Y:S01]  /*c970*/  FADD.FTZ R12, R28.reuse, R15 ;  /* 0x0000000f1c0c7221 */ /* 0x042fe20000010000 */
[----:B------:R-:W-:-:S05]  /*c980*/  F2FP.BF16.F32.PACK_AB R159, R28, R159 ;  /* 0x0000009f1c9f723e */ /* 0x000fca00000010ff */
[----:B------:R2:W-:Y:S01]  /*c990*/  STSM.16.M88.4 [R225], R156 ;  /* 0x0000009ce1007844 */ /* 0x0005e20000000200 */
[----:B------:R-:W1:Y:S01]  /*c9a0*/  MUFU.EX2 R29, R29 ;  /* 0x0000001d001d7308 */ /* 0x000e620000000800 */
[----:B---3--:R-:W-:-:S07]  /*c9b0*/  FADD.FTZ R14, R160, R11 ;  /* 0x0000000ba00e7221 */ /* 0x008fce0000010000 */
[----:B------:R-:W3:Y:S01]  /*c9c0*/  MUFU.EX2 R72, R72 ;  /* 0x0000004800487308 */ /* 0x000ee20000000800 */
[----:B0-----:R-:W-:-:S07]  /*c9d0*/  FADD.FTZ R11, R161, R12 ;  /* 0x0000000ca10b7221 */ /* 0x001fce0000010000 */
[----:B------:R-:W0:Y:S01]  /*c9e0*/  MUFU.EX2 R162, R162 ;  /* 0x000000a200a27308 */ /* 0x000e220000000800 */
[C---:B-1----:R-:W-:Y:S01]  /*c9f0*/  FADD.FTZ R15, R29.reuse, R14 ;  /* 0x0000000e1d0f7221 */ /* 0x042fe20000010000 */
[----:B------:R-:W-:-:S06]  /*ca00*/  F2FP.BF16.F32.PACK_AB R160, R29, R160 ;  /* 0x000000a01da0723e */ /* 0x000fcc00000010ff */
[----:B------:R-:W1:Y:S01]  /*ca10*/  MUFU.EX2 R54, R54 ;  /* 0x0000003600367308 */ /* 0x000e620000000800 */
[C---:B---3--:R-:W-:Y:S01]  /*ca20*/  FADD.FTZ R11, R72.reuse, R11 ;  /* 0x0000000b480b7221 */ /* 0x048fe20000010000 */
[----:B------:R-:W-:-:S06]  /*ca30*/  F2FP.BF16.F32.PACK_AB R161, R72, R161 ;  /* 0x000000a148a1723e */ /* 0x000fcc00000010ff */
[----:B------:R-:W3:Y:S01]  /*ca40*/  MUFU.EX2 R25, R25 ;  /* 0x0000001900197308 */ /* 0x000ee20000000800 */
[----:B0-----:R-:W-:-:S07]  /*ca50*/  FADD.FTZ R12, R162, R15 ;  /* 0x0000000fa20c7221 */ /* 0x001fce0000010000 */
[----:B------:R-:W0:Y:S01]  /*ca60*/  MUFU.EX2 R163, R60 ;  /* 0x0000003c00a37308 */ /* 0x000e220000000800 */
[----:B-1----:R-:W-:Y:S01]  /*ca70*/  FADD.FTZ R14, R54, R11 ;  /* 0x0000000b360e7221 */ /* 0x002fe20000010000 */
[C---:B---3--:R-:W-:Y:S01]  /*ca80*/  FADD.FTZ R11, R25.reuse, R12 ;  /* 0x0000000c190b7221 */ /* 0x048fe20000010000 */
[----:B------:R-:W-:Y:S02]  /*ca90*/  F2FP.BF16.F32.PACK_AB R162, R25, R162 ;  /* 0x000000a219a2723e */ /* 0x000fe400000010ff */
[C---:B0-----:R-:W-:Y:S01]  /*caa0*/  FADD.FTZ R12, R163.reuse, R14 ;  /* 0x0000000ea30c7221 */ /* 0x041fe20000010000 */
[----:B------:R-:W-:-:S05]  /*cab0*/  F2FP.BF16.F32.PACK_AB R163, R163, R54 ;  /* 0x00000036a3a3723e */ /* 0x000fca00000010ff */
[----:B------:R2:W-:Y:S01]  /*cac0*/  STSM.16.M88.4 [R226], R160 ;  /* 0x000000a0e2007844 */ /* 0x0005e20000000200 */
[----:B-----5:R-:W-:-:S06]  /*cad0*/  WARPGROUP.ARRIVE ;  /* 0x00000000000079c5 */ /* 0x020fcc0000000000 */
        /* <DEDUP_REMOVED lines=22> */
[----:B--2---:R-:W-:Y:S05]  /*cc40*/  @!P0 BRA `(.L_x_4553) ;  /* 0x0000000000048947 */ /* 0x004fea0003800000 */
[----:B------:R-:W-:Y:S01]  /*cc50*/  BPT.TRAP 0x1 ;  /* 0x000000040000795c */ /* 0x000fe20000300000 */
.L_x_4553:
[----:B------:R-:W-:Y:S01]  /*cc60*/  VIADD R13, R13, 0x38860 ;  /* 0x000388600d0d7836 */ /* 0x000fe20000000000 */
[----:B------:R-:W-:Y:S01]  /*cc70*/  ULDC UR38, c[0x0][0xa80] ;  /* 0x0002a00000267ab9 */ /* 0x000fe20000000800 */
[----:B------:R-:W-:Y:S03]  /*cc80*/  BSSY B0, `(.L_x_4554) ;  /* 0x000033a000007945 */ /* 0x000fe60003800000 */
[----:B------:R-:W-:-:S04]  /*cc90*/  PRMT R13, R190, 0x654, R13 ;  /* 0x00000654be0d7816 */ /* 0x000fc8000000000d */
[----:B------:R0:W-:Y:S02]  /*cca0*/  SYNCS.ARRIVE.TRANS64.RED.A1T0 RZ, [R13+URZ], RZ ;  /* 0x000000ff0dff79a7 */ /* 0x0001e4000810043f */
[----:B0-----:R-:W-:-:S05]  /*ccb0*/  VIADD R13, R169, 0xfffffffe ;  /* 0xfffffffea90d7836 */ /* 0x001fca0000000000 */
[----:B------:R-:W-:-:S13]  /*ccc0*/  ISETP.GE.AND P1, PT, R13, R221, PT ;  /* 0x000000dd0d00720c */ /* 0x000fda0003f26270 */
[----:B------:R-:W-:Y:S05]  /*ccd0*/  @!P1 BRA `(.L_x_4555) ;  /* 0x0000003000d09947 */ /* 0x000fea0003800000 */
[----:B------:R-:W-:Y:S02]  /*cce0*/  IMAD.MOV.U32 R15, RZ, RZ, R168 ;  /* 0x000000ffff0f7224 */ /* 0x000fe400078e00a8 */
[----:B------:R-:W-:Y:S02]  /*ccf0*/  IMAD.MOV.U32 R21, RZ, RZ, R10 ;  /* 0x000000ffff157224 */ /* 0x000fe400078e000a */
[----:B------:R-:W-:-:S07]  /*cd00*/  IMAD.MOV.U32 R20, RZ, RZ, R17 ;  /* 0x000000ffff147224 */ /* 0x000fce00078e0011 */
.L_x_4568:
        /* <DEDUP_REMOVED lines=8> */
[----:B0-----:R-:W-:Y:S06]  /*cd90*/  @!P0 BRA `(.L_x_4556) ;  /* 0x0000000000048947 */ /* 0x001fec0003800000 */
[----:B------:R-:W-:Y:S01]  /*cda0*/  BPT.TRAP 0x1 ;  /* 0x000000040000795c */ /* 0x000fe20000300000 */
.L_x_4556:
[----:B------:R-:W-:Y:S01]  /*cdb0*/  IMAD R14, R17, 0x8, R2 ;  /* 0x00000008110e7824 */ /* 0x000fe200078e0202 */
[----:B------:R-:W-:-:S04]  /*cdc0*/  SHF.L.U32 R3, R185, 0x1f, RZ ;  /* 0x0000001fb9037819 */ /* 0x000fc800000006ff */
[----:B------:R0:W1:Y:S01]  /*cdd0*/  SYNCS.PHASECHK.TRANS64.TRYWAIT P2, [R14+URZ+0x38830], R3 ;  /* 0x038830030e0075a7 */ /* 0x000062000804017f */
[----:B------:R-:W-:Y:S05]  /*cde0*/  @!P0 BRA `(.L_x_4557) ;  /* 0x0000000000048947 */ /* 0x000fea0003800000 */
[----:B------:R-:W-:Y:S01]  /*cdf0*/  BPT.TRAP 0x1 ;  /* 0x000000040000795c */ /* 0x000fe20000300000 */
.L_x_4557:
[----:B------:R-:W-:Y:S01]  /*ce00*/  VIADD R10, R2, 0x20400 ;  /* 0x00020400020a7836 */ /* 0x000fe20000000000 */
[----:B------:R-:W-:Y:S01]  /*ce10*/  BSSY B1, `(.L_x_4558) ;  /* 0x0000009000017945 */ /* 0x000fe20003800000 */
[----:B------:R-:W-:Y:S02]  /*ce20*/  IMAD R156, R17, 0x200, R219 ;  /* 0x00000200119c7824 */ /* 0x000fe400078e02db */
[----:B------:R-:W-:Y:S01]  /*ce30*/  IMAD.MOV.U32 R157, RZ, RZ, 0x40000040 ;  /* 0x40000040ff9d7424 */ /* 0x000fe200078e00ff */
[----:B------:R-:W-:-:S04]  /*ce40*/  SHF.R.U32.HI R10, RZ, 0x4, R10 ;  /* 0x00000004ff0a7819 */ /* 0x000fc8000001160a */
[----:B------:R-:W-:-:S04]  /*ce50*/  LOP3.LUT R10, R10, 0x3fff, RZ, 0xc0, !PT ;  /* 0x00003fff0a0a7812 */ /* 0x000fc800078ec0ff */
[----:B------:R-:W-:Y:S01]  /*ce60*/  LOP3.LUT R152, R10, 0x10000, RZ, 0xfc, !PT ;  /* 0x000100000a987812 */ /* 0x000fe200078efcff */
[----:B-1----:R-:W-:Y:S06]  /*ce70*/  @P2 BRA `(.L_x_4559) ;  /* 0x0000000000082947 */ /* 0x002fec0003800000 */
[----:B------:R-:W1:Y:S02]  /*ce80*/  SYNCS.PHASECHK.TRANS64.TRYWAIT P2, [R14+URZ+0x38830], R3 ;  /* 0x038830030e0075a7 */ /* 0x000e64000804017f */
[----:B-1----:R-:W-:Y:S05]  /*ce90*/  @!P2 BRA `(.L_x_4560) ;  /* 0x0000011c008ca947 */ /* 0x002fea0003800000 */
.L_x_4559:
[----:B------:R-:W-:Y:S05]  /*cea0*/  BSYNC B1 ;  /* 0x0000000000017941 */ /* 0x000fea0003800000 */
.L_x_4558:
        /* <DEDUP_REMOVED lines=36> */
.L_x_4561:
[----:B------:R2:W3:Y:S01]  /*d0f0*/  SYNCS.PHASECHK.TRANS64.TRYWAIT P2, [R14+URZ+0x38850], R3 ;  /* 0x038850030e0075a7 */ /* 0x0004e2000804017f */
[----:B------:R-:W-:Y:S05]  /*d100*/  @!P0 BRA `(.L_x_4562) ;  /* 0x0000000000048947 */ /* 0x000fea0003800000 */
[----:B------:R-:W-:Y:S01]  /*d110*/  BPT.TRAP 0x1 ;  /* 0x000000040000795c */ /* 0x000fe20000300000 */
.L_x_4562:
[----:B------:R-:W-:Y:S01]  /*d120*/  VIADD R10, R2, 0x26400 ;  /* 0x00026400020a7836 */ /* 0x000fe20000000000 */
[----:B------:R-:W-:Y:S04]  /*d130*/  BSSY B1, `(.L_x_4563) ;  /* 0x0000005000017945 */ /* 0x000fe80003800000 */
[----:B------:R-:W-:Y:S01]  /*d140*/  SHF.R.U32.HI R10, RZ, 0x4, R10 ;  /* 0x00000004ff0a7819 */ /* 0x000fe2000001160a */
[----:B---3--:R-:W-:Y:S06]  /*d150*/  @P2 BRA `(.L_x_4564) ;  /* 0x0000000000082947 */ /* 0x008fec0003800000 */
[----:B------:R-:W3:Y:S02]  /*d160*/  SYNCS.PHASECHK.TRANS64.TRYWAIT P2, [R14+URZ+0x38850], R3 ;  /* 0x038850030e0075a7 */ /* 0x000ee4000804017f */
[----:B---3--:R-:W-:Y:S05]  /*d170*/  @!P2 BRA `(.L_x_4565) ;  /* 0x0000011800e8a947 */ /* 0x008fea0003800000 */
.L_x_4564:
[----:B------:R-:W-:Y:S05]  /*d180*/  BSYNC B1 ;  /* 0x0000000000017941 */ /* 0x000fea0003800000 */
.L_x_4563:
[----:B0123--:R-:W-:Y:S01]  /*d190*/  LOP3.LUT R3, R10, 0x3fff, RZ, 0xc0, !PT ;  /* 0x00003fff0a037812 */ /* 0x00ffe200078ec0ff */
[C---:B------:R-:W-:Y:S01]  /*d1a0*/  VIADD R200, R0.reuse, 0x4 ;  /* 0x0000000400c87836 */ /* 0x040fe20000000000 */
[----:B------:R-:W-:Y:S01]  /*d1b0*/  WARPGROUP.ARRIVE ;  /* 0x00000000000079c5 */ /* 0x000fe20000000000 */
[----:B------:R-:W-:Y:S01]  /*d1c0*/  VIADD R198, R0, 0x6 ;  /* 0x0000000600c67836 */ /* 0x000fe20000000000 */
[----:B------:R-:W-:Y:S01]  /*d1d0*/  LOP3.LUT R0, R3, 0x10000, RZ, 0xfc, !PT ;  /* 0x0001000003007812 */ /* 0x000fe200078efcff */
[----:B------:R-:W-:-:S03]  /*d1e0*/  IMAD R196, R17, 0x1000, R220 ;  /* 0x0000100011c47824 */ /* 0x000fc600078e02dc */
[----:B------:R-:W0:Y:S01]  /*d1f0*/  S2R R10, SR_TID.X ;  /* 0x00000000000a7919 */ /* 0x000e220000002100 */
[----:B------:R-:W-:Y:S02]  /*d200*/  IMAD.MOV.U32 R197, RZ, RZ, 0x40000040 ;  /* 0x40000040ffc57424 */ /* 0x000fe400078e00ff */
[----:B------:R-:W-:Y:S01]  /*d210*/  IMAD.MOV.U32 R204, RZ, RZ, R0 ;  /* 0x000000ffffcc7224 */ /* 0x000fe200078e0000 */
[----:B------:R-:W-:Y:S01]  /*d220*/  R2UR UR6, R196 ;  /* 0x00000000c40672ca */ /* 0x000fe200000e0000 */
[----:B------:R-:W-:Y:S01]  /*d230*/  IMAD.MOV.U32 R205, RZ, RZ, 0x40000040 ;  /* 0x40000040ffcd7424 */ /* 0x000fe200078e00ff */
[----:B------:R-:W-:Y:S01]  /*d240*/  R2UR UR7, R197 ;  /* 0x00000000c50772ca */ /* 0x000fe200000e0000 */
[----:B------:R-:W-:Y:S01]  /*d250*/  IMAD.MOV.U32 R201, RZ, RZ, 0x40000040 ;  /* 0x40000040ffc97424 */ /* 0x000fe200078e00ff */
[----:B------:R-:W-:Y:S01]  /*d260*/  R2UR UR4, R204 ;  /* 0x00000000cc0472ca */ /* 0x000fe200000e0000 */
[----:B------:R-:W-:Y:S01]  /*d270*/  VIADD R204, R196, 0x2 ;  /* 0x00000002c4cc7836 */ /* 0x000fe20000000000 */
[----:B------:R-:W-:Y:S01]  /*d280*/  R2UR UR5, R205 ;  /* 0x00000000cd0572ca */ /* 0x000fe200000e0000 */
[----:B------:R-:W-:-:S02]  /*d290*/  IMAD.MOV.U32 R205, RZ, RZ, 0x40000040 ;  /* 0x40000040ffcd7424 */ /* 0x000fc400078e00ff */
[----:B------:R-:W-:-:S10]  /*d2a0*/  IMAD.MOV.U32 R199, RZ, RZ, 0x40000040 ;  /* 0x40000040ffc77424 */ /* 0x000fd400078e00ff */
[----:B------:R-:W-:Y:S01]  /*d2b0*/  HGMMA.64x64x16.F32.BF16 R152, gdesc[UR4], R152, gsb0 ;  /* 0x00e00000049879f0 */ /* 0x000fe20008001898 */
[----:B------:R-:W-:Y:S01]  /*d2c0*/  R2UR UR6, R204 ;  /* 0x00000000cc0672ca */ /* 0x000fe200000e0000 */
[----:B------:R-:W-:Y:S01]  /*d2d0*/  VIADD R204, R0, 0x2 ;  /* 0x0000000200cc7836 */ /* 0x000fe20000000000 */
[----:B------:R-:W-:Y:S01]  /*d2e0*/  R2UR UR7, R205 ;  /* 0x00000000cd0772ca */ /* 0x000fe200000e0000 */
[----:B------:R-:W-:-:S03]  /*d2f0*/  IMAD.MOV.U32 R205, RZ, RZ, 0x40000040 ;  /* 0x40000040ffcd7424 */ /* 0x000fc600078e00ff */
[----:B------:R-:W-:Y:S02]  /*d300*/  R2UR UR4, R204 ;  /* 0x00000000cc0472ca */ /* 0x000fe400000e0000 */
[----:B------:R-:W-:Y:S02]  /*d310*/  R2UR UR5, R205 ;  /* 0x00000000cd0572ca */ /* 0x000fe400000e0000 */
[----:B0-----:R-:W-:-:S05]  /*d320*/  SHF.R.U32.HI R10, RZ, 0x7, R10 ;  /* 0x00000007ff0a7819 */ /* 0x001fca000001160a */
[----:B------:R0:W1:Y:S02]  /*d330*/  SHFL.IDX PT, R3, R10, RZ, 0x1f ;  /* 0x00001fff0a037589 */ /* 0x00006400000e0000 */
[----:B0-----:R-:W-:Y:S01]  /*d340*/  IMAD.MOV.U32 R10, RZ, RZ, 0x4 ;  /* 0x00000004ff0a7424 */ /* 0x001fe200078e00ff */
        /* <DEDUP_REMOVED lines=10> */
[----:B------:R-:W-:-:S03]  /*d3f0*/  IMAD.MOV.U32 R201, RZ, RZ, 0x40000040 ;  /* 0x40000040ffc97424 */ /* 0x000fc600078e00ff */
[----:B------:R-:W-:Y:S01]  /*d400*/  R2UR UR6, R200 ;  /* 0x00000000c80672ca */ /* 0x000fe200000e0000 */
[----:B------:R-:W-:Y:S01]  /*d410*/  VIADD R200, R196, 0x800 ;  /* 0x00000800c4c87836 */ /* 0x000fe20000000000 */
[----:B------:R-:W-:Y:S01]  /*d420*/  R2UR UR7, R201 ;  /* 0x00000000c90772ca */ /* 0x000fe200000e0000 */
[----:B------:R-:W-:Y:S01]  /*d430*/  VIADD R201, R0, 0x800 ;  /* 0x0000080000c97836 */ /* 0x000fe20000000000 */
[----:B------:R-:W-:Y:S02]  /*d440*/  WARPGROUP.DEPBAR.LE gsb0, 0x0 ;  /* 0x00008000000079c5 */ /* 0x000fe40000010000 */
[----:B------:R-:W-:-:S09]  /*d450*/  WARPGROUP.ARRIVE ;  /* 0x00000000000079c5 */ /* 0x000fd20000000000 */
        /* <DEDUP_REMOVED lines=172> */
[----:B------:R-:W-:Y:S02]  /*df20*/  IMAD.MOV.U32 R199, RZ, RZ, 0x40000040 ;  /* 0x40000040ffc77424 */ /* 0x000fe400078e00ff */
[----:B------:R-:W-:Y:S01]  /*df30*/  IMAD.MOV.U32 R200, RZ, RZ, 0x28 ;  /* 0x00000028ffc87424 */ /* 0x000fe200078e00ff */
[----:B------:R-:W-:Y:S02]  /*df40*/  R2UR UR6, R198 ;  /* 0x00000000c60672ca */ /* 0x000fe400000e0000 */
[----:B------:R-:W-:Y:S01]  /*df50*/  R2UR UR7, R199 ;  /* 0x00000000c70772ca */ /* 0x000fe200000e0000 */
[----:B------:R-:W-:Y:S01]  /*df60*/  IMAD.MOV.U32 R199, RZ, RZ, 0x40000040 ;  /* 0x40000040ffc77424 */ /* 0x000fe200078e00ff */
[----:B------:R-:W-:-:S04]  /*df70*/  SEL R200, R200, 0x26, P2 ;  /* 0x00000026c8c87807 */ /* 0x000fc80001000000 */
[----:B------:R-:W-:-:S04]  /*df80*/  LOP3.LUT R200, R200, 0x6, RZ, 0xc0, !PT ;  /* 0x00000006c8c87812 */ /* 0x000fc800078ec0ff */
[CC--:B------:R-:W-:Y:S02]  /*df90*/  IADD3 R198, R200.reuse, R201.reuse, R0 ;  /* 0x000000c9c8c67210 */ /* 0x0c0fe40007ffe000 */
[----:B------:R-:W-:Y:S01]  /*dfa0*/  IADD3 R200, R200, R201, R196 ;  /* 0x000000c9c8c87210 */ /* 0x000fe20007ffe0c4 */
[----:B------:R-:W-:Y:S01]  /*dfb0*/  IMAD.MOV.U32 R201, RZ, RZ, 0x40000040 ;  /* 0x40000040ffc97424 */ /* 0x000fe200078e00ff */
[----:B------:R-:W-:Y:S02]  /*dfc0*/  WARPGROUP.DEPBAR.LE gsb0, 0x0 ;  /* 0x00008000000079c5 */ /* 0x000fe40000010000 */
[----:B------:R-:W-:-:S06]  /*dfd0*/  WARPGROUP.ARRIVE ;  /* 0x00000000000079c5 */ /* 0x000fcc0000000000 */
[----:B------:R-:W-:Y:S01]  /*dfe0*/  HGMMA.64x64x16.F32.BF16 R152, gdesc[UR4], R152, gsb0 ;  /* 0x00e00000049879f0 */ /* 0x000fe20008001898 */
[----:B------:R-:W-:Y:S02]  /*dff0*/  R2UR UR4, R198 ;  /* 0x00000000c60472ca */ /* 0x000fe400000e0000 */
[----:B------:R-:W-:Y:S01]  /*e000*/  R2UR UR5, R199 ;  /* 0x00000000c70572ca */ /* 0x000fe200000e0000 */
[----:B------:R-:W-:Y:S01]  /*e010*/  IMAD.MOV.U32 R199, RZ, RZ, 0x40000040 ;  /* 0x40000040ffc77424 */ /* 0x000fe200078e00ff */
[----:B------:R-:W-:Y:S01]  /*e020*/  R2UR UR6, R200 ;  /* 0x00000000c80672ca */ /* 0x000fe200000e0000 */
[----:B------:R-:W-:Y:S01]  /*e030*/  VIADD R200, R0, 0xa00 ;  /* 0x00000a0000c87836 */ /* 0x000fe20000000000 */
[----:B------:R-:W-:Y:S01]  /*e040*/  R2UR UR7, R201 ;  /* 0x00000000c90772ca */ /* 0x000fe200000e0000 */
[----:B------:R-:W-:Y:S02]  /*e050*/  VIADD R201, R196, 0xa00 ;  /* 0x00000a00c4c97836 */ /* 0x000fe40000000000 */
[----:B------:R-:W-:Y:S01]  /*e060*/  IMAD.IADD R198, R200, 0x1, R3 ;  /* 0x00000001c8c67824 */ /* 0x000fe200078e0203 */
[----:B------:R-:W-:-:S02]  /*e070*/  WARPGROUP.DEPBAR.LE gsb0, 0x0 ;  /* 0x00008000000079c5 */ /* 0x000fc40000010000 */
[----:B------:R-:W-:-:S07]  /*e080*/  WARPGROUP.ARRIVE ;  /* 0x00000000000079c5 */ /* 0x000fce0000000000 */
        /* <DEDUP_REMOVED lines=108> */
[----:B------:R-:W-:Y:S02]  /*e750*/  IMAD.MOV.U32 R199, RZ, RZ, 0x40000040 ;  /* 0x40000040ffc77424 */ /* 0x000fe400078e00ff */
[----:B------:R-:W-:Y:S01]  /*e760*/  IMAD.MOV.U32 R3, RZ, RZ, 0x1000 ;  /* 0x00001000ff037424 */ /* 0x000fe200078e00ff */
[----:B------:R-:W-:Y:S01]  /*e770*/  R2UR UR4, R198 ;  /* 0x00000000c60472ca */ /* 0x000fe200000e0000 */
[----:B------:R-:W-:Y:S01]  /*e780*/  IMAD.IADD R198, R201, 0x1, R197 ;  /* 0x00000001c9c67824 */ /* 0x000fe200078e02c5 */
[----:B------:R-:W-:Y:S01]  /*e790*/  R2UR UR5, R199 ;  /* 0x00000000c70572ca */ /* 0x000fe200000e0000 */
[----:B------:R-:W-:Y:S01]  /*e7a0*/  IMAD.MOV.U32 R199, RZ, RZ, 0x40000040 ;  /* 0x40000040ffc77424 */ /* 0x000fe200078e00ff */
[----:B------:R-:W-:-:S04]  /*e7b0*/  SEL R3, R3, 0xf80, P2 ;  /* 0x00000f8003037807 */ /* 0x000fc80001000000 */
[----:B------:R-:W-:Y:S01]  /*e7c0*/  LOP3.LUT R3, R3, 0x1e00, RZ, 0xc0, !PT ;  /* 0x00001e0003037812 */ /* 0x000fe200078ec0ff */
[----:B------:R-:W-:Y:S02]  /*e7d0*/  WARPGROUP.DEPBAR.LE gsb0, 0x0 ;  /* 0x00008000000079c5 */ /* 0x000fe40000010000 */
[----:B------:R-:W-:-:S06]  /*e7e0*/  WARPGROUP.ARRIVE ;  /* 0x00000000000079c5 */ /* 0x000fcc0000000000 */
[----:B------:R-:W-:Y:S01]  /*e7f0*/  HGMMA.64x64x16.F32.BF16 R152, gdesc[UR4], R152, gsb0 ;  /* 0x00e00000049879f0 */ /* 0x000fe20008001898 */
[----:B------:R-:W-:Y:S01]  /*e800*/  R2UR UR4, R198 ;  /* 0x00000000c60472ca */ /* 0x000fe200000e0000 */
[--C-:B------:R-:W-:Y:S01]  /*e810*/  IMAD.IADD R198, R197, 0x1, R200.reuse ;  /* 0x00000001c5c67824 */ /* 0x100fe200078e02c8 */
[----:B------:R-:W-:Y:S01]  /*e820*/  R2UR UR5, R199 ;  /* 0x00000000c70572ca */ /* 0x000fe200000e0000 */
[----:B------:R-:W-:Y:S02]  /*e830*/  IMAD.MOV.U32 R199, RZ, RZ, 0x40000040 ;  /* 0x40000040ffc77424 */ /* 0x000fe400078e00ff */
[----:B------:R-:W-:Y:S01]  /*e840*/  IMAD.IADD R200, R10, 0x1, R200 ;  /* 0x000000010ac87824 */ /* 0x000fe200078e02c8 */
[----:B------:R-:W-:Y:S01]  /*e850*/  R2UR UR6, R198 ;  /* 0x00000000c60672ca */ /* 0x000fe200000e0000 */
[----:B------:R-:W-:Y:S01]  /*e860*/  IMAD.IADD R198, R201, 0x1, R10 ;  /* 0x00000001c9c67824 */ /* 0x000fe200078e020a */
[----:B------:R-:W-:Y:S01]  /*e870*/  R2UR UR7, R199 ;  /* 0x00000000c70772ca */ /* 0x000fe200000e0000 */
[----:B------:R-:W-:-:S02]  /*e880*/  IMAD.MOV.U32 R199, RZ, RZ, 0x40000040 ;  /* 0x40000040ffc77424 */ /* 0x000fc400078e00ff */
        /* <DEDUP_REMOVED lines=28> */
.L_x_4566:
        /* <DEDUP_REMOVED lines=22> */
[----:B0-----:R-:W-:Y:S01]  /*ebb0*/  FMNMX.FTZ R10, R10, R3, !PT ;  /* 0x000000030a0a7209 */ /* 0x001fe20007810000 */
[----:B------:R-:W-:-:S04]  /*ebc0*/  IMAD.U32 R3, RZ, RZ, UR38 ;  /* 0x00000026ff037e24 */ /* 0x000fc8000f8e00ff */
[C---:B------:R-:W-:Y:S01]  /*ebd0*/  FMUL.FTZ R204, R10.reuse, R3 ;  /* 0x000000030acc7220 */ /* 0x040fe20000410000 */
[----:B------:R-:W-:-:S03]  /*ebe0*/  FADD.FTZ R199, -R10, R21 ;  /* 0x000000150ac77221 */ /* 0x000fc60000010100 */
        /* <DEDUP_REMOVED lines=18> */
[----:B------:R-:W-:-:S05]  /*ed10*/  FFMA.FTZ R204, R181, R3, -R204 ;  /* 0x00000003b5cc7223 */ /* 0x000fca00000108cc */
[----:B------:R-:W1:Y:S08]  /*ed20*/  MUFU.EX2 R198, R198 ;  /* 0x000000c600c67308 */ /* 0x000e700000000800 */
[----:B------:R-:W-:Y:S01]  /*ed30*/  MUFU.EX2 R180, R165 ;  /* 0x000000a500b47308 */ /* 0x000fe20000000800 */
[----:B0-----:R-:W-:Y:S01]  /*ed40*/  FFMA.FTZ R176, R153, R11, R152 ;  /* 0x0000000b99b07223 */ /* 0x001fe20000010098 */
[----:B------:R-:W-:-:S02]  /*ed50*/  VIADD R11, R14, 0x38840 ;  /* 0x000388400e0b7836 */ /* 0x000fc40000000000 */
[-C--:B------:R-:W-:Y:S01]  /*ed60*/  FMUL.FTZ R24, R24, R153.reuse ;  /* 0x0000009918187220 */ /* 0x080fe20000410000 */
[-C--:B------:R-:W-:Y:S01]  /*ed70*/  FMUL.FTZ R25, R25, R153.reuse ;  /* 0x0000009919197220 */ /* 0x080fe20000410000 */
[-C--:B------:R-:W-:Y:S01]  /*ed80*/  FMUL.FTZ R28, R28, R153.reuse ;  /* 0x000000991c1c7220 */ /* 0x080fe20000410000 */
[-C--:B------:R-:W-:Y:S01]  /*ed90*/  FMUL.FTZ R29, R29, R153.reuse ;  /* 0x000000991d1d7220 */ /* 0x080fe20000410000 */
[----:B------:R-:W-:Y:S01]  /*eda0*/  PRMT R11, R190, 0x654, R11 ;  /* 0x00000654be0b7816 */ /* 0x000fe2000000000b */
[----:B------:R0:W-:Y:S01]  /*edb0*/  MUFU.EX2 R165, R168 ;  /* 0x000000a800a57308 */ /* 0x0001e20000000800 */
[C---:B-1----:R-:W-:Y:S01]  /*edc0*/  FADD.FTZ R176, R198.reuse, R176 ;  /* 0x000000b0c6b07221 */ /* 0x042fe20000010000 */
[----:B------:R-:W-:Y:S01]  /*edd0*/  F2FP.BF16.F32.PACK_AB R152, R198, R152 ;  /* 0x00000098c698723e */ /* 0x000fe200000010ff */
[----:B------:R1:W-:Y:S01]  /*ede0*/  SYNCS.ARRIVE.TRANS64.RED.A1T0 RZ, [R11+URZ], RZ ;  /* 0x000000ff0bff79a7 */ /* 0x0003e2000810043f */
[----:B------:R-:W-:Y:S01]  /*edf0*/  @!P2 STS [R20+0x38400], R153 ;  /* 0x038400991400a388 */ /* 0x000fe20000000800 */
        /* <DEDUP_REMOVED lines=67> */
[-C--:B------:R-:W-:Y:S01]  /*f230*/  FMUL.FTZ R117, R117, R153.reuse ;  /* 0x0000009975757220 */ /* 0x080fe20000410000 */
[-C--:B------:R-:W-:Y:S01]  /*f240*/  FMUL.FTZ R120, R120, R153.reuse ;  /* 0x0000009978787220 */ /* 0x080fe20000410000 */
[-C--:B------:R-:W-:Y:S01]  /*f250*/  FMUL.FTZ R121, R121, R153.reuse ;  /* 0x0000009979797220 */ /* 0x080fe20000410000 */
[-C--:B------:R-:W-:Y:S01]  /*f260*/  FMUL.FTZ R124, R124, R153.reuse ;  /* 0x000000997c7c7220 */ /* 0x080fe20000410000 */
[----:B------:R-:W1:Y:S01]  /*f270*/  SHFL.BFLY PT, R177, R11, 0x2, 0x1f ;  /* 0x0c401f000bb17f89 */ /* 0x000e6200000e0000 */
        /* <DEDUP_REMOVED lines=13> */
[----:B-1----:R-:W-:-:S02]  /*f350*/  FMNMX.FTZ R11, R11, R177, !PT ;  /* 0x000000b10b0b7209 */ /* 0x002fc40007810000 */
[----:B------:R-:W-:Y:S03]  /*f360*/  MUFU.EX2 R177, R21 ;  /* 0x0000001500b17308 */ /* 0x000fe60000000800 */
[----:B------:R-:W0:Y:S02]  /*f370*/  SHFL.BFLY PT, R198, R11, 0x1, 0x1f ;  /* 0x0c201f000bc67f89 */ /* 0x000e2400000e0000 */
[----:B0-----:R-:W-:-:S05]  /*f380*/  FMNMX.FTZ R168, R11, R198, !PT ;  /* 0x000000c60ba87209 */ /* 0x001fca0007810000 */
[----:B------:R-:W-:-:S04]  /*f390*/  FADD.FTZ R11, -R168, R15 ;  /* 0x0000000fa80b7221 */ /* 0x000fc80000010100 */
[----:B------:R-:W-:-:S04]  /*f3a0*/  FMUL.FTZ R11, R11, R3 ;  /* 0x000000030b0b7220 */ /* 0x000fc80000410000 */
[----:B------:R-:W0:Y:S08]  /*f3b0*/  MUFU.EX2 R15, R11 ;  /* 0x0000000b000f7308 */ /* 0x000e300000000800 */
[----:B------:R1:W-:Y:S01]  /*f3c0*/  MUFU.EX2 R11, R173 ;  /* 0x000000ad000b7308 */ /* 0x0003e20000000800 */
        /* <DEDUP_REMOVED lines=10> */
[----:B0-----:R-:W-:Y:S01]  /*f470*/  FMUL.FTZ R20, R168, R3 ;  /* 0x00000003a8147220 */ /* 0x001fe20000410000 */
[-C--:B------:R-:W-:Y:S01]  /*f480*/  FMUL.FTZ R43, R43, R15.reuse ;  /* 0x0000000f2b2b7220 */ /* 0x080fe20000410000 */
[-C--:B------:R-:W-:Y:S01]  /*f490*/  FMUL.FTZ R46, R46, R15.reuse ;  /* 0x0000000f2e2e7220 */ /* 0x080fe20000410000 */
[----:B------:R-:W-:Y:S01]  /*f4a0*/  FMUL.FTZ R47, R47, R15 ;  /* 0x0000000f2f2f7220 */ /* 0x000fe20000410000 */
[-CC-:B------:R-:W-:Y:S01]  /*f4b0*/  FFMA.FTZ R21, R154, R3.reuse, -R20.reuse ;  /* 0x000000039a157223 */ /* 0x180fe20000010814 */
[-CC-:B-1----:R-:W-:Y:S01]  /*f4c0*/  FFMA.FTZ R173, R159, R3.reuse, -R20.reuse ;  /* 0x000000039fad7223 */ /* 0x182fe20000010814 */
[-CC-:B------:R-:W-:Y:S01]  /*f4d0*/  FFMA.FTZ R169, R155, R3.reuse, -R20.reuse ;  /* 0x000000039ba97223 */ /* 0x180fe20000010814 */
[-CC-:B------:R-:W-:Y:S01]  /*f4e0*/  FFMA.FTZ R154, R167, R3.reuse, -R20.reuse ;  /* 0x00000003a79a7223 */ /* 0x180fe20000010814 */
[----:B------:R0:W1:Y:S01]  /*f4f0*/  MUFU.EX2 R159, R21 ;  /* 0x00000015009f7308 */ /* 0x0000620000000800 */
[-CC-:B------:R-:W-:Y:S01]  /*f500*/  FFMA.FTZ R199, R162, R3.reuse, -R20.reuse ;  /* 0x00000003a2c77223 */ /* 0x180fe20000010814 */
[-CC-:B------:R-:W-:Y:S01]  /*f510*/  FFMA.FTZ R200, R163, R3.reuse, -R20.reuse ;  /* 0x00000003a3c87223 */ /* 0x180fe20000010814 */
[-CC-:B------:R-:W-:Y:S01]  /*f520*/  FFMA.FTZ R201, R166, R3.reuse, -R20.reuse ;  /* 0x00000003a6c97223 */ /* 0x180fe20000010814 */
[-CC-:B------:R-:W-:Y:S01]  /*f530*/  FFMA.FTZ R179, R179, R3.reuse, -R20.reuse ;  /* 0x00000003b3b37223 */ /* 0x180fe20000010814 */
[-CC-:B------:R-:W-:Y:S01]  /*f540*/  FFMA.FTZ R182, R182, R3.reuse, -R20.reuse ;  /* 0x00000003b6b67223 */ /* 0x180fe20000010814 */
[-CC-:B------:R-:W-:Y:S01]  /*f550*/  FFMA.FTZ R183, R183, R3.reuse, -R20.reuse ;  /* 0x00000003b7b77223 */ /* 0x180fe20000010814 */
[----:B------:R-:W-:Y:S01]  /*f560*/  FFMA.FTZ R198, R170, R3, -R20 ;  /* 0x00000003aac67223 */ /* 0x000fe20000010814 */
[----:B------:R2:W-:Y:S01]  /*f570*/  MUFU.EX2 R155, R172 ;  /* 0x000000ac009b7308 */ /* 0x0005e20000000800 */
[----:B0-----:R-:W-:-:S02]  /*f580*/  IMAD.MOV.U32 R21, RZ, RZ, 0x40000040 ;  /* 0x40000040ff157424 */ /* 0x001fc400078e00ff */
[-CC-:B------:R-:W-:Y:S01]  /*f590*/  FFMA.FTZ R167, R171, R3.reuse, -R20.reuse ;  /* 0x00000003aba77223 */ /* 0x180fe20000010814 */
[-CC-:B------:R-:W-:Y:S01]  /*f5a0*/  FFMA.FTZ R162, R175, R3.reuse, -R20.reuse ;  /* 0x00000003afa27223 */ /* 0x180fe20000010814 */
[----:B------:R-:W-:Y:S01]  /*f5b0*/  FFMA.FTZ R163, R178, R3, -R20 ;  /* 0x00000003b2a37223 */ /* 0x000fe20000010814 */
[----:B------:R-:W-:Y:S01]  /*f5c0*/  FMUL.FTZ R50, R50, R15 ;  /* 0x0000000f32327220 */ /* 0x000fe20000410000 */
[----:B------:R-:W-:Y:S01]  /*f5d0*/  R2UR UR7, R21 ;  /* 0x00000000150772ca */ /* 0x000fe200000e0000 */
[----:B------:R-:W-:Y:S01]  /*f5e0*/  FADD.FTZ R21, R197, R176 ;  /* 0x000000b0c5157221 */ /* 0x000fe20000010000 */
[----:B------:R-:W-:Y:S01]  /*f5f0*/  MUFU.EX2 R166, R204 ;  /* 0x000000cc00a67308 */ /* 0x000fe20000000800 */
[-CC-:B--2---:R-:W-:Y:S01]  /*f600*/  FFMA.FTZ R172, R158, R3.reuse, -R20.reuse ;  /* 0x000000039eac7223 */ /* 0x184fe20000010814 */
[----:B------:R-:W-:Y:S01]  /*f610*/  FFMA.FTZ R158, R174, R3, -R20 ;  /* 0x00000003ae9e7223 */ /* 0x000fe20000010814 */
[----:B------:R-:W-:Y:S01]  /*f620*/  FADD.FTZ R21, R177, R21 ;  /* 0x00000015b1157221 */ /* 0x000fe20000010000 */
[----:B------:R-:W-:-:S02]  /*f630*/  IMAD R20, R17, 0x1000, R215 ;  /* 0x0000100011147824 */ /* 0x000fc400078e02d7 */
[----:B-1----:R-:W-:Y:S01]  /*f640*/  FFMA.FTZ R12, R15, R12, R159 ;  /* 0x0000000c0f0c7223 */ /* 0x002fe2000001009f */
[-C--:B------:R-:W-:Y:S01]  /*f650*/  FMUL.FTZ R51, R51, R15.reuse ;  /* 0x0000000f33337220 */ /* 0x080fe20000410000 */
[----:B------:R-:W-:Y:S01]  /*f660*/  FADD.FTZ R21, R196, R21 ;  /* 0x00000015c4157221 */ /* 0x000fe20000010000 */
[----:B------:R-:W0:Y:S01]  /*f670*/  MUFU.EX2 R169, R169 ;  /* 0x000000a900a97308 */ /* 0x000e220000000800 */
[----:B------:R-:W-:Y:S01]  /*f680*/  R2UR UR6, R20 ;  /* 0x00000000140672ca */ /* 0x000fe200000e0000 */
[-C--:B------:R-:W-:Y:S01]  /*f690*/  FMUL.FTZ R54, R54, R15.reuse ;  /* 0x0000000f36367220 */ /* 0x080fe20000410000 */
[C---:B------:R-:W-:Y:S01]  /*f6a0*/  FADD.FTZ R21, R156.reuse, R21 ;  /* 0x000000159c157221 */ /* 0x040fe20000010000 */
[----:B------:R-:W-:Y:S01]  /*f6b0*/  F2FP.BF16.F32.PACK_AB R156, R156, R196 ;  /* 0x000000c49c9c723e */ /* 0x000fe200000010ff */
[-C--:B------:R-:W-:Y:S01]  /*f6c0*/  FMUL.FTZ R55, R55, R15.reuse ;  /* 0x0000000f37377220 */ /* 0x080fe20000410000 */
[-C--:B------:R-:W-:Y:S01]  /*f6d0*/  FMUL.FTZ R58, R58, R15.reuse ;  /* 0x0000000f3a3a7220 */ /* 0x080fe20000410000 */
[----:B------:R-:W-:Y:S01]  /*f6e0*/  FADD.FTZ R21, R181, R21 ;  /* 0x00000015b5157221 */ /* 0x000fe20000010000 */
[----:B------:R-:W-:Y:S01]  /*f6f0*/  MUFU.EX2 R170, R172 ;  /* 0x000000ac00aa7308 */ /* 0x000fe20000000800 */
[-C--:B------:R-:W-:Y:S01]  /*f700*/  FMUL.FTZ R59, R59, R15.reuse ;  /* 0x0000000f3b3b7220 */ /* 0x080fe20000410000 */
[-C--:B------:R-:W-:Y:S01]  /*f710*/  FMUL.FTZ R62, R62, R15.reuse ;  /* 0x0000000f3e3e7220 */ /* 0x080fe20000410000 */
[----:B------:R-:W-:Y:S01]  /*f720*/  FADD.FTZ R21, R180, R21 ;  /* 0x00000015b4157221 */ /* 0x000fe20000010000 */
[-C--:B------:R-:W-:Y:S01]  /*f730*/  FMUL.FTZ R63, R63, R15.reuse ;  /* 0x0000000f3f3f7220 */ /* 0x080fe20000410000 */
[-C--:B------:R-:W-:Y:S01]  /*f740*/  FMUL.FTZ R66, R66, R15.reuse ;  /* 0x0000000f42427220 */ /* 0x080fe20000410000 */
[----:B------:R-:W-:Y:S01]  /*f750*/  FMUL.FTZ R67, R67, R15 ;  /* 0x0000000f43437220 */ /* 0x000fe20000410000 */
[----:B------:R-:W-:Y:S01]  /*f760*/  FADD.FTZ R21, R165, R21 ;  /* 0x00000015a5157221 */ /* 0x000fe20000010000 */
[----:B------:R-:W-:Y:S01]  /*f770*/  MUFU.EX2 R171, R173 ;  /* 0x000000ad00ab7308 */ /* 0x000fe20000000800 */
[----:B0-----:R-:W-:Y:S01]  /*f780*/  F2FP.BF16.F32.PACK_AB R153, R169, R159 ;  /* 0x0000009fa999723e */ /* 0x001fe200000010ff */
[----:B------:R-:W-:Y:S01]  /*f790*/  FMUL.FTZ R70, R70, R15 ;  /* 0x0000000f46467220 */ /* 0x000fe20000410000 */
[C---:B------:R-:W-:Y:S01]  /*f7a0*/  FADD.FTZ R21, R160.reuse, R21 ;  /* 0x00000015a0157221 */ /* 0x040fe20000010000 */
[----:B------:R-:W-:Y:S01]  /*f7b0*/  F2FP.BF16.F32.PACK_AB R160, R160, R165 ;  /* 0x000000a5a0a0723e */ /* 0x000fe200000010ff */
[-C--:B------:R-:W-:Y:S01]  /*f7c0*/  FMUL.FTZ R71, R71, R15.reuse ;  /* 0x0000000f47477220 */ /* 0x080fe20000410000 */
[-C--:B------:R-:W-:Y:S01]  /*f7d0*/  FMUL.FTZ R74, R74, R15.reuse ;  /* 0x0000000f4a4a7220 */ /* 0x080fe20000410000 */
[----:B------:R-:W-:Y:S01]  /*f7e0*/  FADD.FTZ R21, R161, R21 ;  /* 0x00000015a1157221 */ /* 0x000fe20000010000 */
[----:B------:R0:W-:Y:S01]  /*f7f0*/  MUFU.EX2 R175, R154 ;  /* 0x0000009a00af7308 */ /* 0x0001e20000000800 */
[-C--:B------:R-:W-:Y:S01]  /*f800*/  FMUL.FTZ R75, R75, R15.reuse ;  /* 0x0000000f4b4b7220 */ /* 0x080fe20000410000 */
[-C--:B------:R-:W-:Y:S01]  /*f810*/  FMUL.FTZ R78, R78, R15.reuse ;  /* 0x0000000f4e4e7220 */ /* 0x080fe20000410000 */
[----:B------:R-:W-:Y:S01]  /*f820*/  FADD.FTZ R21, R11, R21 ;  /* 0x000000150b157221 */ /* 0x000fe20000010000 */
[-C--:B------:R-:W-:Y:S01]  /*f830*/  FMUL.FTZ R79, R79, R15.reuse ;  /* 0x0000000f4f4f7220 */ /* 0x080fe20000410000 */
[-C--:B------:R-:W-:Y:S01]  /*f840*/  FMUL.FTZ R82, R82, R15.reuse ;  /* 0x0000000f52527220 */ /* 0x080fe20000410000 */
[----:B------:R-:W-:Y:S01]  /*f850*/  FMUL.FTZ R83, R83, R15 ;  /* 0x0000000f53537220 */ /* 0x000fe20000410000 */
[----:B------:R-:W-:Y:S01]  /*f860*/  FADD.FTZ R21, R157, R21 ;  /* 0x000000159d157221 */ /* 0x000fe20000010000 */
[----:B------:R1:W-:Y:S01]  /*f870*/  MUFU.EX2 R178, R158 ;  /* 0x0000009e00b27308 */ /* 0x0003e20000000800 */
[----:B0-----:R-:W-:Y:S01]  /*f880*/  F2FP.BF16.F32.PACK_AB R154, R177, R197 ;  /* 0x000000c5b19a723e */ /* 0x001fe200000010ff */
[----:B------:R-:W-:Y:S01]  /*f890*/  FMUL.FTZ R86, R86, R15 ;  /* 0x0000000f56567220 */ /* 0x000fe20000410000 */
[C---:B------:R-:W-:Y:S01]  /*f8a0*/  FADD.FTZ R21, R164.reuse, R21 ;  /* 0x00000015a4157221 */ /* 0x040fe20000010000 */
[----:B------:R-:W-:Y:S01]  /*f8b0*/  F2FP.BF16.F32.PACK_AB R164, R164, R157 ;  /* 0x0000009da4a4723e */ /* 0x000fe200000010ff */
[-C--:B------:R-:W-:Y:S01]  /*f8c0*/  FMUL.FTZ R87, R87, R15.reuse ;  /* 0x0000000f57577220 */ /* 0x080fe20000410000 */
[----:B------:R-:W-:Y:S01]  /*f8d0*/  FMUL.FTZ R90, R90, R15 ;  /* 0x0000000f5a5a7220 */ /* 0x000fe20000410000 */
[----:B------:R-:W-:Y:S01]  /*f8e0*/  FADD.FTZ R21, R155, R21 ;  /* 0x000000159b157221 */ /* 0x000fe20000010000 */
[----:B------:R-:W-:Y:S01]  /*f8f0*/  MUFU.EX2 R172, R199 ;  /* 0x000000c700ac7308 */ /* 0x000fe20000000800 */
[----:B-1----:R-:W-:Y:S01]  /*f900*/  F2FP.BF16.F32.PACK_AB R158, R180, R181 ;  /* 0x000000b5b49e723e */ /* 0x002fe200000010ff */
[-C--:B------:R-:W-:Y:S01]  /*f910*/  FMUL.FTZ R91, R91, R15.reuse ;  /* 0x0000000f5b5b7220 */ /* 0x080fe20000410000 */
[-C--:B------:R-:W-:Y:S01]  /*f920*/  FMUL.FTZ R94, R94, R15.reuse ;  /* 0x0000000f5e5e7220 */ /* 0x080fe20000410000 */
[-C--:B------:R-:W-:Y:S01]  /*f930*/  FMUL.FTZ R95, R95, R15.reuse ;  /* 0x0000000f5f5f7220 */ /* 0x080fe20000410000 */
[-C--:B------:R-:W-:Y:S01]  /*f940*/  FMUL.FTZ R98, R98, R15.reuse ;  /* 0x0000000f62627220 */ /* 0x080fe20000410000 */
[-C--:B------:R-:W-:Y:S01]  /*f950*/  FMUL.FTZ R99, R99, R15.reuse ;  /* 0x0000000f63637220 */ /* 0x080fe20000410000 */
[-C--:B------:R-:W-:Y:S01]  /*f960*/  FMUL.FTZ R102, R102, R15.reuse ;  /* 0x0000000f66667220 */ /* 0x080fe20000410000 */
[----:B------:R-:W0:Y:S01]  /*f970*/  MUFU.EX2 R173, R200 ;  /* 0x000000c800ad7308 */ /* 0x000e220000000800 */
        /* <DEDUP_REMOVED lines=23> */
[----:B------:R-:W0:Y:S01]  /*faf0*/  MUFU.EX2 R177, R167 ;  /* 0x000000a700b17308 */ /* 0x000e220000000800 */
[----:B-1----:R-:W-:Y:S01]  /*fb00*/  F2FP.BF16.F32.PACK_AB R159, R175, R174 ;  /* 0x000000aeaf9f723e */ /* 0x002fe200000010ff */
[-C--:B------:R-:W-:Y:S01]  /*fb10*/  FMUL.FTZ R143, R143, R15.reuse ;  /* 0x0000000f8f8f7220 */ /* 0x080fe20000410000 */
[-C--:B------:R-:W-:Y:S01]  /*fb20*/  FMUL.FTZ R146, R146, R15.reuse ;  /* 0x0000000f92927220 */ /* 0x080fe20000410000 */
[-C--:B------:R-:W-:Y:S01]  /*fb30*/  FMUL.FTZ R147, R147, R15.reuse ;  /* 0x0000000f93937220 */ /* 0x080fe20000410000 */
[-C--:B------:R-:W-:Y:S01]  /*fb40*/  FMUL.FTZ R150, R150, R15.reuse ;  /* 0x0000000f96967220 */ /* 0x080fe20000410000 */
[----:B------:R-:W-:Y:S01]  /*fb50*/  FMUL.FTZ R151, R151, R15 ;  /* 0x0000000f97977220 */ /* 0x000fe20000410000 */
[----:B------:R-:W-:Y:S01]  /*fb60*/  FADD.FTZ R12, R169, R12 ;  /* 0x0000000ca90c7221 */ /* 0x000fe20000010000 */
[----:B------:R1:W2:Y:S03]  /*fb70*/  MUFU.EX2 R180, R162 ;  /* 0x000000a200b47308 */ /* 0x0002a60000000800 */
[----:B------:R-:W-:-:S04]  /*fb80*/  FADD.FTZ R12, R170, R12 ;  /* 0x0000000caa0c7221 */ /* 0x000fc80000010000 */
[----:B------:R-:W-:Y:S01]  /*fb90*/  FADD.FTZ R12, R171, R12 ;  /* 0x0000000cab0c7221 */ /* 0x000fe20000010000 */
[----:B------:R2:W-:Y:S01]  /*fba0*/  MUFU.EX2 R181, R163 ;  /* 0x000000a300b57308 */ /* 0x0005e20000000800 */
[----:B-1----:R-:W-:Y:S01]  /*fbb0*/  F2FP.BF16.F32.PACK_AB R162, R11, R161 ;  /* 0x000000a10ba2723e */ /* 0x002fe200000010ff */
[C---:B------:R-:W-:Y:S01]  /*fbc0*/  FADD.FTZ R11, R166.reuse, R21 ;  /* 0x00000015a60b7221 */ /* 0x040fe20000010000 */
[----:B------:R-:W-:Y:S01]  /*fbd0*/  F2FP.BF16.F32.PACK_AB R166, R166, R155 ;  /* 0x0000009ba6a6723e */ /* 0x000fe200000010ff */
[----:B------:R-:W-:Y:S01]  /*fbe0*/  IMAD.MOV.U32 R21, RZ, RZ, 0x40000040 ;  /* 0x40000040ff157424 */ /* 0x000fe200078e00ff */
[----:B------:R-:W-:Y:S01]  /*fbf0*/  F2FP.BF16.F32.PACK_AB R155, R171, R170 ;  /* 0x000000aaab9b723e */ /* 0x000fe200000010ff */
[----:B------:R-:W-:Y:S01]  /*fc00*/  BAR.SYNC.DEFER_BLOCKING 0xf, 0x100 ;  /* 0x03c4000000007b1d */ /* 0x000fe20000010000 */
[----:B0-----:R-:W-:Y:S01]  /*fc10*/  F2FP.BF16.F32.PACK_AB R161, R177, R176 ;  /* 0x000000b0b1a1723e */ /* 0x001fe200000010ff */
[----:B------:R-:W-:Y:S01]  /*fc20*/  FADD.FTZ R12, R172, R12 ;  /* 0x0000000cac0c7221 */ /* 0x000fe20000010000 */
[----:B--2---:R-:W-:-:S03]  /*fc30*/  F2FP.BF16.F32.PACK_AB R163, R180, R178 ;  /* 0x000000b2b4a3723e */ /* 0x004fc600000010ff */
[----:B------:R-:W0:Y:S01]  /*fc40*/  MUFU.EX2 R179, R179 ;  /* 0x000000b300b37308 */ /* 0x000e220000000800 */
[----:B------:R-:W-:-:S04]  /*fc50*/  FADD.FTZ R12, R173, R12 ;  /* 0x0000000cad0c7221 */ /* 0x000fc80000010000 */
[----:B------:R-:W-:-:S03]  /*fc60*/  FADD.FTZ R12, R174, R12 ;  /* 0x0000000cae0c7221 */ /* 0x000fc60000010000 */
[----:B------:R-:W-:Y:S01]  /*fc70*/  MUFU.EX2 R182, R182 ;  /* 0x000000b600b67308 */ /* 0x000fe20000000800 */
[----:B------:R-:W-:-:S04]  /*fc80*/  FADD.FTZ R12, R175, R12 ;  /* 0x0000000caf0c7221 */ /* 0x000fc80000010000 */
[----:B------:R-:W-:-:S03]  /*fc90*/  FADD.FTZ R12, R176, R12 ;  /* 0x0000000cb00c7221 */ /* 0x000fc60000010000 */
[----:B------:R-:W1:Y:S01]  /*fca0*/  MUFU.EX2 R183, R183 ;  /* 0x000000b700b77308 */ /* 0x000e620000000800 */
[----:B0-----:R-:W-:Y:S01]  /*fcb0*/  F2FP.BF16.F32.PACK_AB R165, R179, R181 ;  /* 0x000000b5b3a5723e */ /* 0x001fe200000010ff */
[----:B------:R0:W-:Y:S01]  /*fcc0*/  STSM.16.M88.4 [R224+0x36400], R152 ;  /* 0x03640098e0007844 */ /* 0x0001e20000000200 */
[----:B------:R-:W-:-:S03]  /*fcd0*/  FADD.FTZ R12, R177, R12 ;  /* 0x0000000cb10c7221 */ /* 0x000fc60000010000 */
[----:B------:R2:W-:Y:S01]  /*fce0*/  STSM.16.M88.4 [R227], R156 ;  /* 0x0000009ce3007844 */ /* 0x0005e20000000200 */
[----:B------:R-:W-:-:S03]  /*fcf0*/  FADD.FTZ R12, R178, R12 ;  /* 0x0000000cb20c7221 */ /* 0x000fc60000010000 */
[----:B------:R2:W-:Y:S01]  /*fd00*/  STSM.16.M88.4 [R225], R160 ;  /* 0x000000a0e1007844 */ /* 0x0005e20000000200 */
[----:B------:R-:W-:-:S04]  /*fd10*/  FADD.FTZ R12, R180, R12 ;  /* 0x0000000cb40c7221 */ /* 0x000fc80000010000 */
[----:B------:R-:W-:Y:S01]  /*fd20*/  FADD.FTZ R12, R181, R12 ;  /* 0x0000000cb50c7221 */ /* 0x000fe20000010000 */
[----:B-1----:R-:W-:-:S03]  /*fd30*/  F2FP.BF16.F32.PACK_AB R167, R183, R182 ;  /* 0x000000b6b7a7723e */ /* 0x002fc600000010ff */
[----:B------:R-:W-:Y:S02]  /*fd40*/  FADD.FTZ R12, R179, R12 ;  /* 0x0000000cb30c7221 */ /* 0x000fe40000010000 */
[----:B------:R2:W-:Y:S01]  /*fd50*/  STSM.16.M88.4 [R226], R164 ;  /* 0x000000a4e2007844 */ /* 0x0005e20000000200 */
[----:B------:R-:W-:Y:S01]  /*fd60*/  WARPGROUP.ARRIVE ;  /* 0x00000000000079c5 */ /* 0x000fe20000000000 */
[----:B------:R-:W-:-:S04]  /*fd70*/  FADD.FTZ R12, R182, R12 ;  /* 0x0000000cb60c7221 */ /* 0x000fc80000010000 */
[----:B------:R-:W-:Y:S01]  /*fd80*/  FADD.FTZ R12, R183, R12 ;  /* 0x0000000cb70c7221 */ /* 0x000fe20000010000 */
[----:B------:R-:W-:Y:S03]  /*fd90*/  HGMMA.64x256x16.F32.BF16 R24, R152, gdesc[UR4].tnspB, R24, gsb0 ;  /* 0x43e0000498187df0 */ /* 0x000fe60008001818 */
[----:B------:R-:W-:Y:S02]  /*fda0*/  WARPGROUP.DEPBAR.LE gsb0, 0x0 ;  /* 0x00008000000079c5 */ /* 0x000fe40000010000 */
[----:B0-----:R-:W-:Y:S01]  /*fdb0*/  VIADD R152, R20, 0x80 ;  /* 0x0000008014987836 */ /* 0x001fe20000000000 */
        /* <DEDUP_REMOVED lines=31> */
.L_x_4567:
[----:B------:R-:W-:Y:S02]  /*ffb0*/  VIADD R14, R14, 0x38860 ;  /* 0x000388600e0e7836 */ /* 0x000fe40000000000 */
[----:B------:R-:W-:Y:S02]  /*ffc0*/  IMAD.MOV.U32 R15, RZ, RZ, R168 ;  /* 0x000000ffff0f7224 */ /* 0x000fe400078e00a8 */
[----:B------:R-:W-:Y:S01]  /*ffd0*/  IMAD.MOV.U32 R21, RZ, RZ, R10 ;  /* 0x000000ffff157224 */ /* 0x000fe200078e000a */
[----:B------:R-:W-:Y:S01]  /*ffe0*/  PRMT R14, R190, 0x654, R14 ;  /* 0x00000654be0e7816 */ /* 0x000fe2000000000e */
[----:B------:R-:W-:-:S03]  /*fff0*/  IMAD.MOV.U32 R20, RZ, RZ, R17 ;  /* 0x000000ffff147224 */ /* 0x000fc600078e0011 */
[----:B------:R0:W-:Y:S01]  /*10000*/  SYNCS.ARRIVE.TRANS64.RED.A1T0 RZ, [R14+URZ], RZ ;  /* 0x000000ff0eff79a7 */ /* 0x0001e2000810043f */
[----:B------:R-:W-:Y:S05]  /*10010*/  @P1 BRA `(.L_x_4568) ;  /* 0xffffffcc003c1947 */ /* 0x000fea000383ffff */
.L_x_4555:
[----:B------:R-:W-:Y:S05]  /*10020*/  BSYNC B0 ;  /* 0x0000000000007941 */ /* 0x000fea0003800000 */
.L_x_4554:
[----:B0-----:R-:W2:Y:S01]  /*10030*/  LDL.LU R14, [R1+0x4c] ;  /* 0x00004c00010e7983 */ /* 0x001ea20000300800 */
[----:B------:R-:W-:Y:S02]  /*10040*/  IMAD.MOV.U32 R155, RZ, RZ, -0x800000 ;  /* 0xff800000ff9b7424 */ /* 0x000fe400078e00ff */
[----:B------:R-:W-:Y:S01]  /*10050*/  IMAD.MOV.U32 R154, RZ, RZ, -0x800000 ;  /* 0xff800000ff9a7424 */ /* 0x000fe200078e00ff */
        /* <DEDUP_REMOVED lines=121> */
[----:B------:R0:W-:Y:S01]  /*107f0*/  @!P0 STS [R3+0x38400], R4 ;  /* 0x0384000403008388 */ /* 0x0001e20000000800 */
        /* <DEDUP_REMOVED lines=37> */
[----:B-1----:R-:W-:Y:S01]  /*10a50*/  SEL R0, RZ, 0x1, P1 ;  /* 0x00000001ff007807 */ /* 0x002fe20000800000 */
[----:B------:R-:W-:Y:S06]  /*10a60*/  BAR.ARV 0xe, 0x100 ;  /* 0x0384000000007b1d */ /* 0x000fec0000002000 */
[----:B------:R-:W-:-:S02]  /*10a70*/  PLOP3.LUT P0, PT, PT, PT, PT, 0x8, 0x0 ;  /* 0x000000000000781c */ /* 0x000fc40003f0e170 */
[----:B------:R-:W-:Y:S02]  /*10a80*/  LOP3.LUT R185, R185, R0, RZ, 0x3c, !PT ;  /* 0x00000000b9b97212 */ /* 0x000fe400078e3cff */
[----:B------:R-:W-:Y:S01]  /*10a90*/  SEL R17, R17, RZ, P1 ;  /* 0x000000ff11117207 */ /* 0x000fe20000800000 */
[----:B--2---:R-:W-:-:S05]  /*10aa0*/  VIADD R14, R14, 0x1 ;  /* 0x000000010e0e7836 */ /* 0x004fca0000000000 */
[----:B------:R2:W-:Y:S03]  /*10ab0*/  STL [R1+0x4c], R14 ;  /* 0x00004c0e01007387 */ /* 0x0005e60000100800 */
.L_x_4504:
[----:B------:R-:W-:Y:S05]  /*10ac0*/  BSYNC B7 ;  /* 0x0000000000077941 */ /* 0x000fea0003800000 */
.L_x_4500:
[----:B------:R-:W3:Y:S08]  /*10ad0*/  S2UR UR4, SR_CgaCtaId ;  /* 0x00000000000479c3 */ /* 0x000ef00000008800 */
[----:B------:R-:W-:Y:S01]  /*10ae0*/  BAR.SYNC.DEFER_BLOCKING 0x5, 0x180 ;  /* 0x0146000000007b1d */ /* 0x000fe20000010000 */
[----:B------:R-:W-:-:S05]  /*10af0*/  MOV R2, 0x400 ;  /* 0x0000040000027802 */ /* 0x000fca0000000f00 */
[----:B------:R-:W-:Y:S01]  /*10b00*/  BSSY B0, `(.L_x_4569) ;  /* 0x00004f8000007945 */ /* 0x000fe20003800000 */
[----:B---3--:R-:W-:-:S05]  /*10b10*/  IMAD.U32 R190, RZ, RZ, UR4 ;  /* 0x00000004ffbe7e24 */ /* 0x008fca000f8e00ff */
[----:B------:R-:W-:-:S05]  /*10b20*/  LEA R2, R190, R2, 0x18 ;  /* 0x00000002be027211 */ /* 0x000fca00078ec0ff */
[----:B-----5:R3:W4:Y:S01]  /*10b30*/  LDS.128 R84, [R2+0x388d0] ;  /* 0x0388d00002547984 */ /* 0x0207220000000c00 */
[----:B------:R-:W-:Y:S06]  /*10b40*/  BAR.ARV 0x4, 0x180 ;  /* 0x0106000000007b1d */ /* 0x000fec0000002000 */
[----:B------:R-:W-:Y:S05]  /*10b50*/  @P0 BRA `(.L_x_4570) ;  /* 0x0000003c00b40947 */ /* 0x000fea0003800000 */
[----:B------:R-:W3:Y:S01]  /*10b60*/  LDL R3, [R1+0x68] ;  /* 0x0000680001037983 */ /* 0x000ee20000100800 */
[----:B------:R-:W2:Y:S01]  /*10b70*/  S2R R0, SR_SWINHI ;  /* 0x0000000000007919 */ /* 0x000ea20000002f00 */
[----:B------:R-:W-:Y:S01]  /*10b80*/  F2FP.BF16.F32.PACK_AB R10, R29, R28 ;  /* 0x0000001c1d0a723e */ /* 0x000fe200000010ff */
[----:B------:R-:W-:Y:S01]  /*10b90*/  ULDC.64 UR6, c[0x0][0xd00] ;  /* 0x0003400000067ab9 */ /* 0x000fe20000000a00 */
[----:B------:R-:W-:Y:S01]  /*10ba0*/  F2FP.BF16.F32.PACK_AB R11, R31, R30 ;  /* 0x0000001e1f0b723e */ /* 0x000fe200000010ff */
[----:B------:R-:W3:Y:S01]  /*10bb0*/  LDL.LU R156, [R1+0x38] ;  /* 0x00003800019c7983 */ /* 0x000ee20000300800 */
[----:B01----:R-:W-:Y:S01]  /*10bc0*/  F2FP.BF16.F32.PACK_AB R12, R33, R32 ;  /* 0x00000020210c723e */ /* 0x003fe200000010ff */
[----:B------:R-:W-:Y:S01]  /*10bd0*/  ULDC.64 UR4, c[0x0][0xd08] ;  /* 0x0003420000047ab9 */ /* 0x000fe20000000a00 */
[----:B------:R-:W-:Y:S01]  /*10be0*/  F2FP.BF16.F32.PACK_AB R13, R35, R34 ;  /* 0x00000022230d723e */ /* 0x000fe200000010ff */
[----:B----4-:R-:W4:Y:S01]  /*10bf0*/  LDL.LU R84, [R1+0x3c] ;  /* 0x00003c0001547983 */ /* 0x010f220000300800 */
[----:B------:R-:W-:-:S02]  /*10c00*/  MOV R152, R2 ;  /* 0x0000000200987202 */ /* 0x000fc40000000f00 */
[----:B--2---:R-:W-:Y:S02]  /*10c10*/  MOV R153, R0 ;  /* 0x0000000000997202 */ /* 0x004fe40000000f00 */
[----:B------:R-:W-:Y:S02]  /*10c20*/  F2FP.BF16.F32.PACK_AB R14, R37, R36 ;  /* 0x00000024250e723e */ /* 0x000fe400000010ff */
[----:B------:R-:W-:Y:S01]  /*10c30*/  F2FP.BF16.F32.PACK_AB R15, R39, R38 ;  /* 0x00000026270f723e */ /* 0x000fe200000010ff */
[----:B------:R-:W-:Y:S01]  /*10c40*/  BAR.SYNC.DEFER_BLOCKING 0x1, 0x100 ;  /* 0x0044000000007b1d */ /* 0x000fe20000010000 */
[----:B---3--:R-:W-:-:S03]  /*10c50*/  IMAD.WIDE R20, R3, 0x2, R152 ;  /* 0x0000000203147825 */ /* 0x008fc600078e0298 */
        /* <DEDUP_REMOVED lines=164> */
[----:B------:R-:W-:Y:S02]  /*116a0*/  IADD3 R10, P0, R156, UR6, RZ ;  /* 0x000000069c0a7c10 */ /* 0x000fe4000ff1e0ff */
[----:B------:R-:W-:Y:S02]  /*116b0*/  MOV R20, R20 ;  /* 0x0000001400147202 */ /* 0x000fe40000000f00 */
[----:B------:R-:W-:Y:S02]  /*116c0*/  F2FP.BF16.F32.PACK_AB R13, R147, R146 ;  /* 0x00000092930d723e */ /* 0x000fe400000010ff */
[----:B------:R-:W-:Y:S02]  /*116d0*/  F2FP.BF16.F32.PACK_AB R14, R149, R148 ;  /* 0x00000094950e723e */ /* 0x000fe400000010ff */
[----:B------:R-:W-:-:S02]  /*116e0*/  F2FP.BF16.F32.PACK_AB R15, R151, R150 ;  /* 0x00000096970f723e */ /* 0x000fc400000010ff */
[----:B----4-:R-:W-:Y:S02]  /*116f0*/  IADD3.X R11, R84, UR7, RZ, P0, !PT ;  /* 0x00000007540b7c10 */ /* 0x010fe400087fe4ff */
        /* <DEDUP_REMOVED lines=18> */
.L_x_4571:
        /* <DEDUP_REMOVED lines=26> */
[----:B--2---:R-:W-:Y:S02]  /*119c0*/  SEL R15, R15, RZ, !P0 ;  /* 0x000000ff0f0f7207 */ /* 0x004fe40004000000 */
[----:B-1----:R-:W-:-:S03]  /*119d0*/  ISETP.NE.AND P0, PT, R157, 0x1, PT ;  /* 0x000000019d00780c */ /* 0x002fc60003f05270 */
[C---:B------:R-:W-:Y:S02]  /*119e0*/  IMAD R15, R12.reuse, R15, R13 ;  /* 0x0000000f0c0f7224 */ /* 0x040fe400078e020d */
[----:B------:R-:W-:-:S04]  /*119f0*/  IMAD.WIDE.U32 R12, R12, R20, RZ ;  /* 0x000000140c0c7225 */ /* 0x000fc800078e00ff */
[-C--:B------:R-:W-:Y:S02]  /*11a00*/  IMAD R20, R11, R184.reuse, RZ ;  /* 0x000000b80b147224 */ /* 0x080fe400078e02ff */
[----:B------:R-:W-:-:S04]  /*11a10*/  IMAD.WIDE.U32 R10, R10, R184, RZ ;  /* 0x000000b80a0a7225 */ /* 0x000fc800078e00ff */
[----:B------:R-:W-:Y:S02]  /*11a20*/  IMAD.IADD R20, R11, 0x1, R20 ;  /* 0x000000010b147824 */ /* 0x000fe400078e0214 */
[----:B------:R-:W0:Y:S01]  /*11a30*/  @P0 LDC R11, c[0x0][0xcec] ;  /* 0x00033b00ff0b0b82 */ /* 0x000e220000000800 */
[----:B------:R-:W-:-:S07]  /*11a40*/  IADD3 R21, P2, P3, R12, R10, R8 ;  /* 0x0000000a0c157210 */ /* 0x000fce0007b5e008 */
[----:B------:R-:W1:Y:S01]  /*11a50*/  @P0 LDC R10, c[0x0][0xcf0] ;  /* 0x00033c00ff0a0b82 */ /* 0x000e620000000800 */
[----:B---3--:R-:W-:Y:S02]  /*11a60*/  IMAD R84, R160, 0x40, R84 ;  /* 0x00000040a0547824 */ /* 0x008fe400078e0254 */
[----:B------:R-:W-:-:S05]  /*11a70*/  IMAD.IADD R15, R13, 0x1, R15 ;  /* 0x000000010d0f7824 */ /* 0x000fca00078e020f */
[----:B------:R-:W-:Y:S01]  /*11a80*/  IADD3.X R15, R15, R20, R9, P2, P3 ;  /* 0x000000140f0f7210 */ /* 0x000fe200017e6409 */
[----:B------:R-:W-:Y:S02]  /*11a90*/  IMAD.MOV.U32 R20, RZ, RZ, R84 ;  /* 0x000000ffff147224 */ /* 0x000fe400078e0054 */
[----:B0-----:R-:W-:-:S05]  /*11aa0*/  @P0 IMAD.HI.U32 R11, R84, R11, RZ ;  /* 0x0000000b540b0227 */ /* 0x001fca00078e00ff */
[----:B-1----:R-:W-:Y:S02]  /*11ab0*/  @P0 SHF.R.U32.HI R20, RZ, R10, R11 ;  /* 0x0000000aff140219 */ /* 0x002fe4000001160b */
[----:B------:R-:W0:Y:S01]  /*11ac0*/  LDC.64 R10, c[0x0][R14+0x228] ;  /* 0x00008a000e0a7b82 */ /* 0x000e220000000a00 */
[----:B----4-:R-:W-:-:S05]  /*11ad0*/  SEL R156, R156, RZ, P1 ;  /* 0x000000ff9c9c7207 */ /* 0x010fca0000800000 */
        /* <DEDUP_REMOVED lines=18> */
[----:B0-----:R-:W-:Y:S01]  /*11c00*/  LEA R13, P0, R12, R10, 0x2 ;  /* 0x0000000a0c0d7211 */ /* 0x001fe200078010ff */
[----:B-----5:R-:W-:-:S03]  /*11c10*/  IMAD.MOV R10, RZ, RZ, -R161 ;  /* 0x000000ffff0a7224 */ /* 0x020fc600078e0aa1 */
[----:B-1----:R-:W-:Y:S02]  /*11c20*/  LEA.HI.X R14, R12, R11, R14, 0x2, P0 ;  /* 0x0000000b0c0e7211 */ /* 0x002fe400000f140e */
[----:B------:R-:W-:Y:S01]  /*11c30*/  ISETP.NE.AND P0, PT, R159, R10, PT ;  /* 0x0000000a9f00720c */ /* 0x000fe20003f05270 */
[----:B------:R-:W-:Y:S04]  /*11c40*/  SHFL.IDX PT, R12, R13, 0x1, 0x1c1f ;  /* 0x003c1f000d0c7f89 */ /* 0x000fe800000e0000 */
[----:B------:R-:W-:Y:S04]  /*11c50*/  SHFL.IDX PT, R10, R13, RZ, 0x1c1f ;  /* 0x001c1fff0d0a7589 */ /* 0x000fe800000e0000 */
[----:B------:R-:W0:Y:S04]  /*11c60*/  SHFL.IDX PT, R11, R14, RZ, 0x1c1f ;  /* 0x001c1fff0e0b7589 */ /* 0x000e2800000e0000 */
[----:B------:R1:W2:Y:S02]  /*11c70*/  SHFL.IDX PT, R13, R14, 0x1, 0x1c1f ;  /* 0x003c1f000e0d7f89 */ /* 0x0002a400000e0000 */
[----:B-1----:R-:W-:-:S05]  /*11c80*/  IMAD R14, R3, R157, RZ ;  /* 0x0000009d030e7224 */ /* 0x002fca00078e02ff */
[C---:B------:R-:W-:Y:S01]  /*11c90*/  ISETP.GE.OR P1, PT, R15.reuse, R14, P0 ;  /* 0x0000000e0f00720c */ /* 0x040fe20000726670 */
[----:B------:R-:W-:-:S05]  /*11ca0*/  VIADD R15, R15, 0x8 ;  /* 0x000000080f0f7836 */ /* 0x000fca0000000000 */
[----:B------:R-:W-:-:S07]  /*11cb0*/  ISETP.GE.OR P0, PT, R15, R14, P0 ;  /* 0x0000000e0f00720c */ /* 0x000fce0000706670 */
[----:B0-----:R1:W-:Y:S06]  /*11cc0*/  @!P1 ST.E desc[UR42][R10.64], R155 ;  /* 0x0000009b0a009985 */ /* 0x0013ec000c10192a */
[----:B--2---:R1:W-:Y:S02]  /*11cd0*/  @!P0 ST.E desc[UR42][R12.64], R154 ;  /* 0x0000009a0c008985 */ /* 0x0043e4000c10192a */
.L_x_4572:
[----:B------:R-:W-:Y:S02]  /*11ce0*/  ISETP.GT.AND P1, PT, R0, 0x1, PT ;  /* 0x000000010000780c */ /* 0x000fe40003f24270 */
[----:B------:R-:W-:-:S04]  /*11cf0*/  ISETP.NE.U32.AND P0, PT, RZ, UR6, PT ;  /* 0x00000006ff007c0c */ /* 0x000fc8000bf05070 */
[----:B------:R-:W-:-:S04]  /*11d00*/  ISETP.NE.AND.EX P0, PT, RZ, UR7, PT, P0 ;  /* 0x00000007ff007c0c */ /* 0x000fc8000bf05300 */
[----:B------:R-:W-:-:S03]  /*11d10*/  SEL R0, R158, RZ, !P0 ;  /* 0x000000ff9e007207 */ /* 0x000fc60004000000 */
[----:B------:R-:W-:Y:S06]  /*11d20*/  @P1 BRA `(.L_x_4573) ;  /* 0x0000001000601947 */ /* 0x000fec0003800000 */
[----:B------:R-:W2:Y:S01]  /*11d30*/  S2R R20, SR_TID.X ;  /* 0x0000000000147919 */ /* 0x000ea20000002100 */
[----:B------:R-:W3:Y:S01]  /*11d40*/  LDC R80, c[0x0][0xce8] ;  /* 0x00033a00ff507b82 */ /* 0x000ee20000000800 */
[----:B------:R-:W-:Y:S01]  /*11d50*/  ULDC.64 UR4, c[0x0][0xba0] ;  /* 0x0002e80000047ab9 */ /* 0x000fe20000000a00 */
[----:B--2---:R-:W-:-:S05]  /*11d60*/  VIADD R20, R20, 0xffffff80 ;  /* 0xffffff8014147836 */ /* 0x004fca0000000000 */
[----:B01----:R-:W-:-:S04]  /*11d70*/  SHF.R.S32.HI R11, RZ, 0x1f, R20 ;  /* 0x0000001fff0b7819 */ /* 0x003fc80000011414 */
        /* <DEDUP_REMOVED lines=11> */
[----:B------:R-:W-:-:S02]  /*11e30*/  IADD3 R41, P1, R152, 0x6000, RZ ;  /* 0x0000600098297810 */ /* 0x000fc40007f3e0ff */
[----:B------:R-:W-:Y:S01]  /*11e40*/  LOP3.LUT R36, R36, R37, RZ, 0x3c, !PT ;  /* 0x0000002524247212 */ /* 0x000fe200078e3cff */
[----:B------:R-:W-:Y:S01]  /*11e50*/  IMAD.X R37, RZ, RZ, R153, P0 ;  /* 0x000000ffff257224 */ /* 0x000fe200000e0699 */
[----:B------:R-:W-:Y:S01]  /*11e60*/  IADD3 R65, P0, R152, 0xc000, RZ ;  /* 0x0000c00098417810 */ /* 0x000fe20007f1e0ff */
[----:B------:R-:W-:Y:S01]  /*11e70*/  IMAD.WIDE.U32 R8, R8, UR4, RZ ;  /* 0x0000000408087c25 */ /* 0x000fe2000f8e00ff */
[----:B------:R-:W-:Y:S01]  /*11e80*/  ULDC.64 UR4, c[0x0][0xbe8] ;  /* 0x0002fa0000047ab9 */ /* 0x000fe20000000a00 */
[----:B------:R-:W-:Y:S02]  /*11e90*/  LOP3.LUT R12, R13, 0x380, RZ, 0xc0, !PT ;  /* 0x000003800d0c7812 */ /* 0x000fe400078ec0ff */
[----:B------:R-:W-:Y:S01]  /*11ea0*/  LOP3.LUT R64, R65, 0x380, RZ, 0xc0, !PT ;  /* 0x0000038041407812 */ /* 0x000fe200078ec0ff */
[----:B------:R-:W-:Y:S01]  /*11eb0*/  IMAD.IADD R9, R9, 0x1, R21 ;  /* 0x0000000109097824 */ /* 0x000fe200078e0215 */
[----:B------:R-:W-:Y:S01]  /*11ec0*/  LOP3.LUT R40, R41, 0x380, RZ, 0xc0, !PT ;  /* 0x0000038029287812 */ /* 0x000fe200078ec0ff */
[----:B------:R-:W-:Y:S01]  /*11ed0*/  IMAD.IADD R11, R20, 0x1, -R11 ;  /* 0x00000001140b7824 */ /* 0x000fe200078e0a0b */
[----:B------:R-:W-:Y:S01]  /*11ee0*/  SHF.R.U64 R64, R64, 0x3, RZ ;  /* 0x0000000340407819 */ /* 0x000fe200000012ff */
[----:B------:R-:W-:Y:S01]  /*11ef0*/  IMAD.WIDE.U32 R8, R184, UR4, R8 ;  /* 0x00000004b8087c25 */ /* 0x000fe2000f8e0008 */
[----:B------:R-:W-:Y:S01]  /*11f00*/  SHF.R.U64 R12, R12, 0x3, RZ ;  /* 0x000000030c0c7819 */ /* 0x000fe200000012ff */
[----:B------:R-:W5:Y:S01]  /*11f10*/  LD.E.128 R36, desc[UR42][R36.64] ;  /* 0x0000002a24247980 */ /* 0x000f62000c101d00 */
[----:B------:R-:W-:Y:S01]  /*11f20*/  LOP3.LUT R64, R64, R65, RZ, 0x3c, !PT ;  /* 0x0000004140407212 */ /* 0x000fe200078e3cff */
[----:B------:R-:W-:Y:S01]  /*11f30*/  IMAD.X R65, RZ, RZ, R153, P0 ;  /* 0x000000ffff417224 */ /* 0x000fe200000e0699 */
[----:B---3--:R-:W-:-:S02]  /*11f40*/  ISETP.NE.AND P0, PT, R80, 0x1, PT ;  /* 0x000000015000780c */ /* 0x008fc40003f05270 */
[----:B------:R-:W-:Y:S01]  /*11f50*/  SHF.R.S32.HI R20, RZ, 0x1f, R0 ;  /* 0x0000001fff147819 */ /* 0x000fe20000011400 */
[----:B------:R-:W-:Y:S01]  /*11f60*/  IMAD R9, R184, UR5, R9 ;  /* 0x00000005b8097c24 */ /* 0x000fe2000f8e0209 */
[----:B------:R-:W-:Y:S01]  /*11f70*/  ULDC.64 UR4, c[0x0][0xbf0] ;  /* 0x0002fc0000047ab9 */ /* 0x000fe20000000a00 */
[----:B------:R-:W-:Y:S01]  /*11f80*/  IMAD R11, R11, 0x20, R10 ;  /* 0x000000200b0b7824 */ /* 0x000fe200078e020a */
[----:B------:R-:W-:Y:S01]  /*11f90*/  SHF.R.U64 R40, R40, 0x3, RZ ;  /* 0x0000000328287819 */ /* 0x000fe200000012ff */
[----:B------:R-:W-:Y:S01]  /*11fa0*/  VIADD R159, R192, 0x40 ;  /* 0x00000040c09f7836 */ /* 0x000fe20000000000 */
[----:B------:R-:W-:Y:S01]  /*11fb0*/  LOP3.LUT R12, R12, R13, RZ, 0x3c, !PT ;  /* 0x0000000d0c0c7212 */ /* 0x000fe200078e3cff */
[----:B------:R-:W-:Y:S01]  /*11fc0*/  VIADD R158, R192, 0x80 ;  /* 0x00000080c09e7836 */ /* 0x000fe20000000000 */
[----:B------:R-:W-:Y:S01]  /*11fd0*/  IADD3 R25, P4, R152, 0x2000, RZ ;  /* 0x0000200098197810 */ /* 0x000fe20007f9e0ff */
[----:B------:R-:W-:Y:S01]  /*11fe0*/  VIADD R157, R192, 0xc0 ;  /* 0x000000c0c09d7836 */ /* 0x000fe20000000000 */
[C---:B------:R-:W-:Y:S01]  /*11ff0*/  IADD3 R29, P5, R152.reuse, 0x3000, RZ ;  /* 0x00003000981d7810 */ /* 0x040fe20007fbe0ff */
[----:B------:R-:W0:Y:S01]  /*12000*/  @P0 LDC R83, c[0x0][0xcec] ;  /* 0x00033b00ff530b82 */ /* 0x000e220000000800 */
[----:B------:R-:W-:Y:S01]  /*12010*/  IADD3 R33, P6, R152, 0x4000, RZ ;  /* 0x0000400098217810 */ /* 0x000fe20007fde0ff */
[----:B------:R-:W-:Y:S01]  /*12020*/  VIADD R156, R192, 0x100 ;  /* 0x00000100c09c7836 */ /* 0x000fe20000000000 */
[----:B------:R-:W-:Y:S01]  /*12030*/  LOP3.LUT R40, R40, R41, RZ, 0x3c, !PT ;  /* 0x0000002928287212 */ /* 0x000fe200078e3cff */
[----:B------:R-:W-:Y:S01]  /*12040*/  VIADD R155, R192, 0x140 ;  /* 0x00000140c09b7836 */ /* 0x000fe20000000000 */
[C---:B------:R-:W-:Y:S01]  /*12050*/  IADD3 R45, P2, R152.reuse, 0x7000, RZ ;  /* 0x00007000982d7810 */ /* 0x040fe20007f5e0ff */
[----:B------:R-:W5:Y:S01]  /*12060*/  LD.E.128 R64, desc[UR42][R64.64] ;  /* 0x0000002a40407980 */ /* 0x000f62000c101d00 */
[----:B------:R-:W-:Y:S01]  /*12070*/  LOP3.LUT R5, R152, 0x380, RZ, 0xc0, !PT ;  /* 0x0000038098057812 */ /* 0x000fe200078ec0ff */
[----:B------:R-:W1:Y:S01]  /*12080*/  @P0 LDC R21, c[0x0][0xcf0] ;  /* 0x00033c00ff150b82 */ /* 0x000e620000000800 */
[----:B------:R-:W-:Y:S01]  /*12090*/  IMAD R81, R20, UR4, RZ ;  /* 0x0000000414517c24 */ /* 0x000fe2000f8e02ff */
[----:B------:R-:W-:Y:S01]  /*120a0*/  LOP3.LUT R24, R25, 0x380, RZ, 0xc0, !PT ;  /* 0x0000038019187812 */ /* 0x000fe200078ec0ff */
[----:B------:R-:W-:Y:S01]  /*120b0*/  IMAD R20, R160, 0x40, R11 ;  /* 0x00000040a0147824 */ /* 0x000fe200078e020b */
[----:B------:R-:W-:Y:S01]  /*120c0*/  LOP3.LUT R28, R29, 0x380, RZ, 0xc0, !PT ;  /* 0x000003801d1c7812 */ /* 0x000fe200078ec0ff */
[C---:B------:R-:W-:Y:S01]  /*120d0*/  IMAD R81, R0.reuse, UR5, R81 ;  /* 0x0000000500517c24 */ /* 0x040fe2000f8e0251 */
[----:B------:R-:W-:Y:S01]  /*120e0*/  LOP3.LUT R32, R33, 0x380, RZ, 0xc0, !PT ;  /* 0x0000038021207812 */ /* 0x000fe200078ec0ff */
[----:B------:R-:W-:Y:S01]  /*120f0*/  IMAD.WIDE.U32 R8, R0, UR4, R8 ;  /* 0x0000000400087c25 */ /* 0x000fe2000f8e0008 */
[----:B------:R-:W-:Y:S01]  /*12100*/  ULDC.64 UR4, c[0x0][0xbe0] ;  /* 0x0002f80000047ab9 */ /* 0x000fe20000000a00 */
[----:B------:R-:W-:-:S02]  /*12110*/  LOP3.LUT R44, R45, 0x380, RZ, 0xc0, !PT ;  /* 0x000003802d2c7812 */ /* 0x000fc400078ec0ff */
[----:B------:R-:W-:Y:S01]  /*12120*/  IMAD.MOV.U32 R11, RZ, RZ, R20 ;  /* 0x000000ffff0b7224 */ /* 0x000fe200078e0014 */
[----:B------:R-:W-:Y:S01]  /*12130*/  SHF.R.U64 R24, R24, 0x3, RZ ;  /* 0x0000000318187819 */ /* 0x000fe200000012ff */
[--C-:B------:R-:W-:Y:S01]  /*12140*/  IMAD.X R13, RZ, RZ, R153.reuse, P3 ;  /* 0x000000ffff0d7224 */ /* 0x100fe200018e0699 */
[C---:B------:R-:W-:Y:S01]  /*12150*/  IADD3 R49, P3, R152.reuse, 0x8000, RZ ;  /* 0x0000800098317810 */ /* 0x040fe20007f7e0ff */
[----:B------:R-:W-:Y:S01]  /*12160*/  IMAD.X R41, RZ, RZ, R153, P1 ;  /* 0x000000ffff297224 */ /* 0x000fe200008e0699 */
[----:B------:R-:W-:Y:S01]  /*12170*/  IADD3 R69, P1, R152, 0xd000, RZ ;  /* 0x0000d00098457810 */ /* 0x000fe20007f3e0ff */
[----:B0-----:R-:W-:Y:S01]  /*12180*/  @P0 IMAD.HI.U32 R0, R20, R83, RZ ;  /* 0x0000005314000227 */ /* 0x001fe200078e00ff */
[----:B------:R-:W-:Y:S01]  /*12190*/  LOP3.LUT R48, R49, 0x380, RZ, 0xc0, !PT ;  /* 0x0000038031307812 */ /* 0x000fe200078ec0ff */
[----:B------:R-:W5:Y:S01]  /*121a0*/  LD.E.128 R12, desc[UR42][R12.64] ;  /* 0x0000002a0c0c7980 */ /* 0x000f62000c101d00 */
[----:B------:R-:W-:Y:S01]  /*121b0*/  LOP3.LUT R68, R69, 0x380, RZ, 0xc0, !PT ;  /* 0x0000038045447812 */ /* 0x000fe200078ec0ff */
[----:B------:R-:W-:Y:S01]  /*121c0*/  IMAD.IADD R9, R9, 0x1, R81 ;  /* 0x0000000109097824 */ /* 0x000fe200078e0251 */
[----:B------:R-:W-:Y:S01]  /*121d0*/  SHF.R.U64 R28, R28, 0x3, RZ ;  /* 0x000000031c1c7819 */ /* 0x000fe200000012ff */
[----:B------:R-:W5:Y:S01]  /*121e0*/  LD.E.128 R40, desc[UR42][R40.64] ;  /* 0x0000002a28287980 */ /* 0x000f62000c101d00 */
[----:B-1----:R-:W-:-:S02]  /*121f0*/  @P0 SHF.R.U32.HI R11, RZ, R21, R0 ;  /* 0x00000015ff0b0219 */ /* 0x002fc40000011600 */
[----:B------:R-:W-:Y:S02]  /*12200*/  SHF.R.U64 R32, R32, 0x3, RZ ;  /* 0x0000000320207819 */ /* 0x000fe400000012ff */
[--C-:B------:R-:W-:Y:S01]  /*12210*/  SHF.R.S32.HI R0, RZ, 0x1f, R11.reuse ;  /* 0x0000001fff007819 */ /* 0x100fe2000001140b */
[----:B------:R-:W-:Y:S01]  /*12220*/  IMAD.MOV R21, RZ, RZ, -R11 ;  /* 0x000000ffff157224 */ /* 0x000fe200078e0a0b */
[----:B------:R-:W-:Y:S01]  /*12230*/  SHF.R.U64 R44, R44, 0x3, RZ ;  /* 0x000000032c2c7819 */ /* 0x000fe200000012ff */
[C---:B------:R-:W-:Y:S01]  /*12240*/  IMAD.WIDE.U32 R8, R11.reuse, UR4, R8 ;  /* 0x000000040b087c25 */ /* 0x040fe2000f8e0008 */
[----:B------:R-:W-:Y:S02]  /*12250*/  SHF.R.U64 R48, R48, 0x3, RZ ;  /* 0x0000000330307819 */ /* 0x000fe400000012ff */
[----:B------:R-:W-:Y:S01]  /*12260*/  SHF.R.U64 R68, R68, 0x3, RZ ;  /* 0x0000000344447819 */ /* 0x000fe200000012ff */
[----:B------:R-:W-:Y:S01]  /*12270*/  IMAD R21, R80, R21, R20 ;  /* 0x0000001550157224 */ /* 0x000fe200078e0214 */
[----:B------:R-:W-:Y:S01]  /*12280*/  LOP3.LUT R24, R24, R25, RZ, 0x3c, !PT ;  /* 0x0000001918187212 */ /* 0x000fe200078e3cff */
[----:B------:R-:W-:Y:S01]  /*12290*/  IMAD R0, R0, UR4, RZ ;  /* 0x0000000400007c24 */ /* 0x000fe2000f8e02ff */
[----:B------:R-:W0:Y:S01]  /*122a0*/  LDC R20, c[0x0][0xbc8] ;  /* 0x0002f200ff147b82 */ /* 0x000e220000000800 */
[----:B------:R-:W-:Y:S01]  /*122b0*/  LOP3.LUT R28, R28, R29, RZ, 0x3c, !PT ;  /* 0x0000001d1c1c7212 */ /* 0x000fe200078e3cff */
[----:B------:R-:W-:Y:S01]  /*122c0*/  IMAD.X R25, RZ, RZ, R153, P4 ;  /* 0x000000ffff197224 */ /* 0x000fe200020e0699 */
[----:B------:R-:W-:Y:S01]  /*122d0*/  LOP3.LUT R32, R32, R33, RZ, 0x3c, !PT ;  /* 0x0000002120207212 */ /* 0x000fe200078e3cff */
[----:B------:R-:W-:Y:S01]  /*122e0*/  IMAD R11, R11, UR5, R0 ;  /* 0x000000050b0b7c24 */ /* 0x000fe2000f8e0200 */
[----:B------:R-:W-:Y:S01]  /*122f0*/  SHF.R.S32.HI R0, RZ, 0x1f, R21 ;  /* 0x0000001fff007819 */ /* 0x000fe20000011415 */
[----:B------:R-:W-:Y:S01]  /*12300*/  ULDC.64 UR4, c[0x0][0xbd8] ;  /* 0x0002f60000047ab9 */ /* 0x000fe20000000a00 */
[----:B------:R-:W-:Y:S01]  /*12310*/  LOP3.LUT R44, R44, R45, RZ, 0x3c, !PT ;  /* 0x0000002d2c2c7212 */ /* 0x000fe200078e3cff */
[----:B------:R-:W-:Y:S01]  /*12320*/  IMAD.IADD R9, R9, 0x1, R11 ;  /* 0x0000000109097824 */ /* 0x000fe200078e020b */
[----:B------:R-:W-:Y:S01]  /*12330*/  LOP3.LUT R48, R48, R49, RZ, 0x3c, !PT ;  /* 0x0000003130307212 */ /* 0x000fe200078e3cff */
[----:B------:R-:W-:Y:S01]  /*12340*/  IMAD R0, R0, UR4, RZ ;  /* 0x0000000400007c24 */ /* 0x000fe2000f8e02ff */
[----:B------:R-:W-:Y:S01]  /*12350*/  IADD3 R53, P4, R152, 0x9000, RZ ;  /* 0x0000900098357810 */ /* 0x000fe20007f9e0ff */
[----:B------:R-:W-:Y:S01]  /*12360*/  IMAD.WIDE.U32 R8, R21, UR4, R8 ;  /* 0x0000000415087c25 */ /* 0x000fe2000f8e0008 */
[----:B------:R-:W-:Y:S01]  /*12370*/  LOP3.LUT R68, R68, R69, RZ, 0x3c, !PT ;  /* 0x0000004544447212 */ /* 0x000fe200078e3cff */
[----:B------:R-:W5:Y:S01]  /*12380*/  LD.E.128 R24, desc[UR42][R24.64] ;  /* 0x0000002a18187980 */ /* 0x000f62000c101d00 */
[----:B------:R-:W-:Y:S01]  /*12390*/  LOP3.LUT R52, R53, 0x380, RZ, 0xc0, !PT ;  /* 0x0000038035347812 */ /* 0x000fe200078ec0ff */
[----:B------:R-:W-:Y:S01]  /*123a0*/  IMAD R81, R21, UR5, R0 ;  /* 0x0000000515517c24 */ /* 0x000fe2000f8e0200 */
[----:B------:R-:W-:Y:S01]  /*123b0*/  ULDC.64 UR4, c[0x0][0xb80] ;  /* 0x0002e00000047ab9 */ /* 0x000fe20000000a00 */
[----:B------:R-:W-:Y:S01]  /*123c0*/  IMAD.X R29, RZ, RZ, R153, P5 ;  /* 0x000000ffff1d7224 */ /* 0x000fe200028e0699 */
[----:B------:R-:W-:Y:S01]  /*123d0*/  LEA R21, P0, R8, UR4, 0x1 ;  /* 0x0000000408157c11 */ /* 0x000fe2000f8008ff */
[----:B------:R-:W-:Y:S01]  /*123e0*/  IMAD.IADD R81, R9, 0x1, R81 ;  /* 0x0000000109517824 */ /* 0x000fe200078e0251 */
[C---:B------:R-:W-:Y:S01]  /*123f0*/  IADD3 R57, P5, R152.reuse, 0xa000, RZ ;  /* 0x0000a00098397810 */ /* 0x040fe20007fbe0ff */
[--C-:B------:R-:W-:Y:S01]  /*12400*/  IMAD.X R33, RZ, RZ, R153.reuse, P6 ;  /* 0x000000ffff217224 */ /* 0x100fe200030e0699 */
[----:B------:R-:W-:Y:S01]  /*12410*/  IADD3 R61, P6, R152, 0xb000, RZ ;  /* 0x0000b000983d7810 */ /* 0x000fe20007fde0ff */
[----:B------:R-:W-:Y:S01]  /*12420*/  IMAD.X R45, RZ, RZ, R153, P2 ;  /* 0x000000ffff2d7224 */ /* 0x000fe200010e0699 */
[----:B------:R-:W-:Y:S01]  /*12430*/  LEA.HI.X R81, R8, UR5, R81, 0x1, P0 ;  /* 0x0000000508517c11 */ /* 0x000fe200080f0c51 */
[--C-:B------:R-:W-:Y:S01]  /*12440*/  IMAD.X R49, RZ, RZ, R153.reuse, P3 ;  /* 0x000000ffff317224 */ /* 0x100fe200018e0699 */
[----:B0-----:R-:W-:Y:S01]  /*12450*/  ISETP.GE.AND P0, PT, R159, R20, PT ;  /* 0x000000149f00720c */ /* 0x001fe20003f06270 */
[----:B------:R-:W-:Y:S01]  /*12460*/  IMAD.X R69, RZ, RZ, R153, P1 ;  /* 0x000000ffff457224 */ /* 0x000fe200008e0699 */
[----:B------:R-:W-:Y:S01]  /*12470*/  IADD3 R73, P2, R152, 0xe000, RZ ;  /* 0x0000e00098497810 */ /* 0x000fe20007f5e0ff */
[----:B------:R-:W5:Y:S01]  /*12480*/  LD.E.128 R28, desc[UR42][R28.64] ;  /* 0x0000002a1c1c7980 */ /* 0x000f62000c101d00 */
[----:B------:R-:W-:-:S02]  /*12490*/  SEL R0, RZ, 0xffffffff, P0 ;  /* 0xffffffffff007807 */ /* 0x000fc40000000000 */
[----:B------:R-:W-:Y:S01]  /*124a0*/  IADD3 R7, P3, R152, 0xf000, RZ ;  /* 0x0000f00098077810 */ /* 0x000fe20007f7e0ff */
[----:B------:R-:W5:Y:S01]  /*124b0*/  LD.E.128 R32, desc[UR42][R32.64] ;  /* 0x0000002a20207980 */ /* 0x000f62000c101d00 */
[-C--:B------:R-:W-:Y:S02]  /*124c0*/  ISETP.GE.AND P1, PT, R192, R20.reuse, PT ;  /* 0x00000014c000720c */ /* 0x080fe40003f26270 */
[----:B------:R-:W-:Y:S01]  /*124d0*/  ISETP.GE.AND P0, PT, R158, R20, PT ;  /* 0x000000149e00720c */ /* 0x000fe20003f06270 */
[----:B------:R-:W-:Y:S01]  /*124e0*/  IMAD.SHL.U32 R9, R0, 0x2, RZ ;  /* 0x0000000200097824 */ /* 0x000fe200078e00ff */
[----:B------:R-:W-:Y:S01]  /*124f0*/  LOP3.LUT R56, R57, 0x380, RZ, 0xc0, !PT ;  /* 0x0000038039387812 */ /* 0x000fe200078ec0ff */
[----:B------:R-:W-:Y:S01]  /*12500*/  IMAD.X R77, RZ, RZ, R153, P3 ;  /* 0x000000ffff4d7224 */ /* 0x000fe200018e0699 */
[----:B------:R-:W-:Y:S01]  /*12510*/  LOP3.LUT R60, R61, 0x380, RZ, 0xc0, !PT ;  /* 0x000003803d3c7812 */ /* 0x000fe200078ec0ff */
[----:B------:R-:W5:Y:S01]  /*12520*/  LD.E.128 R44, desc[UR42][R44.64] ;  /* 0x0000002a2c2c7980 */ /* 0x000f62000c101d00 */
[----:B------:R-:W-:-:S02]  /*12530*/  LOP3.LUT R72, R73, 0x380, RZ, 0xc0, !PT ;  /* 0x0000038049487812 */ /* 0x000fc400078ec0ff */
[----:B------:R-:W-:Y:S01]  /*12540*/  LOP3.LUT R6, R7, 0x380, RZ, 0xc0, !PT ;  /* 0x0000038007067812 */ /* 0x000fe200078ec0ff */
[----:B------:R-:W5:Y:S01]  /*12550*/  LD.E.128 R48, desc[UR42][R48.64] ;  /* 0x0000002a30307980 */ /* 0x000f62000c101d00 */
[----:B------:R-:W-:Y:S02]  /*12560*/  SEL R0, RZ, 0x1, P1 ;  /* 0x00000001ff007807 */ /* 0x000fe40000800000 */
[----:B------:R-:W-:Y:S01]  /*12570*/  SEL R8, RZ, 0xffffffff, P0 ;  /* 0xffffffffff087807 */ /* 0x000fe20000000000 */
[----:B------:R-:W5:Y:S01]  /*12580*/  LD.E.128 R68, desc[UR42][R68.64] ;  /* 0x0000002a44447980 */ /* 0x000f62000c101d00 */
[----:B------:R-:W-:Y:S02]  /*12590*/  SHF.R.U64 R52, R52, 0x3, RZ ;  /* 0x0000000334347819 */ /* 0x000fe400000012ff */
[----:B------:R-:W-:Y:S02]  /*125a0*/  SHF.R.U64 R56, R56, 0x3, RZ ;  /* 0x0000000338387819 */ /* 0x000fe400000012ff */
[----:B------:R-:W-:-:S02]  /*125b0*/  SHF.R.U64 R60, R60, 0x3, RZ ;  /* 0x000000033c3c7819 */ /* 0x000fc400000012ff */
[----:B------:R-:W-:Y:S02]  /*125c0*/  SHF.R.U64 R72, R72, 0x3, RZ ;  /* 0x0000000348487819 */ /* 0x000fe400000012ff */
[----:B------:R-:W-:Y:S02]  /*125d0*/  SHF.R.U64 R5, R5, 0x3, RZ ;  /* 0x0000000305057819 */ /* 0x000fe400000012ff */
[----:B------:R-:W-:Y:S02]  /*125e0*/  ISETP.GE.AND P0, PT, R157, R20, PT ;  /* 0x000000149d00720c */ /* 0x000fe40003f06270 */
[----:B------:R-:W-:Y:S02]  /*125f0*/  SHF.R.U64 R6, R6, 0x3, RZ ;  /* 0x0000000306067819 */ /* 0x000fe400000012ff */
[----:B------:R-:W-:Y:S01]  /*12600*/  LOP3.LUT R0, R9, 0x2, R0, 0xe2, !PT ;  /* 0x0000000209007812 */ /* 0x000fe200078ee200 */
        /* <DEDUP_REMOVED lines=11> */
[----:B------:R-:W-:Y:S01]  /*126c0*/  SEL R8, RZ, 0xffffffff, P0 ;  /* 0xffffffffff087807 */ /* 0x000fe20000000000 */
[----:B------:R-:W5:Y:S01]  /*126d0*/  LD.E.128 R52, desc[UR42][R52.64] ;  /* 0x0000002a34347980 */ /* 0x000f62000c101d00 */
[----:B------:R-:W-:-:S02]  /*126e0*/  LOP3.LUT R76, R6, R7, RZ, 0x3c, !PT ;  /* 0x00000007064c7212 */ /* 0x000fc400078e3cff */
[-C--:B------:R-:W-:Y:S01]  /*126f0*/  ISETP.GE.AND P0, PT, R156, R20.reuse, PT ;  /* 0x000000149c00720c */ /* 0x080fe20003f06270 */
[----:B------:R-:W5:Y:S01]  /*12700*/  LD.E.128 R4, desc[UR42][R4.64] ;  /* 0x0000002a04047980 */ /* 0x000f62000c101d00 */
[----:B------:R-:W-:Y:S01]  /*12710*/  LOP3.LUT R0, R9, 0x4, R0, 0xe2, !PT ;  /* 0x0000000409007812 */ /* 0x000fe200078ee200 */
[----:B------:R-:W-:Y:S01]  /*12720*/  IMAD.SHL.U32 R9, R8, 0x8, RZ ;  /* 0x0000000808097824 */ /* 0x000fe200078e00ff */
[----:B------:R-:W-:Y:S01]  /*12730*/  SEL R8, RZ, 0xffffffff, P0 ;  /* 0xffffffffff087807 */ /* 0x000fe20000000000 */
[----:B------:R-:W5:Y:S01]  /*12740*/  LD.E.128 R56, desc[UR42][R56.64] ;  /* 0x0000002a38387980 */ /* 0x000f62000c101d00 */
[----:B------:R-:W-:-:S03]  /*12750*/  ISETP.GE.AND P0, PT, R155, R20, PT ;  /* 0x000000149b00720c */ /* 0x000fc60003f06270 */
[----:B------:R-:W5:Y:S01]  /*12760*/  LD.E.128 R60, desc[UR42][R60.64] ;  /* 0x0000002a3c3c7980 */ /* 0x000f62000c101d00 */
[----:B------:R-:W-:-:S03]  /*12770*/  LOP3.LUT R0, R9, 0x8, R0, 0xe2, !PT ;  /* 0x0000000809007812 */ /* 0x000fc600078ee200 */
[----:B------:R-:W5:Y:S04]  /*12780*/  LD.E.128 R72, desc[UR42][R72.64] ;  /* 0x0000002a48487980 */ /* 0x000f68000c101d00 */
[----:B------:R-:W5:Y:S01]  /*12790*/  LD.E.128 R76, desc[UR42][R76.64] ;  /* 0x0000002a4c4c7980 */ /* 0x000f62000c101d00 */
[----:B------:R-:W-:Y:S01]  /*127a0*/  IMAD.SHL.U32 R9, R8, 0x10, RZ ;  /* 0x0000001008097824 */ /* 0x000fe200078e00ff */
[----:B------:R-:W-:Y:S01]  /*127b0*/  @!PT LDS RZ, [RZ] ;  /* 0x00000000fffff984 */ /* 0x000fe20000000800 */
[----:B------:R-:W-:Y:S01]  /*127c0*/  @!PT LDS RZ, [RZ] ;  /* 0x00000000fffff984 */ /* 0x000fe20000000800 */
[----:B------:R-:W-:Y:S01]  /*127d0*/  @!PT LDS RZ, [RZ] ;  /* 0x00000000fffff984 */ /* 0x000fe20000000800 */
[----:B------:R-:W-:Y:S01]  /*127e0*/  @!PT LDS RZ, [RZ] ;  /* 0x00000000fffff984 */ /* 0x000fe20000000800 */
[----:B------:R0:W-:Y:S06]  /*127f0*/  MEMBAR.ALL.CTA ;  /* 0x0000000000007992 */ /* 0x0001ec0000008000 */
[----:B0-----:R-:W0:Y:S01]  /*12800*/  FENCE.VIEW.ASYNC.S ;  /* 0x00000000000073c6 */ /* 0x001e220000000000 */
[----:B------:R-:W-:Y:S01]  /*12810*/  SEL R8, RZ, 0xffffffff, P0 ;  /* 0xffffffffff087807 */ /* 0x000fe20000000000 */
[----:B------:R-:W-:Y:S01]  /*12820*/  VIADD R154, R192, 0x180 ;  /* 0x00000180c09a7836 */ /* 0x000fe20000000000 */
[----:B------:R-:W-:Y:S01]  /*12830*/  LOP3.LUT R0, R9, 0x10, R0, 0xe2, !PT ;  /* 0x0000001009007812 */ /* 0x000fe200078ee200 */
[----:B------:R-:W-:-:S02]  /*12840*/  IMAD R82, R160, 0x40, R10 ;  /* 0x00000040a0527824 */ /* 0x000fc400078e020a */
[----:B------:R-:W-:Y:S02]  /*12850*/  IMAD.SHL.U32 R9, R8, 0x20, RZ ;  /* 0x0000002008097824 */ /* 0x000fe400078e00ff */
[----:B------:R-:W-:Y:S01]  /*12860*/  IMAD R80, R3, R80, RZ ;  /* 0x0000005003507224 */ /* 0x000fe200078e02ff */
[----:B------:R-:W-:Y:S01]  /*12870*/  ISETP.GE.AND P0, PT, R154, R20, PT ;  /* 0x000000149a00720c */ /* 0x000fe20003f06270 */
[----:B------:R-:W-:Y:S01]  /*12880*/  VIADD R84, R192, 0x1c0 ;  /* 0x000001c0c0547836 */ /* 0x000fe20000000000 */
[----:B------:R-:W-:Y:S01]  /*12890*/  LOP3.LUT R3, R9, 0x20, R0, 0xe2, !PT ;  /* 0x0000002009037812 */ /* 0x000fe200078ee200 */
[----:B------:R-:W-:Y:S01]  /*128a0*/  VIADD R0, R2, 0x38820 ;  /* 0x0003882002007836 */ /* 0x000fe20000000000 */
[----:B------:R-:W-:Y:S02]  /*128b0*/  ISETP.GE.AND P1, PT, R82, R80, PT ;  /* 0x000000505200720c */ /* 0x000fe40003f26270 */
[----:B------:R-:W-:Y:S02]  /*128c0*/  SEL R8, RZ, 0x40, P0 ;  /* 0x00000040ff087807 */ /* 0x000fe40000000000 */
[----:B------:R-:W-:-:S02]  /*128d0*/  ISETP.GE.AND P0, PT, R84, R20, PT ;  /* 0x000000145400720c */ /* 0x000fc40003f06270 */
[----:B------:R-:W-:Y:S02]  /*128e0*/  LOP3.LUT R3, R3, R8, RZ, 0xfc, !PT ;  /* 0x0000000803037212 */ /* 0x000fe400078efcff */
[----:B------:R-:W-:Y:S02]  /*128f0*/  PRMT R0, RZ, 0x654, R0 ;  /* 0x00000654ff007816 */ /* 0x000fe40000000000 */
[----:B------:R-:W-:Y:S01]  /*12900*/  SEL R8, RZ, 0x80, P0 ;  /* 0x00000080ff087807 */ /* 0x000fe20000000000 */
[C---:B------:R-:W-:Y:S01]  /*12910*/  VIADD R83, R192.reuse, 0x1c0 ;  /* 0x000001c0c0537836 */ /* 0x040fe20000000000 */
[----:B0-----:R0:W-:Y:S01]  /*12920*/  SYNCS.ARRIVE.TRANS64.RED.A1T0 RZ, [R0+URZ], RZ ;  /* 0x000000ff00ff79a7 */ /* 0x0011e2000810043f */
[C---:B------:R-:W-:Y:S02]  /*12930*/  VIADD R88, R192.reuse, 0x180 ;  /* 0x00000180c0587836 */ /* 0x040fe40000000000 */
[C---:B------:R-:W-:Y:S02]  /*12940*/  VIADD R89, R192.reuse, 0x140 ;  /* 0x00000140c0597836 */ /* 0x040fe40000000000 */
[----:B------:R-:W-:-:S02]  /*12950*/  VIADD R90, R192, 0x100 ;  /* 0x00000100c05a7836 */ /* 0x000fc40000000000 */
[C---:B------:R-:W-:Y:S01]  /*12960*/  VIADD R91, R192.reuse, 0xc0 ;  /* 0x000000c0c05b7836 */ /* 0x040fe20000000000 */
[----:B0-----:R-:W-:Y:S01]  /*12970*/  LOP3.LUT R0, R3, R8, RZ, 0xfc, !PT ;  /* 0x0000000803007212 */ /* 0x001fe200078efcff */
[C---:B------:R-:W-:Y:S02]  /*12980*/  VIADD R92, R192.reuse, 0x80 ;  /* 0x00000080c05c7836 */ /* 0x040fe40000000000 */
[----:B------:R-:W-:Y:S01]  /*12990*/  VIADD R93, R192, 0x40 ;  /* 0x00000040c05d7836 */ /* 0x000fe20000000000 */
[----:B------:R0:W1:Y:S01]  /*129a0*/  SHFL.IDX PT, R8, R21, RZ, 0x181f ;  /* 0x00181fff15087589 */ /* 0x00006200000e0000 */
[----:B------:R-:W-:Y:S03]  /*129b0*/  BSSY B1, `(.L_x_4574) ;  /* 0x0000029000017945 */ /* 0x000fe60003800000 */
[----:B------:R0:W2:Y:S01]  /*129c0*/  SHFL.IDX PT, R9, R81, RZ, 0x181f ;  /* 0x00181fff51097589 */ /* 0x0000a200000e0000 */
[----:B------:R-:W-:-:S02]  /*129d0*/  SHF.R.S32.HI R83, RZ, 0x1f, R83 ;  /* 0x0000001fff537819 */ /* 0x000fc40000011453 */
[----:B------:R-:W-:Y:S02]  /*129e0*/  SHF.R.S32.HI R88, RZ, 0x1f, R88 ;  /* 0x0000001fff587819 */ /* 0x000fe40000011458 */
[----:B------:R-:W-:Y:S02]  /*129f0*/  SHF.R.S32.HI R89, RZ, 0x1f, R89 ;  /* 0x0000001fff597819 */ /* 0x000fe40000011459 */
        /* <DEDUP_REMOVED lines=36> */
.L_x_4575:
[----:B------:R-:W-:Y:S05]  /*12c40*/  BSYNC B1 ;  /* 0x0000000000017941 */ /* 0x000fea0003800000 */
.L_x_4574:
[----:B0----5:R-:W-:Y:S01]  /*12c50*/  VIADD R7, R82, 0x20 ;  /* 0x0000002052077836 */ /* 0x021fe20000000000 */
[----:B------:R0:W3:Y:S04]  /*12c60*/  SHFL.IDX PT, R5, R81, 0x1, 0x181f ;  /* 0x00381f0051057f89 */ /* 0x0000e800000e0000 */
[----:B------:R-:W-:Y:S01]  /*12c70*/  ISETP.GE.AND P0, PT, R7, R80, PT ;  /* 0x000000500700720c */ /* 0x000fe20003f06270 */
[----:B------:R0:W4:-:S12]  /*12c80*/  SHFL.IDX PT, R4, R21, 0x1, 0x181f ;  /* 0x00381f0015047f89 */ /* 0x00011800000e0000 */
[----:B0-----:R-:W-:Y:S05]  /*12c90*/  @P0 BRA `(.L_x_4576) ;  /* 0x0000002c00780947 */ /* 0x001fea0003800000 */
[-C--:B------:R-:W-:Y:S02]  /*12ca0*/  ISETP.GE.AND P6, PT, R192, R20.reuse, PT ;  /* 0x00000014c000720c */ /* 0x080fe40003fc6270 */
[-C--:B------:R-:W-:Y:S02]  /*12cb0*/  ISETP.GE.AND P5, PT, R159, R20.reuse, PT ;  /* 0x000000149f00720c */ /* 0x080fe40003fa6270 */
[-C--:B------:R-:W-:Y:S02]  /*12cc0*/  ISETP.GE.AND P3, PT, R158, R20.reuse, PT ;  /* 0x000000149e00720c */ /* 0x080fe40003f66270 */
[-C--:B------:R-:W-:Y:S02]  /*12cd0*/  ISETP.GE.AND P2, PT, R157, R20.reuse, PT ;  /* 0x000000149d00720c */ /* 0x080fe40003f46270 */
[-C--:B------:R-:W-:Y:S02]  /*12ce0*/  ISETP.GE.AND P1, PT, R156, R20.reuse, PT ;  /* 0x000000149c00720c */ /* 0x080fe40003f26270 */
[----:B------:R-:W-:-:S03]  /*12cf0*/  ISETP.GE.AND P0, PT, R155, R20, PT ;  /* 0x000000149b00720c */ /* 0x000fc60003f06270 */
[----:B---34-:R-:W-:Y:S02]  /*12d00*/  @!P6 IMAD.WIDE R6, R192, 0x2, R4 ;  /* 0x00000002c006e825 */ /* 0x018fe400078e0204 */
[----:B-1----:R-:W-:-:S03]  /*12d10*/  @!P5 LEA R8, P4, R159, R4, 0x1 ;  /* 0x000000049f08d211 */ /* 0x002fc600078808ff */
[----:B------:R0:W-:Y:S01]  /*12d20*/  @!P6 ST.E.128 desc[UR42][R6.64], R12 ;  /* 0x0000000c0600e985 */ /* 0x0001e2000c101d2a */
[----:B--2---:R-:W-:Y:S02]  /*12d30*/  @!P5 LEA.HI.X R9, R159, R5, R93, 0x1, P4 ;  /* 0x000000059f09d211 */ /* 0x004fe400020f0c5d */
        /* <DEDUP_REMOVED lines=8> */
[CC--:B------:R-:W-:Y:S02]  /*12dc0*/  @P4 LEA R12, P5, R154.reuse, R4.reuse, 0x1 ;  /* 0x000000049a0c4211 */ /* 0x0c0fe400078a08ff */
        /* <DEDUP_REMOVED lines=14> */
.L_x_4573:
[----:B01----:R-:W2:Y:S01]  /*12eb0*/  LDL.LU R12, [R1+0x48] ;  /* 0x00004800010c7983 */ /* 0x003ea20000300800 */
        /* <DEDUP_REMOVED lines=25> */
[C---:B------:R-:W-:Y:S02]  /*13050*/  VIADD R156, R222.reuse, 0xe8 ;  /* 0x000000e8de9c7836 */ /* 0x040fe40000000000 */
        /* <DEDUP_REMOVED lines=101> */
[----:B------:R-:W-:Y:S01]  /*136b0*/  VIADD R15, R222, 0x8 ;  /* 0x00000008de0f7836 */ /* 0x000fe20000000000 */
[----:B------:R-:W-:Y:S01]  /*136c0*/  ISETP.GE.AND P3, PT, R200, UR4, PT ;  /* 0x00000004c8007c0c */ /* 0x000fe2000bf66270 */
[----:B------:R-:W-:Y:S01]  /*136d0*/  VIADD R14, R222, 0x18 ;  /* 0x00000018de0e7836 */ /* 0x000fe20000000000 */
[----:B------:R-:W-:Y:S02]  /*136e0*/  ISETP.GE.AND P4, PT, R198, UR4, PT ;  /* 0x00000004c6007c0c */ /* 0x000fe4000bf86270 */
[----:B------:R-:W-:-:S07]  /*136f0*/  SHF.R.S32.HI R15, RZ, 0x1f, R15 ;  /* 0x0000001fff0f7819 */ /* 0x000fce000001140f */
[----:B01----:R-:W-:-:S04]  /*13700*/  @!P0 LEA R8, P1, R222, R21, 0x2 ;  /* 0x00000015de088211 */ /* 0x003fc800078210ff */
[C---:B--2---:R-:W-:Y:S01]  /*13710*/  @!P0 LEA.HI.X R9, R222.reuse, R20, R10, 0x2, P1 ;  /* 0x00000014de098211 */ /* 0x044fe200008f140a */
[----:B------:R-:W-:-:S04]  /*13720*/  VIADD R10, R222, 0x10 ;  /* 0x00000010de0a7836 */ /* 0x000fc80000000000 */
[----:B------:R0:W-:Y:S01]  /*13730*/  @!P0 ST.E.64 desc[UR42][R8.64], R24 ;  /* 0x0000001808008985 */ /* 0x0001e2000c101b2a */
[----:B------:R-:W-:-:S13]  /*13740*/  ISETP.GE.AND P0, PT, R11, UR4, PT ;  /* 0x000000040b007c0c */ /* 0x000fda000bf06270 */
[----:B0-----:R-:W-:-:S04]  /*13750*/  @!P0 LEA R8, P1, R11, R21, 0x2 ;  /* 0x000000150b088211 */ /* 0x001fc800078210ff */
[----:B------:R-:W-:Y:S01]  /*13760*/  @!P0 LEA.HI.X R9, R11, R20, R15, 0x2, P1 ;  /* 0x000000140b098211 */ /* 0x000fe200008f140f */
[----:B------:R-:W-:Y:S01]  /*13770*/  VIADD R15, R222, 0x10 ;  /* 0x00000010de0f7836 */ /* 0x000fe20000000000 */
        /* <DEDUP_REMOVED lines=35> */
[----:B------:R-:W-:-:S04]  /*139b0*/  VIADD R14, R222, 0x38 ;  /* 0x00000038de0e7836 */ /* 0x000fc80000000000 */
[----:B------:R0:W-:Y:S01]  /*139c0*/  @!P0 ST.E.64 desc[UR42][R8.64], R48 ;  /* 0x0000003008008985 */ /* 0x0001e2000c101b2a */
[----:B------:R-:W-:Y:S02]  /*139d0*/  SHF.R.S32.HI R14, RZ, 0x1f, R14 ;  /* 0x0000001fff0e7819 */ /* 0x000fe4000001140e */
[----:B------:R-:W-:Y:S02]  /*139e0*/  ISETP.GE.AND P0, PT, R10, UR4, PT ;  /* 0x000000040a007c0c */ /* 0x000fe4000bf06270 */
[----:B0-----:R-:W-:-:S04]  /*139f0*/  @!P1 LEA R8, P2, R11, R21, 0x2 ;  /* 0x000000150b089211 */ /* 0x001fc800078410ff */
[----:B------:R-:W-:Y:S01]  /*13a00*/  @!P1 LEA.HI.X R9, R11, R20, R14, 0x2, P2 ;  /* 0x000000140b099211 */ /* 0x000fe200010f140e */
[----:B------:R-:W-:-:S04]  /*13a10*/  VIADD R11, R222, 0x40 ;  /* 0x00000040de0b7836 */ /* 0x000fc80000000000 */
[----:B------:R0:W-:Y:S01]  /*13a20*/  @!P1 ST.E.64 desc[UR42][R8.64], R52 ;  /* 0x0000003408009985 */ /* 0x0001e2000c101b2a */
[----:B------:R-:W-:Y:S02]  /*13a30*/  ISETP.GE.AND P1, PT, R220, UR4, PT ;  /* 0x00000004dc007c0c */ /* 0x000fe4000bf26270 */
[----:B------:R-:W-:Y:S02]  /*13a40*/  SHF.R.S32.HI R11, RZ, 0x1f, R11 ;  /* 0x0000001fff0b7819 */ /* 0x000fe4000001140b */
[----:B0-----:R-:W-:-:S04]  /*13a50*/  @!P0 LEA R8, P2, R10, R21, 0x2 ;  /* 0x000000150a088211 */ /* 0x001fc800078410ff */
[----:B------:R-:W-:Y:S02]  /*13a60*/  @!P0 LEA.HI.X R9, R10, R20, R11, 0x2, P2 ;  /* 0x000000140a098211 */ /* 0x000fe400010f140b */
[----:B------:R-:W-:-:S03]  /*13a70*/  @!P4 LEA R10, P6, R198, R21, 0x2 ;  /* 0x00000015c60ac211 */ /* 0x000fc600078c10ff */
[----:B------:R0:W-:Y:S01]  /*13a80*/  @!P0 ST.E.64 desc[UR42][R8.64], R56 ;  /* 0x0000003808008985 */ /* 0x0001e2000c101b2a */
[----:B------:R-:W-:Y:S02]  /*13a90*/  ISETP.GE.AND P0, PT, R215, UR4, PT ;  /* 0x00000004d7007c0c */ /* 0x000fe4000bf06270 */
[----:B------:R-:W-:Y:S02]  /*13aa0*/  @!P4 LEA.HI.X R11, R198, R20, R199, 0x2, P6 ;  /* 0x00000014c60bc211 */ /* 0x000fe400030f14c7 */
[----:B0-----:R-:W-:-:S04]  /*13ab0*/  @!P1 LEA R8, P2, R220, R21, 0x2 ;  /* 0x00000015dc089211 */ /* 0x001fc800078410ff */
[----:B------:R-:W-:-:S05]  /*13ac0*/  @!P1 LEA.HI.X R9, R220, R20, R221, 0x2, P2 ;  /* 0x00000014dc099211 */ /* 0x000fca00010f14dd */
[----:B------:R0:W-:Y:S01]  /*13ad0*/  @!P1 ST.E.64 desc[UR42][R8.64], R60 ;  /* 0x0000003c08009985 */ /* 0x0001e2000c101b2a */
[----:B------:R-:W-:Y:S02]  /*13ae0*/  ISETP.GE.AND P1, PT, R204, UR4, PT ;  /* 0x00000004cc007c0c */ /* 0x000fe4000bf26270 */
[----:B0-----:R-:W-:-:S04]  /*13af0*/  @!P0 LEA R8, P2, R215, R21, 0x2 ;  /* 0x00000015d7088211 */ /* 0x001fc800078410ff */
[----:B------:R-:W-:Y:S02]  /*13b00*/  @!P0 LEA.HI.X R9, R215, R20, R219, 0x2, P2 ;  /* 0x00000014d7098211 */ /* 0x000fe400010f14db */
[----:B------:R-:W-:-:S03]  /*13b10*/  ISETP.GE.AND P2, PT, R181, UR4, PT ;  /* 0x00000004b5007c0c */ /* 0x000fc6000bf46270 */
[----:B------:R0:W-:Y:S10]  /*13b20*/  @!P0 ST.E.64 desc[UR42][R8.64], R64 ;  /* 0x0000004008008985 */ /* 0x0001f4000c101b2a */
[----:B------:R-:W-:-:S02]  /*13b30*/  @!P2 LEA R14, P6, R181, R21, 0x2 ;  /* 0x00000015b50ea211 */ /* 0x000fc400078c10ff */
[C---:B0-----:R-:W-:Y:S02]  /*13b40*/  @!P1 LEA R8, P0, R204.reuse, R21, 0x2 ;  /* 0x00000015cc089211 */ /* 0x041fe400078010ff */
[-C--:B------:R-:W-:Y:S02]  /*13b50*/  @!P2 LEA.HI.X R15, R181, R20.reuse, R182, 0x2, P6 ;  /* 0x00000014b50fa211 */ /* 0x080fe400030f14b6 */
[----:B------:R-:W-:Y:S02]  /*13b60*/  @!P1 LEA.HI.X R9, R204, R20, R205, 0x2, P0 ;  /* 0x00000014cc099211 */ /* 0x000fe400000f14cd */
[----:B------:R-:W-:-:S03]  /*13b70*/  ISETP.GE.AND P0, PT, R196, UR4, PT ;  /* 0x00000004c4007c0c */ /* 0x000fc6000bf06270 */
[----:B------:R0:W-:Y:S01]  /*13b80*/  @!P1 ST.E.64 desc[UR42][R8.64], R68 ;  /* 0x0000004408009985 */ /* 0x0001e2000c101b2a */
[----:B------:R-:W-:Y:S02]  /*13b90*/  ISETP.GE.AND P1, PT, R183, UR4, PT ;  /* 0x00000004b7007c0c */ /* 0x000fe4000bf26270 */
[----:B0-----:R-:W-:-:S04]  /*13ba0*/  @!P3 LEA R8, P5, R200, R21, 0x2 ;  /* 0x00000015c808b211 */ /* 0x001fc800078a10ff */
[----:B------:R-:W-:-:S05]  /*13bb0*/  @!P3 LEA.HI.X R9, R200, R20, R201, 0x2, P5 ;  /* 0x00000014c809b211 */ /* 0x000fca00028f14c9 */
[----:B------:R0:W-:Y:S01]  /*13bc0*/  @!P3 ST.E.64 desc[UR42][R8.64], R72 ;  /* 0x000000480800b985 */ /* 0x0001e2000c101b2a */
[----:B------:R-:W-:-:S03]  /*13bd0*/  ISETP.GE.AND P3, PT, R179, UR4, PT ;  /* 0x00000004b3007c0c */ /* 0x000fc6000bf66270 */
[----:B------:R1:W-:Y:S01]  /*13be0*/  @!P4 ST.E.64 desc[UR42][R10.64], R76 ;  /* 0x0000004c0a00c985 */ /* 0x0003e2000c101b2a */
[CC--:B0-----:R-:W-:Y:S02]  /*13bf0*/  @!P0 LEA R8, P4, R196.reuse, R21.reuse, 0x2 ;  /* 0x00000015c4088211 */ /* 0x0c1fe400078810ff */
        /* <DEDUP_REMOVED lines=9> */
[----:B------:R-:W-:Y:S02]  /*13c90*/  @!P2 ST.E.64 desc[UR42][R14.64], R88 ;  /* 0x000000580e00a985 */ /* 0x000fe4000c101b2a */
[-C--:B0-----:R-:W-:Y:S02]  /*13ca0*/  @!P4 LEA R8, P2, R177, R21.reuse, 0x2 ;  /* 0x00000015b108c211 */ /* 0x081fe400078410ff */
[-C--:B-1----:R-:W-:Y:S02]  /*13cb0*/  @!P3 LEA R6, P6, R179, R21.reuse, 0x2 ;  /* 0x00000015b306b211 */ /* 0x082fe400078c10ff */
[-C--:B------:R-:W-:Y:S02]  /*13cc0*/  @!P4 LEA.HI.X R9, R177, R20.reuse, R178, 0x2, P2 ;  /* 0x00000014b109c211 */ /* 0x080fe400010f14b2 */
[----:B------:R-:W-:Y:S02]  /*13cd0*/  @!P3 LEA.HI.X R7, R179, R20, R180, 0x2, P6 ;  /* 0x00000014b307b211 */ /* 0x000fe400030f14b4 */
[----:B------:R-:W-:-:S02]  /*13ce0*/  @!P5 LEA R10, P6, R175, R21, 0x2 ;  /* 0x00000015af0ad211 */ /* 0x000fc400078c10ff */
[----:B------:R-:W-:Y:S01]  /*13cf0*/  ISETP.GE.AND P2, PT, R169, UR4, PT ;  /* 0x00000004a9007c0c */ /* 0x000fe2000bf46270 */
[----:B------:R0:W-:Y:S01]  /*13d00*/  @!P3 ST.E.64 desc[UR42][R6.64], R92 ;  /* 0x0000005c0600b985 */ /* 0x0001e2000c101b2a */
[----:B------:R-:W-:-:S03]  /*13d10*/  @!P5 LEA.HI.X R11, R175, R20, R176, 0x2, P6 ;  /* 0x00000014af0bd211 */ /* 0x000fc600030f14b0 */
        /* <DEDUP_REMOVED lines=39> */
[CC--:B------:R-:W-:Y:S02]  /*13f90*/  @!P5 LEA R14, P0, R84.reuse, R21.reuse, 0x2 ;  /* 0x00000015540ed211 */ /* 0x0c0fe400078010ff */
[C---:B-1----:R-:W-:Y:S01]  /*13fa0*/  @!P2 LEA R8, P1, R153.reuse, R21, 0x2 ;  /* 0x000000159908a211 */ /* 0x042fe200078210ff */
[----:B------:R3:W-:Y:S01]  /*13fb0*/  @!P4 ST.E.64 desc[UR42][R6.64], R136 ;  /* 0x000000880600c985 */ /* 0x0007e2000c101b2a */
[-C--:B------:R-:W-:Y:S02]  /*13fc0*/  @!P5 LEA.HI.X R15, R84, R20.reuse, R152, 0x2, P0 ;  /* 0x00000014540fd211 */ /* 0x080fe400000f1498 */
[----:B------:R-:W-:Y:S01]  /*13fd0*/  @!P2 LEA.HI.X R9, R153, R20, R154, 0x2, P1 ;  /* 0x000000149909a211 */ /* 0x000fe200008f149a */
[----:B------:R3:W-:Y:S04]  /*13fe0*/  @!P3 ST.E.64 desc[UR42][R10.64], R140 ;  /* 0x0000008c0a00b985 */ /* 0x0007e8000c101b2a */
[----:B------:R3:W-:Y:S04]  /*13ff0*/  @!P2 ST.E.64 desc[UR42][R8.64], R144 ;  /* 0x000000900800a985 */ /* 0x0007e8000c101b2a */
[----:B------:R3:W-:Y:S02]  /*14000*/  @!P5 ST.E.64 desc[UR42][R14.64], R148 ;  /* 0x000000940e00d985 */ /* 0x0007e4000c101b2a */
.L_x_4578:
[----:B------:R-:W-:Y:S05]  /*14010*/  BSYNC B1 ;  /* 0x0000000000017941 */ /* 0x000fea0003800000 */
.L_x_4577:
[----:B---3--:R-:W-:Y:S01]  /*14020*/  VIADD R6, R13, 0x8 ;  /* 0x000000080d067836 */ /* 0x008fe20000000000 */
[----:B0-----:R-:W0:Y:S04]  /*14030*/  SHFL.IDX PT, R12, R12, 0x1, 0x1c1f ;  /* 0x003c1f000c0c7f89 */ /* 0x001e2800000e0000 */
[----:B------:R-:W-:Y:S01]  /*14040*/  ISETP.GE.AND P0, PT, R6, R3, PT ;  /* 0x000000030600720c */ /* 0x000fe20003f06270 */
[----:B------:R-:W3:-:S12]  /*14050*/  SHFL.IDX PT, R0, R0, 0x1, 0x1c1f ;  /* 0x003c1f0000007f89 */ /* 0x000ed800000e0000 */
[----:B------:R-:W-:Y:S05]  /*14060*/  @P0 BRA `(.L_x_4576) ;  /* 0x0000001800840947 */ /* 0x000fea0003800000 */
[----:B------:R-:W-:Y:S01]  /*14070*/  ULDC UR4, c[0x0][0xbc8] ;  /* 0x0002f20000047ab9 */ /* 0x000fe20000000800 */
[C---:B------:R-:W-:Y:S01]  /*14080*/  VIADD R10, R222.reuse, 0x8 ;  /* 0x00000008de0a7836 */ /* 0x040fe20000000000 */
[C---:B------:R-:W-:Y:S01]  /*14090*/  ISETP.GE.AND P4, PT, R222.reuse, UR4, PT ;  /* 0x00000004de007c0c */ /* 0x040fe2000bf86270 */
[C---:B------:R-:W-:Y:S01]  /*140a0*/  VIADD R25, R222.reuse, 0x10 ;  /* 0x00000010de197836 */ /* 0x040fe20000000000 */
[----:B------:R-:W-:Y:S01]  /*140b0*/  SHF.R.S32.HI R8, RZ, 0x1f, R222 ;  /* 0x0000001fff087819 */ /* 0x000fe200000114de */
[----:B------:R-:W-:Y:S01]  /*140c0*/  VIADD R14, R222, 0x18 ;  /* 0x00000018de0e7836 */ /* 0x000fe20000000000 */
[----:B------:R-:W-:Y:S01]  /*140d0*/  ISETP.GE.AND P2, PT, R10, UR4, PT ;  /* 0x000000040a007c0c */ /* 0x000fe2000bf46270 */
[C---:B-1----:R-:W-:Y:S01]  /*140e0*/  VIADD R21, R222.reuse, 0x20 ;  /* 0x00000020de157836 */ /* 0x042fe20000000000 */
[----:B------:R-:W-:Y:S01]  /*140f0*/  ISETP.GE.AND P1, PT, R25, UR4, PT ;  /* 0x0000000419007c0c */ /* 0x000fe2000bf26270 */
[----:B------:R-:W-:Y:S01]  /*14100*/  VIADD R11, R222, 0x8 ;  /* 0x00000008de0b7836 */ /* 0x000fe20000000000 */
[----:B------:R-:W-:Y:S01]  /*14110*/  ISETP.GE.AND P0, PT, R14, UR4, PT ;  /* 0x000000040e007c0c */ /* 0x000fe2000bf06270 */
[----:B------:R-:W-:-:S02]  /*14120*/  VIADD R28, R222, 0x10 ;  /* 0x00000010de1c7836 */ /* 0x000fc40000000000 */
[C---:B------:R-:W-:Y:S01]  /*14130*/  VIADD R24, R222.reuse, 0x28 ;  /* 0x00000028de187836 */ /* 0x040fe20000000000 */
[----:B------:R-:W-:Y:S01]  /*14140*/  SHF.R.S32.HI R11, RZ, 0x1f, R11 ;  /* 0x0000001fff0b7819 */ /* 0x000fe2000001140b */
[C---:B------:R-:W-:Y:S01]  /*14150*/  VIADD R15, R222.reuse, 0x30 ;  /* 0x00000030de0f7836 */ /* 0x040fe20000000000 */
[C---:B---3--:R-:W-:Y:S01]  /*14160*/  @!P4 LEA R6, P3, R222.reuse, R0, 0x2 ;  /* 0x00000000de06c211 */ /* 0x048fe200078610ff */
[C---:B--2---:R-:W-:Y:S01]  /*14170*/  VIADD R20, R222.reuse, 0x18 ;  /* 0x00000018de147836 */ /* 0x044fe20000000000 */
[----:B------:R-:W-:Y:S02]  /*14180*/  SHF.R.S32.HI R28, RZ, 0x1f, R28 ;  /* 0x0000001fff1c7819 */ /* 0x000fe4000001141c */
[----:B0-----:R-:W-:Y:S02]  /*14190*/  @!P4 LEA.HI.X R7, R222, R12, R8, 0x2, P3 ;  /* 0x0000000cde07c211 */ /* 0x001fe400018f1408 */
[----:B------:R-:W-:Y:S02]  /*141a0*/  ISETP.GE.AND P3, PT, R21, UR4, PT ;  /* 0x0000000415007c0c */ /* 0x000fe4000bf66270 */
[----:B------:R-:W-:Y:S01]  /*141b0*/  @!P1 LEA R8, P5, R25, R0, 0x2 ;  /* 0x0000000019089211 */ /* 0x000fe200078a10ff */
[----:B------:R0:W-:Y:S01]  /*141c0*/  @!P4 ST.E.64 desc[UR42][R6.64], R26 ;  /* 0x0000001a0600c985 */ /* 0x0001e2000c101b2a */
[----:B------:R-:W-:-:S02]  /*141d0*/  ISETP.GE.AND P4, PT, R24, UR4, PT ;  /* 0x0000000418007c0c */ /* 0x000fc4000bf86270 */
[----:B------:R-:W-:Y:S01]  /*141e0*/  @!P1 LEA.HI.X R9, R25, R12, R28, 0x2, P5 ;  /* 0x0000000c19099211 */ /* 0x000fe200028f141c */
[----:B------:R-:W-:Y:S01]  /*141f0*/  VIADD R25, R222, 0x20 ;  /* 0x00000020de197836 */ /* 0x000fe20000000000 */
[----:B------:R-:W-:Y:S02]  /*14200*/  SHF.R.S32.HI R20, RZ, 0x1f, R20 ;  /* 0x0000001fff147819 */ /* 0x000fe40000011414 */
[----:B------:R-:W-:Y:S02]  /*14210*/  ISETP.GE.AND P5, PT, R15, UR4, PT ;  /* 0x000000040f007c0c */ /* 0x000fe4000bfa6270 */
[----:B------:R-:W-:Y:S02]  /*14220*/  SHF.R.S32.HI R25, RZ, 0x1f, R25 ;  /* 0x0000001fff197819 */ /* 0x000fe40000011419 */
[----:B0-----:R-:W-:-:S04]  /*14230*/  @!P2 LEA R6, P6, R10, R0, 0x2 ;  /* 0x000000000a06a211 */ /* 0x001fc800078c10ff */
[----:B------:R-:W-:Y:S02]  /*14240*/  @!P2 LEA.HI.X R7, R10, R12, R11, 0x2, P6 ;  /* 0x0000000c0a07a211 */ /* 0x000fe400030f140b */
[----:B------:R-:W-:-:S03]  /*14250*/  @!P0 LEA R10, P6, R14, R0, 0x2 ;  /* 0x000000000e0a8211 */ /* 0x000fc600078c10ff */
[----:B------:R0:W-:Y:S01]  /*14260*/  @!P2 ST.E.64 desc[UR42][R6.64], R30 ;  /* 0x0000001e0600a985 */ /* 0x0001e2000c101b2a */
[----:B------:R-:W-:Y:S01]  /*14270*/  @!P0 LEA.HI.X R11, R14, R12, R20, 0x2, P6 ;  /* 0x0000000c0e0b8211 */ /* 0x000fe200030f1414 */
[C---:B------:R-:W-:Y:S02]  /*14280*/  VIADD R20, R222.reuse, 0x38 ;  /* 0x00000038de147836 */ /* 0x040fe40000000000 */
[----:B------:R1:W-:Y:S01]  /*14290*/  @!P1 ST.E.64 desc[UR42][R8.64], R34 ;  /* 0x0000002208009985 */ /* 0x0003e2000c101b2a */
[----:B------:R-:W-:-:S03]  /*142a0*/  VIADD R14, R222, 0x40 ;  /* 0x00000040de0e7836 */ /* 0x000fc60000000000 */
[----:B------:R2:W-:Y:S01]  /*142b0*/  @!P0 ST.E.64 desc[UR42][R10.64], R38 ;  /* 0x000000260a008985 */ /* 0x0005e2000c101b2a */
[----:B------:R-:W-:Y:S02]  /*142c0*/  ISETP.GE.AND P0, PT, R20, UR4, PT ;  /* 0x0000000414007c0c */ /* 0x000fe4000bf06270 */
[----:B0-----:R-:W-:-:S04]  /*142d0*/  @!P3 LEA R6, P1, R21, R0, 0x2 ;  /* 0x000000001506b211 */ /* 0x001fc800078210ff */
[----:B------:R-:W-:Y:S01]  /*142e0*/  @!P3 LEA.HI.X R7, R21, R12, R25, 0x2, P1 ;  /* 0x0000000c1507b211 */ /* 0x000fe200008f1419 */
[----:B------:R-:W-:Y:S01]  /*142f0*/  VIADD R25, R222, 0x28 ;  /* 0x00000028de197836 */ /* 0x000fe20000000000 */
[-C--:B-1----:R-:W-:Y:S01]  /*14300*/  @!P4 LEA R8, P2, R24, R0.reuse, 0x2 ;  /* 0x000000001808c211 */ /* 0x082fe200078410ff */
[----:B------:R-:W-:Y:S01]  /*14310*/  VIADD R21, R222, 0x30 ;  /* 0x00000030de157836 */ /* 0x000fe20000000000 */
[----:B--2---:R-:W-:Y:S01]  /*14320*/  @!P5 LEA R10, P6, R15, R0, 0x2 ;  /* 0x000000000f0ad211 */ /* 0x004fe200078c10ff */
[----:B------:R0:W-:Y:S01]  /*14330*/  @!P3 ST.E.64 desc[UR42][R6.64], R42 ;  /* 0x0000002a0600b985 */ /* 0x0001e2000c101b2a */
[----:B------:R-:W-:Y:S02]  /*14340*/  SHF.R.S32.HI R25, RZ, 0x1f, R25 ;  /* 0x0000001fff197819 */ /* 0x000fe40000011419 */
[----:B------:R-:W-:Y:S02]  /*14350*/  SHF.R.S32.HI R21, RZ, 0x1f, R21 ;  /* 0x0000001fff157819 */ /* 0x000fe40000011415 */
[----:B------:R-:W-:-:S02]  /*14360*/  ISETP.GE.AND P1, PT, R14, UR4, PT ;  /* 0x000000040e007c0c */ /* 0x000fc4000bf26270 */
[-C--:B------:R-:W-:Y:S02]  /*14370*/  @!P4 LEA.HI.X R9, R24, R12.reuse, R25, 0x2, P2 ;  /* 0x0000000c1809c211 */ /* 0x080fe400010f1419 */
[----:B------:R-:W-:Y:S02]  /*14380*/  ISETP.GE.AND P2, PT, R220, UR4, PT ;  /* 0x00000004dc007c0c */ /* 0x000fe4000bf46270 */
[----:B------:R-:W-:Y:S01]  /*14390*/  @!P5 LEA.HI.X R11, R15, R12, R21, 0x2, P6 ;  /* 0x0000000c0f0bd211 */ /* 0x000fe200030f1415 */
[C---:B------:R-:W-:Y:S01]  /*143a0*/  VIADD R21, R222.reuse, 0x38 ;  /* 0x00000038de157836 */ /* 0x040fe20000000000 */
[----:B------:R1:W-:Y:S01]  /*143b0*/  @!P4 ST.E.64 desc[UR42][R8.64], R46 ;  /* 0x0000002e0800c985 */ /* 0x0003e2000c101b2a */
[----:B------:R-:W-:Y:S01]  /*143c0*/  VIADD R15, R222, 0x40 ;  /* 0x00000040de0f7836 */ /* 0x000fe20000000000 */
[----:B0-----:R-:W-:Y:S02]  /*143d0*/  @!P0 LEA R6, P6, R20, R0, 0x2 ;  /* 0x0000000014068211 */ /* 0x001fe400078c10ff */
[----:B------:R-:W-:Y:S01]  /*143e0*/  SHF.R.S32.HI R21, RZ, 0x1f, R21 ;  /* 0x0000001fff157819 */ /* 0x000fe20000011415 */
[----:B------:R0:W-:Y:S01]  /*143f0*/  @!P5 ST.E.64 desc[UR42][R10.64], R50 ;  /* 0x000000320a00d985 */ /* 0x0001e2000c101b2a */
[----:B------:R-:W-:-:S02]  /*14400*/  ISETP.GE.AND P3, PT, R215, UR4, PT ;  /* 0x00000004d7007c0c */ /* 0x000fc4000bf66270 */
[----:B------:R-:W-:Y:S02]  /*14410*/  ISETP.GE.AND P4, PT, R204, UR4, PT ;  /* 0x00000004cc007c0c */ /* 0x000fe4000bf86270 */
[----:B------:R-:W-:Y:S02]  /*14420*/  SHF.R.S32.HI R15, RZ, 0x1f, R15 ;  /* 0x0000001fff0f7819 */ /* 0x000fe4000001140f */
[----:B------:R-:W-:Y:S02]  /*14430*/  @!P0 LEA.HI.X R7, R20, R12, R21, 0x2, P6 ;  /* 0x0000000c14078211 */ /* 0x000fe400030f1415 */
[----:B-1----:R-:W-:-:S03]  /*14440*/  @!P1 LEA R8, P5, R14, R0, 0x2 ;  /* 0x000000000e089211 */ /* 0x002fc600078a10ff */
[----:B------:R1:W-:Y:S01]  /*14450*/  @!P0 ST.E.64 desc[UR42][R6.64], R54 ;  /* 0x0000003606008985 */ /* 0x0003e2000c101b2a */
[----:B------:R-:W-:Y:S02]  /*14460*/  @!P1 LEA.HI.X R9, R14, R12, R15, 0x2, P5 ;  /* 0x0000000c0e099211 */ /* 0x000fe400028f140f */
[----:B0-----:R-:W-:Y:S02]  /*14470*/  @!P2 LEA R10, P6, R220, R0, 0x2 ;  /* 0x00000000dc0aa211 */ /* 0x001fe400078c10ff */
[----:B------:R-:W-:Y:S01]  /*14480*/  ISETP.GE.AND P5, PT, R200, UR4, PT ;  /* 0x00000004c8007c0c */ /* 0x000fe2000bfa6270 */
[----:B------:R0:W-:Y:S01]  /*14490*/  @!P1 ST.E.64 desc[UR42][R8.64], R58 ;  /* 0x0000003a08009985 */ /* 0x0001e2000c101b2a */
[----:B------:R-:W-:Y:S02]  /*144a0*/  @!P2 LEA.HI.X R11, R220, R12, R221, 0x2, P6 ;  /* 0x0000000cdc0ba211 */ /* 0x000fe400030f14dd */
[----:B------:R-:W-:Y:S02]  /*144b0*/  ISETP.GE.AND P0, PT, R198, UR4, PT ;  /* 0x00000004c6007c0c */ /* 0x000fe4000bf06270 */
[----:B------:R-:W-:Y:S01]  /*144c0*/  ISETP.GE.AND P1, PT, R196, UR4, PT ;  /* 0x00000004c4007c0c */ /* 0x000fe2000bf26270 */
[----:B------:R2:W-:Y:S01]  /*144d0*/  @!P2 ST.E.64 desc[UR42][R10.64], R62 ;  /* 0x0000003e0a00a985 */ /* 0x0005e2000c101b2a */
[----:B-1----:R-:W-:-:S04]  /*144e0*/  @!P3 LEA R6, P6, R215, R0, 0x2 ;  /* 0x00000000d706b211 */ /* 0x002fc800078c10ff */
[----:B------:R-:W-:Y:S02]  /*144f0*/  @!P3 LEA.HI.X R7, R215, R12, R219, 0x2, P6 ;  /* 0x0000000cd707b211 */ /* 0x000fe400030f14db */
[----:B0-----:R-:W-:-:S03]  /*14500*/  @!P4 LEA R8, P2, R204, R0, 0x2 ;  /* 0x00000000cc08c211 */ /* 0x001fc600078410ff */
[----:B------:R0:W-:Y:S01]  /*14510*/  @!P3 ST.E.64 desc[UR42][R6.64], R66 ;  /* 0x000000420600b985 */ /* 0x0001e2000c101b2a */
[----:B------:R-:W-:Y:S02]  /*14520*/  @!P4 LEA.HI.X R9, R204, R12, R205, 0x2, P2 ;  /* 0x0000000ccc09c211 */ /* 0x000fe400010f14cd */
[----:B------:R-:W-:Y:S02]  /*14530*/  ISETP.GE.AND P2, PT, R183, UR4, PT ;  /* 0x00000004b7007c0c */ /* 0x000fe4000bf46270 */
[C---:B--2---:R-:W-:Y:S01]  /*14540*/  @!P5 LEA R10, P6, R200.reuse, R0, 0x2 ;  /* 0x00000000c80ad211 */ /* 0x044fe200078c10ff */
[----:B------:R1:W-:Y:S03]  /*14550*/  @!P4 ST.E.64 desc[UR42][R8.64], R70 ;  /* 0x000000460800c985 */ /* 0x0003e6000c101b2a */
[----:B------:R-:W-:Y:S02]  /*14560*/  @!P5 LEA.HI.X R11, R200, R12, R201, 0x2, P6 ;  /* 0x0000000cc80bd211 */ /* 0x000fe400030f14c9 */
[----:B0-----:R-:W-:-:S03]  /*14570*/  @!P0 LEA R6, P4, R198, R0, 0x2 ;  /* 0x00000000c6068211 */ /* 0x001fc600078810ff */
[----:B------:R0:W-:Y:S01]  /*14580*/  @!P5 ST.E.64 desc[UR42][R10.64], R74 ;  /* 0x0000004a0a00d985 */ /* 0x0001e2000c101b2a */
[----:B------:R-:W-:Y:S02]  /*14590*/  ISETP.GE.AND P5, PT, R181, UR4, PT ;  /* 0x00000004b5007c0c */ /* 0x000fe4000bfa6270 */
[----:B------:R-:W-:Y:S02]  /*145a0*/  @!P0 LEA.HI.X R7, R198, R12, R199, 0x2, P4 ;  /* 0x0000000cc6078211 */ /* 0x000fe400020f14c7 */
[----:B------:R-:W-:Y:S02]  /*145b0*/  ISETP.GE.AND P4, PT, R179, UR4, PT ;  /* 0x00000004b3007c0c */ /* 0x000fe4000bf86270 */
[C---:B-1----:R-:W-:Y:S01]  /*145c0*/  @!P1 LEA R8, P3, R196.reuse, R0, 0x2 ;  /* 0x00000000c4089211 */ /* 0x042fe200078610ff */
[----:B------:R1:W-:Y:S03]  /*145d0*/  @!P0 ST.E.64 desc[UR42][R6.64], R78 ;  /* 0x0000004e06008985 */ /* 0x0003e6000c101b2a */
[----:B------:R-:W-:-:S02]  /*145e0*/  @!P1 LEA.HI.X R9, R196, R12, R197, 0x2, P3 ;  /* 0x0000000cc4099211 */ /* 0x000fc400018f14c5 */
[----:B------:R-:W-:Y:S02]  /*145f0*/  ISETP.GE.AND P3, PT, R177, UR4, PT ;  /* 0x00000004b1007c0c */ /* 0x000fe4000bf66270 */
[----:B0-----:R-:W-:Y:S01]  /*14600*/  @!P2 LEA R10, P6, R183, R0, 0x2 ;  /* 0x00000000b70aa211 */ /* 0x001fe200078c10ff */
[----:B------:R-:W-:Y:S01]  /*14610*/  @!P1 ST.E.64 desc[UR42][R8.64], R82 ;  /* 0x0000005208009985 */ /* 0x000fe2000c101b2a */
[----:B------:R-:W-:Y:S02]  /*14620*/  ISETP.GE.AND P1, PT, R173, UR4, PT ;  /* 0x00000004ad007c0c */ /* 0x000fe4000bf26270 */
[----:B------:R-:W-:Y:S02]  /*14630*/  @!P2 LEA.HI.X R11, R183, R12, R184, 0x2, P6 ;  /* 0x0000000cb70ba211 */ /* 0x000fe400030f14b8 */
[----:B-1----:R-:W-:-:S03]  /*14640*/  @!P4 LEA R6, P0, R179, R0, 0x2 ;  /* 0x00000000b306c211 */ /* 0x002fc600078010ff */
        /* <DEDUP_REMOVED lines=13> */
[-C--:B0-----:R-:W-:Y:S02]  /*14720*/  @!P2 LEA R4, P6, R175, R0.reuse, 0x2 ;  /* 0x00000000af04a211 */ /* 0x081fe400078c10ff */
[----:B-1----:R-:W-:Y:S02]  /*14730*/  @!P1 LEA R6, P3, R173, R0, 0x2 ;  /* 0x00000000ad069211 */ /* 0x002fe400078610ff */
[----:B------:R-:W-:Y:S02]  /*14740*/  @!P2 LEA.HI.X R5, R175, R12, R176, 0x2, P6 ;  /* 0x0000000caf05a211 */ /* 0x000fe400030f14b0 */
[----:B--2---:R-:W-:Y:S02]  /*14750*/  @!P0 LEA R8, P6, R171, R0, 0x2 ;  /* 0x00000000ab088211 */ /* 0x004fe400078c10ff */
[----:B------:R-:W-:Y:S01]  /*14760*/  @!P1 LEA.HI.X R7, R173, R12, R174, 0x2, P3 ;  /* 0x0000000cad079211 */ /* 0x000fe200018f14ae */
[----:B------:R0:W-:Y:S01]  /*14770*/  @!P2 ST.E.64 desc[UR42][R4.64], R102 ;  /* 0x000000660400a985 */ /* 0x0001e2000c101b2a */
[----:B------:R-:W-:-:S02]  /*14780*/  ISETP.GE.AND P3, PT, R165, UR4, PT ;  /* 0x00000004a5007c0c */ /* 0x000fc4000bf66270 */
[----:B------:R-:W-:Y:S01]  /*14790*/  @!P0 LEA.HI.X R9, R171, R12, R172, 0x2, P6 ;  /* 0x0000000cab098211 */ /* 0x000fe200030f14ac */
[----:B------:R1:W-:Y:S04]  /*147a0*/  @!P1 ST.E.64 desc[UR42][R6.64], R106 ;  /* 0x0000006a06009985 */ /* 0x0003e8000c101b2a */
[----:B------:R2:W-:Y:S01]  /*147b0*/  @!P0 ST.E.64 desc[UR42][R8.64], R110 ;  /* 0x0000006e08008985 */ /* 0x0005e2000c101b2a */
[----:B------:R-:W-:Y:S02]  /*147c0*/  ISETP.GE.AND P0, PT, R163, UR4, PT ;  /* 0x00000004a3007c0c */ /* 0x000fe4000bf06270 */
[-C--:B0-----:R-:W-:Y:S02]  /*147d0*/  @!P5 LEA R4, P1, R169, R0.reuse, 0x2 ;  /* 0x00000000a904d211 */ /* 0x081fe400078210ff */
[----:B-1----:R-:W-:-:S02]  /*147e0*/  @!P4 LEA R6, P2, R167, R0, 0x2 ;  /* 0x00000000a706c211 */ /* 0x002fc400078410ff */
[----:B------:R-:W-:Y:S02]  /*147f0*/  @!P5 LEA.HI.X R5, R169, R12, R170, 0x2, P1 ;  /* 0x0000000ca905d211 */ /* 0x000fe400008f14aa */
[----:B--2---:R-:W-:Y:S02]  /*14800*/  @!P3 LEA R8, P6, R165, R0, 0x2 ;  /* 0x00000000a508b211 */ /* 0x004fe400078c10ff */
[----:B------:R-:W-:Y:S01]  /*14810*/  ISETP.GE.AND P1, PT, R161, UR4, PT ;  /* 0x00000004a1007c0c */ /* 0x000fe2000bf26270 */
[----:B------:R0:W-:Y:S01]  /*14820*/  @!P5 ST.E.64 desc[UR42][R4.64], R114 ;  /* 0x000000720400d985 */ /* 0x0001e2000c101b2a */
[-C--:B------:R-:W-:Y:S02]  /*14830*/  @!P4 LEA.HI.X R7, R167, R12.reuse, R168, 0x2, P2 ;  /* 0x0000000ca707c211 */ /* 0x080fe400010f14a8 */
[----:B------:R-:W-:Y:S02]  /*14840*/  @!P3 LEA.HI.X R9, R165, R12, R166, 0x2, P6 ;  /* 0x0000000ca509b211 */ /* 0x000fe400030f14a6 */
[----:B------:R-:W-:Y:S01]  /*14850*/  ISETP.GE.AND P2, PT, R155, UR4, PT ;  /* 0x000000049b007c0c */ /* 0x000fe2000bf46270 */
[----:B------:R1:W-:Y:S01]  /*14860*/  @!P4 ST.E.64 desc[UR42][R6.64], R118 ;  /* 0x000000760600c985 */ /* 0x0003e2000c101b2a */
[----:B------:R-:W-:-:S03]  /*14870*/  ISETP.GE.AND P4, PT, R159, UR4, PT ;  /* 0x000000049f007c0c */ /* 0x000fc6000bf86270 */
[----:B------:R2:W-:Y:S01]  /*14880*/  @!P3 ST.E.64 desc[UR42][R8.64], R122 ;  /* 0x0000007a0800b985 */ /* 0x0005e2000c101b2a */
[----:B------:R-:W-:Y:S02]  /*14890*/  ISETP.GE.AND P3, PT, R157, UR4, PT ;  /* 0x000000049d007c0c */ /* 0x000fe4000bf66270 */
[----:B0-----:R-:W-:-:S04]  /*148a0*/  @!P1 LEA R4, P6, R161, R0, 0x2 ;  /* 0x00000000a1049211 */ /* 0x001fc800078c10ff */
[----:B------:R-:W-:Y:S02]  /*148b0*/  @!P1 LEA.HI.X R5, R161, R12, R162, 0x2, P6 ;  /* 0x0000000ca1059211 */ /* 0x000fe400030f14a2 */
[----:B-1----:R-:W-:-:S04]  /*148c0*/  @!P0 LEA R6, P5, R163, R0, 0x2 ;  /* 0x00000000a3068211 */ /* 0x002fc800078a10ff */
[----:B------:R-:W-:Y:S02]  /*148d0*/  @!P0 LEA.HI.X R7, R163, R12, R164, 0x2, P5 ;  /* 0x0000000ca3078211 */ /* 0x000fe400028f14a4 */
[----:B------:R-:W-:-:S03]  /*148e0*/  ISETP.GE.AND P5, PT, R153, UR4, PT ;  /* 0x0000000499007c0c */ /* 0x000fc6000bfa6270 */
[----:B------:R0:W-:Y:S04]  /*148f0*/  @!P0 ST.E.64 desc[UR42][R6.64], R126 ;  /* 0x0000007e06008985 */ /* 0x0001e8000c101b2a */
[----:B------:R1:W-:Y:S01]  /*14900*/  @!P1 ST.E.64 desc[UR42][R4.64], R130 ;  /* 0x0000008204009985 */ /* 0x0003e2000c101b2a */
[----:B--2---:R-:W-:-:S04]  /*14910*/  @!P2 LEA R8, P1, R155, R0, 0x2 ;  /* 0x000000009b08a211 */ /* 0x004fc800078210ff */
[----:B------:R-:W-:Y:S02]  /*14920*/  @!P2 LEA.HI.X R9, R155, R12, R156, 0x2, P1 ;  /* 0x0000000c9b09a211 */ /* 0x000fe400008f149c */
[-C--:B0-----:R-:W-:Y:S02]  /*14930*/  @!P4 LEA R6, P0, R159, R0.reuse, 0x2 ;  /* 0x000000009f06c211 */ /* 0x081fe400078010ff */
[----:B-1----:R-:W-:Y:S02]  /*14940*/  @!P3 LEA R4, P6, R157, R0, 0x2 ;  /* 0x000000009d04b211 */ /* 0x002fe400078c10ff */
[----:B------:R-:W-:Y:S02]  /*14950*/  @!P4 LEA.HI.X R7, R159, R12, R160, 0x2, P0 ;  /* 0x0000000c9f07c211 */ /* 0x000fe400000f14a0 */
[----:B------:R-:W-:Y:S02]  /*14960*/  @!P5 LEA R10, P0, R153, R0, 0x2 ;  /* 0x00000000990ad211 */ /* 0x000fe400078010ff */
        /* <DEDUP_REMOVED lines=8> */
[----:B0-----:R-:W-:-:S04]  /*149f0*/  LEA R4, P0, R84, R0, 0x2 ;  /* 0x0000000054047211 */ /* 0x001fc800078010ff */
[----:B------:R-:W-:-:S05]  /*14a00*/  LEA.HI.X R5, R84, R12, R152, 0x2, P0 ;  /* 0x0000000c54057211 */ /* 0x000fca00000f1498 */
[----:B------:R0:W-:Y:S01]  /*14a10*/  ST.E.64 desc[UR42][R4.64], R150 ;  /* 0x0000009604007985 */ /* 0x0001e2000c101b2a */
[----:B------:R-:W-:Y:S05]  /*14a20*/  BRA `(.L_x_4576) ;  /* 0x0000001000147947 */ /* 0x000fea0003800000 */
.L_x_4570:
[----:B------:R-:W2:Y:S01]  /*14a30*/  LDL.LU R6, [R1+0x38] ;  /* 0x0000380001067983 */ /* 0x000ea20000300800 */
[----:B------:R-:W-:Y:S01]  /*14a40*/  ULDC.64 UR6, c[0x0][0xd08] ;  /* 0x0003420000067ab9 */ /* 0x000fe20000000a00 */
[----:B------:R-:W-:Y:S02]  /*14a50*/  ULDC.64 UR4, c[0x0][0xd00] ;  /* 0x0003400000047ab9 */ /* 0x000fe40000000a00 */
[----:B------:R-:W3:Y:S04]  /*14a60*/  LDL.LU R0, [R1+0x3c] ;  /* 0x00003c0001007983 */ /* 0x000ee80000300800 */
[----:B------:R-:W4:Y:S01]  /*14a70*/  LDL R9, [R1+0x34] ;  /* 0x0000340001097983 */ /* 0x000f220000100800 */
[----:B------:R-:W-:Y:S01]  /*14a80*/  ISETP.NE.U32.AND P1, PT, RZ, UR6, PT ;  /* 0x00000006ff007c0c */ /* 0x000fe2000bf25070 */
[----:B------:R-:W-:Y:S01]  /*14a90*/  IMAD.MOV.U32 R3, RZ, RZ, RZ ;  /* 0x000000ffff037224 */ /* 0x000fe200078e00ff */
[----:B------:R-:W-:-:S02]  /*14aa0*/  ISETP.NE.U32.AND P0, PT, RZ, UR4, PT ;  /* 0x00000004ff007c0c */ /* 0x000fc4000bf05070 */
[----:B------:R-:W-:Y:S02]  /*14ab0*/  ISETP.NE.AND.EX P1, PT, RZ, UR7, PT, P1 ;  /* 0x00000007ff007c0c */ /* 0x000fe4000bf25310 */
[----:B------:R-:W-:Y:S01]  /*14ac0*/  ISETP.NE.AND.EX P0, PT, RZ, UR5, PT, P0 ;  /* 0x00000005ff007c0c */ /* 0x000fe2000bf05300 */
[----:B------:R-:W0:Y:S01]  /*14ad0*/  S2R R8, SR_TID.X ;  /* 0x0000000000087919 */ /* 0x000e220000002100 */
[----:B--2---:R-:W-:-:S04]  /*14ae0*/  IADD3 R4, P2, R6, UR4, RZ ;  /* 0x0000000406047c10 */ /* 0x004fc8000ff5e0ff */
[----:B---3--:R-:W-:-:S05]  /*14af0*/  IADD3.X R5, R0, UR5, RZ, P2, !PT ;  /* 0x0000000500057c10 */ /* 0x008fca00097fe4ff */
[----:B------:R-:W-:Y:S01]  /*14b00*/  @P1 IADD3 R6, P2, R6, UR6, RZ ;  /* 0x0000000606061c10 */ /* 0x000fe2000ff5e0ff */
[----:B------:R-:W-:Y:S01]  /*14b10*/  ULDC UR4, c[0x0][0xb88] ;  /* 0x0002e20000047ab9 */ /* 0x000fe20000000800 */
[----:B------:R2:W5:Y:S02]  /*14b20*/  @P0 LDG.E R3, desc[UR42][R4.64] ;  /* 0x0000002a04030981 */ /* 0x000564000c1e1900 */
[----:B------:R-:W-:Y:S01]  /*14b30*/  @P1 IADD3.X R7, R0, UR7, RZ, P2, !PT ;  /* 0x0000000700071c10 */ /* 0x000fe200097fe4ff */
[----:B------:R-:W-:-:S06]  /*14b40*/  IMAD.U32 R0, RZ, RZ, UR4 ;  /* 0x00000004ff007e24 */ /* 0x000fcc000f8e00ff */
[----:B------:R2:W5:Y:S01]  /*14b50*/  @P1 LDG.E R0, desc[UR42][R6.64] ;  /* 0x0000002a06001981 */ /* 0x000562000c1e1900 */
[----:B----4-:R-:W-:Y:S01]  /*14b60*/  ISETP.NE.AND P2, PT, R9, RZ, PT ;  /* 0x000000ff0900720c */ /* 0x010fe20003f45270 */
[----:B0-----:R-:W-:-:S05]  /*14b70*/  VIADD R32, R8, 0xffffff80 ;  /* 0xffffff8008207836 */ /* 0x001fca0000000000 */
[----:B------:R-:W-:-:S07]  /*14b80*/  ISETP.GT.AND P3, PT, R32, 0x3f, PT ;  /* 0x0000003f2000780c */ /* 0x000fce0003f64270 */
[----:B------:R-:W0:Y:S02]  /*14b90*/  @!P2 LDC R9, c[0x0][0xbd4] ;  /* 0x0002f500ff09ab82 */ /* 0x000e240000000800 */
[----:B0-----:R2:W-:Y:S01]  /*14ba0*/  @!P2 STL [R1+0x34], R9 ;  /* 0x000034090100a387 */ /* 0x0015e20000100800 */
[----:B------:R-:W-:Y:S01]  /*14bb0*/  ISETP.GT.AND P2, PT, R9, 0x1, PT ;  /* 0x000000010900780c */ /* 0x000fe20003f44270 */
[----:B------:R-:W-:-:S12]  /*14bc0*/  @P1 BRA `(.L_x_4579) ;  /* 0x0000000000101947 */ /* 0x000fd80003800000 */
[----:B------:R-:W-:Y:S05]  /*14bd0*/  @!P0 BRA `(.L_x_4579) ;  /* 0x00000000000c8947 */ /* 0x000fea0003800000 */
[----:B--2---:R-:W2:Y:S04]  /*14be0*/  LDG.E R7, desc[UR42][R4.64] ;  /* 0x0000002a04077981 */ /* 0x004ea8000c1e1900 */
[----:B-----5:R-:W2:Y:S02]  /*14bf0*/  LDG.E R0, desc[UR42][R4.64+0x4] ;  /* 0x0000042a04007981 */ /* 0x020ea4000c1e1900 */
[----:B--2---:R-:W-:-:S07]  /*14c00*/  IMAD.IADD R0, R0, 0x1, -R7 ;  /* 0x0000000100007824 */ /* 0x004fce00078e0a07 */
.L_x_4579:
[----:B--2---:R-:W2:Y:S04]  /*14c10*/  LDL.LU R5, [R1+0x30] ;  /* 0x0000300001057983 */ /* 0x004ea80000300800 */
[----:B------:R-:W3:Y:S01]  /*14c20*/  LDL.LU R4, [R1+0x50] ;  /* 0x0000500001047983 */ /* 0x000ee20000300800 */
[----:B------:R-:W-:Y:S01]  /*14c30*/  BSSY B1, `(.L_x_4580) ;  /* 0x0000039000017945 */ /* 0x000fe20003800000 */
[----:B-----5:R-:W-:Y:S02]  /*14c40*/  SHF.R.S32.HI R26, RZ, 0x1f, R3 ;  /* 0x0000001fff1a7819 */ /* 0x020fe40000011403 */
[----:B--2---:R-:W-:Y:S02]  /*14c50*/  SEL R29, R5, RZ, !P0 ;  /* 0x000000ff051d7207 */ /* 0x004fe40004000000 */
[----:B---3--:R-:W-:Y:S01]  /*14c60*/  SEL R28, R4, RZ, !P0 ;  /* 0x000000ff041c7207 */ /* 0x008fe20004000000 */
[----:B------:R-:W-:Y:S06]  /*14c70*/  @P3 BRA `(.L_x_4581) ;  /* 0x0000000000d03947 */ /* 0x000fec0003800000 */
[----:B------:R-:W2:Y:S01]  /*14c80*/  LDL R5, [R1+0x40] ;  /* 0x0000400001057983 */ /* 0x000ea20000100800 */
[----:B------:R-:W0:Y:S01]  /*14c90*/  LDC R31, c[0x0][0xce8] ;  /* 0x00033a00ff1f7b82 */ /* 0x000e220000000800 */
[----:B------:R-:W2:Y:S02]  /*14ca0*/  S2R R4, SR_TID.X ;  /* 0x0000000000047919 */ /* 0x000ea40000002100 */
[----:B--2---:R-:W-:Y:S02]  /*14cb0*/  IMAD R4, R5, 0x40, R4 ;  /* 0x0000004005047824 */ /* 0x004fe400078e0204 */
[----:B0-----:R-:W-:Y:S02]  /*14cc0*/  IMAD R5, R0, R31, RZ ;  /* 0x0000001f00057224 */ /* 0x001fe400078e02ff */
[----:B------:R-:W-:-:S05]  /*14cd0*/  VIADD R30, R4, 0xffffff80 ;  /* 0xffffff80041e7836 */ /* 0x000fca0000000000 */
[----:B------:R-:W-:-:S13]  /*14ce0*/  ISETP.GE.AND P0, PT, R30, R5, PT ;  /* 0x000000051e00720c */ /* 0x000fda0003f06270 */
[----:B------:R-:W-:Y:S05]  /*14cf0*/  @P0 BRA `(.L_x_4581) ;  /* 0x0000000000b00947 */ /* 0x000fea0003800000 */
[----:B------:R-:W2:Y:S01]  /*14d00*/  LDL.LU R33, [R1+0x48] ;  /* 0x0000480001217983 */ /* 0x000ea20000300800 */
[----:B------:R-:W-:Y:S01]  /*14d10*/  IMAD.MOV.U32 R24, RZ, RZ, 0xab8 ;  /* 0x00000ab8ff187424 */ /* 0x000fe200078e00ff */
[----:B------:R-:W-:Y:S01]  /*14d20*/  ISETP.GT.AND P0, PT, R9, 0x1, PT ;  /* 0x000000010900780c */ /* 0x000fe20003f04270 */
[----:B------:R-:W0:Y:S01]  /*14d30*/  LDC.64 R10, c[0x0][0xca8] ;  /* 0x00032a00ff0a7b82 */ /* 0x000e220000000a00 */
[----:B------:R-:W-:Y:S01]  /*14d40*/  ISETP.NE.AND P1, PT, R31, 0x1, PT ;  /* 0x000000011f00780c */ /* 0x000fe20003f25270 */
[----:B------:R-:W-:Y:S01]  /*14d50*/  IMAD.MOV.U32 R21, RZ, RZ, R30 ;  /* 0x000000ffff157224 */ /* 0x000fe200078e001e */
[----:B------:R-:W-:-:S05]  /*14d60*/  SEL R24, R24, 0xa78, P0 ;  /* 0x00000a7818187807 */ /* 0x000fca0000000000 */
[----:B------:R-:W3:Y:S08]  /*14d70*/  LDC.64 R4, c[0x0][R24+0x220] ;  /* 0x0000880018047b82 */ /* 0x000ef00000000a00 */
[----:B-1----:R-:W1:Y:S08]  /*14d80*/  LDC.64 R12, c[0x0][R24+0x218] ;  /* 0x00008600180c7b82 */ /* 0x002e700000000a00 */
[----:B------:R-:W4:Y:S08]  /*14d90*/  LDC.64 R6, c[0x0][R24+0x228] ;  /* 0x00008a0018067b82 */ /* 0x000f300000000a00 */
[----:B------:R-:W5:Y:S08]  /*14da0*/  @P1 LDC R15, c[0x0][0xcec] ;  /* 0x00033b00ff0f1b82 */ /* 0x000f700000000800 */
[----:B------:R-:W4:Y:S08]  /*14db0*/  LDC.64 R8, c[0x0][R24+0x210] ;  /* 0x0000840018087b82 */ /* 0x000f300000000a00 */
[----:B------:R-:W4:Y:S01]  /*14dc0*/  @P1 LDC R27, c[0x0][0xcf0] ;  /* 0x00033c00ff1b1b82 */ /* 0x000f220000000800 */
[----:B-----5:R-:W-:-:S07]  /*14dd0*/  @P1 IMAD.HI.U32 R20, R30, R15, RZ ;  /* 0x0000000f1e141227 */ /* 0x020fce00078e00ff */
[----:B0-----:R-:W0:Y:S01]  /*14de0*/  @!P0 LDC R10, c[0x0][0xc50] ;  /* 0x00031400ff0a8b82 */ /* 0x001e220000000800 */
[-C--:B---3--:R-:W-:Y:S02]  /*14df0*/  IMAD R5, R5, R29.reuse, RZ ;  /* 0x0000001d05057224 */ /* 0x088fe400078e02ff */
[----:B------:R-:W-:-:S05]  /*14e00*/  IMAD.WIDE.U32 R14, R4, R29, RZ ;  /* 0x0000001d040e7225 */ /* 0x000fca00078e00ff */
[----:B------:R-:W3:Y:S01]  /*14e10*/  @!P0 LDC R11, c[0x0][0xc54] ;  /* 0x00031500ff0b8b82 */ /* 0x000ee20000000800 */
[-C--:B-1----:R-:W-:Y:S02]  /*14e20*/  IMAD R25, R13, R184.reuse, RZ ;  /* 0x000000b80d197224 */ /* 0x082fe400078e02ff */
        /* <DEDUP_REMOVED lines=23> */
[----:B---3--:R-:W-:-:S05]  /*14fa0*/  LEA.HI.X R11, R6, R11, R4, 0x2, P0 ;  /* 0x0000000b060b7211 */ /* 0x008fca00000f1404 */
[----:B------:R0:W-:Y:S02]  /*14fb0*/  STG.E desc[UR42][R10.64], R5 ;  /* 0x000000050a007986 */ /* 0x0001e4000c10192a */
.L_x_4581:
[----:B------:R-:W-:Y:S05]  /*14fc0*/  BSYNC B1 ;  /* 0x0000000000017941 */ /* 0x000fea0003800000 */
.L_x_4580:
[----:B------:R-:W-:Y:S05]  /*14fd0*/  @P2 BRA `(.L_x_4576) ;  /* 0x0000000800a82947 */ /* 0x000fea0003800000 */
[----:B0-----:R-:W2:Y:S01]  /*14fe0*/  LDL.LU R10, [R1+0x40] ;  /* 0x00004000010a7983 */ /* 0x001ea20000300800 */
[----:B------:R-:W0:Y:S01]  /*14ff0*/  LDC R11, c[0x0][0xce8] ;  /* 0x00033a00ff0b7b82 */ /* 0x000e220000000800 */
[----:B------:R-:W-:Y:S01]  /*15000*/  ULDC.64 UR4, c[0x0][0xba0] ;  /* 0x0002e80000047ab9 */ /* 0x000fe20000000a00 */
[----:B------:R-:W-:Y:S01]  /*15010*/  SHF.R.S32.HI R9, RZ, 0x1f, R32 ;  /* 0x0000001fff097819 */ /* 0x000fe20000011420 */
[----:B------:R-:W-:Y:S01]  /*15020*/  IMAD R6, R26, UR4, RZ ;  /* 0x000000041a067c24 */ /* 0x000fe2000f8e02ff */
[----:B------:R-:W-:Y:S01]  /*15030*/  BSSY B1, `(.L_x_4582) ;  /* 0x0000080000017945 */ /* 0x000fe20003800000 */
[----:B------:R-:W-:-:S04]  /*15040*/  IMAD.WIDE.U32 R4, R3, UR4, RZ ;  /* 0x0000000403047c25 */ /* 0x000fc8000f8e00ff */
[----:B------:R-:W-:Y:S01]  /*15050*/  IMAD R7, R3, UR5, R6 ;  /* 0x0000000503077c24 */ /* 0x000fe2000f8e0206 */
[----:B------:R-:W-:Y:S01]  /*15060*/  LEA.HI R6, R9, R32, RZ, 0x3 ;  /* 0x0000002009067211 */ /* 0x000fe200078f18ff */
[----:B------:R-:W3:Y:S01]  /*15070*/  LDC R3, c[0x0][0xbc8] ;  /* 0x0002f200ff037b82 */ /* 0x000ee20000000800 */
[----:B------:R-:W-:Y:S01]  /*15080*/  ULDC.64 UR4, c[0x0][0xbe8] ;  /* 0x0002fa0000047ab9 */ /* 0x000fe20000000a00 */
[----:B------:R-:W-:Y:S01]  /*15090*/  IMAD.IADD R5, R5, 0x1, R7 ;  /* 0x0000000105057824 */ /* 0x000fe200078e0207 */
[----:B------:R-:W-:Y:S01]  /*150a0*/  LOP3.LUT R7, R6, 0xfffffff8, RZ, 0xc0, !PT ;  /* 0xfffffff806077812 */ /* 0x000fe200078ec0ff */
[----:B------:R-:W-:Y:S01]  /*150b0*/  VIADD R40, R192, 0x40 ;  /* 0x00000040c0287836 */ /* 0x000fe20000000000 */
[----:B------:R-:W-:Y:S01]  /*150c0*/  SHF.R.S32.HI R20, RZ, 0x3, R6 ;  /* 0x00000003ff147819 */ /* 0x000fe20000011406 */
[----:B------:R-:W-:-:S04]  /*150d0*/  IMAD.WIDE.U32 R4, R184, UR4, R4 ;  /* 0x00000004b8047c25 */ /* 0x000fc8000f8e0004 */
[----:B------:R-:W-:Y:S02]  /*150e0*/  IMAD.IADD R7, R32, 0x1, -R7 ;  /* 0x0000000120077824 */ /* 0x000fe400078e0a07 */
[----:B------:R-:W-:Y:S01]  /*150f0*/  IMAD R5, R184, UR5, R5 ;  /* 0x00000005b8057c24 */ /* 0x000fe2000f8e0205 */
[----:B0-----:R-:W-:Y:S01]  /*15100*/  ISETP.NE.AND P0, PT, R11, 0x1, PT ;  /* 0x000000010b00780c */ /* 0x001fe20003f05270 */
[----:B------:R-:W-:Y:S01]  /*15110*/  IMAD R8, R7, 0x20, R20 ;  /* 0x0000002007087824 */ /* 0x000fe200078e0214 */
[----:B------:R-:W-:Y:S01]  /*15120*/  ULDC.64 UR4, c[0x0][0xbf0] ;  /* 0x0002fc0000047ab9 */ /* 0x000fe20000000a00 */
[----:B------:R-:W-:Y:S02]  /*15130*/  VIADD R38, R192, 0x80 ;  /* 0x00000080c0267836 */ /* 0x000fe40000000000 */
[----:B------:R-:W-:Y:S02]  /*15140*/  IMAD R6, R28, UR4, RZ ;  /* 0x000000041c067c24 */ /* 0x000fe4000f8e02ff */
[----:B------:R-:W-:Y:S01]  /*15150*/  IMAD.WIDE.U32 R4, R29, UR4, R4 ;  /* 0x000000041d047c25 */ /* 0x000fe2000f8e0004 */
[----:B---3--:R-:W-:-:S03]  /*15160*/  ISETP.GE.AND P1, PT, R40, R3, PT ;  /* 0x000000032800720c */ /* 0x008fc60003f26270 */
[----:B------:R-:W-:Y:S02]  /*15170*/  IMAD R7, R29, UR5, R6 ;  /* 0x000000051d077c24 */ /* 0x000fe4000f8e0206 */
[----:B------:R-:W0:Y:S01]  /*15180*/  @P0 LDC R9, c[0x0][0xcec] ;  /* 0x00033b00ff090b82 */ /* 0x000e220000000800 */
[C---:B------:R-:W-:Y:S01]  /*15190*/  ISETP.GE.AND P2, PT, R192.reuse, R3, PT ;  /* 0x00000003c000720c */ /* 0x040fe20003f46270 */
[C---:B------:R-:W-:Y:S01]  /*151a0*/  VIADD R36, R192.reuse, 0xc0 ;  /* 0x000000c0c0247836 */ /* 0x040fe20000000000 */
[----:B------:R-:W-:Y:S01]  /*151b0*/  ULDC.64 UR4, c[0x0][0xbe0] ;  /* 0x0002f80000047ab9 */ /* 0x000fe20000000a00 */
[----:B------:R-:W-:Y:S02]  /*151c0*/  IMAD.IADD R5, R5, 0x1, R7 ;  /* 0x0000000105057824 */ /* 0x000fe400078e0207 */
[----:B------:R-:W-:Y:S02]  /*151d0*/  VIADD R34, R192, 0x100 ;  /* 0x00000100c0227836 */ /* 0x000fe40000000000 */
[----:B------:R-:W3:Y:S01]  /*151e0*/  @P0 LDC R13, c[0x0][0xcf0] ;  /* 0x00033c00ff0d0b82 */ /* 0x000ee20000000800 */
[----:B------:R-:W-:-:S02]  /*151f0*/  IMAD R21, R0, R11, RZ ;  /* 0x0000000b00157224 */ /* 0x000fc400078e02ff */
[C---:B------:R-:W-:Y:S02]  /*15200*/  VIADD R31, R192.reuse, 0x140 ;  /* 0x00000140c01f7836 */ /* 0x040fe40000000000 */
[C---:B------:R-:W-:Y:S02]  /*15210*/  VIADD R27, R192.reuse, 0x180 ;  /* 0x00000180c01b7836 */ /* 0x040fe40000000000 */
[C---:B------:R-:W-:Y:S02]  /*15220*/  VIADD R24, R192.reuse, 0x1c0 ;  /* 0x000001c0c0187836 */ /* 0x040fe40000000000 */
[C---:B------:R-:W-:Y:S02]  /*15230*/  VIADD R25, R192.reuse, 0x1c0 ;  /* 0x000001c0c0197836 */ /* 0x040fe40000000000 */
        /* <DEDUP_REMOVED lines=10> */
[----:B------:R-:W-:-:S02]  /*152e0*/  SHF.R.S32.HI R37, RZ, 0x1f, R37 ;  /* 0x0000001fff257819 */ /* 0x000fc40000011425 */
[----:B------:R-:W-:Y:S02]  /*152f0*/  SHF.R.S32.HI R39, RZ, 0x1f, R39 ;  /* 0x0000001fff277819 */ /* 0x000fe40000011427 */
[----:B------:R-:W-:Y:S01]  /*15300*/  SHF.R.S32.HI R41, RZ, 0x1f, R41 ;  /* 0x0000001fff297819 */ /* 0x000fe20000011429 */
[C---:B--2---:R-:W-:Y:S02]  /*15310*/  IMAD R8, R10.reuse, 0x40, R8 ;  /* 0x000000400a087824 */ /* 0x044fe400078e0208 */
[----:B------:R-:W-:Y:S01]  /*15320*/  IMAD R20, R10, 0x40, R20 ;  /* 0x000000400a147824 */ /* 0x000fe200078e0214 */
[----:B------:R-:W-:Y:S01]  /*15330*/  SEL R10, RZ, 0xffffffff, P1 ;  /* 0xffffffffff0a7807 */ /* 0x000fe20000800000 */
[----:B0-----:R-:W-:Y:S01]  /*15340*/  @P0 IMAD.HI.U32 R6, R8, R9, RZ ;  /* 0x0000000908060227 */ /* 0x001fe200078e00ff */
[----:B------:R-:W-:Y:S02]  /*15350*/  ISETP.GE.AND P1, PT, R38, R3, PT ;  /* 0x000000032600720c */ /* 0x000fe40003f26270 */
[----:B------:R-:W-:Y:S01]  /*15360*/  SEL R9, RZ, 0x1, P2 ;  /* 0x00000001ff097807 */ /* 0x000fe20001000000 */
[----:B------:R-:W-:Y:S01]  /*15370*/  IMAD.MOV.U32 R7, RZ, RZ, R8 ;  /* 0x000000ffff077224 */ /* 0x000fe200078e0008 */
[----:B---3--:R-:W-:Y:S01]  /*15380*/  @P0 SHF.R.U32.HI R7, RZ, R13, R6 ;  /* 0x0000000dff070219 */ /* 0x008fe20000011606 */
[----:B------:R-:W-:Y:S01]  /*15390*/  IMAD.SHL.U32 R10, R10, 0x2, RZ ;  /* 0x000000020a0a7824 */ /* 0x000fe200078e00ff */
[----:B-1----:R-:W-:-:S02]  /*153a0*/  SEL R12, RZ, 0xffffffff, P1 ;  /* 0xffffffffff0c7807 */ /* 0x002fc40000800000 */
[----:B------:R-:W-:Y:S01]  /*153b0*/  SHF.R.S32.HI R6, RZ, 0x1f, R7 ;  /* 0x0000001fff067819 */ /* 0x000fe20000011407 */
[----:B------:R-:W-:Y:S01]  /*153c0*/  IMAD.WIDE.U32 R4, R7, UR4, R4 ;  /* 0x0000000407047c25 */ /* 0x000fe2000f8e0004 */
[----:B------:R-:W-:Y:S02]  /*153d0*/  LOP3.LUT R10, R10, 0x2, R9, 0xe2, !PT ;  /* 0x000000020a0a7812 */ /* 0x000fe400078ee209 */
[-C--:B------:R-:W-:Y:S01]  /*153e0*/  ISETP.GE.AND P0, PT, R36, R3.reuse, PT ;  /* 0x000000032400720c */ /* 0x080fe20003f06270 */
[----:B------:R-:W-:Y:S01]  /*153f0*/  IMAD.MOV R9, RZ, RZ, -R7 ;  /* 0x000000ffff097224 */ /* 0x000fe200078e0a07 */
[-C--:B------:R-:W-:Y:S01]  /*15400*/  ISETP.GE.AND P1, PT, R34, R3.reuse, PT ;  /* 0x000000032200720c */ /* 0x080fe20003f26270 */
[----:B------:R-:W-:Y:S01]  /*15410*/  IMAD.SHL.U32 R13, R12, 0x4, RZ ;  /* 0x000000040c0d7824 */ /* 0x000fe200078e00ff */
[----:B------:R-:W-:Y:S01]  /*15420*/  SEL R0, RZ, 0xffffffff, P0 ;  /* 0xffffffffff007807 */ /* 0x000fe20000000000 */
[----:B------:R-:W-:Y:S01]  /*15430*/  IMAD R6, R6, UR4, RZ ;  /* 0x0000000406067c24 */ /* 0x000fe2000f8e02ff */
[----:B------:R-:W-:Y:S01]  /*15440*/  ISETP.GE.AND P0, PT, R31, R3, PT ;  /* 0x000000031f00720c */ /* 0x000fe20003f06270 */
[----:B------:R-:W-:Y:S01]  /*15450*/  IMAD R9, R11, R9, R8 ;  /* 0x000000090b097224 */ /* 0x000fe200078e0208 */
[----:B------:R-:W-:Y:S01]  /*15460*/  LOP3.LUT R10, R13, 0x4, R10, 0xe2, !PT ;  /* 0x000000040d0a7812 */ /* 0x000fe200078ee20a */
[----:B------:R-:W-:Y:S01]  /*15470*/  IMAD R11, R7, UR5, R6 ;  /* 0x00000005070b7c24 */ /* 0x000fe2000f8e0206 */
[----:B------:R-:W-:Y:S01]  /*15480*/  SEL R6, RZ, 0xffffffff, P1 ;  /* 0xffffffffff067807 */ /* 0x000fe20000800000 */
[----:B------:R-:W-:Y:S01]  /*15490*/  IMAD.SHL.U32 R13, R0, 0x8, RZ ;  /* 0x00000008000d7824 */ /* 0x000fe200078e00ff */
[----:B------:R-:W-:Y:S01]  /*154a0*/  SHF.R.S32.HI R0, RZ, 0x1f, R9 ;  /* 0x0000001fff007819 */ /* 0x000fe20000011409 */
[----:B------:R-:W-:Y:S01]  /*154b0*/  ULDC.64 UR4, c[0x0][0xbd8] ;  /* 0x0002f60000047ab9 */ /* 0x000fe20000000a00 */
[----:B------:R-:W-:Y:S01]  /*154c0*/  IMAD.IADD R5, R5, 0x1, R11 ;  /* 0x0000000105057824 */ /* 0x000fe200078e020b */
[-C--:B------:R-:W-:Y:S01]  /*154d0*/  ISETP.GE.AND P2, PT, R24, R3.reuse, PT ;  /* 0x000000031800720c */ /* 0x080fe20003f46270 */
[----:B------:R-:W-:Y:S01]  /*154e0*/  IMAD.SHL.U32 R7, R6, 0x10, RZ ;  /* 0x0000001006077824 */ /* 0x000fe200078e00ff */
[----:B------:R-:W-:Y:S01]  /*154f0*/  LOP3.LUT R10, R13, 0x8, R10, 0xe2, !PT ;  /* 0x000000080d0a7812 */ /* 0x000fe200078ee20a */
[----:B------:R-:W-:Y:S01]  /*15500*/  IMAD R0, R0, UR4, RZ ;  /* 0x0000000400007c24 */ /* 0x000fe2000f8e02ff */
[----:B------:R-:W-:Y:S01]  /*15510*/  SEL R6, RZ, 0xffffffff, P0 ;  /* 0xffffffffff067807 */ /* 0x000fe20000000000 */
[----:B------:R-:W-:Y:S01]  /*15520*/  IMAD.WIDE.U32 R4, R9, UR4, R4 ;  /* 0x0000000409047c25 */ /* 0x000fe2000f8e0004 */
[----:B------:R-:W-:-:S02]  /*15530*/  ISETP.GE.AND P0, PT, R27, R3, PT ;  /* 0x000000031b00720c */ /* 0x000fc40003f06270 */
[----:B------:R-:W-:Y:S01]  /*15540*/  LOP3.LUT R10, R7, 0x10, R10, 0xe2, !PT ;  /* 0x00000010070a7812 */ /* 0x000fe200078ee20a */
[----:B------:R-:W-:Y:S01]  /*15550*/  IMAD R7, R9, UR5, R0 ;  /* 0x0000000509077c24 */ /* 0x000fe2000f8e0200 */
[----:B------:R-:W-:Y:S01]  /*15560*/  SEL R9, RZ, 0x40, P0 ;  /* 0x00000040ff097807 */ /* 0x000fe20000000000 */
[----:B------:R-:W-:Y:S01]  /*15570*/  IMAD.SHL.U32 R11, R6, 0x20, RZ ;  /* 0x00000020060b7824 */ /* 0x000fe200078e00ff */
[----:B------:R-:W-:Y:S01]  /*15580*/  ISETP.GE.AND P0, PT, R20, R21, PT ;  /* 0x000000151400720c */ /* 0x000fe20003f06270 */
[----:B------:R-:W-:Y:S01]  /*15590*/  ULDC.64 UR4, c[0x0][0xb80] ;  /* 0x0002e00000047ab9 */ /* 0x000fe20000000a00 */
[----:B------:R-:W-:Y:S01]  /*155a0*/  IMAD.IADD R5, R5, 0x1, R7 ;  /* 0x0000000105057824 */ /* 0x000fe200078e0207 */
[C---:B------:R-:W-:Y:S02]  /*155b0*/  LEA R12, P1, R4.reuse, UR4, 0x1 ;  /* 0x00000004040c7c11 */ /* 0x040fe4000f8208ff */
[----:B------:R-:W-:Y:S02]  /*155c0*/  LOP3.LUT R10, R11, 0x20, R10, 0xe2, !PT ;  /* 0x000000200b0a7812 */ /* 0x000fe400078ee20a */
[----:B------:R-:W-:-:S02]  /*155d0*/  LEA.HI.X R13, R4, UR5, R5, 0x1, P1 ;  /* 0x00000005040d7c11 */ /* 0x000fc400088f0c05 */
[----:B------:R-:W-:Y:S02]  /*155e0*/  LOP3.LUT R14, R10, R9, RZ, 0xfc, !PT ;  /* 0x000000090a0e7212 */ /* 0x000fe400078efcff */
[----:B------:R-:W-:Y:S01]  /*155f0*/  SEL R7, RZ, 0x80, P2 ;  /* 0x00000080ff077807 */ /* 0x000fe20001000000 */
[----:B------:R0:W1:Y:S03]  /*15600*/  SHFL.IDX PT, R10, R12, RZ, 0x181f ;  /* 0x00181fff0c0a7589 */ /* 0x00006600000e0000 */
[----:B------:R-:W-:Y:S01]  /*15610*/  LOP3.LUT R15, R14, R7, RZ, 0xfc, !PT ;  /* 0x000000070e0f7212 */ /* 0x000fe200078efcff */
[----:B------:R0:W2:Y:S01]  /*15620*/  SHFL.IDX PT, R11, R13, RZ, 0x181f ;  /* 0x00181fff0d0b7589 */ /* 0x0000a200000e0000 */
[----:B------:R-:W-:Y:S05]  /*15630*/  @P0 BRA `(.L_x_4583) ;  /* 0x00000000007c0947 */ /* 0x000fea0003800000 */
[-C--:B------:R-:W-:Y:S02]  /*15640*/  ISETP.GE.AND P2, PT, R40, R3.reuse, PT ;  /* 0x000000032800720c */ /* 0x080fe40003f46270 */
[-C--:B------:R-:W-:Y:S02]  /*15650*/  ISETP.GE.AND P1, PT, R192, R3.reuse, PT ;  /* 0x00000003c000720c */ /* 0x080fe40003f26270 */
[-C--:B------:R-:W-:Y:S02]  /*15660*/  ISETP.GE.AND P5, PT, R38, R3.reuse, PT ;  /* 0x000000032600720c */ /* 0x080fe40003fa6270 */
[----:B------:R-:W-:-:S07]  /*15670*/  ISETP.GE.AND P3, PT, R36, R3, PT ;  /* 0x000000032400720c */ /* 0x000fce0003f66270 */
[----:B-1----:R-:W-:Y:S02]  /*15680*/  @!P2 LEA R4, P0, R40, R10, 0x1 ;  /* 0x0000000a2804a211 */ /* 0x002fe400078008ff */
        /* <DEDUP_REMOVED lines=26> */
.L_x_4583:
[----:B------:R-:W-:Y:S05]  /*15830*/  BSYNC B1 ;  /* 0x0000000000017941 */ /* 0x000fea0003800000 */
.L_x_4582:
[----:B------:R-:W-:Y:S01]  /*15840*/  VIADD R0, R20, 0x20 ;  /* 0x0000002014007836 */ /* 0x000fe20000000000 */
[----:B--23--:R2:W3:Y:S04]  /*15850*/  SHFL.IDX PT, R11, R13, 0x1, 0x181f ;  /* 0x00381f000d0b7f89 */ /* 0x00c4e800000e0000 */
[----:B------:R-:W-:Y:S01]  /*15860*/  ISETP.GE.AND P0, PT, R0, R21, PT ;  /* 0x000000150000720c */ /* 0x000fe20003f06270 */
[----:B-1----:R2:W4:-:S12]  /*15870*/  SHFL.IDX PT, R10, R12, 0x1, 0x181f ;  /* 0x00381f000c0a7f89 */ /* 0x00251800000e0000 */
[----:B--2---:R-:W-:Y:S05]  /*15880*/  @P0 BRA `(.L_x_4576) ;  /* 0x00000000007c0947 */ /* 0x004fea0003800000 */
[-C--:B------:R-:W-:Y:S02]  /*15890*/  ISETP.GE.AND P6, PT, R192, R3.reuse, PT ;  /* 0x00000003c000720c */ /* 0x080fe40003fc6270 */
[-C--:B------:R-:W-:Y:S02]  /*158a0*/  ISETP.GE.AND P5, PT, R40, R3.reuse, PT ;  /* 0x000000032800720c */ /* 0x080fe40003fa6270 */
[-C--:B------:R-:W-:Y:S02]  /*158b0*/  ISETP.GE.AND P4, PT, R38, R3.reuse, PT ;  /* 0x000000032600720c */ /* 0x080fe40003f86270 */
[-C--:B------:R-:W-:Y:S02]  /*158c0*/  ISETP.GE.AND P3, PT, R36, R3.reuse, PT ;  /* 0x000000032400720c */ /* 0x080fe40003f66270 */
[-C--:B------:R-:W-:Y:S02]  /*158d0*/  ISETP.GE.AND P2, PT, R34, R3.reuse, PT ;  /* 0x000000032200720c */ /* 0x080fe40003f46270 */
[----:B------:R-:W-:-:S03]  /*158e0*/  ISETP.GE.AND P1, PT, R31, R3, PT ;  /* 0x000000031f00720c */ /* 0x000fc60003f26270 */
[----:B---34-:R-:W-:Y:S02]  /*158f0*/  @!P6 IMAD.WIDE R6, R192, 0x2, R10 ;  /* 0x00000002c006e825 */ /* 0x018fe400078e020a */
        /* <DEDUP_REMOVED lines=24> */
.L_x_4576:
[----:B------:R-:W-:Y:S05]  /*15a80*/  BSYNC B0 ;  /* 0x0000000000007941 */ /* 0x000fea0003800000 */
.L_x_4569:
[----:B------:R-:W-:Y:S02]  /*15a90*/  ULDC UR4, c[0x0][0xd3c] ;  /* 0x00034f0000047ab9 */ /* 0x000fe40000000800 */
[----:B------:R-:W-:-:S13]  /*15aa0*/  ISETP.GE.AND P0, PT, R87, UR4, PT ;  /* 0x0000000457007c0c */ /* 0x000fda000bf06270 */
[----:B------:R-:W-:Y:S05]  /*15ab0*/  @!P0 BRA `(.L_x_4584) ;  /* 0xfffffebc00b08947 */ /* 0x000fea000383ffff */
[----:B------:R-:W-:Y:S05]  /*15ac0*/  BRA `(.L_x_4454) ;  /* 0x0000008800107947 */ /* 0x000fea0003800000 */
.L_x_4452:
        /* <DEDUP_REMOVED lines=16> */
.L_x_4585:
        /* <DEDUP_REMOVED lines=43> */
.L_x_4589:
        /* <DEDUP_REMOVED lines=37> */
.L_x_4587:
        /* <DEDUP_REMOVED lines=18> */
.L_x_4590:
        /* <DEDUP_REMOVED lines=58> */
.L_x_4588:
[----:B------:R-:W-:Y:S02]  /*16590*/  IMAD.MOV.U32 R25, RZ, RZ, RZ ;  /* 0x000000ffff197224 */ /* 0x000fe400078e00ff */
[----:B------:R-:W-:Y:S02]  /*165a0*/  IMAD.U32 R24, RZ, RZ, UR6 ;  /* 0x00000006ff187e24 */ /* 0x000fe4000f8e00ff */
[----:B------:R-:W-:-:S07]  /*165b0*/  IMAD.MOV.U32 R26, RZ, RZ, RZ ;  /* 0x000000ffff1a7224 */ /* 0x000fce00078e00ff */
.L_x_4591:
[----:B------:R-:W-:-:S13]  /*165c0*/  ISETP.NE.AND P0, PT, R7, RZ, PT ;  /* 0x000000ff0700720c */ /* 0x000fda0003f05270 */
[----:B------:R-:W0:Y:S01]  /*165d0*/  @!P0 S2R R3, SR_CgaCtaId ;  /* 0x0000000000038919 */ /* 0x000e220000008800 */
[----:B------:R-:W-:-:S04]  /*165e0*/  @!P0 MOV R2, 0x400 ;  /* 0x0000040000028802 */ /* 0x000fc80000000f00 */
[----:B0-----:R-:W-:-:S05]  /*165f0*/  @!P0 LEA R2, R3, R2, 0x18 ;  /* 0x0000000203028211 */ /* 0x001fca00078ec0ff */
[----:B------:R1:W-:Y:S01]  /*16600*/  @!P0 STS.128 [R2+0x388d0], R24 ;  /* 0x0388d01802008388 */ /* 0x0003e20000000c00 */
[----:B------:R-:W-:Y:S06]  /*16610*/  BAR.ARV 0x5, 0x180 ;  /* 0x0146000000007b1d */ /* 0x000fec0000002000 */
.L_x_4586:
        /* <DEDUP_REMOVED lines=8> */
[----:B------:R1:W-:Y:S01]  /*166a0*/  STL [R1+0x28], RZ ;  /* 0x000028ff01007387 */ /* 0x0003e20000100800 */
[----:B------:R-:W-:Y:S01]  /*166b0*/  LOP3.LUT R4, R0, 0x7f, RZ, 0xc0, !PT ;  /* 0x0000007f00047812 */ /* 0x000fe200078ec0ff */
[----:B------:R-:W-:Y:S01]  /*166c0*/  UMOV UR4, 0x400 ;  /* 0x0000040000047882 */ /* 0x000fe20000000000 */
[----:B------:R-:W-:Y:S01]  /*166d0*/  BSSY B8, `(.L_x_4592) ;  /* 0x000078c000087945 */ /* 0x000fe20003800000 */
[C---:B------:R-:W-:Y:S01]  /*166e0*/  LOP3.LUT R3, R2.reuse, 0x1f8, RZ, 0xc0, !PT ;  /* 0x000001f802037812 */ /* 0x040fe200078ec0ff */
[----:B------:R-:W-:Y:S01]  /*166f0*/  IMAD.MOV.U32 R29, RZ, RZ, 0x1 ;  /* 0x00000001ff1d7424 */ /* 0x000fe200078e00ff */
[----:B------:R-:W-:Y:S01]  /*16700*/  LOP3.LUT R2, R2, 0x38, RZ, 0xc0, !PT ;  /* 0x0000003802027812 */ /* 0x000fe200078ec0ff */
[----:B------:R-:W-:Y:S01]  /*16710*/  IMAD.SHL.U32 R36, R4, 0x8, RZ ;  /* 0x0000000804247824 */ /* 0x000fe200078e00ff */
[----:B------:R-:W-:Y:S01]  /*16720*/  LOP3.LUT R3, R3, 0x38, R0, 0x78, !PT ;  /* 0x0000003803037812 */ /* 0x000fe200078e7800 */
[----:B------:R-:W-:Y:S01]  /*16730*/  IMAD.SHL.U32 R0, R0, 0x10, RZ ;  /* 0x0000001000007824 */ /* 0x000fe200078e00ff */
[----:B------:R-:W-:Y:S01]  /*16740*/  ULDC.64 UR40, c[0x0][0x198] ;  /* 0x0000660000287ab9 */ /* 0x000fe20000000a00 */
[----:B------:R-:W-:Y:S01]  /*16750*/  IMAD.MOV.U32 R19, RZ, RZ, RZ ;  /* 0x000000ffff137224 */ /* 0x000fe200078e00ff */
[----:B------:R-:W-:Y:S01]  /*16760*/  LOP3.LUT R36, R3, 0x200, R36, 0xf8, !PT ;  /* 0x0000020003247812 */ /* 0x000fe200078ef824 */
[----:B------:R-:W-:Y:S01]  /*16770*/  IMAD.MOV.U32 R22, RZ, RZ, RZ ;  /* 0x000000ffff167224 */ /* 0x000fe200078e00ff */
[----:B------:R-:W-:Y:S01]  /*16780*/  SHF.R.U32.HI R3, RZ, 0x3, R4 ;  /* 0x00000003ff037819 */ /* 0x000fe20000011604 */
[----:B------:R-:W-:Y:S01]  /*16790*/  IMAD.MOV.U32 R28, RZ, RZ, 0x1 ;  /* 0x00000001ff1c7424 */ /* 0x000fe200078e00ff */
[C---:B------:R-:W-:Y:S01]  /*167a0*/  LOP3.LUT R4, R2.reuse, 0x80, RZ, 0xfc, !PT ;  /* 0x0000008002047812 */ /* 0x040fe200078efcff */
[----:B------:R-:W-:Y:S01]  /*167b0*/  ULOP3.LUT UR38, UR36, 0x2, URZ, 0xfc, !UPT ;  /* 0x0000000224267892 */ /* 0x000fe2000f8efc3f */
[----:B------:R-:W-:Y:S01]  /*167c0*/  LOP3.LUT R3, R3, 0x70, R0, 0xf8, !PT ;  /* 0x0000007003037812 */ /* 0x000fe200078ef800 */
[----:B------:R-:W-:Y:S01]  /*167d0*/  ULDC UR37, c[0x0][0xc] ;  /* 0x0000030000257ab9 */ /* 0x000fe20000000800 */
[C---:B------:R-:W-:Y:S01]  /*167e0*/  LOP3.LUT R0, R2.reuse, 0x40, RZ, 0xfc, !PT ;  /* 0x0000004002007812 */ /* 0x040fe200078efcff */
[----:B0-----:R-:W-:Y:S01]  /*167f0*/  ULEA UR4, UR5, UR4, 0x18 ;  /* 0x0000000405047291 */ /* 0x001fe2000f8ec03f */
[----:B------:R-:W-:-:S02]  /*16800*/  LOP3.LUT R3, R2, 0xc0, RZ, 0xfc, !PT ;  /* 0x000000c002037812 */ /* 0x000fc400078efcff */
[C---:B------:R-:W-:Y:S02]  /*16810*/  LOP3.LUT R0, R2.reuse, 0x100, RZ, 0xfc, !PT ;  /* 0x0000010002007812 */ /* 0x040fe400078efcff */
[C---:B------:R-:W-:Y:S01]  /*16820*/  LOP3.LUT R4, R2.reuse, 0x140, RZ, 0xfc, !PT ;  /* 0x0000014002047812 */ /* 0x040fe200078efcff */
[----:B------:R-:W-:Y:S01]  /*16830*/  IMAD.U32 R18, RZ, RZ, UR4 ;  /* 0x00000004ff127e24 */ /* 0x000fe2000f8e00ff */
[C---:B------:R-:W-:Y:S02]  /*16840*/  LOP3.LUT R3, R2.reuse, 0x180, RZ, 0xfc, !PT ;  /* 0x0000018002037812 */ /* 0x040fe400078efcff */
[----:B------:R-:W-:Y:S01]  /*16850*/  LOP3.LUT R0, R2, 0x1c0, RZ, 0xfc, !PT ;  /* 0x000001c002007812 */ /* 0x000fe200078efcff */
[----:B-1----:R-:W-:-:S07]  /*16860*/  IMAD R23, R36, 0x2, R18 ;  /* 0x0000000224177824 */ /* 0x002fce00078e0212 */
.L_x_4707:
[----:B0-----:R-:W0:Y:S02]  /*16870*/  LDC.64 R2, c[0x0][0xd88] ;  /* 0x00036200ff027b82 */ /* 0x001e240000000a00 */
[----:B0-----:R-:W-:-:S05]  /*16880*/  IMAD.WIDE R2, R27, 0x4, R2 ;  /* 0x000000041b027825 */ /* 0x001fca00078e0202 */
[----:B--2---:R-:W2:Y:S01]  /*16890*/  LDG.E R37, desc[UR42][R2.64] ;  /* 0x0000002a02257981 */ /* 0x004ea2000c1e1900 */
[----:B------:R-:W-:Y:S05]  /*168a0*/  YIELD ;  /* 0x0000000000007946 */ /* 0x000fea0003800000 */
[----:B------:R-:W-:Y:S01]  /*168b0*/  ULDC.64 UR4, c[0x0][0xb20] ;  /* 0x0002c80000047ab9 */ /* 0x000fe20000000a00 */
[----:B------:R-:W-:Y:S01]  /*168c0*/  IMAD.MOV.U32 R34, RZ, RZ, RZ ;  /* 0x000000ffff227224 */ /* 0x000fe200078e00ff */
[----:B------:R-:W-:Y:S01]  /*168d0*/  ISETP.NE.U32.AND P0, PT, RZ, UR4, PT ;  /* 0x00000004ff007c0c */ /* 0x000fe2000bf05070 */
[----:B-1----:R-:W-:Y:S01]  /*168e0*/  IMAD.MOV.U32 R6, RZ, RZ, RZ ;  /* 0x000000ffff067224 */ /* 0x002fe200078e00ff */
[----:B------:R-:W-:Y:S01]  /*168f0*/  ULDC.64 UR8, c[0x0][0xb10] ;  /* 0x0002c40000087ab9 */ /* 0x000fe20000000a00 */
[----:B------:R-:W-:Y:S01]  /*16900*/  ULDC.64 UR6, c[0x0][0xb08] ;  /* 0x0002c20000067ab9 */ /* 0x000fe20000000a00 */
[----:B------:R-:W-:-:S02]  /*16910*/  ISETP.NE.AND.EX P0, PT, RZ, UR5, PT, P0 ;  /* 0x00000005ff007c0c */ /* 0x000fc4000bf05300 */
        /* <DEDUP_REMOVED lines=24> */
[----:B--2---:R0:W-:Y:S02]  /*16aa0*/  STL [R1], R6 ;  /* 0x0000000601007387 */ /* 0x0041e40000100800 */
        /* <DEDUP_REMOVED lines=13> */
[----:B---3--:R-:W-:Y:S06]  /*16b80*/  @P1 BRA `(.L_x_4593) ;  /* 0x0000000000141947 */ /* 0x008fec0003800000 */
[----:B------:R-:W-:Y:S05]  /*16b90*/  @!P0 BRA `(.L_x_4593) ;  /* 0x0000000000108947 */ /* 0x000fea0003800000 */
[----:B------:R-:W2:Y:S04]  /*16ba0*/  LDG.E R7, desc[UR42][R2.64] ;  /* 0x0000002a02077981 */ /* 0x000ea8000c1e1900 */
[----:B------:R-:W2:Y:S02]  /*16bb0*/  LDG.E R2, desc[UR42][R2.64+0x4] ;  /* 0x0000042a02027981 */ /* 0x000ea4000c1e1900 */
[----:B--2---:R-:W-:-:S05]  /*16bc0*/  IMAD.IADD R2, R2, 0x1, -R7 ;  /* 0x0000000102027824 */ /* 0x004fca00078e0a07 */
[----:B------:R0:W-:Y:S02]  /*16bd0*/  STL [R1+0x14], R2 ;  /* 0x0000140201007387 */ /* 0x0001e40000100800 */
.L_x_4593:
[----:B------:R-:W-:Y:S01]  /*16be0*/  ULDC.64 UR4, c[0x0][0xb18] ;  /* 0x0002c60000047ab9 */ /* 0x000fe20000000a00 */
[C---:B------:R-:W-:Y:S01]  /*16bf0*/  LOP3.LUT R7, R26.reuse, 0xff000000, RZ, 0xc0, !PT ;  /* 0xff0000001a077812 */ /* 0x040fe200078ec0ff */
[----:B------:R-:W-:Y:S01]  /*16c00*/  IMAD.MOV.U32 R30, RZ, RZ, R37 ;  /* 0x000000ffff1e7224 */ /* 0x000fe200078e0025 */
[----:B------:R-:W-:Y:S02]  /*16c10*/  ISETP.NE.U32.AND P0, PT, RZ, UR4, PT ;  /* 0x00000004ff007c0c */ /* 0x000fe4000bf05070 */
[----:B------:R-:W-:Y:S02]  /*16c20*/  SHF.R.U32.HI R7, RZ, 0x8, R7 ;  /* 0x00000008ff077819 */ /* 0x000fe40000011607 */
[----:B------:R-:W-:Y:S02]  /*16c30*/  ISETP.NE.AND.EX P0, PT, RZ, UR5, PT, P0 ;  /* 0x00000005ff007c0c */ /* 0x000fe4000bf05300 */
[C---:B0-----:R-:W-:Y:S02]  /*16c40*/  LOP3.LUT R2, R26.reuse, 0xff0000, RZ, 0xc0, !PT ;  /* 0x00ff00001a027812 */ /* 0x041fe400078ec0ff */
[----:B------:R-:W-:-:S02]  /*16c50*/  LOP3.LUT R17, R26, 0xffff, RZ, 0xc0, !PT ;  /* 0x0000ffff1a117812 */ /* 0x000fc400078ec0ff */
[----:B------:R-:W-:-:S07]  /*16c60*/  LEA.HI R7, R2, R7, RZ, 0x10 ;  /* 0x0000000702077211 */ /* 0x000fce00078f80ff */
[----:B------:R-:W-:Y:S05]  /*16c70*/  @!P0 BRA `(.L_x_4594) ;  /* 0x0000000000108947 */ /* 0x000fea0003800000 */
[----:B------:R-:W-:-:S04]  /*16c80*/  IADD3 R2, P0, R31, UR4, RZ ;  /* 0x000000041f027c10 */ /* 0x000fc8000ff1e0ff */
[----:B------:R-:W-:-:S05]  /*16c90*/  IADD3.X R3, R32, UR5, RZ, P0, !PT ;  /* 0x0000000520037c10 */ /* 0x000fca00087fe4ff */
[----:B------:R0:W5:Y:S01]  /*16ca0*/  LDG.E R8, desc[UR42][R2.64] ;  /* 0x0000002a02087981 */ /* 0x000162000c1e1900 */
[----:B------:R-:W-:Y:S05]  /*16cb0*/  BRA `(.L_x_4595) ;  /* 0x0000000000247947 */ /* 0x000fea0003800000 */
.L_x_4594:
        /* <DEDUP_REMOVED lines=9> */
.L_x_4595:
[----:B0-----:R-:W2:Y:S04]  /*16d50*/  @P2 LDG.E R2, desc[UR42][R4.64] ;  /* 0x0000002a04022981 */ /* 0x001ea8000c1e1900 */
[----:B------:R0:W2:Y:S01]  /*16d60*/  @P2 LDG.E R4, desc[UR42][R4.64+0x4] ;  /* 0x0000042a04042981 */ /* 0x0000a2000c1e1900 */
[----:B-----5:R-:W-:Y:S01]  /*16d70*/  IMAD.IADD R8, R8, 0x1, -R34 ;  /* 0x0000000108087824 */ /* 0x020fe200078e0a22 */
[----:B------:R-:W-:Y:S01]  /*16d80*/  BSSY B0, `(.L_x_4596) ;  /* 0x0000029000007945 */ /* 0x000fe20003800000 */
[----:B------:R-:W-:Y:S01]  /*16d90*/  LOP3.LUT R33, R7, 0xff, RZ, 0xc0, !PT ;  /* 0x000000ff07217812 */ /* 0x000fe200078ec0ff */
[----:B------:R-:W-:Y:S01]  /*16da0*/  IMAD.MOV.U32 R3, RZ, RZ, RZ ;  /* 0x000000ffff037224 */ /* 0x000fe200078e00ff */
[----:B0-----:R-:W-:Y:S01]  /*16db0*/  SHF.R.U32.HI R5, RZ, 0x10, R7 ;  /* 0x00000010ff057819 */ /* 0x001fe20000011607 */
[----:B--2---:R-:W-:-:S04]  /*16dc0*/  @P2 IMAD.IADD R6, R4, 0x1, -R2 ;  /* 0x0000000104062824 */ /* 0x004fc800078e0a02 */
[----:B------:R-:W-:-:S04]  /*16dd0*/  IMAD.IADD R26, R8, 0x1, R6 ;  /* 0x00000001081a7824 */ /* 0x000fc800078e0206 */
[C---:B------:R-:W-:Y:S01]  /*16de0*/  VIADD R4, R26.reuse, 0x3f ;  /* 0x0000003f1a047836 */ /* 0x040fe20000000000 */
[----:B------:R-:W-:-:S04]  /*16df0*/  ISETP.GE.AND P1, PT, R26, 0x1, PT ;  /* 0x000000011a00780c */ /* 0x000fc80003f26270 */
[----:B------:R-:W-:-:S04]  /*16e00*/  SHF.R.S32.HI R2, RZ, 0x1f, R4 ;  /* 0x0000001fff027819 */ /* 0x000fc80000011404 */
[----:B------:R-:W-:-:S04]  /*16e10*/  LEA.HI R4, R2, R4, RZ, 0x6 ;  /* 0x0000000402047211 */ /* 0x000fc800078f30ff */
        /* <DEDUP_REMOVED lines=31> */
.L_x_4597:
[----:B------:R-:W-:Y:S05]  /*17010*/  BSYNC B0 ;  /* 0x0000000000007941 */ /* 0x000fea0003800000 */
.L_x_4596:
        /* <DEDUP_REMOVED lines=24> */
.L_x_4752:
[----:B-1----:R-:W-:Y:S02]  /*171a0*/  ISETP.NE.AND P0, PT, R14, RZ, PT ;  /* 0x000000ff0e00720c */ /* 0x002fe40003f05270 */
[----:B------:R-:W-:-:S11]  /*171b0*/  PLOP3.LUT P6, PT, PT, PT, PT, 0x8, 0x0 ;  /* 0x000000000000781c */ /* 0x000fd60003fce170 */
[----:B------:R-:W-:Y:S05]  /*171c0*/  @P0 BRA `(.L_x_4601) ;  /* 0x00000000000c0947 */ /* 0x000fea0003800000 */
[----:B------:R-:W-:-:S03]  /*171d0*/  UMOV UR4, 0xffffffff ;  /* 0xffffffff00047882 */ /* 0x000fc60000000000 */
[----:B------:R-:W-:Y:S05]  /*171e0*/  BRA.DIV UR4, `(.L_x_4602) ;  /* 0x0000007e04147947 */ /* 0x000fea000b800000 */
[----:B------:R-:W-:-:S13]  /*171f0*/  ELECT P6, URZ, PT ;  /* 0x00000000003f782f */ /* 0x000fda00038c0000 */
.L_x_4601:
        /* <DEDUP_REMOVED lines=9> */
.L_x_4755:
[----:B------:R-:W-:Y:S05]  /*17290*/  BSYNC B1 ;  /* 0x0000000000017941 */ /* 0x000fea0003800000 */
.L_x_4603:
        /* <DEDUP_REMOVED lines=10> */
.L_x_4756:
[----:B------:R-:W-:Y:S05]  /*17340*/  BSYNC B2 ;  /* 0x0000000000027941 */ /* 0x000fea0003800000 */
.L_x_4607:
        /* <DEDUP_REMOVED lines=9> */
.L_x_4610:
[----:B------:R-:W-:Y:S05]  /*173e0*/  BSYNC B2 ;  /* 0x0000000000027941 */ /* 0x000fea0003800000 */
.L_x_4609:
        /* <DEDUP_REMOVED lines=12> */
.L_x_4611:
        /* <DEDUP_REMOVED lines=13> */
.L_x_4757:
[----:B------:R-:W-:Y:S05]  /*17580*/  BSYNC B2 ;  /* 0x0000000000027941 */ /* 0x000fea0003800000 */
.L_x_4612:
        /* <DEDUP_REMOVED lines=11> */
.L_x_4615:
[----:B------:R-:W-:Y:S05]  /*17640*/  BSYNC B2 ;  /* 0x0000000000027941 */ /* 0x000fea0003800000 */
.L_x_4614:
        /* <DEDUP_REMOVED lines=9> */
.L_x_4616:
        /* <DEDUP_REMOVED lines=15> */
.L_x_4617:
        /* <DEDUP_REMOVED lines=15> */
.L_x_4618:
        /* <DEDUP_REMOVED lines=15> */
.L_x_4619:
        /* <DEDUP_REMOVED lines=15> */
.L_x_4620:
        /* <DEDUP_REMOVED lines=15> */
.L_x_4621:
        /* <DEDUP_REMOVED lines=15> */
.L_x_4622:
        /* <DEDUP_REMOVED lines=15> */
.L_x_4623:
        /* <DEDUP_REMOVED lines=10> */
.L_x_4606:
[----:B------:R-:W-:Y:S05]  /*17e10*/  BSYNC B1 ;  /* 0x0000000000017941 */ /* 0x000fea0003800000 */
.L_x_4605:
        /* <DEDUP_REMOVED lines=9> */
.L_x_4643:
        /* <DEDUP_REMOVED lines=11> */
.L_x_4758:
[----:B------:R-:W-:Y:S05]  /*17f60*/  BSYNC B2 ;  /* 0x0000000000027941 */ /* 0x000fea0003800000 */
.L_x_4626:
        /* <DEDUP_REMOVED lines=9> */
.L_x_4629:
[----:B------:R-:W-:Y:S05]  /*18000*/  BSYNC B2 ;  /* 0x0000000000027941 */ /* 0x000fea0003800000 */
.L_x_4628:
        /* <DEDUP_REMOVED lines=11> */
.L_x_4630:
        /* <DEDUP_REMOVED lines=13> */
.L_x_4759:
[----:B------:R-:W-:Y:S05]  /*18190*/  BSYNC B2 ;  /* 0x0000000000027941 */ /* 0x000fea0003800000 */
.L_x_4631:
        /* <DEDUP_REMOVED lines=11> */
.L_x_4634:
[----:B------:R-:W-:Y:S05]  /*18250*/  BSYNC B2 ;  /* 0x0000000000027941 */ /* 0x000fea0003800000 */
.L_x_4633:
        /* <DEDUP_REMOVED lines=9> */
.L_x_4635:
        /* <DEDUP_REMOVED lines=15> */
.L_x_4636:
        /* <DEDUP_REMOVED lines=15> */
.L_x_4637:
        /* <DEDUP_REMOVED lines=15> */
.L_x_4638:
        /* <DEDUP_REMOVED lines=15> */
.L_x_4639:
        /* <DEDUP_REMOVED lines=15> */
.L_x_4640:
        /* <DEDUP_REMOVED lines=15> */
.L_x_4641:
        /* <DEDUP_REMOVED lines=15> */
.L_x_4642:
        /* <DEDUP_REMOVED lines=10> */
.L_x_4625:
[----:B------:R-:W-:Y:S05]  /*18a20*/  BSYNC B1 ;  /* 0x0000000000017941 */ /* 0x000fea0003800000 */
.L_x_4624:
        /* <DEDUP_REMOVED lines=8> */
.L_x_4599:
[----:B------:R-:W-:Y:S05]  /*18ab0*/  BSYNC B0 ;  /* 0x0000000000007941 */ /* 0x000fea0003800000 */
.L_x_4598:
        /* <DEDUP_REMOVED lines=33> */
.L_x_4645:
[----:B------:R-:W-:Y:S05]  /*18cd0*/  BSYNC B0 ;  /* 0x0000000000007941 */ /* 0x000fea0003800000 */
.L_x_4644:
        /* <DEDUP_REMOVED lines=23> */
.L_x_4647:
        /* <DEDUP_REMOVED lines=20> */
.L_x_4650:
[----:B------:R-:W-:Y:S05]  /*18f90*/  BSYNC B6 ;  /* 0x0000000000067941 */ /* 0x000fea0003800000 */
.L_x_4649:
        /* <DEDUP_REMOVED lines=20> */
.L_x_4653:
        /* <DEDUP_REMOVED lines=15> */
.L_x_4652:
[----:B------:R-:W-:Y:S05]  /*191d0*/  BSYNC B6 ;  /* 0x0000000000067941 */ /* 0x000fea0003800000 */
.L_x_4651:
[----:B------:R-:W2:Y:S01]  /*191e0*/  LDL R21, [R1+0x30] ;  /* 0x0000300001157983 */ /* 0x000ea20000100800 */
[----:B------:R-:W-:Y:S01]  /*191f0*/  ULDC.64 UR4, c[0x0][0xaf0] ;  /* 0x0002bc0000047ab9 */ /* 0x000fe20000000a00 */
[----:B------:R-:W1:Y:S01]  /*19200*/  LDC R9, c[0x0][0x430] ;  /* 0x00010c00ff097b82 */ /* 0x000e620000000800 */
[----:B------:R-:W-:Y:S01]  /*19210*/  ISETP.NE.U32.AND P0, PT, RZ, UR4, PT ;  /* 0x00000004ff007c0c */ /* 0x000fe2000bf05070 */
[----:B------:R-:W3:Y:S03]  /*19220*/  S2R R20, SR_TID.X ;  /* 0x0000000000147919 */ /* 0x000ee60000002100 */
[----:B------:R-:W-:-:S13]  /*19230*/  ISETP.NE.AND.EX P0, PT, RZ, UR5, PT, P0 ;  /* 0x00000005ff007c0c */ /* 0x000fda000bf05300 */
[----:B------:R-:W-:Y:S01]  /*19240*/  @P0 IADD3 R2, P1, R31, UR4, RZ ;  /* 0x000000041f020c10 */ /* 0x000fe2000ff3e0ff */
[----:B------:R-:W-:-:S03]  /*19250*/  ULDC UR4, c[0x0][0x320] ;  /* 0x0000c80000047ab9 */ /* 0x000fc60000000800 */
[----:B0-----:R-:W-:-:S05]  /*19260*/  @P0 IADD3.X R3, R32, UR5, RZ, P1, !PT ;  /* 0x0000000520030c10 */ /* 0x001fca0008ffe4ff */
[----:B------:R0:W4:Y:S01]  /*19270*/  @P0 LDG.E R30, desc[UR42][R2.64] ;  /* 0x0000002a021e0981 */ /* 0x000122000c1e1900 */
[----:B---3--:R-:W-:-:S04]  /*19280*/  LOP3.LUT R20, R20, 0x7f, RZ, 0xc0, !PT ;  /* 0x0000007f14147812 */ /* 0x008fc800078ec0ff */
[----:B------:R-:W-:Y:S02]  /*19290*/  SHF.R.U32.HI R35, RZ, 0x3, R20 ;  /* 0x00000003ff237819 */ /* 0x000fe40000011614 */
[----:B------:R-:W3:Y:S02]  /*192a0*/  S2R R20, SR_TID.X ;  /* 0x0000000000147919 */ /* 0x000ee40000002100 */
[----:B---3--:R-:W-:-:S05]  /*192b0*/  IMAD.SHL.U32 R20, R20, 0x10, RZ ;  /* 0x0000001014147824 */ /* 0x008fca00078e00ff */
[----:B------:R-:W-:Y:S02]  /*192c0*/  LOP3.LUT R20, R35, 0x70, R20, 0xf8, !PT ;  /* 0x0000007023147812 */ /* 0x000fe400078ef814 */
[----:B------:R-:W3:Y:S01]  /*192d0*/  S2R R35, SR_TID.X ;  /* 0x0000000000237919 */ /* 0x000ee20000002100 */
[----:B-1----:R-:W-:Y:S01]  /*192e0*/  ISETP.NE.AND P1, PT, R9, 0x1, PT ;  /* 0x000000010900780c */ /* 0x002fe20003f25270 */
[----:B------:R-:W1:-:S12]  /*192f0*/  S2R R4, SR_TID.X ;  /* 0x0000000000047919 */ /* 0x000e580000002100 */
[----:B0-----:R-:W0:Y:S08]  /*19300*/  @P1 LDC R3, c[0x0][0x434] ;  /* 0x00010d00ff031b82 */ /* 0x001e300000000800 */
[----:B------:R-:W5:Y:S01]  /*19310*/  @P1 LDC R2, c[0x0][0x438] ;  /* 0x00010e00ff021b82 */ /* 0x000f620000000800 */
[----:B---3--:R-:W-:-:S05]  /*19320*/  IMAD.SHL.U32 R35, R35, 0x8, RZ ;  /* 0x0000000823237824 */ /* 0x008fca00078e00ff */
[----:B------:R-:W-:-:S04]  /*19330*/  LOP3.LUT R35, R35, 0x38, RZ, 0xc0, !PT ;  /* 0x0000003823237812 */ /* 0x000fc800078ec0ff */
[----:B------:R-:W-:-:S04]  /*19340*/  LOP3.LUT R35, R35, 0x40, RZ, 0xfc, !PT ;  /* 0x0000004023237812 */ /* 0x000fc800078efcff */
[----:B------:R-:W-:Y:S02]  /*19350*/  ISETP.GE.AND P2, PT, R35, UR4, PT ;  /* 0x0000000423007c0c */ /* 0x000fe4000bf46270 */
[----:B------:R-:W3:Y:S01]  /*19360*/  S2R R35, SR_TID.X ;  /* 0x0000000000237919 */ /* 0x000ee20000002100 */
[----:B-1----:R-:W-:Y:S01]  /*19370*/  IMAD.SHL.U32 R4, R4, 0x8, RZ ;  /* 0x0000000804047824 */ /* 0x002fe200078e00ff */
[----:B------:R-:W-:-:S04]  /*19380*/  LOP3.LUT R16, R16, 0xffffffbf, RZ, 0xc0, !PT ;  /* 0xffffffbf10107812 */ /* 0x000fc800078ec0ff */
[----:B------:R-:W-:Y:S02]  /*19390*/  LOP3.LUT R4, R4, 0x38, RZ, 0xc0, !PT ;  /* 0x0000003804047812 */ /* 0x000fe400078ec0ff */
[----:B------:R-:W-:Y:S02]  /*193a0*/  SEL R8, RZ, 0xffffffff, P2 ;  /* 0xffffffffff087807 */ /* 0x000fe40001000000 */
[----:B------:R-:W-:Y:S02]  /*193b0*/  LOP3.LUT R4, R4, 0x80, RZ, 0xfc, !PT ;  /* 0x0000008004047812 */ /* 0x000fe400078efcff */
[----:B------:R-:W-:Y:S01]  /*193c0*/  @P2 LOP3.LUT R16, R16, 0x40, RZ, 0xfc, !PT ;  /* 0x0000004010102812 */ /* 0x000fe200078efcff */
[----:B------:R-:W-:Y:S01]  /*193d0*/  IMAD.SHL.U32 R8, R8, 0x2, RZ ;  /* 0x0000000208087824 */ /* 0x000fe200078e00ff */
[----:B------:R-:W-:Y:S01]  /*193e0*/  ISETP.GE.AND P2, PT, R4, UR4, PT ;  /* 0x0000000404007c0c */ /* 0x000fe2000bf46270 */
[----:B---3--:R-:W-:-:S05]  /*193f0*/  IMAD.SHL.U32 R35, R35, 0x8, RZ ;  /* 0x0000000823237824 */ /* 0x008fca00078e00ff */
[----:B------:R-:W-:-:S04]  /*19400*/  LOP3.LUT R35, R35, 0x38, RZ, 0xc0, !PT ;  /* 0x0000003823237812 */ /* 0x000fc800078ec0ff */
[----:B------:R-:W-:Y:S02]  /*19410*/  LOP3.LUT R35, R35, 0xc0, RZ, 0xfc, !PT ;  /* 0x000000c023237812 */ /* 0x000fe400078efcff */
[----:B------:R-:W-:Y:S02]  /*19420*/  LOP3.LUT R16, R16, 0xffffff7f, RZ, 0xc0, !PT ;  /* 0xffffff7f10107812 */ /* 0x000fe400078ec0ff */
[----:B--2---:R-:W-:Y:S02]  /*19430*/  LEA R31, R21, 0xffffffc0, 0x6 ;  /* 0xffffffc0151f7811 */ /* 0x004fe400078e30ff */
[----:B------:R-:W1:Y:S03]  /*19440*/  S2R R21, SR_TID.X ;  /* 0x0000000000157919 */ /* 0x000e660000002100 */
[----:B------:R-:W-:-:S05]  /*19450*/  IMAD.IADD R0, R20, 0x1, R31 ;  /* 0x0000000114007824 */ /* 0x000fca00078e021f */
[C---:B------:R-:W-:Y:S01]  /*19460*/  ISETP.GE.AND P0, PT, R0.reuse, R26, PT ;  /* 0x0000001a0000720c */ /* 0x040fe20003f06270 */
[----:B------:R-:W-:-:S03]  /*19470*/  IMAD.IADD R0, R0, 0x1, R34 ;  /* 0x0000000100007824 */ /* 0x000fc600078e0222 */
[----:B------:R-:W-:Y:S01]  /*19480*/  ISETP.GT.U32.OR P0, PT, R20, 0x3f, P0 ;  /* 0x0000003f1400780c */ /* 0x000fe20000704470 */
[----:B0-----:R-:W-:-:S04]  /*19490*/  @P1 IMAD.HI.U32 R3, R0, R3, RZ ;  /* 0x0000000300031227 */ /* 0x001fc800078e00ff */
[----:B------:R-:W-:Y:S01]  /*194a0*/  IMAD.MOV.U32 R6, RZ, RZ, R0 ;  /* 0x000000ffff067224 */ /* 0x000fe200078e0000 */
[----:B-----5:R-:W-:-:S07]  /*194b0*/  @P1 SHF.R.U32.HI R6, RZ, R2, R3 ;  /* 0x00000002ff061219 */ /* 0x020fce0000011603 */
[----:B------:R-:W0:Y:S01]  /*194c0*/  @!P0 LDC.64 R2, c[0x0][0x428] ;  /* 0x00010a00ff028b82 */ /* 0x000e220000000a00 */
[----:B-1----:R-:W-:-:S05]  /*194d0*/  IMAD.SHL.U32 R21, R21, 0x8, RZ ;  /* 0x0000000815157824 */ /* 0x002fca00078e00ff */
[----:B------:R-:W-:-:S04]  /*194e0*/  LOP3.LUT R21, R21, 0x38, RZ, 0xc0, !PT ;  /* 0x0000003815157812 */ /* 0x000fc800078ec0ff */
[----:B------:R-:W-:Y:S02]  /*194f0*/  ISETP.GE.AND P3, PT, R21, UR4, PT ;  /* 0x0000000415007c0c */ /* 0x000fe4000bf66270 */
[----:B------:R-:W-:Y:S02]  /*19500*/  ISETP.GE.AND P1, PT, R35, UR4, PT ;  /* 0x0000000423007c0c */ /* 0x000fe4000bf26270 */
[----:B------:R-:W-:Y:S02]  /*19510*/  SEL R4, RZ, 0x1, P3 ;  /* 0x00000001ff047807 */ /* 0x000fe40001800000 */
[----:B------:R-:W-:Y:S02]  /*19520*/  SEL R5, RZ, 0x8, P1 ;  /* 0x00000008ff057807 */ /* 0x000fe40000800000 */
[----:B------:R-:W-:Y:S02]  /*19530*/  LOP3.LUT R8, R8, 0x2, R4, 0xe2, !PT ;  /* 0x0000000208087812 */ /* 0x000fe400078ee204 */
[----:B------:R-:W-:-:S02]  /*19540*/  SEL R4, RZ, 0x4, P2 ;  /* 0x00000004ff047807 */ /* 0x000fc40001000000 */
[----:B----4-:R-:W-:Y:S02]  /*19550*/  SHF.R.S32.HI R35, RZ, 0x1f, R30 ;  /* 0x0000001fff237819 */ /* 0x010fe4000001141e */
[----:B------:R-:W-:Y:S01]  /*19560*/  LOP3.LUT R8, R5, R8, R4, 0xfe, !PT ;  /* 0x0000000805087212 */ /* 0x000fe200078efe04 */
[--C-:B------:R-:W-:Y:S01]  /*19570*/  @!P0 IMAD.MOV.U32 R4, RZ, RZ, R6.reuse ;  /* 0x000000ffff048224 */ /* 0x100fe200078e0006 */
[----:B------:R-:W-:Y:S01]  /*19580*/  @!P0 SHF.R.S32.HI R5, RZ, 0x1f, R6 ;  /* 0x0000001fff058819 */ /* 0x000fe20000011406 */
[----:B0-----:R-:W-:-:S04]  /*19590*/  @!P0 IMAD R7, R35, R2, RZ ;  /* 0x0000000223078224 */ /* 0x001fc800078e02ff */
[C---:B------:R-:W-:Y:S02]  /*195a0*/  @!P0 IMAD R7, R30.reuse, R3, R7 ;  /* 0x000000031e078224 */ /* 0x040fe400078e0207 */
[----:B------:R-:W-:Y:S02]  /*195b0*/  @!P0 IMAD.WIDE.U32 R4, R30, R2, R4 ;  /* 0x000000021e048225 */ /* 0x000fe400078e0004 */
[----:B------:R-:W0:Y:S01]  /*195c0*/  @!P0 LDC.64 R2, c[0x0][0x418] ;  /* 0x00010600ff028b82 */ /* 0x000e220000000a00 */
[----:B------:R-:W-:-:S04]  /*195d0*/  @P3 LOP3.LUT R16, R16, 0x80, RZ, 0xfc, !PT ;  /* 0x0000008010103812 */ /* 0x000fc800078efcff */
[----:B------:R-:W-:-:S04]  /*195e0*/  LOP3.LUT R16, R16, 0xffffffdf, RZ, 0xc0, !PT ;  /* 0xffffffdf10107812 */ /* 0x000fc800078ec0ff */
[----:B------:R-:W-:-:S04]  /*195f0*/  @P2 LOP3.LUT R16, R16, 0x20, RZ, 0xfc, !PT ;  /* 0x0000002010102812 */ /* 0x000fc800078efcff */
[----:B------:R-:W-:Y:S01]  /*19600*/  LOP3.LUT R16, R16, 0xffffffef, RZ, 0xc0, !PT ;  /* 0xffffffef10107812 */ /* 0x000fe200078ec0ff */
[----:B------:R-:W-:-:S03]  /*19610*/  @!P0 IMAD.IADD R7, R5, 0x1, R7 ;  /* 0x0000000105078824 */ /* 0x000fc600078e0207 */
[----:B------:R-:W-:Y:S02]  /*19620*/  @P1 LOP3.LUT R16, R16, 0x10, RZ, 0xfc, !PT ;  /* 0x0000001010101812 */ /* 0x000fe400078efcff */
[----:B0-----:R-:W-:-:S04]  /*19630*/  @!P0 LEA R2, P1, R4, R2, 0x2 ;  /* 0x0000000204028211 */ /* 0x001fc800078210ff */
[----:B------:R-:W-:Y:S01]  /*19640*/  @!P0 LEA.HI.X R3, R4, R3, R7, 0x2, P1 ;  /* 0x0000000304038211 */ /* 0x000fe200008f1407 */
[----:B------:R-:W-:-:S06]  /*19650*/  IMAD.MOV.U32 R4, RZ, RZ, RZ ;  /* 0x000000ffff047224 */ /* 0x000fcc00078e00ff */
[----:B------:R0:W2:Y:S01]  /*19660*/  @!P0 LDG.E R4, desc[UR42][R2.64] ;  /* 0x0000002a02048981 */ /* 0x0000a2000c1e1900 */
[----:B------:R-:W1:Y:S01]  /*19670*/  S2R R11, SR_TID.X ;  /* 0x00000000000b7919 */ /* 0x000e620000002100 */
[----:B------:R-:W3:Y:S01]  /*19680*/  S2R R10, SR_TID.X ;  /* 0x00000000000a7919 */ /* 0x000ee20000002100 */
[----:B-1----:R-:W-:Y:S02]  /*19690*/  IMAD.SHL.U32 R11, R11, 0x8, RZ ;  /* 0x000000080b0b7824 */ /* 0x002fe400078e00ff */
[----:B---3--:R-:W-:-:S03]  /*196a0*/  IMAD.SHL.U32 R10, R10, 0x8, RZ ;  /* 0x000000080a0a7824 */ /* 0x008fc600078e00ff */
[----:B------:R-:W-:-:S04]  /*196b0*/  LOP3.LUT R11, R11, 0x38, RZ, 0xc0, !PT ;  /* 0x000000380b0b7812 */ /* 0x000fc800078ec0ff */
[----:B------:R-:W-:Y:S02]  /*196c0*/  LOP3.LUT R11, R11, 0x180, RZ, 0xfc, !PT ;  /* 0x000001800b0b7812 */ /* 0x000fe400078efcff */
[----:B------:R-:W-:Y:S02]  /*196d0*/  LOP3.LUT R10, R10, 0x38, RZ, 0xc0, !PT ;  /* 0x000000380a0a7812 */ /* 0x000fe400078ec0ff */
[----:B------:R-:W-:Y:S02]  /*196e0*/  ISETP.GE.AND P0, PT, R11, UR4, PT ;  /* 0x000000040b007c0c */ /* 0x000fe4000bf06270 */
[C---:B------:R-:W-:Y:S02]  /*196f0*/  LOP3.LUT R12, R10.reuse, 0x1c0, RZ, 0xfc, !PT ;  /* 0x000001c00a0c7812 */ /* 0x040fe400078efcff */
[C---:B------:R-:W-:Y:S02]  /*19700*/  LOP3.LUT R11, R10.reuse, 0x100, RZ, 0xfc, !PT ;  /* 0x000001000a0b7812 */ /* 0x040fe400078efcff */
[----:B------:R-:W-:-:S02]  /*19710*/  LOP3.LUT R10, R10, 0x140, RZ, 0xfc, !PT ;  /* 0x000001400a0a7812 */ /* 0x000fc400078efcff */
[----:B------:R-:W-:Y:S02]  /*19720*/  ISETP.GE.AND P3, PT, R11, UR4, PT ;  /* 0x000000040b007c0c */ /* 0x000fe4000bf66270 */
[----:B------:R-:W-:Y:S02]  /*19730*/  ISETP.GE.AND P2, PT, R10, UR4, PT ;  /* 0x000000040a007c0c */ /* 0x000fe4000bf46270 */
[----:B0-----:R-:W-:Y:S02]  /*19740*/  SEL R3, RZ, 0x10, P3 ;  /* 0x00000010ff037807 */ /* 0x001fe40001800000 */
[----:B------:R-:W-:Y:S02]  /*19750*/  SEL R2, RZ, 0x40, P0 ;  /* 0x00000040ff027807 */ /* 0x000fe40000000000 */
[----:B------:R-:W-:Y:S02]  /*19760*/  LOP3.LUT R16, R16, 0xfffffff7, RZ, 0xc0, !PT ;  /* 0xfffffff710107812 */ /* 0x000fe400078ec0ff */
[----:B------:R-:W-:Y:S01]  /*19770*/  ISETP.GE.AND P0, PT, R12, UR4, PT ;  /* 0x000000040c007c0c */ /* 0x000fe2000bf06270 */
[----:B------:R-:W-:-:S02]  /*19780*/  ULDC UR4, c[0x0][0x2f4] ;  /* 0x0000bd0000047ab9 */ /* 0x000fc40000000800 */
[----:B------:R-:W-:Y:S02]  /*19790*/  @P3 LOP3.LUT R16, R16, 0x8, RZ, 0xfc, !PT ;  /* 0x0000000810103812 */ /* 0x000fe400078efcff */
[----:B------:R-:W-:Y:S02]  /*197a0*/  SEL R32, RZ, 0x80, P0 ;  /* 0x00000080ff207807 */ /* 0x000fe40000000000 */
[----:B------:R-:W-:Y:S02]  /*197b0*/  ISETP.GE.AND P0, PT, R21, UR4, PT ;  /* 0x0000000415007c0c */ /* 0x000fe4000bf06270 */
[----:B------:R-:W-:Y:S01]  /*197c0*/  LOP3.LUT R16, R16, 0xfffffffb, RZ, 0xc0, !PT ;  /* 0xfffffffb10107812 */ /* 0x000fe200078ec0ff */
[----:B------:R-:W-:-:S03]  /*197d0*/  UMOV UR5, 0xffffffff ;  /* 0xffffffff00057882 */ /* 0x000fc60000000000 */
[----:B------:R-:W-:-:S04]  /*197e0*/  @P2 LOP3.LUT R16, R16, 0x4, RZ, 0xfc, !PT ;  /* 0x0000000410102812 */ /* 0x000fc800078efcff */
[----:B------:R-:W-:-:S04]  /*197f0*/  LOP3.LUT R16, R16, 0xfffffffd, RZ, 0xc0, !PT ;  /* 0xfffffffd10107812 */ /* 0x000fc800078ec0ff */
[----:B------:R-:W-:Y:S01]  /*19800*/  @P0 LOP3.LUT R16, R16, 0x2, RZ, 0xfc, !PT ;  /* 0x0000000210100812 */ /* 0x000fe200078efcff */
[----:B--2---:R0:W-:Y:S02]  /*19810*/  STL [R1+0x4], R4 ;  /* 0x0000040401007387 */ /* 0x0041e40000100800 */
[----:B0-----:R-:W-:-:S04]  /*19820*/  SEL R4, RZ, 0x20, P2 ;  /* 0x00000020ff047807 */ /* 0x001fc80001000000 */
[----:B------:R-:W-:-:S04]  /*19830*/  LOP3.LUT R3, R4, R8, R3, 0xfe, !PT ;  /* 0x0000000804037212 */ /* 0x000fc800078efe03 */
[----:B------:R-:W-:Y:S01]  /*19840*/  LOP3.LUT R5, R3, R2, RZ, 0xfc, !PT ;  /* 0x0000000203057212 */ /* 0x000fe200078efcff */
[----:B------:R-:W-:-:S04]  /*19850*/  IMAD.MOV R2, RZ, RZ, -R6 ;  /* 0x000000ffff027224 */ /* 0x000fc800078e0a06 */
[----:B------:R-:W-:Y:S01]  /*19860*/  IMAD R0, R9, R2, R0 ;  /* 0x0000000209007224 */ /* 0x000fe200078e0200 */
[----:B------:R0:W-:Y:S04]  /*19870*/  STL [R1+0x44], R5 ;  /* 0x0000440501007387 */ /* 0x0001e80000100800 */
[----:B------:R0:W-:Y:S01]  /*19880*/  STL [R1+0x8], R0 ;  /* 0x0000080001007387 */ /* 0x0001e20000100800 */
[----:B------:R-:W-:Y:S01]  /*19890*/  IMAD.U32 R3, RZ, RZ, UR38 ;  /* 0x00000026ff037e24 */ /* 0x000fe2000f8e00ff */
[----:B------:R-:W-:Y:S06]  /*198a0*/  BRA.DIV UR5, `(.L_x_4654) ;  /* 0x0000005605e87947 */ /* 0x000fec000b800000 */
.L_x_4762:
[----:B------:R-:W-:Y:S02]  /*198b0*/  ISETP.NE.AND P0, PT, R3, 0x3, PT ;  /* 0x000000030300780c */ /* 0x000fe40003f05270 */
[----:B------:R-:W-:Y:S02]  /*198c0*/  ISETP.GT.U32.AND P1, PT, R20, 0x3f, PT ;  /* 0x0000003f1400780c */ /* 0x000fe40003f24070 */
[----:B------:R-:W-:Y:S02]  /*198d0*/  LOP3.LUT R16, R16, 0xffff7fff, RZ, 0xc0, !PT ;  /* 0xffff7fff10107812 */ /* 0x000fe400078ec0ff */
[----:B------:R-:W-:-:S07]  /*198e0*/  LOP3.LUT R32, R5, R32, RZ, 0xfc, !PT ;  /* 0x0000002005207212 */ /* 0x000fce00078efcff */
[----:B------:R-:W-:-:S04]  /*198f0*/  @P0 LOP3.LUT R16, R16, 0x8000, RZ, 0xfc, !PT ;  /* 0x0000800010100812 */ /* 0x000fc800078efcff */
[----:B------:R-:W-:-:S04]  /*19900*/  LOP3.LUT R16, R16, 0xfffffffe, RZ, 0xc0, !PT ;  /* 0xfffffffe10107812 */ /* 0x000fc800078ec0ff */
[----:B------:R-:W-:Y:S01]  /*19910*/  @P1 LOP3.LUT R16, R16, 0x1, RZ, 0xfc, !PT ;  /* 0x0000000110101812 */ /* 0x000fe200078efcff */
[----:B------:R-:W-:Y:S06]  /*19920*/  @!P0 BRA `(.L_x_4655) ;  /* 0x0000000000048947 */ /* 0x000fec0003800000 */
[----:B------:R-:W-:Y:S01]  /*19930*/  BPT.TRAP 0x1 ;  /* 0x000000040000795c */ /* 0x000fe20000300000 */
.L_x_4655:
[----:B0-----:R-:W0:Y:S01]  /*19940*/  S2R R0, SR_TID.X ;  /* 0x0000000000007919 */ /* 0x001e220000002100 */
[----:B------:R-:W-:Y:S01]  /*19950*/  BSSY B0, `(.L_x_4656) ;  /* 0x0000008000007945 */ /* 0x000fe20003800000 */
[----:B0-----:R-:W-:-:S04]  /*19960*/  LOP3.LUT R0, R0, 0x7f, RZ, 0xc0, !PT ;  /* 0x0000007f00007812 */ /* 0x001fc800078ec0ff */
[----:B------:R-:W-:-:S04]  /*19970*/  SHF.R.U32.HI R0, RZ, 0x3, R0 ;  /* 0x00000003ff007819 */ /* 0x000fc80000011600 */
[----:B------:R-:W-:Y:S01]  /*19980*/  IADD3 R31, -R0, R26, -R31 ;  /* 0x0000001a001f7210 */ /* 0x000fe20007ffe91f */
[----:B------:R-:W-:Y:S01]  /*19990*/  IMAD R26, R22, 0x8, R18 ;  /* 0x00000008161a7824 */ /* 0x000fe200078e0212 */
[----:B------:R-:W-:-:S04]  /*199a0*/  SHF.L.U32 R0, R28, 0x1f, RZ ;  /* 0x0000001f1c007819 */ /* 0x000fc800000006ff */
[----:B------:R-:W0:Y:S02]  /*199b0*/  SYNCS.PHASECHK.TRANS64.TRYWAIT P0, [R26+URZ+0x38840], R0 ;  /* 0x038840001a0075a7 */ /* 0x000e24000800017f */
[----:B0-----:R-:W-:Y:S05]  /*199c0*/  @!P0 BRA `(.L_x_4657) ;  /* 0x0000005400d48947 */ /* 0x001fea0003800000 */
.L_x_4763:
[----:B------:R-:W-:Y:S05]  /*199d0*/  BSYNC B0 ;  /* 0x0000000000007941 */ /* 0x000fea0003800000 */
.L_x_4656:
[----:B------:R-:W0:Y:S01]  /*199e0*/  LDL R2, [R1+0x8] ;  /* 0x0000080001027983 */ /* 0x000e220000100800 */
[----:B------:R-:W-:Y:S01]  /*199f0*/  ULDC.64 UR4, c[0x0][0x300] ;  /* 0x0000c00000047ab9 */ /* 0x000fe20000000a00 */
[----:B------:R-:W-:Y:S02]  /*19a00*/  ULDC.64 UR6, c[0x0][0x2e8] ;  /* 0x0000ba0000067ab9 */ /* 0x000fe40000000a00 */
[----:B------:R-:W2:Y:S01]  /*19a10*/  LDL R4, [R1+0x4] ;  /* 0x0000040001047983 */ /* 0x000ea20000100800 */
[----:B------:R-:W-:Y:S01]  /*19a20*/  LOP3.LUT P2, RZ, R16, 0x2, RZ, 0xc0, !PT ;  /* 0x0000000210ff7812 */ /* 0x000fe2000784c0ff */
[----:B------:R-:W1:Y:S02]  /*19a30*/  S2R R7, SR_TID.X ;  /* 0x0000000000077919 */ /* 0x000e640000002100 */
[----:B-1----:R-:W-:-:S05]  /*19a40*/  IMAD.SHL.U32 R7, R7, 0x8, RZ ;  /* 0x0000000807077824 */ /* 0x002fca00078e00ff */
[----:B------:R-:W-:Y:S02]  /*19a50*/  LOP3.LUT R7, R7, 0x38, RZ, 0xc0, !PT ;  /* 0x0000003807077812 */ /* 0x000fe400078ec0ff */
[----:B0-----:R-:W-:Y:S02]  /*19a60*/  SHF.R.S32.HI R0, RZ, 0x1f, R2 ;  /* 0x0000001fff007819 */ /* 0x001fe40000011402 */
[----:B--2---:R-:W-:-:S03]  /*19a70*/  SHF.R.S32.HI R5, RZ, 0x1f, R4 ;  /* 0x0000001fff057819 */ /* 0x004fc60000011404 */
        /* <DEDUP_REMOVED lines=52> */
.L_x_4773:
        /* <DEDUP_REMOVED lines=10> */
.L_x_4659:
        /* <DEDUP_REMOVED lines=11> */
.L_x_4660:
[----:B------:R1:W5:Y:S01]  /*19f10*/  LDL.LU R0, [R1+0x18] ;  /* 0x0000180001007983 */ /* 0x0003620000300800 */
[----:B------:R1:W-:Y:S03]  /*19f20*/  SYNCS.ARRIVE.TRANS64.A1T0 RZ, [R26+URZ+0x38830], RZ ;  /* 0x038830ff1aff79a7 */ /* 0x0003e6000810003f */
[----:B0-----:R1:W5:Y:S02]  /*19f30*/  LDL R2, [R1] ;  /* 0x0000000001027983 */ /* 0x0013640000100800 */
[----:B------:R-:W-:Y:S05]  /*19f40*/  WARPSYNC.ALL ;  /* 0x0000000000007948 */ /* 0x000fea0003800000 */
[----:B------:R-:W-:Y:S01]  /*19f50*/  ULDC.64 UR4, c[0x0][0xaf8] ;  /* 0x0002be0000047ab9 */ /* 0x000fe20000000a00 */
[----:B------:R-:W-:Y:S01]  /*19f60*/  BSSY B6, `(.L_x_4661) ;  /* 0x000001d000067945 */ /* 0x000fe20003800000 */
[----:B------:R-:W-:Y:S01]  /*19f70*/  BAR.SYNC.DEFER_BLOCKING 0x8, 0x100 ;  /* 0x0204000000007b1d */ /* 0x000fe20000010000 */
[----:B------:R-:W-:-:S04]  /*19f80*/  ISETP.NE.U32.AND P0, PT, RZ, UR4, PT ;  /* 0x00000004ff007c0c */ /* 0x000fc8000bf05070 */
[----:B------:R-:W-:-:S04]  /*19f90*/  ISETP.NE.AND.EX P0, PT, RZ, UR5, PT, P0 ;  /* 0x00000005ff007c0c */ /* 0x000fc8000bf05300 */
[----:B------:R-:W-:-:S05]  /*19fa0*/  SEL R4, R37, RZ, !P0 ;  /* 0x000000ff25047207 */ /* 0x000fca0004000000 */
[----:B------:R0:W-:Y:S01]  /*19fb0*/  STL [R1+0xc], R4 ;  /* 0x00000c0401007387 */ /* 0x0001e20000100800 */
[----:B-----5:R-:W-:Y:S01]  /*19fc0*/  SEL R3, R0, RZ, !P0 ;  /* 0x000000ff00037207 */ /* 0x020fe20004000000 */
[----:B------:R-:W-:-:S04]  /*19fd0*/  VIADD R0, R18, 0x20400 ;  /* 0x0002040012007836 */ /* 0x000fc80000000000 */
[----:B------:R0:W-:Y:S01]  /*19fe0*/  STL [R1+0x24], R3 ;  /* 0x0000240301007387 */ /* 0x0001e20000100800 */
[----:B------:R-:W-:Y:S02]  /*19ff0*/  LOP3.LUT P0, RZ, R0, 0x3ff, RZ, 0xc0, !PT ;  /* 0x000003ff00ff7812 */ /* 0x000fe4000780c0ff */
[----:B------:R-:W-:-:S05]  /*1a000*/  SHF.R.S32.HI R0, RZ, 0x1f, R2 ;  /* 0x0000001fff007819 */ /* 0x000fca0000011402 */
[----:B------:R0:W-:Y:S06]  /*1a010*/  STL [R1+0x20], R0 ;  /* 0x0000200001007387 */ /* 0x0001ec0000100800 */
        /* <DEDUP_REMOVED lines=17> */
.L_x_4662:
[----:B------:R-:W-:Y:S05]  /*1a130*/  BSYNC B6 ;  /* 0x0000000000067941 */ /* 0x000fea0003800000 */
.L_x_4661:
[----:B------:R-:W2:Y:S01]  /*1a140*/  LDL R20, [R1+0x24] ;  /* 0x0000240001147983 */ /* 0x000ea20000100800 */
[----:B------:R-:W3:Y:S01]  /*1a150*/  LDC R6, c[0x0][0x448] ;  /* 0x00011200ff067b82 */ /* 0x000ee20000000800 */
[----:B------:R-:W-:Y:S02]  /*1a160*/  ULDC.64 UR4, c[0x0][0x298] ;  /* 0x0000a60000047ab9 */ /* 0x000fe40000000a00 */
[----:B0-----:R-:W4:Y:S04]  /*1a170*/  LDL R4, [R1+0x20] ;  /* 0x0000200001047983 */ /* 0x001f280000100800 */
[----:B------:R-:W4:Y:S04]  /*1a180*/  LDL R5, [R1] ;  /* 0x0000000001057983 */ /* 0x000f280000100800 */
[----:B------:R0:W5:Y:S01]  /*1a190*/  LDL R9, [R1+0x14] ;  /* 0x0000140001097983 */ /* 0x0001620000100800 */
[----:B------:R-:W1:Y:S01]  /*1a1a0*/  S2R R2, SR_TID.X ;  /* 0x0000000000027919 */ /* 0x000e620000002100 */
[----:B------:R-:W0:Y:S01]  /*1a1b0*/  S2R R0, SR_TID.X ;  /* 0x0000000000007919 */ /* 0x000e220000002100 */
[----:B---3--:R-:W-:-:S13]  /*1a1c0*/  ISETP.NE.AND P0, PT, R6, 0x1, PT ;  /* 0x000000010600780c */ /* 0x008fda0003f05270 */
[----:B------:R-:W3:Y:S01]  /*1a1d0*/  @P0 LDC R3, c[0x0][0x450] ;  /* 0x00011400ff030b82 */ /* 0x000ee20000000800 */
[----:B-1----:R-:W-:-:S04]  /*1a1e0*/  LOP3.LUT R2, R2, 0x7f, RZ, 0xc0, !PT ;  /* 0x0000007f02027812 */ /* 0x002fc800078ec0ff */
[----:B------:R-:W-:Y:S01]  /*1a1f0*/  SHF.R.U32.HI R2, RZ, 0x3, R2 ;  /* 0x00000003ff027819 */ /* 0x000fe20000011602 */
[----:B0-----:R-:W-:Y:S02]  /*1a200*/  IMAD.SHL.U32 R0, R0, 0x10, RZ ;  /* 0x0000001000007824 */ /* 0x001fe400078e00ff */
[----:B--2---:R-:W-:Y:S02]  /*1a210*/  IMAD.MOV.U32 R21, RZ, RZ, R20 ;  /* 0x000000ffff157224 */ /* 0x004fe400078e0014 */
[----:B------:R-:W2:Y:S01]  /*1a220*/  LDL R20, [R1+0xc] ;  /* 0x00000c0001147983 */ /* 0x000ea20000100800 */
[----:B------:R-:W-:Y:S02]  /*1a230*/  LOP3.LUT R0, R2, 0x70, R0, 0xf8, !PT ;  /* 0x0000007002007812 */ /* 0x000fe400078ef800 */
[----:B------:R-:W0:Y:S03]  /*1a240*/  @P0 LDC R2, c[0x0][0x44c] ;  /* 0x00011300ff020b82 */ /* 0x000e260000000800 */
[----:B------:R-:W-:-:S02]  /*1a250*/  IMAD R37, R25, 0x40, R0 ;  /* 0x0000004019257824 */ /* 0x000fc400078e0200 */
[----:B----4-:R-:W-:Y:S02]  /*1a260*/  IMAD R4, R4, UR4, RZ ;  /* 0x0000000404047c24 */ /* 0x010fe4000f8e02ff */
[----:B------:R-:W-:Y:S02]  /*1a270*/  IMAD.MOV.U32 R0, RZ, RZ, R37 ;  /* 0x000000ffff007224 */ /* 0x000fe400078e0025 */
[----:B------:R-:W-:Y:S02]  /*1a280*/  IMAD R4, R5, UR5, R4 ;  /* 0x0000000505047c24 */ /* 0x000fe4000f8e0204 */
[----:B0-----:R-:W-:-:S05]  /*1a290*/  @P0 IMAD.HI.U32 R2, R37, R2, RZ ;  /* 0x0000000225020227 */ /* 0x001fca00078e00ff */
[----:B---3--:R-:W-:Y:S01]  /*1a2a0*/  @P0 SHF.R.U32.HI R0, RZ, R3, R2 ;  /* 0x00000003ff000219 */ /* 0x008fe20000011602 */
[----:B------:R-:W-:Y:S01]  /*1a2b0*/  IMAD.WIDE.U32 R2, R5, UR4, RZ ;  /* 0x0000000405027c25 */ /* 0x000fe2000f8e00ff */
[----:B------:R-:W-:-:S03]  /*1a2c0*/  ULDC.64 UR4, c[0x0][0x2d8] ;  /* 0x0000b60000047ab9 */ /* 0x000fc60000000a00 */
[----:B------:R-:W-:Y:S02]  /*1a2d0*/  IMAD.IADD R3, R3, 0x1, R4 ;  /* 0x0000000103037824 */ /* 0x000fe400078e0204 */
[----:B------:R-:W-:-:S04]  /*1a2e0*/  IMAD.WIDE.U32 R2, R17, UR4, R2 ;  /* 0x0000000411027c25 */ /* 0x000fc8000f8e0002 */
[----:B------:R-:W-:Y:S01]  /*1a2f0*/  IMAD R3, R17, UR5, R3 ;  /* 0x0000000511037c24 */ /* 0x000fe2000f8e0203 */
[----:B------:R-:W-:Y:S02]  /*1a300*/  ULDC.64 UR4, c[0x0][0x2e0] ;  /* 0x0000b80000047ab9 */ /* 0x000fe40000000a00 */
[----:B------:R-:W-:Y:S01]  /*1a310*/  IMAD R4, R21, UR4, RZ ;  /* 0x0000000415047c24 */ /* 0x000fe2000f8e02ff */
[----:B------:R-:W0:Y:S02]  /*1a320*/  S2R R7, SR_TID.X ;  /* 0x0000000000077919 */ /* 0x000e240000002100 */
[----:B0-----:R-:W-:-:S05]  /*1a330*/  IMAD.SHL.U32 R7, R7, 0x8, RZ ;  /* 0x0000000807077824 */ /* 0x001fca00078e00ff */
[----:B------:R-:W-:Y:S01]  /*1a340*/  LOP3.LUT R7, R7, 0x38, RZ, 0xc0, !PT ;  /* 0x0000003807077812 */ /* 0x000fe200078ec0ff */
[C---:B--2---:R-:W-:Y:S02]  /*1a350*/  IMAD R4, R20.reuse, UR5, R4 ;  /* 0x0000000514047c24 */ /* 0x044fe4000f8e0204 */
[----:B------:R-:W-:Y:S01]  /*1a360*/  IMAD.WIDE.U32 R2, R20, UR4, R2 ;  /* 0x0000000414027c25 */ /* 0x000fe2000f8e0002 */
        /* <DEDUP_REMOVED lines=26> */
[----:B-----5:R-:W-:Y:S02]  /*1a510*/  IMAD R3, R9, R6, RZ ;  /* 0x0000000609037224 */ /* 0x020fe400078e02ff */
[----:B------:R-:W-:Y:S01]  /*1a520*/  IMAD R25, R25, 0x40, R8 ;  /* 0x0000004019197824 */ /* 0x000fe200078e0208 */
[----:B------:R-:W1:Y:S03]  /*1a530*/  SHFL.IDX PT, R5, R2, RZ, 0x181f ;  /* 0x00181fff02057589 */ /* 0x000e6600000e0000 */
[C---:B------:R-:W-:Y:S01]  /*1a540*/  VIADD R6, R25.reuse, 0x10 ;  /* 0x0000001019067836 */ /* 0x040fe20000000000 */
[C---:B------:R-:W-:Y:S01]  /*1a550*/  ISETP.GE.AND P0, PT, R25.reuse, R3, PT ;  /* 0x000000031900720c */ /* 0x040fe20003f06270 */
[----:B------:R-:W-:-:S03]  /*1a560*/  VIADD R8, R25, 0x20 ;  /* 0x0000002019087836 */ /* 0x000fc60000000000 */
[----:B------:R-:W-:Y:S04]  /*1a570*/  STL [R1+0x18], R6 ;  /* 0x0000180601007387 */ /* 0x000fe80000100800 */
[----:B------:R-:W-:Y:S05]  /*1a580*/  STL [R1+0x1c], R8 ;  /* 0x00001c0801007387 */ /* 0x000fea0000100800 */
[----:B0-----:R-:W-:-:S05]  /*1a590*/  @!P0 LEA R4, P2, R7, R4, 0x1 ;  /* 0x0000000407048211 */ /* 0x001fca00078408ff */
[----:B-1----:R-:W-:-:S05]  /*1a5a0*/  @!P0 IMAD.X R5, RZ, RZ, R5, P2 ;  /* 0x000000ffff058224 */ /* 0x002fca00010e0605 */
[----:B------:R-:W-:Y:S01]  /*1a5b0*/  @!PT LDS RZ, [RZ] ;  /* 0x00000000fffff984 */ /* 0x000fe20000000800 */
[----:B------:R0:W-:Y:S01]  /*1a5c0*/  @!P0 LDGSTS.E.BYPASS.LTC128B.128 [R23+0x20400], desc[UR42][R4.64], !P1 ;  /* 0x2040000004178fae */ /* 0x0001e2000c901d6a */
[----:B------:R-:W-:-:S03]  /*1a5d0*/  ISETP.GE.AND P0, PT, R6, R3, PT ;  /* 0x000000030600720c */ /* 0x000fc60003f06270 */
[----:B------:R-:W-:Y:S04]  /*1a5e0*/  SHFL.IDX PT, R6, R2, 0x2, 0x181f ;  /* 0x00581f0002067f89 */ /* 0x000fe800000e0000 */
[----:B0-----:R-:W0:Y:S04]  /*1a5f0*/  SHFL.IDX PT, R5, R0, 0x1, 0x181f ;  /* 0x00381f0000057f89 */ /* 0x001e2800000e0000 */
[----:B------:R-:W1:Y:S02]  /*1a600*/  SHFL.IDX PT, R4, R2, 0x1, 0x181f ;  /* 0x00381f0002047f89 */ /* 0x000e6400000e0000 */
[----:B0-----:R-:W-:-:S05]  /*1a610*/  @!P0 LEA R5, P2, R7, R5, 0x1 ;  /* 0x0000000507058211 */ /* 0x001fca00078408ff */
[----:B-1----:R-:W-:-:S05]  /*1a620*/  @!P0 IMAD.X R4, RZ, RZ, R4, P2 ;  /* 0x000000ffff048224 */ /* 0x002fca00010e0604 */
[----:B------:R-:W-:-:S04]  /*1a630*/  @!P0 LOP3.LUT R5, R5, R4, RZ, 0x3c, !PT ;  /* 0x0000000405058212 */ /* 0x000fc800078e3cff */
[----:B------:R-:W-:-:S04]  /*1a640*/  @!P0 LOP3.LUT R4, R5, R4, RZ, 0x3c, !PT ;  /* 0x0000000405048212 */ /* 0x000fc800078e3cff */
[----:B------:R-:W-:-:S05]  /*1a650*/  @!P0 LOP3.LUT R5, R5, R4, RZ, 0x3c, !PT ;  /* 0x0000000405058212 */ /* 0x000fca00078e3cff */
[----:B------:R0:W-:Y:S01]  /*1a660*/  @!P0 LDGSTS.E.BYPASS.LTC128B.128 [R23+0x20c00], desc[UR42][R4.64], !P1 ;  /* 0x20c0000004178fae */ /* 0x0001e2000c901d6a */
[----:B------:R-:W-:-:S03]  /*1a670*/  ISETP.GE.AND P0, PT, R8, R3, PT ;  /* 0x000000030800720c */ /* 0x000fc60003f06270 */
[----:B0-----:R-:W0:Y:S04]  /*1a680*/  SHFL.IDX PT, R4, R0, 0x2, 0x181f ;  /* 0x00581f0000047f89 */ /* 0x001e2800000e0000 */
[----:B------:R-:W1:Y:S06]  /*1a690*/  SHFL.IDX PT, R0, R0, 0x3, 0x181f ;  /* 0x00781f0000007f89 */ /* 0x000e6c00000e0000 */
[----:B0-----:R-:W-:-:S05]  /*1a6a0*/  @!P0 LEA R5, P2, R7, R4, 0x1 ;  /* 0x0000000407058211 */ /* 0x001fca00078408ff */
[----:B------:R-:W-:-:S05]  /*1a6b0*/  @!P0 IMAD.X R4, RZ, RZ, R6, P2 ;  /* 0x000000ffff048224 */ /* 0x000fca00010e0606 */
[----:B------:R-:W-:-:S04]  /*1a6c0*/  @!P0 LOP3.LUT R5, R5, R4, RZ, 0x3c, !PT ;  /* 0x0000000405058212 */ /* 0x000fc800078e3cff */
[----:B------:R-:W-:-:S04]  /*1a6d0*/  @!P0 LOP3.LUT R4, R5, R4, RZ, 0x3c, !PT ;  /* 0x0000000405048212 */ /* 0x000fc800078e3cff */
[----:B------:R-:W-:-:S05]  /*1a6e0*/  @!P0 LOP3.LUT R5, R5, R4, RZ, 0x3c, !PT ;  /* 0x0000000405058212 */ /* 0x000fca00078e3cff */
[----:B------:R0:W-:Y:S04]  /*1a6f0*/  @!P0 LDGSTS.E.BYPASS.LTC128B.128 [R23+0x21400], desc[UR42][R4.64], !P1 ;  /* 0x2140000004178fae */ /* 0x0001e8000c901d6a */
[----:B01----:R0:W2:Y:S02]  /*1a700*/  SHFL.IDX PT, R4, R2, 0x3, 0x181f ;  /* 0x00781f0002047f89 */ /* 0x0030a400000e0000 */
.L_x_4782:
[----:B0-----:R-:W-:-:S05]  /*1a710*/  VIADD R2, R25, 0x30 ;  /* 0x0000003019027836 */ /* 0x001fca0000000000 */
[----:B------:R-:W-:Y:S01]  /*1a720*/  ISETP.GE.AND P0, PT, R2, R3, PT ;  /* 0x000000030200720c */ /* 0x000fe20003f06270 */
[----:B------:R0:W-:-:S12]  /*1a730*/  STL [R1+0x2c], R2 ;  /* 0x00002c0201007387 */ /* 0x0001d80000100800 */
[----:B0-----:R-:W-:-:S05]  /*1a740*/  @!P0 LEA R2, P2, R7, R0, 0x1 ;  /* 0x0000000007028211 */ /* 0x001fca00078408ff */
[----:B--2---:R-:W-:-:S05]  /*1a750*/  @!P0 IMAD.X R3, RZ, RZ, R4, P2 ;  /* 0x000000ffff038224 */ /* 0x004fca00010e0604 */
[----:B------:R-:W-:Y:S01]  /*1a760*/  @!PT LDS RZ, [RZ] ;  /* 0x00000000fffff984 */ /* 0x000fe20000000800 */
[----:B------:R-:W-:Y:S01]  /*1a770*/  @!PT LDS RZ, [RZ] ;  /* 0x00000000fffff984 */ /* 0x000fe20000000800 */
[----:B------:R-:W-:Y:S01]  /*1a780*/  @!PT LDS RZ, [RZ] ;  /* 0x00000000fffff984 */ /* 0x000fe20000000800 */
[----:B------:R0:W-:Y:S01]  /*1a790*/  @!P0 LDGSTS.E.BYPASS.LTC128B.128 [R23+0x21c00], desc[UR42][R2.64], !P1 ;  /* 0x21c0000002178fae */ /* 0x0001e2000c901d6a */
[----:B------:R-:W-:Y:S01]  /*1a7a0*/  PLOP3.LUT P0, PT, PT, PT, PT, 0x80, 0x0 ;  /* 0x000000000000781c */ /* 0x000fe20003f0f070 */
[----:B------:R-:W-:-:S12]  /*1a7b0*/  NOP ;  /* 0x0000000000007918 */ /* 0x000fd80000000000 */
.L_x_4664:
        /* <DEDUP_REMOVED lines=28> */
.L_x_4666:
[----:B------:R-:W-:Y:S05]  /*1a980*/  BSYNC B6 ;  /* 0x0000000000067941 */ /* 0x000fea0003800000 */
.L_x_4665:
[----:B------:R-:W2:Y:S01]  /*1a990*/  LDL.LU R0, [R1+0x20] ;  /* 0x0000200001007983 */ /* 0x000ea20000300800 */
[----:B------:R-:W1:Y:S01]  /*1a9a0*/  LDC R7, c[0x0][0x448] ;  /* 0x00011200ff077b82 */ /* 0x000e620000000800 */
[----:B------:R-:W-:Y:S02]  /*1a9b0*/  ULDC.64 UR4, c[0x0][0x398] ;  /* 0x0000e60000047ab9 */ /* 0x000fe40000000a00 */
[----:B0-----:R-:W3:Y:S04]  /*1a9c0*/  LDL.LU R2, [R1] ;  /* 0x0000000001027983 */ /* 0x001ee80000300800 */
[----:B------:R-:W4:Y:S04]  /*1a9d0*/  LDL.LU R21, [R1+0x24] ;  /* 0x0000240001157983 */ /* 0x000f280000300800 */
[----:B------:R-:W5:Y:S01]  /*1a9e0*/  LDL.LU R20, [R1+0xc] ;  /* 0x00000c0001147983 */ /* 0x000f620000300800 */
[----:B------:R-:W-:Y:S01]  /*1a9f0*/  IMAD.MOV.U32 R4, RZ, RZ, R37 ;  /* 0x000000ffff047224 */ /* 0x000fe200078e0025 */
[----:B------:R-:W-:Y:S01]  /*1aa00*/  LOP3.LUT R16, R16, 0xfffffbff, RZ, 0xc0, !PT ;  /* 0xfffffbff10107812 */ /* 0x000fe200078ec0ff */
[----:B------:R-:W0:Y:S01]  /*1aa10*/  S2R R9, SR_TID.X ;  /* 0x0000000000097919 */ /* 0x000e220000002100 */
[----:B-1----:R-:W-:-:S13]  /*1aa20*/  ISETP.NE.AND P0, PT, R7, 0x1, PT ;  /* 0x000000010700780c */ /* 0x002fda0003f05270 */
[----:B------:R-:W1:Y:S01]  /*1aa30*/  @P0 LDC R5, c[0x0][0x450] ;  /* 0x00011400ff050b82 */ /* 0x000e620000000800 */
[----:B0-----:R-:W-:-:S05]  /*1aa40*/  IMAD.SHL.U32 R9, R9, 0x8, RZ ;  /* 0x0000000809097824 */ /* 0x001fca00078e00ff */
[----:B------:R-:W-:-:S04]  /*1aa50*/  LOP3.LUT R9, R9, 0x38, RZ, 0xc0, !PT ;  /* 0x0000003809097812 */ /* 0x000fc800078ec0ff */
[----:B------:R-:W-:Y:S01]  /*1aa60*/  LOP3.LUT R9, R9, 0xc0, RZ, 0xfc, !PT ;  /* 0x000000c009097812 */ /* 0x000fe200078efcff */
[----:B--2---:R-:W-:-:S04]  /*1aa70*/  IMAD R0, R0, UR4, RZ ;  /* 0x0000000400007c24 */ /* 0x004fc8000f8e02ff */
[C---:B---3--:R-:W-:Y:S02]  /*1aa80*/  IMAD R0, R2.reuse, UR5, R0 ;  /* 0x0000000502007c24 */ /* 0x048fe4000f8e0200 */
[----:B------:R-:W-:Y:S01]  /*1aa90*/  IMAD.WIDE.U32 R2, R2, UR4, RZ ;  /* 0x0000000402027c25 */ /* 0x000fe2000f8e00ff */
[----:B------:R-:W-:-:S03]  /*1aaa0*/  ULDC.64 UR4, c[0x0][0x3d8] ;  /* 0x0000f60000047ab9 */ /* 0x000fc60000000a00 */
[----:B------:R-:W-:Y:S02]  /*1aab0*/  IMAD.IADD R3, R3, 0x1, R0 ;  /* 0x0000000103037824 */ /* 0x000fe400078e0200 */
[----:B------:R-:W-:-:S04]  /*1aac0*/  IMAD.WIDE.U32 R2, R17, UR4, R2 ;  /* 0x0000000411027c25 */ /* 0x000fc8000f8e0002 */
[----:B------:R-:W-:Y:S01]  /*1aad0*/  IMAD R3, R17, UR5, R3 ;  /* 0x0000000511037c24 */ /* 0x000fe2000f8e0203 */
[----:B------:R-:W-:Y:S02]  /*1aae0*/  ULDC.64 UR4, c[0x0][0x3e0] ;  /* 0x0000f80000047ab9 */ /* 0x000fe40000000a00 */
[----:B----4-:R-:W-:Y:S02]  /*1aaf0*/  IMAD R0, R21, UR4, RZ ;  /* 0x0000000415007c24 */ /* 0x010fe4000f8e02ff */
[C---:B-----5:R-:W-:Y:S01]  /*1ab00*/  IMAD.WIDE.U32 R2, R20.reuse, UR4, R2 ;  /* 0x0000000414027c25 */ /* 0x060fe2000f8e0002 */
[----:B------:R-:W0:Y:S03]  /*1ab10*/  S2R R21, SR_TID.X ;  /* 0x0000000000157919 */ /* 0x000e260000002100 */
[----:B------:R-:W-:Y:S01]  /*1ab20*/  IMAD R0, R20, UR5, R0 ;  /* 0x0000000514007c24 */ /* 0x000fe2000f8e0200 */
[----:B------:R-:W-:Y:S01]  /*1ab30*/  ULDC.64 UR4, c[0x0][0x3d0] ;  /* 0x0000f40000047ab9 */ /* 0x000fe20000000a00 */
[----:B------:R-:W2:Y:S02]  /*1ab40*/  S2R R20, SR_TID.X ;  /* 0x0000000000147919 */ /* 0x000ea40000002100 */
[----:B------:R-:W-:-:S02]  /*1ab50*/  IMAD.IADD R3, R3, 0x1, R0 ;  /* 0x0000000103037824 */ /* 0x000fc400078e0200 */
[----:B------:R-:W3:Y:S01]  /*1ab60*/  @P0 LDC R0, c[0x0][0x44c] ;  /* 0x00011300ff000b82 */ /* 0x000ee20000000800 */
[----:B0-----:R-:W-:Y:S02]  /*1ab70*/  IMAD.SHL.U32 R21, R21, 0x8, RZ ;  /* 0x0000000815157824 */ /* 0x001fe400078e00ff */
[----:B---3--:R-:W-:-:S03]  /*1ab80*/  @P0 IMAD.HI.U32 R0, R37, R0, RZ ;  /* 0x0000000025000227 */ /* 0x008fc600078e00ff */
[----:B------:R-:W-:Y:S01]  /*1ab90*/  LOP3.LUT R21, R21, 0x38, RZ, 0xc0, !PT ;  /* 0x0000003815157812 */ /* 0x000fe200078ec0ff */
[----:B--2---:R-:W-:Y:S01]  /*1aba0*/  IMAD.SHL.U32 R20, R20, 0x8, RZ ;  /* 0x0000000814147824 */ /* 0x004fe200078e00ff */
[----:B-1----:R-:W-:Y:S02]  /*1abb0*/  @P0 SHF.R.U32.HI R4, RZ, R5, R0 ;  /* 0x00000005ff040219 */ /* 0x002fe40000011600 */
[----:B------:R-:W-:Y:S02]  /*1abc0*/  LOP3.LUT R8, R21, 0x80, RZ, 0xfc, !PT ;  /* 0x0000008015087812 */ /* 0x000fe400078efcff */
[--C-:B------:R-:W-:Y:S01]  /*1abd0*/  SHF.R.S32.HI R5, RZ, 0x1f, R4.reuse ;  /* 0x0000001fff057819 */ /* 0x100fe20000011404 */
[----:B------:R-:W-:Y:S01]  /*1abe0*/  IMAD.MOV R0, RZ, RZ, -R4 ;  /* 0x000000ffff007224 */ /* 0x000fe200078e0a04 */
[----:B------:R-:W0:Y:S01]  /*1abf0*/  S2R R21, SR_TID.X ;  /* 0x0000000000157919 */ /* 0x000e220000002100 */
[----:B------:R-:W-:Y:S01]  /*1ac00*/  IMAD.WIDE.U32 R2, R4, UR4, R2 ;  /* 0x0000000404027c25 */ /* 0x000fe2000f8e0002 */
[----:B------:R-:W-:-:S03]  /*1ac10*/  LOP3.LUT R20, R20, 0x38, RZ, 0xc0, !PT ;  /* 0x0000003814147812 */ /* 0x000fc600078ec0ff */
[----:B------:R-:W-:Y:S02]  /*1ac20*/  IMAD R0, R7, R0, R37 ;  /* 0x0000000007007224 */ /* 0x000fe400078e0225 */
        /* <DEDUP_REMOVED lines=14> */
[----:B0-----:R-:W-:Y:S01]  /*1ad10*/  IMAD.SHL.U32 R21, R21, 0x8, RZ ;  /* 0x0000000815157824 */ /* 0x001fe200078e00ff */
[----:B------:R-:W-:-:S02]  /*1ad20*/  ISETP.GE.AND P0, PT, R8, UR4, PT ;  /* 0x0000000408007c0c */ /* 0x000fc4000bf06270 */
[----:B------:R-:W0:Y:S01]  /*1ad30*/  S2R R8, SR_TID.X ;  /* 0x0000000000087919 */ /* 0x000e220000002100 */
[----:B------:R-:W-:Y:S02]  /*1ad40*/  SEL R2, RZ, 0x1, P1 ;  /* 0x00000001ff027807 */ /* 0x000fe40000800000 */
[----:B------:R-:W-:Y:S02]  /*1ad50*/  LOP3.LUT R21, R21, 0x38, RZ, 0xc0, !PT ;  /* 0x0000003815157812 */ /* 0x000fe400078ec0ff */
[----:B------:R-:W-:Y:S02]  /*1ad60*/  SEL R3, RZ, 0x4, P0 ;  /* 0x00000004ff037807 */ /* 0x000fe40000000000 */
[----:B------:R-:W-:Y:S02]  /*1ad70*/  @P1 LOP3.LUT R16, R16, 0x400, RZ, 0xfc, !PT ;  /* 0x0000040010101812 */ /* 0x000fe400078efcff */
[----:B------:R-:W-:Y:S02]  /*1ad80*/  ISETP.GE.AND P5, PT, R9, UR4, PT ;  /* 0x0000000409007c0c */ /* 0x000fe4000bfa6270 */
[----:B------:R-:W-:-:S04]  /*1ad90*/  LOP3.LUT R16, R16, 0xfffffeff, RZ, 0xc0, !PT ;  /* 0xfffffeff10107812 */ /* 0x000fc800078ec0ff */
[----:B------:R-:W-:-:S04]  /*1ada0*/  @P0 LOP3.LUT R16, R16, 0x100, RZ, 0xfc, !PT ;  /* 0x0000010010100812 */ /* 0x000fc800078efcff */
[----:B------:R-:W-:Y:S01]  /*1adb0*/  LOP3.LUT R16, R16, 0xfffffdff, RZ, 0xc0, !PT ;  /* 0xfffffdff10107812 */ /* 0x000fe200078ec0ff */
[----:B0-----:R-:W-:-:S05]  /*1adc0*/  IMAD.SHL.U32 R8, R8, 0x8, RZ ;  /* 0x0000000808087824 */ /* 0x001fca00078e00ff */
[----:B------:R-:W-:-:S04]  /*1add0*/  LOP3.LUT R8, R8, 0x38, RZ, 0xc0, !PT ;  /* 0x0000003808087812 */ /* 0x000fc800078ec0ff */
[----:B------:R-:W-:-:S04]  /*1ade0*/  LOP3.LUT R8, R8, 0x40, RZ, 0xfc, !PT ;  /* 0x0000004008087812 */ /* 0x000fc800078efcff */
[----:B------:R-:W-:Y:S02]  /*1adf0*/  ISETP.GE.AND P0, PT, R8, UR4, PT ;  /* 0x0000000408007c0c */ /* 0x000fe4000bf06270 */
[----:B------:R-:W-:Y:S02]  /*1ae00*/  LOP3.LUT R8, R21, 0x100, RZ, 0xfc, !PT ;  /* 0x0000010015087812 */ /* 0x000fe400078efcff */
[----:B------:R-:W0:Y:S01]  /*1ae10*/  S2R R21, SR_TID.X ;  /* 0x0000000000157919 */ /* 0x000e220000002100 */
[----:B------:R-:W-:Y:S02]  /*1ae20*/  SEL R4, RZ, 0x2, P0 ;  /* 0x00000002ff047807 */ /* 0x000fe40000000000 */
[----:B------:R-:W-:Y:S02]  /*1ae30*/  ISETP.GE.AND P4, PT, R8, UR4, PT ;  /* 0x0000000408007c0c */ /* 0x000fe4000bf86270 */
[----:B------:R-:W1:Y:S01]  /*1ae40*/  S2R R8, SR_TID.X ;  /* 0x0000000000087919 */ /* 0x000e620000002100 */
[----:B------:R-:W-:-:S02]  /*1ae50*/  IADD3 R2, R3, R4, R2 ;  /* 0x0000000403027210 */ /* 0x000fc40007ffe002 */
[----:B------:R-:W-:Y:S02]  /*1ae60*/  SEL R3, RZ, 0x10, P4 ;  /* 0x00000010ff037807 */ /* 0x000fe40002000000 */
[----:B------:R-:W-:Y:S02]  /*1ae70*/  @P0 LOP3.LUT R16, R16, 0x200, RZ, 0xfc, !PT ;  /* 0x0000020010100812 */ /* 0x000fe400078efcff */
[----:B------:R-:W-:-:S04]  /*1ae80*/  SEL R4, RZ, 0x8, P5 ;  /* 0x00000008ff047807 */ /* 0x000fc80002800000 */
[----:B------:R-:W-:Y:S01]  /*1ae90*/  IADD3 R4, R3, R2, R4 ;  /* 0x0000000203047210 */ /* 0x000fe20007ffe004 */
[----:B0-----:R-:W-:Y:S02]  /*1aea0*/  IMAD.SHL.U32 R21, R21, 0x8, RZ ;  /* 0x0000000815157824 */ /* 0x001fe400078e00ff */
[----:B-1----:R-:W-:-:S03]  /*1aeb0*/  IMAD.SHL.U32 R8, R8, 0x8, RZ ;  /* 0x0000000808087824 */ /* 0x002fc600078e00ff */
[----:B------:R-:W-:Y:S02]  /*1aec0*/  LOP3.LUT R21, R21, 0x38, RZ, 0xc0, !PT ;  /* 0x0000003815157812 */ /* 0x000fe400078ec0ff */
[----:B------:R-:W-:Y:S02]  /*1aed0*/  LOP3.LUT R8, R8, 0x38, RZ, 0xc0, !PT ;  /* 0x0000003808087812 */ /* 0x000fe400078ec0ff */
[----:B------:R-:W-:Y:S02]  /*1aee0*/  LOP3.LUT R9, R21, 0x140, RZ, 0xfc, !PT ;  /* 0x0000014015097812 */ /* 0x000fe400078efcff */
[----:B------:R-:W-:Y:S02]  /*1aef0*/  LOP3.LUT R8, R8, 0x180, RZ, 0xfc, !PT ;  /* 0x0000018008087812 */ /* 0x000fe400078efcff */
[----:B------:R-:W-:Y:S02]  /*1af00*/  ISETP.GE.AND P3, PT, R9, UR4, PT ;  /* 0x0000000409007c0c */ /* 0x000fe4000bf66270 */
[----:B------:R-:W-:-:S02]  /*1af10*/  ISETP.GE.AND P0, PT, R8, UR4, PT ;  /* 0x0000000408007c0c */ /* 0x000fc4000bf06270 */
[----:B------:R-:W-:Y:S02]  /*1af20*/  LOP3.LUT R8, R21, 0x1c0, RZ, 0xfc, !PT ;  /* 0x000001c015087812 */ /* 0x000fe400078efcff */
[----:B------:R-:W-:Y:S02]  /*1af30*/  SEL R2, RZ, 0x40, P0 ;  /* 0x00000040ff027807 */ /* 0x000fe40000000000 */
[----:B------:R-:W-:Y:S02]  /*1af40*/  SEL R3, RZ, 0x20, P3 ;  /* 0x00000020ff037807 */ /* 0x000fe40001800000 */
[----:B------:R-:W-:Y:S01]  /*1af50*/  ISETP.GE.AND P0, PT, R8, UR4, PT ;  /* 0x0000000408007c0c */ /* 0x000fe2000bf06270 */
[----:B------:R-:W-:Y:S01]  /*1af60*/  UMOV UR4, 0xffffffff ;  /* 0xffffffff00047882 */ /* 0x000fe20000000000 */
[----:B------:R-:W-:Y:S02]  /*1af70*/  IADD3 R4, R2, R4, R3 ;  /* 0x0000000402047210 */ /* 0x000fe40007ffe003 */
[----:B------:R-:W-:-:S05]  /*1af80*/  SEL R5, RZ, 0x80, P0 ;  /* 0x00000080ff057807 */ /* 0x000fca0000000000 */
[----:B------:R-:W-:Y:S01]  /*1af90*/  IMAD.IADD R5, R4, 0x1, R5 ;  /* 0x0000000104057824 */ /* 0x000fe200078e0205 */
[----:B------:R-:W-:Y:S06]  /*1afa0*/  BRA.DIV UR4, `(.L_x_4667) ;  /* 0x0000004e04007947 */ /* 0x000fec000b800000 */
[----:B------:R-:W2:Y:S04]  /*1afb0*/  LDL.LU R3, [R1+0x14] ;  /* 0x0000140001037983 */ /* 0x000ea80000300800 */
[----:B------:R-:W3:Y:S04]  /*1afc0*/  LDL.LU R2, [R1+0x1c] ;  /* 0x00001c0001027983 */ /* 0x000ee80000300800 */
[----:B------:R-:W4:Y:S01]  /*1afd0*/  LDL.LU R8, [R1+0x18] ;  /* 0x0000180001087983 */ /* 0x000f220000300800 */
[----:B------:R-:W-:-:S03]  /*1afe0*/  LOP3.LUT R16, R16, 0xffbfffff, RZ, 0xc0, !PT ;  /* 0xffbfffff10107812 */ /* 0x000fc600078ec0ff */
[----:B------:R-:W-:Y:S01]  /*1aff0*/  SHFL.IDX PT, R14, R0, 0x2, 0x181f ;  /* 0x00581f00000e7f89 */ /* 0x000fe200000e0000 */
[----:B------:R-:W-:-:S04]  /*1b000*/  @P4 LOP3.LUT R16, R16, 0x400000, RZ, 0xfc, !PT ;  /* 0x0040000010104812 */ /* 0x000fc800078efcff */
[C---:B------:R-:W-:Y:S02]  /*1b010*/  LOP3.LUT P4, RZ, R16.reuse, 0x400, RZ, 0xc0, !PT ;  /* 0x0000040010ff7812 */ /* 0x040fe4000788c0ff */
[----:B------:R-:W-:-:S04]  /*1b020*/  LOP3.LUT R16, R16, 0xffdfffff, RZ, 0xc0, !PT ;  /* 0xffdfffff10107812 */ /* 0x000fc800078ec0ff */
[----:B------:R-:W-:-:S04]  /*1b030*/  @P3 LOP3.LUT R16, R16, 0x200000, RZ, 0xfc, !PT ;  /* 0x0020000010103812 */ /* 0x000fc800078efcff */
[----:B------:R-:W-:Y:S01]  /*1b040*/  LOP3.LUT P3, RZ, R16, 0x200, RZ, 0xc0, !PT ;  /* 0x0000020010ff7812 */ /* 0x000fe2000786c0ff */
[----:B--2---:R-:W-:Y:S02]  /*1b050*/  IMAD R7, R3, R7, RZ ;  /* 0x0000000703077224 */ /* 0x004fe400078e02ff */
[----:B------:R-:W0:Y:S01]  /*1b060*/  SHFL.IDX PT, R3, R0, RZ, 0x181f ;  /* 0x00181fff00037589 */ /* 0x000e2200000e0000 */
[----:B---3--:R-:W-:Y:S02]  /*1b070*/  IMAD.MOV.U32 R9, RZ, RZ, R2 ;  /* 0x000000ffff097224 */ /* 0x008fe400078e0002 */
[----:B------:R-:W-:-:S13]  /*1b080*/  ISETP.GE.AND P0, PT, R25, R7, PT ;  /* 0x000000071900720c */ /* 0x000fda0003f06270 */
[----:B------:R-:W-:-:S04]  /*1b090*/  @!P0 LOP3.LUT R2, R4, 0x40, RZ, 0xc0, !PT ;  /* 0x0000004004028812 */ /* 0x000fc800078ec0ff */
[----:B------:R-:W-:-:S04]  /*1b0a0*/  @!P0 SHF.R.U32.HI R2, RZ, 0x2, R2 ;  /* 0x00000002ff028819 */ /* 0x000fc80000011602 */
[----:B------:R-:W-:Y:S02]  /*1b0b0*/  @!P0 ISETP.NE.U32.AND P2, PT, R2, RZ, PT ;  /* 0x000000ff0200820c */ /* 0x000fe40003f45070 */
[----:B------:R-:W-:Y:S02]  /*1b0c0*/  @!P0 LOP3.LUT R2, R5, 0x80, RZ, 0xc0, !PT ;  /* 0x0000008005028812 */ /* 0x000fe400078ec0ff */
[----:B0-----:R-:W-:Y:S02]  /*1b0d0*/  @!P0 LEA R3, P6, R20, R3, 0x1 ;  /* 0x0000000314038211 */ /* 0x001fe400078c08ff */
[----:B------:R-:W-:-:S04]  /*1b0e0*/  @!P0 SHF.R.U32.HI R2, RZ, 0x3, R2 ;  /* 0x00000003ff028819 */ /* 0x000fc80000011602 */
[----:B------:R-:W-:Y:S02]  /*1b0f0*/  @!P0 ISETP.NE.U32.AND P1, PT, R2, RZ, PT ;  /* 0x000000ff0200820c */ /* 0x000fe40003f25070 */
[----:B------:R-:W0:Y:S02]  /*1b100*/  SHFL.IDX PT, R2, R6, RZ, 0x181f ;  /* 0x00181fff06027589 */ /* 0x000e2400000e0000 */
[----:B0-----:R-:W-:Y:S01]  /*1b110*/  @!P0 IMAD.X R2, RZ, RZ, R2, P6 ;  /* 0x000000ffff028224 */ /* 0x001fe200030e0602 */
[----:B------:R-:W-:-:S04]  /*1b120*/  LOP3.LUT P6, RZ, R16, 0x100, RZ, 0xc0, !PT ;  /* 0x0000010010ff7812 */ /* 0x000fc800078cc0ff */
[----:B------:R-:W-:-:S04]  /*1b130*/  @!P0 LOP3.LUT R3, R3, R2, RZ, 0x3c, !PT ;  /* 0x0000000203038212 */ /* 0x000fc800078e3cff */
[----:B------:R-:W-:-:S04]  /*1b140*/  @!P0 LOP3.LUT R2, R3, R2, RZ, 0x3c, !PT ;  /* 0x0000000203028212 */ /* 0x000fc800078e3cff */
[----:B------:R-:W-:-:S05]  /*1b150*/  @!P0 LOP3.LUT R3, R3, R2, RZ, 0x3c, !PT ;  /* 0x0000000203038212 */ /* 0x000fca00078e3cff */
[----:B------:R-:W-:Y:S01]  /*1b160*/  @!P0 LDGSTS.E.BYPASS.LTC128B.128 [R23+0x26400], desc[UR42][R2.64], !P4 ;  /* 0x2640000002178fae */ /* 0x000fe2000e101d6a */
[----:B------:R-:W-:-:S03]  /*1b170*/  LOP3.LUT P4, RZ, R16, 0x400000, RZ, 0xc0, !PT ;  /* 0x0040000010ff7812 */ /* 0x000fc6000788c0ff */
[----:B------:R-:W-:Y:S01]  /*1b180*/  @!P0 LDGSTS.E.BYPASS.LTC128B.128 [R23+0x28400], desc[UR42][R2.64+0x80], !P3 ;  /* 0x2840008002178fae */ /* 0x000fe2000d901d6a */
[C---:B------:R-:W-:Y:S02]  /*1b190*/  LOP3.LUT P3, RZ, R16.reuse, 0x200000, RZ, 0xc0, !PT ;  /* 0x0020000010ff7812 */ /* 0x040fe4000786c0ff */
[----:B------:R-:W-:Y:S01]  /*1b1a0*/  LOP3.LUT R16, R16, 0xffefffff, RZ, 0xc0, !PT ;  /* 0xffefffff10107812 */ /* 0x000fe200078ec0ff */
[----:B------:R-:W-:Y:S03]  /*1b1b0*/  @!P0 LDGSTS.E.BYPASS.LTC128B.128 [R23+0x2a400], desc[UR42][R2.64+0x100], !P6 ;  /* 0x2a40010002178fae */ /* 0x000fe6000f101d6a */
[----:B------:R-:W-:Y:S01]  /*1b1c0*/  @P6 LOP3.LUT R16, R16, 0x100000, RZ, 0xfc, !PT ;  /* 0x0010000010106812 */ /* 0x000fe200078efcff */
[----:B------:R-:W-:Y:S03]  /*1b1d0*/  @!P0 LDGSTS.E.BYPASS.LTC128B.128 [R23+0x2c400], desc[UR42][R2.64+0x180], !P5 ;  /* 0x2c40018002178fae */ /* 0x000fe6000e901d6a */
[C---:B------:R-:W-:Y:S01]  /*1b1e0*/  LOP3.LUT P6, RZ, R16.reuse, 0x400, RZ, 0xc0, !PT ;  /* 0x0000040010ff7812 */ /* 0x040fe200078cc0ff */
[----:B------:R-:W-:Y:S01]  /*1b1f0*/  @!P0 LDGSTS.E.BYPASS.LTC128B.128 [R23+0x2e400], desc[UR42][R2.64+0x200], !P4 ;  /* 0x2e40020002178fae */ /* 0x000fe2000e101d6a */
[----:B------:R-:W-:-:S03]  /*1b200*/  LOP3.LUT R16, R16, 0xffffbfff, RZ, 0xc0, !PT ;  /* 0xffffbfff10107812 */ /* 0x000fc600078ec0ff */
[----:B------:R-:W-:Y:S04]  /*1b210*/  @!P0 LDGSTS.E.BYPASS.LTC128B.128 [R23+0x30400], desc[UR42][R2.64+0x280], !P3 ;  /* 0x3040028002178fae */ /* 0x000fe8000d901d6a */
[----:B------:R-:W-:Y:S04]  /*1b220*/  @!P0 LDGSTS.E.BYPASS.LTC128B.128 [R23+0x32400], desc[UR42][R2.64+0x300], P2 ;  /* 0x3240030002178fae */ /* 0x000fe80009101d6a */
[----:B------:R0:W-:Y:S01]  /*1b230*/  @!P0 LDGSTS.E.BYPASS.LTC128B.128 [R23+0x34400], desc[UR42][R2.64+0x380], P1 ;  /* 0x3440038002178fae */ /* 0x0001e20008901d6a */
[----:B----4-:R-:W-:-:S03]  /*1b240*/  ISETP.GE.AND P0, PT, R8, R7, PT ;  /* 0x000000070800720c */ /* 0x010fc60003f06270 */
[----:B------:R-:W-:Y:S10]  /*1b250*/  SHFL.IDX PT, R8, R6, 0x2, 0x181f ;  /* 0x00581f0006087f89 */ /* 0x000ff400000e0000 */
[----:B0-----:R-:W-:-:S02]  /*1b260*/  @!P0 LOP3.LUT R3, R4, 0x40, RZ, 0xc0, !PT ;  /* 0x0000004004038812 */ /* 0x001fc400078ec0ff */
[----:B------:R-:W-:Y:S02]  /*1b270*/  @!P0 LOP3.LUT R2, R5, 0x80, RZ, 0xc0, !PT ;  /* 0x0000008005028812 */ /* 0x000fe400078ec0ff */
[----:B------:R-:W-:Y:S02]  /*1b280*/  @!P0 SHF.R.U32.HI R3, RZ, 0x2, R3 ;  /* 0x00000002ff038819 */ /* 0x000fe40000011603 */
[----:B------:R-:W-:Y:S02]  /*1b290*/  @!P0 SHF.R.U32.HI R2, RZ, 0x3, R2 ;  /* 0x00000003ff028819 */ /* 0x000fe40000011602 */
[----:B------:R-:W-:Y:S02]  /*1b2a0*/  @!P0 ISETP.NE.U32.AND P2, PT, R3, RZ, PT ;  /* 0x000000ff0300820c */ /* 0x000fe40003f45070 */
[----:B------:R-:W0:Y:S01]  /*1b2b0*/  SHFL.IDX PT, R3, R0, 0x1, 0x181f ;  /* 0x00381f0000037f89 */ /* 0x000e2200000e0000 */
[----:B------:R-:W-:-:S03]  /*1b2c0*/  @!P0 ISETP.NE.U32.AND P1, PT, R2, RZ, PT ;  /* 0x000000ff0200820c */ /* 0x000fc60003f25070 */
[----:B------:R-:W1:Y:S04]  /*1b2d0*/  SHFL.IDX PT, R2, R6, 0x1, 0x181f ;  /* 0x00381f0006027f89 */ /* 0x000e6800000e0000 */
[----:B------:R-:W2:Y:S03]  /*1b2e0*/  SHFL.IDX PT, R0, R0, 0x3, 0x181f ;  /* 0x00781f0000007f89 */ /* 0x000ea600000e0000 */
[----:B------:R-:W-:Y:S01]  /*1b2f0*/  @P2 LOP3.LUT R16, R16, 0x4000, RZ, 0xfc, !PT ;  /* 0x0000400010102812 */ /* 0x000fe200078efcff */
[----:B------:R-:W3:Y:S03]  /*1b300*/  SHFL.IDX PT, R6, R6, 0x3, 0x181f ;  /* 0x00781f0006067f89 */ /* 0x000ee600000e0000 */
[----:B------:R-:W-:-:S04]  /*1b310*/  LOP3.LUT R16, R16, 0xfff7ffff, RZ, 0xc0, !PT ;  /* 0xfff7ffff10107812 */ /* 0x000fc800078ec0ff */
[----:B------:R-:W-:-:S04]  /*1b320*/  @P1 LOP3.LUT R16, R16, 0x80000, RZ, 0xfc, !PT ;  /* 0x0008000010101812 */ /* 0x000fc800078efcff */
[----:B------:R-:W-:Y:S02]  /*1b330*/  LOP3.LUT P1, RZ, R16, 0x4000, RZ, 0xc0, !PT ;  /* 0x0000400010ff7812 */ /* 0x000fe4000782c0ff */
[----:B0-----:R-:W-:-:S05]  /*1b340*/  @!P0 LEA R3, P2, R20, R3, 0x1 ;  /* 0x0000000314038211 */ /* 0x001fca00078408ff */
[----:B-1----:R-:W-:Y:S01]  /*1b350*/  @!P0 IMAD.X R2, RZ, RZ, R2, P2 ;  /* 0x000000ffff028224 */ /* 0x002fe200010e0602 */
[----:B------:R-:W-:-:S04]  /*1b360*/  LOP3.LUT P2, RZ, R16, 0x200, RZ, 0xc0, !PT ;  /* 0x0000020010ff7812 */ /* 0x000fc8000784c0ff */
[----:B------:R-:W-:-:S04]  /*1b370*/  @!P0 LOP3.LUT R3, R3, R2, RZ, 0x3c, !PT ;  /* 0x0000000203038212 */ /* 0x000fc800078e3cff */
[----:B------:R-:W-:-:S04]  /*1b380*/  @!P0 LOP3.LUT R2, R3, R2, RZ, 0x3c, !PT ;  /* 0x0000000203028212 */ /* 0x000fc800078e3cff */
[----:B------:R-:W-:-:S05]  /*1b390*/  @!P0 LOP3.LUT R3, R3, R2, RZ, 0x3c, !PT ;  /* 0x0000000203038212 */ /* 0x000fca00078e3cff */
[----:B------:R-:W-:Y:S01]  /*1b3a0*/  @!P0 LDGSTS.E.BYPASS.LTC128B.128 [R23+0x26c00], desc[UR42][R2.64], !P6 ;  /* 0x26c0000002178fae */ /* 0x000fe2000f101d6a */
[----:B------:R-:W-:-:S03]  /*1b3b0*/  LOP3.LUT P6, RZ, R16, 0x100000, RZ, 0xc0, !PT ;  /* 0x0010000010ff7812 */ /* 0x000fc600078cc0ff */
[----:B------:R-:W-:Y:S10]  /*1b3c0*/  @!P0 LDGSTS.E.BYPASS.LTC128B.128 [R23+0x28c00], desc[UR42][R2.64+0x80], !P2 ;  /* 0x28c0008002178fae */ /* 0x000ff4000d101d6a */
[----:B------:R-:W-:Y:S04]  /*1b3d0*/  @!P0 LDGSTS.E.BYPASS.LTC128B.128 [R23+0x2ac00], desc[UR42][R2.64+0x100], !P6 ;  /* 0x2ac0010002178fae */ /* 0x000fe8000f101d6a */
[----:B------:R-:W-:Y:S04]  /*1b3e0*/  @!P0 LDGSTS.E.BYPASS.LTC128B.128 [R23+0x2cc00], desc[UR42][R2.64+0x180], !P5 ;  /* 0x2cc0018002178fae */ /* 0x000fe8000e901d6a */
[----:B------:R-:W-:Y:S04]  /*1b3f0*/  @!P0 LDGSTS.E.BYPASS.LTC128B.128 [R23+0x2ec00], desc[UR42][R2.64+0x200], !P4 ;  /* 0x2ec0020002178fae */ /* 0x000fe8000e101d6a */
[----:B------:R-:W-:Y:S04]  /*1b400*/  @!P0 LDGSTS.E.BYPASS.LTC128B.128 [R23+0x30c00], desc[UR42][R2.64+0x280], !P3 ;  /* 0x30c0028002178fae */ /* 0x000fe8000d901d6a */
[----:B------:R-:W-:Y:S01]  /*1b410*/  @!P0 LDGSTS.E.BYPASS.LTC128B.128 [R23+0x32c00], desc[UR42][R2.64+0x300], P1 ;  /* 0x32c0030002178fae */ /* 0x000fe20008901d6a */
[----:B------:R-:W-:-:S13]  /*1b420*/  LOP3.LUT P1, RZ, R16, 0x80000, RZ, 0xc0, !PT ;  /* 0x0008000010ff7812 */ /* 0x000fda000782c0ff */
[----:B------:R0:W-:Y:S01]  /*1b430*/  @!P0 LDGSTS.E.BYPASS.LTC128B.128 [R23+0x34c00], desc[UR42][R2.64+0x380], P1 ;  /* 0x34c0038002178fae */ /* 0x0001e20008901d6a */
[----:B------:R-:W-:-:S13]  /*1b440*/  ISETP.GE.AND P0, PT, R9, R7, PT ;  /* 0x000000070900720c */ /* 0x000fda0003f06270 */
[----:B------:R-:W-:-:S05]  /*1b450*/  @!P0 LEA R9, P1, R20, R14, 0x1 ;  /* 0x0000000e14098211 */ /* 0x000fca00078208ff */
[----:B------:R-:W-:Y:S01]  /*1b460*/  @!P0 IMAD.X R10, RZ, RZ, R8, P1 ;  /* 0x000000ffff0a8224 */ /* 0x000fe200008e0608 */
[----:B------:R-:W-:Y:S01]  /*1b470*/  LOP3.LUT P1, RZ, R16, 0x400, RZ, 0xc0, !PT ;  /* 0x0000040010ff7812 */ /* 0x000fe2000782c0ff */
[----:B0-----:R-:W-:Y:S01]  /*1b480*/  @!P0 IMAD.MOV.U32 R2, RZ, RZ, R9 ;  /* 0x000000ffff028224 */ /* 0x001fe200078e0009 */
[----:B------:R-:W-:Y:S01]  /*1b490*/  @!P0 LOP3.LUT R8, R4, 0x40, RZ, 0xc0, !PT ;  /* 0x0000004004088812 */ /* 0x000fe200078ec0ff */
[----:B------:R-:W-:-:S03]  /*1b4a0*/  @!P0 IMAD.MOV.U32 R3, RZ, RZ, R10 ;  /* 0x000000ffff038224 */ /* 0x000fc600078e000a */
        /* <DEDUP_REMOVED lines=12> */
[----:B--23--:R0:W-:Y:S02]  /*1b570*/  @!P0 LDGSTS.E.BYPASS.LTC128B.128 [R23+0x35400], desc[UR42][R2.64+0x380], P1 ;  /* 0x3540038002178fae */ /* 0x00c1e40008901d6a */
.L_x_4792:
[----:B0-----:R-:W2:Y:S01]  /*1b580*/  LDL.LU R2, [R1+0x2c] ;  /* 0x00002c0001027983 */ /* 0x001ea20000300800 */
[----:B------:R-:W-:Y:S01]  /*1b590*/  BSSY B0, `(.L_x_4668) ;  /* 0x0000019000007945 */ /* 0x000fe20003800000 */
[----:B--2---:R-:W-:-:S13]  /*1b5a0*/  ISETP.GE.AND P0, PT, R2, R7, PT ;  /* 0x000000070200720c */ /* 0x004fda0003f06270 */
[----:B------:R-:W-:Y:S05]  /*1b5b0*/  @P0 BRA `(.L_x_4669) ;  /* 0x0000000000580947 */ /* 0x000fea0003800000 */
[----:B------:R-:W-:Y:S02]  /*1b5c0*/  LOP3.LUT R4, R4, 0x40, RZ, 0xc0, !PT ;  /* 0x0000004004047812 */ /* 0x000fe400078ec0ff */
[----:B------:R-:W-:Y:S02]  /*1b5d0*/  LOP3.LUT P6, RZ, R16, 0x400, RZ, 0xc0, !PT ;  /* 0x0000040010ff7812 */ /* 0x000fe400078cc0ff */
[----:B------:R-:W-:Y:S02]  /*1b5e0*/  LEA R2, P0, R20, R0, 0x1 ;  /* 0x0000000014027211 */ /* 0x000fe400078008ff */
[C---:B------:R-:W-:Y:S02]  /*1b5f0*/  LOP3.LUT P2, RZ, R16.reuse, 0x200, RZ, 0xc0, !PT ;  /* 0x0000020010ff7812 */ /* 0x040fe4000784c0ff */
[----:B------:R-:W-:Y:S01]  /*1b600*/  LOP3.LUT P1, RZ, R16, 0x100, RZ, 0xc0, !PT ;  /* 0x0000010010ff7812 */ /* 0x000fe2000782c0ff */
[----:B------:R-:W-:Y:S01]  /*1b610*/  IMAD.X R3, RZ, RZ, R6, P0 ;  /* 0x000000ffff037224 */ /* 0x000fe200000e0606 */
[----:B------:R-:W-:-:S02]  /*1b620*/  SHF.R.U32.HI R4, RZ, 0x2, R4 ;  /* 0x00000002ff047819 */ /* 0x000fc40000011604 */
[----:B------:R-:W-:Y:S02]  /*1b630*/  LOP3.LUT R5, R5, 0x80, RZ, 0xc0, !PT ;  /* 0x0000008005057812 */ /* 0x000fe400078ec0ff */
[----:B------:R-:W-:Y:S01]  /*1b640*/  ISETP.NE.U32.AND P0, PT, R4, RZ, PT ;  /* 0x000000ff0400720c */ /* 0x000fe20003f05070 */
        /* <DEDUP_REMOVED lines=13> */
.L_x_4669:
[----:B------:R-:W-:Y:S05]  /*1b720*/  BSYNC B0 ;  /* 0x0000000000007941 */ /* 0x000fea0003800000 */
.L_x_4668:
[----:B------:R-:W-:Y:S01]  /*1b730*/  NOP ;  /* 0x0000000000007918 */ /* 0x000fe20000000000 */
[----:B------:R-:W-:-:S13]  /*1b740*/  PLOP3.LUT P0, PT, PT, PT, PT, 0x80, 0x0 ;  /* 0x000000000000781c */ /* 0x000fda0003f0f070 */
.L_x_4670:
        /* <DEDUP_REMOVED lines=18> */
.L_x_4793:
[----:B------:R-:W-:Y:S05]  /*1b870*/  BSYNC B0 ;  /* 0x0000000000007941 */ /* 0x000fea0003800000 */
.L_x_4671:
[----:B------:R-:W-:-:S05]  /*1b880*/  IMAD.U32 R2, RZ, RZ, UR38 ;  /* 0x00000026ff027e24 */ /* 0x000fca000f8e00ff */
[----:B------:R-:W-:-:S13]  /*1b890*/  ISETP.NE.AND P0, PT, R2, 0x3, PT ;  /* 0x000000030200780c */ /* 0x000fda0003f05270 */
[----:B------:R-:W-:Y:S05]  /*1b8a0*/  @!P0 BRA `(.L_x_4673) ;  /* 0x0000000000048947 */ /* 0x000fea0003800000 */
[----:B------:R-:W-:Y:S01]  /*1b8b0*/  BPT.TRAP 0x1 ;  /* 0x000000040000795c */ /* 0x000fe20000300000 */
.L_x_4673:
[----:B0-----:R-:W-:Y:S01]  /*1b8c0*/  SHF.L.U32 R0, R28, 0x1f, RZ ;  /* 0x0000001f1c007819 */ /* 0x001fe200000006ff */
[----:B------:R-:W-:Y:S03]  /*1b8d0*/  BSSY B0, `(.L_x_4674) ;  /* 0x0000003000007945 */ /* 0x000fe60003800000 */
[----:B------:R-:W0:Y:S02]  /*1b8e0*/  SYNCS.PHASECHK.TRANS64.TRYWAIT P0, [R26+URZ+0x38860], R0 ;  /* 0x038860001a0075a7 */ /* 0x000e24000800017f */
[----:B0-----:R-:W-:Y:S05]  /*1b8f0*/  @!P0 BRA `(.L_x_4675) ;  /* 0x0000004c00808947 */ /* 0x001fea0003800000 */
.L_x_4794:
[----:B------:R-:W-:Y:S05]  /*1b900*/  BSYNC B0 ;  /* 0x0000000000007941 */ /* 0x000fea0003800000 */
.L_x_4674:
[----:B------:R-:W0:Y:S01]  /*1b910*/  LDL.LU R3, [R1+0x38] ;  /* 0x0000380001037983 */ /* 0x000e220000300800 */
[----:B------:R-:W-:Y:S01]  /*1b920*/  ULDC.64 UR4, c[0x0][0x328] ;  /* 0x0000ca0000047ab9 */ /* 0x000fe20000000a00 */
[----:B------:R-:W-:Y:S02]  /*1b930*/  ULDC.64 UR6, c[0x0][0x318] ;  /* 0x0000c60000067ab9 */ /* 0x000fe40000000a00 */
[----:B------:R-:W2:Y:S04]  /*1b940*/  LDL.LU R2, [R1+0x8] ;  /* 0x0000080001027983 */ /* 0x000ea80000300800 */
[----:B------:R-:W3:Y:S04]  /*1b950*/  LDL.LU R5, [R1+0x3c] ;  /* 0x00003c0001057983 */ /* 0x000ee80000300800 */
[----:B------:R-:W4:Y:S01]  /*1b960*/  LDL.LU R4, [R1+0x4] ;  /* 0x0000040001047983 */ /* 0x000f220000300800 */
[----:B0-----:R-:W-:-:S04]  /*1b970*/  IMAD R0, R3, UR4, RZ ;  /* 0x0000000403007c24 */ /* 0x001fc8000f8e02ff */
[C---:B--2---:R-:W-:Y:S02]  /*1b980*/  IMAD R0, R2.reuse, UR5, R0 ;  /* 0x0000000502007c24 */ /* 0x044fe4000f8e0200 */
[----:B------:R-:W-:Y:S01]  /*1b990*/  IMAD.WIDE.U32 R2, R2, UR4, RZ ;  /* 0x0000000402027c25 */ /* 0x000fe2000f8e00ff */
[----:B------:R-:W-:-:S03]  /*1b9a0*/  ULDC.64 UR4, c[0x0][0x338] ;  /* 0x0000ce0000047ab9 */ /* 0x000fc60000000a00 */
[----:B------:R-:W-:Y:S02]  /*1b9b0*/  IMAD.IADD R3, R3, 0x1, R0 ;  /* 0x0000000103037824 */ /* 0x000fe400078e0200 */
[----:B---3--:R-:W-:Y:S02]  /*1b9c0*/  IMAD R0, R5, UR4, RZ ;  /* 0x0000000405007c24 */ /* 0x008fe4000f8e02ff */
[----:B----4-:R-:W-:-:S04]  /*1b9d0*/  IMAD.WIDE.U32 R2, R4, UR4, R2 ;  /* 0x0000000404027c25 */ /* 0x010fc8000f8e0002 */
        /* <DEDUP_REMOVED lines=96> */
.L_x_4804:
        /* <DEDUP_REMOVED lines=34> */
.L_x_4677:
        /* <DEDUP_REMOVED lines=11> */
.L_x_4678:
        /* <DEDUP_REMOVED lines=11> */
.L_x_4693:
        /* <DEDUP_REMOVED lines=32> */
[----:B------:R-:W-:Y:S02]  /*1c560*/  ISETP.NE.AND P1, PT, R10, 0x3, PT ;  /* 0x000000030a00780c */ /* 0x000fe40003f25270 */
[----:B------:R-:W-:Y:S01]  /*1c570*/  SEL R2, RZ, 0x1, P0 ;  /* 0x00000001ff027807 */ /* 0x000fe20000000000 */
[----:B------:R-:W-:Y:S05]  /*1c580*/  YIELD ;  /* 0x0000000000007946 */ /* 0x000fea0003800000 */
[----:B------:R-:W-:Y:S01]  /*1c590*/  LOP3.LUT R28, R28, R2, RZ, 0x3c, !PT ;  /* 0x000000021c1c7212 */ /* 0x000fe200078e3cff */
[----:B------:R-:W-:Y:S01]  /*1c5a0*/  IMAD.MOV.U32 R2, RZ, RZ, R7 ;  /* 0x000000ffff027224 */ /* 0x000fe200078e0007 */
[----:B------:R-:W-:Y:S01]  /*1c5b0*/  SEL R22, R22, RZ, P0 ;  /* 0x000000ff16167207 */ /* 0x000fe20000000000 */
[----:B------:R-:W-:-:S03]  /*1c5c0*/  VIADD R7, R7, 0xffffffff ;  /* 0xffffffff07077836 */ /* 0x000fc60000000000 */
[----:B------:R-:W-:Y:S01]  /*1c5d0*/  ISETP.GT.AND P3, PT, R2, R33, PT ;  /* 0x000000210200720c */ /* 0x000fe20003f64270 */
[----:B0-----:R-:W-:-:S12]  /*1c5e0*/  @!P1 BRA `(.L_x_4681) ;  /* 0x0000000000049947 */ /* 0x001fd80003800000 */
[----:B------:R-:W-:Y:S01]  /*1c5f0*/  BPT.TRAP 0x1 ;  /* 0x000000040000795c */ /* 0x000fe20000300000 */
.L_x_4681:
[----:B------:R-:W-:Y:S01]  /*1c600*/  IMAD R6, R22, 0x8, R18 ;  /* 0x0000000816067824 */ /* 0x000fe200078e0212 */
[----:B------:R-:W-:Y:S01]  /*1c610*/  SHF.L.U32 R25, R28, 0x1f, RZ ;  /* 0x0000001f1c197819 */ /* 0x000fe200000006ff */
[----:B------:R-:W-:Y:S01]  /*1c620*/  BSSY B1, `(.L_x_4682) ;  /* 0x0000004000017945 */ /* 0x000fe20003800000 */
[----:B------:R-:W-:Y:S02]  /*1c630*/  SHF.R.S32.HI R9, RZ, 0x1f, R5 ;  /* 0x0000001fff097819 */ /* 0x000fe40000011405 */
[----:B------:R-:W0:Y:S02]  /*1c640*/  SYNCS.PHASECHK.TRANS64.TRYWAIT P0, [R6+URZ+0x38840], R25 ;  /* 0x03884019060075a7 */ /* 0x000e24000800017f */
[----:B0-----:R-:W-:Y:S05]  /*1c650*/  @!P0 BRA `(.L_x_4683) ;  /* 0x0000004800648947 */ /* 0x001fea0003800000 */
.L_x_4805:
[----:B------:R-:W-:Y:S05]  /*1c660*/  BSYNC B1 ;  /* 0x0000000000017941 */ /* 0x000fea0003800000 */
.L_x_4682:
        /* <DEDUP_REMOVED lines=40> */
.L_x_4815:
        /* <DEDUP_REMOVED lines=8> */
.L_x_4685:
        /* <DEDUP_REMOVED lines=11> */
.L_x_4686:
[----:B------:R2:W-:Y:S01]  /*1ca20*/  SYNCS.ARRIVE.TRANS64.A1T0 RZ, [R6+URZ+0x38830], RZ ;  /* 0x038830ff06ff79a7 */ /* 0x0005e2000810003f */
[----:B------:R-:W-:Y:S05]  /*1ca30*/  @!P2 BRA `(.L_x_4687) ;  /* 0x000000000004a947 */ /* 0x000fea0003800000 */
[----:B------:R-:W-:Y:S01]  /*1ca40*/  BPT.TRAP 0x1 ;  /* 0x000000040000795c */ /* 0x000fe20000300000 */
.L_x_4687:
[----:B------:R-:W3:Y:S01]  /*1ca50*/  SYNCS.PHASECHK.TRANS64.TRYWAIT P0, [R6+URZ+0x38860], R25 ;  /* 0x03886019060075a7 */ /* 0x000ee2000800017f */
[----:B------:R-:W-:Y:S04]  /*1ca60*/  BSSY B1, `(.L_x_4688) ;  /* 0x0000002000017945 */ /* 0x000fe80003800000 */
[----:B---3--:R-:W-:Y:S05]  /*1ca70*/  @!P0 BRA `(.L_x_4689) ;  /* 0x00000048008c8947 */ /* 0x008fea0003800000 */
.L_x_4816:
[----:B------:R-:W-:Y:S05]  /*1ca80*/  BSYNC B1 ;  /* 0x0000000000017941 */ /* 0x000fea0003800000 */
.L_x_4688:
        /* <DEDUP_REMOVED lines=8> */
[----:B------:R-:W-:Y:S02]  /*1cb10*/  IMAD R21, R22, 0x7000, R8 ;  /* 0x0000700016157824 */ /* 0x000fe400078e0208 */
        /* <DEDUP_REMOVED lines=12> */
[----:B------:R-:W4:Y:S01]  /*1cbe0*/  SHFL.IDX PT, R2, R9, RZ, 0x181f ;  /* 0x00181fff09027589 */ /* 0x000f2200000e0000 */
[C---:B------:R-:W-:Y:S01]  /*1cbf0*/  LOP3.LUT P1, RZ, R16.reuse, 0x80, RZ, 0xc0, !PT ;  /* 0x0000008010ff7812 */ /* 0x040fe2000782c0ff */
[----:B------:R-:W-:Y:S01]  /*1cc00*/  IMAD R21, R21, 0x2, R18 ;  /* 0x0000000215157824 */ /* 0x000fe200078e0212 */
[C---:B------:R-:W-:Y:S01]  /*1cc10*/  LOP3.LUT P2, RZ, R16.reuse, 0x40, RZ, 0xc0, !PT ;  /* 0x0000004010ff7812 */ /* 0x040fe2000784c0ff */
[----:B------:R-:W5:Y:S01]  /*1cc20*/  SHFL.IDX PT, R3, R10, RZ, 0x181f ;  /* 0x00181fff0a037589 */ /* 0x000f6200000e0000 */
[----:B------:R-:W-:-:S03]  /*1cc30*/  LOP3.LUT R16, R16, 0xfff7ffff, RZ, 0xc0, !PT ;  /* 0xfff7ffff10107812 */ /* 0x000fc600078ec0ff */
[----:B------:R-:W0:Y:S01]  /*1cc40*/  SHFL.IDX PT, R14, R9, 0x1, 0x181f ;  /* 0x00381f00090e7f89 */ /* 0x000e2200000e0000 */
[----:B------:R-:W-:-:S03]  /*1cc50*/  @P3 LOP3.LUT R16, R16, 0x80000, RZ, 0xfc, !PT ;  /* 0x0008000010103812 */ /* 0x000fc600078efcff */
[----:B------:R-:W1:Y:S01]  /*1cc60*/  SHFL.IDX PT, R5, R10, 0x1, 0x181f ;  /* 0x00381f000a057f89 */ /* 0x000e6200000e0000 */
[C---:B------:R-:W-:Y:S02]  /*1cc70*/  LOP3.LUT P3, RZ, R16.reuse, 0x20, RZ, 0xc0, !PT ;  /* 0x0000002010ff7812 */ /* 0x040fe4000786c0ff */
[C---:B------:R-:W-:Y:S01]  /*1cc80*/  LOP3.LUT P6, RZ, R16.reuse, 0x10, RZ, 0xc0, !PT ;  /* 0x0000001010ff7812 */ /* 0x040fe200078cc0ff */
[----:B------:R-:W-:Y:S01]  /*1cc90*/  SHFL.IDX PT, R8, R10, 0x2, 0x181f ;  /* 0x00581f000a087f89 */ /* 0x000fe200000e0000 */
[----:B------:R-:W-:-:S03]  /*1cca0*/  LOP3.LUT R16, R16, 0xffdfffff, RZ, 0xc0, !PT ;  /* 0xffdfffff10107812 */ /* 0x000fc600078ec0ff */
[----:B------:R-:W-:Y:S01]  /*1ccb0*/  SHFL.IDX PT, R10, R10, 0x3, 0x181f ;  /* 0x00781f000a0a7f89 */ /* 0x000fe200000e0000 */
[----:B----4-:R-:W-:-:S05]  /*1ccc0*/  IADD3 R2, P0, R2, R0, RZ ;  /* 0x0000000002027210 */ /* 0x010fca0007f1e0ff */
[----:B------:R-:W-:Y:S01]  /*1ccd0*/  @P3 LOP3.LUT R16, R16, 0x200000, RZ, 0xfc, !PT ;  /* 0x0020000010103812 */ /* 0x000fe200078efcff */
[----:B-----5:R-:W-:Y:S01]  /*1cce0*/  IMAD.X R3, RZ, RZ, R3, P0 ;  /* 0x000000ffff037224 */ /* 0x020fe200000e0603 */
[----:B------:R-:W-:-:S04]  /*1ccf0*/  ISETP.NE.U32.AND P0, PT, R32, RZ, PT ;  /* 0x000000ff2000720c */ /* 0x000fc80003f05070 */
[----:B------:R-:W-:Y:S01]  /*1cd00*/  LDGSTS.E.BYPASS.LTC128B.128 [R21+0x400], desc[UR42][R2.64], !P1 ;  /* 0x0040000002157fae */ /* 0x000fe2000c901d6a */
[----:B------:R-:W-:-:S03]  /*1cd10*/  ISETP.NE.U32.AND P1, PT, R31, RZ, PT ;  /* 0x000000ff1f00720c */ /* 0x000fc60003f25070 */
[----:B------:R-:W-:Y:S01]  /*1cd20*/  LDGSTS.E.BYPASS.LTC128B.128 [R21+0x2400], desc[UR42][R2.64+0x80], !P2 ;  /* 0x0240008002157fae */ /* 0x000fe2000d101d6a */
[----:B0-----:R-:W-:-:S03]  /*1cd30*/  IADD3 R4, P2, R14, R0, RZ ;  /* 0x000000000e047210 */ /* 0x001fc60007f5e0ff */
[----:B------:R-:W-:Y:S01]  /*1cd40*/  LDGSTS.E.BYPASS.LTC128B.128 [R21+0x4400], desc[UR42][R2.64+0x100], !P3 ;  /* 0x0440010002157fae */ /* 0x000fe2000d901d6a */
[C---:B------:R-:W-:Y:S01]  /*1cd50*/  LOP3.LUT P3, RZ, R16.reuse, 0x80, RZ, 0xc0, !PT ;  /* 0x0000008010ff7812 */ /* 0x040fe2000786c0ff */
[----:B-1----:R-:W-:Y:S01]  /*1cd60*/  IMAD.X R5, RZ, RZ, R5, P2 ;  /* 0x000000ffff057224 */ /* 0x002fe200010e0605 */
        /* <DEDUP_REMOVED lines=33> */
.L_x_4826:
        /* <DEDUP_REMOVED lines=25> */
.L_x_4691:
        /* <DEDUP_REMOVED lines=11> */
.L_x_4692:
[----:B------:R1:W-:Y:S01]  /*1d1c0*/  SYNCS.ARRIVE.TRANS64.A1T0 RZ, [R6+URZ+0x38850], RZ ;  /* 0x038850ff06ff79a7 */ /* 0x0003e2000810003f */
[----:B------:R-:W-:Y:S05]  /*1d1d0*/  @P3 BRA `(.L_x_4693) ;  /* 0xfffffff000603947 */ /* 0x000fea000383ffff */
.L_x_4680:
[----:B------:R-:W-:Y:S05]  /*1d1e0*/  BSYNC B0 ;  /* 0x0000000000007941 */ /* 0x000fea0003800000 */
.L_x_4679:
        /* <DEDUP_REMOVED lines=21> */
.L_x_4695:
[----:B------:R-:W-:Y:S05]  /*1d340*/  BSYNC B0 ;  /* 0x0000000000007941 */ /* 0x000fea0003800000 */
.L_x_4694:
[----:B------:R-:W-:-:S07]  /*1d350*/  SEL R22, R22, RZ, P0 ;  /* 0x000000ff16167207 */ /* 0x000fce0000000000 */
.L_x_4648:
[----:B------:R-:W-:Y:S05]  /*1d360*/  BSYNC B7 ;  /* 0x0000000000077941 */ /* 0x000fea0003800000 */
.L_x_4646:
        /* <DEDUP_REMOVED lines=8> */
[----:B---3--:R3:W4:Y:S01]  /*1d3f0*/  LDS.128 R24, [R18+0x388d0] ;  /* 0x0388d00012187984 */ /* 0x0087220000000c00 */
[----:B------:R-:W-:Y:S06]  /*1d400*/  BAR.ARV 0x4, 0x180 ;  /* 0x0106000000007b1d */ /* 0x000fec0000002000 */
[----:B------:R-:W-:Y:S05]  /*1d410*/  BRA `(.L_x_4697) ;  /* 0x0000000800d07947 */ /* 0x000fea0003800000 */
.L_x_4696:
        /* <DEDUP_REMOVED lines=43> */
.L_x_4836:
[----:B------:R-:W-:Y:S02]  /*1d6d0*/  ULDC UR4, c[0x0][0xd38] ;  /* 0x00034e0000047ab9 */ /* 0x000fe40000000800 */
[----:B------:R-:W-:-:S04]  /*1d6e0*/  IMAD.U32 R2, RZ, RZ, UR4 ;  /* 0x00000004ff027e24 */ /* 0x000fc8000f8e00ff */
[----:B-1----:R-:W-:-:S04]  /*1d6f0*/  IMAD R5, R14, R2, RZ ;  /* 0x000000020e057224 */ /* 0x002fc800078e02ff */
[----:B------:R-:W-:-:S05]  /*1d700*/  IMAD.IADD R6, R6, 0x1, R5 ;  /* 0x0000000106067824 */ /* 0x000fca00078e0205 */
[----:B------:R-:W-:-:S13]  /*1d710*/  ISETP.GT.AND P6, PT, R6, R0, PT ;  /* 0x000000000600720c */ /* 0x000fda0003fc4270 */
[----:B------:R-:W-:Y:S05]  /*1d720*/  @P6 BRA `(.L_x_4699) ;  /* 0x0000000000a46947 */ /* 0x000fea0003800000 */
.L_x_4702:
        /* <DEDUP_REMOVED lines=35> */
.L_x_4844:
[----:B------:R-:W-:Y:S02]  /*1d960*/  ULDC UR4, c[0x0][0xd38] ;  /* 0x00034e0000047ab9 */ /* 0x000fe40000000800 */
[----:B------:R-:W-:-:S04]  /*1d970*/  IMAD.U32 R2, RZ, RZ, UR4 ;  /* 0x00000004ff027e24 */ /* 0x000fc8000f8e00ff */
[----:B-1----:R-:W-:-:S04]  /*1d980*/  IMAD R5, R14, R2, RZ ;  /* 0x000000020e057224 */ /* 0x002fc800078e02ff */
[----:B------:R-:W-:-:S05]  /*1d990*/  IMAD.IADD R6, R5, 0x1, R6 ;  /* 0x0000000105067824 */ /* 0x000fca00078e0206 */
[----:B------:R-:W-:-:S13]  /*1d9a0*/  ISETP.GT.AND P6, PT, R6, R0, PT ;  /* 0x000000000600720c */ /* 0x000fda0003fc4270 */
[----:B------:R-:W-:Y:S05]  /*1d9b0*/  @!P6 BRA `(.L_x_4702) ;  /* 0xfffffffc005ce947 */ /* 0x000fea000383ffff */
.L_x_4699:
        /* <DEDUP_REMOVED lines=9> */
.L_x_4849:
[----:B------:R-:W-:-:S13]  /*1da50*/  ISETP.NE.AND P0, PT, R8, RZ, PT ;  /* 0x000000ff0800720c */ /* 0x000fda0003f05270 */
[----:B------:R-:W-:Y:S05]  /*1da60*/  @!P0 BRA `(.L_x_4704) ;  /* 0x0000000000108947 */ /* 0x000fea0003800000 */
[----:B------:R-:W-:Y:S01]  /*1da70*/  UMOV UR4, 0xffffffff ;  /* 0xffffffff00047882 */ /* 0x000fe20000000000 */
[----:B------:R-:W-:Y:S02]  /*1da80*/  VIADD R12, R5, 0xffffffff ;  /* 0xffffffff050c7836 */ /* 0x000fe40000000000 */
[----:B------:R-:W-:Y:S05]  /*1da90*/  BRA.DIV UR4, `(.L_x_4705) ;  /* 0x0000004a04c47947 */ /* 0x000fea000b800000 */
[----:B------:R4:W0:Y:S02]  /*1daa0*/  SHFL.IDX PT, R24, R3, R12, 0x1f ;  /* 0x00001f0c03187589 */ /* 0x00082400000e0000 */
.L_x_4704:
        /* <DEDUP_REMOVED lines=58> */
.L_x_4700:
[----:B------:R-:W-:Y:S01]  /*1de50*/  UMOV UR4, URZ ;  /* 0x0000003f00047c82 */ /* 0x000fe20008000000 */
[----:B------:R-:W-:Y:S01]  /*1de60*/  UMOV UR5, URZ ;  /* 0x0000003f00057c82 */ /* 0x000fe20008000000 */
[----:B------:R-:W-:Y:S01]  /*1de70*/  ULDC UR6, c[0x0][0xd3c] ;  /* 0x00034f0000067ab9 */ /* 0x000fe20000000800 */
[----:B------:R-:W-:Y:S02]  /*1de80*/  IMAD.MOV.U32 R24, RZ, RZ, R0 ;  /* 0x000000ffff187224 */ /* 0x000fe400078e0000 */
[----:B------:R-:W-:Y:S02]  /*1de90*/  IMAD.U32 R25, RZ, RZ, UR4 ;  /* 0x00000004ff197e24 */ /* 0x000fe4000f8e00ff */
[----:B------:R-:W-:Y:S02]  /*1dea0*/  IMAD.U32 R26, RZ, RZ, UR5 ;  /* 0x00000005ff1a7e24 */ /* 0x000fe4000f8e00ff */
[----:B------:R-:W-:-:S07]  /*1deb0*/  IMAD.U32 R27, RZ, RZ, UR6 ;  /* 0x00000006ff1b7e24 */ /* 0x000fce000f8e00ff */
.L_x_4706:
        /* <DEDUP_REMOVED lines=10> */
.L_x_4697:
[----:B------:R-:W-:Y:S02]  /*1df60*/  ULDC UR4, c[0x0][0xd3c] ;  /* 0x00034f0000047ab9 */ /* 0x000fe40000000800 */
[----:B----4-:R-:W-:-:S13]  /*1df70*/  ISETP.GE.AND P0, PT, R27, UR4, PT ;  /* 0x000000041b007c0c */ /* 0x010fda000bf06270 */
[----:B------:R-:W-:Y:S05]  /*1df80*/  @!P0 BRA `(.L_x_4707) ;  /* 0xffffff8800388947 */ /* 0x000fea000383ffff */
[----:B------:R-:W-:Y:S05]  /*1df90*/  BSYNC B8 ;  /* 0x0000000000087941 */ /* 0x000fea0003800000 */
.L_x_4592:
        /* <DEDUP_REMOVED lines=12> */
.L_x_4852:
[----:B------:R-:W-:Y:S05]  /*1e060*/  BSYNC B0 ;  /* 0x0000000000007941 */ /* 0x000fea0003800000 */
.L_x_4708:
[----:B------:R-:W-:-:S03]  /*1e070*/  UMOV UR4, 0xffffffff ;  /* 0xffffffff00047882 */ /* 0x000fc60000000000 */
[----:B------:R-:W-:Y:S05]  /*1e080*/  BRA.DIV UR4, `(.L_x_4710) ;  /* 0x0000004604847947 */ /* 0x000fea000b800000 */
[----:B-1----:R-:W1:Y:S02]  /*1e090*/  S2R R0, SR_TID.X ;  /* 0x0000000000007919 */ /* 0x002e640000002100 */
[----:B-1----:R-:W-:-:S04]  /*1e0a0*/  SHF.R.U32.HI R0, RZ, 0x5, R0 ;  /* 0x00000005ff007819 */ /* 0x002fc80000011600 */
[----:B------:R-:W-:-:S05]  /*1e0b0*/  LOP3.LUT R0, R0, 0x3, RZ, 0xc0, !PT ;  /* 0x0000000300007812 */ /* 0x000fca00078ec0ff */
[----:B------:R1:W4:Y:S02]  /*1e0c0*/  SHFL.IDX PT, R14, R0, RZ, 0x1f ;  /* 0x00001fff000e7589 */ /* 0x00032400000e0000 */
.L_x_4855:
[----:B----4-:R-:W-:-:S13]  /*1e0d0*/  ISETP.NE.AND P0, PT, R14, RZ, PT ;  /* 0x000000ff0e00720c */ /* 0x010fda0003f05270 */
[----:B------:R-:W-:Y:S05]  /*1e0e0*/  @P0 BRA `(.L_x_4454) ;  /* 0x0000000000880947 */ /* 0x000fea0003800000 */
[----:B------:R-:W-:-:S03]  /*1e0f0*/  UMOV UR4, 0xffffffff ;  /* 0xffffffff00047882 */ /* 0x000fc60000000000 */
[----:B------:R-:W-:Y:S05]  /*1e100*/  BRA.DIV UR4, `(.L_x_4711) ;  /* 0x0000004604987947 */ /* 0x000fea000b800000 */
[----:B------:R-:W-:-:S13]  /*1e110*/  ELECT P6, URZ, PT ;  /* 0x00000000003f782f */ /* 0x000fda00038c0000 */
.L_x_4858:
[----:B------:R-:W-:Y:S05]  /*1e120*/  @!P6 BRA `(.L_x_4454) ;  /* 0x000000000078e947 */ /* 0x000fea0003800000 */
[----:B------:R-:W-:-:S06]  /*1e130*/  ULOP3.LUT UR4, UR36, 0x2, URZ, 0xfc, !UPT ;  /* 0x0000000224047892 */ /* 0x000fcc000f8efc3f */
[----:B-1----:R-:W-:-:S05]  /*1e140*/  IMAD.U32 R0, RZ, RZ, UR4 ;  /* 0x00000004ff007e24 */ /* 0x002fca000f8e00ff */
[----:B------:R-:W-:-:S13]  /*1e150*/  ISETP.NE.AND P0, PT, R0, 0x3, PT ;  /* 0x000000030000780c */ /* 0x000fda0003f05270 */
[----:B------:R-:W-:Y:S05]  /*1e160*/  @!P0 BRA `(.L_x_4712) ;  /* 0x0000000000048947 */ /* 0x000fea0003800000 */
[----:B------:R-:W-:Y:S01]  /*1e170*/  BPT.TRAP 0x1 ;  /* 0x000000040000795c */ /* 0x000fe20000300000 */
.L_x_4712:
[----:B------:R-:W-:Y:S01]  /*1e180*/  IMAD R5, R22, 0x8, R7 ;  /* 0x0000000816057824 */ /* 0x000fe200078e0207 */
[----:B------:R-:W-:Y:S01]  /*1e190*/  SHF.L.U32 R0, R28, 0x1f, RZ ;  /* 0x0000001f1c007819 */ /* 0x000fe200000006ff */
[----:B------:R-:W-:-:S03]  /*1e1a0*/  VIADD R22, R22, 0x1 ;  /* 0x0000000116167836 */ /* 0x000fc60000000000 */
[----:B------:R-:W1:Y:S02]  /*1e1b0*/  SYNCS.PHASECHK.TRANS64.TRYWAIT P1, [R5+URZ+0x38840], R0 ;  /* 0x03884000050075a7 */ /* 0x000e64000802017f */
[----:B------:R-:W-:-:S04]  /*1e1c0*/  ISETP.NE.AND P2, PT, R22, 0x2, PT ;  /* 0x000000021600780c */ /* 0x000fc80003f45270 */
[----:B------:R-:W-:Y:S01]  /*1e1d0*/  SEL R3, RZ, 0x1, P2 ;  /* 0x00000001ff037807 */ /* 0x000fe20001000000 */
[----:B-1----:R-:W-:Y:S08]  /*1e1e0*/  @!P1 BRA `(.L_x_4713) ;  /* 0x0000004400809947 */ /* 0x002ff00003800000 */
.L_x_4859:
[----:B------:R-:W-:Y:S02]  /*1e1f0*/  SEL R22, R22, RZ, P2 ;  /* 0x000000ff16167207 */ /* 0x000fe40001000000 */
[----:B------:R-:W-:Y:S01]  /*1e200*/  LOP3.LUT R2, R28, R3, RZ, 0x3c, !PT ;  /* 0x000000031c027212 */ /* 0x000fe200078e3cff */
[----:B------:R-:W-:Y:S06]  /*1e210*/  @!P0 BRA `(.L_x_4714) ;  /* 0x0000000000048947 */ /* 0x000fec0003800000 */
[----:B------:R-:W-:Y:S01]  /*1e220*/  BPT.TRAP 0x1 ;  /* 0x000000040000795c */ /* 0x000fe20000300000 */
.L_x_4714:
[----:B------:R-:W-:Y:S01]  /*1e230*/  IMAD R3, R22, 0x8, R7 ;  /* 0x0000000816037824 */ /* 0x000fe200078e0207 */
[----:B------:R-:W-:-:S04]  /*1e240*/  SHF.L.U32 R2, R2, 0x1f, RZ ;  /* 0x0000001f02027819 */ /* 0x000fc800000006ff */
[----:B------:R-:W4:Y:S02]  /*1e250*/  SYNCS.PHASECHK.TRANS64.TRYWAIT P1, [R3+URZ+0x38840], R2 ;  /* 0x03884002030075a7 */ /* 0x000f24000802017f */
[----:B----4-:R-:W-:Y:S05]  /*1e260*/  @!P1 BRA `(.L_x_4715) ;  /* 0x0000004400749947 */ /* 0x010fea0003800000 */
.L_x_4860:
[----:B------:R-:W-:Y:S05]  /*1e270*/  @!P0 BRA `(.L_x_4716) ;  /* 0x0000000000048947 */ /* 0x000fea0003800000 */
[----:B------:R-:W-:Y:S01]  /*1e280*/  BPT.TRAP 0x1 ;  /* 0x000000040000795c */ /* 0x000fe20000300000 */
.L_x_4716:
[----:B------:R-:W5:Y:S02]  /*1e290*/  SYNCS.PHASECHK.TRANS64.TRYWAIT P1, [R5+URZ+0x38860], R0 ;  /* 0x03886000050075a7 */ /* 0x000f64000802017f */
[----:B-----5:R-:W-:Y:S05]  /*1e2a0*/  @!P1 BRA `(.L_x_4717) ;  /* 0x0000004400789947 */ /* 0x020fea0003800000 */
.L_x_4861:
[----:B------:R-:W-:Y:S05]  /*1e2b0*/  @!P0 BRA `(.L_x_4718) ;  /* 0x0000000000048947 */ /* 0x000fea0003800000 */
[----:B------:R-:W-:Y:S01]  /*1e2c0*/  BPT.TRAP 0x1 ;  /* 0x000000040000795c */ /* 0x000fe20000300000 */
.L_x_4718:
[----:B------:R0:W0:Y:S02]  /*1e2d0*/  SYNCS.PHASECHK.TRANS64.TRYWAIT P0, [R3+URZ+0x38860], R2 ;  /* 0x03886002030075a7 */ /* 0x000024000800017f */
[----:B0-----:R-:W-:Y:S05]  /*1e2e0*/  @!P0 NANOSLEEP.SYNCS 0x989680 ;  /* 0x009896800000895d */ /* 0x001fea0003900000 */
[----:B------:R-:W0:Y:S02]  /*1e2f0*/  @!P0 SYNCS.PHASECHK.TRANS64 P0, [R3+URZ+0x38860], R2 ;  /* 0x03886002030085a7 */ /* 0x000e24000800007f */
[----:B0-----:R-:W-:Y:S05]  /*1e300*/  @!P0 BRA `(.L_x_4718) ;  /* 0xfffffffc00f08947 */ /* 0x001fea000383ffff */
.L_x_4454:
[----:B------:R-:W-:Y:S05]  /*1e310*/  BSYNC B9 ;  /* 0x0000000000097941 */ /* 0x000fea0003800000 */
.L_x_4451:
[----:B------:R-:W-:Y:S05]  /*1e320*/  EXIT ;  /* 0x000000000000794d */ /* 0x000fea0003800000 */
.L_x_4472:
[----:B0-----:R0:W1:Y:S02]  /*1e330*/  SYNCS.PHASECHK.TRANS64.TRYWAIT P4, [R58+URZ+0x38890], R65 ;  /* 0x038890413a0075a7 */ /* 0x001064000808017f */
[----:B-1----:R-:W-:Y:S05]  /*1e340*/  @!P4 NANOSLEEP.SYNCS 0x989680 ;  /* 0x009896800000c95d */ /* 0x002fea0003900000 */
[----:B------:R-:W1:Y:S02]  /*1e350*/  @!P4 SYNCS.PHASECHK.TRANS64 P4, [R58+URZ+0x38890], R65 ;  /* 0x038890413a00c5a7 */ /* 0x000e64000808007f */
[----:B-1----:R-:W-:Y:S05]  /*1e360*/  @!P4 BRA `(.L_x_4472) ;  /* 0xfffffffc00f0c947 */ /* 0x002fea000383ffff */
[----:B------:R-:W-:Y:S05]  /*1e370*/  BRA `(.L_x_4719) ;  /* 0xfffffe4c006c7947 */ /* 0x000fea000383ffff */
.L_x_4473:
[----:B------:R-:W-:Y:S01]  /*1e380*/  BSSY B1, `(.L_x_4720) ;  /* 0x0000007000017945 */ /* 0x000fe20003800000 */
[----:B------:R-:W-:Y:S02]  /*1e390*/  IMAD.MOV.U32 R12, RZ, RZ, RZ ;  /* 0x000000ffff0c7224 */ /* 0x000fe400078e00ff */
[----:B------:R-:W-:Y:S02]  /*1e3a0*/  IMAD.MOV.U32 R11, RZ, RZ, 0x1c1f ;  /* 0x00001c1fff0b7424 */ /* 0x000fe400078e00ff */
[----:B------:R-:W-:-:S07]  /*1e3b0*/  IMAD.MOV.U32 R15, RZ, RZ, -0x1 ;  /* 0xffffffffff0f7424 */ /* 0x000fce00078e00ff */
[----:B0-----:R-:W-:Y:S05]  /*1e3c0*/  WARPSYNC.COLLECTIVE R15, `(.L_x_4721) ;  /* 0x000000000f087348 */ /* 0x001fea0003c00000 */
[----:B------:R1:W2:Y:S02]  /*1e3d0*/  SHFL.IDX P6, R14, R13, R12, R11 ;  /* 0x0000000c0d0e7389 */ /* 0x0002a400000c000b */
[----:B012---:R-:W-:Y:S01]  /*1e3e0*/  ENDCOLLECTIVE ;  /* 0x000000000000791b */ /* 0x007fe20003800000 */
.L_x_4721:
[----:B------:R-:W-:Y:S05]  /*1e3f0*/  BSYNC B1 ;  /* 0x0000000000017941 */ /* 0x000fea0003800000 */
.L_x_4720:
        /* <DEDUP_REMOVED lines=8> */
.L_x_4722:
[----:B------:R-:W-:Y:S05]  /*1e480*/  BRA `(.L_x_4723) ;  /* 0xfffffe4c003c7947 */ /* 0x000fea000383ffff */
.L_x_4483:
[----:B0-----:R0:W1:Y:S02]  /*1e490*/  SYNCS.PHASECHK.TRANS64.TRYWAIT P5, [R58+URZ+0x38890], R65 ;  /* 0x038890413a0075a7 */ /* 0x00106400080a017f */
[----:B-1----:R-:W-:Y:S05]  /*1e4a0*/  @!P5 NANOSLEEP.SYNCS 0x989680 ;  /* 0x009896800000d95d */ /* 0x002fea0003900000 */
[----:B------:R-:W1:Y:S02]  /*1e4b0*/  @!P5 SYNCS.PHASECHK.TRANS64 P5, [R58+URZ+0x38890], R65 ;  /* 0x038890413a00d5a7 */ /* 0x000e6400080a007f */
[----:B-1----:R-:W-:Y:S05]  /*1e4c0*/  @!P5 BRA `(.L_x_4483) ;  /* 0xfffffffc00f0d947 */ /* 0x002fea000383ffff */
[----:B------:R-:W-:Y:S05]  /*1e4d0*/  BRA `(.L_x_4724) ;  /* 0xfffffe5400c47947 */ /* 0x000fea000383ffff */
.L_x_4484:
[----:B------:R-:W-:Y:S01]  /*1e4e0*/  BSSY B1, `(.L_x_4725) ;  /* 0x0000007000017945 */ /* 0x000fe20003800000 */
[----:B------:R-:W-:Y:S02]  /*1e4f0*/  IMAD.MOV.U32 R12, RZ, RZ, RZ ;  /* 0x000000ffff0c7224 */ /* 0x000fe400078e00ff */
[----:B------:R-:W-:Y:S02]  /*1e500*/  IMAD.MOV.U32 R11, RZ, RZ, 0x1c1f ;  /* 0x00001c1fff0b7424 */ /* 0x000fe400078e00ff */
[----:B------:R-:W-:-:S07]  /*1e510*/  IMAD.MOV.U32 R15, RZ, RZ, -0x1 ;  /* 0xffffffffff0f7424 */ /* 0x000fce00078e00ff */
[----:B0-----:R-:W-:Y:S05]  /*1e520*/  WARPSYNC.COLLECTIVE R15, `(.L_x_4726) ;  /* 0x000000000f087348 */ /* 0x001fea0003c00000 */
[----:B------:R1:W2:Y:S02]  /*1e530*/  SHFL.IDX P6, R14, R13, R12, R11 ;  /* 0x0000000c0d0e7389 */ /* 0x0002a400000c000b */
[----:B012---:R-:W-:Y:S01]  /*1e540*/  ENDCOLLECTIVE ;  /* 0x000000000000791b */ /* 0x007fe20003800000 */
.L_x_4726:
[----:B------:R-:W-:Y:S05]  /*1e550*/  BSYNC B1 ;  /* 0x0000000000017941 */ /* 0x000fea0003800000 */
.L_x_4725:
        /* <DEDUP_REMOVED lines=8> */
.L_x_4727:
[----:B------:R-:W-:Y:S01]  /*1e5e0*/  IMAD.MOV.U32 R68, RZ, RZ, R14 ;  /* 0x000000ffff447224 */ /* 0x000fe200078e000e */
[----:B------:R-:W-:Y:S06]  /*1e5f0*/  BRA `(.L_x_4728) ;  /* 0xfffffe5400907947 */ /* 0x000fec000383ffff */
.L_x_4489:
[----:B-1----:R1:W2:Y:S02]  /*1e600*/  SYNCS.PHASECHK.TRANS64.TRYWAIT P2, [R58+URZ+0x38890], R65 ;  /* 0x038890413a0075a7 */ /* 0x0022a4000804017f */
[----:B--2---:R-:W-:Y:S05]  /*1e610*/  @!P2 NANOSLEEP.SYNCS 0x989680 ;  /* 0x009896800000a95d */ /* 0x004fea0003900000 */
[----:B------:R-:W2:Y:S02]  /*1e620*/  @!P2 SYNCS.PHASECHK.TRANS64 P2, [R58+URZ+0x38890], R65 ;  /* 0x038890413a00a5a7 */ /* 0x000ea4000804007f */
[----:B--2---:R-:W-:Y:S05]  /*1e630*/  @!P2 BRA `(.L_x_4489) ;  /* 0xfffffffc00f0a947 */ /* 0x004fea000383ffff */
[----:B------:R-:W-:Y:S05]  /*1e640*/  BRA `(.L_x_4729) ;  /* 0xfffffe5c009c7947 */ /* 0x000fea000383ffff */
.L_x_4490:
[----:B------:R-:W-:Y:S01]  /*1e650*/  BSSY B1, `(.L_x_4730) ;  /* 0x0000007000017945 */ /* 0x000fe20003800000 */
[----:B------:R-:W-:Y:S02]  /*1e660*/  IMAD.MOV.U32 R12, RZ, RZ, RZ ;  /* 0x000000ffff0c7224 */ /* 0x000fe400078e00ff */
[----:B------:R-:W-:Y:S02]  /*1e670*/  IMAD.MOV.U32 R11, RZ, RZ, 0x1c1f ;  /* 0x00001c1fff0b7424 */ /* 0x000fe400078e00ff */
[----:B------:R-:W-:-:S07]  /*1e680*/  IMAD.MOV.U32 R15, RZ, RZ, -0x1 ;  /* 0xffffffffff0f7424 */ /* 0x000fce00078e00ff */
[----:B-1----:R-:W-:Y:S05]  /*1e690*/  WARPSYNC.COLLECTIVE R15, `(.L_x_4731) ;  /* 0x000000000f087348 */ /* 0x002fea0003c00000 */
[----:B------:R0:W2:Y:S02]  /*1e6a0*/  SHFL.IDX P6, R14, R13, R12, R11 ;  /* 0x0000000c0d0e7389 */ /* 0x0000a400000c000b */
[----:B012---:R-:W-:Y:S01]  /*1e6b0*/  ENDCOLLECTIVE ;  /* 0x000000000000791b */ /* 0x007fe20003800000 */
.L_x_4731:
[----:B------:R-:W-:Y:S05]  /*1e6c0*/  BSYNC B1 ;  /* 0x0000000000017941 */ /* 0x000fea0003800000 */
.L_x_4730:
        /* <DEDUP_REMOVED lines=8> */
.L_x_4732:
[----:B------:R-:W-:Y:S05]  /*1e750*/  BRA `(.L_x_4733) ;  /* 0xfffffe5c00bc7947 */ /* 0x000fea000383ffff */
.L_x_4494:
[----:B-1----:R1:W2:Y:S02]  /*1e760*/  SYNCS.PHASECHK.TRANS64.TRYWAIT P3, [R58+URZ+0x388b0], R65 ;  /* 0x0388b0413a0075a7 */ /* 0x0022a4000806017f */
[----:B--2---:R-:W-:Y:S05]  /*1e770*/  @!P3 NANOSLEEP.SYNCS 0x989680 ;  /* 0x009896800000b95d */ /* 0x004fea0003900000 */
[----:B------:R-:W2:Y:S02]  /*1e780*/  @!P3 SYNCS.PHASECHK.TRANS64 P3, [R58+URZ+0x388b0], R65 ;  /* 0x0388b0413a00b5a7 */ /* 0x000ea4000806007f */
[----:B--2---:R-:W-:Y:S05]  /*1e790*/  @!P3 BRA `(.L_x_4494) ;  /* 0xfffffffc00f0b947 */ /* 0x004fea000383ffff */
[----:B------:R-:W-:Y:S05]  /*1e7a0*/  BRA `(.L_x_4734) ;  /* 0xfffffe6000487947 */ /* 0x000fea000383ffff */
.L_x_4523:
        /* <DEDUP_REMOVED lines=8> */
.L_x_4736:
[----:B------:R-:W-:Y:S05]  /*1e830*/  BSYNC B1 ;  /* 0x0000000000017941 */ /* 0x000fea0003800000 */
.L_x_4735:
        /* <DEDUP_REMOVED lines=8> */
.L_x_4737:
[----:B------:R-:W-:Y:S02]  /*1e8c0*/  IMAD.MOV.U32 R13, RZ, RZ, R24 ;  /* 0x000000ffff0d7224 */ /* 0x000fe400078e0018 */
[----:B------:R-:W-:-:S07]  /*1e8d0*/  IMAD.MOV.U32 R20, RZ, RZ, R14 ;  /* 0x000000ffff147224 */ /* 0x000fce00078e000e */
[----:B------:R-:W-:Y:S05]  /*1e8e0*/  WARPSYNC.COLLECTIVE R15, `(.L_x_4738) ;  /* 0x000000000f087348 */ /* 0x000fea0003c00000 */
[----:B------:R0:W1:Y:S02]  /*1e8f0*/  SHFL.IDX P6, R14, R13, R12, R11 ;  /* 0x0000000c0d0e7389 */ /* 0x00006400000c000b */
[----:B01----:R-:W-:Y:S01]  /*1e900*/  ENDCOLLECTIVE ;  /* 0x000000000000791b */ /* 0x003fe20003800000 */
.L_x_4738:
[----:B------:R-:W-:Y:S02]  /*1e910*/  IMAD.MOV.U32 R13, RZ, RZ, R27 ;  /* 0x000000ffff0d7224 */ /* 0x000fe400078e001b */
[----:B------:R-:W-:-:S07]  /*1e920*/  IMAD.MOV.U32 R24, RZ, RZ, R14 ;  /* 0x000000ffff187224 */ /* 0x000fce00078e000e */
[----:B------:R-:W-:Y:S05]  /*1e930*/  WARPSYNC.COLLECTIVE R15, `(.L_x_4739) ;  /* 0x000000000f087348 */ /* 0x000fea0003c00000 */
[----:B------:R0:W1:Y:S02]  /*1e940*/  SHFL.IDX P6, R14, R13, R12, R11 ;  /* 0x0000000c0d0e7389 */ /* 0x00006400000c000b */
[----:B01----:R-:W-:Y:S01]  /*1e950*/  ENDCOLLECTIVE ;  /* 0x000000000000791b */ /* 0x003fe20003800000 */
.L_x_4739:
[----:B------:R-:W-:Y:S01]  /*1e960*/  IMAD.MOV.U32 R21, RZ, RZ, R14 ;  /* 0x000000ffff157224 */ /* 0x000fe200078e000e */
[----:B------:R-:W-:Y:S06]  /*1e970*/  BRA `(.L_x_4740) ;  /* 0xfffffe9400387947 */ /* 0x000fec000383ffff */
.L_x_4527:
[----:B0-----:R0:W1:Y:S02]  /*1e980*/  SYNCS.PHASECHK.TRANS64.TRYWAIT P0, [R2+URZ+0x38800], R25 ;  /* 0x03880019020075a7 */ /* 0x001064000800017f */
[----:B-1----:R-:W-:Y:S05]  /*1e990*/  @!P0 NANOSLEEP.SYNCS 0x989680 ;  /* 0x009896800000895d */ /* 0x002fea0003900000 */
[----:B------:R-:W1:Y:S02]  /*1e9a0*/  @!P0 SYNCS.PHASECHK.TRANS64 P0, [R2+URZ+0x38800], R25 ;  /* 0x03880019020085a7 */ /* 0x000e64000800007f */
[----:B-1----:R-:W-:Y:S05]  /*1e9b0*/  @!P0 BRA `(.L_x_4527) ;  /* 0xfffffffc00f08947 */ /* 0x002fea000383ffff */
[----:B------:R-:W-:Y:S05]  /*1e9c0*/  BRA `(.L_x_4741) ;  /* 0xfffffe98004c7947 */ /* 0x000fea000383ffff */
.L_x_4535:
        /* <DEDUP_REMOVED lines=8> */
.L_x_4743:
[----:B------:R-:W-:Y:S05]  /*1ea50*/  BSYNC B1 ;  /* 0x0000000000017941 */ /* 0x000fea0003800000 */
.L_x_4742:
        /* <DEDUP_REMOVED lines=8> */
.L_x_4744:
[----:B------:R-:W-:Y:S02]  /*1eae0*/  IMAD.MOV.U32 R13, RZ, RZ, R24 ;  /* 0x000000ffff0d7224 */ /* 0x000fe400078e0018 */
[----:B------:R-:W-:-:S07]  /*1eaf0*/  IMAD.MOV.U32 R20, RZ, RZ, R14 ;  /* 0x000000ffff147224 */ /* 0x000fce00078e000e */
[----:B------:R-:W-:Y:S05]  /*1eb00*/  WARPSYNC.COLLECTIVE R15, `(.L_x_4745) ;  /* 0x000000000f087348 */ /* 0x000fea0003c00000 */
[----:B------:R0:W1:Y:S02]  /*1eb10*/  SHFL.IDX P6, R14, R13, R12, R11 ;  /* 0x0000000c0d0e7389 */ /* 0x00006400000c000b */
[----:B01----:R-:W-:Y:S01]  /*1eb20*/  ENDCOLLECTIVE ;  /* 0x000000000000791b */ /* 0x003fe20003800000 */
.L_x_4745:
[----:B------:R-:W-:Y:S02]  /*1eb30*/  IMAD.MOV.U32 R13, RZ, RZ, R27 ;  /* 0x000000ffff0d7224 */ /* 0x000fe400078e001b */
[----:B------:R-:W-:-:S07]  /*1eb40*/  IMAD.MOV.U32 R21, RZ, RZ, R14 ;  /* 0x000000ffff157224 */ /* 0x000fce00078e000e */
[----:B------:R-:W-:Y:S05]  /*1eb50*/  WARPSYNC.COLLECTIVE R15, `(.L_x_4746) ;  /* 0x000000000f087348 */ /* 0x000fea0003c00000 */
[----:B------:R0:W1:Y:S02]  /*1eb60*/  SHFL.IDX P6, R14, R13, R12, R11 ;  /* 0x0000000c0d0e7389 */ /* 0x00006400000c000b */
[----:B01----:R-:W-:Y:S01]  /*1eb70*/  ENDCOLLECTIVE ;  /* 0x000000000000791b */ /* 0x003fe20003800000 */
.L_x_4746:
[----:B------:R-:W-:Y:S05]  /*1eb80*/  BRA `(.L_x_4747) ;  /* 0xfffffea000bc7947 */ /* 0x000fea000383ffff */
.L_x_4539:
[----:B0-----:R0:W1:Y:S02]  /*1eb90*/  SYNCS.PHASECHK.TRANS64.TRYWAIT P1, [R2+URZ+0x38800], R27 ;  /* 0x0388001b020075a7 */ /* 0x001064000802017f */
[----:B-1----:R-:W-:Y:S05]  /*1eba0*/  @!P1 NANOSLEEP.SYNCS 0x989680 ;  /* 0x009896800000995d */ /* 0x002fea0003900000 */
[----:B------:R-:W1:Y:S02]  /*1ebb0*/  @!P1 SYNCS.PHASECHK.TRANS64 P1, [R2+URZ+0x38800], R27 ;  /* 0x0388001b020095a7 */ /* 0x000e64000802007f */
[----:B-1----:R-:W-:Y:S05]  /*1ebc0*/  @!P1 BRA `(.L_x_4539) ;  /* 0xfffffffc00f09947 */ /* 0x002fea000383ffff */
[----:B------:R-:W-:Y:S05]  /*1ebd0*/  BRA `(.L_x_4748) ;  /* 0xfffffea4009c7947 */ /* 0x000fea000383ffff */
.L_x_4545:
[----:B-1----:R1:W2:Y:S02]  /*1ebe0*/  SYNCS.PHASECHK.TRANS64.TRYWAIT P1, [R13+URZ+0x38830], R12 ;  /* 0x0388300c0d0075a7 */ /* 0x0022a4000802017f */
[----:B--2---:R-:W-:Y:S05]  /*1ebf0*/  @!P1 NANOSLEEP.SYNCS 0x989680 ;  /* 0x009896800000995d */ /* 0x004fea0003900000 */
[----:B------:R-:W2:Y:S02]  /*1ec00*/  @!P1 SYNCS.PHASECHK.TRANS64 P1, [R13+URZ+0x38830], R12 ;  /* 0x0388300c0d0095a7 */ /* 0x000ea4000802007f */
[----:B--2---:R-:W-:Y:S05]  /*1ec10*/  @!P1 BRA `(.L_x_4545) ;  /* 0xfffffffc00f09947 */ /* 0x004fea000383ffff */
[----:B------:R-:W-:Y:S05]  /*1ec20*/  BRA `(.L_x_4544) ;  /* 0xfffffeb000d47947 */ /* 0x000fea000383ffff */
.L_x_4547:
[----:B--2---:R2:W3:Y:S02]  /*1ec30*/  SYNCS.PHASECHK.TRANS64.TRYWAIT P1, [R2+URZ+0x38810], R3 ;  /* 0x03881003020075a7 */ /* 0x0044e4000802017f */
[----:B---3--:R-:W-:Y:S05]  /*1ec40*/  @!P1 NANOSLEEP.SYNCS 0x989680 ;  /* 0x009896800000995d */ /* 0x008fea0003900000 */
[----:B------:R-:W3:Y:S02]  /*1ec50*/  @!P1 SYNCS.PHASECHK.TRANS64 P1, [R2+URZ+0x38810], R3 ;  /* 0x03881003020095a7 */ /* 0x000ee4000802007f */
[----:B---3--:R-:W-:Y:S05]  /*1ec60*/  @!P1 BRA `(.L_x_4547) ;  /* 0xfffffffc00f09947 */ /* 0x008fea000383ffff */
[----:B------:R-:W-:Y:S05]  /*1ec70*/  BRA `(.L_x_4749) ;  /* 0xfffffeb400847947 */ /* 0x000fea000383ffff */
.L_x_4551:
[----:B--2---:R2:W4:Y:S02]  /*1ec80*/  SYNCS.PHASECHK.TRANS64.TRYWAIT P1, [R13+URZ+0x38850], R12 ;  /* 0x0388500c0d0075a7 */ /* 0x004524000802017f */
[----:B----4-:R-:W-:Y:S05]  /*1ec90*/  @!P1 NANOSLEEP.SYNCS 0x989680 ;  /* 0x009896800000995d */ /* 0x010fea0003900000 */
[----:B------:R-:W4:Y:S02]  /*1eca0*/  @!P1 SYNCS.PHASECHK.TRANS64 P1, [R13+URZ+0x38850], R12 ;  /* 0x0388500c0d0095a7 */ /* 0x000f24000802007f */
[----:B----4-:R-:W-:Y:S05]  /*1ecb0*/  @!P1 BRA `(.L_x_4551) ;  /* 0xfffffffc00f09947 */ /* 0x010fea000383ffff */
[----:B------:R-:W-:Y:S05]  /*1ecc0*/  BRA `(.L_x_4550) ;  /* 0xfffffeb400b07947 */ /* 0x000fea000383ffff */
.L_x_4560:
[----:B-1----:R1:W2:Y:S02]  /*1ecd0*/  SYNCS.PHASECHK.TRANS64.TRYWAIT P2, [R14+URZ+0x38830], R3 ;  /* 0x038830030e0075a7 */ /* 0x0022a4000804017f */
[----:B--2---:R-:W-:Y:S05]  /*1ece0*/  @!P2 NANOSLEEP.SYNCS 0x989680 ;  /* 0x009896800000a95d */ /* 0x004fea0003900000 */
[----:B------:R-:W2:Y:S02]  /*1ecf0*/  @!P2 SYNCS.PHASECHK.TRANS64 P2, [R14+URZ+0x38830], R3 ;  /* 0x038830030e00a5a7 */ /* 0x000ea4000804007f */
[----:B--2---:R-:W-:Y:S05]  /*1ed00*/  @!P2 BRA `(.L_x_4560) ;  /* 0xfffffffc00f0a947 */ /* 0x004fea000383ffff */
[----:B------:R-:W-:Y:S05]  /*1ed10*/  BRA `(.L_x_4559) ;  /* 0xfffffee000607947 */ /* 0x000fea000383ffff */
.L_x_4565:
[----:B---3--:R3:W4:Y:S02]  /*1ed20*/  SYNCS.PHASECHK.TRANS64.TRYWAIT P2, [R14+URZ+0x38850], R3 ;  /* 0x038850030e0075a7 */ /* 0x008724000804017f */
[----:B----4-:R-:W-:Y:S05]  /*1ed30*/  @!P2 NANOSLEEP.SYNCS 0x989680 ;  /* 0x009896800000a95d */ /* 0x010fea0003900000 */
[----:B------:R-:W4:Y:S02]  /*1ed40*/  @!P2 SYNCS.PHASECHK.TRANS64 P2, [R14+URZ+0x38850], R3 ;  /* 0x038850030e00a5a7 */ /* 0x000f24000804007f */
[----:B----4-:R-:W-:Y:S05]  /*1ed50*/  @!P2 BRA `(.L_x_4565) ;  /* 0xfffffffc00f0a947 */ /* 0x010fea000383ffff */
[----:B------:R-:W-:Y:S05]  /*1ed60*/  BRA `(.L_x_4564) ;  /* 0xfffffee400047947 */ /* 0x000fea000383ffff */
.L_x_4600:
        /* <DEDUP_REMOVED lines=11> */
.L_x_4751:
[----:B------:R-:W-:Y:S05]  /*1ee20*/  BSYNC B1 ;  /* 0x0000000000017941 */ /* 0x000fea0003800000 */
.L_x_4750:
[----:B------:R-:W-:Y:S05]  /*1ee30*/  BRA `(.L_x_4752) ;  /* 0xffffff8000d87947 */ /* 0x000fea000383ffff */
.L_x_4602:
[----:B------:R-:W-:Y:S01]  /*1ee40*/  BSSY B1, `(.L_x_4753) ;  /* 0x0000006000017945 */ /* 0x000fe20003800000 */
[----:B------:R-:W-:-:S07]  /*1ee50*/  IMAD.MOV.U32 R15, RZ, RZ, -0x1 ;  /* 0xffffffffff0f7424 */ /* 0x000fce00078e00ff */
[----:B0-----:R-:W-:Y:S05]  /*1ee60*/  WARPSYNC.COLLECTIVE R15, `(.L_x_4754) ;  /* 0x000000000f0c7348 */ /* 0x001fea0003c00000 */
[----:B------:R-:W-:Y:S02]  /*1ee70*/  ELECT P6, UR62, PT ;  /* 0x00000000003e782f */ /* 0x000fe400038c0000 */
[----:B------:R-:W-:Y:S01]  /*1ee80*/  MOV R14, UR62 ;  /* 0x0000003e000e7c02 */ /* 0x000fe20008000f00 */
[----:B0-----:R-:W-:Y:S10]  /*1ee90*/  ENDCOLLECTIVE ;  /* 0x000000000000791b */ /* 0x001ff40003800000 */
.L_x_4754:
[----:B------:R-:W-:Y:S05]  /*1eea0*/  BSYNC B1 ;  /* 0x0000000000017941 */ /* 0x000fea0003800000 */
.L_x_4753:
[----:B------:R-:W-:Y:S05]  /*1eeb0*/  BRA `(.L_x_4601) ;  /* 0xffffff8000d07947 */ /* 0x000fea000383ffff */
.L_x_4604:
[----:B0-----:R0:W1:Y:S02]  /*1eec0*/  SYNCS.PHASECHK.TRANS64.TRYWAIT P0, [R18+URZ+0x38820], R3 ;  /* 0x03882003120075a7 */ /* 0x001064000800017f */
[----:B-1----:R-:W-:Y:S05]  /*1eed0*/  @!P0 NANOSLEEP.SYNCS 0x989680 ;  /* 0x009896800000895d */ /* 0x002fea0003900000 */
[----:B------:R-:W1:Y:S02]  /*1eee0*/  @!P0 SYNCS.PHASECHK.TRANS64 P0, [R18+URZ+0x38820], R3 ;  /* 0x03882003120085a7 */ /* 0x000e64000800007f */
[----:B-1----:R-:W-:Y:S05]  /*1eef0*/  @!P0 BRA `(.L_x_4604) ;  /* 0xfffffffc00f08947 */ /* 0x002fea000383ffff */
[----:B------:R-:W-:Y:S05]  /*1ef00*/  BRA `(.L_x_4755) ;  /* 0xffffff8000e07947 */ /* 0x000fea000383ffff */
.L_x_4608:
[----:B0-----:R0:W1:Y:S02]  /*1ef10*/  SYNCS.PHASECHK.TRANS64.TRYWAIT P0, [R3+URZ+0x388a0], R8 ;  /* 0x0388a008030075a7 */ /* 0x001064000800017f */
[----:B-1----:R-:W-:Y:S05]  /*1ef20*/  @!P0 NANOSLEEP.SYNCS 0x989680 ;  /* 0x009896800000895d */ /* 0x002fea0003900000 */
[----:B------:R-:W1:Y:S02]  /*1ef30*/  @!P0 SYNCS.PHASECHK.TRANS64 P0, [R3+URZ+0x388a0], R8 ;  /* 0x0388a008030085a7 */ /* 0x000e64000800007f */
[----:B-1----:R-:W-:Y:S05]  /*1ef40*/  @!P0 BRA `(.L_x_4608) ;  /* 0xfffffffc00f08947 */ /* 0x002fea000383ffff */
[----:B------:R-:W-:Y:S05]  /*1ef50*/  BRA `(.L_x_4756) ;  /* 0xffffff8000f87947 */ /* 0x000fea000383ffff */
.L_x_4613:
[----:B-1----:R1:W2:Y:S02]  /*1ef60*/  SYNCS.PHASECHK.TRANS64.TRYWAIT P0, [R3+URZ+0x388c0], R8 ;  /* 0x0388c008030075a7 */ /* 0x0022a4000800017f */
[----:B--2---:R-:W-:Y:S05]  /*1ef70*/  @!P0 NANOSLEEP.SYNCS 0x989680 ;  /* 0x009896800000895d */ /* 0x004fea0003900000 */
[----:B------:R-:W2:Y:S02]  /*1ef80*/  @!P0 SYNCS.PHASECHK.TRANS64 P0, [R3+URZ+0x388c0], R8 ;  /* 0x0388c008030085a7 */ /* 0x000ea4000800007f */
[----:B--2---:R-:W-:Y:S05]  /*1ef90*/  @!P0 BRA `(.L_x_4613) ;  /* 0xfffffffc00f08947 */ /* 0x004fea000383ffff */
[----:B------:R-:W-:Y:S05]  /*1efa0*/  BRA `(.L_x_4757) ;  /* 0xffffff8400747947 */ /* 0x000fea000383ffff */
.L_x_4627:
[----:B0-----:R0:W1:Y:S02]  /*1efb0*/  SYNCS.PHASECHK.TRANS64.TRYWAIT P2, [R8+URZ+0x388a0], R2 ;  /* 0x0388a002080075a7 */ /* 0x001064000804017f */
[----:B-1----:R-:W-:Y:S05]  /*1efc0*/  @!P2 NANOSLEEP.SYNCS 0x989680 ;  /* 0x009896800000a95d */ /* 0x002fea0003900000 */
[----:B------:R-:W1:Y:S02]  /*1efd0*/  @!P2 SYNCS.PHASECHK.TRANS64 P2, [R8+URZ+0x388a0], R2 ;  /* 0x0388a0020800a5a7 */ /* 0x000e64000804007f */
[----:B-1----:R-:W-:Y:S05]  /*1efe0*/  @!P2 BRA `(.L_x_4627) ;  /* 0xfffffffc00f0a947 */ /* 0x002fea000383ffff */
[----:B------:R-:W-:Y:S05]  /*1eff0*/  BRA `(.L_x_4758) ;  /* 0xffffff8c00d87947 */ /* 0x000fea000383ffff */
.L_x_4632:
[----:B-1----:R1:W2:Y:S02]  /*1f000*/  SYNCS.PHASECHK.TRANS64.TRYWAIT P2, [R8+URZ+0x388c0], R2 ;  /* 0x0388c002080075a7 */ /* 0x0022a4000804017f */
[----:B--2---:R-:W-:Y:S05]  /*1f010*/  @!P2 NANOSLEEP.SYNCS 0x989680 ;  /* 0x009896800000a95d */ /* 0x004fea0003900000 */
[----:B------:R-:W2:Y:S02]  /*1f020*/  @!P2 SYNCS.PHASECHK.TRANS64 P2, [R8+URZ+0x388c0], R2 ;  /* 0x0388c0020800a5a7 */ /* 0x000ea4000804007f */
[----:B--2---:R-:W-:Y:S05]  /*1f030*/  @!P2 BRA `(.L_x_4632) ;  /* 0xfffffffc00f0a947 */ /* 0x004fea000383ffff */
[----:B------:R-:W-:Y:S05]  /*1f040*/  BRA `(.L_x_4759) ;  /* 0xffffff9000507947 */ /* 0x000fea000383ffff */
.L_x_4654:
        /* <DEDUP_REMOVED lines=8> */
[----:B0-----:R-:W-:Y:S05]  /*1f0d0*/  WARPSYNC.COLLECTIVE R15, `(.L_x_4761) ;  /* 0x000000000f087348 */ /* 0x001fea0003c00000 */
[----:B------:R1:W2:Y:S02]  /*1f0e0*/  SHFL.IDX P6, R14, R13, R12, R11 ;  /* 0x0000000c0d0e7389 */ /* 0x0002a400000c000b */
[----:B012---:R-:W-:Y:S01]  /*1f0f0*/  ENDCOLLECTIVE ;  /* 0x000000000000791b */ /* 0x007fe20003800000 */
.L_x_4761:
[----:B------:R-:W-:Y:S05]  /*1f100*/  BSYNC B0 ;  /* 0x0000000000007941 */ /* 0x000fea0003800000 */
.L_x_4760:
[----:B------:R-:W-:Y:S05]  /*1f110*/  BRA `(.L_x_4762) ;  /* 0xffffffa400e47947 */ /* 0x000fea000383ffff */
.L_x_4657:
[----:B0-----:R0:W1:Y:S02]  /*1f120*/  SYNCS.PHASECHK.TRANS64.TRYWAIT P0, [R26+URZ+0x38840], R0 ;  /* 0x038840001a0075a7 */ /* 0x001064000800017f */
[----:B-1----:R-:W-:Y:S05]  /*1f130*/  @!P0 NANOSLEEP.SYNCS 0x989680 ;  /* 0x009896800000895d */ /* 0x002fea0003900000 */
[----:B------:R-:W1:Y:S02]  /*1f140*/  @!P0 SYNCS.PHASECHK.TRANS64 P0, [R26+URZ+0x38840], R0 ;  /* 0x038840001a0085a7 */ /* 0x000e64000800007f */
[----:B-1----:R-:W-:Y:S05]  /*1f150*/  @!P0 BRA `(.L_x_4657) ;  /* 0xfffffffc00f08947 */ /* 0x002fea000383ffff */
[----:B------:R-:W-:Y:S05]  /*1f160*/  BRA `(.L_x_4763) ;  /* 0xffffffa800187947 */ /* 0x000fea000383ffff */
.L_x_4658:
        /* <DEDUP_REMOVED lines=8> */
.L_x_4765:
[----:B------:R-:W-:Y:S05]  /*1f1f0*/  BSYNC B0 ;  /* 0x0000000000007941 */ /* 0x000fea0003800000 */
.L_x_4764:
        /* <DEDUP_REMOVED lines=9> */
.L_x_4766:
[----:B------:R-:W-:Y:S02]  /*1f290*/  IMAD.MOV.U32 R13, RZ, RZ, R4 ;  /* 0x000000ffff0d7224 */ /* 0x000fe400078e0004 */
[----:B------:R-:W-:Y:S02]  /*1f2a0*/  IMAD.MOV.U32 R12, RZ, RZ, 0x1 ;  /* 0x00000001ff0c7424 */ /* 0x000fe400078e00ff */
[----:B------:R-:W-:-:S07]  /*1f2b0*/  IMAD.MOV.U32 R3, RZ, RZ, R14 ;  /* 0x000000ffff037224 */ /* 0x000fce00078e000e */
[----:B------:R-:W-:Y:S05]  /*1f2c0*/  WARPSYNC.COLLECTIVE R15, `(.L_x_4767) ;  /* 0x000000000f087348 */ /* 0x000fea0003c00000 */
[----:B------:R0:W1:Y:S02]  /*1f2d0*/  SHFL.IDX P6, R14, R13, R12, R11 ;  /* 0x0000000c0d0e7389 */ /* 0x00006400000c000b */
[----:B01----:R-:W-:Y:S01]  /*1f2e0*/  ENDCOLLECTIVE ;  /* 0x000000000000791b */ /* 0x003fe20003800000 */
.L_x_4767:
        /* <DEDUP_REMOVED lines=15> */
.L_x_4768:
[----:B------:R-:W-:Y:S02]  /*1f3e0*/  @P0 IMAD R6, R5, 0x2, R18 ;  /* 0x0000000205060824 */ /* 0x000fe400078e0212 */
[----:B------:R-:W-:Y:S02]  /*1f3f0*/  IMAD.MOV.U32 R13, RZ, RZ, R4 ;  /* 0x000000ffff0d7224 */ /* 0x000fe400078e0004 */
[----:B------:R-:W-:Y:S02]  /*1f400*/  IMAD.MOV.U32 R12, RZ, RZ, 0x2 ;  /* 0x00000002ff0c7424 */ /* 0x000fe400078e00ff */
[----:B------:R-:W-:-:S07]  /*1f410*/  IMAD.MOV.U32 R3, RZ, RZ, R14 ;  /* 0x000000ffff037224 */ /* 0x000fce00078e000e */
[----:B------:R-:W-:Y:S05]  /*1f420*/  WARPSYNC.COLLECTIVE R15, `(.L_x_4769) ;  /* 0x000000000f087348 */ /* 0x000fea0003c00000 */
[----:B------:R0:W1:Y:S02]  /*1f430*/  SHFL.IDX P6, R14, R13, R12, R11 ;  /* 0x0000000c0d0e7389 */ /* 0x00006400000c000b */
[----:B01----:R-:W-:Y:S01]  /*1f440*/  ENDCOLLECTIVE ;  /* 0x000000000000791b */ /* 0x003fe20003800000 */
.L_x_4769:
        /* <DEDUP_REMOVED lines=15> */
.L_x_4770:
[----:B------:R-:W-:Y:S02]  /*1f540*/  @P0 IMAD R6, R5, 0x2, R18 ;  /* 0x0000000205060824 */ /* 0x000fe400078e0212 */
[----:B------:R-:W-:Y:S02]  /*1f550*/  IMAD.MOV.U32 R13, RZ, RZ, R4 ;  /* 0x000000ffff0d7224 */ /* 0x000fe400078e0004 */
[----:B------:R-:W-:Y:S02]  /*1f560*/  IMAD.MOV.U32 R12, RZ, RZ, 0x3 ;  /* 0x00000003ff0c7424 */ /* 0x000fe400078e00ff */
[----:B------:R-:W-:-:S07]  /*1f570*/  IMAD.MOV.U32 R3, RZ, RZ, R14 ;  /* 0x000000ffff037224 */ /* 0x000fce00078e000e */
[----:B------:R-:W-:Y:S05]  /*1f580*/  WARPSYNC.COLLECTIVE R15, `(.L_x_4771) ;  /* 0x000000000f087348 */ /* 0x000fea0003c00000 */
[----:B------:R0:W1:Y:S02]  /*1f590*/  SHFL.IDX P6, R14, R13, R12, R11 ;  /* 0x0000000c0d0e7389 */ /* 0x00006400000c000b */
[----:B01----:R-:W-:Y:S01]  /*1f5a0*/  ENDCOLLECTIVE ;  /* 0x000000000000791b */ /* 0x003fe20003800000 */
.L_x_4771:
        /* <DEDUP_REMOVED lines=10> */
.L_x_4772:
[----:B------:R-:W-:Y:S01]  /*1f650*/  @!PT LDS RZ, [RZ] ;  /* 0x00000000fffff984 */ /* 0x000fe20000000800 */
[----:B------:R-:W-:Y:S01]  /*1f660*/  @!PT LDS RZ, [RZ] ;  /* 0x00000000fffff984 */ /* 0x000fe20000000800 */
[----:B------:R-:W-:Y:S01]  /*1f670*/  @!PT LDS RZ, [RZ] ;  /* 0x00000000fffff984 */ /* 0x000fe20000000800 */
[----:B------:R0:W-:Y:S01]  /*1f680*/  @P0 LDGSTS.E.BYPASS.LTC128B.128 [R6+0x23400], desc[UR42][R2.64], !P2 ;  /* 0x2340000002060fae */ /* 0x0001e2000d101d6a */
[----:B------:R-:W-:Y:S01]  /*1f690*/  IMAD.MOV.U32 R0, RZ, RZ, R14 ;  /* 0x000000ffff007224 */ /* 0x000fe200078e000e */
[----:B------:R-:W-:Y:S06]  /*1f6a0*/  BRA `(.L_x_4773) ;  /* 0xffffffa400c47947 */ /* 0x000fec000383ffff */
.L_x_4663:
        /* <DEDUP_REMOVED lines=9> */
.L_x_4774:
[C---:B------:R-:W-:Y:S01]  /*1f740*/  VIADD R10, R25.reuse, 0x10 ;  /* 0x00000010190a7836 */ /* 0x040fe20000000000 */
[C---:B------:R-:W-:Y:S01]  /*1f750*/  ISETP.GE.AND P0, PT, R25.reuse, R3, PT ;  /* 0x000000031900720c */ /* 0x040fe20003f06270 */
[----:B------:R-:W-:-:S03]  /*1f760*/  VIADD R8, R25, 0x20 ;  /* 0x0000002019087836 */ /* 0x000fc60000000000 */
[----:B------:R0:W-:Y:S04]  /*1f770*/  STL [R1+0x18], R10 ;  /* 0x0000180a01007387 */ /* 0x0001e80000100800 */
[----:B------:R0:W-:Y:S01]  /*1f780*/  STL [R1+0x1c], R8 ;  /* 0x00001c0801007387 */ /* 0x0001e20000100800 */
[----:B------:R-:W-:Y:S02]  /*1f790*/  IMAD.MOV.U32 R13, RZ, RZ, R0 ;  /* 0x000000ffff0d7224 */ /* 0x000fe400078e0000 */
[----:B------:R-:W-:-:S07]  /*1f7a0*/  IMAD.MOV.U32 R5, RZ, RZ, R14 ;  /* 0x000000ffff057224 */ /* 0x000fce00078e000e */
[----:B0-----:R-:W-:Y:S05]  /*1f7b0*/  WARPSYNC.COLLECTIVE R15, `(.L_x_4775) ;  /* 0x000000000f087348 */ /* 0x001fea0003c00000 */
[----:B------:R1:W2:Y:S02]  /*1f7c0*/  SHFL.IDX P6, R14, R13, R12, R11 ;  /* 0x0000000c0d0e7389 */ /* 0x0002a400000c000b */
[----:B012---:R-:W-:Y:S01]  /*1f7d0*/  ENDCOLLECTIVE ;  /* 0x000000000000791b */ /* 0x007fe20003800000 */
.L_x_4775:
[----:B------:R-:W-:Y:S02]  /*1f7e0*/  IMAD.MOV.U32 R13, RZ, RZ, R2 ;  /* 0x000000ffff0d7224 */ /* 0x000fe400078e0002 */
[----:B------:R-:W-:Y:S02]  /*1f7f0*/  IMAD.MOV.U32 R12, RZ, RZ, 0x1 ;  /* 0x00000001ff0c7424 */ /* 0x000fe400078e00ff */
[----:B------:R-:W-:-:S07]  /*1f800*/  IMAD.MOV.U32 R4, RZ, RZ, R14 ;  /* 0x000000ffff047224 */ /* 0x000fce00078e000e */
[----:B------:R-:W-:Y:S05]  /*1f810*/  WARPSYNC.COLLECTIVE R15, `(.L_x_4776) ;  /* 0x000000000f087348 */ /* 0x000fea0003c00000 */
[----:B------:R0:W1:Y:S02]  /*1f820*/  SHFL.IDX P6, R14, R13, R12, R11 ;  /* 0x0000000c0d0e7389 */ /* 0x00006400000c000b */
[----:B01----:R-:W-:Y:S01]  /*1f830*/  ENDCOLLECTIVE ;  /* 0x000000000000791b */ /* 0x003fe20003800000 */
.L_x_4776:
[----:B------:R-:W-:-:S05]  /*1f840*/  @!P0 LEA R4, P2, R7, R4, 0x1 ;  /* 0x0000000407048211 */ /* 0x000fca00078408ff */
[----:B------:R-:W-:-:S05]  /*1f850*/  @!P0 IMAD.X R5, RZ, RZ, R5, P2 ;  /* 0x000000ffff058224 */ /* 0x000fca00010e0605 */
[----:B------:R-:W-:Y:S01]  /*1f860*/  @!PT LDS RZ, [RZ] ;  /* 0x00000000fffff984 */ /* 0x000fe20000000800 */
[----:B------:R-:W-:Y:S01]  /*1f870*/  @!PT LDS RZ, [RZ] ;  /* 0x00000000fffff984 */ /* 0x000fe20000000800 */
[----:B------:R-:W-:Y:S01]  /*1f880*/  @!PT LDS RZ, [RZ] ;  /* 0x00000000fffff984 */ /* 0x000fe20000000800 */
[----:B------:R0:W-:Y:S01]  /*1f890*/  @!P0 LDGSTS.E.BYPASS.LTC128B.128 [R23+0x20400], desc[UR42][R4.64], !P1 ;  /* 0x2040000004178fae */ /* 0x0001e2000c901d6a */
[----:B------:R-:W-:Y:S01]  /*1f8a0*/  IMAD.MOV.U32 R13, RZ, RZ, R0 ;  /* 0x000000ffff0d7224 */ /* 0x000fe200078e0000 */
[----:B------:R-:W-:Y:S01]  /*1f8b0*/  ISETP.GE.AND P0, PT, R10, R3, PT ;  /* 0x000000030a00720c */ /* 0x000fe20003f06270 */
[----:B0-----:R-:W-:-:S12]  /*1f8c0*/  IMAD.MOV.U32 R4, RZ, RZ, R14 ;  /* 0x000000ffff047224 */ /* 0x001fd800078e000e */
[----:B------:R-:W-:Y:S05]  /*1f8d0*/  WARPSYNC.COLLECTIVE R15, `(.L_x_4777) ;  /* 0x000000000f087348 */ /* 0x000fea0003c00000 */
[----:B------:R0:W1:Y:S02]  /*1f8e0*/  SHFL.IDX P6, R14, R13, R12, R11 ;  /* 0x0000000c0d0e7389 */ /* 0x00006400000c000b */
[----:B01----:R-:W-:Y:S01]  /*1f8f0*/  ENDCOLLECTIVE ;  /* 0x000000000000791b */ /* 0x003fe20003800000 */
.L_x_4777:
[----:B------:R-:W-:Y:S02]  /*1f900*/  IMAD.MOV.U32 R13, RZ, RZ, R2 ;  /* 0x000000ffff0d7224 */ /* 0x000fe400078e0002 */
[----:B------:R-:W-:Y:S02]  /*1f910*/  IMAD.MOV.U32 R12, RZ, RZ, 0x2 ;  /* 0x00000002ff0c7424 */ /* 0x000fe400078e00ff */
[----:B------:R-:W-:-:S07]  /*1f920*/  IMAD.MOV.U32 R5, RZ, RZ, R14 ;  /* 0x000000ffff057224 */ /* 0x000fce00078e000e */
[----:B------:R-:W-:Y:S05]  /*1f930*/  WARPSYNC.COLLECTIVE R15, `(.L_x_4778) ;  /* 0x000000000f087348 */ /* 0x000fea0003c00000 */
[----:B------:R0:W1:Y:S02]  /*1f940*/  SHFL.IDX P6, R14, R13, R12, R11 ;  /* 0x0000000c0d0e7389 */ /* 0x00006400000c000b */
[----:B01----:R-:W-:Y:S01]  /*1f950*/  ENDCOLLECTIVE ;  /* 0x000000000000791b */ /* 0x003fe20003800000 */
.L_x_4778:
        /* <DEDUP_REMOVED lines=10> */
.L_x_4779:
[----:B------:R-:W-:Y:S01]  /*1fa00*/  @!PT LDS RZ, [RZ] ;  /* 0x00000000fffff984 */ /* 0x000fe20000000800 */
[----:B------:R-:W-:Y:S01]  /*1fa10*/  @!PT LDS RZ, [RZ] ;  /* 0x00000000fffff984 */ /* 0x000fe20000000800 */
[----:B------:R-:W-:Y:S01]  /*1fa20*/  @!PT LDS RZ, [RZ] ;  /* 0x00000000fffff984 */ /* 0x000fe20000000800 */
[----:B------:R0:W-:Y:S01]  /*1fa30*/  @!P0 LDGSTS.E.BYPASS.LTC128B.128 [R23+0x20c00], desc[UR42][R4.64], !P1 ;  /* 0x20c0000004178fae */ /* 0x0001e2000c901d6a */
[----:B------:R-:W-:Y:S01]  /*1fa40*/  ISETP.GE.AND P0, PT, R8, R3, PT ;  /* 0x000000030800720c */ /* 0x000fe20003f06270 */
[----:B------:R-:W-:Y:S02]  /*1fa50*/  IMAD.MOV.U32 R13, RZ, RZ, R2 ;  /* 0x000000ffff0d7224 */ /* 0x000fe400078e0002 */
[----:B------:R-:W-:Y:S02]  /*1fa60*/  IMAD.MOV.U32 R12, RZ, RZ, 0x3 ;  /* 0x00000003ff0c7424 */ /* 0x000fe400078e00ff */
[----:B0-----:R-:W-:-:S08]  /*1fa70*/  IMAD.MOV.U32 R4, RZ, RZ, R14 ;  /* 0x000000ffff047224 */ /* 0x001fd000078e000e */
[----:B------:R-:W-:Y:S05]  /*1fa80*/  WARPSYNC.COLLECTIVE R15, `(.L_x_4780) ;  /* 0x000000000f087348 */ /* 0x000fea0003c00000 */
[----:B------:R0:W1:Y:S02]  /*1fa90*/  SHFL.IDX P6, R14, R13, R12, R11 ;  /* 0x0000000c0d0e7389 */ /* 0x00006400000c000b */
[----:B01----:R-:W-:Y:S01]  /*1faa0*/  ENDCOLLECTIVE ;  /* 0x000000000000791b */ /* 0x003fe20003800000 */
.L_x_4780:
        /* <DEDUP_REMOVED lines=14> */
.L_x_4781:
[----:B------:R-:W-:Y:S01]  /*1fb90*/  IMAD.MOV.U32 R0, RZ, RZ, R14 ;  /* 0x000000ffff007224 */ /* 0x000fe200078e000e */
[----:B------:R-:W-:Y:S06]  /*1fba0*/  BRA `(.L_x_4782) ;  /* 0xffffffa800d87947 */ /* 0x000fec000383ffff */
.L_x_4667:
[----:B------:R-:W2:Y:S04]  /*1fbb0*/  LDL.LU R10, [R1+0x14] ;  /* 0x00001400010a7983 */ /* 0x000ea80000300800 */
[----:B------:R-:W3:Y:S04]  /*1fbc0*/  LDL.LU R9, [R1+0x18] ;  /* 0x0000180001097983 */ /* 0x000ee80000300800 */
[----:B------:R-:W4:Y:S01]  /*1fbd0*/  LDL.LU R8, [R1+0x1c] ;  /* 0x00001c0001087983 */ /* 0x000f220000300800 */
[----:B------:R-:W-:Y:S01]  /*1fbe0*/  LOP3.LUT R16, R16, 0xffffefff, RZ, 0xc0, !PT ;  /* 0xffffefff10107812 */ /* 0x000fe200078ec0ff */
[----:B------:R-:W-:Y:S01]  /*1fbf0*/  BSSY B0, `(.L_x_4783) ;  /* 0x0000029000007945 */ /* 0x000fe20003800000 */
[----:B------:R-:W-:-:S02]  /*1fc00*/  IMAD.MOV.U32 R13, RZ, RZ, R6 ;  /* 0x000000ffff0d7224 */ /* 0x000fc400078e0006 */
[----:B------:R-:W-:Y:S02]  /*1fc10*/  IMAD.MOV.U32 R12, RZ, RZ, RZ ;  /* 0x000000ffff0c7224 */ /* 0x000fe400078e00ff */
[----:B------:R-:W-:Y:S02]  /*1fc20*/  IMAD.MOV.U32 R11, RZ, RZ, 0x181f ;  /* 0x0000181fff0b7424 */ /* 0x000fe400078e00ff */
[----:B------:R-:W-:Y:S02]  /*1fc30*/  IMAD.MOV.U32 R15, RZ, RZ, -0x1 ;  /* 0xffffffffff0f7424 */ /* 0x000fe400078e00ff */
[----:B--2---:R-:W-:-:S05]  /*1fc40*/  IMAD R7, R10, R7, RZ ;  /* 0x000000070a077224 */ /* 0x004fca00078e02ff */
[-C--:B------:R-:W-:Y:S02]  /*1fc50*/  ISETP.GE.AND P2, PT, R25, R7.reuse, PT ;  /* 0x000000071900720c */ /* 0x080fe40003f46270 */
[-C--:B---3--:R-:W-:Y:S02]  /*1fc60*/  ISETP.GE.AND P1, PT, R9, R7.reuse, PT ;  /* 0x000000070900720c */ /* 0x088fe40003f26270 */
[----:B----4-:R-:W-:-:S09]  /*1fc70*/  ISETP.GE.AND P0, PT, R8, R7, PT ;  /* 0x000000070800720c */ /* 0x010fd20003f06270 */
[C---:B------:R-:W-:Y:S02]  /*1fc80*/  @!P2 LOP3.LUT R2, R4.reuse, 0x40, RZ, 0xc0, !PT ;  /* 0x000000400402a812 */ /* 0x040fe400078ec0ff */
[----:B------:R-:W-:Y:S02]  /*1fc90*/  @!P1 LOP3.LUT R3, R4, 0x40, RZ, 0xc0, !PT ;  /* 0x0000004004039812 */ /* 0x000fe400078ec0ff */
[----:B------:R-:W-:Y:S02]  /*1fca0*/  @!P2 SHF.R.U32.HI R2, RZ, 0x2, R2 ;  /* 0x00000002ff02a819 */ /* 0x000fe40000011602 */
[----:B------:R-:W-:Y:S02]  /*1fcb0*/  @!P1 SHF.R.U32.HI R3, RZ, 0x2, R3 ;  /* 0x00000002ff039819 */ /* 0x000fe40000011603 */
[----:B------:R-:W-:Y:S02]  /*1fcc0*/  @!P2 ISETP.NE.U32.AND P6, PT, R2, RZ, PT ;  /* 0x000000ff0200a20c */ /* 0x000fe40003fc5070 */
[----:B------:R-:W-:-:S02]  /*1fcd0*/  @!P2 LOP3.LUT R2, R5, 0x80, RZ, 0xc0, !PT ;  /* 0x000000800502a812 */ /* 0x000fc400078ec0ff */
[----:B------:R-:W-:Y:S02]  /*1fce0*/  @!P0 LOP3.LUT R8, R4, 0x40, RZ, 0xc0, !PT ;  /* 0x0000004004088812 */ /* 0x000fe400078ec0ff */
[----:B------:R-:W-:Y:S02]  /*1fcf0*/  @!P2 SHF.R.U32.HI R2, RZ, 0x3, R2 ;  /* 0x00000003ff02a819 */ /* 0x000fe40000011602 */
[----:B------:R-:W-:-:S05]  /*1fd00*/  @!P0 SHF.R.U32.HI R8, RZ, 0x2, R8 ;  /* 0x00000002ff088819 */ /* 0x000fca0000011608 */
[----:B------:R-:W-:Y:S02]  /*1fd10*/  @P6 LOP3.LUT R16, R16, 0x1000, RZ, 0xfc, !PT ;  /* 0x0000100010106812 */ /* 0x000fe400078efcff */
[----:B------:R-:W-:Y:S02]  /*1fd20*/  @!P2 ISETP.NE.U32.AND P6, PT, R2, RZ, PT ;  /* 0x000000ff0200a20c */ /* 0x000fe40003fc5070 */
[----:B------:R-:W-:Y:S02]  /*1fd30*/  LOP3.LUT R16, R16, 0xfffff7ff, RZ, 0xc0, !PT ;  /* 0xfffff7ff10107812 */ /* 0x000fe400078ec0ff */
[----:B------:R-:W-:-:S04]  /*1fd40*/  @!P1 LOP3.LUT R2, R5, 0x80, RZ, 0xc0, !PT ;  /* 0x0000008005029812 */ /* 0x000fc800078ec0ff */
[----:B------:R-:W-:-:S05]  /*1fd50*/  @!P1 SHF.R.U32.HI R2, RZ, 0x3, R2 ;  /* 0x00000003ff029819 */ /* 0x000fca0000011602 */
[----:B------:R-:W-:Y:S02]  /*1fd60*/  @P6 LOP3.LUT R16, R16, 0x800, RZ, 0xfc, !PT ;  /* 0x0000080010106812 */ /* 0x000fe400078efcff */
[----:B------:R-:W-:Y:S02]  /*1fd70*/  @!P1 ISETP.NE.U32.AND P6, PT, R3, RZ, PT ;  /* 0x000000ff0300920c */ /* 0x000fe40003fc5070 */
[----:B------:R-:W-:-:S11]  /*1fd80*/  LOP3.LUT R16, R16, 0xffffbfff, RZ, 0xc0, !PT ;  /* 0xffffbfff10107812 */ /* 0x000fd600078ec0ff */
[----:B------:R-:W-:Y:S02]  /*1fd90*/  @P6 LOP3.LUT R16, R16, 0x4000, RZ, 0xfc, !PT ;  /* 0x0000400010106812 */ /* 0x000fe400078efcff */
[----:B------:R-:W-:Y:S02]  /*1fda0*/  @!P1 ISETP.NE.U32.AND P6, PT, R2, RZ, PT ;  /* 0x000000ff0200920c */ /* 0x000fe40003fc5070 */
[----:B------:R-:W-:-:S11]  /*1fdb0*/  LOP3.LUT R16, R16, 0xffffdfff, RZ, 0xc0, !PT ;  /* 0xffffdfff10107812 */ /* 0x000fd600078ec0ff */
        /* <DEDUP_REMOVED lines=12> */
.L_x_4784:
[----:B------:R-:W-:Y:S05]  /*1fe80*/  BSYNC B0 ;  /* 0x0000000000007941 */ /* 0x000fea0003800000 */
.L_x_4783:
        /* <DEDUP_REMOVED lines=11> */
.L_x_4785:
[----:B------:R-:W-:-:S04]  /*1ff40*/  LOP3.LUT R16, R16, 0xfdffffff, RZ, 0xc0, !PT ;  /* 0xfdffffff10107812 */ /* 0x000fc800078ec0ff */
[----:B------:R-:W-:-:S04]  /*1ff50*/  @P3 LOP3.LUT R16, R16, 0x2000000, RZ, 0xfc, !PT ;  /* 0x0200000010103812 */ /* 0x000fc800078efcff */
[C---:B------:R-:W-:Y:S02]  /*1ff60*/  LOP3.LUT P3, RZ, R16.reuse, 0x200, RZ, 0xc0, !PT ;  /* 0x0000020010ff7812 */ /* 0x040fe4000786c0ff */
[----:B------:R-:W-:Y:S01]  /*1ff70*/  LOP3.LUT R16, R16, 0xfeffffff, RZ, 0xc0, !PT ;  /* 0xfeffffff10107812 */ /* 0x000fe200078ec0ff */
[----:B------:R-:W-:-:S03]  /*1ff80*/  IMAD.MOV.U32 R13, RZ, RZ, R6 ;  /* 0x000000ffff0d7224 */ /* 0x000fc600078e0006 */
[----:B------:R-:W-:Y:S01]  /*1ff90*/  @P1 LOP3.LUT R16, R16, 0x1000000, RZ, 0xfc, !PT ;  /* 0x0100000010101812 */ /* 0x000fe200078efcff */
[----:B------:R-:W-:-:S03]  /*1ffa0*/  IMAD.MOV.U32 R12, RZ, RZ, 0x1 ;  /* 0x00000001ff0c7424 */ /* 0x000fc600078e00ff */
[C---:B------:R-:W-:Y:S02]  /*1ffb0*/  LOP3.LUT P1, RZ, R16.reuse, 0x100, RZ, 0xc0, !PT ;  /* 0x0000010010ff7812 */ /* 0x040fe4000782c0ff */
[----:B------:R-:W-:Y:S01]  /*1ffc0*/  LOP3.LUT R16, R16, 0xffdfffff, RZ, 0xc0, !PT ;  /* 0xffdfffff10107812 */ /* 0x000fe200078ec0ff */
[----:B------:R-:W-:-:S03]  /*1ffd0*/  IMAD.MOV.U32 R3, RZ, RZ, R14 ;  /* 0x000000ffff037224 */ /* 0x000fc600078e000e */
[----:B------:R-:W-:Y:S02]  /*1ffe0*/  @P0 LOP3.LUT R16, R16, 0x200000, RZ, 0xfc, !PT ;  /* 0x0020000010100812 */ /* 0x000fe400078efcff */
[----:B------:R-:W-:Y:S02]  /*1fff0*/  @!P2 LEA R3, P6, R20, R3, 0x1 ;  /* 0x000000031403a211 */ /* 0x000fe400078c08ff */
[----:B------:R-:W-:-:S03]  /*20000*/  LOP3.LUT P0, RZ, R16, 0x1000, RZ, 0xc0, !PT ;  /* 0x0000100010ff7812 */ /* 0x000fc6000780c0ff */
[----:B------:R-:W-:Y:S01]  /*20010*/  @!P2 IMAD.X R2, RZ, RZ, R2, P6 ;  /* 0x000000ffff02a224 */ /* 0x000fe200030e0602 */
[----:B------:R-:W-:-:S04]  /*20020*/  LOP3.LUT P6, RZ, R16, 0x800, RZ, 0xc0, !PT ;  /* 0x0000080010ff7812 */ /* 0x000fc800078cc0ff */
[----:B------:R-:W-:-:S04]  /*20030*/  @!P2 LOP3.LUT R3, R3, R2, RZ, 0x3c, !PT ;  /* 0x000000020303a212 */ /* 0x000fc800078e3cff */
[----:B------:R-:W-:-:S04]  /*20040*/  @!P2 LOP3.LUT R2, R3, R2, RZ, 0x3c, !PT ;  /* 0x000000020302a212 */ /* 0x000fc800078e3cff */
[----:B------:R-:W-:-:S05]  /*20050*/  @!P2 LOP3.LUT R3, R3, R2, RZ, 0x3c, !PT ;  /* 0x000000020303a212 */ /* 0x000fca00078e3cff */
[----:B------:R-:W-:Y:S01]  /*20060*/  @!PT LDS RZ, [RZ] ;  /* 0x00000000fffff984 */ /* 0x000fe20000000800 */
[----:B------:R-:W-:Y:S01]  /*20070*/  @!PT LDS RZ, [RZ] ;  /* 0x00000000fffff984 */ /* 0x000fe20000000800 */
[----:B------:R-:W-:Y:S01]  /*20080*/  @!PT LDS RZ, [RZ] ;  /* 0x00000000fffff984 */ /* 0x000fe20000000800 */
[----:B------:R0:W-:Y:S01]  /*20090*/  @!P2 LDGSTS.E.BYPASS.LTC128B.128 [R23+0x26400], desc[UR42][R2.64], !P4 ;  /* 0x264000000217afae */ /* 0x0001e2000e101d6a */
[----:B------:R-:W-:-:S03]  /*200a0*/  LOP3.LUT P4, RZ, R16, 0x4000000, RZ, 0xc0, !PT ;  /* 0x0400000010ff7812 */ /* 0x000fc6000788c0ff */
[----:B------:R0:W-:Y:S01]  /*200b0*/  @!P2 LDGSTS.E.BYPASS.LTC128B.128 [R23+0x28400], desc[UR42][R2.64+0x80], !P3 ;  /* 0x284000800217afae */ /* 0x0001e2000d901d6a */
[----:B------:R-:W-:-:S03]  /*200c0*/  LOP3.LUT P3, RZ, R16, 0x2000000, RZ, 0xc0, !PT ;  /* 0x0200000010ff7812 */ /* 0x000fc6000786c0ff */
        /* <DEDUP_REMOVED lines=9> */
[----:B------:R0:W-:Y:S04]  /*20160*/  @!P2 LDGSTS.E.BYPASS.LTC128B.128 [R23+0x32400], desc[UR42][R2.64+0x300], P0 ;  /* 0x324003000217afae */ /* 0x0001e80008101d6a */
[----:B------:R0:W-:Y:S04]  /*20170*/  @!P2 LDGSTS.E.BYPASS.LTC128B.128 [R23+0x34400], desc[UR42][R2.64+0x380], P6 ;  /* 0x344003800217afae */ /* 0x0001e8000b101d6a */
[----:B0-----:R-:W-:Y:S05]  /*20180*/  WARPSYNC.COLLECTIVE R15, `(.L_x_4786) ;  /* 0x000000000f087348 */ /* 0x001fea0003c00000 */
[----:B------:R1:W2:Y:S02]  /*20190*/  SHFL.IDX P6, R14, R13, R12, R11 ;  /* 0x0000000c0d0e7389 */ /* 0x0002a400000c000b */
[----:B012---:R-:W-:Y:S01]  /*201a0*/  ENDCOLLECTIVE ;  /* 0x000000000000791b */ /* 0x007fe20003800000 */
.L_x_4786:
[----:B------:R-:W-:-:S04]  /*201b0*/  @P5 LOP3.LUT R16, R16, 0x800000, RZ, 0xfc, !PT ;  /* 0x0080000010105812 */ /* 0x000fc800078efcff */
[C---:B------:R-:W-:Y:S02]  /*201c0*/  LOP3.LUT P5, RZ, R16.reuse, 0x400, RZ, 0xc0, !PT ;  /* 0x0000040010ff7812 */ /* 0x040fe400078ac0ff */
[----:B------:R-:W-:Y:S01]  /*201d0*/  LOP3.LUT P0, RZ, R16, 0x4000, RZ, 0xc0, !PT ;  /* 0x0000400010ff7812 */ /* 0x000fe2000780c0ff */
[----:B------:R-:W-:Y:S02]  /*201e0*/  IMAD.MOV.U32 R13, RZ, RZ, R0 ;  /* 0x000000ffff0d7224 */ /* 0x000fe400078e0000 */
[----:B------:R-:W-:-:S10]  /*201f0*/  IMAD.MOV.U32 R2, RZ, RZ, R14 ;  /* 0x000000ffff027224 */ /* 0x000fd400078e000e */
[----:B------:R-:W-:Y:S05]  /*20200*/  WARPSYNC.COLLECTIVE R15, `(.L_x_4787) ;  /* 0x000000000f087348 */ /* 0x000fea0003c00000 */
[----:B------:R0:W1:Y:S02]  /*20210*/  SHFL.IDX P6, R14, R13, R12, R11 ;  /* 0x0000000c0d0e7389 */ /* 0x00006400000c000b */
[----:B01----:R-:W-:Y:S01]  /*20220*/  ENDCOLLECTIVE ;  /* 0x000000000000791b */ /* 0x003fe20003800000 */
.L_x_4787:
[----:B------:R-:W-:Y:S02]  /*20230*/  IMAD.MOV.U32 R13, RZ, RZ, R6 ;  /* 0x000000ffff0d7224 */ /* 0x000fe400078e0006 */
[----:B------:R-:W-:Y:S02]  /*20240*/  IMAD.MOV.U32 R12, RZ, RZ, 0x2 ;  /* 0x00000002ff0c7424 */ /* 0x000fe400078e00ff */
[----:B------:R-:W-:Y:S01]  /*20250*/  IMAD.MOV.U32 R3, RZ, RZ, R14 ;  /* 0x000000ffff037224 */ /* 0x000fe200078e000e */
[----:B------:R-:W-:-:S04]  /*20260*/  LOP3.LUT P6, RZ, R16, 0x2000, RZ, 0xc0, !PT ;  /* 0x0000200010ff7812 */ /* 0x000fc800078cc0ff */
[----:B------:R-:W-:-:S05]  /*20270*/  @!P1 LEA R3, P2, R20, R3, 0x1 ;  /* 0x0000000314039211 */ /* 0x000fca00078408ff */
[----:B------:R-:W-:Y:S01]  /*20280*/  @!P1 IMAD.X R2, RZ, RZ, R2, P2 ;  /* 0x000000ffff029224 */ /* 0x000fe200010e0602 */
[C---:B------:R-:W-:Y:S02]  /*20290*/  LOP3.LUT P2, RZ, R16.reuse, 0x10000, RZ, 0xc0, !PT ;  /* 0x0001000010ff7812 */ /* 0x040fe4000784c0ff */
[----:B------:R-:W-:Y:S02]  /*202a0*/  LOP3.LUT R16, R16, 0xfff7ffff, RZ, 0xc0, !PT ;  /* 0xfff7ffff10107812 */ /* 0x000fe400078ec0ff */
[----:B------:R-:W-:-:S04]  /*202b0*/  @!P1 LOP3.LUT R3, R3, R2, RZ, 0x3c, !PT ;  /* 0x0000000203039212 */ /* 0x000fc800078e3cff */
[----:B------:R-:W-:-:S04]  /*202c0*/  @!P1 LOP3.LUT R2, R3, R2, RZ, 0x3c, !PT ;  /* 0x0000000203029212 */ /* 0x000fc800078e3cff */
[----:B------:R-:W-:Y:S02]  /*202d0*/  @!P1 LOP3.LUT R3, R3, R2, RZ, 0x3c, !PT ;  /* 0x0000000203039212 */ /* 0x000fe400078e3cff */
[----:B------:R-:W-:-:S03]  /*202e0*/  @P2 LOP3.LUT R16, R16, 0x80000, RZ, 0xfc, !PT ;  /* 0x0008000010102812 */ /* 0x000fc600078efcff */
[----:B------:R-:W-:Y:S01]  /*202f0*/  @!PT LDS RZ, [RZ] ;  /* 0x00000000fffff984 */ /* 0x000fe20000000800 */
[----:B------:R-:W-:Y:S01]  /*20300*/  @!PT LDS RZ, [RZ] ;  /* 0x00000000fffff984 */ /* 0x000fe20000000800 */
[----:B------:R-:W-:Y:S01]  /*20310*/  @!PT LDS RZ, [RZ] ;  /* 0x00000000fffff984 */ /* 0x000fe20000000800 */
[----:B------:R0:W-:Y:S01]  /*20320*/  @!P1 LDGSTS.E.BYPASS.LTC128B.128 [R23+0x26c00], desc[UR42][R2.64], !P5 ;  /* 0x26c0000002179fae */ /* 0x0001e2000e901d6a */
[C---:B------:R-:W-:Y:S02]  /*20330*/  LOP3.LUT P2, RZ, R16.reuse, 0x200, RZ, 0xc0, !PT ;  /* 0x0000020010ff7812 */ /* 0x040fe4000784c0ff */
[C---:B------:R-:W-:Y:S02]  /*20340*/  LOP3.LUT P5, RZ, R16.reuse, 0x800000, RZ, 0xc0, !PT ;  /* 0x0080000010ff7812 */ /* 0x040fe400078ac0ff */
[----:B------:R-:W-:-:S09]  /*20350*/  LOP3.LUT R16, R16, 0xffefffff, RZ, 0xc0, !PT ;  /* 0xffefffff10107812 */ /* 0x000fd200078ec0ff */
[----:B------:R-:W-:Y:S01]  /*20360*/  @P2 LOP3.LUT R16, R16, 0x100000, RZ, 0xfc, !PT ;  /* 0x0010000010102812 */ /* 0x000fe200078efcff */
[----:B------:R0:W-:Y:S03]  /*20370*/  @!P1 LDGSTS.E.BYPASS.LTC128B.128 [R23+0x28c00], desc[UR42][R2.64+0x80], !P2 ;  /* 0x28c0008002179fae */ /* 0x0001e6000d101d6a */
[C---:B------:R-:W-:Y:S01]  /*20380*/  LOP3.LUT P2, RZ, R16.reuse, 0x400, RZ, 0xc0, !PT ;  /* 0x0000040010ff7812 */ /* 0x040fe2000784c0ff */
[----:B------:R0:W-:Y:S01]  /*20390*/  @!P1 LDGSTS.E.BYPASS.LTC128B.128 [R23+0x2ac00], desc[UR42][R2.64+0x100], !P5 ;  /* 0x2ac0010002179fae */ /* 0x0001e2000e901d6a */
[----:B------:R-:W-:-:S13]  /*203a0*/  LOP3.LUT P5, RZ, R16, 0x400000, RZ, 0xc0, !PT ;  /* 0x0040000010ff7812 */ /* 0x000fda00078ac0ff */
[----:B------:R0:W-:Y:S04]  /*203b0*/  @!P1 LDGSTS.E.BYPASS.LTC128B.128 [R23+0x2cc00], desc[UR42][R2.64+0x180], !P5 ;  /* 0x2cc0018002179fae */ /* 0x0001e8000e901d6a */
[----:B------:R0:W-:Y:S04]  /*203c0*/  @!P1 LDGSTS.E.BYPASS.LTC128B.128 [R23+0x2ec00], desc[UR42][R2.64+0x200], !P4 ;  /* 0x2ec0020002179fae */ /* 0x0001e8000e101d6a */
[----:B------:R0:W-:Y:S04]  /*203d0*/  @!P1 LDGSTS.E.BYPASS.LTC128B.128 [R23+0x30c00], desc[UR42][R2.64+0x280], !P3 ;  /* 0x30c0028002179fae */ /* 0x0001e8000d901d6a */
[----:B------:R0:W-:Y:S01]  /*203e0*/  @!P1 LDGSTS.E.BYPASS.LTC128B.128 [R23+0x32c00], desc[UR42][R2.64+0x300], P0 ;  /* 0x32c0030002179fae */ /* 0x0001e20008101d6a */
[----:B------:R-:W-:-:S03]  /*203f0*/  LOP3.LUT P0, RZ, R16, 0x200000, RZ, 0xc0, !PT ;  /* 0x0020000010ff7812 */ /* 0x000fc6000780c0ff */
[----:B------:R0:W-:Y:S10]  /*20400*/  @!P1 LDGSTS.E.BYPASS.LTC128B.128 [R23+0x34c00], desc[UR42][R2.64+0x380], P6 ;  /* 0x34c0038002179fae */ /* 0x0001f4000b101d6a */
[----:B0-----:R-:W-:Y:S05]  /*20410*/  WARPSYNC.COLLECTIVE R15, `(.L_x_4788) ;  /* 0x000000000f087348 */ /* 0x001fea0003c00000 */
[----:B------:R1:W2:Y:S02]  /*20420*/  SHFL.IDX P6, R14, R13, R12, R11 ;  /* 0x0000000c0d0e7389 */ /* 0x0002a400000c000b */
[----:B012---:R-:W-:Y:S01]  /*20430*/  ENDCOLLECTIVE ;  /* 0x000000000000791b */ /* 0x007fe20003800000 */
.L_x_4788:
[----:B------:R-:W-:Y:S02]  /*20440*/  IMAD.MOV.U32 R13, RZ, RZ, R0 ;  /* 0x000000ffff0d7224 */ /* 0x000fe400078e0000 */
[----:B------:R-:W-:-:S07]  /*20450*/  IMAD.MOV.U32 R8, RZ, RZ, R14 ;  /* 0x000000ffff087224 */ /* 0x000fce00078e000e */
[----:B------:R-:W-:Y:S05]  /*20460*/  WARPSYNC.COLLECTIVE R15, `(.L_x_4789) ;  /* 0x000000000f087348 */ /* 0x000fea0003c00000 */
[----:B------:R0:W1:Y:S02]  /*20470*/  SHFL.IDX P6, R14, R13, R12, R11 ;  /* 0x0000000c0d0e7389 */ /* 0x00006400000c000b */
[----:B01----:R-:W-:Y:S01]  /*20480*/  ENDCOLLECTIVE ;  /* 0x000000000000791b */ /* 0x003fe20003800000 */
.L_x_4789:
[----:B------:R-:W-:Y:S02]  /*20490*/  IMAD.MOV.U32 R13, RZ, RZ, R6 ;  /* 0x000000ffff0d7224 */ /* 0x000fe400078e0006 */
[----:B------:R-:W-:Y:S01]  /*204a0*/  IMAD.MOV.U32 R12, RZ, RZ, 0x3 ;  /* 0x00000003ff0c7424 */ /* 0x000fe200078e00ff */
[----:B------:R-:W-:Y:S02]  /*204b0*/  @!P0 LEA R9, P1, R20, R14, 0x1 ;  /* 0x0000000e14098211 */ /* 0x000fe400078208ff */
[----:B------:R-:W-:-:S03]  /*204c0*/  LOP3.LUT P6, RZ, R16, 0x20000, RZ, 0xc0, !PT ;  /* 0x0002000010ff7812 */ /* 0x000fc600078cc0ff */
[----:B------:R-:W-:Y:S01]  /*204d0*/  @!P0 IMAD.X R10, RZ, RZ, R8, P1 ;  /* 0x000000ffff0a8224 */ /* 0x000fe200008e0608 */
[----:B------:R-:W-:Y:S01]  /*204e0*/  LOP3.LUT P1, RZ, R16, 0x100, RZ, 0xc0, !PT ;  /* 0x0000010010ff7812 */ /* 0x000fe2000782c0ff */
[----:B------:R-:W-:Y:S02]  /*204f0*/  @!P0 IMAD.MOV.U32 R2, RZ, RZ, R9 ;  /* 0x000000ffff028224 */ /* 0x000fe400078e0009 */
[----:B------:R-:W-:-:S05]  /*20500*/  @!P0 IMAD.MOV.U32 R3, RZ, RZ, R10 ;  /* 0x000000ffff038224 */ /* 0x000fca00078e000a */
[----:B------:R-:W-:Y:S01]  /*20510*/  @!PT LDS RZ, [RZ] ;  /* 0x00000000fffff984 */ /* 0x000fe20000000800 */
[----:B------:R-:W-:Y:S01]  /*20520*/  @!PT LDS RZ, [RZ] ;  /* 0x00000000fffff984 */ /* 0x000fe20000000800 */
[----:B------:R-:W-:Y:S01]  /*20530*/  @!PT LDS RZ, [RZ] ;  /* 0x00000000fffff984 */ /* 0x000fe20000000800 */
[----:B------:R0:W-:Y:S01]  /*20540*/  @!P0 LDGSTS.E.BYPASS.LTC128B.128 [R23+0x27400], desc[UR42][R2.64], !P2 ;  /* 0x2740000002178fae */ /* 0x0001e2000d101d6a */
[----:B------:R-:W-:-:S13]  /*20550*/  LOP3.LUT P2, RZ, R16, 0x100000, RZ, 0xc0, !PT ;  /* 0x0010000010ff7812 */ /* 0x000fda000784c0ff */
[----:B------:R0:W-:Y:S01]  /*20560*/  @!P0 LDGSTS.E.BYPASS.LTC128B.128 [R23+0x29400], desc[UR42][R2.64+0x80], !P2 ;  /* 0x2940008002178fae */ /* 0x0001e2000d101d6a */
[----:B------:R-:W-:-:S03]  /*20570*/  LOP3.LUT P2, RZ, R16, 0x80000, RZ, 0xc0, !PT ;  /* 0x0008000010ff7812 */ /* 0x000fc6000784c0ff */
[----:B------:R0:W-:Y:S04]  /*20580*/  @!P0 LDGSTS.E.BYPASS.LTC128B.128 [R23+0x2b400], desc[UR42][R2.64+0x100], !P1 ;  /* 0x2b40010002178fae */ /* 0x0001e8000c901d6a */
[----:B------:R0:W-:Y:S04]  /*20590*/  @!P0 LDGSTS.E.BYPASS.LTC128B.128 [R23+0x2d400], desc[UR42][R2.64+0x180], !P5 ;  /* 0x2d40018002178fae */ /* 0x0001e8000e901d6a */
[----:B------:R0:W-:Y:S04]  /*205a0*/  @!P0 LDGSTS.E.BYPASS.LTC128B.128 [R23+0x2f400], desc[UR42][R2.64+0x200], !P4 ;  /* 0x2f40020002178fae */ /* 0x0001e8000e101d6a */
[----:B------:R0:W-:Y:S04]  /*205b0*/  @!P0 LDGSTS.E.BYPASS.LTC128B.128 [R23+0x31400], desc[UR42][R2.64+0x280], !P3 ;  /* 0x3140028002178fae */ /* 0x0001e8000d901d6a */
[----:B------:R0:W-:Y:S02]  /*205c0*/  @!P0 LDGSTS.E.BYPASS.LTC128B.128 [R23+0x33400], desc[UR42][R2.64+0x300], P6 ;  /* 0x3340030002178fae */ /* 0x0001e4000b101d6a */
[----:B0-----:R-:W-:Y:S05]  /*205d0*/  WARPSYNC.COLLECTIVE R15, `(.L_x_4790) ;  /* 0x000000000f087348 */ /* 0x001fea0003c00000 */
[----:B------:R1:W2:Y:S02]  /*205e0*/  SHFL.IDX P6, R14, R13, R12, R11 ;  /* 0x0000000c0d0e7389 */ /* 0x0002a400000c000b */
[----:B012---:R-:W-:Y:S01]  /*205f0*/  ENDCOLLECTIVE ;  /* 0x000000000000791b */ /* 0x007fe20003800000 */
.L_x_4790:
[----:B------:R-:W-:Y:S01]  /*20600*/  @!PT LDS RZ, [RZ] ;  /* 0x00000000fffff984 */ /* 0x000fe20000000800 */
[----:B------:R-:W-:Y:S01]  /*20610*/  @!PT LDS RZ, [RZ] ;  /* 0x00000000fffff984 */ /* 0x000fe20000000800 */
[----:B------:R-:W-:Y:S01]  /*20620*/  @!PT LDS RZ, [RZ] ;  /* 0x00000000fffff984 */ /* 0x000fe20000000800 */
[----:B------:R0:W-:Y:S01]  /*20630*/  @!P0 LDGSTS.E.BYPASS.LTC128B.128 [R23+0x35400], desc[UR42][R2.64+0x380], P2 ;  /* 0x3540038002178fae */ /* 0x0001e20009101d6a */
[----:B------:R-:W-:Y:S02]  /*20640*/  IMAD.MOV.U32 R13, RZ, RZ, R0 ;  /* 0x000000ffff0d7224 */ /* 0x000fe400078e0000 */
[----:B------:R-:W-:-:S07]  /*20650*/  IMAD.MOV.U32 R6, RZ, RZ, R14 ;  /* 0x000000ffff067224 */ /* 0x000fce00078e000e */
[----:B0-----:R-:W-:Y:S05]  /*20660*/  WARPSYNC.COLLECTIVE R15, `(.L_x_4791) ;  /* 0x000000000f087348 */ /* 0x001fea0003c00000 */
[----:B------:R1:W2:Y:S02]  /*20670*/  SHFL.IDX P6, R14, R13, R12, R11 ;  /* 0x0000000c0d0e7389 */ /* 0x0002a400000c000b */
[----:B012---:R-:W-:Y:S01]  /*20680*/  ENDCOLLECTIVE ;  /* 0x000000000000791b */ /* 0x007fe20003800000 */
.L_x_4791:
[----:B------:R-:W-:Y:S01]  /*20690*/  IMAD.MOV.U32 R0, RZ, RZ, R14 ;  /* 0x000000ffff007224 */ /* 0x000fe200078e000e */
[----:B------:R-:W-:Y:S06]  /*206a0*/  BRA `(.L_x_4792) ;  /* 0xffffffac00b47947 */ /* 0x000fec000383ffff */
.L_x_4672:
[----:B0-----:R0:W1:Y:S02]  /*206b0*/  SYNCS.PHASECHK.TRANS64.TRYWAIT P0, [R18+URZ+0x38820], R0 ;  /* 0x03882000120075a7 */ /* 0x001064000800017f */
[----:B-1----:R-:W-:Y:S05]  /*206c0*/  @!P0 NANOSLEEP.SYNCS 0x989680 ;  /* 0x009896800000895d */ /* 0x002fea0003900000 */
[----:B------:R-:W1:Y:S02]  /*206d0*/  @!P0 SYNCS.PHASECHK.TRANS64 P0, [R18+URZ+0x38820], R0 ;  /* 0x03882000120085a7 */ /* 0x000e64000800007f */
[----:B-1----:R-:W-:Y:S05]  /*206e0*/  @!P0 BRA `(.L_x_4672) ;  /* 0xfffffffc00f08947 */ /* 0x002fea000383ffff */
[----:B------:R-:W-:Y:S05]  /*206f0*/  BRA `(.L_x_4793) ;  /* 0xffffffb0005c7947 */ /* 0x000fea000383ffff */
.L_x_4675:
[----:B0-----:R0:W1:Y:S02]  /*20700*/  SYNCS.PHASECHK.TRANS64.TRYWAIT P0, [R26+URZ+0x38860], R0 ;  /* 0x038860001a0075a7 */ /* 0x001064000800017f */
[----:B-1----:R-:W-:Y:S05]  /*20710*/  @!P0 NANOSLEEP.SYNCS 0x989680 ;  /* 0x009896800000895d */ /* 0x002fea0003900000 */
[----:B------:R-:W1:Y:S02]  /*20720*/  @!P0 SYNCS.PHASECHK.TRANS64 P0, [R26+URZ+0x38860], R0 ;  /* 0x038860001a0085a7 */ /* 0x000e64000800007f */
[----:B-1----:R-:W-:Y:S05]  /*20730*/  @!P0 BRA `(.L_x_4675) ;  /* 0xfffffffc00f08947 */ /* 0x002fea000383ffff */
[----:B------:R-:W-:Y:S05]  /*20740*/  BRA `(.L_x_4794) ;  /* 0xffffffb0006c7947 */ /* 0x000fea000383ffff */
.L_x_4676:
        /* <DEDUP_REMOVED lines=8> */
.L_x_4796:
[----:B------:R-:W-:Y:S05]  /*207d0*/  BSYNC B0 ;  /* 0x0000000000007941 */ /* 0x000fea0003800000 */
.L_x_4795:
        /* <DEDUP_REMOVED lines=15> */
.L_x_4797:
        /* <DEDUP_REMOVED lines=39> */
.L_x_4798:
[----:B------:R-:W-:Y:S02]  /*20b40*/  IMAD.MOV.U32 R13, RZ, RZ, R5 ;  /* 0x000000ffff0d7224 */ /* 0x000fe400078e0005 */
[----:B------:R-:W-:-:S07]  /*20b50*/  IMAD.MOV.U32 R3, RZ, RZ, R14 ;  /* 0x000000ffff037224 */ /* 0x000fce00078e000e */
[----:B------:R-:W-:Y:S05]  /*20b60*/  WARPSYNC.COLLECTIVE R15, `(.L_x_4799) ;  /* 0x000000000f087348 */ /* 0x000fea0003c00000 */
[----:B------:R0:W1:Y:S02]  /*20b70*/  SHFL.IDX P6, R14, R13, R12, R11 ;  /* 0x0000000c0d0e7389 */ /* 0x00006400000c000b */
[----:B01----:R-:W-:Y:S01]  /*20b80*/  ENDCOLLECTIVE ;  /* 0x000000000000791b */ /* 0x003fe20003800000 */
.L_x_4799:
        /* <DEDUP_REMOVED lines=29> */
.L_x_4800:
[----:B------:R-:W-:Y:S02]  /*20d60*/  IMAD.MOV.U32 R13, RZ, RZ, R5 ;  /* 0x000000ffff0d7224 */ /* 0x000fe400078e0005 */
[----:B------:R-:W-:-:S07]  /*20d70*/  IMAD.MOV.U32 R7, RZ, RZ, R14 ;  /* 0x000000ffff077224 */ /* 0x000fce00078e000e */
[----:B------:R-:W-:Y:S05]  /*20d80*/  WARPSYNC.COLLECTIVE R15, `(.L_x_4801) ;  /* 0x000000000f087348 */ /* 0x000fea0003c00000 */
[----:B------:R0:W1:Y:S02]  /*20d90*/  SHFL.IDX P6, R14, R13, R12, R11 ;  /* 0x0000000c0d0e7389 */ /* 0x00006400000c000b */
[----:B01----:R-:W-:Y:S01]  /*20da0*/  ENDCOLLECTIVE ;  /* 0x000000000000791b */ /* 0x003fe20003800000 */
.L_x_4801:
        /* <DEDUP_REMOVED lines=29> */
.L_x_4802:
[----:B------:R-:W-:Y:S02]  /*20f80*/  IMAD.MOV.U32 R13, RZ, RZ, R5 ;  /* 0x000000ffff0d7224 */ /* 0x000fe400078e0005 */
[----:B------:R-:W-:-:S07]  /*20f90*/  IMAD.MOV.U32 R6, RZ, RZ, R14 ;  /* 0x000000ffff067224 */ /* 0x000fce00078e000e */
[----:B------:R-:W-:Y:S05]  /*20fa0*/  WARPSYNC.COLLECTIVE R15, `(.L_x_4803) ;  /* 0x000000000f087348 */ /* 0x000fea0003c00000 */
[----:B------:R0:W1:Y:S02]  /*20fb0*/  SHFL.IDX P6, R14, R13, R12, R11 ;  /* 0x0000000c0d0e7389 */ /* 0x00006400000c000b */
[----:B01----:R-:W-:Y:S01]  /*20fc0*/  ENDCOLLECTIVE ;  /* 0x000000000000791b */ /* 0x003fe20003800000 */
.L_x_4803:
[----:B------:R-:W-:Y:S01]  /*20fd0*/  IMAD.MOV.U32 R2, RZ, RZ, R14 ;  /* 0x000000ffff027224 */ /* 0x000fe200078e000e */
[----:B------:R-:W-:Y:S06]  /*20fe0*/  BRA `(.L_x_4804) ;  /* 0xffffffac00fc7947 */ /* 0x000fec000383ffff */
.L_x_4683:
[----:B0-----:R0:W1:Y:S02]  /*20ff0*/  SYNCS.PHASECHK.TRANS64.TRYWAIT P0, [R6+URZ+0x38840], R25 ;  /* 0x03884019060075a7 */ /* 0x001064000800017f */
[----:B-1----:R-:W-:Y:S05]  /*21000*/  @!P0 NANOSLEEP.SYNCS 0x989680 ;  /* 0x009896800000895d */ /* 0x002fea0003900000 */
[----:B------:R-:W1:Y:S02]  /*21010*/  @!P0 SYNCS.PHASECHK.TRANS64 P0, [R6+URZ+0x38840], R25 ;  /* 0x03884019060085a7 */ /* 0x000e64000800007f */
[----:B-1----:R-:W-:Y:S05]  /*21020*/  @!P0 BRA `(.L_x_4683) ;  /* 0xfffffffc00f08947 */ /* 0x002fea000383ffff */
[----:B------:R-:W-:Y:S05]  /*21030*/  BRA `(.L_x_4805) ;  /* 0xffffffb400887947 */ /* 0x000fea000383ffff */
.L_x_4684:
        /* <DEDUP_REMOVED lines=8> */
.L_x_4807:
[----:B------:R-:W-:Y:S05]  /*210c0*/  BSYNC B1 ;  /* 0x0000000000017941 */ /* 0x000fea0003800000 */
.L_x_4806:
        /* <DEDUP_REMOVED lines=9> */
.L_x_4808:
[----:B------:R-:W-:Y:S02]  /*21160*/  IMAD.MOV.U32 R13, RZ, RZ, R26 ;  /* 0x000000ffff0d7224 */ /* 0x000fe400078e001a */
[----:B------:R-:W-:Y:S02]  /*21170*/  IMAD.MOV.U32 R12, RZ, RZ, 0x1 ;  /* 0x00000001ff0c7424 */ /* 0x000fe400078e00ff */
[----:B------:R-:W-:-:S07]  /*21180*/  IMAD.MOV.U32 R2, RZ, RZ, R14 ;  /* 0x000000ffff027224 */ /* 0x000fce00078e000e */
[----:B------:R-:W-:Y:S05]  /*21190*/  WARPSYNC.COLLECTIVE R15, `(.L_x_4809) ;  /* 0x000000000f087348 */ /* 0x000fea0003c00000 */
[----:B------:R0:W1:Y:S02]  /*211a0*/  SHFL.IDX P6, R14, R13, R12, R11 ;  /* 0x0000000c0d0e7389 */ /* 0x00006400000c000b */
[----:B01----:R-:W-:Y:S01]  /*211b0*/  ENDCOLLECTIVE ;  /* 0x000000000000791b */ /* 0x003fe20003800000 */
.L_x_4809:
        /* <DEDUP_REMOVED lines=11> */
.L_x_4810:
[----:B------:R-:W-:Y:S02]  /*21270*/  IMAD.MOV.U32 R13, RZ, RZ, R26 ;  /* 0x000000ffff0d7224 */ /* 0x000fe400078e001a */
[----:B------:R-:W-:Y:S02]  /*21280*/  IMAD.MOV.U32 R12, RZ, RZ, 0x2 ;  /* 0x00000002ff0c7424 */ /* 0x000fe400078e00ff */
[----:B------:R-:W-:-:S07]  /*21290*/  IMAD.MOV.U32 R2, RZ, RZ, R14 ;  /* 0x000000ffff027224 */ /* 0x000fce00078e000e */
[----:B------:R-:W-:Y:S05]  /*212a0*/  WARPSYNC.COLLECTIVE R15, `(.L_x_4811) ;  /* 0x000000000f087348 */ /* 0x000fea0003c00000 */
[----:B------:R0:W1:Y:S02]  /*212b0*/  SHFL.IDX P6, R14, R13, R12, R11 ;  /* 0x0000000c0d0e7389 */ /* 0x00006400000c000b */
[----:B01----:R-:W-:Y:S01]  /*212c0*/  ENDCOLLECTIVE ;  /* 0x000000000000791b */ /* 0x003fe20003800000 */
.L_x_4811:
        /* <DEDUP_REMOVED lines=11> */
.L_x_4812:
[----:B------:R-:W-:Y:S02]  /*21380*/  IMAD.MOV.U32 R13, RZ, RZ, R26 ;  /* 0x000000ffff0d7224 */ /* 0x000fe400078e001a */
[----:B------:R-:W-:Y:S02]  /*21390*/  IMAD.MOV.U32 R12, RZ, RZ, 0x3 ;  /* 0x00000003ff0c7424 */ /* 0x000fe400078e00ff */
[----:B------:R-:W-:-:S07]  /*213a0*/  IMAD.MOV.U32 R2, RZ, RZ, R14 ;  /* 0x000000ffff027224 */ /* 0x000fce00078e000e */
[----:B------:R-:W-:Y:S05]  /*213b0*/  WARPSYNC.COLLECTIVE R15, `(.L_x_4813) ;  /* 0x000000000f087348 */ /* 0x000fea0003c00000 */
[----:B------:R0:W1:Y:S02]  /*213c0*/  SHFL.IDX P6, R14, R13, R12, R11 ;  /* 0x0000000c0d0e7389 */ /* 0x00006400000c000b */
[----:B01----:R-:W-:Y:S01]  /*213d0*/  ENDCOLLECTIVE ;  /* 0x000000000000791b */ /* 0x003fe20003800000 */
.L_x_4813:
        /* <DEDUP_REMOVED lines=11> */
.L_x_4814:
[----:B------:R-:W-:Y:S01]  /*21490*/  IMAD.MOV.U32 R2, RZ, RZ, R14 ;  /* 0x000000ffff027224 */ /* 0x000fe200078e000e */
[----:B------:R-:W-:Y:S06]  /*214a0*/  BRA `(.L_x_4815) ;  /* 0xffffffb400107947 */ /* 0x000fec000383ffff */
.L_x_4689:
[----:B---3--:R3:W4:Y:S02]  /*214b0*/  SYNCS.PHASECHK.TRANS64.TRYWAIT P0, [R6+URZ+0x38860], R25 ;  /* 0x03886019060075a7 */ /* 0x008724000800017f */
[----:B----4-:R-:W-:Y:S05]  /*214c0*/  @!P0 NANOSLEEP.SYNCS 0x989680 ;  /* 0x009896800000895d */ /* 0x010fea0003900000 */
[----:B------:R-:W4:Y:S02]  /*214d0*/  @!P0 SYNCS.PHASECHK.TRANS64 P0, [R6+URZ+0x38860], R25 ;  /* 0x03886019060085a7 */ /* 0x000f24000800007f */
[----:B----4-:R-:W-:Y:S05]  /*214e0*/  @!P0 BRA `(.L_x_4689) ;  /* 0xfffffffc00f08947 */ /* 0x010fea000383ffff */
[----:B------:R-:W-:Y:S05]  /*214f0*/  BRA `(.L_x_4816) ;  /* 0xffffffb400607947 */ /* 0x000fea000383ffff */
.L_x_4690:
        /* <DEDUP_REMOVED lines=8> */
.L_x_4818:
[----:B------:R-:W-:Y:S05]  /*21580*/  BSYNC B1 ;  /* 0x0000000000017941 */ /* 0x000fea0003800000 */
.L_x_4817:
        /* <DEDUP_REMOVED lines=13> */
.L_x_4819:
        /* <DEDUP_REMOVED lines=17> */
.L_x_4820:
        /* <DEDUP_REMOVED lines=16> */
.L_x_4821:
        /* <DEDUP_REMOVED lines=19> */
.L_x_4822:
        /* <DEDUP_REMOVED lines=14> */
.L_x_4823:
        /* <DEDUP_REMOVED lines=16> */
.L_x_4824:
        /* <DEDUP_REMOVED lines=14> */
.L_x_4825:
[----:B------:R-:W-:Y:S05]  /*21c60*/  BRA `(.L_x_4826) ;  /* 0xffffffb000c47947 */ /* 0x000fea000383ffff */
.L_x_4698:
        /* <DEDUP_REMOVED lines=8> */
.L_x_4828:
[----:B------:R-:W-:Y:S05]  /*21cf0*/  BSYNC B0 ;  /* 0x0000000000007941 */ /* 0x000fea0003800000 */
.L_x_4827:
        /* <DEDUP_REMOVED lines=9> */
.L_x_4829:
        /* <DEDUP_REMOVED lines=24> */
.L_x_4830:
[----:B------:R-:W-:Y:S01]  /*21f10*/  IMAD.MOV.U32 R12, RZ, RZ, 0x2 ;  /* 0x00000002ff0c7424 */ /* 0x000fe200078e00ff */
[----:B------:R-:W-:-:S05]  /*21f20*/  SEL R14, R14, RZ, P1 ;  /* 0x000000ff0e0e7207 */ /* 0x000fca0000800000 */
[----:B------:R-:W-:-:S04]  /*21f30*/  IMAD.IADD R5, R13, 0x1, R14 ;  /* 0x000000010d057824 */ /* 0x000fc800078e020e */
[----:B------:R-:W-:-:S07]  /*21f40*/  IMAD.MOV.U32 R13, RZ, RZ, R5 ;  /* 0x000000ffff0d7224 */ /* 0x000fce00078e0005 */
[----:B------:R-:W-:Y:S05]  /*21f50*/  WARPSYNC.COLLECTIVE R15, `(.L_x_4831) ;  /* 0x000000000f087348 */ /* 0x000fea0003c00000 */
[----:B------:R0:W1:Y:S02]  /*21f60*/  SHFL.UP P6, R14, R13, R12, R11 ;  /* 0x0400000c0d0e7389 */ /* 0x00006400000c000b */
[----:B01----:R-:W-:Y:S01]  /*21f70*/  ENDCOLLECTIVE ;  /* 0x000000000000791b */ /* 0x003fe20003800000 */
.L_x_4831:
[----:B------:R-:W-:Y:S01]  /*21f80*/  IMAD.MOV.U32 R12, RZ, RZ, 0x4 ;  /* 0x00000004ff0c7424 */ /* 0x000fe200078e00ff */
[----:B------:R-:W-:-:S05]  /*21f90*/  SEL R2, R14, RZ, P2 ;  /* 0x000000ff0e027207 */ /* 0x000fca0001000000 */
[----:B------:R-:W-:-:S04]  /*21fa0*/  IMAD.IADD R2, R5, 0x1, R2 ;  /* 0x0000000105027824 */ /* 0x000fc800078e0202 */
[----:B------:R-:W-:-:S07]  /*21fb0*/  IMAD.MOV.U32 R13, RZ, RZ, R2 ;  /* 0x000000ffff0d7224 */ /* 0x000fce00078e0002 */
[----:B------:R-:W-:Y:S05]  /*21fc0*/  WARPSYNC.COLLECTIVE R15, `(.L_x_4832) ;  /* 0x000000000f087348 */ /* 0x000fea0003c00000 */
[----:B------:R0:W1:Y:S02]  /*21fd0*/  SHFL.UP P6, R14, R13, R12, R11 ;  /* 0x0400000c0d0e7389 */ /* 0x00006400000c000b */
[----:B01----:R-:W-:Y:S01]  /*21fe0*/  ENDCOLLECTIVE ;  /* 0x000000000000791b */ /* 0x003fe20003800000 */
.L_x_4832:
[----:B------:R-:W-:Y:S01]  /*21ff0*/  IMAD.MOV.U32 R12, RZ, RZ, 0x8 ;  /* 0x00000008ff0c7424 */ /* 0x000fe200078e00ff */
[----:B------:R-:W-:-:S05]  /*22000*/  SEL R3, R14, RZ, P3 ;  /* 0x000000ff0e037207 */ /* 0x000fca0001800000 */
[----:B------:R-:W-:-:S04]  /*22010*/  IMAD.IADD R8, R2, 0x1, R3 ;  /* 0x0000000102087824 */ /* 0x000fc800078e0203 */
[----:B------:R-:W-:-:S07]  /*22020*/  IMAD.MOV.U32 R13, RZ, RZ, R8 ;  /* 0x000000ffff0d7224 */ /* 0x000fce00078e0008 */
[----:B------:R-:W-:Y:S05]  /*22030*/  WARPSYNC.COLLECTIVE R15, `(.L_x_4833) ;  /* 0x000000000f087348 */ /* 0x000fea0003c00000 */
[----:B------:R0:W1:Y:S02]  /*22040*/  SHFL.UP P6, R14, R13, R12, R11 ;  /* 0x0400000c0d0e7389 */ /* 0x00006400000c000b */
[----:B01----:R-:W-:Y:S01]  /*22050*/  ENDCOLLECTIVE ;  /* 0x000000000000791b */ /* 0x003fe20003800000 */
.L_x_4833:
[----:B------:R-:W-:Y:S01]  /*22060*/  IMAD.MOV.U32 R12, RZ, RZ, 0x10 ;  /* 0x00000010ff0c7424 */ /* 0x000fe200078e00ff */
[----:B------:R-:W-:-:S05]  /*22070*/  SEL R5, R14, RZ, P4 ;  /* 0x000000ff0e057207 */ /* 0x000fca0002000000 */
[----:B------:R-:W-:-:S04]  /*22080*/  IMAD.IADD R5, R8, 0x1, R5 ;  /* 0x0000000108057824 */ /* 0x000fc800078e0205 */
[----:B------:R-:W-:-:S07]  /*22090*/  IMAD.MOV.U32 R13, RZ, RZ, R5 ;  /* 0x000000ffff0d7224 */ /* 0x000fce00078e0005 */
[----:B------:R-:W-:Y:S05]  /*220a0*/  WARPSYNC.COLLECTIVE R15, `(.L_x_4834) ;  /* 0x000000000f087348 */ /* 0x000fea0003c00000 */
[----:B------:R0:W1:Y:S02]  /*220b0*/  SHFL.UP P6, R14, R13, R12, R11 ;  /* 0x0400000c0d0e7389 */ /* 0x00006400000c000b */
[----:B01----:R-:W-:Y:S01]  /*220c0*/  ENDCOLLECTIVE ;  /* 0x000000000000791b */ /* 0x003fe20003800000 */
.L_x_4834:
        /* <DEDUP_REMOVED lines=8> */
.L_x_4835:
[----:B------:R-:W-:Y:S05]  /*22150*/  BRA `(.L_x_4836) ;  /* 0xffffffb4005c7947 */ /* 0x000fea000383ffff */
.L_x_4701:
[----:B------:R-:W-:Y:S01]  /*22160*/  BSSY B0, `(.L_x_4837) ;  /* 0x0000007000007945 */ /* 0x000fe20003800000 */
[----:B------:R-:W-:Y:S02]  /*22170*/  IMAD.MOV.U32 R12, RZ, RZ, 0x1 ;  /* 0x00000001ff0c7424 */ /* 0x000fe400078e00ff */
[----:B------:R-:W-:Y:S02]  /*22180*/  IMAD.MOV.U32 R11, RZ, RZ, RZ ;  /* 0x000000ffff0b7224 */ /* 0x000fe400078e00ff */
[----:B------:R-:W-:-:S07]  /*22190*/  IMAD.MOV.U32 R15, RZ, RZ, -0x1 ;  /* 0xffffffffff0f7424 */ /* 0x000fce00078e00ff */
[----:B------:R-:W-:Y:S05]  /*221a0*/  WARPSYNC.COLLECTIVE R15, `(.L_x_4838) ;  /* 0x000000000f087348 */ /* 0x000fea0003c00000 */
[----:B------:R0:W1:Y:S02]  /*221b0*/  SHFL.UP P6, R14, R13, R12, R11 ;  /* 0x0400000c0d0e7389 */ /* 0x00006400000c000b */
[----:B01----:R-:W-:Y:S01]  /*221c0*/  ENDCOLLECTIVE ;  /* 0x000000000000791b */ /* 0x003fe20003800000 */
.L_x_4838:
[----:B------:R-:W-:Y:S05]  /*221d0*/  BSYNC B0 ;  /* 0x0000000000007941 */ /* 0x000fea0003800000 */
.L_x_4837:
        /* <DEDUP_REMOVED lines=8> */
.L_x_4839:
[----:B------:R-:W-:Y:S01]  /*22260*/  IMAD.MOV.U32 R12, RZ, RZ, 0x4 ;  /* 0x00000004ff0c7424 */ /* 0x000fe200078e00ff */
[----:B------:R-:W-:-:S05]  /*22270*/  SEL R2, R14, RZ, P2 ;  /* 0x000000ff0e027207 */ /* 0x000fca0001000000 */
[----:B------:R-:W-:-:S04]  /*22280*/  IMAD.IADD R2, R13, 0x1, R2 ;  /* 0x000000010d027824 */ /* 0x000fc800078e0202 */
[----:B------:R-:W-:-:S07]  /*22290*/  IMAD.MOV.U32 R13, RZ, RZ, R2 ;  /* 0x000000ffff0d7224 */ /* 0x000fce00078e0002 */
[----:B------:R-:W-:Y:S05]  /*222a0*/  WARPSYNC.COLLECTIVE R15, `(.L_x_4840) ;  /* 0x000000000f087348 */ /* 0x000fea0003c00000 */
[----:B------:R0:W1:Y:S02]  /*222b0*/  SHFL.UP P6, R14, R13, R12, R11 ;  /* 0x0400000c0d0e7389 */ /* 0x00006400000c000b */
[----:B01----:R-:W-:Y:S01]  /*222c0*/  ENDCOLLECTIVE ;  /* 0x000000000000791b */ /* 0x003fe20003800000 */
.L_x_4840:
[----:B------:R-:W-:Y:S01]  /*222d0*/  IMAD.MOV.U32 R12, RZ, RZ, 0x8 ;  /* 0x00000008ff0c7424 */ /* 0x000fe200078e00ff */
[----:B------:R-:W-:-:S05]  /*222e0*/  SEL R3, R14, RZ, P3 ;  /* 0x000000ff0e037207 */ /* 0x000fca0001800000 */
[----:B------:R-:W-:-:S04]  /*222f0*/  IMAD.IADD R3, R2, 0x1, R3 ;  /* 0x0000000102037824 */ /* 0x000fc800078e0203 */
[----:B------:R-:W-:-:S07]  /*22300*/  IMAD.MOV.U32 R13, RZ, RZ, R3 ;  /* 0x000000ffff0d7224 */ /* 0x000fce00078e0003 */
[----:B------:R-:W-:Y:S05]  /*22310*/  WARPSYNC.COLLECTIVE R15, `(.L_x_4841) ;  /* 0x000000000f087348 */ /* 0x000fea0003c00000 */
[----:B------:R0:W1:Y:S02]  /*22320*/  SHFL.UP P6, R14, R13, R12, R11 ;  /* 0x0400000c0d0e7389 */ /* 0x00006400000c000b */
[----:B01----:R-:W-:Y:S01]  /*22330*/  ENDCOLLECTIVE ;  /* 0x000000000000791b */ /* 0x003fe20003800000 */
.L_x_4841:
[----:B------:R-:W-:Y:S01]  /*22340*/  IMAD.MOV.U32 R12, RZ, RZ, 0x10 ;  /* 0x00000010ff0c7424 */ /* 0x000fe200078e00ff */
[----:B------:R-:W-:-:S05]  /*22350*/  SEL R14, R14, RZ, P4 ;  /* 0x000000ff0e0e7207 */ /* 0x000fca0002000000 */
[----:B------:R-:W-:-:S04]  /*22360*/  IMAD.IADD R5, R3, 0x1, R14 ;  /* 0x0000000103057824 */ /* 0x000fc800078e020e */
[----:B------:R-:W-:-:S07]  /*22370*/  IMAD.MOV.U32 R13, RZ, RZ, R5 ;  /* 0x000000ffff0d7224 */ /* 0x000fce00078e0005 */
[----:B------:R-:W-:Y:S05]  /*22380*/  WARPSYNC.COLLECTIVE R15, `(.L_x_4842) ;  /* 0x000000000f087348 */ /* 0x000fea0003c00000 */
[----:B------:R0:W1:Y:S02]  /*22390*/  SHFL.UP P6, R14, R13, R12, R11 ;  /* 0x0400000c0d0e7389 */ /* 0x00006400000c000b */
[----:B01----:R-:W-:Y:S01]  /*223a0*/  ENDCOLLECTIVE ;  /* 0x000000000000791b */ /* 0x003fe20003800000 */
.L_x_4842:
        /* <DEDUP_REMOVED lines=8> */
.L_x_4843:
[----:B------:R-:W-:Y:S05]  /*22430*/  BRA `(.L_x_4844) ;  /* 0xffffffb400487947 */ /* 0x000fea000383ffff */
.L_x_4703:
[----:B------:R-:W-:Y:S01]  /*22440*/  BSSY B0, `(.L_x_4845) ;  /* 0x0000006000007945 */ /* 0x000fe20003800000 */
[----:B------:R-:W-:Y:S01]  /*22450*/  PLOP3.LUT P6, PT, P6, PT, PT, 0x8, 0x0 ;  /* 0x000000000000781c */ /* 0x000fe200037ce170 */
[----:B------:R-:W-:-:S12]  /*22460*/  IMAD.MOV.U32 R15, RZ, RZ, -0x1 ;  /* 0xffffffffff0f7424 */ /* 0x000fd800078e00ff */
[----:B0-----:R-:W-:Y:S05]  /*22470*/  WARPSYNC.COLLECTIVE R15, `(.L_x_4846) ;  /* 0x000000000f087348 */ /* 0x001fea0003c00000 */
[----:B------:R-:W-:Y:S01]  /*22480*/  VOTE.ANY R14, PT, P6 ;  /* 0x00000000000e7806 */ /* 0x000fe200030e0100 */
[----:B0-----:R-:W-:Y:S06]  /*22490*/  ENDCOLLECTIVE ;  /* 0x000000000000791b */ /* 0x001fec0003800000 */
.L_x_4846:
[----:B------:R-:W-:Y:S05]  /*224a0*/  BSYNC B0 ;  /* 0x0000000000007941 */ /* 0x000fea0003800000 */
.L_x_4845:
        /* <DEDUP_REMOVED lines=9> */
.L_x_4847:
[----:B------:R-:W-:Y:S02]  /*22540*/  IMAD.MOV.U32 R13, RZ, RZ, R4 ;  /* 0x000000ffff0d7224 */ /* 0x000fe400078e0004 */
[----:B------:R-:W-:-:S07]  /*22550*/  IMAD.MOV.U32 R7, RZ, RZ, R14 ;  /* 0x000000ffff077224 */ /* 0x000fce00078e000e */
[----:B------:R-:W-:Y:S05]  /*22560*/  WARPSYNC.COLLECTIVE R15, `(.L_x_4848) ;  /* 0x000000000f087348 */ /* 0x000fea0003c00000 */
[----:B------:R0:W1:Y:S02]  /*22570*/  SHFL.IDX P6, R14, R13, R12, R11 ;  /* 0x0000000c0d0e7389 */ /* 0x00006400000c000b */
[----:B01----:R-:W-:Y:S01]  /*22580*/  ENDCOLLECTIVE ;  /* 0x000000000000791b */ /* 0x003fe20003800000 */
.L_x_4848:
[----:B------:R-:W-:Y:S01]  /*22590*/  IMAD.MOV.U32 R4, RZ, RZ, R14 ;  /* 0x000000ffff047224 */ /* 0x000fe200078e000e */
[----:B------:R-:W-:Y:S06]  /*225a0*/  BRA `(.L_x_4849) ;  /* 0xffffffb400287947 */ /* 0x000fec000383ffff */
.L_x_4705:
[----:B------:R-:W-:Y:S01]  /*225b0*/  BSSY B0, `(.L_x_4850) ;  /* 0x0000007000007945 */ /* 0x000fe20003800000 */
[----:B------:R-:W-:Y:S02]  /*225c0*/  IMAD.MOV.U32 R13, RZ, RZ, R3 ;  /* 0x000000ffff0d7224 */ /* 0x000fe400078e0003 */
[----:B------:R-:W-:Y:S02]  /*225d0*/  IMAD.MOV.U32 R11, RZ, RZ, 0x1f ;  /* 0x0000001fff0b7424 */ /* 0x000fe400078e00ff */
[----:B------:R-:W-:-:S07]  /*225e0*/  IMAD.MOV.U32 R15, RZ, RZ, -0x1 ;  /* 0xffffffffff0f7424 */ /* 0x000fce00078e00ff */
[----:B0123--:R-:W-:Y:S05]  /*225f0*/  WARPSYNC.COLLECTIVE R15, `(.L_x_4851) ;  /* 0x000000000f087348 */ /* 0x00ffea0003c00000 */
[----:B------:R4:W0:Y:S02]  /*22600*/  SHFL.IDX P6, R14, R13, R12, R11 ;  /* 0x0000000c0d0e7389 */ /* 0x00082400000c000b */
[----:B01234-:R-:W-:Y:S01]  /*22610*/  ENDCOLLECTIVE ;  /* 0x000000000000791b */ /* 0x01ffe20003800000 */
.L_x_4851:
[----:B------:R-:W-:Y:S05]  /*22620*/  BSYNC B0 ;  /* 0x0000000000007941 */ /* 0x000fea0003800000 */
.L_x_4850:
[----:B------:R-:W-:Y:S01]  /*22630*/  IMAD.MOV.U32 R24, RZ, RZ, R14 ;  /* 0x000000ffff187224 */ /* 0x000fe200078e000e */
[----:B------:R-:W-:Y:S06]  /*22640*/  BRA `(.L_x_4704) ;  /* 0xffffffb400187947 */ /* 0x000fec000383ffff */
.L_x_4709:
[----:B-1----:R1:W4:Y:S02]  /*22650*/  SYNCS.PHASECHK.TRANS64.TRYWAIT P0, [R7+URZ+0x38820], R0 ;  /* 0x03882000070075a7 */ /* 0x002324000800017f */
[----:B----4-:R-:W-:Y:S05]  /*22660*/  @!P0 NANOSLEEP.SYNCS 0x989680 ;  /* 0x009896800000895d */ /* 0x010fea0003900000 */
[----:B------:R-:W4:Y:S02]  /*22670*/  @!P0 SYNCS.PHASECHK.TRANS64 P0, [R7+URZ+0x38820], R0 ;  /* 0x03882000070085a7 */ /* 0x000f24000800007f */
[----:B----4-:R-:W-:Y:S05]  /*22680*/  @!P0 BRA `(.L_x_4709) ;  /* 0xfffffffc00f08947 */ /* 0x010fea000383ffff */
[----:B------:R-:W-:Y:S05]  /*22690*/  BRA `(.L_x_4852) ;  /* 0xffffffb800707947 */ /* 0x000fea000383ffff */
.L_x_4710:
        /* <DEDUP_REMOVED lines=11> */
.L_x_4854:
[----:B------:R-:W-:Y:S05]  /*22750*/  BSYNC B0 ;  /* 0x0000000000007941 */ /* 0x000fea0003800000 */
.L_x_4853:
[----:B------:R-:W-:Y:S05]  /*22760*/  BRA `(.L_x_4855) ;  /* 0xffffffb800587947 */ /* 0x000fea000383ffff */
.L_x_4711:
[----:B------:R-:W-:Y:S01]  /*22770*/  BSSY B0, `(.L_x_4856) ;  /* 0x0000006000007945 */ /* 0x000fe20003800000 */
[----:B------:R-:W-:-:S07]  /*22780*/  IMAD.MOV.U32 R15, RZ, RZ, -0x1 ;  /* 0xffffffffff0f7424 */ /* 0x000fce00078e00ff */
[----:B0123--:R-:W-:Y:S05]  /*22790*/  WARPSYNC.COLLECTIVE R15, `(.L_x_4857) ;  /* 0x000000000f0c7348 */ /* 0x00ffea0003c00000 */
[----:B------:R-:W-:Y:S02]  /*227a0*/  ELECT P6, UR62, PT ;  /* 0x00000000003e782f */ /* 0x000fe400038c0000 */
[----:B------:R-:W-:Y:S01]  /*227b0*/  MOV R14, UR62 ;  /* 0x0000003e000e7c02 */ /* 0x000fe20008000f00 */
[----:B0123--:R-:W-:Y:S10]  /*227c0*/  ENDCOLLECTIVE ;  /* 0x000000000000791b */ /* 0x00fff40003800000 */
.L_x_4857:
[----:B------:R-:W-:Y:S05]  /*227d0*/  BSYNC B0 ;  /* 0x0000000000007941 */ /* 0x000fea0003800000 */
.L_x_4856:
[----:B------:R-:W-:Y:S05]  /*227e0*/  BRA `(.L_x_4858) ;  /* 0xffffffb8004c7947 */ /* 0x000fea000383ffff */
.L_x_4713:
[----:B-1----:R1:W4:Y:S02]  /*227f0*/  SYNCS.PHASECHK.TRANS64.TRYWAIT P1, [R5+URZ+0x38840], R0 ;  /* 0x03884000050075a7 */ /* 0x002324000802017f */
[----:B----4-:R-:W-:Y:S05]  /*22800*/  @!P1 NANOSLEEP.SYNCS 0x989680 ;  /* 0x009896800000995d */ /* 0x010fea0003900000 */
[----:B------:R-:W4:Y:S02]  /*22810*/  @!P1 SYNCS.PHASECHK.TRANS64 P1, [R5+URZ+0x38840], R0 ;  /* 0x03884000050095a7 */ /* 0x000f24000802007f */
[----:B----4-:R-:W-:Y:S05]  /*22820*/  @!P1 BRA `(.L_x_4713) ;  /* 0xfffffffc00f09947 */ /* 0x010fea000383ffff */
[----:B------:R-:W-:Y:S05]  /*22830*/  BRA `(.L_x_4859) ;  /* 0xffffffb8006c7947 */ /* 0x000fea000383ffff */
.L_x_4715:
[----:B----4-:R4:W0:Y:S02]  /*22840*/  SYNCS.PHASECHK.TRANS64.TRYWAIT P1, [R3+URZ+0x38840], R2 ;  /* 0x03884002030075a7 */ /* 0x010824000802017f */
[----:B0-----:R-:W-:Y:S05]  /*22850*/  @!P1 NANOSLEEP.SYNCS 0x989680 ;  /* 0x009896800000995d */ /* 0x001fea0003900000 */
[----:B------:R-:W0:Y:S02]  /*22860*/  @!P1 SYNCS.PHASECHK.TRANS64 P1, [R3+URZ+0x38840], R2 ;  /* 0x03884002030095a7 */ /* 0x000e24000802007f */
[----:B0-----:R-:W-:Y:S05]  /*22870*/  @!P1 BRA `(.L_x_4715) ;  /* 0xfffffffc00f09947 */ /* 0x001fea000383ffff */
[----:B------:R-:W-:Y:S05]  /*22880*/  BRA `(.L_x_4860) ;  /* 0xffffffb800787947 */ /* 0x000fea000383ffff */
.L_x_4717:
[----:B------:R0:W0:Y:S02]  /*22890*/  SYNCS.PHASECHK.TRANS64.TRYWAIT P1, [R5+URZ+0x38860], R0 ;  /* 0x03886000050075a7 */ /* 0x000024000802017f */
[----:B0-----:R-:W-:Y:S05]  /*228a0*/  @!P1 NANOSLEEP.SYNCS 0x989680 ;  /* 0x009896800000995d */ /* 0x001fea0003900000 */
[----:B------:R-:W0:Y:S02]  /*228b0*/  @!P1 SYNCS.PHASECHK.TRANS64 P1, [R5+URZ+0x38860], R0 ;  /* 0x03886000050095a7 */ /* 0x000e24000802007f */
[----:B0-----:R-:W-:Y:S05]  /*228c0*/  @!P1 BRA `(.L_x_4717) ;  /* 0xfffffffc00f09947 */ /* 0x001fea000383ffff */
[----:B------:R-:W-:Y:S05]  /*228d0*/  BRA `(.L_x_4861) ;  /* 0xffffffb800747947 */ /* 0x000fea000383ffff */
.L_x_4862:
        /* <DEDUP_REMOVED lines=10> */
.L_x_15645:


//--------------------- .text._ZN7cutlass13device_kernelIN5flash11enable_sm90INS1_16FlashAttnFwdSm90INS1_25CollectiveMainloopFwdSm90ILi2EN4cute5tupleIJNS5_1CILi1EEES8_S8_EEENS6_IJNS7_ILi64EEESA_SA_EEELi512ENS_10bfloat16_tEfNS_4arch4Sm90ELb0ELb1ELb0ELb0ELb1ELb0ELb0ELb0ELb0ELb1ELb1ELb0EEENS1_21CollectiveEpilogueFwdINS6_IJSA_NS7_ILi512EEESA_EEES9_SC_SE_Li256ELb0ELb1ELb1ELb0EEENS1_19SingleTileSchedulerILb0ELb1ELb1ELi64EEEEEEEEEvNT_6ParamsE --------------------------
	.section	.text._ZN7cutlass13device_kernelIN5flash11enable_sm90INS1_16FlashAttnFwdSm90INS1_25CollectiveMainloopFwdSm90ILi2EN4cute5tupleIJNS5_1CILi1EEES8_S8_EEENS6_IJNS7_ILi64EEESA_SA_EEELi512ENS_10bfloat16_tEfNS_4arch4Sm90ELb0ELb1ELb0ELb0ELb1ELb0ELb0ELb0ELb0ELb1ELb1ELb0EEENS1_21CollectiveEpilogueFwdINS6_IJSA_NS7_ILi512EEESA_EEES9_SC_SE_Li256ELb0ELb1ELb1ELb0EEENS1_19SingleTileSchedulerILb0ELb1ELb1ELi64EEEEEEEEEvNT_6ParamsE,"ax",@progbits
	.align	128
.text._ZN7cutlass13device_kernelIN5flash11enable_sm90INS1_16FlashAttnFwdSm90INS1_25CollectiveMainloopFwdSm90ILi2EN4cute5tupleIJNS5_1CILi1EEES8_S8_EEENS6_IJNS7_ILi64EEESA_SA_EEELi512ENS_10bfloat16_tEfNS_4arch4Sm90ELb0ELb1ELb0ELb0ELb1ELb0ELb0ELb0ELb0ELb1ELb1ELb0EEENS1_21CollectiveEpilogueFwdINS6_IJSA_NS7_ILi512EEESA_EEES9_SC_SE_Li256ELb0ELb1ELb1ELb0EEENS1_19SingleTileSchedulerILb0ELb1ELb1ELi64EEEEEEEEEvNT_6ParamsE:
        .type           _ZN7cutlass13device_kernelIN5flash11enable_sm90INS1_16FlashAttnFwdSm90INS1_25CollectiveMainloopFwdSm90ILi2EN4cute5tupleIJNS5_1CILi1EEES8_S8_EEENS6_IJNS7_ILi64EEESA_SA_EEELi512ENS_10bfloat16_tEfNS_4arch4Sm90ELb0ELb1ELb0ELb0ELb1ELb0ELb0ELb0ELb0ELb1ELb1ELb0EEENS1_21CollectiveEpilogueFwdINS6_IJSA_NS7_ILi512EEESA_EEES9_SC_SE_Li256ELb0ELb1ELb1ELb0EEENS1_19SingleTileSchedulerILb0ELb1ELb1ELi64EEEEEEEEEvNT_6ParamsE,@function
        .size           _ZN7cutlass13device_kernelIN5flash11enable_sm90INS1_16FlashAttnFwdSm90INS1_25CollectiveMainloopFwdSm90ILi2EN4cute5tupleIJNS5_1CILi1EEES8_S8_EEENS6_IJNS7_ILi64EEESA_SA_EEELi512ENS_10bfloat16_tEfNS_4arch4Sm90ELb0ELb1ELb0ELb0ELb1ELb0ELb0ELb0ELb0ELb1ELb1ELb0EEENS1_21CollectiveEpilogueFwdINS6_IJSA_NS7_ILi512EEESA_EEES9_SC_SE_Li256ELb0ELb1ELb1ELb0EEENS1_19SingleTileSchedulerILb0ELb1ELb1ELi64EEEEEEEEEvNT_6ParamsE,(.L_x_15646 - _ZN7cutlass13device_kernelIN5flash11enable_sm90INS1_16FlashAttnFwdSm90INS1_25CollectiveMainloopFwdSm90ILi2EN4cute5tupleIJNS5_1CILi1EEES8_S8_EEENS6_IJNS7_ILi64EEESA_SA_EEELi512ENS_10bfloat16_tEfNS_4arch4Sm90ELb0ELb1ELb0ELb0ELb1ELb0ELb0ELb0ELb0ELb1ELb1ELb0EEENS1_21CollectiveEpilogueFwdINS6_IJSA_NS7_ILi512EEESA_EEES9_SC_SE_Li256ELb0ELb1ELb1ELb0EEENS1_19SingleTileSchedulerILb0ELb1ELb1ELi64EEEEEEEEEvNT_6ParamsE)
        .other          _ZN7cutlass13device_kernelIN5flash11enable_sm90INS1_16FlashAttnFwdSm90INS1_25CollectiveMainloopFwdSm90ILi2EN4cute5tupleIJNS5_1CILi1EEES8_S8_EEENS6_IJNS7_ILi64EEESA_SA_EEELi512ENS_10bfloat16_tEfNS_4arch4Sm90ELb0ELb1ELb0ELb0ELb1ELb0ELb0ELb0ELb0ELb1ELb1ELb0EEENS1_21CollectiveEpilogueFwdINS6_IJSA_NS7_ILi512EEESA_EEES9_SC_SE_Li256ELb0ELb1ELb1ELb0EEENS1_19SingleTileSchedulerILb0ELb1ELb1ELi64EEEEEEEEEvNT_6ParamsE,@"STO_CUDA_ENTRY STV_DEFAULT"
_ZN7cutlass13device_kernelIN5flash11enable_sm90INS1_16FlashAttnFwdSm90INS1_25CollectiveMainloopFwdSm90ILi2EN4cute5tupleIJNS5_1CILi1EEES8_S8_EEENS6_IJNS7_ILi64EEESA_SA_EEELi512ENS_10bfloat16_tEfNS_4arch4Sm90ELb0ELb1ELb0ELb0ELb1ELb0ELb0ELb0ELb0ELb1ELb1ELb0EEENS1_21CollectiveEpilogueFwdINS6_IJSA_NS7_ILi512EEESA_EEES9_SC_SE_Li256ELb0ELb1ELb1ELb0EEENS1_19SingleTileSchedulerILb0ELb1ELb1ELi64EEEEEEEEEvNT_6ParamsE:
        /* <DEDUP_REMOVED lines=40> */
.L_x_4863:
        /* <DEDUP_REMOVED lines=22> */
.L_x_4864:
        /* <DEDUP_REMOVED lines=18> */
.L_x_4865:
        /* <DEDUP_REMOVED lines=22> */
.L_x_4866:
        /* <DEDUP_REMOVED lines=23> */
.L_x_4867:
        /* <DEDUP_REMOVED lines=9> */
.L_x_4870:
[----:B------:R-:W-:-:S08]  /*0860*/  NOP ;  /* 0x0000000000007918 */ /* 0x000fd00000000000 */
[----:B------:R-:W0:Y:S02]  /*0870*/  USETMAXREG.TRY_ALLOC.CTAPOOL UP0, 0xe8 ;  /* 0x000000e8000079c8 */ /* 0x000e240008000600 */
[----:B0-----:R-:W-:-:S13]  /*0880*/  PLOP3.LUT P0, PT, PT, PT, UP0, 0x80, 0x0 ;  /* 0x000000000000781c */ /* 0x001fda0003f0f008 */
[----:B------:R-:W-:Y:S05]  /*0890*/  @!P0 BRA `(.L_x_4870) ;  /* 0xfffffffc00f08947 */ /* 0x000fea000383ffff */
[----:B------:R-:W0:Y:S01]  /*08a0*/  LDC R2, c[0x0][0xc50] ;  /* 0x00031400ff027b82 */ /* 0x000e220000000800 */
[----:B------:R-:W-:-:S04]  /*08b0*/  LOP3.LUT R0, R30, 0xffffff80, RZ, 0xc0, !PT ;  /* 0xffffff801e007812 */ /* 0x000fc800078ec0ff */
[----:B------:R-:W-:-:S03]  /*08c0*/  ISETP.NE.AND P0, PT, R0, 0x80, PT ;  /* 0x000000800000780c */ /* 0x000fc60003f05270 */
[----:B------:R-:W1:Y:S08]  /*08d0*/  S2UR UR4, SR_CTAID.Y ;  /* 0x00000000000479c3 */ /* 0x000e700000002600 */
[----:B------:R-:W2:Y:S08]  /*08e0*/  S2UR UR5, SR_CTAID.Z ;  /* 0x00000000000579c3 */ /* 0x000eb00000002700 */
[----:B------:R-:W-:Y:S06]  /*08f0*/  @!P0 BAR.ARV 0x8, 0x100 ;  /* 0x0204000000008b1d */ /* 0x000fec0000002000 */
[----:B0-----:R-:W-:-:S02]  /*0900*/  ISETP.NE.AND P1, PT, R2, 0x1, PT ;  /* 0x000000010200780c */ /* 0x001fc40003f25270 */
[----:B------:R-:W-:Y:S01]  /*0910*/  ISETP.GE.U32.AND P0, PT, R30, 0x100, PT ;  /* 0x000001001e00780c */ /* 0x000fe20003f06070 */
[----:B-1----:R-:W-:-:S10]  /*0920*/  IMAD.U32 R18, RZ, RZ, UR4 ;  /* 0x00000004ff127e24 */ /* 0x002fd4000f8e00ff */
[----:B------:R-:W0:Y:S08]  /*0930*/  @P1 LDC R0, c[0x0][0xc54] ;  /* 0x00031500ff001b82 */ /* 0x000e300000000800 */
[----:B------:R-:W-:Y:S08]  /*0940*/  @P0 BAR.ARV 0xf, 0x100 ;  /* 0x03c4000000000b1d */ /* 0x000ff00000002000 */
[----:B------:R-:W1:Y:S01]  /*0950*/  @P1 LDC R3, c[0x0][0xc58] ;  /* 0x00031600ff031b82 */ /* 0x000e620000000800 */
[----:B--2---:R-:W-:Y:S01]  /*0960*/  ISETP.LE.AND P0, PT, RZ, UR5, PT ;  /* 0x00000005ff007c0c */ /* 0x004fe2000bf03270 */
[----:B0-----:R-:W-:-:S05]  /*0970*/  @P1 IMAD.HI.U32 R0, R0, UR4, RZ ;  /* 0x0000000400001c27 */ /* 0x001fca000f8e00ff */
[----:B-1----:R-:W-:-:S05]  /*0980*/  @P1 SHF.R.U32.HI R18, RZ, R3, R0 ;  /* 0x00000003ff121219 */ /* 0x002fca0000011600 */
[----:B------:R-:W-:-:S04]  /*0990*/  IMAD.MOV R3, RZ, RZ, -R18 ;  /* 0x000000ffff037224 */ /* 0x000fc800078e0a12 */
[----:B------:R-:W-:Y:S01]  /*09a0*/  IMAD R8, R2, R3, UR4 ;  /* 0x0000000402087e24 */ /* 0x000fe2000f8e0203 */
[----:B------:R-:W-:Y:S06]  /*09b0*/  @!P0 BRA `(.L_x_4871) ;  /* 0x0000012800048947 */ /* 0x000fec0003800000 */
[----:B------:R-:W0:Y:S01]  /*09c0*/  S2R R152, SR_CTAID.X ;  /* 0x0000000000987919 */ /* 0x000e220000002500 */
[----:B------:R-:W-:Y:S01]  /*09d0*/  ULDC.64 UR4, c[0x0][0x418] ;  /* 0x0001060000047ab9 */ /* 0x000fe20000000a00 */
[----:B------:R-:W-:Y:S01]  /*09e0*/  ULDC UR41, c[0x0][0x424] ;  /* 0x0001090000297ab9 */ /* 0x000fe20000000800 */
[----:B------:R-:W-:Y:S01]  /*09f0*/  UISETP.NE.U32.AND UP0, UPT, UR4, URZ, UPT ;  /* 0x0000003f0400728c */ /* 0x000fe2000bf05070 */
[----:B------:R-:W1:Y:S01]  /*0a00*/  S2UR UR42, SR_CgaCtaId ;  /* 0x00000000002a79c3 */ /* 0x000e620000008800 */
[----:B------:R-:W-:Y:S01]  /*0a10*/  ULDC UR6, c[0x0][0x2f0] ;  /* 0x0000bc0000067ab9 */ /* 0x000fe20000000800 */
[----:B------:R-:W-:Y:S01]  /*0a20*/  VIADD R22, R30, 0xffffff80 ;  /* 0xffffff801e167836 */ /* 0x000fe20000000000 */
[----:B------:R-:W-:-:S04]  /*0a30*/  UISETP.NE.AND.EX UP0, UPT, UR5, URZ, UPT, UP0 ;  /* 0x0000003f0500728c */ /* 0x000fc8000bf05300 */
[----:B------:R-:W-:Y:S02]  /*0a40*/  USEL UR41, UR41, 0x1, UP0 ;  /* 0x0000000129297887 */ /* 0x000fe40008000000 */
[----:B------:R-:W-:Y:S02]  /*0a50*/  UISETP.NE.AND UP0, UPT, UR9, 0x1, UPT ;  /* 0x000000010900788c */ /* 0x000fe4000bf05270 */
[----:B------:R-:W-:-:S04]  /*0a60*/  UIMAD UR4, UR41, UR6, 0x3f ;  /* 0x0000003f290474a4 */ /* 0x000fc8000f8e0206 */
[----:B------:R-:W-:Y:S01]  /*0a70*/  PLOP3.LUT P0, PT, PT, PT, UP0, 0x80, 0x0 ;  /* 0x000000000000781c */ /* 0x000fe20003f0f008 */
[----:B------:R-:W-:-:S04]  /*0a80*/  USHF.R.S32.HI UR5, URZ, 0x1f, UR4 ;  /* 0x0000001f3f057899 */ /* 0x000fc80008011404 */
[----:B------:R-:W-:-:S04]  /*0a90*/  ULEA.HI UR5, UR5, UR4, URZ, 0x6 ;  /* 0x0000000405057291 */ /* 0x000fc8000f8f303f */
[----:B------:R-:W-:Y:S01]  /*0aa0*/  USHF.R.S32.HI UR5, URZ, 0x6, UR5 ;  /* 0x000000063f057899 */ /* 0x000fe20008011405 */
[----:B0-----:R-:W-:-:S03]  /*0ab0*/  IMAD.SHL.U32 R152, R152, 0x40, RZ ;  /* 0x0000004098987824 */ /* 0x001fc600078e00ff */
[----:B-1----:R-:W-:Y:S08]  /*0ac0*/  @!P0 BRA `(.L_x_4872) ;  /* 0x0000002000f48947 */ /* 0x002ff00003800000 */
[----:B------:R-:W0:Y:S01]  /*0ad0*/  LDC R0, c[0x0][0x448] ;  /* 0x00011200ff007b82 */ /* 0x000e220000000800 */
[----:B------:R-:W-:Y:S02]  /*0ae0*/  ULDC UR7, c[0x0][0x288] ;  /* 0x0000a20000077ab9 */ /* 0x000fe40000000800 */
[----:B------:R-:W-:-:S04]  /*0af0*/  UIADD3 UR4, -UR7, 0x1, URZ ;  /* 0x0000000107047890 */ /* 0x000fc8000fffe13f */
[----:B------:R-:W-:Y:S01]  /*0b00*/  UIMAD UR4, UR41, UR6, UR4 ;  /* 0x00000006290472a4 */ /* 0x000fe2000f8e0204 */
[----:B------:R-:W1:Y:S01]  /*0b10*/  LDC.64 R6, c[0x0][0x9e0] ;  /* 0x00027800ff067b82 */ /* 0x000e620000000a00 */
[----:B0-----:R-:W-:Y:S02]  /*0b20*/  ISETP.NE.AND P1, PT, R0, 0x1, PT ;  /* 0x000000010000780c */ /* 0x001fe40003f25270 */
[----:B------:R-:W-:Y:S02]  /*0b30*/  IADD3 R0, R152, 0x3f, RZ ;  /* 0x0000003f98007810 */ /* 0x000fe40007ffe0ff */
[----:B-1----:R-:W-:-:S09]  /*0b40*/  ISETP.GE.AND P2, PT, R7, 0x1, PT ;  /* 0x000000010700780c */ /* 0x002fd20003f46270 */
[----:B------:R-:W0:Y:S08]  /*0b50*/  @P1 LDC R3, c[0x0][0x44c] ;  /* 0x00011300ff031b82 */ /* 0x000e300000000800 */
[----:B------:R-:W1:Y:S01]  /*0b60*/  @P1 LDC R5, c[0x0][0x450] ;  /* 0x00011400ff051b82 */ /* 0x000e620000000800 */
[----:B0-----:R-:W-:-:S05]  /*0b70*/  @P1 IMAD.HI.U32 R2, R0, R3, RZ ;  /* 0x0000000300021227 */ /* 0x001fca00078e00ff */
[----:B-1----:R-:W-:-:S05]  /*0b80*/  @P1 SHF.R.U32.HI R0, RZ, R5, R2 ;  /* 0x00000005ff001219 */ /* 0x002fca0000011602 */
[----:B------:R-:W-:-:S04]  /*0b90*/  VIADD R3, R0, UR4 ;  /* 0x0000000400037c36 */ /* 0x000fc80008000000 */
        /* <DEDUP_REMOVED lines=12> */
.L_x_4874:
[----:B------:R-:W-:-:S13]  /*0c60*/  ISETP.NE.AND P0, PT, R7, 0x1, PT ;  /* 0x000000010700780c */ /* 0x000fda0003f05270 */
[----:B------:R-:W0:Y:S02]  /*0c70*/  @P0 LDC.64 R4, c[0x0][0x9e8] ;  /* 0x00027a00ff040b82 */ /* 0x000e240000000a00 */
[----:B0-----:R-:W-:-:S05]  /*0c80*/  @P0 IMAD.HI.U32 R4, R2, R4, RZ ;  /* 0x0000000402040227 */ /* 0x001fca00078e00ff */
[----:B------:R-:W-:-:S07]  /*0c90*/  @P0 SHF.R.U32.HI R2, RZ, R5, R4 ;  /* 0x00000005ff020219 */ /* 0x000fce0000011604 */
.L_x_4875:
[----:B------:R-:W-:-:S05]  /*0ca0*/  IMAD R3, R2, R7, R7 ;  /* 0x0000000702037224 */ /* 0x000fca00078e0207 */
[----:B------:R-:W-:-:S07]  /*0cb0*/  VIMNMX R0, R0, R3, PT ;  /* 0x0000000300007248 */ /* 0x000fce0003fe0100 */
.L_x_4873:
[----:B------:R-:W0:Y:S01]  /*0cc0*/  @P1 LDC R5, c[0x0][0x44c] ;  /* 0x00011300ff051b82 */ /* 0x000e220000000800 */
[----:B------:R-:W-:Y:S01]  /*0cd0*/  IADD3 R0, R0, 0x3f, RZ ;  /* 0x0000003f00007810 */ /* 0x000fe20007ffe0ff */
[----:B------:R-:W-:Y:S01]  /*0ce0*/  UIMAD UR41, UR41, UR6, -UR7 ;  /* 0x00000006292972a4 */ /* 0x000fe2000f8e0a07 */
[----:B------:R-:W-:Y:S02]  /*0cf0*/  ULDC UR4, c[0x0][0x9dc] ;  /* 0x0002770000047ab9 */ /* 0x000fe40000000800 */
[----:B------:R-:W-:-:S03]  /*0d00*/  SHF.R.S32.HI R3, RZ, 0x1f, R0 ;  /* 0x0000001fff037819 */ /* 0x000fc60000011400 */
[----:B------:R-:W1:Y:S01]  /*0d10*/  @P1 LDC R9, c[0x0][0x450] ;  /* 0x00011400ff091b82 */ /* 0x000e620000000800 */
[----:B------:R-:W-:-:S04]  /*0d20*/  LEA.HI R3, R3, R0, RZ, 0x6 ;  /* 0x0000000003037211 */ /* 0x000fc800078f30ff */
[----:B------:R-:W-:-:S04]  /*0d30*/  SHF.R.S32.HI R3, RZ, 0x6, R3 ;  /* 0x00000006ff037819 */ /* 0x000fc80000011403 */
[----:B------:R-:W-:Y:S01]  /*0d40*/  VIMNMX R11, R3, UR5, PT ;  /* 0x00000005030b7c48 */ /* 0x000fe2000bfe0100 */
[----:B0-----:R-:W-:-:S05]  /*0d50*/  @P1 IMAD.HI.U32 R2, R152, R5, RZ ;  /* 0x0000000598021227 */ /* 0x001fca00078e00ff */
[----:B-1----:R-:W-:-:S05]  /*0d60*/  @P1 SHF.R.U32.HI R152, RZ, R9, R2 ;  /* 0x00000009ff981219 */ /* 0x002fca0000011602 */
[----:B------:R-:W-:-:S04]  /*0d70*/  VIADD R152, R152, UR41 ;  /* 0x0000002998987c36 */ /* 0x000fc80008000000 */
        /* <DEDUP_REMOVED lines=11> */
.L_x_4877:
[----:B------:R-:W-:-:S13]  /*0e30*/  ISETP.NE.AND P0, PT, R7, 0x1, PT ;  /* 0x000000010700780c */ /* 0x000fda0003f05270 */
[----:B------:R-:W0:Y:S02]  /*0e40*/  @P0 LDC.64 R2, c[0x0][0x9e8] ;  /* 0x00027a00ff020b82 */ /* 0x000e240000000a00 */
[----:B0-----:R-:W-:-:S05]  /*0e50*/  @P0 IMAD.HI.U32 R2, R152, R2, RZ ;  /* 0x0000000298020227 */ /* 0x001fca00078e00ff */
[----:B------:R-:W-:-:S07]  /*0e60*/  @P0 SHF.R.U32.HI R152, RZ, R3, R2 ;  /* 0x00000003ff980219 */ /* 0x000fce0000011602 */
.L_x_4878:
[----:B------:R-:W-:-:S05]  /*0e70*/  IMAD R3, R152, R7, RZ ;  /* 0x0000000798037224 */ /* 0x000fca00078e02ff */
[----:B------:R-:W-:-:S07]  /*0e80*/  VIMNMX R0, R0, R3, !PT ;  /* 0x0000000300007248 */ /* 0x000fce0007fe0100 */
.L_x_4876:
[----:B------:R-:W-:Y:S01]  /*0e90*/  SHF.R.S32.HI R3, RZ, 0x1f, R0 ;  /* 0x0000001fff037819 */ /* 0x000fe20000011400 */
[----:B------:R-:W-:Y:S01]  /*0ea0*/  IMAD.MOV.U32 R4, RZ, RZ, RZ ;  /* 0x000000ffff047224 */ /* 0x000fe200078e00ff */
[----:B------:R-:W-:Y:S02]  /*0eb0*/  LOP3.LUT R7, R8, 0xffff, RZ, 0xc0, !PT ;  /* 0x0000ffff08077812 */ /* 0x000fe400078ec0ff */
[----:B------:R-:W-:Y:S02]  /*0ec0*/  LEA.HI R3, R3, R0, RZ, 0x6 ;  /* 0x0000000003037211 */ /* 0x000fe400078f30ff */
[----:B------:R-:W-:Y:S02]  /*0ed0*/  SHF.R.U32.HI R0, RZ, 0x10, R8 ;  /* 0x00000010ff007819 */ /* 0x000fe40000011608 */
[----:B------:R-:W-:Y:S02]  /*0ee0*/  SHF.R.S32.HI R3, RZ, 0x6, R3 ;  /* 0x00000006ff037819 */ /* 0x000fe40000011403 */
[----:B------:R-:W-:-:S02]  /*0ef0*/  ISETP.NE.AND P0, PT, R0, RZ, PT ;  /* 0x000000ff0000720c */ /* 0x000fc40003f05270 */
[----:B------:R-:W-:-:S04]  /*0f00*/  VIMNMX R10, RZ, R3, !PT ;  /* 0x00000003ff0a7248 */ /* 0x000fc80007fe0100 */
[----:B------:R-:W-:-:S07]  /*0f10*/  ISETP.GT.AND P1, PT, R11, R10, PT ;  /* 0x0000000a0b00720c */ /* 0x000fce0003f24270 */
[----:B------:R-:W0:Y:S06]  /*0f20*/  @!P0 LDC R0, c[0x0][0x9f0] ;  /* 0x00027c00ff008b82 */ /* 0x000e2c0000000800 */
        /* <DEDUP_REMOVED lines=14> */
[----:B0-----:R-:W-:-:S05]  /*1010*/  IADD3 R9, RZ, -R3, RZ ;  /* 0x80000003ff097210 */ /* 0x001fca0007ffe0ff */
[----:B------:R-:W-:-:S04]  /*1020*/  IMAD R9, R9, R6, RZ ;  /* 0x0000000609097224 */ /* 0x000fc800078e02ff */
[----:B------:R-:W-:-:S04]  /*1030*/  IMAD.HI.U32 R2, R3, R9, R2 ;  /* 0x0000000903027227 */ /* 0x000fc800078e0002 */
[----:B------:R-:W-:-:S04]  /*1040*/  IMAD.MOV.U32 R3, RZ, RZ, R8 ;  /* 0x000000ffff037224 */ /* 0x000fc800078e0008 */
[----:B------:R-:W-:-:S04]  /*1050*/  IMAD.HI.U32 R2, R2, R3, RZ ;  /* 0x0000000302027227 */ /* 0x000fc800078e00ff */
[----:B------:R-:W-:-:S05]  /*1060*/  IMAD R3, R2, R4, R3 ;  /* 0x0000000402037224 */ /* 0x000fca00078e0203 */
[----:B------:R-:W-:-:S13]  /*1070*/  ISETP.GT.U32.AND P1, PT, R6, R3, PT ;  /* 0x000000030600720c */ /* 0x000fda0003f24070 */
[-C--:B------:R-:W-:Y:S01]  /*1080*/  @!P1 IADD3 R3, R3, -R6.reuse, RZ ;  /* 0x8000000603039210 */ /* 0x080fe20007ffe0ff */
[----:B------:R-:W-:Y:S01]  /*1090*/  @!P1 VIADD R2, R2, 0x1 ;  /* 0x0000000102029836 */ /* 0x000fe20000000000 */
[----:B------:R-:W-:Y:S02]  /*10a0*/  ISETP.NE.AND P1, PT, R0, RZ, PT ;  /* 0x000000ff0000720c */ /* 0x000fe40003f25270 */
[----:B------:R-:W-:-:S13]  /*10b0*/  ISETP.GE.U32.AND P0, PT, R3, R6, PT ;  /* 0x000000060300720c */ /* 0x000fda0003f06070 */
[----:B------:R-:W-:-:S04]  /*10c0*/  @P0 VIADD R2, R2, 0x1 ;  /* 0x0000000102020836 */ /* 0x000fc80000000000 */
[----:B------:R-:W-:Y:S01]  /*10d0*/  @!P2 IMAD.MOV R2, RZ, RZ, -R2 ;  /* 0x000000ffff02a224 */ /* 0x000fe200078e0a02 */
[----:B------:R-:W-:-:S05]  /*10e0*/  @!P1 LOP3.LUT R2, RZ, R0, RZ, 0x33, !PT ;  /* 0x00000000ff029212 */ /* 0x000fca00078e33ff */
[----:B------:R-:W-:-:S07]  /*10f0*/  IMAD.MOV.U32 R4, RZ, RZ, R2 ;  /* 0x000000ffff047224 */ /* 0x000fce00078e0002 */
.L_x_4879:
[-C--:B------:R-:W-:Y:S01]  /*1100*/  IMAD R3, R7, R4.reuse, R10 ;  /* 0x0000000407037224 */ /* 0x080fe200078e020a */
[----:B------:R-:W-:Y:S02]  /*1110*/  PLOP3.LUT P0, PT, PT, PT, PT, 0x80, 0x0 ;  /* 0x000000000000781c */ /* 0x000fe40003f0f070 */
[----:B------:R-:W-:Y:S02]  /*1120*/  CS2R R150, SRZ ;  /* 0x0000000000967805 */ /* 0x000fe4000001ff00 */
[----:B------:R-:W-:Y:S02]  /*1130*/  MOV R2, RZ ;  /* 0x000000ff00027202 */ /* 0x000fe40000000f00 */
[----:B------:R-:W-:Y:S02]  /*1140*/  CS2R R148, SRZ ;  /* 0x0000000000947805 */ /* 0x000fe4000001ff00 */
[----:B0-----:R-:W-:Y:S01]  /*1150*/  VIADDMNMX R0, R3, R4, R11, PT ;  /* 0x0000000403007246 */ /* 0x001fe2000380010b */
[----:B------:R-:W-:Y:S01]  /*1160*/  IMAD.MOV.U32 R4, RZ, RZ, RZ ;  /* 0x000000ffff047224 */ /* 0x000fe200078e00ff */
[----:B------:R-:W-:-:S02]  /*1170*/  CS2R R146, SRZ ;  /* 0x0000000000927805 */ /* 0x000fc4000001ff00 */
[----:B------:R-:W-:Y:S02]  /*1180*/  CS2R R144, SRZ ;  /* 0x0000000000907805 */ /* 0x000fe4000001ff00 */
[----:B------:R-:W-:Y:S02]  /*1190*/  ISETP.GT.AND P1, PT, R0, R3, PT ;  /* 0x000000030000720c */ /* 0x000fe40003f24270 */
        /* <DEDUP_REMOVED lines=93> */
.L_x_4881:
[----:B------:R-:W-:-:S04]  /*1770*/  SHF.L.U32 R2, RZ, 0x1f, RZ ;  /* 0x0000001fff027819 */ /* 0x000fc800000006ff */
[----:B------:R-:W0:Y:S02]  /*1780*/  SYNCS.PHASECHK.TRANS64.TRYWAIT P1, [UR5+0x28c50], R2 ;  /* 0x028c5002ff0075a7 */ /* 0x000e240008020145 */
[----:B0-----:R-:W-:Y:S05]  /*1790*/  @!P1 BRA `(.L_x_4882) ;  /* 0x0000011800949947 */ /* 0x001fea0003800000 */
.L_x_5032:
        /* <DEDUP_REMOVED lines=39> */
.L_x_4883:
        /* <DEDUP_REMOVED lines=9> */
.L_x_4890:
[----:B------:R-:W-:Y:S01]  /*1aa0*/  BAR.SYNC.DEFER_BLOCKING 0xe, 0x100 ;  /* 0x0384000000007b1d */ /* 0x000fe20000010000 */
[----:B01----:R-:W-:Y:S01]  /*1ab0*/  IMAD.U32 R5, RZ, RZ, UR4 ;  /* 0x00000004ff057e24 */ /* 0x003fe2000f8e00ff */
[----:B------:R-:W-:Y:S01]  /*1ac0*/  UIADD3 UR4, UR4, 0x1, URZ ;  /* 0x0000000104047890 */ /* 0x000fe2000fffe03f */
[C---:B------:R-:W-:Y:S01]  /*1ad0*/  ISETP.GT.AND P2, PT, R0.reuse, R3, PT ;  /* 0x000000030000720c */ /* 0x040fe20003f44270 */
[----:B------:R-:W-:Y:S02]  /*1ae0*/  VIADD R0, R0, 0xffffffff ;  /* 0xffffffff00007836 */ /* 0x000fe40000000000 */
        /* <DEDUP_REMOVED lines=138> */
.L_x_4885:
[----:B------:R-:W-:Y:S01]  /*2390*/  ULEA UR7, UR4, UR5, 0x3 ;  /* 0x0000000504077291 */ /* 0x000fe2000f8e183f */
[----:B------:R-:W-:-:S08]  /*23a0*/  SHF.L.U32 R2, R7, 0x1f, RZ ;  /* 0x0000001f07027819 */ /* 0x000fd000000006ff */
[----:B------:R0:W1:Y:S01]  /*23b0*/  SYNCS.PHASECHK.TRANS64.TRYWAIT P1, [UR7+0x28c50], R2 ;  /* 0x028c5002ff0075a7 */ /* 0x0000620008020147 */
[----:B------:R-:W-:Y:S05]  /*23c0*/  @!P0 BRA `(.L_x_4886) ;  /* 0x0000000000048947 */ /* 0x000fea0003800000 */
[----:B------:R-:W-:Y:S01]  /*23d0*/  BPT.TRAP 0x1 ;  /* 0x000000040000795c */ /* 0x000fe20000300000 */
.L_x_4886:
[----:B-1----:R-:W-:Y:S05]  /*23e0*/  @P1 BRA `(.L_x_4887) ;  /* 0x0000000000081947 */ /* 0x002fea0003800000 */
[----:B------:R-:W1:Y:S02]  /*23f0*/  SYNCS.PHASECHK.TRANS64.TRYWAIT P1, [UR7+0x28c50], R2 ;  /* 0x028c5002ff0075a7 */ /* 0x000e640008020147 */
[----:B-1----:R-:W-:Y:S05]  /*2400*/  @!P1 BRA `(.L_x_4888) ;  /* 0x0000010c00909947 */ /* 0x002fea0003800000 */
.L_x_4887:
        /* <DEDUP_REMOVED lines=26> */
.L_x_4889:
[----:B------:R-:W-:-:S04]  /*25b0*/  UIADD3 UR7, UR7, 0x28c60, URZ ;  /* 0x00028c6007077890 */ /* 0x000fc8000fffe03f */
[----:B------:R-:W-:-:S09]  /*25c0*/  UPRMT UR7, UR42, 0x654, UR7 ;  /* 0x000006542a077896 */ /* 0x000fd20008000007 */
[----:B------:R-:W-:Y:S01]  /*25d0*/  SYNCS.ARRIVE.TRANS64.RED.A1T0 RZ, [UR7], RZ ;  /* 0x000000ffffff79a7 */ /* 0x000fe20008100407 */
[----:B------:R-:W-:Y:S05]  /*25e0*/  @P2 BRA `(.L_x_4890) ;  /* 0xfffffff4002c2947 */ /* 0x000fea000383ffff */
[----:B------:R-:W-:-:S12]  /*25f0*/  USHF.L.U32 UR4, UR4, 0x6, URZ ;  /* 0x0000000604047899 */ /* 0x000fd8000800063f */
.L_x_4884:
[----:B------:R-:W-:Y:S01]  /*2600*/  BAR.SYNC.DEFER_BLOCKING 0xe, 0x100 ;  /* 0x0384000000007b1d */ /* 0x000fe20000010000 */
[----:B------:R-:W-:Y:S02]  /*2610*/  IADD3 R4, R4, UR4, RZ ;  /* 0x0000000404047c10 */ /* 0x000fe4000fffe0ff */
[----:B------:R-:W-:Y:S02]  /*2620*/  PLOP3.LUT P0, PT, PT, PT, PT, 0x8, 0x0 ;  /* 0x000000000000781c */ /* 0x000fe40003f0e170 */
        /* <DEDUP_REMOVED lines=135> */
.L_x_4872:
[----:B------:R-:W0:Y:S01]  /*2ea0*/  LDC R19, c[0x0][0x448] ;  /* 0x00011200ff137b82 */ /* 0x000e220000000800 */
[----:B------:R-:W-:Y:S01]  /*2eb0*/  VIADD R0, R152, 0x3f ;  /* 0x0000003f98007836 */ /* 0x000fe20000000000 */
[----:B------:R-:W-:Y:S01]  /*2ec0*/  ULDC UR4, c[0x0][0x288] ;  /* 0x0000a20000047ab9 */ /* 0x000fe20000000800 */
[----:B------:R-:W-:Y:S01]  /*2ed0*/  LOP3.LUT R16, R16, 0xfffffffd, RZ, 0xc0, !PT ;  /* 0xfffffffd10107812 */ /* 0x000fe200078ec0ff */
[----:B------:R-:W-:-:S04]  /*2ee0*/  UIADD3 UR7, -UR4, 0x1, URZ ;  /* 0x0000000104077890 */ /* 0x000fc8000fffe13f */
[----:B------:R-:W1:Y:S01]  /*2ef0*/  LDC.64 R4, c[0x0][0x9e0] ;  /* 0x00027800ff047b82 */ /* 0x000e620000000a00 */
[----:B------:R-:W-:Y:S01]  /*2f00*/  UIMAD UR7, UR41, UR6, UR7 ;  /* 0x00000006290772a4 */ /* 0x000fe2000f8e0207 */
[----:B0-----:R-:W-:Y:S02]  /*2f10*/  ISETP.NE.AND P2, PT, R19, 0x1, PT ;  /* 0x000000011300780c */ /* 0x001fe40003f45270 */
[----:B-1----:R-:W-:-:S11]  /*2f20*/  ISETP.GE.AND P1, PT, R5, 0x1, PT ;  /* 0x000000010500780c */ /* 0x002fd60003f26270 */
[----:B------:R-:W0:Y:S01]  /*2f30*/  @P2 LDC R3, c[0x0][0x44c] ;  /* 0x00011300ff032b82 */ /* 0x000e220000000800 */
[----:B------:R-:W-:-:S04]  /*2f40*/  @P2 LOP3.LUT R16, R16, 0x2, RZ, 0xfc, !PT ;  /* 0x0000000210102812 */ /* 0x000fc800078efcff */
[----:B------:R-:W-:-:S03]  /*2f50*/  LOP3.LUT R16, R16, 0xfffffffe, RZ, 0xc0, !PT ;  /* 0xfffffffe10107812 */ /* 0x000fc600078ec0ff */
[----:B------:R-:W1:Y:S01]  /*2f60*/  @P2 LDC R2, c[0x0][0x450] ;  /* 0x00011400ff022b82 */ /* 0x000e620000000800 */
[----:B------:R-:W-:Y:S01]  /*2f70*/  @P1 LOP3.LUT R16, R16, 0x1, RZ, 0xfc, !PT ;  /* 0x0000000110101812 */ /* 0x000fe200078efcff */
[----:B0-----:R-:W-:-:S05]  /*2f80*/  @P2 IMAD.HI.U32 R3, R0, R3, RZ ;  /* 0x0000000300032227 */ /* 0x001fca00078e00ff */
[----:B-1----:R-:W-:-:S05]  /*2f90*/  @P2 SHF.R.U32.HI R0, RZ, R2, R3 ;  /* 0x00000002ff002219 */ /* 0x002fca0000011603 */
[----:B------:R-:W-:-:S05]  /*2fa0*/  VIADD R3, R0, UR7 ;  /* 0x0000000700037c36 */ /* 0x000fca0008000000 */
[----:B------:R-:W-:Y:S01]  /*2fb0*/  IADD3 R0, R3, R4, RZ ;  /* 0x0000000403007210 */ /* 0x000fe20007ffe0ff */
        /* <DEDUP_REMOVED lines=11> */
.L_x_4892:
[----:B------:R-:W-:-:S13]  /*3070*/  ISETP.NE.AND P0, PT, R5, 0x1, PT ;  /* 0x000000010500780c */ /* 0x000fda0003f05270 */
[----:B------:R-:W0:Y:S02]  /*3080*/  @P0 LDC.64 R6, c[0x0][0x9e8] ;  /* 0x00027a00ff060b82 */ /* 0x000e240000000a00 */
[----:B0-----:R-:W-:-:S05]  /*3090*/  @P0 IMAD.HI.U32 R4, R2, R6, RZ ;  /* 0x0000000602040227 */ /* 0x001fca00078e00ff */
[----:B------:R-:W-:-:S07]  /*30a0*/  @P0 SHF.R.U32.HI R2, RZ, R7, R4 ;  /* 0x00000007ff020219 */ /* 0x000fce0000011604 */
.L_x_4893:
[----:B------:R-:W-:-:S05]  /*30b0*/  IMAD R3, R2, R5, R5 ;  /* 0x0000000502037224 */ /* 0x000fca00078e0205 */
[----:B------:R-:W-:-:S07]  /*30c0*/  VIMNMX R0, R0, R3, PT ;  /* 0x0000000300007248 */ /* 0x000fce0003fe0100 */
.L_x_4891:
[----:B------:R-:W0:Y:S01]  /*30d0*/  @P2 LDC R7, c[0x0][0x44c] ;  /* 0x00011300ff072b82 */ /* 0x000e220000000800 */
[----:B------:R-:W-:Y:S01]  /*30e0*/  VIADD R0, R0, 0x3f ;  /* 0x0000003f00007836 */ /* 0x000fe20000000000 */
[----:B------:R-:W-:Y:S01]  /*30f0*/  UIMAD UR4, UR41, UR6, -UR4 ;  /* 0x00000006290472a4 */ /* 0x000fe2000f8e0a04 */
[----:B------:R-:W-:-:S03]  /*3100*/  IMAD.MOV.U32 R2, RZ, RZ, R152 ;  /* 0x000000ffff027224 */ /* 0x000fc600078e0098 */
[----:B------:R-:W-:Y:S02]  /*3110*/  SHF.R.S32.HI R3, RZ, 0x1f, R0 ;  /* 0x0000001fff037819 */ /* 0x000fe40000011400 */
[----:B------:R-:W1:Y:S02]  /*3120*/  @P2 LDC R4, c[0x0][0x450] ;  /* 0x00011400ff042b82 */ /* 0x000e640000000800 */
[----:B------:R-:W-:-:S04]  /*3130*/  LEA.HI R3, R3, R0, RZ, 0x6 ;  /* 0x0000000003037211 */ /* 0x000fc800078f30ff */
[----:B------:R-:W-:-:S04]  /*3140*/  SHF.R.S32.HI R3, RZ, 0x6, R3 ;  /* 0x00000006ff037819 */ /* 0x000fc80000011403 */
[----:B------:R-:W-:Y:S01]  /*3150*/  VIMNMX R6, R3, UR5, PT ;  /* 0x0000000503067c48 */ /* 0x000fe2000bfe0100 */
[----:B0-----:R-:W-:-:S05]  /*3160*/  @P2 IMAD.HI.U32 R7, R152, R7, RZ ;  /* 0x0000000798072227 */ /* 0x001fca00078e00ff */
[----:B-1----:R-:W-:-:S04]  /*3170*/  @P2 SHF.R.U32.HI R2, RZ, R4, R7 ;  /* 0x00000004ff022219 */ /* 0x002fc80000011607 */
[----:B------:R-:W-:Y:S01]  /*3180*/  IADD3 R0, R2, UR4, RZ ;  /* 0x0000000402007c10 */ /* 0x000fe2000fffe0ff */
[----:B------:R-:W-:-:S04]  /*3190*/  ULDC UR4, c[0x0][0x9dc] ;  /* 0x0002770000047ab9 */ /* 0x000fc80000000800 */
        /* <DEDUP_REMOVED lines=11> */
.L_x_4895:
[----:B------:R-:W-:-:S13]  /*3250*/  ISETP.NE.AND P0, PT, R5, 0x1, PT ;  /* 0x000000010500780c */ /* 0x000fda0003f05270 */
[----:B------:R-:W0:Y:S02]  /*3260*/  @P0 LDC.64 R10, c[0x0][0x9e8] ;  /* 0x00027a00ff0a0b82 */ /* 0x000e240000000a00 */
[----:B0-----:R-:W-:-:S05]  /*3270*/  @P0 IMAD.HI.U32 R4, R0, R10, RZ ;  /* 0x0000000a00040227 */ /* 0x001fca00078e00ff */
[----:B------:R-:W-:-:S07]  /*3280*/  @P0 SHF.R.U32.HI R0, RZ, R11, R4 ;  /* 0x0000000bff000219 */ /* 0x000fce0000011604 */
.L_x_4896:
[----:B------:R-:W-:-:S05]  /*3290*/  IMAD R3, R0, R5, RZ ;  /* 0x0000000500037224 */ /* 0x000fca00078e02ff */
[----:B------:R-:W-:-:S07]  /*32a0*/  VIMNMX R2, R2, R3, !PT ;  /* 0x0000000302027248 */ /* 0x000fce0007fe0100 */
.L_x_4894:
[----:B------:R-:W-:Y:S01]  /*32b0*/  SHF.R.U32.HI R9, RZ, 0x10, R8 ;  /* 0x00000010ff097819 */ /* 0x000fe20000011608 */
[----:B------:R-:W-:Y:S01]  /*32c0*/  IMAD.MOV.U32 R0, RZ, RZ, RZ ;  /* 0x000000ffff007224 */ /* 0x000fe200078e00ff */
[----:B------:R-:W-:Y:S02]  /*32d0*/  SHF.R.S32.HI R3, RZ, 0x1f, R2 ;  /* 0x0000001fff037819 */ /* 0x000fe40000011402 */
[----:B------:R-:W-:Y:S02]  /*32e0*/  ISETP.NE.AND P1, PT, R9, RZ, PT ;  /* 0x000000ff0900720c */ /* 0x000fe40003f25270 */
[----:B------:R-:W-:Y:S02]  /*32f0*/  LEA.HI R3, R3, R2, RZ, 0x6 ;  /* 0x0000000203037211 */ /* 0x000fe400078f30ff */
[----:B------:R-:W-:Y:S02]  /*3300*/  LOP3.LUT R8, R8, 0xffff, RZ, 0xc0, !PT ;  /* 0x0000ffff08087812 */ /* 0x000fe400078ec0ff */
[----:B------:R-:W-:-:S04]  /*3310*/  SHF.R.S32.HI R3, RZ, 0x6, R3 ;  /* 0x00000006ff037819 */ /* 0x000fc80000011403 */
[----:B------:R-:W-:-:S03]  /*3320*/  VIMNMX R17, RZ, R3, !PT ;  /* 0x00000003ff117248 */ /* 0x000fc60007fe0100 */
[----:B------:R-:W0:Y:S01]  /*3330*/  @!P1 LDC R9, c[0x0][0x9f0] ;  /* 0x00027c00ff099b82 */ /* 0x000e220000000800 */
[----:B------:R-:W-:-:S13]  /*3340*/  ISETP.GT.AND P0, PT, R6, R17, PT ;  /* 0x000000110600720c */ /* 0x000fda0003f04270 */
[----:B------:R-:W-:Y:S05]  /*3350*/  @!P0 BRA `(.L_x_4897) ;  /* 0x0000000000708947 */ /* 0x000fea0003800000 */
[-C--:B0-----:R-:W-:Y:S02]  /*3360*/  IABS R5, R9.reuse ;  /* 0x0000000900057213 */ /* 0x081fe40000000000 */
[----:B------:R-:W-:Y:S02]  /*3370*/  IADD3 R0, R9, -0x1, R6 ;  /* 0xffffffff09007810 */ /* 0x000fe40007ffe006 */
[----:B------:R-:W0:Y:S01]  /*3380*/  I2F.RP R4, R5 ;  /* 0x0000000500047306 */ /* 0x000e220000209400 */
[----:B------:R-:W-:Y:S02]  /*3390*/  IABS R11, R9 ;  /* 0x00000009000b7213 */ /* 0x000fe40000000000 */
[----:B------:R-:W-:-:S05]  /*33a0*/  IADD3 R0, -R17, R0, RZ ;  /* 0x0000000011007210 */ /* 0x000fca0007ffe1ff */
[----:B0-----:R-:W0:Y:S02]  /*33b0*/  MUFU.RCP R4, R4 ;  /* 0x0000000400047308 */ /* 0x001e240000001000 */
[----:B0-----:R-:W-:Y:S02]  /*33c0*/  VIADD R2, R4, 0xffffffe ;  /* 0x0ffffffe04027836 */ /* 0x001fe40000000000 */
[----:B------:R-:W-:-:S04]  /*33d0*/  IMAD.MOV R4, RZ, RZ, -R11 ;  /* 0x000000ffff047224 */ /* 0x000fc800078e0a0b */
[----:B------:R0:W1:Y:S02]  /*33e0*/  F2I.FTZ.U32.TRUNC.NTZ R3, R2 ;  /* 0x0000000200037305 */ /* 0x000064000021f000 */
[----:B0-----:R-:W-:Y:S02]  /*33f0*/  IMAD.MOV.U32 R2, RZ, RZ, RZ ;  /* 0x000000ffff027224 */ /* 0x001fe400078e00ff */
[----:B-1----:R-:W-:-:S04]  /*3400*/  IMAD.MOV R10, RZ, RZ, -R3 ;  /* 0x000000ffff0a7224 */ /* 0x002fc800078e0a03 */
[----:B------:R-:W-:Y:S01]  /*3410*/  IMAD R7, R10, R5, RZ ;  /* 0x000000050a077224 */ /* 0x000fe200078e02ff */
[----:B------:R-:W-:Y:S02]  /*3420*/  IABS R10, R0 ;  /* 0x00000000000a7213 */ /* 0x000fe40000000000 */
[----:B------:R-:W-:Y:S01]  /*3430*/  LOP3.LUT R0, R0, R9, RZ, 0x3c, !PT ;  /* 0x0000000900007212 */ /* 0x000fe200078e3cff */
[----:B------:R-:W-:-:S03]  /*3440*/  IMAD.HI.U32 R3, R3, R7, R2 ;  /* 0x0000000703037227 */ /* 0x000fc600078e0002 */
[----:B------:R-:W-:Y:S01]  /*3450*/  ISETP.GE.AND P2, PT, R0, RZ, PT ;  /* 0x000000ff0000720c */ /* 0x000fe20003f46270 */
[----:B------:R-:W-:-:S04]  /*3460*/  IMAD.MOV.U32 R2, RZ, RZ, R10 ;  /* 0x000000ffff027224 */ /* 0x000fc800078e000a */
        /* <DEDUP_REMOVED lines=8> */
[----:B------:R-:W-:-:S04]  /*34f0*/  IMAD.MOV.U32 R0, RZ, RZ, R3 ;  /* 0x000000ffff007224 */ /* 0x000fc800078e0003 */
[----:B------:R-:W-:Y:S01]  /*3500*/  @!P2 IMAD.MOV R0, RZ, RZ, -R0 ;  /* 0x000000ffff00a224 */ /* 0x000fe200078e0a00 */
[----:B------:R-:W-:-:S07]  /*3510*/  @!P1 LOP3.LUT R0, RZ, R9, RZ, 0x33, !PT ;  /* 0x00000009ff009212 */ /* 0x000fce00078e33ff */
.L_x_4897:
[-C--:B------:R-:W-:Y:S01]  /*3520*/  IMAD R17, R8, R0.reuse, R17 ;  /* 0x0000000008117224 */ /* 0x080fe200078e0211 */
[----:B------:R-:W-:Y:S01]  /*3530*/  PLOP3.LUT P0, PT, PT, PT, PT, 0x80, 0x0 ;  /* 0x000000000000781c */ /* 0x000fe20003f0f070 */
[----:B------:R-:W-:Y:S01]  /*3540*/  IMAD.MOV.U32 R2, RZ, RZ, RZ ;  /* 0x000000ffff027224 */ /* 0x000fe200078e00ff */
[----:B------:R-:W-:Y:S02]  /*3550*/  MOV R4, RZ ;  /* 0x000000ff00047202 */ /* 0x000fe40000000f00 */
[----:B------:R-:W-:Y:S02]  /*3560*/  CS2R R150, SRZ ;  /* 0x0000000000967805 */ /* 0x000fe4000001ff00 */
[----:B------:R-:W-:Y:S02]  /*3570*/  VIADDMNMX R0, R17, R0, R6, PT ;  /* 0x0000000011007246 */ /* 0x000fe40003800106 */
[----:B------:R-:W-:Y:S02]  /*3580*/  CS2R R148, SRZ ;  /* 0x0000000000947805 */ /* 0x000fe4000001ff00 */
[----:B------:R-:W-:-:S02]  /*3590*/  CS2R R146, SRZ ;  /* 0x0000000000927805 */ /* 0x000fc4000001ff00 */
[----:B------:R-:W-:Y:S02]  /*35a0*/  CS2R R144, SRZ ;  /* 0x0000000000907805 */ /* 0x000fe4000001ff00 */
[----:B------:R-:W-:Y:S02]  /*35b0*/  R2UR UR43, R0 ;  /* 0x00000000002b72ca */ /* 0x000fe400000e0000 */
        /* <DEDUP_REMOVED lines=12> */
[----:B------:R-:W-:Y:S02]  /*3680*/  ISETP.LT.AND P1, PT, R17, UR43, PT ;  /* 0x0000002b11007c0c */ /* 0x000fe4000bf21270 */
        /* <DEDUP_REMOVED lines=54> */
[----:B------:R-:W1:Y:S02]  /*39f0*/  SHFL.IDX PT, R0, R25, RZ, 0x1f ;  /* 0x00001fff19007589 */ /* 0x000e6400000e0000 */
[----:B-1----:R-:W-:-:S13]  /*3a00*/  R2UR UR4, R0 ;  /* 0x00000000000472ca */ /* 0x002fda00000e0000 */
        /* <DEDUP_REMOVED lines=9> */
[----:B------:R-:W-:-:S04]  /*3aa0*/  ULOP3.LUT UR5, UR5, 0x3fff, URZ, 0xc0, !UPT ;  /* 0x00003fff05057892 */ /* 0x000fc8000f8ec03f */
[----:B------:R-:W-:-:S04]  /*3ab0*/  ULOP3.LUT UR38, UR5, 0x2000000, URZ, 0xfc, !UPT ;  /* 0x0200000005267892 */ /* 0x000fc8000f8efc3f */
[----:B------:R-:W-:Y:S08]  /*3ac0*/  @!P0 BRA `(.L_x_4898) ;  /* 0x0000000000408947 */ /* 0x000ff00003800000 */
[----:B------:R-:W-:Y:S01]  /*3ad0*/  MOV R0, 0x0 ;  /* 0x0000000000007802 */ /* 0x000fe20000000f00 */
[----:B------:R-:W-:Y:S01]  /*3ae0*/  ULDC.64 UR4, c[0x4][0xf0] ;  /* 0x01003c0000047ab9 */ /* 0x000fe20000000a00 */
[----:B------:R-:W-:Y:S01]  /*3af0*/  ULDC.64 UR6, c[0x4][0x58] ;  /* 0x0100160000067ab9 */ /* 0x000fe20000000a00 */
[----:B------:R-:W-:Y:S01]  /*3b00*/  IMAD.U32 R4, RZ, RZ, UR4 ;  /* 0x00000004ff047e24 */ /* 0x000fe2000f8e00ff */
[----:B------:R1:W2:Y:S01]  /*3b10*/  LDC.64 R2, c[0x4][R0] ;  /* 0x0100000000027b82 */ /* 0x0002a20000000a00 */
[----:B------:R-:W-:Y:S01]  /*3b20*/  IMAD.U32 R5, RZ, RZ, UR5 ;  /* 0x00000005ff057e24 */ /* 0x000fe2000f8e00ff */
[----:B------:R-:W-:Y:S01]  /*3b30*/  ULDC.64 UR4, c[0x4][0xf8] ;  /* 0x01003e0000047ab9 */ /* 0x000fe20000000a00 */
[----:B------:R-:W-:Y:S01]  /*3b40*/  MOV R10, UR6 ;  /* 0x00000006000a7c02 */ /* 0x000fe20008000f00 */
[----:B------:R-:W-:Y:S02]  /*3b50*/  IMAD.U32 R6, RZ, RZ, UR4 ;  /* 0x00000004ff067e24 */ /* 0x000fe4000f8e00ff */
[----:B------:R-:W-:-:S02]  /*3b60*/  IMAD.U32 R7, RZ, RZ, UR5 ;  /* 0x00000005ff077e24 */ /* 0x000fc4000f8e00ff */
[----:B------:R-:W-:Y:S02]  /*3b70*/  IMAD.U32 R11, RZ, RZ, UR7 ;  /* 0x00000007ff0b7e24 */ /* 0x000fe4000f8e00ff */
[----:B------:R-:W-:Y:S02]  /*3b80*/  IMAD.MOV.U32 R8, RZ, RZ, 0x70 ;  /* 0x00000070ff087424 */ /* 0x000fe400078e00ff */
[----:B------:R-:W-:Y:S02]  /*3b90*/  IMAD.MOV.U32 R12, RZ, RZ, 0x1 ;  /* 0x00000001ff0c7424 */ /* 0x000fe400078e00ff */
[----:B-1----:R-:W-:-:S07]  /*3ba0*/  IMAD.MOV.U32 R13, RZ, RZ, RZ ;  /* 0x000000ffff0d7224 */ /* 0x002fce00078e00ff */
[----:B------:R-:W-:-:S07]  /*3bb0*/  LEPC R20, `(.L_x_4898) ;  /* 0x000000001014794e */ /* 0x000fce0000000000 */
[----:B0-2---:R-:W-:Y:S05]  /*3bc0*/  CALL.ABS.NOINC R2 ;  /* 0x0000000002007343 */ /* 0x005fea0003c00000 */
.L_x_4898:
[----:B------:R-:W-:Y:S02]  /*3bd0*/  SHF.L.U32 R13, RZ, 0x1f, RZ ;  /* 0x0000001fff0d7819 */ /* 0x000fe400000006ff */
[----:B------:R-:W-:Y:S02]  /*3be0*/  LOP3.LUT R3, R24, 0xffffff80, RZ, 0xc0, !PT ;  /* 0xffffff8018037812 */ /* 0x000fe400078ec0ff */
[----:B------:R-:W1:Y:S01]  /*3bf0*/  SYNCS.PHASECHK.TRANS64.TRYWAIT P0, [UR40+0x28c00], R13 ;  /* 0x028c000dff0075a7 */ /* 0x000e620008000168 */
[----:B------:R-:W-:Y:S02]  /*3c00*/  LEA.HI R0, R25, R25, RZ, 0x1 ;  /* 0x0000001919007211 */ /* 0x000fe400078f08ff */
[----:B------:R-:W-:Y:S02]  /*3c10*/  IADD3 R5, R22, -R3, RZ ;  /* 0x8000000316057210 */ /* 0x000fe40007ffe0ff */
[----:B------:R-:W-:Y:S02]  /*3c20*/  LOP3.LUT R2, R0, 0xfffffe, RZ, 0xc0, !PT ;  /* 0x00fffffe00027812 */ /* 0x000fe400078ec0ff */
[----:B------:R-:W-:-:S04]  /*3c30*/  SHF.R.S32.HI R4, RZ, 0x1f, R5 ;  /* 0x0000001fff047819 */ /* 0x000fc80000011405 */
[----:B------:R-:W-:-:S04]  /*3c40*/  LEA.HI R3, R4, R5, RZ, 0x2 ;  /* 0x0000000504037211 */ /* 0x000fc800078f10ff */
[--C-:B------:R-:W-:Y:S02]  /*3c50*/  SHF.R.S32.HI R6, RZ, 0x2, R3.reuse ;  /* 0x00000002ff067819 */ /* 0x100fe40000011403 */
[----:B------:R-:W-:Y:S01]  /*3c60*/  SHF.R.S32.HI R7, RZ, 0x1f, R3 ;  /* 0x0000001fff077819 */ /* 0x000fe20000011403 */
[----:B-1----:R-:W-:Y:S06]  /*3c70*/  @!P0 BRA `(.L_x_4899) ;  /* 0x000000f4008c8947 */ /* 0x002fec0003800000 */
.L_x_5033:
[----:B------:R-:W-:Y:S01]  /*3c80*/  ULOP3.LUT UR4, UR39, 0x1, URZ, 0xfc, !UPT ;  /* 0x0000000127047892 */ /* 0x000fe2000f8efc3f */
[----:B-1----:R-:W-:Y:S01]  /*3c90*/  LOP3.LUT R0, R3, 0x7ffffffc, RZ, 0xc0, !PT ;  /* 0x7ffffffc03007812 */ /* 0x002fe200078ec0ff */
[----:B------:R-:W-:Y:S01]  /*3ca0*/  IMAD.IADD R3, R25, 0x1, -R2 ;  /* 0x0000000119037824 */ /* 0x000fe200078e0a02 */
[----:B------:R-:W-:Y:S02]  /*3cb0*/  LEA.HI R7, R7, R6, RZ, 0x3 ;  /* 0x0000000607077211 */ /* 0x000fe400078f18ff */
[----:B------:R-:W-:Y:S01]  /*3cc0*/  LEA.HI R4, R4, R5, RZ, 0x5 ;  /* 0x0000000504047211 */ /* 0x000fe200078f28ff */
[----:B------:R-:W-:Y:S01]  /*3cd0*/  IMAD.U32 R2, RZ, RZ, UR4 ;  /* 0x00000004ff027e24 */ /* 0x000fe2000f8e00ff */
[----:B------:R-:W-:Y:S01]  /*3ce0*/  LOP3.LUT R7, R7, 0xfffffff8, RZ, 0xc0, !PT ;  /* 0xfffffff807077812 */ /* 0x000fe200078ec0ff */
[----:B------:R-:W-:Y:S01]  /*3cf0*/  IMAD.IADD R0, R5, 0x1, -R0 ;  /* 0x0000000105007824 */ /* 0x000fe200078e0a00 */
[----:B------:R-:W-:Y:S02]  /*3d00*/  SHF.R.S32.HI R4, RZ, 0x5, R4 ;  /* 0x00000005ff047819 */ /* 0x000fe40000011404 */
[----:B------:R-:W-:Y:S01]  /*3d10*/  ISETP.NE.AND P4, PT, R2, 0x3, PT ;  /* 0x000000030200780c */ /* 0x000fe20003f85270 */
[----:B------:R-:W-:Y:S01]  /*3d20*/  IMAD.IADD R7, R6, 0x1, -R7 ;  /* 0x0000000106077824 */ /* 0x000fe200078e0a07 */
[----:B------:R-:W-:-:S03]  /*3d30*/  SHF.L.U32 R0, R0, 0x1, RZ ;  /* 0x0000000100007819 */ /* 0x000fc600000006ff */
[----:B0-----:R-:W-:Y:S02]  /*3d40*/  IMAD R9, R4, 0x10, R7 ;  /* 0x0000001004097824 */ /* 0x001fe400078e0207 */
[----:B------:R-:W-:-:S06]  /*3d50*/  IMAD R10, R3, 0x100, R0 ;  /* 0x00000100030a7824 */ /* 0x000fcc00078e0200 */
[----:B------:R-:W-:Y:S05]  /*3d60*/  @!P4 BRA `(.L_x_4900) ;  /* 0x000000000004c947 */ /* 0x000fea0003800000 */
[----:B------:R-:W-:Y:S01]  /*3d70*/  BPT.TRAP 0x1 ;  /* 0x000000040000795c */ /* 0x000fe20000300000 */
.L_x_4900:
[----:B------:R0:W1:Y:S01]  /*3d80*/  SYNCS.PHASECHK.TRANS64.TRYWAIT P0, [UR40+0x28c30], R13 ;  /* 0x028c300dff0075a7 */ /* 0x0000620008000168 */
[----:B------:R-:W-:Y:S05]  /*3d90*/  @!P4 BRA `(.L_x_4901) ;  /* 0x000000000004c947 */ /* 0x000fea0003800000 */
[----:B------:R-:W-:Y:S01]  /*3da0*/  BPT.TRAP 0x1 ;  /* 0x000000040000795c */ /* 0x000fe20000300000 */
.L_x_4901:
[----:B-1----:R-:W-:Y:S05]  /*3db0*/  @P0 BRA `(.L_x_4902) ;  /* 0x0000000000080947 */ /* 0x002fea0003800000 */
[----:B------:R-:W1:Y:S02]  /*3dc0*/  SYNCS.PHASECHK.TRANS64.TRYWAIT P0, [UR40+0x28c30], R13 ;  /* 0x028c300dff0075a7 */ /* 0x000e640008000168 */
[----:B-1----:R-:W-:Y:S05]  /*3dd0*/  @!P0 BRA `(.L_x_4903) ;  /* 0x000000f4004c8947 */ /* 0x002fea0003800000 */
.L_x_4902:
        /* <DEDUP_REMOVED lines=12> */
[----:B------:R-:W-:Y:S02]  /*3ea0*/  UIADD3 UR12, UR4, 0x2, URZ ;  /* 0x00000002040c7890 */ /* 0x000fe4000fffe03f */
[----:B------:R-:W-:-:S02]  /*3eb0*/  UMOV UR8, UR4 ;  /* 0x0000000400087c82 */ /* 0x000fc40008000000 */
[----:B------:R-:W-:Y:S01]  /*3ec0*/  UMOV UR10, UR24 ;  /* 0x00000018000a7c82 */ /* 0x000fe20008000000 */
[----:B------:R-:W-:Y:S01]  /*3ed0*/  UIADD3 UR14, UR24, 0x2, URZ ;  /* 0x00000002180e7890 */ /* 0x000fe2000fffe03f */
        /* <DEDUP_REMOVED lines=23> */
.L_x_4904:
[----:B------:R-:W-:Y:S01]  /*4050*/  ISETP.NE.AND P0, PT, R19, 0x1, PT ;  /* 0x000000011300780c */ /* 0x000fe20003f05270 */
[----:B------:R-:W-:Y:S01]  /*4060*/  UMOV UR6, 0xffffffc0 ;  /* 0xffffffc000067882 */ /* 0x000fe20000000000 */
[----:B-1----:R-:W-:Y:S01]  /*4070*/  LEA.HI R2, R23, R22, RZ, 0x2 ;  /* 0x0000001617027211 */ /* 0x002fe200078f10ff */
[----:B------:R-:W-:Y:S01]  /*4080*/  UIMAD UR5, UR43, UR6, 0x41 ;  /* 0x000000412b0574a4 */ /* 0x000fe2000f8e0206 */
[----:B------:R-:W-:Y:S01]  /*4090*/  LOP3.LUT P1, RZ, R16, 0x1, RZ, 0xc0, !PT ;  /* 0x0000000110ff7812 */ /* 0x000fe2000782c0ff */
[----:B------:R-:W-:Y:S01]  /*40a0*/  UIADD3 UR4, UR40, 0x28c40, URZ ;  /* 0x00028c4028047890 */ /* 0x000fe2000fffe03f */
[----:B------:R-:W-:Y:S01]  /*40b0*/  LOP3.LUT R3, R2, 0xfffffffc, RZ, 0xc0, !PT ;  /* 0xfffffffc02037812 */ /* 0x000fe200078ec0ff */
[----:B------:R-:W-:Y:S01]  /*40c0*/  ULDC UR11, c[0x0][0x2f0] ;  /* 0x0000bc00000b7ab9 */ /* 0x000fe20000000800 */
[----:B------:R-:W-:Y:S02]  /*40d0*/  ULEA UR10, UR43, 0xffffffc0, 0x6 ;  /* 0xffffffc02b0a7891 */ /* 0x000fe4000f8e303f */
[----:B------:R-:W-:Y:S01]  /*40e0*/  UIMAD UR5, UR41, UR11, UR5 ;  /* 0x0000000b290572a4 */ /* 0x000fe2000f8e0205 */
[----:B------:R-:W-:Y:S01]  /*40f0*/  IMAD.IADD R3, R22, 0x1, -R3 ;  /* 0x0000000116037824 */ /* 0x000fe200078e0a03 */
[----:B------:R-:W-:Y:S01]  /*4100*/  UPRMT UR4, UR42, 0x654, UR4 ;  /* 0x000006542a047896 */ /* 0x000fe20008000004 */
[----:B------:R-:W1:Y:S01]  /*4110*/  @P0 LDC R5, c[0x0][0x44c] ;  /* 0x00011300ff050b82 */ /* 0x000e620000000800 */
[----:B------:R-:W-:Y:S01]  /*4120*/  ULDC UR7, c[0x0][0x9dc] ;  /* 0x0002770000077ab9 */ /* 0x000fe20000000800 */
[----:B------:R-:W-:Y:S01]  /*4130*/  ULDC UR14, c[0x0][0x288] ;  /* 0x0000a200000e7ab9 */ /* 0x000fe20000000800 */
[----:B------:R-:W-:Y:S01]  /*4140*/  LEA.HI R2, R3, R3, RZ, 0x1 ;  /* 0x0000000303027211 */ /* 0x000fe200078f08ff */
[----:B------:R-:W-:Y:S01]  /*4150*/  ULOP3.LUT UR7, URZ, UR7, URZ, 0x33, !UPT ;  /* 0x000000073f077292 */ /* 0x000fe2000f8e333f */
[----:B------:R-:W-:-:S02]  /*4160*/  ULDC UR15, c[0x0][0x9e0] ;  /* 0x00027800000f7ab9 */ /* 0x000fc40000000800 */
[----:B------:R-:W-:Y:S01]  /*4170*/  LOP3.LUT R2, R2, 0x1ffffffe, RZ, 0xc0, !PT ;  /* 0x1ffffffe02027812 */ /* 0x000fe200078ec0ff */
[----:B------:R-:W2:Y:S04]  /*4180*/  @P0 LDC R7, c[0x0][0x450] ;  /* 0x00011400ff070b82 */ /* 0x000ea80000000800 */
[----:B------:R-:W-:Y:S01]  /*4190*/  IMAD.IADD R2, R3, 0x1, -R2 ;  /* 0x0000000103027824 */ /* 0x000fe200078e0a02 */
[----:B------:R-:W-:Y:S01]  /*41a0*/  IADD3 R3, R152, R9, RZ ;  /* 0x0000000998037210 */ /* 0x000fe20007ffe0ff */
[----:B------:R-:W-:Y:S01]  /*41b0*/  SYNCS.ARRIVE.TRANS64.RED.A1T0 RZ, [UR4], RZ ;  /* 0x000000ffffff79a7 */ /* 0x000fe20008100404 */
[----:B------:R-:W-:-:S03]  /*41c0*/  UIMAD UR4, UR41, UR11, -UR10 ;  /* 0x0000000b290472a4 */ /* 0x000fc6000f8e0a0a */
[----:B------:R-:W-:-:S04]  /*41d0*/  IMAD R2, R2, 0x8, R3 ;  /* 0x0000000802027824 */ /* 0x000fc800078e0203 */
[----:B------:R-:W-:Y:S01]  /*41e0*/  IMAD.MOV.U32 R3, RZ, RZ, R2 ;  /* 0x000000ffff037224 */ /* 0x000fe200078e0002 */
[----:B------:R-:W-:Y:S01]  /*41f0*/  IADD3 R8, -R0, UR4, RZ ;  /* 0x0000000400087c10 */ /* 0x000fe2000fffe1ff */
[----:B-1----:R-:W-:-:S04]  /*4200*/  @P0 IMAD.HI.U32 R4, R2, R5, RZ ;  /* 0x0000000502040227 */ /* 0x002fc800078e00ff */
[----:B------:R-:W-:Y:S01]  /*4210*/  IMAD.U32 R5, RZ, RZ, UR5 ;  /* 0x00000005ff057e24 */ /* 0x000fe2000f8e00ff */
[----:B--2---:R-:W-:-:S04]  /*4220*/  @P0 SHF.R.U32.HI R3, RZ, R7, R4 ;  /* 0x00000007ff030219 */ /* 0x004fc80000011604 */
[----:B------:R-:W-:Y:S01]  /*4230*/  IADD3 R4, R5, -UR14, -R0 ;  /* 0x8000000e05047c10 */ /* 0x000fe2000fffe800 */
[----:B------:R-:W1:Y:S03]  /*4240*/  SHFL.IDX PT, R7, R3, RZ, 0x1c1f ;  /* 0x001c1fff03077589 */ /* 0x000e6600000e0000 */
[C---:B------:R-:W-:Y:S01]  /*4250*/  IADD3 R12, R4.reuse, UR7, RZ ;  /* 0x00000007040c7c10 */ /* 0x040fe2000fffe0ff */
[----:B------:R-:W-:-:S05]  /*4260*/  VIADD R11, R4, UR15 ;  /* 0x0000000f040b7c36 */ /* 0x000fca0008000000 */
[----:B-1----:R-:W-:Y:S01]  /*4270*/  VIADDMNMX R4, R7, R11, R8, PT ;  /* 0x0000000b07047246 */ /* 0x002fe20003800108 */
[----:B------:R-:W-:Y:S01]  /*4280*/  IMAD.IADD R5, R12, 0x1, R7 ;  /* 0x000000010c057824 */ /* 0x000fe200078e0207 */
[----:B------:R-:W-:Y:S06]  /*4290*/  @!P1 BRA `(.L_x_4905) ;  /* 0x0000000000689947 */ /* 0x000fec0003800000 */
[----:B------:R-:W-:Y:S01]  /*42a0*/  IMAD.U32 R6, RZ, RZ, UR11 ;  /* 0x0000000bff067e24 */ /* 0x000fe2000f8e00ff */
[----:B------:R-:W-:Y:S03]  /*42b0*/  BSSY B0, `(.L_x_4906) ;  /* 0x0000014000007945 */ /* 0x000fe60003800000 */
[----:B------:R-:W-:-:S04]  /*42c0*/  IMAD R6, R6, UR41, R7 ;  /* 0x0000002906067c24 */ /* 0x000fc8000f8e0207 */
[----:B------:R-:W-:-:S05]  /*42d0*/  VIADD R7, R6, -UR14 ;  /* 0x8000000e06077c36 */ /* 0x000fca0008000000 */
[----:B------:R-:W-:-:S13]  /*42e0*/  ISETP.GT.AND P0, PT, R7, -0x1, PT ;  /* 0xffffffff0700780c */ /* 0x000fda0003f04270 */
[----:B------:R-:W-:Y:S05]  /*42f0*/  @P0 BRA `(.L_x_4907) ;  /* 0x0000000000240947 */ /* 0x000fea0003800000 */
[----:B------:R-:W-:Y:S01]  /*4300*/  ULDC UR4, c[0x0][0x9e4] ;  /* 0x0002790000047ab9 */ /* 0x000fe20000000800 */
[----:B------:R-:W-:Y:S01]  /*4310*/  LOP3.LUT R7, RZ, R7, RZ, 0x33, !PT ;  /* 0x00000007ff077212 */ /* 0x000fe200078e33ff */
[----:B------:R-:W-:-:S05]  /*4320*/  IMAD.U32 R14, RZ, RZ, UR4 ;  /* 0x00000004ff0e7e24 */ /* 0x000fca000f8e00ff */
[----:B------:R-:W-:-:S13]  /*4330*/  ISETP.NE.AND P0, PT, R14, 0x1, PT ;  /* 0x000000010e00780c */ /* 0x000fda0003f05270 */
[----:B------:R-:W1:Y:S02]  /*4340*/  @P0 LDC.64 R20, c[0x0][0x9e8] ;  /* 0x00027a00ff140b82 */ /* 0x000e640000000a00 */
[----:B-1----:R-:W-:-:S05]  /*4350*/  @P0 IMAD.HI.U32 R6, R7, R20, RZ ;  /* 0x0000001407060227 */ /* 0x002fca00078e00ff */
[----:B------:R-:W-:-:S04]  /*4360*/  @P0 SHF.R.U32.HI R7, RZ, R21, R6 ;  /* 0x00000015ff070219 */ /* 0x000fc80000011606 */
[----:B------:R-:W-:Y:S01]  /*4370*/  LOP3.LUT R7, RZ, R7, RZ, 0x33, !PT ;  /* 0x00000007ff077212 */ /* 0x000fe200078e33ff */
[----:B------:R-:W-:Y:S06]  /*4380*/  BRA `(.L_x_4908) ;  /* 0x0000000000187947 */ /* 0x000fec0003800000 */
.L_x_4907:
[----:B------:R-:W-:Y:S02]  /*4390*/  ULDC UR4, c[0x0][0x9e4] ;  /* 0x0002790000047ab9 */ /* 0x000fe40000000800 */
[----:B------:R-:W-:-:S04]  /*43a0*/  MOV R14, UR4 ;  /* 0x00000004000e7c02 */ /* 0x000fc80008000f00 */
[----:B------:R-:W-:-:S13]  /*43b0*/  ISETP.NE.AND P0, PT, R14, 0x1, PT ;  /* 0x000000010e00780c */ /* 0x000fda0003f05270 */
[----:B------:R-:W1:Y:S02]  /*43c0*/  @P0 LDC.64 R20, c[0x0][0x9e8] ;  /* 0x00027a00ff140b82 */ /* 0x000e640000000a00 */
[----:B-1----:R-:W-:-:S05]  /*43d0*/  @P0 IMAD.HI.U32 R6, R7, R20, RZ ;  /* 0x0000001407060227 */ /* 0x002fca00078e00ff */
[----:B------:R-:W-:-:S07]  /*43e0*/  @P0 SHF.R.U32.HI R7, RZ, R21, R6 ;  /* 0x00000015ff070219 */ /* 0x000fce0000011606 */
.L_x_4908:
[----:B------:R-:W-:Y:S05]  /*43f0*/  BSYNC B0 ;  /* 0x0000000000007941 */ /* 0x000fea0003800000 */
.L_x_4906:
[----:B------:R-:W-:-:S04]  /*4400*/  IMAD R7, R7, R14, -UR10 ;  /* 0x8000000a07077e24 */ /* 0x000fc8000f8e020e */
[----:B------:R-:W-:-:S05]  /*4410*/  IMAD.IADD R7, R7, 0x1, -R0 ;  /* 0x0000000107077824 */ /* 0x000fca00078e0a00 */
[----:B------:R-:W-:Y:S02]  /*4420*/  VIADDMNMX R4, R7, R14, R4, PT ;  /* 0x0000000e07047246 */ /* 0x000fe40003800104 */
[----:B------:R-:W-:-:S07]  /*4430*/  VIMNMX R5, R5, R7, !PT ;  /* 0x0000000705057248 */ /* 0x000fce0007fe0100 */
.L_x_4905:
[----:B------:R-:W1:Y:S02]  /*4440*/  SHFL.IDX PT, R3, R3, 0x1, 0x1c1f ;  /* 0x003c1f0003037f89 */ /* 0x000e6400000e0000 */
        /* <DEDUP_REMOVED lines=10> */
[----:B------:R-:W-:Y:S02]  /*44f0*/  LOP3.LUT R3, RZ, R3, RZ, 0x33, !PT ;  /* 0x00000003ff037212 */ /* 0x000fe400078e33ff */
[----:B------:R-:W-:-:S04]  /*4500*/  MOV R12, UR4 ;  /* 0x00000004000c7c02 */ /* 0x000fc80008000f00 */
[----:B------:R-:W-:-:S13]  /*4510*/  ISETP.NE.AND P0, PT, R12, 0x1, PT ;  /* 0x000000010c00780c */ /* 0x000fda0003f05270 */
[----:B------:R-:W1:Y:S02]  /*4520*/  @P0 LDC.64 R14, c[0x0][0x9e8] ;  /* 0x00027a00ff0e0b82 */ /* 0x000e640000000a00 */
[----:B-1----:R-:W-:-:S05]  /*4530*/  @P0 IMAD.HI.U32 R8, R3, R14, RZ ;  /* 0x0000000e03080227 */ /* 0x002fca00078e00ff */
[----:B------:R-:W-:-:S04]  /*4540*/  @P0 SHF.R.U32.HI R3, RZ, R15, R8 ;  /* 0x0000000fff030219 */ /* 0x000fc80000011608 */
[----:B------:R-:W-:Y:S01]  /*4550*/  LOP3.LUT R3, RZ, R3, RZ, 0x33, !PT ;  /* 0x00000003ff037212 */ /* 0x000fe200078e33ff */
[----:B------:R-:W-:Y:S06]  /*4560*/  BRA `(.L_x_4912) ;  /* 0x0000000000187947 */ /* 0x000fec0003800000 */
.L_x_4911:
[----:B------:R-:W-:Y:S02]  /*4570*/  ULDC UR4, c[0x0][0x9e4] ;  /* 0x0002790000047ab9 */ /* 0x000fe40000000800 */
[----:B------:R-:W-:-:S05]  /*4580*/  IMAD.U32 R12, RZ, RZ, UR4 ;  /* 0x00000004ff0c7e24 */ /* 0x000fca000f8e00ff */
[----:B------:R-:W-:-:S13]  /*4590*/  ISETP.NE.AND P0, PT, R12, 0x1, PT ;  /* 0x000000010c00780c */ /* 0x000fda0003f05270 */
[----:B------:R-:W1:Y:S02]  /*45a0*/  @P0 LDC.64 R14, c[0x0][0x9e8] ;  /* 0x00027a00ff0e0b82 */ /* 0x000e640000000a00 */
[----:B-1----:R-:W-:-:S05]  /*45b0*/  @P0 IMAD.HI.U32 R8, R3, R14, RZ ;  /* 0x0000000e03080227 */ /* 0x002fca00078e00ff */
[----:B------:R-:W-:-:S07]  /*45c0*/  @P0 SHF.R.U32.HI R3, RZ, R15, R8 ;  /* 0x0000000fff030219 */ /* 0x000fce0000011608 */
.L_x_4912:
[----:B------:R-:W-:Y:S05]  /*45d0*/  BSYNC B0 ;  /* 0x0000000000007941 */ /* 0x000fea0003800000 */
.L_x_4910:
[----:B------:R-:W-:-:S04]  /*45e0*/  IMAD R3, R3, R12, -UR10 ;  /* 0x8000000a03037e24 */ /* 0x000fc8000f8e020c */
[----:B------:R-:W-:-:S05]  /*45f0*/  IMAD.IADD R3, R3, 0x1, -R0 ;  /* 0x0000000103037824 */ /* 0x000fca00078e0a00 */
[----:B------:R-:W-:Y:S02]  /*4600*/  VIADDMNMX R6, R3, R12, R6, PT ;  /* 0x0000000c03067246 */ /* 0x000fe40003800106 */
[----:B------:R-:W-:-:S07]  /*4610*/  VIMNMX R7, R7, R3, !PT ;  /* 0x0000000307077248 */ /* 0x000fce0007fe0100 */
.L_x_4909:
[----:B------:R-:W-:Y:S01]  /*4620*/  UIMAD UR4, UR43, UR6, 0x40 ;  /* 0x000000402b0474a4 */ /* 0x000fe2000f8e0206 */
[----:B------:R-:W-:Y:S03]  /*4630*/  BAR.SYNC.DEFER_BLOCKING 0xf, 0x100 ;  /* 0x03c4000000007b1d */ /* 0x000fe60000010000 */
[----:B------:R-:W-:Y:S02]  /*4640*/  UISETP.GE.AND UP5, UPT, UR4, 0x1, UPT ;  /* 0x000000010400788c */ /* 0x000fe4000bfa6270 */
[----:B------:R-:W-:Y:S02]  /*4650*/  UISETP.GE.AND UP6, UPT, UR4, 0x2, UPT ;  /* 0x000000020400788c */ /* 0x000fe4000bfc6270 */
[----:B------:R-:W-:Y:S02]  /*4660*/  UISETP.GE.AND UP0, UPT, UR4, 0x9, UPT ;  /* 0x000000090400788c */ /* 0x000fe4000bf06270 */
[----:B------:R-:W-:Y:S01]  /*4670*/  PLOP3.LUT P1, PT, PT, PT, UP5, 0x40, 0x0 ;  /* 0x000000000000781c */ /* 0x000fe20003f2e858 */
[----:B------:R-:W-:Y:S01]  /*4680*/  UISETP.GE.AND UP1, UPT, UR4, 0xa, UPT ;  /* 0x0000000a0400788c */ /* 0x000fe2000bf26270 */
[----:B------:R-:W-:Y:S01]  /*4690*/  PLOP3.LUT P3, PT, PT, PT, UP6, 0x40, 0x0 ;  /* 0x000000000000781c */ /* 0x000fe20003f6e868 */
[----:B------:R-:W-:Y:S01]  /*46a0*/  UISETP.GE.AND UP2, UPT, UR4, 0x11, UPT ;  /* 0x000000110400788c */ /* 0x000fe2000bf46270 */
[C---:B------:R-:W-:Y:S01]  /*46b0*/  ISETP.GT.AND P1, PT, R5.reuse, RZ, P1 ;  /* 0x000000ff0500720c */ /* 0x040fe20000f24270 */
[----:B------:R-:W-:Y:S01]  /*46c0*/  UISETP.GE.AND UP3, UPT, UR4, 0x12, UPT ;  /* 0x000000120400788c */ /* 0x000fe2000bf66270 */
[----:B------:R-:W-:Y:S01]  /*46d0*/  ISETP.GT.AND P3, PT, R5, 0x1, P3 ;  /* 0x000000010500780c */ /* 0x000fe20001f64270 */
[----:B------:R-:W-:Y:S01]  /*46e0*/  UISETP.GE.AND UP4, UPT, UR4, 0x19, UPT ;  /* 0x000000190400788c */ /* 0x000fe2000bf86270 */
[----:B------:R-:W-:Y:S01]  /*46f0*/  ISETP.LT.OR P1, PT, R4, 0x1, P1 ;  /* 0x000000010400780c */ /* 0x000fe20000f21670 */
[----:B------:R-:W-:Y:S01]  /*4700*/  ULDC UR10, c[0x0][0x988] ;  /* 0x00026200000a7ab9 */ /* 0x000fe20000000800 */
[----:B------:R-:W-:Y:S01]  /*4710*/  PLOP3.LUT P2, PT, PT, PT, UP6, 0x40, 0x0 ;  /* 0x000000000000781c */ /* 0x000fe20003f4e868 */
[----:B------:R-:W-:Y:S01]  /*4720*/  UISETP.GE.AND UP6, UPT, UR4, 0x21, UPT ;  /* 0x000000210400788c */ /* 0x000fe2000bfc6270 */
[----:B------:R-:W-:-:S02]  /*4730*/  FSEL R24, R24, -INF , !P1 ;  /* 0xff80000018187808 */ /* 0x000fc40004800000 */
[----:B------:R-:W-:Y:S02]  /*4740*/  PLOP3.LUT P1, PT, PT, PT, UP0, 0x40, 0x0 ;  /* 0x000000000000781c */ /* 0x000fe40003f2e808 */
[----:B------:R-:W-:Y:S02]  /*4750*/  ISETP.LT.OR P3, PT, R4, 0x2, P3 ;  /* 0x000000020400780c */ /* 0x000fe40001f61670 */
[----:B------:R-:W-:Y:S02]  /*4760*/  ISETP.GT.AND P2, PT, R7, 0x1, P2 ;  /* 0x000000010700780c */ /* 0x000fe40001744270 */
[----:B------:R-:W-:Y:S02]  /*4770*/  ISETP.GT.AND P1, PT, R5, 0x8, P1 ;  /* 0x000000080500780c */ /* 0x000fe40000f24270 */
[----:B------:R-:W-:Y:S01]  /*4780*/  PLOP3.LUT P0, PT, PT, PT, UP5, 0x40, 0x0 ;  /* 0x000000000000781c */ /* 0x000fe20003f0e858 */
[----:B------:R-:W-:Y:S01]  /*4790*/  UISETP.GE.AND UP5, UPT, UR4, 0x1a, UPT ;  /* 0x0000001a0400788c */ /* 0x000fe2000bfa6270 */
[----:B------:R-:W-:-:S02]  /*47a0*/  FSEL R25, R25, -INF , !P3 ;  /* 0xff80000019197808 */ /* 0x000fc40005800000 */
[----:B------:R-:W-:Y:S02]  /*47b0*/  PLOP3.LUT P3, PT, PT, PT, UP1, 0x40, 0x0 ;  /* 0x000000000000781c */ /* 0x000fe40003f6e818 */
[----:B------:R-:W-:Y:S02]  /*47c0*/  ISETP.LT.OR P2, PT, R6, 0x2, P2 ;  /* 0x000000020600780c */ /* 0x000fe40001741670 */
[----:B------:R-:W-:Y:S02]  /*47d0*/  ISETP.LT.OR P1, PT, R4, 0x9, P1 ;  /* 0x000000090400780c */ /* 0x000fe40000f21670 */
[----:B------:R-:W-:Y:S02]  /*47e0*/  ISETP.GT.AND P0, PT, R7, RZ, P0 ;  /* 0x000000ff0700720c */ /* 0x000fe40000704270 */
[----:B------:R-:W-:Y:S02]  /*47f0*/  ISETP.GT.AND P3, PT, R5, 0x9, P3 ;  /* 0x000000090500780c */ /* 0x000fe40001f64270 */
[----:B------:R-:W-:-:S02]  /*4800*/  FSEL R27, R27, -INF , !P2 ;  /* 0xff8000001b1b7808 */ /* 0x000fc40005000000 */
[----:B------:R-:W-:Y:S02]  /*4810*/  FSEL R28, R28, -INF , !P1 ;  /* 0xff8000001c1c7808 */ /* 0x000fe40004800000 */
[----:B------:R-:W-:Y:S01]  /*4820*/  PLOP3.LUT P2, PT, PT, PT, UP1, 0x40, 0x0 ;  /* 0x000000000000781c */ /* 0x000fe20003f4e818 */
[----:B------:R-:W-:Y:S01]  /*4830*/  UISETP.GE.AND UP1, UPT, UR4, 0x29, UPT ;  /* 0x000000290400788c */ /* 0x000fe2000bf26270 */
[----:B------:R-:W-:Y:S02]  /*4840*/  PLOP3.LUT P1, PT, PT, PT, UP2, 0x40, 0x0 ;  /* 0x000000000000781c */ /* 0x000fe40003f2e828 */
[----:B------:R-:W-:Y:S02]  /*4850*/  ISETP.LT.OR P0, PT, R6, 0x1, P0 ;  /* 0x000000010600780c */ /* 0x000fe40000701670 */
[----:B------:R-:W-:Y:S02]  /*4860*/  ISETP.LT.OR P3, PT, R4, 0xa, P3 ;  /* 0x0000000a0400780c */ /* 0x000fe40001f61670 */
[----:B------:R-:W-:-:S02]  /*4870*/  ISETP.GT.AND P2, PT, R7, 0x9, P2 ;  /* 0x000000090700780c */ /* 0x000fc40001744270 */
[----:B------:R-:W-:Y:S02]  /*4880*/  ISETP.GT.AND P1, PT, R5, 0x10, P1 ;  /* 0x000000100500780c */ /* 0x000fe40000f24270 */
[----:B------:R-:W-:Y:S02]  /*4890*/  FSEL R26, R26, -INF , !P0 ;  /* 0xff8000001a1a7808 */ /* 0x000fe40004000000 */
[----:B------:R-:W-:Y:S01]  /*48a0*/  PLOP3.LUT P0, PT, PT, PT, UP0, 0x40, 0x0 ;  /* 0x000000000000781c */ /* 0x000fe20003f0e808 */
[----:B------:R-:W-:Y:S01]  /*48b0*/  UISETP.GE.AND UP0, UPT, UR4, 0x22, UPT ;  /* 0x000000220400788c */ /* 0x000fe2000bf06270 */
[----:B------:R-:W-:Y:S02]  /*48c0*/  FSEL R29, R29, -INF , !P3 ;  /* 0xff8000001d1d7808 */ /* 0x000fe40005800000 */
[----:B------:R-:W-:Y:S01]  /*48d0*/  PLOP3.LUT P3, PT, PT, PT, UP3, 0x40, 0x0 ;  /* 0x000000000000781c */ /* 0x000fe20003f6e838 */
[----:B------:R-:W-:Y:S01]  /*48e0*/  UP2UR UR5, UPR, URZ, 0x1 ;  /* 0x000000013f057883 */ /* 0x000fe20008000000 */
[----:B------:R-:W-:-:S02]  /*48f0*/  ISETP.LT.OR P2, PT, R6, 0xa, P2 ;  /* 0x0000000a0600780c */ /* 0x000fc40001741670 */
[----:B------:R-:W-:Y:S02]  /*4900*/  ISETP.LT.OR P1, PT, R4, 0x11, P1 ;  /* 0x000000110400780c */ /* 0x000fe40000f21670 */
[----:B------:R-:W-:Y:S02]  /*4910*/  ISETP.GT.AND P0, PT, R7, 0x8, P0 ;  /* 0x000000080700780c */ /* 0x000fe40000704270 */
[----:B------:R-:W-:Y:S02]  /*4920*/  ISETP.GT.AND P3, PT, R5, 0x11, P3 ;  /* 0x000000110500780c */ /* 0x000fe40001f64270 */
[----:B------:R-:W-:Y:S02]  /*4930*/  FSEL R31, R31, -INF , !P2 ;  /* 0xff8000001f1f7808 */ /* 0x000fe40005000000 */
[----:B------:R-:W-:Y:S02]  /*4940*/  FSEL R32, R32, -INF , !P1 ;  /* 0xff80000020207808 */ /* 0x000fe40004800000 */
[----:B------:R-:W-:-:S02]  /*4950*/  PLOP3.LUT P2, PT, PT, PT, UP4, 0x40, 0x0 ;  /* 0x000000000000781c */ /* 0x000fc40003f4e848 */
[----:B------:R-:W-:Y:S02]  /*4960*/  PLOP3.LUT P1, PT, PT, PT, UP5, 0x40, 0x0 ;  /* 0x000000000000781c */ /* 0x000fe40003f2e858 */
[----:B------:R-:W-:Y:S02]  /*4970*/  ISETP.LT.OR P0, PT, R6, 0x9, P0 ;  /* 0x000000090600780c */ /* 0x000fe40000701670 */
[----:B------:R-:W-:Y:S02]  /*4980*/  ISETP.LT.OR P3, PT, R4, 0x12, P3 ;  /* 0x000000120400780c */ /* 0x000fe40001f61670 */
[C---:B------:R-:W-:Y:S02]  /*4990*/  ISETP.GT.AND P2, PT, R5.reuse, 0x18, P2 ;  /* 0x000000180500780c */ /* 0x040fe40001744270 */
[----:B------:R-:W-:Y:S02]  /*49a0*/  ISETP.GT.AND P1, PT, R5, 0x19, P1 ;  /* 0x000000190500780c */ /* 0x000fe40000f24270 */
[----:B------:R-:W-:-:S02]  /*49b0*/  FSEL R30, R30, -INF , !P0 ;  /* 0xff8000001e1e7808 */ /* 0x000fc40004000000 */
[----:B------:R-:W-:Y:S01]  /*49c0*/  PLOP3.LUT P0, PT, PT, PT, UP2, 0x40, 0x0 ;  /* 0x000000000000781c */ /* 0x000fe20003f0e828 */
[----:B------:R-:W-:Y:S01]  /*49d0*/  UISETP.GE.AND UP2, UPT, UR4, 0x2a, UPT ;  /* 0x0000002a0400788c */ /* 0x000fe2000bf46270 */
[----:B------:R-:W-:Y:S02]  /*49e0*/  FSEL R33, R33, -INF , !P3 ;  /* 0xff80000021217808 */ /* 0x000fe40005800000 */
[----:B------:R-:W-:Y:S01]  /*49f0*/  PLOP3.LUT P3, PT, PT, PT, UP6, 0x40, 0x0 ;  /* 0x000000000000781c */ /* 0x000fe20003f6e868 */
[----:B------:R-:W-:Y:S01]  /*4a00*/  UISETP.GE.AND UP6, UPT, UR4, 0x3a, UPT ;  /* 0x0000003a0400788c */ /* 0x000fe2000bfc6270 */
[C---:B------:R-:W-:Y:S02]  /*4a10*/  ISETP.LT.OR P2, PT, R4.reuse, 0x19, P2 ;  /* 0x000000190400780c */ /* 0x040fe40001741670 */
[----:B------:R-:W-:Y:S02]  /*4a20*/  ISETP.LT.OR P1, PT, R4, 0x1a, P1 ;  /* 0x0000001a0400780c */ /* 0x000fe40000f21670 */
[----:B------:R-:W-:-:S02]  /*4a30*/  ISETP.GT.AND P0, PT, R7, 0x10, P0 ;  /* 0x000000100700780c */ /* 0x000fc40000704270 */
[----:B------:R-:W-:Y:S02]  /*4a40*/  ISETP.GT.AND P3, PT, R5, 0x20, P3 ;  /* 0x000000200500780c */ /* 0x000fe40001f64270 */
[----:B------:R-:W-:Y:S02]  /*4a50*/  FSEL R36, R36, -INF , !P2 ;  /* 0xff80000024247808 */ /* 0x000fe40005000000 */
[----:B------:R-:W-:Y:S02]  /*4a60*/  FSEL R37, R37, -INF , !P1 ;  /* 0xff80000025257808 */ /* 0x000fe40004800000 */
[----:B------:R-:W-:Y:S01]  /*4a70*/  PLOP3.LUT P2, PT, PT, PT, UP0, 0x40, 0x0 ;  /* 0x000000000000781c */ /* 0x000fe20003f4e808 */
[----:B------:R-:W-:Y:S01]  /*4a80*/  UISETP.GE.AND UP0, UPT, UR4, 0x21, UPT ;  /* 0x000000210400788c */ /* 0x000fe2000bf06270 */
[----:B------:R-:W-:Y:S02]  /*4a90*/  PLOP3.LUT P1, PT, PT, PT, UP1, 0x40, 0x0 ;  /* 0x000000000000781c */ /* 0x000fe40003f2e818 */
[----:B------:R-:W-:-:S02]  /*4aa0*/  ISETP.LT.OR P0, PT, R6, 0x11, P0 ;  /* 0x000000110600780c */ /* 0x000fc40000701670 */
[----:B------:R-:W-:Y:S02]  /*4ab0*/  ISETP.LT.OR P3, PT, R4, 0x21, P3 ;  /* 0x000000210400780c */ /* 0x000fe40001f61670 */
[C---:B------:R-:W-:Y:S02]  /*4ac0*/  ISETP.GT.AND P2, PT, R5.reuse, 0x21, P2 ;  /* 0x000000210500780c */ /* 0x040fe40001744270 */
[----:B------:R-:W-:Y:S02]  /*4ad0*/  ISETP.GT.AND P1, PT, R5, 0x28, P1 ;  /* 0x000000280500780c */ /* 0x000fe40000f24270 */
[----:B------:R-:W-:Y:S02]  /*4ae0*/  FSEL R34, R34, -INF , !P0 ;  /* 0xff80000022227808 */ /* 0x000fe40004000000 */
[----:B------:R-:W-:Y:S01]  /*4af0*/  PLOP3.LUT P0, PT, PT, PT, UP3, 0x40, 0x0 ;  /* 0x000000000000781c */ /* 0x000fe20003f0e838 */
[----:B------:R-:W-:Y:S01]  /*4b00*/  UISETP.GE.AND UP3, UPT, UR4, 0x31, UPT ;  /* 0x000000310400788c */ /* 0x000fe2000bf66270 */
[----:B------:R-:W-:-:S02]  /*4b10*/  FSEL R40, R40, -INF , !P3 ;  /* 0xff80000028287808 */ /* 0x000fc40005800000 */
[----:B------:R-:W-:Y:S02]  /*4b20*/  PLOP3.LUT P3, PT, PT, PT, UP2, 0x40, 0x0 ;  /* 0x000000000000781c */ /* 0x000fe40003f6e828 */
[C---:B------:R-:W-:Y:S02]  /*4b30*/  ISETP.LT.OR P2, PT, R4.reuse, 0x22, P2 ;  /* 0x000000220400780c */ /* 0x040fe40001741670 */
[----:B------:R-:W-:Y:S02]  /*4b40*/  ISETP.LT.OR P1, PT, R4, 0x29, P1 ;  /* 0x000000290400780c */ /* 0x000fe40000f21670 */
[----:B------:R-:W-:Y:S02]  /*4b50*/  ISETP.GT.AND P3, PT, R5, 0x29, P3 ;  /* 0x000000290500780c */ /* 0x000fe40001f64270 */
[----:B------:R-:W-:Y:S02]  /*4b60*/  FSEL R41, R41, -INF , !P2 ;  /* 0xff80000029297808 */ /* 0x000fe40005000000 */
[----:B------:R-:W-:-:S02]  /*4b70*/  FSEL R44, R44, -INF , !P1 ;  /* 0xff8000002c2c7808 */ /* 0x000fc40004800000 */
[----:B------:R-:W-:Y:S01]  /*4b80*/  PLOP3.LUT P2, PT, PT, PT, UP4, 0x40, 0x0 ;  /* 0x000000000000781c */ /* 0x000fe20003f4e848 */
[----:B------:R-:W-:Y:S01]  /*4b90*/  UISETP.GE.AND UP4, UPT, UR4, 0x32, UPT ;  /* 0x000000320400788c */ /* 0x000fe2000bf86270 */
[----:B------:R-:W-:Y:S02]  /*4ba0*/  PLOP3.LUT P1, PT, PT, PT, UP3, 0x40, 0x0 ;  /* 0x000000000000781c */ /* 0x000fe40003f2e838 */
[----:B------:R-:W-:Y:S02]  /*4bb0*/  ISETP.LT.OR P3, PT, R4, 0x2a, P3 ;  /* 0x0000002a0400780c */ /* 0x000fe40001f61670 */
[----:B------:R-:W-:Y:S02]  /*4bc0*/  ISETP.GT.AND P1, PT, R5, 0x30, P1 ;  /* 0x000000300500780c */ /* 0x000fe40000f24270 */
[----:B------:R-:W-:Y:S02]  /*4bd0*/  FSEL R45, R45, -INF , !P3 ;  /* 0xff8000002d2d7808 */ /* 0x000fe40005800000 */
[----:B------:R-:W-:-:S02]  /*4be0*/  PLOP3.LUT P3, PT, PT, PT, UP4, 0x40, 0x0 ;  /* 0x000000000000781c */ /* 0x000fc40003f6e848 */
[----:B------:R-:W-:Y:S02]  /*4bf0*/  ISETP.LT.OR P1, PT, R4, 0x31, P1 ;  /* 0x000000310400780c */ /* 0x000fe40000f21670 */
[----:B------:R-:W-:Y:S02]  /*4c00*/  ISETP.GT.AND P3, PT, R5, 0x31, P3 ;  /* 0x000000310500780c */ /* 0x000fe40001f64270 */
[----:B------:R-:W-:Y:S02]  /*4c10*/  FSEL R48, R48, -INF , !P1 ;  /* 0xff80000030307808 */ /* 0x000fe40004800000 */
[----:B------:R-:W-:Y:S01]  /*4c20*/  PLOP3.LUT P1, PT, PT, PT, UP5, 0x40, 0x0 ;  /* 0x000000000000781c */ /* 0x000fe20003f2e858 */
[----:B------:R-:W-:Y:S01]  /*4c30*/  UISETP.GE.AND UP5, UPT, UR4, 0x39, UPT ;  /* 0x000000390400788c */ /* 0x000fe2000bfa6270 */
[----:B------:R-:W-:Y:S02]  /*4c40*/  ISETP.LT.OR P3, PT, R4, 0x32, P3 ;  /* 0x000000320400780c */ /* 0x000fe40001f61670 */
[----:B------:R-:W-:-:S02]  /*4c50*/  FMNMX.FTZ R3, R24, R25, !PT ;  /* 0x0000001918037209 */ /* 0x000fc40007810000 */
[----:B------:R-:W-:Y:S02]  /*4c60*/  FSEL R49, R49, -INF , !P3 ;  /* 0xff80000031317808 */ /* 0x000fe40005800000 */
[----:B------:R-:W-:Y:S02]  /*4c70*/  PLOP3.LUT P3, PT, PT, PT, UP5, 0x40, 0x0 ;  /* 0x000000000000781c */ /* 0x000fe40003f6e858 */
[----:B------:R-:W-:Y:S02]  /*4c80*/  ISETP.GT.AND P0, PT, R7, 0x11, P0 ;  /* 0x000000110700780c */ /* 0x000fe40000704270 */
[----:B------:R-:W-:Y:S02]  /*4c90*/  ISETP.GT.AND P3, PT, R5, 0x38, P3 ;  /* 0x000000380500780c */ /* 0x000fe40001f64270 */
[----:B------:R-:W-:Y:S02]  /*4ca0*/  ISETP.GT.AND P2, PT, R7, 0x18, P2 ;  /* 0x000000180700780c */ /* 0x000fe40001744270 */
[----:B------:R-:W-:-:S02]  /*4cb0*/  ISETP.LT.OR P3, PT, R4, 0x39, P3 ;  /* 0x000000390400780c */ /* 0x000fc40001f61670 */
[----:B------:R-:W-:Y:S02]  /*4cc0*/  ISETP.LT.OR P0, PT, R6, 0x12, P0 ;  /* 0x000000120600780c */ /* 0x000fe40000701670 */
[----:B------:R-:W-:Y:S02]  /*4cd0*/  FSEL R52, R52, -INF , !P3 ;  /* 0xff80000034347808 */ /* 0x000fe40005800000 */
[----:B------:R-:W-:Y:S02]  /*4ce0*/  PLOP3.LUT P3, PT, PT, PT, UP6, 0x40, 0x0 ;  /* 0x000000000000781c */ /* 0x000fe40003f6e868 */
[----:B------:R-:W-:Y:S02]  /*4cf0*/  ISETP.LT.OR P2, PT, R6, 0x19, P2 ;  /* 0x000000190600780c */ /* 0x000fe40001741670 */
[----:B------:R-:W-:Y:S02]  /*4d00*/  ISETP.GT.AND P3, PT, R5, 0x39, P3 ;  /* 0x000000390500780c */ /* 0x000fe40001f64270 */
[----:B------:R-:W-:-:S02]  /*4d10*/  FSEL R35, R35, -INF , !P0 ;  /* 0xff80000023237808 */ /* 0x000fc40004000000 */
[----:B------:R-:W-:Y:S02]  /*4d20*/  ISETP.LT.OR P3, PT, R4, 0x3a, P3 ;  /* 0x0000003a0400780c */ /* 0x000fe40001f61670 */
[----:B------:R-:W-:Y:S02]  /*4d30*/  FMNMX.FTZ R4, R28, R3, !PT ;  /* 0x000000031c047209 */ /* 0x000fe40007810000 */
[----:B------:R-:W-:Y:S02]  /*4d40*/  FSEL R53, R53, -INF , !P3 ;  /* 0xff80000035357808 */ /* 0x000fe40005800000 */
[----:B------:R-:W-:Y:S02]  /*4d50*/  FMNMX.FTZ R3, R29, R4, !PT ;  /* 0x000000041d037209 */ /* 0x000fe40007810000 */
[----:B------:R-:W-:Y:S01]  /*4d60*/  PLOP3.LUT P3, PT, PT, PT, UP0, 0x40, 0x0 ;  /* 0x000000000000781c */ /* 0x000fe20003f6e808 */
[----:B------:R-:W-:Y:S01]  /*4d70*/  UISETP.NE.AND UP0, UPT, UR5, URZ, UPT ;  /* 0x0000003f0500728c */ /* 0x000fe2000bf05270 */
[----:B------:R-:W-:-:S02]  /*4d80*/  FMNMX.FTZ R4, R32, R3, !PT ;  /* 0x0000000320047209 */ /* 0x000fc40007810000 */
[----:B------:R-:W-:Y:S02]  /*4d90*/  ISETP.GT.AND P1, PT, R7, 0x19, P1 ;  /* 0x000000190700780c */ /* 0x000fe40000f24270 */
[----:B------:R-:W-:Y:S02]  /*4da0*/  FMNMX.FTZ R3, R33, R4, !PT ;  /* 0x0000000421037209 */ /* 0x000fe40007810000 */
[----:B------:R-:W-:Y:S02]  /*4db0*/  PLOP3.LUT P0, PT, PT, PT, UP0, 0x40, 0x0 ;  /* 0x000000000000781c */ /* 0x000fe40003f0e808 */
[----:B------:R-:W-:Y:S02]  /*4dc0*/  FMNMX.FTZ R4, R36, R3, !PT ;  /* 0x0000000324047209 */ /* 0x000fe40007810000 */
[----:B------:R-:W-:Y:S02]  /*4dd0*/  FSEL R38, R38, -INF , !P2 ;  /* 0xff80000026267808 */ /* 0x000fe40005000000 */
[----:B------:R-:W-:-:S02]  /*4de0*/  FMNMX.FTZ R3, R37, R4, !PT ;  /* 0x0000000425037209 */ /* 0x000fc40007810000 */
[----:B------:R-:W-:Y:S02]  /*4df0*/  ISETP.GT.AND P3, PT, R7, 0x20, P3 ;  /* 0x000000200700780c */ /* 0x000fe40001f64270 */
[----:B------:R-:W-:Y:S02]  /*4e00*/  FMNMX.FTZ R4, R40, R3, !PT ;  /* 0x0000000328047209 */ /* 0x000fe40007810000 */
[----:B------:R-:W-:Y:S02]  /*4e10*/  ISETP.LT.OR P1, PT, R6, 0x1a, P1 ;  /* 0x0000001a0600780c */ /* 0x000fe40000f21670 */
[----:B------:R-:W-:Y:S02]  /*4e20*/  FMNMX.FTZ R3, R41, R4, !PT ;  /* 0x0000000429037209 */ /* 0x000fe40007810000 */
[----:B------:R-:W-:Y:S02]  /*4e30*/  PLOP3.LUT P2, PT, PT, PT, UP1, 0x40, 0x0 ;  /* 0x000000000000781c */ /* 0x000fe40003f4e818 */
[----:B------:R-:W-:-:S02]  /*4e40*/  FMNMX.FTZ R4, R44, R3, !PT ;  /* 0x000000032c047209 */ /* 0x000fc40007810000 */
[----:B------:R-:W-:Y:S02]  /*4e50*/  ISETP.GT.AND P0, PT, R7, 0x21, P0 ;  /* 0x000000210700780c */ /* 0x000fe40000704270 */
[----:B------:R-:W-:Y:S02]  /*4e60*/  FMNMX.FTZ R3, R45, R4, !PT ;  /* 0x000000042d037209 */ /* 0x000fe40007810000 */
[----:B------:R-:W-:Y:S02]  /*4e70*/  ISETP.LT.OR P3, PT, R6, 0x21, P3 ;  /* 0x000000210600780c */ /* 0x000fe40001f61670 */
[----:B------:R-:W-:Y:S02]  /*4e80*/  FMNMX.FTZ R4, R48, R3, !PT ;  /* 0x0000000330047209 */ /* 0x000fe40007810000 */
[----:B------:R-:W-:Y:S02]  /*4e90*/  FSEL R39, R39, -INF , !P1 ;  /* 0xff80000027277808 */ /* 0x000fe40004800000 */
[----:B------:R-:W-:-:S02]  /*4ea0*/  FMNMX.FTZ R3, R49, R4, !PT ;  /* 0x0000000431037209 */ /* 0x000fc40007810000 */
[----:B------:R-:W-:Y:S02]  /*4eb0*/  PLOP3.LUT P1, PT, PT, PT, UP2, 0x40, 0x0 ;  /* 0x000000000000781c */ /* 0x000fe40003f2e828 */
[----:B------:R-:W-:Y:S02]  /*4ec0*/  FMNMX.FTZ R4, R52, R3, !PT ;  /* 0x0000000334047209 */ /* 0x000fe40007810000 */
[----:B------:R-:W-:Y:S02]  /*4ed0*/  ISETP.LT.OR P0, PT, R6, 0x22, P0 ;  /* 0x000000220600780c */ /* 0x000fe40000701670 */
[----:B------:R-:W-:Y:S02]  /*4ee0*/  FMNMX.FTZ R4, R53, R4, !PT ;  /* 0x0000000435047209 */ /* 0x000fe40007810000 */
[----:B------:R-:W-:Y:S02]  /*4ef0*/  FSEL R42, R42, -INF , !P3 ;  /* 0xff8000002a2a7808 */ /* 0x000fe40005800000 */
[----:B------:R-:W-:Y:S01]  /*4f00*/  ISETP.GT.AND P2, PT, R7, 0x28, P2 ;  /* 0x000000280700780c */ /* 0x000fe20001744270 */
[----:B------:R-:W1:Y:S01]  /*4f10*/  SHFL.BFLY PT, R3, R4, 0x2, 0x1f ;  /* 0x0c401f0004037f89 */ /* 0x000e6200000e0000 */
[----:B------:R-:W-:-:S02]  /*4f20*/  PLOP3.LUT P3, PT, PT, PT, UP3, 0x40, 0x0 ;  /* 0x000000000000781c */ /* 0x000fc40003f6e838 */
[----:B------:R-:W-:Y:S02]  /*4f30*/  FSEL R43, R43, -INF , !P0 ;  /* 0xff8000002b2b7808 */ /* 0x000fe40004000000 */
[C---:B------:R-:W-:Y:S02]  /*4f40*/  ISETP.GT.AND P1, PT, R7.reuse, 0x29, P1 ;  /* 0x000000290700780c */ /* 0x040fe40000f24270 */
[C---:B------:R-:W-:Y:S02]  /*4f50*/  ISETP.LT.OR P2, PT, R6.reuse, 0x29, P2 ;  /* 0x000000290600780c */ /* 0x040fe40001741670 */
[----:B------:R-:W-:Y:S02]  /*4f60*/  PLOP3.LUT P0, PT, PT, PT, UP4, 0x40, 0x0 ;  /* 0x000000000000781c */ /* 0x000fe40003f0e848 */
[----:B------:R-:W-:Y:S02]  /*4f70*/  ISETP.GT.AND P3, PT, R7, 0x30, P3 ;  /* 0x000000300700780c */ /* 0x000fe40001f64270 */
[----:B------:R-:W-:-:S02]  /*4f80*/  ISETP.LT.OR P1, PT, R6, 0x2a, P1 ;  /* 0x0000002a0600780c */ /* 0x000fc40000f21670 */
[----:B------:R-:W-:Y:S02]  /*4f90*/  FSEL R46, R46, -INF , !P2 ;  /* 0xff8000002e2e7808 */ /* 0x000fe40005000000 */
[----:B------:R-:W-:Y:S02]  /*4fa0*/  ISETP.LT.OR P3, PT, R6, 0x31, P3 ;  /* 0x000000310600780c */ /* 0x000fe40001f61670 */
[----:B------:R-:W-:Y:S02]  /*4fb0*/  PLOP3.LUT P2, PT, PT, PT, UP5, 0x40, 0x0 ;  /* 0x000000000000781c */ /* 0x000fe40003f4e858 */
[----:B------:R-:W-:Y:S02]  /*4fc0*/  FSEL R47, R47, -INF , !P1 ;  /* 0xff8000002f2f7808 */ /* 0x000fe40004800000 */
[----:B------:R-:W-:Y:S02]  /*4fd0*/  ISETP.GT.AND P0, PT, R7, 0x31, P0 ;  /* 0x000000310700780c */ /* 0x000fe40000704270 */
[----:B-1----:R-:W-:-:S02]  /*4fe0*/  FMNMX.FTZ R3, R4, R3, !PT ;  /* 0x0000000304037209 */ /* 0x002fc40007810000 */
[----:B------:R-:W-:Y:S02]  /*4ff0*/  FSEL R50, R50, -INF , !P3 ;  /* 0xff80000032327808 */ /* 0x000fe40005800000 */
[----:B------:R-:W-:Y:S01]  /*5000*/  PLOP3.LUT P1, PT, PT, PT, UP6, 0x40, 0x0 ;  /* 0x000000000000781c */ /* 0x000fe20003f2e868 */
[----:B------:R-:W1:Y:S01]  /*5010*/  SHFL.BFLY PT, R8, R3, 0x1, 0x1f ;  /* 0x0c201f0003087f89 */ /* 0x000e6200000e0000 */
[C---:B------:R-:W-:Y:S02]  /*5020*/  ISETP.GT.AND P2, PT, R7.reuse, 0x38, P2 ;  /* 0x000000380700780c */ /* 0x040fe40001744270 */
[C---:B------:R-:W-:Y:S02]  /*5030*/  ISETP.LT.OR P0, PT, R6.reuse, 0x32, P0 ;  /* 0x000000320600780c */ /* 0x040fe40000701670 */
[----:B------:R-:W-:Y:S02]  /*5040*/  ISETP.GT.AND P1, PT, R7, 0x39, P1 ;  /* 0x000000390700780c */ /* 0x000fe40000f24270 */
[----:B------:R-:W-:-:S02]  /*5050*/  ISETP.LT.OR P2, PT, R6, 0x39, P2 ;  /* 0x000000390600780c */ /* 0x000fc40001741670 */
[----:B------:R-:W-:Y:S02]  /*5060*/  FSEL R51, R51, -INF , !P0 ;  /* 0xff80000033337808 */ /* 0x000fe40004000000 */
[----:B------:R-:W-:Y:S02]  /*5070*/  ISETP.LT.OR P1, PT, R6, 0x3a, P1 ;  /* 0x0000003a0600780c */ /* 0x000fe40000f21670 */
[----:B------:R-:W-:Y:S02]  /*5080*/  FSEL R54, R54, -INF , !P2 ;  /* 0xff80000036367808 */ /* 0x000fe40005000000 */
[----:B------:R-:W-:Y:S02]  /*5090*/  FSEL R55, R55, -INF , !P1 ;  /* 0xff80000037377808 */ /* 0x000fe40004800000 */
[----:B-1----:R-:W-:Y:S02]  /*50a0*/  FMNMX.FTZ R11, R3, R8, !PT ;  /* 0x00000008030b7209 */ /* 0x002fe40007810000 */
[----:B------:R-:W-:-:S02]  /*50b0*/  FMNMX.FTZ R3, R26, R27, !PT ;  /* 0x0000001b1a037209 */ /* 0x000fc40007810000 */
        /* <DEDUP_REMOVED lines=26> */
[----:B------:R-:W-:Y:S01]  /*5260*/  FFMA.FTZ R5, R53, UR10, -R5 ;  /* 0x0000000a35057c23 */ /* 0x000fe20008010805 */
[----:B------:R-:W-:Y:S01]  /*5270*/  FMNMX.FTZ R4, R46, R3, !PT ;  /* 0x000000032e047209 */ /* 0x000fe20007810000 */
[----:B------:R-:W-:Y:S03]  /*5280*/  MUFU.EX2 R24, R24 ;  /* 0x0000001800187308 */ /* 0x000fe60000000800 */
[----:B------:R-:W-:-:S04]  /*5290*/  FMNMX.FTZ R3, R47, R4, !PT ;  /* 0x000000042f037209 */ /* 0x000fc80007810000 */
[----:B------:R-:W-:Y:S01]  /*52a0*/  FMNMX.FTZ R4, R50, R3, !PT ;  /* 0x0000000332047209 */ /* 0x000fe20007810000 */
[----:B------:R-:W-:Y:S03]  /*52b0*/  MUFU.EX2 R15, R5 ;  /* 0x00000005000f7308 */ /* 0x000fe60000000800 */
[----:B------:R-:W-:-:S04]  /*52c0*/  FMNMX.FTZ R3, R51, R4, !PT ;  /* 0x0000000433037209 */ /* 0x000fc80007810000 */
[----:B------:R-:W-:Y:S01]  /*52d0*/  FMNMX.FTZ R4, R54, R3, !PT ;  /* 0x0000000336047209 */ /* 0x000fe20007810000 */
[----:B------:R-:W1:Y:S03]  /*52e0*/  MUFU.EX2 R25, R25 ;  /* 0x0000001900197308 */ /* 0x000e660000000800 */
[----:B------:R-:W-:-:S05]  /*52f0*/  FMNMX.FTZ R4, R55, R4, !PT ;  /* 0x0000000437047209 */ /* 0x000fca0007810000 */
[----:B------:R-:W2:Y:S01]  /*5300*/  SHFL.BFLY PT, R3, R4, 0x2, 0x1f ;  /* 0x0c401f0004037f89 */ /* 0x000ea200000e0000 */
[----:B------:R-:W-:Y:S08]  /*5310*/  MUFU.EX2 R28, R28 ;  /* 0x0000001c001c7308 */ /* 0x000ff00000000800 */
[----:B------:R-:W3:Y:S01]  /*5320*/  MUFU.EX2 R29, R29 ;  /* 0x0000001d001d7308 */ /* 0x000ee20000000800 */
[----:B-1----:R-:W-:-:S07]  /*5330*/  F2FP.BF16.F32.PACK_AB R152, R25, R24 ;  /* 0x000000181998723e */ /* 0x002fce00000010ff */
[----:B------:R-:W-:Y:S01]  /*5340*/  MUFU.EX2 R32, R32 ;  /* 0x0000002000207308 */ /* 0x000fe20000000800 */
[----:B--2---:R-:W-:-:S07]  /*5350*/  FMNMX.FTZ R3, R4, R3, !PT ;  /* 0x0000000304037209 */ /* 0x004fce0007810000 */
[----:B------:R-:W1:Y:S01]  /*5360*/  MUFU.EX2 R33, R33 ;  /* 0x0000002100217308 */ /* 0x000e620000000800 */
[----:B---3--:R-:W-:Y:S01]  /*5370*/  F2FP.BF16.F32.PACK_AB R154, R29, R28 ;  /* 0x0000001c1d9a723e */ /* 0x008fe200000010ff */
[----:B------:R-:W2:Y:S06]  /*5380*/  SHFL.BFLY PT, R12, R3, 0x1, 0x1f ;  /* 0x0c201f00030c7f89 */ /* 0x000eac00000e0000 */
[----:B------:R-:W-:Y:S08]  /*5390*/  MUFU.EX2 R36, R36 ;  /* 0x0000002400247308 */ /* 0x000ff00000000800 */
[----:B------:R-:W3:Y:S01]  /*53a0*/  MUFU.EX2 R37, R37 ;  /* 0x0000002500257308 */ /* 0x000ee20000000800 */
[----:B-1----:R-:W-:-:S07]  /*53b0*/  F2FP.BF16.F32.PACK_AB R156, R33, R32 ;  /* 0x00000020219c723e */ /* 0x002fce00000010ff */
[----:B------:R-:W-:Y:S01]  /*53c0*/  MUFU.EX2 R40, R40 ;  /* 0x0000002800287308 */ /* 0x000fe20000000800 */
[----:B--2---:R-:W-:-:S04]  /*53d0*/  FMNMX.FTZ R12, R3, R12, !PT ;  /* 0x0000000c030c7209 */ /* 0x004fc80007810000 */
[C---:B------:R-:W-:Y:S01]  /*53e0*/  FSETP.NEU.FTZ.AND P0, PT, R12.reuse, -INF , PT ;  /* 0xff8000000c00780b */ /* 0x040fe20003f1d000 */
[----:B------:R-:W-:Y:S02]  /*53f0*/  FMUL.FTZ R3, R12, UR10 ;  /* 0x0000000a0c037c20 */ /* 0x000fe40008410000 */
[----:B------:R-:W-:Y:S01]  /*5400*/  MUFU.EX2 R41, R41 ;  /* 0x0000002900297308 */ /* 0x000fe20000000800 */
[----:B---3--:R-:W-:Y:S02]  /*5410*/  F2FP.BF16.F32.PACK_AB R158, R37, R36 ;  /* 0x00000024259e723e */ /* 0x008fe400000010ff */
[----:B------:R-:W-:Y:S02]  /*5420*/  FSEL R7, R3, RZ, P0 ;  /* 0x000000ff03077208 */ /* 0x000fe40000000000 */
[----:B------:R-:W-:-:S03]  /*5430*/  LEA.HI R3, R23, R22, RZ, 0x4 ;  /* 0x0000001617037211 */ /* 0x000fc600078f20ff */
[----:B------:R-:W-:Y:S01]  /*5440*/  MUFU.EX2 R44, R44 ;  /* 0x0000002c002c7308 */ /* 0x000fe20000000800 */
[--C-:B------:R-:W-:Y:S01]  /*5450*/  FFMA.FTZ R26, R26, UR10, -R7.reuse ;  /* 0x0000000a1a1a7c23 */ /* 0x100fe20008010807 */
[----:B------:R-:W-:Y:S01]  /*5460*/  LOP3.LUT R5, R3, 0xfffffff0, RZ, 0xc0, !PT ;  /* 0xfffffff003057812 */ /* 0x000fe200078ec0ff */
[--C-:B------:R-:W-:Y:S01]  /*5470*/  FFMA.FTZ R27, R27, UR10, -R7.reuse ;  /* 0x0000000a1b1b7c23 */ /* 0x100fe20008010807 */
[--C-:B------:R-:W-:Y:S01]  /*5480*/  FFMA.FTZ R30, R30, UR10, -R7.reuse ;  /* 0x0000000a1e1e7c23 */ /* 0x100fe20008010807 */
[--C-:B------:R-:W-:Y:S01]  /*5490*/  FFMA.FTZ R31, R31, UR10, -R7.reuse ;  /* 0x0000000a1f1f7c23 */ /* 0x100fe20008010807 */
[----:B------:R-:W-:Y:S01]  /*54a0*/  FFMA.FTZ R34, R34, UR10, -R7 ;  /* 0x0000000a22227c23 */ /* 0x000fe20008010807 */
[----:B------:R-:W-:Y:S01]  /*54b0*/  IMAD.IADD R5, R22, 0x1, -R5 ;  /* 0x0000000116057824 */ /* 0x000fe200078e0a05 */
[----:B------:R-:W-:Y:S01]  /*54c0*/  MUFU.EX2 R26, R26 ;  /* 0x0000001a001a7308 */ /* 0x000fe20000000800 */
[----:B------:R-:W-:Y:S01]  /*54d0*/  LEA.HI R22, R23, R22, RZ, 0x5 ;  /* 0x0000001617167211 */ /* 0x000fe200078f28ff */
[--C-:B------:R-:W-:Y:S01]  /*54e0*/  FFMA.FTZ R35, R35, UR10, -R7.reuse ;  /* 0x0000000a23237c23 */ /* 0x100fe20008010807 */
[----:B------:R-:W-:Y:S01]  /*54f0*/  FFMA.FTZ R38, R38, UR10, -R7 ;  /* 0x0000000a26267c23 */ /* 0x000fe20008010807 */
[----:B------:R-:W-:Y:S01]  /*5500*/  SHF.R.S32.HI R4, RZ, 0x1f, R5 ;  /* 0x0000001fff047819 */ /* 0x000fe20000011405 */
[----:B------:R-:W-:Y:S01]  /*5510*/  FFMA.FTZ R39, R39, UR10, -R7 ;  /* 0x0000000a27277c23 */ /* 0x000fe20008010807 */
[----:B------:R-:W-:-:S02]  /*5520*/  IMAD.SHL.U32 R22, R22, 0x20, RZ ;  /* 0x0000002016167824 */ /* 0x000fc400078e00ff */
[--C-:B------:R-:W-:Y:S01]  /*5530*/  FFMA.FTZ R42, R42, UR10, -R7.reuse ;  /* 0x0000000a2a2a7c23 */ /* 0x100fe20008010807 */
[----:B------:R-:W-:Y:S01]  /*5540*/  LEA.HI R4, R4, R5, RZ, 0x3 ;  /* 0x0000000504047211 */ /* 0x000fe200078f18ff */
[----:B------:R-:W1:Y:S01]  /*5550*/  MUFU.EX2 R27, R27 ;  /* 0x0000001b001b7308 */ /* 0x000e620000000800 */
[--C-:B------:R-:W-:Y:S01]  /*5560*/  FFMA.FTZ R43, R43, UR10, -R7.reuse ;  /* 0x0000000a2b2b7c23 */ /* 0x100fe20008010807 */
[--C-:B------:R-:W-:Y:S01]  /*5570*/  FFMA.FTZ R46, R46, UR10, -R7.reuse ;  /* 0x0000000a2e2e7c23 */ /* 0x100fe20008010807 */
[C---:B------:R-:W-:Y:S01]  /*5580*/  LOP3.LUT R6, R4.reuse, 0xfffffff8, RZ, 0xc0, !PT ;  /* 0xfffffff804067812 */ /* 0x040fe200078ec0ff */
[----:B------:R-:W-:Y:S02]  /*5590*/  IMAD.SHL.U32 R14, R4, 0x40, RZ ;  /* 0x00000040040e7824 */ /* 0x000fe400078e00ff */
[--C-:B------:R-:W-:Y:S01]  /*55a0*/  FFMA.FTZ R47, R47, UR10, -R7.reuse ;  /* 0x0000000a2f2f7c23 */ /* 0x100fe20008010807 */
[--C-:B------:R-:W-:Y:S01]  /*55b0*/  FFMA.FTZ R50, R50, UR10, -R7.reuse ;  /* 0x0000000a32327c23 */ /* 0x100fe20008010807 */
[----:B------:R-:W-:Y:S01]  /*55c0*/  FFMA.FTZ R51, R51, UR10, -R7 ;  /* 0x0000000a33337c23 */ /* 0x000fe20008010807 */
[----:B------:R-:W-:Y:S01]  /*55d0*/  IMAD.IADD R6, R5, 0x1, -R6 ;  /* 0x0000000105067824 */ /* 0x000fe200078e0a06 */
[----:B------:R-:W-:Y:S01]  /*55e0*/  SHF.R.S32.HI R5, RZ, 0x4, R3 ;  /* 0x00000004ff057819 */ /* 0x000fe20000011403 */
[----:B------:R-:W-:Y:S01]  /*55f0*/  MUFU.EX2 R30, R30 ;  /* 0x0000001e001e7308 */ /* 0x000fe20000000800 */
[----:B------:R-:W-:Y:S01]  /*5600*/  LOP3.LUT R14, R14, 0x7ffffe00, RZ, 0xc0, !PT ;  /* 0x7ffffe000e0e7812 */ /* 0x000fe200078ec0ff */
[--C-:B------:R-:W-:Y:S01]  /*5610*/  FFMA.FTZ R54, R54, UR10, -R7.reuse ;  /* 0x0000000a36367c23 */ /* 0x100fe20008010807 */
[----:B------:R-:W-:Y:S01]  /*5620*/  SHF.L.U32 R3, R6, 0x6, RZ ;  /* 0x0000000606037819 */ /* 0x000fe200000006ff */
[----:B------:R-:W-:Y:S01]  /*5630*/  IMAD.SHL.U32 R8, R5, 0x8, RZ ;  /* 0x0000000805087824 */ /* 0x000fe200078e00ff */
[----:B------:R-:W-:Y:S01]  /*5640*/  LOP3.LUT R5, R22, 0x7ffffc00, RZ, 0xc0, !PT ;  /* 0x7ffffc0016057812 */ /* 0x000fe200078ec0ff */
[----:B------:R-:W-:Y:S01]  /*5650*/  FFMA.FTZ R55, R55, UR10, -R7 ;  /* 0x0000000a37377c23 */ /* 0x000fe20008010807 */
[----:B------:R-:W-:Y:S01]  /*5660*/  LOP3.LUT R3, R3, 0x1c0, RZ, 0xc0, !PT ;  /* 0x000001c003037812 */ /* 0x000fe200078ec0ff */
[----:B------:R-:W2:Y:S01]  /*5670*/  MUFU.EX2 R31, R31 ;  /* 0x0000001f001f7308 */ /* 0x000ea20000000800 */
[----:B------:R-:W-:Y:S01]  /*5680*/  LOP3.LUT P0, RZ, R6, 0x2, RZ, 0xc0, !PT ;  /* 0x0000000206ff7812 */ /* 0x000fe2000780c0ff */
[----:B------:R-:W-:Y:S01]  /*5690*/  IMAD.MOV.U32 R7, RZ, RZ, 0x20 ;  /* 0x00000020ff077424 */ /* 0x000fe200078e00ff */
[----:B------:R-:W-:-:S02]  /*56a0*/  LOP3.LUT R8, R3, 0x8, R8, 0xf8, !PT ;  /* 0x0000000803087812 */ /* 0x000fc400078ef808 */
[----:B------:R-:W-:Y:S02]  /*56b0*/  SHF.R.U32.HI R3, RZ, 0x3, R3 ;  /* 0x00000003ff037819 */ /* 0x000fe40000011603 */
[----:B------:R-:W-:Y:S01]  /*56c0*/  LOP3.LUT P1, RZ, R6, 0x4, RZ, 0xc0, !PT ;  /* 0x0000000406ff7812 */ /* 0x000fe2000782c0ff */
[----:B------:R-:W-:Y:S01]  /*56d0*/  MUFU.EX2 R34, R34 ;  /* 0x0000002200227308 */ /* 0x000fe20000000800 */
[----:B------:R-:W-:Y:S01]  /*56e0*/  LOP3.LUT R8, R8, R3, RZ, 0x3c, !PT ;  /* 0x0000000308087212 */ /* 0x000fe200078e3cff */
[----:B------:R-:W-:Y:S01]  /*56f0*/  FADD.FTZ R3, R24, R25 ;  /* 0x0000001918037221 */ /* 0x000fe20000010000 */
[----:B------:R-:W-:Y:S02]  /*5700*/  SEL R7, R7, 0xffffffe0, !P0 ;  /* 0xffffffe007077807 */ /* 0x000fe40004000000 */
[----:B------:R-:W-:Y:S01]  /*5710*/  IADD3 R8, R8, R14, R5 ;  /* 0x0000000e08087210 */ /* 0x000fe20007ffe005 */
[----:B------:R-:W-:Y:S01]  /*5720*/  FADD.FTZ R4, R28, R3 ;  /* 0x000000031c047221 */ /* 0x000fe20000010000 */
[----:B-1----:R-:W-:Y:S01]  /*5730*/  F2FP.BF16.F32.PACK_AB R153, R27, R26 ;  /* 0x0000001a1b99723e */ /* 0x002fe200000010ff */
[----:B------:R-:W1:Y:S01]  /*5740*/  MUFU.EX2 R35, R35 ;  /* 0x0000002300237308 */ /* 0x000e620000000800 */
[----:B--2---:R-:W-:Y:S01]  /*5750*/  F2FP.BF16.F32.PACK_AB R155, R31, R30 ;  /* 0x0000001e1f9b723e */ /* 0x004fe200000010ff */
[----:B------:R-:W-:Y:S01]  /*5760*/  FADD.FTZ R3, R29, R4 ;  /* 0x000000041d037221 */ /* 0x000fe20000010000 */
[----:B------:R-:W-:-:S03]  /*5770*/  F2FP.BF16.F32.PACK_AB R160, R41, R40 ;  /* 0x0000002829a0723e */ /* 0x000fc600000010ff */
[----:B------:R-:W-:Y:S01]  /*5780*/  FADD.FTZ R4, R32, R3 ;  /* 0x0000000320047221 */ /* 0x000fe20000010000 */
[----:B------:R-:W-:Y:S01]  /*5790*/  FADD.FTZ R3, R26, R27 ;  /* 0x0000001b1a037221 */ /* 0x000fe20000010000 */
[----:B------:R-:W2:Y:S02]  /*57a0*/  MUFU.EX2 R38, R38 ;  /* 0x0000002600267308 */ /* 0x000ea40000000800 */
[----:B------:R-:W-:Y:S01]  /*57b0*/  FADD.FTZ R5, R33, R4 ;  /* 0x0000000421057221 */ /* 0x000fe20000010000 */
[----:B------:R-:W-:-:S03]  /*57c0*/  FADD.FTZ R4, R30, R3 ;  /* 0x000000031e047221 */ /* 0x000fc60000010000 */
[----:B------:R-:W-:Y:S01]  /*57d0*/  FADD.FTZ R6, R36, R5 ;  /* 0x0000000524067221 */ /* 0x000fe20000010000 */
[----:B------:R-:W-:Y:S01]  /*57e0*/  FADD.FTZ R3, R31, R4 ;  /* 0x000000041f037221 */ /* 0x000fe20000010000 */
[----:B------:R-:W3:Y:S01]  /*57f0*/  MUFU.EX2 R39, R39 ;  /* 0x0000002700277308 */ /* 0x000ee20000000800 */
[----:B-1----:R-:W-:Y:S01]  /*5800*/  F2FP.BF16.F32.PACK_AB R157, R35, R34 ;  /* 0x00000022239d723e */ /* 0x002fe200000010ff */
[----:B------:R-:W-:Y:S01]  /*5810*/  FADD.FTZ R5, R37, R6 ;  /* 0x0000000625057221 */ /* 0x000fe20000010000 */
[----:B------:R-:W-:-:S03]  /*5820*/  FADD.FTZ R4, R34, R3 ;  /* 0x0000000322047221 */ /* 0x000fc60000010000 */
[----:B------:R-:W-:Y:S01]  /*5830*/  FADD.FTZ R6, R40, R5 ;  /* 0x0000000528067221 */ /* 0x000fe20000010000 */
[----:B------:R-:W-:Y:S01]  /*5840*/  FADD.FTZ R3, R35, R4 ;  /* 0x0000000423037221 */ /* 0x000fe20000010000 */
[----:B------:R-:W1:Y:S02]  /*5850*/  MUFU.EX2 R42, R42 ;  /* 0x0000002a002a7308 */ /* 0x000e640000000800 */
[----:B------:R-:W-:Y:S01]  /*5860*/  FADD.FTZ R21, R41, R6 ;  /* 0x0000000629157221 */ /* 0x000fe20000010000 */
[----:B--2---:R-:W-:Y:S01]  /*5870*/  FADD.FTZ R4, R38, R3 ;  /* 0x0000000326047221 */ /* 0x004fe20000010000 */
[----:B------:R-:W-:-:S04]  /*5880*/  LEA R6, R8, UR40, 0x1 ;  /* 0x0000002808067c11 */ /* 0x000fc8000f8e08ff */
[----:B------:R-:W2:Y:S01]  /*5890*/  MUFU.EX2 R43, R43 ;  /* 0x0000002b002b7308 */ /* 0x000ea20000000800 */
[C---:B---3--:R-:W-:Y:S01]  /*58a0*/  FADD.FTZ R3, R39.reuse, R4 ;  /* 0x0000000427037221 */ /* 0x048fe20000010000 */
[C---:B------:R-:W-:Y:S01]  /*58b0*/  IADD3 R8, R6.reuse, 0x26800, RZ ;  /* 0x0002680006087810 */ /* 0x040fe20007ffe0ff */
[----:B------:R-:W-:Y:S01]  /*58c0*/  VIADD R5, R6, 0x26840 ;  /* 0x0002684006057836 */ /* 0x000fe20000000000 */
[----:B------:R-:W-:Y:S01]  /*58d0*/  F2FP.BF16.F32.PACK_AB R159, R39, R38 ;  /* 0x00000026279f723e */ /* 0x000fe200000010ff */
[----:B------:R3:W-:Y:S02]  /*58e0*/  STSM.16.M88.4 [R6+0x26800], R152 ;  /* 0x0268009806007844 */ /* 0x0007e40000000200 */
[----:B------:R-:W-:Y:S01]  /*58f0*/  @P1 VIADD R5, R8, 0xffffffc0 ;  /* 0xffffffc008051836 */ /* 0x000fe20000000000 */
[----:B------:R-:W4:Y:S01]  /*5900*/  MUFU.EX2 R46, R46 ;  /* 0x0000002e002e7308 */ /* 0x000f220000000800 */
[----:B-1----:R-:W-:Y:S01]  /*5910*/  FADD.FTZ R4, R42, R3 ;  /* 0x000000032a047221 */ /* 0x002fe20000010000 */
[----:B------:R-:W-:-:S02]  /*5920*/  IMAD.IADD R8, R8, 0x1, R7 ;  /* 0x0000000108087824 */ /* 0x000fc400078e0207 */
[----:B------:R-:W-:-:S03]  /*5930*/  IMAD.IADD R7, R7, 0x1, R5 ;  /* 0x0000000107077824 */ /* 0x000fc600078e0205 */
[----:B------:R3:W-:Y:S01]  /*5940*/  STSM.16.M88.4 [R8], R156 ;  /* 0x0000009c08007844 */ /* 0x0007e20000000200 */
[----:B------:R-:W1:Y:S01]  /*5950*/  MUFU.EX2 R45, R45 ;  /* 0x0000002d002d7308 */ /* 0x000e620000000800 */
[C---:B--2---:R-:W-:Y:S01]  /*5960*/  FADD.FTZ R3, R43.reuse, R4 ;  /* 0x000000042b037221 */ /* 0x044fe20000010000 */
[----:B------:R-:W-:Y:S01]  /*5970*/  FADD.FTZ R4, R44, R21 ;  /* 0x000000152c047221 */ /* 0x000fe20000010000 */
[----:B------:R-:W-:-:S05]  /*5980*/  F2FP.BF16.F32.PACK_AB R161, R43, R42 ;  /* 0x0000002a2ba1723e */ /* 0x000fca00000010ff */
[----:B------:R-:W2:Y:S01]  /*5990*/  MUFU.EX2 R47, R47 ;  /* 0x0000002f002f7308 */ /* 0x000ea20000000800 */
[----:B----4-:R-:W-:-:S07]  /*59a0*/  FADD.FTZ R14, R46, R3 ;  /* 0x000000032e0e7221 */ /* 0x010fce0000010000 */
[----:B------:R-:W-:Y:S01]  /*59b0*/  MUFU.EX2 R48, R48 ;  /* 0x0000003000307308 */ /* 0x000fe20000000800 */
[C---:B-1----:R-:W-:Y:S01]  /*59c0*/  F2FP.BF16.F32.PACK_AB R162, R45.reuse, R44 ;  /* 0x0000002c2da2723e */ /* 0x042fe200000010ff */
[----:B------:R-:W-:-:S06]  /*59d0*/  FADD.FTZ R45, R45, R4 ;  /* 0x000000042d2d7221 */ /* 0x000fcc0000010000 */
[----:B------:R-:W1:Y:S01]  /*59e0*/  MUFU.EX2 R49, R49 ;  /* 0x0000003100317308 */ /* 0x000e620000000800 */
[C---:B--2---:R-:W-:Y:S01]  /*59f0*/  F2FP.BF16.F32.PACK_AB R163, R47.reuse, R46 ;  /* 0x0000002e2fa3723e */ /* 0x044fe200000010ff */
[----:B------:R-:W-:-:S04]  /*5a00*/  FADD.FTZ R47, R47, R14 ;  /* 0x0000000e2f2f7221 */ /* 0x000fc80000010000 */
[----:B------:R3:W-:Y:S02]  /*5a10*/  STSM.16.M88.4 [R5], R160 ;  /* 0x000000a005007844 */ /* 0x0007e40000000200 */
[----:B------:R-:W-:Y:S08]  /*5a20*/  MUFU.EX2 R50, R50 ;  /* 0x0000003200327308 */ /* 0x000ff00000000800 */
[----:B------:R-:W2:Y:S01]  /*5a30*/  MUFU.EX2 R51, R51 ;  /* 0x0000003300337308 */ /* 0x000ea20000000800 */
[----:B-1----:R-:W-:Y:S01]  /*5a40*/  F2FP.BF16.F32.PACK_AB R164, R49, R48 ;  /* 0x0000003031a4723e */ /* 0x002fe200000010ff */
[----:B------:R-:W-:-:S04]  /*5a50*/  FADD.FTZ R48, R48, R45 ;  /* 0x0000002d30307221 */ /* 0x000fc80000010000 */
[----:B------:R-:W-:Y:S02]  /*5a60*/  FADD.FTZ R49, R49, R48 ;  /* 0x0000003031317221 */ /* 0x000fe40000010000 */
[----:B------:R-:W1:Y:S08]  /*5a70*/  MUFU.EX2 R52, R52 ;  /* 0x0000003400347308 */ /* 0x000e700000000800 */
[----:B------:R-:W4:Y:S01]  /*5a80*/  MUFU.EX2 R54, R54 ;  /* 0x0000003600367308 */ /* 0x000f220000000800 */
[----:B--2---:R-:W-:Y:S01]  /*5a90*/  F2FP.BF16.F32.PACK_AB R165, R51, R50 ;  /* 0x0000003233a5723e */ /* 0x004fe200000010ff */
[----:B------:R-:W-:-:S04]  /*5aa0*/  FADD.FTZ R50, R50, R47 ;  /* 0x0000002f32327221 */ /* 0x000fc80000010000 */
[----:B------:R-:W-:Y:S02]  /*5ab0*/  FADD.FTZ R51, R51, R50 ;  /* 0x0000003233337221 */ /* 0x000fe40000010000 */
[----:B------:R-:W2:Y:S01]  /*5ac0*/  MUFU.EX2 R55, R55 ;  /* 0x0000003700377308 */ /* 0x000ea20000000800 */
[----:B-1----:R-:W-:Y:S01]  /*5ad0*/  F2FP.BF16.F32.PACK_AB R166, R15, R52 ;  /* 0x000000340fa6723e */ /* 0x002fe200000010ff */
[----:B------:R-:W-:-:S04]  /*5ae0*/  FADD.FTZ R52, R52, R49 ;  /* 0x0000003134347221 */ /* 0x000fc80000010000 */
[----:B------:R-:W-:Y:S01]  /*5af0*/  FADD.FTZ R3, R15, R52 ;  /* 0x000000340f037221 */ /* 0x000fe20000010000 */
[----:B----4-:R-:W-:Y:S01]  /*5b00*/  FADD.FTZ R4, R54, R51 ;  /* 0x0000003336047221 */ /* 0x010fe20000010000 */
[----:B--2---:R-:W-:-:S03]  /*5b10*/  F2FP.BF16.F32.PACK_AB R167, R55, R54 ;  /* 0x0000003637a7723e */ /* 0x004fc600000010ff */
[----:B------:R-:W-:Y:S02]  /*5b20*/  FADD.FTZ R4, R55, R4 ;  /* 0x0000000437047221 */ /* 0x000fe40000010000 */
[----:B------:R3:W-:Y:S01]  /*5b30*/  STSM.16.M88.4 [R7], R164 ;  /* 0x000000a407007844 */ /* 0x0007e20000000200 */
[----:B------:R-:W-:Y:S05]  /*5b40*/  @!P4 BRA `(.L_x_4913) ;  /* 0x000000000004c947 */ /* 0x000fea0003800000 */
[----:B------:R-:W-:Y:S01]  /*5b50*/  BPT.TRAP 0x1 ;  /* 0x000000040000795c */ /* 0x000fe20000300000 */
.L_x_4913:
[----:B------:R1:W2:Y:S01]  /*5b60*/  SYNCS.PHASECHK.TRANS64.TRYWAIT P0, [UR40+0x28c50], R13 ;  /* 0x028c500dff0075a7 */ /* 0x0002a20008000168 */
[----:B------:R-:W-:Y:S05]  /*5b70*/  @!P4 BRA `(.L_x_4914) ;  /* 0x000000000004c947 */ /* 0x000fea0003800000 */
[----:B------:R-:W-:Y:S01]  /*5b80*/  BPT.TRAP 0x1 ;  /* 0x000000040000795c */ /* 0x000fe20000300000 */
.L_x_4914:
[----:B--2---:R-:W-:Y:S05]  /*5b90*/  @P0 BRA `(.L_x_4915) ;  /* 0x0000000000080947 */ /* 0x004fea0003800000 */
[----:B------:R-:W2:Y:S02]  /*5ba0*/  SYNCS.PHASECHK.TRANS64.TRYWAIT P0, [UR40+0x28c50], R13 ;  /* 0x028c500dff0075a7 */ /* 0x000ea40008000168 */
[----:B--2---:R-:W-:Y:S05]  /*5bb0*/  @!P0 BRA `(.L_x_4916) ;  /* 0x000000d400ec8947 */ /* 0x004fea0003800000 */
.L_x_4915:
        /* <DEDUP_REMOVED lines=36> */
.L_x_4917:
[----:B------:R-:W-:Y:S01]  /*5e00*/  ISETP.NE.AND P1, PT, R19, 0x1, PT ;  /* 0x000000011300780c */ /* 0x000fe20003f25270 */
[----:B012---:R-:W0:Y:S01]  /*5e10*/  S2R R13, SR_CTAID.X ;  /* 0x00000000000d7919 */ /* 0x007e220000002500 */
[----:B------:R-:W-:Y:S01]  /*5e20*/  UIMAD UR5, UR41, UR11, -UR14 ;  /* 0x0000000b290572a4 */ /* 0x000fe2000f8e0a0e */
[----:B------:R-:W-:Y:S01]  /*5e30*/  LOP3.LUT P0, RZ, R16, 0x1, RZ, 0xc0, !PT ;  /* 0x0000000110ff7812 */ /* 0x000fe2000780c0ff */
[----:B------:R-:W-:Y:S02]  /*5e40*/  UIADD3 UR4, UR40, 0x28c60, URZ ;  /* 0x00028c6028047890 */ /* 0x000fe4000fffe03f */
[----:B------:R-:W-:Y:S02]  /*5e50*/  UIADD3 UR43, UR43, -0x2, URZ ;  /* 0xfffffffe2b2b7890 */ /* 0x000fe4000fffe03f */
[----:B------:R-:W-:-:S05]  /*5e60*/  UPRMT UR4, UR42, 0x654, UR4 ;  /* 0x000006542a047896 */ /* 0x000fca0008000004 */
[----:B------:R-:W1:Y:S08]  /*5e70*/  @P1 LDC R14, c[0x0][0x44c] ;  /* 0x00011300ff0e1b82 */ /* 0x000e700000000800 */
[----:B------:R-:W2:Y:S01]  /*5e80*/  @P1 LDC R15, c[0x0][0x450] ;  /* 0x00011400ff0f1b82 */ /* 0x000ea20000000800 */
[----:B------:R-:W-:Y:S01]  /*5e90*/  SYNCS.ARRIVE.TRANS64.RED.A1T0 RZ, [UR4], RZ ;  /* 0x000000ffffff79a7 */ /* 0x000fe20008100404 */
[----:B0-----:R-:W-:-:S05]  /*5ea0*/  SHF.L.U32 R13, R13, 0x6, RZ ;  /* 0x000000060d0d7819 */ /* 0x001fca00000006ff */
[----:B-1----:R-:W-:-:S05]  /*5eb0*/  @P1 IMAD.HI.U32 R14, R13, R14, RZ ;  /* 0x0000000e0d0e1227 */ /* 0x002fca00078e00ff */
[----:B--2---:R-:W-:-:S05]  /*5ec0*/  @P1 SHF.R.U32.HI R13, RZ, R15, R14 ;  /* 0x0000000fff0d1219 */ /* 0x004fca000001160e */
[----:B------:R-:W-:-:S04]  /*5ed0*/  VIADD R13, R13, UR5 ;  /* 0x000000050d0d7c36 */ /* 0x000fc80008000000 */
[----:B------:R-:W-:-:S05]  /*5ee0*/  VIADD R14, R13, UR15 ;  /* 0x0000000f0d0e7c36 */ /* 0x000fca0008000000 */
[----:B------:R-:W-:Y:S01]  /*5ef0*/  R2UR UR6, R14 ;  /* 0x000000000e0672ca */ /* 0x000fe200000e0000 */
[----:B------:R-:W-:-:S14]  /*5f00*/  @!P0 BRA `(.L_x_4918) ;  /* 0x0000000000548947 */ /* 0x000fdc0003800000 */
[C---:B------:R-:W-:Y:S01]  /*5f10*/  ISETP.GT.AND P0, PT, R13.reuse, RZ, PT ;  /* 0x000000ff0d00720c */ /* 0x040fe20003f04270 */
[----:B------:R-:W-:-:S05]  /*5f20*/  VIADD R14, R13, 0xffffffff ;  /* 0xffffffff0d0e7836 */ /* 0x000fca0000000000 */
[----:B------:R-:W-:-:S07]  /*5f30*/  R2UR UR15, R14 ;  /* 0x000000000e0f72ca */ /* 0x000fce00000e0000 */
[----:B------:R-:W-:Y:S08]  /*5f40*/  @P0 BRA `(.L_x_4919) ;  /* 0x0000000000240947 */ /* 0x000ff00003800000 */
[----:B------:R-:W-:Y:S01]  /*5f50*/  R2UR UR15, R13 ;  /* 0x000000000d0f72ca */ /* 0x000fe200000e0000 */
[----:B------:R-:W-:Y:S02]  /*5f60*/  ULDC UR18, c[0x0][0x9e4] ;  /* 0x0002790000127ab9 */ /* 0x000fe40000000800 */
[----:B------:R-:W-:-:S10]  /*5f70*/  UISETP.NE.AND UP0, UPT, UR18, 0x1, UPT ;  /* 0x000000011200788c */ /* 0x000fd4000bf05270 */
[----:B------:R-:W-:Y:S01]  /*5f80*/  UIADD3 UR15, -UR15, URZ, URZ ;  /* 0x0000003f0f0f7290 */ /* 0x000fe2000fffe13f */
[----:B------:R-:W-:-:S03]  /*5f90*/  @UP0 ULDC.64 UR22, c[0x0][0x9e8] ;  /* 0x00027a0000160ab9 */ /* 0x000fc60000000a00 */
[----:B------:R-:W-:-:S04]  /*5fa0*/  UIMAD.WIDE.U32 UR4, UR15, UR22, URZ ;  /* 0x000000160f0472a5 */ /* 0x000fc8000f8e003f */
[----:B------:R-:W-:-:S04]  /*5fb0*/  @UP0 USHF.R.U32.HI UR15, URZ, UR23, UR5 ;  /* 0x000000173f0f0299 */ /* 0x000fc80008011605 */
[----:B------:R-:W-:Y:S01]  /*5fc0*/  ULOP3.LUT UR15, URZ, UR15, URZ, 0x33, !UPT ;  /* 0x0000000f3f0f7292 */ /* 0x000fe2000f8e333f */
[----:B------:R-:W-:Y:S11]  /*5fd0*/  BRA `(.L_x_4920) ;  /* 0x0000000000147947 */ /* 0x000ff60003800000 */
.L_x_4919:
[----:B------:R-:W-:Y:S02]  /*5fe0*/  ULDC UR18, c[0x0][0x9e4] ;  /* 0x0002790000127ab9 */ /* 0x000fe40000000800 */
[----:B------:R-:W-:-:S11]  /*5ff0*/  UISETP.NE.AND UP0, UPT, UR18, 0x1, UPT ;  /* 0x000000011200788c */ /* 0x000fd6000bf05270 */
[----:B------:R-:W-:Y:S02]  /*6000*/  @UP0 ULDC.64 UR22, c[0x0][0x9e8] ;  /* 0x00027a0000160ab9 */ /* 0x000fe40000000a00 */
[----:B------:R-:W-:-:S04]  /*6010*/  UIMAD.WIDE.U32 UR4, UR15, UR22, URZ ;  /* 0x000000160f0472a5 */ /* 0x000fc8000f8e003f */
[----:B------:R-:W-:-:S12]  /*6020*/  @UP0 USHF.R.U32.HI UR15, URZ, UR23, UR5 ;  /* 0x000000173f0f0299 */ /* 0x000fd80008011605 */
.L_x_4920:
[----:B------:R-:W-:-:S04]  /*6030*/  UIMAD UR15, UR15, UR18, UR18 ;  /* 0x000000120f0f72a4 */ /* 0x000fc8000f8e0212 */
[----:B------:R-:W-:-:S04]  /*6040*/  UISETP.LT.AND UP0, UPT, UR6, UR15, UPT ;  /* 0x0000000f0600728c */ /* 0x000fc8000bf01270 */
[----:B------:R-:W-:-:S12]  /*6050*/  USEL UR6, UR6, UR15, UP0 ;  /* 0x0000000f06067287 */ /* 0x000fd80008000000 */
.L_x_4918:
[----:B------:R-:W-:Y:S01]  /*6060*/  R2UR UR25, R17 ;  /* 0x00000000111972ca */ /* 0x000fe200000e0000 */
[----:B------:R-:W-:Y:S01]  /*6070*/  USHF.R.S32.HI UR4, URZ, 0x1f, UR6 ;  /* 0x0000001f3f047899 */ /* 0x000fe20008011406 */
[----:B------:R-:W-:-:S03]  /*6080*/  UMOV UR5, URZ ;  /* 0x0000003f00057c82 */ /* 0x000fc60008000000 */
[----:B------:R-:W-:-:S04]  /*6090*/  ULEA.HI UR4, UR4, UR6, URZ, 0x6 ;  /* 0x0000000604047291 */ /* 0x000fc8000f8f303f */
[----:B------:R-:W-:-:S04]  /*60a0*/  USHF.R.S32.HI UR4, URZ, 0x6, UR4 ;  /* 0x000000063f047899 */ /* 0x000fc80008011404 */
[----:B------:R-:W-:-:S04]  /*60b0*/  UISETP.LT.AND UP0, UPT, UR25, UR4, UPT ;  /* 0x000000041900728c */ /* 0x000fc8000bf01270 */
[----:B------:R-:W-:-:S03]  /*60c0*/  USEL UR25, UR25, UR4, !UP0 ;  /* 0x0000000419197287 */ /* 0x000fc6000c000000 */
[----:B------:R-:W-:Y:S01]  /*60d0*/  UMOV UR4, URZ ;  /* 0x0000003f00047c82 */ /* 0x000fe20008000000 */
[----:B------:R-:W-:-:S06]  /*60e0*/  UISETP.GE.AND UP0, UPT, UR43, UR25, UPT ;  /* 0x000000192b00728c */ /* 0x000fcc000bf06270 */
[----:B------:R-:W-:-:S13]  /*60f0*/  PLOP3.LUT P0, PT, PT, PT, UP0, 0x80, 0x0 ;  /* 0x000000000000781c */ /* 0x000fda0003f0f008 */
[----:B------:R-:W-:Y:S05]  /*6100*/  @!P0 BRA `(.L_x_4921) ;  /* 0x00000024000c8947 */ /* 0x000fea0003800000 */
[----:B------:R-:W-:Y:S01]  /*6110*/  IMAD.MOV.U32 R14, RZ, RZ, R12 ;  /* 0x000000ffff0e7224 */ /* 0x000fe200078e000c */
[----:B------:R-:W-:Y:S01]  /*6120*/  MOV R15, R11 ;  /* 0x0000000b000f7202 */ /* 0x000fe20000000f00 */
[----:B------:R-:W-:Y:S01]  /*6130*/  UMOV UR5, URZ ;  /* 0x0000003f00057c82 */ /* 0x000fe20008000000 */
[----:B------:R-:W-:Y:S01]  /*6140*/  UMOV UR6, URZ ;  /* 0x0000003f00067c82 */ /* 0x000fe20008000000 */
[----:B------:R-:W-:Y:S01]  /*6150*/  ULDC UR30, c[0x0][0x9e4] ;  /* 0x00027900001e7ab9 */ /* 0x000fe20000000800 */
[----:B------:R-:W-:Y:S01]  /*6160*/  ULDC UR28, c[0x0][0x288] ;  /* 0x0000a200001c7ab9 */ /* 0x000fe20000000800 */
[----:B------:R-:W-:Y:S01]  /*6170*/  ULDC UR27, c[0x0][0x2f0] ;  /* 0x0000bc00001b7ab9 */ /* 0x000fe20000000800 */
[----:B------:R-:W-:Y:S01]  /*6180*/  ULDC UR26, c[0x0][0x988] ;  /* 0x00026200001a7ab9 */ /* 0x000fe20000000800 */
[----:B------:R-:W-:-:S05]  /*6190*/  ULDC UR29, c[0x0][0x9e0] ;  /* 0x00027800001d7ab9 */ /* 0x000fca0000000800 */
.L_x_4940:
[----:B------:R-:W-:-:S04]  /*61a0*/  UIADD3 UR4, UR6, 0x1, URZ ;  /* 0x0000000106047890 */ /* 0x000fc8000fffe03f */
[----:B------:R-:W-:-:S04]  /*61b0*/  UISETP.NE.AND UP0, UPT, UR4, 0x2, UPT ;  /* 0x000000020400788c */ /* 0x000fc8000bf05270 */
[----:B------:R-:W-:Y:S02]  /*61c0*/  USEL UR10, URZ, 0x1, UP0 ;  /* 0x000000013f0a7887 */ /* 0x000fe40008000000 */
[----:B------:R-:W-:Y:S02]  /*61d0*/  USEL UR4, UR4, URZ, UP0 ;  /* 0x0000003f04047287 */ /* 0x000fe40008000000 */
[----:B------:R-:W-:Y:S01]  /*61e0*/  ULOP3.LUT UR5, UR5, UR10, URZ, 0x3c, !UPT ;  /* 0x0000000a05057292 */ /* 0x000fe2000f8e3c3f */
[----:B0-----:R-:W-:Y:S11]  /*61f0*/  @!P4 BRA `(.L_x_4922) ;  /* 0x000000000004c947 */ /* 0x001ff60003800000 */
[----:B------:R-:W-:Y:S01]  /*6200*/  BPT.TRAP 0x1 ;  /* 0x000000040000795c */ /* 0x000fe20000300000 */
.L_x_4922:
[----:B------:R-:W-:Y:S01]  /*6210*/  ULEA UR31, UR4, UR40, 0x3 ;  /* 0x00000028041f7291 */ /* 0x000fe2000f8e183f */
[----:B------:R-:W-:-:S05]  /*6220*/  IMAD.U32 R13, RZ, RZ, UR5 ;  /* 0x00000005ff0d7e24 */ /* 0x000fca000f8e00ff */
[----:B------:R-:W-:-:S04]  /*6230*/  SHF.L.U32 R13, R13, 0x1f, RZ ;  /* 0x0000001f0d0d7819 */ /* 0x000fc800000006ff */
[----:B------:R0:W1:Y:S01]  /*6240*/  SYNCS.PHASECHK.TRANS64.TRYWAIT P0, [UR31+0x28c30], R13 ;  /* 0x028c300dff0075a7 */ /* 0x000062000800015f */
[----:B------:R-:W-:Y:S05]  /*6250*/  @!P4 BRA `(.L_x_4923) ;  /* 0x000000000004c947 */ /* 0x000fea0003800000 */
[----:B------:R-:W-:Y:S01]  /*6260*/  BPT.TRAP 0x1 ;  /* 0x000000040000795c */ /* 0x000fe20000300000 */
.L_x_4923:
[----:B-1----:R-:W-:Y:S05]  /*6270*/  @P0 BRA `(.L_x_4924) ;  /* 0x0000000000080947 */ /* 0x002fea0003800000 */
[----:B------:R-:W1:Y:S02]  /*6280*/  SYNCS.PHASECHK.TRANS64.TRYWAIT P0, [UR31+0x28c30], R13 ;  /* 0x028c300dff0075a7 */ /* 0x000e64000800015f */
[----:B-1----:R-:W-:Y:S05]  /*6290*/  @!P0 BRA `(.L_x_4925) ;  /* 0x000000d0004c8947 */ /* 0x002fea0003800000 */
.L_x_4924:
        /* <DEDUP_REMOVED lines=22> */
.L_x_4926:
[----:B------:R-:W-:Y:S01]  /*6400*/  ISETP.NE.AND P0, PT, R19, 0x1, PT ;  /* 0x000000011300780c */ /* 0x000fe20003f05270 */
[----:B------:R-:W-:Y:S01]  /*6410*/  USHF.L.U32 UR15, UR43, 0x6, URZ ;  /* 0x000000062b0f7899 */ /* 0x000fe2000800063f */
[----:B------:R-:W-:Y:S01]  /*6420*/  LOP3.LUT P5, RZ, R16, 0x1, RZ, 0xc0, !PT ;  /* 0x0000000110ff7812 */ /* 0x000fe200078ac0ff */
[----:B------:R-:W-:Y:S01]  /*6430*/  UMOV UR11, UR27 ;  /* 0x0000001b000b7c82 */ /* 0x000fe20008000000 */
[----:B------:R-:W-:Y:S01]  /*6440*/  UIADD3 UR10, UR31, 0x28c40, URZ ;  /* 0x00028c401f0a7890 */ /* 0x000fe2000fffe03f */
[----:B------:R-:W-:Y:S02]  /*6450*/  UMOV UR14, UR28 ;  /* 0x0000001c000e7c82 */ /* 0x000fe40008000000 */
[----:B------:R-:W-:Y:S01]  /*6460*/  IMAD.U32 R23, RZ, RZ, UR15 ;  /* 0x0000000fff177e24 */ /* 0x000fe2000f8e00ff */
[----:B------:R-:W-:-:S05]  /*6470*/  UPRMT UR10, UR42, 0x654, UR10 ;  /* 0x000006542a0a7896 */ /* 0x000fca000800000a */
[----:B------:R-:W1:Y:S08]  /*6480*/  @P0 LDC R11, c[0x0][0x44c] ;  /* 0x00011300ff0b0b82 */ /* 0x000e700000000800 */
[----:B------:R-:W2:Y:S01]  /*6490*/  @P0 LDC R21, c[0x0][0x450] ;  /* 0x00011400ff150b82 */ /* 0x000ea20000000800 */
[----:B------:R-:W-:Y:S01]  /*64a0*/  SYNCS.ARRIVE.TRANS64.RED.A1T0 RZ, [UR10], RZ ;  /* 0x000000ffffff79a7 */ /* 0x000fe2000810040a */
[----:B-1----:R-:W-:-:S04]  /*64b0*/  @P0 IMAD.HI.U32 R12, R2, R11, RZ ;  /* 0x0000000b020c0227 */ /* 0x002fc800078e00ff */
[----:B------:R-:W-:Y:S01]  /*64c0*/  IMAD.MOV.U32 R11, RZ, RZ, R2 ;  /* 0x000000ffff0b7224 */ /* 0x000fe200078e0002 */
[----:B--2---:R-:W-:Y:S01]  /*64d0*/  @P0 SHF.R.U32.HI R11, RZ, R21, R12 ;  /* 0x00000015ff0b0219 */ /* 0x004fe2000001160c */
[----:B------:R-:W-:Y:S01]  /*64e0*/  IMAD.U32 R21, RZ, RZ, UR11 ;  /* 0x0000000bff157e24 */ /* 0x000fe2000f8e00ff */
[----:B------:R-:W-:-:S03]  /*64f0*/  IADD3 R12, -R0, 0x1, -R23 ;  /* 0x00000001000c7810 */ /* 0x000fc60007ffe917 */
[----:B------:R-:W1:Y:S02]  /*6500*/  SHFL.IDX PT, R22, R11, RZ, 0x1c1f ;  /* 0x001c1fff0b167589 */ /* 0x000e6400000e0000 */
[----:B------:R-:W-:-:S05]  /*6510*/  IMAD R12, R21, UR41, R12 ;  /* 0x00000029150c7c24 */ /* 0x000fca000f8e020c */
[----:B------:R-:W-:-:S05]  /*6520*/  IADD3 R12, R12, -UR14, RZ ;  /* 0x8000000e0c0c7c10 */ /* 0x000fca000fffe0ff */
[C---:B------:R-:W-:Y:S02]  /*6530*/  VIADD R23, R12.reuse, UR29 ;  /* 0x0000001d0c177c36 */ /* 0x040fe40008000000 */
[----:B------:R-:W-:Y:S02]  /*6540*/  VIADD R185, R12, UR7 ;  /* 0x000000070cb97c36 */ /* 0x000fe40008000000 */
[----:B-1----:R-:W-:Y:S02]  /*6550*/  IMAD.IADD R12, R23, 0x1, R22 ;  /* 0x00000001170c7824 */ /* 0x002fe400078e0216 */
[----:B------:R-:W-:Y:S01]  /*6560*/  IMAD.IADD R20, R22, 0x1, R185 ;  /* 0x0000000116147824 */ /* 0x000fe200078e02b9 */
[----:B------:R-:W-:Y:S06]  /*6570*/  @!P5 BRA `(.L_x_4927) ;  /* 0x000000000060d947 */ /* 0x000fec0003800000 */
[----:B------:R-:W-:Y:S01]  /*6580*/  MOV R21, UR11 ;  /* 0x0000000b00157c02 */ /* 0x000fe20008000f00 */
[----:B------:R-:W-:Y:S04]  /*6590*/  BSSY B0, `(.L_x_4928) ;  /* 0x0000012000007945 */ /* 0x000fe80003800000 */
[----:B------:R-:W-:-:S04]  /*65a0*/  IMAD R21, R21, UR41, R22 ;  /* 0x0000002915157c24 */ /* 0x000fc8000f8e0216 */
[----:B------:R-:W-:-:S05]  /*65b0*/  VIADD R21, R21, -UR14 ;  /* 0x8000000e15157c36 */ /* 0x000fca0008000000 */
[----:B------:R-:W-:-:S13]  /*65c0*/  ISETP.GT.AND P0, PT, R21, -0x1, PT ;  /* 0xffffffff1500780c */ /* 0x000fda0003f04270 */
[----:B------:R-:W-:Y:S05]  /*65d0*/  @P0 BRA `(.L_x_4929) ;  /* 0x0000000000200947 */ /* 0x000fea0003800000 */
[----:B------:R-:W-:Y:S01]  /*65e0*/  IMAD.U32 R184, RZ, RZ, UR30 ;  /* 0x0000001effb87e24 */ /* 0x000fe2000f8e00ff */
[----:B------:R-:W-:-:S04]  /*65f0*/  LOP3.LUT R21, RZ, R21, RZ, 0x33, !PT ;  /* 0x00000015ff157212 */ /* 0x000fc800078e33ff */
[----:B------:R-:W-:-:S13]  /*6600*/  ISETP.NE.AND P0, PT, R184, 0x1, PT ;  /* 0x00000001b800780c */ /* 0x000fda0003f05270 */
[----:B------:R-:W1:Y:S02]  /*6610*/  @P0 LDC.64 R186, c[0x0][0x9e8] ;  /* 0x00027a00ffba0b82 */ /* 0x000e640000000a00 */
[----:B-1----:R-:W-:-:S05]  /*6620*/  @P0 IMAD.HI.U32 R22, R21, R186, RZ ;  /* 0x000000ba15160227 */ /* 0x002fca00078e00ff */
[----:B------:R-:W-:-:S04]  /*6630*/  @P0 SHF.R.U32.HI R21, RZ, R187, R22 ;  /* 0x000000bbff150219 */ /* 0x000fc80000011616 */
[----:B------:R-:W-:Y:S01]  /*6640*/  LOP3.LUT R21, RZ, R21, RZ, 0x33, !PT ;  /* 0x00000015ff157212 */ /* 0x000fe200078e33ff */
[----:B------:R-:W-:Y:S06]  /*6650*/  BRA `(.L_x_4930) ;  /* 0x0000000000147947 */ /* 0x000fec0003800000 */
.L_x_4929:
[----:B------:R-:W-:-:S05]  /*6660*/  IMAD.U32 R184, RZ, RZ, UR30 ;  /* 0x0000001effb87e24 */ /* 0x000fca000f8e00ff */
[----:B------:R-:W-:-:S13]  /*6670*/  ISETP.NE.AND P0, PT, R184, 0x1, PT ;  /* 0x00000001b800780c */ /* 0x000fda0003f05270 */
[----:B------:R-:W1:Y:S02]  /*6680*/  @P0 LDC.64 R186, c[0x0][0x9e8] ;  /* 0x00027a00ffba0b82 */ /* 0x000e640000000a00 */
[----:B-1----:R-:W-:-:S05]  /*6690*/  @P0 IMAD.HI.U32 R22, R21, R186, RZ ;  /* 0x000000ba15160227 */ /* 0x002fca00078e00ff */
[----:B------:R-:W-:-:S07]  /*66a0*/  @P0 SHF.R.U32.HI R21, RZ, R187, R22 ;  /* 0x000000bbff150219 */ /* 0x000fce0000011616 */
.L_x_4930:
[----:B------:R-:W-:Y:S05]  /*66b0*/  BSYNC B0 ;  /* 0x0000000000007941 */ /* 0x000fea0003800000 */
.L_x_4928:
[----:B------:R-:W-:-:S04]  /*66c0*/  IMAD R21, R21, R184, -UR15 ;  /* 0x8000000f15157e24 */ /* 0x000fc8000f8e02b8 */
[----:B------:R-:W-:-:S05]  /*66d0*/  IMAD.IADD R21, R21, 0x1, -R0 ;  /* 0x0000000115157824 */ /* 0x000fca00078e0a00 */
[----:B------:R-:W-:Y:S02]  /*66e0*/  VIADDMNMX R12, R21, R184, R12, PT ;  /* 0x000000b8150c7246 */ /* 0x000fe4000380010c */
[----:B------:R-:W-:-:S07]  /*66f0*/  VIMNMX R20, R20, R21, !PT ;  /* 0x0000001514147248 */ /* 0x000fce0007fe0100 */
.L_x_4927:
[----:B------:R-:W-:Y:S01]  /*6700*/  UISETP.GT.AND UP0, UPT, UR43, -0x1, UPT ;  /* 0xffffffff2b00788c */ /* 0x000fe2000bf04270 */
[----:B------:R-:W1:Y:S05]  /*6710*/  SHFL.IDX PT, R22, R11, 0x1, 0x1c1f ;  /* 0x003c1f000b167f89 */ /* 0x000e6a00000e0000 */
[----:B------:R-:W-:-:S04]  /*6720*/  PLOP3.LUT P0, PT, PT, PT, UP0, 0x80, 0x0 ;  /* 0x000000000000781c */ /* 0x000fc80003f0f008 */
[C---:B------:R-:W-:Y:S02]  /*6730*/  ISETP.GT.AND P1, PT, R20.reuse, RZ, P0 ;  /* 0x000000ff1400720c */ /* 0x040fe40000724270 */
[----:B------:R-:W-:Y:S02]  /*6740*/  ISETP.GT.AND P3, PT, R20, 0x1, P0 ;  /* 0x000000011400780c */ /* 0x000fe40000764270 */
[----:B------:R-:W-:Y:S02]  /*6750*/  ISETP.LT.OR P2, PT, R12, 0x1, P1 ;  /* 0x000000010c00780c */ /* 0x000fe40000f41670 */
[----:B------:R-:W-:Y:S02]  /*6760*/  ISETP.GT.AND P1, PT, R20, 0x8, P0 ;  /* 0x000000081400780c */ /* 0x000fe40000724270 */
[----:B------:R-:W-:Y:S02]  /*6770*/  FSEL R152, R152, -INF , !P2 ;  /* 0xff80000098987808 */ /* 0x000fe40005000000 */
[----:B------:R-:W-:-:S02]  /*6780*/  ISETP.GT.AND P2, PT, R20, 0x9, P0 ;  /* 0x000000091400780c */ /* 0x000fc40000744270 */
[C---:B------:R-:W-:Y:S02]  /*6790*/  ISETP.LT.OR P3, PT, R12.reuse, 0x2, P3 ;  /* 0x000000020c00780c */ /* 0x040fe40001f61670 */
[C---:B------:R-:W-:Y:S02]  /*67a0*/  ISETP.LT.OR P1, PT, R12.reuse, 0x9, P1 ;  /* 0x000000090c00780c */ /* 0x040fe40000f21670 */
[----:B------:R-:W-:Y:S02]  /*67b0*/  ISETP.LT.OR P2, PT, R12, 0xa, P2 ;  /* 0x0000000a0c00780c */ /* 0x000fe40001741670 */
[----:B------:R-:W-:Y:S02]  /*67c0*/  FSEL R153, R153, -INF , !P3 ;  /* 0xff80000099997808 */ /* 0x000fe40005800000 */
[----:B------:R-:W-:Y:S02]  /*67d0*/  FSEL R156, R156, -INF , !P1 ;  /* 0xff8000009c9c7808 */ /* 0x000fe40004800000 */
[----:B------:R-:W-:-:S02]  /*67e0*/  FSEL R157, R157, -INF , !P2 ;  /* 0xff8000009d9d7808 */ /* 0x000fc40005000000 */
[C---:B------:R-:W-:Y:S02]  /*67f0*/  ISETP.GT.AND P3, PT, R20.reuse, 0x10, P0 ;  /* 0x000000101400780c */ /* 0x040fe40000764270 */
[C---:B------:R-:W-:Y:S02]  /*6800*/  ISETP.GT.AND P1, PT, R20.reuse, 0x11, P0 ;  /* 0x000000111400780c */ /* 0x040fe40000724270 */
[----:B------:R-:W-:Y:S02]  /*6810*/  ISETP.GT.AND P2, PT, R20, 0x18, P0 ;  /* 0x000000181400780c */ /* 0x000fe40000744270 */
[C---:B------:R-:W-:Y:S02]  /*6820*/  ISETP.LT.OR P3, PT, R12.reuse, 0x11, P3 ;  /* 0x000000110c00780c */ /* 0x040fe40001f61670 */
[C---:B------:R-:W-:Y:S02]  /*6830*/  ISETP.LT.OR P1, PT, R12.reuse, 0x12, P1 ;  /* 0x000000120c00780c */ /* 0x040fe40000f21670 */
[----:B------:R-:W-:-:S02]  /*6840*/  ISETP.LT.OR P2, PT, R12, 0x19, P2 ;  /* 0x000000190c00780c */ /* 0x000fc40001741670 */
[----:B------:R-:W-:Y:S02]  /*6850*/  FSEL R160, R160, -INF , !P3 ;  /* 0xff800000a0a07808 */ /* 0x000fe40005800000 */
[----:B------:R-:W-:Y:S02]  /*6860*/  FSEL R161, R161, -INF , !P1 ;  /* 0xff800000a1a17808 */ /* 0x000fe40004800000 */
[----:B------:R-:W-:Y:S02]  /*6870*/  FSEL R164, R164, -INF , !P2 ;  /* 0xff800000a4a47808 */ /* 0x000fe40005000000 */
[C---:B------:R-:W-:Y:S02]  /*6880*/  ISETP.GT.AND P3, PT, R20.reuse, 0x19, P0 ;  /* 0x000000191400780c */ /* 0x040fe40000764270 */
[C---:B------:R-:W-:Y:S02]  /*6890*/  ISETP.GT.AND P1, PT, R20.reuse, 0x20, P0 ;  /* 0x000000201400780c */ /* 0x040fe40000724270 */
        /* <DEDUP_REMOVED lines=18> */
[----:B------:R-:W-:Y:S01]  /*69c0*/  ISETP.GT.AND P2, PT, R20, 0x39, P0 ;  /* 0x000000391400780c */ /* 0x000fe20000744270 */
[----:B-1----:R-:W-:Y:S01]  /*69d0*/  IMAD.IADD R20, R185, 0x1, R22 ;  /* 0x00000001b9147824 */ /* 0x002fe200078e0216 */
[----:B------:R-:W-:-:S02]  /*69e0*/  ISETP.LT.OR P3, PT, R12, 0x32, P3 ;  /* 0x000000320c00780c */ /* 0x000fc40001f61670 */
[C---:B------:R-:W-:Y:S02]  /*69f0*/  ISETP.LT.OR P1, PT, R12.reuse, 0x39, P1 ;  /* 0x000000390c00780c */ /* 0x040fe40000f21670 */
[----:B------:R-:W-:Y:S02]  /*6a00*/  ISETP.LT.OR P2, PT, R12, 0x3a, P2 ;  /* 0x0000003a0c00780c */ /* 0x000fe40001741670 */
[----:B------:R-:W-:Y:S02]  /*6a10*/  IADD3 R12, R23, R22, RZ ;  /* 0x00000016170c7210 */ /* 0x000fe40007ffe0ff */
[----:B------:R-:W-:Y:S02]  /*6a20*/  FSEL R177, R177, -INF , !P3 ;  /* 0xff800000b1b17808 */ /* 0x000fe40005800000 */
[----:B------:R-:W-:Y:S02]  /*6a30*/  FSEL R180, R180, -INF , !P1 ;  /* 0xff800000b4b47808 */ /* 0x000fe40004800000 */
[----:B------:R-:W-:Y:S01]  /*6a40*/  FSEL R181, R181, -INF , !P2 ;  /* 0xff800000b5b57808 */ /* 0x000fe20005000000 */
[----:B------:R-:W-:Y:S06]  /*6a50*/  @!P5 BRA `(.L_x_4931) ;  /* 0x000000000060d947 */ /* 0x000fec0003800000 */
[----:B------:R-:W-:Y:S01]  /*6a60*/  IMAD.U32 R11, RZ, RZ, UR11 ;  /* 0x0000000bff0b7e24 */ /* 0x000fe2000f8e00ff */
[----:B------:R-:W-:Y:S03]  /*6a70*/  BSSY B0, `(.L_x_4932) ;  /* 0x0000012000007945 */ /* 0x000fe60003800000 */
        /* <DEDUP_REMOVED lines=12> */
.L_x_4933:
[----:B------:R-:W-:-:S04]  /*6b40*/  MOV R184, UR30 ;  /* 0x0000001e00b87c02 */ /* 0x000fc80008000f00 */
[----:B------:R-:W-:-:S13]  /*6b50*/  ISETP.NE.AND P1, PT, R184, 0x1, PT ;  /* 0x00000001b800780c */ /* 0x000fda0003f25270 */
[----:B------:R-:W1:Y:S02]  /*6b60*/  @P1 LDC.64 R22, c[0x0][0x9e8] ;  /* 0x00027a00ff161b82 */ /* 0x000e640000000a00 */
[----:B-1----:R-:W-:-:S05]  /*6b70*/  @P1 IMAD.HI.U32 R22, R11, R22, RZ ;  /* 0x000000160b161227 */ /* 0x002fca00078e00ff */
[----:B------:R-:W-:-:S07]  /*6b80*/  @P1 SHF.R.U32.HI R11, RZ, R23, R22 ;  /* 0x00000017ff0b1219 */ /* 0x000fce0000011616 */
.L_x_4934:
[----:B------:R-:W-:Y:S05]  /*6b90*/  BSYNC B0 ;  /* 0x0000000000007941 */ /* 0x000fea0003800000 */
.L_x_4932:
[----:B------:R-:W-:-:S04]  /*6ba0*/  IMAD R11, R11, R184, -UR15 ;  /* 0x8000000f0b0b7e24 */ /* 0x000fc8000f8e02b8 */
[----:B------:R-:W-:-:S05]  /*6bb0*/  IMAD.IADD R11, R11, 0x1, -R0 ;  /* 0x000000010b0b7824 */ /* 0x000fca00078e0a00 */
[----:B------:R-:W-:Y:S02]  /*6bc0*/  VIADDMNMX R12, R11, R184, R12, PT ;  /* 0x000000b80b0c7246 */ /* 0x000fe4000380010c */
[----:B------:R-:W-:-:S07]  /*6bd0*/  VIMNMX R20, R20, R11, !PT ;  /* 0x0000000b14147248 */ /* 0x000fce0007fe0100 */
.L_x_4931:
[----:B------:R-:W-:Y:S01]  /*6be0*/  FMNMX.FTZ R22, R152, R15, !PT ;  /* 0x0000000f98167209 */ /* 0x000fe20007810000 */
[----:B------:R-:W-:Y:S01]  /*6bf0*/  UMOV UR10, UR26 ;  /* 0x0000001a000a7c82 */ /* 0x000fe20008000000 */
[----:B------:R-:W-:Y:S02]  /*6c00*/  ISETP.GT.AND P1, PT, R20, 0x1, P0 ;  /* 0x000000011400780c */ /* 0x000fe40000724270 */
[----:B------:R-:W-:Y:S02]  /*6c10*/  FMNMX.FTZ R11, R153, R22, !PT ;  /* 0x00000016990b7209 */ /* 0x000fe40007810000 */
[----:B------:R-:W-:Y:S02]  /*6c20*/  ISETP.LT.OR P1, PT, R12, 0x2, P1 ;  /* 0x000000020c00780c */ /* 0x000fe40000f21670 */
[----:B------:R-:W-:Y:S02]  /*6c30*/  FMNMX.FTZ R22, R156, R11, !PT ;  /* 0x0000000b9c167209 */ /* 0x000fe40007810000 */
[----:B------:R-:W-:-:S02]  /*6c40*/  FSEL R155, R155, -INF , !P1 ;  /* 0xff8000009b9b7808 */ /* 0x000fc40004800000 */
[----:B------:R-:W-:Y:S02]  /*6c50*/  FMNMX.FTZ R11, R157, R22, !PT ;  /* 0x000000169d0b7209 */ /* 0x000fe40007810000 */
[----:B------:R-:W-:Y:S02]  /*6c60*/  ISETP.GT.AND P1, PT, R20, RZ, P0 ;  /* 0x000000ff1400720c */ /* 0x000fe40000724270 */
[----:B------:R-:W-:Y:S02]  /*6c70*/  FMNMX.FTZ R22, R160, R11, !PT ;  /* 0x0000000ba0167209 */ /* 0x000fe40007810000 */
[----:B------:R-:W-:Y:S02]  /*6c80*/  ISETP.GT.AND P3, PT, R20, 0x9, P0 ;  /* 0x000000091400780c */ /* 0x000fe40000764270 */
[----:B------:R-:W-:Y:S02]  /*6c90*/  FMNMX.FTZ R11, R161, R22, !PT ;  /* 0x00000016a10b7209 */ /* 0x000fe40007810000 */
[----:B------:R-:W-:-:S02]  /*6ca0*/  ISETP.LT.OR P1, PT, R12, 0x1, P1 ;  /* 0x000000010c00780c */ /* 0x000fc40000f21670 */
[----:B------:R-:W-:Y:S02]  /*6cb0*/  FMNMX.FTZ R22, R164, R11, !PT ;  /* 0x0000000ba4167209 */ /* 0x000fe40007810000 */
[----:B------:R-:W-:Y:S02]  /*6cc0*/  ISETP.GT.AND P2, PT, R20, 0x8, P0 ;  /* 0x000000081400780c */ /* 0x000fe40000744270 */
[----:B------:R-:W-:Y:S02]  /*6cd0*/  FMNMX.FTZ R11, R165, R22, !PT ;  /* 0x00000016a50b7209 */ /* 0x000fe40007810000 */
[----:B------:R-:W-:Y:S02]  /*6ce0*/  ISETP.LT.OR P3, PT, R12, 0xa, P3 ;  /* 0x0000000a0c00780c */ /* 0x000fe40001f61670 */
[----:B------:R-:W-:Y:S02]  /*6cf0*/  FMNMX.FTZ R22, R168, R11, !PT ;  /* 0x0000000ba8167209 */ /* 0x000fe40007810000 */
[----:B------:R-:W-:-:S02]  /*6d00*/  ISETP.LT.OR P2, PT, R12, 0x9, P2 ;  /* 0x000000090c00780c */ /* 0x000fc40001741670 */
[----:B------:R-:W-:Y:S02]  /*6d10*/  FMNMX.FTZ R11, R169, R22, !PT ;  /* 0x00000016a90b7209 */ /* 0x000fe40007810000 */
[----:B------:R-:W-:Y:S02]  /*6d20*/  FSEL R159, R159, -INF , !P3 ;  /* 0xff8000009f9f7808 */ /* 0x000fe40005800000 */
[----:B------:R-:W-:Y:S02]  /*6d30*/  FMNMX.FTZ R22, R172, R11, !PT ;  /* 0x0000000bac167209 */ /* 0x000fe40007810000 */
[----:B------:R-:W-:Y:S02]  /*6d40*/  ISETP.GT.AND P3, PT, R20, 0x11, P0 ;  /* 0x000000111400780c */ /* 0x000fe40000764270 */
[----:B------:R-:W-:Y:S02]  /*6d50*/  FMNMX.FTZ R11, R173, R22, !PT ;  /* 0x00000016ad0b7209 */ /* 0x000fe40007810000 */
[----:B------:R-:W-:-:S02]  /*6d60*/  FSEL R158, R158, -INF , !P2 ;  /* 0xff8000009e9e7808 */ /* 0x000fc40005000000 */
        /* <DEDUP_REMOVED lines=8> */
[----:B------:R-:W-:Y:S01]  /*6df0*/  ISETP.GT.AND P3, PT, R20, 0x20, P0 ;  /* 0x000000201400780c */ /* 0x000fe20000764270 */
[----:B------:R-:W1:Y:S01]  /*6e00*/  SHFL.BFLY PT, R11, R22, 0x2, 0x1f ;  /* 0x0c401f00160b7f89 */ /* 0x000e6200000e0000 */
[----:B------:R-:W-:Y:S02]  /*6e10*/  FSEL R162, R162, -INF , !P2 ;  /* 0xff800000a2a27808 */ /* 0x000fe40005000000 */
[----:B------:R-:W-:Y:S02]  /*6e20*/  ISETP.LT.OR P3, PT, R12, 0x21, P3 ;  /* 0x000000210c00780c */ /* 0x000fe40001f61670 */
[----:B------:R-:W-:-:S02]  /*6e30*/  ISETP.GT.AND P2, PT, R20, 0x19, P0 ;  /* 0x000000191400780c */ /* 0x000fc40000744270 */
[----:B------:R-:W-:Y:S02]  /*6e40*/  FSEL R170, R170, -INF , !P3 ;  /* 0xff800000aaaa7808 */ /* 0x000fe40005800000 */
[----:B------:R-:W-:-:S04]  /*6e50*/  ISETP.LT.OR P2, PT, R12, 0x1a, P2 ;  /* 0x0000001a0c00780c */ /* 0x000fc80001741670 */
[----:B------:R-:W-:Y:S02]  /*6e60*/  FSEL R167, R167, -INF , !P2 ;  /* 0xff800000a7a77808 */ /* 0x000fe40005000000 */
[----:B------:R-:W-:-:S04]  /*6e70*/  ISETP.GT.AND P2, PT, R20, 0x28, P0 ;  /* 0x000000281400780c */ /* 0x000fc80000744270 */
[----:B------:R-:W-:-:S04]  /*6e80*/  ISETP.LT.OR P2, PT, R12, 0x29, P2 ;  /* 0x000000290c00780c */ /* 0x000fc80001741670 */
[----:B------:R-:W-:Y:S02]  /*6e90*/  FSEL R174, R174, -INF , !P2 ;  /* 0xff800000aeae7808 */ /* 0x000fe40005000000 */
[----:B-1----:R-:W-:Y:S02]  /*6ea0*/  FMNMX.FTZ R21, R22, R11, !PT ;  /* 0x0000000b16157209 */ /* 0x002fe40007810000 */
[----:B------:R-:W-:-:S03]  /*6eb0*/  ISETP.GT.AND P2, PT, R20, 0x30, P0 ;  /* 0x000000301400780c */ /* 0x000fc60000744270 */
[----:B------:R-:W1:Y:S01]  /*6ec0*/  SHFL.BFLY PT, R184, R21, 0x1, 0x1f ;  /* 0x0c201f0015b87f89 */ /* 0x000e6200000e0000 */
[----:B------:R-:W-:-:S04]  /*6ed0*/  ISETP.LT.OR P2, PT, R12, 0x31, P2 ;  /* 0x000000310c00780c */ /* 0x000fc80001741670 */
[----:B------:R-:W-:Y:S02]  /*6ee0*/  FSEL R178, R178, -INF , !P2 ;  /* 0xff800000b2b27808 */ /* 0x000fe40005000000 */
[----:B------:R-:W-:-:S04]  /*6ef0*/  ISETP.GT.AND P2, PT, R20, 0x38, P0 ;  /* 0x000000381400780c */ /* 0x000fc80000744270 */
[----:B------:R-:W-:-:S04]  /*6f00*/  ISETP.LT.OR P2, PT, R12, 0x39, P2 ;  /* 0x000000390c00780c */ /* 0x000fc80001741670 */
[----:B------:R-:W-:Y:S02]  /*6f10*/  FSEL R182, R182, -INF , !P2 ;  /* 0xff800000b6b67808 */ /* 0x000fe40005000000 */
[----:B-1----:R-:W-:Y:S02]  /*6f20*/  FMNMX.FTZ R11, R21, R184, !PT ;  /* 0x000000b8150b7209 */ /* 0x002fe40007810000 */
[----:B------:R-:W-:Y:S02]  /*6f30*/  FSEL R21, R154, -INF , !P1 ;  /* 0xff8000009a157808 */ /* 0x000fe40004800000 */
[----:B------:R-:W-:Y:S01]  /*6f40*/  ISETP.GT.AND P1, PT, R20, 0x18, P0 ;  /* 0x000000181400780c */ /* 0x000fe20000724270 */
[----:B------:R-:W-:Y:S01]  /*6f50*/  FMUL.FTZ R154, R11, UR10 ;  /* 0x0000000a0b9a7c20 */ /* 0x000fe20008410000 */
[----:B------:R-:W-:Y:S02]  /*6f60*/  FMNMX.FTZ R22, R21, R14, !PT ;  /* 0x0000000e15167209 */ /* 0x000fe40007810000 */
[----:B------:R-:W-:-:S02]  /*6f70*/  ISETP.LT.OR P1, PT, R12, 0x19, P1 ;  /* 0x000000190c00780c */ /* 0x000fc40000f21670 */
[----:B------:R-:W-:Y:S02]  /*6f80*/  FMNMX.FTZ R23, R155, R22, !PT ;  /* 0x000000169b177209 */ /* 0x000fe40007810000 */
[----:B------:R-:W-:Y:S02]  /*6f90*/  FSETP.NEU.FTZ.AND P3, PT, R11, -INF , PT ;  /* 0xff8000000b00780b */ /* 0x000fe40003f7d000 */
[----:B------:R-:W-:Y:S02]  /*6fa0*/  FMNMX.FTZ R22, R158, R23, !PT ;  /* 0x000000179e167209 */ /* 0x000fe40007810000 */
[----:B------:R-:W-:Y:S02]  /*6fb0*/  FSEL R166, R166, -INF , !P1 ;  /* 0xff800000a6a67808 */ /* 0x000fe40004800000 */
[----:B------:R-:W-:Y:S02]  /*6fc0*/  FMNMX.FTZ R23, R159, R22, !PT ;  /* 0x000000169f177209 */ /* 0x000fe40007810000 */
[----:B------:R-:W-:-:S02]  /*6fd0*/  ISETP.GT.AND P1, PT, R20, 0x21, P0 ;  /* 0x000000211400780c */ /* 0x000fc40000724270 */
[----:B------:R-:W-:Y:S02]  /*6fe0*/  FMNMX.FTZ R22, R162, R23, !PT ;  /* 0x00000017a2167209 */ /* 0x000fe40007810000 */
[----:B------:R-:W-:Y:S02]  /*6ff0*/  ISETP.LT.OR P1, PT, R12, 0x22, P1 ;  /* 0x000000220c00780c */ /* 0x000fe40000f21670 */
[----:B------:R-:W-:Y:S02]  /*7000*/  FMNMX.FTZ R23, R163, R22, !PT ;  /* 0x00000016a3177209 */ /* 0x000fe40007810000 */
[----:B------:R-:W-:Y:S02]  /*7010*/  FSEL R22, R154, RZ, P3 ;  /* 0x000000ff9a167208 */ /* 0x000fe40001800000 */
[----:B------:R-:W-:Y:S02]  /*7020*/  FMNMX.FTZ R154, R166, R23, !PT ;  /* 0x00000017a69a7209 */ /* 0x000fe40007810000 */
[----:B------:R-:W-:Y:S01]  /*7030*/  FSEL R171, R171, -INF , !P1 ;  /* 0xff800000abab7808 */ /* 0x000fe20004800000 */
[--C-:B------:R-:W-:Y:S01]  /*7040*/  FFMA.FTZ R184, R160, UR10, -R22.reuse ;  /* 0x0000000aa0b87c23 */ /* 0x100fe20008010816 */
[----:B------:R-:W-:Y:S01]  /*7050*/  FMNMX.FTZ R23, R167, R154, !PT ;  /* 0x0000009aa7177209 */ /* 0x000fe20007810000 */
[--C-:B------:R-:W-:Y:S01]  /*7060*/  FFMA.FTZ R160, R168, UR10, -R22.reuse ;  /* 0x0000000aa8a07c23 */ /* 0x100fe20008010816 */
[----:B------:R-:W-:Y:S01]  /*7070*/  ISETP.GT.AND P1, PT, R20, 0x29, P0 ;  /* 0x000000291400780c */ /* 0x000fe20000724270 */
[--C-:B------:R-:W-:Y:S01]  /*7080*/  FFMA.FTZ R152, R152, UR10, -R22.reuse ;  /* 0x0000000a98987c23 */ /* 0x100fe20008010816 */
[----:B------:R-:W-:Y:S01]  /*7090*/  FMNMX.FTZ R154, R170, R23, !PT ;  /* 0x00000017aa9a7209 */ /* 0x000fe20007810000 */
[--C-:B------:R-:W-:Y:S01]  /*70a0*/  FFMA.FTZ R23, R153, UR10, -R22.reuse ;  /* 0x0000000a99177c23 */ /* 0x100fe20008010816 */
[----:B------:R-:W-:Y:S01]  /*70b0*/  ISETP.LT.OR P1, PT, R12, 0x2a, P1 ;  /* 0x0000002a0c00780c */ /* 0x000fe20000f21670 */
[--C-:B------:R-:W-:Y:S01]  /*70c0*/  FFMA.FTZ R156, R156, UR10, -R22.reuse ;  /* 0x0000000a9c9c7c23 */ /* 0x100fe20008010816 */
[----:B------:R-:W-:Y:S01]  /*70d0*/  FMNMX.FTZ R153, R171, R154, !PT ;  /* 0x0000009aab997209 */ /* 0x000fe20007810000 */
[----:B------:R-:W-:Y:S01]  /*70e0*/  MUFU.EX2 R152, R152 ;  /* 0x0000009800987308 */ /* 0x000fe20000000800 */
[----:B------:R-:W-:Y:S01]  /*70f0*/  FSEL R175, R175, -INF , !P1 ;  /* 0xff800000afaf7808 */ /* 0x000fe20004800000 */
[----:B------:R-:W-:Y:S01]  /*7100*/  FFMA.FTZ R181, R181, UR10, -R22 ;  /* 0x0000000ab5b57c23 */ /* 0x000fe20008010816 */
[----:B------:R-:W-:-:S02]  /*7110*/  ISETP.GT.AND P1, PT, R20, 0x31, P0 ;  /* 0x000000311400780c */ /* 0x000fc40000724270 */
[----:B------:R-:W-:Y:S02]  /*7120*/  FMNMX.FTZ R154, R174, R153, !PT ;  /* 0x00000099ae9a7209 */ /* 0x000fe40007810000 */
[----:B------:R-:W-:Y:S01]  /*7130*/  ISETP.LT.OR P1, PT, R12, 0x32, P1 ;  /* 0x000000320c00780c */ /* 0x000fe20000f21670 */
[----:B------:R-:W-:Y:S01]  /*7140*/  MUFU.EX2 R23, R23 ;  /* 0x0000001700177308 */ /* 0x000fe20000000800 */
[----:B------:R-:W-:Y:S02]  /*7150*/  FMNMX.FTZ R153, R175, R154, !PT ;  /* 0x0000009aaf997209 */ /* 0x000fe40007810000 */
[----:B------:R-:W-:Y:S02]  /*7160*/  ISETP.GT.AND P0, PT, R20, 0x39, P0 ;  /* 0x000000391400780c */ /* 0x000fe40000704270 */
[----:B------:R-:W-:Y:S02]  /*7170*/  FSEL R179, R179, -INF , !P1 ;  /* 0xff800000b3b37808 */ /* 0x000fe40004800000 */
[----:B------:R-:W-:Y:S01]  /*7180*/  FMNMX.FTZ R20, R178, R153, !PT ;  /* 0x00000099b2147209 */ /* 0x000fe20007810000 */
[--C-:B------:R-:W-:Y:S01]  /*7190*/  FFMA.FTZ R153, R157, UR10, -R22.reuse ;  /* 0x0000000a9d997c23 */ /* 0x100fe20008010816 */
[----:B------:R-:W-:Y:S01]  /*71a0*/  ISETP.LT.OR P0, PT, R12, 0x3a, P0 ;  /* 0x0000003a0c00780c */ /* 0x000fe20000701670 */
[----:B------:R-:W-:Y:S01]  /*71b0*/  MUFU.EX2 R154, R156 ;  /* 0x0000009c009a7308 */ /* 0x000fe20000000800 */
[----:B------:R-:W-:Y:S01]  /*71c0*/  FMNMX.FTZ R157, R179, R20, !PT ;  /* 0x00000014b39d7209 */ /* 0x000fe20007810000 */
[--C-:B------:R-:W-:Y:S01]  /*71d0*/  FFMA.FTZ R20, R164, UR10, -R22.reuse ;  /* 0x0000000aa4147c23 */ /* 0x100fe20008010816 */
[----:B------:R-:W-:Y:S01]  /*71e0*/  FSEL R183, R183, -INF , !P0 ;  /* 0xff800000b7b77808 */ /* 0x000fe20004000000 */
[--C-:B------:R-:W-:Y:S01]  /*71f0*/  FFMA.FTZ R164, R172, UR10, -R22.reuse ;  /* 0x0000000aaca47c23 */ /* 0x100fe20008010816 */
[----:B------:R-:W-:Y:S01]  /*7200*/  FMNMX.FTZ R12, R182, R157, !PT ;  /* 0x0000009db60c7209 */ /* 0x000fe20007810000 */
[--C-:B------:R-:W-:Y:S01]  /*7210*/  FFMA.FTZ R157, R161, UR10, -R22.reuse ;  /* 0x0000000aa19d7c23 */ /* 0x100fe20008010816 */
[----:B------:R-:W-:Y:S01]  /*7220*/  FSEL R168, R11, RZ, P3 ;  /* 0x000000ff0ba87208 */ /* 0x000fe20001800000 */
[----:B------:R-:W-:Y:S01]  /*7230*/  MUFU.EX2 R153, R153 ;  /* 0x0000009900997308 */ /* 0x000fe20000000800 */
[----:B------:R-:W-:Y:S01]  /*7240*/  FMNMX.FTZ R12, R183, R12, !PT ;  /* 0x0000000cb70c7209 */ /* 0x000fe20007810000 */
[--C-:B------:R-:W-:Y:S01]  /*7250*/  FFMA.FTZ R161, R165, UR10, -R22.reuse ;  /* 0x0000000aa5a17c23 */ /* 0x100fe20008010816 */
[--C-:B------:R-:W-:Y:S01]  /*7260*/  FFMA.FTZ R165, R169, UR10, -R22.reuse ;  /* 0x0000000aa9a57c23 */ /* 0x100fe20008010816 */
[----:B------:R-:W-:Y:S01]  /*7270*/  FADD.FTZ R168, -R168, R15 ;  /* 0x0000000fa8a87221 */ /* 0x000fe20000010100 */
[--C-:B------:R-:W-:Y:S01]  /*7280*/  FFMA.FTZ R169, R173, UR10, -R22.reuse ;  /* 0x0000000aada97c23 */ /* 0x100fe20008010816 */
[----:B------:R-:W1:Y:S01]  /*7290*/  SHFL.BFLY PT, R185, R12, 0x2, 0x1f ;  /* 0x0c401f000cb97f89 */ /* 0x000e6200000e0000 */
[--C-:B------:R-:W-:Y:S01]  /*72a0*/  FFMA.FTZ R173, R177, UR10, -R22.reuse ;  /* 0x0000000ab1ad7c23 */ /* 0x100fe20008010816 */
[----:B------:R-:W-:Y:S01]  /*72b0*/  FMUL.FTZ R15, R168, UR10 ;  /* 0x0000000aa80f7c20 */ /* 0x000fe20008410000 */
[----:B------:R-:W-:Y:S01]  /*72c0*/  MUFU.EX2 R156, R184 ;  /* 0x000000b8009c7308 */ /* 0x000fe20000000800 */
[--C-:B------:R-:W-:Y:S01]  /*72d0*/  FFMA.FTZ R168, R176, UR10, -R22.reuse ;  /* 0x0000000ab0a87c23 */ /* 0x100fe20008010816 */
[----:B------:R-:W-:Y:S01]  /*72e0*/  FFMA.FTZ R172, R180, UR10, -R22 ;  /* 0x0000000ab4ac7c23 */ /* 0x000fe20008010816 */
[----:B------:R-:W-:-:S05]  /*72f0*/  ISETP.NE.AND P0, PT, R10, RZ, PT ;  /* 0x000000ff0a00720c */ /* 0x000fca0003f05270 */
[----:B------:R-:W2:Y:S08]  /*7300*/  MUFU.EX2 R15, R15 ;  /* 0x0000000f000f7308 */ /* 0x000eb00000000800 */
[----:B------:R-:W3:Y:S01]  /*7310*/  MUFU.EX2 R157, R157 ;  /* 0x0000009d009d7308 */ /* 0x000ee20000000800 */
[----:B-1----:R-:W-:-:S07]  /*7320*/  FMNMX.FTZ R185, R12, R185, !PT ;  /* 0x000000b90cb97209 */ /* 0x002fce0007810000 */
[----:B------:R-:W1:Y:S01]  /*7330*/  MUFU.EX2 R20, R20 ;  /* 0x0000001400147308 */ /* 0x000e620000000800 */
[----:B--2---:R-:W-:Y:S01]  /*7340*/  FFMA.FTZ R22, R15, R3, R152 ;  /* 0x000000030f167223 */ /* 0x004fe20000010098 */
[----:B------:R-:W2:Y:S01]  /*7350*/  SHFL.BFLY PT, R12, R185, 0x1, 0x1f ;  /* 0x0c201f00b90c7f89 */ /* 0x000ea200000e0000 */
[C---:B------:R-:W-:Y:S01]  /*7360*/  F2FP.BF16.F32.PACK_AB R152, R23.reuse, R152 ;  /* 0x000000981798723e */ /* 0x040fe200000010ff */
[-C--:B------:R-:W-:Y:S01]  /*7370*/  FMUL.FTZ R24, R24, R15.reuse ;  /* 0x0000000f18187220 */ /* 0x080fe20000410000 */
[----:B------:R-:W-:Y:S01]  /*7380*/  FADD.FTZ R177, R23, R22 ;  /* 0x0000001617b17221 */ /* 0x000fe20000010000 */
[-C--:B------:R-:W-:Y:S01]  /*7390*/  FMUL.FTZ R25, R25, R15.reuse ;  /* 0x0000000f19197220 */ /* 0x080fe20000410000 */
[-C--:B------:R-:W-:Y:S01]  /*73a0*/  FMUL.FTZ R28, R28, R15.reuse ;  /* 0x0000000f1c1c7220 */ /* 0x080fe20000410000 */
[----:B------:R-:W4:Y:S01]  /*73b0*/  MUFU.EX2 R161, R161 ;  /* 0x000000a100a17308 */ /* 0x000f220000000800 */
[----:B------:R-:W-:Y:S01]  /*73c0*/  FADD.FTZ R22, R154, R177 ;  /* 0x000000b19a167221 */ /* 0x000fe20000010000 */
[----:B------:R-:W-:Y:S01]  /*73d0*/  F2FP.BF16.F32.PACK_AB R154, R153, R154 ;  /* 0x0000009a999a723e */ /* 0x000fe200000010ff */
[-C--:B------:R-:W-:Y:S01]  /*73e0*/  FMUL.FTZ R29, R29, R15.reuse ;  /* 0x0000000f1d1d7220 */ /* 0x080fe20000410000 */
[----:B------:R-:W-:Y:S01]  /*73f0*/  FMUL.FTZ R32, R32, R15 ;  /* 0x0000000f20207220 */ /* 0x000fe20000410000 */
[----:B------:R-:W-:Y:S01]  /*7400*/  FADD.FTZ R177, R153, R22 ;  /* 0x0000001699b17221 */ /* 0x000fe20000010000 */
[----:B------:R-:W-:-:S02]  /*7410*/  IMAD.U32 R22, RZ, RZ, UR6 ;  /* 0x00000006ff167e24 */ /* 0x000fc4000f8e00ff */
[-C--:B------:R-:W-:Y:S01]  /*7420*/  FMUL.FTZ R33, R33, R15.reuse ;  /* 0x0000000f21217220 */ /* 0x080fe20000410000 */
[----:B------:R-:W5:Y:S01]  /*7430*/  MUFU.EX2 R160, R160 ;  /* 0x000000a000a07308 */ /* 0x000f620000000800 */
[----:B------:R-:W-:Y:S01]  /*7440*/  FADD.FTZ R180, R156, R177 ;  /* 0x000000b19cb47221 */ /* 0x000fe20000010000 */
[----:B------:R-:W-:Y:S01]  /*7450*/  @!P0 IMAD R22, R22, 0x40, R9 ;  /* 0x0000004016168824 */ /* 0x000fe200078e0209 */
[----:B---3--:R-:W-:Y:S01]  /*7460*/  F2FP.BF16.F32.PACK_AB R156, R157, R156 ;  /* 0x0000009c9d9c723e */ /* 0x008fe200000010ff */
[-C--:B------:R-:W-:Y:S01]  /*7470*/  FMUL.FTZ R36, R36, R15.reuse ;  /* 0x0000000f24247220 */ /* 0x080fe20000410000 */
[-C--:B------:R-:W-:Y:S01]  /*7480*/  FMUL.FTZ R37, R37, R15.reuse ;  /* 0x0000000f25257220 */ /* 0x080fe20000410000 */
[-C--:B------:R-:W-:Y:S01]  /*7490*/  FMUL.FTZ R40, R40, R15.reuse ;  /* 0x0000000f28287220 */ /* 0x080fe20000410000 */
[-C--:B------:R-:W-:Y:S01]  /*74a0*/  FMUL.FTZ R41, R41, R15.reuse ;  /* 0x0000000f29297220 */ /* 0x080fe20000410000 */
[----:B------:R-:W3:Y:S01]  /*74b0*/  MUFU.EX2 R165, R165 ;  /* 0x000000a500a57308 */ /* 0x000ee20000000800 */
[-C--:B------:R-:W-:Y:S01]  /*74c0*/  FMUL.FTZ R44, R44, R15.reuse ;  /* 0x0000000f2c2c7220 */ /* 0x080fe20000410000 */
[----:B--2---:R-:W-:Y:S01]  /*74d0*/  FMNMX.FTZ R12, R185, R12, !PT ;  /* 0x0000000cb90c7209 */ /* 0x004fe20007810000 */
[----:B------:R-:W-:Y:S01]  /*74e0*/  FADD.FTZ R185, R157, R180 ;  /* 0x000000b49db97221 */ /* 0x000fe20000010000 */
[-C--:B------:R-:W-:Y:S01]  /*74f0*/  FMUL.FTZ R45, R45, R15.reuse ;  /* 0x0000000f2d2d7220 */ /* 0x080fe20000410000 */
[-C--:B------:R-:W-:Y:S01]  /*7500*/  FMUL.FTZ R48, R48, R15.reuse ;  /* 0x0000000f30307220 */ /* 0x080fe20000410000 */
[C---:B------:R-:W-:Y:S01]  /*7510*/  FSETP.NEU.FTZ.AND P1, PT, R12.reuse, -INF , PT ;  /* 0xff8000000c00780b */ /* 0x040fe20003f3d000 */
[----:B------:R-:W-:Y:S01]  /*7520*/  FMUL.FTZ R3, R12, UR10 ;  /* 0x0000000a0c037c20 */ /* 0x000fe20008410000 */
[----:B------:R-:W2:Y:S01]  /*7530*/  MUFU.EX2 R164, R164 ;  /* 0x000000a400a47308 */ /* 0x000ea20000000800 */
[-C--:B------:R-:W-:Y:S01]  /*7540*/  FMUL.FTZ R49, R49, R15.reuse ;  /* 0x0000000f31317220 */ /* 0x080fe20000410000 */
[-C--:B------:R-:W-:Y:S01]  /*7550*/  FMUL.FTZ R52, R52, R15.reuse ;  /* 0x0000000f34347220 */ /* 0x080fe20000410000 */
[-C--:B------:R-:W-:Y:S01]  /*7560*/  FMUL.FTZ R53, R53, R15.reuse ;  /* 0x0000000f35357220 */ /* 0x080fe20000410000 */
[----:B------:R-:W-:Y:S01]  /*7570*/  FSEL R176, R3, RZ, P1 ;  /* 0x000000ff03b07208 */ /* 0x000fe20000800000 */
[-C--:B------:R-:W-:Y:S01]  /*7580*/  FMUL.FTZ R56, R56, R15.reuse ;  /* 0x0000000f38387220 */ /* 0x080fe20000410000 */
[----:B------:R-:W-:Y:S01]  /*7590*/  FSEL R3, R12, RZ, P1 ;  /* 0x000000ff0c037208 */ /* 0x000fe20000800000 */
[-C--:B------:R-:W-:Y:S01]  /*75a0*/  FMUL.FTZ R57, R57, R15.reuse ;  /* 0x0000000f39397220 */ /* 0x080fe20000410000 */
[----:B------:R-:W0:Y:S01]  /*75b0*/  MUFU.EX2 R169, R169 ;  /* 0x000000a900a97308 */ /* 0x000e220000000800 */
[--C-:B------:R-:W-:Y:S01]  /*75c0*/  FFMA.FTZ R177, R155, UR10, -R176.reuse ;  /* 0x0000000a9bb17c23 */ /* 0x100fe200080108b0 */
[----:B------:R-:W-:Y:S01]  /*75d0*/  @!P0 LEA R155, R22, UR40, 0x2 ;  /* 0x00000028169b8c11 */ /* 0x000fe2000f8e10ff */
[----:B-1----:R-:W-:Y:S01]  /*75e0*/  FADD.FTZ R22, R20, R185 ;  /* 0x000000b914167221 */ /* 0x002fe20000010000 */
[--C-:B------:R-:W-:Y:S01]  /*75f0*/  FFMA.FTZ R180, R159, UR10, -R176.reuse ;  /* 0x0000000a9fb47c23 */ /* 0x100fe200080108b0 */
[----:B------:R-:W-:Y:S01]  /*7600*/  FFMA.FTZ R184, R162, UR10, -R176 ;  /* 0x0000000aa2b87c23 */ /* 0x000fe200080108b0 */
[----:B------:R-:W-:Y:S01]  /*7610*/  FADD.FTZ R3, -R3, R14 ;  /* 0x0000000e03037221 */ /* 0x000fe20000010100 */
[----:B----4-:R-:W-:Y:S01]  /*7620*/  FADD.FTZ R159, R161, R22 ;  /* 0x00000016a19f7221 */ /* 0x010fe20000010000 */
[----:B------:R-:W-:Y:S01]  /*7630*/  MUFU.EX2 R168, R168 ;  /* 0x000000a800a87308 */ /* 0x000fe20000000800 */
[--C-:B------:R-:W-:Y:S01]  /*7640*/  FFMA.FTZ R21, R21, UR10, -R176.reuse ;  /* 0x0000000a15157c23 */ /* 0x100fe200080108b0 */
[----:B------:R-:W-:Y:S01]  /*7650*/  FMUL.FTZ R3, R3, UR10 ;  /* 0x0000000a03037c20 */ /* 0x000fe20008410000 */
[----:B-----5:R-:W-:Y:S01]  /*7660*/  FADD.FTZ R162, R160, R159 ;  /* 0x0000009fa0a27221 */ /* 0x020fe20000010000 */
        /* <DEDUP_REMOVED lines=10> */
[----:B---3--:R-:W-:Y:S01]  /*7710*/  F2FP.BF16.F32.PACK_AB R160, R165, R160 ;  /* 0x000000a0a5a0723e */ /* 0x008fe200000010ff */
[--C-:B------:R-:W-:Y:S01]  /*7720*/  FFMA.FTZ R179, R179, UR10, -R176.reuse ;  /* 0x0000000ab3b37c23 */ /* 0x100fe200080108b0 */
[----:B------:R1:W-:Y:S01]  /*7730*/  MUFU.EX2 R14, R177 ;  /* 0x000000b1000e7308 */ /* 0x0003e20000000800 */
[--C-:B------:R-:W-:Y:S01]  /*7740*/  FFMA.FTZ R182, R182, UR10, -R176.reuse ;  /* 0x0000000ab6b67c23 */ /* 0x100fe200080108b0 */
[----:B------:R-:W-:Y:S01]  /*7750*/  FFMA.FTZ R176, R183, UR10, -R176 ;  /* 0x0000000ab7b07c23 */ /* 0x000fe200080108b0 */
[----:B------:R-:W-:Y:S01]  /*7760*/  @!P0 STS [R155+0x28800], R15 ;  /* 0x0288000f9b008388 */ /* 0x000fe20000000800 */
[-C--:B------:R-:W-:Y:S01]  /*7770*/  FMUL.FTZ R60, R60, R15.reuse ;  /* 0x0000000f3c3c7220 */ /* 0x080fe20000410000 */
[-C--:B------:R-:W-:Y:S01]  /*7780*/  FMUL.FTZ R61, R61, R15.reuse ;  /* 0x0000000f3d3d7220 */ /* 0x080fe20000410000 */
[-C--:B------:R-:W-:Y:S01]  /*7790*/  FMUL.FTZ R64, R64, R15.reuse ;  /* 0x0000000f40407220 */ /* 0x080fe20000410000 */
[-C--:B------:R-:W-:Y:S01]  /*77a0*/  FMUL.FTZ R65, R65, R15.reuse ;  /* 0x0000000f41417220 */ /* 0x080fe20000410000 */
[----:B------:R-:W-:Y:S01]  /*77b0*/  MUFU.EX2 R172, R172 ;  /* 0x000000ac00ac7308 */ /* 0x000fe20000000800 */
[----:B-1----:R-:W-:Y:S01]  /*77c0*/  FADD.FTZ R177, R165, R162 ;  /* 0x000000a2a5b17221 */ /* 0x002fe20000010000 */
[-C--:B------:R-:W-:Y:S01]  /*77d0*/  FMUL.FTZ R68, R68, R15.reuse ;  /* 0x0000000f44447220 */ /* 0x080fe20000410000 */
[-C--:B------:R-:W-:Y:S01]  /*77e0*/  FMUL.FTZ R69, R69, R15.reuse ;  /* 0x0000000f45457220 */ /* 0x080fe20000410000 */
[-C--:B------:R-:W-:Y:S01]  /*77f0*/  FMUL.FTZ R72, R72, R15.reuse ;  /* 0x0000000f48487220 */ /* 0x080fe20000410000 */
[----:B--2---:R-:W-:Y:S01]  /*7800*/  FADD.FTZ R162, R164, R177 ;  /* 0x000000b1a4a27221 */ /* 0x004fe20000010000 */
        /* <DEDUP_REMOVED lines=10> */
[----:B------:R0:W2:Y:S01]  /*78b0*/  MUFU.EX2 R22, R3 ;  /* 0x0000000300167308 */ /* 0x0000a20000000800 */
[-C--:B------:R-:W-:Y:S01]  /*78c0*/  FMUL.FTZ R92, R92, R15.reuse ;  /* 0x0000000f5c5c7220 */ /* 0x080fe20000410000 */
[-C--:B------:R-:W-:Y:S01]  /*78d0*/  FMUL.FTZ R93, R93, R15.reuse ;  /* 0x0000000f5d5d7220 */ /* 0x080fe20000410000 */
[-C--:B------:R-:W-:Y:S01]  /*78e0*/  FMUL.FTZ R96, R96, R15.reuse ;  /* 0x0000000f60607220 */ /* 0x080fe20000410000 */
[-C--:B------:R-:W-:Y:S01]  /*78f0*/  FMUL.FTZ R97, R97, R15.reuse ;  /* 0x0000000f61617220 */ /* 0x080fe20000410000 */
[-C--:B------:R-:W-:Y:S01]  /*7900*/  FMUL.FTZ R100, R100, R15.reuse ;  /* 0x0000000f64647220 */ /* 0x080fe20000410000 */
[-C--:B------:R-:W-:Y:S01]  /*7910*/  FMUL.FTZ R101, R101, R15.reuse ;  /* 0x0000000f65657220 */ /* 0x080fe20000410000 */
[----:B------:R-:W-:Y:S01]  /*7920*/  FMUL.FTZ R104, R104, R15 ;  /* 0x0000000f68687220 */ /* 0x000fe20000410000 */
[----:B------:R-:W3:Y:S01]  /*7930*/  MUFU.EX2 R181, R181 ;  /* 0x000000b500b57308 */ /* 0x000ee20000000800 */
[----:B0-----:R-:W-:Y:S01]  /*7940*/  FADD.FTZ R3, R169, R162 ;  /* 0x000000a2a9037221 */ /* 0x001fe20000010000 */
[----:B-1----:R-:W-:Y:S01]  /*7950*/  F2FP.BF16.F32.PACK_AB R153, R14, R21 ;  /* 0x000000150e99723e */ /* 0x002fe200000010ff */
[-C--:B------:R-:W-:Y:S01]  /*7960*/  FMUL.FTZ R105, R105, R15.reuse ;  /* 0x0000000f69697220 */ /* 0x080fe20000410000 */
[-C--:B------:R-:W-:Y:S01]  /*7970*/  FMUL.FTZ R108, R108, R15.reuse ;  /* 0x0000000f6c6c7220 */ /* 0x080fe20000410000 */
[----:B------:R-:W-:Y:S01]  /*7980*/  FADD.FTZ R162, R168, R3 ;  /* 0x00000003a8a27221 */ /* 0x000fe20000010000 */
[-C--:B------:R-:W-:Y:S01]  /*7990*/  FMUL.FTZ R109, R109, R15.reuse ;  /* 0x0000000f6d6d7220 */ /* 0x080fe20000410000 */
[-C--:B------:R-:W-:Y:S01]  /*79a0*/  FMUL.FTZ R112, R112, R15.reuse ;  /* 0x0000000f70707220 */ /* 0x080fe20000410000 */
[----:B------:R0:W1:Y:S01]  /*79b0*/  MUFU.EX2 R159, R158 ;  /* 0x0000009e009f7308 */ /* 0x0000620000000800 */
[----:B------:R-:W-:Y:S01]  /*79c0*/  FADD.FTZ R3, R173, R162 ;  /* 0x000000a2ad037221 */ /* 0x000fe20000010000 */
[----:B--2---:R-:W-:Y:S01]  /*79d0*/  FFMA.FTZ R23, R22, R4, R21 ;  /* 0x0000000416177223 */ /* 0x004fe20000010015 */
[----:B------:R-:W-:Y:S01]  /*79e0*/  F2FP.BF16.F32.PACK_AB R162, R169, R164 ;  /* 0x000000a4a9a2723e */ /* 0x000fe200000010ff */
[----:B------:R2:W-:Y:S01]  /*79f0*/  @!P0 STS [R155+0x28820], R22 ;  /* 0x028820169b008388 */ /* 0x0005e20000000800 */
[----:B------:R-:W-:Y:S01]  /*7a00*/  F2FP.BF16.F32.PACK_AB R164, R173, R168 ;  /* 0x000000a8ada4723e */ /* 0x000fe200000010ff */
[----:B------:R-:W-:Y:S01]  /*7a10*/  FADD.FTZ R4, R14, R23 ;  /* 0x000000170e047221 */ /* 0x000fe20000010000 */
[-C--:B------:R-:W-:Y:S01]  /*7a20*/  FMUL.FTZ R113, R113, R15.reuse ;  /* 0x0000000f71717220 */ /* 0x080fe20000410000 */
[----:B------:R-:W2:Y:S01]  /*7a30*/  MUFU.EX2 R180, R180 ;  /* 0x000000b400b47308 */ /* 0x000ea20000000800 */
[----:B0-----:R-:W-:Y:S01]  /*7a40*/  F2FP.BF16.F32.PACK_AB R158, R161, R20 ;  /* 0x00000014a19e723e */ /* 0x001fe200000010ff */
[----:B------:R-:W-:Y:S01]  /*7a50*/  FADD.FTZ R20, R172, R3 ;  /* 0x00000003ac147221 */ /* 0x000fe20000010000 */
[----:B---3--:R-:W-:Y:S01]  /*7a60*/  F2FP.BF16.F32.PACK_AB R166, R181, R172 ;  /* 0x000000acb5a6723e */ /* 0x008fe200000010ff */
[-C--:B------:R-:W-:Y:S01]  /*7a70*/  FMUL.FTZ R116, R116, R15.reuse ;  /* 0x0000000f74747220 */ /* 0x080fe20000410000 */
[-C--:B------:R-:W-:Y:S01]  /*7a80*/  FMUL.FTZ R117, R117, R15.reuse ;  /* 0x0000000f75757220 */ /* 0x080fe20000410000 */
[----:B------:R-:W-:Y:S01]  /*7a90*/  FADD.FTZ R3, R181, R20 ;  /* 0x00000014b5037221 */ /* 0x000fe20000010000 */
[-C--:B------:R-:W-:Y:S01]  /*7aa0*/  FMUL.FTZ R120, R120, R15.reuse ;  /* 0x0000000f78787220 */ /* 0x080fe20000410000 */
[----:B------:R-:W-:Y:S01]  /*7ab0*/  MUFU.EX2 R157, R184 ;  /* 0x000000b8009d7308 */ /* 0x000fe20000000800 */
[----:B-1----:R-:W-:Y:S01]  /*7ac0*/  FADD.FTZ R23, R159, R4 ;  /* 0x000000049f177221 */ /* 0x002fe20000010000 */
[-C--:B------:R-:W-:Y:S01]  /*7ad0*/  FMUL.FTZ R121, R121, R15.reuse ;  /* 0x0000000f79797220 */ /* 0x080fe20000410000 */
[-C--:B------:R-:W-:Y:S01]  /*7ae0*/  FMUL.FTZ R124, R124, R15.reuse ;  /* 0x0000000f7c7c7220 */ /* 0x080fe20000410000 */
[-C--:B------:R-:W-:Y:S01]  /*7af0*/  FMUL.FTZ R125, R125, R15.reuse ;  /* 0x0000000f7d7d7220 */ /* 0x080fe20000410000 */
[-C--:B------:R-:W-:Y:S01]  /*7b00*/  FMUL.FTZ R128, R128, R15.reuse ;  /* 0x0000000f80807220 */ /* 0x080fe20000410000 */
[-C--:B------:R-:W-:Y:S01]  /*7b10*/  FMUL.FTZ R129, R129, R15.reuse ;  /* 0x0000000f81817220 */ /* 0x080fe20000410000 */
[----:B------:R-:W-:Y:S01]  /*7b20*/  FMUL.FTZ R132, R132, R15 ;  /* 0x0000000f84847220 */ /* 0x000fe20000410000 */
[----:B------:R-:W-:Y:S01]  /*7b30*/  MUFU.EX2 R20, R163 ;  /* 0x000000a300147308 */ /* 0x000fe20000000800 */
[----:B--2---:R-:W-:Y:S01]  /*7b40*/  F2FP.BF16.F32.PACK_AB R155, R180, R159 ;  /* 0x0000009fb49b723e */ /* 0x004fe200000010ff */
        /* <DEDUP_REMOVED lines=10> */
[----:B------:R-:W-:Y:S01]  /*7bf0*/  FMUL.FTZ R149, R149, R15 ;  /* 0x0000000f95957220 */ /* 0x000fe20000410000 */
        /* <DEDUP_REMOVED lines=13> */
[----:B------:R3:W-:Y:S01]  /*7cd0*/  STSM.16.M88.4 [R6+0x26800], R152 ;  /* 0x0268009806007844 */ /* 0x0007e20000000200 */
[-C--:B------:R-:W-:Y:S01]  /*7ce0*/  FMUL.FTZ R47, R47, R22.reuse ;  /* 0x000000162f2f7220 */ /* 0x080fe20000410000 */
[-C--:B------:R-:W-:Y:S01]  /*7cf0*/  FMUL.FTZ R50, R50, R22.reuse ;  /* 0x0000001632327220 */ /* 0x080fe20000410000 */
[-C--:B------:R-:W-:Y:S01]  /*7d00*/  FMUL.FTZ R51, R51, R22.reuse ;  /* 0x0000001633337220 */ /* 0x080fe20000410000 */
[-C--:B------:R-:W-:Y:S01]  /*7d10*/  FMUL.FTZ R54, R54, R22.reuse ;  /* 0x0000001636367220 */ /* 0x080fe20000410000 */
[-C--:B------:R-:W-:Y:S01]  /*7d20*/  FMUL.FTZ R55, R55, R22.reuse ;  /* 0x0000001637377220 */ /* 0x080fe20000410000 */
[----:B------:R-:W4:Y:S01]  /*7d30*/  MUFU.EX2 R172, R171 ;  /* 0x000000ab00ac7308 */ /* 0x000f220000000800 */
[----:B-1----:R-:W-:Y:S01]  /*7d40*/  FADD.FTZ R170, R180, R23 ;  /* 0x00000017b4aa7221 */ /* 0x002fe20000010000 */
[----:B0-----:R-:W-:Y:S01]  /*7d50*/  F2FP.BF16.F32.PACK_AB R159, R168, R185 ;  /* 0x000000b9a89f723e */ /* 0x001fe200000010ff */
[-C--:B------:R-:W-:Y:S01]  /*7d60*/  FMUL.FTZ R58, R58, R22.reuse ;  /* 0x000000163a3a7220 */ /* 0x080fe20000410000 */
[-C--:B------:R-:W-:Y:S01]  /*7d70*/  FMUL.FTZ R59, R59, R22.reuse ;  /* 0x000000163b3b7220 */ /* 0x080fe20000410000 */
[----:B------:R-:W-:Y:S01]  /*7d80*/  FADD.FTZ R23, R157, R170 ;  /* 0x000000aa9d177221 */ /* 0x000fe20000010000 */
[----:B------:R-:W-:Y:S01]  /*7d90*/  F2FP.BF16.F32.PACK_AB R157, R20, R157 ;  /* 0x0000009d149d723e */ /* 0x000fe200000010ff */
[-C--:B------:R-:W-:Y:S01]  /*7da0*/  FMUL.FTZ R62, R62, R22.reuse ;  /* 0x000000163e3e7220 */ /* 0x080fe20000410000 */
[----:B------:R0:W1:Y:S01]  /*7db0*/  MUFU.EX2 R163, R174 ;  /* 0x000000ae00a37308 */ /* 0x0000620000000800 */
[----:B------:R-:W-:Y:S01]  /*7dc0*/  FADD.FTZ R170, R20, R23 ;  /* 0x0000001714aa7221 */ /* 0x000fe20000010000 */
[-C--:B------:R-:W-:Y:S01]  /*7dd0*/  FMUL.FTZ R63, R63, R22.reuse ;  /* 0x000000163f3f7220 */ /* 0x080fe20000410000 */
[----:B------:R3:W-:Y:S01]  /*7de0*/  STSM.16.M88.4 [R8], R156 ;  /* 0x0000009c08007844 */ /* 0x0007e20000000200 */
[-C--:B------:R-:W-:Y:S01]  /*7df0*/  FMUL.FTZ R66, R66, R22.reuse ;  /* 0x0000001642427220 */ /* 0x080fe20000410000 */
[----:B------:R-:W-:Y:S01]  /*7e00*/  FADD.FTZ R23, R185, R170 ;  /* 0x000000aab9177221 */ /* 0x000fe20000010000 */
[-C--:B------:R-:W-:Y:S01]  /*7e10*/  FMUL.FTZ R67, R67, R22.reuse ;  /* 0x0000001643437220 */ /* 0x080fe20000410000 */
[-C--:B------:R-:W-:Y:S01]  /*7e20*/  FMUL.FTZ R70, R70, R22.reuse ;  /* 0x0000001646467220 */ /* 0x080fe20000410000 */
[----:B------:R-:W5:Y:S01]  /*7e30*/  MUFU.EX2 R4, R175 ;  /* 0x000000af00047308 */ /* 0x000f620000000800 */
[----:B0-----:R-:W-:Y:S01]  /*7e40*/  FADD.FTZ R174, R168, R23 ;  /* 0x00000017a8ae7221 */ /* 0x001fe20000010000 */
[-C--:B------:R-:W-:Y:S01]  /*7e50*/  FMUL.FTZ R71, R71, R22.reuse ;  /* 0x0000001647477220 */ /* 0x080fe20000410000 */
[-C--:B------:R-:W-:Y:S01]  /*7e60*/  FMUL.FTZ R74, R74, R22.reuse ;  /* 0x000000164a4a7220 */ /* 0x080fe20000410000 */
[-C--:B------:R-:W-:Y:S01]  /*7e70*/  FMUL.FTZ R75, R75, R22.reuse ;  /* 0x000000164b4b7220 */ /* 0x080fe20000410000 */
[----:B--2---:R-:W-:Y:S01]  /*7e80*/  FADD.FTZ R23, R161, R174 ;  /* 0x000000aea1177221 */ /* 0x004fe20000010000 */
[----:B----4-:R-:W-:Y:S01]  /*7e90*/  F2FP.BF16.F32.PACK_AB R161, R172, R161 ;  /* 0x000000a1aca1723e */ /* 0x010fe200000010ff */
[-C--:B------:R-:W-:Y:S01]  /*7ea0*/  FMUL.FTZ R78, R78, R22.reuse ;  /* 0x000000164e4e7220 */ /* 0x080fe20000410000 */
[----:B------:R-:W0:Y:S01]  /*7eb0*/  MUFU.EX2 R165, R178 ;  /* 0x000000b200a57308 */ /* 0x000e220000000800 */
[----:B------:R-:W-:Y:S01]  /*7ec0*/  FADD.FTZ R174, R172, R23 ;  /* 0x00000017acae7221 */ /* 0x000fe20000010000 */
[-C--:B------:R-:W-:Y:S01]  /*7ed0*/  FMUL.FTZ R79, R79, R22.reuse ;  /* 0x000000164f4f7220 */ /* 0x080fe20000410000 */
[-C--:B------:R-:W-:Y:S01]  /*7ee0*/  FMUL.FTZ R82, R82, R22.reuse ;  /* 0x0000001652527220 */ /* 0x080fe20000410000 */
[-C--:B------:R-:W-:Y:S01]  /*7ef0*/  FMUL.FTZ R83, R83, R22.reuse ;  /* 0x0000001653537220 */ /* 0x080fe20000410000 */
[----:B-1----:R-:W-:Y:S01]  /*7f00*/  FADD.FTZ R23, R163, R174 ;  /* 0x000000aea3177221 */ /* 0x002fe20000010000 */
[-C--:B------:R-:W-:Y:S01]  /*7f10*/  FMUL.FTZ R86, R86, R22.reuse ;  /* 0x0000001656567220 */ /* 0x080fe20000410000 */
[-C--:B------:R-:W-:Y:S01]  /*7f20*/  FMUL.FTZ R87, R87, R22.reuse ;  /* 0x0000001657577220 */ /* 0x080fe20000410000 */
[----:B------:R-:W1:Y:S01]  /*7f30*/  MUFU.EX2 R170, R179 ;  /* 0x000000b300aa7308 */ /* 0x000e620000000800 */
[C---:B-----5:R-:W-:Y:S01]  /*7f40*/  FADD.FTZ R174, R4.reuse, R23 ;  /* 0x0000001704ae7221 */ /* 0x060fe20000010000 */
[----:B------:R-:W-:Y:S01]  /*7f50*/  F2FP.BF16.F32.PACK_AB R163, R4, R163 ;  /* 0x000000a304a3723e */ /* 0x000fe200000010ff */
[-C--:B------:R-:W-:Y:S01]  /*7f60*/  FMUL.FTZ R90, R90, R22.reuse ;  /* 0x000000165a5a7220 */ /* 0x080fe20000410000 */
[-C--:B------:R-:W-:Y:S01]  /*7f70*/  FMUL.FTZ R91, R91, R22.reuse ;  /* 0x000000165b5b7220 */ /* 0x080fe20000410000 */
[-C--:B------:R-:W-:Y:S01]  /*7f80*/  FMUL.FTZ R94, R94, R22.reuse ;  /* 0x000000165e5e7220 */ /* 0x080fe20000410000 */
[-C--:B------:R-:W-:Y:S01]  /*7f90*/  FMUL.FTZ R95, R95, R22.reuse ;  /* 0x000000165f5f7220 */ /* 0x080fe20000410000 */
[----:B------:R3:W-:Y:S01]  /*7fa0*/  STSM.16.M88.4 [R5], R160 ;  /* 0x000000a005007844 */ /* 0x0007e20000000200 */
        /* <DEDUP_REMOVED lines=9> */
[C---:B-1----:R-:W-:Y:S01]  /*8040*/  FADD.FTZ R14, R170.reuse, R23 ;  /* 0x00000017aa0e7221 */ /* 0x042fe20000010000 */
[----:B------:R-:W-:Y:S01]  /*8050*/  F2FP.BF16.F32.PACK_AB R165, R170, R165 ;  /* 0x000000a5aaa5723e */ /* 0x000fe200000010ff */
[-C--:B------:R-:W-:Y:S01]  /*8060*/  FMUL.FTZ R110, R110, R22.reuse ;  /* 0x000000166e6e7220 */ /* 0x080fe20000410000 */
[-C--:B------:R-:W-:Y:S01]  /*8070*/  FMUL.FTZ R111, R111, R22.reuse ;  /* 0x000000166f6f7220 */ /* 0x080fe20000410000 */
[-C--:B------:R-:W-:Y:S01]  /*8080*/  FMUL.FTZ R114, R114, R22.reuse ;  /* 0x0000001672727220 */ /* 0x080fe20000410000 */
[-C--:B------:R-:W-:Y:S01]  /*8090*/  FMUL.FTZ R115, R115, R22.reuse ;  /* 0x0000001673737220 */ /* 0x080fe20000410000 */
[-C--:B------:R-:W-:Y:S01]  /*80a0*/  FMUL.FTZ R118, R118, R22.reuse ;  /* 0x0000001676767220 */ /* 0x080fe20000410000 */
[-C--:B------:R-:W-:Y:S01]  /*80b0*/  FMUL.FTZ R119, R119, R22.reuse ;  /* 0x0000001677777220 */ /* 0x080fe20000410000 */
[----:B--2---:R-:W-:Y:S01]  /*80c0*/  FADD.FTZ R15, R167, R14 ;  /* 0x0000000ea70f7221 */ /* 0x004fe20000010000 */
[-C--:B------:R-:W-:Y:S01]  /*80d0*/  FMUL.FTZ R122, R122, R22.reuse ;  /* 0x000000167a7a7220 */ /* 0x080fe20000410000 */
[-C--:B------:R-:W-:Y:S01]  /*80e0*/  FMUL.FTZ R123, R123, R22.reuse ;  /* 0x000000167b7b7220 */ /* 0x080fe20000410000 */
[-C--:B------:R-:W-:Y:S01]  /*80f0*/  FMUL.FTZ R126, R126, R22.reuse ;  /* 0x000000167e7e7220 */ /* 0x080fe20000410000 */
[-C--:B------:R-:W-:Y:S01]  /*8100*/  FMUL.FTZ R127, R127, R22.reuse ;  /* 0x000000167f7f7220 */ /* 0x080fe20000410000 */
[-C--:B------:R-:W-:Y:S01]  /*8110*/  FMUL.FTZ R130, R130, R22.reuse ;  /* 0x0000001682827220 */ /* 0x080fe20000410000 */
[-C--:B------:R-:W-:Y:S01]  /*8120*/  FMUL.FTZ R131, R131, R22.reuse ;  /* 0x0000001683837220 */ /* 0x080fe20000410000 */
[-C--:B------:R-:W-:Y:S01]  /*8130*/  FMUL.FTZ R134, R134, R22.reuse ;  /* 0x0000001686867220 */ /* 0x080fe20000410000 */
[C---:B0-----:R-:W-:Y:S01]  /*8140*/  F2FP.BF16.F32.PACK_AB R167, R176.reuse, R167 ;  /* 0x000000a7b0a7723e */ /* 0x041fe200000010ff */
[----:B------:R-:W-:Y:S01]  /*8150*/  FADD.FTZ R4, R176, R15 ;  /* 0x0000000fb0047221 */ /* 0x000fe20000010000 */
[-C--:B------:R-:W-:Y:S01]  /*8160*/  FMUL.FTZ R135, R135, R22.reuse ;  /* 0x0000001687877220 */ /* 0x080fe20000410000 */
[-C--:B------:R-:W-:Y:S01]  /*8170*/  FMUL.FTZ R138, R138, R22.reuse ;  /* 0x000000168a8a7220 */ /* 0x080fe20000410000 */
[-C--:B------:R-:W-:Y:S01]  /*8180*/  FMUL.FTZ R139, R139, R22.reuse ;  /* 0x000000168b8b7220 */ /* 0x080fe20000410000 */
[----:B------:R3:W-:Y:S01]  /*8190*/  STSM.16.M88.4 [R7], R164 ;  /* 0x000000a407007844 */ /* 0x0007e20000000200 */
        /* <DEDUP_REMOVED lines=8> */
.L_x_4935:
[----:B------:R0:W1:Y:S01]  /*8220*/  SYNCS.PHASECHK.TRANS64.TRYWAIT P0, [UR31+0x28c50], R13 ;  /* 0x028c500dff0075a7 */ /* 0x000062000800015f */
[----:B------:R-:W-:Y:S05]  /*8230*/  @!P4 BRA `(.L_x_4936) ;  /* 0x000000000004c947 */ /* 0x000fea0003800000 */
[----:B------:R-:W-:Y:S01]  /*8240*/  BPT.TRAP 0x1 ;  /* 0x000000040000795c */ /* 0x000fe20000300000 */
.L_x_4936:
[----:B-1----:R-:W-:Y:S05]  /*8250*/  @P0 BRA `(.L_x_4937) ;  /* 0x0000000000080947 */ /* 0x002fea0003800000 */
[----:B------:R-:W1:Y:S02]  /*8260*/  SYNCS.PHASECHK.TRANS64.TRYWAIT P0, [UR31+0x28c50], R13 ;  /* 0x028c500dff0075a7 */ /* 0x000e64000800015f */
[----:B-1----:R-:W-:Y:S05]  /*8270*/  @!P0 BRA `(.L_x_4938) ;  /* 0x000000b0006c8947 */ /* 0x002fea0003800000 */
.L_x_4937:
        /* <DEDUP_REMOVED lines=29> */
[----:B--2---:R-:W2:Y:S02]  /*8450*/  FENCE.VIEW.ASYNC.S ;  /* 0x00000000000073c6 */ /* 0x004ea40000000000 */
[----:B--2---:R-:W-:Y:S01]  /*8460*/  NOP ;  /* 0x0000000000007918 */ /* 0x004fe20000000000 */
[----:B------:R-:W-:Y:S06]  /*8470*/  BAR.ARV 0xe, 0x100 ;  /* 0x0384000000007b1d */ /* 0x000fec0000002000 */
[----:B------:R-:W-:Y:S05]  /*8480*/  @!P4 BRA `(.L_x_4939) ;  /* 0x000000000004c947 */ /* 0x000fea0003800000 */
[----:B------:R-:W-:Y:S01]  /*8490*/  BPT.TRAP 0x1 ;  /* 0x000000040000795c */ /* 0x000fe20000300000 */
.L_x_4939:
[----:B------:R-:W-:Y:S01]  /*84a0*/  UISETP.GT.AND UP0, UPT, UR43, UR25, UPT ;  /* 0x000000192b00728c */ /* 0x000fe2000bf04270 */
[----:B-1----:R-:W-:Y:S01]  /*84b0*/  IMAD.MOV.U32 R14, RZ, RZ, R12 ;  /* 0x000000ffff0e7224 */ /* 0x002fe200078e000c */
[----:B------:R-:W-:Y:S01]  /*84c0*/  UIADD3 UR6, UR31, 0x28c60, URZ ;  /* 0x00028c601f067890 */ /* 0x000fe2000fffe03f */
[----:B------:R-:W-:Y:S01]  /*84d0*/  MOV R15, R11 ;  /* 0x0000000b000f7202 */ /* 0x000fe20000000f00 */
[----:B------:R-:W-:Y:S02]  /*84e0*/  UIADD3 UR43, UR43, -0x1, URZ ;  /* 0xffffffff2b2b7890 */ /* 0x000fe4000fffe03f */
[----:B------:R-:W-:Y:S01]  /*84f0*/  PLOP3.LUT P0, PT, PT, PT, UP0, 0x80, 0x0 ;  /* 0x000000000000781c */ /* 0x000fe20003f0f008 */
[----:B------:R-:W-:-:S09]  /*8500*/  UPRMT UR6, UR42, 0x654, UR6 ;  /* 0x000006542a067896 */ /* 0x000fd20008000006 */
[----:B------:R-:W-:Y:S01]  /*8510*/  SYNCS.ARRIVE.TRANS64.RED.A1T0 RZ, [UR6], RZ ;  /* 0x000000ffffff79a7 */ /* 0x000fe20008100406 */
[----:B------:R-:W-:Y:S02]  /*8520*/  UMOV UR6, UR4 ;  /* 0x0000000400067c82 */ /* 0x000fe40008000000 */
[----:B------:R-:W-:Y:S05]  /*8530*/  @P0 BRA `(.L_x_4940) ;  /* 0xffffffdc00180947 */ /* 0x000fea000383ffff */
.L_x_4921:
[----:B------:R-:W-:Y:S01]  /*8540*/  ISETP.NE.AND P1, PT, R19, 0x1, PT ;  /* 0x000000011300780c */ /* 0x000fe20003f25270 */
[----:B0-----:R-:W0:Y:S01]  /*8550*/  S2R R13, SR_CTAID.X ;  /* 0x00000000000d7919 */ /* 0x001e220000002500 */
[----:B------:R-:W-:Y:S01]  /*8560*/  UIADD3 UR14, -UR14, 0x1, URZ ;  /* 0x000000010e0e7890 */ /* 0x000fe2000fffe13f */
[----:B------:R-:W-:Y:S01]  /*8570*/  LOP3.LUT P0, RZ, R16, 0x1, RZ, 0xc0, !PT ;  /* 0x0000000110ff7812 */ /* 0x000fe2000780c0ff */
[----:B------:R-:W-:Y:S02]  /*8580*/  ULDC UR6, c[0x0][0x9dc] ;  /* 0x0002770000067ab9 */ /* 0x000fe40000000800 */
[----:B------:R-:W-:-:S07]  /*8590*/  UIMAD UR14, UR41, UR11, UR14 ;  /* 0x0000000b290e72a4 */ /* 0x000fce000f8e020e */
[----:B------:R-:W1:Y:S08]  /*85a0*/  @P1 LDC R14, c[0x0][0x44c] ;  /* 0x00011300ff0e1b82 */ /* 0x000e700000000800 */
[----:B------:R-:W2:Y:S01]  /*85b0*/  @P1 LDC R15, c[0x0][0x450] ;  /* 0x00011400ff0f1b82 */ /* 0x000ea20000000800 */
[----:B0-----:R-:W-:-:S05]  /*85c0*/  LEA R13, R13, 0x3f, 0x6 ;  /* 0x0000003f0d0d7811 */ /* 0x001fca00078e30ff */
[----:B-1----:R-:W-:-:S05]  /*85d0*/  @P1 IMAD.HI.U32 R14, R13, R14, RZ ;  /* 0x0000000e0d0e1227 */ /* 0x002fca00078e00ff */
[----:B--2---:R-:W-:-:S05]  /*85e0*/  @P1 SHF.R.U32.HI R13, RZ, R15, R14 ;  /* 0x0000000fff0d1219 */ /* 0x004fca000001160e */
[----:B------:R-:W-:-:S04]  /*85f0*/  VIADD R13, R13, UR14 ;  /* 0x0000000e0d0d7c36 */ /* 0x000fc80008000000 */
        /* <DEDUP_REMOVED lines=12> */
.L_x_4942:
[----:B------:R-:W0:Y:S02]  /*86c0*/  LDC R22, c[0x0][0x9e4] ;  /* 0x00027900ff167b82 */ /* 0x000e240000000800 */
[----:B0-----:R-:W-:-:S13]  /*86d0*/  ISETP.NE.AND P0, PT, R22, 0x1, PT ;  /* 0x000000011600780c */ /* 0x001fda0003f05270 */
[----:B------:R-:W0:Y:S02]  /*86e0*/  @P0 LDC.64 R20, c[0x0][0x9e8] ;  /* 0x00027a00ff140b82 */ /* 0x000e240000000a00 */
[----:B0-----:R-:W-:-:S05]  /*86f0*/  @P0 IMAD.HI.U32 R20, R13, R20, RZ ;  /* 0x000000140d140227 */ /* 0x001fca00078e00ff */
[----:B------:R-:W-:-:S07]  /*8700*/  @P0 SHF.R.U32.HI R13, RZ, R21, R20 ;  /* 0x00000015ff0d0219 */ /* 0x000fce0000011614 */
.L_x_4943:
[----:B------:R-:W-:-:S05]  /*8710*/  IMAD R13, R13, R22, RZ ;  /* 0x000000160d0d7224 */ /* 0x000fca00078e02ff */
[----:B------:R-:W-:-:S07]  /*8720*/  VIMNMX R14, R14, R13, !PT ;  /* 0x0000000d0e0e7248 */ /* 0x000fce0007fe0100 */
.L_x_4941:
[----:B------:R-:W-:-:S05]  /*8730*/  VIADD R14, R14, 0x3f ;  /* 0x0000003f0e0e7836 */ /* 0x000fca0000000000 */
[----:B------:R-:W-:-:S04]  /*8740*/  SHF.R.S32.HI R13, RZ, 0x1f, R14 ;  /* 0x0000001fff0d7819 */ /* 0x000fc8000001140e */
[----:B------:R-:W-:-:S04]  /*8750*/  LEA.HI R13, R13, R14, RZ, 0x6 ;  /* 0x0000000e0d0d7211 */ /* 0x000fc800078f30ff */
[----:B------:R-:W-:-:S04]  /*8760*/  SHF.R.S32.HI R14, RZ, 0x6, R13 ;  /* 0x00000006ff0e7819 */ /* 0x000fc8000001140d */
[----:B------:R-:W-:-:S04]  /*8770*/  VIMNMX R13, R17, R14, !PT ;  /* 0x0000000e110d7248 */ /* 0x000fc80007fe0100 */
[----:B------:R-:W-:-:S13]  /*8780*/  ISETP.LE.AND P0, PT, R13, UR43, PT ;  /* 0x0000002b0d007c0c */ /* 0x000fda000bf03270 */
[----:B------:R-:W-:Y:S05]  /*8790*/  @!P0 BRA `(.L_x_4944) ;  /* 0x00000018003c8947 */ /* 0x000fea0003800000 */
[----:B------:R-:W-:Y:S01]  /*87a0*/  IMAD.MOV.U32 R15, RZ, RZ, R12 ;  /* 0x000000ffff0f7224 */ /* 0x000fe200078e000c */
[----:B------:R-:W-:Y:S01]  /*87b0*/  MOV R20, R11 ;  /* 0x0000000b00147202 */ /* 0x000fe20000000f00 */
[----:B------:R-:W-:Y:S01]  /*87c0*/  UMOV UR27, UR4 ;  /* 0x00000004001b7c82 */ /* 0x000fe20008000000 */
[----:B------:R-:W-:-:S05]  /*87d0*/  ULDC UR25, c[0x0][0x988] ;  /* 0x0002620000197ab9 */ /* 0x000fca0000000800 */
.L_x_4955:
[----:B------:R-:W-:Y:S01]  /*87e0*/  UIADD3 UR4, UR27, 0x1, URZ ;  /* 0x000000011b047890 */ /* 0x000fe2000fffe03f */
[----:B------:R-:W-:Y:S01]  /*87f0*/  IMAD.U32 R12, RZ, RZ, UR43 ;  /* 0x0000002bff0c7e24 */ /* 0x000fe2000f8e00ff */
[----:B------:R-:W-:Y:S02]  /*8800*/  UIADD3 UR6, UR43, -0x1, URZ ;  /* 0xffffffff2b067890 */ /* 0x000fe4000fffe03f */
[----:B------:R-:W-:Y:S02]  /*8810*/  UISETP.NE.AND UP0, UPT, UR4, 0x2, UPT ;  /* 0x000000020400788c */ /* 0x000fe4000bf05270 */
[----:B------:R-:W-:Y:S02]  /*8820*/  ISETP.GT.AND P0, PT, R12, R13, PT ;  /* 0x0000000d0c00720c */ /* 0x000fe40003f04270 */
[----:B------:R-:W-:Y:S02]  /*8830*/  USEL UR10, URZ, 0x1, UP0 ;  /* 0x000000013f0a7887 */ /* 0x000fe40008000000 */
[----:B------:R-:W-:-:S02]  /*8840*/  USEL UR4, UR4, URZ, UP0 ;  /* 0x0000003f04047287 */ /* 0x000fc40008000000 */
[----:B------:R-:W-:Y:S01]  /*8850*/  ULOP3.LUT UR5, UR5, UR10, URZ, 0x3c, !UPT ;  /* 0x0000000a05057292 */ /* 0x000fe2000f8e3c3f */
[----:B------:R-:W-:Y:S01]  /*8860*/  UMOV UR43, UR6 ;  /* 0x00000006002b7c82 */ /* 0x000fe20008000000 */
[----:B012---:R-:W-:Y:S10]  /*8870*/  @!P4 BRA `(.L_x_4945) ;  /* 0x000000000004c947 */ /* 0x007ff40003800000 */
[----:B------:R-:W-:Y:S01]  /*8880*/  BPT.TRAP 0x1 ;  /* 0x000000040000795c */ /* 0x000fe20000300000 */
.L_x_4945:
[----:B------:R-:W-:Y:S01]  /*8890*/  ULEA UR26, UR4, UR40, 0x3 ;  /* 0x00000028041a7291 */ /* 0x000fe2000f8e183f */
[----:B------:R-:W-:-:S05]  /*88a0*/  IMAD.U32 R14, RZ, RZ, UR5 ;  /* 0x00000005ff0e7e24 */ /* 0x000fca000f8e00ff */
[----:B------:R-:W-:-:S04]  /*88b0*/  SHF.L.U32 R14, R14, 0x1f, RZ ;  /* 0x0000001f0e0e7819 */ /* 0x000fc800000006ff */
[----:B------:R0:W1:Y:S01]  /*88c0*/  SYNCS.PHASECHK.TRANS64.TRYWAIT P1, [UR26+0x28c30], R14 ;  /* 0x028c300eff0075a7 */ /* 0x000062000802015a */
[----:B------:R-:W-:Y:S05]  /*88d0*/  @!P4 BRA `(.L_x_4946) ;  /* 0x000000000004c947 */ /* 0x000fea0003800000 */
[----:B------:R-:W-:Y:S01]  /*88e0*/  BPT.TRAP 0x1 ;  /* 0x000000040000795c */ /* 0x000fe20000300000 */
.L_x_4946:
[----:B-1----:R-:W-:Y:S05]  /*88f0*/  @P1 BRA `(.L_x_4947) ;  /* 0x0000000000081947 */ /* 0x002fea0003800000 */
[----:B------:R-:W1:Y:S02]  /*8900*/  SYNCS.PHASECHK.TRANS64.TRYWAIT P1, [UR26+0x28c30], R14 ;  /* 0x028c300eff0075a7 */ /* 0x000e64000802015a */
[----:B-1----:R-:W-:Y:S05]  /*8910*/  @!P1 BRA `(.L_x_4948) ;  /* 0x000000a800dc9947 */ /* 0x002fea0003800000 */
.L_x_4947:
        /* <DEDUP_REMOVED lines=22> */
.L_x_4949:
[----:B------:R-:W-:Y:S01]  /*8a80*/  FMNMX.FTZ R12, R152, R20, !PT ;  /* 0x00000014980c7209 */ /* 0x000fe20007810000 */
[----:B------:R-:W-:Y:S01]  /*8a90*/  UMOV UR10, UR25 ;  /* 0x00000019000a7c82 */ /* 0x000fe20008000000 */
[----:B------:R-:W-:Y:S01]  /*8aa0*/  ISETP.NE.AND P1, PT, R10, RZ, PT ;  /* 0x000000ff0a00720c */ /* 0x000fe20003f25270 */
[----:B------:R-:W-:Y:S01]  /*8ab0*/  UIADD3 UR11, UR26, 0x28c40, URZ ;  /* 0x00028c401a0b7890 */ /* 0x000fe2000fffe03f */
[----:B-1----:R-:W-:-:S03]  /*8ac0*/  FMNMX.FTZ R11, R153, R12, !PT ;  /* 0x0000000c990b7209 */ /* 0x002fc60007810000 */
        /* <DEDUP_REMOVED lines=40> */
[----:B------:R-:W-:Y:S01]  /*8d50*/  FMUL.FTZ R20, R20, UR10 ;  /* 0x0000000a14147c20 */ /* 0x000fe20008410000 */
[----:B------:R-:W-:Y:S01]  /*8d60*/  FMNMX.FTZ R12, R178, R23, !PT ;  /* 0x00000017b20c7209 */ /* 0x000fe20007810000 */
[--C-:B------:R-:W-:Y:S01]  /*8d70*/  FFMA.FTZ R168, R172, UR10, -R184.reuse ;  /* 0x0000000aaca87c23 */ /* 0x100fe200080108b8 */
[--C-:B------:R-:W-:Y:S01]  /*8d80*/  FFMA.FTZ R172, R176, UR10, -R184.reuse ;  /* 0x0000000ab0ac7c23 */ /* 0x100fe200080108b8 */
[--C-:B------:R-:W-:Y:S01]  /*8d90*/  FFMA.FTZ R176, R180, UR10, -R184.reuse ;  /* 0x0000000ab4b07c23 */ /* 0x100fe200080108b8 */
[----:B------:R-:W-:Y:S01]  /*8da0*/  FMNMX.FTZ R23, R179, R12, !PT ;  /* 0x0000000cb3177209 */ /* 0x000fe20007810000 */
[----:B------:R-:W1:Y:S01]  /*8db0*/  MUFU.EX2 R20, R20 ;  /* 0x0000001400147308 */ /* 0x000e620000000800 */
[----:B------:R-:W-:-:S02]  /*8dc0*/  FFMA.FTZ R181, R181, UR10, -R184 ;  /* 0x0000000ab5b57c23 */ /* 0x000fc400080108b8 */
[----:B------:R-:W-:Y:S01]  /*8dd0*/  FMNMX.FTZ R12, R182, R23, !PT ;  /* 0x00000017b60c7209 */ /* 0x000fe20007810000 */
[--C-:B------:R-:W-:Y:S01]  /*8de0*/  FFMA.FTZ R23, R157, UR10, -R184.reuse ;  /* 0x0000000a9d177c23 */ /* 0x100fe200080108b8 */
[--C-:B------:R-:W-:Y:S01]  /*8df0*/  FFMA.FTZ R157, R161, UR10, -R184.reuse ;  /* 0x0000000aa19d7c23 */ /* 0x100fe200080108b8 */
[--C-:B------:R-:W-:Y:S01]  /*8e00*/  FFMA.FTZ R161, R165, UR10, -R184.reuse ;  /* 0x0000000aa5a17c23 */ /* 0x100fe200080108b8 */
[----:B------:R-:W-:Y:S01]  /*8e10*/  FMNMX.FTZ R12, R183, R12, !PT ;  /* 0x0000000cb70c7209 */ /* 0x000fe20007810000 */
[----:B------:R-:W2:Y:S01]  /*8e20*/  MUFU.EX2 R21, R21 ;  /* 0x0000001500157308 */ /* 0x000ea20000000800 */
[--C-:B------:R-:W-:Y:S01]  /*8e30*/  FFMA.FTZ R165, R169, UR10, -R184.reuse ;  /* 0x0000000aa9a57c23 */ /* 0x100fe200080108b8 */
[--C-:B------:R-:W-:Y:S01]  /*8e40*/  FFMA.FTZ R169, R173, UR10, -R184.reuse ;  /* 0x0000000aada97c23 */ /* 0x100fe200080108b8 */
[----:B------:R-:W-:Y:S01]  /*8e50*/  FFMA.FTZ R173, R177, UR10, -R184 ;  /* 0x0000000ab1ad7c23 */ /* 0x000fe200080108b8 */
[----:B------:R-:W3:Y:S04]  /*8e60*/  SHFL.BFLY PT, R153, R12, 0x2, 0x1f ;  /* 0x0c401f000c997f89 */ /* 0x000ee800000e0000 */
[----:B------:R-:W4:Y:S01]  /*8e70*/  MUFU.EX2 R152, R152 ;  /* 0x0000009800987308 */ /* 0x000f220000000800 */
[-C--:B-1----:R-:W-:Y:S01]  /*8e80*/  FMUL.FTZ R24, R24, R20.reuse ;  /* 0x0000001418187220 */ /* 0x082fe20000410000 */
[-C--:B------:R-:W-:Y:S01]  /*8e90*/  FMUL.FTZ R25, R25, R20.reuse ;  /* 0x0000001419197220 */ /* 0x080fe20000410000 */
[-C--:B------:R-:W-:Y:S01]  /*8ea0*/  FMUL.FTZ R28, R28, R20.reuse ;  /* 0x000000141c1c7220 */ /* 0x080fe20000410000 */
[-C--:B------:R-:W-:Y:S01]  /*8eb0*/  FMUL.FTZ R29, R29, R20.reuse ;  /* 0x000000141d1d7220 */ /* 0x080fe20000410000 */
[-C--:B------:R-:W-:Y:S01]  /*8ec0*/  FMUL.FTZ R32, R32, R20.reuse ;  /* 0x0000001420207220 */ /* 0x080fe20000410000 */
[-C--:B------:R-:W-:Y:S01]  /*8ed0*/  FMUL.FTZ R33, R33, R20.reuse ;  /* 0x0000001421217220 */ /* 0x080fe20000410000 */
[-C--:B------:R-:W-:Y:S01]  /*8ee0*/  FMUL.FTZ R36, R36, R20.reuse ;  /* 0x0000001424247220 */ /* 0x080fe20000410000 */
[----:B------:R-:W-:Y:S01]  /*8ef0*/  MUFU.EX2 R22, R22 ;  /* 0x0000001600167308 */ /* 0x000fe20000000800 */
[----:B--2---:R-:W-:Y:S01]  /*8f00*/  FFMA.FTZ R3, R20, R3, R21 ;  /* 0x0000000314037223 */ /* 0x004fe20000010015 */
[-C--:B------:R-:W-:Y:S01]  /*8f10*/  FMUL.FTZ R37, R37, R20.reuse ;  /* 0x0000001425257220 */ /* 0x080fe20000410000 */
[-C--:B------:R-:W-:Y:S01]  /*8f20*/  FMUL.FTZ R40, R40, R20.reuse ;  /* 0x0000001428287220 */ /* 0x080fe20000410000 */
[-C--:B------:R-:W-:Y:S01]  /*8f30*/  FMUL.FTZ R41, R41, R20.reuse ;  /* 0x0000001429297220 */ /* 0x080fe20000410000 */
[-C--:B------:R-:W-:Y:S01]  /*8f40*/  FMUL.FTZ R44, R44, R20.reuse ;  /* 0x000000142c2c7220 */ /* 0x080fe20000410000 */
[-C--:B------:R-:W-:Y:S01]  /*8f50*/  FMUL.FTZ R45, R45, R20.reuse ;  /* 0x000000142d2d7220 */ /* 0x080fe20000410000 */
[-C--:B------:R-:W-:Y:S01]  /*8f60*/  FMUL.FTZ R48, R48, R20.reuse ;  /* 0x0000001430307220 */ /* 0x080fe20000410000 */
[----:B------:R-:W-:Y:S01]  /*8f70*/  MUFU.EX2 R23, R23 ;  /* 0x0000001700177308 */ /* 0x000fe20000000800 */
[C---:B----4-:R-:W-:Y:S01]  /*8f80*/  FADD.FTZ R3, R152.reuse, R3 ;  /* 0x0000000398037221 */ /* 0x050fe20000010000 */
[----:B------:R-:W-:Y:S01]  /*8f90*/  F2FP.BF16.F32.PACK_AB R152, R152, R21 ;  /* 0x000000159898723e */ /* 0x000fe200000010ff */
[-C--:B------:R-:W-:Y:S01]  /*8fa0*/  FMUL.FTZ R49, R49, R20.reuse ;  /* 0x0000001431317220 */ /* 0x080fe20000410000 */
[----:B---3--:R-:W-:Y:S01]  /*8fb0*/  FMNMX.FTZ R153, R12, R153, !PT ;  /* 0x000000990c997209 */ /* 0x008fe20007810000 */
[-C--:B------:R-:W-:Y:S01]  /*8fc0*/  FMUL.FTZ R52, R52, R20.reuse ;  /* 0x0000001434347220 */ /* 0x080fe20000410000 */
[-C--:B------:R-:W-:Y:S01]  /*8fd0*/  FMUL.FTZ R53, R53, R20.reuse ;  /* 0x0000001435357220 */ /* 0x080fe20000410000 */
[-C--:B------:R-:W-:Y:S01]  /*8fe0*/  FMUL.FTZ R56, R56, R20.reuse ;  /* 0x0000001438387220 */ /* 0x080fe20000410000 */
[----:B------:R-:W-:Y:S01]  /*8ff0*/  MUFU.EX2 R156, R156 ;  /* 0x0000009c009c7308 */ /* 0x000fe20000000800 */
[----:B------:R-:W1:Y:S01]  /*9000*/  SHFL.BFLY PT, R12, R153, 0x1, 0x1f ;  /* 0x0c201f00990c7f89 */ /* 0x000e6200000e0000 */
        /* <DEDUP_REMOVED lines=22> */
[----:B------:R-:W-:Y:S01]  /*9170*/  MUFU.EX2 R161, R161 ;  /* 0x000000a100a17308 */ /* 0x000fe20000000800 */
[----:B-1----:R-:W-:Y:S01]  /*9180*/  FMNMX.FTZ R12, R153, R12, !PT ;  /* 0x0000000c990c7209 */ /* 0x002fe20007810000 */
[-C--:B------:R-:W-:Y:S01]  /*9190*/  FMUL.FTZ R97, R97, R20.reuse ;  /* 0x0000001461617220 */ /* 0x080fe20000410000 */
[-C--:B------:R-:W-:Y:S01]  /*91a0*/  FMUL.FTZ R100, R100, R20.reuse ;  /* 0x0000001464647220 */ /* 0x080fe20000410000 */
[-C--:B------:R-:W-:Y:S01]  /*91b0*/  FMUL.FTZ R101, R101, R20.reuse ;  /* 0x0000001465657220 */ /* 0x080fe20000410000 */
[-C--:B------:R-:W-:Y:S01]  /*91c0*/  FMUL.FTZ R104, R104, R20.reuse ;  /* 0x0000001468687220 */ /* 0x080fe20000410000 */
[C---:B------:R-:W-:Y:S01]  /*91d0*/  FMUL.FTZ R186, R12.reuse, UR10 ;  /* 0x0000000a0cba7c20 */ /* 0x040fe20008410000 */
[----:B------:R-:W-:Y:S01]  /*91e0*/  FADD.FTZ R153, -R12, R15 ;  /* 0x0000000f0c997221 */ /* 0x000fe20000010100 */
[----:B------:R-:W-:Y:S01]  /*91f0*/  MUFU.EX2 R164, R164 ;  /* 0x000000a400a47308 */ /* 0x000fe20000000800 */
[-C--:B------:R-:W-:Y:S01]  /*9200*/  FMUL.FTZ R105, R105, R20.reuse ;  /* 0x0000001469697220 */ /* 0x080fe20000410000 */
        /* <DEDUP_REMOVED lines=18> */
[----:B------:R-:W-:Y:S01]  /*9330*/  FFMA.FTZ R183, R183, UR10, -R186 ;  /* 0x0000000ab7b77c23 */ /* 0x000fe200080108ba */
[-C--:B------:R-:W-:Y:S01]  /*9340*/  FMUL.FTZ R108, R108, R20.reuse ;  /* 0x000000146c6c7220 */ /* 0x080fe20000410000 */
[-C--:B------:R-:W-:Y:S01]  /*9350*/  FMUL.FTZ R109, R109, R20.reuse ;  /* 0x000000146d6d7220 */ /* 0x080fe20000410000 */
[-C--:B------:R-:W-:Y:S01]  /*9360*/  FMUL.FTZ R112, R112, R20.reuse ;  /* 0x0000001470707220 */ /* 0x080fe20000410000 */
[----:B------:R-:W2:Y:S01]  /*9370*/  MUFU.EX2 R155, R155 ;  /* 0x0000009b009b7308 */ /* 0x000ea20000000800 */
[-C--:B------:R-:W-:Y:S01]  /*9380*/  FMUL.FTZ R113, R113, R20.reuse ;  /* 0x0000001471717220 */ /* 0x080fe20000410000 */
[-C--:B------:R-:W-:Y:S01]  /*9390*/  FMUL.FTZ R116, R116, R20.reuse ;  /* 0x0000001474747220 */ /* 0x080fe20000410000 */
[-C--:B------:R-:W-:Y:S01]  /*93a0*/  FMUL.FTZ R117, R117, R20.reuse ;  /* 0x0000001475757220 */ /* 0x080fe20000410000 */
[-C--:B------:R-:W-:Y:S01]  /*93b0*/  FMUL.FTZ R120, R120, R20.reuse ;  /* 0x0000001478787220 */ /* 0x080fe20000410000 */
[-C--:B------:R-:W-:Y:S01]  /*93c0*/  FMUL.FTZ R121, R121, R20.reuse ;  /* 0x0000001479797220 */ /* 0x080fe20000410000 */
[-C--:B------:R-:W-:Y:S01]  /*93d0*/  FMUL.FTZ R124, R124, R20.reuse ;  /* 0x000000147c7c7220 */ /* 0x080fe20000410000 */
[----:B------:R-:W-:Y:S01]  /*93e0*/  FMUL.FTZ R125, R125, R20 ;  /* 0x000000147d7d7220 */ /* 0x000fe20000410000 */
[----:B------:R3:W4:Y:S01]  /*93f0*/  MUFU.EX2 R184, R154 ;  /* 0x0000009a00b87308 */ /* 0x0007220000000800 */
[----:B-1----:R-:W-:Y:S01]  /*9400*/  FFMA.FTZ R4, R177, R4, R180 ;  /* 0x00000004b1047223 */ /* 0x002fe200000100b4 */
[-C--:B------:R-:W-:Y:S01]  /*9410*/  FMUL.FTZ R128, R128, R20.reuse ;  /* 0x0000001480807220 */ /* 0x080fe20000410000 */
[-C--:B------:R-:W-:Y:S01]  /*9420*/  FMUL.FTZ R129, R129, R20.reuse ;  /* 0x0000001481817220 */ /* 0x080fe20000410000 */
[-C--:B------:R-:W-:Y:S01]  /*9430*/  FMUL.FTZ R132, R132, R20.reuse ;  /* 0x0000001484847220 */ /* 0x080fe20000410000 */
[-C--:B------:R-:W-:Y:S01]  /*9440*/  FMUL.FTZ R133, R133, R20.reuse ;  /* 0x0000001485857220 */ /* 0x080fe20000410000 */
[-C--:B------:R-:W-:Y:S01]  /*9450*/  FMUL.FTZ R136, R136, R20.reuse ;  /* 0x0000001488887220 */ /* 0x080fe20000410000 */
[----:B------:R-:W-:Y:S01]  /*9460*/  FMUL.FTZ R137, R137, R20 ;  /* 0x0000001489897220 */ /* 0x000fe20000410000 */
[----:B------:R-:W1:Y:S01]  /*9470*/  MUFU.EX2 R185, R185 ;  /* 0x000000b900b97308 */ /* 0x000e620000000800 */
[----:B---3--:R-:W-:-:S02]  /*9480*/  IMAD.U32 R154, RZ, RZ, UR27 ;  /* 0x0000001bff9a7e24 */ /* 0x008fc4000f8e00ff */
[----:B--2---:R-:W-:Y:S01]  /*9490*/  FADD.FTZ R167, R155, R4 ;  /* 0x000000049ba77221 */ /* 0x004fe20000010000 */
[----:B------:R-:W-:Y:S01]  /*94a0*/  FADD.FTZ R4, R22, R3 ;  /* 0x0000000316047221 */ /* 0x000fe20000010000 */
[-C--:B------:R-:W-:Y:S01]  /*94b0*/  FMUL.FTZ R140, R140, R20.reuse ;  /* 0x000000148c8c7220 */ /* 0x080fe20000410000 */
[----:B------:R-:W-:Y:S02]  /*94c0*/  @!P1 IMAD R153, R154, 0x40, R9 ;  /* 0x000000409a999824 */ /* 0x000fe400078e0209 */
[-C--:B------:R-:W-:Y:S01]  /*94d0*/  FMUL.FTZ R141, R141, R20.reuse ;  /* 0x000000148d8d7220 */ /* 0x080fe20000410000 */
[----:B------:R-:W-:Y:S01]  /*94e0*/  FADD.FTZ R3, R23, R4 ;  /* 0x0000000417037221 */ /* 0x000fe20000010000 */
[----:B------:R-:W2:Y:S01]  /*94f0*/  MUFU.EX2 R158, R158 ;  /* 0x0000009e009e7308 */ /* 0x000ea20000000800 */
[----:B----4-:R-:W-:Y:S01]  /*9500*/  FADD.FTZ R154, R184, R167 ;  /* 0x000000a7b89a7221 */ /* 0x010fe20000010000 */
[-C--:B------:R-:W-:Y:S01]  /*9510*/  FMUL.FTZ R144, R144, R20.reuse ;  /* 0x0000001490907220 */ /* 0x080fe20000410000 */
[----:B------:R-:W-:Y:S01]  /*9520*/  FADD.FTZ R4, R156, R3 ;  /* 0x000000039c047221 */ /* 0x000fe20000010000 */
[----:B------:R-:W-:Y:S01]  /*9530*/  @!P1 LEA R3, R153, UR40, 0x2 ;  /* 0x0000002899039c11 */ /* 0x000fe2000f8e10ff */
[----:B------:R-:W-:Y:S01]  /*9540*/  FMUL.FTZ R145, R145, R20 ;  /* 0x0000001491917220 */ /* 0x000fe20000410000 */
[C---:B------:R-:W-:Y:S01]  /*9550*/  F2FP.BF16.F32.PACK_AB R156, R157.reuse, R156 ;  /* 0x0000009c9d9c723e */ /* 0x040fe200000010ff */
[----:B------:R-:W-:Y:S01]  /*9560*/  FADD.FTZ R153, R157, R4 ;  /* 0x000000049d997221 */ /* 0x000fe20000010000 */
[----:B------:R-:W-:Y:S01]  /*9570*/  MUFU.EX2 R15, R181 ;  /* 0x000000b5000f7308 */ /* 0x000fe20000000800 */
[----:B-1----:R-:W-:Y:S01]  /*9580*/  FADD.FTZ R167, R185, R154 ;  /* 0x0000009ab9a77221 */ /* 0x002fe20000010000 */
[----:B------:R-:W-:Y:S01]  /*9590*/  @!P1 STS [R3+0x28800], R20 ;  /* 0x0288001403009388 */ /* 0x000fe20000000800 */
[----:B------:R-:W-:Y:S01]  /*95a0*/  FADD.FTZ R4, R160, R153 ;  /* 0x00000099a0047221 */ /* 0x000fe20000010000 */
[-C--:B------:R-:W-:Y:S01]  /*95b0*/  FMUL.FTZ R148, R148, R20.reuse ;  /* 0x0000001494947220 */ /* 0x080fe20000410000 */
[----:B------:R-:W-:Y:S01]  /*95c0*/  FMUL.FTZ R149, R149, R20 ;  /* 0x0000001495957220 */ /* 0x000fe20000410000 */
[----:B------:R1:W-:Y:S01]  /*95d0*/  @!P1 STS [R3+0x28820], R177 ;  /* 0x028820b103009388 */ /* 0x0003e20000000800 */
[----:B------:R-:W-:Y:S01]  /*95e0*/  FADD.FTZ R21, R161, R4 ;  /* 0x00000004a1157221 */ /* 0x000fe20000010000 */
[----:B------:R-:W3:Y:S01]  /*95f0*/  MUFU.EX2 R181, R163 ;  /* 0x000000a300b57308 */ /* 0x000ee20000000800 */
[----:B--2---:R-:W-:Y:S01]  /*9600*/  FADD.FTZ R154, R158, R167 ;  /* 0x000000a79e9a7221 */ /* 0x004fe20000010000 */
[-C--:B------:R-:W-:Y:S01]  /*9610*/  FMUL.FTZ R26, R26, R177.reuse ;  /* 0x000000b11a1a7220 */ /* 0x080fe20000410000 */
[----:B------:R-:W-:Y:S01]  /*9620*/  FADD.FTZ R4, R164, R21 ;  /* 0x00000015a4047221 */ /* 0x000fe20000010000 */
[-C--:B------:R-:W-:Y:S01]  /*9630*/  FMUL.FTZ R27, R27, R177.reuse ;  /* 0x000000b11b1b7220 */ /* 0x080fe20000410000 */
        /* <DEDUP_REMOVED lines=10> */
[-C--:B------:R-:W-:Y:S01]  /*96e0*/  FMUL.FTZ R47, R47, R177.reuse ;  /* 0x000000b12f2f7220 */ /* 0x080fe20000410000 */
[----:B------:R-:W4:Y:S01]  /*96f0*/  MUFU.EX2 R166, R166 ;  /* 0x000000a600a67308 */ /* 0x000f220000000800 */
[C---:B---3--:R-:W-:Y:S01]  /*9700*/  FADD.FTZ R154, R181.reuse, R154 ;  /* 0x0000009ab59a7221 */ /* 0x048fe20000010000 */
[----:B------:R-:W-:Y:S01]  /*9710*/  F2FP.BF16.F32.PACK_AB R157, R181, R158 ;  /* 0x0000009eb59d723e */ /* 0x000fe200000010ff */
[-C--:B------:R-:W-:Y:S01]  /*9720*/  FMUL.FTZ R50, R50, R177.reuse ;  /* 0x000000b132327220 */ /* 0x080fe20000410000 */
[----:B------:R-:W-:Y:S01]  /*9730*/  F2FP.BF16.F32.PACK_AB R158, R161, R160 ;  /* 0x000000a0a19e723e */ /* 0x000fe200000010ff */
[-C--:B------:R-:W-:Y:S01]  /*9740*/  FMUL.FTZ R51, R51, R177.reuse ;  /* 0x000000b133337220 */ /* 0x080fe20000410000 */
[-C--:B------:R-:W-:Y:S01]  /*9750*/  FMUL.FTZ R54, R54, R177.reuse ;  /* 0x000000b136367220 */ /* 0x080fe20000410000 */
[-C--:B------:R-:W-:Y:S01]  /*9760*/  FMUL.FTZ R55, R55, R177.reuse ;  /* 0x000000b137377220 */ /* 0x080fe20000410000 */
[----:B------:R-:W1:Y:S01]  /*9770*/  MUFU.EX2 R165, R165 ;  /* 0x000000a500a57308 */ /* 0x000e620000000800 */
[----:B--2---:R-:W-:Y:S01]  /*9780*/  FADD.FTZ R153, R159, R154 ;  /* 0x0000009a9f997221 */ /* 0x004fe20000010000 */
[----:B------:R-:W-:Y:S01]  /*9790*/  F2FP.BF16.F32.PACK_AB R154, R23, R22 ;  /* 0x00000016179a723e */ /* 0x000fe200000010ff */
        /* <DEDUP_REMOVED lines=9> */
[----:B------:R-:W-:Y:S01]  /*9830*/  F2FP.BF16.F32.PACK_AB R153, R155, R180 ;  /* 0x000000b49b99723e */ /* 0x000fe200000010ff */
[-C--:B------:R-:W-:Y:S01]  /*9840*/  FMUL.FTZ R70, R70, R177.reuse ;  /* 0x000000b146467220 */ /* 0x080fe20000410000 */
[----:B------:R-:W-:Y:S01]  /*9850*/  F2FP.BF16.F32.PACK_AB R155, R185, R184 ;  /* 0x000000b8b99b723e */ /* 0x000fe200000010ff */
[----:B------:R-:W-:Y:S01]  /*9860*/  BAR.SYNC.DEFER_BLOCKING 0xf, 0x100 ;  /* 0x03c4000000007b1d */ /* 0x000fe20000010000 */
[-C--:B------:R-:W-:Y:S01]  /*9870*/  FMUL.FTZ R71, R71, R177.reuse ;  /* 0x000000b147477220 */ /* 0x080fe20000410000 */
[C---:B-1----:R-:W-:Y:S01]  /*9880*/  FADD.FTZ R3, R165.reuse, R4 ;  /* 0x00000004a5037221 */ /* 0x042fe20000010000 */
[----:B------:R-:W-:Y:S01]  /*9890*/  F2FP.BF16.F32.PACK_AB R160, R165, R164 ;  /* 0x000000a4a5a0723e */ /* 0x000fe200000010ff */
[-C--:B------:R-:W-:Y:S01]  /*98a0*/  FMUL.FTZ R74, R74, R177.reuse ;  /* 0x000000b14a4a7220 */ /* 0x080fe20000410000 */
[-C--:B------:R-:W-:Y:S01]  /*98b0*/  FMUL.FTZ R75, R75, R177.reuse ;  /* 0x000000b14b4b7220 */ /* 0x080fe20000410000 */
[----:B------:R-:W1:Y:S01]  /*98c0*/  MUFU.EX2 R168, R168 ;  /* 0x000000a800a87308 */ /* 0x000e620000000800 */
[-C--:B------:R-:W-:Y:S01]  /*98d0*/  FMUL.FTZ R78, R78, R177.reuse ;  /* 0x000000b14e4e7220 */ /* 0x080fe20000410000 */
[-C--:B------:R-:W-:Y:S01]  /*98e0*/  FMUL.FTZ R79, R79, R177.reuse ;  /* 0x000000b14f4f7220 */ /* 0x080fe20000410000 */
[-C--:B------:R-:W-:Y:S01]  /*98f0*/  FMUL.FTZ R82, R82, R177.reuse ;  /* 0x000000b152527220 */ /* 0x080fe20000410000 */
[----:B--2---:R-:W-:Y:S01]  /*9900*/  FADD.FTZ R22, R162, R167 ;  /* 0x000000a7a2167221 */ /* 0x004fe20000010000 */
        /* <DEDUP_REMOVED lines=11> */
[----:B------:R-:W3:Y:S01]  /*99c0*/  MUFU.EX2 R169, R169 ;  /* 0x000000a900a97308 */ /* 0x000ee20000000800 */
[----:B-1----:R-:W-:Y:S01]  /*99d0*/  FADD.FTZ R4, R168, R3 ;  /* 0x00000003a8047221 */ /* 0x002fe20000010000 */
[----:B------:R1:W-:Y:S01]  /*99e0*/  STSM.16.M88.4 [R6+0x26800], R152 ;  /* 0x0268009806007844 */ /* 0x0003e20000000200 */
[-C--:B------:R-:W-:Y:S01]  /*99f0*/  FMUL.FTZ R103, R103, R177.reuse ;  /* 0x000000b167677220 */ /* 0x080fe20000410000 */
[-C--:B------:R-:W-:Y:S01]  /*9a00*/  FMUL.FTZ R106, R106, R177.reuse ;  /* 0x000000b16a6a7220 */ /* 0x080fe20000410000 */
[-C--:B------:R-:W-:Y:S01]  /*9a10*/  FMUL.FTZ R107, R107, R177.reuse ;  /* 0x000000b16b6b7220 */ /* 0x080fe20000410000 */
[----:B------:R1:W-:Y:S01]  /*9a20*/  STSM.16.M88.4 [R8], R156 ;  /* 0x0000009c08007844 */ /* 0x0003e20000000200 */
[-C--:B------:R-:W-:Y:S01]  /*9a30*/  FMUL.FTZ R110, R110, R177.reuse ;  /* 0x000000b16e6e7220 */ /* 0x080fe20000410000 */
        /* <DEDUP_REMOVED lines=30> */
[----:B------:R-:W-:-:S02]  /*9c20*/  FMUL.FTZ R151, R151, R177 ;  /* 0x000000b197977220 */ /* 0x000fc40000410000 */
[----:B------:R-:W2:Y:S01]  /*9c30*/  MUFU.EX2 R178, R178 ;  /* 0x000000b200b27308 */ /* 0x000ea20000000800 */
[C---:B---3--:R-:W-:Y:S01]  /*9c40*/  FADD.FTZ R21, R175.reuse, R170 ;  /* 0x000000aaaf157221 */ /* 0x048fe20000010000 */
[----:B------:R-:W-:-:S05]  /*9c50*/  F2FP.BF16.F32.PACK_AB R163, R175, R174 ;  /* 0x000000aeafa3723e */ /* 0x000fca00000010ff */
[----:B------:R1:W-:Y:S01]  /*9c60*/  STSM.16.M88.4 [R5], R160 ;  /* 0x000000a005007844 */ /* 0x0003e20000000200 */
[----:B------:R-:W3:Y:S01]  /*9c70*/  MUFU.EX2 R176, R176 ;  /* 0x000000b000b07308 */ /* 0x000ee20000000800 */
[----:B----4-:R-:W-:-:S07]  /*9c80*/  FADD.FTZ R3, R173, R4 ;  /* 0x00000004ad037221 */ /* 0x010fce0000010000 */
[----:B------:R-:W4:Y:S01]  /*9c90*/  MUFU.EX2 R179, R179 ;  /* 0x000000b300b37308 */ /* 0x000f220000000800 */
[----:B--2---:R-:W-:-:S07]  /*9ca0*/  FADD.FTZ R164, R178, R21 ;  /* 0x00000015b2a47221 */ /* 0x004fce0000010000 */
[----:B------:R-:W2:Y:S01]  /*9cb0*/  MUFU.EX2 R167, R182 ;  /* 0x000000b600a77308 */ /* 0x000ea20000000800 */
[----:B---3--:R-:W-:-:S04]  /*9cc0*/  FADD.FTZ R166, R176, R3 ;  /* 0x00000003b0a67221 */ /* 0x008fc80000010000 */
[C---:B------:R-:W-:Y:S01]  /*9cd0*/  FADD.FTZ R3, R15.reuse, R166 ;  /* 0x000000a60f037221 */ /* 0x040fe20000010000 */
[----:B------:R-:W-:Y:S02]  /*9ce0*/  F2FP.BF16.F32.PACK_AB R166, R15, R176 ;  /* 0x000000b00fa6723e */ /* 0x000fe400000010ff */
[----:B------:R-:W3:Y:S01]  /*9cf0*/  MUFU.EX2 R22, R183 ;  /* 0x000000b700167308 */ /* 0x000ee20000000800 */
[----:B----4-:R-:W-:Y:S01]  /*9d00*/  FADD.FTZ R4, R179, R164 ;  /* 0x000000a4b3047221 */ /* 0x010fe20000010000 */
[----:B------:R-:W-:Y:S02]  /*9d10*/  F2FP.BF16.F32.PACK_AB R164, R173, R172 ;  /* 0x000000acada4723e */ /* 0x000fe400000010ff */
[----:B------:R-:W-:Y:S01]  /*9d20*/  F2FP.BF16.F32.PACK_AB R165, R179, R178 ;  /* 0x000000b2b3a5723e */ /* 0x000fe200000010ff */
[----:B--2---:R-:W-:Y:S01]  /*9d30*/  FADD.FTZ R21, R167, R4 ;  /* 0x00000004a7157221 */ /* 0x004fe20000010000 */
[----:B---3--:R-:W-:-:S03]  /*9d40*/  F2FP.BF16.F32.PACK_AB R167, R22, R167 ;  /* 0x000000a716a7723e */ /* 0x008fc600000010ff */
[----:B------:R-:W-:Y:S02]  /*9d50*/  FADD.FTZ R4, R22, R21 ;  /* 0x0000001516047221 */ /* 0x000fe40000010000 */
[----:B------:R1:W-:Y:S01]  /*9d60*/  STSM.16.M88.4 [R7], R164 ;  /* 0x000000a407007844 */ /* 0x0003e20000000200 */
[----:B------:R-:W-:Y:S05]  /*9d70*/  @!P4 BRA `(.L_x_4950) ;  /* 0x000000000004c947 */ /* 0x000fea0003800000 */
[----:B------:R-:W-:Y:S01]  /*9d80*/  BPT.TRAP 0x1 ;  /* 0x000000040000795c */ /* 0x000fe20000300000 */
.L_x_4950:
[----:B------:R2:W3:Y:S01]  /*9d90*/  SYNCS.PHASECHK.TRANS64.TRYWAIT P1, [UR26+0x28c50], R14 ;  /* 0x028c500eff0075a7 */ /* 0x0004e2000802015a */
[----:B------:R-:W-:Y:S05]  /*9da0*/  @!P4 BRA `(.L_x_4951) ;  /* 0x000000000004c947 */ /* 0x000fea0003800000 */
[----:B------:R-:W-:Y:S01]  /*9db0*/  BPT.TRAP 0x1 ;  /* 0x000000040000795c */ /* 0x000fe20000300000 */
.L_x_4951:
[----:B---3--:R-:W-:Y:S05]  /*9dc0*/  @P1 BRA `(.L_x_4952) ;  /* 0x0000000000081947 */ /* 0x008fea0003800000 */
[----:B------:R-:W3:Y:S02]  /*9dd0*/  SYNCS.PHASECHK.TRANS64.TRYWAIT P1, [UR26+0x28c50], R14 ;  /* 0x028c500eff0075a7 */ /* 0x000ee4000802015a */
[----:B---3--:R-:W-:Y:S05]  /*9de0*/  @!P1 BRA `(.L_x_4953) ;  /* 0x0000009400c09947 */ /* 0x008fea0003800000 */
.L_x_4952:
        /* <DEDUP_REMOVED lines=34> */
.L_x_4954:
[----:B------:R-:W-:Y:S01]  /*a010*/  UIADD3 UR26, UR26, 0x28c60, URZ ;  /* 0x00028c601a1a7890 */ /* 0x000fe2000fffe03f */
[----:B---3--:R-:W-:Y:S01]  /*a020*/  MOV R15, R12 ;  /* 0x0000000c000f7202 */ /* 0x008fe20000000f00 */
[----:B------:R-:W-:Y:S01]  /*a030*/  UMOV UR27, UR4 ;  /* 0x00000004001b7c82 */ /* 0x000fe20008000000 */
[----:B------:R-:W-:Y:S01]  /*a040*/  IMAD.MOV.U32 R20, RZ, RZ, R11 ;  /* 0x000000ffff147224 */ /* 0x000fe200078e000b */
[----:B------:R-:W-:-:S09]  /*a050*/  UPRMT UR26, UR42, 0x654, UR26 ;  /* 0x000006542a1a7896 */ /* 0x000fd2000800001a */
[----:B------:R-:W-:Y:S01]  /*a060*/  SYNCS.ARRIVE.TRANS64.RED.A1T0 RZ, [UR26], RZ ;  /* 0x000000ffffff79a7 */ /* 0x000fe2000810041a */
[----:B------:R-:W-:Y:S05]  /*a070*/  @P0 BRA `(.L_x_4955) ;  /* 0xffffffe400d80947 */ /* 0x000fea000383ffff */
[----:B------:R-:W-:-:S05]  /*a080*/  UMOV UR43, UR6 ;  /* 0x00000006002b7c82 */ /* 0x000fca0008000000 */
.L_x_4944:
[----:B------:R-:W-:-:S13]  /*a090*/  ISETP.LE.AND P0, PT, R17, UR43, PT ;  /* 0x0000002b11007c0c */ /* 0x000fda000bf03270 */
[----:B------:R-:W-:Y:S05]  /*a0a0*/  @!P0 BRA `(.L_x_4956) ;  /* 0x0000002000f48947 */ /* 0x000fea0003800000 */
[----:B0-2---:R-:W-:Y:S01]  /*a0b0*/  IMAD.MOV.U32 R14, RZ, RZ, R12 ;  /* 0x000000ffff0e7224 */ /* 0x005fe200078e000c */
[----:B------:R-:W-:Y:S01]  /*a0c0*/  UMOV UR26, UR4 ;  /* 0x00000004001a7c82 */ /* 0x000fe20008000000 */
[----:B------:R-:W-:Y:S01]  /*a0d0*/  IMAD.MOV.U32 R15, RZ, RZ, R11 ;  /* 0x000000ffff0f7224 */ /* 0x000fe200078e000b */
[----:B------:R-:W-:Y:S01]  /*a0e0*/  ULDC UR27, c[0x0][0x9e4] ;  /* 0x00027900001b7ab9 */ /* 0x000fe20000000800 */
[----:B------:R-:W-:Y:S01]  /*a0f0*/  ULDC UR28, c[0x0][0x288] ;  /* 0x0000a200001c7ab9 */ /* 0x000fe20000000800 */
[----:B------:R-:W-:Y:S01]  /*a100*/  ULDC UR29, c[0x0][0x2f0] ;  /* 0x0000bc00001d7ab9 */ /* 0x000fe20000000800 */
[----:B------:R-:W-:Y:S01]  /*a110*/  ULDC UR6, c[0x0][0x988] ;  /* 0x0002620000067ab9 */ /* 0x000fe20000000800 */
[----:B------:R-:W-:-:S05]  /*a120*/  ULDC UR30, c[0x0][0x9e0] ;  /* 0x00027800001e7ab9 */ /* 0x000fca0000000800 */
.L_x_4975:
[----:B------:R-:W-:-:S04]  /*a130*/  UIADD3 UR4, UR26, 0x1, URZ ;  /* 0x000000011a047890 */ /* 0x000fc8000fffe03f */
[----:B------:R-:W-:-:S04]  /*a140*/  UISETP.NE.AND UP0, UPT, UR4, 0x2, UPT ;  /* 0x000000020400788c */ /* 0x000fc8000bf05270 */
[----:B------:R-:W-:Y:S02]  /*a150*/  USEL UR10, URZ, 0x1, UP0 ;  /* 0x000000013f0a7887 */ /* 0x000fe40008000000 */
[----:B------:R-:W-:Y:S02]  /*a160*/  USEL UR4, UR4, URZ, UP0 ;  /* 0x0000003f04047287 */ /* 0x000fe40008000000 */
[----:B------:R-:W-:Y:S01]  /*a170*/  ULOP3.LUT UR5, UR5, UR10, URZ, 0x3c, !UPT ;  /* 0x0000000a05057292 */ /* 0x000fe2000f8e3c3f */
[----:B0-----:R-:W-:Y:S11]  /*a180*/  @!P4 BRA `(.L_x_4957) ;  /* 0x000000000004c947 */ /* 0x001ff60003800000 */
[----:B------:R-:W-:Y:S01]  /*a190*/  BPT.TRAP 0x1 ;  /* 0x000000040000795c */ /* 0x000fe20000300000 */
.L_x_4957:
[----:B------:R-:W-:Y:S01]  /*a1a0*/  ULEA UR25, UR4, UR40, 0x3 ;  /* 0x0000002804197291 */ /* 0x000fe2000f8e183f */
[----:B------:R-:W-:-:S05]  /*a1b0*/  IMAD.U32 R13, RZ, RZ, UR5 ;  /* 0x00000005ff0d7e24 */ /* 0x000fca000f8e00ff */
[----:B------:R-:W-:-:S04]  /*a1c0*/  SHF.L.U32 R13, R13, 0x1f, RZ ;  /* 0x0000001f0d0d7819 */ /* 0x000fc800000006ff */
[----:B------:R0:W2:Y:S01]  /*a1d0*/  SYNCS.PHASECHK.TRANS64.TRYWAIT P0, [UR25+0x28c30], R13 ;  /* 0x028c300dff0075a7 */ /* 0x0000a20008000159 */
[----:B------:R-:W-:Y:S05]  /*a1e0*/  @!P4 BRA `(.L_x_4958) ;  /* 0x000000000004c947 */ /* 0x000fea0003800000 */
[----:B------:R-:W-:Y:S01]  /*a1f0*/  BPT.TRAP 0x1 ;  /* 0x000000040000795c */ /* 0x000fe20000300000 */
.L_x_4958:
[----:B--2---:R-:W-:Y:S05]  /*a200*/  @P0 BRA `(.L_x_4959) ;  /* 0x0000000000080947 */ /* 0x004fea0003800000 */
[----:B------:R-:W2:Y:S02]  /*a210*/  SYNCS.PHASECHK.TRANS64.TRYWAIT P0, [UR25+0x28c30], R13 ;  /* 0x028c300dff0075a7 */ /* 0x000ea40008000159 */
[----:B--2---:R-:W-:Y:S05]  /*a220*/  @!P0 BRA `(.L_x_4960) ;  /* 0x0000009000c88947 */ /* 0x004fea0003800000 */
.L_x_4959:
[----:B------:R-:W-:Y:S01]  /*a230*/  ULEA UR10, UR4, UR24, 0x9 ;  /* 0x00000018040a7291 */ /* 0x000fe2000f8e483f */
[----:B-1-3--:R-:W-:Y:S01]  /*a240*/  WARPGROUP.ARRIVE ;  /* 0x00000000000079c5 */ /* 0x00afe20000000000 */
        /* <DEDUP_REMOVED lines=20> */
.L_x_4961:
[----:B------:R-:W-:Y:S01]  /*a390*/  ISETP.NE.AND P0, PT, R19, 0x1, PT ;  /* 0x000000011300780c */ /* 0x000fe20003f05270 */
[----:B------:R-:W-:Y:S01]  /*a3a0*/  USHF.L.U32 UR11, UR43, 0x6, URZ ;  /* 0x000000062b0b7899 */ /* 0x000fe2000800063f */
[----:B------:R-:W-:Y:S01]  /*a3b0*/  IMAD.U32 R190, RZ, RZ, UR29 ;  /* 0x0000001dffbe7e24 */ /* 0x000fe2000f8e00ff */
[----:B------:R-:W-:Y:S01]  /*a3c0*/  UIADD3 UR10, UR25, 0x28c40, URZ ;  /* 0x00028c40190a7890 */ /* 0x000fe2000fffe03f */
[----:B------:R-:W-:-:S03]  /*a3d0*/  LOP3.LUT P5, RZ, R16, 0x1, RZ, 0xc0, !PT ;  /* 0x0000000110ff7812 */ /* 0x000fc600078ac0ff */
[----:B------:R-:W-:Y:S01]  /*a3e0*/  IMAD.U32 R23, RZ, RZ, UR11 ;  /* 0x0000000bff177e24 */ /* 0x000fe2000f8e00ff */
[----:B------:R-:W-:-:S05]  /*a3f0*/  UPRMT UR10, UR42, 0x654, UR10 ;  /* 0x000006542a0a7896 */ /* 0x000fca000800000a */
[----:B------:R-:W2:Y:S08]  /*a400*/  @P0 LDC R11, c[0x0][0x44c] ;  /* 0x00011300ff0b0b82 */ /* 0x000eb00000000800 */
[----:B------:R-:W1:Y:S01]  /*a410*/  @P0 LDC R21, c[0x0][0x450] ;  /* 0x00011400ff150b82 */ /* 0x000e620000000800 */
[----:B------:R-:W-:Y:S01]  /*a420*/  SYNCS.ARRIVE.TRANS64.RED.A1T0 RZ, [UR10], RZ ;  /* 0x000000ffffff79a7 */ /* 0x000fe2000810040a */
[----:B--2---:R-:W-:Y:S01]  /*a430*/  @P0 IMAD.HI.U32 R12, R2, R11, RZ ;  /* 0x0000000b020c0227 */ /* 0x004fe200078e00ff */
[----:B------:R-:W-:-:S04]  /*a440*/  MOV R11, R2 ;  /* 0x00000002000b7202 */ /* 0x000fc80000000f00 */
[----:B-1----:R-:W-:Y:S02]  /*a450*/  @P0 SHF.R.U32.HI R11, RZ, R21, R12 ;  /* 0x00000015ff0b0219 */ /* 0x002fe4000001160c */
[----:B------:R-:W-:-:S03]  /*a460*/  IADD3 R12, -R0, 0x1, -R23 ;  /* 0x00000001000c7810 */ /* 0x000fc60007ffe917 */
[----:B------:R-:W1:Y:S02]  /*a470*/  SHFL.IDX PT, R21, R11, RZ, 0x1c1f ;  /* 0x001c1fff0b157589 */ /* 0x000e6400000e0000 */
[----:B------:R-:W-:-:S04]  /*a480*/  IMAD R12, R190, UR41, R12 ;  /* 0x00000029be0c7c24 */ /* 0x000fc8000f8e020c */
[----:B------:R-:W-:-:S04]  /*a490*/  VIADD R12, R12, -UR28 ;  /* 0x8000001c0c0c7c36 */ /* 0x000fc80008000000 */
[C---:B------:R-:W-:Y:S01]  /*a4a0*/  VIADD R23, R12.reuse, UR30 ;  /* 0x0000001e0c177c36 */ /* 0x040fe20008000000 */
[----:B------:R-:W-:-:S03]  /*a4b0*/  IADD3 R184, R12, UR7, RZ ;  /* 0x000000070cb87c10 */ /* 0x000fc6000fffe0ff */
[--C-:B-1----:R-:W-:Y:S02]  /*a4c0*/  IMAD.IADD R12, R23, 0x1, R21.reuse ;  /* 0x00000001170c7824 */ /* 0x102fe400078e0215 */
        /* <DEDUP_REMOVED lines=15> */
.L_x_4964:
[----:B------:R-:W-:-:S04]  /*a5c0*/  MOV R186, UR27 ;  /* 0x0000001b00ba7c02 */ /* 0x000fc80008000f00 */
[----:B------:R-:W-:-:S13]  /*a5d0*/  ISETP.NE.AND P0, PT, R186, 0x1, PT ;  /* 0x00000001ba00780c */ /* 0x000fda0003f05270 */
[----:B------:R-:W1:Y:S02]  /*a5e0*/  @P0 LDC.64 R188, c[0x0][0x9e8] ;  /* 0x00027a00ffbc0b82 */ /* 0x000e640000000a00 */
[----:B-1----:R-:W-:-:S05]  /*a5f0*/  @P0 IMAD.HI.U32 R22, R21, R188, RZ ;  /* 0x000000bc15160227 */ /* 0x002fca00078e00ff */
[----:B------:R-:W-:-:S07]  /*a600*/  @P0 SHF.R.U32.HI R21, RZ, R189, R22 ;  /* 0x000000bdff150219 */ /* 0x000fce0000011616 */
.L_x_4965:
[----:B------:R-:W-:Y:S05]  /*a610*/  BSYNC B0 ;  /* 0x0000000000007941 */ /* 0x000fea0003800000 */
.L_x_4963:
[----:B------:R-:W-:-:S04]  /*a620*/  IMAD R21, R21, R186, -UR11 ;  /* 0x8000000b15157e24 */ /* 0x000fc8000f8e02ba */
[----:B------:R-:W-:-:S05]  /*a630*/  IMAD.IADD R21, R21, 0x1, -R0 ;  /* 0x0000000115157824 */ /* 0x000fca00078e0a00 */
[----:B------:R-:W-:Y:S02]  /*a640*/  VIADDMNMX R12, R21, R186, R12, PT ;  /* 0x000000ba150c7246 */ /* 0x000fe4000380010c */
[----:B------:R-:W-:-:S07]  /*a650*/  VIMNMX R20, R20, R21, !PT ;  /* 0x0000001514147248 */ /* 0x000fce0007fe0100 */
.L_x_4962:
        /* <DEDUP_REMOVED lines=48> */
[----:B------:R-:W-:Y:S01]  /*a960*/  ISETP.LT.OR P2, PT, R12, 0x3a, P2 ;  /* 0x0000003a0c00780c */ /* 0x000fe20001741670 */
[----:B------:R-:W-:Y:S01]  /*a970*/  IMAD.IADD R12, R23, 0x1, R11 ;  /* 0x00000001170c7824 */ /* 0x000fe200078e020b */
[----:B------:R-:W-:Y:S02]  /*a980*/  FSEL R177, R177, -INF , !P3 ;  /* 0xff800000b1b17808 */ /* 0x000fe40005800000 */
[----:B------:R-:W-:Y:S02]  /*a990*/  FSEL R180, R180, -INF , !P1 ;  /* 0xff800000b4b47808 */ /* 0x000fe40004800000 */
[----:B------:R-:W-:Y:S01]  /*a9a0*/  FSEL R181, R181, -INF , !P2 ;  /* 0xff800000b5b57808 */ /* 0x000fe20005000000 */
[----:B------:R-:W-:Y:S06]  /*a9b0*/  @!P5 BRA `(.L_x_4966) ;  /* 0x00000000005cd947 */ /* 0x000fec0003800000 */
[----:B------:R-:W-:Y:S01]  /*a9c0*/  IMAD R11, R190, UR41, R11 ;  /* 0x00000029be0b7c24 */ /* 0x000fe2000f8e020b */
[----:B------:R-:W-:Y:S03]  /*a9d0*/  BSSY B0, `(.L_x_4967) ;  /* 0x0000011000007945 */ /* 0x000fe60003800000 */
[----:B------:R-:W-:-:S05]  /*a9e0*/  VIADD R11, R11, -UR28 ;  /* 0x8000001c0b0b7c36 */ /* 0x000fca0008000000 */
[----:B------:R-:W-:-:S13]  /*a9f0*/  ISETP.GT.AND P1, PT, R11, -0x1, PT ;  /* 0xffffffff0b00780c */ /* 0x000fda0003f24270 */
[----:B------:R-:W-:Y:S05]  /*aa00*/  @P1 BRA `(.L_x_4968) ;  /* 0x0000000000201947 */ /* 0x000fea0003800000 */
[----:B------:R-:W-:Y:S02]  /*aa10*/  MOV R184, UR27 ;  /* 0x0000001b00b87c02 */ /* 0x000fe40008000f00 */
[----:B------:R-:W-:Y:S02]  /*aa20*/  LOP3.LUT R11, RZ, R11, RZ, 0x33, !PT ;  /* 0x0000000bff0b7212 */ /* 0x000fe400078e33ff */
[----:B------:R-:W-:-:S13]  /*aa30*/  ISETP.NE.AND P1, PT, R184, 0x1, PT ;  /* 0x00000001b800780c */ /* 0x000fda0003f25270 */
[----:B------:R-:W1:Y:S02]  /*aa40*/  @P1 LDC.64 R22, c[0x0][0x9e8] ;  /* 0x00027a00ff161b82 */ /* 0x000e640000000a00 */
[----:B-1----:R-:W-:-:S05]  /*aa50*/  @P1 IMAD.HI.U32 R22, R11, R22, RZ ;  /* 0x000000160b161227 */ /* 0x002fca00078e00ff */
[----:B------:R-:W-:-:S04]  /*aa60*/  @P1 SHF.R.U32.HI R11, RZ, R23, R22 ;  /* 0x00000017ff0b1219 */ /* 0x000fc80000011616 */
[----:B------:R-:W-:Y:S01]  /*aa70*/  LOP3.LUT R11, RZ, R11, RZ, 0x33, !PT ;  /* 0x0000000bff0b7212 */ /* 0x000fe200078e33ff */
[----:B------:R-:W-:Y:S06]  /*aa80*/  BRA `(.L_x_4969) ;  /* 0x0000000000147947 */ /* 0x000fec0003800000 */
.L_x_4968:
[----:B------:R-:W-:-:S05]  /*aa90*/  IMAD.U32 R184, RZ, RZ, UR27 ;  /* 0x0000001bffb87e24 */ /* 0x000fca000f8e00ff */
[----:B------:R-:W-:-:S13]  /*aaa0*/  ISETP.NE.AND P1, PT, R184, 0x1, PT ;  /* 0x00000001b800780c */ /* 0x000fda0003f25270 */
[----:B------:R-:W1:Y:S02]  /*aab0*/  @P1 LDC.64 R22, c[0x0][0x9e8] ;  /* 0x00027a00ff161b82 */ /* 0x000e640000000a00 */
[----:B-1----:R-:W-:-:S05]  /*aac0*/  @P1 IMAD.HI.U32 R22, R11, R22, RZ ;  /* 0x000000160b161227 */ /* 0x002fca00078e00ff */
[----:B------:R-:W-:-:S07]  /*aad0*/  @P1 SHF.R.U32.HI R11, RZ, R23, R22 ;  /* 0x00000017ff0b1219 */ /* 0x000fce0000011616 */
.L_x_4969:
[----:B------:R-:W-:Y:S05]  /*aae0*/  BSYNC B0 ;  /* 0x0000000000007941 */ /* 0x000fea0003800000 */
.L_x_4967:
[----:B------:R-:W-:-:S04]  /*aaf0*/  IMAD R11, R11, R184, -UR11 ;  /* 0x8000000b0b0b7e24 */ /* 0x000fc8000f8e02b8 */
[----:B------:R-:W-:-:S05]  /*ab00*/  IMAD.IADD R11, R11, 0x1, -R0 ;  /* 0x000000010b0b7824 */ /* 0x000fca00078e0a00 */
[----:B------:R-:W-:Y:S02]  /*ab10*/  VIADDMNMX R12, R11, R184, R12, PT ;  /* 0x000000b80b0c7246 */ /* 0x000fe4000380010c */
[----:B------:R-:W-:-:S07]  /*ab20*/  VIMNMX R20, R20, R11, !PT ;  /* 0x0000000b14147248 */ /* 0x000fce0007fe0100 */
.L_x_4966:
        /* <DEDUP_REMOVED lines=148> */
[C---:B------:R-:W-:Y:S01]  /*b470*/  FMUL.FTZ R176, R12.reuse, UR10 ;  /* 0x0000000a0cb07c20 */ /* 0x040fe20008410000 */
[----:B------:R-:W2:Y:S01]  /*b480*/  MUFU.EX2 R164, R164 ;  /* 0x000000a400a47308 */ /* 0x000ea20000000800 */
[-C--:B------:R-:W-:Y:S01]  /*b490*/  FMUL.FTZ R49, R49, R15.reuse ;  /* 0x0000000f31317220 */ /* 0x080fe20000410000 */
[----:B------:R-:W-:Y:S01]  /*b4a0*/  FSEL R3, R12, RZ, P0 ;  /* 0x000000ff0c037208 */ /* 0x000fe20000000000 */
[-C--:B------:R-:W-:Y:S01]  /*b4b0*/  FMUL.FTZ R52, R52, R15.reuse ;  /* 0x0000000f34347220 */ /* 0x080fe20000410000 */
[----:B------:R-:W-:Y:S01]  /*b4c0*/  FSEL R176, R176, RZ, P0 ;  /* 0x000000ffb0b07208 */ /* 0x000fe20000000000 */
[-C--:B------:R-:W-:Y:S01]  /*b4d0*/  FMUL.FTZ R53, R53, R15.reuse ;  /* 0x0000000f35357220 */ /* 0x080fe20000410000 */
[-C--:B------:R-:W-:Y:S01]  /*b4e0*/  FMUL.FTZ R56, R56, R15.reuse ;  /* 0x0000000f38387220 */ /* 0x080fe20000410000 */
[----:B------:R-:W-:Y:S01]  /*b4f0*/  FADD.FTZ R3, -R3, R14 ;  /* 0x0000000e03037221 */ /* 0x000fe20000010100 */
[----:B------:R-:W0:Y:S01]  /*b500*/  MUFU.EX2 R169, R169 ;  /* 0x000000a900a97308 */ /* 0x000e220000000800 */
[--C-:B------:R-:W-:Y:S01]  /*b510*/  FFMA.FTZ R177, R155, UR10, -R176.reuse ;  /* 0x0000000a9bb17c23 */ /* 0x100fe200080108b0 */
[----:B------:R-:W-:Y:S01]  /*b520*/  @!P1 LEA R155, R22, UR40, 0x2 ;  /* 0x00000028169b9c11 */ /* 0x000fe2000f8e10ff */
[----:B-1----:R-:W-:Y:S01]  /*b530*/  FADD.FTZ R22, R20, R185 ;  /* 0x000000b914167221 */ /* 0x002fe20000010000 */
[--C-:B------:R-:W-:Y:S01]  /*b540*/  FFMA.FTZ R180, R159, UR10, -R176.reuse ;  /* 0x0000000a9fb47c23 */ /* 0x100fe200080108b0 */
[--C-:B------:R-:W-:Y:S01]  /*b550*/  FFMA.FTZ R184, R162, UR10, -R176.reuse ;  /* 0x0000000aa2b87c23 */ /* 0x100fe200080108b0 */
[----:B------:R-:W-:Y:S01]  /*b560*/  FFMA.FTZ R21, R21, UR10, -R176 ;  /* 0x0000000a15157c23 */ /* 0x000fe200080108b0 */
[----:B----4-:R-:W-:Y:S01]  /*b570*/  FADD.FTZ R159, R161, R22 ;  /* 0x00000016a19f7221 */ /* 0x010fe20000010000 */
[----:B------:R-:W-:Y:S01]  /*b580*/  MUFU.EX2 R168, R168 ;  /* 0x000000a800a87308 */ /* 0x000fe20000000800 */
[----:B------:R-:W-:Y:S01]  /*b590*/  FMUL.FTZ R3, R3, UR10 ;  /* 0x0000000a03037c20 */ /* 0x000fe20008410000 */
[--C-:B------:R-:W-:Y:S01]  /*b5a0*/  FFMA.FTZ R158, R158, UR10, -R176.reuse ;  /* 0x0000000a9e9e7c23 */ /* 0x100fe200080108b0 */
        /* <DEDUP_REMOVED lines=10> */
[----:B---3--:R-:W-:Y:S01]  /*b650*/  F2FP.BF16.F32.PACK_AB R160, R165, R160 ;  /* 0x000000a0a5a0723e */ /* 0x008fe200000010ff */
[--C-:B------:R-:W-:Y:S01]  /*b660*/  FFMA.FTZ R179, R179, UR10, -R176.reuse ;  /* 0x0000000ab3b37c23 */ /* 0x100fe200080108b0 */
[--C-:B------:R-:W-:Y:S01]  /*b670*/  FFMA.FTZ R182, R182, UR10, -R176.reuse ;  /* 0x0000000ab6b67c23 */ /* 0x100fe200080108b0 */
[----:B------:R1:W-:Y:S01]  /*b680*/  MUFU.EX2 R14, R177 ;  /* 0x000000b1000e7308 */ /* 0x0003e20000000800 */
[----:B------:R-:W-:Y:S01]  /*b690*/  FFMA.FTZ R176, R183, UR10, -R176 ;  /* 0x0000000ab7b07c23 */ /* 0x000fe200080108b0 */
[----:B------:R-:W-:Y:S01]  /*b6a0*/  @!P1 STS [R155+0x28800], R15 ;  /* 0x0288000f9b009388 */ /* 0x000fe20000000800 */
[-C--:B------:R-:W-:Y:S01]  /*b6b0*/  FMUL.FTZ R57, R57, R15.reuse ;  /* 0x0000000f39397220 */ /* 0x080fe20000410000 */
        /* <DEDUP_REMOVED lines=171> */
.L_x_4970:
[----:B------:R0:W1:Y:S01]  /*c170*/  SYNCS.PHASECHK.TRANS64.TRYWAIT P0, [UR25+0x28c50], R13 ;  /* 0x028c500dff0075a7 */ /* 0x0000620008000159 */
[----:B------:R-:W-:Y:S05]  /*c180*/  @!P4 BRA `(.L_x_4971) ;  /* 0x000000000004c947 */ /* 0x000fea0003800000 */
[----:B------:R-:W-:Y:S01]  /*c190*/  BPT.TRAP 0x1 ;  /* 0x000000040000795c */ /* 0x000fe20000300000 */
.L_x_4971:
[----:B-1----:R-:W-:Y:S05]  /*c1a0*/  @P0 BRA `(.L_x_4972) ;  /* 0x0000000000080947 */ /* 0x002fea0003800000 */
[----:B------:R-:W1:Y:S02]  /*c1b0*/  SYNCS.PHASECHK.TRANS64.TRYWAIT P0, [UR25+0x28c50], R13 ;  /* 0x028c500dff0075a7 */ /* 0x000e640008000159 */
[----:B-1----:R-:W-:Y:S05]  /*c1c0*/  @!P0 BRA `(.L_x_4973) ;  /* 0x0000007000f88947 */ /* 0x002fea0003800000 */
.L_x_4972:
        /* <DEDUP_REMOVED lines=34> */
.L_x_4974:
[----:B------:R-:W-:Y:S01]  /*c3f0*/  UIADD3 UR25, UR25, 0x28c60, URZ ;  /* 0x00028c6019197890 */ /* 0x000fe2000fffe03f */
[----:B------:R-:W-:Y:S01]  /*c400*/  ISETP.LT.AND P0, PT, R17, UR43, PT ;  /* 0x0000002b11007c0c */ /* 0x000fe2000bf01270 */
[----:B------:R-:W-:Y:S01]  /*c410*/  UIADD3 UR43, UR43, -0x1, URZ ;  /* 0xffffffff2b2b7890 */ /* 0x000fe2000fffe03f */
[----:B-1----:R-:W-:Y:S01]  /*c420*/  MOV R14, R12 ;  /* 0x0000000c000e7202 */ /* 0x002fe20000000f00 */
[----:B------:R-:W-:Y:S01]  /*c430*/  UPRMT UR25, UR42, 0x654, UR25 ;  /* 0x000006542a197896 */ /* 0x000fe20008000019 */
[----:B------:R-:W-:Y:S01]  /*c440*/  IMAD.MOV.U32 R15, RZ, RZ, R11 ;  /* 0x000000ffff0f7224 */ /* 0x000fe200078e000b */
[----:B------:R-:W-:-:S07]  /*c450*/  UMOV UR26, UR4 ;  /* 0x00000004001a7c82 */ /* 0x000fce0008000000 */
[----:B------:R-:W-:Y:S01]  /*c460*/  SYNCS.ARRIVE.TRANS64.RED.A1T0 RZ, [UR25], RZ ;  /* 0x000000ffffff79a7 */ /* 0x000fe20008100419 */
[----:B------:R-:W-:Y:S05]  /*c470*/  @P0 BRA `(.L_x_4975) ;  /* 0xffffffdc002c0947 */ /* 0x000fea000383ffff */
.L_x_4956:
[----:B------:R-:W4:Y:S01]  /*c480*/  SHFL.BFLY PT, R0, R3, 0x2, 0x1f ;  /* 0x0c401f0003007f89 */ /* 0x000f2200000e0000 */
[----:B------:R-:W-:Y:S08]  /*c490*/  BAR.ARV 0x8, 0x100 ;  /* 0x0204000000007b1d */ /* 0x000ff00000002000 */
[----:B------:R-:W-:Y:S01]  /*c4a0*/  BAR.SYNC.DEFER_BLOCKING 0xf, 0x100 ;  /* 0x03c4000000007b1d */ /* 0x000fe20000010000 */
[----:B------:R-:W-:-:S05]  /*c4b0*/  ISETP.NE.AND P0, PT, R10, RZ, PT ;  /* 0x000000ff0a00720c */ /* 0x000fca0003f05270 */
[----:B-1-3--:R-:W1:Y:S01]  /*c4c0*/  SHFL.BFLY PT, R7, R4, 0x2, 0x1f ;  /* 0x0c401f0004077f89 */ /* 0x00ae6200000e0000 */
[----:B----4-:R-:W-:-:S05]  /*c4d0*/  FADD.FTZ R2, R0, R3 ;  /* 0x0000000300027221 */ /* 0x010fca0000010000 */
[----:B------:R-:W3:Y:S01]  /*c4e0*/  SHFL.BFLY PT, R5, R2, 0x1, 0x1f ;  /* 0x0c201f0002057f89 */ /* 0x000ee200000e0000 */
[----:B-1----:R-:W-:Y:S01]  /*c4f0*/  FADD.FTZ R7, R7, R4 ;  /* 0x0000000407077221 */ /* 0x002fe20000010000 */
[----:B------:R-:W-:-:S04]  /*c500*/  IMAD.MOV.U32 R4, RZ, RZ, -0x800000 ;  /* 0xff800000ff047424 */ /* 0x000fc800078e00ff */
[----:B------:R-:W1:Y:S01]  /*c510*/  SHFL.BFLY PT, R0, R7, 0x1, 0x1f ;  /* 0x0c201f0007007f89 */ /* 0x000e6200000e0000 */
[----:B---3--:R-:W-:Y:S01]  /*c520*/  FADD.FTZ R6, R2, R5 ;  /* 0x0000000502067221 */ /* 0x008fe20000010000 */
[----:B------:R-:W-:Y:S02]  /*c530*/  IMAD.MOV.U32 R5, RZ, RZ, RZ ;  /* 0x000000ffff057224 */ /* 0x000fe400078e00ff */
[----:B------:R-:W-:Y:S02]  /*c540*/  IMAD.U32 R2, RZ, RZ, UR4 ;  /* 0x00000004ff027e24 */ /* 0x000fe4000f8e00ff */
[----:B------:R-:W-:-:S03]  /*c550*/  FSETP.NE.FTZ.AND P1, PT, R6, RZ, PT ;  /* 0x000000ff0600720b */ /* 0x000fc60003f35000 */
[----:B------:R-:W-:-:S04]  /*c560*/  LEA R2, R2, R9, 0x6 ;  /* 0x0000000902027211 */ /* 0x000fc800078e30ff */
[----:B------:R-:W-:-:S06]  /*c570*/  @!P0 LEA R2, R2, UR40, 0x2 ;  /* 0x0000002802028c11 */ /* 0x000fcc000f8e10ff */
[----:B------:R-:W3:Y:S01]  /*c580*/  @P1 MUFU.RCP R5, R6 ;  /* 0x0000000600051308 */ /* 0x000ee20000001000 */
[----:B-1----:R-:W-:Y:S01]  /*c590*/  FADD.FTZ R8, R7, R0 ;  /* 0x0000000007087221 */ /* 0x002fe20000010000 */
[----:B------:R-:W-:-:S04]  /*c5a0*/  IMAD.MOV.U32 R0, RZ, RZ, RZ ;  /* 0x000000ffff007224 */ /* 0x000fc800078e00ff */
[----:B------:R-:W-:Y:S02]  /*c5b0*/  FSETP.NE.FTZ.AND P2, PT, R8, RZ, PT ;  /* 0x000000ff0800720b */ /* 0x000fe40003f55000 */
[----:B------:R1:W4:Y:S01]  /*c5c0*/  @P1 MUFU.LG2 R3, R6 ;  /* 0x0000000600031308 */ /* 0x0003220000000c00 */
[----:B---3--:R-:W-:Y:S01]  /*c5d0*/  @!P0 STS [R2+0x28800], R5 ;  /* 0x0288000502008388 */ /* 0x008fe20000000800 */
[----:B-1----:R-:W-:Y:S02]  /*c5e0*/  IMAD.U32 R6, RZ, RZ, UR10 ;  /* 0x0000000aff067e24 */ /* 0x002fe4000f8e00ff */
[----:B------:R-:W-:-:S07]  /*c5f0*/  FMUL.FTZ R24, R24, R5 ;  /* 0x0000000518187220 */ /* 0x000fce0000410000 */
[----:B------:R-:W1:Y:S01]  /*c600*/  @P2 MUFU.RCP R0, R8 ;  /* 0x0000000800002308 */ /* 0x000e620000001000 */
[-C--:B------:R-:W-:Y:S01]  /*c610*/  FMUL.FTZ R25, R25, R5.reuse ;  /* 0x0000000519197220 */ /* 0x080fe20000410000 */
[----:B------:R-:W-:Y:S01]  /*c620*/  @P1 FMUL.FTZ R6, R6, 0.69314718246459960938 ;  /* 0x3f31721806061820 */ /* 0x000fe20000410000 */
[-C--:B------:R-:W-:Y:S01]  /*c630*/  FMUL.FTZ R28, R28, R5.reuse ;  /* 0x000000051c1c7220 */ /* 0x080fe20000410000 */
[-C--:B------:R-:W-:Y:S01]  /*c640*/  FMUL.FTZ R29, R29, R5.reuse ;  /* 0x000000051d1d7220 */ /* 0x080fe20000410000 */
[----:B----4-:R-:W-:Y:S01]  /*c650*/  @P1 FMUL.FTZ R3, R3, 0.69314718246459960938 ;  /* 0x3f31721803031820 */ /* 0x010fe20000410000 */
[-C--:B------:R-:W-:Y:S01]  /*c660*/  FMUL.FTZ R32, R32, R5.reuse ;  /* 0x0000000520207220 */ /* 0x080fe20000410000 */
[-C--:B------:R-:W-:Y:S01]  /*c670*/  FMUL.FTZ R33, R33, R5.reuse ;  /* 0x0000000521217220 */ /* 0x080fe20000410000 */
[----:B------:R3:W4:Y:S01]  /*c680*/  @P2 MUFU.LG2 R7, R8 ;  /* 0x0000000800072308 */ /* 0x0007220000000c00 */
        /* <DEDUP_REMOVED lines=8> */
[----:B-1----:R1:W-:Y:S01]  /*c710*/  @!P0 STS [R2+0x28820], R0 ;  /* 0x0288200002008388 */ /* 0x0023e20000000800 */
[----:B---3--:R-:W-:-:S02]  /*c720*/  IMAD.U32 R8, RZ, RZ, UR10 ;  /* 0x0000000aff087e24 */ /* 0x008fc4000f8e00ff */
[-C--:B------:R-:W-:Y:S01]  /*c730*/  FMUL.FTZ R52, R52, R5.reuse ;  /* 0x0000000534347220 */ /* 0x080fe20000410000 */
[-C--:B------:R-:W-:Y:S01]  /*c740*/  FMUL.FTZ R53, R53, R5.reuse ;  /* 0x0000000535357220 */ /* 0x080fe20000410000 */
[-C--:B------:R-:W-:Y:S01]  /*c750*/  FMUL.FTZ R56, R56, R5.reuse ;  /* 0x0000000538387220 */ /* 0x080fe20000410000 */
[----:B------:R-:W-:Y:S01]  /*c760*/  @P2 FMUL.FTZ R8, R8, 0.69314718246459960938 ;  /* 0x3f31721808082820 */ /* 0x000fe20000410000 */
[-C--:B------:R-:W-:Y:S01]  /*c770*/  FMUL.FTZ R57, R57, R5.reuse ;  /* 0x0000000539397220 */ /* 0x080fe20000410000 */
[-C--:B------:R-:W-:Y:S01]  /*c780*/  FMUL.FTZ R60, R60, R5.reuse ;  /* 0x000000053c3c7220 */ /* 0x080fe20000410000 */
[----:B----4-:R-:W-:Y:S01]  /*c790*/  @P2 FMUL.FTZ R7, R7, 0.69314718246459960938 ;  /* 0x3f31721807072820 */ /* 0x010fe20000410000 */
[-C--:B------:R-:W-:Y:S01]  /*c7a0*/  FMUL.FTZ R61, R61, R5.reuse ;  /* 0x000000053d3d7220 */ /* 0x080fe20000410000 */
[----:B-1----:R-:W-:Y:S02]  /*c7b0*/  IMAD.MOV.U32 R2, RZ, RZ, -0x800000 ;  /* 0xff800000ff027424 */ /* 0x002fe400078e00ff */
        /* <DEDUP_REMOVED lines=112> */
.L_x_4880:
[----:B------:R-:W-:Y:S05]  /*cec0*/  @P0 BRA `(.L_x_4976) ;  /* 0x0000002000e00947 */ /* 0x000fea0003800000 */
[----:B------:R-:W1:Y:S01]  /*ced0*/  S2R R0, SR_TID.X ;  /* 0x0000000000007919 */ /* 0x000e620000002100 */
[----:B------:R-:W3:Y:S01]  /*cee0*/  S2UR UR5, SR_CgaCtaId ;  /* 0x00000000000579c3 */ /* 0x000ee20000008800 */
[----:B------:R-:W-:Y:S01]  /*cef0*/  UMOV UR4, 0x400 ;  /* 0x0000040000047882 */ /* 0x000fe20000000000 */
[----:B------:R-:W-:-:S06]  /*cf00*/  IMAD.MOV R3, RZ, RZ, -R18 ;  /* 0x000000ffff037224 */ /* 0x000fcc00078e0a12 */
[----:B------:R-:W-:Y:S01]  /*cf10*/  BAR.SYNC.DEFER_BLOCKING 0x1, 0x100 ;  /* 0x0044000000007b1d */ /* 0x000fe20000010000 */
[----:B0-----:R-:W-:-:S07]  /*cf20*/  SHF.R.S32.HI R9, RZ, 0x1f, R18 ;  /* 0x0000001fff097819 */ /* 0x001fce0000011412 */
[----:B------:R-:W0:Y:S08]  /*cf30*/  S2UR UR6, SR_CTAID.Y ;  /* 0x00000000000679c3 */ /* 0x000e300000002600 */
[----:B------:R-:W0:Y:S01]  /*cf40*/  LDC R12, c[0x0][0xc50] ;  /* 0x00031400ff0c7b82 */ /* 0x000e220000000800 */
[----:B---3--:R-:W-:-:S07]  /*cf50*/  ULEA UR4, UR5, UR4, 0x18 ;  /* 0x0000000405047291 */ /* 0x008fce000f8ec03f */
[----:B------:R-:W3:Y:S01]  /*cf60*/  LDC R6, c[0x0][0xbe8] ;  /* 0x0002fa00ff067b82 */ /* 0x000ee20000000800 */
[----:B------:R-:W-:Y:S01]  /*cf70*/  UIADD3 UR4, UR4, 0x28c20, URZ ;  /* 0x00028c2004047890 */ /* 0x000fe2000fffe03f */
[----:B-1----:R-:W-:-:S03]  /*cf80*/  IADD3 R152, R0, -0x80, RZ ;  /* 0xffffff8000987810 */ /* 0x002fc60007ffe0ff */
[----:B------:R-:W-:Y:S01]  /*cf90*/  UPRMT UR4, URZ, 0x654, UR4 ;  /* 0x000006543f047896 */ /* 0x000fe20008000004 */
[----:B------:R-:W-:-:S04]  /*cfa0*/  SHF.R.S32.HI R153, RZ, 0x1f, R152 ;  /* 0x0000001fff997819 */ /* 0x000fc80000011498 */
[----:B------:R-:W-:Y:S01]  /*cfb0*/  LEA.HI R10, R153, R152, RZ, 0x7 ;  /* 0x00000098990a7211 */ /* 0x000fe200078f38ff */
[----:B0-----:R-:W-:-:S03]  /*cfc0*/  IMAD R3, R12, R3, UR6 ;  /* 0x000000060c037e24 */ /* 0x001fc6000f8e0203 */
[----:B------:R-:W-:Y:S01]  /*cfd0*/  SYNCS.ARRIVE.TRANS64.RED.A1T0 RZ, [UR4], RZ ;  /* 0x000000ffffff79a7 */ /* 0x000fe20008100404 */
[----:B------:R-:W-:Y:S02]  /*cfe0*/  SHF.R.S32.HI R8, RZ, 0x7, R10 ;  /* 0x00000007ff087819 */ /* 0x000fe4000001140a */
[----:B------:R-:W-:-:S03]  /*cff0*/  LOP3.LUT R5, R10, 0xffffff80, RZ, 0xc0, !PT ;  /* 0xffffff800a057812 */ /* 0x000fc600078ec0ff */
[----:B------:R-:W0:Y:S02]  /*d000*/  SHFL.IDX PT, R7, R8, RZ, 0x1f ;  /* 0x00001fff08077589 */ /* 0x000e2400000e0000 */
[----:B------:R-:W-:Y:S01]  /*d010*/  IMAD.IADD R0, R152, 0x1, -R5 ;  /* 0x0000000198007824 */ /* 0x000fe200078e0a05 */
[----:B------:R-:W-:-:S04]  /*d020*/  SHF.R.S32.HI R5, RZ, 0x1f, R3 ;  /* 0x0000001fff057819 */ /* 0x000fc80000011403 */
[----:B------:R-:W-:Y:S02]  /*d030*/  SHF.R.S32.HI R157, RZ, 0x1f, R0 ;  /* 0x0000001fff9d7819 */ /* 0x000fe40000011400 */
[----:B0-----:R-:W-:Y:S02]  /*d040*/  ISETP.NE.AND P0, PT, R7, RZ, PT ;  /* 0x000000ff0700720c */ /* 0x001fe40003f05270 */
[----:B------:R-:W-:-:S11]  /*d050*/  LEA.HI R7, R157, R0, RZ, 0x2 ;  /* 0x000000009d077211 */ /* 0x000fd600078f10ff */
[----:B---3--:R-:W-:Y:S05]  /*d060*/  @P0 BRA `(.L_x_4977) ;  /* 0x0000000400380947 */ /* 0x008fea0003800000 */
[----:B------:R-:W0:Y:S01]  /*d070*/  LDC R19, c[0x0][0xbe8] ;  /* 0x0002fa00ff137b82 */ /* 0x000e220000000800 */
[----:B------:R-:W-:Y:S01]  /*d080*/  LOP3.LUT R11, R10, 0xffffff80, RZ, 0xc0, !PT ;  /* 0xffffff800a0b7812 */ /* 0x000fe200078ec0ff */
[----:B------:R-:W1:Y:S01]  /*d090*/  S2R R155, SR_CTAID.X ;  /* 0x00000000009b7919 */ /* 0x000e620000002500 */
[----:B------:R-:W-:Y:S01]  /*d0a0*/  LEA.HI R12, R153, R152, RZ, 0x2 ;  /* 0x00000098990c7211 */ /* 0x000fe200078f10ff */
[----:B------:R-:W-:Y:S02]  /*d0b0*/  ULDC.64 UR4, c[0x0][0xbd0] ;  /* 0x0002f40000047ab9 */ /* 0x000fe40000000a00 */
[----:B------:R-:W-:Y:S01]  /*d0c0*/  IMAD.IADD R16, R152, 0x1, -R11 ;  /* 0x0000000198107824 */ /* 0x000fe200078e0a0b */
[----:B------:R-:W-:Y:S01]  /*d0d0*/  LOP3.LUT R15, R12, 0xfffffffc, RZ, 0xc0, !PT ;  /* 0xfffffffc0c0f7812 */ /* 0x000fe200078ec0ff */
[----:B------:R-:W3:Y:S03]  /*d0e0*/  S2UR UR6, SR_CTAID.Z ;  /* 0x00000000000679c3 */ /* 0x000ee60000002700 */
[----:B------:R-:W-:Y:S01]  /*d0f0*/  SHF.R.S32.HI R11, RZ, 0x1f, R16 ;  /* 0x0000001fff0b7819 */ /* 0x000fe20000011410 */
[----:B------:R-:W-:-:S03]  /*d100*/  IMAD.IADD R15, R152, 0x1, -R15 ;  /* 0x00000001980f7824 */ /* 0x000fc600078e0a0f */
[-C--:B------:R-:W-:Y:S01]  /*d110*/  LEA.HI R20, R11, R16.reuse, RZ, 0x2 ;  /* 0x000000100b147211 */ /* 0x080fe200078f10ff */
[----:B------:R-:W2:Y:S01]  /*d120*/  LDC.64 R22, c[0x0][0xbd8] ;  /* 0x0002f600ff167b82 */ /* 0x000ea20000000a00 */
[----:B------:R-:W-:Y:S02]  /*d130*/  LEA.HI R12, R15, R15, RZ, 0x1 ;  /* 0x0000000f0f0c7211 */ /* 0x000fe400078f08ff */
[--C-:B------:R-:W-:Y:S02]  /*d140*/  SHF.R.S32.HI R10, RZ, 0x2, R20.reuse ;  /* 0x00000002ff0a7819 */ /* 0x100fe40000011414 */
[----:B------:R-:W-:Y:S02]  /*d150*/  SHF.R.S32.HI R13, RZ, 0x1f, R20 ;  /* 0x0000001fff0d7819 */ /* 0x000fe40000011414 */
[----:B------:R-:W-:Y:S02]  /*d160*/  LEA.HI R11, R11, R16, RZ, 0x5 ;  /* 0x000000100b0b7211 */ /* 0x000fe400078f28ff */
[----:B0-----:R-:W-:-:S02]  /*d170*/  ISETP.NE.AND P0, PT, R19, 0x1, PT ;  /* 0x000000011300780c */ /* 0x001fc40003f05270 */
[----:B------:R-:W-:Y:S02]  /*d180*/  LEA.HI R13, R13, R10, RZ, 0x3 ;  /* 0x0000000a0d0d7211 */ /* 0x000fe400078f18ff */
[----:B------:R-:W-:Y:S02]  /*d190*/  LOP3.LUT R12, R12, 0x1ffffffe, RZ, 0xc0, !PT ;  /* 0x1ffffffe0c0c7812 */ /* 0x000fe400078ec0ff */
[----:B------:R-:W-:Y:S02]  /*d1a0*/  LOP3.LUT R13, R13, 0xfffffff8, RZ, 0xc0, !PT ;  /* 0xfffffff80d0d7812 */ /* 0x000fe400078ec0ff */
[----:B------:R-:W-:Y:S01]  /*d1b0*/  SHF.R.S32.HI R11, RZ, 0x5, R11 ;  /* 0x00000005ff0b7819 */ /* 0x000fe2000001140b */
[----:B------:R-:W-:Y:S01]  /*d1c0*/  IMAD.IADD R15, R15, 0x1, -R12 ;  /* 0x000000010f0f7824 */ /* 0x000fe200078e0a0c */
[----:B------:R-:W-:Y:S01]  /*d1d0*/  IADD3 R10, R10, -R13, RZ ;  /* 0x8000000d0a0a7210 */ /* 0x000fe20007ffe0ff */
[----:B------:R-:W-:Y:S02]  /*d1e0*/  IMAD R13, R9, UR4, RZ ;  /* 0x00000004090d7c24 */ /* 0x000fe4000f8e02ff */
[----:B------:R-:W0:Y:S02]  /*d1f0*/  @P0 LDC R17, c[0x0][0xbec] ;  /* 0x0002fb00ff110b82 */ /* 0x000e240000000800 */
[----:B------:R-:W-:-:S02]  /*d200*/  IMAD R154, R11, 0x10, R10 ;  /* 0x000000100b9a7824 */ /* 0x000fc400078e020a */
[----:B------:R-:W-:Y:S01]  /*d210*/  IMAD.WIDE.U32 R10, R18, UR4, RZ ;  /* 0x00000004120a7c25 */ /* 0x000fe2000f8e00ff */
[----:B---3--:R-:W-:-:S03]  /*d220*/  USHF.R.S32.HI UR4, URZ, 0x1f, UR6 ;  /* 0x0000001f3f047899 */ /* 0x008fc60008011406 */
[----:B------:R-:W3:Y:S01]  /*d230*/  @P0 LDC R21, c[0x0][0xbf0] ;  /* 0x0002fc00ff150b82 */ /* 0x000ee20000000800 */
[----:B------:R-:W-:Y:S02]  /*d240*/  IMAD R12, R15, 0x8, R154 ;  /* 0x000000080f0c7824 */ /* 0x000fe400078e029a */
[----:B--2---:R-:W-:Y:S02]  /*d250*/  IMAD R14, R22, UR4, RZ ;  /* 0x00000004160e7c24 */ /* 0x004fe4000f8e02ff */
[----:B------:R-:W-:Y:S01]  /*d260*/  IMAD R13, R18, UR5, R13 ;  /* 0x00000005120d7c24 */ /* 0x000fe2000f8e020d */
[----:B-1----:R-:W-:Y:S01]  /*d270*/  LEA R12, R155, R12, 0x6 ;  /* 0x0000000c9b0c7211 */ /* 0x002fe200078e30ff */
[----:B------:R-:W-:Y:S01]  /*d280*/  IMAD R15, R23, UR6, R14 ;  /* 0x00000006170f7c24 */ /* 0x000fe2000f8e020e */
[----:B------:R-:W-:Y:S01]  /*d290*/  ULDC.64 UR4, c[0x0][0xbe0] ;  /* 0x0002f80000047ab9 */ /* 0x000fe20000000a00 */
[----:B------:R-:W-:Y:S02]  /*d2a0*/  IMAD.IADD R11, R11, 0x1, R13 ;  /* 0x000000010b0b7824 */ /* 0x000fe400078e020d */
[----:B------:R-:W-:-:S02]  /*d2b0*/  IMAD.MOV.U32 R13, RZ, RZ, R12 ;  /* 0x000000ffff0d7224 */ /* 0x000fc400078e000c */
[----:B------:R-:W-:-:S04]  /*d2c0*/  IMAD.WIDE.U32 R10, R22, UR6, R10 ;  /* 0x00000006160a7c25 */ /* 0x000fc8000f8e000a */
[----:B0-----:R-:W-:-:S04]  /*d2d0*/  @P0 IMAD.HI.U32 R14, R12, R17, RZ ;  /* 0x000000110c0e0227 */ /* 0x001fc800078e00ff */
[----:B------:R-:W-:Y:S01]  /*d2e0*/  IMAD.IADD R11, R11, 0x1, R15 ;  /* 0x000000010b0b7824 */ /* 0x000fe200078e020f */
[----:B---3--:R-:W-:Y:S01]  /*d2f0*/  @P0 SHF.R.U32.HI R13, RZ, R21, R14 ;  /* 0x00000015ff0d0219 */ /* 0x008fe2000001160e */
[----:B------:R-:W-:Y:S02]  /*d300*/  IMAD R14, R5, UR4, RZ ;  /* 0x00000004050e7c24 */ /* 0x000fe4000f8e02ff */
[----:B------:R-:W-:Y:S01]  /*d310*/  IMAD.WIDE.U32 R10, R3, UR4, R10 ;  /* 0x00000004030a7c25 */ /* 0x000fe2000f8e000a */
[----:B------:R-:W-:-:S03]  /*d320*/  SHF.R.S32.HI R17, RZ, 0x1f, R13 ;  /* 0x0000001fff117819 */ /* 0x000fc6000001140d */
[----:B------:R-:W-:Y:S01]  /*d330*/  IMAD.MOV R15, RZ, RZ, -R13 ;  /* 0x000000ffff0f7224 */ /* 0x000fe200078e0a0d */
[----:B------:R-:W-:Y:S01]  /*d340*/  IADD3 R10, P0, R13, R10, RZ ;  /* 0x0000000a0d0a7210 */ /* 0x000fe20007f1e0ff */
[----:B------:R-:W-:Y:S01]  /*d350*/  IMAD R14, R3, UR5, R14 ;  /* 0x00000005030e7c24 */ /* 0x000fe2000f8e020e */
[----:B------:R-:W-:Y:S01]  /*d360*/  ULDC.64 UR4, c[0x0][0xbc8] ;  /* 0x0002f20000047ab9 */ /* 0x000fe20000000a00 */
[----:B------:R-:W-:Y:S01]  /*d370*/  IMAD R15, R19, R15, R12 ;  /* 0x0000000f130f7224 */ /* 0x000fe200078e020c */
[----:B------:R-:W-:Y:S02]  /*d380*/  LOP3.LUT R13, R20, 0x7ffffffc, RZ, 0xc0, !PT ;  /* 0x7ffffffc140d7812 */ /* 0x000fe400078ec0ff */
[----:B------:R-:W-:Y:S01]  /*d390*/  IADD3.X R11, R17, R11, R14, P0, !PT ;  /* 0x0000000b110b7210 */ /* 0x000fe200007fe40e */
[----:B------:R-:W-:Y:S01]  /*d3a0*/  IMAD R14, R155, 0x40, R154 ;  /* 0x000000409b0e7824 */ /* 0x000fe200078e029a */
[----:B------:R-:W-:Y:S01]  /*d3b0*/  SHF.R.S32.HI R12, RZ, 0x1f, R15 ;  /* 0x0000001fff0c7819 */ /* 0x000fe2000001140f */
[----:B------:R-:W-:-:S04]  /*d3c0*/  IMAD.WIDE.U32 R10, R15, UR4, R10 ;  /* 0x000000040f0a7c25 */ /* 0x000fc8000f8e000a */
[----:B------:R-:W-:-:S04]  /*d3d0*/  IMAD R12, R12, UR4, RZ ;  /* 0x000000040c0c7c24 */ /* 0x000fc8000f8e02ff */
        /* <DEDUP_REMOVED lines=10> */
[----:B------:R-:W-:-:S02]  /*d480*/  IMAD.IADD R15, R16, 0x1, -R13 ;  /* 0x00000001100f7824 */ /* 0x000fc400078e0a0d */
[----:B------:R-:W-:Y:S02]  /*d490*/  SHFL.IDX PT, R10, R17, RZ, 0x1c1f ;  /* 0x001c1fff110a7589 */ /* 0x000fe400000e0000 */
[----:B------:R-:W-:Y:S02]  /*d4a0*/  IMAD.U32 R16, R21, -0x100, RZ ;  /* 0xffffff0015107824 */ /* 0x000fe400078e00ff */
[----:B------:R-:W0:Y:S01]  /*d4b0*/  SHFL.IDX PT, R11, R20, RZ, 0x1c1f ;  /* 0x001c1fff140b7589 */ /* 0x000e2200000e0000 */
[----:B------:R-:W-:Y:S02]  /*d4c0*/  IMAD.SHL.U32 R21, R15, 0x2, RZ ;  /* 0x000000020f157824 */ /* 0x000fe400078e00ff */
[----:B------:R-:W-:Y:S01]  /*d4d0*/  IMAD R15, R19, UR4, RZ ;  /* 0x00000004130f7c24 */ /* 0x000fe2000f8e02ff */
[----:B------:R-:W1:Y:S02]  /*d4e0*/  SHFL.IDX PT, R13, R20, 0x1, 0x1c1f ;  /* 0x003c1f00140d7f89 */ /* 0x000e6400000e0000 */
[----:B------:R-:W-:-:S02]  /*d4f0*/  ISETP.NE.AND P0, PT, R21, R16, PT ;  /* 0x000000101500720c */ /* 0x000fc40003f05270 */
[C---:B------:R-:W-:Y:S02]  /*d500*/  IADD3 R16, R14.reuse, 0x8, RZ ;  /* 0x000000080e107810 */ /* 0x040fe40007ffe0ff */
[-C--:B------:R-:W-:Y:S02]  /*d510*/  ISETP.GE.OR P1, PT, R14, R15.reuse, P0 ;  /* 0x0000000f0e00720c */ /* 0x080fe40000726670 */
[----:B------:R-:W-:-:S11]  /*d520*/  ISETP.GE.OR P0, PT, R16, R15, P0 ;  /* 0x0000000f1000720c */ /* 0x000fd60000706670 */
[----:B0-----:R0:W-:Y:S04]  /*d530*/  @!P1 ST.E desc[UR36][R10.64], R4 ;  /* 0x000000040a009985 */ /* 0x0011e8000c101924 */
[----:B-1----:R0:W-:Y:S02]  /*d540*/  @!P0 ST.E desc[UR36][R12.64], R2 ;  /* 0x000000020c008985 */ /* 0x0021e4000c101924 */
.L_x_4977:
[----:B------:R-:W-:Y:S01]  /*d550*/  ISETP.NE.AND P0, PT, R6, 0x1, PT ;  /* 0x000000010600780c */ /* 0x000fe20003f05270 */
[----:B--2---:R-:W1:Y:S01]  /*d560*/  S2R R14, SR_CTAID.X ;  /* 0x00000000000e7919 */ /* 0x004e620000002500 */
[--C-:B0-----:R-:W-:Y:S01]  /*d570*/  SHF.R.S32.HI R2, RZ, 0x2, R7.reuse ;  /* 0x00000002ff027819 */ /* 0x101fe20000011407 */
[----:B------:R-:W0:Y:S01]  /*d580*/  S2UR UR6, SR_CTAID.Z ;  /* 0x00000000000679c3 */ /* 0x000e220000002700 */
[----:B------:R-:W-:Y:S01]  /*d590*/  SHF.R.S32.HI R11, RZ, 0x1f, R7 ;  /* 0x0000001fff0b7819 */ /* 0x000fe20000011407 */
[----:B------:R-:W-:Y:S01]  /*d5a0*/  ULDC.64 UR4, c[0x0][0xb38] ;  /* 0x0002ce0000047ab9 */ /* 0x000fe20000000a00 */
[----:B------:R-:W-:Y:S01]  /*d5b0*/  LEA.HI R153, R153, R152, RZ, 0x2 ;  /* 0x0000009899997211 */ /* 0x000fe200078f10ff */
[----:B------:R-:W-:Y:S01]  /*d5c0*/  IMAD R9, R9, UR4, RZ ;  /* 0x0000000409097c24 */ /* 0x000fe2000f8e02ff */
[----:B------:R-:W-:Y:S01]  /*d5d0*/  LEA.HI R11, R11, R2, RZ, 0x3 ;  /* 0x000000020b0b7211 */ /* 0x000fe200078f18ff */
[----:B------:R-:W-:Y:S01]  /*d5e0*/  BSSY B0, `(.L_x_4978) ;  /* 0x00000ff000007945 */ /* 0x000fe20003800000 */
[----:B------:R-:W-:Y:S01]  /*d5f0*/  LOP3.LUT R153, R153, 0xfffffffc, RZ, 0xc0, !PT ;  /* 0xfffffffc99997812 */ /* 0x000fe200078ec0ff */
[----:B------:R-:W2:Y:S01]  /*d600*/  LDC.64 R12, c[0x0][0xb40] ;  /* 0x0002d000ff0c7b82 */ /* 0x000ea20000000a00 */
[----:B------:R-:W-:Y:S01]  /*d610*/  LOP3.LUT R11, R11, 0xfffffff8, RZ, 0xc0, !PT ;  /* 0xfffffff80b0b7812 */ /* 0x000fe200078ec0ff */
[----:B------:R-:W-:Y:S01]  /*d620*/  IMAD R9, R18, UR5, R9 ;  /* 0x0000000512097c24 */ /* 0x000fe2000f8e0209 */
[----:B------:R-:W-:Y:S01]  /*d630*/  LEA.HI R157, R157, R0, RZ, 0x5 ;  /* 0x000000009d9d7211 */ /* 0x000fe200078f28ff */
[----:B------:R-:W-:-:S02]  /*d640*/  IMAD.IADD R153, R152, 0x1, -R153 ;  /* 0x0000000198997824 */ /* 0x000fc400078e0a99 */
[----:B------:R-:W-:Y:S01]  /*d650*/  IMAD.IADD R4, R2, 0x1, -R11 ;  /* 0x0000000102047824 */ /* 0x000fe200078e0a0b */
[----:B------:R-:W-:Y:S01]  /*d660*/  SHF.R.S32.HI R157, RZ, 0x5, R157 ;  /* 0x00000005ff9d7819 */ /* 0x000fe2000001149d */
[----:B------:R-:W3:Y:S01]  /*d670*/  @P0 LDC R16, c[0x0][0xbec] ;  /* 0x0002fb00ff100b82 */ /* 0x000ee20000000800 */
[----:B------:R-:W-:Y:S01]  /*d680*/  LEA.HI R2, R153, R153, RZ, 0x1 ;  /* 0x0000009999027211 */ /* 0x000fe200078f08ff */
[----:B------:R-:W-:-:S03]  /*d690*/  IMAD.WIDE.U32 R18, R18, UR4, RZ ;  /* 0x0000000412127c25 */ /* 0x000fc6000f8e00ff */
[----:B------:R-:W-:Y:S01]  /*d6a0*/  LOP3.LUT R2, R2, 0x1ffffffe, RZ, 0xc0, !PT ;  /* 0x1ffffffe02027812 */ /* 0x000fe200078ec0ff */
[----:B------:R-:W-:Y:S02]  /*d6b0*/  IMAD R157, R157, 0x10, R4 ;  /* 0x000000109d9d7824 */ /* 0x000fe400078e0204 */
[----:B------:R-:W4:Y:S01]  /*d6c0*/  @P0 LDC R17, c[0x0][0xbf0] ;  /* 0x0002fc00ff110b82 */ /* 0x000f220000000800 */
[----:B0-----:R-:W-:Y:S01]  /*d6d0*/  USHF.R.S32.HI UR4, URZ, 0x1f, UR6 ;  /* 0x0000001f3f047899 */ /* 0x001fe20008011406 */
[----:B------:R-:W-:Y:S02]  /*d6e0*/  IMAD.IADD R2, R153, 0x1, -R2 ;  /* 0x0000000199027824 */ /* 0x000fe400078e0a02 */
[----:B------:R-:W-:-:S03]  /*d6f0*/  IMAD.IADD R19, R19, 0x1, R9 ;  /* 0x0000000113137824 */ /* 0x000fc600078e0209 */
[----:B------:R-:W-:Y:S01]  /*d700*/  LEA R11, R2, R157, 0x3 ;  /* 0x0000009d020b7211 */ /* 0x000fe200078e18ff */
[----:B--2---:R-:W-:Y:S01]  /*d710*/  IMAD R2, R12, UR4, RZ ;  /* 0x000000040c027c24 */ /* 0x004fe2000f8e02ff */
[----:B------:R-:W-:-:S03]  /*d720*/  ULDC.64 UR4, c[0x0][0xb48] ;  /* 0x0002d20000047ab9 */ /* 0x000fc60000000a00 */
[----:B-1----:R-:W-:Y:S02]  /*d730*/  IMAD R15, R14, 0x40, R11 ;  /* 0x000000400e0f7824 */ /* 0x002fe400078e020b */
[----:B------:R-:W-:Y:S02]  /*d740*/  IMAD R13, R13, UR6, R2 ;  /* 0x000000060d0d7c24 */ /* 0x000fe4000f8e0202 */
[----:B---3--:R-:W-:-:S04]  /*d750*/  @P0 IMAD.HI.U32 R16, R15, R16, RZ ;  /* 0x000000100f100227 */ /* 0x008fc800078e00ff */
[----:B------:R-:W-:-:S04]  /*d760*/  IMAD.WIDE.U32 R10, R12, UR6, R18 ;  /* 0x000000060c0a7c25 */ /* 0x000fc8000f8e0012 */
[----:B------:R-:W-:Y:S01]  /*d770*/  IMAD.MOV.U32 R9, RZ, RZ, R15 ;  /* 0x000000ffff097224 */ /* 0x000fe200078e000f */
[----:B----4-:R-:W-:Y:S01]  /*d780*/  @P0 SHF.R.U32.HI R9, RZ, R17, R16 ;  /* 0x00000011ff090219 */ /* 0x010fe20000011610 */
[----:B------:R-:W-:Y:S02]  /*d790*/  IMAD R2, R5, UR4, RZ ;  /* 0x0000000405027c24 */ /* 0x000fe4000f8e02ff */
[----:B------:R-:W-:Y:S01]  /*d7a0*/  IMAD.IADD R11, R11, 0x1, R13 ;  /* 0x000000010b0b7824 */ /* 0x000fe200078e020d */
[----:B------:R-:W-:Y:S01]  /*d7b0*/  IADD3 R5, -R9, RZ, RZ ;  /* 0x000000ff09057210 */ /* 0x000fe20007ffe1ff */
[C---:B------:R-:W-:Y:S01]  /*d7c0*/  IMAD R13, R3.reuse, UR5, R2 ;  /* 0x00000005030d7c24 */ /* 0x040fe2000f8e0202 */
[----:B------:R-:W-:Y:S01]  /*d7d0*/  SHF.R.S32.HI R4, RZ, 0x1f, R9 ;  /* 0x0000001fff047819 */ /* 0x000fe20000011409 */
[----:B------:R-:W-:Y:S01]  /*d7e0*/  IMAD.WIDE.U32 R2, R3, UR4, R10 ;  /* 0x0000000403027c25 */ /* 0x000fe2000f8e000a */
[----:B------:R-:W-:-:S03]  /*d7f0*/  ULDC.64 UR4, c[0x0][0xb30] ;  /* 0x0002cc0000047ab9 */ /* 0x000fc60000000a00 */
        /* <DEDUP_REMOVED lines=13> */
[-C--:B------:R-:W-:Y:S02]  /*d8d0*/  LEA.HI R9, R8, R8.reuse, RZ, 0x1 ;  /* 0x0000000808097211 */ /* 0x080fe400078f08ff */
[----:B------:R-:W-:Y:S01]  /*d8e0*/  LEA R4, P0, R2, UR4, 0x2 ;  /* 0x0000000402047c11 */ /* 0x000fe2000f8010ff */
[----:B------:R-:W-:Y:S01]  /*d8f0*/  ULDC UR4, c[0x0][0xa88] ;  /* 0x0002a20000047ab9 */ /* 0x000fe20000000800 */
[----:B------:R-:W-:Y:S01]  /*d900*/  LOP3.LUT R11, R9, 0xfffffe, RZ, 0xc0, !PT ;  /* 0x00fffffe090b7812 */ /* 0x000fe200078ec0ff */
[----:B------:R-:W-:Y:S01]  /*d910*/  IMAD R6, R6, UR4, RZ ;  /* 0x0000000406067c24 */ /* 0x000fe2000f8e02ff */
[----:B------:R-:W-:Y:S01]  /*d920*/  LOP3.LUT R9, R7, 0x7ffffffc, RZ, 0xc0, !PT ;  /* 0x7ffffffc07097812 */ /* 0x000fe200078ec0ff */
[----:B------:R-:W-:Y:S01]  /*d930*/  IMAD R7, R14, 0x40, R157 ;  /* 0x000000400e077824 */ /* 0x000fe200078e029d */
[----:B------:R-:W-:Y:S02]  /*d940*/  LEA.HI.X R5, R2, UR5, R5, 0x2, P0 ;  /* 0x0000000502057c11 */ /* 0x000fe400080f1405 */
[----:B------:R-:W-:Y:S01]  /*d950*/  IADD3 R11, -R11, R8, RZ ;  /* 0x000000080b0b7210 */ /* 0x000fe20007ffe1ff */
[----:B------:R-:W-:Y:S01]  /*d960*/  IMAD.IADD R0, R0, 0x1, -R9 ;  /* 0x0000000100007824 */ /* 0x000fe200078e0a09 */
[----:B------:R-:W-:Y:S01]  /*d970*/  ISETP.GE.AND P0, PT, R7, R6, PT ;  /* 0x000000060700720c */ /* 0x000fe20003f06270 */
[----:B------:R0:W1:Y:S02]  /*d980*/  SHFL.IDX PT, R2, R4, RZ, 0x1c1f ;  /* 0x001c1fff04027589 */ /* 0x00006400000e0000 */
[----:B------:R-:W-:-:S02]  /*d990*/  IMAD R0, R11, 0x80, R0 ;  /* 0x000000800b007824 */ /* 0x000fc400078e0200 */
[----:B------:R0:W2:Y:S02]  /*d9a0*/  SHFL.IDX PT, R3, R5, RZ, 0x1c1f ;  /* 0x001c1fff05037589 */ /* 0x0000a400000e0000 */
[----:B------:R-:W-:-:S06]  /*d9b0*/  IMAD.SHL.U32 R0, R0, 0x2, RZ ;  /* 0x0000000200007824 */ /* 0x000fcc00078e00ff */
[----:B0-----:R-:W-:Y:S05]  /*d9c0*/  @P0 BRA `(.L_x_4979) ;  /* 0x0000000c00000947 */ /* 0x001fea0003800000 */
[C---:B------:R-:W-:Y:S01]  /*d9d0*/  VIADD R9, R0.reuse, 0x8 ;  /* 0x0000000800097836 */ /* 0x040fe20000000000 */
[----:B------:R-:W-:Y:S01]  /*d9e0*/  ULDC UR4, c[0x0][0xac8] ;  /* 0x0002b20000047ab9 */ /* 0x000fe20000000800 */
[C---:B------:R-:W-:Y:S01]  /*d9f0*/  IADD3 R11, R0.reuse, 0x10, RZ ;  /* 0x00000010000b7810 */ /* 0x040fe20007ffe0ff */
        /* <DEDUP_REMOVED lines=36> */
[----:B------:R-:W-:Y:S02]  /*dc40*/  ISETP.GE.AND P5, PT, R21, UR4, PT ;  /* 0x0000000415007c0c */ /* 0x000fe4000bfa6270 */
[----:B------:R-:W-:Y:S02]  /*dc50*/  @!P1 LEA.HI R17, R17, R17, RZ, 0x1 ;  /* 0x0000001111119211 */ /* 0x000fe400078f08ff */
[----:B0-----:R-:W-:Y:S02]  /*dc60*/  @!P0 LOP3.LUT R9, R16, 0xfffffffe, RZ, 0xc0, !PT ;  /* 0xfffffffe10098812 */ /* 0x001fe400078ec0ff */
        /* <DEDUP_REMOVED lines=16> */
[----:B------:R-:W-:Y:S02]  /*dd70*/  @!P6 LOP3.LUT R17, R22, 0xfffffffe, RZ, 0xc0, !PT ;  /* 0xfffffffe1611e812 */ /* 0x000fe400078ec0ff */
[----:B------:R-:W-:Y:S01]  /*dd80*/  IADD3 R24, R0, 0x60, RZ ;  /* 0x0000006000187810 */ /* 0x000fe20007ffe0ff */
[--C-:B0-----:R-:W-:Y:S01]  /*dd90*/  @!P2 IMAD.WIDE R8, R13, 0x4, R2.reuse ;  /* 0x000000040d08a825 */ /* 0x101fe200078e0202 */
[----:B------:R-:W-:Y:S02]  /*dda0*/  ISETP.GE.AND P1, PT, R23, UR4, PT ;  /* 0x0000000417007c0c */ /* 0x000fe4000bf26270 */
[----:B------:R-:W-:Y:S01]  /*ddb0*/  ISETP.GE.AND P0, PT, R24, UR4, PT ;  /* 0x0000000418007c0c */ /* 0x000fe2000bf06270 */
[--C-:B-1----:R-:W-:Y:S01]  /*ddc0*/  @!P3 IMAD.WIDE R10, R19, 0x4, R2.reuse ;  /* 0x00000004130ab825 */ /* 0x102fe200078e0202 */
[----:B------:R0:W-:Y:S01]  /*ddd0*/  @!P2 ST.E.64 desc[UR36][R8.64], R48 ;  /* 0x000000300800a985 */ /* 0x0001e2000c101b24 */
[----:B------:R-:W-:Y:S02]  /*dde0*/  IADD3 R22, R0, 0x88, RZ ;  /* 0x0000008800167810 */ /* 0x000fe40007ffe0ff */
[----:B------:R-:W-:Y:S01]  /*ddf0*/  @!P4 IMAD.WIDE R12, R15, 0x4, R2 ;  /* 0x000000040f0cc825 */ /* 0x000fe200078e0202 */
[----:B------:R1:W-:Y:S01]  /*de00*/  @!P3 ST.E.64 desc[UR36][R10.64], R52 ;  /* 0x000000340a00b985 */ /* 0x0003e2000c101b24 */
[----:B------:R-:W-:-:S02]  /*de10*/  ISETP.GE.AND P2, PT, R18, UR4, PT ;  /* 0x0000000412007c0c */ /* 0x000fc4000bf46270 */
        /* <DEDUP_REMOVED lines=29> */
[----:B---3--:R-:W-:-:S02]  /*dff0*/  @!P5 LOP3.LUT R15, R20, 0xfffffffe, RZ, 0xc0, !PT ;  /* 0xfffffffe140fd812 */ /* 0x008fc400078ec0ff */
[----:B------:R-:W-:Y:S02]  /*e000*/  @!P4 LOP3.LUT R21, R21, 0xfffffffe, RZ, 0xc0, !PT ;  /* 0xfffffffe1515c812 */ /* 0x000fe400078ec0ff */
[----:B----4-:R-:W-:Y:S01]  /*e010*/  @!P3 LOP3.LUT R17, R22, 0xfffffffe, RZ, 0xc0, !PT ;  /* 0xfffffffe1611b812 */ /* 0x010fe200078ec0ff */
[----:B------:R-:W-:Y:S01]  /*e020*/  VIADD R22, R0, 0xc0 ;  /* 0x000000c000167836 */ /* 0x000fe20000000000 */
[----:B------:R-:W-:Y:S01]  /*e030*/  ISETP.GE.AND P0, PT, R23, UR4, PT ;  /* 0x0000000417007c0c */ /* 0x000fe2000bf06270 */
[--C-:B0-----:R-:W-:Y:S01]  /*e040*/  @!P2 IMAD.WIDE R8, R13, 0x4, R2.reuse ;  /* 0x000000040d08a825 */ /* 0x101fe200078e0202 */
[----:B------:R-:W-:Y:S02]  /*e050*/  ISETP.GE.AND P1, PT, R24, UR4, PT ;  /* 0x0000000418007c0c */ /* 0x000fe4000bf26270 */
[----:B------:R-:W-:Y:S01]  /*e060*/  IADD3 R20, R0, 0xb0, RZ ;  /* 0x000000b000147810 */ /* 0x000fe20007ffe0ff */
[----:B-1----:R-:W-:Y:S01]  /*e070*/  @!P6 IMAD.WIDE R10, R19, 0x4, R2 ;  /* 0x00000004130ae825 */ /* 0x002fe200078e0202 */
[----:B------:R0:W-:Y:S01]  /*e080*/  @!P2 ST.E.64 desc[UR36][R8.64], R76 ;  /* 0x0000004c0800a985 */ /* 0x0001e2000c101b24 */
[----:B------:R-:W-:-:S02]  /*e090*/  ISETP.GE.AND P2, PT, R18, UR4, PT ;  /* 0x0000000412007c0c */ /* 0x000fc4000bf46270 */
[--C-:B------:R-:W-:Y:S01]  /*e0a0*/  @!P5 IMAD.WIDE R12, R15, 0x4, R2.reuse ;  /* 0x000000040f0cd825 */ /* 0x100fe200078e0202 */
        /* <DEDUP_REMOVED lines=8> */
[C---:B------:R-:W-:Y:S01]  /*e130*/  VIADD R19, R0.reuse, 0xa8 ;  /* 0x000000a800137836 */ /* 0x040fe20000000000 */
[----:B------:R4:W-:Y:S01]  /*e140*/  @!P3 ST.E.64 desc[UR36][R16.64], R92 ;  /* 0x0000005c1000b985 */ /* 0x0009e2000c101b24 */
[----:B------:R-:W-:Y:S01]  /*e150*/  VIADD R21, R0, 0xb8 ;  /* 0x000000b800157836 */ /* 0x000fe20000000000 */
[----:B------:R-:W-:Y:S02]  /*e160*/  @!P1 LEA.HI R24, R24, R24, RZ, 0x1 ;  /* 0x0000001818189211 */ /* 0x000fe400078f08ff */
[----:B------:R-:W-:Y:S02]  /*e170*/  ISETP.GE.AND P3, PT, R19, UR4, PT ;  /* 0x0000000413007c0c */ /* 0x000fe4000bf66270 */
[----:B------:R-:W-:Y:S02]  /*e180*/  ISETP.GE.AND P5, PT, R21, UR4, PT ;  /* 0x0000000415007c0c */ /* 0x000fe4000bfa6270 */
[----:B0-----:R-:W-:Y:S02]  /*e190*/  @!P0 LOP3.LUT R9, R23, 0xfffffffe, RZ, 0xc0, !PT ;  /* 0xfffffffe17098812 */ /* 0x001fe400078ec0ff */
[----:B------:R-:W-:-:S02]  /*e1a0*/  @!P2 LEA.HI R18, R18, R18, RZ, 0x1 ;  /* 0x000000121212a211 */ /* 0x000fc400078f08ff */
        /* <DEDUP_REMOVED lines=14> */
[----:B------:R-:W-:Y:S01]  /*e290*/  @!P2 ST.E.64 desc[UR36][R12.64], R104 ;  /* 0x000000680c00a985 */ /* 0x000fe2000c101b24 */
[----:B------:R-:W-:-:S02]  /*e2a0*/  @!P5 LOP3.LUT R21, R21, 0xfffffffe, RZ, 0xc0, !PT ;  /* 0xfffffffe1515d812 */ /* 0x000fc400078ec0ff */
[----:B----4-:R-:W-:Y:S02]  /*e2b0*/  @!P6 LOP3.LUT R17, R22, 0xfffffffe, RZ, 0xc0, !PT ;  /* 0xfffffffe1611e812 */ /* 0x010fe400078ec0ff */
[----:B------:R-:W-:Y:S01]  /*e2c0*/  IADD3 R20, R0, 0xd8, RZ ;  /* 0x000000d800147810 */ /* 0x000fe20007ffe0ff */
[--C-:B0-----:R-:W-:Y:S01]  /*e2d0*/  @!P3 IMAD.WIDE R8, R19, 0x4, R2.reuse ;  /* 0x000000041308b825 */ /* 0x101fe200078e0202 */
[----:B------:R-:W-:Y:S02]  /*e2e0*/  ISETP.GE.AND P0, PT, R18, UR4, PT ;  /* 0x0000000412007c0c */ /* 0x000fe4000bf06270 */
[----:B------:R-:W-:Y:S01]  /*e2f0*/  ISETP.GE.AND P2, PT, R20, UR4, PT ;  /* 0x0000000414007c0c */ /* 0x000fe2000bf46270 */
[--C-:B-1----:R-:W-:Y:S01]  /*e300*/  @!P4 IMAD.WIDE R10, R15, 0x4, R2.reuse ;  /* 0x000000040f0ac825 */ /* 0x102fe200078e0202 */
[----:B------:R0:W-:Y:S03]  /*e310*/  @!P3 ST.E.64 desc[UR36][R8.64], R108 ;  /* 0x0000006c0800b985 */ /* 0x0001e6000c101b24 */
[--C-:B------:R-:W-:Y:S01]  /*e320*/  @!P5 IMAD.WIDE R14, R21, 0x4, R2.reuse ;  /* 0x00000004150ed825 */ /* 0x100fe200078e0202 */
[----:B------:R1:W-:Y:S03]  /*e330*/  @!P4 ST.E.64 desc[UR36][R10.64], R112 ;  /* 0x000000700a00c985 */ /* 0x0003e6000c101b24 */
[----:B------:R-:W-:Y:S01]  /*e340*/  VIADD R19, R0, 0xd0 ;  /* 0x000000d000137836 */ /* 0x000fe20000000000 */
[----:B------:R2:W-:Y:S01]  /*e350*/  @!P5 ST.E.64 desc[UR36][R14.64], R116 ;  /* 0x000000740e00d985 */ /* 0x0005e2000c101b24 */
[----:B------:R-:W-:Y:S01]  /*e360*/  @!P6 IMAD.WIDE R16, R17, 0x4, R2 ;  /* 0x000000041110e825 */ /* 0x000fe200078e0202 */
[----:B------:R-:W-:-:S02]  /*e370*/  @!P0 LEA.HI R18, R18, R18, RZ, 0x1 ;  /* 0x0000001212128211 */ /* 0x000fc400078f08ff */
[----:B------:R-:W-:Y:S01]  /*e380*/  ISETP.GE.AND P1, PT, R19, UR4, PT ;  /* 0x0000000413007c0c */ /* 0x000fe2000bf26270 */
[C---:B------:R-:W-:Y:S01]  /*e390*/  VIADD R21, R0.reuse, 0xe0 ;  /* 0x000000e000157836 */ /* 0x040fe20000000000 */
[----:B------:R3:W-:Y:S01]  /*e3a0*/  @!P6 ST.E.64 desc[UR36][R16.64], R120 ;  /* 0x000000781000e985 */ /* 0x0007e2000c101b24 */
[----:B0-----:R-:W-:Y:S01]  /*e3b0*/  VIADD R9, R0, 0xf8 ;  /* 0x000000f800097836 */ /* 0x001fe20000000000 */
[----:B------:R-:W-:Y:S01]  /*e3c0*/  @!P2 LEA.HI R20, R20, R20, RZ, 0x1 ;  /* 0x000000141414a211 */ /* 0x000fe200078f08ff */
[C---:B------:R-:W-:Y:S01]  /*e3d0*/  VIADD R12, R0.reuse, 0xe8 ;  /* 0x000000e8000c7836 */ /* 0x040fe20000000000 */
[----:B------:R-:W-:Y:S01]  /*e3e0*/  ISETP.GE.AND P3, PT, R21, UR4, PT ;  /* 0x0000000415007c0c */ /* 0x000fe2000bf66270 */
[----:B------:R-:W-:Y:S01]  /*e3f0*/  VIADD R13, R0, 0xf0 ;  /* 0x000000f0000d7836 */ /* 0x000fe20000000000 */
[----:B------:R-:W-:Y:S02]  /*e400*/  ISETP.GE.AND P6, PT, R9, UR4, PT ;  /* 0x0000000409007c0c */ /* 0x000fe4000bfc6270 */
[----:B------:R-:W-:-:S02]  /*e410*/  ISETP.GE.AND P4, PT, R12, UR4, PT ;  /* 0x000000040c007c0c */ /* 0x000fc4000bf86270 */
[----:B------:R-:W-:Y:S02]  /*e420*/  ISETP.GE.AND P5, PT, R13, UR4, PT ;  /* 0x000000040d007c0c */ /* 0x000fe4000bfa6270 */
[----:B------:R-:W-:-:S04]  /*e430*/  @!P1 LEA.HI R19, R19, R19, RZ, 0x1 ;  /* 0x0000001313139211 */ /* 0x000fc800078f08ff */
[----:B-1----:R-:W-:Y:S02]  /*e440*/  @!P1 LOP3.LUT R11, R19, 0xfffffffe, RZ, 0xc0, !PT ;  /* 0xfffffffe130b9812 */ /* 0x002fe400078ec0ff */
[----:B------:R-:W-:Y:S02]  /*e450*/  @!P3 LEA.HI R21, R21, R21, RZ, 0x1 ;  /* 0x000000151515b211 */ /* 0x000fe400078f08ff */
[----:B------:R-:W-:Y:S02]  /*e460*/  @!P6 LEA.HI R10, R9, R9, RZ, 0x1 ;  /* 0x00000009090ae211 */ /* 0x000fe400078f08ff */
[----:B------:R-:W-:Y:S02]  /*e470*/  @!P4 LEA.HI R12, R12, R12, RZ, 0x1 ;  /* 0x0000000c0c0cc211 */ /* 0x000fe400078f08ff */
[----:B------:R-:W-:Y:S02]  /*e480*/  @!P5 LEA.HI R8, R13, R13, RZ, 0x1 ;  /* 0x0000000d0d08d211 */ /* 0x000fe400078f08ff */
[----:B------:R-:W-:-:S02]  /*e490*/  @!P0 LOP3.LUT R9, R18, 0xfffffffe, RZ, 0xc0, !PT ;  /* 0xfffffffe12098812 */ /* 0x000fc400078ec0ff */
[----:B------:R-:W-:Y:S02]  /*e4a0*/  @!P2 LOP3.LUT R13, R20, 0xfffffffe, RZ, 0xc0, !PT ;  /* 0xfffffffe140da812 */ /* 0x000fe400078ec0ff */
[----:B--2---:R-:W-:Y:S02]  /*e4b0*/  @!P3 LOP3.LUT R15, R21, 0xfffffffe, RZ, 0xc0, !PT ;  /* 0xfffffffe150fb812 */ /* 0x004fe400078ec0ff */
[----:B---3--:R-:W-:Y:S01]  /*e4c0*/  @!P4 LOP3.LUT R17, R12, 0xfffffffe, RZ, 0xc0, !PT ;  /* 0xfffffffe0c11c812 */ /* 0x008fe200078ec0ff */
        /* <DEDUP_REMOVED lines=16> */
.L_x_4979:
[----:B------:R-:W-:Y:S05]  /*e5d0*/  BSYNC B0 ;  /* 0x0000000000007941 */ /* 0x000fea0003800000 */
.L_x_4978:
[----:B------:R-:W-:Y:S01]  /*e5e0*/  IADD3 R7, R7, 0x8, RZ ;  /* 0x0000000807077810 */ /* 0x000fe20007ffe0ff */
[----:B0-2---:R3:W4:Y:S03]  /*e5f0*/  SHFL.IDX PT, R3, R5, 0x1, 0x1c1f ;  /* 0x003c1f0005037f89 */ /* 0x00572600000e0000 */
[----:B------:R-:W-:Y:S01]  /*e600*/  ISETP.GE.AND P0, PT, R7, R6, PT ;  /* 0x000000060700720c */ /* 0x000fe20003f06270 */
[----:B-1----:R3:W0:-:S12]  /*e610*/  SHFL.IDX PT, R2, R4, 0x1, 0x1c1f ;  /* 0x003c1f0004027f89 */ /* 0x00261800000e0000 */
[----:B---3--:R-:W-:Y:S05]  /*e620*/  @P0 BRA `(.L_x_4871) ;  /* 0x0000004800e80947 */ /* 0x008fea0003800000 */
        /* <DEDUP_REMOVED lines=15> */
[C---:B------:R-:W-:Y:S01]  /*e720*/  IADD3 R18, R0.reuse, 0x50, RZ ;  /* 0x0000005000127810 */ /* 0x040fe20007ffe0ff */
[C---:B------:R-:W-:Y:S01]  /*e730*/  VIADD R19, R0.reuse, 0x58 ;  /* 0x0000005800137836 */ /* 0x040fe20000000000 */
[C---:B------:R-:W-:Y:S01]  /*e740*/  @!P0 LEA.HI R4, R0.reuse, R0, RZ, 0x1 ;  /* 0x0000000000048211 */ /* 0x040fe200078f08ff */
[----:B------:R-:W-:Y:S01]  /*e750*/  VIADD R20, R0, 0x80 ;  /* 0x0000008000147836 */ /* 0x000fe20000000000 */
[----:B------:R-:W-:-:S02]  /*e760*/  @!P1 LEA.HI R6, R5, R5, RZ, 0x1 ;  /* 0x0000000505069211 */ /* 0x000fc400078f08ff */
[----:B------:R-:W-:Y:S02]  /*e770*/  @!P2 LEA.HI R8, R7, R7, RZ, 0x1 ;  /* 0x000000070708a211 */ /* 0x000fe400078f08ff */
[----:B------:R-:W-:Y:S02]  /*e780*/  @!P0 LOP3.LUT R5, R4, 0xfffffffe, RZ, 0xc0, !PT ;  /* 0xfffffffe04058812 */ /* 0x000fe400078ec0ff */
[----:B------:R-:W-:Y:S02]  /*e790*/  @!P1 LOP3.LUT R7, R6, 0xfffffffe, RZ, 0xc0, !PT ;  /* 0xfffffffe06079812 */ /* 0x000fe400078ec0ff */
[----:B------:R-:W-:Y:S01]  /*e7a0*/  @!P2 LOP3.LUT R9, R8, 0xfffffffe, RZ, 0xc0, !PT ;  /* 0xfffffffe0809a812 */ /* 0x000fe200078ec0ff */
[--C-:B0---4-:R-:W-:Y:S01]  /*e7b0*/  @!P0 IMAD.WIDE R4, R5, 0x4, R2.reuse ;  /* 0x0000000405048825 */ /* 0x111fe200078e0202 */
[----:B------:R-:W-:Y:S02]  /*e7c0*/  ISETP.GE.AND P3, PT, R15, UR4, PT ;  /* 0x000000040f007c0c */ /* 0x000fe4000bf66270 */
[----:B------:R-:W-:Y:S01]  /*e7d0*/  ISETP.GE.AND P4, PT, R16, UR4, PT ;  /* 0x0000000410007c0c */ /* 0x000fe2000bf86270 */
[----:B------:R-:W-:Y:S01]  /*e7e0*/  @!P1 IMAD.WIDE R6, R7, 0x4, R2 ;  /* 0x0000000407069825 */ /* 0x000fe200078e0202 */
[----:B------:R0:W-:Y:S01]  /*e7f0*/  @!P0 ST.E.64 desc[UR36][R4.64], R26 ;  /* 0x0000001a04008985 */ /* 0x0001e2000c101b24 */
[----:B------:R-:W-:-:S02]  /*e800*/  ISETP.GE.AND P0, PT, R12, UR4, PT ;  /* 0x000000040c007c0c */ /* 0x000fc4000bf06270 */
[----:B------:R-:W-:Y:S01]  /*e810*/  @!P2 IMAD.WIDE R8, R9, 0x4, R2 ;  /* 0x000000040908a825 */ /* 0x000fe200078e0202 */
[----:B------:R1:W-:Y:S01]  /*e820*/  @!P1 ST.E.64 desc[UR36][R6.64], R30 ;  /* 0x0000001e06009985 */ /* 0x0003e2000c101b24 */
[----:B------:R-:W-:Y:S02]  /*e830*/  ISETP.GE.AND P1, PT, R13, UR4, PT ;  /* 0x000000040d007c0c */ /* 0x000fe4000bf26270 */
[----:B------:R-:W-:Y:S01]  /*e840*/  @!P5 LEA.HI R10, R10, R10, RZ, 0x1 ;  /* 0x0000000a0a0ad211 */ /* 0x000fe200078f08ff */
[----:B------:R2:W-:Y:S01]  /*e850*/  @!P2 ST.E.64 desc[UR36][R8.64], R34 ;  /* 0x000000220800a985 */ /* 0x0005e2000c101b24 */
[----:B------:R-:W-:Y:S02]  /*e860*/  ISETP.GE.AND P2, PT, R14, UR4, PT ;  /* 0x000000040e007c0c */ /* 0x000fe4000bf46270 */
[----:B------:R-:W-:Y:S02]  /*e870*/  @!P6 LEA.HI R11, R11, R11, RZ, 0x1 ;  /* 0x0000000b0b0be211 */ /* 0x000fe400078f08ff */
[----:B------:R-:W-:-:S02]  /*e880*/  @!P3 LEA.HI R15, R15, R15, RZ, 0x1 ;  /* 0x0000000f0f0fb211 */ /* 0x000fc400078f08ff */
[----:B0-----:R-:W-:Y:S02]  /*e890*/  @!P5 LOP3.LUT R5, R10, 0xfffffffe, RZ, 0xc0, !PT ;  /* 0xfffffffe0a05d812 */ /* 0x001fe400078ec0ff */
[----:B------:R-:W-:Y:S02]  /*e8a0*/  @!P0 LEA.HI R12, R12, R12, RZ, 0x1 ;  /* 0x0000000c0c0c8211 */ /* 0x000fe400078f08ff */
[----:B-1----:R-:W-:Y:S01]  /*e8b0*/  @!P6 LOP3.LUT R7, R11, 0xfffffffe, RZ, 0xc0, !PT ;  /* 0xfffffffe0b07e812 */ /* 0x002fe200078ec0ff */
[--C-:B------:R-:W-:Y:S01]  /*e8c0*/  @!P5 IMAD.WIDE R4, R5, 0x4, R2.reuse ;  /* 0x000000040504d825 */ /* 0x100fe200078e0202 */
[----:B------:R-:W-:Y:S02]  /*e8d0*/  @!P1 LEA.HI R13, R13, R13, RZ, 0x1 ;  /* 0x0000000d0d0d9211 */ /* 0x000fe400078f08ff */
[----:B------:R-:W-:Y:S01]  /*e8e0*/  @!P2 LEA.HI R14, R14, R14, RZ, 0x1 ;  /* 0x0000000e0e0ea211 */ /* 0x000fe200078f08ff */
[----:B------:R-:W-:Y:S01]  /*e8f0*/  @!P6 IMAD.WIDE R6, R7, 0x4, R2 ;  /* 0x000000040706e825 */ /* 0x000fe200078e0202 */
[----:B------:R-:W-:Y:S01]  /*e900*/  @!P4 LEA.HI R16, R16, R16, RZ, 0x1 ;  /* 0x000000101010c211 */ /* 0x000fe200078f08ff */
[----:B------:R0:W-:Y:S01]  /*e910*/  @!P5 ST.E.64 desc[UR36][R4.64], R38 ;  /* 0x000000260400d985 */ /* 0x0001e2000c101b24 */
[----:B--2---:R-:W-:-:S02]  /*e920*/  @!P0 LOP3.LUT R9, R12, 0xfffffffe, RZ, 0xc0, !PT ;  /* 0xfffffffe0c098812 */ /* 0x004fc400078ec0ff */
[----:B------:R-:W-:Y:S01]  /*e930*/  @!P1 LOP3.LUT R13, R13, 0xfffffffe, RZ, 0xc0, !PT ;  /* 0xfffffffe0d0d9812 */ /* 0x000fe200078ec0ff */
[----:B------:R1:W-:Y:S01]  /*e940*/  @!P6 ST.E.64 desc[UR36][R6.64], R42 ;  /* 0x0000002a0600e985 */ /* 0x0003e2000c101b24 */
[----:B------:R-:W-:Y:S01]  /*e950*/  @!P2 LOP3.LUT R11, R14, 0xfffffffe, RZ, 0xc0, !PT ;  /* 0xfffffffe0e0ba812 */ /* 0x000fe200078ec0ff */
[----:B------:R-:W-:Y:S01]  /*e960*/  VIADD R14, R0, 0x60 ;  /* 0x00000060000e7836 */ /* 0x000fe20000000000 */
[----:B------:R-:W-:Y:S02]  /*e970*/  @!P3 LOP3.LUT R15, R15, 0xfffffffe, RZ, 0xc0, !PT ;  /* 0xfffffffe0f0fb812 */ /* 0x000fe400078ec0ff */
        /* <DEDUP_REMOVED lines=16> */
[C---:B------:R-:W-:Y:S02]  /*ea80*/  IADD3 R17, R0.reuse, 0x78, RZ ;  /* 0x0000007800117810 */ /* 0x040fe40007ffe0ff */
[----:B------:R-:W-:Y:S01]  /*ea90*/  VIADD R15, R0, 0x68 ;  /* 0x00000068000f7836 */ /* 0x000fe20000000000 */
[----:B------:R4:W-:Y:S01]  /*eaa0*/  @!P4 ST.E.64 desc[UR36][R12.64], R62 ;  /* 0x0000003e0c00c985 */ /* 0x0009e2000c101b24 */
        /* <DEDUP_REMOVED lines=46> */
[----:B0-----:R-:W-:Y:S01]  /*ed90*/  @!P6 LOP3.LUT R5, R18, 0xfffffffe, RZ, 0xc0, !PT ;  /* 0xfffffffe1205e812 */ /* 0x001fe200078ec0ff */
[----:B------:R-:W-:Y:S01]  /*eda0*/  VIADD R18, R0, 0xc0 ;  /* 0x000000c000127836 */ /* 0x000fe20000000000 */
        /* <DEDUP_REMOVED lines=16> */
[----:B----4-:R-:W-:Y:S02]  /*eeb0*/  @!P1 LOP3.LUT R13, R20, 0xfffffffe, RZ, 0xc0, !PT ;  /* 0xfffffffe140d9812 */ /* 0x010fe400078ec0ff */
[----:B------:R-:W-:Y:S01]  /*eec0*/  IADD3 R19, R0, 0xc8, RZ ;  /* 0x000000c800137810 */ /* 0x000fe20007ffe0ff */
        /* <DEDUP_REMOVED lines=15> */
[C---:B------:R-:W-:Y:S01]  /*efc0*/  VIADD R15, R0.reuse, 0xd8 ;  /* 0x000000d8000f7836 */ /* 0x040fe20000000000 */
[----:B------:R4:W-:Y:S01]  /*efd0*/  @!P1 ST.E.64 desc[UR36][R12.64], R118 ;  /* 0x000000760c009985 */ /* 0x0009e2000c101b24 */
[----:B------:R-:W-:Y:S01]  /*efe0*/  VIADD R17, R0, 0xe8 ;  /* 0x000000e800117836 */ /* 0x000fe20000000000 */
[----:B------:R-:W-:Y:S01]  /*eff0*/  @!P5 LEA.HI R18, R18, R18, RZ, 0x1 ;  /* 0x000000121212d211 */ /* 0x000fe200078f08ff */
[----:B------:R-:W-:Y:S01]  /*f000*/  VIADD R0, R0, 0xf8 ;  /* 0x000000f800007836 */ /* 0x000fe20000000000 */
[----:B------:R-:W-:Y:S02]  /*f010*/  ISETP.GE.AND P1, PT, R15, UR4, PT ;  /* 0x000000040f007c0c */ /* 0x000fe4000bf26270 */
        /* <DEDUP_REMOVED lines=31> */
[----:B---3--:R-:W-:-:S05]  /*f210*/  LOP3.LUT R5, R0, 0xfffffffe, RZ, 0xc0, !PT ;  /* 0xfffffffe00057812 */ /* 0x008fca00078ec0ff */
[----:B------:R-:W-:-:S05]  /*f220*/  IMAD.WIDE R2, R5, 0x4, R2 ;  /* 0x0000000405027825 */ /* 0x000fca00078e0202 */
[----:B------:R0:W-:Y:S01]  /*f230*/  ST.E.64 desc[UR36][R2.64], R150 ;  /* 0x0000009602007985 */ /* 0x0001e2000c101b24 */
[----:B------:R-:W-:Y:S05]  /*f240*/  BRA `(.L_x_4871) ;  /* 0x0000003c00e07947 */ /* 0x000fea0003800000 */
.L_x_4976:
[----:B------:R-:W1:Y:S02]  /*f250*/  S2R R0, SR_TID.X ;  /* 0x0000000000007919 */ /* 0x000e640000002100 */
[----:B-1----:R-:W-:-:S05]  /*f260*/  VIADD R2, R0, 0xffffff80 ;  /* 0xffffff8000027836 */ /* 0x002fca0000000000 */
[----:B------:R-:W-:-:S13]  /*f270*/  ISETP.GT.AND P0, PT, R2, 0x3f, PT ;  /* 0x0000003f0200780c */ /* 0x000fda0003f04270 */
[----:B------:R-:W-:Y:S05]  /*f280*/  @P0 BRA `(.L_x_4871) ;  /* 0x0000003c00d00947 */ /* 0x000fea0003800000 */
[----:B------:R-:W1:Y:S01]  /*f290*/  S2R R3, SR_CTAID.X ;  /* 0x0000000000037919 */ /* 0x000e620000002500 */
[----:B------:R-:W3:Y:S01]  /*f2a0*/  LDC R6, c[0x0][0xbe8] ;  /* 0x0002fa00ff067b82 */ /* 0x000ee20000000800 */
[----:B------:R-:W-:Y:S01]  /*f2b0*/  ULDC UR4, c[0x0][0xa88] ;  /* 0x0002a20000047ab9 */ /* 0x000fe20000000800 */
[----:B-1----:R-:W-:Y:S02]  /*f2c0*/  IMAD R0, R3, 0x40, R0 ;  /* 0x0000004003007824 */ /* 0x002fe400078e0200 */
[----:B---3--:R-:W-:Y:S02]  /*f2d0*/  IMAD R3, R6, UR4, RZ ;  /* 0x0000000406037c24 */ /* 0x008fe4000f8e02ff */
        /* <DEDUP_REMOVED lines=8> */
[----:B0-----:R-:W0:Y:S01]  /*f360*/  LDC.64 R12, c[0x0][0xbd8] ;  /* 0x0002f600ff0c7b82 */ /* 0x001e220000000a00 */
[----:B------:R-:W-:-:S04]  /*f370*/  IMAD R5, R5, UR6, RZ ;  /* 0x0000000605057c24 */ /* 0x000fc8000f8e02ff */
[C---:B------:R-:W-:Y:S01]  /*f380*/  IMAD R5, R18.reuse, UR7, R5 ;  /* 0x0000000712057c24 */ /* 0x040fe2000f8e0205 */
[----:B------:R-:W-:Y:S02]  /*f390*/  IADD3 R18, -R18, RZ, RZ ;  /* 0x000000ff12127210 */ /* 0x000fe40007ffe1ff */
[----:B------:R-:W3:Y:S01]  /*f3a0*/  @P0 LDC R9, c[0x0][0xbec] ;  /* 0x0002fb00ff090b82 */ /* 0x000ee20000000800 */
[----:B------:R-:W-:Y:S02]  /*f3b0*/  IMAD.IADD R3, R3, 0x1, R5 ;  /* 0x0000000103037824 */ /* 0x000fe400078e0205 */
[----:B------:R-:W-:-:S05]  /*f3c0*/  IMAD.MOV.U32 R5, RZ, RZ, R0 ;  /* 0x000000ffff057224 */ /* 0x000fca00078e0000 */
[----:B------:R-:W4:Y:S01]  /*f3d0*/  S2UR UR8, SR_CTAID.Y ;  /* 0x00000000000879c3 */ /* 0x000f220000002600 */
[----:B-1----:R-:W-:-:S07]  /*f3e0*/  USHF.R.S32.HI UR5, URZ, 0x1f, UR4 ;  /* 0x0000001f3f057899 */ /* 0x002fce0008011404 */
[----:B------:R-:W4:Y:S01]  /*f3f0*/  LDC R7, c[0x0][0xc50] ;  /* 0x00031400ff077b82 */ /* 0x000f220000000800 */
[C---:B0-----:R-:W-:Y:S02]  /*f400*/  IMAD R8, R12.reuse, UR5, RZ ;  /* 0x000000050c087c24 */ /* 0x041fe4000f8e02ff */
[----:B------:R-:W-:-:S04]  /*f410*/  IMAD.WIDE.U32 R2, R12, UR4, R2 ;  /* 0x000000040c027c25 */ /* 0x000fc8000f8e0002 */
[----:B------:R-:W-:Y:S01]  /*f420*/  IMAD R13, R13, UR4, R8 ;  /* 0x000000040d0d7c24 */ /* 0x000fe2000f8e0208 */
[----:B------:R-:W0:Y:S01]  /*f430*/  @P0 LDC R11, c[0x0][0xbf0] ;  /* 0x0002fc00ff0b0b82 */ /* 0x000e220000000800 */
[----:B---3--:R-:W-:Y:S01]  /*f440*/  @P0 IMAD.HI.U32 R4, R0, R9, RZ ;  /* 0x0000000900040227 */ /* 0x008fe200078e00ff */
[----:B------:R-:W-:-:S03]  /*f450*/  ULDC.64 UR4, c[0x0][0xbe0] ;  /* 0x0002f80000047ab9 */ /* 0x000fc60000000a00 */
[----:B------:R-:W-:Y:S02]  /*f460*/  IMAD.IADD R3, R13, 0x1, R3 ;  /* 0x000000010d037824 */ /* 0x000fe400078e0203 */
[----:B----4-:R-:W-:-:S04]  /*f470*/  IMAD R9, R7, R18, UR8 ;  /* 0x0000000807097e24 */ /* 0x010fc8000f8e0212 */
[----:B------:R-:W-:Y:S01]  /*f480*/  IMAD.WIDE.U32 R2, R9, UR4, R2 ;  /* 0x0000000409027c25 */ /* 0x000fe2000f8e0002 */
[----:B0-----:R-:W-:Y:S02]  /*f490*/  @P0 SHF.R.U32.HI R5, RZ, R11, R4 ;  /* 0x0000000bff050219 */ /* 0x001fe40000011604 */
        /* <DEDUP_REMOVED lines=14> */
[----:B------:R-:W-:Y:S02]  /*f580*/  LEA R4, P0, R2, UR4, 0x2 ;  /* 0x0000000402047c11 */ /* 0x000fe4000f8010ff */
[----:B------:R-:W-:-:S04]  /*f590*/  IADD3 R3, R3, R5, RZ ;  /* 0x0000000503037210 */ /* 0x000fc80007ffe0ff */
[----:B------:R-:W-:Y:S01]  /*f5a0*/  LEA.HI.X R5, R2, UR5, R3, 0x2, P0 ;  /* 0x0000000502057c11 */ /* 0x000fe200080f1403 */
[----:B------:R-:W-:-:S05]  /*f5b0*/  IMAD.MOV.U32 R3, RZ, RZ, -0x800000 ;  /* 0xff800000ff037424 */ /* 0x000fca00078e00ff */
[----:B------:R1:W-:Y:S01]  /*f5c0*/  STG.E desc[UR36][R4.64], R3 ;  /* 0x0000000304007986 */ /* 0x0003e2000c101924 */
[----:B------:R-:W-:Y:S05]  /*f5d0*/  BRA `(.L_x_4871) ;  /* 0x0000003800fc7947 */ /* 0x000fea0003800000 */
.L_x_4869:
        /* <DEDUP_REMOVED lines=18> */
.L_x_4980:
[----:B------:R-:W-:Y:S01]  /*f700*/  ULDC UR7, c[0x0][0xc50] ;  /* 0x0003140000077ab9 */ /* 0x000fe20000000800 */
[----:B------:R-:W-:Y:S01]  /*f710*/  UMOV UR40, UR6 ;  /* 0x0000000600287c82 */ /* 0x000fe20008000000 */
[----:B------:R-:W-:-:S11]  /*f720*/  UISETP.NE.AND UP0, UPT, UR7, 0x1, UPT ;  /* 0x000000010700788c */ /* 0x000fd6000bf05270 */
[----:B------:R-:W-:Y:S01]  /*f730*/  @UP0 ULDC UR4, c[0x0][0xc54] ;  /* 0x0003150000040ab9 */ /* 0x000fe20000000800 */
[----:B------:R-:W-:Y:S01]  /*f740*/  @UP0 ULDC UR8, c[0x0][0xc58] ;  /* 0x0003160000080ab9 */ /* 0x000fe20000000800 */
[----:B------:R-:W-:-:S04]  /*f750*/  UIMAD.WIDE.U32 UR4, UR6, UR4, URZ ;  /* 0x00000004060472a5 */ /* 0x000fc8000f8e003f */
[----:B------:R-:W-:-:S12]  /*f760*/  @UP0 USHF.R.U32.HI UR40, URZ, UR8, UR5 ;  /* 0x000000083f280299 */ /* 0x000fd80008011605 */
.L_x_4981:
        /* <DEDUP_REMOVED lines=8> */
[----:B------:R-:W-:Y:S01]  /*f7f0*/  MOV R28, RZ ;  /* 0x000000ff001c7202 */ /* 0x000fe20000000f00 */
[----:B------:R-:W-:Y:S01]  /*f800*/  ULDC.64 UR4, c[0x0][0x418] ;  /* 0x0001060000047ab9 */ /* 0x000fe20000000a00 */
        /* <DEDUP_REMOVED lines=9> */
[----:B------:R-:W-:Y:S02]  /*f8a0*/  UISETP.NE.U32.AND UP0, UPT, UR4, URZ, UPT ;  /* 0x0000003f0400728c */ /* 0x000fe4000bf05070 */
[----:B------:R-:W-:Y:S02]  /*f8b0*/  UISETP.NE.AND UP1, UPT, UR6, 0x1, UPT ;  /* 0x000000010600788c */ /* 0x000fe4000bf25270 */
[----:B------:R-:W-:Y:S01]  /*f8c0*/  UISETP.NE.AND.EX UP0, UPT, UR5, URZ, UPT, UP0 ;  /* 0x0000003f0500728c */ /* 0x000fe2000bf05300 */
[----:B------:R-:W-:Y:S02]  /*f8d0*/  ULDC UR6, c[0x0][0x424] ;  /* 0x0001090000067ab9 */ /* 0x000fe40000000800 */
[----:B------:R-:W-:Y:S01]  /*f8e0*/  ULDC.64 UR4, c[0x0][0x9e0] ;  /* 0x0002780000047ab9 */ /* 0x000fe20000000a00 */
[----:B------:R-:W-:-:S02]  /*f8f0*/  USEL UR9, UR6, 0x1, UP0 ;  /* 0x0000000106097887 */ /* 0x000fc40008000000 */
[----:B------:R-:W-:Y:S02]  /*f900*/  UISETP.GE.AND UP0, UPT, UR5, 0x1, UPT ;  /* 0x000000010500788c */ /* 0x000fe4000bf06270 */
[----:B------:R-:W-:Y:S01]  /*f910*/  UIMAD UR47, UR9, UR10, URZ ;  /* 0x0000000a092f72a4 */ /* 0x000fe2000f8e023f */
[----:B------:R-:W-:Y:S01]  /*f920*/  @UP1 ULDC UR7, c[0x0][0x44c] ;  /* 0x0001130000071ab9 */ /* 0x000fe20000000800 */
[----:B------:R-:W-:Y:S02]  /*f930*/  UIMAD UR9, UR9, UR10, 0x3f ;  /* 0x0000003f090974a4 */ /* 0x000fe4000f8e020a */
[----:B------:R-:W-:Y:S01]  /*f940*/  PLOP3.LUT P1, PT, PT, PT, UP0, 0x80, 0x0 ;  /* 0x000000000000781c */ /* 0x000fe20003f2f008 */
[----:B------:R-:W-:Y:S01]  /*f950*/  @UP1 ULDC UR12, c[0x0][0x450] ;  /* 0x00011400000c1ab9 */ /* 0x000fe20000000800 */
[----:B------:R-:W-:Y:S02]  /*f960*/  UP2UR UR48, UPR, URZ, 0x2 ;  /* 0x000000023f307883 */ /* 0x000fe40008000000 */
[----:B-1----:R-:W-:-:S04]  /*f970*/  USHF.L.U32 UR41, UR41, 0x6, URZ ;  /* 0x0000000629297899 */ /* 0x002fc8000800063f */
[----:B------:R-:W-:-:S04]  /*f980*/  UIADD3 UR8, UR41, 0x3f, URZ ;  /* 0x0000003f29087890 */ /* 0x000fc8000fffe03f */
[----:B------:R-:W-:Y:S02]  /*f990*/  UIMAD.WIDE.U32 UR6, UR8, UR7, URZ ;  /* 0x00000007080672a5 */ /* 0x000fe4000f8e003f */
[----:B------:R-:W-:Y:S02]  /*f9a0*/  UIADD3 UR6, UR47, 0x1, -UR11 ;  /* 0x000000012f067890 */ /* 0x000fe4000fffe80b */
[----:B------:R-:W-:Y:S02]  /*f9b0*/  @UP1 USHF.R.U32.HI UR8, URZ, UR12, UR7 ;  /* 0x0000000c3f081299 */ /* 0x000fe40008011607 */
[----:B------:R-:W-:Y:S02]  /*f9c0*/  USHF.R.S32.HI UR7, URZ, 0x1f, UR9 ;  /* 0x0000001f3f077899 */ /* 0x000fe40008011409 */
[----:B------:R-:W-:Y:S02]  /*f9d0*/  UIADD3 UR6, UR6, UR8, URZ ;  /* 0x0000000806067290 */ /* 0x000fe4000fffe03f */
[----:B------:R-:W-:-:S02]  /*f9e0*/  ULEA.HI UR7, UR7, UR9, URZ, 0x6 ;  /* 0x0000000907077291 */ /* 0x000fc4000f8f303f */
[----:B------:R-:W-:Y:S02]  /*f9f0*/  UIADD3 UR4, UR6, UR4, URZ ;  /* 0x0000000406047290 */ /* 0x000fe4000fffe03f */
[----:B------:R-:W-:Y:S01]  /*fa00*/  USHF.R.S32.HI UR42, URZ, 0x6, UR7 ;  /* 0x000000063f2a7899 */ /* 0x000fe20008011407 */
[----:B0-----:R-:W-:Y:S11]  /*fa10*/  @!P1 BRA `(.L_x_4983) ;  /* 0x0000000000449947 */ /* 0x001ff60003800000 */
        /* <DEDUP_REMOVED lines=10> */
.L_x_4984:
[----:B------:R-:W-:-:S11]  /*fac0*/  UISETP.NE.AND UP0, UPT, UR5, 0x1, UPT ;  /* 0x000000010500788c */ /* 0x000fd6000bf05270 */
[----:B------:R-:W-:Y:S02]  /*fad0*/  @UP0 ULDC.64 UR12, c[0x0][0x9e8] ;  /* 0x00027a00000c0ab9 */ /* 0x000fe40000000a00 */
[----:B------:R-:W-:-:S04]  /*fae0*/  UIMAD.WIDE.U32 UR6, UR8, UR12, URZ ;  /* 0x0000000c080672a5 */ /* 0x000fc8000f8e003f */
[----:B------:R-:W-:-:S12]  /*faf0*/  @UP0 USHF.R.U32.HI UR8, URZ, UR13, UR7 ;  /* 0x0000000d3f080299 */ /* 0x000fd80008011607 */
.L_x_4985:
[----:B------:R-:W-:-:S04]  /*fb00*/  UIMAD UR8, UR8, UR5, UR5 ;  /* 0x00000005080872a4 */ /* 0x000fc8000f8e0205 */
[----:B------:R-:W-:-:S04]  /*fb10*/  UISETP.LT.AND UP0, UPT, UR4, UR8, UPT ;  /* 0x000000080400728c */ /* 0x000fc8000bf01270 */
[----:B------:R-:W-:-:S12]  /*fb20*/  USEL UR4, UR4, UR8, UP0 ;  /* 0x0000000804047287 */ /* 0x000fd80008000000 */
.L_x_4983:
[----:B------:R-:W-:Y:S02]  /*fb30*/  UISETP.NE.AND UP0, UPT, UR48, URZ, UPT ;  /* 0x0000003f3000728c */ /* 0x000fe4000bf05270 */
[----:B------:R-:W-:-:S04]  /*fb40*/  UIADD3 UR4, UR4, 0x3f, URZ ;  /* 0x0000003f04047890 */ /* 0x000fc8000fffe03f */
[----:B------:R-:W-:-:S04]  /*fb50*/  USHF.R.S32.HI UR8, URZ, 0x1f, UR4 ;  /* 0x0000001f3f087899 */ /* 0x000fc80008011404 */
[----:B------:R-:W-:Y:S01]  /*fb60*/  ULEA.HI UR8, UR8, UR4, URZ, 0x6 ;  /* 0x0000000408087291 */ /* 0x000fe2000f8f303f */
[----:B------:R-:W-:Y:S01]  /*fb70*/  @UP0 ULDC UR6, c[0x0][0x44c] ;  /* 0x0001130000060ab9 */ /* 0x000fe20000000800 */
[----:B------:R-:W-:Y:S01]  /*fb80*/  @UP0 ULDC UR9, c[0x0][0x450] ;  /* 0x0001140000090ab9 */ /* 0x000fe20000000800 */
[----:B------:R-:W-:Y:S02]  /*fb90*/  UIMAD.WIDE.U32 UR6, UR41, UR6, URZ ;  /* 0x00000006290672a5 */ /* 0x000fe4000f8e003f */
[----:B------:R-:W-:Y:S01]  /*fba0*/  UMOV UR4, UR41 ;  /* 0x0000002900047c82 */ /* 0x000fe20008000000 */
[----:B------:R-:W-:Y:S02]  /*fbb0*/  USHF.R.S32.HI UR43, URZ, 0x6, UR8 ;  /* 0x000000063f2b7899 */ /* 0x000fe40008011408 */
        /* <DEDUP_REMOVED lines=17> */
.L_x_4987:
[----:B------:R-:W-:-:S11]  /*fcd0*/  UISETP.NE.AND UP0, UPT, UR5, 0x1, UPT ;  /* 0x000000010500788c */ /* 0x000fd6000bf05270 */
[----:B------:R-:W-:Y:S02]  /*fce0*/  @UP0 ULDC.64 UR10, c[0x0][0x9e8] ;  /* 0x00027a00000a0ab9 */ /* 0x000fe40000000a00 */
[----:B------:R-:W-:-:S04]  /*fcf0*/  UIMAD.WIDE.U32 UR6, UR4, UR10, URZ ;  /* 0x0000000a040672a5 */ /* 0x000fc8000f8e003f */
[----:B------:R-:W-:-:S12]  /*fd00*/  @UP0 USHF.R.U32.HI UR4, URZ, UR11, UR7 ;  /* 0x0000000b3f040299 */ /* 0x000fd80008011607 */
.L_x_4988:
[----:B------:R-:W-:-:S04]  /*fd10*/  UIMAD UR4, UR4, UR5, URZ ;  /* 0x00000005040472a4 */ /* 0x000fc8000f8e023f */
[----:B------:R-:W-:-:S04]  /*fd20*/  UISETP.LT.AND UP0, UPT, UR8, UR4, UPT ;  /* 0x000000040800728c */ /* 0x000fc8000bf01270 */
[----:B------:R-:W-:-:S12]  /*fd30*/  USEL UR8, UR8, UR4, !UP0 ;  /* 0x0000000408087287 */ /* 0x000fd8000c000000 */
.L_x_4986:
[----:B------:R-:W-:Y:S02]  /*fd40*/  USHF.R.S32.HI UR4, URZ, 0x1f, UR8 ;  /* 0x0000001f3f047899 */ /* 0x000fe40008011408 */
[----:B------:R-:W-:Y:S02]  /*fd50*/  USHF.R.U32.HI UR9, URZ, 0x10, UR45 ;  /* 0x000000103f097899 */ /* 0x000fe4000801162d */
[----:B------:R-:W-:Y:S02]  /*fd60*/  ULEA.HI UR4, UR4, UR8, URZ, 0x6 ;  /* 0x0000000804047291 */ /* 0x000fe4000f8f303f */
[----:B------:R-:W-:Y:S02]  /*fd70*/  ULOP3.LUT UR45, UR45, 0xffff, URZ, 0xc0, !UPT ;  /* 0x0000ffff2d2d7892 */ /* 0x000fe4000f8ec03f */
[----:B------:R-:W-:Y:S01]  /*fd80*/  USHF.R.S32.HI UR4, URZ, 0x6, UR4 ;  /* 0x000000063f047899 */ /* 0x000fe20008011404 */
        /* <DEDUP_REMOVED lines=39> */
.L_x_4989:
[----:B------:R-:W-:Y:S02]  /*10000*/  UIMAD UR49, UR45, UR38, UR44 ;  /* 0x000000262d3172a4 */ /* 0x000fe4000f8e022c */
[----:B------:R-:W-:Y:S02]  /*10010*/  IMAD.U32 R0, RZ, RZ, UR38 ;  /* 0x00000026ff007e24 */ /* 0x000fe4000f8e00ff */
[----:B------:R-:W-:Y:S02]  /*10020*/  IMAD.MOV.U32 R21, RZ, RZ, 0x1 ;  /* 0x00000001ff157424 */ /* 0x000fe400078e00ff */
        /* <DEDUP_REMOVED lines=29> */
.L_x_4990:
        /* <DEDUP_REMOVED lines=20> */
.L_x_4992:
        /* <DEDUP_REMOVED lines=15> */
.L_x_4991:
[----:B------:R-:W0:Y:S01]  /*10430*/  LDC.64 R2, c[0x0][0x9f8] ;  /* 0x00027e00ff027b82 */ /* 0x000e220000000a00 */
[----:B------:R-:W-:-:S07]  /*10440*/  MOV R24, R17 ;  /* 0x0000001100187202 */ /* 0x000fce0000000f00 */
        /* <DEDUP_REMOVED lines=15> */
[----:B------:R-:W-:-:S04]  /*10540*/  IMAD.IADD R5, R31, 0x1, R18 ;  /* 0x000000011f057824 */ /* 0x000fc800078e0212 */
[C---:B-----5:R-:W-:Y:S01]  /*10550*/  IMAD.IADD R19, R5.reuse, 0x1, R28 ;  /* 0x0000000105137824 */ /* 0x060fe200078e021c */
[----:B------:R-:W-:-:S04]  /*10560*/  ISETP.GE.AND P0, PT, R5, UR47, PT ;  /* 0x0000002f05007c0c */ /* 0x000fc8000bf06270 */
[----:B------:R-:W-:Y:S01]  /*10570*/  ISETP.GT.U32.OR P0, PT, R31, 0x3f, P0 ;  /* 0x0000003f1f00780c */ /* 0x000fe20000704470 */
[----:B------:R-:W1:Y:S01]  /*10580*/  @P1 LDC R0, c[0x0][0x434] ;  /* 0x00010d00ff001b82 */ /* 0x000e620000000800 */
[----:B------:R-:W-:Y:S02]  /*10590*/  MOV R7, R19 ;  /* 0x0000001300077202 */ /* 0x000fe40000000f00 */
[----:B------:R-:W-:-:S05]  /*105a0*/  @P1 LOP3.LUT R16, R16, 0x400, RZ, 0xfc, !PT ;  /* 0x0000040010101812 */ /* 0x000fca00078efcff */
        /* <DEDUP_REMOVED lines=15> */
[----:B------:R-:W-:Y:S01]  /*106a0*/  IMAD.MOV R0, RZ, RZ, -R7 ;  /* 0x000000ffff007224 */ /* 0x000fe200078e0a07 */
[----:B------:R-:W-:Y:S02]  /*106b0*/  LOP3.LUT R16, R16, 0xffffffdf, RZ, 0xc0, !PT ;  /* 0xffffffdf10107812 */ /* 0x000fe400078ec0ff */
[----:B------:R-:W-:Y:S01]  /*106c0*/  CS2R R26, SRZ ;  /* 0x00000000001a7805 */ /* 0x000fe2000001ff00 */
[----:B------:R-:W-:Y:S01]  /*106d0*/  IMAD R19, R37, R0, R19 ;  /* 0x0000000025137224 */ /* 0x000fe200078e0213 */
[----:B0-----:R-:W-:-:S04]  /*106e0*/  SHF.L.U32 R4, R30, 0x3, RZ ;  /* 0x000000031e047819 */ /* 0x001fc800000006ff */
        /* <DEDUP_REMOVED lines=8> */
[----:B------:R-:W-:Y:S02]  /*10770*/  ISETP.GE.AND P2, PT, R2, UR4, PT ;  /* 0x0000000402007c0c */ /* 0x000fe4000bf46270 */
[----:B------:R-:W-:Y:S02]  /*10780*/  LOP3.LUT R3, R22, 0x180, RZ, 0xfc, !PT ;  /* 0x0000018016037812 */ /* 0x000fe400078efcff */
[----:B------:R-:W-:Y:S02]  /*10790*/  @P6 LOP3.LUT R16, R16, 0x20, RZ, 0xfc, !PT ;  /* 0x0000002010106812 */ /* 0x000fe400078efcff */
[----:B------:R-:W-:Y:S02]  /*107a0*/  ISETP.GE.AND P5, PT, R22, UR4, PT ;  /* 0x0000000416007c0c */ /* 0x000fe4000bfa6270 */
[----:B------:R-:W-:-:S02]  /*107b0*/  LOP3.LUT R16, R16, 0xffffffef, RZ, 0xc0, !PT ;  /* 0xffffffef10107812 */ /* 0x000fc400078ec0ff */
[----:B------:R-:W-:Y:S02]  /*107c0*/  SEL R0, RZ, 0xffffffff, P6 ;  /* 0xffffffffff007807 */ /* 0x000fe40003000000 */
[----:B------:R-:W-:Y:S02]  /*107d0*/  @P4 LOP3.LUT R16, R16, 0x10, RZ, 0xfc, !PT ;  /* 0x0000001010104812 */ /* 0x000fe400078efcff */
[----:B------:R-:W-:Y:S02]  /*107e0*/  LOP3.LUT R2, R22, 0x140, RZ, 0xfc, !PT ;  /* 0x0000014016027812 */ /* 0x000fe400078efcff */
[----:B------:R-:W-:-:S04]  /*107f0*/  LOP3.LUT R16, R16, 0xfffffff7, RZ, 0xc0, !PT ;  /* 0xfffffff710107812 */ /* 0x000fc800078ec0ff */
[----:B------:R-:W-:-:S04]  /*10800*/  @P3 LOP3.LUT R16, R16, 0x8, RZ, 0xfc, !PT ;  /* 0x0000000810103812 */ /* 0x000fc800078efcff */
[----:B------:R-:W-:-:S04]  /*10810*/  LOP3.LUT R16, R16, 0xfffffffb, RZ, 0xc0, !PT ;  /* 0xfffffffb10107812 */ /* 0x000fc800078ec0ff */
[----:B------:R-:W-:-:S04]  /*10820*/  @P2 LOP3.LUT R16, R16, 0x4, RZ, 0xfc, !PT ;  /* 0x0000000410102812 */ /* 0x000fc800078efcff */
[----:B------:R-:W-:-:S04]  /*10830*/  LOP3.LUT R16, R16, 0xffffffbf, RZ, 0xc0, !PT ;  /* 0xffffffbf10107812 */ /* 0x000fc800078ec0ff */
[----:B------:R-:W-:-:S04]  /*10840*/  @P5 LOP3.LUT R16, R16, 0x40, RZ, 0xfc, !PT ;  /* 0x0000004010105812 */ /* 0x000fc800078efcff */
[----:B------:R-:W-:Y:S02]  /*10850*/  LOP3.LUT R16, R16, 0xfffffffd, RZ, 0xc0, !PT ;  /* 0xfffffffd10107812 */ /* 0x000fe400078ec0ff */
[--C-:B--2---:R-:W-:Y:S01]  /*10860*/  @!P0 SHF.R.S32.HI R27, RZ, 0x1f, R5.reuse ;  /* 0x0000001fff1b8819 */ /* 0x104fe20000011405 */
[----:B------:R-:W-:Y:S01]  /*10870*/  @!P0 IMAD.MOV.U32 R26, RZ, RZ, R5 ;  /* 0x000000ffff1a8224 */ /* 0x000fe200078e0005 */
[----:B------:R-:W-:Y:S01]  /*10880*/  ISETP.GE.AND P0, PT, R3, UR4, PT ;  /* 0x0000000403007c0c */ /* 0x000fe2000bf06270 */
[----:B------:R-:W-:Y:S01]  /*10890*/  IMAD.SHL.U32 R3, R0, 0x2, RZ ;  /* 0x0000000200037824 */ /* 0x000fe200078e00ff */
[----:B------:R-:W-:Y:S02]  /*108a0*/  SEL R0, RZ, 0x1, P5 ;  /* 0x00000001ff007807 */ /* 0x000fe40002800000 */
[----:B------:R-:W-:Y:S02]  /*108b0*/  SEL R34, RZ, 0x40, P0 ;  /* 0x00000040ff227807 */ /* 0x000fe40000000000 */
[----:B------:R-:W-:-:S02]  /*108c0*/  ISETP.GE.AND P0, PT, R2, UR4, PT ;  /* 0x0000000402007c0c */ /* 0x000fc4000bf06270 */
[----:B------:R-:W-:Y:S02]  /*108d0*/  LOP3.LUT R5, R22, 0x1c0, RZ, 0xfc, !PT ;  /* 0x000001c016057812 */ /* 0x000fe400078efcff */
[----:B------:R-:W-:Y:S02]  /*108e0*/  LOP3.LUT R0, R3, 0x2, R0, 0xe2, !PT ;  /* 0x0000000203007812 */ /* 0x000fe400078ee200 */
[----:B------:R-:W-:Y:S02]  /*108f0*/  SEL R3, RZ, 0x4, P4 ;  /* 0x00000004ff037807 */ /* 0x000fe40002000000 */
[----:B------:R-:W-:Y:S02]  /*10900*/  SEL R2, RZ, 0x8, P3 ;  /* 0x00000008ff027807 */ /* 0x000fe40001800000 */
[----:B------:R-:W-:Y:S01]  /*10910*/  ISETP.GE.AND P1, PT, R5, UR4, PT ;  /* 0x0000000405007c0c */ /* 0x000fe2000bf26270 */
[----:B------:R-:W-:Y:S01]  /*10920*/  UMOV UR4, 0xffffffff ;  /* 0xffffffff00047882 */ /* 0x000fe20000000000 */
[----:B------:R-:W-:-:S02]  /*10930*/  LOP3.LUT R0, R2, R0, R3, 0xfe, !PT ;  /* 0x0000000002007212 */ /* 0x000fc400078efe03 */
[----:B------:R-:W-:Y:S02]  /*10940*/  SEL R3, RZ, 0x10, P2 ;  /* 0x00000010ff037807 */ /* 0x000fe40001000000 */
[----:B------:R-:W-:Y:S02]  /*10950*/  SEL R2, RZ, 0x20, P0 ;  /* 0x00000020ff027807 */ /* 0x000fe40000000000 */
[----:B------:R-:W-:Y:S02]  /*10960*/  SEL R17, RZ, 0x80, P1 ;  /* 0x00000080ff117807 */ /* 0x000fe40000800000 */
[----:B------:R-:W-:Y:S02]  /*10970*/  @P0 LOP3.LUT R16, R16, 0x2, RZ, 0xfc, !PT ;  /* 0x0000000210100812 */ /* 0x000fe400078efcff */
[----:B------:R-:W-:Y:S01]  /*10980*/  LOP3.LUT R3, R2, R0, R3, 0xfe, !PT ;  /* 0x0000000002037212 */ /* 0x000fe200078efe03 */
[----:B------:R-:W-:Y:S06]  /*10990*/  BRA.DIV UR4, `(.L_x_4993) ;  /* 0x0000002e041c7947 */ /* 0x000fec000b800000 */
.L_x_5035:
[----:B------:R-:W-:Y:S01]  /*109a0*/  ULOP3.LUT UR4, UR39, 0x2, URZ, 0xfc, !UPT ;  /* 0x0000000227047892 */ /* 0x000fe2000f8efc3f */
[----:B------:R-:W-:Y:S01]  /*109b0*/  ISETP.GT.U32.AND P1, PT, R31, 0x3f, PT ;  /* 0x0000003f1f00780c */ /* 0x000fe20003f24070 */
[----:B------:R-:W-:Y:S01]  /*109c0*/  IMAD.U32 R23, RZ, RZ, UR40 ;  /* 0x00000028ff177e24 */ /* 0x000fe2000f8e00ff */
[----:B------:R-:W-:Y:S02]  /*109d0*/  LOP3.LUT R16, R16, 0xffffff7f, RZ, 0xc0, !PT ;  /* 0xffffff7f10107812 */ /* 0x000fe400078ec0ff */
[----:B------:R-:W-:Y:S02]  /*109e0*/  LOP3.LUT R34, R3, R34, RZ, 0xfc, !PT ;  /* 0x0000002203227212 */ /* 0x000fe400078efcff */
[----:B------:R-:W-:Y:S02]  /*109f0*/  MOV R33, UR4 ;  /* 0x0000000400217c02 */ /* 0x000fe40008000f00 */
[----:B------:R-:W-:Y:S02]  /*10a00*/  SHF.R.S32.HI R23, RZ, 0x1f, R23 ;  /* 0x0000001fff177819 */ /* 0x000fe40000011417 */
[----:B------:R-:W-:-:S02]  /*10a10*/  ISETP.NE.AND P0, PT, R33, 0x3, PT ;  /* 0x000000032100780c */ /* 0x000fc40003f05270 */
[----:B------:R-:W-:-:S11]  /*10a20*/  LOP3.LUT R17, R34, R17, RZ, 0xfc, !PT ;  /* 0x0000001122117212 */ /* 0x000fd600078efcff */
[----:B------:R-:W-:-:S04]  /*10a30*/  @P0 LOP3.LUT R16, R16, 0x80, RZ, 0xfc, !PT ;  /* 0x0000008010100812 */ /* 0x000fc800078efcff */
[----:B------:R-:W-:-:S04]  /*10a40*/  LOP3.LUT R16, R16, 0xfffff7ff, RZ, 0xc0, !PT ;  /* 0xfffff7ff10107812 */ /* 0x000fc800078ec0ff */
[----:B------:R-:W-:Y:S01]  /*10a50*/  @P1 LOP3.LUT R16, R16, 0x800, RZ, 0xfc, !PT ;  /* 0x0000080010101812 */ /* 0x000fe200078efcff */
[----:B------:R-:W-:Y:S06]  /*10a60*/  @!P0 BRA `(.L_x_4994) ;  /* 0x0000000000048947 */ /* 0x000fec0003800000 */
[----:B------:R-:W-:Y:S01]  /*10a70*/  BPT.TRAP 0x1 ;  /* 0x000000040000795c */ /* 0x000fe20000300000 */
.L_x_4994:
[----:B------:R-:W-:-:S05]  /*10a80*/  IMAD.MOV.U32 R0, RZ, RZ, 0x1 ;  /* 0x00000001ff007424 */ /* 0x000fca00078e00ff */
[----:B------:R-:W-:-:S04]  /*10a90*/  SHF.L.U32 R0, R0, 0x1f, RZ ;  /* 0x0000001f00007819 */ /* 0x000fc800000006ff */
[----:B------:R-:W0:Y:S02]  /*10aa0*/  SYNCS.PHASECHK.TRANS64.TRYWAIT P0, [UR46+0x28c40], R0 ;  /* 0x028c4000ff0075a7 */ /* 0x000e24000800016e */
[----:B0-----:R-:W-:Y:S05]  /*10ab0*/  @!P0 BRA `(.L_x_4995) ;  /* 0x0000002800f48947 */ /* 0x001fea0003800000 */
.L_x_5036:
        /* <DEDUP_REMOVED lines=19> */
[----:B------:R-:W-:Y:S01]  /*10bf0*/  IMAD.WIDE.U32 R2, R5, UR40, R2 ;  /* 0x0000002805027c25 */ /* 0x000fe2000f8e0002 */
[----:B------:R-:W-:-:S03]  /*10c00*/  UMOV UR5, 0xffffffff ;  /* 0xffffffff00057882 */ /* 0x000fc60000000000 */
[----:B------:R-:W-:Y:S01]  /*10c10*/  VIADD R5, R3, UR4 ;  /* 0x0000000403057c36 */ /* 0x000fe20008000000 */
[----:B------:R-:W-:Y:S01]  /*10c20*/  ULDC UR4, c[0x0][0x2f4] ;  /* 0x0000bd0000047ab9 */ /* 0x000fe20000000800 */
[----:B------:R-:W-:Y:S02]  /*10c30*/  LOP3.LUT R3, R4, 0x1c0, RZ, 0xc0, !PT ;  /* 0x000001c004037812 */ /* 0x000fe400078ec0ff */
[----:B------:R-:W-:Y:S02]  /*10c40*/  ISETP.GE.AND P2, PT, R22, UR4, PT ;  /* 0x0000000416007c0c */ /* 0x000fe4000bf46270 */
[----:B------:R-:W-:Y:S02]  /*10c50*/  LOP3.LUT R3, R3, 0x38, R4, 0xf8, !PT ;  /* 0x0000003803037812 */ /* 0x000fe400078ef804 */
[----:B------:R-:W-:Y:S02]  /*10c60*/  LEA R0, P0, R2, UR6, 0x1 ;  /* 0x0000000602007c11 */ /* 0x000fe4000f8008ff */
[----:B------:R-:W-:Y:S01]  /*10c70*/  LOP3.LUT R3, R3, 0x38, R30, 0x78, !PT ;  /* 0x0000003803037812 */ /* 0x000fe200078e781e */
[----:B------:R-:W-:Y:S01]  /*10c80*/  IMAD.SHL.U32 R30, R6, 0x8, RZ ;  /* 0x00000008061e7824 */ /* 0x000fe200078e00ff */
[----:B------:R-:W-:-:S02]  /*10c90*/  LEA.HI.X R5, R2, UR7, R5, 0x1, P0 ;  /* 0x0000000702057c11 */ /* 0x000fc400080f0c05 */
[----:B------:R-:W-:Y:S02]  /*10ca0*/  ISETP.GE.AND P0, PT, R18, 0x1, PT ;  /* 0x000000011200780c */ /* 0x000fe40003f06270 */
[----:B------:R-:W-:Y:S02]  /*10cb0*/  LOP3.LUT R30, R3, 0x200, R30, 0xf8, !PT ;  /* 0x00000200031e7812 */ /* 0x000fe400078ef81e */
[----:B------:R-:W-:Y:S01]  /*10cc0*/  @P2 LOP3.LUT R16, R16, 0x1, RZ, 0xfc, !PT ;  /* 0x0000000110102812 */ /* 0x000fe200078efcff */
[----:B------:R-:W-:Y:S08]  /*10cd0*/  BRA.DIV UR5, `(.L_x_4996) ;  /* 0x0000002a05847947 */ /* 0x000ff0000b800000 */
[----:B------:R-:W0:Y:S01]  /*10ce0*/  SHFL.IDX PT, R14, R0, RZ, 0x181f ;  /* 0x00181fff000e7589 */ /* 0x000e2200000e0000 */
[----:B------:R-:W-:-:S03]  /*10cf0*/  @P0 LEA R7, R30, UR46, 0x1 ;  /* 0x0000002e1e070c11 */ /* 0x000fc6000f8e08ff */
[----:B------:R-:W1:Y:S04]  /*10d00*/  SHFL.IDX PT, R2, R5, RZ, 0x181f ;  /* 0x00181fff05027589 */ /* 0x000e6800000e0000 */
[----:B------:R-:W-:Y:S01]  /*10d10*/  SHFL.IDX PT, R4, R5, 0x1, 0x181f ;  /* 0x00381f0005047f89 */ /* 0x000fe200000e0000 */
[----:B0-----:R-:W-:-:S05]  /*10d20*/  @P0 LEA R14, P1, R22, R14, 0x1 ;  /* 0x0000000e160e0211 */ /* 0x001fca00078208ff */
[----:B-1----:R-:W-:Y:S01]  /*10d30*/  @P0 IMAD.X R3, RZ, RZ, R2, P1 ;  /* 0x000000ffff030224 */ /* 0x002fe200008e0602 */
[----:B------:R-:W-:Y:S02]  /*10d40*/  @P0 MOV R2, R14 ;  /* 0x0000000e00020202 */ /* 0x000fe40000000f00 */
        /* <DEDUP_REMOVED lines=16> */
.L_x_5046:
[----:B------:R-:W-:-:S13]  /*10e50*/  ISETP.GE.AND P0, PT, R18, 0x31, PT ;  /* 0x000000311200780c */ /* 0x000fda0003f06270 */
[----:B0-2---:R-:W-:Y:S02]  /*10e60*/  @P0 LEA R2, P1, R22, R14, 0x1 ;  /* 0x0000000e16020211 */ /* 0x005fe400078208ff */
[----:B------:R-:W-:-:S03]  /*10e70*/  @P0 LEA R5, R30, UR46, 0x1 ;  /* 0x0000002e1e050c11 */ /* 0x000fc6000f8e08ff */
[----:B-1----:R-:W-:-:S05]  /*10e80*/  @P0 IMAD.X R3, RZ, RZ, R4, P1 ;  /* 0x000000ffff030224 */ /* 0x002fca00008e0604 */
        /* <DEDUP_REMOVED lines=11> */
.L_x_4997:
        /* <DEDUP_REMOVED lines=11> */
[----:B------:R-:W-:Y:S01]  /*10ff0*/  MOV R4, UR4 ;  /* 0x0000000400047c02 */ /* 0x000fe20008000f00 */
[----:B------:R-:W-:Y:S01]  /*11000*/  IMAD.U32 R5, RZ, RZ, UR5 ;  /* 0x00000005ff057e24 */ /* 0x000fe2000f8e00ff */
[----:B------:R-:W0:Y:S01]  /*11010*/  LDC.64 R2, c[0x4][R2] ;  /* 0x0100000002027b82 */ /* 0x000e220000000a00 */
[----:B------:R-:W-:Y:S01]  /*11020*/  IMAD.U32 R6, RZ, RZ, UR6 ;  /* 0x00000006ff067e24 */ /* 0x000fe2000f8e00ff */
[----:B------:R-:W-:Y:S01]  /*11030*/  MOV R10, UR8 ;  /* 0x00000008000a7c02 */ /* 0x000fe20008000f00 */
[----:B------:R-:W-:Y:S01]  /*11040*/  IMAD.U32 R7, RZ, RZ, UR7 ;  /* 0x00000007ff077e24 */ /* 0x000fe2000f8e00ff */
[----:B------:R-:W-:Y:S01]  /*11050*/  MOV R13, RZ ;  /* 0x000000ff000d7202 */ /* 0x000fe20000000f00 */
[----:B------:R-:W-:-:S02]  /*11060*/  IMAD.U32 R11, RZ, RZ, UR9 ;  /* 0x00000009ff0b7e24 */ /* 0x000fc4000f8e00ff */
[----:B------:R-:W-:Y:S02]  /*11070*/  IMAD.MOV.U32 R8, RZ, RZ, 0x70 ;  /* 0x00000070ff087424 */ /* 0x000fe400078e00ff */
[----:B------:R-:W-:-:S07]  /*11080*/  IMAD.MOV.U32 R12, RZ, RZ, 0x1 ;  /* 0x00000001ff0c7424 */ /* 0x000fce00078e00ff */
[----:B------:R-:W-:-:S07]  /*11090*/  LEPC R20, `(.L_x_4998) ;  /* 0x000000001014794e */ /* 0x000fce0000000000 */
[----:B0-----:R-:W-:Y:S05]  /*110a0*/  CALL.ABS.NOINC R2 ;  /* 0x0000000002007343 */ /* 0x001fea0003c00000 */
.L_x_4998:
[----:B------:R-:W-:Y:S01]  /*110b0*/  UISETP.NE.AND UP0, UPT, UR48, URZ, UPT ;  /* 0x0000003f3000728c */ /* 0x000fe2000bf05270 */
[----:B------:R-:W0:Y:S01]  /*110c0*/  S2R R20, SR_CTAID.Z ;  /* 0x0000000000147919 */ /* 0x000e220000002700 */
[----:B------:R-:W-:Y:S01]  /*110d0*/  VIADD R9, R31, UR41 ;  /* 0x000000291f097c36 */ /* 0x000fe20008000000 */
[----:B------:R-:W-:Y:S01]  /*110e0*/  R2UR UR6, R23 ;  /* 0x00000000170672ca */ /* 0x000fe200000e0000 */
[----:B------:R-:W-:Y:S02]  /*110f0*/  ULDC.64 UR8, c[0x0][0x2d8] ;  /* 0x0000b60000087ab9 */ /* 0x000fe40000000a00 */
[----:B------:R-:W-:Y:S01]  /*11100*/  PLOP3.LUT P0, PT, PT, PT, UP0, 0x80, 0x0 ;  /* 0x000000000000781c */ /* 0x000fe20003f0f008 */
[----:B------:R-:W-:-:S04]  /*11110*/  IMAD.MOV.U32 R7, RZ, RZ, R9 ;  /* 0x000000ffff077224 */ /* 0x000fc800078e0009 */
[----:B------:R-:W-:-:S05]  /*11120*/  @UP0 ULDC UR4, c[0x0][0x44c] ;  /* 0x0001130000040ab9 */ /* 0x000fca0000000800 */
[----:B------:R-:W-:-:S03]  /*11130*/  UIMAD UR6, UR6, UR8, URZ ;  /* 0x00000008060672a4 */ /* 0x000fc6000f8e023f */
[----:B------:R-:W-:Y:S01]  /*11140*/  @P0 IMAD.HI.U32 R0, R9, UR4, RZ ;  /* 0x0000000409000c27 */ /* 0x000fe2000f8e00ff */
[----:B------:R-:W-:Y:S01]  /*11150*/  PLOP3.LUT P0, PT, PT, PT, UP0, 0x80, 0x0 ;  /* 0x000000000000781c */ /* 0x000fe20003f0f008 */
[----:B------:R-:W-:Y:S01]  /*11160*/  @UP0 ULDC UR4, c[0x0][0x450] ;  /* 0x0001140000040ab9 */ /* 0x000fe20000000800 */
[----:B------:R-:W-:-:S11]  /*11170*/  UIMAD UR6, UR40, UR9, UR6 ;  /* 0x00000009280672a4 */ /* 0x000fd6000f8e0206 */
[----:B------:R-:W-:Y:S01]  /*11180*/  @P0 SHF.R.U32.HI R7, RZ, UR4, R0 ;  /* 0x00000004ff070c19 */ /* 0x000fe20008011600 */
[----:B------:R-:W-:Y:S01]  /*11190*/  UIMAD.WIDE.U32 UR4, UR40, UR8, URZ ;  /* 0x00000008280472a5 */ /* 0x000fe2000f8e003f */
[----:B------:R-:W1:Y:S01]  /*111a0*/  LDC R0, c[0x0][0x448] ;  /* 0x00011200ff007b82 */ /* 0x000e620000000800 */
[----:B0-----:R-:W-:Y:S01]  /*111b0*/  SHF.R.S32.HI R6, RZ, 0x1f, R20 ;  /* 0x0000001fff067819 */ /* 0x001fe20000011414 */
[----:B------:R-:W-:Y:S01]  /*111c0*/  ULDC.64 UR8, c[0x0][0x2e0] ;  /* 0x0000b80000087ab9 */ /* 0x000fe20000000a00 */
[----:B------:R-:W-:Y:S02]  /*111d0*/  UIADD3 UR6, UR5, UR6, URZ ;  /* 0x0000000605067290 */ /* 0x000fe4000fffe03f */
[----:B------:R-:W-:Y:S01]  /*111e0*/  MOV R4, UR4 ;  /* 0x0000000400047c02 */ /* 0x000fe20008000f00 */
[----:B------:R-:W-:Y:S02]  /*111f0*/  IMAD R6, R6, UR8, RZ ;  /* 0x0000000806067c24 */ /* 0x000fe4000f8e02ff */
[----:B------:R-:W-:Y:S01]  /*11200*/  IMAD.U32 R5, RZ, RZ, UR5 ;  /* 0x00000005ff057e24 */ /* 0x000fe2000f8e00ff */
[----:B------:R-:W-:Y:S01]  /*11210*/  ULDC.64 UR4, c[0x0][0x2d0] ;  /* 0x0000b40000047ab9 */ /* 0x000fe20000000a00 */
[----:B------:R-:W-:-:S02]  /*11220*/  IMAD.U32 R3, RZ, RZ, UR6 ;  /* 0x00000006ff037e24 */ /* 0x000fc4000f8e00ff */
[----:B------:R-:W-:Y:S01]  /*11230*/  IMAD.MOV.U32 R2, RZ, RZ, R4 ;  /* 0x000000ffff027224 */ /* 0x000fe200078e0004 */
[----:B------:R-:W-:Y:S01]  /*11240*/  SHF.R.S32.HI R4, RZ, 0x1f, R7 ;  /* 0x0000001fff047819 */ /* 0x000fe20000011407 */
[C---:B------:R-:W-:Y:S02]  /*11250*/  IMAD R5, R20.reuse, UR9, R6 ;  /* 0x0000000914057c24 */ /* 0x040fe4000f8e0206 */
[----:B------:R-:W-:-:S04]  /*11260*/  IMAD.WIDE.U32 R2, R20, UR8, R2 ;  /* 0x0000000814027c25 */ /* 0x000fc8000f8e0002 */
[----:B------:R-:W-:Y:S01]  /*11270*/  IMAD.IADD R3, R3, 0x1, R5 ;  /* 0x0000000103037824 */ /* 0x000fe200078e0205 */
[C---:B------:R-:W-:Y:S01]  /*11280*/  IADD3 R5, -R7.reuse, RZ, RZ ;  /* 0x000000ff07057210 */ /* 0x040fe20007ffe1ff */
[----:B------:R-:W-:Y:S02]  /*11290*/  IMAD R4, R4, UR4, RZ ;  /* 0x0000000404047c24 */ /* 0x000fe4000f8e02ff */
[----:B------:R-:W-:-:S04]  /*112a0*/  IMAD.WIDE.U32 R2, R7, UR4, R2 ;  /* 0x0000000407027c25 */ /* 0x000fc8000f8e0002 */
[----:B-1----:R-:W-:Y:S02]  /*112b0*/  IMAD R5, R0, R5, R9 ;  /* 0x0000000500057224 */ /* 0x002fe400078e0209 */
        /* <DEDUP_REMOVED lines=17> */
[----:B------:R-:W-:Y:S02]  /*113d0*/  VIADD R7, R35, UR41 ;  /* 0x0000002923077c36 */ /* 0x000fe40008000000 */
[----:B------:R-:W1:Y:S01]  /*113e0*/  SHFL.IDX PT, R2, R5, RZ, 0x181f ;  /* 0x00181fff05027589 */ /* 0x000e6200000e0000 */
[----:B------:R-:W-:Y:S02]  /*113f0*/  IMAD R0, R0, UR4, RZ ;  /* 0x0000000400007c24 */ /* 0x000fe4000f8e02ff */
[C---:B------:R-:W-:Y:S01]  /*11400*/  VIADD R11, R7.reuse, 0x10 ;  /* 0x00000010070b7836 */ /* 0x040fe20000000000 */
[----:B------:R-:W-:Y:S02]  /*11410*/  SHFL.IDX PT, R6, R5, 0x1, 0x181f ;  /* 0x00381f0005067f89 */ /* 0x000fe400000e0000 */
[----:B------:R-:W-:-:S13]  /*11420*/  ISETP.GE.AND P0, PT, R7, R0, PT ;  /* 0x000000000700720c */ /* 0x000fda0003f06270 */
[----:B------:R-:W-:Y:S02]  /*11430*/  @!P0 LEA R9, R30, UR46, 0x1 ;  /* 0x0000002e1e098c11 */ /* 0x000fe4000f8e08ff */
[----:B0-----:R-:W-:-:S04]  /*11440*/  @!P0 LEA R14, P2, R22, R14, 0x1 ;  /* 0x0000000e160e8211 */ /* 0x001fc800078408ff */
[----:B-1----:R-:W-:Y:S01]  /*11450*/  @!P0 IADD3.X R3, RZ, R2, RZ, P2, !PT ;  /* 0x00000002ff038210 */ /* 0x002fe200017fe4ff */
[----:B------:R-:W-:Y:S02]  /*11460*/  @!P0 IMAD.MOV.U32 R2, RZ, RZ, R14 ;  /* 0x000000ffff028224 */ /* 0x000fe400078e000e */
[----:B------:R-:W0:Y:S04]  /*11470*/  SHFL.IDX PT, R14, R4, 0x1, 0x181f ;  /* 0x00381f00040e7f89 */ /* 0x000e2800000e0000 */
[----:B------:R1:W-:Y:S01]  /*11480*/  @!P0 LDGSTS.E.BYPASS.LTC128B.128 [R9+0x20400], desc[UR36][R2.64], !P1 ;  /* 0x2040000002098fae */ /* 0x0003e2000c901d64 */
[----:B------:R-:W-:Y:S02]  /*11490*/  ISETP.GE.AND P0, PT, R11, R0, PT ;  /* 0x000000000b00720c */ /* 0x000fe40003f06270 */
[----:B-1----:R-:W-:-:S11]  /*114a0*/  IADD3 R9, R7, 0x20, RZ ;  /* 0x0000002007097810 */ /* 0x002fd60007ffe0ff */
[----:B------:R-:W-:Y:S02]  /*114b0*/  @!P0 LEA R21, R30, UR46, 0x1 ;  /* 0x0000002e1e158c11 */ /* 0x000fe4000f8e08ff */
[----:B0-----:R-:W-:Y:S02]  /*114c0*/  @!P0 LEA R2, P2, R22, R14, 0x1 ;  /* 0x0000000e16028211 */ /* 0x001fe400078408ff */
[----:B------:R-:W0:Y:S03]  /*114d0*/  SHFL.IDX PT, R14, R4, 0x2, 0x181f ;  /* 0x00581f00040e7f89 */ /* 0x000e2600000e0000 */
[----:B------:R-:W-:Y:S02]  /*114e0*/  @!P0 IMAD.X R3, RZ, RZ, R6, P2 ;  /* 0x000000ffff038224 */ /* 0x000fe400010e0606 */
        /* <DEDUP_REMOVED lines=9> */
.L_x_5055:
[----:B------:R-:W-:-:S05]  /*11580*/  VIADD R7, R7, 0x30 ;  /* 0x0000003007077836 */ /* 0x000fca0000000000 */
[----:B------:R-:W-:Y:S02]  /*11590*/  ISETP.GE.AND P0, PT, R7, R0, PT ;  /* 0x000000000700720c */ /* 0x000fe40003f06270 */
[----:B------:R-:W-:-:S04]  /*115a0*/  MOV R0, 0x1 ;  /* 0x0000000100007802 */ /* 0x000fc80000000f00 */
[----:B------:R-:W-:-:S07]  /*115b0*/  SHF.L.U32 R0, R0, 0x1f, RZ ;  /* 0x0000001f00007819 */ /* 0x000fce00000006ff */
[----:B0-2---:R-:W-:Y:S02]  /*115c0*/  @!P0 LEA R2, P2, R22, R14, 0x1 ;  /* 0x0000000e16028211 */ /* 0x005fe400078408ff */
[----:B------:R-:W-:-:S03]  /*115d0*/  @!P0 LEA R5, R30, UR46, 0x1 ;  /* 0x0000002e1e058c11 */ /* 0x000fc6000f8e08ff */
[----:B-1----:R-:W-:-:S05]  /*115e0*/  @!P0 IMAD.X R3, RZ, RZ, R6, P2 ;  /* 0x000000ffff038224 */ /* 0x002fca00010e0606 */
        /* <DEDUP_REMOVED lines=11> */
.L_x_5056:
[----:B------:R-:W-:-:S13]  /*116a0*/  ISETP.NE.AND P0, PT, R33, 0x3, PT ;  /* 0x000000032100780c */ /* 0x000fda0003f05270 */
[----:B------:R-:W-:Y:S05]  /*116b0*/  @!P0 BRA `(.L_x_5001) ;  /* 0x0000000000048947 */ /* 0x000fea0003800000 */
[----:B------:R-:W-:Y:S01]  /*116c0*/  BPT.TRAP 0x1 ;  /* 0x000000040000795c */ /* 0x000fe20000300000 */
.L_x_5001:
[----:B------:R-:W1:Y:S02]  /*116d0*/  SYNCS.PHASECHK.TRANS64.TRYWAIT P0, [UR46+0x28c60], R0 ;  /* 0x028c6000ff0075a7 */ /* 0x000e64000800016e */
[----:B-1----:R-:W-:Y:S05]  /*116e0*/  @!P0 BRA `(.L_x_5002) ;  /* 0x0000002800608947 */ /* 0x002fea0003800000 */
.L_x_5057:
        /* <DEDUP_REMOVED lines=66> */
[----:B------:R0:W1:Y:S02]  /*11b10*/  SHFL.IDX PT, R14, R0, 0x3, 0x181f ;  /* 0x00781f00000e7f89 */ /* 0x00006400000e0000 */
[----:B------:R-:W-:Y:S02]  /*11b20*/  IADD3.X R3, RZ, R9, RZ, P6, !PT ;  /* 0x00000009ff037210 */ /* 0x000fe400037fe4ff */
        /* <DEDUP_REMOVED lines=37> */
.L_x_5067:
        /* <DEDUP_REMOVED lines=30> */
.L_x_5004:
[----:B------:R-:W-:Y:S01]  /*11f60*/  VIADD R25, R25, 0xfffffffe ;  /* 0xfffffffe19197836 */ /* 0x000fe20000000000 */
[----:B------:R-:W-:Y:S01]  /*11f70*/  SYNCS.ARRIVE.TRANS64.A1T0 RZ, [UR46+0x28c50], RZ ;  /* 0x028c50ffffff79a7 */ /* 0x000fe2000810002e */
[----:B------:R-:W-:Y:S01]  /*11f80*/  BSSY B0, `(.L_x_4982) ;  /* 0x00000f2000007945 */ /* 0x000fe20003800000 */
[----:B------:R-:W-:Y:S01]  /*11f90*/  MOV R0, 0x1 ;  /* 0x0000000100007802 */ /* 0x000fe20000000f00 */
[----:B------:R-:W-:Y:S01]  /*11fa0*/  IMAD.MOV.U32 R21, RZ, RZ, 0x1 ;  /* 0x00000001ff157424 */ /* 0x000fe200078e00ff */
[----:B------:R-:W-:-:S13]  /*11fb0*/  ISETP.GE.AND P0, PT, R25, UR49, PT ;  /* 0x0000003119007c0c */ /* 0x000fda000bf06270 */
[----:B------:R-:W-:Y:S05]  /*11fc0*/  @!P0 BRA `(.L_x_5005) ;  /* 0x0000000c00b48947 */ /* 0x000fea0003800000 */
[----:B------:R-:W-:Y:S01]  /*11fd0*/  UIADD3 UR4, UR45, 0x1, URZ ;  /* 0x000000012d047890 */ /* 0x000fe2000fffe03f */
[----:B------:R-:W-:Y:S01]  /*11fe0*/  LOP3.LUT R3, RZ, UR43, RZ, 0x33, !PT ;  /* 0x0000002bff037c12 */ /* 0x000fe2000f8e33ff */
[----:B------:R-:W-:Y:S01]  /*11ff0*/  IMAD.MOV.U32 R21, RZ, RZ, 0x1 ;  /* 0x00000001ff157424 */ /* 0x000fe200078e00ff */
[----:B------:R-:W-:Y:S01]  /*12000*/  LOP3.LUT R5, RZ, UR42, RZ, 0x33, !PT ;  /* 0x0000002aff057c12 */ /* 0x000fe2000f8e33ff */
[----:B------:R-:W-:Y:S01]  /*12010*/  UIMAD UR4, UR4, UR38, URZ ;  /* 0x00000026040472a4 */ /* 0x000fe2000f8e023f */
[----:B------:R-:W-:Y:S02]  /*12020*/  IADD3 R35, R36, R28, R35 ;  /* 0x0000001c24237210 */ /* 0x000fe40007ffe023 */
[----:B------:R-:W-:Y:S02]  /*12030*/  LOP3.LUT R28, R34, 0x40, RZ, 0xc0, !PT ;  /* 0x00000040221c7812 */ /* 0x000fe400078ec0ff */
[----:B------:R-:W-:Y:S01]  /*12040*/  LOP3.LUT R25, R17, 0x80, RZ, 0xc0, !PT ;  /* 0x0000008011197812 */ /* 0x000fe200078ec0ff */
[----:B------:R-:W-:Y:S01]  /*12050*/  VIADD R2, R35, 0xffffff40 ;  /* 0xffffff4023027836 */ /* 0x000fe20000000000 */
[----:B------:R-:W-:-:S02]  /*12060*/  LOP3.LUT R0, RZ, UR4, RZ, 0x33, !PT ;  /* 0x00000004ff007c12 */ /* 0x000fc4000f8e33ff */
[----:B------:R-:W-:Y:S02]  /*12070*/  SHF.R.U32.HI R28, RZ, 0x2, R28 ;  /* 0x00000002ff1c7819 */ /* 0x000fe4000001161c */
[----:B------:R-:W-:Y:S02]  /*12080*/  VIADDMNMX R0, R0, -UR44, R3, !PT ;  /* 0x8000002c00007c46 */ /* 0x000fe4000f800103 */
[----:B------:R-:W-:Y:S02]  /*12090*/  SHF.R.U32.HI R25, RZ, 0x3, R25 ;  /* 0x00000003ff197819 */ /* 0x000fe40000011619 */
[----:B------:R-:W-:Y:S02]  /*120a0*/  VIMNMX R5, R0, R5, !PT ;  /* 0x0000000500057248 */ /* 0x000fe40007fe0100 */
[----:B------:R-:W-:Y:S02]  /*120b0*/  MOV R0, 0x1 ;  /* 0x0000000100007802 */ /* 0x000fe40000000f00 */
[C---:B------:R-:W-:Y:S01]  /*120c0*/  IADD3 R22, -R5.reuse, -0x2, RZ ;  /* 0xfffffffe05167810 */ /* 0x040fe20007ffe1ff */
[----:B------:R-:W-:-:S07]  /*120d0*/  IMAD R9, R5, -0x40, R2 ;  /* 0xffffffc005097824 */ /* 0x000fce00078e0202 */
.L_x_5020:
[----:B------:R-:W-:Y:S01]  /*120e0*/  ISETP.NE.AND P1, PT, R37, 0x1, PT ;  /* 0x000000012500780c */ /* 0x000fe20003f25270 */
[----:B------:R-:W-:Y:S01]  /*120f0*/  BSSY B1, `(.L_x_5006) ;  /* 0x0000014000017945 */ /* 0x000fe20003800000 */
[----:B------:R-:W-:Y:S01]  /*12100*/  ISETP.GT.U32.AND P0, PT, R31, 0x3f, PT ;  /* 0x0000003f1f00780c */ /* 0x000fe20003f04070 */
[----:B------:R-:W-:Y:S02]  /*12110*/  IMAD.MOV.U32 R7, RZ, RZ, R9 ;  /* 0x000000ffff077224 */ /* 0x000fe400078e0009 */
[----:B------:R-:W-:-:S08]  /*12120*/  IMAD.MOV.U32 R6, RZ, RZ, RZ ;  /* 0x000000ffff067224 */ /* 0x000fd000078e00ff */
        /* <DEDUP_REMOVED lines=11> */
[----:B------:R-:W-:-:S04]  /*121e0*/  ULDC.64 UR4, c[0x0][0x418] ;  /* 0x0001060000047ab9 */ /* 0x000fc80000000a00 */
[----:B------:R-:W-:Y:S02]  /*121f0*/  IADD3 R3, R5, R3, RZ ;  /* 0x0000000305037210 */ /* 0x000fe40007ffe0ff */
[----:B------:R-:W-:-:S04]  /*12200*/  LEA R4, P0, R2, UR4, 0x2 ;  /* 0x0000000402047c11 */ /* 0x000fc8000f8010ff */
[----:B------:R-:W-:-:S05]  /*12210*/  LEA.HI.X R5, R2, UR5, R3, 0x2, P0 ;  /* 0x0000000502057c11 */ /* 0x000fca00080f1403 */
[----:B------:R0:W5:Y:S04]  /*12220*/  LDG.E R6, desc[UR36][R4.64] ;  /* 0x0000002404067981 */ /* 0x000168000c1e1900 */
.L_x_5007:
[----:B------:R-:W-:Y:S05]  /*12230*/  BSYNC B1 ;  /* 0x0000000000017941 */ /* 0x000fea0003800000 */
.L_x_5006:
[----:B------:R-:W-:-:S13]  /*12240*/  ISETP.NE.AND P0, PT, R33, 0x3, PT ;  /* 0x000000032100780c */ /* 0x000fda0003f05270 */
[----:B------:R-:W-:Y:S05]  /*12250*/  @!P0 BRA `(.L_x_5008) ;  /* 0x0000000000048947 */ /* 0x000fea0003800000 */
[----:B------:R-:W-:Y:S01]  /*12260*/  BPT.TRAP 0x1 ;  /* 0x000000040000795c */ /* 0x000fe20000300000 */
.L_x_5008:
[----:B------:R-:W-:Y:S01]  /*12270*/  LEA R10, R0, UR46, 0x3 ;  /* 0x0000002e000a7c11 */ /* 0x000fe2000f8e18ff */
[----:B------:R-:W-:Y:S01]  /*12280*/  BSSY B1, `(.L_x_5009) ;  /* 0x0000004000017945 */ /* 0x000fe20003800000 */
[----:B------:R-:W-:-:S04]  /*12290*/  SHF.L.U32 R20, R21, 0x1f, RZ ;  /* 0x0000001f15147819 */ /* 0x000fc800000006ff */
[----:B------:R-:W1:Y:S02]  /*122a0*/  SYNCS.PHASECHK.TRANS64.TRYWAIT P0, [R10+URZ+0x28c40], R20 ;  /* 0x028c40140a0075a7 */ /* 0x000e64000800017f */
[----:B-1----:R-:W-:Y:S05]  /*122b0*/  @!P0 BRA `(.L_x_5010) ;  /* 0x0000002400948947 */ /* 0x002fea0003800000 */
.L_x_5068:
[----:B------:R-:W-:Y:S05]  /*122c0*/  BSYNC B1 ;  /* 0x0000000000017941 */ /* 0x000fea0003800000 */
.L_x_5009:
        /* <DEDUP_REMOVED lines=25> */
[----:B------:R-:W-:Y:S01]  /*12460*/  IADD3 R29, R3, UR4, RZ ;  /* 0x00000004031d7c10 */ /* 0x000fe2000fffe0ff */
[----:B------:R-:W-:-:S03]  /*12470*/  UMOV UR4, 0xffffffff ;  /* 0xffffffff00047882 */ /* 0x000fc60000000000 */
        /* <DEDUP_REMOVED lines=17> */
[----:B------:R3:W0:Y:S01]  /*12590*/  SHFL.IDX PT, R14, R26, 0x3, 0x181f ;  /* 0x00781f001a0e7f89 */ /* 0x00062200000e0000 */
[----:B--2---:R-:W-:-:S05]  /*125a0*/  IADD3.X R3, RZ, R3, RZ, P0, !PT ;  /* 0x00000003ff037210 */ /* 0x004fca00007fe4ff */
[----:B------:R3:W-:Y:S04]  /*125b0*/  LDGSTS.E.BYPASS.LTC128B.128 [R27+0x23400], desc[UR36][R2.64], !P1 ;  /* 0x23400000021b7fae */ /* 0x0007e8000c901d64 */
.L_x_5078:
        /* <DEDUP_REMOVED lines=8> */
.L_x_5012:
        /* <DEDUP_REMOVED lines=10> */
.L_x_5013:
[----:B------:R2:W-:Y:S01]  /*126e0*/  SYNCS.ARRIVE.TRANS64.A1T0 RZ, [R10+URZ+0x28c30], RZ ;  /* 0x028c30ff0aff79a7 */ /* 0x0005e2000810003f */
[----:B------:R-:W-:Y:S05]  /*126f0*/  @!P2 BRA `(.L_x_5014) ;  /* 0x000000000004a947 */ /* 0x000fea0003800000 */
[----:B------:R-:W-:Y:S01]  /*12700*/  BPT.TRAP 0x1 ;  /* 0x000000040000795c */ /* 0x000fe20000300000 */
.L_x_5014:
[----:B------:R-:W3:Y:S01]  /*12710*/  SYNCS.PHASECHK.TRANS64.TRYWAIT P0, [R10+URZ+0x28c60], R20 ;  /* 0x028c60140a0075a7 */ /* 0x000ee2000800017f */
[----:B------:R-:W-:Y:S04]  /*12720*/  BSSY B1, `(.L_x_5015) ;  /* 0x0000002000017945 */ /* 0x000fe80003800000 */
[----:B---3--:R-:W-:Y:S05]  /*12730*/  @!P0 BRA `(.L_x_5016) ;  /* 0x0000002400948947 */ /* 0x008fea0003800000 */
.L_x_5079:
[----:B------:R-:W-:Y:S05]  /*12740*/  BSYNC B1 ;  /* 0x0000000000017941 */ /* 0x000fea0003800000 */
.L_x_5015:
        /* <DEDUP_REMOVED lines=51> */
[----:B------:R0:W1:Y:S01]  /*12a80*/  SHFL.IDX PT, R14, R18, 0x3, 0x181f ;  /* 0x00781f00120e7f89 */ /* 0x00006200000e0000 */
[----:B------:R-:W-:Y:S02]  /*12a90*/  IADD3.X R3, RZ, R20, RZ, P0, !PT ;  /* 0x00000014ff037210 */ /* 0x000fe400007fe4ff */
        /* <DEDUP_REMOVED lines=24> */
.L_x_5089:
        /* <DEDUP_REMOVED lines=20> */
.L_x_5018:
        /* <DEDUP_REMOVED lines=10> */
.L_x_5019:
[----:B------:R-:W-:Y:S01]  /*12e00*/  VIADD R0, R0, 0x1 ;  /* 0x0000000100007836 */ /* 0x000fe20000000000 */
[----:B------:R-:W-:Y:S01]  /*12e10*/  IADD3 R22, R22, -0x1, RZ ;  /* 0xffffffff16167810 */ /* 0x000fe20007ffe0ff */
[----:B------:R1:W-:Y:S01]  /*12e20*/  SYNCS.ARRIVE.TRANS64.A1T0 RZ, [R10+URZ+0x28c50], RZ ;  /* 0x028c50ff0aff79a7 */ /* 0x0003e2000810003f */
[----:B------:R-:W-:Y:S02]  /*12e30*/  VIADD R9, R9, 0xffffffc0 ;  /* 0xffffffc009097836 */ /* 0x000fe40000000000 */
[----:B------:R-:W-:-:S04]  /*12e40*/  ISETP.NE.AND P0, PT, R0, 0x2, PT ;  /* 0x000000020000780c */ /* 0x000fc80003f05270 */
[----:B------:R-:W-:Y:S02]  /*12e50*/  SEL R0, R0, RZ, P0 ;  /* 0x000000ff00007207 */ /* 0x000fe40000000000 */
[----:B0-----:R-:W-:Y:S02]  /*12e60*/  SEL R2, RZ, 0x1, P0 ;  /* 0x00000001ff027807 */ /* 0x001fe40000000000 */
[----:B------:R-:W-:Y:S02]  /*12e70*/  ISETP.GT.AND P0, PT, R22, UR49, PT ;  /* 0x0000003116007c0c */ /* 0x000fe4000bf04270 */
[----:B------:R-:W-:-:S11]  /*12e80*/  LOP3.LUT R21, R21, R2, RZ, 0x3c, !PT ;  /* 0x0000000215157212 */ /* 0x000fd600078e3cff */
[----:B-1----:R-:W-:Y:S05]  /*12e90*/  @P0 BRA `(.L_x_5020) ;  /* 0xfffffff000900947 */ /* 0x002fea000383ffff */
.L_x_5005:
[----:B------:R-:W-:Y:S05]  /*12ea0*/  BSYNC B0 ;  /* 0x0000000000007941 */ /* 0x000fea0003800000 */
.L_x_4982:
[----:B------:R-:W0:Y:S01]  /*12eb0*/  S2R R3, SR_CgaCtaId ;  /* 0x0000000000037919 */ /* 0x000e220000008800 */
[----:B------:R-:W-:Y:S01]  /*12ec0*/  MOV R2, 0x400 ;  /* 0x0000040000027802 */ /* 0x000fe20000000f00 */
[----:B------:R-:W-:Y:S01]  /*12ed0*/  BSSY B0, `(.L_x_5021) ;  /* 0x0000005000007945 */ /* 0x000fe20003800000 */
[----:B------:R-:W-:Y:S02]  /*12ee0*/  SHF.L.U32 R4, R4, 0x1f, RZ ;  /* 0x0000001f04047819 */ /* 0x000fe400000006ff */
[----:B0-----:R-:W-:-:S04]  /*12ef0*/  LEA R5, R3, R2, 0x18 ;  /* 0x0000000203057211 */ /* 0x001fc800078ec0ff */
[----:B------:R-:W0:Y:S02]  /*12f00*/  SYNCS.PHASECHK.TRANS64.TRYWAIT P0, [R5+URZ+0x28c20], R4 ;  /* 0x028c2004050075a7 */ /* 0x000e24000800017f */
[----:B0-----:R-:W-:Y:S05]  /*12f10*/  @!P0 BRA `(.L_x_5022) ;  /* 0x0000002400748947 */ /* 0x001fea0003800000 */
.L_x_5090:
[----:B------:R-:W-:Y:S05]  /*12f20*/  BSYNC B0 ;  /* 0x0000000000007941 */ /* 0x000fea0003800000 */
.L_x_5021:
[----:B------:R-:W-:-:S03]  /*12f30*/  UMOV UR4, 0xffffffff ;  /* 0xffffffff00047882 */ /* 0x000fc60000000000 */
[----:B------:R-:W-:Y:S05]  /*12f40*/  BRA.DIV UR4, `(.L_x_5023) ;  /* 0x00000026047c7947 */ /* 0x000fea000b800000 */
[----:B------:R-:W1:Y:S02]  /*12f50*/  S2R R2, SR_TID.X ;  /* 0x0000000000027919 */ /* 0x000e640000002100 */
[----:B-1----:R-:W-:-:S04]  /*12f60*/  SHF.R.U32.HI R2, RZ, 0x5, R2 ;  /* 0x00000005ff027819 */ /* 0x002fc80000011602 */
[----:B------:R-:W-:-:S05]  /*12f70*/  LOP3.LUT R2, R2, 0x3, RZ, 0xc0, !PT ;  /* 0x0000000302027812 */ /* 0x000fca00078ec0ff */
[----:B------:R1:W3:Y:S02]  /*12f80*/  SHFL.IDX PT, R14, R2, RZ, 0x1f ;  /* 0x00001fff020e7589 */ /* 0x0002e400000e0000 */
.L_x_5093:
[----:B---3--:R-:W-:-:S13]  /*12f90*/  ISETP.NE.AND P0, PT, R14, RZ, PT ;  /* 0x000000ff0e00720c */ /* 0x008fda0003f05270 */
[----:B------:R-:W-:Y:S05]  /*12fa0*/  @P0 BRA `(.L_x_4871) ;  /* 0x0000000000880947 */ /* 0x000fea0003800000 */
[----:B------:R-:W-:-:S03]  /*12fb0*/  UMOV UR4, 0xffffffff ;  /* 0xffffffff00047882 */ /* 0x000fc60000000000 */
[----:B------:R-:W-:Y:S05]  /*12fc0*/  BRA.DIV UR4, `(.L_x_5024) ;  /* 0x0000002604907947 */ /* 0x000fea000b800000 */
[----:B------:R-:W-:-:S13]  /*12fd0*/  ELECT P6, URZ, PT ;  /* 0x00000000003f782f */ /* 0x000fda00038c0000 */
.L_x_5096:
[----:B------:R-:W-:Y:S05]  /*12fe0*/  @!P6 BRA `(.L_x_4871) ;  /* 0x000000000078e947 */ /* 0x000fea0003800000 */
[----:B------:R-:W-:-:S06]  /*12ff0*/  ULOP3.LUT UR4, UR39, 0x2, URZ, 0xfc, !UPT ;  /* 0x0000000227047892 */ /* 0x000fcc000f8efc3f */
[----:B-1----:R-:W-:-:S05]  /*13000*/  IMAD.U32 R2, RZ, RZ, UR4 ;  /* 0x00000004ff027e24 */ /* 0x002fca000f8e00ff */
[----:B------:R-:W-:-:S13]  /*13010*/  ISETP.NE.AND P0, PT, R2, 0x3, PT ;  /* 0x000000030200780c */ /* 0x000fda0003f05270 */
[----:B------:R-:W-:Y:S05]  /*13020*/  @!P0 BRA `(.L_x_5025) ;  /* 0x0000000000048947 */ /* 0x000fea0003800000 */
[----:B------:R-:W-:Y:S01]  /*13030*/  BPT.TRAP 0x1 ;  /* 0x000000040000795c */ /* 0x000fe20000300000 */
.L_x_5025:
[C---:B0-----:R-:W-:Y:S01]  /*13040*/  IMAD R4, R0.reuse, 0x8, R5 ;  /* 0x0000000800047824 */ /* 0x041fe200078e0205 */
[----:B------:R-:W-:Y:S02]  /*13050*/  SHF.L.U32 R3, R21, 0x1f, RZ ;  /* 0x0000001f15037819 */ /* 0x000fe400000006ff */
[----:B------:R-:W-:Y:S02]  /*13060*/  IADD3 R0, R0, 0x1, RZ ;  /* 0x0000000100007810 */ /* 0x000fe40007ffe0ff */
[----:B------:R-:W0:Y:S02]  /*13070*/  SYNCS.PHASECHK.TRANS64.TRYWAIT P1, [R4+URZ+0x28c40], R3 ;  /* 0x028c4003040075a7 */ /* 0x000e24000802017f */
[----:B------:R-:W-:-:S04]  /*13080*/  ISETP.NE.AND P2, PT, R0, 0x2, PT ;  /* 0x000000020000780c */ /* 0x000fc80003f45270 */
[----:B------:R-:W-:Y:S01]  /*13090*/  SEL R2, RZ, 0x1, P2 ;  /* 0x00000001ff027807 */ /* 0x000fe20001000000 */
[----:B0-----:R-:W-:Y:S08]  /*130a0*/  @!P1 BRA `(.L_x_5026) ;  /* 0x0000002400789947 */ /* 0x001ff00003800000 */
.L_x_5097:
[----:B------:R-:W-:Y:S02]  /*130b0*/  SEL R0, R0, RZ, P2 ;  /* 0x000000ff00007207 */ /* 0x000fe40001000000 */
[----:B------:R-:W-:Y:S01]  /*130c0*/  LOP3.LUT R2, R21, R2, RZ, 0x3c, !PT ;  /* 0x0000000215027212 */ /* 0x000fe200078e3cff */
[----:B------:R-:W-:Y:S06]  /*130d0*/  @!P0 BRA `(.L_x_5027) ;  /* 0x0000000000048947 */ /* 0x000fec0003800000 */
[----:B------:R-:W-:Y:S01]  /*130e0*/  BPT.TRAP 0x1 ;  /* 0x000000040000795c */ /* 0x000fe20000300000 */
.L_x_5027:
[----:B------:R-:W-:Y:S01]  /*130f0*/  IMAD R5, R0, 0x8, R5 ;  /* 0x0000000800057824 */ /* 0x000fe200078e0205 */
[----:B------:R-:W-:-:S04]  /*13100*/  SHF.L.U32 R0, R2, 0x1f, RZ ;  /* 0x0000001f02007819 */ /* 0x000fc800000006ff */
[----:B------:R-:W1:Y:S02]  /*13110*/  SYNCS.PHASECHK.TRANS64.TRYWAIT P1, [R5+URZ+0x28c40], R0 ;  /* 0x028c4000050075a7 */ /* 0x000e64000802017f */
[----:B-1----:R-:W-:Y:S05]  /*13120*/  @!P1 BRA `(.L_x_5028) ;  /* 0x00000024006c9947 */ /* 0x002fea0003800000 */
.L_x_5098:
[----:B------:R-:W-:Y:S05]  /*13130*/  @!P0 BRA `(.L_x_5029) ;  /* 0x0000000000048947 */ /* 0x000fea0003800000 */
[----:B------:R-:W-:Y:S01]  /*13140*/  BPT.TRAP 0x1 ;  /* 0x000000040000795c */ /* 0x000fe20000300000 */
.L_x_5029:
[----:B------:R-:W3:Y:S02]  /*13150*/  SYNCS.PHASECHK.TRANS64.TRYWAIT P1, [R4+URZ+0x28c60], R3 ;  /* 0x028c6003040075a7 */ /* 0x000ee4000802017f */
[----:B---3--:R-:W-:Y:S05]  /*13160*/  @!P1 BRA `(.L_x_5030) ;  /* 0x0000002400709947 */ /* 0x008fea0003800000 */
.L_x_5099:
[----:B------:R-:W-:Y:S05]  /*13170*/  @!P0 BRA `(.L_x_5031) ;  /* 0x0000000000048947 */ /* 0x000fea0003800000 */
[----:B------:R-:W-:Y:S01]  /*13180*/  BPT.TRAP 0x1 ;  /* 0x000000040000795c */ /* 0x000fe20000300000 */
.L_x_5031:
[----:B----4-:R4:W0:Y:S02]  /*13190*/  SYNCS.PHASECHK.TRANS64.TRYWAIT P0, [R5+URZ+0x28c60], R0 ;  /* 0x028c6000050075a7 */ /* 0x010824000800017f */
[----:B0-----:R-:W-:Y:S05]  /*131a0*/  @!P0 NANOSLEEP.SYNCS 0x989680 ;  /* 0x009896800000895d */ /* 0x001fea0003900000 */
[----:B------:R-:W0:Y:S02]  /*131b0*/  @!P0 SYNCS.PHASECHK.TRANS64 P0, [R5+URZ+0x28c60], R0 ;  /* 0x028c6000050085a7 */ /* 0x000e24000800007f */
[----:B0-----:R-:W-:Y:S05]  /*131c0*/  @!P0 BRA `(.L_x_5031) ;  /* 0xfffffffc00f08947 */ /* 0x001fea000383ffff */
.L_x_4871:
[----:B------:R-:W-:Y:S05]  /*131d0*/  BSYNC B6 ;  /* 0x0000000000067941 */ /* 0x000fea0003800000 */
.L_x_4868:
[----:B------:R-:W-:Y:S05]  /*131e0*/  EXIT ;  /* 0x000000000000794d */ /* 0x000fea0003800000 */
.L_x_4882:
[----:B0-----:R-:W-:-:S04]  /*131f0*/  IMAD.U32 R5, RZ, RZ, UR5 ;  /* 0x00000005ff057e24 */ /* 0x001fc8000f8e00ff */
[----:B------:R0:W1:Y:S03]  /*13200*/  SYNCS.PHASECHK.TRANS64.TRYWAIT P1, [R5+URZ+0x28c50], R2 ;  /* 0x028c5002050075a7 */ /* 0x000066000802017f */
[----:B-1----:R-:W-:Y:S05]  /*13210*/  @!P1 NANOSLEEP.SYNCS 0x989680 ;  /* 0x009896800000995d */ /* 0x002fea0003900000 */
[----:B------:R-:W1:Y:S02]  /*13220*/  @!P1 SYNCS.PHASECHK.TRANS64 P1, [R5+URZ+0x28c50], R2 ;  /* 0x028c5002050095a7 */ /* 0x000e64000802007f */
[----:B-1----:R-:W-:Y:S05]  /*13230*/  @!P1 BRA `(.L_x_4882) ;  /* 0xfffffffc00ec9947 */ /* 0x002fea000383ffff */
[----:B------:R-:W-:Y:S05]  /*13240*/  BRA `(.L_x_5032) ;  /* 0xfffffee400547947 */ /* 0x000fea000383ffff */
.L_x_4888:
[----:B-1----:R-:W-:-:S04]  /*13250*/  IMAD.U32 R5, RZ, RZ, UR7 ;  /* 0x00000007ff057e24 */ /* 0x002fc8000f8e00ff */
[----:B------:R1:W2:Y:S03]  /*13260*/  SYNCS.PHASECHK.TRANS64.TRYWAIT P1, [R5+URZ+0x28c50], R2 ;  /* 0x028c5002050075a7 */ /* 0x0002a6000802017f */
[----:B--2---:R-:W-:Y:S05]  /*13270*/  @!P1 NANOSLEEP.SYNCS 0x989680 ;  /* 0x009896800000995d */ /* 0x004fea0003900000 */
[----:B------:R-:W2:Y:S02]  /*13280*/  @!P1 SYNCS.PHASECHK.TRANS64 P1, [R5+URZ+0x28c50], R2 ;  /* 0x028c5002050095a7 */ /* 0x000ea4000802007f */
[----:B--2---:R-:W-:Y:S05]  /*13290*/  @!P1 BRA `(.L_x_4888) ;  /* 0xfffffffc00ec9947 */ /* 0x004fea000383ffff */
[----:B------:R-:W-:Y:S05]  /*132a0*/  BRA `(.L_x_4887) ;  /* 0xfffffef000587947 */ /* 0x000fea000383ffff */
.L_x_4899:
[----:B-1----:R-:W-:-:S04]  /*132b0*/  MOV R0, UR40 ;  /* 0x0000002800007c02 */ /* 0x002fc80008000f00 */
[----:B------:R1:W2:Y:S03]  /*132c0*/  SYNCS.PHASECHK.TRANS64.TRYWAIT P0, [R0+URZ+0x28c00], R13 ;  /* 0x028c000d000075a7 */ /* 0x0002a6000800017f */
[----:B--2---:R-:W-:Y:S05]  /*132d0*/  @!P0 NANOSLEEP.SYNCS 0x989680 ;  /* 0x009896800000895d */ /* 0x004fea0003900000 */
[----:B------:R-:W2:Y:S02]  /*132e0*/  @!P0 SYNCS.PHASECHK.TRANS64 P0, [R0+URZ+0x28c00], R13 ;  /* 0x028c000d000085a7 */ /* 0x000ea4000800007f */
[----:B--2---:R-:W-:Y:S05]  /*132f0*/  @!P0 BRA `(.L_x_4899) ;  /* 0xfffffffc00ec8947 */ /* 0x004fea000383ffff */
[----:B------:R-:W-:Y:S05]  /*13300*/  BRA `(.L_x_5033) ;  /* 0xffffff08005c7947 */ /* 0x000fea000383ffff */
.L_x_4903:
[----:B-1----:R-:W-:-:S04]  /*13310*/  IMAD.U32 R2, RZ, RZ, UR40 ;  /* 0x00000028ff027e24 */ /* 0x002fc8000f8e00ff */
[----:B------:R1:W2:Y:S03]  /*13320*/  SYNCS.PHASECHK.TRANS64.TRYWAIT P0, [R2+URZ+0x28c30], R13 ;  /* 0x028c300d020075a7 */ /* 0x0002a6000800017f */
[----:B--2---:R-:W-:Y:S05]  /*13330*/  @!P0 NANOSLEEP.SYNCS 0x989680 ;  /* 0x009896800000895d */ /* 0x004fea0003900000 */
[----:B------:R-:W2:Y:S02]  /*13340*/  @!P0 SYNCS.PHASECHK.TRANS64 P0, [R2+URZ+0x28c30], R13 ;  /* 0x028c300d020085a7 */ /* 0x000ea4000800007f */
[----:B--2---:R-:W-:Y:S05]  /*13350*/  @!P0 BRA `(.L_x_4903) ;  /* 0xfffffffc00ec8947 */ /* 0x004fea000383ffff */
[----:B------:R-:W-:Y:S05]  /*13360*/  BRA `(.L_x_4902) ;  /* 0xffffff08009c7947 */ /* 0x000fea000383ffff */
.L_x_4916:
[----:B--2---:R-:W-:-:S04]  /*13370*/  IMAD.U32 R14, RZ, RZ, UR40 ;  /* 0x00000028ff0e7e24 */ /* 0x004fc8000f8e00ff */
[----:B------:R2:W4:Y:S03]  /*13380*/  SYNCS.PHASECHK.TRANS64.TRYWAIT P0, [R14+URZ+0x28c50], R13 ;  /* 0x028c500d0e0075a7 */ /* 0x000526000800017f */
[----:B----4-:R-:W-:Y:S05]  /*13390*/  @!P0 NANOSLEEP.SYNCS 0x989680 ;  /* 0x009896800000895d */ /* 0x010fea0003900000 */
[----:B------:R-:W4:Y:S02]  /*133a0*/  @!P0 SYNCS.PHASECHK.TRANS64 P0, [R14+URZ+0x28c50], R13 ;  /* 0x028c500d0e0085a7 */ /* 0x000f24000800007f */
[----:B----4-:R-:W-:Y:S05]  /*133b0*/  @!P0 BRA `(.L_x_4916) ;  /* 0xfffffffc00ec8947 */ /* 0x010fea000383ffff */
[----:B------:R-:W-:Y:S05]  /*133c0*/  BRA `(.L_x_4915) ;  /* 0xffffff2400fc7947 */ /* 0x000fea000383ffff */
.L_x_4925:
[----:B-1----:R-:W-:-:S04]  /*133d0*/  IMAD.U32 R12, RZ, RZ, UR31 ;  /* 0x0000001fff0c7e24 */ /* 0x002fc8000f8e00ff */
[----:B------:R1:W2:Y:S03]  /*133e0*/  SYNCS.PHASECHK.TRANS64.TRYWAIT P0, [R12+URZ+0x28c30], R13 ;  /* 0x028c300d0c0075a7 */ /* 0x0002a6000800017f */
[----:B--2---:R-:W-:Y:S05]  /*133f0*/  @!P0 NANOSLEEP.SYNCS 0x989680 ;  /* 0x009896800000895d */ /* 0x004fea0003900000 */
[----:B------:R-:W2:Y:S02]  /*13400*/  @!P0 SYNCS.PHASECHK.TRANS64 P0, [R12+URZ+0x28c30], R13 ;  /* 0x028c300d0c0085a7 */ /* 0x000ea4000800007f */
[----:B--2---:R-:W-:Y:S05]  /*13410*/  @!P0 BRA `(.L_x_4925) ;  /* 0xfffffffc00ec8947 */ /* 0x004fea000383ffff */
[----:B------:R-:W-:Y:S05]  /*13420*/  BRA `(.L_x_4924) ;  /* 0xffffff2c009c7947 */ /* 0x000fea000383ffff */
.L_x_4938:
[----:B-1----:R-:W-:-:S04]  /*13430*/  MOV R14, UR31 ;  /* 0x0000001f000e7c02 */ /* 0x002fc80008000f00 */
[----:B------:R1:W2:Y:S03]  /*13440*/  SYNCS.PHASECHK.TRANS64.TRYWAIT P0, [R14+URZ+0x28c50], R13 ;  /* 0x028c500d0e0075a7 */ /* 0x0002a6000800017f */
[----:B--2---:R-:W-:Y:S05]  /*13450*/  @!P0 NANOSLEEP.SYNCS 0x989680 ;  /* 0x009896800000895d */ /* 0x004fea0003900000 */
[----:B------:R-:W2:Y:S02]  /*13460*/  @!P0 SYNCS.PHASECHK.TRANS64 P0, [R14+URZ+0x28c50], R13 ;  /* 0x028c500d0e0085a7 */ /* 0x000ea4000800007f */
[----:B--2---:R-:W-:Y:S05]  /*13470*/  @!P0 BRA `(.L_x_4938) ;  /* 0xfffffffc00ec8947 */ /* 0x004fea000383ffff */
[----:B------:R-:W-:Y:S05]  /*13480*/  BRA `(.L_x_4937) ;  /* 0xffffff4c007c7947 */ /* 0x000fea000383ffff */
.L_x_4948:
[----:B-1----:R-:W-:-:S04]  /*13490*/  IMAD.U32 R11, RZ, RZ, UR26 ;  /* 0x0000001aff0b7e24 */ /* 0x002fc8000f8e00ff */
[----:B------:R1:W2:Y:S03]  /*134a0*/  SYNCS.PHASECHK.TRANS64.TRYWAIT P1, [R11+URZ+0x28c30], R14 ;  /* 0x028c300e0b0075a7 */ /* 0x0002a6000802017f */
[----:B--2---:R-:W-:Y:S05]  /*134b0*/  @!P1 NANOSLEEP.SYNCS 0x989680 ;  /* 0x009896800000995d */ /* 0x004fea0003900000 */
[----:B------:R-:W2:Y:S02]  /*134c0*/  @!P1 SYNCS.PHASECHK.TRANS64 P1, [R11+URZ+0x28c30], R14 ;  /* 0x028c300e0b0095a7 */ /* 0x000ea4000802007f */
[----:B--2---:R-:W-:Y:S05]  /*134d0*/  @!P1 BRA `(.L_x_4948) ;  /* 0xfffffffc00ec9947 */ /* 0x004fea000383ffff */
[----:B------:R-:W-:Y:S05]  /*134e0*/  BRA `(.L_x_4947) ;  /* 0xffffff54000c7947 */ /* 0x000fea000383ffff */
.L_x_4953:
[----:B---3--:R-:W-:-:S04]  /*134f0*/  IMAD.U32 R15, RZ, RZ, UR26 ;  /* 0x0000001aff0f7e24 */ /* 0x008fc8000f8e00ff */
[----:B------:R3:W4:Y:S03]  /*13500*/  SYNCS.PHASECHK.TRANS64.TRYWAIT P1, [R15+URZ+0x28c50], R14 ;  /* 0x028c500e0f0075a7 */ /* 0x000726000802017f */
[----:B----4-:R-:W-:Y:S05]  /*13510*/  @!P1 NANOSLEEP.SYNCS 0x989680 ;  /* 0x009896800000995d */ /* 0x010fea0003900000 */
[----:B------:R-:W4:Y:S02]  /*13520*/  @!P1 SYNCS.PHASECHK.TRANS64 P1, [R15+URZ+0x28c50], R14 ;  /* 0x028c500e0f0095a7 */ /* 0x000f24000802007f */
[----:B----4-:R-:W-:Y:S05]  /*13530*/  @!P1 BRA `(.L_x_4953) ;  /* 0xfffffffc00ec9947 */ /* 0x010fea000383ffff */
[----:B------:R-:W-:Y:S05]  /*13540*/  BRA `(.L_x_4952) ;  /* 0xffffff6800287947 */ /* 0x000fea000383ffff */
.L_x_4960:
[----:B--2---:R-:W-:-:S04]  /*13550*/  IMAD.U32 R12, RZ, RZ, UR25 ;  /* 0x00000019ff0c7e24 */ /* 0x004fc8000f8e00ff */
[----:B------:R2:W4:Y:S03]  /*13560*/  SYNCS.PHASECHK.TRANS64.TRYWAIT P0, [R12+URZ+0x28c30], R13 ;  /* 0x028c300d0c0075a7 */ /* 0x000526000800017f */
[----:B----4-:R-:W-:Y:S05]  /*13570*/  @!P0 NANOSLEEP.SYNCS 0x989680 ;  /* 0x009896800000895d */ /* 0x010fea0003900000 */
[----:B------:R-:W4:Y:S02]  /*13580*/  @!P0 SYNCS.PHASECHK.TRANS64 P0, [R12+URZ+0x28c30], R13 ;  /* 0x028c300d0c0085a7 */ /* 0x000f24000800007f */
[----:B----4-:R-:W-:Y:S05]  /*13590*/  @!P0 BRA `(.L_x_4960) ;  /* 0xfffffffc00ec8947 */ /* 0x010fea000383ffff */
[----:B------:R-:W-:Y:S05]  /*135a0*/  BRA `(.L_x_4959) ;  /* 0xffffff6c00207947 */ /* 0x000fea000383ffff */
.L_x_4973:
[----:B-1----:R-:W-:-:S04]  /*135b0*/  MOV R14, UR25 ;  /* 0x00000019000e7c02 */ /* 0x002fc80008000f00 */
[----:B------:R1:W2:Y:S03]  /*135c0*/  SYNCS.PHASECHK.TRANS64.TRYWAIT P0, [R14+URZ+0x28c50], R13 ;  /* 0x028c500d0e0075a7 */ /* 0x0002a6000800017f */
[----:B--2---:R-:W-:Y:S05]  /*135d0*/  @!P0 NANOSLEEP.SYNCS 0x989680 ;  /* 0x009896800000895d */ /* 0x004fea0003900000 */
[----:B------:R-:W2:Y:S02]  /*135e0*/  @!P0 SYNCS.PHASECHK.TRANS64 P0, [R14+URZ+0x28c50], R13 ;  /* 0x028c500d0e0085a7 */ /* 0x000ea4000800007f */
[----:B--2---:R-:W-:Y:S05]  /*135f0*/  @!P0 BRA `(.L_x_4973) ;  /* 0xfffffffc00ec8947 */ /* 0x004fea000383ffff */
[----:B------:R-:W-:Y:S05]  /*13600*/  BRA `(.L_x_4972) ;  /* 0xffffff8800f07947 */ /* 0x000fea000383ffff */
.L_x_4993:
[----:B------:R-:W-:Y:S01]  /*13610*/  IMAD.MOV.U32 R13, RZ, RZ, R23 ;  /* 0x000000ffff0d7224 */ /* 0x000fe200078e0017 */
[----:B------:R-:W-:Y:S01]  /*13620*/  MOV R15, 0xffffffff ;  /* 0xffffffff000f7802 */ /* 0x000fe20000000f00 */
[----:B------:R-:W-:Y:S02]  /*13630*/  IMAD.MOV.U32 R12, RZ, RZ, RZ ;  /* 0x000000ffff0c7224 */ /* 0x000fe400078e00ff */
[----:B------:R-:W-:-:S07]  /*13640*/  IMAD.MOV.U32 R11, RZ, RZ, 0x1f ;  /* 0x0000001fff0b7424 */ /* 0x000fce00078e00ff */
[----:B------:R-:W-:Y:S05]  /*13650*/  WARPSYNC.COLLECTIVE R15, `(.L_x_5034) ;  /* 0x000000000f087348 */ /* 0x000fea0003c00000 */
[----:B------:R0:W1:Y:S02]  /*13660*/  SHFL.IDX P6, R14, R13, R12, R11 ;  /* 0x0000000c0d0e7389 */ /* 0x00006400000c000b */
[----:B01----:R-:W-:Y:S01]  /*13670*/  ENDCOLLECTIVE ;  /* 0x000000000000791b */ /* 0x003fe20003800000 */
.L_x_5034:
[----:B------:R-:W-:Y:S05]  /*13680*/  BRA `(.L_x_5035) ;  /* 0xffffffd000c47947 */ /* 0x000fea000383ffff */
.L_x_4995:
[----:B0-----:R-:W-:-:S04]  /*13690*/  IMAD.U32 R3, RZ, RZ, UR46 ;  /* 0x0000002eff037e24 */ /* 0x001fc8000f8e00ff */
[----:B------:R0:W1:Y:S03]  /*136a0*/  SYNCS.PHASECHK.TRANS64.TRYWAIT P0, [R3+URZ+0x28c40], R0 ;  /* 0x028c4000030075a7 */ /* 0x000066000800017f */
[----:B-1----:R-:W-:Y:S05]  /*136b0*/  @!P0 NANOSLEEP.SYNCS 0x989680 ;  /* 0x009896800000895d */ /* 0x002fea0003900000 */
[----:B------:R-:W1:Y:S02]  /*136c0*/  @!P0 SYNCS.PHASECHK.TRANS64 P0, [R3+URZ+0x28c40], R0 ;  /* 0x028c4000030085a7 */ /* 0x000e64000800007f */
[----:B-1----:R-:W-:Y:S05]  /*136d0*/  @!P0 BRA `(.L_x_4995) ;  /* 0xfffffffc00ec8947 */ /* 0x002fea000383ffff */
[----:B------:R-:W-:Y:S05]  /*136e0*/  BRA `(.L_x_5036) ;  /* 0xffffffd000f47947 */ /* 0x000fea000383ffff */
.L_x_4996:
        /* <DEDUP_REMOVED lines=8> */
.L_x_5038:
[----:B------:R-:W-:Y:S05]  /*13770*/  BSYNC B0 ;  /* 0x0000000000007941 */ /* 0x000fea0003800000 */
.L_x_5037:
[----:B------:R-:W-:Y:S01]  /*13780*/  IMAD.MOV.U32 R13, RZ, RZ, R0 ;  /* 0x000000ffff0d7224 */ /* 0x000fe200078e0000 */
[----:B------:R-:W-:Y:S01]  /*13790*/  MOV R12, RZ ;  /* 0x000000ff000c7202 */ /* 0x000fe20000000f00 */
[----:B------:R-:W-:Y:S01]  /*137a0*/  IMAD.MOV.U32 R11, RZ, RZ, 0x181f ;  /* 0x0000181fff0b7424 */ /* 0x000fe200078e00ff */
[----:B------:R-:W-:Y:S01]  /*137b0*/  @P0 LEA R7, R30, UR46, 0x1 ;  /* 0x0000002e1e070c11 */ /* 0x000fe2000f8e08ff */
[----:B------:R-:W-:Y:S02]  /*137c0*/  IMAD.MOV.U32 R15, RZ, RZ, -0x1 ;  /* 0xffffffffff0f7424 */ /* 0x000fe400078e00ff */
[----:B------:R-:W-:-:S07]  /*137d0*/  IMAD.MOV.U32 R2, RZ, RZ, R14 ;  /* 0x000000ffff027224 */ /* 0x000fce00078e000e */
[----:B------:R-:W-:Y:S05]  /*137e0*/  WARPSYNC.COLLECTIVE R15, `(.L_x_5039) ;  /* 0x000000000f087348 */ /* 0x000fea0003c00000 */
[----:B------:R0:W1:Y:S02]  /*137f0*/  SHFL.IDX P6, R14, R13, R12, R11 ;  /* 0x0000000c0d0e7389 */ /* 0x00006400000c000b */
[----:B01----:R-:W-:Y:S01]  /*13800*/  ENDCOLLECTIVE ;  /* 0x000000000000791b */ /* 0x003fe20003800000 */
.L_x_5039:
        /* <DEDUP_REMOVED lines=8> */
.L_x_5040:
        /* <DEDUP_REMOVED lines=11> */
.L_x_5041:
[----:B------:R-:W-:Y:S02]  /*13940*/  IMAD.MOV.U32 R13, RZ, RZ, R5 ;  /* 0x000000ffff0d7224 */ /* 0x000fe400078e0005 */
[----:B------:R-:W-:Y:S01]  /*13950*/  IMAD.MOV.U32 R12, RZ, RZ, 0x2 ;  /* 0x00000002ff0c7424 */ /* 0x000fe200078e00ff */
[----:B------:R-:W-:-:S13]  /*13960*/  @P0 LEA R2, P1, R22, R14, 0x1 ;  /* 0x0000000e16020211 */ /* 0x000fda00078208ff */
[----:B------:R-:W-:Y:S05]  /*13970*/  WARPSYNC.COLLECTIVE R15, `(.L_x_5042) ;  /* 0x000000000f087348 */ /* 0x000fea0003c00000 */
[----:B------:R0:W1:Y:S02]  /*13980*/  SHFL.IDX P6, R14, R13, R12, R11 ;  /* 0x0000000c0d0e7389 */ /* 0x00006400000c000b */
[----:B01----:R-:W-:Y:S01]  /*13990*/  ENDCOLLECTIVE ;  /* 0x000000000000791b */ /* 0x003fe20003800000 */
.L_x_5042:
[----:B------:R-:W-:-:S05]  /*139a0*/  @P0 IMAD.X R3, RZ, RZ, R4, P1 ;  /* 0x000000ffff030224 */ /* 0x000fca00008e0604 */
        /* <DEDUP_REMOVED lines=11> */
.L_x_5043:
[----:B------:R-:W-:Y:S01]  /*13a60*/  IMAD.MOV.U32 R13, RZ, RZ, R5 ;  /* 0x000000ffff0d7224 */ /* 0x000fe200078e0005 */
[----:B------:R-:W-:Y:S02]  /*13a70*/  MOV R12, 0x3 ;  /* 0x00000003000c7802 */ /* 0x000fe40000000f00 */
[----:B------:R-:W-:-:S13]  /*13a80*/  @P0 LEA R2, P1, R22, R14, 0x1 ;  /* 0x0000000e16020211 */ /* 0x000fda00078208ff */
[----:B------:R-:W-:Y:S05]  /*13a90*/  WARPSYNC.COLLECTIVE R15, `(.L_x_5044) ;  /* 0x000000000f087348 */ /* 0x000fea0003c00000 */
[----:B------:R0:W1:Y:S02]  /*13aa0*/  SHFL.IDX P6, R14, R13, R12, R11 ;  /* 0x0000000c0d0e7389 */ /* 0x00006400000c000b */
[----:B01----:R-:W-:Y:S01]  /*13ab0*/  ENDCOLLECTIVE ;  /* 0x000000000000791b */ /* 0x003fe20003800000 */
.L_x_5044:
        /* <DEDUP_REMOVED lines=10> */
.L_x_5045:
[----:B------:R-:W-:Y:S05]  /*13b60*/  BRA `(.L_x_5046) ;  /* 0xffffffd000b87947 */ /* 0x000fea000383ffff */
.L_x_4999:
[----:B------:R-:W-:Y:S01]  /*13b70*/  IMAD.MOV.U32 R13, RZ, RZ, R5 ;  /* 0x000000ffff0d7224 */ /* 0x000fe200078e0005 */
[----:B------:R-:W-:Y:S01]  /*13b80*/  MOV R12, RZ ;  /* 0x000000ff000c7202 */ /* 0x000fe20000000f00 */
[----:B------:R-:W-:Y:S02]  /*13b90*/  IMAD.MOV.U32 R11, RZ, RZ, 0x181f ;  /* 0x0000181fff0b7424 */ /* 0x000fe400078e00ff */
[----:B------:R-:W-:Y:S02]  /*13ba0*/  IMAD.MOV.U32 R15, RZ, RZ, -0x1 ;  /* 0xffffffffff0f7424 */ /* 0x000fe400078e00ff */
[----:B------:R-:W-:-:S07]  /*13bb0*/  VIADD R7, R35, UR41 ;  /* 0x0000002923077c36 */ /* 0x000fce0008000000 */
[----:B------:R-:W-:Y:S05]  /*13bc0*/  WARPSYNC.COLLECTIVE R15, `(.L_x_5047) ;  /* 0x000000000f087348 */ /* 0x000fea0003c00000 */
[----:B------:R0:W1:Y:S02]  /*13bd0*/  SHFL.IDX P6, R14, R13, R12, R11 ;  /* 0x0000000c0d0e7389 */ /* 0x00006400000c000b */
[----:B01----:R-:W-:Y:S01]  /*13be0*/  ENDCOLLECTIVE ;  /* 0x000000000000791b */ /* 0x003fe20003800000 */
.L_x_5047:
[----:B------:R-:W-:Y:S01]  /*13bf0*/  MOV R13, R4 ;  /* 0x00000004000d7202 */ /* 0x000fe20000000f00 */
[----:B------:R-:W-:-:S07]  /*13c00*/  IMAD.MOV.U32 R2, RZ, RZ, R14 ;  /* 0x000000ffff027224 */ /* 0x000fce00078e000e */
[----:B------:R-:W-:Y:S05]  /*13c10*/  WARPSYNC.COLLECTIVE R15, `(.L_x_5048) ;  /* 0x000000000f087348 */ /* 0x000fea0003c00000 */
[----:B------:R0:W1:Y:S02]  /*13c20*/  SHFL.IDX P6, R14, R13, R12, R11 ;  /* 0x0000000c0d0e7389 */ /* 0x00006400000c000b */
[----:B01----:R-:W-:Y:S01]  /*13c30*/  ENDCOLLECTIVE ;  /* 0x000000000000791b */ /* 0x003fe20003800000 */
.L_x_5048:
[----:B------:R-:W-:Y:S02]  /*13c40*/  ULDC UR4, c[0x0][0x288] ;  /* 0x0000a20000047ab9 */ /* 0x000fe40000000800 */
[----:B------:R-:W-:-:S05]  /*13c50*/  IMAD R0, R0, UR4, RZ ;  /* 0x0000000400007c24 */ /* 0x000fca000f8e02ff */
[C---:B------:R-:W-:Y:S02]  /*13c60*/  ISETP.GE.AND P0, PT, R7.reuse, R0, PT ;  /* 0x000000000700720c */ /* 0x040fe40003f06270 */
[----:B------:R-:W-:Y:S01]  /*13c70*/  IADD3 R11, R7, 0x10, RZ ;  /* 0x00000010070b7810 */ /* 0x000fe20007ffe0ff */
[----:B------:R-:W-:Y:S02]  /*13c80*/  IMAD.MOV.U32 R13, RZ, RZ, R5 ;  /* 0x000000ffff0d7224 */ /* 0x000fe400078e0005 */
[----:B------:R-:W-:-:S08]  /*13c90*/  IMAD.MOV.U32 R12, RZ, RZ, 0x1 ;  /* 0x00000001ff0c7424 */ /* 0x000fd000078e00ff */
[----:B------:R-:W-:Y:S02]  /*13ca0*/  @!P0 LEA R9, R30, UR46, 0x1 ;  /* 0x0000002e1e098c11 */ /* 0x000fe4000f8e08ff */
[----:B------:R-:W-:-:S05]  /*13cb0*/  @!P0 LEA R14, P2, R22, R14, 0x1 ;  /* 0x0000000e160e8211 */ /* 0x000fca00078408ff */
[----:B------:R-:W-:Y:S02]  /*13cc0*/  @!P0 IMAD.X R3, RZ, RZ, R2, P2 ;  /* 0x000000ffff038224 */ /* 0x000fe400010e0602 */
[----:B------:R-:W-:-:S05]  /*13cd0*/  @!P0 IMAD.MOV.U32 R2, RZ, RZ, R14 ;  /* 0x000000ffff028224 */ /* 0x000fca00078e000e */
[----:B------:R-:W-:Y:S01]  /*13ce0*/  @!PT LDS RZ, [RZ] ;  /* 0x00000000fffff984 */ /* 0x000fe20000000800 */
[----:B------:R-:W-:Y:S01]  /*13cf0*/  @!PT LDS RZ, [RZ] ;  /* 0x00000000fffff984 */ /* 0x000fe20000000800 */
[----:B------:R-:W-:Y:S01]  /*13d00*/  @!PT LDS RZ, [RZ] ;  /* 0x00000000fffff984 */ /* 0x000fe20000000800 */
[----:B------:R0:W-:Y:S01]  /*13d10*/  @!P0 LDGSTS.E.BYPASS.LTC128B.128 [R9+0x20400], desc[UR36][R2.64], !P1 ;  /* 0x2040000002098fae */ /* 0x0001e2000c901d64 */
[----:B------:R-:W-:Y:S01]  /*13d20*/  ISETP.GE.AND P0, PT, R11, R0, PT ;  /* 0x000000000b00720c */ /* 0x000fe20003f06270 */
[----:B------:R-:W-:-:S12]  /*13d30*/  IMAD.MOV.U32 R11, RZ, RZ, 0x181f ;  /* 0x0000181fff0b7424 */ /* 0x000fd800078e00ff */
[----:B0-----:R-:W-:Y:S05]  /*13d40*/  WARPSYNC.COLLECTIVE R15, `(.L_x_5049) ;  /* 0x000000000f087348 */ /* 0x001fea0003c00000 */
[----:B------:R1:W2:Y:S02]  /*13d50*/  SHFL.IDX P6, R14, R13, R12, R11 ;  /* 0x0000000c0d0e7389 */ /* 0x0002a400000c000b */
[----:B012---:R-:W-:Y:S01]  /*13d60*/  ENDCOLLECTIVE ;  /* 0x000000000000791b */ /* 0x007fe20003800000 */
.L_x_5049:
[----:B------:R-:W-:Y:S01]  /*13d70*/  VIADD R9, R7, 0x20 ;  /* 0x0000002007097836 */ /* 0x000fe20000000000 */
[----:B------:R-:W-:Y:S01]  /*13d80*/  @!P0 LEA R21, R30, UR46, 0x1 ;  /* 0x0000002e1e158c11 */ /* 0x000fe2000f8e08ff */
[----:B------:R-:W-:Y:S01]  /*13d90*/  IMAD.MOV.U32 R13, RZ, RZ, R4 ;  /* 0x000000ffff0d7224 */ /* 0x000fe200078e0004 */
[----:B------:R-:W-:-:S07]  /*13da0*/  MOV R6, R14 ;  /* 0x0000000e00067202 */ /* 0x000fce0000000f00 */
[----:B------:R-:W-:Y:S05]  /*13db0*/  WARPSYNC.COLLECTIVE R15, `(.L_x_5050) ;  /* 0x000000000f087348 */ /* 0x000fea0003c00000 */
[----:B------:R0:W1:Y:S02]  /*13dc0*/  SHFL.IDX P6, R14, R13, R12, R11 ;  /* 0x0000000c0d0e7389 */ /* 0x00006400000c000b */
[----:B01----:R-:W-:Y:S01]  /*13dd0*/  ENDCOLLECTIVE ;  /* 0x000000000000791b */ /* 0x003fe20003800000 */
.L_x_5050:
[----:B------:R-:W-:Y:S01]  /*13de0*/  MOV R13, R5 ;  /* 0x00000005000d7202 */ /* 0x000fe20000000f00 */
[----:B------:R-:W-:Y:S01]  /*13df0*/  IMAD.MOV.U32 R12, RZ, RZ, 0x2 ;  /* 0x00000002ff0c7424 */ /* 0x000fe200078e00ff */
[----:B------:R-:W-:-:S13]  /*13e00*/  @!P0 LEA R2, P2, R22, R14, 0x1 ;  /* 0x0000000e16028211 */ /* 0x000fda00078408ff */
[----:B------:R-:W-:Y:S05]  /*13e10*/  WARPSYNC.COLLECTIVE R15, `(.L_x_5051) ;  /* 0x000000000f087348 */ /* 0x000fea0003c00000 */
[----:B------:R0:W1:Y:S02]  /*13e20*/  SHFL.IDX P6, R14, R13, R12, R11 ;  /* 0x0000000c0d0e7389 */ /* 0x00006400000c000b */
[----:B01----:R-:W-:Y:S01]  /*13e30*/  ENDCOLLECTIVE ;  /* 0x000000000000791b */ /* 0x003fe20003800000 */
.L_x_5051:
[----:B------:R-:W-:-:S05]  /*13e40*/  @!P0 IMAD.X R3, RZ, RZ, R6, P2 ;  /* 0x000000ffff038224 */ /* 0x000fca00010e0606 */
[----:B------:R-:W-:Y:S01]  /*13e50*/  @!PT LDS RZ, [RZ] ;  /* 0x00000000fffff984 */ /* 0x000fe20000000800 */
[----:B------:R-:W-:Y:S01]  /*13e60*/  @!PT LDS RZ, [RZ] ;  /* 0x00000000fffff984 */ /* 0x000fe20000000800 */
[----:B------:R-:W-:Y:S01]  /*13e70*/  @!PT LDS RZ, [RZ] ;  /* 0x00000000fffff984 */ /* 0x000fe20000000800 */
[----:B------:R0:W-:Y:S01]  /*13e80*/  @!P0 LDGSTS.E.BYPASS.LTC128B.128 [R21+0x20c00], desc[UR36][R2.64], !P1 ;  /* 0x20c0000002158fae */ /* 0x0001e2000c901d64 */
[----:B------:R-:W-:Y:S01]  /*13e90*/  ISETP.GE.AND P0, PT, R9, R0, PT ;  /* 0x000000000900720c */ /* 0x000fe20003f06270 */
[----:B------:R-:W-:-:S12]  /*13ea0*/  IMAD.MOV.U32 R13, RZ, RZ, R4 ;  /* 0x000000ffff0d7224 */ /* 0x000fd800078e0004 */
[----:B------:R-:W-:Y:S01]  /*13eb0*/  @!P0 LEA R9, R30, UR46, 0x1 ;  /* 0x0000002e1e098c11 */ /* 0x000fe2000f8e08ff */
[----:B0-----:R-:W-:-:S07]  /*13ec0*/  IMAD.MOV.U32 R6, RZ, RZ, R14 ;  /* 0x000000ffff067224 */ /* 0x001fce00078e000e */
[----:B------:R-:W-:Y:S05]  /*13ed0*/  WARPSYNC.COLLECTIVE R15, `(.L_x_5052) ;  /* 0x000000000f087348 */ /* 0x000fea0003c00000 */
[----:B------:R0:W1:Y:S02]  /*13ee0*/  SHFL.IDX P6, R14, R13, R12, R11 ;  /* 0x0000000c0d0e7389 */ /* 0x00006400000c000b */
[----:B01----:R-:W-:Y:S01]  /*13ef0*/  ENDCOLLECTIVE ;  /* 0x000000000000791b */ /* 0x003fe20003800000 */
.L_x_5052:
[----:B------:R-:W-:Y:S02]  /*13f00*/  IMAD.MOV.U32 R13, RZ, RZ, R5 ;  /* 0x000000ffff0d7224 */ /* 0x000fe400078e0005 */
[----:B------:R-:W-:Y:S01]  /*13f10*/  IMAD.MOV.U32 R12, RZ, RZ, 0x3 ;  /* 0x00000003ff0c7424 */ /* 0x000fe200078e00ff */
[----:B------:R-:W-:-:S13]  /*13f20*/  @!P0 LEA R2, P2, R22, R14, 0x1 ;  /* 0x0000000e16028211 */ /* 0x000fda00078408ff */
[----:B------:R-:W-:Y:S05]  /*13f30*/  WARPSYNC.COLLECTIVE R15, `(.L_x_5053) ;  /* 0x000000000f087348 */ /* 0x000fea0003c00000 */
[----:B------:R0:W1:Y:S02]  /*13f40*/  SHFL.IDX P6, R14, R13, R12, R11 ;  /* 0x0000000c0d0e7389 */ /* 0x00006400000c000b */
[----:B01----:R-:W-:Y:S01]  /*13f50*/  ENDCOLLECTIVE ;  /* 0x000000000000791b */ /* 0x003fe20003800000 */
.L_x_5053:
[----:B------:R-:W-:-:S05]  /*13f60*/  @!P0 IADD3.X R3, RZ, R6, RZ, P2, !PT ;  /* 0x00000006ff038210 */ /* 0x000fca00017fe4ff */
        /* <DEDUP_REMOVED lines=9> */
.L_x_5054:
[----:B------:R-:W-:Y:S05]  /*14000*/  BRA `(.L_x_5055) ;  /* 0xffffffd4005c7947 */ /* 0x000fea000383ffff */
.L_x_5000:
[----:B0-----:R-:W-:-:S04]  /*14010*/  IMAD.U32 R3, RZ, RZ, UR46 ;  /* 0x0000002eff037e24 */ /* 0x001fc8000f8e00ff */
[----:B------:R0:W1:Y:S03]  /*14020*/  SYNCS.PHASECHK.TRANS64.TRYWAIT P0, [R3+URZ+0x28c20], R0 ;  /* 0x028c2000030075a7 */ /* 0x000066000800017f */
[----:B-1----:R-:W-:Y:S05]  /*14030*/  @!P0 NANOSLEEP.SYNCS 0x989680 ;  /* 0x009896800000895d */ /* 0x002fea0003900000 */
[----:B------:R-:W1:Y:S02]  /*14040*/  @!P0 SYNCS.PHASECHK.TRANS64 P0, [R3+URZ+0x28c20], R0 ;  /* 0x028c2000030085a7 */ /* 0x000e64000800007f */
[----:B-1----:R-:W-:Y:S05]  /*14050*/  @!P0 BRA `(.L_x_5000) ;  /* 0xfffffffc00ec8947 */ /* 0x002fea000383ffff */
[----:B------:R-:W-:Y:S05]  /*14060*/  BRA `(.L_x_5056) ;  /* 0xffffffd4008c7947 */ /* 0x000fea000383ffff */
.L_x_5002:
[----:B0-----:R-:W-:-:S04]  /*14070*/  IMAD.U32 R3, RZ, RZ, UR46 ;  /* 0x0000002eff037e24 */ /* 0x001fc8000f8e00ff */
[----:B------:R0:W1:Y:S03]  /*14080*/  SYNCS.PHASECHK.TRANS64.TRYWAIT P0, [R3+URZ+0x28c60], R0 ;  /* 0x028c6000030075a7 */ /* 0x000066000800017f */
[----:B-1----:R-:W-:Y:S05]  /*14090*/  @!P0 NANOSLEEP.SYNCS 0x989680 ;  /* 0x009896800000895d */ /* 0x002fea0003900000 */
[----:B------:R-:W1:Y:S02]  /*140a0*/  @!P0 SYNCS.PHASECHK.TRANS64 P0, [R3+URZ+0x28c60], R0 ;  /* 0x028c6000030085a7 */ /* 0x000e64000800007f */
[----:B-1----:R-:W-:Y:S05]  /*140b0*/  @!P0 BRA `(.L_x_5002) ;  /* 0xfffffffc00ec8947 */ /* 0x002fea000383ffff */
[----:B------:R-:W-:Y:S05]  /*140c0*/  BRA `(.L_x_5057) ;  /* 0xffffffd400887947 */ /* 0x000fea000383ffff */
.L_x_5003:
        /* <DEDUP_REMOVED lines=8> */
.L_x_5059:
[----:B------:R-:W-:Y:S05]  /*14150*/  BSYNC B0 ;  /* 0x0000000000007941 */ /* 0x000fea0003800000 */
.L_x_5058:
[----:B------:R-:W-:Y:S01]  /*14160*/  MOV R13, R0 ;  /* 0x00000000000d7202 */ /* 0x000fe20000000f00 */
[----:B------:R-:W-:Y:S01]  /*14170*/  IMAD.MOV.U32 R12, RZ, RZ, RZ ;  /* 0x000000ffff0c7224 */ /* 0x000fe200078e00ff */
[----:B------:R-:W-:Y:S01]  /*14180*/  SHF.L.U32 R8, R22, 0x1, RZ ;  /* 0x0000000116087819 */ /* 0x000fe200000006ff */
[----:B------:R-:W-:Y:S01]  /*14190*/  IMAD.MOV.U32 R11, RZ, RZ, 0x181f ;  /* 0x0000181fff0b7424 */ /* 0x000fe200078e00ff */
[----:B------:R-:W-:Y:S01]  /*141a0*/  LOP3.LUT R4, R17, 0x1, RZ, 0xc0, !PT ;  /* 0x0000000111047812 */ /* 0x000fe200078ec0ff */
[----:B------:R-:W-:Y:S01]  /*141b0*/  IMAD.MOV.U32 R15, RZ, RZ, -0x1 ;  /* 0xffffffffff0f7424 */ /* 0x000fe200078e00ff */
[----:B------:R-:W-:Y:S01]  /*141c0*/  LEA R7, R30, UR46, 0x1 ;  /* 0x0000002e1e077c11 */ /* 0x000fe2000f8e08ff */
[----:B------:R-:W-:Y:S01]  /*141d0*/  IMAD.MOV.U32 R3, RZ, RZ, R14 ;  /* 0x000000ffff037224 */ /* 0x000fe200078e000e */
[----:B------:R-:W-:-:S13]  /*141e0*/  ISETP.NE.U32.AND P1, PT, R4, 0x1, PT ;  /* 0x000000010400780c */ /* 0x000fda0003f25070 */
[----:B------:R-:W-:Y:S05]  /*141f0*/  WARPSYNC.COLLECTIVE R15, `(.L_x_5060) ;  /* 0x000000000f087348 */ /* 0x000fea0003c00000 */
[----:B------:R0:W1:Y:S02]  /*14200*/  SHFL.IDX P6, R14, R13, R12, R11 ;  /* 0x0000000c0d0e7389 */ /* 0x00006400000c000b */
[----:B01----:R-:W-:Y:S01]  /*14210*/  ENDCOLLECTIVE ;  /* 0x000000000000791b */ /* 0x003fe20003800000 */
.L_x_5060:
[C---:B------:R-:W-:Y:S02]  /*14220*/  LOP3.LUT P5, RZ, R17.reuse, 0x2, RZ, 0xc0, !PT ;  /* 0x0000000211ff7812 */ /* 0x040fe400078ac0ff */
[C---:B------:R-:W-:Y:S02]  /*14230*/  LOP3.LUT P4, RZ, R17.reuse, 0x4, RZ, 0xc0, !PT ;  /* 0x0000000411ff7812 */ /* 0x040fe4000788c0ff */
[C---:B------:R-:W-:Y:S02]  /*14240*/  LOP3.LUT P3, RZ, R17.reuse, 0x8, RZ, 0xc0, !PT ;  /* 0x0000000811ff7812 */ /* 0x040fe4000786c0ff */
[C---:B------:R-:W-:Y:S02]  /*14250*/  LOP3.LUT P2, RZ, R17.reuse, 0x10, RZ, 0xc0, !PT ;  /* 0x0000001011ff7812 */ /* 0x040fe4000784c0ff */
[----:B------:R-:W-:Y:S02]  /*14260*/  LOP3.LUT R16, R16, 0xfffffeff, RZ, 0xc0, !PT ;  /* 0xfffffeff10107812 */ /* 0x000fe400078ec0ff */
[----:B------:R-:W-:-:S02]  /*14270*/  PRMT R4, R17, 0x8880, RZ ;  /* 0x0000888011047816 */ /* 0x000fc400000000ff */
[----:B------:R-:W-:Y:S01]  /*14280*/  @P1 LOP3.LUT R16, R16, 0x100, RZ, 0xfc, !PT ;  /* 0x0000010010101812 */ /* 0x000fe200078efcff */
[----:B------:R-:W-:Y:S02]  /*14290*/  IMAD.MOV.U32 R13, RZ, RZ, R6 ;  /* 0x000000ffff0d7224 */ /* 0x000fe400078e0006 */
[----:B------:R-:W-:Y:S01]  /*142a0*/  IMAD.MOV.U32 R12, RZ, RZ, 0x1 ;  /* 0x00000001ff0c7424 */ /* 0x000fe200078e00ff */
        /* <DEDUP_REMOVED lines=22> */
[----:B------:R-:W-:Y:S02]  /*14410*/  ISETP.GT.AND P6, PT, R4, -0x1, PT ;  /* 0xffffffff0400780c */ /* 0x000fe40003fc4270 */
[----:B------:R-:W-:-:S11]  /*14420*/  MOV R4, RZ ;  /* 0x000000ff00047202 */ /* 0x000fd60000000f00 */
[----:B------:R-:W-:Y:S02]  /*14430*/  @P6 LOP3.LUT R16, R16, 0x200, RZ, 0xfc, !PT ;  /* 0x0000020010106812 */ /* 0x000fe400078efcff */
[----:B------:R-:W-:-:S13]  /*14440*/  ISETP.LT.OR P6, PT, R18, 0x1, P6 ;  /* 0x000000011200780c */ /* 0x000fda00037c1670 */
[----:B------:R0:W-:Y:S02]  /*14450*/  LDGSTS.E.BYPASS.LTC128B.128 [R7+0xe400], desc[UR36][R2.64+0x380], !P6 ;  /* 0x0e40038002077fae */ /* 0x0001e4000f101d64 */
[----:B0-----:R-:W-:Y:S05]  /*14460*/  WARPSYNC.COLLECTIVE R15, `(.L_x_5061) ;  /* 0x000000000f087348 */ /* 0x001fea0003c00000 */
[----:B------:R1:W2:Y:S02]  /*14470*/  SHFL.IDX P6, R14, R13, R12, R11 ;  /* 0x0000000c0d0e7389 */ /* 0x0002a400000c000b */
[----:B012---:R-:W-:Y:S01]  /*14480*/  ENDCOLLECTIVE ;  /* 0x000000000000791b */ /* 0x007fe20003800000 */
.L_x_5061:
[----:B------:R-:W-:Y:S01]  /*14490*/  IMAD.MOV.U32 R13, RZ, RZ, R0 ;  /* 0x000000ffff0d7224 */ /* 0x000fe200078e0000 */
[----:B------:R-:W-:-:S07]  /*144a0*/  MOV R5, R14 ;  /* 0x0000000e00057202 */ /* 0x000fce0000000f00 */
[----:B------:R-:W-:Y:S05]  /*144b0*/  WARPSYNC.COLLECTIVE R15, `(.L_x_5062) ;  /* 0x000000000f087348 */ /* 0x000fea0003c00000 */
[----:B------:R0:W1:Y:S02]  /*144c0*/  SHFL.IDX P6, R14, R13, R12, R11 ;  /* 0x0000000c0d0e7389 */ /* 0x00006400000c000b */
[----:B01----:R-:W-:Y:S01]  /*144d0*/  ENDCOLLECTIVE ;  /* 0x000000000000791b */ /* 0x003fe20003800000 */
.L_x_5062:
[----:B------:R-:W-:Y:S01]  /*144e0*/  IMAD.MOV.U32 R13, RZ, RZ, R6 ;  /* 0x000000ffff0d7224 */ /* 0x000fe200078e0006 */
[----:B------:R-:W-:Y:S02]  /*144f0*/  MOV R12, 0x2 ;  /* 0x00000002000c7802 */ /* 0x000fe40000000f00 */
        /* <DEDUP_REMOVED lines=26> */
.L_x_5063:
[----:B------:R-:W-:Y:S02]  /*146a0*/  IMAD.MOV.U32 R13, RZ, RZ, R0 ;  /* 0x000000ffff0d7224 */ /* 0x000fe400078e0000 */
[----:B------:R-:W-:-:S07]  /*146b0*/  IMAD.MOV.U32 R9, RZ, RZ, R14 ;  /* 0x000000ffff097224 */ /* 0x000fce00078e000e */
[----:B------:R-:W-:Y:S05]  /*146c0*/  WARPSYNC.COLLECTIVE R15, `(.L_x_5064) ;  /* 0x000000000f087348 */ /* 0x000fea0003c00000 */
[----:B------:R0:W1:Y:S02]  /*146d0*/  SHFL.IDX P6, R14, R13, R12, R11 ;  /* 0x0000000c0d0e7389 */ /* 0x00006400000c000b */
[----:B01----:R-:W-:Y:S01]  /*146e0*/  ENDCOLLECTIVE ;  /* 0x000000000000791b */ /* 0x003fe20003800000 */
.L_x_5064:
        /* <DEDUP_REMOVED lines=28> */
.L_x_5065:
[----:B------:R-:W-:Y:S02]  /*148b0*/  IMAD.MOV.U32 R13, RZ, RZ, R0 ;  /* 0x000000ffff0d7224 */ /* 0x000fe400078e0000 */
[----:B------:R-:W-:-:S07]  /*148c0*/  IMAD.MOV.U32 R6, RZ, RZ, R14 ;  /* 0x000000ffff067224 */ /* 0x000fce00078e000e */
[----:B------:R-:W-:Y:S05]  /*148d0*/  WARPSYNC.COLLECTIVE R15, `(.L_x_5066) ;  /* 0x000000000f087348 */ /* 0x000fea0003c00000 */
[----:B------:R0:W1:Y:S02]  /*148e0*/  SHFL.IDX P6, R14, R13, R12, R11 ;  /* 0x0000000c0d0e7389 */ /* 0x00006400000c000b */
[----:B01----:R-:W-:Y:S01]  /*148f0*/  ENDCOLLECTIVE ;  /* 0x000000000000791b */ /* 0x003fe20003800000 */
.L_x_5066:
[----:B------:R-:W-:Y:S05]  /*14900*/  BRA `(.L_x_5067) ;  /* 0xffffffd4001c7947 */ /* 0x000fea000383ffff */
.L_x_5010:
[----:B-1----:R1:W2:Y:S02]  /*14910*/  SYNCS.PHASECHK.TRANS64.TRYWAIT P0, [R10+URZ+0x28c40], R20 ;  /* 0x028c40140a0075a7 */ /* 0x0022a4000800017f */
[----:B--2---:R-:W-:Y:S05]  /*14920*/  @!P0 NANOSLEEP.SYNCS 0x989680 ;  /* 0x009896800000895d */ /* 0x004fea0003900000 */
[----:B------:R-:W2:Y:S02]  /*14930*/  @!P0 SYNCS.PHASECHK.TRANS64 P0, [R10+URZ+0x28c40], R20 ;  /* 0x028c40140a0085a7 */ /* 0x000ea4000800007f */
[----:B--2---:R-:W-:Y:S05]  /*14940*/  @!P0 BRA `(.L_x_5010) ;  /* 0xfffffffc00f08947 */ /* 0x004fea000383ffff */
[----:B------:R-:W-:Y:S05]  /*14950*/  BRA `(.L_x_5068) ;  /* 0xffffffd800587947 */ /* 0x000fea000383ffff */
.L_x_5011:
[----:B------:R-:W-:Y:S01]  /*14960*/  BSSY B1, `(.L_x_5069) ;  /* 0x0000008000017945 */ /* 0x000fe20003800000 */
[----:B------:R-:W-:Y:S01]  /*14970*/  IMAD.MOV.U32 R13, RZ, RZ, R29 ;  /* 0x000000ffff0d7224 */ /* 0x000fe200078e001d */
[----:B------:R-:W-:Y:S01]  /*14980*/  MOV R15, 0xffffffff ;  /* 0xffffffff000f7802 */ /* 0x000fe20000000f00 */
[----:B------:R-:W-:Y:S02]  /*14990*/  IMAD.MOV.U32 R12, RZ, RZ, RZ ;  /* 0x000000ffff0c7224 */ /* 0x000fe400078e00ff */
[----:B------:R-:W-:-:S07]  /*149a0*/  IMAD.MOV.U32 R11, RZ, RZ, 0x181f ;  /* 0x0000181fff0b7424 */ /* 0x000fce00078e00ff */
[----:B-1----:R-:W-:Y:S05]  /*149b0*/  WARPSYNC.COLLECTIVE R15, `(.L_x_5070) ;  /* 0x000000000f087348 */ /* 0x002fea0003c00000 */
[----:B------:R0:W2:Y:S02]  /*149c0*/  SHFL.IDX P6, R14, R13, R12, R11 ;  /* 0x0000000c0d0e7389 */ /* 0x0000a400000c000b */
[----:B012---:R-:W-:Y:S01]  /*149d0*/  ENDCOLLECTIVE ;  /* 0x000000000000791b */ /* 0x007fe20003800000 */
.L_x_5070:
[----:B------:R-:W-:Y:S05]  /*149e0*/  BSYNC B1 ;  /* 0x0000000000017941 */ /* 0x000fea0003800000 */
.L_x_5069:
[----:B------:R-:W-:Y:S01]  /*149f0*/  IMAD.MOV.U32 R13, RZ, RZ, R26 ;  /* 0x000000ffff0d7224 */ /* 0x000fe200078e001a */
[----:B------:R-:W-:Y:S01]  /*14a00*/  MOV R11, 0x181f ;  /* 0x0000181f000b7802 */ /* 0x000fe20000000f00 */
[----:B------:R-:W-:Y:S01]  /*14a10*/  IMAD.MOV.U32 R12, RZ, RZ, RZ ;  /* 0x000000ffff0c7224 */ /* 0x000fe200078e00ff */
[----:B------:R-:W-:Y:S01]  /*14a20*/  LEA R27, R17, UR46, 0x1 ;  /* 0x0000002e111b7c11 */ /* 0x000fe2000f8e08ff */
[----:B------:R-:W-:Y:S02]  /*14a30*/  IMAD.MOV.U32 R15, RZ, RZ, -0x1 ;  /* 0xffffffffff0f7424 */ /* 0x000fe400078e00ff */
[----:B------:R-:W-:-:S07]  /*14a40*/  IMAD.MOV.U32 R3, RZ, RZ, R14 ;  /* 0x000000ffff037224 */ /* 0x000fce00078e000e */
[----:B------:R-:W-:Y:S05]  /*14a50*/  WARPSYNC.COLLECTIVE R15, `(.L_x_5071) ;  /* 0x000000000f087348 */ /* 0x000fea0003c00000 */
[----:B------:R0:W1:Y:S02]  /*14a60*/  SHFL.IDX P6, R14, R13, R12, R11 ;  /* 0x0000000c0d0e7389 */ /* 0x00006400000c000b */
[----:B01----:R-:W-:Y:S01]  /*14a70*/  ENDCOLLECTIVE ;  /* 0x000000000000791b */ /* 0x003fe20003800000 */
.L_x_5071:
[----:B------:R-:W-:Y:S01]  /*14a80*/  IMAD.MOV.U32 R13, RZ, RZ, R29 ;  /* 0x000000ffff0d7224 */ /* 0x000fe200078e001d */
[----:B------:R-:W-:Y:S02]  /*14a90*/  MOV R12, 0x1 ;  /* 0x00000001000c7802 */ /* 0x000fe40000000f00 */
[----:B------:R-:W-:-:S13]  /*14aa0*/  IADD3 R2, P0, R14, R8, RZ ;  /* 0x000000080e027210 */ /* 0x000fda0007f1e0ff */
[----:B------:R-:W-:Y:S05]  /*14ab0*/  WARPSYNC.COLLECTIVE R15, `(.L_x_5072) ;  /* 0x000000000f087348 */ /* 0x000fea0003c00000 */
[----:B------:R0:W1:Y:S02]  /*14ac0*/  SHFL.IDX P6, R14, R13, R12, R11 ;  /* 0x0000000c0d0e7389 */ /* 0x00006400000c000b */
[----:B01----:R-:W-:Y:S01]  /*14ad0*/  ENDCOLLECTIVE ;  /* 0x000000000000791b */ /* 0x003fe20003800000 */
.L_x_5072:
        /* <DEDUP_REMOVED lines=10> */
.L_x_5073:
[----:B------:R-:W-:Y:S01]  /*14b80*/  MOV R13, R29 ;  /* 0x0000001d000d7202 */ /* 0x000fe20000000f00 */
[----:B------:R-:W-:Y:S01]  /*14b90*/  IMAD.MOV.U32 R12, RZ, RZ, 0x2 ;  /* 0x00000002ff0c7424 */ /* 0x000fe200078e00ff */
[----:B------:R-:W-:-:S13]  /*14ba0*/  IADD3 R2, P0, R14, R8, RZ ;  /* 0x000000080e027210 */ /* 0x000fda0007f1e0ff */
[----:B------:R-:W-:Y:S05]  /*14bb0*/  WARPSYNC.COLLECTIVE R15, `(.L_x_5074) ;  /* 0x000000000f087348 */ /* 0x000fea0003c00000 */
[----:B------:R0:W1:Y:S02]  /*14bc0*/  SHFL.IDX P6, R14, R13, R12, R11 ;  /* 0x0000000c0d0e7389 */ /* 0x00006400000c000b */
[----:B01----:R-:W-:Y:S01]  /*14bd0*/  ENDCOLLECTIVE ;  /* 0x000000000000791b */ /* 0x003fe20003800000 */
.L_x_5074:
        /* <DEDUP_REMOVED lines=10> */
.L_x_5075:
[----:B------:R-:W-:Y:S02]  /*14c80*/  IMAD.MOV.U32 R13, RZ, RZ, R29 ;  /* 0x000000ffff0d7224 */ /* 0x000fe400078e001d */
[----:B------:R-:W-:Y:S01]  /*14c90*/  IMAD.MOV.U32 R12, RZ, RZ, 0x3 ;  /* 0x00000003ff0c7424 */ /* 0x000fe200078e00ff */
[----:B------:R-:W-:-:S13]  /*14ca0*/  IADD3 R2, P0, R14, R8, RZ ;  /* 0x000000080e027210 */ /* 0x000fda0007f1e0ff */
[----:B------:R-:W-:Y:S05]  /*14cb0*/  WARPSYNC.COLLECTIVE R15, `(.L_x_5076) ;  /* 0x000000000f087348 */ /* 0x000fea0003c00000 */
[----:B------:R0:W1:Y:S02]  /*14cc0*/  SHFL.IDX P6, R14, R13, R12, R11 ;  /* 0x0000000c0d0e7389 */ /* 0x00006400000c000b */
[----:B01----:R-:W-:Y:S01]  /*14cd0*/  ENDCOLLECTIVE ;  /* 0x000000000000791b */ /* 0x003fe20003800000 */
.L_x_5076:
[----:B------:R-:W-:-:S05]  /*14ce0*/  IADD3.X R3, RZ, R3, RZ, P0, !PT ;  /* 0x00000003ff037210 */ /* 0x000fca00007fe4ff */
[----:B------:R-:W-:Y:S01]  /*14cf0*/  @!PT LDS RZ, [RZ] ;  /* 0x00000000fffff984 */ /* 0x000fe20000000800 */
[----:B------:R-:W-:Y:S01]  /*14d00*/  @!PT LDS RZ, [RZ] ;  /* 0x00000000fffff984 */ /* 0x000fe20000000800 */
[----:B------:R-:W-:Y:S01]  /*14d10*/  @!PT LDS RZ, [RZ] ;  /* 0x00000000fffff984 */ /* 0x000fe20000000800 */
[----:B------:R0:W-:Y:S01]  /*14d20*/  LDGSTS.E.BYPASS.LTC128B.128 [R27+0x23400], desc[UR36][R2.64], !P1 ;  /* 0x23400000021b7fae */ /* 0x0001e2000c901d64 */
[----:B------:R-:W-:Y:S01]  /*14d30*/  MOV R13, R26 ;  /* 0x0000001a000d7202 */ /* 0x000fe20000000f00 */
[----:B------:R-:W-:-:S07]  /*14d40*/  IMAD.MOV.U32 R34, RZ, RZ, R14 ;  /* 0x000000ffff227224 */ /* 0x000fce00078e000e */
[----:B0-----:R-:W-:Y:S05]  /*14d50*/  WARPSYNC.COLLECTIVE R15, `(.L_x_5077) ;  /* 0x000000000f087348 */ /* 0x001fea0003c00000 */
[----:B------:R1:W2:Y:S02]  /*14d60*/  SHFL.IDX P6, R14, R13, R12, R11 ;  /* 0x0000000c0d0e7389 */ /* 0x0002a400000c000b */
[----:B012---:R-:W-:Y:S01]  /*14d70*/  ENDCOLLECTIVE ;  /* 0x000000000000791b */ /* 0x007fe20003800000 */
.L_x_5077:
[----:B------:R-:W-:Y:S05]  /*14d80*/  BRA `(.L_x_5078) ;  /* 0xffffffd8000c7947 */ /* 0x000fea000383ffff */
.L_x_5016:
[----:B---3--:R3:W4:Y:S02]  /*14d90*/  SYNCS.PHASECHK.TRANS64.TRYWAIT P0, [R10+URZ+0x28c60], R20 ;  /* 0x028c60140a0075a7 */ /* 0x008724000800017f */
[----:B----4-:R-:W-:Y:S05]  /*14da0*/  @!P0 NANOSLEEP.SYNCS 0x989680 ;  /* 0x009896800000895d */ /* 0x010fea0003900000 */
[----:B------:R-:W4:Y:S02]  /*14db0*/  @!P0 SYNCS.PHASECHK.TRANS64 P0, [R10+URZ+0x28c60], R20 ;  /* 0x028c60140a0085a7 */ /* 0x000f24000800007f */
[----:B----4-:R-:W-:Y:S05]  /*14dc0*/  @!P0 BRA `(.L_x_5016) ;  /* 0xfffffffc00f08947 */ /* 0x010fea000383ffff */
[----:B------:R-:W-:Y:S05]  /*14dd0*/  BRA `(.L_x_5079) ;  /* 0xffffffd800587947 */ /* 0x000fea000383ffff */
.L_x_5017:
[----:B------:R-:W-:Y:S01]  /*14de0*/  BSSY B1, `(.L_x_5080) ;  /* 0x0000008000017945 */ /* 0x000fe20003800000 */
[----:B------:R-:W-:Y:S01]  /*14df0*/  IMAD.MOV.U32 R13, RZ, RZ, R19 ;  /* 0x000000ffff0d7224 */ /* 0x000fe200078e0013 */
[----:B------:R-:W-:Y:S01]  /*14e00*/  MOV R15, 0xffffffff ;  /* 0xffffffff000f7802 */ /* 0x000fe20000000f00 */
[----:B------:R-:W-:Y:S02]  /*14e10*/  IMAD.MOV.U32 R12, RZ, RZ, RZ ;  /* 0x000000ffff0c7224 */ /* 0x000fe400078e00ff */
[----:B------:R-:W-:-:S07]  /*14e20*/  IMAD.MOV.U32 R11, RZ, RZ, 0x181f ;  /* 0x0000181fff0b7424 */ /* 0x000fce00078e00ff */
[----:B-123--:R-:W-:Y:S05]  /*14e30*/  WARPSYNC.COLLECTIVE R15, `(.L_x_5081) ;  /* 0x000000000f087348 */ /* 0x00efea0003c00000 */
[----:B------:R0:W4:Y:S02]  /*14e40*/  SHFL.IDX P6, R14, R13, R12, R11 ;  /* 0x0000000c0d0e7389 */ /* 0x00012400000c000b */
[----:B01234-:R-:W-:Y:S01]  /*14e50*/  ENDCOLLECTIVE ;  /* 0x000000000000791b */ /* 0x01ffe20003800000 */
.L_x_5081:
[----:B------:R-:W-:Y:S05]  /*14e60*/  BSYNC B1 ;  /* 0x0000000000017941 */ /* 0x000fea0003800000 */
.L_x_5080:
[----:B------:R-:W-:Y:S01]  /*14e70*/  IMAD.MOV.U32 R13, RZ, RZ, R18 ;  /* 0x000000ffff0d7224 */ /* 0x000fe200078e0012 */
[----:B------:R-:W-:Y:S01]  /*14e80*/  MOV R11, 0x181f ;  /* 0x0000181f000b7802 */ /* 0x000fe20000000f00 */
[----:B------:R-:W-:Y:S01]  /*14e90*/  IMAD.MOV.U32 R12, RZ, RZ, RZ ;  /* 0x000000ffff0c7224 */ /* 0x000fe200078e00ff */
[----:B------:R-:W-:Y:S01]  /*14ea0*/  LEA R17, R17, UR46, 0x1 ;  /* 0x0000002e11117c11 */ /* 0x000fe2000f8e08ff */
[----:B------:R-:W-:Y:S01]  /*14eb0*/  IMAD.MOV.U32 R15, RZ, RZ, -0x1 ;  /* 0xffffffffff0f7424 */ /* 0x000fe200078e00ff */
[C---:B------:R-:W-:Y:S01]  /*14ec0*/  LOP3.LUT P2, RZ, R16.reuse, 0x20, RZ, 0xc0, !PT ;  /* 0x0000002010ff7812 */ /* 0x040fe2000784c0ff */
[----:B------:R-:W-:Y:S01]  /*14ed0*/  IMAD.MOV.U32 R3, RZ, RZ, R14 ;  /* 0x000000ffff037224 */ /* 0x000fe200078e000e */
[----:B------:R-:W-:-:S13]  /*14ee0*/  LOP3.LUT P1, RZ, R16, 0x10, RZ, 0xc0, !PT ;  /* 0x0000001010ff7812 */ /* 0x000fda000782c0ff */
[----:B------:R-:W-:Y:S05]  /*14ef0*/  WARPSYNC.COLLECTIVE R15, `(.L_x_5082) ;  /* 0x000000000f087348 */ /* 0x000fea0003c00000 */
[----:B------:R0:W1:Y:S02]  /*14f00*/  SHFL.IDX P6, R14, R13, R12, R11 ;  /* 0x0000000c0d0e7389 */ /* 0x00006400000c000b */
[----:B01----:R-:W-:Y:S01]  /*14f10*/  ENDCOLLECTIVE ;  /* 0x000000000000791b */ /* 0x003fe20003800000 */
.L_x_5082:
[----:B------:R-:W-:Y:S01]  /*14f20*/  P2R R4, PR, RZ, 0x20 ;  /* 0x00000020ff047803 */ /* 0x000fe20000000000 */
[----:B------:R-:W-:Y:S01]  /*14f30*/  IMAD.MOV.U32 R13, RZ, RZ, R19 ;  /* 0x000000ffff0d7224 */ /* 0x000fe200078e0013 */
[----:B------:R-:W-:Y:S02]  /*14f40*/  MOV R12, 0x1 ;  /* 0x00000001000c7802 */ /* 0x000fe40000000f00 */
        /* <DEDUP_REMOVED lines=11> */
.L_x_5083:
        /* <DEDUP_REMOVED lines=16> */
.L_x_5084:
[----:B------:R-:W-:Y:S01]  /*15100*/  @!PT LDS RZ, [RZ] ;  /* 0x00000000fffff984 */ /* 0x000fe20000000800 */
[----:B------:R-:W-:Y:S01]  /*15110*/  @!PT LDS RZ, [RZ] ;  /* 0x00000000fffff984 */ /* 0x000fe20000000800 */
[----:B------:R-:W-:Y:S01]  /*15120*/  @!PT LDS RZ, [RZ] ;  /* 0x00000000fffff984 */ /* 0x000fe20000000800 */
[----:B------:R0:W-:Y:S01]  /*15130*/  LDGSTS.E.BYPASS.LTC128B.128 [R17+0xe400], desc[UR36][R2.64+0x380], P1 ;  /* 0x0e40038002117fae */ /* 0x0001e20008901d64 */
[----:B------:R-:W-:Y:S01]  /*15140*/  MOV R13, R19 ;  /* 0x00000013000d7202 */ /* 0x000fe20000000f00 */
[----:B------:R-:W-:Y:S01]  /*15150*/  IMAD.MOV.U32 R12, RZ, RZ, 0x2 ;  /* 0x00000002ff0c7424 */ /* 0x000fe200078e00ff */
        /* <DEDUP_REMOVED lines=12> */
.L_x_5085:
        /* <DEDUP_REMOVED lines=14> */
.L_x_5086:
        /* <DEDUP_REMOVED lines=17> */
.L_x_5087:
[----:B------:R-:W-:Y:S01]  /*15410*/  @!PT LDS RZ, [RZ] ;  /* 0x00000000fffff984 */ /* 0x000fe20000000800 */
[----:B------:R-:W-:Y:S01]  /*15420*/  @!PT LDS RZ, [RZ] ;  /* 0x00000000fffff984 */ /* 0x000fe20000000800 */
[----:B------:R-:W-:Y:S01]  /*15430*/  @!PT LDS RZ, [RZ] ;  /* 0x00000000fffff984 */ /* 0x000fe20000000800 */
[----:B------:R0:W-:Y:S04]  /*15440*/  LDGSTS.E.BYPASS.LTC128B.128 [R17+0x7400], desc[UR36][R2.64+0x180], !P5 ;  /* 0x0740018002117fae */ /* 0x0001e8000e901d64 */
[----:B------:R0:W-:Y:S04]  /*15450*/  LDGSTS.E.BYPASS.LTC128B.128 [R17+0x9400], desc[UR36][R2.64+0x200], !P4 ;  /* 0x0940020002117fae */ /* 0x0001e8000e101d64 */
[----:B------:R0:W-:Y:S01]  /*15460*/  LDGSTS.E.BYPASS.LTC128B.128 [R17+0xb400], desc[UR36][R2.64+0x280], !P3 ;  /* 0x0b40028002117fae */ /* 0x0001e2000d901d64 */
[----:B------:R-:W-:-:S03]  /*15470*/  MOV R13, R18 ;  /* 0x00000012000d7202 */ /* 0x000fc60000000f00 */
[----:B------:R0:W-:Y:S04]  /*15480*/  LDGSTS.E.BYPASS.LTC128B.128 [R17+0xd400], desc[UR36][R2.64+0x300], P0 ;  /* 0x0d40030002117fae */ /* 0x0001e80008101d64 */
[----:B------:R0:W-:Y:S01]  /*15490*/  LDGSTS.E.BYPASS.LTC128B.128 [R17+0xf400], desc[UR36][R2.64+0x380], P1 ;  /* 0x0f40038002117fae */ /* 0x0001e20008901d64 */
[----:B------:R-:W-:-:S07]  /*154a0*/  IMAD.MOV.U32 R19, RZ, RZ, R14 ;  /* 0x000000ffff137224 */ /* 0x000fce00078e000e */
[----:B0-----:R-:W-:Y:S05]  /*154b0*/  WARPSYNC.COLLECTIVE R15, `(.L_x_5088) ;  /* 0x000000000f087348 */ /* 0x001fea0003c00000 */
[----:B------:R1:W2:Y:S02]  /*154c0*/  SHFL.IDX P6, R14, R13, R12, R11 ;  /* 0x0000000c0d0e7389 */ /* 0x0002a400000c000b */
[----:B012---:R-:W-:Y:S01]  /*154d0*/  ENDCOLLECTIVE ;  /* 0x000000000000791b */ /* 0x007fe20003800000 */
.L_x_5088:
[----:B------:R-:W-:Y:S05]  /*154e0*/  BRA `(.L_x_5089) ;  /* 0xffffffd400cc7947 */ /* 0x000fea000383ffff */
.L_x_5022:
[----:B0-----:R0:W1:Y:S02]  /*154f0*/  SYNCS.PHASECHK.TRANS64.TRYWAIT P0, [R5+URZ+0x28c20], R4 ;  /* 0x028c2004050075a7 */ /* 0x001064000800017f */
[----:B-1----:R-:W-:Y:S05]  /*15500*/  @!P0 NANOSLEEP.SYNCS 0x989680 ;  /* 0x009896800000895d */ /* 0x002fea0003900000 */
[----:B------:R-:W1:Y:S02]  /*15510*/  @!P0 SYNCS.PHASECHK.TRANS64 P0, [R5+URZ+0x28c20], R4 ;  /* 0x028c2004050085a7 */ /* 0x000e64000800007f */
[----:B-1----:R-:W-:Y:S05]  /*15520*/  @!P0 BRA `(.L_x_5022) ;  /* 0xfffffffc00f08947 */ /* 0x002fea000383ffff */
[----:B------:R-:W-:Y:S05]  /*15530*/  BRA `(.L_x_5090) ;  /* 0xffffffd800787947 */ /* 0x000fea000383ffff */
.L_x_5023:
[----:B------:R-:W1:Y:S01]  /*15540*/  S2R R2, SR_TID.X ;  /* 0x0000000000027919 */ /* 0x000e620000002100 */
[----:B------:R-:W-:Y:S01]  /*15550*/  BSSY B0, `(.L_x_5091) ;  /* 0x000000a000007945 */ /* 0x000fe20003800000 */
[----:B------:R-:W-:Y:S01]  /*15560*/  IMAD.MOV.U32 R12, RZ, RZ, RZ ;  /* 0x000000ffff0c7224 */ /* 0x000fe200078e00ff */
[----:B------:R-:W-:Y:S01]  /*15570*/  MOV R11, 0x1f ;  /* 0x0000001f000b7802 */ /* 0x000fe20000000f00 */
[----:B------:R-:W-:Y:S01]  /*15580*/  IMAD.MOV.U32 R15, RZ, RZ, -0x1 ;  /* 0xffffffffff0f7424 */ /* 0x000fe200078e00ff */
[----:B-1----:R-:W-:-:S04]  /*15590*/  SHF.R.U32.HI R2, RZ, 0x5, R2 ;  /* 0x00000005ff027819 */ /* 0x002fc80000011602 */
[----:B------:R-:W-:-:S05]  /*155a0*/  LOP3.LUT R2, R2, 0x3, RZ, 0xc0, !PT ;  /* 0x0000000302027812 */ /* 0x000fca00078ec0ff */
[----:B------:R-:W-:-:S07]  /*155b0*/  IMAD.MOV.U32 R13, RZ, RZ, R2 ;  /* 0x000000ffff0d7224 */ /* 0x000fce00078e0002 */
[----:B0-2--5:R-:W-:Y:S05]  /*155c0*/  WARPSYNC.COLLECTIVE R15, `(.L_x_5092) ;  /* 0x000000000f087348 */ /* 0x025fea0003c00000 */
[----:B------:R1:W3:Y:S02]  /*155d0*/  SHFL.IDX P6, R14, R13, R12, R11 ;  /* 0x0000000c0d0e7389 */ /* 0x0002e400000c000b */
[----:B0123-5:R-:W-:Y:S01]  /*155e0*/  ENDCOLLECTIVE ;  /* 0x000000000000791b */ /* 0x02ffe20003800000 */
.L_x_5092:
[----:B------:R-:W-:Y:S05]  /*155f0*/  BSYNC B0 ;  /* 0x0000000000007941 */ /* 0x000fea0003800000 */
.L_x_5091:
[----:B------:R-:W-:Y:S05]  /*15600*/  BRA `(.L_x_5093) ;  /* 0xffffffd800607947 */ /* 0x000fea000383ffff */
.L_x_5024:
[----:B------:R-:W-:Y:S01]  /*15610*/  BSSY B0, `(.L_x_5094) ;  /* 0x0000006000007945 */ /* 0x000fe20003800000 */
[----:B------:R-:W-:-:S07]  /*15620*/  IMAD.MOV.U32 R15, RZ, RZ, -0x1 ;  /* 0xffffffffff0f7424 */ /* 0x000fce00078e00ff */
[----:B012--5:R-:W-:Y:S05]  /*15630*/  WARPSYNC.COLLECTIVE R15, `(.L_x_5095) ;  /* 0x000000000f0c7348 */ /* 0x027fea0003c00000 */
[----:B------:R-:W-:Y:S02]  /*15640*/  ELECT P6, UR62, PT ;  /* 0x00000000003e782f */ /* 0x000fe400038c0000 */
[----:B------:R-:W-:Y:S01]  /*15650*/  MOV R14, UR62 ;  /* 0x0000003e000e7c02 */ /* 0x000fe20008000f00 */
[----:B012--5:R-:W-:Y:S10]  /*15660*/  ENDCOLLECTIVE ;  /* 0x000000000000791b */ /* 0x027ff40003800000 */
.L_x_5095:
[----:B------:R-:W-:Y:S05]  /*15670*/  BSYNC B0 ;  /* 0x0000000000007941 */ /* 0x000fea0003800000 */
.L_x_5094:
[----:B------:R-:W-:Y:S05]  /*15680*/  BRA `(.L_x_5096) ;  /* 0xffffffd800547947 */ /* 0x000fea000383ffff */
.L_x_5026:
[----:B0-----:R0:W1:Y:S02]  /*15690*/  SYNCS.PHASECHK.TRANS64.TRYWAIT P1, [R4+URZ+0x28c40], R3 ;  /* 0x028c4003040075a7 */ /* 0x001064000802017f */
[----:B-1----:R-:W-:Y:S05]  /*156a0*/  @!P1 NANOSLEEP.SYNCS 0x989680 ;  /* 0x009896800000995d */ /* 0x002fea0003900000 */
[----:B------:R-:W1:Y:S02]  /*156b0*/  @!P1 SYNCS.PHASECHK.TRANS64 P1, [R4+URZ+0x28c40], R3 ;  /* 0x028c4003040095a7 */ /* 0x000e64000802007f */
[----:B-1----:R-:W-:Y:S05]  /*156c0*/  @!P1 BRA `(.L_x_5026) ;  /* 0xfffffffc00f09947 */ /* 0x002fea000383ffff */
[----:B------:R-:W-:Y:S05]  /*156d0*/  BRA `(.L_x_5097) ;  /* 0xffffffd800747947 */ /* 0x000fea000383ffff */
.L_x_5028:
[----:B-1----:R1:W3:Y:S02]  /*156e0*/  SYNCS.PHASECHK.TRANS64.TRYWAIT P1, [R5+URZ+0x28c40], R0 ;  /* 0x028c4000050075a7 */ /* 0x0022e4000802017f */
[----:B---3--:R-:W-:Y:S05]  /*156f0*/  @!P1 NANOSLEEP.SYNCS 0x989680 ;  /* 0x009896800000995d */ /* 0x008fea0003900000 */
[----:B------:R-:W3:Y:S02]  /*15700*/  @!P1 SYNCS.PHASECHK.TRANS64 P1, [R5+URZ+0x28c40], R0 ;  /* 0x028c4000050095a7 */ /* 0x000ee4000802007f */
[----:B---3--:R-:W-:Y:S05]  /*15710*/  @!P1 BRA `(.L_x_5028) ;  /* 0xfffffffc00f09947 */ /* 0x008fea000383ffff */
[----:B------:R-:W-:Y:S05]  /*15720*/  BRA `(.L_x_5098) ;  /* 0xffffffd800807947 */ /* 0x000fea000383ffff */
.L_x_5030:
[----:B---3--:R3:W4:Y:S02]  /*15730*/  SYNCS.PHASECHK.TRANS64.TRYWAIT P1, [R4+URZ+0x28c60], R3 ;  /* 0x028c6003040075a7 */ /* 0x008724000802017f */
[----:B----4-:R-:W-:Y:S05]  /*15740*/  @!P1 NANOSLEEP.SYNCS 0x989680 ;  /* 0x009896800000995d */ /* 0x010fea0003900000 */
[----:B------:R-:W4:Y:S02]  /*15750*/  @!P1 SYNCS.PHASECHK.TRANS64 P1, [R4+URZ+0x28c60], R3 ;  /* 0x028c6003040095a7 */ /* 0x000f24000802007f */
[----:B----4-:R-:W-:Y:S05]  /*15760*/  @!P1 BRA `(.L_x_5030) ;  /* 0xfffffffc00f09947 */ /* 0x010fea000383ffff */
[----:B------:R-:W-:Y:S05]  /*15770*/  BRA `(.L_x_5099) ;  /* 0xffffffd8007c7947 */ /* 0x000fea000383ffff */
.L_x_5100:
        /* <DEDUP_REMOVED lines=16> */
.L_x_15646:


//--------------------- .text._ZN7cutlass13device_kernelIN5flash11enable_sm90INS1_16FlashAttnFwdSm90INS1_25CollectiveMainloopFwdSm90ILi2EN4cute5tupleIJNS5_1CILi1EEES8_S8_EEENS6_IJNS7_ILi64EEESA_SA_EEELi512ENS_10bfloat16_tEfNS_4arch4Sm90ELb0ELb1ELb0ELb0ELb1ELb0ELb1ELb0ELb0ELb1ELb1ELb0EEENS1_21CollectiveEpilogueFwdINS6_IJSA_NS7_ILi512EEESA_EEES9_SC_SE_Li256ELb0ELb1ELb1ELb0EEENS1_19SingleTileSchedulerILb0ELb1ELb1ELi64EEEEEEEEEvNT_6ParamsE --------------------------
	.section	.text._ZN7cutlass13device_kernelIN5flash11enable_sm90INS1_16FlashAttnFwdSm90INS1_25CollectiveMainloopFwdSm90ILi2EN4cute5tupleIJNS5_1CILi1EEES8_S8_EEENS6_IJNS7_ILi64EEESA_SA_EEELi512ENS_10bfloat16_tEfNS_4arch4Sm90ELb0ELb1ELb0ELb0ELb1ELb0ELb1ELb0ELb0ELb1ELb1ELb0EEENS1_21CollectiveEpilogueFwdINS6_IJSA_NS7_ILi512EEESA_EEES9_SC_SE_Li256ELb0ELb1ELb1ELb0EEENS1_19SingleTileSchedulerILb0ELb1ELb1ELi64EEEEEEEEEvNT_6ParamsE,"ax",@progbits
	.align	128
.text._ZN7cutlass13device_kernelIN5flash11enable_sm90INS1_16FlashAttnFwdSm90INS1_25CollectiveMainloopFwdSm90ILi2EN4cute5tupleIJNS5_1CILi1EEES8_S8_EEENS6_IJNS7_ILi64EEESA_SA_EEELi512ENS_10bfloat16_tEfNS_4arch4Sm90ELb0ELb1ELb0ELb0ELb1ELb0ELb1ELb0ELb0ELb1ELb1ELb0EEENS1_21CollectiveEpilogueFwdINS6_IJSA_NS7_ILi512EEESA_EEES9_SC_SE_Li256ELb0ELb1ELb1ELb0EEENS1_19SingleTileSchedulerILb0ELb1ELb1ELi64EEEEEEEEEvNT_6ParamsE:
        .type           _ZN7cutlass13device_kernelIN5flash11enable_sm90INS1_16FlashAttnFwdSm90INS1_25CollectiveMainloopFwdSm90ILi2EN4cute5tupleIJNS5_1CILi1EEES8_S8_EEENS6_IJNS7_ILi64EEESA_SA_EEELi512ENS_10bfloat16_tEfNS_4arch4Sm90ELb0ELb1ELb0ELb0ELb1ELb0ELb1ELb0ELb0ELb1ELb1ELb0EEENS1_21CollectiveEpilogueFwdINS6_IJSA_NS7_ILi512EEESA_EEES9_SC_SE_Li256ELb0ELb1ELb1ELb0EEENS1_19SingleTileSchedulerILb0ELb1ELb1ELi64EEEEEEEEEvNT_6ParamsE,@function
        .size           _ZN7cutlass13device_kernelIN5flash11enable_sm90INS1_16FlashAttnFwdSm90INS1_25CollectiveMainloopFwdSm90ILi2EN4cute5tupleIJNS5_1CILi1EEES8_S8_EEENS6_IJNS7_ILi64EEESA_SA_EEELi512ENS_10bfloat16_tEfNS_4arch4Sm90ELb0ELb1ELb0ELb0ELb1ELb0ELb1ELb0ELb0ELb1ELb1ELb0EEENS1_21CollectiveEpilogueFwdINS6_IJSA_NS7_ILi512EEESA_EEES9_SC_SE_Li256ELb0ELb1ELb1ELb0EEENS1_19SingleTileSchedulerILb0ELb1ELb1ELi64EEEEEEEEEvNT_6ParamsE,(.L_x_15647 - _ZN7cutlass13device_kernelIN5flash11enable_sm90INS1_16FlashAttnFwdSm90INS1_25CollectiveMainloopFwdSm90ILi2EN4cute5tupleIJNS5_1CILi1EEES8_S8_EEENS6_IJNS7_ILi64EEESA_SA_EEELi512ENS_10bfloat16_tEfNS_4arch4Sm90ELb0ELb1ELb0ELb0ELb1ELb0ELb1ELb0ELb0ELb1ELb1ELb0EEENS1_21CollectiveEpilogueFwdINS6_IJSA_NS7_ILi512EEESA_EEES9_SC_SE_Li256ELb0ELb1ELb1ELb0EEENS1_19SingleTileSchedulerILb0ELb1ELb1ELi64EEEEEEEEEvNT_6ParamsE)
        .other          _ZN7cutlass13device_kernelIN5flash11enable_sm90INS1_16FlashAttnFwdSm90INS1_25CollectiveMainloopFwdSm90ILi2EN4cute5tupleIJNS5_1CILi1EEES8_S8_EEENS6_IJNS7_ILi64EEESA_SA_EEELi512ENS_10bfloat16_tEfNS_4arch4Sm90ELb0ELb1ELb0ELb0ELb1ELb0ELb1ELb0ELb0ELb1ELb1ELb0EEENS1_21CollectiveEpilogueFwdINS6_IJSA_NS7_ILi512EEESA_EEES9_SC_SE_Li256ELb0ELb1ELb1ELb0EEENS1_19SingleTileSchedulerILb0ELb1ELb1ELi64EEEEEEEEEvNT_6ParamsE,@"STO_CUDA_ENTRY STV_DEFAULT"
_ZN7cutlass13device_kernelIN5flash11enable_sm90INS1_16FlashAttnFwdSm90INS1_25CollectiveMainloopFwdSm90ILi2EN4cute5tupleIJNS5_1CILi1EEES8_S8_EEENS6_IJNS7_ILi64EEESA_SA_EEELi512ENS_10bfloat16_tEfNS_4arch4Sm90ELb0ELb1ELb0ELb0ELb1ELb0ELb1ELb0ELb0ELb1ELb1ELb0EEENS1_21CollectiveEpilogueFwdINS6_IJSA_NS7_ILi512EEESA_EEES9_SC_SE_Li256ELb0ELb1ELb1ELb0EEENS1_19SingleTileSchedulerILb0ELb1ELb1ELi64EEEEEEEEEvNT_6ParamsE:
        /* <DEDUP_REMOVED lines=43> */
.L_x_5101:
        /* <DEDUP_REMOVED lines=22> */
.L_x_5102:
        /* <DEDUP_REMOVED lines=18> */
.L_x_5103:
        /* <DEDUP_REMOVED lines=22> */
.L_x_5104:
        /* <DEDUP_REMOVED lines=23> */
.L_x_5105:
[----:B------:R-:W-:Y:S01]  /*0800*/  UISETP.NE.AND UP0, UPT, UR9, URZ, UPT ;  /* 0x0000003f0900728c */ /* 0x000fe2000bf05270 */
[----:B------:R-:W-:Y:S01]  /*0810*/  NOP ;  /* 0x0000000000007918 */ /* 0x000fe20000000000 */
[----:B0-----:R-:W-:Y:S01]  /*0820*/  ULDC UR4, c[0x0][0x20] ;  /* 0x0000080000047ab9 */ /* 0x001fe20000000800 */
[----:B------:R-:W-:Y:S01]  /*0830*/  ULDC UR5, c[0x0][0x24] ;  /* 0x0000090000057ab9 */ /* 0x000fe20000000800 */
[----:B-1234-:R-:W-:Y:S01]  /*0840*/  BAR.SYNC.DEFER_BLOCKING 0x0 ;  /* 0x0000000000007b1d */ /* 0x01efe20000010000 */
[----:B------:R-:W-:Y:S02]  /*0850*/  IADD3 R50, P0, R1, UR4, RZ ;  /* 0x0000000401327c10 */ /* 0x000fe4000ff1e0ff */
[----:B------:R-:W-:Y:S02]  /*0860*/  PLOP3.LUT P3, PT, PT, PT, UP0, 0x80, 0x0 ;  /* 0x000000000000781c */ /* 0x000fe40003f6f008 */
[C---:B------:R-:W-:Y:S01]  /*0870*/  IADD3 R41, P1, R50.reuse, 0x1cc, RZ ;  /* 0x000001cc32297810 */ /* 0x040fe20007f3e0ff */
[----:B------:R-:W-:Y:S01]  /*0880*/  IMAD.X R35, RZ, RZ, UR5, P0 ;  /* 0x00000005ff237e24 */ /* 0x000fe200080e06ff */
[----:B------:R-:W-:Y:S01]  /*0890*/  UMOV UR61, 0x1 ;  /* 0x00000001003d7882 */ /* 0x000fe20000000000 */
[C---:B------:R-:W-:Y:S01]  /*08a0*/  IADD3 R19, P0, R50.reuse, 0x50, RZ ;  /* 0x0000005032137810 */ /* 0x040fe20007f1e0ff */
[----:B------:R-:W-:Y:S01]  /*08b0*/  USEL UR61, UR61, 0x2, !UP0 ;  /* 0x000000023d3d7887 */ /* 0x000fe2000c000000 */
[----:B------:R-:W-:Y:S01]  /*08c0*/  IADD3 R33, P2, R50, 0x200, RZ ;  /* 0x0000020032217810 */ /* 0x000fe20007f5e0ff */
[----:B------:R-:W-:Y:S01]  /*08d0*/  ULDC.64 UR36, c[0x0][0x208] ;  /* 0x0000820000247ab9 */ /* 0x000fe20000000a00 */
[----:B------:R-:W-:Y:S01]  /*08e0*/  BSSY B6, `(.L_x_5106) ;  /* 0x0002815000067945 */ /* 0x000fe20003800000 */
[----:B------:R-:W-:-:S02]  /*08f0*/  IMAD.X R18, RZ, RZ, R35, P0 ;  /* 0x000000ffff127224 */ /* 0x000fc400000e0623 */
[--C-:B------:R-:W-:Y:S02]  /*0900*/  IMAD.X R52, RZ, RZ, R35.reuse, P1 ;  /* 0x000000ffff347224 */ /* 0x100fe400008e0623 */
[----:B------:R-:W-:Y:S01]  /*0910*/  IMAD.X R48, RZ, RZ, R35, P2 ;  /* 0x000000ffff307224 */ /* 0x000fe200010e0623 */
[----:B------:R-:W-:Y:S06]  /*0920*/  @!P3 BRA `(.L_x_5107) ;  /* 0x0000023400a0b947 */ /* 0x000fec0003800000 */
.L_x_5108:
[----:B------:R-:W-:-:S08]  /*0930*/  NOP ;  /* 0x0000000000007918 */ /* 0x000fd00000000000 */
[----:B------:R-:W0:Y:S02]  /*0940*/  USETMAXREG.TRY_ALLOC.CTAPOOL UP0, 0xe8 ;  /* 0x000000e8000079c8 */ /* 0x000e240008000600 */
[----:B0-----:R-:W-:-:S13]  /*0950*/  PLOP3.LUT P0, PT, PT, PT, UP0, 0x80, 0x0 ;  /* 0x000000000000781c */ /* 0x001fda0003f0f008 */
[----:B------:R-:W-:Y:S05]  /*0960*/  @!P0 BRA `(.L_x_5108) ;  /* 0xfffffffc00f08947 */ /* 0x000fea000383ffff */
[----:B------:R-:W0:Y:S01]  /*0970*/  LDC R2, c[0x0][0xd50] ;  /* 0x00035400ff027b82 */ /* 0x000e220000000800 */
[----:B------:R-:W-:Y:S01]  /*0980*/  LOP3.LUT R0, R37, 0xffffff80, RZ, 0xc0, !PT ;  /* 0xffffff8025007812 */ /* 0x000fe200078ec0ff */
[----:B------:R1:W-:Y:S03]  /*0990*/  STL.64 [R1+0x1c0], RZ ;  /* 0x0001c0ff01007387 */ /* 0x0003e60000100a00 */
[----:B------:R-:W-:Y:S01]  /*09a0*/  ISETP.NE.AND P0, PT, R0, 0x80, PT ;  /* 0x000000800000780c */ /* 0x000fe20003f05270 */
[----:B------:R1:W-:Y:S02]  /*09b0*/  STL [R1+0x1c8], RZ ;  /* 0x0001c8ff01007387 */ /* 0x0003e40000100800 */
[----:B------:R-:W2:Y:S02]  /*09c0*/  S2UR UR4, SR_CTAID.Y ;  /* 0x00000000000479c3 */ /* 0x000ea40000002600 */
[----:B------:R1:W-:Y:S06]  /*09d0*/  STL [R1+0x1cc], RZ ;  /* 0x0001ccff01007387 */ /* 0x0003ec0000100800 */
[----:B------:R-:W3:Y:S08]  /*09e0*/  S2UR UR5, SR_CTAID.Z ;  /* 0x00000000000579c3 */ /* 0x000ef00000002700 */
[----:B------:R-:W-:Y:S06]  /*09f0*/  @!P0 BAR.ARV 0x8, 0x100 ;  /* 0x0204000000008b1d */ /* 0x000fec0000002000 */
[----:B0-----:R-:W-:-:S02]  /*0a00*/  ISETP.NE.AND P1, PT, R2, 0x1, PT ;  /* 0x000000010200780c */ /* 0x001fc40003f25270 */
[----:B------:R-:W-:Y:S01]  /*0a10*/  ISETP.GE.U32.AND P0, PT, R37, 0x100, PT ;  /* 0x000001002500780c */ /* 0x000fe20003f06070 */
[----:B--2---:R-:W-:-:S10]  /*0a20*/  IMAD.U32 R152, RZ, RZ, UR4 ;  /* 0x00000004ff987e24 */ /* 0x004fd4000f8e00ff */
[----:B------:R-:W0:Y:S08]  /*0a30*/  @P1 LDC R0, c[0x0][0xd54] ;  /* 0x00035500ff001b82 */ /* 0x000e300000000800 */
[----:B------:R-:W-:Y:S08]  /*0a40*/  @P0 BAR.ARV 0xf, 0x100 ;  /* 0x03c4000000000b1d */ /* 0x000ff00000002000 */
[----:B------:R-:W2:Y:S01]  /*0a50*/  @P1 LDC R3, c[0x0][0xd58] ;  /* 0x00035600ff031b82 */ /* 0x000ea20000000800 */
[----:B---3--:R-:W-:Y:S01]  /*0a60*/  ISETP.LE.AND P0, PT, RZ, UR5, PT ;  /* 0x00000005ff007c0c */ /* 0x008fe2000bf03270 */
[----:B0-----:R-:W-:-:S05]  /*0a70*/  @P1 IMAD.HI.U32 R0, R0, UR4, RZ ;  /* 0x0000000400001c27 */ /* 0x001fca000f8e00ff */
[----:B--2---:R-:W-:Y:S02]  /*0a80*/  @P1 SHF.R.U32.HI R152, RZ, R3, R0 ;  /* 0x00000003ff981219 */ /* 0x004fe40000011600 */
[----:B------:R-:W-:-:S03]  /*0a90*/  IADD3 R44, P1, R50, 0x1c0, RZ ;  /* 0x000001c0322c7810 */ /* 0x000fc60007f3e0ff */
[----:B------:R-:W-:Y:S02]  /*0aa0*/  IMAD.MOV R23, RZ, RZ, -R152 ;  /* 0x000000ffff177224 */ /* 0x000fe400078e0a98 */
[----:B------:R-:W-:Y:S02]  /*0ab0*/  IMAD.X R45, RZ, RZ, R35, P1 ;  /* 0x000000ffff2d7224 */ /* 0x000fe400008e0623 */
[----:B------:R-:W-:Y:S01]  /*0ac0*/  IMAD R23, R2, R23, UR4 ;  /* 0x0000000402177e24 */ /* 0x000fe2000f8e0217 */
[----:B-1----:R-:W-:Y:S06]  /*0ad0*/  @!P0 BRA `(.L_x_5109) ;  /* 0x0000027c00d48947 */ /* 0x002fec0003800000 */
[----:B------:R-:W0:Y:S01]  /*0ae0*/  S2UR UR7, SR_CTAID.Z ;  /* 0x00000000000779c3 */ /* 0x000e220000002700 */
[C---:B------:R-:W-:Y:S01]  /*0af0*/  IADD3 R42, P0, R50.reuse, 0xc8, RZ ;  /* 0x000000c8322a7810 */ /* 0x040fe20007f1e0ff */
[----:B------:R-:W-:Y:S01]  /*0b00*/  UISETP.NE.AND UP1, UPT, UR9, 0x1, UPT ;  /* 0x000000010900788c */ /* 0x000fe2000bf25270 */
[----:B------:R-:W-:Y:S01]  /*0b10*/  STL.128 [R1+0x1d0], RZ ;  /* 0x0001d0ff01007387 */ /* 0x000fe20000100c00 */
[----:B------:R-:W-:Y:S01]  /*0b20*/  ULDC.64 UR4, c[0x0][0x418] ;  /* 0x0001060000047ab9 */ /* 0x000fe20000000a00 */
[C---:B------:R-:W-:Y:S01]  /*0b30*/  IADD3 R38, P5, R50.reuse, 0x1d0, RZ ;  /* 0x000001d032267810 */ /* 0x040fe20007fbe0ff */
[--C-:B------:R-:W-:Y:S01]  /*0b40*/  IMAD.X R69, RZ, RZ, R35.reuse, P0 ;  /* 0x000000ffff457224 */ /* 0x100fe200000e0623 */
[C---:B------:R-:W-:Y:S01]  /*0b50*/  IADD3 R64, P0, R50.reuse, 0x80, RZ ;  /* 0x0000008032407810 */ /* 0x040fe20007f1e0ff */
[----:B------:R-:W1:Y:S01]  /*0b60*/  LDC R0, c[0x0][0xa80] ;  /* 0x0002a000ff007b82 */ /* 0x000e620000000800 */
[----:B------:R-:W-:Y:S01]  /*0b70*/  STL.128 [R1+0x1e0], RZ ;  /* 0x0001e0ff01007387 */ /* 0x000fe20000100c00 */
[C---:B------:R-:W-:Y:S01]  /*0b80*/  IADD3 R32, P4, R50.reuse, 0x118, RZ ;  /* 0x0000011832207810 */ /* 0x040fe20007f9e0ff */
[----:B------:R-:W-:Y:S01]  /*0b90*/  UISETP.NE.U32.AND UP0, UPT, UR4, URZ, UPT ;  /* 0x0000003f0400728c */ /* 0x000fe2000bf05070 */
[C---:B------:R-:W-:Y:S01]  /*0ba0*/  IADD3 R34, P3, R50.reuse, 0x100, RZ ;  /* 0x0000010032227810 */ /* 0x040fe20007f7e0ff */
[----:B------:R-:W-:Y:S01]  /*0bb0*/  STL.128 [R1+0x200], RZ ;  /* 0x000200ff01007387 */ /* 0x000fe20000100c00 */
[C---:B------:R-:W-:Y:S01]  /*0bc0*/  IADD3 R40, P2, R50.reuse, 0xfc, RZ ;  /* 0x000000fc32287810 */ /* 0x040fe20007f5e0ff */
[--C-:B------:R-:W-:Y:S01]  /*0bd0*/  IMAD.X R65, RZ, RZ, R35.reuse, P0 ;  /* 0x000000ffff417224 */ /* 0x100fe200000e0623 */
[C---:B------:R-:W-:Y:S01]  /*0be0*/  IADD3 R16, P1, R50.reuse, 0xcc, RZ ;  /* 0x000000cc32107810 */ /* 0x040fe20007f3e0ff */
[----:B------:R-:W-:Y:S01]  /*0bf0*/  STL.128 [R1+0x210], RZ ;  /* 0x000210ff01007387 */ /* 0x000fe20000100c00 */
[----:B------:R-:W-:Y:S01]  /*0c00*/  PLOP3.LUT P0, PT, PT, PT, UP1, 0x80, 0x0 ;  /* 0x000000000000781c */ /* 0x000fe20003f0f018 */
[--C-:B------:R-:W-:Y:S01]  /*0c10*/  IMAD.X R39, RZ, RZ, R35.reuse, P5 ;  /* 0x000000ffff277224 */ /* 0x100fe200028e0623 */
[----:B------:R-:W-:Y:S01]  /*0c20*/  UISETP.NE.AND.EX UP0, UPT, UR5, URZ, UPT, UP0 ;  /* 0x0000003f0500728c */ /* 0x000fe2000bf05300 */
[----:B------:R-:W-:Y:S01]  /*0c30*/  STL.128 [R1+0x220], RZ ;  /* 0x000220ff01007387 */ /* 0x000fe20000100c00 */
[--C-:B------:R-:W-:Y:S01]  /*0c40*/  IMAD.X R43, RZ, RZ, R35.reuse, P4 ;  /* 0x000000ffff2b7224 */ /* 0x100fe200020e0623 */
[C---:B------:R-:W-:Y:S01]  /*0c50*/  IADD3 R36, P6, R50.reuse, 0xb8, RZ ;  /* 0x000000b832247810 */ /* 0x040fe20007fde0ff */
[--C-:B------:R-:W-:Y:S01]  /*0c60*/  IMAD.X R51, RZ, RZ, R35.reuse, P3 ;  /* 0x000000ffff337224 */ /* 0x100fe200018e0623 */
[----:B------:R-:W-:Y:S01]  /*0c70*/  STL.128 [R1+0x230], RZ ;  /* 0x000230ff01007387 */ /* 0x000fe20000100c00 */
[--C-:B------:R-:W-:Y:S01]  /*0c80*/  IMAD.X R55, RZ, RZ, R35.reuse, P2 ;  /* 0x000000ffff377224 */ /* 0x100fe200010e0623 */
[C---:B------:R-:W-:Y:S01]  /*0c90*/  IADD3 R28, P5, R50.reuse, 0xb0, RZ ;  /* 0x000000b0321c7810 */ /* 0x040fe20007fbe0ff */
[--C-:B------:R-:W-:Y:S01]  /*0ca0*/  IMAD.X R2, RZ, RZ, R35.reuse, P1 ;  /* 0x000000ffff027224 */ /* 0x100fe200008e0623 */
[----:B------:R-:W-:Y:S01]  /*0cb0*/  STL.128 [R1+0x240], RZ ;  /* 0x000240ff01007387 */ /* 0x000fe20000100c00 */
[C---:B------:R-:W-:Y:S01]  /*0cc0*/  IADD3 R24, P4, R50.reuse, 0xa0, RZ ;  /* 0x000000a032187810 */ /* 0x040fe20007f9e0ff */
[----:B0-----:R-:W-:Y:S01]  /*0cd0*/  USHF.R.S32.HI UR5, URZ, 0x1f, UR7 ;  /* 0x0000001f3f057899 */ /* 0x001fe20008011407 */
[C---:B------:R-:W-:Y:S01]  /*0ce0*/  IADD3 R56, P3, R50.reuse, 0x98, RZ ;  /* 0x0000009832387810 */ /* 0x040fe20007f7e0ff */
[----:B------:R-:W-:Y:S01]  /*0cf0*/  STL.128 [R1+0x250], RZ ;  /* 0x000250ff01007387 */ /* 0x000fe20000100c00 */
[C---:B------:R-:W-:Y:S01]  /*0d00*/  IADD3 R58, P2, R50.reuse, 0x90, RZ ;  /* 0x00000090323a7810 */ /* 0x040fe20007f5e0ff */
[----:B------:R-:W-:Y:S01]  /*0d10*/  ULDC UR42, c[0x0][0x424] ;  /* 0x00010900002a7ab9 */ /* 0x000fe20000000800 */
[C---:B------:R-:W-:Y:S01]  /*0d20*/  IADD3 R49, P1, R50.reuse, 0x88, RZ ;  /* 0x0000008832317810 */ /* 0x040fe20007f3e0ff */
[----:B------:R-:W-:Y:S01]  /*0d30*/  STL.128 [R1+0x260], RZ ;  /* 0x000260ff01007387 */ /* 0x000fe20000100c00 */
[----:B------:R-:W-:Y:S01]  /*0d40*/  USEL UR42, UR42, 0x1, UP0 ;  /* 0x000000012a2a7887 */ /* 0x000fe20008000000 */
[--C-:B------:R-:W-:Y:S01]  /*0d50*/  IMAD.X R53, RZ, RZ, R35.reuse, P6 ;  /* 0x000000ffff357224 */ /* 0x100fe200030e0623 */
[----:B------:R-:W-:Y:S01]  /*0d60*/  ULDC UR4, c[0x0][0x2f0] ;  /* 0x0000bc0000047ab9 */ /* 0x000fe20000000800 */
        /* <DEDUP_REMOVED lines=9> */
[----:B------:R-:W-:Y:S01]  /*0e00*/  IMAD.X R54, RZ, RZ, R35, P1 ;  /* 0x000000ffff367224 */ /* 0x000fe200008e0623 */
[C---:B------:R-:W-:Y:S01]  /*0e10*/  IADD3 R60, P4, R50.reuse, 0x68, RZ ;  /* 0x00000068323c7810 */ /* 0x040fe20007f9e0ff */
[----:B------:R-:W0:Y:S01]  /*0e20*/  S2UR UR6, SR_CTAID.X ;  /* 0x00000000000679c3 */ /* 0x000e220000002500 */
[----:B------:R-:W-:Y:S01]  /*0e30*/  STL.128 [R1+0x2a0], RZ ;  /* 0x0002a0ff01007387 */ /* 0x000fe20000100c00 */
[C---:B------:R-:W-:Y:S01]  /*0e40*/  IADD3 R46, P3, R50.reuse, 0x60, RZ ;  /* 0x00000060322e7810 */ /* 0x040fe20007f7e0ff */
[----:B------:R-:W-:Y:S01]  /*0e50*/  UIMAD UR42, UR42, UR4, URZ ;  /* 0x000000042a2a72a4 */ /* 0x000fe2000f8e023f */
[C---:B------:R-:W-:Y:S01]  /*0e60*/  IADD3 R26, P2, R50.reuse, 0x58, RZ ;  /* 0x00000058321a7810 */ /* 0x040fe20007f5e0ff */
[----:B------:R-:W-:Y:S01]  /*0e70*/  STL.128 [R1+0x2b0], RZ ;  /* 0x0002b0ff01007387 */ /* 0x000fe20000100c00 */
[C---:B------:R-:W-:Y:S01]  /*0e80*/  IADD3 R62, P1, R50.reuse, 0x28, RZ ;  /* 0x00000028323e7810 */ /* 0x040fe20007f3e0ff */
[----:B------:R-:W-:Y:S01]  /*0e90*/  VIADD R17, R50, 0x120 ;  /* 0x0000012032117836 */ /* 0x000fe20000000000 */
[----:B------:R-:W2:Y:S01]  /*0ea0*/  S2UR UR43, SR_CgaCtaId ;  /* 0x00000000002b79c3 */ /* 0x000ea20000008800 */
[----:B------:R-:W-:Y:S01]  /*0eb0*/  STL.128 [R1+0x2c0], RZ ;  /* 0x0002c0ff01007387 */ /* 0x000fe20000100c00 */
[----:B------:R-:W-:-:S02]  /*0ec0*/  VIADD R154, R37, 0xffffff80 ;  /* 0xffffff80259a7836 */ /* 0x000fc40000000000 */
[--C-:B------:R-:W-:Y:S01]  /*0ed0*/  IMAD.X R66, RZ, RZ, R35.reuse, P6 ;  /* 0x000000ffff427224 */ /* 0x100fe200030e0623 */
[----:B------:R-:W-:Y:S01]  /*0ee0*/  STL.128 [R1+0x2d0], RZ ;  /* 0x0002d0ff01007387 */ /* 0x000fe20000100c00 */
[--C-:B------:R-:W-:Y:S02]  /*0ef0*/  IMAD.X R31, RZ, RZ, R35.reuse, P5 ;  /* 0x000000ffff1f7224 */ /* 0x100fe400028e0623 */
[--C-:B------:R-:W-:Y:S01]  /*0f00*/  IMAD.X R61, RZ, RZ, R35.reuse, P4 ;  /* 0x000000ffff3d7224 */ /* 0x100fe200020e0623 */
[----:B------:R-:W-:Y:S01]  /*0f10*/  STL.128 [R1+0x2e0], RZ ;  /* 0x0002e0ff01007387 */ /* 0x000fe20000100c00 */
[--C-:B------:R-:W-:Y:S02]  /*0f20*/  IMAD.X R47, RZ, RZ, R35.reuse, P3 ;  /* 0x000000ffff2f7224 */ /* 0x100fe400018e0623 */
[--C-:B------:R-:W-:Y:S01]  /*0f30*/  IMAD.X R27, RZ, RZ, R35.reuse, P2 ;  /* 0x000000ffff1b7224 */ /* 0x100fe200010e0623 */
[----:B------:R-:W-:Y:S01]  /*0f40*/  STL.128 [R1+0x2f0], RZ ;  /* 0x0002f0ff01007387 */ /* 0x000fe20000100c00 */
[----:B------:R-:W-:-:S03]  /*0f50*/  IMAD.X R63, RZ, RZ, R35, P1 ;  /* 0x000000ffff3f7224 */ /* 0x000fc600008e0623 */
[----:B------:R-:W-:Y:S04]  /*0f60*/  STL.128 [R1+0x300], RZ ;  /* 0x000300ff01007387 */ /* 0x000fe80000100c00 */
        /* <DEDUP_REMOVED lines=15> */
[----:B-1----:R1:W-:Y:S02]  /*1060*/  STL [R1+0x1f0], R0 ;  /* 0x0001f00001007387 */ /* 0x0023e40000100800 */
[----:B-1----:R-:W-:Y:S01]  /*1070*/  IMAD.U32 R0, RZ, RZ, UR5 ;  /* 0x00000005ff007e24 */ /* 0x002fe2000f8e00ff */
[----:B0-2---:R-:W-:Y:S06]  /*1080*/  @!P0 BRA `(.L_x_5110) ;  /* 0x0000008000c08947 */ /* 0x005fec0003800000 */
[----:B------:R-:W0:Y:S01]  /*1090*/  LDC.64 R4, c[0x0][0xad8] ;  /* 0x0002b600ff047b82 */ /* 0x000e220000000a00 */
[----:B------:R-:W-:Y:S01]  /*10a0*/  ULDC UR4, c[0x0][0x448] ;  /* 0x0001120000047ab9 */ /* 0x000fe20000000800 */
[----:B------:R-:W-:Y:S02]  /*10b0*/  USHF.L.U32 UR6, UR6, 0x6, URZ ;  /* 0x0000000606067899 */ /* 0x000fe4000800063f */
[----:B------:R-:W-:Y:S01]  /*10c0*/  UISETP.NE.AND UP0, UPT, UR4, 0x1, UPT ;  /* 0x000000010400788c */ /* 0x000fe2000bf05270 */
[----:B------:R-:W-:Y:S01]  /*10d0*/  ULDC UR9, c[0x0][0x288] ;  /* 0x0000a20000097ab9 */ /* 0x000fe20000000800 */
[----:B------:R-:W-:Y:S02]  /*10e0*/  UIADD3 UR7, UR6, 0x3f, URZ ;  /* 0x0000003f06077890 */ /* 0x000fe4000fffe03f */
[----:B------:R-:W-:-:S07]  /*10f0*/  UIADD3 UR8, UR42, 0x1, -UR9 ;  /* 0x000000012a087890 */ /* 0x000fce000fffe809 */
[----:B------:R-:W-:Y:S01]  /*1100*/  @UP0 UIADD3 UR4, UR6, 0x3f, URZ ;  /* 0x0000003f06040890 */ /* 0x000fe2000fffe03f */
[----:B------:R-:W-:Y:S01]  /*1110*/  @UP0 ULDC UR5, c[0x0][0x44c] ;  /* 0x0001130000050ab9 */ /* 0x000fe20000000800 */
[----:B------:R-:W-:Y:S02]  /*1120*/  @UP0 ULDC UR10, c[0x0][0x450] ;  /* 0x00011400000a0ab9 */ /* 0x000fe40000000800 */
[----:B------:R-:W-:-:S04]  /*1130*/  UIMAD.WIDE.U32 UR4, UR4, UR5, URZ ;  /* 0x00000005040472a5 */ /* 0x000fc8000f8e003f */
[----:B------:R-:W-:Y:S01]  /*1140*/  @UP0 USHF.R.U32.HI UR7, URZ, UR10, UR5 ;  /* 0x0000000a3f070299 */ /* 0x000fe20008011605 */
[----:B0-----:R-:W-:-:S03]  /*1150*/  ISETP.GE.AND P1, PT, R5, 0x1, PT ;  /* 0x000000010500780c */ /* 0x001fc60003f26270 */
[----:B------:R-:W-:-:S06]  /*1160*/  UIADD3 UR7, UR8, UR7, URZ ;  /* 0x0000000708077290 */ /* 0x000fcc000fffe03f */
[----:B------:R-:W-:-:S04]  /*1170*/  VIADD R0, R4, UR7 ;  /* 0x0000000704007c36 */ /* 0x000fc80008000000 */
[----:B------:R-:W-:Y:S05]  /*1180*/  @!P1 BRA `(.L_x_5111) ;  /* 0x0000000000449947 */ /* 0x000fea0003800000 */
[----:B------:R-:W-:Y:S01]  /*1190*/  ISETP.LT.AND P0, PT, RZ, UR7, PT ;  /* 0x00000007ff007c0c */ /* 0x000fe2000bf01270 */
[----:B------:R-:W-:-:S06]  /*11a0*/  UIADD3 UR4, UR7, -0x1, URZ ;  /* 0xffffffff07047890 */ /* 0x000fcc000fffe03f */
[----:B------:R-:W-:-:S06]  /*11b0*/  IMAD.U32 R2, RZ, RZ, UR4 ;  /* 0x00000004ff027e24 */ /* 0x000fcc000f8e00ff */
[----:B------:R-:W-:Y:S05]  /*11c0*/  @P0 BRA `(.L_x_5112) ;  /* 0x00000000001c0947 */ /* 0x000fea0003800000 */
[----:B------:R-:W-:Y:S01]  /*11d0*/  ISETP.NE.AND P0, PT, R5, 0x1, PT ;  /* 0x000000010500780c */ /* 0x000fe20003f05270 */
[----:B------:R-:W-:-:S12]  /*11e0*/  IMAD R3, RZ, RZ, -UR7 ;  /* 0x80000007ff037e24 */ /* 0x000fd8000f8e02ff */
[----:B------:R-:W0:Y:S02]  /*11f0*/  @P0 LDC.64 R6, c[0x0][0xae0] ;  /* 0x0002b800ff060b82 */ /* 0x000e240000000a00 */
[----:B0-----:R-:W-:-:S05]  /*1200*/  @P0 IMAD.HI.U32 R2, R3, R6, RZ ;  /* 0x0000000603020227 */ /* 0x001fca00078e00ff */
[----:B------:R-:W-:-:S04]  /*1210*/  @P0 SHF.R.U32.HI R3, RZ, R7, R2 ;  /* 0x00000007ff030219 */ /* 0x000fc80000011602 */
[----:B------:R-:W-:Y:S01]  /*1220*/  LOP3.LUT R2, RZ, R3, RZ, 0x33, !PT ;  /* 0x00000003ff027212 */ /* 0x000fe200078e33ff */
[----:B------:R-:W-:Y:S06]  /*1230*/  BRA `(.L_x_5113) ;  /* 0x0000000000107947 */ /* 0x000fec0003800000 */
.L_x_5112:
[----:B------:R-:W-:-:S13]  /*1240*/  ISETP.NE.AND P0, PT, R5, 0x1, PT ;  /* 0x000000010500780c */ /* 0x000fda0003f05270 */
[----:B------:R-:W0:Y:S02]  /*1250*/  @P0 LDC.64 R6, c[0x0][0xae0] ;  /* 0x0002b800ff060b82 */ /* 0x000e240000000a00 */
[----:B0-----:R-:W-:-:S05]  /*1260*/  @P0 IMAD.HI.U32 R4, R2, R6, RZ ;  /* 0x0000000602040227 */ /* 0x001fca00078e00ff */
[----:B------:R-:W-:-:S07]  /*1270*/  @P0 SHF.R.U32.HI R2, RZ, R7, R4 ;  /* 0x00000007ff020219 */ /* 0x000fce0000011604 */
.L_x_5113:
[----:B------:R-:W-:-:S05]  /*1280*/  IMAD R3, R2, R5, R5 ;  /* 0x0000000502037224 */ /* 0x000fca00078e0205 */
[----:B------:R-:W-:-:S07]  /*1290*/  VIMNMX R0, R0, R3, PT ;  /* 0x0000000300007248 */ /* 0x000fce0003fe0100 */
.L_x_5111:
[----:B------:R-:W-:Y:S01]  /*12a0*/  @UP0 ULDC UR4, c[0x0][0x44c] ;  /* 0x0001130000040ab9 */ /* 0x000fe20000000800 */
[----:B------:R-:W-:Y:S01]  /*12b0*/  UIADD3 UR7, UR42, 0x3f, URZ ;  /* 0x0000003f2a077890 */ /* 0x000fe2000fffe03f */
[----:B------:R-:W-:Y:S01]  /*12c0*/  VIADD R0, R0, 0x3f ;  /* 0x0000003f00007836 */ /* 0x000fe20000000000 */
[----:B------:R-:W-:Y:S01]  /*12d0*/  UIMAD.WIDE.U32 UR4, UR6, UR4, URZ ;  /* 0x00000004060472a5 */ /* 0x000fe2000f8e003f */
[----:B------:R-:W-:Y:S01]  /*12e0*/  @UP0 ULDC UR10, c[0x0][0x450] ;  /* 0x00011400000a0ab9 */ /* 0x000fe20000000800 */
[----:B------:R-:W-:Y:S02]  /*12f0*/  USHF.R.S32.HI UR8, URZ, 0x1f, UR7 ;  /* 0x0000001f3f087899 */ /* 0x000fe40008011407 */
[----:B------:R-:W-:Y:S01]  /*1300*/  SHF.R.S32.HI R3, RZ, 0x1f, R0 ;  /* 0x0000001fff037819 */ /* 0x000fe20000011400 */
[----:B------:R-:W-:Y:S02]  /*1310*/  @UP0 USHF.R.U32.HI UR6, URZ, UR10, UR5 ;  /* 0x0000000a3f060299 */ /* 0x000fe40008011605 */
[----:B------:R-:W-:Y:S01]  /*1320*/  ULEA.HI UR8, UR8, UR7, URZ, 0x6 ;  /* 0x0000000708087291 */ /* 0x000fe2000f8f303f */
[----:B------:R-:W-:Y:S01]  /*1330*/  LEA.HI R3, R3, R0, RZ, 0x6 ;  /* 0x0000000003037211 */ /* 0x000fe200078f30ff */
[----:B------:R-:W-:Y:S01]  /*1340*/  UIADD3 UR6, UR6, -UR9, UR42 ;  /* 0x8000000906067290 */ /* 0x000fe2000fffe02a */
[----:B------:R-:W-:Y:S01]  /*1350*/  ULDC UR4, c[0x0][0xad4] ;  /* 0x0002b50000047ab9 */ /* 0x000fe20000000800 */
[----:B------:R-:W-:Y:S01]  /*1360*/  USHF.R.S32.HI UR8, URZ, 0x6, UR8 ;  /* 0x000000063f087899 */ /* 0x000fe20008011408 */
[----:B------:R-:W-:Y:S01]  /*1370*/  SHF.R.S32.HI R3, RZ, 0x6, R3 ;  /* 0x00000006ff037819 */ /* 0x000fe20000011403 */
[----:B------:R-:W-:-:S04]  /*1380*/  UIADD3 UR4, UR6, -UR4, URZ ;  /* 0x8000000406047290 */ /* 0x000fc8000fffe03f */
[----:B------:R-:W-:Y:S02]  /*1390*/  VIMNMX R9, R3, UR8, PT ;  /* 0x0000000803097c48 */ /* 0x000fe4000bfe0100 */
[----:B------:R-:W-:Y:S01]  /*13a0*/  IMAD.U32 R2, RZ, RZ, UR4 ;  /* 0x00000004ff027e24 */ /* 0x000fe2000f8e00ff */
[----:B------:R-:W-:Y:S06]  /*13b0*/  @!P1 BRA `(.L_x_5114) ;  /* 0x0000000000409947 */ /* 0x000fec0003800000 */
[----:B------:R-:W-:-:S05]  /*13c0*/  IMAD.U32 R0, RZ, RZ, UR6 ;  /* 0x00000006ff007e24 */ /* 0x000fca000f8e00ff */
        /* <DEDUP_REMOVED lines=9> */
.L_x_5115:
[----:B------:R-:W-:-:S13]  /*1460*/  ISETP.NE.AND P0, PT, R5, 0x1, PT ;  /* 0x000000010500780c */ /* 0x000fda0003f05270 */
[----:B------:R-:W0:Y:S02]  /*1470*/  @P0 LDC.64 R6, c[0x0][0xae0] ;  /* 0x0002b800ff060b82 */ /* 0x000e240000000a00 */
[----:B0-----:R-:W-:-:S05]  /*1480*/  @P0 IMAD.HI.U32 R4, R0, R6, RZ ;  /* 0x0000000600040227 */ /* 0x001fca00078e00ff */
[----:B------:R-:W-:-:S07]  /*1490*/  @P0 SHF.R.U32.HI R0, RZ, R7, R4 ;  /* 0x00000007ff000219 */ /* 0x000fce0000011604 */
.L_x_5116:
[----:B------:R-:W-:-:S05]  /*14a0*/  IMAD R3, R0, R5, RZ ;  /* 0x0000000500037224 */ /* 0x000fca00078e02ff */
[----:B------:R-:W-:-:S07]  /*14b0*/  VIMNMX R2, R2, R3, !PT ;  /* 0x0000000302027248 */ /* 0x000fce0007fe0100 */
.L_x_5114:
[----:B------:R-:W-:Y:S01]  /*14c0*/  SHF.R.S32.HI R3, RZ, 0x1f, R2 ;  /* 0x0000001fff037819 */ /* 0x000fe20000011402 */
[----:B------:R-:W-:Y:S01]  /*14d0*/  IMAD.MOV.U32 R225, RZ, RZ, RZ ;  /* 0x000000ffffe17224 */ /* 0x000fe200078e00ff */
[----:B------:R-:W-:Y:S02]  /*14e0*/  LOP3.LUT R6, R23, 0xffff, RZ, 0xc0, !PT ;  /* 0x0000ffff17067812 */ /* 0x000fe400078ec0ff */
[----:B------:R-:W-:-:S04]  /*14f0*/  LEA.HI R3, R3, R2, RZ, 0x6 ;  /* 0x0000000203037211 */ /* 0x000fc800078f30ff */
[----:B------:R-:W-:-:S04]  /*1500*/  SHF.R.S32.HI R3, RZ, 0x6, R3 ;  /* 0x00000006ff037819 */ /* 0x000fc80000011403 */
[----:B------:R-:W-:-:S04]  /*1510*/  VIMNMX R10, RZ, R3, !PT ;  /* 0x00000003ff0a7248 */ /* 0x000fc80007fe0100 */
[----:B------:R-:W-:-:S13]  /*1520*/  ISETP.GT.AND P0, PT, R9, R10, PT ;  /* 0x0000000a0900720c */ /* 0x000fda0003f04270 */
[----:B------:R-:W-:Y:S05]  /*1530*/  @!P0 BRA `(.L_x_5117) ;  /* 0x00000000007c8947 */ /* 0x000fea0003800000 */
[----:B------:R-:W-:-:S04]  /*1540*/  SHF.R.U32.HI R0, RZ, 0x10, R23 ;  /* 0x00000010ff007819 */ /* 0x000fc80000011617 */
[----:B------:R-:W-:-:S13]  /*1550*/  ISETP.NE.AND P0, PT, R0, RZ, PT ;  /* 0x000000ff0000720c */ /* 0x000fda0003f05270 */
[----:B------:R-:W0:Y:S02]  /*1560*/  @!P0 LDC R0, c[0x0][0xae8] ;  /* 0x0002ba00ff008b82 */ /* 0x000e240000000800 */
        /* <DEDUP_REMOVED lines=28> */
.L_x_5117:
[----:B------:R-:W-:Y:S01]  /*1730*/  IMAD R0, R6, R225, R10 ;  /* 0x000000e106007224 */ /* 0x000fe200078e020a */
[----:B------:R-:W-:-:S04]  /*1740*/  PRMT R3, RZ, 0x7610, R3 ;  /* 0x00007610ff037816 */ /* 0x000fc80000000003 */
[----:B------:R-:W-:-:S04]  /*1750*/  VIADDMNMX R225, R0, R225, R9, PT ;  /* 0x000000e100e17246 */ /* 0x000fc80003800109 */
[----:B------:R-:W-:-:S13]  /*1760*/  ISETP.GT.AND P0, PT, R225, R0, PT ;  /* 0x00000000e100720c */ /* 0x000fda0003f04270 */
[----:B------:R-:W-:Y:S05]  /*1770*/  @!P0 BRA `(.L_x_5118) ;  /* 0x000001fc00348947 */ /* 0x000fea0003800000 */
[----:B------:R-:W2:Y:S04]  /*1780*/  LDL R25, [R1+0x1c0] ;  /* 0x0001c00001197983 */ /* 0x000ea80000100800 */
[----:B------:R-:W3:Y:S04]  /*1790*/  LDL R24, [R1+0x200] ;  /* 0x0002000001187983 */ /* 0x000ee80000100800 */
[----:B------:R-:W4:Y:S04]  /*17a0*/  LDL R40, [R1+0x204] ;  /* 0x0002040001287983 */ /* 0x000f280000100800 */
        /* <DEDUP_REMOVED lines=125> */
[----:B------:R-:W4:Y:S01]  /*1f80*/  LDL R219, [R1+0x3fc] ;  /* 0x0003fc0001db7983 */ /* 0x000f220000100800 */
[----:B------:R-:W-:-:S04]  /*1f90*/  SHF.R.S32.HI R223, RZ, 0x1f, R154 ;  /* 0x0000001fffdf7819 */ /* 0x000fc8000001149a */
[----:B------:R-:W-:-:S04]  /*1fa0*/  LEA.HI R223, R223, R154, RZ, 0x7 ;  /* 0x0000009adfdf7211 */ /* 0x000fc800078f38ff */
[----:B------:R-:W-:-:S06]  /*1fb0*/  SHF.R.S32.HI R2, RZ, 0x7, R223 ;  /* 0x00000007ff027819 */ /* 0x000fcc00000114df */
[----:B------:R-:W0:Y:S01]  /*1fc0*/  SHFL.IDX PT, R2, R2, RZ, 0x1f ;  /* 0x00001fff02027589 */ /* 0x000e2200000e0000 */
[----:B------:R-:W-:Y:S02]  /*1fd0*/  UMOV UR4, 0x400 ;  /* 0x0000040000047882 */ /* 0x000fe40000000000 */
[----:B------:R-:W-:Y:S01]  /*1fe0*/  ULEA UR43, UR43, UR4, 0x18 ;  /* 0x000000042b2b7291 */ /* 0x000fe2000f8ec03f */
[----:B0-----:R-:W-:-:S04]  /*1ff0*/  LEA.HI R4, R2, R2, RZ, 0x1 ;  /* 0x0000000202047211 */ /* 0x001fc800078f08ff */
[----:B------:R-:W-:-:S05]  /*2000*/  LOP3.LUT R5, R4, 0x1fffe, RZ, 0xc0, !PT ;  /* 0x0001fffe04057812 */ /* 0x000fca00078ec0ff */
[----:B------:R-:W-:-:S05]  /*2010*/  IMAD.IADD R5, R2, 0x1, -R5 ;  /* 0x0000000102057824 */ /* 0x000fca00078e0a05 */
[----:B------:R-:W-:-:S05]  /*2020*/  LEA R5, R5, UR43, 0xf ;  /* 0x0000002b05057c11 */ /* 0x000fca000f8e78ff */
[----:B------:R-:W-:-:S05]  /*2030*/  VIADD R5, R5, 0x400 ;  /* 0x0000040005057836 */ /* 0x000fca0000000000 */
[----:B------:R-:W-:-:S04]  /*2040*/  SHF.R.U32.HI R5, RZ, 0x4, R5 ;  /* 0x00000004ff057819 */ /* 0x000fc80000011605 */
[----:B------:R-:W-:Y:S01]  /*2050*/  LOP3.LUT R2, R5, 0x3fff, RZ, 0xc0, !PT ;  /* 0x00003fff05027812 */ /* 0x000fe200078ec0ff */
[----:B------:R-:W-:-:S03]  /*2060*/  UIADD3 UR4, UR43, 0x36400, URZ ;  /* 0x000364002b047890 */ /* 0x000fc6000fffe03f */
[----:B------:R-:W-:Y:S01]  /*2070*/  LOP3.LUT R2, R2, 0x2000000, RZ, 0xfc, !PT ;  /* 0x0200000002027812 */ /* 0x000fe200078efcff */
[----:B------:R-:W-:Y:S01]  /*2080*/  IMAD.MOV.U32 R5, RZ, RZ, 0x40000040 ;  /* 0x40000040ff057424 */ /* 0x000fe200078e00ff */
[----:B------:R-:W-:-:S03]  /*2090*/  USHF.R.U32.HI UR4, URZ, 0x4, UR4 ;  /* 0x000000043f047899 */ /* 0x000fc60008011604 */
[----:B--2---:R-:W-:Y:S01]  /*20a0*/  IMAD R4, R25, 0x1000, R2 ;  /* 0x0000100019047824 */ /* 0x004fe200078e0202 */
[----:B------:R-:W-:Y:S01]  /*20b0*/  R2UR UR7, R5 ;  /* 0x00000000050772ca */ /* 0x000fe200000e0000 */
[----:B------:R-:W-:-:S03]  /*20c0*/  ULOP3.LUT UR4, UR4, 0x3fff, URZ, 0xc0, !UPT ;  /* 0x00003fff04047892 */ /* 0x000fc6000f8ec03f */
[----:B------:R-:W-:Y:S01]  /*20d0*/  R2UR UR6, R4 ;  /* 0x00000000040672ca */ /* 0x000fe200000e0000 */
[----:B------:R-:W-:Y:S01]  /*20e0*/  ULOP3.LUT UR16, UR4, 0x10000, URZ, 0xfc, !UPT ;  /* 0x0001000004107892 */ /* 0x000fe2000f8efc3f */
[----:B---3--:R-:W-:Y:S04]  /*20f0*/  STL [R1+0x200], R24 ;  /* 0x0002001801007387 */ /* 0x008fe80000100800 */
[----:B----4-:R-:W-:Y:S04]  /*2100*/  STL [R1+0x204], R40 ;  /* 0x0002042801007387 */ /* 0x010fe80000100800 */
[----:B------:R-:W-:Y:S04]  /*2110*/  STL [R1+0x208], R42 ;  /* 0x0002082a01007387 */ /* 0x000fe80000100800 */
        /* <DEDUP_REMOVED lines=32> */
[----:B------:R0:W-:Y:S01]  /*2320*/  STL [R1+0x294], R94 ;  /* 0x0002945e01007387 */ /* 0x0001e20000100800 */
[----:B------:R-:W-:Y:S06]  /*2330*/  BAR.SYNC.DEFER_BLOCKING 0xe, 0x100 ;  /* 0x0384000000007b1d */ /* 0x000fec0000010000 */
[----:B------:R-:W-:Y:S01]  /*2340*/  UMOV UR4, UR16 ;  /* 0x0000001000047c82 */ /* 0x000fe20008000000 */
[----:B------:R-:W-:Y:S01]  /*2350*/  UMOV UR5, 0x40000040 ;  /* 0x4000004000057882 */ /* 0x000fe20000000000 */
[----:B0-----:R-:W-:-:S06]  /*2360*/  WARPGROUP.ARRIVE ;  /* 0x00000000000079c5 */ /* 0x001fcc0000000000 */
[----:B------:R-:W-:Y:S01]  /*2370*/  HGMMA.64x256x16.F32.BF16 R24, gdesc[UR4].tnspB, RZ, !UPT, gsb0 ;  /* 0x43e00000041879f0 */ /* 0x000fe2000c0018ff */
[----:B------:R0:W-:Y:S04]  /*2380*/  STL [R1+0x298], R6 ;  /* 0x0002980601007387 */ /* 0x0001e80000100800 */
[----:B------:R1:W-:Y:S01]  /*2390*/  STL [R1+0x354], R7 ;  /* 0x0003540701007387 */ /* 0x0003e20000100800 */
[----:B0-----:R-:W-:Y:S02]  /*23a0*/  VIADD R6, R4, 0x80 ;  /* 0x0000008004067836 */ /* 0x001fe40000000000 */
[----:B-1----:R-:W-:-:S03]  /*23b0*/  IMAD.MOV.U32 R7, RZ, RZ, 0x40000040 ;  /* 0x40000040ff077424 */ /* 0x002fc600078e00ff */
[----:B------:R-:W-:Y:S02]  /*23c0*/  R2UR UR10, R6 ;  /* 0x00000000060a72ca */ /* 0x000fe400000e0000 */
[----:B------:R-:W-:Y:S01]  /*23d0*/  R2UR UR11, R7 ;  /* 0x00000000070b72ca */ /* 0x000fe200000e0000 */
[----:B------:R-:W-:Y:S01]  /*23e0*/  UIADD3 UR8, UR16, 0x2, URZ ;  /* 0x0000000210087890 */ /* 0x000fe2000fffe03f */
        /* <DEDUP_REMOVED lines=60> */
[----:B------:R-:W-:Y:S01]  /*27b0*/  STL [R1+0x388], R163 ;  /* 0x000388a301007387 */ /* 0x000fe20000100800 */
[----:B------:R-:W-:-:S03]  /*27c0*/  WARPGROUP.DEPBAR.LE gsb0, 0x0 ;  /* 0x00008000000079c5 */ /* 0x000fc60000010000 */
        /* <DEDUP_REMOVED lines=29> */
[----:B------:R-:W-:Y:S04]  /*29a0*/  STL.128 [R1+0x200], R24 ;  /* 0x0002001801007387 */ /* 0x000fe80000100c00 */
        /* <DEDUP_REMOVED lines=30> */
[----:B------:R0:W-:Y:S01]  /*2b90*/  STL.128 [R1+0x3f0], R148 ;  /* 0x0003f09401007387 */ /* 0x0001e20000100c00 */
[----:B------:R-:W-:Y:S01]  /*2ba0*/  UMOV UR9, 0x40000040 ;  /* 0x4000004000097882 */ /* 0x000fe20000000000 */
[----:B0-----:R-:W-:-:S06]  /*2bb0*/  WARPGROUP.ARRIVE ;  /* 0x00000000000079c5 */ /* 0x001fcc0000000000 */
[----:B------:R-:W-:Y:S01]  /*2bc0*/  HGMMA.64x256x16.F32.BF16 R24, gdesc[UR8].tnspB, R24, gsb0 ;  /* 0x43e00000081879f0 */ /* 0x000fe20008001818 */
[----:B------:R-:W-:Y:S02]  /*2bd0*/  VIADD R6, R4, 0x100 ;  /* 0x0000010004067836 */ /* 0x000fe40000000000 */
[----:B------:R-:W-:-:S03]  /*2be0*/  IMAD.MOV.U32 R7, RZ, RZ, 0x40000040 ;  /* 0x40000040ff077424 */ /* 0x000fc600078e00ff */
[----:B------:R-:W-:Y:S02]  /*2bf0*/  R2UR UR14, R6 ;  /* 0x00000000060e72ca */ /* 0x000fe400000e0000 */
[----:B------:R-:W-:Y:S01]  /*2c00*/  R2UR UR15, R7 ;  /* 0x00000000070f72ca */ /* 0x000fe200000e0000 */
[----:B------:R-:W-:Y:S01]  /*2c10*/  UIADD3 UR12, UR16, 0x4, URZ ;  /* 0x00000004100c7890 */ /* 0x000fe2000fffe03f */
[----:B------:R-:W-:Y:S01]  /*2c20*/  UMOV UR13, 0x40000040 ;  /* 0x40000040000d7882 */ /* 0x000fe20000000000 */
[----:B------:R-:W-:Y:S02]  /*2c30*/  VIADD R4, R4, 0x180 ;  /* 0x0000018004047836 */ /* 0x000fe40000000000 */
[----:B------:R-:W-:Y:S01]  /*2c40*/  IMAD.MOV.U32 R5, RZ, RZ, 0x40000040 ;  /* 0x40000040ff057424 */ /* 0x000fe200078e00ff */
[----:B------:R-:W-:Y:S01]  /*2c50*/  UMOV UR17, 0x40000040 ;  /* 0x4000004000117882 */ /* 0x000fe20000000000 */
[----:B------:R0:W5:Y:S01]  /*2c60*/  LDL R7, [R1+0x1c0] ;  /* 0x0001c00001077983 */ /* 0x0001620000100800 */
[----:B------:R-:W-:-:S02]  /*2c70*/  R2UR UR18, R4 ;  /* 0x00000000041272ca */ /* 0x000fc400000e0000 */
[----:B------:R-:W-:Y:S01]  /*2c80*/  R2UR UR19, R5 ;  /* 0x00000000051372ca */ /* 0x000fe200000e0000 */
[----:B------:R-:W-:Y:S01]  /*2c90*/  UIADD3 UR16, UR16, 0x6, URZ ;  /* 0x0000000610107890 */ /* 0x000fe2000fffe03f */
[----:B------:R-:W-:Y:S02]  /*2ca0*/  WARPGROUP.DEPBAR.LE gsb0, 0x0 ;  /* 0x00008000000079c5 */ /* 0x000fe40000010000 */
        /* <DEDUP_REMOVED lines=31> */
[----:B------:R1:W-:Y:S02]  /*2ea0*/  STL.128 [R1+0x3f0], R148 ;  /* 0x0003f09401007387 */ /* 0x0003e40000100c00 */
[----:B-1----:R-:W-:-:S06]  /*2eb0*/  WARPGROUP.ARRIVE ;  /* 0x00000000000079c5 */ /* 0x002fcc0000000000 */
[----:B------:R-:W-:Y:S03]  /*2ec0*/  HGMMA.64x256x16.F32.BF16 R24, gdesc[UR12].tnspB, R24, gsb0 ;  /* 0x43e000000c1879f0 */ /* 0x000fe60008001818 */
        /* <DEDUP_REMOVED lines=37> */
[----:B------:R-:W2:Y:S04]  /*3120*/  LDL R4, [R1+0x200] ;  /* 0x0002000001047983 */ /* 0x000ea80000100800 */
[----:B------:R-:W-:Y:S04]  /*3130*/  STL.128 [R1+0x390], R124 ;  /* 0x0003907c01007387 */ /* 0x000fe80000100c00 */
[----:B------:R-:W3:Y:S04]  /*3140*/  LDL R3, [R1+0x39c] ;  /* 0x00039c0001037983 */ /* 0x000ee80000100800 */
        /* <DEDUP_REMOVED lines=10> */
[----:B------:R1:W-:Y:S04]  /*31f0*/  STL.128 [R1+0x2b0], R68 ;  /* 0x0002b04401007387 */ /* 0x0003e80000100c00 */
        /* <DEDUP_REMOVED lines=18> */
[----:B------:R-:W-:Y:S04]  /*3320*/  STL.128 [R1+0x3f0], R148 ;  /* 0x0003f09401007387 */ /* 0x000fe80000100c00 */
[----:B-1----:R-:W3:Y:S04]  /*3330*/  LDL R68, [R1+0x204] ;  /* 0x0002040001447983 */ /* 0x002ee80000100800 */
[----:B------:R-:W3:Y:S04]  /*3340*/  LDL R70, [R1+0x208] ;  /* 0x0002080001467983 */ /* 0x000ee80000100800 */
[----:B----4-:R-:W4:Y:S04]  /*3350*/  LDL R72, [R1+0x20c] ;  /* 0x00020c0001487983 */ /* 0x010f280000100800 */
[----:B------:R-:W4:Y:S04]  /*3360*/  LDL R74, [R1+0x214] ;  /* 0x00021400014a7983 */ /* 0x000f280000100800 */
[----:B0-----:R-:W4:Y:S04]  /*3370*/  LDL R76, [R1+0x218] ;  /* 0x00021800014c7983 */ /* 0x001f280000100800 */
        /* <DEDUP_REMOVED lines=41> */
[----:B--2---:R-:W2:Y:S04]  /*3610*/  LDL R140, [R1+0x2c4] ;  /* 0x0002c400018c7983 */ /* 0x004ea80000100800 */
[----:B------:R-:W2:Y:S04]  /*3620*/  LDL R142, [R1+0x2c8] ;  /* 0x0002c800018e7983 */ /* 0x000ea80000100800 */
        /* <DEDUP_REMOVED lines=77> */
[----:B------:R-:W2:Y:S01]  /*3b00*/  LDL R22, [R1+0x290] ;  /* 0x0002900001167983 */ /* 0x000ea20000100800 */
[----:B------:R-:W-:-:S05]  /*3b10*/  LOP3.LUT R223, R223, 0xffffff80, RZ, 0xc0, !PT ;  /* 0xffffff80dfdf7812 */ /* 0x000fca00078ec0ff */
[----:B------:R-:W-:Y:S01]  /*3b20*/  IMAD.IADD R223, R154, 0x1, -R223 ;  /* 0x000000019adf7824 */ /* 0x000fe200078e0adf */
[----:B------:R0:W-:Y:S01]  /*3b30*/  STL [R1+0x200], R4 ;  /* 0x0002000401007387 */ /* 0x0001e20000100800 */
[----:B------:R-:W-:-:S03]  /*3b40*/  ULOP3.LUT UR6, UR61, 0x1, URZ, 0xfc, !UPT ;  /* 0x000000013d067892 */ /* 0x000fc6000f8efc3f */
[----:B---3--:R1:W-:Y:S01]  /*3b50*/  STL [R1+0x39c], R3 ;  /* 0x00039c0301007387 */ /* 0x0083e20000100800 */
[----:B------:R-:W-:Y:S01]  /*3b60*/  UISETP.NE.AND UP0, UPT, UR6, 0x3, UPT ;  /* 0x000000030600788c */ /* 0x000fe2000bf05270 */
[----:B0-----:R-:W-:Y:S02]  /*3b70*/  SHF.R.S32.HI R4, RZ, 0x1f, R223 ;  /* 0x0000001fff047819 */ /* 0x001fe400000114df */
[----:B------:R-:W-:Y:S02]  /*3b80*/  STL [R1+0x204], R68 ;  /* 0x0002044401007387 */ /* 0x000fe40000100800 */
[----:B-1----:R-:W-:Y:S02]  /*3b90*/  LEA.HI R3, R4, R223, RZ, 0x2 ;  /* 0x000000df04037211 */ /* 0x002fe400078f10ff */
[----:B------:R-:W-:Y:S04]  /*3ba0*/  STL [R1+0x208], R70 ;  /* 0x0002084601007387 */ /* 0x000fe80000100800 */
        /* <DEDUP_REMOVED lines=44> */
[----:B--2---:R-:W-:Y:S04]  /*3e70*/  STL [R1+0x2c4], R140 ;  /* 0x0002c48c01007387 */ /* 0x004fe80000100800 */
        /* <DEDUP_REMOVED lines=76> */
[----:B------:R-:W-:Y:S06]  /*4340*/  BAR.ARV 0xf, 0x100 ;  /* 0x03c4000000007b1d */ /* 0x000fec0000002000 */
[----:B------:R0:W-:Y:S01]  /*4350*/  STL [R1+0x210], R6 ;  /* 0x0002100601007387 */ /* 0x0001e20000100800 */
[----:B------:R-:W-:-:S03]  /*4360*/  PLOP3.LUT P1, PT, PT, PT, UP0, 0x80, 0x0 ;  /* 0x000000000000781c */ /* 0x000fc60003f2f008 */
[----:B------:R1:W-:Y:S01]  /*4370*/  STL [R1+0x3a4], R5 ;  /* 0x0003a40501007387 */ /* 0x0003e20000100800 */
[--C-:B0-----:R-:W-:Y:S02]  /*4380*/  SHF.R.S32.HI R6, RZ, 0x1f, R3.reuse ;  /* 0x0000001fff067819 */ /* 0x101fe40000011403 */
[----:B-1----:R-:W-:-:S04]  /*4390*/  SHF.R.S32.HI R5, RZ, 0x2, R3 ;  /* 0x00000002ff057819 */ /* 0x002fc80000011403 */
[----:B------:R-:W-:Y:S02]  /*43a0*/  LEA.HI R6, R6, R5, RZ, 0x3 ;  /* 0x0000000506067211 */ /* 0x000fe400078f18ff */
[----:B------:R-:W-:Y:S02]  /*43b0*/  LEA.HI R4, R4, R223, RZ, 0x5 ;  /* 0x000000df04047211 */ /* 0x000fe400078f28ff */
[----:B------:R-:W-:Y:S02]  /*43c0*/  LOP3.LUT R6, R6, 0xfffffff8, RZ, 0xc0, !PT ;  /* 0xfffffff806067812 */ /* 0x000fe400078ec0ff */
[----:B------:R-:W-:-:S03]  /*43d0*/  SHF.R.S32.HI R3, RZ, 0x5, R4 ;  /* 0x00000005ff037819 */ /* 0x000fc60000011404 */
[----:B------:R-:W-:Y:S01]  /*43e0*/  IMAD.IADD R6, R5, 0x1, -R6 ;  /* 0x0000000105067824 */ /* 0x000fe200078e0a06 */
[----:B------:R0:W-:Y:S03]  /*43f0*/  STL [R1+0x290], R22 ;  /* 0x0002901601007387 */ /* 0x0001e60000100800 */
[----:B0-----:R-:W-:Y:S01]  /*4400*/  IMAD R22, R3, 0x10, R6 ;  /* 0x0000001003167824 */ /* 0x001fe200078e0206 */
[----:B------:R-:W-:Y:S06]  /*4410*/  @!P1 BRA `(.L_x_5119) ;  /* 0x0000000000049947 */ /* 0x000fec0003800000 */
[----:B------:R-:W-:Y:S01]  /*4420*/  BPT.TRAP 0x1 ;  /* 0x000000040000795c */ /* 0x000fe20000300000 */
.L_x_5119:
[----:B------:R-:W0:Y:S01]  /*4430*/  S2R R153, SR_CgaCtaId ;  /* 0x0000000000997919 */ /* 0x000e220000008800 */
[----:B------:R-:W-:Y:S01]  /*4440*/  VIADD R3, R225, 0xfffffffe ;  /* 0xfffffffee1037836 */ /* 0x000fe20000000000 */
[----:B-----5:R-:W-:-:S04]  /*4450*/  LEA R7, R7, UR43, 0x3 ;  /* 0x0000002b07077c11 */ /* 0x020fc8000f8e18ff */
[----:B------:R-:W-:Y:S01]  /*4460*/  ISETP.GE.AND P0, PT, R3, R0, PT ;  /* 0x000000000300720c */ /* 0x000fe20003f06270 */
[----:B------:R-:W-:-:S05]  /*4470*/  VIADD R4, R7, 0x38860 ;  /* 0x0003886007047836 */ /* 0x000fca0000000000 */
[----:B0-----:R-:W-:-:S04]  /*4480*/  PRMT R4, R153, 0x654, R4 ;  /* 0x0000065499047816 */ /* 0x001fc80000000004 */
[----:B------:R0:W-:Y:S03]  /*4490*/  SYNCS.ARRIVE.TRANS64.RED.A1T0 RZ, [R4+URZ], RZ ;  /* 0x000000ff04ff79a7 */ /* 0x0001e6000810043f */
[----:B------:R-:W-:Y:S05]  /*44a0*/  @!P0 BRA `(.L_x_5120) ;  /* 0x0000003c005c8947 */ /* 0x000fea0003800000 */
.L_x_5122:
[----:B------:R-:W2:Y:S04]  /*44b0*/  LDL R155, [R1+0x1c0] ;  /* 0x0001c000019b7983 */ /* 0x000ea80000100800 */
[----:B------:R-:W3:Y:S04]  /*44c0*/  LDL.64 R64, [R1+0x210] ;  /* 0x0002100001407983 */ /* 0x000ee80000100a00 */
[----:B------:R-:W4:Y:S04]  /*44d0*/  LDL.64 R66, [R1+0x220] ;  /* 0x0002200001427983 */ /* 0x000f280000100a00 */
        /* <DEDUP_REMOVED lines=57> */
[----:B01----:R-:W4:Y:S04]  /*4870*/  LDL.64 R4, [R1+0x3b8] ;  /* 0x0003b80001047983 */ /* 0x003f280000100a00 */
[----:B------:R-:W4:Y:S04]  /*4880*/  LDL.64 R12, [R1+0x3c8] ;  /* 0x0003c800010c7983 */ /* 0x000f280000100a00 */
[----:B------:R-:W4:Y:S04]  /*4890*/  LDL.64 R10, [R1+0x3d8] ;  /* 0x0003d800010a7983 */ /* 0x000f280000100a00 */
[----:B------:R-:W4:Y:S04]  /*48a0*/  LDL.64 R8, [R1+0x3e8] ;  /* 0x0003e80001087983 */ /* 0x000f280000100a00 */
[----:B------:R-:W4:Y:S01]  /*48b0*/  LDL.64 R6, [R1+0x3f8] ;  /* 0x0003f80001067983 */ /* 0x000f220000100a00 */
[----:B--2---:R-:W-:-:S05]  /*48c0*/  IMAD R58, R155, 0x40, R22 ;  /* 0x000000409b3a7824 */ /* 0x004fca00078e0216 */
[----:B------:R-:W-:Y:S01]  /*48d0*/  LEA R58, R58, UR43, 0x2 ;  /* 0x0000002b3a3a7c11 */ /* 0x000fe2000f8e10ff */
[----:B------:R-:W-:Y:S06]  /*48e0*/  BAR.SYNC.DEFER_BLOCKING 0xe, 0x100 ;  /* 0x0384000000007b1d */ /* 0x000fec0000010000 */
[----:B------:R-:W3:Y:S04]  /*48f0*/  LDS R61, [R58+0x38400] ;  /* 0x038400003a3d7984 */ /* 0x000ee80000000800 */
[----:B------:R0:W1:Y:S01]  /*4900*/  LDS R60, [R58+0x38420] ;  /* 0x038420003a3c7984 */ /* 0x0000620000000800 */
[C---:B---3--:R-:W-:Y:S01]  /*4910*/  FMUL.FTZ R65, R61.reuse, R65 ;  /* 0x000000413d417220 */ /* 0x048fe20000410000 */
[C---:B------:R-:W-:Y:S01]  /*4920*/  FMUL.FTZ R64, R61.reuse, R64 ;  /* 0x000000403d407220 */ /* 0x040fe20000410000 */
[C---:B----4-:R-:W-:Y:S01]  /*4930*/  FMUL.FTZ R67, R61.reuse, R67 ;  /* 0x000000433d437220 */ /* 0x050fe20000410000 */
[C---:B------:R-:W-:Y:S01]  /*4940*/  FMUL.FTZ R66, R61.reuse, R66 ;  /* 0x000000423d427220 */ /* 0x040fe20000410000 */
        /* <DEDUP_REMOVED lines=55> */
[----:B------:R-:W-:Y:S01]  /*4cc0*/  FMUL.FTZ R122, R61, R122 ;  /* 0x0000007a3d7a7220 */ /* 0x000fe20000410000 */
[-C--:B0-----:R-:W-:Y:S01]  /*4cd0*/  FMUL.FTZ R58, R62, R61.reuse ;  /* 0x0000003d3e3a7220 */ /* 0x081fe20000410000 */
[----:B------:R-:W-:Y:S01]  /*4ce0*/  FMUL.FTZ R59, R63, R61 ;  /* 0x0000003d3f3b7220 */ /* 0x000fe20000410000 */
[C---:B------:R-:W-:Y:S01]  /*4cf0*/  FMUL.FTZ R125, R61.reuse, R125 ;  /* 0x0000007d3d7d7220 */ /* 0x040fe20000410000 */
[----:B------:R-:W-:Y:S01]  /*4d00*/  FMUL.FTZ R124, R61, R124 ;  /* 0x0000007c3d7c7220 */ /* 0x000fe20000410000 */
[C---:B-1----:R-:W-:Y:S01]  /*4d10*/  FMUL.FTZ R127, R60.reuse, R127 ;  /* 0x0000007f3c7f7220 */ /* 0x042fe20000410000 */
[C---:B------:R-:W-:Y:S01]  /*4d20*/  FMUL.FTZ R126, R60.reuse, R126 ;  /* 0x0000007e3c7e7220 */ /* 0x040fe20000410000 */
[C---:B------:R-:W-:Y:S01]  /*4d30*/  FMUL.FTZ R129, R60.reuse, R129 ;  /* 0x000000813c817220 */ /* 0x040fe20000410000 */
[C---:B------:R-:W-:Y:S01]  /*4d40*/  FMUL.FTZ R128, R60.reuse, R128 ;  /* 0x000000803c807220 */ /* 0x040fe20000410000 */
[----:B------:R-:W-:Y:S01]  /*4d50*/  STL.64 [R1+0x210], R64 ;  /* 0x0002104001007387 */ /* 0x000fe20000100a00 */
[C---:B------:R-:W-:Y:S01]  /*4d60*/  FMUL.FTZ R131, R60.reuse, R131 ;  /* 0x000000833c837220 */ /* 0x040fe20000410000 */
[----:B------:R-:W-:-:S02]  /*4d70*/  FMUL.FTZ R130, R60, R130 ;  /* 0x000000823c827220 */ /* 0x000fc40000410000 */
[----:B------:R-:W-:Y:S01]  /*4d80*/  STL.64 [R1+0x220], R66 ;  /* 0x0002204201007387 */ /* 0x000fe20000100a00 */
[C---:B------:R-:W-:Y:S01]  /*4d90*/  FMUL.FTZ R133, R60.reuse, R133 ;  /* 0x000000853c857220 */ /* 0x040fe20000410000 */
[C---:B------:R-:W-:Y:S02]  /*4da0*/  FMUL.FTZ R132, R60.reuse, R132 ;  /* 0x000000843c847220 */ /* 0x040fe40000410000 */
[----:B------:R-:W-:Y:S01]  /*4db0*/  STL.64 [R1+0x230], R68 ;  /* 0x0002304401007387 */ /* 0x000fe20000100a00 */
[C---:B------:R-:W-:Y:S01]  /*4dc0*/  FMUL.FTZ R135, R60.reuse, R135 ;  /* 0x000000873c877220 */ /* 0x040fe20000410000 */
[C---:B------:R-:W-:Y:S02]  /*4dd0*/  FMUL.FTZ R134, R60.reuse, R134 ;  /* 0x000000863c867220 */ /* 0x040fe40000410000 */
[----:B------:R0:W-:Y:S01]  /*4de0*/  STL.64 [R1+0x240], R70 ;  /* 0x0002404601007387 */ /* 0x0001e20000100a00 */
[C---:B------:R-:W-:Y:S01]  /*4df0*/  FMUL.FTZ R137, R60.reuse, R137 ;  /* 0x000000893c897220 */ /* 0x040fe20000410000 */
[----:B------:R-:W-:-:S02]  /*4e00*/  FMUL.FTZ R136, R60, R136 ;  /* 0x000000883c887220 */ /* 0x000fc40000410000 */
[----:B------:R1:W-:Y:S01]  /*4e10*/  STL.64 [R1+0x250], R72 ;  /* 0x0002504801007387 */ /* 0x0003e20000100a00 */
[C---:B------:R-:W-:Y:S01]  /*4e20*/  FMUL.FTZ R57, R60.reuse, R57 ;  /* 0x000000393c397220 */ /* 0x040fe20000410000 */
[C---:B------:R-:W-:Y:S02]  /*4e30*/  FMUL.FTZ R56, R60.reuse, R56 ;  /* 0x000000383c387220 */ /* 0x040fe40000410000 */
[----:B------:R2:W-:Y:S01]  /*4e40*/  STL.64 [R1+0x260], R74 ;  /* 0x0002604a01007387 */ /* 0x0005e20000100a00 */
[C---:B------:R-:W-:Y:S01]  /*4e50*/  FMUL.FTZ R47, R60.reuse, R47 ;  /* 0x0000002f3c2f7220 */ /* 0x040fe20000410000 */
[C---:B------:R-:W-:Y:S02]  /*4e60*/  FMUL.FTZ R46, R60.reuse, R46 ;  /* 0x0000002e3c2e7220 */ /* 0x040fe40000410000 */
        /* <DEDUP_REMOVED lines=71> */
[----:B------:R-:W-:Y:S02]  /*52e0*/  FMUL.FTZ R6, R60, R6 ;  /* 0x000000063c067220 */ /* 0x000fe40000410000 */
[----:B------:R-:W-:Y:S04]  /*52f0*/  STL.64 [R1+0x200], R58 ;  /* 0x0002003a01007387 */ /* 0x000fe80000100a00 */
        /* <DEDUP_REMOVED lines=23> */
[----:B------:R3:W-:Y:S04]  /*5470*/  STL.64 [R1+0x368], R14 ;  /* 0x0003680e01007387 */ /* 0x0007e80000100a00 */
        /* <DEDUP_REMOVED lines=8> */
[----:B------:R4:W-:Y:S04]  /*5500*/  STL.64 [R1+0x3f8], R6 ;  /* 0x0003f80601007387 */ /* 0x0009e80000100a00 */
[----:B0-----:R-:W4:Y:S04]  /*5510*/  LDL R70, [R1+0x204] ;  /* 0x0002040001467983 */ /* 0x001f280000100800 */
[----:B-1----:R-:W4:Y:S04]  /*5520*/  LDL R72, [R1+0x208] ;  /* 0x0002080001487983 */ /* 0x002f280000100800 */
[----:B--2---:R-:W2:Y:S04]  /*5530*/  LDL R74, [R1+0x20c] ;  /* 0x00020c00014a7983 */ /* 0x004ea80000100800 */
[----:B---3--:R-:W3:Y:S04]  /*5540*/  LDL R14, [R1+0x210] ;  /* 0x00021000010e7983 */ /* 0x008ee80000100800 */
[----:B------:R-:W3:Y:S04]  /*5550*/  LDL R76, [R1+0x214] ;  /* 0x00021400014c7983 */ /* 0x000ee80000100800 */
[----:B------:R-:W3:Y:S04]  /*5560*/  LDL R78, [R1+0x218] ;  /* 0x00021800014e7983 */ /* 0x000ee80000100800 */
[----:B------:R-:W3:Y:S04]  /*5570*/  LDL R80, [R1+0x21c] ;  /* 0x00021c0001507983 */ /* 0x000ee80000100800 */
[----:B----4-:R-:W4:Y:S04]  /*5580*/  LDL R4, [R1+0x220] ;  /* 0x0002200001047983 */ /* 0x010f280000100800 */
        /* <DEDUP_REMOVED lines=119> */
[----:B------:R-:W-:Y:S04]  /*5d00*/  STL [R1+0x200], R58 ;  /* 0x0002003a01007387 */ /* 0x000fe80000100800 */
[----:B------:R-:W-:Y:S04]  /*5d10*/  STL [R1+0x204], R70 ;  /* 0x0002044601007387 */ /* 0x000fe80000100800 */
[----:B------:R-:W-:Y:S04]  /*5d20*/  STL [R1+0x208], R72 ;  /* 0x0002084801007387 */ /* 0x000fe80000100800 */
[----:B--2---:R-:W-:Y:S04]  /*5d30*/  STL [R1+0x20c], R74 ;  /* 0x00020c4a01007387 */ /* 0x004fe80000100800 */
[----:B---3--:R-:W-:Y:S04]  /*5d40*/  STL [R1+0x210], R14 ;  /* 0x0002100e01007387 */ /* 0x008fe80000100800 */
[----:B------:R-:W-:Y:S04]  /*5d50*/  STL [R1+0x214], R76 ;  /* 0x0002144c01007387 */ /* 0x000fe80000100800 */
[----:B------:R-:W-:Y:S04]  /*5d60*/  STL [R1+0x218], R78 ;  /* 0x0002184e01007387 */ /* 0x000fe80000100800 */
        /* <DEDUP_REMOVED lines=37> */
[----:B------:R0:W-:Y:S04]  /*5fc0*/  STL [R1+0x2b0], R26 ;  /* 0x0002b01a01007387 */ /* 0x0001e80000100800 */
        /* <DEDUP_REMOVED lines=74> */
[----:B------:R2:W-:Y:S04]  /*6470*/  STL [R1+0x3dc], R33 ;  /* 0x0003dc2101007387 */ /* 0x0005e80000100800 */
[----:B------:R-:W-:Y:S04]  /*6480*/  STL [R1+0x3e0], R66 ;  /* 0x0003e04201007387 */ /* 0x000fe80000100800 */
[----:B------:R3:W-:Y:S04]  /*6490*/  STL [R1+0x3e4], R41 ;  /* 0x0003e42901007387 */ /* 0x0007e80000100800 */
[----:B------:R4:W-:Y:S04]  /*64a0*/  STL [R1+0x3e8], R45 ;  /* 0x0003e82d01007387 */ /* 0x0009e80000100800 */
[----:B------:R4:W-:Y:S04]  /*64b0*/  STL [R1+0x3ec], R49 ;  /* 0x0003ec3101007387 */ /* 0x0009e80000100800 */
[----:B------:R-:W-:Y:S04]  /*64c0*/  STL [R1+0x3f0], R68 ;  /* 0x0003f04401007387 */ /* 0x000fe80000100800 */
[----:B------:R4:W-:Y:S04]  /*64d0*/  STL [R1+0x3f4], R57 ;  /* 0x0003f43901007387 */ /* 0x0009e80000100800 */
[----:B------:R4:W-:Y:S04]  /*64e0*/  STL [R1+0x3f8], R61 ;  /* 0x0003f83d01007387 */ /* 0x0009e80000100800 */
[----:B------:R4:W-:Y:S04]  /*64f0*/  STL [R1+0x3fc], R65 ;  /* 0x0003fc4101007387 */ /* 0x0009e80000100800 */
[----:B0-----:R-:W4:Y:S04]  /*6500*/  LDL.128 R24, [R1+0x200] ;  /* 0x0002000001187983 */ /* 0x001f280000100c00 */
[----:B-1----:R-:W4:Y:S04]  /*6510*/  LDL.128 R28, [R1+0x210] ;  /* 0x00021000011c7983 */ /* 0x002f280000100c00 */
[----:B--2---:R-:W2:Y:S04]  /*6520*/  LDL.128 R32, [R1+0x220] ;  /* 0x0002200001207983 */ /* 0x004ea80000100c00 */
[----:B------:R-:W2:Y:S04]  /*6530*/  LDL.128 R36, [R1+0x230] ;  /* 0x0002300001247983 */ /* 0x000ea80000100c00 */
[----:B---3--:R-:W2:Y:S04]  /*6540*/  LDL.128 R40, [R1+0x240] ;  /* 0x0002400001287983 */ /* 0x008ea80000100c00 */
[----:B----4-:R-:W2:Y:S04]  /*6550*/  LDL.128 R44, [R1+0x250] ;  /* 0x00025000012c7983 */ /* 0x010ea80000100c00 */
[----:B------:R-:W2:Y:S04]  /*6560*/  LDL.128 R48, [R1+0x260] ;  /* 0x0002600001307983 */ /* 0x000ea80000100c00 */
        /* <DEDUP_REMOVED lines=24> */
[----:B------:R-:W2:Y:S01]  /*66f0*/  LDL.128 R148, [R1+0x3f0] ;  /* 0x0003f00001947983 */ /* 0x000ea20000100c00 */
[----:B------:R-:W-:-:S02]  /*6700*/  VIADD R155, R155, 0x1 ;  /* 0x000000019b9b7836 */ /* 0x000fc40000000000 */
[----:B------:R-:W-:Y:S02]  /*6710*/  IMAD.MOV.U32 R5, RZ, RZ, 0x40000040 ;  /* 0x40000040ff057424 */ /* 0x000fe400078e00ff */
[----:B------:R-:W-:Y:S01]  /*6720*/  IMAD.MOV.U32 R7, RZ, RZ, 0x40000040 ;  /* 0x40000040ff077424 */ /* 0x000fe200078e00ff */
[----:B------:R-:W-:Y:S01]  /*6730*/  ISETP.NE.AND P0, PT, R155, 0x2, PT ;  /* 0x000000029b00780c */ /* 0x000fe20003f05270 */
[----:B------:R0:W-:Y:S01]  /*6740*/  STL [R1+0x1c0], R155 ;  /* 0x0001c09b01007387 */ /* 0x0001e20000100800 */
[----:B------:R-:W-:Y:S01]  /*6750*/  R2UR UR7, R5 ;  /* 0x00000000050772ca */ /* 0x000fe200000e0000 */
[----:B------:R-:W-:Y:S01]  /*6760*/  IMAD.MOV.U32 R5, RZ, RZ, 0x40000040 ;  /* 0x40000040ff057424 */ /* 0x000fe200078e00ff */
[----:B------:R-:W-:Y:S01]  /*6770*/  R2UR UR11, R7 ;  /* 0x00000000070b72ca */ /* 0x000fe200000e0000 */
[----:B------:R-:W-:-:S03]  /*6780*/  IMAD.MOV.U32 R7, RZ, RZ, 0x40000040 ;  /* 0x40000040ff077424 */ /* 0x000fc600078e00ff */
[----:B------:R-:W-:Y:S02]  /*6790*/  R2UR UR19, R5 ;  /* 0x00000000051372ca */ /* 0x000fe400000e0000 */
[----:B------:R-:W-:-:S03]  /*67a0*/  R2UR UR15, R7 ;  /* 0x00000000070f72ca */ /* 0x000fc600000e0000 */
[----:B0-----:R-:W-:-:S04]  /*67b0*/  @!P0 IMAD.MOV.U32 R155, RZ, RZ, RZ ;  /* 0x000000ffff9b8224 */ /* 0x001fc800078e00ff */
[----:B------:R-:W-:-:S04]  /*67c0*/  IMAD R4, R155, 0x1000, R2 ;  /* 0x000010009b047824 */ /* 0x000fc800078e0202 */
[C---:B------:R-:W-:Y:S01]  /*67d0*/  VIADD R6, R4.reuse, 0x80 ;  /* 0x0000008004067836 */ /* 0x040fe20000000000 */
[----:B------:R-:W-:-:S04]  /*67e0*/  R2UR UR6, R4 ;  /* 0x00000000040672ca */ /* 0x000fc800000e0000 */
[----:B------:R-:W-:Y:S01]  /*67f0*/  R2UR UR10, R6 ;  /* 0x00000000060a72ca */ /* 0x000fe200000e0000 */
[C---:B------:R-:W-:Y:S02]  /*6800*/  VIADD R6, R4.reuse, 0x100 ;  /* 0x0000010004067836 */ /* 0x040fe40000000000 */
[----:B------:R-:W-:-:S03]  /*6810*/  VIADD R4, R4, 0x180 ;  /* 0x0000018004047836 */ /* 0x000fc60000000000 */
[----:B------:R-:W-:Y:S02]  /*6820*/  R2UR UR14, R6 ;  /* 0x00000000060e72ca */ /* 0x000fe400000e0000 */
[----:B------:R-:W-:Y:S01]  /*6830*/  R2UR UR18, R4 ;  /* 0x00000000041272ca */ /* 0x000fe200000e0000 */
[----:B------:R-:W3:Y:S04]  /*6840*/  @!P0 LDL R6, [R1+0x1c4] ;  /* 0x0001c40001068983 */ /* 0x000ee80000100800 */
[----:B------:R-:W4:Y:S01]  /*6850*/  LDL R4, [R1+0x1c8] ;  /* 0x0001c80001047983 */ /* 0x000f220000100800 */
[----:B--2---:R-:W-:-:S06]  /*6860*/  WARPGROUP.ARRIVE ;  /* 0x00000000000079c5 */ /* 0x004fcc0000000000 */
        /* <DEDUP_REMOVED lines=34> */
[----:B0-----:R-:W-:-:S06]  /*6a90*/  WARPGROUP.ARRIVE ;  /* 0x00000000000079c5 */ /* 0x001fcc0000000000 */
        /* <DEDUP_REMOVED lines=35> */
[----:B------:R-:W-:Y:S01]  /*6cd0*/  HGMMA.64x256x16.F32.BF16 R24, gdesc[UR12].tnspB, R24, gsb0 ;  /* 0x43e000000c1879f0 */ /* 0x000fe20008001818 */
[----:B------:R-:W-:Y:S04]  /*6ce0*/  @!P0 STL [R1+0x1c0], RZ ;  /* 0x0001c0ff01008387 */ /* 0x000fe80000100800 */
[----:B------:R0:W5:Y:S01]  /*6cf0*/  LDL R5, [R1+0x1c0] ;  /* 0x0001c00001057983 */ /* 0x0001620000100800 */
[----:B------:R-:W-:-:S03]  /*6d00*/  WARPGROUP.DEPBAR.LE gsb0, 0x0 ;  /* 0x00008000000079c5 */ /* 0x000fc60000010000 */
        /* <DEDUP_REMOVED lines=67> */
[----:B------:R-:W4:Y:S04]  /*7140*/  LDL R8, [R1+0x200] ;  /* 0x0002000001087983 */ /* 0x000f280000100800 */
[----:B-1----:R-:W4:Y:S04]  /*7150*/  LDL R74, [R1+0x204] ;  /* 0x00020400014a7983 */ /* 0x002f280000100800 */
[----:B--2---:R-:W2:Y:S04]  /*7160*/  LDL R76, [R1+0x208] ;  /* 0x00020800014c7983 */ /* 0x004ea80000100800 */
[----:B------:R-:W2:Y:S04]  /*7170*/  LDL R78, [R1+0x20c] ;  /* 0x00020c00014e7983 */ /* 0x000ea80000100800 */
[----:B------:R-:W2:Y:S04]  /*7180*/  LDL R10, [R1+0x210] ;  /* 0x00021000010a7983 */ /* 0x000ea80000100800 */
[----:B---3--:R-:W3:Y:S04]  /*7190*/  LDL R80, [R1+0x214] ;  /* 0x0002140001507983 */ /* 0x008ee80000100800 */
[----:B------:R-:W3:Y:S04]  /*71a0*/  LDL R82, [R1+0x218] ;  /* 0x0002180001527983 */ /* 0x000ee80000100800 */
[----:B----4-:R-:W4:Y:S04]  /*71b0*/  LDL R84, [R1+0x21c] ;  /* 0x00021c0001547983 */ /* 0x010f280000100800 */
[----:B------:R-:W4:Y:S04]  /*71c0*/  LDL R12, [R1+0x220] ;  /* 0x00022000010c7983 */ /* 0x000f280000100800 */
        /* <DEDUP_REMOVED lines=119> */
[----:B------:R-:W-:-:S03]  /*7940*/  VIADD R4, R4, 0x1 ;  /* 0x0000000104047836 */ /* 0x000fc60000000000 */
[----:B------:R0:W-:Y:S04]  /*7950*/  STL [R1+0x200], R8 ;  /* 0x0002000801007387 */ /* 0x0001e80000100800 */
[----:B------:R0:W-:Y:S04]  /*7960*/  STL [R1+0x1c8], R4 ;  /* 0x0001c80401007387 */ /* 0x0001e80000100800 */
[----:B------:R0:W-:Y:S04]  /*7970*/  STL [R1+0x204], R74 ;  /* 0x0002044a01007387 */ /* 0x0001e80000100800 */
[----:B--2---:R0:W-:Y:S04]  /*7980*/  STL [R1+0x208], R76 ;  /* 0x0002084c01007387 */ /* 0x0041e80000100800 */
[----:B------:R0:W-:Y:S04]  /*7990*/  STL [R1+0x20c], R78 ;  /* 0x00020c4e01007387 */ /* 0x0001e80000100800 */
[----:B------:R0:W-:Y:S04]  /*79a0*/  STL [R1+0x210], R10 ;  /* 0x0002100a01007387 */ /* 0x0001e80000100800 */
[----:B---3--:R0:W-:Y:S04]  /*79b0*/  STL [R1+0x214], R80 ;  /* 0x0002145001007387 */ /* 0x0081e80000100800 */
[----:B------:R0:W-:Y:S04]  /*79c0*/  STL [R1+0x218], R82 ;  /* 0x0002185201007387 */ /* 0x0001e80000100800 */
[----:B----4-:R0:W-:Y:S04]  /*79d0*/  STL [R1+0x21c], R84 ;  /* 0x00021c5401007387 */ /* 0x0101e80000100800 */
[----:B------:R0:W-:Y:S04]  /*79e0*/  STL [R1+0x220], R12 ;  /* 0x0002200c01007387 */ /* 0x0001e80000100800 */
        /* <DEDUP_REMOVED lines=118> */
[----:B------:R0:W-:Y:S01]  /*8150*/  STL [R1+0x3fc], R45 ;  /* 0x0003fc2d01007387 */ /* 0x0001e20000100800 */
[----:B------:R-:W-:-:S05]  /*8160*/  @!P0 LOP3.LUT R6, R6, 0x1, RZ, 0x3c, !PT ;  /* 0x0000000106068812 */ /* 0x000fca00078e3cff */
[----:B------:R0:W-:Y:S01]  /*8170*/  @!P0 STL [R1+0x1c4], R6 ;  /* 0x0001c40601008387 */ /* 0x0001e20000100800 */
[----:B------:R-:W-:Y:S06]  /*8180*/  BAR.ARV 0xf, 0x100 ;  /* 0x03c4000000007b1d */ /* 0x000fec0000002000 */
[C---:B------:R-:W-:Y:S01]  /*8190*/  ISETP.GT.AND P0, PT, R3.reuse, R0, PT ;  /* 0x000000000300720c */ /* 0x040fe20003f04270 */
[----:B------:R-:W-:Y:S01]  /*81a0*/  VIADD R3, R3, 0xffffffff ;  /* 0xffffffff03037836 */ /* 0x000fe20000000000 */
[----:B------:R-:W-:Y:S11]  /*81b0*/  @!P1 BRA `(.L_x_5121) ;  /* 0x0000000000049947 */ /* 0x000ff60003800000 */
[----:B------:R-:W-:Y:S01]  /*81c0*/  BPT.TRAP 0x1 ;  /* 0x000000040000795c */ /* 0x000fe20000300000 */
.L_x_5121:
[----:B-----5:R-:W-:-:S05]  /*81d0*/  LEA R5, R5, UR43, 0x3 ;  /* 0x0000002b05057c11 */ /* 0x020fca000f8e18ff */
[----:B0-----:R-:W-:-:S05]  /*81e0*/  VIADD R4, R5, 0x38860 ;  /* 0x0003886005047836 */ /* 0x001fca0000000000 */
[----:B------:R-:W-:-:S04]  /*81f0*/  PRMT R4, R153, 0x654, R4 ;  /* 0x0000065499047816 */ /* 0x000fc80000000004 */
[----:B------:R1:W-:Y:S01]  /*8200*/  SYNCS.ARRIVE.TRANS64.RED.A1T0 RZ, [R4+URZ], RZ ;  /* 0x000000ff04ff79a7 */ /* 0x0003e2000810043f */
[----:B------:R-:W-:Y:S05]  /*8210*/  @P0 BRA `(.L_x_5122) ;  /* 0xffffffc000a40947 */ /* 0x000fea000383ffff */
.L_x_5120:
[----:B------:R-:W2:Y:S04]  /*8220*/  LDL R51, [R1+0x1c0] ;  /* 0x0001c00001337983 */ /* 0x000ea80000100800 */
[----:B------:R-:W3:Y:S04]  /*8230*/  LDL.64 R18, [R1+0x338] ;  /* 0x0003380001127983 */ /* 0x000ee80000100a00 */
[----:B------:R-:W4:Y:S04]  /*8240*/  LDL.64 R54, [R1+0x200] ;  /* 0x0002000001367983 */ /* 0x000f280000100a00 */
[----:B------:R-:W5:Y:S04]  /*8250*/  LDL.64 R56, [R1+0x210] ;  /* 0x0002100001387983 */ /* 0x000f680000100a00 */
        /* <DEDUP_REMOVED lines=60> */
[----:B01----:R-:W5:Y:S04]  /*8620*/  LDL.64 R4, [R1+0x3f8] ;  /* 0x0003f80001047983 */ /* 0x003f680000100a00 */
[----:B------:R-:W5:Y:S04]  /*8630*/  LDL R50, [R1+0x1c8] ;  /* 0x0001c80001327983 */ /* 0x000f680000100800 */
[----:B------:R-:W5:Y:S01]  /*8640*/  LDL R0, [R1+0x1c0] ;  /* 0x0001c00001007983 */ /* 0x000f620000100800 */
[----:B--2---:R-:W-:-:S05]  /*8650*/  IMAD R22, R51, 0x40, R22 ;  /* 0x0000004033167824 */ /* 0x004fca00078e0216 */
[----:B------:R-:W-:Y:S01]  /*8660*/  LEA R22, R22, UR43, 0x2 ;  /* 0x0000002b16167c11 */ /* 0x000fe2000f8e10ff */
[----:B------:R-:W-:Y:S06]  /*8670*/  BAR.SYNC.DEFER_BLOCKING 0xe, 0x100 ;  /* 0x0384000000007b1d */ /* 0x000fec0000010000 */
[----:B------:R-:W-:Y:S04]  /*8680*/  LDS R51, [R22+0x38400] ;  /* 0x0384000016337984 */ /* 0x000fe80000000800 */
[----:B------:R-:W3:Y:S01]  /*8690*/  LDS R22, [R22+0x38420] ;  /* 0x0384200016167984 */ /* 0x000ee20000000800 */
[----:B------:R-:W-:Y:S01]  /*86a0*/  BSSY B0, `(.L_x_5123) ;  /* 0x00000cd000007945 */ /* 0x000fe20003800000 */
[C---:B---3--:R-:W-:Y:S01]  /*86b0*/  FMUL.FTZ R19, R22.reuse, R19 ;  /* 0x0000001316137220 */ /* 0x048fe20000410000 */
[C---:B------:R-:W-:Y:S01]  /*86c0*/  FMUL.FTZ R18, R22.reuse, R18 ;  /* 0x0000001216127220 */ /* 0x040fe20000410000 */
[C---:B----4-:R-:W-:Y:S01]  /*86d0*/  FMUL.FTZ R55, R51.reuse, R55 ;  /* 0x0000003733377220 */ /* 0x050fe20000410000 */
[C---:B------:R-:W-:Y:S01]  /*86e0*/  FMUL.FTZ R54, R51.reuse, R54 ;  /* 0x0000003633367220 */ /* 0x040fe20000410000 */
[C---:B-----5:R-:W-:Y:S01]  /*86f0*/  FMUL.FTZ R57, R51.reuse, R57 ;  /* 0x0000003933397220 */ /* 0x060fe20000410000 */
[C---:B------:R-:W-:Y:S01]  /*8700*/  FMUL.FTZ R56, R51.reuse, R56 ;  /* 0x0000003833387220 */ /* 0x040fe20000410000 */
[----:B------:R0:W-:Y:S01]  /*8710*/  STL.64 [R1+0x338], R18 ;  /* 0x0003381201007387 */ /* 0x0001e20000100a00 */
        /* <DEDUP_REMOVED lines=116> */
[C---:B0-----:R-:W-:Y:S01]  /*8e60*/  FMUL.FTZ R19, R22.reuse, R3 ;  /* 0x0000000316137220 */ /* 0x041fe20000410000 */
[C---:B------:R-:W-:Y:S01]  /*8e70*/  FMUL.FTZ R18, R22.reuse, R2 ;  /* 0x0000000216127220 */ /* 0x040fe20000410000 */
[C---:B------:R-:W-:Y:S01]  /*8e80*/  FMUL.FTZ R7, R22.reuse, R7 ;  /* 0x0000000716077220 */ /* 0x040fe20000410000 */
[C---:B------:R-:W-:Y:S01]  /*8e90*/  FMUL.FTZ R6, R22.reuse, R6 ;  /* 0x0000000616067220 */ /* 0x040fe20000410000 */
[C---:B------:R-:W-:Y:S01]  /*8ea0*/  FMUL.FTZ R5, R22.reuse, R5 ;  /* 0x0000000516057220 */ /* 0x040fe20000410000 */
[----:B------:R-:W-:Y:S01]  /*8eb0*/  FMUL.FTZ R4, R22, R4 ;  /* 0x0000000416047220 */ /* 0x000fe20000410000 */
[----:B------:R-:W-:-:S02]  /*8ec0*/  VIADD R50, R50, 0x1 ;  /* 0x0000000132327836 */ /* 0x000fc40000000000 */
[----:B------:R-:W-:Y:S01]  /*8ed0*/  VIADD R0, R0, 0x1 ;  /* 0x0000000100007836 */ /* 0x000fe20000000000 */
[----:B------:R0:W-:Y:S04]  /*8ee0*/  STL.64 [R1+0x200], R54 ;  /* 0x0002003601007387 */ /* 0x0001e80000100a00 */
        /* <DEDUP_REMOVED lines=62> */
[----:B------:R0:W-:Y:S04]  /*92d0*/  STL [R1+0x1c8], R50 ;  /* 0x0001c83201007387 */ /* 0x0001e80000100800 */
[----:B------:R0:W-:Y:S01]  /*92e0*/  STL [R1+0x1c0], R0 ;  /* 0x0001c00001007387 */ /* 0x0001e20000100800 */
[----:B------:R-:W-:Y:S06]  /*92f0*/  BAR.ARV 0xf, 0x100 ;  /* 0x03c4000000007b1d */ /* 0x000fec0000002000 */
[----:B------:R-:W-:Y:S01]  /*9300*/  ISETP.NE.AND P0, PT, R0, 0x2, PT ;  /* 0x000000020000780c */ /* 0x000fe20003f05270 */
[----:B------:R-:W-:-:S12]  /*9310*/  IMAD.MOV.U32 R3, RZ, RZ, 0x1 ;  /* 0x00000001ff037424 */ /* 0x000fd800078e00ff */
[----:B0-----:R-:W-:Y:S05]  /*9320*/  @P0 BRA `(.L_x_5124) ;  /* 0x0000000000100947 */ /* 0x001fea0003800000 */
[----:B------:R-:W2:Y:S04]  /*9330*/  LDL R0, [R1+0x1c4] ;  /* 0x0001c40001007983 */ /* 0x000ea80000100800 */
[----:B------:R0:W-:Y:S01]  /*9340*/  STL [R1+0x1c0], RZ ;  /* 0x0001c0ff01007387 */ /* 0x0001e20000100800 */
[----:B--2---:R-:W-:-:S05]  /*9350*/  LOP3.LUT R0, R0, 0x1, RZ, 0x3c, !PT ;  /* 0x0000000100007812 */ /* 0x004fca00078e3cff */
[----:B------:R0:W-:Y:S02]  /*9360*/  STL [R1+0x1c4], R0 ;  /* 0x0001c40001007387 */ /* 0x0001e40000100800 */
.L_x_5124:
[----:B------:R-:W-:Y:S05]  /*9370*/  BSYNC B0 ;  /* 0x0000000000007941 */ /* 0x000fea0003800000 */
.L_x_5123:
[----:B------:R-:W-:Y:S05]  /*9380*/  BRA `(.L_x_5118) ;  /* 0x0000018000307947 */ /* 0x000fea0003800000 */
.L_x_5110:
[----:B------:R-:W0:Y:S01]  /*9390*/  S2UR UR4, SR_SWINHI ;  /* 0x00000000000479c3 */ /* 0x000e220000002f00 */
[----:B------:R-:W1:Y:S01]  /*93a0*/  S2R R15, SR_CgaCtaId ;  /* 0x00000000000f7919 */ /* 0x000e620000008800 */
[----:B------:R-:W-:Y:S01]  /*93b0*/  UMOV UR5, 0x400 ;  /* 0x0000040000057882 */ /* 0x000fe20000000000 */
[----:B------:R-:W-:Y:S01]  /*93c0*/  ULDC UR7, c[0x0][0x448] ;  /* 0x0001120000077ab9 */ /* 0x000fe20000000800 */
[----:B------:R-:W-:Y:S01]  /*93d0*/  ULEA UR43, UR43, UR5, 0x18 ;  /* 0x000000052b2b7291 */ /* 0x000fe2000f8ec03f */
[----:B------:R-:W2:Y:S01]  /*93e0*/  S2R R4, SR_CTAID.X ;  /* 0x0000000000047919 */ /* 0x000ea20000002500 */
[----:B------:R-:W-:Y:S01]  /*93f0*/  UISETP.NE.AND UP2, UPT, UR7, 0x1, UPT ;  /* 0x000000010700788c */ /* 0x000fe2000bf45270 */
[----:B------:R-:W-:Y:S01]  /*9400*/  IMAD.U32 R6, RZ, RZ, UR61 ;  /* 0x0000003dff067e24 */ /* 0x000fe2000f8e00ff */
[----:B------:R-:W-:Y:S01]  /*9410*/  USHF.L.U32 UR6, UR6, 0x6, URZ ;  /* 0x0000000606067899 */ /* 0x000fe2000800063f */
[----:B------:R-:W-:Y:S01]  /*9420*/  IMAD.MOV.U32 R7, RZ, RZ, 0x80 ;  /* 0x00000080ff077424 */ /* 0x000fe200078e00ff */
[----:B------:R-:W-:Y:S01]  /*9430*/  STL [R1+0x10], RZ ;  /* 0x000010ff01007387 */ /* 0x000fe20000100800 */
[----:B------:R-:W-:Y:S01]  /*9440*/  IMAD.MOV.U32 R8, RZ, RZ, 0x100 ;  /* 0x00000100ff087424 */ /* 0x000fe200078e00ff */
[----:B------:R-:W-:Y:S01]  /*9450*/  ULDC UR44, c[0x0][0x288] ;  /* 0x0000a200002c7ab9 */ /* 0x000fe20000000800 */
[----:B------:R-:W-:Y:S01]  /*9460*/  IMAD.U32 R12, RZ, RZ, UR61 ;  /* 0x0000003dff0c7e24 */ /* 0x000fe2000f8e00ff */
[----:B------:R3:W-:Y:S01]  /*9470*/  STL.64 [R1+0x28], R6 ;  /* 0x0000280601007387 */ /* 0x0007e20000100a00 */
[----:B------:R-:W-:Y:S01]  /*9480*/  IMAD.MOV.U32 R13, RZ, RZ, 0x80 ;  /* 0x00000080ff0d7424 */ /* 0x000fe200078e00ff */
[----:B------:R-:W-:Y:S01]  /*9490*/  UIADD3 UR40, UR42, 0x1, -UR44 ;  /* 0x000000012a287890 */ /* 0x000fe2000fffe82c */
[----:B------:R-:W-:Y:S01]  /*94a0*/  IMAD.MOV.U32 R14, RZ, RZ, 0x80 ;  /* 0x00000080ff0e7424 */ /* 0x000fe200078e00ff */
[----:B------:R-:W-:Y:S01]  /*94b0*/  STL [R1+0x38], RZ ;  /* 0x000038ff01007387 */ /* 0x000fe20000100800 */
[----:B------:R-:W-:Y:S01]  /*94c0*/  @UP2 ULDC UR10, c[0x0][0x450] ;  /* 0x00011400000a2ab9 */ /* 0x000fe20000000800 */
[----:B------:R-:W-:Y:S01]  /*94d0*/  UP2UR UR41, UPR, URZ, 0x4 ;  /* 0x000000043f297883 */ /* 0x000fe20008000000 */
[----:B------:R-:W-:Y:S01]  /*94e0*/  UMOV UR38, UR43 ;  /* 0x0000002b00267c82 */ /* 0x000fe20008000000 */
[----:B0-----:R-:W-:Y:S01]  /*94f0*/  UMOV UR39, UR4 ;  /* 0x0000000400277c82 */ /* 0x001fe20008000000 */
[----:B------:R-:W-:-:S02]  /*9500*/  UIADD3 UR7, UP0, UR38, 0x38850, URZ ;  /* 0x0003885026077890 */ /* 0x000fc4000ff1e03f */
[----:B------:R-:W-:Y:S02]  /*9510*/  UIADD3 UR4, UP1, UR38, 0x38860, URZ ;  /* 0x0003886026047890 */ /* 0x000fe4000ff3e03f */
[----:B------:R-:W-:Y:S02]  /*9520*/  UIADD3.X UR8, URZ, UR39, URZ, UP0, !UPT ;  /* 0x000000273f087290 */ /* 0x000fe400087fe43f */
[----:B------:R-:W-:Y:S01]  /*9530*/  UIADD3.X UR5, URZ, UR39, URZ, UP1, !UPT ;  /* 0x000000273f057290 */ /* 0x000fe20008ffe43f */
[----:B------:R-:W-:Y:S01]  /*9540*/  IMAD.U32 R0, RZ, RZ, UR7 ;  /* 0x00000007ff007e24 */ /* 0x000fe2000f8e00ff */
[----:B------:R-:W-:Y:S01]  /*9550*/  UIADD3 UR7, UP1, UR38, 0x38840, URZ ;  /* 0x0003884026077890 */ /* 0x000fe2000ff3e03f */
[----:B------:R-:W-:Y:S01]  /*9560*/  IMAD.U32 R10, RZ, RZ, UR4 ;  /* 0x00000004ff0a7e24 */ /* 0x000fe2000f8e00ff */
[----:B------:R-:W-:Y:S01]  /*9570*/  UIADD3 UR9, UP0, UR38, 0x38830, URZ ;  /* 0x0003883026097890 */ /* 0x000fe2000ff1e03f */
[----:B------:R-:W-:Y:S01]  /*9580*/  IMAD.U32 R3, RZ, RZ, UR8 ;  /* 0x00000008ff037e24 */ /* 0x000fe2000f8e00ff */
[----:B------:R-:W-:Y:S01]  /*9590*/  UIADD3.X UR8, URZ, UR39, URZ, UP1, !UPT ;  /* 0x000000273f087290 */ /* 0x000fe20008ffe43f */
[----:B-1----:R-:W-:Y:S01]  /*95a0*/  IMAD.MOV.U32 R9, RZ, RZ, R15 ;  /* 0x000000ffff097224 */ /* 0x002fe200078e000f */
[----:B------:R-:W-:Y:S01]  /*95b0*/  UIADD3.X UR4, URZ, UR39, URZ, UP0, !UPT ;  /* 0x000000273f047290 */ /* 0x000fe200087fe43f */
[----:B--2---:R0:W-:Y:S01]  /*95c0*/  STL [R1+0x50], R4 ;  /* 0x0000500401007387 */ /* 0x0041e20000100800 */
[----:B------:R-:W-:-:S02]  /*95d0*/  IMAD.U32 R11, RZ, RZ, UR5 ;  /* 0x00000005ff0b7e24 */ /* 0x000fc4000f8e00ff */
[----:B---3--:R-:W-:Y:S01]  /*95e0*/  IMAD.U32 R7, RZ, RZ, UR8 ;  /* 0x00000008ff077e24 */ /* 0x008fe2000f8e00ff */
[----:B------:R1:W-:Y:S01]  /*95f0*/  STL.64 [R1+0x30], R8 ;  /* 0x0000300801007387 */ /* 0x0003e20000100a00 */
[----:B------:R-:W-:Y:S01]  /*9600*/  IMAD.U32 R5, RZ, RZ, UR4 ;  /* 0x00000004ff057e24 */ /* 0x000fe2000f8e00ff */
[----:B------:R-:W-:Y:S01]  /*9610*/  @UP2 UIADD3 UR8, UR6, 0x3f, URZ ;  /* 0x0000003f06082890 */ /* 0x000fe2000fffe03f */
[----:B------:R-:W-:Y:S01]  /*9620*/  IMAD.U32 R6, RZ, RZ, UR7 ;  /* 0x00000007ff067e24 */ /* 0x000fe2000f8e00ff */
[----:B------:R-:W-:Y:S01]  /*9630*/  ULDC.64 UR4, c[0x0][0xad8] ;  /* 0x0002b60000047ab9 */ /* 0x000fe20000000a00 */
[----:B------:R2:W-:Y:S01]  /*9640*/  STL.128 [R1], R12 ;  /* 0x0000000c01007387 */ /* 0x0005e20000100c00 */
[----:B0-----:R-:W-:Y:S01]  /*9650*/  IMAD.U32 R4, RZ, RZ, UR9 ;  /* 0x00000009ff047e24 */ /* 0x001fe2000f8e00ff */
[----:B------:R-:W-:Y:S01]  /*9660*/  @UP2 ULDC UR9, c[0x0][0x44c] ;  /* 0x0001130000092ab9 */ /* 0x000fe20000000800 */
[----:B------:R-:W-:Y:S01]  /*9670*/  UISETP.GE.AND UP0, UPT, UR5, 0x1, UPT ;  /* 0x000000010500788c */ /* 0x000fe2000bf06270 */
[----:B------:R2:W-:Y:S01]  /*9680*/  STL.64 [R1+0x20], R6 ;  /* 0x0000200601007387 */ /* 0x0005e20000100a00 */
[----:B------:R-:W-:Y:S01]  /*9690*/  UIMAD.WIDE.U32 UR8, UR8, UR9, URZ ;  /* 0x00000009080872a5 */ /* 0x000fe2000f8e003f */
[----:B-1----:R-:W-:-:S02]  /*96a0*/  IMAD.MOV.U32 R8, RZ, RZ, R0 ;  /* 0x000000ffff087224 */ /* 0x002fc400078e0000 */
[----:B------:R2:W-:Y:S01]  /*96b0*/  STL.64 [R1+0x18], R4 ;  /* 0x0000180401007387 */ /* 0x0005e20000100a00 */
[----:B------:R-:W-:Y:S01]  /*96c0*/  IMAD.MOV.U32 R9, RZ, RZ, R3 ;  /* 0x000000ffff097224 */ /* 0x000fe200078e0003 */
[----:B------:R-:W-:Y:S01]  /*96d0*/  UIADD3 UR7, UR6, 0x3f, URZ ;  /* 0x0000003f06077890 */ /* 0x000fe2000fffe03f */
[----:B------:R-:W-:Y:S01]  /*96e0*/  PLOP3.LUT P0, PT, PT, PT, UP0, 0x40, 0x0 ;  /* 0x000000000000781c */ /* 0x000fe20003f0e808 */
[----:B------:R-:W-:Y:S02]  /*96f0*/  @UP2 USHF.R.U32.HI UR7, URZ, UR10, UR9 ;  /* 0x0000000a3f072299 */ /* 0x000fe40008011609 */
[----:B------:R2:W-:Y:S01]  /*9700*/  STL.128 [R1+0x40], R8 ;  /* 0x0000400801007387 */ /* 0x0005e20000100c00 */
[----:B------:R-:W-:Y:S02]  /*9710*/  UP2UR UR60, UPR, URZ, 0x1 ;  /* 0x000000013f3c7883 */ /* 0x000fe40008000000 */
[----:B------:R-:W-:-:S04]  /*9720*/  UIADD3 UR7, UR40, UR7, URZ ;  /* 0x0000000728077290 */ /* 0x000fc8000fffe03f */
[----:B------:R-:W-:-:S06]  /*9730*/  UIADD3 UR4, UR7, UR4, URZ ;  /* 0x0000000407047290 */ /* 0x000fcc000fffe03f */
[----:B------:R-:W-:Y:S01]  /*9740*/  IMAD.U32 R0, RZ, RZ, UR4 ;  /* 0x00000004ff007e24 */ /* 0x000fe2000f8e00ff */
[----:B------:R-:W-:Y:S06]  /*9750*/  @P0 BRA `(.L_x_5125) ;  /* 0x0000000000400947 */ /* 0x000fec0003800000 */
        /* <DEDUP_REMOVED lines=10> */
.L_x_5126:
[----:B------:R-:W-:-:S11]  /*9800*/  UISETP.NE.AND UP0, UPT, UR5, 0x1, UPT ;  /* 0x000000010500788c */ /* 0x000fd6000bf05270 */
[----:B------:R-:W-:Y:S02]  /*9810*/  @UP0 ULDC.64 UR10, c[0x0][0xae0] ;  /* 0x0002b800000a0ab9 */ /* 0x000fe40000000a00 */
[----:B------:R-:W-:-:S04]  /*9820*/  UIMAD.WIDE.U32 UR8, UR4, UR10, URZ ;  /* 0x0000000a040872a5 */ /* 0x000fc8000f8e003f */
[----:B------:R-:W-:-:S12]  /*9830*/  @UP0 USHF.R.U32.HI UR4, URZ, UR11, UR9 ;  /* 0x0000000b3f040299 */ /* 0x000fd80008011609 */
.L_x_5127:
[----:B------:R-:W-:-:S06]  /*9840*/  UIMAD UR4, UR4, UR5, UR5 ;  /* 0x00000005040472a4 */ /* 0x000fcc000f8e0205 */
[----:B------:R-:W-:-:S07]  /*9850*/  VIMNMX R0, R0, UR4, PT ;  /* 0x0000000400007c48 */ /* 0x000fce000bfe0100 */
.L_x_5125:
[----:B------:R-:W-:Y:S01]  /*9860*/  UISETP.NE.AND UP0, UPT, UR41, URZ, UPT ;  /* 0x0000003f2900728c */ /* 0x000fe2000bf05270 */
[----:B------:R-:W-:Y:S01]  /*9870*/  VIADD R0, R0, 0x3f ;  /* 0x0000003f00007836 */ /* 0x000fe20000000000 */
[----:B------:R-:W-:Y:S02]  /*9880*/  UIADD3 UR4, UR42, 0x3f, URZ ;  /* 0x0000003f2a047890 */ /* 0x000fe4000fffe03f */
[----:B------:R-:W-:Y:S02]  /*9890*/  UIADD3 UR44, UR42, -UR44, URZ ;  /* 0x8000002c2a2c7290 */ /* 0x000fe4000fffe03f */
[----:B------:R-:W-:Y:S01]  /*98a0*/  USHF.R.S32.HI UR7, URZ, 0x1f, UR4 ;  /* 0x0000001f3f077899 */ /* 0x000fe20008011404 */
[----:B------:R-:W-:Y:S01]  /*98b0*/  SHF.R.S32.HI R3, RZ, 0x1f, R0 ;  /* 0x0000001fff037819 */ /* 0x000fe20000011400 */
[----:B------:R-:W-:Y:S02]  /*98c0*/  ULDC UR10, c[0x0][0xad4] ;  /* 0x0002b500000a7ab9 */ /* 0x000fe40000000800 */
[----:B------:R-:W-:Y:S01]  /*98d0*/  ULEA.HI UR7, UR7, UR4, URZ, 0x6 ;  /* 0x0000000407077291 */ /* 0x000fe2000f8f303f */
[----:B------:R-:W-:Y:S01]  /*98e0*/  LEA.HI R3, R3, R0, RZ, 0x6 ;  /* 0x0000000003037211 */ /* 0x000fe200078f30ff */
[----:B------:R-:W-:Y:S01]  /*98f0*/  @UP0 ULDC UR8, c[0x0][0x44c] ;  /* 0x0001130000080ab9 */ /* 0x000fe20000000800 */
[----:B------:R-:W-:Y:S01]  /*9900*/  @UP0 ULDC UR11, c[0x0][0x450] ;  /* 0x00011400000b0ab9 */ /* 0x000fe20000000800 */
[----:B------:R-:W-:Y:S01]  /*9910*/  UIMAD.WIDE.U32 UR8, UR6, UR8, URZ ;  /* 0x00000008060872a5 */ /* 0x000fe2000f8e003f */
[----:B------:R-:W-:Y:S01]  /*9920*/  SHF.R.S32.HI R3, RZ, 0x6, R3 ;  /* 0x00000006ff037819 */ /* 0x000fe20000011403 */
[----:B------:R-:W-:-:S02]  /*9930*/  USHF.R.S32.HI UR7, URZ, 0x6, UR7 ;  /* 0x000000063f077899 */ /* 0x000fc40008011407 */
[----:B------:R-:W-:Y:S02]  /*9940*/  @UP0 USHF.R.U32.HI UR6, URZ, UR11, UR9 ;  /* 0x0000000b3f060299 */ /* 0x000fe40008011609 */
[----:B------:R-:W-:Y:S02]  /*9950*/  UISETP.GE.AND UP0, UPT, UR5, 0x1, UPT ;  /* 0x000000010500788c */ /* 0x000fe4000bf06270 */
[----:B------:R-:W-:Y:S01]  /*9960*/  UIADD3 UR6, UR44, UR6, URZ ;  /* 0x000000062c067290 */ /* 0x000fe2000fffe03f */
[----:B------:R-:W-:-:S03]  /*9970*/  VIMNMX R178, R3, UR7, PT ;  /* 0x0000000703b27c48 */ /* 0x000fc6000bfe0100 */
[----:B------:R-:W-:Y:S01]  /*9980*/  PLOP3.LUT P0, PT, PT, PT, UP0, 0x40, 0x0 ;  /* 0x000000000000781c */ /* 0x000fe20003f0e808 */
[----:B------:R-:W-:-:S06]  /*9990*/  UIADD3 UR4, UR6, -UR10, URZ ;  /* 0x8000000a06047290 */ /* 0x000fcc000fffe03f */
[----:B------:R-:W-:-:S06]  /*99a0*/  IMAD.U32 R0, RZ, RZ, UR4 ;  /* 0x00000004ff007e24 */ /* 0x000fcc000f8e00ff */
[----:B------:R-:W-:Y:S05]  /*99b0*/  @P0 BRA `(.L_x_5128) ;  /* 0x0000000000440947 */ /* 0x000fea0003800000 */
[----:B------:R-:W-:Y:S02]  /*99c0*/  UMOV UR4, UR6 ;  /* 0x0000000600047c82 */ /* 0x000fe40008000000 */
        /* <DEDUP_REMOVED lines=10> */
.L_x_5129:
[----:B------:R-:W-:-:S11]  /*9a70*/  UISETP.NE.AND UP0, UPT, UR5, 0x1, UPT ;  /* 0x000000010500788c */ /* 0x000fd6000bf05270 */
[----:B------:R-:W-:Y:S02]  /*9a80*/  @UP0 ULDC.64 UR8, c[0x0][0xae0] ;  /* 0x0002b80000080ab9 */ /* 0x000fe40000000a00 */
[----:B------:R-:W-:-:S04]  /*9a90*/  UIMAD.WIDE.U32 UR6, UR4, UR8, URZ ;  /* 0x00000008040672a5 */ /* 0x000fc8000f8e003f */
[----:B------:R-:W-:-:S12]  /*9aa0*/  @UP0 USHF.R.U32.HI UR4, URZ, UR9, UR7 ;  /* 0x000000093f040299 */ /* 0x000fd80008011607 */
.L_x_5130:
[----:B------:R-:W-:-:S06]  /*9ab0*/  UIMAD UR4, UR4, UR5, URZ ;  /* 0x00000005040472a4 */ /* 0x000fcc000f8e023f */
[----:B------:R-:W-:-:S07]  /*9ac0*/  VIMNMX R0, R0, UR4, !PT ;  /* 0x0000000400007c48 */ /* 0x000fce000ffe0100 */
.L_x_5128:
[----:B------:R-:W-:Y:S02]  /*9ad0*/  SHF.R.S32.HI R3, RZ, 0x1f, R0 ;  /* 0x0000001fff037819 */ /* 0x000fe40000011400 */
[----:B------:R-:W-:Y:S02]  /*9ae0*/  LOP3.LUT R22, R23, 0xffff, RZ, 0xc0, !PT ;  /* 0x0000ffff17167812 */ /* 0x000fe400078ec0ff */
[----:B------:R-:W-:-:S04]  /*9af0*/  LEA.HI R3, R3, R0, RZ, 0x6 ;  /* 0x0000000003037211 */ /* 0x000fc800078f30ff */
[----:B------:R-:W-:-:S04]  /*9b00*/  SHF.R.S32.HI R3, RZ, 0x6, R3 ;  /* 0x00000006ff037819 */ /* 0x000fc80000011403 */
[----:B--2---:R-:W-:Y:S01]  /*9b10*/  VIMNMX R9, RZ, R3, !PT ;  /* 0x00000003ff097248 */ /* 0x004fe20007fe0100 */
[----:B------:R-:W-:-:S03]  /*9b20*/  IMAD.MOV.U32 R3, RZ, RZ, RZ ;  /* 0x000000ffff037224 */ /* 0x000fc600078e00ff */
[----:B------:R-:W-:-:S13]  /*9b30*/  ISETP.GT.AND P0, PT, R178, R9, PT ;  /* 0x00000009b200720c */ /* 0x000fda0003f04270 */
[----:B------:R-:W-:Y:S05]  /*9b40*/  @!P0 BRA `(.L_x_5131) ;  /* 0x00000000007c8947 */ /* 0x000fea0003800000 */
[----:B------:R-:W-:-:S04]  /*9b50*/  SHF.R.U32.HI R11, RZ, 0x10, R23 ;  /* 0x00000010ff0b7819 */ /* 0x000fc80000011617 */
[----:B------:R-:W-:-:S13]  /*9b60*/  ISETP.NE.AND P0, PT, R11, RZ, PT ;  /* 0x000000ff0b00720c */ /* 0x000fda0003f05270 */
[----:B------:R-:W0:Y:S02]  /*9b70*/  @!P0 LDC R11, c[0x0][0xae8] ;  /* 0x0002ba00ff0b8b82 */ /* 0x000e240000000800 */
[-C--:B0-----:R-:W-:Y:S02]  /*9b80*/  IABS R6, R11.reuse ;  /* 0x0000000b00067213 */ /* 0x081fe40000000000 */
        /* <DEDUP_REMOVED lines=27> */
.L_x_5131:
[----:B------:R-:W-:-:S05]  /*9d40*/  IMAD R22, R22, R3, R9 ;  /* 0x0000000316167224 */ /* 0x000fca00078e0209 */
[----:B------:R-:W-:Y:S02]  /*9d50*/  VIADDMNMX R178, R22, R3, R178, PT ;  /* 0x0000000316b27246 */ /* 0x000fe400038001b2 */
[----:B------:R-:W-:Y:S02]  /*9d60*/  PRMT R3, RZ, 0x7610, R3 ;  /* 0x00007610ff037816 */ /* 0x000fe40000000003 */
[----:B------:R-:W-:-:S13]  /*9d70*/  ISETP.GT.AND P0, PT, R178, R22, PT ;  /* 0x00000016b200720c */ /* 0x000fda0003f04270 */
[----:B------:R-:W-:Y:S05]  /*9d80*/  @!P0 BRA `(.L_x_5118) ;  /* 0x0000017400b08947 */ /* 0x000fea0003800000 */
[----:B------:R-:W-:Y:S01]  /*9d90*/  SHF.R.S32.HI R3, RZ, 0x1f, R154 ;  /* 0x0000001fff037819 */ /* 0x000fe2000001149a */
[----:B------:R-:W-:Y:S01]  /*9da0*/  UIADD3 UR8, UR43, 0x400, URZ ;  /* 0x000004002b087890 */ /* 0x000fe2000fffe03f */
[----:B------:R-:W-:Y:S01]  /*9db0*/  IMAD.MOV.U32 R4, RZ, RZ, 0x1 ;  /* 0x00000001ff047424 */ /* 0x000fe200078e00ff */
[----:B------:R-:W-:Y:S01]  /*9dc0*/  UIADD3 UR6, UR43, 0x26400, URZ ;  /* 0x000264002b067890 */ /* 0x000fe2000fffe03f */
[----:B------:R-:W-:Y:S01]  /*9dd0*/  LEA.HI R68, R3, R154, RZ, 0x7 ;  /* 0x0000009a03447211 */ /* 0x000fe200078f38ff */
[----:B------:R-:W-:Y:S01]  /*9de0*/  UIADD3 UR5, UR43, 0x22400, URZ ;  /* 0x000224002b057890 */ /* 0x000fe2000fffe03f */
[----:B------:R-:W-:Y:S01]  /*9df0*/  IMAD.MOV.U32 R5, RZ, RZ, RZ ;  /* 0x000000ffff057224 */ /* 0x000fe200078e00ff */
[----:B------:R-:W-:Y:S01]  /*9e00*/  UIADD3 UR4, UR43, 0x20400, URZ ;  /* 0x000204002b047890 */ /* 0x000fe2000fffe03f */
[----:B------:R-:W-:Y:S01]  /*9e10*/  SHF.R.S32.HI R70, RZ, 0x7, R68 ;  /* 0x00000007ff467819 */ /* 0x000fe20000011444 */
[----:B------:R-:W-:Y:S01]  /*9e20*/  USHF.R.U32.HI UR6, URZ, 0x4, UR6 ;  /* 0x000000043f067899 */ /* 0x000fe20008011606 */
[----:B------:R-:W-:Y:S01]  /*9e30*/  IMAD.MOV.U32 R6, RZ, RZ, 0x1 ;  /* 0x00000001ff067424 */ /* 0x000fe200078e00ff */
[----:B------:R-:W-:Y:S01]  /*9e40*/  USHF.R.U32.HI UR7, URZ, 0x4, UR8 ;  /* 0x000000043f077899 */ /* 0x000fe20008011608 */
[----:B------:R-:W-:Y:S01]  /*9e50*/  IMAD.MOV.U32 R7, RZ, RZ, RZ ;  /* 0x000000ffff077224 */ /* 0x000fe200078e00ff */
[----:B------:R-:W0:Y:S01]  /*9e60*/  SHFL.IDX PT, R0, R70, RZ, 0x1f ;  /* 0x00001fff46007589 */ /* 0x000e2200000e0000 */
[----:B------:R-:W-:Y:S01]  /*9e70*/  USHF.R.U32.HI UR5, URZ, 0x4, UR5 ;  /* 0x000000043f057899 */ /* 0x000fe20008011605 */
[----:B------:R-:W-:Y:S01]  /*9e80*/  IMAD.MOV.U32 R13, RZ, RZ, 0x40000040 ;  /* 0x40000040ff0d7424 */ /* 0x000fe200078e00ff */
[----:B------:R-:W-:Y:S01]  /*9e90*/  UIADD3 UR9, UP0, UR38, 0x38400, URZ ;  /* 0x0003840026097890 */ /* 0x000fe2000ff1e03f */
[----:B------:R1:W-:Y:S01]  /*9ea0*/  STL.128 [R1+0x60], R4 ;  /* 0x0000600401007387 */ /* 0x0003e20000100c00 */
[----:B------:R-:W-:-:S02]  /*9eb0*/  USHF.R.U32.HI UR4, URZ, 0x4, UR4 ;  /* 0x000000043f047899 */ /* 0x000fc40008011604 */
[----:B------:R-:W-:Y:S01]  /*9ec0*/  ULOP3.LUT UR6, UR6, 0x3fff, URZ, 0xc0, !UPT ;  /* 0x00003fff06067892 */ /* 0x000fe2000f8ec03f */
[----:B------:R-:W-:Y:S01]  /*9ed0*/  STL [R1+0x74], R154 ;  /* 0x0000749a01007387 */ /* 0x000fe20000100800 */
[----:B------:R-:W-:Y:S01]  /*9ee0*/  ULOP3.LUT UR7, UR7, 0x3fff, URZ, 0xc0, !UPT ;  /* 0x00003fff07077892 */ /* 0x000fe2000f8ec03f */
[----:B------:R-:W-:Y:S01]  /*9ef0*/  IMAD.U32 R8, RZ, RZ, UR9 ;  /* 0x00000009ff087e24 */ /* 0x000fe2000f8e00ff */
[----:B------:R-:W-:Y:S02]  /*9f00*/  ULOP3.LUT UR5, UR5, 0x3fff, URZ, 0xc0, !UPT ;  /* 0x00003fff05057892 */ /* 0x000fe4000f8ec03f */
[----:B------:R-:W-:Y:S02]  /*9f10*/  UIADD3.X UR10, URZ, UR39, URZ, UP0, !UPT ;  /* 0x000000273f0a7290 */ /* 0x000fe400087fe43f */
[----:B------:R-:W-:Y:S02]  /*9f20*/  ULOP3.LUT UR4, UR4, 0x3fff, URZ, 0xc0, !UPT ;  /* 0x00003fff04047892 */ /* 0x000fe4000f8ec03f */
[----:B------:R-:W-:-:S02]  /*9f30*/  ULOP3.LUT UR6, UR6, 0x10000, URZ, 0xfc, !UPT ;  /* 0x0001000006067892 */ /* 0x000fc4000f8efc3f */
[----:B------:R-:W-:Y:S01]  /*9f40*/  ULOP3.LUT UR7, UR7, 0x10000, URZ, 0xfc, !UPT ;  /* 0x0001000007077892 */ /* 0x000fe2000f8efc3f */
[----:B------:R-:W-:Y:S01]  /*9f50*/  IMAD.U32 R9, RZ, RZ, UR10 ;  /* 0x0000000aff097e24 */ /* 0x000fe2000f8e00ff */
[----:B------:R-:W-:Y:S01]  /*9f60*/  ULOP3.LUT UR5, UR5, 0x10000, URZ, 0xfc, !UPT ;  /* 0x0001000005057892 */ /* 0x000fe2000f8efc3f */
[----:B-1----:R-:W-:Y:S01]  /*9f70*/  IMAD.MOV.U32 R5, RZ, RZ, 0x40000040 ;  /* 0x40000040ff057424 */ /* 0x002fe200078e00ff */
[----:B------:R-:W-:Y:S01]  /*9f80*/  ULOP3.LUT UR4, UR4, 0x10000, URZ, 0xfc, !UPT ;  /* 0x0001000004047892 */ /* 0x000fe2000f8efc3f */
[----:B0-----:R-:W-:Y:S01]  /*9f90*/  LEA.HI R3, R0, R0, RZ, 0x1 ;  /* 0x0000000000037211 */ /* 0x001fe200078f08ff */
[----:B------:R-:W-:Y:S01]  /*9fa0*/  IMAD.U32 R10, RZ, RZ, UR6 ;  /* 0x00000006ff0a7e24 */ /* 0x000fe2000f8e00ff */
[----:B------:R0:W-:Y:S01]  /*9fb0*/  STL.64 [R1+0x58], R8 ;  /* 0x0000580801007387 */ /* 0x0001e20000100a00 */
[----:B------:R-:W-:Y:S01]  /*9fc0*/  IMAD.U32 R11, RZ, RZ, UR7 ;  /* 0x00000007ff0b7e24 */ /* 0x000fe2000f8e00ff */
[----:B------:R-:W-:Y:S01]  /*9fd0*/  LOP3.LUT R3, R3, 0x6, RZ, 0xc0, !PT ;  /* 0x0000000603037812 */ /* 0x000fe200078ec0ff */
[----:B------:R-:W-:Y:S01]  /*9fe0*/  IMAD.U32 R12, RZ, RZ, UR4 ;  /* 0x00000004ff0c7e24 */ /* 0x000fe2000f8e00ff */
[----:B------:R-:W-:Y:S01]  /*9ff0*/  UIADD3 UR4, UR43, 0x36400, URZ ;  /* 0x000364002b047890 */ /* 0x000fe2000fffe03f */
[----:B------:R-:W-:-:S02]  /*a000*/  IMAD.MOV.U32 R4, RZ, RZ, R10 ;  /* 0x000000ffff047224 */ /* 0x000fc400078e000a */
[----:B------:R-:W-:Y:S01]  /*a010*/  IMAD.IADD R0, R0, 0x1, -R3 ;  /* 0x0000000100007824 */ /* 0x000fe200078e0a03 */
[----:B------:R-:W-:Y:S01]  /*a020*/  ULOP3.LUT UP0, URZ, UR4, 0x3ff, URZ, 0xc0, !UPT ;  /* 0x000003ff043f7892 */ /* 0x000fe2000f80c03f */
[----:B------:R-:W-:Y:S01]  /*a030*/  IMAD.U32 R3, RZ, RZ, UR5 ;  /* 0x00000005ff037e24 */ /* 0x000fe2000f8e00ff */
[----:B------:R1:W-:Y:S01]  /*a040*/  STL.64 [R1+0x78], R12 ;  /* 0x0000780c01007387 */ /* 0x0003e20000100a00 */
[----:B------:R-:W-:Y:S01]  /*a050*/  IMAD.MOV.U32 R6, RZ, RZ, R11 ;  /* 0x000000ffff067224 */ /* 0x000fe200078e000b */
[----:B------:R-:W-:Y:S01]  /*a060*/  LEA R0, R0, UR8, 0xf ;  /* 0x0000000800007c11 */ /* 0x000fe2000f8e78ff */
[----:B------:R-:W-:Y:S01]  /*a070*/  IMAD.MOV.U32 R7, RZ, RZ, 0x40000040 ;  /* 0x40000040ff077424 */ /* 0x000fe200078e00ff */
[----:B------:R-:W-:Y:S01]  /*a080*/  PLOP3.LUT P0, PT, PT, PT, UP0, 0x80, 0x0 ;  /* 0x000000000000781c */ /* 0x000fe20003f0f008 */
[----:B0-----:R-:W-:Y:S01]  /*a090*/  IMAD.MOV.U32 R8, RZ, RZ, R3 ;  /* 0x000000ffff087224 */ /* 0x001fe200078e0003 */
[----:B------:R-:W-:Y:S01]  /*a0a0*/  SHF.R.U32.HI R0, RZ, 0x4, R0 ;  /* 0x00000004ff007819 */ /* 0x000fe20000011600 */
[----:B------:R-:W-:Y:S01]  /*a0b0*/  IMAD.MOV.U32 R9, RZ, RZ, 0x40000040 ;  /* 0x40000040ff097424 */ /* 0x000fe200078e00ff */
[----:B------:R1:W-:Y:S01]  /*a0c0*/  STL.128 [R1+0x90], R4 ;  /* 0x0000900401007387 */ /* 0x0003e20000100c00 */
[----:B------:R-:W-:Y:S01]  /*a0d0*/  IMAD.MOV.U32 R11, RZ, RZ, 0x40000040 ;  /* 0x40000040ff0b7424 */ /* 0x000fe200078e00ff */
[----:B------:R-:W-:-:S04]  /*a0e0*/  LOP3.LUT R0, R0, 0x3fff, RZ, 0xc0, !PT ;  /* 0x00003fff00007812 */ /* 0x000fc800078ec0ff */
[----:B------:R-:W-:Y:S01]  /*a0f0*/  LOP3.LUT R10, R0, 0x2000000, RZ, 0xfc, !PT ;  /* 0x02000000000a7812 */ /* 0x000fe200078efcff */
[----:B------:R-:W-:-:S04]  /*a100*/  IMAD.MOV.U32 R0, RZ, RZ, R154 ;  /* 0x000000ffff007224 */ /* 0x000fc800078e009a */
[----:B------:R1:W-:Y:S01]  /*a110*/  STL.128 [R1+0x80], R8 ;  /* 0x0000800801007387 */ /* 0x0003e20000100c00 */
[----:B------:R-:W-:Y:S05]  /*a120*/  @!P0 BRA `(.L_x_5132) ;  /* 0x0000000000448947 */ /* 0x000fea0003800000 */
[----:B------:R-:W-:Y:S01]  /*a130*/  MOV R0, 0x0 ;  /* 0x0000000000007802 */ /* 0x000fe20000000f00 */
[----:B------:R-:W-:Y:S01]  /*a140*/  ULDC.64 UR4, c[0x4][0xf0] ;  /* 0x01003c0000047ab9 */ /* 0x000fe20000000a00 */
[----:B------:R-:W-:Y:S01]  /*a150*/  ULDC.64 UR6, c[0x4][0x58] ;  /* 0x0100160000067ab9 */ /* 0x000fe20000000a00 */
[----:B-1----:R-:W-:Y:S01]  /*a160*/  IMAD.U32 R4, RZ, RZ, UR4 ;  /* 0x00000004ff047e24 */ /* 0x002fe2000f8e00ff */
        /* <DEDUP_REMOVED lines=12> */
.L_x_5133:
[----:B------:R0:W5:Y:S02]  /*a230*/  LDL R0, [R1+0x74] ;  /* 0x0000740001007983 */ /* 0x0001640000100800 */
.L_x_5132:
[----:B------:R-:W2:Y:S01]  /*a240*/  LDL R71, [R1+0x1cc] ;  /* 0x0001cc0001477983 */ /* 0x000ea20000100800 */
[----:B-----5:R-:W-:Y:S01]  /*a250*/  SHF.R.S32.HI R3, RZ, 0x1f, R0 ;  /* 0x0000001fff037819 */ /* 0x020fe20000011400 */
[----:B------:R-:W-:Y:S01]  /*a260*/  VIADD R14, R37, 0xffffff80 ;  /* 0xffffff80250e7836 */ /* 0x000fe20000000000 */
[----:B-1----:R-:W-:Y:S01]  /*a270*/  LOP3.LUT R7, R68, 0xffffff80, RZ, 0xc0, !PT ;  /* 0xffffff8044077812 */ /* 0x002fe200078ec0ff */
[----:B------:R-:W1:Y:S01]  /*a280*/  LDC.64 R172, c[0x0][0xae0] ;  /* 0x0002b800ffac7b82 */ /* 0x000e620000000a00 */
[CC--:B------:R-:W-:Y:S01]  /*a290*/  LEA.HI R4, R3.reuse, R0.reuse, RZ, 0x4 ;  /* 0x0000000003047211 */ /* 0x0c0fe200078f20ff */
[----:B------:R-:W-:Y:S01]  /*a2a0*/  STL.64 [R1+0xb8], R28 ;  /* 0x0000b81c01007387 */ /* 0x000fe20000100a00 */
[----:B------:R-:W-:Y:S01]  /*a2b0*/  LEA.HI R3, R3, R0, RZ, 0x5 ;  /* 0x0000000003037211 */ /* 0x000fe200078f28ff */
[----:B------:R-:W-:Y:S01]  /*a2c0*/  IMAD.IADD R10, R154, 0x1, -R7 ;  /* 0x000000019a0a7824 */ /* 0x000fe200078e0a07 */
[----:B------:R-:W-:Y:S01]  /*a2d0*/  LOP3.LUT R5, R4, 0xfffffff0, RZ, 0xc0, !PT ;  /* 0xfffffff004057812 */ /* 0x000fe200078ec0ff */
[----:B------:R3:W-:Y:S01]  /*a2e0*/  STL [R1+0xcc], R14 ;  /* 0x0000cc0e01007387 */ /* 0x0007e20000100800 */
[----:B------:R-:W-:Y:S01]  /*a2f0*/  LEA.HI R7, R70, R70, RZ, 0x1 ;  /* 0x0000004646077211 */ /* 0x000fe200078f08ff */
[----:B------:R-:W-:Y:S01]  /*a300*/  IMAD.SHL.U32 R3, R3, 0x20, RZ ;  /* 0x0000002003037824 */ /* 0x000fe200078e00ff */
[----:B------:R-:W-:Y:S01]  /*a310*/  SHF.R.S32.HI R9, RZ, 0x1f, R10 ;  /* 0x0000001fff097819 */ /* 0x000fe2000001140a */
[----:B------:R-:W-:Y:S01]  /*a320*/  IMAD.IADD R5, R0, 0x1, -R5 ;  /* 0x0000000100057824 */ /* 0x000fe200078e0a05 */
[----:B------:R-:W-:Y:S01]  /*a330*/  SHF.R.U32.HI R13, RZ, 0x1, R4 ;  /* 0x00000001ff0d7819 */ /* 0x000fe20000011604 */
[----:B------:R-:W4:Y:S01]  /*a340*/  LDC.64 R154, c[0x0][0xad8] ;  /* 0x0002b600ff9a7b82 */ /* 0x000f220000000a00 */
[-C--:B------:R-:W-:Y:S01]  /*a350*/  LEA.HI R11, R9, R10.reuse, RZ, 0x2 ;  /* 0x0000000a090b7211 */ /* 0x080fe200078f10ff */
[----:B------:R-:W-:Y:S01]  /*a360*/  STL.64 [R1+0xc0], R26 ;  /* 0x0000c01a01007387 */ /* 0x000fe20000100a00 */
[----:B------:R-:W-:Y:S01]  /*a370*/  SHF.R.S32.HI R6, RZ, 0x1f, R5 ;  /* 0x0000001fff067819 */ /* 0x000fe20000011405 */
[----:B------:R-:W-:Y:S01]  /*a380*/  BSSY B0, `(.L_x_5134) ;  /* 0x0000044000007945 */ /* 0x000fe20003800000 */
[----:B------:R-:W-:Y:S01]  /*a390*/  SHF.R.S32.HI R12, RZ, 0x2, R11 ;  /* 0x00000002ff0c7819 */ /* 0x000fe2000001140b */
[----:B------:R0:W-:Y:S01]  /*a3a0*/  STL.64 [R1+0x110], R24 ;  /* 0x0001101801007387 */ /* 0x0001e20000100a00 */
[----:B------:R-:W-:Y:S01]  /*a3b0*/  LEA.HI R6, R6, R5, RZ, 0x3 ;  /* 0x0000000506067211 */ /* 0x000fe200078f18ff */
[----:B------:R-:W1:Y:S01]  /*a3c0*/  LDC R229, c[0x0][0x450] ;  /* 0x00011400ffe57b82 */ /* 0x000e620000000800 */
[----:B------:R-:W-:Y:S01]  /*a3d0*/  LOP3.LUT R7, R7, 0xfffffe, RZ, 0xc0, !PT ;  /* 0x00fffffe07077812 */ /* 0x000fe200078ec0ff */
[----:B------:R0:W-:Y:S01]  /*a3e0*/  STL.U8 [R1+0xc8], RZ ;  /* 0x0000c8ff01007387 */ /* 0x0001e20000100000 */
[C---:B------:R-:W-:Y:S01]  /*a3f0*/  LOP3.LUT R8, R6.reuse, 0xfffffff8, RZ, 0xc0, !PT ;  /* 0xfffffff806087812 */ /* 0x040fe200078ec0ff */
[----:B------:R-:W-:Y:S01]  /*a400*/  IMAD.SHL.U32 R6, R6, 0x40, RZ ;  /* 0x0000004006067824 */ /* 0x000fe200078e00ff */
[----:B------:R-:W-:Y:S01]  /*a410*/  LEA.HI R9, R9, R10, RZ, 0x5 ;  /* 0x0000000a09097211 */ /* 0x000fe200078f28ff */
[----:B------:R-:W-:Y:S01]  /*a420*/  IMAD.IADD R7, R70, 0x1, -R7 ;  /* 0x0000000146077824 */ /* 0x000fe200078e0a07 */
[----:B------:R-:W-:Y:S01]  /*a430*/  LOP3.LUT R3, R3, 0xfffffc00, RZ, 0xc0, !PT ;  /* 0xfffffc0003037812 */ /* 0x000fe200078ec0ff */
[----:B------:R-:W-:Y:S01]  /*a440*/  IMAD.IADD R8, R5, 0x1, -R8 ;  /* 0x0000000105087824 */ /* 0x000fe200078e0a08 */
[----:B------:R-:W-:Y:S01]  /*a450*/  LOP3.LUT R5, R11, 0x7ffffffc, RZ, 0xc0, !PT ;  /* 0x7ffffffc0b057812 */ /* 0x000fe200078ec0ff */
[----:B---3--:R-:W3:Y:S01]  /*a460*/  LDC R14, c[0x0][0xad4] ;  /* 0x0002b500ff0e7b82 */ /* 0x008ee20000000800 */
[----:B------:R-:W-:Y:S01]  /*a470*/  SHF.R.S32.HI R11, RZ, 0x1f, R11 ;  /* 0x0000001fff0b7819 */ /* 0x000fe2000001140b */
[----:B------:R-:W-:Y:S01]  /*a480*/  IMAD.SHL.U32 R0, R8, 0x40, RZ ;  /* 0x0000004008007824 */ /* 0x000fe200078e00ff */
[----:B------:R-:W-:Y:S01]  /*a490*/  LOP3.LUT R6, R6, 0xfffffe00, RZ, 0xc0, !PT ;  /* 0xfffffe0006067812 */ /* 0x000fe200078ec0ff */
[----:B------:R-:W-:Y:S01]  /*a4a0*/  IMAD.IADD R4, R10, 0x1, -R5 ;  /* 0x000000010a047824 */ /* 0x000fe200078e0a05 */
[----:B------:R-:W-:Y:S01]  /*a4b0*/  LEA.HI R11, R11, R12, RZ, 0x3 ;  /* 0x0000000c0b0b7211 */ /* 0x000fe200078f18ff */
[----:B0-----:R-:W-:Y:S01]  /*a4c0*/  IMAD.MOV.U32 R24, RZ, RZ, RZ ;  /* 0x000000ffff187224 */ /* 0x001fe200078e00ff */
[----:B------:R-:W-:Y:S01]  /*a4d0*/  LOP3.LUT R0, R0, 0x1c0, RZ, 0xc0, !PT ;  /* 0x000001c000007812 */ /* 0x000fe200078ec0ff */
[----:B------:R-:W-:Y:S01]  /*a4e0*/  IMAD R7, R7, 0x80, R4 ;  /* 0x0000008007077824 */ /* 0x000fe200078e0204 */
[----:B------:R-:W-:Y:S01]  /*a4f0*/  LOP3.LUT R11, R11, 0xfffffff8, RZ, 0xc0, !PT ;  /* 0xfffffff80b0b7812 */ /* 0x000fe200078ec0ff */
[----:B------:R-:W0:Y:S01]  /*a500*/  LDC.64 R4, c[0x0][0x448] ;  /* 0x00011200ff047b82 */ /* 0x000e220000000a00 */
[----:B------:R-:W-:Y:S01]  /*a510*/  LOP3.LUT R13, R0, 0x8, R13, 0xf8, !PT ;  /* 0x00000008000d7812 */ /* 0x000fe200078ef80d */
[----:B------:R-:W-:Y:S01]  /*a520*/  IMAD.SHL.U32 R21, R7, 0x2, RZ ;  /* 0x0000000207157824 */ /* 0x000fe200078e00ff */
[----:B------:R-:W-:Y:S01]  /*a530*/  SHF.R.U32.HI R0, RZ, 0x3, R0 ;  /* 0x00000003ff007819 */ /* 0x000fe20000011600 */
[----:B------:R-:W-:Y:S01]  /*a540*/  IMAD.IADD R20, R12, 0x1, -R11 ;  /* 0x000000010c147824 */ /* 0x000fe200078e0a0b */
[----:B------:R-:W-:Y:S01]  /*a550*/  SHF.R.S32.HI R9, RZ, 0x5, R9 ;  /* 0x00000005ff097819 */ /* 0x000fe20000011409 */
[----:B----4-:R-:W-:Y:S01]  /*a560*/  IMAD.MOV.U32 R15, RZ, RZ, R154 ;  /* 0x000000ffff0f7224 */ /* 0x010fe200078e009a */
[----:B------:R-:W-:Y:S01]  /*a570*/  LOP3.LUT R0, R13, R0, RZ, 0x3c, !PT ;  /* 0x000000000d007212 */ /* 0x000fe200078e3cff */
[----:B------:R-:W3:Y:S01]  /*a580*/  LDC R12, c[0x0][0x288] ;  /* 0x0000a200ff0c7b82 */ /* 0x000ee20000000800 */
[----:B------:R-:W-:Y:S01]  /*a590*/  LOP3.LUT P1, RZ, R8, 0x4, RZ, 0xc0, !PT ;  /* 0x0000000408ff7812 */ /* 0x000fe2000782c0ff */
[----:B------:R-:W-:Y:S01]  /*a5a0*/  IMAD R20, R9, 0x10, R20 ;  /* 0x0000001009147824 */ /* 0x000fe200078e0214 */
[----:B------:R-:W-:Y:S01]  /*a5b0*/  IADD3 R3, R0, R6, R3 ;  /* 0x0000000600037210 */ /* 0x000fe20007ffe003 */
[----:B------:R-:W-:Y:S01]  /*a5c0*/  IMAD.MOV.U32 R0, RZ, RZ, 0x20 ;  /* 0x00000020ff007424 */ /* 0x000fe200078e00ff */
[----:B------:R-:W-:Y:S01]  /*a5d0*/  LOP3.LUT P0, RZ, R8, 0x2, RZ, 0xc0, !PT ;  /* 0x0000000208ff7812 */ /* 0x000fe2000780c0ff */
[----:B------:R-:W-:Y:S01]  /*a5e0*/  IMAD.U32 R8, RZ, RZ, UR38 ;  /* 0x00000026ff087e24 */ /* 0x000fe2000f8e00ff */
[----:B------:R-:W-:Y:S01]  /*a5f0*/  IADD3 R28, P2, R50, 0x70, RZ ;  /* 0x00000070321c7810 */ /* 0x000fe20007f5e0ff */
[----:B------:R-:W-:Y:S01]  /*a600*/  IMAD.U32 R9, RZ, RZ, UR39 ;  /* 0x00000027ff097e24 */ /* 0x000fe2000f8e00ff */
[----:B------:R-:W-:Y:S01]  /*a610*/  SEL R7, R0, 0xffffffe0, !P1 ;  /* 0xffffffe000077807 */ /* 0x000fe20004800000 */
[----:B------:R-:W-:Y:S01]  /*a620*/  IMAD.MOV.U32 R6, RZ, RZ, 0x10 ;  /* 0x00000010ff067424 */ /* 0x000fe200078e00ff */
[----:B------:R4:W-:Y:S01]  /*a630*/  STL.64 [R1+0xb0], R20 ;  /* 0x0000b01401007387 */ /* 0x0009e20000100a00 */
[----:B------:R-:W-:-:S03]  /*a640*/  IMAD.WIDE.U32 R10, R3, 0x2, R8 ;  /* 0x00000002030a7825 */ /* 0x000fc600078e0008 */
[----:B------:R-:W-:Y:S01]  /*a650*/  SEL R6, R6, 0xfffffff0, !P0 ;  /* 0xfffffff006067807 */ /* 0x000fe20004000000 */
[----:B------:R-:W-:Y:S01]  /*a660*/  IMAD.X R29, RZ, RZ, R35, P2 ;  /* 0x000000ffff1d7224 */ /* 0x000fe200010e0623 */
[----:B------:R-:W-:Y:S01]  /*a670*/  IADD3 R10, P0, R10, 0x36400, RZ ;  /* 0x000364000a0a7810 */ /* 0x000fe20007f1e0ff */
[----:B------:R-:W-:Y:S01]  /*a680*/  IMAD.U32 R13, RZ, RZ, UR42 ;  /* 0x0000002aff0d7e24 */ /* 0x000fe2000f8e00ff */
[----:B0-----:R4:W-:Y:S01]  /*a690*/  STL.64 [R1+0xf0], R4 ;  /* 0x0000f00401007387 */ /* 0x0019e20000100a00 */
[----:B------:R-:W-:Y:S02]  /*a6a0*/  IMAD.MOV.U32 R25, RZ, RZ, R155 ;  /* 0x000000ffff197224 */ /* 0x000fe400078e009b */
[----:B------:R-:W-:Y:S01]  /*a6b0*/  IMAD.X R11, RZ, RZ, R11, P0 ;  /* 0x000000ffff0b7224 */ /* 0x000fe200000e060b */
[----:B------:R4:W-:Y:S01]  /*a6c0*/  STL.128 [R1+0x100], R28 ;  /* 0x0001001c01007387 */ /* 0x0009e20000100c00 */
[----:B-1----:R-:W-:Y:S02]  /*a6d0*/  IMAD.MOV.U32 R26, RZ, RZ, R172 ;  /* 0x000000ffff1a7224 */ /* 0x002fe400078e00ac */
[----:B------:R-:W-:Y:S01]  /*a6e0*/  IMAD.MOV.U32 R27, RZ, RZ, R173 ;  /* 0x000000ffff1b7224 */ /* 0x000fe200078e00ad */
[----:B------:R4:W-:Y:S04]  /*a6f0*/  STL.64 [R1+0xa0], R6 ;  /* 0x0000a00601007387 */ /* 0x0009e80000100a00 */
[----:B------:R4:W-:Y:S04]  /*a700*/  STL.64 [R1+0xa8], R10 ;  /* 0x0000a80a01007387 */ /* 0x0009e80000100a00 */
[----:B---3--:R4:W-:Y:S04]  /*a710*/  STL.128 [R1+0xd0], R12 ;  /* 0x0000d00c01007387 */ /* 0x0089e80000100c00 */
[----:B------:R4:W-:Y:S04]  /*a720*/  STL.128 [R1+0xe0], R24 ;  /* 0x0000e01801007387 */ /* 0x0009e80000100c00 */
[----:B------:R4:W-:Y:S04]  /*a730*/  STL.U8 [R1+0xfc], RZ ;  /* 0x0000fcff01007387 */ /* 0x0009e80000100000 */
[----:B------:R4:W-:Y:S04]  /*a740*/  STL.U8 [R1+0x118], RZ ;  /* 0x000118ff01007387 */ /* 0x0009e80000100000 */
[----:B------:R4:W-:Y:S01]  /*a750*/  STL [R1+0xf8], R229 ;  /* 0x0000f8e501007387 */ /* 0x0009e20000100800 */
[----:B--2---:R-:W-:-:S04]  /*a760*/  LEA.HI R0, R71, R71, RZ, 0x1 ;  /* 0x0000004747007211 */ /* 0x004fc800078f08ff */
[----:B------:R-:W-:-:S05]  /*a770*/  LOP3.LUT R0, R0, 0xfffffffe, RZ, 0xc0, !PT ;  /* 0xfffffffe00007812 */ /* 0x000fca00078ec0ff */
[----:B------:R-:W-:-:S05]  /*a780*/  IMAD.IADD R0, R71, 0x1, -R0 ;  /* 0x0000000147007824 */ /* 0x000fca00078e0a00 */
[----:B------:R-:W-:-:S04]  /*a790*/  SHF.L.U32 R0, R0, 0x1f, RZ ;  /* 0x0000001f00007819 */ /* 0x000fc800000006ff */
[----:B------:R-:W0:Y:S02]  /*a7a0*/  SYNCS.PHASECHK.TRANS64.TRYWAIT P0, [UR43+0x38800], R0 ;  /* 0x03880000ff0075a7 */ /* 0x000e24000800016b */
[----:B0---4-:R-:W-:Y:S05]  /*a7b0*/  @!P0 BRA `(.L_x_5135) ;  /* 0x000001e000a48947 */ /* 0x011fea0003800000 */
.L_x_5299:
[----:B------:R-:W-:Y:S05]  /*a7c0*/  BSYNC B0 ;  /* 0x0000000000007941 */ /* 0x000fea0003800000 */
.L_x_5134:
[----:B------:R-:W2:Y:S04]  /*a7d0*/  LDL R4, [R1] ;  /* 0x0000000001047983 */ /* 0x000ea80000100800 */
[----:B------:R1:W5:Y:S01]  /*a7e0*/  LDL.64 R6, [R1+0x1c0] ;  /* 0x0001c00001067983 */ /* 0x0003620000100a00 */
[----:B------:R-:W-:Y:S01]  /*a7f0*/  IMAD.MOV.U32 R10, RZ, RZ, R41 ;  /* 0x000000ffff0a7224 */ /* 0x000fe200078e0029 */
[----:B0-----:R-:W-:Y:S01]  /*a800*/  IADD3 R0, P0, R50, 0x400, RZ ;  /* 0x0000040032007810 */ /* 0x001fe20007f1e0ff */
[----:B------:R-:W-:Y:S01]  /*a810*/  IMAD.MOV.U32 R11, RZ, RZ, R52 ;  /* 0x000000ffff0b7224 */ /* 0x000fe200078e0034 */
[----:B------:R-:W-:Y:S01]  /*a820*/  STL.128 [R1+0x120], R44 ;  /* 0x0001202c01007387 */ /* 0x000fe20000100c00 */
[----:B------:R-:W-:Y:S01]  /*a830*/  IMAD.MOV.U32 R12, RZ, RZ, R42 ;  /* 0x000000ffff0c7224 */ /* 0x000fe200078e002a */
[----:B------:R-:W-:Y:S01]  /*a840*/  BSSY B0, `(.L_x_5136) ;  /* 0x000002e000007945 */ /* 0x000fe20003800000 */
[----:B------:R-:W-:Y:S01]  /*a850*/  IMAD.X R3, RZ, RZ, R35, P0 ;  /* 0x000000ffff037224 */ /* 0x000fe200000e0623 */
[----:B------:R0:W-:Y:S01]  /*a860*/  STL.128 [R1+0x150], R8 ;  /* 0x0001500801007387 */ /* 0x0001e20000100c00 */
[----:B------:R-:W-:-:S02]  /*a870*/  IMAD.MOV.U32 R13, RZ, RZ, R69 ;  /* 0x000000ffff0d7224 */ /* 0x000fc400078e0045 */
[----:B------:R-:W-:Y:S02]  /*a880*/  IMAD.MOV.U32 R14, RZ, RZ, R50 ;  /* 0x000000ffff0e7224 */ /* 0x000fe400078e0032 */
[----:B------:R-:W-:-:S05]  /*a890*/  IMAD.MOV.U32 R15, RZ, RZ, R35 ;  /* 0x000000ffff0f7224 */ /* 0x000fca00078e0023 */
[----:B------:R3:W-:Y:S01]  /*a8a0*/  STL.128 [R1+0x130], R12 ;  /* 0x0001300c01007387 */ /* 0x0007e20000100c00 */
[----:B0-----:R-:W-:Y:S02]  /*a8b0*/  IMAD.MOV.U32 R8, RZ, RZ, R62 ;  /* 0x000000ffff087224 */ /* 0x001fe400078e003e */
[----:B------:R-:W-:Y:S02]  /*a8c0*/  IMAD.MOV.U32 R9, RZ, RZ, R63 ;  /* 0x000000ffff097224 */ /* 0x000fe400078e003f */
[----:B------:R-:W-:Y:S02]  /*a8d0*/  IMAD.MOV.U32 R10, RZ, RZ, R60 ;  /* 0x000000ffff0a7224 */ /* 0x000fe400078e003c */
[----:B------:R-:W-:Y:S02]  /*a8e0*/  IMAD.MOV.U32 R11, RZ, RZ, R61 ;  /* 0x000000ffff0b7224 */ /* 0x000fe400078e003d */
[----:B---3--:R-:W-:-:S03]  /*a8f0*/  IMAD.MOV.U32 R12, RZ, RZ, R67 ;  /* 0x000000ffff0c7224 */ /* 0x008fc600078e0043 */
[----:B------:R0:W-:Y:S01]  /*a900*/  STL.128 [R1+0x160], R8 ;  /* 0x0001600801007387 */ /* 0x0001e20000100c00 */
[----:B------:R-:W-:Y:S02]  /*a910*/  IMAD.MOV.U32 R13, RZ, RZ, R66 ;  /* 0x000000ffff0d7224 */ /* 0x000fe400078e0042 */
[----:B------:R-:W-:Y:S02]  /*a920*/  IMAD.MOV.U32 R14, RZ, RZ, R64 ;  /* 0x000000ffff0e7224 */ /* 0x000fe400078e0040 */
[----:B------:R-:W-:-:S05]  /*a930*/  IMAD.MOV.U32 R15, RZ, RZ, R65 ;  /* 0x000000ffff0f7224 */ /* 0x000fca00078e0041 */
[----:B------:R-:W-:Y:S01]  /*a940*/  STL.128 [R1+0x140], R12 ;  /* 0x0001400c01007387 */ /* 0x000fe20000100c00 */
[----:B0-----:R-:W-:Y:S02]  /*a950*/  IMAD.MOV.U32 R8, RZ, RZ, R58 ;  /* 0x000000ffff087224 */ /* 0x001fe400078e003a */
[----:B------:R-:W-:Y:S02]  /*a960*/  IMAD.MOV.U32 R9, RZ, RZ, R59 ;  /* 0x000000ffff097224 */ /* 0x000fe400078e003b */
[----:B------:R-:W-:Y:S02]  /*a970*/  IMAD.MOV.U32 R10, RZ, RZ, R56 ;  /* 0x000000ffff0a7224 */ /* 0x000fe400078e0038 */
[----:B------:R-:W-:-:S05]  /*a980*/  IMAD.MOV.U32 R11, RZ, RZ, R57 ;  /* 0x000000ffff0b7224 */ /* 0x000fca00078e0039 */
[----:B------:R0:W-:Y:S02]  /*a990*/  STL.128 [R1+0x170], R8 ;  /* 0x0001700801007387 */ /* 0x0001e40000100c00 */
        /* <DEDUP_REMOVED lines=19> */
[----:B------:R1:W-:Y:S01]  /*aad0*/  STL.128 [R1+0x1b0], R8 ;  /* 0x0001b00801007387 */ /* 0x0003e20000100c00 */
[----:B--2---:R-:W-:-:S04]  /*aae0*/  LOP3.LUT R0, R4, 0x1, RZ, 0xfc, !PT ;  /* 0x0000000104007812 */ /* 0x004fc800078efcff */
[----:B------:R-:W-:-:S13]  /*aaf0*/  ISETP.NE.AND P1, PT, R0, 0x3, PT ;  /* 0x000000030000780c */ /* 0x000fda0003f25270 */
[----:B-1----:R-:W-:Y:S05]  /*ab00*/  @!P1 BRA `(.L_x_5137) ;  /* 0x0000000000049947 */ /* 0x002fea0003800000 */
[----:B------:R-:W-:Y:S01]  /*ab10*/  BPT.TRAP 0x1 ;  /* 0x000000040000795c */ /* 0x000fe20000300000 */
.L_x_5137:
[----:B------:R-:W-:Y:S05]  /*ab20*/  BSYNC B0 ;  /* 0x0000000000007941 */ /* 0x000fea0003800000 */
.L_x_5136:
[----:B------:R-:W2:Y:S01]  /*ab30*/  LDL.64 R8, [R1+0x18] ;  /* 0x0000180001087983 */ /* 0x000ea20000100a00 */
[----:B-----5:R-:W-:Y:S01]  /*ab40*/  SHF.L.U32 R7, R7, 0x1f, RZ ;  /* 0x0000001f07077819 */ /* 0x020fe200000006ff */
[----:B------:R-:W-:Y:S01]  /*ab50*/  BSSY B0, `(.L_x_5138) ;  /* 0x0000006000007945 */ /* 0x000fe20003800000 */
[----:B--2---:R-:W-:-:S05]  /*ab60*/  MOV R3, R8 ;  /* 0x0000000800037202 */ /* 0x004fca0000000f00 */
[----:B------:R-:W-:-:S04]  /*ab70*/  IMAD R6, R6, 0x8, R3 ;  /* 0x0000000806067824 */ /* 0x000fc800078e0203 */
[----:B------:R0:W1:Y:S01]  /*ab80*/  SYNCS.PHASECHK.TRANS64.TRYWAIT P0, [R6+URZ], R7 ;  /* 0x00000007060075a7 */ /* 0x000062000800017f */
[----:B------:R-:W-:Y:S05]  /*ab90*/  @!P1 BRA `(.L_x_5139) ;  /* 0x0000000000049947 */ /* 0x000fea0003800000 */
[----:B------:R-:W-:Y:S01]  /*aba0*/  BPT.TRAP 0x1 ;  /* 0x000000040000795c */ /* 0x000fe20000300000 */
.L_x_5139:
[----:B------:R-:W-:Y:S05]  /*abb0*/  BSYNC B0 ;  /* 0x0000000000007941 */ /* 0x000fea0003800000 */
.L_x_5138:
[----:B------:R-:W-:Y:S04]  /*abc0*/  BSSY B0, `(.L_x_5140) ;  /* 0x0000004000007945 */ /* 0x000fe80003800000 */
[----:B-1----:R-:W-:Y:S05]  /*abd0*/  @P0 BRA `(.L_x_5141) ;  /* 0x0000000000080947 */ /* 0x002fea0003800000 */
[----:B------:R-:W1:Y:S02]  /*abe0*/  SYNCS.PHASECHK.TRANS64.TRYWAIT P0, [R6+URZ], R7 ;  /* 0x00000007060075a7 */ /* 0x000e64000800017f */
[----:B-1----:R-:W-:Y:S05]  /*abf0*/  @!P0 BRA `(.L_x_5142) ;  /* 0x000001dc00ac8947 */ /* 0x002fea0003800000 */
.L_x_5141:
[----:B------:R-:W-:Y:S05]  /*ac00*/  BSYNC B0 ;  /* 0x0000000000007941 */ /* 0x000fea0003800000 */
.L_x_5140:
[----:B------:R-:W2:Y:S04]  /*ac10*/  LDL R11, [R1+0x1c0] ;  /* 0x0001c000010b7983 */ /* 0x000ea80000100800 */
[----:B01----:R-:W2:Y:S01]  /*ac20*/  LDL.64 R6, [R1+0x80] ;  /* 0x0000800001067983 */ /* 0x003ea20000100a00 */
[----:B------:R-:W-:Y:S05]  /*ac30*/  WARPSYNC.ALL ;  /* 0x0000000000007948 */ /* 0x000fea0003800000 */
[----:B------:R-:W3:Y:S04]  /*ac40*/  LDL.64 R20, [R1+0x78] ;  /* 0x0000780001147983 */ /* 0x000ee80000100a00 */
[----:B------:R-:W4:Y:S04]  /*ac50*/  LDL.64 R8, [R1+0x78] ;  /* 0x0000780001087983 */ /* 0x000f280000100a00 */
[----:B------:R-:W5:Y:S04]  /*ac60*/  LDL.64 R12, [R1+0x78] ;  /* 0x00007800010c7983 */ /* 0x000f680000100a00 */
[----:B------:R-:W5:Y:S01]  /*ac70*/  LDL.64 R14, [R1+0x78] ;  /* 0x00007800010e7983 */ /* 0x000f620000100a00 */
[----:B--2---:R-:W-:Y:S01]  /*ac80*/  IMAD R6, R11, 0x200, R6 ;  /* 0x000002000b067824 */ /* 0x004fe200078e0206 */
[----:B------:R-:W-:-:S02]  /*ac90*/  R2UR UR7, R7 ;  /* 0x00000000070772ca */ /* 0x000fc400000e0000 */
[----:B------:R-:W2:Y:S01]  /*aca0*/  LDL R3, [R1+0x1cc] ;  /* 0x0001cc0001037983 */ /* 0x000ea20000100800 */
[----:B------:R-:W-:Y:S01]  /*acb0*/  WARPGROUP.ARRIVE ;  /* 0x00000000000079c5 */ /* 0x000fe20000000000 */
[C---:B------:R-:W-:Y:S01]  /*acc0*/  R2UR UR6, R6.reuse ;  /* 0x00000000060672ca */ /* 0x040fe200000e0000 */
[----:B------:R-:W-:Y:S01]  /*acd0*/  VIADD R10, R6, 0x2 ;  /* 0x00000002060a7836 */ /* 0x000fe20000000000 */
[----:B------:R0:W-:Y:S01]  /*ace0*/  STL [R1+0x60], RZ ;  /* 0x000060ff01007387 */ /* 0x0001e20000100800 */
[----:B------:R-:W-:Y:S01]  /*acf0*/  IMAD.MOV.U32 R11, RZ, RZ, R7 ;  /* 0x000000ffff0b7224 */ /* 0x000fe200078e0007 */
[----:B------:R-:W-:Y:S01]  /*ad00*/  BSSY B0, `(.L_x_5143) ;  /* 0x000002b000007945 */ /* 0x000fe20003800000 */
[----:B---3--:R-:W-:Y:S02]  /*ad10*/  R2UR UR4, R20 ;  /* 0x00000000140472ca */ /* 0x008fe400000e0000 */
[----:B------:R-:W-:Y:S01]  /*ad20*/  R2UR UR5, R21 ;  /* 0x00000000150572ca */ /* 0x000fe200000e0000 */
[----:B----4-:R-:W-:-:S02]  /*ad30*/  VIADD R8, R8, 0x2 ;  /* 0x0000000208087836 */ /* 0x010fc40000000000 */
[----:B-----5:R-:W-:Y:S02]  /*ad40*/  VIADD R12, R12, 0x4 ;  /* 0x000000040c0c7836 */ /* 0x020fe40000000000 */
[----:B------:R-:W-:-:S08]  /*ad50*/  VIADD R14, R14, 0x6 ;  /* 0x000000060e0e7836 */ /* 0x000fd00000000000 */
[----:B------:R-:W-:Y:S01]  /*ad60*/  HGMMA.64x64x16.F32.BF16 R24, gdesc[UR4], RZ, !UPT, gsb0 ;  /* 0x00e00000041879f0 */ /* 0x000fe2000c0018ff */
[----:B------:R-:W-:Y:S02]  /*ad70*/  R2UR UR6, R10 ;  /* 0x000000000a0672ca */ /* 0x000fe400000e0000 */
[----:B------:R-:W-:Y:S02]  /*ad80*/  R2UR UR7, R11 ;  /* 0x000000000b0772ca */ /* 0x000fe400000e0000 */
[----:B------:R-:W-:Y:S01]  /*ad90*/  R2UR UR4, R8 ;  /* 0x00000000080472ca */ /* 0x000fe200000e0000 */
[C---:B------:R-:W-:Y:S01]  /*ada0*/  VIADD R8, R6.reuse, 0x4 ;  /* 0x0000000406087836 */ /* 0x040fe20000000000 */
[----:B------:R-:W-:Y:S01]  /*adb0*/  R2UR UR5, R9 ;  /* 0x00000000090572ca */ /* 0x000fe200000e0000 */
[----:B------:R-:W-:Y:S01]  /*adc0*/  IMAD.MOV.U32 R9, RZ, RZ, R7 ;  /* 0x000000ffff097224 */ /* 0x000fe200078e0007 */
[----:B--2---:R-:W-:Y:S01]  /*add0*/  LEA.HI R0, R3, R3, RZ, 0x1 ;  /* 0x0000000303007211 */ /* 0x004fe200078f08ff */
[----:B------:R-:W-:-:S03]  /*ade0*/  VIADD R6, R6, 0x6 ;  /* 0x0000000606067836 */ /* 0x000fc60000000000 */
[----:B------:R-:W-:Y:S01]  /*adf0*/  LOP3.LUT R4, R0, 0xfffffffe, RZ, 0xc0, !PT ;  /* 0xfffffffe00047812 */ /* 0x000fe200078ec0ff */
[----:B------:R-:W-:-:S04]  /*ae00*/  IMAD.MOV.U32 R0, RZ, RZ, 0x1 ;  /* 0x00000001ff007424 */ /* 0x000fc800078e00ff */
[----:B------:R-:W-:Y:S01]  /*ae10*/  IMAD.IADD R3, R3, 0x1, -R4 ;  /* 0x0000000103037824 */ /* 0x000fe200078e0a04 */
[----:B------:R0:W-:Y:S04]  /*ae20*/  STL [R1+0x60], R0 ;  /* 0x0000600001007387 */ /* 0x0001e80000100800 */
[----:B------:R-:W-:Y:S01]  /*ae30*/  SHF.L.U32 R3, R3, 0x1f, RZ ;  /* 0x0000001f03037819 */ /* 0x000fe200000006ff */
[----:B------:R0:W-:Y:S04]  /*ae40*/  STL [R1+0x60], R0 ;  /* 0x0000600001007387 */ /* 0x0001e80000100800 */
[----:B------:R0:W-:Y:S04]  /*ae50*/  STL [R1+0x60], R0 ;  /* 0x0000600001007387 */ /* 0x0001e80000100800 */
[----:B------:R0:W-:Y:S01]  /*ae60*/  STL [R1+0x60], R0 ;  /* 0x0000600001007387 */ /* 0x0001e20000100800 */
[----:B------:R-:W-:-:S02]  /*ae70*/  WARPGROUP.DEPBAR.LE gsb0, 0x0 ;  /* 0x00008000000079c5 */ /* 0x000fc40000010000 */
[----:B------:R-:W-:-:S06]  /*ae80*/  WARPGROUP.ARRIVE ;  /* 0x00000000000079c5 */ /* 0x000fcc0000000000 */
        /* <DEDUP_REMOVED lines=16> */
[----:B------:R-:W1:Y:S02]  /*af90*/  SYNCS.PHASECHK.TRANS64.TRYWAIT P0, [UR43+0x38810], R3 ;  /* 0x03881003ff0075a7 */ /* 0x000e64000800016b */
[----:B01----:R-:W-:Y:S05]  /*afa0*/  @!P0 BRA `(.L_x_5144) ;  /* 0x000001d800d48947 */ /* 0x003fea0003800000 */
.L_x_5300:
[----:B------:R-:W-:Y:S05]  /*afb0*/  BSYNC B0 ;  /* 0x0000000000007941 */ /* 0x000fea0003800000 */
.L_x_5143:
[----:B0-----:R-:W2:Y:S04]  /*afc0*/  LDL R3, [R1+0x28] ;  /* 0x0000280001037983 */ /* 0x001ea80000100800 */
[----:B------:R0:W5:Y:S01]  /*afd0*/  LDL.64 R6, [R1+0x1c0] ;  /* 0x0001c00001067983 */ /* 0x0001620000100a00 */
[----:B------:R-:W-:Y:S01]  /*afe0*/  BSSY B0, `(.L_x_5145) ;  /* 0x0000005000007945 */ /* 0x000fe20003800000 */
[----:B--2---:R-:W-:-:S04]  /*aff0*/  LOP3.LUT R3, R3, 0x1, RZ, 0xfc, !PT ;  /* 0x0000000103037812 */ /* 0x004fc800078efcff */
[----:B------:R-:W-:-:S13]  /*b000*/  ISETP.NE.AND P1, PT, R3, 0x3, PT ;  /* 0x000000030300780c */ /* 0x000fda0003f25270 */
[----:B0-----:R-:W-:Y:S05]  /*b010*/  @!P1 BRA `(.L_x_5146) ;  /* 0x0000000000049947 */ /* 0x001fea0003800000 */
[----:B------:R-:W-:Y:S01]  /*b020*/  BPT.TRAP 0x1 ;  /* 0x000000040000795c */ /* 0x000fe20000300000 */
.L_x_5146:
[----:B------:R-:W-:Y:S05]  /*b030*/  BSYNC B0 ;  /* 0x0000000000007941 */ /* 0x000fea0003800000 */
.L_x_5145:
        /* <DEDUP_REMOVED lines=8> */
.L_x_5148:
[----:B------:R-:W-:Y:S05]  /*b0c0*/  BSYNC B0 ;  /* 0x0000000000007941 */ /* 0x000fea0003800000 */
.L_x_5147:
[----:B------:R-:W-:Y:S04]  /*b0d0*/  BSSY B0, `(.L_x_5149) ;  /* 0x0000004000007945 */ /* 0x000fe80003800000 */
[----:B-1----:R-:W-:Y:S05]  /*b0e0*/  @P0 BRA `(.L_x_5150) ;  /* 0x0000000000080947 */ /* 0x002fea0003800000 */
[----:B------:R-:W1:Y:S02]  /*b0f0*/  SYNCS.PHASECHK.TRANS64.TRYWAIT P0, [R6+URZ], R7 ;  /* 0x00000007060075a7 */ /* 0x000e64000800017f */
[----:B-1----:R-:W-:Y:S05]  /*b100*/  @!P0 BRA `(.L_x_5151) ;  /* 0x000001d800948947 */ /* 0x002fea0003800000 */
.L_x_5150:
[----:B------:R-:W-:Y:S05]  /*b110*/  BSYNC B0 ;  /* 0x0000000000007941 */ /* 0x000fea0003800000 */
.L_x_5149:
[----:B------:R-:W2:Y:S04]  /*b120*/  LDL R4, [R1+0x68] ;  /* 0x0000680001047983 */ /* 0x000ea80000100800 */
[----:B------:R-:W3:Y:S04]  /*b130*/  LDL R3, [R1+0x1c0] ;  /* 0x0001c00001037983 */ /* 0x000ee80000100800 */
[----:B01----:R-:W3:Y:S04]  /*b140*/  LDL.64 R6, [R1+0x98] ;  /* 0x0000980001067983 */ /* 0x003ee80000100a00 */
[----:B------:R-:W4:Y:S04]  /*b150*/  LDL.64 R8, [R1+0x90] ;  /* 0x0000900001087983 */ /* 0x000f280000100a00 */
[----:B------:R-:W4:Y:S04]  /*b160*/  LDL.64 R10, [R1+0x90] ;  /* 0x00009000010a7983 */ /* 0x000f280000100a00 */
[----:B------:R-:W4:Y:S04]  /*b170*/  LDL.64 R12, [R1+0x90] ;  /* 0x00009000010c7983 */ /* 0x000f280000100a00 */
[----:B------:R-:W4:Y:S01]  /*b180*/  LDL.64 R14, [R1+0x90] ;  /* 0x00009000010e7983 */ /* 0x000f220000100a00 */
[----:B------:R-:W-:Y:S05]  /*b190*/  WARPSYNC.ALL ;  /* 0x0000000000007948 */ /* 0x000fea0003800000 */
[----:B------:R-:W-:Y:S01]  /*b1a0*/  WARPGROUP.ARRIVE ;  /* 0x00000000000079c5 */ /* 0x000fe20000000000 */
[----:B------:R-:W4:Y:S04]  /*b1b0*/  LDL.64 R20, [R1+0x90] ;  /* 0x0000900001147983 */ /* 0x000f280000100a00 */
[----:B------:R-:W4:Y:S01]  /*b1c0*/  LDL.64 R56, [R1+0x90] ;  /* 0x0000900001387983 */ /* 0x000f220000100a00 */
[----:B------:R-:W0:Y:S03]  /*b1d0*/  S2R R58, SR_TID.X ;  /* 0x00000000003a7919 */ /* 0x000e260000002100 */
[----:B------:R-:W4:Y:S04]  /*b1e0*/  LDL.64 R60, [R1+0x90] ;  /* 0x00009000013c7983 */ /* 0x000f280000100a00 */
[----:B------:R-:W4:Y:S01]  /*b1f0*/  LDL.64 R62, [R1+0x90] ;  /* 0x00009000013e7983 */ /* 0x000f220000100a00 */
[----:B--2---:R-:W-:Y:S01]  /*b200*/  ISETP.NE.U32.AND P0, PT, R4, RZ, PT ;  /* 0x000000ff0400720c */ /* 0x004fe20003f05070 */
[----:B---3--:R-:W-:Y:S01]  /*b210*/  IMAD R6, R3, 0x1000, R6 ;  /* 0x0000100003067824 */ /* 0x008fe200078e0206 */
[----:B------:R-:W-:-:S02]  /*b220*/  R2UR UR7, R7 ;  /* 0x00000000070772ca */ /* 0x000fc400000e0000 */
[----:B----4-:R-:W-:Y:S02]  /*b230*/  R2UR UR4, R8 ;  /* 0x00000000080472ca */ /* 0x010fe400000e0000 */
[----:B------:R-:W-:Y:S02]  /*b240*/  R2UR UR6, R6 ;  /* 0x00000000060672ca */ /* 0x000fe400000e0000 */
[----:B------:R-:W-:-:S05]  /*b250*/  R2UR UR5, R9 ;  /* 0x00000000090572ca */ /* 0x000fca00000e0000 */
[----:B------:R-:W-:-:S08]  /*b260*/  VOTEU.ANY UP0, P0 ;  /* 0x00000000003f7886 */ /* 0x000fd00000000100 */
[----:B------:R-:W-:Y:S01]  /*b270*/  HGMMA.64x64x16.F32.BF16 R24, gdesc[UR4], R24, UP0, gsb0 ;  /* 0x00e00000041879f0 */ /* 0x000fe2000b801818 */
[----:B------:R-:W-:Y:S02]  /*b280*/  VIADD R10, R10, 0x2 ;  /* 0x000000020a0a7836 */ /* 0x000fe40000000000 */
[----:B------:R-:W-:Y:S02]  /*b290*/  VIADD R8, R6, 0x2 ;  /* 0x0000000206087836 */ /* 0x000fe40000000000 */
[----:B------:R-:W-:Y:S01]  /*b2a0*/  IMAD.MOV.U32 R9, RZ, RZ, R7 ;  /* 0x000000ffff097224 */ /* 0x000fe200078e0007 */
[----:B------:R-:W-:Y:S02]  /*b2b0*/  R2UR UR4, R10 ;  /* 0x000000000a0472ca */ /* 0x000fe400000e0000 */
[----:B------:R-:W-:Y:S02]  /*b2c0*/  R2UR UR6, R8 ;  /* 0x00000000080672ca */ /* 0x000fe400000e0000 */
[----:B------:R-:W-:-:S02]  /*b2d0*/  R2UR UR7, R9 ;  /* 0x00000000090772ca */ /* 0x000fc400000e0000 */
[----:B------:R-:W-:Y:S01]  /*b2e0*/  R2UR UR5, R11 ;  /* 0x000000000b0572ca */ /* 0x000fe200000e0000 */
[----:B------:R-:W-:Y:S02]  /*b2f0*/  WARPGROUP.DEPBAR.LE gsb0, 0x0 ;  /* 0x00008000000079c5 */ /* 0x000fe40000010000 */
[----:B------:R-:W-:Y:S01]  /*b300*/  WARPGROUP.ARRIVE ;  /* 0x00000000000079c5 */ /* 0x000fe20000000000 */
[----:B------:R-:W-:Y:S01]  /*b310*/  VIADD R12, R12, 0x4 ;  /* 0x000000040c0c7836 */ /* 0x000fe20000000000 */
[----:B------:R-:W2:Y:S08]  /*b320*/  LDL.64 R10, [R1+0x90] ;  /* 0x00009000010a7983 */ /* 0x000eb00000100a00 */
[----:B------:R-:W-:Y:S01]  /*b330*/  HGMMA.64x64x16.F32.BF16 R24, gdesc[UR4], R24, gsb0 ;  /* 0x00e00000041879f0 */ /* 0x000fe20008001818 */
[----:B------:R-:W-:-:S02]  /*b340*/  VIADD R8, R6, 0x4 ;  /* 0x0000000406087836 */ /* 0x000fc40000000000 */
[----:B------:R-:W-:Y:S01]  /*b350*/  IMAD.MOV.U32 R9, RZ, RZ, R7 ;  /* 0x000000ffff097224 */ /* 0x000fe200078e0007 */
[----:B------:R-:W-:Y:S02]  /*b360*/  R2UR UR4, R12 ;  /* 0x000000000c0472ca */ /* 0x000fe400000e0000 */
[----:B------:R-:W-:Y:S02]  /*b370*/  R2UR UR6, R8 ;  /* 0x00000000080672ca */ /* 0x000fe400000e0000 */
[----:B------:R-:W-:Y:S02]  /*b380*/  R2UR UR7, R9 ;  /* 0x00000000090772ca */ /* 0x000fe400000e0000 */
[----:B------:R-:W-:Y:S01]  /*b390*/  R2UR UR5, R13 ;  /* 0x000000000d0572ca */ /* 0x000fe200000e0000 */
[----:B------:R-:W-:Y:S02]  /*b3a0*/  WARPGROUP.DEPBAR.LE gsb0, 0x0 ;  /* 0x00008000000079c5 */ /* 0x000fe40000010000 */
[----:B------:R-:W-:Y:S01]  /*b3b0*/  WARPGROUP.ARRIVE ;  /* 0x00000000000079c5 */ /* 0x000fe20000000000 */
[----:B------:R-:W-:Y:S01]  /*b3c0*/  VIADD R14, R14, 0x6 ;  /* 0x000000060e0e7836 */ /* 0x000fe20000000000 */
[----:B------:R-:W3:Y:S08]  /*b3d0*/  LDL.64 R12, [R1+0x90] ;  /* 0x00009000010c7983 */ /* 0x000ef00000100a00 */
        /* <DEDUP_REMOVED lines=10> */
[----:B------:R-:W4:Y:S08]  /*b480*/  LDL.64 R14, [R1+0x90] ;  /* 0x00009000010e7983 */ /* 0x000f300000100a00 */
        /* <DEDUP_REMOVED lines=20> */
[----:B--2---:R-:W-:Y:S01]  /*b5d0*/  VIADD R10, R10, 0x204 ;  /* 0x000002040a0a7836 */ /* 0x004fe20000000000 */
        /* <DEDUP_REMOVED lines=10> */
[----:B---3--:R-:W-:Y:S01]  /*b680*/  VIADD R12, R12, 0x206 ;  /* 0x000002060c0c7836 */ /* 0x008fe20000000000 */
        /* <DEDUP_REMOVED lines=10> */
[----:B----4-:R-:W-:Y:S01]  /*b730*/  VIADD R14, R14, 0x400 ;  /* 0x000004000e0e7836 */ /* 0x010fe20000000000 */
        /* <DEDUP_REMOVED lines=84> */
[----:B------:R-:W-:Y:S02]  /*bc80*/  R2UR UR5, R57 ;  /* 0x00000000390572ca */ /* 0x000fe400000e0000 */
[----:B0-----:R-:W-:Y:S01]  /*bc90*/  SHF.R.U32.HI R58, RZ, 0x7, R58 ;  /* 0x00000007ff3a7819 */ /* 0x001fe2000001163a */
[----:B------:R-:W-:-:S02]  /*bca0*/  WARPGROUP.DEPBAR.LE gsb0, 0x0 ;  /* 0x00008000000079c5 */ /* 0x000fc40000010000 */
[----:B------:R-:W-:Y:S01]  /*bcb0*/  WARPGROUP.ARRIVE ;  /* 0x00000000000079c5 */ /* 0x000fe20000000000 */
[----:B------:R-:W-:Y:S01]  /*bcc0*/  VIADD R4, R6, 0x800 ;  /* 0x0000080006047836 */ /* 0x000fe20000000000 */
[----:B----4-:R-:W-:Y:S01]  /*bcd0*/  R2UR UR9, R11 ;  /* 0x000000000b0972ca */ /* 0x010fe200000e0000 */
[----:B------:R-:W-:Y:S01]  /*bce0*/  IMAD.MOV.U32 R9, RZ, RZ, R7 ;  /* 0x000000ffff097224 */ /* 0x000fe200078e0007 */
[----:B------:R-:W4:Y:S04]  /*bcf0*/  LDL.64 R56, [R1+0x90] ;  /* 0x0000900001387983 */ /* 0x000f280000100a00 */
[----:B------:R-:W-:Y:S01]  /*bd00*/  HGMMA.64x64x16.F32.BF16 R24, gdesc[UR4], R24, gsb0 ;  /* 0x00e00000041879f0 */ /* 0x000fe20008001818 */
[----:B------:R0:W1:Y:S01]  /*bd10*/  SHFL.IDX PT, R3, R58, RZ, 0x1f ;  /* 0x00001fff3a037589 */ /* 0x00006200000e0000 */
[----:B------:R-:W-:Y:S01]  /*bd20*/  R2UR UR11, R9 ;  /* 0x00000000090b72ca */ /* 0x000fe200000e0000 */
[----:B------:R-:W-:-:S02]  /*bd30*/  UMOV UR4, 0x1 ;  /* 0x0000000100047882 */ /* 0x000fc40000000000 */
[----:B------:R-:W-:Y:S01]  /*bd40*/  UISETP.NE.U32.AND UP0, UPT, UR4, URZ, UPT ;  /* 0x0000003f0400728c */ /* 0x000fe2000bf05070 */
[----:B0-----:R-:W4:Y:S01]  /*bd50*/  LDL.64 R58, [R1+0x90] ;  /* 0x00009000013a7983 */ /* 0x001f220000100a00 */
[----:B-1----:R-:W-:-:S04]  /*bd60*/  ISETP.GT.AND P0, PT, R3, 0x7f, PT ;  /* 0x0000007f0300780c */ /* 0x002fc80003f04270 */
[----:B------:R-:W-:-:S04]  /*bd70*/  SEL R3, RZ, 0x2, !P0 ;  /* 0x00000002ff037807 */ /* 0x000fc80004000000 */
[----:B------:R-:W-:Y:S01]  /*bd80*/  IADD3 R10, R10, 0x800, R3 ;  /* 0x000008000a0a7810 */ /* 0x000fe20007ffe003 */
[----:B------:R-:W-:-:S03]  /*bd90*/  IMAD.IADD R8, R3, 0x1, R4 ;  /* 0x0000000103087824 */ /* 0x000fc600078e0204 */
[----:B------:R-:W-:Y:S02]  /*bda0*/  R2UR UR8, R10 ;  /* 0x000000000a0872ca */ /* 0x000fe400000e0000 */
[----:B------:R-:W-:Y:S01]  /*bdb0*/  R2UR UR10, R8 ;  /* 0x00000000080a72ca */ /* 0x000fe200000e0000 */
[----:B------:R-:W-:Y:S02]  /*bdc0*/  WARPGROUP.DEPBAR.LE gsb0, 0x0 ;  /* 0x00008000000079c5 */ /* 0x000fe40000010000 */
[----:B------:R-:W-:-:S10]  /*bdd0*/  WARPGROUP.ARRIVE ;  /* 0x00000000000079c5 */ /* 0x000fd40000000000 */
[----:B------:R-:W-:Y:S01]  /*bde0*/  HGMMA.64x64x16.F32.BF16 R24, gdesc[UR8], R24, UP0, gsb0 ;  /* 0x00e00000081879f0 */ /* 0x000fe2000b801818 */
[----:B------:R-:W-:-:S05]  /*bdf0*/  IMAD.MOV.U32 R8, RZ, RZ, 0x4 ;  /* 0x00000004ff087424 */ /* 0x000fca00078e00ff */
[----:B------:R-:W-:Y:S01]  /*be00*/  SEL R9, R8, 0x2, P0 ;  /* 0x0000000208097807 */ /* 0x000fe20000000000 */
[----:B------:R-:W-:-:S03]  /*be10*/  IMAD.MOV.U32 R11, RZ, RZ, R7 ;  /* 0x000000ffff0b7224 */ /* 0x000fc600078e0007 */
[----:B------:R-:W-:Y:S01]  /*be20*/  IADD3 R12, R9, 0x800, R12 ;  /* 0x00000800090c7810 */ /* 0x000fe20007ffe00c */
[----:B------:R-:W-:Y:S01]  /*be30*/  IMAD.IADD R10, R4, 0x1, R9 ;  /* 0x00000001040a7824 */ /* 0x000fe200078e0209 */
[----:B------:R-:W-:Y:S02]  /*be40*/  R2UR UR7, R11 ;  /* 0x000000000b0772ca */ /* 0x000fe400000e0000 */
[----:B------:R-:W-:Y:S02]  /*be50*/  R2UR UR4, R12 ;  /* 0x000000000c0472ca */ /* 0x000fe400000e0000 */
[----:B------:R-:W-:Y:S02]  /*be60*/  R2UR UR6, R10 ;  /* 0x000000000a0672ca */ /* 0x000fe400000e0000 */
[----:B------:R-:W-:Y:S01]  /*be70*/  R2UR UR5, R13 ;  /* 0x000000000d0572ca */ /* 0x000fe200000e0000 */
[----:B------:R-:W-:Y:S02]  /*be80*/  WARPGROUP.DEPBAR.LE gsb0, 0x0 ;  /* 0x00008000000079c5 */ /* 0x000fe40000010000 */
[----:B------:R-:W-:Y:S01]  /*be90*/  WARPGROUP.ARRIVE ;  /* 0x00000000000079c5 */ /* 0x000fe20000000000 */
[----:B------:R-:W-:Y:S01]  /*bea0*/  SEL R11, R8, 0x6, !P0 ;  /* 0x00000006080b7807 */ /* 0x000fe20004000000 */
[----:B------:R0:W5:Y:S08]  /*beb0*/  LDL R10, [R1+0xc] ;  /* 0x00000c00010a7983 */ /* 0x0001700000100800 */
[----:B------:R-:W-:Y:S01]  /*bec0*/  HGMMA.64x64x16.F32.BF16 R24, gdesc[UR4], R24, gsb0 ;  /* 0x00e00000041879f0 */ /* 0x000fe20008001818 */
[----:B------:R-:W-:Y:S01]  /*bed0*/  IMAD.IADD R12, R4, 0x1, R11 ;  /* 0x00000001040c7824 */ /* 0x000fe200078e020b */
[----:B--2---:R-:W-:Y:S01]  /*bee0*/  IADD3 R14, R11, 0x800, R14 ;  /* 0x000008000b0e7810 */ /* 0x004fe20007ffe00e */
[----:B------:R-:W-:Y:S01]  /*bef0*/  IMAD.MOV.U32 R13, RZ, RZ, R7 ;  /* 0x000000ffff0d7224 */ /* 0x000fe200078e0007 */
[----:B------:R-:W-:-:S02]  /*bf00*/  R2UR UR5, R15 ;  /* 0x000000000f0572ca */ /* 0x000fc400000e0000 */
[----:B------:R-:W-:Y:S02]  /*bf10*/  R2UR UR6, R12 ;  /* 0x000000000c0672ca */ /* 0x000fe400000e0000 */
[----:B------:R-:W-:Y:S02]  /*bf20*/  R2UR UR7, R13 ;  /* 0x000000000d0772ca */ /* 0x000fe400000e0000 */
[----:B------:R-:W-:Y:S01]  /*bf30*/  R2UR UR4, R14 ;  /* 0x000000000e0472ca */ /* 0x000fe200000e0000 */
[----:B------:R-:W-:Y:S02]  /*bf40*/  IMAD.MOV.U32 R4, RZ, RZ, 0x28 ;  /* 0x00000028ff047424 */ /* 0x000fe400078e00ff */
[----:B------:R-:W-:-:S03]  /*bf50*/  IMAD.MOV.U32 R13, RZ, RZ, 0xa00 ;  /* 0x00000a00ff0d7424 */ /* 0x000fc600078e00ff */
[----:B------:R-:W-:Y:S02]  /*bf60*/  SEL R4, R4, 0x26, P0 ;  /* 0x0000002604047807 */ /* 0x000fe40000000000 */
[----:B------:R-:W-:Y:S01]  /*bf70*/  SEL R13, R13, 0x980, P0 ;  /* 0x000009800d0d7807 */ /* 0x000fe20000000000 */
[----:B------:R-:W-:Y:S02]  /*bf80*/  WARPGROUP.DEPBAR.LE gsb0, 0x0 ;  /* 0x00008000000079c5 */ /* 0x000fe40000010000 */
[----:B------:R-:W-:-:S06]  /*bf90*/  WARPGROUP.ARRIVE ;  /* 0x00000000000079c5 */ /* 0x000fcc0000000000 */
[----:B------:R-:W-:Y:S01]  /*bfa0*/  HGMMA.64x64x16.F32.BF16 R24, gdesc[UR4], R24, gsb0 ;  /* 0x00e00000041879f0 */ /* 0x000fe20008001818 */
[----:B------:R-:W-:-:S05]  /*bfb0*/  IMAD.IADD R4, R4, 0x1, R13 ;  /* 0x0000000104047824 */ /* 0x000fca00078e020d */
[----:B------:R-:W-:-:S05]  /*bfc0*/  LOP3.LUT R13, R4, 0xa06, RZ, 0xc0, !PT ;  /* 0x00000a06040d7812 */ /* 0x000fca00078ec0ff */
[----:B---3--:R-:W-:Y:S02]  /*bfd0*/  IMAD.IADD R20, R13, 0x1, R20 ;  /* 0x000000010d147824 */ /* 0x008fe400078e0214 */
[----:B------:R-:W-:Y:S02]  /*bfe0*/  IMAD.IADD R12, R6, 0x1, R13 ;  /* 0x00000001060c7824 */ /* 0x000fe400078e020d */
[----:B------:R-:W-:Y:S01]  /*bff0*/  IMAD.MOV.U32 R13, RZ, RZ, R7 ;  /* 0x000000ffff0d7224 */ /* 0x000fe200078e0007 */
[----:B------:R-:W-:Y:S02]  /*c000*/  R2UR UR4, R20 ;  /* 0x00000000140472ca */ /* 0x000fe400000e0000 */
[----:B------:R-:W-:Y:S02]  /*c010*/  R2UR UR6, R12 ;  /* 0x000000000c0672ca */ /* 0x000fe400000e0000 */
[----:B------:R-:W-:Y:S02]  /*c020*/  R2UR UR7, R13 ;  /* 0x000000000d0772ca */ /* 0x000fe400000e0000 */
[----:B------:R-:W-:Y:S01]  /*c030*/  R2UR UR5, R21 ;  /* 0x00000000150572ca */ /* 0x000fe200000e0000 */
[----:B------:R-:W-:-:S02]  /*c040*/  WARPGROUP.DEPBAR.LE gsb0, 0x0 ;  /* 0x00008000000079c5 */ /* 0x000fc40000010000 */
[----:B------:R-:W-:Y:S01]  /*c050*/  WARPGROUP.ARRIVE ;  /* 0x00000000000079c5 */ /* 0x000fe20000000000 */
[----:B------:R-:W-:Y:S01]  /*c060*/  VIADD R4, R6, 0xa00 ;  /* 0x00000a0006047836 */ /* 0x000fe20000000000 */
[C---:B----4-:R-:W-:Y:S01]  /*c070*/  IADD3 R12, R3.reuse, 0xa00, R58 ;  /* 0x00000a00030c7810 */ /* 0x050fe20007ffe03a */
[----:B------:R-:W-:Y:S01]  /*c080*/  IMAD.MOV.U32 R13, RZ, RZ, R59 ;  /* 0x000000ffff0d7224 */ /* 0x000fe200078e003b */
[----:B------:R-:W2:Y:S06]  /*c090*/  LDL.64 R20, [R1+0x90] ;  /* 0x0000900001147983 */ /* 0x000eac0000100a00 */
[----:B------:R-:W-:Y:S01]  /*c0a0*/  HGMMA.64x64x16.F32.BF16 R24, gdesc[UR4], R24, gsb0 ;  /* 0x00e00000041879f0 */ /* 0x000fe20008001818 */
[----:B------:R-:W-:-:S02]  /*c0b0*/  IMAD.IADD R14, R3, 0x1, R4 ;  /* 0x00000001030e7824 */ /* 0x000fc400078e0204 */
[----:B------:R-:W-:Y:S01]  /*c0c0*/  IMAD.MOV.U32 R15, RZ, RZ, R7 ;  /* 0x000000ffff0f7224 */ /* 0x000fe200078e0007 */
[----:B------:R-:W-:Y:S01]  /*c0d0*/  R2UR UR4, R12 ;  /* 0x000000000c0472ca */ /* 0x000fe200000e0000 */
[----:B------:R-:W3:Y:S01]  /*c0e0*/  LDL.64 R58, [R1+0x90] ;  /* 0x00009000013a7983 */ /* 0x000ee20000100a00 */
[----:B------:R-:W-:Y:S02]  /*c0f0*/  R2UR UR6, R14 ;  /* 0x000000000e0672ca */ /* 0x000fe400000e0000 */
[----:B------:R-:W-:Y:S02]  /*c100*/  R2UR UR7, R15 ;  /* 0x000000000f0772ca */ /* 0x000fe400000e0000 */
[----:B------:R-:W-:Y:S01]  /*c110*/  R2UR UR5, R13 ;  /* 0x000000000d0572ca */ /* 0x000fe200000e0000 */
[----:B------:R-:W-:Y:S02]  /*c120*/  WARPGROUP.DEPBAR.LE gsb0, 0x0 ;  /* 0x00008000000079c5 */ /* 0x000fe40000010000 */
[----:B------:R-:W-:-:S10]  /*c130*/  WARPGROUP.ARRIVE ;  /* 0x00000000000079c5 */ /* 0x000fd40000000000 */
[----:B------:R-:W-:Y:S01]  /*c140*/  HGMMA.64x64x16.F32.BF16 R24, gdesc[UR4], R24, gsb0 ;  /* 0x00e00000041879f0 */ /* 0x000fe20008001818 */
[C---:B------:R-:W-:Y:S01]  /*c150*/  IMAD.IADD R14, R9.reuse, 0x1, R4 ;  /* 0x00000001090e7824 */ /* 0x040fe200078e0204 */
[----:B------:R-:W-:Y:S01]  /*c160*/  IADD3 R12, R9, 0xa00, R60 ;  /* 0x00000a00090c7810 */ /* 0x000fe20007ffe03c */
[----:B------:R-:W-:Y:S02]  /*c170*/  IMAD.MOV.U32 R13, RZ, RZ, R61 ;  /* 0x000000ffff0d7224 */ /* 0x000fe400078e003d */
[----:B------:R-:W-:Y:S01]  /*c180*/  IMAD.MOV.U32 R15, RZ, RZ, R7 ;  /* 0x000000ffff0f7224 */ /* 0x000fe200078e0007 */
[----:B------:R-:W-:Y:S01]  /*c190*/  R2UR UR6, R14 ;  /* 0x000000000e0672ca */ /* 0x000fe200000e0000 */
[----:B------:R-:W4:Y:S01]  /*c1a0*/  LDL.64 R60, [R1+0x90] ;  /* 0x00009000013c7983 */ /* 0x000f220000100a00 */
[----:B------:R-:W-:Y:S02]  /*c1b0*/  R2UR UR4, R12 ;  /* 0x000000000c0472ca */ /* 0x000fe400000e0000 */
[----:B------:R-:W-:-:S02]  /*c1c0*/  R2UR UR7, R15 ;  /* 0x000000000f0772ca */ /* 0x000fc400000e0000 */
[----:B------:R-:W-:Y:S01]  /*c1d0*/  R2UR UR5, R13 ;  /* 0x000000000d0572ca */ /* 0x000fe200000e0000 */
[----:B------:R-:W-:Y:S02]  /*c1e0*/  WARPGROUP.DEPBAR.LE gsb0, 0x0 ;  /* 0x00008000000079c5 */ /* 0x000fe40000010000 */
[----:B------:R-:W-:Y:S01]  /*c1f0*/  WARPGROUP.ARRIVE ;  /* 0x00000000000079c5 */ /* 0x000fe20000000000 */
[C---:B------:R-:W-:Y:S01]  /*c200*/  IMAD.IADD R12, R11.reuse, 0x1, R4 ;  /* 0x000000010b0c7824 */ /* 0x040fe200078e0204 */
[----:B------:R-:W-:Y:S01]  /*c210*/  IADD3 R56, R11, 0xa00, R56 ;  /* 0x00000a000b387810 */ /* 0x000fe20007ffe038 */
[----:B------:R-:W4:Y:S07]  /*c220*/  LDL.64 R14, [R1+0x90] ;  /* 0x00009000010e7983 */ /* 0x000f2e0000100a00 */
[----:B------:R-:W-:Y:S01]  /*c230*/  HGMMA.64x64x16.F32.BF16 R24, gdesc[UR4], R24, gsb0 ;  /* 0x00e00000041879f0 */ /* 0x000fe20008001818 */
        /* <DEDUP_REMOVED lines=13> */
[----:B------:R-:W-:Y:S01]  /*c310*/  LOP3.LUT R57, R4, 0xe06, RZ, 0xc0, !PT ;  /* 0x00000e0604397812 */ /* 0x000fe200078ec0ff */
[----:B------:R-:W-:-:S04]  /*c320*/  IMAD.MOV.U32 R13, RZ, RZ, R63 ;  /* 0x000000ffff0d7224 */ /* 0x000fc800078e003f */
[----:B------:R-:W-:Y:S02]  /*c330*/  IMAD.IADD R12, R57, 0x1, R62 ;  /* 0x00000001390c7824 */ /* 0x000fe400078e023e */
        /* <DEDUP_REMOVED lines=9> */
[C---:B--2---:R-:W-:Y:S01]  /*c3d0*/  IADD3 R20, R3.reuse, 0xc00, R20 ;  /* 0x00000c0003147810 */ /* 0x044fe20007ffe014 */
[----:B------:R-:W2:Y:S07]  /*c3e0*/  LDL.64 R56, [R1+0x90] ;  /* 0x0000900001387983 */ /* 0x000eae0000100a00 */
[----:B------:R-:W-:Y:S01]  /*c3f0*/  HGMMA.64x64x16.F32.BF16 R24, gdesc[UR4], R24, gsb0 ;  /* 0x00e00000041879f0 */ /* 0x000fe20008001818 */
[----:B------:R-:W-:-:S02]  /*c400*/  IMAD.IADD R12, R3, 0x1, R4 ;  /* 0x00000001030c7824 */ /* 0x000fc400078e0204 */
[--C-:B------:R-:W-:Y:S01]  /*c410*/  IMAD.MOV.U32 R13, RZ, RZ, R7.reuse ;  /* 0x000000ffff0d7224 */ /* 0x100fe200078e0007 */
[----:B------:R-:W-:Y:S02]  /*c420*/  R2UR UR4, R20 ;  /* 0x00000000140472ca */ /* 0x000fe400000e0000 */
[----:B------:R-:W-:Y:S02]  /*c430*/  R2UR UR6, R12 ;  /* 0x000000000c0672ca */ /* 0x000fe400000e0000 */
[----:B------:R-:W-:Y:S02]  /*c440*/  R2UR UR7, R13 ;  /* 0x000000000d0772ca */ /* 0x000fe400000e0000 */
[----:B------:R-:W-:Y:S01]  /*c450*/  R2UR UR5, R21 ;  /* 0x00000000150572ca */ /* 0x000fe200000e0000 */
[----:B------:R-:W-:Y:S02]  /*c460*/  WARPGROUP.DEPBAR.LE gsb0, 0x0 ;  /* 0x00008000000079c5 */ /* 0x000fe40000010000 */
[----:B------:R-:W-:Y:S01]  /*c470*/  WARPGROUP.ARRIVE ;  /* 0x00000000000079c5 */ /* 0x000fe20000000000 */
[C---:B------:R-:W-:Y:S01]  /*c480*/  IMAD.IADD R12, R9.reuse, 0x1, R4 ;  /* 0x00000001090c7824 */ /* 0x040fe200078e0204 */
[----:B---3--:R-:W-:Y:S01]  /*c490*/  IADD3 R58, R9, 0xc00, R58 ;  /* 0x00000c00093a7810 */ /* 0x008fe20007ffe03a */
[----:B------:R-:W-:Y:S01]  /*c4a0*/  IMAD.MOV.U32 R13, RZ, RZ, R7 ;  /* 0x000000ffff0d7224 */ /* 0x000fe200078e0007 */
[----:B------:R-:W3:Y:S06]  /*c4b0*/  LDL.64 R20, [R1+0x90] ;  /* 0x0000900001147983 */ /* 0x000eec0000100a00 */
[----:B------:R-:W-:Y:S01]  /*c4c0*/  HGMMA.64x64x16.F32.BF16 R24, gdesc[UR4], R24, gsb0 ;  /* 0x00e00000041879f0 */ /* 0x000fe20008001818 */
[----:B------:R-:W-:-:S02]  /*c4d0*/  R2UR UR6, R12 ;  /* 0x000000000c0672ca */ /* 0x000fc400000e0000 */
[----:B------:R-:W-:Y:S02]  /*c4e0*/  R2UR UR7, R13 ;  /* 0x000000000d0772ca */ /* 0x000fe400000e0000 */
[----:B------:R-:W-:Y:S02]  /*c4f0*/  R2UR UR4, R58 ;  /* 0x000000003a0472ca */ /* 0x000fe400000e0000 */
[----:B------:R-:W-:Y:S01]  /*c500*/  R2UR UR5, R59 ;  /* 0x000000003b0572ca */ /* 0x000fe200000e0000 */
[----:B------:R-:W-:Y:S02]  /*c510*/  WARPGROUP.DEPBAR.LE gsb0, 0x0 ;  /* 0x00008000000079c5 */ /* 0x000fe40000010000 */
[----:B------:R-:W-:Y:S01]  /*c520*/  WARPGROUP.ARRIVE ;  /* 0x00000000000079c5 */ /* 0x000fe20000000000 */
[C---:B------:R-:W-:Y:S01]  /*c530*/  IMAD.IADD R12, R11.reuse, 0x1, R4 ;  /* 0x000000010b0c7824 */ /* 0x040fe200078e0204 */
[----:B----4-:R-:W-:Y:S01]  /*c540*/  IADD3 R14, R11, 0xc00, R14 ;  /* 0x00000c000b0e7810 */ /* 0x010fe20007ffe00e */
[----:B------:R-:W-:Y:S01]  /*c550*/  IMAD.MOV.U32 R13, RZ, RZ, R7 ;  /* 0x000000ffff0d7224 */ /* 0x000fe200078e0007 */
[----:B------:R-:W4:Y:S06]  /*c560*/  LDL.64 R58, [R1+0x90] ;  /* 0x00009000013a7983 */ /* 0x000f2c0000100a00 */
[----:B------:R-:W-:Y:S01]  /*c570*/  HGMMA.64x64x16.F32.BF16 R24, gdesc[UR4], R24, gsb0 ;  /* 0x00e00000041879f0 */ /* 0x000fe20008001818 */
        /* <DEDUP_REMOVED lines=15> */
[----:B------:R-:W-:Y:S01]  /*c670*/  IMAD.IADD R14, R6, 0x1, R15 ;  /* 0x00000001060e7824 */ /* 0x000fe200078e020f */
[----:B------:R-:W-:Y:S01]  /*c680*/  R2UR UR5, R13 ;  /* 0x000000000d0572ca */ /* 0x000fe200000e0000 */
[----:B------:R-:W-:Y:S01]  /*c690*/  IMAD.MOV.U32 R15, RZ, RZ, R7 ;  /* 0x000000ffff0f7224 */ /* 0x000fe200078e0007 */
[----:B------:R-:W-:Y:S01]  /*c6a0*/  R2UR UR4, R12 ;  /* 0x000000000c0472ca */ /* 0x000fe200000e0000 */
[----:B------:R-:W4:Y:S01]  /*c6b0*/  LDL.64 R60, [R1+0x90] ;  /* 0x00009000013c7983 */ /* 0x000f220000100a00 */
[----:B------:R-:W-:Y:S02]  /*c6c0*/  R2UR UR6, R14 ;  /* 0x000000000e0672ca */ /* 0x000fe400000e0000 */
[----:B------:R-:W-:Y:S01]  /*c6d0*/  R2UR UR7, R15 ;  /* 0x000000000f0772ca */ /* 0x000fe200000e0000 */
[----:B------:R-:W-:-:S02]  /*c6e0*/  WARPGROUP.DEPBAR.LE gsb0, 0x0 ;  /* 0x00008000000079c5 */ /* 0x000fc40000010000 */
[----:B------:R-:W-:-:S10]  /*c6f0*/  WARPGROUP.ARRIVE ;  /* 0x00000000000079c5 */ /* 0x000fd40000000000 */
[----:B------:R-:W-:Y:S01]  /*c700*/  HGMMA.64x64x16.F32.BF16 R24, gdesc[UR4], R24, gsb0 ;  /* 0x00e00000041879f0 */ /* 0x000fe20008001818 */
[----:B------:R-:W-:Y:S01]  /*c710*/  VIADD R4, R6, 0xe00 ;  /* 0x00000e0006047836 */ /* 0x000fe20000000000 */
[C---:B--2---:R-:W-:Y:S01]  /*c720*/  IADD3 R56, R3.reuse, 0xe00, R56 ;  /* 0x00000e0003387810 */ /* 0x044fe20007ffe038 */
[----:B------:R-:W-:Y:S02]  /*c730*/  IMAD.MOV.U32 R13, RZ, RZ, R7 ;  /* 0x000000ffff0d7224 */ /* 0x000fe400078e0007 */
[----:B------:R-:W-:Y:S01]  /*c740*/  IMAD.IADD R12, R3, 0x1, R4 ;  /* 0x00000001030c7824 */ /* 0x000fe200078e0204 */
[----:B------:R-:W-:Y:S01]  /*c750*/  R2UR UR4, R56 ;  /* 0x00000000380472ca */ /* 0x000fe200000e0000 */
[----:B------:R0:W5:Y:S01]  /*c760*/  LDL R3, [R1+0x1c0] ;  /* 0x0001c00001037983 */ /* 0x0001620000100800 */
[----:B------:R-:W-:Y:S02]  /*c770*/  R2UR UR7, R13 ;  /* 0x000000000d0772ca */ /* 0x000fe400000e0000 */
[----:B------:R-:W-:-:S02]  /*c780*/  R2UR UR6, R12 ;  /* 0x000000000c0672ca */ /* 0x000fc400000e0000 */
[----:B------:R-:W-:Y:S01]  /*c790*/  R2UR UR5, R57 ;  /* 0x00000000390572ca */ /* 0x000fe200000e0000 */
[----:B------:R-:W2:Y:S01]  /*c7a0*/  LDL R12, [R1] ;  /* 0x00000000010c7983 */ /* 0x000ea20000100800 */
[----:B------:R-:W-:Y:S02]  /*c7b0*/  WARPGROUP.DEPBAR.LE gsb0, 0x0 ;  /* 0x00008000000079c5 */ /* 0x000fe40000010000 */
[----:B------:R-:W-:-:S09]  /*c7c0*/  WARPGROUP.ARRIVE ;  /* 0x00000000000079c5 */ /* 0x000fd20000000000 */
[----:B------:R-:W-:Y:S01]  /*c7d0*/  HGMMA.64x64x16.F32.BF16 R24, gdesc[UR4], R24, gsb0 ;  /* 0x00e00000041879f0 */ /* 0x000fe20008001818 */
[C---:B---3--:R-:W-:Y:S01]  /*c7e0*/  IADD3 R20, R9.reuse, 0xe00, R20 ;  /* 0x00000e0009147810 */ /* 0x048fe20007ffe014 */
[----:B------:R-:W-:Y:S02]  /*c7f0*/  IMAD.IADD R8, R9, 0x1, R4 ;  /* 0x0000000109087824 */ /* 0x000fe400078e0204 */
[----:B------:R-:W-:Y:S01]  /*c800*/  IMAD.MOV.U32 R9, RZ, RZ, R7 ;  /* 0x000000ffff097224 */ /* 0x000fe200078e0007 */
[----:B------:R-:W-:Y:S02]  /*c810*/  R2UR UR4, R20 ;  /* 0x00000000140472ca */ /* 0x000fe400000e0000 */
[----:B------:R-:W-:Y:S02]  /*c820*/  R2UR UR6, R8 ;  /* 0x00000000080672ca */ /* 0x000fe400000e0000 */
[----:B------:R-:W-:Y:S02]  /*c830*/  R2UR UR7, R9 ;  /* 0x00000000090772ca */ /* 0x000fe400000e0000 */
[----:B------:R-:W-:Y:S01]  /*c840*/  R2UR UR5, R21 ;  /* 0x00000000150572ca */ /* 0x000fe200000e0000 */
[----:B------:R-:W-:-:S02]  /*c850*/  WARPGROUP.DEPBAR.LE gsb0, 0x0 ;  /* 0x00008000000079c5 */ /* 0x000fc40000010000 */
[----:B------:R-:W-:-:S10]  /*c860*/  WARPGROUP.ARRIVE ;  /* 0x00000000000079c5 */ /* 0x000fd40000000000 */
[----:B------:R-:W-:Y:S01]  /*c870*/  HGMMA.64x64x16.F32.BF16 R24, gdesc[UR4], R24, gsb0 ;  /* 0x00e00000041879f0 */ /* 0x000fe20008001818 */
[C---:B------:R-:W-:Y:S01]  /*c880*/  IMAD.IADD R8, R11.reuse, 0x1, R4 ;  /* 0x000000010b087824 */ /* 0x040fe200078e0204 */
[----:B----4-:R-:W-:Y:S01]  /*c890*/  IADD3 R58, R11, 0xe00, R58 ;  /* 0x00000e000b3a7810 */ /* 0x010fe20007ffe03a */
[----:B------:R-:W-:Y:S01]  /*c8a0*/  IMAD.MOV.U32 R9, RZ, RZ, R7 ;  /* 0x000000ffff097224 */ /* 0x000fe200078e0007 */
[----:B------:R-:W-:Y:S02]  /*c8b0*/  R2UR UR5, R59 ;  /* 0x000000003b0572ca */ /* 0x000fe400000e0000 */
[----:B------:R-:W-:Y:S02]  /*c8c0*/  R2UR UR6, R8 ;  /* 0x00000000080672ca */ /* 0x000fe400000e0000 */
[----:B------:R-:W-:Y:S02]  /*c8d0*/  R2UR UR7, R9 ;  /* 0x00000000090772ca */ /* 0x000fe400000e0000 */
[----:B------:R-:W-:Y:S01]  /*c8e0*/  R2UR UR4, R58 ;  /* 0x000000003a0472ca */ /* 0x000fe200000e0000 */
[----:B------:R-:W-:-:S02]  /*c8f0*/  IMAD.MOV.U32 R4, RZ, RZ, 0x40 ;  /* 0x00000040ff047424 */ /* 0x000fc400078e00ff */
        /* <DEDUP_REMOVED lines=8> */
[----:B------:R-:W-:Y:S02]  /*c980*/  IMAD.IADD R8, R6, 0x1, R9 ;  /* 0x0000000106087824 */ /* 0x000fe400078e0209 */
[----:B------:R-:W-:Y:S02]  /*c990*/  IMAD.IADD R6, R9, 0x1, R60 ;  /* 0x0000000109067824 */ /* 0x000fe400078e023c */
[----:B------:R-:W-:Y:S02]  /*c9a0*/  IMAD.MOV.U32 R9, RZ, RZ, R7 ;  /* 0x000000ffff097224 */ /* 0x000fe400078e0007 */
[----:B------:R-:W-:Y:S01]  /*c9b0*/  IMAD.MOV.U32 R7, RZ, RZ, R61 ;  /* 0x000000ffff077224 */ /* 0x000fe200078e003d */
[----:B------:R-:W-:Y:S02]  /*c9c0*/  R2UR UR6, R8 ;  /* 0x00000000080672ca */ /* 0x000fe400000e0000 */
[----:B------:R-:W-:Y:S02]  /*c9d0*/  R2UR UR7, R9 ;  /* 0x00000000090772ca */ /* 0x000fe400000e0000 */
[----:B------:R-:W-:-:S02]  /*c9e0*/  R2UR UR4, R6 ;  /* 0x00000000060472ca */ /* 0x000fc400000e0000 */
[----:B------:R-:W-:Y:S01]  /*c9f0*/  R2UR UR5, R7 ;  /* 0x00000000070572ca */ /* 0x000fe200000e0000 */
[----:B------:R0:W-:Y:S04]  /*ca00*/  STL [R1+0x68], R0 ;  /* 0x0000680001007387 */ /* 0x0001e80000100800 */
[----:B------:R0:W-:Y:S04]  /*ca10*/  STL [R1+0x68], R0 ;  /* 0x0000680001007387 */ /* 0x0001e80000100800 */
[----:B------:R0:W-:Y:S04]  /*ca20*/  STL [R1+0x68], R0 ;  /* 0x0000680001007387 */ /* 0x0001e80000100800 */
[----:B------:R0:W-:Y:S01]  /*ca30*/  STL [R1+0x68], R0 ;  /* 0x0000680001007387 */ /* 0x0001e20000100800 */
[----:B------:R-:W-:-:S02]  /*ca40*/  WARPGROUP.DEPBAR.LE gsb0, 0x0 ;  /* 0x00008000000079c5 */ /* 0x000fc40000010000 */
[----:B------:R-:W-:-:S06]  /*ca50*/  WARPGROUP.ARRIVE ;  /* 0x00000000000079c5 */ /* 0x000fcc0000000000 */
[----:B------:R-:W-:Y:S01]  /*ca60*/  HGMMA.64x64x16.F32.BF16 R24, gdesc[UR4], R24, gsb0 ;  /* 0x00e00000041879f0 */ /* 0x000fe20008001818 */
        /* <DEDUP_REMOVED lines=25> */
[----:B--2---:R-:W-:-:S03]  /*cc00*/  LOP3.LUT R4, R12, 0x1, RZ, 0xfc, !PT ;  /* 0x000000010c047812 */ /* 0x004fc600078efcff */
[----:B------:R0:W-:Y:S04]  /*cc10*/  STL [R1+0x68], R0 ;  /* 0x0000680001007387 */ /* 0x0001e80000100800 */
[----:B------:R0:W-:Y:S04]  /*cc20*/  STL [R1+0x68], R0 ;  /* 0x0000680001007387 */ /* 0x0001e80000100800 */
[----:B------:R0:W-:Y:S01]  /*cc30*/  STL [R1+0x68], R0 ;  /* 0x0000680001007387 */ /* 0x0001e20000100800 */
[----:B------:R-:W-:Y:S01]  /*cc40*/  ISETP.NE.AND P0, PT, R4, 0x3, PT ;  /* 0x000000030400780c */ /* 0x000fe20003f05270 */
[----:B------:R-:W-:-:S02]  /*cc50*/  WARPGROUP.DEPBAR.LE gsb0, 0x0 ;  /* 0x00008000000079c5 */ /* 0x000fc40000010000 */
[----:B------:R-:W-:Y:S10]  /*cc60*/  BSSY B0, `(.L_x_5152) ;  /* 0x0000003000007945 */ /* 0x000ff40003800000 */
[----:B0-----:R-:W-:Y:S05]  /*cc70*/  @!P0 BRA `(.L_x_5153) ;  /* 0x0000000000048947 */ /* 0x001fea0003800000 */
[----:B------:R-:W-:Y:S01]  /*cc80*/  BPT.TRAP 0x1 ;  /* 0x000000040000795c */ /* 0x000fe20000300000 */
.L_x_5153:
[----:B------:R-:W-:Y:S05]  /*cc90*/  BSYNC B0 ;  /* 0x0000000000007941 */ /* 0x000fea0003800000 */
.L_x_5152:
[----:B------:R-:W2:Y:S02]  /*cca0*/  LDL.64 R6, [R1+0x20] ;  /* 0x0000200001067983 */ /* 0x000ea40000100a00 */
[----:B--2---:R-:W-:-:S05]  /*ccb0*/  MOV R0, R6 ;  /* 0x0000000600007202 */ /* 0x004fca0000000f00 */
[----:B-----5:R-:W-:-:S05]  /*ccc0*/  IMAD R3, R3, 0x8, R0 ;  /* 0x0000000803037824 */ /* 0x020fca00078e0200 */
[----:B------:R-:W-:-:S04]  /*ccd0*/  PRMT R3, R10, 0x654, R3 ;  /* 0x000006540a037816 */ /* 0x000fc80000000003 */
[----:B------:R0:W-:Y:S01]  /*cce0*/  SYNCS.ARRIVE.TRANS64.RED.A1T0 RZ, [R3+URZ], RZ ;  /* 0x000000ff03ff79a7 */ /* 0x0001e2000810043f */
[----:B------:R-:W0:Y:S04]  /*ccf0*/  LDL R0, [R1+0xcc] ;  /* 0x0000cc0001007983 */ /* 0x000e280000100800 */
[----:B------:R-:W2:Y:S04]  /*cd00*/  LDL.64 R58, [R1+0xf0] ;  /* 0x0000f000013a7983 */ /* 0x000ea80000100a00 */
[----:B------:R-:W3:Y:S04]  /*cd10*/  LDL R21, [R1+0x50] ;  /* 0x0000500001157983 */ /* 0x000ee80000100800 */
[----:B------:R-:W4:Y:S04]  /*cd20*/  LDL R60, [R1+0xf8] ;  /* 0x0000f800013c7983 */ /* 0x000f280000100800 */
[----:B------:R-:W4:Y:S04]  /*cd30*/  LDL.128 R12, [R1+0xd0] ;  /* 0x0000d000010c7983 */ /* 0x000f280000100c00 */
[----:B------:R-:W4:Y:S01]  /*cd40*/  LDL.128 R8, [R1+0xe0] ;  /* 0x0000e00001087983 */ /* 0x000f220000100c00 */
[----:B------:R-:W-:Y:S01]  /*cd50*/  BSSY B0, `(.L_x_5154) ;  /* 0x000003f000007945 */ /* 0x000fe20003800000 */
[----:B0-----:R-:W-:-:S04]  /*cd60*/  SHF.R.S32.HI R3, RZ, 0x1f, R0 ;  /* 0x0000001fff037819 */ /* 0x001fc80000011400 */
[----:B------:R-:W-:-:S04]  /*cd70*/  LEA.HI R4, R3, R0, RZ, 0x7 ;  /* 0x0000000003047211 */ /* 0x000fc800078f38ff */
[----:B------:R-:W-:-:S05]  /*cd80*/  LOP3.LUT R7, R4, 0xffffff80, RZ, 0xc0, !PT ;  /* 0xffffff8004077812 */ /* 0x000fca00078ec0ff */
[----:B------:R-:W-:Y:S01]  /*cd90*/  IMAD.IADD R7, R0, 0x1, -R7 ;  /* 0x0000000100077824 */ /* 0x000fe200078e0a07 */
[----:B------:R-:W-:-:S04]  /*cda0*/  LEA.HI R56, R3, R0, RZ, 0x2 ;  /* 0x0000000003387211 */ /* 0x000fc800078f10ff */
[----:B------:R-:W-:-:S04]  /*cdb0*/  SHF.R.S32.HI R4, RZ, 0x1f, R7 ;  /* 0x0000001fff047819 */ /* 0x000fc80000011407 */
[-C--:B------:R-:W-:Y:S02]  /*cdc0*/  LEA.HI R6, R4, R7.reuse, RZ, 0x2 ;  /* 0x0000000704067211 */ /* 0x080fe400078f10ff */
[----:B------:R-:W-:Y:S02]  /*cdd0*/  LOP3.LUT R57, R56, 0xfffffffc, RZ, 0xc0, !PT ;  /* 0xfffffffc38397812 */ /* 0x000fe400078ec0ff */
[--C-:B------:R-:W-:Y:S02]  /*cde0*/  SHF.R.S32.HI R3, RZ, 0x2, R6.reuse ;  /* 0x00000002ff037819 */ /* 0x100fe40000011406 */
[----:B------:R-:W-:Y:S01]  /*cdf0*/  SHF.R.S32.HI R20, RZ, 0x1f, R6 ;  /* 0x0000001fff147819 */ /* 0x000fe20000011406 */
[----:B------:R-:W-:Y:S01]  /*ce00*/  IMAD.IADD R57, R0, 0x1, -R57 ;  /* 0x0000000100397824 */ /* 0x000fe200078e0a39 */
[----:B------:R-:W-:Y:S02]  /*ce10*/  LEA.HI R4, R4, R7, RZ, 0x5 ;  /* 0x0000000704047211 */ /* 0x000fe400078f28ff */
[----:B------:R-:W-:-:S02]  /*ce20*/  LEA.HI R20, R20, R3, RZ, 0x3 ;  /* 0x0000000314147211 */ /* 0x000fc400078f18ff */
[----:B------:R-:W-:Y:S02]  /*ce30*/  SHF.R.S32.HI R4, RZ, 0x5, R4 ;  /* 0x00000005ff047819 */ /* 0x000fe40000011404 */
[----:B------:R-:W-:Y:S02]  /*ce40*/  LOP3.LUT R20, R20, 0xfffffff8, RZ, 0xc0, !PT ;  /* 0xfffffff814147812 */ /* 0x000fe400078ec0ff */
[----:B------:R-:W-:Y:S02]  /*ce50*/  LEA.HI R0, R57, R57, RZ, 0x1 ;  /* 0x0000003939007211 */ /* 0x000fe400078f08ff */
[----:B--2---:R-:W-:Y:S01]  /*ce60*/  ISETP.NE.AND P0, PT, R58, 0x1, PT ;  /* 0x000000013a00780c */ /* 0x004fe20003f05270 */
[----:B------:R-:W-:Y:S01]  /*ce70*/  IMAD.IADD R20, R3, 0x1, -R20 ;  /* 0x0000000103147824 */ /* 0x000fe200078e0a14 */
[----:B------:R-:W-:Y:S01]  /*ce80*/  LOP3.LUT R0, R0, 0x1ffffffe, RZ, 0xc0, !PT ;  /* 0x1ffffffe00007812 */ /* 0x000fe200078ec0ff */
[----:B---3--:R-:W-:-:S04]  /*ce90*/  IMAD R3, R21, 0x4, R4 ;  /* 0x0000000415037824 */ /* 0x008fc800078e0204 */
[----:B------:R-:W-:Y:S02]  /*cea0*/  IMAD.IADD R0, R57, 0x1, -R0 ;  /* 0x0000000139007824 */ /* 0x000fe400078e0a00 */
[----:B------:R-:W-:-:S04]  /*ceb0*/  IMAD.U32 R3, R3, 0x10, R20 ;  /* 0x0000001003037824 */ /* 0x000fc800078e0014 */
[----:B------:R-:W-:-:S04]  /*cec0*/  IMAD R0, R0, 0x8, R3 ;  /* 0x0000000800007824 */ /* 0x000fc800078e0203 */
[----:B------:R-:W-:-:S05]  /*ced0*/  @P0 IMAD.HI.U32 R59, R0, R59, RZ ;  /* 0x0000003b003b0227 */ /* 0x000fca00078e00ff */
[----:B----4-:R-:W-:Y:S01]  /*cee0*/  @P0 SHF.R.U32.HI R0, RZ, R60, R59 ;  /* 0x0000003cff000219 */ /* 0x010fe2000001163b */
[----:B------:R-:W-:Y:S01]  /*cef0*/  IMAD.MOV.U32 R3, RZ, RZ, -0x40 ;  /* 0xffffffc0ff037424 */ /* 0x000fe200078e00ff */
[----:B------:R-:W-:-:S03]  /*cf00*/  LOP3.LUT R6, R6, 0x7ffffffc, RZ, 0xc0, !PT ;  /* 0x7ffffffc06067812 */ /* 0x000fc600078ec0ff */
[----:B------:R-:W0:Y:S01]  /*cf10*/  SHFL.IDX PT, R58, R0, RZ, 0x1c1f ;  /* 0x001c1fff003a7589 */ /* 0x000e2200000e0000 */
[C---:B------:R-:W-:Y:S02]  /*cf20*/  IMAD R4, R178.reuse, R3, 0x41 ;  /* 0x00000041b2047424 */ /* 0x040fe400078e0203 */
[----:B------:R-:W-:Y:S02]  /*cf30*/  IMAD.IADD R6, R7, 0x1, -R6 ;  /* 0x0000000107067824 */ /* 0x000fe400078e0a06 */
[----:B------:R-:W-:Y:S01]  /*cf40*/  IMAD.IADD R3, R13, 0x1, R4 ;  /* 0x000000010d037824 */ /* 0x000fe200078e0204 */
[----:B------:R-:W-:Y:S02]  /*cf50*/  ISETP.GE.AND P1, PT, R9, 0x1, PT ;  /* 0x000000010900780c */ /* 0x000fe40003f26270 */
[----:B------:R-:W-:Y:S01]  /*cf60*/  LEA R20, R178, 0xffffffc0, 0x6 ;  /* 0xffffffc0b2147811 */ /* 0x000fe200078e30ff */
[----:B------:R-:W-:-:S04]  /*cf70*/  IMAD R7, R6, -0x2, R3 ;  /* 0xfffffffe06077824 */ /* 0x000fc800078e0203 */
[----:B------:R-:W-:Y:S01]  /*cf80*/  IMAD.IADD R4, R7, 0x1, -R12 ;  /* 0x0000000107047824 */ /* 0x000fe200078e0a0c */
[----:B------:R-:W-:Y:S01]  /*cf90*/  LOP3.LUT R7, RZ, R14, RZ, 0x33, !PT ;  /* 0x0000000eff077212 */ /* 0x000fe200078e33ff */
[--C-:B------:R-:W-:Y:S02]  /*cfa0*/  IMAD.IADD R3, R13, 0x1, -R20.reuse ;  /* 0x000000010d037824 */ /* 0x100fe400078e0a14 */
[----:B------:R-:W-:Y:S02]  /*cfb0*/  IMAD.IADD R15, R4, 0x1, R15 ;  /* 0x00000001040f7824 */ /* 0x000fe400078e020f */
[----:B------:R-:W-:Y:S02]  /*cfc0*/  IMAD R14, R6, -0x2, R3 ;  /* 0xfffffffe060e7824 */ /* 0x000fe400078e0203 */
[----:B------:R-:W-:Y:S02]  /*cfd0*/  IMAD.IADD R21, R4, 0x1, R7 ;  /* 0x0000000104157824 */ /* 0x000fe400078e0207 */
[----:B------:R-:W-:Y:S01]  /*cfe0*/  IMAD.IADD R56, R8, 0x1, -R20 ;  /* 0x0000000108387824 */ /* 0x000fe200078e0a14 */
[----:B0-----:R-:W-:Y:S01]  /*cff0*/  VIADDMNMX R4, R58, R15, R14, PT ;  /* 0x0000000f3a047246 */ /* 0x001fe2000380010e */
[----:B------:R-:W-:Y:S01]  /*d000*/  IMAD.IADD R3, R21, 0x1, R58 ;  /* 0x0000000115037824 */ /* 0x000fe200078e023a */
[----:B------:R-:W-:Y:S06]  /*d010*/  @!P1 BRA `(.L_x_5155) ;  /* 0x0000000000489947 */ /* 0x000fec0003800000 */
[----:B------:R-:W-:Y:S01]  /*d020*/  IADD3 R7, -R12, R13, R58 ;  /* 0x0000000d0c077210 */ /* 0x000fe20007ffe13a */
[----:B------:R-:W-:Y:S03]  /*d030*/  BSSY B1, `(.L_x_5156) ;  /* 0x000000c000017945 */ /* 0x000fe60003800000 */
[----:B------:R-:W-:-:S13]  /*d040*/  ISETP.GT.AND P0, PT, R7, -0x1, PT ;  /* 0xffffffff0700780c */ /* 0x000fda0003f04270 */
[----:B------:R-:W-:Y:S05]  /*d050*/  @P0 BRA `(.L_x_5157) ;  /* 0x0000000000180947 */ /* 0x000fea0003800000 */
[----:B------:R-:W-:Y:S02]  /*d060*/  ISETP.NE.AND P0, PT, R9, 0x1, PT ;  /* 0x000000010900780c */ /* 0x000fe40003f05270 */
[----:B------:R-:W-:-:S11]  /*d070*/  LOP3.LUT R7, RZ, R7, RZ, 0x33, !PT ;  /* 0x00000007ff077212 */ /* 0x000fd600078e33ff */
[----:B------:R-:W-:-:S05]  /*d080*/  @P0 IMAD.HI.U32 R8, R7, R10, RZ ;  /* 0x0000000a07080227 */ /* 0x000fca00078e00ff */
[----:B------:R-:W-:-:S04]  /*d090*/  @P0 SHF.R.U32.HI R7, RZ, R11, R8 ;  /* 0x0000000bff070219 */ /* 0x000fc80000011608 */
[----:B------:R-:W-:Y:S01]  /*d0a0*/  LOP3.LUT R7, RZ, R7, RZ, 0x33, !PT ;  /* 0x00000007ff077212 */ /* 0x000fe200078e33ff */
[----:B------:R-:W-:Y:S06]  /*d0b0*/  BRA `(.L_x_5158) ;  /* 0x00000000000c7947 */ /* 0x000fec0003800000 */
.L_x_5157:
[----:B------:R-:W-:-:S13]  /*d0c0*/  ISETP.NE.AND P0, PT, R9, 0x1, PT ;  /* 0x000000010900780c */ /* 0x000fda0003f05270 */
[----:B------:R-:W-:-:S05]  /*d0d0*/  @P0 IMAD.HI.U32 R8, R7, R10, RZ ;  /* 0x0000000a07080227 */ /* 0x000fca00078e00ff */
[----:B------:R-:W-:-:S07]  /*d0e0*/  @P0 SHF.R.U32.HI R7, RZ, R11, R8 ;  /* 0x0000000bff070219 */ /* 0x000fce0000011608 */
.L_x_5158:
[----:B------:R-:W-:Y:S05]  /*d0f0*/  BSYNC B1 ;  /* 0x0000000000017941 */ /* 0x000fea0003800000 */
.L_x_5156:
[----:B------:R-:W-:-:S04]  /*d100*/  IMAD R7, R7, R9, -R20 ;  /* 0x0000000907077224 */ /* 0x000fc800078e0a14 */
[----:B------:R-:W-:-:S05]  /*d110*/  IMAD R8, R6, -0x2, R7 ;  /* 0xfffffffe06087824 */ /* 0x000fca00078e0207 */
[----:B------:R-:W-:Y:S02]  /*d120*/  VIMNMX R3, R3, R8, !PT ;  /* 0x0000000803037248 */ /* 0x000fe40007fe0100 */
[----:B------:R-:W-:-:S07]  /*d130*/  VIADDMNMX R4, R8, R9, R4, PT ;  /* 0x0000000908047246 */ /* 0x000fce0003800104 */
.L_x_5155:
[----:B------:R-:W-:Y:S05]  /*d140*/  BSYNC B0 ;  /* 0x0000000000007941 */ /* 0x000fea0003800000 */
.L_x_5154:
[C---:B------:R-:W-:Y:S01]  /*d150*/  ISETP.GE.AND P1, PT, R56.reuse, 0x9, PT ;  /* 0x000000093800780c */ /* 0x040fe20003f26270 */
[----:B------:R-:W0:Y:S01]  /*d160*/  SHFL.IDX PT, R0, R0, 0x1, 0x1c1f ;  /* 0x003c1f0000007f89 */ /* 0x000e2200000e0000 */
[----:B------:R-:W-:Y:S01]  /*d170*/  ISETP.GE.AND P0, PT, R56, 0x2, PT ;  /* 0x000000023800780c */ /* 0x000fe20003f06270 */
[----:B------:R-:W-:Y:S01]  /*d180*/  BSSY B0, `(.L_x_5159) ;  /* 0x000005f000007945 */ /* 0x000fe20003800000 */
        /* <DEDUP_REMOVED lines=11> */
[C---:B------:R-:W-:Y:S02]  /*d240*/  ISETP.GT.AND P3, PT, R3.reuse, 0x9, !P5 ;  /* 0x000000090300780c */ /* 0x040fe40006f64270 */
        /* <DEDUP_REMOVED lines=31> */
[----:B------:R-:W-:Y:S02]  /*d440*/  P2R R29, PR, RZ, 0x10 ;  /* 0x00000010ff1d7803 */ /* 0x000fe40000000000 */
[----:B------:R-:W-:Y:S02]  /*d450*/  FSEL R44, R44, -INF , !P2 ;  /* 0xff8000002c2c7808 */ /* 0x000fe40005000000 */
[----:B------:R-:W-:-:S02]  /*d460*/  ISETP.GE.AND P2, PT, R56, 0x2a, PT ;  /* 0x0000002a3800780c */ /* 0x000fc40003f46270 */
        /* <DEDUP_REMOVED lines=40> */
.L_x_5162:
[----:B------:R-:W-:-:S13]  /*d6f0*/  ISETP.NE.AND P6, PT, R9, 0x1, PT ;  /* 0x000000010900780c */ /* 0x000fda0003fc5270 */
[----:B------:R-:W-:-:S05]  /*d700*/  @P6 IMAD.HI.U32 R10, R12, R10, RZ ;  /* 0x0000000a0c0a6227 */ /* 0x000fca00078e00ff */
[----:B------:R-:W-:-:S07]  /*d710*/  @P6 SHF.R.U32.HI R12, RZ, R11, R10 ;  /* 0x0000000bff0c6219 */ /* 0x000fce000001160a */
.L_x_5163:
[----:B------:R-:W-:Y:S05]  /*d720*/  BSYNC B1 ;  /* 0x0000000000017941 */ /* 0x000fea0003800000 */
.L_x_5161:
[----:B------:R-:W-:-:S04]  /*d730*/  IMAD R7, R12, R9, -R20 ;  /* 0x000000090c077224 */ /* 0x000fc800078e0a14 */
[----:B------:R-:W-:-:S05]  /*d740*/  IMAD R6, R6, -0x2, R7 ;  /* 0xfffffffe06067824 */ /* 0x000fca00078e0207 */
[----:B------:R-:W-:Y:S02]  /*d750*/  VIADDMNMX R4, R6, R9, R4, PT ;  /* 0x0000000906047246 */ /* 0x000fe40003800104 */
[----:B------:R-:W-:-:S07]  /*d760*/  VIMNMX R3, R3, R6, !PT ;  /* 0x0000000603037248 */ /* 0x000fce0007fe0100 */
.L_x_5160:
[----:B------:R-:W-:Y:S05]  /*d770*/  BSYNC B0 ;  /* 0x0000000000007941 */ /* 0x000fea0003800000 */
.L_x_5159:
[----:B------:R-:W-:Y:S01]  /*d780*/  ISETP.GT.AND P0, PT, R3, 0x1, !P0 ;  /* 0x000000010300780c */ /* 0x000fe20004704270 */
[----:B------:R-:W-:Y:S01]  /*d790*/  BAR.SYNC.DEFER_BLOCKING 0xf, 0x100 ;  /* 0x03c4000000007b1d */ /* 0x000fe20000010000 */
[----:B------:R-:W-:Y:S02]  /*d7a0*/  FMNMX.FTZ R0, R156, R58, !PT ;  /* 0x0000003a9c007209 */ /* 0x000fe40007810000 */
[----:B------:R-:W-:Y:S02]  /*d7b0*/  ISETP.LT.OR P0, PT, R4, 0x2, P0 ;  /* 0x000000020400780c */ /* 0x000fe40000701670 */
[----:B------:R-:W-:Y:S02]  /*d7c0*/  FMNMX.FTZ R0, R28, R0, !PT ;  /* 0x000000001c007209 */ /* 0x000fe40007810000 */
[----:B------:R-:W-:Y:S01]  /*d7d0*/  FSEL R27, R27, -INF , !P0 ;  /* 0xff8000001b1b7808 */ /* 0x000fe20004000000 */
[----:B------:R-:W2:Y:S01]  /*d7e0*/  LDL R72, [R1+0x228] ;  /* 0x0002280001487983 */ /* 0x000ea20000100800 */
[----:B------:R-:W-:-:S02]  /*d7f0*/  ISETP.NE.AND P0, PT, R25, RZ, PT ;  /* 0x000000ff1900720c */ /* 0x000fc40003f05270 */
[C---:B------:R-:W-:Y:S01]  /*d800*/  ISETP.GT.AND P1, PT, R3.reuse, 0x8, !P1 ;  /* 0x000000080300780c */ /* 0x040fe20004f24270 */
[----:B------:R-:W3:Y:S01]  /*d810*/  LDL R74, [R1+0x22c] ;  /* 0x00022c00014a7983 */ /* 0x000ee20000100800 */
[----:B------:R-:W-:Y:S02]  /*d820*/  ISETP.GT.AND P0, PT, R3, 0x9, !P0 ;  /* 0x000000090300780c */ /* 0x000fe40004704270 */
[----:B------:R-:W-:Y:S01]  /*d830*/  FMNMX.FTZ R0, R60, R0, !PT ;  /* 0x000000003c007209 */ /* 0x000fe20007810000 */
[----:B------:R-:W4:Y:S01]  /*d840*/  LDL R76, [R1+0x234] ;  /* 0x00023400014c7983 */ /* 0x000f220000100800 */
[C---:B------:R-:W-:Y:S02]  /*d850*/  ISETP.LT.OR P0, PT, R4.reuse, 0xa, P0 ;  /* 0x0000000a0400780c */ /* 0x040fe40000701670 */
[----:B------:R-:W-:Y:S01]  /*d860*/  ISETP.LT.OR P1, PT, R4, 0x9, P1 ;  /* 0x000000090400780c */ /* 0x000fe20000f21670 */
[----:B------:R-:W4:Y:S01]  /*d870*/  LDL R78, [R1+0x238] ;  /* 0x00023800014e7983 */ /* 0x000f220000100800 */
[----:B------:R-:W-:-:S02]  /*d880*/  FSEL R31, R31, -INF , !P0 ;  /* 0xff8000001f1f7808 */ /* 0x000fc40004000000 */
[----:B------:R-:W-:Y:S01]  /*d890*/  ISETP.NE.AND P0, PT, R57, RZ, PT ;  /* 0x000000ff3900720c */ /* 0x000fe20003f05270 */
[----:B------:R-:W4:Y:S01]  /*d8a0*/  LDL R80, [R1+0x23c] ;  /* 0x00023c0001507983 */ /* 0x000f220000100800 */
[----:B------:R-:W-:Y:S02]  /*d8b0*/  FMNMX.FTZ R0, R32, R0, !PT ;  /* 0x0000000020007209 */ /* 0x000fe40007810000 */
[----:B------:R-:W-:Y:S01]  /*d8c0*/  ISETP.GT.AND P0, PT, R3, 0x10, !P0 ;  /* 0x000000100300780c */ /* 0x000fe20004704270 */
[----:B------:R-:W4:Y:S01]  /*d8d0*/  LDL R82, [R1+0x244] ;  /* 0x0002440001527983 */ /* 0x000f220000100800 */
[----:B------:R-:W-:Y:S02]  /*d8e0*/  FSEL R30, R30, -INF , !P1 ;  /* 0xff8000001e1e7808 */ /* 0x000fe40004800000 */
[----:B------:R-:W-:Y:S01]  /*d8f0*/  ISETP.LT.OR P0, PT, R4, 0x11, P0 ;  /* 0x000000110400780c */ /* 0x000fe20000701670 */
[----:B------:R-:W4:Y:S01]  /*d900*/  LDL R84, [R1+0x248] ;  /* 0x0002480001547983 */ /* 0x000f220000100800 */
[----:B------:R-:W-:-:S02]  /*d910*/  ISETP.NE.AND P1, PT, R59, RZ, PT ;  /* 0x000000ff3b00720c */ /* 0x000fc40003f25270 */
[----:B------:R-:W-:Y:S01]  /*d920*/  FSEL R34, R34, -INF , !P0 ;  /* 0xff80000022227808 */ /* 0x000fe20004000000 */
[----:B------:R-:W4:Y:S01]  /*d930*/  LDL R86, [R1+0x24c] ;  /* 0x00024c0001567983 */ /* 0x000f220000100800 */
[----:B------:R-:W-:Y:S02]  /*d940*/  ISETP.NE.AND P0, PT, R29, RZ, PT ;  /* 0x000000ff1d00720c */ /* 0x000fe40003f05270 */
[----:B------:R-:W-:Y:S01]  /*d950*/  FMNMX.FTZ R0, R62, R0, !PT ;  /* 0x000000003e007209 */ /* 0x000fe20007810000 */
[----:B------:R-:W4:Y:S01]  /*d960*/  LDL R88, [R1+0x254] ;  /* 0x0002540001587983 */ /* 0x000f220000100800 */
[----:B------:R-:W-:Y:S02]  /*d970*/  ISETP.GT.AND P0, PT, R3, 0x11, !P0 ;  /* 0x000000110300780c */ /* 0x000fe40004704270 */
[----:B------:R-:W-:Y:S01]  /*d980*/  FMNMX.FTZ R0, R36, R0, !PT ;  /* 0x0000000024007209 */ /* 0x000fe20007810000 */
[----:B------:R-:W4:Y:S01]  /*d990*/  LDL R90, [R1+0x258] ;  /* 0x00025800015a7983 */ /* 0x000f220000100800 */
[----:B------:R-:W-:-:S02]  /*d9a0*/  ISETP.LT.OR P0, PT, R4, 0x12, P0 ;  /* 0x000000120400780c */ /* 0x000fc40000701670 */
[----:B------:R-:W-:Y:S01]  /*d9b0*/  FMNMX.FTZ R0, R64, R0, !PT ;  /* 0x0000000040007209 */ /* 0x000fe20007810000 */
[----:B------:R-:W4:Y:S01]  /*d9c0*/  LDL R92, [R1+0x25c] ;  /* 0x00025c00015c7983 */ /* 0x000f220000100800 */
[----:B------:R-:W-:Y:S02]  /*d9d0*/  FSEL R11, R35, -INF , !P0 ;  /* 0xff800000230b7808 */ /* 0x000fe40004000000 */
[----:B------:R-:W-:Y:S01]  /*d9e0*/  ISETP.NE.AND P0, PT, R33, RZ, PT ;  /* 0x000000ff2100720c */ /* 0x000fe20003f05270 */
[----:B------:R-:W4:Y:S01]  /*d9f0*/  LDL R94, [R1+0x264] ;  /* 0x00026400015e7983 */ /* 0x000f220000100800 */
[----:B------:R-:W-:Y:S02]  /*da00*/  FMNMX.FTZ R0, R40, R0, !PT ;  /* 0x0000000028007209 */ /* 0x000fe40007810000 */
[----:B------:R-:W-:Y:S01]  /*da10*/  ISETP.GT.AND P0, PT, R3, 0x18, !P0 ;  /* 0x000000180300780c */ /* 0x000fe20004704270 */
[----:B------:R-:W4:Y:S01]  /*da20*/  LDL R96, [R1+0x268] ;  /* 0x0002680001607983 */ /* 0x000f220000100800 */
[----:B------:R-:W-:-:S02]  /*da30*/  FMNMX.FTZ R0, R66, R0, !PT ;  /* 0x0000000042007209 */ /* 0x000fc40007810000 */
[----:B------:R-:W-:Y:S01]  /*da40*/  ISETP.LT.OR P0, PT, R4, 0x19, P0 ;  /* 0x000000190400780c */ /* 0x000fe20000701670 */
[----:B------:R-:W4:Y:S01]  /*da50*/  LDL R98, [R1+0x26c] ;  /* 0x00026c0001627983 */ /* 0x000f220000100800 */
[----:B------:R-:W-:Y:S02]  /*da60*/  FMNMX.FTZ R0, R44, R0, !PT ;  /* 0x000000002c007209 */ /* 0x000fe40007810000 */
[----:B------:R-:W-:Y:S01]  /*da70*/  FSEL R38, R38, -INF , !P0 ;  /* 0xff80000026267808 */ /* 0x000fe20004000000 */
[----:B------:R-:W4:Y:S01]  /*da80*/  LDL R100, [R1+0x274] ;  /* 0x0002740001647983 */ /* 0x000f220000100800 */
[----:B------:R-:W-:Y:S02]  /*da90*/  ISETP.GT.AND P0, PT, R3, 0x19, !P1 ;  /* 0x000000190300780c */ /* 0x000fe40004f04270 */
[----:B------:R-:W-:Y:S01]  /*daa0*/  ISETP.NE.AND P6, PT, R8, RZ, PT ;  /* 0x000000ff0800720c */ /* 0x000fe20003fc5270 */
        /* <DEDUP_REMOVED lines=16> */
[----:B------:R-:W-:Y:S02]  /*dbb0*/  ISETP.GT.AND P0, PT, R3, RZ, !P6 ;  /* 0x000000ff0300720c */ /* 0x000fe40007704270 */
[----:B------:R-:W-:Y:S01]  /*dbc0*/  FMNMX.FTZ R6, R56, R0, !PT ;  /* 0x0000000038067209 */ /* 0x000fe20007810000 */
[----:B------:R-:W4:Y:S01]  /*dbd0*/  LDL R114, [R1+0x298] ;  /* 0x0002980001727983 */ /* 0x000f220000100800 */
[----:B------:R-:W-:-:S02]  /*dbe0*/  ISETP.LT.OR P0, PT, R4, 0x1, P0 ;  /* 0x000000010400780c */ /* 0x000fc40000701670 */
[----:B------:R-:W-:Y:S01]  /*dbf0*/  ISETP.NE.AND P1, PT, R41, RZ, PT ;  /* 0x000000ff2900720c */ /* 0x000fe20003f25270 */
[----:B------:R-:W0:Y:S01]  /*dc00*/  SHFL.BFLY PT, R9, R6, 0x2, 0x1f ;  /* 0x0c401f0006097f89 */ /* 0x000e2200000e0000 */
[----:B------:R-:W-:Y:S02]  /*dc10*/  FSEL R26, R26, -INF , !P0 ;  /* 0xff8000001a1a7808 */ /* 0x000fe40004000000 */
[----:B------:R-:W-:Y:S01]  /*dc20*/  ISETP.NE.AND P0, PT, R61, RZ, PT ;  /* 0x000000ff3d00720c */ /* 0x000fe20003f05270 */
[----:B------:R-:W4:Y:S01]  /*dc30*/  LDL R116, [R1+0x29c] ;  /* 0x00029c0001747983 */ /* 0x000f220000100800 */
[----:B------:R-:W-:Y:S02]  /*dc40*/  FMNMX.FTZ R7, R26, R27, !PT ;  /* 0x0000001b1a077209 */ /* 0x000fe40007810000 */
[----:B------:R-:W-:Y:S01]  /*dc50*/  ISETP.GT.AND P0, PT, R3, 0x21, !P0 ;  /* 0x000000210300780c */ /* 0x000fe20004704270 */
[----:B------:R-:W4:Y:S01]  /*dc60*/  LDL R118, [R1+0x2a4] ;  /* 0x0002a40001767983 */ /* 0x000f220000100800 */
[----:B------:R-:W-:-:S02]  /*dc70*/  FMNMX.FTZ R0, R30, R7, !PT ;  /* 0x000000071e007209 */ /* 0x000fc40007810000 */
[----:B------:R-:W-:Y:S01]  /*dc80*/  ISETP.GT.AND P1, PT, R3, 0x28, !P1 ;  /* 0x000000280300780c */ /* 0x000fe20004f24270 */
[----:B------:R-:W4:Y:S01]  /*dc90*/  LDL R120, [R1+0x2a8] ;  /* 0x0002a80001787983 */ /* 0x000f220000100800 */
[----:B------:R-:W-:Y:S02]  /*dca0*/  FMNMX.FTZ R7, R31, R0, !PT ;  /* 0x000000001f077209 */ /* 0x000fe40007810000 */
[----:B------:R-:W-:Y:S01]  /*dcb0*/  ISETP.LT.OR P0, PT, R4, 0x22, P0 ;  /* 0x000000220400780c */ /* 0x000fe20000701670 */
        /* <DEDUP_REMOVED lines=10> */
[----:B------:R-:W-:Y:S02]  /*dd60*/  FMNMX.FTZ R7, R12, R7, !PT ;  /* 0x000000070c077209 */ /* 0x000fe40007810000 */
[----:B------:R-:W-:Y:S01]  /*dd70*/  ISETP.GT.AND P3, PT, R3, 0x30, !P3 ;  /* 0x000000300300780c */ /* 0x000fe20005f64270 */
[----:B------:R-:W4:Y:S01]  /*dd80*/  LDL R130, [R1+0x2c4] ;  /* 0x0002c40001827983 */ /* 0x000f220000100800 */
[----:B------:R-:W-:-:S02]  /*dd90*/  FMNMX.FTZ R0, R42, R7, !PT ;  /* 0x000000072a007209 */ /* 0x000fc40007810000 */
[----:B------:R-:W-:Y:S01]  /*dda0*/  ISETP.LT.OR P2, PT, R4, 0x2a, P2 ;  /* 0x0000002a0400780c */ /* 0x000fe20001741670 */
[----:B------:R-:W4:Y:S01]  /*ddb0*/  LDL R132, [R1+0x2c8] ;  /* 0x0002c80001847983 */ /* 0x000f220000100800 */
[----:B------:R-:W-:Y:S02]  /*ddc0*/  FSEL R46, R46, -INF , !P1 ;  /* 0xff8000002e2e7808 */ /* 0x000fe40004800000 */
[----:B------:R-:W-:Y:S01]  /*ddd0*/  FMNMX.FTZ R7, R13, R0, !PT ;  /* 0x000000000d077209 */ /* 0x000fe20007810000 */
[----:B------:R-:W4:Y:S01]  /*dde0*/  LDL R134, [R1+0x2cc] ;  /* 0x0002cc0001867983 */ /* 0x000f220000100800 */
[----:B------:R-:W-:Y:S02]  /*ddf0*/  ISETP.GT.AND P4, PT, R3, 0x31, !P4 ;  /* 0x000000310300780c */ /* 0x000fe40006784270 */
[----:B------:R-:W-:Y:S01]  /*de00*/  ISETP.LT.OR P3, PT, R4, 0x31, P3 ;  /* 0x000000310400780c */ /* 0x000fe20001f61670 */
[----:B------:R-:W4:Y:S01]  /*de10*/  LDL R136, [R1+0x2d4] ;  /* 0x0002d40001887983 */ /* 0x000f220000100800 */
[----:B------:R-:W-:-:S02]  /*de20*/  FSEL R14, R47, -INF , !P2 ;  /* 0xff8000002f0e7808 */ /* 0x000fc40005000000 */
[----:B------:R-:W-:Y:S01]  /*de30*/  FMNMX.FTZ R7, R46, R7, !PT ;  /* 0x000000072e077209 */ /* 0x000fe20007810000 */
[----:B------:R-:W4:Y:S01]  /*de40*/  LDL R138, [R1+0x2d8] ;  /* 0x0002d800018a7983 */ /* 0x000f220000100800 */
[----:B------:R-:W-:Y:S02]  /*de50*/  ISETP.NE.AND P6, PT, R24, RZ, PT ;  /* 0x000000ff1800720c */ /* 0x000fe40003fc5270 */
[----:B0-----:R-:W-:Y:S01]  /*de60*/  FMNMX.FTZ R9, R6, R9, !PT ;  /* 0x0000000906097209 */ /* 0x001fe20007810000 */
[----:B------:R-:W2:Y:S01]  /*de70*/  LDL R24, [R1+0x1f0] ;  /* 0x0001f00001187983 */ /* 0x000ea20000100800 */
[----:B------:R-:W-:Y:S02]  /*de80*/  ISETP.GT.AND P5, PT, R3, 0x38, !P5 ;  /* 0x000000380300780c */ /* 0x000fe40006fa4270 */
[----:B------:R-:W-:Y:S01]  /*de90*/  ISETP.LT.OR P4, PT, R4, 0x32, P4 ;  /* 0x000000320400780c */ /* 0x000fe20002781670 */
[----:B------:R-:W0:Y:S01]  /*dea0*/  SHFL.BFLY PT, R8, R9, 0x1, 0x1f ;  /* 0x0c201f0009087f89 */ /* 0x000e2200000e0000 */
[----:B------:R-:W-:-:S02]  /*deb0*/  FSEL R50, R50, -INF , !P3 ;  /* 0xff80000032327808 */ /* 0x000fc40005800000 */
[----:B------:R-:W-:Y:S01]  /*dec0*/  FMNMX.FTZ R7, R14, R7, !PT ;  /* 0x000000070e077209 */ /* 0x000fe20007810000 */
[----:B------:R-:W4:Y:S01]  /*ded0*/  LDL R140, [R1+0x2dc] ;  /* 0x0002dc00018c7983 */ /* 0x000f220000100800 */
[----:B------:R-:W-:Y:S02]  /*dee0*/  ISETP.GT.AND P0, PT, R3, 0x39, !P6 ;  /* 0x000000390300780c */ /* 0x000fe40007704270 */
[----:B------:R-:W-:Y:S01]  /*def0*/  ISETP.LT.OR P5, PT, R4, 0x39, P5 ;  /* 0x000000390400780c */ /* 0x000fe20002fa1670 */
[----:B------:R-:W4:Y:S01]  /*df00*/  LDL R142, [R1+0x2e4] ;  /* 0x0002e400018e7983 */ /* 0x000f220000100800 */
[----:B------:R-:W-:Y:S02]  /*df10*/  FSEL R15, R51, -INF , !P4 ;  /* 0xff800000330f7808 */ /* 0x000fe40006000000 */
[----:B------:R-:W-:Y:S01]  /*df20*/  FMNMX.FTZ R0, R50, R7, !PT ;  /* 0x0000000732007209 */ /* 0x000fe20007810000 */
[----:B------:R-:W4:Y:S01]  /*df30*/  LDL R144, [R1+0x2e8] ;  /* 0x0002e80001907983 */ /* 0x000f220000100800 */
[----:B------:R-:W-:-:S02]  /*df40*/  ISETP.LT.OR P0, PT, R4, 0x3a, P0 ;  /* 0x0000003a0400780c */ /* 0x000fc40000701670 */
[----:B------:R-:W-:Y:S01]  /*df50*/  FSEL R54, R54, -INF , !P5 ;  /* 0xff80000036367808 */ /* 0x000fe20006800000 */
[----:B------:R-:W4:Y:S01]  /*df60*/  LDL R146, [R1+0x2ec] ;  /* 0x0002ec0001927983 */ /* 0x000f220000100800 */
[----:B------:R-:W-:Y:S02]  /*df70*/  FMNMX.FTZ R3, R15, R0, !PT ;  /* 0x000000000f037209 */ /* 0x000fe40007810000 */
[----:B------:R-:W-:Y:S01]  /*df80*/  FSEL R20, R55, -INF , !P0 ;  /* 0xff80000037147808 */ /* 0x000fe20004000000 */
[----:B------:R-:W4:Y:S01]  /*df90*/  LDL R228, [R1+0x2f0] ;  /* 0x0002f00001e47983 */ /* 0x000f220000100800 */
[----:B------:R-:W-:Y:S02]  /*dfa0*/  FMNMX.FTZ R3, R54, R3, !PT ;  /* 0x0000000336037209 */ /* 0x000fe40007810000 */
[----:B0-----:R-:W-:Y:S01]  /*dfb0*/  FMNMX.FTZ R0, R9, R8, !PT ;  /* 0x0000000809007209 */ /* 0x001fe20007810000 */
[----:B------:R-:W4:Y:S01]  /*dfc0*/  LDL R21, [R1+0x324] ;  /* 0x0003240001157983 */ /* 0x000f220000100800 */
[----:B------:R-:W-:-:S03]  /*dfd0*/  FMNMX.FTZ R7, R20, R3, !PT ;  /* 0x0000000314077209 */ /* 0x000fc60007810000 */
[----:B------:R-:W3:Y:S04]  /*dfe0*/  LDL.64 R8, [R1+0x110] ;  /* 0x0001100001087983 */ /* 0x000ee80000100a00 */
[----:B------:R-:W-:Y:S04]  /*dff0*/  STL.64 [R1+0x1d0], R6 ;  /* 0x0001d00601007387 */ /* 0x000fe80000100a00 */
[----:B------:R-:W2:Y:S04]  /*e000*/  LDL R4, [R1+0x1d4] ;  /* 0x0001d40001047983 */ /* 0x000ea80000100800 */
[----:B------:R0:W-:Y:S04]  /*e010*/  STL [R1+0x1d0], R0 ;  /* 0x0001d00001007387 */ /* 0x0001e80000100800 */
[----:B------:R-:W4:Y:S04]  /*e020*/  LDL R10, [R1+0x1d0] ;  /* 0x0001d000010a7983 */ /* 0x000f280000100800 */
[----:B------:R-:W3:Y:S04]  /*e030*/  LDL R153, [R1+0x328] ;  /* 0x0003280001997983 */ /* 0x000ee80000100800 */
        /* <DEDUP_REMOVED lines=53> */
[----:B--2---:R-:W1:Y:S01]  /*e390*/  SHFL.BFLY PT, R7, R4, 0x2, 0x1f ;  /* 0x0c401f0004077f89 */ /* 0x004e6200000e0000 */
[----:B----4-:R-:W-:Y:S01]  /*e3a0*/  FMUL.FTZ R3, R24, R10 ;  /* 0x0000000a18037220 */ /* 0x010fe20000410000 */
[----:B------:R-:W-:-:S04]  /*e3b0*/  FSETP.NEU.FTZ.AND P0, PT, R10, -INF , PT ;  /* 0xff8000000a00780b */ /* 0x000fc80003f1d000 */
[----:B------:R-:W-:-:S05]  /*e3c0*/  FSEL R3, R3, RZ, P0 ;  /* 0x000000ff03037208 */ /* 0x000fca0000000000 */
[----:B0-----:R-:W-:Y:S01]  /*e3d0*/  FFMA.FTZ R0, R60, R24, -R3 ;  /* 0x000000183c007223 */ /* 0x001fe20000010803 */
[----:B-1----:R-:W-:-:S03]  /*e3e0*/  FMNMX.FTZ R7, R7, R4, !PT ;  /* 0x0000000407077209 */ /* 0x002fc60007810000 */
        /* <DEDUP_REMOVED lines=9> */
[----:B0-----:R-:W0:Y:S01]  /*e480*/  SHFL.BFLY PT, R0, R7, 0x1, 0x1f ;  /* 0x0c201f0007007f89 */ /* 0x001e2200000e0000 */
[-CC-:B------:R-:W-:Y:S01]  /*e490*/  FFMA.FTZ R39, R66, R24.reuse, -R3.reuse ;  /* 0x0000001842277223 */ /* 0x180fe20000010803 */
[-CC-:B------:R-:W-:Y:S01]  /*e4a0*/  FFMA.FTZ R166, R44, R24.reuse, -R3.reuse ;  /* 0x000000182ca67223 */ /* 0x180fe20000010803 */
[-CC-:B------:R-:W-:Y:S01]  /*e4b0*/  FFMA.FTZ R41, R68, R24.reuse, -R3.reuse ;  /* 0x0000001844297223 */ /* 0x180fe20000010803 */
[-CC-:B------:R-:W-:Y:S01]  /*e4c0*/  FFMA.FTZ R168, R48, R24.reuse, -R3.reuse ;  /* 0x0000001830a87223 */ /* 0x180fe20000010803 */
[-CC-:B------:R-:W-:Y:S01]  /*e4d0*/  FFMA.FTZ R43, R70, R24.reuse, -R3.reuse ;  /* 0x00000018462b7223 */ /* 0x180fe20000010803 */
[-CC-:B------:R-:W-:Y:S01]  /*e4e0*/  FFMA.FTZ R170, R52, R24.reuse, -R3.reuse ;  /* 0x0000001834aa7223 */ /* 0x180fe20000010803 */
[----:B------:R-:W-:Y:S01]  /*e4f0*/  FFMA.FTZ R45, R56, R24, -R3 ;  /* 0x00000018382d7223 */ /* 0x000fe20000010803 */
[----:B------:R-:W-:Y:S01]  /*e500*/  MUFU.EX2 R156, R156 ;  /* 0x0000009c009c7308 */ /* 0x000fe20000000800 */
[----:B------:R-:W2:Y:S04]  /*e510*/  LDL R28, [R1+0x200] ;  /* 0x00020000011c7983 */ /* 0x000ea80000100800 */
[----:B------:R-:W4:Y:S03]  /*e520*/  LDL R58, [R1+0x204] ;  /* 0x00020400013a7983 */ /* 0x000f260000100800 */
[----:B------:R-:W1:Y:S01]  /*e530*/  MUFU.EX2 R29, R29 ;  /* 0x0000001d001d7308 */ /* 0x000e620000000800 */
[----:B------:R-:W4:Y:S04]  /*e540*/  LDL R60, [R1+0x208] ;  /* 0x00020800013c7983 */ /* 0x000f280000100800 */
[----:B------:R-:W4:Y:S01]  /*e550*/  LDL R62, [R1+0x20c] ;  /* 0x00020c00013e7983 */ /* 0x000f220000100800 */
[----:B0-----:R-:W-:-:S02]  /*e560*/  FMNMX.FTZ R0, R7, R0, !PT ;  /* 0x0000000007007209 */ /* 0x001fc40007810000 */
[----:B------:R-:W-:Y:S01]  /*e570*/  MUFU.EX2 R158, R158 ;  /* 0x0000009e009e7308 */ /* 0x000fe20000000800 */
[----:B------:R-:W4:Y:S01]  /*e580*/  LDL R64, [R1+0x214] ;  /* 0x0002140001407983 */ /* 0x000f220000100800 */
[C---:B------:R-:W-:Y:S01]  /*e590*/  FSETP.NEU.FTZ.AND P0, PT, R0.reuse, -INF , PT ;  /* 0xff8000000000780b */ /* 0x040fe20003f1d000 */
[-C--:B------:R-:W-:Y:S02]  /*e5a0*/  FMUL.FTZ R4, R0, R24.reuse ;  /* 0x0000001800047220 */ /* 0x080fe40000410000 */
[----:B------:R-:W4:Y:S03]  /*e5b0*/  LDL R66, [R1+0x218] ;  /* 0x0002180001427983 */ /* 0x000f260000100800 */
[----:B------:R-:W-:Y:S01]  /*e5c0*/  FSEL R3, R4, RZ, P0 ;  /* 0x000000ff04037208 */ /* 0x000fe20000000000 */
[----:B------:R-:W-:Y:S01]  /*e5d0*/  MUFU.EX2 R160, R160 ;  /* 0x000000a000a07308 */ /* 0x000fe20000000800 */
[----:B------:R-:W4:Y:S03]  /*e5e0*/  LDL R68, [R1+0x21c] ;  /* 0x00021c0001447983 */ /* 0x000f260000100800 */
[-CC-:B------:R-:W-:Y:S01]  /*e5f0*/  FFMA.FTZ R157, R26, R24.reuse, -R3.reuse ;  /* 0x000000181a9d7223 */ /* 0x180fe20000010803 */
[-CC-:B------:R-:W-:Y:S01]  /*e600*/  FFMA.FTZ R148, R27, R24.reuse, -R3.reuse ;  /* 0x000000181b947223 */ /* 0x180fe20000010803 */
[-CC-:B------:R-:W-:Y:S01]  /*e610*/  FFMA.FTZ R159, R30, R24.reuse, -R3.reuse ;  /* 0x000000181e9f7223 */ /* 0x180fe20000010803 */
[-CC-:B------:R-:W-:Y:S01]  /*e620*/  FFMA.FTZ R150, R31, R24.reuse, -R3.reuse ;  /* 0x000000181f967223 */ /* 0x180fe20000010803 */
[-CC-:B------:R-:W-:Y:S01]  /*e630*/  FFMA.FTZ R161, R34, R24.reuse, -R3.reuse ;  /* 0x0000001822a17223 */ /* 0x180fe20000010803 */
[-CC-:B------:R-:W-:Y:S01]  /*e640*/  FFMA.FTZ R47, R11, R24.reuse, -R3.reuse ;  /* 0x000000180b2f7223 */ /* 0x180fe20000010803 */
[----:B------:R-:W-:Y:S01]  /*e650*/  MUFU.EX2 R157, R157 ;  /* 0x0000009d009d7308 */ /* 0x000fe20000000800 */
[-C--:B------:R-:W-:Y:S01]  /*e660*/  FFMA.FTZ R163, R38, R24.reuse, -R3 ;  /* 0x0000001826a37223 */ /* 0x080fe20000010803 */
[----:B-1----:R-:W-:Y:S01]  /*e670*/  FADD.FTZ R7, R156, R29 ;  /* 0x0000001d9c077221 */ /* 0x002fe20000010000 */
[-CC-:B------:R-:W-:Y:S01]  /*e680*/  FFMA.FTZ R49, R12, R24.reuse, -R3.reuse ;  /* 0x000000180c317223 */ /* 0x180fe20000010803 */
[----:B------:R-:W4:Y:S04]  /*e690*/  LDL R32, [R1+0x220] ;  /* 0x0002200001207983 */ /* 0x000f280000100800 */
[----:B------:R-:W0:Y:S01]  /*e6a0*/  MUFU.EX2 R148, R148 ;  /* 0x0000009400947308 */ /* 0x000e220000000800 */
[----:B------:R-:W-:-:S07]  /*e6b0*/  FFMA.FTZ R165, R42, R24, -R3 ;  /* 0x000000182aa57223 */ /* 0x000fce0000010803 */
[----:B------:R-:W-:Y:S01]  /*e6c0*/  MUFU.EX2 R35, R35 ;  /* 0x0000002300237308 */ /* 0x000fe20000000800 */
[-CC-:B------:R-:W-:Y:S01]  /*e6d0*/  FFMA.FTZ R51, R13, R24.reuse, -R3.reuse ;  /* 0x000000180d337223 */ /* 0x180fe20000010803 */
[----:B------:R-:W4:Y:S06]  /*e6e0*/  LDL R36, [R1+0x240] ;  /* 0x0002400001247983 */ /* 0x000f2c0000100800 */
[----:B------:R-:W-:Y:S01]  /*e6f0*/  MUFU.EX2 R162, R162 ;  /* 0x000000a200a27308 */ /* 0x000fe20000000800 */
        /* <DEDUP_REMOVED lines=9> */
[----:B------:R-:W-:Y:S08]  /*e790*/  MUFU.EX2 R166, R166 ;  /* 0x000000a600a67308 */ /* 0x000ff00000000800 */
[----:B------:R-:W-:Y:S01]  /*e7a0*/  MUFU.EX2 R41, R41 ;  /* 0x0000002900297308 */ /* 0x000fe20000000800 */
[----:B------:R-:W-:Y:S01]  /*e7b0*/  FFMA.FTZ R54, R54, R24, -R3 ;  /* 0x0000001836367223 */ /* 0x000fe20000010803 */
[----:B------:R-:W4:Y:S04]  /*e7c0*/  LDL R70, [R1+0x224] ;  /* 0x0002240001467983 */ /* 0x000f280000100800 */
[----:B------:R-:W4:Y:S02]  /*e7d0*/  LDL R48, [R1+0x2a0] ;  /* 0x0002a00001307983 */ /* 0x000f240000100800 */
[----:B------:R-:W1:Y:S02]  /*e7e0*/  MUFU.EX2 R159, R159 ;  /* 0x0000009f009f7308 */ /* 0x000e640000000800 */
[----:B------:R-:W4:Y:S04]  /*e7f0*/  LDL R52, [R1+0x2c0] ;  /* 0x0002c00001347983 */ /* 0x000f280000100800 */
[----:B------:R-:W4:Y:S02]  /*e800*/  LDL R56, [R1+0x2e0] ;  /* 0x0002e00001387983 */ /* 0x000f240000100800 */
[----:B------:R-:W1:Y:S01]  /*e810*/  MUFU.EX2 R150, R150 ;  /* 0x0000009600967308 */ /* 0x000e620000000800 */
[----:B0-----:R-:W-:-:S07]  /*e820*/  FADD.FTZ R4, R157, R148 ;  /* 0x000000949d047221 */ /* 0x001fce0000010000 */
[----:B------:R-:W-:Y:S08]  /*e830*/  MUFU.EX2 R168, R168 ;  /* 0x000000a800a87308 */ /* 0x000ff00000000800 */
[----:B------:R-:W-:Y:S08]  /*e840*/  MUFU.EX2 R43, R43 ;  /* 0x0000002b002b7308 */ /* 0x000ff00000000800 */
[----:B------:R-:W-:Y:S08]  /*e850*/  MUFU.EX2 R170, R170 ;  /* 0x000000aa00aa7308 */ /* 0x000ff00000000800 */
[----:B------:R-:W-:Y:S01]  /*e860*/  MUFU.EX2 R45, R45 ;  /* 0x0000002d002d7308 */ /* 0x000fe20000000800 */
[----:B------:R0:W-:Y:S04]  /*e870*/  STL [R1+0x1d4], R0 ;  /* 0x0001d40001007387 */ /* 0x0001e80000100800 */
[----:B------:R-:W4:Y:S03]  /*e880*/  LDL R31, [R1+0x1c0] ;  /* 0x0001c000011f7983 */ /* 0x000f260000100800 */
[----:B------:R-:W0:Y:S01]  /*e890*/  MUFU.EX2 R161, R161 ;  /* 0x000000a100a17308 */ /* 0x000e220000000800 */
[----:B------:R-:W-:Y:S01]  /*e8a0*/  FADD.FTZ R6, R158, R7 ;  /* 0x000000079e067221 */ /* 0x000fe20000010000 */
[----:B-1----:R-:W-:Y:S01]  /*e8b0*/  FADD.FTZ R7, R159, R4 ;  /* 0x000000049f077221 */ /* 0x002fe20000010000 */
[----:B------:R-:W4:Y:S04]  /*e8c0*/  LDL R30, [R1+0x210] ;  /* 0x00021000011e7983 */ /* 0x000f280000100800 */
[----:B------:R-:W4:Y:S01]  /*e8d0*/  LDL R34, [R1+0x230] ;  /* 0x0002300001227983 */ /* 0x000f220000100800 */
[----:B------:R-:W1:Y:S01]  /*e8e0*/  MUFU.EX2 R47, R47 ;  /* 0x0000002f002f7308 */ /* 0x000e620000000800 */
[----:B------:R-:W-:Y:S01]  /*e8f0*/  FADD.FTZ R11, R33, R6 ;  /* 0x00000006210b7221 */ /* 0x000fe20000010000 */
[----:B------:R-:W-:Y:S01]  /*e900*/  FADD.FTZ R4, R150, R7 ;  /* 0x0000000796047221 */ /* 0x000fe20000010000 */
[----:B------:R-:W4:Y:S04]  /*e910*/  LDL R38, [R1+0x250] ;  /* 0x0002500001267983 */ /* 0x000f280000100800 */
[----:B------:R-:W4:Y:S01]  /*e920*/  LDL R12, [R1+0x310] ;  /* 0x00031000010c7983 */ /* 0x000f220000100800 */
[----:B------:R-:W3:Y:S01]  /*e930*/  MUFU.EX2 R163, R163 ;  /* 0x000000a300a37308 */ /* 0x000ee20000000800 */
[----:B------:R-:W-:Y:S01]  /*e940*/  FADD.FTZ R6, R160, R11 ;  /* 0x0000000ba0067221 */ /* 0x000fe20000010000 */
[----:B0-----:R-:W-:Y:S01]  /*e950*/  FADD.FTZ R4, R161, R4 ;  /* 0x00000004a1047221 */ /* 0x001fe20000010000 */
[----:B------:R-:W4:Y:S05]  /*e960*/  LDL R42, [R1+0x270] ;  /* 0x00027000012a7983 */ /* 0x000f2a0000100800 */
[----:B------:R-:W0:Y:S01]  /*e970*/  MUFU.EX2 R49, R49 ;  /* 0x0000003100317308 */ /* 0x000e220000000800 */
[----:B------:R-:W-:Y:S01]  /*e980*/  FADD.FTZ R7, R35, R6 ;  /* 0x0000000623077221 */ /* 0x000fe20000010000 */
[----:B-1----:R-:W-:Y:S01]  /*e990*/  FADD.FTZ R4, R47, R4 ;  /* 0x000000042f047221 */ /* 0x002fe20000010000 */
[----:B------:R-:W4:Y:S04]  /*e9a0*/  LDL R46, [R1+0x290] ;  /* 0x00029000012e7983 */ /* 0x000f280000100800 */
[----:B------:R-:W4:Y:S01]  /*e9b0*/  LDL R13, [R1+0x314] ;  /* 0x00031400010d7983 */ /* 0x000f220000100800 */
[----:B------:R-:W1:Y:S01]  /*e9c0*/  MUFU.EX2 R165, R165 ;  /* 0x000000a500a57308 */ /* 0x000e620000000800 */
[----:B------:R-:W-:Y:S01]  /*e9d0*/  FADD.FTZ R6, R162, R7 ;  /* 0x00000007a2067221 */ /* 0x000fe20000010000 */
[----:B---3--:R-:W-:Y:S01]  /*e9e0*/  FADD.FTZ R4, R163, R4 ;  /* 0x00000004a3047221 */ /* 0x008fe20000010000 */
[----:B------:R-:W3:Y:S05]  /*e9f0*/  LDL R50, [R1+0x2b0] ;  /* 0x0002b00001327983 */ /* 0x000eea0000100800 */
[----:B------:R-:W1:Y:S01]  /*ea00*/  MUFU.EX2 R51, R51 ;  /* 0x0000003300337308 */ /* 0x000e620000000800 */
[----:B------:R-:W-:Y:S01]  /*ea10*/  FADD.FTZ R7, R37, R6 ;  /* 0x0000000625077221 */ /* 0x000fe20000010000 */
[----:B0-----:R-:W-:Y:S01]  /*ea20*/  FADD.FTZ R4, R49, R4 ;  /* 0x0000000431047221 */ /* 0x001fe20000010000 */
[----:B------:R-:W3:Y:S05]  /*ea30*/  LDL R14, [R1+0x318] ;  /* 0x00031800010e7983 */ /* 0x000eea0000100800 */
[----:B------:R-:W0:Y:S01]  /*ea40*/  MUFU.EX2 R167, R167 ;  /* 0x000000a700a77308 */ /* 0x000e220000000800 */
[----:B------:R-:W-:Y:S01]  /*ea50*/  FADD.FTZ R6, R164, R7 ;  /* 0x00000007a4067221 */ /* 0x000fe20000010000 */
[----:B-1----:R-:W-:-:S06]  /*ea60*/  FADD.FTZ R4, R165, R4 ;  /* 0x00000004a5047221 */ /* 0x002fcc0000010000 */
[----:B------:R-:W1:Y:S01]  /*ea70*/  MUFU.EX2 R53, R53 ;  /* 0x0000003500357308 */ /* 0x000e620000000800 */
[----:B------:R-:W-:Y:S01]  /*ea80*/  FADD.FTZ R7, R39, R6 ;  /* 0x0000000627077221 */ /* 0x000fe20000010000 */
[----:B------:R-:W-:-:S06]  /*ea90*/  FADD.FTZ R4, R51, R4 ;  /* 0x0000000433047221 */ /* 0x000fcc0000010000 */
[----:B------:R-:W1:Y:S01]  /*eaa0*/  MUFU.EX2 R169, R169 ;  /* 0x000000a900a97308 */ /* 0x000e620000000800 */
[----:B------:R-:W-:Y:S01]  /*eab0*/  FFMA.FTZ R3, R20, R24, -R3 ;  /* 0x0000001814037223 */ /* 0x000fe20000010803 */
[----:B------:R-:W-:Y:S01]  /*eac0*/  FADD.FTZ R6, R166, R7 ;  /* 0x00000007a6067221 */ /* 0x000fe20000010000 */
[----:B0-----:R-:W-:Y:S01]  /*ead0*/  FADD.FTZ R4, R167, R4 ;  /* 0x00000004a7047221 */ /* 0x001fe20000010000 */
[----:B------:R-:W3:Y:S04]  /*eae0*/  LDL R0, [R1+0x2f4] ;  /* 0x0002f40001007983 */ /* 0x000ee80000100800 */
[----:B------:R-:W0:Y:S01]  /*eaf0*/  MUFU.EX2 R55, R55 ;  /* 0x0000003700377308 */ /* 0x000e220000000800 */
[----:B------:R-:W-:Y:S01]  /*eb00*/  FADD.FTZ R7, R41, R6 ;  /* 0x0000000629077221 */ /* 0x000fe20000010000 */
[----:B-1----:R-:W-:Y:S01]  /*eb10*/  FADD.FTZ R4, R53, R4 ;  /* 0x0000000435047221 */ /* 0x002fe20000010000 */
[----:B------:R-:W3:Y:S04]  /*eb20*/  LDL R15, [R1+0x31c] ;  /* 0x00031c00010f7983 */ /* 0x000ee80000100800 */
[----:B------:R-:W3:Y:S01]  /*eb30*/  LDL R20, [R1+0x320] ;  /* 0x0003200001147983 */ /* 0x000ee20000100800 */
[----:B------:R1:W1:Y:S01]  /*eb40*/  MUFU.EX2 R171, R54 ;  /* 0x0000003600ab7308 */ /* 0x0002620000000800 */
[----:B------:R-:W-:Y:S01]  /*eb50*/  FADD.FTZ R6, R168, R7 ;  /* 0x00000007a8067221 */ /* 0x000fe20000010000 */
[----:B------:R-:W-:-:S06]  /*eb60*/  FADD.FTZ R4, R169, R4 ;  /* 0x00000004a9047221 */ /* 0x000fcc0000010000 */
[----:B------:R1:W1:Y:S01]  /*eb70*/  MUFU.EX2 R57, R3 ;  /* 0x0000000300397308 */ /* 0x0002620000000800 */
[----:B------:R-:W-:Y:S01]  /*eb80*/  FADD.FTZ R7, R43, R6 ;  /* 0x000000062b077221 */ /* 0x000fe20000010000 */
[----:B0-----:R-:W-:Y:S01]  /*eb90*/  FADD.FTZ R4, R55, R4 ;  /* 0x0000000437047221 */ /* 0x001fe20000010000 */
[----:B-1----:R-:W3:Y:S02]  /*eba0*/  LDL R54, [R1+0x2d0] ;  /* 0x0002d00001367983 */ /* 0x002ee40000100800 */
[----:B------:R-:W-:Y:S02]  /*ebb0*/  FADD.FTZ R10, R170, R7 ;  /* 0x00000007aa0a7221 */ /* 0x000fe40000010000 */
[----:B------:R-:W3:Y:S01]  /*ebc0*/  LDL.64 R6, [R1+0x88] ;  /* 0x0000880001067983 */ /* 0x000ee20000100a00 */
[----:B------:R-:W-:Y:S01]  /*ebd0*/  FADD.FTZ R4, R171, R4 ;  /* 0x00000004ab047221 */ /* 0x000fe20000010000 */
[----:B------:R-:W-:Y:S02]  /*ebe0*/  FADD.FTZ R10, R45, R10 ;  /* 0x0000000a2d0a7221 */ /* 0x000fe40000010000 */
[----:B------:R-:W3:Y:S01]  /*ebf0*/  LDL R3, [R1+0x2f8] ;  /* 0x0002f80001037983 */ /* 0x000ee20000100800 */
[----:B------:R-:W-:-:S03]  /*ec00*/  FADD.FTZ R11, R57, R4 ;  /* 0x00000004390b7221 */ /* 0x000fc60000010000 */
[----:B------:R-:W3:Y:S04]  /*ec10*/  LDL R4, [R1+0x2fc] ;  /* 0x0002fc0001047983 */ /* 0x000ee80000100800 */
[----:B------:R0:W-:Y:S04]  /*ec20*/  STL.64 [R1+0x1e0], R10 ;  /* 0x0001e00a01007387 */ /* 0x0001e80000100a00 */
[----:B------:R-:W3:Y:S04]  /*ec30*/  LD.E.64 R26, desc[UR36][R8.64+0x8] ;  /* 0x00000824081a7980 */ /* 0x000ee8000c101b00 */
[----:B------:R-:W3:Y:S04]  /*ec40*/  LD.E.64 R24, desc[UR36][R8.64] ;  /* 0x0000002408187980 */ /* 0x000ee8000c101b00 */
[----:B0-----:R-:W3:Y:S04]  /*ec50*/  LDL R10, [R1+0x308] ;  /* 0x00030800010a7983 */ /* 0x001ee80000100800 */
[----:B------:R-:W3:Y:S04]  /*ec60*/  LDL R11, [R1+0x30c] ;  /* 0x00030c00010b7983 */ /* 0x000ee80000100800 */
[----:B------:R-:W3:Y:S04]  /*ec70*/  LDL R8, [R1+0x300] ;  /* 0x0003000001087983 */ /* 0x000ee80000100800 */
[----:B------:R-:W3:Y:S01]  /*ec80*/  LDL R9, [R1+0x304] ;  /* 0x0003040001097983 */ /* 0x000ee20000100800 */
        /* <DEDUP_REMOVED lines=15> */
[----:B------:R-:W-:Y:S01]  /*ed80*/  F2FP.BF16.F32.PACK_AB R171, R57, R171 ;  /* 0x000000ab39ab723e */ /* 0x000fe200000010ff */
[----:B--2---:R-:W-:Y:S04]  /*ed90*/  STL [R1+0x200], R28 ;  /* 0x0002001c01007387 */ /* 0x004fe80000100800 */
        /* <DEDUP_REMOVED lines=43> */
[----:B---3--:R-:W-:Y:S04]  /*f050*/  STL [R1+0x2b0], R50 ;  /* 0x0002b03201007387 */ /* 0x008fe80000100800 */
        /* <DEDUP_REMOVED lines=10> */
[----:B------:R-:W-:Y:S01]  /*f100*/  IMAD R6, R31, 0x1000, R6 ;  /* 0x000010001f067824 */ /* 0x000fe200078e0206 */
[----:B------:R-:W-:-:S04]  /*f110*/  R2UR UR7, R7 ;  /* 0x00000000070772ca */ /* 0x000fc800000e0000 */
[----:B------:R-:W-:Y:S01]  /*f120*/  R2UR UR6, R6 ;  /* 0x00000000060672ca */ /* 0x000fe200000e0000 */
[----:B------:R-:W-:Y:S01]  /*f130*/  STL [R1+0x2d0], R54 ;  /* 0x0002d03601007387 */ /* 0x000fe20000100800 */
[----:B------:R-:W-:-:S05]  /*f140*/  MOV R26, R26 ;  /* 0x0000001a001a7202 */ /* 0x000fca0000000f00 */
[--C-:B------:R-:W-:Y:S02]  /*f150*/  IMAD R27, R25, 0x2, R26.reuse ;  /* 0x00000002191b7824 */ /* 0x100fe400078e021a */
[C---:B------:R-:W-:Y:S02]  /*f160*/  IMAD R25, R24.reuse, 0x2, R26 ;  /* 0x0000000218197824 */ /* 0x040fe400078e021a */
[----:B------:R-:W-:Y:S01]  /*f170*/  IMAD R24, R24, 0x2, R27 ;  /* 0x0000000218187824 */ /* 0x000fe200078e021b */
[----:B------:R-:W-:Y:S04]  /*f180*/  STSM.16.M88.4 [R26], R156 ;  /* 0x0000009c1a007844 */ /* 0x000fe80000000200 */
[----:B------:R-:W-:Y:S04]  /*f190*/  STSM.16.M88.4 [R25], R160 ;  /* 0x000000a019007844 */ /* 0x000fe80000000200 */
[----:B------:R-:W-:Y:S04]  /*f1a0*/  STSM.16.M88.4 [R27], R164 ;  /* 0x000000a41b007844 */ /* 0x000fe80000000200 */
[----:B------:R-:W-:Y:S04]  /*f1b0*/  STSM.16.M88.4 [R24], R168 ;  /* 0x000000a818007844 */ /* 0x000fe80000000200 */
[----:B------:R-:W-:Y:S04]  /*f1c0*/  STL [R1+0x2e0], R56 ;  /* 0x0002e03801007387 */ /* 0x000fe80000100800 */
[----:B------:R-:W-:Y:S04]  /*f1d0*/  STL [R1+0x2e4], R142 ;  /* 0x0002e48e01007387 */ /* 0x000fe80000100800 */
[----:B------:R-:W-:Y:S04]  /*f1e0*/  STL [R1+0x2e8], R144 ;  /* 0x0002e89001007387 */ /* 0x000fe80000100800 */
[----:B------:R0:W-:Y:S02]  /*f1f0*/  STL [R1+0x2ec], R146 ;  /* 0x0002ec9201007387 */ /* 0x0001e40000100800 */
[----:B0-----:R-:W-:-:S06]  /*f200*/  WARPGROUP.ARRIVE ;  /* 0x00000000000079c5 */ /* 0x001fcc0000000000 */
[----:B------:R-:W-:Y:S01]  /*f210*/  HGMMA.64x256x16.F32.BF16 R24, R156, gdesc[UR4].tnspB, RZ, !UPT, gsb0 ;  /* 0x43e000049c187df0 */ /* 0x000fe2000c0018ff */
[----:B------:R0:W-:Y:S04]  /*f220*/  STL [R1+0x300], R8 ;  /* 0x0003000801007387 */ /* 0x0001e80000100800 */
[----:B------:R1:W-:Y:S01]  /*f230*/  STL [R1+0x304], R9 ;  /* 0x0003040901007387 */ /* 0x0003e20000100800 */
[----:B0-----:R-:W-:Y:S02]  /*f240*/  VIADD R8, R6, 0x80 ;  /* 0x0000008006087836 */ /* 0x001fe40000000000 */
[----:B-1----:R-:W-:-:S03]  /*f250*/  IMAD.MOV.U32 R9, RZ, RZ, R7 ;  /* 0x000000ffff097224 */ /* 0x002fc600078e0007 */
[----:B------:R-:W-:Y:S02]  /*f260*/  R2UR UR6, R8 ;  /* 0x00000000080672ca */ /* 0x000fe400000e0000 */
[----:B------:R-:W-:Y:S01]  /*f270*/  R2UR UR7, R9 ;  /* 0x00000000090772ca */ /* 0x000fe200000e0000 */
        /* <DEDUP_REMOVED lines=100> */
[----:B------:R-:W-:Y:S01]  /*f8c0*/  HGMMA.64x256x16.F32.BF16 R24, R160, gdesc[UR4].tnspB, R24, gsb0 ;  /* 0x43e00004a0187df0 */ /* 0x000fe20008001818 */
[----:B------:R-:W-:Y:S02]  /*f8d0*/  VIADD R8, R6, 0x100 ;  /* 0x0000010006087836 */ /* 0x000fe40000000000 */
[----:B------:R-:W-:-:S03]  /*f8e0*/  IMAD.MOV.U32 R9, RZ, RZ, R7 ;  /* 0x000000ffff097224 */ /* 0x000fc600078e0007 */
[----:B------:R-:W-:Y:S02]  /*f8f0*/  R2UR UR6, R8 ;  /* 0x00000000080672ca */ /* 0x000fe400000e0000 */
[----:B------:R-:W-:Y:S01]  /*f900*/  R2UR UR7, R9 ;  /* 0x00000000090772ca */ /* 0x000fe200000e0000 */
[----:B------:R-:W-:Y:S01]  /*f910*/  VIADD R6, R6, 0x180 ;  /* 0x0000018006067836 */ /* 0x000fe20000000000 */
        /* <DEDUP_REMOVED lines=35> */
[----:B------:R-:W-:Y:S02]  /*fb50*/  R2UR UR6, R6 ;  /* 0x00000000060672ca */ /* 0x000fe400000e0000 */
[----:B------:R-:W-:Y:S01]  /*fb60*/  R2UR UR7, R7 ;  /* 0x00000000070772ca */ /* 0x000fe200000e0000 */
        /* <DEDUP_REMOVED lines=34> */
[----:B------:R-:W-:Y:S03]  /*fd90*/  HGMMA.64x256x16.F32.BF16 R24, R168, gdesc[UR4].tnspB, R24, gsb0 ;  /* 0x43e00004a8187df0 */ /* 0x000fe60008001818 */
        /* <DEDUP_REMOVED lines=34> */
[----:B0-----:R-:W4:Y:S04]  /*ffc0*/  LDL R72, [R1+0x204] ;  /* 0x0002040001487983 */ /* 0x001f280000100800 */
[----:B------:R-:W4:Y:S04]  /*ffd0*/  LDL R74, [R1+0x208] ;  /* 0x00020800014a7983 */ /* 0x000f280000100800 */
[----:B-1----:R-:W4:Y:S04]  /*ffe0*/  LDL R76, [R1+0x20c] ;  /* 0x00020c00014c7983 */ /* 0x002f280000100800 */
[----:B------:R-:W4:Y:S04]  /*fff0*/  LDL R4, [R1+0x210] ;  /* 0x0002100001047983 */ /* 0x000f280000100800 */
[----:B------:R-:W4:Y:S04]  /*10000*/  LDL R78, [R1+0x214] ;  /* 0x00021400014e7983 */ /* 0x000f280000100800 */
        /* <DEDUP_REMOVED lines=122> */
[----:B------:R-:W-:Y:S01]  /*107b0*/  @!PT LDS RZ, [RZ] ;  /* 0x00000000fffff984 */ /* 0x000fe20000000800 */
[----:B------:R-:W-:Y:S01]  /*107c0*/  @!PT LDS RZ, [RZ] ;  /* 0x00000000fffff984 */ /* 0x000fe20000000800 */
[----:B------:R-:W-:Y:S01]  /*107d0*/  @!PT LDS RZ, [RZ] ;  /* 0x00000000fffff984 */ /* 0x000fe20000000800 */
[----:B------:R-:W-:Y:S01]  /*107e0*/  @!PT LDS RZ, [RZ] ;  /* 0x00000000fffff984 */ /* 0x000fe20000000800 */
[----:B------:R0:W-:Y:S06]  /*107f0*/  MEMBAR.ALL.CTA ;  /* 0x0000000000007992 */ /* 0x0001ec0000008000 */
[----:B0-----:R-:W0:Y:S04]  /*10800*/  FENCE.VIEW.ASYNC.S ;  /* 0x00000000000073c6 */ /* 0x001e280000000000 */
        /* <DEDUP_REMOVED lines=9> */
[----:B---3--:R-:W-:Y:S04]  /*108a0*/  STL [R1+0x224], R84 ;  /* 0x0002245401007387 */ /* 0x008fe80000100800 */
        /* <DEDUP_REMOVED lines=118> */
[----:B0-----:R-:W-:-:S03]  /*11010*/  NOP ;  /* 0x0000000000007918 */ /* 0x001fc60000000000 */
[----:B-1----:R-:W3:Y:S04]  /*11020*/  LDL R3, [R1+0x28] ;  /* 0x0000280001037983 */ /* 0x002ee80000100800 */
[----:B------:R2:W5:Y:S01]  /*11030*/  LDL R0, [R1+0x1c0] ;  /* 0x0001c00001007983 */ /* 0x0005620000100800 */
[----:B------:R-:W-:Y:S01]  /*11040*/  BSSY B0, `(.L_x_5164) ;  /* 0x0000006000007945 */ /* 0x000fe20003800000 */
[----:B------:R-:W-:Y:S06]  /*11050*/  BAR.ARV 0xe, 0x100 ;  /* 0x0384000000007b1d */ /* 0x000fec0000002000 */
[----:B---3--:R-:W-:-:S04]  /*11060*/  LOP3.LUT R3, R3, 0x1, RZ, 0xfc, !PT ;  /* 0x0000000103037812 */ /* 0x008fc800078efcff */
[----:B------:R-:W-:-:S13]  /*11070*/  ISETP.NE.AND P0, PT, R3, 0x3, PT ;  /* 0x000000030300780c */ /* 0x000fda0003f05270 */
[----:B--2---:R-:W-:Y:S05]  /*11080*/  @!P0 BRA `(.L_x_5165) ;  /* 0x0000000000048947 */ /* 0x004fea0003800000 */
[----:B------:R-:W-:Y:S01]  /*11090*/  BPT.TRAP 0x1 ;  /* 0x000000040000795c */ /* 0x000fe20000300000 */
.L_x_5165:
[----:B------:R-:W-:Y:S05]  /*110a0*/  BSYNC B0 ;  /* 0x0000000000007941 */ /* 0x000fea0003800000 */
.L_x_5164:
[----:B------:R-:W2:Y:S01]  /*110b0*/  LDL.64 R6, [R1+0x48] ;  /* 0x0000480001067983 */ /* 0x000ea20000100a00 */
[----:B------:R-:W-:Y:S02]  /*110c0*/  UISETP.NE.AND UP1, UPT, UR41, URZ, UPT ;  /* 0x0000003f2900728c */ /* 0x000fe4000bf25270 */
[----:B------:R-:W-:Y:S01]  /*110d0*/  UISETP.NE.AND UP0, UPT, UR60, URZ, UPT ;  /* 0x0000003f3c00728c */ /* 0x000fe2000bf05270 */
[----:B------:R-:W3:Y:S01]  /*110e0*/  LDL R3, [R1+0x34] ;  /* 0x0000340001037983 */ /* 0x000ee20000100800 */
[----:B--2---:R-:W-:-:S05]  /*110f0*/  MOV R7, R6 ;  /* 0x0000000600077202 */ /* 0x004fca0000000f00 */
[----:B-----5:R-:W-:-:S05]  /*11100*/  IMAD R0, R0, 0x8, R7 ;  /* 0x0000000800007824 */ /* 0x020fca00078e0207 */
[----:B---3--:R-:W-:-:S04]  /*11110*/  PRMT R0, R3, 0x654, R0 ;  /* 0x0000065403007816 */ /* 0x008fc80000000000 */
[----:B------:R0:W-:Y:S02]  /*11120*/  SYNCS.ARRIVE.TRANS64.RED.A1T0 RZ, [R0+URZ], RZ ;  /* 0x000000ff00ff79a7 */ /* 0x0001e4000810043f */
[----:B0-----:R-:W2:Y:S01]  /*11130*/  LDL R0, [R1+0x50] ;  /* 0x0000500001007983 */ /* 0x001ea20000100800 */
[----:B------:R-:W-:Y:S02]  /*11140*/  PLOP3.LUT P0, PT, PT, PT, UP1, 0x80, 0x0 ;  /* 0x000000000000781c */ /* 0x000fe40003f0f018 */
[----:B------:R-:W-:Y:S01]  /*11150*/  PLOP3.LUT P1, PT, PT, PT, UP1, 0x80, 0x0 ;  /* 0x000000000000781c */ /* 0x000fe20003f2f018 */
[----:B--2---:R-:W-:-:S10]  /*11160*/  IMAD.SHL.U32 R4, R0, 0x40, RZ ;  /* 0x0000004000047824 */ /* 0x004fd400078e00ff */
[----:B------:R-:W-:Y:S01]  /*11170*/  @P0 IMAD.HI.U32 R6, R4, R5, RZ ;  /* 0x0000000504060227 */ /* 0x000fe200078e00ff */
[----:B------:R-:W-:-:S03]  /*11180*/  PLOP3.LUT P0, PT, PT, PT, UP0, 0x40, 0x0 ;  /* 0x000000000000781c */ /* 0x000fc60003f0e808 */
[----:B------:R-:W-:Y:S01]  /*11190*/  IMAD.MOV.U32 R0, RZ, RZ, R4 ;  /* 0x000000ffff007224 */ /* 0x000fe200078e0004 */
[----:B------:R-:W-:-:S05]  /*111a0*/  @P1 SHF.R.U32.HI R0, RZ, R229, R6 ;  /* 0x000000e5ff001219 */ /* 0x000fca0000011606 */
[----:B------:R-:W-:Y:S02]  /*111b0*/  VIADD R3, R0, UR44 ;  /* 0x0000002c00037c36 */ /* 0x000fe40008000000 */
[----:B------:R-:W-:Y:S02]  /*111c0*/  VIADD R0, R178, 0xfffffffe ;  /* 0xfffffffeb2007836 */ /* 0x000fe40000000000 */
[----:B------:R-:W-:Y:S01]  /*111d0*/  IMAD.IADD R154, R3, 0x1, R154 ;  /* 0x00000001039a7824 */ /* 0x000fe200078e029a */
[----:B------:R-:W-:Y:S06]  /*111e0*/  @P0 BRA `(.L_x_5166) ;  /* 0x0000000000400947 */ /* 0x000fec0003800000 */
[C---:B------:R-:W-:Y:S01]  /*111f0*/  ISETP.GT.AND P0, PT, R3.reuse, RZ, PT ;  /* 0x000000ff0300720c */ /* 0x040fe20003f04270 */
[----:B------:R-:W-:Y:S01]  /*11200*/  BSSY B0, `(.L_x_5167) ;  /* 0x000000c000007945 */ /* 0x000fe20003800000 */
[----:B------:R-:W-:-:S11]  /*11210*/  VIADD R5, R3, 0xffffffff ;  /* 0xffffffff03057836 */ /* 0x000fd60000000000 */
[----:B------:R-:W-:Y:S05]  /*11220*/  @P0 BRA `(.L_x_5168) ;  /* 0x0000000000180947 */ /* 0x000fea0003800000 */
[----:B------:R-:W-:Y:S01]  /*11230*/  ISETP.NE.AND P0, PT, R155, 0x1, PT ;  /* 0x000000019b00780c */ /* 0x000fe20003f05270 */
[----:B------:R-:W-:-:S12]  /*11240*/  IMAD.MOV R3, RZ, RZ, -R3 ;  /* 0x000000ffff037224 */ /* 0x000fd800078e0a03 */
[----:B------:R-:W-:-:S05]  /*11250*/  @P0 IMAD.HI.U32 R172, R3, R172, RZ ;  /* 0x000000ac03ac0227 */ /* 0x000fca00078e00ff */
[----:B------:R-:W-:-:S04]  /*11260*/  @P0 SHF.R.U32.HI R3, RZ, R173, R172 ;  /* 0x000000adff030219 */ /* 0x000fc800000116ac */
[----:B------:R-:W-:Y:S01]  /*11270*/  LOP3.LUT R5, RZ, R3, RZ, 0x33, !PT ;  /* 0x00000003ff057212 */ /* 0x000fe200078e33ff */
[----:B------:R-:W-:Y:S06]  /*11280*/  BRA `(.L_x_5169) ;  /* 0x00000000000c7947 */ /* 0x000fec0003800000 */
.L_x_5168:
[----:B------:R-:W-:-:S13]  /*11290*/  ISETP.NE.AND P0, PT, R155, 0x1, PT ;  /* 0x000000019b00780c */ /* 0x000fda0003f05270 */
[----:B------:R-:W-:-:S05]  /*112a0*/  @P0 IMAD.HI.U32 R172, R5, R172, RZ ;  /* 0x000000ac05ac0227 */ /* 0x000fca00078e00ff */
[----:B------:R-:W-:-:S07]  /*112b0*/  @P0 SHF.R.U32.HI R5, RZ, R173, R172 ;  /* 0x000000adff050219 */ /* 0x000fce00000116ac */
.L_x_5169:
[----:B------:R-:W-:Y:S05]  /*112c0*/  BSYNC B0 ;  /* 0x0000000000007941 */ /* 0x000fea0003800000 */
.L_x_5167:
[----:B------:R-:W-:-:S05]  /*112d0*/  IMAD R5, R5, R155, R155 ;  /* 0x0000009b05057224 */ /* 0x000fca00078e029b */
[----:B------:R-:W-:-:S07]  /*112e0*/  VIMNMX R154, R154, R5, PT ;  /* 0x000000059a9a7248 */ /* 0x000fce0003fe0100 */
.L_x_5166:
[----:B------:R-:W-:Y:S01]  /*112f0*/  SHF.R.S32.HI R3, RZ, 0x1f, R154 ;  /* 0x0000001fff037819 */ /* 0x000fe2000001149a */
[----:B------:R-:W-:Y:S03]  /*11300*/  BSSY B1, `(.L_x_5170) ;  /* 0x000000f000017945 */ /* 0x000fe60003800000 */
[----:B------:R-:W-:-:S04]  /*11310*/  LEA.HI R3, R3, R154, RZ, 0x6 ;  /* 0x0000009a03037211 */ /* 0x000fc800078f30ff */
[----:B------:R-:W-:-:S04]  /*11320*/  SHF.R.S32.HI R3, RZ, 0x6, R3 ;  /* 0x00000006ff037819 */ /* 0x000fc80000011403 */
[----:B------:R-:W-:-:S04]  /*11330*/  VIMNMX R3, R22, R3, !PT ;  /* 0x0000000316037248 */ /* 0x000fc80007fe0100 */
[----:B------:R-:W-:-:S13]  /*11340*/  ISETP.GE.AND P0, PT, R0, R3, PT ;  /* 0x000000030000720c */ /* 0x000fda0003f06270 */
[----:B------:R-:W-:Y:S05]  /*11350*/  @!P0 BRA `(.L_x_5171) ;  /* 0x0000000000248947 */ /* 0x000fea0003800000 */
[----:B------:R-:W-:Y:S01]  /*11360*/  BSSY B0, `(.L_x_5172) ;  /* 0x0000006000007945 */ /* 0x000fe20003800000 */
.L_x_5173:
[----:B------:R-:W-:-:S07]  /*11370*/  MOV R6, 0x11390 ;  /* 0x0001139000067802 */ /* 0x000fce0000000f00 */
[----:B------:R-:W-:Y:S05]  /*11380*/  CALL.REL.NOINC `($_ZN7cutlass13device_kernelIN5flash11enable_sm90INS1_16FlashAttnFwdSm90INS1_25CollectiveMainloopFwdSm90ILi2EN4cute5tupleIJNS5_1CILi1EEES8_S8_EEENS6_IJNS7_ILi64EEESA_SA_EEELi512ENS_10bfloat16_tEfNS_4arch4Sm90ELb0ELb1ELb0ELb0ELb1ELb0ELb1ELb0ELb0ELb1ELb1ELb0EEENS1_21CollectiveEpilogueFwdINS6_IJSA_NS7_ILi512EEESA_EEES9_SC_SE_Li256ELb0ELb1ELb1ELb0EEENS1_19SingleTileSchedulerILb0ELb1ELb1ELi64EEEEEEEEEvNT_6ParamsE$_ZZN5flash25CollectiveMainloopFwdSm90ILi2EN4cute5tupleIJNS1_1CILi1EEES4_S4_EEENS2_IJNS3_ILi64EEES6_S6_EEELi512EN7cutlass10bfloat16_tEfNS8_4arch4Sm90ELb0ELb1ELb0ELb0ELb1ELb0ELb1ELb0ELb0ELb1ELb1ELb0EE3mmaINS_16FlashAttnFwdSm90ISC_NS_21CollectiveEpilogueFwdINS2_IJS6_NS3_ILi512EEES6_EEES5_S9_SB_Li256ELb0ELb1ELb1ELb0EEENS_19SingleTileSchedulerILb0ELb1ELb1ELi64EEEE13SharedStorageENS1_6TensorINS1_11ArrayEngineIfLm128EEENS1_6LayoutINS2_IJNS2_IJNS3_ILi2EEESR_NS3_ILi32EEEEEES4_S4_EEENS2_IJNS2_IJS4_SR_NS3_ILi4EEEEEENS3_ILi0EEESX_EEEEEEENS_7SoftmaxILi2ELi0EEEEEbRKNSC_6ParamsENS8_13PipelineAsyncILi2EEES17_RNS8_13PipelineStateILj2EEERT0_RT1_iRiRKNS_16SeqlenInfoQKNewKILb0ELb0EEENS2_IJiiiiEEERT_ENKUliT_T0_T1_E_clIZSD_ISM_S10_S12_EbS15_S17_S17_S1A_S1C_S1E_iS1F_S1J_S1K_S1M_EUlRS1N_iE1_NS3_ILb0EEENS3_ILb1EEEEEDaiS1N_S1O_S1P_) ;  /* 0x000001a400347944 */ /* 0x000fea0003c00000 */
[C---:B------:R-:W-:Y:S01]  /*11390*/  ISETP.GT.AND P0, PT, R0.reuse, R3, PT ;  /* 0x000000030000720c */ /* 0x040fe20003f04270 */
[----:B------:R-:W-:-:S12]  /*113a0*/  VIADD R0, R0, 0xffffffff ;  /* 0xffffffff00007836 */ /* 0x000fd80000000000 */
[----:B------:R-:W-:Y:S05]  /*113b0*/  @P0 BRA `(.L_x_5173) ;  /* 0xfffffffc00ec0947 */ /* 0x000fea000383ffff */
[----:B------:R-:W-:Y:S05]  /*113c0*/  BSYNC B0 ;  /* 0x0000000000007941 */ /* 0x000fea0003800000 */
.L_x_5172:
[----:B------:R-:W2:Y:S02]  /*113d0*/  LDL R4, [R1+0x50] ;  /* 0x0000500001047983 */ /* 0x000ea40000100800 */
[----:B--2---:R-:W-:-:S07]  /*113e0*/  IMAD.SHL.U32 R4, R4, 0x40, RZ ;  /* 0x0000004004047824 */ /* 0x004fce00078e00ff */
.L_x_5171:
[----:B------:R-:W-:Y:S05]  /*113f0*/  BSYNC B1 ;  /* 0x0000000000017941 */ /* 0x000fea0003800000 */
.L_x_5170:
[----:B------:R-:W-:Y:S01]  /*11400*/  UISETP.NE.AND UP1, UPT, UR41, URZ, UPT ;  /* 0x0000003f2900728c */ /* 0x000fe2000bf25270 */
[----:B------:R-:W-:Y:S01]  /*11410*/  VIADD R4, R4, 0x3f ;  /* 0x0000003f04047836 */ /* 0x000fe20000000000 */
[----:B------:R-:W-:-:S04]  /*11420*/  UISETP.NE.AND UP0, UPT, UR60, URZ, UPT ;  /* 0x0000003f3c00728c */ /* 0x000fc8000bf05270 */
[----:B------:R-:W-:Y:S02]  /*11430*/  PLOP3.LUT P0, PT, PT, PT, UP1, 0x80, 0x0 ;  /* 0x000000000000781c */ /* 0x000fe40003f0f018 */
[----:B------:R-:W-:-:S03]  /*11440*/  PLOP3.LUT P1, PT, PT, PT, UP1, 0x80, 0x0 ;  /* 0x000000000000781c */ /* 0x000fc60003f2f018 */
[----:B------:R-:W-:-:S08]  /*11450*/  @UP1 ULDC UR4, c[0x0][0x44c] ;  /* 0x0001130000041ab9 */ /* 0x000fd00000000800 */
[----:B------:R-:W-:Y:S01]  /*11460*/  @P0 IMAD.HI.U32 R2, R4, UR4, RZ ;  /* 0x0000000404020c27 */ /* 0x000fe2000f8e00ff */
[----:B------:R-:W-:Y:S01]  /*11470*/  PLOP3.LUT P0, PT, PT, PT, UP0, 0x40, 0x0 ;  /* 0x000000000000781c */ /* 0x000fe20003f0e808 */
[----:B------:R-:W-:-:S03]  /*11480*/  @UP1 ULDC UR4, c[0x0][0x450] ;  /* 0x0001140000041ab9 */ /* 0x000fc60000000800 */
[----:B------:R-:W-:Y:S01]  /*11490*/  @P1 SHF.R.U32.HI R4, RZ, UR4, R2 ;  /* 0x00000004ff041c19 */ /* 0x000fe20008011602 */
[----:B------:R-:W-:-:S04]  /*114a0*/  ULDC UR4, c[0x0][0xad4] ;  /* 0x0002b50000047ab9 */ /* 0x000fc80000000800 */
[----:B------:R-:W-:-:S04]  /*114b0*/  VIADD R4, R4, UR40 ;  /* 0x0000002804047c36 */ /* 0x000fc80008000000 */
[----:B------:R-:W-:Y:S01]  /*114c0*/  VIADD R2, R4, -UR4 ;  /* 0x8000000404027c36 */ /* 0x000fe20008000000 */
[----:B------:R-:W-:Y:S06]  /*114d0*/  @P0 BRA `(.L_x_5174) ;  /* 0x0000000000540947 */ /* 0x000fec0003800000 */
[----:B------:R-:W-:Y:S01]  /*114e0*/  ISETP.GT.AND P0, PT, R4, -0x1, PT ;  /* 0xffffffff0400780c */ /* 0x000fe20003f04270 */
[----:B------:R-:W-:-:S12]  /*114f0*/  BSSY B0, `(.L_x_5175) ;  /* 0x0000011000007945 */ /* 0x000fd80003800000 */
        /* <DEDUP_REMOVED lines=10> */
.L_x_5176:
[----:B------:R-:W-:Y:S02]  /*115a0*/  ULDC UR4, c[0x0][0xadc] ;  /* 0x0002b70000047ab9 */ /* 0x000fe40000000800 */
[----:B------:R-:W-:-:S05]  /*115b0*/  IMAD.U32 R5, RZ, RZ, UR4 ;  /* 0x00000004ff057e24 */ /* 0x000fca000f8e00ff */
[----:B------:R-:W-:-:S13]  /*115c0*/  ISETP.NE.AND P0, PT, R5, 0x1, PT ;  /* 0x000000010500780c */ /* 0x000fda0003f05270 */
[----:B------:R-:W0:Y:S02]  /*115d0*/  @P0 LDC.64 R6, c[0x0][0xae0] ;  /* 0x0002b800ff060b82 */ /* 0x000e240000000a00 */
[----:B0-----:R-:W-:-:S05]  /*115e0*/  @P0 IMAD.HI.U32 R6, R4, R6, RZ ;  /* 0x0000000604060227 */ /* 0x001fca00078e00ff */
[----:B------:R-:W-:-:S07]  /*115f0*/  @P0 SHF.R.U32.HI R4, RZ, R7, R6 ;  /* 0x00000007ff040219 */ /* 0x000fce0000011606 */
.L_x_5177:
[----:B------:R-:W-:Y:S05]  /*11600*/  BSYNC B0 ;  /* 0x0000000000007941 */ /* 0x000fea0003800000 */
.L_x_5175:
[----:B------:R-:W-:-:S05]  /*11610*/  IMAD R3, R4, R5, RZ ;  /* 0x0000000504037224 */ /* 0x000fca00078e02ff */
[----:B------:R-:W-:-:S07]  /*11620*/  VIMNMX R2, R2, R3, !PT ;  /* 0x0000000302027248 */ /* 0x000fce0007fe0100 */
.L_x_5174:
[----:B------:R-:W-:-:S05]  /*11630*/  VIADD R2, R2, 0x3f ;  /* 0x0000003f02027836 */ /* 0x000fca0000000000 */
[----:B------:R-:W-:-:S04]  /*11640*/  SHF.R.S32.HI R3, RZ, 0x1f, R2 ;  /* 0x0000001fff037819 */ /* 0x000fc80000011402 */
[----:B------:R-:W-:-:S04]  /*11650*/  LEA.HI R3, R3, R2, RZ, 0x6 ;  /* 0x0000000203037211 */ /* 0x000fc800078f30ff */
[----:B------:R-:W-:-:S04]  /*11660*/  SHF.R.S32.HI R3, RZ, 0x6, R3 ;  /* 0x00000006ff037819 */ /* 0x000fc80000011403 */
[----:B------:R-:W-:-:S04]  /*11670*/  VIMNMX R21, R22, R3, !PT ;  /* 0x0000000316157248 */ /* 0x000fc80007fe0100 */
[----:B------:R-:W-:-:S13]  /*11680*/  ISETP.GE.AND P0, PT, R0, R21, PT ;  /* 0x000000150000720c */ /* 0x000fda0003f06270 */
[----:B------:R-:W-:Y:S05]  /*11690*/  @!P0 BRA `(.L_x_5178) ;  /* 0x0000006c00508947 */ /* 0x000fea0003800000 */
.L_x_5201:
[----:B------:R-:W2:Y:S04]  /*116a0*/  LDL R20, [R1+0x1c0] ;  /* 0x0001c00001147983 */ /* 0x000ea80000100800 */
[----:B0-----:R-:W3:Y:S04]  /*116b0*/  LDL R2, [R1+0x1c8] ;  /* 0x0001c80001027983 */ /* 0x001ee80000100800 */
[----:B------:R-:W4:Y:S01]  /*116c0*/  LDL R3, [R1] ;  /* 0x0000000001037983 */ /* 0x000f220000100800 */
[----:B--2---:R-:W-:-:S05]  /*116d0*/  VIADD R4, R20, 0x1 ;  /* 0x0000000114047836 */ /* 0x004fca0000000000 */
[----:B------:R-:W-:-:S13]  /*116e0*/  ISETP.NE.AND P0, PT, R4, 0x2, PT ;  /* 0x000000020400780c */ /* 0x000fda0003f05270 */
[----:B------:R0:W5:Y:S04]  /*116f0*/  @P0 LDL R6, [R1+0x1c4] ;  /* 0x0001c40001060983 */ /* 0x0001680000100800 */
[----:B------:R-:W2:Y:S01]  /*11700*/  @!P0 LDL R5, [R1+0x1c4] ;  /* 0x0001c40001058983 */ /* 0x000ea20000100800 */
[----:B---3--:R-:W-:Y:S01]  /*11710*/  VIADD R2, R2, 0x1 ;  /* 0x0000000102027836 */ /* 0x008fe20000000000 */
[----:B----4-:R-:W-:Y:S02]  /*11720*/  LOP3.LUT R3, R3, 0x1, RZ, 0xfc, !PT ;  /* 0x0000000103037812 */ /* 0x010fe400078efcff */
[----:B------:R1:W-:Y:S04]  /*11730*/  STL [R1+0x1c0], R4 ;  /* 0x0001c00401007387 */ /* 0x0003e80000100800 */
[----:B------:R0:W-:Y:S04]  /*11740*/  STL [R1+0x1c8], R2 ;  /* 0x0001c80201007387 */ /* 0x0001e80000100800 */
[----:B------:R0:W-:Y:S01]  /*11750*/  @!P0 STL [R1+0x1c0], RZ ;  /* 0x0001c0ff01008387 */ /* 0x0001e20000100800 */
[----:B------:R-:W-:Y:S01]  /*11760*/  ISETP.NE.AND P1, PT, R3, 0x3, PT ;  /* 0x000000030300780c */ /* 0x000fe20003f25270 */
[----:B------:R-:W-:Y:S05]  /*11770*/  YIELD ;  /* 0x0000000000007946 */ /* 0x000fea0003800000 */
[----:B------:R-:W-:Y:S01]  /*11780*/  BSSY B0, `(.L_x_5179) ;  /* 0x0000006000007945 */ /* 0x000fe20003800000 */
[----:B-1----:R-:W-:Y:S01]  /*11790*/  @!P0 IMAD.MOV.U32 R4, RZ, RZ, RZ ;  /* 0x000000ffff048224 */ /* 0x002fe200078e00ff */
[----:B--2---:R-:W-:-:S05]  /*117a0*/  @!P0 LOP3.LUT R6, R5, 0x1, RZ, 0x3c, !PT ;  /* 0x0000000105068812 */ /* 0x004fca00078e3cff */
[----:B------:R0:W-:Y:S01]  /*117b0*/  @!P0 STL [R1+0x1c4], R6 ;  /* 0x0001c40601008387 */ /* 0x0001e20000100800 */
[----:B------:R-:W-:Y:S05]  /*117c0*/  @!P1 BRA `(.L_x_5180) ;  /* 0x0000000000049947 */ /* 0x000fea0003800000 */
[----:B------:R-:W-:Y:S01]  /*117d0*/  BPT.TRAP 0x1 ;  /* 0x000000040000795c */ /* 0x000fe20000300000 */
.L_x_5180:
[----:B------:R-:W-:Y:S05]  /*117e0*/  BSYNC B0 ;  /* 0x0000000000007941 */ /* 0x000fea0003800000 */
.L_x_5179:
[----:B0-----:R-:W2:Y:S01]  /*117f0*/  LDL.64 R2, [R1+0x18] ;  /* 0x0000180001027983 */ /* 0x001ea20000100a00 */
[----:B-----5:R-:W-:Y:S02]  /*11800*/  SHF.L.U32 R5, R6, 0x1f, RZ ;  /* 0x0000001f06057819 */ /* 0x020fe400000006ff */
[----:B--2---:R-:W-:-:S05]  /*11810*/  MOV R3, R2 ;  /* 0x0000000200037202 */ /* 0x004fca0000000f00 */
[----:B------:R-:W-:-:S04]  /*11820*/  IMAD R4, R4, 0x8, R3 ;  /* 0x0000000804047824 */ /* 0x000fc800078e0203 */
[----:B------:R0:W1:Y:S01]  /*11830*/  SYNCS.PHASECHK.TRANS64.TRYWAIT P0, [R4+URZ], R5 ;  /* 0x00000005040075a7 */ /* 0x000062000800017f */
[----:B------:R0:W5:Y:S01]  /*11840*/  LDL.64 R6, [R1+0x1c0] ;  /* 0x0001c00001067983 */ /* 0x0001620000100a00 */
[----:B------:R-:W-:Y:S04]  /*11850*/  BSSY B0, `(.L_x_5181) ;  /* 0x0000003000007945 */ /* 0x000fe80003800000 */
[----:B------:R-:W-:Y:S05]  /*11860*/  @!P1 BRA `(.L_x_5182) ;  /* 0x0000000000049947 */ /* 0x000fea0003800000 */
[----:B------:R-:W-:Y:S01]  /*11870*/  BPT.TRAP 0x1 ;  /* 0x000000040000795c */ /* 0x000fe20000300000 */
.L_x_5182:
[----:B------:R-:W-:Y:S05]  /*11880*/  BSYNC B0 ;  /* 0x0000000000007941 */ /* 0x000fea0003800000 */
.L_x_5181:
[----:B------:R-:W-:Y:S04]  /*11890*/  BSSY B0, `(.L_x_5183) ;  /* 0x0000006000007945 */ /* 0x000fe80003800000 */
[----:B-1----:R-:W-:Y:S05]  /*118a0*/  @P0 BRA `(.L_x_5184) ;  /* 0x0000000000100947 */ /* 0x002fea0003800000 */
[----:B-----5:R-:W-:Y:S01]  /*118b0*/  IMAD R6, R6, 0x8, R3 ;  /* 0x0000000806067824 */ /* 0x020fe200078e0203 */
[----:B------:R-:W-:-:S04]  /*118c0*/  SHF.L.U32 R7, R7, 0x1f, RZ ;  /* 0x0000001f07077819 */ /* 0x000fc800000006ff */
[----:B------:R-:W1:Y:S02]  /*118d0*/  SYNCS.PHASECHK.TRANS64.TRYWAIT P0, [R6+URZ], R7 ;  /* 0x00000007060075a7 */ /* 0x000e64000800017f */
[----:B-1----:R-:W-:Y:S05]  /*118e0*/  @!P0 BRA `(.L_x_5185) ;  /* 0x0000017000b08947 */ /* 0x002fea0003800000 */
.L_x_5184:
[----:B------:R-:W-:Y:S05]  /*118f0*/  BSYNC B0 ;  /* 0x0000000000007941 */ /* 0x000fea0003800000 */
.L_x_5183:
[----:B-1---5:R-:W2:Y:S04]  /*11900*/  LDL R7, [R1+0x1c0] ;  /* 0x0001c00001077983 */ /* 0x022ea80000100800 */
[----:B------:R-:W2:Y:S01]  /*11910*/  LDL.64 R2, [R1+0x80] ;  /* 0x0000800001027983 */ /* 0x000ea20000100a00 */
[----:B------:R-:W-:Y:S05]  /*11920*/  WARPSYNC.ALL ;  /* 0x0000000000007948 */ /* 0x000fea0003800000 */
[----:B------:R-:W3:Y:S04]  /*11930*/  LDL.64 R12, [R1+0x78] ;  /* 0x00007800010c7983 */ /* 0x000ee80000100a00 */
[----:B0-----:R-:W4:Y:S04]  /*11940*/  LDL.64 R4, [R1+0x78] ;  /* 0x0000780001047983 */ /* 0x001f280000100a00 */
[----:B------:R-:W4:Y:S04]  /*11950*/  LDL.64 R8, [R1+0x78] ;  /* 0x0000780001087983 */ /* 0x000f280000100a00 */
[----:B------:R-:W4:Y:S01]  /*11960*/  LDL.64 R10, [R1+0x78] ;  /* 0x00007800010a7983 */ /* 0x000f220000100a00 */
[----:B--2---:R-:W-:Y:S01]  /*11970*/  IMAD R2, R7, 0x200, R2 ;  /* 0x0000020007027824 */ /* 0x004fe200078e0202 */
[----:B------:R-:W-:-:S02]  /*11980*/  R2UR UR7, R3 ;  /* 0x00000000030772ca */ /* 0x000fc400000e0000 */
[----:B------:R-:W2:Y:S02]  /*11990*/  LDL R14, [R1+0x28] ;  /* 0x00002800010e7983 */ /* 0x000ea40000100800 */
[C---:B------:R-:W-:Y:S01]  /*119a0*/  R2UR UR6, R2.reuse ;  /* 0x00000000020672ca */ /* 0x040fe200000e0000 */
[----:B------:R-:W-:Y:S01]  /*119b0*/  WARPGROUP.ARRIVE ;  /* 0x00000000000079c5 */ /* 0x000fe20000000000 */
[----:B------:R-:W-:Y:S02]  /*119c0*/  VIADD R6, R2, 0x2 ;  /* 0x0000000202067836 */ /* 0x000fe40000000000 */
[----:B------:R-:W-:Y:S01]  /*119d0*/  IMAD.MOV.U32 R7, RZ, RZ, R3 ;  /* 0x000000ffff077224 */ /* 0x000fe200078e0003 */
[----:B---3--:R-:W-:Y:S02]  /*119e0*/  R2UR UR4, R12 ;  /* 0x000000000c0472ca */ /* 0x008fe400000e0000 */
[----:B------:R-:W-:Y:S02]  /*119f0*/  R2UR UR5, R13 ;  /* 0x000000000d0572ca */ /* 0x000fe400000e0000 */
[----:B------:R0:W5:Y:S11]  /*11a00*/  LDL.64 R12, [R1+0x1c0] ;  /* 0x0001c000010c7983 */ /* 0x0001760000100a00 */
[----:B------:R-:W-:Y:S01]  /*11a10*/  HGMMA.64x64x16.F32.BF16 R24, gdesc[UR4], RZ, !UPT, gsb0 ;  /* 0x00e00000041879f0 */ /* 0x000fe2000c0018ff */
[----:B----4-:R-:W-:Y:S01]  /*11a20*/  VIADD R4, R4, 0x2 ;  /* 0x0000000204047836 */ /* 0x010fe20000000000 */
[----:B------:R-:W-:-:S02]  /*11a30*/  R2UR UR6, R6 ;  /* 0x00000000060672ca */ /* 0x000fc400000e0000 */
[----:B------:R-:W-:Y:S02]  /*11a40*/  R2UR UR7, R7 ;  /* 0x00000000070772ca */ /* 0x000fe400000e0000 */
[----:B------:R-:W-:Y:S02]  /*11a50*/  R2UR UR4, R4 ;  /* 0x00000000040472ca */ /* 0x000fe400000e0000 */
[----:B------:R-:W-:Y:S01]  /*11a60*/  R2UR UR5, R5 ;  /* 0x00000000050572ca */ /* 0x000fe200000e0000 */
[----:B------:R-:W-:Y:S02]  /*11a70*/  WARPGROUP.DEPBAR.LE gsb0, 0x0 ;  /* 0x00008000000079c5 */ /* 0x000fe40000010000 */
[----:B------:R-:W-:-:S10]  /*11a80*/  WARPGROUP.ARRIVE ;  /* 0x00000000000079c5 */ /* 0x000fd40000000000 */
[----:B------:R-:W-:Y:S01]  /*11a90*/  HGMMA.64x64x16.F32.BF16 R24, gdesc[UR4], R24, gsb0 ;  /* 0x00e00000041879f0 */ /* 0x000fe20008001818 */
        /* <DEDUP_REMOVED lines=8> */
[----:B------:R-:W-:-:S10]  /*11b20*/  WARPGROUP.ARRIVE ;  /* 0x00000000000079c5 */ /* 0x000fd40000000000 */
[----:B------:R-:W-:Y:S01]  /*11b30*/  HGMMA.64x64x16.F32.BF16 R24, gdesc[UR4], R24, gsb0 ;  /* 0x00e00000041879f0 */ /* 0x000fe20008001818 */
[----:B------:R-:W-:Y:S02]  /*11b40*/  VIADD R2, R2, 0x6 ;  /* 0x0000000602027836 */ /* 0x000fe40000000000 */
[----:B------:R-:W-:Y:S01]  /*11b50*/  VIADD R10, R10, 0x6 ;  /* 0x000000060a0a7836 */ /* 0x000fe20000000000 */
[----:B------:R-:W-:Y:S02]  /*11b60*/  R2UR UR7, R3 ;  /* 0x00000000030772ca */ /* 0x000fe400000e0000 */
[----:B------:R-:W-:Y:S02]  /*11b70*/  R2UR UR6, R2 ;  /* 0x00000000020672ca */ /* 0x000fe400000e0000 */
[----:B------:R-:W-:Y:S02]  /*11b80*/  R2UR UR4, R10 ;  /* 0x000000000a0472ca */ /* 0x000fe400000e0000 */
[----:B------:R-:W-:Y:S01]  /*11b90*/  R2UR UR5, R11 ;  /* 0x000000000b0572ca */ /* 0x000fe200000e0000 */
[----:B------:R-:W-:Y:S01]  /*11ba0*/  IMAD.MOV.U32 R4, RZ, RZ, 0x1 ;  /* 0x00000001ff047424 */ /* 0x000fe200078e00ff */
[----:B------:R0:W-:Y:S01]  /*11bb0*/  STL [R1+0x60], RZ ;  /* 0x000060ff01007387 */ /* 0x0001e20000100800 */
[----:B------:R-:W-:-:S02]  /*11bc0*/  WARPGROUP.DEPBAR.LE gsb0, 0x0 ;  /* 0x00008000000079c5 */ /* 0x000fc40000010000 */
[----:B------:R-:W-:-:S08]  /*11bd0*/  WARPGROUP.ARRIVE ;  /* 0x00000000000079c5 */ /* 0x000fd00000000000 */
[----:B------:R-:W-:Y:S01]  /*11be0*/  HGMMA.64x64x16.F32.BF16 R24, gdesc[UR4], R24, gsb0 ;  /* 0x00e00000041879f0 */ /* 0x000fe20008001818 */
[----:B------:R0:W-:Y:S01]  /*11bf0*/  STL [R1+0x60], R4 ;  /* 0x0000600401007387 */ /* 0x0001e20000100800 */
[----:B--2---:R-:W-:-:S03]  /*11c00*/  LOP3.LUT R14, R14, 0x1, RZ, 0xfc, !PT ;  /* 0x000000010e0e7812 */ /* 0x004fc600078efcff */
[----:B------:R0:W-:Y:S04]  /*11c10*/  STL [R1+0x60], R4 ;  /* 0x0000600401007387 */ /* 0x0001e80000100800 */
[----:B------:R0:W-:Y:S04]  /*11c20*/  STL [R1+0x60], R4 ;  /* 0x0000600401007387 */ /* 0x0001e80000100800 */
[----:B------:R0:W-:Y:S01]  /*11c30*/  STL [R1+0x60], R4 ;  /* 0x0000600401007387 */ /* 0x0001e20000100800 */
[----:B------:R-:W-:Y:S01]  /*11c40*/  ISETP.NE.AND P1, PT, R14, 0x3, PT ;  /* 0x000000030e00780c */ /* 0x000fe20003f25270 */
[----:B------:R-:W-:Y:S01]  /*11c50*/  BSSY B0, `(.L_x_5186) ;  /* 0x0000004000007945 */ /* 0x000fe20003800000 */
[----:B------:R-:W-:-:S11]  /*11c60*/  WARPGROUP.DEPBAR.LE gsb0, 0x0 ;  /* 0x00008000000079c5 */ /* 0x000fd60000010000 */
[----:B0-----:R-:W-:Y:S05]  /*11c70*/  @!P1 BRA `(.L_x_5187) ;  /* 0x0000000000049947 */ /* 0x001fea0003800000 */
[----:B------:R-:W-:Y:S01]  /*11c80*/  BPT.TRAP 0x1 ;  /* 0x000000040000795c */ /* 0x000fe20000300000 */
.L_x_5187:
[----:B------:R-:W-:Y:S05]  /*11c90*/  BSYNC B0 ;  /* 0x0000000000007941 */ /* 0x000fea0003800000 */
.L_x_5186:
        /* <DEDUP_REMOVED lines=8> */
.L_x_5189:
[----:B------:R-:W-:Y:S05]  /*11d20*/  BSYNC B0 ;  /* 0x0000000000007941 */ /* 0x000fea0003800000 */
.L_x_5188:
[----:B------:R-:W-:Y:S04]  /*11d30*/  BSSY B0, `(.L_x_5190) ;  /* 0x0000004000007945 */ /* 0x000fe80003800000 */
[----:B-1----:R-:W-:Y:S05]  /*11d40*/  @P0 BRA `(.L_x_5191) ;  /* 0x0000000000080947 */ /* 0x002fea0003800000 */
[----:B------:R-:W1:Y:S02]  /*11d50*/  SYNCS.PHASECHK.TRANS64.TRYWAIT P0, [R12+URZ], R13 ;  /* 0x0000000d0c0075a7 */ /* 0x000e64000800017f */
[----:B-1----:R-:W-:Y:S05]  /*11d60*/  @!P0 BRA `(.L_x_5192) ;  /* 0x0000016c00a48947 */ /* 0x002fea0003800000 */
.L_x_5191:
[----:B------:R-:W-:Y:S05]  /*11d70*/  BSYNC B0 ;  /* 0x0000000000007941 */ /* 0x000fea0003800000 */
.L_x_5190:
[----:B------:R-:W2:Y:S04]  /*11d80*/  LDL R14, [R1+0x68] ;  /* 0x00006800010e7983 */ /* 0x000ea80000100800 */
[----:B------:R-:W3:Y:S04]  /*11d90*/  LDL R5, [R1+0x1c0] ;  /* 0x0001c00001057983 */ /* 0x000ee80000100800 */
[----:B------:R-:W3:Y:S04]  /*11da0*/  LDL.64 R2, [R1+0x98] ;  /* 0x0000980001027983 */ /* 0x000ee80000100a00 */
[----:B------:R-:W4:Y:S04]  /*11db0*/  LDL.64 R6, [R1+0x90] ;  /* 0x0000900001067983 */ /* 0x000f280000100a00 */
[----:B------:R-:W4:Y:S04]  /*11dc0*/  LDL.64 R8, [R1+0x90] ;  /* 0x0000900001087983 */ /* 0x000f280000100a00 */
[----:B------:R-:W4:Y:S04]  /*11dd0*/  LDL.64 R10, [R1+0x90] ;  /* 0x00009000010a7983 */ /* 0x000f280000100a00 */
[----:B01----:R-:W4:Y:S01]  /*11de0*/  LDL.64 R12, [R1+0x90] ;  /* 0x00009000010c7983 */ /* 0x003f220000100a00 */
[----:B------:R-:W-:Y:S05]  /*11df0*/  WARPSYNC.ALL ;  /* 0x0000000000007948 */ /* 0x000fea0003800000 */
[----:B------:R-:W-:Y:S01]  /*11e00*/  WARPGROUP.ARRIVE ;  /* 0x00000000000079c5 */ /* 0x000fe20000000000 */
[----:B------:R-:W4:Y:S05]  /*11e10*/  LDL.64 R16, [R1+0x90] ;  /* 0x0000900001107983 */ /* 0x000f2a0000100a00 */
[----:B------:R-:W0:Y:S01]  /*11e20*/  S2R R18, SR_TID.X ;  /* 0x0000000000127919 */ /* 0x000e220000002100 */
[----:B------:R-:W4:Y:S04]  /*11e30*/  LDL.64 R56, [R1+0x90] ;  /* 0x0000900001387983 */ /* 0x000f280000100a00 */
[----:B------:R-:W4:Y:S01]  /*11e40*/  LDL.64 R58, [R1+0x90] ;  /* 0x00009000013a7983 */ /* 0x000f220000100a00 */
[----:B--2---:R-:W-:-:S03]  /*11e50*/  ISETP.NE.U32.AND P0, PT, R14, RZ, PT ;  /* 0x000000ff0e00720c */ /* 0x004fc60003f05070 */
[----:B------:R-:W2:Y:S01]  /*11e60*/  LDL.64 R14, [R1+0x90] ;  /* 0x00009000010e7983 */ /* 0x000ea20000100a00 */
[----:B---3--:R-:W-:Y:S01]  /*11e70*/  IMAD R2, R5, 0x1000, R2 ;  /* 0x0000100005027824 */ /* 0x008fe200078e0202 */
[----:B------:R-:W-:Y:S02]  /*11e80*/  R2UR UR7, R3 ;  /* 0x00000000030772ca */ /* 0x000fe400000e0000 */
[----:B----4-:R-:W-:Y:S02]  /*11e90*/  R2UR UR4, R6 ;  /* 0x00000000060472ca */ /* 0x010fe400000e0000 */
[----:B------:R-:W-:Y:S02]  /*11ea0*/  R2UR UR6, R2 ;  /* 0x00000000020672ca */ /* 0x000fe400000e0000 */
[----:B------:R-:W-:Y:S02]  /*11eb0*/  R2UR UR5, R7 ;  /* 0x00000000070572ca */ /* 0x000fe400000e0000 */
[----:B------:R-:W-:-:S11]  /*11ec0*/  VOTEU.ANY UP0, P0 ;  /* 0x00000000003f7886 */ /* 0x000fd60000000100 */
        /* <DEDUP_REMOVED lines=25> */
[--C-:B------:R-:W-:Y:S01]  /*12060*/  IMAD.MOV.U32 R7, RZ, RZ, R3.reuse ;  /* 0x000000ffff077224 */ /* 0x100fe200078e0003 */
        /* <DEDUP_REMOVED lines=9> */
[----:B------:R-:W-:Y:S01]  /*12100*/  IMAD.MOV.U32 R7, RZ, RZ, R3 ;  /* 0x000000ffff077224 */ /* 0x000fe200078e0003 */
[----:B------:R-:W-:-:S04]  /*12110*/  R2UR UR6, R6 ;  /* 0x00000000060672ca */ /* 0x000fc800000e0000 */
[----:B------:R-:W-:Y:S01]  /*12120*/  R2UR UR7, R7 ;  /* 0x00000000070772ca */ /* 0x000fe200000e0000 */
[----:B--2---:R-:W-:Y:S01]  /*12130*/  VIADD R14, R14, 0x200 ;  /* 0x000002000e0e7836 */ /* 0x004fe20000000000 */
[----:B------:R-:W-:-:S04]  /*12140*/  R2UR UR5, R15 ;  /* 0x000000000f0572ca */ /* 0x000fc800000e0000 */
        /* <DEDUP_REMOVED lines=121> */
[----:B------:R-:W-:Y:S02]  /*128e0*/  R2UR UR5, R17 ;  /* 0x00000000110572ca */ /* 0x000fe400000e0000 */
[----:B0-----:R-:W-:-:S05]  /*128f0*/  SHF.R.U32.HI R18, RZ, 0x7, R18 ;  /* 0x00000007ff127819 */ /* 0x001fca0000011612 */
[----:B------:R0:W1:Y:S01]  /*12900*/  SHFL.IDX PT, R5, R18, RZ, 0x1f ;  /* 0x00001fff12057589 */ /* 0x00006200000e0000 */
[----:B------:R-:W-:Y:S02]  /*12910*/  WARPGROUP.DEPBAR.LE gsb0, 0x0 ;  /* 0x00008000000079c5 */ /* 0x000fe40000010000 */
[----:B------:R-:W-:Y:S01]  /*12920*/  WARPGROUP.ARRIVE ;  /* 0x00000000000079c5 */ /* 0x000fe20000000000 */
[----:B------:R-:W-:Y:S01]  /*12930*/  VIADD R6, R2, 0x800 ;  /* 0x0000080002067836 */ /* 0x000fe20000000000 */
[----:B------:R-:W-:Y:S01]  /*12940*/  R2UR UR9, R9 ;  /* 0x00000000090972ca */ /* 0x000fe200000e0000 */
[----:B------:R-:W-:Y:S01]  /*12950*/  IMAD.MOV.U32 R17, RZ, RZ, R3 ;  /* 0x000000ffff117224 */ /* 0x000fe200078e0003 */
[----:B0-----:R-:W4:Y:S02]  /*12960*/  LDL.64 R18, [R1+0x90] ;  /* 0x0000900001127983 */ /* 0x001f240000100a00 */
[----:B------:R-:W-:Y:S01]  /*12970*/  HGMMA.64x64x16.F32.BF16 R24, gdesc[UR4], R24, gsb0 ;  /* 0x00e00000041879f0 */ /* 0x000fe20008001818 */
[----:B-1----:R-:W-:-:S04]  /*12980*/  ISETP.GT.AND P0, PT, R5, 0x7f, PT ;  /* 0x0000007f0500780c */ /* 0x002fc80003f04270 */
[----:B------:R-:W-:-:S04]  /*12990*/  SEL R5, RZ, 0x2, !P0 ;  /* 0x00000002ff057807 */ /* 0x000fc80004000000 */
[----:B------:R-:W-:Y:S01]  /*129a0*/  IADD3 R8, R8, 0x800, R5 ;  /* 0x0000080008087810 */ /* 0x000fe20007ffe005 */
[----:B------:R-:W-:Y:S01]  /*129b0*/  IMAD.IADD R16, R5, 0x1, R6 ;  /* 0x0000000105107824 */ /* 0x000fe200078e0206 */
[----:B------:R-:W-:Y:S01]  /*129c0*/  R2UR UR11, R17 ;  /* 0x00000000110b72ca */ /* 0x000fe200000e0000 */
[----:B------:R-:W-:Y:S01]  /*129d0*/  UMOV UR4, 0x1 ;  /* 0x0000000100047882 */ /* 0x000fe20000000000 */
[----:B------:R-:W-:Y:S02]  /*129e0*/  R2UR UR8, R8 ;  /* 0x00000000080872ca */ /* 0x000fe400000e0000 */
[----:B------:R-:W-:Y:S01]  /*129f0*/  R2UR UR10, R16 ;  /* 0x00000000100a72ca */ /* 0x000fe200000e0000 */
[----:B------:R-:W-:Y:S01]  /*12a00*/  UISETP.NE.U32.AND UP0, UPT, UR4, URZ, UPT ;  /* 0x0000003f0400728c */ /* 0x000fe2000bf05070 */
[----:B------:R-:W-:Y:S02]  /*12a10*/  WARPGROUP.DEPBAR.LE gsb0, 0x0 ;  /* 0x00008000000079c5 */ /* 0x000fe40000010000 */
[----:B------:R-:W-:-:S09]  /*12a20*/  WARPGROUP.ARRIVE ;  /* 0x00000000000079c5 */ /* 0x000fd20000000000 */
[----:B------:R-:W-:Y:S01]  /*12a30*/  HGMMA.64x64x16.F32.BF16 R24, gdesc[UR8], R24, UP0, gsb0 ;  /* 0x00e00000081879f0 */ /* 0x000fe2000b801818 */
[----:B------:R-:W-:-:S05]  /*12a40*/  IMAD.MOV.U32 R16, RZ, RZ, 0x4 ;  /* 0x00000004ff107424 */ /* 0x000fca00078e00ff */
[----:B------:R-:W-:Y:S01]  /*12a50*/  SEL R7, R16, 0x2, P0 ;  /* 0x0000000210077807 */ /* 0x000fe20000000000 */
[----:B------:R-:W-:-:S03]  /*12a60*/  IMAD.MOV.U32 R9, RZ, RZ, R3 ;  /* 0x000000ffff097224 */ /* 0x000fc600078e0003 */
[----:B--2---:R-:W-:Y:S01]  /*12a70*/  IADD3 R10, R7, 0x800, R10 ;  /* 0x00000800070a7810 */ /* 0x004fe20007ffe00a */
        /* <DEDUP_REMOVED lines=8> */
[----:B------:R-:W-:Y:S01]  /*12b00*/  IMAD.MOV.U32 R11, RZ, RZ, R3 ;  /* 0x000000ffff0b7224 */ /* 0x000fe200078e0003 */
[----:B------:R-:W2:Y:S07]  /*12b10*/  LDL.64 R16, [R1+0x90] ;  /* 0x0000900001107983 */ /* 0x000eae0000100a00 */
[----:B------:R-:W-:Y:S01]  /*12b20*/  HGMMA.64x64x16.F32.BF16 R24, gdesc[UR4], R24, gsb0 ;  /* 0x00e00000041879f0 */ /* 0x000fe20008001818 */
[----:B------:R-:W-:Y:S01]  /*12b30*/  IMAD.IADD R10, R6, 0x1, R9 ;  /* 0x00000001060a7824 */ /* 0x000fe200078e0209 */
[----:B---3--:R-:W-:Y:S01]  /*12b40*/  IADD3 R12, R9, 0x800, R12 ;  /* 0x00000800090c7810 */ /* 0x008fe20007ffe00c */
[----:B------:R0:W5:Y:S01]  /*12b50*/  LDL R8, [R1+0xc] ;  /* 0x00000c0001087983 */ /* 0x0001620000100800 */
        /* <DEDUP_REMOVED lines=13> */
[----:B----4-:R-:W-:Y:S02]  /*12c30*/  IMAD.IADD R14, R11, 0x1, R14 ;  /* 0x000000010b0e7824 */ /* 0x010fe400078e020e */
        /* <DEDUP_REMOVED lines=9> */
[C---:B------:R-:W-:Y:S01]  /*12cd0*/  IADD3 R10, R5.reuse, 0xa00, R18 ;  /* 0x00000a00050a7810 */ /* 0x040fe20007ffe012 */
[----:B------:R-:W-:Y:S01]  /*12ce0*/  IMAD.MOV.U32 R11, RZ, RZ, R19 ;  /* 0x000000ffff0b7224 */ /* 0x000fe200078e0013 */
[----:B------:R-:W3:Y:S06]  /*12cf0*/  LDL.64 R14, [R1+0x90] ;  /* 0x00009000010e7983 */ /* 0x000eec0000100a00 */
[----:B------:R-:W-:Y:S01]  /*12d00*/  HGMMA.64x64x16.F32.BF16 R24, gdesc[UR4], R24, gsb0 ;  /* 0x00e00000041879f0 */ /* 0x000fe20008001818 */
[----:B------:R-:W-:-:S02]  /*12d10*/  IMAD.IADD R12, R5, 0x1, R6 ;  /* 0x00000001050c7824 */ /* 0x000fc400078e0206 */
[----:B------:R-:W-:Y:S01]  /*12d20*/  IMAD.MOV.U32 R13, RZ, RZ, R3 ;  /* 0x000000ffff0d7224 */ /* 0x000fe200078e0003 */
[----:B------:R-:W-:Y:S01]  /*12d30*/  R2UR UR4, R10 ;  /* 0x000000000a0472ca */ /* 0x000fe200000e0000 */
[----:B------:R-:W4:Y:S01]  /*12d40*/  LDL.64 R18, [R1+0x90] ;  /* 0x0000900001127983 */ /* 0x000f220000100a00 */
        /* <DEDUP_REMOVED lines=18> */
[----:B--2---:R-:W-:Y:S01]  /*12e70*/  IADD3 R16, R9, 0xa00, R16 ;  /* 0x00000a0009107810 */ /* 0x004fe20007ffe010 */
[----:B------:R-:W2:Y:S07]  /*12e80*/  LDL.64 R12, [R1+0x90] ;  /* 0x00009000010c7983 */ /* 0x000eae0000100a00 */
        /* <DEDUP_REMOVED lines=26> */
[C---:B---3--:R-:W-:Y:S01]  /*13030*/  IADD3 R14, R5.reuse, 0xc00, R14 ;  /* 0x00000c00050e7810 */ /* 0x048fe20007ffe00e */
[----:B------:R-:W3:Y:S07]  /*13040*/  LDL.64 R16, [R1+0x90] ;  /* 0x0000900001107983 */ /* 0x000eee0000100a00 */
        /* <DEDUP_REMOVED lines=21> */
[----:B--2---:R-:W-:Y:S01]  /*131a0*/  IADD3 R12, R9, 0xc00, R12 ;  /* 0x00000c00090c7810 */ /* 0x004fe20007ffe00c */
[----:B------:R-:W-:Y:S01]  /*131b0*/  IMAD.MOV.U32 R11, RZ, RZ, R3 ;  /* 0x000000ffff0b7224 */ /* 0x000fe200078e0003 */
[----:B------:R-:W2:Y:S06]  /*131c0*/  LDL.64 R18, [R1+0x90] ;  /* 0x0000900001127983 */ /* 0x000eac0000100a00 */
        /* <DEDUP_REMOVED lines=20> */
[----:B------:R-:W2:Y:S01]  /*13310*/  LDL.64 R56, [R1+0x90] ;  /* 0x0000900001387983 */ /* 0x000ea20000100a00 */
[----:B------:R-:W-:Y:S02]  /*13320*/  R2UR UR6, R12 ;  /* 0x000000000c0672ca */ /* 0x000fe400000e0000 */
[----:B------:R-:W-:Y:S01]  /*13330*/  R2UR UR7, R13 ;  /* 0x000000000d0772ca */ /* 0x000fe200000e0000 */
[----:B------:R-:W-:-:S02]  /*13340*/  WARPGROUP.DEPBAR.LE gsb0, 0x0 ;  /* 0x00008000000079c5 */ /* 0x000fc40000010000 */
[----:B------:R-:W-:Y:S01]  /*13350*/  WARPGROUP.ARRIVE ;  /* 0x00000000000079c5 */ /* 0x000fe20000000000 */
[----:B------:R-:W-:Y:S01]  /*13360*/  VIADD R6, R2, 0xe00 ;  /* 0x00000e0002067836 */ /* 0x000fe20000000000 */
[C---:B---3--:R-:W-:Y:S01]  /*13370*/  IADD3 R16, R5.reuse, 0xe00, R16 ;  /* 0x00000e0005107810 */ /* 0x048fe20007ffe010 */
[----:B------:R-:W-:Y:S01]  /*13380*/  IMAD.MOV.U32 R11, RZ, RZ, R3 ;  /* 0x000000ffff0b7224 */ /* 0x000fe200078e0003 */
[----:B------:R-:W3:Y:S06]  /*13390*/  LDL R12, [R1] ;  /* 0x00000000010c7983 */ /* 0x000eec0000100800 */
[----:B------:R-:W-:Y:S01]  /*133a0*/  HGMMA.64x64x16.F32.BF16 R24, gdesc[UR4], R24, gsb0 ;  /* 0x00e00000041879f0 */ /* 0x000fe20008001818 */
[----:B------:R-:W-:Y:S01]  /*133b0*/  IMAD.IADD R10, R5, 0x1, R6 ;  /* 0x00000001050a7824 */ /* 0x000fe200078e0206 */
[----:B------:R-:W-:Y:S01]  /*133c0*/  R2UR UR7, R11 ;  /* 0x000000000b0772ca */ /* 0x000fe200000e0000 */
[----:B------:R0:W5:Y:S01]  /*133d0*/  LDL R5, [R1+0x1c0] ;  /* 0x0001c00001057983 */ /* 0x0001620000100800 */
[----:B------:R-:W-:-:S02]  /*133e0*/  R2UR UR4, R16 ;  /* 0x00000000100472ca */ /* 0x000fc400000e0000 */
[----:B------:R-:W-:Y:S02]  /*133f0*/  R2UR UR6, R10 ;  /* 0x000000000a0672ca */ /* 0x000fe400000e0000 */
[----:B------:R-:W-:Y:S01]  /*13400*/  R2UR UR5, R17 ;  /* 0x00000000110572ca */ /* 0x000fe200000e0000 */
[----:B------:R-:W-:Y:S02]  /*13410*/  WARPGROUP.DEPBAR.LE gsb0, 0x0 ;  /* 0x00008000000079c5 */ /* 0x000fe40000010000 */
        /* <DEDUP_REMOVED lines=13> */
[----:B--2---:R-:W-:Y:S01]  /*134f0*/  IADD3 R18, R9, 0xe00, R18 ;  /* 0x00000e0009127810 */ /* 0x004fe20007ffe012 */
        /* <DEDUP_REMOVED lines=54> */
[----:B---3--:R-:W-:-:S03]  /*13860*/  LOP3.LUT R2, R12, 0x1, RZ, 0xfc, !PT ;  /* 0x000000010c027812 */ /* 0x008fc600078efcff */
        /* <DEDUP_REMOVED lines=8> */
.L_x_5194:
[----:B------:R-:W-:Y:S05]  /*138f0*/  BSYNC B0 ;  /* 0x0000000000007941 */ /* 0x000fea0003800000 */
.L_x_5193:
[----:B------:R-:W2:Y:S02]  /*13900*/  LDL.64 R2, [R1+0x20] ;  /* 0x0000200001027983 */ /* 0x000ea40000100a00 */
[----:B--2---:R-:W-:-:S05]  /*13910*/  MOV R2, R2 ;  /* 0x0000000200027202 */ /* 0x004fca0000000f00 */
[----:B-----5:R-:W-:-:S05]  /*13920*/  IMAD R5, R5, 0x8, R2 ;  /* 0x0000000805057824 */ /* 0x020fca00078e0202 */
[----:B------:R-:W-:-:S04]  /*13930*/  PRMT R5, R8, 0x654, R5 ;  /* 0x0000065408057816 */ /* 0x000fc80000000005 */
[----:B------:R0:W-:Y:S01]  /*13940*/  SYNCS.ARRIVE.TRANS64.RED.A1T0 RZ, [R5+URZ], RZ ;  /* 0x000000ff05ff79a7 */ /* 0x0001e2000810043f */
[----:B------:R-:W2:Y:S04]  /*13950*/  LDL.64 R2, [R1+0x1d0] ;  /* 0x0001d00001027983 */ /* 0x000ea80000100a00 */
[----:B------:R-:W3:Y:S04]  /*13960*/  LDL R9, [R1+0x1f0] ;  /* 0x0001f00001097983 */ /* 0x000ee80000100800 */
[----:B------:R-:W4:Y:S04]  /*13970*/  LDL.64 R10, [R1+0x1e0] ;  /* 0x0001e000010a7983 */ /* 0x000f280000100a00 */
[----:B------:R-:W4:Y:S01]  /*13980*/  LDL.64 R12, [R1+0xb8] ;  /* 0x0000b800010c7983 */ /* 0x000f220000100a00 */
[----:B--2---:R-:W-:-:S02]  /*13990*/  FMNMX.FTZ R4, R24, R2, !PT ;  /* 0x0000000218047209 */ /* 0x004fc40007810000 */
[----:B------:R-:W-:Y:S02]  /*139a0*/  FMNMX.FTZ R6, R26, R3, !PT ;  /* 0x000000031a067209 */ /* 0x000fe40007810000 */
[----:B0-----:R-:W-:Y:S02]  /*139b0*/  FMNMX.FTZ R5, R25, R4, !PT ;  /* 0x0000000419057209 */ /* 0x001fe40007810000 */
        /* <DEDUP_REMOVED lines=28> */
[----:B------:R-:W-:-:S03]  /*13b80*/  FMNMX.FTZ R5, R55, R6, !PT ;  /* 0x0000000637057209 */ /* 0x000fc60007810000 */
[----:B------:R-:W0:Y:S04]  /*13b90*/  SHFL.BFLY PT, R7, R4, 0x2, 0x1f ;  /* 0x0c401f0004077f89 */ /* 0x000e2800000e0000 */
[----:B------:R-:W-:Y:S04]  /*13ba0*/  STL.64 [R1+0x1d0], R4 ;  /* 0x0001d00401007387 */ /* 0x000fe80000100a00 */
[----:B------:R-:W2:Y:S01]  /*13bb0*/  LDL R14, [R1+0x1d4] ;  /* 0x0001d400010e7983 */ /* 0x000ea20000100800 */
[----:B0-----:R-:W-:-:S05]  /*13bc0*/  FMNMX.FTZ R7, R4, R7, !PT ;  /* 0x0000000704077209 */ /* 0x001fca0007810000 */
[----:B------:R-:W0:Y:S02]  /*13bd0*/  SHFL.BFLY PT, R6, R7, 0x1, 0x1f ;  /* 0x0c201f0007067f89 */ /* 0x000e2400000e0000 */
[----:B0-----:R-:W-:-:S05]  /*13be0*/  FMNMX.FTZ R6, R7, R6, !PT ;  /* 0x0000000607067209 */ /* 0x001fca0007810000 */
[----:B------:R-:W-:Y:S04]  /*13bf0*/  STL [R1+0x1d0], R6 ;  /* 0x0001d00601007387 */ /* 0x000fe80000100800 */
[----:B------:R-:W3:Y:S04]  /*13c00*/  LDL R15, [R1+0x1d0] ;  /* 0x0001d000010f7983 */ /* 0x000ee80000100800 */
[----:B--2---:R-:W0:Y:S02]  /*13c10*/  SHFL.BFLY PT, R5, R14, 0x2, 0x1f ;  /* 0x0c401f000e057f89 */ /* 0x004e2400000e0000 */
[----:B0-----:R-:W-:-:S05]  /*13c20*/  FMNMX.FTZ R5, R5, R14, !PT ;  /* 0x0000000e05057209 */ /* 0x001fca0007810000 */
[----:B------:R-:W0:Y:S02]  /*13c30*/  SHFL.BFLY PT, R4, R5, 0x1, 0x1f ;  /* 0x0c201f0005047f89 */ /* 0x000e2400000e0000 */
[----:B0-----:R-:W-:Y:S01]  /*13c40*/  FMNMX.FTZ R4, R5, R4, !PT ;  /* 0x0000000405047209 */ /* 0x001fe20007810000 */
[----:B---3--:R-:W-:-:S04]  /*13c50*/  FADD.FTZ R2, R2, -R15 ;  /* 0x8000000f02027221 */ /* 0x008fc80000010000 */
[----:B------:R-:W-:Y:S01]  /*13c60*/  FADD.FTZ R8, R3, -R4 ;  /* 0x8000000403087221 */ /* 0x000fe20000010000 */
[----:B------:R-:W-:-:S03]  /*13c70*/  FMUL.FTZ R2, R2, R9 ;  /* 0x0000000902027220 */ /* 0x000fc60000410000 */
[----:B------:R-:W-:Y:S01]  /*13c80*/  FMUL.FTZ R8, R9, R8 ;  /* 0x0000000809087220 */ /* 0x000fe20000410000 */
[----:B------:R-:W4:Y:S08]  /*13c90*/  MUFU.EX2 R171, R2 ;  /* 0x0000000200ab7308 */ /* 0x000f300000000800 */
[----:B------:R-:W0:Y:S01]  /*13ca0*/  MUFU.EX2 R160, R8 ;  /* 0x0000000800a07308 */ /* 0x000e220000000800 */
[----:B------:R1:W-:Y:S01]  /*13cb0*/  STL [R1+0x1d4], R4 ;  /* 0x0001d40401007387 */ /* 0x0003e20000100800 */
[----:B----4-:R-:W-:Y:S01]  /*13cc0*/  FMUL.FTZ R10, R171, R10 ;  /* 0x0000000aab0a7220 */ /* 0x010fe20000410000 */
[----:B0-----:R-:W-:-:S05]  /*13cd0*/  FMUL.FTZ R11, R11, R160 ;  /* 0x000000a00b0b7220 */ /* 0x001fca0000410000 */
[----:B------:R1:W-:Y:S04]  /*13ce0*/  STL.64 [R1+0x1e0], R10 ;  /* 0x0001e00a01007387 */ /* 0x0003e80000100a00 */
[----:B------:R-:W2:Y:S01]  /*13cf0*/  LD.E R3, desc[UR36][R12.64+0x4] ;  /* 0x000004240c037980 */ /* 0x000ea2000c101900 */
[----:B------:R-:W-:Y:S01]  /*13d00*/  BSSY B0, `(.L_x_5195) ;  /* 0x000000c000007945 */ /* 0x000fe20003800000 */
[----:B--2---:R-:W-:-:S13]  /*13d10*/  ISETP.NE.AND P0, PT, R3, RZ, PT ;  /* 0x000000ff0300720c */ /* 0x004fda0003f05270 */
[----:B-1----:R-:W-:Y:S05]  /*13d20*/  @P0 BRA `(.L_x_5196) ;  /* 0x0000000000240947 */ /* 0x002fea0003800000 */
[----:B------:R-:W2:Y:S04]  /*13d30*/  LDL.64 R6, [R1+0xc0] ;  /* 0x0000c00001067983 */ /* 0x000ea80000100a00 */
[----:B------:R-:W3:Y:S04]  /*13d40*/  LD.E R13, desc[UR36][R12.64] ;  /* 0x000000240c0d7980 */ /* 0x000ee8000c101900 */
[----:B--2---:R-:W2:Y:S01]  /*13d50*/  LD.E.64 R4, desc[UR36][R6.64] ;  /* 0x0000002406047980 */ /* 0x004ea2000c101b00 */
[----:B---3--:R-:W-:-:S04]  /*13d60*/  IMAD R2, R20, 0x40, R13 ;  /* 0x0000004014027824 */ /* 0x008fc800078e020d */
[----:B--2---:R-:W-:-:S05]  /*13d70*/  IMAD.WIDE R2, R2, 0x4, R4 ;  /* 0x0000000402027825 */ /* 0x004fca00078e0204 */
[----:B------:R0:W-:Y:S04]  /*13d80*/  ST.E desc[UR36][R2.64], R171 ;  /* 0x000000ab02007985 */ /* 0x0001e8000c101924 */
[----:B------:R-:W2:Y:S04]  /*13d90*/  LDL.64 R12, [R1+0xb8] ;  /* 0x0000b800010c7983 */ /* 0x000ea80000100a00 */
[----:B--2---:R-:W2:Y:S02]  /*13da0*/  LD.E R4, desc[UR36][R12.64+0x4] ;  /* 0x000004240c047980 */ /* 0x004ea4000c101900 */
[----:B0-2---:R-:W-:-:S13]  /*13db0*/  ISETP.NE.AND P0, PT, R4, RZ, PT ;  /* 0x000000ff0400720c */ /* 0x005fda0003f05270 */
.L_x_5196:
[----:B------:R-:W-:Y:S05]  /*13dc0*/  BSYNC B0 ;  /* 0x0000000000007941 */ /* 0x000fea0003800000 */
.L_x_5195:
[----:B------:R-:W-:Y:S04]  /*13dd0*/  BSSY B0, `(.L_x_5197) ;  /* 0x0000009000007945 */ /* 0x000fe80003800000 */
[----:B------:R-:W-:Y:S05]  /*13de0*/  @P0 BRA `(.L_x_5198) ;  /* 0x00000000001c0947 */ /* 0x000fea0003800000 */
[----:B------:R-:W2:Y:S04]  /*13df0*/  LDL.64 R4, [R1+0xc0] ;  /* 0x0000c00001047983 */ /* 0x000ea80000100a00 */
[----:B------:R-:W3:Y:S04]  /*13e00*/  LD.E R13, desc[UR36][R12.64] ;  /* 0x000000240c0d7980 */ /* 0x000ee8000c101900 */
[----:B--2---:R-:W2:Y:S01]  /*13e10*/  LD.E.64 R2, desc[UR36][R4.64] ;  /* 0x0000002404027980 */ /* 0x004ea2000c101b00 */
[----:B---3--:R-:W-:-:S04]  /*13e20*/  IMAD R20, R20, 0x40, R13 ;  /* 0x0000004014147824 */ /* 0x008fc800078e020d */
[----:B------:R-:W-:-:S04]  /*13e30*/  VIADD R20, R20, 0x8 ;  /* 0x0000000814147836 */ /* 0x000fc80000000000 */
[----:B--2---:R-:W-:-:S05]  /*13e40*/  IMAD.WIDE R2, R20, 0x4, R2 ;  /* 0x0000000414027825 */ /* 0x004fca00078e0202 */
[----:B------:R0:W-:Y:S02]  /*13e50*/  ST.E desc[UR36][R2.64], R160 ;  /* 0x000000a002007985 */ /* 0x0001e4000c101924 */
.L_x_5198:
[----:B------:R-:W-:Y:S05]  /*13e60*/  BSYNC B0 ;  /* 0x0000000000007941 */ /* 0x000fea0003800000 */
.L_x_5197:
[----:B------:R-:W2:Y:S04]  /*13e70*/  LDL R173, [R1+0x1f0] ;  /* 0x0001f00001ad7983 */ /* 0x000ea80000100800 */
[----:B------:R-:W2:Y:S04]  /*13e80*/  LDL.64 R18, [R1+0x1d0] ;  /* 0x0001d00001127983 */ /* 0x000ea80000100a00 */
        /* <DEDUP_REMOVED lines=56> */
[----:B------:R-:W4:Y:S01]  /*14210*/  LDL.64 R182, [R1+0x3d8] ;  /* 0x0003d80001b67983 */ /* 0x000f220000100a00 */
[----:B--2---:R-:W-:-:S04]  /*14220*/  FMUL.FTZ R18, R18, R173 ;  /* 0x000000ad12127220 */ /* 0x004fc80000410000 */
[-CC-:B0-----:R-:W-:Y:S01]  /*14230*/  FFMA.FTZ R2, R40, R173.reuse, -R18.reuse ;  /* 0x000000ad28027223 */ /* 0x181fe20000010812 */
[-CC-:B------:R-:W-:Y:S02]  /*14240*/  FFMA.FTZ R11, R41, R173.reuse, -R18.reuse ;  /* 0x000000ad290b7223 */ /* 0x180fe40000010812 */
[----:B------:R-:W2:Y:S01]  /*14250*/  LDL.64 R40, [R1+0x2b8] ;  /* 0x0002b80001287983 */ /* 0x000ea20000100a00 */
        /* <DEDUP_REMOVED lines=15> */
[-CC-:B------:R-:W-:Y:S01]  /*14350*/  FFMA.FTZ R16, R26, R173.reuse, -R162.reuse ;  /* 0x000000ad1a107223 */ /* 0x180fe200000108a2 */
[-CC-:B------:R-:W-:Y:S01]  /*14360*/  FFMA.FTZ R157, R27, R173.reuse, -R162.reuse ;  /* 0x000000ad1b9d7223 */ /* 0x180fe200000108a2 */
        /* <DEDUP_REMOVED lines=8> */
[----:B------:R-:W3:Y:S01]  /*143f0*/  MUFU.EX2 R16, R16 ;  /* 0x0000001000107308 */ /* 0x000ee20000000800 */
[-CC-:B------:R-:W-:Y:S01]  /*14400*/  FFMA.FTZ R159, R30, R173.reuse, -R162.reuse ;  /* 0x000000ad1e9f7223 */ /* 0x180fe200000108a2 */
[----:B------:R-:W-:-:S06]  /*14410*/  FFMA.FTZ R20, R31, R173, -R162 ;  /* 0x000000ad1f147223 */ /* 0x000fcc00000108a2 */
[----:B------:R-:W0:Y:S01]  /*14420*/  MUFU.EX2 R5, R5 ;  /* 0x0000000500057308 */ /* 0x000e220000000800 */
[----:B------:R-:W-:-:S07]  /*14430*/  FFMA.FTZ R161, R34, R173, -R162 ;  /* 0x000000ad22a17223 */ /* 0x000fce00000108a2 */
[----:B------:R-:W1:Y:S08]  /*14440*/  MUFU.EX2 R157, R157 ;  /* 0x0000009d009d7308 */ /* 0x000e700000000800 */
[----:B------:R-:W1:Y:S08]  /*14450*/  MUFU.EX2 R156, R156 ;  /* 0x0000009c009c7308 */ /* 0x000e700000000800 */
[----:B------:R-:W1:Y:S08]  /*14460*/  MUFU.EX2 R159, R159 ;  /* 0x0000009f009f7308 */ /* 0x000e700000000800 */
[----:B------:R-:W1:Y:S01]  /*14470*/  MUFU.EX2 R158, R158 ;  /* 0x0000009e009e7308 */ /* 0x000e620000000800 */
[----:B---3--:R-:W-:Y:S01]  /*14480*/  FADD.FTZ R30, R16, R155 ;  /* 0x0000009b101e7221 */ /* 0x008fe20000010000 */
[----:B------:R-:W-:-:S06]  /*14490*/  FFMA.FTZ R163, R38, R173, -R162 ;  /* 0x000000ad26a37223 */ /* 0x000fcc00000108a2 */
[----:B------:R-:W3:Y:S01]  /*144a0*/  MUFU.EX2 R20, R20 ;  /* 0x0000001400147308 */ /* 0x000ee20000000800 */
[----:B0-----:R-:W-:-:S07]  /*144b0*/  FADD.FTZ R31, R5, R154 ;  /* 0x0000009a051f7221 */ /* 0x001fce0000010000 */
[----:B------:R-:W0:Y:S08]  /*144c0*/  MUFU.EX2 R7, R7 ;  /* 0x0000000700077308 */ /* 0x000e300000000800 */
[----:B------:R3:W-:Y:S01]  /*144d0*/  MUFU.EX2 R19, R18 ;  /* 0x0000001200137308 */ /* 0x0007e20000000800 */
[----:B-1----:R-:W-:Y:S01]  /*144e0*/  FADD.FTZ R30, R157, R30 ;  /* 0x0000001e9d1e7221 */ /* 0x002fe20000010000 */
[----:B---3--:R-:W-:-:S06]  /*144f0*/  FFMA.FTZ R18, R35, R173, -R162 ;  /* 0x000000ad23127223 */ /* 0x008fcc00000108a2 */
[----:B------:R-:W1:Y:S01]  /*14500*/  MUFU.EX2 R161, R161 ;  /* 0x000000a100a17308 */ /* 0x000e620000000800 */
[----:B------:R-:W-:Y:S01]  /*14510*/  FADD.FTZ R31, R156, R31 ;  /* 0x0000001f9c1f7221 */ /* 0x000fe20000010000 */
[----:B------:R-:W-:-:S06]  /*14520*/  FFMA.FTZ R164, R39, R173, -R162 ;  /* 0x000000ad27a47223 */ /* 0x000fcc00000108a2 */
[----:B------:R-:W3:Y:S01]  /*14530*/  MUFU.EX2 R3, R3 ;  /* 0x0000000300037308 */ /* 0x000ee20000000800 */
[----:B------:R-:W-:Y:S01]  /*14540*/  FADD.FTZ R35, R159, R30 ;  /* 0x0000001e9f237221 */ /* 0x000fe20000010000 */
[----:B------:R-:W-:-:S06]  /*14550*/  FADD.FTZ R30, R158, R31 ;  /* 0x0000001f9e1e7221 */ /* 0x000fcc0000010000 */
[----:B------:R-:W3:Y:S01]  /*14560*/  MUFU.EX2 R18, R18 ;  /* 0x0000001200127308 */ /* 0x000ee20000000800 */
[----:B------:R-:W-:-:S07]  /*14570*/  FFMA.FTZ R165, R42, R173, -R162 ;  /* 0x000000ad2aa57223 */ /* 0x000fce00000108a2 */
[----:B------:R-:W3:Y:S01]  /*14580*/  MUFU.EX2 R6, R6 ;  /* 0x0000000600067308 */ /* 0x000ee20000000800 */
[----:B------:R-:W-:Y:S01]  /*14590*/  FADD.FTZ R34, R20, R35 ;  /* 0x0000002314227221 */ /* 0x000fe20000010000 */
[----:B0-----:R-:W-:-:S06]  /*145a0*/  FADD.FTZ R30, R7, R30 ;  /* 0x0000001e071e7221 */ /* 0x001fcc0000010000 */
[----:B------:R-:W0:Y:S01]  /*145b0*/  MUFU.EX2 R163, R163 ;  /* 0x000000a300a37308 */ /* 0x000e220000000800 */
[----:B------:R-:W-:-:S07]  /*145c0*/  FFMA.FTZ R166, R43, R173, -R162 ;  /* 0x000000ad2ba67223 */ /* 0x000fce00000108a2 */
[----:B------:R-:W0:Y:S01]  /*145d0*/  MUFU.EX2 R4, R4 ;  /* 0x0000000400047308 */ /* 0x000e220000000800 */
[----:B-1----:R-:W-:Y:S01]  /*145e0*/  FADD.FTZ R35, R161, R34 ;  /* 0x00000022a1237221 */ /* 0x002fe20000010000 */
[----:B---3--:R-:W-:-:S06]  /*145f0*/  FADD.FTZ R31, R3, R30 ;  /* 0x0000001e031f7221 */ /* 0x008fcc0000010000 */
[----:B------:R-:W-:Y:S01]  /*14600*/  MUFU.EX2 R9, R9 ;  /* 0x0000000900097308 */ /* 0x000fe20000000800 */
[----:B------:R-:W-:-:S07]  /*14610*/  FFMA.FTZ R167, R46, R173, -R162 ;  /* 0x000000ad2ea77223 */ /* 0x000fce00000108a2 */
[----:B------:R-:W1:Y:S01]  /*14620*/  MUFU.EX2 R164, R164 ;  /* 0x000000a400a47308 */ /* 0x000e620000000800 */
[----:B------:R-:W-:Y:S01]  /*14630*/  FADD.FTZ R30, R18, R35 ;  /* 0x00000023121e7221 */ /* 0x000fe20000010000 */
[----:B------:R-:W-:-:S06]  /*14640*/  FADD.FTZ R31, R6, R31 ;  /* 0x0000001f061f7221 */ /* 0x000fcc0000010000 */
[----:B------:R-:W-:Y:S01]  /*14650*/  MUFU.EX2 R2, R2 ;  /* 0x0000000200027308 */ /* 0x000fe20000000800 */
[----:B------:R-:W-:-:S07]  /*14660*/  FFMA.FTZ R168, R47, R173, -R162 ;  /* 0x000000ad2fa87223 */ /* 0x000fce00000108a2 */
[----:B------:R-:W3:Y:S01]  /*14670*/  MUFU.EX2 R165, R165 ;  /* 0x000000a500a57308 */ /* 0x000ee20000000800 */
[----:B0-----:R-:W-:Y:S01]  /*14680*/  FADD.FTZ R35, R163, R30 ;  /* 0x0000001ea3237221 */ /* 0x001fe20000010000 */
[----:B------:R-:W-:-:S06]  /*14690*/  FADD.FTZ R30, R4, R31 ;  /* 0x0000001f041e7221 */ /* 0x000fcc0000010000 */
[----:B------:R-:W-:Y:S01]  /*146a0*/  MUFU.EX2 R11, R11 ;  /* 0x0000000b000b7308 */ /* 0x000fe20000000800 */
[----:B------:R-:W-:-:S07]  /*146b0*/  FFMA.FTZ R153, R50, R173, -R162 ;  /* 0x000000ad32997223 */ /* 0x000fce00000108a2 */
[----:B------:R-:W0:Y:S01]  /*146c0*/  MUFU.EX2 R166, R166 ;  /* 0x000000a600a67308 */ /* 0x000e220000000800 */
[----:B-1----:R-:W-:Y:S01]  /*146d0*/  FADD.FTZ R34, R164, R35 ;  /* 0x00000023a4227221 */ /* 0x002fe20000010000 */
[----:B------:R-:W-:-:S06]  /*146e0*/  FADD.FTZ R31, R9, R30 ;  /* 0x0000001e091f7221 */ /* 0x000fcc0000010000 */
[----:B------:R-:W-:Y:S01]  /*146f0*/  MUFU.EX2 R8, R8 ;  /* 0x0000000800087308 */ /* 0x000fe20000000800 */
[----:B------:R-:W-:-:S07]  /*14700*/  FFMA.FTZ R170, R51, R173, -R162 ;  /* 0x000000ad33aa7223 */ /* 0x000fce00000108a2 */
[----:B------:R-:W1:Y:S01]  /*14710*/  MUFU.EX2 R167, R167 ;  /* 0x000000a700a77308 */ /* 0x000e620000000800 */
[----:B---3--:R-:W-:Y:S01]  /*14720*/  FADD.FTZ R35, R165, R34 ;  /* 0x00000022a5237221 */ /* 0x008fe20000010000 */
        /* <DEDUP_REMOVED lines=11> */
[----:B------:R-:W-:Y:S08]  /*147e0*/  MUFU.EX2 R17, R17 ;  /* 0x0000001100117308 */ /* 0x000ff00000000800 */
[----:B------:R-:W1:Y:S01]  /*147f0*/  MUFU.EX2 R170, R170 ;  /* 0x000000aa00aa7308 */ /* 0x000e620000000800 */
[----:B---3--:R-:W-:Y:S01]  /*14800*/  FADD.FTZ R34, R168, R35 ;  /* 0x00000023a8227221 */ /* 0x008fe20000010000 */
[----:B------:R-:W-:-:S06]  /*14810*/  FADD.FTZ R31, R15, R30 ;  /* 0x0000001e0f1f7221 */ /* 0x000fcc0000010000 */
[----:B------:R-:W3:Y:S08]  /*14820*/  MUFU.EX2 R14, R14 ;  /* 0x0000000e000e7308 */ /* 0x000ef00000000800 */
[----:B------:R-:W2:Y:S01]  /*14830*/  MUFU.EX2 R169, R169 ;  /* 0x000000a900a97308 */ /* 0x000ea20000000800 */
[----:B0-----:R-:W-:Y:S01]  /*14840*/  FADD.FTZ R35, R153, R34 ;  /* 0x0000002299237221 */ /* 0x001fe20000010000 */
[----:B------:R-:W-:-:S06]  /*14850*/  FADD.FTZ R30, R10, R31 ;  /* 0x0000001f0a1e7221 */ /* 0x000fcc0000010000 */
[----:B------:R-:W0:Y:S01]  /*14860*/  MUFU.EX2 R172, R172 ;  /* 0x000000ac00ac7308 */ /* 0x000e220000000800 */
[----:B-1----:R-:W-:Y:S01]  /*14870*/  FADD.FTZ R34, R170, R35 ;  /* 0x00000023aa227221 */ /* 0x002fe20000010000 */
[----:B------:R-:W-:-:S04]  /*14880*/  FADD.FTZ R31, R17, R30 ;  /* 0x0000001e111f7221 */ /* 0x000fc80000010000 */
[----:B---3--:R-:W-:Y:S01]  /*14890*/  FADD.FTZ R30, R14, R31 ;  /* 0x0000001f0e1e7221 */ /* 0x008fe20000010000 */
[----:B--2---:R-:W-:-:S03]  /*148a0*/  FADD.FTZ R35, R169, R34 ;  /* 0x00000022a9237221 */ /* 0x004fc60000010000 */
[----:B------:R-:W-:Y:S01]  /*148b0*/  FADD.FTZ R30, R19, R30 ;  /* 0x0000001e131e7221 */ /* 0x000fe20000010000 */
[C---:B------:R-:W-:Y:S01]  /*148c0*/  FMUL.FTZ R41, R160.reuse, R41 ;  /* 0x00000029a0297220 */ /* 0x040fe20000410000 */
[C---:B------:R-:W-:Y:S01]  /*148d0*/  FMUL.FTZ R40, R160.reuse, R40 ;  /* 0x00000028a0287220 */ /* 0x040fe20000410000 */
[C---:B----4-:R-:W-:Y:S01]  /*148e0*/  FMUL.FTZ R175, R160.reuse, R175 ;  /* 0x000000afa0af7220 */ /* 0x050fe20000410000 */
[----:B------:R-:W-:Y:S01]  /*148f0*/  FMUL.FTZ R174, R160, R174 ;  /* 0x000000aea0ae7220 */ /* 0x000fe20000410000 */
[----:B0-----:R-:W-:Y:S01]  /*14900*/  FADD.FTZ R31, R172, R35 ;  /* 0x00000023ac1f7221 */ /* 0x001fe20000010000 */
[C---:B------:R-:W-:Y:S01]  /*14910*/  FMUL.FTZ R35, R171.reuse, R13 ;  /* 0x0000000dab237220 */ /* 0x040fe20000410000 */
[----:B------:R-:W-:-:S03]  /*14920*/  FMUL.FTZ R34, R171, R12 ;  /* 0x0000000cab227220 */ /* 0x000fc60000410000 */
[----:B------:R-:W-:Y:S01]  /*14930*/  STL.64 [R1+0x1e0], R30 ;  /* 0x0001e01e01007387 */ /* 0x000fe20000100a00 */
[----:B------:R-:W-:Y:S01]  /*14940*/  BAR.SYNC.DEFER_BLOCKING 0xf, 0x100 ;  /* 0x03c4000000007b1d */ /* 0x000fe20000010000 */
        /* <DEDUP_REMOVED lines=16> */
[----:B------:R-:W2:Y:S04]  /*14a50*/  LD.E.64 R12, desc[UR36][R96.64+0x8] ;  /* 0x00000824600c7980 */ /* 0x000ea8000c101b00 */
[----:B------:R-:W3:Y:S04]  /*14a60*/  LD.E.64 R154, desc[UR36][R96.64] ;  /* 0x00000024609a7980 */ /* 0x000ee8000c101b00 */
[----:B------:R-:W-:Y:S04]  /*14a70*/  STL.64 [R1+0x2b8], R40 ;  /* 0x0002b82801007387 */ /* 0x000fe80000100a00 */
[----:B------:R0:W-:Y:S01]  /*14a80*/  STL.64 [R1+0x398], R174 ;  /* 0x000398ae01007387 */ /* 0x0001e20000100a00 */
[C---:B------:R-:W-:Y:S01]  /*14a90*/  FMUL.FTZ R77, R171.reuse, R77 ;  /* 0x0000004dab4d7220 */ /* 0x040fe20000410000 */
[C---:B------:R-:W-:Y:S01]  /*14aa0*/  FMUL.FTZ R76, R171.reuse, R76 ;  /* 0x0000004cab4c7220 */ /* 0x040fe20000410000 */
[C---:B------:R-:W-:Y:S01]  /*14ab0*/  FMUL.FTZ R85, R171.reuse, R85 ;  /* 0x00000055ab557220 */ /* 0x040fe20000410000 */
[C---:B------:R-:W-:Y:S01]  /*14ac0*/  FMUL.FTZ R84, R171.reuse, R84 ;  /* 0x00000054ab547220 */ /* 0x040fe20000410000 */
[C---:B------:R-:W-:Y:S01]  /*14ad0*/  FMUL.FTZ R83, R171.reuse, R83 ;  /* 0x00000053ab537220 */ /* 0x040fe20000410000 */
[C---:B------:R-:W-:Y:S01]  /*14ae0*/  FMUL.FTZ R82, R171.reuse, R82 ;  /* 0x00000052ab527220 */ /* 0x040fe20000410000 */
[----:B0-----:R-:W4:Y:S01]  /*14af0*/  LDL R174, [R1+0x2b8] ;  /* 0x0002b80001ae7983 */ /* 0x001f220000100800 */
        /* <DEDUP_REMOVED lines=162> */
[----:B0-----:R-:W3:Y:S04]  /*15520*/  LDL R24, [R1+0x200] ;  /* 0x0002000001187983 */ /* 0x001ee80000100800 */
[----:B------:R-:W3:Y:S04]  /*15530*/  LDL R88, [R1+0x204] ;  /* 0x0002040001587983 */ /* 0x000ee80000100800 */
[----:B------:R-:W3:Y:S04]  /*15540*/  LDL R90, [R1+0x208] ;  /* 0x00020800015a7983 */ /* 0x000ee80000100800 */
[----:B------:R-:W3:Y:S04]  /*15550*/  LDL R92, [R1+0x20c] ;  /* 0x00020c00015c7983 */ /* 0x000ee80000100800 */
[----:B-1----:R-:W3:Y:S04]  /*15560*/  LDL R28, [R1+0x210] ;  /* 0x00021000011c7983 */ /* 0x002ee80000100800 */
[----:B------:R-:W3:Y:S04]  /*15570*/  LDL R94, [R1+0x214] ;  /* 0x00021400015e7983 */ /* 0x000ee80000100800 */
[----:B------:R-:W3:Y:S04]  /*15580*/  LDL R96, [R1+0x218] ;  /* 0x0002180001607983 */ /* 0x000ee80000100800 */
[----:B------:R-:W3:Y:S04]  /*15590*/  LDL R98, [R1+0x21c] ;  /* 0x00021c0001627983 */ /* 0x000ee80000100800 */
[----:B------:R-:W3:Y:S04]  /*155a0*/  LDL R30, [R1+0x220] ;  /* 0x00022000011e7983 */ /* 0x000ee80000100800 */
[----:B------:R-:W3:Y:S04]  /*155b0*/  LDL R100, [R1+0x224] ;  /* 0x0002240001647983 */ /* 0x000ee80000100800 */
[----:B------:R-:W3:Y:S04]  /*155c0*/  LDL R102, [R1+0x228] ;  /* 0x0002280001667983 */ /* 0x000ee80000100800 */
[----:B------:R-:W3:Y:S04]  /*155d0*/  LDL R104, [R1+0x22c] ;  /* 0x00022c0001687983 */ /* 0x000ee80000100800 */
        /* <DEDUP_REMOVED lines=115> */
[----:B----4-:R0:W-:Y:S04]  /*15d10*/  STL [R1+0x2b8], R174 ;  /* 0x0002b8ae01007387 */ /* 0x0101e80000100800 */
[----:B------:R-:W4:Y:S04]  /*15d20*/  LDL R171, [R1+0x1c0] ;  /* 0x0001c00001ab7983 */ /* 0x000f280000100800 */
[----:B0-----:R-:W4:Y:S04]  /*15d30*/  LDL.64 R174, [R1+0x88] ;  /* 0x0000880001ae7983 */ /* 0x001f280000100a00 */
        /* <DEDUP_REMOVED lines=86> */
[----:B------:R1:W-:Y:S04]  /*162a0*/  STL [R1+0x35c], R31 ;  /* 0x00035c1f01007387 */ /* 0x0003e80000100800 */
[----:B------:R-:W-:Y:S04]  /*162b0*/  STL [R1+0x360], R68 ;  /* 0x0003604401007387 */ /* 0x000fe80000100800 */
[----:B------:R-:W-:Y:S04]  /*162c0*/  STL [R1+0x364], R33 ;  /* 0x0003642101007387 */ /* 0x000fe80000100800 */
[----:B------:R2:W-:Y:S04]  /*162d0*/  STL [R1+0x368], R35 ;  /* 0x0003682301007387 */ /* 0x0005e80000100800 */
        /* <DEDUP_REMOVED lines=37> */
[----:B0-----:R-:W4:Y:S04]  /*16530*/  LDL.128 R24, [R1+0x200] ;  /* 0x0002000001187983 */ /* 0x001f280000100c00 */
[----:B-1----:R-:W4:Y:S04]  /*16540*/  LDL.128 R28, [R1+0x210] ;  /* 0x00021000011c7983 */ /* 0x002f280000100c00 */
[----:B--2---:R-:W2:Y:S04]  /*16550*/  LDL.128 R32, [R1+0x220] ;  /* 0x0002200001207983 */ /* 0x004ea80000100c00 */
        /* <DEDUP_REMOVED lines=29> */
[----:B------:R-:W-:Y:S01]  /*16730*/  MOV R13, R12 ;  /* 0x0000000c000d7202 */ /* 0x000fe20000000f00 */
[----:B------:R-:W-:Y:S01]  /*16740*/  IMAD R174, R171, 0x1000, R174 ;  /* 0x00001000abae7824 */ /* 0x000fe200078e02ae */
[----:B------:R-:W-:-:S02]  /*16750*/  F2FP.BF16.F32.PACK_AB R156, R156, R5 ;  /* 0x000000059c9c723e */ /* 0x000fc400000010ff */
[----:B------:R-:W-:Y:S01]  /*16760*/  F2FP.BF16.F32.PACK_AB R157, R157, R16 ;  /* 0x000000109d9d723e */ /* 0x000fe200000010ff */
[--C-:B------:R-:W-:Y:S01]  /*16770*/  IMAD R155, R155, 0x2, R13.reuse ;  /* 0x000000029b9b7824 */ /* 0x100fe200078e020d */
[----:B------:R-:W-:Y:S01]  /*16780*/  F2FP.BF16.F32.PACK_AB R158, R7, R158 ;  /* 0x0000009e079e723e */ /* 0x000fe200000010ff */
[----:B------:R-:W-:Y:S01]  /*16790*/  IMAD R12, R154, 0x2, R13 ;  /* 0x000000029a0c7824 */ /* 0x000fe200078e020d */
[----:B------:R-:W-:Y:S02]  /*167a0*/  F2FP.BF16.F32.PACK_AB R159, R20, R159 ;  /* 0x0000009f149f723e */ /* 0x000fe400000010ff */
[----:B------:R-:W-:Y:S02]  /*167b0*/  F2FP.BF16.F32.PACK_AB R160, R6, R3 ;  /* 0x0000000306a0723e */ /* 0x000fe400000010ff */
[----:B------:R-:W-:Y:S02]  /*167c0*/  F2FP.BF16.F32.PACK_AB R161, R18, R161 ;  /* 0x000000a112a1723e */ /* 0x000fe400000010ff */
[----:B------:R-:W-:-:S02]  /*167d0*/  F2FP.BF16.F32.PACK_AB R162, R9, R4 ;  /* 0x0000000409a2723e */ /* 0x000fc400000010ff */
[----:B------:R-:W-:Y:S02]  /*167e0*/  F2FP.BF16.F32.PACK_AB R163, R164, R163 ;  /* 0x000000a3a4a3723e */ /* 0x000fe400000010ff */
[----:B------:R-:W-:Y:S01]  /*167f0*/  F2FP.BF16.F32.PACK_AB R165, R166, R165 ;  /* 0x000000a5a6a5723e */ /* 0x000fe200000010ff */
[----:B------:R-:W-:Y:S01]  /*16800*/  IMAD R154, R154, 0x2, R155 ;  /* 0x000000029a9a7824 */ /* 0x000fe200078e029b */
[----:B------:R-:W-:Y:S02]  /*16810*/  R2UR UR6, R174 ;  /* 0x00000000ae0672ca */ /* 0x000fe400000e0000 */
[----:B------:R-:W-:Y:S02]  /*16820*/  R2UR UR7, R175 ;  /* 0x00000000af0772ca */ /* 0x000fe400000e0000 */
[----:B------:R-:W-:Y:S02]  /*16830*/  F2FP.BF16.F32.PACK_AB R164, R11, R2 ;  /* 0x000000020ba4723e */ /* 0x000fe400000010ff */
[----:B------:R-:W-:-:S02]  /*16840*/  F2FP.BF16.F32.PACK_AB R166, R15, R8 ;  /* 0x000000080fa6723e */ /* 0x000fc400000010ff */
[----:B------:R-:W-:Y:S02]  /*16850*/  F2FP.BF16.F32.PACK_AB R167, R168, R167 ;  /* 0x000000a7a8a7723e */ /* 0x000fe400000010ff */
[----:B------:R-:W-:Y:S02]  /*16860*/  F2FP.BF16.F32.PACK_AB R176, R17, R10 ;  /* 0x0000000a11b0723e */ /* 0x000fe400000010ff */
[----:B------:R-:W-:Y:S02]  /*16870*/  F2FP.BF16.F32.PACK_AB R177, R170, R153 ;  /* 0x00000099aab1723e */ /* 0x000fe400000010ff */
[----:B------:R-:W-:Y:S02]  /*16880*/  F2FP.BF16.F32.PACK_AB R178, R19, R14 ;  /* 0x0000000e13b2723e */ /* 0x000fe400000010ff */
[----:B------:R-:W-:Y:S01]  /*16890*/  F2FP.BF16.F32.PACK_AB R179, R172, R169 ;  /* 0x000000a9acb3723e */ /* 0x000fe200000010ff */
[----:B------:R-:W-:Y:S04]  /*168a0*/  STSM.16.M88.4 [R13], R156 ;  /* 0x0000009c0d007844 */ /* 0x000fe80000000200 */
[----:B------:R-:W-:Y:S04]  /*168b0*/  STSM.16.M88.4 [R12], R160 ;  /* 0x000000a00c007844 */ /* 0x000fe80000000200 */
[----:B------:R-:W-:Y:S04]  /*168c0*/  STSM.16.M88.4 [R155], R164 ;  /* 0x000000a49b007844 */ /* 0x000fe80000000200 */
[----:B------:R-:W-:Y:S01]  /*168d0*/  STSM.16.M88.4 [R154], R176 ;  /* 0x000000b09a007844 */ /* 0x000fe20000000200 */
[----:B------:R-:W-:-:S02]  /*168e0*/  VIADD R2, R174, 0x80 ;  /* 0x00000080ae027836 */ /* 0x000fc40000000000 */
[----:B------:R-:W-:Y:S01]  /*168f0*/  IMAD.MOV.U32 R3, RZ, RZ, R175 ;  /* 0x000000ffff037224 */ /* 0x000fe200078e00af */
[----:B--2---:R-:W-:-:S06]  /*16900*/  WARPGROUP.ARRIVE ;  /* 0x00000000000079c5 */ /* 0x004fcc0000000000 */
[----:B------:R-:W-:Y:S01]  /*16910*/  HGMMA.64x256x16.F32.BF16 R24, R156, gdesc[UR4].tnspB, R24, gsb0 ;  /* 0x43e000049c187df0 */ /* 0x000fe20008001818 */
[----:B------:R-:W-:Y:S02]  /*16920*/  R2UR UR6, R2 ;  /* 0x00000000020672ca */ /* 0x000fe400000e0000 */
[----:B------:R-:W-:Y:S01]  /*16930*/  R2UR UR7, R3 ;  /* 0x00000000030772ca */ /* 0x000fe200000e0000 */
[----:B------:R-:W-:Y:S02]  /*16940*/  VIADD R2, R174, 0x100 ;  /* 0x00000100ae027836 */ /* 0x000fe40000000000 */
[----:B------:R-:W-:Y:S01]  /*16950*/  IMAD.MOV.U32 R3, RZ, RZ, R175 ;  /* 0x000000ffff037224 */ /* 0x000fe200078e00af */
        /* <DEDUP_REMOVED lines=414> */
.L_x_5200:
[----:B------:R-:W-:Y:S05]  /*18340*/  BSYNC B0 ;  /* 0x0000000000007941 */ /* 0x000fea0003800000 */
.L_x_5199:
[----:B------:R-:W2:Y:S04]  /*18350*/  LDL.64 R4, [R1+0x48] ;  /* 0x0000480001047983 */ /* 0x000ea80000100a00 */
[----:B------:R-:W3:Y:S01]  /*18360*/  LDL R3, [R1+0x34] ;  /* 0x0000340001037983 */ /* 0x000ee20000100800 */
[C---:B------:R-:W-:Y:S01]  /*18370*/  ISETP.GT.AND P0, PT, R0.reuse, R21, PT ;  /* 0x000000150000720c */ /* 0x040fe20003f04270 */
[----:B------:R-:W-:Y:S01]  /*18380*/  VIADD R0, R0, 0xffffffff ;  /* 0xffffffff00007836 */ /* 0x000fe20000000000 */
[----:B--2---:R-:W-:-:S05]  /*18390*/  MOV R5, R4 ;  /* 0x0000000400057202 */ /* 0x004fca0000000f00 */
[----:B-----5:R-:W-:-:S05]  /*183a0*/  IMAD R2, R2, 0x8, R5 ;  /* 0x0000000802027824 */ /* 0x020fca00078e0205 */
[----:B---3--:R-:W-:-:S04]  /*183b0*/  PRMT R2, R3, 0x654, R2 ;  /* 0x0000065403027816 */ /* 0x008fc80000000002 */
[----:B------:R0:W-:Y:S01]  /*183c0*/  SYNCS.ARRIVE.TRANS64.RED.A1T0 RZ, [R2+URZ], RZ ;  /* 0x000000ff02ff79a7 */ /* 0x0001e2000810043f */
[----:B------:R-:W-:Y:S05]  /*183d0*/  @P0 BRA `(.L_x_5201) ;  /* 0xffffff9000b00947 */ /* 0x000fea000383ffff */
.L_x_5178:
[----:B------:R-:W-:-:S13]  /*183e0*/  ISETP.GE.AND P0, PT, R0, R22, PT ;  /* 0x000000160000720c */ /* 0x000fda0003f06270 */
[----:B------:R-:W-:Y:S05]  /*183f0*/  @!P0 BRA `(.L_x_5202) ;  /* 0x0000007800ec8947 */ /* 0x000fea0003800000 */
.L_x_5235:
[----:B------:R-:W2:Y:S04]  /*18400*/  LDL R20, [R1+0x1c0] ;  /* 0x0001c00001147983 */ /* 0x000ea80000100800 */
[----:B01----:R-:W3:Y:S04]  /*18410*/  LDL R2, [R1+0x1c8] ;  /* 0x0001c80001027983 */ /* 0x003ee80000100800 */
        /* <DEDUP_REMOVED lines=18> */
.L_x_5204:
[----:B------:R-:W-:Y:S05]  /*18540*/  BSYNC B0 ;  /* 0x0000000000007941 */ /* 0x000fea0003800000 */
.L_x_5203:
        /* <DEDUP_REMOVED lines=9> */
.L_x_5206:
[----:B------:R-:W-:Y:S05]  /*185e0*/  BSYNC B0 ;  /* 0x0000000000007941 */ /* 0x000fea0003800000 */
.L_x_5205:
[----:B------:R-:W-:Y:S04]  /*185f0*/  BSSY B0, `(.L_x_5207) ;  /* 0x0000006000007945 */ /* 0x000fe80003800000 */
[----:B-1----:R-:W-:Y:S05]  /*18600*/  @P0 BRA `(.L_x_5208) ;  /* 0x0000000000100947 */ /* 0x002fea0003800000 */
[----:B-----5:R-:W-:Y:S01]  /*18610*/  IMAD R6, R6, 0x8, R3 ;  /* 0x0000000806067824 */ /* 0x020fe200078e0203 */
[----:B------:R-:W-:-:S04]  /*18620*/  SHF.L.U32 R7, R7, 0x1f, RZ ;  /* 0x0000001f07077819 */ /* 0x000fc800000006ff */
[----:B------:R-:W1:Y:S02]  /*18630*/  SYNCS.PHASECHK.TRANS64.TRYWAIT P0, [R6+URZ], R7 ;  /* 0x00000007060075a7 */ /* 0x000e64000800017f */
[----:B-1----:R-:W-:Y:S05]  /*18640*/  @!P0 BRA `(.L_x_5209) ;  /* 0x0000010400808947 */ /* 0x002fea0003800000 */
.L_x_5208:
[----:B------:R-:W-:Y:S05]  /*18650*/  BSYNC B0 ;  /* 0x0000000000007941 */ /* 0x000fea0003800000 */
.L_x_5207:
        /* <DEDUP_REMOVED lines=57> */
.L_x_5211:
[----:B------:R-:W-:Y:S05]  /*189f0*/  BSYNC B0 ;  /* 0x0000000000007941 */ /* 0x000fea0003800000 */
.L_x_5210:
        /* <DEDUP_REMOVED lines=8> */
.L_x_5213:
[----:B------:R-:W-:Y:S05]  /*18a80*/  BSYNC B0 ;  /* 0x0000000000007941 */ /* 0x000fea0003800000 */
.L_x_5212:
[----:B------:R-:W-:Y:S04]  /*18a90*/  BSSY B0, `(.L_x_5214) ;  /* 0x0000004000007945 */ /* 0x000fe80003800000 */
[----:B-1----:R-:W-:Y:S05]  /*18aa0*/  @P0 BRA `(.L_x_5215) ;  /* 0x0000000000080947 */ /* 0x002fea0003800000 */
[----:B------:R-:W1:Y:S02]  /*18ab0*/  SYNCS.PHASECHK.TRANS64.TRYWAIT P0, [R12+URZ], R13 ;  /* 0x0000000d0c0075a7 */ /* 0x000e64000800017f */
[----:B-1----:R-:W-:Y:S05]  /*18ac0*/  @!P0 BRA `(.L_x_5216) ;  /* 0x0000010000748947 */ /* 0x002fea0003800000 */
.L_x_5215:
[----:B------:R-:W-:Y:S05]  /*18ad0*/  BSYNC B0 ;  /* 0x0000000000007941 */ /* 0x000fea0003800000 */
.L_x_5214:
        /* <DEDUP_REMOVED lines=439> */
.L_x_5218:
[----:B------:R-:W-:Y:S05]  /*1a650*/  BSYNC B0 ;  /* 0x0000000000007941 */ /* 0x000fea0003800000 */
.L_x_5217:
[----:B------:R-:W2:Y:S02]  /*1a660*/  LDL.64 R2, [R1+0x20] ;  /* 0x0000200001027983 */ /* 0x000ea40000100a00 */
[----:B--2---:R-:W-:-:S05]  /*1a670*/  MOV R2, R2 ;  /* 0x0000000200027202 */ /* 0x004fca0000000f00 */
[----:B-----5:R-:W-:-:S05]  /*1a680*/  IMAD R5, R5, 0x8, R2 ;  /* 0x0000000805057824 */ /* 0x020fca00078e0202 */
[----:B------:R-:W-:-:S04]  /*1a690*/  PRMT R5, R8, 0x654, R5 ;  /* 0x0000065408057816 */ /* 0x000fc80000000005 */
[----:B------:R0:W-:Y:S01]  /*1a6a0*/  SYNCS.ARRIVE.TRANS64.RED.A1T0 RZ, [R5+URZ], RZ ;  /* 0x000000ff05ff79a7 */ /* 0x0001e2000810043f */
[----:B------:R-:W2:Y:S04]  /*1a6b0*/  LDL R2, [R1+0xcc] ;  /* 0x0000cc0001027983 */ /* 0x000ea80000100800 */
[----:B------:R-:W3:Y:S04]  /*1a6c0*/  LDL.64 R18, [R1+0xf0] ;  /* 0x0000f00001127983 */ /* 0x000ee80000100a00 */
[----:B------:R-:W4:Y:S04]  /*1a6d0*/  LDL R15, [R1+0x50] ;  /* 0x00005000010f7983 */ /* 0x000f280000100800 */
[----:B------:R-:W4:Y:S04]  /*1a6e0*/  LDL R21, [R1+0xf8] ;  /* 0x0000f80001157983 */ /* 0x000f280000100800 */
[----:B------:R-:W4:Y:S04]  /*1a6f0*/  LDL.128 R8, [R1+0xe0] ;  /* 0x0000e00001087983 */ /* 0x000f280000100c00 */
[----:B0-----:R-:W4:Y:S01]  /*1a700*/  LDL.128 R4, [R1+0xd0] ;  /* 0x0000d00001047983 */ /* 0x001f220000100c00 */
[----:B------:R-:W-:Y:S01]  /*1a710*/  BSSY B0, `(.L_x_5219) ;  /* 0x000003b000007945 */ /* 0x000fe20003800000 */
[----:B--2---:R-:W-:-:S04]  /*1a720*/  SHF.R.S32.HI R3, RZ, 0x1f, R2 ;  /* 0x0000001fff037819 */ /* 0x004fc80000011402 */
        /* <DEDUP_REMOVED lines=15> */
[----:B---3--:R-:W-:Y:S01]  /*1a820*/  ISETP.NE.AND P0, PT, R18, 0x1, PT ;  /* 0x000000011200780c */ /* 0x008fe20003f05270 */
[----:B------:R-:W-:Y:S01]  /*1a830*/  IMAD.IADD R16, R3, 0x1, -R16 ;  /* 0x0000000103107824 */ /* 0x000fe200078e0a10 */
[----:B------:R-:W-:Y:S01]  /*1a840*/  LOP3.LUT R2, R2, 0x1ffffffe, RZ, 0xc0, !PT ;  /* 0x1ffffffe02027812 */ /* 0x000fe200078ec0ff */
[----:B----4-:R-:W-:-:S04]  /*1a850*/  IMAD R3, R15, 0x4, R12 ;  /* 0x000000040f037824 */ /* 0x010fc800078e020c */
[----:B------:R-:W-:Y:S02]  /*1a860*/  IMAD.IADD R2, R17, 0x1, -R2 ;  /* 0x0000000111027824 */ /* 0x000fe400078e0a02 */
[----:B------:R-:W-:-:S04]  /*1a870*/  IMAD.U32 R3, R3, 0x10, R16 ;  /* 0x0000001003037824 */ /* 0x000fc800078e0010 */
[----:B------:R-:W-:-:S04]  /*1a880*/  IMAD R2, R2, 0x8, R3 ;  /* 0x0000000802027824 */ /* 0x000fc800078e0203 */
[----:B------:R-:W-:-:S05]  /*1a890*/  @P0 IMAD.HI.U32 R12, R2, R19, RZ ;  /* 0x00000013020c0227 */ /* 0x000fca00078e00ff */
[----:B------:R-:W-:Y:S01]  /*1a8a0*/  @P0 SHF.R.U32.HI R2, RZ, R21, R12 ;  /* 0x00000015ff020219 */ /* 0x000fe2000001160c */
[----:B------:R-:W-:Y:S01]  /*1a8b0*/  IMAD.SHL.U32 R16, R0, 0x40, RZ ;  /* 0x0000004000107824 */ /* 0x000fe200078e00ff */
[----:B------:R-:W-:-:S03]  /*1a8c0*/  LOP3.LUT R14, R14, 0x7ffffffc, RZ, 0xc0, !PT ;  /* 0x7ffffffc0e0e7812 */ /* 0x000fc600078ec0ff */
[----:B------:R-:W0:Y:S01]  /*1a8d0*/  SHFL.IDX PT, R15, R2, RZ, 0x1c1f ;  /* 0x001c1fff020f7589 */ /* 0x000e2200000e0000 */
[----:B------:R-:W-:Y:S01]  /*1a8e0*/  IADD3 R3, -R16, 0x1, RZ ;  /* 0x0000000110037810 */ /* 0x000fe20007ffe1ff */
[----:B------:R-:W-:Y:S01]  /*1a8f0*/  IMAD.IADD R14, R13, 0x1, -R14 ;  /* 0x000000010d0e7824 */ /* 0x000fe200078e0a0e */
[----:B------:R-:W-:-:S03]  /*1a900*/  ISETP.GE.AND P1, PT, R9, 0x1, PT ;  /* 0x000000010900780c */ /* 0x000fc60003f26270 */
[----:B------:R-:W-:-:S05]  /*1a910*/  IMAD R3, R14, -0x2, R3 ;  /* 0xfffffffe0e037824 */ /* 0x000fca00078e0203 */
[----:B------:R-:W-:Y:S02]  /*1a920*/  IADD3 R12, -R4, R3, R5 ;  /* 0x00000003040c7210 */ /* 0x000fe40007ffe105 */
[----:B------:R-:W-:-:S03]  /*1a930*/  LOP3.LUT R3, RZ, R6, RZ, 0x33, !PT ;  /* 0x00000006ff037212 */ /* 0x000fc600078e33ff */
[C---:B------:R-:W-:Y:S02]  /*1a940*/  IMAD.IADD R13, R12.reuse, 0x1, R7 ;  /* 0x000000010c0d7824 */ /* 0x040fe400078e0207 */
[----:B------:R-:W-:Y:S02]  /*1a950*/  IMAD.IADD R12, R12, 0x1, R3 ;  /* 0x000000010c0c7824 */ /* 0x000fe400078e0203 */
[----:B------:R-:W-:Y:S02]  /*1a960*/  IMAD.IADD R18, R8, 0x1, -R16 ;  /* 0x0000000108127824 */ /* 0x000fe400078e0a10 */
[--C-:B0-----:R-:W-:Y:S02]  /*1a970*/  IMAD.IADD R6, R13, 0x1, R15.reuse ;  /* 0x000000010d067824 */ /* 0x101fe400078e020f */
        /* <DEDUP_REMOVED lines=12> */
.L_x_5222:
[----:B------:R-:W-:-:S13]  /*1aa40*/  ISETP.NE.AND P0, PT, R9, 0x1, PT ;  /* 0x000000010900780c */ /* 0x000fda0003f05270 */
[----:B------:R-:W-:-:S05]  /*1aa50*/  @P0 IMAD.HI.U32 R8, R7, R10, RZ ;  /* 0x0000000a07080227 */ /* 0x000fca00078e00ff */
[----:B------:R-:W-:-:S07]  /*1aa60*/  @P0 SHF.R.U32.HI R7, RZ, R11, R8 ;  /* 0x0000000bff070219 */ /* 0x000fce0000011608 */
.L_x_5223:
[----:B------:R-:W-:Y:S05]  /*1aa70*/  BSYNC B1 ;  /* 0x0000000000017941 */ /* 0x000fea0003800000 */
.L_x_5221:
[----:B------:R-:W-:-:S04]  /*1aa80*/  IMAD R7, R7, R9, -R16 ;  /* 0x0000000907077224 */ /* 0x000fc800078e0a10 */
[----:B------:R-:W-:-:S05]  /*1aa90*/  IMAD R8, R14, -0x2, R7 ;  /* 0xfffffffe0e087824 */ /* 0x000fca00078e0207 */
[----:B------:R-:W-:Y:S02]  /*1aaa0*/  VIMNMX R3, R3, R8, !PT ;  /* 0x0000000803037248 */ /* 0x000fe40007fe0100 */
[----:B------:R-:W-:-:S07]  /*1aab0*/  VIADDMNMX R6, R8, R9, R6, PT ;  /* 0x0000000908067246 */ /* 0x000fce0003800106 */
.L_x_5220:
[----:B------:R-:W-:Y:S05]  /*1aac0*/  BSYNC B0 ;  /* 0x0000000000007941 */ /* 0x000fea0003800000 */
.L_x_5219:
        /* <DEDUP_REMOVED lines=8> */
[----:B------:R-:W-:Y:S02]  /*1ab50*/  ISETP.LT.OR P3, PT, R6, 0x2, P3 ;  /* 0x000000020600780c */ /* 0x000fe40001f61670 */
[----:B------:R-:W-:Y:S02]  /*1ab60*/  FSEL R75, R28, -INF , !P2 ;  /* 0xff8000001c4b7808 */ /* 0x000fe40005000000 */
[----:B------:R-:W-:Y:S02]  /*1ab70*/  ISETP.GT.AND P2, PT, R3, 0x10, !P4 ;  /* 0x000000100300780c */ /* 0x000fe40006744270 */
[----:B------:R-:W-:Y:S02]  /*1ab80*/  ISETP.GE.AND P5, PT, R18, 0xa, PT ;  /* 0x0000000a1200780c */ /* 0x000fe40003fa6270 */
[----:B------:R-:W-:Y:S02]  /*1ab90*/  FSEL R71, R25, -INF , !P3 ;  /* 0xff80000019477808 */ /* 0x000fe40005800000 */
[----:B------:R-:W-:-:S02]  /*1aba0*/  P2R R25, PR, RZ, 0x10 ;  /* 0x00000010ff197803 */ /* 0x000fc40000000000 */
[----:B------:R-:W-:Y:S01]  /*1abb0*/  ISETP.LT.OR P2, PT, R6, 0x11, P2 ;  /* 0x000000110600780c */ /* 0x000fe20001741670 */
[----:B0-----:R-:W-:Y:S01]  /*1abc0*/  IMAD.IADD R7, R12, 0x1, R2 ;  /* 0x000000010c077824 */ /* 0x001fe200078e0202 */
        /* <DEDUP_REMOVED lines=74> */
.L_x_5227:
[----:B------:R-:W-:-:S13]  /*1b070*/  ISETP.NE.AND P6, PT, R9, 0x1, PT ;  /* 0x000000010900780c */ /* 0x000fda0003fc5270 */
[----:B------:R-:W-:-:S05]  /*1b080*/  @P6 IMAD.HI.U32 R10, R4, R10, RZ ;  /* 0x0000000a040a6227 */ /* 0x000fca00078e00ff */
[----:B------:R-:W-:-:S07]  /*1b090*/  @P6 SHF.R.U32.HI R4, RZ, R11, R10 ;  /* 0x0000000bff046219 */ /* 0x000fce000001160a */
.L_x_5228:
[----:B------:R-:W-:Y:S05]  /*1b0a0*/  BSYNC B1 ;  /* 0x0000000000017941 */ /* 0x000fea0003800000 */
.L_x_5226:
[----:B------:R-:W-:-:S04]  /*1b0b0*/  IMAD R3, R4, R9, -R16 ;  /* 0x0000000904037224 */ /* 0x000fc800078e0a10 */
[----:B------:R-:W-:-:S05]  /*1b0c0*/  IMAD R14, R14, -0x2, R3 ;  /* 0xfffffffe0e0e7824 */ /* 0x000fca00078e0203 */
[----:B------:R-:W-:Y:S02]  /*1b0d0*/  VIADDMNMX R6, R14, R9, R6, PT ;  /* 0x000000090e067246 */ /* 0x000fe40003800106 */
[----:B------:R-:W-:-:S07]  /*1b0e0*/  VIMNMX R7, R7, R14, !PT ;  /* 0x0000000e07077248 */ /* 0x000fce0007fe0100 */
.L_x_5225:
[----:B------:R-:W-:Y:S05]  /*1b0f0*/  BSYNC B0 ;  /* 0x0000000000007941 */ /* 0x000fea0003800000 */
.L_x_5224:
[C---:B------:R-:W-:Y:S01]  /*1b100*/  ISETP.GT.AND P1, PT, R7.reuse, 0x8, !P1 ;  /* 0x000000080700780c */ /* 0x040fe20004f24270 */
[----:B------:R-:W2:Y:S01]  /*1b110*/  LDL.64 R10, [R1+0x1e0] ;  /* 0x0001e000010a7983 */ /* 0x000ea20000100a00 */
[----:B------:R-:W-:Y:S02]  /*1b120*/  ISETP.GT.AND P0, PT, R7, 0x1, !P0 ;  /* 0x000000010700780c */ /* 0x000fe40004704270 */
[C---:B------:R-:W-:Y:S01]  /*1b130*/  ISETP.LT.OR P1, PT, R6.reuse, 0x9, P1 ;  /* 0x000000090600780c */ /* 0x040fe20000f21670 */
[----:B------:R-:W3:Y:S01]  /*1b140*/  LDL.64 R12, [R1+0xb8] ;  /* 0x0000b800010c7983 */ /* 0x000ee20000100a00 */
[----:B------:R-:W-:Y:S02]  /*1b150*/  ISETP.LT.OR P0, PT, R6, 0x2, P0 ;  /* 0x000000020600780c */ /* 0x000fe40000701670 */
[----:B------:R-:W-:Y:S02]  /*1b160*/  FSEL R159, R30, -INF , !P1 ;  /* 0xff8000001e9f7808 */ /* 0x000fe40004800000 */
[----:B------:R-:W-:-:S02]  /*1b170*/  ISETP.NE.AND P1, PT, R25, RZ, PT ;  /* 0x000000ff1900720c */ /* 0x000fc40003f25270 */
[----:B------:R-:W4:Y:S01]  /*1b180*/  LDL.64 R24, [R1+0x1d0] ;  /* 0x0001d00001187983 */ /* 0x000f220000100a00 */
[----:B------:R-:W-:Y:S02]  /*1b190*/  FSEL R151, R27, -INF , !P0 ;  /* 0xff8000001b977808 */ /* 0x000fe40004000000 */
[----:B------:R-:W-:Y:S02]  /*1b1a0*/  ISETP.NE.AND P0, PT, R21, RZ, PT ;  /* 0x000000ff1500720c */ /* 0x000fe40003f05270 */
[----:B------:R-:W-:Y:S02]  /*1b1b0*/  ISETP.NE.AND P6, PT, R32, RZ, PT ;  /* 0x000000ff2000720c */ /* 0x000fe40003fc5270 */
[----:B------:R-:W-:-:S04]  /*1b1c0*/  ISETP.GT.AND P0, PT, R7, 0x9, !P0 ;  /* 0x000000090700780c */ /* 0x000fc80004704270 */
[----:B------:R-:W-:-:S04]  /*1b1d0*/  ISETP.LT.OR P0, PT, R6, 0xa, P0 ;  /* 0x0000000a0600780c */ /* 0x000fc80000701670 */
[----:B------:R-:W-:Y:S02]  /*1b1e0*/  FSEL R163, R31, -INF , !P0 ;  /* 0xff8000001fa37808 */ /* 0x000fe40004000000 */
[----:B------:R-:W-:Y:S02]  /*1b1f0*/  ISETP.GT.AND P0, PT, R7, 0x10, !P1 ;  /* 0x000000100700780c */ /* 0x000fe40004f04270 */
[----:B------:R-:W-:Y:S02]  /*1b200*/  ISETP.NE.AND P1, PT, R37, RZ, PT ;  /* 0x000000ff2500720c */ /* 0x000fe40003f25270 */
        /* <DEDUP_REMOVED lines=10> */
[C---:B------:R-:W-:Y:S02]  /*1b2b0*/  ISETP.GT.AND P0, PT, R7.reuse, 0x19, !P6 ;  /* 0x000000190700780c */ /* 0x040fe40007704270 */
[C---:B------:R-:W-:Y:S02]  /*1b2c0*/  ISETP.GT.AND P1, PT, R7.reuse, 0x28, !P1 ;  /* 0x000000280700780c */ /* 0x040fe40004f24270 */
[----:B------:R-:W-:Y:S02]  /*1b2d0*/  ISETP.LT.OR P0, PT, R6, 0x1a, P0 ;  /* 0x0000001a0600780c */ /* 0x000fe40000701670 */
[----:B------:R-:W-:Y:S02]  /*1b2e0*/  ISETP.GT.AND P2, PT, R7, 0x29, !P2 ;  /* 0x000000290700780c */ /* 0x000fe40005744270 */
[----:B------:R-:W-:-:S02]  /*1b2f0*/  FSEL R153, R39, -INF , !P0 ;  /* 0xff80000027997808 */ /* 0x000fc40004000000 */
[----:B------:R-:W-:Y:S02]  /*1b300*/  ISETP.NE.AND P0, PT, R33, RZ, PT ;  /* 0x000000ff2100720c */ /* 0x000fe40003f05270 */
[C---:B------:R-:W-:Y:S02]  /*1b310*/  ISETP.GT.AND P3, PT, R7.reuse, 0x30, !P3 ;  /* 0x000000300700780c */ /* 0x040fe40005f64270 */
[C---:B------:R-:W-:Y:S02]  /*1b320*/  ISETP.GT.AND P0, PT, R7.reuse, 0x20, !P0 ;  /* 0x000000200700780c */ /* 0x040fe40004704270 */
[----:B------:R-:W-:Y:S02]  /*1b330*/  ISETP.GT.AND P4, PT, R7, 0x31, !P4 ;  /* 0x000000310700780c */ /* 0x000fe40006784270 */
[----:B------:R-:W-:Y:S02]  /*1b340*/  ISETP.LT.OR P0, PT, R6, 0x21, P0 ;  /* 0x000000210600780c */ /* 0x000fe40000701670 */
[----:B------:R-:W-:-:S02]  /*1b350*/  ISETP.NE.AND P6, PT, R18, RZ, PT ;  /* 0x000000ff1200720c */ /* 0x000fc40003fc5270 */
[----:B------:R-:W-:Y:S02]  /*1b360*/  FSEL R155, R42, -INF , !P0 ;  /* 0xff8000002a9b7808 */ /* 0x000fe40004000000 */
[----:B------:R-:W-:Y:S02]  /*1b370*/  ISETP.NE.AND P0, PT, R8, RZ, PT ;  /* 0x000000ff0800720c */ /* 0x000fe40003f05270 */
[----:B------:R-:W-:Y:S01]  /*1b380*/  ISETP.LT.OR P1, PT, R6, 0x29, P1 ;  /* 0x000000290600780c */ /* 0x000fe20000f21670 */
[----:B------:R-:W5:Y:S01]  /*1b390*/  LDL R8, [R1+0x1f0] ;  /* 0x0001f00001087983 */ /* 0x000f620000100800 */
[----:B------:R-:W-:-:S04]  /*1b3a0*/  ISETP.GT.AND P0, PT, R7, RZ, !P0 ;  /* 0x000000ff0700720c */ /* 0x000fc80004704270 */
[----:B------:R-:W-:-:S04]  /*1b3b0*/  ISETP.LT.OR P0, PT, R6, 0x1, P0 ;  /* 0x000000010600780c */ /* 0x000fc80000701670 */
[----:B------:R-:W-:Y:S02]  /*1b3c0*/  FSEL R16, R26, -INF , !P0 ;  /* 0xff8000001a107808 */ /* 0x000fe40004000000 */
[----:B------:R-:W-:-:S04]  /*1b3d0*/  ISETP.NE.AND P0, PT, R36, RZ, PT ;  /* 0x000000ff2400720c */ /* 0x000fc80003f05270 */
[----:B------:R-:W-:-:S04]  /*1b3e0*/  ISETP.GT.AND P0, PT, R7, 0x21, !P0 ;  /* 0x000000210700780c */ /* 0x000fc80004704270 */
[----:B------:R-:W-:-:S04]  /*1b3f0*/  ISETP.LT.OR P0, PT, R6, 0x22, P0 ;  /* 0x000000220600780c */ /* 0x000fc80000701670 */
[----:B------:R-:W-:Y:S02]  /*1b400*/  FSEL R166, R43, -INF , !P0 ;  /* 0xff8000002ba67808 */ /* 0x000fe40004000000 */
[----:B------:R-:W-:Y:S02]  /*1b410*/  ISETP.LT.OR P2, PT, R6, 0x2a, P2 ;  /* 0x0000002a0600780c */ /* 0x000fe40001741670 */
[----:B------:R-:W-:Y:S02]  /*1b420*/  FSEL R167, R46, -INF , !P1 ;  /* 0xff8000002ea77808 */ /* 0x000fe40004800000 */
[----:B------:R-:W-:Y:S02]  /*1b430*/  ISETP.LT.OR P3, PT, R6, 0x31, P3 ;  /* 0x000000310600780c */ /* 0x000fe40001f61670 */
[----:B------:R-:W-:Y:S02]  /*1b440*/  FSEL R168, R47, -INF , !P2 ;  /* 0xff8000002fa87808 */ /* 0x000fe40005000000 */
[----:B------:R-:W-:-:S02]  /*1b450*/  ISETP.GT.AND P5, PT, R7, 0x38, !P5 ;  /* 0x000000380700780c */ /* 0x000fc40006fa4270 */
[----:B------:R-:W-:Y:S02]  /*1b460*/  ISETP.LT.OR P4, PT, R6, 0x32, P4 ;  /* 0x000000320600780c */ /* 0x000fe40002781670 */
[----:B------:R-:W-:Y:S02]  /*1b470*/  FSEL R170, R50, -INF , !P3 ;  /* 0xff80000032aa7808 */ /* 0x000fe40005800000 */
[----:B------:R-:W-:Y:S02]  /*1b480*/  ISETP.GT.AND P6, PT, R7, 0x39, !P6 ;  /* 0x000000390700780c */ /* 0x000fe400077c4270 */
[C---:B------:R-:W-:Y:S02]  /*1b490*/  ISETP.LT.OR P5, PT, R6.reuse, 0x39, P5 ;  /* 0x000000390600780c */ /* 0x040fe40002fa1670 */
[----:B------:R-:W-:Y:S02]  /*1b4a0*/  FSEL R162, R51, -INF , !P4 ;  /* 0xff80000033a27808 */ /* 0x000fe40006000000 */
[----:B------:R-:W-:-:S02]  /*1b4b0*/  ISETP.LT.OR P6, PT, R6, 0x3a, P6 ;  /* 0x0000003a0600780c */ /* 0x000fc400037c1670 */
[----:B------:R-:W-:Y:S02]  /*1b4c0*/  FSEL R169, R54, -INF , !P5 ;  /* 0xff80000036a97808 */ /* 0x000fe40006800000 */
[----:B------:R-:W-:Y:S02]  /*1b4d0*/  FSEL R171, R55, -INF , !P6 ;  /* 0xff80000037ab7808 */ /* 0x000fe40007000000 */
[----:B----4-:R-:W-:-:S04]  /*1b4e0*/  FMNMX.FTZ R2, R19, R24, !PT ;  /* 0x0000001813027209 */ /* 0x010fc80007810000 */
        /* <DEDUP_REMOVED lines=30> */
[----:B------:R-:W0:Y:S01]  /*1b6d0*/  SHFL.BFLY PT, R5, R2, 0x2, 0x1f ;  /* 0x0c401f0002057f89 */ /* 0x000e2200000e0000 */
[----:B------:R-:W-:-:S05]  /*1b6e0*/  FMNMX.FTZ R3, R171, R4, !PT ;  /* 0x00000004ab037209 */ /* 0x000fca0007810000 */
[----:B------:R-:W-:Y:S04]  /*1b6f0*/  STL.64 [R1+0x1d0], R2 ;  /* 0x0001d00201007387 */ /* 0x000fe80000100a00 */
[----:B------:R-:W4:Y:S01]  /*1b700*/  LDL R18, [R1+0x1d4] ;  /* 0x0001d40001127983 */ /* 0x000f220000100800 */
[----:B0-----:R-:W-:-:S05]  /*1b710*/  FMNMX.FTZ R4, R2, R5, !PT ;  /* 0x0000000502047209 */ /* 0x001fca0007810000 */
[----:B------:R-:W0:Y:S02]  /*1b720*/  SHFL.BFLY PT, R5, R4, 0x1, 0x1f ;  /* 0x0c201f0004057f89 */ /* 0x000e2400000e0000 */
[----:B0-----:R-:W-:-:S05]  /*1b730*/  FMNMX.FTZ R6, R4, R5, !PT ;  /* 0x0000000504067209 */ /* 0x001fca0007810000 */
[----:B------:R-:W-:Y:S04]  /*1b740*/  STL [R1+0x1d0], R6 ;  /* 0x0001d00601007387 */ /* 0x000fe80000100800 */
[----:B------:R-:W2:Y:S04]  /*1b750*/  LDL R7, [R1+0x1d0] ;  /* 0x0001d00001077983 */ /* 0x000ea80000100800 */
[----:B----4-:R-:W0:Y:S02]  /*1b760*/  SHFL.BFLY PT, R5, R18, 0x2, 0x1f ;  /* 0x0c401f0012057f89 */ /* 0x010e2400000e0000 */
[----:B0-----:R-:W-:-:S05]  /*1b770*/  FMNMX.FTZ R5, R5, R18, !PT ;  /* 0x0000001205057209 */ /* 0x001fca0007810000 */
[----:B------:R-:W0:Y:S01]  /*1b780*/  SHFL.BFLY PT, R2, R5, 0x1, 0x1f ;  /* 0x0c201f0005027f89 */ /* 0x000e2200000e0000 */
[----:B--2---:R-:W-:Y:S02]  /*1b790*/  FSETP.NEU.FTZ.AND P0, PT, R7, -INF , PT ;  /* 0xff8000000700780b */ /* 0x004fe40003f1d000 */
[----:B0-----:R-:W-:Y:S02]  /*1b7a0*/  FMNMX.FTZ R2, R5, R2, !PT ;  /* 0x0000000205027209 */ /* 0x001fe40007810000 */
[----:B------:R-:W-:Y:S02]  /*1b7b0*/  FSEL R3, R7, RZ, P0 ;  /* 0x000000ff07037208 */ /* 0x000fe40000000000 */
[----:B------:R-:W-:-:S04]  /*1b7c0*/  FSETP.NEU.FTZ.AND P0, PT, R2, -INF , PT ;  /* 0xff8000000200780b */ /* 0x000fc80003f1d000 */
[----:B------:R-:W-:Y:S01]  /*1b7d0*/  FSEL R4, R2, RZ, P0 ;  /* 0x000000ff02047208 */ /* 0x000fe20000000000 */
[----:B------:R-:W-:-:S04]  /*1b7e0*/  FADD.FTZ R3, R24, -R3 ;  /* 0x8000000318037221 */ /* 0x000fc80000010000 */
[----:B------:R-:W-:Y:S01]  /*1b7f0*/  FADD.FTZ R25, R25, -R4 ;  /* 0x8000000419197221 */ /* 0x000fe20000010000 */
[----:B-----5:R-:W-:-:S03]  /*1b800*/  FMUL.FTZ R3, R3, R8 ;  /* 0x0000000803037220 */ /* 0x020fc60000410000 */
[----:B------:R-:W-:Y:S01]  /*1b810*/  FMUL.FTZ R25, R8, R25 ;  /* 0x0000001908197220 */ /* 0x000fe20000410000 */
[----:B------:R-:W0:Y:S08]  /*1b820*/  MUFU.EX2 R173, R3 ;  /* 0x0000000300ad7308 */ /* 0x000e300000000800 */
[----:B------:R-:W1:Y:S01]  /*1b830*/  MUFU.EX2 R174, R25 ;  /* 0x0000001900ae7308 */ /* 0x000e620000000800 */
[----:B------:R2:W-:Y:S01]  /*1b840*/  STL [R1+0x1d4], R2 ;  /* 0x0001d40201007387 */ /* 0x0005e20000100800 */
[----:B0-----:R-:W-:Y:S01]  /*1b850*/  FMUL.FTZ R10, R173, R10 ;  /* 0x0000000aad0a7220 */ /* 0x001fe20000410000 */
[----:B-1----:R-:W-:-:S05]  /*1b860*/  FMUL.FTZ R11, R11, R174 ;  /* 0x000000ae0b0b7220 */ /* 0x002fca0000410000 */
[----:B------:R2:W-:Y:S04]  /*1b870*/  STL.64 [R1+0x1e0], R10 ;  /* 0x0001e00a01007387 */ /* 0x0005e80000100a00 */
[----:B---3--:R-:W3:Y:S01]  /*1b880*/  LD.E R4, desc[UR36][R12.64+0x4] ;  /* 0x000004240c047980 */ /* 0x008ee2000c101900 */
[----:B------:R-:W-:Y:S01]  /*1b890*/  BSSY B0, `(.L_x_5229) ;  /* 0x000000c000007945 */ /* 0x000fe20003800000 */
[----:B---3--:R-:W-:-:S13]  /*1b8a0*/  ISETP.NE.AND P0, PT, R4, RZ, PT ;  /* 0x000000ff0400720c */ /* 0x008fda0003f05270 */
[----:B--2---:R-:W-:Y:S05]  /*1b8b0*/  @P0 BRA `(.L_x_5230) ;  /* 0x0000000000240947 */ /* 0x004fea0003800000 */
        /* <DEDUP_REMOVED lines=9> */
.L_x_5230:
[----:B------:R-:W-:Y:S05]  /*1b950*/  BSYNC B0 ;  /* 0x0000000000007941 */ /* 0x000fea0003800000 */
.L_x_5229:
        /* <DEDUP_REMOVED lines=9> */
.L_x_5232:
[----:B------:R-:W-:Y:S05]  /*1b9f0*/  BSYNC B0 ;  /* 0x0000000000007941 */ /* 0x000fea0003800000 */
.L_x_5231:
[----:B------:R-:W2:Y:S04]  /*1ba00*/  LDL R175, [R1+0x1f0] ;  /* 0x0001f00001af7983 */ /* 0x000ea80000100800 */
[----:B------:R-:W2:Y:S04]  /*1ba10*/  LDL.64 R6, [R1+0x1d0] ;  /* 0x0001d00001067983 */ /* 0x000ea80000100a00 */
[----:B------:R-:W3:Y:S04]  /*1ba20*/  LDL.64 R148, [R1+0x1e0] ;  /* 0x0001e00001947983 */ /* 0x000ee80000100a00 */
[----:B------:R-:W4:Y:S04]  /*1ba30*/  LDL.64 R64, [R1+0x200] ;  /* 0x0002000001407983 */ /* 0x000f280000100a00 */
[----:B------:R-:W4:Y:S04]  /*1ba40*/  LDL.64 R20, [R1+0x220] ;  /* 0x0002200001147983 */ /* 0x000f280000100a00 */
[----:B------:R-:W4:Y:S04]  /*1ba50*/  LDL.64 R128, [R1+0x348] ;  /* 0x0003480001807983 */ /* 0x000f280000100a00 */
[----:B0-----:R-:W4:Y:S04]  /*1ba60*/  LDL.64 R2, [R1+0x3f0] ;  /* 0x0003f00001027983 */ /* 0x001f280000100a00 */
        /* <DEDUP_REMOVED lines=46> */
[CC--:B--2---:R-:W-:Y:S01]  /*1bd50*/  FMUL.FTZ R4, R6.reuse, R175.reuse ;  /* 0x000000af06047220 */ /* 0x0c4fe20000410000 */
[----:B------:R-:W-:Y:S01]  /*1bd60*/  FSETP.NEU.FTZ.AND P0, PT, R6, -INF , PT ;  /* 0xff8000000600780b */ /* 0x000fe20003f1d000 */
[----:B------:R-:W-:-:S03]  /*1bd70*/  FMUL.FTZ R18, R7, R175 ;  /* 0x000000af07127220 */ /* 0x000fc60000410000 */
[----:B------:R-:W-:Y:S02]  /*1bd80*/  FSEL R4, R4, RZ, P0 ;  /* 0x000000ff04047208 */ /* 0x000fe40000000000 */
[----:B------:R-:W-:-:S03]  /*1bd90*/  FSETP.NEU.FTZ.AND P0, PT, R7, -INF , PT ;  /* 0xff8000000700780b */ /* 0x000fc60003f1d000 */
[-CC-:B------:R-:W-:Y:S01]  /*1bda0*/  FFMA.FTZ R146, R135, R175.reuse, -R4.reuse ;  /* 0x000000af87927223 */ /* 0x180fe20000010804 */
[----:B------:R-:W-:Y:S01]  /*1bdb0*/  FSEL R176, R18, RZ, P0 ;  /* 0x000000ff12b07208 */ /* 0x000fe20000000000 */
        /* <DEDUP_REMOVED lines=14> */
[----:B------:R0:W-:Y:S01]  /*1bea0*/  MUFU.EX2 R7, R146 ;  /* 0x0000009200077308 */ /* 0x0001e20000000800 */
[-C--:B------:R-:W-:Y:S01]  /*1beb0*/  FFMA.FTZ R4, R139, R175.reuse, -R4 ;  /* 0x000000af8b047223 */ /* 0x080fe20000010804 */
[-CC-:B------:R-:W-:Y:S01]  /*1bec0*/  FFMA.FTZ R157, R151, R175.reuse, -R176.reuse ;  /* 0x000000af979d7223 */ /* 0x180fe200000108b0 */
[----:B------:R-:W2:Y:S04]  /*1bed0*/  LDL.64 R70, [R1+0x360] ;  /* 0x0003600001467983 */ /* 0x000ea80000100a00 */
        /* <DEDUP_REMOVED lines=12> */
[----:B0-----:R-:W2:Y:S04]  /*1bfa0*/  LDL.64 R146, [R1+0x3d8] ;  /* 0x0003d80001927983 */ /* 0x001ea80000100a00 */
[----:B------:R-:W2:Y:S01]  /*1bfb0*/  LDL.64 R150, [R1+0x3e8] ;  /* 0x0003e80001967983 */ /* 0x000ea20000100a00 */
[-CC-:B------:R-:W-:Y:S01]  /*1bfc0*/  FFMA.FTZ R18, R16, R175.reuse, -R176.reuse ;  /* 0x000000af10127223 */ /* 0x180fe200000108b0 */
[----:B------:R-:W-:Y:S01]  /*1bfd0*/  MUFU.EX2 R19, R19 ;  /* 0x0000001300137308 */ /* 0x000fe20000000800 */
[-CC-:B------:R-:W-:Y:S01]  /*1bfe0*/  FFMA.FTZ R159, R159, R175.reuse, -R176.reuse ;  /* 0x000000af9f9f7223 */ /* 0x180fe200000108b0 */
[----:B------:R-:W-:-:S06]  /*1bff0*/  FFMA.FTZ R16, R163, R175, -R176 ;  /* 0x000000afa3107223 */ /* 0x000fcc00000108b0 */
[----:B------:R-:W3:Y:S01]  /*1c000*/  MUFU.EX2 R18, R18 ;  /* 0x0000001200127308 */ /* 0x000ee20000000800 */
[----:B------:R-:W-:-:S07]  /*1c010*/  FFMA.FTZ R161, R161, R175, -R176 ;  /* 0x000000afa1a17223 */ /* 0x000fce00000108b0 */
[----:B------:R-:W0:Y:S08]  /*1c020*/  MUFU.EX2 R157, R157 ;  /* 0x0000009d009d7308 */ /* 0x000e300000000800 */
[----:B------:R-:W1:Y:S01]  /*1c030*/  MUFU.EX2 R156, R156 ;  /* 0x0000009c009c7308 */ /* 0x000e620000000800 */
[----:B------:R-:W-:-:S07]  /*1c040*/  FFMA.FTZ R14, R14, R175, -R176 ;  /* 0x000000af0e0e7223 */ /* 0x000fce00000108b0 */
[----:B------:R-:W1:Y:S01]  /*1c050*/  MUFU.EX2 R159, R159 ;  /* 0x0000009f009f7308 */ /* 0x000e620000000800 */
[----:B------:R-:W-:-:S07]  /*1c060*/  FFMA.FTZ R163, R154, R175, -R176 ;  /* 0x000000af9aa37223 */ /* 0x000fce00000108b0 */
[----:B------:R-:W1:Y:S01]  /*1c070*/  MUFU.EX2 R158, R158 ;  /* 0x0000009e009e7308 */ /* 0x000e620000000800 */
[----:B---3--:R-:W-:Y:S01]  /*1c080*/  FADD.FTZ R154, R18, R149 ;  /* 0x00000095129a7221 */ /* 0x008fe20000010000 */
[----:B------:R-:W-:-:S06]  /*1c090*/  FADD.FTZ R149, R19, R148 ;  /* 0x0000009413957221 */ /* 0x000fcc0000010000 */
[----:B------:R-:W3:Y:S08]  /*1c0a0*/  MUFU.EX2 R16, R16 ;  /* 0x0000001000107308 */ /* 0x000ef00000000800 */
[----:B------:R-:W3:Y:S01]  /*1c0b0*/  MUFU.EX2 R17, R17 ;  /* 0x0000001100117308 */ /* 0x000ee20000000800 */
[----:B0-----:R-:W-:Y:S01]  /*1c0c0*/  FADD.FTZ R154, R157, R154 ;  /* 0x0000009a9d9a7221 */ /* 0x001fe20000010000 */
[----:B------:R-:W-:-:S06]  /*1c0d0*/  FFMA.FTZ R164, R153, R175, -R176 ;  /* 0x000000af99a47223 */ /* 0x000fcc00000108b0 */
[----:B------:R-:W0:Y:S01]  /*1c0e0*/  MUFU.EX2 R161, R161 ;  /* 0x000000a100a17308 */ /* 0x000e220000000800 */
[----:B-1----:R-:W-:-:S07]  /*1c0f0*/  FADD.FTZ R149, R156, R149 ;  /* 0x000000959c957221 */ /* 0x002fce0000010000 */
[----:B------:R-:W1:Y:S01]  /*1c100*/  MUFU.EX2 R160, R160 ;  /* 0x000000a000a07308 */ /* 0x000e620000000800 */
[----:B------:R-:W-:Y:S01]  /*1c110*/  FADD.FTZ R153, R159, R154 ;  /* 0x0000009a9f997221 */ /* 0x000fe20000010000 */
[----:B------:R-:W-:-:S06]  /*1c120*/  FFMA.FTZ R165, R155, R175, -R176 ;  /* 0x000000af9ba57223 */ /* 0x000fcc00000108b0 */
[----:B------:R-:W1:Y:S01]  /*1c130*/  MUFU.EX2 R14, R14 ;  /* 0x0000000e000e7308 */ /* 0x000e620000000800 */
[----:B------:R-:W-:-:S07]  /*1c140*/  FADD.FTZ R148, R158, R149 ;  /* 0x000000959e947221 */ /* 0x000fce0000010000 */
[----:B------:R-:W4:Y:S01]  /*1c150*/  MUFU.EX2 R15, R15 ;  /* 0x0000000f000f7308 */ /* 0x000f220000000800 */
[----:B---3--:R-:W-:Y:S01]  /*1c160*/  FADD.FTZ R154, R16, R153 ;  /* 0x00000099109a7221 */ /* 0x008fe20000010000 */
[----:B------:R-:W-:-:S06]  /*1c170*/  FFMA.FTZ R166, R166, R175, -R176 ;  /* 0x000000afa6a67223 */ /* 0x000fcc00000108b0 */
[----:B------:R-:W3:Y:S01]  /*1c180*/  MUFU.EX2 R163, R163 ;  /* 0x000000a300a37308 */ /* 0x000ee20000000800 */
[----:B------:R-:W-:-:S07]  /*1c190*/  FADD.FTZ R149, R17, R148 ;  /* 0x0000009411957221 */ /* 0x000fce0000010000 */
        /* <DEDUP_REMOVED lines=9> */
[----:B----4-:R-:W-:-:S07]  /*1c230*/  FADD.FTZ R149, R15, R148 ;  /* 0x000000940f957221 */ /* 0x010fce0000010000 */
[----:B------:R-:W4:Y:S01]  /*1c240*/  MUFU.EX2 R10, R10 ;  /* 0x0000000a000a7308 */ /* 0x000f220000000800 */
[----:B---3--:R-:W-:Y:S01]  /*1c250*/  FADD.FTZ R155, R163, R154 ;  /* 0x0000009aa39b7221 */ /* 0x008fe20000010000 */
[----:B------:R-:W-:-:S06]  /*1c260*/  FFMA.FTZ R153, R170, R175, -R176 ;  /* 0x000000afaa997223 */ /* 0x000fcc00000108b0 */
[----:B------:R-:W3:Y:S01]  /*1c270*/  MUFU.EX2 R166, R166 ;  /* 0x000000a600a67308 */ /* 0x000ee20000000800 */
[----:B------:R-:W-:-:S07]  /*1c280*/  FADD.FTZ R148, R12, R149 ;  /* 0x000000950c947221 */ /* 0x000fce0000010000 */
[----:B------:R-:W3:Y:S01]  /*1c290*/  MUFU.EX2 R11, R11 ;  /* 0x0000000b000b7308 */ /* 0x000ee20000000800 */
[----:B0-----:R-:W-:Y:S01]  /*1c2a0*/  FADD.FTZ R154, R164, R155 ;  /* 0x0000009ba49a7221 */ /* 0x001fe20000010000 */
[----:B-1----:R-:W-:-:S06]  /*1c2b0*/  FADD.FTZ R149, R13, R148 ;  /* 0x000000940d957221 */ /* 0x002fcc0000010000 */
[----:B------:R-:W0:Y:S01]  /*1c2c0*/  MUFU.EX2 R167, R167 ;  /* 0x000000a700a77308 */ /* 0x000e220000000800 */
[----:B------:R-:W-:-:S07]  /*1c2d0*/  FFMA.FTZ R168, R162, R175, -R176 ;  /* 0x000000afa2a87223 */ /* 0x000fce00000108b0 */
[----:B------:R-:W1:Y:S01]  /*1c2e0*/  MUFU.EX2 R9, R9 ;  /* 0x0000000900097308 */ /* 0x000e620000000800 */
[----:B------:R-:W-:Y:S01]  /*1c2f0*/  FADD.FTZ R155, R165, R154 ;  /* 0x0000009aa59b7221 */ /* 0x000fe20000010000 */
[----:B----4-:R-:W-:-:S06]  /*1c300*/  FADD.FTZ R148, R10, R149 ;  /* 0x000000950a947221 */ /* 0x010fcc0000010000 */
[----:B------:R-:W4:Y:S01]  /*1c310*/  MUFU.EX2 R172, R172 ;  /* 0x000000ac00ac7308 */ /* 0x000f220000000800 */
[----:B------:R-:W-:-:S07]  /*1c320*/  FFMA.FTZ R169, R169, R175, -R176 ;  /* 0x000000afa9a97223 */ /* 0x000fce00000108b0 */
[----:B------:R-:W4:Y:S01]  /*1c330*/  MUFU.EX2 R8, R8 ;  /* 0x0000000800087308 */ /* 0x000f220000000800 */
[----:B---3--:R-:W-:Y:S01]  /*1c340*/  FADD.FTZ R154, R166, R155 ;  /* 0x0000009ba69a7221 */ /* 0x008fe20000010000 */
[----:B------:R-:W-:-:S06]  /*1c350*/  FADD.FTZ R148, R11, R148 ;  /* 0x000000940b947221 */ /* 0x000fcc0000010000 */
[----:B------:R-:W3:Y:S01]  /*1c360*/  MUFU.EX2 R153, R153 ;  /* 0x0000009900997308 */ /* 0x000ee20000000800 */
[----:B------:R-:W-:-:S07]  /*1c370*/  FFMA.FTZ R170, R171, R175, -R176 ;  /* 0x000000afabaa7223 */ /* 0x000fce00000108b0 */
[----:B------:R-:W3:Y:S01]  /*1c380*/  MUFU.EX2 R6, R6 ;  /* 0x0000000600067308 */ /* 0x000ee20000000800 */
[----:B0-----:R-:W-:Y:S01]  /*1c390*/  FADD.FTZ R155, R167, R154 ;  /* 0x0000009aa79b7221 */ /* 0x001fe20000010000 */
[----:B-1----:R-:W-:Y:S01]  /*1c3a0*/  FADD.FTZ R149, R9, R148 ;  /* 0x0000009409957221 */ /* 0x002fe20000010000 */
[C---:B------:R-:W-:Y:S01]  /*1c3b0*/  FMUL.FTZ R65, R173.reuse, R65 ;  /* 0x00000041ad417220 */ /* 0x040fe20000410000 */
[----:B------:R-:W-:-:S04]  /*1c3c0*/  FMUL.FTZ R64, R173, R64 ;  /* 0x00000040ad407220 */ /* 0x000fc80000410000 */
[----:B------:R-:W-:Y:S08]  /*1c3d0*/  MUFU.EX2 R5, R5 ;  /* 0x0000000500057308 */ /* 0x000ff00000000800 */
[----:B------:R-:W0:Y:S01]  /*1c3e0*/  MUFU.EX2 R168, R168 ;  /* 0x000000a800a87308 */ /* 0x000e220000000800 */
[----:B----4-:R-:W-:Y:S01]  /*1c3f0*/  FADD.FTZ R148, R172, R155 ;  /* 0x0000009bac947221 */ /* 0x010fe20000010000 */
[----:B------:R-:W-:Y:S01]  /*1c400*/  FADD.FTZ R149, R8, R149 ;  /* 0x0000009508957221 */ /* 0x000fe20000010000 */
[C---:B------:R-:W-:Y:S01]  /*1c410*/  FMUL.FTZ R21, R173.reuse, R21 ;  /* 0x00000015ad157220 */ /* 0x040fe20000410000 */
[C---:B------:R-:W-:Y:S01]  /*1c420*/  FMUL.FTZ R20, R173.reuse, R20 ;  /* 0x00000014ad147220 */ /* 0x040fe20000410000 */
[C---:B------:R-:W-:Y:S01]  /*1c430*/  FMUL.FTZ R129, R174.reuse, R129 ;  /* 0x00000081ae817220 */ /* 0x040fe20000410000 */
[----:B------:R-:W-:Y:S01]  /*1c440*/  FMUL.FTZ R128, R174, R128 ;  /* 0x00000080ae807220 */ /* 0x000fe20000410000 */
[----:B------:R-:W-:Y:S01]  /*1c450*/  FMUL.FTZ R177, R173, R3 ;  /* 0x00000003adb17220 */ /* 0x000fe20000410000 */
[----:B------:R-:W1:Y:S01]  /*1c460*/  MUFU.EX2 R169, R169 ;  /* 0x000000a900a97308 */ /* 0x000e620000000800 */
[----:B---3--:R-:W-:Y:S01]  /*1c470*/  FADD.FTZ R155, R153, R148 ;  /* 0x00000094999b7221 */ /* 0x008fe20000010000 */
[----:B------:R-:W-:Y:S01]  /*1c480*/  FADD.FTZ R148, R6, R149 ;  /* 0x0000009506947221 */ /* 0x000fe20000010000 */
[C---:B------:R-:W-:Y:S01]  /*1c490*/  FMUL.FTZ R63, R174.reuse, R63 ;  /* 0x0000003fae3f7220 */ /* 0x040fe20000410000 */
[----:B------:R-:W-:Y:S01]  /*1c4a0*/  FMUL.FTZ R62, R174, R62 ;  /* 0x0000003eae3e7220 */ /* 0x000fe20000410000 */
[C---:B------:R-:W-:Y:S01]  /*1c4b0*/  FMUL.FTZ R67, R173.reuse, R67 ;  /* 0x00000043ad437220 */ /* 0x040fe20000410000 */
[C---:B------:R-:W-:Y:S01]  /*1c4c0*/  FMUL.FTZ R66, R173.reuse, R66 ;  /* 0x00000042ad427220 */ /* 0x040fe20000410000 */
[C---:B------:R-:W-:Y:S01]  /*1c4d0*/  FMUL.FTZ R25, R173.reuse, R25 ;  /* 0x00000019ad197220 */ /* 0x040fe20000410000 */
[----:B------:R-:W3:Y:S01]  /*1c4e0*/  MUFU.EX2 R4, R4 ;  /* 0x0000000400047308 */ /* 0x000ee20000000800 */
[C---:B------:R-:W-:Y:S01]  /*1c4f0*/  FMUL.FTZ R24, R173.reuse, R24 ;  /* 0x00000018ad187220 */ /* 0x040fe20000410000 */
[C---:B------:R-:W-:Y:S01]  /*1c500*/  FMUL.FTZ R27, R173.reuse, R27 ;  /* 0x0000001bad1b7220 */ /* 0x040fe20000410000 */
[C---:B------:R-:W-:Y:S01]  /*1c510*/  FMUL.FTZ R26, R173.reuse, R26 ;  /* 0x0000001aad1a7220 */ /* 0x040fe20000410000 */
[C---:B------:R-:W-:Y:S01]  /*1c520*/  FMUL.FTZ R29, R173.reuse, R29 ;  /* 0x0000001dad1d7220 */ /* 0x040fe20000410000 */
[C---:B------:R-:W-:Y:S01]  /*1c530*/  FMUL.FTZ R28, R173.reuse, R28 ;  /* 0x0000001cad1c7220 */ /* 0x040fe20000410000 */
[C---:B------:R-:W-:Y:S01]  /*1c540*/  FMUL.FTZ R31, R173.reuse, R31 ;  /* 0x0000001fad1f7220 */ /* 0x040fe20000410000 */
[----:B------:R-:W-:Y:S01]  /*1c550*/  FMUL.FTZ R30, R173, R30 ;  /* 0x0000001ead1e7220 */ /* 0x000fe20000410000 */
[----:B------:R-:W4:Y:S01]  /*1c560*/  MUFU.EX2 R170, R170 ;  /* 0x000000aa00aa7308 */ /* 0x000f220000000800 */
[----:B0-----:R-:W-:Y:S01]  /*1c570*/  FADD.FTZ R154, R168, R155 ;  /* 0x0000009ba89a7221 */ /* 0x001fe20000010000 */
[----:B------:R-:W-:Y:S01]  /*1c580*/  FADD.FTZ R148, R5, R148 ;  /* 0x0000009405947221 */ /* 0x000fe20000010000 */
[C---:B------:R-:W-:Y:S01]  /*1c590*/  FMUL.FTZ R33, R173.reuse, R33 ;  /* 0x00000021ad217220 */ /* 0x040fe20000410000 */
[----:B------:R-:W-:Y:S01]  /*1c5a0*/  FMUL.FTZ R32, R173, R32 ;  /* 0x00000020ad207220 */ /* 0x000fe20000410000 */
[----:B-1----:R-:W-:Y:S01]  /*1c5b0*/  FADD.FTZ R149, R169, R154 ;  /* 0x0000009aa9957221 */ /* 0x002fe20000010000 */
[----:B------:R-:W-:Y:S01]  /*1c5c0*/  FADD.FTZ R155, R7, R148 ;  /* 0x00000094079b7221 */ /* 0x000fe20000010000 */
[C---:B------:R-:W-:Y:S01]  /*1c5d0*/  FMUL.FTZ R35, R173.reuse, R35 ;  /* 0x00000023ad237220 */ /* 0x040fe20000410000 */
[C---:B------:R-:W-:Y:S01]  /*1c5e0*/  FMUL.FTZ R34, R173.reuse, R34 ;  /* 0x00000022ad227220 */ /* 0x040fe20000410000 */
[C---:B------:R-:W-:Y:S01]  /*1c5f0*/  FMUL.FTZ R37, R173.reuse, R37 ;  /* 0x00000025ad257220 */ /* 0x040fe20000410000 */
[----:B---3--:R-:W-:Y:S01]  /*1c600*/  FADD.FTZ R148, R4, R155 ;  /* 0x0000009b04947221 */ /* 0x008fe20000010000 */
[C---:B------:R-:W-:Y:S01]  /*1c610*/  FMUL.FTZ R176, R173.reuse, R2 ;  /* 0x00000002adb07220 */ /* 0x040fe20000410000 */
[C---:B------:R-:W-:Y:S01]  /*1c620*/  FMUL.FTZ R36, R173.reuse, R36 ;  /* 0x00000024ad247220 */ /* 0x040fe20000410000 */
[C---:B------:R-:W-:Y:S01]  /*1c630*/  FMUL.FTZ R39, R173.reuse, R39 ;  /* 0x00000027ad277220 */ /* 0x040fe20000410000 */
[C---:B------:R-:W-:Y:S01]  /*1c640*/  FMUL.FTZ R38, R173.reuse, R38 ;  /* 0x00000026ad267220 */ /* 0x040fe20000410000 */
[C---:B------:R-:W-:Y:S01]  /*1c650*/  FMUL.FTZ R41, R173.reuse, R41 ;  /* 0x00000029ad297220 */ /* 0x040fe20000410000 */
[C---:B------:R-:W-:Y:S01]  /*1c660*/  FMUL.FTZ R40, R173.reuse, R40 ;  /* 0x00000028ad287220 */ /* 0x040fe20000410000 */
[----:B----4-:R-:W-:Y:S01]  /*1c670*/  FADD.FTZ R149, R170, R149 ;  /* 0x00000095aa957221 */ /* 0x010fe20000010000 */
[C---:B------:R-:W-:Y:S01]  /*1c680*/  FMUL.FTZ R43, R173.reuse, R43 ;  /* 0x0000002bad2b7220 */ /* 0x040fe20000410000 */
[C---:B------:R-:W-:Y:S01]  /*1c690*/  FMUL.FTZ R42, R173.reuse, R42 ;  /* 0x0000002aad2a7220 */ /* 0x040fe20000410000 */
[C---:B------:R-:W-:Y:S01]  /*1c6a0*/  FMUL.FTZ R45, R173.reuse, R45 ;  /* 0x0000002dad2d7220 */ /* 0x040fe20000410000 */
[C---:B------:R-:W-:Y:S01]  /*1c6b0*/  FMUL.FTZ R44, R173.reuse, R44 ;  /* 0x0000002cad2c7220 */ /* 0x040fe20000410000 */
        /* <DEDUP_REMOVED lines=18> */
[C---:B--2---:R-:W-:Y:S01]  /*1c7e0*/  FMUL.FTZ R71, R173.reuse, R71 ;  /* 0x00000047ad477220 */ /* 0x044fe20000410000 */
        /* <DEDUP_REMOVED lines=9> */
[----:B------:R0:W-:Y:S04]  /*1c880*/  STL.64 [R1+0x220], R20 ;  /* 0x0002201401007387 */ /* 0x0001e80000100a00 */
[----:B------:R-:W-:Y:S01]  /*1c890*/  STL.64 [R1+0x348], R128 ;  /* 0x0003488001007387 */ /* 0x000fe20000100a00 */
[C---:B------:R-:W-:Y:S01]  /*1c8a0*/  FMUL.FTZ R76, R173.reuse, R76 ;  /* 0x0000004cad4c7220 */ /* 0x040fe20000410000 */
[C---:B------:R-:W-:Y:S01]  /*1c8b0*/  FMUL.FTZ R79, R173.reuse, R79 ;  /* 0x0000004fad4f7220 */ /* 0x040fe20000410000 */
[C---:B------:R-:W-:Y:S01]  /*1c8c0*/  FMUL.FTZ R78, R173.reuse, R78 ;  /* 0x0000004ead4e7220 */ /* 0x040fe20000410000 */
[C---:B------:R-:W-:Y:S01]  /*1c8d0*/  FMUL.FTZ R81, R173.reuse, R81 ;  /* 0x00000051ad517220 */ /* 0x040fe20000410000 */
[C---:B------:R-:W-:Y:S01]  /*1c8e0*/  FMUL.FTZ R80, R173.reuse, R80 ;  /* 0x00000050ad507220 */ /* 0x040fe20000410000 */
[C---:B------:R-:W-:Y:S01]  /*1c8f0*/  FMUL.FTZ R83, R173.reuse, R83 ;  /* 0x00000053ad537220 */ /* 0x040fe20000410000 */
[C---:B------:R-:W-:Y:S01]  /*1c900*/  FMUL.FTZ R82, R173.reuse, R82 ;  /* 0x00000052ad527220 */ /* 0x040fe20000410000 */
[----:B0-----:R-:W4:Y:S04]  /*1c910*/  LDL R20, [R1+0x200] ;  /* 0x0002000001147983 */ /* 0x001f280000100800 */
[----:B------:R-:W2:Y:S01]  /*1c920*/  LDL R21, [R1+0x34c] ;  /* 0x00034c0001157983 */ /* 0x000ea20000100800 */
        /* <DEDUP_REMOVED lines=125> */
[----:B0-----:R-:W2:Y:S04]  /*1d100*/  LDL R86, [R1+0x204] ;  /* 0x0002040001567983 */ /* 0x001ea80000100800 */
[----:B-1----:R-:W2:Y:S04]  /*1d110*/  LDL R88, [R1+0x208] ;  /* 0x0002080001587983 */ /* 0x002ea80000100800 */
        /* <DEDUP_REMOVED lines=10> */
[----:B---3--:R-:W3:Y:S04]  /*1d1c0*/  LDL R104, [R1+0x234] ;  /* 0x0002340001687983 */ /* 0x008ee80000100800 */
        /* <DEDUP_REMOVED lines=113> */
[----:B------:R-:W-:Y:S04]  /*1d8e0*/  STL [R1+0x200], R20 ;  /* 0x0002001401007387 */ /* 0x000fe80000100800 */
[----:B------:R0:W-:Y:S04]  /*1d8f0*/  STL [R1+0x34c], R21 ;  /* 0x00034c1501007387 */ /* 0x0001e80000100800 */
[----:B------:R-:W2:Y:S04]  /*1d900*/  LDL R171, [R1+0x1c0] ;  /* 0x0001c00001ab7983 */ /* 0x000ea80000100800 */
[----:B0-----:R-:W2:Y:S04]  /*1d910*/  LDL.64 R20, [R1+0x88] ;  /* 0x0000880001147983 */ /* 0x001ea80000100a00 */
        /* <DEDUP_REMOVED lines=182> */
[----:B------:R0:W-:Y:S04]  /*1e480*/  STSM.16.M88.4 [R2], R160 ;  /* 0x000000a002007844 */ /* 0x0001e80000000200 */
        /* <DEDUP_REMOVED lines=8> */
[----:B0-----:R-:W-:Y:S02]  /*1e510*/  VIADD R2, R20, 0x100 ;  /* 0x0000010014027836 */ /* 0x001fe40000000000 */
        /* <DEDUP_REMOVED lines=415> */
.L_x_5234:
[----:B------:R-:W-:Y:S05]  /*1ff10*/  BSYNC B0 ;  /* 0x0000000000007941 */ /* 0x000fea0003800000 */
.L_x_5233:
        /* <DEDUP_REMOVED lines=9> */
.L_x_5202:
[----:B------:R-:W-:Y:S05]  /*1ffb0*/  WARPSYNC.ALL ;  /* 0x0000000000007948 */ /* 0x000fea0003800000 */
[----:B------:R-:W2:Y:S04]  /*1ffc0*/  LDL R5, [R1+0x1e0] ;  /* 0x0001e00001057983 */ /* 0x000ea80000100800 */
[----:B------:R-:W3:Y:S04]  /*1ffd0*/  LDL R6, [R1+0x1e4] ;  /* 0x0001e40001067983 */ /* 0x000ee80000100800 */
[----:B------:R-:W4:Y:S01]  /*1ffe0*/  LDL.64 R14, [R1+0xb8] ;  /* 0x0000b800010e7983 */ /* 0x000f220000100a00 */
[----:B------:R-:W-:Y:S01]  /*1fff0*/  IMAD.MOV.U32 R8, RZ, RZ, -0x800000 ;  /* 0xff800000ff087424 */ /* 0x000fe200078e00ff */
[----:B------:R-:W-:Y:S08]  /*20000*/  BAR.ARV 0x8, 0x100 ;  /* 0x0204000000007b1d */ /* 0x000ff00000002000 */
[----:B------:R-:W-:Y:S06]  /*20010*/  BAR.SYNC.DEFER_BLOCKING 0xf, 0x100 ;  /* 0x03c4000000007b1d */ /* 0x000fec0000010000 */
[----:B--2---:R-:W2:Y:S02]  /*20020*/  SHFL.BFLY PT, R0, R5, 0x2, 0x1f ;  /* 0x0c401f0005007f89 */ /* 0x004ea400000e0000 */
[----:B--2---:R-:W-:-:S05]  /*20030*/  FADD.FTZ R0, R5, R0 ;  /* 0x0000000005007221 */ /* 0x004fca0000010000 */
[----:B------:R-:W0:Y:S02]  /*20040*/  SHFL.BFLY PT, R3, R0, 0x1, 0x1f ;  /* 0x0c201f0000037f89 */ /* 0x000e2400000e0000 */
[----:B01----:R-:W-:-:S05]  /*20050*/  FADD.FTZ R2, R0, R3 ;  /* 0x0000000300027221 */ /* 0x003fca0000010000 */
[----:B------:R-:W-:Y:S04]  /*20060*/  STL [R1+0x1e0], R2 ;  /* 0x0001e00201007387 */ /* 0x000fe80000100800 */
[----:B------:R-:W2:Y:S04]  /*20070*/  LDL R13, [R1+0x1e0] ;  /* 0x0001e000010d7983 */ /* 0x000ea80000100800 */
[----:B---3--:R-:W0:Y:S02]  /*20080*/  SHFL.BFLY PT, R3, R6, 0x2, 0x1f ;  /* 0x0c401f0006037f89 */ /* 0x008e2400000e0000 */
[----:B0-----:R-:W-:-:S05]  /*20090*/  FADD.FTZ R3, R3, R6 ;  /* 0x0000000603037221 */ /* 0x001fca0000010000 */
[----:B------:R-:W0:Y:S02]  /*200a0*/  SHFL.BFLY PT, R4, R3, 0x1, 0x1f ;  /* 0x0c201f0003047f89 */ /* 0x000e2400000e0000 */
[----:B0-----:R-:W-:-:S05]  /*200b0*/  FADD.FTZ R4, R3, R4 ;  /* 0x0000000403047221 */ /* 0x001fca0000010000 */
[----:B------:R-:W-:-:S13]  /*200c0*/  FSETP.NE.FTZ.AND P2, PT, R4, RZ, PT ;  /* 0x000000ff0400720b */ /* 0x000fda0003f55000 */
[----:B------:R-:W3:Y:S04]  /*200d0*/  @P2 LDL R7, [R1+0x1f0] ;  /* 0x0001f00001072983 */ /* 0x000ee80000100800 */
[----:B------:R-:W5:Y:S01]  /*200e0*/  @P2 LDL R10, [R1+0x1d4] ;  /* 0x0001d400010a2983 */ /* 0x000f620000100800 */
[----:B--2---:R-:W-:-:S13]  /*200f0*/  FSETP.NE.FTZ.AND P1, PT, R13, RZ, PT ;  /* 0x000000ff0d00720b */ /* 0x004fda0003f35000 */
[----:B------:R-:W2:Y:S04]  /*20100*/  @P1 LDL R5, [R1+0x1f0] ;  /* 0x0001f00001051983 */ /* 0x000ea80000100800 */
[----:B------:R-:W4:Y:S01]  /*20110*/  @P1 LDL R2, [R1+0x1d0] ;  /* 0x0001d00001021983 */ /* 0x000f220000100800 */
[----:B------:R-:W0:Y:S08]  /*20120*/  @P2 MUFU.LG2 R9, R4 ;  /* 0x0000000400092308 */ /* 0x000e300000000c00 */
[----:B------:R-:W1:Y:S01]  /*20130*/  @P1 MUFU.LG2 R6, R13 ;  /* 0x0000000d00061308 */ /* 0x000e620000000c00 */
[----:B------:R-:W-:-:S02]  /*20140*/  IMAD.MOV.U32 R0, RZ, RZ, -0x800000 ;  /* 0xff800000ff007424 */ /* 0x000fc400078e00ff */
[----:B0-----:R-:W-:Y:S01]  /*20150*/  @P2 FMUL.FTZ R12, R9, 0.69314718246459960938 ;  /* 0x3f317218090c2820 */ /* 0x001fe20000410000 */
[----:B-1----:R-:W-:Y:S01]  /*20160*/  @P1 FMUL.FTZ R6, R6, 0.69314718246459960938 ;  /* 0x3f31721806061820 */ /* 0x002fe20000410000 */
[----:B------:R-:W-:Y:S01]  /*20170*/  STL [R1+0x1e4], R4 ;  /* 0x0001e40401007387 */ /* 0x000fe20000100800 */
[----:B---3--:R-:W-:-:S04]  /*20180*/  @P2 FMUL.FTZ R7, R7, 0.69314718246459960938 ;  /* 0x3f31721807072820 */ /* 0x008fc80000410000 */
[----:B-----5:R-:W-:-:S05]  /*20190*/  @P2 FFMA.FTZ R8, R7, R10, R12 ;  /* 0x0000000a07082223 */ /* 0x020fca000001000c */
[----:B------:R0:W-:Y:S01]  /*201a0*/  STL [R1+0x1e4], R8 ;  /* 0x0001e40801007387 */ /* 0x0001e20000100800 */
[----:B--2---:R-:W-:-:S04]  /*201b0*/  @P1 FMUL.FTZ R5, R5, 0.69314718246459960938 ;  /* 0x3f31721805051820 */ /* 0x004fc80000410000 */
[----:B----4-:R-:W-:-:S05]  /*201c0*/  @P1 FFMA.FTZ R0, R5, R2, R6 ;  /* 0x0000000205001223 */ /* 0x010fca0000010006 */
[----:B------:R1:W-:Y:S04]  /*201d0*/  STL [R1+0x1e0], R0 ;  /* 0x0001e00001007387 */ /* 0x0003e80000100800 */
[----:B------:R-:W2:Y:S02]  /*201e0*/  LD.E R2, desc[UR36][R14.64+0x4] ;  /* 0x000004240e027980 */ /* 0x000ea4000c101900 */
[----:B--2---:R-:W-:Y:S02]  /*201f0*/  ISETP.NE.AND P0, PT, R2, RZ, PT ;  /* 0x000000ff0200720c */ /* 0x004fe40003f05270 */
[----:B------:R-:W2:Y:S11]  /*20200*/  LDL R2, [R1+0x1c0] ;  /* 0x0001c00001027983 */ /* 0x000eb60000100800 */
[----:B------:R-:W3:Y:S04]  /*20210*/  @!P0 LDL.64 R6, [R1+0xc0] ;  /* 0x0000c00001068983 */ /* 0x000ee80000100a00 */
[----:B------:R-:W2:Y:S01]  /*20220*/  @!P0 LD.E R3, desc[UR36][R14.64] ;  /* 0x000000240e038980 */ /* 0x000ea2000c101900 */
[----:B------:R-:W-:-:S06]  /*20230*/  IMAD.MOV.U32 R47, RZ, RZ, RZ ;  /* 0x000000ffff2f7224 */ /* 0x000fcc00078e00ff */
[----:B------:R-:W4:Y:S01]  /*20240*/  @P1 MUFU.RCP R47, R13 ;  /* 0x0000000d002f1308 */ /* 0x000f220000001000 */
[----:B---3--:R-:W0:Y:S01]  /*20250*/  @!P0 LD.E.64 R6, desc[UR36][R6.64] ;  /* 0x0000002406068980 */ /* 0x008e22000c101b00 */
[----:B--2---:R-:W-:-:S04]  /*20260*/  @!P0 IMAD R3, R2, 0x40, R3 ;  /* 0x0000004002038824 */ /* 0x004fc800078e0203 */
[----:B0-----:R-:W-:-:S05]  /*20270*/  @!P0 IMAD.WIDE R8, R3, 0x4, R6 ;  /* 0x0000000403088825 */ /* 0x001fca00078e0206 */
[----:B----4-:R0:W-:Y:S04]  /*20280*/  @!P0 ST.E desc[UR36][R8.64], R47 ;  /* 0x0000002f08008985 */ /* 0x0101e8000c101924 */
[----:B------:R-:W1:Y:S04]  /*20290*/  @!P0 LDL.64 R14, [R1+0xb8] ;  /* 0x0000b800010e8983 */ /* 0x000e680000100a00 */
[----:B-1----:R-:W2:Y:S02]  /*202a0*/  @!P0 LD.E R0, desc[UR36][R14.64+0x4] ;  /* 0x000004240e008980 */ /* 0x002ea4000c101900 */
[----:B--2---:R-:W-:-:S13]  /*202b0*/  @!P0 ISETP.NE.AND P0, PT, R0, RZ, PT ;  /* 0x000000ff0000820c */ /* 0x004fda0003f05270 */
[----:B------:R-:W2:Y:S04]  /*202c0*/  @!P0 LDL.64 R10, [R1+0xc0] ;  /* 0x0000c000010a8983 */ /* 0x000ea80000100a00 */
[----:B------:R-:W3:Y:S01]  /*202d0*/  @!P0 LD.E R3, desc[UR36][R14.64] ;  /* 0x000000240e038980 */ /* 0x000ee2000c101900 */
[----:B------:R-:W-:-:S06]  /*202e0*/  IMAD.MOV.U32 R0, RZ, RZ, RZ ;  /* 0x000000ffff007224 */ /* 0x000fcc00078e00ff */
[----:B------:R-:W1:Y:S01]  /*202f0*/  @P2 MUFU.RCP R0, R4 ;  /* 0x0000000400002308 */ /* 0x000e620000001000 */
[----:B--2---:R-:W2:Y:S01]  /*20300*/  @!P0 LD.E.64 R10, desc[UR36][R10.64] ;  /* 0x000000240a0a8980 */ /* 0x004ea2000c101b00 */
[----:B---3--:R-:W-:-:S04]  /*20310*/  @!P0 IMAD R3, R2, 0x40, R3 ;  /* 0x0000004002038824 */ /* 0x008fc800078e0203 */
[----:B------:R-:W-:-:S04]  /*20320*/  @!P0 VIADD R3, R3, 0x8 ;  /* 0x0000000803038836 */ /* 0x000fc80000000000 */
[----:B--2---:R-:W-:-:S05]  /*20330*/  @!P0 IMAD.WIDE R2, R3, 0x4, R10 ;  /* 0x0000000403028825 */ /* 0x004fca00078e020a */
[----:B-1----:R1:W-:Y:S04]  /*20340*/  @!P0 ST.E desc[UR36][R2.64], R0 ;  /* 0x0000000002008985 */ /* 0x0023e8000c101924 */
        /* <DEDUP_REMOVED lines=28> */
[----:B0-----:R-:W5:Y:S04]  /*20510*/  LDL.64 R8, [R1+0x3a8] ;  /* 0x0003a80001087983 */ /* 0x001f680000100a00 */
[----:B------:R-:W5:Y:S04]  /*20520*/  LDL.64 R4, [R1+0x3b8] ;  /* 0x0003b80001047983 */ /* 0x000f680000100a00 */
[----:B------:R-:W5:Y:S04]  /*20530*/  LDL.64 R10, [R1+0x3c8] ;  /* 0x0003c800010a7983 */ /* 0x000f680000100a00 */
[----:B-1----:R-:W5:Y:S04]  /*20540*/  LDL.64 R2, [R1+0x3d8] ;  /* 0x0003d80001027983 */ /* 0x002f680000100a00 */
        /* <DEDUP_REMOVED lines=33> */
[----:B------:R-:W5:Y:S04]  /*20760*/  LDL R45, [R1+0x1c8] ;  /* 0x0001c800012d7983 */ /* 0x000f680000100800 */
[----:B------:R-:W5:Y:S01]  /*20770*/  LDL R22, [R1+0x1cc] ;  /* 0x0001cc0001167983 */ /* 0x000f620000100800 */
[----:B--2---:R-:W-:-:S05]  /*20780*/  VIADD R46, R46, 0x1 ;  /* 0x000000012e2e7836 */ /* 0x004fca0000000000 */
[----:B------:R-:W-:-:S13]  /*20790*/  ISETP.NE.AND P0, PT, R46, 0x2, PT ;  /* 0x000000022e00780c */ /* 0x000fda0003f05270 */
[----:B------:R-:W2:Y:S01]  /*207a0*/  @!P0 LDL R44, [R1+0x1c4] ;  /* 0x0001c400012c8983 */ /* 0x000ea20000100800 */
[-C--:B---3--:R-:W-:Y:S01]  /*207b0*/  FMUL.FTZ R135, R135, R0.reuse ;  /* 0x0000000087877220 */ /* 0x088fe20000410000 */
[-C--:B------:R-:W-:Y:S01]  /*207c0*/  FMUL.FTZ R134, R134, R0.reuse ;  /* 0x0000000086867220 */ /* 0x080fe20000410000 */
[-C--:B----4-:R-:W-:Y:S01]  /*207d0*/  FMUL.FTZ R119, R119, R0.reuse ;  /* 0x0000000077777220 */ /* 0x090fe20000410000 */
[-C--:B------:R-:W-:Y:S01]  /*207e0*/  FMUL.FTZ R118, R118, R0.reuse ;  /* 0x0000000076767220 */ /* 0x080fe20000410000 */
[-C--:B-----5:R-:W-:Y:S01]  /*207f0*/  FMUL.FTZ R121, R121, R0.reuse ;  /* 0x0000000079797220 */ /* 0x0a0fe20000410000 */
        /* <DEDUP_REMOVED lines=123> */
[----:B------:R-:W-:-:S02]  /*20fb0*/  VIADD R0, R45, 0x1 ;  /* 0x000000012d007836 */ /* 0x000fc40000000000 */
[----:B------:R-:W-:Y:S01]  /*20fc0*/  VIADD R22, R22, 0x1 ;  /* 0x0000000116167836 */ /* 0x000fe20000000000 */
[----:B------:R-:W-:Y:S04]  /*20fd0*/  STL [R1+0x1c0], R46 ;  /* 0x0001c02e01007387 */ /* 0x000fe80000100800 */
        /* <DEDUP_REMOVED lines=11> */
[----:B------:R-:W-:Y:S01]  /*21090*/  STL.64 [R1+0x290], R72 ;  /* 0x0002904801007387 */ /* 0x000fe20000100a00 */
[----:B--2---:R-:W-:-:S03]  /*210a0*/  @!P0 LOP3.LUT R44, R44, 0x1, RZ, 0x3c, !PT ;  /* 0x000000012c2c8812 */ /* 0x004fc600078e3cff */
        /* <DEDUP_REMOVED lines=51> */
[----:B------:R-:W-:Y:S04]  /*213e0*/  STL [R1+0x1c8], R0 ;  /* 0x0001c80001007387 */ /* 0x000fe80000100800 */
[----:B------:R-:W-:Y:S04]  /*213f0*/  @!P0 STL [R1+0x1c4], R44 ;  /* 0x0001c42c01008387 */ /* 0x000fe80000100800 */
[----:B------:R-:W-:Y:S04]  /*21400*/  STL [R1+0x1cc], R22 ;  /* 0x0001cc1601007387 */ /* 0x000fe80000100800 */
[----:B------:R-:W-:Y:S04]  /*21410*/  @!P0 STL [R1+0x1c0], RZ ;  /* 0x0001c0ff01008387 */ /* 0x000fe80000100800 */
[----:B------:R0:W-:Y:S02]  /*21420*/  STL.64 [R1+0x3d8], R2 ;  /* 0x0003d80201007387 */ /* 0x0001e40000100a00 */
[----:B0-----:R-:W-:Y:S01]  /*21430*/  IMAD.MOV.U32 R3, RZ, RZ, 0x1 ;  /* 0x00000001ff037424 */ /* 0x001fe200078e00ff */
[----:B------:R-:W-:Y:S06]  /*21440*/  BAR.ARV 0xe, 0x100 ;  /* 0x0384000000007b1d */ /* 0x000fec0000002000 */
.L_x_5118:
[----:B0-----:R-:W-:-:S04]  /*21450*/  PRMT R0, R3, 0x9910, RZ ;  /* 0x0000991003007816 */ /* 0x001fc800000000ff */
[----:B------:R-:W-:-:S13]  /*21460*/  ISETP.NE.AND P0, PT, R0, RZ, PT ;  /* 0x000000ff0000720c */ /* 0x000fda0003f05270 */
[----:B------:R-:W-:Y:S05]  /*21470*/  @!P0 BRA `(.L_x_5236) ;  /* 0x0000002400f88947 */ /* 0x000fea0003800000 */
[----:B------:R-:W0:Y:S01]  /*21480*/  S2R R0, SR_TID.X ;  /* 0x0000000000007919 */ /* 0x000e220000002100 */
[----:B------:R-:W1:Y:S01]  /*21490*/  S2UR UR5, SR_CgaCtaId ;  /* 0x00000000000579c3 */ /* 0x000e620000008800 */
[----:B------:R-:W-:Y:S01]  /*214a0*/  UMOV UR4, 0x400 ;  /* 0x0000040000047882 */ /* 0x000fe20000000000 */
[----:B------:R-:W-:-:S06]  /*214b0*/  SHF.R.S32.HI R14, RZ, 0x1f, R152 ;  /* 0x0000001fff0e7819 */ /* 0x000fcc0000011498 */
[----:B------:R-:W-:Y:S01]  /*214c0*/  BAR.SYNC.DEFER_BLOCKING 0x1, 0x100 ;  /* 0x0044000000007b1d */ /* 0x000fe20000010000 */
[----:B------:R-:W-:-:S07]  /*214d0*/  SHF.R.S32.HI R16, RZ, 0x1f, R23 ;  /* 0x0000001fff107819 */ /* 0x000fce0000011417 */
[----:B------:R-:W2:Y:S01]  /*214e0*/  LDC R29, c[0x0][0xce8] ;  /* 0x00033a00ff1d7b82 */ /* 0x000ea20000000800 */
[----:B------:R-:W3:Y:S07]  /*214f0*/  S2R R20, SR_CTAID.X ;  /* 0x0000000000147919 */ /* 0x000eee0000002500 */
[----:B------:R-:W4:Y:S01]  /*21500*/  LDC.64 R18, c[0x0][0xc40] ;  /* 0x00031000ff127b82 */ /* 0x000f220000000a00 */
[----:B-1----:R-:W-:-:S04]  /*21510*/  ULEA UR4, UR5, UR4, 0x18 ;  /* 0x0000000405047291 */ /* 0x002fc8000f8ec03f */
[----:B------:R-:W-:Y:S01]  /*21520*/  UIADD3 UR4, UR4, 0x38820, URZ ;  /* 0x0003882004047890 */ /* 0x000fe2000fffe03f */
[----:B0-----:R-:W-:-:S03]  /*21530*/  VIADD R5, R0, 0xffffff80 ;  /* 0xffffff8000057836 */ /* 0x001fc60000000000 */
[----:B------:R-:W-:Y:S01]  /*21540*/  UPRMT UR4, URZ, 0x654, UR4 ;  /* 0x000006543f047896 */ /* 0x000fe20008000004 */
[----:B--2---:R-:W-:Y:S02]  /*21550*/  ISETP.NE.AND P1, PT, R29, 0x1, PT ;  /* 0x000000011d00780c */ /* 0x004fe40003f25270 */
[----:B------:R-:W-:-:S04]  /*21560*/  SHF.R.S32.HI R2, RZ, 0x1f, R5 ;  /* 0x0000001fff027819 */ /* 0x000fc80000011405 */
[----:B------:R-:W-:Y:S02]  /*21570*/  LEA.HI R0, R2, R5, RZ, 0x7 ;  /* 0x0000000502007211 */ /* 0x000fe400078f38ff */
[----:B------:R-:W-:Y:S02]  /*21580*/  SYNCS.ARRIVE.TRANS64.RED.A1T0 RZ, [UR4], RZ ;  /* 0x000000ffffff79a7 */ /* 0x000fe40008100404 */
[----:B------:R-:W-:Y:S02]  /*21590*/  SHF.R.S32.HI R24, RZ, 0x7, R0 ;  /* 0x00000007ff187819 */ /* 0x000fe40000011400 */
[----:B------:R-:W-:-:S03]  /*215a0*/  LOP3.LUT R4, R0, 0xffffff80, RZ, 0xc0, !PT ;  /* 0xffffff8000047812 */ /* 0x000fc600078ec0ff */
[----:B------:R-:W0:Y:S02]  /*215b0*/  SHFL.IDX PT, R3, R24, RZ, 0x1f ;  /* 0x00001fff18037589 */ /* 0x000e2400000e0000 */
[----:B------:R-:W-:Y:S01]  /*215c0*/  IMAD.IADD R25, R5, 0x1, -R4 ;  /* 0x0000000105197824 */ /* 0x000fe200078e0a04 */
[----:B------:R-:W-:-:S04]  /*215d0*/  LEA.HI R4, R2, R5, RZ, 0x2 ;  /* 0x0000000502047211 */ /* 0x000fc800078f10ff */
[----:B------:R-:W-:Y:S02]  /*215e0*/  SHF.R.S32.HI R22, RZ, 0x1f, R25 ;  /* 0x0000001fff167819 */ /* 0x000fe40000011419 */
[----:B------:R-:W-:Y:S02]  /*215f0*/  LOP3.LUT R4, R4, 0xfffffffc, RZ, 0xc0, !PT ;  /* 0xfffffffc04047812 */ /* 0x000fe400078ec0ff */
[----:B------:R-:W-:-:S03]  /*21600*/  LEA.HI R21, R22, R25, RZ, 0x2 ;  /* 0x0000001916157211 */ /* 0x000fc600078f10ff */
[----:B------:R-:W-:Y:S01]  /*21610*/  IMAD.IADD R28, R5, 0x1, -R4 ;  /* 0x00000001051c7824 */ /* 0x000fe200078e0a04 */
[--C-:B------:R-:W-:Y:S02]  /*21620*/  SHF.R.S32.HI R26, RZ, 0x2, R21.reuse ;  /* 0x00000002ff1a7819 */ /* 0x100fe40000011415 */
[----:B0-----:R-:W-:Y:S02]  /*21630*/  ISETP.NE.AND P0, PT, R3, RZ, PT ;  /* 0x000000ff0300720c */ /* 0x001fe40003f05270 */
[----:B------:R-:W-:-:S04]  /*21640*/  SHF.R.S32.HI R3, RZ, 0x1f, R21 ;  /* 0x0000001fff037819 */ /* 0x000fc80000011415 */
[----:B------:R-:W-:-:S04]  /*21650*/  LEA.HI R3, R3, R26, RZ, 0x3 ;  /* 0x0000001a03037211 */ /* 0x000fc800078f18ff */
[----:B------:R-:W-:-:S03]  /*21660*/  LOP3.LUT R27, R3, 0xfffffff8, RZ, 0xc0, !PT ;  /* 0xfffffff8031b7812 */ /* 0x000fc600078ec0ff */
[----:B---34-:R-:W-:Y:S05]  /*21670*/  @P0 BRA `(.L_x_5237) ;  /* 0x0000000400500947 */ /* 0x018fea0003800000 */
[----:B------:R-:W-:Y:S01]  /*21680*/  LOP3.LUT R0, R0, 0xffffff80, RZ, 0xc0, !PT ;  /* 0xffffff8000007812 */ /* 0x000fe200078ec0ff */
[----:B------:R-:W0:Y:S01]  /*21690*/  S2R R11, SR_CTAID.X ;  /* 0x00000000000b7919 */ /* 0x000e220000002500 */
[----:B------:R-:W1:Y:S01]  /*216a0*/  LDC R12, c[0x0][0xce8] ;  /* 0x00033a00ff0c7b82 */ /* 0x000e620000000800 */
[----:B------:R-:W-:Y:S01]  /*216b0*/  LEA.HI R9, R24, R24, RZ, 0x1 ;  /* 0x0000001818097211 */ /* 0x000fe200078f08ff */
[----:B------:R-:W-:Y:S01]  /*216c0*/  ULDC UR4, c[0x0][0xb88] ;  /* 0x0002e20000047ab9 */ /* 0x000fe20000000800 */
[----:B------:R-:W-:Y:S02]  /*216d0*/  IMAD.IADD R0, R5, 0x1, -R0 ;  /* 0x0000000105007824 */ /* 0x000fe400078e0a00 */
[----:B------:R-:W-:-:S03]  /*216e0*/  LOP3.LUT R13, R9, 0xfffffe, RZ, 0xc0, !PT ;  /* 0x00fffffe090d7812 */ /* 0x000fc600078ec0ff */
[----:B------:R-:W-:Y:S02]  /*216f0*/  SHF.R.S32.HI R3, RZ, 0x1f, R0 ;  /* 0x0000001fff037819 */ /* 0x000fe40000011400 */
[----:B------:R-:W-:Y:S02]  /*21700*/  IMAD.IADD R13, R24, 0x1, -R13 ;  /* 0x00000001180d7824 */ /* 0x000fe400078e0a0d */
[CC--:B------:R-:W-:Y:S02]  /*21710*/  LEA.HI R4, R3.reuse, R0.reuse, RZ, 0x2 ;  /* 0x0000000003047211 */ /* 0x0c0fe400078f10ff */
[----:B------:R-:W-:Y:S02]  /*21720*/  LEA.HI R3, R3, R0, RZ, 0x5 ;  /* 0x0000000003037211 */ /* 0x000fe400078f28ff */
[--C-:B------:R-:W-:Y:S02]  /*21730*/  SHF.R.S32.HI R6, RZ, 0x2, R4.reuse ;  /* 0x00000002ff067819 */ /* 0x100fe40000011404 */
[----:B------:R-:W-:-:S04]  /*21740*/  SHF.R.S32.HI R7, RZ, 0x1f, R4 ;  /* 0x0000001fff077819 */ /* 0x000fc80000011404 */
[----:B------:R-:W-:Y:S02]  /*21750*/  LEA.HI R8, R7, R6, RZ, 0x3 ;  /* 0x0000000607087211 */ /* 0x000fe400078f18ff */
[----:B------:R-:W-:Y:S02]  /*21760*/  LOP3.LUT R7, R4, 0x7ffffffc, RZ, 0xc0, !PT ;  /* 0x7ffffffc04077812 */ /* 0x000fe400078ec0ff */
[----:B------:R-:W-:Y:S01]  /*21770*/  LOP3.LUT R9, R8, 0xfffffff8, RZ, 0xc0, !PT ;  /* 0xfffffff808097812 */ /* 0x000fe200078ec0ff */
[----:B-1----:R-:W-:Y:S01]  /*21780*/  IMAD R8, R12, UR4, RZ ;  /* 0x000000040c087c24 */ /* 0x002fe2000f8e02ff */
[----:B------:R-:W-:Y:S01]  /*21790*/  SHF.R.S32.HI R4, RZ, 0x5, R3 ;  /* 0x00000005ff047819 */ /* 0x000fe20000011403 */
[----:B------:R-:W-:Y:S01]  /*217a0*/  IMAD.IADD R0, R0, 0x1, -R7 ;  /* 0x0000000100007824 */ /* 0x000fe200078e0a07 */
[----:B------:R-:W1:Y:S01]  /*217b0*/  S2UR UR6, SR_CTAID.Z ;  /* 0x00000000000679c3 */ /* 0x000e620000002700 */
[----:B------:R-:W-:Y:S01]  /*217c0*/  IMAD.IADD R9, R6, 0x1, -R9 ;  /* 0x0000000106097824 */ /* 0x000fe200078e0a09 */
[----:B------:R-:W-:Y:S01]  /*217d0*/  ISETP.NE.AND P3, PT, R12, 0x1, PT ;  /* 0x000000010c00780c */ /* 0x000fe20003f65270 */
[----:B------:R-:W-:Y:S01]  /*217e0*/  IMAD.U32 R3, R13, -0x100, RZ ;  /* 0xffffff000d037824 */ /* 0x000fe200078e00ff */
[----:B------:R-:W-:Y:S01]  /*217f0*/  ULDC.64 UR4, c[0x0][0xcd0] ;  /* 0x0003340000047ab9 */ /* 0x000fe20000000a00 */
[----:B------:R-:W-:-:S02]  /*21800*/  IMAD.SHL.U32 R0, R0, 0x2, RZ ;  /* 0x0000000200007824 */ /* 0x000fc400078e00ff */
[----:B------:R-:W-:Y:S01]  /*21810*/  IMAD R10, R4, 0x10, R9 ;  /* 0x00000010040a7824 */ /* 0x000fe200078e0209 */
[----:B------:R-:W2:Y:S02]  /*21820*/  LDC.64 R6, c[0x0][0xcd8] ;  /* 0x00033600ff067b82 */ /* 0x000ea40000000a00 */
[----:B------:R-:W-:Y:S01]  /*21830*/  ISETP.NE.AND P0, PT, R0, R3, PT ;  /* 0x000000030000720c */ /* 0x000fe20003f05270 */
[----:B0-----:R-:W-:-:S05]  /*21840*/  IMAD R13, R11, 0x40, R10 ;  /* 0x000000400b0d7824 */ /* 0x001fca00078e020a */
[----:B------:R-:W-:Y:S01]  /*21850*/  ISETP.GE.OR P2, PT, R13, R8, P0 ;  /* 0x000000080d00720c */ /* 0x000fe20000746670 */
[----:B------:R-:W0:-:S12]  /*21860*/  @P3 LDC R4, c[0x0][0xcec] ;  /* 0x00033b00ff043b82 */ /* 0x000e180000000800 */
[----:B------:R-:W3:Y:S01]  /*21870*/  @!P2 LDL R15, [R1+0x1e0] ;  /* 0x0001e000010fa983 */ /* 0x000ee20000100800 */
[----:B------:R-:W-:Y:S01]  /*21880*/  LEA.HI R0, R2, R5, RZ, 0x2 ;  /* 0x0000000502007211 */ /* 0x000fe200078f10ff */
[----:B-1----:R-:W-:Y:S01]  /*21890*/  USHF.R.S32.HI UR7, URZ, 0x1f, UR6 ;  /* 0x0000001f3f077899 */ /* 0x002fe20008011406 */
[----:B------:R-:W1:Y:S01]  /*218a0*/  S2UR UR6, SR_CTAID.Z ;  /* 0x00000000000679c3 */ /* 0x000e620000002700 */
[----:B------:R-:W-:Y:S01]  /*218b0*/  IMAD R9, R14, UR4, RZ ;  /* 0x000000040e097c24 */ /* 0x000fe2000f8e02ff */
[----:B------:R-:W-:Y:S01]  /*218c0*/  LOP3.LUT R0, R0, 0xfffffffc, RZ, 0xc0, !PT ;  /* 0xfffffffc00007812 */ /* 0x000fe200078ec0ff */
[----:B------:R-:W-:Y:S01]  /*218d0*/  VIADD R13, R13, 0x8 ;  /* 0x000000080d0d7836 */ /* 0x000fe20000000000 */
[----:B------:R-:W-:Y:S01]  /*218e0*/  BSSY B0, `(.L_x_5237) ;  /* 0x000002d000007945 */ /* 0x000fe20003800000 */
[----:B------:R-:W-:Y:S02]  /*218f0*/  IMAD R9, R152, UR5, R9 ;  /* 0x0000000598097c24 */ /* 0x000fe4000f8e0209 */
[----:B------:R-:W-:Y:S01]  /*21900*/  IMAD.IADD R0, R5, 0x1, -R0 ;  /* 0x0000000105007824 */ /* 0x000fe200078e0a00 */
[----:B------:R-:W-:Y:S01]  /*21910*/  ISETP.GE.OR P0, PT, R13, R8, P0 ;  /* 0x000000080d00720c */ /* 0x000fe20000706670 */
[----:B------:R-:W4:Y:S03]  /*21920*/  @P3 LDC R5, c[0x0][0xcf0] ;  /* 0x00033c00ff053b82 */ /* 0x000f260000000800 */
[----:B------:R-:W-:-:S04]  /*21930*/  LEA.HI R2, R0, R0, RZ, 0x1 ;  /* 0x0000000000027211 */ /* 0x000fc800078f08ff */
[----:B------:R-:W-:-:S05]  /*21940*/  LOP3.LUT R3, R2, 0x1ffffffe, RZ, 0xc0, !PT ;  /* 0x1ffffffe02037812 */ /* 0x000fca00078ec0ff */
[----:B------:R-:W-:Y:S02]  /*21950*/  IMAD.IADD R0, R0, 0x1, -R3 ;  /* 0x0000000100007824 */ /* 0x000fe400078e0a03 */
[----:B------:R-:W-:Y:S01]  /*21960*/  IMAD.WIDE.U32 R2, R152, UR4, RZ ;  /* 0x0000000498027c25 */ /* 0x000fe2000f8e00ff */
[----:B------:R-:W-:-:S03]  /*21970*/  ULDC.64 UR4, c[0x0][0xce0] ;  /* 0x0003380000047ab9 */ /* 0x000fc60000000a00 */
[----:B------:R-:W-:Y:S02]  /*21980*/  IMAD R0, R0, 0x8, R10 ;  /* 0x0000000800007824 */ /* 0x000fe400078e020a */
[----:B------:R-:W-:Y:S02]  /*21990*/  IMAD.IADD R3, R3, 0x1, R9 ;  /* 0x0000000103037824 */ /* 0x000fe400078e0209 */
[----:B------:R-:W-:Y:S02]  /*219a0*/  IMAD R9, R11, 0x40, R0 ;  /* 0x000000400b097824 */ /* 0x000fe400078e0200 */
[----:B--2---:R-:W-:Y:S02]  /*219b0*/  IMAD R10, R6, UR7, RZ ;  /* 0x00000007060a7c24 */ /* 0x004fe4000f8e02ff */
[----:B0-----:R-:W-:-:S04]  /*219c0*/  @P3 IMAD.HI.U32 R4, R9, R4, RZ ;  /* 0x0000000409043227 */ /* 0x001fc800078e00ff */
[----:B-1----:R-:W-:Y:S02]  /*219d0*/  IMAD R17, R7, UR6, R10 ;  /* 0x0000000607117c24 */ /* 0x002fe4000f8e020a */
[----:B------:R-:W-:Y:S01]  /*219e0*/  IMAD.MOV.U32 R11, RZ, RZ, R9 ;  /* 0x000000ffff0b7224 */ /* 0x000fe200078e0009 */
[----:B----4-:R-:W-:Y:S01]  /*219f0*/  @P3 SHF.R.U32.HI R11, RZ, R5, R4 ;  /* 0x00000005ff0b3219 */ /* 0x010fe20000011604 */
[----:B------:R-:W-:-:S04]  /*21a00*/  IMAD.WIDE.U32 R6, R6, UR6, R2 ;  /* 0x0000000606067c25 */ /* 0x000fc8000f8e0002 */
[----:B------:R-:W-:Y:S02]  /*21a10*/  IMAD.IADD R7, R7, 0x1, R17 ;  /* 0x0000000107077824 */ /* 0x000fe400078e0211 */
[----:B------:R-:W-:Y:S02]  /*21a20*/  IMAD.MOV R5, RZ, RZ, -R11 ;  /* 0x000000ffff057224 */ /* 0x000fe400078e0a0b */
[----:B------:R-:W-:Y:S02]  /*21a30*/  IMAD R0, R16, UR4, RZ ;  /* 0x0000000410007c24 */ /* 0x000fe4000f8e02ff */
[----:B------:R-:W-:Y:S01]  /*21a40*/  IMAD.WIDE.U32 R2, R23, UR4, R6 ;  /* 0x0000000417027c25 */ /* 0x000fe2000f8e0006 */
[----:B------:R-:W-:-:S03]  /*21a50*/  SHF.R.S32.HI R7, RZ, 0x1f, R11 ;  /* 0x0000001fff077819 */ /* 0x000fc6000001140b */
[----:B------:R-:W-:Y:S01]  /*21a60*/  IMAD R5, R12, R5, R9 ;  /* 0x000000050c057224 */ /* 0x000fe200078e0209 */
[----:B------:R-:W-:Y:S01]  /*21a70*/  IADD3 R2, P3, R11, R2, RZ ;  /* 0x000000020b027210 */ /* 0x000fe20007f7e0ff */
        /* <DEDUP_REMOVED lines=9> */
[----:B------:R-:W-:-:S04]  /*21b10*/  IMAD.IADD R3, R3, 0x1, R5 ;  /* 0x0000000103037824 */ /* 0x000fc800078e0205 */
[----:B------:R-:W-:Y:S01]  /*21b20*/  SHFL.IDX PT, R4, R0, 0x1, 0x1c1f ;  /* 0x003c1f0000047f89 */ /* 0x000fe200000e0000 */
[----:B------:R-:W-:-:S03]  /*21b30*/  LEA.HI.X R6, R2, UR5, R3, 0x2, P3 ;  /* 0x0000000502067c11 */ /* 0x000fc600098f1403 */
[----:B------:R-:W-:Y:S04]  /*21b40*/  SHFL.IDX PT, R2, R0, RZ, 0x1c1f ;  /* 0x001c1fff00027589 */ /* 0x000fe800000e0000 */
[----:B------:R-:W3:Y:S04]  /*21b50*/  SHFL.IDX PT, R3, R6, RZ, 0x1c1f ;  /* 0x001c1fff06037589 */ /* 0x000ee800000e0000 */
[----:B------:R0:W1:Y:S04]  /*21b60*/  SHFL.IDX PT, R5, R6, 0x1, 0x1c1f ;  /* 0x003c1f0006057f89 */ /* 0x00006800000e0000 */
[----:B---3--:R0:W-:Y:S01]  /*21b70*/  @!P2 ST.E desc[UR36][R2.64], R15 ;  /* 0x0000000f0200a985 */ /* 0x0081e2000c101924 */
[----:B-1----:R-:W-:Y:S05]  /*21b80*/  @P0 BRA `(.L_x_5238) ;  /* 0x0000000000080947 */ /* 0x002fea0003800000 */
[----:B0-----:R-:W2:Y:S04]  /*21b90*/  LDL R3, [R1+0x1e4] ;  /* 0x0001e40001037983 */ /* 0x001ea80000100800 */
[----:B--2---:R1:W-:Y:S02]  /*21ba0*/  ST.E desc[UR36][R4.64], R3 ;  /* 0x0000000304007985 */ /* 0x0043e4000c101924 */
.L_x_5238:
[----:B------:R-:W-:Y:S05]  /*21bb0*/  BSYNC B0 ;  /* 0x0000000000007941 */ /* 0x000fea0003800000 */
.L_x_5237:
[----:B------:R-:W2:Y:S01]  /*21bc0*/  S2UR UR6, SR_CTAID.Z ;  /* 0x00000000000679c3 */ /* 0x000ea20000002700 */
[----:B------:R-:W-:Y:S01]  /*21bd0*/  LEA.HI R0, R28, R28, RZ, 0x1 ;  /* 0x0000001c1c007211 */ /* 0x000fe200078f08ff */
[----:B------:R-:W-:Y:S01]  /*21be0*/  ULDC.64 UR4, c[0x0][0xc38] ;  /* 0x00030e0000047ab9 */ /* 0x000fe20000000a00 */
[----:B------:R-:W-:Y:S01]  /*21bf0*/  LEA.HI R22, R22, R25, RZ, 0x5 ;  /* 0x0000001916167211 */ /* 0x000fe200078f28ff */
[----:B01----:R-:W-:Y:S01]  /*21c00*/  IMAD R3, R14, UR4, RZ ;  /* 0x000000040e037c24 */ /* 0x003fe2000f8e02ff */
[----:B------:R-:W-:Y:S01]  /*21c10*/  LOP3.LUT R7, R0, 0x1ffffffe, RZ, 0xc0, !PT ;  /* 0x1ffffffe00077812 */ /* 0x000fe200078ec0ff */
[----:B------:R-:W-:Y:S01]  /*21c20*/  IMAD.IADD R27, R26, 0x1, -R27 ;  /* 0x000000011a1b7824 */ /* 0x000fe200078e0a1b */
[----:B------:R-:W-:Y:S01]  /*21c30*/  SHF.R.S32.HI R22, RZ, 0x5, R22 ;  /* 0x00000005ff167819 */ /* 0x000fe20000011416 */
[----:B------:R-:W0:Y:S01]  /*21c40*/  @P1 LDC R4, c[0x0][0xcec] ;  /* 0x00033b00ff041b82 */ /* 0x000e220000000800 */
[C---:B------:R-:W-:Y:S01]  /*21c50*/  IMAD R5, R152.reuse, UR5, R3 ;  /* 0x0000000598057c24 */ /* 0x040fe2000f8e0203 */
[----:B------:R-:W-:Y:S01]  /*21c60*/  BSSY B0, `(.L_x_5239) ;  /* 0x0000115000007945 */ /* 0x000fe20003800000 */
[----:B------:R-:W-:Y:S01]  /*21c70*/  IMAD.WIDE.U32 R2, R152, UR4, RZ ;  /* 0x0000000498027c25 */ /* 0x000fe2000f8e00ff */
[----:B------:R-:W-:-:S03]  /*21c80*/  ULDC.64 UR4, c[0x0][0xc48] ;  /* 0x0003120000047ab9 */ /* 0x000fc60000000a00 */
[----:B------:R-:W-:Y:S01]  /*21c90*/  IMAD.IADD R28, R28, 0x1, -R7 ;  /* 0x000000011c1c7824 */ /* 0x000fe200078e0a07 */
[----:B------:R-:W1:Y:S01]  /*21ca0*/  @P1 LDC R11, c[0x0][0xcf0] ;  /* 0x00033c00ff0b1b82 */ /* 0x000e620000000800 */
[----:B------:R-:W-:Y:S02]  /*21cb0*/  IMAD R27, R22, 0x10, R27 ;  /* 0x00000010161b7824 */ /* 0x000fe400078e021b */
[----:B------:R-:W-:Y:S02]  /*21cc0*/  IMAD.IADD R3, R3, 0x1, R5 ;  /* 0x0000000103037824 */ /* 0x000fe400078e0205 */
[----:B------:R-:W-:Y:S01]  /*21cd0*/  IMAD R5, R28, 0x8, R27 ;  /* 0x000000081c057824 */ /* 0x000fe200078e021b */
[----:B--2---:R-:W-:Y:S02]  /*21ce0*/  USHF.R.S32.HI UR7, URZ, 0x1f, UR6 ;  /* 0x0000001f3f077899 */ /* 0x004fe40008011406 */
[----:B------:R-:W2:Y:S01]  /*21cf0*/  S2UR UR6, SR_CTAID.Z ;  /* 0x00000000000679c3 */ /* 0x000ea20000002700 */
[----:B------:R-:W-:-:S02]  /*21d00*/  IMAD R9, R20, 0x40, R5 ;  /* 0x0000004014097824 */ /* 0x000fc400078e0205 */
[----:B------:R-:W-:Y:S02]  /*21d10*/  IMAD R20, R20, 0x40, R27 ;  /* 0x0000004014147824 */ /* 0x000fe400078e021b */
[----:B------:R-:W-:Y:S02]  /*21d20*/  IMAD R0, R18, UR7, RZ ;  /* 0x0000000712007c24 */ /* 0x000fe4000f8e02ff */
[----:B0-----:R-:W-:-:S04]  /*21d30*/  @P1 IMAD.HI.U32 R4, R9, R4, RZ ;  /* 0x0000000409041227 */ /* 0x001fc800078e00ff */
[----:B------:R-:W-:Y:S01]  /*21d40*/  IMAD.MOV.U32 R5, RZ, RZ, R9 ;  /* 0x000000ffff057224 */ /* 0x000fe200078e0009 */
[----:B-1----:R-:W-:-:S05]  /*21d50*/  @P1 SHF.R.U32.HI R5, RZ, R11, R4 ;  /* 0x0000000bff051219 */ /* 0x002fca0000011604 */
[----:B------:R-:W-:Y:S02]  /*21d60*/  IMAD.MOV R4, RZ, RZ, -R5 ;  /* 0x000000ffff047224 */ /* 0x000fe400078e0a05 */
[----:B--2---:R-:W-:Y:S02]  /*21d70*/  IMAD R7, R19, UR6, R0 ;  /* 0x0000000613077c24 */ /* 0x004fe4000f8e0200 */
[----:B------:R-:W-:-:S04]  /*21d80*/  IMAD.WIDE.U32 R2, R18, UR6, R2 ;  /* 0x0000000612027c25 */ /* 0x000fc8000f8e0002 */
[----:B------:R-:W-:Y:S02]  /*21d90*/  IMAD R0, R16, UR4, RZ ;  /* 0x0000000410007c24 */ /* 0x000fe4000f8e02ff */
[----:B------:R-:W-:Y:S02]  /*21da0*/  IMAD.IADD R3, R3, 0x1, R7 ;  /* 0x0000000103037824 */ /* 0x000fe400078e0207 */
        /* <DEDUP_REMOVED lines=13> */
[C---:B------:R-:W-:Y:S01]  /*21e80*/  IMAD R5, R23.reuse, UR5, R0 ;  /* 0x0000000517057c24 */ /* 0x040fe2000f8e0200 */
[----:B------:R-:W-:Y:S01]  /*21e90*/  LEA.HI R0, R24, R24, RZ, 0x1 ;  /* 0x0000001818007211 */ /* 0x000fe200078f08ff */
[----:B------:R-:W-:Y:S01]  /*21ea0*/  IMAD.WIDE.U32 R22, R23, UR4, R2 ;  /* 0x0000000417167c25 */ /* 0x000fe2000f8e0002 */
[----:B------:R-:W-:-:S03]  /*21eb0*/  ULDC.64 UR4, c[0x0][0xc00] ;  /* 0x0003000000047ab9 */ /* 0x000fc60000000a00 */
[----:B------:R-:W-:Y:S01]  /*21ec0*/  IMAD.IADD R3, R23, 0x1, R5 ;  /* 0x0000000117037824 */ /* 0x000fe200078e0205 */
[----:B------:R-:W-:Y:S01]  /*21ed0*/  LEA R19, P0, R22, UR4, 0x2 ;  /* 0x0000000416137c11 */ /* 0x000fe2000f8010ff */
[----:B------:R-:W-:-:S03]  /*21ee0*/  ULDC UR4, c[0x0][0xb88] ;  /* 0x0002e20000047ab9 */ /* 0x000fc60000000800 */
[----:B------:R-:W-:Y:S01]  /*21ef0*/  LEA.HI.X R22, R22, UR5, R3, 0x2, P0 ;  /* 0x0000000516167c11 */ /* 0x000fe200080f1403 */
[----:B------:R0:W1:Y:S01]  /*21f00*/  SHFL.IDX PT, R14, R19, RZ, 0x1c1f ;  /* 0x001c1fff130e7589 */ /* 0x00006200000e0000 */
[----:B------:R-:W-:Y:S02]  /*21f10*/  LOP3.LUT R3, R0, 0xfffffe, RZ, 0xc0, !PT ;  /* 0x00fffffe00037812 */ /* 0x000fe400078ec0ff */
[----:B------:R-:W-:Y:S01]  /*21f20*/  LOP3.LUT R0, R21, 0x7ffffffc, RZ, 0xc0, !PT ;  /* 0x7ffffffc15007812 */ /* 0x000fe200078ec0ff */
[----:B------:R-:W-:Y:S01]  /*21f30*/  IMAD R21, R29, UR4, RZ ;  /* 0x000000041d157c24 */ /* 0x000fe2000f8e02ff */
[----:B------:R0:W2:Y:S01]  /*21f40*/  SHFL.IDX PT, R15, R22, RZ, 0x1c1f ;  /* 0x001c1fff160f7589 */ /* 0x0000a200000e0000 */
[----:B------:R-:W-:Y:S02]  /*21f50*/  IMAD.IADD R3, R24, 0x1, -R3 ;  /* 0x0000000118037824 */ /* 0x000fe400078e0a03 */
[----:B------:R-:W-:Y:S01]  /*21f60*/  IMAD.IADD R0, R25, 0x1, -R0 ;  /* 0x0000000119007824 */ /* 0x000fe200078e0a00 */
[----:B------:R-:W-:-:S03]  /*21f70*/  ISETP.GE.AND P0, PT, R20, R21, PT ;  /* 0x000000151400720c */ /* 0x000fc60003f06270 */
[----:B------:R-:W-:-:S04]  /*21f80*/  IMAD R0, R3, 0x80, R0 ;  /* 0x0000008003007824 */ /* 0x000fc800078e0200 */
[----:B------:R-:W-:-:S06]  /*21f90*/  IMAD.SHL.U32 R18, R0, 0x2, RZ ;  /* 0x0000000200127824 */ /* 0x000fcc00078e00ff */
[----:B0-----:R-:W-:Y:S05]  /*21fa0*/  @P0 BRA `(.L_x_5240) ;  /* 0x0000000c00800947 */ /* 0x001fea0003800000 */
[----:B------:R-:W-:Y:S02]  /*21fb0*/  ULDC UR4, c[0x0][0xbc8] ;  /* 0x0002f20000047ab9 */ /* 0x000fe40000000800 */
[----:B------:R-:W-:-:S13]  /*21fc0*/  ISETP.GE.AND P0, PT, R18, UR4, PT ;  /* 0x0000000412007c0c */ /* 0x000fda000bf06270 */
[----:B------:R-:W3:Y:S01]  /*21fd0*/  @!P0 LDL.64 R12, [R1+0x200] ;  /* 0x00020000010c8983 */ /* 0x000ee20000100a00 */
[C---:B------:R-:W-:Y:S01]  /*21fe0*/  VIADD R4, R18.reuse, 0x8 ;  /* 0x0000000812047836 */ /* 0x040fe20000000000 */
[----:B------:R-:W-:-:S04]  /*21ff0*/  @!P0 LEA.HI R0, R18, R18, RZ, 0x1 ;  /* 0x0000001212008211 */ /* 0x000fc800078f08ff */
[----:B------:R-:W-:Y:S02]  /*22000*/  ISETP.GE.AND P1, PT, R4, UR4, PT ;  /* 0x0000000404007c0c */ /* 0x000fe4000bf26270 */
[----:B------:R-:W-:-:S05]  /*22010*/  @!P0 LOP3.LUT R0, R0, 0xfffffffe, RZ, 0xc0, !PT ;  /* 0xfffffffe00008812 */ /* 0x000fca00078ec0ff */
[----:B-12---:R-:W-:-:S05]  /*22020*/  @!P0 IMAD.WIDE R2, R0, 0x4, R14 ;  /* 0x0000000400028825 */ /* 0x006fca00078e020e */
[----:B---3--:R0:W-:Y:S04]  /*22030*/  @!P0 ST.E.64 desc[UR36][R2.64], R12 ;  /* 0x0000000c02008985 */ /* 0x0081e8000c101b24 */
[----:B------:R-:W2:Y:S01]  /*22040*/  @!P1 LDL.64 R6, [R1+0x210] ;  /* 0x0002100001069983 */ /* 0x000ea20000100a00 */
[----:B------:R-:W-:Y:S01]  /*22050*/  VIADD R0, R18, 0x10 ;  /* 0x0000001012007836 */ /* 0x000fe20000000000 */
[----:B------:R-:W-:-:S04]  /*22060*/  @!P1 LEA.HI R4, R4, R4, RZ, 0x1 ;  /* 0x0000000404049211 */ /* 0x000fc800078f08ff */
[----:B------:R-:W-:Y:S02]  /*22070*/  ISETP.GE.AND P0, PT, R0, UR4, PT ;  /* 0x0000000400007c0c */ /* 0x000fe4000bf06270 */
[----:B------:R-:W-:-:S05]  /*22080*/  @!P1 LOP3.LUT R4, R4, 0xfffffffe, RZ, 0xc0, !PT ;  /* 0xfffffffe04049812 */ /* 0x000fca00078ec0ff */
[----:B------:R-:W-:-:S05]  /*22090*/  @!P1 IMAD.WIDE R4, R4, 0x4, R14 ;  /* 0x0000000404049825 */ /* 0x000fca00078e020e */
[----:B--2---:R1:W-:Y:S04]  /*220a0*/  @!P1 ST.E.64 desc[UR36][R4.64], R6 ;  /* 0x0000000604009985 */ /* 0x0043e8000c101b24 */
[----:B------:R-:W2:Y:S01]  /*220b0*/  @!P0 LDL.64 R8, [R1+0x220] ;  /* 0x0002200001088983 */ /* 0x000ea20000100a00 */
[----:B------:R-:W-:Y:S01]  /*220c0*/  VIADD R10, R18, 0x18 ;  /* 0x00000018120a7836 */ /* 0x000fe20000000000 */
[----:B------:R-:W-:-:S04]  /*220d0*/  @!P0 LEA.HI R0, R0, R0, RZ, 0x1 ;  /* 0x0000000000008211 */ /* 0x000fc800078f08ff */
[----:B------:R-:W-:Y:S02]  /*220e0*/  ISETP.GE.AND P1, PT, R10, UR4, PT ;  /* 0x000000040a007c0c */ /* 0x000fe4000bf26270 */
[----:B------:R-:W-:-:S05]  /*220f0*/  @!P0 LOP3.LUT R0, R0, 0xfffffffe, RZ, 0xc0, !PT ;  /* 0xfffffffe00008812 */ /* 0x000fca00078ec0ff */
[----:B0-----:R-:W-:-:S05]  /*22100*/  @!P0 IMAD.WIDE R2, R0, 0x4, R14 ;  /* 0x0000000400028825 */ /* 0x001fca00078e020e */
[----:B--2---:R0:W-:Y:S04]  /*22110*/  @!P0 ST.E.64 desc[UR36][R2.64], R8 ;  /* 0x0000000802008985 */ /* 0x0041e8000c101b24 */
[----:B------:R-:W2:Y:S01]  /*22120*/  @!P1 LDL.64 R12, [R1+0x230] ;  /* 0x00023000010c9983 */ /* 0x000ea20000100a00 */
[----:B------:R-:W-:Y:S01]  /*22130*/  VIADD R0, R18, 0x20 ;  /* 0x0000002012007836 */ /* 0x000fe20000000000 */
[----:B------:R-:W-:-:S04]  /*22140*/  @!P1 LEA.HI R10, R10, R10, RZ, 0x1 ;  /* 0x0000000a0a0a9211 */ /* 0x000fc800078f08ff */
[----:B------:R-:W-:Y:S02]  /*22150*/  ISETP.GE.AND P0, PT, R0, UR4, PT ;  /* 0x0000000400007c0c */ /* 0x000fe4000bf06270 */
[----:B------:R-:W-:-:S05]  /*22160*/  @!P1 LOP3.LUT R10, R10, 0xfffffffe, RZ, 0xc0, !PT ;  /* 0xfffffffe0a0a9812 */ /* 0x000fca00078ec0ff */
[----:B------:R-:W-:-:S05]  /*22170*/  @!P1 IMAD.WIDE R10, R10, 0x4, R14 ;  /* 0x000000040a0a9825 */ /* 0x000fca00078e020e */
[----:B--2---:R2:W-:Y:S04]  /*22180*/  @!P1 ST.E.64 desc[UR36][R10.64], R12 ;  /* 0x0000000c0a009985 */ /* 0x0045e8000c101b24 */
[----:B-1----:R-:W3:Y:S01]  /*22190*/  @!P0 LDL.64 R4, [R1+0x240] ;  /* 0x0002400001048983 */ /* 0x002ee20000100a00 */
[----:B------:R-:W-:Y:S01]  /*221a0*/  VIADD R6, R18, 0x28 ;  /* 0x0000002812067836 */ /* 0x000fe20000000000 */
[----:B------:R-:W-:-:S04]  /*221b0*/  @!P0 LEA.HI R0, R0, R0, RZ, 0x1 ;  /* 0x0000000000008211 */ /* 0x000fc800078f08ff */
[----:B------:R-:W-:Y:S02]  /*221c0*/  ISETP.GE.AND P1, PT, R6, UR4, PT ;  /* 0x0000000406007c0c */ /* 0x000fe4000bf26270 */
[----:B------:R-:W-:-:S05]  /*221d0*/  @!P0 LOP3.LUT R0, R0, 0xfffffffe, RZ, 0xc0, !PT ;  /* 0xfffffffe00008812 */ /* 0x000fca00078ec0ff */
[----:B0-----:R-:W-:-:S05]  /*221e0*/  @!P0 IMAD.WIDE R2, R0, 0x4, R14 ;  /* 0x0000000400028825 */ /* 0x001fca00078e020e */
[----:B---3--:R0:W-:Y:S04]  /*221f0*/  @!P0 ST.E.64 desc[UR36][R2.64], R4 ;  /* 0x0000000402008985 */ /* 0x0081e8000c101b24 */
[----:B------:R-:W3:Y:S01]  /*22200*/  @!P1 LDL.64 R8, [R1+0x250] ;  /* 0x0002500001089983 */ /* 0x000ee20000100a00 */
[----:B------:R-:W-:Y:S01]  /*22210*/  VIADD R0, R18, 0x30 ;  /* 0x0000003012007836 */ /* 0x000fe20000000000 */
[----:B------:R-:W-:-:S04]  /*22220*/  @!P1 LEA.HI R6, R6, R6, RZ, 0x1 ;  /* 0x0000000606069211 */ /* 0x000fc800078f08ff */
[----:B------:R-:W-:Y:S02]  /*22230*/  ISETP.GE.AND P0, PT, R0, UR4, PT ;  /* 0x0000000400007c0c */ /* 0x000fe4000bf06270 */
[----:B------:R-:W-:-:S05]  /*22240*/  @!P1 LOP3.LUT R6, R6, 0xfffffffe, RZ, 0xc0, !PT ;  /* 0xfffffffe06069812 */ /* 0x000fca00078ec0ff */
[----:B------:R-:W-:-:S05]  /*22250*/  @!P1 IMAD.WIDE R6, R6, 0x4, R14 ;  /* 0x0000000406069825 */ /* 0x000fca00078e020e */
[----:B---3--:R1:W-:Y:S04]  /*22260*/  @!P1 ST.E.64 desc[UR36][R6.64], R8 ;  /* 0x0000000806009985 */ /* 0x0083e8000c101b24 */
[----:B--2---:R-:W2:Y:S01]  /*22270*/  @!P0 LDL.64 R10, [R1+0x260] ;  /* 0x00026000010a8983 */ /* 0x004ea20000100a00 */
        /* <DEDUP_REMOVED lines=129> */
[----:B0-----:R-:W-:-:S05]  /*22a90*/  @!P0 LOP3.LUT R3, R0, 0xfffffffe, RZ, 0xc0, !PT ;  /* 0xfffffffe00038812 */ /* 0x001fca00078ec0ff */
[----:B------:R-:W-:-:S05]  /*22aa0*/  @!P0 IMAD.WIDE R2, R3, 0x4, R14 ;  /* 0x0000000403028825 */ /* 0x000fca00078e020e */
        /* <DEDUP_REMOVED lines=12> */
[----:B0-----:R-:W-:-:S05]  /*22b70*/  @!P0 LOP3.LUT R3, R0, 0xfffffffe, RZ, 0xc0, !PT ;  /* 0xfffffffe00038812 */ /* 0x001fca00078ec0ff */
[----:B------:R-:W-:-:S05]  /*22b80*/  @!P0 IMAD.WIDE R2, R3, 0x4, R14 ;  /* 0x0000000403028825 */ /* 0x000fca00078e020e */
[----:B--2---:R0:W-:Y:S04]  /*22b90*/  @!P0 ST.E.64 desc[UR36][R2.64], R6 ;  /* 0x0000000602008985 */ /* 0x0041e8000c101b24 */
[----:B------:R-:W2:Y:S01]  /*22ba0*/  @!P1 LDL.64 R8, [R1+0x3b0] ;  /* 0x0003b00001089983 */ /* 0x000ea20000100a00 */
[----:B------:R-:W-:Y:S01]  /*22bb0*/  VIADD R0, R18, 0xe0 ;  /* 0x000000e012007836 */ /* 0x000fe20000000000 */
[----:B------:R-:W-:-:S04]  /*22bc0*/  @!P1 LEA.HI R10, R10, R10, RZ, 0x1 ;  /* 0x0000000a0a0a9211 */ /* 0x000fc800078f08ff */
[----:B------:R-:W-:Y:S02]  /*22bd0*/  ISETP.GE.AND P0, PT, R0, UR4, PT ;  /* 0x0000000400007c0c */ /* 0x000fe4000bf06270 */
[----:B-1----:R-:W-:-:S05]  /*22be0*/  @!P1 LOP3.LUT R5, R10, 0xfffffffe, RZ, 0xc0, !PT ;  /* 0xfffffffe0a059812 */ /* 0x002fca00078ec0ff */
[----:B------:R-:W-:-:S05]  /*22bf0*/  @!P1 IMAD.WIDE R4, R5, 0x4, R14 ;  /* 0x0000000405049825 */ /* 0x000fca00078e020e */
[----:B--2---:R1:W-:Y:S04]  /*22c00*/  @!P1 ST.E.64 desc[UR36][R4.64], R8 ;  /* 0x0000000804009985 */ /* 0x0043e8000c101b24 */
[----:B------:R-:W2:Y:S01]  /*22c10*/  @!P0 LDL.64 R10, [R1+0x3c0] ;  /* 0x0003c000010a8983 */ /* 0x000ea20000100a00 */
        /* <DEDUP_REMOVED lines=21> */
[----:B------:R-:W-:-:S04]  /*22d70*/  @!P1 LEA.HI R12, R12, R12, RZ, 0x1 ;  /* 0x0000000c0c0c9211 */ /* 0x000fc800078f08ff */
[----:B------:R-:W-:-:S05]  /*22d80*/  @!P1 LOP3.LUT R11, R12, 0xfffffffe, RZ, 0xc0, !PT ;  /* 0xfffffffe0c0b9812 */ /* 0x000fca00078ec0ff */
[----:B------:R-:W-:-:S05]  /*22d90*/  @!P1 IMAD.WIDE R14, R11, 0x4, R14 ;  /* 0x000000040b0e9825 */ /* 0x000fca00078e020e */
[----:B--2---:R3:W-:Y:S02]  /*22da0*/  @!P1 ST.E.64 desc[UR36][R14.64], R16 ;  /* 0x000000100e009985 */ /* 0x0047e4000c101b24 */
.L_x_5240:
[----:B------:R-:W-:Y:S05]  /*22db0*/  BSYNC B0 ;  /* 0x0000000000007941 */ /* 0x000fea0003800000 */
.L_x_5239:
[----:B------:R-:W-:Y:S01]  /*22dc0*/  VIADD R20, R20, 0x8 ;  /* 0x0000000814147836 */ /* 0x000fe20000000000 */
[----:B--23--:R2:W3:Y:S04]  /*22dd0*/  SHFL.IDX PT, R15, R22, 0x1, 0x1c1f ;  /* 0x003c1f00160f7f89 */ /* 0x00c4e800000e0000 */
[----:B------:R-:W-:Y:S01]  /*22de0*/  ISETP.GE.AND P0, PT, R20, R21, PT ;  /* 0x000000151400720c */ /* 0x000fe20003f06270 */
[----:B-1----:R2:W1:-:S12]  /*22df0*/  SHFL.IDX PT, R14, R19, 0x1, 0x1c1f ;  /* 0x003c1f00130e7f89 */ /* 0x00245800000e0000 */
[----:B--2---:R-:W-:Y:S05]  /*22e00*/  @P0 BRA `(.L_x_5109) ;  /* 0x0000005c00080947 */ /* 0x004fea0003800000 */
[----:B------:R-:W0:Y:S02]  /*22e10*/  LDC R17, c[0x0][0xbc8] ;  /* 0x0002f200ff117b82 */ /* 0x000e240000000800 */
[----:B0-----:R-:W-:-:S13]  /*22e20*/  ISETP.GE.AND P0, PT, R18, R17, PT ;  /* 0x000000111200720c */ /* 0x001fda0003f06270 */
[----:B------:R-:W2:Y:S01]  /*22e30*/  @!P0 LDL.64 R10, [R1+0x208] ;  /* 0x00020800010a8983 */ /* 0x000ea20000100a00 */
[C---:B------:R-:W-:Y:S01]  /*22e40*/  VIADD R4, R18.reuse, 0x8 ;  /* 0x0000000812047836 */ /* 0x040fe20000000000 */
[----:B------:R-:W-:-:S04]  /*22e50*/  @!P0 LEA.HI R0, R18, R18, RZ, 0x1 ;  /* 0x0000001212008211 */ /* 0x000fc800078f08ff */
[----:B------:R-:W-:Y:S02]  /*22e60*/  ISETP.GE.AND P1, PT, R4, R17, PT ;  /* 0x000000110400720c */ /* 0x000fe40003f26270 */
[----:B------:R-:W-:-:S05]  /*22e70*/  @!P0 LOP3.LUT R0, R0, 0xfffffffe, RZ, 0xc0, !PT ;  /* 0xfffffffe00008812 */ /* 0x000fca00078ec0ff */
[----:B-1-3--:R-:W-:-:S05]  /*22e80*/  @!P0 IMAD.WIDE R2, R0, 0x4, R14 ;  /* 0x0000000400028825 */ /* 0x00afca00078e020e */
[----:B--2---:R0:W-:Y:S04]  /*22e90*/  @!P0 ST.E.64 desc[UR36][R2.64], R10 ;  /* 0x0000000a02008985 */ /* 0x0041e8000c101b24 */
[----:B------:R-:W2:Y:S01]  /*22ea0*/  @!P1 LDL.64 R6, [R1+0x218] ;  /* 0x0002180001069983 */ /* 0x000ea20000100a00 */
[----:B------:R-:W-:Y:S01]  /*22eb0*/  VIADD R0, R18, 0x10 ;  /* 0x0000001012007836 */ /* 0x000fe20000000000 */
[----:B------:R-:W-:-:S04]  /*22ec0*/  @!P1 LEA.HI R4, R4, R4, RZ, 0x1 ;  /* 0x0000000404049211 */ /* 0x000fc800078f08ff */
[----:B------:R-:W-:Y:S02]  /*22ed0*/  ISETP.GE.AND P0, PT, R0, R17, PT ;  /* 0x000000110000720c */ /* 0x000fe40003f06270 */
[----:B------:R-:W-:-:S05]  /*22ee0*/  @!P1 LOP3.LUT R4, R4, 0xfffffffe, RZ, 0xc0, !PT ;  /* 0xfffffffe04049812 */ /* 0x000fca00078ec0ff */
[----:B------:R-:W-:-:S05]  /*22ef0*/  @!P1 IMAD.WIDE R4, R4, 0x4, R14 ;  /* 0x0000000404049825 */ /* 0x000fca00078e020e */
[----:B--2---:R1:W-:Y:S04]  /*22f00*/  @!P1 ST.E.64 desc[UR36][R4.64], R6 ;  /* 0x0000000604009985 */ /* 0x0043e8000c101b24 */
[----:B------:R-:W2:Y:S01]  /*22f10*/  @!P0 LDL.64 R8, [R1+0x228] ;  /* 0x0002280001088983 */ /* 0x000ea20000100a00 */
[----:B------:R-:W-:Y:S01]  /*22f20*/  VIADD R12, R18, 0x18 ;  /* 0x00000018120c7836 */ /* 0x000fe20000000000 */
[----:B------:R-:W-:-:S04]  /*22f30*/  @!P0 LEA.HI R0, R0, R0, RZ, 0x1 ;  /* 0x0000000000008211 */ /* 0x000fc800078f08ff */
[----:B------:R-:W-:Y:S02]  /*22f40*/  ISETP.GE.AND P1, PT, R12, R17, PT ;  /* 0x000000110c00720c */ /* 0x000fe40003f26270 */
[----:B------:R-:W-:-:S05]  /*22f50*/  @!P0 LOP3.LUT R0, R0, 0xfffffffe, RZ, 0xc0, !PT ;  /* 0xfffffffe00008812 */ /* 0x000fca00078ec0ff */
[----:B0-----:R-:W-:-:S05]  /*22f60*/  @!P0 IMAD.WIDE R2, R0, 0x4, R14 ;  /* 0x0000000400028825 */ /* 0x001fca00078e020e */
[----:B--2---:R0:W-:Y:S04]  /*22f70*/  @!P0 ST.E.64 desc[UR36][R2.64], R8 ;  /* 0x0000000802008985 */ /* 0x0041e8000c101b24 */
[----:B------:R-:W2:Y:S01]  /*22f80*/  @!P1 LDL.64 R10, [R1+0x238] ;  /* 0x00023800010a9983 */ /* 0x000ea20000100a00 */
[----:B------:R-:W-:Y:S01]  /*22f90*/  VIADD R0, R18, 0x20 ;  /* 0x0000002012007836 */ /* 0x000fe20000000000 */
[----:B------:R-:W-:-:S04]  /*22fa0*/  @!P1 LEA.HI R12, R12, R12, RZ, 0x1 ;  /* 0x0000000c0c0c9211 */ /* 0x000fc800078f08ff */
[----:B------:R-:W-:Y:S02]  /*22fb0*/  ISETP.GE.AND P0, PT, R0, R17, PT ;  /* 0x000000110000720c */ /* 0x000fe40003f06270 */
[----:B-1----:R-:W-:-:S05]  /*22fc0*/  @!P1 LOP3.LUT R4, R12, 0xfffffffe, RZ, 0xc0, !PT ;  /* 0xfffffffe0c049812 */ /* 0x002fca00078ec0ff */
        /* <DEDUP_REMOVED lines=90> */
[----:B0-----:R-:W-:-:S05]  /*23570*/  @!P0 LOP3.LUT R3, R0, 0xfffffffe, RZ, 0xc0, !PT ;  /* 0xfffffffe00038812 */ /* 0x001fca00078ec0ff */
[----:B------:R-:W-:-:S05]  /*23580*/  @!P0 IMAD.WIDE R2, R3, 0x4, R14 ;  /* 0x0000000403028825 */ /* 0x000fca00078e020e */
        /* <DEDUP_REMOVED lines=83> */
[----:B------:R-:W-:-:S04]  /*23ac0*/  @!P0 IMAD.WIDE R2, R3, 0x4, R14 ;  /* 0x0000000403028825 */ /* 0x000fc800078e020e */
[----:B------:R-:W-:Y:S01]  /*23ad0*/  VIADD R0, R18, 0xf0 ;  /* 0x000000f012007836 */ /* 0x000fe20000000000 */
[----:B--2---:R0:W-:Y:S04]  /*23ae0*/  @!P0 ST.E.64 desc[UR36][R2.64], R6 ;  /* 0x0000000602008985 */ /* 0x0041e8000c101b24 */
[----:B------:R-:W2:Y:S01]  /*23af0*/  @!P1 LDL.64 R8, [R1+0x3d8] ;  /* 0x0003d80001089983 */ /* 0x000ea20000100a00 */
[----:B------:R-:W-:Y:S01]  /*23b00*/  @!P1 LEA.HI R12, R12, R12, RZ, 0x1 ;  /* 0x0000000c0c0c9211 */ /* 0x000fe200078f08ff */
[----:B------:R-:W-:Y:S01]  /*23b10*/  VIADD R18, R18, 0xf8 ;  /* 0x000000f812127836 */ /* 0x000fe20000000000 */
[----:B------:R-:W-:Y:S01]  /*23b20*/  ISETP.GE.AND P0, PT, R0, R17, PT ;  /* 0x000000110000720c */ /* 0x000fe20003f06270 */
[----:B------:R-:W-:Y:S01]  /*23b30*/  BSSY B0, `(.L_x_5241) ;  /* 0x000000b000007945 */ /* 0x000fe20003800000 */
[----:B------:R-:W-:-:S05]  /*23b40*/  @!P1 LOP3.LUT R13, R12, 0xfffffffe, RZ, 0xc0, !PT ;  /* 0xfffffffe0c0d9812 */ /* 0x000fca00078ec0ff */
[----:B-1----:R-:W-:-:S05]  /*23b50*/  @!P1 IMAD.WIDE R4, R13, 0x4, R14 ;  /* 0x000000040d049825 */ /* 0x002fca00078e020e */
[----:B--2---:R0:W-:Y:S01]  /*23b60*/  @!P1 ST.E.64 desc[UR36][R4.64], R8 ;  /* 0x0000000804009985 */ /* 0x0041e2000c101b24 */
[----:B------:R-:W-:Y:S01]  /*23b70*/  ISETP.GE.AND P1, PT, R18, R17, PT ;  /* 0x000000111200720c */ /* 0x000fe20003f26270 */
[----:B------:R-:W-:-:S12]  /*23b80*/  @P0 BRA `(.L_x_5242) ;  /* 0x0000000000140947 */ /* 0x000fd80003800000 */
[----:B0-----:R-:W2:Y:S01]  /*23b90*/  LDL.64 R4, [R1+0x3e8] ;  /* 0x0003e80001047983 */ /* 0x001ea20000100a00 */
[----:B------:R-:W-:-:S04]  /*23ba0*/  LEA.HI R0, R0, R0, RZ, 0x1 ;  /* 0x0000000000007211 */ /* 0x000fc800078f08ff */
[----:B------:R-:W-:-:S05]  /*23bb0*/  LOP3.LUT R3, R0, 0xfffffffe, RZ, 0xc0, !PT ;  /* 0xfffffffe00037812 */ /* 0x000fca00078ec0ff */
[----:B------:R-:W-:-:S05]  /*23bc0*/  IMAD.WIDE R2, R3, 0x4, R14 ;  /* 0x0000000403027825 */ /* 0x000fca00078e020e */
[----:B--2---:R1:W-:Y:S02]  /*23bd0*/  ST.E.64 desc[UR36][R2.64], R4 ;  /* 0x0000000402007985 */ /* 0x0043e4000c101b24 */
.L_x_5242:
[----:B------:R-:W-:Y:S05]  /*23be0*/  BSYNC B0 ;  /* 0x0000000000007941 */ /* 0x000fea0003800000 */
.L_x_5241:
[----:B------:R-:W-:Y:S05]  /*23bf0*/  @P1 BRA `(.L_x_5109) ;  /* 0x0000004c008c1947 */ /* 0x000fea0003800000 */
[----:B01----:R-:W2:Y:S01]  /*23c00*/  LDL.64 R4, [R1+0x3f8] ;  /* 0x0003f80001047983 */ /* 0x003ea20000100a00 */
[----:B------:R-:W-:-:S04]  /*23c10*/  LEA.HI R18, R18, R18, RZ, 0x1 ;  /* 0x0000001212127211 */ /* 0x000fc800078f08ff */
[----:B------:R-:W-:-:S05]  /*23c20*/  LOP3.LUT R3, R18, 0xfffffffe, RZ, 0xc0, !PT ;  /* 0xfffffffe12037812 */ /* 0x000fca00078ec0ff */
[----:B------:R-:W-:-:S05]  /*23c30*/  IMAD.WIDE R2, R3, 0x4, R14 ;  /* 0x0000000403027825 */ /* 0x000fca00078e020e */
[----:B--2---:R2:W-:Y:S01]  /*23c40*/  ST.E.64 desc[UR36][R2.64], R4 ;  /* 0x0000000402007985 */ /* 0x0045e2000c101b24 */
[----:B------:R-:W-:Y:S05]  /*23c50*/  BRA `(.L_x_5109) ;  /* 0x0000004c00747947 */ /* 0x000fea0003800000 */
.L_x_5236:
[----:B------:R-:W0:Y:S02]  /*23c60*/  S2R R0, SR_TID.X ;  /* 0x0000000000007919 */ /* 0x000e240000002100 */
[----:B0-----:R-:W-:-:S05]  /*23c70*/  VIADD R0, R0, 0xffffff80 ;  /* 0xffffff8000007836 */ /* 0x001fca0000000000 */
[----:B------:R-:W-:-:S13]  /*23c80*/  ISETP.GT.AND P0, PT, R0, 0x3f, PT ;  /* 0x0000003f0000780c */ /* 0x000fda0003f04270 */
[----:B------:R-:W-:Y:S05]  /*23c90*/  @P0 BRA `(.L_x_5109) ;  /* 0x0000004c00640947 */ /* 0x000fea0003800000 */
[----:B------:R-:W0:Y:S01]  /*23ca0*/  S2R R3, SR_CTAID.X ;  /* 0x0000000000037919 */ /* 0x000e220000002500 */
[----:B------:R-:W1:Y:S01]  /*23cb0*/  LDC R6, c[0x0][0xce8] ;  /* 0x00033a00ff067b82 */ /* 0x000e620000000800 */
[----:B------:R-:W-:Y:S02]  /*23cc0*/  ULDC UR4, c[0x0][0xb88] ;  /* 0x0002e20000047ab9 */ /* 0x000fe40000000800 */
[----:B-1----:R-:W-:Y:S02]  /*23cd0*/  IMAD R5, R6, UR4, RZ ;  /* 0x0000000406057c24 */ /* 0x002fe4000f8e02ff */
[----:B0-----:R-:W-:-:S05]  /*23ce0*/  IMAD R0, R3, 0x40, R0 ;  /* 0x0000004003007824 */ /* 0x001fca00078e0200 */
[----:B------:R-:W-:-:S13]  /*23cf0*/  ISETP.GE.AND P0, PT, R0, R5, PT ;  /* 0x000000050000720c */ /* 0x000fda0003f06270 */
[----:B------:R-:W-:Y:S05]  /*23d00*/  @P0 BRA `(.L_x_5109) ;  /* 0x0000004c00480947 */ /* 0x000fea0003800000 */
[----:B------:R-:W0:Y:S01]  /*23d10*/  S2UR UR6, SR_CTAID.Z ;  /* 0x00000000000679c3 */ /* 0x000e220000002700 */
[----:B------:R-:W-:Y:S01]  /*23d20*/  ISETP.NE.AND P0, PT, R6, 0x1, PT ;  /* 0x000000010600780c */ /* 0x000fe20003f05270 */
[----:B------:R-:W-:Y:S01]  /*23d30*/  ULDC.64 UR4, c[0x0][0xcd0] ;  /* 0x0003340000047ab9 */ /* 0x000fe20000000a00 */
[----:B------:R-:W-:Y:S01]  /*23d40*/  SHF.R.S32.HI R3, RZ, 0x1f, R152 ;  /* 0x0000001fff037819 */ /* 0x000fe20000011498 */
[----:B------:R-:W-:-:S04]  /*23d50*/  IMAD.MOV.U32 R5, RZ, RZ, R0 ;  /* 0x000000ffff057224 */ /* 0x000fc800078e0000 */
[----:B------:R-:W1:Y:S01]  /*23d60*/  LDC.64 R12, c[0x0][0xcd8] ;  /* 0x00033600ff0c7b82 */ /* 0x000e620000000a00 */
[----:B------:R-:W-:-:S04]  /*23d70*/  IMAD R3, R3, UR4, RZ ;  /* 0x0000000403037c24 */ /* 0x000fc8000f8e02ff */
[C---:B------:R-:W-:Y:S02]  /*23d80*/  IMAD R7, R152.reuse, UR5, R3 ;  /* 0x0000000598077c24 */ /* 0x040fe4000f8e0203 */
[----:B------:R-:W-:Y:S01]  /*23d90*/  IMAD.WIDE.U32 R2, R152, UR4, RZ ;  /* 0x0000000498027c25 */ /* 0x000fe2000f8e00ff */
[----:B------:R-:W2:Y:S01]  /*23da0*/  @P0 LDC R9, c[0x0][0xcec] ;  /* 0x00033b00ff090b82 */ /* 0x000ea20000000800 */
[----:B------:R-:W-:Y:S02]  /*23db0*/  ULDC.64 UR4, c[0x0][0xce0] ;  /* 0x0003380000047ab9 */ /* 0x000fe40000000a00 */
[----:B------:R-:W-:-:S05]  /*23dc0*/  IMAD.IADD R3, R3, 0x1, R7 ;  /* 0x0000000103037824 */ /* 0x000fca00078e0207 */
[----:B------:R-:W3:Y:S01]  /*23dd0*/  @P0 LDC R11, c[0x0][0xcf0] ;  /* 0x00033c00ff0b0b82 */ /* 0x000ee20000000800 */
[----:B0-----:R-:W-:-:S07]  /*23de0*/  USHF.R.S32.HI UR7, URZ, 0x1f, UR6 ;  /* 0x0000001f3f077899 */ /* 0x001fce0008011406 */
[----:B------:R-:W0:Y:S01]  /*23df0*/  S2UR UR6, SR_CTAID.Z ;  /* 0x00000000000679c3 */ /* 0x000e220000002700 */
[----:B-1----:R-:W-:Y:S02]  /*23e00*/  IMAD R8, R12, UR7, RZ ;  /* 0x000000070c087c24 */ /* 0x002fe4000f8e02ff */
[----:B--2---:R-:W-:-:S05]  /*23e10*/  @P0 IMAD.HI.U32 R4, R0, R9, RZ ;  /* 0x0000000900040227 */ /* 0x004fca00078e00ff */
[----:B---3--:R-:W-:Y:S02]  /*23e20*/  @P0 SHF.R.U32.HI R5, RZ, R11, R4 ;  /* 0x0000000bff050219 */ /* 0x008fe40000011604 */
[----:B------:R-:W-:Y:S02]  /*23e30*/  SHF.R.S32.HI R4, RZ, 0x1f, R23 ;  /* 0x0000001fff047819 */ /* 0x000fe40000011417 */
[--C-:B------:R-:W-:Y:S01]  /*23e40*/  SHF.R.S32.HI R9, RZ, 0x1f, R5.reuse ;  /* 0x0000001fff097819 */ /* 0x100fe20000011405 */
[----:B------:R-:W-:Y:S02]  /*23e50*/  IMAD.MOV R7, RZ, RZ, -R5 ;  /* 0x000000ffff077224 */ /* 0x000fe400078e0a05 */
[----:B------:R-:W-:Y:S02]  /*23e60*/  IMAD R4, R4, UR4, RZ ;  /* 0x0000000404047c24 */ /* 0x000fe4000f8e02ff */
[----:B0-----:R-:W-:Y:S02]  /*23e70*/  IMAD R13, R13, UR6, R8 ;  /* 0x000000060d0d7c24 */ /* 0x001fe4000f8e0208 */
[----:B------:R-:W-:-:S04]  /*23e80*/  IMAD.WIDE.U32 R2, R12, UR6, R2 ;  /* 0x000000060c027c25 */ /* 0x000fc8000f8e0002 */
[----:B------:R-:W-:Y:S02]  /*23e90*/  IMAD.IADD R3, R13, 0x1, R3 ;  /* 0x000000010d037824 */ /* 0x000fe400078e0203 */
[----:B------:R-:W-:Y:S02]  /*23ea0*/  IMAD R7, R6, R7, R0 ;  /* 0x0000000706077224 */ /* 0x000fe400078e0200 */
[----:B------:R-:W-:-:S03]  /*23eb0*/  IMAD.WIDE.U32 R2, R23, UR4, R2 ;  /* 0x0000000417027c25 */ /* 0x000fc6000f8e0002 */
[----:B------:R-:W-:Y:S01]  /*23ec0*/  SHF.R.S32.HI R0, RZ, 0x1f, R7 ;  /* 0x0000001fff007819 */ /* 0x000fe20000011407 */
[----:B------:R-:W-:Y:S01]  /*23ed0*/  IMAD R4, R23, UR5, R4 ;  /* 0x0000000517047c24 */ /* 0x000fe2000f8e0204 */
[----:B------:R-:W-:Y:S01]  /*23ee0*/  IADD3 R2, P0, R5, R2, RZ ;  /* 0x0000000205027210 */ /* 0x000fe20007f1e0ff */
        /* <DEDUP_REMOVED lines=12> */
.L_x_5107:
        /* <DEDUP_REMOVED lines=18> */
.L_x_5243:
[----:B------:R-:W-:Y:S01]  /*240d0*/  ULDC UR7, c[0x0][0xd50] ;  /* 0x0003540000077ab9 */ /* 0x000fe20000000800 */
[----:B------:R-:W-:Y:S01]  /*240e0*/  UMOV UR39, UR6 ;  /* 0x0000000600277c82 */ /* 0x000fe20008000000 */
[----:B------:R-:W-:-:S11]  /*240f0*/  UISETP.NE.AND UP0, UPT, UR7, 0x1, UPT ;  /* 0x000000010700788c */ /* 0x000fd6000bf05270 */
[----:B------:R-:W-:Y:S01]  /*24100*/  @UP0 ULDC UR4, c[0x0][0xd54] ;  /* 0x0003550000040ab9 */ /* 0x000fe20000000800 */
[----:B------:R-:W-:Y:S01]  /*24110*/  @UP0 ULDC UR8, c[0x0][0xd58] ;  /* 0x0003560000080ab9 */ /* 0x000fe20000000800 */
[----:B------:R-:W-:-:S04]  /*24120*/  UIMAD.WIDE.U32 UR4, UR6, UR4, URZ ;  /* 0x00000004060472a5 */ /* 0x000fc8000f8e003f */
[----:B------:R-:W-:-:S12]  /*24130*/  @UP0 USHF.R.U32.HI UR39, URZ, UR8, UR5 ;  /* 0x000000083f270299 */ /* 0x000fd80008011605 */
.L_x_5244:
        /* <DEDUP_REMOVED lines=35> */
[----:B------:R-:W-:Y:S02]  /*24370*/  USHF.R.S32.HI UR6, URZ, 0x1f, UR9 ;  /* 0x0000001f3f067899 */ /* 0x000fe40008011409 */
[----:B------:R-:W-:Y:S02]  /*24380*/  @UP1 USHF.R.U32.HI UR8, URZ, UR12, UR7 ;  /* 0x0000000c3f081299 */ /* 0x000fe40008011607 */
[----:B------:R-:W-:Y:S02]  /*24390*/  UIADD3 UR7, UR46, 0x1, -UR11 ;  /* 0x000000012e077890 */ /* 0x000fe4000fffe80b */
[----:B------:R-:W-:Y:S02]  /*243a0*/  ULEA.HI UR6, UR6, UR9, URZ, 0x6 ;  /* 0x0000000906067291 */ /* 0x000fe4000f8f303f */
[----:B------:R-:W-:-:S02]  /*243b0*/  UIADD3 UR7, UR7, UR8, URZ ;  /* 0x0000000807077290 */ /* 0x000fc4000fffe03f */
[----:B------:R-:W-:Y:S02]  /*243c0*/  USHF.R.S32.HI UR41, URZ, 0x6, UR6 ;  /* 0x000000063f297899 */ /* 0x000fe40008011406 */
[----:B------:R-:W-:Y:S01]  /*243d0*/  UIADD3 UR4, UR7, UR4, URZ ;  /* 0x0000000407047290 */ /* 0x000fe2000fffe03f */
        /* <DEDUP_REMOVED lines=11> */
.L_x_5247:
[----:B------:R-:W-:-:S11]  /*24490*/  UISETP.NE.AND UP0, UPT, UR5, 0x1, UPT ;  /* 0x000000010500788c */ /* 0x000fd6000bf05270 */
[----:B------:R-:W-:Y:S02]  /*244a0*/  @UP0 ULDC.64 UR12, c[0x0][0xae0] ;  /* 0x0002b800000c0ab9 */ /* 0x000fe40000000a00 */
[----:B------:R-:W-:-:S04]  /*244b0*/  UIMAD.WIDE.U32 UR6, UR8, UR12, URZ ;  /* 0x0000000c080672a5 */ /* 0x000fc8000f8e003f */
[----:B------:R-:W-:-:S12]  /*244c0*/  @UP0 USHF.R.U32.HI UR8, URZ, UR13, UR7 ;  /* 0x0000000d3f080299 */ /* 0x000fd80008011607 */
.L_x_5248:
[----:B------:R-:W-:-:S04]  /*244d0*/  UIMAD UR8, UR8, UR5, UR5 ;  /* 0x00000005080872a4 */ /* 0x000fc8000f8e0205 */
[----:B------:R-:W-:-:S04]  /*244e0*/  UISETP.LT.AND UP0, UPT, UR4, UR8, UPT ;  /* 0x000000080400728c */ /* 0x000fc8000bf01270 */
[----:B------:R-:W-:-:S12]  /*244f0*/  USEL UR4, UR4, UR8, UP0 ;  /* 0x0000000804047287 */ /* 0x000fd80008000000 */
.L_x_5246:
        /* <DEDUP_REMOVED lines=26> */
.L_x_5250:
[----:B------:R-:W-:-:S11]  /*246a0*/  UISETP.NE.AND UP0, UPT, UR5, 0x1, UPT ;  /* 0x000000010500788c */ /* 0x000fd6000bf05270 */
[----:B------:R-:W-:Y:S02]  /*246b0*/  @UP0 ULDC.64 UR10, c[0x0][0xae0] ;  /* 0x0002b800000a0ab9 */ /* 0x000fe40000000a00 */
[----:B------:R-:W-:-:S04]  /*246c0*/  UIMAD.WIDE.U32 UR6, UR4, UR10, URZ ;  /* 0x0000000a040672a5 */ /* 0x000fc8000f8e003f */
[----:B------:R-:W-:-:S12]  /*246d0*/  @UP0 USHF.R.U32.HI UR4, URZ, UR11, UR7 ;  /* 0x0000000b3f040299 */ /* 0x000fd80008011607 */
.L_x_5251:
[----:B------:R-:W-:-:S04]  /*246e0*/  UIMAD UR4, UR4, UR5, URZ ;  /* 0x00000005040472a4 */ /* 0x000fc8000f8e023f */
[----:B------:R-:W-:-:S04]  /*246f0*/  UISETP.LT.AND UP0, UPT, UR8, UR4, UPT ;  /* 0x000000040800728c */ /* 0x000fc8000bf01270 */
[----:B------:R-:W-:-:S12]  /*24700*/  USEL UR8, UR8, UR4, !UP0 ;  /* 0x0000000408087287 */ /* 0x000fd8000c000000 */
.L_x_5249:
        /* <DEDUP_REMOVED lines=44> */
.L_x_5252:
[----:B------:R-:W-:Y:S02]  /*249d0*/  UIMAD UR48, UR44, UR38, UR43 ;  /* 0x000000262c3072a4 */ /* 0x000fe4000f8e022b */
[----:B------:R-:W-:Y:S02]  /*249e0*/  IMAD.U32 R3, RZ, RZ, UR38 ;  /* 0x00000026ff037e24 */ /* 0x000fe4000f8e00ff */
[----:B------:R-:W-:Y:S02]  /*249f0*/  IMAD.MOV.U32 R8, RZ, RZ, RZ ;  /* 0x000000ffff087224 */ /* 0x000fe400078e00ff */
[----:B------:R-:W-:Y:S02]  /*24a00*/  IMAD.MOV.U32 R21, RZ, RZ, 0x1 ;  /* 0x00000001ff157424 */ /* 0x000fe400078e00ff */
[----:B------:R-:W-:Y:S02]  /*24a10*/  IMAD.U32 R28, RZ, RZ, UR48 ;  /* 0x00000030ff1c7e24 */ /* 0x000fe4000f8e00ff */
[----:B------:R-:W-:-:S03]  /*24a20*/  IMAD.MOV.U32 R4, RZ, RZ, 0x1 ;  /* 0x00000001ff047424 */ /* 0x000fc600078e00ff */
        /* <DEDUP_REMOVED lines=26> */
.L_x_5253:
        /* <DEDUP_REMOVED lines=20> */
.L_x_5255:
        /* <DEDUP_REMOVED lines=15> */
.L_x_5254:
        /* <DEDUP_REMOVED lines=19> */
[----:B------:R-:W-:-:S03]  /*24f30*/  ISETP.GE.AND P0, PT, R4, UR46, PT ;  /* 0x0000002e04007c0c */ /* 0x000fc6000bf06270 */
[----:B------:R-:W-:Y:S01]  /*24f40*/  IMAD.MOV.U32 R7, RZ, RZ, R10 ;  /* 0x000000ffff077224 */ /* 0x000fe200078e000a */
[----:B------:R-:W-:Y:S01]  /*24f50*/  ISETP.GT.U32.OR P0, PT, R31, 0x3f, P0 ;  /* 0x0000003f1f00780c */ /* 0x000fe20000704470 */
[----:B------:R-:W1:Y:S01]  /*24f60*/  @P1 LDC R0, c[0x0][0x434] ;  /* 0x00010d00ff001b82 */ /* 0x000e620000000800 */
[----:B------:R-:W-:-:S07]  /*24f70*/  @P1 LOP3.LUT R16, R16, 0x2000, RZ, 0xfc, !PT ;  /* 0x0000200010101812 */ /* 0x000fce00078efcff */
        /* <DEDUP_REMOVED lines=51> */
[----:B------:R-:W-:-:S02]  /*252b0*/  LOP3.LUT R2, R22, 0x1c0, RZ, 0xfc, !PT ;  /* 0x000001c016027812 */ /* 0x000fc400078efcff */
[----:B------:R-:W-:Y:S02]  /*252c0*/  @P2 LOP3.LUT R16, R16, 0x4, RZ, 0xfc, !PT ;  /* 0x0000000410102812 */ /* 0x000fe400078efcff */
[----:B------:R-:W-:Y:S02]  /*252d0*/  SEL R34, RZ, 0x40, P0 ;  /* 0x00000040ff227807 */ /* 0x000fe40000000000 */
[----:B------:R-:W-:Y:S01]  /*252e0*/  ISETP.GE.AND P0, PT, R2, UR4, PT ;  /* 0x0000000402007c0c */ /* 0x000fe2000bf06270 */
[----:B------:R-:W-:Y:S01]  /*252f0*/  UMOV UR4, 0xffffffff ;  /* 0xffffffff00047882 */ /* 0x000fe20000000000 */
[----:B------:R-:W-:Y:S02]  /*25300*/  SEL R3, RZ, 0x10, P2 ;  /* 0x00000010ff037807 */ /* 0x000fe40001000000 */
[----:B------:R-:W-:Y:S02]  /*25310*/  LOP3.LUT R16, R16, 0xfffffffd, RZ, 0xc0, !PT ;  /* 0xfffffffd10107812 */ /* 0x000fe400078ec0ff */
[----:B------:R-:W-:-:S02]  /*25320*/  SEL R2, RZ, 0x20, P1 ;  /* 0x00000020ff027807 */ /* 0x000fc40000800000 */
[----:B------:R-:W-:Y:S02]  /*25330*/  SEL R17, RZ, 0x80, P0 ;  /* 0x00000080ff117807 */ /* 0x000fe40000000000 */
[----:B------:R-:W-:Y:S02]  /*25340*/  @P1 LOP3.LUT R16, R16, 0x2, RZ, 0xfc, !PT ;  /* 0x0000000210101812 */ /* 0x000fe400078efcff */
[----:B------:R-:W-:Y:S01]  /*25350*/  LOP3.LUT R3, R2, R0, R3, 0xfe, !PT ;  /* 0x0000000002037212 */ /* 0x000fe200078efe03 */
[----:B------:R-:W-:Y:S06]  /*25360*/  BRA.DIV UR4, `(.L_x_5256) ;  /* 0x0000003a04607947 */ /* 0x000fec000b800000 */
.L_x_5302:
[----:B------:R-:W-:Y:S01]  /*25370*/  ULOP3.LUT UR4, UR61, 0x2, URZ, 0xfc, !UPT ;  /* 0x000000023d047892 */ /* 0x000fe2000f8efc3f */
[----:B------:R-:W-:Y:S01]  /*25380*/  ISETP.GT.U32.AND P1, PT, R31, 0x3f, PT ;  /* 0x0000003f1f00780c */ /* 0x000fe20003f24070 */
[----:B------:R-:W-:Y:S01]  /*25390*/  IMAD.U32 R24, RZ, RZ, UR39 ;  /* 0x00000027ff187e24 */ /* 0x000fe2000f8e00ff */
[----:B------:R-:W-:Y:S02]  /*253a0*/  LOP3.LUT R16, R16, 0xfffffbff, RZ, 0xc0, !PT ;  /* 0xfffffbff10107812 */ /* 0x000fe400078ec0ff */
[----:B------:R-:W-:Y:S01]  /*253b0*/  LOP3.LUT R34, R3, R34, RZ, 0xfc, !PT ;  /* 0x0000002203227212 */ /* 0x000fe200078efcff */
[----:B------:R-:W-:Y:S01]  /*253c0*/  IMAD.U32 R33, RZ, RZ, UR4 ;  /* 0x00000004ff217e24 */ /* 0x000fe2000f8e00ff */
[----:B------:R-:W-:Y:S02]  /*253d0*/  SHF.R.S32.HI R24, RZ, 0x1f, R24 ;  /* 0x0000001fff187819 */ /* 0x000fe40000011418 */
[----:B------:R-:W-:Y:S02]  /*253e0*/  LOP3.LUT R17, R34, R17, RZ, 0xfc, !PT ;  /* 0x0000001122117212 */ /* 0x000fe400078efcff */
[----:B------:R-:W-:-:S13]  /*253f0*/  ISETP.NE.AND P0, PT, R33, 0x3, PT ;  /* 0x000000032100780c */ /* 0x000fda0003f05270 */
[----:B------:R-:W-:-:S04]  /*25400*/  @P0 LOP3.LUT R16, R16, 0x400, RZ, 0xfc, !PT ;  /* 0x0000040010100812 */ /* 0x000fc800078efcff */
[----:B------:R-:W-:-:S04]  /*25410*/  LOP3.LUT R16, R16, 0xffffbfff, RZ, 0xc0, !PT ;  /* 0xffffbfff10107812 */ /* 0x000fc800078ec0ff */
[----:B------:R-:W-:Y:S01]  /*25420*/  @P1 LOP3.LUT R16, R16, 0x4000, RZ, 0xfc, !PT ;  /* 0x0000400010101812 */ /* 0x000fe200078efcff */
[----:B------:R-:W-:Y:S06]  /*25430*/  @!P0 BRA `(.L_x_5257) ;  /* 0x0000000000048947 */ /* 0x000fec0003800000 */
[----:B------:R-:W-:Y:S01]  /*25440*/  BPT.TRAP 0x1 ;  /* 0x000000040000795c */ /* 0x000fe20000300000 */
.L_x_5257:
[----:B------:R-:W-:-:S05]  /*25450*/  IMAD.MOV.U32 R0, RZ, RZ, 0x1 ;  /* 0x00000001ff007424 */ /* 0x000fca00078e00ff */
[----:B------:R-:W-:-:S04]  /*25460*/  SHF.L.U32 R0, R0, 0x1f, RZ ;  /* 0x0000001f00007819 */ /* 0x000fc800000006ff */
[----:B------:R-:W0:Y:S02]  /*25470*/  SYNCS.PHASECHK.TRANS64.TRYWAIT P0, [UR45+0x38840], R0 ;  /* 0x03884000ff0075a7 */ /* 0x000e24000800016d */
[----:B0-----:R-:W-:Y:S05]  /*25480*/  @!P0 BRA `(.L_x_5258) ;  /* 0x0000003800388947 */ /* 0x001fea0003800000 */
.L_x_5303:
[----:B------:R-:W-:Y:S01]  /*25490*/  SHF.R.S32.HI R30, RZ, 0x1f, R19 ;  /* 0x0000001fff1e7819 */ /* 0x000fe20000011413 */
[----:B------:R-:W-:Y:S01]  /*254a0*/  ULDC.64 UR4, c[0x0][0x300] ;  /* 0x0000c00000047ab9 */ /* 0x000fe20000000a00 */
[----:B------:R-:W-:Y:S01]  /*254b0*/  R2UR UR6, R24 ;  /* 0x00000000180672ca */ /* 0x000fe200000e0000 */
[C---:B0-----:R-:W-:Y:S01]  /*254c0*/  IMAD.WIDE.U32 R2, R19.reuse, UR4, RZ ;  /* 0x0000000413027c25 */ /* 0x041fe2000f8e00ff */
[----:B------:R-:W-:Y:S02]  /*254d0*/  SHF.R.U32.HI R8, RZ, 0x3, R6 ;  /* 0x00000003ff087819 */ /* 0x000fe40000011606 */
[----:B------:R-:W-:Y:S01]  /*254e0*/  LOP3.LUT R16, R16, 0xfffffffe, RZ, 0xc0, !PT ;  /* 0xfffffffe10107812 */ /* 0x000fe200078ec0ff */
[----:B------:R-:W-:Y:S01]  /*254f0*/  IMAD R0, R30, UR4, RZ ;  /* 0x000000041e007c24 */ /* 0x000fe2000f8e02ff */
[----:B------:R-:W-:Y:S01]  /*25500*/  IADD3 R18, -R8, UR46, -R18 ;  /* 0x0000002e08127c10 */ /* 0x000fe2000fffe912 */
[----:B------:R-:W-:Y:S02]  /*25510*/  IMAD.SHL.U32 R23, R6, 0x8, RZ ;  /* 0x0000000806177824 */ /* 0x000fe400078e00ff */
        /* <DEDUP_REMOVED lines=22> */
[----:B------:R-:W-:Y:S02]  /*25680*/  LOP3.LUT R2, R2, 0x38, R37, 0x78, !PT ;  /* 0x0000003802027812 */ /* 0x000fe400078e7825 */
[----:B------:R-:W-:Y:S02]  /*25690*/  @P2 LOP3.LUT R16, R16, 0x1, RZ, 0xfc, !PT ;  /* 0x0000000110102812 */ /* 0x000fe400078efcff */
        /* <DEDUP_REMOVED lines=25> */
.L_x_5313:
        /* <DEDUP_REMOVED lines=15> */
.L_x_5260:
[----:B------:R-:W-:Y:S01]  /*25920*/  SYNCS.ARRIVE.TRANS64.A1T0 RZ, [UR45+0x38830], RZ ;  /* 0x038830ffffff79a7 */ /* 0x000fe2000810002d */
[----:B------:R-:W-:Y:S05]  /*25930*/  WARPSYNC.ALL ;  /* 0x0000000000007948 */ /* 0x000fea0003800000 */
[----:B------:R-:W-:Y:S01]  /*25940*/  UIADD3 UR4, UR45, 0x20400, URZ ;  /* 0x000204002d047890 */ /* 0x000fe2000fffe03f */
[----:B------:R-:W-:Y:S03]  /*25950*/  BAR.SYNC.DEFER_BLOCKING 0x8, 0x100 ;  /* 0x0204000000007b1d */ /* 0x000fe60000010000 */
[----:B------:R-:W-:-:S06]  /*25960*/  ULOP3.LUT UP0, URZ, UR4, 0x3ff, URZ, 0xc0, !UPT ;  /* 0x000003ff043f7892 */ /* 0x000fcc000f80c03f */
[----:B------:R-:W-:-:S13]  /*25970*/  PLOP3.LUT P0, PT, PT, PT, UP0, 0x80, 0x0 ;  /* 0x000000000000781c */ /* 0x000fda0003f0f008 */
        /* <DEDUP_REMOVED lines=17> */
.L_x_5261:
[----:B------:R-:W0:Y:S01]  /*25a90*/  S2R R20, SR_CTAID.Z ;  /* 0x0000000000147919 */ /* 0x000e220000002700 */
[----:B------:R-:W-:Y:S01]  /*25aa0*/  UISETP.NE.AND UP0, UPT, UR47, URZ, UPT ;  /* 0x0000003f2f00728c */ /* 0x000fe2000bf05270 */
[----:B------:R-:W-:Y:S01]  /*25ab0*/  VIADD R37, R31, UR40 ;  /* 0x000000281f257c36 */ /* 0x000fe20008000000 */
[----:B------:R-:W-:Y:S01]  /*25ac0*/  R2UR UR6, R24 ;  /* 0x00000000180672ca */ /* 0x000fe200000e0000 */
[----:B------:R-:W-:Y:S01]  /*25ad0*/  ULDC.64 UR8, c[0x0][0x2d8] ;  /* 0x0000b60000087ab9 */ /* 0x000fe20000000a00 */
[----:B------:R-:W1:Y:S01]  /*25ae0*/  LDC R6, c[0x0][0x448] ;  /* 0x00011200ff067b82 */ /* 0x000e620000000800 */
[----:B------:R-:W-:Y:S01]  /*25af0*/  IMAD.MOV.U32 R0, RZ, RZ, R37 ;  /* 0x000000ffff007224 */ /* 0x000fe200078e0025 */
[----:B------:R-:W-:-:S05]  /*25b00*/  PLOP3.LUT P0, PT, PT, PT, UP0, 0x80, 0x0 ;  /* 0x000000000000781c */ /* 0x000fca0003f0f008 */
[----:B------:R-:W-:-:S04]  /*25b10*/  @UP0 ULDC UR4, c[0x0][0x44c] ;  /* 0x0001130000040ab9 */ /* 0x000fc80000000800 */
[----:B------:R-:W-:-:S04]  /*25b20*/  UIMAD UR6, UR6, UR8, URZ ;  /* 0x00000008060672a4 */ /* 0x000fc8000f8e023f */
[----:B------:R-:W-:Y:S01]  /*25b30*/  @P0 IMAD.HI.U32 R2, R37, UR4, RZ ;  /* 0x0000000425020c27 */ /* 0x000fe2000f8e00ff */
[----:B------:R-:W-:Y:S01]  /*25b40*/  PLOP3.LUT P0, PT, PT, PT, UP0, 0x80, 0x0 ;  /* 0x000000000000781c */ /* 0x000fe20003f0f008 */
[----:B------:R-:W-:Y:S01]  /*25b50*/  @UP0 ULDC UR4, c[0x0][0x450] ;  /* 0x0001140000040ab9 */ /* 0x000fe20000000800 */
[----:B------:R-:W-:Y:S01]  /*25b60*/  UIMAD UR6, UR39, UR9, UR6 ;  /* 0x00000009270672a4 */ /* 0x000fe2000f8e0206 */
[----:B0-----:R-:W-:Y:S02]  /*25b70*/  SHF.R.S32.HI R21, RZ, 0x1f, R20 ;  /* 0x0000001fff157819 */ /* 0x001fe40000011414 */
[----:B------:R-:W0:Y:S08]  /*25b80*/  S2R R20, SR_CTAID.Z ;  /* 0x0000000000147919 */ /* 0x000e300000002700 */
[----:B------:R-:W-:Y:S01]  /*25b90*/  @P0 SHF.R.U32.HI R0, RZ, UR4, R2 ;  /* 0x00000004ff000c19 */ /* 0x000fe20008011602 */
[----:B------:R-:W-:-:S04]  /*25ba0*/  UIMAD.WIDE.U32 UR4, UR39, UR8, URZ ;  /* 0x00000008270472a5 */ /* 0x000fc8000f8e003f */
[----:B------:R-:W-:Y:S02]  /*25bb0*/  UIADD3 UR6, UR5, UR6, URZ ;  /* 0x0000000605067290 */ /* 0x000fe4000fffe03f */
[----:B------:R-:W-:Y:S02]  /*25bc0*/  IMAD.U32 R4, RZ, RZ, UR4 ;  /* 0x00000004ff047e24 */ /* 0x000fe4000f8e00ff */
[----:B------:R-:W-:Y:S01]  /*25bd0*/  IMAD.U32 R5, RZ, RZ, UR5 ;  /* 0x00000005ff057e24 */ /* 0x000fe2000f8e00ff */
[----:B------:R-:W-:Y:S01]  /*25be0*/  ULDC.64 UR4, c[0x0][0x2e0] ;  /* 0x0000b80000047ab9 */ /* 0x000fe20000000a00 */
[----:B------:R-:W-:Y:S01]  /*25bf0*/  IMAD.MOV.U32 R2, RZ, RZ, R4 ;  /* 0x000000ffff027224 */ /* 0x000fe200078e0004 */
[----:B------:R-:W-:Y:S01]  /*25c00*/  SHF.R.S32.HI R5, RZ, 0x1f, R0 ;  /* 0x0000001fff057819 */ /* 0x000fe20000011400 */
[----:B------:R-:W-:Y:S02]  /*25c10*/  IMAD.U32 R3, RZ, RZ, UR6 ;  /* 0x00000006ff037e24 */ /* 0x000fe4000f8e00ff */
[----:B------:R-:W-:-:S04]  /*25c20*/  IMAD R4, R21, UR4, RZ ;  /* 0x0000000415047c24 */ /* 0x000fc8000f8e02ff */
[C---:B0-----:R-:W-:Y:S02]  /*25c30*/  IMAD R4, R20.reuse, UR5, R4 ;  /* 0x0000000514047c24 */ /* 0x041fe4000f8e0204 */
[----:B------:R-:W-:Y:S01]  /*25c40*/  IMAD.WIDE.U32 R2, R20, UR4, R2 ;  /* 0x0000000414027c25 */ /* 0x000fe2000f8e0002 */
[----:B------:R-:W-:Y:S01]  /*25c50*/  ULDC.64 UR4, c[0x0][0x2d0] ;  /* 0x0000b40000047ab9 */ /* 0x000fe20000000a00 */
[----:B------:R-:W0:Y:S02]  /*25c60*/  S2R R20, SR_TID.X ;  /* 0x0000000000147919 */ /* 0x000e240000002100 */
[----:B------:R-:W-:Y:S02]  /*25c70*/  IMAD.IADD R3, R3, 0x1, R4 ;  /* 0x0000000103037824 */ /* 0x000fe400078e0204 */
[----:B------:R-:W-:Y:S02]  /*25c80*/  IMAD.MOV R4, RZ, RZ, -R0 ;  /* 0x000000ffff047224 */ /* 0x000fe400078e0a00 */
[----:B------:R-:W-:-:S02]  /*25c90*/  IMAD R5, R5, UR4, RZ ;  /* 0x0000000405057c24 */ /* 0x000fc4000f8e02ff */
[----:B-1----:R-:W-:Y:S02]  /*25ca0*/  IMAD R4, R6, R4, R37 ;  /* 0x0000000406047224 */ /* 0x002fe400078e0225 */
        /* <DEDUP_REMOVED lines=8> */
[----:B------:R-:W-:-:S03]  /*25d30*/  ULDC.64 UR4, c[0x0][0x280] ;  /* 0x0000a00000047ab9 */ /* 0x000fc60000000a00 */
[----:B------:R-:W-:Y:S01]  /*25d40*/  IMAD.IADD R3, R3, 0x1, R0 ;  /* 0x0000000103037824 */ /* 0x000fe200078e0200 */
[----:B------:R-:W-:Y:S01]  /*25d50*/  LEA R0, P0, R2, UR4, 0x1 ;  /* 0x0000000402007c11 */ /* 0x000fe2000f8008ff */
[----:B------:R-:W-:Y:S01]  /*25d60*/  ULDC UR4, c[0x0][0x2b8] ;  /* 0x0000ae0000047ab9 */ /* 0x000fe20000000800 */
[----:B0-----:R-:W-:Y:S02]  /*25d70*/  LOP3.LUT R20, R20, 0x7f, RZ, 0xc0, !PT ;  /* 0x0000007f14147812 */ /* 0x001fe400078ec0ff */
[----:B------:R-:W-:Y:S01]  /*25d80*/  LEA.HI.X R4, R2, UR5, R3, 0x1, P0 ;  /* 0x0000000502047c11 */ /* 0x000fe200080f0c03 */
[----:B------:R-:W-:Y:S01]  /*25d90*/  UMOV UR5, 0xffffffff ;  /* 0xffffffff00057882 */ /* 0x000fe20000000000 */
[----:B------:R-:W-:Y:S02]  /*25da0*/  ISETP.GE.AND P0, PT, R22, UR4, PT ;  /* 0x0000000416007c0c */ /* 0x000fe4000bf06270 */
[----:B------:R-:W-:Y:S01]  /*25db0*/  SHF.R.U32.HI R20, RZ, 0x3, R20 ;  /* 0x00000003ff147819 */ /* 0x000fe20000011614 */
[----:B------:R-:W-:Y:S10]  /*25dc0*/  BRA.DIV UR5, `(.L_x_5262) ;  /* 0x0000003605207947 */ /* 0x000ff4000b800000 */
[----:B------:R-:W0:Y:S01]  /*25dd0*/  SHFL.IDX PT, R3, R0, RZ, 0x181f ;  /* 0x00181fff00037589 */ /* 0x000e2200000e0000 */
[----:B------:R-:W-:Y:S01]  /*25de0*/  ULDC UR4, c[0x0][0x288] ;  /* 0x0000a20000047ab9 */ /* 0x000fe20000000800 */
[----:B------:R-:W-:Y:S01]  /*25df0*/  LOP3.LUT R16, R16, 0xfffffeff, RZ, 0xc0, !PT ;  /* 0xfffffeff10107812 */ /* 0x000fe200078ec0ff */
[----:B------:R-:W-:Y:S01]  /*25e00*/  IMAD R5, R6, UR4, RZ ;  /* 0x0000000406057c24 */ /* 0x000fe2000f8e02ff */
[----:B------:R-:W1:Y:S01]  /*25e10*/  SHFL.IDX PT, R2, R4, RZ, 0x181f ;  /* 0x00181fff04027589 */ /* 0x000e6200000e0000 */
[----:B------:R-:W-:-:S03]  /*25e20*/  VIADD R6, R20, UR40 ;  /* 0x0000002814067c36 */ /* 0x000fc60008000000 */
[----:B------:R-:W-:Y:S02]  /*25e30*/  SHFL.IDX PT, R14, R0, 0x3, 0x181f ;  /* 0x00781f00000e7f89 */ /* 0x000fe400000e0000 */
[----:B------:R-:W-:-:S13]  /*25e40*/  ISETP.GE.AND P2, PT, R6, R5, PT ;  /* 0x000000050600720c */ /* 0x000fda0003f46270 */
[----:B------:R-:W-:Y:S02]  /*25e50*/  @!P2 LEA R7, R23, UR45, 0x1 ;  /* 0x0000002d1707ac11 */ /* 0x000fe4000f8e08ff */
[----:B0-----:R-:W-:Y:S02]  /*25e60*/  @!P2 LEA R3, P1, R22, R3, 0x1 ;  /* 0x000000031603a211 */ /* 0x001fe400078208ff */
[----:B------:R-:W-:-:S03]  /*25e70*/  @P2 LOP3.LUT R16, R16, 0x100, RZ, 0xfc, !PT ;  /* 0x0000010010102812 */ /* 0x000fc600078efcff */
[----:B-1----:R-:W-:Y:S01]  /*25e80*/  @!P2 IMAD.X R2, RZ, RZ, R2, P1 ;  /* 0x000000ffff02a224 */ /* 0x002fe200008e0602 */
[----:B------:R-:W-:-:S04]  /*25e90*/  LOP3.LUT R16, R16, 0xffffff7f, RZ, 0xc0, !PT ;  /* 0xffffff7f10107812 */ /* 0x000fc800078ec0ff */
[----:B------:R-:W-:-:S04]  /*25ea0*/  @!P2 LOP3.LUT R3, R3, R2, RZ, 0x3c, !PT ;  /* 0x000000020303a212 */ /* 0x000fc800078e3cff */
[----:B------:R-:W-:-:S04]  /*25eb0*/  @!P2 LOP3.LUT R2, R3, R2, RZ, 0x3c, !PT ;  /* 0x000000020302a212 */ /* 0x000fc800078e3cff */
[----:B------:R-:W-:-:S05]  /*25ec0*/  @!P2 LOP3.LUT R3, R3, R2, RZ, 0x3c, !PT ;  /* 0x000000020303a212 */ /* 0x000fca00078e3cff */
[----:B------:R0:W-:Y:S04]  /*25ed0*/  @!P2 LDGSTS.E.BYPASS.LTC128B.128 [R7+0x20400], desc[UR36][R2.64], !P0 ;  /* 0x204000000207afae */ /* 0x0001e8000c101d64 */
[----:B0-----:R-:W0:Y:S01]  /*25ee0*/  SHFL.IDX PT, R3, R0, 0x1, 0x181f ;  /* 0x00381f0000037f89 */ /* 0x001e2200000e0000 */
[----:B------:R-:W-:-:S03]  /*25ef0*/  VIADD R7, R6, 0x10 ;  /* 0x0000001006077836 */ /* 0x000fc60000000000 */
[----:B------:R-:W1:Y:S02]  /*25f00*/  SHFL.IDX PT, R2, R4, 0x1, 0x181f ;  /* 0x00381f0004027f89 */ /* 0x000e6400000e0000 */
[----:B------:R-:W-:-:S13]  /*25f10*/  ISETP.GE.AND P2, PT, R7, R5, PT ;  /* 0x000000050700720c */ /* 0x000fda0003f46270 */
[----:B------:R-:W-:Y:S02]  /*25f20*/  @!P2 LEA R7, R23, UR45, 0x1 ;  /* 0x0000002d1707ac11 */ /* 0x000fe4000f8e08ff */
[----:B------:R-:W-:Y:S02]  /*25f30*/  @P2 LOP3.LUT R16, R16, 0x80, RZ, 0xfc, !PT ;  /* 0x0000008010102812 */ /* 0x000fe400078efcff */
[----:B0-----:R-:W-:Y:S02]  /*25f40*/  @!P2 LEA R3, P1, R22, R3, 0x1 ;  /* 0x000000031603a211 */ /* 0x001fe400078208ff */
[----:B------:R-:W-:-:S03]  /*25f50*/  LOP3.LUT R16, R16, 0xffffffbf, RZ, 0xc0, !PT ;  /* 0xffffffbf10107812 */ /* 0x000fc600078ec0ff */
[----:B-1----:R-:W-:-:S05]  /*25f60*/  @!P2 IMAD.X R2, RZ, RZ, R2, P1 ;  /* 0x000000ffff02a224 */ /* 0x002fca00008e0602 */
[----:B------:R-:W-:-:S04]  /*25f70*/  @!P2 LOP3.LUT R3, R3, R2, RZ, 0x3c, !PT ;  /* 0x000000020303a212 */ /* 0x000fc800078e3cff */
[----:B------:R-:W-:-:S04]  /*25f80*/  @!P2 LOP3.LUT R2, R3, R2, RZ, 0x3c, !PT ;  /* 0x000000020302a212 */ /* 0x000fc800078e3cff */
[----:B------:R-:W-:-:S05]  /*25f90*/  @!P2 LOP3.LUT R3, R3, R2, RZ, 0x3c, !PT ;  /* 0x000000020303a212 */ /* 0x000fca00078e3cff */
[----:B------:R0:W-:Y:S04]  /*25fa0*/  @!P2 LDGSTS.E.BYPASS.LTC128B.128 [R7+0x20c00], desc[UR36][R2.64], !P0 ;  /* 0x20c000000207afae */ /* 0x0001e8000c101d64 */
[----:B0-----:R-:W0:Y:S01]  /*25fb0*/  SHFL.IDX PT, R3, R0, 0x2, 0x181f ;  /* 0x00581f0000037f89 */ /* 0x001e2200000e0000 */
[----:B------:R-:W-:-:S03]  /*25fc0*/  VIADD R7, R6, 0x20 ;  /* 0x0000002006077836 */ /* 0x000fc60000000000 */
[----:B------:R-:W1:Y:S02]  /*25fd0*/  SHFL.IDX PT, R2, R4, 0x2, 0x181f ;  /* 0x00581f0004027f89 */ /* 0x000e6400000e0000 */
[----:B------:R-:W-:Y:S02]  /*25fe0*/  ISETP.GE.AND P2, PT, R7, R5, PT ;  /* 0x000000050700720c */ /* 0x000fe40003f46270 */
[----:B------:R-:W2:Y:S11]  /*25ff0*/  SHFL.IDX PT, R4, R4, 0x3, 0x181f ;  /* 0x00781f0004047f89 */ /* 0x000eb600000e0000 */
[----:B------:R-:W-:-:S02]  /*26000*/  @!P2 LEA R7, R23, UR45, 0x1 ;  /* 0x0000002d1707ac11 */ /* 0x000fc4000f8e08ff */
[----:B------:R-:W-:Y:S02]  /*26010*/  @P2 LOP3.LUT R16, R16, 0x40, RZ, 0xfc, !PT ;  /* 0x0000004010102812 */ /* 0x000fe400078efcff */
[----:B0-----:R-:W-:-:S05]  /*26020*/  @!P2 LEA R3, P1, R22, R3, 0x1 ;  /* 0x000000031603a211 */ /* 0x001fca00078208ff */
[----:B-1----:R-:W-:-:S05]  /*26030*/  @!P2 IMAD.X R2, RZ, RZ, R2, P1 ;  /* 0x000000ffff02a224 */ /* 0x002fca00008e0602 */
[----:B------:R-:W-:-:S04]  /*26040*/  @!P2 LOP3.LUT R3, R3, R2, RZ, 0x3c, !PT ;  /* 0x000000020303a212 */ /* 0x000fc800078e3cff */
[----:B------:R-:W-:-:S04]  /*26050*/  @!P2 LOP3.LUT R2, R3, R2, RZ, 0x3c, !PT ;  /* 0x000000020302a212 */ /* 0x000fc800078e3cff */
[----:B------:R-:W-:-:S05]  /*26060*/  @!P2 LOP3.LUT R3, R3, R2, RZ, 0x3c, !PT ;  /* 0x000000020303a212 */ /* 0x000fca00078e3cff */
[----:B--2---:R0:W-:Y:S02]  /*26070*/  @!P2 LDGSTS.E.BYPASS.LTC128B.128 [R7+0x21400], desc[UR36][R2.64], !P0 ;  /* 0x214000000207afae */ /* 0x0041e4000c101d64 */
.L_x_5322:
        /* <DEDUP_REMOVED lines=36> */
.L_x_5263:
[----:B------:R-:W-:Y:S01]  /*262c0*/  UISETP.NE.AND UP0, UPT, UR47, URZ, UPT ;  /* 0x0000003f2f00728c */ /* 0x000fe2000bf05270 */
[----:B------:R-:W0:Y:S01]  /*262d0*/  S2R R20, SR_CTAID.Z ;  /* 0x0000000000147919 */ /* 0x000e220000002700 */
[----:B------:R-:W-:Y:S01]  /*262e0*/  R2UR UR6, R24 ;  /* 0x00000000180672ca */ /* 0x000fe200000e0000 */
[----:B------:R-:W-:Y:S01]  /*262f0*/  ULDC.64 UR8, c[0x0][0x3d8] ;  /* 0x0000f60000087ab9 */ /* 0x000fe20000000a00 */
[----:B------:R-:W-:Y:S01]  /*26300*/  IMAD.MOV.U32 R0, RZ, RZ, R37 ;  /* 0x000000ffff007224 */ /* 0x000fe200078e0025 */
[C---:B------:R-:W-:Y:S02]  /*26310*/  LOP3.LUT R8, R22.reuse, 0x80, RZ, 0xfc, !PT ;  /* 0x0000008016087812 */ /* 0x040fe400078efcff */
[----:B------:R-:W-:Y:S02]  /*26320*/  PLOP3.LUT P0, PT, PT, PT, UP0, 0x80, 0x0 ;  /* 0x000000000000781c */ /* 0x000fe40003f0f008 */
[C---:B------:R-:W-:Y:S02]  /*26330*/  LOP3.LUT R7, R22.reuse, 0x40, RZ, 0xfc, !PT ;  /* 0x0000004016077812 */ /* 0x040fe400078efcff */
[----:B------:R-:W-:Y:S01]  /*26340*/  @UP0 ULDC UR4, c[0x0][0x44c] ;  /* 0x0001130000040ab9 */ /* 0x000fe20000000800 */
[----:B------:R-:W-:-:S02]  /*26350*/  LOP3.LUT R21, R22, 0x180, RZ, 0xfc, !PT ;  /* 0x0000018016157812 */ /* 0x000fc400078efcff */
[----:B------:R-:W-:Y:S01]  /*26360*/  LOP3.LUT R16, R16, 0xfffff7ff, RZ, 0xc0, !PT ;  /* 0xfffff7ff10107812 */ /* 0x000fe200078ec0ff */
[----:B------:R-:W-:-:S04]  /*26370*/  UIMAD UR6, UR6, UR8, URZ ;  /* 0x00000008060672a4 */ /* 0x000fc8000f8e023f */
[----:B------:R-:W-:Y:S01]  /*26380*/  UIMAD UR6, UR39, UR9, UR6 ;  /* 0x00000009270672a4 */ /* 0x000fe2000f8e0206 */
[----:B------:R-:W-:Y:S01]  /*26390*/  @P0 IMAD.HI.U32 R2, R37, UR4, RZ ;  /* 0x0000000425020c27 */ /* 0x000fe2000f8e00ff */
[----:B------:R-:W-:Y:S01]  /*263a0*/  PLOP3.LUT P0, PT, PT, PT, UP0, 0x80, 0x0 ;  /* 0x000000000000781c */ /* 0x000fe20003f0f008 */
[----:B------:R-:W-:Y:S01]  /*263b0*/  @UP0 ULDC UR4, c[0x0][0x450] ;  /* 0x0001140000040ab9 */ /* 0x000fe20000000800 */
[----:B0-----:R-:W-:-:S11]  /*263c0*/  SHF.R.S32.HI R20, RZ, 0x1f, R20 ;  /* 0x0000001fff147819 */ /* 0x001fd60000011414 */
[----:B------:R-:W-:Y:S01]  /*263d0*/  @P0 SHF.R.U32.HI R0, RZ, UR4, R2 ;  /* 0x00000004ff000c19 */ /* 0x000fe20008011602 */
[----:B------:R-:W-:-:S03]  /*263e0*/  UIMAD.WIDE.U32 UR4, UR39, UR8, URZ ;  /* 0x00000008270472a5 */ /* 0x000fc6000f8e003f */
[----:B------:R-:W-:Y:S01]  /*263f0*/  ULDC.64 UR8, c[0x0][0x3e0] ;  /* 0x0000f80000087ab9 */ /* 0x000fe20000000a00 */
[----:B------:R-:W-:Y:S01]  /*26400*/  UIADD3 UR6, UR5, UR6, URZ ;  /* 0x0000000605067290 */ /* 0x000fe2000fffe03f */
[----:B------:R-:W-:Y:S02]  /*26410*/  IMAD R6, R20, UR8, RZ ;  /* 0x0000000814067c24 */ /* 0x000fe4000f8e02ff */
[----:B------:R-:W0:Y:S01]  /*26420*/  S2R R20, SR_CTAID.Z ;  /* 0x0000000000147919 */ /* 0x000e220000002700 */
[----:B------:R-:W-:Y:S02]  /*26430*/  IMAD.U32 R4, RZ, RZ, UR4 ;  /* 0x00000004ff047e24 */ /* 0x000fe4000f8e00ff */
[----:B------:R-:W-:Y:S01]  /*26440*/  IMAD.U32 R3, RZ, RZ, UR6 ;  /* 0x00000006ff037e24 */ /* 0x000fe2000f8e00ff */
[----:B------:R-:W-:Y:S01]  /*26450*/  ULDC UR6, c[0x0][0x448] ;  /* 0x0001120000067ab9 */ /* 0x000fe20000000800 */
[----:B------:R-:W-:Y:S01]  /*26460*/  IMAD.MOV.U32 R2, RZ, RZ, R4 ;  /* 0x000000ffff027224 */ /* 0x000fe200078e0004 */
[----:B------:R-:W-:Y:S01]  /*26470*/  SHF.R.S32.HI R4, RZ, 0x1f, R0 ;  /* 0x0000001fff047819 */ /* 0x000fe20000011400 */
[----:B------:R-:W-:Y:S01]  /*26480*/  IMAD.U32 R5, RZ, RZ, UR5 ;  /* 0x00000005ff057e24 */ /* 0x000fe2000f8e00ff */
[----:B------:R-:W-:Y:S01]  /*26490*/  ULDC.64 UR4, c[0x0][0x3d0] ;  /* 0x0000f40000047ab9 */ /* 0x000fe20000000a00 */
[----:B0-----:R-:W-:-:S02]  /*264a0*/  IMAD R5, R20, UR9, R6 ;  /* 0x0000000914057c24 */ /* 0x001fc4000f8e0206 */
[----:B------:R-:W-:Y:S01]  /*264b0*/  IMAD.WIDE.U32 R2, R20, UR8, R2 ;  /* 0x0000000814027c25 */ /* 0x000fe2000f8e0002 */
[----:B------:R-:W-:-:S03]  /*264c0*/  LOP3.LUT R20, R22, 0x1c0, RZ, 0xfc, !PT ;  /* 0x000001c016147812 */ /* 0x000fc600078efcff */
[----:B------:R-:W-:Y:S02]  /*264d0*/  IMAD.MOV R6, RZ, RZ, -R0 ;  /* 0x000000ffff067224 */ /* 0x000fe400078e0a00 */
[----:B------:R-:W-:Y:S02]  /*264e0*/  IMAD.IADD R3, R3, 0x1, R5 ;  /* 0x0000000103037824 */ /* 0x000fe400078e0205 */
[----:B------:R-:W-:Y:S02]  /*264f0*/  IMAD R5, R4, UR4, RZ ;  /* 0x0000000404057c24 */ /* 0x000fe4000f8e02ff */
[----:B------:R-:W-:Y:S02]  /*26500*/  IMAD R4, R6, UR6, R37 ;  /* 0x0000000606047c24 */ /* 0x000fe4000f8e0225 */
[C---:B------:R-:W-:Y:S02]  /*26510*/  IMAD R5, R0.reuse, UR5, R5 ;  /* 0x0000000500057c24 */ /* 0x040fe4000f8e0205 */
[----:B------:R-:W-:Y:S01]  /*26520*/  IMAD.WIDE.U32 R2, R0, UR4, R2 ;  /* 0x0000000400027c25 */ /* 0x000fe2000f8e0002 */
[----:B------:R-:W-:Y:S01]  /*26530*/  SHF.R.S32.HI R0, RZ, 0x1f, R4 ;  /* 0x0000001fff007819 */ /* 0x000fe20000011404 */
[----:B------:R-:W-:-:S02]  /*26540*/  ULDC.64 UR4, c[0x0][0x3c8] ;  /* 0x0000f20000047ab9 */ /* 0x000fc40000000a00 */
[----:B------:R-:W-:Y:S02]  /*26550*/  IMAD.IADD R3, R3, 0x1, R5 ;  /* 0x0000000103037824 */ /* 0x000fe400078e0205 */
        /* <DEDUP_REMOVED lines=65> */
[C---:B------:R-:W-:Y:S01]  /*26970*/  LOP3.LUT P0, RZ, R16.reuse, 0x800, RZ, 0xc0, !PT ;  /* 0x0000080010ff7812 */ /* 0x040fe2000780c0ff */
        /* <DEDUP_REMOVED lines=47> */
.L_x_5332:
        /* <DEDUP_REMOVED lines=24> */
.L_x_5266:
[----:B------:R-:W-:Y:S05]  /*26df0*/  BSYNC B0 ;  /* 0x0000000000007941 */ /* 0x000fea0003800000 */
.L_x_5265:
[----:B------:R-:W-:Y:S01]  /*26e00*/  NOP ;  /* 0x0000000000007918 */ /* 0x000fe20000000000 */
[----:B------:R-:W-:Y:S01]  /*26e10*/  SYNCS.ARRIVE.TRANS64.RED.A0T1 RZ, [UR45+0x38810], RZ ;  /* 0x038810ffffff79a7 */ /* 0x000fe2000820042d */
[----:B0-----:R-:W-:Y:S01]  /*26e20*/  IMAD.MOV.U32 R0, RZ, RZ, 0x1 ;  /* 0x00000001ff007424 */ /* 0x001fe200078e00ff */
[----:B------:R-:W-:Y:S04]  /*26e30*/  ARRIVES.LDGSTSBAR.64.TRANSCNT [UR45+0x38810] ;  /* 0x03881000ff0079b0 */ /* 0x000fe80008000aad */
[----:B------:R-:W-:Y:S01]  /*26e40*/  SHF.L.U32 R0, R0, 0x1f, RZ ;  /* 0x0000001f00007819 */ /* 0x000fe200000006ff */
[----:B------:R-:W-:Y:S01]  /*26e50*/  NOP ;  /* 0x0000000000007918 */ /* 0x000fe20000000000 */
[----:B------:R-:W-:Y:S02]  /*26e60*/  SYNCS.ARRIVE.TRANS64.A1T0 RZ, [UR45+0x38810], RZ ;  /* 0x038810ffffff79a7 */ /* 0x000fe4000810002d */
[----:B------:R-:W0:Y:S02]  /*26e70*/  SYNCS.PHASECHK.TRANS64.TRYWAIT P0, [UR45+0x38820], R0 ;  /* 0x03882000ff0075a7 */ /* 0x000e24000800016d */
[----:B0-----:R-:W-:Y:S05]  /*26e80*/  @!P0 BRA `(.L_x_5267) ;  /* 0x0000003000988947 */ /* 0x001fea0003800000 */
.L_x_5333:
[----:B------:R-:W-:-:S13]  /*26e90*/  ISETP.NE.AND P0, PT, R33, 0x3, PT ;  /* 0x000000032100780c */ /* 0x000fda0003f05270 */
[----:B------:R-:W-:Y:S05]  /*26ea0*/  @!P0 BRA `(.L_x_5268) ;  /* 0x0000000000048947 */ /* 0x000fea0003800000 */
[----:B------:R-:W-:Y:S01]  /*26eb0*/  BPT.TRAP 0x1 ;  /* 0x000000040000795c */ /* 0x000fe20000300000 */
.L_x_5268:
[----:B------:R-:W2:Y:S02]  /*26ec0*/  SYNCS.PHASECHK.TRANS64.TRYWAIT P0, [UR45+0x38860], R0 ;  /* 0x03886000ff0075a7 */ /* 0x000ea4000800016d */
[----:B--2---:R-:W-:Y:S05]  /*26ed0*/  @!P0 BRA `(.L_x_5269) ;  /* 0x00000030009c8947 */ /* 0x004fea0003800000 */
.L_x_5334:
        /* <DEDUP_REMOVED lines=24> */
[----:B------:R-:W-:Y:S02]  /*27060*/  LOP3.LUT R4, R17, 0x1, RZ, 0xc0, !PT ;  /* 0x0000000111047812 */ /* 0x000fe400078ec0ff */
        /* <DEDUP_REMOVED lines=80> */
.L_x_5344:
        /* <DEDUP_REMOVED lines=30> */
.L_x_5271:
        /* <DEDUP_REMOVED lines=13> */
[----:B------:R-:W-:Y:S01]  /*27820*/  LOP3.LUT R5, RZ, UR41, RZ, 0x33, !PT ;  /* 0x00000029ff057c12 */ /* 0x000fe2000f8e33ff */
[----:B------:R-:W-:Y:S01]  /*27830*/  IMAD.MOV.U32 R8, RZ, RZ, 0x1 ;  /* 0x00000001ff087424 */ /* 0x000fe200078e00ff */
[----:B------:R-:W-:Y:S02]  /*27840*/  LOP3.LUT R30, R34, 0x40, RZ, 0xc0, !PT ;  /* 0x00000040221e7812 */ /* 0x000fe400078ec0ff */
[----:B------:R-:W-:-:S02]  /*27850*/  LOP3.LUT R28, R17, 0x80, RZ, 0xc0, !PT ;  /* 0x00000080111c7812 */ /* 0x000fc400078ec0ff */
[----:B------:R-:W-:Y:S02]  /*27860*/  LOP3.LUT R2, RZ, UR4, RZ, 0x33, !PT ;  /* 0x00000004ff027c12 */ /* 0x000fe4000f8e33ff */
[----:B------:R-:W-:Y:S02]  /*27870*/  SHF.R.U32.HI R30, RZ, 0x2, R30 ;  /* 0x00000002ff1e7819 */ /* 0x000fe4000001161e */
[----:B------:R-:W-:Y:S02]  /*27880*/  VIADDMNMX R2, R2, -UR43, R3, !PT ;  /* 0x8000002b02027c46 */ /* 0x000fe4000f800103 */
[----:B------:R-:W-:Y:S02]  /*27890*/  SHF.R.U32.HI R28, RZ, 0x3, R28 ;  /* 0x00000003ff1c7819 */ /* 0x000fe4000001161c */
[----:B------:R-:W-:-:S04]  /*278a0*/  VIMNMX R2, R2, R5, !PT ;  /* 0x0000000502027248 */ /* 0x000fc80007fe0100 */
        /* <DEDUP_REMOVED lines=8> */
.L_x_5287:
        /* <DEDUP_REMOVED lines=22> */
.L_x_5274:
[----:B------:R-:W-:Y:S05]  /*27a90*/  BSYNC B1 ;  /* 0x0000000000017941 */ /* 0x000fea0003800000 */
.L_x_5273:
[----:B------:R-:W-:-:S13]  /*27aa0*/  ISETP.NE.AND P0, PT, R33, 0x3, PT ;  /* 0x000000032100780c */ /* 0x000fda0003f05270 */
[----:B------:R-:W-:Y:S05]  /*27ab0*/  @!P0 BRA `(.L_x_5275) ;  /* 0x0000000000048947 */ /* 0x000fea0003800000 */
[----:B------:R-:W-:Y:S01]  /*27ac0*/  BPT.TRAP 0x1 ;  /* 0x000000040000795c */ /* 0x000fe20000300000 */
.L_x_5275:
[----:B------:R-:W-:Y:S01]  /*27ad0*/  LEA R10, R8, UR45, 0x3 ;  /* 0x0000002d080a7c11 */ /* 0x000fe2000f8e18ff */
[----:B------:R-:W-:Y:S01]  /*27ae0*/  BSSY B1, `(.L_x_5276) ;  /* 0x0000004000017945 */ /* 0x000fe20003800000 */
[----:B------:R-:W-:-:S04]  /*27af0*/  SHF.L.U32 R20, R21, 0x1f, RZ ;  /* 0x0000001f15147819 */ /* 0x000fc800000006ff */
[----:B------:R-:W1:Y:S02]  /*27b00*/  SYNCS.PHASECHK.TRANS64.TRYWAIT P0, [R10+URZ+0x38840], R20 ;  /* 0x038840140a0075a7 */ /* 0x000e64000800017f */
[----:B-1----:R-:W-:Y:S05]  /*27b10*/  @!P0 BRA `(.L_x_5277) ;  /* 0x0000002c00b48947 */ /* 0x002fea0003800000 */
.L_x_5345:
[----:B------:R-:W-:Y:S05]  /*27b20*/  BSYNC B1 ;  /* 0x0000000000017941 */ /* 0x000fea0003800000 */
.L_x_5276:
        /* <DEDUP_REMOVED lines=47> */
.L_x_5355:
        /* <DEDUP_REMOVED lines=8> */
.L_x_5279:
        /* <DEDUP_REMOVED lines=10> */
.L_x_5280:
[----:B------:R2:W-:Y:S01]  /*27f40*/  SYNCS.ARRIVE.TRANS64.A1T0 RZ, [R10+URZ+0x38830], RZ ;  /* 0x038830ff0aff79a7 */ /* 0x0005e2000810003f */
[----:B------:R-:W-:Y:S05]  /*27f50*/  @!P2 BRA `(.L_x_5281) ;  /* 0x000000000004a947 */ /* 0x000fea0003800000 */
[----:B------:R-:W-:Y:S01]  /*27f60*/  BPT.TRAP 0x1 ;  /* 0x000000040000795c */ /* 0x000fe20000300000 */
.L_x_5281:
[----:B------:R-:W3:Y:S01]  /*27f70*/  SYNCS.PHASECHK.TRANS64.TRYWAIT P0, [R10+URZ+0x38860], R20 ;  /* 0x038860140a0075a7 */ /* 0x000ee2000800017f */
[----:B------:R-:W-:Y:S04]  /*27f80*/  BSSY B1, `(.L_x_5282) ;  /* 0x0000002000017945 */ /* 0x000fe80003800000 */
[----:B---3--:R-:W-:Y:S05]  /*27f90*/  @!P0 BRA `(.L_x_5283) ;  /* 0x0000002c00b48947 */ /* 0x008fea0003800000 */
.L_x_5356:
[----:B------:R-:W-:Y:S05]  /*27fa0*/  BSYNC B1 ;  /* 0x0000000000017941 */ /* 0x000fea0003800000 */
.L_x_5282:
        /* <DEDUP_REMOVED lines=77> */
.L_x_5366:
        /* <DEDUP_REMOVED lines=20> */
.L_x_5285:
        /* <DEDUP_REMOVED lines=10> */
.L_x_5286:
        /* <DEDUP_REMOVED lines=10> */
.L_x_5272:
[----:B------:R-:W-:Y:S05]  /*28700*/  BSYNC B0 ;  /* 0x0000000000007941 */ /* 0x000fea0003800000 */
.L_x_5245:
[----:B------:R-:W0:Y:S01]  /*28710*/  S2R R3, SR_CgaCtaId ;  /* 0x0000000000037919 */ /* 0x000e220000008800 */
[----:B------:R-:W-:Y:S01]  /*28720*/  MOV R0, 0x400 ;  /* 0x0000040000007802 */ /* 0x000fe20000000f00 */
[----:B------:R-:W-:Y:S01]  /*28730*/  BSSY B0, `(.L_x_5288) ;  /* 0x0000005000007945 */ /* 0x000fe20003800000 */
[----:B------:R-:W-:Y:S02]  /*28740*/  SHF.L.U32 R4, R4, 0x1f, RZ ;  /* 0x0000001f04047819 */ /* 0x000fe400000006ff */
[----:B0-----:R-:W-:-:S04]  /*28750*/  LEA R5, R3, R0, 0x18 ;  /* 0x0000000003057211 */ /* 0x001fc800078ec0ff */
[----:B------:R-:W0:Y:S02]  /*28760*/  SYNCS.PHASECHK.TRANS64.TRYWAIT P0, [R5+URZ+0x38820], R4 ;  /* 0x03882004050075a7 */ /* 0x000e24000800017f */
[----:B0-----:R-:W-:Y:S05]  /*28770*/  @!P0 BRA `(.L_x_5289) ;  /* 0x0000002c00948947 */ /* 0x001fea0003800000 */
.L_x_5367:
[----:B------:R-:W-:Y:S05]  /*28780*/  BSYNC B0 ;  /* 0x0000000000007941 */ /* 0x000fea0003800000 */
.L_x_5288:
[----:B------:R-:W-:-:S03]  /*28790*/  UMOV UR4, 0xffffffff ;  /* 0xffffffff00047882 */ /* 0x000fc60000000000 */
[----:B------:R-:W-:Y:S05]  /*287a0*/  BRA.DIV UR4, `(.L_x_5290) ;  /* 0x0000002e049c7947 */ /* 0x000fea000b800000 */
[----:B------:R-:W1:Y:S02]  /*287b0*/  S2R R0, SR_TID.X ;  /* 0x0000000000007919 */ /* 0x000e640000002100 */
[----:B-1----:R-:W-:-:S04]  /*287c0*/  SHF.R.U32.HI R0, RZ, 0x5, R0 ;  /* 0x00000005ff007819 */ /* 0x002fc80000011600 */
[----:B------:R-:W-:-:S05]  /*287d0*/  LOP3.LUT R0, R0, 0x3, RZ, 0xc0, !PT ;  /* 0x0000000300007812 */ /* 0x000fca00078ec0ff */
[----:B------:R1:W3:Y:S02]  /*287e0*/  SHFL.IDX PT, R14, R0, RZ, 0x1f ;  /* 0x00001fff000e7589 */ /* 0x0002e400000e0000 */
.L_x_5370:
[----:B---3--:R-:W-:-:S13]  /*287f0*/  ISETP.NE.AND P0, PT, R14, RZ, PT ;  /* 0x000000ff0e00720c */ /* 0x008fda0003f05270 */
[----:B------:R-:W-:Y:S05]  /*28800*/  @P0 BRA `(.L_x_5109) ;  /* 0x0000000000880947 */ /* 0x000fea0003800000 */
[----:B------:R-:W-:-:S03]  /*28810*/  UMOV UR4, 0xffffffff ;  /* 0xffffffff00047882 */ /* 0x000fc60000000000 */
[----:B------:R-:W-:Y:S05]  /*28820*/  BRA.DIV UR4, `(.L_x_5291) ;  /* 0x0000002e04b07947 */ /* 0x000fea000b800000 */
[----:B------:R-:W-:-:S13]  /*28830*/  ELECT P6, URZ, PT ;  /* 0x00000000003f782f */ /* 0x000fda00038c0000 */
.L_x_5373:
[----:B------:R-:W-:Y:S05]  /*28840*/  @!P6 BRA `(.L_x_5109) ;  /* 0x000000000078e947 */ /* 0x000fea0003800000 */
[----:B------:R-:W-:-:S06]  /*28850*/  ULOP3.LUT UR4, UR61, 0x2, URZ, 0xfc, !UPT ;  /* 0x000000023d047892 */ /* 0x000fcc000f8efc3f */
[----:B-1----:R-:W-:-:S05]  /*28860*/  IMAD.U32 R0, RZ, RZ, UR4 ;  /* 0x00000004ff007e24 */ /* 0x002fca000f8e00ff */
[----:B------:R-:W-:-:S13]  /*28870*/  ISETP.NE.AND P0, PT, R0, 0x3, PT ;  /* 0x000000030000780c */ /* 0x000fda0003f05270 */
[----:B------:R-:W-:Y:S05]  /*28880*/  @!P0 BRA `(.L_x_5292) ;  /* 0x0000000000048947 */ /* 0x000fea0003800000 */
[----:B------:R-:W-:Y:S01]  /*28890*/  BPT.TRAP 0x1 ;  /* 0x000000040000795c */ /* 0x000fe20000300000 */
.L_x_5292:
[C---:B------:R-:W-:Y:S01]  /*288a0*/  IMAD R3, R8.reuse, 0x8, R5 ;  /* 0x0000000808037824 */ /* 0x040fe200078e0205 */
[----:B------:R-:W-:Y:S01]  /*288b0*/  SHF.L.U32 R2, R21, 0x1f, RZ ;  /* 0x0000001f15027819 */ /* 0x000fe200000006ff */
[----:B------:R-:W-:-:S03]  /*288c0*/  VIADD R8, R8, 0x1 ;  /* 0x0000000108087836 */ /* 0x000fc60000000000 */
[----:B------:R-:W1:Y:S02]  /*288d0*/  SYNCS.PHASECHK.TRANS64.TRYWAIT P1, [R3+URZ+0x38840], R2 ;  /* 0x03884002030075a7 */ /* 0x000e64000802017f */
[----:B------:R-:W-:-:S04]  /*288e0*/  ISETP.NE.AND P2, PT, R8, 0x2, PT ;  /* 0x000000020800780c */ /* 0x000fc80003f45270 */
[----:B------:R-:W-:Y:S01]  /*288f0*/  SEL R0, RZ, 0x1, P2 ;  /* 0x00000001ff007807 */ /* 0x000fe20001000000 */
[----:B-1----:R-:W-:Y:S08]  /*28900*/  @!P1 BRA `(.L_x_5293) ;  /* 0x0000002c00989947 */ /* 0x002ff00003800000 */
.L_x_5374:
[----:B------:R-:W-:Y:S02]  /*28910*/  SEL R8, R8, RZ, P2 ;  /* 0x000000ff08087207 */ /* 0x000fe40001000000 */
[----:B------:R-:W-:Y:S01]  /*28920*/  LOP3.LUT R0, R21, R0, RZ, 0x3c, !PT ;  /* 0x0000000015007212 */ /* 0x000fe200078e3cff */
[----:B------:R-:W-:Y:S06]  /*28930*/  @!P0 BRA `(.L_x_5294) ;  /* 0x0000000000048947 */ /* 0x000fec0003800000 */
[----:B------:R-:W-:Y:S01]  /*28940*/  BPT.TRAP 0x1 ;  /* 0x000000040000795c */ /* 0x000fe20000300000 */
.L_x_5294:
[----:B0-----:R-:W-:Y:S01]  /*28950*/  IMAD R5, R8, 0x8, R5 ;  /* 0x0000000808057824 */ /* 0x001fe200078e0205 */
[----:B------:R-:W-:-:S04]  /*28960*/  SHF.L.U32 R0, R0, 0x1f, RZ ;  /* 0x0000001f00007819 */ /* 0x000fc800000006ff */
[----:B------:R-:W0:Y:S02]  /*28970*/  SYNCS.PHASECHK.TRANS64.TRYWAIT P1, [R5+URZ+0x38840], R0 ;  /* 0x03884000050075a7 */ /* 0x000e24000802017f */
[----:B0-----:R-:W-:Y:S05]  /*28980*/  @!P1 BRA `(.L_x_5295) ;  /* 0x0000002c008c9947 */ /* 0x001fea0003800000 */
.L_x_5375:
[----:B------:R-:W-:Y:S05]  /*28990*/  @!P0 BRA `(.L_x_5296) ;  /* 0x0000000000048947 */ /* 0x000fea0003800000 */
[----:B------:R-:W-:Y:S01]  /*289a0*/  BPT.TRAP 0x1 ;  /* 0x000000040000795c */ /* 0x000fe20000300000 */
.L_x_5296:
[----:B------:R-:W3:Y:S02]  /*289b0*/  SYNCS.PHASECHK.TRANS64.TRYWAIT P1, [R3+URZ+0x38860], R2 ;  /* 0x03886002030075a7 */ /* 0x000ee4000802017f */
[----:B---3--:R-:W-:Y:S05]  /*289c0*/  @!P1 BRA `(.L_x_5297) ;  /* 0x0000002c00909947 */ /* 0x008fea0003800000 */
.L_x_5376:
[----:B------:R-:W-:Y:S05]  /*289d0*/  @!P0 BRA `(.L_x_5298) ;  /* 0x0000000000048947 */ /* 0x000fea0003800000 */
[----:B------:R-:W-:Y:S01]  /*289e0*/  BPT.TRAP 0x1 ;  /* 0x000000040000795c */ /* 0x000fe20000300000 */
.L_x_5298:
[----:B----4-:R4:W0:Y:S02]  /*289f0*/  SYNCS.PHASECHK.TRANS64.TRYWAIT P0, [R5+URZ+0x38860], R0 ;  /* 0x03886000050075a7 */ /* 0x010824000800017f */
[----:B0-----:R-:W-:Y:S05]  /*28a00*/  @!P0 NANOSLEEP.SYNCS 0x989680 ;  /* 0x009896800000895d */ /* 0x001fea0003900000 */
[----:B------:R-:W0:Y:S02]  /*28a10*/  @!P0 SYNCS.PHASECHK.TRANS64 P0, [R5+URZ+0x38860], R0 ;  /* 0x03886000050085a7 */ /* 0x000e24000800007f */
[----:B0-----:R-:W-:Y:S05]  /*28a20*/  @!P0 BRA `(.L_x_5298) ;  /* 0xfffffffc00f08947 */ /* 0x001fea000383ffff */
.L_x_5109:
[----:B------:R-:W-:Y:S05]  /*28a30*/  BSYNC B6 ;  /* 0x0000000000067941 */ /* 0x000fea0003800000 */
.L_x_5106:
[----:B------:R-:W-:Y:S05]  /*28a40*/  EXIT ;  /* 0x000000000000794d */ /* 0x000fea0003800000 */
.L_x_5135:
[----:B0-----:R-:W-:-:S04]  /*28a50*/  IMAD.U32 R3, RZ, RZ, UR43 ;  /* 0x0000002bff037e24 */ /* 0x001fc8000f8e00ff */
[----:B------:R0:W1:Y:S03]  /*28a60*/  SYNCS.PHASECHK.TRANS64.TRYWAIT P0, [R3+URZ+0x38800], R0 ;  /* 0x03880000030075a7 */ /* 0x000066000800017f */
[----:B-1----:R-:W-:Y:S05]  /*28a70*/  @!P0 NANOSLEEP.SYNCS 0x989680 ;  /* 0x009896800000895d */ /* 0x002fea0003900000 */
[----:B------:R-:W1:Y:S02]  /*28a80*/  @!P0 SYNCS.PHASECHK.TRANS64 P0, [R3+URZ+0x38800], R0 ;  /* 0x03880000030085a7 */ /* 0x000e64000800007f */
[----:B-1----:R-:W-:Y:S05]  /*28a90*/  @!P0 BRA `(.L_x_5135) ;  /* 0xfffffffc00ec8947 */ /* 0x002fea000383ffff */
[----:B------:R-:W-:Y:S05]  /*28aa0*/  BRA `(.L_x_5299) ;  /* 0xfffffe1c00447947 */ /* 0x000fea000383ffff */
.L_x_5142:
[----:B-1----:R1:W2:Y:S02]  /*28ab0*/  SYNCS.PHASECHK.TRANS64.TRYWAIT P0, [R6+URZ], R7 ;  /* 0x00000007060075a7 */ /* 0x0022a4000800017f */
[----:B--2---:R-:W-:Y:S05]  /*28ac0*/  @!P0 NANOSLEEP.SYNCS 0x989680 ;  /* 0x009896800000895d */ /* 0x004fea0003900000 */
[----:B------:R-:W2:Y:S02]  /*28ad0*/  @!P0 SYNCS.PHASECHK.TRANS64 P0, [R6+URZ], R7 ;  /* 0x00000007060085a7 */ /* 0x000ea4000800007f */
[----:B--2---:R-:W-:Y:S05]  /*28ae0*/  @!P0 BRA `(.L_x_5142) ;  /* 0xfffffffc00f08947 */ /* 0x004fea000383ffff */
[----:B------:R-:W-:Y:S05]  /*28af0*/  BRA `(.L_x_5141) ;  /* 0xfffffe2000407947 */ /* 0x000fea000383ffff */
.L_x_5144:
[----:B0-----:R-:W-:-:S04]  /*28b00*/  IMAD.U32 R4, RZ, RZ, UR43 ;  /* 0x0000002bff047e24 */ /* 0x001fc8000f8e00ff */
[----:B------:R0:W1:Y:S03]  /*28b10*/  SYNCS.PHASECHK.TRANS64.TRYWAIT P0, [R4+URZ+0x38810], R3 ;  /* 0x03881003040075a7 */ /* 0x000066000800017f */
[----:B-1----:R-:W-:Y:S05]  /*28b20*/  @!P0 NANOSLEEP.SYNCS 0x989680 ;  /* 0x009896800000895d */ /* 0x002fea0003900000 */
[----:B------:R-:W1:Y:S02]  /*28b30*/  @!P0 SYNCS.PHASECHK.TRANS64 P0, [R4+URZ+0x38810], R3 ;  /* 0x03881003040085a7 */ /* 0x000e64000800007f */
[----:B-1----:R-:W-:Y:S05]  /*28b40*/  @!P0 BRA `(.L_x_5144) ;  /* 0xfffffffc00ec8947 */ /* 0x002fea000383ffff */
[----:B------:R-:W-:Y:S05]  /*28b50*/  BRA `(.L_x_5300) ;  /* 0xfffffe2400147947 */ /* 0x000fea000383ffff */
.L_x_5151:
[----:B-1----:R1:W2:Y:S02]  /*28b60*/  SYNCS.PHASECHK.TRANS64.TRYWAIT P0, [R6+URZ], R7 ;  /* 0x00000007060075a7 */ /* 0x0022a4000800017f */
[----:B--2---:R-:W-:Y:S05]  /*28b70*/  @!P0 NANOSLEEP.SYNCS 0x989680 ;  /* 0x009896800000895d */ /* 0x004fea0003900000 */
[----:B------:R-:W2:Y:S02]  /*28b80*/  @!P0 SYNCS.PHASECHK.TRANS64 P0, [R6+URZ], R7 ;  /* 0x00000007060085a7 */ /* 0x000ea4000800007f */
[----:B--2---:R-:W-:Y:S05]  /*28b90*/  @!P0 BRA `(.L_x_5151) ;  /* 0xfffffffc00f08947 */ /* 0x004fea000383ffff */
[----:B------:R-:W-:Y:S05]  /*28ba0*/  BRA `(.L_x_5150) ;  /* 0xfffffe2400587947 */ /* 0x000fea000383ffff */
.L_x_5185:
[----:B-1----:R1:W2:Y:S02]  /*28bb0*/  SYNCS.PHASECHK.TRANS64.TRYWAIT P0, [R6+URZ], R7 ;  /* 0x00000007060075a7 */ /* 0x0022a4000800017f */
[----:B--2---:R-:W-:Y:S05]  /*28bc0*/  @!P0 NANOSLEEP.SYNCS 0x989680 ;  /* 0x009896800000895d */ /* 0x004fea0003900000 */
[----:B------:R-:W2:Y:S02]  /*28bd0*/  @!P0 SYNCS.PHASECHK.TRANS64 P0, [R6+URZ], R7 ;  /* 0x00000007060085a7 */ /* 0x000ea4000800007f */
[----:B--2---:R-:W-:Y:S05]  /*28be0*/  @!P0 BRA `(.L_x_5185) ;  /* 0xfffffffc00f08947 */ /* 0x004fea000383ffff */
[----:B------:R-:W-:Y:S05]  /*28bf0*/  BRA `(.L_x_5184) ;  /* 0xfffffe8c003c7947 */ /* 0x000fea000383ffff */
.L_x_5192:
[----:B-1----:R1:W2:Y:S02]  /*28c00*/  SYNCS.PHASECHK.TRANS64.TRYWAIT P0, [R12+URZ], R13 ;  /* 0x0000000d0c0075a7 */ /* 0x0022a4000800017f */
[----:B--2---:R-:W-:Y:S05]  /*28c10*/  @!P0 NANOSLEEP.SYNCS 0x989680 ;  /* 0x009896800000895d */ /* 0x004fea0003900000 */
[----:B------:R-:W2:Y:S02]  /*28c20*/  @!P0 SYNCS.PHASECHK.TRANS64 P0, [R12+URZ], R13 ;  /* 0x0000000d0c0085a7 */ /* 0x000ea4000800007f */
[----:B--2---:R-:W-:Y:S05]  /*28c30*/  @!P0 BRA `(.L_x_5192) ;  /* 0xfffffffc00f08947 */ /* 0x004fea000383ffff */
[----:B------:R-:W-:Y:S05]  /*28c40*/  BRA `(.L_x_5191) ;  /* 0xfffffe9000487947 */ /* 0x000fea000383ffff */
.L_x_5209:
[----:B-1----:R1:W2:Y:S02]  /*28c50*/  SYNCS.PHASECHK.TRANS64.TRYWAIT P0, [R6+URZ], R7 ;  /* 0x00000007060075a7 */ /* 0x0022a4000800017f */
[----:B--2---:R-:W-:Y:S05]  /*28c60*/  @!P0 NANOSLEEP.SYNCS 0x989680 ;  /* 0x009896800000895d */ /* 0x004fea0003900000 */
[----:B------:R-:W2:Y:S02]  /*28c70*/  @!P0 SYNCS.PHASECHK.TRANS64 P0, [R6+URZ], R7 ;  /* 0x00000007060085a7 */ /* 0x000ea4000800007f */
[----:B--2---:R-:W-:Y:S05]  /*28c80*/  @!P0 BRA `(.L_x_5209) ;  /* 0xfffffffc00f08947 */ /* 0x004fea000383ffff */
[----:B------:R-:W-:Y:S05]  /*28c90*/  BRA `(.L_x_5208) ;  /* 0xfffffef8006c7947 */ /* 0x000fea000383ffff */
.L_x_5216:
[----:B-1----:R1:W2:Y:S02]  /*28ca0*/  SYNCS.PHASECHK.TRANS64.TRYWAIT P0, [R12+URZ], R13 ;  /* 0x0000000d0c0075a7 */ /* 0x0022a4000800017f */
[----:B--2---:R-:W-:Y:S05]  /*28cb0*/  @!P0 NANOSLEEP.SYNCS 0x989680 ;  /* 0x009896800000895d */ /* 0x004fea0003900000 */
[----:B------:R-:W2:Y:S02]  /*28cc0*/  @!P0 SYNCS.PHASECHK.TRANS64 P0, [R12+URZ], R13 ;  /* 0x0000000d0c0085a7 */ /* 0x000ea4000800007f */
[----:B--2---:R-:W-:Y:S05]  /*28cd0*/  @!P0 BRA `(.L_x_5216) ;  /* 0xfffffffc00f08947 */ /* 0x004fea000383ffff */
[----:B------:R-:W-:Y:S05]  /*28ce0*/  BRA `(.L_x_5215) ;  /* 0xfffffefc00787947 */ /* 0x000fea000383ffff */
.L_x_5256:
[----:B------:R-:W-:Y:S02]  /*28cf0*/  IMAD.MOV.U32 R13, RZ, RZ, R23 ;  /* 0x000000ffff0d7224 */ /* 0x000fe400078e0017 */
[----:B------:R-:W-:Y:S02]  /*28d00*/  IMAD.MOV.U32 R12, RZ, RZ, RZ ;  /* 0x000000ffff0c7224 */ /* 0x000fe400078e00ff */
[----:B------:R-:W-:Y:S02]  /*28d10*/  IMAD.MOV.U32 R11, RZ, RZ, 0x1f ;  /* 0x0000001fff0b7424 */ /* 0x000fe400078e00ff */
[----:B------:R-:W-:-:S07]  /*28d20*/  IMAD.MOV.U32 R15, RZ, RZ, -0x1 ;  /* 0xffffffffff0f7424 */ /* 0x000fce00078e00ff */
[----:B------:R-:W-:Y:S05]  /*28d30*/  WARPSYNC.COLLECTIVE R15, `(.L_x_5301) ;  /* 0x000000000f087348 */ /* 0x000fea0003c00000 */
[----:B------:R0:W1:Y:S02]  /*28d40*/  SHFL.IDX P6, R14, R13, R12, R11 ;  /* 0x0000000c0d0e7389 */ /* 0x00006400000c000b */
[----:B01----:R-:W-:Y:S01]  /*28d50*/  ENDCOLLECTIVE ;  /* 0x000000000000791b */ /* 0x003fe20003800000 */
.L_x_5301:
[----:B------:R-:W-:Y:S05]  /*28d60*/  BRA `(.L_x_5302) ;  /* 0xffffffc400807947 */ /* 0x000fea000383ffff */
.L_x_5258:
[----:B0-----:R-:W-:-:S04]  /*28d70*/  IMAD.U32 R3, RZ, RZ, UR45 ;  /* 0x0000002dff037e24 */ /* 0x001fc8000f8e00ff */
[----:B------:R0:W1:Y:S03]  /*28d80*/  SYNCS.PHASECHK.TRANS64.TRYWAIT P0, [R3+URZ+0x38840], R0 ;  /* 0x03884000030075a7 */ /* 0x000066000800017f */
[----:B-1----:R-:W-:Y:S05]  /*28d90*/  @!P0 NANOSLEEP.SYNCS 0x989680 ;  /* 0x009896800000895d */ /* 0x002fea0003900000 */
[----:B------:R-:W1:Y:S02]  /*28da0*/  @!P0 SYNCS.PHASECHK.TRANS64 P0, [R3+URZ+0x38840], R0 ;  /* 0x03884000030085a7 */ /* 0x000e64000800007f */
[----:B-1----:R-:W-:Y:S05]  /*28db0*/  @!P0 BRA `(.L_x_5258) ;  /* 0xfffffffc00ec8947 */ /* 0x002fea000383ffff */
[----:B------:R-:W-:Y:S05]  /*28dc0*/  BRA `(.L_x_5303) ;  /* 0xffffffc400b07947 */ /* 0x000fea000383ffff */
.L_x_5259:
        /* <DEDUP_REMOVED lines=8> */
.L_x_5305:
[----:B------:R-:W-:Y:S05]  /*28e50*/  BSYNC B0 ;  /* 0x0000000000007941 */ /* 0x000fea0003800000 */
.L_x_5304:
        /* <DEDUP_REMOVED lines=9> */
.L_x_5306:
        /* <DEDUP_REMOVED lines=8> */
.L_x_5307:
        /* <DEDUP_REMOVED lines=11> */
.L_x_5308:
[----:B------:R-:W-:Y:S02]  /*29020*/  IMAD.MOV.U32 R13, RZ, RZ, R4 ;  /* 0x000000ffff0d7224 */ /* 0x000fe400078e0004 */
[----:B------:R-:W-:Y:S01]  /*29030*/  IMAD.MOV.U32 R12, RZ, RZ, 0x2 ;  /* 0x00000002ff0c7424 */ /* 0x000fe200078e00ff */
[----:B------:R-:W-:-:S13]  /*29040*/  @P0 LEA R2, P1, R22, R14, 0x1 ;  /* 0x0000000e16020211 */ /* 0x000fda00078208ff */
[----:B------:R-:W-:Y:S05]  /*29050*/  WARPSYNC.COLLECTIVE R15, `(.L_x_5309) ;  /* 0x000000000f087348 */ /* 0x000fea0003c00000 */
[----:B------:R0:W1:Y:S02]  /*29060*/  SHFL.IDX P6, R14, R13, R12, R11 ;  /* 0x0000000c0d0e7389 */ /* 0x00006400000c000b */
[----:B01----:R-:W-:Y:S01]  /*29070*/  ENDCOLLECTIVE ;  /* 0x000000000000791b */ /* 0x003fe20003800000 */
.L_x_5309:
        /* <DEDUP_REMOVED lines=11> */
.L_x_5310:
[----:B------:R-:W-:Y:S02]  /*29130*/  IMAD.MOV.U32 R13, RZ, RZ, R4 ;  /* 0x000000ffff0d7224 */ /* 0x000fe400078e0004 */
[----:B------:R-:W-:Y:S01]  /*29140*/  IMAD.MOV.U32 R12, RZ, RZ, 0x3 ;  /* 0x00000003ff0c7424 */ /* 0x000fe200078e00ff */
[----:B------:R-:W-:-:S13]  /*29150*/  @P0 LEA R2, P1, R22, R14, 0x1 ;  /* 0x0000000e16020211 */ /* 0x000fda00078208ff */
[----:B------:R-:W-:Y:S05]  /*29160*/  WARPSYNC.COLLECTIVE R15, `(.L_x_5311) ;  /* 0x000000000f087348 */ /* 0x000fea0003c00000 */
[----:B------:R0:W1:Y:S02]  /*29170*/  SHFL.IDX P6, R14, R13, R12, R11 ;  /* 0x0000000c0d0e7389 */ /* 0x00006400000c000b */
[----:B01----:R-:W-:Y:S01]  /*29180*/  ENDCOLLECTIVE ;  /* 0x000000000000791b */ /* 0x003fe20003800000 */
.L_x_5311:
        /* <DEDUP_REMOVED lines=11> */
.L_x_5312:
[----:B------:R-:W-:Y:S05]  /*29240*/  BRA `(.L_x_5313) ;  /* 0xffffffc400787947 */ /* 0x000fea000383ffff */
.L_x_5262:
[----:B------:R-:W-:Y:S01]  /*29250*/  IMAD.MOV.U32 R13, RZ, RZ, R4 ;  /* 0x000000ffff0d7224 */ /* 0x000fe200078e0004 */
[----:B------:R-:W-:Y:S01]  /*29260*/  LOP3.LUT R16, R16, 0xfffffeff, RZ, 0xc0, !PT ;  /* 0xfffffeff10107812 */ /* 0x000fe200078ec0ff */
[----:B------:R-:W-:Y:S02]  /*29270*/  IMAD.MOV.U32 R12, RZ, RZ, RZ ;  /* 0x000000ffff0c7224 */ /* 0x000fe400078e00ff */
[----:B------:R-:W-:Y:S02]  /*29280*/  IMAD.MOV.U32 R11, RZ, RZ, 0x181f ;  /* 0x0000181fff0b7424 */ /* 0x000fe400078e00ff */
[----:B------:R-:W-:-:S07]  /*29290*/  IMAD.MOV.U32 R15, RZ, RZ, -0x1 ;  /* 0xffffffffff0f7424 */ /* 0x000fce00078e00ff */
[----:B------:R-:W-:Y:S05]  /*292a0*/  WARPSYNC.COLLECTIVE R15, `(.L_x_5314) ;  /* 0x000000000f087348 */ /* 0x000fea0003c00000 */
[----:B------:R0:W1:Y:S02]  /*292b0*/  SHFL.IDX P6, R14, R13, R12, R11 ;  /* 0x0000000c0d0e7389 */ /* 0x00006400000c000b */
[----:B01----:R-:W-:Y:S01]  /*292c0*/  ENDCOLLECTIVE ;  /* 0x000000000000791b */ /* 0x003fe20003800000 */
.L_x_5314:
[----:B------:R-:W-:Y:S02]  /*292d0*/  IMAD.MOV.U32 R13, RZ, RZ, R0 ;  /* 0x000000ffff0d7224 */ /* 0x000fe400078e0000 */
[----:B------:R-:W-:-:S07]  /*292e0*/  IMAD.MOV.U32 R2, RZ, RZ, R14 ;  /* 0x000000ffff027224 */ /* 0x000fce00078e000e */
[----:B------:R-:W-:Y:S05]  /*292f0*/  WARPSYNC.COLLECTIVE R15, `(.L_x_5315) ;  /* 0x000000000f087348 */ /* 0x000fea0003c00000 */
[----:B------:R0:W1:Y:S02]  /*29300*/  SHFL.IDX P6, R14, R13, R12, R11 ;  /* 0x0000000c0d0e7389 */ /* 0x00006400000c000b */
[----:B01----:R-:W-:Y:S01]  /*29310*/  ENDCOLLECTIVE ;  /* 0x000000000000791b */ /* 0x003fe20003800000 */
.L_x_5315:
[----:B------:R-:W-:Y:S02]  /*29320*/  ULDC UR4, c[0x0][0x288] ;  /* 0x0000a20000047ab9 */ /* 0x000fe40000000800 */
[----:B------:R-:W-:Y:S02]  /*29330*/  IMAD R5, R6, UR4, RZ ;  /* 0x0000000406057c24 */ /* 0x000fe4000f8e02ff */
[----:B------:R-:W-:-:S04]  /*29340*/  VIADD R6, R20, UR40 ;  /* 0x0000002814067c36 */ /* 0x000fc80008000000 */
[C---:B------:R-:W-:Y:S01]  /*29350*/  VIADD R8, R6.reuse, 0x10 ;  /* 0x0000001006087836 */ /* 0x040fe20000000000 */
[----:B------:R-:W-:Y:S01]  /*29360*/  ISETP.GE.AND P2, PT, R6, R5, PT ;  /* 0x000000050600720c */ /* 0x000fe20003f46270 */
[----:B------:R-:W-:Y:S02]  /*29370*/  IMAD.MOV.U32 R13, RZ, RZ, R4 ;  /* 0x000000ffff0d7224 */ /* 0x000fe400078e0004 */
[----:B------:R-:W-:-:S10]  /*29380*/  IMAD.MOV.U32 R12, RZ, RZ, 0x1 ;  /* 0x00000001ff0c7424 */ /* 0x000fd400078e00ff */
[----:B------:R-:W-:Y:S01]  /*29390*/  @!P2 LEA R7, R23, UR45, 0x1 ;  /* 0x0000002d1707ac11 */ /* 0x000fe2000f8e08ff */
[----:B------:R-:W-:Y:S01]  /*293a0*/  IMAD.MOV.U32 R3, RZ, RZ, R14 ;  /* 0x000000ffff037224 */ /* 0x000fe200078e000e */
[----:B------:R-:W-:-:S07]  /*293b0*/  @P2 LOP3.LUT R16, R16, 0x100, RZ, 0xfc, !PT ;  /* 0x0000010010102812 */ /* 0x000fce00078efcff */
[----:B------:R-:W-:Y:S05]  /*293c0*/  WARPSYNC.COLLECTIVE R15, `(.L_x_5316) ;  /* 0x000000000f087348 */ /* 0x000fea0003c00000 */
[----:B------:R0:W1:Y:S02]  /*293d0*/  SHFL.IDX P6, R14, R13, R12, R11 ;  /* 0x0000000c0d0e7389 */ /* 0x00006400000c000b */
[----:B01----:R-:W-:Y:S01]  /*293e0*/  ENDCOLLECTIVE ;  /* 0x000000000000791b */ /* 0x003fe20003800000 */
.L_x_5316:
[----:B------:R-:W-:Y:S02]  /*293f0*/  @!P2 LEA R3, P1, R22, R3, 0x1 ;  /* 0x000000031603a211 */ /* 0x000fe400078208ff */
[----:B------:R-:W-:-:S03]  /*29400*/  LOP3.LUT R16, R16, 0xffffff7f, RZ, 0xc0, !PT ;  /* 0xffffff7f10107812 */ /* 0x000fc600078ec0ff */
        /* <DEDUP_REMOVED lines=10> */
[----:B------:R-:W-:Y:S02]  /*294b0*/  VIADD R8, R6, 0x20 ;  /* 0x0000002006087836 */ /* 0x000fe40000000000 */
[----:B0-----:R-:W-:-:S10]  /*294c0*/  IMAD.MOV.U32 R2, RZ, RZ, R14 ;  /* 0x000000ffff027224 */ /* 0x001fd400078e000e */
[----:B------:R-:W-:Y:S05]  /*294d0*/  WARPSYNC.COLLECTIVE R15, `(.L_x_5317) ;  /* 0x000000000f087348 */ /* 0x000fea0003c00000 */
[----:B------:R0:W1:Y:S02]  /*294e0*/  SHFL.IDX P6, R14, R13, R12, R11 ;  /* 0x0000000c0d0e7389 */ /* 0x00006400000c000b */
[----:B01----:R-:W-:Y:S01]  /*294f0*/  ENDCOLLECTIVE ;  /* 0x000000000000791b */ /* 0x003fe20003800000 */
.L_x_5317:
[----:B------:R-:W-:Y:S02]  /*29500*/  @!P2 LEA R7, R23, UR45, 0x1 ;  /* 0x0000002d1707ac11 */ /* 0x000fe4000f8e08ff */
        /* <DEDUP_REMOVED lines=8> */
.L_x_5318:
        /* <DEDUP_REMOVED lines=15> */
.L_x_5319:
[----:B------:R-:W-:Y:S02]  /*29680*/  @!P2 LEA R7, R23, UR45, 0x1 ;  /* 0x0000002d1707ac11 */ /* 0x000fe4000f8e08ff */
[----:B------:R-:W-:Y:S01]  /*29690*/  @P2 LOP3.LUT R16, R16, 0x40, RZ, 0xfc, !PT ;  /* 0x0000004010102812 */ /* 0x000fe200078efcff */
[----:B------:R-:W-:Y:S02]  /*296a0*/  IMAD.MOV.U32 R13, RZ, RZ, R4 ;  /* 0x000000ffff0d7224 */ /* 0x000fe400078e0004 */
[----:B------:R-:W-:Y:S02]  /*296b0*/  IMAD.MOV.U32 R12, RZ, RZ, 0x3 ;  /* 0x00000003ff0c7424 */ /* 0x000fe400078e00ff */
[----:B------:R-:W-:-:S07]  /*296c0*/  IMAD.MOV.U32 R3, RZ, RZ, R14 ;  /* 0x000000ffff037224 */ /* 0x000fce00078e000e */
[----:B------:R-:W-:Y:S05]  /*296d0*/  WARPSYNC.COLLECTIVE R15, `(.L_x_5320) ;  /* 0x000000000f087348 */ /* 0x000fea0003c00000 */
[----:B------:R0:W1:Y:S02]  /*296e0*/  SHFL.IDX P6, R14, R13, R12, R11 ;  /* 0x0000000c0d0e7389 */ /* 0x00006400000c000b */
[----:B01----:R-:W-:Y:S01]  /*296f0*/  ENDCOLLECTIVE ;  /* 0x000000000000791b */ /* 0x003fe20003800000 */
.L_x_5320:
[----:B------:R-:W-:-:S05]  /*29700*/  @!P2 LEA R3, P1, R22, R3, 0x1 ;  /* 0x000000031603a211 */ /* 0x000fca00078208ff */
[----:B------:R-:W-:-:S05]  /*29710*/  @!P2 IMAD.X R2, RZ, RZ, R2, P1 ;  /* 0x000000ffff02a224 */ /* 0x000fca00008e0602 */
[----:B------:R-:W-:Y:S01]  /*29720*/  @!P2 LOP3.LUT R3, R3, R2, RZ, 0x3c, !PT ;  /* 0x000000020303a212 */ /* 0x000fe200078e3cff */
[----:B------:R-:W-:-:S03]  /*29730*/  IMAD.MOV.U32 R13, RZ, RZ, R0 ;  /* 0x000000ffff0d7224 */ /* 0x000fc600078e0000 */
[----:B------:R-:W-:-:S04]  /*29740*/  @!P2 LOP3.LUT R2, R3, R2, RZ, 0x3c, !PT ;  /* 0x000000020302a212 */ /* 0x000fc800078e3cff */
[----:B------:R-:W-:Y:S01]  /*29750*/  @!P2 LOP3.LUT R3, R3, R2, RZ, 0x3c, !PT ;  /* 0x000000020303a212 */ /* 0x000fe200078e3cff */
[----:B------:R-:W-:-:S04]  /*29760*/  IMAD.MOV.U32 R4, RZ, RZ, R14 ;  /* 0x000000ffff047224 */ /* 0x000fc800078e000e */
[----:B------:R-:W-:Y:S01]  /*29770*/  @!PT LDS RZ, [RZ] ;  /* 0x00000000fffff984 */ /* 0x000fe20000000800 */
[----:B------:R-:W-:Y:S01]  /*29780*/  @!PT LDS RZ, [RZ] ;  /* 0x00000000fffff984 */ /* 0x000fe20000000800 */
[----:B------:R-:W-:Y:S01]  /*29790*/  @!PT LDS RZ, [RZ] ;  /* 0x00000000fffff984 */ /* 0x000fe20000000800 */
[----:B------:R0:W-:Y:S03]  /*297a0*/  @!P2 LDGSTS.E.BYPASS.LTC128B.128 [R7+0x21400], desc[UR36][R2.64], !P0 ;  /* 0x214000000207afae */ /* 0x0001e6000c101d64 */
[----:B0-----:R-:W-:Y:S05]  /*297b0*/  WARPSYNC.COLLECTIVE R15, `(.L_x_5321) ;  /* 0x000000000f087348 */ /* 0x001fea0003c00000 */
[----:B------:R1:W2:Y:S02]  /*297c0*/  SHFL.IDX P6, R14, R13, R12, R11 ;  /* 0x0000000c0d0e7389 */ /* 0x0002a400000c000b */
[----:B012---:R-:W-:Y:S01]  /*297d0*/  ENDCOLLECTIVE ;  /* 0x000000000000791b */ /* 0x007fe20003800000 */
.L_x_5321:
[----:B------:R-:W-:Y:S05]  /*297e0*/  BRA `(.L_x_5322) ;  /* 0xffffffc800247947 */ /* 0x000fea000383ffff */
.L_x_5264:
        /* <DEDUP_REMOVED lines=8> */
.L_x_5324:
[----:B------:R-:W-:Y:S05]  /*29870*/  BSYNC B0 ;  /* 0x0000000000007941 */ /* 0x000fea0003800000 */
.L_x_5323:
        /* <DEDUP_REMOVED lines=13> */
.L_x_5325:
        /* <DEDUP_REMOVED lines=38> */
.L_x_5326:
[----:B------:R-:W-:-:S04]  /*29bb0*/  @!P3 LOP3.LUT R7, R6, 0x80, RZ, 0xc0, !PT ;  /* 0x000000800607b812 */ /* 0x000fc800078ec0ff */
[----:B------:R-:W-:Y:S01]  /*29bc0*/  @!P3 SHF.R.U32.HI R7, RZ, 0x3, R7 ;  /* 0x00000003ff07b819 */ /* 0x000fe20000011607 */
[----:B------:R-:W-:Y:S02]  /*29bd0*/  IMAD.MOV.U32 R13, RZ, RZ, R0 ;  /* 0x000000ffff0d7224 */ /* 0x000fe400078e0000 */
[----:B------:R-:W-:-:S07]  /*29be0*/  IMAD.MOV.U32 R9, RZ, RZ, R14 ;  /* 0x000000ffff097224 */ /* 0x000fce00078e000e */
[----:B------:R-:W-:Y:S05]  /*29bf0*/  WARPSYNC.COLLECTIVE R15, `(.L_x_5327) ;  /* 0x000000000f087348 */ /* 0x000fea0003c00000 */
[----:B------:R0:W1:Y:S02]  /*29c00*/  SHFL.IDX P6, R14, R13, R12, R11 ;  /* 0x0000000c0d0e7389 */ /* 0x00006400000c000b */
[----:B01----:R-:W-:Y:S01]  /*29c10*/  ENDCOLLECTIVE ;  /* 0x000000000000791b */ /* 0x003fe20003800000 */
.L_x_5327:
        /* <DEDUP_REMOVED lines=35> */
.L_x_5328:
[----:B------:R-:W-:-:S04]  /*29e50*/  @!P1 LOP3.LUT R9, R6, 0x80, RZ, 0xc0, !PT ;  /* 0x0000008006099812 */ /* 0x000fc800078ec0ff */
[----:B------:R-:W-:Y:S01]  /*29e60*/  @!P1 SHF.R.U32.HI R9, RZ, 0x3, R9 ;  /* 0x00000003ff099819 */ /* 0x000fe20000011609 */
[----:B------:R-:W-:Y:S02]  /*29e70*/  IMAD.MOV.U32 R13, RZ, RZ, R0 ;  /* 0x000000ffff0d7224 */ /* 0x000fe400078e0000 */
[----:B------:R-:W-:-:S07]  /*29e80*/  IMAD.MOV.U32 R7, RZ, RZ, R14 ;  /* 0x000000ffff077224 */ /* 0x000fce00078e000e */
[----:B------:R-:W-:Y:S05]  /*29e90*/  WARPSYNC.COLLECTIVE R15, `(.L_x_5329) ;  /* 0x000000000f087348 */ /* 0x000fea0003c00000 */
[----:B------:R0:W1:Y:S02]  /*29ea0*/  SHFL.IDX P6, R14, R13, R12, R11 ;  /* 0x0000000c0d0e7389 */ /* 0x00006400000c000b */
[----:B01----:R-:W-:Y:S01]  /*29eb0*/  ENDCOLLECTIVE ;  /* 0x000000000000791b */ /* 0x003fe20003800000 */
.L_x_5329:
        /* <DEDUP_REMOVED lines=29> */
.L_x_5330:
[----:B------:R-:W-:Y:S02]  /*2a090*/  IMAD.MOV.U32 R13, RZ, RZ, R0 ;  /* 0x000000ffff0d7224 */ /* 0x000fe400078e0000 */
[----:B------:R-:W-:-:S07]  /*2a0a0*/  IMAD.MOV.U32 R4, RZ, RZ, R14 ;  /* 0x000000ffff047224 */ /* 0x000fce00078e000e */
[----:B------:R-:W-:Y:S05]  /*2a0b0*/  WARPSYNC.COLLECTIVE R15, `(.L_x_5331) ;  /* 0x000000000f087348 */ /* 0x000fea0003c00000 */
[----:B------:R0:W1:Y:S02]  /*2a0c0*/  SHFL.IDX P6, R14, R13, R12, R11 ;  /* 0x0000000c0d0e7389 */ /* 0x00006400000c000b */
[----:B01----:R-:W-:Y:S01]  /*2a0d0*/  ENDCOLLECTIVE ;  /* 0x000000000000791b */ /* 0x003fe20003800000 */
.L_x_5331:
[----:B------:R-:W-:Y:S05]  /*2a0e0*/  BRA `(.L_x_5332) ;  /* 0xffffffc800e07947 */ /* 0x000fea000383ffff */
.L_x_5267:
[----:B01----:R-:W-:-:S04]  /*2a0f0*/  IMAD.U32 R3, RZ, RZ, UR45 ;  /* 0x0000002dff037e24 */ /* 0x003fc8000f8e00ff */
[----:B------:R0:W1:Y:S03]  /*2a100*/  SYNCS.PHASECHK.TRANS64.TRYWAIT P0, [R3+URZ+0x38820], R0 ;  /* 0x03882000030075a7 */ /* 0x000066000800017f */
[----:B-1----:R-:W-:Y:S05]  /*2a110*/  @!P0 NANOSLEEP.SYNCS 0x989680 ;  /* 0x009896800000895d */ /* 0x002fea0003900000 */
[----:B------:R-:W1:Y:S02]  /*2a120*/  @!P0 SYNCS.PHASECHK.TRANS64 P0, [R3+URZ+0x38820], R0 ;  /* 0x03882000030085a7 */ /* 0x000e64000800007f */
[----:B-1----:R-:W-:Y:S05]  /*2a130*/  @!P0 BRA `(.L_x_5267) ;  /* 0xfffffffc00ec8947 */ /* 0x002fea000383ffff */
[----:B------:R-:W-:Y:S05]  /*2a140*/  BRA `(.L_x_5333) ;  /* 0xffffffcc00507947 */ /* 0x000fea000383ffff */
.L_x_5269:
[----:B01----:R-:W-:-:S04]  /*2a150*/  IMAD.U32 R3, RZ, RZ, UR45 ;  /* 0x0000002dff037e24 */ /* 0x003fc8000f8e00ff */
[----:B------:R0:W1:Y:S03]  /*2a160*/  SYNCS.PHASECHK.TRANS64.TRYWAIT P0, [R3+URZ+0x38860], R0 ;  /* 0x03886000030075a7 */ /* 0x000066000800017f */
[----:B-1----:R-:W-:Y:S05]  /*2a170*/  @!P0 NANOSLEEP.SYNCS 0x989680 ;  /* 0x009896800000895d */ /* 0x002fea0003900000 */
[----:B------:R-:W1:Y:S02]  /*2a180*/  @!P0 SYNCS.PHASECHK.TRANS64 P0, [R3+URZ+0x38860], R0 ;  /* 0x03886000030085a7 */ /* 0x000e64000800007f */
[----:B-1----:R-:W-:Y:S05]  /*2a190*/  @!P0 BRA `(.L_x_5269) ;  /* 0xfffffffc00ec8947 */ /* 0x002fea000383ffff */
[----:B------:R-:W-:Y:S05]  /*2a1a0*/  BRA `(.L_x_5334) ;  /* 0xffffffcc004c7947 */ /* 0x000fea000383ffff */
.L_x_5270:
        /* <DEDUP_REMOVED lines=8> */
.L_x_5336:
[----:B------:R-:W-:Y:S05]  /*2a230*/  BSYNC B0 ;  /* 0x0000000000007941 */ /* 0x000fea0003800000 */
.L_x_5335:
[----:B------:R-:W-:Y:S01]  /*2a240*/  IMAD.MOV.U32 R13, RZ, RZ, R6 ;  /* 0x000000ffff0d7224 */ /* 0x000fe200078e0006 */
[----:B------:R-:W-:Y:S01]  /*2a250*/  LOP3.LUT R4, R17, 0x1, RZ, 0xc0, !PT ;  /* 0x0000000111047812 */ /* 0x000fe200078ec0ff */
        /* <DEDUP_REMOVED lines=12> */
.L_x_5337:
        /* <DEDUP_REMOVED lines=37> */
.L_x_5338:
[----:B------:R-:W-:Y:S02]  /*2a570*/  IMAD.MOV.U32 R13, RZ, RZ, R6 ;  /* 0x000000ffff0d7224 */ /* 0x000fe400078e0006 */
[----:B------:R-:W-:-:S07]  /*2a580*/  IMAD.MOV.U32 R5, RZ, RZ, R14 ;  /* 0x000000ffff057224 */ /* 0x000fce00078e000e */
[----:B------:R-:W-:Y:S05]  /*2a590*/  WARPSYNC.COLLECTIVE R15, `(.L_x_5339) ;  /* 0x000000000f087348 */ /* 0x000fea0003c00000 */
[----:B------:R0:W1:Y:S02]  /*2a5a0*/  SHFL.IDX P6, R14, R13, R12, R11 ;  /* 0x0000000c0d0e7389 */ /* 0x00006400000c000b */
[----:B01----:R-:W-:Y:S01]  /*2a5b0*/  ENDCOLLECTIVE ;  /* 0x000000000000791b */ /* 0x003fe20003800000 */
.L_x_5339:
        /* <DEDUP_REMOVED lines=28> */
.L_x_5340:
[----:B------:R-:W-:Y:S02]  /*2a780*/  IMAD.MOV.U32 R13, RZ, RZ, R6 ;  /* 0x000000ffff0d7224 */ /* 0x000fe400078e0006 */
[----:B------:R-:W-:-:S07]  /*2a790*/  IMAD.MOV.U32 R9, RZ, RZ, R14 ;  /* 0x000000ffff097224 */ /* 0x000fce00078e000e */
[----:B------:R-:W-:Y:S05]  /*2a7a0*/  WARPSYNC.COLLECTIVE R15, `(.L_x_5341) ;  /* 0x000000000f087348 */ /* 0x000fea0003c00000 */
[----:B------:R0:W1:Y:S02]  /*2a7b0*/  SHFL.IDX P6, R14, R13, R12, R11 ;  /* 0x0000000c0d0e7389 */ /* 0x00006400000c000b */
[----:B01----:R-:W-:Y:S01]  /*2a7c0*/  ENDCOLLECTIVE ;  /* 0x000000000000791b */ /* 0x003fe20003800000 */
.L_x_5341:
        /* <DEDUP_REMOVED lines=28> */
.L_x_5342:
[----:B------:R-:W-:Y:S02]  /*2a990*/  IMAD.MOV.U32 R13, RZ, RZ, R6 ;  /* 0x000000ffff0d7224 */ /* 0x000fe400078e0006 */
[----:B------:R-:W-:-:S07]  /*2a9a0*/  IMAD.MOV.U32 R8, RZ, RZ, R14 ;  /* 0x000000ffff087224 */ /* 0x000fce00078e000e */
[----:B------:R-:W-:Y:S05]  /*2a9b0*/  WARPSYNC.COLLECTIVE R15, `(.L_x_5343) ;  /* 0x000000000f087348 */ /* 0x000fea0003c00000 */
[----:B------:R0:W1:Y:S02]  /*2a9c0*/  SHFL.IDX P6, R14, R13, R12, R11 ;  /* 0x0000000c0d0e7389 */ /* 0x00006400000c000b */
[----:B01----:R-:W-:Y:S01]  /*2a9d0*/  ENDCOLLECTIVE ;  /* 0x000000000000791b */ /* 0x003fe20003800000 */
.L_x_5343:
[----:B------:R-:W-:Y:S05]  /*2a9e0*/  BRA `(.L_x_5344) ;  /* 0xffffffc800e07947 */ /* 0x000fea000383ffff */
.L_x_5277:
[----:B-1----:R1:W2:Y:S02]  /*2a9f0*/  SYNCS.PHASECHK.TRANS64.TRYWAIT P0, [R10+URZ+0x38840], R20 ;  /* 0x038840140a0075a7 */ /* 0x0022a4000800017f */
[----:B--2---:R-:W-:Y:S05]  /*2aa00*/  @!P0 NANOSLEEP.SYNCS 0x989680 ;  /* 0x009896800000895d */ /* 0x004fea0003900000 */
[----:B------:R-:W2:Y:S02]  /*2aa10*/  @!P0 SYNCS.PHASECHK.TRANS64 P0, [R10+URZ+0x38840], R20 ;  /* 0x038840140a0085a7 */ /* 0x000ea4000800007f */
[----:B--2---:R-:W-:Y:S05]  /*2aa20*/  @!P0 BRA `(.L_x_5277) ;  /* 0xfffffffc00f08947 */ /* 0x004fea000383ffff */
[----:B------:R-:W-:Y:S05]  /*2aa30*/  BRA `(.L_x_5345) ;  /* 0xffffffd000387947 */ /* 0x000fea000383ffff */
.L_x_5278:
        /* <DEDUP_REMOVED lines=8> */
.L_x_5347:
[----:B------:R-:W-:Y:S05]  /*2aac0*/  BSYNC B1 ;  /* 0x0000000000017941 */ /* 0x000fea0003800000 */
.L_x_5346:
        /* <DEDUP_REMOVED lines=9> */
.L_x_5348:
[----:B------:R-:W-:Y:S02]  /*2ab60*/  IMAD.MOV.U32 R13, RZ, RZ, R29 ;  /* 0x000000ffff0d7224 */ /* 0x000fe400078e001d */
[----:B------:R-:W-:Y:S01]  /*2ab70*/  IMAD.MOV.U32 R12, RZ, RZ, 0x1 ;  /* 0x00000001ff0c7424 */ /* 0x000fe200078e00ff */
[----:B------:R-:W-:-:S13]  /*2ab80*/  IADD3 R2, P0, R14, R0, RZ ;  /* 0x000000000e027210 */ /* 0x000fda0007f1e0ff */
[----:B------:R-:W-:Y:S05]  /*2ab90*/  WARPSYNC.COLLECTIVE R15, `(.L_x_5349) ;  /* 0x000000000f087348 */ /* 0x000fea0003c00000 */
[----:B------:R0:W1:Y:S02]  /*2aba0*/  SHFL.IDX P6, R14, R13, R12, R11 ;  /* 0x0000000c0d0e7389 */ /* 0x00006400000c000b */
[----:B01----:R-:W-:Y:S01]  /*2abb0*/  ENDCOLLECTIVE ;  /* 0x000000000000791b */ /* 0x003fe20003800000 */
.L_x_5349:
        /* <DEDUP_REMOVED lines=10> */
.L_x_5350:
[----:B------:R-:W-:Y:S02]  /*2ac60*/  IMAD.MOV.U32 R13, RZ, RZ, R29 ;  /* 0x000000ffff0d7224 */ /* 0x000fe400078e001d */
[----:B------:R-:W-:Y:S01]  /*2ac70*/  IMAD.MOV.U32 R12, RZ, RZ, 0x2 ;  /* 0x00000002ff0c7424 */ /* 0x000fe200078e00ff */
[----:B------:R-:W-:-:S13]  /*2ac80*/  IADD3 R2, P0, R14, R0, RZ ;  /* 0x000000000e027210 */ /* 0x000fda0007f1e0ff */
[----:B------:R-:W-:Y:S05]  /*2ac90*/  WARPSYNC.COLLECTIVE R15, `(.L_x_5351) ;  /* 0x000000000f087348 */ /* 0x000fea0003c00000 */
[----:B------:R0:W1:Y:S02]  /*2aca0*/  SHFL.IDX P6, R14, R13, R12, R11 ;  /* 0x0000000c0d0e7389 */ /* 0x00006400000c000b */
[----:B01----:R-:W-:Y:S01]  /*2acb0*/  ENDCOLLECTIVE ;  /* 0x000000000000791b */ /* 0x003fe20003800000 */
.L_x_5351:
        /* <DEDUP_REMOVED lines=10> */
.L_x_5352:
[----:B------:R-:W-:Y:S02]  /*2ad60*/  IMAD.MOV.U32 R13, RZ, RZ, R29 ;  /* 0x000000ffff0d7224 */ /* 0x000fe400078e001d */
[----:B------:R-:W-:Y:S01]  /*2ad70*/  IMAD.MOV.U32 R12, RZ, RZ, 0x3 ;  /* 0x00000003ff0c7424 */ /* 0x000fe200078e00ff */
[----:B------:R-:W-:-:S13]  /*2ad80*/  IADD3 R2, P0, R14, R0, RZ ;  /* 0x000000000e027210 */ /* 0x000fda0007f1e0ff */
[----:B------:R-:W-:Y:S05]  /*2ad90*/  WARPSYNC.COLLECTIVE R15, `(.L_x_5353) ;  /* 0x000000000f087348 */ /* 0x000fea0003c00000 */
[----:B------:R0:W1:Y:S02]  /*2ada0*/  SHFL.IDX P6, R14, R13, R12, R11 ;  /* 0x0000000c0d0e7389 */ /* 0x00006400000c000b */
[----:B01----:R-:W-:Y:S01]  /*2adb0*/  ENDCOLLECTIVE ;  /* 0x000000000000791b */ /* 0x003fe20003800000 */
.L_x_5353:
        /* <DEDUP_REMOVED lines=10> */
.L_x_5354:
[----:B------:R-:W-:Y:S05]  /*2ae60*/  BRA `(.L_x_5355) ;  /* 0xffffffcc00ec7947 */ /* 0x000fea000383ffff */
.L_x_5283:
[----:B---3--:R3:W4:Y:S02]  /*2ae70*/  SYNCS.PHASECHK.TRANS64.TRYWAIT P0, [R10+URZ+0x38860], R20 ;  /* 0x038860140a0075a7 */ /* 0x008724000800017f */
[----:B----4-:R-:W-:Y:S05]  /*2ae80*/  @!P0 NANOSLEEP.SYNCS 0x989680 ;  /* 0x009896800000895d */ /* 0x010fea0003900000 */
[----:B------:R-:W4:Y:S02]  /*2ae90*/  @!P0 SYNCS.PHASECHK.TRANS64 P0, [R10+URZ+0x38860], R20 ;  /* 0x038860140a0085a7 */ /* 0x000f24000800007f */
[----:B----4-:R-:W-:Y:S05]  /*2aea0*/  @!P0 BRA `(.L_x_5283) ;  /* 0xfffffffc00f08947 */ /* 0x010fea000383ffff */
[----:B------:R-:W-:Y:S05]  /*2aeb0*/  BRA `(.L_x_5356) ;  /* 0xffffffd000387947 */ /* 0x000fea000383ffff */
.L_x_5284:
        /* <DEDUP_REMOVED lines=8> */
.L_x_5358:
[----:B------:R-:W-:Y:S05]  /*2af40*/  BSYNC B1 ;  /* 0x0000000000017941 */ /* 0x000fea0003800000 */
.L_x_5357:
        /* <DEDUP_REMOVED lines=12> */
.L_x_5359:
        /* <DEDUP_REMOVED lines=13> */
.L_x_5360:
        /* <DEDUP_REMOVED lines=16> */
.L_x_5361:
        /* <DEDUP_REMOVED lines=18> */
.L_x_5362:
        /* <DEDUP_REMOVED lines=14> */
.L_x_5363:
        /* <DEDUP_REMOVED lines=17> */
.L_x_5364:
        /* <DEDUP_REMOVED lines=13> */
.L_x_5365:
[----:B------:R-:W-:Y:S05]  /*2b5c0*/  BRA `(.L_x_5366) ;  /* 0xffffffcc00ac7947 */ /* 0x000fea000383ffff */
.L_x_5289:
[----:B0-----:R0:W1:Y:S02]  /*2b5d0*/  SYNCS.PHASECHK.TRANS64.TRYWAIT P0, [R5+URZ+0x38820], R4 ;  /* 0x03882004050075a7 */ /* 0x001064000800017f */
[----:B-1----:R-:W-:Y:S05]  /*2b5e0*/  @!P0 NANOSLEEP.SYNCS 0x989680 ;  /* 0x009896800000895d */ /* 0x002fea0003900000 */
[----:B------:R-:W1:Y:S02]  /*2b5f0*/  @!P0 SYNCS.PHASECHK.TRANS64 P0, [R5+URZ+0x38820], R4 ;  /* 0x03882004050085a7 */ /* 0x000e64000800007f */
[----:B-1----:R-:W-:Y:S05]  /*2b600*/  @!P0 BRA `(.L_x_5289) ;  /* 0xfffffffc00f08947 */ /* 0x002fea000383ffff */
[----:B------:R-:W-:Y:S05]  /*2b610*/  BRA `(.L_x_5367) ;  /* 0xffffffd000587947 */ /* 0x000fea000383ffff */
.L_x_5290:
        /* <DEDUP_REMOVED lines=11> */
.L_x_5369:
[----:B------:R-:W-:Y:S05]  /*2b6d0*/  BSYNC B0 ;  /* 0x0000000000007941 */ /* 0x000fea0003800000 */
.L_x_5368:
[----:B------:R-:W-:Y:S05]  /*2b6e0*/  BRA `(.L_x_5370) ;  /* 0xffffffd000407947 */ /* 0x000fea000383ffff */
.L_x_5291:
[----:B------:R-:W-:Y:S01]  /*2b6f0*/  BSSY B0, `(.L_x_5371) ;  /* 0x0000006000007945 */ /* 0x000fe20003800000 */
[----:B------:R-:W-:-:S07]  /*2b700*/  IMAD.MOV.U32 R15, RZ, RZ, -0x1 ;  /* 0xffffffffff0f7424 */ /* 0x000fce00078e00ff */
[----:B012--5:R-:W-:Y:S05]  /*2b710*/  WARPSYNC.COLLECTIVE R15, `(.L_x_5372) ;  /* 0x000000000f0c7348 */ /* 0x027fea0003c00000 */
[----:B------:R-:W-:Y:S02]  /*2b720*/  ELECT P6, UR62, PT ;  /* 0x00000000003e782f */ /* 0x000fe400038c0000 */
[----:B------:R-:W-:Y:S01]  /*2b730*/  MOV R14, UR62 ;  /* 0x0000003e000e7c02 */ /* 0x000fe20008000f00 */
[----:B012--5:R-:W-:Y:S10]  /*2b740*/  ENDCOLLECTIVE ;  /* 0x000000000000791b */ /* 0x027ff40003800000 */
.L_x_5372:
[----:B------:R-:W-:Y:S05]  /*2b750*/  BSYNC B0 ;  /* 0x0000000000007941 */ /* 0x000fea0003800000 */
.L_x_5371:
[----:B------:R-:W-:Y:S05]  /*2b760*/  BRA `(.L_x_5373) ;  /* 0xffffffd000347947 */ /* 0x000fea000383ffff */
.L_x_5293:
[----:B-1----:R1:W3:Y:S02]  /*2b770*/  SYNCS.PHASECHK.TRANS64.TRYWAIT P1, [R3+URZ+0x38840], R2 ;  /* 0x03884002030075a7 */ /* 0x0022e4000802017f */
[----:B---3--:R-:W-:Y:S05]  /*2b780*/  @!P1 NANOSLEEP.SYNCS 0x989680 ;  /* 0x009896800000995d */ /* 0x008fea0003900000 */
[----:B------:R-:W3:Y:S02]  /*2b790*/  @!P1 SYNCS.PHASECHK.TRANS64 P1, [R3+URZ+0x38840], R2 ;  /* 0x03884002030095a7 */ /* 0x000ee4000802007f */
[----:B---3--:R-:W-:Y:S05]  /*2b7a0*/  @!P1 BRA `(.L_x_5293) ;  /* 0xfffffffc00f09947 */ /* 0x008fea000383ffff */
[----:B------:R-:W-:Y:S05]  /*2b7b0*/  BRA `(.L_x_5374) ;  /* 0xffffffd000547947 */ /* 0x000fea000383ffff */
.L_x_5295:
[----:B0-----:R0:W3:Y:S02]  /*2b7c0*/  SYNCS.PHASECHK.TRANS64.TRYWAIT P1, [R5+URZ+0x38840], R0 ;  /* 0x03884000050075a7 */ /* 0x0010e4000802017f */
[----:B---3--:R-:W-:Y:S05]  /*2b7d0*/  @!P1 NANOSLEEP.SYNCS 0x989680 ;  /* 0x009896800000995d */ /* 0x008fea0003900000 */
[----:B------:R-:W3:Y:S02]  /*2b7e0*/  @!P1 SYNCS.PHASECHK.TRANS64 P1, [R5+URZ+0x38840], R0 ;  /* 0x03884000050095a7 */ /* 0x000ee4000802007f */
[----:B---3--:R-:W-:Y:S05]  /*2b7f0*/  @!P1 BRA `(.L_x_5295) ;  /* 0xfffffffc00f09947 */ /* 0x008fea000383ffff */
[----:B------:R-:W-:Y:S05]  /*2b800*/  BRA `(.L_x_5375) ;  /* 0xffffffd000607947 */ /* 0x000fea000383ffff */
.L_x_5297:
[----:B---3--:R3:W4:Y:S02]  /*2b810*/  SYNCS.PHASECHK.TRANS64.TRYWAIT P1, [R3+URZ+0x38860], R2 ;  /* 0x03886002030075a7 */ /* 0x008724000802017f */
[----:B----4-:R-:W-:Y:S05]  /*2b820*/  @!P1 NANOSLEEP.SYNCS 0x989680 ;  /* 0x009896800000995d */ /* 0x010fea0003900000 */
[----:B------:R-:W4:Y:S02]  /*2b830*/  @!P1 SYNCS.PHASECHK.TRANS64 P1, [R3+URZ+0x38860], R2 ;  /* 0x03886002030095a7 */ /* 0x000f24000802007f */
[----:B----4-:R-:W-:Y:S05]  /*2b840*/  @!P1 BRA `(.L_x_5297) ;  /* 0xfffffffc00f09947 */ /* 0x010fea000383ffff */
[----:B------:R-:W-:Y:S05]  /*2b850*/  BRA `(.L_x_5376) ;  /* 0xffffffd0005c7947 */ /* 0x000fea000383ffff */
        .type           $_ZN7cutlass13device_kernelIN5flash11enable_sm90INS1_16FlashAttnFwdSm90INS1_25CollectiveMainloopFwdSm90ILi2EN4cute5tupleIJNS5_1CILi1EEES8_S8_EEENS6_IJNS7_ILi64EEESA_SA_EEELi512ENS_10bfloat16_tEfNS_4arch4Sm90ELb0ELb1ELb0ELb0ELb1ELb0ELb1ELb0ELb0ELb1ELb1ELb0EEENS1_21CollectiveEpilogueFwdINS6_IJSA_NS7_ILi512EEESA_EEES9_SC_SE_Li256ELb0ELb1ELb1ELb0EEENS1_19SingleTileSchedulerILb0ELb1ELb1ELi64EEEEEEEEEvNT_6ParamsE$_ZZN5flash25CollectiveMainloopFwdSm90ILi2EN4cute5tupleIJNS1_1CILi1EEES4_S4_EEENS2_IJNS3_ILi64EEES6_S6_EEELi512EN7cutlass10bfloat16_tEfNS8_4arch4Sm90ELb0ELb1ELb0ELb0ELb1ELb0ELb1ELb0ELb0ELb1ELb1ELb0EE3mmaINS_16FlashAttnFwdSm90ISC_NS_21CollectiveEpilogueFwdINS2_IJS6_NS3_ILi512EEES6_EEES5_S9_SB_Li256ELb0ELb1ELb1ELb0EEENS_19SingleTileSchedulerILb0ELb1ELb1ELi64EEEE13SharedStorageENS1_6TensorINS1_11ArrayEngineIfLm128EEENS1_6LayoutINS2_IJNS2_IJNS3_ILi2EEESR_NS3_ILi32EEEEEES4_S4_EEENS2_IJNS2_IJS4_SR_NS3_ILi4EEEEEENS3_ILi0EEESX_EEEEEEENS_7SoftmaxILi2ELi0EEEEEbRKNSC_6ParamsENS8_13PipelineAsyncILi2EEES17_RNS8_13PipelineStateILj2EEERT0_RT1_iRiRKNS_16SeqlenInfoQKNewKILb0ELb0EEENS2_IJiiiiEEERT_ENKUliT_T0_T1_E_clIZSD_ISM_S10_S12_EbS15_S17_S17_S1A_S1C_S1E_iS1F_S1J_S1K_S1M_EUlRS1N_iE1_NS3_ILb0EEENS3_ILb1EEEEEDaiS1N_S1O_S1P_,@function
        .size           $_ZN7cutlass13device_kernelIN5flash11enable_sm90INS1_16FlashAttnFwdSm90INS1_25CollectiveMainloopFwdSm90ILi2EN4cute5tupleIJNS5_1CILi1EEES8_S8_EEENS6_IJNS7_ILi64EEESA_SA_EEELi512ENS_10bfloat16_tEfNS_4arch4Sm90ELb0ELb1ELb0ELb0ELb1ELb0ELb1ELb0ELb0ELb1ELb1ELb0EEENS1_21CollectiveEpilogueFwdINS6_IJSA_NS7_ILi512EEESA_EEES9_SC_SE_Li256ELb0ELb1ELb1ELb0EEENS1_19SingleTileSchedulerILb0ELb1ELb1ELi64EEEEEEEEEvNT_6ParamsE$_ZZN5flash25CollectiveMainloopFwdSm90ILi2EN4cute5tupleIJNS1_1CILi1EEES4_S4_EEENS2_IJNS3_ILi64EEES6_S6_EEELi512EN7cutlass10bfloat16_tEfNS8_4arch4Sm90ELb0ELb1ELb0ELb0ELb1ELb0ELb1ELb0ELb0ELb1ELb1ELb0EE3mmaINS_16FlashAttnFwdSm90ISC_NS_21CollectiveEpilogueFwdINS2_IJS6_NS3_ILi512EEES6_EEES5_S9_SB_Li256ELb0ELb1ELb1ELb0EEENS_19SingleTileSchedulerILb0ELb1ELb1ELi64EEEE13SharedStorageENS1_6TensorINS1_11ArrayEngineIfLm128EEENS1_6LayoutINS2_IJNS2_IJNS3_ILi2EEESR_NS3_ILi32EEEEEES4_S4_EEENS2_IJNS2_IJS4_SR_NS3_ILi4EEEEEENS3_ILi0EEESX_EEEEEEENS_7SoftmaxILi2ELi0EEEEEbRKNSC_6ParamsENS8_13PipelineAsyncILi2EEES17_RNS8_13PipelineStateILj2EEERT0_RT1_iRiRKNS_16SeqlenInfoQKNewKILb0ELb0EEENS2_IJiiiiEEERT_ENKUliT_T0_T1_E_clIZSD_ISM_S10_S12_EbS15_S17_S17_S1A_S1C_S1E_iS1F_S1J_S1K_S1M_EUlRS1N_iE1_NS3_ILb0EEENS3_ILb1EEEEEDaiS1N_S1O_S1P_,(.L_x_15647 - $_ZN7cutlass13device_kernelIN5flash11enable_sm90INS1_16FlashAttnFwdSm90INS1_25CollectiveMainloopFwdSm90ILi2EN4cute5tupleIJNS5_1CILi1EEES8_S8_EEENS6_IJNS7_ILi64EEESA_SA_EEELi512ENS_10bfloat16_tEfNS_4arch4Sm90ELb0ELb1ELb0ELb0ELb1ELb0ELb1ELb0ELb0ELb1ELb1ELb0EEENS1_21CollectiveEpilogueFwdINS6_IJSA_NS7_ILi512EEESA_EEES9_SC_SE_Li256ELb0ELb1ELb1ELb0EEENS1_19SingleTileSchedulerILb0ELb1ELb1ELi64EEEEEEEEEvNT_6ParamsE$_ZZN5flash25CollectiveMainloopFwdSm90ILi2EN4cute5tupleIJNS1_1CILi1EEES4_S4_EEENS2_IJNS3_ILi64EEES6_S6_EEELi512EN7cutlass10bfloat16_tEfNS8_4arch4Sm90ELb0ELb1ELb0ELb0ELb1ELb0ELb1ELb0ELb0ELb1ELb1ELb0EE3mmaINS_16FlashAttnFwdSm90ISC_NS_21CollectiveEpilogueFwdINS2_IJS6_NS3_ILi512EEES6_EEES5_S9_SB_Li256ELb0ELb1ELb1ELb0EEENS_19SingleTileSchedulerILb0ELb1ELb1ELi64EEEE13SharedStorageENS1_6TensorINS1_11ArrayEngineIfLm128EEENS1_6LayoutINS2_IJNS2_IJNS3_ILi2EEESR_NS3_ILi32EEEEEES4_S4_EEENS2_IJNS2_IJS4_SR_NS3_ILi4EEEEEENS3_ILi0EEESX_EEEEEEENS_7SoftmaxILi2ELi0EEEEEbRKNSC_6ParamsENS8_13PipelineAsyncILi2EEES17_RNS8_13PipelineStateILj2EEERT0_RT1_iRiRKNS_16SeqlenInfoQKNewKILb0ELb0EEENS2_IJiiiiEEERT_ENKUliT_T0_T1_E_clIZSD_ISM_S10_S12_EbS15_S17_S17_S1A_S1C_S1E_iS1F_S1J_S1K_S1M_EUlRS1N_iE1_NS3_ILb0EEENS3_ILb1EEEEEDaiS1N_S1O_S1P_)
$_ZN7cutlass13device_kernelIN5flash11enable_sm90INS1_16FlashAttnFwdSm90INS1_25CollectiveMainloopFwdSm90ILi2EN4cute5tupleIJNS5_1CILi1EEES8_S8_EEENS6_IJNS7_ILi64EEESA_SA_EEELi512ENS_10bfloat16_tEfNS_4arch4Sm90ELb0ELb1ELb0ELb0ELb1ELb0ELb1ELb0ELb0ELb1ELb1ELb0EEENS1_21CollectiveEpilogueFwdINS6_IJSA_NS7_ILi512EEESA_EEES9_SC_SE_Li256ELb0ELb1ELb1ELb0EEENS1_19SingleTileSchedulerILb0ELb1ELb1ELi64EEEEEEEEEvNT_6ParamsE$_ZZN5flash25CollectiveMainloopFwdSm90ILi2EN4cute5tupleIJNS1_1CILi1EEES4_S4_EEENS2_IJNS3_ILi64EEES6_S6_EEELi512EN7cutlass10bfloat16_tEfNS8_4arch4Sm90ELb0ELb1ELb0ELb0ELb1ELb0ELb1ELb0ELb0ELb1ELb1ELb0EE3mmaINS_16FlashAttnFwdSm90ISC_NS_21CollectiveEpilogueFwdINS2_IJS6_NS3_ILi512EEES6_EEES5_S9_SB_Li256ELb0ELb1ELb1ELb0EEENS_19SingleTileSchedulerILb0ELb1ELb1ELi64EEEE13SharedStorageENS1_6TensorINS1_11ArrayEngineIfLm128EEENS1_6LayoutINS2_IJNS2_IJNS3_ILi2EEESR_NS3_ILi32EEEEEES4_S4_EEENS2_IJNS2_IJS4_SR_NS3_ILi4EEEEEENS3_ILi0EEESX_EEEEEEENS_7SoftmaxILi2ELi0EEEEEbRKNSC_6ParamsENS8_13PipelineAsyncILi2EEES17_RNS8_13PipelineStateILj2EEERT0_RT1_iRiRKNS_16SeqlenInfoQKNewKILb0ELb0EEENS2_IJiiiiEEERT_ENKUliT_T0_T1_E_clIZSD_ISM_S10_S12_EbS15_S17_S17_S1A_S1C_S1E_iS1F_S1J_S1K_S1M_EUlRS1N_iE1_NS3_ILb0EEENS3_ILb1EEEEEDaiS1N_S1O_S1P_:
[----:B------:R-:W-:Y:S05]  /*2b860*/  YIELD ;  /* 0x0000000000007946 */ /* 0x000fea0003800000 */
[----:B------:R-:W-:Y:S02]  /*2b870*/  ULDC UR4, c[0x0][0x20] ;  /* 0x0000080000047ab9 */ /* 0x000fe40000000800 */
[----:B------:R-:W-:-:S05]  /*2b880*/  VIADD R7, R17, -UR4 ;  /* 0x8000000411077c36 */ /* 0x000fca0008000000 */
[----:B------:R-:W2:Y:S01]  /*2b890*/  LDL.64 R8, [R7] ;  /* 0x0000000007087983 */ /* 0x000ea20000100a00 */
[----:B------:R-:W0:Y:S02]  /*2b8a0*/  LDC.64 R4, c[0x0][0x208] ;  /* 0x00008200ff047b82 */ /* 0x000e240000000a00 */
[----:B0-----:R-:W-:Y:S02]  /*2b8b0*/  R2UR UR4, R4 ;  /* 0x00000000040472ca */ /* 0x001fe400000e0000 */
[----:B------:R-:W-:-:S13]  /*2b8c0*/  R2UR UR5, R5 ;  /* 0x00000000050572ca */ /* 0x000fda00000e0000 */
[----:B--2---:R-:W2:Y:S01]  /*2b8d0*/  LD.E R10, desc[UR4][R8.64] ;  /* 0x00000004080a7980 */ /* 0x004ea2000c101900 */
[----:B------:R-:W-:Y:S02]  /*2b8e0*/  R2UR UR4, R4 ;  /* 0x00000000040472ca */ /* 0x000fe400000e0000 */
[----:B------:R-:W-:-:S13]  /*2b8f0*/  R2UR UR5, R5 ;  /* 0x00000000050572ca */ /* 0x000fda00000e0000 */
[----:B------:R-:W3:Y:S01]  /*2b900*/  LD.E R12, desc[UR4][R8.64+0x8] ;  /* 0x00000804080c7980 */ /* 0x000ee2000c101900 */
[----:B--2---:R-:W-:-:S05]  /*2b910*/  VIADD R11, R10, 0x1 ;  /* 0x000000010a0b7836 */ /* 0x004fca0000000000 */
[----:B------:R-:W-:-:S13]  /*2b920*/  ISETP.NE.AND P0, PT, R11, 0x2, PT ;  /* 0x000000020b00780c */ /* 0x000fda0003f05270 */
[----:B------:R-:W-:Y:S02]  /*2b930*/  @!P0 R2UR UR6, R4 ;  /* 0x00000000040682ca */ /* 0x000fe400000e0000 */
[----:B------:R-:W-:-:S13]  /*2b940*/  @!P0 R2UR UR7, R5 ;  /* 0x00000000050782ca */ /* 0x000fda00000e0000 */
[----:B------:R-:W2:Y:S01]  /*2b950*/  @!P0 LD.E R13, desc[UR6][R8.64+0x4] ;  /* 0x00000406080d8980 */ /* 0x000ea2000c101900 */
[C---:B------:R-:W-:Y:S02]  /*2b960*/  R2UR UR4, R4.reuse ;  /* 0x00000000040472ca */ /* 0x040fe400000e0000 */
[C---:B------:R-:W-:Y:S02]  /*2b970*/  R2UR UR5, R5.reuse ;  /* 0x00000000050572ca */ /* 0x040fe400000e0000 */
[C---:B------:R-:W-:Y:S02]  /*2b980*/  R2UR UR6, R4.reuse ;  /* 0x00000000040672ca */ /* 0x040fe400000e0000 */
[C---:B------:R-:W-:Y:S02]  /*2b990*/  R2UR UR7, R5.reuse ;  /* 0x00000000050772ca */ /* 0x040fe400000e0000 */
[----:B------:R-:W-:Y:S02]  /*2b9a0*/  @!P0 R2UR UR8, R4 ;  /* 0x00000000040882ca */ /* 0x000fe400000e0000 */
[----:B------:R-:W-:-:S02]  /*2b9b0*/  @!P0 R2UR UR9, R5 ;  /* 0x00000000050982ca */ /* 0x000fc400000e0000 */
[----:B------:R-:W-:Y:S02]  /*2b9c0*/  @!P0 R2UR UR10, R4 ;  /* 0x00000000040a82ca */ /* 0x000fe400000e0000 */
[----:B------:R-:W-:Y:S01]  /*2b9d0*/  @!P0 R2UR UR11, R5 ;  /* 0x00000000050b82ca */ /* 0x000fe200000e0000 */
[----:B---3--:R-:W-:Y:S01]  /*2b9e0*/  VIADD R21, R12, 0x1 ;  /* 0x000000010c157836 */ /* 0x008fe20000000000 */
[----:B------:R-:W-:Y:S04]  /*2b9f0*/  ST.E desc[UR4][R8.64], R11 ;  /* 0x0000000b08007985 */ /* 0x000fe8000c101904 */
[----:B------:R-:W-:Y:S04]  /*2ba00*/  ST.E desc[UR6][R8.64+0x8], R21 ;  /* 0x0000081508007985 */ /* 0x000fe8000c101906 */
[----:B------:R-:W-:Y:S01]  /*2ba10*/  @!P0 ST.E desc[UR8][R8.64], RZ ;  /* 0x000000ff08008985 */ /* 0x000fe2000c101908 */
[----:B--2---:R-:W-:-:S05]  /*2ba20*/  @!P0 LOP3.LUT R25, R13, 0x1, RZ, 0x3c, !PT ;  /* 0x000000010d198812 */ /* 0x004fca00078e3cff */
[----:B------:R0:W-:Y:S04]  /*2ba30*/  @!P0 ST.E desc[UR10][R8.64+0x4], R25 ;  /* 0x0000041908008985 */ /* 0x0001e8000c10190a */
[----:B------:R-:W2:Y:S01]  /*2ba40*/  LDL.64 R14, [R7+0x18] ;  /* 0x00001800070e7983 */ /* 0x000ea20000100a00 */
[----:B------:R-:W-:Y:S02]  /*2ba50*/  R2UR UR4, R4 ;  /* 0x00000000040472ca */ /* 0x000fe400000e0000 */
[----:B------:R-:W-:Y:S01]  /*2ba60*/  R2UR UR5, R5 ;  /* 0x00000000050572ca */ /* 0x000fe200000e0000 */
[----:B------:R-:W3:-:S12]  /*2ba70*/  LDL.64 R12, [R7] ;  /* 0x00000000070c7983 */ /* 0x000ed80000100a00 */
[----:B--2---:R-:W2:Y:S01]  /*2ba80*/  LD.E R20, desc[UR4][R14.64] ;  /* 0x000000040e147980 */ /* 0x004ea2000c101900 */
[C---:B------:R-:W-:Y:S02]  /*2ba90*/  R2UR UR4, R4.reuse ;  /* 0x00000000040472ca */ /* 0x040fe400000e0000 */
[C---:B------:R-:W-:Y:S02]  /*2baa0*/  R2UR UR5, R5.reuse ;  /* 0x00000000050572ca */ /* 0x040fe400000e0000 */
[----:B------:R-:W-:Y:S02]  /*2bab0*/  R2UR UR6, R4 ;  /* 0x00000000040672ca */ /* 0x000fe400000e0000 */
[----:B------:R-:W-:Y:S01]  /*2bac0*/  R2UR UR7, R5 ;  /* 0x00000000050772ca */ /* 0x000fe200000e0000 */
[----:B------:R-:W-:Y:S01]  /*2bad0*/  BSSY B2, `(.L_x_5377) ;  /* 0x0000009000027945 */ /* 0x000fe20003800000 */
[----:B0-----:R-:W-:Y:S02]  /*2bae0*/  IMAD.MOV.U32 R8, RZ, RZ, R16 ;  /* 0x000000ffff087224 */ /* 0x001fe400078e0010 */
[----:B------:R-:W-:-:S05]  /*2baf0*/  IMAD.MOV.U32 R9, RZ, RZ, R2 ;  /* 0x000000ffff097224 */ /* 0x000fca00078e0002 */
[----:B---3--:R0:W5:Y:S04]  /*2bb00*/  LD.E R24, desc[UR4][R12.64] ;  /* 0x000000040c187980 */ /* 0x008168000c101900 */
[----:B------:R0:W5:Y:S01]  /*2bb10*/  LD.E R11, desc[UR6][R12.64+0x4] ;  /* 0x000004060c0b7980 */ /* 0x000162000c101900 */
[----:B--2---:R-:W-:-:S04]  /*2bb20*/  LOP3.LUT R20, R20, 0x1, RZ, 0xfc, !PT ;  /* 0x0000000114147812 */ /* 0x004fc800078efcff */
[----:B------:R-:W-:-:S13]  /*2bb30*/  ISETP.NE.AND P0, PT, R20, 0x3, PT ;  /* 0x000000031400780c */ /* 0x000fda0003f05270 */
[----:B0-----:R-:W-:Y:S05]  /*2bb40*/  @!P0 BRA `(.L_x_5378) ;  /* 0x0000000000048947 */ /* 0x001fea0003800000 */
[----:B------:R-:W-:Y:S01]  /*2bb50*/  BPT.TRAP 0x1 ;  /* 0x000000040000795c */ /* 0x000fe20000300000 */
.L_x_5378:
[----:B------:R-:W-:Y:S05]  /*2bb60*/  BSYNC B2 ;  /* 0x0000000000027941 */ /* 0x000fea0003800000 */
.L_x_5377:
[----:B------:R-:W-:Y:S02]  /*2bb70*/  R2UR UR4, R4 ;  /* 0x00000000040472ca */ /* 0x000fe400000e0000 */
[----:B------:R-:W-:-:S13]  /*2bb80*/  R2UR UR5, R5 ;  /* 0x00000000050572ca */ /* 0x000fda00000e0000 */
[----:B------:R-:W2:Y:S01]  /*2bb90*/  LD.E.64 R20, desc[UR4][R14.64+0x18] ;  /* 0x000018040e147980 */ /* 0x000ea2000c101b00 */
[----:B-----5:R-:W-:Y:S02]  /*2bba0*/  SHF.L.U32 R25, R11, 0x1f, RZ ;  /* 0x0000001f0b197819 */ /* 0x020fe400000006ff */
[----:B--2---:R-:W-:-:S05]  /*2bbb0*/  MOV R21, R20 ;  /* 0x0000001400157202 */ /* 0x004fca0000000f00 */
[----:B------:R-:W-:-:S04]  /*2bbc0*/  IMAD R24, R24, 0x8, R21 ;  /* 0x0000000818187824 */ /* 0x000fc800078e0215 */
[----:B------:R0:W1:Y:S01]  /*2bbd0*/  SYNCS.PHASECHK.TRANS64.TRYWAIT P0, [R24+URZ], R25 ;  /* 0x00000019180075a7 */ /* 0x000062000800017f */
[----:B------:R-:W2:Y:S01]  /*2bbe0*/  LD.E R21, desc[UR4][R14.64] ;  /* 0x000000040e157980 */ /* 0x000ea2000c101900 */
[----:B------:R-:W-:Y:S02]  /*2bbf0*/  R2UR UR6, R4 ;  /* 0x00000000040672ca */ /* 0x000fe400000e0000 */
[----:B------:R-:W-:Y:S01]  /*2bc00*/  R2UR UR7, R5 ;  /* 0x00000000050772ca */ /* 0x000fe200000e0000 */
[----:B------:R0:W5:Y:S01]  /*2bc10*/  LD.E R11, desc[UR4][R12.64] ;  /* 0x000000040c0b7980 */ /* 0x000162000c101900 */
[----:B------:R-:W-:Y:S11]  /*2bc20*/  BSSY B2, `(.L_x_5379) ;  /* 0x0000006000027945 */ /* 0x000ff60003800000 */
[----:B------:R0:W5:Y:S01]  /*2bc30*/  LD.E R20, desc[UR6][R12.64+0x4] ;  /* 0x000004060c147980 */ /* 0x000162000c101900 */
[----:B--2---:R-:W-:-:S04]  /*2bc40*/  LOP3.LUT R21, R21, 0x1, RZ, 0xfc, !PT ;  /* 0x0000000115157812 */ /* 0x004fc800078efcff */
[----:B------:R-:W-:-:S13]  /*2bc50*/  ISETP.NE.AND P1, PT, R21, 0x3, PT ;  /* 0x000000031500780c */ /* 0x000fda0003f25270 */
[----:B01----:R-:W-:Y:S05]  /*2bc60*/  @!P1 BRA `(.L_x_5380) ;  /* 0x0000000000049947 */ /* 0x003fea0003800000 */
[----:B------:R-:W-:Y:S01]  /*2bc70*/  BPT.TRAP 0x1 ;  /* 0x000000040000795c */ /* 0x000fe20000300000 */
.L_x_5380:
[----:B------:R-:W-:Y:S05]  /*2bc80*/  BSYNC B2 ;  /* 0x0000000000027941 */ /* 0x000fea0003800000 */
.L_x_5379:
[----:B------:R-:W-:Y:S04]  /*2bc90*/  BSSY B2, `(.L_x_5381) ;  /* 0x000000a000027945 */ /* 0x000fe80003800000 */
[----:B------:R-:W-:Y:S05]  /*2bca0*/  @P0 BRA `(.L_x_5382) ;  /* 0x0000000000200947 */ /* 0x000fea0003800000 */
[----:B------:R-:W-:Y:S02]  /*2bcb0*/  R2UR UR4, R4 ;  /* 0x00000000040472ca */ /* 0x000fe400000e0000 */
[----:B------:R-:W-:-:S13]  /*2bcc0*/  R2UR UR5, R5 ;  /* 0x00000000050572ca */ /* 0x000fda00000e0000 */
[----:B------:R-:W2:Y:S01]  /*2bcd0*/  LD.E.64 R14, desc[UR4][R14.64+0x18] ;  /* 0x000018040e0e7980 */ /* 0x000ea2000c101b00 */
[----:B-----5:R-:W-:Y:S02]  /*2bce0*/  SHF.L.U32 R20, R20, 0x1f, RZ ;  /* 0x0000001f14147819 */ /* 0x020fe400000006ff */
[----:B--2---:R-:W-:-:S05]  /*2bcf0*/  MOV R12, R14 ;  /* 0x0000000e000c7202 */ /* 0x004fca0000000f00 */
[----:B------:R-:W-:-:S04]  /*2bd00*/  IMAD R11, R11, 0x8, R12 ;  /* 0x000000080b0b7824 */ /* 0x000fc800078e020c */
[----:B------:R-:W0:Y:S02]  /*2bd10*/  SYNCS.PHASECHK.TRANS64.TRYWAIT P0, [R11+URZ], R20 ;  /* 0x000000140b0075a7 */ /* 0x000e24000800017f */
[----:B0-----:R-:W-:Y:S05]  /*2bd20*/  @!P0 BRA `(.L_x_5383) ;  /* 0x0000011400288947 */ /* 0x001fea0003800000 */
.L_x_5382:
[----:B------:R-:W-:Y:S05]  /*2bd30*/  BSYNC B2 ;  /* 0x0000000000027941 */ /* 0x000fea0003800000 */
.L_x_5381:
[----:B0----5:R-:W2:Y:S04]  /*2bd40*/  LDL.64 R20, [R7] ;  /* 0x0000000007147983 */ /* 0x021ea80000100a00 */
[----:B------:R-:W3:Y:S01]  /*2bd50*/  LDL.64 R14, [R7+0x28] ;  /* 0x00002800070e7983 */ /* 0x000ee20000100a00 */
[C---:B------:R-:W-:Y:S02]  /*2bd60*/  R2UR UR6, R4.reuse ;  /* 0x00000000040672ca */ /* 0x040fe400000e0000 */
[C---:B------:R-:W-:Y:S01]  /*2bd70*/  R2UR UR7, R5.reuse ;  /* 0x00000000050772ca */ /* 0x040fe200000e0000 */
[----:B------:R-:W4:Y:S01]  /*2bd80*/  LDL.64 R12, [R7+0x20] ;  /* 0x00002000070c7983 */ /* 0x000f220000100a00 */
[C---:B------:R-:W-:Y:S02]  /*2bd90*/  R2UR UR4, R4.reuse ;  /* 0x00000000040472ca */ /* 0x040fe400000e0000 */
[----:B------:R-:W-:Y:S01]  /*2bda0*/  R2UR UR5, R5 ;  /* 0x00000000050572ca */ /* 0x000fe200000e0000 */
[----:B------:R-:W4:Y:S08]  /*2bdb0*/  LDL.64 R56, [R7+0x8] ;  /* 0x0000080007387983 */ /* 0x000f300000100a00 */
[----:B--2---:R-:W2:Y:S04]  /*2bdc0*/  LD.E R21, desc[UR6][R20.64] ;  /* 0x0000000614157980 */ /* 0x004ea8000c101900 */
[----:B---3--:R-:W2:Y:S01]  /*2bdd0*/  LD.E.64 R58, desc[UR4][R14.64] ;  /* 0x000000040e3a7980 */ /* 0x008ea2000c101b00 */
[----:B------:R-:W-:Y:S05]  /*2bde0*/  WARPSYNC.ALL ;  /* 0x0000000000007948 */ /* 0x000fea0003800000 */
[----:B------:R-:W-:-:S02]  /*2bdf0*/  R2UR UR4, R4 ;  /* 0x00000000040472ca */ /* 0x000fc400000e0000 */
[C---:B------:R-:W-:Y:S02]  /*2be00*/  R2UR UR5, R5.reuse ;  /* 0x00000000050572ca */ /* 0x040fe400000e0000 */
[----:B------:R-:W-:Y:S02]  /*2be10*/  R2UR UR6, R4 ;  /* 0x00000000040672ca */ /* 0x000fe400000e0000 */
[----:B------:R-:W-:-:S09]  /*2be20*/  R2UR UR7, R5 ;  /* 0x00000000050772ca */ /* 0x000fd200000e0000 */
[----:B----4-:R0:W-:Y:S04]  /*2be30*/  ST.E desc[UR4][R56.64], RZ ;  /* 0x000000ff38007985 */ /* 0x0101e8000c101904 */
[----:B------:R-:W3:Y:S01]  /*2be40*/  LD.E.64 R14, desc[UR6][R12.64] ;  /* 0x000000060c0e7980 */ /* 0x000ee2000c101b00 */
[----:B--2---:R-:W-:Y:S01]  /*2be50*/  IMAD R20, R21, 0x200, R58 ;  /* 0x0000020015147824 */ /* 0x004fe200078e023a */
[----:B------:R-:W-:Y:S01]  /*2be60*/  WARPGROUP.ARRIVE ;  /* 0x00000000000079c5 */ /* 0x000fe20000000000 */
[----:B------:R-:W-:Y:S01]  /*2be70*/  IMAD.MOV.U32 R21, RZ, RZ, R59 ;  /* 0x000000ffff157224 */ /* 0x000fe200078e003b */
[----:B------:R-:W-:Y:S01]  /*2be80*/  R2UR UR8, R4 ;  /* 0x00000000040872ca */ /* 0x000fe200000e0000 */
[----:B------:R-:W-:Y:S01]  /*2be90*/  IMAD.MOV.U32 R11, RZ, RZ, 0x1 ;  /* 0x00000001ff0b7424 */ /* 0x000fe200078e00ff */
[----:B------:R-:W-:-:S02]  /*2bea0*/  R2UR UR6, R20 ;  /* 0x00000000140672ca */ /* 0x000fc400000e0000 */
[----:B------:R-:W-:Y:S02]  /*2beb0*/  R2UR UR7, R21 ;  /* 0x00000000150772ca */ /* 0x000fe400000e0000 */
[C---:B------:R-:W-:Y:S02]  /*2bec0*/  R2UR UR9, R5.reuse ;  /* 0x00000000050972ca */ /* 0x040fe400000e0000 */
[----:B------:R-:W-:Y:S02]  /*2bed0*/  R2UR UR10, R4 ;  /* 0x00000000040a72ca */ /* 0x000fe400000e0000 */
[----:B------:R-:W-:Y:S02]  /*2bee0*/  R2UR UR11, R5 ;  /* 0x00000000050b72ca */ /* 0x000fe400000e0000 */
[----:B---3--:R-:W-:Y:S02]  /*2bef0*/  R2UR UR4, R14 ;  /* 0x000000000e0472ca */ /* 0x008fe400000e0000 */
[----:B------:R-:W-:-:S13]  /*2bf00*/  R2UR UR5, R15 ;  /* 0x000000000f0572ca */ /* 0x000fda00000e0000 */
[----:B------:R-:W-:Y:S03]  /*2bf10*/  HGMMA.64x64x16.F32.BF16 R24, gdesc[UR4], RZ, !UPT, gsb0 ;  /* 0x00e00000041879f0 */ /* 0x000fe6000c0018ff */
[----:B------:R-:W-:Y:S02]  /*2bf20*/  WARPGROUP.DEPBAR.LE gsb0, 0x0 ;  /* 0x00008000000079c5 */ /* 0x000fe40000010000 */
[----:B------:R0:W-:Y:S04]  /*2bf30*/  ST.E desc[UR8][R56.64], R11 ;  /* 0x0000000b38007985 */ /* 0x0001e8000c101908 */
[----:B------:R-:W2:Y:S01]  /*2bf40*/  LD.E.64 R14, desc[UR10][R12.64] ;  /* 0x0000000a0c0e7980 */ /* 0x000ea2000c101b00 */
[----:B------:R-:W-:Y:S01]  /*2bf50*/  VIADD R58, R20, 0x2 ;  /* 0x00000002143a7836 */ /* 0x000fe20000000000 */
[----:B------:R-:W-:Y:S01]  /*2bf60*/  R2UR UR7, R59 ;  /* 0x000000003b0772ca */ /* 0x000fe200000e0000 */
[----:B------:R-:W-:Y:S01]  /*2bf70*/  WARPGROUP.ARRIVE ;  /* 0x00000000000079c5 */ /* 0x000fe20000000000 */
[----:B------:R-:W-:-:S02]  /*2bf80*/  R2UR UR8, R4 ;  /* 0x00000000040872ca */ /* 0x000fc400000e0000 */
[----:B------:R-:W-:Y:S02]  /*2bf90*/  R2UR UR6, R58 ;  /* 0x000000003a0672ca */ /* 0x000fe400000e0000 */
[C---:B------:R-:W-:Y:S02]  /*2bfa0*/  R2UR UR9, R5.reuse ;  /* 0x00000000050972ca */ /* 0x040fe400000e0000 */
[----:B------:R-:W-:Y:S02]  /*2bfb0*/  R2UR UR10, R4 ;  /* 0x00000000040a72ca */ /* 0x000fe400000e0000 */
[----:B------:R-:W-:Y:S01]  /*2bfc0*/  R2UR UR11, R5 ;  /* 0x00000000050b72ca */ /* 0x000fe200000e0000 */
[----:B--2---:R-:W-:Y:S01]  /*2bfd0*/  VIADD R14, R14, 0x2 ;  /* 0x000000020e0e7836 */ /* 0x004fe20000000000 */
[----:B------:R-:W-:-:S04]  /*2bfe0*/  R2UR UR5, R15 ;  /* 0x000000000f0572ca */ /* 0x000fc800000e0000 */
[----:B------:R-:W-:-:S13]  /*2bff0*/  R2UR UR4, R14 ;  /* 0x000000000e0472ca */ /* 0x000fda00000e0000 */
[----:B------:R-:W-:Y:S03]  /*2c000*/  HGMMA.64x64x16.F32.BF16 R24, gdesc[UR4], R24, gsb0 ;  /* 0x00e00000041879f0 */ /* 0x000fe60008001818 */
        /* <DEDUP_REMOVED lines=19> */
[----:B------:R-:W-:Y:S01]  /*2c140*/  WARPGROUP.ARRIVE ;  /* 0x00000000000079c5 */ /* 0x000fe20000000000 */
[----:B------:R-:W-:Y:S01]  /*2c150*/  IMAD.MOV.U32 R21, RZ, RZ, R59 ;  /* 0x000000ffff157224 */ /* 0x000fe200078e003b */
[----:B------:R-:W-:-:S02]  /*2c160*/  R2UR UR8, R4 ;  /* 0x00000000040872ca */ /* 0x000fc400000e0000 */
[----:B------:R-:W-:Y:S02]  /*2c170*/  R2UR UR6, R20 ;  /* 0x00000000140672ca */ /* 0x000fe400000e0000 */
        /* <DEDUP_REMOVED lines=8> */
[----:B------:R-:W2:Y:S01]  /*2c200*/  LDL.64 R14, [R7+0x40] ;  /* 0x00004000070e7983 */ /* 0x000ea20000100a00 */
[----:B------:R-:W-:-:S02]  /*2c210*/  R2UR UR4, R4 ;  /* 0x00000000040472ca */ /* 0x000fc400000e0000 */
[----:B------:R-:W-:Y:S01]  /*2c220*/  R2UR UR5, R5 ;  /* 0x00000000050572ca */ /* 0x000fe200000e0000 */
[----:B------:R-:W3:-:S12]  /*2c230*/  LDL.64 R12, [R7] ;  /* 0x00000000070c7983 */ /* 0x000ed80000100a00 */
[----:B--2---:R-:W2:Y:S01]  /*2c240*/  LD.E R20, desc[UR4][R14.64] ;  /* 0x000000040e147980 */ /* 0x004ea2000c101900 */
[C---:B------:R-:W-:Y:S02]  /*2c250*/  R2UR UR4, R4.reuse ;  /* 0x00000000040472ca */ /* 0x040fe400000e0000 */
[C---:B------:R-:W-:Y:S02]  /*2c260*/  R2UR UR5, R5.reuse ;  /* 0x00000000050572ca */ /* 0x040fe400000e0000 */
[----:B------:R-:W-:Y:S02]  /*2c270*/  R2UR UR6, R4 ;  /* 0x00000000040672ca */ /* 0x000fe400000e0000 */
[----:B------:R-:W-:Y:S01]  /*2c280*/  R2UR UR7, R5 ;  /* 0x00000000050772ca */ /* 0x000fe200000e0000 */
[----:B------:R-:W-:Y:S08]  /*2c290*/  BSSY B2, `(.L_x_5384) ;  /* 0x0000007000027945 */ /* 0x000ff00003800000 */
[----:B---3--:R0:W5:Y:S04]  /*2c2a0*/  LD.E R58, desc[UR4][R12.64] ;  /* 0x000000040c3a7980 */ /* 0x008168000c101900 */
[----:B------:R0:W5:Y:S01]  /*2c2b0*/  LD.E R59, desc[UR6][R12.64+0x4] ;  /* 0x000004060c3b7980 */ /* 0x000162000c101900 */
[----:B--2---:R-:W-:-:S04]  /*2c2c0*/  LOP3.LUT R20, R20, 0x1, RZ, 0xfc, !PT ;  /* 0x0000000114147812 */ /* 0x004fc800078efcff */
[----:B------:R-:W-:-:S13]  /*2c2d0*/  ISETP.NE.AND P0, PT, R20, 0x3, PT ;  /* 0x000000031400780c */ /* 0x000fda0003f05270 */
[----:B0-----:R-:W-:Y:S05]  /*2c2e0*/  @!P0 BRA `(.L_x_5385) ;  /* 0x0000000000048947 */ /* 0x001fea0003800000 */
[----:B------:R-:W-:Y:S01]  /*2c2f0*/  BPT.TRAP 0x1 ;  /* 0x000000040000795c */ /* 0x000fe20000300000 */
.L_x_5385:
[----:B------:R-:W-:Y:S05]  /*2c300*/  BSYNC B2 ;  /* 0x0000000000027941 */ /* 0x000fea0003800000 */
.L_x_5384:
        /* <DEDUP_REMOVED lines=17> */
.L_x_5387:
[----:B------:R-:W-:Y:S05]  /*2c420*/  BSYNC B2 ;  /* 0x0000000000027941 */ /* 0x000fea0003800000 */
.L_x_5386:
        /* <DEDUP_REMOVED lines=10> */
.L_x_5389:
[----:B------:R-:W-:Y:S05]  /*2c4d0*/  BSYNC B2 ;  /* 0x0000000000027941 */ /* 0x000fea0003800000 */
.L_x_5388:
[----:B------:R-:W2:Y:S04]  /*2c4e0*/  LDL.64 R58, [R7] ;  /* 0x00000000073a7983 */ /* 0x000ea80000100a00 */
[----:B------:R-:W3:Y:S04]  /*2c4f0*/  LDL.64 R56, [R7+0x58] ;  /* 0x0000580007387983 */ /* 0x000ee80000100a00 */
[----:B------:R-:W4:Y:S04]  /*2c500*/  LDL.64 R12, [R7+0x48] ;  /* 0x00004800070c7983 */ /* 0x000f280000100a00 */
[----:B0----5:R-:W4:Y:S01]  /*2c510*/  LDL.64 R20, [R7+0x50] ;  /* 0x0000500007147983 */ /* 0x021f220000100a00 */
[----:B------:R-:W-:-:S02]  /*2c520*/  R2UR UR6, R4 ;  /* 0x00000000040672ca */ /* 0x000fc400000e0000 */
[C---:B------:R-:W-:Y:S02]  /*2c530*/  R2UR UR7, R5.reuse ;  /* 0x00000000050772ca */ /* 0x040fe400000e0000 */
[----:B------:R-:W-:Y:S02]  /*2c540*/  R2UR UR4, R4 ;  /* 0x00000000040472ca */ /* 0x000fe400000e0000 */
[----:B------:R-:W-:-:S09]  /*2c550*/  R2UR UR5, R5 ;  /* 0x00000000050572ca */ /* 0x000fd200000e0000 */
[----:B--2---:R-:W2:Y:S04]  /*2c560*/  LD.E R59, desc[UR6][R58.64] ;  /* 0x000000063a3b7980 */ /* 0x004ea8000c101900 */
[----:B---3--:R-:W2:Y:S01]  /*2c570*/  LD.E.64 R14, desc[UR4][R56.64] ;  /* 0x00000004380e7980 */ /* 0x008ea2000c101b00 */
[----:B------:R-:W-:Y:S05]  /*2c580*/  WARPSYNC.ALL ;  /* 0x0000000000007948 */ /* 0x000fea0003800000 */
[----:B------:R-:W-:-:S02]  /*2c590*/  R2UR UR6, R4 ;  /* 0x00000000040672ca */ /* 0x000fc400000e0000 */
[C---:B------:R-:W-:Y:S02]  /*2c5a0*/  R2UR UR7, R5.reuse ;  /* 0x00000000050772ca */ /* 0x040fe400000e0000 */
[----:B------:R-:W-:Y:S02]  /*2c5b0*/  R2UR UR4, R4 ;  /* 0x00000000040472ca */ /* 0x000fe400000e0000 */
[----:B------:R-:W-:-:S09]  /*2c5c0*/  R2UR UR5, R5 ;  /* 0x00000000050572ca */ /* 0x000fd200000e0000 */
[----:B----4-:R-:W3:Y:S04]  /*2c5d0*/  LD.E R62, desc[UR6][R12.64] ;  /* 0x000000060c3e7980 */ /* 0x010ee8000c101900 */
[----:B------:R-:W4:Y:S01]  /*2c5e0*/  LD.E.64 R60, desc[UR4][R20.64] ;  /* 0x00000004143c7980 */ /* 0x000f22000c101b00 */
[----:B------:R-:W-:Y:S01]  /*2c5f0*/  WARPGROUP.ARRIVE ;  /* 0x00000000000079c5 */ /* 0x000fe20000000000 */
[C---:B------:R-:W-:Y:S02]  /*2c600*/  R2UR UR8, R4.reuse ;  /* 0x00000000040872ca */ /* 0x040fe400000e0000 */
[----:B------:R-:W-:Y:S02]  /*2c610*/  R2UR UR9, R5 ;  /* 0x00000000050972ca */ /* 0x000fe400000e0000 */
[----:B------:R-:W-:-:S02]  /*2c620*/  R2UR UR10, R4 ;  /* 0x00000000040a72ca */ /* 0x000fc400000e0000 */
[----:B------:R-:W-:Y:S01]  /*2c630*/  R2UR UR11, R5 ;  /* 0x00000000050b72ca */ /* 0x000fe200000e0000 */
[----:B--2---:R-:W-:Y:S01]  /*2c640*/  IMAD R14, R59, 0x1000, R14 ;  /* 0x000010003b0e7824 */ /* 0x004fe200078e020e */
[----:B------:R-:W-:-:S04]  /*2c650*/  R2UR UR7, R15 ;  /* 0x000000000f0772ca */ /* 0x000fc800000e0000 */
[----:B------:R-:W-:Y:S02]  /*2c660*/  R2UR UR6, R14 ;  /* 0x000000000e0672ca */ /* 0x000fe400000e0000 */
[----:B---3--:R-:W-:Y:S02]  /*2c670*/  ISETP.NE.U32.AND P0, PT, R62, RZ, PT ;  /* 0x000000ff3e00720c */ /* 0x008fe40003f05070 */
[----:B----4-:R-:W-:Y:S02]  /*2c680*/  R2UR UR4, R60 ;  /* 0x000000003c0472ca */ /* 0x010fe400000e0000 */
[----:B------:R-:W-:-:S09]  /*2c690*/  R2UR UR5, R61 ;  /* 0x000000003d0572ca */ /* 0x000fd200000e0000 */
[----:B------:R-:W-:-:S05]  /*2c6a0*/  VOTEU.ANY UP0, P0 ;  /* 0x00000000003f7886 */ /* 0x000fca0000000100 */
[----:B------:R-:W-:Y:S03]  /*2c6b0*/  HGMMA.64x64x16.F32.BF16 R24, gdesc[UR4], R24, UP0, gsb0 ;  /* 0x00e00000041879f0 */ /* 0x000fe6000b801818 */
[----:B------:R-:W-:Y:S02]  /*2c6c0*/  WARPGROUP.DEPBAR.LE gsb0, 0x0 ;  /* 0x00008000000079c5 */ /* 0x000fe40000010000 */
[----:B------:R-:W-:Y:S04]  /*2c6d0*/  ST.E desc[UR8][R12.64], R11 ;  /* 0x0000000b0c007985 */ /* 0x000fe8000c101908 */
[----:B------:R-:W2:Y:S01]  /*2c6e0*/  LD.E.64 R56, desc[UR10][R20.64] ;  /* 0x0000000a14387980 */ /* 0x000ea2000c101b00 */
[----:B------:R-:W-:Y:S01]  /*2c6f0*/  VIADD R58, R14, 0x2 ;  /* 0x000000020e3a7836 */ /* 0x000fe20000000000 */
[----:B------:R-:W-:Y:S01]  /*2c700*/  WARPGROUP.ARRIVE ;  /* 0x00000000000079c5 */ /* 0x000fe20000000000 */
[----:B------:R-:W-:Y:S01]  /*2c710*/  IMAD.MOV.U32 R59, RZ, RZ, R15 ;  /* 0x000000ffff3b7224 */ /* 0x000fe200078e000f */
[----:B------:R-:W-:-:S02]  /*2c720*/  R2UR UR8, R4 ;  /* 0x00000000040872ca */ /* 0x000fc400000e0000 */
[----:B------:R-:W-:Y:S02]  /*2c730*/  R2UR UR6, R58 ;  /* 0x000000003a0672ca */ /* 0x000fe400000e0000 */
        /* <DEDUP_REMOVED lines=236> */
[----:B------:R-:W-:Y:S01]  /*2d600*/  UMOV UR4, 0x1 ;  /* 0x0000000100047882 */ /* 0x000fe20000000000 */
[----:B------:R-:W-:Y:S01]  /*2d610*/  IMAD.MOV.U32 R59, RZ, RZ, R15 ;  /* 0x000000ffff3b7224 */ /* 0x000fe200078e000f */
[----:B------:R-:W0:Y:S01]  /*2d620*/  S2R R60, SR_TID.X ;  /* 0x00000000003c7919 */ /* 0x000e220000002100 */
[----:B------:R-:W-:Y:S01]  /*2d630*/  UISETP.NE.U32.AND UP0, UPT, UR4, URZ, UPT ;  /* 0x0000003f0400728c */ /* 0x000fe2000bf05070 */
[----:B------:R-:W-:Y:S01]  /*2d640*/  WARPGROUP.ARRIVE ;  /* 0x00000000000079c5 */ /* 0x000fe20000000000 */
[----:B------:R-:W-:-:S02]  /*2d650*/  R2UR UR6, R4 ;  /* 0x00000000040672ca */ /* 0x000fc400000e0000 */
[----:B------:R-:W-:Y:S02]  /*2d660*/  R2UR UR11, R59 ;  /* 0x000000003b0b72ca */ /* 0x000fe400000e0000 */
[C---:B------:R-:W-:Y:S02]  /*2d670*/  R2UR UR7, R5.reuse ;  /* 0x00000000050772ca */ /* 0x040fe400000e0000 */
[----:B------:R-:W-:Y:S02]  /*2d680*/  R2UR UR12, R4 ;  /* 0x00000000040c72ca */ /* 0x000fe400000e0000 */
[----:B------:R-:W-:Y:S02]  /*2d690*/  R2UR UR13, R5 ;  /* 0x00000000050d72ca */ /* 0x000fe400000e0000 */
[----:B0-----:R-:W-:-:S06]  /*2d6a0*/  SHF.R.U32.HI R60, RZ, 0x7, R60 ;  /* 0x00000007ff3c7819 */ /* 0x001fcc000001163c */
[----:B------:R-:W0:Y:S02]  /*2d6b0*/  SHFL.IDX PT, R60, R60, RZ, 0x1f ;  /* 0x00001fff3c3c7589 */ /* 0x000e2400000e0000 */
[----:B0-----:R-:W-:-:S04]  /*2d6c0*/  ISETP.GT.AND P0, PT, R60, 0x7f, PT ;  /* 0x0000007f3c00780c */ /* 0x001fc80003f04270 */
[----:B------:R-:W-:-:S05]  /*2d6d0*/  SEL R61, RZ, 0x2, !P0 ;  /* 0x00000002ff3d7807 */ /* 0x000fca0004000000 */
[----:B------:R-:W-:-:S05]  /*2d6e0*/  IMAD.IADD R58, R61, 0x1, R62 ;  /* 0x000000013d3a7824 */ /* 0x000fca00078e023e */
[----:B------:R-:W-:Y:S02]  /*2d6f0*/  R2UR UR10, R58 ;  /* 0x000000003a0a72ca */ /* 0x000fe400000e0000 */
[----:B--2---:R-:W-:Y:S02]  /*2d700*/  IADD3 R56, R61, 0x800, R56 ;  /* 0x000008003d387810 */ /* 0x004fe40007ffe038 */
[----:B------:R-:W-:Y:S02]  /*2d710*/  R2UR UR9, R57 ;  /* 0x00000000390972ca */ /* 0x000fe400000e0000 */
[----:B------:R-:W-:-:S13]  /*2d720*/  R2UR UR8, R56 ;  /* 0x00000000380872ca */ /* 0x000fda00000e0000 */
[----:B------:R-:W-:Y:S03]  /*2d730*/  HGMMA.64x64x16.F32.BF16 R24, gdesc[UR8], R24, UP0, gsb0 ;  /* 0x00e00000081879f0 */ /* 0x000fe6000b801818 */
[----:B------:R-:W-:Y:S02]  /*2d740*/  WARPGROUP.DEPBAR.LE gsb0, 0x0 ;  /* 0x00008000000079c5 */ /* 0x000fe40000010000 */
[----:B------:R0:W-:Y:S04]  /*2d750*/  ST.E desc[UR6][R12.64], R11 ;  /* 0x0000000b0c007985 */ /* 0x0001e8000c101906 */
[----:B------:R-:W2:Y:S01]  /*2d760*/  LD.E.64 R56, desc[UR12][R20.64] ;  /* 0x0000000c14387980 */ /* 0x000ea2000c101b00 */
[----:B------:R-:W-:Y:S01]  /*2d770*/  IMAD.MOV.U32 R65, RZ, RZ, 0x4 ;  /* 0x00000004ff417424 */ /* 0x000fe200078e00ff */
[----:B------:R-:W-:Y:S01]  /*2d780*/  WARPGROUP.ARRIVE ;  /* 0x00000000000079c5 */ /* 0x000fe20000000000 */
[----:B------:R-:W-:Y:S01]  /*2d790*/  IMAD.MOV.U32 R59, RZ, RZ, R15 ;  /* 0x000000ffff3b7224 */ /* 0x000fe200078e000f */
[----:B------:R-:W-:-:S02]  /*2d7a0*/  R2UR UR8, R4 ;  /* 0x00000000040872ca */ /* 0x000fc400000e0000 */
[----:B------:R-:W-:Y:S02]  /*2d7b0*/  SEL R63, R65, 0x2, P0 ;  /* 0x00000002413f7807 */ /* 0x000fe40000000000 */
[----:B------:R-:W-:Y:S02]  /*2d7c0*/  R2UR UR7, R59 ;  /* 0x000000003b0772ca */ /* 0x000fe400000e0000 */
[C---:B------:R-:W-:Y:S01]  /*2d7d0*/  R2UR UR9, R5.reuse ;  /* 0x00000000050972ca */ /* 0x040fe200000e0000 */
[----:B------:R-:W-:Y:S01]  /*2d7e0*/  IMAD.IADD R58, R62, 0x1, R63 ;  /* 0x000000013e3a7824 */ /* 0x000fe200078e023f */
[----:B------:R-:W-:Y:S02]  /*2d7f0*/  R2UR UR10, R4 ;  /* 0x00000000040a72ca */ /* 0x000fe400000e0000 */
[----:B------:R-:W-:Y:S02]  /*2d800*/  R2UR UR11, R5 ;  /* 0x00000000050b72ca */ /* 0x000fe400000e0000 */
[----:B------:R-:W-:-:S02]  /*2d810*/  R2UR UR6, R58 ;  /* 0x000000003a0672ca */ /* 0x000fc400000e0000 */
[----:B--2---:R-:W-:Y:S02]  /*2d820*/  IADD3 R56, R63, 0x800, R56 ;  /* 0x000008003f387810 */ /* 0x004fe40007ffe038 */
[----:B------:R-:W-:Y:S02]  /*2d830*/  R2UR UR5, R57 ;  /* 0x00000000390572ca */ /* 0x000fe400000e0000 */
[----:B------:R-:W-:-:S13]  /*2d840*/  R2UR UR4, R56 ;  /* 0x00000000380472ca */ /* 0x000fda00000e0000 */
[----:B------:R-:W-:Y:S03]  /*2d850*/  HGMMA.64x64x16.F32.BF16 R24, gdesc[UR4], R24, gsb0 ;  /* 0x00e00000041879f0 */ /* 0x000fe60008001818 */
[----:B------:R-:W-:Y:S02]  /*2d860*/  WARPGROUP.DEPBAR.LE gsb0, 0x0 ;  /* 0x00008000000079c5 */ /* 0x000fe40000010000 */
[----:B------:R0:W-:Y:S04]  /*2d870*/  ST.E desc[UR8][R12.64], R11 ;  /* 0x0000000b0c007985 */ /* 0x0001e8000c101908 */
[----:B------:R-:W2:Y:S01]  /*2d880*/  LD.E.64 R56, desc[UR10][R20.64] ;  /* 0x0000000a14387980 */ /* 0x000ea2000c101b00 */
[----:B------:R-:W-:Y:S01]  /*2d890*/  SEL R65, R65, 0x6, !P0 ;  /* 0x0000000641417807 */ /* 0x000fe20004000000 */
[----:B------:R-:W-:Y:S01]  /*2d8a0*/  IMAD.MOV.U32 R59, RZ, RZ, R15 ;  /* 0x000000ffff3b7224 */ /* 0x000fe200078e000f */
[----:B------:R-:W-:Y:S01]  /*2d8b0*/  WARPGROUP.ARRIVE ;  /* 0x00000000000079c5 */ /* 0x000fe20000000000 */
[----:B------:R-:W-:-:S02]  /*2d8c0*/  R2UR UR8, R4 ;  /* 0x00000000040872ca */ /* 0x000fc400000e0000 */
[----:B------:R-:W-:Y:S01]  /*2d8d0*/  IMAD.IADD R58, R62, 0x1, R65 ;  /* 0x000000013e3a7824 */ /* 0x000fe200078e0241 */
[----:B------:R-:W-:Y:S02]  /*2d8e0*/  R2UR UR7, R59 ;  /* 0x000000003b0772ca */ /* 0x000fe400000e0000 */
[C---:B------:R-:W-:Y:S02]  /*2d8f0*/  R2UR UR9, R5.reuse ;  /* 0x00000000050972ca */ /* 0x040fe400000e0000 */
[----:B------:R-:W-:Y:S02]  /*2d900*/  R2UR UR6, R58 ;  /* 0x000000003a0672ca */ /* 0x000fe400000e0000 */
[----:B------:R-:W-:Y:S02]  /*2d910*/  R2UR UR10, R4 ;  /* 0x00000000040a72ca */ /* 0x000fe400000e0000 */
[----:B------:R-:W-:Y:S02]  /*2d920*/  R2UR UR11, R5 ;  /* 0x00000000050b72ca */ /* 0x000fe400000e0000 */
[----:B--2---:R-:W-:-:S02]  /*2d930*/  IADD3 R56, R65, 0x800, R56 ;  /* 0x0000080041387810 */ /* 0x004fc40007ffe038 */
[----:B------:R-:W-:Y:S02]  /*2d940*/  R2UR UR5, R57 ;  /* 0x00000000390572ca */ /* 0x000fe400000e0000 */
[----:B------:R-:W-:-:S13]  /*2d950*/  R2UR UR4, R56 ;  /* 0x00000000380472ca */ /* 0x000fda00000e0000 */
[----:B------:R-:W-:Y:S03]  /*2d960*/  HGMMA.64x64x16.F32.BF16 R24, gdesc[UR4], R24, gsb0 ;  /* 0x00e00000041879f0 */ /* 0x000fe60008001818 */
[----:B------:R-:W-:Y:S02]  /*2d970*/  WARPGROUP.DEPBAR.LE gsb0, 0x0 ;  /* 0x00008000000079c5 */ /* 0x000fe40000010000 */
[----:B------:R0:W-:Y:S04]  /*2d980*/  ST.E desc[UR8][R12.64], R11 ;  /* 0x0000000b0c007985 */ /* 0x0001e8000c101908 */
[----:B------:R-:W2:Y:S01]  /*2d990*/  LD.E.64 R66, desc[UR10][R20.64] ;  /* 0x0000000a14427980 */ /* 0x000ea2000c101b00 */
[----:B------:R-:W-:Y:S01]  /*2d9a0*/  IMAD.MOV.U32 R56, RZ, RZ, 0x28 ;  /* 0x00000028ff387424 */ /* 0x000fe200078e00ff */
[----:B------:R-:W-:Y:S01]  /*2d9b0*/  WARPGROUP.ARRIVE ;  /* 0x00000000000079c5 */ /* 0x000fe20000000000 */
[----:B------:R-:W-:Y:S01]  /*2d9c0*/  IMAD.MOV.U32 R57, RZ, RZ, 0xa00 ;  /* 0x00000a00ff397424 */ /* 0x000fe200078e00ff */
[----:B------:R-:W-:Y:S01]  /*2d9d0*/  R2UR UR8, R4 ;  /* 0x00000000040872ca */ /* 0x000fe200000e0000 */
[----:B------:R-:W-:Y:S01]  /*2d9e0*/  IMAD.MOV.U32 R59, RZ, RZ, R15 ;  /* 0x000000ffff3b7224 */ /* 0x000fe200078e000f */
[----:B------:R-:W-:-:S02]  /*2d9f0*/  SEL R56, R56, 0x26, P0 ;  /* 0x0000002638387807 */ /* 0x000fc40000000000 */
[----:B------:R-:W-:Y:S02]  /*2da00*/  SEL R57, R57, 0x980, P0 ;  /* 0x0000098039397807 */ /* 0x000fe40000000000 */
[----:B------:R-:W-:Y:S02]  /*2da10*/  R2UR UR7, R59 ;  /* 0x000000003b0772ca */ /* 0x000fe400000e0000 */
[C---:B------:R-:W-:Y:S01]  /*2da20*/  R2UR UR9, R5.reuse ;  /* 0x00000000050972ca */ /* 0x040fe200000e0000 */
[----:B------:R-:W-:Y:S01]  /*2da30*/  IMAD.IADD R56, R56, 0x1, R57 ;  /* 0x0000000138387824 */ /* 0x000fe200078e0239 */
[----:B------:R-:W-:Y:S02]  /*2da40*/  R2UR UR10, R4 ;  /* 0x00000000040a72ca */ /* 0x000fe400000e0000 */
[----:B------:R-:W-:Y:S02]  /*2da50*/  R2UR UR11, R5 ;  /* 0x00000000050b72ca */ /* 0x000fe400000e0000 */
[----:B------:R-:W-:-:S05]  /*2da60*/  LOP3.LUT R57, R56, 0xa06, RZ, 0xc0, !PT ;  /* 0x00000a0638397812 */ /* 0x000fca00078ec0ff */
[----:B------:R-:W-:-:S05]  /*2da70*/  IMAD.IADD R58, R14, 0x1, R57 ;  /* 0x000000010e3a7824 */ /* 0x000fca00078e0239 */
[----:B------:R-:W-:Y:S01]  /*2da80*/  R2UR UR6, R58 ;  /* 0x000000003a0672ca */ /* 0x000fe200000e0000 */
[----:B--2---:R-:W-:Y:S02]  /*2da90*/  IMAD.IADD R56, R57, 0x1, R66 ;  /* 0x0000000139387824 */ /* 0x004fe400078e0242 */
[----:B------:R-:W-:-:S03]  /*2daa0*/  IMAD.MOV.U32 R57, RZ, RZ, R67 ;  /* 0x000000ffff397224 */ /* 0x000fc600078e0043 */
[----:B------:R-:W-:Y:S02]  /*2dab0*/  R2UR UR4, R56 ;  /* 0x00000000380472ca */ /* 0x000fe400000e0000 */
        /* <DEDUP_REMOVED lines=8> */
[----:B------:R-:W-:Y:S01]  /*2db40*/  R2UR UR8, R4 ;  /* 0x00000000040872ca */ /* 0x000fe200000e0000 */
[----:B------:R-:W-:Y:S01]  /*2db50*/  IMAD.IADD R58, R61, 0x1, R60 ;  /* 0x000000013d3a7824 */ /* 0x000fe200078e023c */
[----:B------:R-:W-:-:S02]  /*2db60*/  R2UR UR9, R5 ;  /* 0x00000000050972ca */ /* 0x000fc400000e0000 */
[----:B------:R-:W-:Y:S02]  /*2db70*/  R2UR UR7, R59 ;  /* 0x000000003b0772ca */ /* 0x000fe400000e0000 */
[----:B------:R-:W-:Y:S02]  /*2db80*/  R2UR UR6, R58 ;  /* 0x000000003a0672ca */ /* 0x000fe400000e0000 */
[----:B------:R-:W-:Y:S02]  /*2db90*/  R2UR UR10, R4 ;  /* 0x00000000040a72ca */ /* 0x000fe400000e0000 */
[----:B------:R-:W-:Y:S02]  /*2dba0*/  R2UR UR11, R5 ;  /* 0x00000000050b72ca */ /* 0x000fe400000e0000 */
[----:B--2---:R-:W-:Y:S02]  /*2dbb0*/  IADD3 R56, R61, 0xa00, R56 ;  /* 0x00000a003d387810 */ /* 0x004fe40007ffe038 */
[----:B------:R-:W-:-:S02]  /*2dbc0*/  R2UR UR5, R57 ;  /* 0x00000000390572ca */ /* 0x000fc400000e0000 */
[----:B------:R-:W-:-:S13]  /*2dbd0*/  R2UR UR4, R56 ;  /* 0x00000000380472ca */ /* 0x000fda00000e0000 */
[----:B------:R-:W-:Y:S03]  /*2dbe0*/  HGMMA.64x64x16.F32.BF16 R24, gdesc[UR4], R24, gsb0 ;  /* 0x00e00000041879f0 */ /* 0x000fe60008001818 */
[----:B------:R-:W-:Y:S02]  /*2dbf0*/  WARPGROUP.DEPBAR.LE gsb0, 0x0 ;  /* 0x00008000000079c5 */ /* 0x000fe40000010000 */
[----:B------:R0:W-:Y:S04]  /*2dc00*/  ST.E desc[UR8][R12.64], R11 ;  /* 0x0000000b0c007985 */ /* 0x0001e8000c101908 */
[----:B------:R-:W2:Y:S01]  /*2dc10*/  LD.E.64 R56, desc[UR10][R20.64] ;  /* 0x0000000a14387980 */ /* 0x000ea2000c101b00 */
[----:B------:R-:W-:Y:S01]  /*2dc20*/  IMAD.IADD R58, R63, 0x1, R60 ;  /* 0x000000013f3a7824 */ /* 0x000fe200078e023c */
[----:B------:R-:W-:Y:S01]  /*2dc30*/  WARPGROUP.ARRIVE ;  /* 0x00000000000079c5 */ /* 0x000fe20000000000 */
[----:B------:R-:W-:Y:S01]  /*2dc40*/  IMAD.MOV.U32 R59, RZ, RZ, R15 ;  /* 0x000000ffff3b7224 */ /* 0x000fe200078e000f */
[----:B------:R-:W-:-:S02]  /*2dc50*/  R2UR UR8, R4 ;  /* 0x00000000040872ca */ /* 0x000fc400000e0000 */
[----:B------:R-:W-:Y:S02]  /*2dc60*/  R2UR UR6, R58 ;  /* 0x000000003a0672ca */ /* 0x000fe400000e0000 */
[----:B------:R-:W-:Y:S02]  /*2dc70*/  R2UR UR7, R59 ;  /* 0x000000003b0772ca */ /* 0x000fe400000e0000 */
[C---:B------:R-:W-:Y:S02]  /*2dc80*/  R2UR UR9, R5.reuse ;  /* 0x00000000050972ca */ /* 0x040fe400000e0000 */
        /* <DEDUP_REMOVED lines=172> */
[----:B------:R-:W-:-:S02]  /*2e750*/  R2UR UR8, R4 ;  /* 0x00000000040872ca */ /* 0x000fc400000e0000 */
[----:B------:R-:W-:Y:S02]  /*2e760*/  SEL R56, R56, 0x3e, P0 ;  /* 0x0000003e38387807 */ /* 0x000fe40000000000 */
[----:B------:R-:W-:Y:S02]  /*2e770*/  SEL R57, R57, 0xf80, P0 ;  /* 0x00000f8039397807 */ /* 0x000fe40000000000 */
[----:B------:R-:W-:-:S03]  /*2e780*/  R2UR UR9, R5 ;  /* 0x00000000050972ca */ /* 0x000fc600000e0000 */
[----:B------:R-:W-:-:S05]  /*2e790*/  IMAD.IADD R56, R56, 0x1, R57 ;  /* 0x0000000138387824 */ /* 0x000fca00078e0239 */
[----:B------:R-:W-:-:S05]  /*2e7a0*/  LOP3.LUT R57, R56, 0x1e06, RZ, 0xc0, !PT ;  /* 0x00001e0638397812 */ /* 0x000fca00078ec0ff */
[----:B------:R-:W-:-:S05]  /*2e7b0*/  IMAD.IADD R56, R14, 0x1, R57 ;  /* 0x000000010e387824 */ /* 0x000fca00078e0239 */
[----:B------:R-:W-:Y:S01]  /*2e7c0*/  R2UR UR6, R56 ;  /* 0x00000000380672ca */ /* 0x000fe200000e0000 */
[----:B--2---:R-:W-:Y:S02]  /*2e7d0*/  IMAD.IADD R14, R57, 0x1, R20 ;  /* 0x00000001390e7824 */ /* 0x004fe400078e0214 */
[----:B------:R-:W-:Y:S02]  /*2e7e0*/  IMAD.MOV.U32 R57, RZ, RZ, R15 ;  /* 0x000000ffff397224 */ /* 0x000fe400078e000f */
[----:B------:R-:W-:Y:S01]  /*2e7f0*/  IMAD.MOV.U32 R15, RZ, RZ, R21 ;  /* 0x000000ffff0f7224 */ /* 0x000fe200078e0015 */
[----:B------:R-:W-:Y:S02]  /*2e800*/  R2UR UR4, R14 ;  /* 0x000000000e0472ca */ /* 0x000fe400000e0000 */
[----:B------:R-:W-:Y:S02]  /*2e810*/  R2UR UR7, R57 ;  /* 0x00000000390772ca */ /* 0x000fe400000e0000 */
        /* <DEDUP_REMOVED lines=9> */
[----:B------:R-:W-:Y:S02]  /*2e8b0*/  R2UR UR4, R4 ;  /* 0x00000000040472ca */ /* 0x000fe400000e0000 */
[----:B------:R-:W-:Y:S01]  /*2e8c0*/  R2UR UR5, R5 ;  /* 0x00000000050572ca */ /* 0x000fe200000e0000 */
[----:B------:R-:W-:-:S12]  /*2e8d0*/  BSSY B2, `(.L_x_5391) ;  /* 0x0000006000027945 */ /* 0x000fd80003800000 */
[----:B---3--:R0:W5:Y:S01]  /*2e8e0*/  LD.E R14, desc[UR4][R14.64] ;  /* 0x000000040e0e7980 */ /* 0x008162000c101900 */
[----:B--2---:R-:W-:-:S04]  /*2e8f0*/  LOP3.LUT R56, R56, 0x1, RZ, 0xfc, !PT ;  /* 0x0000000138387812 */ /* 0x004fc800078efcff */
[----:B------:R-:W-:-:S13]  /*2e900*/  ISETP.NE.AND P0, PT, R56, 0x3, PT ;  /* 0x000000033800780c */ /* 0x000fda0003f05270 */
[----:B0-----:R-:W-:Y:S05]  /*2e910*/  @!P0 BRA `(.L_x_5392) ;  /* 0x0000000000048947 */ /* 0x001fea0003800000 */
[----:B------:R-:W-:Y:S01]  /*2e920*/  BPT.TRAP 0x1 ;  /* 0x000000040000795c */ /* 0x000fe20000300000 */
.L_x_5392:
[----:B------:R-:W-:Y:S05]  /*2e930*/  BSYNC B2 ;  /* 0x0000000000027941 */ /* 0x000fea0003800000 */
.L_x_5391:
[C---:B------:R-:W-:Y:S02]  /*2e940*/  R2UR UR6, R4.reuse ;  /* 0x00000000040672ca */ /* 0x040fe400000e0000 */
[C---:B------:R-:W-:Y:S02]  /*2e950*/  R2UR UR7, R5.reuse ;  /* 0x00000000050772ca */ /* 0x040fe400000e0000 */
[----:B------:R-:W-:Y:S02]  /*2e960*/  R2UR UR4, R4 ;  /* 0x00000000040472ca */ /* 0x000fe400000e0000 */
[----:B------:R-:W-:-:S09]  /*2e970*/  R2UR UR5, R5 ;  /* 0x00000000050572ca */ /* 0x000fd200000e0000 */
[----:B------:R-:W2:Y:S04]  /*2e980*/  LD.E.64 R12, desc[UR6][R20.64+0x20] ;  /* 0x00002006140c7980 */ /* 0x000ea8000c101b00 */
[----:B------:R-:W3:Y:S01]  /*2e990*/  LD.E R11, desc[UR4][R20.64+0xc] ;  /* 0x00000c04140b7980 */ /* 0x000ee2000c101900 */
[----:B--2---:R-:W-:-:S05]  /*2e9a0*/  MOV R13, R12 ;  /* 0x0000000c000d7202 */ /* 0x004fca0000000f00 */
[----:B-----5:R-:W-:-:S05]  /*2e9b0*/  IMAD R14, R14, 0x8, R13 ;  /* 0x000000080e0e7824 */ /* 0x020fca00078e020d */
[----:B---3--:R-:W-:-:S04]  /*2e9c0*/  PRMT R11, R11, 0x654, R14 ;  /* 0x000006540b0b7816 */ /* 0x008fc8000000000e */
[----:B------:R0:W-:Y:S01]  /*2e9d0*/  SYNCS.ARRIVE.TRANS64.RED.A1T0 RZ, [R11+URZ], RZ ;  /* 0x000000ff0bff79a7 */ /* 0x0001e2000810043f */
[----:B------:R-:W2:Y:S04]  /*2e9e0*/  LD.E R12, desc[UR4][R8.64+0x24] ;  /* 0x00002404080c7980 */ /* 0x000ea8000c101900 */
[----:B0-----:R-:W3:Y:S01]  /*2e9f0*/  LD.E R11, desc[UR4][R8.64] ;  /* 0x00000004080b7980 */ /* 0x001ee2000c101900 */
[----:B------:R-:W-:Y:S01]  /*2ea00*/  IMAD.MOV.U32 R13, RZ, RZ, R18 ;  /* 0x000000ffff0d7224 */ /* 0x000fe200078e0012 */
[C---:B------:R-:W-:Y:S02]  /*2ea10*/  R2UR UR14, R4.reuse ;  /* 0x00000000040e72ca */ /* 0x040fe400000e0000 */
[----:B------:R-:W-:Y:S02]  /*2ea20*/  R2UR UR15, R5 ;  /* 0x00000000050f72ca */ /* 0x000fe400000e0000 */
[----:B------:R-:W-:-:S02]  /*2ea30*/  R2UR UR10, R4 ;  /* 0x00000000040a72ca */ /* 0x000fc400000e0000 */
[C---:B------:R-:W-:Y:S02]  /*2ea40*/  R2UR UR11, R5.reuse ;  /* 0x00000000050b72ca */ /* 0x040fe400000e0000 */
[C---:B------:R-:W-:Y:S02]  /*2ea50*/  R2UR UR8, R4.reuse ;  /* 0x00000000040872ca */ /* 0x040fe400000e0000 */
[----:B------:R-:W-:Y:S02]  /*2ea60*/  R2UR UR9, R5 ;  /* 0x00000000050972ca */ /* 0x000fe400000e0000 */
[----:B------:R-:W-:-:S03]  /*2ea70*/  R2UR UR12, R4 ;  /* 0x00000000040c72ca */ /* 0x000fc600000e0000 */
[----:B------:R-:W4:Y:S01]  /*2ea80*/  LD.E R64, desc[UR14][R8.64+0x18] ;  /* 0x0000180e08407980 */ /* 0x000f22000c101900 */
[----:B------:R-:W-:-:S03]  /*2ea90*/  R2UR UR13, R5 ;  /* 0x00000000050d72ca */ /* 0x000fc600000e0000 */
[----:B------:R-:W4:Y:S04]  /*2eaa0*/  LD.E R62, desc[UR10][R8.64+0xc] ;  /* 0x00000c0a083e7980 */ /* 0x000f28000c101900 */
[----:B------:R-:W4:Y:S06]  /*2eab0*/  LD.E R61, desc[UR8][R8.64+0x10] ;  /* 0x00001008083d7980 */ /* 0x000f2c000c101900 */
[----:B------:R-:W4:Y:S01]  /*2eac0*/  LD.E R63, desc[UR12][R8.64+0x14] ;  /* 0x0000140c083f7980 */ /* 0x000f22000c101900 */
[----:B--2---:R-:W-:Y:S01]  /*2ead0*/  ISETP.NE.AND P0, PT, R12, 0x1, PT ;  /* 0x000000010c00780c */ /* 0x004fe20003f05270 */
[----:B------:R-:W-:-:S05]  /*2eae0*/  IMAD.MOV.U32 R12, RZ, RZ, R19 ;  /* 0x000000ffff0c7224 */ /* 0x000fca00078e0013 */
[----:B------:R3:W2:Y:S07]  /*2eaf0*/  LD.E R20, desc[UR4][R12.64] ;  /* 0x000000040c147980 */ /* 0x0006ae000c101900 */
[C---:B------:R-:W-:Y:S02]  /*2eb00*/  @P0 R2UR UR4, R4.reuse ;  /* 0x00000000040402ca */ /* 0x040fe400000e0000 */
[----:B------:R-:W-:Y:S02]  /*2eb10*/  @P0 R2UR UR5, R5 ;  /* 0x00000000050502ca */ /* 0x000fe400000e0000 */
[----:B------:R-:W-:-:S02]  /*2eb20*/  @P0 R2UR UR6, R4 ;  /* 0x00000000040602ca */ /* 0x000fc400000e0000 */
[----:B------:R-:W-:-:S09]  /*2eb30*/  @P0 R2UR UR7, R5 ;  /* 0x00000000050702ca */ /* 0x000fd200000e0000 */
[----:B------:R-:W2:Y:S04]  /*2eb40*/  @P0 LD.E R58, desc[UR4][R8.64+0x28] ;  /* 0x00002804083a0980 */ /* 0x000ea8000c101900 */
[----:B------:R-:W2:Y:S01]  /*2eb50*/  @P0 LD.E R57, desc[UR6][R8.64+0x2c] ;  /* 0x00002c0608390980 */ /* 0x000ea2000c101900 */
[C---:B------:R-:W-:Y:S02]  /*2eb60*/  R2UR UR4, R4.reuse ;  /* 0x00000000040472ca */ /* 0x040fe400000e0000 */
[C---:B------:R-:W-:Y:S02]  /*2eb70*/  R2UR UR5, R5.reuse ;  /* 0x00000000050572ca */ /* 0x040fe400000e0000 */
[----:B------:R-:W-:Y:S02]  /*2eb80*/  R2UR UR6, R4 ;  /* 0x00000000040672ca */ /* 0x000fe400000e0000 */
[----:B------:R-:W-:-:S09]  /*2eb90*/  R2UR UR7, R5 ;  /* 0x00000000050772ca */ /* 0x000fd200000e0000 */
[----:B------:R-:W2:Y:S04]  /*2eba0*/  LD.E R59, desc[UR4][R8.64+0x8] ;  /* 0x00000804083b7980 */ /* 0x000ea8000c101900 */
[----:B------:R-:W2:Y:S01]  /*2ebb0*/  LD.E R60, desc[UR6][R8.64+0x4] ;  /* 0x00000406083c7980 */ /* 0x000ea2000c101900 */
[----:B---3--:R-:W-:-:S04]  /*2ebc0*/  SHF.R.S32.HI R12, RZ, 0x1f, R11 ;  /* 0x0000001fff0c7819 */ /* 0x008fc8000001140b */
        /* <DEDUP_REMOVED lines=12> */
[----:B------:R-:W-:Y:S02]  /*2ec90*/  LEA.HI R11, R56, R56, RZ, 0x1 ;  /* 0x00000038380b7211 */ /* 0x000fe400078f08ff */
[----:B------:R-:W-:Y:S02]  /*2eca0*/  LOP3.LUT R21, R21, 0xfffffff8, RZ, 0xc0, !PT ;  /* 0xfffffff815157812 */ /* 0x000fe400078ec0ff */
[----:B------:R-:W-:Y:S02]  /*2ecb0*/  SHF.R.S32.HI R13, RZ, 0x5, R13 ;  /* 0x00000005ff0d7819 */ /* 0x000fe4000001140d */
[----:B------:R-:W-:Y:S01]  /*2ecc0*/  LOP3.LUT R11, R11, 0x1ffffffe, RZ, 0xc0, !PT ;  /* 0x1ffffffe0b0b7812 */ /* 0x000fe200078ec0ff */
[----:B------:R-:W-:-:S04]  /*2ecd0*/  IMAD.IADD R21, R12, 0x1, -R21 ;  /* 0x000000010c157824 */ /* 0x000fc800078e0a15 */
[----:B------:R-:W-:Y:S01]  /*2ece0*/  IMAD.IADD R11, R56, 0x1, -R11 ;  /* 0x00000001380b7824 */ /* 0x000fe200078e0a0b */
[----:B------:R-:W-:Y:S02]  /*2ecf0*/  LOP3.LUT R15, R15, 0x7ffffffc, RZ, 0xc0, !PT ;  /* 0x7ffffffc0f0f7812 */ /* 0x000fe400078ec0ff */
[----:B----4-:R-:W-:-:S03]  /*2ed00*/  ISETP.GE.AND P1, PT, R64, 0x1, PT ;  /* 0x000000014000780c */ /* 0x010fc60003f26270 */
[----:B------:R-:W-:Y:S01]  /*2ed10*/  IMAD.IADD R15, R14, 0x1, -R15 ;  /* 0x000000010e0f7824 */ /* 0x000fe200078e0a0f */
[----:B------:R-:W-:Y:S01]  /*2ed20*/  BSSY B2, `(.L_x_5393) ;  /* 0x0000034000027945 */ /* 0x000fe20003800000 */
[----:B--2---:R-:W-:-:S04]  /*2ed30*/  IMAD R12, R20, 0x4, R13 ;  /* 0x00000004140c7824 */ /* 0x004fc800078e020d */
[----:B------:R-:W-:-:S04]  /*2ed40*/  IMAD.U32 R12, R12, 0x10, R21 ;  /* 0x000000100c0c7824 */ /* 0x000fc800078e0015 */
[----:B------:R-:W-:Y:S02]  /*2ed50*/  IMAD R11, R11, 0x8, R12 ;  /* 0x000000080b0b7824 */ /* 0x000fe400078e020c */
[----:B------:R-:W-:Y:S02]  /*2ed60*/  IMAD.SHL.U32 R20, R0, 0x40, RZ ;  /* 0x0000004000147824 */ /* 0x000fe400078e00ff */
[----:B------:R-:W-:-:S05]  /*2ed70*/  @P0 IMAD.HI.U32 R58, R11, R58, RZ ;  /* 0x0000003a0b3a0227 */ /* 0x000fca00078e00ff */
[----:B------:R-:W-:-:S05]  /*2ed80*/  @P0 SHF.R.U32.HI R11, RZ, R57, R58 ;  /* 0x00000039ff0b0219 */ /* 0x000fca000001163a */
[----:B------:R-:W0:Y:S01]  /*2ed90*/  SHFL.IDX PT, R21, R11, RZ, 0x1c1f ;  /* 0x001c1fff0b157589 */ /* 0x000e2200000e0000 */
[----:B------:R-:W-:-:S05]  /*2eda0*/  IADD3 R12, -R20, 0x1, RZ ;  /* 0x00000001140c7810 */ /* 0x000fca0007ffe1ff */
[----:B------:R-:W-:Y:S01]  /*2edb0*/  IMAD R12, R15, -0x2, R12 ;  /* 0xfffffffe0f0c7824 */ /* 0x000fe200078e020c */
[----:B------:R-:W-:-:S04]  /*2edc0*/  LOP3.LUT R13, RZ, R62, RZ, 0x33, !PT ;  /* 0x0000003eff0d7212 */ /* 0x000fc800078e33ff */
[----:B------:R-:W-:Y:S01]  /*2edd0*/  IADD3 R12, -R60, R12, R59 ;  /* 0x0000000c3c0c7210 */ /* 0x000fe20007ffe13b */
[----:B------:R-:W-:-:S04]  /*2ede0*/  IMAD.IADD R63, R63, 0x1, -R20 ;  /* 0x000000013f3f7824 */ /* 0x000fc800078e0a14 */
[C---:B------:R-:W-:Y:S02]  /*2edf0*/  IMAD.IADD R61, R12.reuse, 0x1, R61 ;  /* 0x000000010c3d7824 */ /* 0x040fe400078e023d */
[----:B------:R-:W-:Y:S02]  /*2ee00*/  IMAD.IADD R56, R12, 0x1, R13 ;  /* 0x000000010c387824 */ /* 0x000fe400078e020d */
[--C-:B0-----:R-:W-:Y:S02]  /*2ee10*/  IMAD.IADD R13, R61, 0x1, R21.reuse ;  /* 0x000000013d0d7824 */ /* 0x101fe400078e0215 */
[----:B------:R-:W-:Y:S01]  /*2ee20*/  IMAD.IADD R12, R56, 0x1, R21 ;  /* 0x00000001380c7824 */ /* 0x000fe200078e0215 */
[----:B------:R-:W-:Y:S06]  /*2ee30*/  @!P1 BRA `(.L_x_5394) ;  /* 0x0000000000889947 */ /* 0x000fec0003800000 */
[----:B------:R-:W-:Y:S01]  /*2ee40*/  IADD3 R21, -R60, R59, R21 ;  /* 0x0000003b3c157210 */ /* 0x000fe20007ffe115 */
[----:B------:R-:W-:Y:S03]  /*2ee50*/  BSSY B3, `(.L_x_5395) ;  /* 0x000001c000037945 */ /* 0x000fe60003800000 */
[----:B------:R-:W-:-:S13]  /*2ee60*/  ISETP.GT.AND P0, PT, R21, -0x1, PT ;  /* 0xffffffff1500780c */ /* 0x000fda0003f04270 */
[----:B------:R-:W-:Y:S05]  /*2ee70*/  @P0 BRA `(.L_x_5396) ;  /* 0x00000000003c0947 */ /* 0x000fea0003800000 */
[----:B------:R-:W-:Y:S01]  /*2ee80*/  ISETP.NE.AND P0, PT, R64, 0x1, PT ;  /* 0x000000014000780c */ /* 0x000fe20003f05270 */
[----:B------:R-:W-:Y:S01]  /*2ee90*/  BSSY B4, `(.L_x_5397) ;  /* 0x000000b000047945 */ /* 0x000fe20003800000 */
[----:B------:R-:W-:-:S11]  /*2eea0*/  LOP3.LUT R21, RZ, R21, RZ, 0x33, !PT ;  /* 0x00000015ff157212 */ /* 0x000fd600078e33ff */
[----:B------:R-:W-:Y:S05]  /*2eeb0*/  @!P0 BRA `(.L_x_5398) ;  /* 0x0000000000208947 */ /* 0x000fea0003800000 */
[C---:B------:R-:W-:Y:S02]  /*2eec0*/  R2UR UR4, R4.reuse ;  /* 0x00000000040472ca */ /* 0x040fe400000e0000 */
[C---:B------:R-:W-:Y:S02]  /*2eed0*/  R2UR UR5, R5.reuse ;  /* 0x00000000050572ca */ /* 0x040fe400000e0000 */
[----:B------:R-:W-:Y:S02]  /*2eee0*/  R2UR UR6, R4 ;  /* 0x00000000040672ca */ /* 0x000fe400000e0000 */
[----:B------:R-:W-:-:S09]  /*2eef0*/  R2UR UR7, R5 ;  /* 0x00000000050772ca */ /* 0x000fd200000e0000 */
[----:B------:R-:W2:Y:S04]  /*2ef00*/  LD.E R14, desc[UR4][R8.64+0x1c] ;  /* 0x00001c04080e7980 */ /* 0x000ea8000c101900 */
[----:B------:R-:W3:Y:S01]  /*2ef10*/  LD.E R57, desc[UR6][R8.64+0x20] ;  /* 0x0000200608397980 */ /* 0x000ee2000c101900 */
[----:B--2---:R-:W-:-:S05]  /*2ef20*/  IMAD.HI.U32 R14, R21, R14, RZ ;  /* 0x0000000e150e7227 */ /* 0x004fca00078e00ff */
[----:B---3--:R-:W-:-:S07]  /*2ef30*/  SHF.R.U32.HI R21, RZ, R57, R14 ;  /* 0x00000039ff157219 */ /* 0x008fce000001160e */
.L_x_5398:
[----:B------:R-:W-:Y:S05]  /*2ef40*/  BSYNC B4 ;  /* 0x0000000000047941 */ /* 0x000fea0003800000 */
.L_x_5397:
[----:B------:R-:W-:Y:S01]  /*2ef50*/  LOP3.LUT R21, RZ, R21, RZ, 0x33, !PT ;  /* 0x00000015ff157212 */ /* 0x000fe200078e33ff */
[----:B------:R-:W-:Y:S06]  /*2ef60*/  BRA `(.L_x_5399) ;  /* 0x0000000000287947 */ /* 0x000fec0003800000 */
.L_x_5396:
[----:B------:R-:W-:-:S13]  /*2ef70*/  ISETP.NE.AND P0, PT, R64, 0x1, PT ;  /* 0x000000014000780c */ /* 0x000fda0003f05270 */
        /* <DEDUP_REMOVED lines=9> */
.L_x_5399:
[----:B------:R-:W-:Y:S05]  /*2f010*/  BSYNC B3 ;  /* 0x0000000000037941 */ /* 0x000fea0003800000 */
.L_x_5395:
[----:B------:R-:W-:-:S04]  /*2f020*/  IMAD R14, R64, R21, -R20 ;  /* 0x00000015400e7224 */ /* 0x000fc800078e0a14 */
[----:B------:R-:W-:-:S05]  /*2f030*/  IMAD R21, R15, -0x2, R14 ;  /* 0xfffffffe0f157824 */ /* 0x000fca00078e020e */
[----:B------:R-:W-:Y:S02]  /*2f040*/  VIMNMX R12, R12, R21, !PT ;  /* 0x000000150c0c7248 */ /* 0x000fe40007fe0100 */
[----:B------:R-:W-:-:S07]  /*2f050*/  VIADDMNMX R13, R21, R64, R13, PT ;  /* 0x00000040150d7246 */ /* 0x000fce000380010d */
.L_x_5394:
[----:B------:R-:W-:Y:S05]  /*2f060*/  BSYNC B2 ;  /* 0x0000000000027941 */ /* 0x000fea0003800000 */
.L_x_5393:
        /* <DEDUP_REMOVED lines=96> */
.L_x_5405:
[----:B------:R-:W-:Y:S05]  /*2f670*/  BSYNC B4 ;  /* 0x0000000000047941 */ /* 0x000fea0003800000 */
.L_x_5404:
[----:B------:R-:W-:Y:S01]  /*2f680*/  LOP3.LUT R59, RZ, R59, RZ, 0x33, !PT ;  /* 0x0000003bff3b7212 */ /* 0x000fe200078e33ff */
[----:B------:R-:W-:Y:S06]  /*2f690*/  BRA `(.L_x_5406) ;  /* 0x0000000000287947 */ /* 0x000fec0003800000 */
.L_x_5403:
        /* <DEDUP_REMOVED lines=10> */
.L_x_5406:
[----:B------:R-:W-:Y:S05]  /*2f740*/  BSYNC B3 ;  /* 0x0000000000037941 */ /* 0x000fea0003800000 */
.L_x_5402:
[----:B------:R-:W-:-:S04]  /*2f750*/  IMAD R8, R64, R59, -R20 ;  /* 0x0000003b40087224 */ /* 0x000fc800078e0a14 */
[----:B------:R-:W-:-:S05]  /*2f760*/  IMAD R15, R15, -0x2, R8 ;  /* 0xfffffffe0f0f7824 */ /* 0x000fca00078e0208 */
[----:B------:R-:W-:Y:S02]  /*2f770*/  VIADDMNMX R13, R15, R64, R13, PT ;  /* 0x000000400f0d7246 */ /* 0x000fe4000380010d */
[----:B------:R-:W-:-:S07]  /*2f780*/  VIMNMX R12, R12, R15, !PT ;  /* 0x0000000f0c0c7248 */ /* 0x000fce0007fe0100 */
.L_x_5401:
[----:B------:R-:W-:Y:S05]  /*2f790*/  BSYNC B2 ;  /* 0x0000000000027941 */ /* 0x000fea0003800000 */
.L_x_5400:
[----:B------:R-:W2:Y:S01]  /*2f7a0*/  LDL.64 R8, [R7+0x70] ;  /* 0x0000700007087983 */ /* 0x000ea20000100a00 */
[----:B------:R-:W-:Y:S02]  /*2f7b0*/  R2UR UR4, R4 ;  /* 0x00000000040472ca */ /* 0x000fe400000e0000 */
[----:B------:R-:W-:Y:S02]  /*2f7c0*/  R2UR UR5, R5 ;  /* 0x00000000050572ca */ /* 0x000fe400000e0000 */
[----:B------:R-:W-:Y:S02]  /*2f7d0*/  ISETP.GT.AND P0, PT, R12, 0x1, !P0 ;  /* 0x000000010c00780c */ /* 0x000fe40004704270 */
[----:B------:R-:W-:Y:S02]  /*2f7e0*/  ISETP.NE.AND P6, PT, R36, RZ, PT ;  /* 0x000000ff2400720c */ /* 0x000fe40003fc5270 */
[----:B------:R-:W-:Y:S02]  /*2f7f0*/  ISETP.LT.OR P0, PT, R13, 0x2, P0 ;  /* 0x000000020d00780c */ /* 0x000fe40000701670 */
[----:B------:R-:W-:-:S02]  /*2f800*/  ISETP.GT.AND P1, PT, R12, 0x8, !P1 ;  /* 0x000000080c00780c */ /* 0x000fc40004f24270 */
[----:B------:R-:W-:Y:S02]  /*2f810*/  FSEL R59, R27, -INF , !P0 ;  /* 0xff8000001b3b7808 */ /* 0x000fe40004000000 */
[----:B------:R-:W-:Y:S02]  /*2f820*/  ISETP.NE.AND P0, PT, R25, RZ, PT ;  /* 0x000000ff1900720c */ /* 0x000fe40003f05270 */
[C---:B------:R-:W-:Y:S02]  /*2f830*/  ISETP.LT.OR P1, PT, R13.reuse, 0x9, P1 ;  /* 0x000000090d00780c */ /* 0x040fe40000f21670 */
[----:B------:R-:W-:Y:S02]  /*2f840*/  ISETP.GT.AND P0, PT, R12, 0x9, !P0 ;  /* 0x000000090c00780c */ /* 0x000fe40004704270 */
[----:B------:R-:W-:Y:S02]  /*2f850*/  FSEL R61, R30, -INF , !P1 ;  /* 0xff8000001e3d7808 */ /* 0x000fe40004800000 */
[----:B------:R-:W-:-:S02]  /*2f860*/  ISETP.LT.OR P0, PT, R13, 0xa, P0 ;  /* 0x0000000a0d00780c */ /* 0x000fc40000701670 */
[----:B------:R-:W-:Y:S02]  /*2f870*/  ISETP.NE.AND P1, PT, R62, RZ, PT ;  /* 0x000000ff3e00720c */ /* 0x000fe40003f25270 */
        /* <DEDUP_REMOVED lines=13> */
[C---:B------:R-:W-:Y:S01]  /*2f950*/  ISETP.GT.AND P0, PT, R12.reuse, 0x19, !P6 ;  /* 0x000000190c00780c */ /* 0x040fe20007704270 */
[----:B--2---:R-:W2:Y:S03]  /*2f960*/  LD.E.64 R14, desc[UR4][R8.64] ;  /* 0x00000004080e7980 */ /* 0x004ea6000c101b00 */
[----:B------:R-:W-:Y:S02]  /*2f970*/  ISETP.LT.OR P0, PT, R13, 0x1a, P0 ;  /* 0x0000001a0d00780c */ /* 0x000fe40000701670 */
[----:B------:R-:W-:Y:S01]  /*2f980*/  ISETP.GT.AND P1, PT, R12, 0x28, !P1 ;  /* 0x000000280c00780c */ /* 0x000fe20004f24270 */
[----:B------:R-:W3:Y:S01]  /*2f990*/  LD.E R24, desc[UR4][R8.64+0x10] ;  /* 0x0000100408187980 */ /* 0x000ee2000c101900 */
[----:B------:R-:W-:-:S02]  /*2f9a0*/  FSEL R39, R39, -INF , !P0 ;  /* 0xff80000027277808 */ /* 0x000fc40004000000 */
[----:B------:R-:W-:Y:S02]  /*2f9b0*/  ISETP.NE.AND P0, PT, R58, RZ, PT ;  /* 0x000000ff3a00720c */ /* 0x000fe40003f05270 */
[C---:B------:R-:W-:Y:S02]  /*2f9c0*/  ISETP.GT.AND P2, PT, R12.reuse, 0x29, !P2 ;  /* 0x000000290c00780c */ /* 0x040fe40005744270 */
[C---:B------:R-:W-:Y:S02]  /*2f9d0*/  ISETP.GT.AND P0, PT, R12.reuse, 0x20, !P0 ;  /* 0x000000200c00780c */ /* 0x040fe40004704270 */
[C---:B------:R-:W-:Y:S02]  /*2f9e0*/  ISETP.GT.AND P3, PT, R12.reuse, 0x30, !P3 ;  /* 0x000000300c00780c */ /* 0x040fe40005f64270 */
[----:B------:R-:W-:Y:S02]  /*2f9f0*/  ISETP.LT.OR P0, PT, R13, 0x21, P0 ;  /* 0x000000210d00780c */ /* 0x000fe40000701670 */
[----:B------:R-:W-:-:S02]  /*2fa00*/  ISETP.GT.AND P4, PT, R12, 0x31, !P4 ;  /* 0x000000310c00780c */ /* 0x000fc40006784270 */
[----:B------:R-:W-:Y:S02]  /*2fa10*/  FSEL R89, R42, -INF , !P0 ;  /* 0xff8000002a597808 */ /* 0x000fe40004000000 */
[----:B------:R-:W-:Y:S02]  /*2fa20*/  ISETP.NE.AND P0, PT, R21, RZ, PT ;  /* 0x000000ff1500720c */ /* 0x000fe40003f05270 */
[----:B------:R-:W-:Y:S02]  /*2fa30*/  ISETP.NE.AND P6, PT, R44, RZ, PT ;  /* 0x000000ff2c00720c */ /* 0x000fe40003fc5270 */
[----:B------:R-:W-:-:S04]  /*2fa40*/  ISETP.GT.AND P0, PT, R12, RZ, !P0 ;  /* 0x000000ff0c00720c */ /* 0x000fc80004704270 */
[----:B------:R-:W-:-:S04]  /*2fa50*/  ISETP.LT.OR P0, PT, R13, 0x1, P0 ;  /* 0x000000010d00780c */ /* 0x000fc80000701670 */
[----:B------:R-:W-:Y:S02]  /*2fa60*/  FSEL R31, R26, -INF , !P0 ;  /* 0xff8000001a1f7808 */ /* 0x000fe40004000000 */
[----:B------:R-:W-:-:S04]  /*2fa70*/  ISETP.NE.AND P0, PT, R40, RZ, PT ;  /* 0x000000ff2800720c */ /* 0x000fc80003f05270 */
[----:B------:R-:W-:-:S04]  /*2fa80*/  ISETP.GT.AND P0, PT, R12, 0x21, !P0 ;  /* 0x000000210c00780c */ /* 0x000fc80004704270 */
[C---:B------:R-:W-:Y:S02]  /*2fa90*/  ISETP.LT.OR P0, PT, R13.reuse, 0x22, P0 ;  /* 0x000000220d00780c */ /* 0x040fe40000701670 */
[----:B------:R-:W-:Y:S02]  /*2faa0*/  ISETP.LT.OR P1, PT, R13, 0x29, P1 ;  /* 0x000000290d00780c */ /* 0x000fe40000f21670 */
[----:B------:R-:W-:Y:S02]  /*2fab0*/  FSEL R91, R43, -INF , !P0 ;  /* 0xff8000002b5b7808 */ /* 0x000fe40004000000 */
[C---:B------:R-:W-:Y:S02]  /*2fac0*/  ISETP.LT.OR P2, PT, R13.reuse, 0x2a, P2 ;  /* 0x0000002a0d00780c */ /* 0x040fe40001741670 */
[----:B------:R-:W-:Y:S02]  /*2fad0*/  FSEL R93, R46, -INF , !P1 ;  /* 0xff8000002e5d7808 */ /* 0x000fe40004800000 */
[----:B------:R-:W-:-:S02]  /*2fae0*/  ISETP.LT.OR P3, PT, R13, 0x31, P3 ;  /* 0x000000310d00780c */ /* 0x000fc40001f61670 */
[----:B------:R-:W-:Y:S02]  /*2faf0*/  FSEL R95, R47, -INF , !P2 ;  /* 0xff8000002f5f7808 */ /* 0x000fe40005000000 */
[----:B------:R-:W-:Y:S02]  /*2fb00*/  ISETP.GT.AND P5, PT, R12, 0x38, !P5 ;  /* 0x000000380c00780c */ /* 0x000fe40006fa4270 */
[C---:B------:R-:W-:Y:S02]  /*2fb10*/  ISETP.LT.OR P4, PT, R13.reuse, 0x32, P4 ;  /* 0x000000320d00780c */ /* 0x040fe40002781670 */
[----:B------:R-:W-:Y:S02]  /*2fb20*/  FSEL R97, R50, -INF , !P3 ;  /* 0xff80000032617808 */ /* 0x000fe40005800000 */
[----:B------:R-:W-:Y:S02]  /*2fb30*/  ISETP.GT.AND P6, PT, R12, 0x39, !P6 ;  /* 0x000000390c00780c */ /* 0x000fe400077c4270 */
[----:B------:R-:W-:-:S02]  /*2fb40*/  ISETP.LT.OR P5, PT, R13, 0x39, P5 ;  /* 0x000000390d00780c */ /* 0x000fc40002fa1670 */
[----:B------:R-:W-:Y:S02]  /*2fb50*/  FSEL R99, R51, -INF , !P4 ;  /* 0xff80000033637808 */ /* 0x000fe40006000000 */
[----:B------:R-:W-:Y:S02]  /*2fb60*/  ISETP.LT.OR P6, PT, R13, 0x3a, P6 ;  /* 0x0000003a0d00780c */ /* 0x000fe400037c1670 */
[----:B------:R-:W-:Y:S02]  /*2fb70*/  FSEL R101, R54, -INF , !P5 ;  /* 0xff80000036657808 */ /* 0x000fe40006800000 */
[----:B------:R-:W-:Y:S02]  /*2fb80*/  R2UR UR6, R4 ;  /* 0x00000000040672ca */ /* 0x000fe400000e0000 */
[----:B------:R-:W-:Y:S02]  /*2fb90*/  R2UR UR7, R5 ;  /* 0x00000000050772ca */ /* 0x000fe400000e0000 */
[----:B------:R-:W-:-:S11]  /*2fba0*/  FSEL R103, R55, -INF , !P6 ;  /* 0xff80000037677808 */ /* 0x000fd60007000000 */
[----:B------:R-:W4:Y:S01]  /*2fbb0*/  LD.E R27, desc[UR6][R8.64+0x14] ;  /* 0x00001406081b7980 */ /* 0x000f22000c101900 */
[----:B--2---:R-:W-:Y:S02]  /*2fbc0*/  FMNMX.FTZ R11, R29, R14, !PT ;  /* 0x0000000e1d0b7209 */ /* 0x004fe40007810000 */
        /* <DEDUP_REMOVED lines=30> */
[----:B------:R-:W-:-:S03]  /*2fdb0*/  FMNMX.FTZ R13, R103, R20, !PT ;  /* 0x00000014670d7209 */ /* 0x000fc60007810000 */
[----:B------:R-:W0:Y:S04]  /*2fdc0*/  SHFL.BFLY PT, R11, R12, 0x2, 0x1f ;  /* 0x0c401f000c0b7f89 */ /* 0x000e2800000e0000 */
[----:B------:R-:W-:Y:S04]  /*2fdd0*/  ST.E.64 desc[UR4][R8.64], R12 ;  /* 0x0000000c08007985 */ /* 0x000fe8000c101b04 */
[----:B------:R-:W2:Y:S01]  /*2fde0*/  LD.E R28, desc[UR6][R8.64+0x4] ;  /* 0x00000406081c7980 */ /* 0x000ea2000c101900 */
[----:B0-----:R-:W-:-:S05]  /*2fdf0*/  FMNMX.FTZ R11, R12, R11, !PT ;  /* 0x0000000b0c0b7209 */ /* 0x001fca0007810000 */
[----:B------:R-:W0:Y:S02]  /*2fe00*/  SHFL.BFLY PT, R20, R11, 0x1, 0x1f ;  /* 0x0c201f000b147f89 */ /* 0x000e2400000e0000 */
[----:B0-----:R-:W-:Y:S02]  /*2fe10*/  FMNMX.FTZ R21, R11, R20, !PT ;  /* 0x000000140b157209 */ /* 0x001fe40007810000 */
[----:B------:R-:W5:Y:S04]  /*2fe20*/  LD.E R20, desc[UR4][R8.64+0x20] ;  /* 0x0000200408147980 */ /* 0x000f68000c101900 */
[----:B------:R-:W-:Y:S04]  /*2fe30*/  ST.E desc[UR4][R8.64], R21 ;  /* 0x0000001508007985 */ /* 0x000fe8000c101904 */
[----:B------:R-:W3:Y:S01]  /*2fe40*/  LD.E R25, desc[UR6][R8.64] ;  /* 0x0000000608197980 */ /* 0x000ee2000c101900 */
[----:B------:R-:W-:-:S02]  /*2fe50*/  R2UR UR8, R4 ;  /* 0x00000000040872ca */ /* 0x000fc400000e0000 */
[----:B------:R-:W-:Y:S01]  /*2fe60*/  R2UR UR9, R5 ;  /* 0x00000000050972ca */ /* 0x000fe200000e0000 */
[----:B--2---:R-:W0:Y:S02]  /*2fe70*/  SHFL.BFLY PT, R11, R28, 0x2, 0x1f ;  /* 0x0c401f001c0b7f89 */ /* 0x004e2400000e0000 */
[----:B0-----:R-:W-:-:S05]  /*2fe80*/  FMNMX.FTZ R12, R11, R28, !PT ;  /* 0x0000001c0b0c7209 */ /* 0x001fca0007810000 */
[----:B------:R-:W0:Y:S02]  /*2fe90*/  SHFL.BFLY PT, R11, R12, 0x1, 0x1f ;  /* 0x0c201f000c0b7f89 */ /* 0x000e2400000e0000 */
[----:B0-----:R-:W-:Y:S02]  /*2fea0*/  FMNMX.FTZ R13, R12, R11, !PT ;  /* 0x0000000b0c0d7209 */ /* 0x001fe40007810000 */
[----:B---3--:R-:W-:Y:S02]  /*2feb0*/  FSETP.NEU.FTZ.AND P0, PT, R25, -INF , PT ;  /* 0xff8000001900780b */ /* 0x008fe40003f1d000 */
[----:B------:R-:W-:Y:S02]  /*2fec0*/  FSETP.NEU.FTZ.AND P1, PT, R13, -INF , PT ;  /* 0xff8000000d00780b */ /* 0x000fe40003f3d000 */
[----:B------:R-:W-:Y:S02]  /*2fed0*/  FSEL R11, R25, RZ, P0 ;  /* 0x000000ff190b7208 */ /* 0x000fe40000000000 */
[----:B------:R-:W-:-:S03]  /*2fee0*/  FSEL R26, R13, RZ, P1 ;  /* 0x000000ff0d1a7208 */ /* 0x000fc60000800000 */
[----:B------:R-:W-:Y:S02]  /*2fef0*/  FADD.FTZ R11, R14, -R11 ;  /* 0x8000000b0e0b7221 */ /* 0x000fe40000010000 */
[----:B------:R-:W-:Y:S02]  /*2ff00*/  FADD.FTZ R15, R15, -R26 ;  /* 0x8000001a0f0f7221 */ /* 0x000fe40000010000 */
[----:B-----5:R-:W-:Y:S02]  /*2ff10*/  FMUL.FTZ R11, R11, R20 ;  /* 0x000000140b0b7220 */ /* 0x020fe40000410000 */
[----:B------:R-:W-:-:S04]  /*2ff20*/  FMUL.FTZ R20, R20, R15 ;  /* 0x0000000f14147220 */ /* 0x000fc80000410000 */
[----:B------:R-:W0:Y:S08]  /*2ff30*/  MUFU.EX2 R11, R11 ;  /* 0x0000000b000b7308 */ /* 0x000e300000000800 */
[----:B------:R-:W4:Y:S01]  /*2ff40*/  MUFU.EX2 R12, R20 ;  /* 0x00000014000c7308 */ /* 0x000f220000000800 */
[----:B------:R1:W-:Y:S01]  /*2ff50*/  ST.E desc[UR4][R8.64+0x4], R13 ;  /* 0x0000040d08007985 */ /* 0x0003e2000c101904 */
[----:B0-----:R-:W-:Y:S01]  /*2ff60*/  FMUL.FTZ R25, R11, R24 ;  /* 0x000000180b197220 */ /* 0x001fe20000410000 */
[----:B----4-:R-:W-:-:S04]  /*2ff70*/  FMUL.FTZ R27, R12, R27 ;  /* 0x0000001b0c1b7220 */ /* 0x010fc80000410000 */
[----:B------:R1:W-:Y:S04]  /*2ff80*/  ST.E desc[UR6][R8.64+0x10], R25 ;  /* 0x0000101908007985 */ /* 0x0003e8000c101906 */
[----:B------:R1:W-:Y:S04]  /*2ff90*/  ST.E desc[UR8][R8.64+0x14], R27 ;  /* 0x0000141b08007985 */ /* 0x0003e8000c101908 */
[----:B------:R-:W2:Y:S04]  /*2ffa0*/  LDL.64 R14, [R7+0x78] ;  /* 0x00007800070e7983 */ /* 0x000ea80000100a00 */
[----:B--2---:R-:W2:Y:S04]  /*2ffb0*/  LD.E.64 R20, desc[UR4][R14.64] ;  /* 0x000000040e147980 */ /* 0x004ea8000c101b00 */
[----:B--2---:R-:W2:Y:S01]  /*2ffc0*/  LD.E R24, desc[UR4][R20.64+0x4] ;  /* 0x0000040414187980 */ /* 0x004ea2000c101900 */
[----:B------:R-:W-:Y:S01]  /*2ffd0*/  BSSY B2, `(.L_x_5407) ;  /* 0x0000010000027945 */ /* 0x000fe20003800000 */
[----:B--2---:R-:W-:-:S13]  /*2ffe0*/  ISETP.NE.AND P0, PT, R24, RZ, PT ;  /* 0x000000ff1800720c */ /* 0x004fda0003f05270 */
[----:B-1----:R-:W-:Y:S05]  /*2fff0*/  @P0 BRA `(.L_x_5408) ;  /* 0x0000000000340947 */ /* 0x002fea0003800000 */
[----:B------:R-:W-:Y:S02]  /*30000*/  R2UR UR4, R4 ;  /* 0x00000000040472ca */ /* 0x000fe400000e0000 */
[----:B------:R-:W-:-:S13]  /*30010*/  R2UR UR5, R5 ;  /* 0x00000000050572ca */ /* 0x000fda00000e0000 */
[----:B------:R-:W2:Y:S01]  /*30020*/  LD.E.64 R8, desc[UR4][R14.64+0x8] ;  /* 0x000008040e087980 */ /* 0x000ea2000c101b00 */
[----:B------:R-:W-:Y:S02]  /*30030*/  R2UR UR6, R4 ;  /* 0x00000000040672ca */ /* 0x000fe400000e0000 */
[----:B------:R-:W-:Y:S01]  /*30040*/  R2UR UR7, R5 ;  /* 0x00000000050772ca */ /* 0x000fe200000e0000 */
[----:B------:R-:W3:-:S12]  /*30050*/  LD.E R21, desc[UR4][R20.64] ;  /* 0x0000000414157980 */ /* 0x000ed8000c101900 */
[----:B--2---:R-:W2:Y:S01]  /*30060*/  LD.E.64 R8, desc[UR6][R8.64] ;  /* 0x0000000608087980 */ /* 0x004ea2000c101b00 */
[----:B---3--:R-:W-:-:S04]  /*30070*/  IMAD R25, R10, 0x40, R21 ;  /* 0x000000400a197824 */ /* 0x008fc800078e0215 */
[----:B--2---:R-:W-:-:S05]  /*30080*/  IMAD.WIDE R24, R25, 0x4, R8 ;  /* 0x0000000419187825 */ /* 0x004fca00078e0208 */
[----:B------:R0:W-:Y:S04]  /*30090*/  ST.E desc[UR4][R24.64], R11 ;  /* 0x0000000b18007985 */ /* 0x0001e8000c101904 */
[----:B------:R-:W2:Y:S04]  /*300a0*/  LD.E.64 R20, desc[UR6][R14.64] ;  /* 0x000000060e147980 */ /* 0x000ea8000c101b00 */
[----:B--2---:R-:W2:Y:S02]  /*300b0*/  LD.E R13, desc[UR4][R20.64+0x4] ;  /* 0x00000404140d7980 */ /* 0x004ea4000c101900 */
[----:B0-2---:R-:W-:-:S13]  /*300c0*/  ISETP.NE.AND P0, PT, R13, RZ, PT ;  /* 0x000000ff0d00720c */ /* 0x005fda0003f05270 */
.L_x_5408:
[----:B------:R-:W-:Y:S05]  /*300d0*/  BSYNC B2 ;  /* 0x0000000000027941 */ /* 0x000fea0003800000 */
.L_x_5407:
[----:B------:R-:W-:Y:S04]  /*300e0*/  BSSY B2, `(.L_x_5409) ;  /* 0x000000d000027945 */ /* 0x000fe80003800000 */
[----:B------:R-:W-:Y:S05]  /*300f0*/  @P0 BRA `(.L_x_5410) ;  /* 0x00000000002c0947 */ /* 0x000fea0003800000 */
        /* <DEDUP_REMOVED lines=8> */
[----:B------:R-:W-:-:S04]  /*30180*/  VIADD R13, R10, 0x8 ;  /* 0x000000080a0d7836 */ /* 0x000fc80000000000 */
[----:B--2---:R-:W-:-:S05]  /*30190*/  IMAD.WIDE R8, R13, 0x4, R8 ;  /* 0x000000040d087825 */ /* 0x004fca00078e0208 */
[----:B------:R0:W-:Y:S02]  /*301a0*/  ST.E desc[UR4][R8.64], R12 ;  /* 0x0000000c08007985 */ /* 0x0001e4000c101904 */
.L_x_5410:
[----:B------:R-:W-:Y:S05]  /*301b0*/  BSYNC B2 ;  /* 0x0000000000027941 */ /* 0x000fea0003800000 */
.L_x_5409:
[----:B0-----:R-:W2:Y:S01]  /*301c0*/  LDL.64 R8, [R7+0x70] ;  /* 0x0000700007087983 */ /* 0x001ea20000100a00 */
[C---:B------:R-:W-:Y:S02]  /*301d0*/  R2UR UR4, R4.reuse ;  /* 0x00000000040472ca */ /* 0x040fe400000e0000 */
[C---:B------:R-:W-:Y:S02]  /*301e0*/  R2UR UR5, R5.reuse ;  /* 0x00000000050572ca */ /* 0x040fe400000e0000 */
[C---:B------:R-:W-:Y:S02]  /*301f0*/  R2UR UR6, R4.reuse ;  /* 0x00000000040672ca */ /* 0x040fe400000e0000 */
[C---:B------:R-:W-:Y:S02]  /*30200*/  R2UR UR7, R5.reuse ;  /* 0x00000000050772ca */ /* 0x040fe400000e0000 */
[----:B------:R-:W-:Y:S02]  /*30210*/  R2UR UR8, R4 ;  /* 0x00000000040872ca */ /* 0x000fe400000e0000 */
[----:B------:R-:W-:-:S05]  /*30220*/  R2UR UR9, R5 ;  /* 0x00000000050972ca */ /* 0x000fca00000e0000 */
[----:B--2---:R-:W2:Y:S04]  /*30230*/  LD.E R10, desc[UR4][R8.64] ;  /* 0x00000004080a7980 */ /* 0x004ea8000c101900 */
[----:B------:R-:W3:Y:S04]  /*30240*/  LD.E R13, desc[UR6][R8.64+0x20] ;  /* 0x00002006080d7980 */ /* 0x000ee8000c101900 */
[----:B------:R-:W4:Y:S04]  /*30250*/  LD.E R20, desc[UR8][R8.64+0x4] ;  /* 0x0000040808147980 */ /* 0x000f28000c101900 */
[----:B------:R-:W4:Y:S04]  /*30260*/  LD.E R57, desc[UR4][R8.64+0x10] ;  /* 0x0000100408397980 */ /* 0x000f28000c101900 */
[----:B------:R-:W4:Y:S01]  /*30270*/  LD.E R56, desc[UR6][R8.64+0x14] ;  /* 0x0000140608387980 */ /* 0x000f22000c101900 */
[C---:B--2---:R-:W-:Y:S01]  /*30280*/  FSETP.NEU.FTZ.AND P0, PT, R10.reuse, -INF , PT ;  /* 0xff8000000a00780b */ /* 0x044fe20003f1d000 */
[----:B---3--:R-:W-:Y:S01]  /*30290*/  FMUL.FTZ R14, R10, R13 ;  /* 0x0000000d0a0e7220 */ /* 0x008fe20000410000 */
[----:B----4-:R-:W-:Y:S01]  /*302a0*/  FSETP.NEU.FTZ.AND P1, PT, R20, -INF , PT ;  /* 0xff8000001400780b */ /* 0x010fe20003f3d000 */
[----:B------:R-:W-:-:S03]  /*302b0*/  FMUL.FTZ R20, R13, R20 ;  /* 0x000000140d147220 */ /* 0x000fc60000410000 */
[----:B------:R-:W-:Y:S02]  /*302c0*/  FSEL R14, R14, RZ, P0 ;  /* 0x000000ff0e0e7208 */ /* 0x000fe40000000000 */
[----:B------:R-:W-:-:S03]  /*302d0*/  FSEL R40, R20, RZ, P1 ;  /* 0x000000ff14287208 */ /* 0x000fc60000800000 */
[-CC-:B------:R-:W-:Y:S01]  /*302e0*/  FFMA.FTZ R10, R29, R13.reuse, -R14.reuse ;  /* 0x0000000d1d0a7223 */ /* 0x180fe2000001080e */
[-CC-:B------:R-:W-:Y:S01]  /*302f0*/  FFMA.FTZ R32, R41, R13.reuse, -R14.reuse ;  /* 0x0000000d29207223 */ /* 0x180fe2000001080e */
[-CC-:B------:R-:W-:Y:S01]  /*30300*/  FFMA.FTZ R28, R37, R13.reuse, -R14.reuse ;  /* 0x0000000d251c7223 */ /* 0x180fe2000001080e */
[-C--:B------:R-:W-:Y:S01]  /*30310*/  FFMA.FTZ R15, R65, R13.reuse, -R14 ;  /* 0x0000000d410f7223 */ /* 0x080fe2000001080e */
[-CC-:B------:R-:W-:Y:S01]  /*30320*/  FFMA.FTZ R41, R31, R13.reuse, -R40.reuse ;  /* 0x0000000d1f297223 */ /* 0x180fe20000010828 */
[-C--:B------:R-:W-:Y:S01]  /*30330*/  FFMA.FTZ R42, R59, R13.reuse, -R40 ;  /* 0x0000000d3b2a7223 */ /* 0x080fe20000010828 */
        /* <DEDUP_REMOVED lines=28> */
[----:B------:R-:W-:Y:S08]  /*30500*/  MUFU.EX2 R42, R42 ;  /* 0x0000002a002a7308 */ /* 0x000ff00000000800 */
[----:B------:R0:W1:Y:S08]  /*30510*/  MUFU.EX2 R13, R15 ;  /* 0x0000000f000d7308 */ /* 0x0000700000000800 */
[----:B------:R2:W-:Y:S01]  /*30520*/  MUFU.EX2 R158, R20 ;  /* 0x00000014009e7308 */ /* 0x0005e20000000800 */
[----:B0-----:R-:W-:-:S07]  /*30530*/  FADD.FTZ R15, R41, R56 ;  /* 0x00000038290f7221 */ /* 0x001fce0000010000 */
[----:B------:R-:W0:Y:S01]  /*30540*/  MUFU.EX2 R43, R43 ;  /* 0x0000002b002b7308 */ /* 0x000e220000000800 */
[----:B--2---:R-:W-:-:S07]  /*30550*/  FADD.FTZ R20, R10, R57 ;  /* 0x000000390a147221 */ /* 0x004fce0000010000 */
[----:B------:R1:W2:Y:S08]  /*30560*/  MUFU.EX2 R27, R21 ;  /* 0x00000015001b7308 */ /* 0x0002b00000000800 */
[----:B------:R-:W3:Y:S01]  /*30570*/  MUFU.EX2 R44, R44 ;  /* 0x0000002c002c7308 */ /* 0x000ee20000000800 */
[----:B-1----:R-:W-:Y:S01]  /*30580*/  FADD.FTZ R21, R13, R20 ;  /* 0x000000140d157221 */ /* 0x002fe20000010000 */
[----:B------:R-:W-:-:S04]  /*30590*/  FADD.FTZ R20, R42, R15 ;  /* 0x0000000f2a147221 */ /* 0x000fc80000010000 */
[----:B0-----:R-:W-:Y:S02]  /*305a0*/  FADD.FTZ R15, R43, R20 ;  /* 0x000000142b0f7221 */ /* 0x001fe40000010000 */
[----:B------:R-:W0:Y:S08]  /*305b0*/  MUFU.EX2 R160, R24 ;  /* 0x0000001800a07308 */ /* 0x000e300000000800 */
[----:B------:R-:W1:Y:S08]  /*305c0*/  MUFU.EX2 R45, R45 ;  /* 0x0000002d002d7308 */ /* 0x000e700000000800 */
[----:B------:R-:W4:Y:S08]  /*305d0*/  MUFU.EX2 R29, R25 ;  /* 0x00000019001d7308 */ /* 0x000f300000000800 */
[----:B------:R-:W4:Y:S08]  /*305e0*/  MUFU.EX2 R46, R46 ;  /* 0x0000002e002e7308 */ /* 0x000f300000000800 */
[----:B------:R2:W-:Y:S08]  /*305f0*/  MUFU.EX2 R39, R14 ;  /* 0x0000000e00277308 */ /* 0x0005f00000000800 */
[----:B------:R-:W4:Y:S01]  /*30600*/  MUFU.EX2 R26, R26 ;  /* 0x0000001a001a7308 */ /* 0x000f220000000800 */
[----:B--2---:R-:W-:-:S04]  /*30610*/  FADD.FTZ R14, R158, R21 ;  /* 0x000000159e0e7221 */ /* 0x004fc80000010000 */
[----:B------:R-:W-:Y:S01]  /*30620*/  FADD.FTZ R21, R27, R14 ;  /* 0x0000000e1b157221 */ /* 0x000fe20000010000 */
[----:B---3--:R-:W-:Y:S02]  /*30630*/  FADD.FTZ R14, R44, R15 ;  /* 0x0000000f2c0e7221 */ /* 0x008fe40000010000 */
[----:B------:R-:W2:Y:S01]  /*30640*/  MUFU.EX2 R47, R47 ;  /* 0x0000002f002f7308 */ /* 0x000ea20000000800 */
[----:B0-----:R-:W-:Y:S01]  /*30650*/  FADD.FTZ R20, R160, R21 ;  /* 0x00000015a0147221 */ /* 0x001fe20000010000 */
[----:B-1----:R-:W-:-:S03]  /*30660*/  FADD.FTZ R15, R45, R14 ;  /* 0x0000000e2d0f7221 */ /* 0x002fc60000010000 */
[----:B----4-:R-:W-:Y:S01]  /*30670*/  FADD.FTZ R21, R29, R20 ;  /* 0x000000141d157221 */ /* 0x010fe20000010000 */
[----:B------:R-:W-:Y:S02]  /*30680*/  FADD.FTZ R14, R46, R15 ;  /* 0x0000000f2e0e7221 */ /* 0x000fe40000010000 */
[----:B------:R-:W0:Y:S01]  /*30690*/  MUFU.EX2 R31, R28 ;  /* 0x0000001c001f7308 */ /* 0x000e220000000800 */
[----:B------:R-:W-:-:S07]  /*306a0*/  FADD.FTZ R20, R26, R21 ;  /* 0x000000151a147221 */ /* 0x000fce0000010000 */
        /* <DEDUP_REMOVED lines=34> */
[----:B------:R-:W-:Y:S01]  /*308d0*/  ST.E desc[UR4][R8.64+0x10], R57 ;  /* 0x0000103908007985 */ /* 0x000fe2000c101904 */
[----:B-1----:R-:W-:-:S05]  /*308e0*/  FADD.FTZ R59, R40, R15 ;  /* 0x0000000f283b7221 */ /* 0x002fca0000010000 */
[----:B------:R0:W-:Y:S04]  /*308f0*/  ST.E desc[UR6][R8.64+0x14], R59 ;  /* 0x0000143b08007985 */ /* 0x0001e8000c101906 */
[----:B------:R-:W2:Y:S01]  /*30900*/  LDL.64 R20, [R7+0x80] ;  /* 0x0000800007147983 */ /* 0x000ea20000100a00 */
[----:B------:R-:W-:Y:S06]  /*30910*/  BAR.SYNC.DEFER_BLOCKING 0xf, 0x100 ;  /* 0x03c4000000007b1d */ /* 0x000fec0000010000 */
[----:B------:R-:W3:Y:S04]  /*30920*/  LDL.64 R14, [R7+0x88] ;  /* 0x00008800070e7983 */ /* 0x000ee80000100a00 */
[----:B--2---:R-:W2:Y:S04]  /*30930*/  LD.E.64 R20, desc[UR4][R20.64+0x10] ;  /* 0x0000100414147980 */ /* 0x004ea8000c101b00 */
[----:B--2---:R-:W2:Y:S04]  /*30940*/  LD.E.64 R24, desc[UR6][R20.64+0x8] ;  /* 0x0000080614187980 */ /* 0x004ea8000c101b00 */
[----:B------:R-:W4:Y:S01]  /*30950*/  LD.E.64 R60, desc[UR4][R20.64] ;  /* 0x00000004143c7980 */ /* 0x000f22000c101b00 */
        /* <DEDUP_REMOVED lines=16> */
[----:B--2---:R-:W-:-:S05]  /*30a60*/  MOV R24, R24 ;  /* 0x0000001800187202 */ /* 0x004fca0000000f00 */
[--C-:B----4-:R-:W-:Y:S02]  /*30a70*/  IMAD R61, R61, 0x2, R24.reuse ;  /* 0x000000023d3d7824 */ /* 0x110fe400078e0218 */
[C---:B0-----:R-:W-:Y:S02]  /*30a80*/  IMAD R8, R60.reuse, 0x2, R24 ;  /* 0x000000023c087824 */ /* 0x041fe400078e0218 */
[----:B------:R-:W-:Y:S01]  /*30a90*/  IMAD R60, R60, 0x2, R61 ;  /* 0x000000023c3c7824 */ /* 0x000fe200078e023d */
[----:B------:R-:W-:Y:S04]  /*30aa0*/  STSM.16.M88.4 [R24], R156 ;  /* 0x0000009c18007844 */ /* 0x000fe80000000200 */
[----:B------:R0:W-:Y:S04]  /*30ab0*/  STSM.16.M88.4 [R8], R160 ;  /* 0x000000a008007844 */ /* 0x0001e80000000200 */
[----:B------:R-:W-:Y:S04]  /*30ac0*/  STSM.16.M88.4 [R61], R164 ;  /* 0x000000a43d007844 */ /* 0x000fe80000000200 */
[----:B------:R1:W-:Y:S04]  /*30ad0*/  STSM.16.M88.4 [R60], R168 ;  /* 0x000000a83c007844 */ /* 0x0003e80000000200 */
[----:B---3--:R-:W2:Y:S04]  /*30ae0*/  LD.E R10, desc[UR4][R14.64] ;  /* 0x000000040e0a7980 */ /* 0x008ea8000c101900 */
[----:B0-----:R-:W3:Y:S04]  /*30af0*/  LD.E R8, desc[UR4][R14.64+0x14] ;  /* 0x000014040e087980 */ /* 0x001ee8000c101900 */
[----:B------:R-:W4:Y:S04]  /*30b00*/  LD.E R36, desc[UR4][R14.64+0x44] ;  /* 0x000044040e247980 */ /* 0x000f28000c101900 */
[----:B------:R-:W4:Y:S01]  /*30b10*/  LD.E R50, desc[UR4][R14.64+0x80] ;  /* 0x000080040e327980 */ /* 0x000f22000c101900 */
[----:B------:R-:W-:-:S02]  /*30b20*/  R2UR UR18, R4 ;  /* 0x00000000041272ca */ /* 0x000fc400000e0000 */
[----:B------:R-:W-:Y:S01]  /*30b30*/  R2UR UR19, R5 ;  /* 0x00000000051372ca */ /* 0x000fe200000e0000 */
[----:B------:R-:W4:Y:S04]  /*30b40*/  LD.E R66, desc[UR4][R14.64+0xc0] ;  /* 0x0000c0040e427980 */ /* 0x000f28000c101900 */
        /* <DEDUP_REMOVED lines=11> */
[----:B------:R-:W4:Y:S01]  /*30c00*/  LD.E R86, desc[UR8][R14.64+0x110] ;  /* 0x000110080e567980 */ /* 0x000f22000c101900 */
[----:B------:R-:W-:-:S02]  /*30c10*/  R2UR UR10, R4 ;  /* 0x00000000040a72ca */ /* 0x000fc400000e0000 */
[C---:B------:R-:W-:Y:S01]  /*30c20*/  R2UR UR11, R5.reuse ;  /* 0x00000000050b72ca */ /* 0x040fe200000e0000 */
[----:B------:R-:W4:Y:S01]  /*30c30*/  LD.E R64, desc[UR18][R14.64+0xb4] ;  /* 0x0000b4120e407980 */ /* 0x000f22000c101900 */
[C---:B------:R-:W-:Y:S02]  /*30c40*/  R2UR UR12, R4.reuse ;  /* 0x00000000040c72ca */ /* 0x040fe400000e0000 */
[C---:B------:R-:W-:Y:S01]  /*30c50*/  R2UR UR13, R5.reuse ;  /* 0x00000000050d72ca */ /* 0x040fe200000e0000 */
[----:B------:R-:W4:Y:S01]  /*30c60*/  LD.E R80, desc[UR18][R14.64+0xf4] ;  /* 0x0000f4120e507980 */ /* 0x000f22000c101900 */
[C---:B------:R-:W-:Y:S02]  /*30c70*/  R2UR UR14, R4.reuse ;  /* 0x00000000040e72ca */ /* 0x040fe400000e0000 */
[----:B------:R-:W-:Y:S02]  /*30c80*/  R2UR UR15, R5 ;  /* 0x00000000050f72ca */ /* 0x000fe400000e0000 */
        /* <DEDUP_REMOVED lines=12> */
[----:B-1----:R-:W4:Y:S04]  /*30d50*/  LD.E R60, desc[UR14][R14.64+0xa4] ;  /* 0x0000a40e0e3c7980 */ /* 0x002f28000c101900 */
        /* <DEDUP_REMOVED lines=9> */
[----:B--2---:R-:W-:-:S05]  /*30df0*/  FMUL.FTZ R9, R11, R10 ;  /* 0x0000000a0b097220 */ /* 0x004fca0000410000 */
[----:B------:R3:W-:Y:S02]  /*30e00*/  ST.E desc[UR4][R14.64], R9 ;  /* 0x000000090e007985 */ /* 0x0007e4000c101904 */
[C---:B---3--:R-:W-:Y:S02]  /*30e10*/  FMUL.FTZ R9, R11.reuse, R8 ;  /* 0x000000080b097220 */ /* 0x048fe40000410000 */
[----:B------:R-:W2:Y:S04]  /*30e20*/  LD.E R8, desc[UR18][R14.64+0x134] ;  /* 0x000134120e087980 */ /* 0x000ea8000c101900 */
[----:B------:R4:W-:Y:S02]  /*30e30*/  ST.E desc[UR4][R14.64+0x14], R9 ;  /* 0x000014090e007985 */ /* 0x0009e4000c101904 */
[----:B----4-:R-:W-:-:S05]  /*30e40*/  FMUL.FTZ R9, R11, R36 ;  /* 0x000000240b097220 */ /* 0x010fca0000410000 */
[----:B------:R0:W-:Y:S02]  /*30e50*/  ST.E desc[UR4][R14.64+0x44], R9 ;  /* 0x000044090e007985 */ /* 0x0001e4000c101904 */
[----:B0-----:R-:W-:-:S05]  /*30e60*/  FMUL.FTZ R9, R11, R50 ;  /* 0x000000320b097220 */ /* 0x001fca0000410000 */
[----:B------:R0:W-:Y:S02]  /*30e70*/  ST.E desc[UR4][R14.64+0x80], R9 ;  /* 0x000080090e007985 */ /* 0x0001e4000c101904 */
[----:B0-----:R-:W-:-:S05]  /*30e80*/  FMUL.FTZ R9, R11, R66 ;  /* 0x000000420b097220 */ /* 0x001fca0000410000 */
[----:B------:R0:W-:Y:S02]  /*30e90*/  ST.E desc[UR4][R14.64+0xc0], R9 ;  /* 0x0000c0090e007985 */ /* 0x0001e4000c101904 */
[----:B0-----:R-:W-:-:S05]  /*30ea0*/  FMUL.FTZ R9, R11, R82 ;  /* 0x000000520b097220 */ /* 0x001fca0000410000 */
[----:B------:R2:W-:Y:S02]  /*30eb0*/  ST.E desc[UR4][R14.64+0x100], R9 ;  /* 0x000100090e007985 */ /* 0x0005e4000c101904 */
[C---:B--2---:R-:W-:Y:S02]  /*30ec0*/  FMUL.FTZ R9, R11.reuse, R8 ;  /* 0x000000080b097220 */ /* 0x044fe40000410000 */
[----:B------:R-:W2:Y:S01]  /*30ed0*/  LD.E R8, desc[UR6][R14.64+0x140] ;  /* 0x000140060e087980 */ /* 0x000ea2000c101900 */
[----:B------:R-:W-:-:S05]  /*30ee0*/  FMUL.FTZ R13, R11, R20 ;  /* 0x000000140b0d7220 */ /* 0x000fca0000410000 */
[----:B------:R0:W-:Y:S02]  /*30ef0*/  ST.E desc[UR6][R14.64+0x4], R13 ;  /* 0x0000040d0e007985 */ /* 0x0001e4000c101906 */
[----:B0-----:R-:W-:-:S05]  /*30f00*/  FMUL.FTZ R13, R11, R34 ;  /* 0x000000220b0d7220 */ /* 0x001fca0000410000 */
        /* <DEDUP_REMOVED lines=22> */
[----:B------:R-:W2:Y:S04]  /*31070*/  LD.E R8, desc[UR6][R14.64+0x150] ;  /* 0x000150060e087980 */ /* 0x000ea8000c101900 */
[----:B------:R2:W-:Y:S02]  /*31080*/  ST.E desc[UR4][R14.64+0x134], R9 ;  /* 0x000134090e007985 */ /* 0x0005e4000c101904 */
[----:B--2---:R-:W-:-:S02]  /*31090*/  FMUL.FTZ R9, R11, R8 ;  /* 0x000000080b097220 */ /* 0x004fc40000410000 */
[----:B------:R-:W2:Y:S04]  /*310a0*/  LD.E R8, desc[UR6][R14.64+0x154] ;  /* 0x000154060e087980 */ /* 0x000ea8000c101900 */
        /* <DEDUP_REMOVED lines=57> */
[----:B------:R2:W-:Y:S01]  /*31440*/  ST.E desc[UR4][R14.64+0x1d4], R21 ;  /* 0x0001d4150e007985 */ /* 0x0005e2000c101904 */
[C---:B------:R-:W-:Y:S01]  /*31450*/  FMUL.FTZ R25, R11.reuse, R26 ;  /* 0x0000001a0b197220 */ /* 0x040fe20000410000 */
[C---:B------:R-:W-:Y:S01]  /*31460*/  FMUL.FTZ R27, R11.reuse, R28 ;  /* 0x0000001c0b1b7220 */ /* 0x040fe20000410000 */
[C---:B------:R-:W-:Y:S01]  /*31470*/  FMUL.FTZ R29, R11.reuse, R30 ;  /* 0x0000001e0b1d7220 */ /* 0x040fe20000410000 */
[----:B------:R-:W-:-:S02]  /*31480*/  FMUL.FTZ R31, R11, R32 ;  /* 0x000000200b1f7220 */ /* 0x000fc40000410000 */
[----:B------:R0:W-:Y:S04]  /*31490*/  ST.E desc[UR10][R14.64+0x20], R25 ;  /* 0x000020190e007985 */ /* 0x0001e8000c10190a */
[----:B------:R1:W-:Y:S04]  /*314a0*/  ST.E desc[UR12][R14.64+0x24], R27 ;  /* 0x0000241b0e007985 */ /* 0x0003e8000c10190c */
[----:B------:R3:W-:Y:S01]  /*314b0*/  ST.E desc[UR14][R14.64+0x30], R29 ;  /* 0x0000301d0e007985 */ /* 0x0007e2000c10190e */
[----:B--2---:R-:W-:-:S03]  /*314c0*/  FMUL.FTZ R21, R11, R8 ;  /* 0x000000080b157220 */ /* 0x004fc60000410000 */
[----:B------:R-:W2:Y:S01]  /*314d0*/  LD.E R8, desc[UR6][R14.64+0x1f4] ;  /* 0x0001f4060e087980 */ /* 0x000ea2000c101900 */
[C---:B0-----:R-:W-:Y:S01]  /*314e0*/  FMUL.FTZ R25, R11.reuse, R40 ;  /* 0x000000280b197220 */ /* 0x041fe20000410000 */
[C---:B-1----:R-:W-:Y:S01]  /*314f0*/  FMUL.FTZ R27, R11.reuse, R42 ;  /* 0x0000002a0b1b7220 */ /* 0x042fe20000410000 */
[C---:B---3--:R-:W-:Y:S01]  /*31500*/  FMUL.FTZ R29, R11.reuse, R44 ;  /* 0x0000002c0b1d7220 */ /* 0x048fe20000410000 */
[----:B------:R0:W-:Y:S04]  /*31510*/  ST.E desc[UR16][R14.64+0x34], R31 ;  /* 0x0000341f0e007985 */ /* 0x0001e8000c101910 */
[----:B------:R1:W-:Y:S01]  /*31520*/  ST.E desc[UR10][R14.64+0x54], R25 ;  /* 0x000054190e007985 */ /* 0x0003e2000c10190a */
[----:B0-----:R-:W-:-:S03]  /*31530*/  FMUL.FTZ R31, R11, R48 ;  /* 0x000000300b1f7220 */ /* 0x001fc60000410000 */
[----:B------:R0:W-:Y:S01]  /*31540*/  ST.E desc[UR12][R14.64+0x60], R27 ;  /* 0x0000601b0e007985 */ /* 0x0001e2000c10190c */
[----:B-1----:R-:W-:-:S03]  /*31550*/  FMUL.FTZ R25, R11, R54 ;  /* 0x000000360b197220 */ /* 0x002fc60000410000 */
[----:B------:R1:W-:Y:S04]  /*31560*/  ST.E desc[UR14][R14.64+0x64], R29 ;  /* 0x0000641d0e007985 */ /* 0x0003e8000c10190e */
[----:B------:R3:W-:Y:S01]  /*31570*/  ST.E desc[UR16][R14.64+0x74], R31 ;  /* 0x0000741f0e007985 */ /* 0x0007e2000c101910 */
[C---:B0-----:R-:W-:Y:S01]  /*31580*/  FMUL.FTZ R27, R11.reuse, R58 ;  /* 0x0000003a0b1b7220 */ /* 0x041fe20000410000 */
[C---:B-1----:R-:W-:Y:S01]  /*31590*/  FMUL.FTZ R29, R11.reuse, R60 ;  /* 0x0000003c0b1d7220 */ /* 0x042fe20000410000 */
[C---:B---3--:R-:W-:Y:S01]  /*315a0*/  FMUL.FTZ R31, R11.reuse, R62 ;  /* 0x0000003e0b1f7220 */ /* 0x048fe20000410000 */
[----:B------:R0:W-:Y:S01]  /*315b0*/  ST.E desc[UR10][R14.64+0x90], R25 ;  /* 0x000090190e007985 */ /* 0x0001e2000c10190a */
[----:B------:R-:W-:-:S03]  /*315c0*/  FMUL.FTZ R33, R11, R64 ;  /* 0x000000400b217220 */ /* 0x000fc60000410000 */
[----:B------:R1:W-:Y:S04]  /*315d0*/  ST.E desc[UR12][R14.64+0xa0], R27 ;  /* 0x0000a01b0e007985 */ /* 0x0003e8000c10190c */
[----:B------:R3:W-:Y:S04]  /*315e0*/  ST.E desc[UR14][R14.64+0xa4], R29 ;  /* 0x0000a41d0e007985 */ /* 0x0007e8000c10190e */
[----:B------:R4:W-:Y:S01]  /*315f0*/  ST.E desc[UR16][R14.64+0xb0], R31 ;  /* 0x0000b01f0e007985 */ /* 0x0009e2000c101910 */
[C---:B0-----:R-:W-:Y:S01]  /*31600*/  FMUL.FTZ R25, R11.reuse, R72 ;  /* 0x000000480b197220 */ /* 0x041fe20000410000 */
[C---:B-1----:R-:W-:Y:S01]  /*31610*/  FMUL.FTZ R27, R11.reuse, R74 ;  /* 0x0000004a0b1b7220 */ /* 0x042fe20000410000 */
[C---:B---3--:R-:W-:Y:S01]  /*31620*/  FMUL.FTZ R29, R11.reuse, R76 ;  /* 0x0000004c0b1d7220 */ /* 0x048fe20000410000 */
[C---:B----4-:R-:W-:Y:S01]  /*31630*/  FMUL.FTZ R31, R11.reuse, R78 ;  /* 0x0000004e0b1f7220 */ /* 0x050fe20000410000 */
[----:B------:R0:W-:Y:S04]  /*31640*/  ST.E desc[UR18][R14.64+0xb4], R33 ;  /* 0x0000b4210e007985 */ /* 0x0001e8000c101912 */
[----:B------:R1:W-:Y:S04]  /*31650*/  ST.E desc[UR10][R14.64+0xd4], R25 ;  /* 0x0000d4190e007985 */ /* 0x0003e8000c10190a */
[----:B------:R3:W-:Y:S04]  /*31660*/  ST.E desc[UR12][R14.64+0xe0], R27 ;  /* 0x0000e01b0e007985 */ /* 0x0007e8000c10190c */
[----:B------:R4:W-:Y:S01]  /*31670*/  ST.E desc[UR14][R14.64+0xe4], R29 ;  /* 0x0000e41d0e007985 */ /* 0x0009e2000c10190e */
[----:B0-----:R-:W-:-:S03]  /*31680*/  FMUL.FTZ R33, R11, R80 ;  /* 0x000000500b217220 */ /* 0x001fc60000410000 */
[----:B------:R0:W-:Y:S01]  /*31690*/  ST.E desc[UR16][R14.64+0xf0], R31 ;  /* 0x0000f01f0e007985 */ /* 0x0001e2000c101910 */
[C---:B-1----:R-:W-:Y:S01]  /*316a0*/  FMUL.FTZ R25, R11.reuse, R88 ;  /* 0x000000580b197220 */ /* 0x042fe20000410000 */
[C---:B---3--:R-:W-:Y:S01]  /*316b0*/  FMUL.FTZ R27, R11.reuse, R90 ;  /* 0x0000005a0b1b7220 */ /* 0x048fe20000410000 */
[C---:B----4-:R-:W-:Y:S01]  /*316c0*/  FMUL.FTZ R29, R11.reuse, R92 ;  /* 0x0000005c0b1d7220 */ /* 0x050fe20000410000 */
[C---:B0-----:R-:W-:Y:S01]  /*316d0*/  FMUL.FTZ R31, R11.reuse, R94 ;  /* 0x0000005e0b1f7220 */ /* 0x041fe20000410000 */
[----:B------:R0:W-:Y:S04]  /*316e0*/  ST.E desc[UR4][R14.64+0x1e0], R9 ;  /* 0x0001e0090e007985 */ /* 0x0001e8000c101904 */
[----:B------:R1:W-:Y:S04]  /*316f0*/  ST.E desc[UR4][R14.64+0x1e4], R13 ;  /* 0x0001e40d0e007985 */ /* 0x0003e8000c101904 */
[----:B0-----:R-:W3:Y:S04]  /*31700*/  LD.E R9, desc[UR6][R14.64+0x8] ;  /* 0x000008060e097980 */ /* 0x001ee8000c101900 */
[----:B-1----:R-:W4:Y:S01]  /*31710*/  LD.E R13, desc[UR6][R14.64+0xc] ;  /* 0x00000c060e0d7980 */ /* 0x002f22000c101900 */
[----:B--2---:R-:W-:-:S05]  /*31720*/  FMUL.FTZ R11, R11, R8 ;  /* 0x000000080b0b7220 */ /* 0x004fca0000410000 */
[----:B------:R0:W-:Y:S04]  /*31730*/  ST.E desc[UR4][R14.64+0x1f4], R11 ;  /* 0x0001f40b0e007985 */ /* 0x0001e8000c101904 */
[----:B0-----:R-:W2:Y:S01]  /*31740*/  LD.E R11, desc[UR6][R14.64+0x18] ;  /* 0x000018060e0b7980 */ /* 0x001ea2000c101900 */
[C---:B---3--:R-:W-:Y:S01]  /*31750*/  FMUL.FTZ R9, R12.reuse, R9 ;  /* 0x000000090c097220 */ /* 0x048fe20000410000 */
[----:B----4-:R-:W-:-:S04]  /*31760*/  FMUL.FTZ R13, R12, R13 ;  /* 0x0000000d0c0d7220 */ /* 0x010fc80000410000 */
        /* <DEDUP_REMOVED lines=60> */
[----:B0-----:R-:W2:Y:S04]  /*31b30*/  LD.E R11, desc[UR6][R14.64+0xbc] ;  /* 0x0000bc060e0b7980 */ /* 0x001ea8000c101900 */
[----:B------:R-:W-:Y:S04]  /*31b40*/  ST.E desc[UR18][R14.64+0xf4], R33 ;  /* 0x0000f4210e007985 */ /* 0x000fe8000c101912 */
[----:B------:R-:W-:Y:S04]  /*31b50*/  ST.E desc[UR10][R14.64+0x114], R25 ;  /* 0x000114190e007985 */ /* 0x000fe8000c10190a */
[----:B------:R-:W-:Y:S04]  /*31b60*/  ST.E desc[UR12][R14.64+0x120], R27 ;  /* 0x0001201b0e007985 */ /* 0x000fe8000c10190c */
[----:B------:R-:W-:Y:S04]  /*31b70*/  ST.E desc[UR14][R14.64+0x124], R29 ;  /* 0x0001241d0e007985 */ /* 0x000fe8000c10190e */
[----:B------:R-:W-:Y:S04]  /*31b80*/  ST.E desc[UR16][R14.64+0x130], R31 ;  /* 0x0001301f0e007985 */ /* 0x000fe8000c101910 */
[----:B------:R-:W-:Y:S01]  /*31b90*/  ST.E desc[UR4][R14.64+0x1f0], R21 ;  /* 0x0001f0150e007985 */ /* 0x000fe2000c101904 */
[C---:B---3--:R-:W-:Y:S01]  /*31ba0*/  FMUL.FTZ R9, R12.reuse, R9 ;  /* 0x000000090c097220 */ /* 0x048fe20000410000 */
[----:B----4-:R-:W-:-:S04]  /*31bb0*/  FMUL.FTZ R13, R12, R13 ;  /* 0x0000000d0c0d7220 */ /* 0x010fc80000410000 */
[----:B------:R0:W-:Y:S04]  /*31bc0*/  ST.E desc[UR4][R14.64+0xac], R9 ;  /* 0x0000ac090e007985 */ /* 0x0001e8000c101904 */
[----:B------:R1:W-:Y:S01]  /*31bd0*/  ST.E desc[UR4][R14.64+0xb8], R13 ;  /* 0x0000b80d0e007985 */ /* 0x0003e2000c101904 */
[----:B--2---:R-:W-:-:S05]  /*31be0*/  FMUL.FTZ R11, R12, R11 ;  /* 0x0000000b0c0b7220 */ /* 0x004fca0000410000 */
[----:B------:R2:W-:Y:S04]  /*31bf0*/  ST.E desc[UR4][R14.64+0xbc], R11 ;  /* 0x0000bc0b0e007985 */ /* 0x0005e8000c101904 */
[----:B0-----:R-:W3:Y:S02]  /*31c00*/  LD.E R9, desc[UR6][R14.64+0xc8] ;  /* 0x0000c8060e097980 */ /* 0x001ee4000c101900 */
[----:B---3--:R-:W-:-:S05]  /*31c10*/  FMUL.FTZ R9, R12, R9 ;  /* 0x000000090c097220 */ /* 0x008fca0000410000 */
[----:B------:R0:W-:Y:S04]  /*31c20*/  ST.E desc[UR4][R14.64+0xc8], R9 ;  /* 0x0000c8090e007985 */ /* 0x0001e8000c101904 */
[----:B-1----:R-:W3:Y:S02]  /*31c30*/  LD.E R13, desc[UR6][R14.64+0xcc] ;  /* 0x0000cc060e0d7980 */ /* 0x002ee4000c101900 */
[----:B---3--:R-:W-:-:S05]  /*31c40*/  FMUL.FTZ R13, R12, R13 ;  /* 0x0000000d0c0d7220 */ /* 0x008fca0000410000 */
[----:B------:R1:W-:Y:S04]  /*31c50*/  ST.E desc[UR4][R14.64+0xcc], R13 ;  /* 0x0000cc0d0e007985 */ /* 0x0003e8000c101904 */
[----:B--2---:R-:W2:Y:S02]  /*31c60*/  LD.E R11, desc[UR6][R14.64+0xd8] ;  /* 0x0000d8060e0b7980 */ /* 0x004ea4000c101900 */
        /* <DEDUP_REMOVED lines=109> */
[----:B------:R-:W-:Y:S04]  /*32340*/  ST.E desc[UR4][R14.64+0x1f8], R21 ;  /* 0x0001f8150e007985 */ /* 0x000fe8000c101904 */
[----:B0-----:R-:W2:Y:S02]  /*32350*/  LD.E R9, desc[UR6][R14.64+0x1fc] ;  /* 0x0001fc060e097980 */ /* 0x001ea4000c101900 */
[----:B--2---:R-:W-:-:S05]  /*32360*/  FMUL.FTZ R25, R12, R9 ;  /* 0x000000090c197220 */ /* 0x004fca0000410000 */
[----:B------:R0:W-:Y:S04]  /*32370*/  ST.E desc[UR4][R14.64+0x1fc], R25 ;  /* 0x0001fc190e007985 */ /* 0x0001e8000c101904 */
[----:B------:R-:W2:Y:S04]  /*32380*/  LDL.64 R8, [R7+0x88] ;  /* 0x0000880007087983 */ /* 0x000ea80000100a00 */
[----:B-1----:R-:W3:Y:S04]  /*32390*/  LDL.64 R12, [R7] ;  /* 0x00000000070c7983 */ /* 0x002ee80000100a00 */
[----:B------:R-:W4:Y:S04]  /*323a0*/  LDL.64 R10, [R7+0x90] ;  /* 0x00009000070a7983 */ /* 0x000f280000100a00 */
[----:B--2---:R-:W2:Y:S04]  /*323b0*/  LD.E R27, desc[UR4][R8.64] ;  /* 0x00000004081b7980 */ /* 0x004ea8000c101900 */
[----:B---3--:R-:W3:Y:S04]  /*323c0*/  LD.E R13, desc[UR6][R12.64] ;  /* 0x000000060c0d7980 */ /* 0x008ee8000c101900 */
[----:B----4-:R-:W3:Y:S04]  /*323d0*/  LD.E.64 R10, desc[UR4][R10.64] ;  /* 0x000000040a0a7980 */ /* 0x010ee8000c101b00 */
[----:B--2---:R1:W-:Y:S04]  /*323e0*/  ST.E desc[UR8][R8.64], R27 ;  /* 0x0000001b08007985 */ /* 0x0043e8000c101908 */
[----:B0-----:R-:W2:Y:S04]  /*323f0*/  LD.E R15, desc[UR10][R8.64+0x4] ;  /* 0x0000040a080f7980 */ /* 0x001ea8000c101900 */
[----:B--2---:R0:W-:Y:S04]  /*32400*/  ST.E desc[UR4][R8.64+0x4], R15 ;  /* 0x0000040f08007985 */ /* 0x0041e8000c101904 */
[----:B------:R-:W2:Y:S04]  /*32410*/  LD.E R21, desc[UR6][R8.64+0x8] ;  /* 0x0000080608157980 */ /* 0x000ea8000c101900 */
[----:B--2---:R2:W-:Y:S04]  /*32420*/  ST.E desc[UR4][R8.64+0x8], R21 ;  /* 0x0000081508007985 */ /* 0x0045e8000c101904 */
[----:B------:R-:W4:Y:S04]  /*32430*/  LD.E R25, desc[UR6][R8.64+0xc] ;  /* 0x00000c0608197980 */ /* 0x000f28000c101900 */
[----:B----4-:R4:W-:Y:S04]  /*32440*/  ST.E desc[UR4][R8.64+0xc], R25 ;  /* 0x00000c1908007985 */ /* 0x0109e8000c101904 */
[----:B-1----:R-:W3:Y:S04]  /*32450*/  LD.E R27, desc[UR6][R8.64+0x10] ;  /* 0x00001006081b7980 */ /* 0x002ee8000c101900 */
[----:B---3--:R1:W-:Y:S04]  /*32460*/  ST.E desc[UR4][R8.64+0x10], R27 ;  /* 0x0000101b08007985 */ /* 0x0083e8000c101904 */
[----:B0-----:R-:W3:Y:S04]  /*32470*/  LD.E R15, desc[UR6][R8.64+0x14] ;  /* 0x00001406080f7980 */ /* 0x001ee8000c101900 */
[----:B---3--:R0:W-:Y:S04]  /*32480*/  ST.E desc[UR4][R8.64+0x14], R15 ;  /* 0x0000140f08007985 */ /* 0x0081e8000c101904 */
[----:B--2---:R-:W2:Y:S04]  /*32490*/  LD.E R21, desc[UR6][R8.64+0x18] ;  /* 0x0000180608157980 */ /* 0x004ea8000c101900 */
[----:B--2---:R2:W-:Y:S04]  /*324a0*/  ST.E desc[UR4][R8.64+0x18], R21 ;  /* 0x0000181508007985 */ /* 0x0045e8000c101904 */
[----:B----4-:R-:W3:Y:S04]  /*324b0*/  LD.E R25, desc[UR6][R8.64+0x1c] ;  /* 0x00001c0608197980 */ /* 0x010ee8000c101900 */
[----:B---3--:R3:W-:Y:S04]  /*324c0*/  ST.E desc[UR4][R8.64+0x1c], R25 ;  /* 0x00001c1908007985 */ /* 0x0087e8000c101904 */
[----:B-1----:R-:W4:Y:S04]  /*324d0*/  LD.E R27, desc[UR6][R8.64+0x20] ;  /* 0x00002006081b7980 */ /* 0x002f28000c101900 */
[----:B----4-:R1:W-:Y:S04]  /*324e0*/  ST.E desc[UR4][R8.64+0x20], R27 ;  /* 0x0000201b08007985 */ /* 0x0103e8000c101904 */
[----:B0-----:R-:W4:Y:S04]  /*324f0*/  LD.E R15, desc[UR6][R8.64+0x24] ;  /* 0x00002406080f7980 */ /* 0x001f28000c101900 */
[----:B----4-:R0:W-:Y:S04]  /*32500*/  ST.E desc[UR4][R8.64+0x24], R15 ;  /* 0x0000240f08007985 */ /* 0x0101e8000c101904 */
[----:B--2---:R-:W2:Y:S04]  /*32510*/  LD.E R21, desc[UR6][R8.64+0x28] ;  /* 0x0000280608157980 */ /* 0x004ea8000c101900 */
[----:B--2---:R2:W-:Y:S04]  /*32520*/  ST.E desc[UR4][R8.64+0x28], R21 ;  /* 0x0000281508007985 */ /* 0x0045e8000c101904 */
[----:B---3--:R-:W3:Y:S04]  /*32530*/  LD.E R25, desc[UR6][R8.64+0x2c] ;  /* 0x00002c0608197980 */ /* 0x008ee8000c101900 */
        /* <DEDUP_REMOVED lines=226> */
[----:B----4-:R-:W-:Y:S04]  /*33360*/  ST.E desc[UR4][R8.64+0x1f0], R27 ;  /* 0x0001f01b08007985 */ /* 0x010fe8000c101904 */
[----:B0-----:R-:W4:Y:S04]  /*33370*/  LD.E R15, desc[UR6][R8.64+0x1f4] ;  /* 0x0001f406080f7980 */ /* 0x001f28000c101900 */
[----:B----4-:R-:W-:Y:S04]  /*33380*/  ST.E desc[UR4][R8.64+0x1f4], R15 ;  /* 0x0001f40f08007985 */ /* 0x010fe8000c101904 */
[----:B--2---:R-:W2:Y:S01]  /*33390*/  LD.E R21, desc[UR6][R8.64+0x1f8] ;  /* 0x0001f80608157980 */ /* 0x004ea2000c101900 */
[----:B------:R-:W-:-:S02]  /*333a0*/  R2UR UR20, R4 ;  /* 0x00000000041472ca */ /* 0x000fc400000e0000 */
[C---:B------:R-:W-:Y:S02]  /*333b0*/  R2UR UR21, R5.reuse ;  /* 0x00000000051572ca */ /* 0x040fe400000e0000 */
[C---:B------:R-:W-:Y:S02]  /*333c0*/  R2UR UR22, R4.reuse ;  /* 0x00000000041672ca */ /* 0x040fe400000e0000 */
[C---:B------:R-:W-:Y:S02]  /*333d0*/  R2UR UR23, R5.reuse ;  /* 0x00000000051772ca */ /* 0x040fe400000e0000 */
[C---:B------:R-:W-:Y:S02]  /*333e0*/  R2UR UR24, R4.reuse ;  /* 0x00000000041872ca */ /* 0x040fe400000e0000 */
[----:B------:R-:W-:Y:S01]  /*333f0*/  R2UR UR25, R5 ;  /* 0x00000000051972ca */ /* 0x000fe200000e0000 */
[----:B--2---:R-:W-:Y:S04]  /*33400*/  ST.E desc[UR4][R8.64+0x1f8], R21 ;  /* 0x0001f81508007985 */ /* 0x004fe8000c101904 */
[----:B---3--:R-:W2:Y:S01]  /*33410*/  LD.E R25, desc[UR6][R8.64+0x1fc] ;  /* 0x0001fc0608197980 */ /* 0x008ea2000c101900 */
[----:B------:R-:W-:-:S02]  /*33420*/  R2UR UR26, R4 ;  /* 0x00000000041a72ca */ /* 0x000fc400000e0000 */
[C---:B------:R-:W-:Y:S02]  /*33430*/  R2UR UR27, R5.reuse ;  /* 0x00000000051b72ca */ /* 0x040fe400000e0000 */
[C---:B------:R-:W-:Y:S02]  /*33440*/  R2UR UR28, R4.reuse ;  /* 0x00000000041c72ca */ /* 0x040fe400000e0000 */
[C---:B------:R-:W-:Y:S02]  /*33450*/  R2UR UR29, R5.reuse ;  /* 0x00000000051d72ca */ /* 0x040fe400000e0000 */
[C---:B------:R-:W-:Y:S02]  /*33460*/  R2UR UR30, R4.reuse ;  /* 0x00000000041e72ca */ /* 0x040fe400000e0000 */
[----:B------:R-:W-:Y:S02]  /*33470*/  R2UR UR31, R5 ;  /* 0x00000000051f72ca */ /* 0x000fe400000e0000 */
        /* <DEDUP_REMOVED lines=22> */
[----:B------:R-:W-:Y:S02]  /*335e0*/  R2UR UR58, R4 ;  /* 0x00000000043a72ca */ /* 0x000fe400000e0000 */
[----:B------:R-:W-:Y:S01]  /*335f0*/  R2UR UR59, R5 ;  /* 0x00000000053b72ca */ /* 0x000fe200000e0000 */
[----:B--2---:R0:W-:Y:S04]  /*33600*/  ST.E desc[UR4][R8.64+0x1fc], R25 ;  /* 0x0001fc1908007985 */ /* 0x0041e8000c101904 */
[----:B------:R-:W2:Y:S04]  /*33610*/  LD.E R24, desc[UR6][R8.64] ;  /* 0x0000000608187980 */ /* 0x000ea8000c101900 */
[----:B------:R-:W2:Y:S04]  /*33620*/  LD.E R26, desc[UR10][R8.64+0x8] ;  /* 0x0000080a081a7980 */ /* 0x000ea8000c101900 */
[----:B0-----:R-:W2:Y:S04]  /*33630*/  LD.E R25, desc[UR8][R8.64+0x4] ;  /* 0x0000040808197980 */ /* 0x001ea8000c101900 */
[----:B------:R-:W2:Y:S04]  /*33640*/  LD.E R27, desc[UR12][R8.64+0xc] ;  /* 0x00000c0c081b7980 */ /* 0x000ea8000c101900 */
        /* <DEDUP_REMOVED lines=123> */
[----:B------:R-:W2:Y:S01]  /*33e00*/  LD.E R151, desc[UR56][R8.64+0x1fc] ;  /* 0x0001fc3808977980 */ /* 0x000ea2000c101900 */
[----:B------:R-:W-:Y:S01]  /*33e10*/  IMAD R10, R13, 0x1000, R10 ;  /* 0x000010000d0a7824 */ /* 0x000fe200078e020a */
[----:B------:R-:W-:-:S04]  /*33e20*/  R2UR UR7, R11 ;  /* 0x000000000b0772ca */ /* 0x000fc800000e0000 */
[----:B------:R-:W-:Y:S02]  /*33e30*/  R2UR UR6, R10 ;  /* 0x000000000a0672ca */ /* 0x000fe400000e0000 */
        /* <DEDUP_REMOVED lines=48> */
[----:B------:R-:W-:Y:S02]  /*34140*/  R2UR UR14, R4 ;  /* 0x00000000040e72ca */ /* 0x000fe400000e0000 */
[----:B------:R-:W-:Y:S01]  /*34150*/  R2UR UR15, R5 ;  /* 0x00000000050f72ca */ /* 0x000fe200000e0000 */
[----:B--2---:R-:W-:-:S06]  /*34160*/  WARPGROUP.ARRIVE ;  /* 0x00000000000079c5 */ /* 0x004fcc0000000000 */
[----:B------:R-:W-:Y:S01]  /*34170*/  HGMMA.64x256x16.F32.BF16 R24, R156, gdesc[UR4].tnspB, R24, gsb0 ;  /* 0x43e000049c187df0 */ /* 0x000fe20008001818 */
[----:B------:R-:W-:Y:S02]  /*34180*/  VIADD R12, R10, 0x80 ;  /* 0x000000800a0c7836 */ /* 0x000fe40000000000 */
[----:B------:R-:W-:-:S03]  /*34190*/  IMAD.MOV.U32 R13, RZ, RZ, R11 ;  /* 0x000000ffff0d7224 */ /* 0x000fc600078e000b */
[----:B------:R-:W-:Y:S02]  /*341a0*/  R2UR UR6, R12 ;  /* 0x000000000c0672ca */ /* 0x000fe400000e0000 */
[----:B------:R-:W-:Y:S01]  /*341b0*/  R2UR UR7, R13 ;  /* 0x000000000d0772ca */ /* 0x000fe200000e0000 */
[----:B------:R-:W-:Y:S02]  /*341c0*/  WARPGROUP.DEPBAR.LE gsb0, 0x0 ;  /* 0x00008000000079c5 */ /* 0x000fe40000010000 */
[----:B------:R-:W-:Y:S04]  /*341d0*/  ST.E desc[UR12][R8.64], R24 ;  /* 0x0000001808007985 */ /* 0x000fe8000c10190c */
[----:B------:R-:W-:Y:S04]  /*341e0*/  ST.E desc[UR58][R8.64+0x4], R25 ;  /* 0x0000041908007985 */ /* 0x000fe8000c10193a */
[----:B------:R-:W-:Y:S04]  /*341f0*/  ST.E desc[UR56][R8.64+0x8], R26 ;  /* 0x0000081a08007985 */ /* 0x000fe8000c101938 */
[----:B------:R-:W-:Y:S04]  /*34200*/  ST.E desc[UR10][R8.64+0xc], R27 ;  /* 0x00000c1b08007985 */ /* 0x000fe8000c10190a */
[----:B------:R-:W-:Y:S04]  /*34210*/  ST.E desc[UR8][R8.64+0x10], R28 ;  /* 0x0000101c08007985 */ /* 0x000fe8000c101908 */
[----:B------:R-:W-:Y:S04]  /*34220*/  ST.E desc[UR4][R8.64+0x14], R29 ;  /* 0x0000141d08007985 */ /* 0x000fe8000c101904 */
[----:B------:R-:W-:Y:S04]  /*34230*/  ST.E desc[UR54][R8.64+0x18], R30 ;  /* 0x0000181e08007985 */ /* 0x000fe8000c101936 */
[----:B------:R-:W-:Y:S04]  /*34240*/  ST.E desc[UR52][R8.64+0x1c], R31 ;  /* 0x00001c1f08007985 */ /* 0x000fe8000c101934 */
[----:B------:R-:W-:Y:S01]  /*34250*/  ST.E desc[UR50][R8.64+0x20], R32 ;  /* 0x0000202008007985 */ /* 0x000fe2000c101932 */
[----:B------:R-:W-:-:S03]  /*34260*/  R2UR UR12, R4 ;  /* 0x00000000040c72ca */ /* 0x000fc600000e0000 */
[----:B------:R-:W-:Y:S01]  /*34270*/  ST.E desc[UR48][R8.64+0x24], R33 ;  /* 0x0000242108007985 */ /* 0x000fe2000c101930 */
[----:B------:R-:W-:-:S03]  /*34280*/  R2UR UR13, R5 ;  /* 0x00000000050d72ca */ /* 0x000fc600000e0000 */
[----:B------:R-:W-:Y:S01]  /*34290*/  ST.E desc[UR46][R8.64+0x28], R34 ;  /* 0x0000282208007985 */ /* 0x000fe2000c10192e */
[----:B------:R-:W-:-:S03]  /*342a0*/  R2UR UR58, R4 ;  /* 0x00000000043a72ca */ /* 0x000fc600000e0000 */
[----:B------:R-:W-:Y:S01]  /*342b0*/  ST.E desc[UR44][R8.64+0x2c], R35 ;  /* 0x00002c2308007985 */ /* 0x000fe2000c10192c */
[----:B------:R-:W-:-:S03]  /*342c0*/  R2UR UR59, R5 ;  /* 0x00000000053b72ca */ /* 0x000fc600000e0000 */
[----:B------:R-:W-:Y:S01]  /*342d0*/  ST.E desc[UR42][R8.64+0x30], R36 ;  /* 0x0000302408007985 */ /* 0x000fe2000c10192a */
[C---:B------:R-:W-:Y:S02]  /*342e0*/  R2UR UR56, R4.reuse ;  /* 0x00000000043872ca */ /* 0x040fe400000e0000 */
[C---:B------:R-:W-:Y:S01]  /*342f0*/  R2UR UR57, R5.reuse ;  /* 0x00000000053972ca */ /* 0x040fe200000e0000 */
[----:B------:R-:W-:Y:S01]  /*34300*/  ST.E desc[UR38][R8.64+0x34], R37 ;  /* 0x0000342508007985 */ /* 0x000fe2000c101926 */
[C---:B------:R-:W-:Y:S02]  /*34310*/  R2UR UR10, R4.reuse ;  /* 0x00000000040a72ca */ /* 0x040fe400000e0000 */
[C---:B------:R-:W-:Y:S01]  /*34320*/  R2UR UR11, R5.reuse ;  /* 0x00000000050b72ca */ /* 0x040fe200000e0000 */
[----:B------:R-:W-:Y:S01]  /*34330*/  ST.E desc[UR34][R8.64+0x38], R38 ;  /* 0x0000382608007985 */ /* 0x000fe2000c101922 */
[C---:B------:R-:W-:Y:S02]  /*34340*/  R2UR UR8, R4.reuse ;  /* 0x00000000040872ca */ /* 0x040fe400000e0000 */
[----:B------:R-:W-:Y:S01]  /*34350*/  R2UR UR9, R5 ;  /* 0x00000000050972ca */ /* 0x000fe200000e0000 */
[----:B------:R-:W-:Y:S01]  /*34360*/  ST.E desc[UR32][R8.64+0x3c], R39 ;  /* 0x00003c2708007985 */ /* 0x000fe2000c101920 */
[----:B------:R-:W-:-:S02]  /*34370*/  R2UR UR4, R4 ;  /* 0x00000000040472ca */ /* 0x000fc400000e0000 */
        /* <DEDUP_REMOVED lines=290> */
[----:B------:R-:W-:Y:S02]  /*355a0*/  R2UR UR56, R4 ;  /* 0x00000000043872ca */ /* 0x000fe400000e0000 */
[----:B------:R-:W-:Y:S01]  /*355b0*/  R2UR UR57, R5 ;  /* 0x00000000053972ca */ /* 0x000fe200000e0000 */
        /* <DEDUP_REMOVED lines=14> */
[----:B------:R0:W-:Y:S02]  /*356a0*/  ST.E desc[UR56][R8.64+0x1fc], R151 ;  /* 0x0001fc9708007985 */ /* 0x0001e4000c101938 */
[----:B0-----:R-:W-:-:S06]  /*356b0*/  WARPGROUP.ARRIVE ;  /* 0x00000000000079c5 */ /* 0x001fcc0000000000 */
[----:B------:R-:W-:Y:S01]  /*356c0*/  HGMMA.64x256x16.F32.BF16 R24, R160, gdesc[UR4].tnspB, R24, gsb0 ;  /* 0x43e00004a0187df0 */ /* 0x000fe20008001818 */
        /* <DEDUP_REMOVED lines=48> */
[----:B------:R-:W-:Y:S02]  /*359d0*/  R2UR UR14, R4 ;  /* 0x00000000040e72ca */ /* 0x000fe400000e0000 */
[----:B------:R-:W-:Y:S01]  /*359e0*/  R2UR UR15, R5 ;  /* 0x00000000050f72ca */ /* 0x000fe200000e0000 */
        /* <DEDUP_REMOVED lines=391> */
[----:B------:R-:W-:Y:S01]  /*37260*/  VIADD R10, R10, 0x180 ;  /* 0x000001800a0a7836 */ /* 0x000fe20000000000 */
[----:B------:R-:W-:-:S04]  /*37270*/  R2UR UR7, R11 ;  /* 0x000000000b0772ca */ /* 0x000fc800000e0000 */
        /* <DEDUP_REMOVED lines=359> */
[----:B------:R-:W-:Y:S01]  /*388f0*/  R2UR UR25, R5 ;  /* 0x00000000051972ca */ /* 0x000fe200000e0000 */
[----:B------:R-:W-:Y:S02]  /*38900*/  WARPGROUP.DEPBAR.LE gsb0, 0x0 ;  /* 0x00008000000079c5 */ /* 0x000fe40000010000 */
[----:B------:R-:W-:Y:S01]  /*38910*/  ST.E desc[UR4][R8.64], R24 ;  /* 0x0000001808007985 */ /* 0x000fe2000c101904 */
[----:B------:R-:W-:-:S02]  /*38920*/  R2UR UR4, R4 ;  /* 0x00000000040472ca */ /* 0x000fc400000e0000 */
[----:B------:R-:W-:Y:S01]  /*38930*/  R2UR UR5, R5 ;  /* 0x00000000050572ca */ /* 0x000fe200000e0000 */
[----:B------:R-:W-:Y:S04]  /*38940*/  ST.E desc[UR6][R8.64+0x4], R25 ;  /* 0x0000041908007985 */ /* 0x000fe8000c101906 */
[----:B------:R-:W-:Y:S04]  /*38950*/  ST.E desc[UR8][R8.64+0x8], R26 ;  /* 0x0000081a08007985 */ /* 0x000fe8000c101908 */
[----:B------:R-:W-:Y:S01]  /*38960*/  ST.E desc[UR10][R8.64+0xc], R27 ;  /* 0x00000c1b08007985 */ /* 0x000fe2000c10190a */
[----:B------:R-:W-:-:S03]  /*38970*/  R2UR UR6, R4 ;  /* 0x00000000040672ca */ /* 0x000fc600000e0000 */
[----:B------:R-:W-:Y:S01]  /*38980*/  ST.E desc[UR12][R8.64+0x10], R28 ;  /* 0x0000101c08007985 */ /* 0x000fe2000c10190c */
[----:B------:R-:W-:-:S03]  /*38990*/  R2UR UR7, R5 ;  /* 0x00000000050772ca */ /* 0x000fc600000e0000 */
        /* <DEDUP_REMOVED lines=21> */
[C---:B------:R-:W-:Y:S02]  /*38af0*/  R2UR UR20, R4.reuse ;  /* 0x00000000041472ca */ /* 0x040fe400000e0000 */
[----:B------:R-:W-:Y:S01]  /*38b00*/  R2UR UR21, R5 ;  /* 0x00000000051572ca */ /* 0x000fe200000e0000 */
[----:B------:R-:W-:Y:S01]  /*38b10*/  ST.E desc[UR6][R8.64+0x30], R36 ;  /* 0x0000302408007985 */ /* 0x000fe2000c101906 */
[----:B------:R-:W-:-:S02]  /*38b20*/  R2UR UR22, R4 ;  /* 0x00000000041672ca */ /* 0x000fc400000e0000 */
[C---:B------:R-:W-:Y:S02]  /*38b30*/  R2UR UR23, R5.reuse ;  /* 0x00000000051772ca */ /* 0x040fe400000e0000 */
[C---:B------:R-:W-:Y:S02]  /*38b40*/  R2UR UR24, R4.reuse ;  /* 0x00000000041872ca */ /* 0x040fe400000e0000 */
[C---:B------:R-:W-:Y:S02]  /*38b50*/  R2UR UR25, R5.reuse ;  /* 0x00000000051972ca */ /* 0x040fe400000e0000 */
[C---:B------:R-:W-:Y:S02]  /*38b60*/  R2UR UR6, R4.reuse ;  /* 0x00000000040672ca */ /* 0x040fe400000e0000 */
[----:B------:R-:W-:Y:S01]  /*38b70*/  R2UR UR7, R5 ;  /* 0x00000000050772ca */ /* 0x000fe200000e0000 */
[----:B------:R-:W-:Y:S01]  /*38b80*/  ST.E desc[UR8][R8.64+0x34], R37 ;  /* 0x0000342508007985 */ /* 0x000fe2000c101908 */
[----:B------:R-:W-:-:S02]  /*38b90*/  R2UR UR8, R4 ;  /* 0x00000000040872ca */ /* 0x000fc400000e0000 */
[----:B------:R-:W-:Y:S01]  /*38ba0*/  R2UR UR9, R5 ;  /* 0x00000000050972ca */ /* 0x000fe200000e0000 */
        /* <DEDUP_REMOVED lines=28> */
[C---:B------:R-:W-:Y:S01]  /*38d70*/  R2UR UR21, R5.reuse ;  /* 0x00000000051572ca */ /* 0x040fe200000e0000 */
[----:B------:R-:W-:Y:S01]  /*38d80*/  ST.E desc[UR4][R8.64+0x64], R49 ;  /* 0x0000643108007985 */ /* 0x000fe2000c101904 */
[C---:B------:R-:W-:Y:S02]  /*38d90*/  R2UR UR22, R4.reuse ;  /* 0x00000000041672ca */ /* 0x040fe400000e0000 */
[C---:B------:R-:W-:Y:S01]  /*38da0*/  R2UR UR23, R5.reuse ;  /* 0x00000000051772ca */ /* 0x040fe200000e0000 */
[----:B------:R-:W-:Y:S01]  /*38db0*/  ST.E desc[UR6][R8.64+0x68], R50 ;  /* 0x0000683208007985 */ /* 0x000fe2000c101906 */
[C---:B------:R-:W-:Y:S02]  /*38dc0*/  R2UR UR24, R4.reuse ;  /* 0x00000000041872ca */ /* 0x040fe400000e0000 */
[----:B------:R-:W-:Y:S02]  /*38dd0*/  R2UR UR25, R5 ;  /* 0x00000000051972ca */ /* 0x000fe400000e0000 */
[----:B------:R-:W-:-:S02]  /*38de0*/  R2UR UR4, R4 ;  /* 0x00000000040472ca */ /* 0x000fc400000e0000 */
[C---:B------:R-:W-:Y:S02]  /*38df0*/  R2UR UR5, R5.reuse ;  /* 0x00000000050572ca */ /* 0x040fe400000e0000 */
[C---:B------:R-:W-:Y:S02]  /*38e00*/  R2UR UR6, R4.reuse ;  /* 0x00000000040672ca */ /* 0x040fe400000e0000 */
        /* <DEDUP_REMOVED lines=9> */
[----:B------:R-:W-:Y:S04]  /*38ea0*/  ST.E desc[UR20][R8.64+0x84], R57 ;  /* 0x0000843908007985 */ /* 0x000fe8000c101914 */
[----:B------:R-:W-:Y:S04]  /*38eb0*/  ST.E desc[UR22][R8.64+0x88], R58 ;  /* 0x0000883a08007985 */ /* 0x000fe8000c101916 */
[----:B------:R-:W-:Y:S01]  /*38ec0*/  ST.E desc[UR24][R8.64+0x8c], R59 ;  /* 0x00008c3b08007985 */ /* 0x000fe2000c101918 */
[----:B------:R-:W-:-:S03]  /*38ed0*/  R2UR UR10, R4 ;  /* 0x00000000040a72ca */ /* 0x000fc600000e0000 */
[----:B------:R-:W-:Y:S01]  /*38ee0*/  ST.E desc[UR4][R8.64+0x90], R60 ;  /* 0x0000903c08007985 */ /* 0x000fe2000c101904 */
[C---:B------:R-:W-:Y:S02]  /*38ef0*/  R2UR UR4, R4.reuse ;  /* 0x00000000040472ca */ /* 0x040fe400000e0000 */
[C---:B------:R-:W-:Y:S01]  /*38f00*/  R2UR UR5, R5.reuse ;  /* 0x00000000050572ca */ /* 0x040fe200000e0000 */
[----:B------:R-:W-:Y:S01]  /*38f10*/  ST.E desc[UR6][R8.64+0x94], R61 ;  /* 0x0000943d08007985 */ /* 0x000fe2000c101906 */
        /* <DEDUP_REMOVED lines=267> */
[----:B------:R-:W2:Y:S01]  /*39fd0*/  LD.E R21, desc[UR28][R8.64+0x1fc] ;  /* 0x0001fc1c08157980 */ /* 0x000ea2000c101900 */
[----:B------:R-:W-:-:S02]  /*39fe0*/  R2UR UR6, R4 ;  /* 0x00000000040672ca */ /* 0x000fc400000e0000 */
[C---:B------:R-:W-:Y:S02]  /*39ff0*/  R2UR UR7, R5.reuse ;  /* 0x00000000050772ca */ /* 0x040fe400000e0000 */
[----:B------:R-:W-:Y:S02]  /*3a000*/  R2UR UR4, R4 ;  /* 0x00000000040472ca */ /* 0x000fe400000e0000 */
[----:B------:R-:W-:-:S09]  /*3a010*/  R2UR UR5, R5 ;  /* 0x00000000050572ca */ /* 0x000fd200000e0000 */
[----:B--2---:R0:W-:Y:S04]  /*3a020*/  ST.E desc[UR6][R8.64+0x1fc], R21 ;  /* 0x0001fc1508007985 */ /* 0x0041e8000c101906 */
[----:B------:R-:W2:Y:S01]  /*3a030*/  LD.E R11, desc[UR4][R8.64] ;  /* 0x00000004080b7980 */ /* 0x000ea2000c101900 */
[C---:B------:R-:W-:Y:S02]  /*3a040*/  R2UR UR4, R4.reuse ;  /* 0x00000000040472ca */ /* 0x040fe400000e0000 */
        /* <DEDUP_REMOVED lines=10> */
[----:B------:R-:W3:Y:S01]  /*3a0f0*/  LD.E R15, desc[UR6][R8.64+0x8] ;  /* 0x00000806080f7980 */ /* 0x000ee2000c101900 */
[C---:B------:R-:W-:Y:S02]  /*3a100*/  R2UR UR4, R4.reuse ;  /* 0x00000000040472ca */ /* 0x040fe400000e0000 */
[C---:B------:R-:W-:Y:S02]  /*3a110*/  R2UR UR5, R5.reuse ;  /* 0x00000000050572ca */ /* 0x040fe400000e0000 */
[----:B------:R-:W-:Y:S02]  /*3a120*/  R2UR UR6, R4 ;  /* 0x00000000040672ca */ /* 0x000fe400000e0000 */
[----:B------:R-:W-:-:S09]  /*3a130*/  R2UR UR7, R5 ;  /* 0x00000000050772ca */ /* 0x000fd200000e0000 */
[----:B---3--:R3:W-:Y:S04]  /*3a140*/  ST.E desc[UR4][R8.64+0x8], R15 ;  /* 0x0000080f08007985 */ /* 0x0087e8000c101904 */
[----:B0-----:R-:W4:Y:S01]  /*3a150*/  LD.E R21, desc[UR6][R8.64+0xc] ;  /* 0x00000c0608157980 */ /* 0x001f22000c101900 */
[C---:B------:R-:W-:Y:S02]  /*3a160*/  R2UR UR4, R4.reuse ;  /* 0x00000000040472ca */ /* 0x040fe400000e0000 */
[C---:B------:R-:W-:Y:S02]  /*3a170*/  R2UR UR5, R5.reuse ;  /* 0x00000000050572ca */ /* 0x040fe400000e0000 */
[----:B------:R-:W-:Y:S02]  /*3a180*/  R2UR UR6, R4 ;  /* 0x00000000040672ca */ /* 0x000fe400000e0000 */
[----:B------:R-:W-:-:S09]  /*3a190*/  R2UR UR7, R5 ;  /* 0x00000000050772ca */ /* 0x000fd200000e0000 */
[----:B----4-:R0:W-:Y:S04]  /*3a1a0*/  ST.E desc[UR4][R8.64+0xc], R21 ;  /* 0x00000c1508007985 */ /* 0x0101e8000c101904 */
[----:B-1----:R-:W4:Y:S01]  /*3a1b0*/  LD.E R11, desc[UR6][R8.64+0x10] ;  /* 0x00001006080b7980 */ /* 0x002f22000c101900 */
[C---:B------:R-:W-:Y:S02]  /*3a1c0*/  R2UR UR4, R4.reuse ;  /* 0x00000000040472ca */ /* 0x040fe400000e0000 */
[C---:B------:R-:W-:Y:S02]  /*3a1d0*/  R2UR UR5, R5.reuse ;  /* 0x00000000050572ca */ /* 0x040fe400000e0000 */
[----:B------:R-:W-:Y:S02]  /*3a1e0*/  R2UR UR6, R4 ;  /* 0x00000000040672ca */ /* 0x000fe400000e0000 */
[----:B------:R-:W-:-:S09]  /*3a1f0*/  R2UR UR7, R5 ;  /* 0x00000000050772ca */ /* 0x000fd200000e0000 */
[----:B----4-:R1:W-:Y:S04]  /*3a200*/  ST.E desc[UR4][R8.64+0x10], R11 ;  /* 0x0000100b08007985 */ /* 0x0103e8000c101904 */
[----:B--2---:R-:W2:Y:S01]  /*3a210*/  LD.E R13, desc[UR6][R8.64+0x14] ;  /* 0x00001406080d7980 */ /* 0x004ea2000c101900 */
[C---:B------:R-:W-:Y:S02]  /*3a220*/  R2UR UR4, R4.reuse ;  /* 0x00000000040472ca */ /* 0x040fe400000e0000 */
[C---:B------:R-:W-:Y:S02]  /*3a230*/  R2UR UR5, R5.reuse ;  /* 0x00000000050572ca */ /* 0x040fe400000e0000 */
[----:B------:R-:W-:Y:S02]  /*3a240*/  R2UR UR6, R4 ;  /* 0x00000000040672ca */ /* 0x000fe400000e0000 */
[----:B------:R-:W-:-:S09]  /*3a250*/  R2UR UR7, R5 ;  /* 0x00000000050772ca */ /* 0x000fd200000e0000 */
[----:B--2---:R2:W-:Y:S04]  /*3a260*/  ST.E desc[UR4][R8.64+0x14], R13 ;  /* 0x0000140d08007985 */ /* 0x0045e8000c101904 */
[----:B---3--:R-:W3:Y:S01]  /*3a270*/  LD.E R15, desc[UR6][R8.64+0x18] ;  /* 0x00001806080f7980 */ /* 0x008ee2000c101900 */
        /* <DEDUP_REMOVED lines=694> */
[----:B--2---:R-:W-:Y:S04]  /*3cde0*/  ST.E desc[UR4][R8.64+0x1e4], R13 ;  /* 0x0001e40d08007985 */ /* 0x004fe8000c101904 */
[----:B---3--:R-:W2:Y:S01]  /*3cdf0*/  LD.E R15, desc[UR6][R8.64+0x1e8] ;  /* 0x0001e806080f7980 */ /* 0x008ea2000c101900 */
[C---:B------:R-:W-:Y:S02]  /*3ce00*/  R2UR UR4, R4.reuse ;  /* 0x00000000040472ca */ /* 0x040fe400000e0000 */
[C---:B------:R-:W-:Y:S02]  /*3ce10*/  R2UR UR5, R5.reuse ;  /* 0x00000000050572ca */ /* 0x040fe400000e0000 */
[----:B------:R-:W-:Y:S02]  /*3ce20*/  R2UR UR6, R4 ;  /* 0x00000000040672ca */ /* 0x000fe400000e0000 */
[----:B------:R-:W-:-:S09]  /*3ce30*/  R2UR UR7, R5 ;  /* 0x00000000050772ca */ /* 0x000fd200000e0000 */
[----:B--2---:R2:W-:Y:S04]  /*3ce40*/  ST.E desc[UR4][R8.64+0x1e8], R15 ;  /* 0x0001e80f08007985 */ /* 0x0045e8000c101904 */
[----:B0-----:R-:W3:Y:S01]  /*3ce50*/  LD.E R21, desc[UR6][R8.64+0x1ec] ;  /* 0x0001ec0608157980 */ /* 0x001ee2000c101900 */
[C---:B------:R-:W-:Y:S02]  /*3ce60*/  R2UR UR4, R4.reuse ;  /* 0x00000000040472ca */ /* 0x040fe400000e0000 */
[C---:B------:R-:W-:Y:S02]  /*3ce70*/  R2UR UR5, R5.reuse ;  /* 0x00000000050572ca */ /* 0x040fe400000e0000 */
[----:B------:R-:W-:Y:S02]  /*3ce80*/  R2UR UR6, R4 ;  /* 0x00000000040672ca */ /* 0x000fe400000e0000 */
[----:B------:R-:W-:-:S09]  /*3ce90*/  R2UR UR7, R5 ;  /* 0x00000000050772ca */ /* 0x000fd200000e0000 */
[----:B---3--:R-:W-:Y:S04]  /*3cea0*/  ST.E desc[UR4][R8.64+0x1ec], R21 ;  /* 0x0001ec1508007985 */ /* 0x008fe8000c101904 */
[----:B-1----:R-:W3:Y:S01]  /*3ceb0*/  LD.E R11, desc[UR6][R8.64+0x1f0] ;  /* 0x0001f006080b7980 */ /* 0x002ee2000c101900 */
[C---:B------:R-:W-:Y:S02]  /*3cec0*/  R2UR UR4, R4.reuse ;  /* 0x00000000040472ca */ /* 0x040fe400000e0000 */
[C---:B------:R-:W-:Y:S02]  /*3ced0*/  R2UR UR5, R5.reuse ;  /* 0x00000000050572ca */ /* 0x040fe400000e0000 */
[----:B------:R-:W-:Y:S02]  /*3cee0*/  R2UR UR6, R4 ;  /* 0x00000000040672ca */ /* 0x000fe400000e0000 */
[----:B------:R-:W-:-:S09]  /*3cef0*/  R2UR UR7, R5 ;  /* 0x00000000050772ca */ /* 0x000fd200000e0000 */
[----:B---3--:R0:W-:Y:S04]  /*3cf00*/  ST.E desc[UR4][R8.64+0x1f0], R11 ;  /* 0x0001f00b08007985 */ /* 0x0081e8000c101904 */
[----:B------:R-:W3:Y:S01]  /*3cf10*/  LD.E R25, desc[UR6][R8.64+0x1f4] ;  /* 0x0001f40608197980 */ /* 0x000ee2000c101900 */
[C---:B------:R-:W-:Y:S02]  /*3cf20*/  R2UR UR4, R4.reuse ;  /* 0x00000000040472ca */ /* 0x040fe400000e0000 */
[C---:B------:R-:W-:Y:S02]  /*3cf30*/  R2UR UR5, R5.reuse ;  /* 0x00000000050572ca */ /* 0x040fe400000e0000 */
[----:B------:R-:W-:Y:S02]  /*3cf40*/  R2UR UR6, R4 ;  /* 0x00000000040672ca */ /* 0x000fe400000e0000 */
[----:B------:R-:W-:-:S09]  /*3cf50*/  R2UR UR7, R5 ;  /* 0x00000000050772ca */ /* 0x000fd200000e0000 */
[----:B---3--:R1:W-:Y:S04]  /*3cf60*/  ST.E desc[UR4][R8.64+0x1f4], R25 ;  /* 0x0001f41908007985 */ /* 0x0083e8000c101904 */
[----:B--2---:R-:W2:Y:S01]  /*3cf70*/  LD.E R15, desc[UR6][R8.64+0x1f8] ;  /* 0x0001f806080f7980 */ /* 0x004ea2000c101900 */
[----:B------:R-:W-:Y:S02]  /*3cf80*/  R2UR UR4, R4 ;  /* 0x00000000040472ca */ /* 0x000fe400000e0000 */
[----:B------:R-:W-:-:S13]  /*3cf90*/  R2UR UR5, R5 ;  /* 0x00000000050572ca */ /* 0x000fda00000e0000 */
[----:B--2---:R1:W-:Y:S01]  /*3cfa0*/  ST.E desc[UR4][R8.64+0x1f8], R15 ;  /* 0x0001f80f08007985 */ /* 0x0043e2000c101904 */
[----:B------:R-:W-:Y:S01]  /*3cfb0*/  @!PT LDS RZ, [RZ] ;  /* 0x00000000fffff984 */ /* 0x000fe20000000800 */
[----:B------:R-:W-:Y:S01]  /*3cfc0*/  @!PT LDS RZ, [RZ] ;  /* 0x00000000fffff984 */ /* 0x000fe20000000800 */
[----:B------:R-:W-:Y:S01]  /*3cfd0*/  @!PT LDS RZ, [RZ] ;  /* 0x00000000fffff984 */ /* 0x000fe20000000800 */
[----:B------:R-:W-:Y:S01]  /*3cfe0*/  @!PT LDS RZ, [RZ] ;  /* 0x00000000fffff984 */ /* 0x000fe20000000800 */
[----:B------:R2:W-:Y:S06]  /*3cff0*/  MEMBAR.ALL.CTA ;  /* 0x0000000000007992 */ /* 0x0005ec0000008000 */
[----:B--2---:R-:W2:Y:S02]  /*3d000*/  FENCE.VIEW.ASYNC.S ;  /* 0x00000000000073c6 */ /* 0x004ea40000000000 */
[----:B--2---:R-:W-:Y:S02]  /*3d010*/  NOP ;  /* 0x0000000000007918 */ /* 0x004fe40000000000 */
[----:B------:R-:W2:Y:S01]  /*3d020*/  LDL.64 R12, [R7+0x40] ;  /* 0x00004000070c7983 */ /* 0x000ea20000100a00 */
[----:B------:R-:W-:-:S02]  /*3d030*/  R2UR UR4, R4 ;  /* 0x00000000040472ca */ /* 0x000fc400000e0000 */
[----:B------:R-:W-:Y:S01]  /*3d040*/  R2UR UR5, R5 ;  /* 0x00000000050572ca */ /* 0x000fe200000e0000 */
[----:B------:R-:W-:Y:S06]  /*3d050*/  BAR.ARV 0xe, 0x100 ;  /* 0x0384000000007b1d */ /* 0x000fec0000002000 */
[----:B0-----:R-:W3:Y:S06]  /*3d060*/  LDL.64 R10, [R7] ;  /* 0x00000000070a7983 */ /* 0x001eec0000100a00 */
[----:B--2---:R-:W2:Y:S01]  /*3d070*/  LD.E R14, desc[UR4][R12.64] ;  /* 0x000000040c0e7980 */ /* 0x004ea2000c101900 */
[----:B------:R-:W-:-:S02]  /*3d080*/  R2UR UR4, R4 ;  /* 0x00000000040472ca */ /* 0x000fc400000e0000 */
[----:B------:R-:W-:Y:S01]  /*3d090*/  R2UR UR5, R5 ;  /* 0x00000000050572ca */ /* 0x000fe200000e0000 */
[----:B------:R-:W-:-:S12]  /*3d0a0*/  BSSY B2, `(.L_x_5411) ;  /* 0x0000006000027945 */ /* 0x000fd80003800000 */
[----:B---3--:R1:W5:Y:S01]  /*3d0b0*/  LD.E R10, desc[UR4][R10.64] ;  /* 0x000000040a0a7980 */ /* 0x008362000c101900 */
[----:B--2---:R-:W-:-:S04]  /*3d0c0*/  LOP3.LUT R14, R14, 0x1, RZ, 0xfc, !PT ;  /* 0x000000010e0e7812 */ /* 0x004fc800078efcff */
[----:B------:R-:W-:-:S13]  /*3d0d0*/  ISETP.NE.AND P0, PT, R14, 0x3, PT ;  /* 0x000000030e00780c */ /* 0x000fda0003f05270 */
[----:B-1----:R-:W-:Y:S05]  /*3d0e0*/  @!P0 BRA `(.L_x_5412) ;  /* 0x0000000000048947 */ /* 0x002fea0003800000 */
[----:B------:R-:W-:Y:S01]  /*3d0f0*/  BPT.TRAP 0x1 ;  /* 0x000000040000795c */ /* 0x000fe20000300000 */
.L_x_5412:
[----:B------:R-:W-:Y:S05]  /*3d100*/  BSYNC B2 ;  /* 0x0000000000027941 */ /* 0x000fea0003800000 */
.L_x_5411:
        /* <DEDUP_REMOVED lines=9> */
[----:B------:R0:W-:Y:S02]  /*3d1a0*/  SYNCS.ARRIVE.TRANS64.RED.A1T0 RZ, [R7+URZ], RZ ;  /* 0x000000ff07ff79a7 */ /* 0x0001e4000810043f */
[----:B0-----:R-:W-:-:S04]  /*3d1b0*/  IMAD.MOV.U32 R7, RZ, RZ, 0x0 ;  /* 0x00000000ff077424 */ /* 0x001fc800078e00ff */
[----:B------:R-:W-:Y:S05]  /*3d1c0*/  RET.REL.NODEC R6 `(_ZN7cutlass13device_kernelIN5flash11enable_sm90INS1_16FlashAttnFwdSm90INS1_25CollectiveMainloopFwdSm90ILi2EN4cute5tupleIJNS5_1CILi1EEES8_S8_EEENS6_IJNS7_ILi64EEESA_SA_EEELi512ENS_10bfloat16_tEfNS_4arch4Sm90ELb0ELb1ELb0ELb0ELb1ELb0ELb1ELb0ELb0ELb1ELb1ELb0EEENS1_21CollectiveEpilogueFwdINS6_IJSA_NS7_ILi512EEESA_EEES9_SC_SE_Li256ELb0ELb1ELb1ELb0EEENS1_19SingleTileSchedulerILb0ELb1ELb1ELi64EEEEEEEEEvNT_6ParamsE) ;  /* 0xfffffc2c068c7950 */ /* 0x000fea0003c3ffff */
.L_x_5383:
[----:B0-----:R0:W1:Y:S02]  /*3d1d0*/  SYNCS.PHASECHK.TRANS64.TRYWAIT P0, [R11+URZ], R20 ;  /* 0x000000140b0075a7 */ /* 0x001064000800017f */
[----:B-1----:R-:W-:Y:S05]  /*3d1e0*/  @!P0 NANOSLEEP.SYNCS 0x989680 ;  /* 0x009896800000895d */ /* 0x002fea0003900000 */
[----:B------:R-:W1:Y:S02]  /*3d1f0*/  @!P0 SYNCS.PHASECHK.TRANS64 P0, [R11+URZ], R20 ;  /* 0x000000140b0085a7 */ /* 0x000e64000800007f */
[----:B-1----:R-:W-:Y:S05]  /*3d200*/  @!P0 BRA `(.L_x_5383) ;  /* 0xfffffffc00f08947 */ /* 0x002fea000383ffff */
[----:B------:R-:W-:Y:S05]  /*3d210*/  BRA `(.L_x_5382) ;  /* 0xfffffee800c47947 */ /* 0x000fea000383ffff */
.L_x_5390:
[----:B0-----:R0:W1:Y:S02]  /*3d220*/  SYNCS.PHASECHK.TRANS64.TRYWAIT P0, [R20+URZ], R21 ;  /* 0x00000015140075a7 */ /* 0x001064000800017f */
[----:B-1----:R-:W-:Y:S05]  /*3d230*/  @!P0 NANOSLEEP.SYNCS 0x989680 ;  /* 0x009896800000895d */ /* 0x002fea0003900000 */
[----:B------:R-:W1:Y:S02]  /*3d240*/  @!P0 SYNCS.PHASECHK.TRANS64 P0, [R20+URZ], R21 ;  /* 0x00000015140085a7 */ /* 0x000e64000800007f */
[----:B-1----:R-:W-:Y:S05]  /*3d250*/  @!P0 BRA `(.L_x_5390) ;  /* 0xfffffffc00f08947 */ /* 0x002fea000383ffff */
[----:B------:R-:W-:Y:S05]  /*3d260*/  BRA `(.L_x_5389) ;  /* 0xfffffef000987947 */ /* 0x000fea000383ffff */
.L_x_5413:
        /* <DEDUP_REMOVED lines=9> */
.L_x_15647:


//--------------------- .text._ZN7cutlass13device_kernelIN5flash11enable_sm90INS1_16FlashAttnFwdSm90INS1_25CollectiveMainloopFwdSm90ILi2EN4cute5tupleIJNS5_1CILi1EEES8_S8_EEENS6_IJNS7_ILi64EEESA_SA_EEELi512ENS_10bfloat16_tEfNS_4arch4Sm90ELb0ELb1ELb0ELb1ELb1ELb0ELb0ELb0ELb0ELb1ELb1ELb0EEENS1_21CollectiveEpilogueFwdINS6_IJSA_NS7_ILi512EEESA_EEES9_SC_SE_Li256ELb1ELb1ELb1ELb0EEENS1_36VarlenDynamicPersistentTileSchedulerILi64ELi64ELi256ELi128ELb1ELb1ELb1ELb1ELb0ELb1EEEEEEEEEvNT_6ParamsE --------------------------
	.section	.text._ZN7cutlass13device_kernelIN5flash11enable_sm90INS1_16FlashAttnFwdSm90INS1_25CollectiveMainloopFwdSm90ILi2EN4cute5tupleIJNS5_1CILi1EEES8_S8_EEENS6_IJNS7_ILi64EEESA_SA_EEELi512ENS_10bfloat16_tEfNS_4arch4Sm90ELb0ELb1ELb0ELb1ELb1ELb0ELb0ELb0ELb0ELb1ELb1ELb0EEENS1_21CollectiveEpilogueFwdINS6_IJSA_NS7_ILi512EEESA_EEES9_SC_SE_Li256ELb1ELb1ELb1ELb0EEENS1_36VarlenDynamicPersistentTileSchedulerILi64ELi64ELi256ELi128ELb1ELb1ELb1ELb1ELb0ELb1EEEEEEEEEvNT_6ParamsE,"ax",@progbits
	.align	128
.text._ZN7cutlass13device_kernelIN5flash11enable_sm90INS1_16FlashAttnFwdSm90INS1_25CollectiveMainloopFwdSm90ILi2EN4cute5tupleIJNS5_1CILi1EEES8_S8_EEENS6_IJNS7_ILi64EEESA_SA_EEELi512ENS_10bfloat16_tEfNS_4arch4Sm90ELb0ELb1ELb0ELb1ELb1ELb0ELb0ELb0ELb0ELb1ELb1ELb0EEENS1_21CollectiveEpilogueFwdINS6_IJSA_NS7_ILi512EEESA_EEES9_SC_SE_Li256ELb1ELb1ELb1ELb0EEENS1_36VarlenDynamicPersistentTileSchedulerILi64ELi64ELi256ELi128ELb1ELb1ELb1ELb1ELb0ELb1EEEEEEEEEvNT_6ParamsE:
        .type           _ZN7cutlass13device_kernelIN5flash11enable_sm90INS1_16FlashAttnFwdSm90INS1_25CollectiveMainloopFwdSm90ILi2EN4cute5tupleIJNS5_1CILi1EEES8_S8_EEENS6_IJNS7_ILi64EEESA_SA_EEELi512ENS_10bfloat16_tEfNS_4arch4Sm90ELb0ELb1ELb0ELb1ELb1ELb0ELb0ELb0ELb0ELb1ELb1ELb0EEENS1_21CollectiveEpilogueFwdINS6_IJSA_NS7_ILi512EEESA_EEES9_SC_SE_Li256ELb1ELb1ELb1ELb0EEENS1_36VarlenDynamicPersistentTileSchedulerILi64ELi64ELi256ELi128ELb1ELb1ELb1ELb1ELb0ELb1EEEEEEEEEvNT_6ParamsE,@function
        .size           _ZN7cutlass13device_kernelIN5flash11enable_sm90INS1_16FlashAttnFwdSm90INS1_25CollectiveMainloopFwdSm90ILi2EN4cute5tupleIJNS5_1CILi1EEES8_S8_EEENS6_IJNS7_ILi64EEESA_SA_EEELi512ENS_10bfloat16_tEfNS_4arch4Sm90ELb0ELb1ELb0ELb1ELb1ELb0ELb0ELb0ELb0ELb1ELb1ELb0EEENS1_21CollectiveEpilogueFwdINS6_IJSA_NS7_ILi512EEESA_EEES9_SC_SE_Li256ELb1ELb1ELb1ELb0EEENS1_36VarlenDynamicPersistentTileSchedulerILi64ELi64ELi256ELi128ELb1ELb1ELb1ELb1ELb0ELb1EEEEEEEEEvNT_6ParamsE,(.L_x_15649 - _ZN7cutlass13device_kernelIN5flash11enable_sm90INS1_16FlashAttnFwdSm90INS1_25CollectiveMainloopFwdSm90ILi2EN4cute5tupleIJNS5_1CILi1EEES8_S8_EEENS6_IJNS7_ILi64EEESA_SA_EEELi512ENS_10bfloat16_tEfNS_4arch4Sm90ELb0ELb1ELb0ELb1ELb1ELb0ELb0ELb0ELb0ELb1ELb1ELb0EEENS1_21CollectiveEpilogueFwdINS6_IJSA_NS7_ILi512EEESA_EEES9_SC_SE_Li256ELb1ELb1ELb1ELb0EEENS1_36VarlenDynamicPersistentTileSchedulerILi64ELi64ELi256ELi128ELb1ELb1ELb1ELb1ELb0ELb1EEEEEEEEEvNT_6ParamsE)
        .other          _ZN7cutlass13device_kernelIN5flash11enable_sm90INS1_16FlashAttnFwdSm90INS1_25CollectiveMainloopFwdSm90ILi2EN4cute5tupleIJNS5_1CILi1EEES8_S8_EEENS6_IJNS7_ILi64EEESA_SA_EEELi512ENS_10bfloat16_tEfNS_4arch4Sm90ELb0ELb1ELb0ELb1ELb1ELb0ELb0ELb0ELb0ELb1ELb1ELb0EEENS1_21CollectiveEpilogueFwdINS6_IJSA_NS7_ILi512EEESA_EEES9_SC_SE_Li256ELb1ELb1ELb1ELb0EEENS1_36VarlenDynamicPersistentTileSchedulerILi64ELi64ELi256ELi128ELb1ELb1ELb1ELb1ELb0ELb1EEEEEEEEEvNT_6ParamsE,@"STO_CUDA_ENTRY STV_DEFAULT"
_ZN7cutlass13device_kernelIN5flash11enable_sm90INS1_16FlashAttnFwdSm90INS1_25CollectiveMainloopFwdSm90ILi2EN4cute5tupleIJNS5_1CILi1EEES8_S8_EEENS6_IJNS7_ILi64EEESA_SA_EEELi512ENS_10bfloat16_tEfNS_4arch4Sm90ELb0ELb1ELb0ELb1ELb1ELb0ELb0ELb0ELb0ELb1ELb1ELb0EEENS1_21CollectiveEpilogueFwdINS6_IJSA_NS7_ILi512EEESA_EEES9_SC_SE_Li256ELb1ELb1ELb1ELb0EEENS1_36VarlenDynamicPersistentTileSchedulerILi64ELi64ELi256ELi128ELb1ELb1ELb1ELb1ELb0ELb1EEEEEEEEEvNT_6ParamsE:
        /* <DEDUP_REMOVED lines=41> */
.L_x_5414:
        /* <DEDUP_REMOVED lines=22> */
.L_x_5415:
        /* <DEDUP_REMOVED lines=18> */
.L_x_5416:
        /* <DEDUP_REMOVED lines=22> */
.L_x_5417:
        /* <DEDUP_REMOVED lines=23> */
.L_x_5418:
        /* <DEDUP_REMOVED lines=8> */
.L_x_5420:
        /* <DEDUP_REMOVED lines=30> */
[CC--:B------:R-:W-:Y:S02]  /*0a40*/  LEA.HI R6, R3.reuse, R0.reuse, RZ, 0x2 ;  /* 0x0000000003067211 */ /* 0x0c0fe400078f10ff */
[----:B------:R-:W-:Y:S02]  /*0a50*/  LEA.HI R223, R3, R0, RZ, 0x3 ;  /* 0x0000000003df7211 */ /* 0x000fe400078f18ff */
[----:B------:R-:W-:Y:S02]  /*0a60*/  SHF.R.S32.HI R7, RZ, 0x4, R2 ;  /* 0x00000004ff077819 */ /* 0x000fe40000011402 */
[----:B------:R-:W-:Y:S02]  /*0a70*/  LOP3.LUT R3, R2, 0xfffffff0, RZ, 0xc0, !PT ;  /* 0xfffffff002037812 */ /* 0x000fe400078ec0ff */
[----:B------:R-:W-:-:S02]  /*0a80*/  SHF.R.S32.HI R5, RZ, 0x5, R4 ;  /* 0x00000005ff057819 */ /* 0x000fc40000011404 */
[----:B------:R-:W-:Y:S01]  /*0a90*/  SHF.R.S32.HI R4, RZ, 0x1f, R4 ;  /* 0x0000001fff047819 */ /* 0x000fe20000011404 */
[----:B------:R-:W-:Y:S01]  /*0aa0*/  IMAD.IADD R3, R0, 0x1, -R3 ;  /* 0x0000000100037824 */ /* 0x000fe200078e0a03 */
[----:B------:R-:W-:Y:S02]  /*0ab0*/  LOP3.LUT R13, R6, 0xfffffffc, RZ, 0xc0, !PT ;  /* 0xfffffffc060d7812 */ /* 0x000fe400078ec0ff */
[----:B------:R-:W-:Y:S02]  /*0ac0*/  LOP3.LUT R11, R9, 0xffffff80, RZ, 0xc0, !PT ;  /* 0xffffff80090b7812 */ /* 0x000fe400078ec0ff */
[----:B------:R-:W-:Y:S01]  /*0ad0*/  LOP3.LUT R191, R223, 0xfffffff8, RZ, 0xc0, !PT ;  /* 0xfffffff8dfbf7812 */ /* 0x000fe200078ec0ff */
[----:B------:R-:W-:Y:S01]  /*0ae0*/  IMAD.IADD R13, R0, 0x1, -R13 ;  /* 0x00000001000d7824 */ /* 0x000fe200078e0a0d */
[----:B------:R-:W-:Y:S01]  /*0af0*/  LEA.HI R2, R2, R7, RZ, 0x1 ;  /* 0x0000000702027211 */ /* 0x000fe200078f08ff */
[----:B------:R-:W-:Y:S01]  /*0b00*/  IMAD.IADD R11, R0, 0x1, -R11 ;  /* 0x00000001000b7824 */ /* 0x000fe200078e0a0b */
[----:B------:R-:W-:Y:S01]  /*0b10*/  LEA.HI R4, R4, R5, RZ, 0x2 ;  /* 0x0000000504047211 */ /* 0x000fe200078f10ff */
[----:B------:R-:W-:Y:S01]  /*0b20*/  IMAD.IADD R191, R0, 0x1, -R191 ;  /* 0x0000000100bf7824 */ /* 0x000fe200078e0abf */
[----:B------:R-:W-:-:S02]  /*0b30*/  LOP3.LUT R2, R2, 0x1ffffffe, RZ, 0xc0, !PT ;  /* 0x1ffffffe02027812 */ /* 0x000fc400078ec0ff */
[----:B------:R-:W-:Y:S01]  /*0b40*/  SHF.R.S32.HI R224, RZ, 0x7, R9 ;  /* 0x00000007ffe07819 */ /* 0x000fe20000011409 */
[----:B------:R-:W-:Y:S01]  /*0b50*/  IMAD.SHL.U32 R19, R191, 0x8, RZ ;  /* 0x00000008bf137824 */ /* 0x000fe200078e00ff */
[--C-:B------:R-:W-:Y:S01]  /*0b60*/  SHF.R.S32.HI R0, RZ, 0x1f, R3.reuse ;  /* 0x0000001fff007819 */ /* 0x100fe20000011403 */
[----:B------:R-:W-:Y:S01]  /*0b70*/  IMAD.IADD R2, R7, 0x1, -R2 ;  /* 0x0000000107027824 */ /* 0x000fe200078e0a02 */
[----:B------:R-:W-:Y:S01]  /*0b80*/  LOP3.LUT R4, R4, 0x3ffffc, RZ, 0xc0, !PT ;  /* 0x003ffffc04047812 */ /* 0x000fe200078ec0ff */
[----:B------:R-:W-:Y:S01]  /*0b90*/  IMAD R15, R224, 0x100, R3 ;  /* 0x00000100e00f7824 */ /* 0x000fe200078e0203 */
[----:B------:R-:W-:Y:S01]  /*0ba0*/  LEA.HI R7, R13, R13, RZ, 0x1 ;  /* 0x0000000d0d077211 */ /* 0x000fe200078f08ff */
[----:B------:R-:W-:Y:S01]  /*0bb0*/  IMAD.SHL.U32 R2, R2, 0x8, RZ ;  /* 0x0000000802027824 */ /* 0x000fe200078e00ff */
[----:B------:R-:W-:Y:S01]  /*0bc0*/  LEA.HI R6, R0, R3, RZ, 0x3 ;  /* 0x0000000300067211 */ /* 0x000fe200078f18ff */
[----:B------:R-:W-:Y:S01]  /*0bd0*/  IMAD.IADD R4, R5, 0x1, -R4 ;  /* 0x0000000105047824 */ /* 0x000fe200078e0a04 */
[----:B------:R-:W-:-:S02]  /*0be0*/  SHF.R.S32.HI R0, RZ, 0x1f, R11 ;  /* 0x0000001fff007819 */ /* 0x000fc4000001140b */
[----:B------:R-:W-:Y:S01]  /*0bf0*/  LOP3.LUT R10, R7, 0x1ffffffe, RZ, 0xc0, !PT ;  /* 0x1ffffffe070a7812 */ /* 0x000fe200078ec0ff */
[----:B------:R-:W-:Y:S01]  /*0c00*/  IMAD R15, R4, 0x10, R15 ;  /* 0x00000010040f7824 */ /* 0x000fe200078e020f */
[C---:B------:R-:W-:Y:S01]  /*0c10*/  LOP3.LUT R8, R6.reuse, 0xfffffff8, RZ, 0xc0, !PT ;  /* 0xfffffff806087812 */ /* 0x040fe200078ec0ff */
[----:B------:R-:W-:Y:S01]  /*0c20*/  IMAD.SHL.U32 R7, R6, 0x40, RZ ;  /* 0x0000004006077824 */ /* 0x000fe200078e00ff */
[----:B------:R-:W-:Y:S01]  /*0c30*/  LEA.HI R4, R0, R11, RZ, 0x2 ;  /* 0x0000000b00047211 */ /* 0x000fe200078f10ff */
[----:B------:R-:W-:Y:S01]  /*0c40*/  IMAD.IADD R190, R13, 0x1, -R10 ;  /* 0x000000010dbe7824 */ /* 0x000fe200078e0a0a */
[----:B------:R-:W-:Y:S01]  /*0c50*/  LEA.HI R9, R9, R224, RZ, 0x1 ;  /* 0x000000e009097211 */ /* 0x000fe200078f08ff */
[----:B------:R-:W-:Y:S01]  /*0c60*/  IMAD.IADD R8, R3, 0x1, -R8 ;  /* 0x0000000103087824 */ /* 0x000fe200078e0a08 */
[--C-:B------:R-:W-:Y:S02]  /*0c70*/  SHF.R.S32.HI R3, RZ, 0x2, R4.reuse ;  /* 0x00000002ff037819 */ /* 0x100fe40000011404 */
[----:B------:R-:W-:-:S02]  /*0c80*/  SHF.R.S32.HI R6, RZ, 0x1f, R4 ;  /* 0x0000001fff067819 */ /* 0x000fc40000011404 */
[----:B------:R-:W-:Y:S02]  /*0c90*/  LOP3.LUT R10, R4, 0x7ffffffc, RZ, 0xc0, !PT ;  /* 0x7ffffffc040a7812 */ /* 0x000fe400078ec0ff */
[----:B------:R-:W-:Y:S02]  /*0ca0*/  LOP3.LUT R4, R7, 0x7ffffe00, RZ, 0xc0, !PT ;  /* 0x7ffffe0007047812 */ /* 0x000fe400078ec0ff */
[----:B------:R-:W-:Y:S01]  /*0cb0*/  LEA.HI R6, R6, R3, RZ, 0x3 ;  /* 0x0000000306067211 */ /* 0x000fe200078f18ff */
[----:B------:R-:W-:Y:S01]  /*0cc0*/  IMAD.IADD R10, R11, 0x1, -R10 ;  /* 0x000000010b0a7824 */ /* 0x000fe200078e0a0a */
[----:B------:R-:W-:Y:S01]  /*0cd0*/  LOP3.LUT R9, R9, 0xfffffe, RZ, 0xc0, !PT ;  /* 0x00fffffe09097812 */ /* 0x000fe200078ec0ff */
[----:B------:R-:W-:Y:S01]  /*0ce0*/  IMAD R7, R5, 0x400, R4 ;  /* 0x0000040005077824 */ /* 0x000fe200078e0204 */
[----:B------:R-:W-:Y:S01]  /*0cf0*/  LOP3.LUT R6, R6, 0xfffffff8, RZ, 0xc0, !PT ;  /* 0xfffffff806067812 */ /* 0x000fe200078ec0ff */
[----:B------:R-:W-:Y:S01]  /*0d00*/  IMAD.SHL.U32 R4, R8, 0x40, RZ ;  /* 0x0000004008047824 */ /* 0x000fe200078e00ff */
[----:B------:R-:W-:Y:S01]  /*0d10*/  LEA.HI R0, R0, R11, RZ, 0x5 ;  /* 0x0000000b00007211 */ /* 0x000fe200078f28ff */
[----:B------:R-:W-:Y:S01]  /*0d20*/  IMAD.IADD R9, R224, 0x1, -R9 ;  /* 0x00000001e0097824 */ /* 0x000fe200078e0a09 */
[----:B------:R-:W-:Y:S01]  /*0d30*/  R2P PR, R8, 0x6 ;  /* 0x0000000608007804 */ /* 0x000fe20000000000 */
[----:B------:R-:W-:Y:S01]  /*0d40*/  IMAD.IADD R17, R3, 0x1, -R6 ;  /* 0x0000000103117824 */ /* 0x000fe200078e0a06 */
[----:B------:R-:W-:Y:S01]  /*0d50*/  LOP3.LUT R5, R4, 0x1c0, RZ, 0xc0, !PT ;  /* 0x000001c004057812 */ /* 0x000fe200078ec0ff */
[----:B------:R-:W-:Y:S01]  /*0d60*/  IMAD.U32 R3, R15, 0x40, R2 ;  /* 0x000000400f037824 */ /* 0x000fe200078e0002 */
[----:B------:R-:W-:-:S02]  /*0d70*/  SHF.R.S32.HI R0, RZ, 0x5, R0 ;  /* 0x00000005ff007819 */ /* 0x000fc40000011400 */
[----:B------:R-:W-:Y:S02]  /*0d80*/  LOP3.LUT R2, R5, 0x8, R2, 0xf8, !PT ;  /* 0x0000000805027812 */ /* 0x000fe400078ef802 */
[----:B------:R-:W-:Y:S01]  /*0d90*/  SHF.R.U32.HI R5, RZ, 0x3, R5 ;  /* 0x00000003ff057819 */ /* 0x000fe20000011605 */
[----:B------:R0:W-:Y:S01]  /*0da0*/  STL [R1+0x20], R3 ;  /* 0x0000200301007387 */ /* 0x0001e20000100800 */
[----:B------:R-:W-:Y:S01]  /*0db0*/  IMAD R17, R0, 0x10, R17 ;  /* 0x0000001000117824 */ /* 0x000fe200078e0211 */
[----:B------:R-:W-:Y:S02]  /*0dc0*/  SEL R188, R188, 0xffffffe0, !P1 ;  /* 0xffffffe0bcbc7807 */ /* 0x000fe40004800000 */
[----:B------:R-:W-:Y:S01]  /*0dd0*/  LOP3.LUT R4, R2, R5, RZ, 0x3c, !PT ;  /* 0x0000000502047212 */ /* 0x000fe200078e3cff */
[----:B------:R-:W-:Y:S01]  /*0de0*/  IMAD.SHL.U32 R2, R10, 0x2, RZ ;  /* 0x000000020a027824 */ /* 0x000fe200078e00ff */
[----:B------:R-:W-:Y:S01]  /*0df0*/  SHF.R.S32.HI R223, RZ, 0x3, R223 ;  /* 0x00000003ffdf7819 */ /* 0x000fe200000114df */
[----:B------:R-:W-:-:S02]  /*0e00*/  IMAD R190, R190, 0x8, R17 ;  /* 0x00000008bebe7824 */ /* 0x000fc400078e0211 */
[----:B------:R-:W-:Y:S02]  /*0e10*/  IMAD.IADD R4, R7, 0x1, R4 ;  /* 0x0000000107047824 */ /* 0x000fe400078e0204 */
[----:B0-----:R-:W-:-:S03]  /*0e20*/  IMAD.SHL.U32 R3, R9, 0x100, RZ ;  /* 0x0000010009037824 */ /* 0x001fc600078e00ff */
[----:B------:R-:W-:Y:S01]  /*0e30*/  LEA R22, R4, UR41, 0x1 ;  /* 0x0000002904167c11 */ /* 0x000fe2000f8e08ff */
[----:B------:R-:W-:Y:S01]  /*0e40*/  IMAD.IADD R18, R2, 0x1, R3 ;  /* 0x0000000102127824 */ /* 0x000fe200078e0203 */
[----:B------:R0:W-:Y:S03]  /*0e50*/  STL [R1+0x1c], R3 ;  /* 0x00001c0301007387 */ /* 0x0001e60000100800 */
[C---:B------:R-:W-:Y:S01]  /*0e60*/  VIADD R222, R18.reuse, 0x8 ;  /* 0x0000000812de7836 */ /* 0x040fe20000000000 */
[----:B------:R-:W-:Y:S01]  /*0e70*/  SHF.R.S32.HI R0, RZ, 0x1f, R18 ;  /* 0x0000001fff007819 */ /* 0x000fe20000011412 */
[C---:B------:R-:W-:Y:S02]  /*0e80*/  VIADD R221, R18.reuse, 0x10 ;  /* 0x0000001012dd7836 */ /* 0x040fe40000000000 */
        /* <DEDUP_REMOVED lines=64> */
[----:B------:R-:W-:-:S07]  /*1290*/  IMAD.IADD R188, R188, 0x1, R23 ;  /* 0x00000001bcbc7824 */ /* 0x000fce00078e0217 */
.L_x_5543:
[----:B------:R-:W-:Y:S02]  /*12a0*/  ULDC.64 UR8, c[0x0][0xa28] ;  /* 0x00028a0000087ab9 */ /* 0x000fe40000000a00 */
[----:B------:R-:W-:-:S04]  /*12b0*/  UISETP.NE.U32.AND UP0, UPT, UR8, URZ, UPT ;  /* 0x0000003f0800728c */ /* 0x000fc8000bf05070 */
[----:B------:R-:W-:-:S03]  /*12c0*/  UISETP.NE.AND.EX UP0, UPT, UR9, URZ, UPT, UP0 ;  /* 0x0000003f0900728c */ /* 0x000fc6000bf05300 */
[----:B------:R-:W-:Y:S02]  /*12d0*/  ULDC.64 UR8, c[0x0][0xa18] ;  /* 0x0002860000087ab9 */ /* 0x000fe40000000a00 */
[----:B------:R-:W-:Y:S01]  /*12e0*/  UISETP.NE.U32.AND UP1, UPT, UR8, URZ, UPT ;  /* 0x0000003f0800728c */ /* 0x000fe2000bf25070 */
[----:B------:R-:W-:-:S03]  /*12f0*/  PLOP3.LUT P0, PT, PT, PT, UP0, 0x80, 0x0 ;  /* 0x000000000000781c */ /* 0x000fc60003f0f008 */
[----:B------:R-:W-:-:S03]  /*1300*/  UISETP.NE.AND.EX UP1, UPT, UR9, URZ, UPT, UP1 ;  /* 0x0000003f0900728c */ /* 0x000fc6000bf25310 */
[----:B------:R-:W-:Y:S02]  /*1310*/  @UP0 ULDC.64 UR8, c[0x0][0xa28] ;  /* 0x00028a0000080ab9 */ /* 0x000fe40000000a00 */
[----:B------:R-:W-:Y:S01]  /*1320*/  @UP0 UIMAD.WIDE UR8, UR6, 0x4, UR8 ;  /* 0x00000004060808a5 */ /* 0x000fe2000f8e0208 */
[----:B------:R-:W-:-:S05]  /*1330*/  PLOP3.LUT P2, PT, PT, PT, UP1, 0x80, 0x0 ;  /* 0x000000000000781c */ /* 0x000fca0003f4f018 */
[----:B------:R-:W-:Y:S01]  /*1340*/  @UP1 ULDC.64 UR10, c[0x0][0xa18] ;  /* 0x00028600000a1ab9 */ /* 0x000fe20000000a00 */
[----:B0-2-4-:R-:W-:Y:S02]  /*1350*/  IMAD.U32 R4, RZ, RZ, UR8 ;  /* 0x00000008ff047e24 */ /* 0x015fe4000f8e00ff */
[----:B------:R-:W-:Y:S01]  /*1360*/  IMAD.U32 R5, RZ, RZ, UR9 ;  /* 0x00000009ff057e24 */ /* 0x000fe2000f8e00ff */
[----:B------:R-:W-:Y:S02]  /*1370*/  @UP1 UIMAD.WIDE UR8, UR6, 0x4, UR10 ;  /* 0x00000004060818a5 */ /* 0x000fe4000f8e020a */
[----:B------:R-:W-:Y:S02]  /*1380*/  ULOP3.LUT UR4, UR7, 0xff000000, URZ, 0xc0, !UPT ;  /* 0xff00000007047892 */ /* 0x000fe4000f8ec03f */
[----:B------:R-:W2:Y:S01]  /*1390*/  @P0 LDG.E R4, desc[UR54][R4.64] ;  /* 0x0000003604040981 */ /* 0x000ea2000c1e1900 */
[----:B------:R-:W-:Y:S01]  /*13a0*/  ULDC.64 UR10, c[0x0][0xa20] ;  /* 0x00028800000a7ab9 */ /* 0x000fe20000000a00 */
[----:B-1----:R-:W-:-:S02]  /*13b0*/  IMAD.U32 R6, RZ, RZ, UR8 ;  /* 0x00000008ff067e24 */ /* 0x002fc4000f8e00ff */
[----:B---3--:R-:W-:Y:S01]  /*13c0*/  IMAD.U32 R7, RZ, RZ, UR9 ;  /* 0x00000009ff077e24 */ /* 0x008fe2000f8e00ff */
[----:B------:R-:W-:-:S04]  /*13d0*/  ULDC.64 UR8, c[0x0][0x418] ;  /* 0x0001060000087ab9 */ /* 0x000fc80000000a00 */
[----:B------:R-:W3:Y:S01]  /*13e0*/  @P2 LDG.E R6, desc[UR54][R6.64] ;  /* 0x0000003606062981 */ /* 0x000ee2000c1e1900 */
[----:B------:R-:W-:Y:S01]  /*13f0*/  UISETP.NE.U32.AND UP0, UPT, UR8, URZ, UPT ;  /* 0x0000003f0800728c */ /* 0x000fe2000bf05070 */
[----:B------:R-:W-:Y:S01]  /*1400*/  ISETP.NE.U32.AND P1, PT, RZ, UR10, PT ;  /* 0x0000000aff007c0c */ /* 0x000fe2000bf25070 */
[----:B------:R-:W-:Y:S02]  /*1410*/  ULOP3.LUT UR42, UR7, 0xff0000, URZ, 0xc0, !UPT ;  /* 0x00ff0000072a7892 */ /* 0x000fe4000f8ec03f */
[----:B------:R-:W-:Y:S01]  /*1420*/  UISETP.NE.AND.EX UP0, UPT, UR9, URZ, UPT, UP0 ;  /* 0x0000003f0900728c */ /* 0x000fe2000bf05300 */
[----:B------:R-:W-:Y:S01]  /*1430*/  ISETP.NE.AND.EX P1, PT, RZ, UR11, PT, P1 ;  /* 0x0000000bff007c0c */ /* 0x000fe2000bf25310 */
[----:B------:R-:W-:Y:S01]  /*1440*/  ULDC UR8, c[0x0][0x424] ;  /* 0x0001090000087ab9 */ /* 0x000fe20000000800 */
[----:B------:R-:W-:Y:S02]  /*1450*/  USHF.R.U32.HI UR4, URZ, 0x8, UR4 ;  /* 0x000000083f047899 */ /* 0x000fe40008011604 */
[----:B------:R-:W-:Y:S01]  /*1460*/  USEL UR8, UR8, 0x1, UP0 ;  /* 0x0000000108087887 */ /* 0x000fe20008000000 */
[----:B------:R-:W-:Y:S01]  /*1470*/  ULDC UR9, c[0x0][0x2f0] ;  /* 0x0000bc0000097ab9 */ /* 0x000fe20000000800 */
[----:B------:R-:W-:Y:S01]  /*1480*/  UMOV UR48, URZ ;  /* 0x0000003f00307c82 */ /* 0x000fe20008000000 */
[----:B------:R-:W-:-:S02]  /*1490*/  ULEA.HI UR42, UR42, UR4, URZ, 0x10 ;  /* 0x000000042a2a7291 */ /* 0x000fc4000f8f803f */
[----:B------:R-:W-:Y:S02]  /*14a0*/  UIMAD UR4, UR8, UR9, URZ ;  /* 0x00000009080472a4 */ /* 0x000fe4000f8e023f */
[----:B------:R-:W-:Y:S01]  /*14b0*/  ULOP3.LUT UR43, UR7, 0xffff, URZ, 0xc0, !UPT ;  /* 0x0000ffff072b7892 */ /* 0x000fe2000f8ec03f */
        /* <DEDUP_REMOVED lines=17> */
.L_x_5421:
[----:B------:R-:W-:Y:S01]  /*15d0*/  UMOV UR44, UR6 ;  /* 0x00000006002c7c82 */ /* 0x000fe20008000000 */
[----:B------:R-:W-:Y:S05]  /*15e0*/  @!P1 BRA `(.L_x_5422) ;  /* 0x00000000001c9947 */ /* 0x000fea0003800000 */
[----:B------:R-:W-:Y:S02]  /*15f0*/  ULDC.64 UR8, c[0x0][0xa20] ;  /* 0x0002880000087ab9 */ /* 0x000fe40000000a00 */
[----:B------:R-:W-:-:S06]  /*1600*/  UIMAD.WIDE UR6, UR6, 0x4, UR8 ;  /* 0x00000004060678a5 */ /* 0x000fcc000f8e0208 */
[----:B------:R-:W-:Y:S02]  /*1610*/  IMAD.U32 R4, RZ, RZ, UR6 ;  /* 0x00000006ff047e24 */ /* 0x000fe4000f8e00ff */
[----:B------:R-:W-:-:S05]  /*1620*/  IMAD.U32 R5, RZ, RZ, UR7 ;  /* 0x00000007ff057e24 */ /* 0x000fca000f8e00ff */
[----:B------:R-:W2:Y:S02]  /*1630*/  LDG.E R4, desc[UR54][R4.64] ;  /* 0x0000003604047981 */ /* 0x000ea4000c1e1900 */
[----:B--2---:R-:W-:Y:S01]  /*1640*/  R2UR UR4, R4 ;  /* 0x00000000040472ca */ /* 0x004fe200000e0000 */
[----:B------:R-:W-:-:S14]  /*1650*/  BRA `(.L_x_5423) ;  /* 0x0000000000347947 */ /* 0x000fdc0003800000 */
.L_x_5422:
        /* <DEDUP_REMOVED lines=13> */
.L_x_5423:
[----:B------:R-:W-:Y:S02]  /*1730*/  UISETP.NE.AND UP0, UPT, UR46, 0x1, UPT ;  /* 0x000000012e00788c */ /* 0x000fe4000bf05270 */
[----:B------:R-:W-:Y:S02]  /*1740*/  UIADD3 UR48, UR4, -UR48, URZ ;  /* 0x8000003004307290 */ /* 0x000fe4000fffe03f */
[----:B------:R-:W-:Y:S02]  /*1750*/  USHF.L.U32 UR45, UR5, 0x6, URZ ;  /* 0x00000006052d7899 */ /* 0x000fe4000800063f */
[----:B------:R-:W-:Y:S01]  /*1760*/  UIADD3 UR4, UR48, 0x3f, URZ ;  /* 0x0000003f30047890 */ /* 0x000fe2000fffe03f */
[----:B------:R-:W-:-:S03]  /*1770*/  PLOP3.LUT P0, PT, PT, PT, UP0, 0x80, 0x0 ;  /* 0x000000000000781c */ /* 0x000fc60003f0f008 */
[----:B------:R-:W-:-:S04]  /*1780*/  USHF.R.S32.HI UR6, URZ, 0x1f, UR4 ;  /* 0x0000001f3f067899 */ /* 0x000fc80008011404 */
[----:B------:R-:W-:-:S04]  /*1790*/  ULEA.HI UR6, UR6, UR4, URZ, 0x6 ;  /* 0x0000000406067291 */ /* 0x000fc8000f8f303f */
[----:B------:R-:W-:Y:S02]  /*17a0*/  USHF.R.S32.HI UR6, URZ, 0x6, UR6 ;  /* 0x000000063f067899 */ /* 0x000fe40008011406 */
[----:B------:R-:W-:Y:S10]  /*17b0*/  @!P0 BRA `(.L_x_5424) ;  /* 0x0000002400148947 */ /* 0x000ff40003800000 */
[----:B------:R-:W-:Y:S01]  /*17c0*/  ULDC UR4, c[0x0][0x448] ;  /* 0x0001120000047ab9 */ /* 0x000fe20000000800 */
[----:B------:R-:W-:Y:S02]  /*17d0*/  UIADD3 UR7, UR45, 0x3f, URZ ;  /* 0x0000003f2d077890 */ /* 0x000fe4000fffe03f */
[----:B------:R-:W-:Y:S02]  /*17e0*/  UISETP.NE.AND UP0, UPT, UR4, 0x1, UPT ;  /* 0x000000010400788c */ /* 0x000fe4000bf05270 */
[----:B------:R-:W-:Y:S01]  /*17f0*/  UIADD3 UR10, UR48, 0x1, -UR50 ;  /* 0x00000001300a7890 */ /* 0x000fe2000fffe832 */
[----:B------:R-:W-:Y:S02]  /*1800*/  ULDC.64 UR4, c[0x0][0x9e0] ;  /* 0x0002780000047ab9 */ /* 0x000fe40000000a00 */
[----:B------:R-:W-:-:S06]  /*1810*/  UISETP.GE.AND UP1, UPT, UR5, 0x1, UPT ;  /* 0x000000010500788c */ /* 0x000fcc000bf26270 */
[----:B------:R-:W-:Y:S01]  /*1820*/  @UP0 ULDC UR8, c[0x0][0x44c] ;  /* 0x0001130000080ab9 */ /* 0x000fe20000000800 */
[----:B------:R-:W-:Y:S01]  /*1830*/  PLOP3.LUT P1, PT, PT, PT, UP1, 0x80, 0x0 ;  /* 0x000000000000781c */ /* 0x000fe20003f2f018 */
[----:B------:R-:W-:Y:S01]  /*1840*/  UIMAD.WIDE.U32 UR8, UR7, UR8, URZ ;  /* 0x00000008070872a5 */ /* 0x000fe2000f8e003f */
[----:B------:R-:W-:-:S03]  /*1850*/  @UP0 ULDC UR11, c[0x0][0x450] ;  /* 0x00011400000b0ab9 */ /* 0x000fc60000000800 */
[----:B------:R-:W-:-:S04]  /*1860*/  @UP0 USHF.R.U32.HI UR7, URZ, UR11, UR9 ;  /* 0x0000000b3f070299 */ /* 0x000fc80008011609 */
[----:B------:R-:W-:-:S04]  /*1870*/  UIADD3 UR10, UR10, UR7, URZ ;  /* 0x000000070a0a7290 */ /* 0x000fc8000fffe03f */
[----:B------:R-:W-:Y:S01]  /*1880*/  UIADD3 UR4, UR10, UR4, URZ ;  /* 0x000000040a047290 */ /* 0x000fe2000fffe03f */
[----:B------:R-:W-:Y:S11]  /*1890*/  @!P1 BRA `(.L_x_5425) ;  /* 0x0000000000449947 */ /* 0x000ff60003800000 */
        /* <DEDUP_REMOVED lines=10> */
.L_x_5426:
[----:B------:R-:W-:-:S11]  /*1940*/  UISETP.NE.AND UP1, UPT, UR5, 0x1, UPT ;  /* 0x000000010500788c */ /* 0x000fd6000bf25270 */
[----:B------:R-:W-:Y:S02]  /*1950*/  @UP1 ULDC.64 UR10, c[0x0][0x9e8] ;  /* 0x00027a00000a1ab9 */ /* 0x000fe40000000a00 */
[----:B------:R-:W-:-:S04]  /*1960*/  UIMAD.WIDE.U32 UR8, UR7, UR10, URZ ;  /* 0x0000000a070872a5 */ /* 0x000fc8000f8e003f */
[----:B------:R-:W-:-:S12]  /*1970*/  @UP1 USHF.R.U32.HI UR7, URZ, UR11, UR9 ;  /* 0x0000000b3f071299 */ /* 0x000fd80008011609 */
.L_x_5427:
[----:B------:R-:W-:-:S04]  /*1980*/  UIMAD UR7, UR7, UR5, UR5 ;  /* 0x00000005070772a4 */ /* 0x000fc8000f8e0205 */
[----:B------:R-:W-:-:S04]  /*1990*/  UISETP.LT.AND UP1, UPT, UR4, UR7, UPT ;  /* 0x000000070400728c */ /* 0x000fc8000bf21270 */
[----:B------:R-:W-:-:S12]  /*19a0*/  USEL UR4, UR4, UR7, UP1 ;  /* 0x0000000704047287 */ /* 0x000fd80008800000 */
.L_x_5425:
[----:B------:R-:W-:Y:S01]  /*19b0*/  UIADD3 UR4, UR4, 0x3f, URZ ;  /* 0x0000003f04047890 */ /* 0x000fe2000fffe03f */
[----:B------:R-:W-:Y:S01]  /*19c0*/  @UP0 ULDC UR8, c[0x0][0x44c] ;  /* 0x0001130000080ab9 */ /* 0x000fe20000000800 */
[----:B------:R-:W-:Y:S02]  /*19d0*/  @UP0 ULDC UR10, c[0x0][0x450] ;  /* 0x00011400000a0ab9 */ /* 0x000fe40000000800 */
[----:B------:R-:W-:Y:S02]  /*19e0*/  USHF.R.S32.HI UR7, URZ, 0x1f, UR4 ;  /* 0x0000001f3f077899 */ /* 0x000fe40008011404 */
[----:B------:R-:W-:Y:S02]  /*19f0*/  UIMAD.WIDE.U32 UR8, UR45, UR8, URZ ;  /* 0x000000082d0872a5 */ /* 0x000fe4000f8e003f */
[----:B------:R-:W-:-:S03]  /*1a00*/  ULEA.HI UR7, UR7, UR4, URZ, 0x6 ;  /* 0x0000000407077291 */ /* 0x000fc6000f8f303f */
[----:B------:R-:W-:Y:S01]  /*1a10*/  UMOV UR4, UR45 ;  /* 0x0000002d00047c82 */ /* 0x000fe20008000000 */
[----:B------:R-:W-:Y:S02]  /*1a20*/  @UP0 USHF.R.U32.HI UR4, URZ, UR10, UR9 ;  /* 0x0000000a3f040299 */ /* 0x000fe40008011609 */
[----:B------:R-:W-:Y:S02]  /*1a30*/  USHF.R.S32.HI UR7, URZ, 0x6, UR7 ;  /* 0x000000063f077899 */ /* 0x000fe40008011407 */
[----:B------:R-:W-:Y:S02]  /*1a40*/  UIADD3 UR48, UR4, UR48, -UR50 ;  /* 0x0000003004307290 */ /* 0x000fe4000fffe832 */
[----:B------:R-:W-:Y:S01]  /*1a50*/  UISETP.LT.AND UP0, UPT, UR6, UR7, UPT ;  /* 0x000000070600728c */ /* 0x000fe2000bf01270 */
[----:B------:R-:W-:-:S03]  /*1a60*/  ULDC UR4, c[0x0][0x9dc] ;  /* 0x0002770000047ab9 */ /* 0x000fc60000000800 */
        /* <DEDUP_REMOVED lines=13> */
.L_x_5429:
[----:B------:R-:W-:-:S11]  /*1b40*/  UISETP.NE.AND UP0, UPT, UR5, 0x1, UPT ;  /* 0x000000010500788c */ /* 0x000fd6000bf05270 */
[----:B------:R-:W-:Y:S02]  /*1b50*/  @UP0 ULDC.64 UR10, c[0x0][0x9e8] ;  /* 0x00027a00000a0ab9 */ /* 0x000fe40000000a00 */
[----:B------:R-:W-:-:S04]  /*1b60*/  UIMAD.WIDE.U32 UR6, UR48, UR10, URZ ;  /* 0x0000000a300672a5 */ /* 0x000fc8000f8e003f */
[----:B------:R-:W-:-:S12]  /*1b70*/  @UP0 USHF.R.U32.HI UR48, URZ, UR11, UR7 ;  /* 0x0000000b3f300299 */ /* 0x000fd80008011607 */
.L_x_5430:
[----:B------:R-:W-:-:S04]  /*1b80*/  UIMAD UR5, UR48, UR5, URZ ;  /* 0x00000005300572a4 */ /* 0x000fc8000f8e023f */
[----:B------:R-:W-:-:S04]  /*1b90*/  UISETP.LT.AND UP0, UPT, UR4, UR5, UPT ;  /* 0x000000050400728c */ /* 0x000fc8000bf01270 */
[----:B------:R-:W-:-:S12]  /*1ba0*/  USEL UR4, UR4, UR5, !UP0 ;  /* 0x0000000504047287 */ /* 0x000fd8000c000000 */
.L_x_5428:
[----:B------:R-:W-:Y:S02]  /*1bb0*/  USHF.R.S32.HI UR5, URZ, 0x1f, UR4 ;  /* 0x0000001f3f057899 */ /* 0x000fe40008011404 */
[----:B------:R-:W-:Y:S02]  /*1bc0*/  ULOP3.LUT UR20, UR42, 0xff, URZ, 0xc0, !UPT ;  /* 0x000000ff2a147892 */ /* 0x000fe4000f8ec03f */
[----:B------:R-:W-:-:S03]  /*1bd0*/  ULEA.HI UR5, UR5, UR4, URZ, 0x6 ;  /* 0x0000000405057291 */ /* 0x000fc6000f8f303f */
[----:B------:R-:W-:Y:S01]  /*1be0*/  UMOV UR4, URZ ;  /* 0x0000003f00047c82 */ /* 0x000fe20008000000 */
[----:B------:R-:W-:-:S04]  /*1bf0*/  USHF.R.S32.HI UR5, URZ, 0x6, UR5 ;  /* 0x000000063f057899 */ /* 0x000fc80008011405 */
[----:B------:R-:W-:-:S04]  /*1c00*/  UISETP.LT.AND UP0, UPT, URZ, UR5, UPT ;  /* 0x000000053f00728c */ /* 0x000fc8000bf01270 */
[----:B------:R-:W-:-:S04]  /*1c10*/  USEL UR10, URZ, UR5, !UP0 ;  /* 0x000000053f0a7287 */ /* 0x000fc8000c000000 */
[----:B------:R-:W-:-:S06]  /*1c20*/  UISETP.GT.AND UP0, UPT, UR9, UR10, UPT ;  /* 0x0000000a0900728c */ /* 0x000fcc000bf04270 */
[----:B------:R-:W-:-:S13]  /*1c30*/  PLOP3.LUT P0, PT, PT, PT, UP0, 0x80, 0x0 ;  /* 0x000000000000781c */ /* 0x000fda0003f0f008 */
[----:B------:R-:W-:Y:S05]  /*1c40*/  @!P0 BRA `(.L_x_5431) ;  /* 0x0000000000948947 */ /* 0x000fea0003800000 */
[----:B------:R-:W-:-:S04]  /*1c50*/  USHF.R.U32.HI UR11, URZ, 0x10, UR42 ;  /* 0x000000103f0b7899 */ /* 0x000fc8000801162a */
[----:B------:R-:W-:-:S11]  /*1c60*/  UISETP.NE.AND UP0, UPT, UR11, URZ, UPT ;  /* 0x0000003f0b00728c */ /* 0x000fd6000bf05270 */
[----:B------:R-:W-:Y:S02]  /*1c70*/  @!UP0 ULDC UR11, c[0x0][0x9f0] ;  /* 0x00027c00000b8ab9 */ /* 0x000fe40000000800 */
[----:B------:R-:W-:Y:S01]  /*1c80*/  IMAD.U32 R4, RZ, RZ, UR11 ;  /* 0x0000000bff047e24 */ /* 0x000fe2000f8e00ff */
[----:B------:R-:W-:-:S04]  /*1c90*/  UIADD3 UR4, UR11, -0x1, UR9 ;  /* 0xffffffff0b047890 */ /* 0x000fc8000fffe009 */
[-C--:B------:R-:W-:Y:S01]  /*1ca0*/  IABS R0, R4.reuse ;  /* 0x0000000400007213 */ /* 0x080fe20000000000 */
[----:B------:R-:W-:Y:S01]  /*1cb0*/  UIADD3 UR6, -UR10, UR4, URZ ;  /* 0x000000040a067290 */ /* 0x000fe2000fffe13f */
[----:B------:R-:W-:Y:S02]  /*1cc0*/  IABS R6, R4 ;  /* 0x0000000400067213 */ /* 0x000fe40000000000 */
[----:B------:R-:W-:Y:S01]  /*1cd0*/  R2UR UR12, R0 ;  /* 0x00000000000c72ca */ /* 0x000fe200000e0000 */
[----:B------:R-:W-:Y:S02]  /*1ce0*/  UMOV UR4, URZ ;  /* 0x0000003f00047c82 */ /* 0x000fe40008000000 */
[----:B------:R-:W-:Y:S01]  /*1cf0*/  IMAD.U32 R5, RZ, RZ, UR6 ;  /* 0x00000006ff057e24 */ /* 0x000fe2000f8e00ff */
[----:B------:R-:W-:-:S04]  /*1d00*/  ULOP3.LUT UR6, UR6, UR11, URZ, 0x3c, !UPT ;  /* 0x0000000b06067292 */ /* 0x000fc8000f8e3c3f */
[----:B------:R-:W-:-:S05]  /*1d10*/  IABS R5, R5 ;  /* 0x0000000500057213 */ /* 0x000fca0000000000 */
[----:B------:R-:W0:Y:S01]  /*1d20*/  I2F.RP R0, UR12 ;  /* 0x0000000c00007d06 */ /* 0x000e220008209400 */
[----:B------:R-:W-:-:S05]  /*1d30*/  IMAD.MOV.U32 R4, RZ, RZ, R5 ;  /* 0x000000ffff047224 */ /* 0x000fca00078e0005 */
[----:B------:R-:W-:Y:S02]  /*1d40*/  R2UR UR8, R4 ;  /* 0x00000000040872ca */ /* 0x000fe400000e0000 */
[----:B0-----:R-:W0:Y:S02]  /*1d50*/  MUFU.RCP R0, R0 ;  /* 0x0000000000007308 */ /* 0x001e240000001000 */
[----:B0-----:R-:W-:Y:S02]  /*1d60*/  VIADD R3, R0, 0xffffffe ;  /* 0x0ffffffe00037836 */ /* 0x001fe40000000000 */
        /* <DEDUP_REMOVED lines=19> */
.L_x_5431:
[----:B------:R-:W-:Y:S01]  /*1ea0*/  UIMAD UR20, UR20, UR4, UR10 ;  /* 0x00000004141472a4 */ /* 0x000fe2000f8e020a */
[----:B------:R-:W-:Y:S01]  /*1eb0*/  IMAD.U32 R0, RZ, RZ, UR9 ;  /* 0x00000009ff007e24 */ /* 0x000fe2000f8e00ff */
[----:B------:R-:W-:Y:S01]  /*1ec0*/  PLOP3.LUT P0, PT, PT, PT, PT, 0x80, 0x0 ;  /* 0x000000000000781c */ /* 0x000fe20003f0f070 */
[----:B------:R-:W-:Y:S01]  /*1ed0*/  IMAD.U32 R3, RZ, RZ, UR4 ;  /* 0x00000004ff037e24 */ /* 0x000fe2000f8e00ff */
[----:B------:R-:W-:Y:S01]  /*1ee0*/  CS2R R150, SRZ ;  /* 0x0000000000967805 */ /* 0x000fe2000001ff00 */
[----:B------:R-:W-:Y:S01]  /*1ef0*/  IMAD.MOV.U32 R12, RZ, RZ, RZ ;  /* 0x000000ffff0c7224 */ /* 0x000fe200078e00ff */
[----:B------:R-:W-:Y:S02]  /*1f00*/  CS2R R148, SRZ ;  /* 0x0000000000947805 */ /* 0x000fe4000001ff00 */
[----:B------:R-:W-:Y:S02]  /*1f10*/  CS2R R146, SRZ ;  /* 0x0000000000927805 */ /* 0x000fe4000001ff00 */
[----:B------:R-:W-:Y:S01]  /*1f20*/  VIADDMNMX R0, R3, UR20, R0, PT ;  /* 0x0000001403007c46 */ /* 0x000fe2000b800100 */
[----:B------:R-:W-:Y:S01]  /*1f30*/  IMAD.MOV.U32 R3, RZ, RZ, RZ ;  /* 0x000000ffff037224 */ /* 0x000fe200078e00ff */
        /* <DEDUP_REMOVED lines=15> */
[----:B------:R-:W-:Y:S01]  /*2030*/  UISETP.GT.AND UP0, UPT, UR22, UR20, UPT ;  /* 0x000000141600728c */ /* 0x000fe2000bf04270 */
[----:B------:R-:W-:Y:S02]  /*2040*/  CS2R R116, SRZ ;  /* 0x0000000000747805 */ /* 0x000fe4000001ff00 */
[----:B------:R-:W-:Y:S02]  /*2050*/  CS2R R114, SRZ ;  /* 0x0000000000727805 */ /* 0x000fe4000001ff00 */
[----:B------:R-:W-:Y:S02]  /*2060*/  CS2R R112, SRZ ;  /* 0x0000000000707805 */ /* 0x000fe4000001ff00 */
[----:B------:R-:W-:-:S02]  /*2070*/  CS2R R110, SRZ ;  /* 0x00000000006e7805 */ /* 0x000fc4000001ff00 */
[----:B------:R-:W-:Y:S02]  /*2080*/  CS2R R108, SRZ ;  /* 0x00000000006c7805 */ /* 0x000fe4000001ff00 */
[----:B------:R-:W-:Y:S02]  /*2090*/  PLOP3.LUT P1, PT, PT, PT, UP0, 0x80, 0x0 ;  /* 0x000000000000781c */ /* 0x000fe40003f2f008 */
        /* <DEDUP_REMOVED lines=60> */
.L_x_5433:
[----:B------:R-:W-:Y:S01]  /*2460*/  ULEA UR23, UR38, UR41, 0x3 ;  /* 0x0000002926177291 */ /* 0x000fe2000f8e183f */
[----:B------:R-:W-:-:S05]  /*2470*/  IMAD.U32 R0, RZ, RZ, UR37 ;  /* 0x00000025ff007e24 */ /* 0x000fca000f8e00ff */
[----:B------:R-:W-:-:S04]  /*2480*/  SHF.L.U32 R0, R0, 0x1f, RZ ;  /* 0x0000001f00007819 */ /* 0x000fc800000006ff */
[----:B------:R-:W0:Y:S02]  /*2490*/  SYNCS.PHASECHK.TRANS64.TRYWAIT P1, [UR23+0x28c50], R0 ;  /* 0x028c5000ff0075a7 */ /* 0x000e240008020157 */
[----:B0-----:R-:W-:Y:S05]  /*24a0*/  @!P1 BRA `(.L_x_5434) ;  /* 0x0000016800409947 */ /* 0x001fea0003800000 */
.L_x_5638:
[----:B------:R-:W-:Y:S01]  /*24b0*/  BAR.SYNC.DEFER_BLOCKING 0xe, 0x100 ;  /* 0x0384000000007b1d */ /* 0x000fe20000010000 */
[----:B------:R-:W-:Y:S02]  /*24c0*/  UIADD3 UR4, UR41, 0x26800, URZ ;  /* 0x0002680029047890 */ /* 0x000fe4000fffe03f */
[----:B------:R-:W-:Y:S02]  /*24d0*/  ULEA UR18, UR38, UR21, 0xc ;  /* 0x0000001526127291 */ /* 0x000fe4000f8e603f */
[----:B------:R-:W-:Y:S01]  /*24e0*/  USHF.R.U32.HI UR4, URZ, 0x4, UR4 ;  /* 0x000000043f047899 */ /* 0x000fe20008011604 */
[----:B------:R-:W-:Y:S01]  /*24f0*/  UMOV UR19, 0x40000040 ;  /* 0x4000004000137882 */ /* 0x000fe20000000000 */
[----:B------:R-:W-:Y:S02]  /*2500*/  UMOV UR17, 0x40000040 ;  /* 0x4000004000117882 */ /* 0x000fe40000000000 */
[----:B------:R-:W-:Y:S02]  /*2510*/  ULOP3.LUT UR4, UR4, 0x3fff, URZ, 0xc0, !UPT ;  /* 0x00003fff04047892 */ /* 0x000fe4000f8ec03f */
[----:B------:R-:W-:-:S02]  /*2520*/  UIADD3 UR6, UR18, 0x80, URZ ;  /* 0x0000008012067890 */ /* 0x000fc4000fffe03f */
[----:B------:R-:W-:Y:S01]  /*2530*/  ULOP3.LUT UR16, UR4, 0x10000, URZ, 0xfc, !UPT ;  /* 0x0001000004107892 */ /* 0x000fe2000f8efc3f */
[----:B------:R-:W-:Y:S01]  /*2540*/  UMOV UR7, 0x40000040 ;  /* 0x4000004000077882 */ /* 0x000fe20000000000 */
[----:B------:R-:W-:Y:S02]  /*2550*/  UMOV UR5, 0x40000040 ;  /* 0x4000004000057882 */ /* 0x000fe40000000000 */
[----:B------:R-:W-:Y:S02]  /*2560*/  UIADD3 UR4, UR16, 0x2, URZ ;  /* 0x0000000210047890 */ /* 0x000fe4000fffe03f */
[----:B------:R-:W-:Y:S02]  /*2570*/  UIADD3 UR10, UR18, 0x100, URZ ;  /* 0x00000100120a7890 */ /* 0x000fe4000fffe03f */
[----:B------:R-:W-:Y:S01]  /*2580*/  UIADD3 UR8, UR16, 0x4, URZ ;  /* 0x0000000410087890 */ /* 0x000fe2000fffe03f */
[----:B------:R-:W-:Y:S01]  /*2590*/  UMOV UR11, 0x40000040 ;  /* 0x40000040000b7882 */ /* 0x000fe20000000000 */
[----:B------:R-:W-:Y:S01]  /*25a0*/  WARPGROUP.ARRIVE ;  /* 0x00000000000079c5 */ /* 0x000fe20000000000 */
[----:B------:R-:W-:Y:S01]  /*25b0*/  UMOV UR9, 0x40000040 ;  /* 0x4000004000097882 */ /* 0x000fe20000000000 */
[----:B------:R-:W-:-:S02]  /*25c0*/  UIADD3 UR14, UR18, 0x180, URZ ;  /* 0x00000180120e7890 */ /* 0x000fc4000fffe03f */
[----:B------:R-:W-:Y:S02]  /*25d0*/  UIADD3 UR12, UR16, 0x6, URZ ;  /* 0x00000006100c7890 */ /* 0x000fe4000fffe03f */
[----:B------:R-:W-:Y:S01]  /*25e0*/  HGMMA.64x256x16.F32.BF16 R24, gdesc[UR16].tnspB, RZ, !UPT, gsb0 ;  /* 0x43e00000101879f0 */ /* 0x000fe2000c0018ff */
[----:B------:R-:W-:Y:S01]  /*25f0*/  UMOV UR15, 0x40000040 ;  /* 0x40000040000f7882 */ /* 0x000fe20000000000 */
[----:B------:R-:W-:Y:S01]  /*2600*/  UMOV UR13, 0x40000040 ;  /* 0x40000040000d7882 */ /* 0x000fe20000000000 */
        /* <DEDUP_REMOVED lines=16> */
.L_x_5435:
        /* <DEDUP_REMOVED lines=8> */
.L_x_5442:
[----:B------:R-:W-:Y:S01]  /*2790*/  BAR.SYNC.DEFER_BLOCKING 0xe, 0x100 ;  /* 0x0384000000007b1d */ /* 0x000fe20000010000 */
[----:B01----:R-:W-:Y:S01]  /*27a0*/  IMAD.U32 R0, RZ, RZ, UR38 ;  /* 0x00000026ff007e24 */ /* 0x003fe2000f8e00ff */
[----:B------:R-:W-:-:S03]  /*27b0*/  UIADD3 UR38, UR38, 0x1, URZ ;  /* 0x0000000126267890 */ /* 0x000fc6000fffe03f */
[----:B------:R-:W-:Y:S01]  /*27c0*/  IMAD R0, R0, 0x40, R17 ;  /* 0x0000004000007824 */ /* 0x000fe200078e0211 */
[----:B------:R-:W-:Y:S01]  /*27d0*/  UISETP.NE.AND UP0, UPT, UR38, 0x2, UPT ;  /* 0x000000022600788c */ /* 0x000fe2000bf05270 */
[----:B------:R-:W-:Y:S01]  /*27e0*/  UMOV UR6, UR22 ;  /* 0x0000001600067c82 */ /* 0x000fe20008000000 */
[----:B------:R-:W-:Y:S02]  /*27f0*/  UIADD3 UR22, UR22, -0x1, URZ ;  /* 0xffffffff16167890 */ /* 0x000fe4000fffe03f */
[----:B------:R-:W-:Y:S01]  /*2800*/  LEA R0, R0, UR41, 0x2 ;  /* 0x0000002900007c11 */ /* 0x000fe2000f8e10ff */
[----:B------:R-:W-:Y:S02]  /*2810*/  UISETP.GT.AND UP1, UPT, UR6, UR20, UPT ;  /* 0x000000140600728c */ /* 0x000fe4000bf24270 */
[----:B------:R-:W-:Y:S02]  /*2820*/  USEL UR6, URZ, 0x1, UP0 ;  /* 0x000000013f067887 */ /* 0x000fe40008000000 */
[----:B------:R-:W-:-:S02]  /*2830*/  USEL UR38, UR38, URZ, UP0 ;  /* 0x0000003f26267287 */ /* 0x000fc40008000000 */
        /* <DEDUP_REMOVED lines=133> */
.L_x_5437:
[----:B------:R-:W-:Y:S01]  /*3090*/  ULEA UR23, UR38, UR41, 0x3 ;  /* 0x0000002926177291 */ /* 0x000fe2000f8e183f */
[----:B------:R-:W-:-:S05]  /*30a0*/  IMAD.U32 R0, RZ, RZ, UR37 ;  /* 0x00000025ff007e24 */ /* 0x000fca000f8e00ff */
[----:B------:R-:W-:-:S04]  /*30b0*/  SHF.L.U32 R0, R0, 0x1f, RZ ;  /* 0x0000001f00007819 */ /* 0x000fc800000006ff */
[----:B------:R0:W1:Y:S01]  /*30c0*/  SYNCS.PHASECHK.TRANS64.TRYWAIT P1, [UR23+0x28c50], R0 ;  /* 0x028c5000ff0075a7 */ /* 0x0000620008020157 */
[----:B------:R-:W-:Y:S05]  /*30d0*/  @!P0 BRA `(.L_x_5438) ;  /* 0x0000000000048947 */ /* 0x000fea0003800000 */
[----:B------:R-:W-:Y:S01]  /*30e0*/  BPT.TRAP 0x1 ;  /* 0x000000040000795c */ /* 0x000fe20000300000 */
.L_x_5438:
[----:B-1----:R-:W-:Y:S05]  /*30f0*/  @P1 BRA `(.L_x_5439) ;  /* 0x0000000000081947 */ /* 0x002fea0003800000 */
[----:B------:R-:W1:Y:S02]  /*3100*/  SYNCS.PHASECHK.TRANS64.TRYWAIT P1, [UR23+0x28c50], R0 ;  /* 0x028c5000ff0075a7 */ /* 0x000e640008020157 */
[----:B-1----:R-:W-:Y:S05]  /*3110*/  @!P1 BRA `(.L_x_5440) ;  /* 0x0000015c003c9947 */ /* 0x002fea0003800000 */
.L_x_5439:
        /* <DEDUP_REMOVED lines=26> */
.L_x_5441:
[----:B------:R-:W-:Y:S01]  /*32c0*/  UIADD3 UR6, UR23, 0x28c60, URZ ;  /* 0x00028c6017067890 */ /* 0x000fe2000fffe03f */
[----:B------:R-:W-:-:S03]  /*32d0*/  PLOP3.LUT P1, PT, PT, PT, UP1, 0x80, 0x0 ;  /* 0x000000000000781c */ /* 0x000fc60003f2f018 */
[----:B------:R-:W-:-:S09]  /*32e0*/  UPRMT UR6, UR40, 0x654, UR6 ;  /* 0x0000065428067896 */ /* 0x000fd20008000006 */
[----:B------:R-:W-:Y:S01]  /*32f0*/  SYNCS.ARRIVE.TRANS64.RED.A1T0 RZ, [UR6], RZ ;  /* 0x000000ffffff79a7 */ /* 0x000fe20008100406 */
[----:B------:R-:W-:Y:S05]  /*3300*/  @P1 BRA `(.L_x_5442) ;  /* 0xfffffff400201947 */ /* 0x000fea000383ffff */
.L_x_5436:
[----:B------:R-:W-:Y:S01]  /*3310*/  BAR.SYNC.DEFER_BLOCKING 0xe, 0x100 ;  /* 0x0384000000007b1d */ /* 0x000fe20000010000 */
[----:B01----:R-:W-:Y:S01]  /*3320*/  IMAD.U32 R0, RZ, RZ, UR38 ;  /* 0x00000026ff007e24 */ /* 0x003fe2000f8e00ff */
[----:B------:R-:W-:Y:S01]  /*3330*/  UIADD3 UR38, UR38, 0x1, URZ ;  /* 0x0000000126267890 */ /* 0x000fe2000fffe03f */
[----:B------:R-:W-:Y:S01]  /*3340*/  PLOP3.LUT P0, PT, PT, PT, PT, 0x8, 0x0 ;  /* 0x000000000000781c */ /* 0x000fe20003f0e170 */
[----:B------:R-:W-:Y:S02]  /*3350*/  IMAD.MOV.U32 R12, RZ, RZ, RZ ;  /* 0x000000ffff0c7224 */ /* 0x000fe400078e00ff */
        /* <DEDUP_REMOVED lines=139> */
.L_x_5424:
[----:B------:R-:W-:Y:S01]  /*3c10*/  ULDC UR4, c[0x0][0x448] ;  /* 0x0001120000047ab9 */ /* 0x000fe20000000800 */
[----:B------:R-:W-:Y:S02]  /*3c20*/  UIADD3 UR7, UR45, 0x3f, URZ ;  /* 0x0000003f2d077890 */ /* 0x000fe4000fffe03f */
[----:B------:R-:W-:Y:S02]  /*3c30*/  UISETP.NE.AND UP0, UPT, UR4, 0x1, UPT ;  /* 0x000000010400788c */ /* 0x000fe4000bf05270 */
[----:B------:R-:W-:Y:S01]  /*3c40*/  UIADD3 UR10, UR48, 0x1, -UR50 ;  /* 0x00000001300a7890 */ /* 0x000fe2000fffe832 */
[----:B------:R-:W-:Y:S01]  /*3c50*/  ULDC.64 UR4, c[0x0][0x9e0] ;  /* 0x0002780000047ab9 */ /* 0x000fe20000000a00 */
[----:B------:R-:W-:-:S07]  /*3c60*/  UP2UR UR52, UPR, URZ, 0x1 ;  /* 0x000000013f347883 */ /* 0x000fce0008000000 */
[----:B------:R-:W-:Y:S01]  /*3c70*/  @UP0 ULDC UR8, c[0x0][0x44c] ;  /* 0x0001130000080ab9 */ /* 0x000fe20000000800 */
[----:B------:R-:W-:Y:S01]  /*3c80*/  @UP0 ULDC UR11, c[0x0][0x450] ;  /* 0x00011400000b0ab9 */ /* 0x000fe20000000800 */
[----:B------:R-:W-:-:S04]  /*3c90*/  UIMAD.WIDE.U32 UR8, UR7, UR8, URZ ;  /* 0x00000008070872a5 */ /* 0x000fc8000f8e003f */
[----:B------:R-:W-:Y:S02]  /*3ca0*/  @UP0 USHF.R.U32.HI UR7, URZ, UR11, UR9 ;  /* 0x0000000b3f070299 */ /* 0x000fe40008011609 */
[----:B------:R-:W-:Y:S02]  /*3cb0*/  UISETP.GE.AND UP0, UPT, UR5, 0x1, UPT ;  /* 0x000000010500788c */ /* 0x000fe4000bf06270 */
[----:B------:R-:W-:Y:S02]  /*3cc0*/  UIADD3 UR8, UR10, UR7, URZ ;  /* 0x000000070a087290 */ /* 0x000fe4000fffe03f */
[----:B------:R-:W-:Y:S02]  /*3cd0*/  UP2UR UR51, UPR, URZ, 0x1 ;  /* 0x000000013f337883 */ /* 0x000fe40008000000 */
[----:B------:R-:W-:Y:S01]  /*3ce0*/  PLOP3.LUT P0, PT, PT, PT, UP0, 0x40, 0x0 ;  /* 0x000000000000781c */ /* 0x000fe20003f0e808 */
[----:B------:R-:W-:-:S12]  /*3cf0*/  UIADD3 UR4, UR8, UR4, URZ ;  /* 0x0000000408047290 */ /* 0x000fd8000fffe03f */
        /* <DEDUP_REMOVED lines=11> */
.L_x_5444:
[----:B------:R-:W-:-:S11]  /*3db0*/  UISETP.NE.AND UP0, UPT, UR5, 0x1, UPT ;  /* 0x000000010500788c */ /* 0x000fd6000bf05270 */
[----:B------:R-:W-:Y:S02]  /*3dc0*/  @UP0 ULDC.64 UR10, c[0x0][0x9e8] ;  /* 0x00027a00000a0ab9 */ /* 0x000fe40000000a00 */
[----:B------:R-:W-:-:S04]  /*3dd0*/  UIMAD.WIDE.U32 UR8, UR7, UR10, URZ ;  /* 0x0000000a070872a5 */ /* 0x000fc8000f8e003f */
[----:B------:R-:W-:-:S12]  /*3de0*/  @UP0 USHF.R.U32.HI UR7, URZ, UR11, UR9 ;  /* 0x0000000b3f070299 */ /* 0x000fd80008011609 */
.L_x_5445:
[----:B------:R-:W-:-:S04]  /*3df0*/  UIMAD UR7, UR7, UR5, UR5 ;  /* 0x00000005070772a4 */ /* 0x000fc8000f8e0205 */
[----:B------:R-:W-:-:S04]  /*3e00*/  UISETP.LT.AND UP0, UPT, UR4, UR7, UPT ;  /* 0x000000070400728c */ /* 0x000fc8000bf01270 */
[----:B------:R-:W-:-:S12]  /*3e10*/  USEL UR4, UR4, UR7, UP0 ;  /* 0x0000000704047287 */ /* 0x000fd80008000000 */
.L_x_5443:
[----:B------:R-:W-:Y:S02]  /*3e20*/  UISETP.NE.AND UP0, UPT, UR52, URZ, UPT ;  /* 0x0000003f3400728c */ /* 0x000fe4000bf05270 */
[----:B------:R-:W-:Y:S02]  /*3e30*/  UIADD3 UR4, UR4, 0x3f, URZ ;  /* 0x0000003f04047890 */ /* 0x000fe4000fffe03f */
[----:B------:R-:W-:Y:S02]  /*3e40*/  UISETP.GE.AND UP1, UPT, UR5, 0x1, UPT ;  /* 0x000000010500788c */ /* 0x000fe4000bf26270 */
[----:B------:R-:W-:Y:S01]  /*3e50*/  USHF.R.S32.HI UR7, URZ, 0x1f, UR4 ;  /* 0x0000001f3f077899 */ /* 0x000fe20008011404 */
[----:B------:R-:W-:-:S03]  /*3e60*/  ULDC UR10, c[0x0][0x9dc] ;  /* 0x00027700000a7ab9 */ /* 0x000fc60000000800 */
[----:B------:R-:W-:Y:S01]  /*3e70*/  ULEA.HI UR7, UR7, UR4, URZ, 0x6 ;  /* 0x0000000407077291 */ /* 0x000fe2000f8f303f */
[----:B------:R-:W-:Y:S01]  /*3e80*/  PLOP3.LUT P0, PT, PT, PT, UP1, 0x40, 0x0 ;  /* 0x000000000000781c */ /* 0x000fe20003f0e818 */
[----:B------:R-:W-:Y:S01]  /*3e90*/  @UP0 ULDC UR8, c[0x0][0x44c] ;  /* 0x0001130000080ab9 */ /* 0x000fe20000000800 */
[----:B------:R-:W-:Y:S01]  /*3ea0*/  @UP0 ULDC UR11, c[0x0][0x450] ;  /* 0x00011400000b0ab9 */ /* 0x000fe20000000800 */
[----:B------:R-:W-:Y:S02]  /*3eb0*/  UIMAD.WIDE.U32 UR8, UR45, UR8, URZ ;  /* 0x000000082d0872a5 */ /* 0x000fe4000f8e003f */
[----:B------:R-:W-:Y:S01]  /*3ec0*/  UMOV UR4, UR45 ;  /* 0x0000002d00047c82 */ /* 0x000fe20008000000 */
[----:B------:R-:W-:Y:S02]  /*3ed0*/  USHF.R.S32.HI UR7, URZ, 0x6, UR7 ;  /* 0x000000063f077899 */ /* 0x000fe40008011407 */
[----:B------:R-:W-:Y:S02]  /*3ee0*/  @UP0 USHF.R.U32.HI UR4, URZ, UR11, UR9 ;  /* 0x0000000b3f040299 */ /* 0x000fe40008011609 */
[----:B------:R-:W-:-:S02]  /*3ef0*/  UISETP.LT.AND UP0, UPT, UR6, UR7, UPT ;  /* 0x000000070600728c */ /* 0x000fc4000bf01270 */
[----:B------:R-:W-:Y:S02]  /*3f00*/  UIADD3 UR4, UR4, UR48, -UR50 ;  /* 0x0000003004047290 */ /* 0x000fe4000fffe832 */
[----:B------:R-:W-:Y:S02]  /*3f10*/  USEL UR6, UR6, UR7, UP0 ;  /* 0x0000000706067287 */ /* 0x000fe40008000000 */
[----:B------:R-:W-:Y:S01]  /*3f20*/  UIADD3 UR7, UR4, -UR10, URZ ;  /* 0x8000000a04077290 */ /* 0x000fe2000fffe03f */
[----:B------:R-:W-:Y:S11]  /*3f30*/  @P0 BRA `(.L_x_5446) ;  /* 0x0000000000440947 */ /* 0x000ff60003800000 */
        /* <DEDUP_REMOVED lines=10> */
.L_x_5447:
[----:B------:R-:W-:-:S11]  /*3fe0*/  UISETP.NE.AND UP0, UPT, UR5, 0x1, UPT ;  /* 0x000000010500788c */ /* 0x000fd6000bf05270 */
[----:B------:R-:W-:Y:S02]  /*3ff0*/  @UP0 ULDC.64 UR10, c[0x0][0x9e8] ;  /* 0x00027a00000a0ab9 */ /* 0x000fe40000000a00 */
[----:B------:R-:W-:-:S04]  /*4000*/  UIMAD.WIDE.U32 UR8, UR4, UR10, URZ ;  /* 0x0000000a040872a5 */ /* 0x000fc8000f8e003f */
[----:B------:R-:W-:-:S12]  /*4010*/  @UP0 USHF.R.U32.HI UR4, URZ, UR11, UR9 ;  /* 0x0000000b3f040299 */ /* 0x000fd80008011609 */
.L_x_5448:
[----:B------:R-:W-:-:S04]  /*4020*/  UIMAD UR4, UR4, UR5, URZ ;  /* 0x00000005040472a4 */ /* 0x000fc8000f8e023f */
[----:B------:R-:W-:-:S04]  /*4030*/  UISETP.LT.AND UP0, UPT, UR7, UR4, UPT ;  /* 0x000000040700728c */ /* 0x000fc8000bf01270 */
[----:B------:R-:W-:-:S12]  /*4040*/  USEL UR7, UR7, UR4, !UP0 ;  /* 0x0000000407077287 */ /* 0x000fd8000c000000 */
.L_x_5446:
[----:B------:R-:W-:Y:S02]  /*4050*/  USHF.R.S32.HI UR4, URZ, 0x1f, UR7 ;  /* 0x0000001f3f047899 */ /* 0x000fe40008011407 */
[----:B------:R-:W-:Y:S02]  /*4060*/  ULOP3.LUT UR10, UR42, 0xff, URZ, 0xc0, !UPT ;  /* 0x000000ff2a0a7892 */ /* 0x000fe4000f8ec03f */
[----:B------:R-:W-:-:S04]  /*4070*/  ULEA.HI UR4, UR4, UR7, URZ, 0x6 ;  /* 0x0000000704047291 */ /* 0x000fc8000f8f303f */
[----:B------:R-:W-:-:S04]  /*4080*/  USHF.R.S32.HI UR4, URZ, 0x6, UR4 ;  /* 0x000000063f047899 */ /* 0x000fc80008011404 */
[----:B------:R-:W-:-:S04]  /*4090*/  UISETP.LT.AND UP0, UPT, URZ, UR4, UPT ;  /* 0x000000043f00728c */ /* 0x000fc8000bf01270 */
[----:B------:R-:W-:-:S03]  /*40a0*/  USEL UR47, URZ, UR4, !UP0 ;  /* 0x000000043f2f7287 */ /* 0x000fc6000c000000 */
[----:B------:R-:W-:Y:S01]  /*40b0*/  UMOV UR4, URZ ;  /* 0x0000003f00047c82 */ /* 0x000fe20008000000 */
        /* <DEDUP_REMOVED lines=40> */
.L_x_5449:
[----:B------:R-:W-:Y:S01]  /*4340*/  UIMAD UR47, UR10, UR4, UR47 ;  /* 0x000000040a2f72a4 */ /* 0x000fe2000f8e022f */
[----:B------:R-:W-:Y:S01]  /*4350*/  IMAD.U32 R168, RZ, RZ, UR6 ;  /* 0x00000006ffa87e24 */ /* 0x000fe2000f8e00ff */
[----:B------:R-:W-:Y:S01]  /*4360*/  PLOP3.LUT P0, PT, PT, PT, PT, 0x80, 0x0 ;  /* 0x000000000000781c */ /* 0x000fe20003f0f070 */
[----:B------:R-:W-:Y:S01]  /*4370*/  IMAD.U32 R5, RZ, RZ, UR4 ;  /* 0x00000004ff057e24 */ /* 0x000fe2000f8e00ff */
[----:B------:R-:W-:Y:S01]  /*4380*/  CS2R R150, SRZ ;  /* 0x0000000000967805 */ /* 0x000fe2000001ff00 */
[----:B------:R-:W-:Y:S01]  /*4390*/  IMAD.MOV.U32 R3, RZ, RZ, RZ ;  /* 0x000000ffff037224 */ /* 0x000fe200078e00ff */
[----:B------:R-:W-:Y:S01]  /*43a0*/  CS2R R148, SRZ ;  /* 0x0000000000947805 */ /* 0x000fe2000001ff00 */
[----:B------:R-:W-:Y:S01]  /*43b0*/  IMAD.MOV.U32 R12, RZ, RZ, RZ ;  /* 0x000000ffff0c7224 */ /* 0x000fe200078e00ff */
[----:B------:R-:W-:Y:S02]  /*43c0*/  VIADDMNMX R168, R5, UR47, R168, PT ;  /* 0x0000002f05a87c46 */ /* 0x000fe4000b8001a8 */
[----:B------:R-:W-:-:S02]  /*43d0*/  CS2R R146, SRZ ;  /* 0x0000000000927805 */ /* 0x000fc4000001ff00 */
[----:B------:R-:W-:Y:S02]  /*43e0*/  CS2R R144, SRZ ;  /* 0x0000000000907805 */ /* 0x000fe4000001ff00 */
[----:B------:R-:W-:Y:S02]  /*43f0*/  CS2R R142, SRZ ;  /* 0x00000000008e7805 */ /* 0x000fe4000001ff00 */
[----:B------:R-:W-:Y:S02]  /*4400*/  ISETP.GT.AND P1, PT, R168, UR47, PT ;  /* 0x0000002fa8007c0c */ /* 0x000fe4000bf24270 */
        /* <DEDUP_REMOVED lines=90> */
.L_x_5450:
        /* <DEDUP_REMOVED lines=12> */
.L_x_5639:
[----:B------:R-:W-:Y:S05]  /*4a70*/  @!P0 BRA `(.L_x_5452) ;  /* 0x0000000000048947 */ /* 0x000fea0003800000 */
[----:B------:R-:W-:Y:S01]  /*4a80*/  BPT.TRAP 0x1 ;  /* 0x000000040000795c */ /* 0x000fe20000300000 */
.L_x_5452:
[----:B------:R-:W-:Y:S02]  /*4a90*/  IMAD.U32 R7, RZ, RZ, UR38 ;  /* 0x00000026ff077e24 */ /* 0x000fe4000f8e00ff */
[----:B------:R-:W-:-:S03]  /*4aa0*/  IMAD.U32 R8, RZ, RZ, UR37 ;  /* 0x00000025ff087e24 */ /* 0x000fc6000f8e00ff */
[----:B------:R-:W-:Y:S02]  /*4ab0*/  LEA R7, R7, UR41, 0x3 ;  /* 0x0000002907077c11 */ /* 0x000fe4000f8e18ff */
[----:B------:R-:W-:-:S04]  /*4ac0*/  SHF.L.U32 R8, R8, 0x1f, RZ ;  /* 0x0000001f08087819 */ /* 0x000fc800000006ff */
[----:B------:R1:W2:Y:S01]  /*4ad0*/  SYNCS.PHASECHK.TRANS64.TRYWAIT P1, [R7+URZ+0x28c30], R8 ;  /* 0x028c3008070075a7 */ /* 0x0002a2000802017f */
[----:B------:R-:W-:Y:S05]  /*4ae0*/  @!P0 BRA `(.L_x_5453) ;  /* 0x0000000000048947 */ /* 0x000fea0003800000 */
[----:B------:R-:W-:Y:S01]  /*4af0*/  BPT.TRAP 0x1 ;  /* 0x000000040000795c */ /* 0x000fe20000300000 */
.L_x_5453:
[----:B--2---:R-:W-:Y:S05]  /*4b00*/  @P1 BRA `(.L_x_5454) ;  /* 0x0000000000081947 */ /* 0x004fea0003800000 */
[----:B------:R-:W2:Y:S02]  /*4b10*/  SYNCS.PHASECHK.TRANS64.TRYWAIT P1, [R7+URZ+0x28c30], R8 ;  /* 0x028c3008070075a7 */ /* 0x000ea4000802017f */
[----:B--2---:R-:W-:Y:S05]  /*4b20*/  @!P1 BRA `(.L_x_5455) ;  /* 0x0000014000e89947 */ /* 0x004fea0003800000 */
.L_x_5454:
        /* <DEDUP_REMOVED lines=40> */
.L_x_5456:
[----:B------:R-:W-:Y:S01]  /*4db0*/  UISETP.NE.AND UP1, UPT, UR52, URZ, UPT ;  /* 0x0000003f3400728c */ /* 0x000fe2000bf25270 */
[----:B------:R-:W-:Y:S01]  /*4dc0*/  VIADD R3, R190, UR45 ;  /* 0x0000002dbe037c36 */ /* 0x000fe20008000000 */
[----:B------:R-:W-:Y:S01]  /*4dd0*/  R2UR UR6, R7 ;  /* 0x00000000070672ca */ /* 0x000fe200000e0000 */
[----:B------:R-:W-:Y:S01]  /*4de0*/  IMAD.MOV.U32 R5, RZ, RZ, -0x40 ;  /* 0xffffffc0ff057424 */ /* 0x000fe200078e00ff */
[----:B------:R-:W-:Y:S01]  /*4df0*/  UISETP.NE.AND UP0, UPT, UR51, URZ, UPT ;  /* 0x0000003f3300728c */ /* 0x000fe2000bf05270 */
[C---:B------:R-:W-:Y:S01]  /*4e00*/  LEA R10, R168.reuse, 0xffffffc0, 0x6 ;  /* 0xffffffc0a80a7811 */ /* 0x040fe200078e30ff */
[----:B------:R-:W-:Y:S01]  /*4e10*/  ULDC UR20, c[0x0][0x9dc] ;  /* 0x0002770000147ab9 */ /* 0x000fe20000000800 */
[----:B------:R-:W-:Y:S01]  /*4e20*/  PLOP3.LUT P1, PT, PT, PT, UP1, 0x80, 0x0 ;  /* 0x000000000000781c */ /* 0x000fe20003f2f018 */
[----:B------:R-:W-:Y:S01]  /*4e30*/  IMAD R5, R168, R5, 0x41 ;  /* 0x00000041a8057424 */ /* 0x000fe200078e0205 */
[----:B------:R-:W-:Y:S01]  /*4e40*/  PLOP3.LUT P2, PT, PT, PT, UP1, 0x80, 0x0 ;  /* 0x000000000000781c */ /* 0x000fe20003f4f018 */
[----:B------:R-:W-:Y:S01]  /*4e50*/  ULDC UR11, c[0x0][0x9e0] ;  /* 0x00027800000b7ab9 */ /* 0x000fe20000000800 */
[----:B------:R-:W-:Y:S01]  /*4e60*/  @UP1 ULDC UR7, c[0x0][0x44c] ;  /* 0x0001130000071ab9 */ /* 0x000fe20000000800 */
[----:B------:R-:W-:Y:S01]  /*4e70*/  IADD3 R11, -R2, UR48, -R10 ;  /* 0x00000030020b7c10 */ /* 0x000fe2000fffe90a */
[----:B------:R-:W-:-:S02]  /*4e80*/  VIADD R14, R5, 0xffffffff ;  /* 0xffffffff050e7836 */ /* 0x000fc40000000000 */
[----:B------:R-:W-:-:S04]  /*4e90*/  UIADD3 UR6, UR6, 0x28c40, URZ ;  /* 0x00028c4006067890 */ /* 0x000fc8000fffe03f */
[----:B------:R-:W-:Y:S01]  /*4ea0*/  UPRMT UR6, UR40, 0x654, UR6 ;  /* 0x0000065428067896 */ /* 0x000fe20008000006 */
[----:B------:R-:W-:Y:S01]  /*4eb0*/  @P1 IMAD.HI.U32 R4, R3, UR7, RZ ;  /* 0x0000000703041c27 */ /* 0x000fe2000f8e00ff */
[----:B------:R-:W-:Y:S01]  /*4ec0*/  @UP1 ULDC UR7, c[0x0][0x450] ;  /* 0x0001140000071ab9 */ /* 0x000fe20000000800 */
[----:B------:R-:W-:-:S03]  /*4ed0*/  PLOP3.LUT P1, PT, PT, PT, UP0, 0x40, 0x0 ;  /* 0x000000000000781c */ /* 0x000fc60003f2e808 */
[----:B------:R-:W-:Y:S02]  /*4ee0*/  @P2 SHF.R.U32.HI R3, RZ, UR7, R4 ;  /* 0x00000007ff032c19 */ /* 0x000fe40008011604 */
[----:B------:R-:W-:Y:S01]  /*4ef0*/  IADD3 R4, -R2, UR48, R5 ;  /* 0x0000003002047c10 */ /* 0x000fe2000fffe105 */
[----:B------:R-:W-:Y:S01]  /*4f00*/  SYNCS.ARRIVE.TRANS64.RED.A1T0 RZ, [UR6], RZ ;  /* 0x000000ffffff79a7 */ /* 0x000fe20008100406 */
[----:B------:R-:W-:Y:S01]  /*4f10*/  ULOP3.LUT UR6, URZ, UR20, URZ, 0x33, !UPT ;  /* 0x000000143f067292 */ /* 0x000fe2000f8e333f */
[----:B------:R-:W0:Y:S02]  /*4f20*/  SHFL.IDX PT, R6, R3, RZ, 0x1c1f ;  /* 0x001c1fff03067589 */ /* 0x000e2400000e0000 */
[----:B------:R-:W-:-:S04]  /*4f30*/  VIADD R4, R4, -UR50 ;  /* 0x8000003204047c36 */ /* 0x000fc80008000000 */
[C---:B------:R-:W-:Y:S02]  /*4f40*/  VIADD R12, R4.reuse, UR11 ;  /* 0x0000000b040c7c36 */ /* 0x040fe40008000000 */
[----:B------:R-:W-:-:S03]  /*4f50*/  VIADD R13, R4, UR6 ;  /* 0x00000006040d7c36 */ /* 0x000fc60008000000 */
[----:B0-----:R-:W-:Y:S01]  /*4f60*/  VIADDMNMX R4, R6, R12, R11, PT ;  /* 0x0000000c06047246 */ /* 0x001fe2000380010b */
[----:B------:R-:W-:Y:S01]  /*4f70*/  IMAD.IADD R5, R13, 0x1, R6 ;  /* 0x000000010d057824 */ /* 0x000fe200078e0206 */
[----:B------:R-:W-:Y:S06]  /*4f80*/  @P1 BRA `(.L_x_5457) ;  /* 0x0000000000641947 */ /* 0x000fec0003800000 */
[----:B------:R-:W-:Y:S01]  /*4f90*/  IMAD.U32 R9, RZ, RZ, UR50 ;  /* 0x00000032ff097e24 */ /* 0x000fe2000f8e00ff */
[----:B------:R-:W-:Y:S04]  /*4fa0*/  BSSY B0, `(.L_x_5458) ;  /* 0x0000013000007945 */ /* 0x000fe80003800000 */
[----:B------:R-:W-:-:S04]  /*4fb0*/  IADD3 R9, -R9, UR48, R6 ;  /* 0x0000003009097c10 */ /* 0x000fc8000fffe106 */
        /* <DEDUP_REMOVED lines=11> */
.L_x_5459:
[----:B------:R-:W-:Y:S02]  /*5070*/  ULDC UR6, c[0x0][0x9e4] ;  /* 0x0002790000067ab9 */ /* 0x000fe40000000800 */
[----:B------:R-:W-:-:S05]  /*5080*/  IMAD.U32 R15, RZ, RZ, UR6 ;  /* 0x00000006ff0f7e24 */ /* 0x000fca000f8e00ff */
[----:B------:R-:W-:-:S13]  /*5090*/  ISETP.NE.AND P1, PT, R15, 0x1, PT ;  /* 0x000000010f00780c */ /* 0x000fda0003f25270 */
[----:B------:R-:W0:Y:S02]  /*50a0*/  @P1 LDC.64 R20, c[0x0][0x9e8] ;  /* 0x00027a00ff141b82 */ /* 0x000e240000000a00 */
[----:B0-----:R-:W-:-:S05]  /*50b0*/  @P1 IMAD.HI.U32 R6, R9, R20, RZ ;  /* 0x0000001409061227 */ /* 0x001fca00078e00ff */
[----:B------:R-:W-:-:S07]  /*50c0*/  @P1 SHF.R.U32.HI R9, RZ, R21, R6 ;  /* 0x00000015ff091219 */ /* 0x000fce0000011606 */
.L_x_5460:
[----:B------:R-:W-:Y:S05]  /*50d0*/  BSYNC B0 ;  /* 0x0000000000007941 */ /* 0x000fea0003800000 */
.L_x_5458:
[----:B------:R-:W-:-:S04]  /*50e0*/  IMAD R9, R9, R15, -R10 ;  /* 0x0000000f09097224 */ /* 0x000fc800078e0a0a */
[----:B------:R-:W-:-:S05]  /*50f0*/  IMAD.IADD R9, R9, 0x1, -R2 ;  /* 0x0000000109097824 */ /* 0x000fca00078e0a02 */
[----:B------:R-:W-:Y:S02]  /*5100*/  VIADDMNMX R4, R9, R15, R4, PT ;  /* 0x0000000f09047246 */ /* 0x000fe40003800104 */
[----:B------:R-:W-:-:S07]  /*5110*/  VIMNMX R5, R5, R9, !PT ;  /* 0x0000000905057248 */ /* 0x000fce0007fe0100 */
.L_x_5457:
[C---:B------:R-:W-:Y:S01]  /*5120*/  ISETP.GE.AND P2, PT, R14.reuse, 0x9, PT ;  /* 0x000000090e00780c */ /* 0x040fe20003f46270 */
[----:B------:R-:W-:Y:S01]  /*5130*/  UISETP.NE.AND UP0, UPT, UR51, URZ, UPT ;  /* 0x0000003f3300728c */ /* 0x000fe2000bf05270 */
        /* <DEDUP_REMOVED lines=41> */
[C---:B------:R-:W-:Y:S02]  /*53d0*/  ISETP.GT.AND P3, PT, R5.reuse, 0x28, !P4 ;  /* 0x000000280500780c */ /* 0x040fe40006764270 */
[----:B------:R-:W-:Y:S02]  /*53e0*/  P2R R62, PR, RZ, 0x10 ;  /* 0x00000010ff3e7803 */ /* 0x000fe40000000000 */
[----:B------:R-:W-:Y:S02]  /*53f0*/  ISETP.LT.OR P3, PT, R4, 0x29, P3 ;  /* 0x000000290400780c */ /* 0x000fe40001f61670 */
[----:B------:R-:W-:Y:S02]  /*5400*/  ISETP.GE.AND P4, PT, R14, 0x2a, PT ;  /* 0x0000002a0e00780c */ /* 0x000fe40003f86270 */
[----:B------:R-:W-:Y:S02]  /*5410*/  FSEL R63, R44, -INF , !P3 ;  /* 0xff8000002c3f7808 */ /* 0x000fe40005800000 */
[----:B------:R-:W-:-:S02]  /*5420*/  ISETP.GT.AND P3, PT, R5, 0x29, !P4 ;  /* 0x000000290500780c */ /* 0x000fc40006764270 */
[----:B------:R-:W-:Y:S02]  /*5430*/  P2R R44, PR, RZ, 0x10 ;  /* 0x00000010ff2c7803 */ /* 0x000fe40000000000 */
[----:B------:R-:W-:Y:S02]  /*5440*/  ISETP.LT.OR P3, PT, R4, 0x2a, P3 ;  /* 0x0000002a0400780c */ /* 0x000fe40001f61670 */
[----:B------:R-:W-:Y:S02]  /*5450*/  P2R R28, PR, RZ, 0x20 ;  /* 0x00000020ff1c7803 */ /* 0x000fe40000000000 */
[----:B------:R-:W-:Y:S02]  /*5460*/  FSEL R45, R45, -INF , !P3 ;  /* 0xff8000002d2d7808 */ /* 0x000fe40005800000 */
[----:B------:R-:W-:Y:S02]  /*5470*/  ISETP.GE.AND P3, PT, R14, 0x31, PT ;  /* 0x000000310e00780c */ /* 0x000fe40003f66270 */
[----:B------:R-:W-:-:S02]  /*5480*/  P2R R56, PR, RZ, 0x40 ;  /* 0x00000040ff387803 */ /* 0x000fc40000000000 */
        /* <DEDUP_REMOVED lines=19> */
[----:B------:R-:W-:Y:S02]  /*55c0*/  ISETP.LT.OR P6, PT, R4, 0x3a, P6 ;  /* 0x0000003a0400780c */ /* 0x000fe400037c1670 */
[----:B------:R-:W0:Y:S02]  /*55d0*/  SHFL.IDX PT, R4, R3, 0x1, 0x1c1f ;  /* 0x003c1f0003047f89 */ /* 0x000e2400000e0000 */
[----:B------:R-:W-:Y:S02]  /*55e0*/  FSEL R53, R53, -INF , !P6 ;  /* 0xff80000035357808 */ /* 0x000fe40007000000 */
[----:B------:R-:W-:Y:S02]  /*55f0*/  PLOP3.LUT P6, PT, PT, PT, UP0, 0x40, 0x0 ;  /* 0x000000000000781c */ /* 0x000fe40003fce808 */
[----:B0-----:R-:W-:Y:S01]  /*5600*/  VIADDMNMX R6, R4, R12, R11, PT ;  /* 0x0000000c04067246 */ /* 0x001fe2000380010b */
[----:B------:R-:W-:-:S10]  /*5610*/  IMAD.IADD R9, R13, 0x1, R4 ;  /* 0x000000010d097824 */ /* 0x000fd400078e0204 */
[----:B------:R-:W-:Y:S05]  /*5620*/  @P6 BRA `(.L_x_5461) ;  /* 0x0000000000646947 */ /* 0x000fea0003800000 */
        /* <DEDUP_REMOVED lines=14> */
.L_x_5463:
[----:B------:R-:W-:Y:S02]  /*5710*/  ULDC UR6, c[0x0][0x9e4] ;  /* 0x0002790000067ab9 */ /* 0x000fe40000000800 */
[----:B------:R-:W-:-:S05]  /*5720*/  IMAD.U32 R11, RZ, RZ, UR6 ;  /* 0x00000006ff0b7e24 */ /* 0x000fca000f8e00ff */
[----:B------:R-:W-:-:S13]  /*5730*/  ISETP.NE.AND P6, PT, R11, 0x1, PT ;  /* 0x000000010b00780c */ /* 0x000fda0003fc5270 */
[----:B------:R-:W0:Y:S02]  /*5740*/  @P6 LDC.64 R4, c[0x0][0x9e8] ;  /* 0x00027a00ff046b82 */ /* 0x000e240000000a00 */
[----:B0-----:R-:W-:-:S05]  /*5750*/  @P6 IMAD.HI.U32 R4, R3, R4, RZ ;  /* 0x0000000403046227 */ /* 0x001fca00078e00ff */
[----:B------:R-:W-:-:S07]  /*5760*/  @P6 SHF.R.U32.HI R3, RZ, R5, R4 ;  /* 0x00000005ff036219 */ /* 0x000fce0000011604 */
.L_x_5464:
[----:B------:R-:W-:Y:S05]  /*5770*/  BSYNC B0 ;  /* 0x0000000000007941 */ /* 0x000fea0003800000 */
.L_x_5462:
[----:B------:R-:W-:-:S04]  /*5780*/  IMAD R3, R3, R11, -R10 ;  /* 0x0000000b03037224 */ /* 0x000fc800078e0a0a */
[----:B------:R-:W-:-:S05]  /*5790*/  IMAD.IADD R3, R3, 0x1, -R2 ;  /* 0x0000000103037824 */ /* 0x000fca00078e0a02 */
[----:B------:R-:W-:Y:S02]  /*57a0*/  VIADDMNMX R6, R3, R11, R6, PT ;  /* 0x0000000b03067246 */ /* 0x000fe40003800106 */
[----:B------:R-:W-:-:S07]  /*57b0*/  VIMNMX R9, R9, R3, !PT ;  /* 0x0000000309097248 */ /* 0x000fce0007fe0100 */
.L_x_5461:
[----:B------:R-:W-:Y:S01]  /*57c0*/  ISETP.GT.AND P1, PT, R9, 0x1, !P1 ;  /* 0x000000010900780c */ /* 0x000fe20004f24270 */
[----:B------:R-:W-:Y:S01]  /*57d0*/  ULDC UR10, c[0x0][0x988] ;  /* 0x00026200000a7ab9 */ /* 0x000fe20000000800 */
[----:B------:R-:W-:Y:S01]  /*57e0*/  FMNMX.FTZ R3, R15, R25, !PT ;  /* 0x000000190f037209 */ /* 0x000fe20007810000 */
[----:B------:R-:W-:Y:S01]  /*57f0*/  BAR.SYNC.DEFER_BLOCKING 0xf, 0x100 ;  /* 0x03c4000000007b1d */ /* 0x000fe20000010000 */
        /* <DEDUP_REMOVED lines=29> */
[C---:B------:R-:W-:Y:S02]  /*59d0*/  ISETP.GT.AND P2, PT, R9.reuse, 0x8, !P2 ;  /* 0x000000080900780c */ /* 0x040fe40005744270 */
[----:B------:R-:W-:Y:S02]  /*59e0*/  FSEL R38, R38, -INF , !P1 ;  /* 0xff80000026267808 */ /* 0x000fe40004800000 */
[----:B------:R-:W-:Y:S02]  /*59f0*/  ISETP.NE.AND P1, PT, R36, RZ, PT ;  /* 0x000000ff2400720c */ /* 0x000fe40003f25270 */
[----:B------:R-:W-:Y:S02]  /*5a00*/  FMNMX.FTZ R4, R52, R3, !PT ;  /* 0x0000000334047209 */ /* 0x000fe40007810000 */
[----:B------:R-:W-:-:S02]  /*5a10*/  ISETP.GT.AND P1, PT, R9, 0x19, !P1 ;  /* 0x000000190900780c */ /* 0x000fc40004f24270 */
[C---:B------:R-:W-:Y:S02]  /*5a20*/  ISETP.LT.OR P2, PT, R6.reuse, 0x9, P2 ;  /* 0x000000090600780c */ /* 0x040fe40001741670 */
[----:B------:R-:W-:Y:S02]  /*5a30*/  ISETP.LT.OR P1, PT, R6, 0x1a, P1 ;  /* 0x0000001a0600780c */ /* 0x000fe40000f21670 */
[----:B------:R-:W-:Y:S02]  /*5a40*/  FMNMX.FTZ R10, R53, R4, !PT ;  /* 0x00000004350a7209 */ /* 0x000fe40007810000 */
[----:B------:R-:W-:Y:S02]  /*5a50*/  FSEL R39, R39, -INF , !P1 ;  /* 0xff80000027277808 */ /* 0x000fe40004800000 */
[----:B------:R-:W-:Y:S01]  /*5a60*/  ISETP.NE.AND P1, PT, R60, RZ, PT ;  /* 0x000000ff3c00720c */ /* 0x000fe20003f25270 */
[----:B------:R-:W0:Y:S01]  /*5a70*/  SHFL.BFLY PT, R3, R10, 0x2, 0x1f ;  /* 0x0c401f000a037f89 */ /* 0x000e2200000e0000 */
[----:B------:R-:W-:-:S02]  /*5a80*/  FSEL R30, R30, -INF , !P2 ;  /* 0xff8000001e1e7808 */ /* 0x000fc40005000000 */
[C---:B------:R-:W-:Y:S02]  /*5a90*/  ISETP.GT.AND P1, PT, R9.reuse, 0x20, !P1 ;  /* 0x000000200900780c */ /* 0x040fe40004f24270 */
[----:B------:R-:W-:Y:S02]  /*5aa0*/  ISETP.NE.AND P2, PT, R40, RZ, PT ;  /* 0x000000ff2800720c */ /* 0x000fe40003f45270 */
[----:B------:R-:W-:Y:S02]  /*5ab0*/  ISETP.LT.OR P1, PT, R6, 0x21, P1 ;  /* 0x000000210600780c */ /* 0x000fe40000f21670 */
[----:B------:R-:W-:Y:S02]  /*5ac0*/  ISETP.NE.AND P6, PT, R20, RZ, PT ;  /* 0x000000ff1400720c */ /* 0x000fe40003fc5270 */
[----:B------:R-:W-:Y:S02]  /*5ad0*/  FSEL R42, R42, -INF , !P1 ;  /* 0xff8000002a2a7808 */ /* 0x000fe40004800000 */
[----:B------:R-:W-:-:S02]  /*5ae0*/  ISETP.GT.AND P1, PT, R9, 0x21, !P2 ;  /* 0x000000210900780c */ /* 0x000fc40005724270 */
[----:B------:R-:W-:Y:S02]  /*5af0*/  ISETP.NE.AND P2, PT, R44, RZ, PT ;  /* 0x000000ff2c00720c */ /* 0x000fe40003f45270 */
[----:B------:R-:W-:Y:S02]  /*5b00*/  ISETP.LT.OR P1, PT, R6, 0x22, P1 ;  /* 0x000000220600780c */ /* 0x000fe40000f21670 */
[----:B------:R-:W-:Y:S02]  /*5b10*/  ISETP.GT.AND P2, PT, R9, 0x29, !P2 ;  /* 0x000000290900780c */ /* 0x000fe40005744270 */
[----:B------:R-:W-:Y:S02]  /*5b20*/  FSEL R43, R43, -INF , !P1 ;  /* 0xff8000002b2b7808 */ /* 0x000fe40004800000 */
[----:B------:R-:W-:Y:S02]  /*5b30*/  ISETP.GT.AND P1, PT, R9, RZ, !P6 ;  /* 0x000000ff0900720c */ /* 0x000fe40007724270 */
[----:B0-----:R-:W-:-:S02]  /*5b40*/  FMNMX.FTZ R11, R10, R3, !PT ;  /* 0x000000030a0b7209 */ /* 0x001fc40007810000 */
[----:B------:R-:W-:Y:S02]  /*5b50*/  ISETP.LT.OR P1, PT, R6, 0x1, P1 ;  /* 0x000000010600780c */ /* 0x000fe40000f21670 */
[C---:B------:R-:W-:Y:S01]  /*5b60*/  ISETP.GT.AND P3, PT, R9.reuse, 0x30, !P3 ;  /* 0x000000300900780c */ /* 0x040fe20005f64270 */
[----:B------:R-:W0:Y:S01]  /*5b70*/  SHFL.BFLY PT, R12, R11, 0x1, 0x1f ;  /* 0x0c201f000b0c7f89 */ /* 0x000e2200000e0000 */
        /* <DEDUP_REMOVED lines=8> */
[----:B------:R-:W-:Y:S02]  /*5c00*/  FMNMX.FTZ R4, R34, R3, !PT ;  /* 0x0000000322047209 */ /* 0x000fe40007810000 */
[----:B------:R-:W-:-:S02]  /*5c10*/  ISETP.LT.OR P2, PT, R6, 0x2a, P2 ;  /* 0x0000002a0600780c */ /* 0x000fc40001741670 */
[----:B------:R-:W-:Y:S02]  /*5c20*/  FMNMX.FTZ R3, R35, R4, !PT ;  /* 0x0000000423037209 */ /* 0x000fe40007810000 */
[----:B------:R-:W-:Y:S02]  /*5c30*/  ISETP.GT.AND P4, PT, R9, 0x31, !P4 ;  /* 0x000000310900780c */ /* 0x000fe40006784270 */
[----:B------:R-:W-:Y:S02]  /*5c40*/  FMNMX.FTZ R4, R38, R3, !PT ;  /* 0x0000000326047209 */ /* 0x000fe40007810000 */
[----:B0-----:R-:W-:Y:S02]  /*5c50*/  FMNMX.FTZ R5, R11, R12, !PT ;  /* 0x0000000c0b057209 */ /* 0x001fe40007810000 */
[----:B------:R-:W-:Y:S02]  /*5c60*/  FMNMX.FTZ R3, R39, R4, !PT ;  /* 0x0000000427037209 */ /* 0x000fe40007810000 */
[----:B------:R-:W-:Y:S01]  /*5c70*/  ISETP.LT.OR P3, PT, R6, 0x31, P3 ;  /* 0x000000310600780c */ /* 0x000fe20001f61670 */
[----:B------:R-:W-:Y:S01]  /*5c80*/  FMUL.FTZ R10, R5, UR10 ;  /* 0x0000000a050a7c20 */ /* 0x000fe20008410000 */
[----:B------:R-:W-:-:S02]  /*5c90*/  FMNMX.FTZ R4, R42, R3, !PT ;  /* 0x000000032a047209 */ /* 0x000fc40007810000 */
[----:B------:R-:W-:Y:S02]  /*5ca0*/  FSEL R47, R47, -INF , !P2 ;  /* 0xff8000002f2f7808 */ /* 0x000fe40005000000 */
[----:B------:R-:W-:Y:S02]  /*5cb0*/  FMNMX.FTZ R3, R43, R4, !PT ;  /* 0x000000042b037209 */ /* 0x000fe40007810000 */
[----:B------:R-:W-:Y:S02]  /*5cc0*/  FSETP.NEU.FTZ.AND P1, PT, R5, -INF , PT ;  /* 0xff8000000500780b */ /* 0x000fe40003f3d000 */
[----:B------:R-:W-:Y:S02]  /*5cd0*/  FMNMX.FTZ R4, R46, R3, !PT ;  /* 0x000000032e047209 */ /* 0x000fe40007810000 */
[----:B------:R-:W-:Y:S02]  /*5ce0*/  ISETP.NE.AND P6, PT, R14, RZ, PT ;  /* 0x000000ff0e00720c */ /* 0x000fe40003fc5270 */
[----:B------:R-:W-:-:S02]  /*5cf0*/  ISETP.GT.AND P5, PT, R9, 0x38, !P5 ;  /* 0x000000380900780c */ /* 0x000fc40006fa4270 */
[----:B------:R-:W-:Y:S02]  /*5d00*/  ISETP.LT.OR P4, PT, R6, 0x32, P4 ;  /* 0x000000320600780c */ /* 0x000fe40002781670 */
[----:B------:R-:W-:Y:S02]  /*5d10*/  FSEL R50, R50, -INF , !P3 ;  /* 0xff80000032327808 */ /* 0x000fe40005800000 */
[----:B------:R-:W-:Y:S02]  /*5d20*/  FMNMX.FTZ R3, R47, R4, !PT ;  /* 0x000000042f037209 */ /* 0x000fe40007810000 */
[----:B------:R-:W-:Y:S02]  /*5d30*/  FSEL R10, R10, RZ, P1 ;  /* 0x000000ff0a0a7208 */ /* 0x000fe40000800000 */
[----:B------:R-:W-:Y:S02]  /*5d40*/  ISETP.GT.AND P1, PT, R9, 0x39, !P6 ;  /* 0x000000390900780c */ /* 0x000fe40007724270 */
[----:B------:R-:W-:Y:S01]  /*5d50*/  ISETP.LT.OR P5, PT, R6, 0x39, P5 ;  /* 0x000000390600780c */ /* 0x000fe20002fa1670 */
[--C-:B------:R-:W-:Y:S01]  /*5d60*/  FFMA.FTZ R9, R15, UR10, -R10.reuse ;  /* 0x0000000a0f097c23 */ /* 0x100fe2000801080a */
[----:B------:R-:W-:Y:S01]  /*5d70*/  FSEL R51, R51, -INF , !P4 ;  /* 0xff80000033337808 */ /* 0x000fe20006000000 */
[--C-:B------:R-:W-:Y:S01]  /*5d80*/  FFMA.FTZ R11, R25, UR10, -R10.reuse ;  /* 0x0000000a190b7c23 */ /* 0x100fe2000801080a */
[----:B------:R-:W-:Y:S01]  /*5d90*/  FMNMX.FTZ R4, R50, R3, !PT ;  /* 0x0000000332047209 */ /* 0x000fe20007810000 */
[--C-:B------:R-:W-:Y:S01]  /*5da0*/  FFMA.FTZ R12, R29, UR10, -R10.reuse ;  /* 0x0000000a1d0c7c23 */ /* 0x100fe2000801080a */
[----:B------:R-:W-:Y:S01]  /*5db0*/  ISETP.LT.OR P1, PT, R6, 0x3a, P1 ;  /* 0x0000003a0600780c */ /* 0x000fe20000f21670 */
[--C-:B------:R-:W-:Y:S01]  /*5dc0*/  FFMA.FTZ R6, R21, UR10, -R10.reuse ;  /* 0x0000000a15067c23 */ /* 0x100fe2000801080a */
[----:B------:R-:W-:Y:S01]  /*5dd0*/  FSEL R54, R54, -INF , !P5 ;  /* 0xff80000036367808 */ /* 0x000fe20006800000 */
[----:B------:R-:W-:Y:S01]  /*5de0*/  MUFU.EX2 R9, R9 ;  /* 0x0000000900097308 */ /* 0x000fe20000000800 */
[----:B------:R-:W-:Y:S01]  /*5df0*/  FMNMX.FTZ R3, R51, R4, !PT ;  /* 0x0000000433037209 */ /* 0x000fe20007810000 */
[--C-:B------:R-:W-:Y:S01]  /*5e00*/  FFMA.FTZ R14, R57, UR10, -R10.reuse ;  /* 0x0000000a390e7c23 */ /* 0x100fe2000801080a */
[----:B------:R-:W-:Y:S01]  /*5e10*/  FSEL R55, R55, -INF , !P1 ;  /* 0xff80000037377808 */ /* 0x000fe20004800000 */
[--C-:B------:R-:W-:Y:S01]  /*5e20*/  FFMA.FTZ R15, R59, UR10, -R10.reuse ;  /* 0x0000000a3b0f7c23 */ /* 0x100fe2000801080a */
[----:B------:R-:W-:Y:S01]  /*5e30*/  FMNMX.FTZ R4, R54, R3, !PT ;  /* 0x0000000336047209 */ /* 0x000fe20007810000 */
[--C-:B------:R-:W-:Y:S01]  /*5e40*/  FFMA.FTZ R20, R37, UR10, -R10.reuse ;  /* 0x0000000a25147c23 */ /* 0x100fe2000801080a */
[--C-:B------:R-:W-:Y:S01]  /*5e50*/  FFMA.FTZ R21, R61, UR10, -R10.reuse ;  /* 0x0000000a3d157c23 */ /* 0x100fe2000801080a */
[----:B------:R-:W-:Y:S01]  /*5e60*/  MUFU.EX2 R154, R6 ;  /* 0x00000006009a7308 */ /* 0x000fe20000000800 */
[----:B------:R-:W-:Y:S01]  /*5e70*/  FMNMX.FTZ R4, R55, R4, !PT ;  /* 0x0000000437047209 */ /* 0x000fe20007810000 */
[--C-:B------:R-:W-:Y:S01]  /*5e80*/  FFMA.FTZ R45, R45, UR10, -R10.reuse ;  /* 0x0000000a2d2d7c23 */ /* 0x100fe2000801080a */
[--C-:B------:R-:W-:Y:S01]  /*5e90*/  FFMA.FTZ R48, R48, UR10, -R10.reuse ;  /* 0x0000000a30307c23 */ /* 0x100fe2000801080a */
[--C-:B------:R-:W-:Y:S01]  /*5ea0*/  FFMA.FTZ R49, R49, UR10, -R10.reuse ;  /* 0x0000000a31317c23 */ /* 0x100fe2000801080a */
[--C-:B------:R-:W-:Y:S01]  /*5eb0*/  FFMA.FTZ R52, R52, UR10, -R10.reuse ;  /* 0x0000000a34347c23 */ /* 0x100fe2000801080a */
[----:B------:R-:W0:Y:S02]  /*5ec0*/  SHFL.BFLY PT, R3, R4, 0x2, 0x1f ;  /* 0x0c401f0004037f89 */ /* 0x000e2400000e0000 */
[----:B------:R3:W4:Y:S08]  /*5ed0*/  MUFU.EX2 R152, R11 ;  /* 0x0000000b00987308 */ /* 0x0007300000000800 */
[----:B------:R5:W-:Y:S01]  /*5ee0*/  MUFU.EX2 R13, R12 ;  /* 0x0000000c000d7308 */ /* 0x000be20000000800 */
[----:B---3--:R-:W-:-:S07]  /*5ef0*/  FFMA.FTZ R11, R33, UR10, -R10 ;  /* 0x0000000a210b7c23 */ /* 0x008fce000801080a */
[----:B------:R-:W-:Y:S01]  /*5f00*/  MUFU.EX2 R14, R14 ;  /* 0x0000000e000e7308 */ /* 0x000fe20000000800 */
[----:B-----5:R-:W-:Y:S01]  /*5f10*/  FFMA.FTZ R12, R63, UR10, -R10 ;  /* 0x0000000a3f0c7c23 */ /* 0x020fe2000801080a */
[----:B----4-:R-:W-:Y:S01]  /*5f20*/  FADD.FTZ R25, R9, R152 ;  /* 0x0000009809197221 */ /* 0x010fe20000010000 */
[----:B------:R-:W-:Y:S02]  /*5f30*/  F2FP.BF16.F32.PACK_AB R152, R152, R9 ;  /* 0x000000099898723e */ /* 0x000fe400000010ff */
[----:B0-----:R-:W-:Y:S01]  /*5f40*/  FMNMX.FTZ R3, R4, R3, !PT ;  /* 0x0000000304037209 */ /* 0x001fe20007810000 */
[--C-:B------:R-:W-:Y:S02]  /*5f50*/  FFMA.FTZ R4, R41, UR10, -R10.reuse ;  /* 0x0000000a29047c23 */ /* 0x100fe4000801080a */
[----:B------:R-:W0:Y:S01]  /*5f60*/  MUFU.EX2 R11, R11 ;  /* 0x0000000b000b7308 */ /* 0x000e220000000800 */
[----:B------:R-:W-:Y:S01]  /*5f70*/  FFMA.FTZ R10, R53, UR10, -R10 ;  /* 0x0000000a350a7c23 */ /* 0x000fe2000801080a */
[----:B------:R-:W3:Y:S06]  /*5f80*/  SHFL.BFLY PT, R6, R3, 0x1, 0x1f ;  /* 0x0c201f0003067f89 */ /* 0x000eec00000e0000 */
        /* <DEDUP_REMOVED lines=10> */
[----:B------:R3:W-:Y:S01]  /*6030*/  MUFU.EX2 R3, R10 ;  /* 0x0000000a00037308 */ /* 0x0007e20000000800 */
        /* <DEDUP_REMOVED lines=8> */
[----:B---3--:R-:W-:Y:S01]  /*60c0*/  FADD.FTZ R10, R154, R25 ;  /* 0x000000199a0a7221 */ /* 0x008fe20000010000 */
[--C-:B------:R-:W-:Y:S01]  /*60d0*/  FFMA.FTZ R39, R39, UR10, -R24.reuse ;  /* 0x0000000a27277c23 */ /* 0x100fe20008010818 */
[--C-:B------:R-:W-:Y:S01]  /*60e0*/  FFMA.FTZ R42, R42, UR10, -R24.reuse ;  /* 0x0000000a2a2a7c23 */ /* 0x100fe20008010818 */
[----:B------:R-:W-:Y:S01]  /*60f0*/  FFMA.FTZ R43, R43, UR10, -R24 ;  /* 0x0000000a2b2b7c23 */ /* 0x000fe20008010818 */
[----:B------:R-:W-:Y:S01]  /*6100*/  FADD.FTZ R29, R13, R10 ;  /* 0x0000000a0d1d7221 */ /* 0x000fe20000010000 */
[--C-:B------:R-:W-:Y:S01]  /*6110*/  FFMA.FTZ R46, R46, UR10, -R24.reuse ;  /* 0x0000000a2e2e7c23 */ /* 0x100fe20008010818 */
[--C-:B------:R-:W-:Y:S01]  /*6120*/  FFMA.FTZ R47, R47, UR10, -R24.reuse ;  /* 0x0000000a2f2f7c23 */ /* 0x100fe20008010818 */
[----:B------:R-:W3:Y:S01]  /*6130*/  MUFU.EX2 R27, R27 ;  /* 0x0000001b001b7308 */ /* 0x000ee20000000800 */
[----:B------:R-:W-:Y:S01]  /*6140*/  FADD.FTZ R28, R14, R29 ;  /* 0x0000001d0e1c7221 */ /* 0x000fe20000010000 */
[--C-:B------:R-:W-:Y:S01]  /*6150*/  FFMA.FTZ R50, R50, UR10, -R24.reuse ;  /* 0x0000000a32327c23 */ /* 0x100fe20008010818 */
[----:B------:R-:W-:Y:S01]  /*6160*/  FFMA.FTZ R51, R51, UR10, -R24 ;  /* 0x0000000a33337c23 */ /* 0x000fe20008010818 */
[----:B------:R-:W-:Y:S01]  /*6170*/  F2FP.BF16.F32.PACK_AB R154, R13, R154 ;  /* 0x0000009a0d9a723e */ /* 0x000fe200000010ff */
[----:B------:R-:W-:Y:S01]  /*6180*/  FADD.FTZ R28, R11, R28 ;  /* 0x0000001c0b1c7221 */ /* 0x000fe20000010000 */
[--C-:B------:R-:W-:Y:S01]  /*6190*/  FFMA.FTZ R54, R54, UR10, -R24.reuse ;  /* 0x0000000a36367c23 */ /* 0x100fe20008010818 */
[----:B------:R-:W-:Y:S01]  /*61a0*/  FFMA.FTZ R24, R55, UR10, -R24 ;  /* 0x0000000a37187c23 */ /* 0x000fe20008010818 */
[----:B------:R-:W4:Y:S01]  /*61b0*/  MUFU.EX2 R30, R30 ;  /* 0x0000001e001e7308 */ /* 0x000f220000000800 */
[----:B0-----:R-:W-:-:S07]  /*61c0*/  F2FP.BF16.F32.PACK_AB R160, R4, R21 ;  /* 0x0000001504a0723e */ /* 0x001fce00000010ff */
[----:B------:R-:W0:Y:S01]  /*61d0*/  MUFU.EX2 R31, R31 ;  /* 0x0000001f001f7308 */ /* 0x000e220000000800 */
[----:B---3--:R-:W-:Y:S01]  /*61e0*/  FADD.FTZ R25, R26, R27 ;  /* 0x0000001b1a197221 */ /* 0x008fe20000010000 */
[----:B------:R-:W-:-:S06]  /*61f0*/  F2FP.BF16.F32.PACK_AB R153, R27, R26 ;  /* 0x0000001a1b99723e */ /* 0x000fcc00000010ff */
[----:B------:R-:W3:Y:S01]  /*6200*/  MUFU.EX2 R34, R34 ;  /* 0x0000002200227308 */ /* 0x000ee20000000800 */
[----:B----4-:R-:W-:-:S07]  /*6210*/  FADD.FTZ R10, R30, R25 ;  /* 0x000000191e0a7221 */ /* 0x010fce0000010000 */
[----:B------:R-:W4:Y:S01]  /*6220*/  MUFU.EX2 R35, R35 ;  /* 0x0000002300237308 */ /* 0x000f220000000800 */
[C---:B0-----:R-:W-:Y:S01]  /*6230*/  FADD.FTZ R25, R31.reuse, R10 ;  /* 0x0000000a1f197221 */ /* 0x041fe20000010000 */
[----:B------:R-:W-:-:S05]  /*6240*/  F2FP.BF16.F32.PACK_AB R155, R31, R30 ;  /* 0x0000001e1f9b723e */ /* 0x000fca00000010ff */
[----:B------:R0:W-:Y:S01]  /*6250*/  STSM.16.M88.4 [R22+0x26800], R152 ;  /* 0x0268009816007844 */ /* 0x0001e20000000200 */
[----:B------:R-:W5:Y:S01]  /*6260*/  MUFU.EX2 R38, R38 ;  /* 0x0000002600267308 */ /* 0x000f620000000800 */
[----:B---3--:R-:W-:Y:S01]  /*6270*/  FADD.FTZ R10, R34, R25 ;  /* 0x00000019220a7221 */ /* 0x008fe20000010000 */
[----:B------:R-:W-:-:S04]  /*6280*/  FADD.FTZ R25, R15, R28 ;  /* 0x0000001c0f197221 */ /* 0x000fc80000010000 */
[----:B------:R-:W-:Y:S02]  /*6290*/  FADD.FTZ R28, R20, R25 ;  /* 0x00000019141c7221 */ /* 0x000fe40000010000 */
[----:B------:R-:W3:Y:S01]  /*62a0*/  MUFU.EX2 R39, R39 ;  /* 0x0000002700277308 */ /* 0x000ee20000000800 */
[----:B----4-:R-:W-:Y:S01]  /*62b0*/  FADD.FTZ R9, R35, R10 ;  /* 0x0000000a23097221 */ /* 0x010fe20000010000 */
[----:B------:R-:W-:Y:S01]  /*62c0*/  FADD.FTZ R13, R21, R28 ;  /* 0x0000001c150d7221 */ /* 0x000fe20000010000 */
[----:B------:R-:W-:-:S03]  /*62d0*/  F2FP.BF16.F32.PACK_AB R157, R35, R34 ;  /* 0x00000022239d723e */ /* 0x000fc600000010ff */
[----:B------:R-:W-:Y:S02]  /*62e0*/  FADD.FTZ R13, R4, R13 ;  /* 0x0000000d040d7221 */ /* 0x000fe40000010000 */
[----:B------:R-:W4:Y:S01]  /*62f0*/  MUFU.EX2 R42, R42 ;  /* 0x0000002a002a7308 */ /* 0x000f220000000800 */
[----:B-----5:R-:W-:-:S07]  /*6300*/  FADD.FTZ R10, R38, R9 ;  /* 0x00000009260a7221 */ /* 0x020fce0000010000 */
[----:B------:R-:W5:Y:S01]  /*6310*/  MUFU.EX2 R43, R43 ;  /* 0x0000002b002b7308 */ /* 0x000f620000000800 */
[C---:B---3--:R-:W-:Y:S01]  /*6320*/  FADD.FTZ R11, R39.reuse, R10 ;  /* 0x0000000a270b7221 */ /* 0x048fe20000010000 */
[----:B------:R-:W-:-:S05]  /*6330*/  F2FP.BF16.F32.PACK_AB R159, R39, R38 ;  /* 0x00000026279f723e */ /* 0x000fca00000010ff */
[----:B------:R0:W-:Y:S01]  /*6340*/  STSM.16.M88.4 [R189], R156 ;  /* 0x0000009cbd007844 */ /* 0x0001e20000000200 */
[----:B------:R-:W3:Y:S01]  /*6350*/  MUFU.EX2 R12, R12 ;  /* 0x0000000c000c7308 */ /* 0x000ee20000000800 */
[----:B----4-:R-:W-:-:S07]  /*6360*/  FADD.FTZ R4, R42, R11 ;  /* 0x0000000b2a047221 */ /* 0x010fce0000010000 */
[----:B------:R-:W4:Y:S01]  /*6370*/  MUFU.EX2 R46, R46 ;  /* 0x0000002e002e7308 */ /* 0x000f220000000800 */
[C---:B-----5:R-:W-:Y:S01]  /*6380*/  FADD.FTZ R11, R43.reuse, R4 ;  /* 0x000000042b0b7221 */ /* 0x060fe20000010000 */
[----:B------:R-:W-:-:S06]  /*6390*/  F2FP.BF16.F32.PACK_AB R161, R43, R42 ;  /* 0x0000002a2ba1723e */ /* 0x000fcc00000010ff */
[----:B------:R-:W5:Y:S01]  /*63a0*/  MUFU.EX2 R45, R45 ;  /* 0x0000002d002d7308 */ /* 0x000f620000000800 */
[----:B---3--:R-:W-:-:S07]  /*63b0*/  FADD.FTZ R4, R12, R13 ;  /* 0x0000000d0c047221 */ /* 0x008fce0000010000 */
[----:B------:R-:W3:Y:S01]  /*63c0*/  MUFU.EX2 R47, R47 ;  /* 0x0000002f002f7308 */ /* 0x000ee20000000800 */
[----:B----4-:R-:W-:-:S07]  /*63d0*/  FADD.FTZ R10, R46, R11 ;  /* 0x0000000b2e0a7221 */ /* 0x010fce0000010000 */
[----:B------:R-:W-:Y:S01]  /*63e0*/  MUFU.EX2 R48, R48 ;  /* 0x0000003000307308 */ /* 0x000fe20000000800 */
[C---:B-----5:R-:W-:Y:S01]  /*63f0*/  F2FP.BF16.F32.PACK_AB R162, R45.reuse, R12 ;  /* 0x0000000c2da2723e */ /* 0x060fe200000010ff */
        /* <DEDUP_REMOVED lines=25> */
.L_x_5465:
[----:B------:R3:W4:Y:S01]  /*6590*/  SYNCS.PHASECHK.TRANS64.TRYWAIT P1, [R7+URZ+0x28c50], R8 ;  /* 0x028c5008070075a7 */ /* 0x000722000802017f */
[----:B------:R-:W-:Y:S05]  /*65a0*/  @!P0 BRA `(.L_x_5466) ;  /* 0x0000000000048947 */ /* 0x000fea0003800000 */
[----:B------:R-:W-:Y:S01]  /*65b0*/  BPT.TRAP 0x1 ;  /* 0x000000040000795c */ /* 0x000fe20000300000 */
.L_x_5466:
[----:B----4-:R-:W-:Y:S05]  /*65c0*/  @P1 BRA `(.L_x_5467) ;  /* 0x0000000000081947 */ /* 0x010fea0003800000 */
[----:B------:R-:W4:Y:S02]  /*65d0*/  SYNCS.PHASECHK.TRANS64.TRYWAIT P1, [R7+URZ+0x28c50], R8 ;  /* 0x028c5008070075a7 */ /* 0x000f24000802017f */
[----:B----4-:R-:W-:Y:S05]  /*65e0*/  @!P1 BRA `(.L_x_5468) ;  /* 0x00000128004c9947 */ /* 0x010fea0003800000 */
.L_x_5467:
        /* <DEDUP_REMOVED lines=34> */
.L_x_5469:
[----:B------:R-:W-:Y:S01]  /*6810*/  R2UR UR6, R7 ;  /* 0x00000000070672ca */ /* 0x000fe200000e0000 */
[----:B------:R-:W-:Y:S01]  /*6820*/  UISETP.NE.AND UP1, UPT, UR52, URZ, UPT ;  /* 0x0000003f3400728c */ /* 0x000fe2000bf25270 */
[----:B------:R-:W-:Y:S01]  /*6830*/  R2UR UR21, R168 ;  /* 0x00000000a81572ca */ /* 0x000fe200000e0000 */
[----:B------:R-:W-:-:S06]  /*6840*/  UISETP.NE.AND UP0, UPT, UR51, URZ, UPT ;  /* 0x0000003f3300728c */ /* 0x000fcc000bf05270 */
[----:B------:R-:W-:-:S03]  /*6850*/  PLOP3.LUT P1, PT, PT, PT, UP0, 0x40, 0x0 ;  /* 0x000000000000781c */ /* 0x000fc60003f2e808 */
[----:B------:R-:W-:Y:S01]  /*6860*/  @UP1 ULDC UR15, c[0x0][0x450] ;  /* 0x00011400000f1ab9 */ /* 0x000fe20000000800 */
[----:B------:R-:W-:Y:S02]  /*6870*/  UIADD3 UR6, UR6, 0x28c60, URZ ;  /* 0x00028c6006067890 */ /* 0x000fe4000fffe03f */
[----:B------:R-:W-:Y:S02]  /*6880*/  UIADD3 UR21, UR21, -0x2, URZ ;  /* 0xfffffffe15157890 */ /* 0x000fe4000fffe03f */
[----:B------:R-:W-:-:S03]  /*6890*/  UPRMT UR14, UR40, 0x654, UR6 ;  /* 0x00000654280e7896 */ /* 0x000fc60008000006 */
[----:B------:R-:W-:Y:S02]  /*68a0*/  @UP1 ULDC UR6, c[0x0][0x44c] ;  /* 0x0001130000061ab9 */ /* 0x000fe40000000800 */
[----:B------:R-:W-:-:S04]  /*68b0*/  UIMAD.WIDE.U32 UR6, UR45, UR6, URZ ;  /* 0x000000062d0672a5 */ /* 0x000fc8000f8e003f */
[----:B------:R-:W-:Y:S01]  /*68c0*/  SYNCS.ARRIVE.TRANS64.RED.A1T0 RZ, [UR14], RZ ;  /* 0x000000ffffff79a7 */ /* 0x000fe2000810040e */
[----:B------:R-:W-:Y:S01]  /*68d0*/  UMOV UR14, UR45 ;  /* 0x0000002d000e7c82 */ /* 0x000fe20008000000 */
[----:B------:R-:W-:-:S04]  /*68e0*/  @UP1 USHF.R.U32.HI UR14, URZ, UR15, UR7 ;  /* 0x0000000f3f0e1299 */ /* 0x000fc80008011607 */
[----:B------:R-:W-:-:S04]  /*68f0*/  UIADD3 UR6, UR14, UR48, -UR50 ;  /* 0x000000300e067290 */ /* 0x000fc8000fffe832 */
[----:B------:R-:W-:Y:S01]  /*6900*/  UIADD3 UR11, UR6, UR11, URZ ;  /* 0x0000000b060b7290 */ /* 0x000fe2000fffe03f */
[----:B------:R-:W-:Y:S11]  /*6910*/  @P1 BRA `(.L_x_5470) ;  /* 0x00000000004c1947 */ /* 0x000ff60003800000 */
        /* <DEDUP_REMOVED lines=11> */
.L_x_5471:
[----:B------:R-:W-:Y:S02]  /*69d0*/  ULDC UR19, c[0x0][0x9e4] ;  /* 0x0002790000137ab9 */ /* 0x000fe40000000800 */
[----:B------:R-:W-:-:S11]  /*69e0*/  UISETP.NE.AND UP0, UPT, UR19, 0x1, UPT ;  /* 0x000000011300788c */ /* 0x000fd6000bf05270 */
[----:B------:R-:W-:Y:S02]  /*69f0*/  @UP0 ULDC.64 UR6, c[0x0][0x9e8] ;  /* 0x00027a0000060ab9 */ /* 0x000fe40000000a00 */
[----:B------:R-:W-:-:S04]  /*6a00*/  UIMAD.WIDE.U32 UR14, UR18, UR6, URZ ;  /* 0x00000006120e72a5 */ /* 0x000fc8000f8e003f */
[----:B------:R-:W-:-:S12]  /*6a10*/  @UP0 USHF.R.U32.HI UR18, URZ, UR7, UR15 ;  /* 0x000000073f120299 */ /* 0x000fd8000801160f */
.L_x_5472:
[----:B------:R-:W-:-:S04]  /*6a20*/  UIMAD UR18, UR18, UR19, UR19 ;  /* 0x00000013121272a4 */ /* 0x000fc8000f8e0213 */
[----:B------:R-:W-:-:S04]  /*6a30*/  UISETP.LT.AND UP0, UPT, UR11, UR18, UPT ;  /* 0x000000120b00728c */ /* 0x000fc8000bf01270 */
[----:B------:R-:W-:-:S12]  /*6a40*/  USEL UR11, UR11, UR18, UP0 ;  /* 0x000000120b0b7287 */ /* 0x000fd80008000000 */
.L_x_5470:
[----:B------:R-:W-:-:S04]  /*6a50*/  USHF.R.S32.HI UR6, URZ, 0x1f, UR11 ;  /* 0x0000001f3f067899 */ /* 0x000fc8000801140b */
[----:B------:R-:W-:-:S04]  /*6a60*/  ULEA.HI UR6, UR6, UR11, URZ, 0x6 ;  /* 0x0000000b06067291 */ /* 0x000fc8000f8f303f */
[----:B------:R-:W-:-:S04]  /*6a70*/  USHF.R.S32.HI UR6, URZ, 0x6, UR6 ;  /* 0x000000063f067899 */ /* 0x000fc80008011406 */
[----:B------:R-:W-:-:S04]  /*6a80*/  UISETP.LT.AND UP0, UPT, UR47, UR6, UPT ;  /* 0x000000062f00728c */ /* 0x000fc8000bf01270 */
[----:B------:R-:W-:-:S04]  /*6a90*/  USEL UR22, UR47, UR6, !UP0 ;  /* 0x000000062f167287 */ /* 0x000fc8000c000000 */
[----:B------:R-:W-:-:S06]  /*6aa0*/  UISETP.GE.AND UP0, UPT, UR21, UR22, UPT ;  /* 0x000000161500728c */ /* 0x000fcc000bf06270 */
[----:B------:R-:W-:-:S13]  /*6ab0*/  PLOP3.LUT P1, PT, PT, PT, UP0, 0x80, 0x0 ;  /* 0x000000000000781c */ /* 0x000fda0003f2f008 */
[----:B------:R-:W-:Y:S05]  /*6ac0*/  @!P1 BRA `(.L_x_5473) ;  /* 0x0000002400a89947 */ /* 0x000fea0003800000 */
[----:B------:R-:W-:Y:S01]  /*6ad0*/  IMAD.MOV.U32 R10, RZ, RZ, R6 ;  /* 0x000000ffff0a7224 */ /* 0x000fe200078e0006 */
[----:B------:R-:W-:Y:S01]  /*6ae0*/  UMOV UR27, UR38 ;  /* 0x00000026001b7c82 */ /* 0x000fe20008000000 */
[----:B------:R-:W-:Y:S01]  /*6af0*/  IMAD.MOV.U32 R9, RZ, RZ, R5 ;  /* 0x000000ffff097224 */ /* 0x000fe200078e0005 */
[----:B------:R-:W-:Y:S01]  /*6b00*/  ULDC UR24, c[0x0][0x9e4] ;  /* 0x0002790000187ab9 */ /* 0x000fe20000000800 */
[----:B------:R-:W-:Y:S01]  /*6b10*/  ULDC UR20, c[0x0][0x9dc] ;  /* 0x0002770000147ab9 */ /* 0x000fe20000000800 */
[----:B------:R-:W-:Y:S01]  /*6b20*/  ULDC UR26, c[0x0][0x988] ;  /* 0x00026200001a7ab9 */ /* 0x000fe20000000800 */
[----:B------:R-:W-:-:S05]  /*6b30*/  ULDC UR25, c[0x0][0x9e0] ;  /* 0x0002780000197ab9 */ /* 0x000fca0000000800 */
.L_x_5492:
[----:B------:R-:W-:-:S04]  /*6b40*/  UIADD3 UR38, UR27, 0x1, URZ ;  /* 0x000000011b267890 */ /* 0x000fc8000fffe03f */
[----:B------:R-:W-:-:S04]  /*6b50*/  UISETP.NE.AND UP0, UPT, UR38, 0x2, UPT ;  /* 0x000000022600788c */ /* 0x000fc8000bf05270 */
[----:B------:R-:W-:Y:S02]  /*6b60*/  USEL UR6, URZ, 0x1, UP0 ;  /* 0x000000013f067887 */ /* 0x000fe40008000000 */
[----:B------:R-:W-:Y:S02]  /*6b70*/  USEL UR38, UR38, URZ, UP0 ;  /* 0x0000003f26267287 */ /* 0x000fe40008000000 */
[----:B------:R-:W-:Y:S01]  /*6b80*/  ULOP3.LUT UR37, UR37, UR6, URZ, 0x3c, !UPT ;  /* 0x0000000625257292 */ /* 0x000fe2000f8e3c3f */
[----:B0-----:R-:W-:Y:S11]  /*6b90*/  @!P0 BRA `(.L_x_5474) ;  /* 0x0000000000048947 */ /* 0x001ff60003800000 */
[----:B------:R-:W-:Y:S01]  /*6ba0*/  BPT.TRAP 0x1 ;  /* 0x000000040000795c */ /* 0x000fe20000300000 */
.L_x_5474:
[----:B------:R-:W-:Y:S01]  /*6bb0*/  ULEA UR23, UR38, UR41, 0x3 ;  /* 0x0000002926177291 */ /* 0x000fe2000f8e183f */
[----:B-1234-:R-:W-:-:S05]  /*6bc0*/  IMAD.U32 R8, RZ, RZ, UR37 ;  /* 0x00000025ff087e24 */ /* 0x01efca000f8e00ff */
[----:B------:R-:W-:-:S04]  /*6bd0*/  SHF.L.U32 R8, R8, 0x1f, RZ ;  /* 0x0000001f08087819 */ /* 0x000fc800000006ff */
[----:B------:R1:W2:Y:S01]  /*6be0*/  SYNCS.PHASECHK.TRANS64.TRYWAIT P1, [UR23+0x28c30], R8 ;  /* 0x028c3008ff0075a7 */ /* 0x0002a20008020157 */
[----:B------:R-:W-:Y:S05]  /*6bf0*/  @!P0 BRA `(.L_x_5475) ;  /* 0x0000000000048947 */ /* 0x000fea0003800000 */
[----:B------:R-:W-:Y:S01]  /*6c00*/  BPT.TRAP 0x1 ;  /* 0x000000040000795c */ /* 0x000fe20000300000 */
.L_x_5475:
[----:B--2---:R-:W-:Y:S05]  /*6c10*/  @P1 BRA `(.L_x_5476) ;  /* 0x0000000000081947 */ /* 0x004fea0003800000 */
[----:B------:R-:W2:Y:S02]  /*6c20*/  SYNCS.PHASECHK.TRANS64.TRYWAIT P1, [UR23+0x28c30], R8 ;  /* 0x028c3008ff0075a7 */ /* 0x000ea40008020157 */
[----:B--2---:R-:W-:Y:S05]  /*6c30*/  @!P1 BRA `(.L_x_5477) ;  /* 0x0000012000cc9947 */ /* 0x004fea0003800000 */
.L_x_5476:
[----:B------:R-:W-:Y:S01]  /*6c40*/  R2UR UR18, R0 ;  /* 0x00000000001272ca */ /* 0x000fe200000e0000 */
[----:B0-----:R-:W-:Y:S01]  /*6c50*/  WARPGROUP.ARRIVE ;  /* 0x00000000000079c5 */ /* 0x001fe20000000000 */
[----:B------:R-:W-:Y:S01]  /*6c60*/  UMOV UR19, 0x40000040 ;  /* 0x4000004000137882 */ /* 0x000fe20000000000 */
[----:B------:R-:W-:Y:S01]  /*6c70*/  UMOV UR7, 0x40000040 ;  /* 0x4000004000077882 */ /* 0x000fe20000000000 */
[----:B------:R-:W-:Y:S01]  /*6c80*/  UMOV UR11, 0x40000040 ;  /* 0x40000040000b7882 */ /* 0x000fe20000000000 */
[----:B------:R-:W-:-:S08]  /*6c90*/  UMOV UR15, 0x40000040 ;  /* 0x40000040000f7882 */ /* 0x000fd00000000000 */
[----:B------:R-:W-:-:S04]  /*6ca0*/  ULEA UR18, UR38, UR18, 0x9 ;  /* 0x0000001226127291 */ /* 0x000fc8000f8e483f */
[----:B------:R-:W-:Y:S02]  /*6cb0*/  UIADD3 UR6, UR18, 0x2, URZ ;  /* 0x0000000212067890 */ /* 0x000fe4000fffe03f */
[----:B------:R-:W-:Y:S02]  /*6cc0*/  UIADD3 UR10, UR18, 0x4, URZ ;  /* 0x00000004120a7890 */ /* 0x000fe4000fffe03f */
[----:B------:R-:W-:Y:S02]  /*6cd0*/  UIADD3 UR14, UR18, 0x6, URZ ;  /* 0x00000006120e7890 */ /* 0x000fe4000fffe03f */
        /* <DEDUP_REMOVED lines=13> */
.L_x_5478:
[----:B------:R-:W-:Y:S01]  /*6db0*/  UISETP.NE.AND UP1, UPT, UR52, URZ, UPT ;  /* 0x0000003f3400728c */ /* 0x000fe2000bf25270 */
[----:B------:R-:W-:Y:S01]  /*6dc0*/  VIADD R14, R190, UR45 ;  /* 0x0000002dbe0e7c36 */ /* 0x000fe20008000000 */
[----:B------:R-:W-:Y:S02]  /*6dd0*/  USHF.L.U32 UR7, UR21, 0x6, URZ ;  /* 0x0000000615077899 */ /* 0x000fe4000800063f */
[----:B------:R-:W-:Y:S02]  /*6de0*/  UISETP.NE.AND UP0, UPT, UR51, URZ, UPT ;  /* 0x0000003f3300728c */ /* 0x000fe4000bf05270 */
[----:B------:R-:W-:Y:S02]  /*6df0*/  PLOP3.LUT P1, PT, PT, PT, UP1, 0x80, 0x0 ;  /* 0x000000000000781c */ /* 0x000fe40003f2f018 */
[----:B------:R-:W-:Y:S01]  /*6e00*/  PLOP3.LUT P2, PT, PT, PT, UP1, 0x80, 0x0 ;  /* 0x000000000000781c */ /* 0x000fe20003f4f018 */
[----:B------:R-:W-:Y:S02]  /*6e10*/  IMAD.U32 R12, RZ, RZ, UR7 ;  /* 0x00000007ff0c7e24 */ /* 0x000fe4000f8e00ff */
[----:B------:R-:W-:-:S03]  /*6e20*/  @UP1 ULDC UR6, c[0x0][0x44c] ;  /* 0x0001130000061ab9 */ /* 0x000fc60000000800 */
[----:B------:R-:W-:-:S05]  /*6e30*/  IADD3 R12, -R2, 0x1, -R12 ;  /* 0x00000001020c7810 */ /* 0x000fca0007ffe90c */
[----:B--2---:R-:W-:Y:S01]  /*6e40*/  @P1 IMAD.HI.U32 R5, R14, UR6, RZ ;  /* 0x000000060e051c27 */ /* 0x004fe2000f8e00ff */
[----:B------:R-:W-:Y:S01]  /*6e50*/  @UP1 ULDC UR6, c[0x0][0x450] ;  /* 0x0001140000061ab9 */ /* 0x000fe20000000800 */
[----:B------:R-:W-:-:S03]  /*6e60*/  PLOP3.LUT P1, PT, PT, PT, UP0, 0x40, 0x0 ;  /* 0x000000000000781c */ /* 0x000fc60003f2e808 */
[----:B------:R-:W-:Y:S01]  /*6e70*/  @P2 SHF.R.U32.HI R14, RZ, UR6, R5 ;  /* 0x00000006ff0e2c19 */ /* 0x000fe20008011605 */
[----:B------:R-:W-:Y:S01]  /*6e80*/  UIADD3 UR6, UR23, 0x28c40, URZ ;  /* 0x00028c4017067890 */ /* 0x000fe2000fffe03f */
[----:B------:R-:W-:-:S03]  /*6e90*/  IMAD.U32 R5, RZ, RZ, UR50 ;  /* 0x00000032ff057e24 */ /* 0x000fc6000f8e00ff */
[----:B------:R-:W0:Y:S01]  /*6ea0*/  SHFL.IDX PT, R15, R14, RZ, 0x1c1f ;  /* 0x001c1fff0e0f7589 */ /* 0x000e2200000e0000 */
[----:B------:R-:W-:Y:S01]  /*6eb0*/  UPRMT UR6, UR40, 0x654, UR6 ;  /* 0x0000065428067896 */ /* 0x000fe20008000006 */
[----:B------:R-:W-:-:S05]  /*6ec0*/  IADD3 R12, -R5, UR48, R12 ;  /* 0x00000030050c7c10 */ /* 0x000fca000fffe10c */
[----:B------:R-:W-:-:S03]  /*6ed0*/  VIADD R13, R12, UR25 ;  /* 0x000000190c0d7c36 */ /* 0x000fc60008000000 */
[----:B------:R-:W-:Y:S01]  /*6ee0*/  SYNCS.ARRIVE.TRANS64.RED.A1T0 RZ, [UR6], RZ ;  /* 0x000000ffffff79a7 */ /* 0x000fe20008100406 */
[----:B------:R-:W-:-:S06]  /*6ef0*/  ULOP3.LUT UR6, URZ, UR20, URZ, 0x33, !UPT ;  /* 0x000000143f067292 */ /* 0x000fcc000f8e333f */
[----:B------:R-:W-:Y:S02]  /*6f00*/  VIADD R12, R12, UR6 ;  /* 0x000000060c0c7c36 */ /* 0x000fe40008000000 */
[----:B0-----:R-:W-:Y:S02]  /*6f10*/  IMAD.IADD R11, R13, 0x1, R15 ;  /* 0x000000010d0b7824 */ /* 0x001fe400078e020f */
[----:B------:R-:W-:Y:S01]  /*6f20*/  IMAD.IADD R5, R15, 0x1, R12 ;  /* 0x000000010f057824 */ /* 0x000fe200078e020c */
[----:B------:R-:W-:Y:S06]  /*6f30*/  @P1 BRA `(.L_x_5479) ;  /* 0x00000000005c1947 */ /* 0x000fec0003800000 */
[----:B------:R-:W-:Y:S01]  /*6f40*/  IMAD.U32 R6, RZ, RZ, UR50 ;  /* 0x00000032ff067e24 */ /* 0x000fe2000f8e00ff */
[----:B------:R-:W-:Y:S04]  /*6f50*/  BSSY B0, `(.L_x_5480) ;  /* 0x0000011000007945 */ /* 0x000fe80003800000 */
[----:B------:R-:W-:-:S04]  /*6f60*/  IADD3 R15, -R6, UR48, R15 ;  /* 0x00000030060f7c10 */ /* 0x000fc8000fffe10f */
        /* <DEDUP_REMOVED lines=10> */
.L_x_5481:
[----:B------:R-:W-:-:S05]  /*7010*/  IMAD.U32 R20, RZ, RZ, UR24 ;  /* 0x00000018ff147e24 */ /* 0x000fca000f8e00ff */
[----:B------:R-:W-:-:S13]  /*7020*/  ISETP.NE.AND P1, PT, R20, 0x1, PT ;  /* 0x000000011400780c */ /* 0x000fda0003f25270 */
[----:B------:R-:W0:Y:S02]  /*7030*/  @P1 LDC.64 R6, c[0x0][0x9e8] ;  /* 0x00027a00ff061b82 */ /* 0x000e240000000a00 */
[----:B0-----:R-:W-:-:S05]  /*7040*/  @P1 IMAD.HI.U32 R6, R15, R6, RZ ;  /* 0x000000060f061227 */ /* 0x001fca00078e00ff */
[----:B------:R-:W-:-:S07]  /*7050*/  @P1 SHF.R.U32.HI R15, RZ, R7, R6 ;  /* 0x00000007ff0f1219 */ /* 0x000fce0000011606 */
.L_x_5482:
[----:B------:R-:W-:Y:S05]  /*7060*/  BSYNC B0 ;  /* 0x0000000000007941 */ /* 0x000fea0003800000 */
.L_x_5480:
[----:B------:R-:W-:-:S04]  /*7070*/  IMAD R15, R15, R20, -UR7 ;  /* 0x800000070f0f7e24 */ /* 0x000fc8000f8e0214 */
[----:B------:R-:W-:-:S05]  /*7080*/  IMAD.IADD R15, R15, 0x1, -R2 ;  /* 0x000000010f0f7824 */ /* 0x000fca00078e0a02 */
[----:B------:R-:W-:Y:S02]  /*7090*/  VIMNMX R5, R5, R15, !PT ;  /* 0x0000000f05057248 */ /* 0x000fe40007fe0100 */
[----:B------:R-:W-:-:S07]  /*70a0*/  VIADDMNMX R11, R15, R20, R11, PT ;  /* 0x000000140f0b7246 */ /* 0x000fce000380010b */
.L_x_5479:
[----:B------:R-:W-:Y:S01]  /*70b0*/  UISETP.GT.AND UP0, UPT, UR21, -0x1, UPT ;  /* 0xffffffff1500788c */ /* 0x000fe2000bf04270 */
[----:B------:R-:W0:Y:S01]  /*70c0*/  SHFL.IDX PT, R6, R14, 0x1, 0x1c1f ;  /* 0x003c1f000e067f89 */ /* 0x000e2200000e0000 */
[----:B------:R-:W-:-:S04]  /*70d0*/  UISETP.NE.AND UP1, UPT, UR51, URZ, UPT ;  /* 0x0000003f3300728c */ /* 0x000fc8000bf25270 */
[----:B------:R-:W-:-:S04]  /*70e0*/  PLOP3.LUT P1, PT, PT, PT, UP0, 0x80, 0x0 ;  /* 0x000000000000781c */ /* 0x000fc80003f2f008 */
[C---:B------:R-:W-:Y:S02]  /*70f0*/  ISETP.GT.AND P4, PT, R5.reuse, 0x1, P1 ;  /* 0x000000010500780c */ /* 0x040fe40000f84270 */
[----:B------:R-:W-:Y:S02]  /*7100*/  ISETP.GT.AND P5, PT, R5, RZ, P1 ;  /* 0x000000ff0500720c */ /* 0x000fe40000fa4270 */
[C---:B------:R-:W-:Y:S02]  /*7110*/  ISETP.LT.OR P4, PT, R11.reuse, 0x2, P4 ;  /* 0x000000020b00780c */ /* 0x040fe40002781670 */
[----:B------:R-:W-:Y:S02]  /*7120*/  ISETP.LT.OR P5, PT, R11, 0x1, P5 ;  /* 0x000000010b00780c */ /* 0x000fe40002fa1670 */
[----:B------:R-:W-:Y:S02]  /*7130*/  FSEL R153, R153, -INF , !P4 ;  /* 0xff80000099997808 */ /* 0x000fe40006000000 */
[----:B------:R-:W-:-:S02]  /*7140*/  ISETP.GT.AND P4, PT, R5, 0x18, P1 ;  /* 0x000000180500780c */ /* 0x000fc40000f84270 */
[----:B------:R-:W-:Y:S02]  /*7150*/  FSEL R152, R152, -INF , !P5 ;  /* 0xff80000098987808 */ /* 0x000fe40006800000 */
[----:B------:R-:W-:Y:S01]  /*7160*/  ISETP.LT.OR P4, PT, R11, 0x19, P4 ;  /* 0x000000190b00780c */ /* 0x000fe20002781670 */
[--C-:B0-----:R-:W-:Y:S01]  /*7170*/  IMAD.IADD R13, R13, 0x1, R6.reuse ;  /* 0x000000010d0d7824 */ /* 0x101fe200078e0206 */
[C---:B------:R-:W-:Y:S01]  /*7180*/  ISETP.GT.AND P6, PT, R5.reuse, 0x8, P1 ;  /* 0x000000080500780c */ /* 0x040fe20000fc4270 */
[----:B------:R-:W-:Y:S01]  /*7190*/  IMAD.IADD R12, R12, 0x1, R6 ;  /* 0x000000010c0c7824 */ /* 0x000fe200078e0206 */
[C---:B------:R-:W-:Y:S02]  /*71a0*/  ISETP.GT.AND P2, PT, R5.reuse, 0x9, P1 ;  /* 0x000000090500780c */ /* 0x040fe40000f44270 */
[C---:B------:R-:W-:Y:S02]  /*71b0*/  ISETP.GT.AND P3, PT, R5.reuse, 0x10, P1 ;  /* 0x000000100500780c */ /* 0x040fe40000f64270 */
[----:B------:R-:W-:-:S02]  /*71c0*/  ISETP.GT.AND P5, PT, R5, 0x11, P1 ;  /* 0x000000110500780c */ /* 0x000fc40000fa4270 */
[----:B------:R-:W-:Y:S02]  /*71d0*/  FSEL R164, R164, -INF , !P4 ;  /* 0xff800000a4a47808 */ /* 0x000fe40006000000 */
[----:B------:R-:W-:Y:S02]  /*71e0*/  ISETP.GT.AND P4, PT, R5, 0x29, P1 ;  /* 0x000000290500780c */ /* 0x000fe40000f84270 */
[C---:B------:R-:W-:Y:S02]  /*71f0*/  ISETP.LT.OR P6, PT, R11.reuse, 0x9, P6 ;  /* 0x000000090b00780c */ /* 0x040fe400037c1670 */
[C---:B------:R-:W-:Y:S02]  /*7200*/  ISETP.LT.OR P2, PT, R11.reuse, 0xa, P2 ;  /* 0x0000000a0b00780c */ /* 0x040fe40001741670 */
[C---:B------:R-:W-:Y:S02]  /*7210*/  ISETP.LT.OR P3, PT, R11.reuse, 0x11, P3 ;  /* 0x000000110b00780c */ /* 0x040fe40001f61670 */
[----:B------:R-:W-:-:S02]  /*7220*/  ISETP.LT.OR P5, PT, R11, 0x12, P5 ;  /* 0x000000120b00780c */ /* 0x000fc40002fa1670 */
[----:B------:R-:W-:Y:S02]  /*7230*/  ISETP.LT.OR P4, PT, R11, 0x2a, P4 ;  /* 0x0000002a0b00780c */ /* 0x000fe40002781670 */
[----:B------:R-:W-:Y:S02]  /*7240*/  FSEL R156, R156, -INF , !P6 ;  /* 0xff8000009c9c7808 */ /* 0x000fe40007000000 */
[----:B------:R-:W-:Y:S02]  /*7250*/  FSEL R157, R157, -INF , !P2 ;  /* 0xff8000009d9d7808 */ /* 0x000fe40005000000 */
[----:B------:R-:W-:Y:S02]  /*7260*/  FSEL R160, R160, -INF , !P3 ;  /* 0xff800000a0a07808 */ /* 0x000fe40005800000 */
[----:B------:R-:W-:Y:S02]  /*7270*/  FSEL R161, R161, -INF , !P5 ;  /* 0xff800000a1a17808 */ /* 0x000fe40006800000 */
[----:B------:R-:W-:-:S02]  /*7280*/  ISETP.GT.AND P6, PT, R5, 0x19, P1 ;  /* 0x000000190500780c */ /* 0x000fc40000fc4270 */
[C---:B------:R-:W-:Y:S02]  /*7290*/  ISETP.GT.AND P2, PT, R5.reuse, 0x20, P1 ;  /* 0x000000200500780c */ /* 0x040fe40000f44270 */
[C---:B------:R-:W-:Y:S02]  /*72a0*/  ISETP.GT.AND P3, PT, R5.reuse, 0x21, P1 ;  /* 0x000000210500780c */ /* 0x040fe40000f64270 */
[----:B------:R-:W-:Y:S02]  /*72b0*/  ISETP.GT.AND P5, PT, R5, 0x28, P1 ;  /* 0x000000280500780c */ /* 0x000fe40000fa4270 */
[----:B------:R-:W-:Y:S02]  /*72c0*/  FSEL R173, R173, -INF , !P4 ;  /* 0xff800000adad7808 */ /* 0x000fe40006000000 */
[----:B------:R-:W-:Y:S02]  /*72d0*/  PLOP3.LUT P4, PT, PT, PT, UP1, 0x40, 0x0 ;  /* 0x000000000000781c */ /* 0x000fe40003f8e818 */
[----:B------:R-:W-:-:S02]  /*72e0*/  ISETP.LT.OR P6, PT, R11, 0x1a, P6 ;  /* 0x0000001a0b00780c */ /* 0x000fc400037c1670 */
[C---:B------:R-:W-:Y:S02]  /*72f0*/  ISETP.LT.OR P2, PT, R11.reuse, 0x21, P2 ;  /* 0x000000210b00780c */ /* 0x040fe40001741670 */
[C---:B------:R-:W-:Y:S02]  /*7300*/  ISETP.LT.OR P3, PT, R11.reuse, 0x22, P3 ;  /* 0x000000220b00780c */ /* 0x040fe40001f61670 */
[----:B------:R-:W-:Y:S02]  /*7310*/  ISETP.LT.OR P5, PT, R11, 0x29, P5 ;  /* 0x000000290b00780c */ /* 0x000fe40002fa1670 */
[----:B------:R-:W-:Y:S02]  /*7320*/  FSEL R165, R165, -INF , !P6 ;  /* 0xff800000a5a57808 */ /* 0x000fe40007000000 */
[----:B------:R-:W-:Y:S02]  /*7330*/  FSEL R168, R168, -INF , !P2 ;  /* 0xff800000a8a87808 */ /* 0x000fe40005000000 */
[----:B------:R-:W-:-:S02]  /*7340*/  FSEL R169, R169, -INF , !P3 ;  /* 0xff800000a9a97808 */ /* 0x000fc40005800000 */
[----:B------:R-:W-:Y:S02]  /*7350*/  FSEL R172, R172, -INF , !P5 ;  /* 0xff800000acac7808 */ /* 0x000fe40006800000 */
[C---:B------:R-:W-:Y:S02]  /*7360*/  ISETP.GT.AND P6, PT, R5.reuse, 0x30, P1 ;  /* 0x000000300500780c */ /* 0x040fe40000fc4270 */
[C---:B------:R-:W-:Y:S02]  /*7370*/  ISETP.GT.AND P2, PT, R5.reuse, 0x31, P1 ;  /* 0x000000310500780c */ /* 0x040fe40000f44270 */
[C---:B------:R-:W-:Y:S02]  /*7380*/  ISETP.GT.AND P3, PT, R5.reuse, 0x38, P1 ;  /* 0x000000380500780c */ /* 0x040fe40000f64270 */
[----:B------:R-:W-:Y:S02]  /*7390*/  ISETP.GT.AND P5, PT, R5, 0x39, P1 ;  /* 0x000000390500780c */ /* 0x000fe40000fa4270 */
[----:B------:R-:W-:-:S02]  /*73a0*/  ISETP.LT.OR P6, PT, R11, 0x31, P6 ;  /* 0x000000310b00780c */ /* 0x000fc400037c1670 */
[C---:B------:R-:W-:Y:S02]  /*73b0*/  ISETP.LT.OR P2, PT, R11.reuse, 0x32, P2 ;  /* 0x000000320b00780c */ /* 0x040fe40001741670 */
[C---:B------:R-:W-:Y:S02]  /*73c0*/  ISETP.LT.OR P3, PT, R11.reuse, 0x39, P3 ;  /* 0x000000390b00780c */ /* 0x040fe40001f61670 */
[----:B------:R-:W-:Y:S02]  /*73d0*/  ISETP.LT.OR P5, PT, R11, 0x3a, P5 ;  /* 0x0000003a0b00780c */ /* 0x000fe40002fa1670 */
[----:B------:R-:W-:Y:S02]  /*73e0*/  FSEL R176, R176, -INF , !P6 ;  /* 0xff800000b0b07808 */ /* 0x000fe40007000000 */
[----:B------:R-:W-:Y:S02]  /*73f0*/  FSEL R177, R177, -INF , !P2 ;  /* 0xff800000b1b17808 */ /* 0x000fe40005000000 */
[----:B------:R-:W-:-:S02]  /*7400*/  FSEL R180, R180, -INF , !P3 ;  /* 0xff800000b4b47808 */ /* 0x000fc40005800000 */
[----:B------:R-:W-:Y:S01]  /*7410*/  FSEL R181, R181, -INF , !P5 ;  /* 0xff800000b5b57808 */ /* 0x000fe20006800000 */
        /* <DEDUP_REMOVED lines=14> */
.L_x_5485:
[----:B------:R-:W-:-:S05]  /*7500*/  IMAD.U32 R11, RZ, RZ, UR24 ;  /* 0x00000018ff0b7e24 */ /* 0x000fca000f8e00ff */
[----:B------:R-:W-:-:S13]  /*7510*/  ISETP.NE.AND P2, PT, R11, 0x1, PT ;  /* 0x000000010b00780c */ /* 0x000fda0003f45270 */
[----:B------:R-:W0:Y:S02]  /*7520*/  @P2 LDC.64 R6, c[0x0][0x9e8] ;  /* 0x00027a00ff062b82 */ /* 0x000e240000000a00 */
[----:B0-----:R-:W-:-:S05]  /*7530*/  @P2 IMAD.HI.U32 R6, R5, R6, RZ ;  /* 0x0000000605062227 */ /* 0x001fca00078e00ff */
[----:B------:R-:W-:-:S07]  /*7540*/  @P2 SHF.R.U32.HI R5, RZ, R7, R6 ;  /* 0x00000007ff052219 */ /* 0x000fce0000011606 */
.L_x_5486:
[----:B------:R-:W-:Y:S05]  /*7550*/  BSYNC B0 ;  /* 0x0000000000007941 */ /* 0x000fea0003800000 */
.L_x_5484:
[----:B------:R-:W-:-:S04]  /*7560*/  IMAD R5, R5, R11, -UR7 ;  /* 0x8000000705057e24 */ /* 0x000fc8000f8e020b */
[----:B------:R-:W-:-:S05]  /*7570*/  IMAD.IADD R5, R5, 0x1, -R2 ;  /* 0x0000000105057824 */ /* 0x000fca00078e0a02 */
[----:B------:R-:W-:Y:S02]  /*7580*/  VIMNMX R12, R12, R5, !PT ;  /* 0x000000050c0c7248 */ /* 0x000fe40007fe0100 */
[----:B------:R-:W-:-:S07]  /*7590*/  VIADDMNMX R13, R5, R11, R13, PT ;  /* 0x0000000b050d7246 */ /* 0x000fce000380010d */
.L_x_5483:
[----:B------:R-:W-:Y:S01]  /*75a0*/  LOP3.LUT R16, R16, 0xffffbfff, RZ, 0xc0, !PT ;  /* 0xffffbfff10107812 */ /* 0x000fe200078ec0ff */
[----:B------:R-:W-:Y:S01]  /*75b0*/  UMOV UR10, UR26 ;  /* 0x0000001a000a7c82 */ /* 0x000fe20008000000 */
[----:B------:R-:W-:Y:S02]  /*75c0*/  FMNMX.FTZ R5, R152, R9, !PT ;  /* 0x0000000998057209 */ /* 0x000fe40007810000 */
[----:B------:R-:W-:Y:S02]  /*75d0*/  @P0 LOP3.LUT R16, R16, 0x4000, RZ, 0xfc, !PT ;  /* 0x0000400010100812 */ /* 0x000fe400078efcff */
[----:B------:R-:W-:Y:S02]  /*75e0*/  ISETP.GT.AND P0, PT, R12, 0x19, P1 ;  /* 0x000000190c00780c */ /* 0x000fe40000f04270 */
[----:B------:R-:W-:Y:S02]  /*75f0*/  FMNMX.FTZ R5, R153, R5, !PT ;  /* 0x0000000599057209 */ /* 0x000fe40007810000 */
[----:B------:R-:W-:-:S02]  /*7600*/  LOP3.LUT R16, R16, 0xfffbffff, RZ, 0xc0, !PT ;  /* 0xfffbffff10107812 */ /* 0x000fc400078ec0ff */
[----:B------:R-:W-:Y:S02]  /*7610*/  FMNMX.FTZ R5, R156, R5, !PT ;  /* 0x000000059c057209 */ /* 0x000fe40007810000 */
[----:B------:R-:W-:Y:S02]  /*7620*/  ISETP.GT.AND P5, PT, R12, 0x1, P1 ;  /* 0x000000010c00780c */ /* 0x000fe40000fa4270 */
[----:B------:R-:W-:Y:S02]  /*7630*/  FMNMX.FTZ R5, R157, R5, !PT ;  /* 0x000000059d057209 */ /* 0x000fe40007810000 */
[----:B------:R-:W-:Y:S02]  /*7640*/  ISETP.LT.OR P5, PT, R13, 0x2, P5 ;  /* 0x000000020d00780c */ /* 0x000fe40002fa1670 */
[----:B------:R-:W-:Y:S02]  /*7650*/  @P0 LOP3.LUT R16, R16, 0x40000, RZ, 0xfc, !PT ;  /* 0x0004000010100812 */ /* 0x000fe400078efcff */
[----:B------:R-:W-:-:S02]  /*7660*/  ISETP.GT.AND P0, PT, R12, 0x31, P1 ;  /* 0x000000310c00780c */ /* 0x000fc40000f04270 */
[----:B------:R-:W-:Y:S02]  /*7670*/  FMNMX.FTZ R5, R160, R5, !PT ;  /* 0x00000005a0057209 */ /* 0x000fe40007810000 */
[----:B------:R-:W-:Y:S02]  /*7680*/  LOP3.LUT R16, R16, 0xfffffffd, RZ, 0xc0, !PT ;  /* 0xfffffffd10107812 */ /* 0x000fe400078ec0ff */
[----:B------:R-:W-:Y:S02]  /*7690*/  FMNMX.FTZ R5, R161, R5, !PT ;  /* 0x00000005a1057209 */ /* 0x000fe40007810000 */
[----:B------:R-:W-:Y:S02]  /*76a0*/  FSEL R155, R155, -INF , !P5 ;  /* 0xff8000009b9b7808 */ /* 0x000fe40006800000 */
[----:B------:R-:W-:Y:S02]  /*76b0*/  FMNMX.FTZ R5, R164, R5, !PT ;  /* 0x00000005a4057209 */ /* 0x000fe40007810000 */
[----:B------:R-:W-:-:S02]  /*76c0*/  ISETP.GT.AND P6, PT, R12, 0x8, P1 ;  /* 0x000000080c00780c */ /* 0x000fc40000fc4270 */
[----:B------:R-:W-:Y:S02]  /*76d0*/  FMNMX.FTZ R5, R165, R5, !PT ;  /* 0x00000005a5057209 */ /* 0x000fe40007810000 */
[----:B------:R-:W-:Y:S02]  /*76e0*/  @P0 LOP3.LUT R16, R16, 0x2, RZ, 0xfc, !PT ;  /* 0x0000000210100812 */ /* 0x000fe400078efcff */
[----:B------:R-:W-:Y:S02]  /*76f0*/  ISETP.GT.AND P0, PT, R12, 0x38, P1 ;  /* 0x000000380c00780c */ /* 0x000fe40000f04270 */
[----:B------:R-:W-:Y:S02]  /*7700*/  FMNMX.FTZ R5, R168, R5, !PT ;  /* 0x00000005a8057209 */ /* 0x000fe40007810000 */
[----:B------:R-:W-:Y:S02]  /*7710*/  LOP3.LUT R16, R16, 0xfffffff7, RZ, 0xc0, !PT ;  /* 0xfffffff710107812 */ /* 0x000fe400078ec0ff */
[----:B------:R-:W-:-:S02]  /*7720*/  FMNMX.FTZ R5, R169, R5, !PT ;  /* 0x00000005a9057209 */ /* 0x000fc40007810000 */
[----:B------:R-:W-:Y:S02]  /*7730*/  ISETP.GT.AND P2, PT, R12, 0x9, P1 ;  /* 0x000000090c00780c */ /* 0x000fe40000f44270 */
[----:B------:R-:W-:Y:S02]  /*7740*/  FMNMX.FTZ R5, R172, R5, !PT ;  /* 0x00000005ac057209 */ /* 0x000fe40007810000 */
[----:B------:R-:W-:Y:S02]  /*7750*/  ISETP.GT.AND P3, PT, R12, 0x10, P1 ;  /* 0x000000100c00780c */ /* 0x000fe40000f64270 */
[----:B------:R-:W-:Y:S02]  /*7760*/  @P0 LOP3.LUT R16, R16, 0x8, RZ, 0xfc, !PT ;  /* 0x0000000810100812 */ /* 0x000fe400078efcff */
[----:B------:R-:W-:Y:S02]  /*7770*/  ISETP.GT.AND P0, PT, R12, RZ, P1 ;  /* 0x000000ff0c00720c */ /* 0x000fe40000f04270 */
[----:B------:R-:W-:-:S02]  /*7780*/  FMNMX.FTZ R5, R173, R5, !PT ;  /* 0x00000005ad057209 */ /* 0x000fc40007810000 */
[C---:B------:R-:W-:Y:S02]  /*7790*/  ISETP.GT.AND P4, PT, R12.reuse, 0x11, P1 ;  /* 0x000000110c00780c */ /* 0x040fe40000f84270 */
[----:B------:R-:W-:Y:S02]  /*77a0*/  ISETP.GT.AND P5, PT, R12, 0x18, P1 ;  /* 0x000000180c00780c */ /* 0x000fe40000fa4270 */
[----:B------:R-:W-:Y:S02]  /*77b0*/  FMNMX.FTZ R5, R176, R5, !PT ;  /* 0x00000005b0057209 */ /* 0x000fe40007810000 */
[C---:B------:R-:W-:Y:S02]  /*77c0*/  ISETP.LT.OR P6, PT, R13.reuse, 0x9, P6 ;  /* 0x000000090d00780c */ /* 0x040fe400037c1670 */
[C---:B------:R-:W-:Y:S02]  /*77d0*/  ISETP.LT.OR P2, PT, R13.reuse, 0xa, P2 ;  /* 0x0000000a0d00780c */ /* 0x040fe40001741670 */
[----:B------:R-:W-:-:S02]  /*77e0*/  ISETP.LT.OR P3, PT, R13, 0x11, P3 ;  /* 0x000000110d00780c */ /* 0x000fc40001f61670 */
[C---:B------:R-:W-:Y:S02]  /*77f0*/  ISETP.LT.OR P4, PT, R13.reuse, 0x12, P4 ;  /* 0x000000120d00780c */ /* 0x040fe40002781670 */
[----:B------:R-:W-:Y:S02]  /*7800*/  ISETP.LT.OR P5, PT, R13, 0x19, P5 ;  /* 0x000000190d00780c */ /* 0x000fe40002fa1670 */
[----:B------:R-:W-:Y:S02]  /*7810*/  FMNMX.FTZ R5, R177, R5, !PT ;  /* 0x00000005b1057209 */ /* 0x000fe40007810000 */
[----:B------:R-:W-:Y:S02]  /*7820*/  LOP3.LUT R16, R16, 0xffffff7f, RZ, 0xc0, !PT ;  /* 0xffffff7f10107812 */ /* 0x000fe400078ec0ff */
[----:B------:R-:W-:Y:S02]  /*7830*/  FSEL R158, R158, -INF , !P6 ;  /* 0xff8000009e9e7808 */ /* 0x000fe40007000000 */
[----:B------:R-:W-:-:S02]  /*7840*/  FSEL R159, R159, -INF , !P2 ;  /* 0xff8000009f9f7808 */ /* 0x000fc40005000000 */
[----:B------:R-:W-:Y:S02]  /*7850*/  FSEL R162, R162, -INF , !P3 ;  /* 0xff800000a2a27808 */ /* 0x000fe40005800000 */
[----:B------:R-:W-:Y:S02]  /*7860*/  FSEL R163, R163, -INF , !P4 ;  /* 0xff800000a3a37808 */ /* 0x000fe40006000000 */
[----:B------:R-:W-:Y:S02]  /*7870*/  FSEL R166, R166, -INF , !P5 ;  /* 0xff800000a6a67808 */ /* 0x000fe40006800000 */
[C---:B------:R-:W-:Y:S02]  /*7880*/  ISETP.GT.AND P2, PT, R12.reuse, 0x20, P1 ;  /* 0x000000200c00780c */ /* 0x040fe40000f44270 */
[C---:B------:R-:W-:Y:S02]  /*7890*/  ISETP.GT.AND P3, PT, R12.reuse, 0x21, P1 ;  /* 0x000000210c00780c */ /* 0x040fe40000f64270 */
[----:B------:R-:W-:-:S02]  /*78a0*/  ISETP.GT.AND P4, PT, R12, 0x28, P1 ;  /* 0x000000280c00780c */ /* 0x000fc40000f84270 */
[C---:B------:R-:W-:Y:S02]  /*78b0*/  ISETP.GT.AND P5, PT, R12.reuse, 0x29, P1 ;  /* 0x000000290c00780c */ /* 0x040fe40000fa4270 */
[C---:B------:R-:W-:Y:S02]  /*78c0*/  ISETP.GT.AND P6, PT, R12.reuse, 0x30, P1 ;  /* 0x000000300c00780c */ /* 0x040fe40000fc4270 */
[----:B------:R-:W-:Y:S02]  /*78d0*/  ISETP.GT.AND P1, PT, R12, 0x39, P1 ;  /* 0x000000390c00780c */ /* 0x000fe40000f24270 */
[----:B------:R-:W-:Y:S02]  /*78e0*/  FMNMX.FTZ R5, R180, R5, !PT ;  /* 0x00000005b4057209 */ /* 0x000fe40007810000 */
[----:B------:R-:W-:Y:S02]  /*78f0*/  @P0 LOP3.LUT R16, R16, 0x80, RZ, 0xfc, !PT ;  /* 0x0000008010100812 */ /* 0x000fe400078efcff */
[----:B------:R-:W-:-:S02]  /*7900*/  FMNMX.FTZ R5, R181, R5, !PT ;  /* 0x00000005b5057209 */ /* 0x000fc40007810000 */
[C---:B------:R-:W-:Y:S02]  /*7910*/  LOP3.LUT P0, RZ, R16.reuse, 0x40000, RZ, 0xc0, !PT ;  /* 0x0004000010ff7812 */ /* 0x040fe4000780c0ff */
[----:B------:R-:W-:Y:S01]  /*7920*/  LOP3.LUT R16, R16, 0xffffffdf, RZ, 0xc0, !PT ;  /* 0xffffffdf10107812 */ /* 0x000fe200078ec0ff */
[----:B------:R-:W0:Y:S01]  /*7930*/  SHFL.BFLY PT, R6, R5, 0x2, 0x1f ;  /* 0x0c401f0005067f89 */ /* 0x000e2200000e0000 */
[C---:B------:R-:W-:Y:S02]  /*7940*/  ISETP.LT.OR P0, PT, R13.reuse, 0x1a, P0 ;  /* 0x0000001a0d00780c */ /* 0x040fe40000701670 */
[----:B------:R-:W-:Y:S02]  /*7950*/  @P1 LOP3.LUT R16, R16, 0x20, RZ, 0xfc, !PT ;  /* 0x0000002010101812 */ /* 0x000fe400078efcff */
[----:B------:R-:W-:Y:S02]  /*7960*/  ISETP.LT.OR P6, PT, R13, 0x31, P6 ;  /* 0x000000310d00780c */ /* 0x000fe400037c1670 */
[----:B------:R-:W-:-:S02]  /*7970*/  LOP3.LUT P1, RZ, R16, 0x2, RZ, 0xc0, !PT ;  /* 0x0000000210ff7812 */ /* 0x000fc4000782c0ff */
[----:B------:R-:W-:Y:S02]  /*7980*/  LOP3.LUT R16, R16, 0xfffffeff, RZ, 0xc0, !PT ;  /* 0xfffffeff10107812 */ /* 0x000fe400078ec0ff */
[----:B------:R-:W-:-:S03]  /*7990*/  ISETP.LT.OR P1, PT, R13, 0x32, P1 ;  /* 0x000000320d00780c */ /* 0x000fc60000f21670 */
[----:B------:R-:W-:Y:S02]  /*79a0*/  @P0 LOP3.LUT R16, R16, 0x100, RZ, 0xfc, !PT ;  /* 0x0000010010100812 */ /* 0x000fe400078efcff */
[C---:B------:R-:W-:Y:S02]  /*79b0*/  ISETP.LT.OR P0, PT, R13.reuse, 0x21, P2 ;  /* 0x000000210d00780c */ /* 0x040fe40001701670 */
[C---:B------:R-:W-:Y:S02]  /*79c0*/  LOP3.LUT P2, RZ, R16.reuse, 0x8, RZ, 0xc0, !PT ;  /* 0x0000000810ff7812 */ /* 0x040fe4000784c0ff */
[----:B------:R-:W-:Y:S02]  /*79d0*/  LOP3.LUT R16, R16, 0xffffffbf, RZ, 0xc0, !PT ;  /* 0xffffffbf10107812 */ /* 0x000fe400078ec0ff */
[----:B------:R-:W-:Y:S02]  /*79e0*/  ISETP.LT.OR P2, PT, R13, 0x39, P2 ;  /* 0x000000390d00780c */ /* 0x000fe40001741670 */
[----:B0-----:R-:W-:-:S02]  /*79f0*/  FMNMX.FTZ R5, R5, R6, !PT ;  /* 0x0000000605057209 */ /* 0x001fc40007810000 */
[----:B------:R-:W-:-:S03]  /*7a00*/  FSEL R182, R182, -INF , !P2 ;  /* 0xff800000b6b67808 */ /* 0x000fc60005000000 */
[----:B------:R-:W-:Y:S01]  /*7a10*/  @P0 LOP3.LUT R16, R16, 0x40, RZ, 0xfc, !PT ;  /* 0x0000004010100812 */ /* 0x000fe200078efcff */
[----:B------:R-:W0:Y:S01]  /*7a20*/  SHFL.BFLY PT, R6, R5, 0x1, 0x1f ;  /* 0x0c201f0005067f89 */ /* 0x000e2200000e0000 */
[C---:B------:R-:W-:Y:S02]  /*7a30*/  ISETP.LT.OR P0, PT, R13.reuse, 0x22, P3 ;  /* 0x000000220d00780c */ /* 0x040fe40001f01670 */
[C---:B------:R-:W-:Y:S02]  /*7a40*/  LOP3.LUT P3, RZ, R16.reuse, 0x80, RZ, 0xc0, !PT ;  /* 0x0000008010ff7812 */ /* 0x040fe4000786c0ff */
[----:B------:R-:W-:Y:S02]  /*7a50*/  LOP3.LUT R16, R16, 0xffffffef, RZ, 0xc0, !PT ;  /* 0xffffffef10107812 */ /* 0x000fe400078ec0ff */
[----:B------:R-:W-:-:S04]  /*7a60*/  ISETP.LT.OR P3, PT, R13, 0x1, P3 ;  /* 0x000000010d00780c */ /* 0x000fc80001f61670 */
[----:B------:R-:W-:-:S03]  /*7a70*/  FSEL R154, R154, -INF , !P3 ;  /* 0xff8000009a9a7808 */ /* 0x000fc60005800000 */
        /* <DEDUP_REMOVED lines=8> */
[----:B------:R-:W-:Y:S01]  /*7b00*/  FMUL.FTZ R6, R5, UR10 ;  /* 0x0000000a05067c20 */ /* 0x000fe20008410000 */
[----:B------:R-:W-:Y:S02]  /*7b10*/  ISETP.LT.OR P0, PT, R13, 0x2a, P5 ;  /* 0x0000002a0d00780c */ /* 0x000fe40002f01670 */
[C---:B------:R-:W-:Y:S02]  /*7b20*/  FSETP.NEU.FTZ.AND P5, PT, R5.reuse, -INF , PT ;  /* 0xff8000000500780b */ /* 0x040fe40003fbd000 */
[----:B------:R-:W-:Y:S02]  /*7b30*/  LOP3.LUT R16, R16, 0xffff7fff, RZ, 0xc0, !PT ;  /* 0xffff7fff10107812 */ /* 0x000fe400078ec0ff */
[----:B------:R-:W-:Y:S02]  /*7b40*/  FSEL R6, R6, RZ, P5 ;  /* 0x000000ff06067208 */ /* 0x000fe40002800000 */
[----:B------:R-:W-:-:S03]  /*7b50*/  FSEL R7, R5, RZ, P5 ;  /* 0x000000ff05077208 */ /* 0x000fc60002800000 */
        /* <DEDUP_REMOVED lines=16> */
[----:B------:R-:W-:Y:S01]  /*7c60*/  @P0 LOP3.LUT R16, R16, 0x8000, RZ, 0xfc, !PT ;  /* 0x0000800010100812 */ /* 0x000fe200078efcff */
[----:B------:R-:W-:Y:S01]  /*7c70*/  FADD.FTZ R7, -R7, R9 ;  /* 0x0000000907077221 */ /* 0x000fe20000010100 */
[----:B------:R-:W-:Y:S01]  /*7c80*/  FMNMX.FTZ R6, R154, R10, !PT ;  /* 0x0000000a9a067209 */ /* 0x000fe20007810000 */
[----:B------:R-:W-:Y:S01]  /*7c90*/  MUFU.EX2 R152, R152 ;  /* 0x0000009800987308 */ /* 0x000fe20000000800 */
[----:B------:R-:W-:Y:S01]  /*7ca0*/  LOP3.LUT R16, R16, 0xfffeffff, RZ, 0xc0, !PT ;  /* 0xfffeffff10107812 */ /* 0x000fe200078ec0ff */
[----:B------:R-:W-:Y:S01]  /*7cb0*/  FMUL.FTZ R7, R7, UR10 ;  /* 0x0000000a07077c20 */ /* 0x000fe20008410000 */
[----:B------:R-:W-:-:S02]  /*7cc0*/  FMNMX.FTZ R6, R155, R6, !PT ;  /* 0x000000069b067209 */ /* 0x000fc40007810000 */
[----:B------:R-:W-:Y:S02]  /*7cd0*/  @P6 LOP3.LUT R16, R16, 0x10000, RZ, 0xfc, !PT ;  /* 0x0001000010106812 */ /* 0x000fe400078efcff */
[----:B------:R-:W-:Y:S01]  /*7ce0*/  FMNMX.FTZ R6, R158, R6, !PT ;  /* 0x000000069e067209 */ /* 0x000fe20007810000 */
[----:B------:R-:W-:Y:S01]  /*7cf0*/  MUFU.EX2 R153, R153 ;  /* 0x0000009900997308 */ /* 0x000fe20000000800 */
[----:B------:R-:W-:Y:S02]  /*7d00*/  LOP3.LUT R16, R16, 0xfffdffff, RZ, 0xc0, !PT ;  /* 0xfffdffff10107812 */ /* 0x000fe400078ec0ff */
[----:B------:R-:W-:Y:S02]  /*7d10*/  FMNMX.FTZ R6, R159, R6, !PT ;  /* 0x000000069f067209 */ /* 0x000fe40007810000 */
[----:B------:R-:W-:Y:S02]  /*7d20*/  @P1 LOP3.LUT R16, R16, 0x20000, RZ, 0xfc, !PT ;  /* 0x0002000010101812 */ /* 0x000fe400078efcff */
[----:B------:R-:W-:Y:S01]  /*7d30*/  FMNMX.FTZ R6, R162, R6, !PT ;  /* 0x00000006a2067209 */ /* 0x000fe20007810000 */
[----:B------:R-:W-:Y:S01]  /*7d40*/  MUFU.EX2 R156, R156 ;  /* 0x0000009c009c7308 */ /* 0x000fe20000000800 */
[----:B------:R-:W-:-:S02]  /*7d50*/  LOP3.LUT P1, RZ, R16, 0x100, RZ, 0xc0, !PT ;  /* 0x0000010010ff7812 */ /* 0x000fc4000782c0ff */
[----:B------:R-:W-:Y:S02]  /*7d60*/  FMNMX.FTZ R6, R163, R6, !PT ;  /* 0x00000006a3067209 */ /* 0x000fe40007810000 */
[----:B------:R-:W-:Y:S02]  /*7d70*/  LOP3.LUT P6, RZ, R16, 0x40, RZ, 0xc0, !PT ;  /* 0x0000004010ff7812 */ /* 0x000fe400078cc0ff */
[----:B------:R-:W-:Y:S01]  /*7d80*/  FSEL R167, R167, -INF , !P1 ;  /* 0xff800000a7a77808 */ /* 0x000fe20004800000 */
[----:B------:R-:W0:Y:S01]  /*7d90*/  MUFU.EX2 R157, R157 ;  /* 0x0000009d009d7308 */ /* 0x000e220000000800 */
[----:B------:R-:W-:Y:S02]  /*7da0*/  FMNMX.FTZ R6, R166, R6, !PT ;  /* 0x00000006a6067209 */ /* 0x000fe40007810000 */
[----:B------:R-:W-:Y:S02]  /*7db0*/  LOP3.LUT P0, RZ, R16, 0x10, RZ, 0xc0, !PT ;  /* 0x0000001010ff7812 */ /* 0x000fe4000780c0ff */
[----:B------:R-:W-:-:S02]  /*7dc0*/  FSEL R170, R170, -INF , !P6 ;  /* 0xff800000aaaa7808 */ /* 0x000fc40007000000 */
[----:B------:R-:W-:Y:S01]  /*7dd0*/  FMNMX.FTZ R6, R167, R6, !PT ;  /* 0x00000006a7067209 */ /* 0x000fe20007810000 */
[----:B------:R-:W-:Y:S01]  /*7de0*/  MUFU.EX2 R160, R160 ;  /* 0x000000a000a07308 */ /* 0x000fe20000000800 */
[----:B------:R-:W-:Y:S02]  /*7df0*/  LOP3.LUT P5, RZ, R16, 0x4, RZ, 0xc0, !PT ;  /* 0x0000000410ff7812 */ /* 0x000fe400078ac0ff */
[----:B------:R-:W-:Y:S02]  /*7e00*/  FSEL R171, R171, -INF , !P0 ;  /* 0xff800000abab7808 */ /* 0x000fe40004000000 */
[----:B------:R-:W-:Y:S02]  /*7e10*/  FMNMX.FTZ R6, R170, R6, !PT ;  /* 0x00000006aa067209 */ /* 0x000fe40007810000 */
[----:B------:R-:W-:Y:S01]  /*7e20*/  LOP3.LUT P0, RZ, R16, 0x8000, RZ, 0xc0, !PT ;  /* 0x0000800010ff7812 */ /* 0x000fe2000780c0ff */
[----:B------:R-:W-:Y:S01]  /*7e30*/  MUFU.EX2 R161, R161 ;  /* 0x000000a100a17308 */ /* 0x000fe20000000800 */
[----:B------:R-:W-:-:S02]  /*7e40*/  FSEL R174, R174, -INF , !P5 ;  /* 0xff800000aeae7808 */ /* 0x000fc40006800000 */
[----:B------:R-:W-:Y:S02]  /*7e50*/  FMNMX.FTZ R6, R171, R6, !PT ;  /* 0x00000006ab067209 */ /* 0x000fe40007810000 */
[----:B------:R-:W-:Y:S02]  /*7e60*/  LOP3.LUT P6, RZ, R16, 0x10000, RZ, 0xc0, !PT ;  /* 0x0001000010ff7812 */ /* 0x000fe400078cc0ff */
[----:B------:R-:W-:Y:S01]  /*7e70*/  FSEL R175, R175, -INF , !P0 ;  /* 0xff800000afaf7808 */ /* 0x000fe20004000000 */
[----:B------:R-:W-:Y:S01]  /*7e80*/  MUFU.EX2 R164, R164 ;  /* 0x000000a400a47308 */ /* 0x000fe20000000800 */
[----:B------:R-:W-:Y:S02]  /*7e90*/  FMNMX.FTZ R6, R174, R6, !PT ;  /* 0x00000006ae067209 */ /* 0x000fe40007810000 */
[----:B------:R-:W-:Y:S02]  /*7ea0*/  LOP3.LUT P1, RZ, R16, 0x20000, RZ, 0xc0, !PT ;  /* 0x0002000010ff7812 */ /* 0x000fe4000782c0ff */
[----:B------:R-:W-:-:S02]  /*7eb0*/  FSEL R178, R178, -INF , !P6 ;  /* 0xff800000b2b27808 */ /* 0x000fc40007000000 */
[----:B------:R-:W-:Y:S01]  /*7ec0*/  FMNMX.FTZ R6, R175, R6, !PT ;  /* 0x00000006af067209 */ /* 0x000fe20007810000 */
[----:B------:R-:W-:Y:S01]  /*7ed0*/  MUFU.EX2 R165, R165 ;  /* 0x000000a500a57308 */ /* 0x000fe20000000800 */
[----:B------:R-:W-:Y:S02]  /*7ee0*/  FSEL R179, R179, -INF , !P1 ;  /* 0xff800000b3b37808 */ /* 0x000fe40004800000 */
[----:B------:R-:W-:Y:S02]  /*7ef0*/  FMNMX.FTZ R6, R178, R6, !PT ;  /* 0x00000006b2067209 */ /* 0x000fe40007810000 */
[----:B------:R-:W-:Y:S02]  /*7f00*/  ISETP.NE.AND P1, PT, R18, RZ, PT ;  /* 0x000000ff1200720c */ /* 0x000fe40003f25270 */
[----:B------:R-:W-:Y:S01]  /*7f10*/  FMNMX.FTZ R6, R179, R6, !PT ;  /* 0x00000006b3067209 */ /* 0x000fe20007810000 */
[----:B------:R-:W-:Y:S01]  /*7f20*/  MUFU.EX2 R168, R168 ;  /* 0x000000a800a87308 */ /* 0x000fe20000000800 */
[----:B------:R-:W-:-:S02]  /*7f30*/  LOP3.LUT P0, RZ, R16, 0x4000, RZ, 0xc0, !PT ;  /* 0x0000400010ff7812 */ /* 0x000fc4000780c0ff */
[----:B------:R-:W-:-:S04]  /*7f40*/  FMNMX.FTZ R6, R182, R6, !PT ;  /* 0x00000006b6067209 */ /* 0x000fc80007810000 */
[----:B------:R-:W-:Y:S01]  /*7f50*/  FMNMX.FTZ R6, R183, R6, !PT ;  /* 0x00000006b7067209 */ /* 0x000fe20007810000 */
[----:B------:R-:W-:Y:S04]  /*7f60*/  MUFU.EX2 R169, R169 ;  /* 0x000000a900a97308 */ /* 0x000fe80000000800 */
[----:B------:R-:W2:Y:S04]  /*7f70*/  SHFL.BFLY PT, R9, R6, 0x2, 0x1f ;  /* 0x0c401f0006097f89 */ /* 0x000ea800000e0000 */
[----:B------:R-:W-:Y:S08]  /*7f80*/  MUFU.EX2 R173, R173 ;  /* 0x000000ad00ad7308 */ /* 0x000ff00000000800 */
[----:B------:R-:W-:Y:S08]  /*7f90*/  MUFU.EX2 R176, R176 ;  /* 0x000000b000b07308 */ /* 0x000ff00000000800 */
[----:B------:R-:W-:Y:S01]  /*7fa0*/  MUFU.EX2 R177, R177 ;  /* 0x000000b100b17308 */ /* 0x000fe20000000800 */
[----:B--2---:R-:W-:-:S07]  /*7fb0*/  FMNMX.FTZ R6, R6, R9, !PT ;  /* 0x0000000906067209 */ /* 0x004fce0007810000 */
[----:B------:R-:W-:Y:S01]  /*7fc0*/  MUFU.EX2 R181, R181 ;  /* 0x000000b500b57308 */ /* 0x000fe20000000800 */
[----:B------:R-:W2:Y:S02]  /*7fd0*/  SHFL.BFLY PT, R9, R6, 0x1, 0x1f ;  /* 0x0c201f0006097f89 */ /* 0x000ea400000e0000 */
[----:B--2---:R-:W-:-:S04]  /*7fe0*/  FMNMX.FTZ R6, R6, R9, !PT ;  /* 0x0000000906067209 */ /* 0x004fc80007810000 */
[C---:B------:R-:W-:Y:S01]  /*7ff0*/  FSETP.NEU.FTZ.AND P2, PT, R6.reuse, -INF , PT ;  /* 0xff8000000600780b */ /* 0x040fe20003f5d000 */
[----:B------:R-:W-:-:S03]  /*8000*/  FMUL.FTZ R14, R6, UR10 ;  /* 0x0000000a060e7c20 */ /* 0x000fc60008410000 */
[----:B------:R-:W-:Y:S02]  /*8010*/  FSEL R9, R6, RZ, P2 ;  /* 0x000000ff06097208 */ /* 0x000fe40001000000 */
[----:B------:R-:W-:-:S03]  /*8020*/  FSEL R14, R14, RZ, P2 ;  /* 0x000000ff0e0e7208 */ /* 0x000fc60001000000 */
[----:B------:R-:W-:Y:S02]  /*8030*/  FADD.FTZ R10, -R9, R10 ;  /* 0x0000000a090a7221 */ /* 0x000fe40000010100 */
[----:B------:R2:W3:Y:S01]  /*8040*/  MUFU.EX2 R9, R7 ;  /* 0x0000000700097308 */ /* 0x0004e20000000800 */
[--C-:B------:R-:W-:Y:S01]  /*8050*/  FFMA.FTZ R11, R154, UR10, -R14.reuse ;  /* 0x0000000a9a0b7c23 */ /* 0x100fe2000801080e */
[--C-:B------:R-:W-:Y:S01]  /*8060*/  FFMA.FTZ R155, R155, UR10, -R14.reuse ;  /* 0x0000000a9b9b7c23 */ /* 0x100fe2000801080e */
[--C-:B------:R-:W-:Y:S01]  /*8070*/  FFMA.FTZ R159, R159, UR10, -R14.reuse ;  /* 0x0000000a9f9f7c23 */ /* 0x100fe2000801080e */
[--C-:B------:R-:W-:Y:S01]  /*8080*/  FFMA.FTZ R12, R162, UR10, -R14.reuse ;  /* 0x0000000aa20c7c23 */ /* 0x100fe2000801080e */
[--C-:B------:R-:W-:Y:S01]  /*8090*/  FFMA.FTZ R163, R163, UR10, -R14.reuse ;  /* 0x0000000aa3a37c23 */ /* 0x100fe2000801080e */
[----:B------:R-:W-:Y:S01]  /*80a0*/  FFMA.FTZ R13, R166, UR10, -R14 ;  /* 0x0000000aa60d7c23 */ /* 0x000fe2000801080e */
[----:B0-----:R-:W-:Y:S01]  /*80b0*/  F2FP.BF16.F32.PACK_AB R154, R157, R156 ;  /* 0x0000009c9d9a723e */ /* 0x001fe200000010ff */
[----:B------:R-:W-:Y:S01]  /*80c0*/  MUFU.EX2 R11, R11 ;  /* 0x0000000b000b7308 */ /* 0x000fe20000000800 */
[----:B--2---:R-:W-:Y:S01]  /*80d0*/  FMUL.FTZ R7, R10, UR10 ;  /* 0x0000000a0a077c20 */ /* 0x004fe20008410000 */
[----:B------:R-:W-:-:S02]  /*80e0*/  IMAD.U32 R10, RZ, RZ, UR27 ;  /* 0x0000001bff0a7e24 */ /* 0x000fc4000f8e00ff */
[--C-:B------:R-:W-:Y:S01]  /*80f0*/  FFMA.FTZ R167, R167, UR10, -R14.reuse ;  /* 0x0000000aa7a77c23 */ /* 0x100fe2000801080e */
[--C-:B------:R-:W-:Y:S01]  /*8100*/  FFMA.FTZ R170, R170, UR10, -R14.reuse ;  /* 0x0000000aaaaa7c23 */ /* 0x100fe2000801080e */
[--C-:B------:R-:W-:Y:S01]  /*8110*/  FFMA.FTZ R171, R171, UR10, -R14.reuse ;  /* 0x0000000aabab7c23 */ /* 0x100fe2000801080e */
[----:B------:R-:W-:Y:S02]  /*8120*/  @!P1 IMAD R10, R10, 0x40, R17 ;  /* 0x000000400a0a9824 */ /* 0x000fe400078e0211 */
[----:B------:R-:W-:Y:S01]  /*8130*/  FFMA.FTZ R174, R174, UR10, -R14 ;  /* 0x0000000aaeae7c23 */ /* 0x000fe2000801080e */
[----:B------:R-:W0:Y:S01]  /*8140*/  MUFU.EX2 R7, R7 ;  /* 0x0000000700077308 */ /* 0x000e220000000800 */
[----:B---3--:R-:W-:Y:S01]  /*8150*/  FFMA.FTZ R3, R9, R3, R152 ;  /* 0x0000000309037223 */ /* 0x008fe20000010098 */
[----:B------:R-:W-:Y:S01]  /*8160*/  F2FP.BF16.F32.PACK_AB R152, R153, R152 ;  /* 0x000000989998723e */ /* 0x000fe200000010ff */
[--C-:B------:R-:W-:Y:S01]  /*8170*/  FFMA.FTZ R175, R175, UR10, -R14.reuse ;  /* 0x0000000aafaf7c23 */ /* 0x100fe2000801080e */
[----:B------:R-:W-:Y:S01]  /*8180*/  @!P1 LEA R10, R10, UR41, 0x2 ;  /* 0x000000290a0a9c11 */ /* 0x000fe2000f8e10ff */
[----:B------:R-:W-:Y:S01]  /*8190*/  FADD.FTZ R3, R153, R3 ;  /* 0x0000000399037221 */ /* 0x000fe20000010000 */
[--C-:B------:R-:W-:Y:S01]  /*81a0*/  FFMA.FTZ R178, R178, UR10, -R14.reuse ;  /* 0x0000000ab2b27c23 */ /* 0x100fe2000801080e */
[--C-:B------:R-:W-:Y:S01]  /*81b0*/  FFMA.FTZ R179, R179, UR10, -R14.reuse ;  /* 0x0000000ab3b37c23 */ /* 0x100fe2000801080e */
[----:B------:R-:W2:Y:S01]  /*81c0*/  MUFU.EX2 R153, R155 ;  /* 0x0000009b00997308 */ /* 0x000ea20000000800 */
[----:B------:R-:W-:Y:S01]  /*81d0*/  @!P1 STS [R10+0x28800], R9 ;  /* 0x028800090a009388 */ /* 0x000fe20000000800 */
[----:B------:R-:W-:Y:S01]  /*81e0*/  FADD.FTZ R3, R156, R3 ;  /* 0x000000039c037221 */ /* 0x000fe20000010000 */
[----:B------:R-:W-:Y:S01]  /*81f0*/  F2FP.BF16.F32.PACK_AB R156, R161, R160 ;  /* 0x000000a0a19c723e */ /* 0x000fe200000010ff */
[----:B------:R-:W-:Y:S01]  /*8200*/  FFMA.FTZ R182, R182, UR10, -R14 ;  /* 0x0000000ab6b67c23 */ /* 0x000fe2000801080e */
[-C--:B------:R-:W-:Y:S01]  /*8210*/  FMUL.FTZ R24, R24, R9.reuse ;  /* 0x0000000918187220 */ /* 0x080fe20000410000 */
[----:B------:R-:W-:Y:S01]  /*8220*/  FADD.FTZ R3, R157, R3 ;  /* 0x000000039d037221 */ /* 0x000fe20000010000 */
[-C--:B------:R-:W-:Y:S01]  /*8230*/  FMUL.FTZ R25, R25, R9.reuse ;  /* 0x0000000919197220 */ /* 0x080fe20000410000 */
[----:B------:R-:W-:Y:S01]  /*8240*/  MUFU.EX2 R155, R159 ;  /* 0x0000009f009b7308 */ /* 0x000fe20000000800 */
[----:B0-----:R0:W-:Y:S01]  /*8250*/  @!P1 STS [R10+0x28820], R7 ;  /* 0x028820070a009388 */ /* 0x0011e20000000800 */
[----:B------:R-:W-:Y:S01]  /*8260*/  FFMA.FTZ R4, R7, R4, R11 ;  /* 0x0000000407047223 */ /* 0x000fe2000001000b */
[----:B------:R-:W-:Y:S01]  /*8270*/  FADD.FTZ R3, R160, R3 ;  /* 0x00000003a0037221 */ /* 0x000fe20000010000 */
[----:B------:R-:W-:Y:S01]  /*8280*/  F2FP.BF16.F32.PACK_AB R160, R169, R168 ;  /* 0x000000a8a9a0723e */ /* 0x000fe200000010ff */
[-C--:B------:R-:W-:Y:S01]  /*8290*/  FMUL.FTZ R28, R28, R9.reuse ;  /* 0x000000091c1c7220 */ /* 0x080fe20000410000 */
[----:B------:R-:W-:Y:S01]  /*82a0*/  FMUL.FTZ R29, R29, R9 ;  /* 0x000000091d1d7220 */ /* 0x000fe20000410000 */
[----:B------:R-:W-:Y:S01]  /*82b0*/  FADD.FTZ R3, R161, R3 ;  /* 0x00000003a1037221 */ /* 0x000fe20000010000 */
[----:B------:R-:W-:Y:S01]  /*82c0*/  MUFU.EX2 R12, R12 ;  /* 0x0000000c000c7308 */ /* 0x000fe20000000800 */
[C---:B--2---:R-:W-:Y:S01]  /*82d0*/  FADD.FTZ R4, R153.reuse, R4 ;  /* 0x0000000499047221 */ /* 0x044fe20000010000 */
[----:B------:R-:W-:Y:S01]  /*82e0*/  F2FP.BF16.F32.PACK_AB R153, R153, R11 ;  /* 0x0000000b9999723e */ /* 0x000fe200000010ff */
[--C-:B0-----:R-:W-:Y:S01]  /*82f0*/  FFMA.FTZ R10, R158, UR10, -R14.reuse ;  /* 0x0000000a9e0a7c23 */ /* 0x101fe2000801080e */
[----:B------:R-:W-:Y:S01]  /*8300*/  FADD.FTZ R3, R164, R3 ;  /* 0x00000003a4037221 */ /* 0x000fe20000010000 */
[----:B------:R-:W-:Y:S01]  /*8310*/  F2FP.BF16.F32.PACK_AB R158, R165, R164 ;  /* 0x000000a4a59e723e */ /* 0x000fe200000010ff */
[----:B------:R-:W-:Y:S01]  /*8320*/  FFMA.FTZ R14, R183, UR10, -R14 ;  /* 0x0000000ab70e7c23 */ /* 0x000fe2000801080e */
[----:B------:R-:W-:Y:S01]  /*8330*/  F2FP.BF16.F32.PACK_AB R164, R177, R176 ;  /* 0x000000b0b1a4723e */ /* 0x000fe200000010ff */
[----:B------:R-:W-:Y:S01]  /*8340*/  MUFU.EX2 R157, R163 ;  /* 0x000000a3009d7308 */ /* 0x000fe20000000800 */
[----:B------:R-:W-:Y:S01]  /*8350*/  FADD.FTZ R3, R165, R3 ;  /* 0x00000003a5037221 */ /* 0x000fe20000010000 */
[-C--:B------:R-:W-:Y:S01]  /*8360*/  FMUL.FTZ R32, R32, R9.reuse ;  /* 0x0000000920207220 */ /* 0x080fe20000410000 */
[-C--:B------:R-:W-:Y:S01]  /*8370*/  FMUL.FTZ R33, R33, R9.reuse ;  /* 0x0000000921217220 */ /* 0x080fe20000410000 */
[-C--:B------:R-:W-:Y:S01]  /*8380*/  FMUL.FTZ R36, R36, R9.reuse ;  /* 0x0000000924247220 */ /* 0x080fe20000410000 */
[----:B------:R-:W-:Y:S01]  /*8390*/  FADD.FTZ R3, R168, R3 ;  /* 0x00000003a8037221 */ /* 0x000fe20000010000 */
[-C--:B------:R-:W-:Y:S01]  /*83a0*/  FMUL.FTZ R37, R37, R9.reuse ;  /* 0x0000000925257220 */ /* 0x080fe20000410000 */
[-C--:B------:R-:W-:Y:S01]  /*83b0*/  FMUL.FTZ R40, R40, R9.reuse ;  /* 0x0000000928287220 */ /* 0x080fe20000410000 */
[----:B------:R-:W0:Y:S01]  /*83c0*/  MUFU.EX2 R10, R10 ;  /* 0x0000000a000a7308 */ /* 0x000e220000000800 */
[----:B------:R-:W-:Y:S01]  /*83d0*/  FADD.FTZ R3, R169, R3 ;  /* 0x00000003a9037221 */ /* 0x000fe20000010000 */
[-C--:B------:R-:W-:Y:S01]  /*83e0*/  FMUL.FTZ R41, R41, R9.reuse ;  /* 0x0000000929297220 */ /* 0x080fe20000410000 */
[-C--:B------:R-:W-:Y:S01]  /*83f0*/  FMUL.FTZ R44, R44, R9.reuse ;  /* 0x000000092c2c7220 */ /* 0x080fe20000410000 */
        /* <DEDUP_REMOVED lines=13> */
[----:B0-----:R-:W-:Y:S01]  /*84d0*/  FADD.FTZ R4, R10, R4 ;  /* 0x000000040a047221 */ /* 0x001fe20000010000 */
[-C--:B------:R-:W-:Y:S01]  /*84e0*/  FMUL.FTZ R68, R68, R9.reuse ;  /* 0x0000000944447220 */ /* 0x080fe20000410000 */
[-C--:B------:R-:W-:Y:S01]  /*84f0*/  FMUL.FTZ R69, R69, R9.reuse ;  /* 0x0000000945457220 */ /* 0x080fe20000410000 */
[-C--:B------:R-:W-:Y:S01]  /*8500*/  FMUL.FTZ R72, R72, R9.reuse ;  /* 0x0000000948487220 */ /* 0x080fe20000410000 */
[C---:B------:R-:W-:Y:S01]  /*8510*/  FADD.FTZ R4, R155.reuse, R4 ;  /* 0x000000049b047221 */ /* 0x040fe20000010000 */
[----:B------:R-:W-:Y:S01]  /*8520*/  F2FP.BF16.F32.PACK_AB R155, R155, R10 ;  /* 0x0000000a9b9b723e */ /* 0x000fe200000010ff */
[----:B------:R-:W-:Y:S01]  /*8530*/  BAR.SYNC.DEFER_BLOCKING 0xf, 0x100 ;  /* 0x03c4000000007b1d */ /* 0x000fe20000010000 */
[-C--:B------:R-:W-:Y:S01]  /*8540*/  FMUL.FTZ R73, R73, R9.reuse ;  /* 0x0000000949497220 */ /* 0x080fe20000410000 */
[----:B------:R-:W-:Y:S01]  /*8550*/  FADD.FTZ R4, R12, R4 ;  /* 0x000000040c047221 */ /* 0x000fe20000010000 */
[-C--:B------:R-:W-:Y:S01]  /*8560*/  FMUL.FTZ R76, R76, R9.reuse ;  /* 0x000000094c4c7220 */ /* 0x080fe20000410000 */
[-C--:B------:R-:W-:Y:S01]  /*8570*/  FMUL.FTZ R77, R77, R9.reuse ;  /* 0x000000094d4d7220 */ /* 0x080fe20000410000 */
[-C--:B------:R-:W-:Y:S01]  /*8580*/  FMUL.FTZ R80, R80, R9.reuse ;  /* 0x0000000950507220 */ /* 0x080fe20000410000 */
[----:B------:R-:W0:Y:S01]  /*8590*/  MUFU.EX2 R161, R170 ;  /* 0x000000aa00a17308 */ /* 0x000e220000000800 */
[C---:B------:R-:W-:Y:S01]  /*85a0*/  FADD.FTZ R4, R157.reuse, R4 ;  /* 0x000000049d047221 */ /* 0x040fe20000010000 */
[----:B------:R-:W-:Y:S01]  /*85b0*/  F2FP.BF16.F32.PACK_AB R157, R157, R12 ;  /* 0x0000000c9d9d723e */ /* 0x000fe200000010ff */
[-C--:B------:R-:W-:Y:S01]  /*85c0*/  FMUL.FTZ R81, R81, R9.reuse ;  /* 0x0000000951517220 */ /* 0x080fe20000410000 */
[-C--:B------:R-:W-:Y:S01]  /*85d0*/  FMUL.FTZ R84, R84, R9.reuse ;  /* 0x0000000954547220 */ /* 0x080fe20000410000 */
[----:B--2---:R-:W-:Y:S01]  /*85e0*/  FADD.FTZ R4, R13, R4 ;  /* 0x000000040d047221 */ /* 0x004fe20000010000 */
[-C--:B------:R-:W-:Y:S01]  /*85f0*/  FMUL.FTZ R85, R85, R9.reuse ;  /* 0x0000000955557220 */ /* 0x080fe20000410000 */
[----:B------:R-:W-:Y:S01]  /*8600*/  FMUL.FTZ R88, R88, R9 ;  /* 0x0000000958587220 */ /* 0x000fe20000410000 */
        /* <DEDUP_REMOVED lines=9> */
[----:B0-----:R-:W-:Y:S01]  /*86a0*/  FADD.FTZ R4, R161, R4 ;  /* 0x00000004a1047221 */ /* 0x001fe20000010000 */
[----:B------:R0:W-:Y:S01]  /*86b0*/  STSM.16.M88.4 [R22+0x26800], R152 ;  /* 0x0268009816007844 */ /* 0x0001e20000000200 */
[-C--:B------:R-:W-:Y:S01]  /*86c0*/  FMUL.FTZ R100, R100, R9.reuse ;  /* 0x0000000964647220 */ /* 0x080fe20000410000 */
[-C--:B------:R-:W-:Y:S01]  /*86d0*/  FMUL.FTZ R101, R101, R9.reuse ;  /* 0x0000000965657220 */ /* 0x080fe20000410000 */
[-C--:B------:R-:W-:Y:S01]  /*86e0*/  FMUL.FTZ R104, R104, R9.reuse ;  /* 0x0000000968687220 */ /* 0x080fe20000410000 */
[----:B------:R0:W-:Y:S01]  /*86f0*/  STSM.16.M88.4 [R189], R156 ;  /* 0x0000009cbd007844 */ /* 0x0001e20000000200 */
        /* <DEDUP_REMOVED lines=11> */
[----:B------:R-:W-:Y:S01]  /*87b0*/  F2FP.BF16.F32.PACK_AB R162, R173, R162 ;  /* 0x000000a2ada2723e */ /* 0x000fe200000010ff */
[-C--:B------:R-:W-:Y:S01]  /*87c0*/  FMUL.FTZ R117, R117, R9.reuse ;  /* 0x0000000975757220 */ /* 0x080fe20000410000 */
[-C--:B------:R-:W-:Y:S01]  /*87d0*/  FMUL.FTZ R120, R120, R9.reuse ;  /* 0x0000000978787220 */ /* 0x080fe20000410000 */
[----:B------:R-:W-:Y:S01]  /*87e0*/  FADD.FTZ R3, R173, R3 ;  /* 0x00000003ad037221 */ /* 0x000fe20000010000 */
[-C--:B------:R-:W-:Y:S01]  /*87f0*/  FMUL.FTZ R121, R121, R9.reuse ;  /* 0x0000000979797220 */ /* 0x080fe20000410000 */
[-C--:B------:R-:W-:Y:S01]  /*8800*/  FMUL.FTZ R124, R124, R9.reuse ;  /* 0x000000097c7c7220 */ /* 0x080fe20000410000 */
[----:B------:R-:W3:Y:S01]  /*8810*/  MUFU.EX2 R165, R178 ;  /* 0x000000b200a57308 */ /* 0x000ee20000000800 */
[----:B----4-:R-:W-:Y:S01]  /*8820*/  FADD.FTZ R4, R163, R4 ;  /* 0x00000004a3047221 */ /* 0x010fe20000010000 */
[----:B------:R-:W-:Y:S01]  /*8830*/  FADD.FTZ R3, R176, R3 ;  /* 0x00000003b0037221 */ /* 0x000fe20000010000 */
[-C--:B------:R-:W-:Y:S01]  /*8840*/  FMUL.FTZ R125, R125, R9.reuse ;  /* 0x000000097d7d7220 */ /* 0x080fe20000410000 */
[-C--:B------:R-:W-:Y:S01]  /*8850*/  FMUL.FTZ R128, R128, R9.reuse ;  /* 0x0000000980807220 */ /* 0x080fe20000410000 */
[-C--:B------:R-:W-:Y:S01]  /*8860*/  FMUL.FTZ R129, R129, R9.reuse ;  /* 0x0000000981817220 */ /* 0x080fe20000410000 */
[----:B------:R-:W-:Y:S01]  /*8870*/  FADD.FTZ R3, R177, R3 ;  /* 0x00000003b1037221 */ /* 0x000fe20000010000 */
        /* <DEDUP_REMOVED lines=8> */
[----:B------:R0:W-:Y:S01]  /*8900*/  STSM.16.M88.4 [R23], R160 ;  /* 0x000000a017007844 */ /* 0x0001e20000000200 */
[----:B------:R-:W2:Y:S01]  /*8910*/  MUFU.EX2 R166, R180 ;  /* 0x000000b400a67308 */ /* 0x000ea20000000800 */
[----:B---3--:R-:W-:Y:S01]  /*8920*/  FADD.FTZ R4, R165, R4 ;  /* 0x00000004a5047221 */ /* 0x008fe20000010000 */
[-C--:B------:R-:W-:Y:S01]  /*8930*/  FMUL.FTZ R141, R141, R9.reuse ;  /* 0x000000098d8d7220 */ /* 0x080fe20000410000 */
[-C--:B------:R-:W-:Y:S01]  /*8940*/  FMUL.FTZ R144, R144, R9.reuse ;  /* 0x0000000990907220 */ /* 0x080fe20000410000 */
[-C--:B------:R-:W-:Y:S01]  /*8950*/  FMUL.FTZ R145, R145, R9.reuse ;  /* 0x0000000991917220 */ /* 0x080fe20000410000 */
[-C--:B------:R-:W-:Y:S01]  /*8960*/  FMUL.FTZ R148, R148, R9.reuse ;  /* 0x0000000994947220 */ /* 0x080fe20000410000 */
[----:B------:R-:W-:Y:S01]  /*8970*/  FMUL.FTZ R149, R149, R9 ;  /* 0x0000000995957220 */ /* 0x000fe20000410000 */
[----:B------:R-:W-:Y:S01]  /*8980*/  FMUL.FTZ R26, R26, R7 ;  /* 0x000000071a1a7220 */ /* 0x000fe20000410000 */
[----:B------:R-:W3:Y:S01]  /*8990*/  MUFU.EX2 R167, R182 ;  /* 0x000000b600a77308 */ /* 0x000ee20000000800 */
[C---:B----4-:R-:W-:Y:S01]  /*89a0*/  FADD.FTZ R4, R179.reuse, R4 ;  /* 0x00000004b3047221 */ /* 0x050fe20000010000 */
        /* <DEDUP_REMOVED lines=8> */
[----:B------:R-:W-:Y:S01]  /*8a30*/  F2FP.BF16.F32.PACK_AB R166, R181, R166 ;  /* 0x000000a6b5a6723e */ /* 0x000fe200000010ff */
[-C--:B------:R-:W-:Y:S01]  /*8a40*/  FMUL.FTZ R38, R38, R7.reuse ;  /* 0x0000000726267220 */ /* 0x080fe20000410000 */
[-C--:B------:R-:W-:Y:S01]  /*8a50*/  FMUL.FTZ R39, R39, R7.reuse ;  /* 0x0000000727277220 */ /* 0x080fe20000410000 */
[----:B------:R-:W-:Y:S01]  /*8a60*/  FADD.FTZ R3, R181, R3 ;  /* 0x00000003b5037221 */ /* 0x000fe20000010000 */
[-C--:B------:R-:W-:Y:S01]  /*8a70*/  FMUL.FTZ R42, R42, R7.reuse ;  /* 0x000000072a2a7220 */ /* 0x080fe20000410000 */
[-C--:B------:R-:W-:Y:S01]  /*8a80*/  FMUL.FTZ R43, R43, R7.reuse ;  /* 0x000000072b2b7220 */ /* 0x080fe20000410000 */
[-C--:B------:R-:W-:Y:S01]  /*8a90*/  FMUL.FTZ R46, R46, R7.reuse ;  /* 0x000000072e2e7220 */ /* 0x080fe20000410000 */
[----:B---3--:R-:W-:Y:S01]  /*8aa0*/  FADD.FTZ R4, R167, R4 ;  /* 0x00000004a7047221 */ /* 0x008fe20000010000 */
[-C--:B------:R-:W-:Y:S01]  /*8ab0*/  FMUL.FTZ R47, R47, R7.reuse ;  /* 0x000000072f2f7220 */ /* 0x080fe20000410000 */
[-C--:B------:R-:W-:Y:S01]  /*8ac0*/  FMUL.FTZ R50, R50, R7.reuse ;  /* 0x0000000732327220 */ /* 0x080fe20000410000 */
[-C--:B------:R-:W-:Y:S01]  /*8ad0*/  FMUL.FTZ R51, R51, R7.reuse ;  /* 0x0000000733337220 */ /* 0x080fe20000410000 */
[-C--:B------:R-:W-:Y:S01]  /*8ae0*/  FMUL.FTZ R54, R54, R7.reuse ;  /* 0x0000000736367220 */ /* 0x080fe20000410000 */
[-C--:B------:R-:W-:Y:S01]  /*8af0*/  FMUL.FTZ R55, R55, R7.reuse ;  /* 0x0000000737377220 */ /* 0x080fe20000410000 */
[-C--:B------:R-:W-:Y:S01]  /*8b00*/  FMUL.FTZ R58, R58, R7.reuse ;  /* 0x000000073a3a7220 */ /* 0x080fe20000410000 */
[----:B------:R-:W-:Y:S01]  /*8b10*/  FMUL.FTZ R59, R59, R7 ;  /* 0x000000073b3b7220 */ /* 0x000fe20000410000 */
[C---:B----4-:R-:W-:Y:S01]  /*8b20*/  F2FP.BF16.F32.PACK_AB R167, R14.reuse, R167 ;  /* 0x000000a70ea7723e */ /* 0x050fe200000010ff */
        /* <DEDUP_REMOVED lines=48> */
[----:B0-----:R-:W-:Y:S06]  /*8e30*/  @!P0 BRA `(.L_x_5487) ;  /* 0x0000000000048947 */ /* 0x001fec0003800000 */
[----:B------:R-:W-:Y:S01]  /*8e40*/  BPT.TRAP 0x1 ;  /* 0x000000040000795c */ /* 0x000fe20000300000 */
.L_x_5487:
[----:B------:R0:W2:Y:S01]  /*8e50*/  SYNCS.PHASECHK.TRANS64.TRYWAIT P1, [UR23+0x28c50], R8 ;  /* 0x028c5008ff0075a7 */ /* 0x0000a20008020157 */
[----:B------:R-:W-:Y:S05]  /*8e60*/  @!P0 BRA `(.L_x_5488) ;  /* 0x0000000000048947 */ /* 0x000fea0003800000 */
[----:B------:R-:W-:Y:S01]  /*8e70*/  BPT.TRAP 0x1 ;  /* 0x000000040000795c */ /* 0x000fe20000300000 */
.L_x_5488:
[----:B--2---:R-:W-:Y:S05]  /*8e80*/  @P1 BRA `(.L_x_5489) ;  /* 0x0000000000081947 */ /* 0x004fea0003800000 */
[----:B------:R-:W2:Y:S02]  /*8e90*/  SYNCS.PHASECHK.TRANS64.TRYWAIT P1, [UR23+0x28c50], R8 ;  /* 0x028c5008ff0075a7 */ /* 0x000ea40008020157 */
[----:B--2---:R-:W-:Y:S05]  /*8ea0*/  @!P1 BRA `(.L_x_5490) ;  /* 0x0000010000489947 */ /* 0x004fea0003800000 */
.L_x_5489:
        /* <DEDUP_REMOVED lines=34> */
.L_x_5491:
[----:B------:R-:W-:Y:S01]  /*90d0*/  UISETP.GT.AND UP0, UPT, UR21, UR22, UPT ;  /* 0x000000161500728c */ /* 0x000fe2000bf04270 */
[----:B------:R-:W-:Y:S01]  /*90e0*/  IMAD.MOV.U32 R10, RZ, RZ, R6 ;  /* 0x000000ffff0a7224 */ /* 0x000fe200078e0006 */
[----:B------:R-:W-:Y:S01]  /*90f0*/  UIADD3 UR23, UR23, 0x28c60, URZ ;  /* 0x00028c6017177890 */ /* 0x000fe2000fffe03f */
[----:B------:R-:W-:Y:S01]  /*9100*/  IMAD.MOV.U32 R9, RZ, RZ, R5 ;  /* 0x000000ffff097224 */ /* 0x000fe200078e0005 */
[----:B------:R-:W-:Y:S02]  /*9110*/  UIADD3 UR21, UR21, -0x1, URZ ;  /* 0xffffffff15157890 */ /* 0x000fe4000fffe03f */
[----:B------:R-:W-:Y:S01]  /*9120*/  PLOP3.LUT P1, PT, PT, PT, UP0, 0x80, 0x0 ;  /* 0x000000000000781c */ /* 0x000fe20003f2f008 */
[----:B------:R-:W-:Y:S01]  /*9130*/  UPRMT UR23, UR40, 0x654, UR23 ;  /* 0x0000065428177896 */ /* 0x000fe20008000017 */
[----:B------:R-:W-:-:S08]  /*9140*/  UMOV UR27, UR38 ;  /* 0x00000026001b7c82 */ /* 0x000fd00008000000 */
[----:B------:R-:W-:Y:S03]  /*9150*/  SYNCS.ARRIVE.TRANS64.RED.A1T0 RZ, [UR23], RZ ;  /* 0x000000ffffff79a7 */ /* 0x000fe60008100417 */
[----:B------:R-:W-:Y:S05]  /*9160*/  @P1 BRA `(.L_x_5492) ;  /* 0xffffffd800741947 */ /* 0x000fea000383ffff */
.L_x_5473:
[----:B------:R-:W-:Y:S02]  /*9170*/  UISETP.NE.AND UP1, UPT, UR52, URZ, UPT ;  /* 0x0000003f3400728c */ /* 0x000fe4000bf25270 */
[----:B------:R-:W-:Y:S02]  /*9180*/  UISETP.NE.AND UP0, UPT, UR51, URZ, UPT ;  /* 0x0000003f3300728c */ /* 0x000fe4000bf05270 */
[----:B------:R-:W-:Y:S02]  /*9190*/  UIADD3 UR11, UR45, 0x3f, URZ ;  /* 0x0000003f2d0b7890 */ /* 0x000fe4000fffe03f */
[----:B------:R-:W-:Y:S02]  /*91a0*/  UIADD3 UR14, UR48, 0x1, -UR50 ;  /* 0x00000001300e7890 */ /* 0x000fe4000fffe832 */
[----:B------:R-:W-:-:S03]  /*91b0*/  PLOP3.LUT P1, PT, PT, PT, UP0, 0x40, 0x0 ;  /* 0x000000000000781c */ /* 0x000fc60003f2e808 */
[----:B------:R-:W-:Y:S01]  /*91c0*/  @UP1 ULDC UR6, c[0x0][0x44c] ;  /* 0x0001130000061ab9 */ /* 0x000fe20000000800 */
[----:B------:R-:W-:Y:S01]  /*91d0*/  @UP1 ULDC UR15, c[0x0][0x450] ;  /* 0x00011400000f1ab9 */ /* 0x000fe20000000800 */
[----:B------:R-:W-:-:S04]  /*91e0*/  UIMAD.WIDE.U32 UR6, UR11, UR6, URZ ;  /* 0x000000060b0672a5 */ /* 0x000fc8000f8e003f */
[----:B------:R-:W-:-:S04]  /*91f0*/  @UP1 USHF.R.U32.HI UR11, URZ, UR15, UR7 ;  /* 0x0000000f3f0b1299 */ /* 0x000fc80008011607 */
[----:B------:R-:W-:-:S04]  /*9200*/  UIADD3 UR11, UR14, UR11, URZ ;  /* 0x0000000b0e0b7290 */ /* 0x000fc8000fffe03f */
[----:B------:R-:W-:Y:S01]  /*9210*/  UIADD3 UR20, UR11, -UR20, URZ ;  /* 0x800000140b147290 */ /* 0x000fe2000fffe03f */
[----:B------:R-:W-:Y:S11]  /*9220*/  @P1 BRA `(.L_x_5493) ;  /* 0x00000000004c1947 */ /* 0x000ff60003800000 */
        /* <DEDUP_REMOVED lines=11> */
.L_x_5494:
[----:B------:R-:W-:Y:S02]  /*92e0*/  ULDC UR18, c[0x0][0x9e4] ;  /* 0x0002790000127ab9 */ /* 0x000fe40000000800 */
[----:B------:R-:W-:-:S11]  /*92f0*/  UISETP.NE.AND UP0, UPT, UR18, 0x1, UPT ;  /* 0x000000011200788c */ /* 0x000fd6000bf05270 */
[----:B------:R-:W-:Y:S02]  /*9300*/  @UP0 ULDC.64 UR6, c[0x0][0x9e8] ;  /* 0x00027a0000060ab9 */ /* 0x000fe40000000a00 */
[----:B------:R-:W-:-:S04]  /*9310*/  UIMAD.WIDE.U32 UR14, UR11, UR6, URZ ;  /* 0x000000060b0e72a5 */ /* 0x000fc8000f8e003f */
[----:B------:R-:W-:-:S12]  /*9320*/  @UP0 USHF.R.U32.HI UR11, URZ, UR7, UR15 ;  /* 0x000000073f0b0299 */ /* 0x000fd8000801160f */
.L_x_5495:
[----:B------:R-:W-:-:S04]  /*9330*/  UIMAD UR11, UR11, UR18, URZ ;  /* 0x000000120b0b72a4 */ /* 0x000fc8000f8e023f */
[----:B------:R-:W-:-:S04]  /*9340*/  UISETP.LT.AND UP0, UPT, UR20, UR11, UPT ;  /* 0x0000000b1400728c */ /* 0x000fc8000bf01270 */
[----:B------:R-:W-:-:S12]  /*9350*/  USEL UR20, UR20, UR11, !UP0 ;  /* 0x0000000b14147287 */ /* 0x000fd8000c000000 */
.L_x_5493:
[----:B------:R-:W-:-:S04]  /*9360*/  UIADD3 UR20, UR20, 0x3f, URZ ;  /* 0x0000003f14147890 */ /* 0x000fc8000fffe03f */
        /* <DEDUP_REMOVED lines=10> */
[----:B01234-:R-:W-:Y:S01]  /*9410*/  IMAD.MOV.U32 R8, RZ, RZ, R5 ;  /* 0x000000ffff087224 */ /* 0x01ffe200078e0005 */
[----:B------:R-:W-:-:S06]  /*9420*/  ULDC UR22, c[0x0][0x988] ;  /* 0x0002620000167ab9 */ /* 0x000fcc0000000800 */
.L_x_5507:
        /* <DEDUP_REMOVED lines=8> */
[----:B0-2---:R-:W-:Y:S10]  /*94b0*/  @!P0 BRA `(.L_x_5497) ;  /* 0x0000000000048947 */ /* 0x005ff40003800000 */
[----:B------:R-:W-:Y:S01]  /*94c0*/  BPT.TRAP 0x1 ;  /* 0x000000040000795c */ /* 0x000fe20000300000 */
.L_x_5497:
[----:B------:R-:W-:Y:S01]  /*94d0*/  ULEA UR23, UR38, UR41, 0x3 ;  /* 0x0000002926177291 */ /* 0x000fe2000f8e183f */
[----:B------:R-:W-:-:S05]  /*94e0*/  IMAD.U32 R7, RZ, RZ, UR37 ;  /* 0x00000025ff077e24 */ /* 0x000fca000f8e00ff */
[----:B------:R-:W-:-:S04]  /*94f0*/  SHF.L.U32 R7, R7, 0x1f, RZ ;  /* 0x0000001f07077819 */ /* 0x000fc800000006ff */
[----:B------:R0:W1:Y:S01]  /*9500*/  SYNCS.PHASECHK.TRANS64.TRYWAIT P1, [UR23+0x28c30], R7 ;  /* 0x028c3007ff0075a7 */ /* 0x0000620008020157 */
[----:B------:R-:W-:Y:S05]  /*9510*/  @!P0 BRA `(.L_x_5498) ;  /* 0x0000000000048947 */ /* 0x000fea0003800000 */
[----:B------:R-:W-:Y:S01]  /*9520*/  BPT.TRAP 0x1 ;  /* 0x000000040000795c */ /* 0x000fe20000300000 */
.L_x_5498:
[----:B-1----:R-:W-:Y:S05]  /*9530*/  @P1 BRA `(.L_x_5499) ;  /* 0x0000000000081947 */ /* 0x002fea0003800000 */
[----:B------:R-:W1:Y:S02]  /*9540*/  SYNCS.PHASECHK.TRANS64.TRYWAIT P1, [UR23+0x28c30], R7 ;  /* 0x028c3007ff0075a7 */ /* 0x000e640008020157 */
[----:B-1----:R-:W-:Y:S05]  /*9550*/  @!P1 BRA `(.L_x_5500) ;  /* 0x000000f800b49947 */ /* 0x002fea0003800000 */
.L_x_5499:
[----:B------:R-:W-:Y:S01]  /*9560*/  R2UR UR18, R0 ;  /* 0x00000000001272ca */ /* 0x000fe200000e0000 */
[----:B------:R-:W-:Y:S01]  /*9570*/  WARPGROUP.ARRIVE ;  /* 0x00000000000079c5 */ /* 0x000fe20000000000 */
        /* <DEDUP_REMOVED lines=21> */
.L_x_5501:
[----:B------:R-:W-:Y:S01]  /*96d0*/  FMNMX.FTZ R5, R152, R8, !PT ;  /* 0x0000000898057209 */ /* 0x000fe20007810000 */
        /* <DEDUP_REMOVED lines=23> */
[----:B-1----:R-:W1:Y:S02]  /*9850*/  SHFL.BFLY PT, R6, R5, 0x2, 0x1f ;  /* 0x0c401f0005067f89 */ /* 0x002e6400000e0000 */
[----:B-1----:R-:W-:-:S05]  /*9860*/  FMNMX.FTZ R5, R5, R6, !PT ;  /* 0x0000000605057209 */ /* 0x002fca0007810000 */
[----:B------:R-:W1:Y:S02]  /*9870*/  SHFL.BFLY PT, R6, R5, 0x1, 0x1f ;  /* 0x0c201f0005067f89 */ /* 0x000e6400000e0000 */
[----:B-1----:R-:W-:-:S05]  /*9880*/  FMNMX.FTZ R5, R5, R6, !PT ;  /* 0x0000000605057209 */ /* 0x002fca0007810000 */
        /* <DEDUP_REMOVED lines=29> */
[----:B------:R-:W3:Y:S01]  /*9a60*/  MUFU.EX2 R156, R156 ;  /* 0x0000009c009c7308 */ /* 0x000ee20000000800 */
[----:B-1----:R-:W-:Y:S01]  /*9a70*/  FFMA.FTZ R3, R8, R3, R152 ;  /* 0x0000000308037223 */ /* 0x002fe20000010098 */
[----:B------:R-:W-:Y:S01]  /*9a80*/  FMNMX.FTZ R6, R167, R6, !PT ;  /* 0x00000006a7067209 */ /* 0x000fe20007810000 */
[----:B------:R-:W-:Y:S01]  /*9a90*/  @!P1 STS [R12+0x28800], R8 ;  /* 0x028800080c009388 */ /* 0x000fe20000000800 */
[-C--:B------:R-:W-:Y:S01]  /*9aa0*/  FMUL.FTZ R24, R24, R8.reuse ;  /* 0x0000000818187220 */ /* 0x080fe20000410000 */
[----:B------:R-:W-:Y:S01]  /*9ab0*/  FMUL.FTZ R25, R25, R8 ;  /* 0x0000000819197220 */ /* 0x000fe20000410000 */
[----:B------:R-:W-:Y:S01]  /*9ac0*/  FMNMX.FTZ R6, R170, R6, !PT ;  /* 0x00000006aa067209 */ /* 0x000fe20007810000 */
[----:B------:R-:W-:Y:S01]  /*9ad0*/  FMUL.FTZ R28, R28, R8 ;  /* 0x000000081c1c7220 */ /* 0x000fe20000410000 */
[----:B------:R-:W1:Y:S01]  /*9ae0*/  MUFU.EX2 R157, R157 ;  /* 0x0000009d009d7308 */ /* 0x000e620000000800 */
[----:B--2---:R-:W-:Y:S01]  /*9af0*/  FADD.FTZ R3, R153, R3 ;  /* 0x0000000399037221 */ /* 0x004fe20000010000 */
[----:B------:R-:W-:Y:S01]  /*9b00*/  FMNMX.FTZ R6, R171, R6, !PT ;  /* 0x00000006ab067209 */ /* 0x000fe20007810000 */
[----:B------:R-:W-:Y:S01]  /*9b10*/  FMUL.FTZ R29, R29, R8 ;  /* 0x000000081d1d7220 */ /* 0x000fe20000410000 */
[----:B------:R-:W-:Y:S01]  /*9b20*/  F2FP.BF16.F32.PACK_AB R184, R153, R152 ;  /* 0x0000009899b8723e */ /* 0x000fe200000010ff */
[----:B------:R-:W-:Y:S01]  /*9b30*/  FMUL.FTZ R32, R32, R8 ;  /* 0x0000000820207220 */ /* 0x000fe20000410000 */
[----:B------:R-:W-:Y:S01]  /*9b40*/  FMNMX.FTZ R6, R174, R6, !PT ;  /* 0x00000006ae067209 */ /* 0x000fe20007810000 */
[----:B------:R-:W-:Y:S01]  /*9b50*/  FMUL.FTZ R33, R33, R8 ;  /* 0x0000000821217220 */ /* 0x000fe20000410000 */
[----:B------:R-:W2:Y:S01]  /*9b60*/  MUFU.EX2 R152, R160 ;  /* 0x000000a000987308 */ /* 0x000ea20000000800 */
[----:B---3--:R-:W-:Y:S01]  /*9b70*/  FADD.FTZ R3, R156, R3 ;  /* 0x000000039c037221 */ /* 0x008fe20000010000 */
[----:B------:R-:W-:Y:S01]  /*9b80*/  FMNMX.FTZ R6, R175, R6, !PT ;  /* 0x00000006af067209 */ /* 0x000fe20007810000 */
[-C--:B------:R-:W-:Y:S01]  /*9b90*/  FMUL.FTZ R36, R36, R8.reuse ;  /* 0x0000000824247220 */ /* 0x080fe20000410000 */
[-C--:B------:R-:W-:Y:S01]  /*9ba0*/  FMUL.FTZ R37, R37, R8.reuse ;  /* 0x0000000825257220 */ /* 0x080fe20000410000 */
[----:B------:R-:W-:Y:S01]  /*9bb0*/  FMUL.FTZ R40, R40, R8 ;  /* 0x0000000828287220 */ /* 0x000fe20000410000 */
[----:B------:R-:W-:Y:S01]  /*9bc0*/  FMNMX.FTZ R6, R178, R6, !PT ;  /* 0x00000006b2067209 */ /* 0x000fe20007810000 */
[----:B------:R-:W-:Y:S01]  /*9bd0*/  FMUL.FTZ R41, R41, R8 ;  /* 0x0000000829297220 */ /* 0x000fe20000410000 */
[----:B------:R-:W3:Y:S01]  /*9be0*/  MUFU.EX2 R161, R161 ;  /* 0x000000a100a17308 */ /* 0x000ee20000000800 */
[----:B-1----:R-:W-:Y:S01]  /*9bf0*/  FADD.FTZ R3, R157, R3 ;  /* 0x000000039d037221 */ /* 0x002fe20000010000 */
[----:B------:R-:W-:Y:S01]  /*9c00*/  FMNMX.FTZ R6, R179, R6, !PT ;  /* 0x00000006b3067209 */ /* 0x000fe20007810000 */
[----:B------:R-:W-:Y:S01]  /*9c10*/  FMUL.FTZ R44, R44, R8 ;  /* 0x000000082c2c7220 */ /* 0x000fe20000410000 */
[----:B------:R-:W-:Y:S01]  /*9c20*/  F2FP.BF16.F32.PACK_AB R186, R157, R156 ;  /* 0x0000009c9dba723e */ /* 0x000fe200000010ff */
[----:B------:R-:W-:Y:S01]  /*9c30*/  FMUL.FTZ R45, R45, R8 ;  /* 0x000000082d2d7220 */ /* 0x000fe20000410000 */
[----:B------:R-:W-:Y:S01]  /*9c40*/  FMNMX.FTZ R6, R182, R6, !PT ;  /* 0x00000006b6067209 */ /* 0x000fe20007810000 */
[----:B------:R-:W-:Y:S01]  /*9c50*/  FMUL.FTZ R48, R48, R8 ;  /* 0x0000000830307220 */ /* 0x000fe20000410000 */
[----:B------:R-:W1:Y:S01]  /*9c60*/  MUFU.EX2 R164, R164 ;  /* 0x000000a400a47308 */ /* 0x000e620000000800 */
[----:B--2---:R-:W-:Y:S01]  /*9c70*/  FADD.FTZ R3, R152, R3 ;  /* 0x0000000398037221 */ /* 0x004fe20000010000 */
[----:B------:R-:W-:Y:S01]  /*9c80*/  FMNMX.FTZ R6, R183, R6, !PT ;  /* 0x00000006b7067209 */ /* 0x000fe20007810000 */
[-C--:B------:R-:W-:Y:S01]  /*9c90*/  FMUL.FTZ R49, R49, R8.reuse ;  /* 0x0000000831317220 */ /* 0x080fe20000410000 */
[-C--:B------:R-:W-:Y:S01]  /*9ca0*/  FMUL.FTZ R52, R52, R8.reuse ;  /* 0x0000000834347220 */ /* 0x080fe20000410000 */
[-C--:B------:R-:W-:Y:S01]  /*9cb0*/  FMUL.FTZ R53, R53, R8.reuse ;  /* 0x0000000835357220 */ /* 0x080fe20000410000 */
[----:B------:R-:W-:Y:S01]  /*9cc0*/  FMUL.FTZ R56, R56, R8 ;  /* 0x0000000838387220 */ /* 0x000fe20000410000 */
[----:B------:R-:W2:Y:S01]  /*9cd0*/  SHFL.BFLY PT, R10, R6, 0x2, 0x1f ;  /* 0x0c401f00060a7f89 */ /* 0x000ea200000e0000 */
        /* <DEDUP_REMOVED lines=17> */
[----:B----4-:R-:W-:Y:S01]  /*9df0*/  FADD.FTZ R3, R165, R3 ;  /* 0x00000003a5037221 */ /* 0x010fe20000010000 */
[-C--:B------:R-:W-:Y:S01]  /*9e00*/  FMUL.FTZ R80, R80, R8.reuse ;  /* 0x0000000850507220 */ /* 0x080fe20000410000 */
[-C--:B------:R-:W-:Y:S01]  /*9e10*/  FMUL.FTZ R81, R81, R8.reuse ;  /* 0x0000000851517220 */ /* 0x080fe20000410000 */
[-C--:B------:R-:W-:Y:S01]  /*9e20*/  FMUL.FTZ R84, R84, R8.reuse ;  /* 0x0000000854547220 */ /* 0x080fe20000410000 */
[-C--:B------:R-:W-:Y:S01]  /*9e30*/  FMUL.FTZ R85, R85, R8.reuse ;  /* 0x0000000855557220 */ /* 0x080fe20000410000 */
[----:B------:R-:W-:Y:S01]  /*9e40*/  FMUL.FTZ R88, R88, R8 ;  /* 0x0000000858587220 */ /* 0x000fe20000410000 */
[----:B--2---:R-:W-:Y:S01]  /*9e50*/  FMNMX.FTZ R6, R6, R10, !PT ;  /* 0x0000000a06067209 */ /* 0x004fe20007810000 */
[----:B------:R-:W-:Y:S01]  /*9e60*/  MUFU.EX2 R173, R173 ;  /* 0x000000ad00ad7308 */ /* 0x000fe20000000800 */
[----:B---3--:R-:W-:Y:S01]  /*9e70*/  FADD.FTZ R3, R156, R3 ;  /* 0x000000039c037221 */ /* 0x008fe20000010000 */
[-C--:B------:R-:W-:Y:S01]  /*9e80*/  FMUL.FTZ R89, R89, R8.reuse ;  /* 0x0000000859597220 */ /* 0x080fe20000410000 */
[-C--:B------:R-:W-:Y:S01]  /*9e90*/  FMUL.FTZ R92, R92, R8.reuse ;  /* 0x000000085c5c7220 */ /* 0x080fe20000410000 */
[----:B------:R-:W2:Y:S01]  /*9ea0*/  SHFL.BFLY PT, R10, R6, 0x1, 0x1f ;  /* 0x0c201f00060a7f89 */ /* 0x000ea200000e0000 */
[-C--:B------:R-:W-:Y:S01]  /*9eb0*/  FMUL.FTZ R93, R93, R8.reuse ;  /* 0x000000085d5d7220 */ /* 0x080fe20000410000 */
[-C--:B------:R-:W-:Y:S01]  /*9ec0*/  FMUL.FTZ R96, R96, R8.reuse ;  /* 0x0000000860607220 */ /* 0x080fe20000410000 */
[----:B------:R-:W-:Y:S01]  /*9ed0*/  FMUL.FTZ R97, R97, R8 ;  /* 0x0000000861617220 */ /* 0x000fe20000410000 */
[----:B------:R-:W-:Y:S01]  /*9ee0*/  MUFU.EX2 R160, R176 ;  /* 0x000000b000a07308 */ /* 0x000fe20000000800 */
[C---:B-1----:R-:W-:Y:S01]  /*9ef0*/  FADD.FTZ R3, R169.reuse, R3 ;  /* 0x00000003a9037221 */ /* 0x042fe20000010000 */
        /* <DEDUP_REMOVED lines=17> */
[----:B------:R-:W-:Y:S01]  /*a010*/  FMUL.FTZ R128, R128, R8 ;  /* 0x0000000880807220 */ /* 0x000fe20000410000 */
[----:B--2---:R-:W-:Y:S01]  /*a020*/  FMNMX.FTZ R6, R6, R10, !PT ;  /* 0x0000000a06067209 */ /* 0x004fe20007810000 */
[-C--:B------:R-:W-:Y:S01]  /*a030*/  FMUL.FTZ R129, R129, R8.reuse ;  /* 0x0000000881817220 */ /* 0x080fe20000410000 */
[-C--:B------:R-:W-:Y:S01]  /*a040*/  FMUL.FTZ R132, R132, R8.reuse ;  /* 0x0000000884847220 */ /* 0x080fe20000410000 */
[-C--:B------:R-:W-:Y:S01]  /*a050*/  FMUL.FTZ R133, R133, R8.reuse ;  /* 0x0000000885857220 */ /* 0x080fe20000410000 */
[----:B------:R-:W-:Y:S01]  /*a060*/  MUFU.EX2 R181, R181 ;  /* 0x000000b500b57308 */ /* 0x000fe20000000800 */
[C---:B------:R-:W-:Y:S01]  /*a070*/  FMUL.FTZ R10, R6.reuse, UR10 ;  /* 0x0000000a060a7c20 */ /* 0x040fe20008410000 */
[----:B------:R-:W-:Y:S01]  /*a080*/  FADD.FTZ R9, -R6, R9 ;  /* 0x0000000906097221 */ /* 0x000fe20000010100 */
[-C--:B------:R-:W-:Y:S01]  /*a090*/  FMUL.FTZ R136, R136, R8.reuse ;  /* 0x0000000888887220 */ /* 0x080fe20000410000 */
        /* <DEDUP_REMOVED lines=26> */
[----:B------:R-:W-:-:S05]  /*a240*/  FMUL.FTZ R149, R149, R8 ;  /* 0x0000000895957220 */ /* 0x000fca0000410000 */
[----:B------:R-:W3:Y:S01]  /*a250*/  MUFU.EX2 R11, R11 ;  /* 0x0000000b000b7308 */ /* 0x000ee20000000800 */
[----:B-1----:R-:W-:Y:S01]  /*a260*/  FFMA.FTZ R4, R9, R4, R154 ;  /* 0x0000000409047223 */ /* 0x002fe2000001009a */
        /* <DEDUP_REMOVED lines=119> */
.L_x_5502:
[----:B------:R2:W3:Y:S01]  /*a9e0*/  SYNCS.PHASECHK.TRANS64.TRYWAIT P1, [UR23+0x28c50], R7 ;  /* 0x028c5007ff0075a7 */ /* 0x0004e20008020157 */
[----:B------:R-:W-:Y:S05]  /*a9f0*/  @!P0 BRA `(.L_x_5503) ;  /* 0x0000000000048947 */ /* 0x000fea0003800000 */
[----:B------:R-:W-:Y:S01]  /*aa00*/  BPT.TRAP 0x1 ;  /* 0x000000040000795c */ /* 0x000fe20000300000 */
.L_x_5503:
[----:B---3--:R-:W-:Y:S05]  /*aa10*/  @P1 BRA `(.L_x_5504) ;  /* 0x0000000000081947 */ /* 0x008fea0003800000 */
[----:B------:R-:W3:Y:S02]  /*aa20*/  SYNCS.PHASECHK.TRANS64.TRYWAIT P1, [UR23+0x28c50], R7 ;  /* 0x028c5007ff0075a7 */ /* 0x000ee40008020157 */
[----:B---3--:R-:W-:Y:S05]  /*aa30*/  @!P1 BRA `(.L_x_5505) ;  /* 0x000000e400949947 */ /* 0x008fea0003800000 */
.L_x_5504:
        /* <DEDUP_REMOVED lines=34> */
.L_x_5506:
[----:B------:R-:W-:Y:S01]  /*ac60*/  UIADD3 UR23, UR23, 0x28c60, URZ ;  /* 0x00028c6017177890 */ /* 0x000fe2000fffe03f */
[----:B------:R-:W-:Y:S01]  /*ac70*/  PLOP3.LUT P1, PT, PT, PT, UP0, 0x80, 0x0 ;  /* 0x000000000000781c */ /* 0x000fe20003f2f008 */
[----:B------:R-:W-:Y:S01]  /*ac80*/  UMOV UR24, UR38 ;  /* 0x0000002600187c82 */ /* 0x000fe20008000000 */
[----:B-1----:R-:W-:Y:S01]  /*ac90*/  IMAD.MOV.U32 R9, RZ, RZ, R6 ;  /* 0x000000ffff097224 */ /* 0x002fe200078e0006 */
[----:B------:R-:W-:Y:S01]  /*aca0*/  UPRMT UR23, UR40, 0x654, UR23 ;  /* 0x0000065428177896 */ /* 0x000fe20008000017 */
[----:B---3--:R-:W-:-:S08]  /*acb0*/  IMAD.MOV.U32 R8, RZ, RZ, R5 ;  /* 0x000000ffff087224 */ /* 0x008fd000078e0005 */
[----:B------:R-:W-:Y:S01]  /*acc0*/  SYNCS.ARRIVE.TRANS64.RED.A1T0 RZ, [UR23], RZ ;  /* 0x000000ffffff79a7 */ /* 0x000fe20008100417 */
[----:B------:R-:W-:Y:S05]  /*acd0*/  @P1 BRA `(.L_x_5507) ;  /* 0xffffffe400d41947 */ /* 0x000fea000383ffff */
.L_x_5496:
        /* <DEDUP_REMOVED lines=10> */
.L_x_5527:
[----:B------:R-:W-:-:S04]  /*ad80*/  UIADD3 UR38, UR26, 0x1, URZ ;  /* 0x000000011a267890 */ /* 0x000fc8000fffe03f */
[----:B------:R-:W-:-:S04]  /*ad90*/  UISETP.NE.AND UP0, UPT, UR38, 0x2, UPT ;  /* 0x000000022600788c */ /* 0x000fc8000bf05270 */
[----:B------:R-:W-:Y:S02]  /*ada0*/  USEL UR6, URZ, 0x1, UP0 ;  /* 0x000000013f067887 */ /* 0x000fe40008000000 */
[----:B------:R-:W-:Y:S02]  /*adb0*/  USEL UR38, UR38, URZ, UP0 ;  /* 0x0000003f26267287 */ /* 0x000fe40008000000 */
[----:B------:R-:W-:Y:S01]  /*adc0*/  ULOP3.LUT UR37, UR37, UR6, URZ, 0x3c, !UPT ;  /* 0x0000000625257292 */ /* 0x000fe2000f8e3c3f */
[----:B------:R-:W-:Y:S11]  /*add0*/  @!P0 BRA `(.L_x_5509) ;  /* 0x0000000000048947 */ /* 0x000ff60003800000 */
[----:B------:R-:W-:Y:S01]  /*ade0*/  BPT.TRAP 0x1 ;  /* 0x000000040000795c */ /* 0x000fe20000300000 */
.L_x_5509:
[----:B------:R-:W-:Y:S01]  /*adf0*/  ULEA UR20, UR38, UR41, 0x3 ;  /* 0x0000002926147291 */ /* 0x000fe2000f8e183f */
[----:B01234-:R-:W-:-:S05]  /*ae00*/  IMAD.U32 R8, RZ, RZ, UR37 ;  /* 0x00000025ff087e24 */ /* 0x01ffca000f8e00ff */
[----:B------:R-:W-:-:S04]  /*ae10*/  SHF.L.U32 R8, R8, 0x1f, RZ ;  /* 0x0000001f08087819 */ /* 0x000fc800000006ff */
[----:B------:R0:W1:Y:S01]  /*ae20*/  SYNCS.PHASECHK.TRANS64.TRYWAIT P1, [UR20+0x28c30], R8 ;  /* 0x028c3008ff0075a7 */ /* 0x0000620008020154 */
[----:B------:R-:W-:Y:S05]  /*ae30*/  @!P0 BRA `(.L_x_5510) ;  /* 0x0000000000048947 */ /* 0x000fea0003800000 */
[----:B------:R-:W-:Y:S01]  /*ae40*/  BPT.TRAP 0x1 ;  /* 0x000000040000795c */ /* 0x000fe20000300000 */
.L_x_5510:
[----:B-1----:R-:W-:Y:S05]  /*ae50*/  @P1 BRA `(.L_x_5511) ;  /* 0x0000000000081947 */ /* 0x002fea0003800000 */
[----:B------:R-:W1:Y:S02]  /*ae60*/  SYNCS.PHASECHK.TRANS64.TRYWAIT P1, [UR20+0x28c30], R8 ;  /* 0x028c3008ff0075a7 */ /* 0x000e640008020154 */
[----:B-1----:R-:W-:Y:S05]  /*ae70*/  @!P1 BRA `(.L_x_5512) ;  /* 0x000000e0009c9947 */ /* 0x002fea0003800000 */
.L_x_5511:
        /* <DEDUP_REMOVED lines=23> */
.L_x_5513:
        /* <DEDUP_REMOVED lines=9> */
[----:B-1----:R-:W-:Y:S01]  /*b080*/  @P1 IMAD.HI.U32 R5, R14, UR6, RZ ;  /* 0x000000060e051c27 */ /* 0x002fe2000f8e00ff */
[----:B------:R-:W-:Y:S01]  /*b090*/  @UP1 ULDC UR6, c[0x0][0x450] ;  /* 0x0001140000061ab9 */ /* 0x000fe20000000800 */
[----:B------:R-:W-:-:S03]  /*b0a0*/  PLOP3.LUT P1, PT, PT, PT, UP0, 0x40, 0x0 ;  /* 0x000000000000781c */ /* 0x000fc60003f2e808 */
[----:B------:R-:W-:Y:S01]  /*b0b0*/  @P2 SHF.R.U32.HI R14, RZ, UR6, R5 ;  /* 0x00000006ff0e2c19 */ /* 0x000fe20008011605 */
[----:B------:R-:W-:Y:S01]  /*b0c0*/  UIADD3 UR6, UR20, 0x28c40, URZ ;  /* 0x00028c4014067890 */ /* 0x000fe2000fffe03f */
[----:B------:R-:W-:-:S03]  /*b0d0*/  IMAD.U32 R5, RZ, RZ, UR50 ;  /* 0x00000032ff057e24 */ /* 0x000fc6000f8e00ff */
[----:B------:R-:W1:Y:S01]  /*b0e0*/  SHFL.IDX PT, R15, R14, RZ, 0x1c1f ;  /* 0x001c1fff0e0f7589 */ /* 0x000e6200000e0000 */
[----:B------:R-:W-:Y:S01]  /*b0f0*/  UPRMT UR6, UR40, 0x654, UR6 ;  /* 0x0000065428067896 */ /* 0x000fe20008000006 */
[----:B------:R-:W-:-:S05]  /*b100*/  IADD3 R12, -R5, UR48, R12 ;  /* 0x00000030050c7c10 */ /* 0x000fca000fffe10c */
[----:B------:R-:W-:-:S03]  /*b110*/  VIADD R13, R12, UR25 ;  /* 0x000000190c0d7c36 */ /* 0x000fc60008000000 */
[----:B------:R-:W-:Y:S01]  /*b120*/  SYNCS.ARRIVE.TRANS64.RED.A1T0 RZ, [UR6], RZ ;  /* 0x000000ffffff79a7 */ /* 0x000fe20008100406 */
[----:B------:R-:W-:-:S06]  /*b130*/  ULOP3.LUT UR6, URZ, UR24, URZ, 0x33, !UPT ;  /* 0x000000183f067292 */ /* 0x000fcc000f8e333f */
[----:B------:R-:W-:Y:S02]  /*b140*/  VIADD R12, R12, UR6 ;  /* 0x000000060c0c7c36 */ /* 0x000fe40008000000 */
[--C-:B-1----:R-:W-:Y:S02]  /*b150*/  IMAD.IADD R11, R13, 0x1, R15.reuse ;  /* 0x000000010d0b7824 */ /* 0x102fe400078e020f */
        /* <DEDUP_REMOVED lines=15> */
.L_x_5516:
[----:B------:R-:W-:-:S05]  /*b250*/  IMAD.U32 R20, RZ, RZ, UR23 ;  /* 0x00000017ff147e24 */ /* 0x000fca000f8e00ff */
[----:B------:R-:W-:-:S13]  /*b260*/  ISETP.NE.AND P1, PT, R20, 0x1, PT ;  /* 0x000000011400780c */ /* 0x000fda0003f25270 */
[----:B------:R-:W1:Y:S02]  /*b270*/  @P1 LDC.64 R6, c[0x0][0x9e8] ;  /* 0x00027a00ff061b82 */ /* 0x000e640000000a00 */
[----:B-1----:R-:W-:-:S05]  /*b280*/  @P1 IMAD.HI.U32 R6, R15, R6, RZ ;  /* 0x000000060f061227 */ /* 0x002fca00078e00ff */
[----:B------:R-:W-:-:S07]  /*b290*/  @P1 SHF.R.U32.HI R15, RZ, R7, R6 ;  /* 0x00000007ff0f1219 */ /* 0x000fce0000011606 */
.L_x_5517:
[----:B------:R-:W-:Y:S05]  /*b2a0*/  BSYNC B0 ;  /* 0x0000000000007941 */ /* 0x000fea0003800000 */
.L_x_5515:
[----:B------:R-:W-:-:S04]  /*b2b0*/  IMAD R15, R15, R20, -UR7 ;  /* 0x800000070f0f7e24 */ /* 0x000fc8000f8e0214 */
[----:B------:R-:W-:-:S05]  /*b2c0*/  IMAD.IADD R15, R15, 0x1, -R2 ;  /* 0x000000010f0f7824 */ /* 0x000fca00078e0a02 */
[----:B------:R-:W-:Y:S02]  /*b2d0*/  VIMNMX R5, R5, R15, !PT ;  /* 0x0000000f05057248 */ /* 0x000fe40007fe0100 */
[----:B------:R-:W-:-:S07]  /*b2e0*/  VIADDMNMX R11, R15, R20, R11, PT ;  /* 0x000000140f0b7246 */ /* 0x000fce000380010b */
.L_x_5514:
[----:B------:R-:W-:Y:S01]  /*b2f0*/  UISETP.GT.AND UP0, UPT, UR21, -0x1, UPT ;  /* 0xffffffff1500788c */ /* 0x000fe2000bf04270 */
[----:B------:R-:W1:Y:S01]  /*b300*/  SHFL.IDX PT, R6, R14, 0x1, 0x1c1f ;  /* 0x003c1f000e067f89 */ /* 0x000e6200000e0000 */
        /* <DEDUP_REMOVED lines=10> */
[--C-:B-1----:R-:W-:Y:S01]  /*b3b0*/  IMAD.IADD R13, R13, 0x1, R6.reuse ;  /* 0x000000010d0d7824 */ /* 0x102fe200078e0206 */
        /* <DEDUP_REMOVED lines=56> */
.L_x_5520:
[----:B------:R-:W-:-:S05]  /*b740*/  IMAD.U32 R11, RZ, RZ, UR23 ;  /* 0x00000017ff0b7e24 */ /* 0x000fca000f8e00ff */
[----:B------:R-:W-:-:S13]  /*b750*/  ISETP.NE.AND P2, PT, R11, 0x1, PT ;  /* 0x000000010b00780c */ /* 0x000fda0003f45270 */
[----:B------:R-:W1:Y:S02]  /*b760*/  @P2 LDC.64 R6, c[0x0][0x9e8] ;  /* 0x00027a00ff062b82 */ /* 0x000e640000000a00 */
[----:B-1----:R-:W-:-:S05]  /*b770*/  @P2 IMAD.HI.U32 R6, R5, R6, RZ ;  /* 0x0000000605062227 */ /* 0x002fca00078e00ff */
[----:B------:R-:W-:-:S07]  /*b780*/  @P2 SHF.R.U32.HI R5, RZ, R7, R6 ;  /* 0x00000007ff052219 */ /* 0x000fce0000011606 */
.L_x_5521:
[----:B------:R-:W-:Y:S05]  /*b790*/  BSYNC B0 ;  /* 0x0000000000007941 */ /* 0x000fea0003800000 */
.L_x_5519:
[----:B------:R-:W-:-:S04]  /*b7a0*/  IMAD R5, R5, R11, -UR7 ;  /* 0x8000000705057e24 */ /* 0x000fc8000f8e020b */
[----:B------:R-:W-:-:S05]  /*b7b0*/  IMAD.IADD R5, R5, 0x1, -R2 ;  /* 0x0000000105057824 */ /* 0x000fca00078e0a02 */
[----:B------:R-:W-:Y:S02]  /*b7c0*/  VIMNMX R12, R12, R5, !PT ;  /* 0x000000050c0c7248 */ /* 0x000fe40007fe0100 */
[----:B------:R-:W-:-:S07]  /*b7d0*/  VIADDMNMX R13, R5, R11, R13, PT ;  /* 0x0000000b050d7246 */ /* 0x000fce000380010d */
.L_x_5518:
        /* <DEDUP_REMOVED lines=57> */
[----:B------:R-:W1:Y:S01]  /*bb70*/  SHFL.BFLY PT, R6, R5, 0x2, 0x1f ;  /* 0x0c401f0005067f89 */ /* 0x000e6200000e0000 */
        /* <DEDUP_REMOVED lines=11> */
[----:B-1----:R-:W-:-:S02]  /*bc30*/  FMNMX.FTZ R5, R5, R6, !PT ;  /* 0x0000000605057209 */ /* 0x002fc40007810000 */
[----:B------:R-:W-:Y:S02]  /*bc40*/  FSEL R182, R182, -INF , !P2 ;  /* 0xff800000b6b67808 */ /* 0x000fe40005000000 */
[----:B------:R-:W-:Y:S01]  /*bc50*/  ISETP.NE.AND P2, PT, R18, RZ, PT ;  /* 0x000000ff1200720c */ /* 0x000fe20003f45270 */
[----:B------:R-:W1:Y:S01]  /*bc60*/  SHFL.BFLY PT, R6, R5, 0x1, 0x1f ;  /* 0x0c201f0005067f89 */ /* 0x000e6200000e0000 */
[----:B------:R-:W-:Y:S02]  /*bc70*/  @P0 LOP3.LUT R16, R16, 0x40, RZ, 0xfc, !PT ;  /* 0x0000004010100812 */ /* 0x000fe400078efcff */
[----:B------:R-:W-:Y:S02]  /*bc80*/  ISETP.LT.OR P0, PT, R13, 0x22, P3 ;  /* 0x000000220d00780c */ /* 0x000fe40001f01670 */
[C---:B------:R-:W-:Y:S02]  /*bc90*/  LOP3.LUT P3, RZ, R16.reuse, 0x80, RZ, 0xc0, !PT ;  /* 0x0000008010ff7812 */ /* 0x040fe4000786c0ff */
[----:B------:R-:W-:-:S02]  /*bca0*/  LOP3.LUT R16, R16, 0xffffffef, RZ, 0xc0, !PT ;  /* 0xffffffef10107812 */ /* 0x000fc400078ec0ff */
[----:B------:R-:W-:-:S04]  /*bcb0*/  ISETP.LT.OR P3, PT, R13, 0x1, P3 ;  /* 0x000000010d00780c */ /* 0x000fc80001f61670 */
[----:B------:R-:W-:-:S03]  /*bcc0*/  FSEL R154, R154, -INF , !P3 ;  /* 0xff8000009a9a7808 */ /* 0x000fc60005800000 */
[----:B------:R-:W-:Y:S02]  /*bcd0*/  @P0 LOP3.LUT R16, R16, 0x10, RZ, 0xfc, !PT ;  /* 0x0000001010100812 */ /* 0x000fe400078efcff */
[----:B------:R-:W-:Y:S02]  /*bce0*/  ISETP.LT.OR P0, PT, R13, 0x29, P4 ;  /* 0x000000290d00780c */ /* 0x000fe40002701670 */
[C---:B------:R-:W-:Y:S02]  /*bcf0*/  LOP3.LUT P4, RZ, R16.reuse, 0x20, RZ, 0xc0, !PT ;  /* 0x0000002010ff7812 */ /* 0x040fe4000788c0ff */
[----:B------:R-:W-:Y:S02]  /*bd00*/  LOP3.LUT R16, R16, 0xfffffffb, RZ, 0xc0, !PT ;  /* 0xfffffffb10107812 */ /* 0x000fe400078ec0ff */
[----:B-1----:R-:W-:Y:S02]  /*bd10*/  FMNMX.FTZ R5, R5, R6, !PT ;  /* 0x0000000605057209 */ /* 0x002fe40007810000 */
[----:B------:R-:W-:-:S03]  /*bd20*/  ISETP.LT.OR P4, PT, R13, 0x3a, P4 ;  /* 0x0000003a0d00780c */ /* 0x000fc60002781670 */
[----:B------:R-:W-:Y:S01]  /*bd30*/  FMUL.FTZ R6, R5, UR10 ;  /* 0x0000000a05067c20 */ /* 0x000fe20008410000 */
[----:B------:R-:W-:Y:S02]  /*bd40*/  FSEL R183, R183, -INF , !P4 ;  /* 0xff800000b7b77808 */ /* 0x000fe40006000000 */
[----:B------:R-:W-:Y:S02]  /*bd50*/  @P0 LOP3.LUT R16, R16, 0x4, RZ, 0xfc, !PT ;  /* 0x0000000410100812 */ /* 0x000fe400078efcff */
[----:B------:R-:W-:Y:S02]  /*bd60*/  ISETP.LT.OR P0, PT, R13, 0x2a, P5 ;  /* 0x0000002a0d00780c */ /* 0x000fe40002f01670 */
[----:B------:R-:W-:Y:S02]  /*bd70*/  FSETP.NEU.FTZ.AND P5, PT, R5, -INF , PT ;  /* 0xff8000000500780b */ /* 0x000fe40003fbd000 */
[----:B------:R-:W-:Y:S02]  /*bd80*/  LOP3.LUT R16, R16, 0xffff7fff, RZ, 0xc0, !PT ;  /* 0xffff7fff10107812 */ /* 0x000fe400078ec0ff */
[----:B------:R-:W-:-:S02]  /*bd90*/  FSEL R6, R6, RZ, P5 ;  /* 0x000000ff06067208 */ /* 0x000fc40002800000 */
        /* <DEDUP_REMOVED lines=36> */
[----:B------:R-:W1:Y:S01]  /*bfe0*/  MUFU.EX2 R157, R157 ;  /* 0x0000009d009d7308 */ /* 0x000e620000000800 */
        /* <DEDUP_REMOVED lines=22> */
[----:B------:R-:W-:Y:S02]  /*c150*/  LOP3.LUT P0, RZ, R16, 0x4000, RZ, 0xc0, !PT ;  /* 0x0000400010ff7812 */ /* 0x000fe4000780c0ff */
[----:B------:R-:W-:Y:S01]  /*c160*/  FMNMX.FTZ R6, R179, R6, !PT ;  /* 0x00000006b3067209 */ /* 0x000fe20007810000 */
[----:B------:R-:W-:Y:S03]  /*c170*/  MUFU.EX2 R168, R168 ;  /* 0x000000a800a87308 */ /* 0x000fe60000000800 */
        /* <DEDUP_REMOVED lines=23> */
[----:B-1----:R-:W-:Y:S01]  /*c2f0*/  F2FP.BF16.F32.PACK_AB R154, R157, R156 ;  /* 0x0000009c9d9a723e */ /* 0x002fe200000010ff */
        /* <DEDUP_REMOVED lines=8> */
[----:B------:R-:W1:Y:S01]  /*c380*/  MUFU.EX2 R7, R7 ;  /* 0x0000000700077308 */ /* 0x000e620000000800 */
        /* <DEDUP_REMOVED lines=16> */
[----:B-1----:R1:W-:Y:S01]  /*c490*/  @!P2 STS [R10+0x28820], R7 ;  /* 0x028820070a00a388 */ /* 0x0023e20000000800 */
        /* <DEDUP_REMOVED lines=9> */
[--C-:B-1----:R-:W-:Y:S01]  /*c530*/  FFMA.FTZ R10, R158, UR10, -R14.reuse ;  /* 0x0000000a9e0a7c23 */ /* 0x102fe2000801080e */
        /* <DEDUP_REMOVED lines=12> */
[----:B------:R-:W1:Y:S01]  /*c600*/  MUFU.EX2 R10, R10 ;  /* 0x0000000a000a7308 */ /* 0x000e620000000800 */
        /* <DEDUP_REMOVED lines=28> */
[----:B------:R-:W1:Y:S01]  /*c7d0*/  MUFU.EX2 R161, R170 ;  /* 0x000000aa00a17308 */ /* 0x000e620000000800 */
        /* <DEDUP_REMOVED lines=137> */
[----:B-1----:R-:W-:Y:S06]  /*d070*/  @!P0 BRA `(.L_x_5522) ;  /* 0x0000000000048947 */ /* 0x002fec0003800000 */
[----:B------:R-:W-:Y:S01]  /*d080*/  BPT.TRAP 0x1 ;  /* 0x000000040000795c */ /* 0x000fe20000300000 */
.L_x_5522:
[----:B------:R1:W2:Y:S01]  /*d090*/  SYNCS.PHASECHK.TRANS64.TRYWAIT P1, [UR20+0x28c50], R8 ;  /* 0x028c5008ff0075a7 */ /* 0x0002a20008020154 */
[----:B------:R-:W-:Y:S05]  /*d0a0*/  @!P0 BRA `(.L_x_5523) ;  /* 0x0000000000048947 */ /* 0x000fea0003800000 */
[----:B------:R-:W-:Y:S01]  /*d0b0*/  BPT.TRAP 0x1 ;  /* 0x000000040000795c */ /* 0x000fe20000300000 */
.L_x_5523:
[----:B--2---:R-:W-:Y:S05]  /*d0c0*/  @P1 BRA `(.L_x_5524) ;  /* 0x0000000000081947 */ /* 0x004fea0003800000 */
[----:B------:R-:W2:Y:S02]  /*d0d0*/  SYNCS.PHASECHK.TRANS64.TRYWAIT P1, [UR20+0x28c50], R8 ;  /* 0x028c5008ff0075a7 */ /* 0x000ea40008020154 */
[----:B--2---:R-:W-:Y:S05]  /*d0e0*/  @!P1 BRA `(.L_x_5525) ;  /* 0x000000c000189947 */ /* 0x004fea0003800000 */
.L_x_5524:
        /* <DEDUP_REMOVED lines=34> */
.L_x_5526:
        /* <DEDUP_REMOVED lines=10> */
.L_x_5508:
[----:B------:R-:W5:Y:S01]  /*d3b0*/  SHFL.BFLY PT, R0, R3, 0x2, 0x1f ;  /* 0x0c401f0003007f89 */ /* 0x000f6200000e0000 */
[----:B------:R-:W-:Y:S01]  /*d3c0*/  IMAD.U32 R11, RZ, RZ, UR10 ;  /* 0x0000000aff0b7e24 */ /* 0x000fe2000f8e00ff */
[----:B------:R-:W-:Y:S06]  /*d3d0*/  BAR.ARV 0x8, 0x100 ;  /* 0x0204000000007b1d */ /* 0x000fec0000002000 */
[----:B------:R-:W-:Y:S02]  /*d3e0*/  IMAD.MOV.U32 R12, RZ, RZ, -0x800000 ;  /* 0xff800000ff0c7424 */ /* 0x000fe400078e00ff */
[----:B------:R-:W-:Y:S01]  /*d3f0*/  BAR.SYNC.DEFER_BLOCKING 0xf, 0x100 ;  /* 0x03c4000000007b1d */ /* 0x000fe20000010000 */
[----:B------:R-:W-:Y:S01]  /*d400*/  ISETP.NE.AND P2, PT, R18, RZ, PT ;  /* 0x000000ff1200720c */ /* 0x000fe20003f45270 */
[----:B------:R-:W-:-:S04]  /*d410*/  UIADD3 UR36, UR36, 0x1, URZ ;  /* 0x0000000124247890 */ /* 0x000fc8000fffe03f */
[----:B------:R-:W0:Y:S01]  /*d420*/  SHFL.BFLY PT, R9, R4, 0x2, 0x1f ;  /* 0x0c401f0004097f89 */ /* 0x000e2200000e0000 */
[----:B-----5:R-:W-:Y:S01]  /*d430*/  FADD.FTZ R0, R0, R3 ;  /* 0x0000000300007221 */ /* 0x020fe20000010000 */
[----:B------:R-:W-:-:S04]  /*d440*/  IMAD.MOV.U32 R3, RZ, RZ, RZ ;  /* 0x000000ffff037224 */ /* 0x000fc800078e00ff */
[----:B01234-:R-:W0:Y:S01]  /*d450*/  SHFL.BFLY PT, R7, R0, 0x1, 0x1f ;  /* 0x0c201f0000077f89 */ /* 0x01fe2200000e0000 */
[----:B------:R-:W-:Y:S01]  /*d460*/  FADD.FTZ R9, R9, R4 ;  /* 0x0000000409097221 */ /* 0x000fe20000010000 */
[----:B------:R-:W-:Y:S01]  /*d470*/  IMAD.U32 R4, RZ, RZ, UR38 ;  /* 0x00000026ff047e24 */ /* 0x000fe2000f8e00ff */
[----:B------:R-:W-:-:S03]  /*d480*/  UIADD3 UR38, UR38, 0x1, URZ ;  /* 0x0000000126267890 */ /* 0x000fc6000fffe03f */
[----:B------:R-:W1:Y:S01]  /*d490*/  SHFL.BFLY PT, R8, R9, 0x1, 0x1f ;  /* 0x0c201f0009087f89 */ /* 0x000e6200000e0000 */
[----:B------:R-:W-:Y:S01]  /*d4a0*/  @!P2 IMAD R4, R4, 0x40, R17 ;  /* 0x000000400404a824 */ /* 0x000fe200078e0211 */
[----:B------:R-:W-:Y:S01]  /*d4b0*/  UISETP.NE.AND UP0, UPT, UR38, 0x2, UPT ;  /* 0x000000022600788c */ /* 0x000fe2000bf05270 */
[----:B0-----:R-:W-:-:S03]  /*d4c0*/  FADD.FTZ R10, R0, R7 ;  /* 0x00000007000a7221 */ /* 0x001fc60000010000 */
[----:B------:R-:W-:Y:S01]  /*d4d0*/  @!P2 LEA R4, R4, UR41, 0x2 ;  /* 0x000000290404ac11 */ /* 0x000fe2000f8e10ff */
[----:B------:R-:W-:Y:S01]  /*d4e0*/  USEL UR4, URZ, 0x1, UP0 ;  /* 0x000000013f047887 */ /* 0x000fe20008000000 */
[----:B------:R-:W-:Y:S01]  /*d4f0*/  FSETP.NE.FTZ.AND P0, PT, R10, RZ, PT ;  /* 0x000000ff0a00720b */ /* 0x000fe20003f15000 */
[----:B------:R-:W-:Y:S02]  /*d500*/  USEL UR38, UR38, URZ, UP0 ;  /* 0x0000003f26267287 */ /* 0x000fe40008000000 */
[----:B------:R-:W-:-:S10]  /*d510*/  ULOP3.LUT UR37, UR37, UR4, URZ, 0x3c, !UPT ;  /* 0x0000000425257292 */ /* 0x000fd4000f8e3c3f */
[----:B------:R-:W0:Y:S01]  /*d520*/  @P0 MUFU.LG2 R7, R10 ;  /* 0x0000000a00070308 */ /* 0x000e220000000c00 */
[----:B------:R-:W-:Y:S01]  /*d530*/  @P0 FMUL.FTZ R0, R11, 0.69314718246459960938 ;  /* 0x3f3172180b000820 */ /* 0x000fe20000410000 */
[----:B-1----:R-:W-:-:S05]  /*d540*/  FADD.FTZ R8, R9, R8 ;  /* 0x0000000809087221 */ /* 0x002fca0000010000 */
[----:B------:R-:W-:Y:S01]  /*d550*/  FSETP.NE.FTZ.AND P1, PT, R8, RZ, PT ;  /* 0x000000ff0800720b */ /* 0x000fe20003f35000 */
[----:B------:R-:W1:Y:S01]  /*d560*/  @P0 MUFU.RCP R3, R10 ;  /* 0x0000000a00030308 */ /* 0x000e620000001000 */
[----:B0-----:R-:W-:-:S04]  /*d570*/  @P0 FMUL.FTZ R7, R7, 0.69314718246459960938 ;  /* 0x3f31721807070820 */ /* 0x001fc80000410000 */
[----:B------:R-:W-:Y:S01]  /*d580*/  @P0 FFMA.FTZ R12, R0, R5, R7 ;  /* 0x00000005000c0223 */ /* 0x000fe20000010007 */
[----:B------:R-:W-:-:S06]  /*d590*/  IMAD.MOV.U32 R0, RZ, RZ, RZ ;  /* 0x000000ffff007224 */ /* 0x000fcc00078e00ff */
[----:B------:R-:W0:Y:S01]  /*d5a0*/  @P1 MUFU.LG2 R5, R8 ;  /* 0x0000000800051308 */ /* 0x000e220000000c00 */
[----:B------:R-:W-:Y:S01]  /*d5b0*/  PLOP3.LUT P0, PT, PT, PT, PT, 0x8, 0x0 ;  /* 0x000000000000781c */ /* 0x000fe20003f0e170 */
[----:B-1----:R-:W-:Y:S01]  /*d5c0*/  @!P2 STS [R4+0x28800], R3 ;  /* 0x028800030400a388 */ /* 0x002fe20000000800 */
[-C--:B------:R-:W-:Y:S01]  /*d5d0*/  FMUL.FTZ R24, R24, R3.reuse ;  /* 0x0000000318187220 */ /* 0x080fe20000410000 */
[-C--:B------:R-:W-:Y:S01]  /*d5e0*/  FMUL.FTZ R25, R25, R3.reuse ;  /* 0x0000000319197220 */ /* 0x080fe20000410000 */
[-C--:B------:R-:W-:Y:S01]  /*d5f0*/  FMUL.FTZ R28, R28, R3.reuse ;  /* 0x000000031c1c7220 */ /* 0x080fe20000410000 */
[-C--:B------:R-:W-:Y:S01]  /*d600*/  FMUL.FTZ R29, R29, R3.reuse ;  /* 0x000000031d1d7220 */ /* 0x080fe20000410000 */
[-C--:B------:R-:W-:Y:S01]  /*d610*/  FMUL.FTZ R32, R32, R3.reuse ;  /* 0x0000000320207220 */ /* 0x080fe20000410000 */
[----:B------:R-:W1:Y:S01]  /*d620*/  @P1 MUFU.RCP R0, R8 ;  /* 0x0000000800001308 */ /* 0x000e620000001000 */
        /* <DEDUP_REMOVED lines=26> */
[----:B0-----:R-:W-:-:S02]  /*d7d0*/  IMAD.U32 R4, RZ, RZ, UR10 ;  /* 0x0000000aff047e24 */ /* 0x001fc4000f8e00ff */
        /* <DEDUP_REMOVED lines=103> */
.L_x_5432:
[----:B------:R-:W0:Y:S08]  /*de50*/  S2UR UR40, SR_CgaCtaId ;  /* 0x00000000002879c3 */ /* 0x000e300000008800 */
[----:B------:R-:W-:Y:S01]  /*de60*/  BAR.SYNC.DEFER_BLOCKING 0x5, 0x180 ;  /* 0x0146000000007b1d */ /* 0x000fe20000010000 */
[----:B------:R-:W-:-:S05]  /*de70*/  USHF.R.U32.HI UR9, URZ, 0x10, UR42 ;  /* 0x000000103f097899 */ /* 0x000fca000801162a */
[----:B------:R-:W-:Y:S01]  /*de80*/  UMOV UR41, 0x400 ;  /* 0x0000040000297882 */ /* 0x000fe20000000000 */
[----:B------:R-:W-:Y:S01]  /*de90*/  BSSY B0, `(.L_x_5528) ;  /* 0x000049c000007945 */ /* 0x000fe20003800000 */
[----:B0-----:R-:W-:-:S09]  /*dea0*/  ULEA UR41, UR40, UR41, 0x18 ;  /* 0x0000002928297291 */ /* 0x001fd2000f8ec03f */
[----:B------:R-:W0:Y:S02]  /*deb0*/  LDS.128 R4, [UR41+0x28cd0] ;  /* 0x028cd029ff047984 */ /* 0x000e240008000c00 */
[----:B0-----:R-:W-:Y:S02]  /*dec0*/  R2UR UR5, R5 ;  /* 0x00000000050572ca */ /* 0x001fe400000e0000 */
[----:B------:R-:W-:Y:S02]  /*ded0*/  R2UR UR7, R6 ;  /* 0x00000000060772ca */ /* 0x000fe400000e0000 */
[----:B------:R-:W-:Y:S01]  /*dee0*/  R2UR UR6, R7 ;  /* 0x00000000070672ca */ /* 0x000fe200000e0000 */
[----:B------:R-:W-:Y:S06]  /*def0*/  BAR.ARV 0x4, 0x180 ;  /* 0x0106000000007b1d */ /* 0x000fec0000002000 */
[----:B------:R-:W-:Y:S08]  /*df00*/  @P0 BRA `(.L_x_5529) ;  /* 0x0000003800540947 */ /* 0x000ff00003800000 */
[----:B------:R-:W2:Y:S01]  /*df10*/  LDL R0, [R1+0x20] ;  /* 0x0000200001007983 */ /* 0x000ea20000100800 */
[----:B------:R-:W0:Y:S01]  /*df20*/  S2UR UR4, SR_SWINHI ;  /* 0x00000000000479c3 */ /* 0x000e220000002f00 */
[----:B------:R-:W-:Y:S01]  /*df30*/  F2FP.BF16.F32.PACK_AB R6, R29, R28 ;  /* 0x0000001c1d06723e */ /* 0x000fe200000010ff */
[----:B------:R-:W-:Y:S01]  /*df40*/  ULDC.64 UR14, c[0x0][0xc00] ;  /* 0x00030000000e7ab9 */ /* 0x000fe20000000a00 */
[----:B------:R-:W-:Y:S01]  /*df50*/  F2FP.BF16.F32.PACK_AB R7, R31, R30 ;  /* 0x0000001e1f07723e */ /* 0x000fe200000010ff */
[----:B------:R-:W-:Y:S01]  /*df60*/  ULDC.64 UR12, c[0x0][0xc00] ;  /* 0x00030000000c7ab9 */ /* 0x000fe20000000a00 */
[----:B------:R-:W-:Y:S01]  /*df70*/  F2FP.BF16.F32.PACK_AB R10, R37, R36 ;  /* 0x00000024250a723e */ /* 0x000fe200000010ff */
[----:B------:R-:W-:Y:S01]  /*df80*/  UIMAD.WIDE UR12, UR44, 0x4, UR12 ;  /* 0x000000042c0c78a5 */ /* 0x000fe2000f8e020c */
[----:B------:R-:W-:Y:S01]  /*df90*/  F2FP.BF16.F32.PACK_AB R11, R39, R38 ;  /* 0x00000026270b723e */ /* 0x000fe200000010ff */
[----:B------:R-:W-:Y:S01]  /*dfa0*/  UMOV UR10, UR41 ;  /* 0x00000029000a7c82 */ /* 0x000fe20008000000 */
[----:B0-----:R-:W-:Y:S01]  /*dfb0*/  UMOV UR11, UR4 ;  /* 0x00000004000b7c82 */ /* 0x001fe20008000000 */
[----:B------:R-:W-:Y:S01]  /*dfc0*/  ULDC UR4, c[0x0][0xad4] ;  /* 0x0002b50000047ab9 */ /* 0x000fe20000000800 */
[----:B------:R-:W-:-:S02]  /*dfd0*/  IMAD.U32 R14, RZ, RZ, UR10 ;  /* 0x0000000aff0e7e24 */ /* 0x000fc4000f8e00ff */
[----:B------:R-:W-:Y:S01]  /*dfe0*/  IMAD.U32 R15, RZ, RZ, UR11 ;  /* 0x0000000bff0f7e24 */ /* 0x000fe2000f8e00ff */
[----:B------:R-:W-:Y:S02]  /*dff0*/  ULDC.64 UR10, c[0x0][0xc08] ;  /* 0x00030200000a7ab9 */ /* 0x000fe40000000a00 */
[----:B------:R-:W-:-:S04]  /*e000*/  UISETP.NE.U32.AND UP0, UPT, UR10, URZ, UPT ;  /* 0x0000003f0a00728c */ /* 0x000fc8000bf05070 */
[----:B------:R-:W-:Y:S01]  /*e010*/  UISETP.NE.AND.EX UP0, UPT, UR11, URZ, UPT, UP0 ;  /* 0x0000003f0b00728c */ /* 0x000fe2000bf05300 */
[----:B------:R-:W-:Y:S05]  /*e020*/  BAR.SYNC.DEFER_BLOCKING 0x1, 0x100 ;  /* 0x0044000000007b1d */ /* 0x000fea0000010000 */
[----:B------:R-:W-:-:S05]  /*e030*/  PLOP3.LUT P1, PT, PT, PT, UP0, 0x80, 0x0 ;  /* 0x000000000000781c */ /* 0x000fca0003f2f008 */
[----:B------:R-:W-:Y:S02]  /*e040*/  @UP0 ULDC.64 UR10, c[0x0][0xc08] ;  /* 0x00030200000a0ab9 */ /* 0x000fe40000000a00 */
[----:B------:R-:W-:Y:S01]  /*e050*/  @UP0 UIMAD.WIDE UR10, UR44, 0x4, UR10 ;  /* 0x000000042c0a08a5 */ /* 0x000fe2000f8e020a */
        /* <DEDUP_REMOVED lines=12> */
[----:B0-----:R-:W-:Y:S01]  /*e120*/  IMAD.X R5, RZ, RZ, R21, P0 ;  /* 0x000000ffff057224 */ /* 0x001fe200000e0615 */
[----:B------:R-:W-:Y:S02]  /*e130*/  LOP3.LUT R4, R8, R9, RZ, 0x3c, !PT ;  /* 0x0000000908047212 */ /* 0x000fe400078e3cff */
[----:B------:R-:W-:Y:S02]  /*e140*/  F2FP.BF16.F32.PACK_AB R8, R33, R32 ;  /* 0x000000202108723e */ /* 0x000fe400000010ff */
[----:B------:R-:W-:Y:S02]  /*e150*/  MOV R13, R4 ;  /* 0x00000004000d7202 */ /* 0x000fe40000000f00 */
[----:B------:R-:W-:Y:S02]  /*e160*/  IADD3 R5, P0, R20, 0x40, RZ ;  /* 0x0000004014057810 */ /* 0x000fe40007f1e0ff */
[----:B------:R-:W-:-:S02]  /*e170*/  F2FP.BF16.F32.PACK_AB R9, R35, R34 ;  /* 0x000000222309723e */ /* 0x000fc400000010ff */
[----:B------:R-:W-:Y:S02]  /*e180*/  LOP3.LUT R4, R5, 0x380, RZ, 0xc0, !PT ;  /* 0x0000038005047812 */ /* 0x000fe400078ec0ff */
[----:B------:R-:W-:Y:S01]  /*e190*/  F2FP.BF16.F32.PACK_AB R6, R45, R44 ;  /* 0x0000002c2d06723e */ /* 0x000fe200000010ff */
[----:B------:R0:W-:Y:S01]  /*e1a0*/  STSM.16.M88.4 [R13], R8 ;  /* 0x000000080d007844 */ /* 0x0001e20000000200 */
[----:B------:R-:W-:Y:S02]  /*e1b0*/  SHF.R.U64 R4, R4, 0x3, RZ ;  /* 0x0000000304047819 */ /* 0x000fe400000012ff */
[----:B------:R-:W-:Y:S02]  /*e1c0*/  F2FP.BF16.F32.PACK_AB R7, R47, R46 ;  /* 0x0000002e2f07723e */ /* 0x000fe400000010ff */
[----:B------:R-:W-:Y:S01]  /*e1d0*/  LOP3.LUT R4, R4, R5, RZ, 0x3c, !PT ;  /* 0x0000000504047212 */ /* 0x000fe200078e3cff */
[----:B------:R-:W-:-:S05]  /*e1e0*/  IMAD.X R5, RZ, RZ, R21, P0 ;  /* 0x000000ffff057224 */ /* 0x000fca00000e0615 */
[----:B------:R-:W-:Y:S02]  /*e1f0*/  MOV R0, R4 ;  /* 0x0000000400007202 */ /* 0x000fe40000000f00 */
[----:B------:R-:W-:Y:S02]  /*e200*/  F2FP.BF16.F32.PACK_AB R4, R41, R40 ;  /* 0x000000282904723e */ /* 0x000fe400000010ff */
[----:B------:R-:W-:Y:S02]  /*e210*/  F2FP.BF16.F32.PACK_AB R5, R43, R42 ;  /* 0x0000002a2b05723e */ /* 0x000fe400000010ff */
[----:B0-----:R-:W-:Y:S02]  /*e220*/  IADD3 R9, P0, R20, 0x60, RZ ;  /* 0x0000006014097810 */ /* 0x001fe40007f1e0ff */
[----:B------:R-:W-:Y:S01]  /*e230*/  F2FP.BF16.F32.PACK_AB R10, R53, R52 ;  /* 0x00000034350a723e */ /* 0x000fe200000010ff */
[----:B------:R0:W-:Y:S01]  /*e240*/  STSM.16.M88.4 [R0], R4 ;  /* 0x0000000400007844 */ /* 0x0001e20000000200 */
[----:B------:R-:W-:-:S02]  /*e250*/  LOP3.LUT R8, R9, 0x380, RZ, 0xc0, !PT ;  /* 0x0000038009087812 */ /* 0x000fc400078ec0ff */
[----:B------:R-:W-:Y:S02]  /*e260*/  F2FP.BF16.F32.PACK_AB R11, R55, R54 ;  /* 0x00000036370b723e */ /* 0x000fe400000010ff */
[----:B------:R-:W-:Y:S01]  /*e270*/  SHF.R.U64 R8, R8, 0x3, RZ ;  /* 0x0000000308087819 */ /* 0x000fe200000012ff */
[----:B0-----:R-:W-:-:S03]  /*e280*/  IMAD.X R5, RZ, RZ, R21, P0 ;  /* 0x000000ffff057224 */ /* 0x001fc600000e0615 */
[----:B------:R-:W-:Y:S02]  /*e290*/  LOP3.LUT R4, R8, R9, RZ, 0x3c, !PT ;  /* 0x0000000908047212 */ /* 0x000fe400078e3cff */
[----:B------:R-:W-:Y:S02]  /*e2a0*/  F2FP.BF16.F32.PACK_AB R8, R49, R48 ;  /* 0x000000303108723e */ /* 0x000fe400000010ff */
[----:B------:R-:W-:Y:S02]  /*e2b0*/  MOV R13, R4 ;  /* 0x00000004000d7202 */ /* 0x000fe40000000f00 */
[----:B------:R-:W-:Y:S02]  /*e2c0*/  IADD3 R5, P0, R20, 0x2000, RZ ;  /* 0x0000200014057810 */ /* 0x000fe40007f1e0ff */
[----:B------:R-:W-:Y:S02]  /*e2d0*/  F2FP.BF16.F32.PACK_AB R9, R51, R50 ;  /* 0x000000323309723e */ /* 0x000fe400000010ff */
[----:B------:R-:W-:-:S02]  /*e2e0*/  LOP3.LUT R4, R5, 0x380, RZ, 0xc0, !PT ;  /* 0x0000038005047812 */ /* 0x000fc400078ec0ff */
        /* <DEDUP_REMOVED lines=119> */
[----:B0-----:R-:W-:-:S03]  /*ea60*/  IADD3 R9, P0, R20, 0x6060, RZ ;  /* 0x0000606014097810 */ /* 0x001fc60007f1e0ff */
[----:B------:R0:W-:Y:S01]  /*ea70*/  STSM.16.M88.4 [R0], R4 ;  /* 0x0000000400007844 */ /* 0x0001e20000000200 */
[----:B------:R-:W-:Y:S01]  /*ea80*/  LOP3.LUT R8, R9, 0x380, RZ, 0xc0, !PT ;  /* 0x0000038009087812 */ /* 0x000fe200078ec0ff */
[----:B------:R-:W-:Y:S01]  /*ea90*/  IMAD.X R21, RZ, RZ, R21, P0 ;  /* 0x000000ffff157224 */ /* 0x000fe200000e0615 */
[----:B------:R-:W-:Y:S02]  /*eaa0*/  ISETP.NE.U32.AND P0, PT, RZ, UR14, PT ;  /* 0x0000000eff007c0c */ /* 0x000fe4000bf05070 */
[----:B------:R-:W-:Y:S02]  /*eab0*/  SHF.R.U64 R8, R8, 0x3, RZ ;  /* 0x0000000308087819 */ /* 0x000fe400000012ff */
[----:B------:R-:W-:Y:S02]  /*eac0*/  ISETP.NE.AND.EX P0, PT, RZ, UR15, PT, P0 ;  /* 0x0000000fff007c0c */ /* 0x000fe4000bf05300 */
[----:B------:R-:W-:-:S04]  /*ead0*/  LOP3.LUT R20, R8, R9, RZ, 0x3c, !PT ;  /* 0x0000000908147212 */ /* 0x000fc800078e3cff */
[----:B------:R-:W-:Y:S02]  /*eae0*/  MOV R20, R20 ;  /* 0x0000001400147202 */ /* 0x000fe40000000f00 */
[----:B0-----:R-:W-:Y:S02]  /*eaf0*/  F2FP.BF16.F32.PACK_AB R4, R145, R144 ;  /* 0x000000909104723e */ /* 0x001fe400000010ff */
[----:B------:R-:W-:Y:S02]  /*eb00*/  F2FP.BF16.F32.PACK_AB R5, R147, R146 ;  /* 0x000000929305723e */ /* 0x000fe400000010ff */
[----:B------:R-:W-:Y:S02]  /*eb10*/  F2FP.BF16.F32.PACK_AB R6, R149, R148 ;  /* 0x000000949506723e */ /* 0x000fe400000010ff */
[----:B------:R-:W-:-:S05]  /*eb20*/  F2FP.BF16.F32.PACK_AB R7, R151, R150 ;  /* 0x000000969707723e */ /* 0x000fca00000010ff */
[----:B------:R0:W-:Y:S02]  /*eb30*/  STSM.16.M88.4 [R20], R4 ;  /* 0x0000000414007844 */ /* 0x0001e40000000200 */
[----:B0-----:R-:W-:Y:S02]  /*eb40*/  IMAD.U32 R4, RZ, RZ, UR10 ;  /* 0x0000000aff047e24 */ /* 0x001fe4000f8e00ff */
[----:B------:R-:W-:Y:S01]  /*eb50*/  IMAD.U32 R5, RZ, RZ, UR11 ;  /* 0x0000000bff057e24 */ /* 0x000fe2000f8e00ff */
[----:B------:R-:W-:Y:S06]  /*eb60*/  BAR.SYNC.DEFER_BLOCKING 0x1, 0x100 ;  /* 0x0044000000007b1d */ /* 0x000fec0000010000 */
[----:B------:R0:W2:Y:S02]  /*eb70*/  @P1 LDG.E R6, desc[UR54][R4.64] ;  /* 0x0000003604061981 */ /* 0x0000a4000c1e1900 */
[----:B0-----:R-:W-:-:S02]  /*eb80*/  IMAD.U32 R4, RZ, RZ, UR12 ;  /* 0x0000000cff047e24 */ /* 0x001fc4000f8e00ff */
[----:B------:R-:W-:-:S05]  /*eb90*/  IMAD.U32 R5, RZ, RZ, UR13 ;  /* 0x0000000dff057e24 */ /* 0x000fca000f8e00ff */
[----:B------:R0:W5:Y:S01]  /*eba0*/  @P0 LDG.E R0, desc[UR54][R4.64] ;  /* 0x0000003604000981 */ /* 0x000162000c1e1900 */
[----:B------:R-:W-:Y:S01]  /*ebb0*/  UISETP.NE.AND UP0, UPT, UR9, URZ, UPT ;  /* 0x0000003f0900728c */ /* 0x000fe2000bf05270 */
[----:B------:R-:W-:Y:S01]  /*ebc0*/  ULDC UR8, c[0x0][0xa88] ;  /* 0x0002a20000087ab9 */ /* 0x000fe20000000800 */
[----:B------:R-:W-:Y:S02]  /*ebd0*/  ULOP3.LUT UR42, UR42, 0xff, URZ, 0xc0, !UPT ;  /* 0x000000ff2a2a7892 */ /* 0x000fe4000f8ec03f */
[----:B------:R-:W-:Y:S01]  /*ebe0*/  USEL UR10, UR9, UR4, UP0 ;  /* 0x00000004090a7287 */ /* 0x000fe20008000000 */
[----:B--2---:R-:W-:Y:S01]  /*ebf0*/  @P1 R2UR UR8, R6 ;  /* 0x00000000060812ca */ /* 0x004fe200000e0000 */
[----:B0-----:R-:W-:-:S14]  /*ec00*/  @P1 BRA `(.L_x_5530) ;  /* 0x0000000000201947 */ /* 0x001fdc0003800000 */
[----:B------:R-:W-:Y:S05]  /*ec10*/  @!P0 BRA `(.L_x_5530) ;  /* 0x00000000001c8947 */ /* 0x000fea0003800000 */
[----:B------:R-:W-:Y:S02]  /*ec20*/  IMAD.U32 R4, RZ, RZ, UR12 ;  /* 0x0000000cff047e24 */ /* 0x000fe4000f8e00ff */
[----:B------:R-:W-:-:S05]  /*ec30*/  IMAD.U32 R5, RZ, RZ, UR13 ;  /* 0x0000000dff057e24 */ /* 0x000fca000f8e00ff */
[----:B------:R-:W2:Y:S04]  /*ec40*/  LDG.E R6, desc[UR54][R4.64] ;  /* 0x0000003604067981 */ /* 0x000ea8000c1e1900 */
[----:B------:R-:W3:Y:S01]  /*ec50*/  LDG.E R7, desc[UR54][R4.64+0x4] ;  /* 0x0000043604077981 */ /* 0x000ee2000c1e1900 */
[----:B--2---:R-:W-:Y:S02]  /*ec60*/  R2UR UR4, R6 ;  /* 0x00000000060472ca */ /* 0x004fe400000e0000 */
[----:B---3--:R-:W-:-:S13]  /*ec70*/  R2UR UR8, R7 ;  /* 0x00000000070872ca */ /* 0x008fda00000e0000 */
[----:B------:R-:W-:-:S12]  /*ec80*/  UIADD3 UR8, -UR4, UR8, URZ ;  /* 0x0000000804087290 */ /* 0x000fd8000fffe13f */
.L_x_5530:
[----:B------:R-:W0:Y:S01]  /*ec90*/  SHFL.IDX PT, R4, R224, RZ, 0x1f ;  /* 0x00001fffe0047589 */ /* 0x000e2200000e0000 */
        /* <DEDUP_REMOVED lines=8> */
[----:B0-----:R-:W-:-:S13]  /*ed20*/  ISETP.NE.AND P0, PT, R4, RZ, PT ;  /* 0x000000ff0400720c */ /* 0x001fda0003f05270 */
[----:B------:R-:W-:Y:S05]  /*ed30*/  @P0 BRA `(.L_x_5531) ;  /* 0x0000000400000947 */ /* 0x000fea0003800000 */
[----:B------:R-:W2:Y:S01]  /*ed40*/  LDL R10, [R1+0x1c] ;  /* 0x00001c00010a7983 */ /* 0x000ea20000100800 */
[----:B------:R-:W0:Y:S01]  /*ed50*/  LDC R0, c[0x0][0xbe8] ;  /* 0x0002fa00ff007b82 */ /* 0x000e220000000800 */
[----:B------:R-:W-:Y:S01]  /*ed60*/  UISETP.GT.AND UP1, UPT, UR10, 0x1, UPT ;  /* 0x000000010a00788c */ /* 0x000fe2000bf24270 */
[----:B------:R-:W-:Y:S01]  /*ed70*/  VIADD R9, R190, UR45 ;  /* 0x0000002dbe097c36 */ /* 0x000fe20008000000 */
[----:B------:R-:W-:Y:S01]  /*ed80*/  UMOV UR21, 0x9b8 ;  /* 0x000009b800157882 */ /* 0x000fe20000000000 */
[----:B------:R-:W-:Y:S02]  /*ed90*/  UISETP.NE.U32.AND UP0, UPT, UR14, URZ, UPT ;  /* 0x0000003f0e00728c */ /* 0x000fe4000bf05070 */
[----:B------:R-:W-:Y:S01]  /*eda0*/  USEL UR21, UR21, 0x978, UP1 ;  /* 0x0000097815157887 */ /* 0x000fe20008800000 */
[----:B------:R-:W-:Y:S01]  /*edb0*/  IMAD.MOV.U32 R5, RZ, RZ, R9 ;  /* 0x000000ffff057224 */ /* 0x000fe200078e0009 */
[----:B------:R-:W-:Y:S02]  /*edc0*/  UISETP.NE.AND.EX UP0, UPT, UR15, URZ, UPT, UP0 ;  /* 0x0000003f0f00728c */ /* 0x000fe4000bf05300 */
[----:B------:R-:W-:-:S02]  /*edd0*/  USEL UR16, UR42, URZ, UP1 ;  /* 0x0000003f2a107287 */ /* 0x000fc40008800000 */
[----:B------:R-:W-:Y:S02]  /*ede0*/  USEL UR19, UR44, URZ, !UP0 ;  /* 0x0000003f2c137287 */ /* 0x000fe4000c000000 */
[----:B------:R-:W-:-:S04]  /*edf0*/  USHF.R.S32.HI UR17, URZ, 0x1f, UR44 ;  /* 0x0000001f3f117899 */ /* 0x000fc8000801142c */
[----:B------:R-:W-:Y:S01]  /*ee00*/  ULDC.64 UR14, c[0x0][UR21+0x228] ;  /* 0x00008a00150e7abb */ /* 0x000fe20008000a00 */
[----:B------:R-:W-:Y:S01]  /*ee10*/  ULDC.64 UR12, c[0x0][UR21+0x220] ;  /* 0x00008800150c7abb */ /* 0x000fe20008000a00 */
[----:B------:R-:W-:Y:S02]  /*ee20*/  UIMAD.WIDE.U32 UR22, UR14, UR16, URZ ;  /* 0x000000100e1672a5 */ /* 0x000fe4000f8e003f */
[----:B------:R-:W-:Y:S01]  /*ee30*/  UIMAD UR24, UR15, UR16, URZ ;  /* 0x000000100f1872a4 */ /* 0x000fe2000f8e023f */
[C---:B0-----:R-:W-:Y:S01]  /*ee40*/  ISETP.NE.AND P0, PT, R0.reuse, 0x1, PT ;  /* 0x000000010000780c */ /* 0x041fe20003f05270 */
[----:B------:R-:W-:Y:S01]  /*ee50*/  UIMAD.WIDE.U32 UR14, UR12, UR19, URZ ;  /* 0x000000130c0e72a5 */ /* 0x000fe2000f8e003f */
[----:B------:R-:W-:Y:S01]  /*ee60*/  IMAD R11, R0, UR8, RZ ;  /* 0x00000008000b7c24 */ /* 0x000fe2000f8e02ff */
[----:B------:R-:W-:Y:S01]  /*ee70*/  ULDC.64 UR10, c[0x0][UR21+0x218] ;  /* 0x00008600150a7abb */ /* 0x000fe20008000a00 */
[----:B------:R-:W-:Y:S02]  /*ee80*/  USEL UR20, UR17, URZ, !UP0 ;  /* 0x0000003f11147287 */ /* 0x000fe4000c000000 */
[----:B------:R-:W-:-:S02]  /*ee90*/  UIMAD UR19, UR13, UR19, URZ ;  /* 0x000000130d1372a4 */ /* 0x000fc4000f8e023f */
[----:B------:R-:W-:Y:S02]  /*eea0*/  UIMAD.WIDE.U32 UR16, UR10, UR43, URZ ;  /* 0x0000002b0a1072a5 */ /* 0x000fe4000f8e003f */
[----:B------:R-:W-:Y:S02]  /*eeb0*/  UIMAD UR10, UR11, UR43, URZ ;  /* 0x0000002b0b0a72a4 */ /* 0x000fe4000f8e023f */
[----:B------:R-:W-:Y:S01]  /*eec0*/  UIMAD UR19, UR12, UR20, UR19 ;  /* 0x000000140c1372a4 */ /* 0x000fe2000f8e0213 */
[----:B------:R-:W0:Y:S01]  /*eed0*/  @P0 LDC R4, c[0x0][0xbec] ;  /* 0x0002fb00ff040b82 */ /* 0x000e220000000800 */
[----:B------:R-:W-:Y:S02]  /*eee0*/  UIADD3 UR24, UR23, UR24, URZ ;  /* 0x0000001817187290 */ /* 0x000fe4000fffe03f */
[----:B------:R-:W-:Y:S02]  /*eef0*/  UIADD3 UR11, UR17, UR10, URZ ;  /* 0x0000000a110b7290 */ /* 0x000fe4000fffe03f */
[----:B------:R-:W-:-:S02]  /*ef00*/  UIADD3 UR16, UP0, UP2, UR14, UR16, UR4 ;  /* 0x000000100e107290 */ /* 0x000fc4000fa1e004 */
[----:B------:R-:W-:Y:S01]  /*ef10*/  UIADD3 UR10, UR15, UR19, URZ ;  /* 0x000000130f0a7290 */ /* 0x000fe2000fffe03f */
[----:B------:R-:W1:Y:S01]  /*ef20*/  @P0 LDC R7, c[0x0][0xbf0] ;  /* 0x0002fc00ff070b82 */ /* 0x000e620000000800 */
[----:B------:R-:W-:Y:S02]  /*ef30*/  IMAD.U32 R6, RZ, RZ, UR24 ;  /* 0x00000018ff067e24 */ /* 0x000fe4000f8e00ff */
[----:B------:R-:W-:Y:S01]  /*ef40*/  UIADD3.X UR10, UR10, UR11, UR18, UP0, UP2 ;  /* 0x0000000b0a0a7290 */ /* 0x000fe200087e4412 */
[----:B0-----:R-:W-:-:S05]  /*ef50*/  @P0 IMAD.HI.U32 R4, R9, R4, RZ ;  /* 0x0000000409040227 */ /* 0x001fca00078e00ff */
[----:B-1----:R-:W-:Y:S01]  /*ef60*/  @P0 SHF.R.U32.HI R5, RZ, R7, R4 ;  /* 0x00000007ff050219 */ /* 0x002fe20000011604 */
[----:B------:R-:W-:-:S04]  /*ef70*/  IMAD.U32 R4, RZ, RZ, UR22 ;  /* 0x00000016ff047e24 */ /* 0x000fc8000f8e00ff */
[--C-:B------:R-:W-:Y:S01]  /*ef80*/  IMAD.MOV R7, RZ, RZ, -R5.reuse ;  /* 0x000000ffff077224 */ /* 0x100fe200078e0a05 */
[----:B------:R-:W-:Y:S02]  /*ef90*/  IADD3 R4, P0, P2, R5, UR16, R4 ;  /* 0x0000001005047c10 */ /* 0x000fe4000fa1e004 */
[----:B------:R-:W-:Y:S01]  /*efa0*/  SHF.R.S32.HI R5, RZ, 0x1f, R5 ;  /* 0x0000001fff057819 */ /* 0x000fe20000011405 */
[----:B------:R-:W-:Y:S02]  /*efb0*/  IMAD R7, R0, R7, R9 ;  /* 0x0000000700077224 */ /* 0x000fe400078e0209 */
[----:B------:R-:W-:Y:S01]  /*efc0*/  VIADD R0, R17, UR45 ;  /* 0x0000002d11007c36 */ /* 0x000fe20008000000 */
[----:B------:R-:W-:Y:S01]  /*efd0*/  IADD3.X R5, R5, UR10, R6, P0, P2 ;  /* 0x0000000a05057c10 */ /* 0x000fe200087e4406 */
[----:B------:R-:W-:Y:S01]  /*efe0*/  ULDC.64 UR10, c[0x0][UR21+0x210] ;  /* 0x00008400150a7abb */ /* 0x000fe20008000a00 */
[----:B------:R-:W-:Y:S01]  /*eff0*/  SHF.R.S32.HI R6, RZ, 0x1f, R7 ;  /* 0x0000001fff067819 */ /* 0x000fe20000011407 */
[----:B------:R-:W-:-:S02]  /*f000*/  IMAD R9, R7, UR11, RZ ;  /* 0x0000000b07097c24 */ /* 0x000fc4000f8e02ff */
        /* <DEDUP_REMOVED lines=8> */
[----:B------:R-:W-:Y:S04]  /*f090*/  SHFL.IDX PT, R6, R8, 0x1, 0x1c1f ;  /* 0x003c1f0008067f89 */ /* 0x000fe800000e0000 */
[----:B------:R-:W-:Y:S04]  /*f0a0*/  SHFL.IDX PT, R4, R8, RZ, 0x1c1f ;  /* 0x001c1fff08047589 */ /* 0x000fe800000e0000 */
[----:B------:R-:W-:Y:S01]  /*f0b0*/  SHFL.IDX PT, R7, R9, 0x1, 0x1c1f ;  /* 0x003c1f0009077f89 */ /* 0x000fe200000e0000 */
[----:B--2---:R-:W-:-:S05]  /*f0c0*/  IMAD.MOV R5, RZ, RZ, -R10 ;  /* 0x000000ffff057224 */ /* 0x004fca00078e0a0a */
[----:B------:R-:W-:Y:S02]  /*f0d0*/  ISETP.NE.AND P0, PT, R2, R5, PT ;  /* 0x000000050200720c */ /* 0x000fe40003f05270 */
[----:B------:R-:W0:Y:S02]  /*f0e0*/  SHFL.IDX PT, R5, R9, RZ, 0x1c1f ;  /* 0x001c1fff09057589 */ /* 0x000e2400000e0000 */
[C---:B------:R-:W-:Y:S01]  /*f0f0*/  ISETP.GE.OR P2, PT, R0.reuse, R11, P0 ;  /* 0x0000000b0000720c */ /* 0x040fe20000746670 */
[----:B------:R-:W-:-:S05]  /*f100*/  VIADD R0, R0, 0x8 ;  /* 0x0000000800007836 */ /* 0x000fca0000000000 */
[----:B------:R-:W-:-:S07]  /*f110*/  ISETP.GE.OR P0, PT, R0, R11, P0 ;  /* 0x0000000b0000720c */ /* 0x000fce0000706670 */
[----:B0-----:R0:W-:Y:S06]  /*f120*/  @!P2 ST.E desc[UR54][R4.64], R12 ;  /* 0x0000000c0400a985 */ /* 0x0011ec000c101936 */
[----:B------:R0:W-:Y:S02]  /*f130*/  @!P0 ST.E desc[UR54][R6.64], R3 ;  /* 0x0000000306008985 */ /* 0x0001e4000c101936 */
.L_x_5531:
[----:B------:R-:W-:Y:S05]  /*f140*/  @P1 BRA `(.L_x_5532) ;  /* 0x0000001000501947 */ /* 0x000fea0003800000 */
[----:B0-----:R-:W-:Y:S01]  /*f150*/  IMAD R3, R223, 0x40, R19 ;  /* 0x00000040df037824 */ /* 0x001fe200078e0213 */
[----:B------:R-:W0:Y:S01]  /*f160*/  LDC R82, c[0x0][0xbe8] ;  /* 0x0002fa00ff527b82 */ /* 0x000e220000000800 */
[----:B------:R-:W-:Y:S01]  /*f170*/  ULDC UR14, c[0x0][0xac8] ;  /* 0x0002b200000e7ab9 */ /* 0x000fe20000000800 */
[----:B------:R-:W-:Y:S01]  /*f180*/  ULDC.64 UR12, c[0x0][0xaa0] ;  /* 0x0002a800000c7ab9 */ /* 0x000fe20000000a00 */
        /* <DEDUP_REMOVED lines=9> */
[--C-:B------:R-:W-:Y:S01]  /*f220*/  IMAD.X R9, RZ, RZ, R15.reuse, P3 ;  /* 0x000000ffff097224 */ /* 0x100fe200018e060f */
[----:B------:R-:W-:Y:S02]  /*f230*/  LOP3.LUT R32, R33, 0x380, RZ, 0xc0, !PT ;  /* 0x0000038021207812 */ /* 0x000fe400078ec0ff */
[----:B------:R-:W-:Y:S02]  /*f240*/  IADD3 R45, P3, R14, 0x8000, RZ ;  /* 0x000080000e2d7810 */ /* 0x000fe40007f7e0ff */
[----:B------:R-:W-:Y:S01]  /*f250*/  LOP3.LUT R40, R40, R41, RZ, 0x3c, !PT ;  /* 0x0000002928287212 */ /* 0x000fe200078e3cff */
[--C-:B------:R-:W-:Y:S01]  /*f260*/  IMAD.X R41, RZ, RZ, R15.reuse, P2 ;  /* 0x000000ffff297224 */ /* 0x100fe200010e060f */
[C---:B------:R-:W-:Y:S01]  /*f270*/  IADD3 R37, P1, R14.reuse, 0x6000, RZ ;  /* 0x000060000e257810 */ /* 0x040fe20007f3e0ff */
[----:B------:R-:W-:Y:S01]  /*f280*/  VIADD R91, R19, 0x40 ;  /* 0x00000040135b7836 */ /* 0x000fe20000000000 */
[----:B------:R-:W-:Y:S01]  /*f290*/  IADD3 R69, P2, R14, 0xe000, RZ ;  /* 0x0000e0000e457810 */ /* 0x000fe20007f5e0ff */
[----:B------:R-:W-:Y:S01]  /*f2a0*/  UIMAD UR18, UR18, UR12, URZ ;  /* 0x0000000c121272a4 */ /* 0x000fe2000f8e023f */
[----:B------:R-:W-:Y:S01]  /*f2b0*/  SHF.R.U64 R32, R32, 0x3, RZ ;  /* 0x0000000320207819 */ /* 0x000fe200000012ff */
[----:B------:R-:W-:Y:S01]  /*f2c0*/  UIMAD.WIDE.U32 UR10, UR4, UR12, URZ ;  /* 0x0000000c040a72a5 */ /* 0x000fe2000f8e003f */
[----:B------:R-:W-:Y:S01]  /*f2d0*/  LOP3.LUT R44, R45, 0x380, RZ, 0xc0, !PT ;  /* 0x000003802d2c7812 */ /* 0x000fe200078ec0ff */
[----:B------:R-:W-:Y:S01]  /*f2e0*/  VIADD R87, R19, 0x80 ;  /* 0x0000008013577836 */ /* 0x000fe20000000000 */
[----:B------:R-:W-:Y:S01]  /*f2f0*/  LOP3.LUT R36, R37, 0x380, RZ, 0xc0, !PT ;  /* 0x0000038025247812 */ /* 0x000fe200078ec0ff */
[----:B------:R-:W-:Y:S01]  /*f300*/  VIADD R89, R19, 0x100 ;  /* 0x0000010013597836 */ /* 0x000fe20000000000 */
[----:B------:R-:W-:Y:S01]  /*f310*/  LOP3.LUT R68, R69, 0x380, RZ, 0xc0, !PT ;  /* 0x0000038045447812 */ /* 0x000fe200078ec0ff */
[----:B------:R-:W-:Y:S01]  /*f320*/  VIADD R95, R19, 0x140 ;  /* 0x00000140135f7836 */ /* 0x000fe20000000000 */
[----:B------:R-:W-:Y:S01]  /*f330*/  LOP3.LUT R32, R32, R33, RZ, 0x3c, !PT ;  /* 0x0000002120207212 */ /* 0x000fe200078e3cff */
[----:B------:R-:W-:Y:S01]  /*f340*/  IMAD.X R33, RZ, RZ, R15, P0 ;  /* 0x000000ffff217224 */ /* 0x000fe200000e060f */
[----:B------:R-:W-:Y:S01]  /*f350*/  SHF.R.U64 R44, R44, 0x3, RZ ;  /* 0x000000032c2c7819 */ /* 0x000fe200000012ff */
[----:B------:R-:W5:Y:S01]  /*f360*/  LD.E.128 R8, desc[UR54][R8.64] ;  /* 0x0000003608087980 */ /* 0x000f62000c101d00 */
[----:B------:R-:W-:-:S02]  /*f370*/  SHF.R.U64 R36, R36, 0x3, RZ ;  /* 0x0000000324247819 */ /* 0x000fc400000012ff */
[----:B------:R-:W-:Y:S01]  /*f380*/  IADD3 R61, P0, R14, 0xc000, RZ ;  /* 0x0000c0000e3d7810 */ /* 0x000fe20007f1e0ff */
[----:B------:R-:W-:Y:S01]  /*f390*/  UIMAD UR18, UR4, UR13, UR18 ;  /* 0x0000000d041272a4 */ /* 0x000fe2000f8e0212 */
[----:B------:R-:W-:Y:S01]  /*f3a0*/  SHF.R.U64 R68, R68, 0x3, RZ ;  /* 0x0000000344447819 */ /* 0x000fe200000012ff */
[----:B------:R-:W5:Y:S01]  /*f3b0*/  LD.E.128 R32, desc[UR54][R32.64] ;  /* 0x0000003620207980 */ /* 0x000f62000c101d00 */
[----:B------:R-:W-:Y:S01]  /*f3c0*/  LOP3.LUT R44, R44, R45, RZ, 0x3c, !PT ;  /* 0x0000002d2c2c7212 */ /* 0x000fe200078e3cff */
[--C-:B------:R-:W-:Y:S01]  /*f3d0*/  IMAD.X R45, RZ, RZ, R15.reuse, P3 ;  /* 0x000000ffff2d7224 */ /* 0x100fe200018e060f */
[----:B------:R-:W-:Y:S01]  /*f3e0*/  LOP3.LUT R36, R36, R37, RZ, 0x3c, !PT ;  /* 0x0000002524247212 */ /* 0x000fe200078e3cff */
[--C-:B------:R-:W-:Y:S01]  /*f3f0*/  IMAD.X R37, RZ, RZ, R15.reuse, P1 ;  /* 0x000000ffff257224 */ /* 0x100fe200008e060f */
[----:B------:R-:W-:Y:S01]  /*f400*/  LOP3.LUT R60, R61, 0x380, RZ, 0xc0, !PT ;  /* 0x000003803d3c7812 */ /* 0x000fe200078ec0ff */
[----:B------:R-:W-:Y:S01]  /*f410*/  ULDC.64 UR12, c[0x0][0xae8] ;  /* 0x0002ba00000c7ab9 */ /* 0x000fe20000000a00 */
[----:B------:R-:W-:Y:S01]  /*f420*/  LOP3.LUT R68, R68, R69, RZ, 0x3c, !PT ;  /* 0x0000004544447212 */ /* 0x000fe200078e3cff */
[----:B------:R-:W-:Y:S01]  /*f430*/  IMAD.X R69, RZ, RZ, R15, P2 ;  /* 0x000000ffff457224 */ /* 0x000fe200010e060f */
[----:B------:R-:W-:-:S02]  /*f440*/  IADD3 R3, P3, R14, 0xf000, RZ ;  /* 0x0000f0000e037810 */ /* 0x000fc40007f7e0ff */
[C---:B------:R-:W-:Y:S02]  /*f450*/  IADD3 R13, P4, R14.reuse, 0x2000, RZ ;  /* 0x000020000e0d7810 */ /* 0x040fe40007f9e0ff */
[C---:B------:R-:W-:Y:S02]  /*f460*/  IADD3 R25, P5, R14.reuse, 0x3000, RZ ;  /* 0x000030000e197810 */ /* 0x040fe40007fbe0ff */
[C---:B------:R-:W-:Y:S01]  /*f470*/  IADD3 R29, P6, R14.reuse, 0x4000, RZ ;  /* 0x000040000e1d7810 */ /* 0x040fe20007fde0ff */
[----:B------:R-:W-:Y:S01]  /*f480*/  UIADD3 UR11, UR11, UR18, URZ ;  /* 0x000000120b0b7290 */ /* 0x000fe2000fffe03f */
[----:B------:R-:W-:Y:S01]  /*f490*/  IADD3 R65, P1, R14, 0xd000, RZ ;  /* 0x0000d0000e417810 */ /* 0x000fe20007f3e0ff */
[----:B------:R-:W-:Y:S01]  /*f4a0*/  USHF.R.S32.HI UR4, URZ, 0x1f, UR9 ;  /* 0x0000001f3f047899 */ /* 0x000fe20008011409 */
[----:B0-----:R-:W-:Y:S01]  /*f4b0*/  ISETP.NE.AND P2, PT, R82, 0x1, PT ;  /* 0x000000015200780c */ /* 0x001fe20003f45270 */
[----:B------:R-:W-:Y:S01]  /*f4c0*/  IMAD.X R73, RZ, RZ, R15, P3 ;  /* 0x000000ffff497224 */ /* 0x000fe200018e060f */
[----:B------:R-:W-:Y:S01]  /*f4d0*/  SHF.R.U64 R60, R60, 0x3, RZ ;  /* 0x000000033c3c7819 */ /* 0x000fe200000012ff */
[----:B------:R-:W5:Y:S01]  /*f4e0*/  LD.E.128 R36, desc[UR54][R36.64] ;  /* 0x0000003624247980 */ /* 0x000f62000c101d00 */
[----:B------:R-:W-:-:S02]  /*f4f0*/  LOP3.LUT R0, R3, 0x380, RZ, 0xc0, !PT ;  /* 0x0000038003007812 */ /* 0x000fc400078ec0ff */
[----:B------:R-:W-:Y:S01]  /*f500*/  LOP3.LUT R64, R65, 0x380, RZ, 0xc0, !PT ;  /* 0x0000038041407812 */ /* 0x000fe200078ec0ff */
[----:B------:R-:W5:Y:S01]  /*f510*/  LD.E.128 R40, desc[UR54][R40.64] ;  /* 0x0000003628287980 */ /* 0x000f62000c101d00 */
[----:B------:R-:W-:Y:S01]  /*f520*/  LOP3.LUT R60, R60, R61, RZ, 0x3c, !PT ;  /* 0x0000003d3c3c7212 */ /* 0x000fe200078e3cff */
[----:B------:R-:W-:Y:S01]  /*f530*/  IMAD.X R61, RZ, RZ, R15, P0 ;  /* 0x000000ffff3d7224 */ /* 0x000fe200000e060f */
[----:B------:R-:W-:Y:S01]  /*f540*/  SHF.R.U64 R0, R0, 0x3, RZ ;  /* 0x0000000300007819 */ /* 0x000fe200000012ff */
[----:B------:R-:W5:Y:S01]  /*f550*/  LD.E.128 R44, desc[UR54][R44.64] ;  /* 0x000000362c2c7980 */ /* 0x000f62000c101d00 */
[----:B------:R-:W-:Y:S01]  /*f560*/  SHF.R.U64 R64, R64, 0x3, RZ ;  /* 0x0000000340407819 */ /* 0x000fe200000012ff */
[----:B------:R-:W0:Y:S01]  /*f570*/  @P2 LDC R79, c[0x0][0xbec] ;  /* 0x0002fb00ff4f2b82 */ /* 0x000e220000000800 */
[----:B------:R-:W-:Y:S01]  /*f580*/  ISETP.GE.AND P0, PT, R91, UR14, PT ;  /* 0x0000000e5b007c0c */ /* 0x000fe2000bf06270 */
[----:B------:R-:W5:Y:S01]  /*f590*/  LD.E.128 R68, desc[UR54][R68.64] ;  /* 0x0000003644447980 */ /* 0x000f62000c101d00 */
[----:B------:R-:W-:-:S02]  /*f5a0*/  LOP3.LUT R72, R0, R3, RZ, 0x3c, !PT ;  /* 0x0000000300487212 */ /* 0x000fc400078e3cff */
[----:B------:R-:W-:Y:S01]  /*f5b0*/  LOP3.LUT R64, R64, R65, RZ, 0x3c, !PT ;  /* 0x0000004140407212 */ /* 0x000fe200078e3cff */
[----:B------:R-:W-:Y:S01]  /*f5c0*/  IMAD.X R65, RZ, RZ, R15, P1 ;  /* 0x000000ffff417224 */ /* 0x000fe200008e060f */
[----:B------:R-:W-:Y:S01]  /*f5d0*/  SEL R3, RZ, 0xffffffff, P0 ;  /* 0xffffffffff037807 */ /* 0x000fe20000000000 */
[----:B------:R-:W1:Y:S01]  /*f5e0*/  @P2 LDC R81, c[0x0][0xbf0] ;  /* 0x0002fc00ff512b82 */ /* 0x000e620000000800 */
[----:B------:R-:W-:Y:S02]  /*f5f0*/  ISETP.GE.AND P1, PT, R19, UR14, PT ;  /* 0x0000000e13007c0c */ /* 0x000fe4000bf26270 */
[----:B------:R-:W-:Y:S01]  /*f600*/  LOP3.LUT R12, R13, 0x380, RZ, 0xc0, !PT ;  /* 0x000003800d0c7812 */ /* 0x000fe200078ec0ff */
[----:B------:R-:W-:Y:S01]  /*f610*/  IMAD.SHL.U32 R3, R3, 0x2, RZ ;  /* 0x0000000203037824 */ /* 0x000fe200078e00ff */
[----:B------:R-:W-:Y:S02]  /*f620*/  SEL R0, RZ, 0x1, P1 ;  /* 0x00000001ff007807 */ /* 0x000fe40000800000 */
[----:B------:R-:W-:-:S02]  /*f630*/  LOP3.LUT R24, R25, 0x380, RZ, 0xc0, !PT ;  /* 0x0000038019187812 */ /* 0x000fc400078ec0ff */
[----:B------:R-:W-:Y:S01]  /*f640*/  LOP3.LUT R28, R29, 0x380, RZ, 0xc0, !PT ;  /* 0x000003801d1c7812 */ /* 0x000fe200078ec0ff */
[----:B------:R-:W-:Y:S01]  /*f650*/  UIMAD.WIDE.U32 UR10, UR43, UR12, UR10 ;  /* 0x0000000c2b0a72a5 */ /* 0x000fe2000f8e000a */
[----:B------:R-:W-:Y:S01]  /*f660*/  LOP3.LUT R20, R3, 0x2, R0, 0xe2, !PT ;  /* 0x0000000203147812 */ /* 0x000fe200078ee200 */
[----:B------:R-:W-:Y:S01]  /*f670*/  VIADD R3, R19, 0xc0 ;  /* 0x000000c013037836 */ /* 0x000fe20000000000 */
[----:B------:R-:W-:Y:S01]  /*f680*/  SHF.R.U64 R12, R12, 0x3, RZ ;  /* 0x000000030c0c7819 */ /* 0x000fe200000012ff */
[----:B------:R-:W-:Y:S01]  /*f690*/  IMAD R0, R191, 0x20, R223 ;  /* 0x00000020bf007824 */ /* 0x000fe200078e02df */
[----:B------:R-:W-:Y:S01]  /*f6a0*/  SHF.R.U64 R24, R24, 0x3, RZ ;  /* 0x0000000318187819 */ /* 0x000fe200000012ff */
[----:B------:R-:W5:Y:S01]  /*f6b0*/  LD.E.128 R60, desc[UR54][R60.64] ;  /* 0x000000363c3c7980 */ /* 0x000f62000c101d00 */
[----:B------:R-:W-:Y:S01]  /*f6c0*/  ISETP.GE.AND P0, PT, R3, UR14, PT ;  /* 0x0000000e03007c0c */ /* 0x000fe2000bf06270 */
[----:B------:R-:W-:Y:S01]  /*f6d0*/  VIADD R80, R0, UR45 ;  /* 0x0000002d00507c36 */ /* 0x000fe20008000000 */
[----:B------:R-:W-:Y:S01]  /*f6e0*/  SHF.R.U64 R28, R28, 0x3, RZ ;  /* 0x000000031c1c7819 */ /* 0x000fe200000012ff */
[----:B------:R-:W5:Y:S01]  /*f6f0*/  LD.E.128 R64, desc[UR54][R64.64] ;  /* 0x0000003640407980 */ /* 0x000f62000c101d00 */
[----:B------:R-:W-:Y:S01]  /*f700*/  SEL R0, RZ, 0xffffffff, P0 ;  /* 0xffffffffff007807 */ /* 0x000fe20000000000 */
[----:B------:R-:W-:Y:S01]  /*f710*/  UIMAD UR11, UR43, UR13, UR11 ;  /* 0x0000000d2b0b72a4 */ /* 0x000fe2000f8e020b */
[----:B------:R-:W-:Y:S01]  /*f720*/  LOP3.LUT R12, R12, R13, RZ, 0x3c, !PT ;  /* 0x0000000d0c0c7212 */ /* 0x000fe200078e3cff */
[--C-:B------:R-:W-:Y:S01]  /*f730*/  IMAD.X R13, RZ, RZ, R15.reuse, P4 ;  /* 0x000000ffff0d7224 */ /* 0x100fe200020e060f */
[----:B------:R-:W-:Y:S01]  /*f740*/  LOP3.LUT R24, R24, R25, RZ, 0x3c, !PT ;  /* 0x0000001918187212 */ /* 0x000fe200078e3cff */
[--C-:B------:R-:W-:Y:S01]  /*f750*/  IMAD.X R25, RZ, RZ, R15.reuse, P5 ;  /* 0x000000ffff197224 */ /* 0x100fe200028e060f */
[----:B------:R-:W-:Y:S01]  /*f760*/  LOP3.LUT R28, R28, R29, RZ, 0x3c, !PT ;  /* 0x0000001d1c1c7212 */ /* 0x000fe200078e3cff */
[----:B------:R-:W-:Y:S01]  /*f770*/  IMAD.X R29, RZ, RZ, R15, P6 ;  /* 0x000000ffff1d7224 */ /* 0x000fe200030e060f */
[----:B------:R-:W-:Y:S01]  /*f780*/  ISETP.GE.AND P1, PT, R87, UR14, PT ;  /* 0x0000000e57007c0c */ /* 0x000fe2000bf26270 */
[----:B------:R-:W-:Y:S01]  /*f790*/  ULDC.64 UR12, c[0x0][0xaf0] ;  /* 0x0002bc00000c7ab9 */ /* 0x000fe20000000a00 */
[----:B------:R-:W-:Y:S01]  /*f7a0*/  IADD3 R49, P4, R14, 0x9000, RZ ;  /* 0x000090000e317810 */ /* 0x000fe20007f9e0ff */
[----:B------:R-:W-:Y:S01]  /*f7b0*/  IMAD.SHL.U32 R83, R0, 0x8, RZ ;  /* 0x0000000800537824 */ /* 0x000fe200078e00ff */
[----:B------:R-:W-:-:S02]  /*f7c0*/  IADD3 R53, P5, R14, 0xa000, RZ ;  /* 0x0000a0000e357810 */ /* 0x000fc40007fbe0ff */
[C---:B------:R-:W-:Y:S01]  /*f7d0*/  LOP3.LUT R5, R14.reuse, 0x380, RZ, 0xc0, !PT ;  /* 0x000003800e057812 */ /* 0x040fe200078ec0ff */
[----:B------:R-:W-:Y:S01]  /*f7e0*/  IMAD.MOV.U32 R77, RZ, RZ, R80 ;  /* 0x000000ffff4d7224 */ /* 0x000fe200078e0050 */
[----:B------:R-:W-:Y:S01]  /*f7f0*/  IADD3 R57, P6, R14, 0xb000, RZ ;  /* 0x0000b0000e397810 */ /* 0x000fe20007fde0ff */
[----:B------:R-:W-:Y:S01]  /*f800*/  UIMAD UR4, UR4, UR12, URZ ;  /* 0x0000000c040472a4 */ /* 0x000fe2000f8e023f */
[----:B------:R-:W-:Y:S01]  /*f810*/  SEL R21, RZ, 0xffffffff, P1 ;  /* 0xffffffffff157807 */ /* 0x000fe20000800000 */
[----:B0-----:R-:W-:Y:S01]  /*f820*/  @P2 IMAD.HI.U32 R0, R80, R79, RZ ;  /* 0x0000004f50002227 */ /* 0x001fe200078e00ff */
[----:B------:R-:W-:Y:S01]  /*f830*/  LOP3.LUT R48, R49, 0x380, RZ, 0xc0, !PT ;  /* 0x0000038031307812 */ /* 0x000fe200078ec0ff */
[----:B------:R-:W5:Y:S01]  /*f840*/  LD.E.128 R24, desc[UR54][R24.64] ;  /* 0x0000003618187980 */ /* 0x000f62000c101d00 */
[----:B------:R-:W-:Y:S02]  /*f850*/  LOP3.LUT R52, R53, 0x380, RZ, 0xc0, !PT ;  /* 0x0000038035347812 */ /* 0x000fe400078ec0ff */
[----:B------:R-:W-:Y:S01]  /*f860*/  LOP3.LUT R56, R57, 0x380, RZ, 0xc0, !PT ;  /* 0x0000038039387812 */ /* 0x000fe200078ec0ff */
[----:B------:R-:W-:Y:S01]  /*f870*/  UIMAD UR4, UR9, UR13, UR4 ;  /* 0x0000000d090472a4 */ /* 0x000fe2000f8e0204 */
[----:B------:R-:W-:Y:S01]  /*f880*/  IMAD.SHL.U32 R21, R21, 0x4, RZ ;  /* 0x0000000415157824 */ /* 0x000fe200078e00ff */
[----:B------:R-:W-:Y:S01]  /*f890*/  UIMAD.WIDE.U32 UR10, UR9, UR12, UR10 ;  /* 0x0000000c090a72a5 */ /* 0x000fe2000f8e000a */
[----:B-1----:R-:W-:Y:S01]  /*f8a0*/  @P2 SHF.R.U32.HI R77, RZ, R81, R0 ;  /* 0x00000051ff4d2219 */ /* 0x002fe20000011600 */
[----:B------:R-:W5:Y:S01]  /*f8b0*/  LD.E.128 R28, desc[UR54][R28.64] ;  /* 0x000000361c1c7980 */ /* 0x000f62000c101d00 */
[----:B------:R-:W-:-:S02]  /*f8c0*/  SHF.R.U64 R48, R48, 0x3, RZ ;  /* 0x0000000330307819 */ /* 0x000fc400000012ff */
[----:B------:R-:W-:Y:S01]  /*f8d0*/  SHF.R.U64 R52, R52, 0x3, RZ ;  /* 0x0000000334347819 */ /* 0x000fe200000012ff */
[----:B------:R-:W5:Y:S01]  /*f8e0*/  LD.E.128 R72, desc[UR54][R72.64] ;  /* 0x0000003648487980 */ /* 0x000f62000c101d00 */
[----:B------:R-:W-:Y:S02]  /*f8f0*/  SHF.R.U64 R56, R56, 0x3, RZ ;  /* 0x0000000338387819 */ /* 0x000fe400000012ff */
[----:B------:R-:W-:Y:S01]  /*f900*/  SHF.R.U64 R5, R5, 0x3, RZ ;  /* 0x0000000305057819 */ /* 0x000fe200000012ff */
[----:B------:R-:W-:Y:S01]  /*f910*/  UIADD3 UR4, UR11, UR4, URZ ;  /* 0x000000040b047290 */ /* 0x000fe2000fffe03f */
[----:B------:R-:W-:Y:S01]  /*f920*/  ISETP.GE.AND P0, PT, R89, UR14, PT ;  /* 0x0000000e59007c0c */ /* 0x000fe2000bf06270 */
[--C-:B------:R-:W-:Y:S01]  /*f930*/  IMAD.MOV R79, RZ, RZ, -R77.reuse ;  /* 0x000000ffff4f7224 */ /* 0x100fe200078e0a4d */
[----:B------:R-:W-:Y:S02]  /*f940*/  SHF.R.S32.HI R78, RZ, 0x1f, R77 ;  /* 0x0000001fff4e7819 */ /* 0x000fe4000001144d */
        /* <DEDUP_REMOVED lines=9> */
[----:B------:R-:W-:Y:S01]  /*f9e0*/  IMAD.U32 R20, RZ, RZ, UR10 ;  /* 0x0000000aff147e24 */ /* 0x000fe2000f8e00ff */
[----:B------:R-:W-:Y:S01]  /*f9f0*/  SEL R0, RZ, 0xffffffff, P0 ;  /* 0xffffffffff007807 */ /* 0x000fe20000000000 */
[----:B------:R-:W-:Y:S01]  /*fa00*/  IMAD.U32 R21, RZ, RZ, UR11 ;  /* 0x0000000bff157e24 */ /* 0x000fe2000f8e00ff */
[----:B------:R-:W-:Y:S01]  /*fa10*/  ULDC.64 UR10, c[0x0][0xae0] ;  /* 0x0002b800000a7ab9 */ /* 0x000fe20000000a00 */
[----:B------:R-:W-:Y:S01]  /*fa20*/  IMAD.U32 R21, RZ, RZ, UR4 ;  /* 0x00000004ff157e24 */ /* 0x000fe2000f8e00ff */
[----:B------:R-:W-:Y:S01]  /*fa30*/  ISETP.GE.AND P0, PT, R95, UR14, PT ;  /* 0x0000000e5f007c0c */ /* 0x000fe2000bf06270 */
[----:B------:R-:W-:-:S02]  /*fa40*/  IMAD R78, R78, UR10, RZ ;  /* 0x0000000a4e4e7c24 */ /* 0x000fc4000f8e02ff */
[----:B------:R-:W-:Y:S01]  /*fa50*/  IMAD R79, R82, R79, R80 ;  /* 0x0000004f524f7224 */ /* 0x000fe200078e0250 */
[----:B------:R-:W-:Y:S01]  /*fa60*/  LOP3.LUT R76, R83, 0x8, R76, 0xe2, !PT ;  /* 0x00000008534c7812 */ /* 0x000fe200078ee24c */
[----:B------:R-:W5:Y:S01]  /*fa70*/  LD.E.128 R4, desc[UR54][R4.64] ;  /* 0x0000003604047980 */ /* 0x000f62000c101d00 */
[----:B------:R-:W-:Y:S01]  /*fa80*/  IMAD.SHL.U32 R83, R0, 0x10, RZ ;  /* 0x0000001000537824 */ /* 0x000fe200078e00ff */
[----:B------:R-:W-:Y:S01]  /*fa90*/  SEL R0, RZ, 0xffffffff, P0 ;  /* 0xffffffffff007807 */ /* 0x000fe20000000000 */
[C---:B------:R-:W-:Y:S01]  /*faa0*/  IMAD R81, R77.reuse, UR11, R78 ;  /* 0x0000000b4d517c24 */ /* 0x040fe2000f8e024e */
[----:B------:R-:W5:Y:S01]  /*fab0*/  LD.E.128 R12, desc[UR54][R12.64] ;  /* 0x000000360c0c7980 */ /* 0x000f62000c101d00 */
[----:B------:R-:W-:Y:S01]  /*fac0*/  IMAD.WIDE.U32 R20, R77, UR10, R20 ;  /* 0x0000000a4d147c25 */ /* 0x000fe2000f8e0014 */
[----:B------:R-:W-:Y:S01]  /*fad0*/  SHF.R.S32.HI R77, RZ, 0x1f, R79 ;  /* 0x0000001fff4d7819 */ /* 0x000fe2000001144f */
[----:B------:R-:W-:Y:S01]  /*fae0*/  ULDC.64 UR10, c[0x0][0xad8] ;  /* 0x0002b600000a7ab9 */ /* 0x000fe20000000a00 */
[----:B------:R-:W5:Y:S01]  /*faf0*/  LD.E.128 R48, desc[UR54][R48.64] ;  /* 0x0000003630307980 */ /* 0x000f62000c101d00 */
[----:B------:R-:W-:-:S03]  /*fb00*/  VIADD R97, R19, 0x180 ;  /* 0x0000018013617836 */ /* 0x000fc60000000000 */
[----:B------:R-:W5:Y:S04]  /*fb10*/  LD.E.128 R52, desc[UR54][R52.64] ;  /* 0x0000003634347980 */ /* 0x000f68000c101d00 */
[----:B------:R-:W5:Y:S01]  /*fb20*/  LD.E.128 R56, desc[UR54][R56.64] ;  /* 0x0000003638387980 */ /* 0x000f62000c101d00 */
[----:B------:R-:W-:Y:S01]  /*fb30*/  @!PT LDS RZ, [RZ] ;  /* 0x00000000fffff984 */ /* 0x000fe20000000800 */
[----:B------:R-:W-:Y:S01]  /*fb40*/  @!PT LDS RZ, [RZ] ;  /* 0x00000000fffff984 */ /* 0x000fe20000000800 */
[----:B------:R-:W-:Y:S01]  /*fb50*/  @!PT LDS RZ, [RZ] ;  /* 0x00000000fffff984 */ /* 0x000fe20000000800 */
[----:B------:R-:W-:Y:S01]  /*fb60*/  @!PT LDS RZ, [RZ] ;  /* 0x00000000fffff984 */ /* 0x000fe20000000800 */
[----:B------:R0:W-:Y:S06]  /*fb70*/  MEMBAR.ALL.CTA ;  /* 0x0000000000007992 */ /* 0x0001ec0000008000 */
[----:B0-----:R-:W0:Y:S01]  /*fb80*/  FENCE.VIEW.ASYNC.S ;  /* 0x00000000000073c6 */ /* 0x001e220000000000 */
[----:B------:R-:W-:Y:S01]  /*fb90*/  LOP3.LUT R76, R83, 0x10, R76, 0xe2, !PT ;  /* 0x00000010534c7812 */ /* 0x000fe200078ee24c */
[----:B------:R-:W-:Y:S01]  /*fba0*/  IMAD.SHL.U32 R83, R0, 0x20, RZ ;  /* 0x0000002000537824 */ /* 0x000fe200078e00ff */
[----:B------:R-:W-:Y:S01]  /*fbb0*/  ISETP.GE.AND P0, PT, R97, UR14, PT ;  /* 0x0000000e61007c0c */ /* 0x000fe2000bf06270 */
[----:B------:R-:W-:-:S02]  /*fbc0*/  IMAD.IADD R21, R21, 0x1, R81 ;  /* 0x0000000115157824 */ /* 0x000fc400078e0251 */
[----:B------:R-:W-:Y:S02]  /*fbd0*/  IMAD R0, R77, UR10, RZ ;  /* 0x0000000a4d007c24 */ /* 0x000fe4000f8e02ff */
[----:B------:R-:W-:Y:S02]  /*fbe0*/  VIADD R92, R223, UR45 ;  /* 0x0000002ddf5c7c36 */ /* 0x000fe40008000000 */
[----:B------:R-:W-:Y:S02]  /*fbf0*/  IMAD R93, R82, UR8, RZ ;  /* 0x00000008525d7c24 */ /* 0x000fe4000f8e02ff */
[----:B------:R-:W-:Y:S01]  /*fc00*/  VIADD R99, R19, 0x1c0 ;  /* 0x000001c013637836 */ /* 0x000fe20000000000 */
[----:B------:R-:W-:Y:S01]  /*fc10*/  UIADD3 UR4, UR41, 0x28c20, URZ ;  /* 0x00028c2029047890 */ /* 0x000fe2000fffe03f */
[C---:B------:R-:W-:Y:S01]  /*fc20*/  IMAD R81, R79.reuse, UR11, R0 ;  /* 0x0000000b4f517c24 */ /* 0x040fe2000f8e0200 */
[----:B------:R-:W-:Y:S01]  /*fc30*/  SEL R77, RZ, 0x40, P0 ;  /* 0x00000040ff4d7807 */ /* 0x000fe20000000000 */
[----:B------:R-:W-:Y:S01]  /*fc40*/  IMAD.WIDE.U32 R20, R79, UR10, R20 ;  /* 0x0000000a4f147c25 */ /* 0x000fe2000f8e0014 */
[----:B------:R-:W-:Y:S01]  /*fc50*/  ISETP.GE.AND P0, PT, R92, R93, PT ;  /* 0x0000005d5c00720c */ /* 0x000fe20003f06270 */
[----:B------:R-:W-:Y:S01]  /*fc60*/  ULDC.64 UR10, c[0x0][0xa80] ;  /* 0x0002a000000a7ab9 */ /* 0x000fe20000000a00 */
[----:B------:R-:W-:Y:S01]  /*fc70*/  ISETP.GE.AND P1, PT, R99, UR14, PT ;  /* 0x0000000e63007c0c */ /* 0x000fe2000bf26270 */
[----:B------:R-:W-:Y:S01]  /*fc80*/  IMAD.IADD R79, R21, 0x1, R81 ;  /* 0x00000001154f7824 */ /* 0x000fe200078e0251 */
[----:B------:R-:W-:Y:S01]  /*fc90*/  LOP3.LUT R76, R83, 0x20, R76, 0xe2, !PT ;  /* 0x00000020534c7812 */ /* 0x000fe200078ee24c */
[----:B------:R-:W-:Y:S01]  /*fca0*/  UPRMT UR4, URZ, 0x654, UR4 ;  /* 0x000006543f047896 */ /* 0x000fe20008000004 */
[----:B------:R-:W-:-:S02]  /*fcb0*/  LEA R88, P2, R20, UR10, 0x1 ;  /* 0x0000000a14587c11 */ /* 0x000fc4000f8408ff */
[----:B------:R-:W-:Y:S02]  /*fcc0*/  SEL R21, RZ, 0x80, P1 ;  /* 0x00000080ff157807 */ /* 0x000fe40000800000 */
[----:B------:R-:W-:Y:S02]  /*fcd0*/  LOP3.LUT R0, R76, R77, RZ, 0xfc, !PT ;  /* 0x0000004d4c007212 */ /* 0x000fe400078efcff */
[----:B------:R-:W-:Y:S01]  /*fce0*/  LEA.HI.X R90, R20, UR11, R79, 0x1, P2 ;  /* 0x0000000b145a7c11 */ /* 0x000fe200090f0c4f */
[----:B------:R-:W-:Y:S01]  /*fcf0*/  BSSY B1, `(.L_x_5533) ;  /* 0x000002c000017945 */ /* 0x000fe20003800000 */
[----:B------:R-:W-:Y:S01]  /*fd00*/  LOP3.LUT R86, R0, R21, RZ, 0xfc, !PT ;  /* 0x0000001500567212 */ /* 0x000fe200078efcff */
[----:B0-----:R-:W-:Y:S01]  /*fd10*/  SYNCS.ARRIVE.TRANS64.RED.A1T0 RZ, [UR4], RZ ;  /* 0x000000ffffff79a7 */ /* 0x001fe20008100404 */
[----:B------:R0:W1:Y:S04]  /*fd20*/  SHFL.IDX PT, R20, R88, RZ, 0x181f ;  /* 0x00181fff58147589 */ /* 0x00006800000e0000 */
[----:B------:R0:W2:Y:S01]  /*fd30*/  SHFL.IDX PT, R21, R90, RZ, 0x181f ;  /* 0x00181fff5a157589 */ /* 0x0000a200000e0000 */
[----:B------:R-:W-:Y:S05]  /*fd40*/  @P0 BRA `(.L_x_5534) ;  /* 0x0000000000980947 */ /* 0x000fea0003800000 */
[----:B------:R-:W-:Y:S02]  /*fd50*/  ISETP.GE.AND P1, PT, R91, UR14, PT ;  /* 0x0000000e5b007c0c */ /* 0x000fe4000bf26270 */
[----:B------:R-:W-:Y:S02]  /*fd60*/  ISETP.GE.AND P0, PT, R19, UR14, PT ;  /* 0x0000000e13007c0c */ /* 0x000fe4000bf06270 */
[----:B------:R-:W-:Y:S02]  /*fd70*/  ISETP.GE.AND P4, PT, R87, UR14, PT ;  /* 0x0000000e57007c0c */ /* 0x000fe4000bf86270 */
[----:B------:R-:W-:Y:S02]  /*fd80*/  SHF.R.S32.HI R77, RZ, 0x1f, R91 ;  /* 0x0000001fff4d7819 */ /* 0x000fe4000001145b */
[----:B------:R-:W-:Y:S02]  /*fd90*/  ISETP.GE.AND P3, PT, R3, UR14, PT ;  /* 0x0000000e03007c0c */ /* 0x000fe4000bf66270 */
[----:B------:R-:W-:-:S02]  /*fda0*/  SHF.R.S32.HI R81, RZ, 0x1f, R87 ;  /* 0x0000001fff517819 */ /* 0x000fc40000011457 */
[----:B------:R-:W-:Y:S02]  /*fdb0*/  SHF.R.S32.HI R83, RZ, 0x1f, R3 ;  /* 0x0000001fff537819 */ /* 0x000fe40000011403 */
[-C--:B-1----:R-:W-:Y:S01]  /*fdc0*/  @!P1 LEA R76, P2, R91, R20.reuse, 0x1 ;  /* 0x000000145b4c9211 */ /* 0x082fe200078408ff */
[----:B--2---:R-:W-:Y:S01]  /*fdd0*/  @!P0 IMAD.WIDE R78, R19, 0x2, R20 ;  /* 0x00000002134e8825 */ /* 0x004fe200078e0214 */
[----:B------:R-:W-:Y:S02]  /*fde0*/  SHF.R.S32.HI R85, RZ, 0x1f, R89 ;  /* 0x0000001fff557819 */ /* 0x000fe40000011459 */
[----:B------:R-:W-:Y:S02]  /*fdf0*/  @!P1 LEA.HI.X R77, R91, R21, R77, 0x1, P2 ;  /* 0x000000155b4d9211 */ /* 0x000fe400010f0c4d */
[----:B------:R-:W-:Y:S01]  /*fe00*/  ISETP.GE.AND P2, PT, R89, UR14, PT ;  /* 0x0000000e59007c0c */ /* 0x000fe2000bf46270 */
[----:B-----5:R1:W-:Y:S01]  /*fe10*/  @!P0 ST.E.128 desc[UR54][R78.64], R4 ;  /* 0x000000044e008985 */ /* 0x0203e2000c101d36 */
[----:B------:R-:W-:-:S02]  /*fe20*/  @!P4 LEA R80, P5, R87, R20, 0x1 ;  /* 0x000000145750c211 */ /* 0x000fc400078a08ff */
[----:B------:R-:W-:Y:S01]  /*fe30*/  LOP3.LUT P0, RZ, R0, 0x40, RZ, 0xc0, !PT ;  /* 0x0000004000ff7812 */ /* 0x000fe2000780c0ff */
[----:B------:R2:W-:Y:S01]  /*fe40*/  @!P1 ST.E.128 desc[UR54][R76.64], R12 ;  /* 0x0000000c4c009985 */ /* 0x0005e2000c101d36 */
[----:B------:R-:W-:Y:S02]  /*fe50*/  ISETP.GE.AND P1, PT, R95, UR14, PT ;  /* 0x0000000e5f007c0c */ /* 0x000fe4000bf26270 */
[-C--:B------:R-:W-:Y:S02]  /*fe60*/  @!P3 LEA R82, P6, R3, R20.reuse, 0x1 ;  /* 0x000000140352b211 */ /* 0x080fe400078c08ff */
[-C--:B------:R-:W-:Y:S02]  /*fe70*/  @!P4 LEA.HI.X R81, R87, R21.reuse, R81, 0x1, P5 ;  /* 0x000000155751c211 */ /* 0x080fe400028f0c51 */
[----:B------:R-:W-:Y:S02]  /*fe80*/  @!P3 LEA.HI.X R83, R3, R21, R83, 0x1, P6 ;  /* 0x000000150353b211 */ /* 0x000fe400030f0c53 */
[----:B------:R-:W-:Y:S01]  /*fe90*/  @!P2 LEA R84, P5, R89, R20, 0x1 ;  /* 0x000000145954a211 */ /* 0x000fe200078a08ff */
[----:B------:R3:W-:Y:S01]  /*fea0*/  @!P4 ST.E.128 desc[UR54][R80.64], R28 ;  /* 0x0000001c5000c985 */ /* 0x0007e2000c101d36 */
[----:B------:R-:W-:-:S02]  /*feb0*/  LOP3.LUT P6, RZ, R86, 0x80, RZ, 0xc0, !PT ;  /* 0x0000008056ff7812 */ /* 0x000fc400078cc0ff */
[-C--:B------:R-:W-:Y:S01]  /*fec0*/  @!P2 LEA.HI.X R85, R89, R21.reuse, R85, 0x1, P5 ;  /* 0x000000155955a211 */ /* 0x080fe200028f0c55 */
[----:B------:R3:W-:Y:S01]  /*fed0*/  @!P3 ST.E.128 desc[UR54][R82.64], R36 ;  /* 0x000000245200b985 */ /* 0x0007e2000c101d36 */
[----:B-1----:R-:W-:Y:S02]  /*fee0*/  SHF.R.S32.HI R5, RZ, 0x1f, R95 ;  /* 0x0000001fff057819 */ /* 0x002fe4000001145f */
[CC--:B------:R-:W-:Y:S01]  /*fef0*/  @!P1 LEA R4, P5, R95.reuse, R20.reuse, 0x1 ;  /* 0x000000145f049211 */ /* 0x0c0fe200078a08ff */
[----:B------:R3:W-:Y:S01]  /*ff00*/  @!P2 ST.E.128 desc[UR54][R84.64], R44 ;  /* 0x0000002c5400a985 */ /* 0x0007e2000c101d36 */
[----:B------:R-:W-:Y:S02]  /*ff10*/  SHF.R.S32.HI R7, RZ, 0x1f, R97 ;  /* 0x0000001fff077819 */ /* 0x000fe40000011461 */
[----:B------:R-:W-:Y:S02]  /*ff20*/  @!P1 LEA.HI.X R5, R95, R21, R5, 0x1, P5 ;  /* 0x000000155f059211 */ /* 0x000fe400028f0c05 */
[----:B------:R-:W-:-:S02]  /*ff30*/  @P0 LEA R6, P5, R97, R20, 0x1 ;  /* 0x0000001461060211 */ /* 0x000fc400078a08ff */
[----:B--2---:R-:W-:Y:S01]  /*ff40*/  SHF.R.S32.HI R13, RZ, 0x1f, R99 ;  /* 0x0000001fff0d7819 */ /* 0x004fe20000011463 */
[----:B------:R3:W-:Y:S01]  /*ff50*/  @!P1 ST.E.128 desc[UR54][R4.64], R52 ;  /* 0x0000003404009985 */ /* 0x0007e2000c101d36 */
[----:B------:R-:W-:Y:S02]  /*ff60*/  @P0 LEA.HI.X R7, R97, R21, R7, 0x1, P5 ;  /* 0x0000001561070211 */ /* 0x000fe400028f0c07 */
[----:B------:R-:W-:-:S03]  /*ff70*/  @P6 LEA R12, P5, R99, R20, 0x1 ;  /* 0x00000014630c6211 */ /* 0x000fc600078a08ff */
[----:B------:R3:W-:Y:S01]  /*ff80*/  @P0 ST.E.128 desc[UR54][R6.64], R60 ;  /* 0x0000003c06000985 */ /* 0x0007e2000c101d36 */
[----:B------:R-:W-:-:S05]  /*ff90*/  @P6 LEA.HI.X R13, R99, R21, R13, 0x1, P5 ;  /* 0x00000015630d6211 */ /* 0x000fca00028f0c0d */
[----:B------:R3:W-:Y:S04]  /*ffa0*/  @P6 ST.E.128 desc[UR54][R12.64], R68 ;  /* 0x000000440c006985 */ /* 0x0007e8000c101d36 */
.L_x_5534:
[----:B------:R-:W-:Y:S05]  /*ffb0*/  BSYNC B1 ;  /* 0x0000000000017941 */ /* 0x000fea0003800000 */
.L_x_5533:
[----:B---3-5:R-:W-:Y:S01]  /*ffc0*/  VIADD R6, R92, 0x20 ;  /* 0x000000205c067836 */ /* 0x028fe20000000000 */
[----:B------:R3:W4:Y:S04]  /*ffd0*/  SHFL.IDX PT, R5, R90, 0x1, 0x181f ;  /* 0x00381f005a057f89 */ /* 0x00072800000e0000 */
[----:B------:R-:W-:Y:S01]  /*ffe0*/  ISETP.GE.AND P0, PT, R6, R93, PT ;  /* 0x0000005d0600720c */ /* 0x000fe20003f06270 */
[----:B------:R3:W0:-:S12]  /*fff0*/  SHFL.IDX PT, R4, R88, 0x1, 0x181f ;  /* 0x00381f0058047f89 */ /* 0x00061800000e0000 */
[----:B---3--:R-:W-:Y:S05]  /*10000*/  @P0 BRA `(.L_x_5535) ;  /* 0x0000002800100947 */ /* 0x008fea0003800000 */
[----:B------:R-:W-:Y:S02]  /*10010*/  ISETP.GE.AND P0, PT, R91, UR14, PT ;  /* 0x0000000e5b007c0c */ /* 0x000fe4000bf06270 */
[----:B------:R-:W-:Y:S02]  /*10020*/  ISETP.GE.AND P5, PT, R19, UR14, PT ;  /* 0x0000000e13007c0c */ /* 0x000fe4000bfa6270 */
[----:B------:R-:W-:Y:S02]  /*10030*/  ISETP.GE.AND P1, PT, R87, UR14, PT ;  /* 0x0000000e57007c0c */ /* 0x000fe4000bf26270 */
[----:B------:R-:W-:Y:S02]  /*10040*/  ISETP.GE.AND P2, PT, R3, UR14, PT ;  /* 0x0000000e03007c0c */ /* 0x000fe4000bf46270 */
[----:B------:R-:W-:Y:S02]  /*10050*/  SHF.R.S32.HI R7, RZ, 0x1f, R91 ;  /* 0x0000001fff077819 */ /* 0x000fe4000001145b */
[----:B------:R-:W-:-:S02]  /*10060*/  ISETP.GE.AND P3, PT, R89, UR14, PT ;  /* 0x0000000e59007c0c */ /* 0x000fc4000bf66270 */
[----:B------:R-:W-:Y:S02]  /*10070*/  SHF.R.S32.HI R15, RZ, 0x1f, R87 ;  /* 0x0000001fff0f7819 */ /* 0x000fe40000011457 */
[-C--:B0-----:R-:W-:Y:S01]  /*10080*/  @!P0 LEA R6, P4, R91, R4.reuse, 0x1 ;  /* 0x000000045b068211 */ /* 0x081fe200078808ff */
[----:B----4-:R-:W-:Y:S01]  /*10090*/  @!P5 IMAD.WIDE R12, R19, 0x2, R4 ;  /* 0x00000002130cd825 */ /* 0x010fe200078e0204 */
[----:B--2---:R-:W-:Y:S02]  /*100a0*/  SHF.R.S32.HI R21, RZ, 0x1f, R3 ;  /* 0x0000001fff157819 */ /* 0x004fe40000011403 */
[----:B------:R-:W-:Y:S02]  /*100b0*/  @!P0 LEA.HI.X R7, R91, R5, R7, 0x1, P4 ;  /* 0x000000055b078211 */ /* 0x000fe400020f0c07 */
[----:B------:R-:W-:Y:S01]  /*100c0*/  ISETP.GE.AND P4, PT, R95, UR14, PT ;  /* 0x0000000e5f007c0c */ /* 0x000fe2000bf86270 */
[----:B------:R0:W-:Y:S01]  /*100d0*/  @!P5 ST.E.128 desc[UR54][R12.64], R8 ;  /* 0x000000080c00d985 */ /* 0x0001e2000c101d36 */
[----:B------:R-:W-:-:S02]  /*100e0*/  @!P1 LEA R14, P6, R87, R4, 0x1 ;  /* 0x00000004570e9211 */ /* 0x000fc400078c08ff */
[-C--:B-1----:R-:W-:Y:S01]  /*100f0*/  @!P2 LEA R20, P5, R3, R4.reuse, 0x1 ;  /* 0x000000040314a211 */ /* 0x082fe200078a08ff */
[----:B------:R1:W-:Y:S01]  /*10100*/  @!P0 ST.E.128 desc[UR54][R6.64], R24 ;  /* 0x0000001806008985 */ /* 0x0003e2000c101d36 */
[-C--:B------:R-:W-:Y:S02]  /*10110*/  @!P1 LEA.HI.X R15, R87, R5.reuse, R15, 0x1, P6 ;  /* 0x00000005570f9211 */ /* 0x080fe400030f0c0f */
[----:B------:R-:W-:Y:S02]  /*10120*/  LOP3.LUT P6, RZ, R0, 0x40, RZ, 0xc0, !PT ;  /* 0x0000004000ff7812 */ /* 0x000fe400078cc0ff */
[----:B------:R-:W-:Y:S01]  /*10130*/  @!P2 LEA.HI.X R21, R3, R5, R21, 0x1, P5 ;  /* 0x000000050315a211 */ /* 0x000fe200028f0c15 */
[----:B------:R1:W-:Y:S01]  /*10140*/  @!P1 ST.E.128 desc[UR54][R14.64], R32 ;  /* 0x000000200e009985 */ /* 0x0003e2000c101d36 */
[----:B------:R-:W-:Y:S02]  /*10150*/  SHF.R.S32.HI R0, RZ, 0x1f, R89 ;  /* 0x0000001fff007819 */ /* 0x000fe40000011459 */
[----:B------:R-:W-:Y:S01]  /*10160*/  @!P3 LEA R28, P5, R89, R4, 0x1 ;  /* 0x00000004591cb211 */ /* 0x000fe200078a08ff */
[----:B------:R1:W-:Y:S01]  /*10170*/  @!P2 ST.E.128 desc[UR54][R20.64], R40 ;  /* 0x000000281400a985 */ /* 0x0003e2000c101d36 */
[----:B------:R-:W-:-:S02]  /*10180*/  LOP3.LUT P0, RZ, R86, 0x80, RZ, 0xc0, !PT ;  /* 0x0000008056ff7812 */ /* 0x000fc4000780c0ff */
[-C--:B------:R-:W-:Y:S02]  /*10190*/  @!P3 LEA.HI.X R29, R89, R5.reuse, R0, 0x1, P5 ;  /* 0x00000005591db211 */ /* 0x080fe400028f0c00 */
[----:B------:R-:W-:Y:S02]  /*101a0*/  SHF.R.S32.HI R0, RZ, 0x1f, R95 ;  /* 0x0000001fff007819 */ /* 0x000fe4000001145f */
[C---:B0-----:R-:W-:Y:S01]  /*101b0*/  @!P4 LEA R8, P5, R95.reuse, R4, 0x1 ;  /* 0x000000045f08c211 */ /* 0x041fe200078a08ff */
[----:B------:R1:W-:Y:S03]  /*101c0*/  @!P3 ST.E.128 desc[UR54][R28.64], R48 ;  /* 0x000000301c00b985 */ /* 0x0003e6000c101d36 */
[----:B------:R-:W-:Y:S02]  /*101d0*/  @!P4 LEA.HI.X R9, R95, R5, R0, 0x1, P5 ;  /* 0x000000055f09c211 */ /* 0x000fe400028f0c00 */
[----:B------:R-:W-:-:S02]  /*101e0*/  SHF.R.S32.HI R0, RZ, 0x1f, R97 ;  /* 0x0000001fff007819 */ /* 0x000fc40000011461 */
[C---:B------:R-:W-:Y:S01]  /*101f0*/  @P6 LEA R10, P5, R97.reuse, R4, 0x1 ;  /* 0x00000004610a6211 */ /* 0x040fe200078a08ff */
[----:B------:R1:W-:Y:S03]  /*10200*/  @!P4 ST.E.128 desc[UR54][R8.64], R56 ;  /* 0x000000380800c985 */ /* 0x0003e6000c101d36 */
[----:B------:R-:W-:-:S05]  /*10210*/  @P6 LEA.HI.X R11, R97, R5, R0, 0x1, P5 ;  /* 0x00000005610b6211 */ /* 0x000fca00028f0c00 */
[----:B------:R1:W-:Y:S01]  /*10220*/  @P6 ST.E.128 desc[UR54][R10.64], R64 ;  /* 0x000000400a006985 */ /* 0x0003e2000c101d36 */
[----:B------:R-:W-:Y:S05]  /*10230*/  @!P0 BRA `(.L_x_5535) ;  /* 0x0000002400848947 */ /* 0x000fea0003800000 */
[----:B------:R-:W-:Y:S02]  /*10240*/  LEA R4, P0, R99, R4, 0x1 ;  /* 0x0000000463047211 */ /* 0x000fe400078008ff */
[----:B------:R-:W-:-:S04]  /*10250*/  SHF.R.S32.HI R0, RZ, 0x1f, R99 ;  /* 0x0000001fff007819 */ /* 0x000fc80000011463 */
[----:B------:R-:W-:-:S05]  /*10260*/  LEA.HI.X R5, R99, R5, R0, 0x1, P0 ;  /* 0x0000000563057211 */ /* 0x000fca00000f0c00 */
[----:B------:R0:W-:Y:S01]  /*10270*/  ST.E.128 desc[UR54][R4.64], R72 ;  /* 0x0000004804007985 */ /* 0x0001e2000c101d36 */
[----:B------:R-:W-:Y:S05]  /*10280*/  BRA `(.L_x_5535) ;  /* 0x0000002400707947 */ /* 0x000fea0003800000 */
.L_x_5532:
[----:B------:R-:W-:Y:S01]  /*10290*/  ULDC.64 UR12, c[0x0][0xb08] ;  /* 0x0002c200000c7ab9 */ /* 0x000fe20000000a00 */
[----:B------:R-:W-:Y:S01]  /*102a0*/  ULDC UR14, c[0x0][0xbe8] ;  /* 0x0002fa00000e7ab9 */ /* 0x000fe20000000800 */
[----:B------:R-:W-:Y:S01]  /*102b0*/  UIMAD UR18, UR18, UR12, URZ ;  /* 0x0000000c121272a4 */ /* 0x000fe2000f8e023f */
[----:B0-----:R-:W-:Y:S01]  /*102c0*/  VIADD R6, R190, UR45 ;  /* 0x0000002dbe067c36 */ /* 0x001fe20008000000 */
[----:B------:R-:W-:Y:S01]  /*102d0*/  UIMAD.WIDE.U32 UR10, UR4, UR12, URZ ;  /* 0x0000000c040a72a5 */ /* 0x000fe2000f8e003f */
[----:B------:R-:W-:Y:S01]  /*102e0*/  BSSY B1, `(.L_x_5536) ;  /* 0x00000cf000017945 */ /* 0x000fe20003800000 */
[----:B------:R-:W-:Y:S01]  /*102f0*/  UIMAD UR18, UR4, UR13, UR18 ;  /* 0x0000000d041272a4 */ /* 0x000fe2000f8e0212 */
[----:B------:R-:W-:Y:S01]  /*10300*/  IMAD.MOV.U32 R3, RZ, RZ, R6 ;  /* 0x000000ffff037224 */ /* 0x000fe200078e0006 */
[----:B------:R-:W-:Y:S01]  /*10310*/  UISETP.NE.AND UP0, UPT, UR14, 0x1, UPT ;  /* 0x000000010e00788c */ /* 0x000fe2000bf05270 */
[----:B------:R-:W-:Y:S01]  /*10320*/  SHF.R.S32.HI R20, RZ, 0x1f, R197 ;  /* 0x0000001fff147819 */ /* 0x000fe200000114c5 */
        /* <DEDUP_REMOVED lines=21> */
[----:B------:R-:W-:Y:S01]  /*10480*/  @P0 IMAD.HI.U32 R0, R6, UR9, RZ ;  /* 0x0000000906000c27 */ /* 0x000fe2000f8e00ff */
[----:B------:R-:W-:Y:S01]  /*10490*/  ULDC.64 UR12, c[0x0][0xb48] ;  /* 0x0002d200000c7ab9 */ /* 0x000fe20000000a00 */
[----:B------:R-:W-:Y:S01]  /*104a0*/  @UP0 ULDC UR4, c[0x0][0xbf0] ;  /* 0x0002fc0000040ab9 */ /* 0x000fe20000000800 */
[----:B------:R-:W-:Y:S01]  /*104b0*/  UIMAD.WIDE.U32 UR10, UR42, UR12, UR10 ;  /* 0x0000000c2a0a72a5 */ /* 0x000fe2000f8e000a */
[----:B------:R-:W-:-:S02]  /*104c0*/  SHF.R.S32.HI R160, RZ, 0x1f, R206 ;  /* 0x0000001fffa07819 */ /* 0x000fc400000114ce */
[----:B------:R-:W-:Y:S01]  /*104d0*/  @P0 SHF.R.U32.HI R3, RZ, UR4, R0 ;  /* 0x00000004ff030c19 */ /* 0x000fe20008011600 */
[----:B------:R-:W-:Y:S01]  /*104e0*/  UIMAD UR42, UR42, UR13, UR11 ;  /* 0x0000000d2a2a72a4 */ /* 0x000fe2000f8e020b */
[----:B------:R-:W-:Y:S01]  /*104f0*/  SHF.R.S32.HI R161, RZ, 0x1f, R207 ;  /* 0x0000001fffa17819 */ /* 0x000fe200000114cf */
[----:B------:R-:W-:Y:S01]  /*10500*/  IMAD.U32 R5, RZ, RZ, UR11 ;  /* 0x0000000bff057e24 */ /* 0x000fe2000f8e00ff */
[--C-:B------:R-:W-:Y:S01]  /*10510*/  SHF.R.S32.HI R0, RZ, 0x1f, R3.reuse ;  /* 0x0000001fff007819 */ /* 0x100fe20000011403 */
[----:B------:R-:W-:Y:S01]  /*10520*/  IMAD.MOV R7, RZ, RZ, -R3 ;  /* 0x000000ffff077224 */ /* 0x000fe200078e0a03 */
[----:B------:R-:W-:Y:S01]  /*10530*/  ULDC.64 UR12, c[0x0][0xb30] ;  /* 0x0002cc00000c7ab9 */ /* 0x000fe20000000a00 */
[----:B------:R-:W-:Y:S01]  /*10540*/  IMAD.U32 R4, RZ, RZ, UR10 ;  /* 0x0000000aff047e24 */ /* 0x000fe2000f8e00ff */
[----:B------:R-:W-:Y:S01]  /*10550*/  ULDC.64 UR10, c[0x0][0xb28] ;  /* 0x0002ca00000a7ab9 */ /* 0x000fe20000000a00 */
[----:B------:R-:W-:Y:S01]  /*10560*/  IMAD R0, R0, UR12, RZ ;  /* 0x0000000c00007c24 */ /* 0x000fe2000f8e02ff */
[----:B------:R-:W-:Y:S01]  /*10570*/  UIADD3 UR4, UR41, 0x28c20, URZ ;  /* 0x00028c2029047890 */ /* 0x000fe2000fffe03f */
[----:B------:R-:W-:Y:S01]  /*10580*/  IMAD R7, R7, UR14, R6 ;  /* 0x0000000e07077c24 */ /* 0x000fe2000f8e0206 */
[----:B------:R-:W-:Y:S01]  /*10590*/  SHF.R.S32.HI R162, RZ, 0x1f, R208 ;  /* 0x0000001fffa27819 */ /* 0x000fe200000114d0 */
[----:B------:R-:W-:Y:S01]  /*105a0*/  IMAD R9, R3, UR13, R0 ;  /* 0x0000000d03097c24 */ /* 0x000fe2000f8e0200 */
[----:B------:R-:W-:Y:S01]  /*105b0*/  UPRMT UR4, URZ, 0x654, UR4 ;  /* 0x000006543f047896 */ /* 0x000fe20008000004 */
[----:B------:R-:W-:Y:S01]  /*105c0*/  IMAD.U32 R5, RZ, RZ, UR42 ;  /* 0x0000002aff057e24 */ /* 0x000fe2000f8e00ff */
[----:B------:R-:W-:-:S02]  /*105d0*/  SHF.R.S32.HI R0, RZ, 0x1f, R7 ;  /* 0x0000001fff007819 */ /* 0x000fc40000011407 */
[----:B------:R-:W-:Y:S01]  /*105e0*/  SHF.R.S32.HI R163, RZ, 0x1f, R209 ;  /* 0x0000001fffa37819 */ /* 0x000fe200000114d1 */
[----:B------:R-:W-:Y:S01]  /*105f0*/  IMAD.WIDE.U32 R4, R3, UR12, R4 ;  /* 0x0000000c03047c25 */ /* 0x000fe2000f8e0004 */
[----:B------:R-:W-:Y:S02]  /*10600*/  SHF.R.S32.HI R164, RZ, 0x1f, R210 ;  /* 0x0000001fffa47819 */ /* 0x000fe400000114d2 */
[----:B------:R-:W-:Y:S01]  /*10610*/  SHF.R.S32.HI R165, RZ, 0x1f, R211 ;  /* 0x0000001fffa57819 */ /* 0x000fe200000114d3 */
[----:B------:R-:W-:Y:S01]  /*10620*/  IMAD R0, R0, UR10, RZ ;  /* 0x0000000a00007c24 */ /* 0x000fe2000f8e02ff */
[----:B------:R-:W-:Y:S01]  /*10630*/  SYNCS.ARRIVE.TRANS64.RED.A1T0 RZ, [UR4], RZ ;  /* 0x000000ffffff79a7 */ /* 0x000fe20008100404 */
[----:B------:R-:W-:Y:S01]  /*10640*/  IMAD.IADD R5, R5, 0x1, R9 ;  /* 0x0000000105057824 */ /* 0x000fe200078e0209 */
[----:B------:R-:W-:Y:S01]  /*10650*/  SHF.R.S32.HI R166, RZ, 0x1f, R212 ;  /* 0x0000001fffa67819 */ /* 0x000fe200000114d4 */
[----:B------:R-:W-:Y:S01]  /*10660*/  IMAD R3, R7, UR11, R0 ;  /* 0x0000000b07037c24 */ /* 0x000fe2000f8e0200 */
[----:B------:R-:W-:Y:S01]  /*10670*/  SHF.R.S32.HI R167, RZ, 0x1f, R213 ;  /* 0x0000001fffa77819 */ /* 0x000fe200000114d5 */
[----:B------:R-:W-:Y:S01]  /*10680*/  VIADD R0, R17, UR45 ;  /* 0x0000002d11007c36 */ /* 0x000fe20008000000 */
[----:B------:R-:W-:Y:S01]  /*10690*/  SHF.R.S32.HI R168, RZ, 0x1f, R214 ;  /* 0x0000001fffa87819 */ /* 0x000fe200000114d6 */
[----:B------:R-:W-:Y:S01]  /*106a0*/  IMAD.WIDE.U32 R4, R7, UR10, R4 ;  /* 0x0000000a07047c25 */ /* 0x000fe2000f8e0004 */
[----:B------:R-:W-:Y:S01]  /*106b0*/  ULDC.64 UR10, c[0x0][0xb00] ;  /* 0x0002c000000a7ab9 */ /* 0x000fe20000000a00 */
[----:B------:R-:W-:-:S02]  /*106c0*/  SHF.R.S32.HI R169, RZ, 0x1f, R215 ;  /* 0x0000001fffa97819 */ /* 0x000fc400000114d7 */
[----:B------:R-:W-:Y:S01]  /*106d0*/  ISETP.GE.AND P0, PT, R0, UR8, PT ;  /* 0x0000000800007c0c */ /* 0x000fe2000bf06270 */
[----:B------:R-:W-:Y:S01]  /*106e0*/  IMAD.IADD R5, R5, 0x1, R3 ;  /* 0x0000000105057824 */ /* 0x000fe200078e0203 */
[C---:B------:R-:W-:Y:S02]  /*106f0*/  LEA R3, P1, R4.reuse, UR10, 0x2 ;  /* 0x0000000a04037c11 */ /* 0x040fe4000f8210ff */
[----:B------:R-:W-:Y:S02]  /*10700*/  SHF.R.S32.HI R170, RZ, 0x1f, R216 ;  /* 0x0000001fffaa7819 */ /* 0x000fe400000114d8 */
[----:B------:R-:W-:Y:S01]  /*10710*/  LEA.HI.X R10, R4, UR11, R5, 0x2, P1 ;  /* 0x0000000b040a7c11 */ /* 0x000fe200088f1405 */
[----:B------:R0:W1:Y:S01]  /*10720*/  SHFL.IDX PT, R12, R3, RZ, 0x1c1f ;  /* 0x001c1fff030c7589 */ /* 0x00006200000e0000 */
[----:B------:R-:W-:Y:S02]  /*10730*/  SHF.R.S32.HI R171, RZ, 0x1f, R217 ;  /* 0x0000001fffab7819 */ /* 0x000fe400000114d9 */
[----:B------:R-:W-:Y:S01]  /*10740*/  SHF.R.S32.HI R172, RZ, 0x1f, R218 ;  /* 0x0000001fffac7819 */ /* 0x000fe200000114da */
[----:B------:R0:W2:Y:S01]  /*10750*/  SHFL.IDX PT, R11, R10, RZ, 0x1c1f ;  /* 0x001c1fff0a0b7589 */ /* 0x0000a200000e0000 */
[----:B------:R-:W-:-:S02]  /*10760*/  SHF.R.S32.HI R173, RZ, 0x1f, R219 ;  /* 0x0000001fffad7819 */ /* 0x000fc400000114db */
[----:B------:R-:W-:Y:S02]  /*10770*/  SHF.R.S32.HI R14, RZ, 0x1f, R220 ;  /* 0x0000001fff0e7819 */ /* 0x000fe400000114dc */
[----:B------:R-:W-:Y:S02]  /*10780*/  SHF.R.S32.HI R15, RZ, 0x1f, R221 ;  /* 0x0000001fff0f7819 */ /* 0x000fe400000114dd */
[----:B------:R-:W-:Y:S02]  /*10790*/  SHF.R.S32.HI R174, RZ, 0x1f, R222 ;  /* 0x0000001fffae7819 */ /* 0x000fe400000114de */
[----:B------:R-:W-:Y:S01]  /*107a0*/  SHF.R.S32.HI R175, RZ, 0x1f, R18 ;  /* 0x0000001fffaf7819 */ /* 0x000fe20000011412 */
[----:B0-----:R-:W-:Y:S06]  /*107b0*/  @P0 BRA `(.L_x_5537) ;  /* 0x0000000800040947 */ /* 0x001fec0003800000 */
[----:B------:R-:W-:Y:S02]  /*107c0*/  ULDC UR4, c[0x0][0xac8] ;  /* 0x0002b20000047ab9 */ /* 0x000fe40000000800 */
[----:B------:R-:W-:Y:S02]  /*107d0*/  ISETP.GE.AND P0, PT, R18, UR4, PT ;  /* 0x0000000412007c0c */ /* 0x000fe4000bf06270 */
[----:B------:R-:W-:Y:S02]  /*107e0*/  ISETP.GE.AND P3, PT, R222, UR4, PT ;  /* 0x00000004de007c0c */ /* 0x000fe4000bf66270 */
[----:B------:R-:W-:-:S09]  /*107f0*/  ISETP.GE.AND P2, PT, R221, UR4, PT ;  /* 0x00000004dd007c0c */ /* 0x000fd2000bf46270 */
[----:B-1----:R-:W-:-:S04]  /*10800*/  @!P0 LEA R4, P1, R18, R12, 0x2 ;  /* 0x0000000c12048211 */ /* 0x002fc800078210ff */
[----:B--2---:R-:W-:Y:S02]  /*10810*/  @!P0 LEA.HI.X R5, R18, R11, R175, 0x2, P1 ;  /* 0x0000000b12058211 */ /* 0x004fe400008f14af */
[----:B------:R-:W-:-:S03]  /*10820*/  ISETP.GE.AND P1, PT, R220, UR4, PT ;  /* 0x00000004dc007c0c */ /* 0x000fc6000bf26270 */
[----:B------:R0:W-:Y:S01]  /*10830*/  @!P0 ST.E.64 desc[UR54][R4.64], R24 ;  /* 0x0000001804008985 */ /* 0x0001e2000c101b36 */
[----:B------:R-:W-:-:S09]  /*10840*/  ISETP.GE.AND P0, PT, R219, UR4, PT ;  /* 0x00000004db007c0c */ /* 0x000fd2000bf06270 */
[-C--:B------:R-:W-:Y:S02]  /*10850*/  @!P1 LEA R6, P5, R220, R12.reuse, 0x2 ;  /* 0x0000000cdc069211 */ /* 0x080fe400078a10ff */
[----:B0-----:R-:W-:Y:S02]  /*10860*/  @!P3 LEA R4, P4, R222, R12, 0x2 ;  /* 0x0000000cde04b211 */ /* 0x001fe400078810ff */
[-C--:B------:R-:W-:Y:S02]  /*10870*/  @!P1 LEA.HI.X R7, R220, R11.reuse, R14, 0x2, P5 ;  /* 0x0000000bdc079211 */ /* 0x080fe400028f140e */
[----:B------:R-:W-:Y:S02]  /*10880*/  @!P3 LEA.HI.X R5, R222, R11, R174, 0x2, P4 ;  /* 0x0000000bde05b211 */ /* 0x000fe400020f14ae */
[----:B------:R-:W-:Y:S02]  /*10890*/  ISETP.GE.AND P4, PT, R217, UR4, PT ;  /* 0x00000004d9007c0c */ /* 0x000fe4000bf86270 */
[----:B------:R-:W-:Y:S01]  /*108a0*/  ISETP.GE.AND P5, PT, R216, UR4, PT ;  /* 0x00000004d8007c0c */ /* 0x000fe2000bfa6270 */
[----:B------:R0:W-:Y:S01]  /*108b0*/  @!P3 ST.E.64 desc[UR54][R4.64], R28 ;  /* 0x0000001c0400b985 */ /* 0x0001e2000c101b36 */
        /* <DEDUP_REMOVED lines=10> */
[----:B-1----:R-:W-:Y:S02]  /*10960*/  @!P4 LEA R6, P2, R217, R12, 0x2 ;  /* 0x0000000cd906c211 */ /* 0x002fe400078410ff */
[----:B------:R-:W-:-:S02]  /*10970*/  @!P3 LEA.HI.X R5, R218, R11, R172, 0x2, P1 ;  /* 0x0000000bda05b211 */ /* 0x000fc400008f14ac */
[----:B------:R-:W-:Y:S02]  /*10980*/  ISETP.GE.AND P1, PT, R214, UR4, PT ;  /* 0x00000004d6007c0c */ /* 0x000fe4000bf26270 */
[-C--:B------:R-:W-:Y:S01]  /*10990*/  @!P4 LEA.HI.X R7, R217, R11.reuse, R171, 0x2, P2 ;  /* 0x0000000bd907c211 */ /* 0x080fe200010f14ab */
[----:B------:R0:W-:Y:S01]  /*109a0*/  @!P3 ST.E.64 desc[UR54][R4.64], R44 ;  /* 0x0000002c0400b985 */ /* 0x0001e2000c101b36 */
[----:B------:R-:W-:Y:S02]  /*109b0*/  ISETP.GE.AND P2, PT, R213, UR4, PT ;  /* 0x00000004d5007c0c */ /* 0x000fe4000bf46270 */
[----:B--2---:R-:W-:Y:S01]  /*109c0*/  @!P5 LEA R8, P6, R216, R12, 0x2 ;  /* 0x0000000cd808d211 */ /* 0x004fe200078c10ff */
[----:B------:R1:W-:Y:S01]  /*109d0*/  @!P4 ST.E.64 desc[UR54][R6.64], R48 ;  /* 0x000000300600c985 */ /* 0x0003e2000c101b36 */
[----:B------:R-:W-:Y:S02]  /*109e0*/  ISETP.GE.AND P3, PT, R212, UR4, PT ;  /* 0x00000004d4007c0c */ /* 0x000fe4000bf66270 */
[----:B------:R-:W-:-:S02]  /*109f0*/  @!P5 LEA.HI.X R9, R216, R11, R170, 0x2, P6 ;  /* 0x0000000bd809d211 */ /* 0x000fc400030f14aa */
        /* <DEDUP_REMOVED lines=11> */
[----:B------:R-:W-:Y:S02]  /*10ab0*/  @!P2 LEA.HI.X R9, R213, R11, R167, 0x2, P6 ;  /* 0x0000000bd509a211 */ /* 0x000fe400030f14a7 */
        /* <DEDUP_REMOVED lines=8> */
[----:B--2---:R-:W-:-:S03]  /*10b40*/  @!P5 LEA R8, P6, R210, R12, 0x2 ;  /* 0x0000000cd208d211 */ /* 0x004fc600078c10ff */
[----:B------:R1:W-:Y:S01]  /*10b50*/  @!P4 ST.E.64 desc[UR54][R6.64], R72 ;  /* 0x000000480600c985 */ /* 0x0003e2000c101b36 */
[----:B------:R-:W-:-:S05]  /*10b60*/  @!P5 LEA.HI.X R9, R210, R11, R164, 0x2, P6 ;  /* 0x0000000bd209d211 */ /* 0x000fca00030f14a4 */
[----:B------:R2:W-:Y:S01]  /*10b70*/  @!P5 ST.E.64 desc[UR54][R8.64], R76 ;  /* 0x0000004c0800d985 */ /* 0x0005e2000c101b36 */
[----:B------:R-:W-:Y:S02]  /*10b80*/  ISETP.GE.AND P5, PT, R206, UR4, PT ;  /* 0x00000004ce007c0c */ /* 0x000fe4000bfa6270 */
        /* <DEDUP_REMOVED lines=17> */
[----:B------:R-:W-:Y:S02]  /*10ca0*/  ISETP.GE.AND P5, PT, R200, UR4, PT ;  /* 0x00000004c8007c0c */ /* 0x000fe4000bfa6270 */
[-C--:B------:R-:W-:Y:S02]  /*10cb0*/  @!P4 LEA.HI.X R7, R205, R11.reuse, R159, 0x2, P0 ;  /* 0x0000000bcd07c211 */ /* 0x080fe400000f149f */
[----:B------:R-:W-:Y:S02]  /*10cc0*/  ISETP.GE.AND P0, PT, R201, UR4, PT ;  /* 0x00000004c9007c0c */ /* 0x000fe4000bf06270 */
[C---:B--2---:R-:W-:Y:S01]  /*10cd0*/  @!P3 LEA R8, P6, R204.reuse, R12, 0x2 ;  /* 0x0000000ccc08b211 */ /* 0x044fe200078c10ff */
        /* <DEDUP_REMOVED lines=18> */
[C---:B0-----:R-:W-:Y:S01]  /*10e00*/  @!P4 LEA R6, P2, R199.reuse, R12, 0x2 ;  /* 0x0000000cc706c211 */ /* 0x041fe200078410ff */
[----:B------:R0:W-:Y:S03]  /*10e10*/  @!P5 ST.E.64 desc[UR54][R4.64], R116 ;  /* 0x000000740400d985 */ /* 0x0001e6000c101b36 */
[----:B------:R-:W-:-:S02]  /*10e20*/  @!P4 LEA.HI.X R7, R199, R11, R153, 0x2, P2 ;  /* 0x0000000bc707c211 */ /* 0x000fc400010f1499 */
[----:B------:R-:W-:Y:S02]  /*10e30*/  ISETP.GE.AND P2, PT, R193, UR4, PT ;  /* 0x00000004c1007c0c */ /* 0x000fe4000bf46270 */
[CC--:B-1----:R-:W-:Y:S01]  /*10e40*/  @!P3 LEA R8, P6, R198.reuse, R12.reuse, 0x2 ;  /* 0x0000000cc608b211 */ /* 0x0c2fe200078c10ff */
        /* <DEDUP_REMOVED lines=10> */
[----:B------:R-:W-:-:S03]  /*10ef0*/  @!P1 LEA.HI.X R7, R196, R11, R229, 0x2, P6 ;  /* 0x0000000bc4079211 */ /* 0x000fc600030f14e5 */
[CC--:B0-----:R-:W-:Y:S02]  /*10f00*/  @!P3 LEA R8, P6, R194.reuse, R12.reuse, 0x2 ;  /* 0x0000000cc208b211 */ /* 0x0c1fe400078c10ff */
[----:B------:R0:W-:Y:S02]  /*10f10*/  @!P1 ST.E.64 desc[UR54][R6.64], R132 ;  /* 0x0000008406009985 */ /* 0x0001e4000c101b36 */
[----:B------:R-:W-:Y:S02]  /*10f20*/  @!P3 LEA.HI.X R9, R194, R11, R227, 0x2, P6 ;  /* 0x0000000bc209b211 */ /* 0x000fe400030f14e3 */
[----:B-1----:R-:W-:-:S04]  /*10f30*/  @!P4 LEA R4, P0, R195, R12, 0x2 ;  /* 0x0000000cc304c211 */ /* 0x002fc800078010ff */
[----:B------:R-:W-:Y:S02]  /*10f40*/  @!P4 LEA.HI.X R5, R195, R11, R228, 0x2, P0 ;  /* 0x0000000bc305c211 */ /* 0x000fe400000f14e4 */
[----:B0-----:R-:W-:-:S03]  /*10f50*/  @!P2 LEA R6, P1, R193, R12, 0x2 ;  /* 0x0000000cc106a211 */ /* 0x001fc600078210ff */
[----:B------:R0:W-:Y:S01]  /*10f60*/  @!P4 ST.E.64 desc[UR54][R4.64], R136 ;  /* 0x000000880400c985 */ /* 0x0001e2000c101b36 */
[C---:B------:R-:W-:Y:S02]  /*10f70*/  @!P5 LEA R12, P0, R192.reuse, R12, 0x2 ;  /* 0x0000000cc00cd211 */ /* 0x040fe400078010ff */
[-C--:B------:R-:W-:Y:S01]  /*10f80*/  @!P2 LEA.HI.X R7, R193, R11.reuse, R226, 0x2, P1 ;  /* 0x0000000bc107a211 */ /* 0x080fe200008f14e2 */
[----:B------:R0:W-:Y:S01]  /*10f90*/  @!P3 ST.E.64 desc[UR54][R8.64], R140 ;  /* 0x0000008c0800b985 */ /* 0x0001e2000c101b36 */
[----:B------:R-:W-:-:S03]  /*10fa0*/  @!P5 LEA.HI.X R13, R192, R11, R225, 0x2, P0 ;  /* 0x0000000bc00dd211 */ /* 0x000fc600000f14e1 */
[----:B------:R0:W-:Y:S04]  /*10fb0*/  @!P2 ST.E.64 desc[UR54][R6.64], R144 ;  /* 0x000000900600a985 */ /* 0x0001e8000c101b36 */
[----:B------:R0:W-:Y:S02]  /*10fc0*/  @!P5 ST.E.64 desc[UR54][R12.64], R148 ;  /* 0x000000940c00d985 */ /* 0x0001e4000c101b36 */
.L_x_5537:
[----:B------:R-:W-:Y:S05]  /*10fd0*/  BSYNC B1 ;  /* 0x0000000000017941 */ /* 0x000fea0003800000 */
.L_x_5536:
[----:B------:R-:W-:Y:S01]  /*10fe0*/  VIADD R0, R0, 0x8 ;  /* 0x0000000800007836 */ /* 0x000fe20000000000 */
[----:B------:R4:W3:Y:S04]  /*10ff0*/  SHFL.IDX PT, R21, R10, 0x1, 0x1c1f ;  /* 0x003c1f000a157f89 */ /* 0x0008e800000e0000 */
[----:B------:R-:W-:Y:S01]  /*11000*/  ISETP.GE.AND P0, PT, R0, UR8, PT ;  /* 0x0000000800007c0c */ /* 0x000fe2000bf06270 */
[----:B------:R-:W0:-:S12]  /*11010*/  SHFL.IDX PT, R3, R3, 0x1, 0x1c1f ;  /* 0x003c1f0003037f89 */ /* 0x000e1800000e0000 */
[----:B----4-:R-:W-:Y:S05]  /*11020*/  @P0 BRA `(.L_x_5535) ;  /* 0x0000001800080947 */ /* 0x010fea0003800000 */
[----:B------:R-:W-:Y:S02]  /*11030*/  ULDC UR4, c[0x0][0xac8] ;  /* 0x0002b20000047ab9 */ /* 0x000fe40000000800 */
[----:B------:R-:W-:Y:S02]  /*11040*/  ISETP.GE.AND P4, PT, R18, UR4, PT ;  /* 0x0000000412007c0c */ /* 0x000fe4000bf86270 */
[----:B------:R-:W-:Y:S02]  /*11050*/  ISETP.GE.AND P2, PT, R222, UR4, PT ;  /* 0x00000004de007c0c */ /* 0x000fe4000bf46270 */
[----:B------:R-:W-:Y:S02]  /*11060*/  ISETP.GE.AND P1, PT, R221, UR4, PT ;  /* 0x00000004dd007c0c */ /* 0x000fe4000bf26270 */
[----:B------:R-:W-:-:S07]  /*11070*/  ISETP.GE.AND P0, PT, R220, UR4, PT ;  /* 0x00000004dc007c0c */ /* 0x000fce000bf06270 */
[-C--:B0-----:R-:W-:Y:S02]  /*11080*/  @!P4 LEA R4, P3, R18, R3.reuse, 0x2 ;  /* 0x000000031204c211 */ /* 0x081fe400078610ff */
[----:B------:R-:W-:Y:S02]  /*11090*/  @!P2 LEA R6, P6, R222, R3, 0x2 ;  /* 0x00000003de06a211 */ /* 0x000fe400078c10ff */
[----:B---3--:R-:W-:Y:S02]  /*110a0*/  @!P4 LEA.HI.X R5, R18, R21, R175, 0x2, P3 ;  /* 0x000000151205c211 */ /* 0x008fe400018f14af */
[----:B------:R-:W-:Y:S02]  /*110b0*/  ISETP.GE.AND P3, PT, R219, UR4, PT ;  /* 0x00000004db007c0c */ /* 0x000fe4000bf66270 */
[----:B------:R-:W-:Y:S01]  /*110c0*/  @!P1 LEA R8, P5, R221, R3, 0x2 ;  /* 0x00000003dd089211 */ /* 0x000fe200078a10ff */
[----:B------:R0:W-:Y:S01]  /*110d0*/  @!P4 ST.E.64 desc[UR54][R4.64], R26 ;  /* 0x0000001a0400c985 */ /* 0x0001e2000c101b36 */
[----:B------:R-:W-:-:S02]  /*110e0*/  ISETP.GE.AND P4, PT, R218, UR4, PT ;  /* 0x00000004da007c0c */ /* 0x000fc4000bf86270 */
[----:B------:R-:W-:Y:S02]  /*110f0*/  @!P2 LEA.HI.X R7, R222, R21, R174, 0x2, P6 ;  /* 0x00000015de07a211 */ /* 0x000fe400030f14ae */
[C---:B------:R-:W-:Y:S02]  /*11100*/  @!P0 LEA R10, P6, R220.reuse, R3, 0x2 ;  /* 0x00000003dc0a8211 */ /* 0x040fe400078c10ff */
        /* <DEDUP_REMOVED lines=8> */
[C---:B-1----:R-:W-:Y:S02]  /*11190*/  @!P4 LEA R12, P2, R218.reuse, R3, 0x2 ;  /* 0x00000003da0cc211 */ /* 0x042fe400078410ff */
[-C--:B------:R-:W-:Y:S02]  /*111a0*/  @!P3 LEA.HI.X R5, R219, R21.reuse, R173, 0x2, P1 ;  /* 0x00000015db05b211 */ /* 0x080fe400008f14ad */
[----:B------:R-:W-:Y:S02]  /*111b0*/  ISETP.GE.AND P1, PT, R215, UR4, PT ;  /* 0x00000004d7007c0c */ /* 0x000fe4000bf26270 */
[----:B------:R-:W-:Y:S01]  /*111c0*/  @!P4 LEA.HI.X R13, R218, R21, R172, 0x2, P2 ;  /* 0x00000015da0dc211 */ /* 0x000fe200010f14ac */
[----:B------:R1:W-:Y:S01]  /*111d0*/  @!P3 ST.E.64 desc[UR54][R4.64], R42 ;  /* 0x0000002a0400b985 */ /* 0x0003e2000c101b36 */
[----:B------:R-:W-:-:S02]  /*111e0*/  ISETP.GE.AND P2, PT, R214, UR4, PT ;  /* 0x00000004d6007c0c */ /* 0x000fc4000bf46270 */
[----:B------:R-:W-:Y:S01]  /*111f0*/  @!P5 LEA R14, P6, R217, R3, 0x2 ;  /* 0x00000003d90ed211 */ /* 0x000fe200078c10ff */
[----:B------:R4:W-:Y:S01]  /*11200*/  @!P4 ST.E.64 desc[UR54][R12.64], R46 ;  /* 0x0000002e0c00c985 */ /* 0x0009e2000c101b36 */
[----:B------:R-:W-:Y:S02]  /*11210*/  ISETP.GE.AND P3, PT, R213, UR4, PT ;  /* 0x00000004d5007c0c */ /* 0x000fe4000bf66270 */
[----:B------:R-:W-:Y:S02]  /*11220*/  @!P5 LEA.HI.X R15, R217, R21, R171, 0x2, P6 ;  /* 0x00000015d90fd211 */ /* 0x000fe400030f14ab */
[-C--:B---3--:R-:W-:Y:S02]  /*11230*/  @!P0 LEA R6, P6, R216, R3.reuse, 0x2 ;  /* 0x00000003d8068211 */ /* 0x088fe400078c10ff */
[----:B------:R-:W-:Y:S01]  /*11240*/  ISETP.GE.AND P4, PT, R212, UR4, PT ;  /* 0x00000004d4007c0c */ /* 0x000fe2000bf86270 */
[----:B------:R3:W-:Y:S01]  /*11250*/  @!P5 ST.E.64 desc[UR54][R14.64], R50 ;  /* 0x000000320e00d985 */ /* 0x0007e2000c101b36 */
[----:B--2---:R-:W-:-:S02]  /*11260*/  @!P1 LEA R8, P5, R215, R3, 0x2 ;  /* 0x00000003d7089211 */ /* 0x004fc400078a10ff */
[----:B------:R-:W-:Y:S02]  /*11270*/  @!P0 LEA.HI.X R7, R216, R21, R170, 0x2, P6 ;  /* 0x00000015d8078211 */ /* 0x000fe400030f14aa */
[C---:B0-----:R-:W-:Y:S02]  /*11280*/  @!P2 LEA R10, P6, R214.reuse, R3, 0x2 ;  /* 0x00000003d60aa211 */ /* 0x041fe400078c10ff */
[-C--:B------:R-:W-:Y:S01]  /*11290*/  @!P1 LEA.HI.X R9, R215, R21.reuse, R169, 0x2, P5 ;  /* 0x00000015d7099211 */ /* 0x080fe200028f14a9 */
[----:B------:R0:W-:Y:S01]  /*112a0*/  @!P0 ST.E.64 desc[UR54][R6.64], R54 ;  /* 0x0000003606008985 */ /* 0x0001e2000c101b36 */
[----:B------:R-:W-:Y:S02]  /*112b0*/  ISETP.GE.AND P5, PT, R211, UR4, PT ;  /* 0x00000004d3007c0c */ /* 0x000fe4000bfa6270 */
[----:B------:R-:W-:Y:S01]  /*112c0*/  @!P2 LEA.HI.X R11, R214, R21, R168, 0x2, P6 ;  /* 0x00000015d60ba211 */ /* 0x000fe200030f14a8 */
[----:B------:R2:W-:Y:S01]  /*112d0*/  @!P1 ST.E.64 desc[UR54][R8.64], R58 ;  /* 0x0000003a08009985 */ /* 0x0005e2000c101b36 */
[----:B------:R-:W-:-:S02]  /*112e0*/  ISETP.GE.AND P0, PT, R210, UR4, PT ;  /* 0x00000004d2007c0c */ /* 0x000fc4000bf06270 */
[-C--:B-1----:R-:W-:Y:S01]  /*112f0*/  @!P3 LEA R4, P6, R213, R3.reuse, 0x2 ;  /* 0x00000003d504b211 */ /* 0x082fe200078c10ff */
[----:B------:R1:W-:Y:S01]  /*11300*/  @!P2 ST.E.64 desc[UR54][R10.64], R62 ;  /* 0x0000003e0a00a985 */ /* 0x0003e2000c101b36 */
[C---:B----4-:R-:W-:Y:S02]  /*11310*/  @!P4 LEA R12, P2, R212.reuse, R3, 0x2 ;  /* 0x00000003d40cc211 */ /* 0x050fe400078410ff */
[----:B------:R-:W-:Y:S02]  /*11320*/  ISETP.GE.AND P1, PT, R209, UR4, PT ;  /* 0x00000004d1007c0c */ /* 0x000fe4000bf26270 */
[-C--:B------:R-:W-:Y:S02]  /*11330*/  @!P3 LEA.HI.X R5, R213, R21.reuse, R167, 0x2, P6 ;  /* 0x00000015d505b211 */ /* 0x080fe400030f14a7 */
[----:B------:R-:W-:Y:S02]  /*11340*/  @!P4 LEA.HI.X R13, R212, R21, R166, 0x2, P2 ;  /* 0x00000015d40dc211 */ /* 0x000fe400010f14a6 */
[----:B------:R-:W-:Y:S01]  /*11350*/  ISETP.GE.AND P2, PT, R208, UR4, PT ;  /* 0x00000004d0007c0c */ /* 0x000fe2000bf46270 */
[----:B------:R-:W-:Y:S01]  /*11360*/  @!P3 ST.E.64 desc[UR54][R4.64], R66 ;  /* 0x000000420400b985 */ /* 0x000fe2000c101b36 */
[----:B---3--:R-:W-:-:S03]  /*11370*/  @!P5 LEA R14, P6, R211, R3, 0x2 ;  /* 0x00000003d30ed211 */ /* 0x008fc600078c10ff */
[----:B------:R3:W-:Y:S01]  /*11380*/  @!P4 ST.E.64 desc[UR54][R12.64], R70 ;  /* 0x000000460c00c985 */ /* 0x0007e2000c101b36 */
[----:B------:R-:W-:Y:S02]  /*11390*/  @!P5 LEA.HI.X R15, R211, R21, R165, 0x2, P6 ;  /* 0x00000015d30fd211 */ /* 0x000fe400030f14a5 */
[CC--:B0-----:R-:W-:Y:S02]  /*113a0*/  @!P0 LEA R6, P4, R210.reuse, R3.reuse, 0x2 ;  /* 0x00000003d2068211 */ /* 0x0c1fe400078810ff */
[----:B--2---:R-:W-:Y:S01]  /*113b0*/  @!P1 LEA R8, P3, R209, R3, 0x2 ;  /* 0x00000003d1089211 */ /* 0x004fe200078610ff */
[----:B------:R0:W-:Y:S01]  /*113c0*/  @!P5 ST.E.64 desc[UR54][R14.64], R74 ;  /* 0x0000004a0e00d985 */ /* 0x0001e2000c101b36 */
[----:B------:R-:W-:Y:S02]  /*113d0*/  @!P0 LEA.HI.X R7, R210, R21, R164, 0x2, P4 ;  /* 0x00000015d2078211 */ /* 0x000fe400020f14a4 */
[----:B------:R-:W-:Y:S02]  /*113e0*/  ISETP.GE.AND P4, PT, R206, UR4, PT ;  /* 0x00000004ce007c0c */ /* 0x000fe4000bf86270 */
[----:B------:R-:W-:Y:S01]  /*113f0*/  ISETP.GE.AND P5, PT, R207, UR4, PT ;  /* 0x00000004cf007c0c */ /* 0x000fe2000bfa6270 */
[----:B------:R2:W-:Y:S01]  /*11400*/  @!P0 ST.E.64 desc[UR54][R6.64], R78 ;  /* 0x0000004e06008985 */ /* 0x0005e2000c101b36 */
[----:B-1----:R-:W-:-:S02]  /*11410*/  @!P2 LEA R10, P6, R208, R3, 0x2 ;  /* 0x00000003d00aa211 */ /* 0x002fc400078c10ff */
[-C--:B------:R-:W-:Y:S02]  /*11420*/  @!P1 LEA.HI.X R9, R209, R21.reuse, R163, 0x2, P3 ;  /* 0x00000015d1099211 */ /* 0x080fe400018f14a3 */
[----:B------:R-:W-:Y:S02]  /*11430*/  ISETP.GE.AND P3, PT, R205, UR4, PT ;  /* 0x00000004cd007c0c */ /* 0x000fe4000bf66270 */
[----:B------:R-:W-:Y:S01]  /*11440*/  @!P2 LEA.HI.X R11, R208, R21, R162, 0x2, P6 ;  /* 0x00000015d00ba211 */ /* 0x000fe200030f14a2 */
[----:B------:R1:W-:Y:S01]  /*11450*/  @!P1 ST.E.64 desc[UR54][R8.64], R82 ;  /* 0x0000005208009985 */ /* 0x0003e2000c101b36 */
[----:B------:R-:W-:Y:S02]  /*11460*/  ISETP.GE.AND P1, PT, R203, UR4, PT ;  /* 0x00000004cb007c0c */ /* 0x000fe4000bf26270 */
[----:B---3--:R-:W-:Y:S01]  /*11470*/  @!P4 LEA R12, P0, R206, R3, 0x2 ;  /* 0x00000003ce0cc211 */ /* 0x008fe200078010ff */
[----:B------:R3:W-:Y:S01]  /*11480*/  @!P2 ST.E.64 desc[UR54][R10.64], R86 ;  /* 0x000000560a00a985 */ /* 0x0007e2000c101b36 */
[----:B------:R-:W-:-:S02]  /*11490*/  ISETP.GE.AND P2, PT, R204, UR4, PT ;  /* 0x00000004cc007c0c */ /* 0x000fc4000bf46270 */
[C---:B------:R-:W-:Y:S02]  /*114a0*/  @!P5 LEA R4, P6, R207.reuse, R3, 0x2 ;  /* 0x00000003cf04d211 */ /* 0x040fe400078c10ff */
[-C--:B------:R-:W-:Y:S02]  /*114b0*/  @!P4 LEA.HI.X R13, R206, R21.reuse, R160, 0x2, P0 ;  /* 0x00000015ce0dc211 */ /* 0x080fe400000f14a0 */
[----:B------:R-:W-:Y:S02]  /*114c0*/  @!P5 LEA.HI.X R5, R207, R21, R161, 0x2, P6 ;  /* 0x00000015cf05d211 */ /* 0x000fe400030f14a1 */
[----:B------:R-:W-:Y:S02]  /*114d0*/  ISETP.GE.AND P0, PT, R202, UR4, PT ;  /* 0x00000004ca007c0c */ /* 0x000fe4000bf06270 */
[----:B0-----:R-:W-:Y:S01]  /*114e0*/  @!P3 LEA R14, P6, R205, R3, 0x2 ;  /* 0x00000003cd0eb211 */ /* 0x001fe200078c10ff */
[----:B------:R0:W-:Y:S01]  /*114f0*/  @!P5 ST.E.64 desc[UR54][R4.64], R90 ;  /* 0x0000005a0400d985 */ /* 0x0001e2000c101b36 */
[----:B------:R-:W-:-:S02]  /*11500*/  ISETP.GE.AND P5, PT, R201, UR4, PT ;  /* 0x00000004c9007c0c */ /* 0x000fc4000bfa6270 */
[----:B------:R-:W-:Y:S01]  /*11510*/  @!P3 LEA.HI.X R15, R205, R21, R159, 0x2, P6 ;  /* 0x00000015cd0fb211 */ /* 0x000fe200030f149f */
[----:B------:R4:W-:Y:S01]  /*11520*/  @!P4 ST.E.64 desc[UR54][R12.64], R94 ;  /* 0x0000005e0c00c985 */ /* 0x0009e2000c101b36 */
[-C--:B--2---:R-:W-:Y:S02]  /*11530*/  @!P2 LEA R6, P6, R204, R3.reuse, 0x2 ;  /* 0x00000003cc06a211 */ /* 0x084fe400078c10ff */
[----:B------:R-:W-:Y:S01]  /*11540*/  ISETP.GE.AND P4, PT, R200, UR4, PT ;  /* 0x00000004c8007c0c */ /* 0x000fe2000bf86270 */
[----:B------:R2:W-:Y:S01]  /*11550*/  @!P3 ST.E.64 desc[UR54][R14.64], R98 ;  /* 0x000000620e00b985 */ /* 0x0005e2000c101b36 */
[----:B-1----:R-:W-:Y:S02]  /*11560*/  @!P1 LEA R8, P3, R203, R3, 0x2 ;  /* 0x00000003cb089211 */ /* 0x002fe400078610ff */
[----:B------:R-:W-:Y:S02]  /*11570*/  @!P2 LEA.HI.X R7, R204, R21, R158, 0x2, P6 ;  /* 0x00000015cc07a211 */ /* 0x000fe400030f149e */
[----:B---3--:R-:W-:-:S02]  /*11580*/  @!P0 LEA R10, P6, R202, R3, 0x2 ;  /* 0x00000003ca0a8211 */ /* 0x008fc400078c10ff */
        /* <DEDUP_REMOVED lines=9> */
[----:B------:R-:W-:Y:S02]  /*11620*/  @!P5 LEA.HI.X R5, R201, R21, R155, 0x2, P1 ;  /* 0x00000015c905d211 */ /* 0x000fe400008f149b */
        /* <DEDUP_REMOVED lines=8> */
[C---:B-1----:R-:W-:Y:S01]  /*116b0*/  @!P0 LEA R6, P5, R198.reuse, R3, 0x2 ;  /* 0x00000003c6068211 */ /* 0x042fe200078a10ff */
[----:B------:R1:W-:Y:S01]  /*116c0*/  @!P3 ST.E.64 desc[UR54][R14.64], R122 ;  /* 0x0000007a0e00b985 */ /* 0x0003e2000c101b36 */
[----:B------:R-:W-:Y:S02]  /*116d0*/  ISETP.GE.AND P3, PT, R195, UR4, PT ;  /* 0x00000004c3007c0c */ /* 0x000fe4000bf66270 */
[----:B------:R-:W-:Y:S02]  /*116e0*/  @!P0 LEA.HI.X R7, R198, R21, R152, 0x2, P5 ;  /* 0x00000015c6078211 */ /* 0x000fe400028f1498 */
[----:B------:R-:W-:Y:S02]  /*116f0*/  ISETP.GE.AND P5, PT, R193, UR4, PT ;  /* 0x00000004c1007c0c */ /* 0x000fe4000bfa6270 */
[-C--:B---3--:R-:W-:Y:S01]  /*11700*/  @!P1 LEA R8, P6, R197, R3.reuse, 0x2 ;  /* 0x00000003c5089211 */ /* 0x088fe200078c10ff */
[----:B------:R4:W-:Y:S02]  /*11710*/  @!P0 ST.E.64 desc[UR54][R6.64], R126 ;  /* 0x0000007e06008985 */ /* 0x0009e4000c101b36 */
[----:B0-----:R-:W-:-:S02]  /*11720*/  @!P4 LEA R4, P0, R196, R3, 0x2 ;  /* 0x00000003c404c211 */ /* 0x001fc400078010ff */
[----:B------:R-:W-:Y:S02]  /*11730*/  @!P1 LEA.HI.X R9, R197, R21, R20, 0x2, P6 ;  /* 0x00000015c5099211 */ /* 0x000fe400030f1414 */
[----:B------:R-:W-:Y:S02]  /*11740*/  @!P3 LEA R10, P6, R195, R3, 0x2 ;  /* 0x00000003c30ab211 */ /* 0x000fe400078c10ff */
[----:B------:R-:W-:Y:S01]  /*11750*/  @!P4 LEA.HI.X R5, R196, R21, R229, 0x2, P0 ;  /* 0x00000015c405c211 */ /* 0x000fe200000f14e5 */
        /* <DEDUP_REMOVED lines=12> */
[----:B----4-:R-:W-:-:S04]  /*11820*/  LEA R4, P0, R192, R3, 0x2 ;  /* 0x00000003c0047211 */ /* 0x010fc800078010ff */
[----:B------:R-:W-:-:S05]  /*11830*/  LEA.HI.X R5, R192, R21, R225, 0x2, P0 ;  /* 0x00000015c0057211 */ /* 0x000fca00000f14e1 */
[----:B------:R0:W-:Y:S01]  /*11840*/  ST.E.64 desc[UR54][R4.64], R150 ;  /* 0x0000009604007985 */ /* 0x0001e2000c101b36 */
[----:B------:R-:W-:Y:S05]  /*11850*/  BRA `(.L_x_5535) ;  /* 0x0000000c00fc7947 */ /* 0x000fea0003800000 */
.L_x_5529:
        /* <DEDUP_REMOVED lines=9> */
[----:B------:R-:W-:Y:S01]  /*118f0*/  UISETP.NE.U32.AND UP1, UPT, UR10, URZ, UPT ;  /* 0x0000003f0a00728c */ /* 0x000fe2000bf25070 */
[----:B------:R-:W-:Y:S02]  /*11900*/  ULDC UR4, c[0x0][0xa88] ;  /* 0x0002a20000047ab9 */ /* 0x000fe40000000800 */
[----:B------:R-:W2:Y:S01]  /*11910*/  @P1 LDG.E R9, desc[UR54][R4.64] ;  /* 0x0000003604091981 */ /* 0x000ea2000c1e1900 */
[----:B------:R-:W-:Y:S01]  /*11920*/  UISETP.NE.AND.EX UP1, UPT, UR11, URZ, UPT, UP1 ;  /* 0x0000003f0b00728c */ /* 0x000fe2000bf25310 */
[----:B------:R-:W-:-:S05]  /*11930*/  IMAD.U32 R0, RZ, RZ, UR4 ;  /* 0x00000004ff007e24 */ /* 0x000fca000f8e00ff */
[----:B------:R-:W-:-:S05]  /*11940*/  PLOP3.LUT P2, PT, PT, PT, UP1, 0x80, 0x0 ;  /* 0x000000000000781c */ /* 0x000fca0003f4f018 */
[----:B------:R-:W-:Y:S02]  /*11950*/  @UP1 ULDC.64 UR10, c[0x0][0xc08] ;  /* 0x00030200000a1ab9 */ /* 0x000fe40000000a00 */
[----:B------:R-:W-:-:S06]  /*11960*/  @UP1 UIMAD.WIDE UR10, UR44, 0x4, UR10 ;  /* 0x000000042c0a18a5 */ /* 0x000fcc000f8e020a */
[----:B------:R-:W-:Y:S02]  /*11970*/  IMAD.U32 R6, RZ, RZ, UR10 ;  /* 0x0000000aff067e24 */ /* 0x000fe4000f8e00ff */
[----:B------:R-:W-:-:S05]  /*11980*/  IMAD.U32 R7, RZ, RZ, UR11 ;  /* 0x0000000bff077e24 */ /* 0x000fca000f8e00ff */
[----:B------:R0:W5:Y:S01]  /*11990*/  @P2 LDG.E R0, desc[UR54][R6.64] ;  /* 0x0000003606002981 */ /* 0x000162000c1e1900 */
[----:B------:R-:W-:Y:S01]  /*119a0*/  UISETP.NE.AND UP1, UPT, UR9, URZ, UPT ;  /* 0x0000003f0900728c */ /* 0x000fe2000bf25270 */
[----:B------:R-:W-:Y:S01]  /*119b0*/  UMOV UR4, URZ ;  /* 0x0000003f00047c82 */ /* 0x000fe20008000000 */
[----:B------:R-:W1:Y:S09]  /*119c0*/  S2R R8, SR_TID.X ;  /* 0x0000000000087919 */ /* 0x000e720000002100 */
[----:B------:R-:W-:Y:S01]  /*119d0*/  @!UP1 ULDC UR9, c[0x0][0xad4] ;  /* 0x0002b50000099ab9 */ /* 0x000fe20000000800 */
[----:B-1----:R-:W-:-:S05]  /*119e0*/  VIADD R3, R8, 0xffffff80 ;  /* 0xffffff8008037836 */ /* 0x002fca0000000000 */
[----:B------:R-:W-:Y:S02]  /*119f0*/  ISETP.GT.AND P0, PT, R3, 0x3f, PT ;  /* 0x0000003f0300780c */ /* 0x000fe40003f04270 */
[----:B--2---:R-:W-:Y:S01]  /*11a00*/  @P1 R2UR UR4, R9 ;  /* 0x00000000090412ca */ /* 0x004fe200000e0000 */
[----:B0-----:R-:W-:-:S14]  /*11a10*/  @P2 BRA `(.L_x_5538) ;  /* 0x0000000000102947 */ /* 0x001fdc0003800000 */
[----:B------:R-:W-:Y:S05]  /*11a20*/  @!P1 BRA `(.L_x_5538) ;  /* 0x00000000000c9947 */ /* 0x000fea0003800000 */
[----:B------:R-:W2:Y:S04]  /*11a30*/  LDG.E R3, desc[UR54][R4.64] ;  /* 0x0000003604037981 */ /* 0x000ea8000c1e1900 */
[----:B-----5:R-:W2:Y:S02]  /*11a40*/  LDG.E R0, desc[UR54][R4.64+0x4] ;  /* 0x0000043604007981 */ /* 0x020ea4000c1e1900 */
[----:B--2---:R-:W-:-:S07]  /*11a50*/  IMAD.IADD R0, R0, 0x1, -R3 ;  /* 0x0000000100007824 */ /* 0x004fce00078e0a03 */
.L_x_5538:
[----:B------:R-:W-:Y:S01]  /*11a60*/  USHF.R.S32.HI UR16, URZ, 0x1f, UR44 ;  /* 0x0000001f3f107899 */ /* 0x000fe2000801142c */
[----:B------:R-:W-:Y:S01]  /*11a70*/  BSSY B1, `(.L_x_5539) ;  /* 0x000003a000017945 */ /* 0x000fe20003800000 */
[----:B------:R-:W-:Y:S02]  /*11a80*/  USHF.R.S32.HI UR24, URZ, 0x1f, UR4 ;  /* 0x0000001f3f187899 */ /* 0x000fe40008011404 */
[----:B------:R-:W-:Y:S02]  /*11a90*/  USEL UR8, UR44, URZ, !UP0 ;  /* 0x0000003f2c087287 */ /* 0x000fe4000c000000 */
[----:B------:R-:W-:Y:S01]  /*11aa0*/  USEL UR16, UR16, URZ, !UP0 ;  /* 0x0000003f10107287 */ /* 0x000fe2000c000000 */
[----:B------:R-:W-:Y:S11]  /*11ab0*/  @P0 BRA `(.L_x_5540) ;  /* 0x0000000000d40947 */ /* 0x000ff60003800000 */
[----:B------:R-:W0:Y:S01]  /*11ac0*/  LDC R9, c[0x0][0xbe8] ;  /* 0x0002fa00ff097b82 */ /* 0x000e220000000800 */
[----:B------:R-:W-:-:S05]  /*11ad0*/  IMAD.U32 R5, RZ, RZ, UR45 ;  /* 0x0000002dff057e24 */ /* 0x000fca000f8e00ff */
[----:B------:R-:W-:Y:S01]  /*11ae0*/  IADD3 R6, R5, -0x80, R8 ;  /* 0xffffff8005067810 */ /* 0x000fe20007ffe008 */
[----:B0----5:R-:W-:-:S05]  /*11af0*/  IMAD R3, R0, R9, RZ ;  /* 0x0000000900037224 */ /* 0x021fca00078e02ff */
[----:B------:R-:W-:-:S13]  /*11b00*/  ISETP.GE.AND P0, PT, R6, R3, PT ;  /* 0x000000030600720c */ /* 0x000fda0003f06270 */
[----:B------:R-:W-:Y:S05]  /*11b10*/  @P0 BRA `(.L_x_5540) ;  /* 0x0000000000bc0947 */ /* 0x000fea0003800000 */
[----:B------:R-:W-:Y:S01]  /*11b20*/  ISETP.NE.AND P0, PT, R9, 0x1, PT ;  /* 0x000000010900780c */ /* 0x000fe20003f05270 */
[----:B------:R-:W-:Y:S01]  /*11b30*/  UISETP.GT.AND UP0, UPT, UR9, 0x1, UPT ;  /* 0x000000010900788c */ /* 0x000fe2000bf04270 */
[----:B------:R-:W-:Y:S01]  /*11b40*/  UMOV UR20, 0x9b8 ;  /* 0x000009b800147882 */ /* 0x000fe20000000000 */
[----:B------:R-:W-:Y:S02]  /*11b50*/  ULOP3.LUT UR17, UR42, 0xff, URZ, 0xc0, !UPT ;  /* 0x000000ff2a117892 */ /* 0x000fe4000f8ec03f */
[----:B------:R-:W-:Y:S02]  /*11b60*/  USEL UR20, UR20, 0x978, UP0 ;  /* 0x0000097814147887 */ /* 0x000fe40008000000 */
[----:B------:R-:W-:-:S06]  /*11b70*/  USEL UR17, UR17, URZ, UP0 ;  /* 0x0000003f11117287 */ /* 0x000fcc0008000000 */
[----:B------:R-:W0:Y:S04]  /*11b80*/  @P0 LDC R3, c[0x0][0xbec] ;  /* 0x0002fb00ff030b82 */ /* 0x000e280000000800 */
[----:B------:R-:W-:Y:S01]  /*11b90*/  ULDC.64 UR10, c[0x0][UR20+0x218] ;  /* 0x00008600140a7abb */ /* 0x000fe20008000a00 */
[----:B------:R-:W-:Y:S01]  /*11ba0*/  ULDC.64 UR14, c[0x0][UR20+0x220] ;  /* 0x00008800140e7abb */ /* 0x000fe20008000a00 */
[----:B------:R-:W-:Y:S02]  /*11bb0*/  ULDC.64 UR18, c[0x0][UR20+0x228] ;  /* 0x00008a0014127abb */ /* 0x000fe40008000a00 */
[----:B------:R-:W1:Y:S01]  /*11bc0*/  @P0 LDC R5, c[0x0][0xbf0] ;  /* 0x0002fc00ff050b82 */ /* 0x000e620000000800 */
[----:B------:R-:W-:Y:S02]  /*11bd0*/  UIMAD.WIDE.U32 UR12, UR10, UR43, URZ ;  /* 0x0000002b0a0c72a5 */ /* 0x000fe4000f8e003f */
[----:B------:R-:W-:-:S02]  /*11be0*/  UIMAD UR21, UR11, UR43, URZ ;  /* 0x0000002b0b1572a4 */ /* 0x000fc4000f8e023f */
[----:B------:R-:W-:Y:S02]  /*11bf0*/  UIMAD UR15, UR15, UR8, URZ ;  /* 0x000000080f0f72a4 */ /* 0x000fe4000f8e023f */
[----:B------:R-:W-:Y:S02]  /*11c00*/  UIMAD.WIDE.U32 UR22, UR18, UR17, URZ ;  /* 0x00000011121672a5 */ /* 0x000fe4000f8e003f */
[----:B------:R-:W-:Y:S02]  /*11c10*/  UIMAD.WIDE.U32 UR10, UR14, UR8, URZ ;  /* 0x000000080e0a72a5 */ /* 0x000fe4000f8e003f */
[----:B------:R-:W-:Y:S02]  /*11c20*/  UIMAD UR17, UR19, UR17, URZ ;  /* 0x00000011131172a4 */ /* 0x000fe4000f8e023f */
[----:B------:R-:W-:Y:S02]  /*11c30*/  UIMAD UR15, UR14, UR16, UR15 ;  /* 0x000000100e0f72a4 */ /* 0x000fe4000f8e020f */
[----:B------:R-:W-:Y:S01]  /*11c40*/  UIADD3 UR12, UP1, UP2, UR10, UR12, UR4 ;  /* 0x0000000c0a0c7290 */ /* 0x000fe2000fa3e004 */
[----:B0-----:R-:W-:Y:S01]  /*11c50*/  @P0 IMAD.HI.U32 R4, R6, R3, RZ ;  /* 0x0000000306040227 */ /* 0x001fe200078e00ff */
[----:B------:R-:W-:-:S02]  /*11c60*/  UIADD3 UR17, UR23, UR17, URZ ;  /* 0x0000001117117290 */ /* 0x000fc4000fffe03f */
[----:B------:R-:W-:Y:S01]  /*11c70*/  UIADD3 UR21, UR13, UR21, URZ ;  /* 0x000000150d157290 */ /* 0x000fe2000fffe03f */
[----:B------:R-:W-:Y:S01]  /*11c80*/  IMAD.MOV.U32 R3, RZ, RZ, R6 ;  /* 0x000000ffff037224 */ /* 0x000fe200078e0006 */
[----:B------:R-:W-:Y:S02]  /*11c90*/  UIADD3 UR15, UR11, UR15, URZ ;  /* 0x0000000f0b0f7290 */ /* 0x000fe4000fffe03f */
[----:B------:R-:W-:Y:S01]  /*11ca0*/  IMAD.U32 R8, RZ, RZ, UR17 ;  /* 0x00000011ff087e24 */ /* 0x000fe2000f8e00ff */
[----:B-1----:R-:W-:Y:S01]  /*11cb0*/  @P0 SHF.R.U32.HI R3, RZ, R5, R4 ;  /* 0x00000005ff030219 */ /* 0x002fe20000011604 */
[----:B------:R-:W-:Y:S01]  /*11cc0*/  IMAD.U32 R4, RZ, RZ, UR22 ;  /* 0x00000016ff047e24 */ /* 0x000fe2000f8e00ff */
[----:B------:R-:W-:Y:S01]  /*11cd0*/  ULDC.64 UR10, c[0x0][UR20+0x210] ;  /* 0x00008400140a7abb */ /* 0x000fe20008000a00 */
        /* <DEDUP_REMOVED lines=19> */
.L_x_5540:
[----:B------:R-:W-:Y:S05]  /*11e10*/  BSYNC B1 ;  /* 0x0000000000017941 */ /* 0x000fea0003800000 */
.L_x_5539:
[----:B------:R-:W-:-:S06]  /*11e20*/  UISETP.GT.AND UP0, UPT, UR9, 0x1, UPT ;  /* 0x000000010900788c */ /* 0x000fcc000bf04270 */
[----:B------:R-:W-:-:S13]  /*11e30*/  PLOP3.LUT P0, PT, PT, PT, UP0, 0x80, 0x0 ;  /* 0x000000000000781c */ /* 0x000fda0003f0f008 */
[----:B------:R-:W-:Y:S05]  /*11e40*/  @P0 BRA `(.L_x_5535) ;  /* 0x0000000800800947 */ /* 0x000fea0003800000 */
[----:B------:R-:W1:Y:S01]  /*11e50*/  LDC R11, c[0x0][0xbe8] ;  /* 0x0002fa00ff0b7b82 */ /* 0x000e620000000800 */
[C---:B------:R-:W-:Y:S01]  /*11e60*/  VIADD R37, R19.reuse, 0x40 ;  /* 0x0000004013257836 */ /* 0x040fe20000000000 */
[----:B------:R-:W-:Y:S01]  /*11e70*/  ULDC UR14, c[0x0][0xac8] ;  /* 0x0002b200000e7ab9 */ /* 0x000fe20000000800 */
[----:B------:R-:W-:Y:S01]  /*11e80*/  ULDC.64 UR12, c[0x0][0xaa0] ;  /* 0x0002a800000c7ab9 */ /* 0x000fe20000000a00 */
[----:B------:R-:W-:Y:S01]  /*11e90*/  ISETP.GE.AND P2, PT, R19, UR14, PT ;  /* 0x0000000e13007c0c */ /* 0x000fe2000bf46270 */
[----:B------:R-:W-:Y:S01]  /*11ea0*/  UIMAD UR9, UR24, UR12, URZ ;  /* 0x0000000c180972a4 */ /* 0x000fe2000f8e023f */
[----:B------:R-:W-:Y:S01]  /*11eb0*/  ISETP.GE.AND P1, PT, R37, UR14, PT ;  /* 0x0000000e25007c0c */ /* 0x000fe2000bf26270 */
[----:B------:R-:W-:Y:S01]  /*11ec0*/  UIMAD.WIDE.U32 UR10, UR4, UR12, URZ ;  /* 0x0000000c040a72a5 */ /* 0x000fe2000f8e003f */
[----:B0-----:R-:W-:Y:S01]  /*11ed0*/  SEL R3, RZ, 0x1, P2 ;  /* 0x00000001ff037807 */ /* 0x001fe20001000000 */
[----:B------:R-:W-:Y:S01]  /*11ee0*/  UIMAD UR9, UR4, UR13, UR9 ;  /* 0x0000000d040972a4 */ /* 0x000fe2000f8e0209 */
[----:B------:R-:W-:Y:S01]  /*11ef0*/  SEL R4, RZ, 0xffffffff, P1 ;  /* 0xffffffffff047807 */ /* 0x000fe20000800000 */
[C---:B------:R-:W-:Y:S01]  /*11f00*/  VIADD R39, R19.reuse, 0x80 ;  /* 0x0000008013277836 */ /* 0x040fe20000000000 */
[----:B------:R-:W-:Y:S01]  /*11f10*/  ULDC.64 UR12, c[0x0][0xae8] ;  /* 0x0002ba00000c7ab9 */ /* 0x000fe20000000a00 */
[----:B------:R-:W-:Y:S01]  /*11f20*/  UIADD3 UR11, UR11, UR9, URZ ;  /* 0x000000090b0b7290 */ /* 0x000fe2000fffe03f */
[----:B------:R-:W-:Y:S01]  /*11f30*/  VIADD R27, R19, 0xc0 ;  /* 0x000000c0131b7836 */ /* 0x000fe20000000000 */
[----:B------:R-:W-:Y:S01]  /*11f40*/  BSSY B1, `(.L_x_5541) ;  /* 0x000006c000017945 */ /* 0x000fe20003800000 */
[----:B------:R-:W-:Y:S01]  /*11f50*/  IMAD.SHL.U32 R4, R4, 0x2, RZ ;  /* 0x0000000204047824 */ /* 0x000fe200078e00ff */
[----:B------:R-:W-:Y:S01]  /*11f60*/  ISETP.GE.AND P1, PT, R39, UR14, PT ;  /* 0x0000000e27007c0c */ /* 0x000fe2000bf26270 */
[----:B------:R-:W-:Y:S01]  /*11f70*/  UIMAD.WIDE.U32 UR10, UR43, UR12, UR10 ;  /* 0x0000000c2b0a72a5 */ /* 0x000fe2000f8e000a */
[C---:B------:R-:W-:Y:S01]  /*11f80*/  VIADD R31, R19.reuse, 0x100 ;  /* 0x00000100131f7836 */ /* 0x040fe20000000000 */
[----:B------:R-:W-:Y:S01]  /*11f90*/  SHF.R.S32.HI R34, RZ, 0x1f, R37 ;  /* 0x0000001fff227819 */ /* 0x000fe20000011425 */
[----:B------:R-:W-:Y:S01]  /*11fa0*/  VIADD R35, R19, 0x140 ;  /* 0x0000014013237836 */ /* 0x000fe20000000000 */
[----:B------:R-:W-:Y:S01]  /*11fb0*/  LOP3.LUT R6, R4, 0x2, R3, 0xe2, !PT ;  /* 0x0000000204067812 */ /* 0x000fe200078ee203 */
[----:B------:R-:W-:Y:S01]  /*11fc0*/  IMAD R3, R191, 0x20, R223 ;  /* 0x00000020bf037824 */ /* 0x000fe200078e02df */
[----:B-1----:R-:W-:Y:S01]  /*11fd0*/  ISETP.NE.AND P0, PT, R11, 0x1, PT ;  /* 0x000000010b00780c */ /* 0x002fe20003f05270 */
[----:B------:R-:W-:Y:S01]  /*11fe0*/  UIMAD UR11, UR43, UR13, UR11 ;  /* 0x0000000d2b0b72a4 */ /* 0x000fe2000f8e020b */
[----:B------:R-:W-:Y:S01]  /*11ff0*/  VIADD R33, R19, 0x180 ;  /* 0x0000018013217836 */ /* 0x000fe20000000000 */
[----:B------:R-:W-:Y:S01]  /*12000*/  SHF.R.S32.HI R30, RZ, 0x1f, R31 ;  /* 0x0000001fff1e7819 */ /* 0x000fe2000001141f */
[----:B------:R-:W-:Y:S01]  /*12010*/  VIADD R8, R3, UR45 ;  /* 0x0000002d03087c36 */ /* 0x000fe20008000000 */
[----:B------:R-:W-:Y:S01]  /*12020*/  SEL R3, RZ, 0xffffffff, P1 ;  /* 0xffffffffff037807 */ /* 0x000fe20000800000 */
[----:B------:R-:W-:Y:S01]  /*12030*/  ULDC.64 UR12, c[0x0][0xaf0] ;  /* 0x0002bc00000c7ab9 */ /* 0x000fe20000000a00 */
[----:B------:R-:W-:Y:S01]  /*12040*/  ISETP.GE.AND P1, PT, R27, UR14, PT ;  /* 0x0000000e1b007c0c */ /* 0x000fe2000bf26270 */
[----:B------:R-:W-:Y:S01]  /*12050*/  UIMAD UR16, UR16, UR12, URZ ;  /* 0x0000000c101072a4 */ /* 0x000fe2000f8e023f */
[----:B-----5:R-:W-:Y:S01]  /*12060*/  IMAD R25, R0, R11, RZ ;  /* 0x0000000b00197224 */ /* 0x020fe200078e02ff */
[----:B------:R-:W-:Y:S01]  /*12070*/  SHF.R.S32.HI R32, RZ, 0x1f, R33 ;  /* 0x0000001fff207819 */ /* 0x000fe20000011421 */
[----:B------:R-:W-:Y:S01]  /*12080*/  IMAD.SHL.U32 R9, R3, 0x4, RZ ;  /* 0x0000000403097824 */ /* 0x000fe200078e00ff */
[----:B------:R-:W-:Y:S01]  /*12090*/  UIMAD UR4, UR8, UR13, UR16 ;  /* 0x0000000d080472a4 */ /* 0x000fe2000f8e0210 */
[----:B------:R-:W0:Y:S01]  /*120a0*/  @P0 LDC R5, c[0x0][0xbec] ;  /* 0x0002fb00ff050b82 */ /* 0x000e220000000800 */
[----:B------:R-:W-:Y:S01]  /*120b0*/  IMAD.MOV.U32 R3, RZ, RZ, R8 ;  /* 0x000000ffff037224 */ /* 0x000fe200078e0008 */
[----:B------:R-:W-:Y:S01]  /*120c0*/  UIMAD.WIDE.U32 UR8, UR8, UR12, UR10 ;  /* 0x0000000c080872a5 */ /* 0x000fe2000f8e000a */
[----:B------:R-:W-:Y:S01]  /*120d0*/  LOP3.LUT R6, R9, 0x4, R6, 0xe2, !PT ;  /* 0x0000000409067812 */ /* 0x000fe200078ee206 */
[----:B------:R-:W-:Y:S01]  /*120e0*/  VIADD R26, R223, UR45 ;  /* 0x0000002ddf1a7c36 */ /* 0x000fe20008000000 */
[----:B------:R-:W-:Y:S01]  /*120f0*/  SHF.R.S32.HI R36, RZ, 0x1f, R39 ;  /* 0x0000001fff247819 */ /* 0x000fe20000011427 */
[----:B------:R-:W-:Y:S01]  /*12100*/  UIADD3 UR4, UR9, UR4, URZ ;  /* 0x0000000409047290 */ /* 0x000fe2000fffe03f */
[----:B------:R-:W-:Y:S01]  /*12110*/  VIADD R29, R19, 0x1c0 ;  /* 0x000001c0131d7836 */ /* 0x000fe20000000000 */
[----:B------:R-:W1:Y:S01]  /*12120*/  @P0 LDC R7, c[0x0][0xbf0] ;  /* 0x0002fc00ff070b82 */ /* 0x000e620000000800 */
[----:B------:R-:W-:-:S02]  /*12130*/  SHF.R.S32.HI R38, RZ, 0x1f, R35 ;  /* 0x0000001fff267819 */ /* 0x000fc40000011423 */
[----:B------:R-:W-:Y:S02]  /*12140*/  SHF.R.S32.HI R40, RZ, 0x1f, R27 ;  /* 0x0000001fff287819 */ /* 0x000fe4000001141b */
[----:B------:R-:W-:Y:S01]  /*12150*/  SHF.R.S32.HI R28, RZ, 0x1f, R29 ;  /* 0x0000001fff1c7819 */ /* 0x000fe2000001141d */
[----:B0-----:R-:W-:Y:S01]  /*12160*/  @P0 IMAD.HI.U32 R4, R8, R5, RZ ;  /* 0x0000000508040227 */ /* 0x001fe200078e00ff */
[----:B------:R-:W-:Y:S02]  /*12170*/  SEL R5, RZ, 0xffffffff, P1 ;  /* 0xffffffffff057807 */ /* 0x000fe40000800000 */
[----:B------:R-:W-:-:S04]  /*12180*/  ISETP.GE.AND P1, PT, R29, UR14, PT ;  /* 0x0000000e1d007c0c */ /* 0x000fc8000bf26270 */
[----:B------:R-:W-:Y:S02]  /*12190*/  SEL R0, RZ, 0x80, P1 ;  /* 0x00000080ff007807 */ /* 0x000fe40000800000 */
[----:B-1----:R-:W-:Y:S01]  /*121a0*/  @P0 SHF.R.U32.HI R3, RZ, R7, R4 ;  /* 0x00000007ff030219 */ /* 0x002fe20000011604 */
[----:B------:R-:W-:Y:S01]  /*121b0*/  IMAD.SHL.U32 R7, R5, 0x8, RZ ;  /* 0x0000000805077824 */ /* 0x000fe200078e00ff */
[----:B------:R-:W-:Y:S01]  /*121c0*/  ISETP.GE.AND P0, PT, R31, UR14, PT ;  /* 0x0000000e1f007c0c */ /* 0x000fe2000bf06270 */
[----:B------:R-:W-:Y:S02]  /*121d0*/  IMAD.U32 R4, RZ, RZ, UR8 ;  /* 0x00000008ff047e24 */ /* 0x000fe4000f8e00ff */
[----:B------:R-:W-:Y:S01]  /*121e0*/  IMAD.U32 R5, RZ, RZ, UR9 ;  /* 0x00000009ff057e24 */ /* 0x000fe2000f8e00ff */
[----:B------:R-:W-:Y:S01]  /*121f0*/  LOP3.LUT R10, R7, 0x8, R6, 0xe2, !PT ;  /* 0x00000008070a7812 */ /* 0x000fe200078ee206 */
[--C-:B------:R-:W-:Y:S01]  /*12200*/  IMAD.MOV R7, RZ, RZ, -R3.reuse ;  /* 0x000000ffff077224 */ /* 0x100fe200078e0a03 */
[----:B------:R-:W-:Y:S01]  /*12210*/  SHF.R.S32.HI R6, RZ, 0x1f, R3 ;  /* 0x0000001fff067819 */ /* 0x000fe20000011403 */
[----:B------:R-:W-:Y:S01]  /*12220*/  ULDC.64 UR8, c[0x0][0xae0] ;  /* 0x0002b80000087ab9 */ /* 0x000fe20000000a00 */
[----:B------:R-:W-:Y:S01]  /*12230*/  SEL R9, RZ, 0xffffffff, P0 ;  /* 0xffffffffff097807 */ /* 0x000fe20000000000 */
[----:B------:R-:W-:Y:S01]  /*12240*/  IMAD.U32 R5, RZ, RZ, UR4 ;  /* 0x00000004ff057e24 */ /* 0x000fe2000f8e00ff */
[----:B------:R-:W-:Y:S01]  /*12250*/  ISETP.GE.AND P0, PT, R35, UR14, PT ;  /* 0x0000000e23007c0c */ /* 0x000fe2000bf06270 */
[----:B------:R-:W-:-:S02]  /*12260*/  IMAD R6, R6, UR8, RZ ;  /* 0x0000000806067c24 */ /* 0x000fc4000f8e02ff */
[----:B------:R-:W-:Y:S01]  /*12270*/  IMAD R7, R11, R7, R8 ;  /* 0x000000070b077224 */ /* 0x000fe200078e0208 */
[----:B------:R-:W-:Y:S01]  /*12280*/  SEL R8, RZ, 0xffffffff, P0 ;  /* 0xffffffffff087807 */ /* 0x000fe20000000000 */
[----:B------:R-:W-:Y:S01]  /*12290*/  IMAD.SHL.U32 R13, R9, 0x10, RZ ;  /* 0x00000010090d7824 */ /* 0x000fe200078e00ff */
[----:B------:R-:W-:Y:S01]  /*122a0*/  ISETP.GE.AND P0, PT, R33, UR14, PT ;  /* 0x0000000e21007c0c */ /* 0x000fe2000bf06270 */
[C---:B------:R-:W-:Y:S02]  /*122b0*/  IMAD R9, R3.reuse, UR9, R6 ;  /* 0x0000000903097c24 */ /* 0x040fe4000f8e0206 */
[----:B------:R-:W-:Y:S01]  /*122c0*/  IMAD.WIDE.U32 R4, R3, UR8, R4 ;  /* 0x0000000803047c25 */ /* 0x000fe2000f8e0004 */
[----:B------:R-:W-:Y:S01]  /*122d0*/  SHF.R.S32.HI R3, RZ, 0x1f, R7 ;  /* 0x0000001fff037819 */ /* 0x000fe20000011407 */
[----:B------:R-:W-:Y:S01]  /*122e0*/  ULDC.64 UR8, c[0x0][0xad8] ;  /* 0x0002b60000087ab9 */ /* 0x000fe20000000a00 */
[----:B------:R-:W-:Y:S01]  /*122f0*/  LOP3.LUT R10, R13, 0x10, R10, 0xe2, !PT ;  /* 0x000000100d0a7812 */ /* 0x000fe200078ee20a */
[----:B------:R-:W-:-:S02]  /*12300*/  IMAD.IADD R5, R5, 0x1, R9 ;  /* 0x0000000105057824 */ /* 0x000fc400078e0209 */
[----:B------:R-:W-:Y:S02]  /*12310*/  IMAD R6, R3, UR8, RZ ;  /* 0x0000000803067c24 */ /* 0x000fe4000f8e02ff */
[----:B------:R-:W-:-:S04]  /*12320*/  IMAD.WIDE.U32 R4, R7, UR8, R4 ;  /* 0x0000000807047c25 */ /* 0x000fc8000f8e0004 */
[----:B------:R-:W-:Y:S01]  /*12330*/  IMAD R3, R7, UR9, R6 ;  /* 0x0000000907037c24 */ /* 0x000fe2000f8e0206 */
[----:B------:R-:W-:Y:S01]  /*12340*/  ULDC.64 UR8, c[0x0][0xa80] ;  /* 0x0002a00000087ab9 */ /* 0x000fe20000000a00 */
[----:B------:R-:W-:Y:S01]  /*12350*/  SEL R7, RZ, 0x40, P0 ;  /* 0x00000040ff077807 */ /* 0x000fe20000000000 */
[----:B------:R-:W-:Y:S01]  /*12360*/  IMAD.SHL.U32 R9, R8, 0x20, RZ ;  /* 0x0000002008097824 */ /* 0x000fe200078e00ff */
[----:B------:R-:W-:Y:S01]  /*12370*/  LEA R20, P0, R4, UR8, 0x1 ;  /* 0x0000000804147c11 */ /* 0x000fe2000f8008ff */
[----:B------:R-:W-:-:S03]  /*12380*/  IMAD.IADD R3, R5, 0x1, R3 ;  /* 0x0000000105037824 */ /* 0x000fc600078e0203 */
[----:B------:R-:W-:Y:S01]  /*12390*/  LOP3.LUT R10, R9, 0x20, R10, 0xe2, !PT ;  /* 0x00000020090a7812 */ /* 0x000fe200078ee20a */
[----:B------:R0:W1:Y:S01]  /*123a0*/  SHFL.IDX PT, R6, R20, RZ, 0x181f ;  /* 0x00181fff14067589 */ /* 0x00006200000e0000 */
[----:B------:R-:W-:Y:S02]  /*123b0*/  LEA.HI.X R3, R4, UR9, R3, 0x1, P0 ;  /* 0x0000000904037c11 */ /* 0x000fe400080f0c03 */
[----:B------:R-:W-:Y:S02]  /*123c0*/  ISETP.GE.AND P0, PT, R26, R25, PT ;  /* 0x000000191a00720c */ /* 0x000fe40003f06270 */
[----:B------:R-:W-:Y:S02]  /*123d0*/  LOP3.LUT R21, R10, R7, RZ, 0xfc, !PT ;  /* 0x000000070a157212 */ /* 0x000fe400078efcff */
[----:B------:R0:W2:Y:S02]  /*123e0*/  SHFL.IDX PT, R7, R3, RZ, 0x181f ;  /* 0x00181fff03077589 */ /* 0x0000a400000e0000 */
        /* <DEDUP_REMOVED lines=33> */
.L_x_5542:
[----:B------:R-:W-:Y:S05]  /*12600*/  BSYNC B1 ;  /* 0x0000000000017941 */ /* 0x000fea0003800000 */
.L_x_5541:
        /* <DEDUP_REMOVED lines=9> */
[----:B------:R-:W-:-:S05]  /*126a0*/  ISETP.GE.AND P2, PT, R31, UR14, PT ;  /* 0x0000000e1f007c0c */ /* 0x000fca000bf46270 */
[----:B-1-3--:R-:W-:Y:S02]  /*126b0*/  @!P1 IMAD.WIDE R4, R19, 0x2, R6 ;  /* 0x0000000213049825 */ /* 0x00afe400078e0206 */
[-C--:B------:R-:W-:Y:S02]  /*126c0*/  @!P5 LEA R8, P0, R37, R6.reuse, 0x1 ;  /* 0x000000062508d211 */ /* 0x080fe400078008ff */
        /* <DEDUP_REMOVED lines=24> */
.L_x_5535:
[----:B------:R-:W-:Y:S05]  /*12850*/  BSYNC B0 ;  /* 0x0000000000007941 */ /* 0x000fea0003800000 */
.L_x_5528:
[----:B------:R-:W-:Y:S02]  /*12860*/  ULDC UR4, c[0x0][0xc3c] ;  /* 0x00030f0000047ab9 */ /* 0x000fe40000000800 */
[----:B------:R-:W-:-:S06]  /*12870*/  UISETP.GE.AND UP0, UPT, UR6, UR4, UPT ;  /* 0x000000040600728c */ /* 0x000fcc000bf06270 */
[----:B------:R-:W-:-:S13]  /*12880*/  PLOP3.LUT P0, PT, PT, PT, UP0, 0x80, 0x0 ;  /* 0x000000000000781c */ /* 0x000fda0003f0f008 */
[----:B------:R-:W-:Y:S05]  /*12890*/  @!P0 BRA `(.L_x_5543) ;  /* 0xfffffee800808947 */ /* 0x000fea000383ffff */
[----:B------:R-:W-:Y:S05]  /*128a0*/  EXIT ;  /* 0x000000000000794d */ /* 0x000fea0003800000 */
.L_x_5419:
        /* <DEDUP_REMOVED lines=16> */
.L_x_5544:
        /* <DEDUP_REMOVED lines=43> */
.L_x_5548:
        /* <DEDUP_REMOVED lines=35> */
.L_x_5546:
        /* <DEDUP_REMOVED lines=13> */
.L_x_5549:
        /* <DEDUP_REMOVED lines=62> */
.L_x_5550:
        /* <DEDUP_REMOVED lines=61> */
.L_x_5551:
[----:B------:R-:W-:-:S05]  /*13710*/  LOP3.LUT R25, RZ, R2, RZ, 0x33, !PT ;  /* 0x00000002ff197212 */ /* 0x000fca00078e33ff */
[----:B------:R-:W-:Y:S01]  /*13720*/  IMAD.IADD R25, R6, 0x1, R25 ;  /* 0x0000000106197824 */ /* 0x000fe200078e0219 */
[----:B------:R-:W-:Y:S06]  /*13730*/  BRA `(.L_x_5552) ;  /* 0x0000000000147947 */ /* 0x000fec0003800000 */
.L_x_5547:
[----:B------:R-:W-:Y:S01]  /*13740*/  ULDC UR4, c[0x0][0xc3c] ;  /* 0x00030f0000047ab9 */ /* 0x000fe20000000800 */
[----:B------:R-:W-:Y:S02]  /*13750*/  IMAD.MOV.U32 R25, RZ, RZ, RZ ;  /* 0x000000ffff197224 */ /* 0x000fe400078e00ff */
[----:B------:R-:W-:Y:S02]  /*13760*/  IMAD.U32 R24, RZ, RZ, UR6 ;  /* 0x00000006ff187e24 */ /* 0x000fe4000f8e00ff */
[----:B------:R-:W-:Y:S02]  /*13770*/  IMAD.MOV.U32 R26, RZ, RZ, RZ ;  /* 0x000000ffff1a7224 */ /* 0x000fe400078e00ff */
[----:B------:R-:W-:-:S07]  /*13780*/  IMAD.U32 R27, RZ, RZ, UR4 ;  /* 0x00000004ff1b7e24 */ /* 0x000fce000f8e00ff */
.L_x_5552:
[----:B------:R-:W-:-:S13]  /*13790*/  ISETP.NE.AND P0, PT, R7, RZ, PT ;  /* 0x000000ff0700720c */ /* 0x000fda0003f05270 */
[----:B------:R-:W0:Y:S01]  /*137a0*/  @!P0 S2R R3, SR_CgaCtaId ;  /* 0x0000000000038919 */ /* 0x000e220000008800 */
[----:B------:R-:W-:-:S04]  /*137b0*/  @!P0 MOV R2, 0x400 ;  /* 0x0000040000028802 */ /* 0x000fc80000000f00 */
[----:B0-----:R-:W-:-:S05]  /*137c0*/  @!P0 LEA R2, R3, R2, 0x18 ;  /* 0x0000000203028211 */ /* 0x001fca00078ec0ff */
[----:B------:R1:W-:Y:S01]  /*137d0*/  @!P0 STS.128 [R2+0x28cd0], R24 ;  /* 0x028cd01802008388 */ /* 0x0003e20000000c00 */
[----:B------:R-:W-:Y:S06]  /*137e0*/  BAR.ARV 0x5, 0x180 ;  /* 0x0146000000007b1d */ /* 0x000fec0000002000 */
.L_x_5545:
        /* <DEDUP_REMOVED lines=9> */
[----:B------:R-:W-:Y:S01]  /*13880*/  LOP3.LUT R4, R0, 0x7f, RZ, 0xc0, !PT ;  /* 0x0000007f00047812 */ /* 0x000fe200078ec0ff */
[----:B------:R1:W-:Y:S01]  /*13890*/  STL [R1+0x10], RZ ;  /* 0x000010ff01007387 */ /* 0x0003e20000100800 */
[----:B------:R-:W-:Y:S01]  /*138a0*/  BSSY B8, `(.L_x_5553) ;  /* 0x0000516000087945 */ /* 0x000fe20003800000 */
[----:B------:R-:W-:Y:S01]  /*138b0*/  LOP3.LUT R3, R2, 0x1f8, RZ, 0xc0, !PT ;  /* 0x000001f802037812 */ /* 0x000fe200078ec0ff */
[----:B------:R-:W-:Y:S01]  /*138c0*/  IMAD.MOV.U32 R22, RZ, RZ, 0x1 ;  /* 0x00000001ff167424 */ /* 0x000fe200078e00ff */
[----:B------:R-:W-:Y:S01]  /*138d0*/  SHF.R.U32.HI R37, RZ, 0x3, R4 ;  /* 0x00000003ff257819 */ /* 0x000fe20000011604 */
[----:B------:R-:W-:Y:S01]  /*138e0*/  IMAD.MOV.U32 R18, RZ, RZ, RZ ;  /* 0x000000ffff127224 */ /* 0x000fe200078e00ff */
[----:B------:R-:W-:Y:S01]  /*138f0*/  LOP3.LUT R3, R3, 0x38, R0, 0x78, !PT ;  /* 0x0000003803037812 */ /* 0x000fe200078e7800 */
[----:B------:R-:W-:Y:S01]  /*13900*/  IMAD.SHL.U32 R0, R0, 0x10, RZ ;  /* 0x0000001000007824 */ /* 0x000fe200078e00ff */
        /* <DEDUP_REMOVED lines=16> */
.L_x_5624:
        /* <DEDUP_REMOVED lines=10> */
[----:B-1----:R-:W-:Y:S01]  /*13ab0*/  IMAD.MOV.U32 R0, RZ, RZ, RZ ;  /* 0x000000ffff007224 */ /* 0x002fe200078e00ff */
        /* <DEDUP_REMOVED lines=10> */
[----:B--2---:R-:W2:Y:S01]  /*13b60*/  @P2 LDG.E R0, desc[UR54][R2.64] ;  /* 0x0000003602002981 */ /* 0x004ea2000c1e1900 */
[----:B-1----:R-:W-:-:S05]  /*13b70*/  @P1 IMAD.WIDE R4, R27, 0x4, R4 ;  /* 0x000000041b041825 */ /* 0x002fca00078e0204 */
        /* <DEDUP_REMOVED lines=8> */
[----:B--2---:R0:W-:Y:S01]  /*13c00*/  STL [R1], R0 ;  /* 0x0000000001007387 */ /* 0x0041e20000100800 */
[----:B---3--:R-:W-:Y:S05]  /*13c10*/  @P1 BRA `(.L_x_5554) ;  /* 0x0000000000181947 */ /* 0x008fea0003800000 */
[----:B------:R-:W-:Y:S02]  /*13c20*/  ULDC UR4, c[0x0][0x288] ;  /* 0x0000a20000047ab9 */ /* 0x000fe40000000800 */
[----:B-----5:R-:W-:Y:S01]  /*13c30*/  IMAD.U32 R36, RZ, RZ, UR4 ;  /* 0x00000004ff247e24 */ /* 0x020fe2000f8e00ff */
[----:B------:R-:W-:Y:S06]  /*13c40*/  @!P2 BRA `(.L_x_5554) ;  /* 0x00000000000ca947 */ /* 0x000fec0003800000 */
[----:B0-----:R-:W2:Y:S04]  /*13c50*/  LDG.E R5, desc[UR54][R2.64] ;  /* 0x0000003602057981 */ /* 0x001ea8000c1e1900 */
[----:B------:R-:W2:Y:S02]  /*13c60*/  LDG.E R36, desc[UR54][R2.64+0x4] ;  /* 0x0000043602247981 */ /* 0x000ea4000c1e1900 */
[----:B--2---:R-:W-:-:S07]  /*13c70*/  IMAD.IADD R36, R36, 0x1, -R5 ;  /* 0x0000000124247824 */ /* 0x004fce00078e0a05 */
.L_x_5554:
[----:B------:R-:W-:Y:S02]  /*13c80*/  ULDC.64 UR4, c[0x0][0xa20] ;  /* 0x0002880000047ab9 */ /* 0x000fe40000000a00 */
[----:B------:R-:W-:-:S04]  /*13c90*/  ISETP.NE.U32.AND P0, PT, RZ, UR4, PT ;  /* 0x00000004ff007c0c */ /* 0x000fc8000bf05070 */
[----:B------:R-:W-:-:S13]  /*13ca0*/  ISETP.NE.AND.EX P0, PT, RZ, UR5, PT, P0 ;  /* 0x00000005ff007c0c */ /* 0x000fda000bf05300 */
[----:B------:R-:W-:Y:S05]  /*13cb0*/  @!P0 BRA `(.L_x_5555) ;  /* 0x0000000000108947 */ /* 0x000fea0003800000 */
[----:B------:R-:W1:Y:S02]  /*13cc0*/  LDC.64 R2, c[0x0][0xa20] ;  /* 0x00028800ff027b82 */ /* 0x000e640000000a00 */
[----:B-1----:R-:W-:-:S05]  /*13cd0*/  IMAD.WIDE R2, R27, 0x4, R2 ;  /* 0x000000041b027825 */ /* 0x002fca00078e0202 */
[----:B------:R1:W5:Y:S01]  /*13ce0*/  LDG.E R28, desc[UR54][R2.64] ;  /* 0x00000036021c7981 */ /* 0x000362000c1e1900 */
[----:B------:R-:W-:Y:S05]  /*13cf0*/  BRA `(.L_x_5556) ;  /* 0x0000000000247947 */ /* 0x000fea0003800000 */
.L_x_5555:
[----:B------:R-:W-:Y:S02]  /*13d00*/  ULDC.64 UR4, c[0x0][0xa08] ;  /* 0x0002820000047ab9 */ /* 0x000fe40000000a00 */
[----:B------:R-:W-:-:S04]  /*13d10*/  ISETP.NE.U32.AND P0, PT, RZ, UR4, PT ;  /* 0x00000004ff007c0c */ /* 0x000fc8000bf05070 */
[----:B------:R-:W-:-:S13]  /*13d20*/  ISETP.NE.AND.EX P0, PT, RZ, UR5, PT, P0 ;  /* 0x00000005ff007c0c */ /* 0x000fda000bf05300 */
[----:B------:R-:W-:Y:S05]  /*13d30*/  @!P0 BRA `(.L_x_5556) ;  /* 0x0000000000148947 */ /* 0x000fea0003800000 */
[----:B------:R-:W1:Y:S02]  /*13d40*/  LDC.64 R2, c[0x0][0xa08] ;  /* 0x00028200ff027b82 */ /* 0x000e640000000a00 */
[----:B-1----:R-:W-:-:S05]  /*13d50*/  IMAD.WIDE R2, R27, 0x4, R2 ;  /* 0x000000041b027825 */ /* 0x002fca00078e0202 */
[----:B------:R-:W2:Y:S04]  /*13d60*/  LDG.E R28, desc[UR54][R2.64] ;  /* 0x00000036021c7981 */ /* 0x000ea8000c1e1900 */
[----:B0-----:R-:W2:Y:S02]  /*13d70*/  LDG.E R5, desc[UR54][R2.64+0x4] ;  /* 0x0000043602057981 */ /* 0x001ea4000c1e1900 */
[----:B--2---:R-:W-:-:S07]  /*13d80*/  IMAD.IADD R28, R5, 0x1, -R28 ;  /* 0x00000001051c7824 */ /* 0x004fce00078e0a1c */
.L_x_5556:
[----:B0-----:R-:W0:Y:S01]  /*13d90*/  LDC R0, c[0x0][0x448] ;  /* 0x00011200ff007b82 */ /* 0x001e220000000800 */
[----:B------:R-:W-:Y:S01]  /*13da0*/  IMAD.SHL.U32 R34, R25, 0x40, RZ ;  /* 0x0000004019227824 */ /* 0x000fe200078e00ff */
[----:B------:R-:W-:Y:S01]  /*13db0*/  LOP3.LUT R16, R16, 0xfffffeff, RZ, 0xc0, !PT ;  /* 0xfffffeff10107812 */ /* 0x000fe200078ec0ff */
[----:B-----5:R-:W-:-:S05]  /*13dc0*/  IMAD.IADD R28, R28, 0x1, -R31 ;  /* 0x000000011c1c7824 */ /* 0x020fca00078e0a1f */
[----:B-1----:R-:W1:Y:S01]  /*13dd0*/  LDC.64 R2, c[0x0][0x9e0] ;  /* 0x00027800ff027b82 */ /* 0x002e620000000a00 */
[----:B0-----:R-:W-:Y:S01]  /*13de0*/  ISETP.NE.AND P2, PT, R0, 0x1, PT ;  /* 0x000000010000780c */ /* 0x001fe20003f45270 */
[----:B------:R-:W-:Y:S01]  /*13df0*/  VIADD R0, R34, 0x3f ;  /* 0x0000003f22007836 */ /* 0x000fe20000000000 */
[----:B-1----:R-:W-:-:S11]  /*13e00*/  ISETP.GE.AND P1, PT, R3, 0x1, PT ;  /* 0x000000010300780c */ /* 0x002fd60003f26270 */
        /* <DEDUP_REMOVED lines=20> */
.L_x_5559:
[----:B------:R-:W-:-:S13]  /*13f50*/  ISETP.NE.AND P0, PT, R3, 0x1, PT ;  /* 0x000000010300780c */ /* 0x000fda0003f05270 */
[----:B------:R-:W0:Y:S02]  /*13f60*/  @P0 LDC.64 R4, c[0x0][0x9e8] ;  /* 0x00027a00ff040b82 */ /* 0x000e240000000a00 */
[----:B0-----:R-:W-:-:S05]  /*13f70*/  @P0 IMAD.HI.U32 R4, R0, R4, RZ ;  /* 0x0000000400040227 */ /* 0x001fca00078e00ff */
[----:B------:R-:W-:-:S07]  /*13f80*/  @P0 SHF.R.U32.HI R0, RZ, R5, R4 ;  /* 0x00000005ff000219 */ /* 0x000fce0000011604 */
.L_x_5560:
[----:B------:R-:W-:Y:S05]  /*13f90*/  BSYNC B0 ;  /* 0x0000000000007941 */ /* 0x000fea0003800000 */
.L_x_5558:
[----:B------:R-:W-:-:S05]  /*13fa0*/  IMAD R5, R0, R3, R3 ;  /* 0x0000000300057224 */ /* 0x000fca00078e0203 */
[----:B------:R-:W-:-:S07]  /*13fb0*/  VIMNMX R2, R2, R5, PT ;  /* 0x0000000502027248 */ /* 0x000fce0003fe0100 */
.L_x_5557:
[----:B------:R-:W0:Y:S01]  /*13fc0*/  @P2 LDC R5, c[0x0][0x44c] ;  /* 0x00011300ff052b82 */ /* 0x000e220000000800 */
[----:B------:R-:W-:Y:S01]  /*13fd0*/  VIADD R2, R2, 0x3f ;  /* 0x0000003f02027836 */ /* 0x000fe20000000000 */
[----:B------:R-:W-:-:S06]  /*13fe0*/  ULDC UR4, c[0x0][0x9dc] ;  /* 0x0002770000047ab9 */ /* 0x000fcc0000000800 */
[----:B------:R-:W1:Y:S01]  /*13ff0*/  @P2 LDC R7, c[0x0][0x450] ;  /* 0x00011400ff072b82 */ /* 0x000e620000000800 */
[----:B0-----:R-:W-:-:S04]  /*14000*/  @P2 IMAD.HI.U32 R0, R34, R5, RZ ;  /* 0x0000000522002227 */ /* 0x001fc800078e00ff */
[----:B------:R-:W-:Y:S01]  /*14010*/  IMAD.MOV.U32 R5, RZ, RZ, R34 ;  /* 0x000000ffff057224 */ /* 0x000fe200078e0022 */
[----:B-1----:R-:W-:Y:S01]  /*14020*/  @P2 SHF.R.U32.HI R5, RZ, R7, R0 ;  /* 0x00000007ff052219 */ /* 0x002fe20000011600 */
[----:B------:R-:W-:Y:S01]  /*14030*/  VIADD R0, R28, 0x3f ;  /* 0x0000003f1c007836 */ /* 0x000fe20000000000 */
[----:B------:R-:W-:Y:S02]  /*14040*/  SHF.R.S32.HI R7, RZ, 0x1f, R2 ;  /* 0x0000001fff077819 */ /* 0x000fe40000011402 */
[----:B------:R-:W-:Y:S02]  /*14050*/  IADD3 R6, R5, R28, -R36 ;  /* 0x0000001c05067210 */ /* 0x000fe40007ffe824 */
[----:B------:R-:W-:Y:S02]  /*14060*/  LEA.HI R2, R7, R2, RZ, 0x6 ;  /* 0x0000000207027211 */ /* 0x000fe400078f30ff */
[----:B------:R-:W-:Y:S02]  /*14070*/  SHF.R.S32.HI R7, RZ, 0x1f, R0 ;  /* 0x0000001fff077819 */ /* 0x000fe40000011400 */
[----:B------:R-:W-:Y:S01]  /*14080*/  SHF.R.S32.HI R9, RZ, 0x6, R2 ;  /* 0x00000006ff097819 */ /* 0x000fe20000011402 */
[----:B------:R-:W-:Y:S01]  /*14090*/  VIADD R2, R6, -UR4 ;  /* 0x8000000406027c36 */ /* 0x000fe20008000000 */
[----:B------:R-:W-:-:S04]  /*140a0*/  LEA.HI R7, R7, R0, RZ, 0x6 ;  /* 0x0000000007077211 */ /* 0x000fc800078f30ff */
[----:B------:R-:W-:-:S04]  /*140b0*/  SHF.R.S32.HI R0, RZ, 0x6, R7 ;  /* 0x00000006ff007819 */ /* 0x000fc80000011407 */
[----:B------:R-:W-:Y:S01]  /*140c0*/  VIMNMX R0, R0, R9, PT ;  /* 0x0000000900007248 */ /* 0x000fe20003fe0100 */
        /* <DEDUP_REMOVED lines=11> */
.L_x_5563:
[----:B------:R-:W-:-:S13]  /*14180*/  ISETP.NE.AND P0, PT, R3, 0x1, PT ;  /* 0x000000010300780c */ /* 0x000fda0003f05270 */
[----:B------:R-:W0:Y:S02]  /*14190*/  @P0 LDC.64 R4, c[0x0][0x9e8] ;  /* 0x00027a00ff040b82 */ /* 0x000e240000000a00 */
[----:B0-----:R-:W-:-:S05]  /*141a0*/  @P0 IMAD.HI.U32 R4, R6, R4, RZ ;  /* 0x0000000406040227 */ /* 0x001fca00078e00ff */
[----:B------:R-:W-:-:S07]  /*141b0*/  @P0 SHF.R.U32.HI R6, RZ, R5, R4 ;  /* 0x00000005ff060219 */ /* 0x000fce0000011604 */
.L_x_5564:
[----:B------:R-:W-:Y:S05]  /*141c0*/  BSYNC B0 ;  /* 0x0000000000007941 */ /* 0x000fea0003800000 */
.L_x_5562:
[----:B------:R-:W-:-:S05]  /*141d0*/  IMAD R3, R6, R3, RZ ;  /* 0x0000000306037224 */ /* 0x000fca00078e02ff */
[----:B------:R-:W-:-:S07]  /*141e0*/  VIMNMX R2, R2, R3, !PT ;  /* 0x0000000302027248 */ /* 0x000fce0007fe0100 */
.L_x_5561:
[----:B------:R-:W-:Y:S01]  /*141f0*/  SHF.R.S32.HI R3, RZ, 0x1f, R2 ;  /* 0x0000001fff037819 */ /* 0x000fe20000011402 */
[----:B------:R-:W-:Y:S03]  /*14200*/  BSSY B0, `(.L_x_5565) ;  /* 0x000002a000007945 */ /* 0x000fe60003800000 */
[----:B------:R-:W-:Y:S02]  /*14210*/  LEA.HI R3, R3, R2, RZ, 0x6 ;  /* 0x0000000203037211 */ /* 0x000fe400078f30ff */
[----:B------:R-:W-:Y:S02]  /*14220*/  LOP3.LUT R2, R26, 0xff000000, RZ, 0xc0, !PT ;  /* 0xff0000001a027812 */ /* 0x000fe400078ec0ff */
[----:B------:R-:W-:-:S04]  /*14230*/  SHF.R.S32.HI R3, RZ, 0x6, R3 ;  /* 0x00000006ff037819 */ /* 0x000fc80000011403 */
        /* <DEDUP_REMOVED lines=8> */
[----:B------:R-:W-:-:S04]  /*142c0*/  SHF.R.U32.HI R5, RZ, 0x10, R2 ;  /* 0x00000010ff057819 */ /* 0x000fc80000011602 */
[----:B------:R-:W-:-:S13]  /*142d0*/  ISETP.NE.AND P0, PT, R5, RZ, PT ;  /* 0x000000ff0500720c */ /* 0x000fda0003f05270 */
[----:B------:R-:W0:Y:S02]  /*142e0*/  @!P0 LDC R5, c[0x0][0x9f0] ;  /* 0x00027c00ff058b82 */ /* 0x000e240000000800 */
[----:B0-----:R-:W-:Y:S02]  /*142f0*/  IABS R7, R5 ;  /* 0x0000000500077213 */ /* 0x001fe40000000000 */
[----:B------:R-:W-:Y:S02]  /*14300*/  IADD3 R9, R5, -0x1, R0 ;  /* 0xffffffff05097810 */ /* 0x000fe40007ffe000 */
[----:B------:R-:W0:Y:S03]  /*14310*/  I2F.RP R10, R7 ;  /* 0x00000007000a7306 */ /* 0x000e260000209400 */
[----:B------:R-:W-:-:S05]  /*14320*/  IMAD.IADD R6, R9, 0x1, -R30 ;  /* 0x0000000109067824 */ /* 0x000fca00078e0a1e */
[----:B------:R-:W-:-:S04]  /*14330*/  LOP3.LUT R2, R6, R5, RZ, 0x3c, !PT ;  /* 0x0000000506027212 */ /* 0x000fc800078e3cff */
[----:B------:R-:W-:Y:S01]  /*14340*/  ISETP.GE.AND P2, PT, R2, RZ, PT ;  /* 0x000000ff0200720c */ /* 0x000fe20003f46270 */
        /* <DEDUP_REMOVED lines=21> */
.L_x_5566:
[----:B------:R-:W-:Y:S05]  /*144a0*/  BSYNC B0 ;  /* 0x0000000000007941 */ /* 0x000fea0003800000 */
.L_x_5565:
        /* <DEDUP_REMOVED lines=23> */
.L_x_5568:
        /* <DEDUP_REMOVED lines=20> */
.L_x_5571:
[----:B------:R-:W-:Y:S05]  /*14760*/  BSYNC B6 ;  /* 0x0000000000067941 */ /* 0x000fea0003800000 */
.L_x_5570:
        /* <DEDUP_REMOVED lines=20> */
.L_x_5574:
        /* <DEDUP_REMOVED lines=15> */
.L_x_5573:
[----:B------:R-:W-:Y:S05]  /*149a0*/  BSYNC B6 ;  /* 0x0000000000067941 */ /* 0x000fea0003800000 */
.L_x_5572:
[----:B------:R-:W0:Y:S01]  /*149b0*/  S2R R19, SR_TID.X ;  /* 0x0000000000137919 */ /* 0x000e220000002100 */
[----:B------:R-:W-:Y:S01]  /*149c0*/  ULDC.64 UR4, c[0x0][0x9f8] ;  /* 0x00027e0000047ab9 */ /* 0x000fe20000000a00 */
[----:B------:R-:W-:Y:S01]  /*149d0*/  IMAD.MOV.U32 R23, RZ, RZ, R27 ;  /* 0x000000ffff177224 */ /* 0x000fe200078e001b */
[----:B------:R-:W-:Y:S01]  /*149e0*/  ISETP.NE.U32.AND P0, PT, RZ, UR4, PT ;  /* 0x00000004ff007c0c */ /* 0x000fe2000bf05070 */
[----:B------:R-:W1:Y:S01]  /*149f0*/  S2R R20, SR_TID.X ;  /* 0x0000000000147919 */ /* 0x000e620000002100 */
[----:B------:R-:W-:Y:S01]  /*14a00*/  ULDC UR4, c[0x0][0x320] ;  /* 0x0000c80000047ab9 */ /* 0x000fe20000000800 */
[----:B------:R-:W2:Y:S01]  /*14a10*/  LDC R10, c[0x0][0x430] ;  /* 0x00010c00ff0a7b82 */ /* 0x000ea20000000800 */
[----:B------:R-:W-:-:S13]  /*14a20*/  ISETP.NE.AND.EX P0, PT, RZ, UR5, PT, P0 ;  /* 0x00000005ff007c0c */ /* 0x000fda000bf05300 */
[----:B------:R-:W3:Y:S01]  /*14a30*/  @P0 LDC.64 R2, c[0x0][0x9f8] ;  /* 0x00027e00ff020b82 */ /* 0x000ee20000000a00 */
[----:B0-----:R-:W-:-:S05]  /*14a40*/  IMAD.SHL.U32 R19, R19, 0x8, RZ ;  /* 0x0000000813137824 */ /* 0x001fca00078e00ff */
[----:B------:R-:W-:-:S04]  /*14a50*/  LOP3.LUT R19, R19, 0x38, RZ, 0xc0, !PT ;  /* 0x0000003813137812 */ /* 0x000fc800078ec0ff */
[C---:B------:R-:W-:Y:S02]  /*14a60*/  LOP3.LUT R21, R19.reuse, 0x40, RZ, 0xfc, !PT ;  /* 0x0000004013157812 */ /* 0x040fe400078efcff */
[----:B------:R-:W-:Y:S01]  /*14a70*/  LOP3.LUT R29, R19, 0x180, RZ, 0xfc, !PT ;  /* 0x00000180131d7812 */ /* 0x000fe200078efcff */
[----:B---3--:R-:W-:Y:S01]  /*14a80*/  @P0 IMAD.WIDE R2, R27, 0x4, R2 ;  /* 0x000000041b020825 */ /* 0x008fe200078e0202 */
[----:B------:R-:W-:Y:S02]  /*14a90*/  ISETP.GE.AND P3, PT, R21, UR4, PT ;  /* 0x0000000415007c0c */ /* 0x000fe4000bf66270 */
[----:B------:R-:W0:Y:S01]  /*14aa0*/  S2R R21, SR_TID.X ;  /* 0x0000000000157919 */ /* 0x000e220000002100 */
[----:B------:R-:W-:Y:S01]  /*14ab0*/  LOP3.LUT R19, R19, 0x1c0, RZ, 0xfc, !PT ;  /* 0x000001c013137812 */ /* 0x000fe200078efcff */
[----:B------:R3:W5:Y:S03]  /*14ac0*/  @P0 LDG.E R23, desc[UR54][R2.64] ;  /* 0x0000003602170981 */ /* 0x000766000c1e1900 */
[----:B------:R-:W-:Y:S01]  /*14ad0*/  ISETP.GE.AND P0, PT, R19, UR4, PT ;  /* 0x0000000413007c0c */ /* 0x000fe2000bf06270 */
[----:B-1----:R-:W-:Y:S01]  /*14ae0*/  IMAD.SHL.U32 R20, R20, 0x8, RZ ;  /* 0x0000000814147824 */ /* 0x002fe200078e00ff */
[----:B------:R-:W-:Y:S01]  /*14af0*/  LOP3.LUT R16, R16, 0xffffffbf, RZ, 0xc0, !PT ;  /* 0xffffffbf10107812 */ /* 0x000fe200078ec0ff */
[----:B------:R-:W1:Y:S01]  /*14b00*/  S2R R19, SR_TID.X ;  /* 0x0000000000137919 */ /* 0x000e620000002100 */
[----:B------:R-:W-:Y:S01]  /*14b10*/  UMOV UR5, 0xffffffff ;  /* 0xffffffff00057882 */ /* 0x000fe20000000000 */
[----:B------:R-:W-:-:S02]  /*14b20*/  ISETP.GE.AND P1, PT, R29, UR4, PT ;  /* 0x000000041d007c0c */ /* 0x000fc4000bf26270 */
[----:B------:R-:W-:Y:S02]  /*14b30*/  LOP3.LUT R20, R20, 0x38, RZ, 0xc0, !PT ;  /* 0x0000003814147812 */ /* 0x000fe400078ec0ff */
[----:B------:R-:W-:Y:S02]  /*14b40*/  @P3 LOP3.LUT R16, R16, 0x40, RZ, 0xfc, !PT ;  /* 0x0000004010103812 */ /* 0x000fe400078efcff */
[----:B------:R-:W-:Y:S02]  /*14b50*/  ISETP.GE.AND P2, PT, R20, UR4, PT ;  /* 0x0000000414007c0c */ /* 0x000fe4000bf46270 */
[----:B------:R-:W-:Y:S02]  /*14b60*/  LOP3.LUT R16, R16, 0xffffff7f, RZ, 0xc0, !PT ;  /* 0xffffff7f10107812 */ /* 0x000fe400078ec0ff */
[----:B------:R-:W-:Y:S02]  /*14b70*/  SEL R6, RZ, 0x40, P1 ;  /* 0x00000040ff067807 */ /* 0x000fe40000800000 */
[----:B------:R-:W-:-:S07]  /*14b80*/  LEA R0, R25, 0xffffffc0, 0x6 ;  /* 0xffffffc019007811 */ /* 0x000fce00078e30ff */
[----:B------:R-:W-:Y:S01]  /*14b90*/  @P2 LOP3.LUT R16, R16, 0x80, RZ, 0xfc, !PT ;  /* 0x0000008010102812 */ /* 0x000fe200078efcff */
[----:B0-----:R-:W-:-:S03]  /*14ba0*/  IMAD.SHL.U32 R21, R21, 0x8, RZ ;  /* 0x0000000815157824 */ /* 0x001fc600078e00ff */
[----:B------:R-:W-:Y:S02]  /*14bb0*/  LOP3.LUT R16, R16, 0xffffffdf, RZ, 0xc0, !PT ;  /* 0xffffffdf10107812 */ /* 0x000fe400078ec0ff */
[----:B------:R-:W-:Y:S01]  /*14bc0*/  LOP3.LUT R21, R21, 0x38, RZ, 0xc0, !PT ;  /* 0x0000003815157812 */ /* 0x000fe200078ec0ff */
[----:B-1----:R-:W-:-:S03]  /*14bd0*/  IMAD.SHL.U32 R19, R19, 0x8, RZ ;  /* 0x0000000813137824 */ /* 0x002fc600078e00ff */
[----:B------:R-:W-:Y:S02]  /*14be0*/  LOP3.LUT R21, R21, 0x80, RZ, 0xfc, !PT ;  /* 0x0000008015157812 */ /* 0x000fe400078efcff */
[----:B------:R-:W-:Y:S02]  /*14bf0*/  LOP3.LUT R19, R19, 0x38, RZ, 0xc0, !PT ;  /* 0x0000003813137812 */ /* 0x000fe400078ec0ff */
[----:B------:R-:W-:Y:S02]  /*14c00*/  ISETP.GE.AND P5, PT, R21, UR4, PT ;  /* 0x0000000415007c0c */ /* 0x000fe4000bfa6270 */
[----:B------:R-:W-:Y:S02]  /*14c10*/  LOP3.LUT R21, R19, 0xc0, RZ, 0xfc, !PT ;  /* 0x000000c013157812 */ /* 0x000fe400078efcff */
[----:B------:R-:W-:Y:S02]  /*14c20*/  SEL R19, RZ, 0x80, P0 ;  /* 0x00000080ff137807 */ /* 0x000fe40000000000 */
[----:B------:R-:W-:-:S02]  /*14c30*/  ISETP.GE.AND P4, PT, R21, UR4, PT ;  /* 0x0000000415007c0c */ /* 0x000fc4000bf86270 */
[C---:B------:R-:W-:Y:S02]  /*14c40*/  LOP3.LUT R21, R20.reuse, 0x100, RZ, 0xfc, !PT ;  /* 0x0000010014157812 */ /* 0x040fe400078efcff */
[----:B------:R-:W-:Y:S02]  /*14c50*/  LOP3.LUT R20, R20, 0x140, RZ, 0xfc, !PT ;  /* 0x0000014014147812 */ /* 0x000fe400078efcff */
[----:B------:R-:W-:Y:S02]  /*14c60*/  ISETP.GE.AND P3, PT, R21, UR4, PT ;  /* 0x0000000415007c0c */ /* 0x000fe4000bf66270 */
[----:B------:R-:W-:Y:S02]  /*14c70*/  @P5 LOP3.LUT R16, R16, 0x20, RZ, 0xfc, !PT ;  /* 0x0000002010105812 */ /* 0x000fe400078efcff */
[----:B------:R-:W-:Y:S02]  /*14c80*/  ISETP.GE.AND P2, PT, R20, UR4, PT ;  /* 0x0000000414007c0c */ /* 0x000fe4000bf46270 */
[----:B------:R-:W-:-:S04]  /*14c90*/  LOP3.LUT R16, R16, 0xffffffef, RZ, 0xc0, !PT ;  /* 0xffffffef10107812 */ /* 0x000fc800078ec0ff */
[----:B------:R-:W-:-:S04]  /*14ca0*/  @P4 LOP3.LUT R16, R16, 0x10, RZ, 0xfc, !PT ;  /* 0x0000001010104812 */ /* 0x000fc800078efcff */
[----:B------:R-:W-:-:S04]  /*14cb0*/  LOP3.LUT R16, R16, 0xfffffffb, RZ, 0xc0, !PT ;  /* 0xfffffffb10107812 */ /* 0x000fc800078ec0ff */
[----:B------:R-:W-:-:S04]  /*14cc0*/  @P2 LOP3.LUT R16, R16, 0x4, RZ, 0xfc, !PT ;  /* 0x0000000410102812 */ /* 0x000fc800078efcff */
[----:B------:R-:W-:-:S04]  /*14cd0*/  LOP3.LUT R16, R16, 0xfffffff7, RZ, 0xc0, !PT ;  /* 0xfffffff710107812 */ /* 0x000fc800078ec0ff */
[----:B------:R-:W-:Y:S01]  /*14ce0*/  @P3 LOP3.LUT R16, R16, 0x8, RZ, 0xfc, !PT ;  /* 0x0000000810103812 */ /* 0x000fe200078efcff */
[----:B--23--:R-:W-:Y:S06]  /*14cf0*/  BRA.DIV UR5, `(.L_x_5575) ;  /* 0x00000046052c7947 */ /* 0x00cfec000b800000 */
.L_x_5642:
        /* <DEDUP_REMOVED lines=28> */
[C---:B------:R-:W-:Y:S02]  /*14ec0*/  LOP3.LUT P1, RZ, R16.reuse, 0x40, RZ, 0xc0, !PT ;  /* 0x0000004010ff7812 */ /* 0x040fe4000782c0ff */
        /* <DEDUP_REMOVED lines=19> */
[----:B------:R0:W-:Y:S01]  /*15000*/  STL [R1+0x14], R6 ;  /* 0x0000140601007387 */ /* 0x0001e20000100800 */
[----:B------:R-:W-:-:S09]  /*15010*/  IMAD R35, R10, R2, R35 ;  /* 0x000000020a237224 */ /* 0x000fd200078e0223 */
[----:B------:R-:W-:-:S04]  /*15020*/  @P0 LOP3.LUT R16, R16, 0x400, RZ, 0xfc, !PT ;  /* 0x0000040010100812 */ /* 0x000fc800078efcff */
[----:B------:R-:W-:-:S04]  /*15030*/  LOP3.LUT R16, R16, 0xfffffffe, RZ, 0xc0, !PT ;  /* 0xfffffffe10107812 */ /* 0x000fc800078ec0ff */
[----:B------:R-:W-:Y:S01]  /*15040*/  @P1 LOP3.LUT R16, R16, 0x1, RZ, 0xfc, !PT ;  /* 0x0000000110101812 */ /* 0x000fe200078efcff */
[----:B0-----:R-:W-:Y:S06]  /*15050*/  @!P0 BRA `(.L_x_5576) ;  /* 0x0000000000048947 */ /* 0x001fec0003800000 */
[----:B------:R-:W-:Y:S01]  /*15060*/  BPT.TRAP 0x1 ;  /* 0x000000040000795c */ /* 0x000fe20000300000 */
.L_x_5576:
[----:B------:R-:W-:Y:S01]  /*15070*/  IADD3 R28, -R37, R28, -R0 ;  /* 0x0000001c251c7210 */ /* 0x000fe20007ffe900 */
[----:B------:R-:W-:Y:S01]  /*15080*/  IMAD R25, R18, 0x8, R17 ;  /* 0x0000000812197824 */ /* 0x000fe200078e0211 */
[----:B------:R-:W-:Y:S01]  /*15090*/  SHF.L.U32 R0, R22, 0x1f, RZ ;  /* 0x0000001f16007819 */ /* 0x000fe200000006ff */
[----:B------:R-:W-:Y:S03]  /*150a0*/  BSSY B0, `(.L_x_5577) ;  /* 0x0000003000007945 */ /* 0x000fe60003800000 */
[----:B------:R-:W0:Y:S02]  /*150b0*/  SYNCS.PHASECHK.TRANS64.TRYWAIT P0, [R25+URZ+0x28c40], R0 ;  /* 0x028c4000190075a7 */ /* 0x000e24000800017f */
[----:B0-----:R-:W-:Y:S05]  /*150c0*/  @!P0 BRA `(.L_x_5578) ;  /* 0x00000040006c8947 */ /* 0x001fea0003800000 */
.L_x_5643:
[----:B------:R-:W-:Y:S05]  /*150d0*/  BSYNC B0 ;  /* 0x0000000000007941 */ /* 0x000fea0003800000 */
.L_x_5577:
        /* <DEDUP_REMOVED lines=63> */
.L_x_5653:
        /* <DEDUP_REMOVED lines=10> */
.L_x_5580:
        /* <DEDUP_REMOVED lines=11> */
.L_x_5581:
[----:B------:R-:W-:Y:S01]  /*15620*/  VIADD R0, R17, 0x20400 ;  /* 0x0002040011007836 */ /* 0x000fe20000000000 */
[----:B------:R1:W-:Y:S06]  /*15630*/  SYNCS.ARRIVE.TRANS64.A1T0 RZ, [R25+URZ+0x28c30], RZ ;  /* 0x028c30ff19ff79a7 */ /* 0x0003ec000810003f */
[----:B------:R-:W-:Y:S05]  /*15640*/  WARPSYNC.ALL ;  /* 0x0000000000007948 */ /* 0x000fea0003800000 */
[----:B------:R-:W-:Y:S01]  /*15650*/  BAR.SYNC.DEFER_BLOCKING 0x8, 0x100 ;  /* 0x0204000000007b1d */ /* 0x000fe20000010000 */
[----:B------:R-:W-:-:S05]  /*15660*/  LOP3.LUT P0, RZ, R0, 0x3ff, RZ, 0xc0, !PT ;  /* 0x000003ff00ff7812 */ /* 0x000fca000780c0ff */
[----:B------:R-:W-:Y:S08]  /*15670*/  BSSY B6, `(.L_x_5582) ;  /* 0x0000012000067945 */ /* 0x000ff00003800000 */
        /* <DEDUP_REMOVED lines=17> */
.L_x_5583:
[----:B------:R-:W-:Y:S05]  /*15790*/  BSYNC B6 ;  /* 0x0000000000067941 */ /* 0x000fea0003800000 */
.L_x_5582:
[----:B0-----:R-:W2:Y:S01]  /*157a0*/  LDL.LU R2, [R1] ;  /* 0x0000000001027983 */ /* 0x001ea20000300800 */
[----:B------:R-:W0:Y:S01]  /*157b0*/  LDC R20, c[0x0][0x448] ;  /* 0x00011200ff147b82 */ /* 0x000e220000000800 */
[----:B------:R-:W-:Y:S01]  /*157c0*/  ULDC.64 UR4, c[0x0][0x298] ;  /* 0x0000a60000047ab9 */ /* 0x000fe20000000a00 */
[----:B------:R-:W-:Y:S01]  /*157d0*/  LOP3.LUT P6, RZ, R16, 0x200, RZ, 0xc0, !PT ;  /* 0x0000020010ff7812 */ /* 0x000fe200078cc0ff */
[----:B------:R3:W5:Y:S01]  /*157e0*/  LDL R7, [R1+0x18] ;  /* 0x0000180001077983 */ /* 0x0007620000100800 */
[----:B------:R-:W-:-:S04]  /*157f0*/  SHF.R.S32.HI R4, RZ, 0x1f, R27 ;  /* 0x0000001fff047819 */ /* 0x000fc8000001141b */
[----:B------:R-:W-:Y:S01]  /*15800*/  SEL R4, R4, RZ, !P6 ;  /* 0x000000ff04047207 */ /* 0x000fe20007000000 */
[----:B------:R-:W4:Y:S02]  /*15810*/  S2R R8, SR_TID.X ;  /* 0x0000000000087919 */ /* 0x000f240000002100 */
[----:B----4-:R-:W-:-:S05]  /*15820*/  IMAD.SHL.U32 R8, R8, 0x8, RZ ;  /* 0x0000000808087824 */ /* 0x010fca00078e00ff */
[----:B------:R-:W-:Y:S02]  /*15830*/  LOP3.LUT R8, R8, 0x38, RZ, 0xc0, !PT ;  /* 0x0000003808087812 */ /* 0x000fe400078ec0ff */
[----:B--2---:R-:W-:-:S05]  /*15840*/  SHF.R.S32.HI R0, RZ, 0x1f, R2 ;  /* 0x0000001fff007819 */ /* 0x004fca0000011402 */
[----:B------:R-:W-:-:S04]  /*15850*/  IMAD R0, R0, UR4, RZ ;  /* 0x0000000400007c24 */ /* 0x000fc8000f8e02ff */
[C---:B------:R-:W-:Y:S02]  /*15860*/  IMAD R0, R2.reuse, UR5, R0 ;  /* 0x0000000502007c24 */ /* 0x040fe4000f8e0200 */
[----:B------:R-:W-:Y:S01]  /*15870*/  IMAD.WIDE.U32 R2, R2, UR4, RZ ;  /* 0x0000000402027c25 */ /* 0x000fe2000f8e00ff */
[----:B------:R-:W-:-:S03]  /*15880*/  ULDC.64 UR4, c[0x0][0x2d8] ;  /* 0x0000b60000047ab9 */ /* 0x000fc60000000a00 */
[----:B------:R-:W-:Y:S01]  /*15890*/  IMAD.IADD R3, R3, 0x1, R0 ;  /* 0x0000000103037824 */ /* 0x000fe200078e0200 */
[----:B------:R-:W-:Y:S02]  /*158a0*/  SEL R0, R27, RZ, !P6 ;  /* 0x000000ff1b007207 */ /* 0x000fe40007000000 */
[----:B0-----:R-:W-:Y:S01]  /*158b0*/  ISETP.NE.AND P6, PT, R20, 0x1, PT ;  /* 0x000000011400780c */ /* 0x001fe20003fc5270 */
[C---:B------:R-:W-:Y:S01]  /*158c0*/  IMAD.WIDE.U32 R2, R26.reuse, UR4, R2 ;  /* 0x000000041a027c25 */ /* 0x040fe2000f8e0002 */
[----:B------:R-:W0:Y:S03]  /*158d0*/  S2R R20, SR_TID.X ;  /* 0x0000000000147919 */ /* 0x000e260000002100 */
[----:B------:R-:W-:Y:S01]  /*158e0*/  IMAD R3, R26, UR5, R3 ;  /* 0x000000051a037c24 */ /* 0x000fe2000f8e0203 */
[----:B------:R-:W-:Y:S02]  /*158f0*/  ULDC.64 UR4, c[0x0][0x2e0] ;  /* 0x0000b80000047ab9 */ /* 0x000fe40000000a00 */
[----:B------:R-:W-:-:S02]  /*15900*/  IMAD R4, R4, UR4, RZ ;  /* 0x0000000404047c24 */ /* 0x000fc4000f8e02ff */
[----:B------:R-:W-:-:S03]  /*15910*/  IMAD.WIDE.U32 R2, R0, UR4, R2 ;  /* 0x0000000400027c25 */ /* 0x000fc6000f8e0002 */
[----:B------:R-:W2:Y:S01]  /*15920*/  @P6 LDC R6, c[0x0][0x44c] ;  /* 0x00011300ff066b82 */ /* 0x000ea20000000800 */
[----:B------:R-:W-:Y:S01]  /*15930*/  IMAD R4, R0, UR5, R4 ;  /* 0x0000000500047c24 */ /* 0x000fe2000f8e0204 */
[----:B------:R-:W-:-:S03]  /*15940*/  ULDC.64 UR4, c[0x0][0x2d0] ;  /* 0x0000b40000047ab9 */ /* 0x000fc60000000a00 */
[----:B------:R-:W-:-:S03]  /*15950*/  IMAD.IADD R3, R3, 0x1, R4 ;  /* 0x0000000103037824 */ /* 0x000fc600078e0204 */
[----:B------:R-:W4:Y:S01]  /*15960*/  @P6 LDC R0, c[0x0][0x450] ;  /* 0x00011400ff006b82 */ /* 0x000f220000000800 */
[----:B0-----:R-:W-:-:S05]  /*15970*/  IMAD.SHL.U32 R20, R20, 0x10, RZ ;  /* 0x0000001014147824 */ /* 0x001fca00078e00ff */
[----:B------:R-:W-:-:S05]  /*15980*/  LOP3.LUT R20, R37, 0x70, R20, 0xf8, !PT ;  /* 0x0000007025147812 */ /* 0x000fca00078ef814 */
[----:B------:R-:W-:-:S04]  /*15990*/  IMAD.IADD R5, R20, 0x1, R34 ;  /* 0x0000000114057824 */ /* 0x000fc800078e0222 */
[----:B--2---:R-:W-:-:S04]  /*159a0*/  @P6 IMAD.HI.U32 R6, R5, R6, RZ ;  /* 0x0000000605066227 */ /* 0x004fc800078e00ff */
[----:B------:R-:W-:Y:S01]  /*159b0*/  IMAD.MOV.U32 R4, RZ, RZ, R5 ;  /* 0x000000ffff047224 */ /* 0x000fe200078e0005 */
[----:B----4-:R-:W-:Y:S02]  /*159c0*/  @P6 SHF.R.U32.HI R4, RZ, R0, R6 ;  /* 0x00000000ff046219 */ /* 0x010fe40000011606 */
[----:B------:R-:W0:Y:S03]  /*159d0*/  LDC R6, c[0x0][0x448] ;  /* 0x00011200ff067b82 */ /* 0x000e260000000800 */
        /* <DEDUP_REMOVED lines=19> */
[----:B---3--:R-:W-:Y:S11]  /*15b10*/  BRA.DIV UR5, `(.L_x_5584) ;  /* 0x0000003e053c7947 */ /* 0x008ff6000b800000 */
[----:B------:R-:W0:Y:S01]  /*15b20*/  SHFL.IDX PT, R3, R0, RZ, 0x181f ;  /* 0x00181fff00037589 */ /* 0x000e2200000e0000 */
[----:B------:R-:W-:Y:S02]  /*15b30*/  IMAD R36, R36, R6, RZ ;  /* 0x0000000624247224 */ /* 0x000fe400078e02ff */
[----:B------:R-:W-:Y:S01]  /*15b40*/  IMAD.IADD R34, R37, 0x1, R34 ;  /* 0x0000000125227824 */ /* 0x000fe200078e0222 */
[----:B------:R-:W2:Y:S04]  /*15b50*/  SHFL.IDX PT, R2, R4, RZ, 0x181f ;  /* 0x00181fff04027589 */ /* 0x000ea800000e0000 */
[----:B------:R-:W-:-:S13]  /*15b60*/  ISETP.GE.AND P0, PT, R34, R36, PT ;  /* 0x000000242200720c */ /* 0x000fda0003f06270 */
[----:B0-----:R-:W-:-:S05]  /*15b70*/  @!P0 LEA R3, P2, R8, R3, 0x1 ;  /* 0x0000000308038211 */ /* 0x001fca00078408ff */
[----:B--2---:R-:W-:-:S05]  /*15b80*/  @!P0 IMAD.X R2, RZ, RZ, R2, P2 ;  /* 0x000000ffff028224 */ /* 0x004fca00010e0602 */
[----:B------:R-:W-:-:S04]  /*15b90*/  @!P0 LOP3.LUT R3, R3, R2, RZ, 0x3c, !PT ;  /* 0x0000000203038212 */ /* 0x000fc800078e3cff */
[----:B------:R-:W-:-:S04]  /*15ba0*/  @!P0 LOP3.LUT R2, R3, R2, RZ, 0x3c, !PT ;  /* 0x0000000203028212 */ /* 0x000fc800078e3cff */
[----:B------:R-:W-:-:S05]  /*15bb0*/  @!P0 LOP3.LUT R3, R3, R2, RZ, 0x3c, !PT ;  /* 0x0000000203038212 */ /* 0x000fca00078e3cff */
[----:B------:R-:W-:Y:S01]  /*15bc0*/  @!PT LDS RZ, [RZ] ;  /* 0x00000000fffff984 */ /* 0x000fe20000000800 */
[----:B-----5:R0:W-:Y:S02]  /*15bd0*/  @!P0 LDGSTS.E.BYPASS.LTC128B.128 [R7+0x20400], desc[UR54][R2.64], !P1 ;  /* 0x2040000002078fae */ /* 0x0201e4000c901d76 */
[----:B0-----:R-:W-:Y:S02]  /*15be0*/  VIADD R2, R34, 0x10 ;  /* 0x0000001022027836 */ /* 0x001fe40000000000 */
[----:B------:R-:W0:Y:S03]  /*15bf0*/  SHFL.IDX PT, R3, R0, 0x1, 0x181f ;  /* 0x00381f0000037f89 */ /* 0x000e2600000e0000 */
[----:B------:R-:W-:Y:S02]  /*15c00*/  ISETP.GE.AND P0, PT, R2, R36, PT ;  /* 0x000000240200720c */ /* 0x000fe40003f06270 */
[----:B------:R-:W2:Y:S11]  /*15c10*/  SHFL.IDX PT, R2, R4, 0x1, 0x181f ;  /* 0x00381f0004027f89 */ /* 0x000eb600000e0000 */
[----:B0-----:R-:W-:-:S05]  /*15c20*/  @!P0 LEA R3, P2, R8, R3, 0x1 ;  /* 0x0000000308038211 */ /* 0x001fca00078408ff */
[----:B--2---:R-:W-:-:S05]  /*15c30*/  @!P0 IMAD.X R2, RZ, RZ, R2, P2 ;  /* 0x000000ffff028224 */ /* 0x004fca00010e0602 */
        /* <DEDUP_REMOVED lines=8> */
[----:B------:R-:W2:Y:S04]  /*15cc0*/  SHFL.IDX PT, R2, R4, 0x2, 0x181f ;  /* 0x00581f0004027f89 */ /* 0x000ea800000e0000 */
[----:B------:R-:W3:Y:S04]  /*15cd0*/  SHFL.IDX PT, R4, R4, 0x3, 0x181f ;  /* 0x00781f0004047f89 */ /* 0x000ee800000e0000 */
[----:B0-----:R-:W-:-:S05]  /*15ce0*/  @!P0 LEA R3, P2, R8, R3, 0x1 ;  /* 0x0000000308038211 */ /* 0x001fca00078408ff */
[----:B--2---:R-:W-:-:S05]  /*15cf0*/  @!P0 IMAD.X R2, RZ, RZ, R2, P2 ;  /* 0x000000ffff028224 */ /* 0x004fca00010e0602 */
[----:B------:R-:W-:-:S04]  /*15d00*/  @!P0 LOP3.LUT R3, R3, R2, RZ, 0x3c, !PT ;  /* 0x0000000203038212 */ /* 0x000fc800078e3cff */
[----:B------:R-:W-:-:S04]  /*15d10*/  @!P0 LOP3.LUT R2, R3, R2, RZ, 0x3c, !PT ;  /* 0x0000000203028212 */ /* 0x000fc800078e3cff */
[----:B------:R-:W-:-:S05]  /*15d20*/  @!P0 LOP3.LUT R3, R3, R2, RZ, 0x3c, !PT ;  /* 0x0000000203038212 */ /* 0x000fca00078e3cff */
[----:B---3--:R0:W-:Y:S02]  /*15d30*/  @!P0 LDGSTS.E.BYPASS.LTC128B.128 [R7+0x21400], desc[UR54][R2.64], !P1 ;  /* 0x2140000002078fae */ /* 0x0081e4000c901d76 */
.L_x_5662:
[----:B------:R-:W-:-:S05]  /*15d40*/  VIADD R34, R34, 0x30 ;  /* 0x0000003022227836 */ /* 0x000fca0000000000 */
[----:B------:R-:W-:-:S13]  /*15d50*/  ISETP.GE.AND P0, PT, R34, R36, PT ;  /* 0x000000242200720c */ /* 0x000fda0003f06270 */
[----:B0-2---:R-:W-:-:S05]  /*15d60*/  @!P0 LEA R2, P2, R8, R0, 0x1 ;  /* 0x0000000008028211 */ /* 0x005fca00078408ff */
[----:B------:R-:W-:-:S05]  /*15d70*/  @!P0 IMAD.X R3, RZ, RZ, R4, P2 ;  /* 0x000000ffff038224 */ /* 0x000fca00010e0604 */
[----:B------:R-:W-:Y:S01]  /*15d80*/  @!PT LDS RZ, [RZ] ;  /* 0x00000000fffff984 */ /* 0x000fe20000000800 */
[----:B------:R-:W-:Y:S01]  /*15d90*/  @!PT LDS RZ, [RZ] ;  /* 0x00000000fffff984 */ /* 0x000fe20000000800 */
[----:B------:R-:W-:Y:S01]  /*15da0*/  @!PT LDS RZ, [RZ] ;  /* 0x00000000fffff984 */ /* 0x000fe20000000800 */
[----:B------:R0:W-:Y:S01]  /*15db0*/  @!P0 LDGSTS.E.BYPASS.LTC128B.128 [R7+0x21c00], desc[UR54][R2.64], !P1 ;  /* 0x21c0000002078fae */ /* 0x0001e2000c901d76 */
[----:B------:R-:W-:Y:S01]  /*15dc0*/  PLOP3.LUT P0, PT, PT, PT, PT, 0x80, 0x0 ;  /* 0x000000000000781c */ /* 0x000fe20003f0f070 */
[----:B------:R-:W-:-:S12]  /*15dd0*/  NOP ;  /* 0x0000000000007918 */ /* 0x000fd80000000000 */
.L_x_5585:
        /* <DEDUP_REMOVED lines=16> */
[----:B------:R-:W2:Y:S03]  /*15ee0*/  SYNCS.PHASECHK.TRANS64.TRYWAIT P0, [R17+URZ+0x28c20], R0 ;  /* 0x028c2000110075a7 */ /* 0x000ea6000800017f */
[----:B0-2---:R-:W-:Y:S05]  /*15ef0*/  @!P0 BRA `(.L_x_5587) ;  /* 0x0000003c00888947 */ /* 0x005fea0003800000 */
.L_x_5663:
[----:B------:R-:W-:Y:S05]  /*15f00*/  BSYNC B0 ;  /* 0x0000000000007941 */ /* 0x000fea0003800000 */
.L_x_5586:
[----:B------:R-:W-:-:S05]  /*15f10*/  IMAD.U32 R2, RZ, RZ, UR36 ;  /* 0x00000024ff027e24 */ /* 0x000fca000f8e00ff */
[----:B------:R-:W-:-:S13]  /*15f20*/  ISETP.NE.AND P0, PT, R2, 0x3, PT ;  /* 0x000000030200780c */ /* 0x000fda0003f05270 */
[----:B------:R-:W-:Y:S05]  /*15f30*/  @!P0 BRA `(.L_x_5588) ;  /* 0x0000000000048947 */ /* 0x000fea0003800000 */
[----:B------:R-:W-:Y:S01]  /*15f40*/  BPT.TRAP 0x1 ;  /* 0x000000040000795c */ /* 0x000fe20000300000 */
.L_x_5588:
[----:B0-----:R-:W-:Y:S01]  /*15f50*/  SHF.L.U32 R0, R22, 0x1f, RZ ;  /* 0x0000001f16007819 */ /* 0x001fe200000006ff */
[----:B------:R-:W-:Y:S03]  /*15f60*/  BSSY B0, `(.L_x_5589) ;  /* 0x0000003000007945 */ /* 0x000fe60003800000 */
[----:B------:R-:W0:Y:S02]  /*15f70*/  SYNCS.PHASECHK.TRANS64.TRYWAIT P0, [R25+URZ+0x28c60], R0 ;  /* 0x028c6000190075a7 */ /* 0x000e24000800017f */
[----:B0-----:R-:W-:Y:S05]  /*15f80*/  @!P0 BRA `(.L_x_5590) ;  /* 0x0000003c00788947 */ /* 0x001fea0003800000 */
.L_x_5664:
[----:B------:R-:W-:Y:S05]  /*15f90*/  BSYNC B0 ;  /* 0x0000000000007941 */ /* 0x000fea0003800000 */
.L_x_5589:
        /* <DEDUP_REMOVED lines=24> */
[----:B------:R-:W2:Y:S01]  /*16120*/  SHFL.IDX PT, R2, R4, RZ, 0x181f ;  /* 0x00181fff04027589 */ /* 0x000ea200000e0000 */
[C---:B------:R-:W-:Y:S02]  /*16130*/  LOP3.LUT P4, RZ, R19.reuse, 0x4, RZ, 0xc0, !PT ;  /* 0x0000000413ff7812 */ /* 0x040fe4000788c0ff */
[C---:B------:R-:W-:Y:S01]  /*16140*/  LOP3.LUT P3, RZ, R19.reuse, 0x8, RZ, 0xc0, !PT ;  /* 0x0000000813ff7812 */ /* 0x040fe2000786c0ff */
[----:B------:R-:W3:Y:S01]  /*16150*/  SHFL.IDX PT, R3, R6, RZ, 0x181f ;  /* 0x00181fff06037589 */ /* 0x000ee200000e0000 */
[----:B------:R-:W-:Y:S02]  /*16160*/  LOP3.LUT P2, RZ, R19, 0x10, RZ, 0xc0, !PT ;  /* 0x0000001013ff7812 */ /* 0x000fe4000784c0ff */
[----:B------:R-:W-:Y:S01]  /*16170*/  LOP3.LUT R16, R16, 0xfffffeff, RZ, 0xc0, !PT ;  /* 0xfffffeff10107812 */ /* 0x000fe200078ec0ff */
[----:B0-----:R-:W-:-:S05]  /*16180*/  IMAD.SHL.U32 R7, R7, 0x8, RZ ;  /* 0x0000000807077824 */ /* 0x001fca00078e00ff */
[----:B------:R-:W-:-:S05]  /*16190*/  LOP3.LUT R7, R7, 0x38, RZ, 0xc0, !PT ;  /* 0x0000003807077812 */ /* 0x000fca00078ec0ff */
[----:B------:R-:W-:Y:S01]  /*161a0*/  IMAD.SHL.U32 R0, R7, 0x2, RZ ;  /* 0x0000000207007824 */ /* 0x000fe200078e00ff */
[----:B------:R-:W-:-:S04]  /*161b0*/  LOP3.LUT R7, R19, 0x1, RZ, 0xc0, !PT ;  /* 0x0000000113077812 */ /* 0x000fc800078ec0ff */
[----:B--2---:R-:W-:Y:S02]  /*161c0*/  IADD3 R2, P0, R2, R0, RZ ;  /* 0x0000000002027210 */ /* 0x004fe40007f1e0ff */
[----:B------:R-:W-:Y:S02]  /*161d0*/  ISETP.NE.U32.AND P1, PT, R7, 0x1, PT ;  /* 0x000000010700780c */ /* 0x000fe40003f25070 */
[----:B------:R-:W-:Y:S01]  /*161e0*/  PRMT R7, R19, 0x8880, RZ ;  /* 0x0000888013077816 */ /* 0x000fe200000000ff */
[----:B---3--:R-:W-:Y:S01]  /*161f0*/  IMAD.X R3, RZ, RZ, R3, P0 ;  /* 0x000000ffff037224 */ /* 0x008fe200000e0603 */
        /* <DEDUP_REMOVED lines=25> */
[----:B------:R-:W2:Y:S04]  /*16390*/  SHFL.IDX PT, R3, R6, 0x1, 0x181f ;  /* 0x00381f0006037f89 */ /* 0x000ea800000e0000 */
[----:B------:R-:W-:Y:S01]  /*163a0*/  SHFL.IDX PT, R6, R6, 0x3, 0x181f ;  /* 0x00781f0006067f89 */ /* 0x000fe200000e0000 */
[----:B0-----:R-:W-:-:S05]  /*163b0*/  IADD3 R2, P6, R2, R0, RZ ;  /* 0x0000000002027210 */ /* 0x001fca0007fde0ff */
[----:B--2---:R-:W-:Y:S01]  /*163c0*/  IMAD.X R3, RZ, RZ, R3, P6 ;  /* 0x000000ffff037224 */ /* 0x004fe200030e0603 */
        /* <DEDUP_REMOVED lines=39> */
[----:B0-----:R0:W2:Y:S02]  /*16640*/  SHFL.IDX PT, R2, R4, 0x3, 0x181f ;  /* 0x00781f0004027f89 */ /* 0x0010a400000e0000 */
.L_x_5674:
        /* <DEDUP_REMOVED lines=11> */
[----:B--2---:R-:W-:Y:S02]  /*16700*/  IADD3 R2, P0, R2, R0, RZ ;  /* 0x0000000002027210 */ /* 0x004fe40007f1e0ff */
        /* <DEDUP_REMOVED lines=22> */
.L_x_5592:
        /* <DEDUP_REMOVED lines=11> */
.L_x_5593:
[----:B------:R-:W2:Y:S01]  /*16920*/  LDL.LU R2, [R1+0x4] ;  /* 0x0000040001027983 */ /* 0x000ea20000300800 */
[----:B------:R3:W-:Y:S01]  /*16930*/  SYNCS.ARRIVE.TRANS64.A1T0 RZ, [R25+URZ+0x28c50], RZ ;  /* 0x028c50ff19ff79a7 */ /* 0x0007e2000810003f */
[----:B------:R-:W-:Y:S01]  /*16940*/  BSSY B0, `(.L_x_5594) ;  /* 0x00000f0000007945 */ /* 0x000fe20003800000 */
[----:B--2---:R-:W-:-:S05]  /*16950*/  VIADD R7, R2, 0xfffffffe ;  /* 0xfffffffe02077836 */ /* 0x004fca0000000000 */
[----:B------:R-:W-:-:S13]  /*16960*/  ISETP.GE.AND P0, PT, R7, R30, PT ;  /* 0x0000001e0700720c */ /* 0x000fda0003f06270 */
[----:B---3--:R-:W-:Y:S05]  /*16970*/  @!P0 BRA `(.L_x_5595) ;  /* 0x0000000c00b08947 */ /* 0x008fea0003800000 */
[----:B------:R-:W2:Y:S01]  /*16980*/  LDL.LU R2, [R1+0x14] ;  /* 0x0000140001027983 */ /* 0x000ea20000300800 */
[----:B------:R-:W-:-:S04]  /*16990*/  LOP3.LUT R28, R19, 0x80, RZ, 0xc0, !PT ;  /* 0x00000080131c7812 */ /* 0x000fc800078ec0ff */
[----:B------:R-:W-:Y:S02]  /*169a0*/  SHF.R.U32.HI R28, RZ, 0x3, R28 ;  /* 0x00000003ff1c7819 */ /* 0x000fe4000001161c */
[----:B--2---:R-:W-:-:S04]  /*169b0*/  LOP3.LUT R29, R2, 0x40, RZ, 0xc0, !PT ;  /* 0x00000040021d7812 */ /* 0x004fc800078ec0ff */
[----:B------:R-:W-:-:S07]  /*169c0*/  SHF.R.U32.HI R29, RZ, 0x2, R29 ;  /* 0x00000002ff1d7819 */ /* 0x000fce000001161d */
.L_x_5608:
[----:B0-----:R-:W0:Y:S01]  /*169d0*/  S2R R4, SR_TID.X ;  /* 0x0000000000047919 */ /* 0x001e220000002100 */
[----:B--2---:R-:W2:Y:S01]  /*169e0*/  LDC R2, c[0x0][0x430] ;  /* 0x00010c00ff027b82 */ /* 0x004ea20000000800 */
[----:B---3--:R-:W-:Y:S01]  /*169f0*/  IMAD R6, R7, 0x40, R31 ;  /* 0x0000004007067824 */ /* 0x008fe200078e021f */
[----:B------:R-:W-:Y:S05]  /*16a00*/  YIELD ;  /* 0x0000000000007946 */ /* 0x000fea0003800000 */
[----:B------:R-:W-:Y:S01]  /*16a10*/  IMAD.U32 R11, RZ, RZ, UR36 ;  /* 0x00000024ff0b7e24 */ /* 0x000fe2000f8e00ff */
[----:B------:R-:W-:Y:S01]  /*16a20*/  ULDC UR4, c[0x0][0x430] ;  /* 0x00010c0000047ab9 */ /* 0x000fe20000000800 */
[----:B------:R-:W-:Y:S01]  /*16a30*/  VIADD R18, R18, 0x1 ;  /* 0x0000000112127836 */ /* 0x000fe20000000000 */
[----:B--2---:R-:W-:Y:S01]  /*16a40*/  ISETP.NE.AND P0, PT, R2, 0x1, PT ;  /* 0x000000010200780c */ /* 0x004fe20003f05270 */
[----:B0-----:R-:W-:-:S05]  /*16a50*/  IMAD.SHL.U32 R4, R4, 0x10, RZ ;  /* 0x0000001004047824 */ /* 0x001fca00078e00ff */
[----:B------:R-:W-:-:S07]  /*16a60*/  LOP3.LUT R4, R37, 0x70, R4, 0xf8, !PT ;  /* 0x0000007025047812 */ /* 0x000fce00078ef804 */
[----:B------:R-:W0:Y:S01]  /*16a70*/  @P0 LDC R3, c[0x0][0x434] ;  /* 0x00010d00ff030b82 */ /* 0x000e220000000800 */
[C---:B------:R-:W-:Y:S01]  /*16a80*/  ISETP.GT.U32.AND P1, PT, R4.reuse, 0x3f, PT ;  /* 0x0000003f0400780c */ /* 0x040fe20003f24070 */
[----:B------:R-:W-:-:S06]  /*16a90*/  IMAD.IADD R6, R4, 0x1, R6 ;  /* 0x0000000104067824 */ /* 0x000fcc00078e0206 */
[----:B------:R-:W2:Y:S01]  /*16aa0*/  @P0 LDC R2, c[0x0][0x438] ;  /* 0x00010e00ff020b82 */ /* 0x000ea20000000800 */
[----:B------:R-:W-:-:S07]  /*16ab0*/  IMAD.MOV.U32 R10, RZ, RZ, R6 ;  /* 0x000000ffff0a7224 */ /* 0x000fce00078e0006 */
[----:B------:R-:W3:Y:S01]  /*16ac0*/  @!P1 LDC.64 R4, c[0x0][0x428] ;  /* 0x00010a00ff049b82 */ /* 0x000ee20000000a00 */
[----:B0-----:R-:W-:-:S07]  /*16ad0*/  @P0 IMAD.HI.U32 R3, R6, R3, RZ ;  /* 0x0000000306030227 */ /* 0x001fce00078e00ff */
[----:B------:R-:W0:Y:S01]  /*16ae0*/  @!P1 LDC.64 R8, c[0x0][0x418] ;  /* 0x00010600ff089b82 */ /* 0x000e220000000a00 */
[----:B--2---:R-:W-:-:S04]  /*16af0*/  @P0 SHF.R.U32.HI R10, RZ, R2, R3 ;  /* 0x00000002ff0a0219 */ /* 0x004fc80000011603 */
[--C-:B------:R-:W-:Y:S01]  /*16b00*/  @!P1 SHF.R.S32.HI R3, RZ, 0x1f, R10.reuse ;  /* 0x0000001fff039819 */ /* 0x100fe2000001140a */
[----:B------:R-:W-:-:S04]  /*16b10*/  @!P1 IMAD.MOV.U32 R2, RZ, RZ, R10 ;  /* 0x000000ffff029224 */ /* 0x000fc800078e000a */
[----:B---3--:R-:W-:-:S04]  /*16b20*/  @!P1 IMAD.WIDE.U32 R2, R23, R4, R2 ;  /* 0x0000000417029225 */ /* 0x008fc800078e0002 */
        /* <DEDUP_REMOVED lines=17> */
[----:B01----:R-:W-:Y:S08]  /*16c40*/  @!P1 BRA `(.L_x_5596) ;  /* 0x0000000000049947 */ /* 0x003ff00003800000 */
[----:B------:R-:W-:Y:S01]  /*16c50*/  BPT.TRAP 0x1 ;  /* 0x000000040000795c */ /* 0x000fe20000300000 */
.L_x_5596:
[----:B------:R-:W-:Y:S01]  /*16c60*/  IMAD R6, R18, 0x8, R17 ;  /* 0x0000000812067824 */ /* 0x000fe200078e0211 */
[----:B------:R-:W-:Y:S01]  /*16c70*/  SHF.L.U32 R19, R22, 0x1f, RZ ;  /* 0x0000001f16137819 */ /* 0x000fe200000006ff */
[----:B------:R-:W-:Y:S01]  /*16c80*/  BSSY B1, `(.L_x_5597) ;  /* 0x0000004000017945 */ /* 0x000fe20003800000 */
[----:B------:R-:W-:Y:S02]  /*16c90*/  SHF.R.S32.HI R9, RZ, 0x1f, R5 ;  /* 0x0000001fff097819 */ /* 0x000fe40000011405 */
[----:B------:R-:W0:Y:S02]  /*16ca0*/  SYNCS.PHASECHK.TRANS64.TRYWAIT P0, [R6+URZ+0x28c40], R19 ;  /* 0x028c4013060075a7 */ /* 0x000e24000800017f */
[----:B0-----:R-:W-:Y:S05]  /*16cb0*/  @!P0 BRA `(.L_x_5598) ;  /* 0x0000003800688947 */ /* 0x001fea0003800000 */
.L_x_5675:
[----:B------:R-:W-:Y:S05]  /*16cc0*/  BSYNC B1 ;  /* 0x0000000000017941 */ /* 0x000fea0003800000 */
.L_x_5597:
        /* <DEDUP_REMOVED lines=17> */
[----:B-1----:R-:W-:Y:S01]  /*16de0*/  IMAD R25, R26, UR5, R3 ;  /* 0x000000051a197c24 */ /* 0x002fe2000f8e0203 */
        /* <DEDUP_REMOVED lines=22> */
.L_x_5685:
        /* <DEDUP_REMOVED lines=8> */
.L_x_5600:
        /* <DEDUP_REMOVED lines=11> */
.L_x_5601:
[----:B------:R2:W-:Y:S01]  /*17080*/  SYNCS.ARRIVE.TRANS64.A1T0 RZ, [R6+URZ+0x28c30], RZ ;  /* 0x028c30ff06ff79a7 */ /* 0x0005e2000810003f */
[----:B------:R-:W-:Y:S05]  /*17090*/  @!P2 BRA `(.L_x_5602) ;  /* 0x000000000004a947 */ /* 0x000fea0003800000 */
[----:B------:R-:W-:Y:S01]  /*170a0*/  BPT.TRAP 0x1 ;  /* 0x000000040000795c */ /* 0x000fe20000300000 */
.L_x_5602:
[----:B------:R-:W3:Y:S01]  /*170b0*/  SYNCS.PHASECHK.TRANS64.TRYWAIT P0, [R6+URZ+0x28c60], R19 ;  /* 0x028c6013060075a7 */ /* 0x000ee2000800017f */
[----:B------:R-:W-:Y:S04]  /*170c0*/  BSSY B1, `(.L_x_5603) ;  /* 0x0000002000017945 */ /* 0x000fe80003800000 */
[----:B---3--:R-:W-:Y:S05]  /*170d0*/  @!P0 BRA `(.L_x_5604) ;  /* 0x0000003800908947 */ /* 0x008fea0003800000 */
.L_x_5686:
[----:B------:R-:W-:Y:S05]  /*170e0*/  BSYNC B1 ;  /* 0x0000000000017941 */ /* 0x000fea0003800000 */
.L_x_5603:
        /* <DEDUP_REMOVED lines=79> */
.L_x_5696:
        /* <DEDUP_REMOVED lines=25> */
.L_x_5606:
        /* <DEDUP_REMOVED lines=11> */
.L_x_5607:
[----:B------:R3:W-:Y:S01]  /*17820*/  SYNCS.ARRIVE.TRANS64.A1T0 RZ, [R6+URZ+0x28c50], RZ ;  /* 0x028c50ff06ff79a7 */ /* 0x0007e2000810003f */
[----:B------:R-:W-:Y:S05]  /*17830*/  @P3 BRA `(.L_x_5608) ;  /* 0xfffffff000643947 */ /* 0x000fea000383ffff */
.L_x_5595:
[----:B------:R-:W-:Y:S05]  /*17840*/  BSYNC B0 ;  /* 0x0000000000007941 */ /* 0x000fea0003800000 */
.L_x_5594:
        /* <DEDUP_REMOVED lines=21> */
.L_x_5610:
[----:B------:R-:W-:Y:S05]  /*179a0*/  BSYNC B0 ;  /* 0x0000000000007941 */ /* 0x000fea0003800000 */
.L_x_5609:
[----:B------:R-:W-:-:S07]  /*179b0*/  SEL R18, R18, RZ, P0 ;  /* 0x000000ff12127207 */ /* 0x000fce0000000000 */
.L_x_5569:
[----:B------:R-:W-:Y:S05]  /*179c0*/  BSYNC B7 ;  /* 0x0000000000077941 */ /* 0x000fea0003800000 */
.L_x_5567:
        /* <DEDUP_REMOVED lines=8> */
[----:B-1----:R1:W4:Y:S01]  /*17a50*/  LDS.128 R24, [R17+0x28cd0] ;  /* 0x028cd00011187984 */ /* 0x0023220000000c00 */
[----:B------:R-:W-:Y:S06]  /*17a60*/  BAR.ARV 0x4, 0x180 ;  /* 0x0106000000007b1d */ /* 0x000fec0000002000 */
[----:B------:R-:W-:Y:S05]  /*17a70*/  BRA `(.L_x_5612) ;  /* 0x0000000c00d47947 */ /* 0x000fea0003800000 */
.L_x_5611:
        /* <DEDUP_REMOVED lines=14> */
[----:B-1----:R-:W-:Y:S01]  /*17b60*/  IMAD.MOV.U32 R25, RZ, RZ, RZ ;  /* 0x000000ffff197224 */ /* 0x002fe200078e00ff */
        /* <DEDUP_REMOVED lines=28> */
.L_x_5706:
[----:B------:R-:W-:Y:S02]  /*17d30*/  ULDC UR4, c[0x0][0xc38] ;  /* 0x00030e0000047ab9 */ /* 0x000fe40000000800 */
[----:B------:R-:W-:-:S04]  /*17d40*/  IMAD.U32 R4, RZ, RZ, UR4 ;  /* 0x00000004ff047e24 */ /* 0x000fc8000f8e00ff */
[----:B-1----:R-:W-:-:S04]  /*17d50*/  IMAD R5, R14, R4, RZ ;  /* 0x000000040e057224 */ /* 0x002fc800078e02ff */
[----:B------:R-:W-:-:S05]  /*17d60*/  IMAD.IADD R6, R6, 0x1, R5 ;  /* 0x0000000106067824 */ /* 0x000fca00078e0205 */
[----:B------:R-:W-:-:S13]  /*17d70*/  ISETP.GT.AND P6, PT, R6, R0, PT ;  /* 0x000000000600720c */ /* 0x000fda0003fc4270 */
[----:B------:R-:W-:Y:S05]  /*17d80*/  @P6 BRA `(.L_x_5614) ;  /* 0x0000000000a46947 */ /* 0x000fea0003800000 */
.L_x_5617:
        /* <DEDUP_REMOVED lines=35> */
.L_x_5714:
[----:B------:R-:W-:Y:S02]  /*17fc0*/  ULDC UR4, c[0x0][0xc38] ;  /* 0x00030e0000047ab9 */ /* 0x000fe40000000800 */
[----:B------:R-:W-:-:S04]  /*17fd0*/  IMAD.U32 R4, RZ, RZ, UR4 ;  /* 0x00000004ff047e24 */ /* 0x000fc8000f8e00ff */
[----:B-1----:R-:W-:-:S04]  /*17fe0*/  IMAD R5, R14, R4, RZ ;  /* 0x000000040e057224 */ /* 0x002fc800078e02ff */
[----:B------:R-:W-:-:S05]  /*17ff0*/  IMAD.IADD R6, R5, 0x1, R6 ;  /* 0x0000000105067824 */ /* 0x000fca00078e0206 */
[----:B------:R-:W-:-:S13]  /*18000*/  ISETP.GT.AND P6, PT, R6, R0, PT ;  /* 0x000000000600720c */ /* 0x000fda0003fc4270 */
[----:B------:R-:W-:Y:S05]  /*18010*/  @!P6 BRA `(.L_x_5617) ;  /* 0xfffffffc005ce947 */ /* 0x000fea000383ffff */
.L_x_5614:
        /* <DEDUP_REMOVED lines=10> */
.L_x_5719:
[----:B------:R-:W-:-:S13]  /*180c0*/  ISETP.NE.AND P0, PT, R2, RZ, PT ;  /* 0x000000ff0200720c */ /* 0x000fda0003f05270 */
[----:B------:R-:W-:Y:S05]  /*180d0*/  @!P0 BRA `(.L_x_5619) ;  /* 0x0000000000108947 */ /* 0x000fea0003800000 */
[----:B------:R-:W-:Y:S01]  /*180e0*/  UMOV UR4, 0xffffffff ;  /* 0xffffffff00047882 */ /* 0x000fe20000000000 */
[----:B-1----:R-:W-:Y:S02]  /*180f0*/  VIADD R12, R12, 0xffffffff ;  /* 0xffffffff0c0c7836 */ /* 0x002fe40000000000 */
[----:B------:R-:W-:Y:S05]  /*18100*/  BRA.DIV UR4, `(.L_x_5620) ;  /* 0x0000003a04c07947 */ /* 0x000fea000b800000 */
[----:B------:R4:W1:Y:S02]  /*18110*/  SHFL.IDX PT, R24, R3, R12, 0x1f ;  /* 0x00001f0c03187589 */ /* 0x00086400000e0000 */
.L_x_5619:
        /* <DEDUP_REMOVED lines=8> */
[----:B-1----:R-:W1:Y:S08]  /*181a0*/  MUFU.RCP R6, R6 ;  /* 0x0000000600067308 */ /* 0x002e700000001000 */
[----:B--2---:R-:W-:Y:S01]  /*181b0*/  MUFU.RCP R9, R9 ;  /* 0x0000000900097308 */ /* 0x004fe20000001000 */
[----:B-1----:R-:W-:-:S07]  /*181c0*/  VIADD R2, R6, 0xffffffe ;  /* 0x0ffffffe06027836 */ /* 0x002fce0000000000 */
[----:B0---4-:R0:W1:Y:S02]  /*181d0*/  F2I.FTZ.U32.TRUNC.NTZ R3, R2 ;  /* 0x0000000200037305 */ /* 0x011064000021f000 */
[----:B0-----:R-:W-:Y:S02]  /*181e0*/  IMAD.MOV.U32 R2, RZ, RZ, RZ ;  /* 0x000000ffff027224 */ /* 0x001fe400078e00ff */
[----:B-1----:R-:W-:-:S04]  /*181f0*/  IMAD.MOV R7, RZ, RZ, -R3 ;  /* 0x000000ffff077224 */ /* 0x002fc800078e0a03 */
[----:B------:R-:W-:-:S04]  /*18200*/  IMAD R7, R7, R4, RZ ;  /* 0x0000000407077224 */ /* 0x000fc800078e02ff */
[----:B------:R-:W-:Y:S01]  /*18210*/  IMAD.HI.U32 R3, R3, R7, R2 ;  /* 0x0000000703037227 */ /* 0x000fe200078e0002 */
[----:B------:R-:W-:Y:S02]  /*18220*/  IABS R7, R0 ;  /* 0x0000000000077213 */ /* 0x000fe40000000000 */
[----:B------:R-:W-:-:S03]  /*18230*/  IABS R2, R25 ;  /* 0x0000001900027213 */ /* 0x000fc60000000000 */
[----:B------:R-:W-:-:S04]  /*18240*/  IMAD.HI.U32 R6, R3, R7, RZ ;  /* 0x0000000703067227 */ /* 0x000fc800078e00ff */
[----:B------:R-:W-:Y:S02]  /*18250*/  IMAD.MOV R2, RZ, RZ, -R2 ;  /* 0x000000ffff027224 */ /* 0x000fe400078e0a02 */
        /* <DEDUP_REMOVED lines=39> */
.L_x_5621:
        /* <DEDUP_REMOVED lines=11> */
[----:B------:R-:W-:Y:S01]  /*18580*/  IMAD R11, R10, R7, RZ ;  /* 0x000000070a0b7224 */ /* 0x000fe200078e02ff */
[----:B------:R-:W-:-:S03]  /*18590*/  IABS R10, R5 ;  /* 0x00000005000a7213 */ /* 0x000fc60000000000 */
        /* <DEDUP_REMOVED lines=18> */
[----:B------:R-:W-:-:S03]  /*186c0*/  IMAD R0, R5, R9, R0 ;  /* 0x0000000905007224 */ /* 0x000fc600078e0200 */
[----:B------:R-:W-:-:S04]  /*186d0*/  VIADDMNMX R4, R3, R4, R6, PT ;  /* 0x0000000403047246 */ /* 0x000fc80003800106 */
[----:B------:R-:W-:-:S04]  /*186e0*/  IABS R6, R4 ;  /* 0x0000000400067213 */ /* 0x000fc80000000000 */
[----:B------:R-:W0:Y:S08]  /*186f0*/  I2F.RP R8, R6 ;  /* 0x0000000600087306 */ /* 0x000e300000209400 */
[----:B0-----:R-:W0:Y:S02]  /*18700*/  MUFU.RCP R8, R8 ;  /* 0x0000000800087308 */ /* 0x001e240000001000 */
[----:B0-----:R-:W-:Y:S01]  /*18710*/  VIADD R2, R8, 0xffffffe ;  /* 0x0ffffffe08027836 */ /* 0x001fe20000000000 */
[----:B------:R-:W-:-:S05]  /*18720*/  IABS R8, R0 ;  /* 0x0000000000087213 */ /* 0x000fca0000000000 */
[----:B------:R0:W1:Y:S02]  /*18730*/  F2I.FTZ.U32.TRUNC.NTZ R3, R2 ;  /* 0x0000000200037305 */ /* 0x000064000021f000 */
[----:B0-----:R-:W-:Y:S02]  /*18740*/  IMAD.MOV.U32 R2, RZ, RZ, RZ ;  /* 0x000000ffff027224 */ /* 0x001fe400078e00ff */
[----:B-1----:R-:W-:-:S04]  /*18750*/  IMAD.MOV R5, RZ, RZ, -R3 ;  /* 0x000000ffff057224 */ /* 0x002fc800078e0a03 */
[----:B------:R-:W-:-:S04]  /*18760*/  IMAD R5, R5, R6, RZ ;  /* 0x0000000605057224 */ /* 0x000fc800078e02ff */
[----:B------:R-:W-:Y:S01]  /*18770*/  IMAD.HI.U32 R3, R3, R5, R2 ;  /* 0x0000000503037227 */ /* 0x000fe200078e0002 */
[-C--:B------:R-:W-:Y:S02]  /*18780*/  IABS R5, R4.reuse ;  /* 0x0000000400057213 */ /* 0x080fe40000000000 */
[----:B------:R-:W-:Y:S02]  /*18790*/  LOP3.LUT R2, R0, R4, RZ, 0x3c, !PT ;  /* 0x0000000400027212 */ /* 0x000fe400078e3cff */
[----:B------:R-:W-:Y:S01]  /*187a0*/  IADD3 R0, R7, 0x1000000, R0 ;  /* 0x0100000007007810 */ /* 0x000fe20007ffe000 */
[----:B------:R-:W-:Y:S01]  /*187b0*/  IMAD.MOV R5, RZ, RZ, -R5 ;  /* 0x000000ffff057224 */ /* 0x000fe200078e0a05 */
[----:B------:R-:W-:Y:S01]  /*187c0*/  ISETP.GE.AND P2, PT, R2, RZ, PT ;  /* 0x000000ff0200720c */ /* 0x000fe20003f46270 */
        /* <DEDUP_REMOVED lines=9> */
[----:B------:R-:W-:Y:S01]  /*18860*/  @!P1 LOP3.LUT R3, RZ, R4, RZ, 0x33, !PT ;  /* 0x00000004ff039212 */ /* 0x000fe200078e33ff */
[----:B------:R-:W-:-:S04]  /*18870*/  IMAD.MOV R4, RZ, RZ, -R4 ;  /* 0x000000ffff047224 */ /* 0x000fc800078e0a04 */
[----:B------:R-:W-:-:S07]  /*18880*/  IMAD R26, R3, R4, R0 ;  /* 0x00000004031a7224 */ /* 0x000fce00078e0200 */
.L_x_5622:
[----:B------:R-:W-:-:S05]  /*18890*/  LOP3.LUT R0, RZ, R3, RZ, 0x33, !PT ;  /* 0x00000003ff007212 */ /* 0x000fca00078e33ff */
[----:B------:R-:W-:Y:S01]  /*188a0*/  IMAD.IADD R25, R25, 0x1, R0 ;  /* 0x0000000119197824 */ /* 0x000fe200078e0200 */
[----:B------:R-:W-:Y:S06]  /*188b0*/  BRA `(.L_x_5623) ;  /* 0x00000000001c7947 */ /* 0x000fec0003800000 */
.L_x_5615:
[----:B------:R-:W-:Y:S01]  /*188c0*/  UMOV UR4, URZ ;  /* 0x0000003f00047c82 */ /* 0x000fe20008000000 */
[----:B------:R-:W-:Y:S01]  /*188d0*/  UMOV UR5, URZ ;  /* 0x0000003f00057c82 */ /* 0x000fe20008000000 */
[----:B------:R-:W-:Y:S01]  /*188e0*/  ULDC UR6, c[0x0][0xc3c] ;  /* 0x00030f0000067ab9 */ /* 0x000fe20000000800 */
[----:B------:R-:W-:Y:S02]  /*188f0*/  IMAD.MOV.U32 R24, RZ, RZ, R0 ;  /* 0x000000ffff187224 */ /* 0x000fe400078e0000 */
[----:B------:R-:W-:Y:S02]  /*18900*/  IMAD.U32 R25, RZ, RZ, UR4 ;  /* 0x00000004ff197e24 */ /* 0x000fe4000f8e00ff */
[----:B------:R-:W-:Y:S02]  /*18910*/  IMAD.U32 R26, RZ, RZ, UR5 ;  /* 0x00000005ff1a7e24 */ /* 0x000fe4000f8e00ff */
[----:B------:R-:W-:-:S07]  /*18920*/  IMAD.U32 R27, RZ, RZ, UR6 ;  /* 0x00000006ff1b7e24 */ /* 0x000fce000f8e00ff */
.L_x_5623:
[----:B------:R-:W1:Y:S01]  /*18930*/  S2R R0, SR_TID.X ;  /* 0x0000000000007919 */ /* 0x000e620000002100 */
[----:B------:R-:W-:Y:S05]  /*18940*/  WARPSYNC.ALL ;  /* 0x0000000000007948 */ /* 0x000fea0003800000 */
[----:B------:R-:W-:Y:S01]  /*18950*/  BAR.SYNC.DEFER_BLOCKING 0x4, 0x180 ;  /* 0x0106000000007b1d */ /* 0x000fe20000010000 */
[----:B-1----:R-:W-:-:S04]  /*18960*/  LOP3.LUT R0, R0, 0x1f, RZ, 0xc0, !PT ;  /* 0x0000001f00007812 */ /* 0x002fc800078ec0ff */
[----:B------:R-:W-:-:S13]  /*18970*/  ISETP.NE.AND P0, PT, R0, RZ, PT ;  /* 0x000000ff0000720c */ /* 0x000fda0003f05270 */
[----:B0-----:R-:W0:Y:S01]  /*18980*/  @!P0 S2R R3, SR_CgaCtaId ;  /* 0x0000000000038919 */ /* 0x001e220000008800 */
[----:B------:R-:W-:-:S04]  /*18990*/  @!P0 MOV R0, 0x400 ;  /* 0x0000040000008802 */ /* 0x000fc80000000f00 */
[----:B0-----:R-:W-:-:S05]  /*189a0*/  @!P0 LEA R17, R3, R0, 0x18 ;  /* 0x0000000003118211 */ /* 0x001fca00078ec0ff */
[----:B------:R0:W-:Y:S01]  /*189b0*/  @!P0 STS.128 [R17+0x28cd0], R24 ;  /* 0x028cd01811008388 */ /* 0x0001e20000000c00 */
[----:B------:R-:W-:Y:S06]  /*189c0*/  BAR.ARV 0x5, 0x180 ;  /* 0x0146000000007b1d */ /* 0x000fec0000002000 */
.L_x_5612:
[----:B------:R-:W-:Y:S02]  /*189d0*/  ULDC UR4, c[0x0][0xc3c] ;  /* 0x00030f0000047ab9 */ /* 0x000fe40000000800 */
[----:B----4-:R-:W-:-:S13]  /*189e0*/  ISETP.GE.AND P0, PT, R27, UR4, PT ;  /* 0x000000041b007c0c */ /* 0x010fda000bf06270 */
[----:B------:R-:W-:Y:S05]  /*189f0*/  @!P0 BRA `(.L_x_5624) ;  /* 0xffffffb000048947 */ /* 0x000fea000383ffff */
[----:B------:R-:W-:Y:S05]  /*18a00*/  BSYNC B8 ;  /* 0x0000000000087941 */ /* 0x000fea0003800000 */
.L_x_5553:
[----:B------:R-:W4:Y:S01]  /*18a10*/  LDL.LU R0, [R1+0x10] ;  /* 0x0000100001007983 */ /* 0x000f220000300800 */
[----:B------:R-:W-:Y:S01]  /*18a20*/  BSSY B0, `(.L_x_5625) ;  /* 0x000000b000007945 */ /* 0x000fe20003800000 */
[----:B------:R-:W5:Y:S01]  /*18a30*/  S2R R5, SR_CgaCtaId ;  /* 0x0000000000057919 */ /* 0x000f620000008800 */
[----:B----4-:R-:W-:-:S05]  /*18a40*/  VIADD R0, R0, 0x1 ;  /* 0x0000000100007836 */ /* 0x010fca0000000000 */
[----:B-1----:R-:W-:-:S04]  /*18a50*/  LEA.HI R2, R0, R0, RZ, 0x1 ;  /* 0x0000000000027211 */ /* 0x002fc800078f08ff */
[----:B------:R-:W-:Y:S02]  /*18a60*/  LOP3.LUT R3, R2, 0xfffffffe, RZ, 0xc0, !PT ;  /* 0xfffffffe02037812 */ /* 0x000fe400078ec0ff */
[----:B------:R-:W-:-:S03]  /*18a70*/  MOV R2, 0x400 ;  /* 0x0000040000027802 */ /* 0x000fc60000000f00 */
[----:B------:R-:W-:Y:S01]  /*18a80*/  IMAD.IADD R0, R0, 0x1, -R3 ;  /* 0x0000000100007824 */ /* 0x000fe200078e0a03 */
[----:B-----5:R-:W-:-:S04]  /*18a90*/  LEA R7, R5, R2, 0x18 ;  /* 0x0000000205077211 */ /* 0x020fc800078ec0ff */
[----:B------:R-:W-:-:S04]  /*18aa0*/  SHF.L.U32 R0, R0, 0x1f, RZ ;  /* 0x0000001f00007819 */ /* 0x000fc800000006ff */
[----:B------:R-:W1:Y:S02]  /*18ab0*/  SYNCS.PHASECHK.TRANS64.TRYWAIT P0, [R7+URZ+0x28c20], R0 ;  /* 0x028c2000070075a7 */ /* 0x000e64000800017f */
[----:B-1----:R-:W-:Y:S05]  /*18ac0*/  @!P0 BRA `(.L_x_5626) ;  /* 0x0000003000788947 */ /* 0x002fea0003800000 */
.L_x_5722:
[----:B------:R-:W-:Y:S05]  /*18ad0*/  BSYNC B0 ;  /* 0x0000000000007941 */ /* 0x000fea0003800000 */
.L_x_5625:
[----:B------:R-:W-:-:S03]  /*18ae0*/  UMOV UR4, 0xffffffff ;  /* 0xffffffff00047882 */ /* 0x000fc60000000000 */
[----:B------:R-:W-:Y:S05]  /*18af0*/  BRA.DIV UR4, `(.L_x_5627) ;  /* 0x0000003204807947 */ /* 0x000fea000b800000 */
[----:B-1----:R-:W1:Y:S02]  /*18b00*/  S2R R0, SR_TID.X ;  /* 0x0000000000007919 */ /* 0x002e640000002100 */
[----:B-1----:R-:W-:-:S04]  /*18b10*/  SHF.R.U32.HI R0, RZ, 0x5, R0 ;  /* 0x00000005ff007819 */ /* 0x002fc80000011600 */
[----:B------:R-:W-:-:S05]  /*18b20*/  LOP3.LUT R0, R0, 0x3, RZ, 0xc0, !PT ;  /* 0x0000000300007812 */ /* 0x000fca00078ec0ff */
[----:B------:R1:W4:Y:S02]  /*18b30*/  SHFL.IDX PT, R14, R0, RZ, 0x1f ;  /* 0x00001fff000e7589 */ /* 0x00032400000e0000 */
.L_x_5725:
[----:B----4-:R-:W-:Y:S01]  /*18b40*/  ISETP.NE.AND P0, PT, R14, RZ, PT ;  /* 0x000000ff0e00720c */ /* 0x010fe20003f05270 */
[----:B------:R-:W-:-:S12]  /*18b50*/  BSSY B0, `(.L_x_5628) ;  /* 0x0000024000007945 */ /* 0x000fd80003800000 */
[----:B------:R-:W-:Y:S05]  /*18b60*/  @P0 BRA `(.L_x_5629) ;  /* 0x0000000000880947 */ /* 0x000fea0003800000 */
[----:B------:R-:W-:-:S03]  /*18b70*/  UMOV UR4, 0xffffffff ;  /* 0xffffffff00047882 */ /* 0x000fc60000000000 */
[----:B------:R-:W-:Y:S05]  /*18b80*/  BRA.DIV UR4, `(.L_x_5630) ;  /* 0x0000003204907947 */ /* 0x000fea000b800000 */
[----:B------:R-:W-:-:S13]  /*18b90*/  ELECT P6, URZ, PT ;  /* 0x00000000003f782f */ /* 0x000fda00038c0000 */
.L_x_5728:
[----:B------:R-:W-:Y:S05]  /*18ba0*/  @!P6 BRA `(.L_x_5629) ;  /* 0x000000000078e947 */ /* 0x000fea0003800000 */
[----:B------:R-:W-:-:S06]  /*18bb0*/  ULOP3.LUT UR4, UR39, 0x2, URZ, 0xfc, !UPT ;  /* 0x0000000227047892 */ /* 0x000fcc000f8efc3f */
[----:B-1----:R-:W-:-:S05]  /*18bc0*/  IMAD.U32 R0, RZ, RZ, UR4 ;  /* 0x00000004ff007e24 */ /* 0x002fca000f8e00ff */
[----:B------:R-:W-:-:S13]  /*18bd0*/  ISETP.NE.AND P0, PT, R0, 0x3, PT ;  /* 0x000000030000780c */ /* 0x000fda0003f05270 */
[----:B------:R-:W-:Y:S05]  /*18be0*/  @!P0 BRA `(.L_x_5631) ;  /* 0x0000000000048947 */ /* 0x000fea0003800000 */
[----:B------:R-:W-:Y:S01]  /*18bf0*/  BPT.TRAP 0x1 ;  /* 0x000000040000795c */ /* 0x000fe20000300000 */
.L_x_5631:
[----:B------:R-:W-:Y:S01]  /*18c00*/  IMAD R5, R18, 0x8, R7 ;  /* 0x0000000812057824 */ /* 0x000fe200078e0207 */
[----:B------:R-:W-:Y:S01]  /*18c10*/  SHF.L.U32 R0, R22, 0x1f, RZ ;  /* 0x0000001f16007819 */ /* 0x000fe200000006ff */
[----:B------:R-:W-:-:S03]  /*18c20*/  VIADD R18, R18, 0x1 ;  /* 0x0000000112127836 */ /* 0x000fc60000000000 */
[----:B------:R-:W1:Y:S02]  /*18c30*/  SYNCS.PHASECHK.TRANS64.TRYWAIT P1, [R5+URZ+0x28c40], R0 ;  /* 0x028c4000050075a7 */ /* 0x000e64000802017f */
[----:B------:R-:W-:-:S04]  /*18c40*/  ISETP.NE.AND P2, PT, R18, 0x2, PT ;  /* 0x000000021200780c */ /* 0x000fc80003f45270 */
[----:B------:R-:W-:Y:S01]  /*18c50*/  SEL R3, RZ, 0x1, P2 ;  /* 0x00000001ff037807 */ /* 0x000fe20001000000 */
[----:B-1----:R-:W-:Y:S08]  /*18c60*/  @!P1 BRA `(.L_x_5632) ;  /* 0x0000003000789947 */ /* 0x002ff00003800000 */
.L_x_5729:
[----:B------:R-:W-:Y:S02]  /*18c70*/  SEL R18, R18, RZ, P2 ;  /* 0x000000ff12127207 */ /* 0x000fe40001000000 */
[----:B------:R-:W-:Y:S01]  /*18c80*/  LOP3.LUT R2, R22, R3, RZ, 0x3c, !PT ;  /* 0x0000000316027212 */ /* 0x000fe200078e3cff */
[----:B------:R-:W-:Y:S06]  /*18c90*/  @!P0 BRA `(.L_x_5633) ;  /* 0x0000000000048947 */ /* 0x000fec0003800000 */
[----:B------:R-:W-:Y:S01]  /*18ca0*/  BPT.TRAP 0x1 ;  /* 0x000000040000795c */ /* 0x000fe20000300000 */
.L_x_5633:
[----:B------:R-:W-:Y:S01]  /*18cb0*/  IMAD R3, R18, 0x8, R7 ;  /* 0x0000000812037824 */ /* 0x000fe200078e0207 */
[----:B------:R-:W-:-:S04]  /*18cc0*/  SHF.L.U32 R2, R2, 0x1f, RZ ;  /* 0x0000001f02027819 */ /* 0x000fc800000006ff */
[----:B------:R-:W4:Y:S02]  /*18cd0*/  SYNCS.PHASECHK.TRANS64.TRYWAIT P1, [R3+URZ+0x28c40], R2 ;  /* 0x028c4002030075a7 */ /* 0x000f24000802017f */
[----:B----4-:R-:W-:Y:S05]  /*18ce0*/  @!P1 BRA `(.L_x_5634) ;  /* 0x00000030006c9947 */ /* 0x010fea0003800000 */
.L_x_5730:
[----:B------:R-:W-:Y:S05]  /*18cf0*/  @!P0 BRA `(.L_x_5635) ;  /* 0x0000000000048947 */ /* 0x000fea0003800000 */
[----:B------:R-:W-:Y:S01]  /*18d00*/  BPT.TRAP 0x1 ;  /* 0x000000040000795c */ /* 0x000fe20000300000 */
.L_x_5635:
[----:B------:R-:W5:Y:S02]  /*18d10*/  SYNCS.PHASECHK.TRANS64.TRYWAIT P1, [R5+URZ+0x28c60], R0 ;  /* 0x028c6000050075a7 */ /* 0x000f64000802017f */
[----:B-----5:R-:W-:Y:S05]  /*18d20*/  @!P1 BRA `(.L_x_5636) ;  /* 0x0000003000709947 */ /* 0x020fea0003800000 */
.L_x_5731:
[----:B------:R-:W-:Y:S05]  /*18d30*/  @!P0 BRA `(.L_x_5637) ;  /* 0x0000000000048947 */ /* 0x000fea0003800000 */
[----:B------:R-:W-:Y:S01]  /*18d40*/  BPT.TRAP 0x1 ;  /* 0x000000040000795c */ /* 0x000fe20000300000 */
.L_x_5637:
[----:B------:R0:W0:Y:S02]  /*18d50*/  SYNCS.PHASECHK.TRANS64.TRYWAIT P0, [R3+URZ+0x28c60], R2 ;  /* 0x028c6002030075a7 */ /* 0x000024000800017f */
[----:B0-----:R-:W-:Y:S05]  /*18d60*/  @!P0 NANOSLEEP.SYNCS 0x989680 ;  /* 0x009896800000895d */ /* 0x001fea0003900000 */
[----:B------:R-:W0:Y:S02]  /*18d70*/  @!P0 SYNCS.PHASECHK.TRANS64 P0, [R3+URZ+0x28c60], R2 ;  /* 0x028c6002030085a7 */ /* 0x000e24000800007f */
[----:B0-----:R-:W-:Y:S05]  /*18d80*/  @!P0 BRA `(.L_x_5637) ;  /* 0xfffffffc00f08947 */ /* 0x001fea000383ffff */
.L_x_5629:
[----:B------:R-:W-:Y:S05]  /*18d90*/  BSYNC B0 ;  /* 0x0000000000007941 */ /* 0x000fea0003800000 */
.L_x_5628:
[----:B------:R-:W-:Y:S05]  /*18da0*/  EXIT ;  /* 0x000000000000794d */ /* 0x000fea0003800000 */
.L_x_5434:
[----:B0-----:R-:W-:-:S04]  /*18db0*/  IMAD.U32 R3, RZ, RZ, UR23 ;  /* 0x00000017ff037e24 */ /* 0x001fc8000f8e00ff */
[----:B------:R0:W1:Y:S03]  /*18dc0*/  SYNCS.PHASECHK.TRANS64.TRYWAIT P1, [R3+URZ+0x28c50], R0 ;  /* 0x028c5000030075a7 */ /* 0x000066000802017f */
[----:B-1----:R-:W-:Y:S05]  /*18dd0*/  @!P1 NANOSLEEP.SYNCS 0x989680 ;  /* 0x009896800000995d */ /* 0x002fea0003900000 */
[----:B------:R-:W1:Y:S02]  /*18de0*/  @!P1 SYNCS.PHASECHK.TRANS64 P1, [R3+URZ+0x28c50], R0 ;  /* 0x028c5000030095a7 */ /* 0x000e64000802007f */
[----:B-1----:R-:W-:Y:S05]  /*18df0*/  @!P1 BRA `(.L_x_5434) ;  /* 0xfffffffc00ec9947 */ /* 0x002fea000383ffff */
[----:B------:R-:W-:Y:S05]  /*18e00*/  BRA `(.L_x_5638) ;  /* 0xfffffe9400a87947 */ /* 0x000fea000383ffff */
.L_x_5440:
[----:B-1----:R-:W-:-:S04]  /*18e10*/  IMAD.U32 R3, RZ, RZ, UR23 ;  /* 0x00000017ff037e24 */ /* 0x002fc8000f8e00ff */
[----:B------:R1:W2:Y:S03]  /*18e20*/  SYNCS.PHASECHK.TRANS64.TRYWAIT P1, [R3+URZ+0x28c50], R0 ;  /* 0x028c5000030075a7 */ /* 0x0002a6000802017f */
[----:B--2---:R-:W-:Y:S05]  /*18e30*/  @!P1 NANOSLEEP.SYNCS 0x989680 ;  /* 0x009896800000995d */ /* 0x004fea0003900000 */
[----:B------:R-:W2:Y:S02]  /*18e40*/  @!P1 SYNCS.PHASECHK.TRANS64 P1, [R3+URZ+0x28c50], R0 ;  /* 0x028c5000030095a7 */ /* 0x000ea4000802007f */
[----:B--2---:R-:W-:Y:S05]  /*18e50*/  @!P1 BRA `(.L_x_5440) ;  /* 0xfffffffc00ec9947 */ /* 0x004fea000383ffff */
[----:B------:R-:W-:Y:S05]  /*18e60*/  BRA `(.L_x_5439) ;  /* 0xfffffea000ac7947 */ /* 0x000fea000383ffff */
.L_x_5451:
[----:B0-----:R-:W-:-:S04]  /*18e70*/  IMAD.U32 R3, RZ, RZ, UR41 ;  /* 0x00000029ff037e24 */ /* 0x001fc8000f8e00ff */
[----:B------:R0:W1:Y:S03]  /*18e80*/  SYNCS.PHASECHK.TRANS64.TRYWAIT P1, [R3+URZ+0x28c00], R0 ;  /* 0x028c0000030075a7 */ /* 0x000066000802017f */
[----:B-1----:R-:W-:Y:S05]  /*18e90*/  @!P1 NANOSLEEP.SYNCS 0x989680 ;  /* 0x009896800000995d */ /* 0x002fea0003900000 */
[----:B------:R-:W1:Y:S02]  /*18ea0*/  @!P1 SYNCS.PHASECHK.TRANS64 P1, [R3+URZ+0x28c00], R0 ;  /* 0x028c0000030095a7 */ /* 0x000e64000802007f */
[----:B-1----:R-:W-:Y:S05]  /*18eb0*/  @!P1 BRA `(.L_x_5451) ;  /* 0xfffffffc00ec9947 */ /* 0x002fea000383ffff */
[----:B------:R-:W-:Y:S05]  /*18ec0*/  BRA `(.L_x_5639) ;  /* 0xfffffeb800e87947 */ /* 0x000fea000383ffff */
.L_x_5455:
[----:B--2---:R2:W3:Y:S02]  /*18ed0*/  SYNCS.PHASECHK.TRANS64.TRYWAIT P1, [R7+URZ+0x28c30], R8 ;  /* 0x028c3008070075a7 */ /* 0x0044e4000802017f */
[----:B---3--:R-:W-:Y:S05]  /*18ee0*/  @!P1 NANOSLEEP.SYNCS 0x989680 ;  /* 0x009896800000995d */ /* 0x008fea0003900000 */
[----:B------:R-:W3:Y:S02]  /*18ef0*/  @!P1 SYNCS.PHASECHK.TRANS64 P1, [R7+URZ+0x28c30], R8 ;  /* 0x028c3008070095a7 */ /* 0x000ee4000802007f */
[----:B---3--:R-:W-:Y:S05]  /*18f00*/  @!P1 BRA `(.L_x_5455) ;  /* 0xfffffffc00f09947 */ /* 0x008fea000383ffff */
[----:B------:R-:W-:Y:S05]  /*18f10*/  BRA `(.L_x_5454) ;  /* 0xfffffebc00047947 */ /* 0x000fea000383ffff */
.L_x_5468:
[----:B----4-:R4:W0:Y:S02]  /*18f20*/  SYNCS.PHASECHK.TRANS64.TRYWAIT P1, [R7+URZ+0x28c50], R8 ;  /* 0x028c5008070075a7 */ /* 0x010824000802017f */
[----:B0-----:R-:W-:Y:S05]  /*18f30*/  @!P1 NANOSLEEP.SYNCS 0x989680 ;  /* 0x009896800000995d */ /* 0x001fea0003900000 */
[----:B------:R-:W0:Y:S02]  /*18f40*/  @!P1 SYNCS.PHASECHK.TRANS64 P1, [R7+URZ+0x28c50], R8 ;  /* 0x028c5008070095a7 */ /* 0x000e24000802007f */
[----:B0-----:R-:W-:Y:S05]  /*18f50*/  @!P1 BRA `(.L_x_5468) ;  /* 0xfffffffc00f09947 */ /* 0x001fea000383ffff */
[----:B------:R-:W-:Y:S05]  /*18f60*/  BRA `(.L_x_5467) ;  /* 0xfffffed400a07947 */ /* 0x000fea000383ffff */
.L_x_5477:
[----:B--2---:R-:W-:-:S04]  /*18f70*/  IMAD.U32 R5, RZ, RZ, UR23 ;  /* 0x00000017ff057e24 */ /* 0x004fc8000f8e00ff */
[----:B------:R2:W3:Y:S03]  /*18f80*/  SYNCS.PHASECHK.TRANS64.TRYWAIT P1, [R5+URZ+0x28c30], R8 ;  /* 0x028c3008050075a7 */ /* 0x0004e6000802017f */
[----:B---3--:R-:W-:Y:S05]  /*18f90*/  @!P1 NANOSLEEP.SYNCS 0x989680 ;  /* 0x009896800000995d */ /* 0x008fea0003900000 */
[----:B------:R-:W3:Y:S02]  /*18fa0*/  @!P1 SYNCS.PHASECHK.TRANS64 P1, [R5+URZ+0x28c30], R8 ;  /* 0x028c3008050095a7 */ /* 0x000ee4000802007f */
[----:B---3--:R-:W-:Y:S05]  /*18fb0*/  @!P1 BRA `(.L_x_5477) ;  /* 0xfffffffc00ec9947 */ /* 0x008fea000383ffff */
[----:B------:R-:W-:Y:S05]  /*18fc0*/  BRA `(.L_x_5476) ;  /* 0xfffffedc001c7947 */ /* 0x000fea000383ffff */
.L_x_5490:
[----:B--2---:R-:W-:-:S04]  /*18fd0*/  IMAD.U32 R7, RZ, RZ, UR23 ;  /* 0x00000017ff077e24 */ /* 0x004fc8000f8e00ff */
[----:B------:R2:W3:Y:S03]  /*18fe0*/  SYNCS.PHASECHK.TRANS64.TRYWAIT P1, [R7+URZ+0x28c50], R8 ;  /* 0x028c5008070075a7 */ /* 0x0004e6000802017f */
[----:B---3--:R-:W-:Y:S05]  /*18ff0*/  @!P1 NANOSLEEP.SYNCS 0x989680 ;  /* 0x009896800000995d */ /* 0x008fea0003900000 */
[----:B------:R-:W3:Y:S02]  /*19000*/  @!P1 SYNCS.PHASECHK.TRANS64 P1, [R7+URZ+0x28c50], R8 ;  /* 0x028c5008070095a7 */ /* 0x000ee4000802007f */
[----:B---3--:R-:W-:Y:S05]  /*19010*/  @!P1 BRA `(.L_x_5490) ;  /* 0xfffffffc00ec9947 */ /* 0x008fea000383ffff */
[----:B------:R-:W-:Y:S05]  /*19020*/  BRA `(.L_x_5489) ;  /* 0xfffffefc00a07947 */ /* 0x000fea000383ffff */
.L_x_5500:
[----:B-1----:R-:W-:-:S04]  /*19030*/  IMAD.U32 R6, RZ, RZ, UR23 ;  /* 0x00000017ff067e24 */ /* 0x002fc8000f8e00ff */
[----:B------:R1:W2:Y:S03]  /*19040*/  SYNCS.PHASECHK.TRANS64.TRYWAIT P1, [R6+URZ+0x28c30], R7 ;  /* 0x028c3007060075a7 */ /* 0x0002a6000802017f */
[----:B--2---:R-:W-:Y:S05]  /*19050*/  @!P1 NANOSLEEP.SYNCS 0x989680 ;  /* 0x009896800000995d */ /* 0x004fea0003900000 */
[----:B------:R-:W2:Y:S02]  /*19060*/  @!P1 SYNCS.PHASECHK.TRANS64 P1, [R6+URZ+0x28c30], R7 ;  /* 0x028c3007060095a7 */ /* 0x000ea4000802007f */
[----:B--2---:R-:W-:Y:S05]  /*19070*/  @!P1 BRA `(.L_x_5500) ;  /* 0xfffffffc00ec9947 */ /* 0x004fea000383ffff */
[----:B------:R-:W-:Y:S05]  /*19080*/  BRA `(.L_x_5499) ;  /* 0xffffff0400347947 */ /* 0x000fea000383ffff */
.L_x_5505:
[----:B---3--:R-:W-:-:S04]  /*19090*/  IMAD.U32 R8, RZ, RZ, UR23 ;  /* 0x00000017ff087e24 */ /* 0x008fc8000f8e00ff */
[----:B------:R3:W4:Y:S03]  /*190a0*/  SYNCS.PHASECHK.TRANS64.TRYWAIT P1, [R8+URZ+0x28c50], R7 ;  /* 0x028c5007080075a7 */ /* 0x000726000802017f */
[----:B----4-:R-:W-:Y:S05]  /*190b0*/  @!P1 NANOSLEEP.SYNCS 0x989680 ;  /* 0x009896800000995d */ /* 0x010fea0003900000 */
[----:B------:R-:W4:Y:S02]  /*190c0*/  @!P1 SYNCS.PHASECHK.TRANS64 P1, [R8+URZ+0x28c50], R7 ;  /* 0x028c5007080095a7 */ /* 0x000f24000802007f */
[----:B----4-:R-:W-:Y:S05]  /*190d0*/  @!P1 BRA `(.L_x_5505) ;  /* 0xfffffffc00ec9947 */ /* 0x010fea000383ffff */
[----:B------:R-:W-:Y:S05]  /*190e0*/  BRA `(.L_x_5504) ;  /* 0xffffff1800547947 */ /* 0x000fea000383ffff */
.L_x_5512:
[----:B-1----:R-:W-:-:S04]  /*190f0*/  IMAD.U32 R5, RZ, RZ, UR20 ;  /* 0x00000014ff057e24 */ /* 0x002fc8000f8e00ff */
[----:B------:R1:W2:Y:S03]  /*19100*/  SYNCS.PHASECHK.TRANS64.TRYWAIT P1, [R5+URZ+0x28c30], R8 ;  /* 0x028c3008050075a7 */ /* 0x0002a6000802017f */
[----:B--2---:R-:W-:Y:S05]  /*19110*/  @!P1 NANOSLEEP.SYNCS 0x989680 ;  /* 0x009896800000995d */ /* 0x004fea0003900000 */
[----:B------:R-:W2:Y:S02]  /*19120*/  @!P1 SYNCS.PHASECHK.TRANS64 P1, [R5+URZ+0x28c30], R8 ;  /* 0x028c3008050095a7 */ /* 0x000ea4000802007f */
[----:B--2---:R-:W-:Y:S05]  /*19130*/  @!P1 BRA `(.L_x_5512) ;  /* 0xfffffffc00ec9947 */ /* 0x004fea000383ffff */
[----:B------:R-:W-:Y:S05]  /*19140*/  BRA `(.L_x_5511) ;  /* 0xffffff1c004c7947 */ /* 0x000fea000383ffff */
.L_x_5525:
[----:B--2---:R-:W-:-:S04]  /*19150*/  IMAD.U32 R7, RZ, RZ, UR20 ;  /* 0x00000014ff077e24 */ /* 0x004fc8000f8e00ff */
[----:B------:R2:W3:Y:S03]  /*19160*/  SYNCS.PHASECHK.TRANS64.TRYWAIT P1, [R7+URZ+0x28c50], R8 ;  /* 0x028c5008070075a7 */ /* 0x0004e6000802017f */
[----:B---3--:R-:W-:Y:S05]  /*19170*/  @!P1 NANOSLEEP.SYNCS 0x989680 ;  /* 0x009896800000995d */ /* 0x008fea0003900000 */
[----:B------:R-:W3:Y:S02]  /*19180*/  @!P1 SYNCS.PHASECHK.TRANS64 P1, [R7+URZ+0x28c50], R8 ;  /* 0x028c5008070095a7 */ /* 0x000ee4000802007f */
[----:B---3--:R-:W-:Y:S05]  /*19190*/  @!P1 BRA `(.L_x_5525) ;  /* 0xfffffffc00ec9947 */ /* 0x008fea000383ffff */
[----:B------:R-:W-:Y:S05]  /*191a0*/  BRA `(.L_x_5524) ;  /* 0xffffff3c00d07947 */ /* 0x000fea000383ffff */
.L_x_5575:
        /* <DEDUP_REMOVED lines=11> */
.L_x_5641:
[----:B------:R-:W-:Y:S05]  /*19260*/  BSYNC B0 ;  /* 0x0000000000007941 */ /* 0x000fea0003800000 */
.L_x_5640:
[----:B------:R-:W-:Y:S05]  /*19270*/  BRA `(.L_x_5642) ;  /* 0xffffffb800a07947 */ /* 0x000fea000383ffff */
.L_x_5578:
[----:B0-----:R0:W1:Y:S02]  /*19280*/  SYNCS.PHASECHK.TRANS64.TRYWAIT P0, [R25+URZ+0x28c40], R0 ;  /* 0x028c4000190075a7 */ /* 0x001064000800017f */
[----:B-1----:R-:W-:Y:S05]  /*19290*/  @!P0 NANOSLEEP.SYNCS 0x989680 ;  /* 0x009896800000895d */ /* 0x002fea0003900000 */
[----:B------:R-:W1:Y:S02]  /*192a0*/  @!P0 SYNCS.PHASECHK.TRANS64 P0, [R25+URZ+0x28c40], R0 ;  /* 0x028c4000190085a7 */ /* 0x000e64000800007f */
[----:B-1----:R-:W-:Y:S05]  /*192b0*/  @!P0 BRA `(.L_x_5578) ;  /* 0xfffffffc00f08947 */ /* 0x002fea000383ffff */
[----:B------:R-:W-:Y:S05]  /*192c0*/  BRA `(.L_x_5643) ;  /* 0xffffffbc00807947 */ /* 0x000fea000383ffff */
.L_x_5579:
        /* <DEDUP_REMOVED lines=8> */
.L_x_5645:
[----:B------:R-:W-:Y:S05]  /*19350*/  BSYNC B0 ;  /* 0x0000000000007941 */ /* 0x000fea0003800000 */
.L_x_5644:
        /* <DEDUP_REMOVED lines=9> */
.L_x_5646:
[----:B------:R-:W-:Y:S02]  /*193f0*/  IMAD.MOV.U32 R13, RZ, RZ, R5 ;  /* 0x000000ffff0d7224 */ /* 0x000fe400078e0005 */
[----:B------:R-:W-:Y:S02]  /*19400*/  IMAD.MOV.U32 R12, RZ, RZ, 0x1 ;  /* 0x00000001ff0c7424 */ /* 0x000fe400078e00ff */
[----:B------:R-:W-:-:S07]  /*19410*/  IMAD.MOV.U32 R3, RZ, RZ, R14 ;  /* 0x000000ffff037224 */ /* 0x000fce00078e000e */
[----:B------:R-:W-:Y:S05]  /*19420*/  WARPSYNC.COLLECTIVE R15, `(.L_x_5647) ;  /* 0x000000000f087348 */ /* 0x000fea0003c00000 */
[----:B------:R0:W1:Y:S02]  /*19430*/  SHFL.IDX P6, R14, R13, R12, R11 ;  /* 0x0000000c0d0e7389 */ /* 0x00006400000c000b */
[----:B01----:R-:W-:Y:S01]  /*19440*/  ENDCOLLECTIVE ;  /* 0x000000000000791b */ /* 0x003fe20003800000 */
.L_x_5647:
        /* <DEDUP_REMOVED lines=15> */
.L_x_5648:
[----:B------:R-:W-:Y:S02]  /*19540*/  @P0 IMAD R6, R4, 0x2, R17 ;  /* 0x0000000204060824 */ /* 0x000fe400078e0211 */
[----:B------:R-:W-:Y:S02]  /*19550*/  IMAD.MOV.U32 R13, RZ, RZ, R5 ;  /* 0x000000ffff0d7224 */ /* 0x000fe400078e0005 */
[----:B------:R-:W-:Y:S02]  /*19560*/  IMAD.MOV.U32 R12, RZ, RZ, 0x2 ;  /* 0x00000002ff0c7424 */ /* 0x000fe400078e00ff */
[----:B------:R-:W-:-:S07]  /*19570*/  IMAD.MOV.U32 R3, RZ, RZ, R14 ;  /* 0x000000ffff037224 */ /* 0x000fce00078e000e */
[----:B------:R-:W-:Y:S05]  /*19580*/  WARPSYNC.COLLECTIVE R15, `(.L_x_5649) ;  /* 0x000000000f087348 */ /* 0x000fea0003c00000 */
[----:B------:R0:W1:Y:S02]  /*19590*/  SHFL.IDX P6, R14, R13, R12, R11 ;  /* 0x0000000c0d0e7389 */ /* 0x00006400000c000b */
[----:B01----:R-:W-:Y:S01]  /*195a0*/  ENDCOLLECTIVE ;  /* 0x000000000000791b */ /* 0x003fe20003800000 */
.L_x_5649:
        /* <DEDUP_REMOVED lines=15> */
.L_x_5650:
[----:B------:R-:W-:Y:S02]  /*196a0*/  @P0 IMAD R6, R4, 0x2, R17 ;  /* 0x0000000204060824 */ /* 0x000fe400078e0211 */
[----:B------:R-:W-:Y:S02]  /*196b0*/  IMAD.MOV.U32 R13, RZ, RZ, R5 ;  /* 0x000000ffff0d7224 */ /* 0x000fe400078e0005 */
[----:B------:R-:W-:Y:S02]  /*196c0*/  IMAD.MOV.U32 R12, RZ, RZ, 0x3 ;  /* 0x00000003ff0c7424 */ /* 0x000fe400078e00ff */
[----:B------:R-:W-:-:S07]  /*196d0*/  IMAD.MOV.U32 R3, RZ, RZ, R14 ;  /* 0x000000ffff037224 */ /* 0x000fce00078e000e */
[----:B------:R-:W-:Y:S05]  /*196e0*/  WARPSYNC.COLLECTIVE R15, `(.L_x_5651) ;  /* 0x000000000f087348 */ /* 0x000fea0003c00000 */
[----:B------:R0:W1:Y:S02]  /*196f0*/  SHFL.IDX P6, R14, R13, R12, R11 ;  /* 0x0000000c0d0e7389 */ /* 0x00006400000c000b */
[----:B01----:R-:W-:Y:S01]  /*19700*/  ENDCOLLECTIVE ;  /* 0x000000000000791b */ /* 0x003fe20003800000 */
.L_x_5651:
        /* <DEDUP_REMOVED lines=10> */
.L_x_5652:
[----:B------:R-:W-:Y:S01]  /*197b0*/  @!PT LDS RZ, [RZ] ;  /* 0x00000000fffff984 */ /* 0x000fe20000000800 */
[----:B------:R-:W-:Y:S01]  /*197c0*/  @!PT LDS RZ, [RZ] ;  /* 0x00000000fffff984 */ /* 0x000fe20000000800 */
[----:B------:R-:W-:Y:S01]  /*197d0*/  @!PT LDS RZ, [RZ] ;  /* 0x00000000fffff984 */ /* 0x000fe20000000800 */
[----:B------:R0:W-:Y:S01]  /*197e0*/  @P0 LDGSTS.E.BYPASS.LTC128B.128 [R6+0x23400], desc[UR54][R2.64], !P2 ;  /* 0x2340000002060fae */ /* 0x0001e2000d101d76 */
[----:B------:R-:W-:Y:S01]  /*197f0*/  IMAD.MOV.U32 R0, RZ, RZ, R14 ;  /* 0x000000ffff007224 */ /* 0x000fe200078e000e */
[----:B------:R-:W-:Y:S06]  /*19800*/  BRA `(.L_x_5653) ;  /* 0xffffffbc00307947 */ /* 0x000fec000383ffff */
.L_x_5584:
[----:B------:R-:W-:Y:S02]  /*19810*/  IMAD.MOV.U32 R13, RZ, RZ, R4 ;  /* 0x000000ffff0d7224 */ /* 0x000fe400078e0004 */
[----:B------:R-:W-:Y:S02]  /*19820*/  IMAD.MOV.U32 R12, RZ, RZ, RZ ;  /* 0x000000ffff0c7224 */ /* 0x000fe400078e00ff */
[----:B------:R-:W-:Y:S02]  /*19830*/  IMAD.MOV.U32 R11, RZ, RZ, 0x181f ;  /* 0x0000181fff0b7424 */ /* 0x000fe400078e00ff */
[----:B------:R-:W-:Y:S02]  /*19840*/  IMAD.MOV.U32 R15, RZ, RZ, -0x1 ;  /* 0xffffffffff0f7424 */ /* 0x000fe400078e00ff */
[----:B------:R-:W-:Y:S02]  /*19850*/  IMAD R36, R36, R6, RZ ;  /* 0x0000000624247224 */ /* 0x000fe400078e02ff */
[----:B------:R-:W-:-:S07]  /*19860*/  IMAD.IADD R34, R37, 0x1, R34 ;  /* 0x0000000125227824 */ /* 0x000fce00078e0222 */
[----:B-1---5:R-:W-:Y:S05]  /*19870*/  WARPSYNC.COLLECTIVE R15, `(.L_x_5654) ;  /* 0x000000000f087348 */ /* 0x022fea0003c00000 */
[----:B------:R0:W2:Y:S02]  /*19880*/  SHFL.IDX P6, R14, R13, R12, R11 ;  /* 0x0000000c0d0e7389 */ /* 0x0000a400000c000b */
[----:B012--5:R-:W-:Y:S01]  /*19890*/  ENDCOLLECTIVE ;  /* 0x000000000000791b */ /* 0x027fe20003800000 */
.L_x_5654:
[C---:B------:R-:W-:Y:S01]  /*198a0*/  VIADD R5, R34.reuse, 0x10 ;  /* 0x0000001022057836 */ /* 0x040fe20000000000 */
[----:B------:R-:W-:Y:S01]  /*198b0*/  ISETP.GE.AND P0, PT, R34, R36, PT ;  /* 0x000000242200720c */ /* 0x000fe20003f06270 */
[----:B------:R-:W-:Y:S02]  /*198c0*/  IMAD.MOV.U32 R13, RZ, RZ, R0 ;  /* 0x000000ffff0d7224 */ /* 0x000fe400078e0000 */
[----:B------:R-:W-:-:S10]  /*198d0*/  IMAD.MOV.U32 R2, RZ, RZ, R14 ;  /* 0x000000ffff027224 */ /* 0x000fd400078e000e */
[----:B------:R-:W-:Y:S05]  /*198e0*/  WARPSYNC.COLLECTIVE R15, `(.L_x_5655) ;  /* 0x000000000f087348 */ /* 0x000fea0003c00000 */
[----:B------:R0:W1:Y:S02]  /*198f0*/  SHFL.IDX P6, R14, R13, R12, R11 ;  /* 0x0000000c0d0e7389 */ /* 0x00006400000c000b */
[----:B01----:R-:W-:Y:S01]  /*19900*/  ENDCOLLECTIVE ;  /* 0x000000000000791b */ /* 0x003fe20003800000 */
.L_x_5655:
[----:B------:R-:W-:Y:S02]  /*19910*/  IMAD.MOV.U32 R13, RZ, RZ, R4 ;  /* 0x000000ffff0d7224 */ /* 0x000fe400078e0004 */
[----:B------:R-:W-:Y:S02]  /*19920*/  IMAD.MOV.U32 R12, RZ, RZ, 0x1 ;  /* 0x00000001ff0c7424 */ /* 0x000fe400078e00ff */
[----:B------:R-:W-:-:S07]  /*19930*/  IMAD.MOV.U32 R3, RZ, RZ, R14 ;  /* 0x000000ffff037224 */ /* 0x000fce00078e000e */
[----:B------:R-:W-:Y:S05]  /*19940*/  WARPSYNC.COLLECTIVE R15, `(.L_x_5656) ;  /* 0x000000000f087348 */ /* 0x000fea0003c00000 */
[----:B------:R0:W1:Y:S02]  /*19950*/  SHFL.IDX P6, R14, R13, R12, R11 ;  /* 0x0000000c0d0e7389 */ /* 0x00006400000c000b */
[----:B01----:R-:W-:Y:S01]  /*19960*/  ENDCOLLECTIVE ;  /* 0x000000000000791b */ /* 0x003fe20003800000 */
.L_x_5656:
        /* <DEDUP_REMOVED lines=15> */
.L_x_5657:
[----:B------:R-:W-:Y:S02]  /*19a60*/  IMAD.MOV.U32 R13, RZ, RZ, R4 ;  /* 0x000000ffff0d7224 */ /* 0x000fe400078e0004 */
[----:B------:R-:W-:Y:S02]  /*19a70*/  IMAD.MOV.U32 R12, RZ, RZ, 0x2 ;  /* 0x00000002ff0c7424 */ /* 0x000fe400078e00ff */
[----:B------:R-:W-:-:S07]  /*19a80*/  IMAD.MOV.U32 R3, RZ, RZ, R14 ;  /* 0x000000ffff037224 */ /* 0x000fce00078e000e */
[----:B------:R-:W-:Y:S05]  /*19a90*/  WARPSYNC.COLLECTIVE R15, `(.L_x_5658) ;  /* 0x000000000f087348 */ /* 0x000fea0003c00000 */
[----:B------:R0:W1:Y:S02]  /*19aa0*/  SHFL.IDX P6, R14, R13, R12, R11 ;  /* 0x0000000c0d0e7389 */ /* 0x00006400000c000b */
[----:B01----:R-:W-:Y:S01]  /*19ab0*/  ENDCOLLECTIVE ;  /* 0x000000000000791b */ /* 0x003fe20003800000 */
.L_x_5658:
        /* <DEDUP_REMOVED lines=16> */
.L_x_5659:
[----:B------:R-:W-:Y:S02]  /*19bc0*/  IMAD.MOV.U32 R13, RZ, RZ, R4 ;  /* 0x000000ffff0d7224 */ /* 0x000fe400078e0004 */
[----:B------:R-:W-:Y:S02]  /*19bd0*/  IMAD.MOV.U32 R12, RZ, RZ, 0x3 ;  /* 0x00000003ff0c7424 */ /* 0x000fe400078e00ff */
[----:B------:R-:W-:-:S07]  /*19be0*/  IMAD.MOV.U32 R3, RZ, RZ, R14 ;  /* 0x000000ffff037224 */ /* 0x000fce00078e000e */
[----:B------:R-:W-:Y:S05]  /*19bf0*/  WARPSYNC.COLLECTIVE R15, `(.L_x_5660) ;  /* 0x000000000f087348 */ /* 0x000fea0003c00000 */
[----:B------:R0:W1:Y:S02]  /*19c00*/  SHFL.IDX P6, R14, R13, R12, R11 ;  /* 0x0000000c0d0e7389 */ /* 0x00006400000c000b */
[----:B01----:R-:W-:Y:S01]  /*19c10*/  ENDCOLLECTIVE ;  /* 0x000000000000791b */ /* 0x003fe20003800000 */
.L_x_5660:
        /* <DEDUP_REMOVED lines=10> */
.L_x_5661:
[----:B------:R-:W-:Y:S01]  /*19cc0*/  @!PT LDS RZ, [RZ] ;  /* 0x00000000fffff984 */ /* 0x000fe20000000800 */
[----:B------:R-:W-:Y:S01]  /*19cd0*/  @!PT LDS RZ, [RZ] ;  /* 0x00000000fffff984 */ /* 0x000fe20000000800 */
[----:B------:R-:W-:Y:S01]  /*19ce0*/  @!PT LDS RZ, [RZ] ;  /* 0x00000000fffff984 */ /* 0x000fe20000000800 */
[----:B------:R2:W-:Y:S01]  /*19cf0*/  @!P0 LDGSTS.E.BYPASS.LTC128B.128 [R7+0x21400], desc[UR54][R2.64], !P1 ;  /* 0x2140000002078fae */ /* 0x0005e2000c901d76 */
[----:B------:R-:W-:Y:S01]  /*19d00*/  IMAD.MOV.U32 R0, RZ, RZ, R14 ;  /* 0x000000ffff007224 */ /* 0x000fe200078e000e */
[----:B------:R-:W-:Y:S06]  /*19d10*/  BRA `(.L_x_5662) ;  /* 0xffffffc000087947 */ /* 0x000fec000383ffff */
.L_x_5587:
[----:B0-----:R0:W2:Y:S02]  /*19d20*/  SYNCS.PHASECHK.TRANS64.TRYWAIT P0, [R17+URZ+0x28c20], R0 ;  /* 0x028c2000110075a7 */ /* 0x0010a4000800017f */
[----:B--2---:R-:W-:Y:S05]  /*19d30*/  @!P0 NANOSLEEP.SYNCS 0x989680 ;  /* 0x009896800000895d */ /* 0x004fea0003900000 */
[----:B------:R-:W2:Y:S02]  /*19d40*/  @!P0 SYNCS.PHASECHK.TRANS64 P0, [R17+URZ+0x28c20], R0 ;  /* 0x028c2000110085a7 */ /* 0x000ea4000800007f */
[----:B--2---:R-:W-:Y:S05]  /*19d50*/  @!P0 BRA `(.L_x_5587) ;  /* 0xfffffffc00f08947 */ /* 0x004fea000383ffff */
[----:B------:R-:W-:Y:S05]  /*19d60*/  BRA `(.L_x_5663) ;  /* 0xffffffc000647947 */ /* 0x000fea000383ffff */
.L_x_5590:
[----:B0-----:R0:W2:Y:S02]  /*19d70*/  SYNCS.PHASECHK.TRANS64.TRYWAIT P0, [R25+URZ+0x28c60], R0 ;  /* 0x028c6000190075a7 */ /* 0x0010a4000800017f */
[----:B--2---:R-:W-:Y:S05]  /*19d80*/  @!P0 NANOSLEEP.SYNCS 0x989680 ;  /* 0x009896800000895d */ /* 0x004fea0003900000 */
[----:B------:R-:W2:Y:S02]  /*19d90*/  @!P0 SYNCS.PHASECHK.TRANS64 P0, [R25+URZ+0x28c60], R0 ;  /* 0x028c6000190085a7 */ /* 0x000ea4000800007f */
[----:B--2---:R-:W-:Y:S05]  /*19da0*/  @!P0 BRA `(.L_x_5590) ;  /* 0xfffffffc00f08947 */ /* 0x004fea000383ffff */
[----:B------:R-:W-:Y:S05]  /*19db0*/  BRA `(.L_x_5664) ;  /* 0xffffffc000747947 */ /* 0x000fea000383ffff */
.L_x_5591:
        /* <DEDUP_REMOVED lines=8> */
.L_x_5666:
[----:B------:R-:W-:Y:S05]  /*19e40*/  BSYNC B0 ;  /* 0x0000000000007941 */ /* 0x000fea0003800000 */
.L_x_5665:
        /* <DEDUP_REMOVED lines=15> */
.L_x_5667:
        /* <DEDUP_REMOVED lines=39> */
.L_x_5668:
[----:B------:R-:W-:Y:S02]  /*1a1b0*/  IMAD.MOV.U32 R13, RZ, RZ, R4 ;  /* 0x000000ffff0d7224 */ /* 0x000fe400078e0004 */
[----:B------:R-:W-:-:S07]  /*1a1c0*/  IMAD.MOV.U32 R3, RZ, RZ, R14 ;  /* 0x000000ffff037224 */ /* 0x000fce00078e000e */
[----:B------:R-:W-:Y:S05]  /*1a1d0*/  WARPSYNC.COLLECTIVE R15, `(.L_x_5669) ;  /* 0x000000000f087348 */ /* 0x000fea0003c00000 */
[----:B------:R0:W1:Y:S02]  /*1a1e0*/  SHFL.IDX P6, R14, R13, R12, R11 ;  /* 0x0000000c0d0e7389 */ /* 0x00006400000c000b */
[----:B01----:R-:W-:Y:S01]  /*1a1f0*/  ENDCOLLECTIVE ;  /* 0x000000000000791b */ /* 0x003fe20003800000 */
.L_x_5669:
        /* <DEDUP_REMOVED lines=29> */
.L_x_5670:
[----:B------:R-:W-:Y:S02]  /*1a3d0*/  IMAD.MOV.U32 R13, RZ, RZ, R4 ;  /* 0x000000ffff0d7224 */ /* 0x000fe400078e0004 */
[----:B------:R-:W-:-:S07]  /*1a3e0*/  IMAD.MOV.U32 R7, RZ, RZ, R14 ;  /* 0x000000ffff077224 */ /* 0x000fce00078e000e */
[----:B------:R-:W-:Y:S05]  /*1a3f0*/  WARPSYNC.COLLECTIVE R15, `(.L_x_5671) ;  /* 0x000000000f087348 */ /* 0x000fea0003c00000 */
[----:B------:R0:W1:Y:S02]  /*1a400*/  SHFL.IDX P6, R14, R13, R12, R11 ;  /* 0x0000000c0d0e7389 */ /* 0x00006400000c000b */
[----:B01----:R-:W-:Y:S01]  /*1a410*/  ENDCOLLECTIVE ;  /* 0x000000000000791b */ /* 0x003fe20003800000 */
.L_x_5671:
        /* <DEDUP_REMOVED lines=29> */
.L_x_5672:
[----:B------:R-:W-:Y:S02]  /*1a5f0*/  IMAD.MOV.U32 R13, RZ, RZ, R4 ;  /* 0x000000ffff0d7224 */ /* 0x000fe400078e0004 */
[----:B------:R-:W-:-:S07]  /*1a600*/  IMAD.MOV.U32 R6, RZ, RZ, R14 ;  /* 0x000000ffff067224 */ /* 0x000fce00078e000e */
[----:B------:R-:W-:Y:S05]  /*1a610*/  WARPSYNC.COLLECTIVE R15, `(.L_x_5673) ;  /* 0x000000000f087348 */ /* 0x000fea0003c00000 */
[----:B------:R0:W1:Y:S02]  /*1a620*/  SHFL.IDX P6, R14, R13, R12, R11 ;  /* 0x0000000c0d0e7389 */ /* 0x00006400000c000b */
[----:B01----:R-:W-:Y:S01]  /*1a630*/  ENDCOLLECTIVE ;  /* 0x000000000000791b */ /* 0x003fe20003800000 */
.L_x_5673:
[----:B------:R-:W-:Y:S01]  /*1a640*/  IMAD.MOV.U32 R2, RZ, RZ, R14 ;  /* 0x000000ffff027224 */ /* 0x000fe200078e000e */
[----:B------:R-:W-:Y:S06]  /*1a650*/  BRA `(.L_x_5674) ;  /* 0xffffffbc00fc7947 */ /* 0x000fec000383ffff */
.L_x_5598:
[----:B0-----:R0:W2:Y:S02]  /*1a660*/  SYNCS.PHASECHK.TRANS64.TRYWAIT P0, [R6+URZ+0x28c40], R19 ;  /* 0x028c4013060075a7 */ /* 0x0010a4000800017f */
[----:B--2---:R-:W-:Y:S05]  /*1a670*/  @!P0 NANOSLEEP.SYNCS 0x989680 ;  /* 0x009896800000895d */ /* 0x004fea0003900000 */
[----:B------:R-:W2:Y:S02]  /*1a680*/  @!P0 SYNCS.PHASECHK.TRANS64 P0, [R6+URZ+0x28c40], R19 ;  /* 0x028c4013060085a7 */ /* 0x000ea4000800007f */
[----:B--2---:R-:W-:Y:S05]  /*1a690*/  @!P0 BRA `(.L_x_5598) ;  /* 0xfffffffc00f08947 */ /* 0x004fea000383ffff */
[----:B------:R-:W-:Y:S05]  /*1a6a0*/  BRA `(.L_x_5675) ;  /* 0xffffffc400847947 */ /* 0x000fea000383ffff */
.L_x_5599:
        /* <DEDUP_REMOVED lines=8> */
.L_x_5677:
[----:B------:R-:W-:Y:S05]  /*1a730*/  BSYNC B1 ;  /* 0x0000000000017941 */ /* 0x000fea0003800000 */
.L_x_5676:
        /* <DEDUP_REMOVED lines=9> */
.L_x_5678:
[----:B------:R-:W-:Y:S02]  /*1a7d0*/  IMAD.MOV.U32 R13, RZ, RZ, R25 ;  /* 0x000000ffff0d7224 */ /* 0x000fe400078e0019 */
[----:B------:R-:W-:Y:S02]  /*1a7e0*/  IMAD.MOV.U32 R12, RZ, RZ, 0x1 ;  /* 0x00000001ff0c7424 */ /* 0x000fe400078e00ff */
[----:B------:R-:W-:-:S07]  /*1a7f0*/  IMAD.MOV.U32 R2, RZ, RZ, R14 ;  /* 0x000000ffff027224 */ /* 0x000fce00078e000e */
[----:B------:R-:W-:Y:S05]  /*1a800*/  WARPSYNC.COLLECTIVE R15, `(.L_x_5679) ;  /* 0x000000000f087348 */ /* 0x000fea0003c00000 */
[----:B------:R0:W1:Y:S02]  /*1a810*/  SHFL.IDX P6, R14, R13, R12, R11 ;  /* 0x0000000c0d0e7389 */ /* 0x00006400000c000b */
[----:B01----:R-:W-:Y:S01]  /*1a820*/  ENDCOLLECTIVE ;  /* 0x000000000000791b */ /* 0x003fe20003800000 */
.L_x_5679:
        /* <DEDUP_REMOVED lines=11> */
.L_x_5680:
[----:B------:R-:W-:Y:S02]  /*1a8e0*/  IMAD.MOV.U32 R13, RZ, RZ, R25 ;  /* 0x000000ffff0d7224 */ /* 0x000fe400078e0019 */
[----:B------:R-:W-:Y:S02]  /*1a8f0*/  IMAD.MOV.U32 R12, RZ, RZ, 0x2 ;  /* 0x00000002ff0c7424 */ /* 0x000fe400078e00ff */
[----:B------:R-:W-:-:S07]  /*1a900*/  IMAD.MOV.U32 R2, RZ, RZ, R14 ;  /* 0x000000ffff027224 */ /* 0x000fce00078e000e */
[----:B------:R-:W-:Y:S05]  /*1a910*/  WARPSYNC.COLLECTIVE R15, `(.L_x_5681) ;  /* 0x000000000f087348 */ /* 0x000fea0003c00000 */
[----:B------:R0:W1:Y:S02]  /*1a920*/  SHFL.IDX P6, R14, R13, R12, R11 ;  /* 0x0000000c0d0e7389 */ /* 0x00006400000c000b */
[----:B01----:R-:W-:Y:S01]  /*1a930*/  ENDCOLLECTIVE ;  /* 0x000000000000791b */ /* 0x003fe20003800000 */
.L_x_5681:
        /* <DEDUP_REMOVED lines=11> */
.L_x_5682:
[----:B------:R-:W-:Y:S02]  /*1a9f0*/  IMAD.MOV.U32 R13, RZ, RZ, R25 ;  /* 0x000000ffff0d7224 */ /* 0x000fe400078e0019 */
[----:B------:R-:W-:Y:S02]  /*1aa00*/  IMAD.MOV.U32 R12, RZ, RZ, 0x3 ;  /* 0x00000003ff0c7424 */ /* 0x000fe400078e00ff */
[----:B------:R-:W-:-:S07]  /*1aa10*/  IMAD.MOV.U32 R2, RZ, RZ, R14 ;  /* 0x000000ffff027224 */ /* 0x000fce00078e000e */
[----:B------:R-:W-:Y:S05]  /*1aa20*/  WARPSYNC.COLLECTIVE R15, `(.L_x_5683) ;  /* 0x000000000f087348 */ /* 0x000fea0003c00000 */
[----:B------:R0:W1:Y:S02]  /*1aa30*/  SHFL.IDX P6, R14, R13, R12, R11 ;  /* 0x0000000c0d0e7389 */ /* 0x00006400000c000b */
[----:B01----:R-:W-:Y:S01]  /*1aa40*/  ENDCOLLECTIVE ;  /* 0x000000000000791b */ /* 0x003fe20003800000 */
.L_x_5683:
        /* <DEDUP_REMOVED lines=11> */
.L_x_5684:
[----:B------:R-:W-:Y:S01]  /*1ab00*/  IMAD.MOV.U32 R2, RZ, RZ, R14 ;  /* 0x000000ffff027224 */ /* 0x000fe200078e000e */
[----:B------:R-:W-:Y:S06]  /*1ab10*/  BRA `(.L_x_5685) ;  /* 0xffffffc4000c7947 */ /* 0x000fec000383ffff */
.L_x_5604:
[----:B---3--:R3:W4:Y:S02]  /*1ab20*/  SYNCS.PHASECHK.TRANS64.TRYWAIT P0, [R6+URZ+0x28c60], R19 ;  /* 0x028c6013060075a7 */ /* 0x008724000800017f */
[----:B----4-:R-:W-:Y:S05]  /*1ab30*/  @!P0 NANOSLEEP.SYNCS 0x989680 ;  /* 0x009896800000895d */ /* 0x010fea0003900000 */
[----:B------:R-:W4:Y:S02]  /*1ab40*/  @!P0 SYNCS.PHASECHK.TRANS64 P0, [R6+URZ+0x28c60], R19 ;  /* 0x028c6013060085a7 */ /* 0x000f24000800007f */
[----:B----4-:R-:W-:Y:S05]  /*1ab50*/  @!P0 BRA `(.L_x_5604) ;  /* 0xfffffffc00f08947 */ /* 0x010fea000383ffff */
[----:B------:R-:W-:Y:S05]  /*1ab60*/  BRA `(.L_x_5686) ;  /* 0xffffffc4005c7947 */ /* 0x000fea000383ffff */
.L_x_5605:
        /* <DEDUP_REMOVED lines=8> */
.L_x_5688:
[----:B------:R-:W-:Y:S05]  /*1abf0*/  BSYNC B1 ;  /* 0x0000000000017941 */ /* 0x000fea0003800000 */
.L_x_5687:
        /* <DEDUP_REMOVED lines=13> */
.L_x_5689:
        /* <DEDUP_REMOVED lines=17> */
.L_x_5690:
        /* <DEDUP_REMOVED lines=16> */
.L_x_5691:
        /* <DEDUP_REMOVED lines=19> */
.L_x_5692:
        /* <DEDUP_REMOVED lines=14> */
.L_x_5693:
        /* <DEDUP_REMOVED lines=16> */
.L_x_5694:
        /* <DEDUP_REMOVED lines=14> */
.L_x_5695:
[----:B------:R-:W-:Y:S05]  /*1b2d0*/  BRA `(.L_x_5696) ;  /* 0xffffffc000c07947 */ /* 0x000fea000383ffff */
.L_x_5613:
        /* <DEDUP_REMOVED lines=8> */
.L_x_5698:
[----:B------:R-:W-:Y:S05]  /*1b360*/  BSYNC B0 ;  /* 0x0000000000007941 */ /* 0x000fea0003800000 */
.L_x_5697:
        /* <DEDUP_REMOVED lines=9> */
.L_x_5699:
[----:B------:R-:W-:Y:S02]  /*1b400*/  ULDC UR4, c[0x0][0xc3c] ;  /* 0x00030f0000047ab9 */ /* 0x000fe40000000800 */
[----:B------:R-:W-:-:S13]  /*1b410*/  ISETP.GE.OR P1, PT, R9, UR4, !P0 ;  /* 0x0000000409007c0c */ /* 0x000fda000c726670 */
[----:B------:R-:W0:Y:S08]  /*1b420*/  @!P1 LDC.64 R2, c[0x0][0xc80] ;  /* 0x00032000ff029b82 */ /* 0x000e300000000a00 */
[----:B------:R-:W1:Y:S01]  /*1b430*/  @!P1 LDC.64 R4, c[0x0][0xc78] ;  /* 0x00031e00ff049b82 */ /* 0x000e620000000a00 */
[----:B------:R-:W-:Y:S01]  /*1b440*/  CS2R R24, SRZ ;  /* 0x0000000000187805 */ /* 0x000fe2000001ff00 */
[----:B------:R-:W-:-:S02]  /*1b450*/  IMAD.MOV.U32 R8, RZ, RZ, RZ ;  /* 0x000000ffff087224 */ /* 0x000fc400078e00ff */
[----:B------:R-:W-:Y:S02]  /*1b460*/  IMAD.MOV.U32 R11, RZ, RZ, RZ ;  /* 0x000000ffff0b7224 */ /* 0x000fe400078e00ff */
[----:B------:R-:W-:Y:S02]  /*1b470*/  IMAD.MOV.U32 R6, RZ, RZ, R14 ;  /* 0x000000ffff067224 */ /* 0x000fe400078e000e */
[----:B0-----:R-:W-:-:S05]  /*1b480*/  @!P1 IMAD.WIDE R2, R9, 0x4, R2 ;  /* 0x0000000409029825 */ /* 0x001fca00078e0202 */
[----:B------:R1:W2:Y:S02]  /*1b490*/  @!P1 LDG.E R7, desc[UR54][R2.64] ;  /* 0x0000003602079981 */ /* 0x0002a4000c1e1900 */
[----:B-1----:R-:W-:-:S05]  /*1b4a0*/  @!P1 IMAD.WIDE R2, R9, 0x4, R4 ;  /* 0x0000000409029825 */ /* 0x002fca00078e0204 */
        /* <DEDUP_REMOVED lines=12> */
.L_x_5700:
[----:B------:R-:W-:Y:S01]  /*1b570*/  IMAD.MOV.U32 R12, RZ, RZ, 0x2 ;  /* 0x00000002ff0c7424 */ /* 0x000fe200078e00ff */
[----:B------:R-:W-:-:S05]  /*1b580*/  SEL R4, R14, RZ, P1 ;  /* 0x000000ff0e047207 */ /* 0x000fca0000800000 */
[----:B------:R-:W-:-:S04]  /*1b590*/  IMAD.IADD R4, R13, 0x1, R4 ;  /* 0x000000010d047824 */ /* 0x000fc800078e0204 */
[----:B------:R-:W-:-:S07]  /*1b5a0*/  IMAD.MOV.U32 R13, RZ, RZ, R4 ;  /* 0x000000ffff0d7224 */ /* 0x000fce00078e0004 */
[----:B------:R-:W-:Y:S05]  /*1b5b0*/  WARPSYNC.COLLECTIVE R15, `(.L_x_5701) ;  /* 0x000000000f087348 */ /* 0x000fea0003c00000 */
[----:B------:R0:W1:Y:S02]  /*1b5c0*/  SHFL.UP P6, R14, R13, R12, R11 ;  /* 0x0400000c0d0e7389 */ /* 0x00006400000c000b */
[----:B01----:R-:W-:Y:S01]  /*1b5d0*/  ENDCOLLECTIVE ;  /* 0x000000000000791b */ /* 0x003fe20003800000 */
.L_x_5701:
[----:B------:R-:W-:Y:S01]  /*1b5e0*/  IMAD.MOV.U32 R12, RZ, RZ, 0x4 ;  /* 0x00000004ff0c7424 */ /* 0x000fe200078e00ff */
[----:B------:R-:W-:-:S05]  /*1b5f0*/  SEL R3, R14, RZ, P2 ;  /* 0x000000ff0e037207 */ /* 0x000fca0001000000 */
[----:B------:R-:W-:-:S04]  /*1b600*/  IMAD.IADD R2, R4, 0x1, R3 ;  /* 0x0000000104027824 */ /* 0x000fc800078e0203 */
[----:B------:R-:W-:-:S07]  /*1b610*/  IMAD.MOV.U32 R13, RZ, RZ, R2 ;  /* 0x000000ffff0d7224 */ /* 0x000fce00078e0002 */
[----:B------:R-:W-:Y:S05]  /*1b620*/  WARPSYNC.COLLECTIVE R15, `(.L_x_5702) ;  /* 0x000000000f087348 */ /* 0x000fea0003c00000 */
[----:B------:R0:W1:Y:S02]  /*1b630*/  SHFL.UP P6, R14, R13, R12, R11 ;  /* 0x0400000c0d0e7389 */ /* 0x00006400000c000b */
[----:B01----:R-:W-:Y:S01]  /*1b640*/  ENDCOLLECTIVE ;  /* 0x000000000000791b */ /* 0x003fe20003800000 */
.L_x_5702:
[----:B------:R-:W-:Y:S01]  /*1b650*/  IMAD.MOV.U32 R12, RZ, RZ, 0x8 ;  /* 0x00000008ff0c7424 */ /* 0x000fe200078e00ff */
[----:B------:R-:W-:-:S05]  /*1b660*/  SEL R3, R14, RZ, P3 ;  /* 0x000000ff0e037207 */ /* 0x000fca0001800000 */
[----:B------:R-:W-:-:S04]  /*1b670*/  IMAD.IADD R3, R2, 0x1, R3 ;  /* 0x0000000102037824 */ /* 0x000fc800078e0203 */
[----:B------:R-:W-:-:S07]  /*1b680*/  IMAD.MOV.U32 R13, RZ, RZ, R3 ;  /* 0x000000ffff0d7224 */ /* 0x000fce00078e0003 */
[----:B------:R-:W-:Y:S05]  /*1b690*/  WARPSYNC.COLLECTIVE R15, `(.L_x_5703) ;  /* 0x000000000f087348 */ /* 0x000fea0003c00000 */
[----:B------:R0:W1:Y:S02]  /*1b6a0*/  SHFL.UP P6, R14, R13, R12, R11 ;  /* 0x0400000c0d0e7389 */ /* 0x00006400000c000b */
[----:B01----:R-:W-:Y:S01]  /*1b6b0*/  ENDCOLLECTIVE ;  /* 0x000000000000791b */ /* 0x003fe20003800000 */
.L_x_5703:
[----:B------:R-:W-:Y:S01]  /*1b6c0*/  IMAD.MOV.U32 R12, RZ, RZ, 0x10 ;  /* 0x00000010ff0c7424 */ /* 0x000fe200078e00ff */
[----:B------:R-:W-:-:S05]  /*1b6d0*/  SEL R4, R14, RZ, P4 ;  /* 0x000000ff0e047207 */ /* 0x000fca0002000000 */
[----:B------:R-:W-:-:S04]  /*1b6e0*/  IMAD.IADD R4, R3, 0x1, R4 ;  /* 0x0000000103047824 */ /* 0x000fc800078e0204 */
[----:B------:R-:W-:-:S07]  /*1b6f0*/  IMAD.MOV.U32 R13, RZ, RZ, R4 ;  /* 0x000000ffff0d7224 */ /* 0x000fce00078e0004 */
[----:B------:R-:W-:Y:S05]  /*1b700*/  WARPSYNC.COLLECTIVE R15, `(.L_x_5704) ;  /* 0x000000000f087348 */ /* 0x000fea0003c00000 */
[----:B------:R0:W1:Y:S02]  /*1b710*/  SHFL.UP P6, R14, R13, R12, R11 ;  /* 0x0400000c0d0e7389 */ /* 0x00006400000c000b */
[----:B01----:R-:W-:Y:S01]  /*1b720*/  ENDCOLLECTIVE ;  /* 0x000000000000791b */ /* 0x003fe20003800000 */
.L_x_5704:
        /* <DEDUP_REMOVED lines=8> */
.L_x_5705:
[----:B------:R-:W-:Y:S05]  /*1b7b0*/  BRA `(.L_x_5706) ;  /* 0xffffffc4005c7947 */ /* 0x000fea000383ffff */
.L_x_5616:
[----:B------:R-:W-:Y:S01]  /*1b7c0*/  BSSY B0, `(.L_x_5707) ;  /* 0x0000007000007945 */ /* 0x000fe20003800000 */
[----:B------:R-:W-:Y:S02]  /*1b7d0*/  IMAD.MOV.U32 R12, RZ, RZ, 0x1 ;  /* 0x00000001ff0c7424 */ /* 0x000fe400078e00ff */
[----:B------:R-:W-:Y:S02]  /*1b7e0*/  IMAD.MOV.U32 R11, RZ, RZ, RZ ;  /* 0x000000ffff0b7224 */ /* 0x000fe400078e00ff */
[----:B------:R-:W-:-:S07]  /*1b7f0*/  IMAD.MOV.U32 R15, RZ, RZ, -0x1 ;  /* 0xffffffffff0f7424 */ /* 0x000fce00078e00ff */
[----:B------:R-:W-:Y:S05]  /*1b800*/  WARPSYNC.COLLECTIVE R15, `(.L_x_5708) ;  /* 0x000000000f087348 */ /* 0x000fea0003c00000 */
[----:B------:R0:W1:Y:S02]  /*1b810*/  SHFL.UP P6, R14, R13, R12, R11 ;  /* 0x0400000c0d0e7389 */ /* 0x00006400000c000b */
[----:B01----:R-:W-:Y:S01]  /*1b820*/  ENDCOLLECTIVE ;  /* 0x000000000000791b */ /* 0x003fe20003800000 */
.L_x_5708:
[----:B------:R-:W-:Y:S05]  /*1b830*/  BSYNC B0 ;  /* 0x0000000000007941 */ /* 0x000fea0003800000 */
.L_x_5707:
        /* <DEDUP_REMOVED lines=8> */
.L_x_5709:
[----:B------:R-:W-:Y:S01]  /*1b8c0*/  IMAD.MOV.U32 R12, RZ, RZ, 0x4 ;  /* 0x00000004ff0c7424 */ /* 0x000fe200078e00ff */
[----:B------:R-:W-:-:S05]  /*1b8d0*/  SEL R2, R14, RZ, P2 ;  /* 0x000000ff0e027207 */ /* 0x000fca0001000000 */
[----:B------:R-:W-:-:S04]  /*1b8e0*/  IMAD.IADD R2, R13, 0x1, R2 ;  /* 0x000000010d027824 */ /* 0x000fc800078e0202 */
[----:B------:R-:W-:-:S07]  /*1b8f0*/  IMAD.MOV.U32 R13, RZ, RZ, R2 ;  /* 0x000000ffff0d7224 */ /* 0x000fce00078e0002 */
[----:B------:R-:W-:Y:S05]  /*1b900*/  WARPSYNC.COLLECTIVE R15, `(.L_x_5710) ;  /* 0x000000000f087348 */ /* 0x000fea0003c00000 */
[----:B------:R0:W1:Y:S02]  /*1b910*/  SHFL.UP P6, R14, R13, R12, R11 ;  /* 0x0400000c0d0e7389 */ /* 0x00006400000c000b */
[----:B01----:R-:W-:Y:S01]  /*1b920*/  ENDCOLLECTIVE ;  /* 0x000000000000791b */ /* 0x003fe20003800000 */
.L_x_5710:
[----:B------:R-:W-:Y:S01]  /*1b930*/  IMAD.MOV.U32 R12, RZ, RZ, 0x8 ;  /* 0x00000008ff0c7424 */ /* 0x000fe200078e00ff */
[----:B------:R-:W-:-:S05]  /*1b940*/  SEL R3, R14, RZ, P3 ;  /* 0x000000ff0e037207 */ /* 0x000fca0001800000 */
[----:B------:R-:W-:-:S04]  /*1b950*/  IMAD.IADD R3, R2, 0x1, R3 ;  /* 0x0000000102037824 */ /* 0x000fc800078e0203 */
[----:B------:R-:W-:-:S07]  /*1b960*/  IMAD.MOV.U32 R13, RZ, RZ, R3 ;  /* 0x000000ffff0d7224 */ /* 0x000fce00078e0003 */
[----:B------:R-:W-:Y:S05]  /*1b970*/  WARPSYNC.COLLECTIVE R15, `(.L_x_5711) ;  /* 0x000000000f087348 */ /* 0x000fea0003c00000 */
[----:B------:R0:W1:Y:S02]  /*1b980*/  SHFL.UP P6, R14, R13, R12, R11 ;  /* 0x0400000c0d0e7389 */ /* 0x00006400000c000b */
[----:B01----:R-:W-:Y:S01]  /*1b990*/  ENDCOLLECTIVE ;  /* 0x000000000000791b */ /* 0x003fe20003800000 */
.L_x_5711:
[----:B------:R-:W-:Y:S01]  /*1b9a0*/  IMAD.MOV.U32 R12, RZ, RZ, 0x10 ;  /* 0x00000010ff0c7424 */ /* 0x000fe200078e00ff */
[----:B------:R-:W-:-:S05]  /*1b9b0*/  SEL R4, R14, RZ, P4 ;  /* 0x000000ff0e047207 */ /* 0x000fca0002000000 */
[----:B------:R-:W-:-:S04]  /*1b9c0*/  IMAD.IADD R4, R3, 0x1, R4 ;  /* 0x0000000103047824 */ /* 0x000fc800078e0204 */
[----:B------:R-:W-:-:S07]  /*1b9d0*/  IMAD.MOV.U32 R13, RZ, RZ, R4 ;  /* 0x000000ffff0d7224 */ /* 0x000fce00078e0004 */
[----:B------:R-:W-:Y:S05]  /*1b9e0*/  WARPSYNC.COLLECTIVE R15, `(.L_x_5712) ;  /* 0x000000000f087348 */ /* 0x000fea0003c00000 */
[----:B------:R0:W1:Y:S02]  /*1b9f0*/  SHFL.UP P6, R14, R13, R12, R11 ;  /* 0x0400000c0d0e7389 */ /* 0x00006400000c000b */
[----:B01----:R-:W-:Y:S01]  /*1ba00*/  ENDCOLLECTIVE ;  /* 0x000000000000791b */ /* 0x003fe20003800000 */
.L_x_5712:
        /* <DEDUP_REMOVED lines=8> */
.L_x_5713:
[----:B------:R-:W-:Y:S05]  /*1ba90*/  BRA `(.L_x_5714) ;  /* 0xffffffc400487947 */ /* 0x000fea000383ffff */
.L_x_5618:
[----:B------:R-:W-:Y:S01]  /*1baa0*/  BSSY B0, `(.L_x_5715) ;  /* 0x0000006000007945 */ /* 0x000fe20003800000 */
[----:B------:R-:W-:Y:S01]  /*1bab0*/  PLOP3.LUT P6, PT, P6, PT, PT, 0x8, 0x0 ;  /* 0x000000000000781c */ /* 0x000fe200037ce170 */
[----:B------:R-:W-:-:S12]  /*1bac0*/  IMAD.MOV.U32 R15, RZ, RZ, -0x1 ;  /* 0xffffffffff0f7424 */ /* 0x000fd800078e00ff */
[----:B0-----:R-:W-:Y:S05]  /*1bad0*/  WARPSYNC.COLLECTIVE R15, `(.L_x_5716) ;  /* 0x000000000f087348 */ /* 0x001fea0003c00000 */
[----:B------:R-:W-:Y:S01]  /*1bae0*/  VOTE.ANY R14, PT, P6 ;  /* 0x00000000000e7806 */ /* 0x000fe200030e0100 */
[----:B0-----:R-:W-:Y:S06]  /*1baf0*/  ENDCOLLECTIVE ;  /* 0x000000000000791b */ /* 0x001fec0003800000 */
.L_x_5716:
[----:B------:R-:W-:Y:S05]  /*1bb00*/  BSYNC B0 ;  /* 0x0000000000007941 */ /* 0x000fea0003800000 */
.L_x_5715:
        /* <DEDUP_REMOVED lines=8> */
.L_x_5717:
[----:B------:R-:W-:Y:S02]  /*1bb90*/  IMAD.IADD R27, R12, 0x1, R27 ;  /* 0x000000010c1b7824 */ /* 0x000fe400078e021b */
[----:B------:R-:W-:Y:S02]  /*1bba0*/  IMAD.MOV.U32 R13, RZ, RZ, R8 ;  /* 0x000000ffff0d7224 */ /* 0x000fe400078e0008 */
[----:B------:R-:W-:-:S07]  /*1bbb0*/  IMAD.MOV.U32 R25, RZ, RZ, R14 ;  /* 0x000000ffff197224 */ /* 0x000fce00078e000e */
[----:B------:R-:W-:Y:S05]  /*1bbc0*/  WARPSYNC.COLLECTIVE R15, `(.L_x_5718) ;  /* 0x000000000f087348 */ /* 0x000fea0003c00000 */
[----:B------:R0:W1:Y:S02]  /*1bbd0*/  SHFL.IDX P6, R14, R13, R12, R11 ;  /* 0x0000000c0d0e7389 */ /* 0x00006400000c000b */
[----:B01----:R-:W-:Y:S01]  /*1bbe0*/  ENDCOLLECTIVE ;  /* 0x000000000000791b */ /* 0x003fe20003800000 */
.L_x_5718:
[----:B------:R-:W-:Y:S01]  /*1bbf0*/  IMAD.MOV.U32 R8, RZ, RZ, R14 ;  /* 0x000000ffff087224 */ /* 0x000fe200078e000e */
[----:B------:R-:W-:Y:S06]  /*1bc00*/  BRA `(.L_x_5719) ;  /* 0xffffffc4002c7947 */ /* 0x000fec000383ffff */
.L_x_5620:
[----:B------:R-:W-:Y:S01]  /*1bc10*/  BSSY B0, `(.L_x_5720) ;  /* 0x0000007000007945 */ /* 0x000fe20003800000 */
[----:B------:R-:W-:Y:S02]  /*1bc20*/  IMAD.MOV.U32 R13, RZ, RZ, R3 ;  /* 0x000000ffff0d7224 */ /* 0x000fe400078e0003 */
[----:B------:R-:W-:Y:S02]  /*1bc30*/  IMAD.MOV.U32 R11, RZ, RZ, 0x1f ;  /* 0x0000001fff0b7424 */ /* 0x000fe400078e00ff */
[----:B------:R-:W-:-:S07]  /*1bc40*/  IMAD.MOV.U32 R15, RZ, RZ, -0x1 ;  /* 0xffffffffff0f7424 */ /* 0x000fce00078e00ff */
[----:B0-23--:R-:W-:Y:S05]  /*1bc50*/  WARPSYNC.COLLECTIVE R15, `(.L_x_5721) ;  /* 0x000000000f087348 */ /* 0x00dfea0003c00000 */
[----:B------:R1:W4:Y:S02]  /*1bc60*/  SHFL.IDX P6, R14, R13, R12, R11 ;  /* 0x0000000c0d0e7389 */ /* 0x00032400000c000b */
[----:B01234-:R-:W-:Y:S01]  /*1bc70*/  ENDCOLLECTIVE ;  /* 0x000000000000791b */ /* 0x01ffe20003800000 */
.L_x_5721:
[----:B------:R-:W-:Y:S05]  /*1bc80*/  BSYNC B0 ;  /* 0x0000000000007941 */ /* 0x000fea0003800000 */
.L_x_5720:
[----:B------:R-:W-:Y:S01]  /*1bc90*/  IMAD.MOV.U32 R24, RZ, RZ, R14 ;  /* 0x000000ffff187224 */ /* 0x000fe200078e000e */
[----:B------:R-:W-:Y:S06]  /*1bca0*/  BRA `(.L_x_5619) ;  /* 0xffffffc4001c7947 */ /* 0x000fec000383ffff */
.L_x_5626:
[----:B-1----:R1:W4:Y:S02]  /*1bcb0*/  SYNCS.PHASECHK.TRANS64.TRYWAIT P0, [R7+URZ+0x28c20], R0 ;  /* 0x028c2000070075a7 */ /* 0x002324000800017f */
[----:B----4-:R-:W-:Y:S05]  /*1bcc0*/  @!P0 NANOSLEEP.SYNCS 0x989680 ;  /* 0x009896800000895d */ /* 0x010fea0003900000 */
[----:B------:R-:W4:Y:S02]  /*1bcd0*/  @!P0 SYNCS.PHASECHK.TRANS64 P0, [R7+URZ+0x28c20], R0 ;  /* 0x028c2000070085a7 */ /* 0x000f24000800007f */
[----:B----4-:R-:W-:Y:S05]  /*1bce0*/  @!P0 BRA `(.L_x_5626) ;  /* 0xfffffffc00f08947 */ /* 0x010fea000383ffff */
[----:B------:R-:W-:Y:S05]  /*1bcf0*/  BRA `(.L_x_5722) ;  /* 0xffffffcc00747947 */ /* 0x000fea000383ffff */
.L_x_5627:
        /* <DEDUP_REMOVED lines=11> */
.L_x_5724:
[----:B------:R-:W-:Y:S05]  /*1bdb0*/  BSYNC B0 ;  /* 0x0000000000007941 */ /* 0x000fea0003800000 */
.L_x_5723:
[----:B------:R-:W-:Y:S05]  /*1bdc0*/  BRA `(.L_x_5725) ;  /* 0xffffffcc005c7947 */ /* 0x000fea000383ffff */
.L_x_5630:
[----:B------:R-:W-:Y:S01]  /*1bdd0*/  BSSY B1, `(.L_x_5726) ;  /* 0x0000006000017945 */ /* 0x000fe20003800000 */
[----:B------:R-:W-:-:S07]  /*1bde0*/  IMAD.MOV.U32 R15, RZ, RZ, -0x1 ;  /* 0xffffffffff0f7424 */ /* 0x000fce00078e00ff */
[----:B0123--:R-:W-:Y:S05]  /*1bdf0*/  WARPSYNC.COLLECTIVE R15, `(.L_x_5727) ;  /* 0x000000000f0c7348 */ /* 0x00ffea0003c00000 */
[----:B------:R-:W-:Y:S02]  /*1be00*/  ELECT P6, UR62, PT ;  /* 0x00000000003e782f */ /* 0x000fe400038c0000 */
[----:B------:R-:W-:Y:S01]  /*1be10*/  MOV R14, UR62 ;  /* 0x0000003e000e7c02 */ /* 0x000fe20008000f00 */
[----:B0123--:R-:W-:Y:S10]  /*1be20*/  ENDCOLLECTIVE ;  /* 0x000000000000791b */ /* 0x00fff40003800000 */
.L_x_5727:
[----:B------:R-:W-:Y:S05]  /*1be30*/  BSYNC B1 ;  /* 0x0000000000017941 */ /* 0x000fea0003800000 */
.L_x_5726:
[----:B------:R-:W-:Y:S05]  /*1be40*/  BRA `(.L_x_5728) ;  /* 0xffffffcc00547947 */ /* 0x000fea000383ffff */
.L_x_5632:
[----:B-1----:R1:W4:Y:S02]  /*1be50*/  SYNCS.PHASECHK.TRANS64.TRYWAIT P1, [R5+URZ+0x28c40], R0 ;  /* 0x028c4000050075a7 */ /* 0x002324000802017f */
[----:B----4-:R-:W-:Y:S05]  /*1be60*/  @!P1 NANOSLEEP.SYNCS 0x989680 ;  /* 0x009896800000995d */ /* 0x010fea0003900000 */
[----:B------:R-:W4:Y:S02]  /*1be70*/  @!P1 SYNCS.PHASECHK.TRANS64 P1, [R5+URZ+0x28c40], R0 ;  /* 0x028c4000050095a7 */ /* 0x000f24000802007f */
[----:B----4-:R-:W-:Y:S05]  /*1be80*/  @!P1 BRA `(.L_x_5632) ;  /* 0xfffffffc00f09947 */ /* 0x010fea000383ffff */
[----:B------:R-:W-:Y:S05]  /*1be90*/  BRA `(.L_x_5729) ;  /* 0xffffffcc00747947 */ /* 0x000fea000383ffff */
.L_x_5634:
[----:B----4-:R4:W0:Y:S02]  /*1bea0*/  SYNCS.PHASECHK.TRANS64.TRYWAIT P1, [R3+URZ+0x28c40], R2 ;  /* 0x028c4002030075a7 */ /* 0x010824000802017f */
[----:B0-----:R-:W-:Y:S05]  /*1beb0*/  @!P1 NANOSLEEP.SYNCS 0x989680 ;  /* 0x009896800000995d */ /* 0x001fea0003900000 */
[----:B------:R-:W0:Y:S02]  /*1bec0*/  @!P1 SYNCS.PHASECHK.TRANS64 P1, [R3+URZ+0x28c40], R2 ;  /* 0x028c4002030095a7 */ /* 0x000e24000802007f */
[----:B0-----:R-:W-:Y:S05]  /*1bed0*/  @!P1 BRA `(.L_x_5634) ;  /* 0xfffffffc00f09947 */ /* 0x001fea000383ffff */
[----:B------:R-:W-:Y:S05]  /*1bee0*/  BRA `(.L_x_5730) ;  /* 0xffffffcc00807947 */ /* 0x000fea000383ffff */
.L_x_5636:
[----:B------:R0:W0:Y:S02]  /*1bef0*/  SYNCS.PHASECHK.TRANS64.TRYWAIT P1, [R5+URZ+0x28c60], R0 ;  /* 0x028c6000050075a7 */ /* 0x000024000802017f */
[----:B0-----:R-:W-:Y:S05]  /*1bf00*/  @!P1 NANOSLEEP.SYNCS 0x989680 ;  /* 0x009896800000995d */ /* 0x001fea0003900000 */
[----:B------:R-:W0:Y:S02]  /*1bf10*/  @!P1 SYNCS.PHASECHK.TRANS64 P1, [R5+URZ+0x28c60], R0 ;  /* 0x028c6000050095a7 */ /* 0x000e24000802007f */
[----:B0-----:R-:W-:Y:S05]  /*1bf20*/  @!P1 BRA `(.L_x_5636) ;  /* 0xfffffffc00f09947 */ /* 0x001fea000383ffff */
[----:B------:R-:W-:Y:S05]  /*1bf30*/  BRA `(.L_x_5731) ;  /* 0xffffffcc007c7947 */ /* 0x000fea000383ffff */
.L_x_5732:
        /* <DEDUP_REMOVED lines=12> */
.L_x_15649:


//--------------------- .text._ZN7cutlass13device_kernelIN5flash11enable_sm90INS1_16FlashAttnFwdSm90INS1_25CollectiveMainloopFwdSm90ILi2EN4cute5tupleIJNS5_1CILi1EEES8_S8_EEENS6_IJNS7_ILi64EEESA_SA_EEELi512ENS_10bfloat16_tEfNS_4arch4Sm90ELb0ELb1ELb0ELb1ELb1ELb1ELb0ELb0ELb0ELb1ELb1ELb0EEENS1_21CollectiveEpilogueFwdINS6_IJSA_NS7_ILi512EEESA_EEES9_SC_SE_Li256ELb1ELb1ELb1ELb0EEENS1_36VarlenDynamicPersistentTileSchedulerILi64ELi64ELi256ELi128ELb1ELb1ELb1ELb1ELb0ELb1EEEEEEEEEvNT_6ParamsE --------------------------
	.section	.text._ZN7cutlass13device_kernelIN5flash11enable_sm90INS1_16FlashAttnFwdSm90INS1_25CollectiveMainloopFwdSm90ILi2EN4cute5tupleIJNS5_1CILi1EEES8_S8_EEENS6_IJNS7_ILi64EEESA_SA_EEELi512ENS_10bfloat16_tEfNS_4arch4Sm90ELb0ELb1ELb0ELb1ELb1ELb1ELb0ELb0ELb0ELb1ELb1ELb0EEENS1_21CollectiveEpilogueFwdINS6_IJSA_NS7_ILi512EEESA_EEES9_SC_SE_Li256ELb1ELb1ELb1ELb0EEENS1_36VarlenDynamicPersistentTileSchedulerILi64ELi64ELi256ELi128ELb1ELb1ELb1ELb1ELb0ELb1EEEEEEEEEvNT_6ParamsE,"ax",@progbits
	.align	128
.text._ZN7cutlass13device_kernelIN5flash11enable_sm90INS1_16FlashAttnFwdSm90INS1_25CollectiveMainloopFwdSm90ILi2EN4cute5tupleIJNS5_1CILi1EEES8_S8_EEENS6_IJNS7_ILi64EEESA_SA_EEELi512ENS_10bfloat16_tEfNS_4arch4Sm90ELb0ELb1ELb0ELb1ELb1ELb1ELb0ELb0ELb0ELb1ELb1ELb0EEENS1_21CollectiveEpilogueFwdINS6_IJSA_NS7_ILi512EEESA_EEES9_SC_SE_Li256ELb1ELb1ELb1ELb0EEENS1_36VarlenDynamicPersistentTileSchedulerILi64ELi64ELi256ELi128ELb1ELb1ELb1ELb1ELb0ELb1EEEEEEEEEvNT_6ParamsE:
        .type           _ZN7cutlass13device_kernelIN5flash11enable_sm90INS1_16FlashAttnFwdSm90INS1_25CollectiveMainloopFwdSm90ILi2EN4cute5tupleIJNS5_1CILi1EEES8_S8_EEENS6_IJNS7_ILi64EEESA_SA_EEELi512ENS_10bfloat16_tEfNS_4arch4Sm90ELb0ELb1ELb0ELb1ELb1ELb1ELb0ELb0ELb0ELb1ELb1ELb0EEENS1_21CollectiveEpilogueFwdINS6_IJSA_NS7_ILi512EEESA_EEES9_SC_SE_Li256ELb1ELb1ELb1ELb0EEENS1_36VarlenDynamicPersistentTileSchedulerILi64ELi64ELi256ELi128ELb1ELb1ELb1ELb1ELb0ELb1EEEEEEEEEvNT_6ParamsE,@function
        .size           _ZN7cutlass13device_kernelIN5flash11enable_sm90INS1_16FlashAttnFwdSm90INS1_25CollectiveMainloopFwdSm90ILi2EN4cute5tupleIJNS5_1CILi1EEES8_S8_EEENS6_IJNS7_ILi64EEESA_SA_EEELi512ENS_10bfloat16_tEfNS_4arch4Sm90ELb0ELb1ELb0ELb1ELb1ELb1ELb0ELb0ELb0ELb1ELb1ELb0EEENS1_21CollectiveEpilogueFwdINS6_IJSA_NS7_ILi512EEESA_EEES9_SC_SE_Li256ELb1ELb1ELb1ELb0EEENS1_36VarlenDynamicPersistentTileSchedulerILi64ELi64ELi256ELi128ELb1ELb1ELb1ELb1ELb0ELb1EEEEEEEEEvNT_6ParamsE,(.L_x_15650 - _ZN7cutlass13device_kernelIN5flash11enable_sm90INS1_16FlashAttnFwdSm90INS1_25CollectiveMainloopFwdSm90ILi2EN4cute5tupleIJNS5_1CILi1EEES8_S8_EEENS6_IJNS7_ILi64EEESA_SA_EEELi512ENS_10bfloat16_tEfNS_4arch4Sm90ELb0ELb1ELb0ELb1ELb1ELb1ELb0ELb0ELb0ELb1ELb1ELb0EEENS1_21CollectiveEpilogueFwdINS6_IJSA_NS7_ILi512EEESA_EEES9_SC_SE_Li256ELb1ELb1ELb1ELb0EEENS1_36VarlenDynamicPersistentTileSchedulerILi64ELi64ELi256ELi128ELb1ELb1ELb1ELb1ELb0ELb1EEEEEEEEEvNT_6ParamsE)
        .other          _ZN7cutlass13device_kernelIN5flash11enable_sm90INS1_16FlashAttnFwdSm90INS1_25CollectiveMainloopFwdSm90ILi2EN4cute5tupleIJNS5_1CILi1EEES8_S8_EEENS6_IJNS7_ILi64EEESA_SA_EEELi512ENS_10bfloat16_tEfNS_4arch4Sm90ELb0ELb1ELb0ELb1ELb1ELb1ELb0ELb0ELb0ELb1ELb1ELb0EEENS1_21CollectiveEpilogueFwdINS6_IJSA_NS7_ILi512EEESA_EEES9_SC_SE_Li256ELb1ELb1ELb1ELb0EEENS1_36VarlenDynamicPersistentTileSchedulerILi64ELi64ELi256ELi128ELb1ELb1ELb1ELb1ELb0ELb1EEEEEEEEEvNT_6ParamsE,@"STO_CUDA_ENTRY STV_DEFAULT"
_ZN7cutlass13device_kernelIN5flash11enable_sm90INS1_16FlashAttnFwdSm90INS1_25CollectiveMainloopFwdSm90ILi2EN4cute5tupleIJNS5_1CILi1EEES8_S8_EEENS6_IJNS7_ILi64EEESA_SA_EEELi512ENS_10bfloat16_tEfNS_4arch4Sm90ELb0ELb1ELb0ELb1ELb1ELb1ELb0ELb0ELb0ELb1ELb1ELb0EEENS1_21CollectiveEpilogueFwdINS6_IJSA_NS7_ILi512EEESA_EEES9_SC_SE_Li256ELb1ELb1ELb1ELb0EEENS1_36VarlenDynamicPersistentTileSchedulerILi64ELi64ELi256ELi128ELb1ELb1ELb1ELb1ELb0ELb1EEEEEEEEEvNT_6ParamsE:
        /* <DEDUP_REMOVED lines=18> */
.L_x_5734:
[----:B------:R-:W-:Y:S05]  /*0120*/  BSYNC B0 ;  /* 0x0000000000007941 */ /* 0x000fea0003800000 */
.L_x_5733:
        /* <DEDUP_REMOVED lines=37> */
.L_x_5735:
        /* <DEDUP_REMOVED lines=22> */
.L_x_5736:
        /* <DEDUP_REMOVED lines=18> */
.L_x_5737:
        /* <DEDUP_REMOVED lines=22> */
.L_x_5738:
        /* <DEDUP_REMOVED lines=22> */
.L_x_5739:
        /* <DEDUP_REMOVED lines=8> */
.L_x_5742:
        /* <DEDUP_REMOVED lines=25> */
[CC--:B------:R-:W-:Y:S02]  /*0ad0*/  LEA.HI R4, R3.reuse, R0.reuse, RZ, 0x4 ;  /* 0x0000000003047211 */ /* 0x0c0fe400078f20ff */
[----:B------:R-:W-:-:S02]  /*0ae0*/  LEA.HI R5, R3, R0, RZ, 0x5 ;  /* 0x0000000003057211 */ /* 0x000fc400078f28ff */
[CC--:B------:R-:W-:Y:S02]  /*0af0*/  LEA.HI R6, R3.reuse, R0.reuse, RZ, 0x7 ;  /* 0x0000000003067211 */ /* 0x0c0fe400078f38ff */
[CC--:B------:R-:W-:Y:S02]  /*0b00*/  LEA.HI R10, R3.reuse, R0.reuse, RZ, 0x2 ;  /* 0x00000000030a7211 */ /* 0x0c0fe400078f10ff */
[----:B------:R-:W-:Y:S02]  /*0b10*/  LEA.HI R3, R3, R0, RZ, 0x3 ;  /* 0x0000000003037211 */ /* 0x000fe400078f18ff */
[----:B------:R-:W-:Y:S02]  /*0b20*/  SHF.R.S32.HI R214, RZ, 0x5, R5 ;  /* 0x00000005ffd67819 */ /* 0x000fe40000011405 */
[----:B------:R-:W-:Y:S02]  /*0b30*/  LOP3.LUT R13, R3, 0xfffffff8, RZ, 0xc0, !PT ;  /* 0xfffffff8030d7812 */ /* 0x000fe400078ec0ff */
[----:B------:R-:W-:-:S02]  /*0b40*/  LOP3.LUT R3, R4, 0xfffffff0, RZ, 0xc0, !PT ;  /* 0xfffffff004037812 */ /* 0x000fc400078ec0ff */
[----:B------:R-:W-:Y:S01]  /*0b50*/  SHF.R.S32.HI R7, RZ, 0x4, R4 ;  /* 0x00000004ff077819 */ /* 0x000fe20000011404 */
[C---:B------:R-:W-:Y:S01]  /*0b60*/  IMAD.IADD R13, R0.reuse, 0x1, -R13 ;  /* 0x00000001000d7824 */ /* 0x040fe200078e0a0d */
[----:B------:R-:W-:Y:S01]  /*0b70*/  SHF.R.S32.HI R5, RZ, 0x1f, R5 ;  /* 0x0000001fff057819 */ /* 0x000fe20000011405 */
[----:B------:R-:W-:Y:S01]  /*0b80*/  IMAD.IADD R3, R0, 0x1, -R3 ;  /* 0x0000000100037824 */ /* 0x000fe200078e0a03 */
[----:B------:R-:W-:Y:S01]  /*0b90*/  LOP3.LUT R9, R6, 0xffffff80, RZ, 0xc0, !PT ;  /* 0xffffff8006097812 */ /* 0x000fe200078ec0ff */
[----:B------:R-:W-:Y:S01]  /*0ba0*/  IMAD.SHL.U32 R199, R13, 0x8, RZ ;  /* 0x000000080dc77824 */ /* 0x000fe200078e00ff */
[----:B------:R-:W-:Y:S02]  /*0bb0*/  LEA.HI R4, R4, R7, RZ, 0x1 ;  /* 0x0000000704047211 */ /* 0x000fe400078f08ff */
[----:B------:R-:W-:Y:S01]  /*0bc0*/  LOP3.LUT R11, R10, 0xfffffffc, RZ, 0xc0, !PT ;  /* 0xfffffffc0a0b7812 */ /* 0x000fe200078ec0ff */
[----:B------:R-:W-:Y:S01]  /*0bd0*/  IMAD.IADD R9, R0, 0x1, -R9 ;  /* 0x0000000100097824 */ /* 0x000fe200078e0a09 */
[----:B------:R-:W-:Y:S01]  /*0be0*/  LEA.HI R5, R5, R214, RZ, 0x2 ;  /* 0x000000d605057211 */ /* 0x000fe200078f10ff */
[C---:B------:R-:W-:Y:S01]  /*0bf0*/  VIADD R37, R199.reuse, 0x40 ;  /* 0x00000040c7257836 */ /* 0x040fe20000000000 */
[----:B------:R-:W-:Y:S01]  /*0c00*/  LOP3.LUT R4, R4, 0x1ffffffe, RZ, 0xc0, !PT ;  /* 0x1ffffffe04047812 */ /* 0x000fe200078ec0ff */
[----:B------:R-:W-:Y:S01]  /*0c10*/  IMAD.IADD R190, R0, 0x1, -R11 ;  /* 0x0000000100be7824 */ /* 0x000fe200078e0a0b */
[----:B------:R-:W-:Y:S01]  /*0c20*/  SHF.R.S32.HI R20, RZ, 0x7, R6 ;  /* 0x00000007ff147819 */ /* 0x000fe20000011406 */
[----:B------:R-:W-:Y:S01]  /*0c30*/  VIADD R34, R199, 0x100 ;  /* 0x00000100c7227836 */ /* 0x000fe20000000000 */
[--C-:B------:R-:W-:Y:S01]  /*0c40*/  SHF.R.S32.HI R8, RZ, 0x1f, R3.reuse ;  /* 0x0000001fff087819 */ /* 0x100fe20000011403 */
[----:B------:R-:W-:Y:S01]  /*0c50*/  IMAD.IADD R4, R7, 0x1, -R4 ;  /* 0x0000000107047824 */ /* 0x000fe200078e0a04 */
[----:B------:R-:W-:Y:S01]  /*0c60*/  LOP3.LUT R5, R5, 0x3ffffc, RZ, 0xc0, !PT ;  /* 0x003ffffc05057812 */ /* 0x000fe200078ec0ff */
[----:B------:R-:W-:Y:S01]  /*0c70*/  IMAD R16, R20, 0x100, R3 ;  /* 0x0000010014107824 */ /* 0x000fe200078e0203 */
[----:B------:R-:W-:Y:S01]  /*0c80*/  SHF.R.S32.HI R0, RZ, 0x1f, R9 ;  /* 0x0000001fff007819 */ /* 0x000fe20000011409 */
[----:B------:R-:W-:Y:S01]  /*0c90*/  IMAD.SHL.U32 R4, R4, 0x8, RZ ;  /* 0x0000000804047824 */ /* 0x000fe200078e00ff */
[----:B------:R-:W-:Y:S01]  /*0ca0*/  LEA.HI R12, R8, R3, RZ, 0x3 ;  /* 0x00000003080c7211 */ /* 0x000fe200078f18ff */
[----:B------:R-:W-:Y:S01]  /*0cb0*/  IMAD.IADD R5, R214, 0x1, -R5 ;  /* 0x00000001d6057824 */ /* 0x000fe200078e0a05 */
[----:B------:R-:W-:Y:S01]  /*0cc0*/  SHF.R.S32.HI R193, RZ, 0x2, R10 ;  /* 0x00000002ffc17819 */ /* 0x000fe2000001140a */
[----:B------:R-:W-:Y:S01]  /*0cd0*/  STL [R1+0x60], R20 ;  /* 0x0000601401007387 */ /* 0x000fe20000100800 */
[-C--:B------:R-:W-:Y:S01]  /*0ce0*/  LEA.HI R7, R0, R9.reuse, RZ, 0x2 ;  /* 0x0000000900077211 */ /* 0x080fe200078f10ff */
[----:B------:R-:W-:Y:S01]  /*0cf0*/  IMAD R17, R5, 0x10, R16 ;  /* 0x0000001005117824 */ /* 0x000fe200078e0210 */
[C---:B------:R-:W-:Y:S01]  /*0d00*/  LOP3.LUT R14, R12.reuse, 0xfffffff8, RZ, 0xc0, !PT ;  /* 0xfffffff80c0e7812 */ /* 0x040fe200078ec0ff */
[----:B------:R-:W-:Y:S01]  /*0d10*/  VIADD R5, R193, 0x20 ;  /* 0x00000020c1057836 */ /* 0x000fe20000000000 */
[--C-:B------:R-:W-:Y:S01]  /*0d20*/  SHF.R.S32.HI R8, RZ, 0x2, R7.reuse ;  /* 0x00000002ff087819 */ /* 0x100fe20000011407 */
[----:B------:R-:W-:Y:S01]  /*0d30*/  IMAD.SHL.U32 R12, R12, 0x40, RZ ;  /* 0x000000400c0c7824 */ /* 0x000fe200078e00ff */
[----:B------:R-:W-:Y:S01]  /*0d40*/  SHF.R.S32.HI R11, RZ, 0x1f, R7 ;  /* 0x0000001fff0b7819 */ /* 0x000fe20000011407 */
[----:B------:R-:W-:Y:S01]  /*0d50*/  IMAD.IADD R14, R3, 0x1, -R14 ;  /* 0x00000001030e7824 */ /* 0x000fe200078e0a0e */
[----:B------:R-:W-:Y:S01]  /*0d60*/  LOP3.LUT R16, R7, 0x7ffffffc, RZ, 0xc0, !PT ;  /* 0x7ffffffc07107812 */ /* 0x000fe200078ec0ff */
[----:B------:R-:W-:Y:S01]  /*0d70*/  VIADD R31, R199, 0x1c0 ;  /* 0x000001c0c71f7836 */ /* 0x000fe20000000000 */
[----:B------:R-:W-:Y:S01]  /*0d80*/  LEA.HI R11, R11, R8, RZ, 0x3 ;  /* 0x000000080b0b7211 */ /* 0x000fe200078f18ff */
[----:B------:R-:W-:Y:S01]  /*0d90*/  IMAD.SHL.U32 R3, R14, 0x40, RZ ;  /* 0x000000400e037824 */ /* 0x000fe200078e00ff */
[----:B------:R-:W-:Y:S01]  /*0da0*/  SHF.R.S32.HI R18, RZ, 0x1f, R5 ;  /* 0x0000001fff127819 */ /* 0x000fe20000011405 */
[----:B------:R-:W-:Y:S01]  /*0db0*/  IMAD.IADD R16, R9, 0x1, -R16 ;  /* 0x0000000109107824 */ /* 0x000fe200078e0a10 */
[----:B------:R-:W-:Y:S01]  /*0dc0*/  LEA.HI R0, R0, R9, RZ, 0x5 ;  /* 0x0000000900007211 */ /* 0x000fe200078f28ff */
[----:B------:R-:W-:Y:S01]  /*0dd0*/  VIADD R36, R199, 0x80 ;  /* 0x00000080c7247836 */ /* 0x000fe20000000000 */
[----:B------:R-:W-:Y:S01]  /*0de0*/  LOP3.LUT R11, R11, 0xfffffff8, RZ, 0xc0, !PT ;  /* 0xfffffff80b0b7812 */ /* 0x000fe200078ec0ff */
[----:B------:R-:W-:Y:S01]  /*0df0*/  IMAD.SHL.U32 R189, R16, 0x2, RZ ;  /* 0x0000000210bd7824 */ /* 0x000fe200078e00ff */
[----:B------:R-:W-:Y:S01]  /*0e00*/  LEA.HI R9, R18, R5, RZ, 0x3 ;  /* 0x0000000512097211 */ /* 0x000fe200078f18ff */
[----:B------:R-:W-:Y:S01]  /*0e10*/  IMAD.SHL.U32 R5, R5, 0x40, RZ ;  /* 0x0000004005057824 */ /* 0x000fe200078e00ff */
[----:B------:R-:W-:Y:S01]  /*0e20*/  LOP3.LUT R3, R3, 0x1c0, RZ, 0xc0, !PT ;  /* 0x000001c003037812 */ /* 0x000fe200078ec0ff */
[----:B------:R-:W-:Y:S01]  /*0e30*/  IMAD.IADD R11, R8, 0x1, -R11 ;  /* 0x00000001080b7824 */ /* 0x000fe200078e0a0b */
[----:B------:R-:W-:Y:S01]  /*0e40*/  SHF.R.S32.HI R0, RZ, 0x5, R0 ;  /* 0x00000005ff007819 */ /* 0x000fe20000011400 */
[----:B------:R-:W-:Y:S01]  /*0e50*/  IMAD.SHL.U32 R18, R190, 0x8, RZ ;  /* 0x00000008be127824 */ /* 0x000fe200078e00ff */
[----:B------:R-:W-:Y:S01]  /*0e60*/  LEA.HI R6, R6, R20, RZ, 0x1 ;  /* 0x0000001406067211 */ /* 0x000fe200078f08ff */
[--C-:B------:R-:W-:Y:S01]  /*0e70*/  IMAD.U32 R8, R17, 0x40, R4.reuse ;  /* 0x0000004011087824 */ /* 0x100fe200078e0004 */
[----:B------:R-:W-:Y:S01]  /*0e80*/  LOP3.LUT R7, R5, 0x1c0, RZ, 0xc0, !PT ;  /* 0x000001c005077812 */ /* 0x000fe200078ec0ff */
[----:B------:R-:W-:Y:S01]  /*0e90*/  IMAD R194, R0, 0x10, R11 ;  /* 0x0000001000c27824 */ /* 0x000fe200078e020b */
[----:B------:R-:W-:Y:S01]  /*0ea0*/  LOP3.LUT R4, R3, 0x8, R4, 0xf8, !PT ;  /* 0x0000000803047812 */ /* 0x000fe200078ef804 */
[----:B------:R-:W-:Y:S01]  /*0eb0*/  VIADD R30, R18, 0x40 ;  /* 0x00000040121e7836 */ /* 0x000fe20000000000 */
[----:B------:R-:W-:Y:S01]  /*0ec0*/  SHF.R.U32.HI R5, RZ, 0x3, R3 ;  /* 0x00000003ff057819 */ /* 0x000fe20000011603 */
[----:B------:R-:W-:Y:S01]  /*0ed0*/  IMAD.SHL.U32 R9, R9, 0x40, RZ ;  /* 0x0000004009097824 */ /* 0x000fe200078e00ff */
[----:B------:R-:W-:Y:S01]  /*0ee0*/  LOP3.LUT R3, R12, 0x7ffffe00, RZ, 0xc0, !PT ;  /* 0x7ffffe000c037812 */ /* 0x000fe200078ec0ff */
[----:B------:R-:W-:Y:S01]  /*0ef0*/  VIADD R29, R18, 0x60 ;  /* 0x00000060121d7836 */ /* 0x000fe20000000000 */
[----:B------:R-:W-:Y:S01]  /*0f00*/  LOP3.LUT R6, R6, 0xfffffe, RZ, 0xc0, !PT ;  /* 0x00fffffe06067812 */ /* 0x000fe200078ec0ff */
[----:B------:R-:W-:Y:S01]  /*0f10*/  VIADD R28, R18, 0x80 ;  /* 0x00000080121c7836 */ /* 0x000fe20000000000 */
[----:B------:R-:W-:Y:S01]  /*0f20*/  LEA.HI R0, R190, R190, RZ, 0x1 ;  /* 0x000000bebe007211 */ /* 0x000fe200078f08ff */
[----:B------:R-:W-:Y:S01]  /*0f30*/  IMAD R3, R214, 0x400, R3 ;  /* 0x00000400d6037824 */ /* 0x000fe200078e0203 */
[----:B------:R-:W-:Y:S01]  /*0f40*/  SHF.R.S32.HI R10, RZ, 0x1f, R10 ;  /* 0x0000001fff0a7819 */ /* 0x000fe2000001140a */
[----:B------:R-:W-:Y:S01]  /*0f50*/  IMAD.IADD R6, R20, 0x1, -R6 ;  /* 0x0000000114067824 */ /* 0x000fe200078e0a06 */
[----:B------:R-:W-:Y:S01]  /*0f60*/  LOP3.LUT R4, R4, R5, RZ, 0x3c, !PT ;  /* 0x0000000504047212 */ /* 0x000fe200078e3cff */
[----:B------:R0:W-:Y:S01]  /*0f70*/  STL [R1+0x6c], R8 ;  /* 0x00006c0801007387 */ /* 0x0001e20000100800 */
[----:B------:R-:W-:Y:S01]  /*0f80*/  LOP3.LUT R5, R0, 0x1ffffffe, RZ, 0xc0, !PT ;  /* 0x1ffffffe00057812 */ /* 0x000fe200078ec0ff */
[C---:B------:R-:W-:Y:S01]  /*0f90*/  VIADD R27, R18.reuse, 0xa0 ;  /* 0x000000a0121b7836 */ /* 0x040fe20000000000 */
[----:B------:R-:W-:Y:S01]  /*0fa0*/  SHF.R.U32.HI R15, RZ, 0x3, R7 ;  /* 0x00000003ff0f7819 */ /* 0x000fe20000011607 */
[----:B------:R-:W-:Y:S01]  /*0fb0*/  STL [R1+0x5c], RZ ;  /* 0x00005cff01007387 */ /* 0x000fe20000100800 */
[----:B------:R-:W-:Y:S01]  /*0fc0*/  SHF.R.S32.HI R0, RZ, 0x1f, R30 ;  /* 0x0000001fff007819 */ /* 0x000fe2000001141e */
[----:B------:R-:W-:Y:S01]  /*0fd0*/  VIADD R26, R18, 0xc0 ;  /* 0x000000c0121a7836 */ /* 0x000fe20000000000 */
[----:B------:R-:W-:Y:S01]  /*0fe0*/  LOP3.LUT R7, R7, 0x38, R18, 0xf8, !PT ;  /* 0x0000003807077812 */ /* 0x000fe200078ef812 */
[----:B------:R-:W-:Y:S01]  /*0ff0*/  STL [R1+0x14], R30 ;  /* 0x0000141e01007387 */ /* 0x000fe20000100800 */
[----:B------:R-:W-:Y:S01]  /*1000*/  LEA.HI R10, R10, R193, RZ, 0x3 ;  /* 0x000000c10a0a7211 */ /* 0x000fe200078f18ff */
[----:B------:R-:W-:Y:S01]  /*1010*/  VIADD R25, R18, 0xe0 ;  /* 0x000000e012197836 */ /* 0x000fe20000000000 */
[----:B0-----:R-:W-:Y:S01]  /*1020*/  LOP3.LUT R8, R9, 0xfffffe00, RZ, 0xc0, !PT ;  /* 0xfffffe0009087812 */ /* 0x001fe200078ec0ff */
[----:B------:R-:W-:Y:S01]  /*1030*/  IMAD.IADD R3, R3, 0x1, R4 ;  /* 0x0000000103037824 */ /* 0x000fe200078e0204 */
[----:B------:R0:W-:Y:S01]  /*1040*/  STL [R1+0x10], R29 ;  /* 0x0000101d01007387 */ /* 0x0001e20000100800 */
[----:B------:R-:W-:Y:S01]  /*1050*/  IMAD.SHL.U32 R23, R6, 0x100, RZ ;  /* 0x0000010006177824 */ /* 0x000fe200078e00ff */
[----:B------:R-:W-:Y:S01]  /*1060*/  SHF.R.S32.HI R4, RZ, 0x1f, R29 ;  /* 0x0000001fff047819 */ /* 0x000fe2000001141d */
[----:B------:R-:W-:Y:S01]  /*1070*/  VIADD R229, R18, 0x100 ;  /* 0x0000010012e57836 */ /* 0x000fe20000000000 */
[----:B------:R-:W-:Y:S01]  /*1080*/  STL [R1+0xc], R28 ;  /* 0x00000c1c01007387 */ /* 0x000fe20000100800 */
[----:B------:R-:W-:Y:S01]  /*1090*/  SHF.L.U64.HI R0, R30, 0x1, R0 ;  /* 0x000000011e007819 */ /* 0x000fe20000010200 */
[----:B------:R-:W-:Y:S01]  /*10a0*/  VIADD R228, R18, 0x120 ;  /* 0x0000012012e47836 */ /* 0x000fe20000000000 */
[----:B------:R-:W-:Y:S01]  /*10b0*/  LOP3.LUT R7, R8, R7, R15, 0xf6, !PT ;  /* 0x0000000708077212 */ /* 0x000fe200078ef60f */
[----:B------:R-:W-:Y:S01]  /*10c0*/  STL [R1+0x8], R27 ;  /* 0x0000081b01007387 */ /* 0x000fe20000100800 */
[----:B------:R-:W-:Y:S01]  /*10d0*/  LOP3.LUT R10, R10, 0xfffffff8, RZ, 0xc0, !PT ;  /* 0xfffffff80a0a7812 */ /* 0x000fe200078ec0ff */
[----:B------:R-:W-:Y:S01]  /*10e0*/  VIADD R226, R18, 0x140 ;  /* 0x0000014012e27836 */ /* 0x000fe20000000000 */
[----:B------:R-:W-:Y:S01]  /*10f0*/  SHF.R.S32.HI R6, RZ, 0x1f, R28 ;  /* 0x0000001fff067819 */ /* 0x000fe2000001141c */
[----:B------:R-:W-:Y:S01]  /*1100*/  STL [R1+0x4], R26 ;  /* 0x0000041a01007387 */ /* 0x000fe20000100800 */
[----:B------:R-:W-:Y:S01]  /*1110*/  SHF.R.S32.HI R8, RZ, 0x1f, R27 ;  /* 0x0000001fff087819 */ /* 0x000fe2000001141b */
[----:B------:R-:W-:Y:S01]  /*1120*/  IMAD.IADD R198, R193, 0x1, -R10 ;  /* 0x00000001c1c67824 */ /* 0x000fe200078e0a0a */
[----:B0-----:R-:W-:Y:S01]  /*1130*/  SHF.L.U64.HI R29, R29, 0x1, R4 ;  /* 0x000000011d1d7819 */ /* 0x001fe20000010204 */
[----:B------:R-:W-:Y:S01]  /*1140*/  STL [R1], R25 ;  /* 0x0000001901007387 */ /* 0x000fe20000100800 */
[----:B------:R-:W-:Y:S01]  /*1150*/  SHF.L.U64.HI R4, R28, 0x1, R6 ;  /* 0x000000011c047819 */ /* 0x000fe20000010206 */
[C---:B------:R-:W-:Y:S01]  /*1160*/  VIADD R219, R18.reuse, 0x160 ;  /* 0x0000016012db7836 */ /* 0x040fe20000000000 */
[----:B------:R-:W-:Y:S01]  /*1170*/  SHF.R.S32.HI R9, RZ, 0x1f, R26 ;  /* 0x0000001fff097819 */ /* 0x000fe2000001141a */
[----:B------:R-:W-:Y:S01]  /*1180*/  STL [R1+0x68], R23 ;  /* 0x0000681701007387 */ /* 0x000fe20000100800 */
[----:B------:R-:W-:Y:S01]  /*1190*/  SHF.R.S32.HI R10, RZ, 0x1f, R25 ;  /* 0x0000001fff0a7819 */ /* 0x000fe20000011419 */
[----:B------:R-:W-:Y:S01]  /*11a0*/  VIADD R218, R18, 0x180 ;  /* 0x0000018012da7836 */ /* 0x000fe20000000000 */
[----:B------:R-:W-:Y:S01]  /*11b0*/  SHF.R.S32.HI R12, RZ, 0x1f, R229 ;  /* 0x0000001fff0c7819 */ /* 0x000fe200000114e5 */
[----:B------:R0:W-:Y:S01]  /*11c0*/  STL [R1+0x18], R0 ;  /* 0x0000180001007387 */ /* 0x0001e20000100800 */
[----:B------:R-:W-:Y:S01]  /*11d0*/  SHF.L.U64.HI R6, R26, 0x1, R9 ;  /* 0x000000011a067819 */ /* 0x000fe20000010209 */
[----:B------:R-:W-:Y:S01]  /*11e0*/  VIADD R217, R18, 0x1a0 ;  /* 0x000001a012d97836 */ /* 0x000fe20000000000 */
[----:B------:R-:W-:Y:S01]  /*11f0*/  SHF.R.S32.HI R11, RZ, 0x1f, R228 ;  /* 0x0000001fff0b7819 */ /* 0x000fe200000114e4 */
[----:B------:R-:W-:Y:S01]  /*1200*/  STL [R1+0x1c], R29 ;  /* 0x00001c1d01007387 */ /* 0x000fe20000100800 */
[----:B------:R-:W-:Y:S01]  /*1210*/  R2P PR, R14, 0x6 ;  /* 0x000000060e007804 */ /* 0x000fe20000000000 */
[C---:B------:R-:W-:Y:S01]  /*1220*/  VIADD R216, R18.reuse, 0x1c0 ;  /* 0x000001c012d87836 */ /* 0x040fe20000000000 */
[----:B------:R-:W-:Y:S01]  /*1230*/  SHF.R.S32.HI R13, RZ, 0x1f, R226 ;  /* 0x0000001fff0d7819 */ /* 0x000fe200000114e2 */
[----:B------:R1:W-:Y:S01]  /*1240*/  STL [R1+0x20], R4 ;  /* 0x0000200401007387 */ /* 0x0003e20000100800 */
[----:B------:R-:W-:Y:S01]  /*1250*/  SHF.R.S32.HI R14, RZ, 0x1f, R219 ;  /* 0x0000001fff0e7819 */ /* 0x000fe200000114db */
[----:B------:R-:W-:Y:S01]  /*1260*/  VIADD R215, R18, 0x1e0 ;  /* 0x000001e012d77836 */ /* 0x000fe20000000000 */
[----:B0-----:R-:W-:Y:S01]  /*1270*/  SHF.L.U64.HI R0, R27, 0x1, R8 ;  /* 0x000000011b007819 */ /* 0x001fe20000010208 */
[----:B------:R-:W-:Y:S01]  /*1280*/  IMAD.IADD R197, R189, 0x1, R23 ;  /* 0x00000001bdc57824 */ /* 0x000fe200078e0217 */
[----:B------:R-:W-:Y:S01]  /*1290*/  SHF.R.S32.HI R15, RZ, 0x1f, R218 ;  /* 0x0000001fff0f7819 */ /* 0x000fe200000114da */
[----:B------:R-:W-:Y:S01]  /*12a0*/  IMAD.IADD R5, R190, 0x1, -R5 ;  /* 0x00000001be057824 */ /* 0x000fe200078e0a05 */
[----:B------:R-:W-:Y:S01]  /*12b0*/  SHF.R.S32.HI R20, RZ, 0x1f, R217 ;  /* 0x0000001fff147819 */ /* 0x000fe200000114d9 */
[----:B------:R0:W-:Y:S01]  /*12c0*/  STL [R1+0x24], R0 ;  /* 0x0000240001007387 */ /* 0x0001e20000100800 */
[----:B------:R-:W-:Y:S01]  /*12d0*/  SHF.R.S32.HI R21, RZ, 0x1f, R216 ;  /* 0x0000001fff157819 */ /* 0x000fe200000114d8 */
[----:B------:R-:W-:Y:S01]  /*12e0*/  IMAD R200, R3, 0x2, R2 ;  /* 0x0000000203c87824 */ /* 0x000fe200078e0202 */
        /* <DEDUP_REMOVED lines=9> */
[C---:B------:R-:W-:Y:S01]  /*1380*/  VIADD R34, R197.reuse, 0x28 ;  /* 0x00000028c5227836 */ /* 0x040fe20000000000 */
[----:B------:R-:W-:Y:S01]  /*1390*/  SHF.R.S32.HI R31, RZ, 0x1f, R31 ;  /* 0x0000001fff1f7819 */ /* 0x000fe2000001141f */
[----:B------:R-:W-:Y:S01]  /*13a0*/  VIADD R31, R197, 0x40 ;  /* 0x00000040c51f7836 */ /* 0x000fe20000000000 */
[----:B-1----:R-:W-:Y:S01]  /*13b0*/  SHF.L.U64.HI R6, R228, 0x1, R11 ;  /* 0x00000001e4067819 */ /* 0x002fe2000001020b */
[----:B------:R0:W-:Y:S01]  /*13c0*/  STL [R1+0x30], R0 ;  /* 0x0000300001007387 */ /* 0x0001e20000100800 */
[C---:B------:R-:W-:Y:S01]  /*13d0*/  VIADD R33, R199.reuse, 0x140 ;  /* 0x00000140c7217836 */ /* 0x040fe20000000000 */
[----:B--2---:R-:W-:Y:S01]  /*13e0*/  SHF.L.U64.HI R4, R226, 0x1, R13 ;  /* 0x00000001e2047819 */ /* 0x004fe2000001020d */
[----:B------:R-:W-:Y:S01]  /*13f0*/  VIADD R32, R199, 0x180 ;  /* 0x00000180c7207836 */ /* 0x000fe20000000000 */
[----:B------:R1:W-:Y:S01]  /*1400*/  STL [R1+0x34], R6 ;  /* 0x0000340601007387 */ /* 0x0003e20000100800 */
[C---:B------:R-:W-:Y:S01]  /*1410*/  VIADD R28, R197.reuse, 0x58 ;  /* 0x00000058c51c7836 */ /* 0x040fe20000000000 */
[----:B------:R-:W-:Y:S01]  /*1420*/  SHF.R.S32.HI R36, RZ, 0x1f, R36 ;  /* 0x0000001fff247819 */ /* 0x000fe20000011424 */
[----:B------:R-:W-:Y:S01]  /*1430*/  VIADD R25, R197, 0x70 ;  /* 0x00000070c5197836 */ /* 0x000fe20000000000 */
[----:B------:R2:W-:Y:S01]  /*1440*/  STL [R1+0x38], R4 ;  /* 0x0000380401007387 */ /* 0x0005e20000100800 */
[----:B------:R-:W-:Y:S01]  /*1450*/  IMAD R212, R5, 0x8, R194 ;  /* 0x0000000805d47824 */ /* 0x000fe200078e02c2 */
[----:B0-----:R-:W-:Y:S01]  /*1460*/  SHF.L.U64.HI R0, R219, 0x1, R14 ;  /* 0x00000001db007819 */ /* 0x001fe2000001020e */
[----:B------:R-:W-:Y:S01]  /*1470*/  VIADD R205, R200, 0x26800 ;  /* 0x00026800c8cd7836 */ /* 0x000fe20000000000 */
[----:B------:R-:W-:Y:S01]  /*1480*/  SHF.R.S32.HI R5, RZ, 0x1f, R37 ;  /* 0x0000001fff057819 */ /* 0x000fe20000011425 */
[C---:B------:R-:W-:Y:S01]  /*1490*/  VIADD R12, R197.reuse, 0xb8 ;  /* 0x000000b8c50c7836 */ /* 0x040fe20000000000 */
[----:B-1----:R-:W-:Y:S01]  /*14a0*/  SHF.L.U64.HI R6, R218, 0x1, R15 ;  /* 0x00000001da067819 */ /* 0x002fe2000001020f */
[----:B------:R0:W-:Y:S01]  /*14b0*/  STL [R1+0x3c], R0 ;  /* 0x00003c0001007387 */ /* 0x0001e20000100800 */
[C---:B------:R-:W-:Y:S01]  /*14c0*/  VIADD R15, R197.reuse, 0xa0 ;  /* 0x000000a0c50f7836 */ /* 0x040fe20000000000 */
[----:B------:R-:W-:Y:S01]  /*14d0*/  SHF.R.S32.HI R5, RZ, 0x1f, R34 ;  /* 0x0000001fff057819 */ /* 0x000fe20000011422 */
[C---:B------:R-:W-:Y:S01]  /*14e0*/  VIADD R9, R197.reuse, 0xd0 ;  /* 0x000000d0c5097836 */ /* 0x040fe20000000000 */
[----:B--2---:R-:W-:Y:S01]  /*14f0*/  SHF.L.U64.HI R4, R216, 0x1, R21 ;  /* 0x00000001d8047819 */ /* 0x004fe20000010215 */
[----:B------:R-:W-:Y:S01]  /*1500*/  STL [R1+0x40], R6 ;  /* 0x0000400601007387 */ /* 0x000fe20000100800 */
[C---:B------:R-:W-:Y:S01]  /*1510*/  VIADD R21, R197.reuse, 0x88 ;  /* 0x00000088c5157836 */ /* 0x040fe20000000000 */
[----:B------:R-:W-:Y:S01]  /*1520*/  SHF.R.S32.HI R5, RZ, 0x1f, R31 ;  /* 0x0000001fff057819 */ /* 0x000fe2000001141f */
[----:B------:R-:W-:Y:S01]  /*1530*/  VIADD R10, R197, 0xc8 ;  /* 0x000000c8c50a7836 */ /* 0x000fe20000000000 */
[----:B------:R-:W-:Y:S01]  /*1540*/  SHF.R.S32.HI R35, RZ, 0x1f, R35 ;  /* 0x0000001fff237819 */ /* 0x000fe20000011423 */
[----:B------:R-:W-:Y:S01]  /*1550*/  VIADD R185, R18, 0x20 ;  /* 0x0000002012b97836 */ /* 0x000fe20000000000 */
[----:B0-----:R-:W-:Y:S01]  /*1560*/  SHF.L.U64.HI R0, R217, 0x1, R20 ;  /* 0x00000001d9007819 */ /* 0x001fe20000010214 */
[C---:B------:R-:W-:Y:S01]  /*1570*/  VIADD R38, R197.reuse, 0x8 ;  /* 0x00000008c5267836 */ /* 0x040fe20000000000 */
[----:B------:R-:W-:Y:S01]  /*1580*/  SHF.R.S32.HI R33, RZ, 0x1f, R33 ;  /* 0x0000001fff217819 */ /* 0x000fe20000011421 */
[C---:B------:R-:W-:Y:S01]  /*1590*/  VIADD R36, R197.reuse, 0x18 ;  /* 0x00000018c5247836 */ /* 0x040fe20000000000 */
[----:B------:R-:W-:Y:S01]  /*15a0*/  SHF.R.S32.HI R32, RZ, 0x1f, R32 ;  /* 0x0000001fff207819 */ /* 0x000fe20000011420 */
[----:B------:R0:W-:Y:S01]  /*15b0*/  STL [R1+0x44], R0 ;  /* 0x0000440001007387 */ /* 0x0001e20000100800 */
[----:B------:R-:W-:Y:S01]  /*15c0*/  SEL R204, R204, 0xffffffe0, !P1 ;  /* 0xffffffe0cccc7807 */ /* 0x000fe20004800000 */
[C---:B------:R-:W-:Y:S01]  /*15d0*/  VIADD R35, R197.reuse, 0x20 ;  /* 0x00000020c5237836 */ /* 0x040fe20000000000 */
[----:B------:R-:W-:Y:S01]  /*15e0*/  SHF.R.S32.HI R5, RZ, 0x1f, R28 ;  /* 0x0000001fff057819 */ /* 0x000fe2000001141c */
[----:B------:R1:W-:Y:S01]  /*15f0*/  STL [R1+0x48], R4 ;  /* 0x0000480401007387 */ /* 0x0003e20000100800 */
[C---:B------:R-:W-:Y:S01]  /*1600*/  VIADD R33, R197.reuse, 0x30 ;  /* 0x00000030c5217836 */ /* 0x040fe20000000000 */
[----:B------:R-:W-:Y:S01]  /*1610*/  SHF.R.S32.HI R5, RZ, 0x1f, R25 ;  /* 0x0000001fff057819 */ /* 0x000fe20000011419 */
[C---:B------:R-:W-:Y:S01]  /*1620*/  VIADD R32, R197.reuse, 0x38 ;  /* 0x00000038c5207836 */ /* 0x040fe20000000000 */
[----:B------:R-:W-:Y:S01]  /*1630*/  SHF.R.S32.HI R5, RZ, 0x1f, R21 ;  /* 0x0000001fff057819 */ /* 0x000fe20000011415 */
[----:B------:R-:W-:Y:S01]  /*1640*/  VIADD R30, R197, 0x48 ;  /* 0x00000048c51e7836 */ /* 0x000fe20000000000 */
[----:B0-----:R-:W-:Y:S01]  /*1650*/  SHF.L.U64.HI R0, R215, 0x1, R24 ;  /* 0x00000001d7007819 */ /* 0x001fe20000010218 */
[C---:B------:R-:W-:Y:S01]  /*1660*/  VIADD R29, R197.reuse, 0x50 ;  /* 0x00000050c51d7836 */ /* 0x040fe20000000000 */
[----:B------:R-:W-:Y:S01]  /*1670*/  SHF.R.S32.HI R5, RZ, 0x1f, R15 ;  /* 0x0000001fff057819 */ /* 0x000fe2000001140f */
[----:B------:R-:W-:Y:S01]  /*1680*/  VIADD R27, R197, 0x60 ;  /* 0x00000060c51b7836 */ /* 0x000fe20000000000 */
[----:B------:R-:W-:Y:S01]  /*1690*/  SHF.R.S32.HI R5, RZ, 0x1f, R12 ;  /* 0x0000001fff057819 */ /* 0x000fe2000001140c */
[----:B-1----:R-:W-:Y:S01]  /*16a0*/  IMAD R4, R7, 0x2, R2 ;  /* 0x0000000207047824 */ /* 0x002fe200078e0202 */
[----:B------:R0:W-:Y:S01]  /*16b0*/  STL [R1+0x4c], R0 ;  /* 0x00004c0001007387 */ /* 0x0001e20000100800 */
[C---:B------:R-:W-:Y:S01]  /*16c0*/  VIADD R7, R197.reuse, 0xe0 ;  /* 0x000000e0c5077836 */ /* 0x040fe20000000000 */
[----:B------:R-:W-:Y:S01]  /*16d0*/  SHF.R.S32.HI R3, RZ, 0x1f, R9 ;  /* 0x0000001fff037819 */ /* 0x000fe20000011409 */
[C---:B------:R-:W-:Y:S01]  /*16e0*/  VIADD R26, R197.reuse, 0x68 ;  /* 0x00000068c51a7836 */ /* 0x040fe20000000000 */
[----:B------:R1:W-:Y:S01]  /*16f0*/  STL [R1+0x64], R4 ;  /* 0x0000640401007387 */ /* 0x0003e20000100800 */
        /* <DEDUP_REMOVED lines=18> */
[C---:B-1----:R-:W-:Y:S01]  /*1820*/  VIADD R4, R197.reuse, 0xf0 ;  /* 0x000000f0c5047836 */ /* 0x042fe20000000000 */
        /* <DEDUP_REMOVED lines=11> */
[----:B------:R-:W-:Y:S01]  /*18e0*/  IMAD.MOV.U32 R17, RZ, RZ, RZ ;  /* 0x000000ffff117224 */ /* 0x000fe200078e00ff */
        /* <DEDUP_REMOVED lines=12> */
.L_x_5971:
        /* <DEDUP_REMOVED lines=12> */
[----:B--2---:R-:W1:Y:S01]  /*1a70*/  @P0 LDC.64 R8, c[0x0][0xa28] ;  /* 0x00028a00ff080b82 */ /* 0x004e620000000a00 */
[----:B------:R-:W-:Y:S01]  /*1a80*/  ISETP.NE.AND.EX P3, PT, RZ, UR5, PT, P3 ;  /* 0x00000005ff007c0c */ /* 0x000fe2000bf65330 */
[----:B0-----:R-:W-:-:S06]  /*1a90*/  IMAD.WIDE R4, R83, 0x4, R4 ;  /* 0x0000000453047825 */ /* 0x001fcc00078e0204 */
[----:B------:R-:W0:Y:S01]  /*1aa0*/  @P1 LDC.64 R6, c[0x0][0xa18] ;  /* 0x00028600ff061b82 */ /* 0x000e220000000a00 */
[----:B------:R-:W-:Y:S02]  /*1ab0*/  ULDC UR4, c[0x0][0x288] ;  /* 0x0000a20000047ab9 */ /* 0x000fe40000000800 */
[----:B------:R-:W-:Y:S01]  /*1ac0*/  IMAD.U32 R23, RZ, RZ, UR4 ;  /* 0x00000004ff177e24 */ /* 0x000fe2000f8e00ff */
[----:B------:R2:W-:Y:S01]  /*1ad0*/  STL [R1+0x54], R83 ;  /* 0x0000545301007387 */ /* 0x0005e20000100800 */
[----:B------:R-:W-:-:S03]  /*1ae0*/  ULDC.64 UR4, c[0x0][0x418] ;  /* 0x0001060000047ab9 */ /* 0x000fc60000000a00 */
        /* <DEDUP_REMOVED lines=17> */
[----:B------:R-:W-:Y:S02]  /*1c00*/  LEA.HI R11, R0, R3, RZ, 0x10 ;  /* 0x00000003000b7211 */ /* 0x000fe400078f80ff */
        /* <DEDUP_REMOVED lines=11> */
.L_x_5744:
[----:B------:R-:W-:Y:S02]  /*1cc0*/  IMAD.U32 R34, RZ, RZ, UR5 ;  /* 0x00000005ff227e24 */ /* 0x000fe4000f8e00ff */
[----:B------:R-:W-:Y:S01]  /*1cd0*/  IMAD.U32 R25, RZ, RZ, UR4 ;  /* 0x00000004ff197e24 */ /* 0x000fe2000f8e00ff */
[----:B------:R-:W-:Y:S06]  /*1ce0*/  @!P2 BRA `(.L_x_5745) ;  /* 0x000000000010a947 */ /* 0x000fec0003800000 */
[----:B------:R-:W0:Y:S02]  /*1cf0*/  LDC.64 R4, c[0x0][0xa20] ;  /* 0x00028800ff047b82 */ /* 0x000e240000000a00 */
[----:B0-----:R-:W-:-:S05]  /*1d00*/  IMAD.WIDE R4, R83, 0x4, R4 ;  /* 0x0000000453047825 */ /* 0x001fca00078e0204 */
[----:B------:R0:W5:Y:S01]  /*1d10*/  LDG.E R25, desc[UR42][R4.64] ;  /* 0x0000002a04197981 */ /* 0x000162000c1e1900 */
[----:B------:R-:W-:Y:S05]  /*1d20*/  BRA `(.L_x_5746) ;  /* 0x0000000000107947 */ /* 0x000fea0003800000 */
.L_x_5745:
[----:B------:R-:W-:Y:S05]  /*1d30*/  @!P3 BRA `(.L_x_5746) ;  /* 0x00000000000cb947 */ /* 0x000fea0003800000 */
[----:B------:R-:W2:Y:S04]  /*1d40*/  LDG.E R0, desc[UR42][R4.64] ;  /* 0x0000002a04007981 */ /* 0x000ea8000c1e1900 */
[----:B------:R-:W2:Y:S02]  /*1d50*/  LDG.E R25, desc[UR42][R4.64+0x4] ;  /* 0x0000042a04197981 */ /* 0x000ea4000c1e1900 */
[----:B--2---:R-:W-:-:S07]  /*1d60*/  IMAD.IADD R25, R25, 0x1, -R0 ;  /* 0x0000000119197824 */ /* 0x004fce00078e0a00 */
.L_x_5746:
        /* <DEDUP_REMOVED lines=8> */
[----:B0-----:R-:W0:Y:S01]  /*1df0*/  @P1 LDC.64 R4, c[0x0][0xa30] ;  /* 0x00028c00ff041b82 */ /* 0x001e220000000a00 */
[----:B--2---:R-:W-:-:S05]  /*1e00*/  @P0 IMAD.WIDE R6, R83, 0x4, R6 ;  /* 0x0000000453060825 */ /* 0x004fca00078e0206 */
[----:B------:R-:W2:Y:S04]  /*1e10*/  @P0 LDG.E R0, desc[UR42][R6.64] ;  /* 0x0000002a06000981 */ /* 0x000ea8000c1e1900 */
[----:B------:R-:W2:Y:S01]  /*1e20*/  @P0 LDG.E R3, desc[UR42][R6.64+0x4] ;  /* 0x0000042a06030981 */ /* 0x000ea2000c1e1900 */
[----:B-----5:R-:W-:Y:S02]  /*1e30*/  IMAD.MOV.U32 R80, RZ, RZ, R25 ;  /* 0x000000ffff507224 */ /* 0x020fe400078e0019 */
[----:B0-----:R-:W-:-:S05]  /*1e40*/  @P1 IMAD.WIDE R4, R83, 0x4, R4 ;  /* 0x0000000453041825 */ /* 0x001fca00078e0204 */
[----:B------:R0:W5:Y:S01]  /*1e50*/  @P1 LDG.E R80, desc[UR42][R4.64] ;  /* 0x0000002a04501981 */ /* 0x000162000c1e1900 */
[----:B-1----:R-:W-:Y:S01]  /*1e60*/  ISETP.NE.AND P1, PT, R8, 0x1, PT ;  /* 0x000000010800780c */ /* 0x002fe20003f25270 */
[----:B------:R-:W-:Y:S02]  /*1e70*/  IMAD.SHL.U32 R196, R81, 0x40, RZ ;  /* 0x0000004051c47824 */ /* 0x000fe400078e00ff */
[----:B------:R-:W-:Y:S01]  /*1e80*/  IMAD.IADD R13, R25, 0x1, -R10 ;  /* 0x00000001190d7824 */ /* 0x000fe200078e0a0a */
[----:B0-----:R-:W0:Y:S09]  /*1e90*/  LDC.64 R4, c[0x0][0x9e0] ;  /* 0x00027800ff047b82 */ /* 0x001e320000000a00 */
[----:B------:R-:W1:Y:S08]  /*1ea0*/  @P1 LDC R9, c[0x0][0x44c] ;  /* 0x00011300ff091b82 */ /* 0x000e700000000800 */
[----:B------:R-:W3:Y:S01]  /*1eb0*/  @P1 LDC R8, c[0x0][0x450] ;  /* 0x00011400ff081b82 */ /* 0x000ee20000000800 */
[----:B0-----:R-:W-:Y:S01]  /*1ec0*/  ISETP.GE.AND P2, PT, R5, 0x1, PT ;  /* 0x000000010500780c */ /* 0x001fe20003f46270 */
[----:B--2---:R-:W-:-:S02]  /*1ed0*/  @P0 IMAD.IADD R34, R3, 0x1, -R0 ;  /* 0x0000000103220824 */ /* 0x004fc400078e0a00 */
[----:B------:R-:W-:Y:S02]  /*1ee0*/  VIADD R0, R196, 0x3f ;  /* 0x0000003fc4007836 */ /* 0x000fe40000000000 */
[----:B------:R-:W-:Y:S02]  /*1ef0*/  IMAD.IADD R184, R13, 0x1, R34 ;  /* 0x000000010db87824 */ /* 0x000fe400078e0222 */
[----:B-1----:R-:W-:-:S03]  /*1f00*/  @P1 IMAD.HI.U32 R3, R0, R9, RZ ;  /* 0x0000000900031227 */ /* 0x002fc600078e00ff */
[C---:B------:R-:W-:Y:S01]  /*1f10*/  IADD3 R7, R184.reuse, 0x1, -R23 ;  /* 0x00000001b8077810 */ /* 0x040fe20007ffe817 */
[----:B------:R-:W-:Y:S01]  /*1f20*/  IMAD.MOV.U32 R6, RZ, RZ, R0 ;  /* 0x000000ffff067224 */ /* 0x000fe200078e0000 */
[----:B---3--:R-:W-:Y:S01]  /*1f30*/  @P1 SHF.R.U32.HI R6, RZ, R8, R3 ;  /* 0x00000008ff061219 */ /* 0x008fe20000011603 */
[----:B------:R-:W-:-:S04]  /*1f40*/  VIADD R0, R184, 0x3f ;  /* 0x0000003fb8007836 */ /* 0x000fc80000000000 */
[----:B------:R-:W-:Y:S01]  /*1f50*/  IMAD.IADD R9, R7, 0x1, R6 ;  /* 0x0000000107097824 */ /* 0x000fe200078e0206 */
[----:B------:R-:W-:-:S03]  /*1f60*/  SHF.R.S32.HI R3, RZ, 0x1f, R0 ;  /* 0x0000001fff037819 */ /* 0x000fc60000011400 */
[----:B------:R-:W-:Y:S01]  /*1f70*/  IMAD.IADD R4, R9, 0x1, R4 ;  /* 0x0000000109047824 */ /* 0x000fe200078e0204 */
[----:B------:R-:W-:-:S04]  /*1f80*/  LEA.HI R3, R3, R0, RZ, 0x6 ;  /* 0x0000000003037211 */ /* 0x000fc800078f30ff */
[----:B------:R-:W-:Y:S01]  /*1f90*/  SHF.R.S32.HI R38, RZ, 0x6, R3 ;  /* 0x00000006ff267819 */ /* 0x000fe20000011403 */
        /* <DEDUP_REMOVED lines=12> */
.L_x_5749:
[----:B------:R-:W-:-:S13]  /*2060*/  ISETP.NE.AND P0, PT, R5, 0x1, PT ;  /* 0x000000010500780c */ /* 0x000fda0003f05270 */
[----:B------:R-:W0:Y:S02]  /*2070*/  @P0 LDC.64 R6, c[0x0][0x9e8] ;  /* 0x00027a00ff060b82 */ /* 0x000e240000000a00 */
[----:B0-----:R-:W-:-:S05]  /*2080*/  @P0 IMAD.HI.U32 R6, R0, R6, RZ ;  /* 0x0000000600060227 */ /* 0x001fca00078e00ff */
[----:B------:R-:W-:-:S07]  /*2090*/  @P0 SHF.R.U32.HI R0, RZ, R7, R6 ;  /* 0x00000007ff000219 */ /* 0x000fce0000011606 */
.L_x_5750:
[----:B------:R-:W-:Y:S05]  /*20a0*/  BSYNC B0 ;  /* 0x0000000000007941 */ /* 0x000fea0003800000 */
.L_x_5748:
[----:B------:R-:W-:-:S05]  /*20b0*/  IMAD R3, R0, R5, R5 ;  /* 0x0000000500037224 */ /* 0x000fca00078e0205 */
[----:B------:R-:W-:-:S07]  /*20c0*/  VIMNMX R4, R4, R3, PT ;  /* 0x0000000304047248 */ /* 0x000fce0003fe0100 */
.L_x_5747:
[----:B------:R-:W0:Y:S01]  /*20d0*/  @P1 LDC R7, c[0x0][0x44c] ;  /* 0x00011300ff071b82 */ /* 0x000e220000000800 */
[----:B------:R-:W-:Y:S01]  /*20e0*/  VIADD R4, R4, 0x3f ;  /* 0x0000003f04047836 */ /* 0x000fe20000000000 */
[----:B------:R-:W-:Y:S01]  /*20f0*/  ULDC UR4, c[0x0][0x9dc] ;  /* 0x0002770000047ab9 */ /* 0x000fe20000000800 */
[----:B------:R-:W-:Y:S02]  /*2100*/  IMAD.MOV.U32 R0, RZ, RZ, R196 ;  /* 0x000000ffff007224 */ /* 0x000fe400078e00c4 */
[----:B------:R-:W-:Y:S01]  /*2110*/  IMAD.IADD R37, R184, 0x1, -R23 ;  /* 0x00000001b8257824 */ /* 0x000fe200078e0a17 */
[----:B------:R-:W-:Y:S02]  /*2120*/  SHF.R.S32.HI R3, RZ, 0x1f, R4 ;  /* 0x0000001fff037819 */ /* 0x000fe40000011404 */
[----:B------:R-:W1:Y:S02]  /*2130*/  @P1 LDC R9, c[0x0][0x450] ;  /* 0x00011400ff091b82 */ /* 0x000e640000000800 */
[----:B------:R-:W-:-:S04]  /*2140*/  LEA.HI R3, R3, R4, RZ, 0x6 ;  /* 0x0000000403037211 */ /* 0x000fc800078f30ff */
[----:B------:R-:W-:-:S04]  /*2150*/  SHF.R.S32.HI R3, RZ, 0x6, R3 ;  /* 0x00000006ff037819 */ /* 0x000fc80000011403 */
[----:B------:R-:W-:Y:S01]  /*2160*/  VIMNMX R8, R38, R3, PT ;  /* 0x0000000326087248 */ /* 0x000fe20003fe0100 */
[----:B0-----:R-:W-:-:S05]  /*2170*/  @P1 IMAD.HI.U32 R6, R196, R7, RZ ;  /* 0x00000007c4061227 */ /* 0x001fca00078e00ff */
[----:B-1----:R-:W-:-:S05]  /*2180*/  @P1 SHF.R.U32.HI R0, RZ, R9, R6 ;  /* 0x00000009ff001219 */ /* 0x002fca0000011606 */
        /* <DEDUP_REMOVED lines=13> */
.L_x_5753:
[----:B------:R-:W-:-:S13]  /*2260*/  ISETP.NE.AND P0, PT, R5, 0x1, PT ;  /* 0x000000010500780c */ /* 0x000fda0003f05270 */
[----:B------:R-:W0:Y:S02]  /*2270*/  @P0 LDC.64 R6, c[0x0][0x9e8] ;  /* 0x00027a00ff060b82 */ /* 0x000e240000000a00 */
[----:B0-----:R-:W-:-:S05]  /*2280*/  @P0 IMAD.HI.U32 R6, R0, R6, RZ ;  /* 0x0000000600060227 */ /* 0x001fca00078e00ff */
[----:B------:R-:W-:-:S07]  /*2290*/  @P0 SHF.R.U32.HI R0, RZ, R7, R6 ;  /* 0x00000007ff000219 */ /* 0x000fce0000011606 */
.L_x_5754:
[----:B------:R-:W-:Y:S05]  /*22a0*/  BSYNC B0 ;  /* 0x0000000000007941 */ /* 0x000fea0003800000 */
.L_x_5752:
[----:B------:R-:W-:-:S05]  /*22b0*/  IMAD R0, R0, R5, RZ ;  /* 0x0000000500007224 */ /* 0x000fca00078e02ff */
[----:B------:R-:W-:-:S07]  /*22c0*/  VIMNMX R3, R3, R0, !PT ;  /* 0x0000000003037248 */ /* 0x000fce0007fe0100 */
.L_x_5751:
[----:B------:R-:W-:Y:S01]  /*22d0*/  SHF.R.S32.HI R0, RZ, 0x1f, R3 ;  /* 0x0000001fff007819 */ /* 0x000fe20000011403 */
[----:B------:R-:W-:Y:S01]  /*22e0*/  BSSY B0, `(.L_x_5755) ;  /* 0x000002a000007945 */ /* 0x000fe20003800000 */
[----:B------:R-:W-:Y:S02]  /*22f0*/  LOP3.LUT R14, R11, 0xff, RZ, 0xc0, !PT ;  /* 0x000000ff0b0e7812 */ /* 0x000fe400078ec0ff */
[----:B------:R-:W-:Y:S02]  /*2300*/  LEA.HI R0, R0, R3, RZ, 0x6 ;  /* 0x0000000300007211 */ /* 0x000fe400078f30ff */
[----:B------:R-:W-:Y:S01]  /*2310*/  SHF.R.U32.HI R4, RZ, 0x10, R11 ;  /* 0x00000010ff047819 */ /* 0x000fe2000001160b */
[----:B------:R0:W-:Y:S01]  /*2320*/  STL [R1+0x58], R14 ;  /* 0x0000580e01007387 */ /* 0x0001e20000100800 */
[----:B------:R-:W-:-:S03]  /*2330*/  SHF.R.S32.HI R0, RZ, 0x6, R0 ;  /* 0x00000006ff007819 */ /* 0x000fc60000011400 */
[----:B------:R0:W-:Y:S01]  /*2340*/  STL [R1+0x50], R4 ;  /* 0x0000500401007387 */ /* 0x0001e20000100800 */
[----:B------:R-:W-:Y:S01]  /*2350*/  VIMNMX R9, RZ, R0, !PT ;  /* 0x00000000ff097248 */ /* 0x000fe20007fe0100 */
[----:B------:R-:W-:-:S03]  /*2360*/  IMAD.MOV.U32 R0, RZ, RZ, RZ ;  /* 0x000000ffff007224 */ /* 0x000fc600078e00ff */
[----:B------:R-:W-:-:S13]  /*2370*/  ISETP.GT.AND P0, PT, R8, R9, PT ;  /* 0x000000090800720c */ /* 0x000fda0003f04270 */
[----:B0-----:R-:W-:Y:S05]  /*2380*/  @!P0 BRA `(.L_x_5756) ;  /* 0x00000000007c8947 */ /* 0x001fea0003800000 */
        /* <DEDUP_REMOVED lines=31> */
.L_x_5756:
[----:B------:R-:W-:Y:S05]  /*2580*/  BSYNC B0 ;  /* 0x0000000000007941 */ /* 0x000fea0003800000 */
.L_x_5755:
[----:B------:R-:W-:Y:S01]  /*2590*/  IMAD R3, R14, R0, R9 ;  /* 0x000000000e037224 */ /* 0x000fe200078e0209 */
        /* <DEDUP_REMOVED lines=35> */
.L_x_5759:
[----:B------:R-:W-:Y:S05]  /*27d0*/  BSYNC B6 ;  /* 0x0000000000067941 */ /* 0x000fea0003800000 */
.L_x_5758:
        /* <DEDUP_REMOVED lines=20> */
.L_x_5761:
[----:B------:R-:W-:Y:S05]  /*2920*/  BSYNC B6 ;  /* 0x0000000000067941 */ /* 0x000fea0003800000 */
.L_x_5760:
[----:B------:R-:W-:Y:S01]  /*2930*/  ULDC.64 UR4, c[0x0][0x9f8] ;  /* 0x00027e0000047ab9 */ /* 0x000fe20000000a00 */
[----:B------:R-:W-:Y:S01]  /*2940*/  IMAD.MOV.U32 R0, RZ, RZ, R83 ;  /* 0x000000ffff007224 */ /* 0x000fe200078e0053 */
[----:B------:R-:W-:Y:S01]  /*2950*/  ISETP.NE.U32.AND P0, PT, RZ, UR4, PT ;  /* 0x00000004ff007c0c */ /* 0x000fe2000bf05070 */
[----:B------:R-:W0:Y:S01]  /*2960*/  S2R R3, SR_TID.X ;  /* 0x0000000000037919 */ /* 0x000e220000002100 */
[----:B------:R-:W1:Y:S08]  /*2970*/  LDC.64 R6, c[0x0][0x3f8] ;  /* 0x0000fe00ff067b82 */ /* 0x000e700000000a00 */
[----:B------:R-:W2:Y:S01]  /*2980*/  LDC R47, c[0x0][0x3f4] ;  /* 0x0000fd00ff2f7b82 */ /* 0x000ea20000000800 */
[----:B------:R-:W-:-:S02]  /*2990*/  ISETP.NE.AND.EX P0, PT, RZ, UR5, PT, P0 ;  /* 0x00000005ff007c0c */ /* 0x000fc4000bf05300 */
[----:B------:R-:W-:Y:S02]  /*29a0*/  SHF.R.S32.HI R9, RZ, 0x1f, R193 ;  /* 0x0000001fff097819 */ /* 0x000fe400000114c1 */
[----:B------:R-:W-:Y:S01]  /*29b0*/  SHF.R.S32.HI R191, RZ, 0x1f, R190 ;  /* 0x0000001fffbf7819 */ /* 0x000fe200000114be */
[----:B------:R-:W3:Y:S01]  /*29c0*/  S2R R46, SR_TID.X ;  /* 0x00000000002e7919 */ /* 0x000ee20000002100 */
[----:B------:R-:W-:Y:S01]  /*29d0*/  IMAD.SHL.U32 R42, R198, 0x40, RZ ;  /* 0x00000040c62a7824 */ /* 0x000fe200078e00ff */
[----:B------:R-:W-:-:S06]  /*29e0*/  ULDC UR4, c[0x0][0x2f4] ;  /* 0x0000bd0000047ab9 */ /* 0x000fcc0000000800 */
[----:B------:R-:W4:Y:S02]  /*29f0*/  @P0 LDC.64 R4, c[0x0][0x9f8] ;  /* 0x00027e00ff040b82 */ /* 0x000f240000000a00 */
[----:B----4-:R-:W-:-:S05]  /*2a00*/  @P0 IMAD.WIDE R4, R83, 0x4, R4 ;  /* 0x0000000453040825 */ /* 0x010fca00078e0204 */
[----:B------:R4:W3:Y:S01]  /*2a10*/  @P0 LDG.E R0, desc[UR42][R4.64] ;  /* 0x0000002a04000981 */ /* 0x0008e2000c1e1900 */
[----:B0-----:R-:W-:Y:S01]  /*2a20*/  VIADD R10, R3, 0xffffff80 ;  /* 0xffffff80030a7836 */ /* 0x001fe20000000000 */
[----:B--2---:R-:W-:Y:S01]  /*2a30*/  ISETP.GE.AND P0, PT, R18, R47, PT ;  /* 0x0000002f1200720c */ /* 0x004fe20003f06270 */
[-C--:B-1----:R-:W-:Y:S01]  /*2a40*/  IMAD R8, R9, R6.reuse, RZ ;  /* 0x0000000609087224 */ /* 0x082fe200078e02ff */
[----:B------:R-:W-:Y:S01]  /*2a50*/  LOP3.LUT R42, R42, 0x1c0, RZ, 0xc0, !PT ;  /* 0x000001c02a2a7812 */ /* 0x000fe200078ec0ff */
[C---:B------:R-:W-:Y:S01]  /*2a60*/  IMAD.WIDE.U32 R20, R193.reuse, R6, R190 ;  /* 0x00000006c1147225 */ /* 0x040fe200078e00be */
[----:B------:R-:W-:Y:S02]  /*2a70*/  SHF.R.S32.HI R3, RZ, 0x1f, R10 ;  /* 0x0000001fff037819 */ /* 0x000fe4000001140a */
[----:B------:R-:W-:Y:S01]  /*2a80*/  SHF.R.U32.HI R44, RZ, 0x3, R42 ;  /* 0x00000003ff2c7819 */ /* 0x000fe2000001162a */
[----:B------:R-:W-:Y:S01]  /*2a90*/  IMAD R11, R193, R7, R8 ;  /* 0x00000007c10b7224 */ /* 0x000fe200078e0208 */
[----:B----4-:R-:W0:Y:S01]  /*2aa0*/  LDC.64 R4, c[0x0][0x408] ;  /* 0x00010200ff047b82 */ /* 0x010e220000000a00 */
[----:B------:R-:W-:Y:S01]  /*2ab0*/  LEA.HI R3, R3, R10, RZ, 0x2 ;  /* 0x0000000a03037211 */ /* 0x000fe200078f10ff */
[----:B------:R-:W-:Y:S01]  /*2ac0*/  IMAD.WIDE.U32 R28, R193, R6, R18 ;  /* 0x00000006c11c7225 */ /* 0x000fe200078e0012 */
[----:B------:R-:W-:-:S02]  /*2ad0*/  ISETP.GE.AND P2, PT, R18, UR4, PT ;  /* 0x0000000412007c0c */ /* 0x000fc4000bf46270 */
[----:B------:R-:W-:Y:S01]  /*2ae0*/  LOP3.LUT R13, R3, 0xfffffffc, RZ, 0xc0, !PT ;  /* 0xfffffffc030d7812 */ /* 0x000fe200078ec0ff */
[----:B------:R-:W-:Y:S01]  /*2af0*/  IMAD.IADD R21, R21, 0x1, R11 ;  /* 0x0000000115157824 */ /* 0x000fe200078e020b */
[----:B------:R-:W-:Y:S01]  /*2b00*/  SHF.L.U64.HI R40, R6, 0x6, R7 ;  /* 0x0000000606287819 */ /* 0x000fe20000010207 */
[----:B------:R-:W-:Y:S01]  /*2b10*/  IMAD.IADD R29, R11, 0x1, R29 ;  /* 0x000000010b1d7824 */ /* 0x000fe200078e021d */
[----:B-----5:R-:W-:Y:S01]  /*2b20*/  SHF.R.S32.HI R11, RZ, 0x1f, R80 ;  /* 0x0000001fff0b7819 */ /* 0x020fe20000011450 */
[----:B------:R-:W-:Y:S01]  /*2b30*/  IMAD.IADD R12, R10, 0x1, -R13 ;  /* 0x000000010a0c7824 */ /* 0x000fe200078e0a0d */
[----:B------:R-:W-:Y:S01]  /*2b40*/  ISETP.GE.AND P1, PT, R185, UR4, PT ;  /* 0x00000004b9007c0c */ /* 0x000fe2000bf26270 */
[-C--:B------:R-:W-:Y:S01]  /*2b50*/  IMAD.WIDE.U32 R20, R80, R6.reuse, R20 ;  /* 0x0000000650147225 */ /* 0x080fe200078e0014 */
[----:B------:R-:W-:Y:S02]  /*2b60*/  P2R R60, PR, RZ, 0x4 ;  /* 0x00000004ff3c7803 */ /* 0x000fe40000000000 */
[----:B---3--:R-:W-:Y:S01]  /*2b70*/  LEA.HI R46, R46, 0x8, RZ, 0x19 ;  /* 0x000000082e2e7811 */ /* 0x008fe200078fc8ff */
[----:B------:R-:W-:-:S02]  /*2b80*/  IMAD R10, R11, R6, RZ ;  /* 0x000000060b0a7224 */ /* 0x000fc400078e02ff */
[----:B------:R-:W-:-:S04]  /*2b90*/  IMAD.WIDE.U32 R28, R80, R6, R28 ;  /* 0x00000006501c7225 */ /* 0x000fc800078e001c */
[----:B------:R-:W-:Y:S02]  /*2ba0*/  IMAD.IADD R3, R24, 0x1, R25 ;  /* 0x0000000118037824 */ /* 0x000fe400078e0219 */
[-C--:B0-----:R-:W-:Y:S01]  /*2bb0*/  IMAD R8, R9, R4.reuse, RZ ;  /* 0x0000000409087224 */ /* 0x081fe200078e02ff */
[----:B------:R-:W-:Y:S01]  /*2bc0*/  SEL R9, R47, RZ, P0 ;  /* 0x000000ff2f097207 */ /* 0x000fe20000000000 */
[-C--:B------:R-:W-:Y:S01]  /*2bd0*/  IMAD R11, R11, R4.reuse, RZ ;  /* 0x000000040b0b7224 */ /* 0x080fe200078e02ff */
[----:B------:R-:W-:Y:S01]  /*2be0*/  SHF.L.U64.HI R43, R4, 0x6, R5 ;  /* 0x00000006042b7819 */ /* 0x000fe20000010205 */
[CC--:B------:R-:W-:Y:S02]  /*2bf0*/  IMAD R13, R193.reuse, R5.reuse, R8 ;  /* 0x00000005c10d7224 */ /* 0x0c0fe400078e0208 */
[----:B------:R-:W-:Y:S02]  /*2c00*/  IMAD.IADD R9, R18, 0x1, R9 ;  /* 0x0000000112097824 */ /* 0x000fe400078e0209 */
[----:B------:R-:W-:Y:S01]  /*2c10*/  IMAD R11, R80, R5, R11 ;  /* 0x00000005500b7224 */ /* 0x000fe200078e020b */
[----:B------:R-:W-:Y:S01]  /*2c20*/  LOP3.LUT R5, R42, 0x18, R18, 0xf8, !PT ;  /* 0x000000182a057812 */ /* 0x000fe200078ef812 */
[----:B------:R-:W-:Y:S01]  /*2c30*/  IMAD.WIDE.U32 R30, R193, R4, R190 ;  /* 0x00000004c11e7225 */ /* 0x000fe200078e00be */
[----:B------:R-:W-:-:S02]  /*2c40*/  SHF.R.S32.HI R8, RZ, 0x1f, R9 ;  /* 0x0000001fff087819 */ /* 0x000fc40000011409 */
        /* <DEDUP_REMOVED lines=9> */
[C---:B------:R-:W-:Y:S01]  /*2ce0*/  IMAD R9, R80.reuse, R7, R10 ;  /* 0x0000000750097224 */ /* 0x040fe200078e020a */
[----:B------:R-:W-:Y:S01]  /*2cf0*/  SHF.R.S32.HI R58, RZ, 0x1f, R53 ;  /* 0x0000001fff3a7819 */ /* 0x000fe20000011435 */
[----:B------:R-:W-:-:S04]  /*2d00*/  IMAD.WIDE.U32 R30, R80, R4, R30 ;  /* 0x00000004501e7225 */ /* 0x000fc800078e001e */
[----:B------:R-:W-:-:S04]  /*2d10*/  IMAD.WIDE.U32 R32, R80, R4, R32 ;  /* 0x0000000450207225 */ /* 0x000fc800078e0020 */
[----:B------:R-:W-:Y:S02]  /*2d20*/  IMAD.SHL.U32 R41, R6, 0x40, RZ ;  /* 0x0000004006297824 */ /* 0x000fe400078e00ff */
[----:B------:R-:W-:Y:S02]  /*2d30*/  IMAD.SHL.U32 R45, R4, 0x40, RZ ;  /* 0x00000040042d7824 */ /* 0x000fe400078e00ff */
[----:B------:R-:W-:Y:S02]  /*2d40*/  IMAD.SHL.U32 R47, R47, 0x2, RZ ;  /* 0x000000022f2f7824 */ /* 0x000fe400078e00ff */
[----:B------:R-:W-:Y:S02]  /*2d50*/  IMAD R49, R12, 0x40, R193 ;  /* 0x000000400c317824 */ /* 0x000fe400078e02c1 */
[----:B------:R-:W-:Y:S02]  /*2d60*/  IMAD.IADD R51, R21, 0x1, R9 ;  /* 0x0000000115337824 */ /* 0x000fe400078e0209 */
[----:B------:R-:W-:-:S02]  /*2d70*/  IMAD.IADD R52, R9, 0x1, R29 ;  /* 0x0000000109347824 */ /* 0x000fc400078e021d */
[----:B------:R-:W-:Y:S02]  /*2d80*/  IMAD.IADD R56, R31, 0x1, R11 ;  /* 0x000000011f387824 */ /* 0x000fe400078e020b */
[----:B------:R-:W-:Y:S02]  /*2d90*/  IMAD.IADD R57, R11, 0x1, R33 ;  /* 0x000000010b397824 */ /* 0x000fe400078e0221 */
[----:B------:R-:W-:Y:S01]  /*2da0*/  IMAD R59, R214, 0x200, R5 ;  /* 0x00000200d63b7824 */ /* 0x000fe200078e0205 */
[----:B------:R-:W-:-:S07]  /*2db0*/  SHF.R.S32.HI R50, RZ, 0x1f, R0 ;  /* 0x0000001fff327819 */ /* 0x000fce0000011400 */
.L_x_5794:
[----:B0-----:R-:W0:Y:S01]  /*2dc0*/  LDC R63, c[0x0][0x430] ;  /* 0x00010c00ff3f7b82 */ /* 0x001e220000000800 */
[----:B------:R-:W-:Y:S02]  /*2dd0*/  VIADD R35, R35, 0xffffffff ;  /* 0xffffffff23237836 */ /* 0x000fe40000000000 */
[----:B------:R-:W-:Y:S02]  /*2de0*/  IMAD.MOV.U32 R62, RZ, RZ, RZ ;  /* 0x000000ffff3e7224 */ /* 0x000fe400078e00ff */
[----:B------:R-:W-:-:S03]  /*2df0*/  IMAD R4, R35, 0x40, R49 ;  /* 0x0000004023047824 */ /* 0x000fc600078e0231 */
[----:B------:R-:W1:Y:S01]  /*2e00*/  LDC R69, c[0x0][0x3f4] ;  /* 0x0000fd00ff457b82 */ /* 0x000e620000000800 */
[----:B------:R-:W-:Y:S01]  /*2e10*/  IMAD.IADD R12, R3, 0x1, R4 ;  /* 0x00000001030c7824 */ /* 0x000fe200078e0204 */
[----:B------:R-:W-:-:S03]  /*2e20*/  ISETP.GE.AND P2, PT, R4, R34, PT ;  /* 0x000000220400720c */ /* 0x000fc60003f46270 */
[----:B------:R-:W-:Y:S01]  /*2e30*/  IMAD.MOV.U32 R8, RZ, RZ, R12 ;  /* 0x000000ffff087224 */ /* 0x000fe200078e000c */
[----:B------:R-:W-:Y:S02]  /*2e40*/  ISETP.GT.OR P2, PT, R49, 0x3f, P2 ;  /* 0x0000003f3100780c */ /* 0x000fe40001744670 */
[----:B0-----:R-:W-:-:S11]  /*2e50*/  ISETP.NE.AND P3, PT, R63, 0x1, PT ;  /* 0x000000013f00780c */ /* 0x001fd60003f65270 */
[----:B------:R-:W0:Y:S08]  /*2e60*/  @!P2 LDC.64 R6, c[0x0][0x428] ;  /* 0x00010a00ff06ab82 */ /* 0x000e300000000a00 */
[----:B------:R-:W2:Y:S08]  /*2e70*/  @!P2 LDC.64 R4, c[0x0][0x418] ;  /* 0x00010600ff04ab82 */ /* 0x000eb00000000a00 */
        /* <DEDUP_REMOVED lines=40> */
[----:B------:R-:W-:Y:S02]  /*3100*/  IMAD R9, R10, R41, R8 ;  /* 0x000000290a097224 */ /* 0x000fe400078e0208 */
        /* <DEDUP_REMOVED lines=17> */
[----:B------:R-:W-:Y:S01]  /*3220*/  ULDC.64 UR4, c[0x0][0x3e8] ;  /* 0x0000fa0000047ab9 */ /* 0x000fe20000000a00 */
[----:B------:R-:W-:Y:S01]  /*3230*/  IMAD.MOV.U32 R6, RZ, RZ, R30 ;  /* 0x000000ffff067224 */ /* 0x000fe200078e001e */
[----:B------:R-:W-:Y:S01]  /*3240*/  ULDC.64 UR6, c[0x0][0x400] ;  /* 0x0001000000067ab9 */ /* 0x000fe20000000a00 */
[----:B------:R-:W-:Y:S01]  /*3250*/  IMAD.MOV.U32 R7, RZ, RZ, R56 ;  /* 0x000000ffff077224 */ /* 0x000fe200078e0038 */
[----:B------:R-:W-:Y:S01]  /*3260*/  CS2R R24, SRZ ;  /* 0x0000000000187805 */ /* 0x000fe2000001ff00 */
[-C--:B------:R-:W-:Y:S02]  /*3270*/  IMAD R5, R10, R45.reuse, R8 ;  /* 0x0000002d0a057224 */ /* 0x080fe400078e0208 */
[----:B------:R-:W-:Y:S01]  /*3280*/  IMAD.WIDE.U32 R8, R35, R45, R6 ;  /* 0x0000002d23087225 */ /* 0x000fe200078e0006 */
[----:B------:R-:W-:-:S03]  /*3290*/  IADD3 R7, P3, R20, R4, RZ ;  /* 0x0000000414077210 */ /* 0x000fc60007f7e0ff */
[----:B------:R-:W-:Y:S01]  /*32a0*/  IMAD.IADD R5, R9, 0x1, R5 ;  /* 0x0000000109057824 */ /* 0x000fe200078e0205 */
[C---:B------:R-:W-:Y:S01]  /*32b0*/  LEA R4, P5, R8.reuse, UR6, 0x1 ;  /* 0x0000000608047c11 */ /* 0x040fe2000f8a08ff */
[----:B------:R-:W-:Y:S01]  /*32c0*/  IMAD.X R10, R11, 0x1, R51, P3 ;  /* 0x000000010b0a7824 */ /* 0x000fe200018e0633 */
[C---:B------:R-:W-:Y:S02]  /*32d0*/  LEA R6, P3, R7.reuse, UR4, 0x1 ;  /* 0x0000000407067c11 */ /* 0x040fe4000f8608ff */
[----:B------:R-:W-:Y:S02]  /*32e0*/  LEA.HI.X R5, R8, UR7, R5, 0x1, P5 ;  /* 0x0000000708057c11 */ /* 0x000fe4000a8f0c05 */
[----:B------:R-:W-:Y:S02]  /*32f0*/  CS2R R8, SRZ ;  /* 0x0000000000087805 */ /* 0x000fe4000001ff00 */
[----:B------:R-:W-:Y:S02]  /*3300*/  LEA.HI.X R7, R7, UR5, R10, 0x1, P3 ;  /* 0x0000000507077c11 */ /* 0x000fe400098f0c0a */
[----:B------:R-:W-:-:S02]  /*3310*/  ISETP.GE.AND P5, PT, R190, R69, PT ;  /* 0x00000045be00720c */ /* 0x000fc40003fa6270 */
[----:B------:R-:W-:-:S11]  /*3320*/  ISETP.GE.AND P3, PT, R207, R69, PT ;  /* 0x00000045cf00720c */ /* 0x000fd60003f66270 */
[----:B------:R0:W5:Y:S04]  /*3330*/  @!P5 LDG.E.64 R26, desc[UR42][R6.64] ;  /* 0x0000002a061ad981 */ /* 0x000168000c1e1b00 */
[----:B------:R0:W5:Y:S04]  /*3340*/  @!P3 LDG.E.64 R8, desc[UR42][R6.64+0x20] ;  /* 0x0000202a0608b981 */ /* 0x000168000c1e1b00 */
[----:B------:R0:W5:Y:S04]  /*3350*/  @!P5 LDG.E.64 R54, desc[UR42][R4.64] ;  /* 0x0000002a0436d981 */ /* 0x000168000c1e1b00 */
[----:B------:R0:W5:Y:S02]  /*3360*/  @!P3 LDG.E.64 R24, desc[UR42][R4.64+0x20] ;  /* 0x0000202a0418b981 */ /* 0x000164000c1e1b00 */
.L_x_5766:
[----:B------:R-:W-:Y:S05]  /*3370*/  BSYNC B1 ;  /* 0x0000000000017941 */ /* 0x000fea0003800000 */
.L_x_5765:
[----:B------:R-:W-:Y:S01]  /*3380*/  UISETP.NE.AND UP0, UPT, UR37, 0x3, UPT ;  /* 0x000000032500788c */ /* 0x000fe2000bf05270 */
[----:B0----5:R-:W-:Y:S02]  /*3390*/  IMAD.MOV.U32 R4, RZ, RZ, R8 ;  /* 0x000000ffff047224 */ /* 0x021fe400078e0008 */
[----:B------:R-:W-:Y:S02]  /*33a0*/  IMAD.MOV.U32 R5, RZ, RZ, R9 ;  /* 0x000000ffff057224 */ /* 0x000fe400078e0009 */
[----:B------:R-:W-:Y:S01]  /*33b0*/  IMAD.MOV.U32 R6, RZ, RZ, R26 ;  /* 0x000000ffff067224 */ /* 0x000fe200078e001a */
[----:B------:R-:W-:Y:S01]  /*33c0*/  PLOP3.LUT P3, PT, PT, PT, UP0, 0x80, 0x0 ;  /* 0x000000000000781c */ /* 0x000fe20003f6f008 */
[----:B------:R-:W-:Y:S01]  /*33d0*/  IMAD.MOV.U32 R7, RZ, RZ, R55 ;  /* 0x000000ffff077224 */ /* 0x000fe200078e0037 */
[----:B------:R-:W-:Y:S01]  /*33e0*/  PRMT R75, R5, 0x5410, R4 ;  /* 0x00005410054b7816 */ /* 0x000fe20000000004 */
[----:B------:R-:W-:Y:S01]  /*33f0*/  IMAD.MOV.U32 R4, RZ, RZ, R27 ;  /* 0x000000ffff047224 */ /* 0x000fe200078e001b */
[----:B------:R-:W-:Y:S01]  /*3400*/  PRMT R72, R72, 0x5410, R6 ;  /* 0x0000541048487816 */ /* 0x000fe20000000006 */
[----:B------:R-:W-:-:S02]  /*3410*/  IMAD.MOV.U32 R5, RZ, RZ, R25 ;  /* 0x000000ffff057224 */ /* 0x000fc400078e0019 */
[----:B------:R-:W-:Y:S01]  /*3420*/  IMAD.MOV.U32 R6, RZ, RZ, R54 ;  /* 0x000000ffff067224 */ /* 0x000fe200078e0036 */
[----:B------:R-:W-:Y:S01]  /*3430*/  PRMT R74, R4, 0x7610, R74 ;  /* 0x00007610044a7816 */ /* 0x000fe2000000004a */
[----:B------:R-:W-:-:S03]  /*3440*/  IMAD.MOV.U32 R4, RZ, RZ, R24 ;  /* 0x000000ffff047224 */ /* 0x000fc600078e0018 */
[----:B------:R-:W-:Y:S02]  /*3450*/  PRMT R72, R6, 0x7610, R72 ;  /* 0x0000761006487816 */ /* 0x000fe40000000048 */
[----:B------:R-:W-:Y:S02]  /*3460*/  PRMT R77, R5, 0x5410, R4 ;  /* 0x00005410054d7816 */ /* 0x000fe40000000004 */
[----:B------:R-:W-:Y:S01]  /*3470*/  PRMT R74, R74, 0x5410, R7 ;  /* 0x000054104a4a7816 */ /* 0x000fe20000000007 */
[----:B------:R-:W-:Y:S06]  /*3480*/  @!P3 BRA `(.L_x_5767) ;  /* 0x000000000004b947 */ /* 0x000fec0003800000 */
[----:B------:R-:W-:Y:S01]  /*3490*/  BPT.TRAP 0x1 ;  /* 0x000000040000795c */ /* 0x000fe20000300000 */
.L_x_5767:
[----:B------:R-:W-:Y:S01]  /*34a0*/  IMAD R61, R187, 0x8, R2 ;  /* 0x00000008bb3d7824 */ /* 0x000fe200078e0202 */
[----:B------:R-:W-:Y:S01]  /*34b0*/  SHF.L.U32 R68, R192, 0x1f, RZ ;  /* 0x0000001fc0447819 */ /* 0x000fe200000006ff */
[----:B------:R-:W-:Y:S03]  /*34c0*/  BSSY B1, `(.L_x_5768) ;  /* 0x0000003000017945 */ /* 0x000fe60003800000 */
[----:B------:R-:W0:Y:S02]  /*34d0*/  SYNCS.PHASECHK.TRANS64.TRYWAIT P5, [R61+URZ+0x28c90], R68 ;  /* 0x028c90443d0075a7 */ /* 0x000e2400080a017f */
[----:B0-----:R-:W-:Y:S05]  /*34e0*/  @!P5 BRA `(.L_x_5769) ;  /* 0x000001f00088d947 */ /* 0x001fea0003800000 */
.L_x_6120:
[----:B------:R-:W-:Y:S05]  /*34f0*/  BSYNC B1 ;  /* 0x0000000000017941 */ /* 0x000fea0003800000 */
.L_x_5768:
[----:B------:R-:W-:-:S03]  /*3500*/  UMOV UR4, 0xffffffff ;  /* 0xffffffff00047882 */ /* 0x000fc60000000000 */
[----:B------:R-:W-:Y:S05]  /*3510*/  BRA.DIV UR4, `(.L_x_5770) ;  /* 0x000001f204907947 */ /* 0x000fea000b800000 */
[----:B------:R1:W2:Y:S04]  /*3520*/  SHFL.IDX PT, R73, R14, RZ, 0x1c1f ;  /* 0x001c1fff0e497589 */ /* 0x0002a800000e0000 */
[----:B------:R-:W3:Y:S02]  /*3530*/  SHFL.IDX PT, R70, R70, RZ, 0x1c1f ;  /* 0x001c1fff46467589 */ /* 0x000ee400000e0000 */
.L_x_6124:
[----:B------:R-:W-:Y:S05]  /*3540*/  @P4 BRA `(.L_x_5771) ;  /* 0x00000014006c4947 */ /* 0x000fea0003800000 */
[----:B------:R-:W-:Y:S01]  /*3550*/  ISETP.NE.AND P5, PT, R60, RZ, PT ;  /* 0x000000ff3c00720c */ /* 0x000fe20003fa5270 */
[----:B------:R-:W-:-:S12]  /*3560*/  BSSY B1, `(.L_x_5772) ;  /* 0x0000036000017945 */ /* 0x000fd80003800000 */
[----:B------:R-:W-:Y:S05]  /*3570*/  @P5 BRA `(.L_x_5773) ;  /* 0x0000000000d05947 */ /* 0x000fea0003800000 */
[----:B------:R4:W0:Y:S01]  /*3580*/  LDS.128 R4, [R71+0x22400] ;  /* 0x0224000047047984 */ /* 0x0008220000000c00 */
[----:B------:R-:W-:Y:S01]  /*3590*/  ISETP.GE.AND P5, PT, R190, R69, PT ;  /* 0x00000045be00720c */ /* 0x000fe20003fa6270 */
[----:B------:R-:W-:Y:S01]  /*35a0*/  BSSY B2, `(.L_x_5774) ;  /* 0x0000030000027945 */ /* 0x000fe20003800000 */
[----:B---3--:R-:W-:-:S04]  /*35b0*/  LEA R10, P4, R18, R70, 0x1 ;  /* 0x00000046120a7211 */ /* 0x008fc800078808ff */
[----:B--2---:R-:W-:-:S07]  /*35c0*/  LEA.HI.X R11, R18, R73, R19, 0x1, P4 ;  /* 0x00000049120b7211 */ /* 0x004fce00020f0c13 */
[----:B----4-:R-:W-:Y:S05]  /*35d0*/  @P5 BRA `(.L_x_5775) ;  /* 0x0000000000b05947 */ /* 0x010fea0003800000 */
[----:B------:R-:W-:Y:S01]  /*35e0*/  SHF.R.U64 R13, R54, 0x10, R55 ;  /* 0x00000010360d7819 */ /* 0x000fe20000001237 */
[C---:B01----:R-:W-:Y:S01]  /*35f0*/  IMAD.U32 R14, R5.reuse, 0x10000, RZ ;  /* 0x00010000050e7824 */ /* 0x043fe200078e00ff */
[----:B------:R-:W-:Y:S02]  /*3600*/  SHF.R.U64 R12, R26, 0x10, R27 ;  /* 0x000000101a0c7819 */ /* 0x000fe4000000121b */
[C---:B------:R-:W-:Y:S02]  /*3610*/  PRMT R13, R72.reuse, 0x5410, R13 ;  /* 0x00005410480d7816 */ /* 0x040fe4000000000d */
[----:B------:R-:W-:Y:S02]  /*3620*/  PRMT R12, R72, 0x5432, R12 ;  /* 0x00005432480c7816 */ /* 0x000fe4000000000c */
[----:B------:R-:W-:Y:S02]  /*3630*/  LOP3.LUT R15, R5, 0xffff0000, RZ, 0xc0, !PT ;  /* 0xffff0000050f7812 */ /* 0x000fe400078ec0ff */
[----:B------:R-:W-:-:S02]  /*3640*/  LOP3.LUT R54, R13, 0xffff0000, RZ, 0xc0, !PT ;  /* 0xffff00000d367812 */ /* 0x000fc400078ec0ff */
[----:B------:R-:W-:Y:S02]  /*3650*/  LOP3.LUT R26, R12, 0xffff0000, RZ, 0xc0, !PT ;  /* 0xffff00000c1a7812 */ /* 0x000fe400078ec0ff */
[----:B------:R-:W-:Y:S01]  /*3660*/  SHF.R.U32.HI R71, RZ, 0x10, R27 ;  /* 0x00000010ff477819 */ /* 0x000fe2000001161b */
[C---:B------:R-:W-:Y:S01]  /*3670*/  FMUL.FTZ R5, R15.reuse, R54 ;  /* 0x000000360f057220 */ /* 0x040fe20000410000 */
[----:B------:R-:W-:Y:S01]  /*3680*/  SHF.R.U32.HI R72, RZ, 0x10, R55 ;  /* 0x00000010ff487819 */ /* 0x000fe20000011637 */
[-C--:B------:R-:W-:Y:S01]  /*3690*/  FMUL.FTZ R27, R15, R26.reuse ;  /* 0x0000001a0f1b7220 */ /* 0x080fe20000410000 */
[----:B------:R-:W-:Y:S01]  /*36a0*/  PRMT R15, R74, 0x5410, R71 ;  /* 0x000054104a0f7816 */ /* 0x000fe20000000047 */
[----:B------:R-:W-:Y:S01]  /*36b0*/  FFMA.FTZ R5, R14, R26, -R5 ;  /* 0x0000001a0e057223 */ /* 0x000fe20000010805 */
[----:B------:R-:W-:Y:S01]  /*36c0*/  PRMT R72, R74, 0x5432, R72 ;  /* 0x000054324a487816 */ /* 0x000fe20000000048 */
[----:B------:R-:W-:Y:S01]  /*36d0*/  FFMA.FTZ R14, R14, R54, R27 ;  /* 0x000000360e0e7223 */ /* 0x000fe2000001001b */
[----:B------:R-:W-:Y:S01]  /*36e0*/  LOP3.LUT R54, R6, 0xffff0000, RZ, 0xc0, !PT ;  /* 0xffff000006367812 */ /* 0x000fe200078ec0ff */
[----:B------:R-:W-:Y:S01]  /*36f0*/  IMAD.U32 R71, R15, 0x10000, RZ ;  /* 0x000100000f477824 */ /* 0x000fe200078e00ff */
[----:B------:R-:W-:Y:S01]  /*3700*/  LOP3.LUT R55, R7, 0xffff0000, RZ, 0xc0, !PT ;  /* 0xffff000007377812 */ /* 0x000fe200078ec0ff */
[----:B------:R-:W-:Y:S01]  /*3710*/  IMAD.U32 R74, R72, 0x10000, RZ ;  /* 0x00010000484a7824 */ /* 0x000fe200078e00ff */
[----:B------:R-:W-:Y:S01]  /*3720*/  LOP3.LUT R26, R4, 0xffff0000, RZ, 0xc0, !PT ;  /* 0xffff0000041a7812 */ /* 0x000fe200078ec0ff */
[----:B------:R-:W-:-:S02]  /*3730*/  IMAD.U32 R27, R6, 0x10000, RZ ;  /* 0x00010000061b7824 */ /* 0x000fc400078e00ff */
[CC--:B------:R-:W-:Y:S01]  /*3740*/  FMUL.FTZ R78, R54.reuse, R71.reuse ;  /* 0x00000047364e7220 */ /* 0x0c0fe20000410000 */
[-C--:B------:R-:W-:Y:S01]  /*3750*/  FMUL.FTZ R76, R54, R74.reuse ;  /* 0x0000004a364c7220 */ /* 0x080fe20000410000 */
[----:B------:R-:W-:Y:S01]  /*3760*/  LOP3.LUT R72, R72, 0xffff0000, RZ, 0xc0, !PT ;  /* 0xffff000048487812 */ /* 0x000fe200078ec0ff */
[----:B------:R-:W-:Y:S01]  /*3770*/  IMAD.U32 R6, R4, 0x10000, RZ ;  /* 0x0001000004067824 */ /* 0x000fe200078e00ff */
[----:B------:R-:W-:Y:S01]  /*3780*/  LOP3.LUT R54, R15, 0xffff0000, RZ, 0xc0, !PT ;  /* 0xffff00000f367812 */ /* 0x000fe200078ec0ff */
[----:B------:R-:W-:Y:S02]  /*3790*/  IMAD.U32 R15, R13, 0x10000, RZ ;  /* 0x000100000d0f7824 */ /* 0x000fe400078e00ff */
[C---:B------:R-:W-:Y:S01]  /*37a0*/  FFMA.FTZ R4, R27.reuse, R71, -R76 ;  /* 0x000000471b047223 */ /* 0x040fe2000001084c */
[----:B------:R-:W-:Y:S02]  /*37b0*/  IMAD.U32 R13, R12, 0x10000, RZ ;  /* 0x000100000c0d7824 */ /* 0x000fe400078e00ff */
[----:B------:R-:W-:Y:S01]  /*37c0*/  FFMA.FTZ R71, R27, R74, R78 ;  /* 0x0000004a1b477223 */ /* 0x000fe2000001004e */
[----:B------:R-:W-:Y:S01]  /*37d0*/  FMUL.FTZ R12, R55, R72 ;  /* 0x00000048370c7220 */ /* 0x000fe20000410000 */
[----:B------:R-:W-:Y:S01]  /*37e0*/  FMUL.FTZ R27, R26, R15 ;  /* 0x0000000f1a1b7220 */ /* 0x000fe20000410000 */
[----:B------:R-:W-:-:S02]  /*37f0*/  IMAD.U32 R7, R7, 0x10000, RZ ;  /* 0x0001000007077824 */ /* 0x000fc400078e00ff */
[-C--:B------:R-:W-:Y:S01]  /*3800*/  FMUL.FTZ R55, R55, R54.reuse ;  /* 0x0000003637377220 */ /* 0x080fe20000410000 */
[-C--:B------:R-:W-:Y:S01]  /*3810*/  FMUL.FTZ R26, R26, R13.reuse ;  /* 0x0000000d1a1a7220 */ /* 0x080fe20000410000 */
[C---:B------:R-:W-:Y:S01]  /*3820*/  FFMA.FTZ R27, R6.reuse, R13, -R27 ;  /* 0x0000000d061b7223 */ /* 0x040fe2000001081b */
[C---:B------:R-:W-:Y:S01]  /*3830*/  FFMA.FTZ R12, R7.reuse, R54, -R12 ;  /* 0x00000036070c7223 */ /* 0x040fe2000001080c */
[----:B------:R-:W-:Y:S01]  /*3840*/  FFMA.FTZ R55, R7, R72, R55 ;  /* 0x0000004807377223 */ /* 0x000fe20000010037 */
[----:B------:R-:W-:Y:S01]  /*3850*/  FFMA.FTZ R26, R6, R15, R26 ;  /* 0x0000000f061a7223 */ /* 0x000fe2000001001a */
[----:B------:R-:W-:Y:S02]  /*3860*/  F2FP.BF16.F32.PACK_AB R6, R71, R4 ;  /* 0x000000044706723e */ /* 0x000fe400000010ff */
[----:B------:R-:W-:Y:S02]  /*3870*/  F2FP.BF16.F32.PACK_AB R5, R14, R5 ;  /* 0x000000050e05723e */ /* 0x000fe400000010ff */
[----:B------:R-:W-:-:S02]  /*3880*/  F2FP.BF16.F32.PACK_AB R7, R55, R12 ;  /* 0x0000000c3707723e */ /* 0x000fc400000010ff */
[----:B------:R-:W-:-:S07]  /*3890*/  F2FP.BF16.F32.PACK_AB R4, R26, R27 ;  /* 0x0000001b1a04723e */ /* 0x000fce00000010ff */
.L_x_5775:
[----:B------:R-:W-:Y:S05]  /*38a0*/  BSYNC B2 ;  /* 0x0000000000027941 */ /* 0x000fea0003800000 */
.L_x_5774:
[----:B0-----:R4:W-:Y:S02]  /*38b0*/  ST.E.128 desc[UR42][R10.64], R4 ;  /* 0x000000040a007985 */ /* 0x0019e4000c101d2a */
.L_x_5773:
[----:B------:R-:W-:Y:S05]  /*38c0*/  BSYNC B1 ;  /* 0x0000000000017941 */ /* 0x000fea0003800000 */
.L_x_5772:
[----:B------:R-:W-:Y:S05]  /*38d0*/  @P1 BRA `(.L_x_5771) ;  /* 0x0000001000881947 */ /* 0x000fea0003800000 */
[----:B----4-:R-:W-:Y:S01]  /*38e0*/  IMAD.MOV.U32 R4, RZ, RZ, 0x20 ;  /* 0x00000020ff047424 */ /* 0x010fe200078e00ff */
[----:B------:R-:W-:Y:S01]  /*38f0*/  LOP3.LUT P4, RZ, R198, 0x4, RZ, 0xc0, !PT ;  /* 0x00000004c6ff7812 */ /* 0x000fe2000788c0ff */
[----:B------:R-:W-:Y:S01]  /*3900*/  BSSY B1, `(.L_x_5776) ;  /* 0x0000036000017945 */ /* 0x000fe20003800000 */
[----:B------:R-:W-:Y:S02]  /*3910*/  ISETP.GE.AND P5, PT, R207, R69, PT ;  /* 0x00000045cf00720c */ /* 0x000fe40003fa6270 */
[----:B------:R-:W-:Y:S02]  /*3920*/  SEL R4, R4, 0xffffffe0, !P4 ;  /* 0xffffffe004047807 */ /* 0x000fe40006000000 */
[C---:B---3--:R-:W-:Y:S02]  /*3930*/  LEA R10, P4, R185.reuse, R70, 0x1 ;  /* 0x00000046b90a7211 */ /* 0x048fe400078808ff */
[----:B------:R-:W-:Y:S02]  /*3940*/  IADD3 R67, R4, R48, R67 ;  /* 0x0000003004437210 */ /* 0x000fe40007ffe043 */
[----:B--2---:R-:W-:-:S03]  /*3950*/  LEA.HI.X R11, R185, R73, R206, 0x1, P4 ;  /* 0x00000049b90b7211 */ /* 0x004fc600020f0cce */
[----:B------:R-:W-:-:S06]  /*3960*/  IMAD R4, R67, 0x2, R2 ;  /* 0x0000000243047824 */ /* 0x000fcc00078e0202 */
[----:B------:R-:W2:Y:S01]  /*3970*/  LDS.128 R4, [R4+0x22400] ;  /* 0x0224000004047984 */ /* 0x000ea20000000c00 */
[----:B------:R-:W-:Y:S05]  /*3980*/  @P5 BRA `(.L_x_5777) ;  /* 0x0000000000b45947 */ /* 0x000fea0003800000 */
[----:B------:R-:W-:Y:S01]  /*3990*/  SHF.R.U32.HI R27, RZ, 0x10, R25 ;  /* 0x00000010ff1b7819 */ /* 0x000fe20000011619 */
[----:B--2---:R-:W-:Y:S01]  /*39a0*/  IMAD.U32 R12, R6, 0x10000, RZ ;  /* 0x00010000060c7824 */ /* 0x004fe200078e00ff */
[----:B------:R-:W-:Y:S02]  /*39b0*/  SHF.R.U32.HI R15, RZ, 0x10, R9 ;  /* 0x00000010ff0f7819 */ /* 0x000fe40000011609 */
[----:B------:R-:W-:Y:S02]  /*39c0*/  SHF.R.U64 R26, R24, 0x10, R25 ;  /* 0x00000010181a7819 */ /* 0x000fe40000001219 */
[----:B------:R-:W-:Y:S02]  /*39d0*/  PRMT R27, R77, 0x5410, R27 ;  /* 0x000054104d1b7816 */ /* 0x000fe4000000001b */
[----:B-1----:R-:W-:Y:S02]  /*39e0*/  SHF.R.U64 R14, R8, 0x10, R9 ;  /* 0x00000010080e7819 */ /* 0x002fe40000001209 */
[----:B------:R-:W-:Y:S01]  /*39f0*/  PRMT R15, R75, 0x5410, R15 ;  /* 0x000054104b0f7816 */ /* 0x000fe2000000000f */
[----:B------:R-:W-:Y:S01]  /*3a00*/  IMAD.U32 R55, R27, 0x10000, RZ ;  /* 0x000100001b377824 */ /* 0x000fe200078e00ff */
[----:B------:R-:W-:-:S02]  /*3a10*/  PRMT R26, R77, 0x5432, R26 ;  /* 0x000054324d1a7816 */ /* 0x000fc4000000001a */
[----:B------:R-:W-:Y:S01]  /*3a20*/  LOP3.LUT R13, R6, 0xffff0000, RZ, 0xc0, !PT ;  /* 0xffff0000060d7812 */ /* 0x000fe200078ec0ff */
[----:B------:R-:W-:Y:S01]  /*3a30*/  IMAD.U32 R25, R15, 0x10000, RZ ;  /* 0x000100000f197824 */ /* 0x000fe200078e00ff */
[----:B------:R-:W-:Y:S01]  /*3a40*/  PRMT R14, R75, 0x5432, R14 ;  /* 0x000054324b0e7816 */ /* 0x000fe2000000000e */
[----:B------:R-:W-:Y:S01]  /*3a50*/  IMAD.U32 R6, R7, 0x10000, RZ ;  /* 0x0001000007067824 */ /* 0x000fe200078e00ff */
[----:B------:R-:W-:Y:S01]  /*3a60*/  LOP3.LUT R9, R5, 0xffff0000, RZ, 0xc0, !PT ;  /* 0xffff000005097812 */ /* 0x000fe200078ec0ff */
[C---:B------:R-:W-:Y:S01]  /*3a70*/  FMUL.FTZ R67, R13.reuse, R55 ;  /* 0x000000370d437220 */ /* 0x040fe20000410000 */
[----:B------:R-:W-:Y:S01]  /*3a80*/  LOP3.LUT R54, R26, 0xffff0000, RZ, 0xc0, !PT ;  /* 0xffff00001a367812 */ /* 0x000fe200078ec0ff */
[-C--:B------:R-:W-:Y:S01]  /*3a90*/  FMUL.FTZ R13, R13, R25.reuse ;  /* 0x000000190d0d7220 */ /* 0x080fe20000410000 */
[----:B------:R-:W-:Y:S01]  /*3aa0*/  LOP3.LUT R8, R7, 0xffff0000, RZ, 0xc0, !PT ;  /* 0xffff000007087812 */ /* 0x000fe200078ec0ff */
[----:B------:R-:W-:Y:S01]  /*3ab0*/  IMAD.U32 R7, R5, 0x10000, RZ ;  /* 0x0001000005077824 */ /* 0x000fe200078e00ff */
[----:B------:R-:W-:Y:S01]  /*3ac0*/  LOP3.LUT R24, R14, 0xffff0000, RZ, 0xc0, !PT ;  /* 0xffff00000e187812 */ /* 0x000fe200078ec0ff */
[----:B------:R-:W-:Y:S01]  /*3ad0*/  FMUL.FTZ R70, R9, R54 ;  /* 0x0000003609467220 */ /* 0x000fe20000410000 */
[----:B------:R-:W-:Y:S01]  /*3ae0*/  LOP3.LUT R27, R27, 0xffff0000, RZ, 0xc0, !PT ;  /* 0xffff00001b1b7812 */ /* 0x000fe200078ec0ff */
[----:B------:R-:W-:Y:S01]  /*3af0*/  IMAD.U32 R5, R4, 0x10000, RZ ;  /* 0x0001000004057824 */ /* 0x000fe200078e00ff */
[----:B------:R-:W-:Y:S01]  /*3b00*/  LOP3.LUT R15, R15, 0xffff0000, RZ, 0xc0, !PT ;  /* 0xffff00000f0f7812 */ /* 0x000fe200078ec0ff */
[----:B------:R-:W-:Y:S01]  /*3b10*/  FFMA.FTZ R67, R12, R25, -R67 ;  /* 0x000000190c437223 */ /* 0x000fe20000010843 */
[-C--:B------:R-:W-:Y:S01]  /*3b20*/  FMUL.FTZ R9, R9, R24.reuse ;  /* 0x0000001809097220 */ /* 0x080fe20000410000 */
[----:B------:R-:W-:Y:S01]  /*3b30*/  LOP3.LUT R4, R4, 0xffff0000, RZ, 0xc0, !PT ;  /* 0xffff000004047812 */ /* 0x000fe200078ec0ff */
[----:B------:R-:W-:Y:S01]  /*3b40*/  FFMA.FTZ R70, R7, R24, -R70 ;  /* 0x0000001807467223 */ /* 0x000fe20000010846 */
[----:B------:R-:W-:Y:S01]  /*3b50*/  FFMA.FTZ R12, R12, R55, R13 ;  /* 0x000000370c0c7223 */ /* 0x000fe2000001000d */
[----:B------:R-:W-:-:S02]  /*3b60*/  IMAD.U32 R26, R26, 0x10000, RZ ;  /* 0x000100001a1a7824 */ /* 0x000fc400078e00ff */
[----:B------:R-:W-:Y:S01]  /*3b70*/  FMUL.FTZ R13, R8, R27 ;  /* 0x0000001b080d7220 */ /* 0x000fe20000410000 */
[----:B------:R-:W-:Y:S02]  /*3b80*/  IMAD.U32 R14, R14, 0x10000, RZ ;  /* 0x000100000e0e7824 */ /* 0x000fe400078e00ff */
[-C--:B------:R-:W-:Y:S01]  /*3b90*/  FMUL.FTZ R24, R8, R15.reuse ;  /* 0x0000000f08187220 */ /* 0x080fe20000410000 */
[----:B------:R-:W-:Y:S01]  /*3ba0*/  FFMA.FTZ R9, R7, R54, R9 ;  /* 0x0000003607097223 */ /* 0x000fe20000010009 */
        /* <DEDUP_REMOVED lines=9> */
[----:B------:R-:W-:Y:S01]  /*3c40*/  F2FP.BF16.F32.PACK_AB R6, R12, R67 ;  /* 0x000000430c06723e */ /* 0x000fe200000010ff */
[----:B------:R-:W-:-:S07]  /*3c50*/  IMAD.MOV.U32 R7, RZ, RZ, R13 ;  /* 0x000000ffff077224 */ /* 0x000fce00078e000d */
.L_x_5777:
[----:B------:R-:W-:Y:S05]  /*3c60*/  BSYNC B1 ;  /* 0x0000000000017941 */ /* 0x000fea0003800000 */
.L_x_5776:
[----:B--2---:R2:W-:Y:S01]  /*3c70*/  ST.E.128 desc[UR42][R10.64], R4 ;  /* 0x000000040a007985 */ /* 0x0045e2000c101d2a */
[----:B------:R-:W-:Y:S05]  /*3c80*/  BRA `(.L_x_5771) ;  /* 0x0000000c009c7947 */ /* 0x000fea0003800000 */
.L_x_5764:
[----:B------:R-:W-:-:S05]  /*3c90*/  IMAD R66, R35, -0x40, R34 ;  /* 0xffffffc023427824 */ /* 0x000fca00078e0222 */
[----:B------:R-:W-:-:S04]  /*3ca0*/  VIMNMX R66, R66, 0x40, PT ;  /* 0x0000004042427848 */ /* 0x000fc80003fe0100 */
[----:B------:R-:W-:-:S04]  /*3cb0*/  ISETP.GE.AND P4, PT, R193, R66, PT ;  /* 0x00000042c100720c */ /* 0x000fc80003f86270 */
[----:B------:R-:W-:-:S13]  /*3cc0*/  ISETP.GE.OR P3, PT, R18, R69, P4 ;  /* 0x000000451200720c */ /* 0x000fda0002766670 */
[----:B------:R-:W0:Y:S01]  /*3cd0*/  @!P3 LDC.64 R12, c[0x0][0x3e8] ;  /* 0x0000fa00ff0cbb82 */ /* 0x000e220000000a00 */
[----:B------:R-:W-:Y:S01]  /*3ce0*/  @!P3 IADD3 R6, P5, R28, R4, RZ ;  /* 0x000000041c06b210 */ /* 0x000fe20007fbe0ff */
[----:B------:R-:W-:Y:S02]  /*3cf0*/  @!P3 IMAD R4, R43, R35, RZ ;  /* 0x000000232b04b224 */ /* 0x000fe400078e02ff */
[----:B------:R-:W-:Y:S02]  /*3d00*/  @!P3 IMAD.MOV.U32 R5, RZ, RZ, R57 ;  /* 0x000000ffff05b224 */ /* 0x000fe400078e0039 */
[----:B------:R-:W-:Y:S02]  /*3d10*/  @!P3 IMAD R15, R10, R45, R4 ;  /* 0x0000002d0a0fb224 */ /* 0x000fe400078e0204 */
[----:B------:R-:W1:Y:S01]  /*3d20*/  @!P3 LDC.64 R8, c[0x0][0x400] ;  /* 0x00010000ff08bb82 */ /* 0x000e620000000a00 */
[----:B------:R-:W-:Y:S02]  /*3d30*/  @!P3 IMAD.X R7, R11, 0x1, R52, P5 ;  /* 0x000000010b07b824 */ /* 0x000fe400028e0634 */
[----:B------:R-:W-:-:S04]  /*3d40*/  @!P3 IMAD.MOV.U32 R4, RZ, RZ, R32 ;  /* 0x000000ffff04b224 */ /* 0x000fc800078e0020 */
[----:B------:R-:W-:Y:S01]  /*3d50*/  @!P3 IMAD.WIDE.U32 R10, R35, R45, R4 ;  /* 0x0000002d230ab225 */ /* 0x000fe200078e0004 */
[----:B------:R-:W-:-:S03]  /*3d60*/  CS2R R4, SRZ ;  /* 0x0000000000047805 */ /* 0x000fc6000001ff00 */
[----:B------:R-:W-:Y:S01]  /*3d70*/  @!P3 IMAD.IADD R11, R15, 0x1, R11 ;  /* 0x000000010f0bb824 */ /* 0x000fe200078e020b */
[----:B0-----:R-:W-:-:S04]  /*3d80*/  @!P3 LEA R12, P5, R6, R12, 0x1 ;  /* 0x0000000c060cb211 */ /* 0x001fc800078a08ff */
[----:B------:R-:W-:Y:S02]  /*3d90*/  @!P3 LEA.HI.X R13, R6, R13, R7, 0x1, P5 ;  /* 0x0000000d060db211 */ /* 0x000fe400028f0c07 */
[----:B------:R-:W-:Y:S02]  /*3da0*/  CS2R R6, SRZ ;  /* 0x0000000000067805 */ /* 0x000fe4000001ff00 */
[C---:B-1----:R-:W-:Y:S02]  /*3db0*/  @!P3 LEA R8, P5, R10.reuse, R8, 0x1 ;  /* 0x000000080a08b211 */ /* 0x042fe400078a08ff */
[----:B------:R-:W-:Y:S02]  /*3dc0*/  CS2R R26, SRZ ;  /* 0x00000000001a7805 */ /* 0x000fe4000001ff00 */
[----:B------:R-:W-:Y:S01]  /*3dd0*/  CS2R R24, SRZ ;  /* 0x0000000000187805 */ /* 0x000fe2000001ff00 */
[----:B------:R-:W2:Y:S01]  /*3de0*/  @!P3 LDG.E.128 R4, desc[UR42][R12.64] ;  /* 0x0000002a0c04b981 */ /* 0x000ea2000c1e1d00 */
[----:B------:R-:W-:-:S05]  /*3df0*/  @!P3 LEA.HI.X R9, R10, R9, R11, 0x1, P5 ;  /* 0x000000090a09b211 */ /* 0x000fca00028f0c0b */
[----:B------:R-:W3:Y:S01]  /*3e00*/  @!P3 LDG.E.128 R24, desc[UR42][R8.64] ;  /* 0x0000002a0818b981 */ /* 0x000ee2000c1e1d00 */
[----:B------:R-:W-:Y:S01]  /*3e10*/  UISETP.NE.AND UP0, UPT, UR37, 0x3, UPT ;  /* 0x000000032500788c */ /* 0x000fe2000bf05270 */
[----:B------:R-:W-:-:S05]  /*3e20*/  ISETP.GE.AND P5, PT, R18, R69, PT ;  /* 0x000000451200720c */ /* 0x000fca0003fa6270 */
[----:B------:R-:W-:Y:S01]  /*3e30*/  PLOP3.LUT P3, PT, PT, PT, UP0, 0x80, 0x0 ;  /* 0x000000000000781c */ /* 0x000fe20003f6f008 */
[----:B--2---:R-:W-:Y:S02]  /*3e40*/  IMAD.MOV.U32 R10, RZ, RZ, R4 ;  /* 0x000000ffff0a7224 */ /* 0x004fe400078e0004 */
[----:B------:R-:W-:Y:S02]  /*3e50*/  IMAD.MOV.U32 R11, RZ, RZ, R5 ;  /* 0x000000ffff0b7224 */ /* 0x000fe400078e0005 */
[----:B------:R-:W-:Y:S01]  /*3e60*/  IMAD.MOV.U32 R15, RZ, RZ, R6 ;  /* 0x000000ffff0f7224 */ /* 0x000fe200078e0006 */
[----:B------:R-:W-:Y:S01]  /*3e70*/  PRMT R81, R10, 0x7610, R81 ;  /* 0x000076100a517816 */ /* 0x000fe20000000051 */
        /* <DEDUP_REMOVED lines=12> */
[----:B------:R-:W-:Y:S06]  /*3f40*/  @!P3 BRA `(.L_x_5778) ;  /* 0x000000000004b947 */ /* 0x000fec0003800000 */
[----:B------:R-:W-:Y:S01]  /*3f50*/  BPT.TRAP 0x1 ;  /* 0x000000040000795c */ /* 0x000fe20000300000 */
.L_x_5778:
[----:B------:R-:W-:Y:S01]  /*3f60*/  IMAD R61, R187, 0x8, R2 ;  /* 0x00000008bb3d7824 */ /* 0x000fe200078e0202 */
[----:B------:R-:W-:Y:S01]  /*3f70*/  SHF.L.U32 R68, R192, 0x1f, RZ ;  /* 0x0000001fc0447819 */ /* 0x000fe200000006ff */
[----:B------:R-:W-:Y:S03]  /*3f80*/  BSSY B1, `(.L_x_5779) ;  /* 0x0000003000017945 */ /* 0x000fe60003800000 */
[----:B------:R-:W0:Y:S02]  /*3f90*/  SYNCS.PHASECHK.TRANS64.TRYWAIT P6, [R61+URZ+0x28c90], R68 ;  /* 0x028c90443d0075a7 */ /* 0x000e2400080c017f */
[----:B0-----:R-:W-:Y:S05]  /*3fa0*/  @!P6 BRA `(.L_x_5780) ;  /* 0x000001e80038e947 */ /* 0x001fea0003800000 */
.L_x_6125:
[----:B------:R-:W-:Y:S05]  /*3fb0*/  BSYNC B1 ;  /* 0x0000000000017941 */ /* 0x000fea0003800000 */
.L_x_5779:
[----:B------:R-:W-:-:S03]  /*3fc0*/  UMOV UR4, 0xffffffff ;  /* 0xffffffff00047882 */ /* 0x000fc60000000000 */
[----:B------:R-:W-:Y:S05]  /*3fd0*/  BRA.DIV UR4, `(.L_x_5781) ;  /* 0x000001ea04407947 */ /* 0x000fea000b800000 */
[----:B------:R1:W2:Y:S04]  /*3fe0*/  SHFL.IDX PT, R69, R14, RZ, 0x1c1f ;  /* 0x001c1fff0e457589 */ /* 0x0002a800000e0000 */
[----:B------:R-:W3:Y:S02]  /*3ff0*/  SHFL.IDX PT, R70, R70, RZ, 0x1c1f ;  /* 0x001c1fff46467589 */ /* 0x000ee400000e0000 */
.L_x_6129:
        /* <DEDUP_REMOVED lines=21> */
[----:B-1----:R1:W3:Y:S01]  /*4150*/  LDS.128 R12, [R67+0x22400] ;  /* 0x02240000430c7984 */ /* 0x0022e20000000c00 */
[----:B------:R-:W-:Y:S05]  /*4160*/  @P5 BRA `(.L_x_5783) ;  /* 0x00000004006c5947 */ /* 0x000fea0003800000 */
[----:B------:R-:W-:Y:S01]  /*4170*/  SHF.R.U32.HI R75, RZ, 0x10, R25 ;  /* 0x00000010ff4b7819 */ /* 0x000fe20000011619 */
[----:B-1-3--:R-:W-:Y:S01]  /*4180*/  IMAD.U32 R67, R13, 0x10000, RZ ;  /* 0x000100000d437824 */ /* 0x00afe200078e00ff */
[----:B------:R-:W-:Y:S02]  /*4190*/  SHF.R.U32.HI R74, RZ, 0x10, R5 ;  /* 0x00000010ff4a7819 */ /* 0x000fe40000011605 */
[C---:B------:R-:W-:Y:S02]  /*41a0*/  PRMT R75, R73.reuse, 0x5410, R75 ;  /* 0x00005410494b7816 */ /* 0x040fe4000000004b */
[----:B------:R-:W-:Y:S01]  /*41b0*/  PRMT R74, R73, 0x5432, R74 ;  /* 0x00005432494a7816 */ /* 0x000fe2000000004a */
[----:B--2---:R-:W-:Y:S01]  /*41c0*/  IMAD.U32 R73, R9, 0x10000, RZ ;  /* 0x0001000009497824 */ /* 0x004fe200078e00ff */
        /* <DEDUP_REMOVED lines=8> */
[----:B------:R-:W-:Y:S01]  /*4250*/  LOP3.LUT R24, R11, 0xffff0000, RZ, 0xc0, !PT ;  /* 0xffff00000b187812 */ /* 0x000fe200078ec0ff */
[----:B------:R-:W-:Y:S01]  /*4260*/  FFMA.FTZ R67, R73, R76, -R82 ;  /* 0x0000004c49437223 */ /* 0x000fe20000010852 */
[----:B------:R-:W-:Y:S01]  /*4270*/  LOP3.LUT R76, R9, 0xffff0000, RZ, 0xc0, !PT ;  /* 0xffff0000094c7812 */ /* 0x000fe200078ec0ff */
[----:B------:R-:W-:Y:S01]  /*4280*/  FFMA.FTZ R73, R73, R78, R77 ;  /* 0x0000004e49497223 */ /* 0x000fe2000001004d */
[C---:B------:R-:W-:Y:S01]  /*4290*/  FMUL.FTZ R9, R13.reuse, R75 ;  /* 0x0000004b0d097220 */ /* 0x040fe20000410000 */
[----:B------:R-:W-:Y:S01]  /*42a0*/  FMUL.FTZ R78, R13, R74 ;  /* 0x0000004a0d4e7220 */ /* 0x000fe20000410000 */
[----:B------:R-:W-:Y:S01]  /*42b0*/  SHF.R.U32.HI R77, RZ, 0x10, R27 ;  /* 0x00000010ff4d7819 */ /* 0x000fe2000001161b */
[----:B------:R-:W-:-:S02]  /*42c0*/  IMAD.U32 R13, R11, 0x10000, RZ ;  /* 0x000100000b0d7824 */ /* 0x000fc400078e00ff */
[C---:B------:R-:W-:Y:S01]  /*42d0*/  FFMA.FTZ R74, R76.reuse, R74, -R9 ;  /* 0x0000004a4c4a7223 */ /* 0x040fe20000010809 */
[----:B------:R-:W-:Y:S01]  /*42e0*/  FFMA.FTZ R76, R76, R75, R78 ;  /* 0x0000004b4c4c7223 */ /* 0x000fe2000001004e */
[----:B------:R-:W-:Y:S01]  /*42f0*/  SHF.R.U32.HI R75, RZ, 0x10, R7 ;  /* 0x00000010ff4b7819 */ /* 0x000fe20000011607 */
[----:B------:R-:W-:Y:S01]  /*4300*/  IMAD.U32 R9, R15, 0x10000, RZ ;  /* 0x000100000f097824 */ /* 0x000fe200078e00ff */
[----:B------:R-:W-:Y:S01]  /*4310*/  PRMT R77, R79, 0x5410, R77 ;  /* 0x000054104f4d7816 */ /* 0x000fe2000000004d */
[----:B------:R-:W-:Y:S01]  /*4320*/  IMAD.U32 R11, R8, 0x10000, RZ ;  /* 0x00010000080b7824 */ /* 0x000fe200078e00ff */
[----:B------:R-:W-:Y:S02]  /*4330*/  PRMT R75, R84, 0x5410, R75 ;  /* 0x00005410544b7816 */ /* 0x000fe4000000004b */
[----:B------:R-:W-:Y:S01]  /*4340*/  PRMT R25, R85, 0x5410, R25 ;  /* 0x0000541055197816 */ /* 0x000fe20000000019 */
        /* <DEDUP_REMOVED lines=9> */
[----:B------:R-:W-:Y:S01]  /*43e0*/  PRMT R27, R83, 0x5410, R27 ;  /* 0x00005410531b7816 */ /* 0x000fe2000000001b */
[----:B------:R-:W-:Y:S01]  /*43f0*/  FFMA.FTZ R13, R13, R82, R79 ;  /* 0x000000520d0d7223 */ /* 0x000fe2000001004f */
[----:B------:R-:W-:Y:S01]  /*4400*/  SHF.R.U64 R79, R4, 0x10, R5 ;  /* 0x00000010044f7819 */ /* 0x000fe20000001205 */
[----:B------:R-:W-:Y:S01]  /*4410*/  IMAD.U32 R82, R25, 0x10000, RZ ;  /* 0x0001000019527824 */ /* 0x000fe200078e00ff */
[----:B------:R-:W-:Y:S01]  /*4420*/  LOP3.LUT R4, R15, 0xffff0000, RZ, 0xc0, !PT ;  /* 0xffff00000f047812 */ /* 0x000fe200078ec0ff */
[----:B------:R-:W-:Y:S01]  /*4430*/  IMAD.U32 R25, R14, 0x10000, RZ ;  /* 0x000100000e197824 */ /* 0x000fe200078e00ff */
[----:B------:R-:W-:-:S02]  /*4440*/  PRMT R15, R81, 0x5410, R79 ;  /* 0x00005410510f7816 */ /* 0x000fc4000000004f */
[----:B------:R-:W-:Y:S01]  /*4450*/  LOP3.LUT R14, R14, 0xffff0000, RZ, 0xc0, !PT ;  /* 0xffff00000e0e7812 */ /* 0x000fe200078ec0ff */
[C---:B------:R-:W-:Y:S01]  /*4460*/  FMUL.FTZ R5, R4.reuse, R77 ;  /* 0x0000004d04057220 */ /* 0x040fe20000410000 */
[----:B------:R-:W-:Y:S01]  /*4470*/  FMUL.FTZ R78, R4, R75 ;  /* 0x0000004b044e7220 */ /* 0x000fe20000410000 */
[----:B------:R-:W-:Y:S02]  /*4480*/  F2FP.BF16.F32.PACK_AB R67, R74, R67 ;  /* 0x000000434a43723e */ /* 0x000fe400000010ff */
[C---:B------:R-:W-:Y:S01]  /*4490*/  FFMA.FTZ R4, R24.reuse, R75, -R5 ;  /* 0x0000004b18047223 */ /* 0x040fe20000010805 */
[----:B------:R-:W-:Y:S01]  /*44a0*/  FFMA.FTZ R24, R24, R77, R78 ;  /* 0x0000004d18187223 */ /* 0x000fe2000001004e */
[C---:B------:R-:W-:Y:S01]  /*44b0*/  IMAD.U32 R5, R12.reuse, 0x10000, RZ ;  /* 0x000100000c057824 */ /* 0x040fe200078e00ff */
[----:B------:R-:W-:Y:S01]  /*44c0*/  LOP3.LUT R12, R12, 0xffff0000, RZ, 0xc0, !PT ;  /* 0xffff00000c0c7812 */ /* 0x000fe200078ec0ff */
[----:B------:R-:W-:Y:S01]  /*44d0*/  IMAD.U32 R78, R15, 0x10000, RZ ;  /* 0x000100000f4e7824 */ /* 0x000fe200078e00ff */
[----:B------:R-:W-:Y:S01]  /*44e0*/  F2FP.BF16.F32.PACK_AB R4, R4, R9 ;  /* 0x000000090404723e */ /* 0x000fe200000010ff */
[C---:B------:R-:W-:Y:S01]  /*44f0*/  FMUL.FTZ R84, R5.reuse, R82 ;  /* 0x0000005205547220 */ /* 0x040fe20000410000 */
[----:B------:R-:W-:Y:S01]  /*4500*/  F2FP.BF16.F32.PACK_AB R73, R76, R73 ;  /* 0x000000494c49723e */ /* 0x000fe200000010ff */
[----:B------:R-:W-:Y:S01]  /*4510*/  FMUL.FTZ R75, R5, R78 ;  /* 0x0000004e054b7220 */ /* 0x000fe20000410000 */
[----:B------:R-:W-:-:S02]  /*4520*/  IMAD.MOV.U32 R9, RZ, RZ, R67 ;  /* 0x000000ffff097224 */ /* 0x000fc400078e0043 */
[C---:B------:R-:W-:Y:S01]  /*4530*/  FFMA.FTZ R5, R11.reuse, R78, -R84 ;  /* 0x0000004e0b057223 */ /* 0x040fe20000010854 */
[----:B------:R-:W-:Y:S01]  /*4540*/  FMUL.FTZ R78, R12, R26 ;  /* 0x0000001a0c4e7220 */ /* 0x000fe20000410000 */
[----:B------:R-:W-:Y:S01]  /*4550*/  FFMA.FTZ R11, R11, R82, R75 ;  /* 0x000000520b0b7223 */ /* 0x000fe2000001004b */
[----:B------:R-:W-:Y:S01]  /*4560*/  SHF.R.U64 R75, R6, 0x10, R7 ;  /* 0x00000010064b7819 */ /* 0x000fe20000001207 */
[----:B------:R-:W-:Y:S01]  /*4570*/  IMAD.U32 R6, R10, 0x10000, RZ ;  /* 0x000100000a067824 */ /* 0x000fe200078e00ff */
[----:B------:R-:W-:Y:S02]  /*4580*/  LOP3.LUT R7, R8, 0xffff0000, RZ, 0xc0, !PT ;  /* 0xffff000008077812 */ /* 0x000fe400078ec0ff */
[----:B------:R-:W-:Y:S02]  /*4590*/  LOP3.LUT R8, R15, 0xffff0000, RZ, 0xc0, !PT ;  /* 0xffff00000f087812 */ /* 0x000fe400078ec0ff */
[----:B------:R-:W-:Y:S02]  /*45a0*/  PRMT R15, R86, 0x5410, R75 ;  /* 0x00005410560f7816 */ /* 0x000fe4000000004b */
[----:B------:R-:W-:Y:S01]  /*45b0*/  LOP3.LUT R10, R10, 0xffff0000, RZ, 0xc0, !PT ;  /* 0xffff00000a0a7812 */ /* 0x000fe200078ec0ff */
[----:B------:R-:W-:Y:S01]  /*45c0*/  FMUL.FTZ R75, R12, R8 ;  /* 0x000000080c4b7220 */ /* 0x000fe20000410000 */
[----:B------:R-:W-:-:S02]  /*45d0*/  IMAD.U32 R12, R27, 0x10000, RZ ;  /* 0x000100001b0c7824 */ /* 0x000fc400078e00ff */
[----:B------:R-:W-:Y:S01]  /*45e0*/  FFMA.FTZ R8, R7, R8, -R78 ;  /* 0x0000000807087223 */ /* 0x000fe2000001084e */
[----:B------:R-:W-:Y:S01]  /*45f0*/  LOP3.LUT R27, R27, 0xffff0000, RZ, 0xc0, !PT ;  /* 0xffff00001b1b7812 */ /* 0x000fe200078ec0ff */
[----:B------:R-:W-:Y:S01]  /*4600*/  FFMA.FTZ R26, R7, R26, R75 ;  /* 0x0000001a071a7223 */ /* 0x000fe2000001004b */
[----:B------:R-:W-:Y:S02]  /*4610*/  IMAD.U32 R7, R15, 0x10000, RZ ;  /* 0x000100000f077824 */ /* 0x000fe400078e00ff */
[-C--:B------:R-:W-:Y:S01]  /*4620*/  FMUL.FTZ R75, R25, R12.reuse ;  /* 0x0000000c194b7220 */ /* 0x080fe20000410000 */
[----:B------:R-:W-:Y:S01]  /*4630*/  LOP3.LUT R15, R15, 0xffff0000, RZ, 0xc0, !PT ;  /* 0xffff00000f0f7812 */ /* 0x000fe200078ec0ff */
[-C--:B------:R-:W-:Y:S02]  /*4640*/  FMUL.FTZ R25, R25, R7.reuse ;  /* 0x0000000719197220 */ /* 0x080fe40000410000 */
[----:B------:R-:W-:Y:S01]  /*4650*/  FFMA.FTZ R75, R6, R7, -R75 ;  /* 0x00000007064b7223 */ /* 0x000fe2000001084b */
[C---:B------:R-:W-:Y:S01]  /*4660*/  FMUL.FTZ R7, R14.reuse, R27 ;  /* 0x0000001b0e077220 */ /* 0x040fe20000410000 */
[----:B------:R-:W-:Y:S01]  /*4670*/  FMUL.FTZ R14, R14, R15 ;  /* 0x0000000f0e0e7220 */ /* 0x000fe20000410000 */
[----:B------:R-:W-:Y:S01]  /*4680*/  FFMA.FTZ R25, R6, R12, R25 ;  /* 0x0000000c06197223 */ /* 0x000fe20000010019 */
[----:B------:R-:W-:Y:S01]  /*4690*/  F2FP.BF16.F32.PACK_AB R12, R26, R11 ;  /* 0x0000000b1a0c723e */ /* 0x000fe200000010ff */
[C---:B------:R-:W-:Y:S01]  /*46a0*/  FFMA.FTZ R6, R10.reuse, R15, -R7 ;  /* 0x0000000f0a067223 */ /* 0x040fe20000010807 */
[----:B------:R-:W-:Y:S01]  /*46b0*/  FFMA.FTZ R14, R10, R27, R14 ;  /* 0x0000001b0a0e7223 */ /* 0x000fe2000001000e */
[----:B------:R-:W-:Y:S01]  /*46c0*/  F2FP.BF16.F32.PACK_AB R15, R24, R13 ;  /* 0x0000000d180f723e */ /* 0x000fe200000010ff */
[----:B------:R-:W-:Y:S01]  /*46d0*/  IMAD.MOV.U32 R13, RZ, RZ, R73 ;  /* 0x000000ffff0d7224 */ /* 0x000fe200078e0049 */
[----:B------:R-:W-:Y:S01]  /*46e0*/  F2FP.BF16.F32.PACK_AB R8, R8, R5 ;  /* 0x000000050808723e */ /* 0x000fe200000010ff */
[----:B------:R-:W-:Y:S01]  /*46f0*/  IMAD.MOV.U32 R11, RZ, RZ, R4 ;  /* 0x000000ffff0b7224 */ /* 0x000fe200078e0004 */
[----:B------:R-:W-:-:S02]  /*4700*/  F2FP.BF16.F32.PACK_AB R10, R6, R75 ;  /* 0x0000004b060a723e */ /* 0x000fc400000010ff */
[----:B------:R-:W-:-:S07]  /*4710*/  F2FP.BF16.F32.PACK_AB R14, R14, R25 ;  /* 0x000000190e0e723e */ /* 0x000fce00000010ff */
.L_x_5783:
[----:B------:R-:W-:Y:S05]  /*4720*/  BSYNC B1 ;  /* 0x0000000000017941 */ /* 0x000fea0003800000 */
.L_x_5782:
[----:B--2---:R2:W-:Y:S01]  /*4730*/  ST.E.128 desc[UR42][R54.64], R8 ;  /* 0x0000000836007985 */ /* 0x0045e2000c101d2a */
[----:B------:R-:W-:Y:S01]  /*4740*/  ISETP.GE.AND P4, PT, R71, R72, PT ;  /* 0x000000484700720c */ /* 0x000fe20003f86270 */
[----:B------:R-:W-:Y:S02]  /*4750*/  IMAD.MOV.U32 R4, RZ, RZ, R70 ;  /* 0x000000ffff047224 */ /* 0x000fe400078e0046 */
[----:B------:R-:W-:-:S10]  /*4760*/  IMAD.MOV.U32 R5, RZ, RZ, R69 ;  /* 0x000000ffff057224 */ /* 0x000fd400078e0045 */
[----:B------:R-:W-:Y:S05]  /*4770*/  @P4 BRA `(.L_x_5771) ;  /* 0x0000000000e04947 */ /* 0x000fea0003800000 */
[----:B------:R-:W-:-:S05]  /*4780*/  IMAD.WIDE R4, R71, 0x2, R4 ;  /* 0x0000000247047825 */ /* 0x000fca00078e0204 */
[----:B---3--:R3:W-:Y:S01]  /*4790*/  ST.E.128 desc[UR42][R4.64], R12 ;  /* 0x0000000c04007985 */ /* 0x0087e2000c101d2a */
[----:B------:R-:W-:Y:S05]  /*47a0*/  BRA `(.L_x_5771) ;  /* 0x0000000000d47947 */ /* 0x000fea0003800000 */
.L_x_5763:
[----:B------:R-:W-:-:S06]  /*47b0*/  UISETP.NE.AND UP0, UPT, UR37, 0x3, UPT ;  /* 0x000000032500788c */ /* 0x000fcc000bf05270 */
[----:B------:R-:W-:-:S13]  /*47c0*/  PLOP3.LUT P3, PT, PT, PT, UP0, 0x80, 0x0 ;  /* 0x000000000000781c */ /* 0x000fda0003f6f008 */
[----:B------:R-:W-:Y:S05]  /*47d0*/  @!P3 BRA `(.L_x_5784) ;  /* 0x000000000004b947 */ /* 0x000fea0003800000 */
[----:B------:R-:W-:Y:S01]  /*47e0*/  BPT.TRAP 0x1 ;  /* 0x000000040000795c */ /* 0x000fe20000300000 */
.L_x_5784:
[----:B------:R-:W-:Y:S01]  /*47f0*/  IMAD R61, R187, 0x8, R2 ;  /* 0x00000008bb3d7824 */ /* 0x000fe200078e0202 */
[----:B------:R-:W-:Y:S01]  /*4800*/  SHF.L.U32 R68, R192, 0x1f, RZ ;  /* 0x0000001fc0447819 */ /* 0x000fe200000006ff */
[----:B------:R-:W-:Y:S01]  /*4810*/  BSSY B1, `(.L_x_5785) ;  /* 0x0000004000017945 */ /* 0x000fe20003800000 */
[----:B------:R-:W-:Y:S02]  /*4820*/  SHF.R.S32.HI R65, RZ, 0x1f, R63 ;  /* 0x0000001fff417819 */ /* 0x000fe4000001143f */
[----:B------:R-:W1:Y:S02]  /*4830*/  SYNCS.PHASECHK.TRANS64.TRYWAIT P4, [R61+URZ+0x28c90], R68 ;  /* 0x028c90443d0075a7 */ /* 0x000e64000808017f */
[----:B-1----:R-:W-:Y:S05]  /*4840*/  @!P4 BRA `(.L_x_5786) ;  /* 0x000001e00070c947 */ /* 0x002fea0003800000 */
.L_x_6130:
[----:B------:R-:W-:Y:S05]  /*4850*/  BSYNC B1 ;  /* 0x0000000000017941 */ /* 0x000fea0003800000 */
.L_x_5785:
        /* <DEDUP_REMOVED lines=14> */
[----:B------:R-:W-:-:S02]  /*4940*/  ISETP.GT.AND P4, PT, R66, R193, PT ;  /* 0x000000c14200720c */ /* 0x000fc40003f84270 */
[----:B------:R-:W-:Y:S02]  /*4950*/  IMAD.IADD R5, R5, 0x1, R9 ;  /* 0x0000000105057824 */ /* 0x000fe400078e0209 */
[----:B------:R-:W-:Y:S01]  /*4960*/  IMAD.WIDE.U32 R4, R188, UR4, R4 ;  /* 0x00000004bc047c25 */ /* 0x000fe2000f8e0004 */
[----:B------:R-:W-:-:S03]  /*4970*/  UMOV UR4, 0xffffffff ;  /* 0xffffffff00047882 */ /* 0x000fc60000000000 */
[----:B------:R-:W-:Y:S01]  /*4980*/  IMAD R13, R188, UR5, R5 ;  /* 0x00000005bc0d7c24 */ /* 0x000fe2000f8e0205 */
[----:B------:R-:W-:-:S04]  /*4990*/  LEA R5, P5, R4, UR6, 0x1 ;  /* 0x0000000604057c11 */ /* 0x000fc8000f8a08ff */
[----:B------:R-:W-:Y:S01]  /*49a0*/  LEA.HI.X R13, R4, UR7, R13, 0x1, P5 ;  /* 0x00000007040d7c11 */ /* 0x000fe2000a8f0c0d */
[----:B------:R-:W-:Y:S08]  /*49b0*/  BRA.DIV UR4, `(.L_x_5787) ;  /* 0x000001e204287947 */ /* 0x000ff0000b800000 */
[----:B------:R0:W2:Y:S04]  /*49c0*/  SHFL.IDX PT, R25, R13, RZ, 0x1c1f ;  /* 0x001c1fff0d197589 */ /* 0x0000a800000e0000 */
[----:B------:R0:W3:Y:S02]  /*49d0*/  SHFL.IDX PT, R14, R5, RZ, 0x1c1f ;  /* 0x001c1fff050e7589 */ /* 0x0000e400000e0000 */
.L_x_6134:
        /* <DEDUP_REMOVED lines=18> */
.L_x_5771:
[----:B------:R-:W-:Y:S05]  /*4b00*/  BSYNC B0 ;  /* 0x0000000000007941 */ /* 0x000fea0003800000 */
.L_x_5762:
[----:B0-234-:R-:W0:Y:S01]  /*4b10*/  S2R R4, SR_TID.X ;  /* 0x0000000000047919 */ /* 0x01de220000002100 */
[----:B------:R-:W-:Y:S01]  /*4b20*/  @!PT LDS RZ, [RZ] ;  /* 0x00000000fffff984 */ /* 0x000fe20000000800 */
[----:B------:R-:W-:Y:S01]  /*4b30*/  @!PT LDS RZ, [RZ] ;  /* 0x00000000fffff984 */ /* 0x000fe20000000800 */
[----:B------:R-:W-:Y:S01]  /*4b40*/  @!PT LDS RZ, [RZ] ;  /* 0x00000000fffff984 */ /* 0x000fe20000000800 */
[----:B------:R-:W-:Y:S01]  /*4b50*/  @!PT LDS RZ, [RZ] ;  /* 0x00000000fffff984 */ /* 0x000fe20000000800 */
[----:B------:R2:W-:Y:S06]  /*4b60*/  MEMBAR.ALL.CTA ;  /* 0x0000000000007992 */ /* 0x0005ec0000008000 */
[----:B--2---:R-:W2:Y:S01]  /*4b70*/  FENCE.VIEW.ASYNC.S ;  /* 0x00000000000073c6 */ /* 0x004ea20000000000 */
[----:B------:R-:W-:Y:S05]  /*4b80*/  WARPSYNC.ALL ;  /* 0x0000000000007948 */ /* 0x000fea0003800000 */
[----:B------:R-:W-:Y:S01]  /*4b90*/  BSSY B0, `(.L_x_5788) ;  /* 0x0000009000007945 */ /* 0x000fe20003800000 */
[----:B0-----:R-:W-:Y:S01]  /*4ba0*/  LOP3.LUT R4, R4, 0x7f, RZ, 0xc0, !PT ;  /* 0x0000007f04047812 */ /* 0x001fe200078ec0ff */
[----:B--2---:R0:W-:Y:S03]  /*4bb0*/  BAR.SYNC.DEFER_BLOCKING R46, 0x80 ;  /* 0x0002002e0000751d */ /* 0x0041e60000010000 */
[----:B------:R-:W-:-:S13]  /*4bc0*/  ISETP.NE.AND P4, PT, R4, RZ, PT ;  /* 0x000000ff0400720c */ /* 0x000fda0003f85270 */
[----:B------:R-:W-:-:S05]  /*4bd0*/  @!P4 VIADD R4, R61, 0x28ca0 ;  /* 0x00028ca03d04c836 */ /* 0x000fca0000000000 */
[----:B------:R-:W-:-:S04]  /*4be0*/  @!P4 PRMT R4, RZ, 0x654, R4 ;  /* 0x00000654ff04c816 */ /* 0x000fc80000000004 */
[----:B------:R0:W-:Y:S01]  /*4bf0*/  @!P4 SYNCS.ARRIVE.TRANS64.RED.A1T0 RZ, [R4+URZ], RZ ;  /* 0x000000ff04ffc9a7 */ /* 0x0001e2000810043f */
[----:B------:R-:W-:Y:S05]  /*4c00*/  @!P3 BRA `(.L_x_5789) ;  /* 0x000000000004b947 */ /* 0x000fea0003800000 */
[----:B------:R-:W-:Y:S01]  /*4c10*/  BPT.TRAP 0x1 ;  /* 0x000000040000795c */ /* 0x000fe20000300000 */
.L_x_5789:
[----:B------:R-:W-:Y:S05]  /*4c20*/  BSYNC B0 ;  /* 0x0000000000007941 */ /* 0x000fea0003800000 */
.L_x_5788:
[----:B------:R-:W2:Y:S01]  /*4c30*/  SYNCS.PHASECHK.TRANS64.TRYWAIT P3, [R61+URZ+0x28cb0], R68 ;  /* 0x028cb0443d0075a7 */ /* 0x000ea2000806017f */
[----:B------:R-:W-:Y:S04]  /*4c40*/  BSSY B0, `(.L_x_5790) ;  /* 0x0000002000007945 */ /* 0x000fe80003800000 */
[----:B--2---:R-:W-:Y:S05]  /*4c50*/  @!P3 BRA `(.L_x_5791) ;  /* 0x000001dc00c4b947 */ /* 0x004fea0003800000 */
.L_x_6135:
[----:B------:R-:W-:Y:S05]  /*4c60*/  BSYNC B0 ;  /* 0x0000000000007941 */ /* 0x000fea0003800000 */
.L_x_5790:
        /* <DEDUP_REMOVED lines=19> */
[----:B------:R-:W3:Y:S08]  /*4da0*/  SHFL.IDX PT, R10, R10, RZ, 0x1c1f ;  /* 0x001c1fff0a0a7589 */ /* 0x000ef000000e0000 */
[----:B------:R-:W-:Y:S05]  /*4db0*/  @!P3 BRA `(.L_x_5793) ;  /* 0x0000000400e4b947 */ /* 0x000fea0003800000 */
[----:B------:R-:W4:Y:S01]  /*4dc0*/  LDL R26, [R1+0x14] ;  /* 0x00001400011a7983 */ /* 0x000f220000100800 */
[----:B------:R-:W-:-:S03]  /*4dd0*/  ULDC UR4, c[0x0][0x320] ;  /* 0x0000c80000047ab9 */ /* 0x000fc60000000800 */
[----:B------:R-:W5:Y:S04]  /*4de0*/  LDL R25, [R1+0x18] ;  /* 0x0000180001197983 */ /* 0x000f680000100800 */
[----:B------:R-:W2:Y:S04]  /*4df0*/  LDL R71, [R1+0x10] ;  /* 0x0000100001477983 */ /* 0x000ea80000100800 */
[----:B------:R-:W2:Y:S04]  /*4e00*/  LDL R24, [R1+0x1c] ;  /* 0x00001c0001187983 */ /* 0x000ea80000100800 */
[----:B------:R-:W2:Y:S04]  /*4e10*/  LDL R70, [R1+0xc] ;  /* 0x00000c0001467983 */ /* 0x000ea80000100800 */
[----:B------:R-:W2:Y:S04]  /*4e20*/  LDL R69, [R1+0x20] ;  /* 0x0000200001457983 */ /* 0x000ea80000100800 */
[----:B-1----:R-:W2:Y:S01]  /*4e30*/  LDL R67, [R1+0x8] ;  /* 0x0000080001437983 */ /* 0x002ea20000100800 */
[----:B------:R-:W-:-:S03]  /*4e40*/  ISETP.GE.AND P5, PT, R18, UR4, PT ;  /* 0x0000000412007c0c */ /* 0x000fc6000bfa6270 */
[----:B------:R-:W2:Y:S01]  /*4e50*/  LDL R55, [R1+0x24] ;  /* 0x0000240001377983 */ /* 0x000ea20000100800 */
[----:B------:R-:W-:-:S03]  /*4e60*/  IMAD R9, R187, 0x8000, R48 ;  /* 0x00008000bb097824 */ /* 0x000fc600078e0230 */
[----:B------:R-:W2:Y:S01]  /*4e70*/  LDL R54, [R1+0x4] ;  /* 0x0000040001367983 */ /* 0x000ea20000100800 */
[C---:B------:R-:W-:Y:S01]  /*4e80*/  IMAD R13, R9.reuse, 0x2, R2 ;  /* 0x00000002090d7824 */ /* 0x040fe200078e0202 */
[----:B------:R-:W-:Y:S01]  /*4e90*/  LOP3.LUT P3, RZ, R198, 0x4, RZ, 0xc0, !PT ;  /* 0x00000004c6ff7812 */ /* 0x000fe2000786c0ff */
[----:B------:R-:W-:Y:S01]  /*4ea0*/  VIADD R15, R9, 0x20 ;  /* 0x00000020090f7836 */ /* 0x000fe20000000000 */
[----:B------:R-:W2:Y:S01]  /*4eb0*/  LDL R27, [R1+0x28] ;  /* 0x00002800011b7983 */ /* 0x000ea20000100800 */
[----:B------:R-:W-:-:S03]  /*4ec0*/  VIADD R14, R18, 0x40 ;  /* 0x00000040120e7836 */ /* 0x000fc60000000000 */
[----:B------:R-:W1:Y:S07]  /*4ed0*/  @!P5 LDS.128 R4, [R13+0x400] ;  /* 0x000400000d04d984 */ /* 0x000e6e0000000c00 */
[----:B------:R-:W-:Y:S01]  /*4ee0*/  @P3 VIADD R15, R9, 0xffffffe0 ;  /* 0xffffffe0090f3836 */ /* 0x000fe20000000000 */
[----:B0-----:R-:W-:-:S03]  /*4ef0*/  @!P5 LEA R8, P3, R18, R11, 0x1 ;  /* 0x0000000b1208d211 */ /* 0x001fc600078608ff */
[----:B------:R-:W-:Y:S01]  /*4f00*/  IMAD R12, R15, 0x2, R2 ;  /* 0x000000020f0c7824 */ /* 0x000fe200078e0202 */
[----:B---3--:R-:W-:Y:S01]  /*4f10*/  @!P5 LEA.HI.X R9, R18, R10, R19, 0x1, P3 ;  /* 0x0000000a1209d211 */ /* 0x008fe200018f0c13 */
[----:B------:R-:W3:Y:S01]  /*4f20*/  LDL R15, [R1+0x34] ;  /* 0x00003400010f7983 */ /* 0x000ee20000100800 */
[----:B------:R-:W-:-:S03]  /*4f30*/  ISETP.GE.AND P3, PT, R185, UR4, PT ;  /* 0x00000004b9007c0c */ /* 0x000fc6000bf66270 */
[----:B-1----:R0:W-:Y:S10]  /*4f40*/  @!P5 ST.E.128 desc[UR42][R8.64], R4 ;  /* 0x000000040800d985 */ /* 0x0021f4000c101d2a */
[----:B------:R-:W1:Y:S01]  /*4f50*/  @!P3 LDS.128 R4, [R12+0x400] ;  /* 0x000400000c04b984 */ /* 0x000e620000000c00 */
[----:B0-----:R-:W-:-:S04]  /*4f60*/  @!P3 LEA R8, P5, R185, R11, 0x1 ;  /* 0x0000000bb908b211 */ /* 0x001fc800078a08ff */
[----:B------:R-:W-:Y:S02]  /*4f70*/  @!P3 LEA.HI.X R9, R185, R10, R206, 0x1, P5 ;  /* 0x0000000ab909b211 */ /* 0x000fe400028f0cce */
[----:B------:R-:W-:-:S03]  /*4f80*/  ISETP.GE.AND P5, PT, R14, UR4, PT ;  /* 0x000000040e007c0c */ /* 0x000fc6000bfa6270 */
[----:B-1----:R4:W-:Y:S10]  /*4f90*/  @!P3 ST.E.128 desc[UR42][R8.64], R4 ;  /* 0x000000040800b985 */ /* 0x0029f4000c101d2a */
[----:B------:R-:W0:Y:S01]  /*4fa0*/  @!P5 LDS.128 R4, [R13+0x2400] ;  /* 0x002400000d04d984 */ /* 0x000e220000000c00 */
[----:B------:R-:W-:Y:S01]  /*4fb0*/  VIADD R14, R18, 0x60 ;  /* 0x00000060120e7836 */ /* 0x000fe20000000000 */
[----:B----4-:R-:W-:-:S02]  /*4fc0*/  @!P5 LEA R8, P3, R26, R11, 0x1 ;  /* 0x0000000b1a08d211 */ /* 0x010fc400078608ff */
[----:B------:R-:W4:Y:S03]  /*4fd0*/  LDL R26, [R1] ;  /* 0x00000000011a7983 */ /* 0x000f260000100800 */
[----:B-----5:R-:W-:Y:S02]  /*4fe0*/  @!P5 IMAD.X R9, R10, 0x1, R25, P3 ;  /* 0x000000010a09d824 */ /* 0x020fe400018e0619 */
[----:B------:R-:W5:Y:S01]  /*4ff0*/  LDL R25, [R1+0x2c] ;  /* 0x00002c0001197983 */ /* 0x000f620000100800 */
[----:B------:R-:W-:-:S03]  /*5000*/  ISETP.GE.AND P3, PT, R14, UR4, PT ;  /* 0x000000040e007c0c */ /* 0x000fc6000bf66270 */
[----:B0-----:R2:W-:Y:S10]  /*5010*/  @!P5 ST.E.128 desc[UR42][R8.64], R4 ;  /* 0x000000040800d985 */ /* 0x0015f4000c101d2a */
[----:B------:R-:W0:Y:S01]  /*5020*/  @!P3 LDS.128 R4, [R12+0x2400] ;  /* 0x002400000c04b984 */ /* 0x000e220000000c00 */
[----:B--2---:R-:W-:-:S05]  /*5030*/  @!P3 LEA R8, P5, R71, R11, 0x1 ;  /* 0x0000000b4708b211 */ /* 0x004fca00078a08ff */
[----:B------:R-:W-:Y:S02]  /*5040*/  @!P3 IMAD.X R9, R10, 0x1, R24, P5 ;  /* 0x000000010a09b824 */ /* 0x000fe400028e0618 */
[----:B------:R-:W2:Y:S01]  /*5050*/  LDL R24, [R1+0x30] ;  /* 0x0000300001187983 */ /* 0x000ea20000100800 */
[----:B------:R-:W-:-:S05]  /*5060*/  VIADD R14, R18, 0x80 ;  /* 0x00000080120e7836 */ /* 0x000fca0000000000 */
[----:B------:R-:W-:Y:S01]  /*5070*/  ISETP.GE.AND P5, PT, R14, UR4, PT ;  /* 0x000000040e007c0c */ /* 0x000fe2000bfa6270 */
[----:B0-----:R0:W-:-:S12]  /*5080*/  @!P3 ST.E.128 desc[UR42][R8.64], R4 ;  /* 0x000000040800b985 */ /* 0x0011d8000c101d2a */
[----:B------:R-:W1:Y:S01]  /*5090*/  @!P5 LDS.128 R4, [R13+0x4400] ;  /* 0x004400000d04d984 */ /* 0x000e620000000c00 */
[----:B------:R-:W-:Y:S01]  /*50a0*/  VIADD R14, R18, 0xa0 ;  /* 0x000000a0120e7836 */ /* 0x000fe20000000000 */
[----:B0-----:R-:W-:-:S05]  /*50b0*/  @!P5 LEA R8, P3, R70, R11, 0x1 ;  /* 0x0000000b4608d211 */ /* 0x001fca00078608ff */
[----:B------:R-:W-:Y:S01]  /*50c0*/  @!P5 IMAD.X R9, R10, 0x1, R69, P3 ;  /* 0x000000010a09d824 */ /* 0x000fe200018e0645 */
[----:B------:R-:W-:-:S04]  /*50d0*/  ISETP.GE.AND P3, PT, R14, UR4, PT ;  /* 0x000000040e007c0c */ /* 0x000fc8000bf66270 */
[----:B-1----:R0:W-:Y:S09]  /*50e0*/  @!P5 ST.E.128 desc[UR42][R8.64], R4 ;  /* 0x000000040800d985 */ /* 0x0021f2000c101d2a */
[----:B------:R-:W1:Y:S01]  /*50f0*/  @!P3 LDS.128 R4, [R12+0x4400] ;  /* 0x004400000c04b984 */ /* 0x000e620000000c00 */
[----:B------:R-:W-:Y:S01]  /*5100*/  VIADD R14, R18, 0xc0 ;  /* 0x000000c0120e7836 */ /* 0x000fe20000000000 */
[----:B0-----:R-:W-:-:S05]  /*5110*/  @!P3 LEA R8, P5, R67, R11, 0x1 ;  /* 0x0000000b4308b211 */ /* 0x001fca00078a08ff */
[----:B------:R-:W-:Y:S01]  /*5120*/  @!P3 IMAD.X R9, R10, 0x1, R55, P5 ;  /* 0x000000010a09b824 */ /* 0x000fe200028e0637 */
[----:B------:R-:W-:-:S04]  /*5130*/  ISETP.GE.AND P5, PT, R14, UR4, PT ;  /* 0x000000040e007c0c */ /* 0x000fc8000bfa6270 */
[----:B-1----:R0:W-:Y:S09]  /*5140*/  @!P3 ST.E.128 desc[UR42][R8.64], R4 ;  /* 0x000000040800b985 */ /* 0x0021f2000c101d2a */
[----:B------:R-:W1:Y:S01]  /*5150*/  @!P5 LDS.128 R4, [R13+0x6400] ;  /* 0x006400000d04d984 */ /* 0x000e620000000c00 */
[----:B0-----:R-:W-:-:S03]  /*5160*/  @!P5 LEA R8, P3, R54, R11, 0x1 ;  /* 0x0000000b3608d211 */ /* 0x001fc600078608ff */
[----:B------:R-:W3:Y:S02]  /*5170*/  LDL R54, [R1+0x38] ;  /* 0x0000380001367983 */ /* 0x000ee40000100800 */
[----:B------:R-:W-:Y:S02]  /*5180*/  @!P5 IMAD.X R9, R10, 0x1, R27, P3 ;  /* 0x000000010a09d824 */ /* 0x000fe400018e061b */
[----:B------:R-:W3:Y:S01]  /*5190*/  LDL R27, [R1+0x3c] ;  /* 0x00003c00011b7983 */ /* 0x000ee20000100800 */
[----:B------:R-:W-:-:S05]  /*51a0*/  VIADD R14, R18, 0xe0 ;  /* 0x000000e0120e7836 */ /* 0x000fca0000000000 */
[----:B------:R-:W-:Y:S01]  /*51b0*/  ISETP.GE.AND P3, PT, R14, UR4, PT ;  /* 0x000000040e007c0c */ /* 0x000fe2000bf66270 */
[----:B-1----:R4:W-:-:S12]  /*51c0*/  @!P5 ST.E.128 desc[UR42][R8.64], R4 ;  /* 0x000000040800d985 */ /* 0x0029d8000c101d2a */
[----:B------:R-:W0:Y:S01]  /*51d0*/  @!P3 LDS.128 R4, [R12+0x6400] ;  /* 0x006400000c04b984 */ /* 0x000e220000000c00 */
[----:B------:R-:W-:Y:S01]  /*51e0*/  VIADD R14, R18, 0x100 ;  /* 0x00000100120e7836 */ /* 0x000fe20000000000 */
[----:B----4-:R-:W-:Y:S02]  /*51f0*/  @!P3 LEA R8, P5, R26, R11, 0x1 ;  /* 0x0000000b1a08b211 */ /* 0x010fe400078a08ff */
[----:B------:R-:W4:Y:S03]  /*5200*/  LDL R26, [R1+0x40] ;  /* 0x00004000011a7983 */ /* 0x000f260000100800 */
[----:B-----5:R-:W-:Y:S02]  /*5210*/  @!P3 IMAD.X R9, R10, 0x1, R25, P5 ;  /* 0x000000010a09b824 */ /* 0x020fe400028e0619 */
[----:B------:R-:W5:Y:S01]  /*5220*/  LDL R25, [R1+0x44] ;  /* 0x0000440001197983 */ /* 0x000f620000100800 */
[----:B------:R-:W-:-:S03]  /*5230*/  ISETP.GE.AND P5, PT, R14, UR4, PT ;  /* 0x000000040e007c0c */ /* 0x000fc6000bfa6270 */
[----:B0-----:R0:W-:Y:S10]  /*5240*/  @!P3 ST.E.128 desc[UR42][R8.64], R4 ;  /* 0x000000040800b985 */ /* 0x0011f4000c101d2a */
[----:B------:R-:W1:Y:S01]  /*5250*/  @!P5 LDS.128 R4, [R13+0x8400] ;  /* 0x008400000d04d984 */ /* 0x000e620000000c00 */
[----:B0-----:R-:W-:-:S05]  /*5260*/  @!P5 LEA R8, P3, R229, R11, 0x1 ;  /* 0x0000000be508d211 */ /* 0x001fca00078608ff */
[----:B--2---:R-:W-:Y:S02]  /*5270*/  @!P5 IMAD.X R9, R10, 0x1, R24, P3 ;  /* 0x000000010a09d824 */ /* 0x004fe400018e0618 */
[----:B------:R-:W2:Y:S01]  /*5280*/  LDL R24, [R1+0x48] ;  /* 0x0000480001187983 */ /* 0x000ea20000100800 */
[----:B------:R-:W-:-:S05]  /*5290*/  VIADD R14, R18, 0x120 ;  /* 0x00000120120e7836 */ /* 0x000fca0000000000 */
[----:B------:R-:W-:Y:S01]  /*52a0*/  ISETP.GE.AND P3, PT, R14, UR4, PT ;  /* 0x000000040e007c0c */ /* 0x000fe2000bf66270 */
[----:B-1----:R0:W-:-:S12]  /*52b0*/  @!P5 ST.E.128 desc[UR42][R8.64], R4 ;  /* 0x000000040800d985 */ /* 0x0021d8000c101d2a */
[----:B------:R-:W1:Y:S01]  /*52c0*/  @!P3 LDS.128 R4, [R12+0x8400] ;  /* 0x008400000c04b984 */ /* 0x000e620000000c00 */
[----:B0-----:R-:W-:-:S05]  /*52d0*/  @!P3 LEA R8, P5, R228, R11, 0x1 ;  /* 0x0000000be408b211 */ /* 0x001fca00078a08ff */
[----:B---3--:R-:W-:Y:S02]  /*52e0*/  @!P3 IMAD.X R9, R10, 0x1, R15, P5 ;  /* 0x000000010a09b824 */ /* 0x008fe400028e060f */
[----:B------:R-:W3:Y:S01]  /*52f0*/  LDL R15, [R1+0x4c] ;  /* 0x00004c00010f7983 */ /* 0x000ee20000100800 */
[----:B------:R-:W-:-:S05]  /*5300*/  VIADD R14, R18, 0x140 ;  /* 0x00000140120e7836 */ /* 0x000fca0000000000 */
[----:B------:R-:W-:Y:S01]  /*5310*/  ISETP.GE.AND P5, PT, R14, UR4, PT ;  /* 0x000000040e007c0c */ /* 0x000fe2000bfa6270 */
[----:B-1----:R0:W-:-:S12]  /*5320*/  @!P3 ST.E.128 desc[UR42][R8.64], R4 ;  /* 0x000000040800b985 */ /* 0x0021d8000c101d2a */
        /* <DEDUP_REMOVED lines=10> */
[----:B------:R-:W-:Y:S01]  /*53d0*/  ISETP.GE.AND P5, PT, R14, UR4, PT ;  /* 0x000000040e007c0c */ /* 0x000fe2000bfa6270 */
[----:B------:R-:W-:-:S03]  /*53e0*/  VIADD R14, R18, 0x1a0 ;  /* 0x000001a0120e7836 */ /* 0x000fc60000000000 */
[----:B-1----:R0:W-:Y:S09]  /*53f0*/  @!P3 ST.E.128 desc[UR42][R8.64], R4 ;  /* 0x000000040800b985 */ /* 0x0021f2000c101d2a */
[----:B------:R-:W1:Y:S01]  /*5400*/  @!P5 LDS.128 R4, [R13+0xc400] ;  /* 0x00c400000d04d984 */ /* 0x000e620000000c00 */
[----:B0-----:R-:W-:-:S05]  /*5410*/  @!P5 LEA R8, P3, R218, R11, 0x1 ;  /* 0x0000000bda08d211 */ /* 0x001fca00078608ff */
[----:B----4-:R-:W-:Y:S01]  /*5420*/  @!P5 IMAD.X R9, R10, 0x1, R26, P3 ;  /* 0x000000010a09d824 */ /* 0x010fe200018e061a */
[----:B------:R-:W-:-:S04]  /*5430*/  ISETP.GE.AND P3, PT, R14, UR4, PT ;  /* 0x000000040e007c0c */ /* 0x000fc8000bf66270 */
[----:B-1----:R0:W-:Y:S09]  /*5440*/  @!P5 ST.E.128 desc[UR42][R8.64], R4 ;  /* 0x000000040800d985 */ /* 0x0021f2000c101d2a */
[----:B------:R-:W1:Y:S01]  /*5450*/  @!P3 LDS.128 R4, [R12+0xc400] ;  /* 0x00c400000c04b984 */ /* 0x000e620000000c00 */
[----:B------:R-:W-:Y:S01]  /*5460*/  VIADD R14, R18, 0x1c0 ;  /* 0x000001c0120e7836 */ /* 0x000fe20000000000 */
[----:B0-----:R-:W-:-:S05]  /*5470*/  @!P3 LEA R8, P5, R217, R11, 0x1 ;  /* 0x0000000bd908b211 */ /* 0x001fca00078a08ff */
[----:B-----5:R-:W-:Y:S01]  /*5480*/  @!P3 IMAD.X R9, R10, 0x1, R25, P5 ;  /* 0x000000010a09b824 */ /* 0x020fe200028e0619 */
[----:B------:R-:W-:Y:S01]  /*5490*/  ISETP.GE.AND P5, PT, R14, UR4, PT ;  /* 0x000000040e007c0c */ /* 0x000fe2000bfa6270 */
[----:B------:R-:W-:-:S03]  /*54a0*/  VIADD R14, R18, 0x1e0 ;  /* 0x000001e0120e7836 */ /* 0x000fc60000000000 */
[----:B-1----:R0:W-:Y:S09]  /*54b0*/  @!P3 ST.E.128 desc[UR42][R8.64], R4 ;  /* 0x000000040800b985 */ /* 0x0021f2000c101d2a */
[----:B------:R-:W1:Y:S01]  /*54c0*/  @!P5 LDS.128 R4, [R13+0xe400] ;  /* 0x00e400000d04d984 */ /* 0x000e620000000c00 */
[----:B0-----:R-:W-:-:S05]  /*54d0*/  @!P5 LEA R8, P3, R216, R11, 0x1 ;  /* 0x0000000bd808d211 */ /* 0x001fca00078608ff */
[----:B--2---:R-:W-:Y:S01]  /*54e0*/  @!P5 IMAD.X R9, R10, 0x1, R24, P3 ;  /* 0x000000010a09d824 */ /* 0x004fe200018e0618 */
[----:B------:R-:W-:-:S04]  /*54f0*/  ISETP.GE.AND P3, PT, R14, UR4, PT ;  /* 0x000000040e007c0c */ /* 0x000fc8000bf66270 */
[----:B-1----:R0:W-:Y:S09]  /*5500*/  @!P5 ST.E.128 desc[UR42][R8.64], R4 ;  /* 0x000000040800d985 */ /* 0x0021f2000c101d2a */
[----:B------:R-:W1:Y:S01]  /*5510*/  @!P3 LDS.128 R4, [R12+0xe400] ;  /* 0x00e400000c04b984 */ /* 0x000e620000000c00 */
[----:B0-----:R-:W-:-:S05]  /*5520*/  @!P3 LEA R8, P5, R215, R11, 0x1 ;  /* 0x0000000bd708b211 */ /* 0x001fca00078a08ff */
[----:B---3--:R-:W-:-:S05]  /*5530*/  @!P3 IMAD.X R9, R10, 0x1, R15, P5 ;  /* 0x000000010a09b824 */ /* 0x008fca00028e060f */
[----:B-1----:R4:W-:Y:S03]  /*5540*/  @!P3 ST.E.128 desc[UR42][R8.64], R4 ;  /* 0x000000040800b985 */ /* 0x0029e6000c101d2a */
.L_x_5793:
[----:B------:R-:W-:Y:S05]  /*5550*/  BSYNC B0 ;  /* 0x0000000000007941 */ /* 0x000fea0003800000 */
.L_x_5792:
[----:B------:R-:W-:Y:S01]  /*5560*/  @!PT LDS RZ, [RZ] ;  /* 0x00000000fffff984 */ /* 0x000fe20000000800 */
[----:B------:R-:W-:Y:S01]  /*5570*/  @!PT LDS RZ, [RZ] ;  /* 0x00000000fffff984 */ /* 0x000fe20000000800 */
[----:B------:R-:W-:Y:S01]  /*5580*/  @!PT LDS RZ, [RZ] ;  /* 0x00000000fffff984 */ /* 0x000fe20000000800 */
[----:B------:R-:W-:Y:S01]  /*5590*/  @!PT LDS RZ, [RZ] ;  /* 0x00000000fffff984 */ /* 0x000fe20000000800 */
[----:B------:R5:W-:Y:S06]  /*55a0*/  MEMBAR.ALL.CTA ;  /* 0x0000000000007992 */ /* 0x000bec0000008000 */
[----:B-----5:R-:W5:Y:S01]  /*55b0*/  FENCE.VIEW.ASYNC.S ;  /* 0x00000000000073c6 */ /* 0x020f620000000000 */
[----:B-12---:R-:W-:Y:S01]  /*55c0*/  @!P4 VIADD R61, R61, 0x28cc0 ;  /* 0x00028cc03d3dc836 */ /* 0x006fe20000000000 */
[----:B-----5:R1:W-:Y:S04]  /*55d0*/  BAR.SYNC.DEFER_BLOCKING R46, 0x80 ;  /* 0x0002002e0000751d */ /* 0x0203e80000010000 */
[----:B------:R-:W-:Y:S01]  /*55e0*/  @!P4 PRMT R61, RZ, 0x654, R61 ;  /* 0x00000654ff3dc816 */ /* 0x000fe2000000003d */
[----:B------:R-:W-:Y:S01]  /*55f0*/  VIADD R187, R187, 0x1 ;  /* 0x00000001bbbb7836 */ /* 0x000fe20000000000 */
[----:B------:R-:W-:-:S02]  /*5600*/  PLOP3.LUT P3, PT, PT, PT, PT, 0x8, 0x0 ;  /* 0x000000000000781c */ /* 0x000fc40003f6e170 */
[----:B------:R1:W-:Y:S02]  /*5610*/  @!P4 SYNCS.ARRIVE.TRANS64.RED.A1T0 RZ, [R61+URZ], RZ ;  /* 0x000000ff3dffc9a7 */ /* 0x0003e4000810043f */
[----:B------:R-:W-:-:S04]  /*5620*/  ISETP.NE.AND P4, PT, R187, 0x2, PT ;  /* 0x00000002bb00780c */ /* 0x000fc80003f85270 */
[----:B----4-:R-:W-:Y:S02]  /*5630*/  SEL R5, RZ, 0x1, P4 ;  /* 0x00000001ff057807 */ /* 0x010fe40002000000 */
[----:B------:R-:W-:Y:S02]  /*5640*/  SEL R187, R187, RZ, P4 ;  /* 0x000000ffbbbb7207 */ /* 0x000fe40002000000 */
[----:B------:R-:W-:Y:S01]  /*5650*/  LOP3.LUT R192, R192, R5, RZ, 0x3c, !PT ;  /* 0x00000005c0c07212 */ /* 0x000fe200078e3cff */
[----:B-1----:R-:W-:Y:S06]  /*5660*/  @P2 BRA `(.L_x_5794) ;  /* 0xffffffd400d42947 */ /* 0x002fec000383ffff */
.L_x_5757:
[----:B------:R-:W-:Y:S04]  /*5670*/  BSSY B0, `(.L_x_5795) ;  /* 0x0000004000007945 */ /* 0x000fe80003800000 */
[----:B------:R-:W-:Y:S05]  /*5680*/  @P3 BRA `(.L_x_5796) ;  /* 0x0000000000083947 */ /* 0x000fea0003800000 */
[----:B------:R-:W1:Y:S02]  /*5690*/  FENCE.VIEW.ASYNC.G ;  /* 0x00000000000073c6 */ /* 0x000e640000000100 */
[----:B-1----:R-:W-:Y:S06]  /*56a0*/  BAR.ARV 0xc, 0x180 ;  /* 0x0306000000007b1d */ /* 0x002fec0000002000 */
.L_x_5796:
[----:B------:R-:W-:Y:S05]  /*56b0*/  BSYNC B0 ;  /* 0x0000000000007941 */ /* 0x000fea0003800000 */
.L_x_5795:
[----:B------:R-:W-:Y:S01]  /*56c0*/  UISETP.NE.AND UP0, UPT, UR39, 0x1, UPT ;  /* 0x000000012700788c */ /* 0x000fe2000bf05270 */
[----:B------:R-:W-:Y:S05]  /*56d0*/  BSSY B7, `(.L_x_5797) ;  /* 0x0000f86000077945 */ /* 0x000fea0003800000 */
[----:B------:R-:W-:-:S13]  /*56e0*/  PLOP3.LUT P0, PT, PT, PT, UP0, 0x80, 0x0 ;  /* 0x000000000000781c */ /* 0x000fda0003f0f008 */
[----:B------:R-:W-:Y:S05]  /*56f0*/  @!P0 BRA `(.L_x_5798) ;  /* 0x0000002400508947 */ /* 0x000fea0003800000 */
[----:B------:R-:W1:Y:S01]  /*5700*/  LDC R0, c[0x0][0x448] ;  /* 0x00011200ff007b82 */ /* 0x000e620000000800 */
[----:B------:R-:W-:-:S07]  /*5710*/  IADD3 R23, R184, 0x1, -R23 ;  /* 0x00000001b8177810 */ /* 0x000fce0007ffe817 */
[----:B------:R-:W2:Y:S01]  /*5720*/  LDC.64 R4, c[0x0][0x9e0] ;  /* 0x00027800ff047b82 */ /* 0x000ea20000000a00 */
[----:B-1----:R-:W-:Y:S01]  /*5730*/  ISETP.NE.AND P1, PT, R0, 0x1, PT ;  /* 0x000000010000780c */ /* 0x002fe20003f25270 */
[----:B------:R-:W-:Y:S01]  /*5740*/  VIADD R0, R196, 0x3f ;  /* 0x0000003fc4007836 */ /* 0x000fe20000000000 */
        /* <DEDUP_REMOVED lines=19> */
.L_x_5801:
[----:B------:R-:W-:-:S13]  /*5880*/  ISETP.NE.AND P0, PT, R5, 0x1, PT ;  /* 0x000000010500780c */ /* 0x000fda0003f05270 */
[----:B------:R-:W1:Y:S02]  /*5890*/  @P0 LDC.64 R6, c[0x0][0x9e8] ;  /* 0x00027a00ff060b82 */ /* 0x000e640000000a00 */
[----:B-1----:R-:W-:-:S05]  /*58a0*/  @P0 IMAD.HI.U32 R6, R0, R6, RZ ;  /* 0x0000000600060227 */ /* 0x002fca00078e00ff */
[----:B------:R-:W-:-:S07]  /*58b0*/  @P0 SHF.R.U32.HI R0, RZ, R7, R6 ;  /* 0x00000007ff000219 */ /* 0x000fce0000011606 */
.L_x_5802:
[----:B------:R-:W-:Y:S05]  /*58c0*/  BSYNC B0 ;  /* 0x0000000000007941 */ /* 0x000fea0003800000 */
.L_x_5800:
[----:B------:R-:W-:-:S05]  /*58d0*/  IMAD R3, R0, R5, R5 ;  /* 0x0000000500037224 */ /* 0x000fca00078e0205 */
[----:B------:R-:W-:-:S07]  /*58e0*/  VIMNMX R4, R4, R3, PT ;  /* 0x0000000304047248 */ /* 0x000fce0003fe0100 */
.L_x_5799:
[----:B------:R-:W1:Y:S01]  /*58f0*/  @P1 LDC R7, c[0x0][0x44c] ;  /* 0x00011300ff071b82 */ /* 0x000e620000000800 */
[----:B------:R-:W-:Y:S01]  /*5900*/  VIADD R4, R4, 0x3f ;  /* 0x0000003f04047836 */ /* 0x000fe20000000000 */
[----:B------:R-:W-:Y:S01]  /*5910*/  ULDC UR4, c[0x0][0x9dc] ;  /* 0x0002770000047ab9 */ /* 0x000fe20000000800 */
[----:B------:R-:W-:-:S03]  /*5920*/  IMAD.MOV.U32 R0, RZ, RZ, R196 ;  /* 0x000000ffff007224 */ /* 0x000fc600078e00c4 */
[----:B------:R-:W-:Y:S02]  /*5930*/  SHF.R.S32.HI R3, RZ, 0x1f, R4 ;  /* 0x0000001fff037819 */ /* 0x000fe40000011404 */
[----:B------:R-:W2:Y:S02]  /*5940*/  @P1 LDC R6, c[0x0][0x450] ;  /* 0x00011400ff061b82 */ /* 0x000ea40000000800 */
[----:B------:R-:W-:-:S04]  /*5950*/  LEA.HI R3, R3, R4, RZ, 0x6 ;  /* 0x0000000403037211 */ /* 0x000fc800078f30ff */
[----:B------:R-:W-:-:S04]  /*5960*/  SHF.R.S32.HI R3, RZ, 0x6, R3 ;  /* 0x00000006ff037819 */ /* 0x000fc80000011403 */
[----:B------:R-:W-:Y:S01]  /*5970*/  VIMNMX R38, R38, R3, PT ;  /* 0x0000000326267248 */ /* 0x000fe20003fe0100 */
[----:B-1----:R-:W-:-:S05]  /*5980*/  @P1 IMAD.HI.U32 R7, R196, R7, RZ ;  /* 0x00000007c4071227 */ /* 0x002fca00078e00ff */
[----:B--2---:R-:W-:-:S05]  /*5990*/  @P1 SHF.R.U32.HI R0, RZ, R6, R7 ;  /* 0x00000006ff001219 */ /* 0x004fca0000011607 */
        /* <DEDUP_REMOVED lines=13> */
.L_x_5805:
[----:B------:R-:W-:-:S13]  /*5a70*/  ISETP.NE.AND P0, PT, R5, 0x1, PT ;  /* 0x000000010500780c */ /* 0x000fda0003f05270 */
[----:B------:R-:W1:Y:S02]  /*5a80*/  @P0 LDC.64 R6, c[0x0][0x9e8] ;  /* 0x00027a00ff060b82 */ /* 0x000e640000000a00 */
[----:B-1----:R-:W-:-:S05]  /*5a90*/  @P0 IMAD.HI.U32 R6, R37, R6, RZ ;  /* 0x0000000625060227 */ /* 0x002fca00078e00ff */
[----:B------:R-:W-:-:S07]  /*5aa0*/  @P0 SHF.R.U32.HI R37, RZ, R7, R6 ;  /* 0x00000007ff250219 */ /* 0x000fce0000011606 */
.L_x_5806:
[----:B------:R-:W-:Y:S05]  /*5ab0*/  BSYNC B0 ;  /* 0x0000000000007941 */ /* 0x000fea0003800000 */
.L_x_5804:
[----:B------:R-:W-:-:S05]  /*5ac0*/  IMAD R5, R37, R5, RZ ;  /* 0x0000000525057224 */ /* 0x000fca00078e02ff */
[----:B------:R-:W-:-:S07]  /*5ad0*/  VIMNMX R0, R0, R5, !PT ;  /* 0x0000000500007248 */ /* 0x000fce0007fe0100 */
.L_x_5803:
[----:B------:R-:W-:Y:S01]  /*5ae0*/  SHF.R.S32.HI R3, RZ, 0x1f, R0 ;  /* 0x0000001fff037819 */ /* 0x000fe20000011400 */
[----:B------:R-:W-:Y:S03]  /*5af0*/  BSSY B0, `(.L_x_5807) ;  /* 0x0000027000007945 */ /* 0x000fe60003800000 */
[----:B------:R-:W-:-:S04]  /*5b00*/  LEA.HI R3, R3, R0, RZ, 0x6 ;  /* 0x0000000003037211 */ /* 0x000fc800078f30ff */
[----:B------:R-:W-:-:S04]  /*5b10*/  SHF.R.S32.HI R3, RZ, 0x6, R3 ;  /* 0x00000006ff037819 */ /* 0x000fc80000011403 */
[----:B------:R-:W-:Y:S01]  /*5b20*/  VIMNMX R9, RZ, R3, !PT ;  /* 0x00000003ff097248 */ /* 0x000fe20007fe0100 */
[----:B------:R-:W-:-:S03]  /*5b30*/  IMAD.MOV.U32 R3, RZ, RZ, RZ ;  /* 0x000000ffff037224 */ /* 0x000fc600078e00ff */
[----:B------:R-:W-:-:S13]  /*5b40*/  ISETP.GT.AND P0, PT, R38, R9, PT ;  /* 0x000000092600720c */ /* 0x000fda0003f04270 */
[----:B------:R-:W-:Y:S05]  /*5b50*/  @!P0 BRA `(.L_x_5808) ;  /* 0x0000000000808947 */ /* 0x000fea0003800000 */
[----:B------:R-:W2:Y:S01]  /*5b60*/  LDL R4, [R1+0x50] ;  /* 0x0000500001047983 */ /* 0x000ea20000100800 */
[----:B------:R-:W-:Y:S01]  /*5b70*/  ULDC UR4, c[0x0][0x9f0] ;  /* 0x00027c0000047ab9 */ /* 0x000fe20000000800 */
[----:B--2---:R-:W-:-:S04]  /*5b80*/  ISETP.NE.AND P0, PT, R4, RZ, PT ;  /* 0x000000ff0400720c */ /* 0x004fc80003f05270 */
[----:B0-----:R-:W-:-:S04]  /*5b90*/  SEL R11, R4, UR4, P0 ;  /* 0x00000004040b7c07 */ /* 0x001fc80008000000 */
[-C--:B------:R-:W-:Y:S02]  /*5ba0*/  IABS R6, R11.reuse ;  /* 0x0000000b00067213 */ /* 0x080fe40000000000 */
[----:B------:R-:W-:Y:S02]  /*5bb0*/  IADD3 R0, R11, -0x1, R38 ;  /* 0xffffffff0b007810 */ /* 0x000fe40007ffe026 */
[----:B------:R-:W0:Y:S01]  /*5bc0*/  I2F.RP R3, R6 ;  /* 0x0000000600037306 */ /* 0x000e220000209400 */
[----:B---3--:R-:W-:Y:S02]  /*5bd0*/  IABS R10, R11 ;  /* 0x0000000b000a7213 */ /* 0x008fe40000000000 */
        /* <DEDUP_REMOVED lines=24> */
.L_x_5808:
[----:B------:R-:W-:Y:S05]  /*5d60*/  BSYNC B0 ;  /* 0x0000000000007941 */ /* 0x000fea0003800000 */
.L_x_5807:
[----:B------:R-:W2:Y:S01]  /*5d70*/  LDL R0, [R1+0x58] ;  /* 0x0000580001007983 */ /* 0x000ea20000100800 */
        /* <DEDUP_REMOVED lines=65> */
[----:B--2---:R-:W-:-:S05]  /*6190*/  IMAD R0, R0, R3, R9 ;  /* 0x0000000300007224 */ /* 0x004fca00078e0209 */
[----:B------:R-:W-:Y:S02]  /*61a0*/  VIADDMNMX R3, R0, R3, R38, PT ;  /* 0x0000000300037246 */ /* 0x000fe40003800126 */
[----:B------:R-:W-:Y:S02]  /*61b0*/  CS2R R38, SRZ ;  /* 0x0000000000267805 */ /* 0x000fe4000001ff00 */
[----:B------:R-:W-:-:S13]  /*61c0*/  ISETP.GT.AND P1, PT, R3, R0, PT ;  /* 0x000000000300720c */ /* 0x000fda0003f24270 */
[----:B------:R-:W-:Y:S05]  /*61d0*/  @!P1 BRA `(.L_x_5809) ;  /* 0x000000ec00549947 */ /* 0x000fea0003800000 */
[----:B------:R-:W2:Y:S04]  /*61e0*/  LDL R8, [R1+0x60] ;  /* 0x0000600001087983 */ /* 0x000ea80000100800 */
[----:B--2---:R-:W1:Y:S02]  /*61f0*/  SHFL.IDX PT, R4, R8, RZ, 0x1f ;  /* 0x00001fff08047589 */ /* 0x004e6400000e0000 */
[----:B-1----:R-:W-:-:S04]  /*6200*/  LEA.HI R5, R4, R4, RZ, 0x1 ;  /* 0x0000000404057211 */ /* 0x002fc800078f08ff */
        /* <DEDUP_REMOVED lines=11> */
.L_x_5810:
[C---:B------:R-:W-:Y:S01]  /*62c0*/  IMAD R12, R17.reuse, 0x8, R2 ;  /* 0x00000008110c7824 */ /* 0x040fe200078e0202 */
[----:B------:R-:W-:Y:S01]  /*62d0*/  SHF.L.U32 R5, R22, 0x1f, RZ ;  /* 0x0000001f16057819 */ /* 0x000fe200000006ff */
[----:B------:R-:W-:Y:S01]  /*62e0*/  VIADD R4, R2, 0x26800 ;  /* 0x0002680002047836 */ /* 0x000fe20000000000 */
[----:B------:R-:W-:Y:S01]  /*62f0*/  BSSY B0, `(.L_x_5811) ;  /* 0x0000008000007945 */ /* 0x000fe20003800000 */
[----:B------:R-:W-:Y:S01]  /*6300*/  IMAD R6, R17, 0x1000, R20 ;  /* 0x0000100011067824 */ /* 0x000fe200078e0214 */
[----:B------:R-:W1:Y:S01]  /*6310*/  SYNCS.PHASECHK.TRANS64.TRYWAIT P1, [R12+URZ+0x28c50], R5 ;  /* 0x028c50050c0075a7 */ /* 0x000e62000802017f */
[----:B------:R-:W-:Y:S01]  /*6320*/  IMAD.MOV.U32 R7, RZ, RZ, 0x40000040 ;  /* 0x40000040ff077424 */ /* 0x000fe200078e00ff */
[----:B------:R-:W-:-:S04]  /*6330*/  SHF.R.U32.HI R4, RZ, 0x4, R4 ;  /* 0x00000004ff047819 */ /* 0x000fc80000011604 */
[----:B------:R-:W-:-:S04]  /*6340*/  LOP3.LUT R4, R4, 0x3fff, RZ, 0xc0, !PT ;  /* 0x00003fff04047812 */ /* 0x000fc800078ec0ff */
[----:B------:R-:W-:Y:S01]  /*6350*/  LOP3.LUT R4, R4, 0x10000, RZ, 0xfc, !PT ;  /* 0x0001000004047812 */ /* 0x000fe200078efcff */
[----:B-1----:R-:W-:Y:S06]  /*6360*/  @!P1 BRA `(.L_x_5812) ;  /* 0x000001c800149947 */ /* 0x002fec0003800000 */
.L_x_6136:
[----:B------:R-:W-:Y:S05]  /*6370*/  BSYNC B0 ;  /* 0x0000000000007941 */ /* 0x000fea0003800000 */
.L_x_5811:
[----:B------:R-:W-:Y:S01]  /*6380*/  BAR.SYNC.DEFER_BLOCKING 0xe, 0x100 ;  /* 0x0384000000007b1d */ /* 0x000fe20000010000 */
[----:B-1----:R-:W-:Y:S01]  /*6390*/  IMAD.MOV.U32 R5, RZ, RZ, 0x40000040 ;  /* 0x40000040ff057424 */ /* 0x002fe200078e00ff */
[C---:B------:R-:W-:Y:S01]  /*63a0*/  R2UR UR6, R6.reuse ;  /* 0x00000000060672ca */ /* 0x040fe200000e0000 */
[----:B---3--:R-:W-:Y:S01]  /*63b0*/  VIADD R10, R6, 0x100 ;  /* 0x00000100060a7836 */ /* 0x008fe20000000000 */
[----:B------:R-:W-:Y:S01]  /*63c0*/  R2UR UR7, R7 ;  /* 0x00000000070772ca */ /* 0x000fe200000e0000 */
        /* <DEDUP_REMOVED lines=18> */
[----:B-----5:R-:W-:Y:S01]  /*64f0*/  WARPGROUP.ARRIVE ;  /* 0x00000000000079c5 */ /* 0x020fe20000000000 */
        /* <DEDUP_REMOVED lines=24> */
.L_x_5813:
[----:B------:R-:W-:Y:S01]  /*6680*/  VIADD R3, R3, 0xfffffffe ;  /* 0xfffffffe03037836 */ /* 0x000fe20000000000 */
[----:B------:R-:W-:Y:S01]  /*6690*/  BSSY B0, `(.L_x_5814) ;  /* 0x00000cc000007945 */ /* 0x000fe20003800000 */
[----:B------:R-:W-:-:S03]  /*66a0*/  VIADD R12, R12, 0x28c60 ;  /* 0x00028c600c0c7836 */ /* 0x000fc60000000000 */
[----:B------:R-:W-:Y:S02]  /*66b0*/  ISETP.GE.AND P1, PT, R3, R0, PT ;  /* 0x000000000300720c */ /* 0x000fe40003f26270 */
[----:B------:R-:W-:-:S04]  /*66c0*/  PRMT R12, R186, 0x654, R12 ;  /* 0x00000654ba0c7816 */ /* 0x000fc8000000000c */
[----:B------:R0:W-:Y:S07]  /*66d0*/  SYNCS.ARRIVE.TRANS64.RED.A1T0 RZ, [R12+URZ], RZ ;  /* 0x000000ff0cff79a7 */ /* 0x0001ee000810043f */
[----:B------:R-:W-:Y:S05]  /*66e0*/  @!P1 BRA `(.L_x_5815) ;  /* 0x0000000c00189947 */ /* 0x000fea0003800000 */
.L_x_5822:
[----:B------:R-:W-:Y:S01]  /*66f0*/  BAR.SYNC.DEFER_BLOCKING 0xe, 0x100 ;  /* 0x0384000000007b1d */ /* 0x000fe20000010000 */
[----:B0-----:R-:W-:Y:S01]  /*6700*/  IMAD R12, R17, 0x40, R194 ;  /* 0x00000040110c7824 */ /* 0x001fe200078e02c2 */
[----:B------:R-:W-:Y:S01]  /*6710*/  ISETP.GT.AND P2, PT, R3, R0, PT ;  /* 0x000000000300720c */ /* 0x000fe20003f44270 */
[----:B------:R-:W-:Y:S02]  /*6720*/  VIADD R17, R17, 0x1 ;  /* 0x0000000111117836 */ /* 0x000fe40000000000 */
[----:B------:R-:W-:Y:S02]  /*6730*/  IMAD R12, R12, 0x4, R2 ;  /* 0x000000040c0c7824 */ /* 0x000fe400078e0202 */
[----:B------:R-:W-:Y:S01]  /*6740*/  VIADD R3, R3, 0xffffffff ;  /* 0xffffffff03037836 */ /* 0x000fe20000000000 */
[----:B------:R-:W-:-:S04]  /*6750*/  ISETP.NE.AND P1, PT, R17, 0x2, PT ;  /* 0x000000021100780c */ /* 0x000fc80003f25270 */
[----:B------:R-:W-:Y:S01]  /*6760*/  SEL R17, R17, RZ, P1 ;  /* 0x000000ff11117207 */ /* 0x000fe20000800000 */
[----:B------:R-:W0:Y:S04]  /*6770*/  LDS R13, [R12+0x28800] ;  /* 0x028800000c0d7984 */ /* 0x000e280000000800 */
[----:B-1----:R-:W1:Y:S01]  /*6780*/  LDS R12, [R12+0x28820] ;  /* 0x028820000c0c7984 */ /* 0x002e620000000800 */
        /* <DEDUP_REMOVED lines=132> */
.L_x_5816:
[----:B------:R-:W-:Y:S01]  /*6fd0*/  IMAD R21, R17, 0x8, R2 ;  /* 0x0000000811157824 */ /* 0x000fe200078e0202 */
[----:B------:R-:W-:-:S04]  /*6fe0*/  SHF.L.U32 R12, R22, 0x1f, RZ ;  /* 0x0000001f160c7819 */ /* 0x000fc800000006ff */
[----:B------:R0:W1:Y:S01]  /*6ff0*/  SYNCS.PHASECHK.TRANS64.TRYWAIT P1, [R21+URZ+0x28c50], R12 ;  /* 0x028c500c150075a7 */ /* 0x000062000802017f */
[----:B------:R-:W-:Y:S05]  /*7000*/  @!P0 BRA `(.L_x_5817) ;  /* 0x0000000000048947 */ /* 0x000fea0003800000 */
[----:B------:R-:W-:Y:S01]  /*7010*/  BPT.TRAP 0x1 ;  /* 0x000000040000795c */ /* 0x000fe20000300000 */
.L_x_5817:
[----:B------:R-:W-:Y:S04]  /*7020*/  BSSY B1, `(.L_x_5818) ;  /* 0x0000004000017945 */ /* 0x000fe80003800000 */
[----:B-1----:R-:W-:Y:S05]  /*7030*/  @P1 BRA `(.L_x_5819) ;  /* 0x0000000000081947 */ /* 0x002fea0003800000 */
[----:B------:R-:W1:Y:S02]  /*7040*/  SYNCS.PHASECHK.TRANS64.TRYWAIT P1, [R21+URZ+0x28c50], R12 ;  /* 0x028c500c150075a7 */ /* 0x000e64000802017f */
[----:B-1----:R-:W-:Y:S05]  /*7050*/  @!P1 BRA `(.L_x_5820) ;  /* 0x000001b800ec9947 */ /* 0x002fea0003800000 */
.L_x_5819:
[----:B------:R-:W-:Y:S05]  /*7060*/  BSYNC B1 ;  /* 0x0000000000017941 */ /* 0x000fea0003800000 */
.L_x_5818:
[----:B01----:R-:W-:Y:S01]  /*7070*/  IMAD R12, R17, 0x1000, R20 ;  /* 0x00001000110c7824 */ /* 0x003fe200078e0214 */
[----:B------:R-:W-:Y:S01]  /*7080*/  R2UR UR4, R4 ;  /* 0x00000000040472ca */ /* 0x000fe200000e0000 */
[----:B------:R-:W-:Y:S01]  /*7090*/  IMAD.MOV.U32 R13, RZ, RZ, 0x40000040 ;  /* 0x40000040ff0d7424 */ /* 0x000fe200078e00ff */
[----:B------:R-:W-:Y:S01]  /*70a0*/  R2UR UR5, R5 ;  /* 0x00000000050572ca */ /* 0x000fe200000e0000 */
[----:B------:R-:W-:Y:S01]  /*70b0*/  WARPGROUP.ARRIVE ;  /* 0x00000000000079c5 */ /* 0x000fe20000000000 */
[C---:B------:R-:W-:Y:S01]  /*70c0*/  R2UR UR6, R12.reuse ;  /* 0x000000000c0672ca */ /* 0x040fe200000e0000 */
[----:B------:R-:W-:Y:S01]  /*70d0*/  VIADD R14, R12, 0x80 ;  /* 0x000000800c0e7836 */ /* 0x000fe20000000000 */
[----:B------:R-:W-:Y:S01]  /*70e0*/  R2UR UR7, R13 ;  /* 0x000000000d0772ca */ /* 0x000fe200000e0000 */
[----:B------:R-:W-:Y:S02]  /*70f0*/  IMAD.MOV.U32 R15, RZ, RZ, 0x40000040 ;  /* 0x40000040ff0f7424 */ /* 0x000fe400078e00ff */
[----:B------:R-:W-:-:S10]  /*7100*/  IMAD.MOV.U32 R13, RZ, RZ, 0x40000040 ;  /* 0x40000040ff0d7424 */ /* 0x000fd400078e00ff */
        /* <DEDUP_REMOVED lines=27> */
[----:B------:R-:W-:Y:S03]  /*72c0*/  HGMMA.64x256x16.F32.BF16 R24, gdesc[UR4].tnspB, R24, gsb0 ;  /* 0x43e00000041879f0 */ /* 0x000fe60008001818 */
[----:B------:R-:W-:Y:S02]  /*72d0*/  WARPGROUP.DEPBAR.LE gsb0, 0x0 ;  /* 0x00008000000079c5 */ /* 0x000fe40000010000 */
[----:B------:R-:W-:Y:S06]  /*72e0*/  BAR.ARV 0xf, 0x100 ;  /* 0x03c4000000007b1d */ /* 0x000fec0000002000 */
[----:B------:R-:W-:Y:S05]  /*72f0*/  @!P0 BRA `(.L_x_5821) ;  /* 0x0000000000048947 */ /* 0x000fea0003800000 */
[----:B------:R-:W-:Y:S01]  /*7300*/  BPT.TRAP 0x1 ;  /* 0x000000040000795c */ /* 0x000fe20000300000 */
.L_x_5821:
[----:B------:R-:W-:-:S05]  /*7310*/  VIADD R21, R21, 0x28c60 ;  /* 0x00028c6015157836 */ /* 0x000fca0000000000 */
[----:B------:R-:W-:-:S04]  /*7320*/  PRMT R21, R186, 0x654, R21 ;  /* 0x00000654ba157816 */ /* 0x000fc80000000015 */
[----:B------:R1:W-:Y:S01]  /*7330*/  SYNCS.ARRIVE.TRANS64.RED.A1T0 RZ, [R21+URZ], RZ ;  /* 0x000000ff15ff79a7 */ /* 0x0003e2000810043f */
[----:B------:R-:W-:Y:S05]  /*7340*/  @P2 BRA `(.L_x_5822) ;  /* 0xfffffff000e82947 */ /* 0x000fea000383ffff */
.L_x_5815:
[----:B------:R-:W-:Y:S05]  /*7350*/  BSYNC B0 ;  /* 0x0000000000007941 */ /* 0x000fea0003800000 */
.L_x_5814:
        /* <DEDUP_REMOVED lines=142> */
.L_x_5798:
        /* <DEDUP_REMOVED lines=24> */
.L_x_5825:
[----:B------:R-:W-:-:S13]  /*7dc0*/  ISETP.NE.AND P0, PT, R5, 0x1, PT ;  /* 0x000000010500780c */ /* 0x000fda0003f05270 */
[----:B------:R-:W1:Y:S02]  /*7dd0*/  @P0 LDC.64 R6, c[0x0][0x9e8] ;  /* 0x00027a00ff060b82 */ /* 0x000e640000000a00 */
[----:B-1----:R-:W-:-:S05]  /*7de0*/  @P0 IMAD.HI.U32 R6, R0, R6, RZ ;  /* 0x0000000600060227 */ /* 0x002fca00078e00ff */
[----:B------:R-:W-:-:S07]  /*7df0*/  @P0 SHF.R.U32.HI R0, RZ, R7, R6 ;  /* 0x00000007ff000219 */ /* 0x000fce0000011606 */
.L_x_5826:
[----:B------:R-:W-:Y:S05]  /*7e00*/  BSYNC B0 ;  /* 0x0000000000007941 */ /* 0x000fea0003800000 */
.L_x_5824:
[----:B------:R-:W-:-:S05]  /*7e10*/  IMAD R3, R0, R5, R5 ;  /* 0x0000000500037224 */ /* 0x000fca00078e0205 */
[----:B------:R-:W-:-:S07]  /*7e20*/  VIMNMX R4, R4, R3, PT ;  /* 0x0000000304047248 */ /* 0x000fce0003fe0100 */
.L_x_5823:
        /* <DEDUP_REMOVED lines=24> */
.L_x_5829:
[----:B------:R-:W-:-:S13]  /*7fb0*/  ISETP.NE.AND P0, PT, R5, 0x1, PT ;  /* 0x000000010500780c */ /* 0x000fda0003f05270 */
[----:B------:R-:W1:Y:S02]  /*7fc0*/  @P0 LDC.64 R6, c[0x0][0x9e8] ;  /* 0x00027a00ff060b82 */ /* 0x000e640000000a00 */
[----:B-1----:R-:W-:-:S05]  /*7fd0*/  @P0 IMAD.HI.U32 R6, R37, R6, RZ ;  /* 0x0000000625060227 */ /* 0x002fca00078e00ff */
[----:B------:R-:W-:-:S07]  /*7fe0*/  @P0 SHF.R.U32.HI R37, RZ, R7, R6 ;  /* 0x00000007ff250219 */ /* 0x000fce0000011606 */
.L_x_5830:
[----:B------:R-:W-:Y:S05]  /*7ff0*/  BSYNC B0 ;  /* 0x0000000000007941 */ /* 0x000fea0003800000 */
.L_x_5828:
[----:B------:R-:W-:-:S05]  /*8000*/  IMAD R5, R37, R5, RZ ;  /* 0x0000000525057224 */ /* 0x000fca00078e02ff */
[----:B------:R-:W-:-:S07]  /*8010*/  VIMNMX R0, R0, R5, !PT ;  /* 0x0000000500007248 */ /* 0x000fce0007fe0100 */
.L_x_5827:
[----:B------:R-:W-:Y:S01]  /*8020*/  SHF.R.S32.HI R3, RZ, 0x1f, R0 ;  /* 0x0000001fff037819 */ /* 0x000fe20000011400 */
[----:B------:R-:W-:Y:S01]  /*8030*/  BSSY B0, `(.L_x_5831) ;  /* 0x0000027000007945 */ /* 0x000fe20003800000 */
[----:B------:R-:W-:Y:S02]  /*8040*/  IMAD.MOV.U32 R168, RZ, RZ, RZ ;  /* 0x000000ffffa87224 */ /* 0x000fe400078e00ff */
[----:B------:R-:W-:-:S04]  /*8050*/  LEA.HI R3, R3, R0, RZ, 0x6 ;  /* 0x0000000003037211 */ /* 0x000fc800078f30ff */
[----:B------:R-:W-:-:S04]  /*8060*/  SHF.R.S32.HI R3, RZ, 0x6, R3 ;  /* 0x00000006ff037819 */ /* 0x000fc80000011403 */
[----:B------:R-:W-:-:S04]  /*8070*/  VIMNMX R213, RZ, R3, !PT ;  /* 0x00000003ffd57248 */ /* 0x000fc80007fe0100 */
[----:B------:R-:W-:-:S13]  /*8080*/  ISETP.GT.AND P0, PT, R38, R213, PT ;  /* 0x000000d52600720c */ /* 0x000fda0003f04270 */
[----:B------:R-:W-:Y:S05]  /*8090*/  @!P0 BRA `(.L_x_5832) ;  /* 0x0000000000808947 */ /* 0x000fea0003800000 */
[----:B------:R-:W2:Y:S01]  /*80a0*/  LDL R4, [R1+0x50] ;  /* 0x0000500001047983 */ /* 0x000ea20000100800 */
[----:B------:R-:W-:Y:S01]  /*80b0*/  ULDC UR4, c[0x0][0x9f0] ;  /* 0x00027c0000047ab9 */ /* 0x000fe20000000800 */
[----:B--2---:R-:W-:-:S04]  /*80c0*/  ISETP.NE.AND P0, PT, R4, RZ, PT ;  /* 0x000000ff0400720c */ /* 0x004fc80003f05270 */
[----:B------:R-:W-:-:S04]  /*80d0*/  SEL R9, R4, UR4, P0 ;  /* 0x0000000404097c07 */ /* 0x000fc80008000000 */
[-C--:B------:R-:W-:Y:S02]  /*80e0*/  IABS R6, R9.reuse ;  /* 0x0000000900067213 */ /* 0x080fe40000000000 */
[----:B------:R-:W-:Y:S02]  /*80f0*/  IADD3 R0, R9, -0x1, R38 ;  /* 0xffffffff09007810 */ /* 0x000fe40007ffe026 */
[----:B------:R-:W1:Y:S01]  /*8100*/  I2F.RP R3, R6 ;  /* 0x0000000600037306 */ /* 0x000e620000209400 */
[----:B---3--:R-:W-:Y:S02]  /*8110*/  IABS R10, R9 ;  /* 0x00000009000a7213 */ /* 0x008fe40000000000 */
[----:B------:R-:W-:-:S05]  /*8120*/  IMAD.IADD R0, R0, 0x1, -R213 ;  /* 0x0000000100007824 */ /* 0x000fca00078e0ad5 */
[----:B------:R-:W-:Y:S02]  /*8130*/  IABS R8, R0 ;  /* 0x0000000000087213 */ /* 0x000fe40000000000 */
[----:B------:R-:W-:-:S04]  /*8140*/  LOP3.LUT R0, R0, R9, RZ, 0x3c, !PT ;  /* 0x0000000900007212 */ /* 0x000fc800078e3cff */
[----:B------:R-:W-:Y:S01]  /*8150*/  ISETP.GE.AND P2, PT, R0, RZ, PT ;  /* 0x000000ff0000720c */ /* 0x000fe20003f46270 */
[----:B-1----:R-:W1:Y:S02]  /*8160*/  MUFU.RCP R3, R3 ;  /* 0x0000000300037308 */ /* 0x002e640000001000 */
[----:B-1----:R-:W-:Y:S02]  /*8170*/  VIADD R4, R3, 0xffffffe ;  /* 0x0ffffffe03047836 */ /* 0x002fe40000000000 */
[----:B------:R-:W-:-:S04]  /*8180*/  IMAD.MOV R3, RZ, RZ, -R10 ;  /* 0x000000ffff037224 */ /* 0x000fc800078e0a0a */
[----:B------:R1:W2:Y:S02]  /*8190*/  F2I.FTZ.U32.TRUNC.NTZ R5, R4 ;  /* 0x0000000400057305 */ /* 0x0002a4000021f000 */
[----:B-1----:R-:W-:Y:S02]  /*81a0*/  IMAD.MOV.U32 R4, RZ, RZ, RZ ;  /* 0x000000ffff047224 */ /* 0x002fe400078e00ff */
[----:B--2---:R-:W-:-:S04]  /*81b0*/  IMAD.MOV R7, RZ, RZ, -R5 ;  /* 0x000000ffff077224 */ /* 0x004fc800078e0a05 */
        /* <DEDUP_REMOVED lines=14> */
.L_x_5832:
[----:B------:R-:W-:Y:S05]  /*82a0*/  BSYNC B0 ;  /* 0x0000000000007941 */ /* 0x000fea0003800000 */
.L_x_5831:
        /* <DEDUP_REMOVED lines=71> */
[----:B------:R-:W2:Y:S01]  /*8720*/  LDL R0, [R1+0x60] ;  /* 0x0000600001007983 */ /* 0x000ea20000100800 */
[----:B------:R-:W-:Y:S03]  /*8730*/  BSSY B6, `(.L_x_5833) ;  /* 0x000001d000067945 */ /* 0x000fe60003800000 */
[----:B--2---:R-:W1:Y:S02]  /*8740*/  SHFL.IDX PT, R0, R0, RZ, 0x1f ;  /* 0x00001fff00007589 */ /* 0x004e6400000e0000 */
[----:B-1----:R-:W-:-:S04]  /*8750*/  LEA.HI R3, R0, R0, RZ, 0x1 ;  /* 0x0000000000037211 */ /* 0x002fc800078f08ff */
[----:B------:R-:W-:-:S05]  /*8760*/  LOP3.LUT R3, R3, 0x1fffe, RZ, 0xc0, !PT ;  /* 0x0001fffe03037812 */ /* 0x000fca00078ec0ff */
[----:B------:R-:W-:Y:S02]  /*8770*/  IMAD.IADD R3, R0, 0x1, -R3 ;  /* 0x0000000100037824 */ /* 0x000fe400078e0a03 */
[----:B------:R-:W-:Y:S02]  /*8780*/  VIADD R0, R2, 0x26800 ;  /* 0x0002680002007836 */ /* 0x000fe40000000000 */
[----:B------:R-:W-:-:S03]  /*8790*/  IMAD R3, R3, 0x8000, R2 ;  /* 0x0000800003037824 */ /* 0x000fc600078e0202 */
[----:B------:R-:W-:Y:S01]  /*87a0*/  LOP3.LUT P0, RZ, R0, 0x3ff, RZ, 0xc0, !PT ;  /* 0x000003ff00ff7812 */ /* 0x000fe2000780c0ff */
[----:B------:R-:W-:-:S05]  /*87b0*/  VIADD R3, R3, 0x400 ;  /* 0x0000040003037836 */ /* 0x000fca0000000000 */
[----:B------:R-:W-:-:S04]  /*87c0*/  SHF.R.U32.HI R3, RZ, 0x4, R3 ;  /* 0x00000004ff037819 */ /* 0x000fc80000011603 */
[----:B------:R-:W-:-:S04]  /*87d0*/  LOP3.LUT R3, R3, 0x3fff, RZ, 0xc0, !PT ;  /* 0x00003fff03037812 */ /* 0x000fc800078ec0ff */
        /* <DEDUP_REMOVED lines=10> */
[----:B------:R-:W-:-:S02]  /*8880*/  IMAD.U32 R7, RZ, RZ, UR7 ;  /* 0x00000007ff077e24 */ /* 0x000fc4000f8e00ff */
[----:B---3--:R-:W-:Y:S02]  /*8890*/  IMAD.U32 R10, RZ, RZ, UR4 ;  /* 0x00000004ff0a7e24 */ /* 0x008fe4000f8e00ff */
[----:B0-----:R-:W-:Y:S02]  /*88a0*/  IMAD.U32 R11, RZ, RZ, UR5 ;  /* 0x00000005ff0b7e24 */ /* 0x001fe4000f8e00ff */
[----:B------:R-:W-:Y:S02]  /*88b0*/  IMAD.MOV.U32 R8, RZ, RZ, 0x70 ;  /* 0x00000070ff087424 */ /* 0x000fe400078e00ff */
[----:B------:R-:W-:Y:S02]  /*88c0*/  IMAD.MOV.U32 R12, RZ, RZ, 0x1 ;  /* 0x00000001ff0c7424 */ /* 0x000fe400078e00ff */
[----:B------:R-:W-:-:S07]  /*88d0*/  IMAD.MOV.U32 R13, RZ, RZ, RZ ;  /* 0x000000ffff0d7224 */ /* 0x000fce00078e00ff */
[----:B------:R-:W-:-:S07]  /*88e0*/  LEPC R20, `(.L_x_5834) ;  /* 0x000000001014794e */ /* 0x000fce0000000000 */
[----:B-1---5:R-:W-:Y:S05]  /*88f0*/  CALL.ABS.NOINC R14 ;  /* 0x000000000e007343 */ /* 0x022fea0003c00000 */
.L_x_5834:
[----:B------:R-:W-:Y:S05]  /*8900*/  BSYNC B6 ;  /* 0x0000000000067941 */ /* 0x000fea0003800000 */
.L_x_5833:
        /* <DEDUP_REMOVED lines=13> */
.L_x_5838:
[----:B--2---:R2:W4:Y:S02]  /*89e0*/  SYNCS.PHASECHK.TRANS64.TRYWAIT P0, [R2+URZ+0x28c00], R3 ;  /* 0x028c0003020075a7 */ /* 0x004524000800017f */
[----:B----4-:R-:W-:Y:S05]  /*89f0*/  @!P0 NANOSLEEP.SYNCS 0x989680 ;  /* 0x009896800000895d */ /* 0x010fea0003900000 */
[----:B------:R-:W4:Y:S02]  /*8a00*/  @!P0 SYNCS.PHASECHK.TRANS64 P0, [R2+URZ+0x28c00], R3 ;  /* 0x028c0003020085a7 */ /* 0x000f24000800007f */
[----:B----4-:R-:W-:Y:S05]  /*8a10*/  @!P0 BRA `(.L_x_5838) ;  /* 0xfffffffc00f08947 */ /* 0x010fea000383ffff */
.L_x_5837:
[----:B------:R-:W-:Y:S05]  /*8a20*/  BSYNC B0 ;  /* 0x0000000000007941 */ /* 0x000fea0003800000 */
.L_x_5836:
[----:B------:R-:W-:Y:S05]  /*8a30*/  BRA `(.L_x_5839) ;  /* 0x0000002c00c07947 */ /* 0x000fea0003800000 */
.L_x_5835:
[----:B------:R-:W-:Y:S01]  /*8a40*/  VIADD R4, R2, 0x20400 ;  /* 0x0002040002047836 */ /* 0x000fe20000000000 */
[----:B-----5:R-:W-:Y:S01]  /*8a50*/  SHF.R.S32.HI R0, RZ, 0x1f, R80 ;  /* 0x0000001fff007819 */ /* 0x020fe20000011450 */
[----:B------:R-:W-:Y:S01]  /*8a60*/  ULDC.64 UR4, c[0x0][0x3f8] ;  /* 0x0000fe0000047ab9 */ /* 0x000fe20000000a00 */
[----:B------:R-:W-:Y:S01]  /*8a70*/  ULDC.64 UR6, c[0x0][0x408] ;  /* 0x0001020000067ab9 */ /* 0x000fe20000000a00 */
[----:B------:R-:W-:Y:S01]  /*8a80*/  IMAD.WIDE.U32 R24, R80, UR4, RZ ;  /* 0x0000000450187c25 */ /* 0x000fe2000f8e00ff */
[----:B------:R-:W-:Y:S01]  /*8a90*/  LOP3.LUT P0, RZ, R4, 0x3ff, RZ, 0xc0, !PT ;  /* 0x000003ff04ff7812 */ /* 0x000fe2000780c0ff */
[----:B------:R-:W-:Y:S02]  /*8aa0*/  BSSY B6, `(.L_x_5840) ;  /* 0x0000019000067945 */ /* 0x000fe40003800000 */
[C---:B------:R-:W-:Y:S02]  /*8ab0*/  IMAD R3, R0.reuse, UR4, RZ ;  /* 0x0000000400037c24 */ /* 0x040fe4000f8e02ff */
[----:B------:R-:W-:-:S02]  /*8ac0*/  IMAD R5, R0, UR6, RZ ;  /* 0x0000000600057c24 */ /* 0x000fc4000f8e02ff */
[C---:B------:R-:W-:Y:S02]  /*8ad0*/  IMAD R3, R80.reuse, UR5, R3 ;  /* 0x0000000550037c24 */ /* 0x040fe4000f8e0203 */
[C---:B------:R-:W-:Y:S02]  /*8ae0*/  IMAD R5, R80.reuse, UR7, R5 ;  /* 0x0000000750057c24 */ /* 0x040fe4000f8e0205 */
[----:B------:R-:W-:-:S04]  /*8af0*/  IMAD.WIDE.U32 R80, R80, UR6, RZ ;  /* 0x0000000650507c25 */ /* 0x000fc8000f8e00ff */
[----:B------:R-:W-:Y:S02]  /*8b00*/  IMAD.IADD R27, R3, 0x1, R25 ;  /* 0x00000001031b7824 */ /* 0x000fe400078e0219 */
[----:B------:R-:W-:Y:S01]  /*8b10*/  IMAD.IADD R29, R5, 0x1, R81 ;  /* 0x00000001051d7824 */ /* 0x000fe200078e0251 */
        /* <DEDUP_REMOVED lines=8> */
[----:B---3--:R-:W-:Y:S02]  /*8ba0*/  IMAD.U32 R10, RZ, RZ, UR6 ;  /* 0x00000006ff0a7e24 */ /* 0x008fe4000f8e00ff */
[----:B------:R-:W-:-:S02]  /*8bb0*/  IMAD.U32 R6, RZ, RZ, UR4 ;  /* 0x00000004ff067e24 */ /* 0x000fc4000f8e00ff */
[----:B------:R-:W-:Y:S02]  /*8bc0*/  IMAD.U32 R7, RZ, RZ, UR5 ;  /* 0x00000005ff077e24 */ /* 0x000fe4000f8e00ff */
[----:B0-----:R-:W-:Y:S02]  /*8bd0*/  IMAD.U32 R11, RZ, RZ, UR7 ;  /* 0x00000007ff0b7e24 */ /* 0x001fe4000f8e00ff */
[----:B------:R-:W-:Y:S02]  /*8be0*/  IMAD.MOV.U32 R8, RZ, RZ, 0x70 ;  /* 0x00000070ff087424 */ /* 0x000fe400078e00ff */
[----:B------:R-:W-:Y:S02]  /*8bf0*/  IMAD.MOV.U32 R12, RZ, RZ, 0x1 ;  /* 0x00000001ff0c7424 */ /* 0x000fe400078e00ff */
[----:B------:R-:W-:-:S07]  /*8c00*/  IMAD.MOV.U32 R13, RZ, RZ, RZ ;  /* 0x000000ffff0d7224 */ /* 0x000fce00078e00ff */
[----:B------:R-:W-:-:S07]  /*8c10*/  LEPC R20, `(.L_x_5841) ;  /* 0x000000001014794e */ /* 0x000fce0000000000 */
[----:B-1----:R-:W-:Y:S05]  /*8c20*/  CALL.ABS.NOINC R14 ;  /* 0x000000000e007343 */ /* 0x002fea0003c00000 */
.L_x_5841:
[----:B------:R-:W-:Y:S05]  /*8c30*/  BSYNC B6 ;  /* 0x0000000000067941 */ /* 0x000fea0003800000 */
.L_x_5840:
[----:B------:R-:W-:Y:S01]  /*8c40*/  ULDC.U8 UR4, c[0x0][0x410] ;  /* 0x0001040000047ab9 */ /* 0x000fe20000000000 */
[----:B------:R-:W-:Y:S01]  /*8c50*/  BSSY B0, `(.L_x_5842) ;  /* 0x00002c6000007945 */ /* 0x000fe20003800000 */
[----:B------:R-:W-:Y:S01]  /*8c60*/  ISETP.NE.AND P0, PT, RZ, UR4, PT ;  /* 0x00000004ff007c0c */ /* 0x000fe2000bf05270 */
[----:B------:R-:W-:-:S12]  /*8c70*/  IMAD.IADD R34, R193, 0x1, R196 ;  /* 0x00000001c1227824 */ /* 0x000fd800078e02c4 */
[----:B------:R-:W-:Y:S05]  /*8c80*/  @!P0 BRA `(.L_x_5843) ;  /* 0x0000001400b08947 */ /* 0x000fea0003800000 */
[----:B------:R-:W1:Y:S01]  /*8c90*/  LDC R6, c[0x0][0x448] ;  /* 0x00011200ff067b82 */ /* 0x000e620000000800 */
[----:B------:R-:W2:Y:S01]  /*8ca0*/  S2R R0, SR_TID.X ;  /* 0x0000000000007919 */ /* 0x000ea20000002100 */
[----:B------:R-:W-:Y:S01]  /*8cb0*/  ULDC.64 UR4, c[0x0][0x3f8] ;  /* 0x0000fe0000047ab9 */ /* 0x000fe20000000a00 */
[----:B------:R-:W-:Y:S01]  /*8cc0*/  ULDC.64 UR6, c[0x0][0x408] ;  /* 0x0001020000067ab9 */ /* 0x000fe20000000a00 */
[----:B------:R-:W-:Y:S02]  /*8cd0*/  IMAD.MOV.U32 R25, RZ, RZ, R27 ;  /* 0x000000ffff197224 */ /* 0x000fe400078e001b */
[----:B------:R-:W-:Y:S01]  /*8ce0*/  IMAD.MOV.U32 R81, RZ, RZ, R29 ;  /* 0x000000ffff517224 */ /* 0x000fe200078e001d */
[----:B-1----:R-:W-:Y:S01]  /*8cf0*/  ISETP.NE.AND P0, PT, R6, 0x1, PT ;  /* 0x000000010600780c */ /* 0x002fe20003f05270 */
[----:B--2---:R-:W-:-:S12]  /*8d00*/  VIADD R3, R0, 0xffffff80 ;  /* 0xffffff8000037836 */ /* 0x004fd80000000000 */
[----:B------:R-:W1:Y:S01]  /*8d10*/  @P0 LDC R0, c[0x0][0x44c] ;  /* 0x00011300ff000b82 */ /* 0x000e620000000800 */
[----:B------:R-:W-:-:S04]  /*8d20*/  SHF.R.S32.HI R4, RZ, 0x1f, R3 ;  /* 0x0000001fff047819 */ /* 0x000fc80000011403 */
[----:B------:R-:W-:-:S03]  /*8d30*/  LEA.HI R4, R4, R3, RZ, 0x2 ;  /* 0x0000000304047211 */ /* 0x000fc600078f10ff */
[----:B------:R-:W2:Y:S01]  /*8d40*/  @P0 LDC R5, c[0x0][0x450] ;  /* 0x00011400ff050b82 */ /* 0x000ea20000000800 */
[----:B------:R-:W-:-:S05]  /*8d50*/  LOP3.LUT R4, R4, 0xfffffffc, RZ, 0xc0, !PT ;  /* 0xfffffffc04047812 */ /* 0x000fca00078ec0ff */
[----:B------:R-:W-:-:S04]  /*8d60*/  IMAD.IADD R3, R3, 0x1, -R4 ;  /* 0x0000000103037824 */ /* 0x000fc800078e0a04 */
[----:B------:R-:W-:-:S04]  /*8d70*/  IMAD R3, R3, 0x20, R34 ;  /* 0x0000002003037824 */ /* 0x000fc800078e0222 */
[----:B-1----:R-:W-:-:S05]  /*8d80*/  @P0 IMAD.HI.U32 R0, R3, R0, RZ ;  /* 0x0000000003000227 */ /* 0x002fca00078e00ff */
[----:B--2---:R-:W-:-:S04]  /*8d90*/  @P0 SHF.R.U32.HI R3, RZ, R5, R0 ;  /* 0x00000005ff030219 */ /* 0x004fc80000011600 */
[----:B------:R-:W-:Y:S01]  /*8da0*/  SHF.R.S32.HI R0, RZ, 0x1f, R3 ;  /* 0x0000001fff007819 */ /* 0x000fe20000011403 */
[----:B------:R-:W-:-:S04]  /*8db0*/  IMAD.WIDE.U32 R24, R3, UR4, R24 ;  /* 0x0000000403187c25 */ /* 0x000fc8000f8e0018 */
[C---:B------:R-:W-:Y:S02]  /*8dc0*/  IMAD R4, R0.reuse, UR4, RZ ;  /* 0x0000000400047c24 */ /* 0x040fe4000f8e02ff */
[----:B------:R-:W-:Y:S02]  /*8dd0*/  IMAD R0, R0, UR6, RZ ;  /* 0x0000000600007c24 */ /* 0x000fe4000f8e02ff */
[C---:B------:R-:W-:Y:S01]  /*8de0*/  IMAD R31, R3.reuse, UR5, R4 ;  /* 0x00000005031f7c24 */ /* 0x040fe2000f8e0204 */
[----:B------:R-:W-:Y:S01]  /*8df0*/  ULDC.64 UR4, c[0x0][0x3e8] ;  /* 0x0000fa0000047ab9 */ /* 0x000fe20000000a00 */
[C---:B------:R-:W-:Y:S01]  /*8e00*/  IMAD.WIDE.U32 R80, R3.reuse, UR6, R80 ;  /* 0x0000000603507c25 */ /* 0x040fe2000f8e0050 */
[----:B---3--:R-:W-:Y:S01]  /*8e10*/  LEA R10, P0, R24, UR4, 0x1 ;  /* 0x00000004180a7c11 */ /* 0x008fe2000f8008ff */
        /* <DEDUP_REMOVED lines=11> */
[----:B------:R1:W4:Y:S04]  /*8ed0*/  SHFL.IDX PT, R7, R80, RZ, 0x1c1f ;  /* 0x001c1fff50077589 */ /* 0x00032800000e0000 */
[----:B------:R1:W0:Y:S02]  /*8ee0*/  SHFL.IDX PT, R8, R30, RZ, 0x1c1f ;  /* 0x001c1fff1e087589 */ /* 0x00022400000e0000 */
.L_x_6142:
[----:B------:R-:W-:Y:S01]  /*8ef0*/  IMAD R33, R23, R6, RZ ;  /* 0x0000000617217224 */ /* 0x000fe200078e02ff */
[----:B------:R-:W-:Y:S01]  /*8f00*/  BSSY B1, `(.L_x_5845) ;  /* 0x000001e000017945 */ /* 0x000fe20003800000 */
[----:B------:R-:W-:Y:S02]  /*8f10*/  CS2R R24, SRZ ;  /* 0x0000000000187805 */ /* 0x000fe4000001ff00 */
[----:B------:R-:W-:Y:S02]  /*8f20*/  CS2R R26, SRZ ;  /* 0x00000000001a7805 */ /* 0x000fe4000001ff00 */
[----:B------:R-:W-:Y:S02]  /*8f30*/  CS2R R20, SRZ ;  /* 0x0000000000147805 */ /* 0x000fe4000001ff00 */
[----:B------:R-:W-:Y:S02]  /*8f40*/  ISETP.GE.AND P0, PT, R34, R33, PT ;  /* 0x000000212200720c */ /* 0x000fe40003f06270 */
[----:B------:R-:W-:-:S11]  /*8f50*/  CS2R R28, SRZ ;  /* 0x00000000001c7805 */ /* 0x000fd6000001ff00 */
[----:B------:R-:W-:Y:S05]  /*8f60*/  @P0 BRA `(.L_x_5846) ;  /* 0x00000000005c0947 */ /* 0x000fea0003800000 */
[----:B------:R-:W-:Y:S01]  /*8f70*/  ULDC UR4, c[0x0][0x3f4] ;  /* 0x0000fd0000047ab9 */ /* 0x000fe20000000800 */
[----:B---3--:R-:W-:Y:S01]  /*8f80*/  IMAD.MOV.U32 R4, RZ, RZ, R3 ;  /* 0x000000ffff047224 */ /* 0x008fe200078e0003 */
[----:B------:R-:W-:Y:S01]  /*8f90*/  ISETP.GE.AND P2, PT, R190, UR4, PT ;  /* 0x00000004be007c0c */ /* 0x000fe2000bf46270 */
[----:B--2---:R-:W-:Y:S01]  /*8fa0*/  IMAD.MOV.U32 R5, RZ, RZ, R0 ;  /* 0x000000ffff057224 */ /* 0x004fe200078e0000 */
[----:B------:R-:W-:Y:S02]  /*8fb0*/  ISETP.GE.AND P3, PT, R207, UR4, PT ;  /* 0x00000004cf007c0c */ /* 0x000fe4000bf66270 */
[----:B------:R-:W-:Y:S02]  /*8fc0*/  CS2R R26, SRZ ;  /* 0x00000000001a7805 */ /* 0x000fe4000001ff00 */
[----:B------:R-:W-:Y:S01]  /*8fd0*/  SHF.R.S32.HI R12, RZ, 0x1f, R207 ;  /* 0x0000001fff0c7819 */ /* 0x000fe200000114cf */
[----:B----4-:R-:W-:-:S06]  /*8fe0*/  IMAD.MOV.U32 R9, RZ, RZ, R7 ;  /* 0x000000ffff097224 */ /* 0x010fcc00078e0007 */
[----:B------:R-:W-:Y:S02]  /*8ff0*/  @!P2 IMAD.WIDE R4, R190, 0x2, R4 ;  /* 0x00000002be04a825 */ /* 0x000fe400078e0204 */
[C---:B0-----:R-:W-:Y:S02]  /*9000*/  @!P3 SHF.L.U64.HI R11, R207.reuse, 0x1, R12 ;  /* 0x00000001cf0bb819 */ /* 0x041fe4000001020c */
[----:B------:R-:W-:Y:S01]  /*9010*/  @!P3 IMAD.SHL.U32 R6, R207, 0x2, RZ ;  /* 0x00000002cf06b824 */ /* 0x000fe200078e00ff */
[----:B------:R0:W5:Y:S01]  /*9020*/  @!P2 LD.E.64 R26, desc[UR42][R4.64] ;  /* 0x0000002a041aa980 */ /* 0x000162000c101b00 */
[----:B------:R-:W-:Y:S02]  /*9030*/  CS2R R28, SRZ ;  /* 0x00000000001c7805 */ /* 0x000fe4000001ff00 */
[----:B------:R-:W-:Y:S02]  /*9040*/  CS2R R24, SRZ ;  /* 0x0000000000187805 */ /* 0x000fe4000001ff00 */
[----:B------:R-:W-:-:S02]  /*9050*/  CS2R R20, SRZ ;  /* 0x0000000000147805 */ /* 0x000fc4000001ff00 */
[-C--:B0-----:R-:W-:Y:S02]  /*9060*/  @!P3 IADD3 R4, P0, R3, R6.reuse, RZ ;  /* 0x000000060304b210 */ /* 0x081fe40007f1e0ff */
[----:B------:R-:W-:Y:S01]  /*9070*/  @!P3 IADD3 R6, P1, R8, R6, RZ ;  /* 0x000000060806b210 */ /* 0x000fe20007f3e0ff */
[----:B------:R-:W-:-:S04]  /*9080*/  @!P2 IMAD.WIDE R8, R190, 0x2, R8 ;  /* 0x00000002be08a825 */ /* 0x000fc800078e0208 */
[--C-:B------:R-:W-:Y:S01]  /*9090*/  @!P3 IMAD.X R5, R0, 0x1, R11.reuse, P0 ;  /* 0x000000010005b824 */ /* 0x100fe200000e060b */
[----:B------:R0:W5:Y:S01]  /*90a0*/  @!P2 LD.E.64 R28, desc[UR42][R8.64] ;  /* 0x0000002a081ca980 */ /* 0x000162000c101b00 */
[----:B------:R-:W-:-:S03]  /*90b0*/  @!P3 IMAD.X R7, R7, 0x1, R11, P1 ;  /* 0x000000010707b824 */ /* 0x000fc600008e060b */
[----:B------:R0:W5:Y:S04]  /*90c0*/  @!P3 LD.E.64 R24, desc[UR42][R4.64] ;  /* 0x0000002a0418b980 */ /* 0x000168000c101b00 */
[----:B------:R0:W5:Y:S02]  /*90d0*/  @!P3 LD.E.64 R20, desc[UR42][R6.64] ;  /* 0x0000002a0614b980 */ /* 0x000164000c101b00 */
.L_x_5846:
[----:B------:R-:W-:Y:S05]  /*90e0*/  BSYNC B1 ;  /* 0x0000000000017941 */ /* 0x000fea0003800000 */
.L_x_5845:
[----:B--2--5:R-:W-:Y:S01]  /*90f0*/  IMAD.MOV.U32 R0, RZ, RZ, R24 ;  /* 0x000000ffff007224 */ /* 0x024fe200078e0018 */
[----:B------:R-:W-:Y:S01]  /*9100*/  UMOV UR4, 0xffffffff ;  /* 0xffffffff00047882 */ /* 0x000fe20000000000 */
[----:B---3--:R-:W-:Y:S01]  /*9110*/  IMAD.MOV.U32 R3, RZ, RZ, R25 ;  /* 0x000000ffff037224 */ /* 0x008fe200078e0019 */
[----:B0-----:R-:W-:Y:S01]  /*9120*/  CS2R R8, SRZ ;  /* 0x0000000000087805 */ /* 0x001fe2000001ff00 */
[----:B------:R-:W-:Y:S02]  /*9130*/  IMAD.MOV.U32 R4, RZ, RZ, R26 ;  /* 0x000000ffff047224 */ /* 0x000fe400078e001a */
        /* <DEDUP_REMOVED lines=8> */
[----:B------:R-:W-:-:S04]  /*91c0*/  PRMT R46, R3, 0x7610, R46 ;  /* 0x00007610032e7816 */ /* 0x000fc8000000002e */
[----:B------:R-:W-:Y:S01]  /*91d0*/  PRMT R40, R5, 0x5410, R4 ;  /* 0x0000541005287816 */ /* 0x000fe20000000004 */
[----:B------:R-:W-:Y:S06]  /*91e0*/  BRA.DIV UR4, `(.L_x_5847) ;  /* 0x0000019e04107947 */ /* 0x000fec000b800000 */
[----:B------:R0:W2:Y:S04]  /*91f0*/  SHFL.IDX PT, R0, R31, 0x1, 0x1c1f ;  /* 0x003c1f001f007f89 */ /* 0x0000a800000e0000 */
[----:B------:R0:W3:Y:S04]  /*9200*/  SHFL.IDX PT, R3, R10, 0x1, 0x1c1f ;  /* 0x003c1f000a037f89 */ /* 0x0000e800000e0000 */
[----:B----4-:R0:W4:Y:S04]  /*9210*/  SHFL.IDX PT, R7, R80, 0x1, 0x1c1f ;  /* 0x003c1f0050077f89 */ /* 0x01012800000e0000 */
[----:B-1----:R-:W1:Y:S02]  /*9220*/  SHFL.IDX PT, R30, R30, 0x1, 0x1c1f ;  /* 0x003c1f001e1e7f89 */ /* 0x002e6400000e0000 */
.L_x_6148:
[----:B------:R-:W5:Y:S01]  /*9230*/  LDL R5, [R1+0x5c] ;  /* 0x00005c0001057983 */ /* 0x000f620000100800 */
[----:B------:R-:W-:Y:S01]  /*9240*/  VIADD R34, R34, 0x20 ;  /* 0x0000002022227836 */ /* 0x000fe20000000000 */
[----:B------:R-:W-:Y:S01]  /*9250*/  BSSY B1, `(.L_x_5848) ;  /* 0x0000023000017945 */ /* 0x000fe20003800000 */
[----:B------:R-:W-:Y:S01]  /*9260*/  IMAD.SHL.U32 R32, R198, 0x40, RZ ;  /* 0x00000040c6207824 */ /* 0x000fe200078e00ff */
[----:B------:R-:W-:Y:S02]  /*9270*/  CS2R R12, SRZ ;  /* 0x00000000000c7805 */ /* 0x000fe4000001ff00 */
[----:B0-----:R-:W-:Y:S02]  /*9280*/  CS2R R10, SRZ ;  /* 0x00000000000a7805 */ /* 0x001fe4000001ff00 */
[----:B------:R-:W-:Y:S02]  /*9290*/  ISETP.GE.AND P0, PT, R34, R33, PT ;  /* 0x000000212200720c */ /* 0x000fe40003f06270 */
[----:B------:R-:W-:-:S02]  /*92a0*/  CS2R R14, SRZ ;  /* 0x00000000000e7805 */ /* 0x000fc4000001ff00 */
[----:B-----5:R-:W-:-:S04]  /*92b0*/  LEA.HI R4, R5, R5, RZ, 0x1 ;  /* 0x0000000505047211 */ /* 0x020fc800078f08ff */
[----:B------:R-:W-:-:S05]  /*92c0*/  LOP3.LUT R4, R4, 0xfffffffe, RZ, 0xc0, !PT ;  /* 0xfffffffe04047812 */ /* 0x000fca00078ec0ff */
[----:B------:R-:W-:-:S05]  /*92d0*/  IMAD.IADD R4, R5, 0x1, -R4 ;  /* 0x0000000105047824 */ /* 0x000fca00078e0a04 */
[----:B------:R-:W-:Y:S01]  /*92e0*/  SHF.L.U32 R35, R4, 0x1f, RZ ;  /* 0x0000001f04237819 */ /* 0x000fe200000006ff */
[----:B------:R-:W-:Y:S06]  /*92f0*/  @P0 BRA `(.L_x_5849) ;  /* 0x0000000000600947 */ /* 0x000fec0003800000 */
[----:B------:R-:W-:Y:S01]  /*9300*/  ULDC UR4, c[0x0][0x3f4] ;  /* 0x0000fd0000047ab9 */ /* 0x000fe20000000800 */
[----:B---3--:R-:W-:Y:S01]  /*9310*/  IMAD.MOV.U32 R4, RZ, RZ, R3 ;  /* 0x000000ffff047224 */ /* 0x008fe200078e0003 */
[----:B------:R-:W-:Y:S01]  /*9320*/  ISETP.GE.AND P2, PT, R190, UR4, PT ;  /* 0x00000004be007c0c */ /* 0x000fe2000bf46270 */
[----:B--2---:R-:W-:Y:S01]  /*9330*/  IMAD.MOV.U32 R5, RZ, RZ, R0 ;  /* 0x000000ffff057224 */ /* 0x004fe200078e0000 */
[----:B------:R-:W-:Y:S02]  /*9340*/  ISETP.GE.AND P3, PT, R207, UR4, PT ;  /* 0x00000004cf007c0c */ /* 0x000fe4000bf66270 */
[----:B------:R-:W-:Y:S02]  /*9350*/  CS2R R12, SRZ ;  /* 0x00000000000c7805 */ /* 0x000fe4000001ff00 */
[----:B------:R-:W-:Y:S01]  /*9360*/  SHF.R.S32.HI R10, RZ, 0x1f, R207 ;  /* 0x0000001fff0a7819 */ /* 0x000fe200000114cf */
[----:B-1----:R-:W-:-:S06]  /*9370*/  IMAD.MOV.U32 R8, RZ, RZ, R30 ;  /* 0x000000ffff087224 */ /* 0x002fcc00078e001e */
[----:B------:R-:W-:Y:S02]  /*9380*/  @!P2 IMAD.WIDE R4, R190, 0x2, R4 ;  /* 0x00000002be04a825 */ /* 0x000fe400078e0204 */
[C---:B------:R-:W-:Y:S02]  /*9390*/  @!P3 SHF.L.U64.HI R10, R207.reuse, 0x1, R10 ;  /* 0x00000001cf0ab819 */ /* 0x040fe4000001020a */
[----:B------:R-:W-:Y:S01]  /*93a0*/  @!P3 IMAD.SHL.U32 R6, R207, 0x2, RZ ;  /* 0x00000002cf06b824 */ /* 0x000fe200078e00ff */
[----:B------:R0:W5:Y:S01]  /*93b0*/  @!P2 LD.E.64 R12, desc[UR42][R4.64] ;  /* 0x0000002a040ca980 */ /* 0x000162000c101b00 */
[----:B----4-:R-:W-:Y:S01]  /*93c0*/  IMAD.MOV.U32 R9, RZ, RZ, R7 ;  /* 0x000000ffff097224 */ /* 0x010fe200078e0007 */
[----:B------:R-:W-:Y:S02]  /*93d0*/  CS2R R14, SRZ ;  /* 0x00000000000e7805 */ /* 0x000fe4000001ff00 */
[-C--:B0-----:R-:W-:Y:S02]  /*93e0*/  @!P3 IADD3 R4, P0, R3, R6.reuse, RZ ;  /* 0x000000060304b210 */ /* 0x081fe40007f1e0ff */
[----:B------:R-:W-:Y:S01]  /*93f0*/  @!P3 IADD3 R6, P1, R30, R6, RZ ;  /* 0x000000061e06b210 */ /* 0x000fe20007f3e0ff */
[----:B------:R-:W-:Y:S01]  /*9400*/  @!P2 IMAD.WIDE R30, R190, 0x2, R8 ;  /* 0x00000002be1ea825 */ /* 0x000fe200078e0208 */
[----:B------:R-:W-:-:S03]  /*9410*/  CS2R R8, SRZ ;  /* 0x0000000000087805 */ /* 0x000fc6000001ff00 */
[--C-:B------:R-:W-:Y:S01]  /*9420*/  @!P3 IMAD.X R5, R0, 0x1, R10.reuse, P0 ;  /* 0x000000010005b824 */ /* 0x100fe200000e060a */
[----:B------:R0:W5:Y:S01]  /*9430*/  @!P2 LD.E.64 R14, desc[UR42][R30.64] ;  /* 0x0000002a1e0ea980 */ /* 0x000162000c101b00 */
[----:B------:R-:W-:Y:S01]  /*9440*/  @!P3 IMAD.X R7, R7, 0x1, R10, P1 ;  /* 0x000000010707b824 */ /* 0x000fe200008e060a */
[----:B------:R-:W-:Y:S02]  /*9450*/  CS2R R10, SRZ ;  /* 0x00000000000a7805 */ /* 0x000fe4000001ff00 */
[----:B------:R0:W5:Y:S04]  /*9460*/  @!P3 LD.E.64 R8, desc[UR42][R4.64] ;  /* 0x0000002a0408b980 */ /* 0x000168000c101b00 */
[----:B------:R0:W5:Y:S02]  /*9470*/  @!P3 LD.E.64 R10, desc[UR42][R6.64] ;  /* 0x0000002a060ab980 */ /* 0x000164000c101b00 */
.L_x_5849:
[----:B------:R-:W-:Y:S05]  /*9480*/  BSYNC B1 ;  /* 0x0000000000017941 */ /* 0x000fea0003800000 */
.L_x_5848:
[----:B------:R-:W4:Y:S01]  /*9490*/  SYNCS.PHASECHK.TRANS64.TRYWAIT P0, [R2+URZ+0x28c00], R35 ;  /* 0x028c0023020075a7 */ /* 0x000f22000800017f */
[----:B---3--:R-:W-:Y:S01]  /*94a0*/  LOP3.LUT R3, R32, 0x1c0, RZ, 0xc0, !PT ;  /* 0x000001c020037812 */ /* 0x008fe200078ec0ff */
[----:B0----5:R-:W-:Y:S01]  /*94b0*/  IMAD.MOV.U32 R4, RZ, RZ, R8 ;  /* 0x000000ffff047224 */ /* 0x021fe200078e0008 */
[----:B-1----:R-:W-:Y:S01]  /*94c0*/  VIADDMNMX R30, R33, -R196, 0x40, PT ;  /* 0x00000040211e7446 */ /* 0x002fe200038009c4 */
[----:B------:R-:W-:Y:S01]  /*94d0*/  IMAD.MOV.U32 R6, RZ, RZ, R10 ;  /* 0x000000ffff067224 */ /* 0x000fe200078e000a */
[----:B--2---:R-:W-:Y:S01]  /*94e0*/  LOP3.LUT R0, R3, 0x18, R18, 0xf8, !PT ;  /* 0x0000001803007812 */ /* 0x004fe200078ef812 */
[----:B------:R-:W-:Y:S01]  /*94f0*/  IMAD.MOV.U32 R5, RZ, RZ, R13 ;  /* 0x000000ffff057224 */ /* 0x000fe200078e000d */
[----:B------:R-:W-:Y:S01]  /*9500*/  SHF.R.U32.HI R3, RZ, 0x3, R3 ;  /* 0x00000003ff037819 */ /* 0x000fe20000011603 */
[----:B------:R-:W-:Y:S01]  /*9510*/  BSSY B1, `(.L_x_5850) ;  /* 0x0000014000017945 */ /* 0x000fe20003800000 */
[----:B------:R-:W-:Y:S01]  /*9520*/  PRMT R34, R4, 0x7610, R34 ;  /* 0x0000761004227816 */ /* 0x000fe20000000022 */
[----:B------:R-:W-:Y:S01]  /*9530*/  IMAD.MOV.U32 R4, RZ, RZ, R12 ;  /* 0x000000ffff047224 */ /* 0x000fe200078e000c */
[----:B------:R-:W-:Y:S01]  /*9540*/  LOP3.LUT R3, R0, R3, RZ, 0x3c, !PT ;  /* 0x0000000300037212 */ /* 0x000fe200078e3cff */
[----:B------:R-:W-:Y:S01]  /*9550*/  IMAD.MOV.U32 R0, RZ, RZ, R9 ;  /* 0x000000ffff007224 */ /* 0x000fe200078e0009 */
[----:B------:R-:W-:Y:S01]  /*9560*/  PRMT R47, R5, 0x7610, R47 ;  /* 0x00007610052f7816 */ /* 0x000fe2000000002f */
[----:B------:R-:W-:Y:S01]  /*9570*/  IMAD.MOV.U32 R5, RZ, RZ, R15 ;  /* 0x000000ffff057224 */ /* 0x000fe200078e000f */
[----:B------:R-:W-:Y:S01]  /*9580*/  PRMT R31, R6, 0x5410, R4 ;  /* 0x00005410061f7816 */ /* 0x000fe20000000004 */
[----:B------:R-:W-:Y:S01]  /*9590*/  IMAD R3, R214, 0x200, R3 ;  /* 0x00000200d6037824 */ /* 0x000fe200078e0203 */
[----:B------:R-:W-:Y:S01]  /*95a0*/  PRMT R32, R0, 0x7610, R32 ;  /* 0x0000761000207816 */ /* 0x000fe20000000020 */
[----:B------:R-:W-:Y:S01]  /*95b0*/  IMAD.MOV.U32 R0, RZ, RZ, R11 ;  /* 0x000000ffff007224 */ /* 0x000fe200078e000b */
[----:B------:R-:W-:Y:S01]  /*95c0*/  LOP3.LUT P2, RZ, R198, 0x4, RZ, 0xc0, !PT ;  /* 0x00000004c6ff7812 */ /* 0x000fe2000784c0ff */
[----:B------:R-:W-:Y:S01]  /*95d0*/  IMAD.MOV.U32 R4, RZ, RZ, R14 ;  /* 0x000000ffff047224 */ /* 0x000fe200078e000e */
[----:B------:R-:W-:Y:S01]  /*95e0*/  ISETP.GE.AND P1, PT, R193, R30, PT ;  /* 0x0000001ec100720c */ /* 0x000fe20003f26270 */
[----:B------:R-:W-:Y:S01]  /*95f0*/  IMAD R3, R3, 0x2, R2 ;  /* 0x0000000203037824 */ /* 0x000fe200078e0202 */
[----:B------:R-:W-:-:S02]  /*9600*/  PRMT R33, R0, 0x7610, R33 ;  /* 0x0000761000217816 */ /* 0x000fc40000000021 */
[----:B------:R-:W-:Y:S01]  /*9610*/  PRMT R48, R4, 0x7610, R48 ;  /* 0x0000761004307816 */ /* 0x000fe20000000030 */
[C---:B------:R-:W-:Y:S02]  /*9620*/  VIADD R4, R3.reuse, 0x20400 ;  /* 0x0002040003047836 */ /* 0x040fe40000000000 */
[----:B------:R-:W-:Y:S01]  /*9630*/  VIADD R0, R3, 0x20440 ;  /* 0x0002044003007836 */ /* 0x000fe20000000000 */
[----:B----4-:R-:W-:Y:S06]  /*9640*/  @!P0 BRA `(.L_x_5851) ;  /* 0x00000198006c8947 */ /* 0x010fec0003800000 */
.L_x_6149:
[----:B------:R-:W-:Y:S05]  /*9650*/  BSYNC B1 ;  /* 0x0000000000017941 */ /* 0x000fea0003800000 */
.L_x_5850:
[----:B------:R-:W-:Y:S01]  /*9660*/  BSSY B1, `(.L_x_5852) ;  /* 0x0000067000017945 */ /* 0x000fe20003800000 */
[----:B------:R-:W-:Y:S01]  /*9670*/  PRMT R32, R32, 0x5410, R5 ;  /* 0x0000541020207816 */ /* 0x000fe20000000005 */
[----:B------:R-:W-:Y:S02]  /*9680*/  @P2 VIADD R0, R4, 0xffffffc0 ;  /* 0xffffffc004002836 */ /* 0x000fe40000000000 */
[----:B------:R-:W-:Y:S05]  /*9690*/  @P1 BRA `(.L_x_5853) ;  /* 0x00000004008c1947 */ /* 0x000fea0003800000 */
[----:B------:R-:W1:Y:S01]  /*96a0*/  LDC R4, c[0x0][0x3f4] ;  /* 0x0000fd00ff047b82 */ /* 0x000e620000000800 */
[----:B------:R-:W-:Y:S01]  /*96b0*/  BSSY B2, `(.L_x_5854) ;  /* 0x0000032000027945 */ /* 0x000fe20003800000 */
[-C--:B-1----:R-:W-:Y:S02]  /*96c0*/  ISETP.GE.AND P0, PT, R190, R4.reuse, PT ;  /* 0x00000004be00720c */ /* 0x082fe40003f06270 */
[----:B------:R-:W-:-:S11]  /*96d0*/  ISETP.GE.AND P1, PT, R207, R4, PT ;  /* 0x00000004cf00720c */ /* 0x000fd60003f26270 */
[----:B------:R-:W-:Y:S05]  /*96e0*/  @P0 BRA `(.L_x_5855) ;  /* 0x0000000000b80947 */ /* 0x000fea0003800000 */
[----:B------:R-:W1:Y:S01]  /*96f0*/  LDS.128 R4, [R3+0x20400] ;  /* 0x0204000003047984 */ /* 0x000e620000000c00 */
[----:B------:R-:W-:Y:S02]  /*9700*/  SHF.R.U32.HI R39, RZ, 0x10, R29 ;  /* 0x00000010ff277819 */ /* 0x000fe4000001161d */
[----:B------:R-:W-:Y:S02]  /*9710*/  SHF.R.U32.HI R36, RZ, 0x10, R27 ;  /* 0x00000010ff247819 */ /* 0x000fe4000001161b */
[----:B------:R-:W-:Y:S02]  /*9720*/  SHF.R.U64 R38, R28, 0x10, R29 ;  /* 0x000000101c267819 */ /* 0x000fe4000000121d */
[----:B------:R-:W-:Y:S02]  /*9730*/  PRMT R39, R40, 0x5410, R39 ;  /* 0x0000541028277816 */ /* 0x000fe40000000027 */
[----:B0-----:R-:W-:Y:S02]  /*9740*/  SHF.R.U64 R35, R26, 0x10, R27 ;  /* 0x000000101a237819 */ /* 0x001fe4000000121b */
[----:B------:R-:W-:-:S02]  /*9750*/  PRMT R36, R37, 0x5432, R36 ;  /* 0x0000543225247816 */ /* 0x000fc40000000024 */
[----:B------:R-:W-:Y:S01]  /*9760*/  PRMT R38, R40, 0x5432, R38 ;  /* 0x0000543228267816 */ /* 0x000fe20000000026 */
[----:B------:R-:W-:Y:S01]  /*9770*/  IMAD.U32 R40, R39, 0x10000, RZ ;  /* 0x0001000027287824 */ /* 0x000fe200078e00ff */
[----:B------:R-:W-:Y:S01]  /*9780*/  PRMT R35, R37, 0x5410, R35 ;  /* 0x0000541025237816 */ /* 0x000fe20000000023 */
[C---:B------:R-:W-:Y:S01]  /*9790*/  IMAD.U32 R37, R36.reuse, 0x10000, RZ ;  /* 0x0001000024257824 */ /* 0x040fe200078e00ff */
[----:B------:R-:W-:Y:S02]  /*97a0*/  LOP3.LUT R39, R39, 0xffff0000, RZ, 0xc0, !PT ;  /* 0xffff000027277812 */ /* 0x000fe400078ec0ff */
[----:B------:R-:W-:Y:S02]  /*97b0*/  LOP3.LUT R36, R36, 0xffff0000, RZ, 0xc0, !PT ;  /* 0xffff000024247812 */ /* 0x000fe400078ec0ff */
[C---:B-1----:R-:W-:Y:S01]  /*97c0*/  LOP3.LUT R27, R6.reuse, 0xffff0000, RZ, 0xc0, !PT ;  /* 0xffff0000061b7812 */ /* 0x042fe200078ec0ff */
[----:B------:R-:W-:Y:S01]  /*97d0*/  IMAD.U32 R26, R6, 0x10000, RZ ;  /* 0x00010000061a7824 */ /* 0x000fe200078e00ff */
[C---:B------:R-:W-:Y:S01]  /*97e0*/  LOP3.LUT R29, R7.reuse, 0xffff0000, RZ, 0xc0, !PT ;  /* 0xffff0000071d7812 */ /* 0x040fe200078ec0ff */
[----:B------:R-:W-:-:S02]  /*97f0*/  IMAD.U32 R28, R7, 0x10000, RZ ;  /* 0x00010000071c7824 */ /* 0x000fc400078e00ff */
[C---:B------:R-:W-:Y:S01]  /*9800*/  FMUL.FTZ R41, R27.reuse, R40 ;  /* 0x000000281b297220 */ /* 0x040fe20000410000 */
[----:B------:R-:W-:Y:S01]  /*9810*/  FMUL.FTZ R27, R27, R37 ;  /* 0x000000251b1b7220 */ /* 0x000fe20000410000 */
[C---:B------:R-:W-:Y:S01]  /*9820*/  FMUL.FTZ R43, R29.reuse, R39 ;  /* 0x000000271d2b7220 */ /* 0x040fe20000410000 */
[----:B------:R-:W-:Y:S02]  /*9830*/  IMAD.U32 R6, R4, 0x10000, RZ ;  /* 0x0001000004067824 */ /* 0x000fe400078e00ff */
[C---:B------:R-:W-:Y:S01]  /*9840*/  FFMA.FTZ R41, R26.reuse, R37, -R41 ;  /* 0x000000251a297223 */ /* 0x040fe20000010829 */
[----:B------:R-:W-:Y:S01]  /*9850*/  FMUL.FTZ R37, R29, R36 ;  /* 0x000000241d257220 */ /* 0x000fe20000410000 */
[----:B------:R-:W-:Y:S02]  /*9860*/  IMAD.U32 R7, R5, 0x10000, RZ ;  /* 0x0001000005077824 */ /* 0x000fe400078e00ff */
[----:B------:R-:W-:Y:S01]  /*9870*/  FFMA.FTZ R40, R26, R40, R27 ;  /* 0x000000281a287223 */ /* 0x000fe2000001001b */
[----:B------:R-:W-:Y:S01]  /*9880*/  IMAD.U32 R29, R38, 0x10000, RZ ;  /* 0x00010000261d7824 */ /* 0x000fe200078e00ff */
[----:B------:R-:W-:Y:S01]  /*9890*/  LOP3.LUT R4, R4, 0xffff0000, RZ, 0xc0, !PT ;  /* 0xffff000004047812 */ /* 0x000fe200078ec0ff */
[----:B------:R-:W-:Y:S01]  /*98a0*/  IMAD.U32 R27, R35, 0x10000, RZ ;  /* 0x00010000231b7824 */ /* 0x000fe200078e00ff */
[----:B------:R-:W-:Y:S01]  /*98b0*/  LOP3.LUT R5, R5, 0xffff0000, RZ, 0xc0, !PT ;  /* 0xffff000005057812 */ /* 0x000fe200078ec0ff */
        /* <DEDUP_REMOVED lines=17> */
.L_x_5855:
[----:B------:R-:W-:Y:S05]  /*99d0*/  BSYNC B2 ;  /* 0x0000000000027941 */ /* 0x000fea0003800000 */
.L_x_5854:
[----:B------:R-:W-:Y:S05]  /*99e0*/  @P1 BRA `(.L_x_5853) ;  /* 0x0000000000b81947 */ /* 0x000fea0003800000 */
[----:B-1----:R-:W1:Y:S01]  /*99f0*/  LDS.128 R4, [R0] ;  /* 0x0000000000047984 */ /* 0x002e620000000c00 */
[----:B0-----:R-:W-:Y:S02]  /*9a00*/  SHF.R.U32.HI R35, RZ, 0x10, R21 ;  /* 0x00000010ff237819 */ /* 0x001fe40000011615 */
[----:B------:R-:W-:Y:S02]  /*9a10*/  SHF.R.U32.HI R27, RZ, 0x10, R25 ;  /* 0x00000010ff1b7819 */ /* 0x000fe40000011619 */
[----:B------:R-:W-:Y:S02]  /*9a20*/  PRMT R35, R46, 0x5410, R35 ;  /* 0x000054102e237816 */ /* 0x000fe40000000023 */
[----:B------:R-:W-:Y:S02]  /*9a30*/  PRMT R27, R44, 0x5410, R27 ;  /* 0x000054102c1b7816 */ /* 0x000fe4000000001b */
[----:B------:R-:W-:Y:S01]  /*9a40*/  SHF.R.U64 R29, R20, 0x10, R21 ;  /* 0x00000010141d7819 */ /* 0x000fe20000001215 */
[----:B------:R-:W-:Y:S01]  /*9a50*/  IMAD.U32 R36, R35, 0x10000, RZ ;  /* 0x0001000023247824 */ /* 0x000fe200078e00ff */
[----:B------:R-:W-:Y:S01]  /*9a60*/  SHF.R.U64 R26, R24, 0x10, R25 ;  /* 0x00000010181a7819 */ /* 0x000fe20000001219 */
[----:B------:R-:W-:Y:S01]  /*9a70*/  IMAD.U32 R28, R27, 0x10000, RZ ;  /* 0x000100001b1c7824 */ /* 0x000fe200078e00ff */
[----:B------:R-:W-:-:S02]  /*9a80*/  LOP3.LUT R35, R35, 0xffff0000, RZ, 0xc0, !PT ;  /* 0xffff000023237812 */ /* 0x000fc400078ec0ff */
[----:B------:R-:W-:Y:S02]  /*9a90*/  PRMT R26, R44, 0x5432, R26 ;  /* 0x000054322c1a7816 */ /* 0x000fe4000000001a */
[----:B------:R-:W-:Y:S02]  /*9aa0*/  LOP3.LUT R27, R27, 0xffff0000, RZ, 0xc0, !PT ;  /* 0xffff00001b1b7812 */ /* 0x000fe400078ec0ff */
[----:B------:R-:W-:Y:S02]  /*9ab0*/  PRMT R29, R45, 0x5410, R29 ;  /* 0x000054102d1d7816 */ /* 0x000fe4000000001d */
[C---:B-1----:R-:W-:Y:S01]  /*9ac0*/  LOP3.LUT R21, R6.reuse, 0xffff0000, RZ, 0xc0, !PT ;  /* 0xffff000006157812 */ /* 0x042fe200078ec0ff */
[----:B------:R-:W-:Y:S01]  /*9ad0*/  IMAD.U32 R20, R6, 0x10000, RZ ;  /* 0x0001000006147824 */ /* 0x000fe200078e00ff */
[C---:B------:R-:W-:Y:S01]  /*9ae0*/  LOP3.LUT R25, R7.reuse, 0xffff0000, RZ, 0xc0, !PT ;  /* 0xffff000007197812 */ /* 0x040fe200078ec0ff */
[----:B------:R-:W-:Y:S02]  /*9af0*/  IMAD.U32 R24, R7, 0x10000, RZ ;  /* 0x0001000007187824 */ /* 0x000fe400078e00ff */
[C---:B------:R-:W-:Y:S01]  /*9b00*/  FMUL.FTZ R37, R21.reuse, R36 ;  /* 0x0000002415257220 */ /* 0x040fe20000410000 */
[----:B------:R-:W-:Y:S01]  /*9b10*/  FMUL.FTZ R21, R21, R28 ;  /* 0x0000001c15157220 */ /* 0x000fe20000410000 */
[C---:B------:R-:W-:Y:S01]  /*9b20*/  IMAD.U32 R6, R4.reuse, 0x10000, RZ ;  /* 0x0001000004067824 */ /* 0x040fe200078e00ff */
[----:B------:R-:W-:Y:S01]  /*9b30*/  LOP3.LUT R4, R4, 0xffff0000, RZ, 0xc0, !PT ;  /* 0xffff000004047812 */ /* 0x000fe200078ec0ff */
[----:B------:R-:W-:-:S02]  /*9b40*/  IMAD.U32 R7, R5, 0x10000, RZ ;  /* 0x0001000005077824 */ /* 0x000fc400078e00ff */
[C---:B------:R-:W-:Y:S01]  /*9b50*/  FFMA.FTZ R36, R20.reuse, R36, R21 ;  /* 0x0000002414247223 */ /* 0x040fe20000010015 */
[----:B------:R-:W-:Y:S01]  /*9b60*/  FFMA.FTZ R37, R20, R28, -R37 ;  /* 0x0000001c14257223 */ /* 0x000fe20000010825 */
[C---:B------:R-:W-:Y:S01]  /*9b70*/  IMAD.U32 R21, R26.reuse, 0x10000, RZ ;  /* 0x000100001a157824 */ /* 0x040fe200078e00ff */
[----:B------:R-:W-:Y:S01]  /*9b80*/  LOP3.LUT R5, R5, 0xffff0000, RZ, 0xc0, !PT ;  /* 0xffff000005057812 */ /* 0x000fe200078ec0ff */
[C---:B------:R-:W-:Y:S01]  /*9b90*/  FMUL.FTZ R39, R25.reuse, R35 ;  /* 0x0000002319277220 */ /* 0x040fe20000410000 */
[-C--:B------:R-:W-:Y:S01]  /*9ba0*/  FMUL.FTZ R41, R25, R27.reuse ;  /* 0x0000001b19297220 */ /* 0x080fe20000410000 */
[C---:B------:R-:W-:Y:S01]  /*9bb0*/  LOP3.LUT R20, R29.reuse, 0xffff0000, RZ, 0xc0, !PT ;  /* 0xffff00001d147812 */ /* 0x040fe200078ec0ff */
[----:B------:R-:W-:Y:S01]  /*9bc0*/  IMAD.U32 R25, R29, 0x10000, RZ ;  /* 0x000100001d197824 */ /* 0x000fe200078e00ff */
[----:B------:R-:W-:Y:S01]  /*9bd0*/  LOP3.LUT R26, R26, 0xffff0000, RZ, 0xc0, !PT ;  /* 0xffff00001a1a7812 */ /* 0x000fe200078ec0ff */
        /* <DEDUP_REMOVED lines=15> */
.L_x_5853:
[----:B------:R-:W-:Y:S05]  /*9cd0*/  BSYNC B1 ;  /* 0x0000000000017941 */ /* 0x000fea0003800000 */
.L_x_5852:
        /* <DEDUP_REMOVED lines=18> */
[----:B------:R-:W-:Y:S02]  /*9e00*/  LOP3.LUT R21, R21, 0xffff0000, RZ, 0xc0, !PT ;  /* 0xffff000015157812 */ /* 0x000fe400078ec0ff */
[----:B------:R-:W-:Y:S02]  /*9e10*/  PRMT R20, R31, 0x5432, R20 ;  /* 0x000054321f147816 */ /* 0x000fe40000000014 */
[----:B------:R-:W-:Y:S02]  /*9e20*/  PRMT R25, R48, 0x5410, R25 ;  /* 0x0000541030197816 */ /* 0x000fe40000000019 */
[C---:B-1----:R-:W-:Y:S01]  /*9e30*/  LOP3.LUT R13, R6.reuse, 0xffff0000, RZ, 0xc0, !PT ;  /* 0xffff0000060d7812 */ /* 0x042fe200078ec0ff */
[----:B------:R-:W-:Y:S01]  /*9e40*/  IMAD.U32 R12, R6, 0x10000, RZ ;  /* 0x00010000060c7824 */ /* 0x000fe200078e00ff */
[C---:B------:R-:W-:Y:S01]  /*9e50*/  LOP3.LUT R15, R7.reuse, 0xffff0000, RZ, 0xc0, !PT ;  /* 0xffff0000070f7812 */ /* 0x040fe200078ec0ff */
[----:B------:R-:W-:Y:S02]  /*9e60*/  IMAD.U32 R14, R7, 0x10000, RZ ;  /* 0x00010000070e7824 */ /* 0x000fe400078e00ff */
[C---:B------:R-:W-:Y:S01]  /*9e70*/  FMUL.FTZ R29, R13.reuse, R27 ;  /* 0x0000001b0d1d7220 */ /* 0x040fe20000410000 */
[----:B------:R-:W-:Y:S01]  /*9e80*/  FMUL.FTZ R28, R13, R24 ;  /* 0x000000180d1c7220 */ /* 0x000fe20000410000 */
[----:B------:R-:W-:Y:S01]  /*9e90*/  FMUL.FTZ R13, R15, R26 ;  /* 0x0000001a0f0d7220 */ /* 0x000fe20000410000 */
[----:B------:R-:W-:-:S02]  /*9ea0*/  IMAD.U32 R6, R4, 0x10000, RZ ;  /* 0x0001000004067824 */ /* 0x000fc400078e00ff */
[C---:B------:R-:W-:Y:S01]  /*9eb0*/  FFMA.FTZ R29, R12.reuse, R24, -R29 ;  /* 0x000000180c1d7223 */ /* 0x040fe2000001081d */
[----:B------:R-:W-:Y:S01]  /*9ec0*/  FFMA.FTZ R28, R12, R27, R28 ;  /* 0x0000001b0c1c7223 */ /* 0x000fe2000001001c */
[-C--:B------:R-:W-:Y:S01]  /*9ed0*/  FFMA.FTZ R27, R14, R21.reuse, -R13 ;  /* 0x000000150e1b7223 */ /* 0x080fe2000001080d */
[C---:B------:R-:W-:Y:S01]  /*9ee0*/  IMAD.U32 R7, R5.reuse, 0x10000, RZ ;  /* 0x0001000005077824 */ /* 0x040fe200078e00ff */
[----:B------:R-:W-:Y:S01]  /*9ef0*/  LOP3.LUT R4, R4, 0xffff0000, RZ, 0xc0, !PT ;  /* 0xffff000004047812 */ /* 0x000fe200078ec0ff */
[C---:B------:R-:W-:Y:S01]  /*9f00*/  IMAD.U32 R13, R20.reuse, 0x10000, RZ ;  /* 0x00010000140d7824 */ /* 0x040fe200078e00ff */
[----:B------:R-:W-:Y:S01]  /*9f10*/  LOP3.LUT R5, R5, 0xffff0000, RZ, 0xc0, !PT ;  /* 0xffff000005057812 */ /* 0x000fe200078ec0ff */
[----:B0-----:R-:W-:Y:S01]  /*9f20*/  FMUL.FTZ R35, R15, R21 ;  /* 0x000000150f237220 */ /* 0x001fe20000410000 */
[C---:B------:R-:W-:Y:S01]  /*9f30*/  LOP3.LUT R12, R25.reuse, 0xffff0000, RZ, 0xc0, !PT ;  /* 0xffff0000190c7812 */ /* 0x040fe200078ec0ff */
[----:B------:R-:W-:Y:S01]  /*9f40*/  IMAD.U32 R15, R25, 0x10000, RZ ;  /* 0x00010000190f7824 */ /* 0x000fe200078e00ff */
[----:B------:R-:W-:Y:S01]  /*9f50*/  LOP3.LUT R20, R20, 0xffff0000, RZ, 0xc0, !PT ;  /* 0xffff000014147812 */ /* 0x000fe200078ec0ff */
[----:B------:R-:W-:Y:S01]  /*9f60*/  FFMA.FTZ R26, R14, R26, R35 ;  /* 0x0000001a0e1a7223 */ /* 0x000fe20000010023 */
[C---:B------:R-:W-:Y:S01]  /*9f70*/  FMUL.FTZ R14, R4.reuse, R13 ;  /* 0x0000000d040e7220 */ /* 0x040fe20000410000 */
        /* <DEDUP_REMOVED lines=10> */
[----:B------:R-:W-:-:S05]  /*a020*/  F2FP.BF16.F32.PACK_AB R5, R12, R5 ;  /* 0x000000050c05723e */ /* 0x000fca00000010ff */
[----:B------:R1:W-:Y:S02]  /*a030*/  STS.128 [R3+0x21400], R4 ;  /* 0x0214000403007388 */ /* 0x0003e40000000c00 */
.L_x_5858:
[----:B------:R-:W-:Y:S05]  /*a040*/  BSYNC B1 ;  /* 0x0000000000017941 */ /* 0x000fea0003800000 */
.L_x_5857:
[----:B------:R-:W-:Y:S05]  /*a050*/  @P1 BRA `(.L_x_5856) ;  /* 0x0000001800141947 */ /* 0x000fea0003800000 */
[----:B-1----:R-:W1:Y:S01]  /*a060*/  LDS.128 R4, [R0+0x1000] ;  /* 0x0010000000047984 */ /* 0x002e620000000c00 */
[----:B------:R-:W-:Y:S02]  /*a070*/  SHF.R.U64 R3, R8, 0x10, R9 ;  /* 0x0000001008037819 */ /* 0x000fe40000001209 */
[--C-:B------:R-:W-:Y:S02]  /*a080*/  SHF.R.U64 R8, R10, 0x10, R11.reuse ;  /* 0x000000100a087819 */ /* 0x100fe4000000120b */
        /* <DEDUP_REMOVED lines=10> */
[C---:B-1----:R-:W-:Y:S01]  /*a130*/  LOP3.LUT R9, R6.reuse, 0xffff0000, RZ, 0xc0, !PT ;  /* 0xffff000006097812 */ /* 0x042fe200078ec0ff */
        /* <DEDUP_REMOVED lines=10> */
[----:B------:R-:W-:Y:S01]  /*a1e0*/  IMAD.U32 R6, R5, 0x10000, RZ ;  /* 0x0001000005067824 */ /* 0x000fe200078e00ff */
        /* <DEDUP_REMOVED lines=22> */
.L_x_5843:
        /* <DEDUP_REMOVED lines=34> */
[----:B------:R-:W1:Y:S01]  /*a570*/  LDC R39, c[0x0][0x3f4] ;  /* 0x0000fd00ff277b82 */ /* 0x000e620000000800 */
[----:B------:R-:W2:Y:S01]  /*a580*/  SHFL.IDX PT, R4, R26, RZ, 0x1c1f ;  /* 0x001c1fff1a047589 */ /* 0x000ea200000e0000 */
[----:B------:R-:W-:-:S03]  /*a590*/  IMAD R3, R23, R6, RZ ;  /* 0x0000000617037224 */ /* 0x000fc600078e02ff */
[----:B------:R-:W4:Y:S04]  /*a5a0*/  SHFL.IDX PT, R0, R27, RZ, 0x1c1f ;  /* 0x001c1fff1b007589 */ /* 0x000f2800000e0000 */
[----:B------:R-:W5:Y:S04]  /*a5b0*/  SHFL.IDX PT, R14, R35, RZ, 0x1c1f ;  /* 0x001c1fff230e7589 */ /* 0x000f6800000e0000 */
[----:B------:R-:W5:Y:S01]  /*a5c0*/  SHFL.IDX PT, R5, R25, RZ, 0x1c1f ;  /* 0x001c1fff19057589 */ /* 0x000f6200000e0000 */
[----:B-1----:R-:W-:-:S04]  /*a5d0*/  ISETP.GE.AND P0, PT, R18, R39, PT ;  /* 0x000000271200720c */ /* 0x002fc80003f06270 */
[----:B------:R-:W-:-:S13]  /*a5e0*/  ISETP.GE.OR P1, PT, R34, R3, P0 ;  /* 0x000000032200720c */ /* 0x000fda0000726670 */
[C---:B------:R-:W-:Y:S01]  /*a5f0*/  @!P1 IMAD.SHL.U32 R7, R18.reuse, 0x2, RZ ;  /* 0x0000000212079824 */ /* 0x040fe200078e00ff */
[----:B------:R-:W-:-:S04]  /*a600*/  @!P1 SHF.L.U64.HI R6, R18, 0x1, R19 ;  /* 0x0000000112069819 */ /* 0x000fc80000010213 */
[----:B--2---:R-:W-:-:S05]  /*a610*/  @!P1 IADD3 R8, P2, R4, R7, RZ ;  /* 0x0000000704089210 */ /* 0x004fca0007f5e0ff */
[----:B----4-:R-:W-:-:S06]  /*a620*/  @!P1 IMAD.X R9, R0, 0x1, R6, P2 ;  /* 0x0000000100099824 */ /* 0x010fcc00010e0606 */
[----:B0--3--:R-:W2:Y:S01]  /*a630*/  @!P1 LD.E.128 R8, desc[UR42][R8.64] ;  /* 0x0000002a08089980 */ /* 0x009ea2000c101d00 */
[----:B-----5:R-:W-:-:S05]  /*a640*/  @!P1 IADD3 R4, P2, R14, R7, RZ ;  /* 0x000000070e049210 */ /* 0x020fca0007f5e0ff */
[----:B------:R-:W-:-:S06]  /*a650*/  @!P1 IMAD.X R5, R5, 0x1, R6, P2 ;  /* 0x0000000105059824 */ /* 0x000fcc00010e0606 */
[----:B------:R-:W3:Y:S01]  /*a660*/  @!P1 LD.E.128 R4, desc[UR42][R4.64] ;  /* 0x0000002a04049980 */ /* 0x000ee2000c101d00 */
[----:B------:R-:W-:Y:S02]  /*a670*/  CS2R R20, SRZ ;  /* 0x0000000000147805 */ /* 0x000fe4000001ff00 */
[----:B------:R-:W-:Y:S02]  /*a680*/  CS2R R30, SRZ ;  /* 0x00000000001e7805 */ /* 0x000fe4000001ff00 */
[----:B------:R-:W-:Y:S01]  /*a690*/  CS2R R32, SRZ ;  /* 0x0000000000207805 */ /* 0x000fe2000001ff00 */
[----:B------:R0:W1:Y:S01]  /*a6a0*/  SHFL.IDX PT, R24, R26, 0x1, 0x1c1f ;  /* 0x003c1f001a187f89 */ /* 0x00006200000e0000 */
[----:B------:R-:W-:-:S03]  /*a6b0*/  CS2R R28, SRZ ;  /* 0x00000000001c7805 */ /* 0x000fc6000001ff00 */
[----:B------:R0:W4:Y:S04]  /*a6c0*/  SHFL.IDX PT, R14, R35, 0x1, 0x1c1f ;  /* 0x003c1f00230e7f89 */ /* 0x00012800000e0000 */
[----:B------:R-:W0:Y:S01]  /*a6d0*/  SHFL.IDX PT, R25, R25, 0x1, 0x1c1f ;  /* 0x003c1f0019197f89 */ /* 0x000e2200000e0000 */
[----:B--2---:R-:W-:Y:S02]  /*a6e0*/  @!P1 IMAD.MOV.U32 R20, RZ, RZ, R8 ;  /* 0x000000ffff149224 */ /* 0x004fe400078e0008 */
[----:B------:R-:W-:Y:S02]  /*a6f0*/  @!P1 IMAD.MOV.U32 R21, RZ, RZ, R9 ;  /* 0x000000ffff159224 */ /* 0x000fe400078e0009 */
[----:B------:R-:W-:Y:S02]  /*a700*/  IMAD.MOV.U32 R0, RZ, RZ, R20 ;  /* 0x000000ffff007224 */ /* 0x000fe400078e0014 */
[----:B------:R-:W-:-:S02]  /*a710*/  IMAD.MOV.U32 R12, RZ, RZ, R21 ;  /* 0x000000ffff0c7224 */ /* 0x000fc400078e0015 */
[----:B------:R-:W-:Y:S01]  /*a720*/  @!P1 IMAD.MOV.U32 R28, RZ, RZ, R10 ;  /* 0x000000ffff1c9224 */ /* 0x000fe200078e000a */
[----:B------:R-:W-:Y:S01]  /*a730*/  PRMT R36, R36, 0x5410, R0 ;  /* 0x0000541024247816 */ /* 0x000fe20000000000 */
[----:B------:R-:W-:Y:S01]  /*a740*/  @!P1 IMAD.MOV.U32 R29, RZ, RZ, R11 ;  /* 0x000000ffff1d9224 */ /* 0x000fe200078e000b */
[----:B------:R2:W0:Y:S01]  /*a750*/  SHFL.IDX PT, R0, R27, 0x1, 0x1c1f ;  /* 0x003c1f001b007f89 */ /* 0x00042200000e0000 */
[----:B---3--:R-:W-:Y:S01]  /*a760*/  @!P1 IMAD.MOV.U32 R30, RZ, RZ, R4 ;  /* 0x000000ffff1e9224 */ /* 0x008fe200078e0004 */
[----:B------:R-:W-:Y:S01]  /*a770*/  PRMT R42, R12, 0x7610, R42 ;  /* 0x000076100c2a7816 */ /* 0x000fe2000000002a */
[----:B------:R-:W-:Y:S02]  /*a780*/  @!P1 IMAD.MOV.U32 R31, RZ, RZ, R5 ;  /* 0x000000ffff1f9224 */ /* 0x000fe400078e0005 */
[----:B------:R-:W-:Y:S02]  /*a790*/  @!P1 IMAD.MOV.U32 R32, RZ, RZ, R6 ;  /* 0x000000ffff209224 */ /* 0x000fe400078e0006 */
[----:B------:R-:W-:-:S02]  /*a7a0*/  @!P1 IMAD.MOV.U32 R33, RZ, RZ, R7 ;  /* 0x000000ffff219224 */ /* 0x000fc400078e0007 */
[----:B------:R-:W-:Y:S02]  /*a7b0*/  IMAD.MOV.U32 R4, RZ, RZ, R30 ;  /* 0x000000ffff047224 */ /* 0x000fe400078e001e */
[----:B------:R-:W-:Y:S02]  /*a7c0*/  IMAD.MOV.U32 R5, RZ, RZ, R31 ;  /* 0x000000ffff057224 */ /* 0x000fe400078e001f */
[----:B------:R-:W-:Y:S02]  /*a7d0*/  IMAD.MOV.U32 R6, RZ, RZ, R32 ;  /* 0x000000ffff067224 */ /* 0x000fe400078e0020 */
        /* <DEDUP_REMOVED lines=8> */
[----:B012-4-:R-:W-:-:S07]  /*a860*/  PRMT R43, R43, 0x5410, R7 ;  /* 0x000054102b2b7816 */ /* 0x017fce0000000007 */
.L_x_6159:
[----:B------:R-:W2:Y:S01]  /*a870*/  LDL R7, [R1+0x5c] ;  /* 0x00005c0001077983 */ /* 0x000ea20000100800 */
[----:B------:R-:W-:Y:S01]  /*a880*/  VIADD R34, R34, 0x20 ;  /* 0x0000002022227836 */ /* 0x000fe20000000000 */
[----:B------:R-:W-:Y:S01]  /*a890*/  BSSY B1, `(.L_x_5860) ;  /* 0x0000016000017945 */ /* 0x000fe20003800000 */
[----:B------:R-:W-:Y:S02]  /*a8a0*/  CS2R R8, SRZ ;  /* 0x0000000000087805 */ /* 0x000fe4000001ff00 */
[----:B------:R-:W-:Y:S02]  /*a8b0*/  CS2R R10, SRZ ;  /* 0x00000000000a7805 */ /* 0x000fe4000001ff00 */
[----:B------:R-:W-:Y:S02]  /*a8c0*/  ISETP.GE.AND P1, PT, R34, R3, PT ;  /* 0x000000032200720c */ /* 0x000fe40003f26270 */
[----:B--2---:R-:W-:-:S04]  /*a8d0*/  LEA.HI R6, R7, R7, RZ, 0x1 ;  /* 0x0000000707067211 */ /* 0x004fc800078f08ff */
[----:B------:R-:W-:-:S05]  /*a8e0*/  LOP3.LUT R6, R6, 0xfffffffe, RZ, 0xc0, !PT ;  /* 0xfffffffe06067812 */ /* 0x000fca00078ec0ff */
[----:B------:R-:W-:Y:S01]  /*a8f0*/  IMAD.IADD R13, R7, 0x1, -R6 ;  /* 0x00000001070d7824 */ /* 0x000fe200078e0a06 */
[----:B------:R-:W-:-:S04]  /*a900*/  CS2R R6, SRZ ;  /* 0x0000000000067805 */ /* 0x000fc8000001ff00 */
[----:B------:R-:W-:Y:S01]  /*a910*/  SHF.L.U32 R13, R13, 0x1f, RZ ;  /* 0x0000001f0d0d7819 */ /* 0x000fe200000006ff */
[----:B------:R-:W-:Y:S06]  /*a920*/  @P1 BRA `(.L_x_5861) ;  /* 0x0000000000301947 */ /* 0x000fec0003800000 */
[----:B------:R-:W-:Y:S02]  /*a930*/  CS2R R6, SRZ ;  /* 0x0000000000067805 */ /* 0x000fe4000001ff00 */
[----:B------:R-:W-:Y:S02]  /*a940*/  CS2R R8, SRZ ;  /* 0x0000000000087805 */ /* 0x000fe4000001ff00 */
[----:B------:R-:W-:Y:S01]  /*a950*/  CS2R R10, SRZ ;  /* 0x00000000000a7805 */ /* 0x000fe2000001ff00 */
[----:B------:R-:W-:Y:S06]  /*a960*/  @P0 BRA `(.L_x_5861) ;  /* 0x0000000000200947 */ /* 0x000fec0003800000 */
[C---:B------:R-:W-:Y:S01]  /*a970*/  IMAD.SHL.U32 R7, R18.reuse, 0x2, RZ ;  /* 0x0000000212077824 */ /* 0x040fe200078e00ff */
[----:B------:R-:W-:-:S04]  /*a980*/  SHF.L.U64.HI R5, R18, 0x1, R19 ;  /* 0x0000000112057819 */ /* 0x000fc80000010213 */
[-C--:B------:R-:W-:Y:S02]  /*a990*/  IADD3 R8, P1, R24, R7.reuse, RZ ;  /* 0x0000000718087210 */ /* 0x080fe40007f3e0ff */
[----:B------:R-:W-:-:S03]  /*a9a0*/  IADD3 R4, P2, R14, R7, RZ ;  /* 0x000000070e047210 */ /* 0x000fc60007f5e0ff */
[--C-:B------:R-:W-:Y:S02]  /*a9b0*/  IMAD.X R9, R0, 0x1, R5.reuse, P1 ;  /* 0x0000000100097824 */ /* 0x100fe400008e0605 */
[----:B------:R-:W-:-:S04]  /*a9c0*/  IMAD.X R5, R25, 0x1, R5, P2 ;  /* 0x0000000119057824 */ /* 0x000fc800010e0605 */
[----:B------:R-:W5:Y:S04]  /*a9d0*/  LD.E.128 R8, desc[UR42][R8.64] ;  /* 0x0000002a08087980 */ /* 0x000f68000c101d00 */
[----:B------:R-:W5:Y:S02]  /*a9e0*/  LD.E.128 R4, desc[UR42][R4.64] ;  /* 0x0000002a04047980 */ /* 0x000f64000c101d00 */
.L_x_5861:
[----:B------:R-:W-:Y:S05]  /*a9f0*/  BSYNC B1 ;  /* 0x0000000000017941 */ /* 0x000fea0003800000 */
.L_x_5860:
[----:B------:R-:W0:Y:S01]  /*aa00*/  SYNCS.PHASECHK.TRANS64.TRYWAIT P1, [R2+URZ+0x28c00], R13 ;  /* 0x028c000d020075a7 */ /* 0x000e22000802017f */
[----:B------:R-:W-:Y:S01]  /*aa10*/  VIADDMNMX R3, R3, -R196, 0x40, PT ;  /* 0x0000004003037446 */ /* 0x000fe200038009c4 */
[C---:B------:R-:W-:Y:S01]  /*aa20*/  VIADD R0, R193.reuse, 0x20 ;  /* 0x00000020c1007836 */ /* 0x040fe20000000000 */
[----:B------:R-:W-:Y:S01]  /*aa30*/  BSSY B1, `(.L_x_5862) ;  /* 0x0000011000017945 */ /* 0x000fe20003800000 */
[----:B-----5:R-:W-:Y:S01]  /*aa40*/  IMAD.MOV.U32 R12, RZ, RZ, R4 ;  /* 0x000000ffff0c7224 */ /* 0x020fe200078e0004 */
[-C--:B------:R-:W-:Y:S01]  /*aa50*/  ISETP.GE.OR P2, PT, R193, R3.reuse, P0 ;  /* 0x00000003c100720c */ /* 0x080fe20000746670 */
[----:B------:R-:W-:Y:S01]  /*aa60*/  IMAD.MOV.U32 R14, RZ, RZ, R5 ;  /* 0x000000ffff0e7224 */ /* 0x000fe200078e0005 */
[----:B------:R-:W-:Y:S01]  /*aa70*/  ISETP.GE.OR P0, PT, R0, R3, P0 ;  /* 0x000000030000720c */ /* 0x000fe20000706670 */
        /* <DEDUP_REMOVED lines=11> */
[----:B0-----:R-:W-:Y:S06]  /*ab30*/  @!P1 BRA `(.L_x_5863) ;  /* 0x0000018800a89947 */ /* 0x001fec0003800000 */
.L_x_6160:
[----:B------:R-:W-:Y:S05]  /*ab40*/  BSYNC B1 ;  /* 0x0000000000017941 */ /* 0x000fea0003800000 */
.L_x_5862:
[----:B------:R-:W-:Y:S04]  /*ab50*/  BSSY B1, `(.L_x_5864) ;  /* 0x000006a000017945 */ /* 0x000fe80003800000 */
[----:B------:R-:W-:Y:S05]  /*ab60*/  @P2 BRA `(.L_x_5865) ;  /* 0x0000000400a02947 */ /* 0x000fea0003800000 */
[----:B------:R-:W-:Y:S01]  /*ab70*/  IMAD.SHL.U32 R12, R198, 0x40, RZ ;  /* 0x00000040c60c7824 */ /* 0x000fe200078e00ff */
[----:B------:R-:W-:Y:S01]  /*ab80*/  SHF.R.U64 R41, R28, 0x10, R29 ;  /* 0x000000101c297819 */ /* 0x000fe2000000121d */
[----:B------:R-:W-:Y:S01]  /*ab90*/  IMAD.IADD R14, R18, 0x1, R39 ;  /* 0x00000001120e7824 */ /* 0x000fe200078e0227 */
[----:B------:R-:W-:Y:S02]  /*aba0*/  SHF.R.U64 R46, R30, 0x10, R31 ;  /* 0x000000101e2e7819 */ /* 0x000fe4000000121f */
[----:B------:R-:W-:Y:S02]  /*abb0*/  LOP3.LUT R15, R12, 0x1c0, RZ, 0xc0, !PT ;  /* 0x000001c00c0f7812 */ /* 0x000fe400078ec0ff */
[----:B------:R-:W-:Y:S02]  /*abc0*/  SHF.R.U64 R44, R20, 0x10, R21 ;  /* 0x00000010142c7819 */ /* 0x000fe40000001215 */
[----:B------:R-:W-:Y:S02]  /*abd0*/  LOP3.LUT R12, R15, 0x38, R18, 0xf8, !PT ;  /* 0x000000380f0c7812 */ /* 0x000fe400078ef812 */
[----:B------:R-:W-:-:S02]  /*abe0*/  SHF.R.U32.HI R25, RZ, 0x3, R15 ;  /* 0x00000003ff197819 */ /* 0x000fc4000001160f */
[----:B------:R-:W-:Y:S02]  /*abf0*/  LOP3.LUT R14, R15, 0x38, R14, 0xf8, !PT ;  /* 0x000000380f0e7812 */ /* 0x000fe400078ef80e */
[-C--:B0-----:R-:W-:Y:S02]  /*ac00*/  LOP3.LUT R13, R12, R25.reuse, RZ, 0x3c, !PT ;  /* 0x000000190c0d7212 */ /* 0x081fe400078e3cff */
[----:B------:R-:W-:Y:S02]  /*ac10*/  LOP3.LUT R15, R14, R25, RZ, 0x3c, !PT ;  /* 0x000000190e0f7212 */ /* 0x000fe400078e3cff */
[----:B------:R-:W-:Y:S01]  /*ac20*/  SHF.R.U32.HI R28, RZ, 0x10, R29 ;  /* 0x00000010ff1c7819 */ /* 0x000fe2000001161d */
[C---:B------:R-:W-:Y:S01]  /*ac30*/  IMAD R13, R214.reuse, 0x200, R13 ;  /* 0x00000200d60d7824 */ /* 0x040fe200078e020d */
[----:B------:R-:W-:Y:S01]  /*ac40*/  SHF.R.U32.HI R45, RZ, 0x10, R21 ;  /* 0x00000010ff2d7819 */ /* 0x000fe20000011615 */
[----:B------:R-:W-:Y:S01]  /*ac50*/  IMAD R25, R214, 0x200, R15 ;  /* 0x00000200d6197824 */ /* 0x000fe200078e020f */
[----:B------:R-:W-:Y:S01]  /*ac60*/  SHF.R.U64 R21, R32, 0x10, R33 ;  /* 0x0000001020157819 */ /* 0x000fe20000001221 */
[----:B------:R-:W-:Y:S01]  /*ac70*/  IMAD R35, R13, 0x2, R2 ;  /* 0x000000020d237824 */ /* 0x000fe200078e0202 */
[----:B------:R-:W-:Y:S01]  /*ac80*/  PRMT R46, R40, 0x5432, R46 ;  /* 0x00005432282e7816 */ /* 0x000fe2000000002e */
[----:B------:R-:W-:Y:S01]  /*ac90*/  IMAD R38, R25, 0x2, R2 ;  /* 0x0000000219267824 */ /* 0x000fe200078e0202 */
[----:B------:R-:W-:-:S02]  /*aca0*/  PRMT R44, R36, 0x5432, R44 ;  /* 0x00005432242c7816 */ /* 0x000fc4000000002c */
[----:B------:R-:W0:Y:S01]  /*acb0*/  LDS.128 R12, [R35+0x20400] ;  /* 0x02040000230c7984 */ /* 0x000e220000000c00 */
[----:B------:R-:W-:Y:S01]  /*acc0*/  PRMT R37, R37, 0x5410, R28 ;  /* 0x0000541025257816 */ /* 0x000fe2000000001c */
[----:B------:R-:W-:Y:S01]  /*acd0*/  IMAD.U32 R47, R46, 0x10000, RZ ;  /* 0x000100002e2f7824 */ /* 0x000fe200078e00ff */
[----:B------:R-:W-:Y:S01]  /*ace0*/  SHF.R.U32.HI R48, RZ, 0x10, R31 ;  /* 0x00000010ff307819 */ /* 0x000fe2000001161f */
[----:B------:R-:W1:Y:S01]  /*acf0*/  LDS.128 R24, [R38+0x20400] ;  /* 0x0204000026187984 */ /* 0x000e620000000c00 */
[----:B------:R-:W-:Y:S02]  /*ad00*/  SHF.R.U32.HI R20, RZ, 0x10, R33 ;  /* 0x00000010ff147819 */ /* 0x000fe40000011621 */
[----:B------:R-:W-:Y:S02]  /*ad10*/  PRMT R36, R36, 0x5410, R41 ;  /* 0x0000541024247816 */ /* 0x000fe40000000029 */
[----:B------:R-:W-:Y:S02]  /*ad20*/  PRMT R21, R40, 0x5410, R21 ;  /* 0x0000541028157816 */ /* 0x000fe40000000015 */
[----:B------:R-:W-:-:S02]  /*ad30*/  PRMT R45, R42, 0x5410, R45 ;  /* 0x000054102a2d7816 */ /* 0x000fc4000000002d */
[----:B------:R-:W-:Y:S02]  /*ad40*/  PRMT R48, R42, 0x5432, R48 ;  /* 0x000054322a307816 */ /* 0x000fe40000000030 */
[----:B------:R-:W-:Y:S02]  /*ad50*/  PRMT R20, R43, 0x5432, R20 ;  /* 0x000054322b147816 */ /* 0x000fe40000000014 */
[----:B------:R-:W-:Y:S01]  /*ad60*/  LOP3.LUT R46, R46, 0xffff0000, RZ, 0xc0, !PT ;  /* 0xffff00002e2e7812 */ /* 0x000fe200078ec0ff */
        /* <DEDUP_REMOVED lines=9> */
[C---:B------:R-:W-:Y:S01]  /*ae00*/  LOP3.LUT R41, R25.reuse, 0xffff0000, RZ, 0xc0, !PT ;  /* 0xffff000019297812 */ /* 0x040fe200078ec0ff */
[----:B------:R-:W-:Y:S01]  /*ae10*/  IMAD.U32 R40, R25, 0x10000, RZ ;  /* 0x0001000019287824 */ /* 0x000fe200078e00ff */
[----:B------:R-:W-:Y:S01]  /*ae20*/  LOP3.LUT R33, R24, 0xffff0000, RZ, 0xc0, !PT ;  /* 0xffff000018217812 */ /* 0x000fe200078ec0ff */
[----:B------:R-:W-:Y:S01]  /*ae30*/  IMAD.U32 R25, R44, 0x10000, RZ ;  /* 0x000100002c197824 */ /* 0x000fe200078e00ff */
[C---:B------:R-:W-:Y:S01]  /*ae40*/  LOP3.LUT R24, R26.reuse, 0xffff0000, RZ, 0xc0, !PT ;  /* 0xffff00001a187812 */ /* 0x040fe200078ec0ff */
[----:B------:R-:W-:-:S02]  /*ae50*/  IMAD.U32 R42, R26, 0x10000, RZ ;  /* 0x000100001a2a7824 */ /* 0x000fc400078e00ff */
[----:B------:R-:W-:Y:S01]  /*ae60*/  FMUL.FTZ R49, R15, R47 ;  /* 0x0000002f0f317220 */ /* 0x000fe20000410000 */
[C---:B------:R-:W-:Y:S01]  /*ae70*/  IMAD.U32 R43, R27.reuse, 0x10000, RZ ;  /* 0x000100001b2b7824 */ /* 0x040fe200078e00ff */
[----:B------:R-:W-:Y:S01]  /*ae80*/  LOP3.LUT R26, R27, 0xffff0000, RZ, 0xc0, !PT ;  /* 0xffff00001b1a7812 */ /* 0x000fe200078ec0ff */
[-C--:B------:R-:W-:Y:S01]  /*ae90*/  FMUL.FTZ R27, R15, R25.reuse ;  /* 0x000000190f1b7220 */ /* 0x080fe20000410000 */
[----:B------:R-:W-:Y:S01]  /*aea0*/  LOP3.LUT R44, R44, 0xffff0000, RZ, 0xc0, !PT ;  /* 0xffff00002c2c7812 */ /* 0x000fe200078ec0ff */
[----:B------:R-:W-:Y:S01]  /*aeb0*/  FFMA.FTZ R15, R28, R25, -R49 ;  /* 0x000000191c0f7223 */ /* 0x000fe20000010831 */
[----:B------:R-:W-:Y:S02]  /*aec0*/  IMAD.U32 R49, R48, 0x10000, RZ ;  /* 0x0001000030317824 */ /* 0x000fe400078e00ff */
[----:B------:R-:W-:Y:S01]  /*aed0*/  FFMA.FTZ R25, R28, R47, R27 ;  /* 0x0000002f1c197223 */ /* 0x000fe2000001001b */
[----:B------:R-:W-:Y:S02]  /*aee0*/  IMAD.U32 R27, R45, 0x10000, RZ ;  /* 0x000100002d1b7824 */ /* 0x000fe400078e00ff */
[C---:B------:R-:W-:Y:S01]  /*aef0*/  FMUL.FTZ R28, R33.reuse, R44 ;  /* 0x0000002c211c7220 */ /* 0x040fe20000410000 */
[-C--:B------:R-:W-:Y:S01]  /*af00*/  FMUL.FTZ R50, R33, R46.reuse ;  /* 0x0000002e21327220 */ /* 0x080fe20000410000 */
[----:B------:R-:W-:Y:S01]  /*af10*/  FMUL.FTZ R33, R40, R49 ;  /* 0x0000003128217220 */ /* 0x000fe20000410000 */
[----:B------:R-:W-:Y:S01]  /*af20*/  LOP3.LUT R48, R48, 0xffff0000, RZ, 0xc0, !PT ;  /* 0xffff000030307812 */ /* 0x000fe200078ec0ff */
[-C--:B------:R-:W-:Y:S01]  /*af30*/  FMUL.FTZ R40, R40, R27.reuse ;  /* 0x0000001b28287220 */ /* 0x080fe20000410000 */
[----:B------:R-:W-:Y:S01]  /*af40*/  FFMA.FTZ R46, R29, R46, R28 ;  /* 0x0000002e1d2e7223 */ /* 0x000fe2000001001c */
[----:B------:R-:W-:Y:S01]  /*af50*/  LOP3.LUT R28, R45, 0xffff0000, RZ, 0xc0, !PT ;  /* 0xffff00002d1c7812 */ /* 0x000fe200078ec0ff */
[----:B------:R-:W-:Y:S01]  /*af60*/  FFMA.FTZ R50, R29, R44, -R50 ;  /* 0x0000002c1d327223 */ /* 0x000fe20000010832 */
[C---:B------:R-:W-:Y:S01]  /*af70*/  FFMA.FTZ R33, R30.reuse, R27, -R33 ;  /* 0x0000001b1e217223 */ /* 0x040fe20000010821 */
[----:B------:R-:W-:Y:S01]  /*af80*/  FFMA.FTZ R40, R30, R49, R40 ;  /* 0x000000311e287223 */ /* 0x000fe20000010028 */
[----:B------:R-:W-:-:S02]  /*af90*/  IMAD.U32 R29, R21, 0x10000, RZ ;  /* 0x00010000151d7824 */ /* 0x000fc400078e00ff */
[C---:B------:R-:W-:Y:S01]  /*afa0*/  FMUL.FTZ R30, R41.reuse, R48 ;  /* 0x00000030291e7220 */ /* 0x040fe20000410000 */
[----:B------:R-:W-:Y:S02]  /*afb0*/  IMAD.U32 R27, R36, 0x10000, RZ ;  /* 0x00010000241b7824 */ /* 0x000fe400078e00ff */
[-C--:B------:R-:W-:Y:S01]  /*afc0*/  FMUL.FTZ R52, R41, R28.reuse ;  /* 0x0000001c29347220 */ /* 0x080fe20000410000 */
[C---:B------:R-:W-:Y:S01]  /*afd0*/  FMUL.FTZ R41, R42.reuse, R29 ;  /* 0x0000001d2a297220 */ /* 0x040fe20000410000 */
[C---:B------:R-:W-:Y:S01]  /*afe0*/  FFMA.FTZ R44, R31.reuse, R28, -R30 ;  /* 0x0000001c1f2c7223 */ /* 0x040fe2000001081e */
[----:B------:R-:W-:Y:S01]  /*aff0*/  FMUL.FTZ R42, R42, R27 ;  /* 0x0000001b2a2a7220 */ /* 0x000fe20000410000 */
[----:B------:R-:W-:Y:S02]  /*b000*/  IMAD.U32 R30, R20, 0x10000, RZ ;  /* 0x00010000141e7824 */ /* 0x000fe400078e00ff */
[----:B------:R-:W-:Y:S01]  /*b010*/  FFMA.FTZ R31, R31, R48, R52 ;  /* 0x000000301f1f7223 */ /* 0x000fe20000010034 */
[----:B------:R-:W-:-:S02]  /*b020*/  IMAD.U32 R28, R37, 0x10000, RZ ;  /* 0x00010000251c7824 */ /* 0x000fc400078e00ff */
        /* <DEDUP_REMOVED lines=11> */
[----:B------:R-:W-:Y:S01]  /*b0e0*/  FMUL.FTZ R24, R24, R21 ;  /* 0x0000001518187220 */ /* 0x000fe20000410000 */
        /* <DEDUP_REMOVED lines=11> */
[----:B------:R-:W-:Y:S02]  /*b1a0*/  F2FP.BF16.F32.PACK_AB R15, R43, R48 ;  /* 0x000000302b0f723e */ /* 0x000fe400000010ff */
[----:B------:R-:W-:Y:S02]  /*b1b0*/  F2FP.BF16.F32.PACK_AB R25, R31, R40 ;  /* 0x000000281f19723e */ /* 0x000fe400000010ff */
[----:B------:R-:W-:Y:S01]  /*b1c0*/  F2FP.BF16.F32.PACK_AB R27, R29, R32 ;  /* 0x000000201d1b723e */ /* 0x000fe200000010ff */
[----:B------:R1:W-:Y:S04]  /*b1d0*/  STS.128 [R35+0x20400], R12 ;  /* 0x0204000c23007388 */ /* 0x0003e80000000c00 */
[----:B------:R1:W-:Y:S02]  /*b1e0*/  STS.128 [R38+0x20400], R24 ;  /* 0x0204001826007388 */ /* 0x0003e40000000c00 */
.L_x_5865:
[----:B------:R-:W-:Y:S05]  /*b1f0*/  BSYNC B1 ;  /* 0x0000000000017941 */ /* 0x000fea0003800000 */
.L_x_5864:
[----:B------:R-:W-:Y:S01]  /*b200*/  PRMT R20, R34, 0x5410, R3 ;  /* 0x0000541022147816 */ /* 0x000fe20000000003 */
[----:B------:R-:W-:Y:S06]  /*b210*/  @P0 BRA `(.L_x_5856) ;  /* 0x0000000400a40947 */ /* 0x000fec0003800000 */
[----:B------:R-:W2:Y:S01]  /*b220*/  LDL R41, [R1+0x64] ;  /* 0x0000640001297983 */ /* 0x000ea20000100800 */
[----:B------:R-:W-:Y:S01]  /*b230*/  SHF.R.S32.HI R3, RZ, 0x1f, R0 ;  /* 0x0000001fff037819 */ /* 0x000fe20000011400 */
[----:B-1----:R-:W-:Y:S01]  /*b240*/  IMAD.SHL.U32 R12, R0, 0x40, RZ ;  /* 0x00000040000c7824 */ /* 0x002fe200078e00ff */
[----:B------:R-:W-:Y:S01]  /*b250*/  SHF.R.U64 R32, R4, 0x10, R5 ;  /* 0x0000001004207819 */ /* 0x000fe20000001205 */
[----:B------:R-:W-:Y:S01]  /*b260*/  IMAD.IADD R39, R18, 0x1, R39 ;  /* 0x0000000112277824 */ /* 0x000fe200078e0227 */
[----:B------:R-:W-:Y:S02]  /*b270*/  LEA.HI R3, R3, R0, RZ, 0x3 ;  /* 0x0000000003037211 */ /* 0x000fe400078f18ff */
[----:B------:R-:W-:Y:S02]  /*b280*/  LOP3.LUT R12, R12, 0x1c0, RZ, 0xc0, !PT ;  /* 0x000001c00c0c7812 */ /* 0x000fe400078ec0ff */
[----:B------:R-:W-:Y:S01]  /*b290*/  SHF.R.U64 R21, R8, 0x10, R9 ;  /* 0x0000001008157819 */ /* 0x000fe20000001209 */
[----:B------:R-:W-:Y:S01]  /*b2a0*/  IMAD.SHL.U32 R3, R3, 0x40, RZ ;  /* 0x0000004003037824 */ /* 0x000fe200078e00ff */
[----:B------:R-:W-:-:S02]  /*b2b0*/  LOP3.LUT R0, R12, 0x38, R39, 0xf8, !PT ;  /* 0x000000380c007812 */ /* 0x000fc400078ef827 */
[----:B0-----:R-:W-:Y:S02]  /*b2c0*/  SHF.R.U32.HI R13, RZ, 0x3, R12 ;  /* 0x00000003ff0d7819 */ /* 0x001fe4000001160c */
[----:B------:R-:W-:Y:S02]  /*b2d0*/  LOP3.LUT R3, R3, 0xfffffe00, RZ, 0xc0, !PT ;  /* 0xfffffe0003037812 */ /* 0x000fe400078ec0ff */
[----:B------:R-:W-:Y:S02]  /*b2e0*/  LOP3.LUT R0, R0, R13, RZ, 0x3c, !PT ;  /* 0x0000000d00007212 */ /* 0x000fe400078e3cff */
[----:B------:R-:W-:Y:S02]  /*b2f0*/  PRMT R32, R51, 0x5432, R32 ;  /* 0x0000543233207816 */ /* 0x000fe40000000020 */
[----:B------:R-:W-:Y:S01]  /*b300*/  SHF.R.U32.HI R29, RZ, 0x10, R9 ;  /* 0x00000010ff1d7819 */ /* 0x000fe20000011609 */
[----:B------:R-:W-:Y:S01]  /*b310*/  IMAD.IADD R3, R3, 0x1, R0 ;  /* 0x0000000103037824 */ /* 0x000fe200078e0200 */
[----:B------:R-:W-:Y:S01]  /*b320*/  SHF.R.U32.HI R33, RZ, 0x10, R5 ;  /* 0x00000010ff217819 */ /* 0x000fe20000011605 */
[----:B------:R-:W-:Y:S01]  /*b330*/  IMAD.U32 R34, R32, 0x10000, RZ ;  /* 0x0001000020227824 */ /* 0x000fe200078e00ff */
[----:B------:R-:W-:Y:S01]  /*b340*/  PRMT R21, R55, 0x5410, R21 ;  /* 0x0000541037157816 */ /* 0x000fe20000000015 */
[----:B------:R-:W-:Y:S01]  /*b350*/  IMAD R0, R3, 0x2, R2 ;  /* 0x0000000203007824 */ /* 0x000fe200078e0202 */
[----:B------:R-:W-:-:S02]  /*b360*/  SHF.R.U32.HI R37, RZ, 0x10, R7 ;  /* 0x00000010ff257819 */ /* 0x000fc40000011607 */
[----:B------:R-:W-:Y:S01]  /*b370*/  PRMT R33, R51, 0x5410, R33 ;  /* 0x0000541033217816 */ /* 0x000fe20000000021 */
[----:B------:R-:W-:Y:S01]  /*b380*/  IMAD.U32 R28, R21, 0x10000, RZ ;  /* 0x00010000151c7824 */ /* 0x000fe200078e00ff */
[----:B------:R-:W0:Y:S01]  /*b390*/  LDS.128 R24, [R0+0x20400] ;  /* 0x0204000000187984 */ /* 0x000e220000000c00 */
[----:B------:R-:W-:Y:S02]  /*b3a0*/  SHF.R.U32.HI R31, RZ, 0x10, R11 ;  /* 0x00000010ff1f7819 */ /* 0x000fe4000001160b */
[----:B------:R-:W-:Y:S01]  /*b3b0*/  PRMT R29, R56, 0x5410, R29 ;  /* 0x00005410381d7816 */ /* 0x000fe2000000001d */
[----:B------:R-:W-:Y:S01]  /*b3c0*/  IMAD.U32 R36, R33, 0x10000, RZ ;  /* 0x0001000021247824 */ /* 0x000fe200078e00ff */
[----:B------:R-:W-:Y:S02]  /*b3d0*/  SHF.R.U64 R30, R10, 0x10, R11 ;  /* 0x000000100a1e7819 */ /* 0x000fe4000000120b */
[----:B------:R-:W-:Y:S02]  /*b3e0*/  PRMT R37, R54, 0x5410, R37 ;  /* 0x0000541036257816 */ /* 0x000fe40000000025 */
[----:B------:R-:W-:-:S02]  /*b3f0*/  PRMT R31, R20, 0x5410, R31 ;  /* 0x00005410141f7816 */ /* 0x000fc4000000001f */
[----:B------:R-:W-:Y:S02]  /*b400*/  PRMT R30, R20, 0x5432, R30 ;  /* 0x00005432141e7816 */ /* 0x000fe4000000001e */
[----:B------:R-:W-:Y:S02]  /*b410*/  SHF.R.U64 R35, R6, 0x10, R7 ;  /* 0x0000001006237819 */ /* 0x000fe40000001207 */
[----:B------:R-:W-:Y:S02]  /*b420*/  LOP3.LUT R21, R21, 0xffff0000, RZ, 0xc0, !PT ;  /* 0xffff000015157812 */ /* 0x000fe400078ec0ff */
[----:B------:R-:W-:Y:S02]  /*b430*/  PRMT R35, R53, 0x5410, R35 ;  /* 0x0000541035237816 */ /* 0x000fe40000000023 */
        /* <DEDUP_REMOVED lines=9> */
[C---:B------:R-:W-:Y:S01]  /*b4d0*/  IMAD.U32 R25, R37.reuse, 0x10000, RZ ;  /* 0x0001000025197824 */ /* 0x040fe200078e00ff */
[----:B------:R-:W-:Y:S02]  /*b4e0*/  LOP3.LUT R9, R32, 0xffff0000, RZ, 0xc0, !PT ;  /* 0xffff000020097812 */ /* 0x000fe400078ec0ff */
[----:B------:R-:W-:Y:S01]  /*b4f0*/  LOP3.LUT R37, R37, 0xffff0000, RZ, 0xc0, !PT ;  /* 0xffff000025257812 */ /* 0x000fe200078ec0ff */
[----:B--2---:R-:W0:Y:S02]  /*b500*/  LDS.128 R12, [R41+0x20400] ;  /* 0x02040000290c7984 */ /* 0x004e240000000c00 */
[C---:B0-----:R-:W-:Y:S01]  /*b510*/  IMAD.U32 R3, R12.reuse, 0x10000, RZ ;  /* 0x000100000c037824 */ /* 0x041fe200078e00ff */
[----:B------:R-:W-:Y:S01]  /*b520*/  LOP3.LUT R4, R12, 0xffff0000, RZ, 0xc0, !PT ;  /* 0xffff00000c047812 */ /* 0x000fe200078ec0ff */
[C---:B------:R-:W-:Y:S01]  /*b530*/  IMAD.U32 R5, R13.reuse, 0x10000, RZ ;  /* 0x000100000d057824 */ /* 0x040fe200078e00ff */
[----:B------:R-:W-:Y:S01]  /*b540*/  LOP3.LUT R12, R13, 0xffff0000, RZ, 0xc0, !PT ;  /* 0xffff00000d0c7812 */ /* 0x000fe200078ec0ff */
[----:B------:R-:W-:Y:S01]  /*b550*/  FFMA.FTZ R38, R3, R28, -R38 ;  /* 0x0000001c03267223 */ /* 0x000fe20000010826 */
[----:B------:R-:W-:-:S02]  /*b560*/  IMAD.U32 R28, R29, 0x10000, RZ ;  /* 0x000100001d1c7824 */ /* 0x000fc400078e00ff */
[----:B------:R-:W-:Y:S01]  /*b570*/  FFMA.FTZ R40, R3, R34, R40 ;  /* 0x0000002203287223 */ /* 0x000fe20000010028 */
[----:B------:R-:W-:Y:S01]  /*b580*/  IMAD.U32 R3, R31, 0x10000, RZ ;  /* 0x000100001f037824 */ /* 0x000fe200078e00ff */
[----:B------:R-:W-:Y:S01]  /*b590*/  LOP3.LUT R7, R14, 0xffff0000, RZ, 0xc0, !PT ;  /* 0xffff00000e077812 */ /* 0x000fe200078ec0ff */
[-C--:B------:R-:W-:Y:S01]  /*b5a0*/  FMUL.FTZ R34, R11, R28.reuse ;  /* 0x0000001c0b227220 */ /* 0x080fe20000410000 */
[----:B------:R-:W-:Y:S02]  /*b5b0*/  IMAD.U32 R8, R15, 0x10000, RZ ;  /* 0x000100000f087824 */ /* 0x000fe400078e00ff */
[C---:B------:R-:W-:Y:S01]  /*b5c0*/  FMUL.FTZ R11, R20.reuse, R25 ;  /* 0x00000019140b7220 */ /* 0x040fe20000410000 */
[C---:B------:R-:W-:Y:S01]  /*b5d0*/  FFMA.FTZ R42, R5.reuse, R28, -R42 ;  /* 0x0000001c052a7223 */ /* 0x040fe2000001082a */
[-C--:B------:R-:W-:Y:S01]  /*b5e0*/  FMUL.FTZ R28, R20, R3.reuse ;  /* 0x00000003141c7220 */ /* 0x080fe20000410000 */
[----:B------:R-:W-:Y:S01]  /*b5f0*/  FFMA.FTZ R34, R5, R36, R34 ;  /* 0x0000002405227223 */ /* 0x000fe20000010022 */
[----:B------:R-:W-:Y:S01]  /*b600*/  FFMA.FTZ R20, R8, R3, -R11 ;  /* 0x0000000308147223 */ /* 0x000fe2000001080b */
[C---:B------:R-:W-:Y:S01]  /*b610*/  FMUL.FTZ R3, R10.reuse, R9 ;  /* 0x000000090a037220 */ /* 0x040fe20000410000 */
[----:B------:R-:W-:Y:S01]  /*b620*/  FMUL.FTZ R11, R10, R21 ;  /* 0x000000150a0b7220 */ /* 0x000fe20000410000 */
[----:B------:R-:W-:Y:S01]  /*b630*/  IMAD.U32 R6, R14, 0x10000, RZ ;  /* 0x000100000e067824 */ /* 0x000fe200078e00ff */
[----:B------:R-:W-:Y:S01]  /*b640*/  LOP3.LUT R14, R15, 0xffff0000, RZ, 0xc0, !PT ;  /* 0xffff00000f0e7812 */ /* 0x000fe200078ec0ff */
[----:B------:R-:W-:-:S02]  /*b650*/  IMAD.U32 R13, R26, 0x10000, RZ ;  /* 0x000100001a0d7824 */ /* 0x000fc400078e00ff */
[----:B------:R-:W-:Y:S01]  /*b660*/  FFMA.FTZ R21, R4, R21, -R3 ;  /* 0x0000001504157223 */ /* 0x000fe20000010803 */
[----:B------:R-:W-:Y:S01]  /*b670*/  IMAD.U32 R5, R35, 0x10000, RZ ;  /* 0x0001000023057824 */ /* 0x000fe200078e00ff */
[----:B------:R-:W-:Y:S01]  /*b680*/  LOP3.LUT R15, R26, 0xffff0000, RZ, 0xc0, !PT ;  /* 0xffff00001a0f7812 */ /* 0x000fe200078ec0ff */
[----:B------:R-:W-:Y:S01]  /*b690*/  IMAD.U32 R3, R30, 0x10000, RZ ;  /* 0x000100001e037824 */ /* 0x000fe200078e00ff */
[----:B------:R-:W-:Y:S01]  /*b6a0*/  LOP3.LUT R26, R27, 0xffff0000, RZ, 0xc0, !PT ;  /* 0xffff00001b1a7812 */ /* 0x000fe200078ec0ff */
[----:B------:R-:W-:Y:S01]  /*b6b0*/  FFMA.FTZ R11, R4, R9, R11 ;  /* 0x00000009040b7223 */ /* 0x000fe2000001000b */
[C---:B------:R-:W-:Y:S01]  /*b6c0*/  FMUL.FTZ R27, R13.reuse, R5 ;  /* 0x000000050d1b7220 */ /* 0x040fe20000410000 */
[----:B------:R-:W-:Y:S01]  /*b6d0*/  FMUL.FTZ R13, R13, R3 ;  /* 0x000000030d0d7220 */ /* 0x000fe20000410000 */
[----:B------:R-:W-:Y:S01]  /*b6e0*/  LOP3.LUT R4, R35, 0xffff0000, RZ, 0xc0, !PT ;  /* 0xffff000023047812 */ /* 0x000fe200078ec0ff */
[----:B------:R-:W-:Y:S01]  /*b6f0*/  FFMA.FTZ R28, R8, R25, R28 ;  /* 0x00000019081c7223 */ /* 0x000fe2000001001c */
[----:B------:R-:W-:Y:S01]  /*b700*/  LOP3.LUT R29, R29, 0xffff0000, RZ, 0xc0, !PT ;  /* 0xffff00001d1d7812 */ /* 0x000fe200078ec0ff */
[----:B------:R-:W-:Y:S01]  /*b710*/  FFMA.FTZ R27, R6, R3, -R27 ;  /* 0x00000003061b7223 */ /* 0x000fe2000001081b */
[----:B------:R-:W-:Y:S01]  /*b720*/  LOP3.LUT R30, R30, 0xffff0000, RZ, 0xc0, !PT ;  /* 0xffff00001e1e7812 */ /* 0x000fe200078ec0ff */
[----:B------:R-:W-:Y:S01]  /*b730*/  FFMA.FTZ R10, R6, R5, R13 ;  /* 0x00000005060a7223 */ /* 0x000fe2000001000d */
[----:B------:R-:W-:Y:S01]  /*b740*/  LOP3.LUT R31, R31, 0xffff0000, RZ, 0xc0, !PT ;  /* 0xffff00001f1f7812 */ /* 0x000fe200078ec0ff */
[----:B------:R-:W-:Y:S01]  /*b750*/  FMUL.FTZ R25, R24, R33 ;  /* 0x0000002118197220 */ /* 0x000fe20000410000 */
[C---:B------:R-:W-:Y:S01]  /*b760*/  FMUL.FTZ R6, R15.reuse, R4 ;  /* 0x000000040f067220 */ /* 0x040fe20000410000 */
[----:B------:R-:W-:Y:S01]  /*b770*/  FMUL.FTZ R3, R26, R37 ;  /* 0x000000251a037220 */ /* 0x000fe20000410000 */
[----:B------:R-:W-:Y:S01]  /*b780*/  FMUL.FTZ R24, R24, R29 ;  /* 0x0000001d18187220 */ /* 0x000fe20000410000 */
[-C--:B------:R-:W-:Y:S01]  /*b790*/  FMUL.FTZ R15, R15, R30.reuse ;  /* 0x0000001e0f0f7220 */ /* 0x080fe20000410000 */
[----:B------:R-:W-:Y:S01]  /*b7a0*/  FMUL.FTZ R26, R26, R31 ;  /* 0x0000001f1a1a7220 */ /* 0x000fe20000410000 */
[----:B------:R-:W-:Y:S01]  /*b7b0*/  FFMA.FTZ R25, R12, R29, -R25 ;  /* 0x0000001d0c197223 */ /* 0x000fe20000010819 */
[C---:B------:R-:W-:Y:S01]  /*b7c0*/  FFMA.FTZ R6, R7.reuse, R30, -R6 ;  /* 0x0000001e07067223 */ /* 0x040fe20000010806 */
        /* <DEDUP_REMOVED lines=11> */
[----:B------:R3:W-:Y:S01]  /*b880*/  STS.128 [R41+0x20400], R4 ;  /* 0x0204000429007388 */ /* 0x0007e20000000c00 */
[----:B------:R-:W-:-:S05]  /*b890*/  F2FP.BF16.F32.PACK_AB R11, R37, R28 ;  /* 0x0000001c250b723e */ /* 0x000fca00000010ff */
[----:B------:R3:W-:Y:S02]  /*b8a0*/  STS.128 [R0+0x20400], R8 ;  /* 0x0204000800007388 */ /* 0x0007e40000000c00 */
.L_x_5856:
[----:B------:R-:W-:Y:S05]  /*b8b0*/  BSYNC B0 ;  /* 0x0000000000007941 */ /* 0x000fea0003800000 */
.L_x_5842:
        /* <DEDUP_REMOVED lines=8> */
.L_x_5839:
[----:B--23--:R-:W-:-:S05]  /*b940*/  IMAD.U32 R0, RZ, RZ, UR37 ;  /* 0x00000025ff007e24 */ /* 0x00cfca000f8e00ff */
[----:B------:R-:W-:-:S13]  /*b950*/  ISETP.NE.AND P0, PT, R0, 0x3, PT ;  /* 0x000000030000780c */ /* 0x000fda0003f05270 */
[----:B------:R-:W-:Y:S05]  /*b960*/  @!P0 BRA `(.L_x_5866) ;  /* 0x0000000000048947 */ /* 0x000fea0003800000 */
[----:B------:R-:W-:Y:S01]  /*b970*/  BPT.TRAP 0x1 ;  /* 0x000000040000795c */ /* 0x000fe20000300000 */
.L_x_5866:
[----:B-1----:R-:W-:Y:S01]  /*b980*/  IMAD R15, R17, 0x8, R2 ;  /* 0x00000008110f7824 */ /* 0x002fe200078e0202 */
[----:B------:R-:W-:-:S04]  /*b990*/  SHF.L.U32 R56, R22, 0x1f, RZ ;  /* 0x0000001f16387819 */ /* 0x000fc800000006ff */
[----:B------:R1:W2:Y:S01]  /*b9a0*/  SYNCS.PHASECHK.TRANS64.TRYWAIT P1, [R15+URZ+0x28c30], R56 ;  /* 0x028c30380f0075a7 */ /* 0x0002a2000802017f */
[----:B------:R-:W-:Y:S05]  /*b9b0*/  @!P0 BRA `(.L_x_5867) ;  /* 0x0000000000048947 */ /* 0x000fea0003800000 */
[----:B------:R-:W-:Y:S01]  /*b9c0*/  BPT.TRAP 0x1 ;  /* 0x000000040000795c */ /* 0x000fe20000300000 */
.L_x_5867:
[C---:B------:R-:W-:Y:S02]  /*b9d0*/  VIADD R0, R2.reuse, 0x22400 ;  /* 0x0002240002007836 */ /* 0x040fe40000000000 */
[----:B------:R-:W-:-:S03]  /*b9e0*/  VIADD R3, R2, 0x20400 ;  /* 0x0002040002037836 */ /* 0x000fc60000000000 */
[----:B------:R-:W-:Y:S02]  /*b9f0*/  SHF.R.U32.HI R0, RZ, 0x4, R0 ;  /* 0x00000004ff007819 */ /* 0x000fe40000011600 */
[----:B------:R-:W-:Y:S02]  /*ba00*/  SHF.R.U32.HI R3, RZ, 0x4, R3 ;  /* 0x00000004ff037819 */ /* 0x000fe40000011603 */
[----:B------:R-:W-:Y:S02]  /*ba10*/  LOP3.LUT R0, R0, 0x3fff, RZ, 0xc0, !PT ;  /* 0x00003fff00007812 */ /* 0x000fe400078ec0ff */
[----:B------:R-:W-:Y:S02]  /*ba20*/  LOP3.LUT R3, R3, 0x3fff, RZ, 0xc0, !PT ;  /* 0x00003fff03037812 */ /* 0x000fe400078ec0ff */
[----:B------:R-:W-:Y:S01]  /*ba30*/  LOP3.LUT R21, R0, 0x10000, RZ, 0xfc, !PT ;  /* 0x0001000000157812 */ /* 0x000fe200078efcff */
[----:B--2---:R-:W-:Y:S06]  /*ba40*/  @P1 BRA `(.L_x_5868) ;  /* 0x0000000000081947 */ /* 0x004fec0003800000 */
[----:B------:R-:W2:Y:S02]  /*ba50*/  SYNCS.PHASECHK.TRANS64.TRYWAIT P1, [R15+URZ+0x28c30], R56 ;  /* 0x028c30380f0075a7 */ /* 0x000ea4000802017f */
[----:B--2---:R-:W-:Y:S05]  /*ba60*/  @!P1 BRA `(.L_x_5869) ;  /* 0x0000017800f09947 */ /* 0x004fea0003800000 */
.L_x_5868:
[----:B------:R-:W-:Y:S01]  /*ba70*/  IMAD R10, R17, 0x200, R21 ;  /* 0x00000200110a7824 */ /* 0x000fe200078e0215 */
[----:B------:R-:W-:Y:S01]  /*ba80*/  LOP3.LUT R4, R3, 0x10000, RZ, 0xfc, !PT ;  /* 0x0001000003047812 */ /* 0x000fe200078efcff */
[----:B------:R-:W-:Y:S01]  /*ba90*/  IMAD.MOV.U32 R5, RZ, RZ, 0x40000040 ;  /* 0x40000040ff057424 */ /* 0x000fe200078e00ff */
[----:B------:R-:W-:Y:S05]  /*baa0*/  WARPSYNC.ALL ;  /* 0x0000000000007948 */ /* 0x000fea0003800000 */
[----:B0-----:R-:W-:Y:S01]  /*bab0*/  IMAD.MOV.U32 R11, RZ, RZ, 0x40000040 ;  /* 0x40000040ff0b7424 */ /* 0x001fe200078e00ff */
        /* <DEDUP_REMOVED lines=9> */
[----:B------:R-:W-:Y:S02]  /*bb50*/  VIADD R8, R4, 0x4 ;  /* 0x0000000404087836 */ /* 0x000fe40000000000 */
[----:B------:R-:W-:Y:S02]  /*bb60*/  IMAD.MOV.U32 R9, RZ, RZ, 0x40000040 ;  /* 0x40000040ff097424 */ /* 0x000fe400078e00ff */
[----:B------:R-:W-:-:S04]  /*bb70*/  IMAD.MOV.U32 R11, RZ, RZ, 0x40000040 ;  /* 0x40000040ff0b7424 */ /* 0x000fc800078e00ff */
[----:B------:R-:W-:Y:S01]  /*bb80*/  HGMMA.64x64x16.F32.BF16 R24, gdesc[UR4], RZ, !UPT, gsb0 ;  /* 0x00e00000041879f0 */ /* 0x000fe2000c0018ff */
[----:B------:R-:W-:Y:S02]  /*bb90*/  R2UR UR4, R12 ;  /* 0x000000000c0472ca */ /* 0x000fe400000e0000 */
[----:B------:R-:W-:Y:S02]  /*bba0*/  R2UR UR5, R13 ;  /* 0x000000000d0572ca */ /* 0x000fe400000e0000 */
[----:B------:R-:W-:Y:S01]  /*bbb0*/  R2UR UR6, R6 ;  /* 0x00000000060672ca */ /* 0x000fe200000e0000 */
[C---:B------:R-:W-:Y:S01]  /*bbc0*/  VIADD R6, R10.reuse, 0x4 ;  /* 0x000000040a067836 */ /* 0x040fe20000000000 */
[----:B------:R-:W-:Y:S01]  /*bbd0*/  R2UR UR7, R7 ;  /* 0x00000000070772ca */ /* 0x000fe200000e0000 */
[----:B------:R-:W-:Y:S02]  /*bbe0*/  IMAD.MOV.U32 R7, RZ, RZ, 0x40000040 ;  /* 0x40000040ff077424 */ /* 0x000fe400078e00ff */
[----:B------:R-:W-:Y:S01]  /*bbf0*/  VIADD R10, R10, 0x6 ;  /* 0x000000060a0a7836 */ /* 0x000fe20000000000 */
[----:B------:R-:W-:-:S02]  /*bc00*/  WARPGROUP.DEPBAR.LE gsb0, 0x0 ;  /* 0x00008000000079c5 */ /* 0x000fc40000010000 */
[----:B------:R-:W-:-:S07]  /*bc10*/  WARPGROUP.ARRIVE ;  /* 0x00000000000079c5 */ /* 0x000fce0000000000 */
[----:B------:R-:W-:Y:S01]  /*bc20*/  HGMMA.64x64x16.F32.BF16 R24, gdesc[UR4], R24, gsb0 ;  /* 0x00e00000041879f0 */ /* 0x000fe20008001818 */
[----:B------:R-:W-:Y:S02]  /*bc30*/  R2UR UR4, R8 ;  /* 0x00000000080472ca */ /* 0x000fe400000e0000 */
[----:B------:R-:W-:Y:S02]  /*bc40*/  R2UR UR5, R9 ;  /* 0x00000000090572ca */ /* 0x000fe400000e0000 */
[----:B------:R-:W-:Y:S01]  /*bc50*/  R2UR UR6, R6 ;  /* 0x00000000060672ca */ /* 0x000fe200000e0000 */
[----:B------:R-:W-:Y:S01]  /*bc60*/  VIADD R6, R4, 0x6 ;  /* 0x0000000604067836 */ /* 0x000fe20000000000 */
[----:B------:R-:W-:Y:S01]  /*bc70*/  R2UR UR7, R7 ;  /* 0x00000000070772ca */ /* 0x000fe200000e0000 */
[----:B------:R-:W-:Y:S01]  /*bc80*/  IMAD.MOV.U32 R7, RZ, RZ, 0x40000040 ;  /* 0x40000040ff077424 */ /* 0x000fe200078e00ff */
[----:B------:R-:W-:Y:S02]  /*bc90*/  WARPGROUP.DEPBAR.LE gsb0, 0x0 ;  /* 0x00008000000079c5 */ /* 0x000fe40000010000 */
[----:B------:R-:W-:-:S09]  /*bca0*/  WARPGROUP.ARRIVE ;  /* 0x00000000000079c5 */ /* 0x000fd20000000000 */
        /* <DEDUP_REMOVED lines=11> */
.L_x_5870:
[----:B------:R-:W0:Y:S01]  /*bd60*/  LDC R0, c[0x0][0x448] ;  /* 0x00011200ff007b82 */ /* 0x000e220000000800 */
[----:B------:R-:W-:Y:S01]  /*bd70*/  IMAD.IADD R10, R212, 0x1, R196 ;  /* 0x00000001d40a7824 */ /* 0x000fe200078e02c4 */
[----:B------:R-:W-:Y:S01]  /*bd80*/  ULDC.64 UR40, c[0x0][0x9e0] ;  /* 0x0002780000287ab9 */ /* 0x000fe20000000a00 */
[----:B------:R-:W-:Y:S01]  /*bd90*/  IMAD.MOV.U32 R63, RZ, RZ, -0x40 ;  /* 0xffffffc0ff3f7424 */ /* 0x000fe200078e00ff */
[----:B------:R-:W-:Y:S01]  /*bda0*/  UISETP.GE.AND UP0, UPT, UR41, 0x1, UPT ;  /* 0x000000012900788c */ /* 0x000fe2000bf06270 */
[----:B------:R-:W-:Y:S01]  /*bdb0*/  LOP3.LUT R16, R16, 0xffffff7f, RZ, 0xc0, !PT ;  /* 0xffffff7f10107812 */ /* 0x000fe200078ec0ff */
[----:B------:R-:W-:Y:S01]  /*bdc0*/  ULDC UR4, c[0x0][0x9dc] ;  /* 0x0002770000047ab9 */ /* 0x000fe20000000800 */
[----:B------:R-:W-:Y:S01]  /*bdd0*/  IMAD R63, R168, R63, 0x41 ;  /* 0x00000041a83f7424 */ /* 0x000fe200078e023f */
[----:B------:R-:W-:Y:S01]  /*bde0*/  UP2UR UR47, UPR, URZ, 0x1 ;  /* 0x000000013f2f7883 */ /* 0x000fe20008000000 */
[----:B------:R-:W-:-:S03]  /*bdf0*/  IMAD.U32 R20, RZ, RZ, UR4 ;  /* 0x00000004ff147e24 */ /* 0x000fc6000f8e00ff */
[----:B------:R-:W-:Y:S01]  /*be00*/  IADD3 R14, -R189, R63, R184 ;  /* 0x0000003fbd0e7210 */ /* 0x000fe20007ffe1b8 */
[----:B------:R-:W-:Y:S01]  /*be10*/  VIADD R63, R63, 0xffffffff ;  /* 0xffffffff3f3f7836 */ /* 0x000fe20000000000 */
[----:B------:R-:W-:-:S03]  /*be20*/  LOP3.LUT R57, RZ, R20, RZ, 0x33, !PT ;  /* 0x00000014ff397212 */ /* 0x000fc600078e33ff */
[----:B------:R-:W-:-:S04]  /*be30*/  IMAD.IADD R14, R14, 0x1, -R23 ;  /* 0x000000010e0e7824 */ /* 0x000fc800078e0a17 */
[----:B------:R-:W-:Y:S01]  /*be40*/  IMAD.IADD R57, R14, 0x1, R57 ;  /* 0x000000010e397824 */ /* 0x000fe200078e0239 */
[----:B0-----:R-:W-:-:S13]  /*be50*/  ISETP.NE.AND P1, PT, R0, 0x1, PT ;  /* 0x000000010000780c */ /* 0x001fda0003f25270 */
[----:B------:R-:W0:Y:S01]  /*be60*/  @P1 LDC R3, c[0x0][0x44c] ;  /* 0x00011300ff031b82 */ /* 0x000e220000000800 */
[----:B------:R-:W-:-:S07]  /*be70*/  @P1 LOP3.LUT R16, R16, 0x80, RZ, 0xfc, !PT ;  /* 0x0000008010101812 */ /* 0x000fce00078efcff */
[----:B------:R-:W3:Y:S01]  /*be80*/  @P1 LDC R11, c[0x0][0x450] ;  /* 0x00011400ff0b1b82 */ /* 0x000ee20000000800 */
[----:B0-----:R-:W-:-:S04]  /*be90*/  @P1 IMAD.HI.U32 R0, R10, R3, RZ ;  /* 0x000000030a001227 */ /* 0x001fc800078e00ff */
[----:B------:R-:W-:Y:S01]  /*bea0*/  VIADD R3, R15, 0x28c40 ;  /* 0x00028c400f037836 */ /* 0x000fe20000000000 */
[----:B---3--:R-:W-:Y:S01]  /*beb0*/  @P1 SHF.R.U32.HI R10, RZ, R11, R0 ;  /* 0x0000000bff0a1219 */ /* 0x008fe20000011600 */
[----:B------:R-:W-:Y:S01]  /*bec0*/  VIADD R11, R14, UR40 ;  /* 0x000000280e0b7c36 */ /* 0x000fe20008000000 */
[----:B------:R-:W-:Y:S02]  /*bed0*/  PLOP3.LUT P1, PT, PT, PT, UP0, 0x40, 0x0 ;  /* 0x000000000000781c */ /* 0x000fe40003f2e808 */
[----:B------:R-:W-:Y:S01]  /*bee0*/  LEA R0, R168, 0xffffffc0, 0x6 ;  /* 0xffffffc0a8007811 */ /* 0x000fe200078e30ff */
[----:B------:R-:W0:Y:S01]  /*bef0*/  SHFL.IDX PT, R58, R10, RZ, 0x1c1f ;  /* 0x001c1fff0a3a7589 */ /* 0x000e2200000e0000 */
[----:B------:R-:W-:Y:S02]  /*bf00*/  PRMT R3, R186, 0x654, R3 ;  /* 0x00000654ba037816 */ /* 0x000fe40000000003 */
[----:B------:R-:W-:Y:S02]  /*bf10*/  IADD3 R78, -R189, R184, -R0 ;  /* 0x000000b8bd4e7210 */ /* 0x000fe40007ffe900 */
[----:B------:R3:W-:Y:S02]  /*bf20*/  SYNCS.ARRIVE.TRANS64.RED.A1T0 RZ, [R3+URZ], RZ ;  /* 0x000000ff03ff79a7 */ /* 0x0007e4000810043f */
[----:B0-----:R-:W-:Y:S01]  /*bf30*/  VIADDMNMX R61, R58, R11, R78, PT ;  /* 0x0000000b3a3d7246 */ /* 0x001fe2000380014e */
[----:B------:R-:W-:-:S02]  /*bf40*/  IMAD.IADD R59, R57, 0x1, R58 ;  /* 0x00000001393b7824 */ /* 0x000fc400078e023a */
[----:B---3--:R-:W-:Y:S05]  /*bf50*/  @P1 BRA `(.L_x_5871) ;  /* 0x0000000000581947 */ /* 0x008fea0003800000 */
[----:B------:R-:W-:Y:S01]  /*bf60*/  IADD3 R3, -R23, R184, R58 ;  /* 0x000000b817037210 */ /* 0x000fe20007ffe13a */
[----:B------:R-:W-:Y:S03]  /*bf70*/  BSSY B0, `(.L_x_5872) ;  /* 0x0000010000007945 */ /* 0x000fe60003800000 */
[----:B------:R-:W-:-:S13]  /*bf80*/  ISETP.GT.AND P1, PT, R3, -0x1, PT ;  /* 0xffffffff0300780c */ /* 0x000fda0003f24270 */
[----:B------:R-:W-:Y:S05]  /*bf90*/  @P1 BRA `(.L_x_5873) ;  /* 0x0000000000201947 */ /* 0x000fea0003800000 */
[----:B------:R-:W-:Y:S01]  /*bfa0*/  UISETP.NE.AND UP0, UPT, UR41, 0x1, UPT ;  /* 0x000000012900788c */ /* 0x000fe2000bf05270 */
[----:B------:R-:W-:-:S05]  /*bfb0*/  LOP3.LUT R3, RZ, R3, RZ, 0x33, !PT ;  /* 0x00000003ff037212 */ /* 0x000fca00078e33ff */
[----:B------:R-:W-:-:S05]  /*bfc0*/  PLOP3.LUT P1, PT, PT, PT, UP0, 0x80, 0x0 ;  /* 0x000000000000781c */ /* 0x000fca0003f2f008 */
[----:B------:R-:W-:-:S08]  /*bfd0*/  @UP0 ULDC.64 UR4, c[0x0][0x9e8] ;  /* 0x00027a0000040ab9 */ /* 0x000fd00000000a00 */
[----:B------:R-:W-:-:S05]  /*bfe0*/  @P1 IMAD.HI.U32 R14, R3, UR4, RZ ;  /* 0x00000004030e1c27 */ /* 0x000fca000f8e00ff */
[----:B------:R-:W-:-:S04]  /*bff0*/  @P1 SHF.R.U32.HI R3, RZ, UR5, R14 ;  /* 0x00000005ff031c19 */ /* 0x000fc8000801160e */
[----:B------:R-:W-:Y:S01]  /*c000*/  LOP3.LUT R3, RZ, R3, RZ, 0x33, !PT ;  /* 0x00000003ff037212 */ /* 0x000fe200078e33ff */
[----:B------:R-:W-:Y:S06]  /*c010*/  BRA `(.L_x_5874) ;  /* 0x0000000000147947 */ /* 0x000fec0003800000 */
.L_x_5873:
[----:B------:R-:W-:-:S06]  /*c020*/  UISETP.NE.AND UP0, UPT, UR41, 0x1, UPT ;  /* 0x000000012900788c */ /* 0x000fcc000bf05270 */
[----:B------:R-:W-:-:S05]  /*c030*/  PLOP3.LUT P1, PT, PT, PT, UP0, 0x80, 0x0 ;  /* 0x000000000000781c */ /* 0x000fca0003f2f008 */
[----:B------:R-:W-:-:S08]  /*c040*/  @UP0 ULDC.64 UR4, c[0x0][0x9e8] ;  /* 0x00027a0000040ab9 */ /* 0x000fd00000000a00 */
[----:B------:R-:W-:-:S05]  /*c050*/  @P1 IMAD.HI.U32 R14, R3, UR4, RZ ;  /* 0x00000004030e1c27 */ /* 0x000fca000f8e00ff */
[----:B------:R-:W-:-:S07]  /*c060*/  @P1 SHF.R.U32.HI R3, RZ, UR5, R14 ;  /* 0x00000005ff031c19 */ /* 0x000fce000801160e */
.L_x_5874:
[----:B------:R-:W-:Y:S05]  /*c070*/  BSYNC B0 ;  /* 0x0000000000007941 */ /* 0x000fea0003800000 */
.L_x_5872:
[----:B------:R-:W-:-:S04]  /*c080*/  IMAD R14, R3, UR41, -R0 ;  /* 0x00000029030e7c24 */ /* 0x000fc8000f8e0a00 */
[----:B------:R-:W-:-:S05]  /*c090*/  IMAD.IADD R14, R14, 0x1, -R189 ;  /* 0x000000010e0e7824 */ /* 0x000fca00078e0abd */
[----:B------:R-:W-:Y:S02]  /*c0a0*/  VIMNMX R59, R59, R14, !PT ;  /* 0x0000000e3b3b7248 */ /* 0x000fe40007fe0100 */
[----:B------:R-:W-:-:S07]  /*c0b0*/  VIADDMNMX R61, R14, UR41, R61, PT ;  /* 0x000000290e3d7c46 */ /* 0x000fce000b80013d */
.L_x_5871:
[C---:B------:R-:W-:Y:S01]  /*c0c0*/  ISETP.GE.AND P1, PT, R63.reuse, 0x2, PT ;  /* 0x000000023f00780c */ /* 0x040fe20003f26270 */
[----:B------:R-:W0:Y:S01]  /*c0d0*/  SHFL.IDX PT, R10, R10, 0x1, 0x1c1f ;  /* 0x003c1f000a0a7f89 */ /* 0x000e2200000e0000 */
[----:B------:R-:W-:Y:S01]  /*c0e0*/  ISETP.GE.AND P5, PT, R63, 0xa, PT ;  /* 0x0000000a3f00780c */ /* 0x000fe20003fa6270 */
[----:B------:R-:W-:Y:S01]  /*c0f0*/  UISETP.NE.AND UP0, UPT, UR47, URZ, UPT ;  /* 0x0000003f2f00728c */ /* 0x000fe2000bf05270 */
[----:B------:R-:W-:Y:S02]  /*c100*/  ISETP.GT.AND P3, PT, R59, 0x1, !P1 ;  /* 0x000000013b00780c */ /* 0x000fe40004f64270 */
[----:B------:R-:W-:Y:S02]  /*c110*/  ISETP.GE.AND P2, PT, R63, 0x9, PT ;  /* 0x000000093f00780c */ /* 0x000fe40003f46270 */
[----:B------:R-:W-:Y:S02]  /*c120*/  ISETP.LT.OR P3, PT, R61, 0x2, P3 ;  /* 0x000000023d00780c */ /* 0x000fe40001f61670 */
[----:B------:R-:W-:-:S02]  /*c130*/  P2R R69, PR, RZ, 0x20 ;  /* 0x00000020ff457803 */ /* 0x000fc40000000000 */
[----:B------:R-:W-:Y:S02]  /*c140*/  FSEL R76, R25, -INF , !P3 ;  /* 0xff800000194c7808 */ /* 0x000fe40005800000 */
[C---:B------:R-:W-:Y:S02]  /*c150*/  ISETP.GT.AND P3, PT, R59.reuse, 0x9, !P5 ;  /* 0x000000093b00780c */ /* 0x040fe40006f64270 */
[----:B------:R-:W-:Y:S02]  /*c160*/  ISETP.GT.AND P4, PT, R59, 0x8, !P2 ;  /* 0x000000083b00780c */ /* 0x000fe40005784270 */
[----:B------:R-:W-:Y:S02]  /*c170*/  ISETP.LT.OR P3, PT, R61, 0xa, P3 ;  /* 0x0000000a3d00780c */ /* 0x000fe40001f61670 */
[----:B------:R-:W-:Y:S02]  /*c180*/  ISETP.GE.AND P5, PT, R63, 0x11, PT ;  /* 0x000000113f00780c */ /* 0x000fe40003fa6270 */
[----:B------:R-:W-:-:S02]  /*c190*/  FSEL R58, R29, -INF , !P3 ;  /* 0xff8000001d3a7808 */ /* 0x000fc40005800000 */
[----:B------:R-:W-:Y:S01]  /*c1a0*/  ISETP.LT.OR P4, PT, R61, 0x9, P4 ;  /* 0x000000093d00780c */ /* 0x000fe20002781670 */
[----:B0-----:R-:W-:Y:S01]  /*c1b0*/  IMAD.IADD R29, R57, 0x1, R10 ;  /* 0x00000001391d7824 */ /* 0x001fe200078e020a */
[----:B------:R-:W-:Y:S02]  /*c1c0*/  ISETP.GT.AND P3, PT, R59, 0x10, !P5 ;  /* 0x000000103b00780c */ /* 0x000fe40006f64270 */
[----:B------:R-:W-:Y:S02]  /*c1d0*/  FSEL R14, R28, -INF , !P4 ;  /* 0xff8000001c0e7808 */ /* 0x000fe40006000000 */
        /* <DEDUP_REMOVED lines=43> */
[C---:B------:R-:W-:Y:S02]  /*c490*/  ISETP.GE.AND P3, PT, R63.reuse, 0x32, PT ;  /* 0x000000323f00780c */ /* 0x040fe40003f66270 */
[----:B------:R-:W-:-:S02]  /*c4a0*/  ISETP.GE.AND P6, PT, R63, 0x1, PT ;  /* 0x000000013f00780c */ /* 0x000fc40003fc6270 */
[----:B------:R-:W-:Y:S02]  /*c4b0*/  ISETP.GT.AND P4, PT, R59, 0x31, !P3 ;  /* 0x000000313b00780c */ /* 0x000fe40005f84270 */
[----:B------:R-:W-:Y:S02]  /*c4c0*/  P2R R45, PR, RZ, 0x40 ;  /* 0x00000040ff2d7803 */ /* 0x000fe40000000000 */
[----:B------:R-:W-:Y:S02]  /*c4d0*/  ISETP.LT.OR P4, PT, R61, 0x32, P4 ;  /* 0x000000323d00780c */ /* 0x000fe40002781670 */
[----:B------:R-:W-:Y:S02]  /*c4e0*/  VIADDMNMX R25, R10, R11, R78, PT ;  /* 0x0000000b0a197246 */ /* 0x000fe4000380014e */
[----:B------:R-:W-:Y:S02]  /*c4f0*/  FSEL R72, R49, -INF , !P4 ;  /* 0xff80000031487808 */ /* 0x000fe40006000000 */
[----:B------:R-:W-:-:S04]  /*c500*/  ISETP.GE.AND P4, PT, R63, 0x39, PT ;  /* 0x000000393f00780c */ /* 0x000fc80003f86270 */
[----:B------:R-:W-:-:S04]  /*c510*/  ISETP.GT.AND P5, PT, R59, 0x38, !P4 ;  /* 0x000000383b00780c */ /* 0x000fc800067a4270 */
[----:B------:R-:W-:-:S04]  /*c520*/  ISETP.LT.OR P5, PT, R61, 0x39, P5 ;  /* 0x000000393d00780c */ /* 0x000fc80002fa1670 */
[----:B------:R-:W-:Y:S02]  /*c530*/  FSEL R52, R52, -INF , !P5 ;  /* 0xff80000034347808 */ /* 0x000fe40006800000 */
[----:B------:R-:W-:Y:S02]  /*c540*/  ISETP.GT.AND P5, PT, R59, RZ, !P6 ;  /* 0x000000ff3b00720c */ /* 0x000fe400077a4270 */
[----:B------:R-:W-:Y:S02]  /*c550*/  ISETP.GE.AND P6, PT, R63, 0x3a, PT ;  /* 0x0000003a3f00780c */ /* 0x000fe40003fc6270 */
[----:B------:R-:W-:-:S04]  /*c560*/  ISETP.LT.OR P5, PT, R61, 0x1, P5 ;  /* 0x000000013d00780c */ /* 0x000fc80002fa1670 */
[----:B------:R-:W-:Y:S02]  /*c570*/  FSEL R3, R24, -INF , !P5 ;  /* 0xff80000018037808 */ /* 0x000fe40006800000 */
        /* <DEDUP_REMOVED lines=13> */
[----:B------:R-:W-:Y:S01]  /*c650*/  @P5 IMAD.HI.U32 R10, R11, UR4, RZ ;  /* 0x000000040b0a5c27 */ /* 0x000fe2000f8e00ff */
[----:B------:R-:W-:-:S13]  /*c660*/  PLOP3.LUT P5, PT, PT, PT, UP0, 0x80, 0x0 ;  /* 0x000000000000781c */ /* 0x000fda0003faf008 */
[----:B------:R-:W-:-:S04]  /*c670*/  @P5 SHF.R.U32.HI R11, RZ, UR5, R10 ;  /* 0x00000005ff0b5c19 */ /* 0x000fc8000801160a */
[----:B------:R-:W-:Y:S01]  /*c680*/  LOP3.LUT R11, RZ, R11, RZ, 0x33, !PT ;  /* 0x0000000bff0b7212 */ /* 0x000fe200078e33ff */
[----:B------:R-:W-:Y:S06]  /*c690*/  BRA `(.L_x_5878) ;  /* 0x0000000000187947 */ /* 0x000fec0003800000 */
.L_x_5877:
[----:B------:R-:W-:-:S06]  /*c6a0*/  UISETP.NE.AND UP0, UPT, UR41, 0x1, UPT ;  /* 0x000000012900788c */ /* 0x000fcc000bf05270 */
[----:B------:R-:W-:-:S05]  /*c6b0*/  PLOP3.LUT P5, PT, PT, PT, UP0, 0x80, 0x0 ;  /* 0x000000000000781c */ /* 0x000fca0003faf008 */
[----:B------:R-:W-:-:S08]  /*c6c0*/  @UP0 ULDC.64 UR4, c[0x0][0x9e8] ;  /* 0x00027a0000040ab9 */ /* 0x000fd00000000a00 */
[----:B------:R-:W-:Y:S01]  /*c6d0*/  @P5 IMAD.HI.U32 R10, R11, UR4, RZ ;  /* 0x000000040b0a5c27 */ /* 0x000fe2000f8e00ff */
[----:B------:R-:W-:-:S13]  /*c6e0*/  PLOP3.LUT P5, PT, PT, PT, UP0, 0x80, 0x0 ;  /* 0x000000000000781c */ /* 0x000fda0003faf008 */
[----:B------:R-:W-:-:S07]  /*c6f0*/  @P5 SHF.R.U32.HI R11, RZ, UR5, R10 ;  /* 0x00000005ff0b5c19 */ /* 0x000fce000801160a */
.L_x_5878:
[----:B------:R-:W-:Y:S05]  /*c700*/  BSYNC B0 ;  /* 0x0000000000007941 */ /* 0x000fea0003800000 */
.L_x_5876:
[----:B------:R-:W-:-:S04]  /*c710*/  IMAD R0, R11, UR41, -R0 ;  /* 0x000000290b007c24 */ /* 0x000fc8000f8e0a00 */
[----:B------:R-:W-:-:S05]  /*c720*/  IMAD.IADD R0, R0, 0x1, -R189 ;  /* 0x0000000100007824 */ /* 0x000fca00078e0abd */
[----:B------:R-:W-:Y:S02]  /*c730*/  VIMNMX R29, R29, R0, !PT ;  /* 0x000000001d1d7248 */ /* 0x000fe40007fe0100 */
[----:B------:R-:W-:-:S07]  /*c740*/  VIADDMNMX R25, R0, UR41, R25, PT ;  /* 0x0000002900197c46 */ /* 0x000fce000b800119 */
.L_x_5875:
        /* <DEDUP_REMOVED lines=9> */
[C---:B------:R-:W-:Y:S02]  /*c7e0*/  ISETP.GT.AND P1, PT, R29.reuse, 0x9, !P1 ;  /* 0x000000091d00780c */ /* 0x040fe40004f24270 */
[----:B------:R-:W-:Y:S02]  /*c7f0*/  ISETP.GT.AND P2, PT, R29, 0x8, !P2 ;  /* 0x000000081d00780c */ /* 0x000fe40005744270 */
[----:B------:R-:W-:Y:S02]  /*c800*/  ISETP.LT.OR P1, PT, R25, 0xa, P1 ;  /* 0x0000000a1900780c */ /* 0x000fe40000f21670 */
[----:B------:R-:W-:Y:S02]  /*c810*/  FMNMX.FTZ R11, R60, R11, !PT ;  /* 0x0000000b3c0b7209 */ /* 0x000fe40007810000 */
[----:B------:R-:W-:-:S02]  /*c820*/  FSEL R24, R31, -INF , !P1 ;  /* 0xff8000001f187808 */ /* 0x000fc40004800000 */
[----:B------:R-:W-:Y:S02]  /*c830*/  ISETP.NE.AND P1, PT, R67, RZ, PT ;  /* 0x000000ff4300720c */ /* 0x000fe40003f25270 */
[----:B------:R-:W-:Y:S02]  /*c840*/  ISETP.LT.OR P2, PT, R25, 0x9, P2 ;  /* 0x000000091900780c */ /* 0x000fe40001741670 */
[----:B------:R-:W-:Y:S02]  /*c850*/  ISETP.GT.AND P1, PT, R29, 0x10, !P1 ;  /* 0x000000101d00780c */ /* 0x000fe40004f24270 */
[----:B------:R-:W-:Y:S02]  /*c860*/  FMNMX.FTZ R11, R62, R11, !PT ;  /* 0x0000000b3e0b7209 */ /* 0x000fe40007810000 */
[----:B------:R-:W-:Y:S02]  /*c870*/  ISETP.LT.OR P1, PT, R25, 0x11, P1 ;  /* 0x000000111900780c */ /* 0x000fe40000f21670 */
[----:B------:R-:W-:-:S02]  /*c880*/  FSEL R30, R30, -INF , !P2 ;  /* 0xff8000001e1e7808 */ /* 0x000fc40005000000 */
        /* <DEDUP_REMOVED lines=18> */
[----:B------:R-:W-:Y:S02]  /*c9b0*/  ISETP.NE.AND P5, PT, R45, RZ, PT ;  /* 0x000000ff2d00720c */ /* 0x000fe40003fa5270 */
        /* <DEDUP_REMOVED lines=8> */
[C---:B------:R-:W-:Y:S02]  /*ca40*/  ISETP.GT.AND P3, PT, R29.reuse, 0x31, !P3 ;  /* 0x000000311d00780c */ /* 0x040fe40005f64270 */
[----:B------:R-:W-:Y:S02]  /*ca50*/  FSEL R42, R42, -INF , !P1 ;  /* 0xff8000002a2a7808 */ /* 0x000fe40004800000 */
[----:B------:R-:W-:-:S02]  /*ca60*/  ISETP.GT.AND P1, PT, R29, 0x21, !P2 ;  /* 0x000000211d00780c */ /* 0x000fc40005724270 */
[----:B------:R-:W-:Y:S02]  /*ca70*/  ISETP.NE.AND P2, PT, R41, RZ, PT ;  /* 0x000000ff2900720c */ /* 0x000fe40003f45270 */
[----:B------:R-:W-:Y:S02]  /*ca80*/  ISETP.LT.OR P1, PT, R25, 0x22, P1 ;  /* 0x000000221900780c */ /* 0x000fe40000f21670 */
[----:B------:R-:W-:Y:S02]  /*ca90*/  ISETP.GT.AND P4, PT, R29, 0x38, !P4 ;  /* 0x000000381d00780c */ /* 0x000fe40006784270 */
[----:B------:R-:W-:Y:S02]  /*caa0*/  FSEL R36, R43, -INF , !P1 ;  /* 0xff8000002b247808 */ /* 0x000fe40004800000 */
[----:B------:R-:W-:Y:S02]  /*cab0*/  ISETP.NE.AND P1, PT, R33, RZ, PT ;  /* 0x000000ff2100720c */ /* 0x000fe40003f25270 */
[----:B------:R-:W-:-:S02]  /*cac0*/  ISETP.LT.OR P3, PT, R25, 0x32, P3 ;  /* 0x000000321900780c */ /* 0x000fc40001f61670 */
[C---:B------:R-:W-:Y:S02]  /*cad0*/  ISETP.GT.AND P1, PT, R29.reuse, 0x28, !P1 ;  /* 0x000000281d00780c */ /* 0x040fe40004f24270 */
[----:B------:R-:W-:Y:S02]  /*cae0*/  ISETP.GT.AND P6, PT, R29, 0x39, !P6 ;  /* 0x000000391d00780c */ /* 0x000fe400077c4270 */
[C---:B------:R-:W-:Y:S02]  /*caf0*/  ISETP.LT.OR P1, PT, R25.reuse, 0x29, P1 ;  /* 0x000000291900780c */ /* 0x040fe40000f21670 */
[----:B------:R-:W-:Y:S02]  /*cb00*/  ISETP.LT.OR P4, PT, R25, 0x39, P4 ;  /* 0x000000391900780c */ /* 0x000fe40002781670 */
[----:B------:R-:W-:Y:S02]  /*cb10*/  FSEL R46, R46, -INF , !P1 ;  /* 0xff8000002e2e7808 */ /* 0x000fe40004800000 */
[----:B------:R-:W-:-:S02]  /*cb20*/  ISETP.GT.AND P1, PT, R29, RZ, !P5 ;  /* 0x000000ff1d00720c */ /* 0x000fc40006f24270 */
[----:B------:R-:W-:Y:S02]  /*cb30*/  ISETP.NE.AND P5, PT, R37, RZ, PT ;  /* 0x000000ff2500720c */ /* 0x000fe40003fa5270 */
[----:B------:R-:W-:Y:S02]  /*cb40*/  ISETP.LT.OR P1, PT, R25, 0x1, P1 ;  /* 0x000000011900780c */ /* 0x000fe40000f21670 */
[----:B------:R-:W-:Y:S02]  /*cb50*/  FSEL R78, R51, -INF , !P3 ;  /* 0xff800000334e7808 */ /* 0x000fe40005800000 */
[----:B------:R-:W-:Y:S02]  /*cb60*/  FSEL R27, R26, -INF , !P1 ;  /* 0xff8000001a1b7808 */ /* 0x000fe40004800000 */
[----:B------:R-:W-:Y:S02]  /*cb70*/  FMNMX.FTZ R26, R74, R11, !PT ;  /* 0x0000000b4a1a7209 */ /* 0x000fe40007810000 */
[----:B------:R-:W-:-:S02]  /*cb80*/  ISETP.GT.AND P1, PT, R29, 0x29, !P2 ;  /* 0x000000291d00780c */ /* 0x000fc40005724270 */
[----:B------:R-:W-:Y:S01]  /*cb90*/  ISETP.GT.AND P2, PT, R29, 0x30, !P5 ;  /* 0x000000301d00780c */ /* 0x000fe20006f44270 */
[----:B------:R-:W0:Y:S01]  /*cba0*/  SHFL.BFLY PT, R11, R26, 0x2, 0x1f ;  /* 0x0c401f001a0b7f89 */ /* 0x000e2200000e0000 */
[C---:B------:R-:W-:Y:S02]  /*cbb0*/  ISETP.LT.OR P1, PT, R25.reuse, 0x2a, P1 ;  /* 0x0000002a1900780c */ /* 0x040fe40000f21670 */
[C---:B------:R-:W-:Y:S02]  /*cbc0*/  ISETP.LT.OR P2, PT, R25.reuse, 0x31, P2 ;  /* 0x000000311900780c */ /* 0x040fe40001741670 */
[----:B------:R-:W-:Y:S02]  /*cbd0*/  ISETP.LT.OR P6, PT, R25, 0x3a, P6 ;  /* 0x0000003a1900780c */ /* 0x000fe400037c1670 */
[----:B------:R-:W-:Y:S02]  /*cbe0*/  FSEL R50, R50, -INF , !P2 ;  /* 0xff80000032327808 */ /* 0x000fe40005000000 */
[----:B------:R-:W-:-:S02]  /*cbf0*/  FSEL R54, R54, -INF , !P4 ;  /* 0xff80000036367808 */ /* 0x000fc40006000000 */
[----:B0-----:R-:W-:Y:S02]  /*cc00*/  FMNMX.FTZ R33, R26, R11, !PT ;  /* 0x0000000b1a217209 */ /* 0x001fe40007810000 */
[----:B------:R-:W-:Y:S02]  /*cc10*/  FMNMX.FTZ R11, R27, R0, !PT ;  /* 0x000000001b0b7209 */ /* 0x000fe40007810000 */
[----:B------:R-:W-:Y:S01]  /*cc20*/  FSEL R26, R47, -INF , !P1 ;  /* 0xff8000002f1a7808 */ /* 0x000fe20004800000 */
[----:B------:R-:W0:Y:S01]  /*cc30*/  SHFL.BFLY PT, R10, R33, 0x1, 0x1f ;  /* 0x0c201f00210a7f89 */ /* 0x000e2200000e0000 */
[----:B------:R-:W-:-:S04]  /*cc40*/  FMNMX.FTZ R11, R30, R11, !PT ;  /* 0x0000000b1e0b7209 */ /* 0x000fc80007810000 */
[----:B------:R-:W-:-:S04]  /*cc50*/  FMNMX.FTZ R11, R24, R11, !PT ;  /* 0x0000000b180b7209 */ /* 0x000fc80007810000 */
[----:B------:R-:W-:-:S04]  /*cc60*/  FMNMX.FTZ R11, R34, R11, !PT ;  /* 0x0000000b220b7209 */ /* 0x000fc80007810000 */
[----:B------:R-:W-:Y:S01]  /*cc70*/  FMNMX.FTZ R31, R28, R11, !PT ;  /* 0x0000000b1c1f7209 */ /* 0x000fe20007810000 */
[----:B------:R-:W-:-:S03]  /*cc80*/  IMAD.U32 R11, RZ, RZ, UR4 ;  /* 0x00000004ff0b7e24 */ /* 0x000fc6000f8e00ff */
[----:B------:R-:W-:-:S04]  /*cc90*/  FMNMX.FTZ R31, R38, R31, !PT ;  /* 0x0000001f261f7209 */ /* 0x000fc80007810000 */
[----:B------:R-:W-:Y:S02]  /*cca0*/  FMNMX.FTZ R31, R32, R31, !PT ;  /* 0x0000001f201f7209 */ /* 0x000fe40007810000 */
[----:B0-----:R-:W-:Y:S02]  /*ccb0*/  FMNMX.FTZ R10, R33, R10, !PT ;  /* 0x0000000a210a7209 */ /* 0x001fe40007810000 */
[----:B------:R-:W-:Y:S02]  /*ccc0*/  FMNMX.FTZ R33, R42, R31, !PT ;  /* 0x0000001f2a217209 */ /* 0x000fe40007810000 */
[C---:B------:R-:W-:Y:S01]  /*ccd0*/  FSETP.NEU.FTZ.AND P1, PT, R10.reuse, -INF , PT ;  /* 0xff8000000a00780b */ /* 0x040fe20003f3d000 */
[----:B------:R-:W-:Y:S01]  /*cce0*/  FMUL.FTZ R35, R10, R11 ;  /* 0x0000000b0a237220 */ /* 0x000fe20000410000 */
        /* <DEDUP_REMOVED lines=20> */
[-CC-:B------:R-:W-:Y:S01]  /*ce30*/  FFMA.FTZ R25, R48, R11.reuse, -R31.reuse ;  /* 0x0000000b30197223 */ /* 0x180fe2000001081f */
[-CC-:B------:R-:W-:Y:S01]  /*ce40*/  FFMA.FTZ R40, R72, R11.reuse, -R31.reuse ;  /* 0x0000000b48287223 */ /* 0x180fe2000001081f */
[----:B------:R-:W0:Y:S01]  /*ce50*/  SHFL.BFLY PT, R14, R3, 0x2, 0x1f ;  /* 0x0c401f00030e7f89 */ /* 0x000e2200000e0000 */
[-CC-:B------:R-:W-:Y:S01]  /*ce60*/  FFMA.FTZ R44, R74, R11.reuse, -R31.reuse ;  /* 0x0000000b4a2c7223 */ /* 0x180fe2000001081f */
[----:B------:R-:W-:Y:S08]  /*ce70*/  MUFU.EX2 R164, R164 ;  /* 0x000000a400a47308 */ /* 0x000ff00000000800 */
[----:B------:R-:W3:Y:S08]  /*ce80*/  MUFU.EX2 R29, R29 ;  /* 0x0000001d001d7308 */ /* 0x000ef00000000800 */
[----:B------:R-:W4:Y:S01]  /*ce90*/  MUFU.EX2 R166, R166 ;  /* 0x000000a600a67308 */ /* 0x000f220000000800 */
[----:B0-----:R-:W-:Y:S01]  /*cea0*/  FMNMX.FTZ R41, R3, R14, !PT ;  /* 0x0000000e03297209 */ /* 0x001fe20007810000 */
[----:B------:R-:W-:-:S06]  /*ceb0*/  FFMA.FTZ R3, R70, R11, -R31 ;  /* 0x0000000b46037223 */ /* 0x000fcc000001081f */
[----:B------:R-:W0:Y:S01]  /*cec0*/  MUFU.EX2 R33, R33 ;  /* 0x0000002100217308 */ /* 0x000e220000000800 */
[----:B------:R-:W1:Y:S07]  /*ced0*/  SHFL.BFLY PT, R14, R41, 0x1, 0x1f ;  /* 0x0c201f00290e7f89 */ /* 0x000e6e00000e0000 */
[----:B------:R-:W2:Y:S08]  /*cee0*/  MUFU.EX2 R160, R160 ;  /* 0x000000a000a07308 */ /* 0x000eb00000000800 */
[----:B------:R-:W2:Y:S08]  /*cef0*/  MUFU.EX2 R35, R35 ;  /* 0x0000002300237308 */ /* 0x000eb00000000800 */
[----:B------:R-:W2:Y:S01]  /*cf00*/  MUFU.EX2 R162, R162 ;  /* 0x000000a200a27308 */ /* 0x000ea20000000800 */
[----:B-1----:R-:W-:Y:S01]  /*cf10*/  FMNMX.FTZ R14, R41, R14, !PT ;  /* 0x0000000e290e7209 */ /* 0x002fe20007810000 */
[----:B------:R-:W-:-:S03]  /*cf20*/  FFMA.FTZ R41, R52, R11, -R31 ;  /* 0x0000000b34297223 */ /* 0x000fc6000001081f */
[C---:B------:R-:W-:Y:S01]  /*cf30*/  FSETP.NEU.FTZ.AND P1, PT, R14.reuse, -INF , PT ;  /* 0xff8000000e00780b */ /* 0x040fe20003f3d000 */
[----:B------:R-:W-:Y:S02]  /*cf40*/  FMUL.FTZ R43, R14, R11 ;  /* 0x0000000b0e2b7220 */ /* 0x000fe40000410000 */
[----:B------:R-:W1:Y:S03]  /*cf50*/  MUFU.EX2 R37, R37 ;  /* 0x0000002500257308 */ /* 0x000e660000000800 */
[----:B------:R-:W-:Y:S01]  /*cf60*/  FSEL R31, R43, RZ, P1 ;  /* 0x000000ff2b1f7208 */ /* 0x000fe20000800000 */
[----:B---3--:R-:W-:Y:S01]  /*cf70*/  FADD.FTZ R43, R164, R29 ;  /* 0x0000001da42b7221 */ /* 0x008fe20000010000 */
[----:B------:R-:W-:-:S03]  /*cf80*/  F2FP.BF16.F32.PACK_AB R164, R29, R164 ;  /* 0x000000a41da4723e */ /* 0x000fc600000010ff */
        /* <DEDUP_REMOVED lines=10> */
[-C--:B------:R-:W-:Y:S01]  /*d030*/  FFMA.FTZ R32, R36, R11.reuse, -R31 ;  /* 0x0000000b24207223 */ /* 0x080fe2000001081f */
[----:B----4-:R-:W-:Y:S01]  /*d040*/  FADD.FTZ R34, R166, R43 ;  /* 0x0000002ba6227221 */ /* 0x010fe20000010000 */
[-CC-:B------:R-:W-:Y:S01]  /*d050*/  FFMA.FTZ R157, R42, R11.reuse, -R31.reuse ;  /* 0x0000000b2a9d7223 */ /* 0x180fe2000001081f */
[-CC-:B------:R-:W-:Y:S01]  /*d060*/  FFMA.FTZ R159, R46, R11.reuse, -R31.reuse ;  /* 0x0000000b2e9f7223 */ /* 0x180fe2000001081f */
[-CC-:B------:R-:W-:Y:S01]  /*d070*/  FFMA.FTZ R26, R26, R11.reuse, -R31.reuse ;  /* 0x0000000b1a1a7223 */ /* 0x180fe2000001081f */
[C---:B0-----:R-:W-:Y:S01]  /*d080*/  FADD.FTZ R45, R33.reuse, R34 ;  /* 0x00000022212d7221 */ /* 0x041fe20000010000 */
[----:B------:R-:W0:Y:S01]  /*d090*/  MUFU.EX2 R0, R0 ;  /* 0x0000000000007308 */ /* 0x000e220000000800 */
[-CC-:B------:R-:W-:Y:S01]  /*d0a0*/  FFMA.FTZ R27, R50, R11.reuse, -R31.reuse ;  /* 0x0000000b321b7223 */ /* 0x180fe2000001081f */
[-C--:B------:R-:W-:Y:S01]  /*d0b0*/  FFMA.FTZ R34, R78, R11.reuse, -R31 ;  /* 0x0000000b4e227223 */ /* 0x080fe2000001081f */
[----:B--2---:R-:W-:Y:S01]  /*d0c0*/  FADD.FTZ R38, R160, R45 ;  /* 0x0000002da0267221 */ /* 0x004fe20000010000 */
[-CC-:B------:R-:W-:Y:S01]  /*d0d0*/  FFMA.FTZ R54, R54, R11.reuse, -R31.reuse ;  /* 0x0000000b36367223 */ /* 0x180fe2000001081f */
[----:B------:R-:W-:Y:S01]  /*d0e0*/  FFMA.FTZ R31, R76, R11, -R31 ;  /* 0x0000000b4c1f7223 */ /* 0x000fe2000001081f */
[----:B------:R-:W-:Y:S01]  /*d0f0*/  F2FP.BF16.F32.PACK_AB R166, R33, R166 ;  /* 0x000000a621a6723e */ /* 0x000fe200000010ff */
[C---:B------:R-:W-:Y:S01]  /*d100*/  FADD.FTZ R45, R35.reuse, R38 ;  /* 0x00000026232d7221 */ /* 0x040fe20000010000 */
[----:B------:R-:W2:Y:S01]  /*d110*/  MUFU.EX2 R167, R167 ;  /* 0x000000a700a77308 */ /* 0x000ea20000000800 */
[----:B------:R-:W-:-:S02]  /*d120*/  F2FP.BF16.F32.PACK_AB R160, R35, R160 ;  /* 0x000000a023a0723e */ /* 0x000fc400000010ff */
[----:B------:R-:W-:Y:S01]  /*d130*/  FADD.FTZ R38, R162, R45 ;  /* 0x0000002da2267221 */ /* 0x000fe20000010000 */
[----:B-1----:R-:W-:-:S04]  /*d140*/  F2FP.BF16.F32.PACK_AB R162, R37, R162 ;  /* 0x000000a225a2723e */ /* 0x002fc800000010ff */
[----:B------:R-:W1:Y:S01]  /*d150*/  MUFU.EX2 R24, R24 ;  /* 0x0000001800187308 */ /* 0x000e620000000800 */
[----:B0-----:R-:W-:Y:S01]  /*d160*/  FADD.FTZ R36, R165, R0 ;  /* 0x00000000a5247221 */ /* 0x001fe20000010000 */
[----:B------:R-:W-:-:S06]  /*d170*/  F2FP.BF16.F32.PACK_AB R165, R0, R165 ;  /* 0x000000a500a5723e */ /* 0x000fcc00000010ff */
[----:B------:R-:W0:Y:S01]  /*d180*/  MUFU.EX2 R161, R161 ;  /* 0x000000a100a17308 */ /* 0x000e220000000800 */
[----:B--2---:R-:W-:-:S07]  /*d190*/  FADD.FTZ R43, R167, R36 ;  /* 0x00000024a72b7221 */ /* 0x004fce0000010000 */
[----:B------:R-:W2:Y:S01]  /*d1a0*/  MUFU.EX2 R28, R28 ;  /* 0x0000001c001c7308 */ /* 0x000ea20000000800 */
[C---:B-1----:R-:W-:Y:S01]  /*d1b0*/  FADD.FTZ R36, R24.reuse, R43 ;  /* 0x0000002b18247221 */ /* 0x042fe20000010000 */
[----:B------:R-:W-:-:S05]  /*d1c0*/  F2FP.BF16.F32.PACK_AB R167, R24, R167 ;  /* 0x000000a718a7723e */ /* 0x000fca00000010ff */
[----:B------:R1:W-:Y:S01]  /*d1d0*/  STSM.16.M88.4 [R200+0x26800], R164 ;  /* 0x026800a4c8007844 */ /* 0x0003e20000000200 */
[----:B------:R-:W3:Y:S01]  /*d1e0*/  MUFU.EX2 R163, R163 ;  /* 0x000000a300a37308 */ /* 0x000ee20000000800 */
[----:B0-----:R-:W-:-:S07]  /*d1f0*/  FADD.FTZ R43, R161, R36 ;  /* 0x00000024a12b7221 */ /* 0x001fce0000010000 */
[----:B------:R-:W0:Y:S01]  /*d200*/  MUFU.EX2 R30, R30 ;  /* 0x0000001e001e7308 */ /* 0x000e220000000800 */
[C---:B--2---:R-:W-:Y:S01]  /*d210*/  FADD.FTZ R36, R28.reuse, R43 ;  /* 0x0000002b1c247221 */ /* 0x044fe20000010000 */
[----:B------:R-:W-:Y:S01]  /*d220*/  FADD.FTZ R43, R37, R38 ;  /* 0x00000026252b7221 */ /* 0x000fe20000010000 */
[----:B------:R-:W-:-:S03]  /*d230*/  F2FP.BF16.F32.PACK_AB R161, R28, R161 ;  /* 0x000000a11ca1723e */ /* 0x000fc600000010ff */
[----:B------:R-:W-:Y:S02]  /*d240*/  FADD.FTZ R38, R156, R43 ;  /* 0x0000002b9c267221 */ /* 0x000fe40000010000 */
[----:B------:R-:W2:Y:S01]  /*d250*/  MUFU.EX2 R157, R157 ;  /* 0x0000009d009d7308 */ /* 0x000ea20000000800 */
[----:B---3--:R-:W-:-:S07]  /*d260*/  FADD.FTZ R29, R163, R36 ;  /* 0x00000024a31d7221 */ /* 0x008fce0000010000 */
[----:B------:R-:W3:Y:S01]  /*d270*/  MUFU.EX2 R39, R39 ;  /* 0x0000002700277308 */ /* 0x000ee20000000800 */
[C---:B0-----:R-:W-:Y:S01]  /*d280*/  FADD.FTZ R36, R30.reuse, R29 ;  /* 0x0000001d1e247221 */ /* 0x041fe20000010000 */
[----:B------:R-:W-:-:S05]  /*d290*/  F2FP.BF16.F32.PACK_AB R163, R30, R163 ;  /* 0x000000a31ea3723e */ /* 0x000fca00000010ff */
[----:B------:R1:W-:Y:S01]  /*d2a0*/  STSM.16.M88.4 [R205], R160 ;  /* 0x000000a0cd007844 */ /* 0x0003e20000000200 */
[----:B------:R-:W0:Y:S01]  /*d2b0*/  MUFU.EX2 R32, R32 ;  /* 0x0000002000207308 */ /* 0x000e220000000800 */
[----:B--2---:R-:W-:-:S07]  /*d2c0*/  FADD.FTZ R29, R157, R36 ;  /* 0x000000249d1d7221 */ /* 0x004fce0000010000 */
[----:B------:R-:W2:Y:S01]  /*d2d0*/  MUFU.EX2 R158, R158 ;  /* 0x0000009e009e7308 */ /* 0x000ea20000000800 */
[C---:B---3--:R-:W-:Y:S01]  /*d2e0*/  FADD.FTZ R33, R39.reuse, R38 ;  /* 0x0000002627217221 */ /* 0x048fe20000010000 */
[----:B------:R-:W-:-:S06]  /*d2f0*/  F2FP.BF16.F32.PACK_AB R156, R39, R156 ;  /* 0x0000009c279c723e */ /* 0x000fcc00000010ff */
[----:B------:R-:W3:Y:S01]  /*d300*/  MUFU.EX2 R159, R159 ;  /* 0x0000009f009f7308 */ /* 0x000ee20000000800 */
[C---:B0-----:R-:W-:Y:S01]  /*d310*/  FADD.FTZ R0, R32.reuse, R29 ;  /* 0x0000001d20007221 */ /* 0x041fe20000010000 */
[----:B------:R-:W-:-:S06]  /*d320*/  F2FP.BF16.F32.PACK_AB R157, R32, R157 ;  /* 0x0000009d209d723e */ /* 0x000fcc00000010ff */
[----:B------:R-:W0:Y:S01]  /*d330*/  MUFU.EX2 R26, R26 ;  /* 0x0000001a001a7308 */ /* 0x000e220000000800 */
[----:B--2---:R-:W-:-:S07]  /*d340*/  FADD.FTZ R24, R158, R33 ;  /* 0x000000219e187221 */ /* 0x004fce0000010000 */
[----:B------:R-:W2:Y:S01]  /*d350*/  MUFU.EX2 R3, R3 ;  /* 0x0000000300037308 */ /* 0x000ea20000000800 */
[----:B---3--:R-:W-:-:S07]  /*d360*/  FADD.FTZ R29, R159, R0 ;  /* 0x000000009f1d7221 */ /* 0x008fce0000010000 */
[----:B------:R-:W-:Y:S01]  /*d370*/  MUFU.EX2 R25, R25 ;  /* 0x0000001900197308 */ /* 0x000fe20000000800 */
[C---:B0-----:R-:W-:Y:S01]  /*d380*/  F2FP.BF16.F32.PACK_AB R159, R26.reuse, R159 ;  /* 0x0000009f1a9f723e */ /* 0x041fe200000010ff */
[----:B------:R-:W-:-:S06]  /*d390*/  FADD.FTZ R26, R26, R29 ;  /* 0x0000001d1a1a7221 */ /* 0x000fcc0000010000 */
[----:B------:R-:W0:Y:S01]  /*d3a0*/  MUFU.EX2 R40, R40 ;  /* 0x0000002800287308 */ /* 0x000e220000000800 */
[C---:B--2---:R-:W-:Y:S01]  /*d3b0*/  FADD.FTZ R24, R3.reuse, R24 ;  /* 0x0000001803187221 */ /* 0x044fe20000010000 */
[----:B------:R-:W-:-:S05]  /*d3c0*/  F2FP.BF16.F32.PACK_AB R158, R3, R158 ;  /* 0x0000009e039e723e */ /* 0x000fca00000010ff */
[----:B------:R1:W-:Y:S01]  /*d3d0*/  STSM.16.M88.4 [R201], R156 ;  /* 0x0000009cc9007844 */ /* 0x0003e20000000200 */
[----:B------:R-:W-:Y:S08]  /*d3e0*/  MUFU.EX2 R27, R27 ;  /* 0x0000001b001b7308 */ /* 0x000ff00000000800 */
[----:B------:R-:W2:Y:S01]  /*d3f0*/  MUFU.EX2 R34, R34 ;  /* 0x0000002200227308 */ /* 0x000ea20000000800 */
        /* <DEDUP_REMOVED lines=19> */
.L_x_5879:
[----:B------:R0:W2:Y:S01]  /*d530*/  SYNCS.PHASECHK.TRANS64.TRYWAIT P1, [R15+URZ+0x28c50], R56 ;  /* 0x028c50380f0075a7 */ /* 0x0000a2000802017f */
[----:B------:R-:W-:Y:S05]  /*d540*/  @!P0 BRA `(.L_x_5880) ;  /* 0x0000000000048947 */ /* 0x000fea0003800000 */
[----:B------:R-:W-:Y:S01]  /*d550*/  BPT.TRAP 0x1 ;  /* 0x000000040000795c */ /* 0x000fe20000300000 */
.L_x_5880:
[----:B------:R-:W-:Y:S01]  /*d560*/  ULDC UR44, c[0x0][0x9e4] ;  /* 0x00027900002c7ab9 */ /* 0x000fe20000000800 */
[----:B------:R-:W-:Y:S01]  /*d570*/  ULDC UR45, c[0x0][0x9dc] ;  /* 0x00027700002d7ab9 */ /* 0x000fe20000000800 */
[----:B------:R-:W-:Y:S01]  /*d580*/  ULDC UR38, c[0x0][0x988] ;  /* 0x0002620000267ab9 */ /* 0x000fe20000000800 */
[----:B------:R-:W-:Y:S01]  /*d590*/  ULDC UR46, c[0x0][0x9e0] ;  /* 0x00027800002e7ab9 */ /* 0x000fe20000000800 */
[----:B------:R-:W-:Y:S01]  /*d5a0*/  BSSY B0, `(.L_x_5881) ;  /* 0x0000006000007945 */ /* 0x000fe20003800000 */
[----:B------:R-:W-:Y:S02]  /*d5b0*/  IMAD R28, R17, 0x1000, R195 ;  /* 0x00001000111c7824 */ /* 0x000fe400078e02c3 */
[----:B------:R-:W-:Y:S01]  /*d5c0*/  IMAD.MOV.U32 R29, RZ, RZ, 0x40000040 ;  /* 0x40000040ff1d7424 */ /* 0x000fe200078e00ff */
[----:B--2---:R-:W-:Y:S06]  /*d5d0*/  @P1 BRA `(.L_x_5882) ;  /* 0x0000000000081947 */ /* 0x004fec0003800000 */
[----:B------:R-:W2:Y:S02]  /*d5e0*/  SYNCS.PHASECHK.TRANS64.TRYWAIT P1, [R15+URZ+0x28c50], R56 ;  /* 0x028c50380f0075a7 */ /* 0x000ea4000802017f */
[----:B--2---:R-:W-:Y:S05]  /*d5f0*/  @!P1 BRA `(.L_x_5883) ;  /* 0x0000016000209947 */ /* 0x004fea0003800000 */
.L_x_5882:
[----:B------:R-:W-:Y:S05]  /*d600*/  BSYNC B0 ;  /* 0x0000000000007941 */ /* 0x000fea0003800000 */
.L_x_5881:
        /* <DEDUP_REMOVED lines=14> */
[----:B0-2--5:R-:W-:-:S06]  /*d6f0*/  WARPGROUP.ARRIVE ;  /* 0x00000000000079c5 */ /* 0x025fcc0000000000 */
        /* <DEDUP_REMOVED lines=24> */
.L_x_5884:
[----:B-1----:R-:W0:Y:S01]  /*d880*/  LDC R152, c[0x0][0x448] ;  /* 0x00011200ff987b82 */ /* 0x002e220000000800 */
[----:B------:R-:W-:Y:S01]  /*d890*/  VIADD R15, R15, 0x28c60 ;  /* 0x00028c600f0f7836 */ /* 0x000fe20000000000 */
[----:B------:R-:W-:Y:S01]  /*d8a0*/  UISETP.NE.AND UP0, UPT, UR47, URZ, UPT ;  /* 0x0000003f2f00728c */ /* 0x000fe2000bf05270 */
[----:B------:R-:W-:-:S03]  /*d8b0*/  IMAD.MOV.U32 R153, RZ, RZ, R196 ;  /* 0x000000ffff997224 */ /* 0x000fc600078e00c4 */
[----:B------:R-:W-:-:S04]  /*d8c0*/  PRMT R15, R186, 0x654, R15 ;  /* 0x00000654ba0f7816 */ /* 0x000fc8000000000f */
[----:B------:R1:W-:Y:S01]  /*d8d0*/  SYNCS.ARRIVE.TRANS64.RED.A1T0 RZ, [R15+URZ], RZ ;  /* 0x000000ff0fff79a7 */ /* 0x0003e2000810043f */
[----:B0-----:R-:W-:-:S13]  /*d8e0*/  ISETP.NE.AND P1, PT, R152, 0x1, PT ;  /* 0x000000019800780c */ /* 0x001fda0003f25270 */
[----:B------:R-:W0:Y:S08]  /*d8f0*/  @P1 LDC R152, c[0x0][0x44c] ;  /* 0x00011300ff981b82 */ /* 0x000e300000000800 */
[----:B-1----:R-:W1:Y:S01]  /*d900*/  @P1 LDC R15, c[0x0][0x450] ;  /* 0x00011400ff0f1b82 */ /* 0x002e620000000800 */
[----:B0-----:R-:W-:-:S05]  /*d910*/  @P1 IMAD.HI.U32 R152, R196, R152, RZ ;  /* 0x00000098c4981227 */ /* 0x001fca00078e00ff */
[----:B-1----:R-:W-:Y:S01]  /*d920*/  @P1 SHF.R.U32.HI R153, RZ, R15, R152 ;  /* 0x0000000fff991219 */ /* 0x002fe20000011698 */
[----:B------:R-:W-:Y:S01]  /*d930*/  VIADD R15, R168, 0xfffffffe ;  /* 0xfffffffea80f7836 */ /* 0x000fe20000000000 */
[----:B------:R-:W-:Y:S02]  /*d940*/  PLOP3.LUT P1, PT, PT, PT, UP0, 0x40, 0x0 ;  /* 0x000000000000781c */ /* 0x000fe40003f2e808 */
[----:B------:R-:W-:-:S05]  /*d950*/  IADD3 R152, R153, R184, -R23 ;  /* 0x000000b899987210 */ /* 0x000fca0007ffe817 */
[----:B------:R-:W-:-:S06]  /*d960*/  VIADD R153, R152, UR40 ;  /* 0x0000002898997c36 */ /* 0x000fcc0008000000 */
[----:B------:R-:W-:Y:S05]  /*d970*/  @P1 BRA `(.L_x_5885) ;  /* 0x0000000000541947 */ /* 0x000fea0003800000 */
[C---:B------:R-:W-:Y:S01]  /*d980*/  ISETP.GT.AND P1, PT, R152.reuse, RZ, PT ;  /* 0x000000ff9800720c */ /* 0x040fe20003f24270 */
[----:B------:R-:W-:Y:S01]  /*d990*/  BSSY B0, `(.L_x_5886) ;  /* 0x0000010000007945 */ /* 0x000fe20003800000 */
[----:B------:R-:W-:-:S11]  /*d9a0*/  VIADD R154, R152, 0xffffffff ;  /* 0xffffffff989a7836 */ /* 0x000fd60000000000 */
[----:B------:R-:W-:Y:S05]  /*d9b0*/  @P1 BRA `(.L_x_5887) ;  /* 0x0000000000201947 */ /* 0x000fea0003800000 */
[----:B------:R-:W-:Y:S01]  /*d9c0*/  UISETP.NE.AND UP0, UPT, UR41, 0x1, UPT ;  /* 0x000000012900788c */ /* 0x000fe2000bf05270 */
[----:B------:R-:W-:-:S05]  /*d9d0*/  IMAD.MOV R152, RZ, RZ, -R152 ;  /* 0x000000ffff987224 */ /* 0x000fca00078e0a98 */
[----:B------:R-:W-:-:S05]  /*d9e0*/  PLOP3.LUT P1, PT, PT, PT, UP0, 0x80, 0x0 ;  /* 0x000000000000781c */ /* 0x000fca0003f2f008 */
[----:B------:R-:W-:-:S08]  /*d9f0*/  @UP0 ULDC.64 UR4, c[0x0][0x9e8] ;  /* 0x00027a0000040ab9 */ /* 0x000fd00000000a00 */
[----:B------:R-:W-:-:S05]  /*da00*/  @P1 IMAD.HI.U32 R154, R152, UR4, RZ ;  /* 0x00000004989a1c27 */ /* 0x000fca000f8e00ff */
[----:B------:R-:W-:-:S04]  /*da10*/  @P1 SHF.R.U32.HI R152, RZ, UR5, R154 ;  /* 0x00000005ff981c19 */ /* 0x000fc8000801169a */
[----:B------:R-:W-:Y:S01]  /*da20*/  LOP3.LUT R154, RZ, R152, RZ, 0x33, !PT ;  /* 0x00000098ff9a7212 */ /* 0x000fe200078e33ff */
[----:B------:R-:W-:Y:S06]  /*da30*/  BRA `(.L_x_5888) ;  /* 0x0000000000147947 */ /* 0x000fec0003800000 */
.L_x_5887:
[----:B------:R-:W-:-:S06]  /*da40*/  UISETP.NE.AND UP0, UPT, UR41, 0x1, UPT ;  /* 0x000000012900788c */ /* 0x000fcc000bf05270 */
[----:B------:R-:W-:-:S05]  /*da50*/  PLOP3.LUT P1, PT, PT, PT, UP0, 0x80, 0x0 ;  /* 0x000000000000781c */ /* 0x000fca0003f2f008 */
[----:B------:R-:W-:-:S08]  /*da60*/  @UP0 ULDC.64 UR4, c[0x0][0x9e8] ;  /* 0x00027a0000040ab9 */ /* 0x000fd00000000a00 */
[----:B------:R-:W-:-:S05]  /*da70*/  @P1 IMAD.HI.U32 R152, R154, UR4, RZ ;  /* 0x000000049a981c27 */ /* 0x000fca000f8e00ff */
[----:B------:R-:W-:-:S07]  /*da80*/  @P1 SHF.R.U32.HI R154, RZ, UR5, R152 ;  /* 0x00000005ff9a1c19 */ /* 0x000fce0008011698 */
.L_x_5888:
[----:B------:R-:W-:Y:S05]  /*da90*/  BSYNC B0 ;  /* 0x0000000000007941 */ /* 0x000fea0003800000 */
.L_x_5886:
[----:B------:R-:W-:-:S04]  /*daa0*/  IMAD.U32 R152, RZ, RZ, UR41 ;  /* 0x00000029ff987e24 */ /* 0x000fc8000f8e00ff */
[----:B------:R-:W-:-:S05]  /*dab0*/  IMAD R154, R154, R152, UR41 ;  /* 0x000000299a9a7e24 */ /* 0x000fca000f8e0298 */
[----:B------:R-:W-:-:S07]  /*dac0*/  VIMNMX R153, R153, R154, PT ;  /* 0x0000009a99997248 */ /* 0x000fce0003fe0100 */
.L_x_5885:
        /* <DEDUP_REMOVED lines=8> */
.L_x_5912:
[----:B------:R-:W-:-:S05]  /*db50*/  VIADD R208, R17, 0x1 ;  /* 0x0000000111d07836 */ /* 0x000fca0000000000 */
[----:B------:R-:W-:-:S04]  /*db60*/  ISETP.NE.AND P1, PT, R208, 0x2, PT ;  /* 0x00000002d000780c */ /* 0x000fc80003f25270 */
[----:B------:R-:W-:Y:S02]  /*db70*/  SEL R11, RZ, 0x1, P1 ;  /* 0x00000001ff0b7807 */ /* 0x000fe40000800000 */
[----:B------:R-:W-:Y:S02]  /*db80*/  SEL R208, R208, RZ, P1 ;  /* 0x000000ffd0d07207 */ /* 0x000fe40000800000 */
[----:B------:R-:W-:Y:S01]  /*db90*/  LOP3.LUT R22, R22, R11, RZ, 0x3c, !PT ;  /* 0x0000000b16167212 */ /* 0x000fe200078e3cff */
[----:B0-----:R-:W-:Y:S06]  /*dba0*/  @!P0 BRA `(.L_x_5892) ;  /* 0x0000000000048947 */ /* 0x001fec0003800000 */
[----:B------:R-:W-:Y:S01]  /*dbb0*/  BPT.TRAP 0x1 ;  /* 0x000000040000795c */ /* 0x000fe20000300000 */
.L_x_5892:
[----:B------:R-:W-:Y:S01]  /*dbc0*/  IMAD R209, R208, 0x8, R2 ;  /* 0x00000008d0d17824 */ /* 0x000fe200078e0202 */
[----:B------:R-:W-:-:S04]  /*dbd0*/  SHF.L.U32 R210, R22, 0x1f, RZ ;  /* 0x0000001f16d27819 */ /* 0x000fc800000006ff */
[----:B------:R0:W1:Y:S01]  /*dbe0*/  SYNCS.PHASECHK.TRANS64.TRYWAIT P1, [R209+URZ+0x28c30], R210 ;  /* 0x028c30d2d10075a7 */ /* 0x000062000802017f */
[----:B------:R-:W-:Y:S05]  /*dbf0*/  @!P0 BRA `(.L_x_5893) ;  /* 0x0000000000048947 */ /* 0x000fea0003800000 */
[----:B------:R-:W-:Y:S01]  /*dc00*/  BPT.TRAP 0x1 ;  /* 0x000000040000795c */ /* 0x000fe20000300000 */
.L_x_5893:
[----:B------:R-:W-:Y:S01]  /*dc10*/  BSSY B2, `(.L_x_5894) ;  /* 0x0000006000027945 */ /* 0x000fe20003800000 */
[----:B------:R-:W-:Y:S02]  /*dc20*/  IMAD R156, R208, 0x200, R21 ;  /* 0x00000200d09c7824 */ /* 0x000fe400078e0215 */
[----:B------:R-:W-:Y:S01]  /*dc30*/  IMAD.MOV.U32 R157, RZ, RZ, 0x40000040 ;  /* 0x40000040ff9d7424 */ /* 0x000fe200078e00ff */
[----:B-1----:R-:W-:Y:S06]  /*dc40*/  @P1 BRA `(.L_x_5895) ;  /* 0x0000000000081947 */ /* 0x002fec0003800000 */
[----:B------:R-:W1:Y:S02]  /*dc50*/  SYNCS.PHASECHK.TRANS64.TRYWAIT P1, [R209+URZ+0x28c30], R210 ;  /* 0x028c30d2d10075a7 */ /* 0x000e64000802017f */
[----:B-1----:R-:W-:Y:S05]  /*dc60*/  @!P1 BRA `(.L_x_5896) ;  /* 0x0000015800989947 */ /* 0x002fea0003800000 */
.L_x_5895:
[----:B------:R-:W-:Y:S05]  /*dc70*/  BSYNC B2 ;  /* 0x0000000000027941 */ /* 0x000fea0003800000 */
.L_x_5894:
[C---:B------:R-:W-:Y:S01]  /*dc80*/  R2UR UR6, R156.reuse ;  /* 0x000000009c0672ca */ /* 0x040fe200000e0000 */
[C---:B------:R-:W-:Y:S01]  /*dc90*/  VIADD R154, R156.reuse, 0x2 ;  /* 0x000000029c9a7836 */ /* 0x040fe20000000000 */
[----:B------:R-:W-:Y:S01]  /*dca0*/  R2UR UR7, R157 ;  /* 0x000000009d0772ca */ /* 0x000fe200000e0000 */
[----:B------:R-:W-:Y:S01]  /*dcb0*/  VIADD R152, R156, 0x4 ;  /* 0x000000049c987836 */ /* 0x000fe20000000000 */
[----:B------:R-:W-:Y:S01]  /*dcc0*/  R2UR UR4, R4 ;  /* 0x00000000040472ca */ /* 0x000fe200000e0000 */
        /* <DEDUP_REMOVED lines=11> */
[----:B------:R-:W-:Y:S01]  /*dd80*/  WARPGROUP.ARRIVE ;  /* 0x00000000000079c5 */ /* 0x000fe20000000000 */
[----:B------:R-:W-:Y:S02]  /*dd90*/  R2UR UR8, R12 ;  /* 0x000000000c0872ca */ /* 0x000fe400000e0000 */
[----:B------:R-:W-:Y:S02]  /*dda0*/  R2UR UR9, R13 ;  /* 0x000000000d0972ca */ /* 0x000fe400000e0000 */
[----:B------:R-:W-:Y:S01]  /*ddb0*/  R2UR UR12, R8 ;  /* 0x00000000080c72ca */ /* 0x000fe200000e0000 */
[----:B------:R-:W-:Y:S01]  /*ddc0*/  HGMMA.64x64x16.F32.BF16 R152, gdesc[UR4], RZ, !UPT, gsb0 ;  /* 0x00e00000049879f0 */ /* 0x000fe2000c0018ff */
[----:B------:R-:W-:-:S02]  /*ddd0*/  R2UR UR13, R9 ;  /* 0x00000000090d72ca */ /* 0x000fc400000e0000 */
        /* <DEDUP_REMOVED lines=14> */
.L_x_5897:
[----:B------:R-:W2:Y:S01]  /*dec0*/  LDC R11, c[0x0][0x448] ;  /* 0x00011200ff0b7b82 */ /* 0x000ea20000000800 */
[----:B------:R-:W-:Y:S01]  /*ded0*/  IMAD.IADD R224, R212, 0x1, R196 ;  /* 0x00000001d4e07824 */ /* 0x000fe200078e02c4 */
[----:B------:R-:W-:Y:S01]  /*dee0*/  UISETP.NE.AND UP0, UPT, UR47, URZ, UPT ;  /* 0x0000003f2f00728c */ /* 0x000fe2000bf05270 */
[----:B--2---:R-:W-:-:S13]  /*def0*/  ISETP.NE.AND P1, PT, R11, 0x1, PT ;  /* 0x000000010b00780c */ /* 0x004fda0003f25270 */
[----:B------:R-:W2:Y:S08]  /*df00*/  @P1 LDC R20, c[0x0][0x44c] ;  /* 0x00011300ff141b82 */ /* 0x000eb00000000800 */
[----:B------:R-:W3:Y:S01]  /*df10*/  @P1 LDC R11, c[0x0][0x450] ;  /* 0x00011400ff0b1b82 */ /* 0x000ee20000000800 */
[----:B--2---:R-:W-:-:S05]  /*df20*/  @P1 IMAD.HI.U32 R20, R224, R20, RZ ;  /* 0x00000014e0141227 */ /* 0x004fca00078e00ff */
[----:B---3--:R-:W-:Y:S01]  /*df30*/  @P1 SHF.R.U32.HI R224, RZ, R11, R20 ;  /* 0x0000000bffe01219 */ /* 0x008fe20000011614 */
[----:B------:R-:W-:Y:S01]  /*df40*/  VIADD R11, R209, 0x28c40 ;  /* 0x00028c40d10b7836 */ /* 0x000fe20000000000 */
[----:B------:R-:W-:Y:S01]  /*df50*/  PLOP3.LUT P1, PT, PT, PT, UP0, 0x40, 0x0 ;  /* 0x000000000000781c */ /* 0x000fe20003f2e808 */
[----:B------:R-:W-:Y:S02]  /*df60*/  IMAD.U32 R20, RZ, RZ, UR45 ;  /* 0x0000002dff147e24 */ /* 0x000fe4000f8e00ff */
[----:B------:R-:W2:Y:S01]  /*df70*/  SHFL.IDX PT, R225, R224, RZ, 0x1c1f ;  /* 0x001c1fffe0e17589 */ /* 0x000ea200000e0000 */
[----:B------:R-:W-:Y:S02]  /*df80*/  PRMT R11, R186, 0x654, R11 ;  /* 0x00000654ba0b7816 */ /* 0x000fe4000000000b */
[----:B------:R-:W-:Y:S02]  /*df90*/  LOP3.LUT R223, RZ, R20, RZ, 0x33, !PT ;  /* 0x00000014ffdf7212 */ /* 0x000fe400078e33ff */
[----:B------:R3:W-:Y:S02]  /*dfa0*/  SYNCS.ARRIVE.TRANS64.RED.A1T0 RZ, [R11+URZ], RZ ;  /* 0x000000ff0bff79a7 */ /* 0x0007e4000810043f */
[----:B---3--:R-:W-:-:S05]  /*dfb0*/  IMAD.SHL.U32 R11, R15, 0x40, RZ ;  /* 0x000000400f0b7824 */ /* 0x008fca00078e00ff */
[----:B------:R-:W-:-:S04]  /*dfc0*/  IADD3 R222, -R189, 0x1, -R11 ;  /* 0x00000001bdde7810 */ /* 0x000fc80007ffe90b */
[----:B------:R-:W-:-:S05]  /*dfd0*/  IADD3 R222, -R23, R222, R184 ;  /* 0x000000de17de7210 */ /* 0x000fca0007ffe1b8 */
[----:B------:R-:W-:Y:S02]  /*dfe0*/  IMAD.IADD R223, R223, 0x1, R222 ;  /* 0x00000001dfdf7824 */ /* 0x000fe400078e02de */
[----:B------:R-:W-:Y:S02]  /*dff0*/  VIADD R222, R222, UR46 ;  /* 0x0000002edede7c36 */ /* 0x000fe40008000000 */
[C---:B--2---:R-:W-:Y:S02]  /*e000*/  IMAD.IADD R220, R225.reuse, 0x1, R223 ;  /* 0x00000001e1dc7824 */ /* 0x044fe400078e02df */
        /* <DEDUP_REMOVED lines=9> */
[----:B------:R-:W2:Y:S02]  /*e0a0*/  @P1 LDC.64 R202, c[0x0][0x9e8] ;  /* 0x00027a00ffca1b82 */ /* 0x000ea40000000a00 */
[----:B--2---:R-:W-:-:S05]  /*e0b0*/  @P1 IMAD.HI.U32 R202, R225, R202, RZ ;  /* 0x000000cae1ca1227 */ /* 0x004fca00078e00ff */
[----:B------:R-:W-:-:S04]  /*e0c0*/  @P1 SHF.R.U32.HI R225, RZ, R203, R202 ;  /* 0x000000cbffe11219 */ /* 0x000fc800000116ca */
[----:B------:R-:W-:Y:S01]  /*e0d0*/  LOP3.LUT R225, RZ, R225, RZ, 0x33, !PT ;  /* 0x000000e1ffe17212 */ /* 0x000fe200078e33ff */
[----:B------:R-:W-:Y:S06]  /*e0e0*/  BRA `(.L_x_5901) ;  /* 0x0000000000147947 */ /* 0x000fec0003800000 */
.L_x_5900:
[----:B------:R-:W-:-:S05]  /*e0f0*/  IMAD.U32 R227, RZ, RZ, UR44 ;  /* 0x0000002cffe37e24 */ /* 0x000fca000f8e00ff */
[----:B------:R-:W-:-:S13]  /*e100*/  ISETP.NE.AND P1, PT, R227, 0x1, PT ;  /* 0x00000001e300780c */ /* 0x000fda0003f25270 */
[----:B------:R-:W2:Y:S02]  /*e110*/  @P1 LDC.64 R202, c[0x0][0x9e8] ;  /* 0x00027a00ffca1b82 */ /* 0x000ea40000000a00 */
[----:B--2---:R-:W-:-:S05]  /*e120*/  @P1 IMAD.HI.U32 R202, R225, R202, RZ ;  /* 0x000000cae1ca1227 */ /* 0x004fca00078e00ff */
[----:B------:R-:W-:-:S07]  /*e130*/  @P1 SHF.R.U32.HI R225, RZ, R203, R202 ;  /* 0x000000cbffe11219 */ /* 0x000fce00000116ca */
.L_x_5901:
[----:B------:R-:W-:Y:S05]  /*e140*/  BSYNC B2 ;  /* 0x0000000000027941 */ /* 0x000fea0003800000 */
.L_x_5899:
[----:B------:R-:W-:-:S04]  /*e150*/  IMAD R225, R225, R227, -R11 ;  /* 0x000000e3e1e17224 */ /* 0x000fc800078e0a0b */
[----:B------:R-:W-:-:S05]  /*e160*/  IMAD.IADD R225, R225, 0x1, -R189 ;  /* 0x00000001e1e17824 */ /* 0x000fca00078e0abd */
[----:B------:R-:W-:Y:S02]  /*e170*/  VIMNMX R220, R220, R225, !PT ;  /* 0x000000e1dcdc7248 */ /* 0x000fe40007fe0100 */
[----:B------:R-:W-:-:S07]  /*e180*/  VIADDMNMX R221, R225, R227, R221, PT ;  /* 0x000000e3e1dd7246 */ /* 0x000fce00038001dd */
.L_x_5898:
[----:B------:R-:W-:Y:S01]  /*e190*/  ISETP.GT.AND P1, PT, R15, -0x1, PT ;  /* 0xffffffff0f00780c */ /* 0x000fe20003f24270 */
[----:B------:R-:W2:Y:S01]  /*e1a0*/  SHFL.IDX PT, R224, R224, 0x1, 0x1c1f ;  /* 0x003c1f00e0e07f89 */ /* 0x000ea200000e0000 */
[----:B------:R-:W-:Y:S02]  /*e1b0*/  UISETP.NE.AND UP0, UPT, UR47, URZ, UPT ;  /* 0x0000003f2f00728c */ /* 0x000fe4000bf05270 */
[C---:B------:R-:W-:Y:S02]  /*e1c0*/  ISETP.GT.AND P4, PT, R220.reuse, RZ, P1 ;  /* 0x000000ffdc00720c */ /* 0x040fe40000f84270 */
[C---:B------:R-:W-:Y:S02]  /*e1d0*/  ISETP.GT.AND P3, PT, R220.reuse, 0x1, P1 ;  /* 0x00000001dc00780c */ /* 0x040fe40000f64270 */
[----:B------:R-:W-:Y:S02]  /*e1e0*/  ISETP.LT.OR P4, PT, R221, 0x1, P4 ;  /* 0x00000001dd00780c */ /* 0x000fe40002781670 */
[----:B------:R-:W-:-:S02]  /*e1f0*/  ISETP.GT.AND P5, PT, R220, 0x8, P1 ;  /* 0x00000008dc00780c */ /* 0x000fc40000fa4270 */
[----:B------:R-:W-:Y:S02]  /*e200*/  FSEL R202, R152, -INF , !P4 ;  /* 0xff80000098ca7808 */ /* 0x000fe40006000000 */
[C---:B------:R-:W-:Y:S02]  /*e210*/  ISETP.GT.AND P4, PT, R220.reuse, 0x10, P1 ;  /* 0x00000010dc00780c */ /* 0x040fe40000f84270 */
[----:B------:R-:W-:Y:S02]  /*e220*/  ISETP.GT.AND P2, PT, R220, 0x9, P1 ;  /* 0x00000009dc00780c */ /* 0x000fe40000f44270 */
[C---:B------:R-:W-:Y:S02]  /*e230*/  ISETP.LT.OR P4, PT, R221.reuse, 0x11, P4 ;  /* 0x00000011dd00780c */ /* 0x040fe40002781670 */
[----:B------:R-:W-:Y:S02]  /*e240*/  ISETP.LT.OR P3, PT, R221, 0x2, P3 ;  /* 0x00000002dd00780c */ /* 0x000fe40001f61670 */
[----:B------:R-:W-:-:S02]  /*e250*/  FSEL R160, R160, -INF , !P4 ;  /* 0xff800000a0a07808 */ /* 0x000fc40006000000 */
[----:B------:R-:W-:Y:S01]  /*e260*/  ISETP.GT.AND P4, PT, R220, 0x20, P1 ;  /* 0x00000020dc00780c */ /* 0x000fe20000f84270 */
[--C-:B--2---:R-:W-:Y:S01]  /*e270*/  IMAD.IADD R222, R222, 0x1, R224.reuse ;  /* 0x00000001dede7824 */ /* 0x104fe200078e02e0 */
[----:B------:R-:W-:Y:S01]  /*e280*/  ISETP.LT.OR P5, PT, R221, 0x9, P5 ;  /* 0x00000009dd00780c */ /* 0x000fe20002fa1670 */
[----:B------:R-:W-:Y:S01]  /*e290*/  IMAD.IADD R223, R223, 0x1, R224 ;  /* 0x00000001dfdf7824 */ /* 0x000fe200078e02e0 */
[C---:B------:R-:W-:Y:S02]  /*e2a0*/  ISETP.LT.OR P2, PT, R221.reuse, 0xa, P2 ;  /* 0x0000000add00780c */ /* 0x040fe40001741670 */
[----:B------:R-:W-:Y:S02]  /*e2b0*/  ISETP.LT.OR P4, PT, R221, 0x21, P4 ;  /* 0x00000021dd00780c */ /* 0x000fe40002781670 */
[----:B------:R-:W-:Y:S02]  /*e2c0*/  FSEL R203, R153, -INF , !P3 ;  /* 0xff80000099cb7808 */ /* 0x000fe40005800000 */
[----:B------:R-:W-:-:S02]  /*e2d0*/  FSEL R156, R156, -INF , !P5 ;  /* 0xff8000009c9c7808 */ /* 0x000fc40006800000 */
[----:B------:R-:W-:Y:S02]  /*e2e0*/  FSEL R157, R157, -INF , !P2 ;  /* 0xff8000009d9d7808 */ /* 0x000fe40005000000 */
[C---:B------:R-:W-:Y:S02]  /*e2f0*/  ISETP.GT.AND P3, PT, R220.reuse, 0x11, P1 ;  /* 0x00000011dc00780c */ /* 0x040fe40000f64270 */
[C---:B------:R-:W-:Y:S02]  /*e300*/  ISETP.GT.AND P5, PT, R220.reuse, 0x18, P1 ;  /* 0x00000018dc00780c */ /* 0x040fe40000fa4270 */
[----:B------:R-:W-:Y:S02]  /*e310*/  ISETP.GT.AND P2, PT, R220, 0x19, P1 ;  /* 0x00000019dc00780c */ /* 0x000fe40000f44270 */
[----:B------:R-:W-:Y:S02]  /*e320*/  FSEL R168, R168, -INF , !P4 ;  /* 0xff800000a8a87808 */ /* 0x000fe40006000000 */
[----:B------:R-:W-:-:S02]  /*e330*/  ISETP.GT.AND P4, PT, R220, 0x30, P1 ;  /* 0x00000030dc00780c */ /* 0x000fc40000f84270 */
[C---:B------:R-:W-:Y:S02]  /*e340*/  ISETP.LT.OR P3, PT, R221.reuse, 0x12, P3 ;  /* 0x00000012dd00780c */ /* 0x040fe40001f61670 */
[C---:B------:R-:W-:Y:S02]  /*e350*/  ISETP.LT.OR P5, PT, R221.reuse, 0x19, P5 ;  /* 0x00000019dd00780c */ /* 0x040fe40002fa1670 */
        /* <DEDUP_REMOVED lines=9> */
[----:B------:R-:W-:-:S02]  /*e3f0*/  PLOP3.LUT P4, PT, PT, PT, UP0, 0x40, 0x0 ;  /* 0x000000000000781c */ /* 0x000fc40003f8e808 */
        /* <DEDUP_REMOVED lines=14> */
[----:B------:R-:W-:Y:S01]  /*e4e0*/  FSEL R181, R181, -INF , !P2 ;  /* 0xff800000b5b57808 */ /* 0x000fe20005000000 */
        /* <DEDUP_REMOVED lines=13> */
.L_x_5904:
[----:B------:R-:W-:-:S05]  /*e5c0*/  IMAD.U32 R172, RZ, RZ, UR44 ;  /* 0x0000002cffac7e24 */ /* 0x000fca000f8e00ff */
[----:B------:R-:W-:-:S13]  /*e5d0*/  ISETP.NE.AND P2, PT, R172, 0x1, PT ;  /* 0x00000001ac00780c */ /* 0x000fda0003f45270 */
[----:B------:R-:W2:Y:S02]  /*e5e0*/  @P2 LDC.64 R152, c[0x0][0x9e8] ;  /* 0x00027a00ff982b82 */ /* 0x000ea40000000a00 */
[----:B--2---:R-:W-:-:S05]  /*e5f0*/  @P2 IMAD.HI.U32 R152, R224, R152, RZ ;  /* 0x00000098e0982227 */ /* 0x004fca00078e00ff */
[----:B------:R-:W-:-:S07]  /*e600*/  @P2 SHF.R.U32.HI R224, RZ, R153, R152 ;  /* 0x00000099ffe02219 */ /* 0x000fce0000011698 */
.L_x_5905:
[----:B------:R-:W-:Y:S05]  /*e610*/  BSYNC B2 ;  /* 0x0000000000027941 */ /* 0x000fea0003800000 */
.L_x_5903:
[----:B------:R-:W-:-:S04]  /*e620*/  IMAD R11, R224, R172, -R11 ;  /* 0x000000ace00b7224 */ /* 0x000fc800078e0a0b */
[----:B------:R-:W-:-:S05]  /*e630*/  IMAD.IADD R11, R11, 0x1, -R189 ;  /* 0x000000010b0b7824 */ /* 0x000fca00078e0abd */
[----:B------:R-:W-:Y:S02]  /*e640*/  VIMNMX R223, R223, R11, !PT ;  /* 0x0000000bdfdf7248 */ /* 0x000fe40007fe0100 */
[----:B------:R-:W-:-:S07]  /*e650*/  VIADDMNMX R222, R11, R172, R222, PT ;  /* 0x000000ac0bde7246 */ /* 0x000fce00038001de */
.L_x_5902:
[----:B------:R-:W-:Y:S02]  /*e660*/  FMNMX.FTZ R11, R202, R10, !PT ;  /* 0x0000000aca0b7209 */ /* 0x000fe40007810000 */
[----:B------:R-:W-:Y:S02]  /*e670*/  LOP3.LUT R16, R16, 0xffffdfff, RZ, 0xc0, !PT ;  /* 0xffffdfff10107812 */ /* 0x000fe400078ec0ff */
[----:B------:R-:W-:Y:S02]  /*e680*/  FMNMX.FTZ R11, R203, R11, !PT ;  /* 0x0000000bcb0b7209 */ /* 0x000fe40007810000 */
[----:B------:R-:W-:Y:S02]  /*e690*/  @P0 LOP3.LUT R16, R16, 0x2000, RZ, 0xfc, !PT ;  /* 0x0000200010100812 */ /* 0x000fe400078efcff */
[----:B------:R-:W-:Y:S02]  /*e6a0*/  FMNMX.FTZ R11, R156, R11, !PT ;  /* 0x0000000b9c0b7209 */ /* 0x000fe40007810000 */
[----:B------:R-:W-:-:S02]  /*e6b0*/  ISETP.GT.AND P0, PT, R223, 0x20, P1 ;  /* 0x00000020df00780c */ /* 0x000fc40000f04270 */
[----:B------:R-:W-:Y:S02]  /*e6c0*/  FMNMX.FTZ R11, R157, R11, !PT ;  /* 0x0000000b9d0b7209 */ /* 0x000fe40007810000 */
[----:B------:R-:W-:Y:S02]  /*e6d0*/  LOP3.LUT R16, R16, 0xfffeffff, RZ, 0xc0, !PT ;  /* 0xfffeffff10107812 */ /* 0x000fe400078ec0ff */
[----:B------:R-:W-:Y:S02]  /*e6e0*/  FMNMX.FTZ R11, R160, R11, !PT ;  /* 0x0000000ba00b7209 */ /* 0x000fe40007810000 */
[----:B------:R-:W-:Y:S02]  /*e6f0*/  ISETP.GT.AND P2, PT, R223, 0x1, P1 ;  /* 0x00000001df00780c */ /* 0x000fe40000f44270 */
[----:B------:R-:W-:Y:S02]  /*e700*/  FMNMX.FTZ R11, R161, R11, !PT ;  /* 0x0000000ba10b7209 */ /* 0x000fe40007810000 */
[----:B------:R-:W-:-:S02]  /*e710*/  ISETP.GT.AND P3, PT, R223, 0x8, P1 ;  /* 0x00000008df00780c */ /* 0x000fc40000f64270 */
[----:B------:R-:W-:Y:S02]  /*e720*/  FMNMX.FTZ R11, R164, R11, !PT ;  /* 0x0000000ba40b7209 */ /* 0x000fe40007810000 */
[----:B------:R-:W-:Y:S02]  /*e730*/  @P0 LOP3.LUT R16, R16, 0x10000, RZ, 0xfc, !PT ;  /* 0x0001000010100812 */ /* 0x000fe400078efcff */
[----:B------:R-:W-:Y:S02]  /*e740*/  FMNMX.FTZ R11, R165, R11, !PT ;  /* 0x0000000ba50b7209 */ /* 0x000fe40007810000 */
[C---:B------:R-:W-:Y:S02]  /*e750*/  ISETP.GT.AND P0, PT, R223.reuse, 0x38, P1 ;  /* 0x00000038df00780c */ /* 0x040fe40000f04270 */
[----:B------:R-:W-:Y:S02]  /*e760*/  FMNMX.FTZ R11, R168, R11, !PT ;  /* 0x0000000ba80b7209 */ /* 0x000fe40007810000 */
[----:B------:R-:W-:-:S02]  /*e770*/  ISETP.GT.AND P4, PT, R223, 0x9, P1 ;  /* 0x00000009df00780c */ /* 0x000fc40000f84270 */
[----:B------:R-:W-:Y:S02]  /*e780*/  FMNMX.FTZ R11, R169, R11, !PT ;  /* 0x0000000ba90b7209 */ /* 0x000fe40007810000 */
[----:B------:R-:W-:Y:S02]  /*e790*/  LOP3.LUT R16, R16, 0xfffffffd, RZ, 0xc0, !PT ;  /* 0xfffffffd10107812 */ /* 0x000fe400078ec0ff */
[----:B------:R-:W-:Y:S02]  /*e7a0*/  FMNMX.FTZ R11, R225, R11, !PT ;  /* 0x0000000be10b7209 */ /* 0x000fe40007810000 */
[C---:B------:R-:W-:Y:S02]  /*e7b0*/  ISETP.LT.OR P2, PT, R222.reuse, 0x2, P2 ;  /* 0x00000002de00780c */ /* 0x040fe40001741670 */
[----:B------:R-:W-:Y:S02]  /*e7c0*/  FMNMX.FTZ R11, R173, R11, !PT ;  /* 0x0000000bad0b7209 */ /* 0x000fe40007810000 */
[----:B------:R-:W-:-:S02]  /*e7d0*/  ISETP.LT.OR P3, PT, R222, 0x9, P3 ;  /* 0x00000009de00780c */ /* 0x000fc40001f61670 */
[----:B------:R-:W-:Y:S02]  /*e7e0*/  FMNMX.FTZ R11, R176, R11, !PT ;  /* 0x0000000bb00b7209 */ /* 0x000fe40007810000 */
[----:B------:R-:W-:Y:S02]  /*e7f0*/  ISETP.LT.OR P4, PT, R222, 0xa, P4 ;  /* 0x0000000ade00780c */ /* 0x000fe40002781670 */
[----:B------:R-:W-:Y:S02]  /*e800*/  FMNMX.FTZ R11, R177, R11, !PT ;  /* 0x0000000bb10b7209 */ /* 0x000fe40007810000 */
[----:B------:R-:W-:Y:S02]  /*e810*/  @P0 LOP3.LUT R16, R16, 0x2, RZ, 0xfc, !PT ;  /* 0x0000000210100812 */ /* 0x000fe400078efcff */
[----:B------:R-:W-:Y:S02]  /*e820*/  FMNMX.FTZ R11, R180, R11, !PT ;  /* 0x0000000bb40b7209 */ /* 0x000fe40007810000 */
[----:B------:R-:W-:-:S02]  /*e830*/  ISETP.GT.AND P0, PT, R223, RZ, P1 ;  /* 0x000000ffdf00720c */ /* 0x000fc40000f04270 */
[----:B------:R-:W-:Y:S02]  /*e840*/  FSEL R155, R155, -INF , !P2 ;  /* 0xff8000009b9b7808 */ /* 0x000fe40005000000 */
[----:B------:R-:W-:Y:S02]  /*e850*/  FSEL R158, R158, -INF , !P3 ;  /* 0xff8000009e9e7808 */ /* 0x000fe40005800000 */
[----:B------:R-:W-:Y:S02]  /*e860*/  FSEL R159, R159, -INF , !P4 ;  /* 0xff8000009f9f7808 */ /* 0x000fe40006000000 */
[C---:B------:R-:W-:Y:S02]  /*e870*/  ISETP.GT.AND P5, PT, R223.reuse, 0x10, P1 ;  /* 0x00000010df00780c */ /* 0x040fe40000fa4270 */
[C---:B------:R-:W-:Y:S02]  /*e880*/  ISETP.GT.AND P2, PT, R223.reuse, 0x11, P1 ;  /* 0x00000011df00780c */ /* 0x040fe40000f44270 */
[----:B------:R-:W-:-:S02]  /*e890*/  ISETP.GT.AND P3, PT, R223, 0x18, P1 ;  /* 0x00000018df00780c */ /* 0x000fc40000f64270 */
[----:B------:R-:W-:Y:S02]  /*e8a0*/  ISETP.GT.AND P4, PT, R223, 0x19, P1 ;  /* 0x00000019df00780c */ /* 0x000fe40000f84270 */
[----:B------:R-:W-:Y:S02]  /*e8b0*/  FMNMX.FTZ R11, R181, R11, !PT ;  /* 0x0000000bb50b7209 */ /* 0x000fe40007810000 */
[C---:B------:R-:W-:Y:S02]  /*e8c0*/  ISETP.LT.OR P5, PT, R222.reuse, 0x11, P5 ;  /* 0x00000011de00780c */ /* 0x040fe40002fa1670 */
[C---:B------:R-:W-:Y:S01]  /*e8d0*/  ISETP.LT.OR P2, PT, R222.reuse, 0x12, P2 ;  /* 0x00000012de00780c */ /* 0x040fe20001741670 */
[----:B------:R-:W2:Y:S01]  /*e8e0*/  SHFL.BFLY PT, R152, R11, 0x2, 0x1f ;  /* 0x0c401f000b987f89 */ /* 0x000ea200000e0000 */
[C---:B------:R-:W-:Y:S02]  /*e8f0*/  ISETP.LT.OR P3, PT, R222.reuse, 0x19, P3 ;  /* 0x00000019de00780c */ /* 0x040fe40001f61670 */
[----:B------:R-:W-:-:S02]  /*e900*/  ISETP.LT.OR P4, PT, R222, 0x1a, P4 ;  /* 0x0000001ade00780c */ /* 0x000fc40002781670 */
[----:B------:R-:W-:Y:S02]  /*e910*/  LOP3.LUT R16, R16, 0xffffffdf, RZ, 0xc0, !PT ;  /* 0xffffffdf10107812 */ /* 0x000fe400078ec0ff */
[----:B------:R-:W-:Y:S02]  /*e920*/  FSEL R162, R162, -INF , !P5 ;  /* 0xff800000a2a27808 */ /* 0x000fe40006800000 */
[----:B------:R-:W-:Y:S02]  /*e930*/  FSEL R163, R163, -INF , !P2 ;  /* 0xff800000a3a37808 */ /* 0x000fe40005000000 */
[----:B------:R-:W-:Y:S02]  /*e940*/  FSEL R166, R166, -INF , !P3 ;  /* 0xff800000a6a67808 */ /* 0x000fe40005800000 */
[----:B------:R-:W-:Y:S02]  /*e950*/  FSEL R167, R167, -INF , !P4 ;  /* 0xff800000a7a77808 */ /* 0x000fe40006000000 */
[----:B------:R-:W-:-:S02]  /*e960*/  ISETP.GT.AND P2, PT, R223, 0x21, P1 ;  /* 0x00000021df00780c */ /* 0x000fc40000f44270 */
[C---:B------:R-:W-:Y:S02]  /*e970*/  ISETP.GT.AND P3, PT, R223.reuse, 0x28, P1 ;  /* 0x00000028df00780c */ /* 0x040fe40000f64270 */
[C---:B------:R-:W-:Y:S02]  /*e980*/  ISETP.GT.AND P4, PT, R223.reuse, 0x29, P1 ;  /* 0x00000029df00780c */ /* 0x040fe40000f84270 */
[C---:B------:R-:W-:Y:S02]  /*e990*/  ISETP.GT.AND P5, PT, R223.reuse, 0x30, P1 ;  /* 0x00000030df00780c */ /* 0x040fe40000fa4270 */
[C---:B------:R-:W-:Y:S02]  /*e9a0*/  ISETP.GT.AND P6, PT, R223.reuse, 0x31, P1 ;  /* 0x00000031df00780c */ /* 0x040fe40000fc4270 */
[----:B------:R-:W-:Y:S02]  /*e9b0*/  ISETP.GT.AND P1, PT, R223, 0x39, P1 ;  /* 0x00000039df00780c */ /* 0x000fe40000f24270 */
[----:B------:R-:W-:-:S02]  /*e9c0*/  @P0 LOP3.LUT R16, R16, 0x20, RZ, 0xfc, !PT ;  /* 0x0000002010100812 */ /* 0x000fc400078efcff */
[----:B--2---:R-:W-:Y:S02]  /*e9d0*/  FMNMX.FTZ R152, R11, R152, !PT ;  /* 0x000000980b987209 */ /* 0x004fe40007810000 */
[C---:B------:R-:W-:Y:S02]  /*e9e0*/  LOP3.LUT P0, RZ, R16.reuse, 0x10000, RZ, 0xc0, !PT ;  /* 0x0001000010ff7812 */ /* 0x040fe4000780c0ff */
[----:B------:R-:W-:Y:S01]  /*e9f0*/  LOP3.LUT R16, R16, 0xfffffff7, RZ, 0xc0, !PT ;  /* 0xfffffff710107812 */ /* 0x000fe200078ec0ff */
[----:B------:R-:W2:Y:S01]  /*ea00*/  SHFL.BFLY PT, R172, R152, 0x1, 0x1f ;  /* 0x0c201f0098ac7f89 */ /* 0x000ea200000e0000 */
[C---:B------:R-:W-:Y:S02]  /*ea10*/  ISETP.LT.OR P0, PT, R222.reuse, 0x21, P0 ;  /* 0x00000021de00780c */ /* 0x040fe40000701670 */
[----:B------:R-:W-:Y:S02]  /*ea20*/  ISETP.LT.OR P5, PT, R222, 0x31, P5 ;  /* 0x00000031de00780c */ /* 0x000fe40002fa1670 */
[----:B------:R-:W-:-:S02]  /*ea30*/  @P1 LOP3.LUT R16, R16, 0x8, RZ, 0xfc, !PT ;  /* 0x0000000810101812 */ /* 0x000fc400078efcff */
[----:B------:R-:W-:Y:S02]  /*ea40*/  ISETP.LT.OR P6, PT, R222, 0x32, P6 ;  /* 0x00000032de00780c */ /* 0x000fe400037c1670 */
[C---:B------:R-:W-:Y:S02]  /*ea50*/  LOP3.LUT P1, RZ, R16.reuse, 0x2, RZ, 0xc0, !PT ;  /* 0x0000000210ff7812 */ /* 0x040fe4000782c0ff */
[----:B------:R-:W-:Y:S02]  /*ea60*/  LOP3.LUT R16, R16, 0xffffffbf, RZ, 0xc0, !PT ;  /* 0xffffffbf10107812 */ /* 0x000fe400078ec0ff */
[----:B------:R-:W-:Y:S02]  /*ea70*/  FSEL R178, R178, -INF , !P5 ;  /* 0xff800000b2b27808 */ /* 0x000fe40006800000 */
[----:B------:R-:W-:Y:S02]  /*ea80*/  @P0 LOP3.LUT R16, R16, 0x40, RZ, 0xfc, !PT ;  /* 0x0000004010100812 */ /* 0x000fe400078efcff */
[----:B------:R-:W-:-:S02]  /*ea90*/  ISETP.LT.OR P0, PT, R222, 0x22, P2 ;  /* 0x00000022de00780c */ /* 0x000fc40001701670 */
[C---:B------:R-:W-:Y:S02]  /*eaa0*/  LOP3.LUT P2, RZ, R16.reuse, 0x20, RZ, 0xc0, !PT ;  /* 0x0000002010ff7812 */ /* 0x040fe4000784c0ff */
[----:B------:R-:W-:Y:S02]  /*eab0*/  LOP3.LUT R16, R16, 0xffffffef, RZ, 0xc0, !PT ;  /* 0xffffffef10107812 */ /* 0x000fe400078ec0ff */
[----:B------:R-:W-:Y:S02]  /*eac0*/  ISETP.LT.OR P2, PT, R222, 0x1, P2 ;  /* 0x00000001de00780c */ /* 0x000fe40001741670 */
[----:B--2---:R-:W-:Y:S02]  /*ead0*/  FMNMX.FTZ R172, R152, R172, !PT ;  /* 0x000000ac98ac7209 */ /* 0x004fe40007810000 */
[----:B------:R-:W-:Y:S02]  /*eae0*/  FSEL R154, R154, -INF , !P2 ;  /* 0xff8000009a9a7808 */ /* 0x000fe40005000000 */
[----:B------:R-:W-:-:S02]  /*eaf0*/  ISETP.LT.OR P1, PT, R222, 0x39, P1 ;  /* 0x00000039de00780c */ /* 0x000fc40000f21670 */
[----:B------:R-:W-:Y:S02]  /*eb00*/  @P0 LOP3.LUT R16, R16, 0x10, RZ, 0xfc, !PT ;  /* 0x0000001010100812 */ /* 0x000fe400078efcff */
[----:B------:R-:W-:Y:S02]  /*eb10*/  ISETP.LT.OR P0, PT, R222, 0x29, P3 ;  /* 0x00000029de00780c */ /* 0x000fe40001f01670 */
[C---:B------:R-:W-:Y:S02]  /*eb20*/  LOP3.LUT P3, RZ, R16.reuse, 0x8, RZ, 0xc0, !PT ;  /* 0x0000000810ff7812 */ /* 0x040fe4000786c0ff */
[----:B------:R-:W-:Y:S02]  /*eb30*/  LOP3.LUT R16, R16, 0xfffffffb, RZ, 0xc0, !PT ;  /* 0xfffffffb10107812 */ /* 0x000fe400078ec0ff */
[----:B------:R-:W-:Y:S02]  /*eb40*/  FSEL R179, R179, -INF , !P6 ;  /* 0xff800000b3b37808 */ /* 0x000fe40007000000 */
[----:B------:R-:W-:-:S02]  /*eb50*/  ISETP.LT.OR P3, PT, R222, 0x3a, P3 ;  /* 0x0000003ade00780c */ /* 0x000fc40001f61670 */
[----:B------:R-:W-:Y:S02]  /*eb60*/  FSEL R182, R182, -INF , !P1 ;  /* 0xff800000b6b67808 */ /* 0x000fe40004800000 */
[----:B------:R-:W-:Y:S02]  /*eb70*/  FSEL R183, R183, -INF , !P3 ;  /* 0xff800000b7b77808 */ /* 0x000fe40005800000 */
[----:B------:R-:W-:Y:S02]  /*eb80*/  @P0 LOP3.LUT R16, R16, 0x4, RZ, 0xfc, !PT ;  /* 0x0000000410100812 */ /* 0x000fe400078efcff */
[----:B------:R-:W-:Y:S02]  /*eb90*/  ISETP.LT.OR P0, PT, R222, 0x2a, P4 ;  /* 0x0000002ade00780c */ /* 0x000fe40002701670 */
[----:B------:R-:W-:Y:S02]  /*eba0*/  FSETP.NEU.FTZ.AND P4, PT, R172, -INF , PT ;  /* 0xff800000ac00780b */ /* 0x000fe40003f9d000 */
[----:B------:R-:W-:-:S02]  /*ebb0*/  LOP3.LUT R16, R16, 0xffffbfff, RZ, 0xc0, !PT ;  /* 0xffffbfff10107812 */ /* 0x000fc400078ec0ff */
[----:B------:R-:W-:Y:S02]  /*ebc0*/  FSEL R11, R172, RZ, P4 ;  /* 0x000000ffac0b7208 */ /* 0x000fe40002000000 */
[----:B------:R-:W-:-:S03]  /*ebd0*/  ISETP.NE.AND P1, PT, R197, RZ, PT ;  /* 0x000000ffc500720c */ /* 0x000fc60003f25270 */
[----:B------:R-:W-:Y:S01]  /*ebe0*/  FADD.FTZ R10, -R11, R10 ;  /* 0x0000000a0b0a7221 */ /* 0x000fe20000010100 */
[----:B------:R-:W-:Y:S01]  /*ebf0*/  IMAD.U32 R11, RZ, RZ, UR38 ;  /* 0x00000026ff0b7e24 */ /* 0x000fe2000f8e00ff */
[----:B------:R-:W-:-:S03]  /*ec00*/  @P0 LOP3.LUT R16, R16, 0x4000, RZ, 0xfc, !PT ;  /* 0x0000400010100812 */ /* 0x000fc600078efcff */
[-C--:B------:R-:W-:Y:S01]  /*ec10*/  FMUL.FTZ R152, R172, R11.reuse ;  /* 0x0000000bac987220 */ /* 0x080fe20000410000 */
[----:B------:R-:W-:Y:S01]  /*ec20*/  LOP3.LUT P0, RZ, R16, 0x10, RZ, 0xc0, !PT ;  /* 0x0000001010ff7812 */ /* 0x000fe2000780c0ff */
[----:B------:R-:W-:Y:S01]  /*ec30*/  FMUL.FTZ R10, R10, R11 ;  /* 0x0000000b0a0a7220 */ /* 0x000fe20000410000 */
[----:B------:R-:W-:Y:S02]  /*ec40*/  LOP3.LUT R16, R16, 0xffff7fff, RZ, 0xc0, !PT ;  /* 0xffff7fff10107812 */ /* 0x000fe400078ec0ff */
[----:B------:R-:W-:Y:S01]  /*ec50*/  FSEL R152, R152, RZ, P4 ;  /* 0x000000ff98987208 */ /* 0x000fe20002000000 */
[----:B------:R-:W-:-:S04]  /*ec60*/  @!P1 IMAD R17, R17, 0x40, R194 ;  /* 0x0000004011119824 */ /* 0x000fc800078e02c2 */
        /* <DEDUP_REMOVED lines=16> */
[----:B------:R-:W-:Y:S01]  /*ed70*/  FMNMX.FTZ R152, R154, R14, !PT ;  /* 0x0000000e9a987209 */ /* 0x000fe20007810000 */
[----:B------:R-:W-:Y:S01]  /*ed80*/  MUFU.EX2 R203, R203 ;  /* 0x000000cb00cb7308 */ /* 0x000fe20000000800 */
[----:B------:R-:W-:Y:S01]  /*ed90*/  @P0 LOP3.LUT R16, R16, 0x8000, RZ, 0xfc, !PT ;  /* 0x0000800010100812 */ /* 0x000fe200078efcff */
[----:B------:R-:W-:Y:S01]  /*eda0*/  @!P1 IMAD R17, R17, 0x4, R2 ;  /* 0x0000000411119824 */ /* 0x000fe200078e0202 */
[----:B------:R-:W-:-:S02]  /*edb0*/  FMNMX.FTZ R152, R155, R152, !PT ;  /* 0x000000989b987209 */ /* 0x000fc40007810000 */
[----:B------:R-:W-:Y:S02]  /*edc0*/  LOP3.LUT P0, RZ, R16, 0x40, RZ, 0xc0, !PT ;  /* 0x0000004010ff7812 */ /* 0x000fe4000780c0ff */
[----:B------:R-:W-:Y:S01]  /*edd0*/  FMNMX.FTZ R152, R158, R152, !PT ;  /* 0x000000989e987209 */ /* 0x000fe20007810000 */
[----:B------:R-:W-:Y:S01]  /*ede0*/  MUFU.EX2 R156, R156 ;  /* 0x0000009c009c7308 */ /* 0x000fe20000000800 */
[----:B------:R-:W-:Y:S02]  /*edf0*/  FSEL R170, R170, -INF , !P0 ;  /* 0xff800000aaaa7808 */ /* 0x000fe40004000000 */
[----:B------:R-:W-:Y:S02]  /*ee00*/  FMNMX.FTZ R152, R159, R152, !PT ;  /* 0x000000989f987209 */ /* 0x000fe40007810000 */
[----:B------:R-:W-:Y:S02]  /*ee10*/  LOP3.LUT P0, RZ, R16, 0x8000, RZ, 0xc0, !PT ;  /* 0x0000800010ff7812 */ /* 0x000fe4000780c0ff */
[----:B------:R-:W-:Y:S01]  /*ee20*/  FMNMX.FTZ R152, R162, R152, !PT ;  /* 0x00000098a2987209 */ /* 0x000fe20007810000 */
[----:B------:R-:W2:Y:S01]  /*ee30*/  MUFU.EX2 R157, R157 ;  /* 0x0000009d009d7308 */ /* 0x000ea20000000800 */
[----:B------:R-:W-:-:S02]  /*ee40*/  LOP3.LUT P4, RZ, R16, 0x4, RZ, 0xc0, !PT ;  /* 0x0000000410ff7812 */ /* 0x000fc4000788c0ff */
[----:B------:R-:W-:Y:S02]  /*ee50*/  FMNMX.FTZ R152, R163, R152, !PT ;  /* 0x00000098a3987209 */ /* 0x000fe40007810000 */
[----:B------:R-:W-:Y:S02]  /*ee60*/  FSEL R153, R171, -INF , !P0 ;  /* 0xff800000ab997808 */ /* 0x000fe40004000000 */
[----:B------:R-:W-:Y:S01]  /*ee70*/  FMNMX.FTZ R152, R166, R152, !PT ;  /* 0x00000098a6987209 */ /* 0x000fe20007810000 */
[----:B------:R-:W-:Y:S01]  /*ee80*/  MUFU.EX2 R160, R160 ;  /* 0x000000a000a07308 */ /* 0x000fe20000000800 */
[----:B------:R-:W-:Y:S02]  /*ee90*/  LOP3.LUT P0, RZ, R16, 0x4000, RZ, 0xc0, !PT ;  /* 0x0000400010ff7812 */ /* 0x000fe4000780c0ff */
[----:B------:R-:W-:Y:S02]  /*eea0*/  FMNMX.FTZ R152, R167, R152, !PT ;  /* 0x00000098a7987209 */ /* 0x000fe40007810000 */
        /* <DEDUP_REMOVED lines=15> */
[----:B------:R-:W3:Y:S01]  /*efa0*/  SHFL.BFLY PT, R152, R171, 0x2, 0x1f ;  /* 0x0c401f00ab987f89 */ /* 0x000ee200000e0000 */
[----:B------:R-:W-:Y:S08]  /*efb0*/  MUFU.EX2 R169, R169 ;  /* 0x000000a900a97308 */ /* 0x000ff00000000800 */
[----:B------:R-:W-:Y:S08]  /*efc0*/  MUFU.EX2 R173, R173 ;  /* 0x000000ad00ad7308 */ /* 0x000ff00000000800 */
[----:B------:R-:W-:Y:S01]  /*efd0*/  MUFU.EX2 R176, R176 ;  /* 0x000000b000b07308 */ /* 0x000fe20000000800 */
[----:B---3--:R-:W-:-:S07]  /*efe0*/  FMNMX.FTZ R171, R171, R152, !PT ;  /* 0x00000098abab7209 */ /* 0x008fce0007810000 */
[----:B------:R-:W-:Y:S01]  /*eff0*/  MUFU.EX2 R177, R177 ;  /* 0x000000b100b17308 */ /* 0x000fe20000000800 */
[----:B------:R-:W3:Y:S07]  /*f000*/  SHFL.BFLY PT, R220, R171, 0x1, 0x1f ;  /* 0x0c201f00abdc7f89 */ /* 0x000eee00000e0000 */
[----:B------:R4:W-:Y:S08]  /*f010*/  MUFU.EX2 R152, R202 ;  /* 0x000000ca00987308 */ /* 0x0009f00000000800 */
[----:B------:R-:W-:Y:S01]  /*f020*/  MUFU.EX2 R181, R181 ;  /* 0x000000b500b57308 */ /* 0x000fe20000000800 */
[----:B---3--:R-:W-:-:S04]  /*f030*/  FMNMX.FTZ R171, R171, R220, !PT ;  /* 0x000000dcabab7209 */ /* 0x008fc80007810000 */
[C---:B------:R-:W-:Y:S01]  /*f040*/  FSETP.NEU.FTZ.AND P2, PT, R171.reuse, -INF , PT ;  /* 0xff800000ab00780b */ /* 0x040fe20003f5d000 */
[----:B------:R-:W-:-:S03]  /*f050*/  FMUL.FTZ R222, R171, R11 ;  /* 0x0000000babde7220 */ /* 0x000fc60000410000 */
[----:B----4-:R-:W-:Y:S02]  /*f060*/  FSEL R202, R171, RZ, P2 ;  /* 0x000000ffabca7208 */ /* 0x010fe40001000000 */
[----:B------:R-:W-:-:S03]  /*f070*/  FSEL R222, R222, RZ, P2 ;  /* 0x000000ffdede7208 */ /* 0x000fc60001000000 */
[----:B------:R-:W-:Y:S02]  /*f080*/  FADD.FTZ R202, -R202, R14 ;  /* 0x0000000ecaca7221 */ /* 0x000fe40000010100 */
[----:B------:R3:W4:Y:S01]  /*f090*/  MUFU.EX2 R14, R10 ;  /* 0x0000000a000e7308 */ /* 0x0007220000000800 */
        /* <DEDUP_REMOVED lines=8> */
[-C--:B---3--:R-:W-:Y:S01]  /*f120*/  FMUL.FTZ R10, R202, R11.reuse ;  /* 0x0000000bca0a7220 */ /* 0x088fe20000410000 */
[-CC-:B------:R-:W-:Y:S01]  /*f130*/  FFMA.FTZ R202, R154, R11.reuse, -R222.reuse ;  /* 0x0000000b9aca7223 */ /* 0x180fe200000108de */
[----:B--2---:R-:W-:Y:S01]  /*f140*/  F2FP.BF16.F32.PACK_AB R154, R157, R156 ;  /* 0x0000009c9d9a723e */ /* 0x004fe200000010ff */
[-CC-:B------:R-:W-:Y:S01]  /*f150*/  FFMA.FTZ R153, R153, R11.reuse, -R222.reuse ;  /* 0x0000000b99997223 */ /* 0x180fe200000108de */
[-CC-:B------:R-:W-:Y:S01]  /*f160*/  FFMA.FTZ R174, R174, R11.reuse, -R222.reuse ;  /* 0x0000000baeae7223 */ /* 0x180fe200000108de */
[-CC-:B------:R-:W-:Y:S01]  /*f170*/  FFMA.FTZ R175, R175, R11.reuse, -R222.reuse ;  /* 0x0000000bafaf7223 */ /* 0x180fe200000108de */
[----:B------:R-:W-:Y:S01]  /*f180*/  FFMA.FTZ R178, R178, R11, -R222 ;  /* 0x0000000bb2b27223 */ /* 0x000fe200000108de */
[----:B------:R-:W2:Y:S01]  /*f190*/  MUFU.EX2 R10, R10 ;  /* 0x0000000a000a7308 */ /* 0x000ea20000000800 */
[----:B----4-:R-:W-:Y:S01]  /*f1a0*/  @!P1 STS [R17+0x28800], R14 ;  /* 0x0288000e11009388 */ /* 0x010fe20000000800 */
[----:B------:R-:W-:Y:S01]  /*f1b0*/  FFMA.FTZ R3, R14, R3, R152 ;  /* 0x000000030e037223 */ /* 0x000fe20000010098 */
[-CC-:B------:R-:W-:Y:S01]  /*f1c0*/  FFMA.FTZ R179, R179, R11.reuse, -R222.reuse ;  /* 0x0000000bb3b37223 */ /* 0x180fe200000108de */
[-CC-:B------:R-:W-:Y:S01]  /*f1d0*/  FFMA.FTZ R182, R182, R11.reuse, -R222.reuse ;  /* 0x0000000bb6b67223 */ /* 0x180fe200000108de */
[-C--:B------:R-:W-:Y:S01]  /*f1e0*/  FFMA.FTZ R183, R183, R11.reuse, -R222 ;  /* 0x0000000bb7b77223 */ /* 0x080fe200000108de */
[C---:B------:R-:W-:Y:S01]  /*f1f0*/  FADD.FTZ R3, R203.reuse, R3 ;  /* 0x00000003cb037221 */ /* 0x040fe20000010000 */
[----:B------:R-:W-:Y:S01]  /*f200*/  F2FP.BF16.F32.PACK_AB R152, R203, R152 ;  /* 0x00000098cb98723e */ /* 0x000fe200000010ff */
[----:B------:R-:W3:Y:S01]  /*f210*/  MUFU.EX2 R202, R202 ;  /* 0x000000ca00ca7308 */ /* 0x000ee20000000800 */
[----:B------:R-:W-:Y:S01]  /*f220*/  FMUL.FTZ R24, R24, R14 ;  /* 0x0000000e18187220 */ /* 0x000fe20000410000 */
[----:B------:R-:W-:Y:S01]  /*f230*/  FADD.FTZ R3, R156, R3 ;  /* 0x000000039c037221 */ /* 0x000fe20000010000 */
[----:B------:R-:W-:Y:S01]  /*f240*/  F2FP.BF16.F32.PACK_AB R156, R161, R160 ;  /* 0x000000a0a19c723e */ /* 0x000fe200000010ff */
[-C--:B------:R-:W-:Y:S01]  /*f250*/  FMUL.FTZ R25, R25, R14.reuse ;  /* 0x0000000e19197220 */ /* 0x080fe20000410000 */
[-C--:B------:R-:W-:Y:S01]  /*f260*/  FMUL.FTZ R28, R28, R14.reuse ;  /* 0x0000000e1c1c7220 */ /* 0x080fe20000410000 */
[----:B------:R-:W-:Y:S01]  /*f270*/  FADD.FTZ R3, R157, R3 ;  /* 0x000000039d037221 */ /* 0x000fe20000010000 */
[----:B------:R-:W-:Y:S01]  /*f280*/  FMUL.FTZ R29, R29, R14 ;  /* 0x0000000e1d1d7220 */ /* 0x000fe20000410000 */
[----:B------:R-:W-:Y:S01]  /*f290*/  MUFU.EX2 R159, R159 ;  /* 0x0000009f009f7308 */ /* 0x000fe20000000800 */
[----:B--2---:R2:W-:Y:S01]  /*f2a0*/  @!P1 STS [R17+0x28820], R10 ;  /* 0x0288200a11009388 */ /* 0x0045e20000000800 */
[----:B------:R-:W-:Y:S01]  /*f2b0*/  FADD.FTZ R3, R160, R3 ;  /* 0x00000003a0037221 */ /* 0x000fe20000010000 */
[----:B------:R-:W-:Y:S01]  /*f2c0*/  F2FP.BF16.F32.PACK_AB R160, R169, R168 ;  /* 0x000000a8a9a0723e */ /* 0x000fe200000010ff */
[-C--:B------:R-:W-:Y:S01]  /*f2d0*/  FMUL.FTZ R32, R32, R14.reuse ;  /* 0x0000000e20207220 */ /* 0x080fe20000410000 */
[-C--:B------:R-:W-:Y:S01]  /*f2e0*/  FMUL.FTZ R33, R33, R14.reuse ;  /* 0x0000000e21217220 */ /* 0x080fe20000410000 */
[----:B------:R-:W-:Y:S01]  /*f2f0*/  FADD.FTZ R3, R161, R3 ;  /* 0x00000003a1037221 */ /* 0x000fe20000010000 */
[----:B------:R-:W-:Y:S01]  /*f300*/  FMUL.FTZ R36, R36, R14 ;  /* 0x0000000e24247220 */ /* 0x000fe20000410000 */
[----:B------:R-:W-:Y:S01]  /*f310*/  MUFU.EX2 R157, R220 ;  /* 0x000000dc009d7308 */ /* 0x000fe20000000800 */
[----:B---3--:R-:W-:Y:S01]  /*f320*/  FFMA.FTZ R0, R10, R0, R202 ;  /* 0x000000000a007223 */ /* 0x008fe200000100ca */
[----:B------:R-:W-:Y:S01]  /*f330*/  FADD.FTZ R3, R164, R3 ;  /* 0x00000003a4037221 */ /* 0x000fe20000010000 */
[----:B--2---:R-:W-:Y:S01]  /*f340*/  FFMA.FTZ R17, R158, R11, -R222 ;  /* 0x0000000b9e117223 */ /* 0x004fe200000108de */
[----:B------:R-:W-:Y:S01]  /*f350*/  F2FP.BF16.F32.PACK_AB R158, R165, R164 ;  /* 0x000000a4a59e723e */ /* 0x000fe200000010ff */
[----:B------:R-:W-:Y:S01]  /*f360*/  FADD.FTZ R0, R155, R0 ;  /* 0x000000009b007221 */ /* 0x000fe20000010000 */
[----:B------:R-:W-:Y:S01]  /*f370*/  FADD.FTZ R3, R165, R3 ;  /* 0x00000003a5037221 */ /* 0x000fe20000010000 */
[----:B------:R-:W-:Y:S01]  /*f380*/  F2FP.BF16.F32.PACK_AB R164, R177, R176 ;  /* 0x000000b0b1a4723e */ /* 0x000fe200000010ff */
[----:B------:R-:W-:Y:S01]  /*f390*/  MUFU.EX2 R163, R163 ;  /* 0x000000a300a37308 */ /* 0x000fe20000000800 */
[-C--:B------:R-:W-:Y:S01]  /*f3a0*/  FMUL.FTZ R37, R37, R14.reuse ;  /* 0x0000000e25257220 */ /* 0x080fe20000410000 */
[----:B------:R-:W-:Y:S01]  /*f3b0*/  FADD.FTZ R3, R168, R3 ;  /* 0x00000003a8037221 */ /* 0x000fe20000010000 */
[-C--:B------:R-:W-:Y:S01]  /*f3c0*/  FMUL.FTZ R40, R40, R14.reuse ;  /* 0x0000000e28287220 */ /* 0x080fe20000410000 */
[-C--:B------:R-:W-:Y:S01]  /*f3d0*/  FMUL.FTZ R41, R41, R14.reuse ;  /* 0x0000000e29297220 */ /* 0x080fe20000410000 */
[-C--:B------:R-:W-:Y:S01]  /*f3e0*/  FMUL.FTZ R44, R44, R14.reuse ;  /* 0x0000000e2c2c7220 */ /* 0x080fe20000410000 */
[----:B------:R-:W-:Y:S01]  /*f3f0*/  FADD.FTZ R3, R169, R3 ;  /* 0x00000003a9037221 */ /* 0x000fe20000010000 */
        /* <DEDUP_REMOVED lines=22> */
[----:B------:R-:W-:Y:S01]  /*f560*/  FADD.FTZ R0, R159, R0 ;  /* 0x000000009f007221 */ /* 0x000fe20000010000 */
[-C--:B------:R-:W-:Y:S01]  /*f570*/  FMUL.FTZ R81, R81, R14.reuse ;  /* 0x0000000e51517220 */ /* 0x080fe20000410000 */
[-C--:B------:R-:W-:Y:S01]  /*f580*/  FMUL.FTZ R84, R84, R14.reuse ;  /* 0x0000000e54547220 */ /* 0x080fe20000410000 */
[----:B------:R-:W2:Y:S01]  /*f590*/  MUFU.EX2 R161, R170 ;  /* 0x000000aa00a17308 */ /* 0x000ea20000000800 */
[----:B------:R-:W-:Y:S01]  /*f5a0*/  FADD.FTZ R0, R157, R0 ;  /* 0x000000009d007221 */ /* 0x000fe20000010000 */
[----:B------:R-:W-:Y:S01]  /*f5b0*/  F2FP.BF16.F32.PACK_AB R157, R163, R157 ;  /* 0x0000009da39d723e */ /* 0x000fe200000010ff */
[-C--:B------:R-:W-:Y:S01]  /*f5c0*/  FMUL.FTZ R85, R85, R14.reuse ;  /* 0x0000000e55557220 */ /* 0x080fe20000410000 */
[-C--:B------:R-:W-:Y:S01]  /*f5d0*/  FMUL.FTZ R88, R88, R14.reuse ;  /* 0x0000000e58587220 */ /* 0x080fe20000410000 */
[----:B------:R-:W-:Y:S01]  /*f5e0*/  FADD.FTZ R0, R163, R0 ;  /* 0x00000000a3007221 */ /* 0x000fe20000010000 */
[-C--:B------:R-:W-:Y:S01]  /*f5f0*/  FMUL.FTZ R89, R89, R14.reuse ;  /* 0x0000000e59597220 */ /* 0x080fe20000410000 */
[-C--:B------:R-:W-:Y:S01]  /*f600*/  FMUL.FTZ R92, R92, R14.reuse ;  /* 0x0000000e5c5c7220 */ /* 0x080fe20000410000 */
[----:B------:R-:W5:Y:S01]  /*f610*/  MUFU.EX2 R162, R225 ;  /* 0x000000e100a27308 */ /* 0x000f620000000800 */
[----:B---3--:R-:W-:Y:S01]  /*f620*/  FADD.FTZ R0, R221, R0 ;  /* 0x00000000dd007221 */ /* 0x008fe20000010000 */
[-C--:B------:R-:W-:Y:S01]  /*f630*/  FMUL.FTZ R93, R93, R14.reuse ;  /* 0x0000000e5d5d7220 */ /* 0x080fe20000410000 */
[-C--:B------:R-:W-:Y:S01]  /*f640*/  FMUL.FTZ R96, R96, R14.reuse ;  /* 0x0000000e60607220 */ /* 0x080fe20000410000 */
[-C--:B------:R-:W-:Y:S01]  /*f650*/  FMUL.FTZ R97, R97, R14.reuse ;  /* 0x0000000e61617220 */ /* 0x080fe20000410000 */
[----:B----4-:R-:W-:Y:S01]  /*f660*/  FADD.FTZ R0, R167, R0 ;  /* 0x00000000a7007221 */ /* 0x010fe20000010000 */
[-C--:B------:R-:W-:Y:S01]  /*f670*/  FMUL.FTZ R100, R100, R14.reuse ;  /* 0x0000000e64647220 */ /* 0x080fe20000410000 */
[-C--:B------:R-:W-:Y:S01]  /*f680*/  FMUL.FTZ R101, R101, R14.reuse ;  /* 0x0000000e65657220 */ /* 0x080fe20000410000 */
[----:B------:R3:W4:Y:S01]  /*f690*/  MUFU.EX2 R165, R153 ;  /* 0x0000009900a57308 */ /* 0x0007220000000800 */
        /* <DEDUP_REMOVED lines=8> */
[----:B-----5:R-:W-:Y:S01]  /*f720*/  FADD.FTZ R3, R162, R3 ;  /* 0x00000003a2037221 */ /* 0x020fe20000010000 */
[----:B---3--:R-:W-:Y:S01]  /*f730*/  F2FP.BF16.F32.PACK_AB R153, R155, R202 ;  /* 0x000000ca9b99723e */ /* 0x008fe200000010ff */
[-C--:B------:R-:W-:Y:S01]  /*f740*/  FMUL.FTZ R116, R116, R14.reuse ;  /* 0x0000000e74747220 */ /* 0x080fe20000410000 */
[----:B------:R-:W-:Y:S01]  /*f750*/  F2FP.BF16.F32.PACK_AB R155, R159, R17 ;  /* 0x000000119f9b723e */ /* 0x000fe200000010ff */
[----:B------:R-:W-:Y:S01]  /*f760*/  BAR.SYNC.DEFER_BLOCKING 0xf, 0x100 ;  /* 0x03c4000000007b1d */ /* 0x000fe20000010000 */
[----:B------:R-:W-:Y:S01]  /*f770*/  FADD.FTZ R3, R173, R3 ;  /* 0x00000003ad037221 */ /* 0x000fe20000010000 */
[----:B------:R-:W-:Y:S01]  /*f780*/  F2FP.BF16.F32.PACK_AB R159, R167, R221 ;  /* 0x000000dda79f723e */ /* 0x000fe200000010ff */
[----:B------:R-:W-:Y:S01]  /*f790*/  FMUL.FTZ R117, R117, R14 ;  /* 0x0000000e75757220 */ /* 0x000fe20000410000 */
[----:B----4-:R-:W-:Y:S01]  /*f7a0*/  FADD.FTZ R0, R165, R0 ;  /* 0x00000000a5007221 */ /* 0x010fe20000010000 */
[----:B------:R-:W-:Y:S01]  /*f7b0*/  FADD.FTZ R3, R176, R3 ;  /* 0x00000003b0037221 */ /* 0x000fe20000010000 */
[----:B------:R-:W3:Y:S01]  /*f7c0*/  MUFU.EX2 R175, R175 ;  /* 0x000000af00af7308 */ /* 0x000ee20000000800 */
[----:B------:R-:W-:Y:S01]  /*f7d0*/  F2FP.BF16.F32.PACK_AB R162, R173, R162 ;  /* 0x000000a2ada2723e */ /* 0x000fe200000010ff */
[-C--:B------:R-:W-:Y:S01]  /*f7e0*/  FMUL.FTZ R120, R120, R14.reuse ;  /* 0x0000000e78787220 */ /* 0x080fe20000410000 */
[----:B------:R-:W-:Y:S01]  /*f7f0*/  FADD.FTZ R3, R177, R3 ;  /* 0x00000003b1037221 */ /* 0x000fe20000010000 */
[----:B------:R-:W-:Y:S01]  /*f800*/  F2FP.BF16.F32.PACK_AB R161, R165, R161 ;  /* 0x000000a1a5a1723e */ /* 0x000fe200000010ff */
[-C--:B------:R-:W-:Y:S01]  /*f810*/  FMUL.FTZ R121, R121, R14.reuse ;  /* 0x0000000e79797220 */ /* 0x080fe20000410000 */
[----:B--2---:R-:W-:Y:S01]  /*f820*/  FADD.FTZ R0, R174, R0 ;  /* 0x00000000ae007221 */ /* 0x004fe20000010000 */
        /* <DEDUP_REMOVED lines=12> */
[----:B------:R3:W-:Y:S01]  /*f8f0*/  STSM.16.M88.4 [R200+0x26800], R152 ;  /* 0x02680098c8007844 */ /* 0x0007e20000000200 */
[-C--:B------:R-:W-:Y:S01]  /*f900*/  FMUL.FTZ R140, R140, R14.reuse ;  /* 0x0000000e8c8c7220 */ /* 0x080fe20000410000 */
[-C--:B------:R-:W-:Y:S01]  /*f910*/  FMUL.FTZ R141, R141, R14.reuse ;  /* 0x0000000e8d8d7220 */ /* 0x080fe20000410000 */
[-C--:B------:R-:W-:Y:S01]  /*f920*/  FMUL.FTZ R144, R144, R14.reuse ;  /* 0x0000000e90907220 */ /* 0x080fe20000410000 */
[----:B------:R3:W-:Y:S01]  /*f930*/  STSM.16.M88.4 [R205], R156 ;  /* 0x0000009ccd007844 */ /* 0x0007e20000000200 */
[----:B------:R-:W5:Y:S01]  /*f940*/  MUFU.EX2 R179, R179 ;  /* 0x000000b300b37308 */ /* 0x000f620000000800 */
[----:B--2---:R-:W-:Y:S01]  /*f950*/  FADD.FTZ R0, R178, R0 ;  /* 0x00000000b2007221 */ /* 0x004fe20000010000 */
[-C--:B------:R-:W-:Y:S01]  /*f960*/  FMUL.FTZ R145, R145, R14.reuse ;  /* 0x0000000e91917220 */ /* 0x080fe20000410000 */
[----:B------:R3:W-:Y:S01]  /*f970*/  STSM.16.M88.4 [R201], R160 ;  /* 0x000000a0c9007844 */ /* 0x0007e20000000200 */
[-C--:B------:R-:W-:Y:S01]  /*f980*/  FMUL.FTZ R148, R148, R14.reuse ;  /* 0x0000000e94947220 */ /* 0x080fe20000410000 */
[----:B------:R-:W-:Y:S01]  /*f990*/  FMUL.FTZ R149, R149, R14 ;  /* 0x0000000e95957220 */ /* 0x000fe20000410000 */
[-C--:B------:R-:W-:Y:S01]  /*f9a0*/  FMUL.FTZ R26, R26, R10.reuse ;  /* 0x0000000a1a1a7220 */ /* 0x080fe20000410000 */
[----:B------:R-:W-:Y:S01]  /*f9b0*/  FMUL.FTZ R27, R27, R10 ;  /* 0x0000000a1b1b7220 */ /* 0x000fe20000410000 */
[----:B------:R-:W2:Y:S01]  /*f9c0*/  MUFU.EX2 R182, R182 ;  /* 0x000000b600b67308 */ /* 0x000ea20000000800 */
[----:B----4-:R-:W-:Y:S01]  /*f9d0*/  FADD.FTZ R3, R166, R3 ;  /* 0x00000003a6037221 */ /* 0x010fe20000010000 */
[----:B------:R-:W-:Y:S01]  /*f9e0*/  F2FP.BF16.F32.PACK_AB R166, R181, R166 ;  /* 0x000000a6b5a6723e */ /* 0x000fe200000010ff */
[-C--:B------:R-:W-:Y:S01]  /*f9f0*/  FMUL.FTZ R30, R30, R10.reuse ;  /* 0x0000000a1e1e7220 */ /* 0x080fe20000410000 */
[-C--:B------:R-:W-:Y:S01]  /*fa00*/  FMUL.FTZ R31, R31, R10.reuse ;  /* 0x0000000a1f1f7220 */ /* 0x080fe20000410000 */
[----:B------:R-:W-:Y:S01]  /*fa10*/  FADD.FTZ R3, R181, R3 ;  /* 0x00000003b5037221 */ /* 0x000fe20000010000 */
[-C--:B------:R-:W-:Y:S01]  /*fa20*/  FMUL.FTZ R34, R34, R10.reuse ;  /* 0x0000000a22227220 */ /* 0x080fe20000410000 */
[----:B------:R-:W-:Y:S01]  /*fa30*/  FMUL.FTZ R35, R35, R10 ;  /* 0x0000000a23237220 */ /* 0x000fe20000410000 */
[----:B------:R-:W4:Y:S01]  /*fa40*/  MUFU.EX2 R183, R183 ;  /* 0x000000b700b77308 */ /* 0x000f220000000800 */
[C---:B-----5:R-:W-:Y:S01]  /*fa50*/  FADD.FTZ R0, R179.reuse, R0 ;  /* 0x00000000b3007221 */ /* 0x060fe20000010000 */
        /* <DEDUP_REMOVED lines=63> */
[----:B---3--:R-:W-:Y:S06]  /*fe50*/  @!P0 BRA `(.L_x_5906) ;  /* 0x0000000000048947 */ /* 0x008fec0003800000 */
[----:B------:R-:W-:Y:S01]  /*fe60*/  BPT.TRAP 0x1 ;  /* 0x000000040000795c */ /* 0x000fe20000300000 */
.L_x_5906:
[----:B------:R2:W3:Y:S01]  /*fe70*/  SYNCS.PHASECHK.TRANS64.TRYWAIT P1, [R209+URZ+0x28c50], R210 ;  /* 0x028c50d2d10075a7 */ /* 0x0004e2000802017f */
[----:B------:R-:W-:Y:S05]  /*fe80*/  @!P0 BRA `(.L_x_5907) ;  /* 0x0000000000048947 */ /* 0x000fea0003800000 */
[----:B------:R-:W-:Y:S01]  /*fe90*/  BPT.TRAP 0x1 ;  /* 0x000000040000795c */ /* 0x000fe20000300000 */
.L_x_5907:
[----:B------:R-:W-:Y:S04]  /*fea0*/  BSSY B2, `(.L_x_5908) ;  /* 0x0000004000027945 */ /* 0x000fe80003800000 */
[----:B---3--:R-:W-:Y:S05]  /*feb0*/  @P1 BRA `(.L_x_5909) ;  /* 0x0000000000081947 */ /* 0x008fea0003800000 */
[----:B------:R-:W3:Y:S02]  /*fec0*/  SYNCS.PHASECHK.TRANS64.TRYWAIT P1, [R209+URZ+0x28c50], R210 ;  /* 0x028c50d2d10075a7 */ /* 0x000ee4000802017f */
[----:B---3--:R-:W-:Y:S05]  /*fed0*/  @!P1 BRA `(.L_x_5910) ;  /* 0x0000013800109947 */ /* 0x008fea0003800000 */
.L_x_5909:
[----:B------:R-:W-:Y:S05]  /*fee0*/  BSYNC B2 ;  /* 0x0000000000027941 */ /* 0x000fea0003800000 */
.L_x_5908:
[----:B------:R-:W-:Y:S01]  /*fef0*/  IMAD R168, R208, 0x1000, R195 ;  /* 0x00001000d0a87824 */ /* 0x000fe200078e02c3 */
[----:B------:R-:W-:Y:S01]  /*ff00*/  WARPGROUP.ARRIVE ;  /* 0x00000000000079c5 */ /* 0x000fe20000000000 */
[----:B------:R-:W-:-:S03]  /*ff10*/  IMAD.MOV.U32 R169, RZ, RZ, 0x40000040 ;  /* 0x40000040ffa97424 */ /* 0x000fc600078e00ff */
[----:B------:R-:W-:Y:S02]  /*ff20*/  R2UR UR6, R168 ;  /* 0x00000000a80672ca */ /* 0x000fe400000e0000 */
[----:B------:R-:W-:Y:S01]  /*ff30*/  R2UR UR7, R169 ;  /* 0x00000000a90772ca */ /* 0x000fe200000e0000 */
[----:B------:R-:W-:-:S12]  /*ff40*/  IMAD.MOV.U32 R169, RZ, RZ, 0x40000040 ;  /* 0x40000040ffa97424 */ /* 0x000fd800078e00ff */
[----:B------:R-:W-:Y:S03]  /*ff50*/  HGMMA.64x256x16.F32.BF16 R24, R152, gdesc[UR4].tnspB, R24, gsb0 ;  /* 0x43e0000498187df0 */ /* 0x000fe60008001818 */
[----:B------:R-:W-:Y:S02]  /*ff60*/  WARPGROUP.DEPBAR.LE gsb0, 0x0 ;  /* 0x00008000000079c5 */ /* 0x000fe40000010000 */
[----:B------:R-:W-:Y:S01]  /*ff70*/  VIADD R152, R168, 0x80 ;  /* 0x00000080a8987836 */ /* 0x000fe20000000000 */
        /* <DEDUP_REMOVED lines=31> */
.L_x_5911:
[----:B------:R-:W-:Y:S01]  /*10170*/  ISETP.GT.AND P1, PT, R15, R211, PT ;  /* 0x000000d30f00720c */ /* 0x000fe20003f24270 */
[----:B0123--:R-:W-:Y:S02]  /*10180*/  VIADD R209, R209, 0x28c60 ;  /* 0x00028c60d1d17836 */ /* 0x00ffe40000000000 */
[----:B------:R-:W-:Y:S02]  /*10190*/  VIADD R15, R15, 0xffffffff ;  /* 0xffffffff0f0f7836 */ /* 0x000fe40000000000 */
[----:B------:R-:W-:Y:S01]  /*101a0*/  IMAD.MOV.U32 R14, RZ, RZ, R171 ;  /* 0x000000ffff0e7224 */ /* 0x000fe200078e00ab */
[----:B------:R-:W-:Y:S01]  /*101b0*/  PRMT R209, R186, 0x654, R209 ;  /* 0x00000654bad17816 */ /* 0x000fe200000000d1 */
[----:B------:R-:W-:Y:S02]  /*101c0*/  IMAD.MOV.U32 R10, RZ, RZ, R172 ;  /* 0x000000ffff0a7224 */ /* 0x000fe400078e00ac */
[----:B------:R-:W-:Y:S01]  /*101d0*/  IMAD.MOV.U32 R17, RZ, RZ, R208 ;  /* 0x000000ffff117224 */ /* 0x000fe200078e00d0 */
[----:B------:R0:W-:Y:S03]  /*101e0*/  SYNCS.ARRIVE.TRANS64.RED.A1T0 RZ, [R209+URZ], RZ ;  /* 0x000000ffd1ff79a7 */ /* 0x0001e6000810043f */
[----:B------:R-:W-:Y:S05]  /*101f0*/  @P1 BRA `(.L_x_5912) ;  /* 0xffffffd800541947 */ /* 0x000fea000383ffff */
[----:B------:R-:W-:Y:S05]  /*10200*/  BSYNC B0 ;  /* 0x0000000000007941 */ /* 0x000fea0003800000 */
.L_x_5891:
[----:B------:R-:W-:Y:S02]  /*10210*/  IMAD.MOV.U32 R14, RZ, RZ, R171 ;  /* 0x000000ffff0e7224 */ /* 0x000fe400078e00ab */
[----:B------:R-:W-:Y:S02]  /*10220*/  IMAD.MOV.U32 R10, RZ, RZ, R172 ;  /* 0x000000ffff0a7224 */ /* 0x000fe400078e00ac */
[----:B------:R-:W-:-:S07]  /*10230*/  IMAD.MOV.U32 R17, RZ, RZ, R208 ;  /* 0x000000ffff117224 */ /* 0x000fce00078e00d0 */
.L_x_5890:
[----:B------:R-:W-:Y:S05]  /*10240*/  BSYNC B1 ;  /* 0x0000000000017941 */ /* 0x000fea0003800000 */
.L_x_5889:
[----:B------:R-:W1:Y:S01]  /*10250*/  LDC R152, c[0x0][0x448] ;  /* 0x00011200ff987b82 */ /* 0x000e620000000800 */
[----:B------:R-:W-:-:S07]  /*10260*/  VIADD R153, R196, 0x3f ;  /* 0x0000003fc4997836 */ /* 0x000fce0000000000 */
[----:B------:R-:W2:Y:S01]  /*10270*/  LDC R155, c[0x0][0x9e4] ;  /* 0x00027900ff9b7b82 */ /* 0x000ea20000000800 */
[----:B-1----:R-:W-:Y:S02]  /*10280*/  ISETP.NE.AND P4, PT, R152, 0x1, PT ;  /* 0x000000019800780c */ /* 0x002fe40003f85270 */
[----:B--2---:R-:W-:-:S11]  /*10290*/  ISETP.GE.AND P5, PT, R155, 0x1, PT ;  /* 0x000000019b00780c */ /* 0x004fd60003fa6270 */
[----:B------:R-:W1:Y:S08]  /*102a0*/  @P4 LDC R154, c[0x0][0x44c] ;  /* 0x00011300ff9a4b82 */ /* 0x000e700000000800 */
[----:B------:R-:W2:Y:S01]  /*102b0*/  @P4 LDC R152, c[0x0][0x450] ;  /* 0x00011400ff984b82 */ /* 0x000ea20000000800 */
[----:B-1----:R-:W-:-:S05]  /*102c0*/  @P4 IMAD.HI.U32 R154, R153, R154, RZ ;  /* 0x0000009a999a4227 */ /* 0x002fca00078e00ff */
[----:B--2---:R-:W-:Y:S02]  /*102d0*/  @P4 SHF.R.U32.HI R153, RZ, R152, R154 ;  /* 0x00000098ff994219 */ /* 0x004fe4000001169a */
[----:B------:R-:W-:-:S05]  /*102e0*/  IADD3 R152, R184, 0x1, -R23 ;  /* 0x00000001b8987810 */ /* 0x000fca0007ffe817 */
[----:B------:R-:W-:-:S04]  /*102f0*/  IMAD.IADD R153, R152, 0x1, R153 ;  /* 0x0000000198997824 */ /* 0x000fc800078e0299 */
[----:B------:R-:W-:Y:S01]  /*10300*/  IMAD.IADD R20, R153, 0x1, -R20 ;  /* 0x0000000199147824 */ /* 0x000fe200078e0a14 */
[----:B------:R-:W-:Y:S06]  /*10310*/  @!P5 BRA `(.L_x_5913) ;  /* 0x000000000048d947 */ /* 0x000fec0003800000 */
[----:B------:R-:W-:Y:S01]  /*10320*/  IMAD.MOV.U32 R154, RZ, RZ, R153 ;  /* 0x000000ffff9a7224 */ /* 0x000fe200078e0099 */
[----:B------:R-:W-:Y:S04]  /*10330*/  BSSY B0, `(.L_x_5914) ;  /* 0x000000e000007945 */ /* 0x000fe80003800000 */
[----:B------:R-:W-:-:S13]  /*10340*/  ISETP.GT.AND P1, PT, R154, -0x1, PT ;  /* 0xffffffff9a00780c */ /* 0x000fda0003f24270 */
        /* <DEDUP_REMOVED lines=8> */
.L_x_5915:
[----:B------:R-:W-:-:S13]  /*103d0*/  ISETP.NE.AND P1, PT, R155, 0x1, PT ;  /* 0x000000019b00780c */ /* 0x000fda0003f25270 */
[----:B------:R-:W1:Y:S02]  /*103e0*/  @P1 LDC.64 R152, c[0x0][0x9e8] ;  /* 0x00027a00ff981b82 */ /* 0x000e640000000a00 */
[----:B-1----:R-:W-:-:S05]  /*103f0*/  @P1 IMAD.HI.U32 R152, R154, R152, RZ ;  /* 0x000000989a981227 */ /* 0x002fca00078e00ff */
[----:B------:R-:W-:-:S07]  /*10400*/  @P1 SHF.R.U32.HI R154, RZ, R153, R152 ;  /* 0x00000099ff9a1219 */ /* 0x000fce0000011698 */
.L_x_5916:
[----:B------:R-:W-:Y:S05]  /*10410*/  BSYNC B0 ;  /* 0x0000000000007941 */ /* 0x000fea0003800000 */
.L_x_5914:
[----:B------:R-:W-:-:S05]  /*10420*/  IMAD R154, R154, R155, RZ ;  /* 0x0000009b9a9a7224 */ /* 0x000fca00078e02ff */
[----:B------:R-:W-:-:S07]  /*10430*/  VIMNMX R20, R20, R154, !PT ;  /* 0x0000009a14147248 */ /* 0x000fce0007fe0100 */
.L_x_5913:
[----:B------:R-:W-:Y:S01]  /*10440*/  VIADD R20, R20, 0x3f ;  /* 0x0000003f14147836 */ /* 0x000fe20000000000 */
[----:B------:R-:W-:Y:S04]  /*10450*/  BSSY B1, `(.L_x_5917) ;  /* 0x00001b0000017945 */ /* 0x000fe80003800000 */
[----:B------:R-:W-:-:S04]  /*10460*/  SHF.R.S32.HI R152, RZ, 0x1f, R20 ;  /* 0x0000001fff987819 */ /* 0x000fc80000011414 */
[----:B------:R-:W-:-:S04]  /*10470*/  LEA.HI R152, R152, R20, RZ, 0x6 ;  /* 0x0000001498987211 */ /* 0x000fc800078f30ff */
[----:B------:R-:W-:-:S04]  /*10480*/  SHF.R.S32.HI R20, RZ, 0x6, R152 ;  /* 0x00000006ff147819 */ /* 0x000fc80000011498 */
[----:B------:R-:W-:-:S04]  /*10490*/  VIMNMX R20, R213, R20, !PT ;  /* 0x00000014d5147248 */ /* 0x000fc80007fe0100 */
[----:B------:R-:W-:-:S13]  /*104a0*/  ISETP.GE.AND P1, PT, R15, R20, PT ;  /* 0x000000140f00720c */ /* 0x000fda0003f26270 */
[----:B------:R-:W-:Y:S05]  /*104b0*/  @!P1 BRA `(.L_x_5918) ;  /* 0x0000001800a49947 */ /* 0x000fea0003800000 */
[----:B------:R-:W-:Y:S01]  /*104c0*/  BSSY B0, `(.L_x_5919) ;  /* 0x00001a7000007945 */ /* 0x000fe20003800000 */
[----:B------:R-:W-:Y:S02]  /*104d0*/  IMAD.MOV.U32 R208, RZ, RZ, R14 ;  /* 0x000000ffffd07224 */ /* 0x000fe400078e000e */
[----:B------:R-:W-:Y:S02]  /*104e0*/  IMAD.MOV.U32 R210, RZ, RZ, R10 ;  /* 0x000000ffffd27224 */ /* 0x000fe400078e000a */
[----:B------:R-:W-:Y:S02]  /*104f0*/  IMAD.MOV.U32 R202, RZ, RZ, R15 ;  /* 0x000000ffffca7224 */ /* 0x000fe400078e000f */
[----:B0-----:R-:W-:-:S07]  /*10500*/  IMAD.MOV.U32 R209, RZ, RZ, R17 ;  /* 0x000000ffffd17224 */ /* 0x001fce00078e0011 */
.L_x_5932:
[----:B------:R-:W-:Y:S02]  /*10510*/  VIADD R17, R209, 0x1 ;  /* 0x00000001d1117836 */ /* 0x000fe40000000000 */
[----:B------:R-:W-:Y:S02]  /*10520*/  IMAD.MOV.U32 R10, RZ, RZ, R202 ;  /* 0x000000ffff0a7224 */ /* 0x000fe400078e00ca */
[----:B------:R-:W-:Y:S01]  /*10530*/  VIADD R202, R202, 0xffffffff ;  /* 0xffffffffcaca7836 */ /* 0x000fe20000000000 */
[C---:B------:R-:W-:Y:S02]  /*10540*/  ISETP.NE.AND P2, PT, R17.reuse, 0x2, PT ;  /* 0x000000021100780c */ /* 0x040fe40003f45270 */
[----:B------:R-:W-:Y:S02]  /*10550*/  ISETP.GT.AND P1, PT, R10, R20, PT ;  /* 0x000000140a00720c */ /* 0x000fe40003f24270 */
[----:B------:R-:W-:Y:S02]  /*10560*/  SEL R10, RZ, 0x1, P2 ;  /* 0x00000001ff0a7807 */ /* 0x000fe40001000000 */
[----:B------:R-:W-:-:S02]  /*10570*/  SEL R17, R17, RZ, P2 ;  /* 0x000000ff11117207 */ /* 0x000fc40001000000 */
[----:B------:R-:W-:Y:S01]  /*10580*/  LOP3.LUT R22, R22, R10, RZ, 0x3c, !PT ;  /* 0x0000000a16167212 */ /* 0x000fe200078e3cff */
[----:B0-----:R-:W-:Y:S06]  /*10590*/  @!P0 BRA `(.L_x_5920) ;  /* 0x0000000000048947 */ /* 0x001fec0003800000 */
[----:B------:R-:W-:Y:S01]  /*105a0*/  BPT.TRAP 0x1 ;  /* 0x000000040000795c */ /* 0x000fe20000300000 */
.L_x_5920:
[----:B------:R-:W-:Y:S01]  /*105b0*/  IMAD R15, R17, 0x8, R2 ;  /* 0x00000008110f7824 */ /* 0x000fe200078e0202 */
[----:B------:R-:W-:-:S04]  /*105c0*/  SHF.L.U32 R203, R22, 0x1f, RZ ;  /* 0x0000001f16cb7819 */ /* 0x000fc800000006ff */
[----:B------:R0:W1:Y:S01]  /*105d0*/  SYNCS.PHASECHK.TRANS64.TRYWAIT P2, [R15+URZ+0x28c30], R203 ;  /* 0x028c30cb0f0075a7 */ /* 0x000062000804017f */
[----:B------:R-:W-:Y:S05]  /*105e0*/  @!P0 BRA `(.L_x_5921) ;  /* 0x0000000000048947 */ /* 0x000fea0003800000 */
[----:B------:R-:W-:Y:S01]  /*105f0*/  BPT.TRAP 0x1 ;  /* 0x000000040000795c */ /* 0x000fe20000300000 */
.L_x_5921:
[----:B------:R-:W-:Y:S01]  /*10600*/  BSSY B2, `(.L_x_5922) ;  /* 0x0000006000027945 */ /* 0x000fe20003800000 */
[----:B------:R-:W-:Y:S02]  /*10610*/  IMAD R154, R17, 0x200, R21 ;  /* 0x00000200119a7824 */ /* 0x000fe400078e0215 */
[----:B------:R-:W-:Y:S01]  /*10620*/  IMAD.MOV.U32 R155, RZ, RZ, 0x40000040 ;  /* 0x40000040ff9b7424 */ /* 0x000fe200078e00ff */
[----:B-1----:R-:W-:Y:S06]  /*10630*/  @P2 BRA `(.L_x_5923) ;  /* 0x0000000000082947 */ /* 0x002fec0003800000 */
[----:B------:R-:W1:Y:S02]  /*10640*/  SYNCS.PHASECHK.TRANS64.TRYWAIT P2, [R15+URZ+0x28c30], R203 ;  /* 0x028c30cb0f0075a7 */ /* 0x000e64000804017f */
[----:B-1----:R-:W-:Y:S05]  /*10650*/  @!P2 BRA `(.L_x_5924) ;  /* 0x000001300044a947 */ /* 0x002fea0003800000 */
.L_x_5923:
[----:B------:R-:W-:Y:S05]  /*10660*/  BSYNC B2 ;  /* 0x0000000000027941 */ /* 0x000fea0003800000 */
.L_x_5922:
        /* <DEDUP_REMOVED lines=14> */
[----:B------:R-:W-:Y:S01]  /*10750*/  WARPGROUP.ARRIVE ;  /* 0x00000000000079c5 */ /* 0x000fe20000000000 */
[----:B------:R-:W-:Y:S02]  /*10760*/  R2UR UR8, R12 ;  /* 0x000000000c0872ca */ /* 0x000fe400000e0000 */
[----:B------:R-:W-:Y:S02]  /*10770*/  R2UR UR9, R13 ;  /* 0x000000000d0972ca */ /* 0x000fe400000e0000 */
[----:B------:R-:W-:Y:S01]  /*10780*/  R2UR UR14, R10 ;  /* 0x000000000a0e72ca */ /* 0x000fe200000e0000 */
[----:B------:R-:W-:Y:S01]  /*10790*/  HGMMA.64x64x16.F32.BF16 R152, gdesc[UR4], RZ, !UPT, gsb0 ;  /* 0x00e00000049879f0 */ /* 0x000fe2000c0018ff */
[----:B------:R-:W-:Y:S02]  /*107a0*/  R2UR UR15, R11 ;  /* 0x000000000b0f72ca */ /* 0x000fe400000e0000 */
[----:B------:R-:W-:-:S02]  /*107b0*/  R2UR UR12, R8 ;  /* 0x00000000080c72ca */ /* 0x000fc400000e0000 */
        /* <DEDUP_REMOVED lines=15> */
.L_x_5925:
[----:B------:R-:W-:Y:S01]  /*108b0*/  FMNMX.FTZ R10, R152, R210, !PT ;  /* 0x000000d2980a7209 */ /* 0x000fe20007810000 */
[----:B------:R-:W-:Y:S01]  /*108c0*/  ULDC UR4, c[0x0][0x988] ;  /* 0x0002620000047ab9 */ /* 0x000fe20000000800 */
[----:B------:R-:W-:Y:S02]  /*108d0*/  ISETP.NE.AND P2, PT, R197, RZ, PT ;  /* 0x000000ffc500720c */ /* 0x000fe40003f45270 */
        /* <DEDUP_REMOVED lines=46> */
[-C--:B--2---:R-:W-:Y:S01]  /*10bc0*/  FMUL.FTZ R24, R24, R168.reuse ;  /* 0x000000a818187220 */ /* 0x084fe20000410000 */
[----:B------:R-:W-:Y:S01]  /*10bd0*/  FMUL.FTZ R25, R25, R168 ;  /* 0x000000a819197220 */ /* 0x000fe20000410000 */
[----:B------:R-:W-:Y:S01]  /*10be0*/  FMNMX.FTZ R14, R155, R14, !PT ;  /* 0x0000000e9b0e7209 */ /* 0x000fe20007810000 */
[-C--:B------:R-:W-:Y:S01]  /*10bf0*/  FMUL.FTZ R28, R28, R168.reuse ;  /* 0x000000a81c1c7220 */ /* 0x080fe20000410000 */
[-C--:B------:R-:W-:Y:S01]  /*10c00*/  FMUL.FTZ R29, R29, R168.reuse ;  /* 0x000000a81d1d7220 */ /* 0x080fe20000410000 */
[----:B------:R-:W-:Y:S01]  /*10c10*/  FMUL.FTZ R32, R32, R168 ;  /* 0x000000a820207220 */ /* 0x000fe20000410000 */
[----:B------:R-:W-:Y:S01]  /*10c20*/  FMNMX.FTZ R14, R158, R14, !PT ;  /* 0x0000000e9e0e7209 */ /* 0x000fe20007810000 */
[----:B------:R-:W-:Y:S01]  /*10c30*/  MUFU.EX2 R211, R161 ;  /* 0x000000a100d37308 */ /* 0x000fe20000000800 */
[----:B----4-:R-:W-:Y:S01]  /*10c40*/  FFMA.FTZ R3, R168, R3, R152 ;  /* 0x00000003a8037223 */ /* 0x010fe20000010098 */
[----:B------:R-:W-:Y:S01]  /*10c50*/  FMUL.FTZ R33, R33, R168 ;  /* 0x000000a821217220 */ /* 0x000fe20000410000 */
[----:B------:R-:W-:Y:S01]  /*10c60*/  FMNMX.FTZ R14, R159, R14, !PT ;  /* 0x0000000e9f0e7209 */ /* 0x000fe20007810000 */
[-C--:B------:R-:W-:Y:S01]  /*10c70*/  FMUL.FTZ R36, R36, R168.reuse ;  /* 0x000000a824247220 */ /* 0x080fe20000410000 */
[-C--:B------:R-:W-:Y:S01]  /*10c80*/  FMUL.FTZ R37, R37, R168.reuse ;  /* 0x000000a825257220 */ /* 0x080fe20000410000 */
[----:B------:R-:W-:Y:S01]  /*10c90*/  FMUL.FTZ R40, R40, R168 ;  /* 0x000000a828287220 */ /* 0x000fe20000410000 */
[----:B------:R-:W-:Y:S01]  /*10ca0*/  FMNMX.FTZ R14, R162, R14, !PT ;  /* 0x0000000ea20e7209 */ /* 0x000fe20007810000 */
[----:B------:R-:W-:Y:S01]  /*10cb0*/  MUFU.EX2 R161, R169 ;  /* 0x000000a900a17308 */ /* 0x000fe20000000800 */
        /* <DEDUP_REMOVED lines=8> */
[----:B------:R-:W2:Y:S01]  /*10d40*/  MUFU.EX2 R156, R156 ;  /* 0x0000009c009c7308 */ /* 0x000ea20000000800 */
[-C--:B------:R-:W-:Y:S01]  /*10d50*/  FMUL.FTZ R49, R49, R168.reuse ;  /* 0x000000a831317220 */ /* 0x080fe20000410000 */
[----:B------:R-:W-:Y:S01]  /*10d60*/  FMUL.FTZ R52, R52, R168 ;  /* 0x000000a834347220 */ /* 0x000fe20000410000 */
[----:B------:R-:W-:Y:S01]  /*10d70*/  FMNMX.FTZ R14, R167, R14, !PT ;  /* 0x0000000ea70e7209 */ /* 0x000fe20007810000 */
[-C--:B------:R-:W-:Y:S01]  /*10d80*/  FMUL.FTZ R53, R53, R168.reuse ;  /* 0x000000a835357220 */ /* 0x080fe20000410000 */
[-C--:B------:R-:W-:Y:S01]  /*10d90*/  FMUL.FTZ R56, R56, R168.reuse ;  /* 0x000000a838387220 */ /* 0x080fe20000410000 */
[----:B------:R-:W-:Y:S01]  /*10da0*/  FMUL.FTZ R57, R57, R168 ;  /* 0x000000a839397220 */ /* 0x000fe20000410000 */
[----:B------:R-:W-:Y:S01]  /*10db0*/  FMNMX.FTZ R14, R170, R14, !PT ;  /* 0x0000000eaa0e7209 */ /* 0x000fe20007810000 */
[----:B------:R-:W3:Y:S01]  /*10dc0*/  MUFU.EX2 R157, R157 ;  /* 0x0000009d009d7308 */ /* 0x000ee20000000800 */
        /* <DEDUP_REMOVED lines=16> */
[----:B---3--:R-:W-:Y:S01]  /*10ed0*/  FADD.FTZ R3, R157, R3 ;  /* 0x000000039d037221 */ /* 0x008fe20000010000 */
        /* <DEDUP_REMOVED lines=48> */
[----:B------:R-:W-:-:S07]  /*111e0*/  FMUL.FTZ R149, R149, R168 ;  /* 0x000000a895957220 */ /* 0x000fce0000410000 */
[----:B------:R-:W-:Y:S01]  /*111f0*/  MUFU.EX2 R160, R210 ;  /* 0x000000d200a07308 */ /* 0x000fe20000000800 */
[----:B---3--:R-:W-:Y:S01]  /*11200*/  FADD.FTZ R3, R153, R3 ;  /* 0x0000000399037221 */ /* 0x008fe20000010000 */
[----:B--2---:R-:W-:-:S05]  /*11210*/  FMNMX.FTZ R14, R14, R220, !PT ;  /* 0x000000dc0e0e7209 */ /* 0x004fca0007810000 */
[----:B------:R-:W-:Y:S01]  /*11220*/  FADD.FTZ R169, -R14, R208 ;  /* 0x000000d00ea97221 */ /* 0x000fe20000010100 */
[----:B------:R-:W-:-:S03]  /*11230*/  @!P2 IMAD R208, R209, 0x40, R194 ;  /* 0x00000040d1d0a824 */ /* 0x000fc600078e02c2 */
[----:B------:R-:W-:Y:S01]  /*11240*/  FMUL.FTZ R169, R169, R11 ;  /* 0x0000000ba9a97220 */ /* 0x000fe20000410000 */
[----:B------:R-:W-:-:S05]  /*11250*/  @!P2 IMAD R208, R208, 0x4, R2 ;  /* 0x00000004d0d0a824 */ /* 0x000fca00078e0202 */
[----:B------:R-:W2:Y:S01]  /*11260*/  MUFU.EX2 R169, R169 ;  /* 0x000000a900a97308 */ /* 0x000ea20000000800 */
[----:B------:R-:W-:Y:S04]  /*11270*/  @!P2 STS [R208+0x28800], R168 ;  /* 0x028800a8d000a388 */ /* 0x000fe80000000800 */
        /* <DEDUP_REMOVED lines=27> */
[-CC-:B------:R-:W-:Y:S01]  /*11430*/  FFMA.FTZ R175, R175, R11.reuse, -R208.reuse ;  /* 0x0000000bafaf7223 */ /* 0x180fe200000108d0 */
[-CC-:B------:R-:W-:Y:S01]  /*11440*/  FFMA.FTZ R178, R178, R11.reuse, -R208.reuse ;  /* 0x0000000bb2b27223 */ /* 0x180fe200000108d0 */
[-CC-:B------:R-:W-:Y:S01]  /*11450*/  FFMA.FTZ R179, R179, R11.reuse, -R208.reuse ;  /* 0x0000000bb3b37223 */ /* 0x180fe200000108d0 */
[-CC-:B------:R-:W-:Y:S01]  /*11460*/  FFMA.FTZ R182, R182, R11.reuse, -R208.reuse ;  /* 0x0000000bb6b67223 */ /* 0x180fe200000108d0 */
[----:B------:R-:W-:Y:S01]  /*11470*/  FFMA.FTZ R183, R183, R11, -R208 ;  /* 0x0000000bb7b77223 */ /* 0x000fe200000108d0 */
[-C--:B------:R-:W-:Y:S01]  /*11480*/  FMUL.FTZ R50, R50, R169.reuse ;  /* 0x000000a932327220 */ /* 0x080fe20000410000 */
[-C--:B------:R-:W-:Y:S01]  /*11490*/  FMUL.FTZ R51, R51, R169.reuse ;  /* 0x000000a933337220 */ /* 0x080fe20000410000 */
[----:B------:R-:W4:Y:S01]  /*114a0*/  MUFU.EX2 R155, R155 ;  /* 0x0000009b009b7308 */ /* 0x000f220000000800 */
[----:B--2---:R-:W-:Y:S01]  /*114b0*/  F2FP.BF16.F32.PACK_AB R154, R157, R156 ;  /* 0x0000009c9d9a723e */ /* 0x004fe200000010ff */
[----:B------:R-:W-:Y:S01]  /*114c0*/  FMUL.FTZ R54, R54, R169 ;  /* 0x000000a936367220 */ /* 0x000fe20000410000 */
[----:B------:R-:W-:Y:S01]  /*114d0*/  F2FP.BF16.F32.PACK_AB R156, R211, R153 ;  /* 0x00000099d39c723e */ /* 0x000fe200000010ff */
[-C--:B------:R-:W-:Y:S01]  /*114e0*/  FMUL.FTZ R55, R55, R169.reuse ;  /* 0x000000a937377220 */ /* 0x080fe20000410000 */
[-C--:B------:R-:W-:Y:S01]  /*114f0*/  FMUL.FTZ R58, R58, R169.reuse ;  /* 0x000000a93a3a7220 */ /* 0x080fe20000410000 */
[-C--:B------:R-:W-:Y:S01]  /*11500*/  FMUL.FTZ R59, R59, R169.reuse ;  /* 0x000000a93b3b7220 */ /* 0x080fe20000410000 */
[-C--:B------:R-:W-:Y:S01]  /*11510*/  FMUL.FTZ R62, R62, R169.reuse ;  /* 0x000000a93e3e7220 */ /* 0x080fe20000410000 */
[----:B------:R-:W2:Y:S01]  /*11520*/  MUFU.EX2 R158, R158 ;  /* 0x0000009e009e7308 */ /* 0x000ea20000000800 */
[----:B---3--:R-:W-:Y:S01]  /*11530*/  FFMA.FTZ R157, R169, R0, R181 ;  /* 0x00000000a99d7223 */ /* 0x008fe200000100b5 */
[----:B------:R-:W-:Y:S01]  /*11540*/  FADD.FTZ R0, R211, R3 ;  /* 0x00000003d3007221 */ /* 0x000fe20000010000 */
[-C--:B------:R-:W-:Y:S01]  /*11550*/  FMUL.FTZ R63, R63, R169.reuse ;  /* 0x000000a93f3f7220 */ /* 0x080fe20000410000 */
[-C--:B------:R-:W-:Y:S01]  /*11560*/  FMUL.FTZ R66, R66, R169.reuse ;  /* 0x000000a942427220 */ /* 0x080fe20000410000 */
[-C--:B------:R-:W-:Y:S01]  /*11570*/  FMUL.FTZ R67, R67, R169.reuse ;  /* 0x000000a943437220 */ /* 0x080fe20000410000 */
[----:B------:R-:W-:Y:S01]  /*11580*/  FADD.FTZ R0, R164, R0 ;  /* 0x00000000a4007221 */ /* 0x000fe20000010000 */
[----:B------:R-:W-:Y:S01]  /*11590*/  FMUL.FTZ R70, R70, R169 ;  /* 0x000000a946467220 */ /* 0x000fe20000410000 */
[----:B------:R-:W3:Y:S01]  /*115a0*/  MUFU.EX2 R159, R159 ;  /* 0x0000009f009f7308 */ /* 0x000ee20000000800 */
[----:B----4-:R-:W-:Y:S01]  /*115b0*/  FADD.FTZ R157, R155, R157 ;  /* 0x0000009d9b9d7221 */ /* 0x010fe20000010000 */
[----:B------:R-:W-:Y:S01]  /*115c0*/  FADD.FTZ R0, R165, R0 ;  /* 0x00000000a5007221 */ /* 0x000fe20000010000 */
[----:B------:R-:W-:Y:S01]  /*115d0*/  F2FP.BF16.F32.PACK_AB R153, R155, R181 ;  /* 0x000000b59b99723e */ /* 0x000fe200000010ff */
[-C--:B------:R-:W-:Y:S01]  /*115e0*/  FMUL.FTZ R71, R71, R169.reuse ;  /* 0x000000a947477220 */ /* 0x080fe20000410000 */
[-C--:B------:R-:W-:Y:S01]  /*115f0*/  FMUL.FTZ R74, R74, R169.reuse ;  /* 0x000000a94a4a7220 */ /* 0x080fe20000410000 */
[----:B------:R-:W-:Y:S01]  /*11600*/  FADD.FTZ R0, R160, R0 ;  /* 0x00000000a0007221 */ /* 0x000fe20000010000 */
[C---:B------:R-:W-:Y:S01]  /*11610*/  F2FP.BF16.F32.PACK_AB R160, R161.reuse, R160 ;  /* 0x000000a0a1a0723e */ /* 0x040fe200000010ff */
[----:B------:R-:W4:Y:S01]  /*11620*/  MUFU.EX2 R162, R162 ;  /* 0x000000a200a27308 */ /* 0x000f220000000800 */
[----:B--2---:R-:W-:Y:S01]  /*11630*/  FADD.FTZ R157, R158, R157 ;  /* 0x0000009d9e9d7221 */ /* 0x004fe20000010000 */
[----:B------:R-:W-:Y:S01]  /*11640*/  FADD.FTZ R0, R161, R0 ;  /* 0x00000000a1007221 */ /* 0x000fe20000010000 */
[-C--:B------:R-:W-:Y:S01]  /*11650*/  FMUL.FTZ R75, R75, R169.reuse ;  /* 0x000000a94b4b7220 */ /* 0x080fe20000410000 */
[-C--:B------:R-:W-:Y:S01]  /*11660*/  FMUL.FTZ R78, R78, R169.reuse ;  /* 0x000000a94e4e7220 */ /* 0x080fe20000410000 */
[-C--:B------:R-:W-:Y:S01]  /*11670*/  FMUL.FTZ R79, R79, R169.reuse ;  /* 0x000000a94f4f7220 */ /* 0x080fe20000410000 */
[----:B------:R-:W-:Y:S01]  /*11680*/  FADD.FTZ R0, R172, R0 ;  /* 0x00000000ac007221 */ /* 0x000fe20000010000 */
[-C--:B------:R-:W-:Y:S01]  /*11690*/  FMUL.FTZ R82, R82, R169.reuse ;  /* 0x000000a952527220 */ /* 0x080fe20000410000 */
[----:B------:R-:W2:Y:S01]  /*116a0*/  MUFU.EX2 R163, R163 ;  /* 0x000000a300a37308 */ /* 0x000ea20000000800 */
[C---:B---3--:R-:W-:Y:S01]  /*116b0*/  FADD.FTZ R157, R159.reuse, R157 ;  /* 0x0000009d9f9d7221 */ /* 0x048fe20000010000 */
[----:B------:R-:W-:Y:S01]  /*116c0*/  F2FP.BF16.F32.PACK_AB R155, R159, R158 ;  /* 0x0000009e9f9b723e */ /* 0x000fe200000010ff */
[----:B------:R-:W-:Y:S01]  /*116d0*/  BAR.SYNC.DEFER_BLOCKING 0xf, 0x100 ;  /* 0x03c4000000007b1d */ /* 0x000fe20000010000 */
[----:B------:R-:W-:Y:S01]  /*116e0*/  F2FP.BF16.F32.PACK_AB R158, R165, R164 ;  /* 0x000000a4a59e723e */ /* 0x000fe200000010ff */
[----:B------:R-:W-:Y:S01]  /*116f0*/  FADD.FTZ R0, R173, R0 ;  /* 0x00000000ad007221 */ /* 0x000fe20000010000 */
[----:B------:R-:W-:Y:S01]  /*11700*/  F2FP.BF16.F32.PACK_AB R164, R177, R176 ;  /* 0x000000b0b1a4723e */ /* 0x000fe200000010ff */
        /* <DEDUP_REMOVED lines=45> */
[----:B------:R-:W-:Y:S01]  /*119e0*/  FADD.FTZ R170, R180, R0 ;  /* 0x00000000b4aa7221 */ /* 0x000fe20000010000 */
[-C--:B------:R-:W-:Y:S01]  /*119f0*/  FMUL.FTZ R134, R134, R169.reuse ;  /* 0x000000a986867220 */ /* 0x080fe20000410000 */
[-C--:B------:R-:W-:Y:S01]  /*11a00*/  FMUL.FTZ R135, R135, R169.reuse ;  /* 0x000000a987877220 */ /* 0x080fe20000410000 */
[-C--:B------:R-:W-:Y:S01]  /*11a10*/  FMUL.FTZ R138, R138, R169.reuse ;  /* 0x000000a98a8a7220 */ /* 0x080fe20000410000 */
[-C--:B------:R-:W-:Y:S01]  /*11a20*/  FMUL.FTZ R139, R139, R169.reuse ;  /* 0x000000a98b8b7220 */ /* 0x080fe20000410000 */
[----:B------:R-:W5:Y:S01]  /*11a30*/  MUFU.EX2 R178, R178 ;  /* 0x000000b200b27308 */ /* 0x000f620000000800 */
        /* <DEDUP_REMOVED lines=17> */
[C---:B------:R-:W-:Y:S01]  /*11b50*/  FADD.FTZ R3, R166.reuse, R170 ;  /* 0x000000aaa6037221 */ /* 0x040fe20000010000 */
[----:B------:R-:W-:Y:S02]  /*11b60*/  F2FP.BF16.F32.PACK_AB R166, R166, R180 ;  /* 0x000000b4a6a6723e */ /* 0x000fe400000010ff */
[C---:B-----5:R-:W-:Y:S01]  /*11b70*/  F2FP.BF16.F32.PACK_AB R167, R183.reuse, R167 ;  /* 0x000000a7b7a7723e */ /* 0x060fe200000010ff */
[----:B------:R-:W-:-:S04]  /*11b80*/  FADD.FTZ R0, R183, R0 ;  /* 0x00000000b7007221 */ /* 0x000fc80000010000 */
[----:B------:R3:W-:Y:S01]  /*11b90*/  STSM.16.M88.4 [R204], R164 ;  /* 0x000000a4cc007844 */ /* 0x0007e20000000200 */
[----:B------:R-:W-:Y:S05]  /*11ba0*/  @!P0 BRA `(.L_x_5926) ;  /* 0x0000000000048947 */ /* 0x000fea0003800000 */
[----:B------:R-:W-:Y:S01]  /*11bb0*/  BPT.TRAP 0x1 ;  /* 0x000000040000795c */ /* 0x000fe20000300000 */
.L_x_5926:
[----:B------:R2:W4:Y:S01]  /*11bc0*/  SYNCS.PHASECHK.TRANS64.TRYWAIT P2, [R15+URZ+0x28c50], R203 ;  /* 0x028c50cb0f0075a7 */ /* 0x000522000804017f */
[----:B------:R-:W-:Y:S05]  /*11bd0*/  @!P0 BRA `(.L_x_5927) ;  /* 0x0000000000048947 */ /* 0x000fea0003800000 */
[----:B------:R-:W-:Y:S01]  /*11be0*/  BPT.TRAP 0x1 ;  /* 0x000000040000795c */ /* 0x000fe20000300000 */
.L_x_5927:
[----:B------:R-:W-:Y:S04]  /*11bf0*/  BSSY B2, `(.L_x_5928) ;  /* 0x0000004000027945 */ /* 0x000fe80003800000 */
[----:B----4-:R-:W-:Y:S05]  /*11c00*/  @P2 BRA `(.L_x_5929) ;  /* 0x0000000000082947 */ /* 0x010fea0003800000 */
[----:B------:R-:W4:Y:S02]  /*11c10*/  SYNCS.PHASECHK.TRANS64.TRYWAIT P2, [R15+URZ+0x28c50], R203 ;  /* 0x028c50cb0f0075a7 */ /* 0x000f24000804017f */
[----:B----4-:R-:W-:Y:S05]  /*11c20*/  @!P2 BRA `(.L_x_5930) ;  /* 0x0000011800e4a947 */ /* 0x010fea0003800000 */
.L_x_5929:
[----:B------:R-:W-:Y:S05]  /*11c30*/  BSYNC B2 ;  /* 0x0000000000027941 */ /* 0x000fea0003800000 */
.L_x_5928:
        /* <DEDUP_REMOVED lines=40> */
.L_x_5931:
[----:B012-4-:R-:W-:Y:S02]  /*11ec0*/  VIADD R15, R15, 0x28c60 ;  /* 0x00028c600f0f7836 */ /* 0x017fe40000000000 */
[----:B------:R-:W-:Y:S02]  /*11ed0*/  IMAD.MOV.U32 R208, RZ, RZ, R14 ;  /* 0x000000ffffd07224 */ /* 0x000fe400078e000e */
[----:B------:R-:W-:Y:S01]  /*11ee0*/  IMAD.MOV.U32 R210, RZ, RZ, R10 ;  /* 0x000000ffffd27224 */ /* 0x000fe200078e000a */
[----:B------:R-:W-:Y:S01]  /*11ef0*/  PRMT R15, R186, 0x654, R15 ;  /* 0x00000654ba0f7816 */ /* 0x000fe2000000000f */
[----:B------:R-:W-:-:S03]  /*11f00*/  IMAD.MOV.U32 R209, RZ, RZ, R17 ;  /* 0x000000ffffd17224 */ /* 0x000fc600078e0011 */
[----:B------:R0:W-:Y:S01]  /*11f10*/  SYNCS.ARRIVE.TRANS64.RED.A1T0 RZ, [R15+URZ], RZ ;  /* 0x000000ff0fff79a7 */ /* 0x0001e2000810043f */
[----:B------:R-:W-:Y:S05]  /*11f20*/  @P1 BRA `(.L_x_5932) ;  /* 0xffffffe400781947 */ /* 0x000fea000383ffff */
[----:B------:R-:W-:Y:S05]  /*11f30*/  BSYNC B0 ;  /* 0x0000000000007941 */ /* 0x000fea0003800000 */
.L_x_5919:
[----:B0-----:R-:W-:-:S07]  /*11f40*/  IMAD.MOV.U32 R15, RZ, RZ, R202 ;  /* 0x000000ffff0f7224 */ /* 0x001fce00078e00ca */
.L_x_5918:
[----:B------:R-:W-:Y:S05]  /*11f50*/  BSYNC B1 ;  /* 0x0000000000017941 */ /* 0x000fea0003800000 */
.L_x_5917:
[----:B------:R-:W-:Y:S01]  /*11f60*/  ISETP.GE.AND P1, PT, R15, R213, PT ;  /* 0x000000d50f00720c */ /* 0x000fe20003f26270 */
[----:B------:R-:W-:-:S12]  /*11f70*/  BSSY B0, `(.L_x_5933) ;  /* 0x0000252000007945 */ /* 0x000fd80003800000 */
[----:B------:R-:W-:Y:S05]  /*11f80*/  @!P1 BRA `(.L_x_5934) ;  /* 0x0000002400409947 */ /* 0x000fea0003800000 */
[----:B0-----:R-:W-:Y:S02]  /*11f90*/  IMAD.MOV.U32 R209, RZ, RZ, R14 ;  /* 0x000000ffffd17224 */ /* 0x001fe400078e000e */
[----:B------:R-:W-:Y:S02]  /*11fa0*/  IMAD.MOV.U32 R208, RZ, RZ, R10 ;  /* 0x000000ffffd07224 */ /* 0x000fe400078e000a */
[----:B------:R-:W-:-:S07]  /*11fb0*/  IMAD.MOV.U32 R203, RZ, RZ, R17 ;  /* 0x000000ffffcb7224 */ /* 0x000fce00078e0011 */
.L_x_5955:
[----:B------:R-:W-:-:S05]  /*11fc0*/  VIADD R17, R203, 0x1 ;  /* 0x00000001cb117836 */ /* 0x000fca0000000000 */
[----:B------:R-:W-:-:S04]  /*11fd0*/  ISETP.NE.AND P1, PT, R17, 0x2, PT ;  /* 0x000000021100780c */ /* 0x000fc80003f25270 */
[----:B------:R-:W-:Y:S02]  /*11fe0*/  SEL R10, RZ, 0x1, P1 ;  /* 0x00000001ff0a7807 */ /* 0x000fe40000800000 */
[----:B------:R-:W-:Y:S02]  /*11ff0*/  SEL R17, R17, RZ, P1 ;  /* 0x000000ff11117207 */ /* 0x000fe40000800000 */
[----:B------:R-:W-:Y:S01]  /*12000*/  LOP3.LUT R22, R22, R10, RZ, 0x3c, !PT ;  /* 0x0000000a16167212 */ /* 0x000fe200078e3cff */
[----:B-1----:R-:W-:Y:S06]  /*12010*/  @!P0 BRA `(.L_x_5935) ;  /* 0x0000000000048947 */ /* 0x002fec0003800000 */
[----:B------:R-:W-:Y:S01]  /*12020*/  BPT.TRAP 0x1 ;  /* 0x000000040000795c */ /* 0x000fe20000300000 */
.L_x_5935:
[----:B------:R-:W-:Y:S01]  /*12030*/  IMAD R20, R17, 0x8, R2 ;  /* 0x0000000811147824 */ /* 0x000fe200078e0202 */
[----:B------:R-:W-:-:S04]  /*12040*/  SHF.L.U32 R202, R22, 0x1f, RZ ;  /* 0x0000001f16ca7819 */ /* 0x000fc800000006ff */
[----:B------:R0:W1:Y:S01]  /*12050*/  SYNCS.PHASECHK.TRANS64.TRYWAIT P1, [R20+URZ+0x28c30], R202 ;  /* 0x028c30ca140075a7 */ /* 0x000062000802017f */
[----:B------:R-:W-:Y:S05]  /*12060*/  @!P0 BRA `(.L_x_5936) ;  /* 0x0000000000048947 */ /* 0x000fea0003800000 */
[----:B------:R-:W-:Y:S01]  /*12070*/  BPT.TRAP 0x1 ;  /* 0x000000040000795c */ /* 0x000fe20000300000 */
.L_x_5936:
[----:B------:R-:W-:Y:S01]  /*12080*/  BSSY B1, `(.L_x_5937) ;  /* 0x0000006000017945 */ /* 0x000fe20003800000 */
[----:B------:R-:W-:Y:S02]  /*12090*/  IMAD R154, R17, 0x200, R21 ;  /* 0x00000200119a7824 */ /* 0x000fe400078e0215 */
[----:B------:R-:W-:Y:S01]  /*120a0*/  IMAD.MOV.U32 R155, RZ, RZ, 0x40000040 ;  /* 0x40000040ff9b7424 */ /* 0x000fe200078e00ff */
[----:B-1----:R-:W-:Y:S06]  /*120b0*/  @P1 BRA `(.L_x_5938) ;  /* 0x0000000000081947 */ /* 0x002fec0003800000 */
[----:B------:R-:W1:Y:S02]  /*120c0*/  SYNCS.PHASECHK.TRANS64.TRYWAIT P1, [R20+URZ+0x28c30], R202 ;  /* 0x028c30ca140075a7 */ /* 0x000e64000802017f */
[----:B-1----:R-:W-:Y:S05]  /*120d0*/  @!P1 BRA `(.L_x_5939) ;  /* 0x0000011400cc9947 */ /* 0x002fea0003800000 */
.L_x_5938:
[----:B------:R-:W-:Y:S05]  /*120e0*/  BSYNC B1 ;  /* 0x0000000000017941 */ /* 0x000fea0003800000 */
.L_x_5937:
        /* <DEDUP_REMOVED lines=36> */
.L_x_5940:
[----:B------:R-:W2:Y:S01]  /*12330*/  @P4 LDC R11, c[0x0][0x44c] ;  /* 0x00011300ff0b4b82 */ /* 0x000ea20000000800 */
[----:B------:R-:W-:Y:S01]  /*12340*/  IMAD.IADD R222, R212, 0x1, R196 ;  /* 0x00000001d4de7824 */ /* 0x000fe200078e02c4 */
[----:B------:R-:W-:Y:S01]  /*12350*/  ULDC UR4, c[0x0][0x9dc] ;  /* 0x0002770000047ab9 */ /* 0x000fe20000000800 */
[----:B------:R-:W-:Y:S01]  /*12360*/  IMAD.SHL.U32 R14, R15, 0x40, RZ ;  /* 0x000000400f0e7824 */ /* 0x000fe200078e00ff */
[----:B------:R-:W-:Y:S01]  /*12370*/  ULOP3.LUT UR4, URZ, UR4, URZ, 0x33, !UPT ;  /* 0x000000043f047292 */ /* 0x000fe2000f8e333f */
[----:B------:R-:W-:-:S03]  /*12380*/  ULDC UR5, c[0x0][0x9e0] ;  /* 0x0002780000057ab9 */ /* 0x000fc60000000800 */
[----:B------:R-:W3:Y:S01]  /*12390*/  @P4 LDC R10, c[0x0][0x450] ;  /* 0x00011400ff0a4b82 */ /* 0x000ee20000000800 */
[----:B------:R-:W-:-:S04]  /*123a0*/  IADD3 R220, -R189, 0x1, -R14 ;  /* 0x00000001bddc7810 */ /* 0x000fc80007ffe90e */
[----:B------:R-:W-:-:S05]  /*123b0*/  IADD3 R220, -R23, R220, R184 ;  /* 0x000000dc17dc7210 */ /* 0x000fca0007ffe1b8 */
[C---:B------:R-:W-:Y:S02]  /*123c0*/  VIADD R221, R220.reuse, UR5 ;  /* 0x00000005dcdd7c36 */ /* 0x040fe40008000000 */
[----:B------:R-:W-:Y:S02]  /*123d0*/  VIADD R220, R220, UR4 ;  /* 0x00000004dcdc7c36 */ /* 0x000fe40008000000 */
[----:B--2---:R-:W-:-:S05]  /*123e0*/  @P4 IMAD.HI.U32 R11, R222, R11, RZ ;  /* 0x0000000bde0b4227 */ /* 0x004fca00078e00ff */
[----:B---3--:R-:W-:Y:S01]  /*123f0*/  @P4 SHF.R.U32.HI R222, RZ, R10, R11 ;  /* 0x0000000affde4219 */ /* 0x008fe2000001160b */
[----:B------:R-:W-:-:S04]  /*12400*/  VIADD R10, R20, 0x28c40 ;  /* 0x00028c40140a7836 */ /* 0x000fc80000000000 */
[----:B------:R-:W2:Y:S01]  /*12410*/  SHFL.IDX PT, R223, R222, RZ, 0x1c1f ;  /* 0x001c1fffdedf7589 */ /* 0x000ea200000e0000 */
[----:B------:R-:W-:-:S04]  /*12420*/  PRMT R10, R186, 0x654, R10 ;  /* 0x00000654ba0a7816 */ /* 0x000fc8000000000a */
[----:B------:R3:W-:Y:S01]  /*12430*/  SYNCS.ARRIVE.TRANS64.RED.A1T0 RZ, [R10+URZ], RZ ;  /* 0x000000ff0aff79a7 */ /* 0x0007e2000810043f */
[--C-:B--2---:R-:W-:Y:S02]  /*12440*/  IMAD.IADD R211, R221, 0x1, R223.reuse ;  /* 0x00000001ddd37824 */ /* 0x104fe400078e02df */
[----:B------:R-:W-:Y:S01]  /*12450*/  IMAD.IADD R210, R220, 0x1, R223 ;  /* 0x00000001dcd27824 */ /* 0x000fe200078e02df */
[----:B---3--:R-:W-:Y:S06]  /*12460*/  @!P5 BRA `(.L_x_5941) ;  /* 0x000000000060d947 */ /* 0x008fec0003800000 */
        /* <DEDUP_REMOVED lines=8> */
[----:B------:R-:W2:Y:S02]  /*124f0*/  @P1 LDC.64 R10, c[0x0][0x9e8] ;  /* 0x00027a00ff0a1b82 */ /* 0x000ea40000000a00 */
[----:B--2---:R-:W-:-:S05]  /*12500*/  @P1 IMAD.HI.U32 R10, R223, R10, RZ ;  /* 0x0000000adf0a1227 */ /* 0x004fca00078e00ff */
[----:B------:R-:W-:-:S04]  /*12510*/  @P1 SHF.R.U32.HI R223, RZ, R11, R10 ;  /* 0x0000000bffdf1219 */ /* 0x000fc8000001160a */
[----:B------:R-:W-:Y:S01]  /*12520*/  LOP3.LUT R223, RZ, R223, RZ, 0x33, !PT ;  /* 0x000000dfffdf7212 */ /* 0x000fe200078e33ff */
[----:B------:R-:W-:Y:S06]  /*12530*/  BRA `(.L_x_5944) ;  /* 0x0000000000187947 */ /* 0x000fec0003800000 */
.L_x_5943:
[----:B------:R-:W-:Y:S02]  /*12540*/  ULDC UR4, c[0x0][0x9e4] ;  /* 0x0002790000047ab9 */ /* 0x000fe40000000800 */
[----:B------:R-:W-:-:S05]  /*12550*/  IMAD.U32 R224, RZ, RZ, UR4 ;  /* 0x00000004ffe07e24 */ /* 0x000fca000f8e00ff */
[----:B------:R-:W-:-:S13]  /*12560*/  ISETP.NE.AND P1, PT, R224, 0x1, PT ;  /* 0x00000001e000780c */ /* 0x000fda0003f25270 */
[----:B------:R-:W2:Y:S02]  /*12570*/  @P1 LDC.64 R10, c[0x0][0x9e8] ;  /* 0x00027a00ff0a1b82 */ /* 0x000ea40000000a00 */
[----:B--2---:R-:W-:-:S05]  /*12580*/  @P1 IMAD.HI.U32 R10, R223, R10, RZ ;  /* 0x0000000adf0a1227 */ /* 0x004fca00078e00ff */
[----:B------:R-:W-:-:S07]  /*12590*/  @P1 SHF.R.U32.HI R223, RZ, R11, R10 ;  /* 0x0000000bffdf1219 */ /* 0x000fce000001160a */
.L_x_5944:
[----:B------:R-:W-:Y:S05]  /*125a0*/  BSYNC B1 ;  /* 0x0000000000017941 */ /* 0x000fea0003800000 */
.L_x_5942:
[----:B------:R-:W-:-:S04]  /*125b0*/  IMAD R223, R223, R224, -R14 ;  /* 0x000000e0dfdf7224 */ /* 0x000fc800078e0a0e */
[----:B------:R-:W-:-:S05]  /*125c0*/  IMAD.IADD R223, R223, 0x1, -R189 ;  /* 0x00000001dfdf7824 */ /* 0x000fca00078e0abd */
[----:B------:R-:W-:Y:S02]  /*125d0*/  VIMNMX R210, R210, R223, !PT ;  /* 0x000000dfd2d27248 */ /* 0x000fe40007fe0100 */
[----:B------:R-:W-:-:S07]  /*125e0*/  VIADDMNMX R211, R223, R224, R211, PT ;  /* 0x000000e0dfd37246 */ /* 0x000fce00038001d3 */
.L_x_5941:
[----:B------:R-:W-:Y:S01]  /*125f0*/  ISETP.GT.AND P1, PT, R15, -0x1, PT ;  /* 0xffffffff0f00780c */ /* 0x000fe20003f24270 */
[----:B------:R-:W2:Y:S03]  /*12600*/  SHFL.IDX PT, R222, R222, 0x1, 0x1c1f ;  /* 0x003c1f00dede7f89 */ /* 0x000ea600000e0000 */
[C---:B------:R-:W-:Y:S02]  /*12610*/  ISETP.GT.AND P2, PT, R210.reuse, RZ, P1 ;  /* 0x000000ffd200720c */ /* 0x040fe40000f44270 */
[C---:B------:R-:W-:Y:S02]  /*12620*/  ISETP.GT.AND P6, PT, R210.reuse, 0x1, P1 ;  /* 0x00000001d200780c */ /* 0x040fe40000fc4270 */
[----:B------:R-:W-:Y:S02]  /*12630*/  ISETP.LT.OR P3, PT, R211, 0x1, P2 ;  /* 0x00000001d300780c */ /* 0x000fe40001761670 */
[----:B------:R-:W-:-:S02]  /*12640*/  ISETP.GT.AND P2, PT, R210, 0x8, P1 ;  /* 0x00000008d200780c */ /* 0x000fc40000f44270 */
[----:B------:R-:W-:Y:S02]  /*12650*/  FSEL R152, R152, -INF , !P3 ;  /* 0xff80000098987808 */ /* 0x000fe40005800000 */
[----:B------:R-:W-:Y:S02]  /*12660*/  ISETP.GT.AND P3, PT, R210, 0x9, P1 ;  /* 0x00000009d200780c */ /* 0x000fe40000f64270 */
[C---:B------:R-:W-:Y:S02]  /*12670*/  ISETP.LT.OR P6, PT, R211.reuse, 0x2, P6 ;  /* 0x00000002d300780c */ /* 0x040fe400037c1670 */
[C---:B------:R-:W-:Y:S02]  /*12680*/  ISETP.LT.OR P2, PT, R211.reuse, 0x9, P2 ;  /* 0x00000009d300780c */ /* 0x040fe40001741670 */
[----:B------:R-:W-:Y:S02]  /*12690*/  ISETP.LT.OR P3, PT, R211, 0xa, P3 ;  /* 0x0000000ad300780c */ /* 0x000fe40001f61670 */
[----:B------:R-:W-:-:S02]  /*126a0*/  FSEL R153, R153, -INF , !P6 ;  /* 0xff80000099997808 */ /* 0x000fc40007000000 */
[----:B------:R-:W-:Y:S01]  /*126b0*/  FSEL R156, R156, -INF , !P2 ;  /* 0xff8000009c9c7808 */ /* 0x000fe20005000000 */
[--C-:B--2---:R-:W-:Y:S01]  /*126c0*/  IMAD.IADD R221, R221, 0x1, R222.reuse ;  /* 0x00000001dddd7824 */ /* 0x104fe200078e02de */
[----:B------:R-:W-:Y:S01]  /*126d0*/  FSEL R157, R157, -INF , !P3 ;  /* 0xff8000009d9d7808 */ /* 0x000fe20005800000 */
[----:B------:R-:W-:Y:S01]  /*126e0*/  IMAD.IADD R220, R220, 0x1, R222 ;  /* 0x00000001dcdc7824 */ /* 0x000fe200078e02de */
[C---:B------:R-:W-:Y:S02]  /*126f0*/  ISETP.GT.AND P6, PT, R210.reuse, 0x10, P1 ;  /* 0x00000010d200780c */ /* 0x040fe40000fc4270 */
[C---:B------:R-:W-:Y:S02]  /*12700*/  ISETP.GT.AND P2, PT, R210.reuse, 0x11, P1 ;  /* 0x00000011d200780c */ /* 0x040fe40000f44270 */
[----:B------:R-:W-:Y:S02]  /*12710*/  ISETP.GT.AND P3, PT, R210, 0x18, P1 ;  /* 0x00000018d200780c */ /* 0x000fe40000f64270 */
[----:B------:R-:W-:-:S02]  /*12720*/  ISETP.LT.OR P6, PT, R211, 0x11, P6 ;  /* 0x00000011d300780c */ /* 0x000fc400037c1670 */
[C---:B------:R-:W-:Y:S02]  /*12730*/  ISETP.LT.OR P2, PT, R211.reuse, 0x12, P2 ;  /* 0x00000012d300780c */ /* 0x040fe40001741670 */
[----:B------:R-:W-:Y:S02]  /*12740*/  ISETP.LT.OR P3, PT, R211, 0x19, P3 ;  /* 0x00000019d300780c */ /* 0x000fe40001f61670 */
[----:B------:R-:W-:Y:S02]  /*12750*/  FSEL R160, R160, -INF , !P6 ;  /* 0xff800000a0a07808 */ /* 0x000fe40007000000 */
[----:B------:R-:W-:Y:S02]  /*12760*/  FSEL R161, R161, -INF , !P2 ;  /* 0xff800000a1a17808 */ /* 0x000fe40005000000 */
[----:B------:R-:W-:Y:S02]  /*12770*/  FSEL R164, R164, -INF , !P3 ;  /* 0xff800000a4a47808 */ /* 0x000fe40005800000 */
[----:B------:R-:W-:-:S02]  /*12780*/  ISETP.GT.AND P6, PT, R210, 0x19, P1 ;  /* 0x00000019d200780c */ /* 0x000fc40000fc4270 */
[C---:B------:R-:W-:Y:S02]  /*12790*/  ISETP.GT.AND P2, PT, R210.reuse, 0x20, P1 ;  /* 0x00000020d200780c */ /* 0x040fe40000f44270 */
[----:B------:R-:W-:Y:S02]  /*127a0*/  ISETP.GT.AND P3, PT, R210, 0x21, P1 ;  /* 0x00000021d200780c */ /* 0x000fe40000f64270 */
[C---:B------:R-:W-:Y:S02]  /*127b0*/  ISETP.LT.OR P6, PT, R211.reuse, 0x1a, P6 ;  /* 0x0000001ad300780c */ /* 0x040fe400037c1670 */
[C---:B------:R-:W-:Y:S02]  /*127c0*/  ISETP.LT.OR P2, PT, R211.reuse, 0x21, P2 ;  /* 0x00000021d300780c */ /* 0x040fe40001741670 */
[----:B------:R-:W-:Y:S02]  /*127d0*/  ISETP.LT.OR P3, PT, R211, 0x22, P3 ;  /* 0x00000022d300780c */ /* 0x000fe40001f61670 */
[----:B------:R-:W-:-:S02]  /*127e0*/  FSEL R165, R165, -INF , !P6 ;  /* 0xff800000a5a57808 */ /* 0x000fc40007000000 */
[----:B------:R-:W-:Y:S02]  /*127f0*/  FSEL R168, R168, -INF , !P2 ;  /* 0xff800000a8a87808 */ /* 0x000fe40005000000 */
[----:B------:R-:W-:Y:S02]  /*12800*/  FSEL R169, R169, -INF , !P3 ;  /* 0xff800000a9a97808 */ /* 0x000fe40005800000 */
        /* <DEDUP_REMOVED lines=17> */
[----:B------:R-:W-:Y:S01]  /*12920*/  FSEL R181, R181, -INF , !P3 ;  /* 0xff800000b5b57808 */ /* 0x000fe20005800000 */
[----:B------:R-:W-:Y:S06]  /*12930*/  @!P5 BRA `(.L_x_5945) ;  /* 0x000000000060d947 */ /* 0x000fec0003800000 */
        /* <DEDUP_REMOVED lines=13> */
.L_x_5947:
[----:B------:R-:W-:Y:S02]  /*12a10*/  ULDC UR4, c[0x0][0x9e4] ;  /* 0x0002790000047ab9 */ /* 0x000fe40000000800 */
[----:B------:R-:W-:-:S05]  /*12a20*/  IMAD.U32 R210, RZ, RZ, UR4 ;  /* 0x00000004ffd27e24 */ /* 0x000fca000f8e00ff */
[----:B------:R-:W-:-:S13]  /*12a30*/  ISETP.NE.AND P2, PT, R210, 0x1, PT ;  /* 0x00000001d200780c */ /* 0x000fda0003f45270 */
[----:B------:R-:W2:Y:S02]  /*12a40*/  @P2 LDC.64 R10, c[0x0][0x9e8] ;  /* 0x00027a00ff0a2b82 */ /* 0x000ea40000000a00 */
[----:B--2---:R-:W-:-:S05]  /*12a50*/  @P2 IMAD.HI.U32 R10, R222, R10, RZ ;  /* 0x0000000ade0a2227 */ /* 0x004fca00078e00ff */
[----:B------:R-:W-:-:S07]  /*12a60*/  @P2 SHF.R.U32.HI R222, RZ, R11, R10 ;  /* 0x0000000bffde2219 */ /* 0x000fce000001160a */
.L_x_5948:
[----:B------:R-:W-:Y:S05]  /*12a70*/  BSYNC B1 ;  /* 0x0000000000017941 */ /* 0x000fea0003800000 */
.L_x_5946:
[----:B------:R-:W-:-:S04]  /*12a80*/  IMAD R14, R222, R210, -R14 ;  /* 0x000000d2de0e7224 */ /* 0x000fc800078e0a0e */
[----:B------:R-:W-:-:S05]  /*12a90*/  IMAD.IADD R14, R14, 0x1, -R189 ;  /* 0x000000010e0e7824 */ /* 0x000fca00078e0abd */
[----:B------:R-:W-:Y:S02]  /*12aa0*/  VIMNMX R220, R220, R14, !PT ;  /* 0x0000000edcdc7248 */ /* 0x000fe40007fe0100 */
[----:B------:R-:W-:-:S07]  /*12ab0*/  VIADDMNMX R221, R14, R210, R221, PT ;  /* 0x000000d20edd7246 */ /* 0x000fce00038001dd */
.L_x_5945:
[----:B------:R-:W-:Y:S01]  /*12ac0*/  FMNMX.FTZ R10, R152, R208, !PT ;  /* 0x000000d0980a7209 */ /* 0x000fe20007810000 */
[----:B------:R-:W-:Y:S01]  /*12ad0*/  ULDC UR4, c[0x0][0x988] ;  /* 0x0002620000047ab9 */ /* 0x000fe20000000800 */
[----:B------:R-:W-:Y:S02]  /*12ae0*/  ISETP.GT.AND P6, PT, R220, 0x9, P1 ;  /* 0x00000009dc00780c */ /* 0x000fe40000fc4270 */
[----:B------:R-:W-:Y:S02]  /*12af0*/  FMNMX.FTZ R10, R153, R10, !PT ;  /* 0x0000000a990a7209 */ /* 0x000fe40007810000 */
[----:B------:R-:W-:Y:S02]  /*12b00*/  ISETP.LT.OR P6, PT, R221, 0xa, P6 ;  /* 0x0000000add00780c */ /* 0x000fe400037c1670 */
[----:B------:R-:W-:Y:S02]  /*12b10*/  FMNMX.FTZ R10, R156, R10, !PT ;  /* 0x0000000a9c0a7209 */ /* 0x000fe40007810000 */
[----:B------:R-:W-:-:S02]  /*12b20*/  FSEL R159, R159, -INF , !P6 ;  /* 0xff8000009f9f7808 */ /* 0x000fc40007000000 */
[----:B------:R-:W-:Y:S02]  /*12b30*/  FMNMX.FTZ R10, R157, R10, !PT ;  /* 0x0000000a9d0a7209 */ /* 0x000fe40007810000 */
        /* <DEDUP_REMOVED lines=18> */
[----:B------:R-:W-:Y:S02]  /*12c60*/  ISETP.LT.OR P3, PT, R221, 0x2, P3 ;  /* 0x00000002dd00780c */ /* 0x000fe40001f61670 */
[----:B------:R-:W-:Y:S02]  /*12c70*/  FMNMX.FTZ R10, R177, R10, !PT ;  /* 0x0000000ab10a7209 */ /* 0x000fe40007810000 */
[----:B------:R-:W-:Y:S02]  /*12c80*/  FSEL R154, R154, -INF , !P6 ;  /* 0xff8000009a9a7808 */ /* 0x000fe40007000000 */
[----:B------:R-:W-:Y:S02]  /*12c90*/  FMNMX.FTZ R10, R180, R10, !PT ;  /* 0x0000000ab40a7209 */ /* 0x000fe40007810000 */
[----:B------:R-:W-:-:S02]  /*12ca0*/  FSEL R155, R155, -INF , !P3 ;  /* 0xff8000009b9b7808 */ /* 0x000fc40005800000 */
[----:B------:R-:W-:Y:S02]  /*12cb0*/  FMNMX.FTZ R10, R181, R10, !PT ;  /* 0x0000000ab50a7209 */ /* 0x000fe40007810000 */
[C---:B------:R-:W-:Y:S02]  /*12cc0*/  ISETP.GT.AND P3, PT, R220.reuse, 0x10, P1 ;  /* 0x00000010dc00780c */ /* 0x040fe40000f64270 */
[----:B------:R-:W-:Y:S01]  /*12cd0*/  ISETP.GT.AND P6, PT, R220, 0x38, P1 ;  /* 0x00000038dc00780c */ /* 0x000fe20000fc4270 */
[----:B------:R-:W2:Y:S01]  /*12ce0*/  SHFL.BFLY PT, R11, R10, 0x2, 0x1f ;  /* 0x0c401f000a0b7f89 */ /* 0x000ea200000e0000 */
[C---:B------:R-:W-:Y:S02]  /*12cf0*/  ISETP.LT.OR P3, PT, R221.reuse, 0x11, P3 ;  /* 0x00000011dd00780c */ /* 0x040fe40001f61670 */
[----:B------:R-:W-:Y:S02]  /*12d00*/  ISETP.LT.OR P6, PT, R221, 0x39, P6 ;  /* 0x00000039dd00780c */ /* 0x000fe400037c1670 */
[----:B------:R-:W-:-:S02]  /*12d10*/  FSEL R162, R162, -INF , !P3 ;  /* 0xff800000a2a27808 */ /* 0x000fc40005800000 */
[----:B------:R-:W-:Y:S02]  /*12d20*/  ISETP.GT.AND P3, PT, R220, 0x19, P1 ;  /* 0x00000019dc00780c */ /* 0x000fe40000f64270 */
[----:B------:R-:W-:Y:S02]  /*12d30*/  FSEL R182, R182, -INF , !P6 ;  /* 0xff800000b6b67808 */ /* 0x000fe40007000000 */
[----:B------:R-:W-:-:S04]  /*12d40*/  ISETP.LT.OR P3, PT, R221, 0x1a, P3 ;  /* 0x0000001add00780c */ /* 0x000fc80001f61670 */
[----:B------:R-:W-:Y:S02]  /*12d50*/  FSEL R167, R167, -INF , !P3 ;  /* 0xff800000a7a77808 */ /* 0x000fe40005800000 */
[----:B------:R-:W-:-:S04]  /*12d60*/  ISETP.GT.AND P3, PT, R220, 0x28, P1 ;  /* 0x00000028dc00780c */ /* 0x000fc80000f64270 */
[C---:B------:R-:W-:Y:S02]  /*12d70*/  ISETP.LT.OR P3, PT, R221.reuse, 0x29, P3 ;  /* 0x00000029dd00780c */ /* 0x040fe40001f61670 */
[----:B--2---:R-:W-:Y:S02]  /*12d80*/  FMNMX.FTZ R10, R10, R11, !PT ;  /* 0x0000000b0a0a7209 */ /* 0x004fe40007810000 */
[----:B------:R-:W-:Y:S02]  /*12d90*/  FSEL R174, R174, -INF , !P3 ;  /* 0xff800000aeae7808 */ /* 0x000fe40005800000 */
[----:B------:R-:W-:Y:S01]  /*12da0*/  ISETP.GT.AND P3, PT, R220, 0x30, P1 ;  /* 0x00000030dc00780c */ /* 0x000fe20000f64270 */
[----:B------:R-:W2:Y:S03]  /*12db0*/  SHFL.BFLY PT, R11, R10, 0x1, 0x1f ;  /* 0x0c201f000a0b7f89 */ /* 0x000ea600000e0000 */
[----:B------:R-:W-:-:S04]  /*12dc0*/  ISETP.LT.OR P3, PT, R221, 0x31, P3 ;  /* 0x00000031dd00780c */ /* 0x000fc80001f61670 */
[----:B------:R-:W-:Y:S02]  /*12dd0*/  FSEL R178, R178, -INF , !P3 ;  /* 0xff800000b2b27808 */ /* 0x000fe40005800000 */
[----:B--2---:R-:W-:-:S04]  /*12de0*/  FMNMX.FTZ R10, R10, R11, !PT ;  /* 0x0000000b0a0a7209 */ /* 0x004fc80007810000 */
[----:B------:R-:W-:-:S04]  /*12df0*/  FSETP.NEU.FTZ.AND P2, PT, R10, -INF , PT ;  /* 0xff8000000a00780b */ /* 0x000fc80003f5d000 */
[----:B------:R-:W-:-:S05]  /*12e00*/  FSEL R11, R10, RZ, P2 ;  /* 0x000000ff0a0b7208 */ /* 0x000fca0001000000 */
[----:B------:R-:W-:Y:S01]  /*12e10*/  FADD.FTZ R208, -R11, R208 ;  /* 0x000000d00bd07221 */ /* 0x000fe20000010100 */
[----:B------:R-:W-:-:S04]  /*12e20*/  IMAD.U32 R11, RZ, RZ, UR4 ;  /* 0x00000004ff0b7e24 */ /* 0x000fc8000f8e00ff */
[----:B------:R-:W-:-:S05]  /*12e30*/  FMUL.FTZ R14, R10, R11 ;  /* 0x0000000b0a0e7220 */ /* 0x000fca0000410000 */
[----:B------:R-:W-:Y:S02]  /*12e40*/  FSEL R14, R14, RZ, P2 ;  /* 0x000000ff0e0e7208 */ /* 0x000fe40001000000 */
[----:B------:R-:W-:-:S03]  /*12e50*/  ISETP.GT.AND P2, PT, R220, 0x8, P1 ;  /* 0x00000008dc00780c */ /* 0x000fc60000f44270 */
        /* <DEDUP_REMOVED lines=16> */
[----:B------:R-:W-:Y:S01]  /*12f60*/  ISETP.LT.OR P2, PT, R221, 0x9, P2 ;  /* 0x00000009dd00780c */ /* 0x000fe20001741670 */
[----:B------:R-:W-:Y:S01]  /*12f70*/  MUFU.EX2 R152, R152 ;  /* 0x0000009800987308 */ /* 0x000fe20000000800 */
[----:B------:R-:W-:-:S02]  /*12f80*/  FMNMX.FTZ R14, R154, R209, !PT ;  /* 0x000000d19a0e7209 */ /* 0x000fc40007810000 */
[----:B------:R-:W-:Y:S02]  /*12f90*/  FSEL R158, R158, -INF , !P2 ;  /* 0xff8000009e9e7808 */ /* 0x000fe40005000000 */
[----:B------:R-:W-:Y:S02]  /*12fa0*/  FMNMX.FTZ R14, R155, R14, !PT ;  /* 0x0000000e9b0e7209 */ /* 0x000fe40007810000 */
[----:B------:R-:W-:Y:S01]  /*12fb0*/  ISETP.GT.AND P2, PT, R220, 0x11, P1 ;  /* 0x00000011dc00780c */ /* 0x000fe20000f44270 */
[----:B------:R-:W-:Y:S01]  /*12fc0*/  MUFU.EX2 R153, R153 ;  /* 0x0000009900997308 */ /* 0x000fe20000000800 */
[----:B------:R-:W-:Y:S02]  /*12fd0*/  FMNMX.FTZ R14, R158, R14, !PT ;  /* 0x0000000e9e0e7209 */ /* 0x000fe40007810000 */
[----:B------:R-:W-:Y:S02]  /*12fe0*/  ISETP.LT.OR P2, PT, R221, 0x12, P2 ;  /* 0x00000012dd00780c */ /* 0x000fe40001741670 */
[----:B------:R-:W-:-:S02]  /*12ff0*/  FMNMX.FTZ R14, R159, R14, !PT ;  /* 0x0000000e9f0e7209 */ /* 0x000fc40007810000 */
[----:B------:R-:W-:Y:S01]  /*13000*/  FSEL R163, R163, -INF , !P2 ;  /* 0xff800000a3a37808 */ /* 0x000fe20005000000 */
[----:B------:R2:W-:Y:S01]  /*13010*/  MUFU.EX2 R211, R168 ;  /* 0x000000a800d37308 */ /* 0x0005e20000000800 */
[----:B------:R-:W-:Y:S02]  /*13020*/  FMNMX.FTZ R14, R162, R14, !PT ;  /* 0x0000000ea20e7209 */ /* 0x000fe40007810000 */
[----:B------:R-:W-:Y:S02]  /*13030*/  ISETP.GT.AND P2, PT, R220, 0x20, P1 ;  /* 0x00000020dc00780c */ /* 0x000fe40000f44270 */
[----:B------:R-:W-:Y:S02]  /*13040*/  FMNMX.FTZ R14, R163, R14, !PT ;  /* 0x0000000ea30e7209 */ /* 0x000fe40007810000 */
[----:B------:R-:W-:Y:S01]  /*13050*/  ISETP.LT.OR P2, PT, R221, 0x21, P2 ;  /* 0x00000021dd00780c */ /* 0x000fe20001741670 */
[----:B------:R-:W-:Y:S01]  /*13060*/  MUFU.EX2 R156, R156 ;  /* 0x0000009c009c7308 */ /* 0x000fe20000000800 */
[----:B------:R-:W-:-:S02]  /*13070*/  FMNMX.FTZ R14, R166, R14, !PT ;  /* 0x0000000ea60e7209 */ /* 0x000fc40007810000 */
[----:B------:R-:W-:Y:S02]  /*13080*/  FSEL R170, R170, -INF , !P2 ;  /* 0xff800000aaaa7808 */ /* 0x000fe40005000000 */
[----:B------:R-:W-:Y:S02]  /*13090*/  FMNMX.FTZ R14, R167, R14, !PT ;  /* 0x0000000ea70e7209 */ /* 0x000fe40007810000 */
[----:B------:R-:W-:Y:S01]  /*130a0*/  ISETP.GT.AND P2, PT, R220, 0x29, P1 ;  /* 0x00000029dc00780c */ /* 0x000fe20000f44270 */
[----:B------:R-:W3:Y:S01]  /*130b0*/  MUFU.EX2 R157, R157 ;  /* 0x0000009d009d7308 */ /* 0x000ee20000000800 */
[----:B------:R-:W-:Y:S02]  /*130c0*/  FMNMX.FTZ R14, R170, R14, !PT ;  /* 0x0000000eaa0e7209 */ /* 0x000fe40007810000 */
[----:B------:R-:W-:Y:S02]  /*130d0*/  ISETP.LT.OR P2, PT, R221, 0x2a, P2 ;  /* 0x0000002add00780c */ /* 0x000fe40001741670 */
[----:B------:R-:W-:-:S02]  /*130e0*/  FMNMX.FTZ R14, R171, R14, !PT ;  /* 0x0000000eab0e7209 */ /* 0x000fc40007810000 */
[----:B------:R-:W-:Y:S01]  /*130f0*/  FSEL R175, R175, -INF , !P2 ;  /* 0xff800000afaf7808 */ /* 0x000fe20005000000 */
[----:B------:R-:W-:Y:S01]  /*13100*/  MUFU.EX2 R160, R160 ;  /* 0x000000a000a07308 */ /* 0x000fe20000000800 */
[----:B------:R-:W-:Y:S02]  /*13110*/  ISETP.GT.AND P2, PT, R220, 0x31, P1 ;  /* 0x00000031dc00780c */ /* 0x000fe40000f44270 */
[----:B------:R-:W-:Y:S02]  /*13120*/  FMNMX.FTZ R14, R174, R14, !PT ;  /* 0x0000000eae0e7209 */ /* 0x000fe40007810000 */
[----:B------:R-:W-:Y:S02]  /*13130*/  ISETP.LT.OR P2, PT, R221, 0x32, P2 ;  /* 0x00000032dd00780c */ /* 0x000fe40001741670 */
[----:B------:R-:W-:Y:S01]  /*13140*/  FMNMX.FTZ R14, R175, R14, !PT ;  /* 0x0000000eaf0e7209 */ /* 0x000fe20007810000 */
[----:B------:R-:W-:Y:S01]  /*13150*/  MUFU.EX2 R161, R161 ;  /* 0x000000a100a17308 */ /* 0x000fe20000000800 */
[----:B------:R-:W-:-:S02]  /*13160*/  ISETP.GT.AND P1, PT, R220, 0x39, P1 ;  /* 0x00000039dc00780c */ /* 0x000fc40000f24270 */
[----:B------:R-:W-:Y:S02]  /*13170*/  FSEL R179, R179, -INF , !P2 ;  /* 0xff800000b3b37808 */ /* 0x000fe40005000000 */
[----:B------:R-:W-:Y:S02]  /*13180*/  FMNMX.FTZ R14, R178, R14, !PT ;  /* 0x0000000eb20e7209 */ /* 0x000fe40007810000 */
[----:B------:R-:W-:Y:S01]  /*13190*/  ISETP.LT.OR P1, PT, R221, 0x3a, P1 ;  /* 0x0000003add00780c */ /* 0x000fe20000f21670 */
[----:B------:R-:W-:Y:S01]  /*131a0*/  MUFU.EX2 R164, R164 ;  /* 0x000000a400a47308 */ /* 0x000fe20000000800 */
[----:B------:R-:W-:Y:S02]  /*131b0*/  FMNMX.FTZ R14, R179, R14, !PT ;  /* 0x0000000eb30e7209 */ /* 0x000fe40007810000 */
[----:B------:R-:W-:Y:S02]  /*131c0*/  FSEL R183, R183, -INF , !P1 ;  /* 0xff800000b7b77808 */ /* 0x000fe40004800000 */
[----:B------:R-:W-:-:S02]  /*131d0*/  FMNMX.FTZ R14, R182, R14, !PT ;  /* 0x0000000eb60e7209 */ /* 0x000fc40007810000 */
[----:B------:R-:W-:Y:S01]  /*131e0*/  ISETP.NE.AND P2, PT, R197, RZ, PT ;  /* 0x000000ffc500720c */ /* 0x000fe20003f45270 */
[----:B------:R-:W-:Y:S01]  /*131f0*/  MUFU.EX2 R169, R169 ;  /* 0x000000a900a97308 */ /* 0x000fe20000000800 */
[----:B------:R-:W-:-:S05]  /*13200*/  FMNMX.FTZ R14, R183, R14, !PT ;  /* 0x0000000eb70e7209 */ /* 0x000fca0007810000 */
[----:B------:R-:W4:Y:S02]  /*13210*/  SHFL.BFLY PT, R210, R14, 0x2, 0x1f ;  /* 0x0c401f000ed27f89 */ /* 0x000f2400000e0000 */
[----:B------:R-:W-:Y:S04]  /*13220*/  MUFU.EX2 R173, R173 ;  /* 0x000000ad00ad7308 */ /* 0x000fe80000000800 */
[----:B------:R-:W-:-:S04]  /*13230*/  @!P2 IMAD R222, R203, 0x40, R194 ;  /* 0x00000040cbdea824 */ /* 0x000fc800078e02c2 */
[----:B------:R-:W-:Y:S01]  /*13240*/  @!P2 IMAD R222, R222, 0x4, R2 ;  /* 0x00000004dedea824 */ /* 0x000fe200078e0202 */
[----:B------:R-:W-:Y:S08]  /*13250*/  MUFU.EX2 R176, R176 ;  /* 0x000000b000b07308 */ /* 0x000ff00000000800 */
[----:B------:R-:W-:Y:S01]  /*13260*/  MUFU.EX2 R177, R177 ;  /* 0x000000b100b17308 */ /* 0x000fe20000000800 */
[----:B----4-:R-:W-:-:S07]  /*13270*/  FMNMX.FTZ R14, R14, R210, !PT ;  /* 0x000000d20e0e7209 */ /* 0x010fce0007810000 */
[----:B------:R-:W-:Y:S01]  /*13280*/  MUFU.EX2 R181, R181 ;  /* 0x000000b500b57308 */ /* 0x000fe20000000800 */
[----:B------:R-:W4:Y:S02]  /*13290*/  SHFL.BFLY PT, R210, R14, 0x1, 0x1f ;  /* 0x0c201f000ed27f89 */ /* 0x000f2400000e0000 */
[----:B----4-:R-:W-:-:S05]  /*132a0*/  FMNMX.FTZ R14, R14, R210, !PT ;  /* 0x000000d20e0e7209 */ /* 0x010fca0007810000 */
[----:B------:R4:W-:Y:S01]  /*132b0*/  MUFU.EX2 R210, R165 ;  /* 0x000000a500d27308 */ /* 0x0009e20000000800 */
[C---:B------:R-:W-:Y:S01]  /*132c0*/  FSETP.NEU.FTZ.AND P1, PT, R14.reuse, -INF , PT ;  /* 0xff8000000e00780b */ /* 0x040fe20003f3d000 */
[----:B------:R-:W-:-:S03]  /*132d0*/  FMUL.FTZ R221, R14, R11 ;  /* 0x0000000b0edd7220 */ /* 0x000fc60000410000 */
[----:B--2---:R-:W-:Y:S02]  /*132e0*/  FSEL R168, R14, RZ, P1 ;  /* 0x000000ff0ea87208 */ /* 0x004fe40000800000 */
[----:B------:R-:W-:Y:S01]  /*132f0*/  FSEL R221, R221, RZ, P1 ;  /* 0x000000ffdddd7208 */ /* 0x000fe20000800000 */
[-C--:B----4-:R-:W-:Y:S02]  /*13300*/  FMUL.FTZ R165, R208, R11.reuse ;  /* 0x0000000bd0a57220 */ /* 0x090fe40000410000 */
[----:B------:R-:W-:Y:S02]  /*13310*/  FADD.FTZ R168, -R168, R209 ;  /* 0x000000d1a8a87221 */ /* 0x000fe40000010100 */
[-CC-:B------:R-:W-:Y:S01]  /*13320*/  FFMA.FTZ R203, R154, R11.reuse, -R221.reuse ;  /* 0x0000000b9acb7223 */ /* 0x180fe200000108dd */
[-CC-:B------:R-:W-:Y:S01]  /*13330*/  FFMA.FTZ R208, R155, R11.reuse, -R221.reuse ;  /* 0x0000000b9bd07223 */ /* 0x180fe200000108dd */
[----:B------:R-:W2:Y:S01]  /*13340*/  MUFU.EX2 R165, R165 ;  /* 0x000000a500a57308 */ /* 0x000ea20000000800 */
[-C--:B------:R-:W-:Y:S01]  /*13350*/  FMUL.FTZ R168, R168, R11.reuse ;  /* 0x0000000ba8a87220 */ /* 0x080fe20000410000 */
[-CC-:B------:R-:W-:Y:S01]  /*13360*/  FFMA.FTZ R155, R158, R11.reuse, -R221.reuse ;  /* 0x0000000b9e9b7223 */ /* 0x180fe200000108dd */
[-CC-:B------:R-:W-:Y:S01]  /*13370*/  FFMA.FTZ R159, R159, R11.reuse, -R221.reuse ;  /* 0x0000000b9f9f7223 */ /* 0x180fe200000108dd */
[-CC-:B------:R-:W-:Y:S01]  /*13380*/  FFMA.FTZ R209, R162, R11.reuse, -R221.reuse ;  /* 0x0000000ba2d17223 */ /* 0x180fe200000108dd */
[-CC-:B------:R-:W-:Y:S01]  /*13390*/  FFMA.FTZ R163, R163, R11.reuse, -R221.reuse ;  /* 0x0000000ba3a37223 */ /* 0x180fe200000108dd */
[----:B---3--:R-:W-:Y:S01]  /*133a0*/  F2FP.BF16.F32.PACK_AB R154, R157, R156 ;  /* 0x0000009c9d9a723e */ /* 0x008fe200000010ff */
[-CC-:B------:R-:W-:Y:S01]  /*133b0*/  FFMA.FTZ R220, R166, R11.reuse, -R221.reuse ;  /* 0x0000000ba6dc7223 */ /* 0x180fe200000108dd */
[----:B------:R-:W3:Y:S01]  /*133c0*/  MUFU.EX2 R168, R168 ;  /* 0x000000a800a87308 */ /* 0x000ee20000000800 */
[-CC-:B------:R-:W-:Y:S01]  /*133d0*/  FFMA.FTZ R167, R167, R11.reuse, -R221.reuse ;  /* 0x0000000ba7a77223 */ /* 0x180fe200000108dd */
[-CC-:B------:R-:W-:Y:S01]  /*133e0*/  FFMA.FTZ R170, R170, R11.reuse, -R221.reuse ;  /* 0x0000000baaaa7223 */ /* 0x180fe200000108dd */
[-CC-:B------:R-:W-:Y:S01]  /*133f0*/  FFMA.FTZ R171, R171, R11.reuse, -R221.reuse ;  /* 0x0000000babab7223 */ /* 0x180fe200000108dd */
[-CC-:B------:R-:W-:Y:S01]  /*13400*/  FFMA.FTZ R174, R174, R11.reuse, -R221.reuse ;  /* 0x0000000baeae7223 */ /* 0x180fe200000108dd */
[-CC-:B------:R-:W-:Y:S01]  /*13410*/  FFMA.FTZ R175, R175, R11.reuse, -R221.reuse ;  /* 0x0000000bafaf7223 */ /* 0x180fe200000108dd */
[-CC-:B------:R-:W-:Y:S01]  /*13420*/  FFMA.FTZ R178, R178, R11.reuse, -R221.reuse ;  /* 0x0000000bb2b27223 */ /* 0x180fe200000108dd */
[--C-:B------:R-:W-:Y:S01]  /*13430*/  FFMA.FTZ R179, R179, R11, -R221.reuse ;  /* 0x0000000bb3b37223 */ /* 0x100fe200000108dd */
[----:B------:R-:W-:Y:S01]  /*13440*/  MUFU.EX2 R208, R208 ;  /* 0x000000d000d07308 */ /* 0x000fe20000000800 */
[----:B--2---:R-:W-:Y:S01]  /*13450*/  FFMA.FTZ R3, R165, R3, R152 ;  /* 0x00000003a5037223 */ /* 0x004fe20000010098 */
[----:B------:R-:W-:Y:S01]  /*13460*/  F2FP.BF16.F32.PACK_AB R152, R153, R152 ;  /* 0x000000989998723e */ /* 0x000fe200000010ff */
[-CC-:B------:R-:W-:Y:S01]  /*13470*/  FFMA.FTZ R182, R182, R11.reuse, -R221.reuse ;  /* 0x0000000bb6b67223 */ /* 0x180fe200000108dd */
[----:B------:R-:W-:Y:S01]  /*13480*/  FFMA.FTZ R183, R183, R11, -R221 ;  /* 0x0000000bb7b77223 */ /* 0x000fe200000108dd */
[----:B------:R-:W-:Y:S01]  /*13490*/  FADD.FTZ R3, R153, R3 ;  /* 0x0000000399037221 */ /* 0x000fe20000010000 */
[----:B------:R2:W-:Y:S01]  /*134a0*/  @!P2 STS [R222+0x28800], R165 ;  /* 0x028800a5de00a388 */ /* 0x0005e20000000800 */
[-C--:B------:R-:W-:Y:S01]  /*134b0*/  FMUL.FTZ R24, R24, R165.reuse ;  /* 0x000000a518187220 */ /* 0x080fe20000410000 */
[----:B------:R-:W4:Y:S01]  /*134c0*/  MUFU.EX2 R153, R203 ;  /* 0x000000cb00997308 */ /* 0x000f220000000800 */
[----:B------:R-:W-:Y:S01]  /*134d0*/  FADD.FTZ R3, R156, R3 ;  /* 0x000000039c037221 */ /* 0x000fe20000010000 */
[----:B------:R-:W-:Y:S01]  /*134e0*/  F2FP.BF16.F32.PACK_AB R156, R161, R160 ;  /* 0x000000a0a19c723e */ /* 0x000fe200000010ff */
[----:B---3--:R3:W-:Y:S01]  /*134f0*/  @!P2 STS [R222+0x28820], R168 ;  /* 0x028820a8de00a388 */ /* 0x0087e20000000800 */
[-C--:B------:R-:W-:Y:S01]  /*13500*/  FMUL.FTZ R25, R25, R165.reuse ;  /* 0x000000a519197220 */ /* 0x080fe20000410000 */
[----:B------:R-:W-:Y:S01]  /*13510*/  FADD.FTZ R3, R157, R3 ;  /* 0x000000039d037221 */ /* 0x000fe20000010000 */
[-C--:B------:R-:W-:Y:S01]  /*13520*/  FMUL.FTZ R28, R28, R165.reuse ;  /* 0x000000a51c1c7220 */ /* 0x080fe20000410000 */
[-C--:B------:R-:W-:Y:S01]  /*13530*/  FMUL.FTZ R29, R29, R165.reuse ;  /* 0x000000a51d1d7220 */ /* 0x080fe20000410000 */
[----:B------:R-:W5:Y:S01]  /*13540*/  MUFU.EX2 R155, R155 ;  /* 0x0000009b009b7308 */ /* 0x000f620000000800 */
        /* <DEDUP_REMOVED lines=8> */
[----:B----4-:R-:W-:Y:S01]  /*135d0*/  FFMA.FTZ R0, R168, R0, R153 ;  /* 0x00000000a8007223 */ /* 0x010fe20000010099 */
[----:B------:R-:W-:Y:S01]  /*135e0*/  FADD.FTZ R3, R164, R3 ;  /* 0x00000003a4037221 */ /* 0x000fe20000010000 */
[-C--:B------:R-:W-:Y:S01]  /*135f0*/  FMUL.FTZ R41, R41, R165.reuse ;  /* 0x000000a529297220 */ /* 0x080fe20000410000 */
[-C--:B------:R-:W-:Y:S01]  /*13600*/  FMUL.FTZ R44, R44, R165.reuse ;  /* 0x000000a52c2c7220 */ /* 0x080fe20000410000 */
[----:B------:R-:W-:Y:S01]  /*13610*/  FADD.FTZ R0, R208, R0 ;  /* 0x00000000d0007221 */ /* 0x000fe20000010000 */
[----:B------:R-:W-:Y:S01]  /*13620*/  FADD.FTZ R3, R210, R3 ;  /* 0x00000003d2037221 */ /* 0x000fe20000010000 */
[-C--:B------:R-:W-:Y:S01]  /*13630*/  FMUL.FTZ R45, R45, R165.reuse ;  /* 0x000000a52d2d7220 */ /* 0x080fe20000410000 */
[----:B------:R-:W4:Y:S01]  /*13640*/  MUFU.EX2 R157, R209 ;  /* 0x000000d1009d7308 */ /* 0x000f220000000800 */
[----:B-----5:R-:W-:Y:S01]  /*13650*/  FADD.FTZ R0, R155, R0 ;  /* 0x000000009b007221 */ /* 0x020fe20000010000 */
[----:B------:R-:W-:Y:S01]  /*13660*/  FADD.FTZ R3, R211, R3 ;  /* 0x00000003d3037221 */ /* 0x000fe20000010000 */
[-C--:B------:R-:W-:Y:S01]  /*13670*/  FMUL.FTZ R48, R48, R165.reuse ;  /* 0x000000a530307220 */ /* 0x080fe20000410000 */
[-C--:B------:R-:W-:Y:S01]  /*13680*/  FMUL.FTZ R49, R49, R165.reuse ;  /* 0x000000a531317220 */ /* 0x080fe20000410000 */
[-C--:B------:R-:W-:Y:S01]  /*13690*/  FMUL.FTZ R52, R52, R165.reuse ;  /* 0x000000a534347220 */ /* 0x080fe20000410000 */
[-C--:B------:R-:W-:Y:S01]  /*136a0*/  FMUL.FTZ R53, R53, R165.reuse ;  /* 0x000000a535357220 */ /* 0x080fe20000410000 */
[-C--:B------:R-:W-:Y:S01]  /*136b0*/  FMUL.FTZ R56, R56, R165.reuse ;  /* 0x000000a538387220 */ /* 0x080fe20000410000 */
[----:B------:R-:W5:Y:S01]  /*136c0*/  MUFU.EX2 R163, R163 ;  /* 0x000000a300a37308 */ /* 0x000f620000000800 */
        /* <DEDUP_REMOVED lines=16> */
[----:B-----5:R-:W-:Y:S01]  /*137d0*/  FADD.FTZ R0, R163, R0 ;  /* 0x00000000a3007221 */ /* 0x020fe20000010000 */
[-C--:B------:R-:W-:Y:S01]  /*137e0*/  FMUL.FTZ R81, R81, R165.reuse ;  /* 0x000000a551517220 */ /* 0x080fe20000410000 */
        /* <DEDUP_REMOVED lines=40> */
[----:B------:R-:W-:Y:S01]  /*13a70*/  FMUL.FTZ R149, R149, R165 ;  /* 0x000000a595957220 */ /* 0x000fe20000410000 */
[----:B------:R-:W-:Y:S01]  /*13a80*/  FADD.FTZ R3, R169, R3 ;  /* 0x00000003a9037221 */ /* 0x000fe20000010000 */
[----:B-----5:R-:W-:Y:S01]  /*13a90*/  FADD.FTZ R0, R161, R0 ;  /* 0x00000000a1007221 */ /* 0x020fe20000010000 */
[----:B------:R-:W-:Y:S01]  /*13aa0*/  F2FP.BF16.F32.PACK_AB R153, R208, R153 ;  /* 0x00000099d099723e */ /* 0x000fe200000010ff */
[----:B------:R-:W-:Y:S01]  /*13ab0*/  FMUL.FTZ R26, R26, R168 ;  /* 0x000000a81a1a7220 */ /* 0x000fe20000410000 */
[----:B--2---:R-:W2:Y:S01]  /*13ac0*/  MUFU.EX2 R165, R178 ;  /* 0x000000b200a57308 */ /* 0x004ea20000000800 */
[----:B0-----:R-:W-:Y:S01]  /*13ad0*/  FADD.FTZ R3, R162, R3 ;  /* 0x00000003a2037221 */ /* 0x001fe20000010000 */
[----:B----4-:R-:W-:Y:S01]  /*13ae0*/  FADD.FTZ R0, R171, R0 ;  /* 0x00000000ab007221 */ /* 0x010fe20000010000 */
[----:B------:R-:W-:Y:S01]  /*13af0*/  F2FP.BF16.F32.PACK_AB R155, R159, R155 ;  /* 0x0000009b9f9b723e */ /* 0x000fe200000010ff */
[----:B------:R-:W-:Y:S01]  /*13b00*/  BAR.SYNC.DEFER_BLOCKING 0xf, 0x100 ;  /* 0x03c4000000007b1d */ /* 0x000fe20000010000 */
[----:B------:R-:W-:Y:S01]  /*13b10*/  FADD.FTZ R3, R173, R3 ;  /* 0x00000003ad037221 */ /* 0x000fe20000010000 */
[----:B-1----:R-:W-:Y:S01]  /*13b20*/  FADD.FTZ R0, R174, R0 ;  /* 0x00000000ae007221 */ /* 0x002fe20000010000 */
[----:B------:R-:W-:Y:S01]  /*13b30*/  F2FP.BF16.F32.PACK_AB R158, R210, R164 ;  /* 0x000000a4d29e723e */ /* 0x000fe200000010ff */
[----:B------:R-:W-:Y:S01]  /*13b40*/  FMUL.FTZ R27, R27, R168 ;  /* 0x000000a81b1b7220 */ /* 0x000fe20000410000 */
[----:B------:R-:W-:Y:S01]  /*13b50*/  FADD.FTZ R3, R176, R3 ;  /* 0x00000003b0037221 */ /* 0x000fe20000010000 */
[----:B------:R-:W0:Y:S01]  /*13b60*/  MUFU.EX2 R166, R180 ;  /* 0x000000b400a67308 */ /* 0x000e220000000800 */
[----:B---3--:R-:W-:Y:S01]  /*13b70*/  FADD.FTZ R0, R175, R0 ;  /* 0x00000000af007221 */ /* 0x008fe20000010000 */
[----:B------:R-:W-:Y:S01]  /*13b80*/  F2FP.BF16.F32.PACK_AB R157, R163, R157 ;  /* 0x0000009da39d723e */ /* 0x000fe200000010ff */
[----:B------:R-:W-:Y:S01]  /*13b90*/  FADD.FTZ R3, R177, R3 ;  /* 0x00000003b1037221 */ /* 0x000fe20000010000 */
[----:B------:R-:W-:Y:S01]  /*13ba0*/  F2FP.BF16.F32.PACK_AB R159, R167, R220 ;  /* 0x000000dca79f723e */ /* 0x000fe200000010ff */
[----:B------:R-:W-:Y:S01]  /*13bb0*/  FMUL.FTZ R30, R30, R168 ;  /* 0x000000a81e1e7220 */ /* 0x000fe20000410000 */
[----:B------:R-:W-:Y:S01]  /*13bc0*/  F2FP.BF16.F32.PACK_AB R160, R169, R211 ;  /* 0x000000d3a9a0723e */ /* 0x000fe200000010ff */
[----:B--2---:R-:W-:Y:S01]  /*13bd0*/  FADD.FTZ R0, R165, R0 ;  /* 0x00000000a5007221 */ /* 0x004fe20000010000 */
[----:B------:R-:W1:Y:S01]  /*13be0*/  MUFU.EX2 R179, R179 ;  /* 0x000000b300b37308 */ /* 0x000e620000000800 */
[----:B------:R-:W-:Y:S01]  /*13bf0*/  F2FP.BF16.F32.PACK_AB R162, R173, R162 ;  /* 0x000000a2ada2723e */ /* 0x000fe200000010ff */
[-C--:B------:R-:W-:Y:S01]  /*13c00*/  FMUL.FTZ R31, R31, R168.reuse ;  /* 0x000000a81f1f7220 */ /* 0x080fe20000410000 */
[----:B------:R-:W-:Y:S01]  /*13c10*/  F2FP.BF16.F32.PACK_AB R161, R171, R161 ;  /* 0x000000a1aba1723e */ /* 0x000fe200000010ff */
[----:B------:R-:W-:Y:S01]  /*13c20*/  FMUL.FTZ R34, R34, R168 ;  /* 0x000000a822227220 */ /* 0x000fe20000410000 */
[----:B------:R-:W-:Y:S01]  /*13c30*/  F2FP.BF16.F32.PACK_AB R163, R175, R174 ;  /* 0x000000aeafa3723e */ /* 0x000fe200000010ff */
[----:B------:R-:W-:Y:S01]  /*13c40*/  FMUL.FTZ R35, R35, R168 ;  /* 0x000000a823237220 */ /* 0x000fe20000410000 */
[----:B------:R-:W-:Y:S01]  /*13c50*/  F2FP.BF16.F32.PACK_AB R164, R177, R176 ;  /* 0x000000b0b1a4723e */ /* 0x000fe200000010ff */
[----:B------:R-:W2:Y:S01]  /*13c60*/  MUFU.EX2 R182, R182 ;  /* 0x000000b600b67308 */ /* 0x000ea20000000800 */
[----:B0-----:R-:W-:Y:S01]  /*13c70*/  FADD.FTZ R3, R166, R3 ;  /* 0x00000003a6037221 */ /* 0x001fe20000010000 */
[C---:B------:R-:W-:Y:S01]  /*13c80*/  F2FP.BF16.F32.PACK_AB R166, R181.reuse, R166 ;  /* 0x000000a6b5a6723e */ /* 0x040fe200000010ff */
[----:B------:R0:W-:Y:S01]  /*13c90*/  STSM.16.M88.4 [R200+0x26800], R152 ;  /* 0x02680098c8007844 */ /* 0x0001e20000000200 */
[-C--:B------:R-:W-:Y:S01]  /*13ca0*/  FMUL.FTZ R38, R38, R168.reuse ;  /* 0x000000a826267220 */ /* 0x080fe20000410000 */
[----:B------:R-:W-:Y:S01]  /*13cb0*/  FADD.FTZ R3, R181, R3 ;  /* 0x00000003b5037221 */ /* 0x000fe20000010000 */
[-C--:B------:R-:W-:Y:S01]  /*13cc0*/  FMUL.FTZ R39, R39, R168.reuse ;  /* 0x000000a827277220 */ /* 0x080fe20000410000 */
[----:B------:R0:W-:Y:S01]  /*13cd0*/  STSM.16.M88.4 [R205], R156 ;  /* 0x0000009ccd007844 */ /* 0x0001e20000000200 */
[----:B------:R-:W3:Y:S01]  /*13ce0*/  MUFU.EX2 R183, R183 ;  /* 0x000000b700b77308 */ /* 0x000ee20000000800 */
[C---:B-1----:R-:W-:Y:S01]  /*13cf0*/  FADD.FTZ R0, R179.reuse, R0 ;  /* 0x00000000b3007221 */ /* 0x042fe20000010000 */
[----:B------:R-:W-:Y:S01]  /*13d00*/  F2FP.BF16.F32.PACK_AB R165, R179, R165 ;  /* 0x000000a5b3a5723e */ /* 0x000fe200000010ff */
[----:B------:R0:W-:Y:S01]  /*13d10*/  STSM.16.M88.4 [R201], R160 ;  /* 0x000000a0c9007844 */ /* 0x0001e20000000200 */
        /* <DEDUP_REMOVED lines=13> */
[C---:B---3--:R-:W-:Y:S01]  /*13df0*/  F2FP.BF16.F32.PACK_AB R167, R183.reuse, R182 ;  /* 0x000000b6b7a7723e */ /* 0x048fe200000010ff */
        /* <DEDUP_REMOVED lines=48> */
.L_x_5949:
[----:B------:R0:W1:Y:S01]  /*14100*/  SYNCS.PHASECHK.TRANS64.TRYWAIT P1, [R20+URZ+0x28c50], R202 ;  /* 0x028c50ca140075a7 */ /* 0x000062000802017f */
[----:B------:R-:W-:Y:S05]  /*14110*/  @!P0 BRA `(.L_x_5950) ;  /* 0x0000000000048947 */ /* 0x000fea0003800000 */
[----:B------:R-:W-:Y:S01]  /*14120*/  BPT.TRAP 0x1 ;  /* 0x000000040000795c */ /* 0x000fe20000300000 */
.L_x_5950:
[----:B------:R-:W-:Y:S04]  /*14130*/  BSSY B1, `(.L_x_5951) ;  /* 0x0000004000017945 */ /* 0x000fe80003800000 */
[----:B-1----:R-:W-:Y:S05]  /*14140*/  @P1 BRA `(.L_x_5952) ;  /* 0x0000000000081947 */ /* 0x002fea0003800000 */
[----:B------:R-:W1:Y:S02]  /*14150*/  SYNCS.PHASECHK.TRANS64.TRYWAIT P1, [R20+URZ+0x28c50], R202 ;  /* 0x028c50ca140075a7 */ /* 0x000e64000802017f */
[----:B-1----:R-:W-:Y:S05]  /*14160*/  @!P1 BRA `(.L_x_5953) ;  /* 0x000000f400bc9947 */ /* 0x002fea0003800000 */
.L_x_5952:
[----:B------:R-:W-:Y:S05]  /*14170*/  BSYNC B1 ;  /* 0x0000000000017941 */ /* 0x000fea0003800000 */
.L_x_5951:
        /* <DEDUP_REMOVED lines=40> */
.L_x_5954:
[C---:B------:R-:W-:Y:S01]  /*14400*/  ISETP.GT.AND P1, PT, R15.reuse, R213, PT ;  /* 0x000000d50f00720c */ /* 0x040fe20003f24270 */
[----:B01----:R-:W-:Y:S02]  /*14410*/  VIADD R20, R20, 0x28c60 ;  /* 0x00028c6014147836 */ /* 0x003fe40000000000 */
[----:B------:R-:W-:Y:S02]  /*14420*/  VIADD R15, R15, 0xffffffff ;  /* 0xffffffff0f0f7836 */ /* 0x000fe40000000000 */
[----:B------:R-:W-:Y:S01]  /*14430*/  IMAD.MOV.U32 R209, RZ, RZ, R14 ;  /* 0x000000ffffd17224 */ /* 0x000fe200078e000e */
[----:B------:R-:W-:Y:S01]  /*14440*/  PRMT R20, R186, 0x654, R20 ;  /* 0x00000654ba147816 */ /* 0x000fe20000000014 */
[----:B------:R-:W-:Y:S02]  /*14450*/  IMAD.MOV.U32 R208, RZ, RZ, R10 ;  /* 0x000000ffffd07224 */ /* 0x000fe400078e000a */
[----:B------:R-:W-:Y:S01]  /*14460*/  IMAD.MOV.U32 R203, RZ, RZ, R17 ;  /* 0x000000ffffcb7224 */ /* 0x000fe200078e0011 */
[----:B------:R1:W-:Y:S03]  /*14470*/  SYNCS.ARRIVE.TRANS64.RED.A1T0 RZ, [R20+URZ], RZ ;  /* 0x000000ff14ff79a7 */ /* 0x0003e6000810043f */
[----:B------:R-:W-:Y:S05]  /*14480*/  @P1 BRA `(.L_x_5955) ;  /* 0xffffffd800cc1947 */ /* 0x000fea000383ffff */
.L_x_5934:
[----:B------:R-:W-:Y:S05]  /*14490*/  BSYNC B0 ;  /* 0x0000000000007941 */ /* 0x000fea0003800000 */
.L_x_5933:
[----:B-1----:R-:W2:Y:S01]  /*144a0*/  LDL.LU R20, [R1+0x5c] ;  /* 0x00005c0001147983 */ /* 0x002ea20000300800 */
[----:B------:R-:W-:Y:S02]  /*144b0*/  IMAD.MOV.U32 R155, RZ, RZ, -0x800000 ;  /* 0xff800000ff9b7424 */ /* 0x000fe400078e00ff */
[----:B------:R-:W-:Y:S01]  /*144c0*/  IMAD.MOV.U32 R154, RZ, RZ, -0x800000 ;  /* 0xff800000ff9a7424 */ /* 0x000fe200078e00ff */
[----:B------:R-:W1:Y:S02]  /*144d0*/  SHFL.BFLY PT, R4, R3, 0x2, 0x1f ;  /* 0x0c401f0003047f89 */ /* 0x000e6400000e0000 */
[----:B-1----:R-:W-:-:S05]  /*144e0*/  FADD.FTZ R4, R4, R3 ;  /* 0x0000000304047221 */ /* 0x002fca0000010000 */
[----:B------:R-:W1:Y:S02]  /*144f0*/  SHFL.BFLY PT, R3, R4, 0x1, 0x1f ;  /* 0x0c201f0004037f89 */ /* 0x000e6400000e0000 */
[----:B-1----:R-:W-:Y:S01]  /*14500*/  FADD.FTZ R4, R4, R3 ;  /* 0x0000000304047221 */ /* 0x002fe20000010000 */
[----:B------:R-:W-:Y:S01]  /*14510*/  IMAD.MOV.U32 R3, RZ, RZ, RZ ;  /* 0x000000ffff037224 */ /* 0x000fe200078e00ff */
[----:B------:R-:W-:Y:S08]  /*14520*/  BAR.ARV 0x8, 0x100 ;  /* 0x0204000000007b1d */ /* 0x000ff00000002000 */
[----:B------:R-:W-:Y:S01]  /*14530*/  BAR.SYNC.DEFER_BLOCKING 0xf, 0x100 ;  /* 0x03c4000000007b1d */ /* 0x000fe20000010000 */
[----:B------:R-:W-:-:S13]  /*14540*/  FSETP.NE.FTZ.AND P0, PT, R4, RZ, PT ;  /* 0x000000ff0400720b */ /* 0x000fda0003f15000 */
[----:B------:R-:W1:Y:S01]  /*14550*/  @P0 MUFU.RCP R3, R4 ;  /* 0x0000000400030308 */ /* 0x000e620000001000 */
[----:B------:R-:W-:-:S07]  /*14560*/  @P0 FMUL.FTZ R5, R11, 0.69314718246459960938 ;  /* 0x3f3172180b050820 */ /* 0x000fce0000410000 */
[----:B------:R-:W3:Y:S01]  /*14570*/  @P0 MUFU.LG2 R4, R4 ;  /* 0x0000000400040308 */ /* 0x000ee20000000c00 */
        /* <DEDUP_REMOVED lines=8> */
[----:B---3--:R-:W-:Y:S01]  /*14600*/  @P0 FMUL.FTZ R4, R4, 0.69314718246459960938 ;  /* 0x3f31721804040820 */ /* 0x008fe20000410000 */
[-C--:B------:R-:W-:Y:S01]  /*14610*/  FMUL.FTZ R40, R40, R3.reuse ;  /* 0x0000000328287220 */ /* 0x080fe20000410000 */
[-C--:B------:R-:W-:Y:S01]  /*14620*/  FMUL.FTZ R41, R41, R3.reuse ;  /* 0x0000000329297220 */ /* 0x080fe20000410000 */
[-C--:B------:R-:W-:Y:S01]  /*14630*/  FMUL.FTZ R44, R44, R3.reuse ;  /* 0x000000032c2c7220 */ /* 0x080fe20000410000 */
[----:B------:R-:W-:Y:S01]  /*14640*/  @P0 FFMA.FTZ R155, R5, R10, R4 ;  /* 0x0000000a059b0223 */ /* 0x000fe20000010004 */
        /* <DEDUP_REMOVED lines=25> */
[----:B-1----:R-:W-:Y:S01]  /*147e0*/  FADD.FTZ R4, R4, R0 ;  /* 0x0000000004047221 */ /* 0x002fe20000010000 */
        /* <DEDUP_REMOVED lines=28> */
[----:B-1----:R-:W-:Y:S01]  /*149b0*/  FADD.FTZ R4, R4, R0 ;  /* 0x0000000004047221 */ /* 0x002fe20000010000 */
[----:B------:R-:W-:-:S02]  /*149c0*/  IMAD.MOV.U32 R0, RZ, RZ, RZ ;  /* 0x000000ffff007224 */ /* 0x000fc400078e00ff */
[-C--:B------:R-:W-:Y:S01]  /*149d0*/  FMUL.FTZ R148, R148, R3.reuse ;  /* 0x0000000394947220 */ /* 0x080fe20000410000 */
[----:B------:R-:W-:Y:S01]  /*149e0*/  FMUL.FTZ R149, R149, R3 ;  /* 0x0000000395957220 */ /* 0x000fe20000410000 */
        /* <DEDUP_REMOVED lines=78> */
[----:B------:R-:W-:Y:S06]  /*14ed0*/  BAR.ARV 0xe, 0x100 ;  /* 0x0384000000007b1d */ /* 0x000fec0000002000 */
[----:B------:R-:W-:-:S02]  /*14ee0*/  PLOP3.LUT P0, PT, PT, PT, PT, 0x8, 0x0 ;  /* 0x000000000000781c */ /* 0x000fc40003f0e170 */
[----:B------:R-:W-:Y:S02]  /*14ef0*/  LOP3.LUT R22, R22, R0, RZ, 0x3c, !PT ;  /* 0x0000000016167212 */ /* 0x000fe400078e3cff */
[----:B------:R-:W-:Y:S01]  /*14f00*/  SEL R17, R17, RZ, P1 ;  /* 0x000000ff11117207 */ /* 0x000fe20000800000 */
[----:B--2---:R-:W-:-:S05]  /*14f10*/  VIADD R20, R20, 0x1 ;  /* 0x0000000114147836 */ /* 0x004fca0000000000 */
[----:B------:R1:W-:Y:S03]  /*14f20*/  STL [R1+0x5c], R20 ;  /* 0x00005c1401007387 */ /* 0x0003e60000100800 */
.L_x_5809:
[----:B------:R-:W-:Y:S05]  /*14f30*/  BSYNC B7 ;  /* 0x0000000000077941 */ /* 0x000fea0003800000 */
.L_x_5797:
[----:B------:R-:W2:Y:S08]  /*14f40*/  S2UR UR4, SR_CgaCtaId ;  /* 0x00000000000479c3 */ /* 0x000eb00000008800 */
[----:B------:R-:W-:Y:S01]  /*14f50*/  BAR.SYNC.DEFER_BLOCKING 0x5, 0x180 ;  /* 0x0146000000007b1d */ /* 0x000fe20000010000 */
[----:B------:R-:W-:-:S05]  /*14f60*/  MOV R2, 0x400 ;  /* 0x0000040000027802 */ /* 0x000fca0000000f00 */
[----:B------:R-:W-:Y:S01]  /*14f70*/  BSSY B0, `(.L_x_5956) ;  /* 0x00004e6000007945 */ /* 0x000fe20003800000 */
[----:B--2---:R-:W-:-:S05]  /*14f80*/  IMAD.U32 R186, RZ, RZ, UR4 ;  /* 0x00000004ffba7e24 */ /* 0x004fca000f8e00ff */
[----:B------:R-:W-:-:S05]  /*14f90*/  LEA R2, R186, R2, 0x18 ;  /* 0x00000002ba027211 */ /* 0x000fca00078ec0ff */
[----:B-----5:R2:W4:Y:S01]  /*14fa0*/  LDS.128 R80, [R2+0x28cd0] ;  /* 0x028cd00002507984 */ /* 0x0205220000000c00 */
[----:B------:R-:W-:Y:S06]  /*14fb0*/  BAR.ARV 0x4, 0x180 ;  /* 0x0106000000007b1d */ /* 0x000fec0000002000 */
[----:B------:R-:W-:Y:S05]  /*14fc0*/  @P0 BRA `(.L_x_5957) ;  /* 0x0000003c007c0947 */ /* 0x000fea0003800000 */
[----:B------:R-:W1:Y:S01]  /*14fd0*/  LDL R3, [R1+0x6c] ;  /* 0x00006c0001037983 */ /* 0x000e620000100800 */
[----:B------:R-:W2:Y:S01]  /*14fe0*/  S2R R0, SR_SWINHI ;  /* 0x0000000000007919 */ /* 0x000ea20000002f00 */
[----:B---3--:R-:W-:Y:S01]  /*14ff0*/  F2FP.BF16.F32.PACK_AB R10, R29, R28 ;  /* 0x0000001c1d0a723e */ /* 0x008fe200000010ff */
[----:B------:R-:W-:Y:S01]  /*15000*/  ULDC.64 UR4, c[0x0][0xc08] ;  /* 0x0003020000047ab9 */ /* 0x000fe20000000a00 */
[----:B0-----:R-:W-:Y:S01]  /*15010*/  F2FP.BF16.F32.PACK_AB R11, R31, R30 ;  /* 0x0000001e1f0b723e */ /* 0x001fe200000010ff */
[----:B------:R-:W3:Y:S01]  /*15020*/  LDL R157, [R1+0x54] ;  /* 0x00005400019d7983 */ /* 0x000ee20000100800 */
[----:B------:R-:W-:Y:S01]  /*15030*/  F2FP.BF16.F32.PACK_AB R12, R33, R32 ;  /* 0x00000020210c723e */ /* 0x000fe200000010ff */
[----:B------:R-:W-:Y:S01]  /*15040*/  ULDC.64 UR6, c[0x0][0xc00] ;  /* 0x0003000000067ab9 */ /* 0x000fe20000000a00 */
[----:B------:R-:W-:Y:S02]  /*15050*/  MOV R152, R2 ;  /* 0x0000000200987202 */ /* 0x000fe40000000f00 */
[----:B--2---:R-:W-:-:S02]  /*15060*/  MOV R153, R0 ;  /* 0x0000000000997202 */ /* 0x004fc40000000f00 */
[----:B------:R-:W-:Y:S02]  /*15070*/  F2FP.BF16.F32.PACK_AB R13, R35, R34 ;  /* 0x00000022230d723e */ /* 0x000fe400000010ff */
[----:B------:R-:W-:Y:S02]  /*15080*/  F2FP.BF16.F32.PACK_AB R14, R37, R36 ;  /* 0x00000024250e723e */ /* 0x000fe400000010ff */
[----:B------:R-:W-:Y:S01]  /*15090*/  F2FP.BF16.F32.PACK_AB R15, R39, R38 ;  /* 0x00000026270f723e */ /* 0x000fe200000010ff */
[----:B------:R-:W-:Y:S01]  /*150a0*/  BAR.SYNC.DEFER_BLOCKING 0x1, 0x100 ;  /* 0x0044000000007b1d */ /* 0x000fe20000010000 */
[----:B-1----:R-:W-:-:S03]  /*150b0*/  IMAD.WIDE R20, R3, 0x2, R152 ;  /* 0x0000000203147825 */ /* 0x002fc600078e0298 */
        /* <DEDUP_REMOVED lines=152> */
[----:B------:R-:W-:Y:S02]  /*15a40*/  IADD3 R0, P0, R20, 0x6060, RZ ;  /* 0x0000606014007810 */ /* 0x000fe40007f1e0ff */
[----:B------:R-:W-:Y:S02]  /*15a50*/  MOV R3, R8 ;  /* 0x0000000800037202 */ /* 0x000fe40000000f00 */
[----:B------:R-:W-:Y:S01]  /*15a60*/  F2FP.BF16.F32.PACK_AB R8, R137, R136 ;  /* 0x000000888908723e */ /* 0x000fe200000010ff */
[----:B------:R-:W-:Y:S01]  /*15a70*/  IMAD.X R21, RZ, RZ, R21, P0 ;  /* 0x000000ffff157224 */ /* 0x000fe200000e0615 */
[----:B------:R-:W-:Y:S02]  /*15a80*/  F2FP.BF16.F32.PACK_AB R9, R139, R138 ;  /* 0x0000008a8b09723e */ /* 0x000fe400000010ff */
[----:B------:R-:W-:-:S02]  /*15a90*/  F2FP.BF16.F32.PACK_AB R10, R141, R140 ;  /* 0x0000008c8d0a723e */ /* 0x000fc400000010ff */
[----:B------:R-:W-:Y:S02]  /*15aa0*/  F2FP.BF16.F32.PACK_AB R11, R143, R142 ;  /* 0x0000008e8f0b723e */ /* 0x000fe400000010ff */
[----:B------:R-:W-:-:S03]  /*15ab0*/  ISETP.NE.U32.AND P0, PT, RZ, UR4, PT ;  /* 0x00000004ff007c0c */ /* 0x000fc6000bf05070 */
[----:B------:R0:W-:Y:S01]  /*15ac0*/  STSM.16.M88.4 [R3], R8 ;  /* 0x0000000803007844 */ /* 0x0001e20000000200 */
[----:B------:R-:W-:Y:S02]  /*15ad0*/  ISETP.NE.AND.EX P0, PT, RZ, UR5, PT, P0 ;  /* 0x00000005ff007c0c */ /* 0x000fe4000bf05300 */
[----:B------:R-:W-:Y:S02]  /*15ae0*/  F2FP.BF16.F32.PACK_AB R12, R145, R144 ;  /* 0x00000090910c723e */ /* 0x000fe400000010ff */
[----:B0-----:R-:W-:-:S09]  /*15af0*/  LOP3.LUT R3, R0, 0x380, RZ, 0xc0, !PT ;  /* 0x0000038000037812 */ /* 0x001fd200078ec0ff */
[----:B------:R-:W3:Y:S01]  /*15b00*/  @P0 LDC.64 R10, c[0x0][0xc08] ;  /* 0x00030200ff0a0b82 */ /* 0x000ee20000000a00 */
[----:B------:R-:W-:-:S04]  /*15b10*/  SHF.R.U64 R3, R3, 0x3, RZ ;  /* 0x0000000303037819 */ /* 0x000fc800000012ff */
[----:B------:R-:W-:Y:S02]  /*15b20*/  LOP3.LUT R20, R3, R0, RZ, 0x3c, !PT ;  /* 0x0000000003147212 */ /* 0x000fe400078e3cff */
[----:B------:R-:W-:Y:S02]  /*15b30*/  F2FP.BF16.F32.PACK_AB R13, R147, R146 ;  /* 0x00000092930d723e */ /* 0x000fe400000010ff */
[----:B------:R-:W-:Y:S02]  /*15b40*/  MOV R20, R20 ;  /* 0x0000001400147202 */ /* 0x000fe40000000f00 */
[----:B------:R-:W-:Y:S02]  /*15b50*/  F2FP.BF16.F32.PACK_AB R14, R149, R148 ;  /* 0x00000094950e723e */ /* 0x000fe400000010ff */
[----:B------:R-:W-:-:S05]  /*15b60*/  F2FP.BF16.F32.PACK_AB R15, R151, R150 ;  /* 0x00000096970f723e */ /* 0x000fca00000010ff */
[----:B------:R0:W-:Y:S01]  /*15b70*/  STSM.16.M88.4 [R20], R12 ;  /* 0x0000000c14007844 */ /* 0x0001e20000000200 */
[----:B------:R-:W-:Y:S02]  /*15b80*/  ULDC UR4, c[0x0][0xa88] ;  /* 0x0002a20000047ab9 */ /* 0x000fe40000000800 */
[----:B------:R-:W-:Y:S02]  /*15b90*/  IMAD.U32 R8, RZ, RZ, UR4 ;  /* 0x00000004ff087e24 */ /* 0x000fe4000f8e00ff */
[----:B---3--:R-:W-:Y:S01]  /*15ba0*/  @P0 IMAD.WIDE R10, R157, 0x4, R10 ;  /* 0x000000049d0a0825 */ /* 0x008fe200078e020a */
[----:B------:R-:W-:Y:S01]  /*15bb0*/  BAR.SYNC.DEFER_BLOCKING 0x1, 0x100 ;  /* 0x0044000000007b1d */ /* 0x000fe20000010000 */
[----:B------:R-:W-:-:S04]  /*15bc0*/  ISETP.NE.U32.AND P1, PT, RZ, UR6, PT ;  /* 0x00000006ff007c0c */ /* 0x000fc8000bf25070 */
[----:B------:R-:W-:Y:S01]  /*15bd0*/  ISETP.NE.AND.EX P1, PT, RZ, UR7, PT, P1 ;  /* 0x00000007ff007c0c */ /* 0x000fe2000bf25310 */
[----:B------:R1:W5:Y:S02]  /*15be0*/  @P0 LDG.E R8, desc[UR42][R10.64] ;  /* 0x0000002a0a080981 */ /* 0x000364000c1e1900 */
[----:B-1----:R-:W1:Y:S01]  /*15bf0*/  LDC.64 R10, c[0x0][0xc00] ;  /* 0x00030000ff0a7b82 */ /* 0x002e620000000a00 */
[----:B------:R-:W-:Y:S02]  /*15c00*/  IMAD.MOV.U32 R3, RZ, RZ, RZ ;  /* 0x000000ffff037224 */ /* 0x000fe400078e00ff */
[----:B-1----:R-:W-:-:S07]  /*15c10*/  IMAD.WIDE R10, R157, 0x4, R10 ;  /* 0x000000049d0a7825 */ /* 0x002fce00078e020a */
[----:B------:R0:W5:Y:S01]  /*15c20*/  @P1 LDG.E R3, desc[UR42][R10.64] ;  /* 0x0000002a0a031981 */ /* 0x000162000c1e1900 */
[----:B------:R-:W-:Y:S05]  /*15c30*/  @P0 BRA `(.L_x_5958) ;  /* 0x0000000000100947 */ /* 0x000fea0003800000 */
[----:B------:R-:W-:Y:S05]  /*15c40*/  @!P1 BRA `(.L_x_5958) ;  /* 0x00000000000c9947 */ /* 0x000fea0003800000 */
[----:B-----5:R-:W2:Y:S04]  /*15c50*/  LDG.E R8, desc[UR42][R10.64] ;  /* 0x0000002a0a087981 */ /* 0x020ea8000c1e1900 */
[----:B0-----:R-:W2:Y:S02]  /*15c60*/  LDG.E R10, desc[UR42][R10.64+0x4] ;  /* 0x0000042a0a0a7981 */ /* 0x001ea4000c1e1900 */
[----:B--2---:R-:W-:-:S07]  /*15c70*/  IMAD.IADD R8, R10, 0x1, -R8 ;  /* 0x000000010a087824 */ /* 0x004fce00078e0a08 */
.L_x_5958:
[----:B------:R-:W2:Y:S01]  /*15c80*/  LDL R0, [R1+0x60] ;  /* 0x0000600001007983 */ /* 0x000ea20000100800 */
[----:B------:R-:W-:-:S03]  /*15c90*/  ULDC UR4, c[0x0][0xad4] ;  /* 0x0002b50000047ab9 */ /* 0x000fc60000000800 */
[----:B------:R-:W3:Y:S04]  /*15ca0*/  LDL.LU R9, [R1+0x50] ;  /* 0x0000500001097983 */ /* 0x000ee80000300800 */
[----:B--2---:R-:W1:Y:S01]  /*15cb0*/  SHFL.IDX PT, R0, R0, RZ, 0x1f ;  /* 0x00001fff00007589 */ /* 0x004e6200000e0000 */
[----:B---3--:R-:W-:-:S04]  /*15cc0*/  ISETP.NE.AND P1, PT, R9, RZ, PT ;  /* 0x000000ff0900720c */ /* 0x008fc80003f25270 */
[----:B------:R-:W-:Y:S02]  /*15cd0*/  SEL R9, R9, UR4, P1 ;  /* 0x0000000409097c07 */ /* 0x000fe40008800000 */
[----:B-1----:R-:W-:Y:S02]  /*15ce0*/  ISETP.NE.AND P0, PT, R0, RZ, PT ;  /* 0x000000ff0000720c */ /* 0x002fe40003f05270 */
[----:B-----5:R-:W-:-:S11]  /*15cf0*/  SHF.R.S32.HI R0, RZ, 0x1f, R3 ;  /* 0x0000001fff007819 */ /* 0x020fd60000011403 */
[----:B------:R-:W-:Y:S05]  /*15d00*/  @P0 BRA `(.L_x_5959) ;  /* 0x0000000000fc0947 */ /* 0x000fea0003800000 */
[----:B----4-:R-:W2:Y:S04]  /*15d10*/  LDL R80, [R1+0x58] ;  /* 0x0000580001507983 */ /* 0x010ea80000100800 */
[----:B------:R-:W3:Y:S01]  /*15d20*/  LDL R158, [R1+0x68] ;  /* 0x00006800019e7983 */ /* 0x000ee20000100800 */
[----:B0-----:R-:W-:Y:S01]  /*15d30*/  IMAD.MOV.U32 R14, RZ, RZ, 0x9b8 ;  /* 0x000009b8ff0e7424 */ /* 0x001fe200078e00ff */
[----:B------:R-:W-:Y:S01]  /*15d40*/  ISETP.GT.AND P1, PT, R9, 0x1, PT ;  /* 0x000000010900780c */ /* 0x000fe20003f24270 */
[----:B------:R-:W0:Y:S01]  /*15d50*/  LDC R156, c[0x0][0xbe8] ;  /* 0x0002fa00ff9c7b82 */ /* 0x000e220000000800 */
[----:B------:R-:W-:Y:S01]  /*15d60*/  ISETP.NE.U32.AND P0, PT, RZ, UR6, PT ;  /* 0x00000006ff007c0c */ /* 0x000fe2000bf05070 */
[----:B------:R-:W-:Y:S01]  /*15d70*/  IMAD.IADD R23, R212, 0x1, R196 ;  /* 0x00000001d4177824 */ /* 0x000fe200078e02c4 */
[----:B------:R-:W-:-:S02]  /*15d80*/  SEL R14, R14, 0x978, P1 ;  /* 0x000009780e0e7807 */ /* 0x000fc40000800000 */
[----:B------:R-:W-:Y:S02]  /*15d90*/  ISETP.NE.AND.EX P0, PT, RZ, UR7, PT, P0 ;  /* 0x00000007ff007c0c */ /* 0x000fe4000bf05300 */
[----:B------:R-:W-:Y:S01]  /*15da0*/  SHF.R.S32.HI R15, RZ, 0x1f, R157 ;  /* 0x0000001fff0f7819 */ /* 0x000fe2000001149d */
[----:B------:R-:W1:Y:S01]  /*15db0*/  LDC.64 R12, c[0x0][R14+0x220] ;  /* 0x000088000e0c7b82 */ /* 0x000e620000000a00 */
[----:B------:R-:W-:Y:S02]  /*15dc0*/  SEL R20, R157, RZ, !P0 ;  /* 0x000000ff9d147207 */ /* 0x000fe40004000000 */
[----:B------:R-:W-:-:S05]  /*15dd0*/  SEL R15, R15, RZ, !P0 ;  /* 0x000000ff0f0f7207 */ /* 0x000fca0004000000 */
[----:B------:R-:W4:Y:S01]  /*15de0*/  LDC.64 R10, c[0x0][R14+0x218] ;  /* 0x000086000e0a7b82 */ /* 0x000f220000000a00 */
[----:B0-----:R-:W-:Y:S01]  /*15df0*/  ISETP.NE.AND P0, PT, R156, 0x1, PT ;  /* 0x000000019c00780c */ /* 0x001fe20003f05270 */
[----:B-1----:R-:W-:-:S04]  /*15e00*/  IMAD R13, R13, R20, RZ ;  /* 0x000000140d0d7224 */ /* 0x002fc800078e02ff */
[C---:B------:R-:W-:Y:S02]  /*15e10*/  IMAD R15, R12.reuse, R15, R13 ;  /* 0x0000000f0c0f7224 */ /* 0x040fe400078e020d */
[----:B------:R-:W-:-:S04]  /*15e20*/  IMAD.WIDE.U32 R12, R12, R20, RZ ;  /* 0x000000140c0c7225 */ /* 0x000fc800078e00ff */
[-C--:B----4-:R-:W-:Y:S02]  /*15e30*/  IMAD R20, R11, R188.reuse, RZ ;  /* 0x000000bc0b147224 */ /* 0x090fe400078e02ff */
[----:B------:R-:W-:-:S04]  /*15e40*/  IMAD.WIDE.U32 R10, R10, R188, RZ ;  /* 0x000000bc0a0a7225 */ /* 0x000fc800078e00ff */
[----:B------:R-:W-:Y:S01]  /*15e50*/  IMAD.IADD R20, R11, 0x1, R20 ;  /* 0x000000010b147824 */ /* 0x000fe200078e0214 */
[----:B------:R-:W-:Y:S01]  /*15e60*/  IADD3 R21, P2, P3, R12, R10, R3 ;  /* 0x0000000a0c157210 */ /* 0x000fe20007b5e003 */
[----:B------:R-:W0:Y:S01]  /*15e70*/  @P0 LDC R11, c[0x0][0xbec] ;  /* 0x0002fb00ff0b0b82 */ /* 0x000e220000000800 */
[----:B------:R-:W-:-:S05]  /*15e80*/  IMAD.IADD R15, R13, 0x1, R15 ;  /* 0x000000010d0f7824 */ /* 0x000fca00078e020f */
[----:B------:R-:W-:Y:S01]  /*15e90*/  IADD3.X R15, R15, R20, R0, P2, P3 ;  /* 0x000000140f0f7210 */ /* 0x000fe200017e6400 */
[----:B------:R-:W-:Y:S01]  /*15ea0*/  IMAD.MOV.U32 R20, RZ, RZ, R23 ;  /* 0x000000ffff147224 */ /* 0x000fe200078e0017 */
[----:B------:R-:W1:Y:S01]  /*15eb0*/  @P0 LDC R10, c[0x0][0xbf0] ;  /* 0x0002fc00ff0a0b82 */ /* 0x000e620000000800 */
[----:B0-----:R-:W-:-:S05]  /*15ec0*/  @P0 IMAD.HI.U32 R11, R23, R11, RZ ;  /* 0x0000000b170b0227 */ /* 0x001fca00078e00ff */
[----:B-1----:R-:W-:Y:S02]  /*15ed0*/  @P0 SHF.R.U32.HI R20, RZ, R10, R11 ;  /* 0x0000000aff140219 */ /* 0x002fe4000001160b */
[----:B------:R-:W0:Y:S01]  /*15ee0*/  LDC.64 R10, c[0x0][R14+0x228] ;  /* 0x00008a000e0a7b82 */ /* 0x000e220000000a00 */
[----:B--2---:R-:W-:-:S05]  /*15ef0*/  SEL R80, R80, RZ, P1 ;  /* 0x000000ff50507207 */ /* 0x004fca0000800000 */
        /* <DEDUP_REMOVED lines=9> */
[----:B------:R-:W-:-:S02]  /*15f90*/  IMAD.IADD R15, R194, 0x1, R196 ;  /* 0x00000001c20f7824 */ /* 0x000fc400078e02c4 */
[----:B0-----:R-:W-:Y:S01]  /*15fa0*/  SHF.R.S32.HI R14, RZ, 0x1f, R21 ;  /* 0x0000001fff0e7819 */ /* 0x001fe20000011415 */
        /* <DEDUP_REMOVED lines=21> */
.L_x_5959:
        /* <DEDUP_REMOVED lines=9> */
[----:B------:R-:W-:-:S04]  /*16190*/  SHF.R.S32.HI R4, RZ, 0x1f, R21 ;  /* 0x0000001fff047819 */ /* 0x000fc80000011415 */
[----:B------:R-:W-:-:S04]  /*161a0*/  LEA.HI R23, R4, R21, RZ, 0x3 ;  /* 0x0000001504177211 */ /* 0x000fc800078f18ff */
[----:B0-----:R-:W-:-:S05]  /*161b0*/  SHF.R.S32.HI R20, RZ, 0x3, R23 ;  /* 0x00000003ff147819 */ /* 0x001fca0000011417 */
[----:B------:R-:W-:-:S04]  /*161c0*/  IMAD R5, R20, 0x40, R199 ;  /* 0x0000004014057824 */ /* 0x000fc800078e02c7 */
[----:B------:R-:W-:-:S03]  /*161d0*/  IMAD.WIDE R152, R5, 0x2, R152 ;  /* 0x0000000205987825 */ /* 0x000fc600078e0298 */
[----:B------:R-:W-:Y:S01]  /*161e0*/  IADD3 R37, P0, R152, 0x5000, RZ ;  /* 0x0000500098257810 */ /* 0x000fe20007f1e0ff */
[----:B------:R-:W-:Y:S01]  /*161f0*/  IMAD R0, R0, UR4, RZ ;  /* 0x0000000400007c24 */ /* 0x000fe2000f8e02ff */
[----:B------:R-:W-:Y:S02]  /*16200*/  IADD3 R41, P1, R152, 0x6000, RZ ;  /* 0x0000600098297810 */ /* 0x000fe40007f3e0ff */
[----:B------:R-:W-:Y:S01]  /*16210*/  LOP3.LUT R36, R37, 0x380, RZ, 0xc0, !PT ;  /* 0x0000038025247812 */ /* 0x000fe200078ec0ff */
[----:B------:R-:W-:Y:S01]  /*16220*/  IMAD R87, R3, UR5, R0 ;  /* 0x0000000503577c24 */ /* 0x000fe2000f8e0200 */
[----:B------:R-:W-:Y:S02]  /*16230*/  LOP3.LUT R40, R41, 0x380, RZ, 0xc0, !PT ;  /* 0x0000038029287812 */ /* 0x000fe400078ec0ff */
[----:B------:R-:W-:Y:S01]  /*16240*/  SHF.R.U64 R36, R36, 0x3, RZ ;  /* 0x0000000324247819 */ /* 0x000fe200000012ff */
[----:B-1----:R-:W-:Y:S01]  /*16250*/  IMAD.WIDE.U32 R10, R3, UR4, RZ ;  /* 0x00000004030a7c25 */ /* 0x002fe2000f8e00ff */
[----:B------:R-:W-:Y:S01]  /*16260*/  LOP3.LUT R0, R23, 0xfffffff8, RZ, 0xc0, !PT ;  /* 0xfffffff817007812 */ /* 0x000fe200078ec0ff */
[----:B------:R-:W-:Y:S01]  /*16270*/  ULDC.64 UR4, c[0x0][0xae8] ;  /* 0x0002ba0000047ab9 */ /* 0x000fe20000000a00 */
[----:B------:R-:W-:Y:S01]  /*16280*/  LOP3.LUT R36, R36, R37, RZ, 0x3c, !PT ;  /* 0x0000002524247212 */ /* 0x000fe200078e3cff */
[----:B------:R-:W-:Y:S01]  /*16290*/  IMAD.X R37, RZ, RZ, R153, P0 ;  /* 0x000000ffff257224 */ /* 0x000fe200000e0699 */
[----:B------:R-:W-:-:S02]  /*162a0*/  IADD3 R65, P0, R152, 0xc000, RZ ;  /* 0x0000c00098417810 */ /* 0x000fc40007f1e0ff */
[----:B------:R-:W-:Y:S02]  /*162b0*/  IADD3 R45, P2, R152, 0x7000, RZ ;  /* 0x00007000982d7810 */ /* 0x000fe40007f5e0ff */
[----:B------:R-:W-:Y:S01]  /*162c0*/  LOP3.LUT R64, R65, 0x380, RZ, 0xc0, !PT ;  /* 0x0000038041407812 */ /* 0x000fe200078ec0ff */
[----:B------:R-:W-:Y:S01]  /*162d0*/  IMAD.IADD R11, R11, 0x1, R87 ;  /* 0x000000010b0b7824 */ /* 0x000fe200078e0257 */
[----:B------:R-:W-:Y:S01]  /*162e0*/  SHF.R.U64 R40, R40, 0x3, RZ ;  /* 0x0000000328287819 */ /* 0x000fe200000012ff */
[----:B------:R-:W-:Y:S01]  /*162f0*/  IMAD.IADD R3, R21, 0x1, -R0 ;  /* 0x0000000115037824 */ /* 0x000fe200078e0a00 */
[----:B------:R-:W-:Y:S01]  /*16300*/  SHF.R.U64 R64, R64, 0x3, RZ ;  /* 0x0000000340407819 */ /* 0x000fe200000012ff */
[----:B------:R-:W-:Y:S01]  /*16310*/  IMAD.WIDE.U32 R10, R188, UR4, R10 ;  /* 0x00000004bc0a7c25 */ /* 0x000fe2000f8e000a */
[----:B------:R-:W-:Y:S01]  /*16320*/  LOP3.LUT R44, R45, 0x380, RZ, 0xc0, !PT ;  /* 0x000003802d2c7812 */ /* 0x000fe200078ec0ff */
        /* <DEDUP_REMOVED lines=8> */
[----:B------:R-:W-:Y:S01]  /*163b0*/  LOP3.LUT R40, R40, R41, RZ, 0x3c, !PT ;  /* 0x0000002928287212 */ /* 0x000fe200078e3cff */
[C---:B------:R-:W-:Y:S01]  /*163c0*/  VIADD R166, R199.reuse, 0x40 ;  /* 0x00000040c7a67836 */ /* 0x040fe20000000000 */
[----:B------:R-:W-:Y:S01]  /*163d0*/  IADD3 R13, P3, R152, 0x1000, RZ ;  /* 0x00001000980d7810 */ /* 0x000fe20007f7e0ff */
[C---:B------:R-:W-:Y:S01]  /*163e0*/  VIADD R164, R199.reuse, 0x80 ;  /* 0x00000080c7a47836 */ /* 0x040fe20000000000 */
[----:B------:R-:W-:Y:S01]  /*163f0*/  SHF.R.U64 R44, R44, 0x3, RZ ;  /* 0x000000032c2c7819 */ /* 0x000fe200000012ff */
[----:B------:R-:W-:Y:S01]  /*16400*/  VIADD R162, R199, 0xc0 ;  /* 0x000000c0c7a27836 */ /* 0x000fe20000000000 */
[----:B------:R-:W-:Y:S01]  /*16410*/  LOP3.LUT R12, R13, 0x380, RZ, 0xc0, !PT ;  /* 0x000003800d0c7812 */ /* 0x000fe200078ec0ff */
[----:B------:R-:W0:Y:S01]  /*16420*/  @P0 LDC R84, c[0x0][0xbec] ;  /* 0x0002fb00ff540b82 */ /* 0x000e220000000800 */
[----:B------:R-:W-:Y:S01]  /*16430*/  IADD3 R25, P4, R152, 0x2000, RZ ;  /* 0x0000200098197810 */ /* 0x000fe20007f9e0ff */
[C---:B------:R-:W-:Y:S01]  /*16440*/  VIADD R160, R199.reuse, 0x100 ;  /* 0x00000100c7a07836 */ /* 0x040fe20000000000 */
[----:B------:R-:W-:Y:S01]  /*16450*/  LOP3.LUT R44, R44, R45, RZ, 0x3c, !PT ;  /* 0x0000002d2c2c7212 */ /* 0x000fe200078e3cff */
[----:B------:R-:W-:Y:S01]  /*16460*/  VIADD R158, R199, 0x140 ;  /* 0x00000140c79e7836 */ /* 0x000fe20000000000 */
[----:B------:R-:W-:Y:S01]  /*16470*/  SHF.R.U64 R12, R12, 0x3, RZ ;  /* 0x000000030c0c7819 */ /* 0x000fe200000012ff */
[----:B------:R-:W5:Y:S01]  /*16480*/  LD.E.128 R64, desc[UR42][R64.64] ;  /* 0x0000002a40407980 */ /* 0x000f62000c101d00 */
[----:B------:R-:W-:Y:S01]  /*16490*/  IADD3 R29, P5, R152, 0x3000, RZ ;  /* 0x00003000981d7810 */ /* 0x000fe20007fbe0ff */
[----:B------:R-:W1:Y:S01]  /*164a0*/  @P0 LDC R86, c[0x0][0xbf0] ;  /* 0x0002fc00ff560b82 */ /* 0x000e620000000800 */
[----:B----4-:R-:W-:Y:S01]  /*164b0*/  IMAD R80, R0, UR4, RZ ;  /* 0x0000000400507c24 */ /* 0x010fe2000f8e02ff */
[----:B------:R-:W-:Y:S01]  /*164c0*/  LOP3.LUT R12, R12, R13, RZ, 0x3c, !PT ;  /* 0x0000000d0c0c7212 */ /* 0x000fe200078e3cff */
[----:B------:R-:W-:Y:S01]  /*164d0*/  IMAD.IADD R23, R196, 0x1, R3 ;  /* 0x00000001c4177824 */ /* 0x000fe200078e0203 */
[C---:B------:R-:W-:Y:S01]  /*164e0*/  IADD3 R33, P6, R152.reuse, 0x4000, RZ ;  /* 0x0000400098217810 */ /* 0x040fe20007fde0ff */
[----:B------:R-:W-:Y:S01]  /*164f0*/  IMAD.X R41, RZ, RZ, R153, P1 ;  /* 0x000000ffff297224 */ /* 0x000fe200008e0699 */
[----:B------:R-:W-:Y:S01]  /*16500*/  IADD3 R69, P1, R152, 0xd000, RZ ;  /* 0x0000d00098457810 */ /* 0x000fe20007f3e0ff */
[----:B------:R-:W-:Y:S01]  /*16510*/  IMAD.WIDE.U32 R10, R9, UR4, R10 ;  /* 0x00000004090a7c25 */ /* 0x000fe2000f8e000a */
[----:B------:R-:W2:Y:S01]  /*16520*/  LDC R0, c[0x0][0xac8] ;  /* 0x0002b200ff007b82 */ /* 0x000ea20000000800 */
[----:B------:R-:W-:-:S02]  /*16530*/  LOP3.LUT R24, R25, 0x380, RZ, 0xc0, !PT ;  /* 0x0000038019187812 */ /* 0x000fc400078ec0ff */
[----:B------:R-:W-:Y:S01]  /*16540*/  IMAD R21, R9, UR5, R80 ;  /* 0x0000000509157c24 */ /* 0x000fe2000f8e0250 */
[----:B------:R-:W-:Y:S01]  /*16550*/  LOP3.LUT R68, R69, 0x380, RZ, 0xc0, !PT ;  /* 0x0000038045447812 */ /* 0x000fe200078ec0ff */
[--C-:B------:R-:W-:Y:S01]  /*16560*/  IMAD.X R45, RZ, RZ, R153.reuse, P2 ;  /* 0x000000ffff2d7224 */ /* 0x100fe200010e0699 */
[----:B------:R-:W-:Y:S01]  /*16570*/  IADD3 R73, P2, R152, 0xe000, RZ ;  /* 0x0000e00098497810 */ /* 0x000fe20007f5e0ff */
[----:B------:R-:W-:Y:S01]  /*16580*/  IMAD.X R13, RZ, RZ, R153, P3 ;  /* 0x000000ffff0d7224 */ /* 0x000fe200018e0699 */
[----:B------:R-:W-:Y:S01]  /*16590*/  SHF.R.U64 R68, R68, 0x3, RZ ;  /* 0x0000000344447819 */ /* 0x000fe200000012ff */
[----:B0-----:R-:W-:Y:S01]  /*165a0*/  @P0 IMAD.HI.U32 R3, R23, R84, RZ ;  /* 0x0000005417030227 */ /* 0x001fe200078e00ff */
[----:B------:R-:W-:Y:S01]  /*165b0*/  LOP3.LUT R72, R73, 0x380, RZ, 0xc0, !PT ;  /* 0x0000038049487812 */ /* 0x000fe200078ec0ff */
[----:B------:R-:W-:Y:S01]  /*165c0*/  ULDC.64 UR4, c[0x0][0xae0] ;  /* 0x0002b80000047ab9 */ /* 0x000fe20000000a00 */
[----:B------:R-:W-:Y:S01]  /*165d0*/  LOP3.LUT R68, R68, R69, RZ, 0x3c, !PT ;  /* 0x0000004544447212 */ /* 0x000fe200078e3cff */
[----:B------:R-:W-:Y:S01]  /*165e0*/  IMAD.MOV.U32 R9, RZ, RZ, R23 ;  /* 0x000000ffff097224 */ /* 0x000fe200078e0017 */
[----:B------:R-:W-:Y:S01]  /*165f0*/  IADD3 R49, P3, R152, 0x8000, RZ ;  /* 0x0000800098317810 */ /* 0x000fe20007f7e0ff */
[----:B------:R-:W-:Y:S01]  /*16600*/  IMAD.X R69, RZ, RZ, R153, P1 ;  /* 0x000000ffff457224 */ /* 0x000fe200008e0699 */
[----:B-1----:R-:W-:Y:S01]  /*16610*/  @P0 SHF.R.U32.HI R9, RZ, R86, R3 ;  /* 0x00000056ff090219 */ /* 0x002fe20000011603 */
[----:B------:R-:W-:Y:S01]  /*16620*/  IMAD.IADD R11, R11, 0x1, R21 ;  /* 0x000000010b0b7824 */ /* 0x000fe200078e0215 */
[----:B------:R-:W-:Y:S01]  /*16630*/  SHF.R.U64 R72, R72, 0x3, RZ ;  /* 0x0000000348487819 */ /* 0x000fe200000012ff */
[----:B------:R-:W5:Y:S01]  /*16640*/  LD.E.128 R12, desc[UR42][R12.64] ;  /* 0x0000002a0c0c7980 */ /* 0x000f62000c101d00 */
[----:B------:R-:W-:Y:S01]  /*16650*/  LOP3.LUT R28, R29, 0x380, RZ, 0xc0, !PT ;  /* 0x000003801d1c7812 */ /* 0x000fe200078ec0ff */
[----:B------:R-:W-:Y:S01]  /*16660*/  IMAD.MOV R80, RZ, RZ, -R9 ;  /* 0x000000ffff507224 */ /* 0x000fe200078e0a09 */
[----:B------:R-:W-:Y:S01]  /*16670*/  LOP3.LUT R32, R33, 0x380, RZ, 0xc0, !PT ;  /* 0x0000038021207812 */ /* 0x000fe200078ec0ff */
[----:B------:R-:W5:Y:S01]  /*16680*/  LD.E.128 R40, desc[UR42][R40.64] ;  /* 0x0000002a28287980 */ /* 0x000f62000c101d00 */
[----:B--2---:R-:W-:Y:S01]  /*16690*/  ISETP.GE.AND P1, PT, R166, R0, PT ;  /* 0x00000000a600720c */ /* 0x004fe20003f26270 */
[----:B------:R-:W-:Y:S01]  /*166a0*/  IMAD R3, R85, R80, R23 ;  /* 0x0000005055037224 */ /* 0x000fe200078e0217 */
[----:B------:R-:W-:Y:S01]  /*166b0*/  SHF.R.S32.HI R23, RZ, 0x1f, R9 ;  /* 0x0000001fff177819 */ /* 0x000fe20000011409 */
[----:B------:R-:W-:Y:S01]  /*166c0*/  IMAD R21, R8, R85, RZ ;  /* 0x0000005508157224 */ /* 0x000fe200078e02ff */
[----:B------:R-:W-:Y:S01]  /*166d0*/  LOP3.LUT R48, R49, 0x380, RZ, 0xc0, !PT ;  /* 0x0000038031307812 */ /* 0x000fe200078ec0ff */
[----:B------:R-:W5:Y:S01]  /*166e0*/  LD.E.128 R44, desc[UR42][R44.64] ;  /* 0x0000002a2c2c7980 */ /* 0x000f62000c101d00 */
[----:B------:R-:W-:Y:S01]  /*166f0*/  LOP3.LUT R72, R72, R73, RZ, 0x3c, !PT ;  /* 0x0000004948487212 */ /* 0x000fe200078e3cff */
[----:B------:R-:W-:Y:S01]  /*16700*/  IMAD R8, R23, UR4, RZ ;  /* 0x0000000417087c24 */ /* 0x000fe2000f8e02ff */
[----:B------:R-:W-:Y:S01]  /*16710*/  SEL R23, RZ, 0xffffffff, P1 ;  /* 0xffffffffff177807 */ /* 0x000fe20000800000 */
[----:B------:R-:W-:Y:S01]  /*16720*/  IMAD.X R73, RZ, RZ, R153, P2 ;  /* 0x000000ffff497224 */ /* 0x000fe200010e0699 */
[----:B------:R-:W-:Y:S01]  /*16730*/  SHF.R.U64 R24, R24, 0x3, RZ ;  /* 0x0000000318187819 */ /* 0x000fe200000012ff */
[----:B------:R-:W5:Y:S01]  /*16740*/  LD.E.128 R68, desc[UR42][R68.64] ;  /* 0x0000002a44447980 */ /* 0x000f62000c101d00 */
[----:B------:R-:W-:-:S02]  /*16750*/  SHF.R.U64 R28, R28, 0x3, RZ ;  /* 0x000000031c1c7819 */ /* 0x000fc400000012ff */
[----:B------:R-:W-:Y:S02]  /*16760*/  SHF.R.U64 R32, R32, 0x3, RZ ;  /* 0x0000000320207819 */ /* 0x000fe400000012ff */
[-C--:B------:R-:W-:Y:S02]  /*16770*/  ISETP.GE.AND P0, PT, R164, R0.reuse, PT ;  /* 0x00000000a400720c */ /* 0x080fe40003f06270 */
[----:B------:R-:W-:Y:S01]  /*16780*/  SHF.R.U64 R48, R48, 0x3, RZ ;  /* 0x0000000330307819 */ /* 0x000fe200000012ff */
[----:B------:R-:W-:Y:S01]  /*16790*/  IMAD.WIDE.U32 R10, R9, UR4, R10 ;  /* 0x00000004090a7c25 */ /* 0x000fe2000f8e000a */
[----:B------:R-:W-:Y:S01]  /*167a0*/  ISETP.GE.AND P2, PT, R199, R0, PT ;  /* 0x00000000c700720c */ /* 0x000fe20003f46270 */
[----:B------:R-:W5:Y:S01]  /*167b0*/  LD.E.128 R72, desc[UR42][R72.64] ;  /* 0x0000002a48487980 */ /* 0x000f62000c101d00 */
[----:B------:R-:W-:Y:S01]  /*167c0*/  LOP3.LUT R24, R24, R25, RZ, 0x3c, !PT ;  /* 0x0000001918187212 */ /* 0x000fe200078e3cff */
[----:B------:R-:W-:Y:S01]  /*167d0*/  IMAD R85, R9, UR5, R8 ;  /* 0x0000000509557c24 */ /* 0x000fe2000f8e0208 */
[----:B------:R-:W-:Y:S01]  /*167e0*/  LOP3.LUT R28, R28, R29, RZ, 0x3c, !PT ;  /* 0x0000001d1c1c7212 */ /* 0x000fe200078e3cff */
[----:B------:R-:W-:Y:S01]  /*167f0*/  IMAD.SHL.U32 R23, R23, 0x2, RZ ;  /* 0x0000000217177824 */ /* 0x000fe200078e00ff */
[----:B------:R-:W-:Y:S01]  /*16800*/  LOP3.LUT R32, R32, R33, RZ, 0x3c, !PT ;  /* 0x0000002120207212 */ /* 0x000fe200078e3cff */
[--C-:B------:R-:W-:Y:S01]  /*16810*/  IMAD.X R25, RZ, RZ, R153.reuse, P4 ;  /* 0x000000ffff197224 */ /* 0x100fe200020e0699 */
[----:B------:R-:W-:Y:S01]  /*16820*/  SEL R8, RZ, 0x1, P2 ;  /* 0x00000001ff087807 */ /* 0x000fe20001000000 */
[--C-:B------:R-:W-:Y:S01]  /*16830*/  IMAD.X R29, RZ, RZ, R153.reuse, P5 ;  /* 0x000000ffff1d7224 */ /* 0x100fe200028e0699 */
[----:B------:R-:W-:Y:S01]  /*16840*/  SEL R9, RZ, 0xffffffff, P0 ;  /* 0xffffffffff097807 */ /* 0x000fe20000000000 */
[--C-:B------:R-:W-:Y:S01]  /*16850*/  IMAD.X R33, RZ, RZ, R153.reuse, P6 ;  /* 0x000000ffff217224 */ /* 0x100fe200030e0699 */
[----:B------:R-:W-:Y:S01]  /*16860*/  LOP3.LUT R48, R48, R49, RZ, 0x3c, !PT ;  /* 0x0000003130307212 */ /* 0x000fe200078e3cff */
[----:B------:R-:W-:Y:S01]  /*16870*/  IMAD.X R49, RZ, RZ, R153, P3 ;  /* 0x000000ffff317224 */ /* 0x000fe200018e0699 */
[C---:B------:R-:W-:Y:S01]  /*16880*/  IADD3 R53, P4, R152.reuse, 0x9000, RZ ;  /* 0x0000900098357810 */ /* 0x040fe20007f9e0ff */
[----:B------:R-:W-:Y:S01]  /*16890*/  ULDC.64 UR4, c[0x0][0xad8] ;  /* 0x0002b60000047ab9 */ /* 0x000fe20000000a00 */
[----:B------:R-:W-:-:S02]  /*168a0*/  IADD3 R57, P5, R152, 0xa000, RZ ;  /* 0x0000a00098397810 */ /* 0x000fc40007fbe0ff */
[C---:B------:R-:W-:Y:S01]  /*168b0*/  LOP3.LUT R5, R152.reuse, 0x380, RZ, 0xc0, !PT ;  /* 0x0000038098057812 */ /* 0x040fe200078ec0ff */
[----:B------:R-:W-:Y:S01]  /*168c0*/  IMAD.IADD R11, R11, 0x1, R85 ;  /* 0x000000010b0b7824 */ /* 0x000fe200078e0255 */
[----:B------:R-:W-:Y:S01]  /*168d0*/  IADD3 R61, P6, R152, 0xb000, RZ ;  /* 0x0000b000983d7810 */ /* 0x000fe20007fde0ff */
[----:B------:R-:W5:Y:S01]  /*168e0*/  LD.E.128 R24, desc[UR42][R24.64] ;  /* 0x0000002a18187980 */ /* 0x000f62000c101d00 */
[----:B------:R-:W-:Y:S02]  /*168f0*/  ISETP.GE.AND P0, PT, R162, R0, PT ;  /* 0x00000000a200720c */ /* 0x000fe40003f06270 */
[----:B------:R-:W-:Y:S01]  /*16900*/  IADD3 R7, P3, R152, 0xf000, RZ ;  /* 0x0000f00098077810 */ /* 0x000fe20007f7e0ff */
[----:B------:R-:W5:Y:S01]  /*16910*/  LD.E.128 R28, desc[UR42][R28.64] ;  /* 0x0000002a1c1c7980 */ /* 0x000f62000c101d00 */
[----:B------:R-:W-:Y:S01]  /*16920*/  LOP3.LUT R8, R23, 0x2, R8, 0xe2, !PT ;  /* 0x0000000217087812 */ /* 0x000fe200078ee208 */
[----:B------:R-:W-:Y:S01]  /*16930*/  IMAD.SHL.U32 R23, R9, 0x4, RZ ;  /* 0x0000000409177824 */ /* 0x000fe200078e00ff */
[----:B------:R-:W-:Y:S01]  /*16940*/  LOP3.LUT R52, R53, 0x380, RZ, 0xc0, !PT ;  /* 0x0000038035347812 */ /* 0x000fe200078ec0ff */
[----:B------:R-:W-:Y:S01]  /*16950*/  IMAD.X R77, RZ, RZ, R153, P3 ;  /* 0x000000ffff4d7224 */ /* 0x000fe200018e0699 */
[----:B------:R-:W-:Y:S01]  /*16960*/  LOP3.LUT R56, R57, 0x380, RZ, 0xc0, !PT ;  /* 0x0000038039387812 */ /* 0x000fe200078ec0ff */
[----:B------:R-:W5:Y:S01]  /*16970*/  LD.E.128 R32, desc[UR42][R32.64] ;  /* 0x0000002a20207980 */ /* 0x000f62000c101d00 */
[----:B------:R-:W-:-:S02]  /*16980*/  LOP3.LUT R60, R61, 0x380, RZ, 0xc0, !PT ;  /* 0x000003803d3c7812 */ /* 0x000fc400078ec0ff */
[----:B------:R-:W-:Y:S01]  /*16990*/  SEL R9, RZ, 0xffffffff, P0 ;  /* 0xffffffffff097807 */ /* 0x000fe20000000000 */
[----:B------:R-:W5:Y:S01]  /*169a0*/  LD.E.128 R48, desc[UR42][R48.64] ;  /* 0x0000002a30307980 */ /* 0x000f62000c101d00 */
[----:B------:R-:W-:Y:S02]  /*169b0*/  LOP3.LUT R6, R7, 0x380, RZ, 0xc0, !PT ;  /* 0x0000038007067812 */ /* 0x000fe400078ec0ff */
[----:B------:R-:W-:Y:S01]  /*169c0*/  SHF.R.U64 R52, R52, 0x3, RZ ;  /* 0x0000000334347819 */ /* 0x000fe200000012ff */
[----:B------:R-:W-:Y:S01]  /*169d0*/  IMAD.SHL.U32 R9, R9, 0x8, RZ ;  /* 0x0000000809097824 */ /* 0x000fe200078e00ff */
[----:B------:R-:W-:Y:S02]  /*169e0*/  SHF.R.U64 R56, R56, 0x3, RZ ;  /* 0x0000000338387819 */ /* 0x000fe400000012ff */
[----:B------:R-:W-:Y:S02]  /*169f0*/  SHF.R.U64 R60, R60, 0x3, RZ ;  /* 0x000000033c3c7819 */ /* 0x000fe400000012ff */
[----:B------:R-:W-:-:S02]  /*16a00*/  SHF.R.U64 R5, R5, 0x3, RZ ;  /* 0x0000000305057819 */ /* 0x000fc400000012ff */
[----:B------:R-:W-:Y:S02]  /*16a10*/  SHF.R.U64 R6, R6, 0x3, RZ ;  /* 0x0000000306067819 */ /* 0x000fe400000012ff */
[----:B------:R-:W-:Y:S02]  /*16a20*/  LOP3.LUT R8, R23, 0x4, R8, 0xe2, !PT ;  /* 0x0000000417087812 */ /* 0x000fe400078ee208 */
[----:B------:R-:W-:Y:S02]  /*16a30*/  ISETP.GE.AND P0, PT, R160, R0, PT ;  /* 0x00000000a000720c */ /* 0x000fe40003f06270 */
        /* <DEDUP_REMOVED lines=8> */
[----:B------:R-:W-:Y:S01]  /*16ac0*/  SHF.R.S32.HI R23, RZ, 0x1f, R3 ;  /* 0x0000001fff177819 */ /* 0x000fe20000011403 */
[----:B------:R-:W5:Y:S01]  /*16ad0*/  LD.E.128 R52, desc[UR42][R52.64] ;  /* 0x0000002a34347980 */ /* 0x000f62000c101d00 */
[----:B------:R-:W-:-:S02]  /*16ae0*/  LOP3.LUT R76, R6, R7, RZ, 0x3c, !PT ;  /* 0x00000007064c7212 */ /* 0x000fc400078e3cff */
[----:B------:R-:W-:Y:S01]  /*16af0*/  LOP3.LUT R8, R9, 0x8, R8, 0xe2, !PT ;  /* 0x0000000809087812 */ /* 0x000fe200078ee208 */
[----:B------:R-:W-:Y:S01]  /*16b00*/  IMAD R80, R23, UR4, RZ ;  /* 0x0000000417507c24 */ /* 0x000fe2000f8e02ff */
[----:B------:R-:W-:Y:S01]  /*16b10*/  SEL R9, RZ, 0xffffffff, P0 ;  /* 0xffffffffff097807 */ /* 0x000fe20000000000 */
[----:B------:R-:W5:Y:S01]  /*16b20*/  LD.E.128 R4, desc[UR42][R4.64] ;  /* 0x0000002a04047980 */ /* 0x000f62000c101d00 */
[----:B------:R-:W-:Y:S01]  /*16b30*/  ISETP.GE.AND P0, PT, R158, R0, PT ;  /* 0x000000009e00720c */ /* 0x000fe20003f06270 */
[----:B------:R-:W-:Y:S02]  /*16b40*/  IMAD.WIDE.U32 R10, R3, UR4, R10 ;  /* 0x00000004030a7c25 */ /* 0x000fe4000f8e000a */
[----:B------:R-:W5:Y:S02]  /*16b50*/  LD.E.128 R56, desc[UR42][R56.64] ;  /* 0x0000002a38387980 */ /* 0x000f64000c101d00 */
[----:B------:R-:W-:Y:S02]  /*16b60*/  IMAD.SHL.U32 R23, R9, 0x10, RZ ;  /* 0x0000001009177824 */ /* 0x000fe400078e00ff */
[----:B------:R-:W5:Y:S01]  /*16b70*/  LD.E.128 R60, desc[UR42][R60.64] ;  /* 0x0000002a3c3c7980 */ /* 0x000f62000c101d00 */
[----:B------:R-:W-:-:S03]  /*16b80*/  IMAD R9, R3, UR5, R80 ;  /* 0x0000000503097c24 */ /* 0x000fc6000f8e0250 */
[----:B------:R-:W5:Y:S01]  /*16b90*/  LD.E.128 R76, desc[UR42][R76.64] ;  /* 0x0000002a4c4c7980 */ /* 0x000f62000c101d00 */
[----:B------:R-:W-:Y:S01]  /*16ba0*/  SEL R3, RZ, 0xffffffff, P0 ;  /* 0xffffffffff037807 */ /* 0x000fe20000000000 */
[----:B------:R-:W-:Y:S01]  /*16bb0*/  VIADD R156, R199, 0x180 ;  /* 0x00000180c79c7836 */ /* 0x000fe20000000000 */
[----:B------:R-:W-:Y:S01]  /*16bc0*/  LOP3.LUT R8, R23, 0x10, R8, 0xe2, !PT ;  /* 0x0000001017087812 */ /* 0x000fe200078ee208 */
[----:B------:R-:W-:Y:S01]  /*16bd0*/  @!PT LDS RZ, [RZ] ;  /* 0x00000000fffff984 */ /* 0x000fe20000000800 */
[----:B------:R-:W-:Y:S01]  /*16be0*/  @!PT LDS RZ, [RZ] ;  /* 0x00000000fffff984 */ /* 0x000fe20000000800 */
[----:B------:R-:W-:Y:S01]  /*16bf0*/  @!PT LDS RZ, [RZ] ;  /* 0x00000000fffff984 */ /* 0x000fe20000000800 */
[----:B------:R-:W-:Y:S01]  /*16c00*/  @!PT LDS RZ, [RZ] ;  /* 0x00000000fffff984 */ /* 0x000fe20000000800 */
[----:B------:R0:W-:Y:S06]  /*16c10*/  MEMBAR.ALL.CTA ;  /* 0x0000000000007992 */ /* 0x0001ec0000008000 */
[----:B0-----:R-:W0:Y:S01]  /*16c20*/  FENCE.VIEW.ASYNC.S ;  /* 0x00000000000073c6 */ /* 0x001e220000000000 */
[----:B------:R-:W-:Y:S01]  /*16c30*/  ULDC.64 UR4, c[0x0][0xa80] ;  /* 0x0002a00000047ab9 */ /* 0x000fe20000000a00 */
[----:B------:R-:W-:Y:S01]  /*16c40*/  IMAD.SHL.U32 R23, R3, 0x20, RZ ;  /* 0x0000002003177824 */ /* 0x000fe200078e00ff */
[----:B------:R-:W-:Y:S01]  /*16c50*/  LEA R80, P1, R10, UR4, 0x1 ;  /* 0x000000040a507c11 */ /* 0x000fe2000f8208ff */
[----:B------:R-:W-:-:S02]  /*16c60*/  IMAD.IADD R3, R11, 0x1, R9 ;  /* 0x000000010b037824 */ /* 0x000fc400078e0209 */
[----:B------:R-:W-:Y:S01]  /*16c70*/  IMAD.IADD R20, R20, 0x1, R196 ;  /* 0x0000000114147824 */ /* 0x000fe200078e02c4 */
[-C--:B------:R-:W-:Y:S01]  /*16c80*/  ISETP.GE.AND P0, PT, R156, R0.reuse, PT ;  /* 0x000000009c00720c */ /* 0x080fe20003f06270 */
[----:B------:R-:W-:Y:S01]  /*16c90*/  VIADD R154, R199, 0x1c0 ;  /* 0x000001c0c79a7836 */ /* 0x000fe20000000000 */
[----:B------:R-:W-:Y:S01]  /*16ca0*/  LEA.HI.X R84, R10, UR5, R3, 0x1, P1 ;  /* 0x000000050a547c11 */ /* 0x000fe200088f0c03 */
[----:B------:R-:W-:Y:S01]  /*16cb0*/  VIADD R3, R2, 0x28c20 ;  /* 0x00028c2002037836 */ /* 0x000fe20000000000 */
[----:B------:R-:W-:Y:S02]  /*16cc0*/  LOP3.LUT R8, R23, 0x20, R8, 0xe2, !PT ;  /* 0x0000002017087812 */ /* 0x000fe400078ee208 */
        /* <DEDUP_REMOVED lines=11> */
[----:B------:R-:W-:Y:S01]  /*16d80*/  VIADD R163, R199, 0xc0 ;  /* 0x000000c0c7a37836 */ /* 0x000fe20000000000 */
        /* <DEDUP_REMOVED lines=28> */
[-C--:B------:R-:W-:Y:S02]  /*16f50*/  @!P1 LEA R10, P6, R158, R8.reuse, 0x1 ;  /* 0x000000089e0a9211 */ /* 0x080fe400078c08ff */
[----:B0-----:R-:W-:Y:S02]  /*16f60*/  @!P5 LEA R4, P4, R164, R8, 0x1 ;  /* 0x00000008a404d211 */ /* 0x001fe400078808ff */
        /* <DEDUP_REMOVED lines=15> */
.L_x_5962:
[----:B------:R-:W-:Y:S05]  /*17060*/  BSYNC B1 ;  /* 0x0000000000017941 */ /* 0x000fea0003800000 */
.L_x_5961:
[----:B------:R-:W-:Y:S01]  /*17070*/  VIADD R20, R20, 0x20 ;  /* 0x0000002014147836 */ /* 0x000fe20000000000 */
[----:B0----5:R0:W3:Y:S04]  /*17080*/  SHFL.IDX PT, R5, R84, 0x1, 0x181f ;  /* 0x00381f0054057f89 */ /* 0x0210e800000e0000 */
        /* <DEDUP_REMOVED lines=36> */
.L_x_5960:
[----:B01----:R-:W2:Y:S01]  /*172d0*/  LDL.LU R12, [R1+0x58] ;  /* 0x00005800010c7983 */ /* 0x003ea20000300800 */
[----:B------:R-:W-:Y:S01]  /*172e0*/  ULDC.64 UR4, c[0x0][0xb08] ;  /* 0x0002c20000047ab9 */ /* 0x000fe20000000a00 */
[----:B------:R-:W0:Y:S01]  /*172f0*/  LDC R13, c[0x0][0xbe8] ;  /* 0x0002fa00ff0d7b82 */ /* 0x000e220000000800 */
[----:B------:R-:W-:Y:S01]  /*17300*/  IMAD R0, R0, UR4, RZ ;  /* 0x0000000400007c24 */ /* 0x000fe2000f8e02ff */
[----:B------:R-:W-:Y:S01]  /*17310*/  BSSY B1, `(.L_x_5964) ;  /* 0x0000110000017945 */ /* 0x000fe20003800000 */
[----:B------:R-:W-:-:S04]  /*17320*/  IMAD.WIDE.U32 R10, R3, UR4, RZ ;  /* 0x00000004030a7c25 */ /* 0x000fc8000f8e00ff */
[----:B------:R-:W-:Y:S01]  /*17330*/  IMAD R0, R3, UR5, R0 ;  /* 0x0000000503007c24 */ /* 0x000fe2000f8e0200 */
[----:B------:R-:W-:Y:S01]  /*17340*/  ULDC.64 UR4, c[0x0][0xb38] ;  /* 0x0002ce0000047ab9 */ /* 0x000fe20000000a00 */
[----:B------:R-:W-:Y:S02]  /*17350*/  IMAD.IADD R3, R212, 0x1, R196 ;  /* 0x00000001d4037824 */ /* 0x000fe400078e02c4 */
[----:B------:R-:W-:Y:S01]  /*17360*/  IMAD.IADD R11, R11, 0x1, R0 ;  /* 0x000000010b0b7824 */ /* 0x000fe200078e0200 */
[----:B------:R-:W-:Y:S01]  /*17370*/  SHF.R.S32.HI R0, RZ, 0x1f, R9 ;  /* 0x0000001fff007819 */ /* 0x000fe20000011409 */
[----:B------:R-:W-:Y:S02]  /*17380*/  IMAD.IADD R196, R194, 0x1, R196 ;  /* 0x00000001c2c47824 */ /* 0x000fe400078e02c4 */
[----:B------:R-:W-:-:S04]  /*17390*/  IMAD.WIDE.U32 R10, R188, UR4, R10 ;  /* 0x00000004bc0a7c25 */ /* 0x000fc8000f8e000a */
[----:B------:R-:W-:Y:S01]  /*173a0*/  IMAD R11, R188, UR5, R11 ;  /* 0x00000005bc0b7c24 */ /* 0x000fe2000f8e020b */
[----:B------:R-:W-:Y:S01]  /*173b0*/  ULDC.64 UR4, c[0x0][0xb40] ;  /* 0x0002d00000047ab9 */ /* 0x000fe20000000a00 */
[----:B----4-:R-:W-:Y:S02]  /*173c0*/  VIADD R80, R197, 0xf8 ;  /* 0x000000f8c5507836 */ /* 0x010fe40000000000 */
[----:B------:R-:W-:Y:S01]  /*173d0*/  IMAD R0, R0, UR4, RZ ;  /* 0x0000000400007c24 */ /* 0x000fe2000f8e02ff */
[----:B0-----:R-:W-:Y:S01]  /*173e0*/  ISETP.NE.AND P0, PT, R13, 0x1, PT ;  /* 0x000000010d00780c */ /* 0x001fe20003f05270 */
[----:B------:R-:W-:Y:S01]  /*173f0*/  IMAD.WIDE.U32 R10, R9, UR4, R10 ;  /* 0x00000004090a7c25 */ /* 0x000fe2000f8e000a */
[----:B------:R-:W-:-:S03]  /*17400*/  SHF.R.S32.HI R80, RZ, 0x1f, R80 ;  /* 0x0000001fff507819 */ /* 0x000fc60000011450 */
[----:B------:R-:W-:Y:S01]  /*17410*/  IMAD R0, R9, UR5, R0 ;  /* 0x0000000509007c24 */ /* 0x000fe2000f8e0200 */
[----:B------:R-:W-:Y:S01]  /*17420*/  ULDC.64 UR4, c[0x0][0xb48] ;  /* 0x0002d20000047ab9 */ /* 0x000fe20000000a00 */
[----:B------:R-:W-:Y:S02]  /*17430*/  IMAD.MOV.U32 R9, RZ, RZ, R3 ;  /* 0x000000ffff097224 */ /* 0x000fe400078e0003 */
[----:B------:R-:W-:Y:S02]  /*17440*/  IMAD.IADD R11, R11, 0x1, R0 ;  /* 0x000000010b0b7824 */ /* 0x000fe400078e0200 */
[C---:B------:R-:W-:Y:S02]  /*17450*/  VIADD R153, R197.reuse, 0xf0 ;  /* 0x000000f0c5997836 */ /* 0x040fe40000000000 */
[----:B------:R-:W0:Y:S01]  /*17460*/  @P0 LDC R0, c[0x0][0xbf0] ;  /* 0x0002fc00ff000b82 */ /* 0x000e220000000800 */
        /* <DEDUP_REMOVED lines=72> */
[----:B------:R-:W-:Y:S02]  /*178f0*/  VIADD R227, R197, 0x30 ;  /* 0x00000030c5e37836 */ /* 0x000fe40000000000 */
[----:B--2---:R-:W-:-:S04]  /*17900*/  IMAD.WIDE.U32 R10, R12, UR4, R10 ;  /* 0x000000040c0a7c25 */ /* 0x004fc8000f8e000a */
[----:B------:R-:W-:Y:S01]  /*17910*/  IMAD R11, R12, UR5, R11 ;  /* 0x000000050c0b7c24 */ /* 0x000fe2000f8e020b */
[----:B------:R-:W-:Y:S01]  /*17920*/  ULDC.64 UR4, c[0x0][0xb30] ;  /* 0x0002cc0000047ab9 */ /* 0x000fe20000000a00 */
[----:B------:R-:W1:Y:S02]  /*17930*/  @P0 LDC R12, c[0x0][0xbec] ;  /* 0x0002fb00ff0c0b82 */ /* 0x000e640000000800 */
[----:B-1----:R-:W-:-:S05]  /*17940*/  @P0 IMAD.HI.U32 R12, R3, R12, RZ ;  /* 0x0000000c030c0227 */ /* 0x002fca00078e00ff */
[----:B0-----:R-:W-:-:S05]  /*17950*/  @P0 SHF.R.U32.HI R9, RZ, R0, R12 ;  /* 0x00000000ff090219 */ /* 0x001fca000001160c */
[----:B------:R-:W-:Y:S02]  /*17960*/  IMAD.MOV R0, RZ, RZ, -R9 ;  /* 0x000000ffff007224 */ /* 0x000fe400078e0a09 */
[----:B------:R-:W-:-:S04]  /*17970*/  IMAD.WIDE.U32 R10, R9, UR4, R10 ;  /* 0x00000004090a7c25 */ /* 0x000fc8000f8e000a */
[----:B------:R-:W-:Y:S02]  /*17980*/  IMAD R3, R13, R0, R3 ;  /* 0x000000000d037224 */ /* 0x000fe400078e0203 */
[----:B------:R-:W-:Y:S01]  /*17990*/  IMAD R0, R8, R13, RZ ;  /* 0x0000000d08007224 */ /* 0x000fe200078e02ff */
[----:B------:R-:W-:-:S05]  /*179a0*/  SHF.R.S32.HI R8, RZ, 0x1f, R9 ;  /* 0x0000001fff087819 */ /* 0x000fca0000011409 */
[----:B------:R-:W-:-:S04]  /*179b0*/  IMAD R8, R8, UR4, RZ ;  /* 0x0000000408087c24 */ /* 0x000fc8000f8e02ff */
[----:B------:R-:W-:Y:S01]  /*179c0*/  IMAD R8, R9, UR5, R8 ;  /* 0x0000000509087c24 */ /* 0x000fe2000f8e0208 */
[----:B------:R-:W-:-:S03]  /*179d0*/  ULDC.64 UR4, c[0x0][0xb28] ;  /* 0x0002ca0000047ab9 */ /* 0x000fc60000000a00 */
[----:B------:R-:W-:Y:S01]  /*179e0*/  IMAD.IADD R11, R11, 0x1, R8 ;  /* 0x000000010b0b7824 */ /* 0x000fe200078e0208 */
[----:B------:R-:W-:Y:S01]  /*179f0*/  SHF.R.S32.HI R8, RZ, 0x1f, R3 ;  /* 0x0000001fff087819 */ /* 0x000fe20000011403 */
[----:B------:R-:W-:-:S04]  /*17a00*/  IMAD.WIDE.U32 R10, R3, UR4, R10 ;  /* 0x00000004030a7c25 */ /* 0x000fc8000f8e000a */
[----:B------:R-:W-:-:S04]  /*17a10*/  IMAD R8, R8, UR4, RZ ;  /* 0x0000000408087c24 */ /* 0x000fc8000f8e02ff */
        /* <DEDUP_REMOVED lines=19> */
[----:B------:R-:W-:Y:S01]  /*17b50*/  ISETP.GE.AND P4, PT, R195, UR4, PT ;  /* 0x00000004c3007c0c */ /* 0x000fe2000bf86270 */
        /* <DEDUP_REMOVED lines=24> */
[----:B------:R-:W-:-:S05]  /*17ce0*/  @!P1 LEA.HI.X R9, R21, R13, R11, 0x2, P2 ;  /* 0x0000000d15099211 */ /* 0x000fca00010f140b */
[----:B------:R0:W-:Y:S01]  /*17cf0*/  @!P1 ST.E.64 desc[UR42][R8.64], R36 ;  /* 0x0000002408009985 */ /* 0x0001e2000c101b2a */
[----:B------:R-:W-:Y:S02]  /*17d00*/  ISETP.GE.AND P1, PT, R14, UR4, PT ;  /* 0x000000040e007c0c */ /* 0x000fe4000bf26270 */
        /* <DEDUP_REMOVED lines=56> */
[----:B------:R-:W-:Y:S01]  /*18090*/  @!P2 ST.E.64 desc[UR42][R14.64], R88 ;  /* 0x000000580e00a985 */ /* 0x000fe2000c101b2a */
[-C--:B0-----:R-:W-:Y:S02]  /*180a0*/  @!P3 LEA R6, P6, R178, R20.reuse, 0x2 ;  /* 0x00000014b206b211 */ /* 0x081fe400078c10ff */
[-C--:B------:R-:W-:Y:S02]  /*180b0*/  @!P4 LEA R8, P2, R176, R20.reuse, 0x2 ;  /* 0x00000014b008c211 */ /* 0x080fe400078410ff */
[-C--:B------:R-:W-:Y:S02]  /*180c0*/  @!P3 LEA.HI.X R7, R178, R13.reuse, R179, 0x2, P6 ;  /* 0x0000000db207b211 */ /* 0x080fe400030f14b3 */
[----:B-1----:R-:W-:Y:S02]  /*180d0*/  @!P5 LEA R10, P6, R174, R20, 0x2 ;  /* 0x00000014ae0ad211 */ /* 0x002fe400078c10ff */
        /* <DEDUP_REMOVED lines=51> */
.L_x_5965:
[----:B------:R-:W-:Y:S05]  /*18410*/  BSYNC B1 ;  /* 0x0000000000017941 */ /* 0x000fea0003800000 */
.L_x_5964:
        /* <DEDUP_REMOVED lines=10> */
[C---:B------:R-:W-:Y:S01]  /*184c0*/  VIADD R15, R197.reuse, 0x18 ;  /* 0x00000018c50f7836 */ /* 0x040fe20000000000 */
[----:B------:R-:W-:Y:S01]  /*184d0*/  ISETP.GE.AND P2, PT, R10, UR4, PT ;  /* 0x000000040a007c0c */ /* 0x000fe2000bf46270 */
[----:B------:R-:W-:Y:S01]  /*184e0*/  VIADD R11, R197, 0x8 ;  /* 0x00000008c50b7836 */ /* 0x000fe20000000000 */
[----:B------:R-:W-:Y:S01]  /*184f0*/  ISETP.GE.AND P1, PT, R21, UR4, PT ;  /* 0x0000000415007c0c */ /* 0x000fe2000bf26270 */
[----:B--2---:R-:W-:Y:S01]  /*18500*/  VIADD R13, R197, 0x20 ;  /* 0x00000020c50d7836 */ /* 0x004fe20000000000 */
[----:B------:R-:W-:Y:S01]  /*18510*/  ISETP.GE.AND P0, PT, R15, UR4, PT ;  /* 0x000000040f007c0c */ /* 0x000fe2000bf06270 */
[C---:B------:R-:W-:Y:S01]  /*18520*/  VIADD R24, R197.reuse, 0x10 ;  /* 0x00000010c5187836 */ /* 0x040fe20000000000 */
[----:B------:R-:W-:Y:S01]  /*18530*/  SHF.R.S32.HI R11, RZ, 0x1f, R11 ;  /* 0x0000001fff0b7819 */ /* 0x000fe2000001140b */
[----:B-1----:R-:W-:-:S02]  /*18540*/  VIADD R20, R197, 0x18 ;  /* 0x00000018c5147836 */ /* 0x002fc40000000000 */
[CC--:B---3--:R-:W-:Y:S01]  /*18550*/  @!P4 LEA R6, P3, R197.reuse, R3.reuse, 0x2 ;  /* 0x00000003c506c211 */ /* 0x0c8fe200078610ff */
[C---:B------:R-:W-:Y:S01]  /*18560*/  VIADD R14, R197.reuse, 0x28 ;  /* 0x00000028c50e7836 */ /* 0x040fe20000000000 */
[----:B------:R-:W-:Y:S02]  /*18570*/  SHF.R.S32.HI R24, RZ, 0x1f, R24 ;  /* 0x0000001fff187819 */ /* 0x000fe40000011418 */
[----:B0-----:R-:W-:Y:S02]  /*18580*/  @!P4 LEA.HI.X R7, R197, R12, R8, 0x2, P3 ;  /* 0x0000000cc507c211 */ /* 0x001fe400018f1408 */
[----:B------:R-:W-:Y:S02]  /*18590*/  ISETP.GE.AND P3, PT, R13, UR4, PT ;  /* 0x000000040d007c0c */ /* 0x000fe4000bf66270 */
[----:B------:R-:W-:Y:S01]  /*185a0*/  @!P1 LEA R8, P5, R21, R3, 0x2 ;  /* 0x0000000315089211 */ /* 0x000fe200078a10ff */
[----:B------:R0:W-:Y:S01]  /*185b0*/  @!P4 ST.E.64 desc[UR42][R6.64], R26 ;  /* 0x0000001a0600c985 */ /* 0x0001e2000c101b2a */
[----:B------:R-:W-:-:S02]  /*185c0*/  SHF.R.S32.HI R20, RZ, 0x1f, R20 ;  /* 0x0000001fff147819 */ /* 0x000fc40000011414 */
[----:B------:R-:W-:Y:S02]  /*185d0*/  @!P1 LEA.HI.X R9, R21, R12, R24, 0x2, P5 ;  /* 0x0000000c15099211 */ /* 0x000fe400028f1418 */
[----:B------:R-:W-:Y:S02]  /*185e0*/  ISETP.GE.AND P4, PT, R14, UR4, PT ;  /* 0x000000040e007c0c */ /* 0x000fe4000bf86270 */
[----:B------:R-:W-:Y:S02]  /*185f0*/  ISETP.GE.AND P5, PT, R227, UR4, PT ;  /* 0x00000004e3007c0c */ /* 0x000fe4000bfa6270 */
[----:B0-----:R-:W-:-:S04]  /*18600*/  @!P2 LEA R6, P6, R10, R3, 0x2 ;  /* 0x000000030a06a211 */ /* 0x001fc800078c10ff */
[----:B------:R-:W-:Y:S02]  /*18610*/  @!P2 LEA.HI.X R7, R10, R12, R11, 0x2, P6 ;  /* 0x0000000c0a07a211 */ /* 0x000fe400030f140b */
[----:B------:R-:W-:-:S03]  /*18620*/  @!P0 LEA R10, P6, R15, R3, 0x2 ;  /* 0x000000030f0a8211 */ /* 0x000fc600078c10ff */
[----:B------:R0:W-:Y:S01]  /*18630*/  @!P2 ST.E.64 desc[UR42][R6.64], R30 ;  /* 0x0000001e0600a985 */ /* 0x0001e2000c101b2a */
[----:B------:R-:W-:Y:S01]  /*18640*/  @!P0 LEA.HI.X R11, R15, R12, R20, 0x2, P6 ;  /* 0x0000000c0f0b8211 */ /* 0x000fe200030f1414 */
[----:B------:R-:W-:Y:S02]  /*18650*/  VIADD R15, R197, 0x20 ;  /* 0x00000020c50f7836 */ /* 0x000fe40000000000 */
[----:B------:R1:W-:Y:S03]  /*18660*/  @!P1 ST.E.64 desc[UR42][R8.64], R34 ;  /* 0x0000002208009985 */ /* 0x0003e6000c101b2a */
[----:B------:R-:W-:Y:S01]  /*18670*/  SHF.R.S32.HI R15, RZ, 0x1f, R15 ;  /* 0x0000001fff0f7819 */ /* 0x000fe2000001140f */
[----:B------:R2:W-:Y:S01]  /*18680*/  @!P0 ST.E.64 desc[UR42][R10.64], R38 ;  /* 0x000000260a008985 */ /* 0x0005e2000c101b2a */
[----:B------:R-:W-:Y:S02]  /*18690*/  ISETP.GE.AND P0, PT, R224, UR4, PT ;  /* 0x00000004e0007c0c */ /* 0x000fe4000bf06270 */
[----:B0-----:R-:W-:-:S04]  /*186a0*/  @!P3 LEA R6, P1, R13, R3, 0x2 ;  /* 0x000000030d06b211 */ /* 0x001fc800078210ff */
[-C--:B------:R-:W-:Y:S01]  /*186b0*/  @!P3 LEA.HI.X R7, R13, R12.reuse, R15, 0x2, P1 ;  /* 0x0000000c0d07b211 */ /* 0x080fe200008f140f */
[C---:B------:R-:W-:Y:S01]  /*186c0*/  VIADD R15, R197.reuse, 0x28 ;  /* 0x00000028c50f7836 */ /* 0x040fe20000000000 */
[-C--:B-1----:R-:W-:Y:S01]  /*186d0*/  @!P4 LEA R8, P2, R14, R3.reuse, 0x2 ;  /* 0x000000030e08c211 */ /* 0x082fe200078410ff */
[----:B------:R-:W-:Y:S01]  /*186e0*/  VIADD R13, R197, 0x30 ;  /* 0x00000030c50d7836 */ /* 0x000fe20000000000 */
[----:B------:R-:W-:Y:S01]  /*186f0*/  ISETP.GE.AND P1, PT, R222, UR4, PT ;  /* 0x00000004de007c0c */ /* 0x000fe2000bf26270 */
[----:B------:R0:W-:Y:S01]  /*18700*/  @!P3 ST.E.64 desc[UR42][R6.64], R42 ;  /* 0x0000002a0600b985 */ /* 0x0001e2000c101b2a */
[----:B------:R-:W-:Y:S02]  /*18710*/  SHF.R.S32.HI R15, RZ, 0x1f, R15 ;  /* 0x0000001fff0f7819 */ /* 0x000fe4000001140f */
[----:B--2---:R-:W-:Y:S02]  /*18720*/  @!P5 LEA R10, P6, R227, R3, 0x2 ;  /* 0x00000003e30ad211 */ /* 0x004fe400078c10ff */
[----:B------:R-:W-:-:S02]  /*18730*/  @!P4 LEA.HI.X R9, R14, R12, R15, 0x2, P2 ;  /* 0x0000000c0e09c211 */ /* 0x000fc400010f140f */
[----:B------:R-:W-:Y:S02]  /*18740*/  ISETP.GE.AND P2, PT, R220, UR4, PT ;  /* 0x00000004dc007c0c */ /* 0x000fe4000bf46270 */
[----:B------:R-:W-:Y:S01]  /*18750*/  SHF.R.S32.HI R13, RZ, 0x1f, R13 ;  /* 0x0000001fff0d7819 */ /* 0x000fe2000001140d */
[----:B------:R1:W-:Y:S01]  /*18760*/  @!P4 ST.E.64 desc[UR42][R8.64], R46 ;  /* 0x0000002e0800c985 */ /* 0x0003e2000c101b2a */
[----:B------:R-:W-:Y:S02]  /*18770*/  ISETP.GE.AND P3, PT, R211, UR4, PT ;  /* 0x00000004d3007c0c */ /* 0x000fe4000bf66270 */
[-C--:B------:R-:W-:Y:S02]  /*18780*/  @!P5 LEA.HI.X R11, R227, R12.reuse, R13, 0x2, P6 ;  /* 0x0000000ce30bd211 */ /* 0x080fe400030f140d */
[C---:B0-----:R-:W-:Y:S02]  /*18790*/  @!P0 LEA R6, P6, R224.reuse, R3, 0x2 ;  /* 0x00000003e0068211 */ /* 0x041fe400078c10ff */
[----:B------:R-:W-:Y:S01]  /*187a0*/  ISETP.GE.AND P4, PT, R209, UR4, PT ;  /* 0x00000004d1007c0c */ /* 0x000fe2000bf86270 */
[----:B------:R0:W-:Y:S01]  /*187b0*/  @!P5 ST.E.64 desc[UR42][R10.64], R50 ;  /* 0x000000320a00d985 */ /* 0x0001e2000c101b2a */
[----:B------:R-:W-:-:S02]  /*187c0*/  @!P0 LEA.HI.X R7, R224, R12, R225, 0x2, P6 ;  /* 0x0000000ce0078211 */ /* 0x000fc400030f14e1 */
        /* <DEDUP_REMOVED lines=11> */
[----:B------:R-:W-:Y:S02]  /*18880*/  @!P3 LEA.HI.X R7, R211, R12, R213, 0x2, P6 ;  /* 0x0000000cd307b211 */ /* 0x000fe400030f14d5 */
[----:B0-----:R-:W-:-:S03]  /*18890*/  @!P4 LEA R8, P2, R209, R3, 0x2 ;  /* 0x00000003d108c211 */ /* 0x001fc600078410ff */
[----:B------:R0:W-:Y:S01]  /*188a0*/  @!P3 ST.E.64 desc[UR42][R6.64], R66 ;  /* 0x000000420600b985 */ /* 0x0001e2000c101b2a */
[-C--:B------:R-:W-:Y:S02]  /*188b0*/  @!P4 LEA.HI.X R9, R209, R12.reuse, R210, 0x2, P2 ;  /* 0x0000000cd109c211 */ /* 0x080fe400010f14d2 */
[----:B------:R-:W-:Y:S02]  /*188c0*/  ISETP.GE.AND P2, PT, R182, UR4, PT ;  /* 0x00000004b6007c0c */ /* 0x000fe4000bf46270 */
[CC--:B-1----:R-:W-:Y:S01]  /*188d0*/  @!P5 LEA R10, P6, R203.reuse, R3.reuse, 0x2 ;  /* 0x00000003cb0ad211 */ /* 0x0c2fe200078c10ff */
[----:B------:R1:W-:Y:S03]  /*188e0*/  @!P4 ST.E.64 desc[UR42][R8.64], R70 ;  /* 0x000000460800c985 */ /* 0x0003e6000c101b2a */
        /* <DEDUP_REMOVED lines=9> */
[----:B------:R-:W-:Y:S02]  /*18980*/  ISETP.GE.AND P3, PT, R176, UR4, PT ;  /* 0x00000004b0007c0c */ /* 0x000fe4000bf66270 */
[-C--:B0-----:R-:W-:Y:S01]  /*18990*/  @!P2 LEA R10, P6, R182, R3.reuse, 0x2 ;  /* 0x00000003b60aa211 */ /* 0x081fe200078c10ff */
[----:B------:R0:W-:Y:S01]  /*189a0*/  @!P1 ST.E.64 desc[UR42][R8.64], R4 ;  /* 0x0000000408009985 */ /* 0x0001e2000c101b2a */
[----:B------:R-:W-:Y:S02]  /*189b0*/  ISETP.GE.AND P1, PT, R172, UR4, PT ;  /* 0x00000004ac007c0c */ /* 0x000fe4000bf26270 */
[----:B------:R-:W-:Y:S02]  /*189c0*/  @!P2 LEA.HI.X R11, R182, R12, R183, 0x2, P6 ;  /* 0x0000000cb60ba211 */ /* 0x000fe400030f14b7 */
[----:B-1----:R-:W-:-:S03]  /*189d0*/  @!P4 LEA R6, P0, R178, R3, 0x2 ;  /* 0x00000003b206c211 */ /* 0x002fc600078010ff */
[----:B------:R-:W-:Y:S01]  /*189e0*/  @!P2 ST.E.64 desc[UR42][R10.64], R86 ;  /* 0x000000560a00a985 */ /* 0x000fe2000c101b2a */
        /* <DEDUP_REMOVED lines=25> */
[-C--:B------:R-:W-:Y:S02]  /*18b80*/  @!P5 LEA.HI.X R5, R168, R12.reuse, R169, 0x2, P1 ;  /* 0x0000000ca805d211 */ /* 0x080fe400008f14a9 */
        /* <DEDUP_REMOVED lines=18> */
[-C--:B------:R-:W-:Y:S02]  /*18cb0*/  @!P2 LEA.HI.X R9, R154, R12.reuse, R155, 0x2, P1 ;  /* 0x0000000c9a09a211 */ /* 0x080fe400008f149b */
[-C--:B0-----:R-:W-:Y:S02]  /*18cc0*/  @!P4 LEA R6, P0, R158, R3.reuse, 0x2 ;  /* 0x000000039e06c211 */ /* 0x081fe400078010ff */
[-C--:B-1----:R-:W-:Y:S02]  /*18cd0*/  @!P3 LEA R4, P6, R156, R3.reuse, 0x2 ;  /* 0x000000039c04b211 */ /* 0x082fe400078c10ff */
[-C--:B------:R-:W-:Y:S02]  /*18ce0*/  @!P4 LEA.HI.X R7, R158, R12.reuse, R159, 0x2, P0 ;  /* 0x0000000c9e07c211 */ /* 0x080fe400000f149f */
        /* <DEDUP_REMOVED lines=13> */
.L_x_5957:
[----:B---3--:R-:W3:Y:S01]  /*18dc0*/  LDL R10, [R1+0x54] ;  /* 0x00005400010a7983 */ /* 0x008ee20000100800 */
[----:B------:R-:W-:Y:S01]  /*18dd0*/  ULDC.64 UR4, c[0x0][0xc08] ;  /* 0x0003020000047ab9 */ /* 0x000fe20000000a00 */
[----:B------:R-:W3:Y:S01]  /*18de0*/  LDC.64 R4, c[0x0][0xc00] ;  /* 0x00030000ff047b82 */ /* 0x000ee20000000a00 */
[----:B------:R-:W-:Y:S01]  /*18df0*/  ISETP.NE.U32.AND P0, PT, RZ, UR4, PT ;  /* 0x00000004ff007c0c */ /* 0x000fe2000bf05070 */
[----:B------:R-:W2:Y:S01]  /*18e00*/  LDL R9, [R1+0x50] ;  /* 0x0000500001097983 */ /* 0x000ea20000100800 */
[----:B------:R-:W-:Y:S02]  /*18e10*/  IMAD.MOV.U32 R3, RZ, RZ, RZ ;  /* 0x000000ffff037224 */ /* 0x000fe400078e00ff */
[----:B------:R-:W-:Y:S01]  /*18e20*/  ISETP.NE.AND.EX P1, PT, RZ, UR5, PT, P0 ;  /* 0x00000005ff007c0c */ /* 0x000fe2000bf25300 */
[----:B------:R-:W-:Y:S02]  /*18e30*/  ULDC.64 UR4, c[0x0][0xc00] ;  /* 0x0003000000047ab9 */ /* 0x000fe40000000a00 */
[----:B------:R-:W-:-:S04]  /*18e40*/  ISETP.NE.U32.AND P0, PT, RZ, UR4, PT ;  /* 0x00000004ff007c0c */ /* 0x000fc8000bf05070 */
[----:B------:R-:W-:-:S06]  /*18e50*/  ISETP.NE.AND.EX P0, PT, RZ, UR5, PT, P0 ;  /* 0x00000005ff007c0c */ /* 0x000fcc000bf05300 */
[----:B------:R-:W0:Y:S01]  /*18e60*/  @P1 LDC.64 R6, c[0x0][0xc08] ;  /* 0x00030200ff061b82 */ /* 0x000e220000000a00 */
[----:B------:R-:W-:Y:S02]  /*18e70*/  ULDC UR4, c[0x0][0xa88] ;  /* 0x0002a20000047ab9 */ /* 0x000fe40000000800 */
[----:B------:R-:W-:Y:S01]  /*18e80*/  IMAD.U32 R0, RZ, RZ, UR4 ;  /* 0x00000004ff007e24 */ /* 0x000fe2000f8e00ff */
[----:B------:R-:W1:Y:S01]  /*18e90*/  S2R R31, SR_TID.X ;  /* 0x00000000001f7919 */ /* 0x000e620000002100 */
[----:B---3--:R-:W-:-:S04]  /*18ea0*/  IMAD.WIDE R4, R10, 0x4, R4 ;  /* 0x000000040a047825 */ /* 0x008fc800078e0204 */
[----:B0-----:R-:W-:Y:S01]  /*18eb0*/  @P1 IMAD.WIDE R6, R10, 0x4, R6 ;  /* 0x000000040a061825 */ /* 0x001fe200078e0206 */
[----:B------:R0:W5:Y:S04]  /*18ec0*/  @P0 LDG.E R3, desc[UR42][R4.64] ;  /* 0x0000002a04030981 */ /* 0x000168000c1e1900 */
[----:B------:R0:W5:Y:S01]  /*18ed0*/  @P1 LDG.E R0, desc[UR42][R6.64] ;  /* 0x0000002a06001981 */ /* 0x000162000c1e1900 */
[----:B--2---:R-:W-:Y:S01]  /*18ee0*/  ISETP.NE.AND P2, PT, R9, RZ, PT ;  /* 0x000000ff0900720c */ /* 0x004fe20003f45270 */
[----:B-1----:R-:W-:Y:S01]  /*18ef0*/  VIADD R8, R31, 0xffffff80 ;  /* 0xffffff801f087836 */ /* 0x002fe20000000000 */
[----:B------:R-:W-:-:S04]  /*18f00*/  SHF.R.S32.HI R26, RZ, 0x1f, R10 ;  /* 0x0000001fff1a7819 */ /* 0x000fc8000001140a */
[----:B------:R-:W-:-:S07]  /*18f10*/  ISETP.GT.AND P3, PT, R8, 0x3f, PT ;  /* 0x0000003f0800780c */ /* 0x000fce0003f64270 */
[----:B------:R-:W1:Y:S02]  /*18f20*/  @!P2 LDC R9, c[0x0][0xad4] ;  /* 0x0002b500ff09ab82 */ /* 0x000e640000000800 */
[----:B-1----:R0:W-:Y:S01]  /*18f30*/  @!P2 STL [R1+0x50], R9 ;  /* 0x000050090100a387 */ /* 0x0021e20000100800 */
[----:B------:R-:W-:Y:S01]  /*18f40*/  ISETP.GT.AND P2, PT, R9, 0x1, PT ;  /* 0x000000010900780c */ /* 0x000fe20003f44270 */
[----:B------:R-:W-:-:S12]  /*18f50*/  @P1 BRA `(.L_x_5966) ;  /* 0x0000000000101947 */ /* 0x000fd80003800000 */
[----:B------:R-:W-:Y:S05]  /*18f60*/  @!P0 BRA `(.L_x_5966) ;  /* 0x00000000000c8947 */ /* 0x000fea0003800000 */
[----:B0-----:R-:W2:Y:S04]  /*18f70*/  LDG.E R7, desc[UR42][R4.64] ;  /* 0x0000002a04077981 */ /* 0x001ea8000c1e1900 */
[----:B-----5:R-:W2:Y:S02]  /*18f80*/  LDG.E R0, desc[UR42][R4.64+0x4] ;  /* 0x0000042a04007981 */ /* 0x020ea4000c1e1900 */
[----:B--2---:R-:W-:-:S07]  /*18f90*/  IMAD.IADD R0, R0, 0x1, -R7 ;  /* 0x0000000100007824 */ /* 0x004fce00078e0a07 */
.L_x_5966:
        /* <DEDUP_REMOVED lines=17> */
[----:B------:R-:W1:Y:S08]  /*190b0*/  LDC.64 R4, c[0x0][R23+0x220] ;  /* 0x0000880017047b82 */ /* 0x000e700000000a00 */
[----:B------:R-:W3:Y:S08]  /*190c0*/  LDC.64 R12, c[0x0][R23+0x218] ;  /* 0x00008600170c7b82 */ /* 0x000ef00000000a00 */
[----:B------:R-:W5:Y:S08]  /*190d0*/  LDC.64 R6, c[0x0][R23+0x228] ;  /* 0x00008a0017067b82 */ /* 0x000f700000000a00 */
[----:B------:R-:W4:Y:S08]  /*190e0*/  @P1 LDC R20, c[0x0][0xbec] ;  /* 0x0002fb00ff141b82 */ /* 0x000f300000000800 */
[----:B------:R-:W5:Y:S08]  /*190f0*/  LDC.64 R8, c[0x0][R23+0x210] ;  /* 0x0000840017087b82 */ /* 0x000f700000000a00 */
[----:B------:R-:W5:Y:S01]  /*19100*/  @P1 LDC R27, c[0x0][0xbf0] ;  /* 0x0002fc00ff1b1b82 */ /* 0x000f620000000800 */
[----:B----4-:R-:W-:-:S07]  /*19110*/  @P1 IMAD.HI.U32 R20, R31, R20, RZ ;  /* 0x000000141f141227 */ /* 0x010fce00078e00ff */
[----:B0-----:R-:W0:Y:S01]  /*19120*/  @!P0 LDC R10, c[0x0][0xb50] ;  /* 0x0002d400ff0a8b82 */ /* 0x001e220000000800 */
[-C--:B-1----:R-:W-:Y:S02]  /*19130*/  IMAD R5, R5, R29.reuse, RZ ;  /* 0x0000001d05057224 */ /* 0x082fe400078e02ff */
[----:B------:R-:W-:-:S05]  /*19140*/  IMAD.WIDE.U32 R14, R4, R29, RZ ;  /* 0x0000001d040e7225 */ /* 0x000fca00078e00ff */
[----:B------:R-:W1:Y:S01]  /*19150*/  @!P0 LDC R11, c[0x0][0xb54] ;  /* 0x0002d500ff0b8b82 */ /* 0x000e620000000800 */
[-C--:B---3--:R-:W-:Y:S02]  /*19160*/  IMAD R25, R13, R188.reuse, RZ ;  /* 0x000000bc0d197224 */ /* 0x088fe400078e02ff */
[----:B------:R-:W-:Y:S01]  /*19170*/  IMAD.WIDE.U32 R12, R12, R188, RZ ;  /* 0x000000bc0c0c7225 */ /* 0x000fe200078e00ff */
[----:B-----5:R-:W-:-:S03]  /*19180*/  @P1 SHF.R.U32.HI R21, RZ, R27, R20 ;  /* 0x0000001bff151219 */ /* 0x020fc60000011614 */
        /* <DEDUP_REMOVED lines=23> */
.L_x_5968:
[----:B------:R-:W-:Y:S05]  /*19300*/  BSYNC B1 ;  /* 0x0000000000017941 */ /* 0x000fea0003800000 */
.L_x_5967:
[----:B------:R-:W-:Y:S05]  /*19310*/  @P2 BRA `(.L_x_5963) ;  /* 0x0000000800ac2947 */ /* 0x000fea0003800000 */
[----:B0-----:R-:W0:Y:S01]  /*19320*/  S2R R6, SR_TID.X ;  /* 0x0000000000067919 */ /* 0x001e220000002100 */
[----:B------:R-:W2:Y:S01]  /*19330*/  LDC R9, c[0x0][0xbe8] ;  /* 0x0002fa00ff097b82 */ /* 0x000ea20000000800 */
[----:B------:R-:W-:Y:S01]  /*19340*/  ULDC.64 UR4, c[0x0][0xaa0] ;  /* 0x0002a80000047ab9 */ /* 0x000fe20000000a00 */
[C---:B------:R-:W-:Y:S01]  /*19350*/  VIADD R38, R199.reuse, 0x40 ;  /* 0x00000040c7267836 */ /* 0x040fe20000000000 */
[----:B------:R-:W-:Y:S01]  /*19360*/  BSSY B1, `(.L_x_5969) ;  /* 0x0000082000017945 */ /* 0x000fe20003800000 */
[----:B------:R-:W-:Y:S02]  /*19370*/  IMAD R4, R24, UR4, RZ ;  /* 0x0000000418047c24 */ /* 0x000fe4000f8e02ff */
[----:B------:R-:W-:Y:S02]  /*19380*/  VIADD R36, R199, 0x80 ;  /* 0x00000080c7247836 */ /* 0x000fe40000000000 */
[----:B------:R-:W3:Y:S01]  /*19390*/  LDC R12, c[0x0][0xac8] ;  /* 0x0002b200ff0c7b82 */ /* 0x000ee20000000800 */
[----:B------:R-:W-:-:S02]  /*193a0*/  IMAD R7, R3, UR5, R4 ;  /* 0x0000000503077c24 */ /* 0x000fc4000f8e0204 */
[----:B-1----:R-:W-:Y:S01]  /*193b0*/  IMAD.WIDE.U32 R4, R3, UR4, RZ ;  /* 0x0000000403047c25 */ /* 0x002fe2000f8e00ff */
[----:B------:R-:W-:-:S03]  /*193c0*/  ULDC.64 UR4, c[0x0][0xae8] ;  /* 0x0002ba0000047ab9 */ /* 0x000fc60000000a00 */
[----:B------:R-:W-:Y:S02]  /*193d0*/  IMAD.IADD R5, R5, 0x1, R7 ;  /* 0x0000000105057824 */ /* 0x000fe400078e0207 */
[----:B------:R-:W-:Y:S02]  /*193e0*/  VIADD R34, R199, 0xc0 ;  /* 0x000000c0c7227836 */ /* 0x000fe40000000000 */
[----:B------:R-:W-:-:S04]  /*193f0*/  IMAD.WIDE.U32 R4, R188, UR4, R4 ;  /* 0x00000004bc047c25 */ /* 0x000fc8000f8e0004 */
[----:B------:R-:W-:Y:S01]  /*19400*/  IMAD R5, R188, UR5, R5 ;  /* 0x00000005bc057c24 */ /* 0x000fe2000f8e0205 */
[----:B--2---:R-:W-:Y:S01]  /*19410*/  ISETP.NE.AND P0, PT, R9, 0x1, PT ;  /* 0x000000010900780c */ /* 0x004fe20003f05270 */
[----:B------:R-:W-:Y:S01]  /*19420*/  ULDC.64 UR4, c[0x0][0xaf0] ;  /* 0x0002bc0000047ab9 */ /* 0x000fe20000000a00 */
[----:B------:R-:W-:Y:S02]  /*19430*/  IMAD R21, R0, R9, RZ ;  /* 0x0000000900157224 */ /* 0x000fe400078e02ff */
[----:B------:R-:W-:-:S04]  /*19440*/  IMAD.WIDE.U32 R4, R29, UR4, R4 ;  /* 0x000000041d047c25 */ /* 0x000fc8000f8e0004 */
[----:B0-----:R-:W-:Y:S01]  /*19450*/  VIADD R6, R6, 0xffffff80 ;  /* 0xffffff8006067836 */ /* 0x001fe20000000000 */
[-C--:B---3--:R-:W-:Y:S01]  /*19460*/  ISETP.GE.AND P1, PT, R38, R12.reuse, PT ;  /* 0x0000000c2600720c */ /* 0x088fe20003f26270 */
[C---:B------:R-:W-:Y:S01]  /*19470*/  VIADD R32, R199.reuse, 0x100 ;  /* 0x00000100c7207836 */ /* 0x040fe20000000000 */
[C---:B------:R-:W-:Y:S01]  /*19480*/  ISETP.GE.AND P2, PT, R199.reuse, R12, PT ;  /* 0x0000000cc700720c */ /* 0x040fe20003f46270 */
[C---:B------:R-:W-:Y:S01]  /*19490*/  VIADD R30, R199.reuse, 0x140 ;  /* 0x00000140c71e7836 */ /* 0x040fe20000000000 */
[----:B------:R-:W-:Y:S01]  /*194a0*/  SHF.R.S32.HI R3, RZ, 0x1f, R6 ;  /* 0x0000001fff037819 */ /* 0x000fe20000011406 */
[----:B------:R-:W0:Y:S01]  /*194b0*/  @P0 LDC R11, c[0x0][0xbec] ;  /* 0x0002fb00ff0b0b82 */ /* 0x000e220000000800 */
[----:B------:R-:W-:Y:S01]  /*194c0*/  SEL R8, RZ, 0xffffffff, P1 ;  /* 0xffffffffff087807 */ /* 0x000fe20000800000 */
[----:B------:R-:W-:Y:S01]  /*194d0*/  VIADD R27, R199, 0x180 ;  /* 0x00000180c71b7836 */ /* 0x000fe20000000000 */
[----:B------:R-:W-:Y:S01]  /*194e0*/  LEA.HI R3, R3, R6, RZ, 0x3 ;  /* 0x0000000603037211 */ /* 0x000fe200078f18ff */
[----:B------:R-:W-:Y:S01]  /*194f0*/  VIADD R23, R199, 0x1c0 ;  /* 0x000001c0c7177836 */ /* 0x000fe20000000000 */
[----:B------:R-:W-:Y:S01]  /*19500*/  ISETP.GE.AND P1, PT, R36, R12, PT ;  /* 0x0000000c2400720c */ /* 0x000fe20003f26270 */
[----:B------:R-:W-:Y:S01]  /*19510*/  IMAD.SHL.U32 R8, R8, 0x2, RZ ;  /* 0x0000000208087824 */ /* 0x000fe200078e00ff */
[----:B------:R-:W-:Y:S01]  /*19520*/  LOP3.LUT R7, R3, 0xfffffff8, RZ, 0xc0, !PT ;  /* 0xfffffff803077812 */ /* 0x000fe200078ec0ff */
[----:B------:R-:W1:Y:S01]  /*19530*/  @P0 LDC R13, c[0x0][0xbf0] ;  /* 0x0002fc00ff0d0b82 */ /* 0x000e620000000800 */
[----:B------:R-:W-:Y:S01]  /*19540*/  SHF.R.S32.HI R15, RZ, 0x3, R3 ;  /* 0x00000003ff0f7819 */ /* 0x000fe20000011403 */
[----:B------:R-:W-:-:S02]  /*19550*/  IMAD R3, R26, UR4, RZ ;  /* 0x000000041a037c24 */ /* 0x000fc4000f8e02ff */
[----:B------:R-:W-:Y:S02]  /*19560*/  IMAD.IADD R6, R6, 0x1, -R7 ;  /* 0x0000000106067824 */ /* 0x000fe400078e0a07 */
[----:B------:R-:W-:Y:S02]  /*19570*/  IMAD.IADD R20, R15, 0x1, R196 ;  /* 0x000000010f147824 */ /* 0x000fe400078e02c4 */
[----:B------:R-:W-:Y:S02]  /*19580*/  IMAD R7, R6, 0x20, R15 ;  /* 0x0000002006077824 */ /* 0x000fe400078e020f */
[----:B------:R-:W-:Y:S02]  /*19590*/  VIADD R25, R199, 0x1c0 ;  /* 0x000001c0c7197836 */ /* 0x000fe40000000000 */
[----:B------:R-:W-:Y:S02]  /*195a0*/  IMAD.IADD R196, R196, 0x1, R7 ;  /* 0x00000001c4c47824 */ /* 0x000fe400078e0207 */
[----:B------:R-:W-:Y:S01]  /*195b0*/  IMAD R7, R29, UR5, R3 ;  /* 0x000000051d077c24 */ /* 0x000fe2000f8e0203 */
[----:B------:R-:W-:Y:S01]  /*195c0*/  ULDC.64 UR4, c[0x0][0xae0] ;  /* 0x0002b80000047ab9 */ /* 0x000fe20000000a00 */
[----:B0-----:R-:W-:Y:S01]  /*195d0*/  @P0 IMAD.HI.U32 R6, R196, R11, RZ ;  /* 0x0000000bc4060227 */ /* 0x001fe200078e00ff */
[----:B------:R-:W-:-:S03]  /*195e0*/  SHF.R.S32.HI R25, RZ, 0x1f, R25 ;  /* 0x0000001fff197819 */ /* 0x000fc60000011419 */
[----:B------:R-:W-:Y:S01]  /*195f0*/  IMAD.IADD R5, R5, 0x1, R7 ;  /* 0x0000000105057824 */ /* 0x000fe200078e0207 */
[----:B------:R-:W-:Y:S01]  /*19600*/  SEL R7, RZ, 0x1, P2 ;  /* 0x00000001ff077807 */ /* 0x000fe20001000000 */
[----:B------:R-:W-:Y:S01]  /*19610*/  IMAD.MOV.U32 R3, RZ, RZ, R196 ;  /* 0x000000ffff037224 */ /* 0x000fe200078e00c4 */
[-C--:B------:R-:W-:Y:S01]  /*19620*/  ISETP.GE.AND P2, PT, R23, R12.reuse, PT ;  /* 0x0000000c1700720c */ /* 0x080fe20003f46270 */
[C---:B------:R-:W-:Y:S01]  /*19630*/  VIADD R28, R199.reuse, 0x180 ;  /* 0x00000180c71c7836 */ /* 0x040fe20000000000 */
[----:B-1----:R-:W-:Y:S01]  /*19640*/  @P0 SHF.R.U32.HI R3, RZ, R13, R6 ;  /* 0x0000000dff030219 */ /* 0x002fe20000011606 */
[C---:B------:R-:W-:Y:S01]  /*19650*/  VIADD R31, R199.reuse, 0x140 ;  /* 0x00000140c71f7836 */ /* 0x040fe20000000000 */
[----:B------:R-:W-:Y:S01]  /*19660*/  LOP3.LUT R6, R8, 0x2, R7, 0xe2, !PT ;  /* 0x0000000208067812 */ /* 0x000fe200078ee207 */
[----:B------:R-:W-:Y:S01]  /*19670*/  VIADD R33, R199, 0x100 ;  /* 0x00000100c7217836 */ /* 0x000fe20000000000 */
[----:B------:R-:W-:Y:S01]  /*19680*/  SEL R8, RZ, 0xffffffff, P1 ;  /* 0xffffffffff087807 */ /* 0x000fe20000800000 */
[----:B------:R-:W-:Y:S01]  /*19690*/  IMAD.MOV R7, RZ, RZ, -R3 ;  /* 0x000000ffff077224 */ /* 0x000fe200078e0a03 */
[----:B------:R-:W-:Y:S01]  /*196a0*/  ISETP.GE.AND P0, PT, R34, R12, PT ;  /* 0x0000000c2200720c */ /* 0x000fe20003f06270 */
[----:B------:R-:W-:Y:S01]  /*196b0*/  IMAD.WIDE.U32 R4, R3, UR4, R4 ;  /* 0x0000000403047c25 */ /* 0x000fe2000f8e0004 */
[----:B------:R-:W-:-:S02]  /*196c0*/  SHF.R.S32.HI R0, RZ, 0x1f, R3 ;  /* 0x0000001fff007819 */ /* 0x000fc40000011403 */
[-C--:B------:R-:W-:Y:S01]  /*196d0*/  ISETP.GE.AND P1, PT, R32, R12.reuse, PT ;  /* 0x0000000c2000720c */ /* 0x080fe20003f26270 */
[----:B------:R-:W-:Y:S01]  /*196e0*/  IMAD.SHL.U32 R11, R8, 0x4, RZ ;  /* 0x00000004080b7824 */ /* 0x000fe200078e00ff */
[----:B------:R-:W-:Y:S01]  /*196f0*/  SEL R8, RZ, 0xffffffff, P0 ;  /* 0xffffffffff087807 */ /* 0x000fe20000000000 */
[----:B------:R-:W-:Y:S01]  /*19700*/  IMAD R0, R0, UR4, RZ ;  /* 0x0000000400007c24 */ /* 0x000fe2000f8e02ff */
[-C--:B------:R-:W-:Y:S01]  /*19710*/  ISETP.GE.AND P0, PT, R30, R12.reuse, PT ;  /* 0x0000000c1e00720c */ /* 0x080fe20003f06270 */
[----:B------:R-:W-:Y:S01]  /*19720*/  IMAD R7, R9, R7, R196 ;  /* 0x0000000709077224 */ /* 0x000fe200078e02c4 */
[----:B------:R-:W-:Y:S01]  /*19730*/  LOP3.LUT R6, R11, 0x4, R6, 0xe2, !PT ;  /* 0x000000040b067812 */ /* 0x000fe200078ee206 */
[----:B------:R-:W-:Y:S01]  /*19740*/  IMAD.SHL.U32 R9, R8, 0x8, RZ ;  /* 0x0000000808097824 */ /* 0x000fe200078e00ff */
[----:B------:R-:W-:Y:S01]  /*19750*/  SEL R8, RZ, 0xffffffff, P1 ;  /* 0xffffffffff087807 */ /* 0x000fe20000800000 */
[----:B------:R-:W-:Y:S01]  /*19760*/  IMAD R3, R3, UR5, R0 ;  /* 0x0000000503037c24 */ /* 0x000fe2000f8e0200 */
[----:B------:R-:W-:Y:S01]  /*19770*/  SHF.R.S32.HI R0, RZ, 0x1f, R7 ;  /* 0x0000001fff007819 */ /* 0x000fe20000011407 */
[----:B------:R-:W-:Y:S01]  /*19780*/  ULDC.64 UR4, c[0x0][0xad8] ;  /* 0x0002b60000047ab9 */ /* 0x000fe20000000a00 */
[----:B------:R-:W-:Y:S01]  /*19790*/  LOP3.LUT R6, R9, 0x8, R6, 0xe2, !PT ;  /* 0x0000000809067812 */ /* 0x000fe200078ee206 */
[----:B------:R-:W-:Y:S01]  /*197a0*/  IMAD.IADD R5, R5, 0x1, R3 ;  /* 0x0000000105057824 */ /* 0x000fe200078e0203 */
[----:B------:R-:W-:Y:S01]  /*197b0*/  SEL R3, RZ, 0xffffffff, P0 ;  /* 0xffffffffff037807 */ /* 0x000fe20000000000 */
[----:B------:R-:W-:Y:S01]  /*197c0*/  IMAD.SHL.U32 R9, R8, 0x10, RZ ;  /* 0x0000001008097824 */ /* 0x000fe200078e00ff */
[----:B------:R-:W-:Y:S01]  /*197d0*/  ISETP.GE.AND P0, PT, R27, R12, PT ;  /* 0x0000000c1b00720c */ /* 0x000fe20003f06270 */
[----:B------:R-:W-:Y:S01]  /*197e0*/  IMAD R0, R0, UR4, RZ ;  /* 0x0000000400007c24 */ /* 0x000fe2000f8e02ff */
[----:B------:R-:W-:Y:S01]  /*197f0*/  SHF.R.S32.HI R28, RZ, 0x1f, R28 ;  /* 0x0000001fff1c7819 */ /* 0x000fe2000001141c */
[----:B------:R-:W-:Y:S01]  /*19800*/  IMAD.WIDE.U32 R4, R7, UR4, R4 ;  /* 0x0000000407047c25 */ /* 0x000fe2000f8e0004 */
[----:B------:R-:W-:-:S02]  /*19810*/  LOP3.LUT R6, R9, 0x10, R6, 0xe2, !PT ;  /* 0x0000001009067812 */ /* 0x000fc400078ee206 */
[----:B------:R-:W-:Y:S01]  /*19820*/  SHF.R.S32.HI R31, RZ, 0x1f, R31 ;  /* 0x0000001fff1f7819 */ /* 0x000fe2000001141f */
[----:B------:R-:W-:Y:S01]  /*19830*/  IMAD.SHL.U32 R9, R3, 0x20, RZ ;  /* 0x0000002003097824 */ /* 0x000fe200078e00ff */
[----:B------:R-:W-:Y:S01]  /*19840*/  SHF.R.S32.HI R33, RZ, 0x1f, R33 ;  /* 0x0000001fff217819 */ /* 0x000fe20000011421 */
[----:B------:R-:W-:Y:S01]  /*19850*/  IMAD R3, R7, UR5, R0 ;  /* 0x0000000507037c24 */ /* 0x000fe2000f8e0200 */
[----:B------:R-:W-:Y:S01]  /*19860*/  SEL R7, RZ, 0x40, P0 ;  /* 0x00000040ff077807 */ /* 0x000fe20000000000 */
[----:B------:R-:W-:Y:S01]  /*19870*/  ULDC.64 UR4, c[0x0][0xa80] ;  /* 0x0002a00000047ab9 */ /* 0x000fe20000000a00 */
[----:B------:R-:W-:Y:S01]  /*19880*/  ISETP.GE.AND P0, PT, R20, R21, PT ;  /* 0x000000151400720c */ /* 0x000fe20003f06270 */
[----:B------:R-:W-:Y:S01]  /*19890*/  IMAD.IADD R3, R5, 0x1, R3 ;  /* 0x0000000105037824 */ /* 0x000fe200078e0203 */
[C---:B------:R-:W-:Y:S01]  /*198a0*/  LEA R13, P1, R4.reuse, UR4, 0x1 ;  /* 0x00000004040d7c11 */ /* 0x040fe2000f8208ff */
[----:B------:R-:W-:Y:S01]  /*198b0*/  VIADD R35, R199, 0xc0 ;  /* 0x000000c0c7237836 */ /* 0x000fe20000000000 */
[----:B------:R-:W-:Y:S01]  /*198c0*/  LOP3.LUT R6, R9, 0x20, R6, 0xe2, !PT ;  /* 0x0000002009067812 */ /* 0x000fe200078ee206 */
[C---:B------:R-:W-:Y:S01]  /*198d0*/  VIADD R37, R199.reuse, 0x80 ;  /* 0x00000080c7257836 */ /* 0x040fe20000000000 */
[----:B------:R-:W-:Y:S01]  /*198e0*/  LEA.HI.X R3, R4, UR5, R3, 0x1, P1 ;  /* 0x0000000504037c11 */ /* 0x000fe200088f0c03 */
[----:B------:R-:W-:Y:S01]  /*198f0*/  VIADD R39, R199, 0x40 ;  /* 0x00000040c7277836 */ /* 0x000fe20000000000 */
[----:B------:R-:W-:Y:S01]  /*19900*/  LOP3.LUT R14, R6, R7, RZ, 0xfc, !PT ;  /* 0x00000007060e7212 */ /* 0x000fe200078efcff */
[----:B------:R0:W1:Y:S01]  /*19910*/  SHFL.IDX PT, R10, R13, RZ, 0x181f ;  /* 0x00181fff0d0a7589 */ /* 0x00006200000e0000 */
[----:B------:R-:W-:-:S02]  /*19920*/  SEL R5, RZ, 0x80, P2 ;  /* 0x00000080ff057807 */ /* 0x000fc40001000000 */
[----:B------:R-:W-:Y:S01]  /*19930*/  SHF.R.S32.HI R35, RZ, 0x1f, R35 ;  /* 0x0000001fff237819 */ /* 0x000fe20000011423 */
[----:B------:R0:W2:Y:S01]  /*19940*/  SHFL.IDX PT, R11, R3, RZ, 0x181f ;  /* 0x00181fff030b7589 */ /* 0x0000a200000e0000 */
[----:B------:R-:W-:Y:S02]  /*19950*/  LOP3.LUT R15, R14, R5, RZ, 0xfc, !PT ;  /* 0x000000050e0f7212 */ /* 0x000fe400078efcff */
[----:B------:R-:W-:Y:S02]  /*19960*/  SHF.R.S32.HI R37, RZ, 0x1f, R37 ;  /* 0x0000001fff257819 */ /* 0x000fe40000011425 */
[----:B------:R-:W-:Y:S01]  /*19970*/  SHF.R.S32.HI R39, RZ, 0x1f, R39 ;  /* 0x0000001fff277819 */ /* 0x000fe20000011427 */
        /* <DEDUP_REMOVED lines=27> */
[----:B------:R-:W-:Y:S02]  /*19b30*/  @P4 LEA R10, P5, R23, R10, 0x1 ;  /* 0x0000000a170a4211 */ /* 0x000fe400078a08ff */
[-C--:B------:R-:W-:Y:S02]  /*19b40*/  @P0 LEA.HI.X R5, R27, R11.reuse, R28, 0x1, P3 ;  /* 0x0000000b1b050211 */ /* 0x080fe400018f0c1c */
[----:B------:R-:W-:-:S03]  /*19b50*/  @P4 LEA.HI.X R11, R23, R11, R25, 0x1, P5 ;  /* 0x0000000b170b4211 */ /* 0x000fc600028f0c19 */
[----:B------:R3:W-:Y:S04]  /*19b60*/  @P0 ST.E.128 desc[UR42][R4.64], RZ ;  /* 0x000000ff04000985 */ /* 0x0007e8000c101d2a */
[----:B------:R3:W-:Y:S02]  /*19b70*/  @P4 ST.E.128 desc[UR42][R10.64], RZ ;  /* 0x000000ff0a004985 */ /* 0x0007e4000c101d2a */
.L_x_5970:
[----:B------:R-:W-:Y:S05]  /*19b80*/  BSYNC B1 ;  /* 0x0000000000017941 */ /* 0x000fea0003800000 */
.L_x_5969:
        /* <DEDUP_REMOVED lines=36> */
.L_x_5963:
[----:B------:R-:W-:Y:S05]  /*19dd0*/  BSYNC B0 ;  /* 0x0000000000007941 */ /* 0x000fea0003800000 */
.L_x_5956:
[----:B------:R-:W-:Y:S02]  /*19de0*/  ULDC UR4, c[0x0][0xc3c] ;  /* 0x00030f0000047ab9 */ /* 0x000fe40000000800 */
[----:B----4-:R-:W-:-:S13]  /*19df0*/  ISETP.GE.AND P0, PT, R83, UR4, PT ;  /* 0x0000000453007c0c */ /* 0x010fda000bf06270 */
[----:B------:R-:W-:Y:S05]  /*19e00*/  @!P0 BRA `(.L_x_5971) ;  /* 0xfffffe7800e88947 */ /* 0x000fea000383ffff */
[----:B------:R-:W-:Y:S05]  /*19e10*/  BRA `(.L_x_5743) ;  /* 0x0000008800347947 */ /* 0x000fea0003800000 */
.L_x_5741:
        /* <DEDUP_REMOVED lines=16> */
.L_x_5972:
        /* <DEDUP_REMOVED lines=43> */
.L_x_5976:
        /* <DEDUP_REMOVED lines=37> */
.L_x_5974:
        /* <DEDUP_REMOVED lines=13> */
.L_x_5977:
        /* <DEDUP_REMOVED lines=62> */
.L_x_5978:
        /* <DEDUP_REMOVED lines=61> */
.L_x_5979:
[----:B------:R-:W-:-:S05]  /*1aca0*/  LOP3.LUT R25, RZ, R2, RZ, 0x33, !PT ;  /* 0x00000002ff197212 */ /* 0x000fca00078e33ff */
[----:B------:R-:W-:Y:S01]  /*1acb0*/  IMAD.IADD R25, R6, 0x1, R25 ;  /* 0x0000000106197824 */ /* 0x000fe200078e0219 */
[----:B------:R-:W-:Y:S06]  /*1acc0*/  BRA `(.L_x_5980) ;  /* 0x00000000000c7947 */ /* 0x000fec0003800000 */
.L_x_5975:
[----:B------:R-:W-:Y:S02]  /*1acd0*/  IMAD.MOV.U32 R25, RZ, RZ, RZ ;  /* 0x000000ffff197224 */ /* 0x000fe400078e00ff */
[----:B------:R-:W-:Y:S02]  /*1ace0*/  IMAD.U32 R24, RZ, RZ, UR6 ;  /* 0x00000006ff187e24 */ /* 0x000fe4000f8e00ff */
[----:B------:R-:W-:-:S07]  /*1acf0*/  IMAD.MOV.U32 R26, RZ, RZ, RZ ;  /* 0x000000ffff1a7224 */ /* 0x000fce00078e00ff */
.L_x_5980:
[----:B------:R-:W-:-:S13]  /*1ad00*/  ISETP.NE.AND P0, PT, R7, RZ, PT ;  /* 0x000000ff0700720c */ /* 0x000fda0003f05270 */
[----:B------:R-:W0:Y:S01]  /*1ad10*/  @!P0 S2R R3, SR_CgaCtaId ;  /* 0x0000000000038919 */ /* 0x000e220000008800 */
[----:B------:R-:W-:-:S04]  /*1ad20*/  @!P0 MOV R2, 0x400 ;  /* 0x0000040000028802 */ /* 0x000fc80000000f00 */
[----:B0-----:R-:W-:-:S05]  /*1ad30*/  @!P0 LEA R2, R3, R2, 0x18 ;  /* 0x0000000203028211 */ /* 0x001fca00078ec0ff */
[----:B------:R1:W-:Y:S01]  /*1ad40*/  @!P0 STS.128 [R2+0x28cd0], R24 ;  /* 0x028cd01802008388 */ /* 0x0003e20000000c00 */
[----:B------:R-:W-:Y:S06]  /*1ad50*/  BAR.ARV 0x5, 0x180 ;  /* 0x0146000000007b1d */ /* 0x000fec0000002000 */
.L_x_5973:
        /* <DEDUP_REMOVED lines=38> */
.L_x_6108:
[----:B------:R-:W-:Y:S05]  /*1afc0*/  YIELD ;  /* 0x0000000000007946 */ /* 0x000fea0003800000 */
[----:B------:R-:W-:Y:S01]  /*1afd0*/  ULDC.64 UR4, c[0x0][0xa28] ;  /* 0x00028a0000047ab9 */ /* 0x000fe20000000a00 */
[----:B------:R-:W-:Y:S01]  /*1afe0*/  IMAD.MOV.U32 R33, RZ, RZ, RZ ;  /* 0x000000ffff217224 */ /* 0x000fe200078e00ff */
[----:B------:R-:W-:Y:S01]  /*1aff0*/  ISETP.NE.U32.AND P0, PT, RZ, UR4, PT ;  /* 0x00000004ff007c0c */ /* 0x000fe2000bf05070 */
[----:B------:R-:W0:Y:S01]  /*1b000*/  LDC.64 R4, c[0x0][0xa00] ;  /* 0x00028000ff047b82 */ /* 0x000e220000000a00 */
[----:B------:R-:W-:Y:S02]  /*1b010*/  ULDC.64 UR6, c[0x0][0xa10] ;  /* 0x0002840000067ab9 */ /* 0x000fe40000000a00 */
[----:B------:R-:W-:Y:S01]  /*1b020*/  ISETP.NE.AND.EX P0, PT, RZ, UR5, PT, P0 ;  /* 0x00000005ff007c0c */ /* 0x000fe2000bf05300 */
[----:B------:R-:W-:-:S12]  /*1b030*/  ULDC.64 UR4, c[0x0][0xa18] ;  /* 0x0002860000047ab9 */ /* 0x000fd80000000a00 */
[----:B--2---:R-:W2:Y:S02]  /*1b040*/  @P0 LDC.64 R2, c[0x0][0xa28] ;  /* 0x00028a00ff020b82 */ /* 0x004ea40000000a00 */
[----:B--2---:R-:W-:-:S05]  /*1b050*/  @P0 IMAD.WIDE R2, R27, 0x4, R2 ;  /* 0x000000041b020825 */ /* 0x004fca00078e0202 */
[----:B------:R2:W5:Y:S01]  /*1b060*/  @P0 LDG.E R33, desc[UR42][R2.64] ;  /* 0x0000002a02210981 */ /* 0x000562000c1e1900 */
[----:B------:R-:W-:Y:S01]  /*1b070*/  ISETP.NE.U32.AND P0, PT, RZ, UR4, PT ;  /* 0x00000004ff007c0c */ /* 0x000fe2000bf05070 */
[----:B------:R-:W-:Y:S01]  /*1b080*/  IMAD.MOV.U32 R30, RZ, RZ, RZ ;  /* 0x000000ffff1e7224 */ /* 0x000fe200078e00ff */
[----:B------:R-:W-:Y:S01]  /*1b090*/  ISETP.NE.U32.AND P1, PT, RZ, UR6, PT ;  /* 0x00000006ff007c0c */ /* 0x000fe2000bf25070 */
[----:B-1----:R-:W-:Y:S01]  /*1b0a0*/  IMAD.MOV.U32 R0, RZ, RZ, RZ ;  /* 0x000000ffff007224 */ /* 0x002fe200078e00ff */
[----:B------:R-:W-:Y:S01]  /*1b0b0*/  ISETP.NE.AND.EX P2, PT, RZ, UR5, PT, P0 ;  /* 0x00000005ff007c0c */ /* 0x000fe2000bf45300 */
[----:B------:R-:W-:Y:S01]  /*1b0c0*/  ULDC.64 UR4, c[0x0][0xa00] ;  /* 0x0002800000047ab9 */ /* 0x000fe20000000a00 */
[----:B------:R-:W-:Y:S01]  /*1b0d0*/  ISETP.NE.AND.EX P1, PT, RZ, UR7, PT, P1 ;  /* 0x00000007ff007c0c */ /* 0x000fe2000bf25310 */
[----:B0-----:R-:W-:Y:S01]  /*1b0e0*/  IMAD.WIDE R4, R27, 0x4, R4 ;  /* 0x000000041b047825 */ /* 0x001fe200078e0204 */
[----:B------:R-:W-:Y:S01]  /*1b0f0*/  ISETP.NE.U32.AND P0, PT, RZ, UR4, PT ;  /* 0x00000004ff007c0c */ /* 0x000fe2000bf05070 */
[----:B--2---:R-:W0:Y:S08]  /*1b100*/  LDC.64 R2, c[0x0][0xa10] ;  /* 0x00028400ff027b82 */ /* 0x004e300000000a00 */
[----:B---3--:R-:W1:Y:S01]  /*1b110*/  @P2 LDC.64 R6, c[0x0][0xa18] ;  /* 0x00028600ff062b82 */ /* 0x008e620000000a00 */
[----:B------:R-:W-:Y:S01]  /*1b120*/  ULDC UR4, c[0x0][0x288] ;  /* 0x0000a20000047ab9 */ /* 0x000fe20000000800 */
[----:B------:R-:W-:Y:S01]  /*1b130*/  ISETP.NE.AND.EX P0, PT, RZ, UR5, PT, P0 ;  /* 0x00000005ff007c0c */ /* 0x000fe2000bf05300 */
[----:B------:R-:W-:Y:S01]  /*1b140*/  IMAD.U32 R8, RZ, RZ, UR4 ;  /* 0x00000004ff087e24 */ /* 0x000fe2000f8e00ff */
[----:B------:R-:W-:-:S11]  /*1b150*/  ULDC.64 UR4, c[0x0][0x418] ;  /* 0x0001060000047ab9 */ /* 0x000fd60000000a00 */
[----:B------:R-:W5:Y:S01]  /*1b160*/  @P0 LDG.E R30, desc[UR42][R4.64] ;  /* 0x0000002a041e0981 */ /* 0x000f62000c1e1900 */
[----:B0-----:R-:W-:-:S05]  /*1b170*/  IMAD.WIDE R2, R27, 0x4, R2 ;  /* 0x000000041b027825 */ /* 0x001fca00078e0202 */
[----:B------:R-:W5:Y:S01]  /*1b180*/  @P1 LDG.E R0, desc[UR42][R2.64] ;  /* 0x0000002a02001981 */ /* 0x000f62000c1e1900 */
[----:B-1----:R-:W-:-:S05]  /*1b190*/  @P2 IMAD.WIDE R6, R27, 0x4, R6 ;  /* 0x000000041b062825 */ /* 0x002fca00078e0206 */
        /* <DEDUP_REMOVED lines=10> */
[----:B--2---:R0:W-:Y:S01]  /*1b240*/  STL [R1], R8 ;  /* 0x0000000801007387 */ /* 0x0041e20000100800 */
[----:B------:R-:W-:Y:S01]  /*1b250*/  IMAD.MOV.U32 R14, RZ, RZ, R8 ;  /* 0x000000ffff0e7224 */ /* 0x000fe200078e0008 */
[----:B----4-:R-:W-:Y:S06]  /*1b260*/  @P2 BRA `(.L_x_5982) ;  /* 0x0000000000142947 */ /* 0x010fec0003800000 */
[----:B------:R-:W-:Y:S05]  /*1b270*/  @!P0 BRA `(.L_x_5982) ;  /* 0x0000000000108947 */ /* 0x000fea0003800000 */
[----:B0-----:R-:W2:Y:S04]  /*1b280*/  LDG.E R8, desc[UR42][R4.64] ;  /* 0x0000002a04087981 */ /* 0x001ea8000c1e1900 */
[----:B------:R-:W2:Y:S02]  /*1b290*/  LDG.E R7, desc[UR42][R4.64+0x4] ;  /* 0x0000042a04077981 */ /* 0x000ea4000c1e1900 */
[----:B--2---:R-:W-:-:S05]  /*1b2a0*/  IMAD.IADD R14, R7, 0x1, -R8 ;  /* 0x00000001070e7824 */ /* 0x004fca00078e0a08 */
[----:B------:R1:W-:Y:S02]  /*1b2b0*/  STL [R1], R14 ;  /* 0x0000000e01007387 */ /* 0x0003e40000100800 */
.L_x_5982:
        /* <DEDUP_REMOVED lines=9> */
[----:B------:R-:W2:Y:S02]  /*1b350*/  LDC.64 R4, c[0x0][0xa20] ;  /* 0x00028800ff047b82 */ /* 0x000ea40000000a00 */
[----:B--2---:R-:W-:-:S05]  /*1b360*/  IMAD.WIDE R4, R27, 0x4, R4 ;  /* 0x000000041b047825 */ /* 0x004fca00078e0204 */
[----:B------:R2:W5:Y:S01]  /*1b370*/  LDG.E R11, desc[UR42][R4.64] ;  /* 0x0000002a040b7981 */ /* 0x000562000c1e1900 */
[----:B------:R-:W-:Y:S05]  /*1b380*/  BRA `(.L_x_5984) ;  /* 0x0000000000247947 */ /* 0x000fea0003800000 */
.L_x_5983:
[----:B------:R-:W-:Y:S02]  /*1b390*/  ULDC.64 UR4, c[0x0][0xa08] ;  /* 0x0002820000047ab9 */ /* 0x000fe40000000a00 */
[----:B------:R-:W-:-:S04]  /*1b3a0*/  ISETP.NE.U32.AND P0, PT, RZ, UR4, PT ;  /* 0x00000004ff007c0c */ /* 0x000fc8000bf05070 */
[----:B------:R-:W-:-:S13]  /*1b3b0*/  ISETP.NE.AND.EX P0, PT, RZ, UR5, PT, P0 ;  /* 0x00000005ff007c0c */ /* 0x000fda000bf05300 */
[----:B------:R-:W-:Y:S05]  /*1b3c0*/  @!P0 BRA `(.L_x_5984) ;  /* 0x0000000000148947 */ /* 0x000fea0003800000 */
[----:B------:R-:W2:Y:S02]  /*1b3d0*/  LDC.64 R4, c[0x0][0xa08] ;  /* 0x00028200ff047b82 */ /* 0x000ea40000000a00 */
[----:B--2---:R-:W-:-:S05]  /*1b3e0*/  IMAD.WIDE R4, R27, 0x4, R4 ;  /* 0x000000041b047825 */ /* 0x004fca00078e0204 */
[----:B------:R-:W2:Y:S04]  /*1b3f0*/  LDG.E R11, desc[UR42][R4.64] ;  /* 0x0000002a040b7981 */ /* 0x000ea8000c1e1900 */
[----:B0-----:R-:W2:Y:S02]  /*1b400*/  LDG.E R8, desc[UR42][R4.64+0x4] ;  /* 0x0000042a04087981 */ /* 0x001ea4000c1e1900 */
[----:B--2---:R-:W-:-:S07]  /*1b410*/  IMAD.IADD R11, R8, 0x1, -R11 ;  /* 0x00000001080b7824 */ /* 0x004fce00078e0a0b */
.L_x_5984:
[----:B--2---:R-:W2:Y:S01]  /*1b420*/  @P1 LDG.E R4, desc[UR42][R2.64] ;  /* 0x0000002a02041981 */ /* 0x004ea2000c1e1900 */
[----:B------:R-:W3:Y:S03]  /*1b430*/  LDC R5, c[0x0][0x448] ;  /* 0x00011200ff057b82 */ /* 0x000ee60000000800 */
[----:B------:R-:W2:Y:S01]  /*1b440*/  @P1 LDG.E R13, desc[UR42][R2.64+0x4] ;  /* 0x0000042a020d1981 */ /* 0x000ea2000c1e1900 */
[----:B-----5:R-:W-:Y:S02]  /*1b450*/  IMAD.IADD R11, R11, 0x1, -R33 ;  /* 0x000000010b0b7824 */ /* 0x020fe400078e0a21 */
[----:B------:R-:W-:-:S04]  /*1b460*/  IMAD.SHL.U32 R31, R25, 0x40, RZ ;  /* 0x00000040191f7824 */ /* 0x000fc800078e00ff */
[----:B0-----:R-:W-:Y:S01]  /*1b470*/  VIADD R8, R31, 0x3f ;  /* 0x0000003f1f087836 */ /* 0x001fe20000000000 */
[----:B---3--:R-:W-:-:S13]  /*1b480*/  ISETP.NE.AND P2, PT, R5, 0x1, PT ;  /* 0x000000010500780c */ /* 0x008fda0003f45270 */
[----:B------:R-:W0:Y:S08]  /*1b490*/  @P2 LDC R7, c[0x0][0x44c] ;  /* 0x00011300ff072b82 */ /* 0x000e300000000800 */
[----:B------:R-:W3:Y:S01]  /*1b4a0*/  @P2 LDC R5, c[0x0][0x450] ;  /* 0x00011400ff052b82 */ /* 0x000ee20000000800 */
[----:B--2---:R-:W-:Y:S02]  /*1b4b0*/  @P1 IMAD.IADD R6, R13, 0x1, -R4 ;  /* 0x000000010d061824 */ /* 0x004fe400078e0a04 */
[----:B0-----:R-:W-:-:S04]  /*1b4c0*/  @P2 IMAD.HI.U32 R4, R8, R7, RZ ;  /* 0x0000000708042227 */ /* 0x001fc800078e00ff */
[----:B------:R-:W-:Y:S01]  /*1b4d0*/  IMAD.IADD R23, R11, 0x1, R6 ;  /* 0x000000010b177824 */ /* 0x000fe200078e0206 */
[----:B---3--:R-:W-:-:S03]  /*1b4e0*/  @P2 SHF.R.U32.HI R8, RZ, R5, R4 ;  /* 0x00000005ff082219 */ /* 0x008fc60000011604 */
[C---:B------:R-:W-:Y:S01]  /*1b4f0*/  VIADD R10, R23.reuse, 0x3f ;  /* 0x0000003f170a7836 */ /* 0x040fe20000000000 */
[----:B------:R-:W-:-:S04]  /*1b500*/  IADD3 R7, R23, 0x1, -R14 ;  /* 0x0000000117077810 */ /* 0x000fc80007ffe80e */
[----:B------:R-:W-:Y:S01]  /*1b510*/  SHF.R.S32.HI R3, RZ, 0x1f, R10 ;  /* 0x0000001fff037819 */ /* 0x000fe2000001140a */
[----:B------:R-:W-:-:S03]  /*1b520*/  IMAD.IADD R8, R7, 0x1, R8 ;  /* 0x0000000107087824 */ /* 0x000fc600078e0208 */
[----:B------:R-:W-:Y:S02]  /*1b530*/  LEA.HI R10, R3, R10, RZ, 0x6 ;  /* 0x0000000a030a7211 */ /* 0x000fe400078f30ff */
[----:B------:R-:W0:Y:S02]  /*1b540*/  LDC.64 R2, c[0x0][0x9e0] ;  /* 0x00027800ff027b82 */ /* 0x000e240000000a00 */
[----:B------:R-:W-:Y:S02]  /*1b550*/  SHF.R.S32.HI R10, RZ, 0x6, R10 ;  /* 0x00000006ff0a7819 */ /* 0x000fe4000001140a */
[----:B0-----:R-:W-:Y:S01]  /*1b560*/  ISETP.GE.AND P3, PT, R3, 0x1, PT ;  /* 0x000000010300780c */ /* 0x001fe20003f66270 */
[----:B------:R-:W-:-:S12]  /*1b570*/  IMAD.IADD R2, R8, 0x1, R2 ;  /* 0x0000000108027824 */ /* 0x000fd800078e0202 */
[----:B------:R-:W-:Y:S05]  /*1b580*/  @!P3 BRA `(.L_x_5985) ;  /* 0x000000000048b947 */ /* 0x000fea0003800000 */
        /* <DEDUP_REMOVED lines=11> */
.L_x_5987:
[----:B------:R-:W-:-:S13]  /*1b640*/  ISETP.NE.AND P0, PT, R3, 0x1, PT ;  /* 0x000000010300780c */ /* 0x000fda0003f05270 */
[----:B------:R-:W0:Y:S02]  /*1b650*/  @P0 LDC.64 R4, c[0x0][0x9e8] ;  /* 0x00027a00ff040b82 */ /* 0x000e240000000a00 */
[----:B0-----:R-:W-:-:S05]  /*1b660*/  @P0 IMAD.HI.U32 R4, R12, R4, RZ ;  /* 0x000000040c040227 */ /* 0x001fca00078e00ff */
[----:B------:R-:W-:-:S07]  /*1b670*/  @P0 SHF.R.U32.HI R12, RZ, R5, R4 ;  /* 0x00000005ff0c0219 */ /* 0x000fce0000011604 */
.L_x_5988:
[----:B------:R-:W-:Y:S05]  /*1b680*/  BSYNC B0 ;  /* 0x0000000000007941 */ /* 0x000fea0003800000 */
.L_x_5986:
[----:B------:R-:W-:-:S05]  /*1b690*/  IMAD R12, R12, R3, R3 ;  /* 0x000000030c0c7224 */ /* 0x000fca00078e0203 */
[----:B------:R-:W-:-:S07]  /*1b6a0*/  VIMNMX R2, R2, R12, PT ;  /* 0x0000000c02027248 */ /* 0x000fce0003fe0100 */
.L_x_5985:
[----:B------:R-:W0:Y:S01]  /*1b6b0*/  @P2 LDC R8, c[0x0][0x44c] ;  /* 0x00011300ff082b82 */ /* 0x000e220000000800 */
[----:B------:R-:W-:Y:S01]  /*1b6c0*/  VIADD R2, R2, 0x3f ;  /* 0x0000003f02027836 */ /* 0x000fe20000000000 */
[----:B------:R-:W-:Y:S01]  /*1b6d0*/  ULDC UR4, c[0x0][0x9dc] ;  /* 0x0002770000047ab9 */ /* 0x000fe20000000800 */
[----:B------:R-:W-:-:S05]  /*1b6e0*/  IMAD.MOV.U32 R4, RZ, RZ, R31 ;  /* 0x000000ffff047224 */ /* 0x000fca00078e001f */
[----:B------:R-:W2:Y:S01]  /*1b6f0*/  @P2 LDC R5, c[0x0][0x450] ;  /* 0x00011400ff052b82 */ /* 0x000ea20000000800 */
[----:B0-----:R-:W-:-:S05]  /*1b700*/  @P2 IMAD.HI.U32 R8, R31, R8, RZ ;  /* 0x000000081f082227 */ /* 0x001fca00078e00ff */
[----:B--2---:R-:W-:Y:S01]  /*1b710*/  @P2 SHF.R.U32.HI R4, RZ, R5, R8 ;  /* 0x00000005ff042219 */ /* 0x004fe20000011608 */
[----:B------:R-:W-:Y:S01]  /*1b720*/  IMAD.IADD R8, R23, 0x1, -R14 ;  /* 0x0000000117087824 */ /* 0x000fe200078e0a0e */
[----:B------:R-:W-:-:S03]  /*1b730*/  SHF.R.S32.HI R5, RZ, 0x1f, R2 ;  /* 0x0000001fff057819 */ /* 0x000fc60000011402 */
[----:B------:R-:W-:Y:S01]  /*1b740*/  IMAD.IADD R13, R8, 0x1, R4 ;  /* 0x00000001080d7824 */ /* 0x000fe200078e0204 */
[----:B------:R-:W-:-:S03]  /*1b750*/  LEA.HI R5, R5, R2, RZ, 0x6 ;  /* 0x0000000205057211 */ /* 0x000fc600078f30ff */
[----:B------:R-:W-:Y:S01]  /*1b760*/  VIADD R2, R13, -UR4 ;  /* 0x800000040d027c36 */ /* 0x000fe20008000000 */
        /* <DEDUP_REMOVED lines=13> */
.L_x_5991:
[----:B------:R-:W-:-:S13]  /*1b840*/  ISETP.NE.AND P0, PT, R3, 0x1, PT ;  /* 0x000000010300780c */ /* 0x000fda0003f05270 */
[----:B------:R-:W0:Y:S02]  /*1b850*/  @P0 LDC.64 R4, c[0x0][0x9e8] ;  /* 0x00027a00ff040b82 */ /* 0x000e240000000a00 */
[----:B0-----:R-:W-:-:S05]  /*1b860*/  @P0 IMAD.HI.U32 R4, R13, R4, RZ ;  /* 0x000000040d040227 */ /* 0x001fca00078e00ff */
[----:B------:R-:W-:-:S07]  /*1b870*/  @P0 SHF.R.U32.HI R13, RZ, R5, R4 ;  /* 0x00000005ff0d0219 */ /* 0x000fce0000011604 */
.L_x_5992:
[----:B------:R-:W-:Y:S05]  /*1b880*/  BSYNC B0 ;  /* 0x0000000000007941 */ /* 0x000fea0003800000 */
.L_x_5990:
[----:B------:R-:W-:-:S05]  /*1b890*/  IMAD R3, R13, R3, RZ ;  /* 0x000000030d037224 */ /* 0x000fca00078e02ff */
[----:B------:R-:W-:-:S07]  /*1b8a0*/  VIMNMX R2, R2, R3, !PT ;  /* 0x0000000302027248 */ /* 0x000fce0007fe0100 */
.L_x_5989:
[----:B------:R-:W-:Y:S01]  /*1b8b0*/  SHF.R.S32.HI R3, RZ, 0x1f, R2 ;  /* 0x0000001fff037819 */ /* 0x000fe20000011402 */
[----:B------:R-:W-:Y:S01]  /*1b8c0*/  BSSY B0, `(.L_x_5993) ;  /* 0x0000026000007945 */ /* 0x000fe20003800000 */
[----:B------:R-:W-:Y:S01]  /*1b8d0*/  LOP3.LUT R32, R9, 0xff, RZ, 0xc0, !PT ;  /* 0x000000ff09207812 */ /* 0x000fe200078ec0ff */
[----:B------:R-:W-:Y:S01]  /*1b8e0*/  IMAD.MOV.U32 R15, RZ, RZ, RZ ;  /* 0x000000ffff0f7224 */ /* 0x000fe200078e00ff */
[----:B------:R-:W-:Y:S02]  /*1b8f0*/  LEA.HI R3, R3, R2, RZ, 0x6 ;  /* 0x0000000203037211 */ /* 0x000fe400078f30ff */
[----:B------:R-:W-:Y:S02]  /*1b900*/  SHF.R.U32.HI R4, RZ, 0x10, R9 ;  /* 0x00000010ff047819 */ /* 0x000fe40000011609 */
[----:B------:R-:W-:-:S04]  /*1b910*/  SHF.R.S32.HI R3, RZ, 0x6, R3 ;  /* 0x00000006ff037819 */ /* 0x000fc80000011403 */
[----:B------:R-:W-:-:S04]  /*1b920*/  VIMNMX R5, RZ, R3, !PT ;  /* 0x00000003ff057248 */ /* 0x000fc80007fe0100 */
[----:B------:R-:W-:-:S13]  /*1b930*/  ISETP.GT.AND P0, PT, R12, R5, PT ;  /* 0x000000050c00720c */ /* 0x000fda0003f04270 */
[----:B------:R-:W-:Y:S05]  /*1b940*/  @!P0 BRA `(.L_x_5994) ;  /* 0x0000000000748947 */ /* 0x000fea0003800000 */
[----:B------:R-:W-:Y:S01]  /*1b950*/  ISETP.NE.AND P0, PT, R4, RZ, PT ;  /* 0x000000ff0400720c */ /* 0x000fe20003f05270 */
[----:B------:R-:W-:-:S03]  /*1b960*/  ULDC UR4, c[0x0][0x9f0] ;  /* 0x00027c0000047ab9 */ /* 0x000fc60000000800 */
[----:B------:R-:W-:-:S04]  /*1b970*/  SEL R9, R4, UR4, P0 ;  /* 0x0000000404097c07 */ /* 0x000fc80008000000 */
[----:B-1----:R-:W-:Y:S02]  /*1b980*/  IABS R14, R9 ;  /* 0x00000009000e7213 */ /* 0x002fe40000000000 */
        /* <DEDUP_REMOVED lines=25> */
.L_x_5994:
[----:B------:R-:W-:Y:S05]  /*1bb20*/  BSYNC B0 ;  /* 0x0000000000007941 */ /* 0x000fea0003800000 */
.L_x_5993:
[-C--:B------:R-:W-:Y:S01]  /*1bb30*/  IMAD R5, R32, R15.reuse, R5 ;  /* 0x0000000f20057224 */ /* 0x080fe200078e0205 */
[----:B------:R-:W-:Y:S04]  /*1bb40*/  BSSY B0, `(.L_x_5995) ;  /* 0x00001a8000007945 */ /* 0x000fe80003800000 */
        /* <DEDUP_REMOVED lines=21> */
[----:B-1----:R0:W1:Y:S02]  /*1bca0*/  SHFL.IDX PT, R14, R2, RZ, 0x1f ;  /* 0x00001fff020e7589 */ /* 0x00206400000e0000 */
.L_x_6163:
[----:B-1----:R-:W-:Y:S02]  /*1bcb0*/  ISETP.NE.AND P0, PT, R14, RZ, PT ;  /* 0x000000ff0e00720c */ /* 0x002fe40003f05270 */
[----:B------:R-:W-:-:S11]  /*1bcc0*/  PLOP3.LUT P6, PT, PT, PT, PT, 0x8, 0x0 ;  /* 0x000000000000781c */ /* 0x000fd60003fce170 */
[----:B------:R-:W-:Y:S05]  /*1bcd0*/  @P0 BRA `(.L_x_5998) ;  /* 0x00000000000c0947 */ /* 0x000fea0003800000 */
[----:B------:R-:W-:-:S03]  /*1bce0*/  UMOV UR4, 0xffffffff ;  /* 0xffffffff00047882 */ /* 0x000fc60000000000 */
[----:B------:R-:W-:Y:S05]  /*1bcf0*/  BRA.DIV UR4, `(.L_x_5999) ;  /* 0x0000007e041c7947 */ /* 0x000fea000b800000 */
[----:B------:R-:W-:-:S13]  /*1bd00*/  ELECT P6, URZ, PT ;  /* 0x00000000003f782f */ /* 0x000fda00038c0000 */
.L_x_5998:
        /* <DEDUP_REMOVED lines=9> */
.L_x_6166:
[----:B------:R-:W-:Y:S05]  /*1bda0*/  BSYNC B1 ;  /* 0x0000000000017941 */ /* 0x000fea0003800000 */
.L_x_6000:
[----:B------:R-:W-:Y:S04]  /*1bdb0*/  BSSY B1, `(.L_x_6002) ;  /* 0x00000b7000017945 */ /* 0x000fe80003800000 */
[----:B------:R-:W-:Y:S05]  /*1bdc0*/  @!P6 BRA `(.L_x_6003) ;  /* 0x0000000800d4e947 */ /* 0x000fea0003800000 */
[----:B------:R-:W-:Y:S01]  /*1bdd0*/  IMAD R11, R19, 0x8, R18 ;  /* 0x00000008130b7824 */ /* 0x000fe200078e0212 */
[----:B0-----:R-:W-:Y:S01]  /*1bde0*/  SHF.L.U32 R2, R29, 0x1f, RZ ;  /* 0x0000001f1d027819 */ /* 0x001fe200000006ff */
[----:B------:R-:W0:Y:S01]  /*1bdf0*/  S2R R3, SR_TID.X ;  /* 0x0000000000037919 */ /* 0x000e220000002100 */
[----:B------:R-:W-:Y:S02]  /*1be00*/  BSSY B2, `(.L_x_6004) ;  /* 0x0000005000027945 */ /* 0x000fe40003800000 */
[----:B------:R-:W1:Y:S01]  /*1be10*/  SYNCS.PHASECHK.TRANS64.TRYWAIT P0, [R11+URZ+0x28ca0], R2 ;  /* 0x028ca0020b0075a7 */ /* 0x000e62000800017f */
[----:B0-----:R-:W-:-:S04]  /*1be20*/  LOP3.LUT R3, R3, 0x7f, RZ, 0xc0, !PT ;  /* 0x0000007f03037812 */ /* 0x001fc800078ec0ff */
[----:B------:R-:W-:Y:S01]  /*1be30*/  ISETP.NE.AND P1, PT, R3, RZ, PT ;  /* 0x000000ff0300720c */ /* 0x000fe20003f25270 */
[----:B-1----:R-:W-:-:S12]  /*1be40*/  @!P0 BRA `(.L_x_6005) ;  /* 0x0000007800fc8947 */ /* 0x002fd80003800000 */
.L_x_6167:
[----:B------:R-:W-:Y:S05]  /*1be50*/  BSYNC B2 ;  /* 0x0000000000027941 */ /* 0x000fea0003800000 */
.L_x_6004:
        /* <DEDUP_REMOVED lines=9> */
.L_x_6007:
[----:B------:R-:W-:Y:S05]  /*1bef0*/  BSYNC B2 ;  /* 0x0000000000027941 */ /* 0x000fea0003800000 */
.L_x_6006:
        /* <DEDUP_REMOVED lines=12> */
.L_x_6008:
        /* <DEDUP_REMOVED lines=13> */
.L_x_6168:
[----:B------:R-:W-:Y:S05]  /*1c090*/  BSYNC B2 ;  /* 0x0000000000027941 */ /* 0x000fea0003800000 */
.L_x_6009:
        /* <DEDUP_REMOVED lines=11> */
.L_x_6012:
[----:B------:R-:W-:Y:S05]  /*1c150*/  BSYNC B2 ;  /* 0x0000000000027941 */ /* 0x000fea0003800000 */
.L_x_6011:
        /* <DEDUP_REMOVED lines=9> */
.L_x_6013:
        /* <DEDUP_REMOVED lines=15> */
.L_x_6014:
        /* <DEDUP_REMOVED lines=15> */
.L_x_6015:
        /* <DEDUP_REMOVED lines=15> */
.L_x_6016:
        /* <DEDUP_REMOVED lines=15> */
.L_x_6017:
        /* <DEDUP_REMOVED lines=15> */
.L_x_6018:
        /* <DEDUP_REMOVED lines=15> */
.L_x_6019:
        /* <DEDUP_REMOVED lines=15> */
.L_x_6020:
        /* <DEDUP_REMOVED lines=10> */
.L_x_6003:
[----:B------:R-:W-:Y:S05]  /*1c920*/  BSYNC B1 ;  /* 0x0000000000017941 */ /* 0x000fea0003800000 */
.L_x_6002:
[----:B------:R-:W-:Y:S01]  /*1c930*/  VIADD R12, R9, 0xfffffffe ;  /* 0xfffffffe090c7836 */ /* 0x000fe20000000000 */
[----:B------:R-:W-:Y:S01]  /*1c940*/  PLOP3.LUT P0, PT, PT, PT, PT, 0x8, 0x0 ;  /* 0x000000000000781c */ /* 0x000fe20003f0e170 */
[----:B------:R-:W-:-:S03]  /*1c950*/  VIADD R19, R19, 0x1 ;  /* 0x0000000113137836 */ /* 0x000fc60000000000 */
[----:B------:R-:W-:Y:S02]  /*1c960*/  ISETP.GE.AND P2, PT, R12, R6, PT ;  /* 0x000000060c00720c */ /* 0x000fe40003f46270 */
[----:B------:R-:W-:-:S04]  /*1c970*/  ISETP.NE.AND P1, PT, R19, 0x2, PT ;  /* 0x000000021300780c */ /* 0x000fc80003f25270 */
[----:B0-----:R-:W-:Y:S02]  /*1c980*/  SEL R2, RZ, 0x1, P1 ;  /* 0x00000001ff027807 */ /* 0x001fe40000800000 */
[----:B------:R-:W-:Y:S02]  /*1c990*/  SEL R19, R19, RZ, P1 ;  /* 0x000000ff13137207 */ /* 0x000fe40000800000 */
[----:B------:R-:W-:-:S03]  /*1c9a0*/  LOP3.LUT R29, R29, R2, RZ, 0x3c, !PT ;  /* 0x000000021d1d7212 */ /* 0x000fc600078e3cff */
[----:B------:R-:W-:Y:S05]  /*1c9b0*/  @!P2 BRA `(.L_x_5996) ;  /* 0x0000000c0000a947 */ /* 0x000fea0003800000 */
.L_x_6040:
[----:B------:R-:W-:Y:S05]  /*1c9c0*/  YIELD ;  /* 0x0000000000007946 */ /* 0x000fea0003800000 */
[----:B------:R-:W-:Y:S04]  /*1c9d0*/  BSSY B1, `(.L_x_6021) ;  /* 0x00000b6000017945 */ /* 0x000fe80003800000 */
[----:B------:R-:W-:Y:S05]  /*1c9e0*/  @!P6 BRA `(.L_x_6022) ;  /* 0x0000000800d0e947 */ /* 0x000fea0003800000 */
[----:B------:R-:W-:Y:S01]  /*1c9f0*/  IMAD R11, R19, 0x8, R18 ;  /* 0x00000008130b7824 */ /* 0x000fe200078e0212 */
[----:B------:R-:W-:Y:S01]  /*1ca00*/  SHF.L.U32 R2, R29, 0x1f, RZ ;  /* 0x0000001f1d027819 */ /* 0x000fe200000006ff */
[----:B------:R-:W0:Y:S01]  /*1ca10*/  S2R R3, SR_TID.X ;  /* 0x0000000000037919 */ /* 0x000e220000002100 */
[----:B------:R-:W-:Y:S02]  /*1ca20*/  BSSY B2, `(.L_x_6023) ;  /* 0x0000005000027945 */ /* 0x000fe40003800000 */
[----:B------:R-:W1:Y:S01]  /*1ca30*/  SYNCS.PHASECHK.TRANS64.TRYWAIT P1, [R11+URZ+0x28ca0], R2 ;  /* 0x028ca0020b0075a7 */ /* 0x000e62000802017f */
[----:B0-----:R-:W-:-:S04]  /*1ca40*/  LOP3.LUT R3, R3, 0x7f, RZ, 0xc0, !PT ;  /* 0x0000007f03037812 */ /* 0x001fc800078ec0ff */
[----:B------:R-:W-:Y:S01]  /*1ca50*/  ISETP.NE.AND P2, PT, R3, RZ, PT ;  /* 0x000000ff0300720c */ /* 0x000fe20003f45270 */
[----:B-1----:R-:W-:-:S12]  /*1ca60*/  @!P1 BRA `(.L_x_6024) ;  /* 0x00000070001c9947 */ /* 0x002fd80003800000 */
.L_x_6169:
[----:B------:R-:W-:Y:S05]  /*1ca70*/  BSYNC B2 ;  /* 0x0000000000027941 */ /* 0x000fea0003800000 */
.L_x_6023:
        /* <DEDUP_REMOVED lines=9> */
.L_x_6026:
[----:B------:R-:W-:Y:S05]  /*1cb10*/  BSYNC B2 ;  /* 0x0000000000027941 */ /* 0x000fea0003800000 */
.L_x_6025:
        /* <DEDUP_REMOVED lines=11> */
.L_x_6027:
        /* <DEDUP_REMOVED lines=13> */
.L_x_6170:
[----:B------:R-:W-:Y:S05]  /*1cca0*/  BSYNC B2 ;  /* 0x0000000000027941 */ /* 0x000fea0003800000 */
.L_x_6028:
        /* <DEDUP_REMOVED lines=11> */
.L_x_6031:
[----:B------:R-:W-:Y:S05]  /*1cd60*/  BSYNC B2 ;  /* 0x0000000000027941 */ /* 0x000fea0003800000 */
.L_x_6030:
[----:B------:R-:W-:Y:S01]  /*1cd70*/  R2UR UR6, R2 ;  /* 0x00000000020672ca */ /* 0x000fe200000e0000 */
[----:B------:R-:W-:Y:S01]  /*1cd80*/  UIADD3 UR4, UP0, UR40, 0x670, URZ ;  /* 0x0000067028047890 */ /* 0x000fe2000ff1e03f */
[----:B------:R-:W-:Y:S01]  /*1cd90*/  R2UR UR7, R3 ;  /* 0x00000000030772ca */ /* 0x000fe200000e0000 */
[----:B------:R-:W-:Y:S01]  /*1cda0*/  VIADD R11, R11, 0x28cb0 ;  /* 0x00028cb00b0b7836 */ /* 0x000fe20000000000 */
[----:B------:R-:W-:Y:S01]  /*1cdb0*/  R2UR UR10, R9 ;  /* 0x00000000090a72ca */ /* 0x000fe200000e0000 */
[----:B------:R-:W-:Y:S01]  /*1cdc0*/  IMAD R9, R19, 0x10000, R18 ;  /* 0x0001000013097824 */ /* 0x000fe200078e0212 */
[----:B------:R-:W-:Y:S01]  /*1cdd0*/  PLOP3.LUT P1, PT, PT, PT, PT, 0x80, 0x0 ;  /* 0x000000000000781c */ /* 0x000fe20003f2f070 */
[----:B------:R-:W-:Y:S02]  /*1cde0*/  UIADD3.X UR5, URZ, UR41, URZ, UP0, !UPT ;  /* 0x000000293f057290 */ /* 0x000fe400087fe43f */
[----:B------:R-:W-:-:S10]  /*1cdf0*/  VIADD R14, R9, 0x400 ;  /* 0x00000400090e7836 */ /* 0x000fd40000000000 */
.L_x_6032:
        /* <DEDUP_REMOVED lines=15> */
.L_x_6033:
        /* <DEDUP_REMOVED lines=15> */
.L_x_6034:
        /* <DEDUP_REMOVED lines=15> */
.L_x_6035:
        /* <DEDUP_REMOVED lines=15> */
.L_x_6036:
        /* <DEDUP_REMOVED lines=15> */
.L_x_6037:
        /* <DEDUP_REMOVED lines=15> */
.L_x_6038:
        /* <DEDUP_REMOVED lines=15> */
.L_x_6039:
        /* <DEDUP_REMOVED lines=10> */
.L_x_6022:
[----:B------:R-:W-:Y:S05]  /*1d530*/  BSYNC B1 ;  /* 0x0000000000017941 */ /* 0x000fea0003800000 */
.L_x_6021:
        /* <DEDUP_REMOVED lines=8> */
.L_x_5996:
[----:B------:R-:W-:Y:S05]  /*1d5c0*/  BSYNC B0 ;  /* 0x0000000000007941 */ /* 0x000fea0003800000 */
.L_x_5995:
[----:B------:R-:W0:Y:S01]  /*1d5d0*/  LDC R0, c[0x0][0x448] ;  /* 0x00011200ff007b82 */ /* 0x000e220000000800 */
[----:B------:R-:W-:Y:S01]  /*1d5e0*/  VIADD R2, R31, 0x3f ;  /* 0x0000003f1f027836 */ /* 0x000fe20000000000 */
[----:B------:R-:W-:Y:S06]  /*1d5f0*/  @!P0 WARPSYNC.ALL ;  /* 0x0000000000008948 */ /* 0x000fec0003800000 */
[----:B------:R-:W-:Y:S01]  /*1d600*/  @!P0 BAR.SYNC.DEFER_BLOCKING 0xc, 0x180 ;  /* 0x0306000000008b1d */ /* 0x000fe20000010000 */
[----:B0-----:R-:W-:-:S13]  /*1d610*/  ISETP.NE.AND P1, PT, R0, 0x1, PT ;  /* 0x000000010000780c */ /* 0x001fda0003f25270 */
[----:B------:R-:W0:Y:S08]  /*1d620*/  @P1 LDC R3, c[0x0][0x44c] ;  /* 0x00011300ff031b82 */ /* 0x000e300000000800 */
[----:B------:R-:W2:Y:S01]  /*1d630*/  @P1 LDC R0, c[0x0][0x450] ;  /* 0x00011400ff001b82 */ /* 0x000ea20000000800 */
[----:B0-----:R-:W-:-:S05]  /*1d640*/  @P1 IMAD.HI.U32 R3, R2, R3, RZ ;  /* 0x0000000302031227 */ /* 0x001fca00078e00ff */
[----:B--2---:R-:W-:-:S05]  /*1d650*/  @P1 SHF.R.U32.HI R2, RZ, R0, R3 ;  /* 0x00000000ff021219 */ /* 0x004fca0000011603 */
[----:B------:R-:W-:Y:S02]  /*1d660*/  IMAD.IADD R0, R7, 0x1, R2 ;  /* 0x0000000107007824 */ /* 0x000fe400078e0202 */
[----:B------:R-:W0:Y:S02]  /*1d670*/  LDC.64 R2, c[0x0][0x9e0] ;  /* 0x00027800ff027b82 */ /* 0x000e240000000a00 */
        /* <DEDUP_REMOVED lines=14> */
.L_x_6043:
[----:B------:R-:W-:-:S13]  /*1d760*/  ISETP.NE.AND P0, PT, R3, 0x1, PT ;  /* 0x000000010300780c */ /* 0x000fda0003f05270 */
[----:B------:R-:W0:Y:S02]  /*1d770*/  @P0 LDC.64 R6, c[0x0][0x9e8] ;  /* 0x00027a00ff060b82 */ /* 0x000e240000000a00 */
[----:B0-----:R-:W-:-:S05]  /*1d780*/  @P0 IMAD.HI.U32 R6, R5, R6, RZ ;  /* 0x0000000605060227 */ /* 0x001fca00078e00ff */
[----:B------:R-:W-:-:S07]  /*1d790*/  @P0 SHF.R.U32.HI R5, RZ, R7, R6 ;  /* 0x00000007ff050219 */ /* 0x000fce0000011606 */
.L_x_6044:
[----:B------:R-:W-:Y:S05]  /*1d7a0*/  BSYNC B0 ;  /* 0x0000000000007941 */ /* 0x000fea0003800000 */
.L_x_6042:
[----:B------:R-:W-:-:S05]  /*1d7b0*/  IMAD R5, R5, R3, R3 ;  /* 0x0000000305057224 */ /* 0x000fca00078e0203 */
[----:B------:R-:W-:-:S07]  /*1d7c0*/  VIMNMX R2, R2, R5, PT ;  /* 0x0000000502027248 */ /* 0x000fce0003fe0100 */
.L_x_6041:
[----:B------:R-:W-:Y:S01]  /*1d7d0*/  VIADD R2, R2, 0x3f ;  /* 0x0000003f02027836 */ /* 0x000fe20000000000 */
[----:B------:R-:W0:Y:S01]  /*1d7e0*/  @P1 LDC R0, c[0x0][0x450] ;  /* 0x00011400ff001b82 */ /* 0x000e220000000800 */
[----:B------:R-:W-:-:S03]  /*1d7f0*/  ULDC UR4, c[0x0][0x9dc] ;  /* 0x0002770000047ab9 */ /* 0x000fc60000000800 */
[----:B------:R-:W-:-:S04]  /*1d800*/  SHF.R.S32.HI R5, RZ, 0x1f, R2 ;  /* 0x0000001fff057819 */ /* 0x000fc80000011402 */
[----:B------:R-:W-:Y:S02]  /*1d810*/  LEA.HI R5, R5, R2, RZ, 0x6 ;  /* 0x0000000205057211 */ /* 0x000fe400078f30ff */
[----:B------:R-:W2:Y:S02]  /*1d820*/  @P1 LDC R2, c[0x0][0x44c] ;  /* 0x00011300ff021b82 */ /* 0x000ea40000000800 */
[----:B------:R-:W-:-:S04]  /*1d830*/  SHF.R.S32.HI R5, RZ, 0x6, R5 ;  /* 0x00000006ff057819 */ /* 0x000fc80000011405 */
[----:B------:R-:W-:Y:S01]  /*1d840*/  VIMNMX R10, R10, R5, PT ;  /* 0x000000050a0a7248 */ /* 0x000fe20003fe0100 */
[----:B------:R-:W-:Y:S02]  /*1d850*/  IMAD.MOV.U32 R5, RZ, RZ, R31 ;  /* 0x000000ffff057224 */ /* 0x000fe400078e001f */
[----:B--2---:R-:W-:-:S05]  /*1d860*/  @P1 IMAD.HI.U32 R2, R31, R2, RZ ;  /* 0x000000021f021227 */ /* 0x004fca00078e00ff */
[----:B0-----:R-:W-:-:S05]  /*1d870*/  @P1 SHF.R.U32.HI R5, RZ, R0, R2 ;  /* 0x00000000ff051219 */ /* 0x001fca0000011602 */
        /* <DEDUP_REMOVED lines=13> */
.L_x_6047:
[----:B------:R-:W-:-:S13]  /*1d950*/  ISETP.NE.AND P0, PT, R3, 0x1, PT ;  /* 0x000000010300780c */ /* 0x000fda0003f05270 */
[----:B------:R-:W0:Y:S02]  /*1d960*/  @P0 LDC.64 R6, c[0x0][0x9e8] ;  /* 0x00027a00ff060b82 */ /* 0x000e240000000a00 */
[----:B0-----:R-:W-:-:S05]  /*1d970*/  @P0 IMAD.HI.U32 R6, R2, R6, RZ ;  /* 0x0000000602060227 */ /* 0x001fca00078e00ff */
[----:B------:R-:W-:-:S07]  /*1d980*/  @P0 SHF.R.U32.HI R2, RZ, R7, R6 ;  /* 0x00000007ff020219 */ /* 0x000fce0000011606 */
.L_x_6048:
[----:B------:R-:W-:Y:S05]  /*1d990*/  BSYNC B0 ;  /* 0x0000000000007941 */ /* 0x000fea0003800000 */
.L_x_6046:
[----:B------:R-:W-:-:S05]  /*1d9a0*/  IMAD R3, R2, R3, RZ ;  /* 0x0000000302037224 */ /* 0x000fca00078e02ff */
[----:B------:R-:W-:-:S07]  /*1d9b0*/  VIMNMX R0, R0, R3, !PT ;  /* 0x0000000300007248 */ /* 0x000fce0007fe0100 */
.L_x_6045:
[----:B------:R-:W-:Y:S01]  /*1d9c0*/  ISETP.NE.AND P1, PT, R4, RZ, PT ;  /* 0x000000ff0400720c */ /* 0x000fe20003f25270 */
[----:B------:R-:W-:Y:S01]  /*1d9d0*/  BSSY B0, `(.L_x_6049) ;  /* 0x0000024000007945 */ /* 0x000fe20003800000 */
[----:B------:R-:W-:-:S04]  /*1d9e0*/  SHF.R.S32.HI R3, RZ, 0x1f, R0 ;  /* 0x0000001fff037819 */ /* 0x000fc80000011400 */
[----:B------:R-:W-:-:S04]  /*1d9f0*/  LEA.HI R3, R3, R0, RZ, 0x6 ;  /* 0x0000000003037211 */ /* 0x000fc800078f30ff */
[----:B------:R-:W-:Y:S01]  /*1da00*/  SHF.R.S32.HI R0, RZ, 0x6, R3 ;  /* 0x00000006ff007819 */ /* 0x000fe20000011403 */
[----:B------:R-:W-:Y:S02]  /*1da10*/  IMAD.MOV.U32 R3, RZ, RZ, RZ ;  /* 0x000000ffff037224 */ /* 0x000fe400078e00ff */
[----:B------:R-:W0:Y:S01]  /*1da20*/  @!P1 LDC R4, c[0x0][0x9f0] ;  /* 0x00027c00ff049b82 */ /* 0x000e220000000800 */
[----:B------:R-:W-:-:S04]  /*1da30*/  VIMNMX R0, RZ, R0, !PT ;  /* 0x00000000ff007248 */ /* 0x000fc80007fe0100 */
[----:B------:R-:W-:-:S13]  /*1da40*/  ISETP.GT.AND P0, PT, R10, R0, PT ;  /* 0x000000000a00720c */ /* 0x000fda0003f04270 */
[----:B------:R-:W-:Y:S05]  /*1da50*/  @!P0 BRA `(.L_x_6050) ;  /* 0x00000000006c8947 */ /* 0x000fea0003800000 */
[-C--:B0-----:R-:W-:Y:S02]  /*1da60*/  IABS R5, R4.reuse ;  /* 0x0000000400057213 */ /* 0x081fe40000000000 */
[----:B------:R-:W-:Y:S02]  /*1da70*/  IABS R7, R4 ;  /* 0x0000000400077213 */ /* 0x000fe40000000000 */
[----:B------:R-:W0:Y:S03]  /*1da80*/  I2F.RP R8, R5 ;  /* 0x0000000500087306 */ /* 0x000e260000209400 */
[----:B------:R-:W-:-:S05]  /*1da90*/  IMAD.MOV R7, RZ, RZ, -R7 ;  /* 0x000000ffff077224 */ /* 0x000fca00078e0a07 */
[----:B0-----:R-:W0:Y:S02]  /*1daa0*/  MUFU.RCP R8, R8 ;  /* 0x0000000800087308 */ /* 0x001e240000001000 */
[----:B0-----:R-:W-:-:S06]  /*1dab0*/  VIADD R9, R8, 0xffffffe ;  /* 0x0ffffffe08097836 */ /* 0x001fcc0000000000 */
[----:B------:R-:W0:Y:S02]  /*1dac0*/  F2I.FTZ.U32.TRUNC.NTZ R3, R9 ;  /* 0x0000000900037305 */ /* 0x000e24000021f000 */
[----:B0-----:R-:W-:-:S04]  /*1dad0*/  IMAD.MOV R2, RZ, RZ, -R3 ;  /* 0x000000ffff027224 */ /* 0x001fc800078e0a03 */
[----:B------:R-:W-:Y:S02]  /*1dae0*/  IMAD R6, R2, R5, RZ ;  /* 0x0000000502067224 */ /* 0x000fe400078e02ff */
[----:B------:R-:W-:-:S04]  /*1daf0*/  IMAD.MOV.U32 R2, RZ, RZ, RZ ;  /* 0x000000ffff027224 */ /* 0x000fc800078e00ff */
        /* <DEDUP_REMOVED lines=17> */
.L_x_6050:
[----:B------:R-:W-:Y:S05]  /*1dc10*/  BSYNC B0 ;  /* 0x0000000000007941 */ /* 0x000fea0003800000 */
.L_x_6049:
[-C--:B------:R-:W-:Y:S01]  /*1dc20*/  IMAD R32, R32, R3.reuse, R0 ;  /* 0x0000000320207224 */ /* 0x080fe200078e0200 */
[----:B------:R-:W-:Y:S04]  /*1dc30*/  BSSY B7, `(.L_x_6051) ;  /* 0x0000370000077945 */ /* 0x000fe80003800000 */
[----:B------:R-:W-:-:S04]  /*1dc40*/  VIADDMNMX R34, R32, R3, R10, PT ;  /* 0x0000000320227246 */ /* 0x000fc8000380010a */
        /* <DEDUP_REMOVED lines=14> */
[----:B0-----:R-:W0:Y:S02]  /*1dd30*/  S2R R4, SR_LTMASK ;  /* 0x0000000000047919 */ /* 0x001e240000003900 */
[----:B0-----:R-:W-:-:S04]  /*1dd40*/  LOP3.LUT R4, R4, UR4, RZ, 0xc0, !PT ;  /* 0x0000000404047c12 */ /* 0x001fc8000f8ec0ff */
[----:B------:R-:W0:Y:S01]  /*1dd50*/  POPC R7, R4 ;  /* 0x0000000400077309 */ /* 0x000e220000000000 */
[----:B--2---:R-:W0:Y:S02]  /*1dd60*/  SHFL.IDX PT, R0, R3, R0, 0x1f ;  /* 0x00001f0003007589 */ /* 0x004e2400000e0000 */
[----:B0-----:R-:W-:Y:S01]  /*1dd70*/  IADD3 R24, R0, UR37, R7 ;  /* 0x0000002500187c10 */ /* 0x001fe2000fffe007 */
[----:B------:R-:W-:Y:S06]  /*1dd80*/  BRA `(.L_x_6053) ;  /* 0x0000003400687947 */ /* 0x000fec0003800000 */
.L_x_6052:
        /* <DEDUP_REMOVED lines=20> */
.L_x_6055:
[----:B------:R-:W-:Y:S05]  /*1ded0*/  BSYNC B6 ;  /* 0x0000000000067941 */ /* 0x000fea0003800000 */
.L_x_6054:
        /* <DEDUP_REMOVED lines=9> */
[----:B0-----:R-:W-:Y:S02]  /*1df70*/  IMAD.U32 R4, RZ, RZ, UR6 ;  /* 0x00000006ff047e24 */ /* 0x001fe4000f8e00ff */
[----:B------:R-:W-:Y:S02]  /*1df80*/  IMAD.U32 R5, RZ, RZ, UR7 ;  /* 0x00000007ff057e24 */ /* 0x000fe4000f8e00ff */
[----:B------:R-:W-:Y:S02]  /*1df90*/  IMAD.U32 R6, RZ, RZ, UR8 ;  /* 0x00000008ff067e24 */ /* 0x000fe4000f8e00ff */
[----:B------:R-:W-:-:S02]  /*1dfa0*/  IMAD.U32 R7, RZ, RZ, UR9 ;  /* 0x00000009ff077e24 */ /* 0x000fc4000f8e00ff */
[----:B------:R-:W-:Y:S02]  /*1dfb0*/  IMAD.U32 R10, RZ, RZ, UR4 ;  /* 0x00000004ff0a7e24 */ /* 0x000fe4000f8e00ff */
[----:B------:R-:W-:Y:S02]  /*1dfc0*/  IMAD.U32 R11, RZ, RZ, UR5 ;  /* 0x00000005ff0b7e24 */ /* 0x000fe4000f8e00ff */
[----:B------:R-:W-:Y:S02]  /*1dfd0*/  IMAD.MOV.U32 R8, RZ, RZ, 0x70 ;  /* 0x00000070ff087424 */ /* 0x000fe400078e00ff */
[----:B------:R-:W-:Y:S02]  /*1dfe0*/  IMAD.MOV.U32 R12, RZ, RZ, 0x1 ;  /* 0x00000001ff0c7424 */ /* 0x000fe400078e00ff */
[----:B--2---:R-:W-:-:S07]  /*1dff0*/  IMAD.MOV.U32 R13, RZ, RZ, RZ ;  /* 0x000000ffff0d7224 */ /* 0x004fce00078e00ff */
[----:B------:R-:W-:-:S07]  /*1e000*/  LEPC R20, `(.L_x_6058) ;  /* 0x000000001014794e */ /* 0x000fce0000000000 */
[----:B-1-3--:R-:W-:Y:S05]  /*1e010*/  CALL.ABS.NOINC R2 ;  /* 0x0000000002007343 */ /* 0x00afea0003c00000 */
.L_x_6058:
        /* <DEDUP_REMOVED lines=15> */
.L_x_6057:
[----:B------:R-:W-:Y:S05]  /*1e110*/  BSYNC B6 ;  /* 0x0000000000067941 */ /* 0x000fea0003800000 */
.L_x_6056:
[----:B------:R-:W-:Y:S01]  /*1e120*/  ULDC.64 UR4, c[0x0][0x9f8] ;  /* 0x00027e0000047ab9 */ /* 0x000fe20000000a00 */
[----:B------:R-:W-:Y:S01]  /*1e130*/  IMAD.MOV.U32 R26, RZ, RZ, R27 ;  /* 0x000000ffff1a7224 */ /* 0x000fe200078e001b */
[----:B------:R-:W-:Y:S01]  /*1e140*/  ISETP.NE.U32.AND P0, PT, RZ, UR4, PT ;  /* 0x00000004ff007c0c */ /* 0x000fe2000bf05070 */
[----:B------:R-:W2:Y:S01]  /*1e150*/  S2R R20, SR_TID.X ;  /* 0x0000000000147919 */ /* 0x000ea20000002100 */
[----:B------:R-:W3:Y:S01]  /*1e160*/  LDC R9, c[0x0][0x430] ;  /* 0x00010c00ff097b82 */ /* 0x000ee20000000800 */
[----:B------:R-:W-:Y:S01]  /*1e170*/  ULDC UR4, c[0x0][0x320] ;  /* 0x0000c80000047ab9 */ /* 0x000fe20000000800 */
[----:B------:R-:W-:-:S13]  /*1e180*/  ISETP.NE.AND.EX P0, PT, RZ, UR5, PT, P0 ;  /* 0x00000005ff007c0c */ /* 0x000fda000bf05300 */
[----:B------:R-:W4:Y:S01]  /*1e190*/  @P0 LDC.64 R2, c[0x0][0x9f8] ;  /* 0x00027e00ff020b82 */ /* 0x000f220000000a00 */
[----:B------:R-:W0:Y:S01]  /*1e1a0*/  S2R R25, SR_TID.X ;  /* 0x0000000000197919 */ /* 0x000e220000002100 */
[----:B--2---:R-:W-:Y:S01]  /*1e1b0*/  LOP3.LUT R20, R20, 0x7f, RZ, 0xc0, !PT ;  /* 0x0000007f14147812 */ /* 0x004fe200078ec0ff */
[----:B----4-:R-:W-:-:S05]  /*1e1c0*/  @P0 IMAD.WIDE R2, R27, 0x4, R2 ;  /* 0x000000041b020825 */ /* 0x010fca00078e0202 */
[----:B------:R2:W4:Y:S01]  /*1e1d0*/  @P0 LDG.E R26, desc[UR42][R2.64] ;  /* 0x0000002a021a0981 */ /* 0x000522000c1e1900 */
[----:B------:R-:W-:Y:S01]  /*1e1e0*/  SHF.R.U32.HI R21, RZ, 0x3, R20 ;  /* 0x00000003ff157819 */ /* 0x000fe20000011614 */
[----:B------:R-:W-:Y:S01]  /*1e1f0*/  IMAD.MOV.U32 R36, RZ, RZ, RZ ;  /* 0x000000ffff247224 */ /* 0x000fe200078e00ff */
[----:B---3--:R-:W-:Y:S01]  /*1e200*/  ISETP.NE.AND P1, PT, R9, 0x1, PT ;  /* 0x000000010900780c */ /* 0x008fe20003f25270 */
[----:B------:R-:W3:Y:S01]  /*1e210*/  S2R R20, SR_TID.X ;  /* 0x0000000000147919 */ /* 0x000ee20000002100 */
[----:B0-----:R-:W-:Y:S01]  /*1e220*/  IMAD.SHL.U32 R25, R25, 0x8, RZ ;  /* 0x0000000819197824 */ /* 0x001fe200078e00ff */
[----:B------:R-:W-:Y:S02]  /*1e230*/  LEA R0, R34, 0xffffffc0, 0x6 ;  /* 0xffffffc022007811 */ /* 0x000fe400078e30ff */
[----:B------:R-:W0:Y:S01]  /*1e240*/  S2R R34, SR_TID.X ;  /* 0x0000000000227919 */ /* 0x000e220000002100 */
[----:B------:R-:W-:Y:S02]  /*1e250*/  LOP3.LUT R16, R16, 0xffffffbf, RZ, 0xc0, !PT ;  /* 0xffffffbf10107812 */ /* 0x000fe400078ec0ff */
[----:B------:R-:W-:Y:S01]  /*1e260*/  LOP3.LUT R25, R25, 0x38, RZ, 0xc0, !PT ;  /* 0x0000003819197812 */ /* 0x000fe200078ec0ff */
[----:B------:R-:W1:Y:S03]  /*1e270*/  S2R R10, SR_TID.X ;  /* 0x00000000000a7919 */ /* 0x000e660000002100 */
[----:B------:R-:W-:Y:S01]  /*1e280*/  LOP3.LUT R25, R25, 0x40, RZ, 0xfc, !PT ;  /* 0x0000004019197812 */ /* 0x000fe200078efcff */
[----:B--2---:R-:W2:Y:S03]  /*1e290*/  @P1 LDC R3, c[0x0][0x434] ;  /* 0x00010d00ff031b82 */ /* 0x004ea60000000800 */
[----:B------:R-:W-:-:S02]  /*1e2a0*/  ISETP.GE.AND P2, PT, R25, UR4, PT ;  /* 0x0000000419007c0c */ /* 0x000fc4000bf46270 */
[----:B------:R-:W1:Y:S02]  /*1e2b0*/  S2R R25, SR_TID.X ;  /* 0x0000000000197919 */ /* 0x000e640000002100 */
[----:B------:R-:W-:Y:S01]  /*1e2c0*/  SEL R7, RZ, 0xffffffff, P2 ;  /* 0xffffffffff077807 */ /* 0x000fe20001000000 */
[----:B------:R-:W2:Y:S04]  /*1e2d0*/  @P1 LDC R2, c[0x0][0x438] ;  /* 0x00010e00ff021b82 */ /* 0x000ea80000000800 */
[----:B------:R-:W-:-:S04]  /*1e2e0*/  IMAD.SHL.U32 R7, R7, 0x2, RZ ;  /* 0x0000000207077824 */ /* 0x000fc800078e00ff */
[----:B------:R-:W-:Y:S01]  /*1e2f0*/  @P2 LOP3.LUT R16, R16, 0x40, RZ, 0xfc, !PT ;  /* 0x0000004010102812 */ /* 0x000fe200078efcff */
[----:B---3--:R-:W-:-:S03]  /*1e300*/  IMAD.SHL.U32 R20, R20, 0x10, RZ ;  /* 0x0000001014147824 */ /* 0x008fc600078e00ff */
[----:B------:R-:W-:Y:S01]  /*1e310*/  LOP3.LUT R16, R16, 0xffffff7f, RZ, 0xc0, !PT ;  /* 0xffffff7f10107812 */ /* 0x000fe200078ec0ff */
[----:B0-----:R-:W-:Y:S01]  /*1e320*/  IMAD.SHL.U32 R34, R34, 0x8, RZ ;  /* 0x0000000822227824 */ /* 0x001fe200078e00ff */
[----:B------:R-:W-:Y:S02]  /*1e330*/  LOP3.LUT R20, R21, 0x70, R20, 0xf8, !PT ;  /* 0x0000007015147812 */ /* 0x000fe400078ef814 */
[----:B------:R-:W0:Y:S01]  /*1e340*/  S2R R21, SR_TID.X ;  /* 0x0000000000157919 */ /* 0x000e220000002100 */
[----:B-1----:R-:W-:Y:S01]  /*1e350*/  IMAD.SHL.U32 R10, R10, 0x8, RZ ;  /* 0x000000080a0a7824 */ /* 0x002fe200078e00ff */
[----:B------:R-:W-:Y:S01]  /*1e360*/  LOP3.LUT R34, R34, 0x38, RZ, 0xc0, !PT ;  /* 0x0000003822227812 */ /* 0x000fe200078ec0ff */
[----:B------:R-:W-:-:S03]  /*1e370*/  IMAD.IADD R37, R20, 0x1, R0 ;  /* 0x0000000114257824 */ /* 0x000fc600078e0200 */
[----:B------:R-:W-:Y:S02]  /*1e380*/  LOP3.LUT R34, R34, 0x80, RZ, 0xfc, !PT ;  /* 0x0000008022227812 */ /* 0x000fe400078efcff */
[C---:B------:R-:W-:Y:S01]  /*1e390*/  ISETP.GE.AND P0, PT, R37.reuse, R23, PT ;  /* 0x000000172500720c */ /* 0x040fe20003f06270 */
[----:B------:R-:W-:Y:S01]  /*1e3a0*/  IMAD.IADD R37, R37, 0x1, R33 ;  /* 0x0000000125257824 */ /* 0x000fe200078e0221 */
[----:B------:R-:W-:Y:S01]  /*1e3b0*/  ISETP.GE.AND P2, PT, R34, UR4, PT ;  /* 0x0000000422007c0c */ /* 0x000fe2000bf46270 */
[----:B------:R-:W-:Y:S01]  /*1e3c0*/  IMAD.SHL.U32 R25, R25, 0x8, RZ ;  /* 0x0000000819197824 */ /* 0x000fe200078e00ff */
[----:B------:R-:W-:Y:S01]  /*1e3d0*/  ISETP.GT.U32.OR P0, PT, R20, 0x3f, P0 ;  /* 0x0000003f1400780c */ /* 0x000fe20000704470 */
[----:B--2---:R-:W-:Y:S01]  /*1e3e0*/  @P1 IMAD.HI.U32 R3, R37, R3, RZ ;  /* 0x0000000325031227 */ /* 0x004fe200078e00ff */
[----:B------:R-:W-:Y:S02]  /*1e3f0*/  LOP3.LUT R10, R10, 0x38, RZ, 0xc0, !PT ;  /* 0x000000380a0a7812 */ /* 0x000fe400078ec0ff */
[----:B------:R-:W-:Y:S01]  /*1e400*/  LOP3.LUT R25, R25, 0x38, RZ, 0xc0, !PT ;  /* 0x0000003819197812 */ /* 0x000fe200078ec0ff */
[----:B------:R-:W-:Y:S01]  /*1e410*/  IMAD.MOV.U32 R6, RZ, RZ, R37 ;  /* 0x000000ffff067224 */ /* 0x000fe200078e0025 */
[----:B------:R-:W-:-:S02]  /*1e420*/  @P1 SHF.R.U32.HI R6, RZ, R2, R3 ;  /* 0x00000002ff061219 */ /* 0x000fc40000011603 */
[----:B------:R-:W-:Y:S02]  /*1e430*/  LOP3.LUT R25, R25, 0xc0, RZ, 0xfc, !PT ;  /* 0x000000c019197812 */ /* 0x000fe400078efcff */
[----:B------:R-:W-:Y:S02]  /*1e440*/  LOP3.LUT R10, R10, 0x180, RZ, 0xfc, !PT ;  /* 0x000001800a0a7812 */ /* 0x000fe400078efcff */
[----:B------:R-:W-:Y:S01]  /*1e450*/  ISETP.GE.AND P1, PT, R25, UR4, PT ;  /* 0x0000000419007c0c */ /* 0x000fe2000bf26270 */
[----:B------:R-:W1:Y:S01]  /*1e460*/  @!P0 LDC.64 R2, c[0x0][0x428] ;  /* 0x00010a00ff028b82 */ /* 0x000e620000000a00 */
[----:B------:R-:W2:Y:S02]  /*1e470*/  S2R R25, SR_TID.X ;  /* 0x0000000000197919 */ /* 0x000ea40000002100 */
[----:B------:R-:W-:Y:S01]  /*1e480*/  SEL R5, RZ, 0x8, P1 ;  /* 0x00000008ff057807 */ /* 0x000fe20000800000 */
[----:B0-----:R-:W-:-:S05]  /*1e490*/  IMAD.SHL.U32 R21, R21, 0x8, RZ ;  /* 0x0000000815157824 */ /* 0x001fca00078e00ff */
[----:B------:R-:W-:-:S04]  /*1e4a0*/  LOP3.LUT R21, R21, 0x38, RZ, 0xc0, !PT ;  /* 0x0000003815157812 */ /* 0x000fc800078ec0ff */
[----:B------:R-:W-:-:S04]  /*1e4b0*/  ISETP.GE.AND P3, PT, R21, UR4, PT ;  /* 0x0000000415007c0c */ /* 0x000fc8000bf66270 */
[----:B------:R-:W-:-:S04]  /*1e4c0*/  SEL R4, RZ, 0x1, P3 ;  /* 0x00000001ff047807 */ /* 0x000fc80001800000 */
[----:B------:R-:W-:Y:S02]  /*1e4d0*/  LOP3.LUT R7, R7, 0x2, R4, 0xe2, !PT ;  /* 0x0000000207077812 */ /* 0x000fe400078ee204 */
[----:B------:R-:W-:-:S03]  /*1e4e0*/  SEL R4, RZ, 0x4, P2 ;  /* 0x00000004ff047807 */ /* 0x000fc60001000000 */
[----:B------:R-:W-:Y:S02]  /*1e4f0*/  @P3 LOP3.LUT R16, R16, 0x80, RZ, 0xfc, !PT ;  /* 0x0000008010103812 */ /* 0x000fe400078efcff */
[----:B------:R-:W-:Y:S01]  /*1e500*/  LOP3.LUT R7, R5, R7, R4, 0xfe, !PT ;  /* 0x0000000705077212 */ /* 0x000fe200078efe04 */
[--C-:B------:R-:W-:Y:S01]  /*1e510*/  @!P0 IMAD.MOV.U32 R4, RZ, RZ, R6.reuse ;  /* 0x000000ffff048224 */ /* 0x100fe200078e0006 */
[----:B------:R-:W-:Y:S01]  /*1e520*/  @!P0 SHF.R.S32.HI R5, RZ, 0x1f, R6 ;  /* 0x0000001fff058819 */ /* 0x000fe20000011406 */
[----:B--2---:R-:W-:Y:S01]  /*1e530*/  IMAD.SHL.U32 R25, R25, 0x8, RZ ;  /* 0x0000000819197824 */ /* 0x004fe200078e00ff */
[----:B------:R-:W-:-:S04]  /*1e540*/  LOP3.LUT R16, R16, 0xffffffdf, RZ, 0xc0, !PT ;  /* 0xffffffdf10107812 */ /* 0x000fc800078ec0ff */
[----:B------:R-:W-:Y:S02]  /*1e550*/  @P2 LOP3.LUT R16, R16, 0x20, RZ, 0xfc, !PT ;  /* 0x0000002010102812 */ /* 0x000fe400078efcff */
[----:B------:R-:W-:Y:S02]  /*1e560*/  LOP3.LUT R25, R25, 0x38, RZ, 0xc0, !PT ;  /* 0x0000003819197812 */ /* 0x000fe400078ec0ff */
[----:B------:R-:W-:-:S04]  /*1e570*/  LOP3.LUT R16, R16, 0xffffffef, RZ, 0xc0, !PT ;  /* 0xffffffef10107812 */ /* 0x000fc800078ec0ff */
[----:B------:R-:W-:Y:S02]  /*1e580*/  @P1 LOP3.LUT R16, R16, 0x10, RZ, 0xfc, !PT ;  /* 0x0000001010101812 */ /* 0x000fe400078efcff */
[----:B------:R-:W-:-:S04]  /*1e590*/  LOP3.LUT R11, R25, 0x100, RZ, 0xfc, !PT ;  /* 0x00000100190b7812 */ /* 0x000fc800078efcff */
[----:B------:R-:W-:Y:S02]  /*1e5a0*/  ISETP.GE.AND P3, PT, R11, UR4, PT ;  /* 0x000000040b007c0c */ /* 0x000fe4000bf66270 */
[----:B------:R-:W-:Y:S02]  /*1e5b0*/  LOP3.LUT R12, R25, 0x1c0, RZ, 0xfc, !PT ;  /* 0x000001c0190c7812 */ /* 0x000fe400078efcff */
[----:B------:R-:W-:-:S09]  /*1e5c0*/  LOP3.LUT R16, R16, 0xfffffff7, RZ, 0xc0, !PT ;  /* 0xfffffff710107812 */ /* 0x000fd200078ec0ff */
[----:B------:R-:W-:-:S04]  /*1e5d0*/  @P3 LOP3.LUT R16, R16, 0x8, RZ, 0xfc, !PT ;  /* 0x0000000810103812 */ /* 0x000fc800078efcff */
[----:B------:R-:W-:Y:S01]  /*1e5e0*/  LOP3.LUT R16, R16, 0xfffffffb, RZ, 0xc0, !PT ;  /* 0xfffffffb10107812 */ /* 0x000fe200078ec0ff */
[----:B------:R-:W-:Y:S01]  /*1e5f0*/  UMOV UR5, 0xffffffff ;  /* 0xffffffff00057882 */ /* 0x000fe20000000000 */
[----:B----4-:R-:W-:Y:S01]  /*1e600*/  SHF.R.S32.HI R34, RZ, 0x1f, R26 ;  /* 0x0000001fff227819 */ /* 0x010fe2000001141a */
[----:B-1----:R-:W-:-:S04]  /*1e610*/  @!P0 IMAD.WIDE.U32 R4, R26, R2, R4 ;  /* 0x000000021a048225 */ /* 0x002fc800078e0004 */
[----:B------:R-:W-:-:S04]  /*1e620*/  @!P0 IMAD R8, R34, R2, RZ ;  /* 0x0000000222088224 */ /* 0x000fc800078e02ff */
[----:B------:R-:W-:Y:S02]  /*1e630*/  @!P0 IMAD R8, R26, R3, R8 ;  /* 0x000000031a088224 */ /* 0x000fe400078e0208 */
[----:B------:R-:W0:Y:S02]  /*1e640*/  @!P0 LDC.64 R2, c[0x0][0x418] ;  /* 0x00010600ff028b82 */ /* 0x000e240000000a00 */
[----:B------:R-:W-:Y:S01]  /*1e650*/  @!P0 IMAD.IADD R8, R5, 0x1, R8 ;  /* 0x0000000105088824 */ /* 0x000fe200078e0208 */
[----:B0-----:R-:W-:-:S04]  /*1e660*/  @!P0 LEA R2, P1, R4, R2, 0x2 ;  /* 0x0000000204028211 */ /* 0x001fc800078210ff */
[----:B------:R-:W-:-:S05]  /*1e670*/  @!P0 LEA.HI.X R3, R4, R3, R8, 0x2, P1 ;  /* 0x0000000304038211 */ /* 0x000fca00008f1408 */
[----:B------:R0:W5:Y:S01]  /*1e680*/  @!P0 LDG.E R36, desc[UR42][R2.64] ;  /* 0x0000002a02248981 */ /* 0x000162000c1e1900 */
[----:B------:R-:W-:Y:S01]  /*1e690*/  ISETP.GE.AND P0, PT, R10, UR4, PT ;  /* 0x000000040a007c0c */ /* 0x000fe2000bf06270 */
[----:B------:R-:W-:Y:S01]  /*1e6a0*/  IMAD.U32 R8, RZ, RZ, UR38 ;  /* 0x00000026ff087e24 */ /* 0x000fe2000f8e00ff */
[----:B------:R-:W-:Y:S02]  /*1e6b0*/  LOP3.LUT R10, R25, 0x140, RZ, 0xfc, !PT ;  /* 0x00000140190a7812 */ /* 0x000fe400078efcff */
[----:B------:R-:W-:Y:S02]  /*1e6c0*/  SEL R4, RZ, 0x10, P3 ;  /* 0x00000010ff047807 */ /* 0x000fe40001800000 */
[----:B------:R-:W-:Y:S02]  /*1e6d0*/  ISETP.GE.AND P2, PT, R10, UR4, PT ;  /* 0x000000040a007c0c */ /* 0x000fe4000bf46270 */
[----:B0-----:R-:W-:Y:S02]  /*1e6e0*/  SEL R3, RZ, 0x40, P0 ;  /* 0x00000040ff037807 */ /* 0x001fe40000000000 */
[----:B------:R-:W-:-:S02]  /*1e6f0*/  SEL R5, RZ, 0x20, P2 ;  /* 0x00000020ff057807 */ /* 0x000fc40001000000 */
[----:B------:R-:W-:Y:S01]  /*1e700*/  ISETP.GE.AND P0, PT, R12, UR4, PT ;  /* 0x000000040c007c0c */ /* 0x000fe2000bf06270 */
[----:B------:R-:W-:Y:S01]  /*1e710*/  ULDC UR4, c[0x0][0x2f4] ;  /* 0x0000bd0000047ab9 */ /* 0x000fe20000000800 */
[----:B------:R-:W-:Y:S02]  /*1e720*/  LOP3.LUT R4, R5, R7, R4, 0xfe, !PT ;  /* 0x0000000705047212 */ /* 0x000fe400078efe04 */
[----:B------:R-:W-:Y:S02]  /*1e730*/  SEL R2, RZ, 0x80, P0 ;  /* 0x00000080ff027807 */ /* 0x000fe40000000000 */
[----:B------:R-:W-:Y:S01]  /*1e740*/  LOP3.LUT R10, R4, R3, RZ, 0xfc, !PT ;  /* 0x00000003040a7212 */ /* 0x000fe200078efcff */
[----:B------:R-:W-:Y:S01]  /*1e750*/  IMAD.MOV R3, RZ, RZ, -R6 ;  /* 0x000000ffff037224 */ /* 0x000fe200078e0a06 */
[----:B------:R-:W-:Y:S02]  /*1e760*/  ISETP.GE.AND P0, PT, R21, UR4, PT ;  /* 0x0000000415007c0c */ /* 0x000fe4000bf06270 */
[----:B------:R-:W-:Y:S01]  /*1e770*/  @P2 LOP3.LUT R16, R16, 0x4, RZ, 0xfc, !PT ;  /* 0x0000000410102812 */ /* 0x000fe200078efcff */
[----:B------:R0:W-:Y:S01]  /*1e780*/  STL [R1+0x28], R10 ;  /* 0x0000280a01007387 */ /* 0x0001e20000100800 */
[----:B------:R-:W-:-:S02]  /*1e790*/  IMAD R37, R9, R3, R37 ;  /* 0x0000000309257224 */ /* 0x000fc400078e0225 */
[----:B------:R-:W-:-:S07]  /*1e7a0*/  LOP3.LUT R16, R16, 0xfffffffd, RZ, 0xc0, !PT ;  /* 0xfffffffd10107812 */ /* 0x000fce00078ec0ff */
[----:B------:R-:W-:Y:S01]  /*1e7b0*/  @P0 LOP3.LUT R16, R16, 0x2, RZ, 0xfc, !PT ;  /* 0x0000000210100812 */ /* 0x000fe200078efcff */
[----:B0-----:R-:W-:Y:S06]  /*1e7c0*/  BRA.DIV UR5, `(.L_x_6059) ;  /* 0x0000005205ec7947 */ /* 0x001fec000b800000 */
.L_x_6173:
        /* <DEDUP_REMOVED lines=10> */
.L_x_6060:
        /* <DEDUP_REMOVED lines=9> */
.L_x_6174:
[----:B------:R-:W-:Y:S05]  /*1e900*/  BSYNC B0 ;  /* 0x0000000000007941 */ /* 0x000fea0003800000 */
.L_x_6061:
        /* <DEDUP_REMOVED lines=60> */
.L_x_6184:
        /* <DEDUP_REMOVED lines=10> */
.L_x_6064:
        /* <DEDUP_REMOVED lines=11> */
.L_x_6065:
[----:B0-----:R0:W5:Y:S01]  /*1ee20*/  LDL R4, [R1+0x4] ;  /* 0x0000040001047983 */ /* 0x0011620000100800 */
[----:B------:R0:W-:Y:S02]  /*1ee30*/  SYNCS.ARRIVE.TRANS64.A1T0 RZ, [R25+URZ+0x28c30], RZ ;  /* 0x028c30ff19ff79a7 */ /* 0x0001e4000810003f */
[----:B------:R-:W-:Y:S05]  /*1ee40*/  WARPSYNC.ALL ;  /* 0x0000000000007948 */ /* 0x000fea0003800000 */
[----:B------:R-:W-:Y:S01]  /*1ee50*/  ULDC.64 UR4, c[0x0][0xa00] ;  /* 0x0002800000047ab9 */ /* 0x000fe20000000a00 */
[----:B------:R-:W-:Y:S01]  /*1ee60*/  VIADD R0, R18, 0x20400 ;  /* 0x0002040012007836 */ /* 0x000fe20000000000 */
[----:B------:R-:W-:Y:S01]  /*1ee70*/  BAR.SYNC.DEFER_BLOCKING 0x8, 0x100 ;  /* 0x0204000000007b1d */ /* 0x000fe20000010000 */
[----:B------:R-:W-:Y:S02]  /*1ee80*/  ISETP.NE.U32.AND P0, PT, RZ, UR4, PT ;  /* 0x00000004ff007c0c */ /* 0x000fe4000bf05070 */
[----:B------:R-:W-:-:S02]  /*1ee90*/  SHF.R.S32.HI R2, RZ, 0x1f, R27 ;  /* 0x0000001fff027819 */ /* 0x000fc4000001141b */
[----:B------:R-:W-:Y:S01]  /*1eea0*/  ISETP.NE.AND.EX P0, PT, RZ, UR5, PT, P0 ;  /* 0x00000005ff007c0c */ /* 0x000fe2000bf05300 */
[----:B------:R-:W-:Y:S01]  /*1eeb0*/  ULDC.64 UR4, c[0x0][0x298] ;  /* 0x0000a60000047ab9 */ /* 0x000fe20000000a00 */
[----:B------:R-:W-:Y:S01]  /*1eec0*/  LOP3.LUT P1, RZ, R0, 0x3ff, RZ, 0xc0, !PT ;  /* 0x000003ff00ff7812 */ /* 0x000fe2000782c0ff */
[----:B------:R-:W-:Y:S01]  /*1eed0*/  BSSY B6, `(.L_x_6066) ;  /* 0x000001f000067945 */ /* 0x000fe20003800000 */
[----:B------:R-:W-:Y:S02]  /*1eee0*/  SHF.R.S32.HI R0, RZ, 0x1f, R30 ;  /* 0x0000001fff007819 */ /* 0x000fe4000001141e */
[----:B------:R-:W-:Y:S02]  /*1eef0*/  SEL R3, R2, RZ, !P0 ;  /* 0x000000ff02037207 */ /* 0x000fe40004000000 */
[----:B------:R-:W-:Y:S01]  /*1ef00*/  SEL R2, R27, RZ, !P0 ;  /* 0x000000ff1b027207 */ /* 0x000fe20004000000 */
[----:B------:R-:W-:Y:S02]  /*1ef10*/  IMAD R0, R0, UR4, RZ ;  /* 0x0000000400007c24 */ /* 0x000fe4000f8e02ff */
[----:B------:R-:W-:Y:S02]  /*1ef20*/  STL [R1+0x38], R3 ;  /* 0x0000380301007387 */ /* 0x000fe40000100800 */
[----:B------:R-:W-:-:S02]  /*1ef30*/  IMAD R0, R30, UR5, R0 ;  /* 0x000000051e007c24 */ /* 0x000fc4000f8e0200 */
[----:B------:R1:W-:Y:S02]  /*1ef40*/  STL [R1+0x18], R2 ;  /* 0x0000180201007387 */ /* 0x0003e40000100800 */
[----:B-1----:R-:W-:-:S04]  /*1ef50*/  IMAD.WIDE.U32 R2, R30, UR4, RZ ;  /* 0x000000041e027c25 */ /* 0x002fc8000f8e00ff */
[----:B------:R-:W-:Y:S01]  /*1ef60*/  IMAD.IADD R0, R3, 0x1, R0 ;  /* 0x0000000103007824 */ /* 0x000fe200078e0200 */
[----:B------:R1:W-:Y:S04]  /*1ef70*/  STL.64 [R1+0x10], R2 ;  /* 0x0000100201007387 */ /* 0x0003e80000100a00 */
[----:B------:R1:W-:Y:S01]  /*1ef80*/  STL [R1+0x30], R0 ;  /* 0x0000300001007387 */ /* 0x0003e20000100800 */
[----:B-----5:R-:W-:-:S04]  /*1ef90*/  PRMT R30, R4, 0x8880, RZ ;  /* 0x00008880041e7816 */ /* 0x020fc800000000ff */
[----:B------:R-:W-:Y:S01]  /*1efa0*/  PRMT R30, R30, 0x7710, RZ ;  /* 0x000077101e1e7816 */ /* 0x000fe200000000ff */
[----:B------:R-:W-:Y:S06]  /*1efb0*/  @!P1 BRA `(.L_x_6067) ;  /* 0x0000000000409947 */ /* 0x000fec0003800000 */
[----:B-1----:R-:W-:Y:S01]  /*1efc0*/  MOV R2, 0x0 ;  /* 0x0000000000027802 */ /* 0x002fe20000000f00 */
[----:B------:R-:W-:Y:S01]  /*1efd0*/  ULDC.64 UR4, c[0x4][0xf0] ;  /* 0x01003c0000047ab9 */ /* 0x000fe20000000a00 */
[----:B------:R-:W-:Y:S01]  /*1efe0*/  ULDC.64 UR6, c[0x4][0xf8] ;  /* 0x01003e0000067ab9 */ /* 0x000fe20000000a00 */
[----:B------:R-:W-:Y:S01]  /*1eff0*/  ULDC.64 UR8, c[0x4][0x58] ;  /* 0x0100160000087ab9 */ /* 0x000fe20000000a00 */
[----:B------:R-:W-:Y:S02]  /*1f000*/  IMAD.U32 R4, RZ, RZ, UR4 ;  /* 0x00000004ff047e24 */ /* 0x000fe4000f8e00ff */
[----:B------:R-:W1:Y:S01]  /*1f010*/  LDC.64 R2, c[0x4][R2] ;  /* 0x0100000002027b82 */ /* 0x000e620000000a00 */
        /* <DEDUP_REMOVED lines=10> */
.L_x_6067:
[----:B------:R-:W-:Y:S05]  /*1f0c0*/  BSYNC B6 ;  /* 0x0000000000067941 */ /* 0x000fea0003800000 */
.L_x_6066:
[----:B-1----:R-:W2:Y:S01]  /*1f0d0*/  LDL.LU R0, [R1+0x30] ;  /* 0x0000300001007983 */ /* 0x002ea20000300800 */
[----:B------:R-:W-:Y:S01]  /*1f0e0*/  ULDC.64 UR4, c[0x0][0x2d8] ;  /* 0x0000b60000047ab9 */ /* 0x000fe20000000a00 */
[----:B------:R-:W1:Y:S02]  /*1f0f0*/  LDC R7, c[0x0][0x448] ;  /* 0x00011200ff077b82 */ /* 0x000e640000000800 */
[----:B------:R-:W2:Y:S04]  /*1f100*/  LDL.LU.64 R2, [R1+0x10] ;  /* 0x0000100001027983 */ /* 0x000ea80000300a00 */
[----:B------:R-:W3:Y:S04]  /*1f110*/  LDL.LU R20, [R1+0x38] ;  /* 0x0000380001147983 */ /* 0x000ee80000300800 */
[----:B------:R-:W4:Y:S04]  /*1f120*/  LDL.LU R21, [R1+0x18] ;  /* 0x0000180001157983 */ /* 0x000f280000300800 */
[----:B------:R0:W5:Y:S01]  /*1f130*/  LDL R8, [R1+0x34] ;  /* 0x0000340001087983 */ /* 0x0001620000100800 */
[----:B-1----:R-:W-:-:S13]  /*1f140*/  ISETP.NE.AND P0, PT, R7, 0x1, PT ;  /* 0x000000010700780c */ /* 0x002fda0003f05270 */
[----:B------:R-:W1:Y:S08]  /*1f150*/  @P0 LDC R5, c[0x0][0x44c] ;  /* 0x00011300ff050b82 */ /* 0x000e700000000800 */
[----:B------:R-:W0:Y:S01]  /*1f160*/  @P0 LDC R6, c[0x0][0x450] ;  /* 0x00011400ff060b82 */ /* 0x000e220000000800 */
        /* <DEDUP_REMOVED lines=16> */
[----:B------:R-:W-:Y:S02]  /*1f270*/  IMAD.IADD R0, R20, 0x1, R31 ;  /* 0x0000000114007824 */ /* 0x000fe400078e021f */
[----:B------:R2:W5:Y:S02]  /*1f280*/  LDL R20, [R1] ;  /* 0x0000000001147983 */ /* 0x0005640000100800 */
[----:B-1----:R-:W-:-:S04]  /*1f290*/  @P0 IMAD.HI.U32 R5, R0, R5, RZ ;  /* 0x0000000500050227 */ /* 0x002fc800078e00ff */
[----:B------:R-:W-:Y:S01]  /*1f2a0*/  IMAD.MOV.U32 R4, RZ, RZ, R0 ;  /* 0x000000ffff047224 */ /* 0x000fe200078e0000 */
[----:B0-----:R-:W-:Y:S01]  /*1f2b0*/  @P0 SHF.R.U32.HI R4, RZ, R6, R5 ;  /* 0x00000006ff040219 */ /* 0x001fe20000011605 */
        /* <DEDUP_REMOVED lines=27> */
[----:B------:R-:W-:Y:S01]  /*1f470*/  IMAD.IADD R31, R10, 0x1, R31 ;  /* 0x000000010a1f7824 */ /* 0x000fe200078e021f */
        /* <DEDUP_REMOVED lines=31> */
.L_x_6193:
        /* <DEDUP_REMOVED lines=10> */
.L_x_6069:
        /* <DEDUP_REMOVED lines=18> */
.L_x_6194:
[----:B------:R-:W-:Y:S05]  /*1f830*/  BSYNC B0 ;  /* 0x0000000000007941 */ /* 0x000fea0003800000 */
.L_x_6070:
[----:B------:R-:W-:-:S05]  /*1f840*/  IMAD.U32 R2, RZ, RZ, UR38 ;  /* 0x00000026ff027e24 */ /* 0x000fca000f8e00ff */
[----:B------:R-:W-:-:S13]  /*1f850*/  ISETP.NE.AND P0, PT, R2, 0x3, PT ;  /* 0x000000030200780c */ /* 0x000fda0003f05270 */
[----:B------:R-:W-:Y:S05]  /*1f860*/  @!P0 BRA `(.L_x_6072) ;  /* 0x0000000000048947 */ /* 0x000fea0003800000 */
[----:B------:R-:W-:Y:S01]  /*1f870*/  BPT.TRAP 0x1 ;  /* 0x000000040000795c */ /* 0x000fe20000300000 */
.L_x_6072:
[----:B0-----:R-:W-:Y:S01]  /*1f880*/  SHF.L.U32 R0, R28, 0x1f, RZ ;  /* 0x0000001f1c007819 */ /* 0x001fe200000006ff */
[----:B------:R-:W-:Y:S03]  /*1f890*/  BSSY B0, `(.L_x_6073) ;  /* 0x0000003000007945 */ /* 0x000fe60003800000 */
[----:B------:R-:W0:Y:S02]  /*1f8a0*/  SYNCS.PHASECHK.TRANS64.TRYWAIT P0, [R25+URZ+0x28c60], R0 ;  /* 0x028c6000190075a7 */ /* 0x000e24000800017f */
[----:B0-----:R-:W-:Y:S05]  /*1f8b0*/  @!P0 BRA `(.L_x_6074) ;  /* 0x0000004c00a08947 */ /* 0x001fea0003800000 */
.L_x_6195:
[----:B------:R-:W-:Y:S05]  /*1f8c0*/  BSYNC B0 ;  /* 0x0000000000007941 */ /* 0x000fea0003800000 */
.L_x_6073:
        /* <DEDUP_REMOVED lines=26> */
[----:B------:R-:W-:Y:S01]  /*1fa70*/  LOP3.LUT P3, RZ, R30, 0x8, RZ, 0xc0, !PT ;  /* 0x000000081eff7812 */ /* 0x000fe2000786c0ff */
        /* <DEDUP_REMOVED lines=82> */
.L_x_6205:
        /* <DEDUP_REMOVED lines=34> */
.L_x_6076:
        /* <DEDUP_REMOVED lines=11> */
.L_x_6077:
        /* <DEDUP_REMOVED lines=12> */
.L_x_6092:
        /* <DEDUP_REMOVED lines=42> */
.L_x_6080:
[----:B------:R-:W-:Y:S01]  /*205d0*/  IMAD R6, R22, 0x8, R18 ;  /* 0x0000000816067824 */ /* 0x000fe200078e0212 */
[----:B------:R-:W-:Y:S01]  /*205e0*/  SHF.L.U32 R20, R28, 0x1f, RZ ;  /* 0x0000001f1c147819 */ /* 0x000fe200000006ff */
[----:B------:R-:W-:Y:S01]  /*205f0*/  BSSY B1, `(.L_x_6081) ;  /* 0x0000004000017945 */ /* 0x000fe20003800000 */
[----:B------:R-:W-:Y:S02]  /*20600*/  SHF.R.S32.HI R9, RZ, 0x1f, R5 ;  /* 0x0000001fff097819 */ /* 0x000fe40000011405 */
[----:B------:R-:W0:Y:S02]  /*20610*/  SYNCS.PHASECHK.TRANS64.TRYWAIT P0, [R6+URZ+0x28c40], R20 ;  /* 0x028c4014060075a7 */ /* 0x000e24000800017f */
[----:B0-----:R-:W-:Y:S05]  /*20620*/  @!P0 BRA `(.L_x_6082) ;  /* 0x0000004800848947 */ /* 0x001fea0003800000 */
.L_x_6206:
[----:B------:R-:W-:Y:S05]  /*20630*/  BSYNC B1 ;  /* 0x0000000000017941 */ /* 0x000fea0003800000 */
.L_x_6081:
        /* <DEDUP_REMOVED lines=40> */
.L_x_6216:
        /* <DEDUP_REMOVED lines=8> */
.L_x_6084:
        /* <DEDUP_REMOVED lines=11> */
.L_x_6085:
[----:B------:R2:W-:Y:S01]  /*209f0*/  SYNCS.ARRIVE.TRANS64.A1T0 RZ, [R6+URZ+0x28c30], RZ ;  /* 0x028c30ff06ff79a7 */ /* 0x0005e2000810003f */
[----:B------:R-:W-:Y:S05]  /*20a00*/  @!P2 BRA `(.L_x_6086) ;  /* 0x000000000004a947 */ /* 0x000fea0003800000 */
[----:B------:R-:W-:Y:S01]  /*20a10*/  BPT.TRAP 0x1 ;  /* 0x000000040000795c */ /* 0x000fe20000300000 */
.L_x_6086:
[----:B------:R-:W3:Y:S01]  /*20a20*/  SYNCS.PHASECHK.TRANS64.TRYWAIT P0, [R6+URZ+0x28c60], R20 ;  /* 0x028c6014060075a7 */ /* 0x000ee2000800017f */
[----:B------:R-:W-:Y:S04]  /*20a30*/  BSSY B1, `(.L_x_6087) ;  /* 0x0000002000017945 */ /* 0x000fe80003800000 */
[----:B---3--:R-:W-:Y:S05]  /*20a40*/  @!P0 BRA `(.L_x_6088) ;  /* 0x0000004800ac8947 */ /* 0x008fea0003800000 */
.L_x_6217:
[----:B------:R-:W-:Y:S05]  /*20a50*/  BSYNC B1 ;  /* 0x0000000000017941 */ /* 0x000fea0003800000 */
.L_x_6087:
        /* <DEDUP_REMOVED lines=79> */
.L_x_6227:
        /* <DEDUP_REMOVED lines=25> */
.L_x_6090:
        /* <DEDUP_REMOVED lines=11> */
.L_x_6091:
[----:B------:R1:W-:Y:S01]  /*21190*/  SYNCS.ARRIVE.TRANS64.A1T0 RZ, [R6+URZ+0x28c50], RZ ;  /* 0x028c50ff06ff79a7 */ /* 0x0003e2000810003f */
[----:B------:R-:W-:Y:S05]  /*211a0*/  @P3 BRA `(.L_x_6092) ;  /* 0xfffffff000603947 */ /* 0x000fea000383ffff */
.L_x_6079:
[----:B------:R-:W-:Y:S05]  /*211b0*/  BSYNC B0 ;  /* 0x0000000000007941 */ /* 0x000fea0003800000 */
.L_x_6078:
        /* <DEDUP_REMOVED lines=21> */
.L_x_6094:
[----:B------:R-:W-:Y:S05]  /*21310*/  BSYNC B0 ;  /* 0x0000000000007941 */ /* 0x000fea0003800000 */
.L_x_6093:
[----:B------:R-:W-:-:S07]  /*21320*/  SEL R22, R22, RZ, P0 ;  /* 0x000000ff16167207 */ /* 0x000fce0000000000 */
.L_x_6053:
[----:B------:R-:W-:Y:S05]  /*21330*/  BSYNC B7 ;  /* 0x0000000000077941 */ /* 0x000fea0003800000 */
.L_x_6051:
        /* <DEDUP_REMOVED lines=11> */
.L_x_6095:
        /* <DEDUP_REMOVED lines=43> */
.L_x_6237:
[----:B------:R-:W-:Y:S02]  /*216a0*/  ULDC UR4, c[0x0][0xc38] ;  /* 0x00030e0000047ab9 */ /* 0x000fe40000000800 */
[----:B------:R-:W-:-:S04]  /*216b0*/  IMAD.U32 R4, RZ, RZ, UR4 ;  /* 0x00000004ff047e24 */ /* 0x000fc8000f8e00ff */
[----:B-1----:R-:W-:-:S04]  /*216c0*/  IMAD R3, R14, R4, RZ ;  /* 0x000000040e037224 */ /* 0x002fc800078e02ff */
[----:B------:R-:W-:-:S05]  /*216d0*/  IMAD.IADD R6, R6, 0x1, R3 ;  /* 0x0000000106067824 */ /* 0x000fca00078e0203 */
[----:B------:R-:W-:-:S13]  /*216e0*/  ISETP.GT.AND P6, PT, R6, R0, PT ;  /* 0x000000000600720c */ /* 0x000fda0003fc4270 */
[----:B------:R-:W-:Y:S05]  /*216f0*/  @P6 BRA `(.L_x_6098) ;  /* 0x0000000000a46947 */ /* 0x000fea0003800000 */
.L_x_6101:
        /* <DEDUP_REMOVED lines=35> */
.L_x_6245:
[----:B------:R-:W-:Y:S02]  /*21930*/  ULDC UR4, c[0x0][0xc38] ;  /* 0x00030e0000047ab9 */ /* 0x000fe40000000800 */
[----:B------:R-:W-:-:S04]  /*21940*/  IMAD.U32 R4, RZ, RZ, UR4 ;  /* 0x00000004ff047e24 */ /* 0x000fc8000f8e00ff */
[----:B-1----:R-:W-:-:S04]  /*21950*/  IMAD R3, R14, R4, RZ ;  /* 0x000000040e037224 */ /* 0x002fc800078e02ff */
[----:B------:R-:W-:-:S05]  /*21960*/  IMAD.IADD R6, R3, 0x1, R6 ;  /* 0x0000000103067824 */ /* 0x000fca00078e0206 */
[----:B------:R-:W-:-:S13]  /*21970*/  ISETP.GT.AND P6, PT, R6, R0, PT ;  /* 0x000000000600720c */ /* 0x000fda0003fc4270 */
[----:B------:R-:W-:Y:S05]  /*21980*/  @!P6 BRA `(.L_x_6101) ;  /* 0xfffffffc005ce947 */ /* 0x000fea000383ffff */
.L_x_6098:
        /* <DEDUP_REMOVED lines=10> */
.L_x_6250:
[----:B------:R-:W-:-:S13]  /*21a30*/  ISETP.NE.AND P0, PT, R3, RZ, PT ;  /* 0x000000ff0300720c */ /* 0x000fda0003f05270 */
[----:B------:R-:W-:Y:S05]  /*21a40*/  @!P0 BRA `(.L_x_6103) ;  /* 0x0000000000108947 */ /* 0x000fea0003800000 */
[----:B------:R-:W-:Y:S01]  /*21a50*/  UMOV UR4, 0xffffffff ;  /* 0xffffffff00047882 */ /* 0x000fe20000000000 */
[----:B------:R-:W-:Y:S02]  /*21a60*/  VIADD R12, R7, 0xffffffff ;  /* 0xffffffff070c7836 */ /* 0x000fe40000000000 */
[----:B------:R-:W-:Y:S05]  /*21a70*/  BRA.DIV UR4, `(.L_x_6104) ;  /* 0x0000004a04e07947 */ /* 0x000fea000b800000 */
[----:B------:R4:W0:Y:S02]  /*21a80*/  SHFL.IDX PT, R24, R2, R12, 0x1f ;  /* 0x00001f0c02187589 */ /* 0x00082400000e0000 */
.L_x_6103:
[----:B---3--:R-:W-:Y:S01]  /*21a90*/  ISETP.NE.AND P0, PT, R5, 0x1, PT ;  /* 0x000000010500780c */ /* 0x008fe20003f05270 */
[----:B0-----:R-:W-:-:S04]  /*21aa0*/  IMAD R24, R24, R4, R6 ;  /* 0x0000000418187224 */ /* 0x001fc800078e0206 */
[----:B------:R-:W-:-:S08]  /*21ab0*/  IMAD.IADD R0, R0, 0x1, -R24 ;  /* 0x0000000100007824 */ /* 0x000fd000078e0a18 */
[----:B------:R-:W-:Y:S05]  /*21ac0*/  @!P0 BRA `(.L_x_6105) ;  /* 0x0000000000dc8947 */ /* 0x000fea0003800000 */
[----:B--2---:R-:W-:Y:S01]  /*21ad0*/  IABS R4, R25 ;  /* 0x0000001900047213 */ /* 0x004fe20000000000 */
[----:B----4-:R-:W-:Y:S01]  /*21ae0*/  IMAD.MOV.U32 R2, RZ, RZ, RZ ;  /* 0x000000ffff027224 */ /* 0x010fe200078e00ff */
[----:B------:R-:W-:Y:S02]  /*21af0*/  IABS R6, R5 ;  /* 0x0000000500067213 */ /* 0x000fe40000000000 */
[----:B-1----:R-:W0:Y:S08]  /*21b00*/  I2F.RP R7, R4 ;  /* 0x0000000400077306 */ /* 0x002e300000209400 */
[----:B------:R-:W-:Y:S08]  /*21b10*/  I2F.RP R10, R6 ;  /* 0x00000006000a7306 */ /* 0x000ff00000209400 */
[----:B0-----:R-:W0:Y:S02]  /*21b20*/  MUFU.RCP R7, R7 ;  /* 0x0000000700077308 */ /* 0x001e240000001000 */
[----:B0-----:R-:W-:-:S06]  /*21b30*/  VIADD R3, R7, 0xffffffe ;  /* 0x0ffffffe07037836 */ /* 0x001fcc0000000000 */
[----:B------:R-:W0:Y:S02]  /*21b40*/  F2I.FTZ.U32.TRUNC.NTZ R3, R3 ;  /* 0x0000000300037305 */ /* 0x000e24000021f000 */
[----:B0-----:R-:W-:-:S04]  /*21b50*/  IMAD.MOV R9, RZ, RZ, -R3 ;  /* 0x000000ffff097224 */ /* 0x001fc800078e0a03 */
[----:B------:R-:W-:-:S04]  /*21b60*/  IMAD R9, R9, R4, RZ ;  /* 0x0000000409097224 */ /* 0x000fc800078e02ff */
[----:B------:R-:W-:Y:S01]  /*21b70*/  IMAD.HI.U32 R8, R3, R9, R2 ;  /* 0x0000000903087227 */ /* 0x000fe200078e0002 */
[----:B------:R-:W-:Y:S01]  /*21b80*/  IABS R9, R0 ;  /* 0x0000000000097213 */ /* 0x000fe20000000000 */
[----:B------:R-:W0:Y:S01]  /*21b90*/  MUFU.RCP R2, R10 ;  /* 0x0000000a00027308 */ /* 0x000e220000001000 */
[----:B------:R-:W-:-:S03]  /*21ba0*/  IABS R3, R25 ;  /* 0x0000001900037213 */ /* 0x000fc60000000000 */
[----:B------:R-:W-:-:S04]  /*21bb0*/  IMAD.HI.U32 R7, R8, R9, RZ ;  /* 0x0000000908077227 */ /* 0x000fc800078e00ff */
[----:B------:R-:W-:-:S04]  /*21bc0*/  IMAD.MOV R12, RZ, RZ, -R3 ;  /* 0x000000ffff0c7224 */ /* 0x000fc800078e0a03 */
[----:B------:R-:W-:Y:S02]  /*21bd0*/  IMAD R9, R7, R12, R9 ;  /* 0x0000000c07097224 */ /* 0x000fe400078e0209 */
[----:B0-----:R-:W-:-:S03]  /*21be0*/  VIADD R3, R2, 0xffffffe ;  /* 0x0ffffffe02037836 */ /* 0x001fc60000000000 */
[----:B------:R-:W-:Y:S01]  /*21bf0*/  ISETP.GT.U32.AND P1, PT, R4, R9, PT ;  /* 0x000000090400720c */ /* 0x000fe20003f24070 */
[----:B------:R-:W-:Y:S02]  /*21c00*/  IMAD.MOV.U32 R2, RZ, RZ, RZ ;  /* 0x000000ffff027224 */ /* 0x000fe400078e00ff */
[----:B------:R-:W0:Y:S10]  /*21c10*/  F2I.FTZ.U32.TRUNC.NTZ R3, R3 ;  /* 0x0000000300037305 */ /* 0x000e34000021f000 */
[----:B------:R-:W-:-:S02]  /*21c20*/  @!P1 IMAD.IADD R9, R9, 0x1, -R4 ;  /* 0x0000000109099824 */ /* 0x000fc400078e0a04 */
[----:B------:R-:W-:Y:S01]  /*21c30*/  @!P1 VIADD R7, R7, 0x1 ;  /* 0x0000000107079836 */ /* 0x000fe20000000000 */
[----:B------:R-:W-:Y:S02]  /*21c40*/  ISETP.NE.AND P1, PT, R25, RZ, PT ;  /* 0x000000ff1900720c */ /* 0x000fe40003f25270 */
[----:B------:R-:W-:Y:S01]  /*21c50*/  ISETP.GE.U32.AND P0, PT, R9, R4, PT ;  /* 0x000000040900720c */ /* 0x000fe20003f06070 */
[----:B0-----:R-:W-:-:S04]  /*21c60*/  IMAD.MOV R9, RZ, RZ, -R3 ;  /* 0x000000ffff097224 */ /* 0x001fc800078e0a03 */
[----:B------:R-:W-:-:S04]  /*21c70*/  IMAD R9, R9, R6, RZ ;  /* 0x0000000609097224 */ /* 0x000fc800078e02ff */
[----:B------:R-:W-:Y:S01]  /*21c80*/  IMAD.HI.U32 R4, R3, R9, R2 ;  /* 0x0000000903047227 */ /* 0x000fe200078e0002 */
[----:B------:R-:W-:-:S03]  /*21c90*/  LOP3.LUT R2, R0, R25, RZ, 0x3c, !PT ;  /* 0x0000001900027212 */ /* 0x000fc600078e3cff */
[----:B------:R-:W-:Y:S01]  /*21ca0*/  @P0 VIADD R7, R7, 0x1 ;  /* 0x0000000107070836 */ /* 0x000fe20000000000 */
[----:B------:R-:W-:Y:S02]  /*21cb0*/  ISETP.GE.AND P2, PT, R2, RZ, PT ;  /* 0x000000ff0200720c */ /* 0x000fe40003f46270 */
[----:B------:R-:W-:-:S05]  /*21cc0*/  IABS R2, R5 ;  /* 0x0000000500027213 */ /* 0x000fca0000000000 */
[----:B------:R-:W-:-:S06]  /*21cd0*/  IMAD.MOV R2, RZ, RZ, -R2 ;  /* 0x000000ffff027224 */ /* 0x000fcc00078e0a02 */
        /* <DEDUP_REMOVED lines=12> */
[----:B------:R-:W-:-:S04]  /*21da0*/  IMAD.MOV R3, RZ, RZ, -R7 ;  /* 0x000000ffff037224 */ /* 0x000fc800078e0a07 */
[----:B------:R-:W-:-:S08]  /*21db0*/  IMAD R3, R25, R3, R0 ;  /* 0x0000000319037224 */ /* 0x000fd000078e0200 */
        /* <DEDUP_REMOVED lines=8> */
.L_x_6105:
[----:B----4-:R-:W0:Y:S02]  /*21e40*/  LDC.64 R2, c[0x0][0xc90] ;  /* 0x00032400ff027b82 */ /* 0x010e240000000a00 */
[----:B0-----:R-:W-:-:S05]  /*21e50*/  IMAD.WIDE R2, R27, 0x4, R2 ;  /* 0x000000041b027825 */ /* 0x001fca00078e0202 */
[----:B------:R0:W2:Y:S02]  /*21e60*/  LDG.E R6, desc[UR42][R2.64] ;  /* 0x0000002a02067981 */ /* 0x0000a4000c1e1900 */
[----:B0-----:R-:W-:Y:S02]  /*21e70*/  IMAD.MOV.U32 R2, RZ, RZ, RZ ;  /* 0x000000ffff027224 */ /* 0x001fe400078e00ff */
[----:B--2---:R-:W-:-:S05]  /*21e80*/  IMAD R5, R25, R6, RZ ;  /* 0x0000000619057224 */ /* 0x004fca00078e02ff */
[----:B-1----:R-:W-:-:S04]  /*21e90*/  IABS R7, R5 ;  /* 0x0000000500077213 */ /* 0x002fc80000000000 */
        /* <DEDUP_REMOVED lines=54> */
.L_x_6106:
[----:B------:R-:W-:-:S05]  /*22200*/  LOP3.LUT R0, RZ, R3, RZ, 0x33, !PT ;  /* 0x00000003ff007212 */ /* 0x000fca00078e33ff */
[----:B------:R-:W-:Y:S01]  /*22210*/  IMAD.IADD R25, R25, 0x1, R0 ;  /* 0x0000000119197824 */ /* 0x000fe200078e0200 */
[----:B------:R-:W-:Y:S06]  /*22220*/  BRA `(.L_x_6107) ;  /* 0x00000000001c7947 */ /* 0x000fec0003800000 */
.L_x_6099:
[----:B------:R-:W-:Y:S01]  /*22230*/  UMOV UR4, URZ ;  /* 0x0000003f00047c82 */ /* 0x000fe20008000000 */
[----:B------:R-:W-:Y:S01]  /*22240*/  UMOV UR5, URZ ;  /* 0x0000003f00057c82 */ /* 0x000fe20008000000 */
[----:B------:R-:W-:Y:S01]  /*22250*/  ULDC UR6, c[0x0][0xc3c] ;  /* 0x00030f0000067ab9 */ /* 0x000fe20000000800 */
[----:B------:R-:W-:Y:S02]  /*22260*/  IMAD.MOV.U32 R24, RZ, RZ, R0 ;  /* 0x000000ffff187224 */ /* 0x000fe400078e0000 */
[----:B------:R-:W-:Y:S02]  /*22270*/  IMAD.U32 R25, RZ, RZ, UR4 ;  /* 0x00000004ff197e24 */ /* 0x000fe4000f8e00ff */
[----:B------:R-:W-:Y:S02]  /*22280*/  IMAD.U32 R26, RZ, RZ, UR5 ;  /* 0x00000005ff1a7e24 */ /* 0x000fe4000f8e00ff */
[----:B------:R-:W-:-:S07]  /*22290*/  IMAD.U32 R27, RZ, RZ, UR6 ;  /* 0x00000006ff1b7e24 */ /* 0x000fce000f8e00ff */
.L_x_6107:
        /* <DEDUP_REMOVED lines=10> */
.L_x_6096:
[----:B------:R-:W-:Y:S02]  /*22340*/  ULDC UR4, c[0x0][0xc3c] ;  /* 0x00030f0000047ab9 */ /* 0x000fe40000000800 */
[----:B0-----:R-:W-:-:S13]  /*22350*/  ISETP.GE.AND P0, PT, R27, UR4, PT ;  /* 0x000000041b007c0c */ /* 0x001fda000bf06270 */
[----:B------:R-:W-:Y:S05]  /*22360*/  @!P0 BRA `(.L_x_6108) ;  /* 0xffffff8c00148947 */ /* 0x000fea000383ffff */
[----:B------:R-:W-:Y:S05]  /*22370*/  BSYNC B8 ;  /* 0x0000000000087941 */ /* 0x000fea0003800000 */
.L_x_5981:
        /* <DEDUP_REMOVED lines=12> */
.L_x_6253:
[----:B------:R-:W-:Y:S05]  /*22440*/  BSYNC B0 ;  /* 0x0000000000007941 */ /* 0x000fea0003800000 */
.L_x_6109:
[----:B------:R-:W-:-:S03]  /*22450*/  UMOV UR4, 0xffffffff ;  /* 0xffffffff00047882 */ /* 0x000fc60000000000 */
[----:B------:R-:W-:Y:S05]  /*22460*/  BRA.DIV UR4, `(.L_x_6111) ;  /* 0x0000004204a07947 */ /* 0x000fea000b800000 */
[----:B0-----:R-:W0:Y:S02]  /*22470*/  S2R R0, SR_TID.X ;  /* 0x0000000000007919 */ /* 0x001e240000002100 */
[----:B0-----:R-:W-:-:S04]  /*22480*/  SHF.R.U32.HI R0, RZ, 0x5, R0 ;  /* 0x00000005ff007819 */ /* 0x001fc80000011600 */
[----:B------:R-:W-:-:S05]  /*22490*/  LOP3.LUT R0, R0, 0x3, RZ, 0xc0, !PT ;  /* 0x0000000300007812 */ /* 0x000fca00078ec0ff */
[----:B------:R0:W1:Y:S02]  /*224a0*/  SHFL.IDX PT, R14, R0, RZ, 0x1f ;  /* 0x00001fff000e7589 */ /* 0x00006400000e0000 */
.L_x_6256:
[----:B-1----:R-:W-:-:S13]  /*224b0*/  ISETP.NE.AND P0, PT, R14, RZ, PT ;  /* 0x000000ff0e00720c */ /* 0x002fda0003f05270 */
[----:B------:R-:W-:Y:S05]  /*224c0*/  @P0 BRA `(.L_x_5743) ;  /* 0x0000000000880947 */ /* 0x000fea0003800000 */
[----:B------:R-:W-:-:S03]  /*224d0*/  UMOV UR4, 0xffffffff ;  /* 0xffffffff00047882 */ /* 0x000fc60000000000 */
[----:B------:R-:W-:Y:S05]  /*224e0*/  BRA.DIV UR4, `(.L_x_6112) ;  /* 0x0000004204b47947 */ /* 0x000fea000b800000 */
[----:B------:R-:W-:-:S13]  /*224f0*/  ELECT P6, URZ, PT ;  /* 0x00000000003f782f */ /* 0x000fda00038c0000 */
.L_x_6259:
[----:B------:R-:W-:Y:S05]  /*22500*/  @!P6 BRA `(.L_x_5743) ;  /* 0x000000000078e947 */ /* 0x000fea0003800000 */
[----:B------:R-:W-:-:S06]  /*22510*/  ULOP3.LUT UR4, UR36, 0x2, URZ, 0xfc, !UPT ;  /* 0x0000000224047892 */ /* 0x000fcc000f8efc3f */
[----:B0-----:R-:W-:-:S05]  /*22520*/  IMAD.U32 R0, RZ, RZ, UR4 ;  /* 0x00000004ff007e24 */ /* 0x001fca000f8e00ff */
[----:B------:R-:W-:-:S13]  /*22530*/  ISETP.NE.AND P0, PT, R0, 0x3, PT ;  /* 0x000000030000780c */ /* 0x000fda0003f05270 */
[----:B------:R-:W-:Y:S05]  /*22540*/  @!P0 BRA `(.L_x_6113) ;  /* 0x0000000000048947 */ /* 0x000fea0003800000 */
[----:B------:R-:W-:Y:S01]  /*22550*/  BPT.TRAP 0x1 ;  /* 0x000000040000795c */ /* 0x000fe20000300000 */
.L_x_6113:
[----:B------:R-:W-:Y:S01]  /*22560*/  IMAD R5, R22, 0x8, R7 ;  /* 0x0000000816057824 */ /* 0x000fe200078e0207 */
[----:B------:R-:W-:Y:S01]  /*22570*/  SHF.L.U32 R0, R28, 0x1f, RZ ;  /* 0x0000001f1c007819 */ /* 0x000fe200000006ff */
[----:B------:R-:W-:-:S03]  /*22580*/  VIADD R22, R22, 0x1 ;  /* 0x0000000116167836 */ /* 0x000fc60000000000 */
[----:B------:R-:W0:Y:S02]  /*22590*/  SYNCS.PHASECHK.TRANS64.TRYWAIT P1, [R5+URZ+0x28c40], R0 ;  /* 0x028c4000050075a7 */ /* 0x000e24000802017f */
[----:B------:R-:W-:-:S04]  /*225a0*/  ISETP.NE.AND P2, PT, R22, 0x2, PT ;  /* 0x000000021600780c */ /* 0x000fc80003f45270 */
[----:B------:R-:W-:Y:S01]  /*225b0*/  SEL R3, RZ, 0x1, P2 ;  /* 0x00000001ff037807 */ /* 0x000fe20001000000 */
[----:B0-----:R-:W-:Y:S08]  /*225c0*/  @!P1 BRA `(.L_x_6114) ;  /* 0x00000040009c9947 */ /* 0x001ff00003800000 */
.L_x_6260:
[----:B------:R-:W-:Y:S02]  /*225d0*/  SEL R22, R22, RZ, P2 ;  /* 0x000000ff16167207 */ /* 0x000fe40001000000 */
[----:B------:R-:W-:Y:S01]  /*225e0*/  LOP3.LUT R2, R28, R3, RZ, 0x3c, !PT ;  /* 0x000000031c027212 */ /* 0x000fe200078e3cff */
[----:B------:R-:W-:Y:S06]  /*225f0*/  @!P0 BRA `(.L_x_6115) ;  /* 0x0000000000048947 */ /* 0x000fec0003800000 */
[----:B------:R-:W-:Y:S01]  /*22600*/  BPT.TRAP 0x1 ;  /* 0x000000040000795c */ /* 0x000fe20000300000 */
.L_x_6115:
[----:B------:R-:W-:Y:S01]  /*22610*/  IMAD R3, R22, 0x8, R7 ;  /* 0x0000000816037824 */ /* 0x000fe200078e0207 */
[----:B------:R-:W-:-:S04]  /*22620*/  SHF.L.U32 R2, R2, 0x1f, RZ ;  /* 0x0000001f02027819 */ /* 0x000fc800000006ff */
[----:B------:R-:W1:Y:S02]  /*22630*/  SYNCS.PHASECHK.TRANS64.TRYWAIT P1, [R3+URZ+0x28c40], R2 ;  /* 0x028c4002030075a7 */ /* 0x000e64000802017f */
[----:B-1----:R-:W-:Y:S05]  /*22640*/  @!P1 BRA `(.L_x_6116) ;  /* 0x0000004000909947 */ /* 0x002fea0003800000 */
.L_x_6261:
[----:B------:R-:W-:Y:S05]  /*22650*/  @!P0 BRA `(.L_x_6117) ;  /* 0x0000000000048947 */ /* 0x000fea0003800000 */
[----:B------:R-:W-:Y:S01]  /*22660*/  BPT.TRAP 0x1 ;  /* 0x000000040000795c */ /* 0x000fe20000300000 */
.L_x_6117:
[----:B------:R-:W5:Y:S02]  /*22670*/  SYNCS.PHASECHK.TRANS64.TRYWAIT P1, [R5+URZ+0x28c60], R0 ;  /* 0x028c6000050075a7 */ /* 0x000f64000802017f */
[----:B-----5:R-:W-:Y:S05]  /*22680*/  @!P1 BRA `(.L_x_6118) ;  /* 0x0000004000949947 */ /* 0x020fea0003800000 */
.L_x_6262:
[----:B------:R-:W-:Y:S05]  /*22690*/  @!P0 BRA `(.L_x_6119) ;  /* 0x0000000000048947 */ /* 0x000fea0003800000 */
[----:B------:R-:W-:Y:S01]  /*226a0*/  BPT.TRAP 0x1 ;  /* 0x000000040000795c */ /* 0x000fe20000300000 */
.L_x_6119:
[----:B------:R0:W0:Y:S02]  /*226b0*/  SYNCS.PHASECHK.TRANS64.TRYWAIT P0, [R3+URZ+0x28c60], R2 ;  /* 0x028c6002030075a7 */ /* 0x000024000800017f */
[----:B0-----:R-:W-:Y:S05]  /*226c0*/  @!P0 NANOSLEEP.SYNCS 0x989680 ;  /* 0x009896800000895d */ /* 0x001fea0003900000 */
[----:B------:R-:W0:Y:S02]  /*226d0*/  @!P0 SYNCS.PHASECHK.TRANS64 P0, [R3+URZ+0x28c60], R2 ;  /* 0x028c6002030085a7 */ /* 0x000e24000800007f */
[----:B0-----:R-:W-:Y:S05]  /*226e0*/  @!P0 BRA `(.L_x_6119) ;  /* 0xfffffffc00f08947 */ /* 0x001fea000383ffff */
.L_x_5743:
[----:B------:R-:W-:Y:S05]  /*226f0*/  BSYNC B9 ;  /* 0x0000000000097941 */ /* 0x000fea0003800000 */
.L_x_5740:
[----:B------:R-:W-:Y:S05]  /*22700*/  EXIT ;  /* 0x000000000000794d */ /* 0x000fea0003800000 */
.L_x_5769:
[----:B0-----:R0:W1:Y:S02]  /*22710*/  SYNCS.PHASECHK.TRANS64.TRYWAIT P5, [R61+URZ+0x28c90], R68 ;  /* 0x028c90443d0075a7 */ /* 0x00106400080a017f */
[----:B-1----:R-:W-:Y:S05]  /*22720*/  @!P5 NANOSLEEP.SYNCS 0x989680 ;  /* 0x009896800000d95d */ /* 0x002fea0003900000 */
[----:B------:R-:W1:Y:S02]  /*22730*/  @!P5 SYNCS.PHASECHK.TRANS64 P5, [R61+URZ+0x28c90], R68 ;  /* 0x028c90443d00d5a7 */ /* 0x000e6400080a007f */
[----:B-1----:R-:W-:Y:S05]  /*22740*/  @!P5 BRA `(.L_x_5769) ;  /* 0xfffffffc00f0d947 */ /* 0x002fea000383ffff */
[----:B------:R-:W-:Y:S05]  /*22750*/  BRA `(.L_x_6120) ;  /* 0xfffffe0c00647947 */ /* 0x000fea000383ffff */
.L_x_5770:
        /* <DEDUP_REMOVED lines=8> */
.L_x_6122:
[----:B------:R-:W-:Y:S05]  /*227e0*/  BSYNC B1 ;  /* 0x0000000000017941 */ /* 0x000fea0003800000 */
.L_x_6121:
        /* <DEDUP_REMOVED lines=8> */
.L_x_6123:
[----:B------:R-:W-:Y:S01]  /*22870*/  IMAD.MOV.U32 R70, RZ, RZ, R14 ;  /* 0x000000ffff467224 */ /* 0x000fe200078e000e */
[----:B------:R-:W-:Y:S06]  /*22880*/  BRA `(.L_x_6124) ;  /* 0xfffffe0c002c7947 */ /* 0x000fec000383ffff */
.L_x_5780:
[----:B0-----:R0:W1:Y:S02]  /*22890*/  SYNCS.PHASECHK.TRANS64.TRYWAIT P6, [R61+URZ+0x28c90], R68 ;  /* 0x028c90443d0075a7 */ /* 0x00106400080c017f */
[----:B-1----:R-:W-:Y:S05]  /*228a0*/  @!P6 NANOSLEEP.SYNCS 0x989680 ;  /* 0x009896800000e95d */ /* 0x002fea0003900000 */
[----:B------:R-:W1:Y:S02]  /*228b0*/  @!P6 SYNCS.PHASECHK.TRANS64 P6, [R61+URZ+0x28c90], R68 ;  /* 0x028c90443d00e5a7 */ /* 0x000e6400080c007f */
[----:B-1----:R-:W-:Y:S05]  /*228c0*/  @!P6 BRA `(.L_x_5780) ;  /* 0xfffffffc00f0e947 */ /* 0x002fea000383ffff */
[----:B------:R-:W-:Y:S05]  /*228d0*/  BRA `(.L_x_6125) ;  /* 0xfffffe1400b47947 */ /* 0x000fea000383ffff */
.L_x_5781:
        /* <DEDUP_REMOVED lines=8> */
.L_x_6127:
[----:B------:R-:W-:Y:S05]  /*22960*/  BSYNC B1 ;  /* 0x0000000000017941 */ /* 0x000fea0003800000 */
.L_x_6126:
        /* <DEDUP_REMOVED lines=8> */
.L_x_6128:
[----:B------:R-:W-:Y:S01]  /*229f0*/  IMAD.MOV.U32 R70, RZ, RZ, R14 ;  /* 0x000000ffff467224 */ /* 0x000fe200078e000e */
[----:B------:R-:W-:Y:S06]  /*22a00*/  BRA `(.L_x_6129) ;  /* 0xfffffe14007c7947 */ /* 0x000fec000383ffff */
.L_x_5786:
[----:B-1----:R1:W2:Y:S02]  /*22a10*/  SYNCS.PHASECHK.TRANS64.TRYWAIT P4, [R61+URZ+0x28c90], R68 ;  /* 0x028c90443d0075a7 */ /* 0x0022a4000808017f */
[----:B--2---:R-:W-:Y:S05]  /*22a20*/  @!P4 NANOSLEEP.SYNCS 0x989680 ;  /* 0x009896800000c95d */ /* 0x004fea0003900000 */
[----:B------:R-:W2:Y:S02]  /*22a30*/  @!P4 SYNCS.PHASECHK.TRANS64 P4, [R61+URZ+0x28c90], R68 ;  /* 0x028c90443d00c5a7 */ /* 0x000ea4000808007f */
[----:B--2---:R-:W-:Y:S05]  /*22a40*/  @!P4 BRA `(.L_x_5786) ;  /* 0xfffffffc00f0c947 */ /* 0x004fea000383ffff */
[----:B------:R-:W-:Y:S05]  /*22a50*/  BRA `(.L_x_6130) ;  /* 0xfffffe1c007c7947 */ /* 0x000fea000383ffff */
.L_x_5787:
[----:B------:R-:W-:Y:S01]  /*22a60*/  BSSY B1, `(.L_x_6131) ;  /* 0x0000007000017945 */ /* 0x000fe20003800000 */
[----:B------:R-:W-:Y:S02]  /*22a70*/  IMAD.MOV.U32 R12, RZ, RZ, RZ ;  /* 0x000000ffff0c7224 */ /* 0x000fe400078e00ff */
[----:B------:R-:W-:Y:S02]  /*22a80*/  IMAD.MOV.U32 R11, RZ, RZ, 0x1c1f ;  /* 0x00001c1fff0b7424 */ /* 0x000fe400078e00ff */
[----:B------:R-:W-:-:S07]  /*22a90*/  IMAD.MOV.U32 R15, RZ, RZ, -0x1 ;  /* 0xffffffffff0f7424 */ /* 0x000fce00078e00ff */
[----:B-1----:R-:W-:Y:S05]  /*22aa0*/  WARPSYNC.COLLECTIVE R15, `(.L_x_6132) ;  /* 0x000000000f087348 */ /* 0x002fea0003c00000 */
[----:B------:R0:W2:Y:S02]  /*22ab0*/  SHFL.IDX P6, R14, R13, R12, R11 ;  /* 0x0000000c0d0e7389 */ /* 0x0000a400000c000b */
[----:B012---:R-:W-:Y:S01]  /*22ac0*/  ENDCOLLECTIVE ;  /* 0x000000000000791b */ /* 0x007fe20003800000 */
.L_x_6132:
[----:B------:R-:W-:Y:S05]  /*22ad0*/  BSYNC B1 ;  /* 0x0000000000017941 */ /* 0x000fea0003800000 */
.L_x_6131:
        /* <DEDUP_REMOVED lines=8> */
.L_x_6133:
[----:B------:R-:W-:Y:S05]  /*22b60*/  BRA `(.L_x_6134) ;  /* 0xfffffe1c009c7947 */ /* 0x000fea000383ffff */
.L_x_5791:
[----:B--2---:R2:W3:Y:S02]  /*22b70*/  SYNCS.PHASECHK.TRANS64.TRYWAIT P3, [R61+URZ+0x28cb0], R68 ;  /* 0x028cb0443d0075a7 */ /* 0x0044e4000806017f */
[----:B---3--:R-:W-:Y:S05]  /*22b80*/  @!P3 NANOSLEEP.SYNCS 0x989680 ;  /* 0x009896800000b95d */ /* 0x008fea0003900000 */
[----:B------:R-:W3:Y:S02]  /*22b90*/  @!P3 SYNCS.PHASECHK.TRANS64 P3, [R61+URZ+0x28cb0], R68 ;  /* 0x028cb0443d00b5a7 */ /* 0x000ee4000806007f */
[----:B---3--:R-:W-:Y:S05]  /*22ba0*/  @!P3 BRA `(.L_x_5791) ;  /* 0xfffffffc00f0b947 */ /* 0x008fea000383ffff */
[----:B------:R-:W-:Y:S05]  /*22bb0*/  BRA `(.L_x_6135) ;  /* 0xfffffe2000287947 */ /* 0x000fea000383ffff */
.L_x_5812:
[----:B-1----:R1:W2:Y:S02]  /*22bc0*/  SYNCS.PHASECHK.TRANS64.TRYWAIT P1, [R12+URZ+0x28c50], R5 ;  /* 0x028c50050c0075a7 */ /* 0x0022a4000802017f */
[----:B--2---:R-:W-:Y:S05]  /*22bd0*/  @!P1 NANOSLEEP.SYNCS 0x989680 ;  /* 0x009896800000995d */ /* 0x004fea0003900000 */
[----:B------:R-:W2:Y:S02]  /*22be0*/  @!P1 SYNCS.PHASECHK.TRANS64 P1, [R12+URZ+0x28c50], R5 ;  /* 0x028c50050c0095a7 */ /* 0x000ea4000802007f */
[----:B--2---:R-:W-:Y:S05]  /*22bf0*/  @!P1 BRA `(.L_x_5812) ;  /* 0xfffffffc00f09947 */ /* 0x004fea000383ffff */
[----:B------:R-:W-:Y:S05]  /*22c00*/  BRA `(.L_x_6136) ;  /* 0xfffffe3400d87947 */ /* 0x000fea000383ffff */
.L_x_5820:
[----:B-1----:R1:W2:Y:S02]  /*22c10*/  SYNCS.PHASECHK.TRANS64.TRYWAIT P1, [R21+URZ+0x28c50], R12 ;  /* 0x028c500c150075a7 */ /* 0x0022a4000802017f */
[----:B--2---:R-:W-:Y:S05]  /*22c20*/  @!P1 NANOSLEEP.SYNCS 0x989680 ;  /* 0x009896800000995d */ /* 0x004fea0003900000 */
[----:B------:R-:W2:Y:S02]  /*22c30*/  @!P1 SYNCS.PHASECHK.TRANS64 P1, [R21+URZ+0x28c50], R12 ;  /* 0x028c500c150095a7 */ /* 0x000ea4000802007f */
[----:B--2---:R-:W-:Y:S05]  /*22c40*/  @!P1 BRA `(.L_x_5820) ;  /* 0xfffffffc00f09947 */ /* 0x004fea000383ffff */
[----:B------:R-:W-:Y:S05]  /*22c50*/  BRA `(.L_x_5819) ;  /* 0xfffffe4400007947 */ /* 0x000fea000383ffff */
.L_x_5844:
[----:B------:R-:W-:Y:S01]  /*22c60*/  BSSY B1, `(.L_x_6137) ;  /* 0x0000008000017945 */ /* 0x000fe20003800000 */
[----:B------:R-:W-:Y:S02]  /*22c70*/  IMAD.MOV.U32 R13, RZ, RZ, R31 ;  /* 0x000000ffff0d7224 */ /* 0x000fe400078e001f */
[----:B------:R-:W-:Y:S02]  /*22c80*/  IMAD.MOV.U32 R12, RZ, RZ, RZ ;  /* 0x000000ffff0c7224 */ /* 0x000fe400078e00ff */
[----:B0-----:R-:W-:Y:S02]  /*22c90*/  IMAD.MOV.U32 R11, RZ, RZ, 0x1c1f ;  /* 0x00001c1fff0b7424 */ /* 0x001fe400078e00ff */
[----:B------:R-:W-:-:S07]  /*22ca0*/  IMAD.MOV.U32 R15, RZ, RZ, -0x1 ;  /* 0xffffffffff0f7424 */ /* 0x000fce00078e00ff */
[----:B------:R-:W-:Y:S05]  /*22cb0*/  WARPSYNC.COLLECTIVE R15, `(.L_x_6138) ;  /* 0x000000000f087348 */ /* 0x000fea0003c00000 */
[----:B------:R0:W1:Y:S02]  /*22cc0*/  SHFL.IDX P6, R14, R13, R12, R11 ;  /* 0x0000000c0d0e7389 */ /* 0x00006400000c000b */
[----:B01----:R-:W-:Y:S01]  /*22cd0*/  ENDCOLLECTIVE ;  /* 0x000000000000791b */ /* 0x003fe20003800000 */
.L_x_6138:
[----:B------:R-:W-:Y:S05]  /*22ce0*/  BSYNC B1 ;  /* 0x0000000000017941 */ /* 0x000fea0003800000 */
.L_x_6137:
        /* <DEDUP_REMOVED lines=8> */
.L_x_6139:
[----:B------:R-:W-:Y:S02]  /*22d70*/  IMAD.MOV.U32 R13, RZ, RZ, R80 ;  /* 0x000000ffff0d7224 */ /* 0x000fe400078e0050 */
[----:B------:R-:W-:-:S07]  /*22d80*/  IMAD.MOV.U32 R3, RZ, RZ, R14 ;  /* 0x000000ffff037224 */ /* 0x000fce00078e000e */
[----:B------:R-:W-:Y:S05]  /*22d90*/  WARPSYNC.COLLECTIVE R15, `(.L_x_6140) ;  /* 0x000000000f087348 */ /* 0x000fea0003c00000 */
[----:B------:R0:W1:Y:S02]  /*22da0*/  SHFL.IDX P6, R14, R13, R12, R11 ;  /* 0x0000000c0d0e7389 */ /* 0x00006400000c000b */
[----:B01----:R-:W-:Y:S01]  /*22db0*/  ENDCOLLECTIVE ;  /* 0x000000000000791b */ /* 0x003fe20003800000 */
.L_x_6140:
[----:B------:R-:W-:Y:S02]  /*22dc0*/  IMAD.MOV.U32 R13, RZ, RZ, R30 ;  /* 0x000000ffff0d7224 */ /* 0x000fe400078e001e */
[----:B------:R-:W-:-:S07]  /*22dd0*/  IMAD.MOV.U32 R7, RZ, RZ, R14 ;  /* 0x000000ffff077224 */ /* 0x000fce00078e000e */
[----:B------:R-:W-:Y:S05]  /*22de0*/  WARPSYNC.COLLECTIVE R15, `(.L_x_6141) ;  /* 0x000000000f087348 */ /* 0x000fea0003c00000 */
[----:B------:R0:W1:Y:S02]  /*22df0*/  SHFL.IDX P6, R14, R13, R12, R11 ;  /* 0x0000000c0d0e7389 */ /* 0x00006400000c000b */
[----:B01----:R-:W-:Y:S01]  /*22e00*/  ENDCOLLECTIVE ;  /* 0x000000000000791b */ /* 0x003fe20003800000 */
.L_x_6141:
[----:B------:R-:W-:Y:S01]  /*22e10*/  IMAD.MOV.U32 R8, RZ, RZ, R14 ;  /* 0x000000ffff087224 */ /* 0x000fe200078e000e */
[----:B------:R-:W-:Y:S06]  /*22e20*/  BRA `(.L_x_6142) ;  /* 0xfffffe6000307947 */ /* 0x000fec000383ffff */
.L_x_5847:
        /* <DEDUP_REMOVED lines=8> */
.L_x_6144:
[----:B------:R-:W-:Y:S05]  /*22eb0*/  BSYNC B1 ;  /* 0x0000000000017941 */ /* 0x000fea0003800000 */
.L_x_6143:
        /* <DEDUP_REMOVED lines=8> */
.L_x_6145:
[----:B------:R-:W-:Y:S02]  /*22f40*/  IMAD.MOV.U32 R13, RZ, RZ, R80 ;  /* 0x000000ffff0d7224 */ /* 0x000fe400078e0050 */
[----:B------:R-:W-:-:S07]  /*22f50*/  IMAD.MOV.U32 R3, RZ, RZ, R14 ;  /* 0x000000ffff037224 */ /* 0x000fce00078e000e */
[----:B------:R-:W-:Y:S05]  /*22f60*/  WARPSYNC.COLLECTIVE R15, `(.L_x_6146) ;  /* 0x000000000f087348 */ /* 0x000fea0003c00000 */
[----:B------:R0:W1:Y:S02]  /*22f70*/  SHFL.IDX P6, R14, R13, R12, R11 ;  /* 0x0000000c0d0e7389 */ /* 0x00006400000c000b */
[----:B01----:R-:W-:Y:S01]  /*22f80*/  ENDCOLLECTIVE ;  /* 0x000000000000791b */ /* 0x003fe20003800000 */
.L_x_6146:
[----:B------:R-:W-:Y:S02]  /*22f90*/  IMAD.MOV.U32 R13, RZ, RZ, R30 ;  /* 0x000000ffff0d7224 */ /* 0x000fe400078e001e */
[----:B------:R-:W-:-:S07]  /*22fa0*/  IMAD.MOV.U32 R7, RZ, RZ, R14 ;  /* 0x000000ffff077224 */ /* 0x000fce00078e000e */
[----:B------:R-:W-:Y:S05]  /*22fb0*/  WARPSYNC.COLLECTIVE R15, `(.L_x_6147) ;  /* 0x000000000f087348 */ /* 0x000fea0003c00000 */
[----:B------:R0:W1:Y:S02]  /*22fc0*/  SHFL.IDX P6, R14, R13, R12, R11 ;  /* 0x0000000c0d0e7389 */ /* 0x00006400000c000b */
[----:B01----:R-:W-:Y:S01]  /*22fd0*/  ENDCOLLECTIVE ;  /* 0x000000000000791b */ /* 0x003fe20003800000 */
.L_x_6147:
[----:B------:R-:W-:Y:S01]  /*22fe0*/  IMAD.MOV.U32 R30, RZ, RZ, R14 ;  /* 0x000000ffff1e7224 */ /* 0x000fe200078e000e */
[----:B------:R-:W-:Y:S06]  /*22ff0*/  BRA `(.L_x_6148) ;  /* 0xfffffe60008c7947 */ /* 0x000fec000383ffff */
.L_x_5851:
[----:B0-----:R0:W1:Y:S02]  /*23000*/  SYNCS.PHASECHK.TRANS64.TRYWAIT P0, [R2+URZ+0x28c00], R35 ;  /* 0x028c0023020075a7 */ /* 0x001064000800017f */
[----:B-1----:R-:W-:Y:S05]  /*23010*/  @!P0 NANOSLEEP.SYNCS 0x989680 ;  /* 0x009896800000895d */ /* 0x002fea0003900000 */
[----:B------:R-:W1:Y:S02]  /*23020*/  @!P0 SYNCS.PHASECHK.TRANS64 P0, [R2+URZ+0x28c00], R35 ;  /* 0x028c0023020085a7 */ /* 0x000e64000800007f */
[----:B-1----:R-:W-:Y:S05]  /*23030*/  @!P0 BRA `(.L_x_5851) ;  /* 0xfffffffc00f08947 */ /* 0x002fea000383ffff */
[----:B------:R-:W-:Y:S05]  /*23040*/  BRA `(.L_x_6149) ;  /* 0xfffffe6400807947 */ /* 0x000fea000383ffff */
.L_x_5859:
[----:B------:R-:W1:Y:S01]  /*23050*/  LDC R39, c[0x0][0x3f4] ;  /* 0x0000fd00ff277b82 */ /* 0x000e620000000800 */
[----:B------:R-:W-:Y:S01]  /*23060*/  BSSY B1, `(.L_x_6150) ;  /* 0x0000008000017945 */ /* 0x000fe20003800000 */
[----:B------:R-:W-:Y:S02]  /*23070*/  IMAD.MOV.U32 R13, RZ, RZ, R27 ;  /* 0x000000ffff0d7224 */ /* 0x000fe400078e001b */
[----:B------:R-:W-:Y:S02]  /*23080*/  IMAD.MOV.U32 R12, RZ, RZ, RZ ;  /* 0x000000ffff0c7224 */ /* 0x000fe400078e00ff */
[----:B0-----:R-:W-:Y:S02]  /*23090*/  IMAD.MOV.U32 R11, RZ, RZ, 0x1c1f ;  /* 0x00001c1fff0b7424 */ /* 0x001fe400078e00ff */
[----:B------:R-:W-:-:S07]  /*230a0*/  IMAD.MOV.U32 R15, RZ, RZ, -0x1 ;  /* 0xffffffffff0f7424 */ /* 0x000fce00078e00ff */
[----:B-1-3--:R-:W-:Y:S05]  /*230b0*/  WARPSYNC.COLLECTIVE R15, `(.L_x_6151) ;  /* 0x000000000f087348 */ /* 0x00afea0003c00000 */
[----:B------:R0:W2:Y:S02]  /*230c0*/  SHFL.IDX P6, R14, R13, R12, R11 ;  /* 0x0000000c0d0e7389 */ /* 0x0000a400000c000b */
[----:B0123--:R-:W-:Y:S01]  /*230d0*/  ENDCOLLECTIVE ;  /* 0x000000000000791b */ /* 0x00ffe20003800000 */
.L_x_6151:
[----:B------:R-:W-:Y:S05]  /*230e0*/  BSYNC B1 ;  /* 0x0000000000017941 */ /* 0x000fea0003800000 */
.L_x_6150:
[----:B------:R-:W-:Y:S01]  /*230f0*/  IMAD.MOV.U32 R13, RZ, RZ, R26 ;  /* 0x000000ffff0d7224 */ /* 0x000fe200078e001a */
[----:B------:R-:W-:Y:S01]  /*23100*/  ISETP.GE.AND P0, PT, R18, R39, PT ;  /* 0x000000271200720c */ /* 0x000fe20003f06270 */
[----:B------:R-:W-:Y:S02]  /*23110*/  IMAD.MOV.U32 R12, RZ, RZ, RZ ;  /* 0x000000ffff0c7224 */ /* 0x000fe400078e00ff */
[----:B------:R-:W-:Y:S02]  /*23120*/  IMAD.MOV.U32 R11, RZ, RZ, 0x1c1f ;  /* 0x00001c1fff0b7424 */ /* 0x000fe400078e00ff */
[----:B------:R-:W-:Y:S02]  /*23130*/  IMAD.MOV.U32 R15, RZ, RZ, -0x1 ;  /* 0xffffffffff0f7424 */ /* 0x000fe400078e00ff */
[----:B------:R-:W-:Y:S02]  /*23140*/  IMAD.MOV.U32 R0, RZ, RZ, R14 ;  /* 0x000000ffff007224 */ /* 0x000fe400078e000e */
[----:B------:R-:W-:-:S07]  /*23150*/  IMAD R3, R23, R6, RZ ;  /* 0x0000000617037224 */ /* 0x000fce00078e02ff */
[----:B------:R-:W-:Y:S05]  /*23160*/  WARPSYNC.COLLECTIVE R15, `(.L_x_6152) ;  /* 0x000000000f087348 */ /* 0x000fea0003c00000 */
[----:B------:R0:W1:Y:S02]  /*23170*/  SHFL.IDX P6, R14, R13, R12, R11 ;  /* 0x0000000c0d0e7389 */ /* 0x00006400000c000b */
[----:B01----:R-:W-:Y:S01]  /*23180*/  ENDCOLLECTIVE ;  /* 0x000000000000791b */ /* 0x003fe20003800000 */
.L_x_6152:
[----:B------:R-:W-:Y:S01]  /*23190*/  ISETP.GE.OR P1, PT, R34, R3, P0 ;  /* 0x000000032200720c */ /* 0x000fe20000726670 */
[----:B------:R-:W-:-:S12]  /*231a0*/  IMAD.MOV.U32 R13, RZ, RZ, R25 ;  /* 0x000000ffff0d7224 */ /* 0x000fd800078e0019 */
[C---:B------:R-:W-:Y:S01]  /*231b0*/  @!P1 IMAD.SHL.U32 R7, R18.reuse, 0x2, RZ ;  /* 0x0000000212079824 */ /* 0x040fe200078e00ff */
[----:B------:R-:W-:Y:S01]  /*231c0*/  @!P1 SHF.L.U64.HI R6, R18, 0x1, R19 ;  /* 0x0000000112069819 */ /* 0x000fe20000010213 */
[----:B------:R-:W-:-:S07]  /*231d0*/  IMAD.MOV.U32 R4, RZ, RZ, R14 ;  /* 0x000000ffff047224 */ /* 0x000fce00078e000e */
[----:B------:R-:W-:Y:S05]  /*231e0*/  WARPSYNC.COLLECTIVE R15, `(.L_x_6153) ;  /* 0x000000000f087348 */ /* 0x000fea0003c00000 */
[----:B------:R0:W1:Y:S02]  /*231f0*/  SHFL.IDX P6, R14, R13, R12, R11 ;  /* 0x0000000c0d0e7389 */ /* 0x00006400000c000b */
[----:B01----:R-:W-:Y:S01]  /*23200*/  ENDCOLLECTIVE ;  /* 0x000000000000791b */ /* 0x003fe20003800000 */
.L_x_6153:
[----:B------:R-:W-:-:S05]  /*23210*/  @!P1 IADD3 R8, P2, R4, R7, RZ ;  /* 0x0000000704089210 */ /* 0x000fca0007f5e0ff */
[----:B------:R-:W-:Y:S02]  /*23220*/  @!P1 IMAD.X R9, R0, 0x1, R6, P2 ;  /* 0x0000000100099824 */ /* 0x000fe400010e0606 */
[----:B------:R-:W-:Y:S02]  /*23230*/  IMAD.MOV.U32 R13, RZ, RZ, R35 ;  /* 0x000000ffff0d7224 */ /* 0x000fe400078e0023 */
[----:B------:R-:W-:-:S07]  /*23240*/  IMAD.MOV.U32 R5, RZ, RZ, R14 ;  /* 0x000000ffff057224 */ /* 0x000fce00078e000e */
[----:B------:R-:W-:Y:S05]  /*23250*/  WARPSYNC.COLLECTIVE R15, `(.L_x_6154) ;  /* 0x000000000f087348 */ /* 0x000fea0003c00000 */
[----:B------:R0:W1:Y:S02]  /*23260*/  SHFL.IDX P6, R14, R13, R12, R11 ;  /* 0x0000000c0d0e7389 */ /* 0x00006400000c000b */
[----:B01----:R-:W-:Y:S01]  /*23270*/  ENDCOLLECTIVE ;  /* 0x000000000000791b */ /* 0x003fe20003800000 */
.L_x_6154:
[----:B------:R-:W2:Y:S01]  /*23280*/  @!P1 LD.E.128 R8, desc[UR42][R8.64] ;  /* 0x0000002a08089980 */ /* 0x000ea2000c101d00 */
[----:B------:R-:W-:-:S05]  /*23290*/  @!P1 IADD3 R4, P2, R14, R7, RZ ;  /* 0x000000070e049210 */ /* 0x000fca0007f5e0ff */
[----:B------:R-:W-:-:S06]  /*232a0*/  @!P1 IMAD.X R5, R5, 0x1, R6, P2 ;  /* 0x0000000105059824 */ /* 0x000fcc00010e0606 */
[----:B------:R-:W5:Y:S01]  /*232b0*/  @!P1 LD.E.128 R4, desc[UR42][R4.64] ;  /* 0x0000002a04049980 */ /* 0x000f62000c101d00 */
[----:B------:R-:W-:Y:S02]  /*232c0*/  CS2R R20, SRZ ;  /* 0x0000000000147805 */ /* 0x000fe4000001ff00 */
[----:B------:R-:W-:Y:S01]  /*232d0*/  CS2R R28, SRZ ;  /* 0x00000000001c7805 */ /* 0x000fe2000001ff00 */
[----:B------:R-:W-:Y:S01]  /*232e0*/  IMAD.MOV.U32 R13, RZ, RZ, R27 ;  /* 0x000000ffff0d7224 */ /* 0x000fe200078e001b */
[----:B------:R-:W-:Y:S02]  /*232f0*/  CS2R R30, SRZ ;  /* 0x00000000001e7805 */ /* 0x000fe4000001ff00 */
[----:B------:R-:W-:Y:S01]  /*23300*/  CS2R R32, SRZ ;  /* 0x0000000000207805 */ /* 0x000fe2000001ff00 */
[----:B--2---:R-:W-:Y:S02]  /*23310*/  @!P1 IMAD.MOV.U32 R21, RZ, RZ, R9 ;  /* 0x000000ffff159224 */ /* 0x004fe400078e0009 */
[----:B------:R-:W-:-:S02]  /*23320*/  @!P1 IMAD.MOV.U32 R29, RZ, RZ, R11 ;  /* 0x000000ffff1d9224 */ /* 0x000fc400078e000b */
[----:B------:R-:W-:Y:S02]  /*23330*/  IMAD.MOV.U32 R12, RZ, RZ, R21 ;  /* 0x000000ffff0c7224 */ /* 0x000fe400078e0015 */
[----:B------:R-:W-:Y:S02]  /*23340*/  IMAD.MOV.U32 R11, RZ, RZ, 0x1c1f ;  /* 0x00001c1fff0b7424 */ /* 0x000fe400078e00ff */
[----:B------:R-:W-:Y:S01]  /*23350*/  @!P1 IMAD.MOV.U32 R20, RZ, RZ, R8 ;  /* 0x000000ffff149224 */ /* 0x000fe200078e0008 */
[----:B------:R-:W-:Y:S01]  /*23360*/  PRMT R42, R12, 0x7610, R42 ;  /* 0x000076100c2a7816 */ /* 0x000fe2000000002a */
[----:B------:R-:W-:Y:S02]  /*23370*/  IMAD.MOV.U32 R12, RZ, RZ, 0x1 ;  /* 0x00000001ff0c7424 */ /* 0x000fe400078e00ff */
[----:B------:R-:W-:Y:S02]  /*23380*/  IMAD.MOV.U32 R0, RZ, RZ, R20 ;  /* 0x000000ffff007224 */ /* 0x000fe400078e0014 */
[----:B------:R-:W-:-:S07]  /*23390*/  @!P1 IMAD.MOV.U32 R28, RZ, RZ, R10 ;  /* 0x000000ffff1c9224 */ /* 0x000fce00078e000a */
[----:B-----5:R-:W-:Y:S05]  /*233a0*/  WARPSYNC.COLLECTIVE R15, `(.L_x_6155) ;  /* 0x000000000f087348 */ /* 0x020fea0003c00000 */
[----:B------:R0:W1:Y:S02]  /*233b0*/  SHFL.IDX P6, R14, R13, R12, R11 ;  /* 0x0000000c0d0e7389 */ /* 0x00006400000c000b */
[----:B01---5:R-:W-:Y:S01]  /*233c0*/  ENDCOLLECTIVE ;  /* 0x000000000000791b */ /* 0x023fe20003800000 */
.L_x_6155:
[----:B------:R-:W-:Y:S01]  /*233d0*/  IMAD.MOV.U32 R9, RZ, RZ, R29 ;  /* 0x000000ffff097224 */ /* 0x000fe200078e001d */
[----:B------:R-:W-:Y:S01]  /*233e0*/  PRMT R36, R36, 0x5410, R0 ;  /* 0x0000541024247816 */ /* 0x000fe20000000000 */
[----:B------:R-:W-:Y:S02]  /*233f0*/  IMAD.MOV.U32 R8, RZ, RZ, R28 ;  /* 0x000000ffff087224 */ /* 0x000fe400078e001c */
[----:B------:R-:W-:Y:S01]  /*23400*/  @!P1 IMAD.MOV.U32 R30, RZ, RZ, R4 ;  /* 0x000000ffff1e9224 */ /* 0x000fe200078e0004 */
[----:B------:R-:W-:Y:S01]  /*23410*/  PRMT R37, R9, 0x7610, R37 ;  /* 0x0000761009257816 */ /* 0x000fe20000000025 */
[----:B------:R-:W-:Y:S01]  /*23420*/  @!P1 IMAD.MOV.U32 R31, RZ, RZ, R5 ;  /* 0x000000ffff1f9224 */ /* 0x000fe200078e0005 */
[----:B------:R-:W-:Y:S01]  /*23430*/  PRMT R36, R8, 0x7610, R36 ;  /* 0x0000761008247816 */ /* 0x000fe20000000024 */
[----:B------:R-:W-:Y:S02]  /*23440*/  @!P1 IMAD.MOV.U32 R32, RZ, RZ, R6 ;  /* 0x000000ffff209224 */ /* 0x000fe400078e0006 */
[----:B------:R-:W-:-:S02]  /*23450*/  @!P1 IMAD.MOV.U32 R33, RZ, RZ, R7 ;  /* 0x000000ffff219224 */ /* 0x000fc400078e0007 */
[----:B------:R-:W-:Y:S02]  /*23460*/  IMAD.MOV.U32 R13, RZ, RZ, R26 ;  /* 0x000000ffff0d7224 */ /* 0x000fe400078e001a */
[----:B------:R-:W-:Y:S02]  /*23470*/  IMAD.MOV.U32 R4, RZ, RZ, R30 ;  /* 0x000000ffff047224 */ /* 0x000fe400078e001e */
[----:B------:R-:W-:Y:S02]  /*23480*/  IMAD.MOV.U32 R5, RZ, RZ, R31 ;  /* 0x000000ffff057224 */ /* 0x000fe400078e001f */
[----:B------:R-:W-:Y:S02]  /*23490*/  IMAD.MOV.U32 R6, RZ, RZ, R32 ;  /* 0x000000ffff067224 */ /* 0x000fe400078e0020 */
[----:B------:R-:W-:Y:S01]  /*234a0*/  IMAD.MOV.U32 R7, RZ, RZ, R33 ;  /* 0x000000ffff077224 */ /* 0x000fe200078e0021 */
[----:B------:R-:W-:Y:S01]  /*234b0*/  PRMT R42, R42, 0x5410, R5 ;  /* 0x000054102a2a7816 */ /* 0x000fe20000000005 */
[----:B------:R-:W-:Y:S01]  /*234c0*/  IMAD.MOV.U32 R0, RZ, RZ, R14 ;  /* 0x000000ffff007224 */ /* 0x000fe200078e000e */
[----:B------:R-:W-:-:S07]  /*234d0*/  PRMT R40, R6, 0x5410, R4 ;  /* 0x0000541006287816 */ /* 0x000fce0000000004 */
[----:B------:R-:W-:Y:S05]  /*234e0*/  WARPSYNC.COLLECTIVE R15, `(.L_x_6156) ;  /* 0x000000000f087348 */ /* 0x000fea0003c00000 */
[----:B------:R0:W1:Y:S02]  /*234f0*/  SHFL.IDX P6, R14, R13, R12, R11 ;  /* 0x0000000c0d0e7389 */ /* 0x00006400000c000b */
[----:B01----:R-:W-:Y:S01]  /*23500*/  ENDCOLLECTIVE ;  /* 0x000000000000791b */ /* 0x003fe20003800000 */
.L_x_6156:
[----:B------:R-:W-:Y:S02]  /*23510*/  PRMT R43, R43, 0x5410, R7 ;  /* 0x000054102b2b7816 */ /* 0x000fe40000000007 */
[----:B------:R-:W-:Y:S01]  /*23520*/  CS2R R4, SRZ ;  /* 0x0000000000047805 */ /* 0x000fe2000001ff00 */
[----:B------:R-:W-:Y:S02]  /*23530*/  IMAD.MOV.U32 R13, RZ, RZ, R25 ;  /* 0x000000ffff0d7224 */ /* 0x000fe400078e0019 */
[----:B------:R-:W-:-:S07]  /*23540*/  IMAD.MOV.U32 R24, RZ, RZ, R14 ;  /* 0x000000ffff187224 */ /* 0x000fce00078e000e */
[----:B------:R-:W-:Y:S05]  /*23550*/  WARPSYNC.COLLECTIVE R15, `(.L_x_6157) ;  /* 0x000000000f087348 */ /* 0x000fea0003c00000 */
[----:B------:R0:W1:Y:S02]  /*23560*/  SHFL.IDX P6, R14, R13, R12, R11 ;  /* 0x0000000c0d0e7389 */ /* 0x00006400000c000b */
[----:B01----:R-:W-:Y:S01]  /*23570*/  ENDCOLLECTIVE ;  /* 0x000000000000791b */ /* 0x003fe20003800000 */
.L_x_6157:
[----:B------:R-:W-:Y:S02]  /*23580*/  IMAD.MOV.U32 R13, RZ, RZ, R35 ;  /* 0x000000ffff0d7224 */ /* 0x000fe400078e0023 */
[----:B------:R-:W-:-:S07]  /*23590*/  IMAD.MOV.U32 R25, RZ, RZ, R14 ;  /* 0x000000ffff197224 */ /* 0x000fce00078e000e */
[----:B------:R-:W-:Y:S05]  /*235a0*/  WARPSYNC.COLLECTIVE R15, `(.L_x_6158) ;  /* 0x000000000f087348 */ /* 0x000fea0003c00000 */
[----:B------:R0:W1:Y:S02]  /*235b0*/  SHFL.IDX P6, R14, R13, R12, R11 ;  /* 0x0000000c0d0e7389 */ /* 0x00006400000c000b */
[----:B01----:R-:W-:Y:S01]  /*235c0*/  ENDCOLLECTIVE ;  /* 0x000000000000791b */ /* 0x003fe20003800000 */
.L_x_6158:
[----:B------:R-:W-:Y:S05]  /*235d0*/  BRA `(.L_x_6159) ;  /* 0xfffffe7000a47947 */ /* 0x000fea000383ffff */
.L_x_5863:
[----:B0-----:R0:W1:Y:S02]  /*235e0*/  SYNCS.PHASECHK.TRANS64.TRYWAIT P1, [R2+URZ+0x28c00], R13 ;  /* 0x028c000d020075a7 */ /* 0x001064000802017f */
[----:B-1----:R-:W-:Y:S05]  /*235f0*/  @!P1 NANOSLEEP.SYNCS 0x989680 ;  /* 0x009896800000995d */ /* 0x002fea0003900000 */
[----:B------:R-:W1:Y:S02]  /*23600*/  @!P1 SYNCS.PHASECHK.TRANS64 P1, [R2+URZ+0x28c00], R13 ;  /* 0x028c000d020095a7 */ /* 0x000e64000802007f */
[----:B-1----:R-:W-:Y:S05]  /*23610*/  @!P1 BRA `(.L_x_5863) ;  /* 0xfffffffc00f09947 */ /* 0x002fea000383ffff */
[----:B------:R-:W-:Y:S05]  /*23620*/  BRA `(.L_x_6160) ;  /* 0xfffffe7400447947 */ /* 0x000fea000383ffff */
.L_x_5869:
[----:B--2---:R2:W3:Y:S02]  /*23630*/  SYNCS.PHASECHK.TRANS64.TRYWAIT P1, [R15+URZ+0x28c30], R56 ;  /* 0x028c30380f0075a7 */ /* 0x0044e4000802017f */
[----:B---3--:R-:W-:Y:S05]  /*23640*/  @!P1 NANOSLEEP.SYNCS 0x989680 ;  /* 0x009896800000995d */ /* 0x008fea0003900000 */
[----:B------:R-:W3:Y:S02]  /*23650*/  @!P1 SYNCS.PHASECHK.TRANS64 P1, [R15+URZ+0x28c30], R56 ;  /* 0x028c30380f0095a7 */ /* 0x000ee4000802007f */
[----:B---3--:R-:W-:Y:S05]  /*23660*/  @!P1 BRA `(.L_x_5869) ;  /* 0xfffffffc00f09947 */ /* 0x008fea000383ffff */
[----:B------:R-:W-:Y:S05]  /*23670*/  BRA `(.L_x_5868) ;  /* 0xfffffe8000fc7947 */ /* 0x000fea000383ffff */
.L_x_5883:
[----:B--2---:R2:W3:Y:S02]  /*23680*/  SYNCS.PHASECHK.TRANS64.TRYWAIT P1, [R15+URZ+0x28c50], R56 ;  /* 0x028c50380f0075a7 */ /* 0x0044e4000802017f */
[----:B---3--:R-:W-:Y:S05]  /*23690*/  @!P1 NANOSLEEP.SYNCS 0x989680 ;  /* 0x009896800000995d */ /* 0x008fea0003900000 */
[----:B------:R-:W3:Y:S02]  /*236a0*/  @!P1 SYNCS.PHASECHK.TRANS64 P1, [R15+URZ+0x28c50], R56 ;  /* 0x028c50380f0095a7 */ /* 0x000ee4000802007f */
[----:B---3--:R-:W-:Y:S05]  /*236b0*/  @!P1 BRA `(.L_x_5883) ;  /* 0xfffffffc00f09947 */ /* 0x008fea000383ffff */
[----:B------:R-:W-:Y:S05]  /*236c0*/  BRA `(.L_x_5882) ;  /* 0xfffffe9c00cc7947 */ /* 0x000fea000383ffff */
.L_x_5896:
[----:B-1----:R1:W2:Y:S02]  /*236d0*/  SYNCS.PHASECHK.TRANS64.TRYWAIT P1, [R209+URZ+0x28c30], R210 ;  /* 0x028c30d2d10075a7 */ /* 0x0022a4000802017f */
[----:B--2---:R-:W-:Y:S05]  /*236e0*/  @!P1 NANOSLEEP.SYNCS 0x989680 ;  /* 0x009896800000995d */ /* 0x004fea0003900000 */
[----:B------:R-:W2:Y:S02]  /*236f0*/  @!P1 SYNCS.PHASECHK.TRANS64 P1, [R209+URZ+0x28c30], R210 ;  /* 0x028c30d2d10095a7 */ /* 0x000ea4000802007f */
[----:B--2---:R-:W-:Y:S05]  /*23700*/  @!P1 BRA `(.L_x_5896) ;  /* 0xfffffffc00f09947 */ /* 0x004fea000383ffff */
[----:B------:R-:W-:Y:S05]  /*23710*/  BRA `(.L_x_5895) ;  /* 0xfffffea400547947 */ /* 0x000fea000383ffff */
.L_x_5910:
[----:B---3--:R3:W4:Y:S02]  /*23720*/  SYNCS.PHASECHK.TRANS64.TRYWAIT P1, [R209+URZ+0x28c50], R210 ;  /* 0x028c50d2d10075a7 */ /* 0x008724000802017f */
[----:B----4-:R-:W-:Y:S05]  /*23730*/  @!P1 NANOSLEEP.SYNCS 0x989680 ;  /* 0x009896800000995d */ /* 0x010fea0003900000 */
[----:B------:R-:W4:Y:S02]  /*23740*/  @!P1 SYNCS.PHASECHK.TRANS64 P1, [R209+URZ+0x28c50], R210 ;  /* 0x028c50d2d10095a7 */ /* 0x000f24000802007f */
[----:B----4-:R-:W-:Y:S05]  /*23750*/  @!P1 BRA `(.L_x_5910) ;  /* 0xfffffffc00f09947 */ /* 0x010fea000383ffff */
[----:B------:R-:W-:Y:S05]  /*23760*/  BRA `(.L_x_5909) ;  /* 0xfffffec400dc7947 */ /* 0x000fea000383ffff */
.L_x_5924:
[----:B-1----:R1:W2:Y:S02]  /*23770*/  SYNCS.PHASECHK.TRANS64.TRYWAIT P2, [R15+URZ+0x28c30], R203 ;  /* 0x028c30cb0f0075a7 */ /* 0x0022a4000804017f */
[----:B--2---:R-:W-:Y:S05]  /*23780*/  @!P2 NANOSLEEP.SYNCS 0x989680 ;  /* 0x009896800000a95d */ /* 0x004fea0003900000 */
[----:B------:R-:W2:Y:S02]  /*23790*/  @!P2 SYNCS.PHASECHK.TRANS64 P2, [R15+URZ+0x28c30], R203 ;  /* 0x028c30cb0f00a5a7 */ /* 0x000ea4000804007f */
[----:B--2---:R-:W-:Y:S05]  /*237a0*/  @!P2 BRA `(.L_x_5924) ;  /* 0xfffffffc00f0a947 */ /* 0x004fea000383ffff */
[----:B------:R-:W-:Y:S05]  /*237b0*/  BRA `(.L_x_5923) ;  /* 0xfffffecc00a87947 */ /* 0x000fea000383ffff */
.L_x_5930:
[----:B----4-:R4:W0:Y:S02]  /*237c0*/  SYNCS.PHASECHK.TRANS64.TRYWAIT P2, [R15+URZ+0x28c50], R203 ;  /* 0x028c50cb0f0075a7 */ /* 0x010824000804017f */
[----:B0-----:R-:W-:Y:S05]  /*237d0*/  @!P2 NANOSLEEP.SYNCS 0x989680 ;  /* 0x009896800000a95d */ /* 0x001fea0003900000 */
[----:B------:R-:W0:Y:S02]  /*237e0*/  @!P2 SYNCS.PHASECHK.TRANS64 P2, [R15+URZ+0x28c50], R203 ;  /* 0x028c50cb0f00a5a7 */ /* 0x000e24000804007f */
[----:B0-----:R-:W-:Y:S05]  /*237f0*/  @!P2 BRA `(.L_x_5930) ;  /* 0xfffffffc00f0a947 */ /* 0x001fea000383ffff */
[----:B------:R-:W-:Y:S05]  /*23800*/  BRA `(.L_x_5929) ;  /* 0xfffffee400087947 */ /* 0x000fea000383ffff */
.L_x_5939:
[----:B-1----:R1:W2:Y:S02]  /*23810*/  SYNCS.PHASECHK.TRANS64.TRYWAIT P1, [R20+URZ+0x28c30], R202 ;  /* 0x028c30ca140075a7 */ /* 0x0022a4000802017f */
[----:B--2---:R-:W-:Y:S05]  /*23820*/  @!P1 NANOSLEEP.SYNCS 0x989680 ;  /* 0x009896800000995d */ /* 0x004fea0003900000 */
[----:B------:R-:W2:Y:S02]  /*23830*/  @!P1 SYNCS.PHASECHK.TRANS64 P1, [R20+URZ+0x28c30], R202 ;  /* 0x028c30ca140095a7 */ /* 0x000ea4000802007f */
[----:B--2---:R-:W-:Y:S05]  /*23840*/  @!P1 BRA `(.L_x_5939) ;  /* 0xfffffffc00f09947 */ /* 0x004fea000383ffff */
[----:B------:R-:W-:Y:S05]  /*23850*/  BRA `(.L_x_5938) ;  /* 0xfffffee800207947 */ /* 0x000fea000383ffff */
.L_x_5953:
[----:B-1----:R1:W2:Y:S02]  /*23860*/  SYNCS.PHASECHK.TRANS64.TRYWAIT P1, [R20+URZ+0x28c50], R202 ;  /* 0x028c50ca140075a7 */ /* 0x0022a4000802017f */
[----:B--2---:R-:W-:Y:S05]  /*23870*/  @!P1 NANOSLEEP.SYNCS 0x989680 ;  /* 0x009896800000995d */ /* 0x004fea0003900000 */
[----:B------:R-:W2:Y:S02]  /*23880*/  @!P1 SYNCS.PHASECHK.TRANS64 P1, [R20+URZ+0x28c50], R202 ;  /* 0x028c50ca140095a7 */ /* 0x000ea4000802007f */
[----:B--2---:R-:W-:Y:S05]  /*23890*/  @!P1 BRA `(.L_x_5953) ;  /* 0xfffffffc00f09947 */ /* 0x004fea000383ffff */
[----:B------:R-:W-:Y:S05]  /*238a0*/  BRA `(.L_x_5952) ;  /* 0xffffff0800307947 */ /* 0x000fea000383ffff */
.L_x_5997:
[----:B------:R-:W0:Y:S01]  /*238b0*/  S2R R13, SR_TID.X ;  /* 0x00000000000d7919 */ /* 0x000e220000002100 */
[----:B------:R-:W-:Y:S01]  /*238c0*/  BSSY B1, `(.L_x_6161) ;  /* 0x0000009000017945 */ /* 0x000fe20003800000 */
[----:B------:R-:W-:Y:S02]  /*238d0*/  IMAD.MOV.U32 R12, RZ, RZ, RZ ;  /* 0x000000ffff0c7224 */ /* 0x000fe400078e00ff */
[----:B------:R-:W-:Y:S02]  /*238e0*/  IMAD.MOV.U32 R11, RZ, RZ, 0x1f ;  /* 0x0000001fff0b7424 */ /* 0x000fe400078e00ff */
[----:B------:R-:W-:Y:S01]  /*238f0*/  IMAD.MOV.U32 R15, RZ, RZ, -0x1 ;  /* 0xffffffffff0f7424 */ /* 0x000fe200078e00ff */
[----:B0-----:R-:W-:-:S04]  /*23900*/  SHF.R.U32.HI R13, RZ, 0x5, R13 ;  /* 0x00000005ff0d7819 */ /* 0x001fc8000001160d */
[----:B------:R-:W-:-:S07]  /*23910*/  LOP3.LUT R13, R13, 0x3, RZ, 0xc0, !PT ;  /* 0x000000030d0d7812 */ /* 0x000fce00078ec0ff */
[----:B-1----:R-:W-:Y:S05]  /*23920*/  WARPSYNC.COLLECTIVE R15, `(.L_x_6162) ;  /* 0x000000000f087348 */ /* 0x002fea0003c00000 */
[----:B-1----:R0:W1:Y:S02]  /*23930*/  SHFL.IDX P6, R14, R13, R12, R11 ;  /* 0x0000000c0d0e7389 */ /* 0x00206400000c000b */
[----:B01----:R-:W-:Y:S01]  /*23940*/  ENDCOLLECTIVE ;  /* 0x000000000000791b */ /* 0x003fe20003800000 */
.L_x_6162:
[----:B------:R-:W-:Y:S05]  /*23950*/  BSYNC B1 ;  /* 0x0000000000017941 */ /* 0x000fea0003800000 */
.L_x_6161:
[----:B------:R-:W-:Y:S05]  /*23960*/  BRA `(.L_x_6163) ;  /* 0xffffff8000d07947 */ /* 0x000fea000383ffff */
.L_x_5999:
[----:B------:R-:W-:Y:S01]  /*23970*/  BSSY B1, `(.L_x_6164) ;  /* 0x0000006000017945 */ /* 0x000fe20003800000 */
[----:B------:R-:W-:-:S07]  /*23980*/  IMAD.MOV.U32 R15, RZ, RZ, -0x1 ;  /* 0xffffffffff0f7424 */ /* 0x000fce00078e00ff */
[----:B0-----:R-:W-:Y:S05]  /*23990*/  WARPSYNC.COLLECTIVE R15, `(.L_x_6165) ;  /* 0x000000000f0c7348 */ /* 0x001fea0003c00000 */
[----:B------:R-:W-:Y:S02]  /*239a0*/  ELECT P6, UR62, PT ;  /* 0x00000000003e782f */ /* 0x000fe400038c0000 */
[----:B------:R-:W-:Y:S01]  /*239b0*/  MOV R14, UR62 ;  /* 0x0000003e000e7c02 */ /* 0x000fe20008000f00 */
[----:B0-----:R-:W-:Y:S10]  /*239c0*/  ENDCOLLECTIVE ;  /* 0x000000000000791b */ /* 0x001ff40003800000 */
.L_x_6165:
[----:B------:R-:W-:Y:S05]  /*239d0*/  BSYNC B1 ;  /* 0x0000000000017941 */ /* 0x000fea0003800000 */
.L_x_6164:
[----:B------:R-:W-:Y:S05]  /*239e0*/  BRA `(.L_x_5998) ;  /* 0xffffff8000c87947 */ /* 0x000fea000383ffff */
.L_x_6001:
[----:B0-----:R0:W1:Y:S02]  /*239f0*/  SYNCS.PHASECHK.TRANS64.TRYWAIT P0, [R18+URZ+0x28c20], R2 ;  /* 0x028c2002120075a7 */ /* 0x001064000800017f */
[----:B-1----:R-:W-:Y:S05]  /*23a00*/  @!P0 NANOSLEEP.SYNCS 0x989680 ;  /* 0x009896800000895d */ /* 0x002fea0003900000 */
[----:B------:R-:W1:Y:S02]  /*23a10*/  @!P0 SYNCS.PHASECHK.TRANS64 P0, [R18+URZ+0x28c20], R2 ;  /* 0x028c2002120085a7 */ /* 0x000e64000800007f */
[----:B-1----:R-:W-:Y:S05]  /*23a20*/  @!P0 BRA `(.L_x_6001) ;  /* 0xfffffffc00f08947 */ /* 0x002fea000383ffff */
[----:B------:R-:W-:Y:S05]  /*23a30*/  BRA `(.L_x_6166) ;  /* 0xffffff8000d87947 */ /* 0x000fea000383ffff */
.L_x_6005:
[----:B0-----:R0:W1:Y:S02]  /*23a40*/  SYNCS.PHASECHK.TRANS64.TRYWAIT P0, [R11+URZ+0x28ca0], R2 ;  /* 0x028ca0020b0075a7 */ /* 0x001064000800017f */
[----:B-1----:R-:W-:Y:S05]  /*23a50*/  @!P0 NANOSLEEP.SYNCS 0x989680 ;  /* 0x009896800000895d */ /* 0x002fea0003900000 */
[----:B------:R-:W1:Y:S02]  /*23a60*/  @!P0 SYNCS.PHASECHK.TRANS64 P0, [R11+URZ+0x28ca0], R2 ;  /* 0x028ca0020b0085a7 */ /* 0x000e64000800007f */
[----:B-1----:R-:W-:Y:S05]  /*23a70*/  @!P0 BRA `(.L_x_6005) ;  /* 0xfffffffc00f08947 */ /* 0x002fea000383ffff */
[----:B------:R-:W-:Y:S05]  /*23a80*/  BRA `(.L_x_6167) ;  /* 0xffffff8000f07947 */ /* 0x000fea000383ffff */
.L_x_6010:
[----:B-1----:R1:W2:Y:S02]  /*23a90*/  SYNCS.PHASECHK.TRANS64.TRYWAIT P0, [R11+URZ+0x28cc0], R2 ;  /* 0x028cc0020b0075a7 */ /* 0x0022a4000800017f */
[----:B--2---:R-:W-:Y:S05]  /*23aa0*/  @!P0 NANOSLEEP.SYNCS 0x989680 ;  /* 0x009896800000895d */ /* 0x004fea0003900000 */
[----:B------:R-:W2:Y:S02]  /*23ab0*/  @!P0 SYNCS.PHASECHK.TRANS64 P0, [R11+URZ+0x28cc0], R2 ;  /* 0x028cc0020b0085a7 */ /* 0x000ea4000800007f */
[----:B--2---:R-:W-:Y:S05]  /*23ac0*/  @!P0 BRA `(.L_x_6010) ;  /* 0xfffffffc00f08947 */ /* 0x004fea000383ffff */
[----:B------:R-:W-:Y:S05]  /*23ad0*/  BRA `(.L_x_6168) ;  /* 0xffffff84006c7947 */ /* 0x000fea000383ffff */
.L_x_6024:
[----:B0-----:R0:W1:Y:S02]  /*23ae0*/  SYNCS.PHASECHK.TRANS64.TRYWAIT P1, [R11+URZ+0x28ca0], R2 ;  /* 0x028ca0020b0075a7 */ /* 0x001064000802017f */
[----:B-1----:R-:W-:Y:S05]  /*23af0*/  @!P1 NANOSLEEP.SYNCS 0x989680 ;  /* 0x009896800000995d */ /* 0x002fea0003900000 */
[----:B------:R-:W1:Y:S02]  /*23b00*/  @!P1 SYNCS.PHASECHK.TRANS64 P1, [R11+URZ+0x28ca0], R2 ;  /* 0x028ca0020b0095a7 */ /* 0x000e64000802007f */
[----:B-1----:R-:W-:Y:S05]  /*23b10*/  @!P1 BRA `(.L_x_6024) ;  /* 0xfffffffc00f09947 */ /* 0x002fea000383ffff */
[----:B------:R-:W-:Y:S05]  /*23b20*/  BRA `(.L_x_6169) ;  /* 0xffffff8c00d07947 */ /* 0x000fea000383ffff */
.L_x_6029:
[----:B-1----:R1:W2:Y:S02]  /*23b30*/  SYNCS.PHASECHK.TRANS64.TRYWAIT P1, [R11+URZ+0x28cc0], R2 ;  /* 0x028cc0020b0075a7 */ /* 0x0022a4000802017f */
[----:B--2---:R-:W-:Y:S05]  /*23b40*/  @!P1 NANOSLEEP.SYNCS 0x989680 ;  /* 0x009896800000995d */ /* 0x004fea0003900000 */
[----:B------:R-:W2:Y:S02]  /*23b50*/  @!P1 SYNCS.PHASECHK.TRANS64 P1, [R11+URZ+0x28cc0], R2 ;  /* 0x028cc0020b0095a7 */ /* 0x000ea4000802007f */
[----:B--2---:R-:W-:Y:S05]  /*23b60*/  @!P1 BRA `(.L_x_6029) ;  /* 0xfffffffc00f09947 */ /* 0x004fea000383ffff */
[----:B------:R-:W-:Y:S05]  /*23b70*/  BRA `(.L_x_6170) ;  /* 0xffffff9000487947 */ /* 0x000fea000383ffff */
.L_x_6059:
[----:B------:R-:W0:Y:S01]  /*23b80*/  S2R R11, SR_TID.X ;  /* 0x00000000000b7919 */ /* 0x000e220000002100 */
[----:B------:R-:W-:Y:S01]  /*23b90*/  BSSY B0, `(.L_x_6171) ;  /* 0x000000a000007945 */ /* 0x000fe20003800000 */
[----:B------:R-:W-:Y:S02]  /*23ba0*/  IMAD.MOV.U32 R12, RZ, RZ, RZ ;  /* 0x000000ffff0c7224 */ /* 0x000fe400078e00ff */
[----:B------:R-:W-:Y:S01]  /*23bb0*/  IMAD.MOV.U32 R15, RZ, RZ, -0x1 ;  /* 0xffffffffff0f7424 */ /* 0x000fe200078e00ff */
[----:B0-----:R-:W-:-:S04]  /*23bc0*/  SHF.R.U32.HI R11, RZ, 0x5, R11 ;  /* 0x00000005ff0b7819 */ /* 0x001fc8000001160b */
[----:B------:R-:W-:-:S05]  /*23bd0*/  LOP3.LUT R11, R11, 0x3, RZ, 0xc0, !PT ;  /* 0x000000030b0b7812 */ /* 0x000fca00078ec0ff */
[----:B------:R-:W-:Y:S02]  /*23be0*/  IMAD.MOV.U32 R13, RZ, RZ, R11 ;  /* 0x000000ffff0d7224 */ /* 0x000fe400078e000b */
[----:B------:R-:W-:-:S07]  /*23bf0*/  IMAD.MOV.U32 R11, RZ, RZ, 0x1f ;  /* 0x0000001fff0b7424 */ /* 0x000fce00078e00ff */
[----:B-----5:R-:W-:Y:S05]  /*23c00*/  WARPSYNC.COLLECTIVE R15, `(.L_x_6172) ;  /* 0x000000000f087348 */ /* 0x020fea0003c00000 */
[----:B------:R0:W1:Y:S02]  /*23c10*/  SHFL.IDX P6, R14, R13, R12, R11 ;  /* 0x0000000c0d0e7389 */ /* 0x00006400000c000b */
[----:B01---5:R-:W-:Y:S01]  /*23c20*/  ENDCOLLECTIVE ;  /* 0x000000000000791b */ /* 0x023fe20003800000 */
.L_x_6172:
[----:B------:R-:W-:Y:S05]  /*23c30*/  BSYNC B0 ;  /* 0x0000000000007941 */ /* 0x000fea0003800000 */
.L_x_6171:
[----:B------:R-:W-:Y:S05]  /*23c40*/  BRA `(.L_x_6173) ;  /* 0xffffffa800e07947 */ /* 0x000fea000383ffff */
.L_x_6062:
[----:B0-----:R0:W1:Y:S02]  /*23c50*/  SYNCS.PHASECHK.TRANS64.TRYWAIT P0, [R25+URZ+0x28c40], R0 ;  /* 0x028c4000190075a7 */ /* 0x001064000800017f */
[----:B-1----:R-:W-:Y:S05]  /*23c60*/  @!P0 NANOSLEEP.SYNCS 0x989680 ;  /* 0x009896800000895d */ /* 0x002fea0003900000 */
[----:B------:R-:W1:Y:S02]  /*23c70*/  @!P0 SYNCS.PHASECHK.TRANS64 P0, [R25+URZ+0x28c40], R0 ;  /* 0x028c4000190085a7 */ /* 0x000e64000800007f */
[----:B-1----:R-:W-:Y:S05]  /*23c80*/  @!P0 BRA `(.L_x_6062) ;  /* 0xfffffffc00f08947 */ /* 0x002fea000383ffff */
[----:B------:R-:W-:Y:S05]  /*23c90*/  BRA `(.L_x_6174) ;  /* 0xffffffac00187947 */ /* 0x000fea000383ffff */
.L_x_6063:
        /* <DEDUP_REMOVED lines=8> */
.L_x_6176:
[----:B------:R-:W-:Y:S05]  /*23d20*/  BSYNC B0 ;  /* 0x0000000000007941 */ /* 0x000fea0003800000 */
.L_x_6175:
        /* <DEDUP_REMOVED lines=9> */
.L_x_6177:
[----:B------:R-:W-:Y:S02]  /*23dc0*/  IMAD.MOV.U32 R13, RZ, RZ, R5 ;  /* 0x000000ffff0d7224 */ /* 0x000fe400078e0005 */
[----:B------:R-:W-:Y:S02]  /*23dd0*/  IMAD.MOV.U32 R12, RZ, RZ, 0x1 ;  /* 0x00000001ff0c7424 */ /* 0x000fe400078e00ff */
[----:B------:R-:W-:-:S07]  /*23de0*/  IMAD.MOV.U32 R3, RZ, RZ, R14 ;  /* 0x000000ffff037224 */ /* 0x000fce00078e000e */
[----:B------:R-:W-:Y:S05]  /*23df0*/  WARPSYNC.COLLECTIVE R15, `(.L_x_6178) ;  /* 0x000000000f087348 */ /* 0x000fea0003c00000 */
[----:B------:R0:W1:Y:S02]  /*23e00*/  SHFL.IDX P6, R14, R13, R12, R11 ;  /* 0x0000000c0d0e7389 */ /* 0x00006400000c000b */
[----:B01----:R-:W-:Y:S01]  /*23e10*/  ENDCOLLECTIVE ;  /* 0x000000000000791b */ /* 0x003fe20003800000 */
.L_x_6178:
        /* <DEDUP_REMOVED lines=15> */
.L_x_6179:
[----:B------:R-:W-:Y:S02]  /*23f10*/  @P0 IMAD R6, R4, 0x2, R18 ;  /* 0x0000000204060824 */ /* 0x000fe400078e0212 */
[----:B------:R-:W-:Y:S02]  /*23f20*/  IMAD.MOV.U32 R13, RZ, RZ, R5 ;  /* 0x000000ffff0d7224 */ /* 0x000fe400078e0005 */
[----:B------:R-:W-:Y:S02]  /*23f30*/  IMAD.MOV.U32 R12, RZ, RZ, 0x2 ;  /* 0x00000002ff0c7424 */ /* 0x000fe400078e00ff */
[----:B------:R-:W-:-:S07]  /*23f40*/  IMAD.MOV.U32 R3, RZ, RZ, R14 ;  /* 0x000000ffff037224 */ /* 0x000fce00078e000e */
[----:B------:R-:W-:Y:S05]  /*23f50*/  WARPSYNC.COLLECTIVE R15, `(.L_x_6180) ;  /* 0x000000000f087348 */ /* 0x000fea0003c00000 */
[----:B------:R0:W1:Y:S02]  /*23f60*/  SHFL.IDX P6, R14, R13, R12, R11 ;  /* 0x0000000c0d0e7389 */ /* 0x00006400000c000b */
[----:B01----:R-:W-:Y:S01]  /*23f70*/  ENDCOLLECTIVE ;  /* 0x000000000000791b */ /* 0x003fe20003800000 */
.L_x_6180:
        /* <DEDUP_REMOVED lines=15> */
.L_x_6181:
[----:B------:R-:W-:Y:S02]  /*24070*/  @P0 IMAD R6, R4, 0x2, R18 ;  /* 0x0000000204060824 */ /* 0x000fe400078e0212 */
[----:B------:R-:W-:Y:S02]  /*24080*/  IMAD.MOV.U32 R13, RZ, RZ, R5 ;  /* 0x000000ffff0d7224 */ /* 0x000fe400078e0005 */
[----:B------:R-:W-:Y:S02]  /*24090*/  IMAD.MOV.U32 R12, RZ, RZ, 0x3 ;  /* 0x00000003ff0c7424 */ /* 0x000fe400078e00ff */
[----:B------:R-:W-:-:S07]  /*240a0*/  IMAD.MOV.U32 R3, RZ, RZ, R14 ;  /* 0x000000ffff037224 */ /* 0x000fce00078e000e */
[----:B------:R-:W-:Y:S05]  /*240b0*/  WARPSYNC.COLLECTIVE R15, `(.L_x_6182) ;  /* 0x000000000f087348 */ /* 0x000fea0003c00000 */
[----:B------:R0:W1:Y:S02]  /*240c0*/  SHFL.IDX P6, R14, R13, R12, R11 ;  /* 0x0000000c0d0e7389 */ /* 0x00006400000c000b */
[----:B01----:R-:W-:Y:S01]  /*240d0*/  ENDCOLLECTIVE ;  /* 0x000000000000791b */ /* 0x003fe20003800000 */
.L_x_6182:
        /* <DEDUP_REMOVED lines=10> */
.L_x_6183:
[----:B------:R-:W-:Y:S01]  /*24180*/  @!PT LDS RZ, [RZ] ;  /* 0x00000000fffff984 */ /* 0x000fe20000000800 */
[----:B------:R-:W-:Y:S01]  /*24190*/  @!PT LDS RZ, [RZ] ;  /* 0x00000000fffff984 */ /* 0x000fe20000000800 */
[----:B------:R-:W-:Y:S01]  /*241a0*/  @!PT LDS RZ, [RZ] ;  /* 0x00000000fffff984 */ /* 0x000fe20000000800 */
[----:B------:R0:W-:Y:S01]  /*241b0*/  @P0 LDGSTS.E.BYPASS.LTC128B.128 [R6+0x23400], desc[UR42][R2.64], !P2 ;  /* 0x2340000002060fae */ /* 0x0001e2000d101d6a */
[----:B------:R-:W-:Y:S01]  /*241c0*/  IMAD.MOV.U32 R0, RZ, RZ, R14 ;  /* 0x000000ffff007224 */ /* 0x000fe200078e000e */
[----:B------:R-:W-:Y:S06]  /*241d0*/  BRA `(.L_x_6184) ;  /* 0xffffffa800bc7947 */ /* 0x000fec000383ffff */
.L_x_6068:
        /* <DEDUP_REMOVED lines=9> */
.L_x_6185:
[C---:B------:R-:W-:Y:S01]  /*24270*/  VIADD R6, R31.reuse, 0x10 ;  /* 0x000000101f067836 */ /* 0x040fe20000000000 */
[----:B------:R-:W-:Y:S01]  /*24280*/  ISETP.GE.AND P0, PT, R31, R5, PT ;  /* 0x000000051f00720c */ /* 0x000fe20003f06270 */
[----:B------:R-:W-:Y:S02]  /*24290*/  IMAD.MOV.U32 R13, RZ, RZ, R0 ;  /* 0x000000ffff0d7224 */ /* 0x000fe400078e0000 */
[----:B------:R-:W-:-:S10]  /*242a0*/  IMAD.MOV.U32 R2, RZ, RZ, R14 ;  /* 0x000000ffff027224 */ /* 0x000fd400078e000e */
[----:B------:R-:W-:Y:S05]  /*242b0*/  WARPSYNC.COLLECTIVE R15, `(.L_x_6186) ;  /* 0x000000000f087348 */ /* 0x000fea0003c00000 */
[----:B------:R0:W1:Y:S02]  /*242c0*/  SHFL.IDX P6, R14, R13, R12, R11 ;  /* 0x0000000c0d0e7389 */ /* 0x00006400000c000b */
[----:B01----:R-:W-:Y:S01]  /*242d0*/  ENDCOLLECTIVE ;  /* 0x000000000000791b */ /* 0x003fe20003800000 */
.L_x_6186:
[----:B------:R-:W-:Y:S02]  /*242e0*/  IMAD.MOV.U32 R13, RZ, RZ, R4 ;  /* 0x000000ffff0d7224 */ /* 0x000fe400078e0004 */
[----:B------:R-:W-:Y:S02]  /*242f0*/  IMAD.MOV.U32 R12, RZ, RZ, 0x1 ;  /* 0x00000001ff0c7424 */ /* 0x000fe400078e00ff */
[----:B------:R-:W-:-:S07]  /*24300*/  IMAD.MOV.U32 R3, RZ, RZ, R14 ;  /* 0x000000ffff037224 */ /* 0x000fce00078e000e */
[----:B------:R-:W-:Y:S05]  /*24310*/  WARPSYNC.COLLECTIVE R15, `(.L_x_6187) ;  /* 0x000000000f087348 */ /* 0x000fea0003c00000 */
[----:B------:R0:W1:Y:S02]  /*24320*/  SHFL.IDX P6, R14, R13, R12, R11 ;  /* 0x0000000c0d0e7389 */ /* 0x00006400000c000b */
[----:B01----:R-:W-:Y:S01]  /*24330*/  ENDCOLLECTIVE ;  /* 0x000000000000791b */ /* 0x003fe20003800000 */
.L_x_6187:
        /* <DEDUP_REMOVED lines=15> */
.L_x_6188:
[----:B------:R-:W-:Y:S02]  /*24430*/  IMAD.MOV.U32 R13, RZ, RZ, R4 ;  /* 0x000000ffff0d7224 */ /* 0x000fe400078e0004 */
[----:B------:R-:W-:Y:S02]  /*24440*/  IMAD.MOV.U32 R12, RZ, RZ, 0x2 ;  /* 0x00000002ff0c7424 */ /* 0x000fe400078e00ff */
[----:B------:R-:W-:-:S07]  /*24450*/  IMAD.MOV.U32 R3, RZ, RZ, R14 ;  /* 0x000000ffff037224 */ /* 0x000fce00078e000e */
[----:B------:R-:W-:Y:S05]  /*24460*/  WARPSYNC.COLLECTIVE R15, `(.L_x_6189) ;  /* 0x000000000f087348 */ /* 0x000fea0003c00000 */
[----:B------:R0:W1:Y:S02]  /*24470*/  SHFL.IDX P6, R14, R13, R12, R11 ;  /* 0x0000000c0d0e7389 */ /* 0x00006400000c000b */
[----:B01----:R-:W-:Y:S01]  /*24480*/  ENDCOLLECTIVE ;  /* 0x000000000000791b */ /* 0x003fe20003800000 */
.L_x_6189:
        /* <DEDUP_REMOVED lines=16> */
.L_x_6190:
[----:B------:R-:W-:Y:S02]  /*24590*/  IMAD.MOV.U32 R13, RZ, RZ, R4 ;  /* 0x000000ffff0d7224 */ /* 0x000fe400078e0004 */
[----:B------:R-:W-:Y:S02]  /*245a0*/  IMAD.MOV.U32 R12, RZ, RZ, 0x3 ;  /* 0x00000003ff0c7424 */ /* 0x000fe400078e00ff */
[----:B------:R-:W-:-:S07]  /*245b0*/  IMAD.MOV.U32 R3, RZ, RZ, R14 ;  /* 0x000000ffff037224 */ /* 0x000fce00078e000e */
[----:B------:R-:W-:Y:S05]  /*245c0*/  WARPSYNC.COLLECTIVE R15, `(.L_x_6191) ;  /* 0x000000000f087348 */ /* 0x000fea0003c00000 */
[----:B------:R0:W1:Y:S02]  /*245d0*/  SHFL.IDX P6, R14, R13, R12, R11 ;  /* 0x0000000c0d0e7389 */ /* 0x00006400000c000b */
[----:B01----:R-:W-:Y:S01]  /*245e0*/  ENDCOLLECTIVE ;  /* 0x000000000000791b */ /* 0x003fe20003800000 */
.L_x_6191:
        /* <DEDUP_REMOVED lines=10> */
.L_x_6192:
[----:B------:R-:W-:Y:S01]  /*24690*/  @!PT LDS RZ, [RZ] ;  /* 0x00000000fffff984 */ /* 0x000fe20000000800 */
[----:B------:R-:W-:Y:S01]  /*246a0*/  @!PT LDS RZ, [RZ] ;  /* 0x00000000fffff984 */ /* 0x000fe20000000800 */
[----:B------:R-:W-:Y:S01]  /*246b0*/  @!PT LDS RZ, [RZ] ;  /* 0x00000000fffff984 */ /* 0x000fe20000000800 */
[----:B------:R1:W-:Y:S01]  /*246c0*/  @!P0 LDGSTS.E.BYPASS.LTC128B.128 [R8+0x21400], desc[UR42][R2.64], !P1 ;  /* 0x2140000002088fae */ /* 0x0003e2000c901d6a */
[----:B------:R-:W-:Y:S01]  /*246d0*/  IMAD.MOV.U32 R0, RZ, RZ, R14 ;  /* 0x000000ffff007224 */ /* 0x000fe200078e000e */
[----:B------:R-:W-:Y:S06]  /*246e0*/  BRA `(.L_x_6193) ;  /* 0xffffffac00e07947 */ /* 0x000fec000383ffff */
.L_x_6071:
[----:B0-----:R0:W1:Y:S02]  /*246f0*/  SYNCS.PHASECHK.TRANS64.TRYWAIT P0, [R18+URZ+0x28c20], R0 ;  /* 0x028c2000120075a7 */ /* 0x001064000800017f */
[----:B-1----:R-:W-:Y:S05]  /*24700*/  @!P0 NANOSLEEP.SYNCS 0x989680 ;  /* 0x009896800000895d */ /* 0x002fea0003900000 */
[----:B------:R-:W1:Y:S02]  /*24710*/  @!P0 SYNCS.PHASECHK.TRANS64 P0, [R18+URZ+0x28c20], R0 ;  /* 0x028c2000120085a7 */ /* 0x000e64000800007f */
[----:B-1----:R-:W-:Y:S05]  /*24720*/  @!P0 BRA `(.L_x_6071) ;  /* 0xfffffffc00f08947 */ /* 0x002fea000383ffff */
[----:B------:R-:W-:Y:S05]  /*24730*/  BRA `(.L_x_6194) ;  /* 0xffffffb0003c7947 */ /* 0x000fea000383ffff */
.L_x_6074:
[----:B0-----:R0:W1:Y:S02]  /*24740*/  SYNCS.PHASECHK.TRANS64.TRYWAIT P0, [R25+URZ+0x28c60], R0 ;  /* 0x028c6000190075a7 */ /* 0x001064000800017f */
[----:B-1----:R-:W-:Y:S05]  /*24750*/  @!P0 NANOSLEEP.SYNCS 0x989680 ;  /* 0x009896800000895d */ /* 0x002fea0003900000 */
[----:B------:R-:W1:Y:S02]  /*24760*/  @!P0 SYNCS.PHASECHK.TRANS64 P0, [R25+URZ+0x28c60], R0 ;  /* 0x028c6000190085a7 */ /* 0x000e64000800007f */
[----:B-1----:R-:W-:Y:S05]  /*24770*/  @!P0 BRA `(.L_x_6074) ;  /* 0xfffffffc00f08947 */ /* 0x002fea000383ffff */
[----:B------:R-:W-:Y:S05]  /*24780*/  BRA `(.L_x_6195) ;  /* 0xffffffb0004c7947 */ /* 0x000fea000383ffff */
.L_x_6075:
        /* <DEDUP_REMOVED lines=8> */
.L_x_6197:
[----:B------:R-:W-:Y:S05]  /*24810*/  BSYNC B0 ;  /* 0x0000000000007941 */ /* 0x000fea0003800000 */
.L_x_6196:
        /* <DEDUP_REMOVED lines=15> */
.L_x_6198:
        /* <DEDUP_REMOVED lines=40> */
.L_x_6199:
[----:B------:R-:W-:Y:S02]  /*24b90*/  IMAD.MOV.U32 R13, RZ, RZ, R5 ;  /* 0x000000ffff0d7224 */ /* 0x000fe400078e0005 */
[----:B------:R-:W-:-:S07]  /*24ba0*/  IMAD.MOV.U32 R3, RZ, RZ, R14 ;  /* 0x000000ffff037224 */ /* 0x000fce00078e000e */
[----:B------:R-:W-:Y:S05]  /*24bb0*/  WARPSYNC.COLLECTIVE R15, `(.L_x_6200) ;  /* 0x000000000f087348 */ /* 0x000fea0003c00000 */
[----:B------:R0:W1:Y:S02]  /*24bc0*/  SHFL.IDX P6, R14, R13, R12, R11 ;  /* 0x0000000c0d0e7389 */ /* 0x00006400000c000b */
[----:B01----:R-:W-:Y:S01]  /*24bd0*/  ENDCOLLECTIVE ;  /* 0x000000000000791b */ /* 0x003fe20003800000 */
.L_x_6200:
        /* <DEDUP_REMOVED lines=29> */
.L_x_6201:
[----:B------:R-:W-:Y:S02]  /*24db0*/  IMAD.MOV.U32 R13, RZ, RZ, R5 ;  /* 0x000000ffff0d7224 */ /* 0x000fe400078e0005 */
[----:B------:R-:W-:-:S07]  /*24dc0*/  IMAD.MOV.U32 R7, RZ, RZ, R14 ;  /* 0x000000ffff077224 */ /* 0x000fce00078e000e */
[----:B------:R-:W-:Y:S05]  /*24dd0*/  WARPSYNC.COLLECTIVE R15, `(.L_x_6202) ;  /* 0x000000000f087348 */ /* 0x000fea0003c00000 */
[----:B------:R0:W1:Y:S02]  /*24de0*/  SHFL.IDX P6, R14, R13, R12, R11 ;  /* 0x0000000c0d0e7389 */ /* 0x00006400000c000b */
[----:B01----:R-:W-:Y:S01]  /*24df0*/  ENDCOLLECTIVE ;  /* 0x000000000000791b */ /* 0x003fe20003800000 */
.L_x_6202:
        /* <DEDUP_REMOVED lines=29> */
.L_x_6203:
[----:B------:R-:W-:Y:S02]  /*24fd0*/  IMAD.MOV.U32 R13, RZ, RZ, R5 ;  /* 0x000000ffff0d7224 */ /* 0x000fe400078e0005 */
[----:B------:R-:W-:-:S07]  /*24fe0*/  IMAD.MOV.U32 R6, RZ, RZ, R14 ;  /* 0x000000ffff067224 */ /* 0x000fce00078e000e */
[----:B------:R-:W-:Y:S05]  /*24ff0*/  WARPSYNC.COLLECTIVE R15, `(.L_x_6204) ;  /* 0x000000000f087348 */ /* 0x000fea0003c00000 */
[----:B------:R0:W1:Y:S02]  /*25000*/  SHFL.IDX P6, R14, R13, R12, R11 ;  /* 0x0000000c0d0e7389 */ /* 0x00006400000c000b */
[----:B01----:R-:W-:Y:S01]  /*25010*/  ENDCOLLECTIVE ;  /* 0x000000000000791b */ /* 0x003fe20003800000 */
.L_x_6204:
[----:B------:R-:W-:Y:S01]  /*25020*/  IMAD.MOV.U32 R2, RZ, RZ, R14 ;  /* 0x000000ffff027224 */ /* 0x000fe200078e000e */
[----:B------:R-:W-:Y:S06]  /*25030*/  BRA `(.L_x_6205) ;  /* 0xffffffac00d87947 */ /* 0x000fec000383ffff */
.L_x_6082:
[----:B0-----:R0:W1:Y:S02]  /*25040*/  SYNCS.PHASECHK.TRANS64.TRYWAIT P0, [R6+URZ+0x28c40], R20 ;  /* 0x028c4014060075a7 */ /* 0x001064000800017f */
[----:B-1----:R-:W-:Y:S05]  /*25050*/  @!P0 NANOSLEEP.SYNCS 0x989680 ;  /* 0x009896800000895d */ /* 0x002fea0003900000 */
[----:B------:R-:W1:Y:S02]  /*25060*/  @!P0 SYNCS.PHASECHK.TRANS64 P0, [R6+URZ+0x28c40], R20 ;  /* 0x028c4014060085a7 */ /* 0x000e64000800007f */
[----:B-1----:R-:W-:Y:S05]  /*25070*/  @!P0 BRA `(.L_x_6082) ;  /* 0xfffffffc00f08947 */ /* 0x002fea000383ffff */
[----:B------:R-:W-:Y:S05]  /*25080*/  BRA `(.L_x_6206) ;  /* 0xffffffb400687947 */ /* 0x000fea000383ffff */
.L_x_6083:
        /* <DEDUP_REMOVED lines=8> */
.L_x_6208:
[----:B------:R-:W-:Y:S05]  /*25110*/  BSYNC B1 ;  /* 0x0000000000017941 */ /* 0x000fea0003800000 */
.L_x_6207:
        /* <DEDUP_REMOVED lines=9> */
.L_x_6209:
[----:B------:R-:W-:Y:S02]  /*251b0*/  IMAD.MOV.U32 R13, RZ, RZ, R25 ;  /* 0x000000ffff0d7224 */ /* 0x000fe400078e0019 */
[----:B------:R-:W-:Y:S02]  /*251c0*/  IMAD.MOV.U32 R12, RZ, RZ, 0x1 ;  /* 0x00000001ff0c7424 */ /* 0x000fe400078e00ff */
[----:B------:R-:W-:-:S07]  /*251d0*/  IMAD.MOV.U32 R2, RZ, RZ, R14 ;  /* 0x000000ffff027224 */ /* 0x000fce00078e000e */
[----:B------:R-:W-:Y:S05]  /*251e0*/  WARPSYNC.COLLECTIVE R15, `(.L_x_6210) ;  /* 0x000000000f087348 */ /* 0x000fea0003c00000 */
[----:B------:R0:W1:Y:S02]  /*251f0*/  SHFL.IDX P6, R14, R13, R12, R11 ;  /* 0x0000000c0d0e7389 */ /* 0x00006400000c000b */
[----:B01----:R-:W-:Y:S01]  /*25200*/  ENDCOLLECTIVE ;  /* 0x000000000000791b */ /* 0x003fe20003800000 */
.L_x_6210:
        /* <DEDUP_REMOVED lines=11> */
.L_x_6211:
[----:B------:R-:W-:Y:S02]  /*252c0*/  IMAD.MOV.U32 R13, RZ, RZ, R25 ;  /* 0x000000ffff0d7224 */ /* 0x000fe400078e0019 */
[----:B------:R-:W-:Y:S02]  /*252d0*/  IMAD.MOV.U32 R12, RZ, RZ, 0x2 ;  /* 0x00000002ff0c7424 */ /* 0x000fe400078e00ff */
[----:B------:R-:W-:-:S07]  /*252e0*/  IMAD.MOV.U32 R2, RZ, RZ, R14 ;  /* 0x000000ffff027224 */ /* 0x000fce00078e000e */
[----:B------:R-:W-:Y:S05]  /*252f0*/  WARPSYNC.COLLECTIVE R15, `(.L_x_6212) ;  /* 0x000000000f087348 */ /* 0x000fea0003c00000 */
[----:B------:R0:W1:Y:S02]  /*25300*/  SHFL.IDX P6, R14, R13, R12, R11 ;  /* 0x0000000c0d0e7389 */ /* 0x00006400000c000b */
[----:B01----:R-:W-:Y:S01]  /*25310*/  ENDCOLLECTIVE ;  /* 0x000000000000791b */ /* 0x003fe20003800000 */
.L_x_6212:
        /* <DEDUP_REMOVED lines=11> */
.L_x_6213:
[----:B------:R-:W-:Y:S02]  /*253d0*/  IMAD.MOV.U32 R13, RZ, RZ, R25 ;  /* 0x000000ffff0d7224 */ /* 0x000fe400078e0019 */
[----:B------:R-:W-:Y:S02]  /*253e0*/  IMAD.MOV.U32 R12, RZ, RZ, 0x3 ;  /* 0x00000003ff0c7424 */ /* 0x000fe400078e00ff */
[----:B------:R-:W-:-:S07]  /*253f0*/  IMAD.MOV.U32 R2, RZ, RZ, R14 ;  /* 0x000000ffff027224 */ /* 0x000fce00078e000e */
[----:B------:R-:W-:Y:S05]  /*25400*/  WARPSYNC.COLLECTIVE R15, `(.L_x_6214) ;  /* 0x000000000f087348 */ /* 0x000fea0003c00000 */
[----:B------:R0:W1:Y:S02]  /*25410*/  SHFL.IDX P6, R14, R13, R12, R11 ;  /* 0x0000000c0d0e7389 */ /* 0x00006400000c000b */
[----:B01----:R-:W-:Y:S01]  /*25420*/  ENDCOLLECTIVE ;  /* 0x000000000000791b */ /* 0x003fe20003800000 */
.L_x_6214:
        /* <DEDUP_REMOVED lines=11> */
.L_x_6215:
[----:B------:R-:W-:Y:S01]  /*254e0*/  IMAD.MOV.U32 R2, RZ, RZ, R14 ;  /* 0x000000ffff027224 */ /* 0x000fe200078e000e */
[----:B------:R-:W-:Y:S06]  /*254f0*/  BRA `(.L_x_6216) ;  /* 0xffffffb000f07947 */ /* 0x000fec000383ffff */
.L_x_6088:
[----:B---3--:R3:W4:Y:S02]  /*25500*/  SYNCS.PHASECHK.TRANS64.TRYWAIT P0, [R6+URZ+0x28c60], R20 ;  /* 0x028c6014060075a7 */ /* 0x008724000800017f */
[----:B----4-:R-:W-:Y:S05]  /*25510*/  @!P0 NANOSLEEP.SYNCS 0x989680 ;  /* 0x009896800000895d */ /* 0x010fea0003900000 */
[----:B------:R-:W4:Y:S02]  /*25520*/  @!P0 SYNCS.PHASECHK.TRANS64 P0, [R6+URZ+0x28c60], R20 ;  /* 0x028c6014060085a7 */ /* 0x000f24000800007f */
[----:B----4-:R-:W-:Y:S05]  /*25530*/  @!P0 BRA `(.L_x_6088) ;  /* 0xfffffffc00f08947 */ /* 0x010fea000383ffff */
[----:B------:R-:W-:Y:S05]  /*25540*/  BRA `(.L_x_6217) ;  /* 0xffffffb400407947 */ /* 0x000fea000383ffff */
.L_x_6089:
        /* <DEDUP_REMOVED lines=8> */
.L_x_6219:
[----:B------:R-:W-:Y:S05]  /*255d0*/  BSYNC B1 ;  /* 0x0000000000017941 */ /* 0x000fea0003800000 */
.L_x_6218:
        /* <DEDUP_REMOVED lines=13> */
.L_x_6220:
        /* <DEDUP_REMOVED lines=17> */
.L_x_6221:
        /* <DEDUP_REMOVED lines=16> */
.L_x_6222:
        /* <DEDUP_REMOVED lines=19> */
.L_x_6223:
        /* <DEDUP_REMOVED lines=14> */
.L_x_6224:
        /* <DEDUP_REMOVED lines=16> */
.L_x_6225:
        /* <DEDUP_REMOVED lines=14> */
.L_x_6226:
[----:B------:R-:W-:Y:S05]  /*25cb0*/  BRA `(.L_x_6227) ;  /* 0xffffffb000a47947 */ /* 0x000fea000383ffff */
.L_x_6097:
[----:B------:R-:W-:Y:S01]  /*25cc0*/  BSSY B0, `(.L_x_6228) ;  /* 0x0000008000007945 */ /* 0x000fe20003800000 */
[----:B------:R-:W-:Y:S02]  /*25cd0*/  IMAD.MOV.U32 R13, RZ, RZ, R24 ;  /* 0x000000ffff0d7224 */ /* 0x000fe400078e0018 */
[----:B------:R-:W-:Y:S02]  /*25ce0*/  IMAD.MOV.U32 R12, RZ, RZ, RZ ;  /* 0x000000ffff0c7224 */ /* 0x000fe400078e00ff */
[----:B------:R-:W-:Y:S02]  /*25cf0*/  IMAD.MOV.U32 R11, RZ, RZ, 0x1f ;  /* 0x0000001fff0b7424 */ /* 0x000fe400078e00ff */
[----:B------:R-:W-:-:S07]  /*25d00*/  IMAD.MOV.U32 R15, RZ, RZ, -0x1 ;  /* 0xffffffffff0f7424 */ /* 0x000fce00078e00ff */
[----:B0123--:R-:W-:Y:S05]  /*25d10*/  WARPSYNC.COLLECTIVE R15, `(.L_x_6229) ;  /* 0x000000000f087348 */ /* 0x00ffea0003c00000 */
[----:B-1----:R1:W4:Y:S02]  /*25d20*/  SHFL.IDX P6, R14, R13, R12, R11 ;  /* 0x0000000c0d0e7389 */ /* 0x00232400000c000b */
[----:B01234-:R-:W-:Y:S01]  /*25d30*/  ENDCOLLECTIVE ;  /* 0x000000000000791b */ /* 0x01ffe20003800000 */
.L_x_6229:
[----:B------:R-:W-:Y:S05]  /*25d40*/  BSYNC B0 ;  /* 0x0000000000007941 */ /* 0x000fea0003800000 */
.L_x_6228:
        /* <DEDUP_REMOVED lines=9> */
.L_x_6230:
[----:B------:R-:W-:Y:S02]  /*25de0*/  ULDC UR4, c[0x0][0xc3c] ;  /* 0x00030f0000047ab9 */ /* 0x000fe40000000800 */
[----:B------:R-:W-:-:S13]  /*25df0*/  ISETP.GE.OR P1, PT, R9, UR4, !P0 ;  /* 0x0000000409007c0c */ /* 0x000fda000c726670 */
[----:B------:R-:W0:Y:S08]  /*25e00*/  @!P1 LDC.64 R2, c[0x0][0xc80] ;  /* 0x00032000ff029b82 */ /* 0x000e300000000a00 */
[----:B------:R-:W1:Y:S01]  /*25e10*/  @!P1 LDC.64 R4, c[0x0][0xc78] ;  /* 0x00031e00ff049b82 */ /* 0x000e620000000a00 */
[----:B------:R-:W-:Y:S01]  /*25e20*/  CS2R R24, SRZ ;  /* 0x0000000000187805 */ /* 0x000fe2000001ff00 */
        /* <DEDUP_REMOVED lines=18> */
.L_x_6231:
[----:B------:R-:W-:Y:S01]  /*25f50*/  IMAD.MOV.U32 R12, RZ, RZ, 0x2 ;  /* 0x00000002ff0c7424 */ /* 0x000fe200078e00ff */
[----:B------:R-:W-:-:S05]  /*25f60*/  SEL R4, R14, RZ, P1 ;  /* 0x000000ff0e047207 */ /* 0x000fca0000800000 */
[----:B------:R-:W-:-:S04]  /*25f70*/  IMAD.IADD R4, R13, 0x1, R4 ;  /* 0x000000010d047824 */ /* 0x000fc800078e0204 */
[----:B------:R-:W-:-:S07]  /*25f80*/  IMAD.MOV.U32 R13, RZ, RZ, R4 ;  /* 0x000000ffff0d7224 */ /* 0x000fce00078e0004 */
[----:B------:R-:W-:Y:S05]  /*25f90*/  WARPSYNC.COLLECTIVE R15, `(.L_x_6232) ;  /* 0x000000000f087348 */ /* 0x000fea0003c00000 */
[----:B------:R0:W1:Y:S02]  /*25fa0*/  SHFL.UP P6, R14, R13, R12, R11 ;  /* 0x0400000c0d0e7389 */ /* 0x00006400000c000b */
[----:B01----:R-:W-:Y:S01]  /*25fb0*/  ENDCOLLECTIVE ;  /* 0x000000000000791b */ /* 0x003fe20003800000 */
.L_x_6232:
[----:B------:R-:W-:Y:S01]  /*25fc0*/  IMAD.MOV.U32 R12, RZ, RZ, 0x4 ;  /* 0x00000004ff0c7424 */ /* 0x000fe200078e00ff */
[----:B------:R-:W-:-:S05]  /*25fd0*/  SEL R3, R14, RZ, P2 ;  /* 0x000000ff0e037207 */ /* 0x000fca0001000000 */
[----:B------:R-:W-:-:S04]  /*25fe0*/  IMAD.IADD R2, R4, 0x1, R3 ;  /* 0x0000000104027824 */ /* 0x000fc800078e0203 */
[----:B------:R-:W-:-:S07]  /*25ff0*/  IMAD.MOV.U32 R13, RZ, RZ, R2 ;  /* 0x000000ffff0d7224 */ /* 0x000fce00078e0002 */
[----:B------:R-:W-:Y:S05]  /*26000*/  WARPSYNC.COLLECTIVE R15, `(.L_x_6233) ;  /* 0x000000000f087348 */ /* 0x000fea0003c00000 */
[----:B------:R0:W1:Y:S02]  /*26010*/  SHFL.UP P6, R14, R13, R12, R11 ;  /* 0x0400000c0d0e7389 */ /* 0x00006400000c000b */
[----:B01----:R-:W-:Y:S01]  /*26020*/  ENDCOLLECTIVE ;  /* 0x000000000000791b */ /* 0x003fe20003800000 */
.L_x_6233:
[----:B------:R-:W-:Y:S01]  /*26030*/  IMAD.MOV.U32 R12, RZ, RZ, 0x8 ;  /* 0x00000008ff0c7424 */ /* 0x000fe200078e00ff */
[----:B------:R-:W-:-:S05]  /*26040*/  SEL R3, R14, RZ, P3 ;  /* 0x000000ff0e037207 */ /* 0x000fca0001800000 */
[----:B------:R-:W-:-:S04]  /*26050*/  IMAD.IADD R3, R2, 0x1, R3 ;  /* 0x0000000102037824 */ /* 0x000fc800078e0203 */
[----:B------:R-:W-:-:S07]  /*26060*/  IMAD.MOV.U32 R13, RZ, RZ, R3 ;  /* 0x000000ffff0d7224 */ /* 0x000fce00078e0003 */
[----:B------:R-:W-:Y:S05]  /*26070*/  WARPSYNC.COLLECTIVE R15, `(.L_x_6234) ;  /* 0x000000000f087348 */ /* 0x000fea0003c00000 */
[----:B------:R0:W1:Y:S02]  /*26080*/  SHFL.UP P6, R14, R13, R12, R11 ;  /* 0x0400000c0d0e7389 */ /* 0x00006400000c000b */
[----:B01----:R-:W-:Y:S01]  /*26090*/  ENDCOLLECTIVE ;  /* 0x000000000000791b */ /* 0x003fe20003800000 */
.L_x_6234:
[----:B------:R-:W-:Y:S01]  /*260a0*/  IMAD.MOV.U32 R12, RZ, RZ, 0x10 ;  /* 0x00000010ff0c7424 */ /* 0x000fe200078e00ff */
[----:B------:R-:W-:-:S05]  /*260b0*/  SEL R4, R14, RZ, P4 ;  /* 0x000000ff0e047207 */ /* 0x000fca0002000000 */
[----:B------:R-:W-:-:S04]  /*260c0*/  IMAD.IADD R4, R3, 0x1, R4 ;  /* 0x0000000103047824 */ /* 0x000fc800078e0204 */
[----:B------:R-:W-:-:S07]  /*260d0*/  IMAD.MOV.U32 R13, RZ, RZ, R4 ;  /* 0x000000ffff0d7224 */ /* 0x000fce00078e0004 */
[----:B------:R-:W-:Y:S05]  /*260e0*/  WARPSYNC.COLLECTIVE R15, `(.L_x_6235) ;  /* 0x000000000f087348 */ /* 0x000fea0003c00000 */
[----:B------:R0:W1:Y:S02]  /*260f0*/  SHFL.UP P6, R14, R13, R12, R11 ;  /* 0x0400000c0d0e7389 */ /* 0x00006400000c000b */
[----:B01----:R-:W-:Y:S01]  /*26100*/  ENDCOLLECTIVE ;  /* 0x000000000000791b */ /* 0x003fe20003800000 */
.L_x_6235:
        /* <DEDUP_REMOVED lines=8> */
.L_x_6236:
[----:B------:R-:W-:Y:S05]  /*26190*/  BRA `(.L_x_6237) ;  /* 0xffffffb400407947 */ /* 0x000fea000383ffff */
.L_x_6100:
[----:B------:R-:W-:Y:S01]  /*261a0*/  BSSY B0, `(.L_x_6238) ;  /* 0x0000007000007945 */ /* 0x000fe20003800000 */
[----:B------:R-:W-:Y:S02]  /*261b0*/  IMAD.MOV.U32 R12, RZ, RZ, 0x1 ;  /* 0x00000001ff0c7424 */ /* 0x000fe400078e00ff */
[----:B------:R-:W-:Y:S02]  /*261c0*/  IMAD.MOV.U32 R11, RZ, RZ, RZ ;  /* 0x000000ffff0b7224 */ /* 0x000fe400078e00ff */
[----:B------:R-:W-:-:S07]  /*261d0*/  IMAD.MOV.U32 R15, RZ, RZ, -0x1 ;  /* 0xffffffffff0f7424 */ /* 0x000fce00078e00ff */
[----:B------:R-:W-:Y:S05]  /*261e0*/  WARPSYNC.COLLECTIVE R15, `(.L_x_6239) ;  /* 0x000000000f087348 */ /* 0x000fea0003c00000 */
[----:B------:R0:W1:Y:S02]  /*261f0*/  SHFL.UP P6, R14, R13, R12, R11 ;  /* 0x0400000c0d0e7389 */ /* 0x00006400000c000b */
[----:B01----:R-:W-:Y:S01]  /*26200*/  ENDCOLLECTIVE ;  /* 0x000000000000791b */ /* 0x003fe20003800000 */
.L_x_6239:
[----:B------:R-:W-:Y:S05]  /*26210*/  BSYNC B0 ;  /* 0x0000000000007941 */ /* 0x000fea0003800000 */
.L_x_6238:
        /* <DEDUP_REMOVED lines=8> */
.L_x_6240:
[----:B------:R-:W-:Y:S01]  /*262a0*/  IMAD.MOV.U32 R12, RZ, RZ, 0x4 ;  /* 0x00000004ff0c7424 */ /* 0x000fe200078e00ff */
[----:B------:R-:W-:-:S05]  /*262b0*/  SEL R2, R14, RZ, P2 ;  /* 0x000000ff0e027207 */ /* 0x000fca0001000000 */
[----:B------:R-:W-:-:S04]  /*262c0*/  IMAD.IADD R2, R13, 0x1, R2 ;  /* 0x000000010d027824 */ /* 0x000fc800078e0202 */
[----:B------:R-:W-:-:S07]  /*262d0*/  IMAD.MOV.U32 R13, RZ, RZ, R2 ;  /* 0x000000ffff0d7224 */ /* 0x000fce00078e0002 */
[----:B------:R-:W-:Y:S05]  /*262e0*/  WARPSYNC.COLLECTIVE R15, `(.L_x_6241) ;  /* 0x000000000f087348 */ /* 0x000fea0003c00000 */
[----:B------:R0:W1:Y:S02]  /*262f0*/  SHFL.UP P6, R14, R13, R12, R11 ;  /* 0x0400000c0d0e7389 */ /* 0x00006400000c000b */
[----:B01----:R-:W-:Y:S01]  /*26300*/  ENDCOLLECTIVE ;  /* 0x000000000000791b */ /* 0x003fe20003800000 */
.L_x_6241:
[----:B------:R-:W-:Y:S01]  /*26310*/  IMAD.MOV.U32 R12, RZ, RZ, 0x8 ;  /* 0x00000008ff0c7424 */ /* 0x000fe200078e00ff */
[----:B------:R-:W-:-:S05]  /*26320*/  SEL R3, R14, RZ, P3 ;  /* 0x000000ff0e037207 */ /* 0x000fca0001800000 */
[----:B------:R-:W-:-:S04]  /*26330*/  IMAD.IADD R3, R2, 0x1, R3 ;  /* 0x0000000102037824 */ /* 0x000fc800078e0203 */
[----:B------:R-:W-:-:S07]  /*26340*/  IMAD.MOV.U32 R13, RZ, RZ, R3 ;  /* 0x000000ffff0d7224 */ /* 0x000fce00078e0003 */
[----:B------:R-:W-:Y:S05]  /*26350*/  WARPSYNC.COLLECTIVE R15, `(.L_x_6242) ;  /* 0x000000000f087348 */ /* 0x000fea0003c00000 */
[----:B------:R0:W1:Y:S02]  /*26360*/  SHFL.UP P6, R14, R13, R12, R11 ;  /* 0x0400000c0d0e7389 */ /* 0x00006400000c000b */
[----:B01----:R-:W-:Y:S01]  /*26370*/  ENDCOLLECTIVE ;  /* 0x000000000000791b */ /* 0x003fe20003800000 */
.L_x_6242:
[----:B------:R-:W-:Y:S01]  /*26380*/  IMAD.MOV.U32 R12, RZ, RZ, 0x10 ;  /* 0x00000010ff0c7424 */ /* 0x000fe200078e00ff */
[----:B------:R-:W-:-:S05]  /*26390*/  SEL R4, R14, RZ, P4 ;  /* 0x000000ff0e047207 */ /* 0x000fca0002000000 */
[----:B------:R-:W-:-:S04]  /*263a0*/  IMAD.IADD R4, R3, 0x1, R4 ;  /* 0x0000000103047824 */ /* 0x000fc800078e0204 */
[----:B------:R-:W-:-:S07]  /*263b0*/  IMAD.MOV.U32 R13, RZ, RZ, R4 ;  /* 0x000000ffff0d7224 */ /* 0x000fce00078e0004 */
[----:B------:R-:W-:Y:S05]  /*263c0*/  WARPSYNC.COLLECTIVE R15, `(.L_x_6243) ;  /* 0x000000000f087348 */ /* 0x000fea0003c00000 */
[----:B------:R0:W1:Y:S02]  /*263d0*/  SHFL.UP P6, R14, R13, R12, R11 ;  /* 0x0400000c0d0e7389 */ /* 0x00006400000c000b */
[----:B01----:R-:W-:Y:S01]  /*263e0*/  ENDCOLLECTIVE ;  /* 0x000000000000791b */ /* 0x003fe20003800000 */
.L_x_6243:
        /* <DEDUP_REMOVED lines=8> */
.L_x_6244:
[----:B------:R-:W-:Y:S05]  /*26470*/  BRA `(.L_x_6245) ;  /* 0xffffffb4002c7947 */ /* 0x000fea000383ffff */
.L_x_6102:
[----:B------:R-:W-:Y:S01]  /*26480*/  BSSY B0, `(.L_x_6246) ;  /* 0x0000006000007945 */ /* 0x000fe20003800000 */
[----:B------:R-:W-:Y:S01]  /*26490*/  PLOP3.LUT P6, PT, P6, PT, PT, 0x8, 0x0 ;  /* 0x000000000000781c */ /* 0x000fe200037ce170 */
[----:B------:R-:W-:-:S12]  /*264a0*/  IMAD.MOV.U32 R15, RZ, RZ, -0x1 ;  /* 0xffffffffff0f7424 */ /* 0x000fd800078e00ff */
[----:B0-----:R-:W-:Y:S05]  /*264b0*/  WARPSYNC.COLLECTIVE R15, `(.L_x_6247) ;  /* 0x000000000f087348 */ /* 0x001fea0003c00000 */
[----:B------:R-:W-:Y:S01]  /*264c0*/  VOTE.ANY R14, PT, P6 ;  /* 0x00000000000e7806 */ /* 0x000fe200030e0100 */
[----:B0-----:R-:W-:Y:S06]  /*264d0*/  ENDCOLLECTIVE ;  /* 0x000000000000791b */ /* 0x001fec0003800000 */
.L_x_6247:
[----:B------:R-:W-:Y:S05]  /*264e0*/  BSYNC B0 ;  /* 0x0000000000007941 */ /* 0x000fea0003800000 */
.L_x_6246:
[----:B------:R-:W-:Y:S02]  /*264f0*/  IMAD.MOV.U32 R3, RZ, RZ, R14 ;  /* 0x000000ffff037224 */ /* 0x000fe400078e000e */
[----:B------:R-:W-:Y:S02]  /*26500*/  IMAD.MOV.U32 R13, RZ, RZ, R25 ;  /* 0x000000ffff0d7224 */ /* 0x000fe400078e0019 */
[----:B------:R-:W0:Y:S01]  /*26510*/  POPC R7, R3 ;  /* 0x0000000300077309 */ /* 0x000e220000000000 */
[----:B------:R-:W-:Y:S02]  /*26520*/  IMAD.MOV.U32 R11, RZ, RZ, 0x1f ;  /* 0x0000001fff0b7424 */ /* 0x000fe400078e00ff */
[----:B------:R-:W-:Y:S02]  /*26530*/  IMAD.MOV.U32 R15, RZ, RZ, -0x1 ;  /* 0xffffffffff0f7424 */ /* 0x000fe400078e00ff */
[----:B0-----:R-:W-:Y:S02]  /*26540*/  IMAD.MOV.U32 R12, RZ, RZ, R7 ;  /* 0x000000ffff0c7224 */ /* 0x001fe400078e0007 */
[----:B------:R-:W-:-:S07]  /*26550*/  IMAD.IADD R27, R7, 0x1, R27 ;  /* 0x00000001071b7824 */ /* 0x000fce00078e021b */
[----:B------:R-:W-:Y:S05]  /*26560*/  WARPSYNC.COLLECTIVE R15, `(.L_x_6248) ;  /* 0x000000000f087348 */ /* 0x000fea0003c00000 */
[----:B------:R0:W1:Y:S02]  /*26570*/  SHFL.IDX P6, R14, R13, R12, R11 ;  /* 0x0000000c0d0e7389 */ /* 0x00006400000c000b */
[----:B01----:R-:W-:Y:S01]  /*26580*/  ENDCOLLECTIVE ;  /* 0x000000000000791b */ /* 0x003fe20003800000 */
.L_x_6248:
[----:B------:R-:W-:Y:S02]  /*26590*/  IMAD.MOV.U32 R13, RZ, RZ, R5 ;  /* 0x000000ffff0d7224 */ /* 0x000fe400078e0005 */
[----:B------:R-:W-:-:S07]  /*265a0*/  IMAD.MOV.U32 R25, RZ, RZ, R14 ;  /* 0x000000ffff197224 */ /* 0x000fce00078e000e */
[----:B------:R-:W-:Y:S05]  /*265b0*/  WARPSYNC.COLLECTIVE R15, `(.L_x_6249) ;  /* 0x000000000f087348 */ /* 0x000fea0003c00000 */
[----:B------:R0:W1:Y:S02]  /*265c0*/  SHFL.IDX P6, R14, R13, R12, R11 ;  /* 0x0000000c0d0e7389 */ /* 0x00006400000c000b */
[----:B01----:R-:W-:Y:S01]  /*265d0*/  ENDCOLLECTIVE ;  /* 0x000000000000791b */ /* 0x003fe20003800000 */
.L_x_6249:
[----:B------:R-:W-:Y:S01]  /*265e0*/  IMAD.MOV.U32 R5, RZ, RZ, R14 ;  /* 0x000000ffff057224 */ /* 0x000fe200078e000e */
[----:B------:R-:W-:Y:S06]  /*265f0*/  BRA `(.L_x_6250) ;  /* 0xffffffb4000c7947 */ /* 0x000fec000383ffff */
.L_x_6104:
[----:B------:R-:W-:Y:S01]  /*26600*/  BSSY B0, `(.L_x_6251) ;  /* 0x0000007000007945 */ /* 0x000fe20003800000 */
[----:B------:R-:W-:Y:S02]  /*26610*/  IMAD.MOV.U32 R13, RZ, RZ, R2 ;  /* 0x000000ffff0d7224 */ /* 0x000fe400078e0002 */
[----:B------:R-:W-:Y:S02]  /*26620*/  IMAD.MOV.U32 R11, RZ, RZ, 0x1f ;  /* 0x0000001fff0b7424 */ /* 0x000fe400078e00ff */
[----:B------:R-:W-:-:S07]  /*26630*/  IMAD.MOV.U32 R15, RZ, RZ, -0x1 ;  /* 0xffffffffff0f7424 */ /* 0x000fce00078e00ff */
[----:B0123--:R-:W-:Y:S05]  /*26640*/  WARPSYNC.COLLECTIVE R15, `(.L_x_6252) ;  /* 0x000000000f087348 */ /* 0x00ffea0003c00000 */
[----:B------:R4:W0:Y:S02]  /*26650*/  SHFL.IDX P6, R14, R13, R12, R11 ;  /* 0x0000000c0d0e7389 */ /* 0x00082400000c000b */
[----:B01234-:R-:W-:Y:S01]  /*26660*/  ENDCOLLECTIVE ;  /* 0x000000000000791b */ /* 0x01ffe20003800000 */
.L_x_6252:
[----:B------:R-:W-:Y:S05]  /*26670*/  BSYNC B0 ;  /* 0x0000000000007941 */ /* 0x000fea0003800000 */
.L_x_6251:
[----:B------:R-:W-:Y:S01]  /*26680*/  IMAD.MOV.U32 R24, RZ, RZ, R14 ;  /* 0x000000ffff187224 */ /* 0x000fe200078e000e */
[----:B------:R-:W-:Y:S06]  /*26690*/  BRA `(.L_x_6103) ;  /* 0xffffffb000fc7947 */ /* 0x000fec000383ffff */
.L_x_6110:
[----:B0-----:R0:W1:Y:S02]  /*266a0*/  SYNCS.PHASECHK.TRANS64.TRYWAIT P0, [R7+URZ+0x28c20], R0 ;  /* 0x028c2000070075a7 */ /* 0x001064000800017f */
[----:B-1----:R-:W-:Y:S05]  /*266b0*/  @!P0 NANOSLEEP.SYNCS 0x989680 ;  /* 0x009896800000895d */ /* 0x002fea0003900000 */
[----:B------:R-:W1:Y:S02]  /*266c0*/  @!P0 SYNCS.PHASECHK.TRANS64 P0, [R7+URZ+0x28c20], R0 ;  /* 0x028c2000070085a7 */ /* 0x000e64000800007f */
[----:B-1----:R-:W-:Y:S05]  /*266d0*/  @!P0 BRA `(.L_x_6110) ;  /* 0xfffffffc00f08947 */ /* 0x002fea000383ffff */
[----:B------:R-:W-:Y:S05]  /*266e0*/  BRA `(.L_x_6253) ;  /* 0xffffffbc00547947 */ /* 0x000fea000383ffff */
.L_x_6111:
        /* <DEDUP_REMOVED lines=11> */
.L_x_6255:
[----:B------:R-:W-:Y:S05]  /*267a0*/  BSYNC B0 ;  /* 0x0000000000007941 */ /* 0x000fea0003800000 */
.L_x_6254:
[----:B------:R-:W-:Y:S05]  /*267b0*/  BRA `(.L_x_6256) ;  /* 0xffffffbc003c7947 */ /* 0x000fea000383ffff */
.L_x_6112:
[----:B------:R-:W-:Y:S01]  /*267c0*/  BSSY B0, `(.L_x_6257) ;  /* 0x0000006000007945 */ /* 0x000fe20003800000 */
[----:B------:R-:W-:-:S07]  /*267d0*/  IMAD.MOV.U32 R15, RZ, RZ, -0x1 ;  /* 0xffffffffff0f7424 */ /* 0x000fce00078e00ff */
[----:B0-234-:R-:W-:Y:S05]  /*267e0*/  WARPSYNC.COLLECTIVE R15, `(.L_x_6258) ;  /* 0x000000000f0c7348 */ /* 0x01dfea0003c00000 */
[----:B------:R-:W-:Y:S02]  /*267f0*/  ELECT P6, UR62, PT ;  /* 0x00000000003e782f */ /* 0x000fe400038c0000 */
[----:B------:R-:W-:Y:S01]  /*26800*/  MOV R14, UR62 ;  /* 0x0000003e000e7c02 */ /* 0x000fe20008000f00 */
[----:B0-234-:R-:W-:Y:S10]  /*26810*/  ENDCOLLECTIVE ;  /* 0x000000000000791b */ /* 0x01dff40003800000 */
.L_x_6258:
[----:B------:R-:W-:Y:S05]  /*26820*/  BSYNC B0 ;  /* 0x0000000000007941 */ /* 0x000fea0003800000 */
.L_x_6257:
[----:B------:R-:W-:Y:S05]  /*26830*/  BRA `(.L_x_6259) ;  /* 0xffffffbc00307947 */ /* 0x000fea000383ffff */
.L_x_6114:
[----:B0-----:R0:W1:Y:S02]  /*26840*/  SYNCS.PHASECHK.TRANS64.TRYWAIT P1, [R5+URZ+0x28c40], R0 ;  /* 0x028c4000050075a7 */ /* 0x001064000802017f */
[----:B-1----:R-:W-:Y:S05]  /*26850*/  @!P1 NANOSLEEP.SYNCS 0x989680 ;  /* 0x009896800000995d */ /* 0x002fea0003900000 */
[----:B------:R-:W1:Y:S02]  /*26860*/  @!P1 SYNCS.PHASECHK.TRANS64 P1, [R5+URZ+0x28c40], R0 ;  /* 0x028c4000050095a7 */ /* 0x000e64000802007f */
[----:B-1----:R-:W-:Y:S05]  /*26870*/  @!P1 BRA `(.L_x_6114) ;  /* 0xfffffffc00f09947 */ /* 0x002fea000383ffff */
[----:B------:R-:W-:Y:S05]  /*26880*/  BRA `(.L_x_6260) ;  /* 0xffffffbc00507947 */ /* 0x000fea000383ffff */
.L_x_6116:
[----:B-1----:R1:W0:Y:S02]  /*26890*/  SYNCS.PHASECHK.TRANS64.TRYWAIT P1, [R3+URZ+0x28c40], R2 ;  /* 0x028c4002030075a7 */ /* 0x002224000802017f */
[----:B0-----:R-:W-:Y:S05]  /*268a0*/  @!P1 NANOSLEEP.SYNCS 0x989680 ;  /* 0x009896800000995d */ /* 0x001fea0003900000 */
[----:B------:R-:W0:Y:S02]  /*268b0*/  @!P1 SYNCS.PHASECHK.TRANS64 P1, [R3+URZ+0x28c40], R2 ;  /* 0x028c4002030095a7 */ /* 0x000e24000802007f */
[----:B0-----:R-:W-:Y:S05]  /*268c0*/  @!P1 BRA `(.L_x_6116) ;  /* 0xfffffffc00f09947 */ /* 0x001fea000383ffff */
[----:B------:R-:W-:Y:S05]  /*268d0*/  BRA `(.L_x_6261) ;  /* 0xffffffbc005c7947 */ /* 0x000fea000383ffff */
.L_x_6118:
[----:B------:R0:W0:Y:S02]  /*268e0*/  SYNCS.PHASECHK.TRANS64.TRYWAIT P1, [R5+URZ+0x28c60], R0 ;  /* 0x028c6000050075a7 */ /* 0x000024000802017f */
[----:B0-----:R-:W-:Y:S05]  /*268f0*/  @!P1 NANOSLEEP.SYNCS 0x989680 ;  /* 0x009896800000995d */ /* 0x001fea0003900000 */
[----:B------:R-:W0:Y:S02]  /*26900*/  @!P1 SYNCS.PHASECHK.TRANS64 P1, [R5+URZ+0x28c60], R0 ;  /* 0x028c6000050095a7 */ /* 0x000e24000802007f */
[----:B0-----:R-:W-:Y:S05]  /*26910*/  @!P1 BRA `(.L_x_6118) ;  /* 0xfffffffc00f09947 */ /* 0x001fea000383ffff */
[----:B------:R-:W-:Y:S05]  /*26920*/  BRA `(.L_x_6262) ;  /* 0xffffffbc00587947 */ /* 0x000fea000383ffff */
.L_x_6263:
        /* <DEDUP_REMOVED lines=13> */
.L_x_15650:


//--------------------- .text._ZN7cutlass13device_kernelIN5flash11enable_sm90INS1_16FlashAttnFwdSm90INS1_25CollectiveMainloopFwdSm90ILi2EN4cute5tupleIJNS5_1CILi1EEES8_S8_EEENS6_IJNS7_ILi64EEESA_SA_EEELi512ENS_10bfloat16_tEfNS_4arch4Sm90ELb0ELb1ELb0ELb1ELb1ELb0ELb1ELb0ELb0ELb1ELb1ELb0EEENS1_21CollectiveEpilogueFwdINS6_IJSA_NS7_ILi512EEESA_EEES9_SC_SE_Li256ELb1ELb1ELb1ELb0EEENS1_36VarlenDynamicPersistentTileSchedulerILi64ELi64ELi256ELi128ELb1ELb1ELb1ELb1ELb0ELb1EEEEEEEEEvNT_6ParamsE --------------------------
	.section	.text._ZN7cutlass13device_kernelIN5flash11enable_sm90INS1_16FlashAttnFwdSm90INS1_25CollectiveMainloopFwdSm90ILi2EN4cute5tupleIJNS5_1CILi1EEES8_S8_EEENS6_IJNS7_ILi64EEESA_SA_EEELi512ENS_10bfloat16_tEfNS_4arch4Sm90ELb0ELb1ELb0ELb1ELb1ELb0ELb1ELb0ELb0ELb1ELb1ELb0EEENS1_21CollectiveEpilogueFwdINS6_IJSA_NS7_ILi512EEESA_EEES9_SC_SE_Li256ELb1ELb1ELb1ELb0EEENS1_36VarlenDynamicPersistentTileSchedulerILi64ELi64ELi256ELi128ELb1ELb1ELb1ELb1ELb0ELb1EEEEEEEEEvNT_6ParamsE,"ax",@progbits
	.align	128
.text._ZN7cutlass13device_kernelIN5flash11enable_sm90INS1_16FlashAttnFwdSm90INS1_25CollectiveMainloopFwdSm90ILi2EN4cute5tupleIJNS5_1CILi1EEES8_S8_EEENS6_IJNS7_ILi64EEESA_SA_EEELi512ENS_10bfloat16_tEfNS_4arch4Sm90ELb0ELb1ELb0ELb1ELb1ELb0ELb1ELb0ELb0ELb1ELb1ELb0EEENS1_21CollectiveEpilogueFwdINS6_IJSA_NS7_ILi512EEESA_EEES9_SC_SE_Li256ELb1ELb1ELb1ELb0EEENS1_36VarlenDynamicPersistentTileSchedulerILi64ELi64ELi256ELi128ELb1ELb1ELb1ELb1ELb0ELb1EEEEEEEEEvNT_6ParamsE:
        .type           _ZN7cutlass13device_kernelIN5flash11enable_sm90INS1_16FlashAttnFwdSm90INS1_25CollectiveMainloopFwdSm90ILi2EN4cute5tupleIJNS5_1CILi1EEES8_S8_EEENS6_IJNS7_ILi64EEESA_SA_EEELi512ENS_10bfloat16_tEfNS_4arch4Sm90ELb0ELb1ELb0ELb1ELb1ELb0ELb1ELb0ELb0ELb1ELb1ELb0EEENS1_21CollectiveEpilogueFwdINS6_IJSA_NS7_ILi512EEESA_EEES9_SC_SE_Li256ELb1ELb1ELb1ELb0EEENS1_36VarlenDynamicPersistentTileSchedulerILi64ELi64ELi256ELi128ELb1ELb1ELb1ELb1ELb0ELb1EEEEEEEEEvNT_6ParamsE,@function
        .size           _ZN7cutlass13device_kernelIN5flash11enable_sm90INS1_16FlashAttnFwdSm90INS1_25CollectiveMainloopFwdSm90ILi2EN4cute5tupleIJNS5_1CILi1EEES8_S8_EEENS6_IJNS7_ILi64EEESA_SA_EEELi512ENS_10bfloat16_tEfNS_4arch4Sm90ELb0ELb1ELb0ELb1ELb1ELb0ELb1ELb0ELb0ELb1ELb1ELb0EEENS1_21CollectiveEpilogueFwdINS6_IJSA_NS7_ILi512EEESA_EEES9_SC_SE_Li256ELb1ELb1ELb1ELb0EEENS1_36VarlenDynamicPersistentTileSchedulerILi64ELi64ELi256ELi128ELb1ELb1ELb1ELb1ELb0ELb1EEEEEEEEEvNT_6ParamsE,(.L_x_15651 - _ZN7cutlass13device_kernelIN5flash11enable_sm90INS1_16FlashAttnFwdSm90INS1_25CollectiveMainloopFwdSm90ILi2EN4cute5tupleIJNS5_1CILi1EEES8_S8_EEENS6_IJNS7_ILi64EEESA_SA_EEELi512ENS_10bfloat16_tEfNS_4arch4Sm90ELb0ELb1ELb0ELb1ELb1ELb0ELb1ELb0ELb0ELb1ELb1ELb0EEENS1_21CollectiveEpilogueFwdINS6_IJSA_NS7_ILi512EEESA_EEES9_SC_SE_Li256ELb1ELb1ELb1ELb0EEENS1_36VarlenDynamicPersistentTileSchedulerILi64ELi64ELi256ELi128ELb1ELb1ELb1ELb1ELb0ELb1EEEEEEEEEvNT_6ParamsE)
        .other          _ZN7cutlass13device_kernelIN5flash11enable_sm90INS1_16FlashAttnFwdSm90INS1_25CollectiveMainloopFwdSm90ILi2EN4cute5tupleIJNS5_1CILi1EEES8_S8_EEENS6_IJNS7_ILi64EEESA_SA_EEELi512ENS_10bfloat16_tEfNS_4arch4Sm90ELb0ELb1ELb0ELb1ELb1ELb0ELb1ELb0ELb0ELb1ELb1ELb0EEENS1_21CollectiveEpilogueFwdINS6_IJSA_NS7_ILi512EEESA_EEES9_SC_SE_Li256ELb1ELb1ELb1ELb0EEENS1_36VarlenDynamicPersistentTileSchedulerILi64ELi64ELi256ELi128ELb1ELb1ELb1ELb1ELb0ELb1EEEEEEEEEvNT_6ParamsE,@"STO_CUDA_ENTRY STV_DEFAULT"
_ZN7cutlass13device_kernelIN5flash11enable_sm90INS1_16FlashAttnFwdSm90INS1_25CollectiveMainloopFwdSm90ILi2EN4cute5tupleIJNS5_1CILi1EEES8_S8_EEENS6_IJNS7_ILi64EEESA_SA_EEELi512ENS_10bfloat16_tEfNS_4arch4Sm90ELb0ELb1ELb0ELb1ELb1ELb0ELb1ELb0ELb0ELb1ELb1ELb0EEENS1_21CollectiveEpilogueFwdINS6_IJSA_NS7_ILi512EEESA_EEES9_SC_SE_Li256ELb1ELb1ELb1ELb0EEENS1_36VarlenDynamicPersistentTileSchedulerILi64ELi64ELi256ELi128ELb1ELb1ELb1ELb1ELb0ELb1EEEEEEEEEvNT_6ParamsE:
        /* <DEDUP_REMOVED lines=43> */
.L_x_6264:
        /* <DEDUP_REMOVED lines=22> */
.L_x_6265:
        /* <DEDUP_REMOVED lines=18> */
.L_x_6266:
        /* <DEDUP_REMOVED lines=22> */
.L_x_6267:
        /* <DEDUP_REMOVED lines=23> */
.L_x_6268:
[----:B------:R-:W-:Y:S01]  /*0800*/  UISETP.NE.AND UP0, UPT, UR58, URZ, UPT ;  /* 0x0000003f3a00728c */ /* 0x000fe2000bf05270 */
[----:B------:R-:W-:Y:S01]  /*0810*/  NOP ;  /* 0x0000000000007918 */ /* 0x000fe20000000000 */
[----:B0-----:R-:W-:Y:S01]  /*0820*/  ULDC UR5, c[0x0][0x20] ;  /* 0x0000080000057ab9 */ /* 0x001fe20000000800 */
[----:B------:R-:W-:Y:S01]  /*0830*/  UMOV UR4, 0x1 ;  /* 0x0000000100047882 */ /* 0x000fe20000000000 */
[----:B-1234-:R-:W-:Y:S01]  /*0840*/  BAR.SYNC.DEFER_BLOCKING 0x0 ;  /* 0x0000000000007b1d */ /* 0x01efe20000010000 */
[----:B------:R-:W-:Y:S01]  /*0850*/  IADD3 R2, P0, R1, UR5, RZ ;  /* 0x0000000501027c10 */ /* 0x000fe2000ff1e0ff */
[----:B------:R-:W-:Y:S01]  /*0860*/  USEL UR5, UR4, 0x2, !UP0 ;  /* 0x0000000204057887 */ /* 0x000fe2000c000000 */
[----:B------:R-:W-:-:S03]  /*0870*/  PLOP3.LUT P1, PT, PT, PT, UP0, 0x40, 0x0 ;  /* 0x000000000000781c */ /* 0x000fc60003f2e808 */
[----:B------:R-:W-:Y:S01]  /*0880*/  ULDC UR4, c[0x0][0x24] ;  /* 0x0000090000047ab9 */ /* 0x000fe20000000800 */
[----:B------:R-:W-:Y:S01]  /*0890*/  ULDC.64 UR36, c[0x0][0x208] ;  /* 0x0000820000247ab9 */ /* 0x000fe20000000a00 */
[----:B------:R-:W-:Y:S02]  /*08a0*/  IMAD.U32 R3, RZ, RZ, UR5 ;  /* 0x00000005ff037e24 */ /* 0x000fe4000f8e00ff */
[----:B------:R-:W-:-:S03]  /*08b0*/  IMAD.X R18, RZ, RZ, UR4, P0 ;  /* 0x00000004ff127e24 */ /* 0x000fc600080e06ff */
[----:B------:R0:W-:Y:S03]  /*08c0*/  STL [R1+0x450], R3 ;  /* 0x0004500301007387 */ /* 0x0001e60000100800 */
[----:B------:R-:W-:Y:S05]  /*08d0*/  @P1 BRA `(.L_x_6269) ;  /* 0x0000026400bc1947 */ /* 0x000fea0003800000 */
.L_x_6270:
[----:B------:R-:W-:-:S08]  /*08e0*/  NOP ;  /* 0x0000000000007918 */ /* 0x000fd00000000000 */
[----:B------:R-:W1:Y:S02]  /*08f0*/  USETMAXREG.TRY_ALLOC.CTAPOOL UP0, 0xe8 ;  /* 0x000000e8000079c8 */ /* 0x000e640008000600 */
[----:B-1----:R-:W-:-:S13]  /*0900*/  PLOP3.LUT P0, PT, PT, PT, UP0, 0x80, 0x0 ;  /* 0x000000000000781c */ /* 0x002fda0003f0f008 */
[----:B------:R-:W-:Y:S05]  /*0910*/  @!P0 BRA `(.L_x_6270) ;  /* 0xfffffffc00f08947 */ /* 0x000fea000383ffff */
[----:B0-----:R-:W0:Y:S01]  /*0920*/  S2R R3, SR_TID.X ;  /* 0x0000000000037919 */ /* 0x001e220000002100 */
[----:B------:R-:W1:Y:S01]  /*0930*/  S2UR UR21, SR_CgaCtaId ;  /* 0x00000000001579c3 */ /* 0x000e620000008800 */
[----:B------:R-:W-:Y:S01]  /*0940*/  UMOV UR44, 0x400 ;  /* 0x00000400002c7882 */ /* 0x000fe20000000000 */
[----:B------:R-:W-:Y:S01]  /*0950*/  ULDC UR4, c[0x0][0xd3c] ;  /* 0x00034f0000047ab9 */ /* 0x000fe20000000800 */
[----:B------:R-:W-:Y:S04]  /*0960*/  STL.64 [R1+0x1c0], RZ ;  /* 0x0001c0ff01007387 */ /* 0x000fe80000100a00 */
[----:B------:R-:W-:Y:S04]  /*0970*/  STL [R1+0x1c8], RZ ;  /* 0x0001c8ff01007387 */ /* 0x000fe80000100800 */
[----:B------:R-:W-:Y:S01]  /*0980*/  STL [R1+0x1cc], RZ ;  /* 0x0001ccff01007387 */ /* 0x000fe20000100800 */
[----:B-1----:R-:W-:Y:S01]  /*0990*/  ULEA UR44, UR21, UR44, 0x18 ;  /* 0x0000002c152c7291 */ /* 0x002fe2000f8ec03f */
[----:B0-----:R-:W-:-:S04]  /*09a0*/  LOP3.LUT R0, R3, 0xffffff80, RZ, 0xc0, !PT ;  /* 0xffffff8003007812 */ /* 0x001fc800078ec0ff */
[----:B------:R-:W-:-:S13]  /*09b0*/  ISETP.NE.AND P0, PT, R0, 0x80, PT ;  /* 0x000000800000780c */ /* 0x000fda0003f05270 */
[----:B------:R-:W-:Y:S06]  /*09c0*/  @!P0 BAR.ARV 0x8, 0x100 ;  /* 0x0204000000008b1d */ /* 0x000fec0000002000 */
[----:B------:R-:W-:-:S13]  /*09d0*/  ISETP.GE.U32.AND P0, PT, R3, 0x100, PT ;  /* 0x000001000300780c */ /* 0x000fda0003f06070 */
        /* <DEDUP_REMOVED lines=8> */
[----:B------:R-:W0:Y:S01]  /*0a60*/  S2UR UR4, SR_SWINHI ;  /* 0x00000000000479c3 */ /* 0x000e220000002f00 */
[----:B------:R-:W-:Y:S02]  /*0a70*/  R2UR UR6, R7 ;  /* 0x00000000070672ca */ /* 0x000fe400000e0000 */
[----:B------:R-:W-:Y:S02]  /*0a80*/  SHF.R.S32.HI R3, RZ, 0x1f, R0 ;  /* 0x0000001fff037819 */ /* 0x000fe40000011400 */
[----:B------:R-:W-:Y:S02]  /*0a90*/  R2UR UR5, R5 ;  /* 0x00000000050572ca */ /* 0x000fe400000e0000 */
[CC--:B------:R-:W-:Y:S02]  /*0aa0*/  LEA.HI R6, R3.reuse, R0.reuse, RZ, 0x7 ;  /* 0x0000000003067211 */ /* 0x0c0fe400078f38ff */
[----:B------:R-:W-:-:S02]  /*0ab0*/  LEA.HI R4, R3, R0, RZ, 0x4 ;  /* 0x0000000003047211 */ /* 0x000fc400078f20ff */
[CC--:B------:R-:W-:Y:S02]  /*0ac0*/  LEA.HI R208, R3.reuse, R0.reuse, RZ, 0x3 ;  /* 0x0000000003d07211 */ /* 0x0c0fe400078f18ff */
[CC--:B------:R-:W-:Y:S02]  /*0ad0*/  LEA.HI R8, R3.reuse, R0.reuse, RZ, 0x2 ;  /* 0x0000000003087211 */ /* 0x0c0fe400078f10ff */
[----:B------:R-:W-:Y:S02]  /*0ae0*/  LOP3.LUT R7, R6, 0xffffff80, RZ, 0xc0, !PT ;  /* 0xffffff8006077812 */ /* 0x000fe400078ec0ff */
[----:B------:R-:W-:Y:S02]  /*0af0*/  LEA.HI R5, R3, R0, RZ, 0x5 ;  /* 0x0000000003057211 */ /* 0x000fe400078f28ff */
[----:B------:R-:W-:Y:S01]  /*0b00*/  LOP3.LUT R3, R4, 0xfffffff0, RZ, 0xc0, !PT ;  /* 0xfffffff004037812 */ /* 0x000fe200078ec0ff */
[----:B------:R-:W-:Y:S01]  /*0b10*/  IMAD.IADD R7, R0, 0x1, -R7 ;  /* 0x0000000100077824 */ /* 0x000fe200078e0a07 */
[----:B------:R-:W-:-:S02]  /*0b20*/  LOP3.LUT R157, R208, 0xfffffff8, RZ, 0xc0, !PT ;  /* 0xfffffff8d09d7812 */ /* 0x000fc400078ec0ff */
[----:B------:R-:W-:Y:S01]  /*0b30*/  LOP3.LUT R9, R8, 0xfffffffc, RZ, 0xc0, !PT ;  /* 0xfffffffc08097812 */ /* 0x000fe200078ec0ff */
[C---:B------:R-:W-:Y:S01]  /*0b40*/  IMAD.IADD R12, R0.reuse, 0x1, -R3 ;  /* 0x00000001000c7824 */ /* 0x040fe200078e0a03 */
[----:B------:R-:W-:Y:S01]  /*0b50*/  SHF.R.S32.HI R209, RZ, 0x7, R6 ;  /* 0x00000007ffd17819 */ /* 0x000fe20000011406 */
[C---:B------:R-:W-:Y:S01]  /*0b60*/  IMAD.IADD R157, R0.reuse, 0x1, -R157 ;  /* 0x00000001009d7824 */ /* 0x040fe200078e0a9d */
[----:B------:R-:W-:Y:S01]  /*0b70*/  SHF.R.S32.HI R13, RZ, 0x5, R5 ;  /* 0x00000005ff0d7819 */ /* 0x000fe20000011405 */
[----:B------:R-:W-:Y:S01]  /*0b80*/  IMAD.IADD R11, R0, 0x1, -R9 ;  /* 0x00000001000b7824 */ /* 0x000fe200078e0a09 */
[----:B------:R-:W-:Y:S01]  /*0b90*/  SHF.R.S32.HI R0, RZ, 0x1f, R7 ;  /* 0x0000001fff007819 */ /* 0x000fe20000011407 */
[----:B------:R-:W-:Y:S01]  /*0ba0*/  UMOV UR38, UR44 ;  /* 0x0000002c00267c82 */ /* 0x000fe20008000000 */
[----:B0-----:R-:W-:Y:S01]  /*0bb0*/  UMOV UR39, UR4 ;  /* 0x0000000400277c82 */ /* 0x001fe20008000000 */
[----:B------:R-:W-:Y:S01]  /*0bc0*/  SHF.R.S32.HI R5, RZ, 0x1f, R5 ;  /* 0x0000001fff057819 */ /* 0x000fe20000011405 */
[----:B------:R-:W-:Y:S01]  /*0bd0*/  IMAD.SHL.U32 R19, R157, 0x8, RZ ;  /* 0x000000089d137824 */ /* 0x000fe200078e00ff */
[----:B------:R-:W-:Y:S01]  /*0be0*/  LEA.HI R8, R0, R7, RZ, 0x2 ;  /* 0x0000000700087211 */ /* 0x000fe200078f10ff */
[----:B------:R-:W-:Y:S01]  /*0bf0*/  IMAD.U32 R14, RZ, RZ, UR38 ;  /* 0x00000026ff0e7e24 */ /* 0x000fe2000f8e00ff */
[----:B------:R-:W-:Y:S01]  /*0c00*/  LEA.HI R6, R6, R209, RZ, 0x1 ;  /* 0x000000d106067211 */ /* 0x000fe200078f08ff */
[----:B------:R-:W-:Y:S01]  /*0c10*/  IMAD.U32 R15, RZ, RZ, UR39 ;  /* 0x00000027ff0f7e24 */ /* 0x000fe2000f8e00ff */
[----:B------:R-:W-:Y:S01]  /*0c20*/  SHF.R.S32.HI R3, RZ, 0x4, R4 ;  /* 0x00000004ff037819 */ /* 0x000fe20000011404 */
[----:B------:R0:W-:Y:S01]  /*0c30*/  STL [R1+0x458], R12 ;  /* 0x0004580c01007387 */ /* 0x0001e20000100800 */
[--C-:B------:R-:W-:Y:S01]  /*0c40*/  SHF.R.S32.HI R9, RZ, 0x2, R8.reuse ;  /* 0x00000002ff097819 */ /* 0x100fe20000011408 */
[----:B------:R-:W-:Y:S01]  /*0c50*/  VIADD R155, R19, 0x80 ;  /* 0x00000080139b7836 */ /* 0x000fe20000000000 */
[----:B------:R-:W-:Y:S01]  /*0c60*/  SHF.R.S32.HI R10, RZ, 0x1f, R8 ;  /* 0x0000001fff0a7819 */ /* 0x000fe20000011408 */
[----:B------:R-:W-:Y:S01]  /*0c70*/  STL.64 [R1+0x440], R14 ;  /* 0x0004400e01007387 */ /* 0x000fe20000100a00 */
[----:B------:R-:W-:Y:S01]  /*0c80*/  LEA.HI R5, R5, R13, RZ, 0x2 ;  /* 0x0000000d05057211 */ /* 0x000fe200078f10ff */
[C---:B------:R-:W-:Y:S01]  /*0c90*/  VIADD R153, R19.reuse, 0x100 ;  /* 0x0000010013997836 */ /* 0x040fe20000000000 */
[----:B------:R-:W-:Y:S01]  /*0ca0*/  LOP3.LUT R6, R6, 0xfffffe, RZ, 0xc0, !PT ;  /* 0x00fffffe06067812 */ /* 0x000fe200078ec0ff */
[----:B------:R-:W-:Y:S01]  /*0cb0*/  VIADD R156, R19, 0x40 ;  /* 0x00000040139c7836 */ /* 0x000fe20000000000 */
[----:B------:R-:W-:Y:S01]  /*0cc0*/  LEA.HI R4, R4, R3, RZ, 0x1 ;  /* 0x0000000304047211 */ /* 0x000fe200078f08ff */
[C---:B0-----:R-:W-:Y:S01]  /*0cd0*/  IMAD R12, R209.reuse, 0x100, R12 ;  /* 0x00000100d10c7824 */ /* 0x041fe200078e020c */
[----:B------:R-:W-:Y:S01]  /*0ce0*/  LEA.HI R10, R10, R9, RZ, 0x3 ;  /* 0x000000090a0a7211 */ /* 0x000fe200078f18ff */
[----:B------:R-:W-:Y:S01]  /*0cf0*/  IMAD.IADD R6, R209, 0x1, -R6 ;  /* 0x00000001d1067824 */ /* 0x000fe200078e0a06 */
[----:B------:R-:W-:Y:S01]  /*0d00*/  LOP3.LUT R5, R5, 0x3ffffc, RZ, 0xc0, !PT ;  /* 0x003ffffc05057812 */ /* 0x000fe200078ec0ff */
[C---:B------:R-:W-:Y:S01]  /*0d10*/  VIADD R154, R19.reuse, 0xc0 ;  /* 0x000000c0139a7836 */ /* 0x040fe20000000000 */
[----:B------:R-:W-:Y:S01]  /*0d20*/  LOP3.LUT R4, R4, 0x1ffffffe, RZ, 0xc0, !PT ;  /* 0x1ffffffe04047812 */ /* 0x000fe200078ec0ff */
[----:B------:R-:W-:Y:S01]  /*0d30*/  VIADD R152, R19, 0x140 ;  /* 0x0000014013987836 */ /* 0x000fe20000000000 */
[----:B------:R-:W-:Y:S01]  /*0d40*/  LOP3.LUT R10, R10, 0xfffffff8, RZ, 0xc0, !PT ;  /* 0xfffffff80a0a7812 */ /* 0x000fe200078ec0ff */
[----:B------:R-:W-:Y:S01]  /*0d50*/  IMAD.IADD R5, R13, 0x1, -R5 ;  /* 0x000000010d057824 */ /* 0x000fe200078e0a05 */
[----:B------:R-:W-:Y:S01]  /*0d60*/  LEA.HI R0, R0, R7, RZ, 0x5 ;  /* 0x0000000700007211 */ /* 0x000fe200078f28ff */
[----:B------:R-:W-:Y:S01]  /*0d70*/  IMAD.SHL.U32 R13, R6, 0x100, RZ ;  /* 0x00000100060d7824 */ /* 0x000fe200078e00ff */
[----:B------:R-:W-:Y:S01]  /*0d80*/  LOP3.LUT R8, R8, 0x7ffffffc, RZ, 0xc0, !PT ;  /* 0x7ffffffc08087812 */ /* 0x000fe200078ec0ff */
[----:B------:R-:W-:Y:S01]  /*0d90*/  IMAD.IADD R4, R3, 0x1, -R4 ;  /* 0x0000000103047824 */ /* 0x000fe200078e0a04 */
[----:B------:R-:W-:Y:S01]  /*0da0*/  SHF.R.S32.HI R0, RZ, 0x5, R0 ;  /* 0x00000005ff007819 */ /* 0x000fe20000011400 */
[----:B------:R-:W-:Y:S01]  /*0db0*/  IMAD.IADD R9, R9, 0x1, -R10 ;  /* 0x0000000109097824 */ /* 0x000fe200078e0a0a */
[----:B------:R-:W-:Y:S01]  /*0dc0*/  LEA.HI R3, R11, R11, RZ, 0x1 ;  /* 0x0000000b0b037211 */ /* 0x000fe200078f08ff */
[----:B------:R-:W-:Y:S01]  /*0dd0*/  IMAD.IADD R8, R7, 0x1, -R8 ;  /* 0x0000000107087824 */ /* 0x000fe200078e0a08 */
[----:B------:R-:W-:Y:S01]  /*0de0*/  STL [R1+0x448], R13 ;  /* 0x0004480d01007387 */ /* 0x000fe20000100800 */
[----:B------:R-:W-:Y:S01]  /*0df0*/  IMAD R5, R5, 0x10, R12 ;  /* 0x0000001005057824 */ /* 0x000fe200078e020c */
[----:B------:R-:W-:Y:S01]  /*0e00*/  LOP3.LUT R12, R3, 0x1ffffffe, RZ, 0xc0, !PT ;  /* 0x1ffffffe030c7812 */ /* 0x000fe200078ec0ff */
[----:B------:R-:W-:Y:S01]  /*0e10*/  IMAD R22, R0, 0x10, R9 ;  /* 0x0000001000167824 */ /* 0x000fe200078e0209 */
[----:B------:R-:W-:Y:S01]  /*0e20*/  SHF.R.S32.HI R0, RZ, 0x1f, R155 ;  /* 0x0000001fff007819 */ /* 0x000fe2000001149b */
[----:B------:R-:W-:Y:S01]  /*0e30*/  IMAD.SHL.U32 R0, R8, 0x2, RZ ;  /* 0x0000000208007824 */ /* 0x000fe200078e00ff */
[----:B------:R-:W-:Y:S01]  /*0e40*/  SHF.R.S32.HI R3, RZ, 0x1f, R156 ;  /* 0x0000001fff037819 */ /* 0x000fe2000001149c */
[----:B------:R-:W-:Y:S01]  /*0e50*/  IMAD.IADD R11, R11, 0x1, -R12 ;  /* 0x000000010b0b7824 */ /* 0x000fe200078e0a0c */
[----:B------:R-:W-:Y:S01]  /*0e60*/  SHF.R.S32.HI R3, RZ, 0x1f, R154 ;  /* 0x0000001fff037819 */ /* 0x000fe2000001149a */
[----:B------:R-:W-:Y:S01]  /*0e70*/  IMAD.IADD R23, R0, 0x1, R13 ;  /* 0x0000000100177824 */ /* 0x000fe200078e020d */
[----:B------:R0:W-:Y:S01]  /*0e80*/  STL [R1+0x44c], R0 ;  /* 0x00044c0001007387 */ /* 0x0001e20000100800 */
[C---:B------:R-:W-:Y:S01]  /*0e90*/  VIADD R211, R19.reuse, 0x180 ;  /* 0x0000018013d37836 */ /* 0x040fe20000000000 */
[----:B------:R-:W-:Y:S01]  /*0ea0*/  SHF.R.S32.HI R3, RZ, 0x1f, R152 ;  /* 0x0000001fff037819 */ /* 0x000fe20000011498 */
[----:B------:R-:W-:Y:S01]  /*0eb0*/  IMAD.SHL.U32 R16, R4, 0x8, RZ ;  /* 0x0000000804107824 */ /* 0x000fe200078e00ff */
[----:B------:R-:W-:Y:S01]  /*0ec0*/  SHF.R.S32.HI R4, RZ, 0x1f, R153 ;  /* 0x0000001fff047819 */ /* 0x000fe20000011499 */
[----:B------:R-:W-:Y:S01]  /*0ed0*/  VIADD R210, R19, 0x1c0 ;  /* 0x000001c013d27836 */ /* 0x000fe20000000000 */
[----:B------:R-:W-:Y:S01]  /*0ee0*/  SHF.R.S32.HI R208, RZ, 0x3, R208 ;  /* 0x00000003ffd07819 */ /* 0x000fe200000114d0 */
[C---:B------:R-:W-:Y:S01]  /*0ef0*/  VIADD R207, R23.reuse, 0x8 ;  /* 0x0000000817cf7836 */ /* 0x040fe20000000000 */
[----:B------:R-:W-:Y:S01]  /*0f00*/  STL [R1+0x454], R16 ;  /* 0x0004541001007387 */ /* 0x000fe20000100800 */
[----:B------:R-:W-:Y:S01]  /*0f10*/  VIADD R206, R23, 0x10 ;  /* 0x0000001017ce7836 */ /* 0x000fe20000000000 */
[----:B0-----:R-:W-:Y:S01]  /*0f20*/  SHF.R.S32.HI R0, RZ, 0x1f, R211 ;  /* 0x0000001fff007819 */ /* 0x001fe200000114d3 */
[----:B------:R-:W-:Y:S01]  /*0f30*/  IMAD R4, R11, 0x8, R22 ;  /* 0x000000080b047824 */ /* 0x000fe200078e0216 */
        /* <DEDUP_REMOVED lines=59> */
[----:B------:R-:W-:Y:S01]  /*12f0*/  IMAD.U32 R16, R5, 0x40, R16 ;  /* 0x0000004005107824 */ /* 0x000fe200078e0010 */
[----:B------:R-:W-:-:S02]  /*1300*/  SHF.R.S32.HI R216, RZ, 0x1f, R177 ;  /* 0x0000001fffd87819 */ /* 0x000fc400000114b1 */
[----:B------:R-:W-:Y:S01]  /*1310*/  SHF.R.S32.HI R215, RZ, 0x1f, R176 ;  /* 0x0000001fffd77819 */ /* 0x000fe200000114b0 */
[----:B------:R-:W-:Y:S01]  /*1320*/  IMAD.WIDE R16, R16, 0x2, R14 ;  /* 0x0000000210107825 */ /* 0x000fe200078e020e */
[----:B------:R-:W-:Y:S02]  /*1330*/  SHF.R.S32.HI R214, RZ, 0x1f, R159 ;  /* 0x0000001fffd67819 */ /* 0x000fe4000001149f */
[----:B------:R-:W-:-:S07]  /*1340*/  SHF.R.S32.HI R213, RZ, 0x1f, R158 ;  /* 0x0000001fffd57819 */ /* 0x000fce000001149e */
.L_x_6418:
[----:B------:R-:W-:Y:S01]  /*1350*/  ULDC.64 UR8, c[0x0][0xb20] ;  /* 0x0002c80000087ab9 */ /* 0x000fe20000000a00 */
[----:B------:R-:W-:Y:S02]  /*1360*/  ULOP3.LUT UR61, UR7, 0xff0000, URZ, 0xc0, !UPT ;  /* 0x00ff0000073d7892 */ /* 0x000fe4000f8ec03f */
[----:B------:R-:W-:Y:S01]  /*1370*/  UISETP.NE.U32.AND UP0, UPT, UR8, URZ, UPT ;  /* 0x0000003f0800728c */ /* 0x000fe2000bf05070 */
[----:B------:R-:W-:-:S03]  /*1380*/  ULDC UR48, c[0x0][0x2f0] ;  /* 0x0000bc0000307ab9 */ /* 0x000fc60000000800 */
        /* <DEDUP_REMOVED lines=9> */
[----:B01-3--:R-:W-:Y:S02]  /*1420*/  IMAD.U32 R4, RZ, RZ, UR8 ;  /* 0x00000008ff047e24 */ /* 0x00bfe4000f8e00ff */
[----:B----4-:R-:W-:Y:S01]  /*1430*/  IMAD.U32 R5, RZ, RZ, UR9 ;  /* 0x00000009ff057e24 */ /* 0x010fe2000f8e00ff */
[----:B------:R-:W-:-:S03]  /*1440*/  @UP1 UIMAD.WIDE UR8, UR6, 0x4, UR10 ;  /* 0x00000004060818a5 */ /* 0x000fc6000f8e020a */
[----:B------:R-:W-:Y:S01]  /*1450*/  ULDC.64 UR10, c[0x0][0xb18] ;  /* 0x0002c600000a7ab9 */ /* 0x000fe20000000a00 */
[----:B--2---:R-:W2:Y:S02]  /*1460*/  @P0 LDG.E R4, desc[UR36][R4.64] ;  /* 0x0000002404040981 */ /* 0x004ea4000c1e1900 */
[----:B------:R-:W-:Y:S02]  /*1470*/  IMAD.U32 R6, RZ, RZ, UR8 ;  /* 0x00000008ff067e24 */ /* 0x000fe4000f8e00ff */
[----:B------:R-:W-:Y:S01]  /*1480*/  IMAD.U32 R7, RZ, RZ, UR9 ;  /* 0x00000009ff077e24 */ /* 0x000fe2000f8e00ff */
[----:B------:R-:W-:-:S04]  /*1490*/  ULDC.64 UR8, c[0x0][0x418] ;  /* 0x0001060000087ab9 */ /* 0x000fc80000000a00 */
[----:B------:R-:W3:Y:S01]  /*14a0*/  @P2 LDG.E R6, desc[UR36][R6.64] ;  /* 0x0000002406062981 */ /* 0x000ee2000c1e1900 */
[----:B------:R-:W-:Y:S01]  /*14b0*/  UISETP.NE.U32.AND UP0, UPT, UR8, URZ, UPT ;  /* 0x0000003f0800728c */ /* 0x000fe2000bf05070 */
[----:B------:R-:W-:Y:S01]  /*14c0*/  ISETP.NE.U32.AND P1, PT, RZ, UR10, PT ;  /* 0x0000000aff007c0c */ /* 0x000fe2000bf25070 */
[----:B------:R-:W-:Y:S02]  /*14d0*/  ULOP3.LUT UR8, UR7, 0xff000000, URZ, 0xc0, !UPT ;  /* 0xff00000007087892 */ /* 0x000fe4000f8ec03f */
[----:B------:R-:W-:Y:S01]  /*14e0*/  IMAD.U32 R212, RZ, RZ, UR7 ;  /* 0x00000007ffd47e24 */ /* 0x000fe2000f8e00ff */
[----:B------:R-:W-:Y:S01]  /*14f0*/  UISETP.NE.AND.EX UP0, UPT, UR9, URZ, UPT, UP0 ;  /* 0x0000003f0900728c */ /* 0x000fe2000bf05300 */
[----:B------:R-:W-:Y:S01]  /*1500*/  ISETP.NE.AND.EX P1, PT, RZ, UR11, PT, P1 ;  /* 0x0000000bff007c0c */ /* 0x000fe2000bf25310 */
[----:B------:R-:W-:Y:S01]  /*1510*/  USHF.R.U32.HI UR8, URZ, 0x8, UR8 ;  /* 0x000000083f087899 */ /* 0x000fe20008011608 */
[----:B------:R-:W-:Y:S01]  /*1520*/  ULDC UR9, c[0x0][0x424] ;  /* 0x0001090000097ab9 */ /* 0x000fe20000000800 */
[----:B------:R-:W-:Y:S01]  /*1530*/  UMOV UR4, URZ ;  /* 0x0000003f00047c82 */ /* 0x000fe20008000000 */
[----:B------:R-:W-:-:S02]  /*1540*/  USEL UR9, UR9, 0x1, UP0 ;  /* 0x0000000109097887 */ /* 0x000fc40008000000 */
[----:B------:R-:W-:Y:S02]  /*1550*/  ULEA.HI UR61, UR61, UR8, URZ, 0x10 ;  /* 0x000000083d3d7291 */ /* 0x000fe4000f8f803f */
        /* <DEDUP_REMOVED lines=18> */
.L_x_6271:
[----:B------:R-:W-:Y:S01]  /*1680*/  UMOV UR59, UR5 ;  /* 0x00000005003b7c82 */ /* 0x000fe20008000000 */
        /* <DEDUP_REMOVED lines=9> */
.L_x_6272:
        /* <DEDUP_REMOVED lines=13> */
.L_x_6273:
[----:B------:R-:W0:Y:S01]  /*17f0*/  LDC R0, c[0x0][0xa80] ;  /* 0x0002a000ff007b82 */ /* 0x000e220000000800 */
[----:B------:R-:W-:Y:S01]  /*1800*/  UISETP.NE.AND UP0, UPT, UR58, 0x1, UPT ;  /* 0x000000013a00788c */ /* 0x000fe2000bf05270 */
[----:B------:R1:W-:Y:S01]  /*1810*/  STL.128 [R1+0x1e0], RZ ;  /* 0x0001e0ff01007387 */ /* 0x0003e20000100c00 */
[C---:B------:R-:W-:Y:S01]  /*1820*/  IADD3 R34, P0, R2.reuse, 0x1e0, RZ ;  /* 0x000001e002227810 */ /* 0x040fe20007f1e0ff */
[----:B------:R-:W-:Y:S01]  /*1830*/  UIADD3 UR48, -UR4, UR48, URZ ;  /* 0x0000003004307290 */ /* 0x000fe2000fffe13f */
[----:B------:R-:W-:Y:S01]  /*1840*/  IADD3 R32, P1, R2, 0x210, RZ ;  /* 0x0000021002207810 */ /* 0x000fe20007f3e0ff */
[----:B------:R1:W-:Y:S01]  /*1850*/  STL.128 [R1+0x1f0], RZ ;  /* 0x0001f0ff01007387 */ /* 0x0003e20000100c00 */
[----:B------:R-:W-:Y:S01]  /*1860*/  PLOP3.LUT P2, PT, PT, PT, UP0, 0x80, 0x0 ;  /* 0x000000000000781c */ /* 0x000fe20003f4f008 */
[--C-:B------:R-:W-:Y:S02]  /*1870*/  IMAD.X R35, RZ, RZ, R18.reuse, P0 ;  /* 0x000000ffff237224 */ /* 0x100fe400000e0612 */
[----:B------:R1:W-:Y:S01]  /*1880*/  STL.128 [R1+0x210], RZ ;  /* 0x000210ff01007387 */ /* 0x0003e20000100c00 */
[----:B------:R-:W-:-:S03]  /*1890*/  IMAD.X R33, RZ, RZ, R18, P1 ;  /* 0x000000ffff217224 */ /* 0x000fc600008e0612 */
[----:B------:R1:W-:Y:S04]  /*18a0*/  STL.128 [R1+0x220], RZ ;  /* 0x000220ff01007387 */ /* 0x0003e80000100c00 */
[----:B------:R1:W-:Y:S04]  /*18b0*/  STL.128 [R1+0x230], RZ ;  /* 0x000230ff01007387 */ /* 0x0003e80000100c00 */
[----:B------:R1:W-:Y:S04]  /*18c0*/  STL.128 [R1+0x240], RZ ;  /* 0x000240ff01007387 */ /* 0x0003e80000100c00 */
[----:B0-----:R1:W-:Y:S04]  /*18d0*/  STL [R1+0x200], R0 ;  /* 0x0002000001007387 */ /* 0x0013e80000100800 */
[----:B------:R1:W-:Y:S04]  /*18e0*/  STL.128 [R1+0x250], RZ ;  /* 0x000250ff01007387 */ /* 0x0003e80000100c00 */
        /* <DEDUP_REMOVED lines=26> */
[----:B------:R1:W-:Y:S01]  /*1a90*/  STL.128 [R1+0x400], RZ ;  /* 0x000400ff01007387 */ /* 0x0003e20000100c00 */
[----:B------:R-:W-:Y:S05]  /*1aa0*/  @!P2 BRA `(.L_x_6274) ;  /* 0x0000008000c0a947 */ /* 0x000fea0003800000 */
[----:B------:R-:W-:Y:S01]  /*1ab0*/  ULDC UR4, c[0x0][0x448] ;  /* 0x0001120000047ab9 */ /* 0x000fe20000000800 */
[----:B------:R-:W-:Y:S02]  /*1ac0*/  USHF.L.U32 UR8, UR5, 0x6, URZ ;  /* 0x0000000605087899 */ /* 0x000fe4000800063f */
[----:B------:R-:W-:Y:S02]  /*1ad0*/  UISETP.NE.AND UP0, UPT, UR4, 0x1, UPT ;  /* 0x000000010400788c */ /* 0x000fe4000bf05270 */
[----:B------:R-:W-:Y:S01]  /*1ae0*/  UIADD3 UR9, UR8, 0x3f, URZ ;  /* 0x0000003f08097890 */ /* 0x000fe2000fffe03f */
[----:B------:R-:W-:Y:S01]  /*1af0*/  ULDC.64 UR4, c[0x0][0xad8] ;  /* 0x0002b60000047ab9 */ /* 0x000fe20000000a00 */
[----:B------:R-:W-:Y:S02]  /*1b00*/  UIADD3 UR10, UR48, 0x1, -UR47 ;  /* 0x00000001300a7890 */ /* 0x000fe4000fffe82f */
[----:B------:R-:W-:-:S05]  /*1b10*/  UISETP.GE.AND UP1, UPT, UR5, 0x1, UPT ;  /* 0x000000010500788c */ /* 0x000fca000bf26270 */
[----:B------:R-:W-:Y:S01]  /*1b20*/  @UP0 UIADD3 UR6, UR8, 0x3f, URZ ;  /* 0x0000003f08060890 */ /* 0x000fe2000fffe03f */
[----:B------:R-:W-:Y:S01]  /*1b30*/  @UP0 ULDC UR7, c[0x0][0x44c] ;  /* 0x0001130000070ab9 */ /* 0x000fe20000000800 */
[----:B------:R-:W-:Y:S02]  /*1b40*/  PLOP3.LUT P1, PT, PT, PT, UP1, 0x80, 0x0 ;  /* 0x000000000000781c */ /* 0x000fe40003f2f018 */
        /* <DEDUP_REMOVED lines=16> */
.L_x_6276:
[----:B------:R-:W-:-:S11]  /*1c50*/  UISETP.NE.AND UP1, UPT, UR5, 0x1, UPT ;  /* 0x000000010500788c */ /* 0x000fd6000bf25270 */
[----:B------:R-:W-:Y:S02]  /*1c60*/  @UP1 ULDC.64 UR10, c[0x0][0xae0] ;  /* 0x0002b800000a1ab9 */ /* 0x000fe40000000a00 */
[----:B------:R-:W-:-:S04]  /*1c70*/  UIMAD.WIDE.U32 UR6, UR9, UR10, URZ ;  /* 0x0000000a090672a5 */ /* 0x000fc8000f8e003f */
[----:B------:R-:W-:-:S12]  /*1c80*/  @UP1 USHF.R.U32.HI UR9, URZ, UR11, UR7 ;  /* 0x0000000b3f091299 */ /* 0x000fd80008011607 */
.L_x_6277:
[----:B------:R-:W-:-:S04]  /*1c90*/  UIMAD UR9, UR9, UR5, UR5 ;  /* 0x00000005090972a4 */ /* 0x000fc8000f8e0205 */
[----:B------:R-:W-:-:S04]  /*1ca0*/  UISETP.LT.AND UP1, UPT, UR4, UR9, UPT ;  /* 0x000000090400728c */ /* 0x000fc8000bf21270 */
[----:B------:R-:W-:-:S12]  /*1cb0*/  USEL UR4, UR4, UR9, UP1 ;  /* 0x0000000904047287 */ /* 0x000fd80008800000 */
.L_x_6275:
[----:B------:R-:W-:Y:S02]  /*1cc0*/  UIADD3 UR9, UR48, 0x3f, URZ ;  /* 0x0000003f30097890 */ /* 0x000fe4000fffe03f */
[----:B------:R-:W-:Y:S02]  /*1cd0*/  UIADD3 UR10, UR4, 0x3f, URZ ;  /* 0x0000003f040a7890 */ /* 0x000fe4000fffe03f */
[----:B------:R-:W-:Y:S02]  /*1ce0*/  USHF.R.S32.HI UR4, URZ, 0x1f, UR9 ;  /* 0x0000001f3f047899 */ /* 0x000fe40008011409 */
[----:B------:R-:W-:Y:S01]  /*1cf0*/  USHF.R.S32.HI UR11, URZ, 0x1f, UR10 ;  /* 0x0000001f3f0b7899 */ /* 0x000fe2000801140a */
[----:B------:R-:W-:Y:S01]  /*1d00*/  @UP0 ULDC UR6, c[0x0][0x44c] ;  /* 0x0001130000060ab9 */ /* 0x000fe20000000800 */
[----:B------:R-:W-:Y:S02]  /*1d10*/  ULEA.HI UR4, UR4, UR9, URZ, 0x6 ;  /* 0x0000000904047291 */ /* 0x000fe4000f8f303f */
[----:B------:R-:W-:-:S02]  /*1d20*/  ULEA.HI UR11, UR11, UR10, URZ, 0x6 ;  /* 0x0000000a0b0b7291 */ /* 0x000fc4000f8f303f */
[----:B------:R-:W-:Y:S01]  /*1d30*/  UIMAD.WIDE.U32 UR6, UR8, UR6, URZ ;  /* 0x00000006080672a5 */ /* 0x000fe2000f8e003f */
[----:B------:R-:W-:Y:S01]  /*1d40*/  @UP0 ULDC UR9, c[0x0][0x450] ;  /* 0x0001140000090ab9 */ /* 0x000fe20000000800 */
[----:B------:R-:W-:Y:S02]  /*1d50*/  USHF.R.S32.HI UR4, URZ, 0x6, UR4 ;  /* 0x000000063f047899 */ /* 0x000fe40008011404 */
[----:B------:R-:W-:Y:S02]  /*1d60*/  USHF.R.S32.HI UR11, URZ, 0x6, UR11 ;  /* 0x000000063f0b7899 */ /* 0x000fe4000801140b */
[----:B------:R-:W-:Y:S02]  /*1d70*/  @UP0 USHF.R.U32.HI UR8, URZ, UR9, UR7 ;  /* 0x000000093f080299 */ /* 0x000fe40008011607 */
[----:B------:R-:W-:Y:S02]  /*1d80*/  UISETP.LT.AND UP0, UPT, UR4, UR11, UPT ;  /* 0x0000000b0400728c */ /* 0x000fe4000bf01270 */
[----:B------:R-:W-:Y:S01]  /*1d90*/  UIADD3 UR8, UR8, UR48, -UR47 ;  /* 0x0000003008087290 */ /* 0x000fe2000fffe82f */
[----:B------:R-:W-:Y:S01]  /*1da0*/  ULDC UR6, c[0x0][0xad4] ;  /* 0x0002b50000067ab9 */ /* 0x000fe20000000800 */
[----:B------:R-:W-:-:S02]  /*1db0*/  USEL UR11, UR4, UR11, UP0 ;  /* 0x0000000b040b7287 */ /* 0x000fc40008000000 */
        /* <DEDUP_REMOVED lines=12> */
.L_x_6279:
[----:B------:R-:W-:-:S11]  /*1e80*/  UISETP.NE.AND UP0, UPT, UR5, 0x1, UPT ;  /* 0x000000010500788c */ /* 0x000fd6000bf05270 */
[----:B------:R-:W-:Y:S02]  /*1e90*/  @UP0 ULDC.64 UR12, c[0x0][0xae0] ;  /* 0x0002b800000c0ab9 */ /* 0x000fe40000000a00 */
[----:B------:R-:W-:-:S04]  /*1ea0*/  UIMAD.WIDE.U32 UR6, UR8, UR12, URZ ;  /* 0x0000000c080672a5 */ /* 0x000fc8000f8e003f */
[----:B------:R-:W-:-:S12]  /*1eb0*/  @UP0 USHF.R.U32.HI UR8, URZ, UR13, UR7 ;  /* 0x0000000d3f080299 */ /* 0x000fd80008011607 */
.L_x_6280:
[----:B------:R-:W-:-:S04]  /*1ec0*/  UIMAD UR5, UR8, UR5, URZ ;  /* 0x00000005080572a4 */ /* 0x000fc8000f8e023f */
[----:B------:R-:W-:-:S04]  /*1ed0*/  UISETP.LT.AND UP0, UPT, UR4, UR5, UPT ;  /* 0x000000050400728c */ /* 0x000fc8000bf01270 */
[----:B------:R-:W-:-:S12]  /*1ee0*/  USEL UR4, UR4, UR5, !UP0 ;  /* 0x0000000504047287 */ /* 0x000fd8000c000000 */
.L_x_6278:
        /* <DEDUP_REMOVED lines=15> */
[-C--:B-1----:R-:W-:Y:S01]  /*1fe0*/  IABS R0, R4.reuse ;  /* 0x0000000400007213 */ /* 0x082fe20000000000 */
        /* <DEDUP_REMOVED lines=31> */
.L_x_6281:
[----:B------:R-:W-:Y:S01]  /*21e0*/  UIMAD UR20, UR20, UR4, UR9 ;  /* 0x00000004141472a4 */ /* 0x000fe2000f8e0209 */
[----:B-1----:R-:W-:Y:S02]  /*21f0*/  IMAD.U32 R0, RZ, RZ, UR11 ;  /* 0x0000000bff007e24 */ /* 0x002fe4000f8e00ff */
[----:B------:R-:W-:-:S05]  /*2200*/  IMAD.U32 R3, RZ, RZ, UR4 ;  /* 0x00000004ff037e24 */ /* 0x000fca000f8e00ff */
[----:B------:R-:W-:-:S04]  /*2210*/  VIADDMNMX R0, R3, UR20, R0, PT ;  /* 0x0000001403007c46 */ /* 0x000fc8000b800100 */
[----:B------:R-:W-:Y:S02]  /*2220*/  R2UR UR22, R0 ;  /* 0x00000000001672ca */ /* 0x000fe400000e0000 */
[----:B------:R-:W-:-:S11]  /*2230*/  PRMT R0, RZ, 0x7610, R0 ;  /* 0x00007610ff007816 */ /* 0x000fd60000000000 */
[----:B------:R-:W-:-:S06]  /*2240*/  UISETP.GT.AND UP0, UPT, UR22, UR20, UPT ;  /* 0x000000141600728c */ /* 0x000fcc000bf04270 */
[----:B------:R-:W-:-:S13]  /*2250*/  PLOP3.LUT P0, PT, PT, PT, UP0, 0x80, 0x0 ;  /* 0x000000000000781c */ /* 0x000fda0003f0f008 */
        /* <DEDUP_REMOVED lines=107> */
[----:B------:R-:W0:Y:S04]  /*2910*/  SHFL.IDX PT, R3, R209, RZ, 0x1f ;  /* 0x00001fffd1037589 */ /* 0x000e2800000e0000 */
[----:B--2---:R1:W-:Y:S04]  /*2920*/  STL [R1+0x210], R0 ;  /* 0x0002100001007387 */ /* 0x0043e80000100800 */
[----:B---3--:R-:W-:Y:S04]  /*2930*/  STL [R1+0x214], R8 ;  /* 0x0002140801007387 */ /* 0x008fe80000100800 */
[----:B----4-:R2:W-:Y:S04]  /*2940*/  STL [R1+0x220], R6 ;  /* 0x0002200601007387 */ /* 0x0105e80000100800 */
[----:B------:R-:W3:Y:S04]  /*2950*/  LDL R162, [R1+0x2cc] ;  /* 0x0002cc0001a27983 */ /* 0x000ee80000100800 */
[----:B------:R-:W4:Y:S01]  /*2960*/  LDL R164, [R1+0x2d4] ;  /* 0x0002d40001a47983 */ /* 0x000f220000100800 */
[----:B0-----:R-:W-:-:S03]  /*2970*/  R2UR UR4, R3 ;  /* 0x00000000030472ca */ /* 0x001fc600000e0000 */
        /* <DEDUP_REMOVED lines=15> */
[----:B-1----:R-:W4:Y:S04]  /*2a70*/  LDL R0, [R1+0x3f8] ;  /* 0x0003f80001007983 */ /* 0x002f280000100800 */
[----:B------:R-:W4:Y:S04]  /*2a80*/  LDL R3, [R1+0x3fc] ;  /* 0x0003fc0001037983 */ /* 0x000f280000100800 */
[----:B--2---:R-:W2:Y:S04]  /*2a90*/  LDL R6, [R1+0x400] ;  /* 0x0004000001067983 */ /* 0x004ea80000100800 */
[----:B------:R-:W2:Y:S04]  /*2aa0*/  LDL R7, [R1+0x404] ;  /* 0x0004040001077983 */ /* 0x000ea80000100800 */
[----:B------:R-:W2:Y:S04]  /*2ab0*/  LDL R8, [R1+0x408] ;  /* 0x0004080001087983 */ /* 0x000ea80000100800 */
[----:B------:R-:W2:Y:S01]  /*2ac0*/  LDL R9, [R1+0x40c] ;  /* 0x00040c0001097983 */ /* 0x000ea20000100800 */
[----:B------:R-:W-:-:S04]  /*2ad0*/  ULEA.HI UR5, UR4, UR4, URZ, 0x1 ;  /* 0x0000000404057291 */ /* 0x000fc8000f8f083f */
[----:B------:R-:W-:-:S04]  /*2ae0*/  ULOP3.LUT UR5, UR5, 0x1fffe, URZ, 0xc0, !UPT ;  /* 0x0001fffe05057892 */ /* 0x000fc8000f8ec03f */
[----:B------:R-:W-:-:S04]  /*2af0*/  UIADD3 UR5, UR4, -UR5, URZ ;  /* 0x8000000504057290 */ /* 0x000fc8000fffe03f */
[----:B------:R-:W-:-:S04]  /*2b00*/  ULEA UR5, UR5, UR44, 0xf ;  /* 0x0000002c05057291 */ /* 0x000fc8000f8e783f */
[----:B------:R-:W-:-:S04]  /*2b10*/  UIADD3 UR5, UR5, 0x400, URZ ;  /* 0x0000040005057890 */ /* 0x000fc8000fffe03f */
[----:B------:R-:W-:-:S04]  /*2b20*/  USHF.R.U32.HI UR5, URZ, 0x4, UR5 ;  /* 0x000000043f057899 */ /* 0x000fc80008011605 */
[----:B------:R-:W-:Y:S02]  /*2b30*/  ULOP3.LUT UR5, UR5, 0x3fff, URZ, 0xc0, !UPT ;  /* 0x00003fff05057892 */ /* 0x000fe4000f8ec03f */
[----:B------:R-:W-:Y:S02]  /*2b40*/  UIADD3 UR4, UR44, 0x36400, URZ ;  /* 0x000364002c047890 */ /* 0x000fe4000fffe03f */
[----:B------:R-:W-:Y:S01]  /*2b50*/  ULOP3.LUT UR23, UR5, 0x2000000, URZ, 0xfc, !UPT ;  /* 0x0200000005177892 */ /* 0x000fe2000f8efc3f */
[----:B------:R0:W-:Y:S01]  /*2b60*/  STL [R1+0x2f8], R5 ;  /* 0x0002f80501007387 */ /* 0x0001e20000100800 */
[----:B------:R-:W-:-:S04]  /*2b70*/  USHF.R.U32.HI UR4, URZ, 0x4, UR4 ;  /* 0x000000043f047899 */ /* 0x000fc80008011604 */
[----:B------:R-:W-:Y:S01]  /*2b80*/  LEA R4, R4, UR23, 0xc ;  /* 0x0000001704047c11 */ /* 0x000fe2000f8e60ff */
[----:B0-----:R-:W-:Y:S01]  /*2b90*/  IMAD.MOV.U32 R5, RZ, RZ, 0x40000040 ;  /* 0x40000040ff057424 */ /* 0x001fe200078e00ff */
[----:B------:R0:W-:Y:S02]  /*2ba0*/  STL [R1+0x230], R30 ;  /* 0x0002301e01007387 */ /* 0x0001e40000100800 */
[C---:B------:R-:W-:Y:S01]  /*2bb0*/  R2UR UR14, R4.reuse ;  /* 0x00000000040e72ca */ /* 0x040fe200000e0000 */
[----:B------:R-:W-:Y:S01]  /*2bc0*/  ULOP3.LUT UR4, UR4, 0x3fff, URZ, 0xc0, !UPT ;  /* 0x00003fff04047892 */ /* 0x000fe2000f8ec03f */
[----:B------:R1:W-:Y:S01]  /*2bd0*/  STL [R1+0x324], R31 ;  /* 0x0003241f01007387 */ /* 0x0003e20000100800 */
[----:B------:R-:W-:Y:S02]  /*2be0*/  R2UR UR15, R5 ;  /* 0x00000000050f72ca */ /* 0x000fe400000e0000 */
[----:B------:R-:W-:Y:S01]  /*2bf0*/  ULOP3.LUT UR12, UR4, 0x10000, URZ, 0xfc, !UPT ;  /* 0x00010000040c7892 */ /* 0x000fe2000f8efc3f */
[----:B0-----:R-:W-:-:S02]  /*2c00*/  VIADD R30, R4, 0x80 ;  /* 0x00000080041e7836 */ /* 0x001fc40000000000 */
[----:B-1----:R-:W-:Y:S01]  /*2c10*/  IMAD.MOV.U32 R31, RZ, RZ, 0x40000040 ;  /* 0x40000040ff1f7424 */ /* 0x002fe200078e00ff */
[----:B------:R-:W-:Y:S02]  /*2c20*/  STL [R1+0x218], R84 ;  /* 0x0002185401007387 */ /* 0x000fe40000100800 */
[----:B------:R-:W-:Y:S02]  /*2c30*/  R2UR UR18, R30 ;  /* 0x000000001e1272ca */ /* 0x000fe400000e0000 */
[----:B------:R-:W-:Y:S01]  /*2c40*/  STL [R1+0x21c], R86 ;  /* 0x00021c5601007387 */ /* 0x000fe20000100800 */
[----:B------:R-:W-:-:S03]  /*2c50*/  R2UR UR19, R31 ;  /* 0x000000001f1372ca */ /* 0x000fc600000e0000 */
        /* <DEDUP_REMOVED lines=98> */
[----:B------:R-:W-:Y:S01]  /*3280*/  UMOV UR13, 0x40000040 ;  /* 0x40000040000d7882 */ /* 0x000fe20000000000 */
[----:B0-----:R-:W-:-:S06]  /*3290*/  WARPGROUP.ARRIVE ;  /* 0x00000000000079c5 */ /* 0x001fcc0000000000 */
[----:B------:R-:W-:Y:S01]  /*32a0*/  HGMMA.64x256x16.F32.BF16 R24, gdesc[UR12].tnspB, RZ, !UPT, gsb0 ;  /* 0x43e000000c1879f0 */ /* 0x000fe2000c0018ff */
[----:B------:R-:W-:Y:S01]  /*32b0*/  UIADD3 UR16, UR12, 0x2, URZ ;  /* 0x000000020c107890 */ /* 0x000fe2000fffe03f */
        /* <DEDUP_REMOVED lines=19> */
[----:B--2---:R0:W-:Y:S04]  /*33f0*/  STL [R1+0x400], R6 ;  /* 0x0004000601007387 */ /* 0x0041e80000100800 */
[----:B------:R1:W-:Y:S04]  /*3400*/  STL [R1+0x404], R7 ;  /* 0x0004040701007387 */ /* 0x0003e80000100800 */
[----:B------:R-:W-:Y:S04]  /*3410*/  STL [R1+0x408], R8 ;  /* 0x0004080801007387 */ /* 0x000fe80000100800 */
[----:B------:R-:W-:Y:S01]  /*3420*/  STL [R1+0x40c], R9 ;  /* 0x00040c0901007387 */ /* 0x000fe20000100800 */
[----:B------:R-:W-:Y:S01]  /*3430*/  UMOV UR17, 0x40000040 ;  /* 0x4000004000117882 */ /* 0x000fe20000000000 */
[----:B0-----:R-:W-:-:S02]  /*3440*/  VIADD R6, R4, 0x100 ;  /* 0x0000010004067836 */ /* 0x001fc40000000000 */
[----:B-1----:R-:W-:Y:S01]  /*3450*/  IMAD.MOV.U32 R7, RZ, RZ, 0x40000040 ;  /* 0x40000040ff077424 */ /* 0x002fe200078e00ff */
[----:B------:R-:W-:Y:S01]  /*3460*/  UIADD3 UR4, UR12, 0x4, URZ ;  /* 0x000000040c047890 */ /* 0x000fe2000fffe03f */
[----:B------:R-:W-:Y:S01]  /*3470*/  UMOV UR5, 0x40000040 ;  /* 0x4000004000057882 */ /* 0x000fe20000000000 */
        /* <DEDUP_REMOVED lines=33> */
[----:B------:R-:W-:Y:S01]  /*3690*/  IMAD.MOV.U32 R5, RZ, RZ, 0x40000040 ;  /* 0x40000040ff057424 */ /* 0x000fe200078e00ff */
[----:B------:R-:W-:Y:S01]  /*36a0*/  UIADD3 UR8, UR12, 0x6, URZ ;  /* 0x000000060c087890 */ /* 0x000fe2000fffe03f */
[----:B------:R-:W-:Y:S01]  /*36b0*/  UMOV UR9, 0x40000040 ;  /* 0x4000004000097882 */ /* 0x000fe20000000000 */
[----:B------:R1:W5:Y:S01]  /*36c0*/  LDL R3, [R1+0x1c0] ;  /* 0x0001c00001037983 */ /* 0x0003620000100800 */
[----:B0-----:R-:W-:-:S06]  /*36d0*/  WARPGROUP.ARRIVE ;  /* 0x00000000000079c5 */ /* 0x001fcc0000000000 */
[----:B------:R-:W-:Y:S01]  /*36e0*/  HGMMA.64x256x16.F32.BF16 R24, gdesc[UR16].tnspB, R24, gsb0 ;  /* 0x43e00000101879f0 */ /* 0x000fe20008001818 */
[----:B------:R-:W-:Y:S02]  /*36f0*/  R2UR UR6, R6 ;  /* 0x00000000060672ca */ /* 0x000fe400000e0000 */
[----:B------:R-:W-:Y:S01]  /*3700*/  R2UR UR7, R7 ;  /* 0x00000000070772ca */ /* 0x000fe200000e0000 */
[----:B------:R-:W-:Y:S01]  /*3710*/  VIADD R4, R4, 0x180 ;  /* 0x0000018004047836 */ /* 0x000fe20000000000 */
[----:B------:R-:W-:-:S04]  /*3720*/  R2UR UR11, R5 ;  /* 0x00000000050b72ca */ /* 0x000fc800000e0000 */
        /* <DEDUP_REMOVED lines=107> */
[----:B--2---:R-:W2:Y:S04]  /*3de0*/  LDL R76, [R1+0x21c] ;  /* 0x00021c00014c7983 */ /* 0x004ea80000100800 */
[----:B------:R-:W2:Y:S04]  /*3df0*/  LDL R4, [R1+0x220] ;  /* 0x0002200001047983 */ /* 0x000ea80000100800 */
[----:B------:R-:W2:Y:S04]  /*3e00*/  LDL R78, [R1+0x224] ;  /* 0x00022400014e7983 */ /* 0x000ea80000100800 */
[----:B---3--:R-:W3:Y:S04]  /*3e10*/  LDL R80, [R1+0x228] ;  /* 0x0002280001507983 */ /* 0x008ee80000100800 */
[----:B------:R-:W3:Y:S04]  /*3e20*/  LDL R82, [R1+0x22c] ;  /* 0x00022c0001527983 */ /* 0x000ee80000100800 */
[----:B------:R-:W3:Y:S04]  /*3e30*/  LDL R6, [R1+0x230] ;  /* 0x0002300001067983 */ /* 0x000ee80000100800 */
[----:B----4-:R-:W4:Y:S04]  /*3e40*/  LDL R84, [R1+0x234] ;  /* 0x0002340001547983 */ /* 0x010f280000100800 */
[----:B------:R-:W4:Y:S04]  /*3e50*/  LDL R86, [R1+0x238] ;  /* 0x0002380001567983 */ /* 0x000f280000100800 */
[----:B-1----:R-:W4:Y:S04]  /*3e60*/  LDL R88, [R1+0x23c] ;  /* 0x00023c0001587983 */ /* 0x002f280000100800 */
        /* <DEDUP_REMOVED lines=244> */
[----:B------:R-:W-:Y:S06]  /*4db0*/  BAR.ARV 0xf, 0x100 ;  /* 0x03c4000000007b1d */ /* 0x000fec0000002000 */
[----:B------:R-:W-:-:S13]  /*4dc0*/  ISETP.NE.AND P0, PT, RZ, UR58, PT ;  /* 0x0000003aff007c0c */ /* 0x000fda000bf05270 */
[----:B0-----:R-:W-:Y:S05]  /*4dd0*/  @P0 BRA `(.L_x_6283) ;  /* 0x0000000000040947 */ /* 0x001fea0003800000 */
[----:B------:R-:W-:Y:S01]  /*4de0*/  BPT.TRAP 0x1 ;  /* 0x000000040000795c */ /* 0x000fe20000300000 */
.L_x_6283:
[----:B------:R-:W-:Y:S01]  /*4df0*/  UIADD3 UR6, UR22, -0x2, URZ ;  /* 0xfffffffe16067890 */ /* 0x000fe2000fffe03f */
[----:B-----5:R-:W-:Y:S01]  /*4e00*/  LEA R3, R3, UR44, 0x3 ;  /* 0x0000002c03037c11 */ /* 0x020fe2000f8e18ff */
[----:B------:R-:W-:Y:S02]  /*4e10*/  IMAD.U32 R0, RZ, RZ, UR21 ;  /* 0x00000015ff007e24 */ /* 0x000fe4000f8e00ff */
[----:B------:R-:W-:Y:S02]  /*4e20*/  UISETP.GE.AND UP0, UPT, UR6, UR20, UPT ;  /* 0x000000140600728c */ /* 0x000fe4000bf06270 */
[----:B------:R-:W-:-:S04]  /*4e30*/  VIADD R3, R3, 0x38860 ;  /* 0x0003886003037836 */ /* 0x000fc80000000000 */
[----:B------:R-:W-:Y:S02]  /*4e40*/  PLOP3.LUT P0, PT, PT, PT, UP0, 0x80, 0x0 ;  /* 0x000000000000781c */ /* 0x000fe40003f0f008 */
[----:B------:R-:W-:-:S04]  /*4e50*/  PRMT R3, R0, 0x654, R3 ;  /* 0x0000065400037816 */ /* 0x000fc80000000003 */
[----:B------:R0:W-:Y:S07]  /*4e60*/  SYNCS.ARRIVE.TRANS64.RED.A1T0 RZ, [R3+URZ], RZ ;  /* 0x000000ff03ff79a7 */ /* 0x0001ee000810043f */
[----:B------:R-:W-:Y:S05]  /*4e70*/  @!P0 BRA `(.L_x_6284) ;  /* 0x0000003c00708947 */ /* 0x000fea0003800000 */
[----:B------:R-:W-:-:S05]  /*4e80*/  UMOV UR22, UR6 ;  /* 0x0000000600167c82 */ /* 0x000fca0008000000 */
.L_x_6286:
        /* <DEDUP_REMOVED lines=60> */
[----:B-1----:R-:W4:Y:S04]  /*5250*/  LDL.64 R4, [R1+0x3c8] ;  /* 0x0003c80001047983 */ /* 0x002f280000100a00 */
[----:B------:R-:W4:Y:S04]  /*5260*/  LDL.64 R12, [R1+0x3d8] ;  /* 0x0003d800010c7983 */ /* 0x000f280000100a00 */
[----:B------:R-:W4:Y:S04]  /*5270*/  LDL.64 R10, [R1+0x3e8] ;  /* 0x0003e800010a7983 */ /* 0x000f280000100a00 */
[----:B------:R-:W4:Y:S04]  /*5280*/  LDL.64 R8, [R1+0x3f8] ;  /* 0x0003f80001087983 */ /* 0x000f280000100a00 */
[----:B------:R-:W4:Y:S01]  /*5290*/  LDL.64 R6, [R1+0x408] ;  /* 0x0004080001067983 */ /* 0x000f220000100a00 */
[----:B--2---:R-:W-:-:S05]  /*52a0*/  IMAD R138, R0, 0x40, R22 ;  /* 0x00000040008a7824 */ /* 0x004fca00078e0216 */
[----:B------:R-:W-:Y:S01]  /*52b0*/  LEA R138, R138, UR44, 0x2 ;  /* 0x0000002c8a8a7c11 */ /* 0x000fe2000f8e10ff */
[----:B------:R-:W-:Y:S06]  /*52c0*/  BAR.SYNC.DEFER_BLOCKING 0xe, 0x100 ;  /* 0x0384000000007b1d */ /* 0x000fec0000010000 */
[----:B0-----:R-:W3:Y:S04]  /*52d0*/  LDS R3, [R138+0x38400] ;  /* 0x038400008a037984 */ /* 0x001ee80000000800 */
[----:B------:R-:W0:Y:S01]  /*52e0*/  LDS R138, [R138+0x38420] ;  /* 0x038420008a8a7984 */ /* 0x000e220000000800 */
        /* <DEDUP_REMOVED lines=60> */
[-C--:B------:R-:W-:Y:S01]  /*56b0*/  FMUL.FTZ R80, R80, R3.reuse ;  /* 0x0000000350507220 */ /* 0x080fe20000410000 */
[----:B------:R-:W-:Y:S01]  /*56c0*/  FMUL.FTZ R81, R81, R3 ;  /* 0x0000000351517220 */ /* 0x000fe20000410000 */
[C---:B------:R-:W-:Y:S01]  /*56d0*/  FMUL.FTZ R79, R3.reuse, R79 ;  /* 0x0000004f034f7220 */ /* 0x040fe20000410000 */
[----:B------:R-:W-:Y:S01]  /*56e0*/  FMUL.FTZ R78, R3, R78 ;  /* 0x0000004e034e7220 */ /* 0x000fe20000410000 */
[C---:B0-----:R-:W-:Y:S01]  /*56f0*/  FMUL.FTZ R77, R138.reuse, R77 ;  /* 0x0000004d8a4d7220 */ /* 0x041fe20000410000 */
        /* <DEDUP_REMOVED lines=90> */
[----:B------:R0:W-:Y:S01]  /*5ca0*/  STL.64 [R1+0x3f0], R72 ;  /* 0x0003f04801007387 */ /* 0x0001e20000100a00 */
[C---:B------:R-:W-:Y:S01]  /*5cb0*/  FMUL.FTZ R7, R138.reuse, R7 ;  /* 0x000000078a077220 */ /* 0x040fe20000410000 */
[----:B------:R-:W-:Y:S02]  /*5cc0*/  FMUL.FTZ R6, R138, R6 ;  /* 0x000000068a067220 */ /* 0x000fe40000410000 */
        /* <DEDUP_REMOVED lines=322> */
[----:B------:R-:W-:Y:S01]  /*70f0*/  IMAD.MOV.U32 R5, RZ, RZ, 0x40000040 ;  /* 0x40000040ff057424 */ /* 0x000fe200078e00ff */
[----:B------:R-:W3:Y:S01]  /*7100*/  LDL R3, [R1+0x1c8] ;  /* 0x0001c80001037983 */ /* 0x000ee20000100800 */
[----:B------:R-:W-:Y:S01]  /*7110*/  IMAD.MOV.U32 R7, RZ, RZ, 0x40000040 ;  /* 0x40000040ff077424 */ /* 0x000fe200078e00ff */
[----:B------:R-:W-:Y:S02]  /*7120*/  ISETP.NE.AND P0, PT, R0, 0x2, PT ;  /* 0x000000020000780c */ /* 0x000fe40003f05270 */
[----:B------:R0:W-:Y:S01]  /*7130*/  STL [R1+0x1c0], R0 ;  /* 0x0001c00001007387 */ /* 0x0001e20000100800 */
[----:B------:R-:W-:Y:S01]  /*7140*/  R2UR UR15, R5 ;  /* 0x00000000050f72ca */ /* 0x000fe200000e0000 */
[----:B------:R-:W-:Y:S01]  /*7150*/  IMAD.MOV.U32 R5, RZ, RZ, 0x40000040 ;  /* 0x40000040ff057424 */ /* 0x000fe200078e00ff */
[----:B------:R-:W-:Y:S01]  /*7160*/  R2UR UR19, R7 ;  /* 0x00000000071372ca */ /* 0x000fe200000e0000 */
[----:B------:R-:W-:-:S03]  /*7170*/  IMAD.MOV.U32 R7, RZ, RZ, 0x40000040 ;  /* 0x40000040ff077424 */ /* 0x000fc600078e00ff */
[----:B------:R-:W-:Y:S02]  /*7180*/  R2UR UR11, R5 ;  /* 0x00000000050b72ca */ /* 0x000fe400000e0000 */
[----:B------:R-:W-:Y:S02]  /*7190*/  R2UR UR7, R7 ;  /* 0x00000000070772ca */ /* 0x000fe400000e0000 */
[----:B0-----:R-:W-:-:S05]  /*71a0*/  @!P0 IMAD.MOV.U32 R0, RZ, RZ, RZ ;  /* 0x000000ffff008224 */ /* 0x001fca00078e00ff */
[----:B------:R-:W-:Y:S02]  /*71b0*/  LEA R4, R0, UR23, 0xc ;  /* 0x0000001700047c11 */ /* 0x000fe4000f8e60ff */
[----:B------:R-:W4:Y:S02]  /*71c0*/  @!P0 LDL R0, [R1+0x1c4] ;  /* 0x0001c40001008983 */ /* 0x000f240000100800 */
[C---:B------:R-:W-:Y:S01]  /*71d0*/  R2UR UR14, R4.reuse ;  /* 0x00000000040e72ca */ /* 0x040fe200000e0000 */
[----:B------:R-:W-:-:S05]  /*71e0*/  VIADD R6, R4, 0x80 ;  /* 0x0000008004067836 */ /* 0x000fca0000000000 */
[----:B------:R-:W-:Y:S01]  /*71f0*/  R2UR UR18, R6 ;  /* 0x00000000061272ca */ /* 0x000fe200000e0000 */
[C---:B------:R-:W-:Y:S02]  /*7200*/  VIADD R6, R4.reuse, 0x100 ;  /* 0x0000010004067836 */ /* 0x040fe40000000000 */
[----:B------:R-:W-:-:S03]  /*7210*/  VIADD R4, R4, 0x180 ;  /* 0x0000018004047836 */ /* 0x000fc60000000000 */
[----:B------:R-:W-:Y:S02]  /*7220*/  R2UR UR6, R6 ;  /* 0x00000000060672ca */ /* 0x000fe400000e0000 */
[----:B------:R-:W-:Y:S01]  /*7230*/  R2UR UR10, R4 ;  /* 0x00000000040a72ca */ /* 0x000fe200000e0000 */
        /* <DEDUP_REMOVED lines=139> */
[----:B------:R-:W-:Y:S04]  /*7af0*/  STL.128 [R1+0x3e0], R140 ;  /* 0x0003e08c01007387 */ /* 0x000fe80000100c00 */
[----:B------:R-:W-:Y:S04]  /*7b00*/  STL.128 [R1+0x3f0], R144 ;  /* 0x0003f09001007387 */ /* 0x000fe80000100c00 */
[----:B------:R-:W-:Y:S04]  /*7b10*/  STL.128 [R1+0x400], R148 ;  /* 0x0004009401007387 */ /* 0x000fe80000100c00 */
[----:B-1----:R-:W2:Y:S04]  /*7b20*/  LDL R138, [R1+0x210] ;  /* 0x00021000018a7983 */ /* 0x002ea80000100800 */
        /* <DEDUP_REMOVED lines=127> */
[----:B---3--:R-:W-:Y:S01]  /*8320*/  VIADD R3, R3, 0x1 ;  /* 0x0000000103037836 */ /* 0x008fe20000000000 */
[----:B------:R-:W-:-:S02]  /*8330*/  UISETP.NE.AND UP0, UPT, UR58, URZ, UPT ;  /* 0x0000003f3a00728c */ /* 0x000fc4000bf05270 */
[----:B--2---:R-:W-:Y:S04]  /*8340*/  STL [R1+0x210], R138 ;  /* 0x0002108a01007387 */ /* 0x004fe80000100800 */
        /* <DEDUP_REMOVED lines=129> */
[----:B------:R-:W-:-:S02]  /*8b60*/  PLOP3.LUT P1, PT, PT, PT, UP0, 0x80, 0x0 ;  /* 0x000000000000781c */ /* 0x000fc40003f2f008 */
[----:B------:R-:W-:-:S05]  /*8b70*/  @!P0 LOP3.LUT R0, R0, 0x1, RZ, 0x3c, !PT ;  /* 0x0000000100008812 */ /* 0x000fca00078e3cff */
[----:B------:R1:W-:Y:S02]  /*8b80*/  @!P0 STL [R1+0x1c4], R0 ;  /* 0x0001c40001008387 */ /* 0x0003e40000100800 */
[----:B-1----:R-:W-:Y:S01]  /*8b90*/  IMAD.U32 R0, RZ, RZ, UR22 ;  /* 0x00000016ff007e24 */ /* 0x002fe2000f8e00ff */
[----:B------:R-:W-:-:S04]  /*8ba0*/  UIADD3 UR22, UR22, -0x1, URZ ;  /* 0xffffffff16167890 */ /* 0x000fc8000fffe03f */
[----:B------:R-:W-:Y:S01]  /*8bb0*/  ISETP.GT.AND P0, PT, R0, UR20, PT ;  /* 0x0000001400007c0c */ /* 0x000fe2000bf04270 */
[----:B0-----:R-:W-:-:S12]  /*8bc0*/  @P1 BRA `(.L_x_6285) ;  /* 0x0000000000041947 */ /* 0x001fd80003800000 */
[----:B------:R-:W-:Y:S01]  /*8bd0*/  BPT.TRAP 0x1 ;  /* 0x000000040000795c */ /* 0x000fe20000300000 */
.L_x_6285:
[----:B-----5:R-:W-:Y:S01]  /*8be0*/  LEA R4, R4, UR44, 0x3 ;  /* 0x0000002c04047c11 */ /* 0x020fe2000f8e18ff */
[----:B------:R-:W-:-:S04]  /*8bf0*/  IMAD.U32 R3, RZ, RZ, UR21 ;  /* 0x00000015ff037e24 */ /* 0x000fc8000f8e00ff */
[----:B------:R-:W-:-:S05]  /*8c00*/  VIADD R4, R4, 0x38860 ;  /* 0x0003886004047836 */ /* 0x000fca0000000000 */
[----:B------:R-:W-:-:S04]  /*8c10*/  PRMT R4, R3, 0x654, R4 ;  /* 0x0000065403047816 */ /* 0x000fc80000000004 */
[----:B------:R1:W-:Y:S01]  /*8c20*/  SYNCS.ARRIVE.TRANS64.RED.A1T0 RZ, [R4+URZ], RZ ;  /* 0x000000ff04ff79a7 */ /* 0x0003e2000810043f */
[----:B------:R-:W-:Y:S05]  /*8c30*/  @P0 BRA `(.L_x_6286) ;  /* 0xffffffc000940947 */ /* 0x000fea000383ffff */
.L_x_6284:
[----:B------:R-:W2:Y:S04]  /*8c40*/  LDL R135, [R1+0x1c0] ;  /* 0x0001c00001877983 */ /* 0x000ea80000100800 */
[----:B------:R-:W3:Y:S04]  /*8c50*/  LDL.64 R6, [R1+0x210] ;  /* 0x0002100001067983 */ /* 0x000ee80000100a00 */
[----:B-1----:R-:W4:Y:S04]  /*8c60*/  LDL.64 R4, [R1+0x220] ;  /* 0x0002200001047983 */ /* 0x002f280000100a00 */
        /* <DEDUP_REMOVED lines=61> */
[----:B0-----:R-:W5:Y:S01]  /*9040*/  LDL R3, [R1+0x1c0] ;  /* 0x0001c00001037983 */ /* 0x001f620000100800 */
[----:B--2---:R-:W-:-:S05]  /*9050*/  IMAD R135, R135, 0x40, R22 ;  /* 0x0000004087877824 */ /* 0x004fca00078e0216 */
[----:B------:R-:W-:Y:S01]  /*9060*/  LEA R135, R135, UR44, 0x2 ;  /* 0x0000002c87877c11 */ /* 0x000fe2000f8e10ff */
[----:B------:R-:W-:Y:S06]  /*9070*/  BAR.SYNC.DEFER_BLOCKING 0xe, 0x100 ;  /* 0x0384000000007b1d */ /* 0x000fec0000010000 */
[----:B------:R-:W3:Y:S04]  /*9080*/  LDS R0, [R135+0x38400] ;  /* 0x0384000087007984 */ /* 0x000ee80000000800 */
[----:B------:R-:W5:Y:S01]  /*9090*/  LDS R135, [R135+0x38420] ;  /* 0x0384200087877984 */ /* 0x000f620000000800 */
[C---:B---3--:R-:W-:Y:S01]  /*90a0*/  FMUL.FTZ R7, R0.reuse, R7 ;  /* 0x0000000700077220 */ /* 0x048fe20000410000 */
[C---:B------:R-:W-:Y:S01]  /*90b0*/  FMUL.FTZ R6, R0.reuse, R6 ;  /* 0x0000000600067220 */ /* 0x040fe20000410000 */
[C---:B----4-:R-:W-:Y:S01]  /*90c0*/  FMUL.FTZ R5, R0.reuse, R5 ;  /* 0x0000000500057220 */ /* 0x050fe20000410000 */
[----:B------:R-:W-:-:S03]  /*90d0*/  FMUL.FTZ R4, R0, R4 ;  /* 0x0000000400047220 */ /* 0x000fc60000410000 */
[----:B------:R0:W-:Y:S04]  /*90e0*/  STL.64 [R1+0x210], R6 ;  /* 0x0002100601007387 */ /* 0x0001e80000100a00 */
[----:B------:R1:W-:Y:S04]  /*90f0*/  STL.64 [R1+0x220], R4 ;  /* 0x0002200401007387 */ /* 0x0003e80000100a00 */
[----:B0-----:R-:W2:Y:S04]  /*9100*/  LDL.64 R6, [R1+0x408] ;  /* 0x0004080001067983 */ /* 0x001ea80000100a00 */
[----:B-1----:R-:W3:Y:S01]  /*9110*/  LDL.64 R4, [R1+0x3e8] ;  /* 0x0003e80001047983 */ /* 0x002ee20000100a00 */
[C---:B-----5:R-:W-:Y:S01]  /*9120*/  FMUL.FTZ R11, R135.reuse, R11 ;  /* 0x0000000b870b7220 */ /* 0x060fe20000410000 */
[C---:B------:R-:W-:Y:S01]  /*9130*/  FMUL.FTZ R10, R135.reuse, R10 ;  /* 0x0000000a870a7220 */ /* 0x040fe20000410000 */
[C---:B------:R-:W-:Y:S01]  /*9140*/  FMUL.FTZ R133, R0.reuse, R133 ;  /* 0x0000008500857220 */ /* 0x040fe20000410000 */
[C---:B------:R-:W-:Y:S01]  /*9150*/  FMUL.FTZ R132, R0.reuse, R132 ;  /* 0x0000008400847220 */ /* 0x040fe20000410000 */
[C---:B------:R-:W-:Y:S01]  /*9160*/  FMUL.FTZ R131, R0.reuse, R131 ;  /* 0x0000008300837220 */ /* 0x040fe20000410000 */
        /* <DEDUP_REMOVED lines=116> */
[----:B------:R-:W-:-:S02]  /*98b0*/  VIADD R134, R134, 0x1 ;  /* 0x0000000186867836 */ /* 0x000fc40000000000 */
[----:B0-----:R-:W-:Y:S01]  /*98c0*/  VIADD R10, R3, 0x1 ;  /* 0x00000001030a7836 */ /* 0x001fe20000000000 */
        /* <DEDUP_REMOVED lines=31> */
[----:B------:R0:W-:Y:S01]  /*9ac0*/  STL.64 [R1+0x228], R72 ;  /* 0x0002284801007387 */ /* 0x0001e20000100a00 */
[C---:B--2---:R-:W-:Y:S01]  /*9ad0*/  FMUL.FTZ R7, R135.reuse, R7 ;  /* 0x0000000787077220 */ /* 0x044fe20000410000 */
[C---:B------:R-:W-:Y:S01]  /*9ae0*/  FMUL.FTZ R6, R135.reuse, R6 ;  /* 0x0000000687067220 */ /* 0x040fe20000410000 */
[C---:B---3--:R-:W-:Y:S01]  /*9af0*/  FMUL.FTZ R5, R135.reuse, R5 ;  /* 0x0000000587057220 */ /* 0x048fe20000410000 */
[----:B------:R-:W-:Y:S01]  /*9b00*/  FMUL.FTZ R4, R135, R4 ;  /* 0x0000000487047220 */ /* 0x000fe20000410000 */
        /* <DEDUP_REMOVED lines=33> */
[----:B------:R-:W-:Y:S01]  /*9d20*/  BSSY B0, `(.L_x_6287) ;  /* 0x0000007000007945 */ /* 0x000fe20003800000 */
[----:B------:R-:W-:-:S11]  /*9d30*/  IMAD.MOV.U32 R0, RZ, RZ, 0x1 ;  /* 0x00000001ff007424 */ /* 0x000fd600078e00ff */
[----:B0-----:R-:W-:Y:S05]  /*9d40*/  @P0 BRA `(.L_x_6288) ;  /* 0x0000000000100947 */ /* 0x001fea0003800000 */
[----:B------:R-:W2:Y:S04]  /*9d50*/  LDL R4, [R1+0x1c4] ;  /* 0x0001c40001047983 */ /* 0x000ea80000100800 */
[----:B------:R0:W-:Y:S01]  /*9d60*/  STL [R1+0x1c0], RZ ;  /* 0x0001c0ff01007387 */ /* 0x0001e20000100800 */
[----:B--2---:R-:W-:-:S05]  /*9d70*/  LOP3.LUT R4, R4, 0x1, RZ, 0x3c, !PT ;  /* 0x0000000104047812 */ /* 0x004fca00078e3cff */
[----:B------:R0:W-:Y:S02]  /*9d80*/  STL [R1+0x1c4], R4 ;  /* 0x0001c40401007387 */ /* 0x0001e40000100800 */
.L_x_6288:
[----:B------:R-:W-:Y:S05]  /*9d90*/  BSYNC B0 ;  /* 0x0000000000007941 */ /* 0x000fea0003800000 */
.L_x_6287:
[----:B------:R-:W-:Y:S05]  /*9da0*/  BRA `(.L_x_6282) ;  /* 0x0000018000b07947 */ /* 0x000fea0003800000 */
.L_x_6274:
[----:B------:R-:W2:Y:S01]  /*9db0*/  LDL R3, [R1+0x450] ;  /* 0x0004500001037983 */ /* 0x000ea20000100800 */
[----:B------:R-:W-:Y:S01]  /*9dc0*/  UIADD3 UR4, UP3, UR38, 0x38860, URZ ;  /* 0x0003886026047890 */ /* 0x000fe2000ff7e03f */
[----:B------:R-:W-:Y:S01]  /*9dd0*/  IMAD.MOV.U32 R11, RZ, RZ, 0x80 ;  /* 0x00000080ff0b7424 */ /* 0x000fe200078e00ff */
[----:B------:R-:W-:Y:S01]  /*9de0*/  UIADD3 UR7, UP2, UR38, 0x38850, URZ ;  /* 0x0003885026077890 */ /* 0x000fe2000ff5e03f */
[----:B------:R-:W-:Y:S01]  /*9df0*/  IMAD.MOV.U32 R5, RZ, RZ, 0x80 ;  /* 0x00000080ff057424 */ /* 0x000fe200078e00ff */
[----:B------:R-:W-:Y:S01]  /*9e00*/  UIADD3 UR11, UP0, UR38, 0x38830, URZ ;  /* 0x00038830260b7890 */ /* 0x000fe2000ff1e03f */
[----:B------:R-:W-:Y:S01]  /*9e10*/  IMAD.MOV.U32 R6, RZ, RZ, 0x80 ;  /* 0x00000080ff067424 */ /* 0x000fe200078e00ff */
[----:B------:R-:W-:Y:S01]  /*9e20*/  UIADD3 UR9, UP1, UR38, 0x38840, URZ ;  /* 0x0003884026097890 */ /* 0x000fe2000ff3e03f */
[----:B------:R-:W-:Y:S01]  /*9e30*/  IMAD.U32 R7, RZ, RZ, UR21 ;  /* 0x00000015ff077e24 */ /* 0x000fe2000f8e00ff */
[----:B------:R-:W-:Y:S01]  /*9e40*/  UIADD3.X UR8, URZ, UR39, URZ, UP2, !UPT ;  /* 0x000000273f087290 */ /* 0x000fe200097fe43f */
[----:B------:R-:W-:Y:S01]  /*9e50*/  IMAD.MOV.U32 R8, RZ, RZ, 0x100 ;  /* 0x00000100ff087424 */ /* 0x000fe200078e00ff */
[----:B------:R-:W-:Y:S01]  /*9e60*/  ULDC UR13, c[0x0][0x448] ;  /* 0x00011200000d7ab9 */ /* 0x000fe20000000800 */
[----:B------:R-:W-:Y:S01]  /*9e70*/  IMAD.U32 R9, RZ, RZ, UR21 ;  /* 0x00000015ff097e24 */ /* 0x000fe2000f8e00ff */
[----:B------:R-:W-:Y:S01]  /*9e80*/  UIADD3.X UR12, URZ, UR39, URZ, UP0, !UPT ;  /* 0x000000273f0c7290 */ /* 0x000fe200087fe43f */
[----:B-1----:R-:W-:Y:S01]  /*9e90*/  IMAD.U32 R0, RZ, RZ, UR7 ;  /* 0x00000007ff007e24 */ /* 0x002fe2000f8e00ff */
[----:B------:R-:W-:Y:S01]  /*9ea0*/  UIADD3.X UR10, URZ, UR39, URZ, UP1, !UPT ;  /* 0x000000273f0a7290 */ /* 0x000fe20008ffe43f */
[----:B------:R-:W-:Y:S01]  /*9eb0*/  IMAD.U32 R12, RZ, RZ, UR5 ;  /* 0x00000005ff0c7e24 */ /* 0x000fe2000f8e00ff */
[----:B------:R-:W-:Y:S01]  /*9ec0*/  UISETP.NE.AND UP4, UPT, UR13, 0x1, UPT ;  /* 0x000000010d00788c */ /* 0x000fe2000bf85270 */
[----:B------:R0:W-:Y:S01]  /*9ed0*/  STL.64 [R1+0x30], R8 ;  /* 0x0000300801007387 */ /* 0x0001e20000100a00 */
[----:B------:R-:W-:Y:S01]  /*9ee0*/  UIADD3 UR40, UR48, 0x1, -UR47 ;  /* 0x0000000130287890 */ /* 0x000fe2000fffe82f */
[----:B------:R-:W-:Y:S01]  /*9ef0*/  IADD3 R37, P0, R2, 0x28, RZ ;  /* 0x0000002802257810 */ /* 0x000fe20007f1e0ff */
[----:B------:R-:W-:Y:S01]  /*9f00*/  UP2UR UR41, UPR, URZ, 0x10 ;  /* 0x000000103f297883 */ /* 0x000fe20008000000 */
[----:B------:R-:W-:Y:S03]  /*9f10*/  STL [R1+0x50], R12 ;  /* 0x0000500c01007387 */ /* 0x000fe60000100800 */
[----:B------:R-:W-:Y:S01]  /*9f20*/  IMAD.X R42, RZ, RZ, R18, P0 ;  /* 0x000000ffff2a7224 */ /* 0x000fe200000e0612 */
[----:B------:R-:W-:Y:S02]  /*9f30*/  STL [R1+0x10], RZ ;  /* 0x000010ff01007387 */ /* 0x000fe40000100800 */
[----:B------:R-:W-:Y:S01]  /*9f40*/  @UP4 ULDC UR7, c[0x0][0x44c] ;  /* 0x0001130000074ab9 */ /* 0x000fe20000000800 */
[----:B0-----:R-:W-:Y:S01]  /*9f50*/  IMAD.U32 R8, RZ, RZ, UR11 ;  /* 0x0000000bff087e24 */ /* 0x001fe2000f8e00ff */
[----:B------:R-:W-:Y:S01]  /*9f60*/  STL [R1+0x38], RZ ;  /* 0x000038ff01007387 */ /* 0x000fe20000100800 */
[----:B------:R-:W-:-:S05]  /*9f70*/  IMAD.U32 R9, RZ, RZ, UR12 ;  /* 0x0000000cff097e24 */ /* 0x000fca000f8e00ff */
[----:B------:R-:W-:Y:S01]  /*9f80*/  STL.64 [R1+0x18], R8 ;  /* 0x0000180801007387 */ /* 0x000fe20000100a00 */
[----:B--2---:R-:W-:Y:S01]  /*9f90*/  R2UR UR6, R3 ;  /* 0x00000000030672ca */ /* 0x004fe200000e0000 */
[----:B------:R-:W-:Y:S01]  /*9fa0*/  IMAD.U32 R3, RZ, RZ, UR8 ;  /* 0x00000008ff037e24 */ /* 0x000fe2000f8e00ff */
[----:B------:R-:W-:-:S11]  /*9fb0*/  USHF.L.U32 UR8, UR5, 0x6, URZ ;  /* 0x0000000605087899 */ /* 0x000fd6000800063f */
[----:B------:R-:W-:Y:S02]  /*9fc0*/  IMAD.U32 R10, RZ, RZ, UR6 ;  /* 0x00000006ff0a7e24 */ /* 0x000fe4000f8e00ff */
[----:B------:R-:W-:Y:S01]  /*9fd0*/  IMAD.U32 R4, RZ, RZ, UR6 ;  /* 0x00000006ff047e24 */ /* 0x000fe2000f8e00ff */
[----:B------:R-:W-:Y:S02]  /*9fe0*/  UIADD3.X UR6, URZ, UR39, URZ, UP3, !UPT ;  /* 0x000000273f067290 */ /* 0x000fe40009ffe43f */
[----:B------:R0:W-:Y:S04]  /*9ff0*/  STL.64 [R1+0x28], R10 ;  /* 0x0000280a01007387 */ /* 0x0001e80000100a00 */
[----:B------:R1:W-:Y:S01]  /*a000*/  STL.128 [R1], R4 ;  /* 0x0000000401007387 */ /* 0x0003e20000100c00 */
[----:B0-----:R-:W-:Y:S01]  /*a010*/  IMAD.U32 R10, RZ, RZ, UR4 ;  /* 0x00000004ff0a7e24 */ /* 0x001fe2000f8e00ff */
[----:B------:R-:W-:Y:S01]  /*a020*/  ULDC.64 UR4, c[0x0][0xad8] ;  /* 0x0002b60000047ab9 */ /* 0x000fe20000000a00 */
[----:B------:R-:W-:Y:S01]  /*a030*/  IMAD.U32 R11, RZ, RZ, UR6 ;  /* 0x00000006ff0b7e24 */ /* 0x000fe2000f8e00ff */
[----:B------:R-:W-:-:S02]  /*a040*/  UISETP.GE.AND UP0, UPT, UR5, 0x1, UPT ;  /* 0x000000010500788c */ /* 0x000fc4000bf06270 */
[----:B------:R-:W-:Y:S02]  /*a050*/  @UP4 UIADD3 UR6, UR8, 0x3f, URZ ;  /* 0x0000003f08064890 */ /* 0x000fe4000fffe03f */
[----:B------:R-:W-:Y:S01]  /*a060*/  UP2UR UR43, UPR, URZ, 0x1 ;  /* 0x000000013f2b7883 */ /* 0x000fe20008000000 */
[----:B-1----:R-:W-:Y:S01]  /*a070*/  IMAD.MOV.U32 R6, RZ, RZ, R10 ;  /* 0x000000ffff067224 */ /* 0x002fe200078e000a */
[----:B------:R-:W-:Y:S01]  /*a080*/  UIMAD.WIDE.U32 UR6, UR6, UR7, URZ ;  /* 0x00000007060672a5 */ /* 0x000fe2000f8e003f */
[----:B------:R-:W-:Y:S01]  /*a090*/  IMAD.MOV.U32 R7, RZ, RZ, R11 ;  /* 0x000000ffff077224 */ /* 0x000fe200078e000b */
[----:B------:R-:W-:Y:S01]  /*a0a0*/  PLOP3.LUT P1, PT, PT, PT, UP0, 0x40, 0x0 ;  /* 0x000000000000781c */ /* 0x000fe20003f2e808 */
[----:B------:R-:W-:Y:S02]  /*a0b0*/  IMAD.MOV.U32 R4, RZ, RZ, R0 ;  /* 0x000000ffff047224 */ /* 0x000fe400078e0000 */
[----:B------:R-:W-:Y:S02]  /*a0c0*/  IMAD.MOV.U32 R5, RZ, RZ, R3 ;  /* 0x000000ffff057224 */ /* 0x000fe400078e0003 */
[----:B------:R-:W-:Y:S01]  /*a0d0*/  IMAD.U32 R10, RZ, RZ, UR9 ;  /* 0x00000009ff0a7e24 */ /* 0x000fe2000f8e00ff */
[----:B------:R-:W-:Y:S01]  /*a0e0*/  UIADD3 UR9, UR8, 0x3f, URZ ;  /* 0x0000003f08097890 */ /* 0x000fe2000fffe03f */
[----:B------:R-:W-:Y:S01]  /*a0f0*/  IMAD.U32 R11, RZ, RZ, UR10 ;  /* 0x0000000aff0b7e24 */ /* 0x000fe2000f8e00ff */
[----:B------:R0:W-:Y:S01]  /*a100*/  STL.128 [R1+0x40], R4 ;  /* 0x0000400401007387 */ /* 0x0001e20000100c00 */
[----:B------:R-:W-:-:S02]  /*a110*/  @UP4 ULDC UR10, c[0x0][0x450] ;  /* 0x00011400000a4ab9 */ /* 0x000fc40000000800 */
[----:B------:R-:W-:Y:S01]  /*a120*/  @UP4 USHF.R.U32.HI UR9, URZ, UR10, UR7 ;  /* 0x0000000a3f094299 */ /* 0x000fe20008011607 */
[----:B------:R0:W-:Y:S03]  /*a130*/  STL.64 [R1+0x20], R10 ;  /* 0x0000200a01007387 */ /* 0x0001e60000100a00 */
[----:B------:R-:W-:-:S04]  /*a140*/  UIADD3 UR6, UR40, UR9, URZ ;  /* 0x0000000928067290 */ /* 0x000fc8000fffe03f */
[----:B------:R-:W-:Y:S01]  /*a150*/  UIADD3 UR4, UR6, UR4, URZ ;  /* 0x0000000406047290 */ /* 0x000fe2000fffe03f */
[----:B------:R-:W-:Y:S11]  /*a160*/  @P1 BRA `(.L_x_6289) ;  /* 0x0000000000441947 */ /* 0x000ff60003800000 */
        /* <DEDUP_REMOVED lines=10> */
.L_x_6290:
[----:B------:R-:W-:-:S11]  /*a210*/  UISETP.NE.AND UP0, UPT, UR5, 0x1, UPT ;  /* 0x000000010500788c */ /* 0x000fd6000bf05270 */
[----:B------:R-:W-:Y:S02]  /*a220*/  @UP0 ULDC.64 UR10, c[0x0][0xae0] ;  /* 0x0002b800000a0ab9 */ /* 0x000fe40000000a00 */
[----:B------:R-:W-:-:S04]  /*a230*/  UIMAD.WIDE.U32 UR6, UR9, UR10, URZ ;  /* 0x0000000a090672a5 */ /* 0x000fc8000f8e003f */
[----:B------:R-:W-:-:S12]  /*a240*/  @UP0 USHF.R.U32.HI UR9, URZ, UR11, UR7 ;  /* 0x0000000b3f090299 */ /* 0x000fd80008011607 */
.L_x_6291:
[----:B------:R-:W-:-:S04]  /*a250*/  UIMAD UR9, UR9, UR5, UR5 ;  /* 0x00000005090972a4 */ /* 0x000fc8000f8e0205 */
[----:B------:R-:W-:-:S04]  /*a260*/  UISETP.LT.AND UP0, UPT, UR4, UR9, UPT ;  /* 0x000000090400728c */ /* 0x000fc8000bf01270 */
[----:B------:R-:W-:-:S12]  /*a270*/  USEL UR4, UR4, UR9, UP0 ;  /* 0x0000000904047287 */ /* 0x000fd80008000000 */
.L_x_6289:
[----:B------:R-:W-:Y:S02]  /*a280*/  UISETP.NE.AND UP0, UPT, UR41, URZ, UPT ;  /* 0x0000003f2900728c */ /* 0x000fe4000bf05270 */
[----:B------:R-:W-:Y:S02]  /*a290*/  UIADD3 UR10, UR48, 0x3f, URZ ;  /* 0x0000003f300a7890 */ /* 0x000fe4000fffe03f */
[----:B------:R-:W-:Y:S02]  /*a2a0*/  UIADD3 UR4, UR4, 0x3f, URZ ;  /* 0x0000003f04047890 */ /* 0x000fe4000fffe03f */
[----:B------:R-:W-:Y:S02]  /*a2b0*/  UISETP.GE.AND UP1, UPT, UR5, 0x1, UPT ;  /* 0x000000010500788c */ /* 0x000fe4000bf26270 */
[----:B------:R-:W-:Y:S02]  /*a2c0*/  USHF.R.S32.HI UR11, URZ, 0x1f, UR10 ;  /* 0x0000001f3f0b7899 */ /* 0x000fe4000801140a */
[----:B------:R-:W-:Y:S01]  /*a2d0*/  USHF.R.S32.HI UR9, URZ, 0x1f, UR4 ;  /* 0x0000001f3f097899 */ /* 0x000fe20008011404 */
[----:B------:R-:W-:Y:S01]  /*a2e0*/  @UP0 ULDC UR6, c[0x0][0x44c] ;  /* 0x0001130000060ab9 */ /* 0x000fe20000000800 */
[----:B------:R-:W-:Y:S01]  /*a2f0*/  ULEA.HI UR11, UR11, UR10, URZ, 0x6 ;  /* 0x0000000a0b0b7291 */ /* 0x000fe2000f8f303f */
[----:B------:R-:W-:Y:S01]  /*a300*/  PLOP3.LUT P0, PT, PT, PT, UP1, 0x40, 0x0 ;  /* 0x000000000000781c */ /* 0x000fe20003f0e818 */
[----:B------:R-:W-:-:S02]  /*a310*/  UIMAD.WIDE.U32 UR6, UR8, UR6, URZ ;  /* 0x00000006080672a5 */ /* 0x000fc4000f8e003f */
[----:B------:R-:W-:Y:S01]  /*a320*/  ULEA.HI UR9, UR9, UR4, URZ, 0x6 ;  /* 0x0000000409097291 */ /* 0x000fe2000f8f303f */
[----:B------:R-:W-:Y:S01]  /*a330*/  @UP0 ULDC UR12, c[0x0][0x450] ;  /* 0x00011400000c0ab9 */ /* 0x000fe20000000800 */
[----:B------:R-:W-:Y:S02]  /*a340*/  UIADD3 UR45, UR48, -UR47, URZ ;  /* 0x8000002f302d7290 */ /* 0x000fe4000fffe03f */
[----:B------:R-:W-:Y:S02]  /*a350*/  USHF.R.S32.HI UR11, URZ, 0x6, UR11 ;  /* 0x000000063f0b7899 */ /* 0x000fe4000801140b */
[----:B------:R-:W-:Y:S02]  /*a360*/  USHF.R.S32.HI UR9, URZ, 0x6, UR9 ;  /* 0x000000063f097899 */ /* 0x000fe40008011409 */
[----:B------:R-:W-:Y:S02]  /*a370*/  @UP0 USHF.R.U32.HI UR8, URZ, UR12, UR7 ;  /* 0x0000000c3f080299 */ /* 0x000fe40008011607 */
[----:B------:R-:W-:-:S02]  /*a380*/  UISETP.LT.AND UP0, UPT, UR9, UR11, UPT ;  /* 0x0000000b0900728c */ /* 0x000fc4000bf01270 */
[----:B------:R-:W-:Y:S01]  /*a390*/  UIADD3 UR8, UR45, UR8, URZ ;  /* 0x000000082d087290 */ /* 0x000fe2000fffe03f */
[----:B------:R-:W-:Y:S01]  /*a3a0*/  ULDC UR4, c[0x0][0xad4] ;  /* 0x0002b50000047ab9 */ /* 0x000fe20000000800 */
[----:B------:R-:W-:Y:S02]  /*a3b0*/  USEL UR6, UR9, UR11, UP0 ;  /* 0x0000000b09067287 */ /* 0x000fe40008000000 */
[----:B------:R-:W-:Y:S01]  /*a3c0*/  UIADD3 UR7, UR8, -UR4, URZ ;  /* 0x8000000408077290 */ /* 0x000fe2000fffe03f */
[----:B------:R-:W-:Y:S11]  /*a3d0*/  @P0 BRA `(.L_x_6292) ;  /* 0x0000000000480947 */ /* 0x000ff60003800000 */
        /* <DEDUP_REMOVED lines=11> */
.L_x_6293:
[----:B------:R-:W-:-:S11]  /*a490*/  UISETP.NE.AND UP0, UPT, UR5, 0x1, UPT ;  /* 0x000000010500788c */ /* 0x000fd6000bf05270 */
[----:B------:R-:W-:Y:S02]  /*a4a0*/  @UP0 ULDC.64 UR10, c[0x0][0xae0] ;  /* 0x0002b800000a0ab9 */ /* 0x000fe40000000a00 */
[----:B------:R-:W-:-:S04]  /*a4b0*/  UIMAD.WIDE.U32 UR8, UR4, UR10, URZ ;  /* 0x0000000a040872a5 */ /* 0x000fc8000f8e003f */
[----:B------:R-:W-:-:S12]  /*a4c0*/  @UP0 USHF.R.U32.HI UR4, URZ, UR11, UR9 ;  /* 0x0000000b3f040299 */ /* 0x000fd80008011609 */
.L_x_6294:
[----:B------:R-:W-:-:S04]  /*a4d0*/  UIMAD UR4, UR4, UR5, URZ ;  /* 0x00000005040472a4 */ /* 0x000fc8000f8e023f */
[----:B------:R-:W-:-:S04]  /*a4e0*/  UISETP.LT.AND UP0, UPT, UR7, UR4, UPT ;  /* 0x000000040700728c */ /* 0x000fc8000bf01270 */
[----:B------:R-:W-:-:S12]  /*a4f0*/  USEL UR7, UR7, UR4, !UP0 ;  /* 0x0000000407077287 */ /* 0x000fd8000c000000 */
.L_x_6292:
        /* <DEDUP_REMOVED lines=13> */
[----:B0-----:R-:W-:Y:S01]  /*a5d0*/  IMAD.U32 R4, RZ, RZ, UR12 ;  /* 0x0000000cff047e24 */ /* 0x001fe2000f8e00ff */
        /* <DEDUP_REMOVED lines=33> */
.L_x_6295:
[----:B------:R-:W-:Y:S01]  /*a7f0*/  UIMAD UR42, UR10, UR4, UR42 ;  /* 0x000000040a2a72a4 */ /* 0x000fe2000f8e022a */
[----:B------:R-:W-:Y:S02]  /*a800*/  IMAD.U32 R0, RZ, RZ, UR6 ;  /* 0x00000006ff007e24 */ /* 0x000fe4000f8e00ff */
[----:B------:R-:W-:-:S05]  /*a810*/  IMAD.U32 R3, RZ, RZ, UR4 ;  /* 0x00000004ff037e24 */ /* 0x000fca000f8e00ff */
[----:B------:R-:W-:-:S04]  /*a820*/  VIADDMNMX R0, R3, UR42, R0, PT ;  /* 0x0000002a03007c46 */ /* 0x000fc8000b800100 */
[----:B------:R-:W-:Y:S02]  /*a830*/  R2UR UR46, R0 ;  /* 0x00000000002e72ca */ /* 0x000fe400000e0000 */
[----:B------:R-:W-:-:S11]  /*a840*/  PRMT R0, RZ, 0x7610, R0 ;  /* 0x00007610ff007816 */ /* 0x000fd60000000000 */
[----:B------:R-:W-:-:S06]  /*a850*/  UISETP.GT.AND UP0, UPT, UR46, UR42, UPT ;  /* 0x0000002a2e00728c */ /* 0x000fcc000bf04270 */
[----:B------:R-:W-:-:S13]  /*a860*/  PLOP3.LUT P0, PT, PT, PT, UP0, 0x80, 0x0 ;  /* 0x000000000000781c */ /* 0x000fda0003f0f008 */
[----:B------:R-:W-:Y:S05]  /*a870*/  @!P0 BRA `(.L_x_6282) ;  /* 0x0000017400fc8947 */ /* 0x000fea0003800000 */
[----:B------:R-:W1:Y:S01]  /*a880*/  SHFL.IDX PT, R0, R209, RZ, 0x1f ;  /* 0x00001fffd1007589 */ /* 0x000e6200000e0000 */
[----:B------:R-:W-:Y:S01]  /*a890*/  UIADD3 UR8, UR44, 0x400, URZ ;  /* 0x000004002c087890 */ /* 0x000fe2000fffe03f */
[----:B0-----:R-:W-:Y:S01]  /*a8a0*/  IMAD.MOV.U32 R4, RZ, RZ, 0x1 ;  /* 0x00000001ff047424 */ /* 0x001fe200078e00ff */
[----:B------:R-:W-:Y:S01]  /*a8b0*/  UIADD3 UR6, UR44, 0x26400, URZ ;  /* 0x000264002c067890 */ /* 0x000fe2000fffe03f */
[----:B------:R-:W-:Y:S01]  /*a8c0*/  IMAD.MOV.U32 R5, RZ, RZ, RZ ;  /* 0x000000ffff057224 */ /* 0x000fe200078e00ff */
[----:B------:R-:W-:Y:S01]  /*a8d0*/  UIADD3 UR5, UR44, 0x22400, URZ ;  /* 0x000224002c057890 */ /* 0x000fe2000fffe03f */
[----:B------:R-:W-:Y:S01]  /*a8e0*/  IMAD.MOV.U32 R6, RZ, RZ, 0x1 ;  /* 0x00000001ff067424 */ /* 0x000fe200078e00ff */
[----:B------:R-:W-:Y:S01]  /*a8f0*/  USHF.R.U32.HI UR6, URZ, 0x4, UR6 ;  /* 0x000000043f067899 */ /* 0x000fe20008011606 */
[----:B------:R-:W-:Y:S01]  /*a900*/  IMAD.MOV.U32 R7, RZ, RZ, RZ ;  /* 0x000000ffff077224 */ /* 0x000fe200078e00ff */
[----:B------:R-:W-:Y:S01]  /*a910*/  USHF.R.U32.HI UR7, URZ, 0x4, UR8 ;  /* 0x000000043f077899 */ /* 0x000fe20008011608 */
[----:B------:R0:W5:Y:S01]  /*a920*/  LDL R15, [R1+0x454] ;  /* 0x00045400010f7983 */ /* 0x0001620000100800 */
[----:B------:R-:W-:Y:S01]  /*a930*/  USHF.R.U32.HI UR5, URZ, 0x4, UR5 ;  /* 0x000000043f057899 */ /* 0x000fe20008011605 */
[----:B------:R-:W-:Y:S01]  /*a940*/  IMAD.MOV.U32 R11, RZ, RZ, 0x40000040 ;  /* 0x40000040ff0b7424 */ /* 0x000fe200078e00ff */
[----:B------:R-:W-:Y:S01]  /*a950*/  ULOP3.LUT UR6, UR6, 0x3fff, URZ, 0xc0, !UPT ;  /* 0x00003fff06067892 */ /* 0x000fe2000f8ec03f */
[----:B------:R2:W-:Y:S01]  /*a960*/  STL.128 [R1+0x60], R4 ;  /* 0x0000600401007387 */ /* 0x0005e20000100c00 */
[----:B------:R-:W-:Y:S01]  /*a970*/  ULOP3.LUT UR7, UR7, 0x3fff, URZ, 0xc0, !UPT ;  /* 0x00003fff07077892 */ /* 0x000fe2000f8ec03f */
[C---:B------:R-:W-:Y:S01]  /*a980*/  IADD3 R46, P5, R2.reuse, 0x60, RZ ;  /* 0x00000060022e7810 */ /* 0x040fe20007fbe0ff */
[----:B------:R-:W-:Y:S01]  /*a990*/  ULOP3.LUT UR5, UR5, 0x3fff, URZ, 0xc0, !UPT ;  /* 0x00003fff05057892 */ /* 0x000fe2000f8ec03f */
[----:B------:R-:W3:Y:S01]  /*a9a0*/  S2R R28, SR_TID.X ;  /* 0x00000000001c7919 */ /* 0x000ee20000002100 */
[----:B------:R-:W-:Y:S01]  /*a9b0*/  ULOP3.LUT UR6, UR6, 0x10000, URZ, 0xfc, !UPT ;  /* 0x0001000006067892 */ /* 0x000fe2000f8efc3f */
[----:B------:R-:W-:Y:S01]  /*a9c0*/  IADD3 R26, P1, R2, 0x74, RZ ;  /* 0x00000074021a7810 */ /* 0x000fe20007f3e0ff */
[----:B------:R-:W-:Y:S01]  /*a9d0*/  ULOP3.LUT UR7, UR7, 0x10000, URZ, 0xfc, !UPT ;  /* 0x0001000007077892 */ /* 0x000fe2000f8efc3f */
[----:B------:R-:W4:Y:S01]  /*a9e0*/  S2R R13, SR_TID.X ;  /* 0x00000000000d7919 */ /* 0x000f220000002100 */
[----:B------:R-:W-:Y:S01]  /*a9f0*/  ULOP3.LUT UR5, UR5, 0x10000, URZ, 0xfc, !UPT ;  /* 0x0001000005057892 */ /* 0x000fe2000f8efc3f */
[----:B-1----:R-:W-:Y:S01]  /*aa00*/  LEA.HI R3, R0, R0, RZ, 0x1 ;  /* 0x0000000000037211 */ /* 0x002fe200078f08ff */
[----:B------:R-:W-:Y:S01]  /*aa10*/  UIADD3 UR4, UR44, 0x20400, URZ ;  /* 0x000204002c047890 */ /* 0x000fe2000fffe03f */
[----:B------:R-:W-:Y:S01]  /*aa20*/  IADD3 R24, P6, R2, 0x58, RZ ;  /* 0x0000005802187810 */ /* 0x000fe20007fde0ff */
[----:B------:R-:W-:Y:S01]  /*aa30*/  UIADD3 UR9, UP0, UR38, 0x38400, URZ ;  /* 0x0003840026097890 */ /* 0x000fe2000ff1e03f */
[----:B------:R-:W-:Y:S01]  /*aa40*/  LOP3.LUT R3, R3, 0x6, RZ, 0xc0, !PT ;  /* 0x0000000603037812 */ /* 0x000fe200078ec0ff */
[----:B------:R-:W-:Y:S01]  /*aa50*/  USHF.R.U32.HI UR4, URZ, 0x4, UR4 ;  /* 0x000000043f047899 */ /* 0x000fe20008011604 */
[----:B--2---:R-:W-:Y:S01]  /*aa60*/  IMAD.U32 R4, RZ, RZ, UR6 ;  /* 0x00000006ff047e24 */ /* 0x004fe2000f8e00ff */
[----:B------:R-:W-:Y:S01]  /*aa70*/  UIADD3.X UR10, URZ, UR39, URZ, UP0, !UPT ;  /* 0x000000273f0a7290 */ /* 0x000fe200087fe43f */
[----:B------:R-:W-:Y:S01]  /*aa80*/  IMAD.U32 R6, RZ, RZ, UR7 ;  /* 0x00000007ff067e24 */ /* 0x000fe2000f8e00ff */
[----:B------:R-:W-:Y:S01]  /*aa90*/  ULOP3.LUT UR4, UR4, 0x3fff, URZ, 0xc0, !UPT ;  /* 0x00003fff04047892 */ /* 0x000fe2000f8ec03f */
[----:B------:R-:W-:Y:S01]  /*aaa0*/  IMAD.IADD R0, R0, 0x1, -R3 ;  /* 0x0000000100007824 */ /* 0x000fe200078e0a03 */
[----:B------:R-:W-:Y:S01]  /*aab0*/  IADD3 R39, P0, R2, 0x68, RZ ;  /* 0x0000006802277810 */ /* 0x000fe20007f1e0ff */
[----:B------:R-:W-:Y:S01]  /*aac0*/  IMAD.MOV.U32 R5, RZ, RZ, 0x40000040 ;  /* 0x40000040ff057424 */ /* 0x000fe200078e00ff */
[----:B------:R-:W-:Y:S01]  /*aad0*/  ULOP3.LUT UR4, UR4, 0x10000, URZ, 0xfc, !UPT ;  /* 0x0001000004047892 */ /* 0x000fe2000f8efc3f */
[----:B------:R-:W-:Y:S01]  /*aae0*/  IMAD.MOV.U32 R7, RZ, RZ, 0x40000040 ;  /* 0x40000040ff077424 */ /* 0x000fe200078e00ff */
[----:B------:R-:W-:Y:S01]  /*aaf0*/  LEA R0, R0, UR8, 0xf ;  /* 0x0000000800007c11 */ /* 0x000fe2000f8e78ff */
[----:B------:R-:W-:Y:S01]  /*ab00*/  IMAD.U32 R3, RZ, RZ, UR5 ;  /* 0x00000005ff037e24 */ /* 0x000fe2000f8e00ff */
[----:B------:R-:W-:Y:S01]  /*ab10*/  IADD3 R41, P4, R2, 0x78, RZ ;  /* 0x0000007802297810 */ /* 0x000fe20007f9e0ff */
[----:B------:R-:W-:Y:S01]  /*ab20*/  IMAD.U32 R8, RZ, RZ, UR9 ;  /* 0x00000009ff087e24 */ /* 0x000fe2000f8e00ff */
[----:B------:R1:W-:Y:S01]  /*ab30*/  STL.128 [R1+0x90], R4 ;  /* 0x0000900401007387 */ /* 0x0003e20000100c00 */
[----:B------:R-:W-:Y:S01]  /*ab40*/  SHF.R.U32.HI R0, RZ, 0x4, R0 ;  /* 0x00000004ff007819 */ /* 0x000fe20000011600 */
[----:B------:R-:W-:Y:S01]  /*ab50*/  IMAD.U32 R10, RZ, RZ, UR4 ;  /* 0x00000004ff0a7e24 */ /* 0x000fe2000f8e00ff */
[----:B------:R-:W-:Y:S01]  /*ab60*/  UIADD3 UR4, UR44, 0x36400, URZ ;  /* 0x000364002c047890 */ /* 0x000fe2000fffe03f */
[----:B------:R-:W-:Y:S01]  /*ab70*/  IMAD.U32 R9, RZ, RZ, UR10 ;  /* 0x0000000aff097e24 */ /* 0x000fe2000f8e00ff */
[----:B------:R-:W-:Y:S01]  /*ab80*/  LOP3.LUT R0, R0, 0x3fff, RZ, 0xc0, !PT ;  /* 0x00003fff00007812 */ /* 0x000fe200078ec0ff */
[--C-:B------:R-:W-:Y:S01]  /*ab90*/  IMAD.X R53, RZ, RZ, R18.reuse, P5 ;  /* 0x000000ffff357224 */ /* 0x100fe200028e0612 */
[----:B------:R-:W-:Y:S01]  /*aba0*/  ULOP3.LUT UP0, URZ, UR4, 0x3ff, URZ, 0xc0, !UPT ;  /* 0x000003ff043f7892 */ /* 0x000fe2000f80c03f */
[----:B---3--:R-:W-:Y:S01]  /*abb0*/  VIADD R12, R28, 0xffffff80 ;  /* 0xffffff801c0c7836 */ /* 0x008fe20000000000 */
[----:B------:R-:W-:Y:S01]  /*abc0*/  LOP3.LUT R0, R0, 0x2000000, RZ, 0xfc, !PT ;  /* 0x0200000000007812 */ /* 0x000fe200078efcff */
[----:B------:R0:W-:Y:S01]  /*abd0*/  STL.64 [R1+0x58], R8 ;  /* 0x0000580801007387 */ /* 0x0001e20000100a00 */
[C---:B----4-:R-:W-:Y:S01]  /*abe0*/  VIADD R14, R13.reuse, 0xffffff80 ;  /* 0xffffff800d0e7836 */ /* 0x050fe20000000000 */
[C---:B------:R-:W-:Y:S01]  /*abf0*/  IADD3 R40, P3, R2.reuse, 0x80, RZ ;  /* 0x0000008002287810 */ /* 0x040fe20007f7e0ff */
[----:B------:R-:W-:Y:S01]  /*ac00*/  VIADD R13, R13, 0xffffff80 ;  /* 0xffffff800d0d7836 */ /* 0x000fe20000000000 */
[----:B------:R0:W-:Y:S01]  /*ac10*/  STL [R1+0x74], R12 ;  /* 0x0000740c01007387 */ /* 0x0001e20000100800 */
[----:B------:R-:W-:Y:S01]  /*ac20*/  IMAD.X R27, RZ, RZ, R18, P1 ;  /* 0x000000ffff1b7224 */ /* 0x000fe200008e0612 */
[----:B------:R-:W-:Y:S01]  /*ac30*/  IADD3 R36, P2, R2, 0x88, RZ ;  /* 0x0000008802247810 */ /* 0x000fe20007f5e0ff */
[----:B-1----:R-:W-:Y:S01]  /*ac40*/  IMAD.MOV.U32 R4, RZ, RZ, R3 ;  /* 0x000000ffff047224 */ /* 0x002fe200078e0003 */
[----:B------:R0:W-:Y:S01]  /*ac50*/  STL.64 [R1+0x78], R10 ;  /* 0x0000780a01007387 */ /* 0x0001e20000100a00 */
[----:B------:R-:W-:Y:S01]  /*ac60*/  IMAD.MOV.U32 R6, RZ, RZ, R0 ;  /* 0x000000ffff067224 */ /* 0x000fe200078e0000 */
[----:B------:R-:W-:Y:S01]  /*ac70*/  PLOP3.LUT P5, PT, PT, PT, UP0, 0x80, 0x0 ;  /* 0x000000000000781c */ /* 0x000fe20003faf008 */
[----:B------:R-:W-:Y:S01]  /*ac80*/  IMAD.X R25, RZ, RZ, R18, P6 ;  /* 0x000000ffff197224 */ /* 0x000fe200030e0612 */
[----:B------:R0:W5:Y:S01]  /*ac90*/  LDL R3, [R1+0x458] ;  /* 0x0004580001037983 */ /* 0x0001620000100800 */
[----:B------:R-:W-:-:S02]  /*aca0*/  SHF.R.S32.HI R13, RZ, 0x1f, R13 ;  /* 0x0000001fff0d7819 */ /* 0x000fc4000001140d */
[C---:B------:R-:W-:Y:S01]  /*acb0*/  IADD3 R38, P1, R2.reuse, 0x90, RZ ;  /* 0x0000009002267810 */ /* 0x040fe20007f3e0ff */
[----:B------:R0:W-:Y:S01]  /*acc0*/  STL.128 [R1+0x80], R4 ;  /* 0x0000800401007387 */ /* 0x0001e20000100c00 */
[----:B------:R-:W-:Y:S02]  /*acd0*/  LEA.HI R13, R13, R14, RZ, 0x5 ;  /* 0x0000000e0d0d7211 */ /* 0x000fe400078f28ff */
[----:B------:R-:W-:Y:S02]  /*ace0*/  IADD3 R44, P6, R2, 0x98, RZ ;  /* 0x00000098022c7810 */ /* 0x000fe40007fde0ff */
[----:B------:R-:W-:Y:S01]  /*acf0*/  SHF.R.S32.HI R13, RZ, 0x5, R13 ;  /* 0x00000005ff0d7819 */ /* 0x000fe2000001140d */
[--C-:B------:R-:W-:Y:S02]  /*ad00*/  IMAD.X R48, RZ, RZ, R18.reuse, P0 ;  /* 0x000000ffff307224 */ /* 0x100fe400000e0612 */
[----:B------:R-:W-:Y:S02]  /*ad10*/  IMAD.X R50, RZ, RZ, R18, P4 ;  /* 0x000000ffff327224 */ /* 0x000fe400020e0612 */
[----:B------:R-:W-:-:S02]  /*ad20*/  IMAD.MOV.U32 R0, RZ, RZ, R13 ;  /* 0x000000ffff007224 */ /* 0x000fc400078e000d */
[--C-:B------:R-:W-:Y:S02]  /*ad30*/  IMAD.X R49, RZ, RZ, R18.reuse, P3 ;  /* 0x000000ffff317224 */ /* 0x100fe400018e0612 */
[--C-:B------:R-:W-:Y:S02]  /*ad40*/  IMAD.X R43, RZ, RZ, R18.reuse, P2 ;  /* 0x000000ffff2b7224 */ /* 0x100fe400010e0612 */
[--C-:B------:R-:W-:Y:S02]  /*ad50*/  IMAD.X R47, RZ, RZ, R18.reuse, P1 ;  /* 0x000000ffff2f7224 */ /* 0x100fe400008e0612 */
[----:B------:R-:W-:Y:S01]  /*ad60*/  IMAD.X R45, RZ, RZ, R18, P6 ;  /* 0x000000ffff2d7224 */ /* 0x000fe200030e0612 */
[----:B0-----:R-:W-:Y:S06]  /*ad70*/  @!P5 BRA `(.L_x_6296) ;  /* 0x000000000070d947 */ /* 0x001fec0003800000 */
[----:B------:R-:W-:Y:S01]  /*ad80*/  MOV R14, 0x0 ;  /* 0x00000000000e7802 */ /* 0x000fe20000000f00 */
[----:B------:R-:W-:Y:S01]  /*ad90*/  ULDC.64 UR4, c[0x4][0xf0] ;  /* 0x01003c0000047ab9 */ /* 0x000fe20000000a00 */
[----:B------:R-:W-:Y:S01]  /*ada0*/  ULDC.64 UR6, c[0x4][0x58] ;  /* 0x0100160000067ab9 */ /* 0x000fe20000000a00 */
[----:B------:R-:W-:Y:S02]  /*adb0*/  IMAD.U32 R4, RZ, RZ, UR4 ;  /* 0x00000004ff047e24 */ /* 0x000fe4000f8e00ff */
[----:B------:R-:W-:Y:S01]  /*adc0*/  IMAD.U32 R5, RZ, RZ, UR5 ;  /* 0x00000005ff057e24 */ /* 0x000fe2000f8e00ff */
[----:B-----5:R-:W0:Y:S01]  /*add0*/  LDC.64 R14, c[0x4][R14] ;  /* 0x010000000e0e7b82 */ /* 0x020e220000000a00 */
        /* <DEDUP_REMOVED lines=10> */
.L_x_6297:
[----:B------:R-:W2:Y:S02]  /*ae80*/  LDL R7, [R1+0x74] ;  /* 0x0000740001077983 */ /* 0x000ea40000100800 */
[----:B--2---:R-:W-:-:S04]  /*ae90*/  SHF.R.S32.HI R0, RZ, 0x1f, R7 ;  /* 0x0000001fff007819 */ /* 0x004fc80000011407 */
[CC--:B------:R-:W-:Y:S02]  /*aea0*/  LEA.HI R3, R0.reuse, R7.reuse, RZ, 0x4 ;  /* 0x0000000700037211 */ /* 0x0c0fe400078f20ff */
[----:B------:R-:W-:Y:S02]  /*aeb0*/  LEA.HI R0, R0, R7, RZ, 0x5 ;  /* 0x0000000700007211 */ /* 0x000fe400078f28ff */
[----:B------:R-:W-:Y:S02]  /*aec0*/  SHF.R.S32.HI R4, RZ, 0x4, R3 ;  /* 0x00000004ff047819 */ /* 0x000fe40000011403 */
[----:B------:R-:W-:Y:S02]  /*aed0*/  SHF.R.S32.HI R0, RZ, 0x5, R0 ;  /* 0x00000005ff007819 */ /* 0x000fe40000011400 */
[C---:B------:R-:W-:Y:S02]  /*aee0*/  LEA.HI R5, R3.reuse, R4, RZ, 0x1 ;  /* 0x0000000403057211 */ /* 0x040fe400078f08ff */
[----:B------:R-:W-:-:S02]  /*aef0*/  LOP3.LUT R3, R3, 0xfffffff0, RZ, 0xc0, !PT ;  /* 0xfffffff003037812 */ /* 0x000fc400078ec0ff */
[----:B------:R-:W-:-:S03]  /*af00*/  LOP3.LUT R5, R5, 0x1ffffffe, RZ, 0xc0, !PT ;  /* 0x1ffffffe05057812 */ /* 0x000fc600078ec0ff */
[----:B------:R-:W-:Y:S02]  /*af10*/  IMAD.IADD R3, R7, 0x1, -R3 ;  /* 0x0000000107037824 */ /* 0x000fe400078e0a03 */
[----:B------:R-:W-:-:S04]  /*af20*/  IMAD.IADD R5, R4, 0x1, -R5 ;  /* 0x0000000104057824 */ /* 0x000fc800078e0a05 */
[----:B------:R-:W-:-:S07]  /*af30*/  IMAD.SHL.U32 R15, R5, 0x8, RZ ;  /* 0x00000008050f7824 */ /* 0x000fce00078e00ff */
.L_x_6296:
[----:B------:R-:W2:Y:S01]  /*af40*/  LDL R51, [R1+0x1cc] ;  /* 0x0001cc0001337983 */ /* 0x000ea20000100800 */
[----:B-----5:R-:W-:Y:S01]  /*af50*/  SHF.R.S32.HI R4, RZ, 0x1f, R3 ;  /* 0x0000001fff047819 */ /* 0x020fe20000011403 */
[----:B------:R-:W-:Y:S01]  /*af60*/  IMAD.MOV.U32 R7, RZ, RZ, R27 ;  /* 0x000000ffff077224 */ /* 0x000fe200078e001b */
[----:B------:R-:W-:Y:S01]  /*af70*/  IADD3 R12, P1, R2, 0x70, RZ ;  /* 0x00000070020c7810 */ /* 0x000fe20007f3e0ff */
[----:B------:R-:W-:Y:S01]  /*af80*/  VIADD R14, R28, 0xffffff80 ;  /* 0xffffff801c0e7836 */ /* 0x000fe20000000000 */
[----:B------:R-:W-:Y:S01]  /*af90*/  LEA.HI R4, R4, R3, RZ, 0x3 ;  /* 0x0000000304047211 */ /* 0x000fe200078f18ff */
[----:B------:R-:W0:Y:S01]  /*afa0*/  LDC R189, c[0x0][0x450] ;  /* 0x00011400ffbd7b82 */ /* 0x000e220000000800 */
[----:B------:R-:W-:Y:S01]  /*afb0*/  IADD3 R8, P0, R2, 0xb0, RZ ;  /* 0x000000b002087810 */ /* 0x000fe20007f1e0ff */
[----:B------:R-:W-:Y:S01]  /*afc0*/  IMAD.X R13, RZ, RZ, R18, P1 ;  /* 0x000000ffff0d7224 */ /* 0x000fe200008e0612 */
[C---:B------:R-:W-:Y:S01]  /*afd0*/  LOP3.LUT R6, R4.reuse, 0xfffffff8, RZ, 0xc0, !PT ;  /* 0xfffffff804067812 */ /* 0x040fe200078ec0ff */
[----:B------:R-:W-:Y:S01]  /*afe0*/  IMAD.SHL.U32 R11, R4, 0x40, RZ ;  /* 0x00000040040b7824 */ /* 0x000fe200078e00ff */
[----:B------:R1:W-:Y:S01]  /*aff0*/  STL [R1+0xcc], R14 ;  /* 0x0000cc0e01007387 */ /* 0x0003e20000100800 */
[----:B------:R-:W-:Y:S01]  /*b000*/  IMAD.MOV.U32 R4, RZ, RZ, R12 ;  /* 0x000000ffff047224 */ /* 0x000fe200078e000c */
[----:B------:R-:W-:Y:S01]  /*b010*/  IADD3 R20, P2, R2, 0xa0, RZ ;  /* 0x000000a002147810 */ /* 0x000fe20007f5e0ff */
[----:B------:R-:W-:Y:S01]  /*b020*/  IMAD.IADD R3, R3, 0x1, -R6 ;  /* 0x0000000103037824 */ /* 0x000fe200078e0a06 */
[----:B------:R-:W-:Y:S01]  /*b030*/  STL.64 [R1+0xc0], R24 ;  /* 0x0000c01801007387 */ /* 0x000fe20000100a00 */
[----:B------:R-:W-:Y:S01]  /*b040*/  IMAD.MOV.U32 R6, RZ, RZ, R26 ;  /* 0x000000ffff067224 */ /* 0x000fe200078e001a */
[----:B------:R-:W-:Y:S01]  /*b050*/  BSSY B0, `(.L_x_6298) ;  /* 0x0000035000007945 */ /* 0x000fe20003800000 */
[C---:B------:R-:W-:Y:S01]  /*b060*/  IMAD.SHL.U32 R5, R3.reuse, 0x40, RZ ;  /* 0x0000004003057824 */ /* 0x040fe200078e00ff */
[----:B------:R-:W-:Y:S01]  /*b070*/  LOP3.LUT P1, RZ, R3, 0x4, RZ, 0xc0, !PT ;  /* 0x0000000403ff7812 */ /* 0x000fe2000782c0ff */
[----:B------:R-:W-:Y:S01]  /*b080*/  IMAD.X R9, RZ, RZ, R18, P0 ;  /* 0x000000ffff097224 */ /* 0x000fe200000e0612 */
[----:B-1----:R-:W1:Y:S01]  /*b090*/  LDC R14, c[0x0][0xad4] ;  /* 0x0002b500ff0e7b82 */ /* 0x002e620000000800 */
[----:B------:R-:W-:Y:S01]  /*b0a0*/  IMAD.U32 R28, RZ, RZ, UR38 ;  /* 0x00000026ff1c7e24 */ /* 0x000fe2000f8e00ff */
[----:B------:R-:W-:Y:S01]  /*b0b0*/  LOP3.LUT R10, R5, 0x1c0, RZ, 0xc0, !PT ;  /* 0x000001c0050a7812 */ /* 0x000fe200078ec0ff */
[----:B------:R-:W-:Y:S01]  /*b0c0*/  IMAD.MOV.U32 R5, RZ, RZ, R13 ;  /* 0x000000ffff057224 */ /* 0x000fe200078e000d */
[----:B------:R-:W-:Y:S01]  /*b0d0*/  LOP3.LUT R13, R11, 0xfffffe00, RZ, 0xc0, !PT ;  /* 0xfffffe000b0d7812 */ /* 0x000fe200078ec0ff */
[----:B------:R3:W-:Y:S01]  /*b0e0*/  STL.64 [R1+0xb8], R8 ;  /* 0x0000b80801007387 */ /* 0x0007e20000100a00 */
[----:B------:R-:W-:Y:S01]  /*b0f0*/  LOP3.LUT R11, R10, 0x8, R15, 0xf8, !PT ;  /* 0x000000080a0b7812 */ /* 0x000fe200078ef80f */
[----:B------:R-:W-:Y:S01]  /*b100*/  IMAD.U32 R29, RZ, RZ, UR39 ;  /* 0x00000027ff1d7e24 */ /* 0x000fe2000f8e00ff */
[----:B------:R-:W-:Y:S01]  /*b110*/  SHF.R.U32.HI R10, RZ, 0x3, R10 ;  /* 0x00000003ff0a7819 */ /* 0x000fe2000001160a */
[----:B------:R4:W-:Y:S01]  /*b120*/  STL.128 [R1+0x100], R4 ;  /* 0x0001000401007387 */ /* 0x0009e20000100c00 */
[----:B------:R-:W-:Y:S01]  /*b130*/  IMAD R13, R0, 0x400, R13 ;  /* 0x00000400000d7824 */ /* 0x000fe200078e020d */
[----:B------:R-:W-:Y:S01]  /*b140*/  LOP3.LUT P0, RZ, R3, 0x2, RZ, 0xc0, !PT ;  /* 0x0000000203ff7812 */ /* 0x000fe2000780c0ff */
[----:B------:R-:W-:Y:S01]  /*b150*/  IMAD.MOV.U32 R30, RZ, RZ, 0x10 ;  /* 0x00000010ff1e7424 */ /* 0x000fe200078e00ff */
[----:B------:R-:W-:Y:S01]  /*b160*/  LOP3.LUT R10, R11, R10, RZ, 0x3c, !PT ;  /* 0x0000000a0b0a7212 */ /* 0x000fe200078e3cff */
[----:B------:R-:W-:Y:S01]  /*b170*/  IMAD.MOV.U32 R31, RZ, RZ, 0x20 ;  /* 0x00000020ff1f7424 */ /* 0x000fe200078e00ff */
[----:B------:R0:W-:Y:S01]  /*b180*/  STL.64 [R1+0xb0], R22 ;  /* 0x0000b01601007387 */ /* 0x0001e20000100a00 */
[----:B------:R-:W-:Y:S01]  /*b190*/  IMAD.X R21, RZ, RZ, R18, P2 ;  /* 0x000000ffff157224 */ /* 0x000fe200010e0612 */
[----:B---3--:R-:W3:Y:S01]  /*b1a0*/  LDC.64 R8, c[0x0][0x448] ;  /* 0x00011200ff087b82 */ /* 0x008ee20000000a00 */
[----:B------:R-:W-:Y:S01]  /*b1b0*/  IMAD.IADD R11, R13, 0x1, R10 ;  /* 0x000000010d0b7824 */ /* 0x000fe200078e020a */
[----:B------:R-:W-:Y:S01]  /*b1c0*/  SEL R30, R30, 0xfffffff0, !P0 ;  /* 0xfffffff01e1e7807 */ /* 0x000fe20004000000 */
[----:B------:R-:W-:Y:S01]  /*b1d0*/  IMAD.U32 R13, RZ, RZ, UR48 ;  /* 0x00000030ff0d7e24 */ /* 0x000fe2000f8e00ff */
[----:B------:R-:W-:Y:S01]  /*b1e0*/  SEL R31, R31, 0xffffffe0, !P1 ;  /* 0xffffffe01f1f7807 */ /* 0x000fe20004800000 */
[----:B------:R-:W-:Y:S01]  /*b1f0*/  IMAD.WIDE.U32 R10, R11, 0x2, R28 ;  /* 0x000000020b0a7825 */ /* 0x000fe200078e001c */
[----:B------:R0:W-:Y:S02]  /*b200*/  STL.64 [R1+0x110], R20 ;  /* 0x0001101401007387 */ /* 0x0001e40000100a00 */
[----:B----4-:R-:W4:Y:S01]  /*b210*/  LDC.64 R4, c[0x0][0xad8] ;  /* 0x0002b600ff047b82 */ /* 0x010f220000000a00 */
[----:B------:R-:W-:Y:S01]  /*b220*/  IMAD.U32 R12, RZ, RZ, UR47 ;  /* 0x0000002fff0c7e24 */ /* 0x000fe2000f8e00ff */
[----:B------:R-:W-:Y:S01]  /*b230*/  IADD3 R10, P0, R10, 0x36400, RZ ;  /* 0x000364000a0a7810 */ /* 0x000fe20007f1e0ff */
[----:B------:R-:W-:Y:S01]  /*b240*/  IMAD.MOV.U32 R24, RZ, RZ, RZ ;  /* 0x000000ffff187224 */ /* 0x000fe200078e00ff */
[----:B------:R0:W-:Y:S03]  /*b250*/  STL.64 [R1+0xa0], R30 ;  /* 0x0000a01e01007387 */ /* 0x0001e60000100a00 */
[----:B------:R-:W-:Y:S01]  /*b260*/  IMAD.X R11, RZ, RZ, R11, P0 ;  /* 0x000000ffff0b7224 */ /* 0x000fe200000e060b */
[----:B------:R-:W0:Y:S01]  /*b270*/  LDC.64 R6, c[0x0][0xae0] ;  /* 0x0002b800ff067b82 */ /* 0x000e220000000a00 */
[----:B------:R0:W-:Y:S04]  /*b280*/  STL.U8 [R1+0xc8], RZ ;  /* 0x0000c8ff01007387 */ /* 0x0001e80000100000 */
[----:B------:R0:W-:Y:S04]  /*b290*/  STL.64 [R1+0xa8], R10 ;  /* 0x0000a80a01007387 */ /* 0x0001e80000100a00 */
[----:B---3--:R3:W-:Y:S04]  /*b2a0*/  STL.64 [R1+0xf0], R8 ;  /* 0x0000f00801007387 */ /* 0x0087e80000100a00 */
[----:B------:R3:W-:Y:S01]  /*b2b0*/  STL.U8 [R1+0xfc], RZ ;  /* 0x0000fcff01007387 */ /* 0x0007e20000100000 */
[----:B----4-:R-:W-:-:S03]  /*b2c0*/  IMAD.MOV.U32 R15, RZ, RZ, R4 ;  /* 0x000000ffff0f7224 */ /* 0x010fc600078e0004 */
[----:B------:R3:W-:Y:S01]  /*b2d0*/  STL.U8 [R1+0x118], RZ ;  /* 0x000118ff01007387 */ /* 0x0007e20000100000 */
[----:B------:R-:W-:-:S03]  /*b2e0*/  IMAD.MOV.U32 R25, RZ, RZ, R5 ;  /* 0x000000ffff197224 */ /* 0x000fc600078e0005 */
[----:B-1----:R3:W-:Y:S01]  /*b2f0*/  STL.128 [R1+0xd0], R12 ;  /* 0x0000d00c01007387 */ /* 0x0027e20000100c00 */
[----:B0-----:R-:W-:-:S03]  /*b300*/  IMAD.MOV.U32 R26, RZ, RZ, R6 ;  /* 0x000000ffff1a7224 */ /* 0x001fc600078e0006 */
[----:B------:R3:W-:Y:S01]  /*b310*/  STL [R1+0xf8], R189 ;  /* 0x0000f8bd01007387 */ /* 0x0007e20000100800 */
[----:B------:R-:W-:-:S05]  /*b320*/  IMAD.MOV.U32 R27, RZ, RZ, R7 ;  /* 0x000000ffff1b7224 */ /* 0x000fca00078e0007 */
[----:B------:R3:W-:Y:S01]  /*b330*/  STL.128 [R1+0xe0], R24 ;  /* 0x0000e01801007387 */ /* 0x0007e20000100c00 */
[----:B--2---:R-:W-:-:S04]  /*b340*/  LEA.HI R0, R51, R51, RZ, 0x1 ;  /* 0x0000003333007211 */ /* 0x004fc800078f08ff */
[----:B------:R-:W-:-:S05]  /*b350*/  LOP3.LUT R0, R0, 0xfffffffe, RZ, 0xc0, !PT ;  /* 0xfffffffe00007812 */ /* 0x000fca00078ec0ff */
[----:B------:R-:W-:-:S05]  /*b360*/  IMAD.IADD R0, R51, 0x1, -R0 ;  /* 0x0000000133007824 */ /* 0x000fca00078e0a00 */
[----:B------:R-:W-:-:S04]  /*b370*/  SHF.L.U32 R0, R0, 0x1f, RZ ;  /* 0x0000001f00007819 */ /* 0x000fc800000006ff */
[----:B------:R-:W0:Y:S02]  /*b380*/  SYNCS.PHASECHK.TRANS64.TRYWAIT P0, [UR44+0x38800], R0 ;  /* 0x03880000ff0075a7 */ /* 0x000e24000800016c */
[----:B0--3--:R-:W-:Y:S05]  /*b390*/  @!P0 BRA `(.L_x_6299) ;  /* 0x00000230002c8947 */ /* 0x009fea0003800000 */
.L_x_6519:
[----:B------:R-:W-:Y:S05]  /*b3a0*/  BSYNC B0 ;  /* 0x0000000000007941 */ /* 0x000fea0003800000 */
.L_x_6298:
[----:B------:R-:W2:Y:S04]  /*b3b0*/  LDL R26, [R1] ;  /* 0x00000000011a7983 */ /* 0x000ea80000100800 */
[----:B------:R1:W5:Y:S01]  /*b3c0*/  LDL.64 R10, [R1+0x1c0] ;  /* 0x0001c000010a7983 */ /* 0x0003620000100a00 */
[C---:B------:R-:W-:Y:S01]  /*b3d0*/  IADD3 R12, P0, R2.reuse, 0x1c0, RZ ;  /* 0x000001c0020c7810 */ /* 0x040fe20007f1e0ff */
[----:B------:R-:W-:Y:S01]  /*b3e0*/  IMAD.MOV.U32 R14, RZ, RZ, R46 ;  /* 0x000000ffff0e7224 */ /* 0x000fe200078e002e */
[C---:B0-----:R-:W-:Y:S01]  /*b3f0*/  IADD3 R0, P1, R2.reuse, 0xc8, RZ ;  /* 0x000000c802007810 */ /* 0x041fe20007f3e0ff */
[----:B------:R-:W-:Y:S01]  /*b400*/  IMAD.MOV.U32 R15, RZ, RZ, R53 ;  /* 0x000000ffff0f7224 */ /* 0x000fe200078e0035 */
[----:B------:R-:W-:Y:S01]  /*b410*/  BSSY B0, `(.L_x_6300) ;  /* 0x000003d000007945 */ /* 0x000fe20003800000 */
[--C-:B------:R-:W-:Y:S01]  /*b420*/  IMAD.X R13, RZ, RZ, R18.reuse, P0 ;  /* 0x000000ffff0d7224 */ /* 0x100fe200000e0612 */
[C---:B------:R-:W-:Y:S01]  /*b430*/  IADD3 R30, P0, R2.reuse, 0x1cc, RZ ;  /* 0x000001cc021e7810 */ /* 0x040fe20007f1e0ff */
[----:B------:R-:W-:Y:S01]  /*b440*/  IMAD.X R3, RZ, RZ, R18, P1 ;  /* 0x000000ffff037224 */ /* 0x000fe200008e0612 */
[----:B------:R-:W-:-:S02]  /*b450*/  IADD3 R20, P1, R2, 0xb8, RZ ;  /* 0x000000b802147810 */ /* 0x000fc40007f3e0ff */
[----:B------:R0:W-:Y:S01]  /*b460*/  STL.128 [R1+0x120], R12 ;  /* 0x0001200c01007387 */ /* 0x0001e20000100c00 */
[--C-:B------:R-:W-:Y:S01]  /*b470*/  IMAD.X R31, RZ, RZ, R18.reuse, P0 ;  /* 0x000000ffff1f7224 */ /* 0x100fe200000e0612 */
[----:B------:R-:W-:Y:S01]  /*b480*/  IADD3 R24, P0, R2, 0xfc, RZ ;  /* 0x000000fc02187810 */ /* 0x000fe20007f1e0ff */
[----:B------:R-:W-:-:S03]  /*b490*/  IMAD.X R21, RZ, RZ, R18, P1 ;  /* 0x000000ffff157224 */ /* 0x000fc600008e0612 */
[----:B------:R-:W-:Y:S01]  /*b4a0*/  STL.128 [R1+0x150], R28 ;  /* 0x0001501c01007387 */ /* 0x000fe20000100c00 */
[----:B------:R-:W-:Y:S02]  /*b4b0*/  IMAD.X R25, RZ, RZ, R18, P0 ;  /* 0x000000ffff197224 */ /* 0x000fe400000e0612 */
[----:B0-----:R-:W-:Y:S02]  /*b4c0*/  IMAD.MOV.U32 R14, RZ, RZ, R2 ;  /* 0x000000ffff0e7224 */ /* 0x001fe400078e0002 */
[----:B------:R-:W-:Y:S02]  /*b4d0*/  IMAD.MOV.U32 R15, RZ, RZ, R18 ;  /* 0x000000ffff0f7224 */ /* 0x000fe400078e0012 */
[----:B------:R-:W-:Y:S01]  /*b4e0*/  IMAD.MOV.U32 R12, RZ, RZ, R0 ;  /* 0x000000ffff0c7224 */ /* 0x000fe200078e0000 */
[----:B------:R-:W-:Y:S01]  /*b4f0*/  IADD3 R0, P2, R2, 0x1d0, RZ ;  /* 0x000001d002007810 */ /* 0x000fe20007f5e0ff */
[----:B------:R-:W-:-:S04]  /*b500*/  IMAD.MOV.U32 R13, RZ, RZ, R3 ;  /* 0x000000ffff0d7224 */ /* 0x000fc800078e0003 */
[----:B------:R-:W-:Y:S01]  /*b510*/  IMAD.X R3, RZ, RZ, R18, P2 ;  /* 0x000000ffff037224 */ /* 0x000fe200010e0612 */
[----:B------:R0:W-:Y:S01]  /*b520*/  STL.128 [R1+0x130], R12 ;  /* 0x0001300c01007387 */ /* 0x0001e20000100c00 */
[----:B------:R-:W-:Y:S01]  /*b530*/  IADD3 R8, P2, R2, 0x100, RZ ;  /* 0x0000010002087810 */ /* 0x000fe20007f5e0ff */
        /* <DEDUP_REMOVED lines=17> */
[----:B------:R-:W-:Y:S01]  /*b650*/  IMAD.MOV.U32 R12, RZ, RZ, R0 ;  /* 0x000000ffff0c7224 */ /* 0x000fe200078e0000 */
[----:B------:R-:W-:Y:S01]  /*b660*/  IADD3 R0, P0, R2, 0x118, RZ ;  /* 0x0000011802007810 */ /* 0x000fe20007f1e0ff */
[----:B------:R-:W-:Y:S02]  /*b670*/  IMAD.MOV.U32 R13, RZ, RZ, R3 ;  /* 0x000000ffff0d7224 */ /* 0x000fe400078e0003 */
[----:B------:R-:W-:-:S03]  /*b680*/  IMAD.X R3, RZ, RZ, R18, P2 ;  /* 0x000000ffff037224 */ /* 0x000fc600010e0612 */
[----:B------:R0:W-:Y:S02]  /*b690*/  STL.128 [R1+0x180], R12 ;  /* 0x0001800c01007387 */ /* 0x0001e40000100c00 */
[----:B0-----:R-:W-:Y:S02]  /*b6a0*/  IMAD.MOV.U32 R12, RZ, RZ, R34 ;  /* 0x000000ffff0c7224 */ /* 0x001fe400078e0022 */
[----:B------:R-:W-:Y:S02]  /*b6b0*/  IMAD.MOV.U32 R13, RZ, RZ, R35 ;  /* 0x000000ffff0d7224 */ /* 0x000fe400078e0023 */
[----:B------:R-:W-:Y:S02]  /*b6c0*/  IMAD.MOV.U32 R14, RZ, RZ, R20 ;  /* 0x000000ffff0e7224 */ /* 0x000fe400078e0014 */
[----:B------:R-:W-:Y:S02]  /*b6d0*/  IMAD.MOV.U32 R15, RZ, RZ, R21 ;  /* 0x000000ffff0f7224 */ /* 0x000fe400078e0015 */
[----:B------:R-:W-:-:S03]  /*b6e0*/  IMAD.X R21, RZ, RZ, R18, P0 ;  /* 0x000000ffff157224 */ /* 0x000fc600000e0612 */
        /* <DEDUP_REMOVED lines=15> */
.L_x_6301:
[----:B------:R-:W-:Y:S05]  /*b7e0*/  BSYNC B0 ;  /* 0x0000000000007941 */ /* 0x000fea0003800000 */
.L_x_6300:
        /* <DEDUP_REMOVED lines=8> */
.L_x_6303:
[----:B------:R-:W-:Y:S05]  /*b870*/  BSYNC B0 ;  /* 0x0000000000007941 */ /* 0x000fea0003800000 */
.L_x_6302:
[----:B------:R-:W-:Y:S04]  /*b880*/  BSSY B0, `(.L_x_6304) ;  /* 0x0000004000007945 */ /* 0x000fe80003800000 */
[----:B-1----:R-:W-:Y:S05]  /*b890*/  @P0 BRA `(.L_x_6305) ;  /* 0x0000000000080947 */ /* 0x002fea0003800000 */
[----:B------:R-:W1:Y:S02]  /*b8a0*/  SYNCS.PHASECHK.TRANS64.TRYWAIT P0, [R10+URZ], R11 ;  /* 0x0000000b0a0075a7 */ /* 0x000e64000800017f */
[----:B-1----:R-:W-:Y:S05]  /*b8b0*/  @!P0 BRA `(.L_x_6306) ;  /* 0x0000022800fc8947 */ /* 0x002fea0003800000 */
.L_x_6305:
[----:B------:R-:W-:Y:S05]  /*b8c0*/  BSYNC B0 ;  /* 0x0000000000007941 */ /* 0x000fea0003800000 */
.L_x_6304:
        /* <DEDUP_REMOVED lines=10> */
[C---:B------:R-:W-:Y:S01]  /*b970*/  VIADD R56, R10.reuse, 0x2 ;  /* 0x000000020a387836 */ /* 0x040fe20000000000 */
[----:B------:R-:W-:Y:S01]  /*b980*/  R2UR UR6, R10 ;  /* 0x000000000a0672ca */ /* 0x000fe200000e0000 */
[----:B------:R-:W-:Y:S01]  /*b990*/  IMAD.MOV.U32 R57, RZ, RZ, R11 ;  /* 0x000000ffff397224 */ /* 0x000fe200078e000b */
[----:B------:R0:W-:Y:S01]  /*b9a0*/  STL [R1+0x60], RZ ;  /* 0x000060ff01007387 */ /* 0x0001e20000100800 */
[----:B------:R-:W-:Y:S01]  /*b9b0*/  BSSY B0, `(.L_x_6307) ;  /* 0x000002c000007945 */ /* 0x000fe20003800000 */
[----:B---3--:R-:W-:Y:S02]  /*b9c0*/  R2UR UR4, R26 ;  /* 0x000000001a0472ca */ /* 0x008fe400000e0000 */
[----:B------:R-:W-:Y:S02]  /*b9d0*/  R2UR UR5, R27 ;  /* 0x000000001b0572ca */ /* 0x000fe400000e0000 */
[----:B------:R-:W-:Y:S01]  /*b9e0*/  WARPGROUP.ARRIVE ;  /* 0x00000000000079c5 */ /* 0x000fe20000000000 */
[----:B----4-:R-:W-:-:S02]  /*b9f0*/  VIADD R12, R12, 0x2 ;  /* 0x000000020c0c7836 */ /* 0x010fc40000000000 */
[----:B-----5:R-:W-:Y:S02]  /*ba00*/  VIADD R14, R14, 0x4 ;  /* 0x000000040e0e7836 */ /* 0x020fe40000000000 */
[----:B------:R-:W-:-:S06]  /*ba10*/  VIADD R20, R20, 0x6 ;  /* 0x0000000614147836 */ /* 0x000fcc0000000000 */
        /* <DEDUP_REMOVED lines=37> */
.L_x_6520:
[----:B------:R-:W-:Y:S05]  /*bc70*/  BSYNC B0 ;  /* 0x0000000000007941 */ /* 0x000fea0003800000 */
.L_x_6307:
[----:B0-----:R-:W2:Y:S04]  /*bc80*/  LDL R3, [R1+0x28] ;  /* 0x0000280001037983 */ /* 0x001ea80000100800 */
[----:B------:R0:W5:Y:S01]  /*bc90*/  LDL.64 R10, [R1+0x1c0] ;  /* 0x0001c000010a7983 */ /* 0x0001620000100a00 */
[----:B------:R-:W-:Y:S01]  /*bca0*/  BSSY B0, `(.L_x_6309) ;  /* 0x0000005000007945 */ /* 0x000fe20003800000 */
[----:B--2---:R-:W-:-:S04]  /*bcb0*/  LOP3.LUT R3, R3, 0x1, RZ, 0xfc, !PT ;  /* 0x0000000103037812 */ /* 0x004fc800078efcff */
[----:B------:R-:W-:-:S13]  /*bcc0*/  ISETP.NE.AND P1, PT, R3, 0x3, PT ;  /* 0x000000030300780c */ /* 0x000fda0003f25270 */
[----:B0-----:R-:W-:Y:S05]  /*bcd0*/  @!P1 BRA `(.L_x_6310) ;  /* 0x0000000000049947 */ /* 0x001fea0003800000 */
[----:B------:R-:W-:Y:S01]  /*bce0*/  BPT.TRAP 0x1 ;  /* 0x000000040000795c */ /* 0x000fe20000300000 */
.L_x_6310:
[----:B------:R-:W-:Y:S05]  /*bcf0*/  BSYNC B0 ;  /* 0x0000000000007941 */ /* 0x000fea0003800000 */
.L_x_6309:
        /* <DEDUP_REMOVED lines=8> */
.L_x_6312:
[----:B------:R-:W-:Y:S05]  /*bd80*/  BSYNC B0 ;  /* 0x0000000000007941 */ /* 0x000fea0003800000 */
.L_x_6311:
[----:B------:R-:W-:Y:S04]  /*bd90*/  BSSY B0, `(.L_x_6313) ;  /* 0x0000004000007945 */ /* 0x000fe80003800000 */
[----:B-1----:R-:W-:Y:S05]  /*bda0*/  @P0 BRA `(.L_x_6314) ;  /* 0x0000000000080947 */ /* 0x002fea0003800000 */
[----:B------:R-:W1:Y:S02]  /*bdb0*/  SYNCS.PHASECHK.TRANS64.TRYWAIT P0, [R10+URZ], R11 ;  /* 0x0000000b0a0075a7 */ /* 0x000e64000800017f */
[----:B-1----:R-:W-:Y:S05]  /*bdc0*/  @!P0 BRA `(.L_x_6315) ;  /* 0x0000022400e48947 */ /* 0x002fea0003800000 */
.L_x_6314:
[----:B------:R-:W-:Y:S05]  /*bdd0*/  BSYNC B0 ;  /* 0x0000000000007941 */ /* 0x000fea0003800000 */
.L_x_6313:
        /* <DEDUP_REMOVED lines=9> */
[----:B------:R-:W4:Y:S01]  /*be70*/  LDL.64 R20, [R1+0x90] ;  /* 0x0000900001147983 */ /* 0x000f220000100a00 */
[----:B--2---:R-:W-:Y:S01]  /*be80*/  ISETP.NE.U32.AND P0, PT, R8, RZ, PT ;  /* 0x000000ff0800720c */ /* 0x004fe20003f05070 */
[----:B---3--:R-:W-:Y:S01]  /*be90*/  IMAD R10, R3, 0x1000, R10 ;  /* 0x00001000030a7824 */ /* 0x008fe200078e020a */
[----:B------:R-:W-:-:S02]  /*bea0*/  R2UR UR7, R11 ;  /* 0x000000000b0772ca */ /* 0x000fc400000e0000 */
[----:B----4-:R-:W-:Y:S02]  /*beb0*/  R2UR UR4, R14 ;  /* 0x000000000e0472ca */ /* 0x010fe400000e0000 */
[----:B------:R-:W-:Y:S02]  /*bec0*/  R2UR UR6, R10 ;  /* 0x000000000a0672ca */ /* 0x000fe400000e0000 */
[----:B------:R-:W-:-:S05]  /*bed0*/  R2UR UR5, R15 ;  /* 0x000000000f0572ca */ /* 0x000fca00000e0000 */
[----:B------:R-:W-:Y:S01]  /*bee0*/  VOTEU.ANY UP0, P0 ;  /* 0x00000000003f7886 */ /* 0x000fe20000000100 */
[----:B------:R-:W-:Y:S01]  /*bef0*/  VIADD R12, R12, 0x2 ;  /* 0x000000020c0c7836 */ /* 0x000fe20000000000 */
[----:B------:R-:W2:Y:S06]  /*bf00*/  LDL.64 R14, [R1+0x90] ;  /* 0x00009000010e7983 */ /* 0x000eac0000100a00 */
[----:B------:R-:W-:Y:S01]  /*bf10*/  HGMMA.64x64x16.F32.BF16 R24, gdesc[UR4], R24, UP0, gsb0 ;  /* 0x00e00000041879f0 */ /* 0x000fe2000b801818 */
[----:B------:R-:W-:Y:S02]  /*bf20*/  VIADD R60, R10, 0x2 ;  /* 0x000000020a3c7836 */ /* 0x000fe40000000000 */
[----:B------:R-:W-:Y:S01]  /*bf30*/  IMAD.MOV.U32 R61, RZ, RZ, R11 ;  /* 0x000000ffff3d7224 */ /* 0x000fe200078e000b */
[----:B------:R-:W-:-:S02]  /*bf40*/  R2UR UR4, R12 ;  /* 0x000000000c0472ca */ /* 0x000fc400000e0000 */
        /* <DEDUP_REMOVED lines=148> */
[----:B----4-:R-:W-:-:S05]  /*c890*/  VIADD R14, R14, 0x606 ;  /* 0x000006060e0e7836 */ /* 0x010fca0000000000 */
[----:B------:R-:W0:Y:S04]  /*c8a0*/  S2R R62, SR_TID.X ;  /* 0x00000000003e7919 */ /* 0x000e280000002100 */
[----:B------:R-:W-:Y:S01]  /*c8b0*/  HGMMA.64x64x16.F32.BF16 R24, gdesc[UR4], R24, gsb0 ;  /* 0x00e00000041879f0 */ /* 0x000fe20008001818 */
[----:B------:R-:W-:Y:S02]  /*c8c0*/  VIADD R60, R10, 0x606 ;  /* 0x000006060a3c7836 */ /* 0x000fe40000000000 */
[----:B------:R-:W-:Y:S01]  /*c8d0*/  IMAD.MOV.U32 R61, RZ, RZ, R11 ;  /* 0x000000ffff3d7224 */ /* 0x000fe200078e000b */
[----:B------:R-:W-:Y:S01]  /*c8e0*/  R2UR UR4, R14 ;  /* 0x000000000e0472ca */ /* 0x000fe200000e0000 */
[----:B------:R-:W4:Y:S01]  /*c8f0*/  LDL.64 R20, [R1+0x90] ;  /* 0x0000900001147983 */ /* 0x000f220000100a00 */
[----:B------:R-:W-:-:S02]  /*c900*/  R2UR UR6, R60 ;  /* 0x000000003c0672ca */ /* 0x000fc400000e0000 */
[----:B------:R-:W-:Y:S02]  /*c910*/  R2UR UR7, R61 ;  /* 0x000000003d0772ca */ /* 0x000fe400000e0000 */
[----:B------:R-:W-:Y:S02]  /*c920*/  R2UR UR5, R15 ;  /* 0x000000000f0572ca */ /* 0x000fe400000e0000 */
[----:B0-----:R-:W-:Y:S01]  /*c930*/  SHF.R.U32.HI R62, RZ, 0x7, R62 ;  /* 0x00000007ff3e7819 */ /* 0x001fe2000001163e */
[----:B------:R-:W-:Y:S01]  /*c940*/  VIADD R8, R10, 0x800 ;  /* 0x000008000a087836 */ /* 0x000fe20000000000 */
[----:B------:R-:W-:Y:S01]  /*c950*/  UMOV UR8, 0x1 ;  /* 0x0000000100087882 */ /* 0x000fe20000000000 */
[----:B------:R-:W-:Y:S01]  /*c960*/  IMAD.MOV.U32 R67, RZ, RZ, 0x4 ;  /* 0x00000004ff437424 */ /* 0x000fe200078e00ff */
[----:B------:R-:W4:Y:S04]  /*c970*/  LDL.64 R60, [R1+0x90] ;  /* 0x00009000013c7983 */ /* 0x000f280000100a00 */
[----:B------:R0:W1:Y:S01]  /*c980*/  SHFL.IDX PT, R3, R62, RZ, 0x1f ;  /* 0x00001fff3e037589 */ /* 0x00006200000e0000 */
[----:B------:R-:W-:-:S02]  /*c990*/  WARPGROUP.DEPBAR.LE gsb0, 0x0 ;  /* 0x00008000000079c5 */ /* 0x000fc40000010000 */
[----:B------:R-:W-:Y:S01]  /*c9a0*/  WARPGROUP.ARRIVE ;  /* 0x00000000000079c5 */ /* 0x000fe20000000000 */
[----:B------:R-:W-:Y:S01]  /*c9b0*/  IMAD.MOV.U32 R15, RZ, RZ, R11 ;  /* 0x000000ffff0f7224 */ /* 0x000fe200078e000b */
[----:B------:R-:W-:Y:S01]  /*c9c0*/  UISETP.NE.U32.AND UP0, UPT, UR8, URZ, UPT ;  /* 0x0000003f0800728c */ /* 0x000fe2000bf05070 */
[----:B0-----:R-:W4:Y:S03]  /*c9d0*/  LDL.64 R62, [R1+0x90] ;  /* 0x00009000013e7983 */ /* 0x001f260000100a00 */
[----:B------:R-:W-:Y:S01]  /*c9e0*/  HGMMA.64x64x16.F32.BF16 R24, gdesc[UR4], R24, gsb0 ;  /* 0x00e00000041879f0 */ /* 0x000fe20008001818 */
[----:B-1----:R-:W-:-:S04]  /*c9f0*/  ISETP.GT.AND P0, PT, R3, 0x7f, PT ;  /* 0x0000007f0300780c */ /* 0x002fc80003f04270 */
[----:B------:R-:W-:-:S04]  /*ca00*/  SEL R3, RZ, 0x2, !P0 ;  /* 0x00000002ff037807 */ /* 0x000fc80004000000 */
[----:B------:R-:W-:Y:S01]  /*ca10*/  IADD3 R12, R12, 0x800, R3 ;  /* 0x000008000c0c7810 */ /* 0x000fe20007ffe003 */
[----:B------:R-:W-:Y:S01]  /*ca20*/  IMAD.IADD R14, R3, 0x1, R8 ;  /* 0x00000001030e7824 */ /* 0x000fe200078e0208 */
[----:B------:R-:W-:Y:S02]  /*ca30*/  R2UR UR7, R15 ;  /* 0x000000000f0772ca */ /* 0x000fe400000e0000 */
[----:B------:R-:W-:Y:S02]  /*ca40*/  R2UR UR4, R12 ;  /* 0x000000000c0472ca */ /* 0x000fe400000e0000 */
[----:B------:R-:W-:Y:S02]  /*ca50*/  R2UR UR6, R14 ;  /* 0x000000000e0672ca */ /* 0x000fe400000e0000 */
[----:B------:R-:W-:Y:S01]  /*ca60*/  R2UR UR5, R13 ;  /* 0x000000000d0572ca */ /* 0x000fe200000e0000 */
[----:B------:R-:W-:Y:S02]  /*ca70*/  WARPGROUP.DEPBAR.LE gsb0, 0x0 ;  /* 0x00008000000079c5 */ /* 0x000fe40000010000 */
[----:B------:R-:W-:-:S10]  /*ca80*/  WARPGROUP.ARRIVE ;  /* 0x00000000000079c5 */ /* 0x000fd40000000000 */
[----:B------:R-:W-:Y:S01]  /*ca90*/  HGMMA.64x64x16.F32.BF16 R24, gdesc[UR4], R24, UP0, gsb0 ;  /* 0x00e00000041879f0 */ /* 0x000fe2000b801818 */
        /* <DEDUP_REMOVED lines=8> */
[----:B------:R-:W-:Y:S01]  /*cb20*/  IMAD.MOV.U32 R15, RZ, RZ, R11 ;  /* 0x000000ffff0f7224 */ /* 0x000fe200078e000b */
[----:B------:R-:W-:-:S02]  /*cb30*/  WARPGROUP.DEPBAR.LE gsb0, 0x0 ;  /* 0x00008000000079c5 */ /* 0x000fc40000010000 */
[----:B------:R-:W-:Y:S01]  /*cb40*/  WARPGROUP.ARRIVE ;  /* 0x00000000000079c5 */ /* 0x000fe20000000000 */
[----:B------:R-:W-:Y:S01]  /*cb50*/  SEL R67, R67, 0x6, !P0 ;  /* 0x0000000643437807 */ /* 0x000fe20004000000 */
[----:B------:R-:W2:Y:S07]  /*cb60*/  LDL.64 R12, [R1+0x90] ;  /* 0x00009000010c7983 */ /* 0x000eae0000100a00 */
[----:B------:R-:W-:Y:S01]  /*cb70*/  HGMMA.64x64x16.F32.BF16 R24, gdesc[UR4], R24, gsb0 ;  /* 0x00e00000041879f0 */ /* 0x000fe20008001818 */
[----:B------:R-:W-:Y:S01]  /*cb80*/  IMAD.IADD R14, R8, 0x1, R67 ;  /* 0x00000001080e7824 */ /* 0x000fe200078e0243 */
[----:B---3--:R-:W-:Y:S01]  /*cb90*/  IADD3 R58, R67, 0x800, R58 ;  /* 0x00000800433a7810 */ /* 0x008fe20007ffe03a */
[----:B------:R-:W3:Y:S01]  /*cba0*/  LDL.64 R56, [R1+0x90] ;  /* 0x0000900001387983 */ /* 0x000ee20000100a00 */
        /* <DEDUP_REMOVED lines=24> */
[----:B------:R-:W4:Y:S07]  /*cd30*/  LDL.64 R14, [R1+0x90] ;  /* 0x00009000010e7983 */ /* 0x000f2e0000100a00 */
[----:B------:R-:W-:Y:S01]  /*cd40*/  HGMMA.64x64x16.F32.BF16 R24, gdesc[UR4], R24, gsb0 ;  /* 0x00e00000041879f0 */ /* 0x000fe20008001818 */
[----:B------:R-:W-:-:S02]  /*cd50*/  IMAD.IADD R20, R3, 0x1, R8 ;  /* 0x0000000103147824 */ /* 0x000fc400078e0208 */
[--C-:B------:R-:W-:Y:S01]  /*cd60*/  IMAD.MOV.U32 R21, RZ, RZ, R11.reuse ;  /* 0x000000ffff157224 */ /* 0x100fe200078e000b */
[----:B------:R-:W-:Y:S02]  /*cd70*/  R2UR UR4, R62 ;  /* 0x000000003e0472ca */ /* 0x000fe400000e0000 */
[----:B------:R-:W-:Y:S02]  /*cd80*/  R2UR UR6, R20 ;  /* 0x00000000140672ca */ /* 0x000fe400000e0000 */
[----:B------:R-:W-:Y:S02]  /*cd90*/  R2UR UR7, R21 ;  /* 0x00000000150772ca */ /* 0x000fe400000e0000 */
[----:B------:R-:W-:Y:S01]  /*cda0*/  R2UR UR5, R63 ;  /* 0x000000003f0572ca */ /* 0x000fe200000e0000 */
[C---:B------:R-:W-:Y:S01]  /*cdb0*/  IMAD.IADD R58, R65.reuse, 0x1, R8 ;  /* 0x00000001413a7824 */ /* 0x040fe200078e0208 */
[----:B------:R-:W-:Y:S01]  /*cdc0*/  IADD3 R60, R65, 0xa00, R60 ;  /* 0x00000a00413c7810 */ /* 0x000fe20007ffe03c */
[----:B------:R-:W-:Y:S01]  /*cdd0*/  IMAD.MOV.U32 R59, RZ, RZ, R11 ;  /* 0x000000ffff3b7224 */ /* 0x000fe200078e000b */
[----:B------:R-:W4:Y:S01]  /*cde0*/  LDL.64 R20, [R1+0x90] ;  /* 0x0000900001147983 */ /* 0x000f220000100a00 */
        /* <DEDUP_REMOVED lines=8> */
[----:B------:R-:W-:Y:S01]  /*ce70*/  WARPGROUP.ARRIVE ;  /* 0x00000000000079c5 */ /* 0x000fe20000000000 */
[C---:B--2---:R-:W-:Y:S01]  /*ce80*/  IADD3 R12, R67.reuse, 0xa00, R12 ;  /* 0x00000a00430c7810 */ /* 0x044fe20007ffe00c */
[----:B------:R-:W2:Y:S08]  /*ce90*/  LDL.64 R58, [R1+0x90] ;  /* 0x00009000013a7983 */ /* 0x000eb00000100a00 */
[----:B------:R-:W-:Y:S01]  /*cea0*/  HGMMA.64x64x16.F32.BF16 R24, gdesc[UR4], R24, gsb0 ;  /* 0x00e00000041879f0 */ /* 0x000fe20008001818 */
[----:B------:R-:W-:-:S02]  /*ceb0*/  IMAD.IADD R60, R67, 0x1, R8 ;  /* 0x00000001433c7824 */ /* 0x000fc400078e0208 */
[----:B------:R-:W-:Y:S01]  /*cec0*/  IMAD.MOV.U32 R61, RZ, RZ, R11 ;  /* 0x000000ffff3d7224 */ /* 0x000fe200078e000b */
[----:B------:R-:W-:Y:S02]  /*ced0*/  R2UR UR4, R12 ;  /* 0x000000000c0472ca */ /* 0x000fe400000e0000 */
[----:B------:R-:W-:Y:S02]  /*cee0*/  R2UR UR6, R60 ;  /* 0x000000003c0672ca */ /* 0x000fe400000e0000 */
[----:B------:R-:W-:Y:S02]  /*cef0*/  R2UR UR7, R61 ;  /* 0x000000003d0772ca */ /* 0x000fe400000e0000 */
[----:B------:R-:W-:Y:S01]  /*cf00*/  R2UR UR5, R13 ;  /* 0x000000000d0572ca */ /* 0x000fe200000e0000 */
[----:B------:R-:W-:Y:S01]  /*cf10*/  IMAD.MOV.U32 R8, RZ, RZ, 0x30 ;  /* 0x00000030ff087424 */ /* 0x000fe200078e00ff */
[----:B------:R-:W2:Y:S01]  /*cf20*/  LDL.64 R60, [R1+0x90] ;  /* 0x00009000013c7983 */ /* 0x000ea20000100a00 */
        /* <DEDUP_REMOVED lines=30> */
[----:B------:R-:W-:Y:S01]  /*d110*/  IADD3 R20, R65, 0xc00, R20 ;  /* 0x00000c0041147810 */ /* 0x000fe20007ffe014 */
        /* <DEDUP_REMOVED lines=38> */
[----:B------:R-:W-:Y:S01]  /*d380*/  VIADD R8, R10, 0xe00 ;  /* 0x00000e000a087836 */ /* 0x000fe20000000000 */
[C---:B---3--:R-:W-:Y:S01]  /*d390*/  IADD3 R12, R3.reuse, 0xe00, R12 ;  /* 0x00000e00030c7810 */ /* 0x048fe20007ffe00c */
[----:B------:R-:W-:Y:S02]  /*d3a0*/  IMAD.MOV.U32 R21, RZ, RZ, R11 ;  /* 0x000000ffff157224 */ /* 0x000fe400078e000b */
[----:B------:R-:W-:Y:S01]  /*d3b0*/  IMAD.IADD R20, R3, 0x1, R8 ;  /* 0x0000000103147824 */ /* 0x000fe200078e0208 */
[----:B------:R-:W-:Y:S01]  /*d3c0*/  R2UR UR4, R12 ;  /* 0x000000000c0472ca */ /* 0x000fe200000e0000 */
[----:B------:R0:W5:Y:S01]  /*d3d0*/  LDL R3, [R1+0x1c0] ;  /* 0x0001c00001037983 */ /* 0x0001620000100800 */
[----:B------:R-:W-:Y:S02]  /*d3e0*/  R2UR UR7, R21 ;  /* 0x00000000150772ca */ /* 0x000fe400000e0000 */
[----:B------:R-:W-:Y:S01]  /*d3f0*/  R2UR UR6, R20 ;  /* 0x00000000140672ca */ /* 0x000fe200000e0000 */
[----:B------:R-:W3:Y:S01]  /*d400*/  LDL R21, [R1] ;  /* 0x0000000001157983 */ /* 0x000ee20000100800 */
[----:B------:R-:W-:-:S03]  /*d410*/  R2UR UR5, R13 ;  /* 0x000000000d0572ca */ /* 0x000fc600000e0000 */
[----:B------:R0:W5:Y:S01]  /*d420*/  LDL R20, [R1+0xc] ;  /* 0x00000c0001147983 */ /* 0x0001620000100800 */
[----:B------:R-:W-:Y:S02]  /*d430*/  WARPGROUP.DEPBAR.LE gsb0, 0x0 ;  /* 0x00008000000079c5 */ /* 0x000fe40000010000 */
[----:B------:R-:W-:-:S07]  /*d440*/  WARPGROUP.ARRIVE ;  /* 0x00000000000079c5 */ /* 0x000fce0000000000 */
        /* <DEDUP_REMOVED lines=28> */
[----:B------:R-:W-:Y:S01]  /*d610*/  IMAD.IADD R58, R13, 0x1, R58 ;  /* 0x000000010d3a7824 */ /* 0x000fe200078e023a */
[----:B------:R-:W-:Y:S02]  /*d620*/  R2UR UR7, R11 ;  /* 0x000000000b0772ca */ /* 0x000fe400000e0000 */
[----:B------:R-:W-:Y:S02]  /*d630*/  R2UR UR6, R10 ;  /* 0x000000000a0672ca */ /* 0x000fe400000e0000 */
[----:B------:R-:W-:Y:S02]  /*d640*/  R2UR UR4, R58 ;  /* 0x000000003a0472ca */ /* 0x000fe400000e0000 */
[----:B------:R-:W-:Y:S01]  /*d650*/  R2UR UR5, R59 ;  /* 0x000000003b0572ca */ /* 0x000fe200000e0000 */
[----:B------:R0:W-:Y:S04]  /*d660*/  STL [R1+0x68], R0 ;  /* 0x0000680001007387 */ /* 0x0001e80000100800 */
        /* <DEDUP_REMOVED lines=40> */
.L_x_6317:
[----:B------:R-:W-:Y:S05]  /*d8f0*/  BSYNC B0 ;  /* 0x0000000000007941 */ /* 0x000fea0003800000 */
.L_x_6316:
        /* <DEDUP_REMOVED lines=11> */
[----:B------:R-:W-:-:S02]  /*d9b0*/  UMOV UR4, 0xffffffc0 ;  /* 0xffffffc000047882 */ /* 0x000fc40000000000 */
[----:B------:R-:W-:Y:S01]  /*d9c0*/  UIMAD UR4, UR46, UR4, 0x41 ;  /* 0x000000412e0474a4 */ /* 0x000fe2000f8e0204 */
        /* <DEDUP_REMOVED lines=25> */
[----:B----4-:R-:W-:Y:S02]  /*db60*/  @P0 SHF.R.U32.HI R8, RZ, R64, R11 ;  /* 0x00000040ff080219 */ /* 0x010fe4000001160b */
[----:B------:R-:W-:-:S03]  /*db70*/  LOP3.LUT R20, R20, 0x7ffffffc, RZ, 0xc0, !PT ;  /* 0x7ffffffc14147812 */ /* 0x000fc600078ec0ff */
[----:B------:R-:W0:Y:S01]  /*db80*/  SHFL.IDX PT, R60, R8, RZ, 0x1c1f ;  /* 0x001c1fff083c7589 */ /* 0x000e2200000e0000 */
[----:B------:R-:W-:Y:S02]  /*db90*/  VIADD R0, R13, UR4 ;  /* 0x000000040d007c36 */ /* 0x000fe40008000000 */
[----:B------:R-:W-:Y:S01]  /*dba0*/  IMAD.IADD R21, R21, 0x1, -R20 ;  /* 0x0000000115157824 */ /* 0x000fe200078e0a14 */
[----:B------:R-:W-:Y:S01]  /*dbb0*/  ULEA UR4, UR46, 0xffffffc0, 0x6 ;  /* 0xffffffc02e047891 */ /* 0x000fe2000f8e303f */
[----:B------:R-:W-:Y:S02]  /*dbc0*/  ISETP.GE.AND P1, PT, R57, 0x1, PT ;  /* 0x000000013900780c */ /* 0x000fe40003f26270 */
[----:B------:R-:W-:-:S03]  /*dbd0*/  IMAD R3, R21, -0x2, R0 ;  /* 0xfffffffe15037824 */ /* 0x000fc600078e0200 */
[----:B------:R-:W-:Y:S02]  /*dbe0*/  VIADD R0, R13, -UR4 ;  /* 0x800000040d007c36 */ /* 0x000fe40008000000 */
[----:B------:R-:W-:Y:S01]  /*dbf0*/  IMAD.IADD R10, R3, 0x1, -R12 ;  /* 0x00000001030a7824 */ /* 0x000fe200078e0a0c */
[----:B------:R-:W-:Y:S01]  /*dc00*/  LOP3.LUT R3, RZ, R14, RZ, 0x33, !PT ;  /* 0x0000000eff037212 */ /* 0x000fe200078e33ff */
[----:B------:R-:W-:Y:S02]  /*dc10*/  IMAD R61, R21, -0x2, R0 ;  /* 0xfffffffe153d7824 */ /* 0x000fe400078e0200 */
[C---:B------:R-:W-:Y:S02]  /*dc20*/  IMAD.IADD R70, R10.reuse, 0x1, R15 ;  /* 0x000000010a467824 */ /* 0x040fe400078e020f */
[----:B------:R-:W-:Y:S02]  /*dc30*/  IMAD.IADD R15, R10, 0x1, R3 ;  /* 0x000000010a0f7824 */ /* 0x000fe400078e0203 */
[----:B------:R-:W-:Y:S01]  /*dc40*/  VIADD R63, R56, -UR4 ;  /* 0x80000004383f7c36 */ /* 0x000fe20008000000 */
        /* <DEDUP_REMOVED lines=13> */
.L_x_6321:
[----:B------:R-:W-:-:S13]  /*dd20*/  ISETP.NE.AND P0, PT, R57, 0x1, PT ;  /* 0x000000013900780c */ /* 0x000fda0003f05270 */
[----:B------:R-:W-:-:S05]  /*dd30*/  @P0 IMAD.HI.U32 R14, R10, R58, RZ ;  /* 0x0000003a0a0e0227 */ /* 0x000fca00078e00ff */
[----:B------:R-:W-:-:S07]  /*dd40*/  @P0 SHF.R.U32.HI R10, RZ, R59, R14 ;  /* 0x0000003bff0a0219 */ /* 0x000fce000001160e */
.L_x_6322:
[----:B------:R-:W-:Y:S05]  /*dd50*/  BSYNC B1 ;  /* 0x0000000000017941 */ /* 0x000fea0003800000 */
.L_x_6320:
[----:B------:R-:W-:-:S04]  /*dd60*/  IMAD R10, R10, R57, -UR4 ;  /* 0x800000040a0a7e24 */ /* 0x000fc8000f8e0239 */
[----:B------:R-:W-:-:S05]  /*dd70*/  IMAD R10, R21, -0x2, R10 ;  /* 0xfffffffe150a7824 */ /* 0x000fca00078e020a */
[----:B------:R-:W-:Y:S02]  /*dd80*/  VIMNMX R3, R3, R10, !PT ;  /* 0x0000000a03037248 */ /* 0x000fe40007fe0100 */
[----:B------:R-:W-:-:S07]  /*dd90*/  VIADDMNMX R0, R10, R57, R0, PT ;  /* 0x000000390a007246 */ /* 0x000fce0003800100 */
.L_x_6319:
[----:B------:R-:W-:Y:S05]  /*dda0*/  BSYNC B0 ;  /* 0x0000000000007941 */ /* 0x000fea0003800000 */
.L_x_6318:
        /* <DEDUP_REMOVED lines=90> */
.L_x_6326:
[----:B------:R-:W-:-:S13]  /*e350*/  ISETP.NE.AND P6, PT, R57, 0x1, PT ;  /* 0x000000013900780c */ /* 0x000fda0003fc5270 */
[----:B------:R-:W-:-:S05]  /*e360*/  @P6 IMAD.HI.U32 R58, R12, R58, RZ ;  /* 0x0000003a0c3a6227 */ /* 0x000fca00078e00ff */
[----:B------:R-:W-:-:S07]  /*e370*/  @P6 SHF.R.U32.HI R12, RZ, R59, R58 ;  /* 0x0000003bff0c6219 */ /* 0x000fce000001163a */
.L_x_6327:
[----:B------:R-:W-:Y:S05]  /*e380*/  BSYNC B1 ;  /* 0x0000000000017941 */ /* 0x000fea0003800000 */
.L_x_6325:
[----:B------:R-:W-:-:S04]  /*e390*/  IMAD R12, R12, R57, -UR4 ;  /* 0x800000040c0c7e24 */ /* 0x000fc8000f8e0239 */
[----:B------:R-:W-:-:S05]  /*e3a0*/  IMAD R12, R21, -0x2, R12 ;  /* 0xfffffffe150c7824 */ /* 0x000fca00078e020c */
[----:B------:R-:W-:Y:S02]  /*e3b0*/  VIADDMNMX R0, R12, R57, R0, PT ;  /* 0x000000390c007246 */ /* 0x000fe40003800100 */
[----:B------:R-:W-:-:S07]  /*e3c0*/  VIMNMX R3, R3, R12, !PT ;  /* 0x0000000c03037248 */ /* 0x000fce0007fe0100 */
.L_x_6324:
[----:B------:R-:W-:Y:S05]  /*e3d0*/  BSYNC B0 ;  /* 0x0000000000007941 */ /* 0x000fea0003800000 */
.L_x_6323:
        /* <DEDUP_REMOVED lines=15> */
[----:B------:R-:W2:Y:S01]  /*e4d0*/  LDL R61, [R1+0x2b4] ;  /* 0x0002b400013d7983 */ /* 0x000ea20000100800 */
[----:B------:R-:W-:-:S02]  /*e4e0*/  FSEL R31, R31, -INF , !P0 ;  /* 0xff8000001f1f7808 */ /* 0x000fc40004000000 */
[----:B------:R-:W-:Y:S01]  /*e4f0*/  ISETP.NE.AND P0, PT, R25, RZ, PT ;  /* 0x000000ff1900720c */ /* 0x000fe20003f05270 */
[----:B------:R-:W2:Y:S01]  /*e500*/  LDL R63, [R1+0x2bc] ;  /* 0x0002bc00013f7983 */ /* 0x000ea20000100800 */
[----:B------:R-:W-:Y:S02]  /*e510*/  FMNMX.FTZ R11, R32, R11, !PT ;  /* 0x0000000b200b7209 */ /* 0x000fe40007810000 */
[----:B------:R-:W-:Y:S01]  /*e520*/  ISETP.GT.AND P0, PT, R3, 0x10, !P0 ;  /* 0x000000100300780c */ /* 0x000fe20004704270 */
[----:B------:R-:W2:Y:S01]  /*e530*/  LDL R69, [R1+0x2d4] ;  /* 0x0002d40001457983 */ /* 0x000ea20000100800 */
[----:B------:R-:W-:Y:S02]  /*e540*/  FSEL R30, R30, -INF , !P1 ;  /* 0xff8000001e1e7808 */ /* 0x000fe40004800000 */
[----:B------:R-:W-:Y:S01]  /*e550*/  ISETP.LT.OR P0, PT, R0, 0x11, P0 ;  /* 0x000000110000780c */ /* 0x000fe20000701670 */
[----:B------:R-:W2:Y:S01]  /*e560*/  LDL R70, [R1+0x2d8] ;  /* 0x0002d80001467983 */ /* 0x000ea20000100800 */
[----:B------:R-:W-:-:S02]  /*e570*/  ISETP.NE.AND P1, PT, R65, RZ, PT ;  /* 0x000000ff4100720c */ /* 0x000fc40003f25270 */
[----:B------:R-:W-:Y:S01]  /*e580*/  FSEL R34, R34, -INF , !P0 ;  /* 0xff80000022227808 */ /* 0x000fe20004000000 */
[----:B------:R-:W2:Y:S01]  /*e590*/  LDL R65, [R1+0x2c4] ;  /* 0x0002c40001417983 */ /* 0x000ea20000100800 */
[----:B------:R-:W-:Y:S02]  /*e5a0*/  ISETP.NE.AND P0, PT, R29, RZ, PT ;  /* 0x000000ff1d00720c */ /* 0x000fe40003f05270 */
[----:B------:R-:W-:Y:S01]  /*e5b0*/  FMNMX.FTZ R11, R56, R11, !PT ;  /* 0x0000000b380b7209 */ /* 0x000fe20007810000 */
[----:B------:R-:W2:Y:S01]  /*e5c0*/  LDL R71, [R1+0x2dc] ;  /* 0x0002dc0001477983 */ /* 0x000ea20000100800 */
[----:B------:R-:W-:Y:S02]  /*e5d0*/  ISETP.GT.AND P0, PT, R3, 0x11, !P0 ;  /* 0x000000110300780c */ /* 0x000fe40004704270 */
[----:B------:R-:W-:Y:S01]  /*e5e0*/  FMNMX.FTZ R11, R36, R11, !PT ;  /* 0x0000000b240b7209 */ /* 0x000fe20007810000 */
[----:B------:R-:W2:Y:S01]  /*e5f0*/  LDL R72, [R1+0x2e0] ;  /* 0x0002e00001487983 */ /* 0x000ea20000100800 */
[----:B------:R-:W-:-:S02]  /*e600*/  ISETP.LT.OR P0, PT, R0, 0x12, P0 ;  /* 0x000000120000780c */ /* 0x000fc40000701670 */
[----:B------:R-:W-:Y:S01]  /*e610*/  FMNMX.FTZ R11, R28, R11, !PT ;  /* 0x0000000b1c0b7209 */ /* 0x000fe20007810000 */
[----:B------:R-:W2:Y:S01]  /*e620*/  LDL R73, [R1+0x2e4] ;  /* 0x0002e40001497983 */ /* 0x000ea20000100800 */
[----:B------:R-:W-:Y:S02]  /*e630*/  FSEL R35, R35, -INF , !P0 ;  /* 0xff80000023237808 */ /* 0x000fe40004000000 */
[----:B------:R-:W-:Y:S01]  /*e640*/  ISETP.NE.AND P0, PT, R33, RZ, PT ;  /* 0x000000ff2100720c */ /* 0x000fe20003f05270 */
[----:B------:R-:W2:Y:S01]  /*e650*/  LDL R74, [R1+0x2e8] ;  /* 0x0002e800014a7983 */ /* 0x000ea20000100800 */
[----:B------:R-:W-:Y:S02]  /*e660*/  FMNMX.FTZ R11, R40, R11, !PT ;  /* 0x0000000b280b7209 */ /* 0x000fe40007810000 */
[----:B------:R-:W-:Y:S01]  /*e670*/  ISETP.GT.AND P0, PT, R3, 0x18, !P0 ;  /* 0x000000180300780c */ /* 0x000fe20004704270 */
[----:B------:R-:W2:Y:S01]  /*e680*/  LDL R75, [R1+0x2ec] ;  /* 0x0002ec00014b7983 */ /* 0x000ea20000100800 */
[----:B------:R-:W-:-:S02]  /*e690*/  FMNMX.FTZ R11, R20, R11, !PT ;  /* 0x0000000b140b7209 */ /* 0x000fc40007810000 */
[----:B------:R-:W-:Y:S01]  /*e6a0*/  ISETP.LT.OR P0, PT, R0, 0x19, P0 ;  /* 0x000000190000780c */ /* 0x000fe20000701670 */
[----:B------:R-:W2:Y:S01]  /*e6b0*/  LDL R76, [R1+0x2f0] ;  /* 0x0002f000014c7983 */ /* 0x000ea20000100800 */
[----:B------:R-:W-:Y:S02]  /*e6c0*/  FMNMX.FTZ R11, R44, R11, !PT ;  /* 0x0000000b2c0b7209 */ /* 0x000fe40007810000 */
[----:B------:R-:W-:Y:S01]  /*e6d0*/  FSEL R38, R38, -INF , !P0 ;  /* 0xff80000026267808 */ /* 0x000fe20004000000 */
[----:B------:R-:W2:Y:S01]  /*e6e0*/  LDL R77, [R1+0x2f4] ;  /* 0x0002f400014d7983 */ /* 0x000ea20000100800 */
[----:B------:R-:W-:Y:S02]  /*e6f0*/  ISETP.GT.AND P0, PT, R3, 0x19, !P1 ;  /* 0x000000190300780c */ /* 0x000fe40004f04270 */
[----:B------:R-:W-:Y:S01]  /*e700*/  ISETP.NE.AND P6, PT, R10, RZ, PT ;  /* 0x000000ff0a00720c */ /* 0x000fe20003fc5270 */
        /* <DEDUP_REMOVED lines=16> */
[----:B------:R-:W-:Y:S02]  /*e810*/  ISETP.GT.AND P0, PT, R3, RZ, !P6 ;  /* 0x000000ff0300720c */ /* 0x000fe40007704270 */
[----:B------:R-:W-:Y:S01]  /*e820*/  FMNMX.FTZ R12, R64, R13, !PT ;  /* 0x0000000d400c7209 */ /* 0x000fe20007810000 */
[----:B------:R-:W2:Y:S01]  /*e830*/  LDL R84, [R1+0x310] ;  /* 0x0003100001547983 */ /* 0x000ea20000100800 */
[----:B------:R-:W-:-:S02]  /*e840*/  ISETP.LT.OR P0, PT, R0, 0x1, P0 ;  /* 0x000000010000780c */ /* 0x000fc40000701670 */
[----:B------:R-:W-:Y:S01]  /*e850*/  ISETP.NE.AND P1, PT, R41, RZ, PT ;  /* 0x000000ff2900720c */ /* 0x000fe20003f25270 */
[----:B------:R-:W0:Y:S01]  /*e860*/  SHFL.BFLY PT, R13, R12, 0x2, 0x1f ;  /* 0x0c401f000c0d7f89 */ /* 0x000e2200000e0000 */
[----:B------:R-:W-:Y:S02]  /*e870*/  FSEL R15, R26, -INF , !P0 ;  /* 0xff8000001a0f7808 */ /* 0x000fe40004000000 */
[----:B------:R-:W-:Y:S01]  /*e880*/  ISETP.NE.AND P0, PT, R67, RZ, PT ;  /* 0x000000ff4300720c */ /* 0x000fe20003f05270 */
[----:B------:R-:W3:Y:S01]  /*e890*/  LDL R26, [R1+0x200] ;  /* 0x00020000011a7983 */ /* 0x000ee20000100800 */
[----:B------:R-:W-:Y:S02]  /*e8a0*/  FMNMX.FTZ R11, R15, R27, !PT ;  /* 0x0000001b0f0b7209 */ /* 0x000fe40007810000 */
[----:B------:R-:W-:Y:S01]  /*e8b0*/  ISETP.GT.AND P0, PT, R3, 0x21, !P0 ;  /* 0x000000210300780c */ /* 0x000fe20004704270 */
[----:B------:R-:W2:Y:S01]  /*e8c0*/  LDL R67, [R1+0x2cc] ;  /* 0x0002cc0001437983 */ /* 0x000ea20000100800 */
[----:B------:R-:W-:-:S02]  /*e8d0*/  FMNMX.FTZ R8, R30, R11, !PT ;  /* 0x0000000b1e087209 */ /* 0x000fc40007810000 */
[----:B------:R-:W-:Y:S01]  /*e8e0*/  ISETP.GT.AND P1, PT, R3, 0x28, !P1 ;  /* 0x000000280300780c */ /* 0x000fe20004f24270 */
[----:B------:R-:W2:Y:S01]  /*e8f0*/  LDL R85, [R1+0x314] ;  /* 0x0003140001557983 */ /* 0x000ea20000100800 */
[----:B------:R-:W-:Y:S02]  /*e900*/  FMNMX.FTZ R11, R31, R8, !PT ;  /* 0x000000081f0b7209 */ /* 0x000fe40007810000 */
[----:B------:R-:W-:Y:S01]  /*e910*/  ISETP.LT.OR P0, PT, R0, 0x22, P0 ;  /* 0x000000220000780c */ /* 0x000fe20000701670 */
        /* <DEDUP_REMOVED lines=10> */
[----:B------:R-:W-:Y:S02]  /*e9c0*/  FMNMX.FTZ R11, R39, R8, !PT ;  /* 0x00000008270b7209 */ /* 0x000fe40007810000 */
[----:B------:R-:W-:Y:S01]  /*e9d0*/  ISETP.GT.AND P3, PT, R3, 0x30, !P3 ;  /* 0x000000300300780c */ /* 0x000fe20005f64270 */
[----:B------:R-:W2:Y:S01]  /*e9e0*/  LDL R90, [R1+0x328] ;  /* 0x00032800015a7983 */ /* 0x000ea20000100800 */
[----:B------:R-:W-:-:S02]  /*e9f0*/  FMNMX.FTZ R8, R42, R11, !PT ;  /* 0x0000000b2a087209 */ /* 0x000fc40007810000 */
[----:B------:R-:W-:Y:S01]  /*ea00*/  ISETP.LT.OR P2, PT, R0, 0x2a, P2 ;  /* 0x0000002a0000780c */ /* 0x000fe20001741670 */
[----:B------:R-:W2:Y:S01]  /*ea10*/  LDL R91, [R1+0x32c] ;  /* 0x00032c00015b7983 */ /* 0x000ea20000100800 */
[----:B------:R-:W-:Y:S02]  /*ea20*/  FSEL R21, R46, -INF , !P1 ;  /* 0xff8000002e157808 */ /* 0x000fe40004800000 */
[----:B------:R-:W-:Y:S01]  /*ea30*/  FMNMX.FTZ R8, R43, R8, !PT ;  /* 0x000000082b087209 */ /* 0x000fe20007810000 */
[----:B------:R-:W4:Y:S01]  /*ea40*/  LDL R46, [R1+0x278] ;  /* 0x00027800012e7983 */ /* 0x000f220000100800 */
[----:B------:R-:W-:Y:S02]  /*ea50*/  ISETP.GT.AND P4, PT, R3, 0x31, !P4 ;  /* 0x000000310300780c */ /* 0x000fe40006784270 */
[----:B------:R-:W-:Y:S01]  /*ea60*/  ISETP.LT.OR P3, PT, R0, 0x31, P3 ;  /* 0x000000310000780c */ /* 0x000fe20001f61670 */
[----:B------:R-:W2:Y:S01]  /*ea70*/  LDL R92, [R1+0x330] ;  /* 0x00033000015c7983 */ /* 0x000ea20000100800 */
[----:B------:R-:W-:-:S02]  /*ea80*/  FSEL R47, R47, -INF , !P2 ;  /* 0xff8000002f2f7808 */ /* 0x000fc40005000000 */
[----:B------:R-:W-:Y:S01]  /*ea90*/  FMNMX.FTZ R8, R21, R8, !PT ;  /* 0x0000000815087209 */ /* 0x000fe20007810000 */
[----:B------:R-:W2:Y:S01]  /*eaa0*/  LDL R93, [R1+0x334] ;  /* 0x00033400015d7983 */ /* 0x000ea20000100800 */
[----:B------:R-:W-:Y:S02]  /*eab0*/  ISETP.NE.AND P6, PT, R45, RZ, PT ;  /* 0x000000ff2d00720c */ /* 0x000fe40003fc5270 */
[----:B------:R-:W-:Y:S01]  /*eac0*/  ISETP.GT.AND P5, PT, R3, 0x38, !P5 ;  /* 0x000000380300780c */ /* 0x000fe20006fa4270 */
[----:B------:R-:W2:Y:S01]  /*ead0*/  LDL R94, [R1+0x338] ;  /* 0x00033800015e7983 */ /* 0x000ea20000100800 */
[----:B------:R-:W-:Y:S02]  /*eae0*/  ISETP.LT.OR P4, PT, R0, 0x32, P4 ;  /* 0x000000320000780c */ /* 0x000fe40002781670 */
[----:B------:R-:W-:Y:S01]  /*eaf0*/  FSEL R41, R50, -INF , !P3 ;  /* 0xff80000032297808 */ /* 0x000fe20005800000 */
[----:B------:R-:W2:Y:S01]  /*eb00*/  LDL R95, [R1+0x33c] ;  /* 0x00033c00015f7983 */ /* 0x000ea20000100800 */
[----:B------:R-:W-:-:S02]  /*eb10*/  FMNMX.FTZ R8, R47, R8, !PT ;  /* 0x000000082f087209 */ /* 0x000fc40007810000 */
[----:B------:R-:W-:Y:S01]  /*eb20*/  ISETP.GT.AND P0, PT, R3, 0x39, !P6 ;  /* 0x000000390300780c */ /* 0x000fe20007704270 */
[----:B------:R-:W2:Y:S01]  /*eb30*/  LDL R50, [R1+0x288] ;  /* 0x0002880001327983 */ /* 0x000ea20000100800 */
[----:B------:R-:W-:Y:S02]  /*eb40*/  ISETP.LT.OR P5, PT, R0, 0x39, P5 ;  /* 0x000000390000780c */ /* 0x000fe40002fa1670 */
[----:B------:R-:W-:Y:S01]  /*eb50*/  FSEL R51, R51, -INF , !P4 ;  /* 0xff80000033337808 */ /* 0x000fe20006000000 */
[----:B------:R-:W2:Y:S01]  /*eb60*/  LDL R96, [R1+0x340] ;  /* 0x0003400001607983 */ /* 0x000ea20000100800 */
[----:B------:R-:W-:Y:S02]  /*eb70*/  FMNMX.FTZ R8, R41, R8, !PT ;  /* 0x0000000829087209 */ /* 0x000fe40007810000 */
[----:B0-----:R-:W-:Y:S01]  /*eb80*/  FMNMX.FTZ R10, R12, R13, !PT ;  /* 0x0000000d0c0a7209 */ /* 0x001fe20007810000 */
[----:B------:R-:W2:Y:S01]  /*eb90*/  LDL R97, [R1+0x344] ;  /* 0x0003440001617983 */ /* 0x000ea20000100800 */
[----:B------:R-:W-:-:S02]  /*eba0*/  ISETP.LT.OR P0, PT, R0, 0x3a, P0 ;  /* 0x0000003a0000780c */ /* 0x000fc40000701670 */
[----:B------:R-:W-:Y:S01]  /*ebb0*/  FSEL R54, R54, -INF , !P5 ;  /* 0xff80000036367808 */ /* 0x000fe20006800000 */
[----:B------:R-:W0:Y:S01]  /*ebc0*/  SHFL.BFLY PT, R11, R10, 0x1, 0x1f ;  /* 0x0c201f000a0b7f89 */ /* 0x000e2200000e0000 */
[----:B------:R-:W-:Y:S02]  /*ebd0*/  FMNMX.FTZ R3, R51, R8, !PT ;  /* 0x0000000833037209 */ /* 0x000fe40007810000 */
[----:B------:R-:W-:Y:S01]  /*ebe0*/  FSEL R55, R55, -INF , !P0 ;  /* 0xff80000037377808 */ /* 0x000fe20004000000 */
[----:B------:R-:W2:Y:S01]  /*ebf0*/  LDL R98, [R1+0x348] ;  /* 0x0003480001627983 */ /* 0x000ea20000100800 */
[----:B------:R-:W-:-:S03]  /*ec00*/  FMNMX.FTZ R0, R54, R3, !PT ;  /* 0x0000000336007209 */ /* 0x000fc60007810000 */
[----:B------:R-:W2:Y:S01]  /*ec10*/  LDL R99, [R1+0x34c] ;  /* 0x00034c0001637983 */ /* 0x000ea20000100800 */
[----:B------:R-:W-:-:S03]  /*ec20*/  FMNMX.FTZ R13, R55, R0, !PT ;  /* 0x00000000370d7209 */ /* 0x000fc60007810000 */
[----:B------:R-:W2:Y:S04]  /*ec30*/  LDL R100, [R1+0x350] ;  /* 0x0003500001647983 */ /* 0x000ea80000100800 */
[----:B------:R-:W-:Y:S04]  /*ec40*/  STL.64 [R1+0x1e0], R12 ;  /* 0x0001e00c01007387 */ /* 0x000fe80000100a00 */
[----:B------:R-:W3:Y:S01]  /*ec50*/  LDL R8, [R1+0x1e4] ;  /* 0x0001e40001087983 */ /* 0x000ee20000100800 */
[----:B0-----:R-:W-:-:S03]  /*ec60*/  FMNMX.FTZ R0, R10, R11, !PT ;  /* 0x0000000b0a007209 */ /* 0x001fc60007810000 */
[----:B------:R-:W2:Y:S04]  /*ec70*/  LDL R101, [R1+0x354] ;  /* 0x0003540001657983 */ /* 0x000ea80000100800 */
[----:B------:R-:W-:Y:S04]  /*ec80*/  STL [R1+0x1e0], R0 ;  /* 0x0001e00001007387 */ /* 0x000fe80000100800 */
[----:B------:R-:W4:Y:S04]  /*ec90*/  LDL R14, [R1+0x1e0] ;  /* 0x0001e000010e7983 */ /* 0x000f280000100800 */
[----:B------:R-:W2:Y:S04]  /*eca0*/  LDL.64 R10, [R1+0x110] ;  /* 0x00011000010a7983 */ /* 0x000ea80000100a00 */
        /* <DEDUP_REMOVED lines=41> */
[----:B---3--:R-:W0:Y:S01]  /*ef40*/  SHFL.BFLY PT, R13, R8, 0x2, 0x1f ;  /* 0x0c401f00080d7f89 */ /* 0x008e2200000e0000 */
[----:B----4-:R-:W-:Y:S01]  /*ef50*/  FMUL.FTZ R3, R26, R14 ;  /* 0x0000000e1a037220 */ /* 0x010fe20000410000 */
[----:B------:R-:W-:-:S04]  /*ef60*/  FSETP.NEU.FTZ.AND P0, PT, R14, -INF , PT ;  /* 0xff8000000e00780b */ /* 0x000fc80003f1d000 */
[----:B------:R-:W-:Y:S02]  /*ef70*/  FSEL R3, R3, RZ, P0 ;  /* 0x000000ff03037208 */ /* 0x000fe40000000000 */
[----:B0-----:R-:W-:-:S03]  /*ef80*/  FMNMX.FTZ R13, R13, R8, !PT ;  /* 0x000000080d0d7209 */ /* 0x001fc60007810000 */
[-CC-:B------:R-:W-:Y:S02]  /*ef90*/  FFMA.FTZ R160, R24, R26.reuse, -R3.reuse ;  /* 0x0000001a18a07223 */ /* 0x180fe40000010803 */
[----:B------:R-:W0:Y:S01]  /*efa0*/  SHFL.BFLY PT, R24, R13, 0x1, 0x1f ;  /* 0x0c201f000d187f89 */ /* 0x000e2200000e0000 */
        /* <DEDUP_REMOVED lines=15> */
[----:B------:R-:W-:Y:S01]  /*f0a0*/  FFMA.FTZ R52, R52, R26, -R3 ;  /* 0x0000001a34347223 */ /* 0x000fe20000010803 */
[----:B------:R-:W3:Y:S01]  /*f0b0*/  LDL R66, [R1+0x2c8] ;  /* 0x0002c80001427983 */ /* 0x000ee20000100800 */
[----:B0-----:R-:W-:-:S02]  /*f0c0*/  FMNMX.FTZ R24, R13, R24, !PT ;  /* 0x000000180d187209 */ /* 0x001fc40007810000 */
[----:B------:R-:W-:Y:S01]  /*f0d0*/  MUFU.EX2 R25, R25 ;  /* 0x0000001900197308 */ /* 0x000fe20000000800 */
[----:B------:R-:W4:Y:S01]  /*f0e0*/  LDL R36, [R1+0x250] ;  /* 0x0002500001247983 */ /* 0x000f220000100800 */
[C---:B------:R-:W-:Y:S01]  /*f0f0*/  FSETP.NEU.FTZ.AND P0, PT, R24.reuse, -INF , PT ;  /* 0xff8000001800780b */ /* 0x040fe20003f1d000 */
[-C--:B-1----:R-:W-:Y:S02]  /*f100*/  FMUL.FTZ R0, R24, R26.reuse ;  /* 0x0000001a18007220 */ /* 0x082fe40000410000 */
[----:B------:R-:W3:Y:S03]  /*f110*/  LDL R40, [R1+0x260] ;  /* 0x0002600001287983 */ /* 0x000ee60000100800 */
[----:B------:R-:W-:Y:S01]  /*f120*/  FSEL R0, R0, RZ, P0 ;  /* 0x000000ff00007208 */ /* 0x000fe20000000000 */
[----:B------:R-:W-:Y:S01]  /*f130*/  MUFU.EX2 R162, R162 ;  /* 0x000000a200a27308 */ /* 0x000fe20000000800 */
[----:B------:R-:W3:Y:S03]  /*f140*/  LDL R56, [R1+0x2a0] ;  /* 0x0002a00001387983 */ /* 0x000ee60000100800 */
[-CC-:B------:R-:W-:Y:S01]  /*f150*/  FFMA.FTZ R15, R15, R26.reuse, -R0.reuse ;  /* 0x0000001a0f0f7223 */ /* 0x180fe20000010800 */
[-CC-:B------:R-:W-:Y:S01]  /*f160*/  FFMA.FTZ R27, R27, R26.reuse, -R0.reuse ;  /* 0x0000001a1b1b7223 */ /* 0x180fe20000010800 */
[-CC-:B------:R-:W-:Y:S01]  /*f170*/  FFMA.FTZ R30, R30, R26.reuse, -R0.reuse ;  /* 0x0000001a1e1e7223 */ /* 0x180fe20000010800 */
[----:B------:R-:W3:Y:S01]  /*f180*/  LDL R68, [R1+0x2d0] ;  /* 0x0002d00001447983 */ /* 0x000ee20000100800 */
[----:B------:R-:W-:Y:S01]  /*f190*/  MUFU.EX2 R161, R15 ;  /* 0x0000000f00a17308 */ /* 0x000fe20000000800 */
[-CC-:B------:R-:W-:Y:S01]  /*f1a0*/  FFMA.FTZ R31, R31, R26.reuse, -R0.reuse ;  /* 0x0000001a1f1f7223 */ /* 0x180fe20000010800 */
[----:B------:R-:W-:-:S06]  /*f1b0*/  FFMA.FTZ R34, R34, R26, -R0 ;  /* 0x0000001a22227223 */ /* 0x000fcc0000010800 */
[----:B------:R-:W0:Y:S01]  /*f1c0*/  MUFU.EX2 R28, R27 ;  /* 0x0000001b001c7308 */ /* 0x000e220000000800 */
[----:B------:R-:W-:-:S07]  /*f1d0*/  FFMA.FTZ R35, R35, R26, -R0 ;  /* 0x0000001a23237223 */ /* 0x000fce0000010800 */
[----:B------:R-:W1:Y:S01]  /*f1e0*/  MUFU.EX2 R30, R30 ;  /* 0x0000001e001e7308 */ /* 0x000e620000000800 */
[-C--:B------:R-:W-:Y:S01]  /*f1f0*/  FFMA.FTZ R3, R64, R26.reuse, -R3 ;  /* 0x0000001a40037223 */ /* 0x080fe20000010803 */
[----:B------:R-:W-:-:S06]  /*f200*/  FFMA.FTZ R38, R38, R26, -R0 ;  /* 0x0000001a26267223 */ /* 0x000fcc0000010800 */
[----:B------:R-:W-:Y:S08]  /*f210*/  MUFU.EX2 R164, R164 ;  /* 0x000000a400a47308 */ /* 0x000ff00000000800 */
[----:B------:R-:W2:Y:S01]  /*f220*/  MUFU.EX2 R31, R31 ;  /* 0x0000001f001f7308 */ /* 0x000ea20000000800 */
[----:B0-----:R-:W-:Y:S01]  /*f230*/  FADD.FTZ R13, R161, R28 ;  /* 0x0000001ca10d7221 */ /* 0x001fe20000010000 */
[----:B------:R-:W-:-:S06]  /*f240*/  FFMA.FTZ R39, R39, R26, -R0 ;  /* 0x0000001a27277223 */ /* 0x000fcc0000010800 */
[----:B------:R-:W-:Y:S08]  /*f250*/  MUFU.EX2 R33, R33 ;  /* 0x0000002100217308 */ /* 0x000ff00000000800 */
[----:B------:R-:W0:Y:S01]  /*f260*/  MUFU.EX2 R34, R34 ;  /* 0x0000002200227308 */ /* 0x000e220000000800 */
[----:B-1----:R-:W-:Y:S01]  /*f270*/  FADD.FTZ R12, R30, R13 ;  /* 0x0000000d1e0c7221 */ /* 0x002fe20000010000 */
[----:B------:R-:W-:-:S06]  /*f280*/  FFMA.FTZ R42, R42, R26, -R0 ;  /* 0x0000001a2a2a7223 */ /* 0x000fcc0000010800 */
[----:B------:R-:W-:Y:S01]  /*f290*/  MUFU.EX2 R166, R166 ;  /* 0x000000a600a67308 */ /* 0x000fe20000000800 */
[----:B------:R-:W-:-:S07]  /*f2a0*/  FFMA.FTZ R43, R43, R26, -R0 ;  /* 0x0000001a2b2b7223 */ /* 0x000fce0000010800 */
        /* <DEDUP_REMOVED lines=8> */
[----:B------:R-:W-:Y:S08]  /*f330*/  MUFU.EX2 R49, R60 ;  /* 0x0000003c00317308 */ /* 0x000ff00000000800 */
[----:B------:R-:W-:Y:S08]  /*f340*/  MUFU.EX2 R48, R48 ;  /* 0x0000003000307308 */ /* 0x000ff00000000800 */
[----:B------:R-:W-:Y:S08]  /*f350*/  MUFU.EX2 R53, R62 ;  /* 0x0000003e00357308 */ /* 0x000ff00000000800 */
[----:B------:R-:W-:Y:S01]  /*f360*/  MUFU.EX2 R52, R52 ;  /* 0x0000003400347308 */ /* 0x000fe20000000800 */
[----:B------:R1:W-:Y:S04]  /*f370*/  STL [R1+0x1e4], R24 ;  /* 0x0001e41801007387 */ /* 0x0003e80000100800 */
[----:B------:R-:W3:Y:S03]  /*f380*/  LDL R27, [R1+0x22c] ;  /* 0x00022c00011b7983 */ /* 0x000ee60000100800 */
[----:B------:R0:W-:Y:S08]  /*f390*/  MUFU.EX2 R57, R3 ;  /* 0x0000000300397308 */ /* 0x0001f00000000800 */
[----:B------:R-:W1:Y:S01]  /*f3a0*/  MUFU.EX2 R35, R35 ;  /* 0x0000002300237308 */ /* 0x000e620000000800 */
[----:B0-----:R-:W-:Y:S01]  /*f3b0*/  FADD.FTZ R3, R160, R25 ;  /* 0x00000019a0037221 */ /* 0x001fe20000010000 */
[----:B--2---:R-:W-:Y:S01]  /*f3c0*/  FADD.FTZ R13, R31, R12 ;  /* 0x0000000c1f0d7221 */ /* 0x004fe20000010000 */
[----:B------:R-:W2:Y:S02]  /*f3d0*/  LDL R64, [R1+0x2c0] ;  /* 0x0002c00001407983 */ /* 0x000ea40000100800 */
[----:B------:R-:W-:-:S03]  /*f3e0*/  FADD.FTZ R8, R162, R3 ;  /* 0x00000003a2087221 */ /* 0x000fc60000010000 */
[----:B------:R-:W0:Y:S01]  /*f3f0*/  MUFU.EX2 R38, R38 ;  /* 0x0000002600267308 */ /* 0x000e220000000800 */
[----:B------:R-:W-:Y:S01]  /*f400*/  FADD.FTZ R3, R29, R8 ;  /* 0x000000081d037221 */ /* 0x000fe20000010000 */
[----:B------:R-:W-:Y:S01]  /*f410*/  FADD.FTZ R12, R34, R13 ;  /* 0x0000000d220c7221 */ /* 0x000fe20000010000 */
[----:B------:R-:W-:Y:S01]  /*f420*/  F2FP.BF16.F32.PACK_AB R161, R28, R161 ;  /* 0x000000a11ca1723e */ /* 0x000fe200000010ff */
[----:B-1----:R-:W2:Y:S04]  /*f430*/  LDL R24, [R1+0x220] ;  /* 0x0002200001187983 */ /* 0x002ea80000100800 */
[----:B------:R-:W1:Y:S01]  /*f440*/  MUFU.EX2 R39, R39 ;  /* 0x0000002700277308 */ /* 0x000e620000000800 */
[----:B------:R-:W-:Y:S01]  /*f450*/  FADD.FTZ R8, R164, R3 ;  /* 0x00000003a4087221 */ /* 0x000fe20000010000 */
[----:B------:R-:W-:Y:S01]  /*f460*/  FADD.FTZ R13, R35, R12 ;  /* 0x0000000c230d7221 */ /* 0x000fe20000010000 */
[----:B------:R-:W-:Y:S01]  /*f470*/  F2FP.BF16.F32.PACK_AB R163, R31, R30 ;  /* 0x0000001e1fa3723e */ /* 0x000fe200000010ff */
[----:B------:R-:W2:Y:S04]  /*f480*/  LDL R28, [R1+0x230] ;  /* 0x00023000011c7983 */ /* 0x000ea80000100800 */
[----:B------:R-:W1:Y:S01]  /*f490*/  MUFU.EX2 R42, R42 ;  /* 0x0000002a002a7308 */ /* 0x000e620000000800 */
[----:B------:R-:W-:Y:S01]  /*f4a0*/  FADD.FTZ R3, R33, R8 ;  /* 0x0000000821037221 */ /* 0x000fe20000010000 */
[----:B0-----:R-:W-:Y:S01]  /*f4b0*/  FADD.FTZ R14, R38, R13 ;  /* 0x0000000d260e7221 */ /* 0x001fe20000010000 */
[----:B------:R-:W2:Y:S05]  /*f4c0*/  LDL R41, [R1+0x264] ;  /* 0x0002640001297983 */ /* 0x000eaa0000100800 */
[----:B------:R-:W0:Y:S01]  /*f4d0*/  MUFU.EX2 R43, R43 ;  /* 0x0000002b002b7308 */ /* 0x000e220000000800 */
[----:B------:R-:W-:Y:S01]  /*f4e0*/  FADD.FTZ R12, R166, R3 ;  /* 0x00000003a60c7221 */ /* 0x000fe20000010000 */
[----:B-1----:R-:W-:-:S06]  /*f4f0*/  FADD.FTZ R13, R39, R14 ;  /* 0x0000000e270d7221 */ /* 0x002fcc0000010000 */
[----:B------:R-:W1:Y:S01]  /*f500*/  MUFU.EX2 R171, R21 ;  /* 0x0000001500ab7308 */ /* 0x000e620000000800 */
[----:B------:R-:W-:Y:S01]  /*f510*/  FADD.FTZ R3, R37, R12 ;  /* 0x0000000c25037221 */ /* 0x000fe20000010000 */
[----:B------:R-:W-:Y:S01]  /*f520*/  FFMA.FTZ R8, R51, R26, -R0 ;  /* 0x0000001a33087223 */ /* 0x000fe20000010800 */
[----:B------:R-:W-:Y:S01]  /*f530*/  FADD.FTZ R14, R42, R13 ;  /* 0x0000000d2a0e7221 */ /* 0x000fe20000010000 */
[----:B------:R-:W2:Y:S04]  /*f540*/  LDL R54, [R1+0x298] ;  /* 0x0002980001367983 */ /* 0x000ea80000100800 */
[----:B------:R-:W1:Y:S01]  /*f550*/  MUFU.EX2 R32, R47 ;  /* 0x0000002f00207308 */ /* 0x000e620000000800 */
[----:B------:R-:W-:Y:S01]  /*f560*/  FADD.FTZ R12, R168, R3 ;  /* 0x00000003a80c7221 */ /* 0x000fe20000010000 */
[----:B0-----:R-:W-:-:S06]  /*f570*/  FADD.FTZ R14, R43, R14 ;  /* 0x0000000e2b0e7221 */ /* 0x001fcc0000010000 */
[----:B------:R-:W0:Y:S01]  /*f580*/  MUFU.EX2 R173, R173 ;  /* 0x000000ad00ad7308 */ /* 0x000e220000000800 */
[----:B------:R-:W-:Y:S01]  /*f590*/  FADD.FTZ R13, R45, R12 ;  /* 0x0000000c2d0d7221 */ /* 0x000fe20000010000 */
[----:B------:R-:W-:-:S06]  /*f5a0*/  FFMA.FTZ R3, R55, R26, -R0 ;  /* 0x0000001a37037223 */ /* 0x000fcc0000010800 */
[----:B------:R-:W-:Y:S01]  /*f5b0*/  MUFU.EX2 R175, R175 ;  /* 0x000000af00af7308 */ /* 0x000fe20000000800 */
[----:B------:R-:W-:Y:S01]  /*f5c0*/  FADD.FTZ R0, R44, R13 ;  /* 0x0000000d2c007221 */ /* 0x000fe20000010000 */
[----:B-1----:R-:W-:Y:S01]  /*f5d0*/  FADD.FTZ R13, R171, R14 ;  /* 0x0000000eab0d7221 */ /* 0x002fe20000010000 */
[----:B------:R-:W-:Y:S01]  /*f5e0*/  F2FP.BF16.F32.PACK_AB R160, R25, R160 ;  /* 0x000000a019a0723e */ /* 0x000fe200000010ff */
[----:B------:R-:W2:Y:S04]  /*f5f0*/  LDL R26, [R1+0x228] ;  /* 0x00022800011a7983 */ /* 0x000ea80000100800 */
        /* <DEDUP_REMOVED lines=8> */
[----:B------:R-:W-:Y:S01]  /*f680*/  F2FP.BF16.F32.PACK_AB R164, R33, R164 ;  /* 0x000000a421a4723e */ /* 0x000fe200000010ff */
[----:B------:R-:W2:Y:S01]  /*f690*/  LDL R29, [R1+0x234] ;  /* 0x00023400011d7983 */ /* 0x000ea20000100800 */
[----:B------:R-:W-:Y:S01]  /*f6a0*/  FADD.FTZ R15, R53, R12 ;  /* 0x0000000c350f7221 */ /* 0x000fe20000010000 */
[----:B------:R-:W-:-:S02]  /*f6b0*/  F2FP.BF16.F32.PACK_AB R166, R37, R166 ;  /* 0x000000a625a6723e */ /* 0x000fc400000010ff */
[----:B------:R-:W-:Y:S01]  /*f6c0*/  F2FP.BF16.F32.PACK_AB R168, R45, R168 ;  /* 0x000000a82da8723e */ /* 0x000fe200000010ff */
[----:B-1----:R-:W-:Y:S01]  /*f6d0*/  FADD.FTZ R0, R8, R13 ;  /* 0x0000000d08007221 */ /* 0x002fe20000010000 */
[----:B------:R-:W-:Y:S01]  /*f6e0*/  FADD.FTZ R20, R52, R15 ;  /* 0x0000000f34147221 */ /* 0x000fe20000010000 */
[----:B------:R-:W-:Y:S01]  /*f6f0*/  F2FP.BF16.F32.PACK_AB R170, R49, R44 ;  /* 0x0000002c31aa723e */ /* 0x000fe200000010ff */
[----:B------:R-:W2:Y:S01]  /*f700*/  LDL R30, [R1+0x238] ;  /* 0x00023800011e7983 */ /* 0x000ea20000100800 */
[----:B------:R-:W-:Y:S01]  /*f710*/  FADD.FTZ R0, R175, R0 ;  /* 0x00000000af007221 */ /* 0x000fe20000010000 */
[----:B------:R-:W-:Y:S01]  /*f720*/  FADD.FTZ R20, R57, R20 ;  /* 0x0000001439147221 */ /* 0x000fe20000010000 */
[----:B------:R-:W-:Y:S01]  /*f730*/  F2FP.BF16.F32.PACK_AB R172, R53, R48 ;  /* 0x0000003035ac723e */ /* 0x000fe200000010ff */
[----:B------:R-:W2:Y:S01]  /*f740*/  LDL R31, [R1+0x23c] ;  /* 0x00023c00011f7983 */ /* 0x000ea20000100800 */
[----:B------:R-:W-:Y:S01]  /*f750*/  FADD.FTZ R21, R3, R0 ;  /* 0x0000000003157221 */ /* 0x000fe20000010000 */
[----:B------:R-:W-:-:S02]  /*f760*/  F2FP.BF16.F32.PACK_AB R174, R57, R52 ;  /* 0x0000003439ae723e */ /* 0x000fc400000010ff */
[----:B------:R-:W-:Y:S01]  /*f770*/  F2FP.BF16.F32.PACK_AB R165, R35, R34 ;  /* 0x0000002223a5723e */ /* 0x000fe200000010ff */
[----:B------:R-:W2:Y:S04]  /*f780*/  LDL R33, [R1+0x244] ;  /* 0x0002440001217983 */ /* 0x000ea80000100800 */
[----:B------:R0:W-:Y:S04]  /*f790*/  STL.64 [R1+0x1f0], R20 ;  /* 0x0001f01401007387 */ /* 0x0001e80000100a00 */
[----:B------:R-:W2:Y:S04]  /*f7a0*/  LD.E.64 R14, desc[UR36][R10.64+0x8] ;  /* 0x000008240a0e7980 */ /* 0x000ea8000c101b00 */
[----:B------:R-:W2:Y:S01]  /*f7b0*/  LD.E.64 R12, desc[UR36][R10.64] ;  /* 0x000000240a0c7980 */ /* 0x000ea2000c101b00 */
[----:B------:R-:W-:-:S02]  /*f7c0*/  F2FP.BF16.F32.PACK_AB R167, R39, R38 ;  /* 0x0000002627a7723e */ /* 0x000fc400000010ff */
[----:B------:R-:W-:Y:S01]  /*f7d0*/  F2FP.BF16.F32.PACK_AB R169, R43, R42 ;  /* 0x0000002a2ba9723e */ /* 0x000fe200000010ff */
[----:B------:R-:W2:Y:S01]  /*f7e0*/  LDL R34, [R1+0x248] ;  /* 0x0002480001227983 */ /* 0x000ea20000100800 */
[----:B------:R-:W-:-:S03]  /*f7f0*/  F2FP.BF16.F32.PACK_AB R171, R32, R171 ;  /* 0x000000ab20ab723e */ /* 0x000fc600000010ff */
[----:B------:R-:W2:Y:S04]  /*f800*/  LDL R32, [R1+0x240] ;  /* 0x0002400001207983 */ /* 0x000ea80000100800 */
        /* <DEDUP_REMOVED lines=19> */
[----:B------:R-:W-:-:S02]  /*f940*/  F2FP.BF16.F32.PACK_AB R173, R8, R173 ;  /* 0x000000ad08ad723e */ /* 0x000fc400000010ff */
[----:B------:R-:W-:Y:S01]  /*f950*/  F2FP.BF16.F32.PACK_AB R175, R3, R175 ;  /* 0x000000af03af723e */ /* 0x000fe200000010ff */
[----:B0-----:R-:W2:Y:S04]  /*f960*/  LDL R20, [R1+0x218] ;  /* 0x0002180001147983 */ /* 0x001ea80000100800 */
[----:B------:R-:W2:Y:S04]  /*f970*/  LDL R21, [R1+0x21c] ;  /* 0x00021c0001157983 */ /* 0x000ea80000100800 */
[----:B------:R-:W2:Y:S04]  /*f980*/  LDL R3, [R1+0x400] ;  /* 0x0004000001037983 */ /* 0x000ea80000100800 */
[----:B------:R-:W2:Y:S04]  /*f990*/  LDL R8, [R1+0x404] ;  /* 0x0004040001087983 */ /* 0x000ea80000100800 */
[----:B----4-:R-:W-:Y:S04]  /*f9a0*/  STL [R1+0x250], R36 ;  /* 0x0002502401007387 */ /* 0x010fe80000100800 */
        /* <DEDUP_REMOVED lines=11> */
[----:B--2---:R-:W-:-:S03]  /*fa60*/  MOV R0, R14 ;  /* 0x0000000e00007202 */ /* 0x004fc60000000f00 */
[----:B------:R-:W2:Y:S02]  /*fa70*/  LDL R14, [R1+0x210] ;  /* 0x00021000010e7983 */ /* 0x000ea40000100800 */
[--C-:B------:R-:W-:Y:S02]  /*fa80*/  IMAD R13, R13, 0x2, R0.reuse ;  /* 0x000000020d0d7824 */ /* 0x100fe400078e0200 */
[----:B------:R-:W3:Y:S04]  /*fa90*/  LDL R15, [R1+0x214] ;  /* 0x00021400010f7983 */ /* 0x000ee80000100800 */
[----:B------:R0:W-:Y:S02]  /*faa0*/  STSM.16.M88.4 [R0], R160 ;  /* 0x000000a000007844 */ /* 0x0001e40000000200 */
[----:B0-----:R-:W-:-:S02]  /*fab0*/  IMAD R0, R12, 0x2, R0 ;  /* 0x000000020c007824 */ /* 0x001fc400078e0200 */
[----:B------:R-:W-:-:S03]  /*fac0*/  IMAD R12, R12, 0x2, R13 ;  /* 0x000000020c0c7824 */ /* 0x000fc600078e020d */
[----:B------:R0:W-:Y:S04]  /*fad0*/  STSM.16.M88.4 [R0], R164 ;  /* 0x000000a400007844 */ /* 0x0001e80000000200 */
[----:B------:R1:W-:Y:S04]  /*fae0*/  STSM.16.M88.4 [R13], R168 ;  /* 0x000000a80d007844 */ /* 0x0003e80000000200 */
[----:B------:R4:W-:Y:S04]  /*faf0*/  STSM.16.M88.4 [R12], R172 ;  /* 0x000000ac0c007844 */ /* 0x0009e80000000200 */
[----:B0-----:R-:W3:Y:S04]  /*fb00*/  LDL R0, [R1+0x3fc] ;  /* 0x0003fc0001007983 */ /* 0x001ee80000100800 */
[----:B-1----:R-:W3:Y:S04]  /*fb10*/  LDL R13, [R1+0x40c] ;  /* 0x00040c00010d7983 */ /* 0x002ee80000100800 */
[----:B----4-:R-:W4:Y:S01]  /*fb20*/  LDL R12, [R1+0x408] ;  /* 0x00040800010c7983 */ /* 0x010f220000100800 */
[----:B------:R-:W-:Y:S01]  /*fb30*/  IMAD R10, R143, 0x1000, R10 ;  /* 0x000010008f0a7824 */ /* 0x000fe200078e020a */
[----:B------:R-:W-:-:S04]  /*fb40*/  R2UR UR7, R11 ;  /* 0x000000000b0772ca */ /* 0x000fc800000e0000 */
        /* <DEDUP_REMOVED lines=107> */
[----:B------:R0:W-:Y:S02]  /*10200*/  STL [R1+0x3f8], R142 ;  /* 0x0003f88e01007387 */ /* 0x0001e40000100800 */
[----:B0-----:R-:W-:-:S06]  /*10210*/  WARPGROUP.ARRIVE ;  /* 0x00000000000079c5 */ /* 0x001fcc0000000000 */
[----:B------:R-:W-:Y:S01]  /*10220*/  HGMMA.64x256x16.F32.BF16 R24, R160, gdesc[UR4].tnspB, RZ, !UPT, gsb0 ;  /* 0x43e00004a0187df0 */ /* 0x000fe2000c0018ff */
[----:B--2---:R0:W-:Y:S04]  /*10230*/  STL [R1+0x210], R14 ;  /* 0x0002100e01007387 */ /* 0x0041e80000100800 */
[----:B---3--:R1:W-:Y:S01]  /*10240*/  STL [R1+0x214], R15 ;  /* 0x0002140f01007387 */ /* 0x0083e20000100800 */
        /* <DEDUP_REMOVED lines=9> */
[----:B----4-:R0:W-:Y:S04]  /*102e0*/  STL [R1+0x408], R12 ;  /* 0x0004080c01007387 */ /* 0x0101e80000100800 */
[----:B------:R1:W-:Y:S01]  /*102f0*/  STL [R1+0x40c], R13 ;  /* 0x00040c0d01007387 */ /* 0x0003e20000100800 */
[----:B0-----:R-:W-:-:S02]  /*10300*/  VIADD R12, R10, 0x100 ;  /* 0x000001000a0c7836 */ /* 0x001fc40000000000 */
[----:B-1----:R-:W-:-:S03]  /*10310*/  IMAD.MOV.U32 R13, RZ, RZ, R11 ;  /* 0x000000ffff0d7224 */ /* 0x002fc600078e000b */
        /* <DEDUP_REMOVED lines=142> */
[----:B------:R-:W-:Y:S04]  /*10c00*/  STL.128 [R1+0x400], R148 ;  /* 0x0004009401007387 */ /* 0x000fe80000100c00 */
        /* <DEDUP_REMOVED lines=11> */
[----:B0-----:R-:W4:Y:S04]  /*10cc0*/  LDL R24, [R1+0x23c] ;  /* 0x00023c0001187983 */ /* 0x001f280000100800 */
[----:B------:R-:W4:Y:S04]  /*10cd0*/  LDL R25, [R1+0x240] ;  /* 0x0002400001197983 */ /* 0x000f280000100800 */
[----:B------:R-:W4:Y:S04]  /*10ce0*/  LDL R26, [R1+0x244] ;  /* 0x00024400011a7983 */ /* 0x000f280000100800 */
[----:B------:R-:W4:Y:S04]  /*10cf0*/  LDL R27, [R1+0x248] ;  /* 0x00024800011b7983 */ /* 0x000f280000100800 */
[----:B-1----:R-:W4:Y:S04]  /*10d00*/  LDL R28, [R1+0x24c] ;  /* 0x00024c00011c7983 */ /* 0x002f280000100800 */
        /* <DEDUP_REMOVED lines=137> */
[----:B--2---:R2:W-:Y:S04]  /*115a0*/  STL [R1+0x25c], R32 ;  /* 0x00025c2001007387 */ /* 0x0045e80000100800 */
[----:B------:R2:W-:Y:S04]  /*115b0*/  STL [R1+0x260], R33 ;  /* 0x0002602101007387 */ /* 0x0005e80000100800 */
[----:B------:R2:W-:Y:S04]  /*115c0*/  STL [R1+0x264], R34 ;  /* 0x0002642201007387 */ /* 0x0005e80000100800 */
[----:B------:R2:W-:Y:S04]  /*115d0*/  STL [R1+0x268], R35 ;  /* 0x0002682301007387 */ /* 0x0005e80000100800 */
[----:B---3--:R2:W-:Y:S04]  /*115e0*/  STL [R1+0x26c], R36 ;  /* 0x00026c2401007387 */ /* 0x0085e80000100800 */
[----:B------:R2:W-:Y:S04]  /*115f0*/  STL [R1+0x270], R37 ;  /* 0x0002702501007387 */ /* 0x0005e80000100800 */
        /* <DEDUP_REMOVED lines=112> */
.L_x_6329:
[----:B------:R-:W-:Y:S05]  /*11d00*/  BSYNC B0 ;  /* 0x0000000000007941 */ /* 0x000fea0003800000 */
.L_x_6328:
        /* <DEDUP_REMOVED lines=11> */
[----:B------:R-:W-:Y:S01]  /*11dc0*/  UIADD3 UR46, UR46, -0x2, URZ ;  /* 0xfffffffe2e2e7890 */ /* 0x000fe2000fffe03f */
[----:B--2---:R-:W-:-:S09]  /*11dd0*/  IMAD.SHL.U32 R8, R0, 0x40, RZ ;  /* 0x0000004000087824 */ /* 0x004fd200078e00ff */
[----:B------:R-:W-:Y:S01]  /*11de0*/  @P0 IMAD.HI.U32 R10, R8, R9, RZ ;  /* 0x00000009080a0227 */ /* 0x000fe200078e00ff */
[----:B------:R-:W-:-:S03]  /*11df0*/  PLOP3.LUT P0, PT, PT, PT, UP0, 0x40, 0x0 ;  /* 0x000000000000781c */ /* 0x000fc60003f0e808 */
[----:B------:R-:W-:Y:S01]  /*11e00*/  IMAD.MOV.U32 R0, RZ, RZ, R8 ;  /* 0x000000ffff007224 */ /* 0x000fe200078e0008 */
[----:B------:R-:W-:-:S05]  /*11e10*/  @P1 SHF.R.U32.HI R0, RZ, R189, R10 ;  /* 0x000000bdff001219 */ /* 0x000fca000001160a */
[----:B------:R-:W-:Y:S02]  /*11e20*/  VIADD R3, R0, UR45 ;  /* 0x0000002d00037c36 */ /* 0x000fe40008000000 */
[----:B------:R-:W-:Y:S02]  /*11e30*/  IMAD.U32 R0, RZ, RZ, UR46 ;  /* 0x0000002eff007e24 */ /* 0x000fe4000f8e00ff */
        /* <DEDUP_REMOVED lines=12> */
.L_x_6332:
[----:B------:R-:W-:-:S13]  /*11f00*/  ISETP.NE.AND P0, PT, R5, 0x1, PT ;  /* 0x000000010500780c */ /* 0x000fda0003f05270 */
[----:B------:R-:W-:-:S05]  /*11f10*/  @P0 IMAD.HI.U32 R6, R9, R6, RZ ;  /* 0x0000000609060227 */ /* 0x000fca00078e00ff */
[----:B------:R-:W-:-:S07]  /*11f20*/  @P0 SHF.R.U32.HI R9, RZ, R7, R6 ;  /* 0x00000007ff090219 */ /* 0x000fce0000011606 */
.L_x_6333:
[----:B------:R-:W-:Y:S05]  /*11f30*/  BSYNC B0 ;  /* 0x0000000000007941 */ /* 0x000fea0003800000 */
.L_x_6331:
[----:B------:R-:W-:-:S05]  /*11f40*/  IMAD R5, R9, R5, R5 ;  /* 0x0000000509057224 */ /* 0x000fca00078e0205 */
[----:B------:R-:W-:-:S07]  /*11f50*/  VIMNMX R4, R4, R5, PT ;  /* 0x0000000504047248 */ /* 0x000fce0003fe0100 */
.L_x_6330:
[----:B------:R-:W-:Y:S01]  /*11f60*/  SHF.R.S32.HI R3, RZ, 0x1f, R4 ;  /* 0x0000001fff037819 */ /* 0x000fe20000011404 */
[----:B------:R-:W-:Y:S03]  /*11f70*/  BSSY B1, `(.L_x_6334) ;  /* 0x0000014000017945 */ /* 0x000fe60003800000 */
[----:B------:R-:W-:-:S04]  /*11f80*/  LEA.HI R3, R3, R4, RZ, 0x6 ;  /* 0x0000000403037211 */ /* 0x000fc800078f30ff */
[----:B------:R-:W-:-:S04]  /*11f90*/  SHF.R.S32.HI R3, RZ, 0x6, R3 ;  /* 0x00000006ff037819 */ /* 0x000fc80000011403 */
[----:B------:R-:W-:-:S04]  /*11fa0*/  VIMNMX R3, R3, UR42, !PT ;  /* 0x0000002a03037c48 */ /* 0x000fc8000ffe0100 */
[----:B------:R-:W-:-:S13]  /*11fb0*/  ISETP.GE.AND P0, PT, R0, R3, PT ;  /* 0x000000030000720c */ /* 0x000fda0003f06270 */
[----:B------:R-:W-:Y:S05]  /*11fc0*/  @!P0 BRA `(.L_x_6335) ;  /* 0x0000000000388947 */ /* 0x000fea0003800000 */
[----:B------:R-:W-:Y:S01]  /*11fd0*/  BSSY B0, `(.L_x_6336) ;  /* 0x000000b000007945 */ /* 0x000fe20003800000 */
.L_x_6337:
[C---:B------:R-:W-:Y:S01]  /*11fe0*/  IADD3 R6, P0, R2.reuse, 0x50, RZ ;  /* 0x0000005002067810 */ /* 0x040fe20007f1e0ff */
[C---:B------:R-:W-:Y:S01]  /*11ff0*/  VIADD R12, R2.reuse, 0x120 ;  /* 0x00000120020c7836 */ /* 0x040fe20000000000 */
[----:B------:R-:W-:Y:S02]  /*12000*/  IADD3 R28, P1, R2, 0xcc, RZ ;  /* 0x000000cc021c7810 */ /* 0x000fe40007f3e0ff */
[----:B------:R-:W-:Y:S01]  /*12010*/  MOV R13, 0x12050 ;  /* 0x00012050000d7802 */ /* 0x000fe20000000f00 */
[--C-:B------:R-:W-:Y:S02]  /*12020*/  IMAD.X R7, RZ, RZ, R18.reuse, P0 ;  /* 0x000000ffff077224 */ /* 0x100fe400000e0612 */
[----:B------:R-:W-:-:S08]  /*12030*/  IMAD.X R29, RZ, RZ, R18, P1 ;  /* 0x000000ffff1d7224 */ /* 0x000fd000008e0612 */
[----:B------:R-:W-:Y:S05]  /*12040*/  CALL.REL.NOINC `($_ZN7cutlass13device_kernelIN5flash11enable_sm90INS1_16FlashAttnFwdSm90INS1_25CollectiveMainloopFwdSm90ILi2EN4cute5tupleIJNS5_1CILi1EEES8_S8_EEENS6_IJNS7_ILi64EEESA_SA_EEELi512ENS_10bfloat16_tEfNS_4arch4Sm90ELb0ELb1ELb0ELb1ELb1ELb0ELb1ELb0ELb0ELb1ELb1ELb0EEENS1_21CollectiveEpilogueFwdINS6_IJSA_NS7_ILi512EEESA_EEES9_SC_SE_Li256ELb1ELb1ELb1ELb0EEENS1_36VarlenDynamicPersistentTileSchedulerILi64ELi64ELi256ELi128ELb1ELb1ELb1ELb1ELb0ELb1EEEEEEEEEvNT_6ParamsE$_ZZN5flash25CollectiveMainloopFwdSm90ILi2EN4cute5tupleIJNS1_1CILi1EEES4_S4_EEENS2_IJNS3_ILi64EEES6_S6_EEELi512EN7cutlass10bfloat16_tEfNS8_4arch4Sm90ELb0ELb1ELb0ELb1ELb1ELb0ELb1ELb0ELb0ELb1ELb1ELb0EE3mmaINS_16FlashAttnFwdSm90ISC_NS_21CollectiveEpilogueFwdINS2_IJS6_NS3_ILi512EEES6_EEES5_S9_SB_Li256ELb1ELb1ELb1ELb0EEENS_36VarlenDynamicPersistentTileSchedulerILi64ELi64ELi256ELi128ELb1ELb1ELb1ELb1ELb0ELb1EEEE13SharedStorageENS1_6TensorINS1_11ArrayEngineIfLm128EEENS1_6LayoutINS2_IJNS2_IJNS3_ILi2EEESR_NS3_ILi32EEEEEES4_S4_EEENS2_IJNS2_IJS4_SR_NS3_ILi4EEEEEENS3_ILi0EEESX_EEEEEEENS_7SoftmaxILi2ELi0EEEEEbRKNSC_6ParamsENS8_13PipelineAsyncILi2EEES17_RNS8_13PipelineStateILj2EEERT0_RT1_iRiRKNS_16SeqlenInfoQKNewKILb1ELb0EEENS2_IJiiiiEEERT_ENKUliT_T0_T1_E_clIZSD_ISM_S10_S12_EbS15_S17_S17_S1A_S1C_S1E_iS1F_S1J_S1K_S1M_EUlRS1N_iE1_NS3_ILb0EEENS3_ILb1EEEEEDaiS1N_S1O_S1P_) ;  /* 0x000001fc00e07944 */ /* 0x000fea0003c00000 */
[C---:B------:R-:W-:Y:S01]  /*12050*/  ISETP.GT.AND P0, PT, R0.reuse, R3, PT ;  /* 0x000000030000720c */ /* 0x040fe20003f04270 */
[----:B------:R-:W-:-:S12]  /*12060*/  VIADD R0, R0, 0xffffffff ;  /* 0xffffffff00007836 */ /* 0x000fd80000000000 */
[----:B------:R-:W-:Y:S05]  /*12070*/  @P0 BRA `(.L_x_6337) ;  /* 0xfffffffc00d80947 */ /* 0x000fea000383ffff */
[----:B------:R-:W-:Y:S05]  /*12080*/  BSYNC B0 ;  /* 0x0000000000007941 */ /* 0x000fea0003800000 */
.L_x_6336:
[----:B------:R-:W2:Y:S02]  /*12090*/  LDL R8, [R1+0x50] ;  /* 0x0000500001087983 */ /* 0x000ea40000100800 */
[----:B--2---:R-:W-:-:S07]  /*120a0*/  IMAD.SHL.U32 R8, R8, 0x40, RZ ;  /* 0x0000004008087824 */ /* 0x004fce00078e00ff */
.L_x_6335:
[----:B------:R-:W-:Y:S05]  /*120b0*/  BSYNC B1 ;  /* 0x0000000000017941 */ /* 0x000fea0003800000 */
.L_x_6334:
        /* <DEDUP_REMOVED lines=26> */
.L_x_6340:
[----:B------:R-:W-:Y:S02]  /*12260*/  ULDC UR4, c[0x0][0xadc] ;  /* 0x0002b70000047ab9 */ /* 0x000fe40000000800 */
[----:B------:R-:W-:-:S05]  /*12270*/  IMAD.U32 R7, RZ, RZ, UR4 ;  /* 0x00000004ff077e24 */ /* 0x000fca000f8e00ff */
[----:B------:R-:W-:-:S13]  /*12280*/  ISETP.NE.AND P0, PT, R7, 0x1, PT ;  /* 0x000000010700780c */ /* 0x000fda0003f05270 */
[----:B------:R-:W0:Y:S02]  /*12290*/  @P0 LDC.64 R4, c[0x0][0xae0] ;  /* 0x0002b800ff040b82 */ /* 0x000e240000000a00 */
[----:B0-----:R-:W-:-:S05]  /*122a0*/  @P0 IMAD.HI.U32 R4, R8, R4, RZ ;  /* 0x0000000408040227 */ /* 0x001fca00078e00ff */
[----:B------:R-:W-:-:S07]  /*122b0*/  @P0 SHF.R.U32.HI R8, RZ, R5, R4 ;  /* 0x00000005ff080219 */ /* 0x000fce0000011604 */
.L_x_6341:
[----:B------:R-:W-:Y:S05]  /*122c0*/  BSYNC B0 ;  /* 0x0000000000007941 */ /* 0x000fea0003800000 */
.L_x_6339:
[----:B------:R-:W-:-:S05]  /*122d0*/  IMAD R8, R8, R7, RZ ;  /* 0x0000000708087224 */ /* 0x000fca00078e02ff */
[----:B------:R-:W-:-:S07]  /*122e0*/  VIMNMX R3, R3, R8, !PT ;  /* 0x0000000803037248 */ /* 0x000fce0007fe0100 */
.L_x_6338:
[----:B------:R-:W-:-:S05]  /*122f0*/  VIADD R3, R3, 0x3f ;  /* 0x0000003f03037836 */ /* 0x000fca0000000000 */
[----:B------:R-:W-:-:S04]  /*12300*/  SHF.R.S32.HI R4, RZ, 0x1f, R3 ;  /* 0x0000001fff047819 */ /* 0x000fc80000011403 */
[----:B------:R-:W-:-:S04]  /*12310*/  LEA.HI R4, R4, R3, RZ, 0x6 ;  /* 0x0000000304047211 */ /* 0x000fc800078f30ff */
[----:B------:R-:W-:-:S04]  /*12320*/  SHF.R.S32.HI R4, RZ, 0x6, R4 ;  /* 0x00000006ff047819 */ /* 0x000fc80000011404 */
[----:B------:R-:W-:-:S04]  /*12330*/  VIMNMX R189, R4, UR42, !PT ;  /* 0x0000002a04bd7c48 */ /* 0x000fc8000ffe0100 */
[----:B------:R-:W-:-:S13]  /*12340*/  ISETP.GE.AND P0, PT, R0, R189, PT ;  /* 0x000000bd0000720c */ /* 0x000fda0003f06270 */
[----:B------:R-:W-:Y:S05]  /*12350*/  @!P0 BRA `(.L_x_6342) ;  /* 0x0000006c003c8947 */ /* 0x000fea0003800000 */
.L_x_6365:
[----:B------:R-:W2:Y:S04]  /*12360*/  LDL R56, [R1+0x1c0] ;  /* 0x0001c00001387983 */ /* 0x000ea80000100800 */
[----:B------:R-:W3:Y:S04]  /*12370*/  LDL R4, [R1+0x1c8] ;  /* 0x0001c80001047983 */ /* 0x000ee80000100800 */
[----:B0-----:R-:W4:Y:S01]  /*12380*/  LDL R3, [R1] ;  /* 0x0000000001037983 */ /* 0x001f220000100800 */
        /* <DEDUP_REMOVED lines=17> */
.L_x_6344:
[----:B------:R-:W-:Y:S05]  /*124a0*/  BSYNC B0 ;  /* 0x0000000000007941 */ /* 0x000fea0003800000 */
.L_x_6343:
[----:B0-----:R-:W2:Y:S02]  /*124b0*/  LDL.64 R4, [R1+0x18] ;  /* 0x0000180001047983 */ /* 0x001ea40000100a00 */
[----:B--2---:R-:W-:Y:S02]  /*124c0*/  MOV R3, R4 ;  /* 0x0000000400037202 */ /* 0x004fe40000000f00 */
[----:B-----5:R-:W-:-:S03]  /*124d0*/  SHF.L.U32 R5, R8, 0x1f, RZ ;  /* 0x0000001f08057819 */ /* 0x020fc600000006ff */
[----:B------:R-:W-:-:S04]  /*124e0*/  IMAD R6, R6, 0x8, R3 ;  /* 0x0000000806067824 */ /* 0x000fc800078e0203 */
[----:B------:R0:W1:Y:S01]  /*124f0*/  SYNCS.PHASECHK.TRANS64.TRYWAIT P0, [R6+URZ], R5 ;  /* 0x00000005060075a7 */ /* 0x000062000800017f */
[----:B------:R0:W5:Y:S01]  /*12500*/  LDL.64 R8, [R1+0x1c0] ;  /* 0x0001c00001087983 */ /* 0x0001620000100a00 */
[----:B------:R-:W-:Y:S04]  /*12510*/  BSSY B0, `(.L_x_6345) ;  /* 0x0000003000007945 */ /* 0x000fe80003800000 */
[----:B------:R-:W-:Y:S05]  /*12520*/  @!P1 BRA `(.L_x_6346) ;  /* 0x0000000000049947 */ /* 0x000fea0003800000 */
[----:B------:R-:W-:Y:S01]  /*12530*/  BPT.TRAP 0x1 ;  /* 0x000000040000795c */ /* 0x000fe20000300000 */
.L_x_6346:
[----:B------:R-:W-:Y:S05]  /*12540*/  BSYNC B0 ;  /* 0x0000000000007941 */ /* 0x000fea0003800000 */
.L_x_6345:
[----:B------:R-:W-:Y:S04]  /*12550*/  BSSY B0, `(.L_x_6347) ;  /* 0x0000006000007945 */ /* 0x000fe80003800000 */
[----:B-1----:R-:W-:Y:S05]  /*12560*/  @P0 BRA `(.L_x_6348) ;  /* 0x0000000000100947 */ /* 0x002fea0003800000 */
[----:B-----5:R-:W-:Y:S01]  /*12570*/  IMAD R8, R8, 0x8, R3 ;  /* 0x0000000808087824 */ /* 0x020fe200078e0203 */
[----:B------:R-:W-:-:S04]  /*12580*/  SHF.L.U32 R9, R9, 0x1f, RZ ;  /* 0x0000001f09097819 */ /* 0x000fc800000006ff */
[----:B------:R-:W1:Y:S02]  /*12590*/  SYNCS.PHASECHK.TRANS64.TRYWAIT P0, [R8+URZ], R9 ;  /* 0x00000009080075a7 */ /* 0x000e64000800017f */
[----:B-1----:R-:W-:Y:S05]  /*125a0*/  @!P0 BRA `(.L_x_6349) ;  /* 0x000001c000008947 */ /* 0x002fea0003800000 */
.L_x_6348:
[----:B------:R-:W-:Y:S05]  /*125b0*/  BSYNC B0 ;  /* 0x0000000000007941 */ /* 0x000fea0003800000 */
.L_x_6347:
[----:B------:R-:W2:Y:S04]  /*125c0*/  LDL R3, [R1+0x1c0] ;  /* 0x0001c00001037983 */ /* 0x000ea80000100800 */
[----:B0-----:R-:W2:Y:S01]  /*125d0*/  LDL.64 R6, [R1+0x80] ;  /* 0x0000800001067983 */ /* 0x001ea20000100a00 */
[----:B------:R-:W-:Y:S05]  /*125e0*/  WARPSYNC.ALL ;  /* 0x0000000000007948 */ /* 0x000fea0003800000 */
[----:B------:R-:W3:Y:S04]  /*125f0*/  LDL.64 R4, [R1+0x78] ;  /* 0x0000780001047983 */ /* 0x000ee80000100a00 */
[----:B-1---5:R-:W4:Y:S04]  /*12600*/  LDL.64 R8, [R1+0x78] ;  /* 0x0000780001087983 */ /* 0x022f280000100a00 */
        /* <DEDUP_REMOVED lines=52> */
.L_x_6351:
[----:B------:R-:W-:Y:S05]  /*12950*/  BSYNC B0 ;  /* 0x0000000000007941 */ /* 0x000fea0003800000 */
.L_x_6350:
        /* <DEDUP_REMOVED lines=8> */
.L_x_6353:
[----:B------:R-:W-:Y:S05]  /*129e0*/  BSYNC B0 ;  /* 0x0000000000007941 */ /* 0x000fea0003800000 */
.L_x_6352:
[----:B------:R-:W-:Y:S04]  /*129f0*/  BSSY B0, `(.L_x_6354) ;  /* 0x0000004000007945 */ /* 0x000fe80003800000 */
[----:B-1----:R-:W-:Y:S05]  /*12a00*/  @P0 BRA `(.L_x_6355) ;  /* 0x0000000000080947 */ /* 0x002fea0003800000 */
[----:B------:R-:W1:Y:S02]  /*12a10*/  SYNCS.PHASECHK.TRANS64.TRYWAIT P0, [R4+URZ], R5 ;  /* 0x00000005040075a7 */ /* 0x000e64000800017f */
[----:B-1----:R-:W-:Y:S05]  /*12a20*/  @!P0 BRA `(.L_x_6356) ;  /* 0x000001b800f48947 */ /* 0x002fea0003800000 */
.L_x_6355:
[----:B------:R-:W-:Y:S05]  /*12a30*/  BSYNC B0 ;  /* 0x0000000000007941 */ /* 0x000fea0003800000 */
.L_x_6354:
        /* <DEDUP_REMOVED lines=9> */
[----:B--2---:R-:W-:Y:S01]  /*12ad0*/  ISETP.NE.U32.AND P0, PT, R12, RZ, PT ;  /* 0x000000ff0c00720c */ /* 0x004fe20003f05070 */
[----:B---3--:R-:W-:Y:S01]  /*12ae0*/  IMAD R4, R13, 0x1000, R4 ;  /* 0x000010000d047824 */ /* 0x008fe200078e0204 */
[----:B------:R-:W-:Y:S01]  /*12af0*/  R2UR UR7, R5 ;  /* 0x00000000050772ca */ /* 0x000fe200000e0000 */
[----:B------:R-:W2:Y:S01]  /*12b00*/  LDL.64 R12, [R1+0x90] ;  /* 0x00009000010c7983 */ /* 0x000ea20000100a00 */
[----:B----4-:R-:W-:-:S09]  /*12b10*/  R2UR UR4, R14 ;  /* 0x000000000e0472ca */ /* 0x010fd200000e0000 */
[----:B------:R-:W-:Y:S01]  /*12b20*/  VOTEU.ANY UP0, P0 ;  /* 0x00000000003f7886 */ /* 0x000fe20000000100 */
[C---:B------:R-:W-:Y:S01]  /*12b30*/  R2UR UR6, R4.reuse ;  /* 0x00000000040672ca */ /* 0x040fe200000e0000 */
[----:B------:R-:W-:Y:S01]  /*12b40*/  VIADD R20, R4, 0x2 ;  /* 0x0000000204147836 */ /* 0x000fe20000000000 */
[----:B------:R-:W-:Y:S01]  /*12b50*/  R2UR UR5, R15 ;  /* 0x000000000f0572ca */ /* 0x000fe200000e0000 */
[----:B------:R-:W-:Y:S01]  /*12b60*/  VIADD R6, R6, 0x2 ;  /* 0x0000000206067836 */ /* 0x000fe20000000000 */
[----:B------:R-:W3:Y:S11]  /*12b70*/  LDL.64 R14, [R1+0x90] ;  /* 0x00009000010e7983 */ /* 0x000ef60000100a00 */
[----:B------:R-:W-:Y:S01]  /*12b80*/  HGMMA.64x64x16.F32.BF16 R24, gdesc[UR4], R24, UP0, gsb0 ;  /* 0x00e00000041879f0 */ /* 0x000fe2000b801818 */
        /* <DEDUP_REMOVED lines=40> */
[----:B---3--:R-:W-:Y:S01]  /*12e10*/  VIADD R14, R14, 0x202 ;  /* 0x000002020e0e7836 */ /* 0x008fe20000000000 */
        /* <DEDUP_REMOVED lines=112> */
[----:B------:R-:W-:Y:S01]  /*13520*/  VIADD R12, R4, 0x606 ;  /* 0x00000606040c7836 */ /* 0x000fe20000000000 */
[----:B------:R-:W4:Y:S01]  /*13530*/  LDL.64 R10, [R1+0x90] ;  /* 0x00009000010a7983 */ /* 0x000f220000100a00 */
[----:B------:R-:W-:Y:S01]  /*13540*/  IMAD.MOV.U32 R13, RZ, RZ, R5 ;  /* 0x000000ffff0d7224 */ /* 0x000fe200078e0005 */
[----:B------:R-:W-:Y:S02]  /*13550*/  R2UR UR4, R14 ;  /* 0x000000000e0472ca */ /* 0x000fe400000e0000 */
[----:B------:R-:W-:-:S02]  /*13560*/  R2UR UR6, R12 ;  /* 0x000000000c0672ca */ /* 0x000fc400000e0000 */
[----:B------:R-:W-:Y:S02]  /*13570*/  R2UR UR7, R13 ;  /* 0x000000000d0772ca */ /* 0x000fe400000e0000 */
[----:B------:R-:W-:Y:S02]  /*13580*/  R2UR UR5, R15 ;  /* 0x000000000f0572ca */ /* 0x000fe400000e0000 */
[----:B0-----:R-:W-:Y:S01]  /*13590*/  SHF.R.U32.HI R57, RZ, 0x7, R57 ;  /* 0x00000007ff397819 */ /* 0x001fe20000011639 */
[----:B------:R-:W-:Y:S02]  /*135a0*/  WARPGROUP.DEPBAR.LE gsb0, 0x0 ;  /* 0x00008000000079c5 */ /* 0x000fe40000010000 */
[----:B------:R-:W-:Y:S01]  /*135b0*/  WARPGROUP.ARRIVE ;  /* 0x00000000000079c5 */ /* 0x000fe20000000000 */
[----:B------:R-:W-:Y:S01]  /*135c0*/  VIADD R58, R4, 0x800 ;  /* 0x00000800043a7836 */ /* 0x000fe20000000000 */
[----:B------:R-:W-:Y:S01]  /*135d0*/  R2UR UR9, R21 ;  /* 0x00000000150972ca */ /* 0x000fe200000e0000 */
[----:B------:R-:W-:Y:S01]  /*135e0*/  IMAD.MOV.U32 R13, RZ, RZ, R5 ;  /* 0x000000ffff0d7224 */ /* 0x000fe200078e0005 */
[----:B------:R-:W4:Y:S04]  /*135f0*/  LDL.64 R14, [R1+0x90] ;  /* 0x00009000010e7983 */ /* 0x000f280000100a00 */
[----:B------:R-:W-:Y:S01]  /*13600*/  HGMMA.64x64x16.F32.BF16 R24, gdesc[UR4], R24, gsb0 ;  /* 0x00e00000041879f0 */ /* 0x000fe20008001818 */
[----:B------:R-:W0:Y:S01]  /*13610*/  SHFL.IDX PT, R12, R57, RZ, 0x1f ;  /* 0x00001fff390c7589 */ /* 0x000e2200000e0000 */
[----:B------:R-:W-:Y:S01]  /*13620*/  R2UR UR11, R13 ;  /* 0x000000000d0b72ca */ /* 0x000fe200000e0000 */
[----:B------:R-:W-:-:S02]  /*13630*/  UMOV UR4, 0x1 ;  /* 0x0000000100047882 */ /* 0x000fc40000000000 */
[----:B------:R-:W-:Y:S01]  /*13640*/  UISETP.NE.U32.AND UP0, UPT, UR4, URZ, UPT ;  /* 0x0000003f0400728c */ /* 0x000fe2000bf05070 */
[----:B0-----:R-:W-:-:S04]  /*13650*/  ISETP.GT.AND P0, PT, R12, 0x7f, PT ;  /* 0x0000007f0c00780c */ /* 0x001fc80003f04270 */
[----:B------:R-:W-:-:S04]  /*13660*/  SEL R57, RZ, 0x2, !P0 ;  /* 0x00000002ff397807 */ /* 0x000fc80004000000 */
[----:B------:R-:W-:Y:S01]  /*13670*/  IADD3 R20, R20, 0x800, R57 ;  /* 0x0000080014147810 */ /* 0x000fe20007ffe039 */
[----:B------:R-:W-:-:S03]  /*13680*/  IMAD.IADD R12, R57, 0x1, R58 ;  /* 0x00000001390c7824 */ /* 0x000fc600078e023a */
[----:B------:R-:W-:Y:S02]  /*13690*/  R2UR UR8, R20 ;  /* 0x00000000140872ca */ /* 0x000fe400000e0000 */
[----:B------:R-:W-:Y:S01]  /*136a0*/  R2UR UR10, R12 ;  /* 0x000000000c0a72ca */ /* 0x000fe200000e0000 */
[----:B------:R-:W-:Y:S01]  /*136b0*/  IMAD.MOV.U32 R61, RZ, RZ, 0x4 ;  /* 0x00000004ff3d7424 */ /* 0x000fe200078e00ff */
[----:B------:R-:W4:Y:S01]  /*136c0*/  LDL.64 R12, [R1+0x90] ;  /* 0x00009000010c7983 */ /* 0x000f220000100a00 */
[----:B------:R-:W-:Y:S02]  /*136d0*/  WARPGROUP.DEPBAR.LE gsb0, 0x0 ;  /* 0x00008000000079c5 */ /* 0x000fe40000010000 */
[----:B------:R-:W-:-:S08]  /*136e0*/  WARPGROUP.ARRIVE ;  /* 0x00000000000079c5 */ /* 0x000fd00000000000 */
        /* <DEDUP_REMOVED lines=16> */
[----:B---3--:R-:W-:-:S02]  /*137f0*/  IADD3 R8, R61, 0x800, R8 ;  /* 0x000008003d087810 */ /* 0x008fc40007ffe008 */
[----:B------:R-:W-:Y:S02]  /*13800*/  R2UR UR7, R21 ;  /* 0x00000000150772ca */ /* 0x000fe400000e0000 */
[----:B------:R-:W-:Y:S02]  /*13810*/  R2UR UR6, R20 ;  /* 0x00000000140672ca */ /* 0x000fe400000e0000 */
[----:B------:R-:W-:Y:S02]  /*13820*/  R2UR UR4, R8 ;  /* 0x00000000080472ca */ /* 0x000fe400000e0000 */
[----:B------:R-:W-:Y:S01]  /*13830*/  R2UR UR5, R9 ;  /* 0x00000000090572ca */ /* 0x000fe200000e0000 */
[----:B------:R-:W-:Y:S01]  /*13840*/  IMAD.MOV.U32 R8, RZ, RZ, 0x28 ;  /* 0x00000028ff087424 */ /* 0x000fe200078e00ff */
[----:B------:R-:W3:Y:S01]  /*13850*/  LDL.64 R20, [R1+0x90] ;  /* 0x0000900001147983 */ /* 0x000ee20000100a00 */
        /* <DEDUP_REMOVED lines=125> */
[----:B------:R-:W-:-:S02]  /*14030*/  R2UR UR7, R11 ;  /* 0x000000000b0772ca */ /* 0x000fc400000e0000 */
[----:B------:R-:W-:Y:S01]  /*14040*/  R2UR UR4, R6 ;  /* 0x00000000060472ca */ /* 0x000fe200000e0000 */
[----:B------:R0:W5:Y:S01]  /*14050*/  LDL R11, [R1+0xc] ;  /* 0x00000c00010b7983 */ /* 0x0001620000100800 */
[----:B------:R-:W-:Y:S02]  /*14060*/  R2UR UR6, R10 ;  /* 0x000000000a0672ca */ /* 0x000fe400000e0000 */
[----:B------:R-:W-:Y:S01]  /*14070*/  R2UR UR5, R7 ;  /* 0x00000000070572ca */ /* 0x000fe200000e0000 */
[----:B------:R0:W5:Y:S01]  /*14080*/  LDL R10, [R1+0x1c0] ;  /* 0x0001c000010a7983 */ /* 0x0001620000100800 */
[----:B------:R-:W-:Y:S02]  /*14090*/  WARPGROUP.DEPBAR.LE gsb0, 0x0 ;  /* 0x00008000000079c5 */ /* 0x000fe40000010000 */
[----:B------:R-:W-:-:S09]  /*140a0*/  WARPGROUP.ARRIVE ;  /* 0x00000000000079c5 */ /* 0x000fd20000000000 */
        /* <DEDUP_REMOVED lines=74> */
.L_x_6358:
[----:B------:R-:W-:Y:S05]  /*14550*/  BSYNC B0 ;  /* 0x0000000000007941 */ /* 0x000fea0003800000 */
.L_x_6357:
[----:B------:R-:W2:Y:S02]  /*14560*/  LDL.64 R4, [R1+0x20] ;  /* 0x0000200001047983 */ /* 0x000ea40000100a00 */
[----:B--2---:R-:W-:-:S05]  /*14570*/  MOV R5, R4 ;  /* 0x0000000400057202 */ /* 0x004fca0000000f00 */
[----:B-----5:R-:W-:-:S05]  /*14580*/  IMAD R10, R10, 0x8, R5 ;  /* 0x000000080a0a7824 */ /* 0x020fca00078e0205 */
[----:B------:R-:W-:-:S04]  /*14590*/  PRMT R10, R11, 0x654, R10 ;  /* 0x000006540b0a7816 */ /* 0x000fc8000000000a */
[----:B------:R0:W-:Y:S01]  /*145a0*/  SYNCS.ARRIVE.TRANS64.RED.A1T0 RZ, [R10+URZ], RZ ;  /* 0x000000ff0aff79a7 */ /* 0x0001e2000810043f */
[----:B------:R-:W2:Y:S04]  /*145b0*/  LDL.64 R8, [R1+0x1e0] ;  /* 0x0001e00001087983 */ /* 0x000ea80000100a00 */
[----:B------:R-:W3:Y:S01]  /*145c0*/  LDL R13, [R1+0x200] ;  /* 0x00020000010d7983 */ /* 0x000ee20000100800 */
[----:B--2---:R-:W-:Y:S02]  /*145d0*/  FMNMX.FTZ R4, R24, R8, !PT ;  /* 0x0000000818047209 */ /* 0x004fe40007810000 */
        /* <DEDUP_REMOVED lines=32> */
[----:B------:R2:W-:Y:S04]  /*147e0*/  STL.64 [R1+0x1e0], R4 ;  /* 0x0001e00401007387 */ /* 0x0005e80000100a00 */
[----:B------:R-:W4:Y:S01]  /*147f0*/  LDL R20, [R1+0x1e4] ;  /* 0x0001e40001147983 */ /* 0x000f220000100800 */
[----:B-1----:R-:W-:-:S03]  /*14800*/  FMNMX.FTZ R3, R4, R3, !PT ;  /* 0x0000000304037209 */ /* 0x002fc60007810000 */
[----:B--2---:R-:W2:Y:S04]  /*14810*/  LDL.64 R4, [R1+0xb8] ;  /* 0x0000b80001047983 */ /* 0x004ea80000100a00 */
[----:B------:R-:W0:Y:S02]  /*14820*/  SHFL.BFLY PT, R6, R3, 0x1, 0x1f ;  /* 0x0c201f0003067f89 */ /* 0x000e2400000e0000 */
[----:B0-----:R-:W-:Y:S02]  /*14830*/  FMNMX.FTZ R10, R3, R6, !PT ;  /* 0x00000006030a7209 */ /* 0x001fe40007810000 */
[----:B------:R-:W2:Y:S04]  /*14840*/  LDL.64 R6, [R1+0x1f0] ;  /* 0x0001f00001067983 */ /* 0x000ea80000100a00 */
[----:B------:R-:W-:Y:S04]  /*14850*/  STL [R1+0x1e0], R10 ;  /* 0x0001e00a01007387 */ /* 0x000fe80000100800 */
[----:B------:R-:W3:Y:S04]  /*14860*/  LDL R15, [R1+0x1e0] ;  /* 0x0001e000010f7983 */ /* 0x000ee80000100800 */
[----:B----4-:R-:W0:Y:S02]  /*14870*/  SHFL.BFLY PT, R11, R20, 0x2, 0x1f ;  /* 0x0c401f00140b7f89 */ /* 0x010e2400000e0000 */
[----:B0-----:R-:W-:-:S05]  /*14880*/  FMNMX.FTZ R11, R11, R20, !PT ;  /* 0x000000140b0b7209 */ /* 0x001fca0007810000 */
[----:B------:R-:W0:Y:S02]  /*14890*/  SHFL.BFLY PT, R12, R11, 0x1, 0x1f ;  /* 0x0c201f000b0c7f89 */ /* 0x000e2400000e0000 */
[----:B0-----:R-:W-:Y:S01]  /*148a0*/  FMNMX.FTZ R12, R11, R12, !PT ;  /* 0x0000000c0b0c7209 */ /* 0x001fe20007810000 */
[----:B---3--:R-:W-:-:S04]  /*148b0*/  FADD.FTZ R8, R8, -R15 ;  /* 0x8000000f08087221 */ /* 0x008fc80000010000 */
[----:B------:R-:W-:Y:S01]  /*148c0*/  FADD.FTZ R14, R9, -R12 ;  /* 0x8000000c090e7221 */ /* 0x000fe20000010000 */
[----:B------:R-:W-:-:S03]  /*148d0*/  FMUL.FTZ R8, R8, R13 ;  /* 0x0000000d08087220 */ /* 0x000fc60000410000 */
[----:B------:R-:W-:Y:S01]  /*148e0*/  FMUL.FTZ R14, R13, R14 ;  /* 0x0000000e0d0e7220 */ /* 0x000fe20000410000 */
[----:B------:R-:W2:Y:S08]  /*148f0*/  MUFU.EX2 R111, R8 ;  /* 0x00000008006f7308 */ /* 0x000eb00000000800 */
[----:B------:R-:W0:Y:S01]  /*14900*/  MUFU.EX2 R112, R14 ;  /* 0x0000000e00707308 */ /* 0x000e220000000800 */
[----:B------:R1:W-:Y:S01]  /*14910*/  STL [R1+0x1e4], R12 ;  /* 0x0001e40c01007387 */ /* 0x0003e20000100800 */
[----:B--2---:R-:W-:Y:S01]  /*14920*/  FMUL.FTZ R6, R111, R6 ;  /* 0x000000066f067220 */ /* 0x004fe20000410000 */
        /* <DEDUP_REMOVED lines=15> */
.L_x_6360:
[----:B------:R-:W-:Y:S05]  /*14a20*/  BSYNC B0 ;  /* 0x0000000000007941 */ /* 0x000fea0003800000 */
.L_x_6359:
        /* <DEDUP_REMOVED lines=9> */
.L_x_6362:
[----:B------:R-:W-:Y:S05]  /*14ac0*/  BSYNC B0 ;  /* 0x0000000000007941 */ /* 0x000fea0003800000 */
.L_x_6361:
        /* <DEDUP_REMOVED lines=30> */
[----:B------:R-:W4:Y:S01]  /*14cb0*/  LDL R144, [R1+0x1c0] ;  /* 0x0001c00001907983 */ /* 0x000f220000100800 */
[----:B--2---:R-:W-:-:S04]  /*14cc0*/  FMUL.FTZ R62, R62, R65 ;  /* 0x000000413e3e7220 */ /* 0x004fc80000410000 */
[-CC-:B------:R-:W-:Y:S01]  /*14cd0*/  FFMA.FTZ R160, R24, R65.reuse, -R62.reuse ;  /* 0x0000004118a07223 */ /* 0x180fe2000001083e */
[-CC-:B------:R-:W-:Y:S02]  /*14ce0*/  FFMA.FTZ R108, R25, R65.reuse, -R62.reuse ;  /* 0x00000041196c7223 */ /* 0x180fe4000001083e */
[----:B------:R-:W2:Y:S01]  /*14cf0*/  LDL.64 R24, [R1+0x238] ;  /* 0x0002380001187983 */ /* 0x000ea20000100a00 */
[-C--:B------:R-:W-:Y:S01]  /*14d00*/  FFMA.FTZ R166, R36, R65.reuse, -R62 ;  /* 0x0000004124a67223 */ /* 0x080fe2000001083e */
[----:B------:R-:W-:-:S04]  /*14d10*/  FMUL.FTZ R36, R63, R65 ;  /* 0x000000413f247220 */ /* 0x000fc80000410000 */
[-CC-:B------:R-:W-:Y:S01]  /*14d20*/  FFMA.FTZ R161, R26, R65.reuse, -R36.reuse ;  /* 0x000000411aa17223 */ /* 0x180fe20000010824 */
[-CC-:B------:R-:W-:Y:S01]  /*14d30*/  FFMA.FTZ R130, R27, R65.reuse, -R36.reuse ;  /* 0x000000411b827223 */ /* 0x180fe20000010824 */
[----:B------:R-:W3:Y:S01]  /*14d40*/  MUFU.EX2 R160, R160 ;  /* 0x000000a000a07308 */ /* 0x000ee20000000800 */
[-C--:B------:R-:W-:Y:S01]  /*14d50*/  FFMA.FTZ R163, R30, R65.reuse, -R36 ;  /* 0x000000411ea37223 */ /* 0x080fe20000010824 */
[-C--:B------:R-:W-:Y:S01]  /*14d60*/  FFMA.FTZ R162, R28, R65.reuse, -R62 ;  /* 0x000000411ca27223 */ /* 0x080fe2000001083e */
[-C--:B------:R-:W-:Y:S01]  /*14d70*/  FFMA.FTZ R131, R31, R65.reuse, -R36 ;  /* 0x000000411f837223 */ /* 0x080fe20000010824 */
[----:B------:R-:W-:-:S04]  /*14d80*/  FFMA.FTZ R109, R29, R65, -R62 ;  /* 0x000000411d6d7223 */ /* 0x000fc8000001083e */
[----:B------:R-:W-:Y:S01]  /*14d90*/  MUFU.EX2 R108, R108 ;  /* 0x0000006c006c7308 */ /* 0x000fe20000000800 */
[-C--:B------:R-:W-:Y:S01]  /*14da0*/  FFMA.FTZ R165, R34, R65.reuse, -R36 ;  /* 0x0000004122a57223 */ /* 0x080fe20000010824 */
[-C--:B------:R-:W-:Y:S01]  /*14db0*/  FFMA.FTZ R164, R32, R65.reuse, -R62 ;  /* 0x0000004120a47223 */ /* 0x080fe2000001083e */
[-C--:B------:R-:W-:Y:S01]  /*14dc0*/  FFMA.FTZ R128, R35, R65.reuse, -R36 ;  /* 0x0000004123807223 */ /* 0x080fe20000010824 */
[-C--:B------:R-:W-:Y:S01]  /*14dd0*/  FFMA.FTZ R110, R33, R65.reuse, -R62 ;  /* 0x00000041216e7223 */ /* 0x080fe2000001083e */
[-CC-:B------:R-:W-:Y:S01]  /*14de0*/  FFMA.FTZ R167, R38, R65.reuse, -R36.reuse ;  /* 0x0000004126a77223 */ /* 0x180fe20000010824 */
[-C--:B------:R-:W-:Y:S01]  /*14df0*/  FFMA.FTZ R129, R39, R65.reuse, -R36 ;  /* 0x0000004127817223 */ /* 0x080fe20000010824 */
[-C--:B------:R-:W-:Y:S01]  /*14e00*/  FFMA.FTZ R124, R37, R65.reuse, -R62 ;  /* 0x00000041257c7223 */ /* 0x080fe2000001083e */
[----:B------:R-:W0:Y:S01]  /*14e10*/  MUFU.EX2 R161, R161 ;  /* 0x000000a100a17308 */ /* 0x000e220000000800 */
[-C--:B------:R-:W-:Y:S01]  /*14e20*/  FFMA.FTZ R173, R42, R65.reuse, -R36 ;  /* 0x000000412aad7223 */ /* 0x080fe20000010824 */
[----:B------:R-:W-:-:S06]  /*14e30*/  FFMA.FTZ R172, R40, R65, -R62 ;  /* 0x0000004128ac7223 */ /* 0x000fcc000001083e */
        /* <DEDUP_REMOVED lines=10> */
[-CC-:B------:R-:W-:Y:S01]  /*14ee0*/  FFMA.FTZ R191, R49, R65.reuse, -R62.reuse ;  /* 0x0000004131bf7223 */ /* 0x180fe2000001083e */
[-C--:B------:R-:W-:Y:S01]  /*14ef0*/  FFMA.FTZ R170, R52, R65.reuse, -R62 ;  /* 0x0000004134aa7223 */ /* 0x080fe2000001083e */
[----:B---3--:R-:W-:Y:S01]  /*14f00*/  FADD.FTZ R3, R160, R8 ;  /* 0x00000008a0037221 */ /* 0x008fe20000010000 */
[-C--:B------:R-:W-:Y:S01]  /*14f10*/  FFMA.FTZ R171, R54, R65.reuse, -R36 ;  /* 0x0000004136ab7223 */ /* 0x080fe20000010824 */
[----:B------:R-:W-:Y:S01]  /*14f20*/  FFMA.FTZ R190, R53, R65, -R62 ;  /* 0x0000004135be7223 */ /* 0x000fe2000001083e */
[C---:B----4-:R-:W-:Y:S01]  /*14f30*/  FMUL.FTZ R105, R111.reuse, R103 ;  /* 0x000000676f697220 */ /* 0x050fe20000410000 */
        /* <DEDUP_REMOVED lines=10> */
[C---:B------:R-:W-:Y:S01]  /*14fe0*/  FMUL.FTZ R59, R111.reuse, R59 ;  /* 0x0000003b6f3b7220 */ /* 0x040fe20000410000 */
[C---:B------:R-:W-:Y:S01]  /*14ff0*/  FMUL.FTZ R58, R111.reuse, R58 ;  /* 0x0000003a6f3a7220 */ /* 0x040fe20000410000 */
[C---:B------:R-:W-:Y:S01]  /*15000*/  FMUL.FTZ R115, R111.reuse, R57 ;  /* 0x000000396f737220 */ /* 0x040fe20000410000 */
[C---:B------:R-:W-:Y:S01]  /*15010*/  FMUL.FTZ R114, R111.reuse, R56 ;  /* 0x000000386f727220 */ /* 0x040fe20000410000 */
[C---:B------:R-:W-:Y:S01]  /*15020*/  FMUL.FTZ R61, R111.reuse, R61 ;  /* 0x0000003d6f3d7220 */ /* 0x040fe20000410000 */
[C---:B------:R-:W-:Y:S01]  /*15030*/  FMUL.FTZ R60, R111.reuse, R60 ;  /* 0x0000003c6f3c7220 */ /* 0x040fe20000410000 */
[----:B------:R-:W0:Y:S01]  /*15040*/  MUFU.EX2 R131, R131 ;  /* 0x0000008300837308 */ /* 0x000e220000000800 */
[C---:B------:R-:W-:Y:S01]  /*15050*/  FMUL.FTZ R15, R111.reuse, R15 ;  /* 0x0000000f6f0f7220 */ /* 0x040fe20000410000 */
[C---:B------:R-:W-:Y:S01]  /*15060*/  FMUL.FTZ R14, R111.reuse, R14 ;  /* 0x0000000e6f0e7220 */ /* 0x040fe20000410000 */
[C---:B------:R-:W-:Y:S01]  /*15070*/  FMUL.FTZ R21, R111.reuse, R21 ;  /* 0x000000156f157220 */ /* 0x040fe20000410000 */
[C---:B------:R-:W-:Y:S01]  /*15080*/  FMUL.FTZ R20, R111.reuse, R20 ;  /* 0x000000146f147220 */ /* 0x040fe20000410000 */
[C---:B------:R-:W-:Y:S01]  /*15090*/  FMUL.FTZ R117, R111.reuse, R13 ;  /* 0x0000000d6f757220 */ /* 0x040fe20000410000 */
[----:B------:R-:W-:Y:S01]  /*150a0*/  FMUL.FTZ R116, R111, R12 ;  /* 0x0000000c6f747220 */ /* 0x000fe20000410000 */
[----:B------:R-:W-:Y:S01]  /*150b0*/  FMUL.FTZ R119, R112, R11 ;  /* 0x0000000b70777220 */ /* 0x000fe20000410000 */
[----:B------:R-:W0:Y:S01]  /*150c0*/  MUFU.EX2 R109, R109 ;  /* 0x0000006d006d7308 */ /* 0x000e220000000800 */
[----:B-1----:R-:W-:Y:S01]  /*150d0*/  FADD.FTZ R28, R130, R9 ;  /* 0x00000009821c7221 */ /* 0x002fe20000010000 */
[----:B------:R-:W-:Y:S01]  /*150e0*/  FADD.FTZ R3, R108, R3 ;  /* 0x000000036c037221 */ /* 0x000fe20000010000 */
[C---:B------:R-:W-:Y:S01]  /*150f0*/  FMUL.FTZ R118, R112.reuse, R10 ;  /* 0x0000000a70767220 */ /* 0x040fe20000410000 */
[C---:B------:R-:W-:Y:S01]  /*15100*/  FMUL.FTZ R7, R112.reuse, R7 ;  /* 0x0000000770077220 */ /* 0x040fe20000410000 */
[----:B------:R-:W-:Y:S01]  /*15110*/  FMUL.FTZ R6, R112, R6 ;  /* 0x0000000670067220 */ /* 0x000fe20000410000 */
[----:B------:R-:W2:Y:S02]  /*15120*/  LDL.64 R26, [R1+0x2b0] ;  /* 0x0002b000011a7983 */ /* 0x000ea40000100a00 */
[----:B------:R-:W1:Y:S02]  /*15130*/  MUFU.EX2 R165, R165 ;  /* 0x000000a500a57308 */ /* 0x000e640000000800 */
[----:B------:R-:W2:Y:S06]  /*15140*/  LDL.64 R30, [R1+0x2d0] ;  /* 0x0002d000011e7983 */ /* 0x000eac0000100a00 */
[----:B------:R-:W1:Y:S01]  /*15150*/  MUFU.EX2 R164, R164 ;  /* 0x000000a400a47308 */ /* 0x000e620000000800 */
[----:B---3--:R-:W-:Y:S01]  /*15160*/  FADD.FTZ R28, R163, R28 ;  /* 0x0000001ca31c7221 */ /* 0x008fe20000010000 */
[----:B----4-:R-:W-:Y:S01]  /*15170*/  FADD.FTZ R8, R162, R3 ;  /* 0x00000003a2087221 */ /* 0x010fe20000010000 */
[----:B------:R-:W3:Y:S05]  /*15180*/  LDL.64 R32, [R1+0x2e0] ;  /* 0x0002e00001207983 */ /* 0x000eea0000100a00 */
[----:B------:R-:W4:Y:S08]  /*15190*/  MUFU.EX2 R128, R128 ;  /* 0x0000008000807308 */ /* 0x000f300000000800 */
[----:B------:R-:W4:Y:S01]  /*151a0*/  MUFU.EX2 R110, R110 ;  /* 0x0000006e006e7308 */ /* 0x000f220000000800 */
[----:B0-----:R-:W-:Y:S01]  /*151b0*/  FADD.FTZ R28, R131, R28 ;  /* 0x0000001c831c7221 */ /* 0x001fe20000010000 */
[----:B------:R-:W-:Y:S01]  /*151c0*/  FADD.FTZ R3, R109, R8 ;  /* 0x000000086d037221 */ /* 0x000fe20000010000 */
[----:B------:R-:W3:Y:S04]  /*151d0*/  LDL.64 R52, [R1+0x390] ;  /* 0x0003900001347983 */ /* 0x000ee80000100a00 */
[----:B------:R-:W3:Y:S01]  /*151e0*/  LDL.64 R38, [R1+0x298] ;  /* 0x0002980001267983 */ /* 0x000ee20000100a00 */
[----:B------:R-:W0:Y:S01]  /*151f0*/  MUFU.EX2 R167, R167 ;  /* 0x000000a700a77308 */ /* 0x000e220000000800 */
[----:B-1----:R-:W-:Y:S01]  /*15200*/  FADD.FTZ R9, R165, R28 ;  /* 0x0000001ca5097221 */ /* 0x002fe20000010000 */
[----:B------:R-:W-:Y:S01]  /*15210*/  FADD.FTZ R3, R164, R3 ;  /* 0x00000003a4037221 */ /* 0x000fe20000010000 */
[----:B------:R-:W3:Y:S05]  /*15220*/  LDL.64 R62, [R1+0x3c0] ;  /* 0x0003c000013e7983 */ /* 0x000eea0000100a00 */
[----:B------:R-:W1:Y:S08]  /*15230*/  MUFU.EX2 R129, R129 ;  /* 0x0000008100817308 */ /* 0x000e700000000800 */
[----:B------:R-:W1:Y:S01]  /*15240*/  MUFU.EX2 R124, R124 ;  /* 0x0000007c007c7308 */ /* 0x000e620000000800 */
[----:B----4-:R-:W-:Y:S01]  /*15250*/  FADD.FTZ R8, R128, R9 ;  /* 0x0000000980087221 */ /* 0x010fe20000010000 */
[----:B------:R-:W-:Y:S01]  /*15260*/  FADD.FTZ R9, R110, R3 ;  /* 0x000000036e097221 */ /* 0x000fe20000010000 */
[----:B------:R-:W4:Y:S04]  /*15270*/  LDL.64 R42, [R1+0x3e0] ;  /* 0x0003e000012a7983 */ /* 0x000f280000100a00 */
[----:B------:R-:W4:Y:S01]  /*15280*/  LDL.64 R40, [R1+0x288] ;  /* 0x0002880001287983 */ /* 0x000f220000100a00 */
[----:B------:R-:W1:Y:S08]  /*15290*/  MUFU.EX2 R173, R173 ;  /* 0x000000ad00ad7308 */ /* 0x000e700000000800 */
[----:B------:R-:W1:Y:S01]  /*152a0*/  MUFU.EX2 R172, R172 ;  /* 0x000000ac00ac7308 */ /* 0x000e620000000800 */
[----:B0-----:R-:W-:Y:S01]  /*152b0*/  FADD.FTZ R8, R167, R8 ;  /* 0x00000008a7087221 */ /* 0x001fe20000010000 */
[----:B------:R-:W-:-:S06]  /*152c0*/  FADD.FTZ R9, R166, R9 ;  /* 0x00000009a6097221 */ /* 0x000fcc0000010000 */
[----:B------:R-:W-:Y:S08]  /*152d0*/  MUFU.EX2 R125, R125 ;  /* 0x0000007d007d7308 */ /* 0x000ff00000000800 */
[----:B------:R-:W0:Y:S01]  /*152e0*/  MUFU.EX2 R127, R127 ;  /* 0x0000007f007f7308 */ /* 0x000e220000000800 */
[----:B-1----:R-:W-:Y:S01]  /*152f0*/  FADD.FTZ R8, R129, R8 ;  /* 0x0000000881087221 */ /* 0x002fe20000010000 */
[----:B------:R-:W-:-:S06]  /*15300*/  FADD.FTZ R9, R124, R9 ;  /* 0x000000097c097221 */ /* 0x000fcc0000010000 */
[----:B------:R-:W-:Y:S01]  /*15310*/  MUFU.EX2 R174, R174 ;  /* 0x000000ae00ae7308 */ /* 0x000fe20000000800 */
[----:B------:R-:W-:-:S07]  /*15320*/  FFMA.FTZ R3, R51, R65, -R36 ;  /* 0x0000004133037223 */ /* 0x000fce0000010824 */
[----:B------:R-:W1:Y:S01]  /*15330*/  MUFU.EX2 R126, R126 ;  /* 0x0000007e007e7308 */ /* 0x000e620000000800 */
[----:B------:R-:W-:Y:S01]  /*15340*/  FADD.FTZ R34, R173, R8 ;  /* 0x00000008ad227221 */ /* 0x000fe20000010000 */
[----:B------:R-:W-:Y:S01]  /*15350*/  FADD.FTZ R8, R172, R9 ;  /* 0x00000009ac087221 */ /* 0x000fe20000010000 */
[----:B------:R-:W4:Y:S04]  /*15360*/  LDL.64 R48, [R1+0x248] ;  /* 0x0002480001307983 */ /* 0x000f280000100a00 */
[----:B------:R-:W4:Y:S01]  /*15370*/  LDL.64 R46, [R1+0x258] ;  /* 0x00025800012e7983 */ /* 0x000f220000100a00 */
[----:B------:R-:W-:Y:S03]  /*15380*/  MUFU.EX2 R113, R113 ;  /* 0x0000007100717308 */ /* 0x000fe60000000800 */
[----:B------:R-:W4:Y:S05]  /*15390*/  LDL.64 R44, [R1+0x268] ;  /* 0x00026800012c7983 */ /* 0x000f2a0000100a00 */
[----:B------:R-:W1:Y:S01]  /*153a0*/  MUFU.EX2 R175, R175 ;  /* 0x000000af00af7308 */ /* 0x000e620000000800 */
[----:B0-----:R-:W-:Y:S01]  /*153b0*/  FADD.FTZ R35, R127, R34 ;  /* 0x000000227f237221 */ /* 0x001fe20000010000 */
[----:B------:R-:W-:-:S06]  /*153c0*/  FADD.FTZ R9, R125, R8 ;  /* 0x000000087d097221 */ /* 0x000fcc0000010000 */
[----:B------:R-:W-:Y:S01]  /*153d0*/  MUFU.EX2 R168, R168 ;  /* 0x000000a800a87308 */ /* 0x000fe20000000800 */
[----:B------:R-:W-:-:S07]  /*153e0*/  FFMA.FTZ R8, R55, R65, -R36 ;  /* 0x0000004137087223 */ /* 0x000fce0000010824 */
[----:B------:R-:W0:Y:S01]  /*153f0*/  MUFU.EX2 R169, R169 ;  /* 0x000000a900a97308 */ /* 0x000e220000000800 */
[----:B-1----:R-:W-:Y:S01]  /*15400*/  FADD.FTZ R36, R126, R35 ;  /* 0x000000237e247221 */ /* 0x002fe20000010000 */
[----:B------:R-:W-:-:S06]  /*15410*/  FADD.FTZ R34, R174, R9 ;  /* 0x00000009ae227221 */ /* 0x000fcc0000010000 */
[----:B------:R-:W1:Y:S08]  /*15420*/  MUFU.EX2 R191, R191 ;  /* 0x000000bf00bf7308 */ /* 0x000e700000000800 */
[----:B------:R-:W-:Y:S08]  /*15430*/  MUFU.EX2 R170, R170 ;  /* 0x000000aa00aa7308 */ /* 0x000ff00000000800 */
[----:B------:R-:W-:Y:S08]  /*15440*/  MUFU.EX2 R171, R171 ;  /* 0x000000ab00ab7308 */ /* 0x000ff00000000800 */
[----:B------:R-:W-:Y:S01]  /*15450*/  MUFU.EX2 R190, R190 ;  /* 0x000000be00be7308 */ /* 0x000fe20000000800 */
[C---:B------:R-:W-:Y:S01]  /*15460*/  FMUL.FTZ R103, R111.reuse, R99 ;  /* 0x000000636f677220 */ /* 0x040fe20000410000 */
[----:B------:R-:W-:Y:S01]  /*15470*/  FMUL.FTZ R102, R111, R98 ;  /* 0x000000626f667220 */ /* 0x000fe20000410000 */
[----:B------:R-:W4:Y:S04]  /*15480*/  LDL.64 R28, [R1+0x2c0] ;  /* 0x0002c000011c7983 */ /* 0x000f280000100a00 */
[----:B------:R-:W4:Y:S01]  /*15490*/  LDL.64 R50, [R1+0x3f0] ;  /* 0x0003f00001327983 */ /* 0x000f220000100a00 */
[----:B------:R-:W1:Y:S01]  /*154a0*/  MUFU.EX2 R3, R3 ;  /* 0x0000000300037308 */ /* 0x000e620000000800 */
[----:B------:R-:W-:Y:S01]  /*154b0*/  FADD.FTZ R36, R175, R36 ;  /* 0x00000024af247221 */ /* 0x000fe20000010000 */
[----:B------:R-:W-:Y:S01]  /*154c0*/  FADD.FTZ R9, R113, R34 ;  /* 0x0000002271097221 */ /* 0x000fe20000010000 */
[----:B------:R-:W4:Y:S04]  /*154d0*/  LDL.64 R64, [R1+0x3b0] ;  /* 0x0003b00001407983 */ /* 0x000f280000100a00 */
[----:B------:R-:W4:Y:S01]  /*154e0*/  LDL.64 R54, [R1+0x3d0] ;  /* 0x0003d00001367983 */ /* 0x000f220000100a00 */
[----:B------:R-:W1:Y:S01]  /*154f0*/  MUFU.EX2 R8, R8 ;  /* 0x0000000800087308 */ /* 0x000e620000000800 */
[----:B0-----:R-:W-:Y:S01]  /*15500*/  FADD.FTZ R36, R169, R36 ;  /* 0x00000024a9247221 */ /* 0x001fe20000010000 */
[----:B------:R-:W-:Y:S01]  /*15510*/  FADD.FTZ R34, R168, R9 ;  /* 0x00000009a8227221 */ /* 0x000fe20000010000 */
[----:B------:R-:W4:Y:S03]  /*15520*/  LDL.64 R90, [R1+0x2b8] ;  /* 0x0002b800015a7983 */ /* 0x000f260000100a00 */
[----:B-1----:R-:W-:Y:S01]  /*15530*/  FADD.FTZ R9, R191, R34 ;  /* 0x00000022bf097221 */ /* 0x002fe20000010000 */
[----:B------:R-:W4:Y:S01]  /*15540*/  LDL.64 R98, [R1+0x2f8] ;  /* 0x0002f80001627983 */ /* 0x000f220000100a00 */
[----:B------:R-:W-:-:S02]  /*15550*/  FADD.FTZ R36, R3, R36 ;  /* 0x0000002403247221 */ /* 0x000fc40000010000 */
[----:B------:R-:W-:Y:S01]  /*15560*/  FADD.FTZ R9, R170, R9 ;  /* 0x00000009aa097221 */ /* 0x000fe20000010000 */
[----:B------:R-:W4:Y:S01]  /*15570*/  LDL.64 R100, [R1+0x308] ;  /* 0x0003080001647983 */ /* 0x000f220000100a00 */
[----:B------:R-:W-:Y:S02]  /*15580*/  FADD.FTZ R35, R171, R36 ;  /* 0x00000024ab237221 */ /* 0x000fe40000010000 */
[----:B------:R-:W-:Y:S01]  /*15590*/  FADD.FTZ R34, R190, R9 ;  /* 0x00000009be227221 */ /* 0x000fe20000010000 */
[----:B------:R-:W4:Y:S01]  /*155a0*/  LDL.64 R36, [R1+0x2a8] ;  /* 0x0002a80001247983 */ /* 0x000f220000100a00 */
[----:B------:R-:W-:-:S03]  /*155b0*/  FADD.FTZ R35, R8, R35 ;  /* 0x0000002308237221 */ /* 0x000fc60000010000 */
[----:B------:R-:W4:Y:S04]  /*155c0*/  LDL.64 R56, [R1+0x348] ;  /* 0x0003480001387983 */ /* 0x000f280000100a00 */
[----:B------:R0:W-:Y:S01]  /*155d0*/  STL.64 [R1+0x1f0], R34 ;  /* 0x0001f02201007387 */ /* 0x0001e20000100a00 */
[----:B------:R-:W-:Y:S06]  /*155e0*/  BAR.SYNC.DEFER_BLOCKING 0xf, 0x100 ;  /* 0x03c4000000007b1d */ /* 0x000fec0000010000 */
[----:B0-----:R-:W4:Y:S04]  /*155f0*/  LDL.64 R34, [R1+0x278] ;  /* 0x0002780001227983 */ /* 0x001f280000100a00 */
[----:B------:R-:W4:Y:S04]  /*15600*/  LDL.64 R12, [R1+0x388] ;  /* 0x00038800010c7983 */ /* 0x000f280000100a00 */
[----:B------:R-:W4:Y:S01]  /*15610*/  LDL.64 R10, [R1+0x3c8] ;  /* 0x0003c800010a7983 */ /* 0x000f220000100a00 */
[C---:B--2---:R-:W-:Y:S01]  /*15620*/  FMUL.FTZ R123, R112.reuse, R25 ;  /* 0x00000019707b7220 */ /* 0x044fe20000410000 */
[----:B------:R-:W-:-:S02]  /*15630*/  FMUL.FTZ R122, R112, R24 ;  /* 0x00000018707a7220 */ /* 0x000fc40000410000 */
[----:B------:R-:W2:Y:S04]  /*15640*/  LDL.64 R24, [R1+0x3d8] ;  /* 0x0003d80001187983 */ /* 0x000ea80000100a00 */
[----:B------:R-:W2:Y:S04]  /*15650*/  LD.E.64 R88, desc[UR36][R4.64+0x8] ;  /* 0x0000082404587980 */ /* 0x000ea8000c101b00 */
[----:B------:R-:W2:Y:S04]  /*15660*/  LD.E.64 R4, desc[UR36][R4.64] ;  /* 0x0000002404047980 */ /* 0x000ea8000c101b00 */
[----:B------:R-:W-:Y:S04]  /*15670*/  STL.64 [R1+0x400], R94 ;  /* 0x0004005e01007387 */ /* 0x000fe80000100a00 */
[----:B------:R0:W-:Y:S04]  /*15680*/  STL.64 [R1+0x408], R92 ;  /* 0x0004085c01007387 */ /* 0x0001e80000100a00 */
[----:B------:R-:W-:Y:S04]  /*15690*/  STL.64 [R1+0x210], R104 ;  /* 0x0002106801007387 */ /* 0x000fe80000100a00 */
[----:B------:R1:W-:Y:S04]  /*156a0*/  STL.64 [R1+0x220], R102 ;  /* 0x0002206601007387 */ /* 0x0003e80000100a00 */
[----:B------:R1:W-:Y:S04]  /*156b0*/  STL.64 [R1+0x230], R106 ;  /* 0x0002306a01007387 */ /* 0x0003e80000100a00 */
[----:B------:R1:W-:Y:S04]  /*156c0*/  STL.64 [R1+0x240], R58 ;  /* 0x0002403a01007387 */ /* 0x0003e80000100a00 */
[----:B------:R-:W-:Y:S04]  /*156d0*/  STL.64 [R1+0x250], R114 ;  /* 0x0002507201007387 */ /* 0x000fe80000100a00 */
[----:B------:R1:W-:Y:S04]  /*156e0*/  STL.64 [R1+0x260], R60 ;  /* 0x0002603c01007387 */ /* 0x0003e80000100a00 */
[----:B------:R1:W-:Y:S04]  /*156f0*/  STL.64 [R1+0x270], R14 ;  /* 0x0002700e01007387 */ /* 0x0003e80000100a00 */
[----:B------:R1:W-:Y:S04]  /*15700*/  STL.64 [R1+0x280], R20 ;  /* 0x0002801401007387 */ /* 0x0003e80000100a00 */
[----:B------:R1:W-:Y:S04]  /*15710*/  STL.64 [R1+0x290], R116 ;  /* 0x0002907401007387 */ /* 0x0003e80000100a00 */
[----:B------:R1:W-:Y:S04]  /*15720*/  STL.64 [R1+0x228], R118 ;  /* 0x0002287601007387 */ /* 0x0003e80000100a00 */
[----:B------:R3:W-:Y:S04]  /*15730*/  STL.64 [R1+0x238], R122 ;  /* 0x0002387a01007387 */ /* 0x0007e80000100a00 */
[----:B0-----:R-:W2:Y:S04]  /*15740*/  LDL.64 R92, [R1+0x2c8] ;  /* 0x0002c800015c7983 */ /* 0x001ea80000100a00 */
[----:B------:R-:W2:Y:S04]  /*15750*/  LDL.64 R94, [R1+0x2d8] ;  /* 0x0002d800015e7983 */ /* 0x000ea80000100a00 */
[----:B-1----:R-:W2:Y:S04]  /*15760*/  LDL.64 R102, [R1+0x318] ;  /* 0x0003180001667983 */ /* 0x002ea80000100a00 */
        /* <DEDUP_REMOVED lines=9> */
[----:B---3--:R-:W3:Y:S04]  /*15800*/  LDL.64 R122, [R1+0x3f8] ;  /* 0x0003f800017a7983 */ /* 0x008ee80000100a00 */
[----:B------:R0:W-:Y:S04]  /*15810*/  STL.64 [R1+0x218], R6 ;  /* 0x0002180601007387 */ /* 0x0001e80000100a00 */
        /* <DEDUP_REMOVED lines=11> */
[----:B------:R-:W3:Y:S01]  /*158d0*/  LDL R143, [R1+0x23c] ;  /* 0x00023c00018f7983 */ /* 0x000ee20000100800 */
        /* <DEDUP_REMOVED lines=48> */
[----:B------:R-:W-:Y:S04]  /*15be0*/  STL.64 [R1+0x2a0], R120 ;  /* 0x0002a07801007387 */ /* 0x000fe80000100a00 */
[----:B------:R-:W-:Y:S04]  /*15bf0*/  STL.64 [R1+0x2b0], R26 ;  /* 0x0002b01a01007387 */ /* 0x000fe80000100a00 */
[----:B------:R-:W-:Y:S04]  /*15c00*/  STL.64 [R1+0x2d0], R30 ;  /* 0x0002d01e01007387 */ /* 0x000fe80000100a00 */
[----:B------:R-:W-:Y:S04]  /*15c10*/  STL.64 [R1+0x2e0], R32 ;  /* 0x0002e02001007387 */ /* 0x000fe80000100a00 */
        /* <DEDUP_REMOVED lines=28> */
[C---:B--2---:R-:W-:Y:S01]  /*15de0*/  FMUL.FTZ R25, R112.reuse, R25 ;  /* 0x0000001970197220 */ /* 0x044fe20000410000 */
[----:B------:R-:W-:Y:S01]  /*15df0*/  FMUL.FTZ R24, R112, R24 ;  /* 0x0000001870187220 */ /* 0x000fe20000410000 */
[----:B------:R-:W-:Y:S01]  /*15e00*/  STL.64 [R1+0x320], R78 ;  /* 0x0003204e01007387 */ /* 0x000fe20000100a00 */
[----:B------:R-:W-:-:S03]  /*15e10*/  MOV R9, R88 ;  /* 0x0000005800097202 */ /* 0x000fc60000000f00 */
        /* <DEDUP_REMOVED lines=39> */
[C---:B---3--:R-:W-:Y:S01]  /*16090*/  FMUL.FTZ R123, R112.reuse, R123 ;  /* 0x0000007b707b7220 */ /* 0x048fe20000410000 */
        /* <DEDUP_REMOVED lines=39> */
[----:B0-----:R-:W4:Y:S04]  /*16310*/  LDL.64 R6, [R1+0x88] ;  /* 0x0000880001067983 */ /* 0x001f280000100a00 */
        /* <DEDUP_REMOVED lines=116> */
[----:B------:R-:W-:Y:S01]  /*16a60*/  IMAD R6, R144, 0x1000, R6 ;  /* 0x0000100090067824 */ /* 0x000fe200078e0206 */
[----:B------:R-:W-:-:S02]  /*16a70*/  F2FP.BF16.F32.PACK_AB R160, R108, R160 ;  /* 0x000000a06ca0723e */ /* 0x000fc400000010ff */
[----:B------:R-:W-:Y:S01]  /*16a80*/  STL [R1+0x240], R10 ;  /* 0x0002400a01007387 */ /* 0x000fe20000100800 */
[----:B------:R-:W-:Y:S02]  /*16a90*/  F2FP.BF16.F32.PACK_AB R161, R130, R161 ;  /* 0x000000a182a1723e */ /* 0x000fe400000010ff */
[----:B------:R-:W-:Y:S01]  /*16aa0*/  F2FP.BF16.F32.PACK_AB R162, R109, R162 ;  /* 0x000000a26da2723e */ /* 0x000fe200000010ff */
[----:B------:R-:W-:Y:S01]  /*16ab0*/  STL [R1+0x244], R11 ;  /* 0x0002440b01007387 */ /* 0x000fe20000100800 */
[----:B------:R-:W-:Y:S02]  /*16ac0*/  F2FP.BF16.F32.PACK_AB R163, R131, R163 ;  /* 0x000000a383a3723e */ /* 0x000fe400000010ff */
[----:B------:R-:W-:Y:S01]  /*16ad0*/  F2FP.BF16.F32.PACK_AB R164, R110, R164 ;  /* 0x000000a46ea4723e */ /* 0x000fe200000010ff */
[----:B------:R-:W-:Y:S01]  /*16ae0*/  STL [R1+0x248], R12 ;  /* 0x0002480c01007387 */ /* 0x000fe20000100800 */
[----:B------:R-:W-:Y:S02]  /*16af0*/  F2FP.BF16.F32.PACK_AB R165, R128, R165 ;  /* 0x000000a580a5723e */ /* 0x000fe400000010ff */
[----:B------:R-:W-:Y:S01]  /*16b00*/  F2FP.BF16.F32.PACK_AB R166, R124, R166 ;  /* 0x000000a67ca6723e */ /* 0x000fe200000010ff */
[----:B------:R-:W-:Y:S01]  /*16b10*/  STL [R1+0x24c], R13 ;  /* 0x00024c0d01007387 */ /* 0x000fe20000100800 */
[----:B------:R-:W-:-:S02]  /*16b20*/  F2FP.BF16.F32.PACK_AB R167, R129, R167 ;  /* 0x000000a781a7723e */ /* 0x000fc400000010ff */
[----:B------:R-:W-:Y:S01]  /*16b30*/  F2FP.BF16.F32.PACK_AB R172, R125, R172 ;  /* 0x000000ac7dac723e */ /* 0x000fe200000010ff */
[----:B------:R-:W-:Y:S01]  /*16b40*/  STL [R1+0x250], R14 ;  /* 0x0002500e01007387 */ /* 0x000fe20000100800 */
[----:B------:R-:W-:Y:S02]  /*16b50*/  F2FP.BF16.F32.PACK_AB R173, R127, R173 ;  /* 0x000000ad7fad723e */ /* 0x000fe400000010ff */
[----:B------:R-:W-:Y:S01]  /*16b60*/  F2FP.BF16.F32.PACK_AB R174, R113, R174 ;  /* 0x000000ae71ae723e */ /* 0x000fe200000010ff */
[----:B------:R-:W-:Y:S01]  /*16b70*/  STL [R1+0x254], R15 ;  /* 0x0002540f01007387 */ /* 0x000fe20000100800 */
[----:B------:R-:W-:-:S03]  /*16b80*/  F2FP.BF16.F32.PACK_AB R175, R175, R126 ;  /* 0x0000007eafaf723e */ /* 0x000fc600000010ff */
[----:B------:R-:W-:Y:S04]  /*16b90*/  STL [R1+0x258], R20 ;  /* 0x0002581401007387 */ /* 0x000fe80000100800 */
[----:B------:R-:W-:Y:S04]  /*16ba0*/  STL [R1+0x25c], R21 ;  /* 0x00025c1501007387 */ /* 0x000fe80000100800 */
[----:B--2---:R-:W-:Y:S04]  /*16bb0*/  STL [R1+0x260], R24 ;  /* 0x0002601801007387 */ /* 0x004fe80000100800 */
[----:B------:R-:W-:Y:S04]  /*16bc0*/  STL [R1+0x264], R25 ;  /* 0x0002641901007387 */ /* 0x000fe80000100800 */
[----:B------:R-:W-:Y:S04]  /*16bd0*/  STL [R1+0x268], R26 ;  /* 0x0002681a01007387 */ /* 0x000fe80000100800 */
[----:B------:R0:W-:Y:S04]  /*16be0*/  STL [R1+0x26c], R27 ;  /* 0x00026c1b01007387 */ /* 0x0001e80000100800 */
[----:B------:R-:W-:Y:S04]  /*16bf0*/  STL [R1+0x270], R28 ;  /* 0x0002701c01007387 */ /* 0x000fe80000100800 */
        /* <DEDUP_REMOVED lines=79> */
[----:B------:R2:W-:Y:S04]  /*170f0*/  STL [R1+0x3b0], R111 ;  /* 0x0003b06f01007387 */ /* 0x0005e80000100800 */
[----:B------:R-:W-:Y:S04]  /*17100*/  STL [R1+0x3b4], R112 ;  /* 0x0003b47001007387 */ /* 0x000fe80000100800 */
[----:B------:R-:W-:Y:S04]  /*17110*/  STL [R1+0x3b8], R114 ;  /* 0x0003b87201007387 */ /* 0x000fe80000100800 */
[----:B------:R2:W-:Y:S04]  /*17120*/  STL [R1+0x3bc], R115 ;  /* 0x0003bc7301007387 */ /* 0x0005e80000100800 */
[----:B------:R-:W-:Y:S04]  /*17130*/  STL [R1+0x3c0], R116 ;  /* 0x0003c07401007387 */ /* 0x000fe80000100800 */
[----:B------:R-:W-:Y:S04]  /*17140*/  STL [R1+0x3c4], R117 ;  /* 0x0003c47501007387 */ /* 0x000fe80000100800 */
[----:B---3--:R-:W-:Y:S04]  /*17150*/  STL [R1+0x3c8], R118 ;  /* 0x0003c87601007387 */ /* 0x008fe80000100800 */
[----:B------:R3:W-:Y:S04]  /*17160*/  STL [R1+0x3cc], R119 ;  /* 0x0003cc7701007387 */ /* 0x0007e80000100800 */
[----:B------:R-:W-:Y:S04]  /*17170*/  STL [R1+0x3d0], R120 ;  /* 0x0003d07801007387 */ /* 0x000fe80000100800 */
[----:B------:R-:W-:Y:S04]  /*17180*/  STL [R1+0x3d4], R121 ;  /* 0x0003d47901007387 */ /* 0x000fe80000100800 */
[----:B----4-:R-:W-:Y:S04]  /*17190*/  STL [R1+0x3d8], R122 ;  /* 0x0003d87a01007387 */ /* 0x010fe80000100800 */
        /* <DEDUP_REMOVED lines=13> */
[----:B0-----:R-:W4:Y:S04]  /*17270*/  LDL.128 R24, [R1+0x210] ;  /* 0x0002100001187983 */ /* 0x001f280000100c00 */
[----:B-1----:R-:W4:Y:S04]  /*17280*/  LDL.128 R28, [R1+0x220] ;  /* 0x00022000011c7983 */ /* 0x002f280000100c00 */
[----:B--2---:R-:W2:Y:S04]  /*17290*/  LDL.128 R32, [R1+0x230] ;  /* 0x0002300001207983 */ /* 0x004ea80000100c00 */
        /* <DEDUP_REMOVED lines=28> */
[----:B------:R-:W2:Y:S01]  /*17460*/  LDL.128 R148, [R1+0x400] ;  /* 0x0004000001947983 */ /* 0x000ea20000100c00 */
[----:B------:R-:W-:Y:S01]  /*17470*/  IMAD R5, R5, 0x2, R9 ;  /* 0x0000000205057824 */ /* 0x000fe200078e0209 */
[----:B------:R-:W-:-:S02]  /*17480*/  R2UR UR6, R6 ;  /* 0x00000000060672ca */ /* 0x000fc400000e0000 */
[----:B------:R0:W-:Y:S01]  /*17490*/  STSM.16.M88.4 [R9], R160 ;  /* 0x000000a009007844 */ /* 0x0001e20000000200 */
[----:B------:R-:W-:Y:S02]  /*174a0*/  R2UR UR7, R7 ;  /* 0x00000000070772ca */ /* 0x000fe400000e0000 */
[----:B------:R-:W-:Y:S02]  /*174b0*/  F2FP.BF16.F32.PACK_AB R168, R191, R168 ;  /* 0x000000a8bfa8723e */ /* 0x000fe400000010ff */
[----:B------:R-:W-:Y:S02]  /*174c0*/  F2FP.BF16.F32.PACK_AB R169, R3, R169 ;  /* 0x000000a903a9723e */ /* 0x000fe400000010ff */
[----:B------:R-:W-:Y:S02]  /*174d0*/  F2FP.BF16.F32.PACK_AB R170, R190, R170 ;  /* 0x000000aabeaa723e */ /* 0x000fe400000010ff */
[----:B------:R-:W-:Y:S01]  /*174e0*/  F2FP.BF16.F32.PACK_AB R171, R8, R171 ;  /* 0x000000ab08ab723e */ /* 0x000fe200000010ff */
[----:B0-----:R-:W-:-:S02]  /*174f0*/  IMAD R9, R4, 0x2, R9 ;  /* 0x0000000204097824 */ /* 0x001fc400078e0209 */
[----:B------:R-:W-:-:S03]  /*17500*/  IMAD R4, R4, 0x2, R5 ;  /* 0x0000000204047824 */ /* 0x000fc600078e0205 */
[----:B------:R-:W-:Y:S04]  /*17510*/  STSM.16.M88.4 [R9], R164 ;  /* 0x000000a409007844 */ /* 0x000fe80000000200 */
[----:B------:R0:W-:Y:S04]  /*17520*/  STSM.16.M88.4 [R5], R172 ;  /* 0x000000ac05007844 */ /* 0x0001e80000000200 */
[----:B------:R1:W-:Y:S01]  /*17530*/  STSM.16.M88.4 [R4], R168 ;  /* 0x000000a804007844 */ /* 0x0003e20000000200 */
[----:B0-----:R-:W-:Y:S02]  /*17540*/  IMAD.MOV.U32 R5, RZ, RZ, R7 ;  /* 0x000000ffff057224 */ /* 0x001fe400078e0007 */
[----:B-1----:R-:W-:Y:S01]  /*17550*/  VIADD R4, R6, 0x80 ;  /* 0x0000008006047836 */ /* 0x002fe20000000000 */
        /* <DEDUP_REMOVED lines=152> */
[----:B-1----:R-:W4:Y:S04]  /*17ee0*/  LDL R76, [R1+0x218] ;  /* 0x00021800014c7983 */ /* 0x002f280000100800 */
[----:B------:R-:W4:Y:S04]  /*17ef0*/  LDL R78, [R1+0x21c] ;  /* 0x00021c00014e7983 */ /* 0x000f280000100800 */
[----:B------:R-:W4:Y:S04]  /*17f00*/  LDL R6, [R1+0x220] ;  /* 0x0002200001067983 */ /* 0x000f280000100800 */
[----:B--2---:R-:W2:Y:S04]  /*17f10*/  LDL R80, [R1+0x224] ;  /* 0x0002240001507983 */ /* 0x004ea80000100800 */
[----:B------:R-:W2:Y:S04]  /*17f20*/  LDL R82, [R1+0x228] ;  /* 0x0002280001527983 */ /* 0x000ea80000100800 */
[----:B---3--:R-:W3:Y:S04]  /*17f30*/  LDL R84, [R1+0x22c] ;  /* 0x00022c0001547983 */ /* 0x008ee80000100800 */
        /* <DEDUP_REMOVED lines=126> */
[----:B------:R1:W-:Y:S04]  /*18720*/  STL [R1+0x210], R4 ;  /* 0x0002100401007387 */ /* 0x0003e80000100800 */
[----:B------:R-:W-:Y:S04]  /*18730*/  STL [R1+0x214], R74 ;  /* 0x0002144a01007387 */ /* 0x000fe80000100800 */
[----:B------:R-:W-:Y:S04]  /*18740*/  STL [R1+0x218], R76 ;  /* 0x0002184c01007387 */ /* 0x000fe80000100800 */
[----:B------:R-:W-:Y:S04]  /*18750*/  STL [R1+0x21c], R78 ;  /* 0x00021c4e01007387 */ /* 0x000fe80000100800 */
[----:B------:R-:W-:Y:S04]  /*18760*/  STL [R1+0x220], R6 ;  /* 0x0002200601007387 */ /* 0x000fe80000100800 */
[----:B--2---:R-:W-:Y:S04]  /*18770*/  STL [R1+0x224], R80 ;  /* 0x0002245001007387 */ /* 0x004fe80000100800 */
[----:B------:R-:W-:Y:S04]  /*18780*/  STL [R1+0x228], R82 ;  /* 0x0002285201007387 */ /* 0x000fe80000100800 */
[----:B---3--:R-:W-:Y:S04]  /*18790*/  STL [R1+0x22c], R84 ;  /* 0x00022c5401007387 */ /* 0x008fe80000100800 */
        /* <DEDUP_REMOVED lines=121> */
[----:B-1----:R-:W4:Y:S04]  /*18f30*/  LDL R4, [R1+0x28] ;  /* 0x0000280001047983 */ /* 0x002f280000100800 */
[----:B--2---:R3:W5:Y:S01]  /*18f40*/  LDL R3, [R1+0x1c0] ;  /* 0x0001c00001037983 */ /* 0x0047620000100800 */
[----:B------:R-:W-:Y:S01]  /*18f50*/  BSSY B0, `(.L_x_6363) ;  /* 0x0000006000007945 */ /* 0x000fe20003800000 */
[----:B------:R-:W-:Y:S06]  /*18f60*/  BAR.ARV 0xe, 0x100 ;  /* 0x0384000000007b1d */ /* 0x000fec0000002000 */
[----:B----4-:R-:W-:-:S04]  /*18f70*/  LOP3.LUT R4, R4, 0x1, RZ, 0xfc, !PT ;  /* 0x0000000104047812 */ /* 0x010fc800078efcff */
[----:B------:R-:W-:-:S13]  /*18f80*/  ISETP.NE.AND P0, PT, R4, 0x3, PT ;  /* 0x000000030400780c */ /* 0x000fda0003f05270 */
[----:B---3--:R-:W-:Y:S05]  /*18f90*/  @!P0 BRA `(.L_x_6364) ;  /* 0x0000000000048947 */ /* 0x008fea0003800000 */
[----:B------:R-:W-:Y:S01]  /*18fa0*/  BPT.TRAP 0x1 ;  /* 0x000000040000795c */ /* 0x000fe20000300000 */
.L_x_6364:
[----:B------:R-:W-:Y:S05]  /*18fb0*/  BSYNC B0 ;  /* 0x0000000000007941 */ /* 0x000fea0003800000 */
.L_x_6363:
        /* <DEDUP_REMOVED lines=9> */
.L_x_6342:
[----:B------:R-:W-:-:S13]  /*19050*/  ISETP.GE.AND P0, PT, R0, UR42, PT ;  /* 0x0000002a00007c0c */ /* 0x000fda000bf06270 */
[----:B------:R-:W-:Y:S05]  /*19060*/  @!P0 BRA `(.L_x_6366) ;  /* 0x0000007800d88947 */ /* 0x000fea0003800000 */
.L_x_6399:
[----:B------:R-:W2:Y:S04]  /*19070*/  LDL R56, [R1+0x1c0] ;  /* 0x0001c00001387983 */ /* 0x000ea80000100800 */
[----:B------:R-:W3:Y:S04]  /*19080*/  LDL R4, [R1+0x1c8] ;  /* 0x0001c80001047983 */ /* 0x000ee80000100800 */
[----:B01----:R-:W4:Y:S01]  /*19090*/  LDL R3, [R1] ;  /* 0x0000000001037983 */ /* 0x003f220000100800 */
        /* <DEDUP_REMOVED lines=17> */
.L_x_6368:
[----:B------:R-:W-:Y:S05]  /*191b0*/  BSYNC B0 ;  /* 0x0000000000007941 */ /* 0x000fea0003800000 */
.L_x_6367:
        /* <DEDUP_REMOVED lines=9> */
.L_x_6370:
[----:B------:R-:W-:Y:S05]  /*19250*/  BSYNC B0 ;  /* 0x0000000000007941 */ /* 0x000fea0003800000 */
.L_x_6369:
[----:B------:R-:W-:Y:S04]  /*19260*/  BSSY B0, `(.L_x_6371) ;  /* 0x0000006000007945 */ /* 0x000fe80003800000 */
[----:B-1----:R-:W-:Y:S05]  /*19270*/  @P0 BRA `(.L_x_6372) ;  /* 0x0000000000100947 */ /* 0x002fea0003800000 */
[----:B-----5:R-:W-:Y:S01]  /*19280*/  IMAD R8, R8, 0x8, R3 ;  /* 0x0000000808087824 */ /* 0x020fe200078e0203 */
[----:B------:R-:W-:-:S04]  /*19290*/  SHF.L.U32 R9, R9, 0x1f, RZ ;  /* 0x0000001f09097819 */ /* 0x000fc800000006ff */
[----:B------:R-:W1:Y:S02]  /*192a0*/  SYNCS.PHASECHK.TRANS64.TRYWAIT P0, [R8+URZ], R9 ;  /* 0x00000009080075a7 */ /* 0x000e64000800017f */
[----:B-1----:R-:W-:Y:S05]  /*192b0*/  @!P0 BRA `(.L_x_6373) ;  /* 0x0000015000e48947 */ /* 0x002fea0003800000 */
.L_x_6372:
[----:B------:R-:W-:Y:S05]  /*192c0*/  BSYNC B0 ;  /* 0x0000000000007941 */ /* 0x000fea0003800000 */
.L_x_6371:
        /* <DEDUP_REMOVED lines=57> */
.L_x_6375:
[----:B------:R-:W-:Y:S05]  /*19660*/  BSYNC B0 ;  /* 0x0000000000007941 */ /* 0x000fea0003800000 */
.L_x_6374:
        /* <DEDUP_REMOVED lines=8> */
.L_x_6377:
[----:B------:R-:W-:Y:S05]  /*196f0*/  BSYNC B0 ;  /* 0x0000000000007941 */ /* 0x000fea0003800000 */
.L_x_6376:
[----:B------:R-:W-:Y:S04]  /*19700*/  BSSY B0, `(.L_x_6378) ;  /* 0x0000004000007945 */ /* 0x000fe80003800000 */
[----:B-1----:R-:W-:Y:S05]  /*19710*/  @P0 BRA `(.L_x_6379) ;  /* 0x0000000000080947 */ /* 0x002fea0003800000 */
[----:B------:R-:W1:Y:S02]  /*19720*/  SYNCS.PHASECHK.TRANS64.TRYWAIT P0, [R4+URZ], R5 ;  /* 0x00000005040075a7 */ /* 0x000e64000800017f */
[----:B-1----:R-:W-:Y:S05]  /*19730*/  @!P0 BRA `(.L_x_6380) ;  /* 0x0000014c00d88947 */ /* 0x002fea0003800000 */
.L_x_6379:
[----:B------:R-:W-:Y:S05]  /*19740*/  BSYNC B0 ;  /* 0x0000000000007941 */ /* 0x000fea0003800000 */
.L_x_6378:
        /* <DEDUP_REMOVED lines=433> */
.L_x_6382:
[----:B------:R-:W-:Y:S05]  /*1b260*/  BSYNC B0 ;  /* 0x0000000000007941 */ /* 0x000fea0003800000 */
.L_x_6381:
        /* <DEDUP_REMOVED lines=8> */
[----:B------:R-:W3:Y:S04]  /*1b2f0*/  LDL R61, [R1+0xf8] ;  /* 0x0000f800013d7983 */ /* 0x000ee80000100800 */
[----:B0-----:R-:W3:Y:S04]  /*1b300*/  LDL.128 R8, [R1+0xe0] ;  /* 0x0000e00001087983 */ /* 0x001ee80000100c00 */
[----:B------:R-:W3:Y:S01]  /*1b310*/  LDL.128 R4, [R1+0xd0] ;  /* 0x0000d00001047983 */ /* 0x000ee20000100c00 */
[----:B------:R-:W-:Y:S01]  /*1b320*/  BSSY B0, `(.L_x_6383) ;  /* 0x000003b000007945 */ /* 0x000fe20003800000 */
[----:B--2---:R-:W-:-:S04]  /*1b330*/  SHF.R.S32.HI R14, RZ, 0x1f, R3 ;  /* 0x0000001fff0e7819 */ /* 0x004fc80000011403 */
[----:B------:R-:W-:-:S04]  /*1b340*/  LEA.HI R15, R14, R3, RZ, 0x7 ;  /* 0x000000030e0f7211 */ /* 0x000fc800078f38ff */
[----:B------:R-:W-:-:S05]  /*1b350*/  LOP3.LUT R20, R15, 0xffffff80, RZ, 0xc0, !PT ;  /* 0xffffff800f147812 */ /* 0x000fca00078ec0ff */
[----:B------:R-:W-:Y:S01]  /*1b360*/  IMAD.IADD R20, R3, 0x1, -R20 ;  /* 0x0000000103147824 */ /* 0x000fe200078e0a14 */
[----:B------:R-:W-:-:S04]  /*1b370*/  LEA.HI R59, R14, R3, RZ, 0x2 ;  /* 0x000000030e3b7211 */ /* 0x000fc800078f10ff */
[----:B------:R-:W-:Y:S02]  /*1b380*/  SHF.R.S32.HI R15, RZ, 0x1f, R20 ;  /* 0x0000001fff0f7819 */ /* 0x000fe40000011414 */
[----:B------:R-:W-:Y:S02]  /*1b390*/  LOP3.LUT R60, R59, 0xfffffffc, RZ, 0xc0, !PT ;  /* 0xfffffffc3b3c7812 */ /* 0x000fe400078ec0ff */
[----:B------:R-:W-:-:S04]  /*1b3a0*/  LEA.HI R21, R15, R20, RZ, 0x2 ;  /* 0x000000140f157211 */ /* 0x000fc800078f10ff */
[--C-:B------:R-:W-:Y:S02]  /*1b3b0*/  SHF.R.S32.HI R14, RZ, 0x2, R21.reuse ;  /* 0x00000002ff0e7819 */ /* 0x100fe40000011415 */
[----:B------:R-:W-:Y:S01]  /*1b3c0*/  SHF.R.S32.HI R57, RZ, 0x1f, R21 ;  /* 0x0000001fff397819 */ /* 0x000fe20000011415 */
[----:B------:R-:W-:Y:S01]  /*1b3d0*/  IMAD.IADD R60, R3, 0x1, -R60 ;  /* 0x00000001033c7824 */ /* 0x000fe200078e0a3c */
[----:B------:R-:W-:Y:S02]  /*1b3e0*/  LEA.HI R15, R15, R20, RZ, 0x5 ;  /* 0x000000140f0f7211 */ /* 0x000fe400078f28ff */
[----:B------:R-:W-:Y:S02]  /*1b3f0*/  LEA.HI R57, R57, R14, RZ, 0x3 ;  /* 0x0000000e39397211 */ /* 0x000fe400078f18ff */
[----:B------:R-:W-:Y:S02]  /*1b400*/  SHF.R.S32.HI R15, RZ, 0x5, R15 ;  /* 0x00000005ff0f7819 */ /* 0x000fe4000001140f */
[----:B------:R-:W-:-:S02]  /*1b410*/  LOP3.LUT R57, R57, 0xfffffff8, RZ, 0xc0, !PT ;  /* 0xfffffff839397812 */ /* 0x000fc400078ec0ff */
[----:B------:R-:W-:Y:S01]  /*1b420*/  LEA.HI R3, R60, R60, RZ, 0x1 ;  /* 0x0000003c3c037211 */ /* 0x000fe200078f08ff */
[----:B----4-:R-:W-:Y:S01]  /*1b430*/  IMAD R58, R58, 0x4, R15 ;  /* 0x000000043a3a7824 */ /* 0x010fe200078e020f */
[----:B---3--:R-:W-:Y:S01]  /*1b440*/  ISETP.NE.AND P0, PT, R12, 0x1, PT ;  /* 0x000000010c00780c */ /* 0x008fe20003f05270 */
[----:B------:R-:W-:Y:S01]  /*1b450*/  IMAD.IADD R57, R14, 0x1, -R57 ;  /* 0x000000010e397824 */ /* 0x000fe200078e0a39 */
[----:B------:R-:W-:-:S03]  /*1b460*/  LOP3.LUT R3, R3, 0x1ffffffe, RZ, 0xc0, !PT ;  /* 0x1ffffffe03037812 */ /* 0x000fc600078ec0ff */
[----:B------:R-:W-:Y:S02]  /*1b470*/  IMAD.U32 R12, R58, 0x10, R57 ;  /* 0x000000103a0c7824 */ /* 0x000fe400078e0039 */
[----:B------:R-:W-:-:S04]  /*1b480*/  IMAD.IADD R3, R60, 0x1, -R3 ;  /* 0x000000013c037824 */ /* 0x000fc800078e0a03 */
        /* <DEDUP_REMOVED lines=9> */
[----:B------:R-:W-:Y:S01]  /*1b520*/  IMAD R14, R21, -0x2, R14 ;  /* 0xfffffffe150e7824 */ /* 0x000fe200078e020e */
[----:B------:R-:W-:-:S04]  /*1b530*/  LOP3.LUT R3, RZ, R6, RZ, 0x33, !PT ;  /* 0x00000006ff037212 */ /* 0x000fc800078e33ff */
[----:B------:R-:W-:-:S05]  /*1b540*/  IADD3 R14, -R4, R14, R5 ;  /* 0x0000000e040e7210 */ /* 0x000fca0007ffe105 */
        /* <DEDUP_REMOVED lines=16> */
.L_x_6386:
[----:B------:R-:W-:-:S13]  /*1b650*/  ISETP.NE.AND P0, PT, R9, 0x1, PT ;  /* 0x000000010900780c */ /* 0x000fda0003f05270 */
[----:B------:R-:W-:-:S05]  /*1b660*/  @P0 IMAD.HI.U32 R8, R7, R10, RZ ;  /* 0x0000000a07080227 */ /* 0x000fca00078e00ff */
[----:B------:R-:W-:-:S07]  /*1b670*/  @P0 SHF.R.U32.HI R7, RZ, R11, R8 ;  /* 0x0000000bff070219 */ /* 0x000fce0000011608 */
.L_x_6387:
[----:B------:R-:W-:Y:S05]  /*1b680*/  BSYNC B1 ;  /* 0x0000000000017941 */ /* 0x000fea0003800000 */
.L_x_6385:
[----:B------:R-:W-:-:S04]  /*1b690*/  IMAD R8, R7, R9, -R60 ;  /* 0x0000000907087224 */ /* 0x000fc800078e0a3c */
[----:B------:R-:W-:-:S05]  /*1b6a0*/  IMAD R8, R21, -0x2, R8 ;  /* 0xfffffffe15087824 */ /* 0x000fca00078e0208 */
[----:B------:R-:W-:Y:S02]  /*1b6b0*/  VIMNMX R3, R3, R8, !PT ;  /* 0x0000000803037248 */ /* 0x000fe40007fe0100 */
[----:B------:R-:W-:-:S07]  /*1b6c0*/  VIADDMNMX R6, R8, R9, R6, PT ;  /* 0x0000000908067246 */ /* 0x000fce0003800106 */
.L_x_6384:
[----:B------:R-:W-:Y:S05]  /*1b6d0*/  BSYNC B0 ;  /* 0x0000000000007941 */ /* 0x000fea0003800000 */
.L_x_6383:
        /* <DEDUP_REMOVED lines=90> */
.L_x_6391:
[----:B------:R-:W-:-:S13]  /*1bc80*/  ISETP.NE.AND P6, PT, R9, 0x1, PT ;  /* 0x000000010900780c */ /* 0x000fda0003fc5270 */
[----:B------:R-:W-:-:S05]  /*1bc90*/  @P6 IMAD.HI.U32 R10, R4, R10, RZ ;  /* 0x0000000a040a6227 */ /* 0x000fca00078e00ff */
[----:B------:R-:W-:-:S07]  /*1bca0*/  @P6 SHF.R.U32.HI R4, RZ, R11, R10 ;  /* 0x0000000bff046219 */ /* 0x000fce000001160a */
.L_x_6392:
[----:B------:R-:W-:Y:S05]  /*1bcb0*/  BSYNC B1 ;  /* 0x0000000000017941 */ /* 0x000fea0003800000 */
.L_x_6390:
[----:B------:R-:W-:-:S04]  /*1bcc0*/  IMAD R4, R4, R9, -R60 ;  /* 0x0000000904047224 */ /* 0x000fc800078e0a3c */
[----:B------:R-:W-:-:S05]  /*1bcd0*/  IMAD R4, R21, -0x2, R4 ;  /* 0xfffffffe15047824 */ /* 0x000fca00078e0204 */
[----:B------:R-:W-:Y:S02]  /*1bce0*/  VIADDMNMX R6, R4, R9, R6, PT ;  /* 0x0000000904067246 */ /* 0x000fe40003800106 */
[----:B------:R-:W-:-:S07]  /*1bcf0*/  VIMNMX R7, R7, R4, !PT ;  /* 0x0000000407077248 */ /* 0x000fce0007fe0100 */
.L_x_6389:
[----:B------:R-:W-:Y:S05]  /*1bd00*/  BSYNC B0 ;  /* 0x0000000000007941 */ /* 0x000fea0003800000 */
.L_x_6388:
[----:B------:R-:W2:Y:S01]  /*1bd10*/  LDL.64 R10, [R1+0x1e0] ;  /* 0x0001e000010a7983 */ /* 0x000ea20000100a00 */
[C---:B------:R-:W-:Y:S02]  /*1bd20*/  ISETP.GT.AND P0, PT, R7.reuse, 0x1, !P0 ;  /* 0x000000010700780c */ /* 0x040fe40004704270 */
[----:B------:R-:W-:Y:S01]  /*1bd30*/  ISETP.GT.AND P1, PT, R7, 0x8, !P1 ;  /* 0x000000080700780c */ /* 0x000fe20004f24270 */
[----:B------:R-:W3:Y:S01]  /*1bd40*/  LDL R14, [R1+0x200] ;  /* 0x00020000010e7983 */ /* 0x000ee20000100800 */
        /* <DEDUP_REMOVED lines=34> */
[----:B------:R-:W-:-:S04]  /*1bf70*/  ISETP.NE.AND P0, PT, R8, RZ, PT ;  /* 0x000000ff0800720c */ /* 0x000fc80003f05270 */
[----:B------:R-:W-:-:S04]  /*1bf80*/  ISETP.GT.AND P0, PT, R7, RZ, !P0 ;  /* 0x000000ff0700720c */ /* 0x000fc80004704270 */
[----:B------:R-:W-:-:S04]  /*1bf90*/  ISETP.LT.OR P0, PT, R6, 0x1, P0 ;  /* 0x000000010600780c */ /* 0x000fc80000701670 */
[----:B------:R-:W-:Y:S02]  /*1bfa0*/  FSEL R36, R26, -INF , !P0 ;  /* 0xff8000001a247808 */ /* 0x000fe40004000000 */
[----:B------:R-:W-:-:S04]  /*1bfb0*/  ISETP.NE.AND P0, PT, R65, RZ, PT ;  /* 0x000000ff4100720c */ /* 0x000fc80003f05270 */
[----:B------:R-:W-:-:S04]  /*1bfc0*/  ISETP.GT.AND P0, PT, R7, 0x21, !P0 ;  /* 0x000000210700780c */ /* 0x000fc80004704270 */
[C---:B------:R-:W-:Y:S02]  /*1bfd0*/  ISETP.LT.OR P0, PT, R6.reuse, 0x22, P0 ;  /* 0x000000220600780c */ /* 0x040fe40000701670 */
[C---:B------:R-:W-:Y:S02]  /*1bfe0*/  ISETP.LT.OR P1, PT, R6.reuse, 0x29, P1 ;  /* 0x000000290600780c */ /* 0x040fe40000f21670 */
[----:B------:R-:W-:Y:S02]  /*1bff0*/  FSEL R43, R43, -INF , !P0 ;  /* 0xff8000002b2b7808 */ /* 0x000fe40004000000 */
[----:B------:R-:W-:Y:S02]  /*1c000*/  ISETP.LT.OR P2, PT, R6, 0x2a, P2 ;  /* 0x0000002a0600780c */ /* 0x000fe40001741670 */
[----:B------:R-:W-:Y:S02]  /*1c010*/  FSEL R46, R46, -INF , !P1 ;  /* 0xff8000002e2e7808 */ /* 0x000fe40004800000 */
[----:B------:R-:W-:-:S02]  /*1c020*/  ISETP.LT.OR P3, PT, R6, 0x31, P3 ;  /* 0x000000310600780c */ /* 0x000fc40001f61670 */
[----:B------:R-:W-:Y:S02]  /*1c030*/  FSEL R47, R47, -INF , !P2 ;  /* 0xff8000002f2f7808 */ /* 0x000fe40005000000 */
[C---:B------:R-:W-:Y:S02]  /*1c040*/  ISETP.GT.AND P5, PT, R7.reuse, 0x38, !P5 ;  /* 0x000000380700780c */ /* 0x040fe40006fa4270 */
[----:B------:R-:W-:Y:S02]  /*1c050*/  ISETP.LT.OR P4, PT, R6, 0x32, P4 ;  /* 0x000000320600780c */ /* 0x000fe40002781670 */
[----:B------:R-:W-:Y:S02]  /*1c060*/  FSEL R50, R50, -INF , !P3 ;  /* 0xff80000032327808 */ /* 0x000fe40005800000 */
[----:B------:R-:W-:Y:S02]  /*1c070*/  ISETP.GT.AND P6, PT, R7, 0x39, !P6 ;  /* 0x000000390700780c */ /* 0x000fe400077c4270 */
[----:B------:R-:W-:-:S02]  /*1c080*/  ISETP.LT.OR P5, PT, R6, 0x39, P5 ;  /* 0x000000390600780c */ /* 0x000fc40002fa1670 */
[----:B------:R-:W-:Y:S02]  /*1c090*/  FSEL R51, R51, -INF , !P4 ;  /* 0xff80000033337808 */ /* 0x000fe40006000000 */
[----:B------:R-:W-:Y:S02]  /*1c0a0*/  ISETP.LT.OR P6, PT, R6, 0x3a, P6 ;  /* 0x0000003a0600780c */ /* 0x000fe400037c1670 */
[----:B------:R-:W-:Y:S01]  /*1c0b0*/  FSEL R54, R54, -INF , !P5 ;  /* 0xff80000036367808 */ /* 0x000fe20006800000 */
[----:B------:R-:W4:Y:S01]  /*1c0c0*/  LDL.64 R6, [R1+0x1f0] ;  /* 0x0001f00001067983 */ /* 0x000f220000100a00 */
[----:B------:R-:W-:Y:S02]  /*1c0d0*/  FSEL R55, R55, -INF , !P6 ;  /* 0xff80000037377808 */ /* 0x000fe40007000000 */
[----:B--2---:R-:W-:-:S04]  /*1c0e0*/  FMNMX.FTZ R3, R63, R10, !PT ;  /* 0x0000000a3f037209 */ /* 0x004fc80007810000 */
        /* <DEDUP_REMOVED lines=33> */
[----:B------:R-:W2:Y:S01]  /*1c300*/  LDL R20, [R1+0x1e4] ;  /* 0x0001e40001147983 */ /* 0x000ea20000100800 */
[----:B0-----:R-:W-:-:S05]  /*1c310*/  FMNMX.FTZ R3, R8, R3, !PT ;  /* 0x0000000308037209 */ /* 0x001fca0007810000 */
[----:B------:R-:W0:Y:S02]  /*1c320*/  SHFL.BFLY PT, R4, R3, 0x1, 0x1f ;  /* 0x0c201f0003047f89 */ /* 0x000e2400000e0000 */
[----:B0-----:R-:W-:Y:S02]  /*1c330*/  FMNMX.FTZ R12, R3, R4, !PT ;  /* 0x00000004030c7209 */ /* 0x001fe40007810000 */
[----:B------:R-:W5:Y:S04]  /*1c340*/  LDL.64 R4, [R1+0xb8] ;  /* 0x0000b80001047983 */ /* 0x000f680000100a00 */
[----:B------:R-:W-:Y:S04]  /*1c350*/  STL [R1+0x1e0], R12 ;  /* 0x0001e00c01007387 */ /* 0x000fe80000100800 */
[----:B------:R-:W3:Y:S04]  /*1c360*/  LDL R15, [R1+0x1e0] ;  /* 0x0001e000010f7983 */ /* 0x000ee80000100800 */
[----:B--2---:R-:W0:Y:S02]  /*1c370*/  SHFL.BFLY PT, R13, R20, 0x2, 0x1f ;  /* 0x0c401f00140d7f89 */ /* 0x004e2400000e0000 */
[----:B0-----:R-:W-:-:S05]  /*1c380*/  FMNMX.FTZ R13, R13, R20, !PT ;  /* 0x000000140d0d7209 */ /* 0x001fca0007810000 */
[----:B------:R-:W0:Y:S01]  /*1c390*/  SHFL.BFLY PT, R8, R13, 0x1, 0x1f ;  /* 0x0c201f000d087f89 */ /* 0x000e2200000e0000 */
[----:B---3--:R-:W-:Y:S02]  /*1c3a0*/  FSETP.NEU.FTZ.AND P0, PT, R15, -INF , PT ;  /* 0xff8000000f00780b */ /* 0x008fe40003f1d000 */
[----:B0-----:R-:W-:Y:S02]  /*1c3b0*/  FMNMX.FTZ R8, R13, R8, !PT ;  /* 0x000000080d087209 */ /* 0x001fe40007810000 */
[----:B------:R-:W-:Y:S02]  /*1c3c0*/  FSEL R3, R15, RZ, P0 ;  /* 0x000000ff0f037208 */ /* 0x000fe40000000000 */
[----:B------:R-:W-:-:S03]  /*1c3d0*/  FSETP.NEU.FTZ.AND P0, PT, R8, -INF , PT ;  /* 0xff8000000800780b */ /* 0x000fc60003f1d000 */
[----:B------:R-:W-:Y:S01]  /*1c3e0*/  FADD.FTZ R3, R10, -R3 ;  /* 0x800000030a037221 */ /* 0x000fe20000010000 */
[----:B------:R-:W-:-:S05]  /*1c3f0*/  FSEL R10, R8, RZ, P0 ;  /* 0x000000ff080a7208 */ /* 0x000fca0000000000 */
        /* <DEDUP_REMOVED lines=9> */
[----:B-----5:R-:W2:Y:S01]  /*1c490*/  LD.E R9, desc[UR36][R4.64+0x4] ;  /* 0x0000042404097980 */ /* 0x020ea2000c101900 */
        /* <DEDUP_REMOVED lines=12> */
.L_x_6394:
[----:B------:R-:W-:Y:S05]  /*1c560*/  BSYNC B0 ;  /* 0x0000000000007941 */ /* 0x000fea0003800000 */
.L_x_6393:
        /* <DEDUP_REMOVED lines=9> */
.L_x_6396:
[----:B------:R-:W-:Y:S05]  /*1c600*/  BSYNC B0 ;  /* 0x0000000000007941 */ /* 0x000fea0003800000 */
.L_x_6395:
[----:B------:R-:W2:Y:S04]  /*1c610*/  LDL R31, [R1+0x200] ;  /* 0x00020000011f7983 */ /* 0x000ea80000100800 */
[----:B------:R-:W2:Y:S04]  /*1c620*/  LDL.64 R10, [R1+0x1e0] ;  /* 0x0001e000010a7983 */ /* 0x000ea80000100a00 */
[----:B------:R-:W3:Y:S04]  /*1c630*/  LDL.64 R8, [R1+0x1f0] ;  /* 0x0001f00001087983 */ /* 0x000ee80000100a00 */
[----:B------:R-:W4:Y:S04]  /*1c640*/  LDL.64 R24, [R1+0x400] ;  /* 0x0004000001187983 */ /* 0x000f280000100a00 */
[----:B------:R-:W3:Y:S04]  /*1c650*/  LDL.64 R26, [R1+0x408] ;  /* 0x00040800011a7983 */ /* 0x000ee80000100a00 */
        /* <DEDUP_REMOVED lines=12> */
[----:B0-----:R-:W3:Y:S04]  /*1c720*/  LDL.64 R6, [R1+0x238] ;  /* 0x0002380001067983 */ /* 0x001ee80000100a00 */
        /* <DEDUP_REMOVED lines=15> */
[----:B------:R-:W3:Y:S01]  /*1c820*/  LDL R144, [R1+0x1c0] ;  /* 0x0001c00001907983 */ /* 0x000ee20000100800 */
[C---:B--2---:R-:W-:Y:S01]  /*1c830*/  FMUL.FTZ R3, R10.reuse, R31 ;  /* 0x0000001f0a037220 */ /* 0x044fe20000410000 */
[----:B------:R-:W-:-:S04]  /*1c840*/  FSETP.NEU.FTZ.AND P0, PT, R10, -INF , PT ;  /* 0xff8000000a00780b */ /* 0x000fc80003f1d000 */
[----:B------:R-:W-:Y:S01]  /*1c850*/  FSEL R10, R3, RZ, P0 ;  /* 0x000000ff030a7208 */ /* 0x000fe20000000000 */
[C---:B------:R-:W-:Y:S01]  /*1c860*/  FMUL.FTZ R3, R11.reuse, R31 ;  /* 0x0000001f0b037220 */ /* 0x040fe20000410000 */
[----:B------:R-:W-:-:S03]  /*1c870*/  FSETP.NEU.FTZ.AND P0, PT, R11, -INF , PT ;  /* 0xff8000000b00780b */ /* 0x000fc60003f1d000 */
[-CC-:B------:R-:W-:Y:S01]  /*1c880*/  FFMA.FTZ R124, R40, R31.reuse, -R10.reuse ;  /* 0x0000001f287c7223 */ /* 0x180fe2000001080a */
[----:B------:R-:W-:Y:S01]  /*1c890*/  FSEL R40, R3, RZ, P0 ;  /* 0x000000ff03287208 */ /* 0x000fe20000000000 */
[-CC-:B------:R-:W-:Y:S01]  /*1c8a0*/  FFMA.FTZ R160, R63, R31.reuse, -R10.reuse ;  /* 0x0000001f3fa07223 */ /* 0x180fe2000001080a */
[-CC-:B------:R-:W-:Y:S01]  /*1c8b0*/  FFMA.FTZ R120, R58, R31.reuse, -R10.reuse ;  /* 0x0000001f3a787223 */ /* 0x180fe2000001080a */
[-CC-:B------:R-:W-:Y:S01]  /*1c8c0*/  FFMA.FTZ R119, R61, R31.reuse, -R10.reuse ;  /* 0x0000001f3d777223 */ /* 0x180fe2000001080a */
[-C--:B------:R-:W-:Y:S01]  /*1c8d0*/  FFMA.FTZ R162, R59, R31.reuse, -R10 ;  /* 0x0000001f3ba27223 */ /* 0x080fe2000001080a */
[-CC-:B------:R-:W-:Y:S01]  /*1c8e0*/  FFMA.FTZ R129, R36, R31.reuse, -R40.reuse ;  /* 0x0000001f24817223 */ /* 0x180fe20000010828 */
[-CC-:B------:R-:W-:Y:S01]  /*1c8f0*/  FFMA.FTZ R161, R32, R31.reuse, -R40.reuse ;  /* 0x0000001f20a17223 */ /* 0x180fe20000010828 */
[----:B------:R-:W-:Y:S01]  /*1c900*/  MUFU.EX2 R160, R160 ;  /* 0x000000a000a07308 */ /* 0x000fe20000000800 */
[-CC-:B------:R-:W-:Y:S01]  /*1c910*/  FFMA.FTZ R163, R30, R31.reuse, -R40.reuse ;  /* 0x0000001f1ea37223 */ /* 0x180fe20000010828 */
[-CC-:B------:R-:W-:Y:S01]  /*1c920*/  FFMA.FTZ R128, R28, R31.reuse, -R40.reuse ;  /* 0x0000001f1c807223 */ /* 0x180fe20000010828 */
[-C--:B------:R-:W-:Y:S01]  /*1c930*/  FFMA.FTZ R165, R34, R31.reuse, -R40 ;  /* 0x0000001f22a57223 */ /* 0x080fe20000010828 */
[-C--:B------:R-:W-:Y:S01]  /*1c940*/  FFMA.FTZ R118, R57, R31.reuse, -R10 ;  /* 0x0000001f39767223 */ /* 0x080fe2000001080a */
[-C--:B------:R-:W-:Y:S01]  /*1c950*/  FFMA.FTZ R127, R35, R31.reuse, -R40 ;  /* 0x0000001f237f7223 */ /* 0x080fe20000010828 */
        /* <DEDUP_REMOVED lines=11> */
[-C--:B------:R-:W-:Y:S01]  /*1ca10*/  FFMA.FTZ R189, R53, R31.reuse, -R10 ;  /* 0x0000001f35bd7223 */ /* 0x080fe2000001080a */
[-CC-:B------:R-:W-:Y:S01]  /*1ca20*/  FFMA.FTZ R167, R38, R31.reuse, -R40.reuse ;  /* 0x0000001f26a77223 */ /* 0x180fe20000010828 */
[-CC-:B------:R-:W-:Y:S01]  /*1ca30*/  FFMA.FTZ R125, R39, R31.reuse, -R40.reuse ;  /* 0x0000001f277d7223 */ /* 0x180fe20000010828 */
[-CC-:B------:R-:W-:Y:S01]  /*1ca40*/  FFMA.FTZ R173, R42, R31.reuse, -R40.reuse ;  /* 0x0000001f2aad7223 */ /* 0x180fe20000010828 */
[-CC-:B------:R-:W-:Y:S01]  /*1ca50*/  FFMA.FTZ R123, R43, R31.reuse, -R40.reuse ;  /* 0x0000001f2b7b7223 */ /* 0x180fe20000010828 */
[----:B------:R-:W-:-:S02]  /*1ca60*/  FFMA.FTZ R121, R46, R31, -R40 ;  /* 0x0000001f2e797223 */ /* 0x000fc40000010828 */
[----:B------:R-:W-:Y:S01]  /*1ca70*/  MUFU.EX2 R124, R124 ;  /* 0x0000007c007c7308 */ /* 0x000fe20000000800 */
[-CC-:B------:R-:W-:Y:S01]  /*1ca80*/  FFMA.FTZ R175, R47, R31.reuse, -R40.reuse ;  /* 0x0000001f2faf7223 */ /* 0x180fe20000010828 */
[-CC-:B------:R-:W-:Y:S01]  /*1ca90*/  FFMA.FTZ R169, R50, R31.reuse, -R40.reuse ;  /* 0x0000001f32a97223 */ /* 0x180fe20000010828 */
[----:B------:R-:W-:Y:S01]  /*1caa0*/  FFMA.FTZ R171, R54, R31, -R40 ;  /* 0x0000001f36ab7223 */ /* 0x000fe20000010828 */
[C---:B----4-:R-:W-:Y:S01]  /*1cab0*/  FMUL.FTZ R25, R131.reuse, R25 ;  /* 0x0000001983197220 */ /* 0x050fe20000410000 */
[C---:B------:R-:W-:Y:S01]  /*1cac0*/  FMUL.FTZ R24, R131.reuse, R24 ;  /* 0x0000001883187220 */ /* 0x040fe20000410000 */
[C---:B---3--:R-:W-:Y:S01]  /*1cad0*/  FMUL.FTZ R27, R130.reuse, R27 ;  /* 0x0000001b821b7220 */ /* 0x048fe20000410000 */
[----:B------:R-:W-:Y:S01]  /*1cae0*/  FMUL.FTZ R26, R130, R26 ;  /* 0x0000001a821a7220 */ /* 0x000fe20000410000 */
[----:B------:R-:W2:Y:S01]  /*1caf0*/  MUFU.EX2 R120, R120 ;  /* 0x0000007800787308 */ /* 0x000ea20000000800 */
[C---:B------:R-:W-:Y:S01]  /*1cb00*/  FMUL.FTZ R21, R131.reuse, R21 ;  /* 0x0000001583157220 */ /* 0x040fe20000410000 */
[C---:B------:R-:W-:Y:S01]  /*1cb10*/  FMUL.FTZ R20, R131.reuse, R20 ;  /* 0x0000001483147220 */ /* 0x040fe20000410000 */
[C---:B------:R-:W-:Y:S01]  /*1cb20*/  FMUL.FTZ R13, R131.reuse, R13 ;  /* 0x0000000d830d7220 */ /* 0x040fe20000410000 */
[C---:B------:R-:W-:Y:S01]  /*1cb30*/  FMUL.FTZ R12, R131.reuse, R12 ;  /* 0x0000000c830c7220 */ /* 0x040fe20000410000 */
        /* <DEDUP_REMOVED lines=15> */
[C---:B------:R-:W-:Y:S01]  /*1cc30*/  FMUL.FTZ R102, R131.reuse, R102 ;  /* 0x0000006683667220 */ /* 0x040fe20000410000 */
[C---:B------:R-:W-:Y:S01]  /*1cc40*/  FMUL.FTZ R109, R131.reuse, R101 ;  /* 0x00000065836d7220 */ /* 0x040fe20000410000 */
[----:B------:R-:W-:Y:S01]  /*1cc50*/  FMUL.FTZ R108, R131, R100 ;  /* 0x00000064836c7220 */ /* 0x000fe20000410000 */
[C---:B------:R-:W-:Y:S01]  /*1cc60*/  FMUL.FTZ R111, R130.reuse, R111 ;  /* 0x0000006f826f7220 */ /* 0x040fe20000410000 */
[----:B------:R-:W0:Y:S01]  /*1cc70*/  MUFU.EX2 R128, R128 ;  /* 0x0000008000807308 */ /* 0x000e220000000800 */
[C---:B------:R-:W-:Y:S01]  /*1cc80*/  FMUL.FTZ R110, R130.reuse, R110 ;  /* 0x0000006e826e7220 */ /* 0x040fe20000410000 */
[C---:B------:R-:W-:Y:S01]  /*1cc90*/  FMUL.FTZ R113, R130.reuse, R105 ;  /* 0x0000006982717220 */ /* 0x040fe20000410000 */
[C---:B------:R-:W-:Y:S01]  /*1cca0*/  FMUL.FTZ R112, R130.reuse, R104 ;  /* 0x0000006882707220 */ /* 0x040fe20000410000 */
[C---:B------:R-:W-:Y:S01]  /*1ccb0*/  FMUL.FTZ R7, R130.reuse, R7 ;  /* 0x0000000782077220 */ /* 0x040fe20000410000 */
[----:B------:R-:W-:Y:S01]  /*1ccc0*/  FMUL.FTZ R6, R130, R6 ;  /* 0x0000000682067220 */ /* 0x000fe20000410000 */
[----:B------:R-:W4:Y:S02]  /*1ccd0*/  LDL.64 R62, [R1+0x3a0] ;  /* 0x0003a000013e7983 */ /* 0x000f240000100a00 */
[----:B------:R-:W0:Y:S01]  /*1cce0*/  MUFU.EX2 R162, R162 ;  /* 0x000000a200a27308 */ /* 0x000e220000000800 */
[----:B-1----:R-:W-:Y:S01]  /*1ccf0*/  FADD.FTZ R10, R161, R10 ;  /* 0x0000000aa10a7221 */ /* 0x002fe20000010000 */
[----:B--2---:R-:W-:Y:S01]  /*1cd00*/  FADD.FTZ R8, R120, R3 ;  /* 0x0000000378087221 */ /* 0x004fe20000010000 */
[----:B------:R-:W2:Y:S04]  /*1cd10*/  LDL.64 R60, [R1+0x3b0] ;  /* 0x0003b000013c7983 */ /* 0x000ea80000100a00 */
[----:B------:R-:W2:Y:S01]  /*1cd20*/  LDL.64 R58, [R1+0x3c0] ;  /* 0x0003c000013a7983 */ /* 0x000ea20000100a00 */
[----:B------:R-:W1:Y:S03]  /*1cd30*/  MUFU.EX2 R165, R165 ;  /* 0x000000a500a57308 */ /* 0x000e660000000800 */
[----:B------:R-:W2:Y:S04]  /*1cd40*/  LDL.64 R56, [R1+0x3d0] ;  /* 0x0003d00001387983 */ /* 0x000ea80000100a00 */
[----:B------:R-:W2:Y:S01]  /*1cd50*/  LDL.64 R34, [R1+0x278] ;  /* 0x0002780001227983 */ /* 0x000ea20000100a00 */
[----:B------:R-:W1:Y:S01]  /*1cd60*/  MUFU.EX2 R118, R118 ;  /* 0x0000007600767308 */ /* 0x000e620000000800 */
[----:B---3--:R-:W-:Y:S01]  /*1cd70*/  FADD.FTZ R9, R163, R10 ;  /* 0x0000000aa3097221 */ /* 0x008fe20000010000 */
[----:B----4-:R-:W-:Y:S01]  /*1cd80*/  FADD.FTZ R3, R119, R8 ;  /* 0x0000000877037221 */ /* 0x010fe20000010000 */
[----:B------:R-:W3:Y:S04]  /*1cd90*/  LDL.64 R44, [R1+0x3e0] ;  /* 0x0003e000012c7983 */ /* 0x000ee80000100a00 */
[----:B------:R-:W4:Y:S01]  /*1cda0*/  LDL.64 R52, [R1+0x3f0] ;  /* 0x0003f00001347983 */ /* 0x000f220000100a00 */
[----:B------:R-:W1:Y:S03]  /*1cdb0*/  MUFU.EX2 R127, R127 ;  /* 0x0000007f007f7308 */ /* 0x000e660000000800 */
[----:B------:R-:W4:Y:S04]  /*1cdc0*/  LDL.64 R32, [R1+0x2d8] ;  /* 0x0002d80001207983 */ /* 0x000f280000100a00 */
[----:B------:R-:W4:Y:S01]  /*1cdd0*/  LDL.64 R48, [R1+0x258] ;  /* 0x0002580001307983 */ /* 0x000f220000100a00 */
[----:B------:R-:W1:Y:S01]  /*1cde0*/  MUFU.EX2 R164, R164 ;  /* 0x000000a400a47308 */ /* 0x000e620000000800 */
[----:B0-----:R-:W-:Y:S01]  /*1cdf0*/  FADD.FTZ R8, R128, R9 ;  /* 0x0000000980087221 */ /* 0x001fe20000010000 */
[----:B------:R-:W-:Y:S01]  /*1ce00*/  FADD.FTZ R3, R162, R3 ;  /* 0x00000003a2037221 */ /* 0x000fe20000010000 */
[----:B------:R-:W4:Y:S04]  /*1ce10*/  LDL.64 R46, [R1+0x268] ;  /* 0x00026800012e7983 */ /* 0x000f280000100a00 */
[----:B------:R-:W4:Y:S01]  /*1ce20*/  LDL.64 R38, [R1+0x2a8] ;  /* 0x0002a80001267983 */ /* 0x000f220000100a00 */
[----:B------:R-:W0:Y:S03]  /*1ce30*/  MUFU.EX2 R167, R167 ;  /* 0x000000a700a77308 */ /* 0x000e260000000800 */
[----:B------:R-:W4:Y:S04]  /*1ce40*/  LDL.64 R28, [R1+0x2f8] ;  /* 0x0002f800011c7983 */ /* 0x000f280000100a00 */
[----:B------:R-:W4:Y:S01]  /*1ce50*/  LDL.64 R36, [R1+0x2b8] ;  /* 0x0002b80001247983 */ /* 0x000f220000100a00 */
[----:B------:R-:W0:Y:S01]  /*1ce60*/  MUFU.EX2 R166, R166 ;  /* 0x000000a600a67308 */ /* 0x000e220000000800 */
[----:B-1----:R-:W-:Y:S01]  /*1ce70*/  FADD.FTZ R8, R165, R8 ;  /* 0x00000008a5087221 */ /* 0x002fe20000010000 */
[----:B------:R-:W-:Y:S01]  /*1ce80*/  FADD.FTZ R3, R118, R3 ;  /* 0x0000000376037221 */ /* 0x000fe20000010000 */
[----:B------:R-:W4:Y:S05]  /*1ce90*/  LDL.64 R42, [R1+0x288] ;  /* 0x00028800012a7983 */ /* 0x000f2a0000100a00 */
[----:B------:R-:W1:Y:S08]  /*1cea0*/  MUFU.EX2 R125, R125 ;  /* 0x0000007d007d7308 */ /* 0x000e700000000800 */
[----:B------:R-:W1:Y:S01]  /*1ceb0*/  MUFU.EX2 R126, R126 ;  /* 0x0000007e007e7308 */ /* 0x000e620000000800 */
[----:B------:R-:W-:Y:S01]  /*1cec0*/  FADD.FTZ R8, R127, R8 ;  /* 0x000000087f087221 */ /* 0x000fe20000010000 */
[----:B------:R-:W-:Y:S01]  /*1ced0*/  FADD.FTZ R3, R164, R3 ;  /* 0x00000003a4037221 */ /* 0x000fe20000010000 */
[----:B------:R-:W4:Y:S05]  /*1cee0*/  LDL.64 R92, [R1+0x348] ;  /* 0x00034800015c7983 */ /* 0x000f2a0000100a00 */
[----:B------:R-:W1:Y:S01]  /*1cef0*/  MUFU.EX2 R173, R173 ;  /* 0x000000ad00ad7308 */ /* 0x000e620000000800 */
[----:B0-----:R-:W-:Y:S01]  /*1cf00*/  FADD.FTZ R8, R167, R8 ;  /* 0x00000008a7087221 */ /* 0x001fe20000010000 */
[----:B------:R-:W-:-:S06]  /*1cf10*/  FADD.FTZ R3, R166, R3 ;  /* 0x00000003a6037221 */ /* 0x000fcc0000010000 */
[----:B------:R-:W0:Y:S08]  /*1cf20*/  MUFU.EX2 R123, R123 ;  /* 0x0000007b007b7308 */ /* 0x000e300000000800 */
[----:B------:R-:W0:Y:S01]  /*1cf30*/  MUFU.EX2 R172, R172 ;  /* 0x000000ac00ac7308 */ /* 0x000e220000000800 */
[----:B-1----:R-:W-:Y:S01]  /*1cf40*/  FADD.FTZ R8, R125, R8 ;  /* 0x000000087d087221 */ /* 0x002fe20000010000 */
[----:B------:R-:W-:-:S06]  /*1cf50*/  FFMA.FTZ R9, R51, R31, -R40 ;  /* 0x0000001f33097223 */ /* 0x000fcc0000010828 */
[----:B------:R-:W1:Y:S01]  /*1cf60*/  MUFU.EX2 R121, R121 ;  /* 0x0000007900797308 */ /* 0x000e620000000800 */
[----:B------:R-:W-:-:S07]  /*1cf70*/  FADD.FTZ R3, R126, R3 ;  /* 0x000000037e037221 */ /* 0x000fce0000010000 */
[----:B------:R-:W1:Y:S01]  /*1cf80*/  MUFU.EX2 R122, R122 ;  /* 0x0000007a007a7308 */ /* 0x000e620000000800 */
[----:B------:R-:W-:Y:S01]  /*1cf90*/  FADD.FTZ R8, R173, R8 ;  /* 0x00000008ad087221 */ /* 0x000fe20000010000 */
[----:B------:R-:W-:Y:S01]  /*1cfa0*/  FADD.FTZ R3, R124, R3 ;  /* 0x000000037c037221 */ /* 0x000fe20000010000 */
[----:B------:R-:W4:Y:S05]  /*1cfb0*/  LDL.64 R50, [R1+0x248] ;  /* 0x0002480001327983 */ /* 0x000f2a0000100a00 */
[----:B------:R-:W1:Y:S08]  /*1cfc0*/  MUFU.EX2 R175, R175 ;  /* 0x000000af00af7308 */ /* 0x000e700000000800 */
[----:B------:R-:W1:Y:S01]  /*1cfd0*/  MUFU.EX2 R174, R174 ;  /* 0x000000ae00ae7308 */ /* 0x000e620000000800 */
[----:B0-----:R-:W-:Y:S01]  /*1cfe0*/  FADD.FTZ R10, R123, R8 ;  /* 0x000000087b0a7221 */ /* 0x001fe20000010000 */
[----:B------:R-:W-:-:S06]  /*1cff0*/  FADD.FTZ R3, R172, R3 ;  /* 0x00000003ac037221 */ /* 0x000fcc0000010000 */
[----:B------:R-:W0:Y:S01]  /*1d000*/  MUFU.EX2 R169, R169 ;  /* 0x000000a900a97308 */ /* 0x000e220000000800 */
[----:B------:R-:W-:-:S07]  /*1d010*/  FFMA.FTZ R8, R55, R31, -R40 ;  /* 0x0000001f37087223 */ /* 0x000fce0000010828 */
[----:B------:R-:W0:Y:S01]  /*1d020*/  MUFU.EX2 R190, R190 ;  /* 0x000000be00be7308 */ /* 0x000e220000000800 */
[----:B-1----:R-:W-:Y:S01]  /*1d030*/  FADD.FTZ R10, R121, R10 ;  /* 0x0000000a790a7221 */ /* 0x002fe20000010000 */
[----:B------:R-:W-:Y:S01]  /*1d040*/  FADD.FTZ R3, R122, R3 ;  /* 0x000000037a037221 */ /* 0x000fe20000010000 */
[----:B------:R-:W4:Y:S04]  /*1d050*/  LDL.64 R54, [R1+0x390] ;  /* 0x0003900001367983 */ /* 0x000f280000100a00 */
[----:B------:R-:W4:Y:S01]  /*1d060*/  LDL.64 R100, [R1+0x388] ;  /* 0x0003880001647983 */ /* 0x000f220000100a00 */
[----:B------:R-:W1:Y:S08]  /*1d070*/  MUFU.EX2 R9, R9 ;  /* 0x0000000900097308 */ /* 0x000e700000000800 */
[----:B------:R-:W1:Y:S01]  /*1d080*/  MUFU.EX2 R168, R168 ;  /* 0x000000a800a87308 */ /* 0x000e620000000800 */
[----:B------:R-:W-:Y:S01]  /*1d090*/  FADD.FTZ R10, R175, R10 ;  /* 0x0000000aaf0a7221 */ /* 0x000fe20000010000 */
[----:B------:R-:W-:Y:S01]  /*1d0a0*/  FADD.FTZ R3, R174, R3 ;  /* 0x00000003ae037221 */ /* 0x000fe20000010000 */
[----:B------:R-:W4:Y:S04]  /*1d0b0*/  LDL.64 R40, [R1+0x298] ;  /* 0x0002980001287983 */ /* 0x000f280000100a00 */
[----:B------:R-:W4:Y:S01]  /*1d0c0*/  LDL.64 R30, [R1+0x2e8] ;  /* 0x0002e800011e7983 */ /* 0x000f220000100a00 */
[----:B------:R-:W1:Y:S08]  /*1d0d0*/  MUFU.EX2 R171, R171 ;  /* 0x000000ab00ab7308 */ /* 0x000e700000000800 */
[----:B------:R-:W1:Y:S01]  /*1d0e0*/  MUFU.EX2 R170, R170 ;  /* 0x000000aa00aa7308 */ /* 0x000e620000000800 */
[----:B0-----:R-:W-:Y:S01]  /*1d0f0*/  FADD.FTZ R10, R169, R10 ;  /* 0x0000000aa90a7221 */ /* 0x001fe20000010000 */
[----:B------:R-:W-:Y:S01]  /*1d100*/  FADD.FTZ R3, R190, R3 ;  /* 0x00000003be037221 */ /* 0x000fe20000010000 */
[----:B------:R-:W4:Y:S05]  /*1d110*/  LDL.64 R104, [R1+0x3c8] ;  /* 0x0003c80001687983 */ /* 0x000f2a0000100a00 */
[----:B------:R-:W0:Y:S08]  /*1d120*/  MUFU.EX2 R189, R189 ;  /* 0x000000bd00bd7308 */ /* 0x000e300000000800 */
[----:B------:R-:W0:Y:S01]  /*1d130*/  MUFU.EX2 R8, R8 ;  /* 0x0000000800087308 */ /* 0x000e220000000800 */
[----:B-1----:R-:W-:Y:S01]  /*1d140*/  FADD.FTZ R10, R9, R10 ;  /* 0x0000000a090a7221 */ /* 0x002fe20000010000 */
[----:B------:R-:W-:-:S03]  /*1d150*/  FADD.FTZ R3, R168, R3 ;  /* 0x00000003a8037221 */ /* 0x000fc60000010000 */
[----:B------:R-:W-:Y:S01]  /*1d160*/  FADD.FTZ R11, R171, R10 ;  /* 0x0000000aab0b7221 */ /* 0x000fe20000010000 */
[----:B------:R-:W-:-:S04]  /*1d170*/  FADD.FTZ R10, R170, R3 ;  /* 0x00000003aa0a7221 */ /* 0x000fc80000010000 */
[----:B0-----:R-:W-:Y:S01]  /*1d180*/  FADD.FTZ R10, R189, R10 ;  /* 0x0000000abd0a7221 */ /* 0x001fe20000010000 */
[----:B------:R-:W-:-:S05]  /*1d190*/  FADD.FTZ R11, R8, R11 ;  /* 0x0000000b080b7221 */ /* 0x000fca0000010000 */
[----:B------:R0:W-:Y:S01]  /*1d1a0*/  STL.64 [R1+0x1f0], R10 ;  /* 0x0001f00a01007387 */ /* 0x0001e20000100a00 */
[----:B------:R-:W-:Y:S06]  /*1d1b0*/  BAR.SYNC.DEFER_BLOCKING 0xf, 0x100 ;  /* 0x03c4000000007b1d */ /* 0x000fec0000010000 */
[----:B0-----:R-:W4:Y:S04]  /*1d1c0*/  LDL.64 R10, [R1+0x350] ;  /* 0x00035000010a7983 */ /* 0x001f280000100a00 */
[----:B------:R-:W4:Y:S04]  /*1d1d0*/  LD.E.64 R88, desc[UR36][R4.64+0x8] ;  /* 0x0000082404587980 */ /* 0x000f28000c101b00 */
[----:B------:R-:W4:Y:S04]  /*1d1e0*/  LD.E.64 R4, desc[UR36][R4.64] ;  /* 0x0000002404047980 */ /* 0x000f28000c101b00 */
[----:B------:R0:W-:Y:S04]  /*1d1f0*/  STL.64 [R1+0x400], R24 ;  /* 0x0004001801007387 */ /* 0x0001e80000100a00 */
[----:B------:R1:W-:Y:S04]  /*1d200*/  STL.64 [R1+0x408], R26 ;  /* 0x0004081a01007387 */ /* 0x0003e80000100a00 */
[----:B------:R-:W-:Y:S04]  /*1d210*/  STL.64 [R1+0x210], R20 ;  /* 0x0002101401007387 */ /* 0x000fe80000100a00 */
        /* <DEDUP_REMOVED lines=8> */
[----:B------:R2:W-:Y:S04]  /*1d2a0*/  STL.64 [R1+0x218], R110 ;  /* 0x0002186e01007387 */ /* 0x0005e80000100a00 */
[----:B------:R2:W-:Y:S04]  /*1d2b0*/  STL.64 [R1+0x228], R112 ;  /* 0x0002287001007387 */ /* 0x0005e80000100a00 */
[----:B0-----:R-:W4:Y:S04]  /*1d2c0*/  LDL.64 R24, [R1+0x2c8] ;  /* 0x0002c80001187983 */ /* 0x001f280000100a00 */
[----:B-1----:R-:W4:Y:S04]  /*1d2d0*/  LDL.64 R26, [R1+0x308] ;  /* 0x00030800011a7983 */ /* 0x002f280000100a00 */
        /* <DEDUP_REMOVED lines=8> */
[----:B--2---:R-:W2:Y:S04]  /*1d360*/  LDL.64 R108, [R1+0x3b8] ;  /* 0x0003b800016c7983 */ /* 0x004ea80000100a00 */
[----:B------:R-:W2:Y:S04]  /*1d370*/  LDL.64 R110, [R1+0x3d8] ;  /* 0x0003d800016e7983 */ /* 0x000ea80000100a00 */
[----:B------:R-:W2:Y:S04]  /*1d380*/  LDL.64 R112, [R1+0x3e8] ;  /* 0x0003e80001707983 */ /* 0x000ea80000100a00 */
[----:B------:R0:W-:Y:S04]  /*1d390*/  STL.64 [R1+0x238], R6 ;  /* 0x0002380601007387 */ /* 0x0001e80000100a00 */
        /* <DEDUP_REMOVED lines=96> */
[----:B------:R-:W-:-:S02]  /*1d9a0*/  FMUL.FTZ R10, R131, R10 ;  /* 0x0000000a830a7220 */ /* 0x000fc40000410000 */
[----:B------:R-:W-:Y:S04]  /*1d9b0*/  STL.64 [R1+0x360], R70 ;  /* 0x0003604601007387 */ /* 0x000fe80000100a00 */
[----:B------:R1:W-:Y:S04]  /*1d9c0*/  STL.64 [R1+0x350], R10 ;  /* 0x0003500a01007387 */ /* 0x0003e80000100a00 */
[----:B------:R-:W-:Y:S04]  /*1d9d0*/  STL.64 [R1+0x370], R68 ;  /* 0x0003704401007387 */ /* 0x000fe80000100a00 */
        /* <DEDUP_REMOVED lines=78> */
[----:B--2---:R-:W2:Y:S04]  /*1dec0*/  LDL R12, [R1+0x248] ;  /* 0x00024800010c7983 */ /* 0x004ea80000100800 */
        /* <DEDUP_REMOVED lines=121> */
[----:B--2---:R-:W-:Y:S01]  /*1e660*/  STL [R1+0x248], R12 ;  /* 0x0002480c01007387 */ /* 0x004fe20000100800 */
[----:B------:R-:W-:Y:S02]  /*1e670*/  F2FP.BF16.F32.PACK_AB R165, R127, R165 ;  /* 0x000000a57fa5723e */ /* 0x000fe400000010ff */
[----:B------:R-:W-:Y:S01]  /*1e680*/  F2FP.BF16.F32.PACK_AB R166, R126, R166 ;  /* 0x000000a67ea6723e */ /* 0x000fe200000010ff */
[----:B------:R-:W-:Y:S01]  /*1e690*/  STL [R1+0x24c], R13 ;  /* 0x00024c0d01007387 */ /* 0x000fe20000100800 */
[----:B------:R-:W-:-:S02]  /*1e6a0*/  F2FP.BF16.F32.PACK_AB R167, R125, R167 ;  /* 0x000000a77da7723e */ /* 0x000fc400000010ff */
[----:B------:R-:W-:Y:S01]  /*1e6b0*/  F2FP.BF16.F32.PACK_AB R172, R172, R124 ;  /* 0x0000007cacac723e */ /* 0x000fe200000010ff */
[----:B---3--:R-:W-:Y:S01]  /*1e6c0*/  STL [R1+0x250], R14 ;  /* 0x0002500e01007387 */ /* 0x008fe20000100800 */
[----:B------:R-:W-:Y:S02]  /*1e6d0*/  F2FP.BF16.F32.PACK_AB R173, R123, R173 ;  /* 0x000000ad7bad723e */ /* 0x000fe400000010ff */
[----:B------:R-:W-:Y:S01]  /*1e6e0*/  F2FP.BF16.F32.PACK_AB R174, R174, R122 ;  /* 0x0000007aaeae723e */ /* 0x000fe200000010ff */
[----:B------:R-:W-:Y:S01]  /*1e6f0*/  STL [R1+0x254], R15 ;  /* 0x0002540f01007387 */ /* 0x000fe20000100800 */
[----:B------:R-:W-:-:S03]  /*1e700*/  F2FP.BF16.F32.PACK_AB R175, R175, R121 ;  /* 0x00000079afaf723e */ /* 0x000fc600000010ff */
        /* <DEDUP_REMOVED lines=70> */
[----:B----4-:R-:W-:Y:S04]  /*1eb70*/  STL [R1+0x370], R92 ;  /* 0x0003705c01007387 */ /* 0x010fe80000100800 */
        /* <DEDUP_REMOVED lines=24> */
[----:B------:R4:W-:Y:S04]  /*1ed00*/  STL [R1+0x3d4], R117 ;  /* 0x0003d47501007387 */ /* 0x0009e80000100800 */
        /* <DEDUP_REMOVED lines=17> */
[----:B---3--:R-:W2:Y:S04]  /*1ee20*/  LDL.128 R36, [R1+0x240] ;  /* 0x0002400001247983 */ /* 0x008ea80000100c00 */
        /* <DEDUP_REMOVED lines=464> */
.L_x_6398:
[----:B------:R-:W-:Y:S05]  /*20b30*/  BSYNC B0 ;  /* 0x0000000000007941 */ /* 0x000fea0003800000 */
.L_x_6397:
[----:B------:R-:W2:Y:S04]  /*20b40*/  LDL.64 R6, [R1+0x48] ;  /* 0x0000480001067983 */ /* 0x000ea80000100a00 */
[----:B------:R-:W3:Y:S01]  /*20b50*/  LDL R4, [R1+0x34] ;  /* 0x0000340001047983 */ /* 0x000ee20000100800 */
[C---:B------:R-:W-:Y:S01]  /*20b60*/  ISETP.GT.AND P0, PT, R0.reuse, UR42, PT ;  /* 0x0000002a00007c0c */ /* 0x040fe2000bf04270 */
[----:B------:R-:W-:Y:S01]  /*20b70*/  VIADD R0, R0, 0xffffffff ;  /* 0xffffffff00007836 */ /* 0x000fe20000000000 */
[----:B--2---:R-:W-:-:S05]  /*20b80*/  MOV R6, R6 ;  /* 0x0000000600067202 */ /* 0x004fca0000000f00 */
[----:B-----5:R-:W-:-:S05]  /*20b90*/  IMAD R3, R3, 0x8, R6 ;  /* 0x0000000803037824 */ /* 0x020fca00078e0206 */
[----:B---3--:R-:W-:-:S04]  /*20ba0*/  PRMT R3, R4, 0x654, R3 ;  /* 0x0000065404037816 */ /* 0x008fc80000000003 */
[----:B------:R1:W-:Y:S01]  /*20bb0*/  SYNCS.ARRIVE.TRANS64.RED.A1T0 RZ, [R3+URZ], RZ ;  /* 0x000000ff03ff79a7 */ /* 0x0003e2000810043f */
[----:B------:R-:W-:Y:S05]  /*20bc0*/  @P0 BRA `(.L_x_6399) ;  /* 0xffffff8400280947 */ /* 0x000fea000383ffff */
.L_x_6366:
[----:B------:R-:W-:Y:S05]  /*20bd0*/  WARPSYNC.ALL ;  /* 0x0000000000007948 */ /* 0x000fea0003800000 */
[----:B------:R-:W2:Y:S04]  /*20be0*/  LDL R5, [R1+0x1f0] ;  /* 0x0001f00001057983 */ /* 0x000ea80000100800 */
[----:B------:R-:W3:Y:S04]  /*20bf0*/  LDL R8, [R1+0x1f4] ;  /* 0x0001f40001087983 */ /* 0x000ee80000100800 */
[----:B------:R-:W4:Y:S01]  /*20c00*/  LDL.64 R10, [R1+0xb8] ;  /* 0x0000b800010a7983 */ /* 0x000f220000100a00 */
[----:B------:R-:W-:Y:S08]  /*20c10*/  BAR.ARV 0x8, 0x100 ;  /* 0x0204000000007b1d */ /* 0x000ff00000002000 */
[----:B------:R-:W-:Y:S06]  /*20c20*/  BAR.SYNC.DEFER_BLOCKING 0xf, 0x100 ;  /* 0x03c4000000007b1d */ /* 0x000fec0000010000 */
[----:B--2---:R-:W2:Y:S02]  /*20c30*/  SHFL.BFLY PT, R0, R5, 0x2, 0x1f ;  /* 0x0c401f0005007f89 */ /* 0x004ea400000e0000 */
[----:B--2---:R-:W-:-:S05]  /*20c40*/  FADD.FTZ R0, R5, R0 ;  /* 0x0000000005007221 */ /* 0x004fca0000010000 */
[----:B01----:R-:W0:Y:S02]  /*20c50*/  SHFL.BFLY PT, R3, R0, 0x1, 0x1f ;  /* 0x0c201f0000037f89 */ /* 0x003e2400000e0000 */
[----:B0-----:R-:W-:-:S05]  /*20c60*/  FADD.FTZ R4, R0, R3 ;  /* 0x0000000300047221 */ /* 0x001fca0000010000 */
        /* <DEDUP_REMOVED lines=15> */
[----:B------:R-:W-:Y:S02]  /*20d60*/  IMAD.MOV.U32 R8, RZ, RZ, -0x800000 ;  /* 0xff800000ff087424 */ /* 0x000fe400078e00ff */
[----:B0-----:R-:W-:Y:S01]  /*20d70*/  @P2 FMUL.FTZ R20, R9, 0.69314718246459960938 ;  /* 0x3f31721809142820 */ /* 0x001fe20000410000 */
[----:B-1----:R-:W-:Y:S01]  /*20d80*/  @P1 FMUL.FTZ R6, R6, 0.69314718246459960938 ;  /* 0x3f31721806061820 */ /* 0x002fe20000410000 */
[----:B------:R-:W-:Y:S01]  /*20d90*/  STL [R1+0x1f4], R12 ;  /* 0x0001f40c01007387 */ /* 0x000fe20000100800 */
[----:B---3--:R-:W-:-:S04]  /*20da0*/  @P2 FMUL.FTZ R7, R7, 0.69314718246459960938 ;  /* 0x3f31721807072820 */ /* 0x008fc80000410000 */
[----:B-----5:R-:W-:-:S05]  /*20db0*/  @P2 FFMA.FTZ R8, R7, R14, R20 ;  /* 0x0000000e07082223 */ /* 0x020fca0000010014 */
[----:B------:R0:W-:Y:S01]  /*20dc0*/  STL [R1+0x1f4], R8 ;  /* 0x0001f40801007387 */ /* 0x0001e20000100800 */
[----:B--2---:R-:W-:-:S04]  /*20dd0*/  @P1 FMUL.FTZ R5, R5, 0.69314718246459960938 ;  /* 0x3f31721805051820 */ /* 0x004fc80000410000 */
[----:B----4-:R-:W-:Y:S02]  /*20de0*/  @P1 FFMA.FTZ R0, R5, R4, R6 ;  /* 0x0000000405001223 */ /* 0x010fe40000010006 */
[----:B------:R-:W2:Y:S04]  /*20df0*/  LDL R4, [R1+0x1c0] ;  /* 0x0001c00001047983 */ /* 0x000ea80000100800 */
[----:B------:R1:W-:Y:S04]  /*20e00*/  STL [R1+0x1f0], R0 ;  /* 0x0001f00001007387 */ /* 0x0003e80000100800 */
[----:B------:R-:W3:Y:S02]  /*20e10*/  LD.E R3, desc[UR36][R10.64+0x4] ;  /* 0x000004240a037980 */ /* 0x000ee4000c101900 */
[----:B---3--:R-:W-:-:S13]  /*20e20*/  ISETP.NE.AND P0, PT, R3, RZ, PT ;  /* 0x000000ff0300720c */ /* 0x008fda0003f05270 */
        /* <DEDUP_REMOVED lines=21> */
[----:B0-----:R-:W3:Y:S04]  /*20f80*/  LDL.64 R8, [R1+0x400] ;  /* 0x0004000001087983 */ /* 0x001ee80000100a00 */
[----:B------:R-:W4:Y:S04]  /*20f90*/  LDL.64 R6, [R1+0x408] ;  /* 0x0004080001067983 */ /* 0x000f280000100a00 */
        /* <DEDUP_REMOVED lines=62> */
[----:B------:R-:W-:Y:S01]  /*21380*/  ISETP.NE.AND P0, PT, R134, 0x2, PT ;  /* 0x000000028600780c */ /* 0x000fe20003f05270 */
[-C--:B---3--:R-:W-:Y:S01]  /*21390*/  FMUL.FTZ R9, R9, R3.reuse ;  /* 0x0000000309097220 */ /* 0x088fe20000410000 */
[-C--:B------:R-:W-:Y:S01]  /*213a0*/  FMUL.FTZ R8, R8, R3.reuse ;  /* 0x0000000308087220 */ /* 0x080fe20000410000 */
[-C--:B----4-:R-:W-:Y:S01]  /*213b0*/  FMUL.FTZ R7, R7, R0.reuse ;  /* 0x0000000007077220 */ /* 0x090fe20000410000 */
[-C--:B------:R-:W-:Y:S01]  /*213c0*/  FMUL.FTZ R6, R6, R0.reuse ;  /* 0x0000000006067220 */ /* 0x080fe20000410000 */
[-C--:B-----5:R-:W-:Y:S01]  /*213d0*/  FMUL.FTZ R5, R5, R3.reuse ;  /* 0x0000000305057220 */ /* 0x0a0fe20000410000 */
[-C--:B------:R-:W-:Y:S01]  /*213e0*/  FMUL.FTZ R4, R4, R3.reuse ;  /* 0x0000000304047220 */ /* 0x080fe20000410000 */
[----:B------:R0:W-:Y:S04]  /*213f0*/  STL.64 [R1+0x400], R8 ;  /* 0x0004000801007387 */ /* 0x0001e80000100a00 */
[----:B------:R1:W-:Y:S04]  /*21400*/  STL.64 [R1+0x408], R6 ;  /* 0x0004080601007387 */ /* 0x0003e80000100a00 */
[----:B------:R2:W-:Y:S04]  /*21410*/  STL.64 [R1+0x210], R4 ;  /* 0x0002100401007387 */ /* 0x0005e80000100a00 */
[----:B0-----:R-:W3:Y:S04]  /*21420*/  LDL.64 R8, [R1+0x3f8] ;  /* 0x0003f80001087983 */ /* 0x001ee80000100a00 */
[----:B-1----:R-:W4:Y:S04]  /*21430*/  LDL.64 R6, [R1+0x3c8] ;  /* 0x0003c80001067983 */ /* 0x002f280000100a00 */
[----:B--2---:R-:W2:Y:S04]  /*21440*/  LDL.64 R4, [R1+0x3e8] ;  /* 0x0003e80001047983 */ /* 0x004ea80000100a00 */
[----:B------:R-:W5:Y:S01]  /*21450*/  @!P0 LDL R133, [R1+0x1c4] ;  /* 0x0001c40001858983 */ /* 0x000f620000100800 */
[-C--:B------:R-:W-:Y:S01]  /*21460*/  FMUL.FTZ R15, R15, R0.reuse ;  /* 0x000000000f0f7220 */ /* 0x080fe20000410000 */
[-C--:B------:R-:W-:Y:S01]  /*21470*/  FMUL.FTZ R14, R14, R0.reuse ;  /* 0x000000000e0e7220 */ /* 0x080fe20000410000 */
[-C--:B------:R-:W-:Y:S01]  /*21480*/  FMUL.FTZ R21, R21, R0.reuse ;  /* 0x0000000015157220 */ /* 0x080fe20000410000 */
[-C--:B------:R-:W-:Y:S01]  /*21490*/  FMUL.FTZ R20, R20, R0.reuse ;  /* 0x0000000014147220 */ /* 0x080fe20000410000 */
[-C--:B------:R-:W-:Y:S01]  /*214a0*/  FMUL.FTZ R131, R131, R3.reuse ;  /* 0x0000000383837220 */ /* 0x080fe20000410000 */
[-C--:B------:R-:W-:Y:S01]  /*214b0*/  FMUL.FTZ R130, R130, R3.reuse ;  /* 0x0000000382827220 */ /* 0x080fe20000410000 */
[----:B------:R0:W-:Y:S01]  /*214c0*/  STL.64 [R1+0x368], R14 ;  /* 0x0003680e01007387 */ /* 0x0001e20000100a00 */
[-C--:B------:R-:W-:Y:S01]  /*214d0*/  FMUL.FTZ R129, R129, R3.reuse ;  /* 0x0000000381817220 */ /* 0x080fe20000410000 */
[-C--:B------:R-:W-:Y:S01]  /*214e0*/  FMUL.FTZ R128, R128, R3.reuse ;  /* 0x0000000380807220 */ /* 0x080fe20000410000 */
[-C--:B------:R-:W-:Y:S01]  /*214f0*/  FMUL.FTZ R127, R127, R3.reuse ;  /* 0x000000037f7f7220 */ /* 0x080fe20000410000 */
[----:B------:R5:W-:Y:S01]  /*21500*/  STL.64 [R1+0x3a8], R20 ;  /* 0x0003a81401007387 */ /* 0x000be20000100a00 */
        /* <DEDUP_REMOVED lines=107> */
[----:B0-----:R-:W-:-:S02]  /*21bc0*/  VIADD R14, R135, 0x1 ;  /* 0x00000001870e7836 */ /* 0x001fc40000000000 */
[----:B------:R-:W-:Y:S01]  /*21bd0*/  VIADD R132, R132, 0x1 ;  /* 0x0000000184847836 */ /* 0x000fe20000000000 */
[----:B------:R1:W-:Y:S04]  /*21be0*/  STL [R1+0x1c0], R134 ;  /* 0x0001c08601007387 */ /* 0x0003e80000100800 */
        /* <DEDUP_REMOVED lines=17> */
[-C--:B---3--:R-:W-:Y:S01]  /*21d00*/  FMUL.FTZ R9, R9, R0.reuse ;  /* 0x0000000009097220 */ /* 0x088fe20000410000 */
[-C--:B------:R-:W-:Y:S01]  /*21d10*/  FMUL.FTZ R8, R8, R0.reuse ;  /* 0x0000000008087220 */ /* 0x080fe20000410000 */
[-C--:B----4-:R-:W-:Y:S01]  /*21d20*/  FMUL.FTZ R7, R7, R0.reuse ;  /* 0x0000000007077220 */ /* 0x090fe20000410000 */
[-C--:B------:R-:W-:Y:S01]  /*21d30*/  FMUL.FTZ R6, R6, R0.reuse ;  /* 0x0000000006067220 */ /* 0x080fe20000410000 */
[-C--:B--2---:R-:W-:Y:S01]  /*21d40*/  FMUL.FTZ R5, R5, R0.reuse ;  /* 0x0000000005057220 */ /* 0x084fe20000410000 */
[----:B------:R-:W-:Y:S01]  /*21d50*/  FMUL.FTZ R4, R4, R0 ;  /* 0x0000000004047220 */ /* 0x000fe20000410000 */
[----:B-----5:R-:W-:Y:S01]  /*21d60*/  @!P0 LOP3.LUT R20, R133, 0x1, RZ, 0x3c, !PT ;  /* 0x0000000185148812 */ /* 0x020fe200078e3cff */
        /* <DEDUP_REMOVED lines=43> */
[----:B------:R1:W-:Y:S04]  /*22020*/  @!P0 STL [R1+0x1c4], R20 ;  /* 0x0001c41401008387 */ /* 0x0003e80000100800 */
[----:B------:R1:W-:Y:S04]  /*22030*/  STL [R1+0x1cc], R132 ;  /* 0x0001cc8401007387 */ /* 0x0003e80000100800 */
[----:B------:R1:W-:Y:S01]  /*22040*/  @!P0 STL [R1+0x1c0], RZ ;  /* 0x0001c0ff01008387 */ /* 0x0003e20000100800 */
[----:B------:R-:W-:Y:S01]  /*22050*/  IMAD.MOV.U32 R0, RZ, RZ, 0x1 ;  /* 0x00000001ff007424 */ /* 0x000fe200078e00ff */
[----:B------:R-:W-:Y:S06]  /*22060*/  BAR.ARV 0xe, 0x100 ;  /* 0x0384000000007b1d */ /* 0x000fec0000002000 */
.L_x_6282:
[----:B------:R-:W2:Y:S08]  /*22070*/  S2UR UR21, SR_CgaCtaId ;  /* 0x00000000001579c3 */ /* 0x000eb00000008800 */
[----:B------:R-:W-:Y:S01]  /*22080*/  BAR.SYNC.DEFER_BLOCKING 0x5, 0x180 ;  /* 0x0146000000007b1d */ /* 0x000fe20000010000 */
[----:B------:R-:W-:Y:S01]  /*22090*/  PRMT R0, R0, 0x9910, RZ ;  /* 0x0000991000007816 */ /* 0x000fe200000000ff */
[----:B------:R-:W-:-:S03]  /*220a0*/  USHF.R.U32.HI UR8, URZ, 0x10, UR61 ;  /* 0x000000103f087899 */ /* 0x000fc6000801163d */
[----:B------:R-:W-:Y:S01]  /*220b0*/  ISETP.NE.AND P0, PT, R0, RZ, PT ;  /* 0x000000ff0000720c */ /* 0x000fe20003f05270 */
[----:B------:R-:W-:Y:S01]  /*220c0*/  UMOV UR44, 0x400 ;  /* 0x00000400002c7882 */ /* 0x000fe20000000000 */
[----:B------:R-:W-:Y:S01]  /*220d0*/  BSSY B0, `(.L_x_6400) ;  /* 0x00004ea000007945 */ /* 0x000fe20003800000 */
[----:B--2---:R-:W-:-:S09]  /*220e0*/  ULEA UR44, UR21, UR44, 0x18 ;  /* 0x0000002c152c7291 */ /* 0x004fd2000f8ec03f */
[----:B01----:R-:W0:Y:S02]  /*220f0*/  LDS.128 R4, [UR44+0x388d0] ;  /* 0x0388d02cff047984 */ /* 0x003e240008000c00 */
[----:B0-----:R-:W-:Y:S02]  /*22100*/  R2UR UR5, R5 ;  /* 0x00000000050572ca */ /* 0x001fe400000e0000 */
[----:B------:R-:W-:Y:S02]  /*22110*/  R2UR UR7, R6 ;  /* 0x00000000060772ca */ /* 0x000fe400000e0000 */
[----:B------:R-:W-:Y:S01]  /*22120*/  R2UR UR6, R7 ;  /* 0x00000000070672ca */ /* 0x000fe200000e0000 */
[----:B------:R-:W-:Y:S06]  /*22130*/  BAR.ARV 0x4, 0x180 ;  /* 0x0106000000007b1d */ /* 0x000fec0000002000 */
[----:B------:R-:W-:Y:S08]  /*22140*/  @!P0 BRA `(.L_x_6401) ;  /* 0x0000003c00948947 */ /* 0x000ff00003800000 */
[----:B------:R-:W2:Y:S04]  /*22150*/  LDL.128 R12, [R1+0x210] ;  /* 0x00021000010c7983 */ /* 0x000ea80000100c00 */
[----:B------:R-:W3:Y:S04]  /*22160*/  LDL.128 R4, [R1+0x230] ;  /* 0x0002300001047983 */ /* 0x000ee80000100c00 */
[----:B------:R-:W4:Y:S04]  /*22170*/  LDL.128 R24, [R1+0x220] ;  /* 0x0002200001187983 */ /* 0x000f280000100c00 */
[----:B------:R-:W4:Y:S01]  /*22180*/  LDL.128 R8, [R1+0x240] ;  /* 0x0002400001087983 */ /* 0x000f220000100c00 */
[C---:B------:R-:W-:Y:S01]  /*22190*/  IADD3 R35, P1, R16.reuse, 0x20, RZ ;  /* 0x0000002010237810 */ /* 0x040fe20007f3e0ff */
[----:B------:R-:W-:Y:S01]  /*221a0*/  ULDC.64 UR10, c[0x0][0xd00] ;  /* 0x00034000000a7ab9 */ /* 0x000fe20000000a00 */
[C---:B------:R-:W-:Y:S01]  /*221b0*/  LOP3.LUT R37, R16.reuse, 0x380, RZ, 0xc0, !PT ;  /* 0x0000038010257812 */ /* 0x040fe200078ec0ff */
[----:B------:R-:W4:Y:S01]  /*221c0*/  LDL.128 R120, [R1+0x250] ;  /* 0x0002500001787983 */ /* 0x000f220000100c00 */
[----:B------:R-:W-:Y:S01]  /*221d0*/  LOP3.LUT R34, R35, 0x380, RZ, 0xc0, !PT ;  /* 0x0000038023227812 */ /* 0x000fe200078ec0ff */
[----:B------:R-:W-:Y:S01]  /*221e0*/  ULDC.64 UR18, c[0x0][0xd00] ;  /* 0x0003400000127ab9 */ /* 0x000fe20000000a00 */
[C---:B------:R-:W-:Y:S01]  /*221f0*/  IADD3 R33, P0, R16.reuse, 0x40, RZ ;  /* 0x0000004010217810 */ /* 0x040fe20007f1e0ff */
[----:B------:R-:W4:Y:S01]  /*22200*/  LDL.128 R112, [R1+0x270] ;  /* 0x0002700001707983 */ /* 0x000f220000100c00 */
[----:B------:R-:W-:-:S02]  /*22210*/  IADD3 R30, P4, R16, 0x60, RZ ;  /* 0x00000060101e7810 */ /* 0x000fc40007f9e0ff */
[----:B------:R-:W-:Y:S01]  /*22220*/  IADD3 R28, P3, R16, 0x2000, RZ ;  /* 0x00002000101c7810 */ /* 0x000fe20007f7e0ff */
[----:B------:R-:W4:Y:S01]  /*22230*/  LDL.128 R116, [R1+0x260] ;  /* 0x0002600001747983 */ /* 0x000f220000100c00 */
[----:B------:R-:W-:-:S03]  /*22240*/  SHF.R.U64 R37, R37, 0x3, RZ ;  /* 0x0000000325257819 */ /* 0x000fc600000012ff */
[----:B------:R-:W4:Y:S01]  /*22250*/  LDL.128 R104, [R1+0x290] ;  /* 0x0002900001687983 */ /* 0x000f220000100c00 */
[----:B------:R-:W-:-:S03]  /*22260*/  SHF.R.U64 R34, R34, 0x3, RZ ;  /* 0x0000000322227819 */ /* 0x000fc600000012ff */
[----:B------:R-:W4:Y:S01]  /*22270*/  LDL.128 R108, [R1+0x280] ;  /* 0x00028000016c7983 */ /* 0x000f220000100c00 */
[----:B------:R-:W-:-:S03]  /*22280*/  LOP3.LUT R32, R33, 0x380, RZ, 0xc0, !PT ;  /* 0x0000038021207812 */ /* 0x000fc600078ec0ff */
[----:B------:R-:W4:Y:S01]  /*22290*/  LDL.128 R96, [R1+0x2b0] ;  /* 0x0002b00001607983 */ /* 0x000f220000100c00 */
[----:B------:R-:W-:-:S03]  /*222a0*/  LOP3.LUT R0, R30, 0x380, RZ, 0xc0, !PT ;  /* 0x000003801e007812 */ /* 0x000fc600078ec0ff */
[----:B------:R-:W4:Y:S01]  /*222b0*/  LDL.128 R100, [R1+0x2a0] ;  /* 0x0002a00001647983 */ /* 0x000f220000100c00 */
[----:B------:R-:W-:Y:S01]  /*222c0*/  LOP3.LUT R36, R37, R16, RZ, 0x3c, !PT ;  /* 0x0000001025247212 */ /* 0x000fe200078e3cff */
[--C-:B------:R-:W-:Y:S01]  /*222d0*/  IMAD.MOV.U32 R37, RZ, RZ, R17.reuse ;  /* 0x000000ffff257224 */ /* 0x100fe200078e0011 */
[----:B------:R-:W-:Y:S01]  /*222e0*/  LOP3.LUT R3, R28, 0x380, RZ, 0xc0, !PT ;  /* 0x000003801c037812 */ /* 0x000fe200078ec0ff */
[----:B------:R-:W4:Y:S01]  /*222f0*/  LDL.128 R88, [R1+0x2d0] ;  /* 0x0002d00001587983 */ /* 0x000f220000100c00 */
[----:B------:R-:W-:Y:S01]  /*22300*/  LOP3.LUT R34, R34, R35, RZ, 0x3c, !PT ;  /* 0x0000002322227212 */ /* 0x000fe200078e3cff */
[----:B------:R-:W-:Y:S01]  /*22310*/  IMAD.X R35, RZ, RZ, R17, P1 ;  /* 0x000000ffff237224 */ /* 0x000fe200008e0611 */
[----:B------:R-:W-:Y:S01]  /*22320*/  SHF.R.U64 R32, R32, 0x3, RZ ;  /* 0x0000000320207819 */ /* 0x000fe200000012ff */
[----:B------:R-:W4:Y:S01]  /*22330*/  LDL.128 R92, [R1+0x2c0] ;  /* 0x0002c000015c7983 */ /* 0x000f220000100c00 */
[----:B------:R-:W-:-:S03]  /*22340*/  SHF.R.U64 R31, R0, 0x3, RZ ;  /* 0x00000003001f7819 */ /* 0x000fc600000012ff */
[----:B------:R-:W4:Y:S01]  /*22350*/  LDL.128 R80, [R1+0x2f0] ;  /* 0x0002f00001507983 */ /* 0x000f220000100c00 */
[----:B------:R-:W-:-:S03]  /*22360*/  SHF.R.U64 R3, R3, 0x3, RZ ;  /* 0x0000000303037819 */ /* 0x000fc600000012ff */
[----:B------:R-:W4:Y:S01]  /*22370*/  LDL.128 R84, [R1+0x2e0] ;  /* 0x0002e00001547983 */ /* 0x000f220000100c00 */
[----:B------:R-:W-:Y:S01]  /*22380*/  LOP3.LUT R32, R32, R33, RZ, 0x3c, !PT ;  /* 0x0000002120207212 */ /* 0x000fe200078e3cff */
[--C-:B------:R-:W-:Y:S01]  /*22390*/  IMAD.X R33, RZ, RZ, R17.reuse, P0 ;  /* 0x000000ffff217224 */ /* 0x100fe200000e0611 */
[----:B------:R-:W-:Y:S01]  /*223a0*/  MOV R36, R36 ;  /* 0x0000002400247202 */ /* 0x000fe20000000f00 */
[----:B------:R-:W4:Y:S01]  /*223b0*/  LDL.128 R72, [R1+0x310] ;  /* 0x0003100001487983 */ /* 0x000f220000100c00 */
[----:B------:R-:W-:Y:S01]  /*223c0*/  MOV R34, R34 ;  /* 0x0000002200227202 */ /* 0x000fe20000000f00 */
[--C-:B------:R-:W-:Y:S01]  /*223d0*/  IMAD.X R29, RZ, RZ, R17.reuse, P3 ;  /* 0x000000ffff1d7224 */ /* 0x100fe200018e0611 */
[----:B------:R-:W-:Y:S01]  /*223e0*/  LOP3.LUT R30, R31, R30, RZ, 0x3c, !PT ;  /* 0x0000001e1f1e7212 */ /* 0x000fe200078e3cff */
[----:B------:R-:W-:Y:S01]  /*223f0*/  IMAD.X R31, RZ, RZ, R17, P4 ;  /* 0x000000ffff1f7224 */ /* 0x000fe200020e0611 */
[----:B------:R-:W-:Y:S01]  /*22400*/  LOP3.LUT R28, R3, R28, RZ, 0x3c, !PT ;  /* 0x0000001c031c7212 */ /* 0x000fe200078e3cff */
[----:B------:R-:W4:Y:S01]  /*22410*/  LDL.128 R76, [R1+0x300] ;  /* 0x00030000014c7983 */ /* 0x000f220000100c00 */
[----:B------:R-:W-:-:S03]  /*22420*/  MOV R0, R32 ;  /* 0x0000002000007202 */ /* 0x000fc60000000f00 */
[----:B------:R-:W4:Y:S04]  /*22430*/  LDL.128 R64, [R1+0x330] ;  /* 0x0003300001407983 */ /* 0x000f280000100c00 */
[----:B------:R-:W4:Y:S04]  /*22440*/  LDL.128 R68, [R1+0x320] ;  /* 0x0003200001447983 */ /* 0x000f280000100c00 */
[----:B------:R-:W4:Y:S01]  /*22450*/  LDL.128 R56, [R1+0x350] ;  /* 0x0003500001387983 */ /* 0x000f220000100c00 */
[----:B------:R-:W-:-:S03]  /*22460*/  MOV R3, R30 ;  /* 0x0000001e00037202 */ /* 0x000fc60000000f00 */
[----:B------:R-:W4:Y:S01]  /*22470*/  LDL.128 R60, [R1+0x340] ;  /* 0x00034000013c7983 */ /* 0x000f220000100c00 */
[----:B------:R-:W-:-:S03]  /*22480*/  MOV R144, R28 ;  /* 0x0000001c00907202 */ /* 0x000fc60000000f00 */
[----:B------:R-:W4:Y:S04]  /*22490*/  LDL.128 R48, [R1+0x370] ;  /* 0x0003700001307983 */ /* 0x000f280000100c00 */
[----:B------:R-:W4:Y:S04]  /*224a0*/  LDL.128 R52, [R1+0x360] ;  /* 0x0003600001347983 */ /* 0x000f280000100c00 */
[----:B------:R-:W4:Y:S04]  /*224b0*/  LDL.128 R40, [R1+0x390] ;  /* 0x0003900001287983 */ /* 0x000f280000100c00 */
[----:B------:R-:W4:Y:S01]  /*224c0*/  LDL.128 R44, [R1+0x380] ;  /* 0x00038000012c7983 */ /* 0x000f220000100c00 */
[----:B------:R-:W-:Y:S01]  /*224d0*/  BAR.SYNC.DEFER_BLOCKING 0x1, 0x100 ;  /* 0x0044000000007b1d */ /* 0x000fe20000010000 */
[----:B------:R-:W-:-:S02]  /*224e0*/  IADD3 R143, P6, R16, 0x2020, RZ ;  /* 0x00002020108f7810 */ /* 0x000fc40007fde0ff */
[C---:B------:R-:W-:Y:S02]  /*224f0*/  IADD3 R139, P5, R16.reuse, 0x2040, RZ ;  /* 0x00002040108b7810 */ /* 0x040fe40007fbe0ff */
[----:B------:R-:W-:Y:S01]  /*22500*/  IADD3 R141, P2, R16, 0x2060, RZ ;  /* 0x00002060108d7810 */ /* 0x000fe20007f5e0ff */
[----:B------:R-:W-:Y:S01]  /*22510*/  ULDC UR4, c[0x0][0xb88] ;  /* 0x0002e20000047ab9 */ /* 0x000fe20000000800 */
[----:B------:R-:W-:Y:S01]  /*22520*/  ULDC UR9, c[0x0][0xbd4] ;  /* 0x0002f50000097ab9 */ /* 0x000fe20000000800 */
[----:B------:R-:W4:Y:S01]  /*22530*/  LDL.128 R28, [R1+0x3c0] ;  /* 0x0003c000011c7983 */ /* 0x000f220000100c00 */
[----:B--2---:R-:W-:Y:S02]  /*22540*/  F2FP.BF16.F32.PACK_AB R12, R13, R12 ;  /* 0x0000000c0d0c723e */ /* 0x004fe400000010ff */
[----:B------:R-:W-:Y:S02]  /*22550*/  F2FP.BF16.F32.PACK_AB R13, R15, R14 ;  /* 0x0000000e0f0d723e */ /* 0x000fe400000010ff */
[----:B---3--:R-:W-:-:S02]  /*22560*/  F2FP.BF16.F32.PACK_AB R4, R5, R4 ;  /* 0x000000040504723e */ /* 0x008fc400000010ff */
[----:B------:R-:W-:Y:S02]  /*22570*/  F2FP.BF16.F32.PACK_AB R5, R7, R6 ;  /* 0x000000060705723e */ /* 0x000fe400000010ff */
[----:B----4-:R-:W-:Y:S02]  /*22580*/  F2FP.BF16.F32.PACK_AB R14, R25, R24 ;  /* 0x00000018190e723e */ /* 0x010fe400000010ff */
[----:B------:R-:W-:Y:S02]  /*22590*/  F2FP.BF16.F32.PACK_AB R15, R27, R26 ;  /* 0x0000001a1b0f723e */ /* 0x000fe400000010ff */
[----:B------:R-:W-:Y:S01]  /*225a0*/  F2FP.BF16.F32.PACK_AB R6, R9, R8 ;  /* 0x000000080906723e */ /* 0x000fe200000010ff */
[----:B------:R-:W2:Y:S01]  /*225b0*/  LDL.128 R24, [R1+0x3d0] ;  /* 0x0003d00001187983 */ /* 0x000ea20000100c00 */
[----:B------:R-:W-:-:S03]  /*225c0*/  F2FP.BF16.F32.PACK_AB R7, R11, R10 ;  /* 0x0000000a0b07723e */ /* 0x000fc600000010ff */
[----:B------:R0:W-:Y:S04]  /*225d0*/  STSM.16.M88.4 [R36], R12 ;  /* 0x0000000c24007844 */ /* 0x0001e80000000200 */
[----:B------:R1:W-:Y:S04]  /*225e0*/  STSM.16.M88.4 [R34], R4 ;  /* 0x0000000422007844 */ /* 0x0003e80000000200 */
[----:B------:R-:W3:Y:S04]  /*225f0*/  LDL.128 R8, [R1+0x3f0] ;  /* 0x0003f00001087983 */ /* 0x000ee80000100c00 */
[----:B0-----:R-:W4:Y:S04]  /*22600*/  LDL.128 R36, [R1+0x3a0] ;  /* 0x0003a00001247983 */ /* 0x001f280000100c00 */
[----:B-1----:R-:W4:Y:S04]  /*22610*/  LDL.128 R32, [R1+0x3b0] ;  /* 0x0003b00001207983 */ /* 0x002f280000100c00 */
[----:B------:R-:W4:Y:S04]  /*22620*/  LDL.128 R4, [R1+0x400] ;  /* 0x0004000001047983 */ /* 0x000f280000100c00 */
[----:B------:R-:W4:Y:S01]  /*22630*/  LDL.128 R12, [R1+0x3e0] ;  /* 0x0003e000010c7983 */ /* 0x000f220000100c00 */
[----:B------:R-:W-:-:S02]  /*22640*/  IADD3 R21, P1, R16, 0x4000, RZ ;  /* 0x0000400010157810 */ /* 0x000fc40007f3e0ff */
        /* <DEDUP_REMOVED lines=8> */
[----:B------:R-:W-:Y:S02]  /*226d0*/  IADD3 R125, P0, R16, 0x4020, RZ ;  /* 0x00004020107d7810 */ /* 0x000fe40007f1e0ff */
[----:B------:R-:W-:Y:S01]  /*226e0*/  LOP3.LUT R142, R142, R143, RZ, 0x3c, !PT ;  /* 0x0000008f8e8e7212 */ /* 0x000fe200078e3cff */
[--C-:B------:R-:W-:Y:S01]  /*226f0*/  IMAD.X R143, RZ, RZ, R17.reuse, P6 ;  /* 0x000000ffff8f7224 */ /* 0x100fe200030e0611 */
[----:B------:R-:W-:Y:S02]  /*22700*/  IADD3 R127, P4, R16, 0x4040, RZ ;  /* 0x00004040107f7810 */ /* 0x000fe40007f9e0ff */
[----:B------:R-:W-:Y:S01]  /*22710*/  LOP3.LUT R138, R138, R139, RZ, 0x3c, !PT ;  /* 0x0000008b8a8a7212 */ /* 0x000fe200078e3cff */
[----:B------:R-:W-:Y:S01]  /*22720*/  IMAD.X R139, RZ, RZ, R17, P5 ;  /* 0x000000ffff8b7224 */ /* 0x000fe200028e0611 */
[----:B------:R-:W-:-:S02]  /*22730*/  IADD3 R129, P3, R16, 0x4060, RZ ;  /* 0x0000406010817810 */ /* 0x000fc40007f7e0ff */
[----:B------:R-:W-:Y:S01]  /*22740*/  LOP3.LUT R140, R140, R141, RZ, 0x3c, !PT ;  /* 0x0000008d8c8c7212 */ /* 0x000fe200078e3cff */
[--C-:B------:R-:W-:Y:S01]  /*22750*/  IMAD.X R141, RZ, RZ, R17.reuse, P2 ;  /* 0x000000ffff8d7224 */ /* 0x100fe200010e0611 */
[----:B------:R-:W-:Y:S02]  /*22760*/  IADD3 R131, P6, R16, 0x6000, RZ ;  /* 0x0000600010837810 */ /* 0x000fe40007fde0ff */
[----:B------:R-:W-:Y:S01]  /*22770*/  LOP3.LUT R20, R20, R21, RZ, 0x3c, !PT ;  /* 0x0000001514147212 */ /* 0x000fe200078e3cff */
[----:B------:R-:W-:Y:S01]  /*22780*/  IMAD.X R21, RZ, RZ, R17, P1 ;  /* 0x000000ffff157224 */ /* 0x000fe200008e0611 */
[----:B------:R-:W-:Y:S02]  /*22790*/  LOP3.LUT R124, R125, 0x380, RZ, 0xc0, !PT ;  /* 0x000003807d7c7812 */ /* 0x000fe400078ec0ff */
[----:B------:R-:W-:Y:S02]  /*227a0*/  IADD3 R133, P5, R16, 0x6020, RZ ;  /* 0x0000602010857810 */ /* 0x000fe40007fbe0ff */
[----:B------:R-:W-:-:S02]  /*227b0*/  LOP3.LUT R126, R127, 0x380, RZ, 0xc0, !PT ;  /* 0x000003807f7e7812 */ /* 0x000fc400078ec0ff */
[C---:B------:R-:W-:Y:S02]  /*227c0*/  IADD3 R135, P2, R16.reuse, 0x6040, RZ ;  /* 0x0000604010877810 */ /* 0x040fe40007f5e0ff */
[----:B------:R-:W-:Y:S02]  /*227d0*/  LOP3.LUT R128, R129, 0x380, RZ, 0xc0, !PT ;  /* 0x0000038081807812 */ /* 0x000fe400078ec0ff */
[----:B------:R-:W-:Y:S02]  /*227e0*/  IADD3 R137, P1, R16, 0x6060, RZ ;  /* 0x0000606010897810 */ /* 0x000fe40007f3e0ff */
[----:B------:R-:W-:Y:S02]  /*227f0*/  LOP3.LUT R130, R131, 0x380, RZ, 0xc0, !PT ;  /* 0x0000038083827812 */ /* 0x000fe400078ec0ff */
[----:B------:R-:W-:Y:S02]  /*22800*/  SHF.R.U64 R124, R124, 0x3, RZ ;  /* 0x000000037c7c7819 */ /* 0x000fe400000012ff */
[----:B------:R-:W-:-:S02]  /*22810*/  LOP3.LUT R132, R133, 0x380, RZ, 0xc0, !PT ;  /* 0x0000038085847812 */ /* 0x000fc400078ec0ff */
[----:B------:R-:W-:Y:S02]  /*22820*/  SHF.R.U64 R126, R126, 0x3, RZ ;  /* 0x000000037e7e7819 */ /* 0x000fe400000012ff */
[----:B------:R-:W-:Y:S02]  /*22830*/  LOP3.LUT R134, R135, 0x380, RZ, 0xc0, !PT ;  /* 0x0000038087867812 */ /* 0x000fe400078ec0ff */
[----:B------:R-:W-:Y:S02]  /*22840*/  F2FP.BF16.F32.PACK_AB R120, R121, R120 ;  /* 0x000000787978723e */ /* 0x000fe400000010ff */
[----:B------:R-:W-:Y:S02]  /*22850*/  SHF.R.U64 R128, R128, 0x3, RZ ;  /* 0x0000000380807819 */ /* 0x000fe400000012ff */
[----:B------:R-:W-:Y:S02]  /*22860*/  LOP3.LUT R136, R137, 0x380, RZ, 0xc0, !PT ;  /* 0x0000038089887812 */ /* 0x000fe400078ec0ff */
[----:B------:R-:W-:-:S02]  /*22870*/  F2FP.BF16.F32.PACK_AB R121, R123, R122 ;  /* 0x0000007a7b79723e */ /* 0x000fc400000010ff */
[----:B------:R-:W-:Y:S02]  /*22880*/  F2FP.BF16.F32.PACK_AB R112, R113, R112 ;  /* 0x000000707170723e */ /* 0x000fe400000010ff */
[----:B------:R-:W-:Y:S02]  /*22890*/  SHF.R.U64 R130, R130, 0x3, RZ ;  /* 0x0000000382827819 */ /* 0x000fe400000012ff */
[----:B------:R-:W-:Y:S02]  /*228a0*/  F2FP.BF16.F32.PACK_AB R122, R117, R116 ;  /* 0x00000074757a723e */ /* 0x000fe400000010ff */
[----:B------:R-:W-:Y:S02]  /*228b0*/  F2FP.BF16.F32.PACK_AB R123, R119, R118 ;  /* 0x00000076777b723e */ /* 0x000fe400000010ff */
[----:B------:R-:W-:Y:S02]  /*228c0*/  F2FP.BF16.F32.PACK_AB R113, R115, R114 ;  /* 0x000000727371723e */ /* 0x000fe400000010ff */
[----:B------:R-:W-:-:S02]  /*228d0*/  F2FP.BF16.F32.PACK_AB R104, R105, R104 ;  /* 0x000000686968723e */ /* 0x000fc400000010ff */
[----:B------:R-:W-:Y:S01]  /*228e0*/  LOP3.LUT R124, R124, R125, RZ, 0x3c, !PT ;  /* 0x0000007d7c7c7212 */ /* 0x000fe200078e3cff */
[----:B------:R-:W-:Y:S01]  /*228f0*/  IMAD.X R125, RZ, RZ, R17, P0 ;  /* 0x000000ffff7d7224 */ /* 0x000fe200000e0611 */
        /* <DEDUP_REMOVED lines=15> */
[----:B------:R-:W-:Y:S02]  /*229f0*/  MOV R142, R142 ;  /* 0x0000008e008e7202 */ /* 0x000fe40000000f00 */
[----:B------:R-:W-:Y:S02]  /*22a00*/  F2FP.BF16.F32.PACK_AB R98, R93, R92 ;  /* 0x0000005c5d62723e */ /* 0x000fe400000010ff */
[----:B------:R-:W-:Y:S02]  /*22a10*/  F2FP.BF16.F32.PACK_AB R99, R95, R94 ;  /* 0x0000005e5f63723e */ /* 0x000fe400000010ff */
[----:B------:R-:W-:-:S02]  /*22a20*/  F2FP.BF16.F32.PACK_AB R89, R91, R90 ;  /* 0x0000005a5b59723e */ /* 0x000fc400000010ff */
[----:B------:R-:W-:Y:S01]  /*22a30*/  F2FP.BF16.F32.PACK_AB R80, R81, R80 ;  /* 0x000000505150723e */ /* 0x000fe200000010ff */
[----:B------:R0:W-:Y:S01]  /*22a40*/  STSM.16.M88.4 [R0], R120 ;  /* 0x0000007800007844 */ /* 0x0001e20000000200 */
[----:B------:R-:W-:Y:S01]  /*22a50*/  LOP3.LUT R130, R130, R131, RZ, 0x3c, !PT ;  /* 0x0000008382827212 */ /* 0x000fe200078e3cff */
[----:B------:R-:W-:Y:S01]  /*22a60*/  IMAD.X R131, RZ, RZ, R17, P6 ;  /* 0x000000ffff837224 */ /* 0x000fe200030e0611 */
        /* <DEDUP_REMOVED lines=8> */
[----:B------:R-:W-:Y:S01]  /*22af0*/  MOV R140, R140 ;  /* 0x0000008c008c7202 */ /* 0x000fe20000000f00 */
[----:B------:R-:W-:Y:S01]  /*22b00*/  UIMAD.WIDE UR10, UR60, 0x4, UR10 ;  /* 0x000000043c0a78a5 */ /* 0x000fe2000f8e020a */
        /* <DEDUP_REMOVED lines=21> */
[----:B------:R-:W-:Y:S02]  /*22c60*/  MOV R126, R126 ;  /* 0x0000007e007e7202 */ /* 0x000fe40000000f00 */
[----:B------:R-:W-:Y:S02]  /*22c70*/  F2FP.BF16.F32.PACK_AB R58, R53, R52 ;  /* 0x00000034353a723e */ /* 0x000fe400000010ff */
[----:B------:R-:W-:Y:S02]  /*22c80*/  F2FP.BF16.F32.PACK_AB R59, R55, R54 ;  /* 0x00000036373b723e */ /* 0x000fe400000010ff */
[----:B------:R-:W-:Y:S02]  /*22c90*/  F2FP.BF16.F32.PACK_AB R49, R51, R50 ;  /* 0x000000323331723e */ /* 0x000fe400000010ff */
[----:B------:R-:W-:Y:S01]  /*22ca0*/  F2FP.BF16.F32.PACK_AB R40, R41, R40 ;  /* 0x000000282928723e */ /* 0x000fe200000010ff */
[----:B------:R1:W-:Y:S01]  /*22cb0*/  STSM.16.M88.4 [R140], R80 ;  /* 0x000000508c007844 */ /* 0x0003e20000000200 */
[----:B------:R-:W-:-:S02]  /*22cc0*/  MOV R128, R128 ;  /* 0x0000008000807202 */ /* 0x000fc40000000f00 */
[----:B------:R-:W-:Y:S02]  /*22cd0*/  F2FP.BF16.F32.PACK_AB R50, R45, R44 ;  /* 0x0000002c2d32723e */ /* 0x000fe400000010ff */
[----:B------:R-:W-:Y:S02]  /*22ce0*/  F2FP.BF16.F32.PACK_AB R51, R47, R46 ;  /* 0x0000002e2f33723e */ /* 0x000fe400000010ff */
[----:B------:R-:W-:Y:S01]  /*22cf0*/  F2FP.BF16.F32.PACK_AB R41, R43, R42 ;  /* 0x0000002a2b29723e */ /* 0x000fe200000010ff */
[----:B------:R1:W-:Y:S01]  /*22d00*/  STSM.16.M88.4 [R20], R72 ;  /* 0x0000004814007844 */ /* 0x0003e20000000200 */
[----:B------:R-:W-:Y:S02]  /*22d10*/  MOV R130, R130 ;  /* 0x0000008200827202 */ /* 0x000fe40000000f00 */
[----:B------:R-:W-:Y:S01]  /*22d20*/  MOV R132, R132 ;  /* 0x0000008400847202 */ /* 0x000fe20000000f00 */
[----:B------:R1:W-:Y:S01]  /*22d30*/  STSM.16.M88.4 [R124], R64 ;  /* 0x000000407c007844 */ /* 0x0003e20000000200 */
[----:B------:R-:W-:-:S02]  /*22d40*/  MOV R134, R134 ;  /* 0x0000008600867202 */ /* 0x000fc40000000f00 */
[----:B------:R-:W-:Y:S01]  /*22d50*/  MOV R136, R136 ;  /* 0x0000008800887202 */ /* 0x000fe20000000f00 */
[----:B------:R1:W-:Y:S04]  /*22d60*/  STSM.16.M88.4 [R126], R56 ;  /* 0x000000387e007844 */ /* 0x0003e80000000200 */
[----:B------:R1:W-:Y:S01]  /*22d70*/  STSM.16.M88.4 [R128], R48 ;  /* 0x0000003080007844 */ /* 0x0003e20000000200 */
[----:B------:R-:W-:-:S04]  /*22d80*/  ISETP.NE.U32.AND P0, PT, RZ, UR18, PT ;  /* 0x00000012ff007c0c */ /* 0x000fc8000bf05070 */
[----:B------:R-:W-:Y:S01]  /*22d90*/  ISETP.NE.AND.EX P0, PT, RZ, UR19, PT, P0 ;  /* 0x00000013ff007c0c */ /* 0x000fe2000bf05300 */
[----:B------:R-:W-:Y:S01]  /*22da0*/  IMAD.U32 R76, RZ, RZ, UR4 ;  /* 0x00000004ff4c7e24 */ /* 0x000fe2000f8e00ff */
[----:B--2---:R-:W-:Y:S02]  /*22db0*/  F2FP.BF16.F32.PACK_AB R24, R25, R24 ;  /* 0x000000181918723e */ /* 0x004fe400000010ff */
[----:B------:R-:W-:Y:S02]  /*22dc0*/  F2FP.BF16.F32.PACK_AB R25, R27, R26 ;  /* 0x0000001a1b19723e */ /* 0x000fe400000010ff */
[----:B---3--:R-:W-:Y:S02]  /*22dd0*/  F2FP.BF16.F32.PACK_AB R8, R9, R8 ;  /* 0x000000080908723e */ /* 0x008fe400000010ff */
[----:B------:R-:W-:Y:S02]  /*22de0*/  F2FP.BF16.F32.PACK_AB R9, R11, R10 ;  /* 0x0000000a0b09723e */ /* 0x000fe400000010ff */
[----:B----4-:R-:W-:-:S02]  /*22df0*/  F2FP.BF16.F32.PACK_AB R42, R37, R36 ;  /* 0x00000024252a723e */ /* 0x010fc400000010ff */
[----:B------:R-:W-:Y:S02]  /*22e00*/  F2FP.BF16.F32.PACK_AB R43, R39, R38 ;  /* 0x00000026272b723e */ /* 0x000fe400000010ff */
[----:B------:R-:W-:Y:S02]  /*22e10*/  F2FP.BF16.F32.PACK_AB R32, R33, R32 ;  /* 0x000000202120723e */ /* 0x000fe400000010ff */
[----:B------:R-:W-:Y:S02]  /*22e20*/  F2FP.BF16.F32.PACK_AB R33, R35, R34 ;  /* 0x000000222321723e */ /* 0x000fe400000010ff */
[----:B------:R-:W-:Y:S02]  /*22e30*/  F2FP.BF16.F32.PACK_AB R34, R29, R28 ;  /* 0x0000001c1d22723e */ /* 0x000fe400000010ff */
[----:B------:R-:W-:Y:S02]  /*22e40*/  F2FP.BF16.F32.PACK_AB R35, R31, R30 ;  /* 0x0000001e1f23723e */ /* 0x000fe400000010ff */
[----:B------:R-:W-:Y:S01]  /*22e50*/  F2FP.BF16.F32.PACK_AB R10, R5, R4 ;  /* 0x00000004050a723e */ /* 0x000fe200000010ff */
[----:B------:R-:W-:Y:S01]  /*22e60*/  IMAD.U32 R4, RZ, RZ, UR10 ;  /* 0x0000000aff047e24 */ /* 0x000fe2000f8e00ff */
[----:B------:R-:W-:Y:S01]  /*22e70*/  F2FP.BF16.F32.PACK_AB R26, R13, R12 ;  /* 0x0000000c0d1a723e */ /* 0x000fe200000010ff */
[----:B------:R-:W-:Y:S01]  /*22e80*/  IMAD.U32 R5, RZ, RZ, UR11 ;  /* 0x0000000bff057e24 */ /* 0x000fe2000f8e00ff */
[----:B------:R-:W-:Y:S01]  /*22e90*/  F2FP.BF16.F32.PACK_AB R27, R15, R14 ;  /* 0x0000000e0f1b723e */ /* 0x000fe200000010ff */
[----:B------:R-:W-:Y:S01]  /*22ea0*/  ULDC.64 UR10, c[0x0][0xd08] ;  /* 0x00034200000a7ab9 */ /* 0x000fe20000000a00 */
[----:B------:R-:W-:Y:S01]  /*22eb0*/  F2FP.BF16.F32.PACK_AB R11, R7, R6 ;  /* 0x00000006070b723e */ /* 0x000fe200000010ff */
[----:B------:R1:W-:Y:S01]  /*22ec0*/  STSM.16.M88.4 [R130], R40 ;  /* 0x0000002882007844 */ /* 0x0003e20000000200 */
[----:B------:R-:W-:-:S03]  /*22ed0*/  UISETP.NE.U32.AND UP0, UPT, UR10, URZ, UPT ;  /* 0x0000003f0a00728c */ /* 0x000fc6000bf05070 */
[----:B------:R1:W-:Y:S01]  /*22ee0*/  STSM.16.M88.4 [R132], R32 ;  /* 0x0000002084007844 */ /* 0x0003e20000000200 */
[----:B------:R-:W-:-:S03]  /*22ef0*/  UISETP.NE.AND.EX UP0, UPT, UR11, URZ, UPT, UP0 ;  /* 0x0000003f0b00728c */ /* 0x000fc6000bf05300 */
[----:B------:R1:W-:Y:S04]  /*22f00*/  STSM.16.M88.4 [R134], R24 ;  /* 0x0000001886007844 */ /* 0x0003e80000000200 */
[----:B------:R1:W-:Y:S01]  /*22f10*/  STSM.16.M88.4 [R136], R8 ;  /* 0x0000000888007844 */ /* 0x0003e20000000200 */
[----:B------:R-:W-:Y:S01]  /*22f20*/  BAR.SYNC.DEFER_BLOCKING 0x1, 0x100 ;  /* 0x0044000000007b1d */ /* 0x000fe20000010000 */
[----:B------:R-:W-:-:S05]  /*22f30*/  PLOP3.LUT P1, PT, PT, PT, UP0, 0x80, 0x0 ;  /* 0x000000000000781c */ /* 0x000fca0003f2f008 */
[----:B------:R-:W-:Y:S02]  /*22f40*/  @UP0 ULDC.64 UR10, c[0x0][0xd08] ;  /* 0x00034200000a0ab9 */ /* 0x000fe40000000a00 */
[----:B------:R-:W-:-:S06]  /*22f50*/  @UP0 UIMAD.WIDE UR10, UR60, 0x4, UR10 ;  /* 0x000000043c0a08a5 */ /* 0x000fcc000f8e020a */
[----:B------:R-:W-:Y:S02]  /*22f60*/  IMAD.U32 R6, RZ, RZ, UR10 ;  /* 0x0000000aff067e24 */ /* 0x000fe4000f8e00ff */
[----:B------:R-:W-:Y:S01]  /*22f70*/  IMAD.U32 R7, RZ, RZ, UR11 ;  /* 0x0000000bff077e24 */ /* 0x000fe2000f8e00ff */
[----:B0-----:R1:W5:Y:S04]  /*22f80*/  @P0 LDG.E R0, desc[UR36][R4.64] ;  /* 0x0000002404000981 */ /* 0x001368000c1e1900 */
[----:B------:R1:W5:Y:S01]  /*22f90*/  @P1 LDG.E R76, desc[UR36][R6.64] ;  /* 0x00000024064c1981 */ /* 0x000362000c1e1900 */
[----:B------:R-:W-:Y:S02]  /*22fa0*/  UISETP.NE.AND UP0, UPT, UR8, URZ, UPT ;  /* 0x0000003f0800728c */ /* 0x000fe4000bf05270 */
[----:B------:R-:W-:Y:S01]  /*22fb0*/  ULOP3.LUT UR61, UR61, 0xff, URZ, 0xc0, !UPT ;  /* 0x000000ff3d3d7892 */ /* 0x000fe2000f8ec03f */
[----:B------:R-:W-:Y:S01]  /*22fc0*/  UMOV UR4, URZ ;  /* 0x0000003f00047c82 */ /* 0x000fe20008000000 */
[----:B------:R-:W-:Y:S01]  /*22fd0*/  USEL UR23, UR8, UR9, UP0 ;  /* 0x0000000908177287 */ /* 0x000fe20008000000 */
[----:B------:R-:W-:Y:S11]  /*22fe0*/  @P1 BRA `(.L_x_6402) ;  /* 0x0000000000101947 */ /* 0x000ff60003800000 */
[----:B------:R-:W-:Y:S05]  /*22ff0*/  @!P0 BRA `(.L_x_6402) ;  /* 0x00000000000c8947 */ /* 0x000fea0003800000 */
[----:B-1----:R-:W2:Y:S04]  /*23000*/  LDG.E R3, desc[UR36][R4.64] ;  /* 0x0000002404037981 */ /* 0x002ea8000c1e1900 */
[----:B-----5:R-:W2:Y:S02]  /*23010*/  LDG.E R76, desc[UR36][R4.64+0x4] ;  /* 0x00000424044c7981 */ /* 0x020ea4000c1e1900 */
[----:B--2---:R-:W-:-:S07]  /*23020*/  IMAD.IADD R76, R76, 0x1, -R3 ;  /* 0x000000014c4c7824 */ /* 0x004fce00078e0a03 */
.L_x_6402:
[----:B-1----:R-:W0:Y:S01]  /*23030*/  SHFL.IDX PT, R3, R209, RZ, 0x1f ;  /* 0x00001fffd1037589 */ /* 0x002e2200000e0000 */
[----:B------:R-:W-:Y:S02]  /*23040*/  R2UR UR8, R212 ;  /* 0x00000000d40872ca */ /* 0x000fe400000e0000 */
[----:B-----5:R-:W-:-:S11]  /*23050*/  @P0 R2UR UR4, R0 ;  /* 0x00000000000402ca */ /* 0x020fd600000e0000 */
[----:B------:R-:W-:Y:S02]  /*23060*/  ULOP3.LUT UR8, UR8, 0xffff, URZ, 0xc0, !UPT ;  /* 0x0000ffff08087892 */ /* 0x000fe4000f8ec03f */
[----:B------:R-:W-:Y:S01]  /*23070*/  USHF.R.S32.HI UR26, URZ, 0x1f, UR4 ;  /* 0x0000001f3f1a7899 */ /* 0x000fe20008011404 */
[----:B0-----:R-:W-:-:S13]  /*23080*/  ISETP.NE.AND P0, PT, R3, RZ, PT ;  /* 0x000000ff0300720c */ /* 0x001fda0003f05270 */
[----:B------:R-:W-:Y:S05]  /*23090*/  @P0 BRA `(.L_x_6403) ;  /* 0x0000000400280947 */ /* 0x000fea0003800000 */
[----:B------:R-:W2:Y:S01]  /*230a0*/  LDL R6, [R1+0x448] ;  /* 0x0004480001067983 */ /* 0x000ea20000100800 */
[----:B------:R-:W0:Y:S03]  /*230b0*/  LDC R11, c[0x0][0xce8] ;  /* 0x00033a00ff0b7b82 */ /* 0x000e260000000800 */
[----:B------:R-:W3:Y:S04]  /*230c0*/  LDL R5, [R1+0x44c] ;  /* 0x00044c0001057983 */ /* 0x000ee80000100800 */
[----:B------:R-:W4:Y:S01]  /*230d0*/  LDL R4, [R1+0x438] ;  /* 0x0004380001047983 */ /* 0x000f220000100800 */
[----:B------:R-:W-:-:S04]  /*230e0*/  IMAD.U32 R3, RZ, RZ, UR59 ;  /* 0x0000003bff037e24 */ /* 0x000fc8000f8e00ff */
[----:B------:R-:W-:Y:S02]  /*230f0*/  IMAD R10, R3, 0x40, R22 ;  /* 0x00000040030a7824 */ /* 0x000fe400078e0216 */
[----:B0-----:R-:W-:Y:S01]  /*23100*/  IMAD R15, R76, R11, RZ ;  /* 0x0000000b4c0f7224 */ /* 0x001fe200078e02ff */
[----:B------:R-:W-:Y:S01]  /*23110*/  ISETP.NE.AND P2, PT, R11, 0x1, PT ;  /* 0x000000010b00780c */ /* 0x000fe20003f45270 */
[----:B------:R-:W-:Y:S01]  /*23120*/  UISETP.GT.AND UP1, UPT, UR23, 0x1, UPT ;  /* 0x000000011700788c */ /* 0x000fe2000bf24270 */
[----:B------:R-:W-:-:S03]  /*23130*/  UMOV UR22, 0xab8 ;  /* 0x00000ab800167882 */ /* 0x000fc60000000000 */
[----:B------:R-:W-:-:S08]  /*23140*/  USEL UR22, UR22, 0xa78, UP1 ;  /* 0x00000a7816167887 */ /* 0x000fd00008800000 */
[----:B------:R-:W0:Y:S01]  /*23150*/  @P2 LDC R3, c[0x0][0xcf0] ;  /* 0x00033c00ff032b82 */ /* 0x000e220000000800 */
[----:B------:R-:W-:Y:S01]  /*23160*/  UISETP.NE.U32.AND UP0, UPT, UR18, URZ, UPT ;  /* 0x0000003f1200728c */ /* 0x000fe2000bf05070 */
[----:B------:R-:W-:-:S03]  /*23170*/  IMAD.U32 R13, RZ, RZ, UR59 ;  /* 0x0000003bff0d7e24 */ /* 0x000fc6000f8e00ff */
[----:B------:R-:W-:Y:S01]  /*23180*/  UISETP.NE.AND.EX UP0, UPT, UR19, URZ, UPT, UP0 ;  /* 0x0000003f1300728c */ /* 0x000fe2000bf05300 */
[----:B--2---:R-:W-:-:S05]  /*23190*/  IMAD.MOV R0, RZ, RZ, -R6 ;  /* 0x000000ffff007224 */ /* 0x004fca00078e0a06 */
[----:B---3--:R-:W-:Y:S02]  /*231a0*/  ISETP.NE.AND P0, PT, R5, R0, PT ;  /* 0x000000000500720c */ /* 0x008fe40003f05270 */
[----:B------:R-:W1:Y:S02]  /*231b0*/  @P2 LDC R0, c[0x0][0xcec] ;  /* 0x00033b00ff002b82 */ /* 0x000e640000000800 */
[----:B------:R-:W-:-:S13]  /*231c0*/  ISETP.GE.OR P1, PT, R10, R15, P0 ;  /* 0x0000000f0a00720c */ /* 0x000fda0000726670 */
[----:B------:R-:W2:Y:S01]  /*231d0*/  @!P1 LDL R9, [R1+0x1f0] ;  /* 0x0001f00001099983 */ /* 0x000ea20000100800 */
[----:B----4-:R-:W-:Y:S01]  /*231e0*/  IMAD R13, R13, 0x40, R4 ;  /* 0x000000400d0d7824 */ /* 0x010fe200078e0204 */
[----:B------:R-:W-:Y:S01]  /*231f0*/  USHF.R.S32.HI UR16, URZ, 0x1f, UR60 ;  /* 0x0000001f3f107899 */ /* 0x000fe2000801143c */
[----:B------:R-:W-:Y:S01]  /*23200*/  BSSY B1, `(.L_x_6403) ;  /* 0x0000033000017945 */ /* 0x000fe20003800000 */
[----:B------:R-:W-:Y:S01]  /*23210*/  USEL UR9, UR61, URZ, UP1 ;  /* 0x0000003f3d097287 */ /* 0x000fe20008800000 */
[----:B------:R-:W-:Y:S01]  /*23220*/  IMAD.MOV.U32 R7, RZ, RZ, R13 ;  /* 0x000000ffff077224 */ /* 0x000fe200078e000d */
[----:B------:R-:W-:Y:S01]  /*23230*/  USEL UR17, UR60, URZ, !UP0 ;  /* 0x0000003f3c117287 */ /* 0x000fe2000c000000 */
[----:B------:R-:W-:Y:S01]  /*23240*/  ULDC.64 UR10, c[0x0][UR22+0x220] ;  /* 0x00008800160a7abb */ /* 0x000fe20008000a00 */
[----:B------:R-:W-:Y:S01]  /*23250*/  ULDC.64 UR14, c[0x0][UR22+0x228] ;  /* 0x00008a00160e7abb */ /* 0x000fe20008000a00 */
[----:B-1----:R-:W-:Y:S01]  /*23260*/  @P2 IMAD.HI.U32 R0, R13, R0, RZ ;  /* 0x000000000d002227 */ /* 0x002fe200078e00ff */
[----:B------:R-:W-:-:S02]  /*23270*/  USEL UR20, UR16, URZ, !UP0 ;  /* 0x0000003f10147287 */ /* 0x000fc4000c000000 */
[----:B------:R-:W-:Y:S02]  /*23280*/  UIMAD.WIDE.U32 UR24, UR14, UR9, URZ ;  /* 0x000000090e1872a5 */ /* 0x000fe4000f8e003f */
[----:B------:R-:W-:Y:S01]  /*23290*/  UIMAD UR11, UR11, UR17, URZ ;  /* 0x000000110b0b72a4 */ /* 0x000fe2000f8e023f */
[----:B0-----:R-:W-:Y:S01]  /*232a0*/  @P2 SHF.R.U32.HI R7, RZ, R3, R0 ;  /* 0x00000003ff072219 */ /* 0x001fe20000011600 */
[----:B------:R-:W-:Y:S01]  /*232b0*/  ULDC.64 UR12, c[0x0][UR22+0x218] ;  /* 0x00008600160c7abb */ /* 0x000fe20008000a00 */
[----:B------:R-:W-:Y:S01]  /*232c0*/  UIMAD UR9, UR15, UR9, URZ ;  /* 0x000000090f0972a4 */ /* 0x000fe2000f8e023f */
[----:B------:R-:W-:Y:S01]  /*232d0*/  IMAD.U32 R4, RZ, RZ, UR24 ;  /* 0x00000018ff047e24 */ /* 0x000fe2000f8e00ff */
[----:B------:R-:W-:Y:S01]  /*232e0*/  UIMAD.WIDE.U32 UR14, UR10, UR17, URZ ;  /* 0x000000110a0e72a5 */ /* 0x000fe2000f8e003f */
[----:B------:R-:W-:Y:S01]  /*232f0*/  IMAD.MOV R0, RZ, RZ, -R7 ;  /* 0x000000ffff007224 */ /* 0x000fe200078e0a07 */
[----:B------:R-:W-:Y:S01]  /*23300*/  UIMAD.WIDE.U32 UR16, UR12, UR8, URZ ;  /* 0x000000080c1072a5 */ /* 0x000fe2000f8e003f */
[----:B------:R-:W-:Y:S01]  /*23310*/  IMAD.U32 R5, RZ, RZ, UR25 ;  /* 0x00000019ff057e24 */ /* 0x000fe2000f8e00ff */
[----:B------:R-:W-:Y:S01]  /*23320*/  UIMAD UR12, UR13, UR8, URZ ;  /* 0x000000080d0c72a4 */ /* 0x000fe2000f8e023f */
[----:B------:R-:W-:Y:S01]  /*23330*/  IMAD R3, R11, R0, R13 ;  /* 0x000000000b037224 */ /* 0x000fe200078e020d */
[----:B------:R-:W-:-:S02]  /*23340*/  UIMAD UR11, UR10, UR20, UR11 ;  /* 0x000000140a0b72a4 */ /* 0x000fc4000f8e020b */
[----:B------:R-:W-:Y:S02]  /*23350*/  UIADD3 UR13, UR25, UR9, URZ ;  /* 0x00000009190d7290 */ /* 0x000fe4000fffe03f */
[----:B------:R-:W-:Y:S01]  /*23360*/  UIADD3 UR16, UP0, UP2, UR14, UR16, UR4 ;  /* 0x000000100e107290 */ /* 0x000fe2000fa1e004 */
[----:B------:R-:W-:Y:S01]  /*23370*/  SHF.R.S32.HI R0, RZ, 0x1f, R3 ;  /* 0x0000001fff007819 */ /* 0x000fe20000011403 */
[----:B------:R-:W-:Y:S02]  /*23380*/  UIADD3 UR12, UR17, UR12, URZ ;  /* 0x0000000c110c7290 */ /* 0x000fe4000fffe03f */
[----:B------:R-:W-:Y:S01]  /*23390*/  UIADD3 UR9, UR15, UR11, URZ ;  /* 0x0000000b0f097290 */ /* 0x000fe2000fffe03f */
[----:B------:R-:W-:Y:S01]  /*233a0*/  IMAD.U32 R6, RZ, RZ, UR13 ;  /* 0x0000000dff067e24 */ /* 0x000fe2000f8e00ff */
[----:B------:R-:W-:Y:S01]  /*233b0*/  IADD3 R4, P2, P3, R7, UR16, R4 ;  /* 0x0000001007047c10 */ /* 0x000fe2000fb5e004 */
[----:B------:R-:W-:Y:S01]  /*233c0*/  ULDC.64 UR10, c[0x0][UR22+0x210] ;  /* 0x00008400160a7abb */ /* 0x000fe20008000a00 */
[----:B------:R-:W-:Y:S01]  /*233d0*/  UIADD3.X UR9, UR9, UR12, UR26, UP0, UP2 ;  /* 0x0000000c09097290 */ /* 0x000fe200087e441a */
[----:B------:R-:W-:Y:S01]  /*233e0*/  SHF.R.S32.HI R7, RZ, 0x1f, R7 ;  /* 0x0000001fff077819 */ /* 0x000fe20000011407 */
[----:B------:R-:W-:Y:S01]  /*233f0*/  IMAD R11, R3, UR11, RZ ;  /* 0x0000000b030b7c24 */ /* 0x000fe2000f8e02ff */
[----:B------:R-:W-:Y:S01]  /*23400*/  ULDC.64 UR12, c[0x0][0xca8] ;  /* 0x00032a00000c7ab9 */ /* 0x000fe20000000a00 */
[----:B------:R-:W-:Y:S01]  /*23410*/  @!UP1 ULDC UR12, c[0x0][0xc50] ;  /* 0x00031400000c9ab9 */ /* 0x000fe20000000800 */
[----:B------:R-:W-:Y:S01]  /*23420*/  @!UP1 ULDC UR13, c[0x0][0xc54] ;  /* 0x00031500000d9ab9 */ /* 0x000fe20000000800 */
[----:B------:R-:W-:Y:S01]  /*23430*/  IADD3.X R5, R7, UR9, R6, P2, P3 ;  /* 0x0000000907057c10 */ /* 0x000fe200097e6406 */
[----:B------:R-:W-:-:S02]  /*23440*/  IMAD R11, R0, UR10, R11 ;  /* 0x0000000a000b7c24 */ /* 0x000fc4000f8e020b */
[----:B------:R-:W-:Y:S02]  /*23450*/  VIADD R0, R10, 0x8 ;  /* 0x000000080a007836 */ /* 0x000fe40000000000 */
[----:B------:R-:W-:-:S03]  /*23460*/  IMAD.WIDE.U32 R4, R3, UR10, R4 ;  /* 0x0000000a03047c25 */ /* 0x000fc6000f8e0004 */
[----:B------:R-:W-:Y:S01]  /*23470*/  ISETP.GE.OR P0, PT, R0, R15, P0 ;  /* 0x0000000f0000720c */ /* 0x000fe20000706670 */
[----:B------:R-:W-:Y:S01]  /*23480*/  IMAD.IADD R3, R5, 0x1, R11 ;  /* 0x0000000105037824 */ /* 0x000fe200078e020b */
[----:B------:R-:W-:-:S04]  /*23490*/  LEA R8, P2, R4, UR12, 0x2 ;  /* 0x0000000c04087c11 */ /* 0x000fc8000f8410ff */
[----:B------:R-:W-:Y:S01]  /*234a0*/  LEA.HI.X R3, R4, UR13, R3, 0x2, P2 ;  /* 0x0000000d04037c11 */ /* 0x000fe200090f1403 */
[----:B------:R-:W-:Y:S04]  /*234b0*/  SHFL.IDX PT, R6, R8, 0x1, 0x1c1f ;  /* 0x003c1f0008067f89 */ /* 0x000fe800000e0000 */
[----:B------:R-:W-:Y:S04]  /*234c0*/  SHFL.IDX PT, R4, R8, RZ, 0x1c1f ;  /* 0x001c1fff08047589 */ /* 0x000fe800000e0000 */
[----:B------:R-:W2:Y:S04]  /*234d0*/  SHFL.IDX PT, R5, R3, RZ, 0x1c1f ;  /* 0x001c1fff03057589 */ /* 0x000ea800000e0000 */
[----:B------:R0:W1:Y:S04]  /*234e0*/  SHFL.IDX PT, R7, R3, 0x1, 0x1c1f ;  /* 0x003c1f0003077f89 */ /* 0x00006800000e0000 */
[----:B--2---:R0:W-:Y:S01]  /*234f0*/  @!P1 ST.E desc[UR36][R4.64], R9 ;  /* 0x0000000904009985 */ /* 0x0041e2000c101924 */
[----:B-1----:R-:W-:Y:S05]  /*23500*/  @P0 BRA `(.L_x_6404) ;  /* 0x0000000000080947 */ /* 0x002fea0003800000 */
[----:B0-----:R-:W2:Y:S04]  /*23510*/  LDL R3, [R1+0x1f4] ;  /* 0x0001f40001037983 */ /* 0x001ea80000100800 */
[----:B--2---:R1:W-:Y:S02]  /*23520*/  ST.E desc[UR36][R6.64], R3 ;  /* 0x0000000306007985 */ /* 0x0043e4000c101924 */
.L_x_6404:
[----:B------:R-:W-:Y:S05]  /*23530*/  BSYNC B1 ;  /* 0x0000000000017941 */ /* 0x000fea0003800000 */
.L_x_6403:
[----:B------:R-:W-:Y:S02]  /*23540*/  UISETP.GT.AND UP1, UPT, UR23, 0x1, UPT ;  /* 0x000000011700788c */ /* 0x000fe4000bf24270 */
[----:B------:R-:W-:-:S04]  /*23550*/  UISETP.NE.U32.AND UP0, UPT, UR18, URZ, UPT ;  /* 0x0000003f1200728c */ /* 0x000fc8000bf05070 */
[----:B------:R-:W-:Y:S01]  /*23560*/  PLOP3.LUT P0, PT, PT, PT, UP1, 0x80, 0x0 ;  /* 0x000000000000781c */ /* 0x000fe20003f0f018 */
[----:B------:R-:W-:-:S04]  /*23570*/  UISETP.NE.AND.EX UP0, UPT, UR19, URZ, UPT, UP0 ;  /* 0x0000003f1300728c */ /* 0x000fc8000bf05300 */
[----:B------:R-:W-:-:S08]  /*23580*/  USEL UR14, UR60, URZ, !UP0 ;  /* 0x0000003f3c0e7287 */ /* 0x000fd0000c000000 */
[----:B------:R-:W-:Y:S05]  /*23590*/  @P0 BRA `(.L_x_6405) ;  /* 0x0000001000240947 */ /* 0x000fea0003800000 */
[----:B-1----:R-:W2:Y:S01]  /*235a0*/  LDL.64 R6, [R1+0x440] ;  /* 0x0004400001067983 */ /* 0x002ea20000100a00 */
[----:B0-----:R-:W-:Y:S01]  /*235b0*/  IMAD R4, R208, 0x40, R19 ;  /* 0x00000040d0047824 */ /* 0x001fe200078e0213 */
[----:B------:R-:W0:Y:S01]  /*235c0*/  LDC R81, c[0x0][0xce8] ;  /* 0x00033a00ff517b82 */ /* 0x000e220000000800 */
[----:B------:R-:W-:Y:S02]  /*235d0*/  ULDC.64 UR12, c[0x0][0xba0] ;  /* 0x0002e800000c7ab9 */ /* 0x000fe40000000a00 */
[----:B------:R-:W-:Y:S02]  /*235e0*/  UIMAD UR9, UR26, UR12, URZ ;  /* 0x0000000c1a0972a4 */ /* 0x000fe4000f8e023f */
[----:B------:R-:W-:Y:S02]  /*235f0*/  UIMAD.WIDE.U32 UR10, UR4, UR12, URZ ;  /* 0x0000000c040a72a5 */ /* 0x000fe4000f8e003f */
[----:B------:R-:W-:-:S03]  /*23600*/  UIMAD UR9, UR4, UR13, UR9 ;  /* 0x0000000d040972a4 */ /* 0x000fc6000f8e0209 */
[----:B------:R-:W-:Y:S01]  /*23610*/  ULDC.64 UR12, c[0x0][0xbe8] ;  /* 0x0002fa00000c7ab9 */ /* 0x000fe20000000a00 */
[----:B------:R-:W-:-:S04]  /*23620*/  UIADD3 UR11, UR11, UR9, URZ ;  /* 0x000000090b0b7290 */ /* 0x000fc8000fffe03f */
[----:B------:R-:W-:-:S04]  /*23630*/  UIMAD.WIDE.U32 UR10, UR8, UR12, UR10 ;  /* 0x0000000c080a72a5 */ /* 0x000fc8000f8e000a */
[----:B------:R-:W-:-:S03]  /*23640*/  UIMAD UR9, UR8, UR13, UR11 ;  /* 0x0000000d080972a4 */ /* 0x000fc6000f8e020b */
[----:B------:R-:W-:Y:S01]  /*23650*/  ULDC UR11, c[0x0][0xbc8] ;  /* 0x0002f200000b7ab9 */ /* 0x000fe20000000800 */
[----:B------:R-:W-:Y:S01]  /*23660*/  IMAD.U32 R21, RZ, RZ, UR59 ;  /* 0x0000003bff157e24 */ /* 0x000fe2000f8e00ff */
[----:B------:R-:W-:Y:S01]  /*23670*/  USHF.R.S32.HI UR4, URZ, 0x1f, UR14 ;  /* 0x0000001f3f047899 */ /* 0x000fe2000801140e */
[----:B------:R-:W-:-:S03]  /*23680*/  ULDC.64 UR12, c[0x0][0xbf0] ;  /* 0x0002fc00000c7ab9 */ /* 0x000fc60000000a00 */
[----:B------:R-:W-:Y:S01]  /*23690*/  UIMAD UR4, UR4, UR12, URZ ;  /* 0x0000000c040472a4 */ /* 0x000fe2000f8e023f */
[----:B------:R-:W-:-:S03]  /*236a0*/  UMOV UR8, UR10 ;  /* 0x0000000a00087c82 */ /* 0x000fc60008000000 */
[----:B------:R-:W-:Y:S02]  /*236b0*/  UIMAD UR4, UR14, UR13, UR4 ;  /* 0x0000000d0e0472a4 */ /* 0x000fe4000f8e0204 */
[----:B------:R-:W-:-:S04]  /*236c0*/  UIMAD.WIDE.U32 UR8, UR14, UR12, UR8 ;  /* 0x0000000c0e0872a5 */ /* 0x000fc8000f8e0008 */
[----:B------:R-:W-:Y:S01]  /*236d0*/  UIADD3 UR4, UR9, UR4, URZ ;  /* 0x0000000409047290 */ /* 0x000fe2000fffe03f */
[----:B------:R-:W-:Y:S01]  /*236e0*/  BSSY B1, `(.L_x_6406) ;  /* 0x00000ce000017945 */ /* 0x000fe20003800000 */
[----:B------:R-:W-:Y:S02]  /*236f0*/  SHF.R.S32.HI R84, RZ, 0x1f, R210 ;  /* 0x0000001fff547819 */ /* 0x000fe400000114d2 */
[----:B------:R-:W-:Y:S02]  /*23700*/  SHF.R.S32.HI R85, RZ, 0x1f, R211 ;  /* 0x0000001fff557819 */ /* 0x000fe400000114d3 */
[----:B------:R-:W-:Y:S02]  /*23710*/  SHF.R.S32.HI R86, RZ, 0x1f, R152 ;  /* 0x0000001fff567819 */ /* 0x000fe40000011498 */
[----:B------:R-:W-:Y:S02]  /*23720*/  SHF.R.S32.HI R87, RZ, 0x1f, R153 ;  /* 0x0000001fff577819 */ /* 0x000fe40000011499 */
[----:B------:R-:W-:-:S02]  /*23730*/  SHF.R.S32.HI R88, RZ, 0x1f, R154 ;  /* 0x0000001fff587819 */ /* 0x000fc4000001149a */
[----:B------:R-:W-:Y:S02]  /*23740*/  SHF.R.S32.HI R89, RZ, 0x1f, R155 ;  /* 0x0000001fff597819 */ /* 0x000fe4000001149b */
[----:B------:R-:W-:Y:S01]  /*23750*/  SHF.R.S32.HI R90, RZ, 0x1f, R156 ;  /* 0x0000001fff5a7819 */ /* 0x000fe2000001149c */
[----:B--2---:R-:W-:-:S03]  /*23760*/  IMAD.WIDE R4, R4, 0x2, R6 ;  /* 0x0000000204047825 */ /* 0x004fc600078e0206 */
[C---:B------:R-:W-:Y:S02]  /*23770*/  IADD3 R41, P2, R4.reuse, 0x7000, RZ ;  /* 0x0000700004297810 */ /* 0x040fe40007f5e0ff */
[----:B------:R-:W-:Y:S02]  /*23780*/  IADD3 R9, P3, R4, 0x1000, RZ ;  /* 0x0000100004097810 */ /* 0x000fe40007f7e0ff */
[----:B------:R-:W-:Y:S02]  /*23790*/  LOP3.LUT R40, R41, 0x380, RZ, 0xc0, !PT ;  /* 0x0000038029287812 */ /* 0x000fe400078ec0ff */
[----:B------:R-:W-:Y:S02]  /*237a0*/  LOP3.LUT R8, R9, 0x380, RZ, 0xc0, !PT ;  /* 0x0000038009087812 */ /* 0x000fe400078ec0ff */
[----:B------:R-:W-:Y:S02]  /*237b0*/  SHF.R.U64 R40, R40, 0x3, RZ ;  /* 0x0000000328287819 */ /* 0x000fe400000012ff */
[----:B------:R-:W-:-:S02]  /*237c0*/  SHF.R.U64 R8, R8, 0x3, RZ ;  /* 0x0000000308087819 */ /* 0x000fc400000012ff */
[----:B------:R-:W-:Y:S01]  /*237d0*/  LOP3.LUT R40, R40, R41, RZ, 0x3c, !PT ;  /* 0x0000002928287212 */ /* 0x000fe200078e3cff */
[----:B------:R-:W-:Y:S01]  /*237e0*/  IMAD.X R41, RZ, RZ, R5, P2 ;  /* 0x000000ffff297224 */ /* 0x000fe200010e0605 */
[C---:B------:R-:W-:Y:S02]  /*237f0*/  IADD3 R69, P2, R4.reuse, 0xe000, RZ ;  /* 0x0000e00004457810 */ /* 0x040fe40007f5e0ff */
[C---:B------:R-:W-:Y:S02]  /*23800*/  IADD3 R37, P1, R4.reuse, 0x6000, RZ ;  /* 0x0000600004257810 */ /* 0x040fe40007f3e0ff */
[----:B------:R-:W-:Y:S01]  /*23810*/  LOP3.LUT R68, R69, 0x380, RZ, 0xc0, !PT ;  /* 0x0000038045447812 */ /* 0x000fe200078ec0ff */
[----:B------:R-:W5:Y:S01]  /*23820*/  LD.E.128 R40, desc[UR36][R40.64] ;  /* 0x0000002428287980 */ /* 0x000f62000c101d00 */
[----:B------:R-:W-:Y:S02]  /*23830*/  IADD3 R33, P0, R4, 0x5000, RZ ;  /* 0x0000500004217810 */ /* 0x000fe40007f1e0ff */
[----:B------:R-:W-:-:S02]  /*23840*/  SHF.R.U64 R68, R68, 0x3, RZ ;  /* 0x0000000344447819 */ /* 0x000fc400000012ff */
[----:B------:R-:W-:Y:S01]  /*23850*/  LOP3.LUT R8, R8, R9, RZ, 0x3c, !PT ;  /* 0x0000000908087212 */ /* 0x000fe200078e3cff */
[--C-:B------:R-:W-:Y:S01]  /*23860*/  IMAD.X R9, RZ, RZ, R5.reuse, P3 ;  /* 0x000000ffff097224 */ /* 0x100fe200018e0605 */
[----:B------:R-:W-:Y:S02]  /*23870*/  LOP3.LUT R36, R37, 0x380, RZ, 0xc0, !PT ;  /* 0x0000038025247812 */ /* 0x000fe400078ec0ff */
[----:B------:R-:W-:Y:S01]  /*23880*/  LOP3.LUT R68, R68, R69, RZ, 0x3c, !PT ;  /* 0x0000004544447212 */ /* 0x000fe200078e3cff */
[----:B------:R-:W-:Y:S01]  /*23890*/  IMAD.X R69, RZ, RZ, R5, P2 ;  /* 0x000000ffff457224 */ /* 0x000fe200010e0605 */
[----:B------:R-:W-:Y:S01]  /*238a0*/  LOP3.LUT R32, R33, 0x380, RZ, 0xc0, !PT ;  /* 0x0000038021207812 */ /* 0x000fe200078ec0ff */
[----:B------:R-:W5:Y:S01]  /*238b0*/  LD.E.128 R8, desc[UR36][R8.64] ;  /* 0x0000002408087980 */ /* 0x000f62000c101d00 */
[----:B------:R-:W-:Y:S02]  /*238c0*/  IADD3 R45, P3, R4, 0x8000, RZ ;  /* 0x00008000042d7810 */ /* 0x000fe40007f7e0ff */
[----:B0-----:R-:W-:Y:S01]  /*238d0*/  ISETP.NE.AND P2, PT, R81, 0x1, PT ;  /* 0x000000015100780c */ /* 0x001fe20003f45270 */
[----:B------:R-:W5:Y:S01]  /*238e0*/  LD.E.128 R68, desc[UR36][R68.64] ;  /* 0x0000002444447980 */ /* 0x000f62000c101d00 */
[----:B------:R-:W-:-:S02]  /*238f0*/  SHF.R.U64 R36, R36, 0x3, RZ ;  /* 0x0000000324247819 */ /* 0x000fc400000012ff */
[----:B------:R-:W-:Y:S02]  /*23900*/  SHF.R.U64 R32, R32, 0x3, RZ ;  /* 0x0000000320207819 */ /* 0x000fe400000012ff */
[----:B------:R-:W-:Y:S02]  /*23910*/  LOP3.LUT R44, R45, 0x380, RZ, 0xc0, !PT ;  /* 0x000003802d2c7812 */ /* 0x000fe400078ec0ff */
[----:B------:R-:W-:Y:S01]  /*23920*/  LOP3.LUT R36, R36, R37, RZ, 0x3c, !PT ;  /* 0x0000002524247212 */ /* 0x000fe200078e3cff */
[--C-:B------:R-:W-:Y:S01]  /*23930*/  IMAD.X R37, RZ, RZ, R5.reuse, P1 ;  /* 0x000000ffff257224 */ /* 0x100fe200008e0605 */
[----:B------:R-:W-:Y:S01]  /*23940*/  LOP3.LUT R32, R32, R33, RZ, 0x3c, !PT ;  /* 0x0000002120207212 */ /* 0x000fe200078e3cff */
[----:B------:R-:W-:Y:S01]  /*23950*/  IMAD.X R33, RZ, RZ, R5, P0 ;  /* 0x000000ffff217224 */ /* 0x000fe200000e0605 */
[----:B------:R-:W-:Y:S01]  /*23960*/  SHF.R.U64 R44, R44, 0x3, RZ ;  /* 0x000000032c2c7819 */ /* 0x000fe200000012ff */
[----:B------:R-:W0:Y:S01]  /*23970*/  @P2 LDC R77, c[0x0][0xcec] ;  /* 0x00033b00ff4d2b82 */ /* 0x000e220000000800 */
[C---:B------:R-:W-:Y:S01]  /*23980*/  IADD3 R65, P1, R4.reuse, 0xd000, RZ ;  /* 0x0000d00004417810 */ /* 0x040fe20007f3e0ff */
[----:B------:R-:W5:Y:S01]  /*23990*/  LD.E.128 R36, desc[UR36][R36.64] ;  /* 0x0000002424247980 */ /* 0x000f62000c101d00 */
[----:B------:R-:W-:-:S02]  /*239a0*/  IADD3 R61, P0, R4, 0xc000, RZ ;  /* 0x0000c000043d7810 */ /* 0x000fc40007f1e0ff */
[----:B------:R-:W-:Y:S01]  /*239b0*/  LOP3.LUT R44, R44, R45, RZ, 0x3c, !PT ;  /* 0x0000002d2c2c7212 */ /* 0x000fe200078e3cff */
[--C-:B------:R-:W-:Y:S01]  /*239c0*/  IMAD.X R45, RZ, RZ, R5.reuse, P3 ;  /* 0x000000ffff2d7224 */ /* 0x100fe200018e0605 */
[----:B------:R-:W-:Y:S01]  /*239d0*/  LOP3.LUT R64, R65, 0x380, RZ, 0xc0, !PT ;  /* 0x0000038041407812 */ /* 0x000fe200078ec0ff */
[----:B------:R-:W1:Y:S01]  /*239e0*/  @P2 LDC R79, c[0x0][0xcf0] ;  /* 0x00033c00ff4f2b82 */ /* 0x000e620000000800 */
[----:B------:R-:W-:Y:S01]  /*239f0*/  LOP3.LUT R60, R61, 0x380, RZ, 0xc0, !PT ;  /* 0x000003803d3c7812 */ /* 0x000fe200078ec0ff */
[----:B------:R-:W5:Y:S01]  /*23a00*/  LD.E.128 R32, desc[UR36][R32.64] ;  /* 0x0000002420207980 */ /* 0x000f62000c101d00 */
[----:B------:R-:W-:Y:S02]  /*23a10*/  IADD3 R3, P3, R4, 0xf000, RZ ;  /* 0x0000f00004037810 */ /* 0x000fe40007f7e0ff */
[----:B------:R-:W-:Y:S01]  /*23a20*/  SHF.R.U64 R64, R64, 0x3, RZ ;  /* 0x0000000340407819 */ /* 0x000fe200000012ff */
[----:B------:R-:W5:Y:S01]  /*23a30*/  LD.E.128 R44, desc[UR36][R44.64] ;  /* 0x000000242c2c7980 */ /* 0x000f62000c101d00 */
[----:B------:R-:W-:Y:S01]  /*23a40*/  SHF.R.U64 R60, R60, 0x3, RZ ;  /* 0x000000033c3c7819 */ /* 0x000fe200000012ff */
[----:B------:R-:W-:Y:S01]  /*23a50*/  IMAD.X R73, RZ, RZ, R5, P3 ;  /* 0x000000ffff497224 */ /* 0x000fe200018e0605 */
[----:B------:R-:W-:-:S02]  /*23a60*/  LOP3.LUT R0, R3, 0x380, RZ, 0xc0, !PT ;  /* 0x0000038003007812 */ /* 0x000fc400078ec0ff */
[----:B------:R-:W-:Y:S01]  /*23a70*/  LOP3.LUT R64, R64, R65, RZ, 0x3c, !PT ;  /* 0x0000004140407212 */ /* 0x000fe200078e3cff */
[--C-:B------:R-:W-:Y:S01]  /*23a80*/  IMAD.X R65, RZ, RZ, R5.reuse, P1 ;  /* 0x000000ffff417224 */ /* 0x100fe200008e0605 */
[----:B------:R-:W-:Y:S01]  /*23a90*/  LOP3.LUT R60, R60, R61, RZ, 0x3c, !PT ;  /* 0x0000003d3c3c7212 */ /* 0x000fe200078e3cff */
[----:B------:R-:W-:Y:S01]  /*23aa0*/  IMAD.X R61, RZ, RZ, R5, P0 ;  /* 0x000000ffff3d7224 */ /* 0x000fe200000e0605 */
[----:B------:R-:W-:Y:S02]  /*23ab0*/  SHF.R.U64 R0, R0, 0x3, RZ ;  /* 0x0000000300007819 */ /* 0x000fe400000012ff */
[----:B------:R-:W-:Y:S01]  /*23ac0*/  ISETP.GE.AND P1, PT, R19, UR11, PT ;  /* 0x0000000b13007c0c */ /* 0x000fe2000bf26270 */
[----:B------:R-:W5:Y:S01]  /*23ad0*/  LD.E.128 R64, desc[UR36][R64.64] ;  /* 0x0000002440407980 */ /* 0x000f62000c101d00 */
[----:B------:R-:W-:Y:S02]  /*23ae0*/  ISETP.GE.AND P0, PT, R156, UR11, PT ;  /* 0x0000000b9c007c0c */ /* 0x000fe4000bf06270 */
[----:B------:R-:W-:Y:S01]  /*23af0*/  LOP3.LUT R72, R0, R3, RZ, 0x3c, !PT ;  /* 0x0000000300487212 */ /* 0x000fe200078e3cff */
[----:B------:R-:W-:Y:S01]  /*23b00*/  IMAD R0, R157, 0x20, R208 ;  /* 0x000000209d007824 */ /* 0x000fe200078e02d0 */
[----:B------:R-:W-:Y:S01]  /*23b10*/  SEL R3, RZ, 0x1, P1 ;  /* 0x00000001ff037807 */ /* 0x000fe20000800000 */
[----:B------:R-:W5:Y:S01]  /*23b20*/  LD.E.128 R60, desc[UR36][R60.64] ;  /* 0x000000243c3c7980 */ /* 0x000f62000c101d00 */
[----:B------:R-:W-:-:S02]  /*23b30*/  SEL R20, RZ, 0xffffffff, P0 ;  /* 0xffffffffff147807 */ /* 0x000fc40000000000 */
[----:B------:R-:W-:Y:S01]  /*23b40*/  ISETP.GE.AND P1, PT, R155, UR11, PT ;  /* 0x0000000b9b007c0c */ /* 0x000fe2000bf26270 */
[----:B------:R-:W-:Y:S01]  /*23b50*/  IMAD R82, R21, 0x40, R0 ;  /* 0x0000004015527824 */ /* 0x000fe200078e0200 */
[C---:B------:R-:W-:Y:S02]  /*23b60*/  IADD3 R13, P4, R4.reuse, 0x2000, RZ ;  /* 0x00002000040d7810 */ /* 0x040fe40007f9e0ff */
[C---:B------:R-:W-:Y:S02]  /*23b70*/  IADD3 R25, P5, R4.reuse, 0x3000, RZ ;  /* 0x0000300004197810 */ /* 0x040fe40007fbe0ff */
[----:B------:R-:W-:Y:S01]  /*23b80*/  IADD3 R29, P6, R4, 0x4000, RZ ;  /* 0x00004000041d7810 */ /* 0x000fe20007fde0ff */
[----:B------:R-:W-:Y:S01]  /*23b90*/  IMAD.SHL.U32 R20, R20, 0x2, RZ ;  /* 0x0000000214147824 */ /* 0x000fe200078e00ff */
[----:B------:R-:W-:Y:S01]  /*23ba0*/  ISETP.GE.AND P0, PT, R154, UR11, PT ;  /* 0x0000000b9a007c0c */ /* 0x000fe2000bf06270 */
[----:B------:R-:W5:Y:S01]  /*23bb0*/  LD.E.128 R72, desc[UR36][R72.64] ;  /* 0x0000002448487980 */ /* 0x000f62000c101d00 */
[----:B------:R-:W-:-:S02]  /*23bc0*/  SEL R0, RZ, 0xffffffff, P1 ;  /* 0xffffffffff007807 */ /* 0x000fc40000800000 */
[----:B------:R-:W-:Y:S02]  /*23bd0*/  LOP3.LUT R12, R13, 0x380, RZ, 0xc0, !PT ;  /* 0x000003800d0c7812 */ /* 0x000fe400078ec0ff */
[----:B------:R-:W-:Y:S02]  /*23be0*/  LOP3.LUT R24, R25, 0x380, RZ, 0xc0, !PT ;  /* 0x0000038019187812 */ /* 0x000fe400078ec0ff */
[----:B------:R-:W-:Y:S01]  /*23bf0*/  LOP3.LUT R28, R29, 0x380, RZ, 0xc0, !PT ;  /* 0x000003801d1c7812 */ /* 0x000fe200078ec0ff */
[----:B------:R-:W-:Y:S01]  /*23c00*/  IMAD.SHL.U32 R83, R0, 0x4, RZ ;  /* 0x0000000400537824 */ /* 0x000fe200078e00ff */
[----:B------:R-:W-:Y:S01]  /*23c10*/  SEL R21, RZ, 0xffffffff, P0 ;  /* 0xffffffffff157807 */ /* 0x000fe20000000000 */
[----:B0-----:R-:W-:Y:S01]  /*23c20*/  @P2 IMAD.HI.U32 R0, R82, R77, RZ ;  /* 0x0000004d52002227 */ /* 0x001fe200078e00ff */
[----:B------:R-:W-:Y:S02]  /*23c30*/  LOP3.LUT R20, R20, 0x2, R3, 0xe2, !PT ;  /* 0x0000000214147812 */ /* 0x000fe400078ee203 */
[----:B------:R-:W-:-:S02]  /*23c40*/  SHF.R.U64 R12, R12, 0x3, RZ ;  /* 0x000000030c0c7819 */ /* 0x000fc400000012ff */
[----:B------:R-:W-:Y:S02]  /*23c50*/  SHF.R.U64 R24, R24, 0x3, RZ ;  /* 0x0000000318187819 */ /* 0x000fe400000012ff */
[----:B------:R-:W-:Y:S01]  /*23c60*/  SHF.R.U64 R28, R28, 0x3, RZ ;  /* 0x000000031c1c7819 */ /* 0x000fe200000012ff */
[----:B------:R-:W-:Y:S01]  /*23c70*/  IMAD.SHL.U32 R78, R21, 0x8, RZ ;  /* 0x00000008154e7824 */ /* 0x000fe200078e00ff */
[----:B------:R-:W-:Y:S01]  /*23c80*/  LOP3.LUT R77, R83, 0x4, R20, 0xe2, !PT ;  /* 0x00000004534d7812 */ /* 0x000fe200078ee214 */
[----:B------:R-:W-:Y:S01]  /*23c90*/  IMAD.MOV.U32 R3, RZ, RZ, R82 ;  /* 0x000000ffff037224 */ /* 0x000fe200078e0052 */
[----:B------:R-:W-:Y:S01]  /*23ca0*/  LOP3.LUT R12, R12, R13, RZ, 0x3c, !PT ;  /* 0x0000000d0c0c7212 */ /* 0x000fe200078e3cff */
[--C-:B------:R-:W-:Y:S01]  /*23cb0*/  IMAD.X R13, RZ, RZ, R5.reuse, P4 ;  /* 0x000000ffff0d7224 */ /* 0x100fe200020e0605 */
[----:B------:R-:W-:Y:S01]  /*23cc0*/  LOP3.LUT R24, R24, R25, RZ, 0x3c, !PT ;  /* 0x0000001918187212 */ /* 0x000fe200078e3cff */
[--C-:B------:R-:W-:Y:S01]  /*23cd0*/  IMAD.X R25, RZ, RZ, R5.reuse, P5 ;  /* 0x000000ffff197224 */ /* 0x100fe200028e0605 */
[----:B------:R-:W-:Y:S01]  /*23ce0*/  LOP3.LUT R28, R28, R29, RZ, 0x3c, !PT ;  /* 0x0000001d1c1c7212 */ /* 0x000fe200078e3cff */
[----:B------:R-:W-:Y:S01]  /*23cf0*/  IMAD.X R29, RZ, RZ, R5, P6 ;  /* 0x000000ffff1d7224 */ /* 0x000fe200030e0605 */
[----:B-1----:R-:W-:Y:S01]  /*23d00*/  @P2 SHF.R.U32.HI R3, RZ, R79, R0 ;  /* 0x0000004fff032219 */ /* 0x002fe20000011600 */
[----:B------:R-:W-:Y:S01]  /*23d10*/  IMAD.U32 R20, RZ, RZ, UR8 ;  /* 0x00000008ff147e24 */ /* 0x000fe2000f8e00ff */
[C---:B------:R-:W-:Y:S01]  /*23d20*/  IADD3 R49, P4, R4.reuse, 0x9000, RZ ;  /* 0x0000900004317810 */ /* 0x040fe20007f9e0ff */
[----:B------:R-:W-:Y:S01]  /*23d30*/  IMAD.U32 R21, RZ, RZ, UR9 ;  /* 0x00000009ff157e24 */ /* 0x000fe2000f8e00ff */
[C---:B------:R-:W-:Y:S01]  /*23d40*/  IADD3 R53, P5, R4.reuse, 0xa000, RZ ;  /* 0x0000a00004357810 */ /* 0x040fe20007fbe0ff */
[----:B------:R-:W-:Y:S01]  /*23d50*/  ULDC.64 UR8, c[0x0][0xbe0] ;  /* 0x0002f80000087ab9 */ /* 0x000fe20000000a00 */
[----:B------:R-:W-:Y:S01]  /*23d60*/  IADD3 R57, P6, R4, 0xb000, RZ ;  /* 0x0000b00004397810 */ /* 0x000fe20007fde0ff */
[----:B------:R-:W5:Y:S01]  /*23d70*/  LD.E.128 R12, desc[UR36][R12.64] ;  /* 0x000000240c0c7980 */ /* 0x000f62000c101d00 */
[----:B------:R-:W-:-:S02]  /*23d80*/  LOP3.LUT R0, R78, 0x8, R77, 0xe2, !PT ;  /* 0x000000084e007812 */ /* 0x000fc400078ee24d */
[--C-:B------:R-:W-:Y:S01]  /*23d90*/  SHF.R.S32.HI R77, RZ, 0x1f, R3.reuse ;  /* 0x0000001fff4d7819 */ /* 0x100fe20000011403 */
[----:B------:R-:W5:Y:S01]  /*23da0*/  LD.E.128 R24, desc[UR36][R24.64] ;  /* 0x0000002418187980 */ /* 0x000f62000c101d00 */
[----:B------:R-:W-:Y:S02]  /*23db0*/  ISETP.GE.AND P0, PT, R153, UR11, PT ;  /* 0x0000000b99007c0c */ /* 0x000fe4000bf06270 */
[----:B------:R-:W-:Y:S01]  /*23dc0*/  LOP3.LUT R48, R49, 0x380, RZ, 0xc0, !PT ;  /* 0x0000038031307812 */ /* 0x000fe200078ec0ff */
[----:B------:R-:W5:Y:S01]  /*23dd0*/  LD.E.128 R28, desc[UR36][R28.64] ;  /* 0x000000241c1c7980 */ /* 0x000f62000c101d00 */
[----:B------:R-:W-:Y:S02]  /*23de0*/  LOP3.LUT R52, R53, 0x380, RZ, 0xc0, !PT ;  /* 0x0000038035347812 */ /* 0x000fe400078ec0ff */
[----:B------:R-:W-:Y:S01]  /*23df0*/  LOP3.LUT R56, R57, 0x380, RZ, 0xc0, !PT ;  /* 0x0000038039387812 */ /* 0x000fe200078ec0ff */
[----:B------:R-:W-:Y:S01]  /*23e00*/  IMAD.MOV R79, RZ, RZ, -R3 ;  /* 0x000000ffff4f7224 */ /* 0x000fe200078e0a03 */
[----:B------:R-:W-:Y:S01]  /*23e10*/  LOP3.LUT R7, R4, 0x380, RZ, 0xc0, !PT ;  /* 0x0000038004077812 */ /* 0x000fe200078ec0ff */
[----:B------:R-:W-:Y:S01]  /*23e20*/  IMAD.U32 R21, RZ, RZ, UR4 ;  /* 0x00000004ff157e24 */ /* 0x000fe2000f8e00ff */
[----:B------:R-:W-:Y:S01]  /*23e30*/  SEL R78, RZ, 0xffffffff, P0 ;  /* 0xffffffffff4e7807 */ /* 0x000fe20000000000 */
[----:B------:R-:W-:Y:S01]  /*23e40*/  IMAD R80, R77, UR8, RZ ;  /* 0x000000084d507c24 */ /* 0x000fe2000f8e02ff */
[----:B------:R-:W-:-:S02]  /*23e50*/  SHF.R.U64 R48, R48, 0x3, RZ ;  /* 0x0000000330307819 */ /* 0x000fc400000012ff */
[----:B------:R-:W-:Y:S02]  /*23e60*/  SHF.R.U64 R52, R52, 0x3, RZ ;  /* 0x0000000334347819 */ /* 0x000fe400000012ff */
[----:B------:R-:W-:Y:S02]  /*23e70*/  SHF.R.U64 R56, R56, 0x3, RZ ;  /* 0x0000000338387819 */ /* 0x000fe400000012ff */
[----:B------:R-:W-:Y:S01]  /*23e80*/  ISETP.GE.AND P0, PT, R152, UR11, PT ;  /* 0x0000000b98007c0c */ /* 0x000fe2000bf06270 */
[----:B------:R-:W-:Y:S01]  /*23e90*/  IMAD R77, R81, R79, R82 ;  /* 0x0000004f514d7224 */ /* 0x000fe200078e0252 */
        /* <DEDUP_REMOVED lines=8> */
[----:B------:R-:W-:Y:S01]  /*23f20*/  SEL R3, RZ, 0xffffffff, P0 ;  /* 0xffffffffff037807 */ /* 0x000fe20000000000 */
[--C-:B------:R-:W-:Y:S01]  /*23f30*/  IMAD.X R53, RZ, RZ, R5.reuse, P5 ;  /* 0x000000ffff357224 */ /* 0x100fe200028e0605 */
[----:B------:R-:W-:Y:S01]  /*23f40*/  LOP3.LUT R4, R7, R4, RZ, 0x3c, !PT ;  /* 0x0000000407047212 */ /* 0x000fe200078e3cff */
[----:B------:R-:W-:-:S02]  /*23f50*/  IMAD.X R57, RZ, RZ, R5, P6 ;  /* 0x000000ffff397224 */ /* 0x000fc400030e0605 */
[----:B------:R-:W-:Y:S01]  /*23f60*/  IMAD.SHL.U32 R83, R78, 0x10, RZ ;  /* 0x000000104e537824 */ /* 0x000fe200078e00ff */
[----:B------:R-:W5:Y:S01]  /*23f70*/  LD.E.128 R48, desc[UR36][R48.64] ;  /* 0x0000002430307980 */ /* 0x000f62000c101d00 */
[----:B------:R-:W-:-:S03]  /*23f80*/  IMAD.SHL.U32 R3, R3, 0x20, RZ ;  /* 0x0000002003037824 */ /* 0x000fc600078e00ff */
[----:B------:R-:W-:Y:S01]  /*23f90*/  LOP3.LUT R0, R83, 0x10, R0, 0xe2, !PT ;  /* 0x0000001053007812 */ /* 0x000fe200078ee200 */
[----:B------:R-:W5:Y:S01]  /*23fa0*/  LD.E.128 R4, desc[UR36][R4.64] ;  /* 0x0000002404047980 */ /* 0x000f62000c101d00 */
[----:B------:R-:W-:-:S03]  /*23fb0*/  SHF.R.S32.HI R78, RZ, 0x1f, R77 ;  /* 0x0000001fff4e7819 */ /* 0x000fc6000001144d */
[----:B------:R-:W5:Y:S01]  /*23fc0*/  LD.E.128 R52, desc[UR36][R52.64] ;  /* 0x0000002434347980 */ /* 0x000f62000c101d00 */
[----:B------:R-:W-:-:S03]  /*23fd0*/  LOP3.LUT R0, R3, 0x20, R0, 0xe2, !PT ;  /* 0x0000002003007812 */ /* 0x000fc600078ee200 */
[----:B------:R-:W5:Y:S01]  /*23fe0*/  LD.E.128 R56, desc[UR36][R56.64] ;  /* 0x0000002438387980 */ /* 0x000f62000c101d00 */
[----:B------:R-:W-:Y:S01]  /*23ff0*/  IMAD.U32 R3, RZ, RZ, UR59 ;  /* 0x0000003bff037e24 */ /* 0x000fe2000f8e00ff */
[----:B------:R-:W-:Y:S01]  /*24000*/  @!PT LDS RZ, [RZ] ;  /* 0x00000000fffff984 */ /* 0x000fe20000000800 */
[----:B------:R-:W-:Y:S01]  /*24010*/  @!PT LDS RZ, [RZ] ;  /* 0x00000000fffff984 */ /* 0x000fe20000000800 */
[----:B------:R-:W-:Y:S01]  /*24020*/  @!PT LDS RZ, [RZ] ;  /* 0x00000000fffff984 */ /* 0x000fe20000000800 */
[----:B------:R-:W-:Y:S01]  /*24030*/  @!PT LDS RZ, [RZ] ;  /* 0x00000000fffff984 */ /* 0x000fe20000000800 */
[----:B------:R0:W-:Y:S06]  /*24040*/  MEMBAR.ALL.CTA ;  /* 0x0000000000007992 */ /* 0x0001ec0000008000 */
[----:B0-----:R-:W0:Y:S01]  /*24050*/  FENCE.VIEW.ASYNC.S ;  /* 0x00000000000073c6 */ /* 0x001e220000000000 */
[----:B------:R-:W-:Y:S01]  /*24060*/  IMAD.IADD R21, R21, 0x1, R79 ;  /* 0x0000000115157824 */ /* 0x000fe200078e024f */
[----:B------:R-:W-:Y:S01]  /*24070*/  ISETP.GE.AND P0, PT, R211, UR11, PT ;  /* 0x0000000bd3007c0c */ /* 0x000fe2000bf06270 */
[----:B------:R-:W-:-:S02]  /*24080*/  IMAD R78, R78, UR8, RZ ;  /* 0x000000084e4e7c24 */ /* 0x000fc4000f8e02ff */
[----:B------:R-:W-:Y:S02]  /*24090*/  IMAD R83, R76, R81, RZ ;  /* 0x000000514c537224 */ /* 0x000fe400078e02ff */
[----:B------:R-:W-:Y:S01]  /*240a0*/  IMAD R82, R3, 0x40, R208 ;  /* 0x0000004003527824 */ /* 0x000fe200078e02d0 */
[----:B------:R-:W-:Y:S01]  /*240b0*/  UIADD3 UR4, UR44, 0x38820, URZ ;  /* 0x000388202c047890 */ /* 0x000fe2000fffe03f */
[C---:B------:R-:W-:Y:S01]  /*240c0*/  IMAD R79, R77.reuse, UR9, R78 ;  /* 0x000000094d4f7c24 */ /* 0x040fe2000f8e024e */
[----:B------:R-:W-:Y:S01]  /*240d0*/  SEL R3, RZ, 0x40, P0 ;  /* 0x00000040ff037807 */ /* 0x000fe20000000000 */
[----:B------:R-:W-:Y:S01]  /*240e0*/  IMAD.WIDE.U32 R20, R77, UR8, R20 ;  /* 0x000000084d147c25 */ /* 0x000fe2000f8e0014 */
[----:B------:R-:W-:Y:S01]  /*240f0*/  ISETP.GE.AND P0, PT, R82, R83, PT ;  /* 0x000000535200720c */ /* 0x000fe20003f06270 */
[----:B------:R-:W-:Y:S01]  /*24100*/  ULDC.64 UR8, c[0x0][0xb80] ;  /* 0x0002e00000087ab9 */ /* 0x000fe20000000a00 */
[----:B------:R-:W-:Y:S01]  /*24110*/  UPRMT UR4, URZ, 0x654, UR4 ;  /* 0x000006543f047896 */ /* 0x000fe20008000004 */
[----:B------:R-:W-:Y:S01]  /*24120*/  IMAD.IADD R21, R21, 0x1, R79 ;  /* 0x0000000115157824 */ /* 0x000fe200078e024f */
[----:B------:R-:W-:-:S02]  /*24130*/  LEA R80, P2, R20, UR8, 0x1 ;  /* 0x0000000814507c11 */ /* 0x000fc4000f8408ff */
[----:B------:R-:W-:Y:S02]  /*24140*/  ISETP.GE.AND P1, PT, R210, UR11, PT ;  /* 0x0000000bd2007c0c */ /* 0x000fe4000bf26270 */
[----:B------:R-:W-:Y:S02]  /*24150*/  LEA.HI.X R81, R20, UR9, R21, 0x1, P2 ;  /* 0x0000000914517c11 */ /* 0x000fe400090f0c15 */
[----:B------:R-:W-:Y:S01]  /*24160*/  LOP3.LUT R0, R0, R3, RZ, 0xfc, !PT ;  /* 0x0000000300007212 */ /* 0x000fe200078efcff */
[----:B0-----:R0:W1:Y:S01]  /*24170*/  SHFL.IDX PT, R20, R80, RZ, 0x181f ;  /* 0x00181fff50147589 */ /* 0x00106200000e0000 */
[----:B------:R-:W-:Y:S01]  /*24180*/  SEL R3, RZ, 0x80, P1 ;  /* 0x00000080ff037807 */ /* 0x000fe20000800000 */
[----:B------:R-:W-:Y:S02]  /*24190*/  SYNCS.ARRIVE.TRANS64.RED.A1T0 RZ, [UR4], RZ ;  /* 0x000000ffffff79a7 */ /* 0x000fe40008100404 */
[----:B------:R0:W2:Y:S01]  /*241a0*/  SHFL.IDX PT, R21, R81, RZ, 0x181f ;  /* 0x00181fff51157589 */ /* 0x0000a200000e0000 */
[----:B------:R-:W-:Y:S01]  /*241b0*/  LOP3.LUT R3, R0, R3, RZ, 0xfc, !PT ;  /* 0x0000000300037212 */ /* 0x000fe200078efcff */
[----:B------:R-:W-:Y:S06]  /*241c0*/  @P0 BRA `(.L_x_6407) ;  /* 0x00000000007c0947 */ /* 0x000fec0003800000 */
[----:B------:R-:W-:Y:S02]  /*241d0*/  ISETP.GE.AND P1, PT, R156, UR11, PT ;  /* 0x0000000b9c007c0c */ /* 0x000fe4000bf26270 */
[----:B------:R-:W-:Y:S02]  /*241e0*/  ISETP.GE.AND P0, PT, R19, UR11, PT ;  /* 0x0000000b13007c0c */ /* 0x000fe4000bf06270 */
[----:B------:R-:W-:Y:S02]  /*241f0*/  ISETP.GE.AND P5, PT, R155, UR11, PT ;  /* 0x0000000b9b007c0c */ /* 0x000fe4000bfa6270 */
[----:B------:R-:W-:-:S07]  /*24200*/  ISETP.GE.AND P3, PT, R154, UR11, PT ;  /* 0x0000000b9a007c0c */ /* 0x000fce000bf66270 */
[C---:B-1----:R-:W-:Y:S02]  /*24210*/  @!P1 LEA R76, P2, R156.reuse, R20, 0x1 ;  /* 0x000000149c4c9211 */ /* 0x042fe400078408ff */
[----:B--2---:R-:W-:Y:S02]  /*24220*/  @!P0 IMAD.WIDE R78, R19, 0x2, R20 ;  /* 0x00000002134e8825 */ /* 0x004fe400078e0214 */
[----:B------:R-:W-:Y:S02]  /*24230*/  @!P1 LEA.HI.X R77, R156, R21, R90, 0x1, P2 ;  /* 0x000000159c4d9211 */ /* 0x000fe400010f0c5a */
[----:B------:R-:W-:Y:S01]  /*24240*/  ISETP.GE.AND P2, PT, R153, UR11, PT ;  /* 0x0000000b99007c0c */ /* 0x000fe2000bf46270 */
[----:B-----5:R1:W-:Y:S01]  /*24250*/  @!P0 ST.E.128 desc[UR36][R78.64], R4 ;  /* 0x000000044e008985 */ /* 0x0203e2000c101d24 */
[----:B------:R-:W-:-:S03]  /*24260*/  LOP3.LUT P0, RZ, R0, 0x40, RZ, 0xc0, !PT ;  /* 0x0000004000ff7812 */ /* 0x000fc6000780c0ff */
[----:B------:R2:W-:Y:S01]  /*24270*/  @!P1 ST.E.128 desc[UR36][R76.64], R12 ;  /* 0x0000000c4c009985 */ /* 0x0005e2000c101d24 */
[----:B------:R-:W-:Y:S02]  /*24280*/  ISETP.GE.AND P1, PT, R152, UR11, PT ;  /* 0x0000000b98007c0c */ /* 0x000fe4000bf26270 */
[CC--:B-1----:R-:W-:Y:S02]  /*24290*/  @!P5 LEA R4, P4, R155.reuse, R20.reuse, 0x1 ;  /* 0x000000149b04d211 */ /* 0x0c2fe400078808ff */
[CC--:B------:R-:W-:Y:S02]  /*242a0*/  @!P3 LEA R6, P6, R154.reuse, R20.reuse, 0x1 ;  /* 0x000000149a06b211 */ /* 0x0c0fe400078c08ff */
[-C--:B------:R-:W-:Y:S02]  /*242b0*/  @!P5 LEA.HI.X R5, R155, R21.reuse, R89, 0x1, P4 ;  /* 0x000000159b05d211 */ /* 0x080fe400020f0c59 */
[----:B------:R-:W-:Y:S02]  /*242c0*/  LOP3.LUT P4, RZ, R3, 0x80, RZ, 0xc0, !PT ;  /* 0x0000008003ff7812 */ /* 0x000fe4000788c0ff */
[----:B------:R-:W-:Y:S01]  /*242d0*/  @!P3 LEA.HI.X R7, R154, R21, R88, 0x1, P6 ;  /* 0x000000159a07b211 */ /* 0x000fe200030f0c58 */
[----:B------:R1:W-:Y:S02]  /*242e0*/  @!P5 ST.E.128 desc[UR36][R4.64], R28 ;  /* 0x0000001c0400d985 */ /* 0x0003e4000c101d24 */
[----:B--2---:R-:W-:-:S02]  /*242f0*/  @!P1 LEA R12, P6, R152, R20, 0x1 ;  /* 0x00000014980c9211 */ /* 0x004fc400078c08ff */
[----:B------:R2:W-:Y:S02]  /*24300*/  @!P3 ST.E.128 desc[UR36][R6.64], R36 ;  /* 0x000000240600b985 */ /* 0x0005e4000c101d24 */
[-C--:B------:R-:W-:Y:S02]  /*24310*/  @!P1 LEA.HI.X R13, R152, R21.reuse, R86, 0x1, P6 ;  /* 0x00000015980d9211 */ /* 0x080fe400030f0c56 */
[-C--:B-1----:R-:W-:Y:S02]  /*24320*/  @!P2 LEA R4, P5, R153, R20.reuse, 0x1 ;  /* 0x000000149904a211 */ /* 0x082fe400078a08ff */
[-C--:B--2---:R-:W-:Y:S02]  /*24330*/  @P0 LEA R6, P3, R211, R20.reuse, 0x1 ;  /* 0x00000014d3060211 */ /* 0x084fe400078608ff */
        /* <DEDUP_REMOVED lines=8> */
.L_x_6407:
[----:B------:R-:W-:Y:S05]  /*243c0*/  BSYNC B1 ;  /* 0x0000000000017941 */ /* 0x000fea0003800000 */
.L_x_6406:
        /* <DEDUP_REMOVED lines=9> */
[----:B------:R-:W-:-:S05]  /*24460*/  ISETP.GE.AND P1, PT, R153, UR11, PT ;  /* 0x0000000b99007c0c */ /* 0x000fca000bf26270 */
[----:B0---4-:R-:W-:Y:S02]  /*24470*/  @!P0 IMAD.WIDE R6, R19, 0x2, R4 ;  /* 0x0000000213068825 */ /* 0x011fe400078e0204 */
[-C--:B------:R-:W-:Y:S02]  /*24480*/  @!P5 LEA R14, P4, R156, R4.reuse, 0x1 ;  /* 0x000000049c0ed211 */ /* 0x080fe400078808ff */
[----:B------:R-:W-:Y:S01]  /*24490*/  @!P3 LEA R12, P6, R155, R4, 0x1 ;  /* 0x000000049b0cb211 */ /* 0x000fe200078c08ff */
[----:B------:R0:W-:Y:S01]  /*244a0*/  @!P0 ST.E.128 desc[UR36][R6.64], R8 ;  /* 0x0000000806008985 */ /* 0x0001e2000c101d24 */
[----:B------:R-:W-:Y:S02]  /*244b0*/  ISETP.GE.AND P0, PT, R152, UR11, PT ;  /* 0x0000000b98007c0c */ /* 0x000fe4000bf06270 */
[----:B------:R-:W-:Y:S02]  /*244c0*/  @!P5 LEA.HI.X R15, R156, R5, R90, 0x1, P4 ;  /* 0x000000059c0fd211 */ /* 0x000fe400020f0c5a */
[----:B------:R-:W-:-:S02]  /*244d0*/  LOP3.LUT P4, RZ, R0, 0x40, RZ, 0xc0, !PT ;  /* 0x0000004000ff7812 */ /* 0x000fc4000788c0ff */
[----:B------:R-:W-:Y:S01]  /*244e0*/  @!P3 LEA.HI.X R13, R155, R5, R89, 0x1, P6 ;  /* 0x000000059b0db211 */ /* 0x000fe200030f0c59 */
[----:B------:R3:W-:Y:S01]  /*244f0*/  @!P5 ST.E.128 desc[UR36][R14.64], R24 ;  /* 0x000000180e00d985 */ /* 0x0007e2000c101d24 */
[----:B-1----:R-:W-:-:S03]  /*24500*/  @!P2 LEA R20, P5, R154, R4, 0x1 ;  /* 0x000000049a14a211 */ /* 0x002fc600078a08ff */
[----:B------:R3:W-:Y:S01]  /*24510*/  @!P3 ST.E.128 desc[UR36][R12.64], R32 ;  /* 0x000000200c00b985 */ /* 0x0007e2000c101d24 */
[----:B--2---:R-:W-:Y:S02]  /*24520*/  @!P2 LEA.HI.X R21, R154, R5, R88, 0x1, P5 ;  /* 0x000000059a15a211 */ /* 0x004fe400028f0c58 */
[----:B0-----:R-:W-:-:S03]  /*24530*/  @!P1 LEA R6, P6, R153, R4, 0x1 ;  /* 0x0000000499069211 */ /* 0x001fc600078c08ff */
[----:B------:R3:W-:Y:S01]  /*24540*/  @!P2 ST.E.128 desc[UR36][R20.64], R40 ;  /* 0x000000281400a985 */ /* 0x0007e2000c101d24 */
[CC--:B------:R-:W-:Y:S02]  /*24550*/  @!P0 LEA R8, P3, R152.reuse, R4.reuse, 0x1 ;  /* 0x0000000498088211 */ /* 0x0c0fe400078608ff */
[----:B------:R-:W-:Y:S02]  /*24560*/  @P4 LEA R10, P5, R211, R4, 0x1 ;  /* 0x00000004d30a4211 */ /* 0x000fe400078a08ff */
[-C--:B------:R-:W-:Y:S02]  /*24570*/  @!P1 LEA.HI.X R7, R153, R5.reuse, R87, 0x1, P6 ;  /* 0x0000000599079211 */ /* 0x080fe400030f0c57 */
[-C--:B------:R-:W-:Y:S02]  /*24580*/  @!P0 LEA.HI.X R9, R152, R5.reuse, R86, 0x1, P3 ;  /* 0x0000000598098211 */ /* 0x080fe400018f0c56 */
[----:B------:R-:W-:Y:S01]  /*24590*/  @P4 LEA.HI.X R11, R211, R5, R85, 0x1, P5 ;  /* 0x00000005d30b4211 */ /* 0x000fe200028f0c55 */
        /* <DEDUP_REMOVED lines=9> */
.L_x_6405:
[----:B------:R-:W2:Y:S01]  /*24630*/  LDL R0, [R1+0x438] ;  /* 0x0004380001007983 */ /* 0x000ea20000100800 */
[----:B------:R-:W3:Y:S01]  /*24640*/  LDC R21, c[0x0][0xce8] ;  /* 0x00033a00ff157b82 */ /* 0x000ee20000000800 */
[----:B------:R-:W-:Y:S01]  /*24650*/  ULDC.64 UR12, c[0x0][0xc08] ;  /* 0x00030200000c7ab9 */ /* 0x000fe20000000a00 */
[----:B0-----:R-:W-:Y:S01]  /*24660*/  IMAD.U32 R4, RZ, RZ, UR59 ;  /* 0x0000003bff047e24 */ /* 0x001fe2000f8e00ff */
[----:B------:R-:W-:Y:S01]  /*24670*/  UIMAD UR9, UR26, UR12, URZ ;  /* 0x0000000c1a0972a4 */ /* 0x000fe2000f8e023f */
[----:B------:R-:W-:Y:S01]  /*24680*/  BSSY B1, `(.L_x_6409) ;  /* 0x00000e6000017945 */ /* 0x000fe20003800000 */
[----:B------:R-:W-:Y:S01]  /*24690*/  UIMAD.WIDE.U32 UR10, UR4, UR12, URZ ;  /* 0x0000000c040a72a5 */ /* 0x000fe2000f8e003f */
[----:B------:R-:W-:Y:S01]  /*246a0*/  SHF.R.S32.HI R26, RZ, 0x1f, R194 ;  /* 0x0000001fff1a7819 */ /* 0x000fe200000114c2 */
[----:B------:R-:W-:Y:S01]  /*246b0*/  UIMAD UR9, UR4, UR13, UR9 ;  /* 0x0000000d040972a4 */ /* 0x000fe2000f8e0209 */
[----:B------:R-:W-:Y:S01]  /*246c0*/  SHF.R.S32.HI R27, RZ, 0x1f, R195 ;  /* 0x0000001fff1b7819 */ /* 0x000fe200000114c3 */
[----:B------:R-:W-:Y:S01]  /*246d0*/  USHF.R.S32.HI UR4, URZ, 0x1f, UR14 ;  /* 0x0000001f3f047899 */ /* 0x000fe2000801140e */
[----:B------:R-:W-:Y:S01]  /*246e0*/  SHF.R.S32.HI R28, RZ, 0x1f, R196 ;  /* 0x0000001fff1c7819 */ /* 0x000fe200000114c4 */
[----:B------:R-:W-:Y:S01]  /*246f0*/  UIADD3 UR11, UR11, UR9, URZ ;  /* 0x000000090b0b7290 */ /* 0x000fe2000fffe03f */
[----:B------:R-:W-:Y:S01]  /*24700*/  SHF.R.S32.HI R29, RZ, 0x1f, R197 ;  /* 0x0000001fff1d7819 */ /* 0x000fe200000114c5 */
[----:B------:R-:W-:Y:S01]  /*24710*/  ULDC.64 UR12, c[0x0][0xc38] ;  /* 0x00030e00000c7ab9 */ /* 0x000fe20000000a00 */
[----:B------:R-:W-:Y:S01]  /*24720*/  SHF.R.S32.HI R30, RZ, 0x1f, R198 ;  /* 0x0000001fff1e7819 */ /* 0x000fe200000114c6 */
[----:B------:R-:W-:Y:S01]  /*24730*/  UIMAD.WIDE.U32 UR10, UR8, UR12, UR10 ;  /* 0x0000000c080a72a5 */ /* 0x000fe2000f8e000a */
[----:B------:R-:W-:-:S02]  /*24740*/  SHF.R.S32.HI R31, RZ, 0x1f, R199 ;  /* 0x0000001fff1f7819 */ /* 0x000fc400000114c7 */
[----:B------:R-:W-:Y:S01]  /*24750*/  SHF.R.S32.HI R32, RZ, 0x1f, R200 ;  /* 0x0000001fff207819 */ /* 0x000fe200000114c8 */
[----:B------:R-:W-:Y:S01]  /*24760*/  UIMAD UR9, UR8, UR13, UR11 ;  /* 0x0000000d080972a4 */ /* 0x000fe2000f8e020b */
[----:B------:R-:W-:Y:S02]  /*24770*/  SHF.R.S32.HI R33, RZ, 0x1f, R201 ;  /* 0x0000001fff217819 */ /* 0x000fe400000114c9 */
[----:B------:R-:W-:Y:S01]  /*24780*/  ULDC.64 UR12, c[0x0][0xc40] ;  /* 0x00031000000c7ab9 */ /* 0x000fe20000000a00 */
[----:B------:R-:W-:Y:S01]  /*24790*/  UMOV UR8, UR10 ;  /* 0x0000000a00087c82 */ /* 0x000fe20008000000 */
[----:B---3--:R-:W-:Y:S01]  /*247a0*/  ISETP.NE.AND P0, PT, R21, 0x1, PT ;  /* 0x000000011500780c */ /* 0x008fe20003f05270 */
[----:B------:R-:W-:Y:S01]  /*247b0*/  UIMAD UR4, UR4, UR12, URZ ;  /* 0x0000000c040472a4 */ /* 0x000fe2000f8e023f */
[----:B------:R-:W-:Y:S01]  /*247c0*/  SHF.R.S32.HI R34, RZ, 0x1f, R202 ;  /* 0x0000001fff227819 */ /* 0x000fe200000114ca */
[----:B------:R-:W-:Y:S01]  /*247d0*/  UIMAD.WIDE.U32 UR8, UR14, UR12, UR8 ;  /* 0x0000000c0e0872a5 */ /* 0x000fe2000f8e0008 */
[----:B------:R-:W-:Y:S01]  /*247e0*/  SHF.R.S32.HI R35, RZ, 0x1f, R203 ;  /* 0x0000001fff237819 */ /* 0x000fe200000114cb */
[----:B------:R-:W-:Y:S01]  /*247f0*/  UIMAD UR4, UR14, UR13, UR4 ;  /* 0x0000000d0e0472a4 */ /* 0x000fe2000f8e0204 */
[----:B------:R-:W-:Y:S01]  /*24800*/  SHF.R.S32.HI R36, RZ, 0x1f, R204 ;  /* 0x0000001fff247819 */ /* 0x000fe200000114cc */
[----:B------:R-:W-:Y:S01]  /*24810*/  ULDC.64 UR10, c[0x0][0xc48] ;  /* 0x00031200000a7ab9 */ /* 0x000fe20000000a00 */
[----:B------:R-:W-:Y:S01]  /*24820*/  SHF.R.S32.HI R37, RZ, 0x1f, R205 ;  /* 0x0000001fff257819 */ /* 0x000fe200000114cd */
[----:B------:R-:W-:Y:S01]  /*24830*/  UIADD3 UR9, UR9, UR4, URZ ;  /* 0x0000000409097290 */ /* 0x000fe2000fffe03f */
[----:B------:R-:W-:Y:S01]  /*24840*/  SHF.R.S32.HI R38, RZ, 0x1f, R206 ;  /* 0x0000001fff267819 */ /* 0x000fe200000114ce */
[----:B------:R-:W-:Y:S01]  /*24850*/  UIADD3 UR4, UR44, 0x38820, URZ ;  /* 0x000388202c047890 */ /* 0x000fe2000fffe03f */
[----:B------:R-:W-:Y:S01]  /*24860*/  SHF.R.S32.HI R39, RZ, 0x1f, R207 ;  /* 0x0000001fff277819 */ /* 0x000fe200000114cf */
[----:B-1----:R-:W0:Y:S01]  /*24870*/  @P0 LDC R3, c[0x0][0xcec] ;  /* 0x00033b00ff030b82 */ /* 0x002e220000000800 */
[----:B------:R-:W-:Y:S01]  /*24880*/  UIMAD.WIDE.U32 UR8, UR61, UR10, UR8 ;  /* 0x0000000a3d0872a5 */ /* 0x000fe2000f8e0008 */
[----:B------:R-:W-:Y:S01]  /*24890*/  SHF.R.S32.HI R40, RZ, 0x1f, R23 ;  /* 0x0000001fff287819 */ /* 0x000fe20000011417 */
[----:B------:R-:W-:-:S02]  /*248a0*/  UPRMT UR4, URZ, 0x654, UR4 ;  /* 0x000006543f047896 */ /* 0x000fc40008000004 */
[----:B------:R-:W-:-:S03]  /*248b0*/  UIMAD UR61, UR61, UR11, UR9 ;  /* 0x0000000b3d3d72a4 */ /* 0x000fc6000f8e0209 */
[----:B------:R-:W1:Y:S01]  /*248c0*/  @P0 LDC R5, c[0x0][0xcf0] ;  /* 0x00033c00ff050b82 */ /* 0x000e620000000800 */
[----:B------:R-:W-:-:S03]  /*248d0*/  ULDC.64 UR10, c[0x0][0xc30] ;  /* 0x00030c00000a7ab9 */ /* 0x000fc60000000a00 */
[----:B------:R-:W-:Y:S01]  /*248e0*/  SYNCS.ARRIVE.TRANS64.RED.A1T0 RZ, [UR4], RZ ;  /* 0x000000ffffff79a7 */ /* 0x000fe20008100404 */
[----:B--2---:R-:W-:-:S04]  /*248f0*/  IMAD R4, R4, 0x40, R0 ;  /* 0x0000004004047824 */ /* 0x004fc800078e0200 */
[----:B0-----:R-:W-:-:S04]  /*24900*/  @P0 IMAD.HI.U32 R0, R4, R3, RZ ;  /* 0x0000000304000227 */ /* 0x001fc800078e00ff */
[----:B------:R-:W-:Y:S01]  /*24910*/  IMAD.MOV.U32 R3, RZ, RZ, R4 ;  /* 0x000000ffff037224 */ /* 0x000fe200078e0004 */
[----:B-1----:R-:W-:Y:S01]  /*24920*/  @P0 SHF.R.U32.HI R3, RZ, R5, R0 ;  /* 0x00000005ff030219 */ /* 0x002fe20000011600 */
[----:B------:R-:W-:Y:S02]  /*24930*/  IMAD.U32 R5, RZ, RZ, UR9 ;  /* 0x00000009ff057e24 */ /* 0x000fe4000f8e00ff */
[----:B------:R-:W-:Y:S01]  /*24940*/  IMAD.U32 R5, RZ, RZ, UR61 ;  /* 0x0000003dff057e24 */ /* 0x000fe2000f8e00ff */
[--C-:B------:R-:W-:Y:S01]  /*24950*/  SHF.R.S32.HI R0, RZ, 0x1f, R3.reuse ;  /* 0x0000001fff007819 */ /* 0x100fe20000011403 */
[----:B------:R-:W-:-:S04]  /*24960*/  IMAD.MOV R7, RZ, RZ, -R3 ;  /* 0x000000ffff077224 */ /* 0x000fc800078e0a03 */
[----:B------:R-:W-:Y:S02]  /*24970*/  IMAD R7, R21, R7, R4 ;  /* 0x0000000715077224 */ /* 0x000fe400078e0204 */
[----:B------:R-:W-:Y:S02]  /*24980*/  IMAD R0, R0, UR10, RZ ;  /* 0x0000000a00007c24 */ /* 0x000fe4000f8e02ff */
[----:B------:R-:W-:Y:S01]  /*24990*/  IMAD.U32 R4, RZ, RZ, UR8 ;  /* 0x00000008ff047e24 */ /* 0x000fe2000f8e00ff */
[----:B------:R-:W-:Y:S01]  /*249a0*/  ULDC.64 UR8, c[0x0][0xc28] ;  /* 0x00030a0000087ab9 */ /* 0x000fe20000000a00 */
[C---:B------:R-:W-:Y:S01]  /*249b0*/  IMAD R9, R3.reuse, UR11, R0 ;  /* 0x0000000b03097c24 */ /* 0x040fe2000f8e0200 */
[----:B------:R-:W-:Y:S01]  /*249c0*/  SHF.R.S32.HI R0, RZ, 0x1f, R7 ;  /* 0x0000001fff007819 */ /* 0x000fe20000011407 */
[----:B------:R-:W-:-:S04]  /*249d0*/  IMAD.WIDE.U32 R4, R3, UR10, R4 ;  /* 0x0000000a03047c25 */ /* 0x000fc8000f8e0004 */
[----:B------:R-:W-:Y:S02]  /*249e0*/  IMAD.IADD R5, R5, 0x1, R9 ;  /* 0x0000000105057824 */ /* 0x000fe400078e0209 */
[----:B------:R-:W-:Y:S02]  /*249f0*/  IMAD.U32 R9, RZ, RZ, UR59 ;  /* 0x0000003bff097e24 */ /* 0x000fe4000f8e00ff */
[----:B------:R-:W-:Y:S02]  /*24a00*/  IMAD R0, R0, UR8, RZ ;  /* 0x0000000800007c24 */ /* 0x000fe4000f8e02ff */
[----:B------:R-:W-:Y:S02]  /*24a10*/  IMAD R21, R76, R21, RZ ;  /* 0x000000154c157224 */ /* 0x000fe400078e02ff */
[----:B------:R-:W-:Y:S02]  /*24a20*/  IMAD R20, R9, 0x40, R22 ;  /* 0x0000004009147824 */ /* 0x000fe400078e0216 */
[----:B------:R-:W-:-:S02]  /*24a30*/  IMAD R3, R7, UR9, R0 ;  /* 0x0000000907037c24 */ /* 0x000fc4000f8e0200 */
[----:B------:R-:W-:Y:S01]  /*24a40*/  IMAD.WIDE.U32 R4, R7, UR8, R4 ;  /* 0x0000000807047c25 */ /* 0x000fe2000f8e0004 */
[----:B------:R-:W-:Y:S01]  /*24a50*/  ISETP.GE.AND P0, PT, R20, R21, PT ;  /* 0x000000151400720c */ /* 0x000fe20003f06270 */
[----:B------:R-:W-:Y:S02]  /*24a60*/  ULDC.64 UR8, c[0x0][0xc00] ;  /* 0x0003000000087ab9 */ /* 0x000fe40000000a00 */
[----:B------:R-:W-:Y:S01]  /*24a70*/  IMAD.IADD R5, R5, 0x1, R3 ;  /* 0x0000000105057824 */ /* 0x000fe200078e0203 */
[----:B------:R-:W-:-:S04]  /*24a80*/  LEA R3, P1, R4, UR8, 0x2 ;  /* 0x0000000804037c11 */ /* 0x000fc8000f8210ff */
[----:B------:R-:W-:Y:S01]  /*24a90*/  LEA.HI.X R0, R4, UR9, R5, 0x2, P1 ;  /* 0x0000000904007c11 */ /* 0x000fe200088f1405 */
[----:B------:R0:W1:Y:S04]  /*24aa0*/  SHFL.IDX PT, R25, R3, RZ, 0x1c1f ;  /* 0x001c1fff03197589 */ /* 0x00006800000e0000 */
[----:B------:R0:W2:Y:S01]  /*24ab0*/  SHFL.IDX PT, R24, R0, RZ, 0x1c1f ;  /* 0x001c1fff00187589 */ /* 0x0000a200000e0000 */
[----:B------:R-:W-:Y:S05]  /*24ac0*/  @P0 BRA `(.L_x_6410) ;  /* 0x0000000800840947 */ /* 0x000fea0003800000 */
[----:B------:R-:W-:Y:S02]  /*24ad0*/  ULDC UR4, c[0x0][0xbc8] ;  /* 0x0002f20000047ab9 */ /* 0x000fe40000000800 */
[----:B------:R-:W-:-:S13]  /*24ae0*/  ISETP.GE.AND P0, PT, R23, UR4, PT ;  /* 0x0000000417007c0c */ /* 0x000fda000bf06270 */
[----:B------:R-:W3:Y:S01]  /*24af0*/  @!P0 LDL.64 R14, [R1+0x210] ;  /* 0x00021000010e8983 */ /* 0x000ee20000100a00 */
[----:B------:R-:W-:Y:S02]  /*24b00*/  ISETP.GE.AND P1, PT, R207, UR4, PT ;  /* 0x00000004cf007c0c */ /* 0x000fe4000bf26270 */
[----:B-1----:R-:W-:-:S04]  /*24b10*/  @!P0 LEA R8, P2, R23, R25, 0x2 ;  /* 0x0000001917088211 */ /* 0x002fc800078410ff */
[----:B--2---:R-:W-:-:S05]  /*24b20*/  @!P0 LEA.HI.X R9, R23, R24, R40, 0x2, P2 ;  /* 0x0000001817098211 */ /* 0x004fca00010f1428 */
[----:B---3--:R1:W-:Y:S04]  /*24b30*/  @!P0 ST.E.64 desc[UR36][R8.64], R14 ;  /* 0x0000000e08008985 */ /* 0x0083e8000c101b24 */
[----:B------:R-:W2:Y:S01]  /*24b40*/  @!P1 LDL.64 R4, [R1+0x220] ;  /* 0x0002200001049983 */ /* 0x000ea20000100a00 */
[----:B------:R-:W-:Y:S02]  /*24b50*/  ISETP.GE.AND P0, PT, R206, UR4, PT ;  /* 0x00000004ce007c0c */ /* 0x000fe4000bf06270 */
[----:B------:R-:W-:-:S04]  /*24b60*/  @!P1 LEA R10, P2, R207, R25, 0x2 ;  /* 0x00000019cf0a9211 */ /* 0x000fc800078410ff */
[----:B------:R-:W-:-:S05]  /*24b70*/  @!P1 LEA.HI.X R11, R207, R24, R39, 0x2, P2 ;  /* 0x00000018cf0b9211 */ /* 0x000fca00010f1427 */
[----:B--2---:R2:W-:Y:S04]  /*24b80*/  @!P1 ST.E.64 desc[UR36][R10.64], R4 ;  /* 0x000000040a009985 */ /* 0x0045e8000c101b24 */
[----:B------:R-:W3:Y:S01]  /*24b90*/  @!P0 LDL.64 R6, [R1+0x230] ;  /* 0x0002300001068983 */ /* 0x000ee20000100a00 */
[----:B------:R-:W-:Y:S02]  /*24ba0*/  ISETP.GE.AND P1, PT, R205, UR4, PT ;  /* 0x00000004cd007c0c */ /* 0x000fe4000bf26270 */
[----:B------:R-:W-:-:S04]  /*24bb0*/  @!P0 LEA R12, P2, R206, R25, 0x2 ;  /* 0x00000019ce0c8211 */ /* 0x000fc800078410ff */
[----:B------:R-:W-:-:S05]  /*24bc0*/  @!P0 LEA.HI.X R13, R206, R24, R38, 0x2, P2 ;  /* 0x00000018ce0d8211 */ /* 0x000fca00010f1426 */
[----:B---3--:R3:W-:Y:S04]  /*24bd0*/  @!P0 ST.E.64 desc[UR36][R12.64], R6 ;  /* 0x000000060c008985 */ /* 0x0087e8000c101b24 */
[----:B-1----:R-:W4:Y:S01]  /*24be0*/  @!P1 LDL.64 R8, [R1+0x240] ;  /* 0x0002400001089983 */ /* 0x002f220000100a00 */
[----:B------:R-:W-:Y:S02]  /*24bf0*/  ISETP.GE.AND P0, PT, R204, UR4, PT ;  /* 0x00000004cc007c0c */ /* 0x000fe4000bf06270 */
[----:B------:R-:W-:-:S04]  /*24c00*/  @!P1 LEA R14, P2, R205, R25, 0x2 ;  /* 0x00000019cd0e9211 */ /* 0x000fc800078410ff */
[----:B------:R-:W-:-:S05]  /*24c10*/  @!P1 LEA.HI.X R15, R205, R24, R37, 0x2, P2 ;  /* 0x00000018cd0f9211 */ /* 0x000fca00010f1425 */
[----:B----4-:R1:W-:Y:S04]  /*24c20*/  @!P1 ST.E.64 desc[UR36][R14.64], R8 ;  /* 0x000000080e009985 */ /* 0x0103e8000c101b24 */
[----:B--2---:R-:W2:Y:S01]  /*24c30*/  @!P0 LDL.64 R4, [R1+0x250] ;  /* 0x0002500001048983 */ /* 0x004ea20000100a00 */
[----:B------:R-:W-:Y:S02]  /*24c40*/  ISETP.GE.AND P1, PT, R203, UR4, PT ;  /* 0x00000004cb007c0c */ /* 0x000fe4000bf26270 */
[----:B------:R-:W-:-:S04]  /*24c50*/  @!P0 LEA R10, P2, R204, R25, 0x2 ;  /* 0x00000019cc0a8211 */ /* 0x000fc800078410ff */
[----:B------:R-:W-:-:S05]  /*24c60*/  @!P0 LEA.HI.X R11, R204, R24, R36, 0x2, P2 ;  /* 0x00000018cc0b8211 */ /* 0x000fca00010f1424 */
[----:B--2---:R2:W-:Y:S04]  /*24c70*/  @!P0 ST.E.64 desc[UR36][R10.64], R4 ;  /* 0x000000040a008985 */ /* 0x0045e8000c101b24 */
[----:B---3--:R-:W3:Y:S01]  /*24c80*/  @!P1 LDL.64 R6, [R1+0x260] ;  /* 0x0002600001069983 */ /* 0x008ee20000100a00 */
        /* <DEDUP_REMOVED lines=130> */
[----:B------:R-:W-:-:S04]  /*254b0*/  @!P1 LEA R10, P0, R158, R25, 0x2 ;  /* 0x000000199e0a9211 */ /* 0x000fc800078010ff */
[----:B------:R-:W-:-:S05]  /*254c0*/  @!P1 LEA.HI.X R11, R158, R24, R213, 0x2, P0 ;  /* 0x000000189e0b9211 */ /* 0x000fca00000f14d5 */
[----:B--2---:R3:W-:Y:S04]  /*254d0*/  @!P1 ST.E.64 desc[UR36][R10.64], R4 ;  /* 0x000000040a009985 */ /* 0x0047e8000c101b24 */
.L_x_6410:
[----:B------:R-:W-:Y:S05]  /*254e0*/  BSYNC B1 ;  /* 0x0000000000017941 */ /* 0x000fea0003800000 */
.L_x_6409:
[----:B------:R-:W-:Y:S01]  /*254f0*/  VIADD R20, R20, 0x8 ;  /* 0x0000000814147836 */ /* 0x000fe20000000000 */
[----:B0-----:R-:W0:Y:S04]  /*25500*/  SHFL.IDX PT, R0, R0, 0x1, 0x1c1f ;  /* 0x003c1f0000007f89 */ /* 0x001e2800000e0000 */
[----:B------:R-:W-:Y:S01]  /*25510*/  ISETP.GE.AND P0, PT, R20, R21, PT ;  /* 0x000000151400720c */ /* 0x000fe20003f06270 */
[----:B------:R-:W4:-:S12]  /*25520*/  SHFL.IDX PT, R3, R3, 0x1, 0x1c1f ;  /* 0x003c1f0003037f89 */ /* 0x000f1800000e0000 */
[----:B------:R-:W-:Y:S05]  /*25530*/  @P0 BRA `(.L_x_6408) ;  /* 0x00000018008c0947 */ /* 0x000fea0003800000 */
[----:B------:R-:W5:Y:S02]  /*25540*/  LDC R20, c[0x0][0xbc8] ;  /* 0x0002f200ff147b82 */ /* 0x000f640000000800 */
[----:B-----5:R-:W-:-:S13]  /*25550*/  ISETP.GE.AND P1, PT, R23, R20, PT ;  /* 0x000000141700720c */ /* 0x020fda0003f26270 */
[----:B---3--:R-:W3:Y:S01]  /*25560*/  @!P1 LDL.64 R14, [R1+0x218] ;  /* 0x00021800010e9983 */ /* 0x008ee20000100a00 */
[----:B------:R-:W-:Y:S02]  /*25570*/  ISETP.GE.AND P2, PT, R207, R20, PT ;  /* 0x00000014cf00720c */ /* 0x000fe40003f46270 */
[----:B----4-:R-:W-:-:S04]  /*25580*/  @!P1 LEA R8, P0, R23, R3, 0x2 ;  /* 0x0000000317089211 */ /* 0x010fc800078010ff */
[----:B0-----:R-:W-:-:S05]  /*25590*/  @!P1 LEA.HI.X R9, R23, R0, R40, 0x2, P0 ;  /* 0x0000000017099211 */ /* 0x001fca00000f1428 */
[----:B---3--:R0:W-:Y:S04]  /*255a0*/  @!P1 ST.E.64 desc[UR36][R8.64], R14 ;  /* 0x0000000e08009985 */ /* 0x0081e8000c101b24 */
[----:B------:R-:W3:Y:S01]  /*255b0*/  @!P2 LDL.64 R4, [R1+0x228] ;  /* 0x000228000104a983 */ /* 0x000ee20000100a00 */
[----:B------:R-:W-:Y:S02]  /*255c0*/  ISETP.GE.AND P1, PT, R206, R20, PT ;  /* 0x00000014ce00720c */ /* 0x000fe40003f26270 */
[----:B------:R-:W-:-:S04]  /*255d0*/  @!P2 LEA R10, P0, R207, R3, 0x2 ;  /* 0x00000003cf0aa211 */ /* 0x000fc800078010ff */
[----:B------:R-:W-:-:S05]  /*255e0*/  @!P2 LEA.HI.X R11, R207, R0, R39, 0x2, P0 ;  /* 0x00000000cf0ba211 */ /* 0x000fca00000f1427 */
[----:B---3--:R3:W-:Y:S04]  /*255f0*/  @!P2 ST.E.64 desc[UR36][R10.64], R4 ;  /* 0x000000040a00a985 */ /* 0x0087e8000c101b24 */
[----:B------:R-:W4:Y:S01]  /*25600*/  @!P1 LDL.64 R6, [R1+0x238] ;  /* 0x0002380001069983 */ /* 0x000f220000100a00 */
[----:B------:R-:W-:Y:S02]  /*25610*/  ISETP.GE.AND P2, PT, R205, R20, PT ;  /* 0x00000014cd00720c */ /* 0x000fe40003f46270 */
[----:B------:R-:W-:-:S04]  /*25620*/  @!P1 LEA R12, P0, R206, R3, 0x2 ;  /* 0x00000003ce0c9211 */ /* 0x000fc800078010ff */
[----:B------:R-:W-:-:S05]  /*25630*/  @!P1 LEA.HI.X R13, R206, R0, R38, 0x2, P0 ;  /* 0x00000000ce0d9211 */ /* 0x000fca00000f1426 */
[----:B----4-:R4:W-:Y:S04]  /*25640*/  @!P1 ST.E.64 desc[UR36][R12.64], R6 ;  /* 0x000000060c009985 */ /* 0x0109e8000c101b24 */
[----:B0-----:R-:W5:Y:S01]  /*25650*/  @!P2 LDL.64 R8, [R1+0x248] ;  /* 0x000248000108a983 */ /* 0x001f620000100a00 */
[----:B------:R-:W-:Y:S02]  /*25660*/  ISETP.GE.AND P1, PT, R204, R20, PT ;  /* 0x00000014cc00720c */ /* 0x000fe40003f26270 */
[----:B------:R-:W-:-:S04]  /*25670*/  @!P2 LEA R14, P0, R205, R3, 0x2 ;  /* 0x00000003cd0ea211 */ /* 0x000fc800078010ff */
[----:B------:R-:W-:-:S05]  /*25680*/  @!P2 LEA.HI.X R15, R205, R0, R37, 0x2, P0 ;  /* 0x00000000cd0fa211 */ /* 0x000fca00000f1425 */
[----:B-----5:R0:W-:Y:S04]  /*25690*/  @!P2 ST.E.64 desc[UR36][R14.64], R8 ;  /* 0x000000080e00a985 */ /* 0x0201e8000c101b24 */
[----:B---3--:R-:W3:Y:S01]  /*256a0*/  @!P1 LDL.64 R4, [R1+0x258] ;  /* 0x0002580001049983 */ /* 0x008ee20000100a00 */
[----:B------:R-:W-:Y:S02]  /*256b0*/  ISETP.GE.AND P2, PT, R203, R20, PT ;  /* 0x00000014cb00720c */ /* 0x000fe40003f46270 */
[----:B------:R-:W-:-:S04]  /*256c0*/  @!P1 LEA R10, P0, R204, R3, 0x2 ;  /* 0x00000003cc0a9211 */ /* 0x000fc800078010ff */
[----:B------:R-:W-:-:S05]  /*256d0*/  @!P1 LEA.HI.X R11, R204, R0, R36, 0x2, P0 ;  /* 0x00000000cc0b9211 */ /* 0x000fca00000f1424 */
[----:B---3--:R3:W-:Y:S04]  /*256e0*/  @!P1 ST.E.64 desc[UR36][R10.64], R4 ;  /* 0x000000040a009985 */ /* 0x0087e8000c101b24 */
[----:B----4-:R-:W4:Y:S01]  /*256f0*/  @!P2 LDL.64 R6, [R1+0x268] ;  /* 0x000268000106a983 */ /* 0x010f220000100a00 */
        /* <DEDUP_REMOVED lines=119> */
[----:B----4-:R-:W3:Y:S01]  /*25e70*/  @!P2 LDL.64 R6, [R1+0x3e8] ;  /* 0x0003e8000106a983 */ /* 0x010ee20000100a00 */
[----:B------:R-:W-:Y:S01]  /*25e80*/  @!P2 LEA R12, P0, R176, R3, 0x2 ;  /* 0x00000003b00ca211 */ /* 0x000fe200078010ff */
[----:B------:R-:W-:Y:S01]  /*25e90*/  BSSY B1, `(.L_x_6411) ;  /* 0x000000a000017945 */ /* 0x000fe20003800000 */
[----:B------:R-:W-:Y:S02]  /*25ea0*/  ISETP.GE.AND P1, PT, R158, R20, PT ;  /* 0x000000149e00720c */ /* 0x000fe40003f26270 */
[----:B------:R-:W-:Y:S02]  /*25eb0*/  @!P2 LEA.HI.X R13, R176, R0, R215, 0x2, P0 ;  /* 0x00000000b00da211 */ /* 0x000fe400000f14d7 */
[----:B------:R-:W-:-:S03]  /*25ec0*/  ISETP.GE.AND P0, PT, R159, R20, PT ;  /* 0x000000149f00720c */ /* 0x000fc60003f06270 */
[----:B---3--:R0:W-:Y:S10]  /*25ed0*/  @!P2 ST.E.64 desc[UR36][R12.64], R6 ;  /* 0x000000060c00a985 */ /* 0x0081f4000c101b24 */
[----:B------:R-:W-:Y:S05]  /*25ee0*/  @P0 BRA `(.L_x_6412) ;  /* 0x0000000000100947 */ /* 0x000fea0003800000 */
[----:B0-----:R-:W3:Y:S01]  /*25ef0*/  LDL.64 R6, [R1+0x3f8] ;  /* 0x0003f80001067983 */ /* 0x001ee20000100a00 */
[----:B------:R-:W-:-:S04]  /*25f00*/  LEA R4, P0, R159, R3, 0x2 ;  /* 0x000000039f047211 */ /* 0x000fc800078010ff */
[----:B------:R-:W-:-:S05]  /*25f10*/  LEA.HI.X R5, R159, R0, R214, 0x2, P0 ;  /* 0x000000009f057211 */ /* 0x000fca00000f14d6 */
[----:B---3--:R3:W-:Y:S04]  /*25f20*/  ST.E.64 desc[UR36][R4.64], R6 ;  /* 0x0000000604007985 */ /* 0x0087e8000c101b24 */
.L_x_6412:
[----:B------:R-:W-:Y:S05]  /*25f30*/  BSYNC B1 ;  /* 0x0000000000017941 */ /* 0x000fea0003800000 */
.L_x_6411:
[----:B------:R-:W-:Y:S05]  /*25f40*/  @P1 BRA `(.L_x_6408) ;  /* 0x0000001000081947 */ /* 0x000fea0003800000 */
[----:B0--3--:R-:W3:Y:S01]  /*25f50*/  LDL.64 R6, [R1+0x408] ;  /* 0x0004080001067983 */ /* 0x009ee20000100a00 */
[----:B------:R-:W-:-:S04]  /*25f60*/  LEA R4, P0, R158, R3, 0x2 ;  /* 0x000000039e047211 */ /* 0x000fc800078010ff */
[----:B------:R-:W-:-:S05]  /*25f70*/  LEA.HI.X R5, R158, R0, R213, 0x2, P0 ;  /* 0x000000009e057211 */ /* 0x000fca00000f14d5 */
[----:B---3--:R0:W-:Y:S01]  /*25f80*/  ST.E.64 desc[UR36][R4.64], R6 ;  /* 0x0000000604007985 */ /* 0x0081e2000c101b24 */
[----:B------:R-:W-:Y:S05]  /*25f90*/  BRA `(.L_x_6408) ;  /* 0x0000000c00f47947 */ /* 0x000fea0003800000 */
.L_x_6401:
[----:B------:R-:W-:Y:S01]  /*25fa0*/  ULDC.64 UR10, c[0x0][0xd00] ;  /* 0x00034000000a7ab9 */ /* 0x000fe20000000a00 */
[----:B------:R-:W-:Y:S01]  /*25fb0*/  R2UR UR9, R212 ;  /* 0x00000000d40972ca */ /* 0x000fe200000e0000 */
        /* <DEDUP_REMOVED lines=12> */
[----:B------:R-:W-:Y:S01]  /*26080*/  IMAD.U32 R0, RZ, RZ, UR4 ;  /* 0x00000004ff007e24 */ /* 0x000fe2000f8e00ff */
[----:B------:R-:W0:Y:S04]  /*26090*/  S2R R10, SR_TID.X ;  /* 0x00000000000a7919 */ /* 0x000e280000002100 */
        /* <DEDUP_REMOVED lines=8> */
[----:B------:R-:W-:Y:S01]  /*26120*/  ULOP3.LUT UR15, UR9, 0xffff, URZ, 0xc0, !UPT ;  /* 0x0000ffff090f7892 */ /* 0x000fe2000f8ec03f */
[----:B0-----:R-:W-:-:S08]  /*26130*/  VIADD R3, R10, 0xffffff80 ;  /* 0xffffff800a037836 */ /* 0x001fd00000000000 */
[----:B------:R-:W-:Y:S01]  /*26140*/  @!UP1 ULDC UR8, c[0x0][0xbd4] ;  /* 0x0002f50000089ab9 */ /* 0x000fe20000000800 */
[----:B------:R-:W-:Y:S02]  /*26150*/  ISETP.GT.AND P0, PT, R3, 0x3f, PT ;  /* 0x0000003f0300780c */ /* 0x000fe40003f04270 */
[----:B--2---:R-:W-:Y:S01]  /*26160*/  @P1 R2UR UR4, R8 ;  /* 0x00000000080412ca */ /* 0x004fe200000e0000 */
[----:B-1----:R-:W-:-:S14]  /*26170*/  @P2 BRA `(.L_x_6413) ;  /* 0x0000000000102947 */ /* 0x002fdc0003800000 */
[----:B------:R-:W-:Y:S05]  /*26180*/  @!P1 BRA `(.L_x_6413) ;  /* 0x00000000000c9947 */ /* 0x000fea0003800000 */
[----:B------:R-:W2:Y:S04]  /*26190*/  LDG.E R3, desc[UR36][R4.64] ;  /* 0x0000002404037981 */ /* 0x000ea8000c1e1900 */
[----:B-----5:R-:W2:Y:S02]  /*261a0*/  LDG.E R0, desc[UR36][R4.64+0x4] ;  /* 0x0000042404007981 */ /* 0x020ea4000c1e1900 */
[----:B--2---:R-:W-:-:S07]  /*261b0*/  IMAD.IADD R0, R0, 0x1, -R3 ;  /* 0x0000000100007824 */ /* 0x004fce00078e0a03 */
.L_x_6413:
[----:B------:R-:W-:Y:S01]  /*261c0*/  USHF.R.S32.HI UR14, URZ, 0x1f, UR60 ;  /* 0x0000001f3f0e7899 */ /* 0x000fe2000801143c */
[----:B------:R-:W-:Y:S01]  /*261d0*/  BSSY B1, `(.L_x_6414) ;  /* 0x000003b000017945 */ /* 0x000fe20003800000 */
[----:B------:R-:W-:Y:S02]  /*261e0*/  USHF.R.S32.HI UR24, URZ, 0x1f, UR4 ;  /* 0x0000001f3f187899 */ /* 0x000fe40008011404 */
[----:B------:R-:W-:Y:S02]  /*261f0*/  USEL UR9, UR60, URZ, !UP0 ;  /* 0x0000003f3c097287 */ /* 0x000fe4000c000000 */
[----:B------:R-:W-:Y:S01]  /*26200*/  USEL UR14, UR14, URZ, !UP0 ;  /* 0x0000003f0e0e7287 */ /* 0x000fe2000c000000 */
[----:B------:R-:W-:Y:S11]  /*26210*/  @P0 BRA `(.L_x_6415) ;  /* 0x0000000000d80947 */ /* 0x000ff60003800000 */
[----:B------:R-:W0:Y:S01]  /*26220*/  LDC R9, c[0x0][0xce8] ;  /* 0x00033a00ff097b82 */ /* 0x000e220000000800 */
[----:B------:R-:W-:-:S04]  /*26230*/  IMAD.U32 R3, RZ, RZ, UR59 ;  /* 0x0000003bff037e24 */ /* 0x000fc8000f8e00ff */
[----:B------:R-:W-:-:S04]  /*26240*/  IMAD R3, R3, 0x40, R10 ;  /* 0x0000004003037824 */ /* 0x000fc800078e020a */
[----:B------:R-:W-:Y:S02]  /*26250*/  VIADD R6, R3, 0xffffff80 ;  /* 0xffffff8003067836 */ /* 0x000fe40000000000 */
        /* <DEDUP_REMOVED lines=50> */
.L_x_6415:
[----:B------:R-:W-:Y:S05]  /*26580*/  BSYNC B1 ;  /* 0x0000000000017941 */ /* 0x000fea0003800000 */
.L_x_6414:
[----:B------:R-:W-:-:S06]  /*26590*/  UISETP.GT.AND UP0, UPT, UR8, 0x1, UPT ;  /* 0x000000010800788c */ /* 0x000fcc000bf04270 */
[----:B------:R-:W-:-:S13]  /*265a0*/  PLOP3.LUT P0, PT, PT, PT, UP0, 0x80, 0x0 ;  /* 0x000000000000781c */ /* 0x000fda0003f0f008 */
[----:B------:R-:W-:Y:S05]  /*265b0*/  @P0 BRA `(.L_x_6408) ;  /* 0x00000008006c0947 */ /* 0x000fea0003800000 */
[----:B------:R-:W1:Y:S01]  /*265c0*/  LDC R11, c[0x0][0xce8] ;  /* 0x00033a00ff0b7b82 */ /* 0x000e620000000800 */
        /* <DEDUP_REMOVED lines=9> */
[----:B------:R-:W-:Y:S01]  /*26660*/  IMAD R3, R157, 0x20, R208 ;  /* 0x000000209d037824 */ /* 0x000fe200078e02d0 */
[----:B------:R-:W-:Y:S01]  /*26670*/  ISETP.GE.AND P2, PT, R155, UR16, PT ;  /* 0x000000109b007c0c */ /* 0x000fe2000bf46270 */
[----:B------:R-:W-:Y:S01]  /*26680*/  IMAD.SHL.U32 R9, R6, 0x2, RZ ;  /* 0x0000000206097824 */ /* 0x000fe200078e00ff */
[----:B------:R-:W-:Y:S01]  /*26690*/  UIADD3 UR11, UR11, UR8, URZ ;  /* 0x000000080b0b7290 */ /* 0x000fe2000fffe03f */
[----:B------:R-:W-:Y:S01]  /*266a0*/  IMAD.U32 R8, RZ, RZ, UR59 ;  /* 0x0000003bff087e24 */ /* 0x000fe2000f8e00ff */
[----:B------:R-:W-:Y:S01]  /*266b0*/  ULDC.64 UR12, c[0x0][0xbe8] ;  /* 0x0002fa00000c7ab9 */ /* 0x000fe20000000a00 */
[----:B------:R-:W-:Y:S01]  /*266c0*/  ISETP.GE.AND P1, PT, R154, UR16, PT ;  /* 0x000000109a007c0c */ /* 0x000fe2000bf26270 */
[----:B------:R-:W-:Y:S01]  /*266d0*/  UIMAD.WIDE.U32 UR10, UR15, UR12, UR10 ;  /* 0x0000000c0f0a72a5 */ /* 0x000fe2000f8e000a */
[----:B------:R-:W-:Y:S01]  /*266e0*/  LOP3.LUT R6, R9, 0x2, R4, 0xe2, !PT ;  /* 0x0000000209067812 */ /* 0x000fe200078ee204 */
[----:B------:R-:W-:Y:S01]  /*266f0*/  IMAD R8, R8, 0x40, R3 ;  /* 0x0000004008087824 */ /* 0x000fe200078e0203 */
[----:B------:R-:W-:Y:S01]  /*26700*/  SEL R4, RZ, 0xffffffff, P2 ;  /* 0xffffffffff047807 */ /* 0x000fe20001000000 */
[----:B------:R-:W-:Y:S01]  /*26710*/  UIMAD UR11, UR15, UR13, UR11 ;  /* 0x0000000d0f0b72a4 */ /* 0x000fe2000f8e020b */
[----:B------:R-:W-:Y:S01]  /*26720*/  SEL R9, RZ, 0xffffffff, P1 ;  /* 0xffffffffff097807 */ /* 0x000fe20000800000 */
[----:B------:R-:W-:Y:S01]  /*26730*/  IMAD.MOV.U32 R3, RZ, RZ, R8 ;  /* 0x000000ffff037224 */ /* 0x000fe200078e0008 */
[----:B-1----:R-:W-:Y:S01]  /*26740*/  ISETP.NE.AND P0, PT, R11, 0x1, PT ;  /* 0x000000010b00780c */ /* 0x002fe20003f05270 */
[----:B------:R-:W-:Y:S01]  /*26750*/  ULDC.64 UR12, c[0x0][0xbf0] ;  /* 0x0002fc00000c7ab9 */ /* 0x000fe20000000a00 */
[----:B------:R-:W-:Y:S01]  /*26760*/  IMAD.SHL.U32 R13, R4, 0x4, RZ ;  /* 0x00000004040d7824 */ /* 0x000fe200078e00ff */
[----:B------:R-:W-:Y:S01]  /*26770*/  UIMAD UR14, UR14, UR12, URZ ;  /* 0x0000000c0e0e72a4 */ /* 0x000fe2000f8e023f */
[----:B------:R-:W-:Y:S01]  /*26780*/  IMAD.SHL.U32 R9, R9, 0x8, RZ ;  /* 0x0000000809097824 */ /* 0x000fe200078e00ff */
[----:B------:R-:W-:Y:S01]  /*26790*/  ISETP.GE.AND P2, PT, R210, UR16, PT ;  /* 0x00000010d2007c0c */ /* 0x000fe2000bf46270 */
[----:B-----5:R-:W-:Y:S01]  /*267a0*/  IMAD R25, R0, R11, RZ ;  /* 0x0000000b00197224 */ /* 0x020fe200078e02ff */
[----:B------:R-:W-:Y:S01]  /*267b0*/  UIMAD UR4, UR9, UR13, UR14 ;  /* 0x0000000d090472a4 */ /* 0x000fe2000f8e020e */
[----:B------:R-:W-:Y:S01]  /*267c0*/  LOP3.LUT R6, R13, 0x4, R6, 0xe2, !PT ;  /* 0x000000040d067812 */ /* 0x000fe200078ee206 */
[----:B------:R-:W-:Y:S01]  /*267d0*/  UIMAD.WIDE.U32 UR8, UR9, UR12, UR10 ;  /* 0x0000000c090872a5 */ /* 0x000fe2000f8e000a */
[----:B------:R-:W-:Y:S01]  /*267e0*/  SEL R0, RZ, 0x80, P2 ;  /* 0x00000080ff007807 */ /* 0x000fe20001000000 */
[----:B------:R-:W-:Y:S01]  /*267f0*/  BSSY B1, `(.L_x_6416) ;  /* 0x0000053000017945 */ /* 0x000fe20003800000 */
[----:B------:R-:W-:Y:S01]  /*26800*/  LOP3.LUT R10, R9, 0x8, R6, 0xe2, !PT ;  /* 0x00000008090a7812 */ /* 0x000fe200078ee206 */
[----:B------:R-:W0:Y:S01]  /*26810*/  @P0 LDC R5, c[0x0][0xcec] ;  /* 0x00033b00ff050b82 */ /* 0x000e220000000800 */
[----:B------:R-:W-:Y:S01]  /*26820*/  UIADD3 UR4, UR9, UR4, URZ ;  /* 0x0000000409047290 */ /* 0x000fe2000fffe03f */
[----:B------:R-:W-:-:S02]  /*26830*/  SHF.R.S32.HI R27, RZ, 0x1f, R210 ;  /* 0x0000001fff1b7819 */ /* 0x000fc400000114d2 */
[----:B------:R-:W-:Y:S02]  /*26840*/  SHF.R.S32.HI R28, RZ, 0x1f, R211 ;  /* 0x0000001fff1c7819 */ /* 0x000fe400000114d3 */
[----:B------:R-:W-:Y:S02]  /*26850*/  SHF.R.S32.HI R29, RZ, 0x1f, R152 ;  /* 0x0000001fff1d7819 */ /* 0x000fe40000011498 */
[----:B------:R-:W1:Y:S01]  /*26860*/  @P0 LDC R7, c[0x0][0xcf0] ;  /* 0x00033c00ff070b82 */ /* 0x000e620000000800 */
[----:B------:R-:W-:Y:S02]  /*26870*/  SHF.R.S32.HI R30, RZ, 0x1f, R153 ;  /* 0x0000001fff1e7819 */ /* 0x000fe40000011499 */
[----:B------:R-:W-:Y:S02]  /*26880*/  SHF.R.S32.HI R31, RZ, 0x1f, R154 ;  /* 0x0000001fff1f7819 */ /* 0x000fe4000001149a */
[----:B------:R-:W-:Y:S02]  /*26890*/  SHF.R.S32.HI R32, RZ, 0x1f, R155 ;  /* 0x0000001fff207819 */ /* 0x000fe4000001149b */
[----:B------:R-:W-:Y:S01]  /*268a0*/  SHF.R.S32.HI R33, RZ, 0x1f, R156 ;  /* 0x0000001fff217819 */ /* 0x000fe2000001149c */
[----:B0-----:R-:W-:-:S04]  /*268b0*/  @P0 IMAD.HI.U32 R4, R8, R5, RZ ;  /* 0x0000000508040227 */ /* 0x001fc800078e00ff */
[----:B------:R-:W-:Y:S02]  /*268c0*/  IMAD.U32 R5, RZ, RZ, UR9 ;  /* 0x00000009ff057e24 */ /* 0x000fe4000f8e00ff */
[----:B------:R-:W-:Y:S01]  /*268d0*/  IMAD.U32 R5, RZ, RZ, UR4 ;  /* 0x00000004ff057e24 */ /* 0x000fe2000f8e00ff */
[----:B-1----:R-:W-:Y:S01]  /*268e0*/  @P0 SHF.R.U32.HI R3, RZ, R7, R4 ;  /* 0x00000007ff030219 */ /* 0x002fe20000011604 */
[----:B------:R-:W-:Y:S01]  /*268f0*/  IMAD.U32 R4, RZ, RZ, UR8 ;  /* 0x00000008ff047e24 */ /* 0x000fe2000f8e00ff */
[----:B------:R-:W-:Y:S01]  /*26900*/  ISETP.GE.AND P0, PT, R153, UR16, PT ;  /* 0x0000001099007c0c */ /* 0x000fe2000bf06270 */
[----:B------:R-:W-:Y:S01]  /*26910*/  ULDC.64 UR8, c[0x0][0xbe0] ;  /* 0x0002f80000087ab9 */ /* 0x000fe20000000a00 */
[--C-:B------:R-:W-:Y:S01]  /*26920*/  SHF.R.S32.HI R6, RZ, 0x1f, R3.reuse ;  /* 0x0000001fff067819 */ /* 0x100fe20000011403 */
[----:B------:R-:W-:Y:S01]  /*26930*/  IMAD.MOV R7, RZ, RZ, -R3 ;  /* 0x000000ffff077224 */ /* 0x000fe200078e0a03 */
[----:B------:R-:W-:Y:S01]  /*26940*/  SEL R9, RZ, 0xffffffff, P0 ;  /* 0xffffffffff097807 */ /* 0x000fe20000000000 */
[----:B------:R-:W-:Y:S01]  /*26950*/  IMAD.WIDE.U32 R4, R3, UR8, R4 ;  /* 0x0000000803047c25 */ /* 0x000fe2000f8e0004 */
[----:B------:R-:W-:-:S03]  /*26960*/  ISETP.GE.AND P0, PT, R152, UR16, PT ;  /* 0x0000001098007c0c */ /* 0x000fc6000bf06270 */
[----:B------:R-:W-:Y:S02]  /*26970*/  IMAD R6, R6, UR8, RZ ;  /* 0x0000000806067c24 */ /* 0x000fe4000f8e02ff */
[----:B------:R-:W-:Y:S02]  /*26980*/  IMAD R7, R11, R7, R8 ;  /* 0x000000070b077224 */ /* 0x000fe400078e0208 */
[----:B------:R-:W-:Y:S02]  /*26990*/  IMAD.SHL.U32 R13, R9, 0x10, RZ ;  /* 0x00000010090d7824 */ /* 0x000fe400078e00ff */
[----:B------:R-:W-:Y:S01]  /*269a0*/  IMAD R9, R3, UR9, R6 ;  /* 0x0000000903097c24 */ /* 0x000fe2000f8e0206 */
[----:B------:R-:W-:Y:S01]  /*269b0*/  SEL R6, RZ, 0xffffffff, P0 ;  /* 0xffffffffff067807 */ /* 0x000fe20000000000 */
[----:B------:R-:W-:Y:S01]  /*269c0*/  ULDC.64 UR8, c[0x0][0xbd8] ;  /* 0x0002f60000087ab9 */ /* 0x000fe20000000a00 */
[----:B------:R-:W-:Y:S01]  /*269d0*/  SHF.R.S32.HI R3, RZ, 0x1f, R7 ;  /* 0x0000001fff037819 */ /* 0x000fe20000011407 */
[----:B------:R-:W-:Y:S01]  /*269e0*/  IMAD.IADD R5, R5, 0x1, R9 ;  /* 0x0000000105057824 */ /* 0x000fe200078e0209 */
[----:B------:R-:W-:Y:S01]  /*269f0*/  LOP3.LUT R10, R13, 0x10, R10, 0xe2, !PT ;  /* 0x000000100d0a7812 */ /* 0x000fe200078ee20a */
[----:B------:R-:W-:Y:S01]  /*26a00*/  IMAD.SHL.U32 R13, R6, 0x20, RZ ;  /* 0x00000020060d7824 */ /* 0x000fe200078e00ff */
[----:B------:R-:W-:Y:S01]  /*26a10*/  ISETP.GE.AND P0, PT, R211, UR16, PT ;  /* 0x00000010d3007c0c */ /* 0x000fe2000bf06270 */
[----:B------:R-:W-:-:S02]  /*26a20*/  IMAD R6, R3, UR8, RZ ;  /* 0x0000000803067c24 */ /* 0x000fc4000f8e02ff */
[----:B------:R-:W-:Y:S01]  /*26a30*/  IMAD.WIDE.U32 R4, R7, UR8, R4 ;  /* 0x0000000807047c25 */ /* 0x000fe2000f8e0004 */
[----:B------:R-:W-:-:S03]  /*26a40*/  LOP3.LUT R10, R13, 0x20, R10, 0xe2, !PT ;  /* 0x000000200d0a7812 */ /* 0x000fc600078ee20a */
[----:B------:R-:W-:Y:S01]  /*26a50*/  IMAD R3, R7, UR9, R6 ;  /* 0x0000000907037c24 */ /* 0x000fe2000f8e0206 */
[----:B------:R-:W-:Y:S01]  /*26a60*/  ULDC.64 UR8, c[0x0][0xb80] ;  /* 0x0002e00000087ab9 */ /* 0x000fe20000000a00 */
[----:B------:R-:W-:Y:S01]  /*26a70*/  IMAD.U32 R7, RZ, RZ, UR59 ;  /* 0x0000003bff077e24 */ /* 0x000fe2000f8e00ff */
[C---:B------:R-:W-:Y:S01]  /*26a80*/  LEA R20, P1, R4.reuse, UR8, 0x1 ;  /* 0x0000000804147c11 */ /* 0x040fe2000f8208ff */
[----:B------:R-:W-:Y:S02]  /*26a90*/  IMAD.IADD R3, R5, 0x1, R3 ;  /* 0x0000000105037824 */ /* 0x000fe400078e0203 */
[----:B------:R-:W-:Y:S01]  /*26aa0*/  IMAD R26, R7, 0x40, R208 ;  /* 0x00000040071a7824 */ /* 0x000fe200078e02d0 */
[----:B------:R-:W-:Y:S01]  /*26ab0*/  SEL R7, RZ, 0x40, P0 ;  /* 0x00000040ff077807 */ /* 0x000fe20000000000 */
[----:B------:R0:W1:Y:S01]  /*26ac0*/  SHFL.IDX PT, R6, R20, RZ, 0x181f ;  /* 0x00181fff14067589 */ /* 0x00006200000e0000 */
[----:B------:R-:W-:Y:S02]  /*26ad0*/  LEA.HI.X R3, R4, UR9, R3, 0x1, P1 ;  /* 0x0000000904037c11 */ /* 0x000fe400088f0c03 */
[----:B------:R-:W-:-:S02]  /*26ae0*/  ISETP.GE.AND P0, PT, R26, R25, PT ;  /* 0x000000191a00720c */ /* 0x000fc40003f06270 */
        /* <DEDUP_REMOVED lines=8> */
[CC--:B-1----:R-:W-:Y:S02]  /*26b70*/  @!P2 LEA R8, P0, R156.reuse, R6.reuse, 0x1 ;  /* 0x000000069c08a211 */ /* 0x0c2fe400078008ff */
        /* <DEDUP_REMOVED lines=26> */
.L_x_6417:
[----:B------:R-:W-:Y:S05]  /*26d20*/  BSYNC B1 ;  /* 0x0000000000017941 */ /* 0x000fea0003800000 */
.L_x_6416:
        /* <DEDUP_REMOVED lines=9> */
[----:B------:R-:W-:-:S05]  /*26dc0*/  LOP3.LUT P1, RZ, R21, 0x40, RZ, 0xc0, !PT ;  /* 0x0000004015ff7812 */ /* 0x000fca000782c0ff */
[CC--:B-1----:R-:W-:Y:S02]  /*26dd0*/  @!P2 LEA R8, P0, R156.reuse, R6.reuse, 0x1 ;  /* 0x000000069c08a211 */ /* 0x0c2fe400078008ff */
[----:B--2---:R-:W-:Y:S02]  /*26de0*/  @!P3 IMAD.WIDE R4, R19, 0x2, R6 ;  /* 0x000000021304b825 */ /* 0x004fe400078e0206 */
[-C--:B------:R-:W-:Y:S02]  /*26df0*/  @!P2 LEA.HI.X R9, R156, R7.reuse, R33, 0x1, P0 ;  /* 0x000000079c09a211 */ /* 0x080fe400000f0c21 */
[----:B------:R-:W-:Y:S01]  /*26e00*/  @!P5 LEA R10, P0, R155, R6, 0x1 ;  /* 0x000000069b0ad211 */ /* 0x000fe200078008ff */
[----:B------:R0:W-:Y:S01]  /*26e10*/  @!P3 ST.E.128 desc[UR36][R4.64], RZ ;  /* 0x000000ff0400b985 */ /* 0x0001e2000c101d24 */
[----:B------:R-:W-:Y:S02]  /*26e20*/  ISETP.GE.AND P3, PT, R153, UR16, PT ;  /* 0x0000001099007c0c */ /* 0x000fe4000bf66270 */
[----:B------:R-:W-:Y:S01]  /*26e30*/  @!P5 LEA.HI.X R11, R155, R7, R32, 0x1, P0 ;  /* 0x000000079b0bd211 */ /* 0x000fe200000f0c20 */
[----:B------:R1:W-:Y:S01]  /*26e40*/  @!P2 ST.E.128 desc[UR36][R8.64], RZ ;  /* 0x000000ff0800a985 */ /* 0x0003e2000c101d24 */
[----:B------:R-:W-:-:S02]  /*26e50*/  ISETP.GE.AND P2, PT, R152, UR16, PT ;  /* 0x0000001098007c0c */ /* 0x000fc4000bf46270 */
[----:B------:R-:W-:Y:S01]  /*26e60*/  LOP3.LUT P0, RZ, R24, 0x80, RZ, 0xc0, !PT ;  /* 0x0000008018ff7812 */ /* 0x000fe2000780c0ff */
[----:B------:R1:W-:Y:S01]  /*26e70*/  @!P5 ST.E.128 desc[UR36][R10.64], RZ ;  /* 0x000000ff0a00d985 */ /* 0x0003e2000c101d24 */
[----:B------:R-:W-:-:S04]  /*26e80*/  @!P4 LEA R12, P6, R154, R6, 0x1 ;  /* 0x000000069a0cc211 */ /* 0x000fc800078c08ff */
[----:B------:R-:W-:Y:S02]  /*26e90*/  @!P4 LEA.HI.X R13, R154, R7, R31, 0x1, P6 ;  /* 0x000000079a0dc211 */ /* 0x000fe400030f0c1f */
[----:B------:R-:W-:-:S03]  /*26ea0*/  @!P3 LEA R14, P5, R153, R6, 0x1 ;  /* 0x00000006990eb211 */ /* 0x000fc600078a08ff */
[----:B------:R1:W-:Y:S01]  /*26eb0*/  @!P4 ST.E.128 desc[UR36][R12.64], RZ ;  /* 0x000000ff0c00c985 */ /* 0x0003e2000c101d24 */
[-C--:B0-----:R-:W-:Y:S02]  /*26ec0*/  @!P2 LEA R4, P6, R152, R6.reuse, 0x1 ;  /* 0x000000069804a211 */ /* 0x081fe400078c08ff */
        /* <DEDUP_REMOVED lines=10> */
.L_x_6408:
[----:B------:R-:W-:Y:S05]  /*26f70*/  BSYNC B0 ;  /* 0x0000000000007941 */ /* 0x000fea0003800000 */
.L_x_6400:
[----:B------:R-:W-:Y:S02]  /*26f80*/  ULDC UR4, c[0x0][0xd3c] ;  /* 0x00034f0000047ab9 */ /* 0x000fe40000000800 */
[----:B------:R-:W-:-:S06]  /*26f90*/  UISETP.GE.AND UP0, UPT, UR6, UR4, UPT ;  /* 0x000000040600728c */ /* 0x000fcc000bf06270 */
[----:B------:R-:W-:-:S13]  /*26fa0*/  PLOP3.LUT P0, PT, PT, PT, UP0, 0x80, 0x0 ;  /* 0x000000000000781c */ /* 0x000fda0003f0f008 */
[----:B------:R-:W-:Y:S05]  /*26fb0*/  @!P0 BRA `(.L_x_6418) ;  /* 0xfffffda000e48947 */ /* 0x000fea000383ffff */
[----:B------:R-:W-:Y:S05]  /*26fc0*/  EXIT ;  /* 0x000000000000794d */ /* 0x000fea0003800000 */
.L_x_6269:
        /* <DEDUP_REMOVED lines=16> */
.L_x_6419:
        /* <DEDUP_REMOVED lines=44> */
.L_x_6423:
        /* <DEDUP_REMOVED lines=35> */
.L_x_6421:
        /* <DEDUP_REMOVED lines=13> */
.L_x_6424:
        /* <DEDUP_REMOVED lines=62> */
.L_x_6425:
        /* <DEDUP_REMOVED lines=61> */
.L_x_6426:
[----:B------:R-:W-:-:S05]  /*27e40*/  LOP3.LUT R25, RZ, R2, RZ, 0x33, !PT ;  /* 0x00000002ff197212 */ /* 0x000fca00078e33ff */
[----:B------:R-:W-:Y:S01]  /*27e50*/  IMAD.IADD R25, R0, 0x1, R25 ;  /* 0x0000000100197824 */ /* 0x000fe200078e0219 */
[----:B------:R-:W-:Y:S06]  /*27e60*/  BRA `(.L_x_6427) ;  /* 0x0000000000147947 */ /* 0x000fec0003800000 */
.L_x_6422:
[----:B------:R-:W-:Y:S01]  /*27e70*/  ULDC UR4, c[0x0][0xd3c] ;  /* 0x00034f0000047ab9 */ /* 0x000fe20000000800 */
[----:B------:R-:W-:Y:S02]  /*27e80*/  IMAD.MOV.U32 R25, RZ, RZ, RZ ;  /* 0x000000ffff197224 */ /* 0x000fe400078e00ff */
[----:B------:R-:W-:Y:S02]  /*27e90*/  IMAD.U32 R24, RZ, RZ, UR6 ;  /* 0x00000006ff187e24 */ /* 0x000fe4000f8e00ff */
[----:B------:R-:W-:Y:S02]  /*27ea0*/  IMAD.MOV.U32 R26, RZ, RZ, RZ ;  /* 0x000000ffff1a7224 */ /* 0x000fe400078e00ff */
[----:B------:R-:W-:-:S07]  /*27eb0*/  IMAD.U32 R27, RZ, RZ, UR4 ;  /* 0x00000004ff1b7e24 */ /* 0x000fce000f8e00ff */
.L_x_6427:
[----:B------:R-:W-:-:S13]  /*27ec0*/  ISETP.NE.AND P0, PT, R7, RZ, PT ;  /* 0x000000ff0700720c */ /* 0x000fda0003f05270 */
[----:B------:R-:W0:Y:S01]  /*27ed0*/  @!P0 S2R R3, SR_CgaCtaId ;  /* 0x0000000000038919 */ /* 0x000e220000008800 */
[----:B------:R-:W-:-:S04]  /*27ee0*/  @!P0 MOV R0, 0x400 ;  /* 0x0000040000008802 */ /* 0x000fc80000000f00 */
[----:B0-----:R-:W-:-:S05]  /*27ef0*/  @!P0 LEA R0, R3, R0, 0x18 ;  /* 0x0000000003008211 */ /* 0x001fca00078ec0ff */
[----:B------:R1:W-:Y:S01]  /*27f00*/  @!P0 STS.128 [R0+0x388d0], R24 ;  /* 0x0388d01800008388 */ /* 0x0003e20000000c00 */
[----:B------:R-:W-:Y:S06]  /*27f10*/  BAR.ARV 0x5, 0x180 ;  /* 0x0146000000007b1d */ /* 0x000fec0000002000 */
.L_x_6420:
        /* <DEDUP_REMOVED lines=22> */
[----:B------:R-:W-:Y:S02]  /*28080*/  LOP3.LUT R4, R0, 0x38, RZ, 0xc0, !PT ;  /* 0x0000003800047812 */ /* 0x000fe400078ec0ff */
[----:B------:R-:W-:Y:S01]  /*28090*/  UMOV UR4, 0x400 ;  /* 0x0000040000047882 */ /* 0x000fe20000000000 */
[----:B------:R-:W-:Y:S01]  /*280a0*/  LOP3.LUT R34, R3, 0x200, R0, 0xf8, !PT ;  /* 0x0000020003227812 */ /* 0x000fe200078ef800 */
[----:B0-----:R-:W-:Y:S01]  /*280b0*/  ULEA UR4, UR5, UR4, 0x18 ;  /* 0x0000000405047291 */ /* 0x001fe2000f8ec03f */
[----:B------:R-:W-:Y:S02]  /*280c0*/  LOP3.LUT R2, R5, 0x70, R2, 0xf8, !PT ;  /* 0x0000007005027812 */ /* 0x000fe400078ef802 */
[----:B------:R-:W-:-:S02]  /*280d0*/  LOP3.LUT R0, R4, 0x40, RZ, 0xfc, !PT ;  /* 0x0000004004007812 */ /* 0x000fc400078efcff */
[C---:B------:R-:W-:Y:S01]  /*280e0*/  LOP3.LUT R3, R4.reuse, 0x80, RZ, 0xfc, !PT ;  /* 0x0000008004037812 */ /* 0x040fe200078efcff */
[----:B------:R-:W-:Y:S01]  /*280f0*/  IMAD.U32 R17, RZ, RZ, UR4 ;  /* 0x00000004ff117e24 */ /* 0x000fe2000f8e00ff */
[C---:B------:R-:W-:Y:S02]  /*28100*/  LOP3.LUT R2, R4.reuse, 0xc0, RZ, 0xfc, !PT ;  /* 0x000000c004027812 */ /* 0x040fe400078efcff */
[----:B------:R-:W-:Y:S01]  /*28110*/  LOP3.LUT R0, R4, 0x100, RZ, 0xfc, !PT ;  /* 0x0000010004007812 */ /* 0x000fe200078efcff */
[----:B------:R-:W-:Y:S01]  /*28120*/  IMAD R19, R34, 0x2, R17 ;  /* 0x0000000222137824 */ /* 0x000fe200078e0211 */
[C---:B------:R-:W-:Y:S02]  /*28130*/  LOP3.LUT R3, R4.reuse, 0x140, RZ, 0xfc, !PT ;  /* 0x0000014004037812 */ /* 0x040fe400078efcff */
[C---:B------:R-:W-:Y:S02]  /*28140*/  LOP3.LUT R2, R4.reuse, 0x180, RZ, 0xfc, !PT ;  /* 0x0000018004027812 */ /* 0x040fe400078efcff */
[----:B---3--:R-:W-:-:S07]  /*28150*/  LOP3.LUT R0, R4, 0x1c0, RZ, 0xfc, !PT ;  /* 0x000001c004007812 */ /* 0x008fce00078efcff */
.L_x_6505:
[----:B------:R-:W-:Y:S05]  /*28160*/  YIELD ;  /* 0x0000000000007946 */ /* 0x000fea0003800000 */
[----:B------:R-:W-:Y:S01]  /*28170*/  ULDC.64 UR4, c[0x0][0xb20] ;  /* 0x0002c80000047ab9 */ /* 0x000fe20000000a00 */
[----:B------:R-:W-:Y:S01]  /*28180*/  IMAD.MOV.U32 R32, RZ, RZ, RZ ;  /* 0x000000ffff207224 */ /* 0x000fe200078e00ff */
[----:B------:R-:W-:-:S04]  /*28190*/  ISETP.NE.U32.AND P0, PT, RZ, UR4, PT ;  /* 0x00000004ff007c0c */ /* 0x000fc8000bf05070 */
[----:B------:R-:W-:Y:S01]  /*281a0*/  ISETP.NE.AND.EX P0, PT, RZ, UR5, PT, P0 ;  /* 0x00000005ff007c0c */ /* 0x000fe2000bf05300 */
[----:B------:R-:W-:-:S12]  /*281b0*/  ULDC.64 UR4, c[0x0][0xb10] ;  /* 0x0002c40000047ab9 */ /* 0x000fd80000000a00 */
[----:B------:R-:W0:Y:S02]  /*281c0*/  @P0 LDC.64 R2, c[0x0][0xb20] ;  /* 0x0002c800ff020b82 */ /* 0x000e240000000a00 */
        /* <DEDUP_REMOVED lines=11> */
[----:B-1----:R-:W1:Y:S07]  /*28280*/  @P1 LDC.64 R4, c[0x0][0xb10] ;  /* 0x0002c400ff041b82 */ /* 0x002e6e0000000a00 */
[----:B------:R-:W-:Y:S01]  /*28290*/  @P2 LOP3.LUT R16, R16, 0x40, RZ, 0xfc, !PT ;  /* 0x0000004010102812 */ /* 0x000fe200078efcff */
[----:B0-----:R-:W-:-:S05]  /*282a0*/  IMAD.WIDE R2, R27, 0x4, R2 ;  /* 0x000000041b027825 */ /* 0x001fca00078e0202 */
[----:B------:R0:W5:Y:S01]  /*282b0*/  @P2 LDG.E R35, desc[UR36][R2.64] ;  /* 0x0000002402232981 */ /* 0x000162000c1e1900 */
[----:B-1----:R-:W-:-:S05]  /*282c0*/  @P1 IMAD.WIDE R4, R27, 0x4, R4 ;  /* 0x000000041b041825 */ /* 0x002fca00078e0204 */
[----:B--2---:R-:W2:Y:S01]  /*282d0*/  @P1 LDG.E R0, desc[UR36][R4.64] ;  /* 0x0000002404001981 */ /* 0x004ea2000c1e1900 */
        /* <DEDUP_REMOVED lines=10> */
[----:B0-----:R-:W-:-:S05]  /*28380*/  IMAD.U32 R0, RZ, RZ, UR4 ;  /* 0x00000004ff007e24 */ /* 0x001fca000f8e00ff */
[----:B------:R1:W-:Y:S01]  /*28390*/  STL [R1+0x410], R0 ;  /* 0x0004100001007387 */ /* 0x0003e20000100800 */
[----:B------:R-:W-:Y:S05]  /*283a0*/  @!P2 BRA `(.L_x_6429) ;  /* 0x000000000010a947 */ /* 0x000fea0003800000 */
[----:B------:R-:W2:Y:S04]  /*283b0*/  LDG.E R5, desc[UR36][R2.64] ;  /* 0x0000002402057981 */ /* 0x000ea8000c1e1900 */
[----:B-1----:R-:W2:Y:S02]  /*283c0*/  LDG.E R0, desc[UR36][R2.64+0x4] ;  /* 0x0000042402007981 */ /* 0x002ea4000c1e1900 */
[----:B--2---:R-:W-:-:S05]  /*283d0*/  IMAD.IADD R0, R0, 0x1, -R5 ;  /* 0x0000000100007824 */ /* 0x004fca00078e0a05 */
[----:B------:R2:W-:Y:S02]  /*283e0*/  STL [R1+0x410], R0 ;  /* 0x0004100001007387 */ /* 0x0005e40000100800 */
.L_x_6429:
[----:B------:R-:W-:Y:S02]  /*283f0*/  ULDC.64 UR4, c[0x0][0xb18] ;  /* 0x0002c60000047ab9 */ /* 0x000fe40000000a00 */
[----:B------:R-:W-:-:S04]  /*28400*/  ISETP.NE.U32.AND P0, PT, RZ, UR4, PT ;  /* 0x00000004ff007c0c */ /* 0x000fc8000bf05070 */
[----:B------:R-:W-:-:S13]  /*28410*/  ISETP.NE.AND.EX P0, PT, RZ, UR5, PT, P0 ;  /* 0x00000005ff007c0c */ /* 0x000fda000bf05300 */
[----:B------:R-:W-:Y:S05]  /*28420*/  @!P0 BRA `(.L_x_6430) ;  /* 0x0000000000108947 */ /* 0x000fea0003800000 */
[----:B0-----:R-:W0:Y:S02]  /*28430*/  LDC.64 R2, c[0x0][0xb18] ;  /* 0x0002c600ff027b82 */ /* 0x001e240000000a00 */
[----:B0-----:R-:W-:-:S05]  /*28440*/  IMAD.WIDE R2, R27, 0x4, R2 ;  /* 0x000000041b027825 */ /* 0x001fca00078e0202 */
[----:B------:R0:W5:Y:S01]  /*28450*/  LDG.E R7, desc[UR36][R2.64] ;  /* 0x0000002402077981 */ /* 0x000162000c1e1900 */
[----:B------:R-:W-:Y:S05]  /*28460*/  BRA `(.L_x_6431) ;  /* 0x0000000000247947 */ /* 0x000fea0003800000 */
.L_x_6430:
[----:B------:R-:W-:Y:S02]  /*28470*/  ULDC.64 UR4, c[0x0][0xb00] ;  /* 0x0002c00000047ab9 */ /* 0x000fe40000000a00 */
[----:B------:R-:W-:-:S04]  /*28480*/  ISETP.NE.U32.AND P0, PT, RZ, UR4, PT ;  /* 0x00000004ff007c0c */ /* 0x000fc8000bf05070 */
[----:B------:R-:W-:-:S13]  /*28490*/  ISETP.NE.AND.EX P0, PT, RZ, UR5, PT, P0 ;  /* 0x00000005ff007c0c */ /* 0x000fda000bf05300 */
[----:B------:R-:W-:Y:S05]  /*284a0*/  @!P0 BRA `(.L_x_6431) ;  /* 0x0000000000148947 */ /* 0x000fea0003800000 */
[----:B0-----:R-:W0:Y:S02]  /*284b0*/  LDC.64 R2, c[0x0][0xb00] ;  /* 0x0002c000ff027b82 */ /* 0x001e240000000a00 */
[----:B0-----:R-:W-:-:S05]  /*284c0*/  IMAD.WIDE R2, R27, 0x4, R2 ;  /* 0x000000041b027825 */ /* 0x001fca00078e0202 */
[----:B------:R-:W3:Y:S04]  /*284d0*/  LDG.E R7, desc[UR36][R2.64] ;  /* 0x0000002402077981 */ /* 0x000ee8000c1e1900 */
[----:B-12---:R-:W3:Y:S02]  /*284e0*/  LDG.E R0, desc[UR36][R2.64+0x4] ;  /* 0x0000042402007981 */ /* 0x006ee4000c1e1900 */
[----:B---3--:R-:W-:-:S07]  /*284f0*/  IMAD.IADD R7, R0, 0x1, -R7 ;  /* 0x0000000100077824 */ /* 0x008fce00078e0a07 */
.L_x_6431:
[----:B------:R-:W3:Y:S01]  /*28500*/  LDL R6, [R1+0x410] ;  /* 0x0004100001067983 */ /* 0x000ee20000100800 */
[----:B012---:R-:W0:Y:S01]  /*28510*/  LDC R0, c[0x0][0x448] ;  /* 0x00011200ff007b82 */ /* 0x007e220000000800 */
[----:B------:R-:W-:Y:S01]  /*28520*/  IMAD.SHL.U32 R37, R25, 0x40, RZ ;  /* 0x0000004019257824 */ /* 0x000fe200078e00ff */
[----:B------:R-:W-:Y:S01]  /*28530*/  LOP3.LUT R16, R16, 0xffffefff, RZ, 0xc0, !PT ;  /* 0xffffefff10107812 */ /* 0x000fe200078ec0ff */
[----:B-----5:R-:W-:Y:S02]  /*28540*/  IMAD.IADD R25, R7, 0x1, -R32 ;  /* 0x0000000107197824 */ /* 0x020fe400078e0a20 */
[----:B------:R-:W-:-:S03]  /*28550*/  VIADD R4, R37, 0x3f ;  /* 0x0000003f25047836 */ /* 0x000fc60000000000 */
[----:B------:R-:W1:Y:S01]  /*28560*/  LDC.64 R2, c[0x0][0xad8] ;  /* 0x0002b600ff027b82 */ /* 0x000e620000000a00 */
[----:B0-----:R-:W-:Y:S02]  /*28570*/  ISETP.NE.AND P2, PT, R0, 0x1, PT ;  /* 0x000000010000780c */ /* 0x001fe40003f45270 */
[----:B-1----:R-:W-:-:S11]  /*28580*/  ISETP.GE.AND P1, PT, R3, 0x1, PT ;  /* 0x000000010300780c */ /* 0x002fd60003f26270 */
[----:B------:R-:W0:Y:S01]  /*28590*/  @P2 LDC R5, c[0x0][0x44c] ;  /* 0x00011300ff052b82 */ /* 0x000e220000000800 */
[----:B------:R-:W-:-:S07]  /*285a0*/  @P2 LOP3.LUT R16, R16, 0x1000, RZ, 0xfc, !PT ;  /* 0x0000100010102812 */ /* 0x000fce00078efcff */
[----:B------:R-:W1:Y:S01]  /*285b0*/  @P2 LDC R0, c[0x0][0x450] ;  /* 0x00011400ff002b82 */ /* 0x000e620000000800 */
[----:B0-----:R-:W-:-:S05]  /*285c0*/  @P2 IMAD.HI.U32 R5, R4, R5, RZ ;  /* 0x0000000504052227 */ /* 0x001fca00078e00ff */
[----:B-1----:R-:W-:Y:S02]  /*285d0*/  @P2 SHF.R.U32.HI R4, RZ, R0, R5 ;  /* 0x00000000ff042219 */ /* 0x002fe40000011605 */
[----:B---3--:R-:W-:-:S05]  /*285e0*/  IADD3 R5, R25, 0x1, -R6 ;  /* 0x0000000119057810 */ /* 0x008fca0007ffe806 */
        /* <DEDUP_REMOVED lines=14> */
.L_x_6434:
[----:B------:R-:W-:-:S13]  /*286d0*/  ISETP.NE.AND P0, PT, R3, 0x1, PT ;  /* 0x000000010300780c */ /* 0x000fda0003f05270 */
[----:B------:R-:W0:Y:S02]  /*286e0*/  @P0 LDC.64 R4, c[0x0][0xae0] ;  /* 0x0002b800ff040b82 */ /* 0x000e240000000a00 */
[----:B0-----:R-:W-:-:S05]  /*286f0*/  @P0 IMAD.HI.U32 R4, R0, R4, RZ ;  /* 0x0000000400040227 */ /* 0x001fca00078e00ff */
[----:B------:R-:W-:-:S07]  /*28700*/  @P0 SHF.R.U32.HI R0, RZ, R5, R4 ;  /* 0x00000005ff000219 */ /* 0x000fce0000011604 */
.L_x_6435:
[----:B------:R-:W-:Y:S05]  /*28710*/  BSYNC B0 ;  /* 0x0000000000007941 */ /* 0x000fea0003800000 */
.L_x_6433:
[----:B------:R-:W-:-:S05]  /*28720*/  IMAD R5, R0, R3, R3 ;  /* 0x0000000300057224 */ /* 0x000fca00078e0203 */
[----:B------:R-:W-:-:S07]  /*28730*/  VIMNMX R2, R2, R5, PT ;  /* 0x0000000502027248 */ /* 0x000fce0003fe0100 */
.L_x_6432:
[----:B------:R-:W0:Y:S01]  /*28740*/  @P2 LDC R0, c[0x0][0x44c] ;  /* 0x00011300ff002b82 */ /* 0x000e220000000800 */
[----:B------:R-:W-:Y:S01]  /*28750*/  VIADD R2, R2, 0x3f ;  /* 0x0000003f02027836 */ /* 0x000fe20000000000 */
[----:B------:R-:W-:Y:S01]  /*28760*/  ULDC UR4, c[0x0][0xad4] ;  /* 0x0002b50000047ab9 */ /* 0x000fe20000000800 */
[----:B------:R-:W-:-:S05]  /*28770*/  IMAD.MOV.U32 R4, RZ, RZ, R37 ;  /* 0x000000ffff047224 */ /* 0x000fca00078e0025 */
[----:B------:R-:W1:Y:S01]  /*28780*/  @P2 LDC R5, c[0x0][0x450] ;  /* 0x00011400ff052b82 */ /* 0x000e620000000800 */
[----:B0-----:R-:W-:-:S05]  /*28790*/  @P2 IMAD.HI.U32 R0, R37, R0, RZ ;  /* 0x0000000025002227 */ /* 0x001fca00078e00ff */
        /* <DEDUP_REMOVED lines=22> */
.L_x_6438:
[----:B------:R-:W-:-:S13]  /*28900*/  ISETP.NE.AND P0, PT, R3, 0x1, PT ;  /* 0x000000010300780c */ /* 0x000fda0003f05270 */
[----:B------:R-:W0:Y:S02]  /*28910*/  @P0 LDC.64 R4, c[0x0][0xae0] ;  /* 0x0002b800ff040b82 */ /* 0x000e240000000a00 */
[----:B0-----:R-:W-:-:S05]  /*28920*/  @P0 IMAD.HI.U32 R4, R6, R4, RZ ;  /* 0x0000000406040227 */ /* 0x001fca00078e00ff */
[----:B------:R-:W-:-:S07]  /*28930*/  @P0 SHF.R.U32.HI R6, RZ, R5, R4 ;  /* 0x00000005ff060219 */ /* 0x000fce0000011604 */
.L_x_6439:
[----:B------:R-:W-:Y:S05]  /*28940*/  BSYNC B0 ;  /* 0x0000000000007941 */ /* 0x000fea0003800000 */
.L_x_6437:
[----:B------:R-:W-:-:S05]  /*28950*/  IMAD R3, R6, R3, RZ ;  /* 0x0000000306037224 */ /* 0x000fca00078e02ff */
[----:B------:R-:W-:-:S07]  /*28960*/  VIMNMX R2, R2, R3, !PT ;  /* 0x0000000302027248 */ /* 0x000fce0007fe0100 */
.L_x_6436:
        /* <DEDUP_REMOVED lines=43> */
.L_x_6441:
[----:B------:R-:W-:Y:S05]  /*28c20*/  BSYNC B0 ;  /* 0x0000000000007941 */ /* 0x000fea0003800000 */
.L_x_6440:
        /* <DEDUP_REMOVED lines=23> */
.L_x_6443:
        /* <DEDUP_REMOVED lines=20> */
.L_x_6446:
[----:B------:R-:W-:Y:S05]  /*28ee0*/  BSYNC B6 ;  /* 0x0000000000067941 */ /* 0x000fea0003800000 */
.L_x_6445:
        /* <DEDUP_REMOVED lines=20> */
.L_x_6449:
        /* <DEDUP_REMOVED lines=15> */
.L_x_6448:
[----:B------:R-:W-:Y:S05]  /*29120*/  BSYNC B6 ;  /* 0x0000000000067941 */ /* 0x000fea0003800000 */
.L_x_6447:
[----:B------:R-:W-:Y:S01]  /*29130*/  ULDC.64 UR4, c[0x0][0xaf0] ;  /* 0x0002bc0000047ab9 */ /* 0x000fe20000000a00 */
[----:B------:R-:W0:Y:S01]  /*29140*/  S2R R21, SR_TID.X ;  /* 0x0000000000157919 */ /* 0x000e220000002100 */
[----:B------:R-:W-:Y:S01]  /*29150*/  ISETP.NE.U32.AND P0, PT, RZ, UR4, PT ;  /* 0x00000004ff007c0c */ /* 0x000fe2000bf05070 */
[----:B------:R-:W-:Y:S01]  /*29160*/  IMAD.MOV.U32 R28, RZ, RZ, R27 ;  /* 0x000000ffff1c7224 */ /* 0x000fe200078e001b */
[----:B------:R-:W-:Y:S01]  /*29170*/  ULDC UR4, c[0x0][0x320] ;  /* 0x0000c80000047ab9 */ /* 0x000fe20000000800 */
[----:B------:R-:W1:Y:S01]  /*29180*/  S2R R22, SR_TID.X ;  /* 0x0000000000167919 */ /* 0x000e620000002100 */
[----:B------:R-:W-:Y:S01]  /*29190*/  ISETP.NE.AND.EX P0, PT, RZ, UR5, PT, P0 ;  /* 0x00000005ff007c0c */ /* 0x000fe2000bf05300 */
[----:B------:R-:W2:-:S12]  /*291a0*/  LDC R20, c[0x0][0x430] ;  /* 0x00010c00ff147b82 */ /* 0x000e980000000800 */
[----:B------:R-:W3:Y:S01]  /*291b0*/  @P0 LDC.64 R2, c[0x0][0xaf0] ;  /* 0x0002bc00ff020b82 */ /* 0x000ee20000000a00 */
[----:B0-----:R-:W-:-:S05]  /*291c0*/  IMAD.SHL.U32 R29, R21, 0x8, RZ ;  /* 0x00000008151d7824 */ /* 0x001fca00078e00ff */
[----:B------:R-:W-:Y:S01]  /*291d0*/  LOP3.LUT R29, R29, 0x38, RZ, 0xc0, !PT ;  /* 0x000000381d1d7812 */ /* 0x000fe200078ec0ff */
[----:B-1----:R-:W-:-:S03]  /*291e0*/  IMAD.SHL.U32 R21, R22, 0x8, RZ ;  /* 0x0000000816157824 */ /* 0x002fc600078e00ff */
[----:B------:R-:W-:Y:S01]  /*291f0*/  LOP3.LUT R33, R29, 0x40, RZ, 0xfc, !PT ;  /* 0x000000401d217812 */ /* 0x000fe200078efcff */
[----:B---3--:R-:W-:Y:S01]  /*29200*/  @P0 IMAD.WIDE R2, R27, 0x4, R2 ;  /* 0x000000041b020825 */ /* 0x008fe200078e0202 */
[C---:B------:R-:W-:Y:S02]  /*29210*/  LOP3.LUT R0, R29.reuse, 0x180, RZ, 0xfc, !PT ;  /* 0x000001801d007812 */ /* 0x040fe400078efcff */
[----:B------:R-:W-:Y:S02]  /*29220*/  LOP3.LUT R29, R29, 0x1c0, RZ, 0xfc, !PT ;  /* 0x000001c01d1d7812 */ /* 0x000fe400078efcff */
[----:B------:R-:W-:Y:S01]  /*29230*/  ISETP.GE.AND P3, PT, R33, UR4, PT ;  /* 0x0000000421007c0c */ /* 0x000fe2000bf66270 */
[----:B------:R0:W5:Y:S01]  /*29240*/  @P0 LDG.E R28, desc[UR36][R2.64] ;  /* 0x00000024021c0981 */ /* 0x000162000c1e1900 */
[----:B------:R-:W-:Y:S01]  /*29250*/  ISETP.GE.AND P0, PT, R29, UR4, PT ;  /* 0x000000041d007c0c */ /* 0x000fe2000bf06270 */
[C---:B------:R-:W-:Y:S01]  /*29260*/  IMAD.SHL.U32 R29, R22.reuse, 0x8, RZ ;  /* 0x00000008161d7824 */ /* 0x040fe200078e00ff */
[----:B------:R-:W-:Y:S01]  /*29270*/  LOP3.LUT R21, R21, 0x38, RZ, 0xc0, !PT ;  /* 0x0000003815157812 */ /* 0x000fe200078ec0ff */
[----:B------:R-:W-:Y:S01]  /*29280*/  IMAD.SHL.U32 R22, R22, 0x8, RZ ;  /* 0x0000000816167824 */ /* 0x000fe200078e00ff */
[----:B------:R-:W-:Y:S01]  /*29290*/  LOP3.LUT R16, R16, 0xfffffdff, RZ, 0xc0, !PT ;  /* 0xfffffdff10107812 */ /* 0x000fe200078ec0ff */
[----:B------:R-:W-:Y:S01]  /*292a0*/  UMOV UR5, 0xffffffff ;  /* 0xffffffff00057882 */ /* 0x000fe20000000000 */
[----:B------:R-:W-:-:S02]  /*292b0*/  LOP3.LUT R29, R29, 0x38, RZ, 0xc0, !PT ;  /* 0x000000381d1d7812 */ /* 0x000fc400078ec0ff */
[----:B------:R-:W-:Y:S02]  /*292c0*/  ISETP.GE.AND P2, PT, R21, UR4, PT ;  /* 0x0000000415007c0c */ /* 0x000fe4000bf46270 */
[----:B------:R-:W-:Y:S02]  /*292d0*/  LOP3.LUT R29, R29, 0x80, RZ, 0xfc, !PT ;  /* 0x000000801d1d7812 */ /* 0x000fe400078efcff */
[----:B------:R-:W-:Y:S02]  /*292e0*/  @P3 LOP3.LUT R16, R16, 0x200, RZ, 0xfc, !PT ;  /* 0x0000020010103812 */ /* 0x000fe400078efcff */
[----:B------:R-:W-:Y:S02]  /*292f0*/  LOP3.LUT R22, R22, 0x38, RZ, 0xc0, !PT ;  /* 0x0000003816167812 */ /* 0x000fe400078ec0ff */
[----:B------:R-:W-:Y:S02]  /*29300*/  ISETP.GE.AND P5, PT, R29, UR4, PT ;  /* 0x000000041d007c0c */ /* 0x000fe4000bfa6270 */
[----:B------:R-:W-:-:S02]  /*29310*/  LOP3.LUT R16, R16, 0xfffffbff, RZ, 0xc0, !PT ;  /* 0xfffffbff10107812 */ /* 0x000fc400078ec0ff */
[----:B------:R-:W-:Y:S02]  /*29320*/  LOP3.LUT R22, R22, 0xc0, RZ, 0xfc, !PT ;  /* 0x000000c016167812 */ /* 0x000fe400078efcff */
[----:B------:R-:W-:Y:S02]  /*29330*/  @P2 LOP3.LUT R16, R16, 0x400, RZ, 0xfc, !PT ;  /* 0x0000040010102812 */ /* 0x000fe400078efcff */
[----:B------:R-:W-:Y:S02]  /*29340*/  ISETP.GE.AND P4, PT, R22, UR4, PT ;  /* 0x0000000416007c0c */ /* 0x000fe4000bf86270 */
[----:B------:R-:W-:Y:S02]  /*29350*/  LOP3.LUT R16, R16, 0xffffffdf, RZ, 0xc0, !PT ;  /* 0xffffffdf10107812 */ /* 0x000fe400078ec0ff */
[C---:B------:R-:W-:Y:S02]  /*29360*/  LOP3.LUT R22, R21.reuse, 0x100, RZ, 0xfc, !PT ;  /* 0x0000010015167812 */ /* 0x040fe400078efcff */
[----:B------:R-:W-:-:S02]  /*29370*/  LOP3.LUT R21, R21, 0x140, RZ, 0xfc, !PT ;  /* 0x0000014015157812 */ /* 0x000fc400078efcff */
[----:B------:R-:W-:Y:S02]  /*29380*/  @P5 LOP3.LUT R16, R16, 0x20, RZ, 0xfc, !PT ;  /* 0x0000002010105812 */ /* 0x000fe400078efcff */
[----:B------:R-:W-:Y:S02]  /*29390*/  ISETP.GE.AND P2, PT, R21, UR4, PT ;  /* 0x0000000415007c0c */ /* 0x000fe4000bf46270 */
[----:B------:R-:W-:Y:S02]  /*293a0*/  LOP3.LUT R16, R16, 0xffffffef, RZ, 0xc0, !PT ;  /* 0xffffffef10107812 */ /* 0x000fe400078ec0ff */
[----:B------:R-:W-:Y:S02]  /*293b0*/  ISETP.GE.AND P3, PT, R22, UR4, PT ;  /* 0x0000000416007c0c */ /* 0x000fe4000bf66270 */
[----:B------:R-:W-:Y:S02]  /*293c0*/  @P4 LOP3.LUT R16, R16, 0x10, RZ, 0xfc, !PT ;  /* 0x0000001010104812 */ /* 0x000fe400078efcff */
[----:B------:R-:W-:-:S02]  /*293d0*/  ISETP.GE.AND P1, PT, R0, UR4, PT ;  /* 0x0000000400007c0c */ /* 0x000fc4000bf26270 */
[----:B------:R-:W-:Y:S02]  /*293e0*/  LOP3.LUT R16, R16, 0xfffffffb, RZ, 0xc0, !PT ;  /* 0xfffffffb10107812 */ /* 0x000fe400078ec0ff */
[----:B------:R-:W-:Y:S02]  /*293f0*/  SEL R6, RZ, 0x40, P1 ;  /* 0x00000040ff067807 */ /* 0x000fe40000800000 */
[----:B------:R-:W-:Y:S02]  /*29400*/  @P2 LOP3.LUT R16, R16, 0x4, RZ, 0xfc, !PT ;  /* 0x0000000410102812 */ /* 0x000fe400078efcff */
[----:B------:R-:W-:Y:S02]  /*29410*/  SEL R29, RZ, 0x80, P0 ;  /* 0x00000080ff1d7807 */ /* 0x000fe40000000000 */
[----:B------:R-:W-:Y:S02]  /*29420*/  LOP3.LUT R16, R16, 0xfffffff7, RZ, 0xc0, !PT ;  /* 0xfffffff710107812 */ /* 0x000fe400078ec0ff */
[----:B------:R-:W-:-:S02]  /*29430*/  LEA R0, R30, 0xffffffc0, 0x6 ;  /* 0xffffffc01e007811 */ /* 0x000fc400078e30ff */
[----:B------:R-:W-:Y:S01]  /*29440*/  @P3 LOP3.LUT R16, R16, 0x8, RZ, 0xfc, !PT ;  /* 0x0000000810103812 */ /* 0x000fe200078efcff */
[----:B0-2---:R-:W-:Y:S06]  /*29450*/  BRA.DIV UR5, `(.L_x_6450) ;  /* 0x0000005205a47947 */ /* 0x005fec000b800000 */
.L_x_6523:
[----:B------:R-:W0:Y:S01]  /*29460*/  S2R R2, SR_TID.X ;  /* 0x0000000000027919 */ /* 0x000e220000002100 */
[----:B------:R-:W-:Y:S01]  /*29470*/  ISETP.NE.AND P1, PT, R20, 0x1, PT ;  /* 0x000000011400780c */ /* 0x000fe20003f25270 */
[----:B------:R-:W-:Y:S01]  /*29480*/  IMAD.MOV.U32 R36, RZ, RZ, RZ ;  /* 0x000000ffff247224 */ /* 0x000fe200078e00ff */
[----:B-----5:R-:W-:Y:S01]  /*29490*/  SHF.R.S32.HI R33, RZ, 0x1f, R28 ;  /* 0x0000001fff217819 */ /* 0x020fe2000001141c */
[----:B------:R-:W1:Y:S01]  /*294a0*/  S2R R3, SR_TID.X ;  /* 0x0000000000037919 */ /* 0x000e620000002100 */
[C---:B------:R-:W-:Y:S02]  /*294b0*/  LOP3.LUT P6, RZ, R16.reuse, 0x400, RZ, 0xc0, !PT ;  /* 0x0000040010ff7812 */ /* 0x040fe400078cc0ff */
[----:B------:R-:W-:-:S07]  /*294c0*/  LOP3.LUT R16, R16, 0xffffdfff, RZ, 0xc0, !PT ;  /* 0xffffdfff10107812 */ /* 0x000fce00078ec0ff */
[----:B------:R-:W-:Y:S02]  /*294d0*/  @P1 LOP3.LUT R16, R16, 0x2000, RZ, 0xfc, !PT ;  /* 0x0000200010101812 */ /* 0x000fe400078efcff */
[----:B0-----:R-:W-:Y:S01]  /*294e0*/  LOP3.LUT R2, R2, 0x7f, RZ, 0xc0, !PT ;  /* 0x0000007f02027812 */ /* 0x001fe200078ec0ff */
[----:B-1----:R-:W-:-:S03]  /*294f0*/  IMAD.SHL.U32 R10, R3, 0x10, RZ ;  /* 0x00000010030a7824 */ /* 0x002fc600078e00ff */
[----:B------:R-:W-:Y:S01]  /*29500*/  SHF.R.U32.HI R2, RZ, 0x3, R2 ;  /* 0x00000003ff027819 */ /* 0x000fe20000011602 */
[----:B------:R-:W0:Y:S03]  /*29510*/  @P1 LDC R3, c[0x0][0x434] ;  /* 0x00010d00ff031b82 */ /* 0x000e260000000800 */
[----:B------:R-:W-:-:S05]  /*29520*/  LOP3.LUT R10, R2, 0x70, R10, 0xf8, !PT ;  /* 0x00000070020a7812 */ /* 0x000fca00078ef80a */
[----:B------:R-:W-:Y:S01]  /*29530*/  IMAD.IADD R7, R10, 0x1, R0 ;  /* 0x000000010a077824 */ /* 0x000fe200078e0200 */
[----:B------:R-:W1:Y:S04]  /*29540*/  @P1 LDC R2, c[0x0][0x438] ;  /* 0x00010e00ff021b82 */ /* 0x000e680000000800 */
[C---:B------:R-:W-:Y:S01]  /*29550*/  ISETP.GE.AND P0, PT, R7.reuse, R25, PT ;  /* 0x000000190700720c */ /* 0x040fe20003f06270 */
[----:B------:R-:W-:-:S03]  /*29560*/  IMAD.IADD R7, R7, 0x1, R32 ;  /* 0x0000000107077824 */ /* 0x000fc600078e0220 */
[----:B------:R-:W-:Y:S01]  /*29570*/  ISETP.GT.U32.OR P0, PT, R10, 0x3f, P0 ;  /* 0x0000003f0a00780c */ /* 0x000fe20000704470 */
[----:B------:R-:W-:Y:S02]  /*29580*/  IMAD.MOV.U32 R8, RZ, RZ, R7 ;  /* 0x000000ffff087224 */ /* 0x000fe400078e0007 */
[----:B0-----:R-:W-:-:S10]  /*29590*/  @P1 IMAD.HI.U32 R3, R7, R3, RZ ;  /* 0x0000000307031227 */ /* 0x001fd400078e00ff */
[----:B------:R-:W0:Y:S01]  /*295a0*/  @!P0 LDC.64 R4, c[0x0][0x428] ;  /* 0x00010a00ff048b82 */ /* 0x000e220000000a00 */
[----:B-1----:R-:W-:-:S04]  /*295b0*/  @P1 SHF.R.U32.HI R8, RZ, R2, R3 ;  /* 0x00000002ff081219 */ /* 0x002fc80000011603 */
        /* <DEDUP_REMOVED lines=23> */
[----:B------:R-:W-:-:S04]  /*29730*/  LOP3.LUT R2, R4, R2, R3, 0xfe, !PT ;  /* 0x0000000204027212 */ /* 0x000fc800078efe03 */
[----:B------:R-:W-:Y:S01]  /*29740*/  LOP3.LUT R6, R2, R6, RZ, 0xfc, !PT ;  /* 0x0000000602067212 */ /* 0x000fe200078efcff */
[----:B------:R-:W-:-:S03]  /*29750*/  IMAD.MOV R2, RZ, RZ, -R8 ;  /* 0x000000ffff027224 */ /* 0x000fc600078e0a08 */
[----:B------:R-:W-:Y:S01]  /*29760*/  LOP3.LUT R29, R6, R29, RZ, 0xfc, !PT ;  /* 0x0000001d061d7212 */ /* 0x000fe200078efcff */
[----:B------:R-:W-:Y:S01]  /*29770*/  IMAD R3, R20, R2, R7 ;  /* 0x0000000214037224 */ /* 0x000fe200078e0207 */
[----:B------:R0:W-:Y:S01]  /*29780*/  STL [R1+0x434], R6 ;  /* 0x0004340601007387 */ /* 0x0001e20000100800 */
[----:B------:R-:W-:-:S03]  /*29790*/  IMAD.U32 R2, RZ, RZ, UR38 ;  /* 0x00000026ff027e24 */ /* 0x000fc6000f8e00ff */
[----:B------:R0:W-:Y:S02]  /*297a0*/  STL [R1+0x414], R3 ;  /* 0x0004140301007387 */ /* 0x0001e40000100800 */
[----:B------:R-:W-:-:S13]  /*297b0*/  ISETP.NE.AND P0, PT, R2, 0x3, PT ;  /* 0x000000030200780c */ /* 0x000fda0003f05270 */
[----:B------:R-:W-:-:S04]  /*297c0*/  @P0 LOP3.LUT R16, R16, 0x800, RZ, 0xfc, !PT ;  /* 0x0000080010100812 */ /* 0x000fc800078efcff */
[----:B------:R-:W-:-:S04]  /*297d0*/  LOP3.LUT R16, R16, 0xfffffffe, RZ, 0xc0, !PT ;  /* 0xfffffffe10107812 */ /* 0x000fc800078ec0ff */
[----:B------:R-:W-:Y:S01]  /*297e0*/  @P1 LOP3.LUT R16, R16, 0x1, RZ, 0xfc, !PT ;  /* 0x0000000110101812 */ /* 0x000fe200078efcff */
[----:B0-----:R-:W-:Y:S06]  /*297f0*/  @!P0 BRA `(.L_x_6451) ;  /* 0x0000000000048947 */ /* 0x001fec0003800000 */
[----:B------:R-:W-:Y:S01]  /*29800*/  BPT.TRAP 0x1 ;  /* 0x000000040000795c */ /* 0x000fe20000300000 */
.L_x_6451:
        /* <DEDUP_REMOVED lines=9> */
.L_x_6524:
[----:B------:R-:W-:Y:S05]  /*298a0*/  BSYNC B0 ;  /* 0x0000000000007941 */ /* 0x000fea0003800000 */
.L_x_6452:
[----:B------:R-:W0:Y:S01]  /*298b0*/  LDL R2, [R1+0x414] ;  /* 0x0004140001027983 */ /* 0x000e220000100800 */
[----:B------:R-:W-:Y:S01]  /*298c0*/  ULDC.64 UR4, c[0x0][0x300] ;  /* 0x0000c00000047ab9 */ /* 0x000fe20000000a00 */
[----:B-----5:R-:W-:Y:S01]  /*298d0*/  SHF.R.S32.HI R4, RZ, 0x1f, R36 ;  /* 0x0000001fff047819 */ /* 0x020fe20000011424 */
[----:B------:R-:W-:Y:S01]  /*298e0*/  ULDC.64 UR6, c[0x0][0x2e8] ;  /* 0x0000ba0000067ab9 */ /* 0x000fe20000000a00 */
[----:B------:R-:W-:-:S03]  /*298f0*/  LOP3.LUT R16, R16, 0xfffffffd, RZ, 0xc0, !PT ;  /* 0xfffffffd10107812 */ /* 0x000fc600078ec0ff */
[----:B------:R-:W-:Y:S01]  /*29900*/  STL [R1+0x42c], R4 ;  /* 0x00042c0401007387 */ /* 0x000fe20000100800 */
[----:B0-----:R-:W-:-:S05]  /*29910*/  SHF.R.S32.HI R0, RZ, 0x1f, R2 ;  /* 0x0000001fff007819 */ /* 0x001fca0000011402 */
[----:B------:R0:W-:Y:S02]  /*29920*/  STL [R1+0x428], R0 ;  /* 0x0004280001007387 */ /* 0x0001e40000100800 */
[----:B0-----:R-:W-:-:S04]  /*29930*/  IMAD R0, R0, UR4, RZ ;  /* 0x0000000400007c24 */ /* 0x001fc8000f8e02ff */
[C---:B------:R-:W-:Y:S02]  /*29940*/  IMAD R0, R2.reuse, UR5, R0 ;  /* 0x0000000502007c24 */ /* 0x040fe4000f8e0200 */
[----:B------:R-:W-:Y:S01]  /*29950*/  IMAD.WIDE.U32 R2, R2, UR4, RZ ;  /* 0x0000000402027c25 */ /* 0x000fe2000f8e00ff */
[----:B------:R-:W-:-:S03]  /*29960*/  ULDC.64 UR4, c[0x0][0x310] ;  /* 0x0000c40000047ab9 */ /* 0x000fc60000000a00 */
[----:B------:R-:W-:Y:S02]  /*29970*/  IMAD.IADD R3, R3, 0x1, R0 ;  /* 0x0000000103037824 */ /* 0x000fe400078e0200 */
[----:B------:R-:W-:Y:S02]  /*29980*/  IMAD R0, R4, UR4, RZ ;  /* 0x0000000404007c24 */ /* 0x000fe4000f8e02ff */
[----:B------:R-:W0:Y:S01]  /*29990*/  S2R R4, SR_TID.X ;  /* 0x0000000000047919 */ /* 0x000e220000002100 */
[----:B------:R-:W-:-:S04]  /*299a0*/  IMAD.WIDE.U32 R2, R36, UR4, R2 ;  /* 0x0000000424027c25 */ /* 0x000fc8000f8e0002 */
[----:B------:R-:W-:Y:S01]  /*299b0*/  IMAD R0, R36, UR5, R0 ;  /* 0x0000000524007c24 */ /* 0x000fe2000f8e0200 */
[----:B------:R-:W-:-:S03]  /*299c0*/  ULDC.64 UR4, c[0x0][0x308] ;  /* 0x0000c20000047ab9 */ /* 0x000fc60000000a00 */
[----:B------:R-:W-:Y:S02]  /*299d0*/  IMAD.IADD R3, R3, 0x1, R0 ;  /* 0x0000000103037824 */ /* 0x000fe400078e0200 */
[----:B------:R-:W-:Y:S01]  /*299e0*/  IMAD.WIDE.U32 R2, R26, UR4, R2 ;  /* 0x000000041a027c25 */ /* 0x000fe2000f8e0002 */
[----:B------:R-:W-:-:S03]  /*299f0*/  ULDC UR4, c[0x0][0x2f4] ;  /* 0x0000bd0000047ab9 */ /* 0x000fc60000000800 */
[----:B------:R-:W-:Y:S01]  /*29a00*/  IMAD R5, R26, UR5, R3 ;  /* 0x000000051a057c24 */ /* 0x000fe2000f8e0203 */
[----:B------:R-:W-:Y:S01]  /*29a10*/  LEA R0, P0, R2, UR6, 0x1 ;  /* 0x0000000602007c11 */ /* 0x000fe2000f8008ff */
[----:B------:R-:W-:-:S03]  /*29a20*/  UMOV UR5, 0xffffffff ;  /* 0xffffffff00057882 */ /* 0x000fc60000000000 */
[----:B------:R-:W-:Y:S02]  /*29a30*/  LEA.HI.X R5, R2, UR7, R5, 0x1, P0 ;  /* 0x0000000702057c11 */ /* 0x000fe400080f0c05 */
[----:B------:R-:W-:Y:S01]  /*29a40*/  ISETP.GE.AND P0, PT, R25, 0x1, PT ;  /* 0x000000011900780c */ /* 0x000fe20003f06270 */
[----:B0-----:R-:W-:Y:S02]  /*29a50*/  IMAD.SHL.U32 R7, R4, 0x8, RZ ;  /* 0x0000000804077824 */ /* 0x001fe400078e00ff */
[----:B------:R-:W-:-:S03]  /*29a60*/  IMAD R4, R18, 0x1000, R34 ;  /* 0x0000100012047824 */ /* 0x000fc600078e0222 */
[----:B------:R-:W-:-:S04]  /*29a70*/  LOP3.LUT R7, R7, 0x38, RZ, 0xc0, !PT ;  /* 0x0000003807077812 */ /* 0x000fc800078ec0ff */
[----:B------:R-:W-:-:S13]  /*29a80*/  ISETP.GE.AND P2, PT, R7, UR4, PT ;  /* 0x0000000407007c0c */ /* 0x000fda000bf46270 */
[----:B------:R-:W-:Y:S01]  /*29a90*/  @P2 LOP3.LUT R16, R16, 0x2, RZ, 0xfc, !PT ;  /* 0x0000000210102812 */ /* 0x000fe200078efcff */
[----:B------:R-:W-:Y:S06]  /*29aa0*/  BRA.DIV UR5, `(.L_x_6454) ;  /* 0x0000004e05587947 */ /* 0x000fec000b800000 */
        /* <DEDUP_REMOVED lines=32> */
.L_x_6534:
        /* <DEDUP_REMOVED lines=10> */
.L_x_6455:
        /* <DEDUP_REMOVED lines=10> */
.L_x_6456:
[----:B------:R-:W-:Y:S01]  /*29df0*/  VIADD R0, R17, 0x20400 ;  /* 0x0002040011007836 */ /* 0x000fe20000000000 */
[----:B------:R-:W-:Y:S01]  /*29e00*/  LOP3.LUT P1, RZ, R16, 0x40, RZ, 0xc0, !PT ;  /* 0x0000004010ff7812 */ /* 0x000fe2000782c0ff */
[----:B------:R1:W-:-:S12]  /*29e10*/  SYNCS.ARRIVE.TRANS64.A1T0 RZ, [R22+URZ+0x38830], RZ ;  /* 0x038830ff16ff79a7 */ /* 0x0003d8000810003f */
[----:B------:R-:W-:Y:S05]  /*29e20*/  WARPSYNC.ALL ;  /* 0x0000000000007948 */ /* 0x000fea0003800000 */
[----:B------:R-:W-:Y:S01]  /*29e30*/  BAR.SYNC.DEFER_BLOCKING 0x8, 0x100 ;  /* 0x0204000000007b1d */ /* 0x000fe20000010000 */
[----:B------:R-:W-:Y:S02]  /*29e40*/  LOP3.LUT P0, RZ, R0, 0x3ff, RZ, 0xc0, !PT ;  /* 0x000003ff00ff7812 */ /* 0x000fe4000780c0ff */
[----:B------:R-:W-:-:S03]  /*29e50*/  SHF.R.S32.HI R0, RZ, 0x1f, R27 ;  /* 0x0000001fff007819 */ /* 0x000fc6000001141b */
[----:B------:R-:W-:Y:S01]  /*29e60*/  BSSY B6, `(.L_x_6457) ;  /* 0x0000018000067945 */ /* 0x000fe20003800000 */
[----:B------:R-:W-:Y:S02]  /*29e70*/  SEL R30, R0, RZ, !P1 ;  /* 0x000000ff001e7207 */ /* 0x000fe40004800000 */
[----:B------:R-:W-:-:S03]  /*29e80*/  SEL R0, R27, RZ, !P1 ;  /* 0x000000ff1b007207 */ /* 0x000fc60004800000 */
[----:B------:R-:W-:Y:S04]  /*29e90*/  STL [R1+0x424], R30 ;  /* 0x0004241e01007387 */ /* 0x000fe80000100800 */
[----:B------:R2:W-:Y:S02]  /*29ea0*/  STL [R1+0x418], R0 ;  /* 0x0004180001007387 */ /* 0x0005e40000100800 */
[----:B--2---:R-:W-:-:S05]  /*29eb0*/  SHF.R.S32.HI R0, RZ, 0x1f, R35 ;  /* 0x0000001fff007819 */ /* 0x004fca0000011423 */
[----:B------:R2:W-:Y:S01]  /*29ec0*/  STL [R1+0x41c], R0 ;  /* 0x00041c0001007387 */ /* 0x0005e20000100800 */
        /* <DEDUP_REMOVED lines=17> */
.L_x_6458:
[----:B------:R-:W-:Y:S05]  /*29fe0*/  BSYNC B6 ;  /* 0x0000000000067941 */ /* 0x000fea0003800000 */
.L_x_6457:
[----:B------:R-:W3:Y:S01]  /*29ff0*/  LDL R20, [R1+0x41c] ;  /* 0x00041c0001147983 */ /* 0x000ee20000100800 */
[----:B------:R-:W-:Y:S01]  /*2a000*/  IMAD.MOV.U32 R21, RZ, RZ, R30 ;  /* 0x000000ffff157224 */ /* 0x000fe200078e001e */
[----:B------:R-:W-:Y:S01]  /*2a010*/  ULDC.64 UR4, c[0x0][0x298] ;  /* 0x0000a60000047ab9 */ /* 0x000fe20000000a00 */
[----:B------:R-:W4:Y:S01]  /*2a020*/  LDC R5, c[0x0][0x448] ;  /* 0x00011200ff057b82 */ /* 0x000f220000000800 */
[----:B------:R1:W5:Y:S01]  /*2a030*/  LDL R9, [R1+0x410] ;  /* 0x0004100001097983 */ /* 0x0003620000100800 */
[----:B0-----:R-:W0:Y:S01]  /*2a040*/  S2R R2, SR_TID.X ;  /* 0x0000000000027919 */ /* 0x001e220000002100 */
[----:B------:R-:W1:Y:S01]  /*2a050*/  S2R R30, SR_TID.X ;  /* 0x00000000001e7919 */ /* 0x000e620000002100 */
[----:B0-----:R-:W-:-:S04]  /*2a060*/  LOP3.LUT R2, R2, 0x7f, RZ, 0xc0, !PT ;  /* 0x0000007f02027812 */ /* 0x001fc800078ec0ff */
[----:B--2---:R-:W-:Y:S02]  /*2a070*/  SHF.R.U32.HI R0, RZ, 0x3, R2 ;  /* 0x00000003ff007819 */ /* 0x004fe40000011602 */
[----:B------:R-:W0:Y:S01]  /*2a080*/  LDC R2, c[0x0][0x448] ;  /* 0x00011200ff027b82 */ /* 0x000e220000000800 */
[----:B---3--:R-:W-:Y:S02]  /*2a090*/  IMAD.MOV.U32 R4, RZ, RZ, R20 ;  /* 0x000000ffff047224 */ /* 0x008fe400078e0014 */
[----:B------:R-:W2:Y:S01]  /*2a0a0*/  LDL R20, [R1+0x418] ;  /* 0x0004180001147983 */ /* 0x000ea20000100800 */
[----:B0-----:R-:W-:Y:S01]  /*2a0b0*/  ISETP.NE.AND P6, PT, R2, 0x1, PT ;  /* 0x000000010200780c */ /* 0x001fe20003fc5270 */
[----:B-1----:R-:W-:Y:S02]  /*2a0c0*/  IMAD.SHL.U32 R30, R30, 0x10, RZ ;  /* 0x000000101e1e7824 */ /* 0x002fe400078e00ff */
[----:B------:R-:W-:-:S03]  /*2a0d0*/  IMAD R4, R4, UR4, RZ ;  /* 0x0000000404047c24 */ /* 0x000fc6000f8e02ff */
[----:B------:R-:W-:Y:S01]  /*2a0e0*/  LOP3.LUT R30, R0, 0x70, R30, 0xf8, !PT ;  /* 0x00000070001e7812 */ /* 0x000fe200078ef81e */
[----:B------:R-:W-:-:S04]  /*2a0f0*/  IMAD R4, R35, UR5, R4 ;  /* 0x0000000523047c24 */ /* 0x000fc8000f8e0204 */
[----:B------:R-:W-:Y:S02]  /*2a100*/  IMAD.IADD R30, R30, 0x1, R37 ;  /* 0x000000011e1e7824 */ /* 0x000fe400078e0225 */
[----:B------:R-:W0:Y:S02]  /*2a110*/  @P6 LDC R3, c[0x0][0x44c] ;  /* 0x00011300ff036b82 */ /* 0x000e240000000800 */
[----:B------:R-:W-:-:S06]  /*2a120*/  IMAD.MOV.U32 R0, RZ, RZ, R30 ;  /* 0x000000ffff007224 */ /* 0x000fcc00078e001e */
[----:B------:R-:W1:Y:S01]  /*2a130*/  @P6 LDC R2, c[0x0][0x450] ;  /* 0x00011400ff026b82 */ /* 0x000e620000000800 */
[----:B0-----:R-:W-:-:S05]  /*2a140*/  @P6 IMAD.HI.U32 R3, R30, R3, RZ ;  /* 0x000000031e036227 */ /* 0x001fca00078e00ff */
[----:B-1----:R-:W-:Y:S01]  /*2a150*/  @P6 SHF.R.U32.HI R0, RZ, R2, R3 ;  /* 0x00000002ff006219 */ /* 0x002fe20000011603 */
        /* <DEDUP_REMOVED lines=14> */
[----:B------:R-:W-:-:S05]  /*2a240*/  SHF.R.S32.HI R4, RZ, 0x1f, R0 ;  /* 0x0000001fff047819 */ /* 0x000fca0000011400 */
[----:B------:R-:W-:Y:S02]  /*2a250*/  IMAD R4, R4, UR4, RZ ;  /* 0x0000000404047c24 */ /* 0x000fe4000f8e02ff */
[----:B------:R-:W-:-:S04]  /*2a260*/  IMAD.WIDE.U32 R2, R0, UR4, R2 ;  /* 0x0000000400027c25 */ /* 0x000fc8000f8e0002 */
[----:B------:R-:W-:Y:S01]  /*2a270*/  IMAD R4, R0, UR5, R4 ;  /* 0x0000000500047c24 */ /* 0x000fe2000f8e0204 */
[----:B------:R-:W-:Y:S01]  /*2a280*/  ULDC.64 UR4, c[0x0][0x2c8] ;  /* 0x0000b20000047ab9 */ /* 0x000fe20000000a00 */
[----:B------:R-:W-:-:S04]  /*2a290*/  IMAD.MOV R0, RZ, RZ, -R0 ;  /* 0x000000ffff007224 */ /* 0x000fc800078e0a00 */
[----:B----4-:R-:W-:Y:S02]  /*2a2a0*/  IMAD R0, R5, R0, R30 ;  /* 0x0000000005007224 */ /* 0x010fe400078e021e */
        /* <DEDUP_REMOVED lines=9> */
[----:B------:R-:W-:-:S03]  /*2a340*/  LOP3.LUT R20, R6, 0x7f, RZ, 0xc0, !PT ;  /* 0x0000007f06147812 */ /* 0x000fc600078ec0ff */
[----:B------:R-:W-:Y:S01]  /*2a350*/  LEA.HI.X R2, R2, UR5, R3, 0x1, P0 ;  /* 0x0000000502027c11 */ /* 0x000fe200080f0c03 */
[----:B------:R-:W-:Y:S01]  /*2a360*/  UMOV UR5, 0xffffffff ;  /* 0xffffffff00057882 */ /* 0x000fe20000000000 */
[----:B------:R-:W-:Y:S02]  /*2a370*/  ISETP.GE.AND P0, PT, R7, UR4, PT ;  /* 0x0000000407007c0c */ /* 0x000fe4000bf06270 */
[----:B------:R-:W-:Y:S01]  /*2a380*/  SHF.R.U32.HI R8, RZ, 0x3, R20 ;  /* 0x00000003ff087819 */ /* 0x000fe20000011614 */
[----:B------:R-:W-:Y:S10]  /*2a390*/  BRA.DIV UR5, `(.L_x_6459) ;  /* 0x0000004a056c7947 */ /* 0x000ff4000b800000 */
[----:B-----5:R-:W-:Y:S01]  /*2a3a0*/  IMAD R3, R9, R5, RZ ;  /* 0x0000000509037224 */ /* 0x020fe200078e02ff */
[----:B------:R-:W-:Y:S01]  /*2a3b0*/  SHFL.IDX PT, R4, R2, RZ, 0x181f ;  /* 0x00181fff02047589 */ /* 0x000fe200000e0000 */
[----:B------:R-:W-:Y:S01]  /*2a3c0*/  IMAD.IADD R37, R8, 0x1, R37 ;  /* 0x0000000108257824 */ /* 0x000fe200078e0225 */
[----:B------:R-:W-:Y:S02]  /*2a3d0*/  LOP3.LUT R16, R16, 0xfffffeff, RZ, 0xc0, !PT ;  /* 0xfffffeff10107812 */ /* 0x000fe400078ec0ff */
[----:B------:R-:W0:Y:S02]  /*2a3e0*/  SHFL.IDX PT, R5, R0, RZ, 0x181f ;  /* 0x00181fff00057589 */ /* 0x000e2400000e0000 */
[----:B------:R-:W-:-:S13]  /*2a3f0*/  ISETP.GE.AND P2, PT, R37, R3, PT ;  /* 0x000000032500720c */ /* 0x000fda0003f46270 */
[----:B------:R-:W-:-:S04]  /*2a400*/  @P2 LOP3.LUT R16, R16, 0x100, RZ, 0xfc, !PT ;  /* 0x0000010010102812 */ /* 0x000fc800078efcff */
[----:B------:R-:W-:Y:S02]  /*2a410*/  LOP3.LUT R16, R16, 0xffffff7f, RZ, 0xc0, !PT ;  /* 0xffffff7f10107812 */ /* 0x000fe400078ec0ff */
[----:B0-----:R-:W-:-:S05]  /*2a420*/  @!P2 LEA R5, P1, R7, R5, 0x1 ;  /* 0x000000050705a211 */ /* 0x001fca00078208ff */
[----:B------:R-:W-:-:S05]  /*2a430*/  @!P2 IMAD.X R4, RZ, RZ, R4, P1 ;  /* 0x000000ffff04a224 */ /* 0x000fca00008e0604 */
        /* <DEDUP_REMOVED lines=30> */
.L_x_6543:
        /* <DEDUP_REMOVED lines=12> */
.L_x_6460:
        /* <DEDUP_REMOVED lines=28> */
.L_x_6462:
[----:B------:R-:W-:Y:S05]  /*2a8a0*/  BSYNC B6 ;  /* 0x0000000000067941 */ /* 0x000fea0003800000 */
.L_x_6461:
        /* <DEDUP_REMOVED lines=8> */
[----:B------:R-:W-:Y:S01]  /*2a930*/  IMAD.MOV.U32 R0, RZ, RZ, R30 ;  /* 0x000000ffff007224 */ /* 0x000fe200078e001e */
[----:B------:R-:W5:Y:S01]  /*2a940*/  S2R R7, SR_TID.X ;  /* 0x0000000000077919 */ /* 0x000f620000002100 */
[----:B0-----:R-:W-:-:S05]  /*2a950*/  @P6 IMAD.HI.U32 R3, R30, R3, RZ ;  /* 0x000000031e036227 */ /* 0x001fca00078e00ff */
[----:B-1----:R-:W-:Y:S01]  /*2a960*/  @P6 SHF.R.U32.HI R0, RZ, R2, R3 ;  /* 0x00000002ff006219 */ /* 0x002fe20000011603 */
[----:B------:R-:W-:Y:S01]  /*2a970*/  IMAD.WIDE.U32 R2, R35, UR4, RZ ;  /* 0x0000000423027c25 */ /* 0x000fe2000f8e00ff */
[----:B------:R-:W0:Y:S02]  /*2a980*/  S2R R10, SR_TID.X ;  /* 0x00000000000a7919 */ /* 0x000e240000002100 */
[----:B------:R-:W-:Y:S01]  /*2a990*/  SHF.R.S32.HI R5, RZ, 0x1f, R0 ;  /* 0x0000001fff057819 */ /* 0x000fe20000011400 */
[----:B------:R-:W1:Y:S01]  /*2a9a0*/  S2R R9, SR_TID.X ;  /* 0x0000000000097919 */ /* 0x000e620000002100 */
[----:B------:R-:W-:Y:S01]  /*2a9b0*/  LOP3.LUT R16, R16, 0xffffefff, RZ, 0xc0, !PT ;  /* 0xffffefff10107812 */ /* 0x000fe200078ec0ff */
[----:B-1----:R-:W-:-:S05]  /*2a9c0*/  IMAD.SHL.U32 R8, R9, 0x8, RZ ;  /* 0x0000000809087824 */ /* 0x002fca00078e00ff */
        /* <DEDUP_REMOVED lines=9> */
[----:B----4-:R-:W-:Y:S01]  /*2aa60*/  IMAD.WIDE.U32 R2, R20, UR4, R2 ;  /* 0x0000000414027c25 */ /* 0x010fe2000f8e0002 */
[----:B------:R-:W-:-:S03]  /*2aa70*/  ULDC UR4, c[0x0][0x448] ;  /* 0x0001120000047ab9 */ /* 0x000fc60000000800 */
[----:B------:R-:W-:-:S04]  /*2aa80*/  IMAD R4, R20, UR5, R4 ;  /* 0x0000000514047c24 */ /* 0x000fc8000f8e0204 */
        /* <DEDUP_REMOVED lines=8> */
[----:B------:R-:W-:Y:S01]  /*2ab10*/  ULDC.64 UR4, c[0x0][0x3c8] ;  /* 0x0000f20000047ab9 */ /* 0x000fe20000000a00 */
[----:B-----5:R-:W-:Y:S02]  /*2ab20*/  IMAD.SHL.U32 R21, R7, 0x8, RZ ;  /* 0x0000000807157824 */ /* 0x020fe400078e00ff */
[----:B------:R-:W-:Y:S02]  /*2ab30*/  IMAD.IADD R3, R3, 0x1, R5 ;  /* 0x0000000103037824 */ /* 0x000fe400078e0205 */
[----:B------:R-:W-:Y:S01]  /*2ab40*/  IMAD R0, R0, UR4, RZ ;  /* 0x0000000400007c24 */ /* 0x000fe2000f8e02ff */
[----:B------:R-:W-:Y:S01]  /*2ab50*/  LOP3.LUT R21, R21, 0x38, RZ, 0xc0, !PT ;  /* 0x0000003815157812 */ /* 0x000fe200078ec0ff */
[----:B------:R-:W-:-:S04]  /*2ab60*/  IMAD.WIDE.U32 R2, R4, UR4, R2 ;  /* 0x0000000404027c25 */ /* 0x000fc8000f8e0002 */
[----:B------:R-:W-:Y:S01]  /*2ab70*/  IMAD R0, R4, UR5, R0 ;  /* 0x0000000504007c24 */ /* 0x000fe2000f8e0200 */
[----:B------:R-:W-:Y:S01]  /*2ab80*/  ULDC.64 UR4, c[0x0][0x390] ;  /* 0x0000e40000047ab9 */ /* 0x000fe20000000a00 */
[----:B------:R-:W-:Y:S01]  /*2ab90*/  IMAD.SHL.U32 R20, R7, 0x8, RZ ;  /* 0x0000000807147824 */ /* 0x000fe200078e00ff */
[----:B------:R-:W-:Y:S01]  /*2aba0*/  LOP3.LUT R7, R21, 0x80, RZ, 0xfc, !PT ;  /* 0x0000008015077812 */ /* 0x000fe200078efcff */
[----:B------:R-:W-:Y:S01]  /*2abb0*/  IMAD.IADD R6, R3, 0x1, R0 ;  /* 0x0000000103067824 */ /* 0x000fe200078e0200 */
[----:B------:R-:W-:Y:S01]  /*2abc0*/  LEA R0, P0, R2, UR4, 0x1 ;  /* 0x0000000402007c11 */ /* 0x000fe2000f8008ff */
[----:B------:R-:W-:Y:S01]  /*2abd0*/  ULDC UR4, c[0x0][0x3b8] ;  /* 0x0000ee0000047ab9 */ /* 0x000fe20000000800 */
[----:B------:R-:W-:Y:S02]  /*2abe0*/  LOP3.LUT R20, R20, 0x38, RZ, 0xc0, !PT ;  /* 0x0000003814147812 */ /* 0x000fe400078ec0ff */
[----:B------:R-:W-:Y:S02]  /*2abf0*/  ISETP.GE.AND P4, PT, R7, UR4, PT ;  /* 0x0000000407007c0c */ /* 0x000fe4000bf86270 */
[----:B------:R-:W-:Y:S01]  /*2ac00*/  LOP3.LUT R7, R20, 0x40, RZ, 0xfc, !PT ;  /* 0x0000004014077812 */ /* 0x000fe200078efcff */
[----:B0-----:R-:W-:-:S05]  /*2ac10*/  IMAD.SHL.U32 R20, R10, 0x8, RZ ;  /* 0x000000080a147824 */ /* 0x001fca00078e00ff */
[----:B------:R-:W-:Y:S02]  /*2ac20*/  LOP3.LUT R20, R20, 0x38, RZ, 0xc0, !PT ;  /* 0x0000003814147812 */ /* 0x000fe400078ec0ff */
[----:B------:R-:W-:Y:S02]  /*2ac30*/  ISETP.GE.AND P5, PT, R7, UR4, PT ;  /* 0x0000000407007c0c */ /* 0x000fe4000bfa6270 */
[----:B------:R-:W-:Y:S01]  /*2ac40*/  LOP3.LUT R7, R20, 0x100, RZ, 0xfc, !PT ;  /* 0x0000010014077812 */ /* 0x000fe200078efcff */
[----:B------:R-:W-:Y:S01]  /*2ac50*/  IMAD.SHL.U32 R20, R10, 0x8, RZ ;  /* 0x000000080a147824 */ /* 0x000fe200078e00ff */
[----:B------:R-:W-:-:S04]  /*2ac60*/  ISETP.GE.AND P1, PT, R8, UR4, PT ;  /* 0x0000000408007c0c */ /* 0x000fc8000bf26270 */
[----:B------:R-:W-:Y:S01]  /*2ac70*/  LOP3.LUT R20, R20, 0x38, RZ, 0xc0, !PT ;  /* 0x0000003814147812 */ /* 0x000fe200078ec0ff */
[----:B------:R-:W-:Y:S01]  /*2ac80*/  IMAD.SHL.U32 R21, R9, 0x8, RZ ;  /* 0x0000000809157824 */ /* 0x000fe200078e00ff */
[----:B------:R-:W-:Y:S02]  /*2ac90*/  ISETP.GE.AND P2, PT, R7, UR4, PT ;  /* 0x0000000407007c0c */ /* 0x000fe4000bf46270 */
[----:B------:R-:W-:Y:S01]  /*2aca0*/  LOP3.LUT R7, R20, 0xc0, RZ, 0xfc, !PT ;  /* 0x000000c014077812 */ /* 0x000fe200078efcff */
[----:B------:R-:W-:Y:S01]  /*2acb0*/  IMAD.SHL.U32 R20, R9, 0x8, RZ ;  /* 0x0000000809147824 */ /* 0x000fe200078e00ff */
[----:B------:R-:W-:Y:S02]  /*2acc0*/  LOP3.LUT R21, R21, 0x38, RZ, 0xc0, !PT ;  /* 0x0000003815157812 */ /* 0x000fe400078ec0ff */
[----:B------:R-:W-:Y:S02]  /*2acd0*/  LEA.HI.X R6, R2, UR5, R6, 0x1, P0 ;  /* 0x0000000502067c11 */ /* 0x000fe400080f0c06 */
[----:B------:R-:W-:-:S02]  /*2ace0*/  LOP3.LUT R20, R20, 0x38, RZ, 0xc0, !PT ;  /* 0x0000003814147812 */ /* 0x000fc400078ec0ff */
[----:B------:R-:W-:Y:S02]  /*2acf0*/  SEL R2, RZ, 0x1, P1 ;  /* 0x00000001ff027807 */ /* 0x000fe40000800000 */
[----:B------:R-:W-:Y:S02]  /*2ad00*/  SEL R3, RZ, 0x4, P4 ;  /* 0x00000004ff037807 */ /* 0x000fe40002000000 */
[----:B------:R-:W-:Y:S02]  /*2ad10*/  SEL R4, RZ, 0x2, P5 ;  /* 0x00000002ff047807 */ /* 0x000fe40002800000 */
[----:B------:R-:W-:Y:S02]  /*2ad20*/  ISETP.GE.AND P3, PT, R7, UR4, PT ;  /* 0x0000000407007c0c */ /* 0x000fe4000bf66270 */
[----:B------:R-:W-:Y:S02]  /*2ad30*/  LOP3.LUT R7, R21, 0x180, RZ, 0xfc, !PT ;  /* 0x0000018015077812 */ /* 0x000fe400078efcff */
[----:B------:R-:W-:-:S02]  /*2ad40*/  LOP3.LUT R9, R20, 0x140, RZ, 0xfc, !PT ;  /* 0x0000014014097812 */ /* 0x000fc400078efcff */
[----:B------:R-:W-:Y:S02]  /*2ad50*/  IADD3 R2, R3, R4, R2 ;  /* 0x0000000403027210 */ /* 0x000fe40007ffe002 */
[----:B------:R-:W-:Y:S02]  /*2ad60*/  SEL R3, RZ, 0x10, P2 ;  /* 0x00000010ff037807 */ /* 0x000fe40001000000 */
[----:B------:R-:W-:Y:S02]  /*2ad70*/  SEL R4, RZ, 0x8, P3 ;  /* 0x00000008ff047807 */ /* 0x000fe40001800000 */
[----:B------:R-:W-:Y:S02]  /*2ad80*/  @P1 LOP3.LUT R16, R16, 0x1000, RZ, 0xfc, !PT ;  /* 0x0000100010101812 */ /* 0x000fe400078efcff */
[----:B------:R-:W-:Y:S02]  /*2ad90*/  ISETP.GE.AND P0, PT, R7, UR4, PT ;  /* 0x0000000407007c0c */ /* 0x000fe4000bf06270 */
[----:B------:R-:W-:-:S02]  /*2ada0*/  LOP3.LUT R7, R20, 0x1c0, RZ, 0xfc, !PT ;  /* 0x000001c014077812 */ /* 0x000fc400078efcff */
[----:B------:R-:W-:Y:S02]  /*2adb0*/  ISETP.GE.AND P1, PT, R9, UR4, PT ;  /* 0x0000000409007c0c */ /* 0x000fe4000bf26270 */
[----:B------:R-:W-:Y:S02]  /*2adc0*/  IADD3 R4, R3, R2, R4 ;  /* 0x0000000203047210 */ /* 0x000fe40007ffe004 */
[----:B------:R-:W-:Y:S02]  /*2add0*/  SEL R2, RZ, 0x40, P0 ;  /* 0x00000040ff027807 */ /* 0x000fe40000000000 */
[----:B------:R-:W-:Y:S02]  /*2ade0*/  SEL R3, RZ, 0x20, P1 ;  /* 0x00000020ff037807 */ /* 0x000fe40000800000 */
[----:B------:R-:W-:Y:S01]  /*2adf0*/  ISETP.GE.AND P0, PT, R7, UR4, PT ;  /* 0x0000000407007c0c */ /* 0x000fe2000bf06270 */
[----:B------:R-:W-:Y:S01]  /*2ae00*/  UMOV UR4, 0xffffffff ;  /* 0xffffffff00047882 */ /* 0x000fe20000000000 */
[----:B------:R-:W-:-:S02]  /*2ae10*/  IADD3 R4, R2, R4, R3 ;  /* 0x0000000402047210 */ /* 0x000fc40007ffe003 */
        /* <DEDUP_REMOVED lines=75> */
.L_x_6553:
        /* <DEDUP_REMOVED lines=23> */
.L_x_6465:
[----:B------:R-:W-:Y:S05]  /*2b440*/  BSYNC B0 ;  /* 0x0000000000007941 */ /* 0x000fea0003800000 */
.L_x_6464:
[----:B------:R-:W-:Y:S01]  /*2b450*/  NOP ;  /* 0x0000000000007918 */ /* 0x000fe20000000000 */
[----:B------:R-:W-:-:S13]  /*2b460*/  PLOP3.LUT P0, PT, PT, PT, PT, 0x80, 0x0 ;  /* 0x000000000000781c */ /* 0x000fda0003f0f070 */
.L_x_6466:
        /* <DEDUP_REMOVED lines=18> */
.L_x_6554:
[----:B------:R-:W-:Y:S05]  /*2b590*/  BSYNC B0 ;  /* 0x0000000000007941 */ /* 0x000fea0003800000 */
.L_x_6467:
[----:B------:R-:W-:-:S13]  /*2b5a0*/  LOP3.LUT P0, RZ, R16, 0x800, RZ, 0xc0, !PT ;  /* 0x0000080010ff7812 */ /* 0x000fda000780c0ff */
[----:B------:R-:W-:Y:S05]  /*2b5b0*/  @!P0 BRA `(.L_x_6469) ;  /* 0x0000000000048947 */ /* 0x000fea0003800000 */
[----:B------:R-:W-:Y:S01]  /*2b5c0*/  BPT.TRAP 0x1 ;  /* 0x000000040000795c */ /* 0x000fe20000300000 */
.L_x_6469:
[----:B0-----:R-:W-:Y:S01]  /*2b5d0*/  SHF.L.U32 R0, R23, 0x1f, RZ ;  /* 0x0000001f17007819 */ /* 0x001fe200000006ff */
[----:B------:R-:W-:Y:S03]  /*2b5e0*/  BSSY B0, `(.L_x_6470) ;  /* 0x0000003000007945 */ /* 0x000fe60003800000 */
[----:B------:R-:W0:Y:S02]  /*2b5f0*/  SYNCS.PHASECHK.TRANS64.TRYWAIT P0, [R22+URZ+0x38860], R0 ;  /* 0x03886000160075a7 */ /* 0x000e24000800017f */
[----:B0-----:R-:W-:Y:S05]  /*2b600*/  @!P0 BRA `(.L_x_6471) ;  /* 0x0000004400fc8947 */ /* 0x001fea0003800000 */
.L_x_6555:
[----:B------:R-:W-:Y:S05]  /*2b610*/  BSYNC B0 ;  /* 0x0000000000007941 */ /* 0x000fea0003800000 */
.L_x_6470:
[----:B------:R-:W0:Y:S01]  /*2b620*/  LDL.LU R3, [R1+0x428] ;  /* 0x0004280001037983 */ /* 0x000e220000300800 */
[----:B------:R-:W-:Y:S01]  /*2b630*/  ULDC.64 UR4, c[0x0][0x328] ;  /* 0x0000ca0000047ab9 */ /* 0x000fe20000000a00 */
[----:B------:R-:W-:Y:S02]  /*2b640*/  ULDC.64 UR6, c[0x0][0x318] ;  /* 0x0000c60000067ab9 */ /* 0x000fe40000000a00 */
[----:B------:R-:W2:Y:S04]  /*2b650*/  LDL.LU R2, [R1+0x414] ;  /* 0x0004140001027983 */ /* 0x000ea80000300800 */
[----:B------:R-:W3:Y:S01]  /*2b660*/  LDL.LU R4, [R1+0x42c] ;  /* 0x00042c0001047983 */ /* 0x000ee20000300800 */
        /* <DEDUP_REMOVED lines=22> */
[C---:B------:R-:W-:Y:S02]  /*2b7d0*/  LOP3.LUT P3, RZ, R29.reuse, 0x8, RZ, 0xc0, !PT ;  /* 0x000000081dff7812 */ /* 0x040fe4000786c0ff */
[----:B------:R-:W-:Y:S02]  /*2b7e0*/  LOP3.LUT P2, RZ, R29, 0x10, RZ, 0xc0, !PT ;  /* 0x000000101dff7812 */ /* 0x000fe4000784c0ff */
[----:B------:R-:W-:Y:S01]  /*2b7f0*/  LOP3.LUT R16, R16, 0xffffffbf, RZ, 0xc0, !PT ;  /* 0xffffffbf10107812 */ /* 0x000fe200078ec0ff */
[----:B0-----:R-:W-:-:S02]  /*2b800*/  IMAD.SHL.U32 R7, R3, 0x8, RZ ;  /* 0x0000000803077824 */ /* 0x001fc400078e00ff */
[----:B------:R-:W0:Y:S03]  /*2b810*/  SHFL.IDX PT, R3, R6, RZ, 0x181f ;  /* 0x00181fff06037589 */ /* 0x000e2600000e0000 */
[----:B------:R-:W-:-:S05]  /*2b820*/  LOP3.LUT R7, R7, 0x38, RZ, 0xc0, !PT ;  /* 0x0000003807077812 */ /* 0x000fca00078ec0ff */
[----:B------:R-:W-:Y:S01]  /*2b830*/  IMAD.SHL.U32 R0, R7, 0x2, RZ ;  /* 0x0000000207007824 */ /* 0x000fe200078e00ff */
[----:B------:R-:W-:-:S04]  /*2b840*/  LOP3.LUT R7, R29, 0x1, RZ, 0xc0, !PT ;  /* 0x000000011d077812 */ /* 0x000fc800078ec0ff */
[----:B-1----:R-:W-:Y:S02]  /*2b850*/  IADD3 R2, P0, R2, R0, RZ ;  /* 0x0000000002027210 */ /* 0x002fe40007f1e0ff */
[----:B------:R-:W-:Y:S02]  /*2b860*/  ISETP.NE.U32.AND P1, PT, R7, 0x1, PT ;  /* 0x000000010700780c */ /* 0x000fe40003f25070 */
[----:B------:R-:W-:Y:S01]  /*2b870*/  PRMT R7, R29, 0x8880, RZ ;  /* 0x000088801d077816 */ /* 0x000fe200000000ff */
[----:B0-----:R-:W-:Y:S01]  /*2b880*/  IMAD.X R3, RZ, RZ, R3, P0 ;  /* 0x000000ffff037224 */ /* 0x001fe200000e0603 */
[----:B------:R-:W-:-:S09]  /*2b890*/  ISETP.LT.OR P0, PT, R25, 0x1, P1 ;  /* 0x000000011900780c */ /* 0x000fd20000f01670 */
[----:B------:R-:W-:Y:S02]  /*2b8a0*/  @P1 LOP3.LUT R16, R16, 0x40, RZ, 0xfc, !PT ;  /* 0x0000004010101812 */ /* 0x000fe400078efcff */
[----:B------:R-:W-:Y:S02]  /*2b8b0*/  LOP3.LUT P1, RZ, R29, 0x20, RZ, 0xc0, !PT ;  /* 0x000000201dff7812 */ /* 0x000fe4000782c0ff */
[----:B------:R-:W-:Y:S01]  /*2b8c0*/  LOP3.LUT R16, R16, 0xffffff7f, RZ, 0xc0, !PT ;  /* 0xffffff7f10107812 */ /* 0x000fe200078ec0ff */
        /* <DEDUP_REMOVED lines=65> */
.L_x_6565:
        /* <DEDUP_REMOVED lines=34> */
.L_x_6473:
        /* <DEDUP_REMOVED lines=10> */
.L_x_6474:
[----:B-1----:R-:W2:Y:S01]  /*2bfa0*/  LDL.LU R2, [R1+0x420] ;  /* 0x0004200001027983 */ /* 0x002ea20000300800 */
        /* <DEDUP_REMOVED lines=10> */
.L_x_6489:
[----:B01----:R-:W1:Y:S01]  /*2c050*/  S2R R2, SR_TID.X ;  /* 0x0000000000027919 */ /* 0x003e620000002100 */
[----:B0-----:R-:W0:Y:S01]  /*2c060*/  LDC R4, c[0x0][0x430] ;  /* 0x00010c00ff047b82 */ /* 0x001e220000000800 */
[----:B---34-:R-:W-:Y:S01]  /*2c070*/  IMAD R6, R7, 0x40, R32 ;  /* 0x0000004007067824 */ /* 0x018fe200078e0220 */
[----:B------:R-:W-:Y:S01]  /*2c080*/  LOP3.LUT P1, RZ, R16, 0x800, RZ, 0xc0, !PT ;  /* 0x0000080010ff7812 */ /* 0x000fe2000782c0ff */
[----:B------:R-:W2:Y:S01]  /*2c090*/  S2R R3, SR_TID.X ;  /* 0x0000000000037919 */ /* 0x000ea20000002100 */
[----:B------:R-:W-:Y:S01]  /*2c0a0*/  VIADD R18, R18, 0x1 ;  /* 0x0000000112127836 */ /* 0x000fe20000000000 */
[----:B------:R-:W-:Y:S05]  /*2c0b0*/  YIELD ;  /* 0x0000000000007946 */ /* 0x000fea0003800000 */
[----:B------:R-:W-:Y:S01]  /*2c0c0*/  ULDC UR4, c[0x0][0x430] ;  /* 0x00010c0000047ab9 */ /* 0x000fe20000000800 */
[----:B0-----:R-:W-:-:S02]  /*2c0d0*/  ISETP.NE.AND P0, PT, R4, 0x1, PT ;  /* 0x000000010400780c */ /* 0x001fc40003f05270 */
[----:B-1----:R-:W-:Y:S01]  /*2c0e0*/  LOP3.LUT R2, R2, 0x7f, RZ, 0xc0, !PT ;  /* 0x0000007f02027812 */ /* 0x002fe200078ec0ff */
[----:B--2---:R-:W-:-:S03]  /*2c0f0*/  IMAD.SHL.U32 R4, R3, 0x10, RZ ;  /* 0x0000001003047824 */ /* 0x004fc600078e00ff */
[----:B------:R-:W-:-:S07]  /*2c100*/  SHF.R.U32.HI R2, RZ, 0x3, R2 ;  /* 0x00000003ff027819 */ /* 0x000fce0000011602 */
[----:B------:R-:W0:Y:S01]  /*2c110*/  @P0 LDC R3, c[0x0][0x434] ;  /* 0x00010d00ff030b82 */ /* 0x000e220000000800 */
[----:B------:R-:W-:-:S04]  /*2c120*/  LOP3.LUT R4, R2, 0x70, R4, 0xf8, !PT ;  /* 0x0000007002047812 */ /* 0x000fc800078ef804 */
[----:B------:R-:W-:-:S03]  /*2c130*/  ISETP.GT.U32.AND P2, PT, R4, 0x3f, PT ;  /* 0x0000003f0400780c */ /* 0x000fc60003f44070 */
[----:B------:R-:W1:Y:S01]  /*2c140*/  @P0 LDC R2, c[0x0][0x438] ;  /* 0x00010e00ff020b82 */ /* 0x000e620000000800 */
[----:B------:R-:W-:-:S04]  /*2c150*/  IMAD.IADD R6, R4, 0x1, R6 ;  /* 0x0000000104067824 */ /* 0x000fc800078e0206 */
[----:B------:R-:W-:-:S05]  /*2c160*/  IMAD.MOV.U32 R10, RZ, RZ, R6 ;  /* 0x000000ffff0a7224 */ /* 0x000fca00078e0006 */
        /* <DEDUP_REMOVED lines=25> */
.L_x_6477:
[----:B------:R-:W-:Y:S01]  /*2c300*/  IMAD R6, R18, 0x8, R17 ;  /* 0x0000000812067824 */ /* 0x000fe200078e0211 */
[----:B------:R-:W-:Y:S01]  /*2c310*/  SHF.L.U32 R20, R23, 0x1f, RZ ;  /* 0x0000001f17147819 */ /* 0x000fe200000006ff */
[----:B------:R-:W-:Y:S01]  /*2c320*/  BSSY B1, `(.L_x_6478) ;  /* 0x0000004000017945 */ /* 0x000fe20003800000 */
[----:B------:R-:W-:Y:S02]  /*2c330*/  SHF.R.S32.HI R9, RZ, 0x1f, R5 ;  /* 0x0000001fff097819 */ /* 0x000fe40000011405 */
[----:B------:R-:W0:Y:S02]  /*2c340*/  SYNCS.PHASECHK.TRANS64.TRYWAIT P0, [R6+URZ+0x38840], R20 ;  /* 0x03884014060075a7 */ /* 0x000e24000800017f */
[----:B0-----:R-:W-:Y:S05]  /*2c350*/  @!P0 BRA `(.L_x_6479) ;  /* 0x0000004000e48947 */ /* 0x001fea0003800000 */
.L_x_6566:
[----:B------:R-:W-:Y:S05]  /*2c360*/  BSYNC B1 ;  /* 0x0000000000017941 */ /* 0x000fea0003800000 */
.L_x_6478:
        /* <DEDUP_REMOVED lines=40> */
.L_x_6576:
        /* <DEDUP_REMOVED lines=8> */
.L_x_6481:
        /* <DEDUP_REMOVED lines=10> */
.L_x_6482:
[----:B------:R3:W-:Y:S01]  /*2c710*/  SYNCS.ARRIVE.TRANS64.A1T0 RZ, [R6+URZ+0x38830], RZ ;  /* 0x038830ff06ff79a7 */ /* 0x0007e2000810003f */
[----:B------:R-:W-:Y:S05]  /*2c720*/  @!P2 BRA `(.L_x_6483) ;  /* 0x000000000004a947 */ /* 0x000fea0003800000 */
[----:B------:R-:W-:Y:S01]  /*2c730*/  BPT.TRAP 0x1 ;  /* 0x000000040000795c */ /* 0x000fe20000300000 */
.L_x_6483:
[----:B------:R-:W4:Y:S01]  /*2c740*/  SYNCS.PHASECHK.TRANS64.TRYWAIT P0, [R6+URZ+0x38860], R20 ;  /* 0x03886014060075a7 */ /* 0x000f22000800017f */
[----:B------:R-:W-:Y:S04]  /*2c750*/  BSSY B1, `(.L_x_6484) ;  /* 0x0000002000017945 */ /* 0x000fe80003800000 */
[----:B----4-:R-:W-:Y:S05]  /*2c760*/  @!P0 BRA `(.L_x_6485) ;  /* 0x0000004400108947 */ /* 0x010fea0003800000 */
.L_x_6577:
[----:B------:R-:W-:Y:S05]  /*2c770*/  BSYNC B1 ;  /* 0x0000000000017941 */ /* 0x000fea0003800000 */
.L_x_6484:
[----:B------:R-:W-:Y:S01]  /*2c780*/  ULDC.64 UR4, c[0x0][0x328] ;  /* 0x0000ca0000047ab9 */ /* 0x000fe20000000a00 */
[----:B------:R-:W-:Y:S01]  /*2c790*/  ULDC.64 UR6, c[0x0][0x318] ;  /* 0x0000c60000067ab9 */ /* 0x000fe20000000a00 */
[----:B------:R-:W-:Y:S01]  /*2c7a0*/  IMAD R9, R9, UR4, RZ ;  /* 0x0000000409097c24 */ /* 0x000fe2000f8e02ff */
[C---:B------:R-:W-:Y:S01]  /*2c7b0*/  LOP3.LUT P5, RZ, R16.reuse, 0x8, RZ, 0xc0, !PT ;  /* 0x0000000810ff7812 */ /* 0x040fe200078ac0ff */
[----:B--2---:R-:W-:Y:S01]  /*2c7c0*/  IMAD.WIDE.U32 R2, R5, UR4, RZ ;  /* 0x0000000405027c25 */ /* 0x004fe2000f8e00ff */
        /* <DEDUP_REMOVED lines=20> */
[----:B------:R-:W2:Y:S01]  /*2c910*/  SHFL.IDX PT, R3, R10, RZ, 0x181f ;  /* 0x00181fff0a037589 */ /* 0x000ea200000e0000 */
        /* <DEDUP_REMOVED lines=11> */
[----:B--2---:R-:W-:Y:S01]  /*2c9d0*/  IMAD.X R3, RZ, RZ, R3, P0 ;  /* 0x000000ffff037224 */ /* 0x004fe200000e0603 */
        /* <DEDUP_REMOVED lines=41> */
.L_x_6587:
        /* <DEDUP_REMOVED lines=25> */
.L_x_6487:
        /* <DEDUP_REMOVED lines=10> */
.L_x_6488:
[----:B------:R1:W-:Y:S01]  /*2cea0*/  SYNCS.ARRIVE.TRANS64.A1T0 RZ, [R6+URZ+0x38850], RZ ;  /* 0x038850ff06ff79a7 */ /* 0x0003e2000810003f */
[----:B------:R-:W-:Y:S05]  /*2ceb0*/  @P3 BRA `(.L_x_6489) ;  /* 0xfffffff000643947 */ /* 0x000fea000383ffff */
.L_x_6476:
[----:B------:R-:W-:Y:S05]  /*2cec0*/  BSYNC B0 ;  /* 0x0000000000007941 */ /* 0x000fea0003800000 */
.L_x_6475:
[----:B0-----:R-:W0:Y:S01]  /*2ced0*/  S2R R2, SR_TID.X ;  /* 0x0000000000027919 */ /* 0x001e220000002100 */
[----:B------:R-:W-:Y:S01]  /*2cee0*/  VIADD R18, R18, 0x1 ;  /* 0x0000000112127836 */ /* 0x000fe20000000000 */
[----:B------:R-:W-:Y:S04]  /*2cef0*/  BSSY B0, `(.L_x_6490) ;  /* 0x0000013000007945 */ /* 0x000fe80003800000 */
[----:B------:R-:W-:-:S04]  /*2cf00*/  ISETP.NE.AND P0, PT, R18, 0x2, PT ;  /* 0x000000021200780c */ /* 0x000fc80003f05270 */
[----:B------:R-:W-:-:S04]  /*2cf10*/  SEL R0, RZ, 0x1, P0 ;  /* 0x00000001ff007807 */ /* 0x000fc80000000000 */
[----:B------:R-:W-:Y:S02]  /*2cf20*/  LOP3.LUT R23, R23, R0, RZ, 0x3c, !PT ;  /* 0x0000000017177212 */ /* 0x000fe400078e3cff */
[----:B0-----:R-:W-:-:S04]  /*2cf30*/  LOP3.LUT R2, R2, 0x7f, RZ, 0xc0, !PT ;  /* 0x0000007f02027812 */ /* 0x001fc800078ec0ff */
[----:B------:R-:W-:-:S13]  /*2cf40*/  ISETP.NE.AND P1, PT, R2, RZ, PT ;  /* 0x000000ff0200720c */ /* 0x000fda0003f25270 */
[----:B------:R-:W-:Y:S05]  /*2cf50*/  @P1 BRA `(.L_x_6491) ;  /* 0x0000000000301947 */ /* 0x000fea0003800000 */
[----:B------:R-:W0:Y:S01]  /*2cf60*/  S2R R5, SR_LANEID ;  /* 0x0000000000057919 */ /* 0x000e220000000000 */
[----:B------:R-:W-:Y:S01]  /*2cf70*/  VOTEU.ANY UR4, UPT, PT ;  /* 0x0000000000047886 */ /* 0x000fe200038e0100 */
[----:B------:R-:W2:Y:S01]  /*2cf80*/  LDC.64 R2, c[0x0][0xd60] ;  /* 0x00035800ff027b82 */ /* 0x000ea20000000a00 */
[----:B------:R-:W0:Y:S02]  /*2cf90*/  FLO.U32 R0, UR4 ;  /* 0x0000000400007d00 */ /* 0x000e2400080e0000 */
[----:B0-----:R-:W-:-:S06]  /*2cfa0*/  ISETP.EQ.U32.AND P1, PT, R0, R5, PT ;  /* 0x000000050000720c */ /* 0x001fcc0003f22070 */
[----:B------:R-:W2:Y:S07]  /*2cfb0*/  POPC R5, UR4 ;  /* 0x0000000400057d09 */ /* 0x000eae0008000000 */
[----:B--2---:R-:W2:Y:S01]  /*2cfc0*/  @P1 ATOMG.E.ADD.STRONG.GPU PT, R3, desc[UR36][R2.64], R5 ;  /* 0x00000005020319a8 */ /* 0x004ea200081ee1e4 */
[----:B------:R-:W0:Y:S02]  /*2cfd0*/  S2R R4, SR_LTMASK ;  /* 0x0000000000047919 */ /* 0x000e240000003900 */
[----:B0-----:R-:W-:-:S04]  /*2cfe0*/  LOP3.LUT R4, R4, UR4, RZ, 0xc0, !PT ;  /* 0x0000000404047c12 */ /* 0x001fc8000f8ec0ff */
[----:B------:R-:W0:Y:S01]  /*2cff0*/  POPC R7, R4 ;  /* 0x0000000400077309 */ /* 0x000e220000000000 */
[----:B--2---:R-:W0:Y:S02]  /*2d000*/  SHFL.IDX PT, R0, R3, R0, 0x1f ;  /* 0x00001f0003007589 */ /* 0x004e2400000e0000 */
[----:B0-----:R-:W-:-:S07]  /*2d010*/  IADD3 R24, R0, UR39, R7 ;  /* 0x0000002700187c10 */ /* 0x001fce000fffe007 */
.L_x_6491:
[----:B------:R-:W-:Y:S05]  /*2d020*/  BSYNC B0 ;  /* 0x0000000000007941 */ /* 0x000fea0003800000 */
.L_x_6490:
[----:B------:R-:W-:-:S07]  /*2d030*/  SEL R18, R18, RZ, P0 ;  /* 0x000000ff12127207 */ /* 0x000fce0000000000 */
.L_x_6444:
[----:B------:R-:W-:Y:S05]  /*2d040*/  BSYNC B7 ;  /* 0x0000000000077941 */ /* 0x000fea0003800000 */
.L_x_6442:
        /* <DEDUP_REMOVED lines=8> */
[----:B------:R2:W0:Y:S01]  /*2d0d0*/  LDS.128 R24, [R17+0x388d0] ;  /* 0x0388d00011187984 */ /* 0x0004220000000c00 */
[----:B------:R-:W-:Y:S06]  /*2d0e0*/  BAR.ARV 0x4, 0x180 ;  /* 0x0106000000007b1d */ /* 0x000fec0000002000 */
[----:B------:R-:W-:Y:S05]  /*2d0f0*/  BRA `(.L_x_6493) ;  /* 0x0000000c00d47947 */ /* 0x000fea0003800000 */
.L_x_6492:
        /* <DEDUP_REMOVED lines=9> */
[----:B------:R-:W2:Y:S01]  /*2d190*/  @!P1 LDC.64 R4, c[0x0][0xd78] ;  /* 0x00035e00ff049b82 */ /* 0x000ea20000000a00 */
[----:B0-----:R-:W-:-:S05]  /*2d1a0*/  @!P1 IMAD.WIDE R2, R9, 0x4, R2 ;  /* 0x0000000409029825 */ /* 0x001fca00078e0202 */
[----:B------:R2:W5:Y:S02]  /*2d1b0*/  @!P1 LDG.E R7, desc[UR36][R2.64] ;  /* 0x0000002402079981 */ /* 0x000564000c1e1900 */
        /* <DEDUP_REMOVED lines=9> */
[----:B-1-34-:R0:W-:Y:S02]  /*2d250*/  SHFL.IDX PT, R6, R24, 0x1, 0x1f ;  /* 0x00201f0018067f89 */ /* 0x01a1e400000e0000 */
[----:B0-----:R-:W-:-:S02]  /*2d260*/  IMAD.MOV.U32 R24, RZ, RZ, RZ ;  /* 0x000000ffff187224 */ /* 0x001fc400078e00ff */
[----:B-----5:R-:W-:Y:S02]  /*2d270*/  @!P1 IMAD.MOV.U32 R25, RZ, RZ, R7 ;  /* 0x000000ffff199224 */ /* 0x020fe400078e0007 */
        /* <DEDUP_REMOVED lines=19> */
.L_x_6597:
[----:B------:R-:W-:Y:S02]  /*2d3b0*/  ULDC UR4, c[0x0][0xd38] ;  /* 0x00034e0000047ab9 */ /* 0x000fe40000000800 */
[----:B------:R-:W-:-:S04]  /*2d3c0*/  IMAD.U32 R4, RZ, RZ, UR4 ;  /* 0x00000004ff047e24 */ /* 0x000fc8000f8e00ff */
[----:B-1----:R-:W-:-:S04]  /*2d3d0*/  IMAD R7, R14, R4, RZ ;  /* 0x000000040e077224 */ /* 0x002fc800078e02ff */
[----:B------:R-:W-:-:S05]  /*2d3e0*/  IMAD.IADD R6, R6, 0x1, R7 ;  /* 0x0000000106067824 */ /* 0x000fca00078e0207 */
[----:B------:R-:W-:-:S13]  /*2d3f0*/  ISETP.GT.AND P6, PT, R6, R0, PT ;  /* 0x000000000600720c */ /* 0x000fda0003fc4270 */
[----:B------:R-:W-:Y:S05]  /*2d400*/  @P6 BRA `(.L_x_6495) ;  /* 0x0000000000a46947 */ /* 0x000fea0003800000 */
.L_x_6498:
        /* <DEDUP_REMOVED lines=35> */
.L_x_6605:
[----:B------:R-:W-:Y:S02]  /*2d640*/  ULDC UR4, c[0x0][0xd38] ;  /* 0x00034e0000047ab9 */ /* 0x000fe40000000800 */
[----:B------:R-:W-:-:S04]  /*2d650*/  IMAD.U32 R4, RZ, RZ, UR4 ;  /* 0x00000004ff047e24 */ /* 0x000fc8000f8e00ff */
[----:B-1----:R-:W-:-:S04]  /*2d660*/  IMAD R7, R14, R4, RZ ;  /* 0x000000040e077224 */ /* 0x002fc800078e02ff */
[----:B------:R-:W-:-:S05]  /*2d670*/  IMAD.IADD R6, R7, 0x1, R6 ;  /* 0x0000000107067824 */ /* 0x000fca00078e0206 */
[----:B------:R-:W-:-:S13]  /*2d680*/  ISETP.GT.AND P6, PT, R6, R0, PT ;  /* 0x000000000600720c */ /* 0x000fda0003fc4270 */
[----:B------:R-:W-:Y:S05]  /*2d690*/  @!P6 BRA `(.L_x_6498) ;  /* 0xfffffffc005ce947 */ /* 0x000fea000383ffff */
.L_x_6495:
        /* <DEDUP_REMOVED lines=10> */
.L_x_6610:
[----:B------:R-:W-:-:S13]  /*2d740*/  ISETP.NE.AND P0, PT, R2, RZ, PT ;  /* 0x000000ff0200720c */ /* 0x000fda0003f05270 */
[----:B------:R-:W-:Y:S05]  /*2d750*/  @!P0 BRA `(.L_x_6500) ;  /* 0x0000000000108947 */ /* 0x000fea0003800000 */
[----:B------:R-:W-:Y:S01]  /*2d760*/  UMOV UR4, 0xffffffff ;  /* 0xffffffff00047882 */ /* 0x000fe20000000000 */
[----:B-1----:R-:W-:Y:S02]  /*2d770*/  VIADD R12, R12, 0xffffffff ;  /* 0xffffffff0c0c7836 */ /* 0x002fe40000000000 */
[----:B------:R-:W-:Y:S05]  /*2d780*/  BRA.DIV UR4, `(.L_x_6501) ;  /* 0x0000004604447947 */ /* 0x000fea000b800000 */
[----:B------:R4:W1:Y:S02]  /*2d790*/  SHFL.IDX PT, R24, R3, R12, 0x1f ;  /* 0x00001f0c03187589 */ /* 0x00086400000e0000 */
.L_x_6500:
        /* <DEDUP_REMOVED lines=10> */
[----:B-1----:R-:W-:Y:S01]  /*2d840*/  VIADD R2, R7, 0xffffffe ;  /* 0x0ffffffe07027836 */ /* 0x002fe20000000000 */
[----:B------:R-:W-:-:S06]  /*2d850*/  IABS R7, R25 ;  /* 0x0000001900077213 */ /* 0x000fcc0000000000 */
[----:B0---4-:R0:W1:Y:S02]  /*2d860*/  F2I.FTZ.U32.TRUNC.NTZ R3, R2 ;  /* 0x0000000200037305 */ /* 0x011064000021f000 */
        /* <DEDUP_REMOVED lines=8> */
[----:B------:R-:W-:Y:S02]  /*2d8f0*/  VIADD R3, R8, 0xffffffe ;  /* 0x0ffffffe08037836 */ /* 0x000fe40000000000 */
[----:B------:R-:W-:Y:S01]  /*2d900*/  IMAD.MOV.U32 R2, RZ, RZ, RZ ;  /* 0x000000ffff027224 */ /* 0x000fe200078e00ff */
[----:B------:R-:W-:-:S03]  /*2d910*/  ISETP.GT.U32.AND P1, PT, R4, R9, PT ;  /* 0x000000090400720c */ /* 0x000fc60003f24070 */
        /* <DEDUP_REMOVED lines=35> */
.L_x_6502:
        /* <DEDUP_REMOVED lines=60> */
.L_x_6503:
[----:B------:R-:W-:-:S05]  /*2df10*/  LOP3.LUT R0, RZ, R3, RZ, 0x33, !PT ;  /* 0x00000003ff007212 */ /* 0x000fca00078e33ff */
[----:B------:R-:W-:Y:S01]  /*2df20*/  IMAD.IADD R25, R25, 0x1, R0 ;  /* 0x0000000119197824 */ /* 0x000fe200078e0200 */
[----:B------:R-:W-:Y:S06]  /*2df30*/  BRA `(.L_x_6504) ;  /* 0x00000000001c7947 */ /* 0x000fec0003800000 */
.L_x_6496:
[----:B------:R-:W-:Y:S01]  /*2df40*/  UMOV UR4, URZ ;  /* 0x0000003f00047c82 */ /* 0x000fe20008000000 */
[----:B------:R-:W-:Y:S01]  /*2df50*/  UMOV UR5, URZ ;  /* 0x0000003f00057c82 */ /* 0x000fe20008000000 */
[----:B------:R-:W-:Y:S01]  /*2df60*/  ULDC UR6, c[0x0][0xd3c] ;  /* 0x00034f0000067ab9 */ /* 0x000fe20000000800 */
[----:B------:R-:W-:Y:S02]  /*2df70*/  IMAD.MOV.U32 R24, RZ, RZ, R0 ;  /* 0x000000ffff187224 */ /* 0x000fe400078e0000 */
[----:B------:R-:W-:Y:S02]  /*2df80*/  IMAD.U32 R25, RZ, RZ, UR4 ;  /* 0x00000004ff197e24 */ /* 0x000fe4000f8e00ff */
[----:B------:R-:W-:Y:S02]  /*2df90*/  IMAD.U32 R26, RZ, RZ, UR5 ;  /* 0x00000005ff1a7e24 */ /* 0x000fe4000f8e00ff */
[----:B------:R-:W-:-:S07]  /*2dfa0*/  IMAD.U32 R27, RZ, RZ, UR6 ;  /* 0x00000006ff1b7e24 */ /* 0x000fce000f8e00ff */
.L_x_6504:
        /* <DEDUP_REMOVED lines=10> */
.L_x_6493:
[----:B------:R-:W-:Y:S02]  /*2e050*/  ULDC UR4, c[0x0][0xd3c] ;  /* 0x00034f0000047ab9 */ /* 0x000fe40000000800 */
[----:B0-----:R-:W-:-:S13]  /*2e060*/  ISETP.GE.AND P0, PT, R27, UR4, PT ;  /* 0x000000041b007c0c */ /* 0x001fda000bf06270 */
[----:B------:R-:W-:Y:S05]  /*2e070*/  @!P0 BRA `(.L_x_6505) ;  /* 0xffffffa000388947 */ /* 0x000fea000383ffff */
[----:B------:R-:W-:Y:S05]  /*2e080*/  BSYNC B8 ;  /* 0x0000000000087941 */ /* 0x000fea0003800000 */
.L_x_6428:
[----:B-1----:R-:W5:Y:S01]  /*2e090*/  LDL.LU R0, [R1+0x430] ;  /* 0x0004300001007983 */ /* 0x002f620000300800 */
[----:B------:R-:W-:Y:S01]  /*2e0a0*/  BSSY B0, `(.L_x_6506) ;  /* 0x000000b000007945 */ /* 0x000fe20003800000 */
[----:B------:R-:W0:Y:S01]  /*2e0b0*/  S2R R5, SR_CgaCtaId ;  /* 0x0000000000057919 */ /* 0x000e220000008800 */
[----:B-----5:R-:W-:-:S05]  /*2e0c0*/  VIADD R0, R0, 0x1 ;  /* 0x0000000100007836 */ /* 0x020fca0000000000 */
[----:B------:R-:W-:-:S04]  /*2e0d0*/  LEA.HI R2, R0, R0, RZ, 0x1 ;  /* 0x0000000000027211 */ /* 0x000fc800078f08ff */
[----:B------:R-:W-:Y:S02]  /*2e0e0*/  LOP3.LUT R3, R2, 0xfffffffe, RZ, 0xc0, !PT ;  /* 0xfffffffe02037812 */ /* 0x000fe400078ec0ff */
[----:B------:R-:W-:-:S03]  /*2e0f0*/  MOV R2, 0x400 ;  /* 0x0000040000027802 */ /* 0x000fc60000000f00 */
[----:B------:R-:W-:Y:S01]  /*2e100*/  IMAD.IADD R0, R0, 0x1, -R3 ;  /* 0x0000000100007824 */ /* 0x000fe200078e0a03 */
[----:B0-----:R-:W-:-:S04]  /*2e110*/  LEA R5, R5, R2, 0x18 ;  /* 0x0000000205057211 */ /* 0x001fc800078ec0ff */
[----:B------:R-:W-:-:S04]  /*2e120*/  SHF.L.U32 R0, R0, 0x1f, RZ ;  /* 0x0000001f00007819 */ /* 0x000fc800000006ff */
[----:B------:R-:W0:Y:S02]  /*2e130*/  SYNCS.PHASECHK.TRANS64.TRYWAIT P0, [R5+URZ+0x38820], R0 ;  /* 0x03882000050075a7 */ /* 0x000e24000800017f */
[----:B0-----:R-:W-:Y:S05]  /*2e140*/  @!P0 BRA `(.L_x_6507) ;  /* 0x0000003800fc8947 */ /* 0x001fea0003800000 */
.L_x_6613:
[----:B------:R-:W-:Y:S05]  /*2e150*/  BSYNC B0 ;  /* 0x0000000000007941 */ /* 0x000fea0003800000 */
.L_x_6506:
[----:B------:R-:W-:-:S03]  /*2e160*/  UMOV UR4, 0xffffffff ;  /* 0xffffffff00047882 */ /* 0x000fc60000000000 */
[----:B------:R-:W-:Y:S05]  /*2e170*/  BRA.DIV UR4, `(.L_x_6508) ;  /* 0x0000003e04047947 */ /* 0x000fea000b800000 */
[----:B0-----:R-:W0:Y:S02]  /*2e180*/  S2R R0, SR_TID.X ;  /* 0x0000000000007919 */ /* 0x001e240000002100 */
[----:B0-----:R-:W-:-:S04]  /*2e190*/  SHF.R.U32.HI R0, RZ, 0x5, R0 ;  /* 0x00000005ff007819 */ /* 0x001fc80000011600 */
[----:B------:R-:W-:-:S05]  /*2e1a0*/  LOP3.LUT R0, R0, 0x3, RZ, 0xc0, !PT ;  /* 0x0000000300007812 */ /* 0x000fca00078ec0ff */
[----:B------:R0:W1:Y:S02]  /*2e1b0*/  SHFL.IDX PT, R14, R0, RZ, 0x1f ;  /* 0x00001fff000e7589 */ /* 0x00006400000e0000 */
.L_x_6616:
[----:B-1----:R-:W-:Y:S01]  /*2e1c0*/  ISETP.NE.AND P0, PT, R14, RZ, PT ;  /* 0x000000ff0e00720c */ /* 0x002fe20003f05270 */
[----:B------:R-:W-:-:S12]  /*2e1d0*/  BSSY B0, `(.L_x_6509) ;  /* 0x0000026000007945 */ /* 0x000fd80003800000 */
[----:B------:R-:W-:Y:S05]  /*2e1e0*/  @P0 BRA `(.L_x_6510) ;  /* 0x0000000000900947 */ /* 0x000fea0003800000 */
[----:B------:R-:W-:-:S03]  /*2e1f0*/  UMOV UR4, 0xffffffff ;  /* 0xffffffff00047882 */ /* 0x000fc60000000000 */
[----:B------:R-:W-:Y:S05]  /*2e200*/  BRA.DIV UR4, `(.L_x_6511) ;  /* 0x0000003e04147947 */ /* 0x000fea000b800000 */
[----:B------:R-:W-:-:S13]  /*2e210*/  ELECT P6, URZ, PT ;  /* 0x00000000003f782f */ /* 0x000fda00038c0000 */
.L_x_6619:
[----:B------:R-:W-:Y:S05]  /*2e220*/  @!P6 BRA `(.L_x_6510) ;  /* 0x000000000080e947 */ /* 0x000fea0003800000 */
[----:B0-----:R-:W5:Y:S02]  /*2e230*/  LDL R0, [R1+0x450] ;  /* 0x0004500001007983 */ /* 0x001f640000100800 */
[----:B-----5:R-:W-:-:S13]  /*2e240*/  R2UR UR4, R0 ;  /* 0x00000000000472ca */ /* 0x020fda00000e0000 */
[----:B------:R-:W-:-:S06]  /*2e250*/  ULOP3.LUT UR4, UR4, 0x2, URZ, 0xfc, !UPT ;  /* 0x0000000204047892 */ /* 0x000fcc000f8efc3f */
[----:B------:R-:W-:-:S05]  /*2e260*/  IMAD.U32 R0, RZ, RZ, UR4 ;  /* 0x00000004ff007e24 */ /* 0x000fca000f8e00ff */
[----:B------:R-:W-:-:S13]  /*2e270*/  ISETP.NE.AND P0, PT, R0, 0x3, PT ;  /* 0x000000030000780c */ /* 0x000fda0003f05270 */
[----:B------:R-:W-:Y:S05]  /*2e280*/  @!P0 BRA `(.L_x_6512) ;  /* 0x0000000000048947 */ /* 0x000fea0003800000 */
[----:B------:R-:W-:Y:S01]  /*2e290*/  BPT.TRAP 0x1 ;  /* 0x000000040000795c */ /* 0x000fe20000300000 */
.L_x_6512:
[C---:B------:R-:W-:Y:S01]  /*2e2a0*/  IMAD R3, R18.reuse, 0x8, R5 ;  /* 0x0000000812037824 */ /* 0x040fe200078e0205 */
[----:B------:R-:W-:Y:S01]  /*2e2b0*/  SHF.L.U32 R2, R23, 0x1f, RZ ;  /* 0x0000001f17027819 */ /* 0x000fe200000006ff */
[----:B------:R-:W-:-:S03]  /*2e2c0*/  VIADD R18, R18, 0x1 ;  /* 0x0000000112127836 */ /* 0x000fc60000000000 */
[----:B------:R-:W0:Y:S02]  /*2e2d0*/  SYNCS.PHASECHK.TRANS64.TRYWAIT P1, [R3+URZ+0x38840], R2 ;  /* 0x03884002030075a7 */ /* 0x000e24000802017f */
[----:B------:R-:W-:-:S04]  /*2e2e0*/  ISETP.NE.AND P2, PT, R18, 0x2, PT ;  /* 0x000000021200780c */ /* 0x000fc80003f45270 */
[----:B------:R-:W-:Y:S01]  /*2e2f0*/  SEL R0, RZ, 0x1, P2 ;  /* 0x00000001ff007807 */ /* 0x000fe20001000000 */
[----:B0-----:R-:W-:Y:S08]  /*2e300*/  @!P1 BRA `(.L_x_6513) ;  /* 0x0000003800f49947 */ /* 0x001ff00003800000 */
.L_x_6620:
[----:B------:R-:W-:Y:S02]  /*2e310*/  SEL R18, R18, RZ, P2 ;  /* 0x000000ff12127207 */ /* 0x000fe40001000000 */
[----:B------:R-:W-:Y:S01]  /*2e320*/  LOP3.LUT R0, R23, R0, RZ, 0x3c, !PT ;  /* 0x0000000017007212 */ /* 0x000fe200078e3cff */
[----:B------:R-:W-:Y:S06]  /*2e330*/  @!P0 BRA `(.L_x_6514) ;  /* 0x0000000000048947 */ /* 0x000fec0003800000 */
[----:B------:R-:W-:Y:S01]  /*2e340*/  BPT.TRAP 0x1 ;  /* 0x000000040000795c */ /* 0x000fe20000300000 */
.L_x_6514:
[----:B------:R-:W-:Y:S01]  /*2e350*/  IMAD R5, R18, 0x8, R5 ;  /* 0x0000000812057824 */ /* 0x000fe200078e0205 */
[----:B------:R-:W-:-:S04]  /*2e360*/  SHF.L.U32 R0, R0, 0x1f, RZ ;  /* 0x0000001f00007819 */ /* 0x000fc800000006ff */
[----:B------:R-:W1:Y:S02]  /*2e370*/  SYNCS.PHASECHK.TRANS64.TRYWAIT P1, [R5+URZ+0x38840], R0 ;  /* 0x03884000050075a7 */ /* 0x000e64000802017f */
[----:B-1----:R-:W-:Y:S05]  /*2e380*/  @!P1 BRA `(.L_x_6515) ;  /* 0x0000003800e89947 */ /* 0x002fea0003800000 */
.L_x_6621:
[----:B------:R-:W-:Y:S05]  /*2e390*/  @!P0 BRA `(.L_x_6516) ;  /* 0x0000000000048947 */ /* 0x000fea0003800000 */
[----:B------:R-:W-:Y:S01]  /*2e3a0*/  BPT.TRAP 0x1 ;  /* 0x000000040000795c */ /* 0x000fe20000300000 */
.L_x_6516:
[----:B------:R-:W5:Y:S02]  /*2e3b0*/  SYNCS.PHASECHK.TRANS64.TRYWAIT P1, [R3+URZ+0x38860], R2 ;  /* 0x03886002030075a7 */ /* 0x000f64000802017f */
[----:B-----5:R-:W-:Y:S05]  /*2e3c0*/  @!P1 BRA `(.L_x_6517) ;  /* 0x0000003800ec9947 */ /* 0x020fea0003800000 */
.L_x_6622:
[----:B------:R-:W-:Y:S05]  /*2e3d0*/  @!P0 BRA `(.L_x_6518) ;  /* 0x0000000000048947 */ /* 0x000fea0003800000 */
[----:B------:R-:W-:Y:S01]  /*2e3e0*/  BPT.TRAP 0x1 ;  /* 0x000000040000795c */ /* 0x000fe20000300000 */
.L_x_6518:
[----:B------:R0:W0:Y:S02]  /*2e3f0*/  SYNCS.PHASECHK.TRANS64.TRYWAIT P0, [R5+URZ+0x38860], R0 ;  /* 0x03886000050075a7 */ /* 0x000024000800017f */
[----:B0-----:R-:W-:Y:S05]  /*2e400*/  @!P0 NANOSLEEP.SYNCS 0x989680 ;  /* 0x009896800000895d */ /* 0x001fea0003900000 */
[----:B------:R-:W0:Y:S02]  /*2e410*/  @!P0 SYNCS.PHASECHK.TRANS64 P0, [R5+URZ+0x38860], R0 ;  /* 0x03886000050085a7 */ /* 0x000e24000800007f */
[----:B0-----:R-:W-:Y:S05]  /*2e420*/  @!P0 BRA `(.L_x_6518) ;  /* 0xfffffffc00f08947 */ /* 0x001fea000383ffff */
.L_x_6510:
[----:B------:R-:W-:Y:S05]  /*2e430*/  BSYNC B0 ;  /* 0x0000000000007941 */ /* 0x000fea0003800000 */
.L_x_6509:
[----:B------:R-:W-:Y:S05]  /*2e440*/  EXIT ;  /* 0x000000000000794d */ /* 0x000fea0003800000 */
.L_x_6299:
[----:B0-----:R-:W-:-:S04]  /*2e450*/  IMAD.U32 R3, RZ, RZ, UR44 ;  /* 0x0000002cff037e24 */ /* 0x001fc8000f8e00ff */
[----:B------:R0:W1:Y:S03]  /*2e460*/  SYNCS.PHASECHK.TRANS64.TRYWAIT P0, [R3+URZ+0x38800], R0 ;  /* 0x03880000030075a7 */ /* 0x000066000800017f */
[----:B-1----:R-:W-:Y:S05]  /*2e470*/  @!P0 NANOSLEEP.SYNCS 0x989680 ;  /* 0x009896800000895d */ /* 0x002fea0003900000 */
[----:B------:R-:W1:Y:S02]  /*2e480*/  @!P0 SYNCS.PHASECHK.TRANS64 P0, [R3+URZ+0x38800], R0 ;  /* 0x03880000030085a7 */ /* 0x000e64000800007f */
[----:B-1----:R-:W-:Y:S05]  /*2e490*/  @!P0 BRA `(.L_x_6299) ;  /* 0xfffffffc00ec8947 */ /* 0x002fea000383ffff */
[----:B------:R-:W-:Y:S05]  /*2e4a0*/  BRA `(.L_x_6519) ;  /* 0xfffffdcc00bc7947 */ /* 0x000fea000383ffff */
.L_x_6306:
[----:B-1----:R1:W2:Y:S02]  /*2e4b0*/  SYNCS.PHASECHK.TRANS64.TRYWAIT P0, [R10+URZ], R11 ;  /* 0x0000000b0a0075a7 */ /* 0x0022a4000800017f */
[----:B--2---:R-:W-:Y:S05]  /*2e4c0*/  @!P0 NANOSLEEP.SYNCS 0x989680 ;  /* 0x009896800000895d */ /* 0x004fea0003900000 */
[----:B------:R-:W2:Y:S02]  /*2e4d0*/  @!P0 SYNCS.PHASECHK.TRANS64 P0, [R10+URZ], R11 ;  /* 0x0000000b0a0085a7 */ /* 0x000ea4000800007f */
[----:B--2---:R-:W-:Y:S05]  /*2e4e0*/  @!P0 BRA `(.L_x_6306) ;  /* 0xfffffffc00f08947 */ /* 0x004fea000383ffff */
[----:B------:R-:W-:Y:S05]  /*2e4f0*/  BRA `(.L_x_6305) ;  /* 0xfffffdd000f07947 */ /* 0x000fea000383ffff */
.L_x_6308:
[----:B0-----:R-:W-:-:S04]  /*2e500*/  IMAD.U32 R8, RZ, RZ, UR44 ;  /* 0x0000002cff087e24 */ /* 0x001fc8000f8e00ff */
[----:B------:R0:W1:Y:S03]  /*2e510*/  SYNCS.PHASECHK.TRANS64.TRYWAIT P0, [R8+URZ+0x38810], R3 ;  /* 0x03881003080075a7 */ /* 0x000066000800017f */
[----:B-1----:R-:W-:Y:S05]  /*2e520*/  @!P0 NANOSLEEP.SYNCS 0x989680 ;  /* 0x009896800000895d */ /* 0x002fea0003900000 */
[----:B------:R-:W1:Y:S02]  /*2e530*/  @!P0 SYNCS.PHASECHK.TRANS64 P0, [R8+URZ+0x38810], R3 ;  /* 0x03881003080085a7 */ /* 0x000e64000800007f */
[----:B-1----:R-:W-:Y:S05]  /*2e540*/  @!P0 BRA `(.L_x_6308) ;  /* 0xfffffffc00ec8947 */ /* 0x002fea000383ffff */
[----:B------:R-:W-:Y:S05]  /*2e550*/  BRA `(.L_x_6520) ;  /* 0xfffffdd400c47947 */ /* 0x000fea000383ffff */
.L_x_6315:
[----:B-1----:R1:W2:Y:S02]  /*2e560*/  SYNCS.PHASECHK.TRANS64.TRYWAIT P0, [R10+URZ], R11 ;  /* 0x0000000b0a0075a7 */ /* 0x0022a4000800017f */
[----:B--2---:R-:W-:Y:S05]  /*2e570*/  @!P0 NANOSLEEP.SYNCS 0x989680 ;  /* 0x009896800000895d */ /* 0x004fea0003900000 */
[----:B------:R-:W2:Y:S02]  /*2e580*/  @!P0 SYNCS.PHASECHK.TRANS64 P0, [R10+URZ], R11 ;  /* 0x0000000b0a0085a7 */ /* 0x000ea4000800007f */
[----:B--2---:R-:W-:Y:S05]  /*2e590*/  @!P0 BRA `(.L_x_6315) ;  /* 0xfffffffc00f08947 */ /* 0x004fea000383ffff */
[----:B------:R-:W-:Y:S05]  /*2e5a0*/  BRA `(.L_x_6314) ;  /* 0xfffffdd800087947 */ /* 0x000fea000383ffff */
.L_x_6349:
[----:B-1----:R1:W2:Y:S02]  /*2e5b0*/  SYNCS.PHASECHK.TRANS64.TRYWAIT P0, [R8+URZ], R9 ;  /* 0x00000009080075a7 */ /* 0x0022a4000800017f */
[----:B--2---:R-:W-:Y:S05]  /*2e5c0*/  @!P0 NANOSLEEP.SYNCS 0x989680 ;  /* 0x009896800000895d */ /* 0x004fea0003900000 */
[----:B------:R-:W2:Y:S02]  /*2e5d0*/  @!P0 SYNCS.PHASECHK.TRANS64 P0, [R8+URZ], R9 ;  /* 0x00000009080085a7 */ /* 0x000ea4000800007f */
[----:B--2---:R-:W-:Y:S05]  /*2e5e0*/  @!P0 BRA `(.L_x_6349) ;  /* 0xfffffffc00f08947 */ /* 0x004fea000383ffff */
[----:B------:R-:W-:Y:S05]  /*2e5f0*/  BRA `(.L_x_6348) ;  /* 0xfffffe3c00ec7947 */ /* 0x000fea000383ffff */
.L_x_6356:
[----:B-1----:R1:W2:Y:S02]  /*2e600*/  SYNCS.PHASECHK.TRANS64.TRYWAIT P0, [R4+URZ], R5 ;  /* 0x00000005040075a7 */ /* 0x0022a4000800017f */
[----:B--2---:R-:W-:Y:S05]  /*2e610*/  @!P0 NANOSLEEP.SYNCS 0x989680 ;  /* 0x009896800000895d */ /* 0x004fea0003900000 */
[----:B------:R-:W2:Y:S02]  /*2e620*/  @!P0 SYNCS.PHASECHK.TRANS64 P0, [R4+URZ], R5 ;  /* 0x00000005040085a7 */ /* 0x000ea4000800007f */
[----:B--2---:R-:W-:Y:S05]  /*2e630*/  @!P0 BRA `(.L_x_6356) ;  /* 0xfffffffc00f08947 */ /* 0x004fea000383ffff */
[----:B------:R-:W-:Y:S05]  /*2e640*/  BRA `(.L_x_6355) ;  /* 0xfffffe4000f87947 */ /* 0x000fea000383ffff */
.L_x_6373:
[----:B-1----:R1:W2:Y:S02]  /*2e650*/  SYNCS.PHASECHK.TRANS64.TRYWAIT P0, [R8+URZ], R9 ;  /* 0x00000009080075a7 */ /* 0x0022a4000800017f */
[----:B--2---:R-:W-:Y:S05]  /*2e660*/  @!P0 NANOSLEEP.SYNCS 0x989680 ;  /* 0x009896800000895d */ /* 0x004fea0003900000 */
[----:B------:R-:W2:Y:S02]  /*2e670*/  @!P0 SYNCS.PHASECHK.TRANS64 P0, [R8+URZ], R9 ;  /* 0x00000009080085a7 */ /* 0x000ea4000800007f */
[----:B--2---:R-:W-:Y:S05]  /*2e680*/  @!P0 BRA `(.L_x_6373) ;  /* 0xfffffffc00f08947 */ /* 0x004fea000383ffff */
[----:B------:R-:W-:Y:S05]  /*2e690*/  BRA `(.L_x_6372) ;  /* 0xfffffeac00087947 */ /* 0x000fea000383ffff */
.L_x_6380:
[----:B-1----:R1:W2:Y:S02]  /*2e6a0*/  SYNCS.PHASECHK.TRANS64.TRYWAIT P0, [R4+URZ], R5 ;  /* 0x00000005040075a7 */ /* 0x0022a4000800017f */
[----:B--2---:R-:W-:Y:S05]  /*2e6b0*/  @!P0 NANOSLEEP.SYNCS 0x989680 ;  /* 0x009896800000895d */ /* 0x004fea0003900000 */
[----:B------:R-:W2:Y:S02]  /*2e6c0*/  @!P0 SYNCS.PHASECHK.TRANS64 P0, [R4+URZ], R5 ;  /* 0x00000005040085a7 */ /* 0x000ea4000800007f */
[----:B--2---:R-:W-:Y:S05]  /*2e6d0*/  @!P0 BRA `(.L_x_6380) ;  /* 0xfffffffc00f08947 */ /* 0x004fea000383ffff */
[----:B------:R-:W-:Y:S05]  /*2e6e0*/  BRA `(.L_x_6379) ;  /* 0xfffffeb000147947 */ /* 0x000fea000383ffff */
.L_x_6450:
        /* <DEDUP_REMOVED lines=11> */
.L_x_6522:
[----:B------:R-:W-:Y:S05]  /*2e7a0*/  BSYNC B0 ;  /* 0x0000000000007941 */ /* 0x000fea0003800000 */
.L_x_6521:
[----:B------:R-:W-:Y:S05]  /*2e7b0*/  BRA `(.L_x_6523) ;  /* 0xffffffac00287947 */ /* 0x000fea000383ffff */
.L_x_6453:
[----:B0-----:R0:W1:Y:S02]  /*2e7c0*/  SYNCS.PHASECHK.TRANS64.TRYWAIT P0, [R22+URZ+0x38840], R0 ;  /* 0x03884000160075a7 */ /* 0x001064000800017f */
[----:B-1----:R-:W-:Y:S05]  /*2e7d0*/  @!P0 NANOSLEEP.SYNCS 0x989680 ;  /* 0x009896800000895d */ /* 0x002fea0003900000 */
[----:B------:R-:W1:Y:S02]  /*2e7e0*/  @!P0 SYNCS.PHASECHK.TRANS64 P0, [R22+URZ+0x38840], R0 ;  /* 0x03884000160085a7 */ /* 0x000e64000800007f */
[----:B-1----:R-:W-:Y:S05]  /*2e7f0*/  @!P0 BRA `(.L_x_6453) ;  /* 0xfffffffc00f08947 */ /* 0x002fea000383ffff */
[----:B------:R-:W-:Y:S05]  /*2e800*/  BRA `(.L_x_6524) ;  /* 0xffffffb000247947 */ /* 0x000fea000383ffff */
.L_x_6454:
        /* <DEDUP_REMOVED lines=8> */
.L_x_6526:
[----:B------:R-:W-:Y:S05]  /*2e890*/  BSYNC B0 ;  /* 0x0000000000007941 */ /* 0x000fea0003800000 */
.L_x_6525:
        /* <DEDUP_REMOVED lines=9> */
.L_x_6527:
[----:B------:R-:W-:Y:S02]  /*2e930*/  IMAD.MOV.U32 R13, RZ, RZ, R5 ;  /* 0x000000ffff0d7224 */ /* 0x000fe400078e0005 */
[----:B------:R-:W-:Y:S02]  /*2e940*/  IMAD.MOV.U32 R12, RZ, RZ, 0x1 ;  /* 0x00000001ff0c7424 */ /* 0x000fe400078e00ff */
[----:B------:R-:W-:-:S07]  /*2e950*/  IMAD.MOV.U32 R3, RZ, RZ, R14 ;  /* 0x000000ffff037224 */ /* 0x000fce00078e000e */
[----:B------:R-:W-:Y:S05]  /*2e960*/  WARPSYNC.COLLECTIVE R15, `(.L_x_6528) ;  /* 0x000000000f087348 */ /* 0x000fea0003c00000 */
[----:B------:R0:W1:Y:S02]  /*2e970*/  SHFL.IDX P6, R14, R13, R12, R11 ;  /* 0x0000000c0d0e7389 */ /* 0x00006400000c000b */
[----:B01----:R-:W-:Y:S01]  /*2e980*/  ENDCOLLECTIVE ;  /* 0x000000000000791b */ /* 0x003fe20003800000 */
.L_x_6528:
        /* <DEDUP_REMOVED lines=15> */
.L_x_6529:
[----:B------:R-:W-:Y:S02]  /*2ea80*/  @P0 IMAD R6, R4, 0x2, R17 ;  /* 0x0000000204060824 */ /* 0x000fe400078e0211 */
[----:B------:R-:W-:Y:S02]  /*2ea90*/  IMAD.MOV.U32 R13, RZ, RZ, R5 ;  /* 0x000000ffff0d7224 */ /* 0x000fe400078e0005 */
[----:B------:R-:W-:Y:S02]  /*2eaa0*/  IMAD.MOV.U32 R12, RZ, RZ, 0x2 ;  /* 0x00000002ff0c7424 */ /* 0x000fe400078e00ff */
[----:B------:R-:W-:-:S07]  /*2eab0*/  IMAD.MOV.U32 R3, RZ, RZ, R14 ;  /* 0x000000ffff037224 */ /* 0x000fce00078e000e */
[----:B------:R-:W-:Y:S05]  /*2eac0*/  WARPSYNC.COLLECTIVE R15, `(.L_x_6530) ;  /* 0x000000000f087348 */ /* 0x000fea0003c00000 */
[----:B------:R0:W1:Y:S02]  /*2ead0*/  SHFL.IDX P6, R14, R13, R12, R11 ;  /* 0x0000000c0d0e7389 */ /* 0x00006400000c000b */
[----:B01----:R-:W-:Y:S01]  /*2eae0*/  ENDCOLLECTIVE ;  /* 0x000000000000791b */ /* 0x003fe20003800000 */
.L_x_6530:
        /* <DEDUP_REMOVED lines=15> */
.L_x_6531:
[----:B------:R-:W-:Y:S02]  /*2ebe0*/  @P0 IMAD R6, R4, 0x2, R17 ;  /* 0x0000000204060824 */ /* 0x000fe400078e0211 */
[----:B------:R-:W-:Y:S02]  /*2ebf0*/  IMAD.MOV.U32 R13, RZ, RZ, R5 ;  /* 0x000000ffff0d7224 */ /* 0x000fe400078e0005 */
[----:B------:R-:W-:Y:S02]  /*2ec00*/  IMAD.MOV.U32 R12, RZ, RZ, 0x3 ;  /* 0x00000003ff0c7424 */ /* 0x000fe400078e00ff */
[----:B------:R-:W-:-:S07]  /*2ec10*/  IMAD.MOV.U32 R3, RZ, RZ, R14 ;  /* 0x000000ffff037224 */ /* 0x000fce00078e000e */
[----:B------:R-:W-:Y:S05]  /*2ec20*/  WARPSYNC.COLLECTIVE R15, `(.L_x_6532) ;  /* 0x000000000f087348 */ /* 0x000fea0003c00000 */
[----:B------:R0:W1:Y:S02]  /*2ec30*/  SHFL.IDX P6, R14, R13, R12, R11 ;  /* 0x0000000c0d0e7389 */ /* 0x00006400000c000b */
[----:B01----:R-:W-:Y:S01]  /*2ec40*/  ENDCOLLECTIVE ;  /* 0x000000000000791b */ /* 0x003fe20003800000 */
.L_x_6532:
        /* <DEDUP_REMOVED lines=10> */
.L_x_6533:
[----:B------:R-:W-:Y:S01]  /*2ecf0*/  @!PT LDS RZ, [RZ] ;  /* 0x00000000fffff984 */ /* 0x000fe20000000800 */
[----:B------:R-:W-:Y:S01]  /*2ed00*/  @!PT LDS RZ, [RZ] ;  /* 0x00000000fffff984 */ /* 0x000fe20000000800 */
[----:B------:R-:W-:Y:S01]  /*2ed10*/  @!PT LDS RZ, [RZ] ;  /* 0x00000000fffff984 */ /* 0x000fe20000000800 */
[----:B------:R0:W-:Y:S01]  /*2ed20*/  @P0 LDGSTS.E.BYPASS.LTC128B.128 [R6+0x23400], desc[UR36][R2.64], !P2 ;  /* 0x2340000002060fae */ /* 0x0001e2000d101d64 */
[----:B------:R-:W-:Y:S01]  /*2ed30*/  IMAD.MOV.U32 R0, RZ, RZ, R14 ;  /* 0x000000ffff007224 */ /* 0x000fe200078e000e */
[----:B------:R-:W-:Y:S06]  /*2ed40*/  BRA `(.L_x_6534) ;  /* 0xffffffac00d87947 */ /* 0x000fec000383ffff */
.L_x_6459:
[----:B------:R-:W-:Y:S01]  /*2ed50*/  IMAD.MOV.U32 R13, RZ, RZ, R2 ;  /* 0x000000ffff0d7224 */ /* 0x000fe200078e0002 */
[----:B------:R-:W-:Y:S01]  /*2ed60*/  LOP3.LUT R16, R16, 0xfffffeff, RZ, 0xc0, !PT ;  /* 0xfffffeff10107812 */ /* 0x000fe200078ec0ff */
        /* <DEDUP_REMOVED lines=8> */
.L_x_6535:
        /* <DEDUP_REMOVED lines=9> */
.L_x_6536:
[----:B------:R-:W-:Y:S02]  /*2ee80*/  IMAD.MOV.U32 R13, RZ, RZ, R2 ;  /* 0x000000ffff0d7224 */ /* 0x000fe400078e0002 */
[----:B------:R-:W-:Y:S02]  /*2ee90*/  IMAD.MOV.U32 R12, RZ, RZ, 0x1 ;  /* 0x00000001ff0c7424 */ /* 0x000fe400078e00ff */
[----:B------:R-:W-:-:S07]  /*2eea0*/  IMAD.MOV.U32 R5, RZ, RZ, R14 ;  /* 0x000000ffff057224 */ /* 0x000fce00078e000e */
[----:B------:R-:W-:Y:S05]  /*2eeb0*/  WARPSYNC.COLLECTIVE R15, `(.L_x_6537) ;  /* 0x000000000f087348 */ /* 0x000fea0003c00000 */
[----:B------:R0:W1:Y:S02]  /*2eec0*/  SHFL.IDX P6, R14, R13, R12, R11 ;  /* 0x0000000c0d0e7389 */ /* 0x00006400000c000b */
[----:B01----:R-:W-:Y:S01]  /*2eed0*/  ENDCOLLECTIVE ;  /* 0x000000000000791b */ /* 0x003fe20003800000 */
.L_x_6537:
        /* <DEDUP_REMOVED lines=15> */
.L_x_6538:
        /* <DEDUP_REMOVED lines=8> */
.L_x_6539:
        /* <DEDUP_REMOVED lines=16> */
.L_x_6540:
[----:B------:R-:W-:Y:S01]  /*2f150*/  @P2 LOP3.LUT R16, R16, 0x40, RZ, 0xfc, !PT ;  /* 0x0000004010102812 */ /* 0x000fe200078efcff */
[----:B------:R-:W-:Y:S02]  /*2f160*/  IMAD.MOV.U32 R13, RZ, RZ, R2 ;  /* 0x000000ffff0d7224 */ /* 0x000fe400078e0002 */
[----:B------:R-:W-:Y:S02]  /*2f170*/  IMAD.MOV.U32 R12, RZ, RZ, 0x3 ;  /* 0x00000003ff0c7424 */ /* 0x000fe400078e00ff */
[----:B------:R-:W-:-:S07]  /*2f180*/  IMAD.MOV.U32 R5, RZ, RZ, R14 ;  /* 0x000000ffff057224 */ /* 0x000fce00078e000e */
[----:B------:R-:W-:Y:S05]  /*2f190*/  WARPSYNC.COLLECTIVE R15, `(.L_x_6541) ;  /* 0x000000000f087348 */ /* 0x000fea0003c00000 */
[----:B------:R0:W1:Y:S02]  /*2f1a0*/  SHFL.IDX P6, R14, R13, R12, R11 ;  /* 0x0000000c0d0e7389 */ /* 0x00006400000c000b */
[----:B01----:R-:W-:Y:S01]  /*2f1b0*/  ENDCOLLECTIVE ;  /* 0x000000000000791b */ /* 0x003fe20003800000 */
.L_x_6541:
        /* <DEDUP_REMOVED lines=14> */
.L_x_6542:
[----:B------:R-:W-:Y:S01]  /*2f2a0*/  IMAD.MOV.U32 R0, RZ, RZ, R14 ;  /* 0x000000ffff007224 */ /* 0x000fe200078e000e */
[----:B------:R-:W-:Y:S06]  /*2f2b0*/  BRA `(.L_x_6543) ;  /* 0xffffffb000d87947 */ /* 0x000fec000383ffff */
.L_x_6463:
        /* <DEDUP_REMOVED lines=47> */
.L_x_6545:
[----:B------:R-:W-:Y:S05]  /*2f5b0*/  BSYNC B0 ;  /* 0x0000000000007941 */ /* 0x000fea0003800000 */
.L_x_6544:
        /* <DEDUP_REMOVED lines=11> */
.L_x_6546:
        /* <DEDUP_REMOVED lines=39> */
.L_x_6547:
[----:B------:R-:W-:Y:S02]  /*2f8e0*/  IMAD.MOV.U32 R13, RZ, RZ, R0 ;  /* 0x000000ffff0d7224 */ /* 0x000fe400078e0000 */
[----:B------:R-:W-:-:S07]  /*2f8f0*/  IMAD.MOV.U32 R7, RZ, RZ, R14 ;  /* 0x000000ffff077224 */ /* 0x000fce00078e000e */
[----:B------:R-:W-:Y:S05]  /*2f900*/  WARPSYNC.COLLECTIVE R15, `(.L_x_6548) ;  /* 0x000000000f087348 */ /* 0x000fea0003c00000 */
[----:B------:R0:W1:Y:S02]  /*2f910*/  SHFL.IDX P6, R14, R13, R12, R11 ;  /* 0x0000000c0d0e7389 */ /* 0x00006400000c000b */
[----:B01----:R-:W-:Y:S01]  /*2f920*/  ENDCOLLECTIVE ;  /* 0x000000000000791b */ /* 0x003fe20003800000 */
.L_x_6548:
        /* <DEDUP_REMOVED lines=33> */
.L_x_6549:
[----:B------:R-:W-:Y:S02]  /*2fb40*/  IMAD.MOV.U32 R13, RZ, RZ, R0 ;  /* 0x000000ffff0d7224 */ /* 0x000fe400078e0000 */
[----:B------:R-:W-:-:S07]  /*2fb50*/  IMAD.MOV.U32 R7, RZ, RZ, R14 ;  /* 0x000000ffff077224 */ /* 0x000fce00078e000e */
[----:B------:R-:W-:Y:S05]  /*2fb60*/  WARPSYNC.COLLECTIVE R15, `(.L_x_6550) ;  /* 0x000000000f087348 */ /* 0x000fea0003c00000 */
[----:B------:R0:W1:Y:S02]  /*2fb70*/  SHFL.IDX P6, R14, R13, R12, R11 ;  /* 0x0000000c0d0e7389 */ /* 0x00006400000c000b */
[----:B01----:R-:W-:Y:S01]  /*2fb80*/  ENDCOLLECTIVE ;  /* 0x000000000000791b */ /* 0x003fe20003800000 */
.L_x_6550:
        /* <DEDUP_REMOVED lines=27> */
.L_x_6551:
[----:B------:R-:W-:Y:S02]  /*2fd40*/  IMAD.MOV.U32 R13, RZ, RZ, R0 ;  /* 0x000000ffff0d7224 */ /* 0x000fe400078e0000 */
[----:B------:R-:W-:-:S07]  /*2fd50*/  IMAD.MOV.U32 R6, RZ, RZ, R14 ;  /* 0x000000ffff067224 */ /* 0x000fce00078e000e */
[----:B------:R-:W-:Y:S05]  /*2fd60*/  WARPSYNC.COLLECTIVE R15, `(.L_x_6552) ;  /* 0x000000000f087348 */ /* 0x000fea0003c00000 */
[----:B------:R0:W1:Y:S02]  /*2fd70*/  SHFL.IDX P6, R14, R13, R12, R11 ;  /* 0x0000000c0d0e7389 */ /* 0x00006400000c000b */
[----:B01----:R-:W-:Y:S01]  /*2fd80*/  ENDCOLLECTIVE ;  /* 0x000000000000791b */ /* 0x003fe20003800000 */
.L_x_6552:
[----:B------:R-:W-:Y:S01]  /*2fd90*/  IMAD.MOV.U32 R0, RZ, RZ, R14 ;  /* 0x000000ffff007224 */ /* 0x000fe200078e000e */
[----:B------:R-:W-:Y:S06]  /*2fda0*/  BRA `(.L_x_6553) ;  /* 0xffffffb400487947 */ /* 0x000fec000383ffff */
.L_x_6468:
[----:B0-----:R0:W1:Y:S02]  /*2fdb0*/  SYNCS.PHASECHK.TRANS64.TRYWAIT P0, [R17+URZ+0x38820], R0 ;  /* 0x03882000110075a7 */ /* 0x001064000800017f */
[----:B-1----:R-:W-:Y:S05]  /*2fdc0*/  @!P0 NANOSLEEP.SYNCS 0x989680 ;  /* 0x009896800000895d */ /* 0x002fea0003900000 */
[----:B------:R-:W1:Y:S02]  /*2fdd0*/  @!P0 SYNCS.PHASECHK.TRANS64 P0, [R17+URZ+0x38820], R0 ;  /* 0x03882000110085a7 */ /* 0x000e64000800007f */
[----:B-1----:R-:W-:Y:S05]  /*2fde0*/  @!P0 BRA `(.L_x_6468) ;  /* 0xfffffffc00f08947 */ /* 0x002fea000383ffff */
[----:B------:R-:W-:Y:S05]  /*2fdf0*/  BRA `(.L_x_6554) ;  /* 0xffffffb400e47947 */ /* 0x000fea000383ffff */
.L_x_6471:
[----:B0-----:R0:W1:Y:S02]  /*2fe00*/  SYNCS.PHASECHK.TRANS64.TRYWAIT P0, [R22+URZ+0x38860], R0 ;  /* 0x03886000160075a7 */ /* 0x001064000800017f */
[----:B-1----:R-:W-:Y:S05]  /*2fe10*/  @!P0 NANOSLEEP.SYNCS 0x989680 ;  /* 0x009896800000895d */ /* 0x002fea0003900000 */
[----:B------:R-:W1:Y:S02]  /*2fe20*/  @!P0 SYNCS.PHASECHK.TRANS64 P0, [R22+URZ+0x38860], R0 ;  /* 0x03886000160085a7 */ /* 0x000e64000800007f */
[----:B-1----:R-:W-:Y:S05]  /*2fe30*/  @!P0 BRA `(.L_x_6471) ;  /* 0xfffffffc00f08947 */ /* 0x002fea000383ffff */
[----:B------:R-:W-:Y:S05]  /*2fe40*/  BRA `(.L_x_6555) ;  /* 0xffffffb400f07947 */ /* 0x000fea000383ffff */
.L_x_6472:
        /* <DEDUP_REMOVED lines=8> */
.L_x_6557:
[----:B------:R-:W-:Y:S05]  /*2fed0*/  BSYNC B0 ;  /* 0x0000000000007941 */ /* 0x000fea0003800000 */
.L_x_6556:
        /* <DEDUP_REMOVED lines=15> */
.L_x_6558:
        /* <DEDUP_REMOVED lines=39> */
.L_x_6559:
[----:B------:R-:W-:Y:S02]  /*30240*/  IMAD.MOV.U32 R13, RZ, RZ, R4 ;  /* 0x000000ffff0d7224 */ /* 0x000fe400078e0004 */
[----:B------:R-:W-:-:S07]  /*30250*/  IMAD.MOV.U32 R3, RZ, RZ, R14 ;  /* 0x000000ffff037224 */ /* 0x000fce00078e000e */
[----:B------:R-:W-:Y:S05]  /*30260*/  WARPSYNC.COLLECTIVE R15, `(.L_x_6560) ;  /* 0x000000000f087348 */ /* 0x000fea0003c00000 */
[----:B------:R0:W1:Y:S02]  /*30270*/  SHFL.IDX P6, R14, R13, R12, R11 ;  /* 0x0000000c0d0e7389 */ /* 0x00006400000c000b */
[----:B01----:R-:W-:Y:S01]  /*30280*/  ENDCOLLECTIVE ;  /* 0x000000000000791b */ /* 0x003fe20003800000 */
.L_x_6560:
        /* <DEDUP_REMOVED lines=29> */
.L_x_6561:
[----:B------:R-:W-:Y:S02]  /*30460*/  IMAD.MOV.U32 R13, RZ, RZ, R4 ;  /* 0x000000ffff0d7224 */ /* 0x000fe400078e0004 */
[----:B------:R-:W-:-:S07]  /*30470*/  IMAD.MOV.U32 R7, RZ, RZ, R14 ;  /* 0x000000ffff077224 */ /* 0x000fce00078e000e */
[----:B------:R-:W-:Y:S05]  /*30480*/  WARPSYNC.COLLECTIVE R15, `(.L_x_6562) ;  /* 0x000000000f087348 */ /* 0x000fea0003c00000 */
[----:B------:R0:W1:Y:S02]  /*30490*/  SHFL.IDX P6, R14, R13, R12, R11 ;  /* 0x0000000c0d0e7389 */ /* 0x00006400000c000b */
[----:B01----:R-:W-:Y:S01]  /*304a0*/  ENDCOLLECTIVE ;  /* 0x000000000000791b */ /* 0x003fe20003800000 */
.L_x_6562:
        /* <DEDUP_REMOVED lines=29> */
.L_x_6563:
[----:B------:R-:W-:Y:S02]  /*30680*/  IMAD.MOV.U32 R13, RZ, RZ, R4 ;  /* 0x000000ffff0d7224 */ /* 0x000fe400078e0004 */
[----:B------:R-:W-:-:S07]  /*30690*/  IMAD.MOV.U32 R6, RZ, RZ, R14 ;  /* 0x000000ffff067224 */ /* 0x000fce00078e000e */
[----:B------:R-:W-:Y:S05]  /*306a0*/  WARPSYNC.COLLECTIVE R15, `(.L_x_6564) ;  /* 0x000000000f087348 */ /* 0x000fea0003c00000 */
[----:B------:R0:W1:Y:S02]  /*306b0*/  SHFL.IDX P6, R14, R13, R12, R11 ;  /* 0x0000000c0d0e7389 */ /* 0x00006400000c000b */
[----:B01----:R-:W-:Y:S01]  /*306c0*/  ENDCOLLECTIVE ;  /* 0x000000000000791b */ /* 0x003fe20003800000 */
.L_x_6564:
[----:B------:R-:W-:Y:S01]  /*306d0*/  IMAD.MOV.U32 R2, RZ, RZ, R14 ;  /* 0x000000ffff027224 */ /* 0x000fe200078e000e */
[----:B------:R-:W-:Y:S06]  /*306e0*/  BRA `(.L_x_6565) ;  /* 0xffffffb4007c7947 */ /* 0x000fec000383ffff */
.L_x_6479:
[----:B0-----:R0:W1:Y:S02]  /*306f0*/  SYNCS.PHASECHK.TRANS64.TRYWAIT P0, [R6+URZ+0x38840], R20 ;  /* 0x03884014060075a7 */ /* 0x001064000800017f */
[----:B-1----:R-:W-:Y:S05]  /*30700*/  @!P0 NANOSLEEP.SYNCS 0x989680 ;  /* 0x009896800000895d */ /* 0x002fea0003900000 */
[----:B------:R-:W1:Y:S02]  /*30710*/  @!P0 SYNCS.PHASECHK.TRANS64 P0, [R6+URZ+0x38840], R20 ;  /* 0x03884014060085a7 */ /* 0x000e64000800007f */
[----:B-1----:R-:W-:Y:S05]  /*30720*/  @!P0 BRA `(.L_x_6479) ;  /* 0xfffffffc00f08947 */ /* 0x002fea000383ffff */
[----:B------:R-:W-:Y:S05]  /*30730*/  BRA `(.L_x_6566) ;  /* 0xffffffbc00087947 */ /* 0x000fea000383ffff */
.L_x_6480:
        /* <DEDUP_REMOVED lines=8> */
.L_x_6568:
[----:B------:R-:W-:Y:S05]  /*307c0*/  BSYNC B1 ;  /* 0x0000000000017941 */ /* 0x000fea0003800000 */
.L_x_6567:
        /* <DEDUP_REMOVED lines=9> */
.L_x_6569:
[----:B------:R-:W-:Y:S02]  /*30860*/  IMAD.MOV.U32 R13, RZ, RZ, R25 ;  /* 0x000000ffff0d7224 */ /* 0x000fe400078e0019 */
[----:B------:R-:W-:Y:S02]  /*30870*/  IMAD.MOV.U32 R12, RZ, RZ, 0x1 ;  /* 0x00000001ff0c7424 */ /* 0x000fe400078e00ff */
[----:B------:R-:W-:-:S07]  /*30880*/  IMAD.MOV.U32 R2, RZ, RZ, R14 ;  /* 0x000000ffff027224 */ /* 0x000fce00078e000e */
[----:B------:R-:W-:Y:S05]  /*30890*/  WARPSYNC.COLLECTIVE R15, `(.L_x_6570) ;  /* 0x000000000f087348 */ /* 0x000fea0003c00000 */
[----:B------:R0:W1:Y:S02]  /*308a0*/  SHFL.IDX P6, R14, R13, R12, R11 ;  /* 0x0000000c0d0e7389 */ /* 0x00006400000c000b */
[----:B01----:R-:W-:Y:S01]  /*308b0*/  ENDCOLLECTIVE ;  /* 0x000000000000791b */ /* 0x003fe20003800000 */
.L_x_6570:
        /* <DEDUP_REMOVED lines=11> */
.L_x_6571:
[----:B------:R-:W-:Y:S02]  /*30970*/  IMAD.MOV.U32 R13, RZ, RZ, R25 ;  /* 0x000000ffff0d7224 */ /* 0x000fe400078e0019 */
[----:B------:R-:W-:Y:S02]  /*30980*/  IMAD.MOV.U32 R12, RZ, RZ, 0x2 ;  /* 0x00000002ff0c7424 */ /* 0x000fe400078e00ff */
[----:B------:R-:W-:-:S07]  /*30990*/  IMAD.MOV.U32 R2, RZ, RZ, R14 ;  /* 0x000000ffff027224 */ /* 0x000fce00078e000e */
[----:B------:R-:W-:Y:S05]  /*309a0*/  WARPSYNC.COLLECTIVE R15, `(.L_x_6572) ;  /* 0x000000000f087348 */ /* 0x000fea0003c00000 */
[----:B------:R0:W1:Y:S02]  /*309b0*/  SHFL.IDX P6, R14, R13, R12, R11 ;  /* 0x0000000c0d0e7389 */ /* 0x00006400000c000b */
[----:B01----:R-:W-:Y:S01]  /*309c0*/  ENDCOLLECTIVE ;  /* 0x000000000000791b */ /* 0x003fe20003800000 */
.L_x_6572:
        /* <DEDUP_REMOVED lines=11> */
.L_x_6573:
[----:B------:R-:W-:Y:S02]  /*30a80*/  IMAD.MOV.U32 R13, RZ, RZ, R25 ;  /* 0x000000ffff0d7224 */ /* 0x000fe400078e0019 */
[----:B------:R-:W-:Y:S02]  /*30a90*/  IMAD.MOV.U32 R12, RZ, RZ, 0x3 ;  /* 0x00000003ff0c7424 */ /* 0x000fe400078e00ff */
[----:B------:R-:W-:-:S07]  /*30aa0*/  IMAD.MOV.U32 R2, RZ, RZ, R14 ;  /* 0x000000ffff027224 */ /* 0x000fce00078e000e */
[----:B------:R-:W-:Y:S05]  /*30ab0*/  WARPSYNC.COLLECTIVE R15, `(.L_x_6574) ;  /* 0x000000000f087348 */ /* 0x000fea0003c00000 */
[----:B------:R0:W1:Y:S02]  /*30ac0*/  SHFL.IDX P6, R14, R13, R12, R11 ;  /* 0x0000000c0d0e7389 */ /* 0x00006400000c000b */
[----:B01----:R-:W-:Y:S01]  /*30ad0*/  ENDCOLLECTIVE ;  /* 0x000000000000791b */ /* 0x003fe20003800000 */
.L_x_6574:
        /* <DEDUP_REMOVED lines=11> */
.L_x_6575:
[----:B------:R-:W-:Y:S01]  /*30b90*/  IMAD.MOV.U32 R2, RZ, RZ, R14 ;  /* 0x000000ffff027224 */ /* 0x000fe200078e000e */
[----:B------:R-:W-:Y:S06]  /*30ba0*/  BRA `(.L_x_6576) ;  /* 0xffffffb800907947 */ /* 0x000fec000383ffff */
.L_x_6485:
[----:B----4-:R4:W0:Y:S02]  /*30bb0*/  SYNCS.PHASECHK.TRANS64.TRYWAIT P0, [R6+URZ+0x38860], R20 ;  /* 0x03886014060075a7 */ /* 0x010824000800017f */
[----:B0-----:R-:W-:Y:S05]  /*30bc0*/  @!P0 NANOSLEEP.SYNCS 0x989680 ;  /* 0x009896800000895d */ /* 0x001fea0003900000 */
[----:B------:R-:W0:Y:S02]  /*30bd0*/  @!P0 SYNCS.PHASECHK.TRANS64 P0, [R6+URZ+0x38860], R20 ;  /* 0x03886014060085a7 */ /* 0x000e24000800007f */
[----:B0-----:R-:W-:Y:S05]  /*30be0*/  @!P0 BRA `(.L_x_6485) ;  /* 0xfffffffc00f08947 */ /* 0x001fea000383ffff */
[----:B------:R-:W-:Y:S05]  /*30bf0*/  BRA `(.L_x_6577) ;  /* 0xffffffb800dc7947 */ /* 0x000fea000383ffff */
.L_x_6486:
[----:B------:R-:W-:Y:S01]  /*30c00*/  BSSY B1, `(.L_x_6578) ;  /* 0x0000008000017945 */ /* 0x000fe20003800000 */
[----:B------:R-:W-:Y:S02]  /*30c10*/  IMAD.MOV.U32 R13, RZ, RZ, R10 ;  /* 0x000000ffff0d7224 */ /* 0x000fe400078e000a */
[----:B------:R-:W-:Y:S02]  /*30c20*/  IMAD.MOV.U32 R12, RZ, RZ, RZ ;  /* 0x000000ffff0c7224 */ /* 0x000fe400078e00ff */
[----:B------:R-:W-:Y:S02]  /*30c30*/  IMAD.MOV.U32 R11, RZ, RZ, 0x181f ;  /* 0x0000181fff0b7424 */ /* 0x000fe400078e00ff */
[----:B------:R-:W-:-:S07]  /*30c40*/  IMAD.MOV.U32 R15, RZ, RZ, -0x1 ;  /* 0xffffffffff0f7424 */ /* 0x000fce00078e00ff */
[----:B0--34-:R-:W-:Y:S05]  /*30c50*/  WARPSYNC.COLLECTIVE R15, `(.L_x_6579) ;  /* 0x000000000f087348 */ /* 0x019fea0003c00000 */
[----:B------:R1:W2:Y:S02]  /*30c60*/  SHFL.IDX P6, R14, R13, R12, R11 ;  /* 0x0000000c0d0e7389 */ /* 0x0002a400000c000b */
[----:B01234-:R-:W-:Y:S01]  /*30c70*/  ENDCOLLECTIVE ;  /* 0x000000000000791b */ /* 0x01ffe20003800000 */
.L_x_6579:
[----:B------:R-:W-:Y:S05]  /*30c80*/  BSYNC B1 ;  /* 0x0000000000017941 */ /* 0x000fea0003800000 */
.L_x_6578:
        /* <DEDUP_REMOVED lines=13> */
.L_x_6580:
        /* <DEDUP_REMOVED lines=17> */
.L_x_6581:
        /* <DEDUP_REMOVED lines=16> */
.L_x_6582:
        /* <DEDUP_REMOVED lines=19> */
.L_x_6583:
        /* <DEDUP_REMOVED lines=14> */
.L_x_6584:
        /* <DEDUP_REMOVED lines=16> */
.L_x_6585:
        /* <DEDUP_REMOVED lines=14> */
.L_x_6586:
[----:B------:R-:W-:Y:S05]  /*31360*/  BRA `(.L_x_6587) ;  /* 0xffffffb800407947 */ /* 0x000fea000383ffff */
.L_x_6494:
[----:B------:R-:W-:Y:S01]  /*31370*/  BSSY B0, `(.L_x_6588) ;  /* 0x0000008000007945 */ /* 0x000fe20003800000 */
[----:B------:R-:W-:Y:S02]  /*31380*/  IMAD.MOV.U32 R13, RZ, RZ, R24 ;  /* 0x000000ffff0d7224 */ /* 0x000fe400078e0018 */
[----:B------:R-:W-:Y:S02]  /*31390*/  IMAD.MOV.U32 R12, RZ, RZ, RZ ;  /* 0x000000ffff0c7224 */ /* 0x000fe400078e00ff */
[----:B------:R-:W-:Y:S02]  /*313a0*/  IMAD.MOV.U32 R11, RZ, RZ, 0x1f ;  /* 0x0000001fff0b7424 */ /* 0x000fe400078e00ff */
[----:B------:R-:W-:-:S07]  /*313b0*/  IMAD.MOV.U32 R15, RZ, RZ, -0x1 ;  /* 0xffffffffff0f7424 */ /* 0x000fce00078e00ff */
[----:B-1-34-:R-:W-:Y:S05]  /*313c0*/  WARPSYNC.COLLECTIVE R15, `(.L_x_6589) ;  /* 0x000000000f087348 */ /* 0x01afea0003c00000 */
[----:B------:R0:W2:Y:S02]  /*313d0*/  SHFL.IDX P6, R14, R13, R12, R11 ;  /* 0x0000000c0d0e7389 */ /* 0x0000a400000c000b */
[----:B01234-:R-:W-:Y:S01]  /*313e0*/  ENDCOLLECTIVE ;  /* 0x000000000000791b */ /* 0x01ffe20003800000 */
.L_x_6589:
[----:B------:R-:W-:Y:S05]  /*313f0*/  BSYNC B0 ;  /* 0x0000000000007941 */ /* 0x000fea0003800000 */
.L_x_6588:
        /* <DEDUP_REMOVED lines=9> */
.L_x_6590:
        /* <DEDUP_REMOVED lines=23> */
.L_x_6591:
[----:B------:R-:W-:Y:S01]  /*31600*/  IMAD.MOV.U32 R12, RZ, RZ, 0x2 ;  /* 0x00000002ff0c7424 */ /* 0x000fe200078e00ff */
[----:B------:R-:W-:-:S05]  /*31610*/  SEL R4, R14, RZ, P1 ;  /* 0x000000ff0e047207 */ /* 0x000fca0000800000 */
[----:B------:R-:W-:-:S04]  /*31620*/  IMAD.IADD R4, R13, 0x1, R4 ;  /* 0x000000010d047824 */ /* 0x000fc800078e0204 */
[----:B------:R-:W-:-:S07]  /*31630*/  IMAD.MOV.U32 R13, RZ, RZ, R4 ;  /* 0x000000ffff0d7224 */ /* 0x000fce00078e0004 */
[----:B------:R-:W-:Y:S05]  /*31640*/  WARPSYNC.COLLECTIVE R15, `(.L_x_6592) ;  /* 0x000000000f087348 */ /* 0x000fea0003c00000 */
[----:B------:R0:W1:Y:S02]  /*31650*/  SHFL.UP P6, R14, R13, R12, R11 ;  /* 0x0400000c0d0e7389 */ /* 0x00006400000c000b */
[----:B01----:R-:W-:Y:S01]  /*31660*/  ENDCOLLECTIVE ;  /* 0x000000000000791b */ /* 0x003fe20003800000 */
.L_x_6592:
[----:B------:R-:W-:Y:S01]  /*31670*/  IMAD.MOV.U32 R12, RZ, RZ, 0x4 ;  /* 0x00000004ff0c7424 */ /* 0x000fe200078e00ff */
[----:B------:R-:W-:-:S05]  /*31680*/  SEL R3, R14, RZ, P2 ;  /* 0x000000ff0e037207 */ /* 0x000fca0001000000 */
[----:B------:R-:W-:-:S04]  /*31690*/  IMAD.IADD R2, R4, 0x1, R3 ;  /* 0x0000000104027824 */ /* 0x000fc800078e0203 */
[----:B------:R-:W-:-:S07]  /*316a0*/  IMAD.MOV.U32 R13, RZ, RZ, R2 ;  /* 0x000000ffff0d7224 */ /* 0x000fce00078e0002 */
[----:B------:R-:W-:Y:S05]  /*316b0*/  WARPSYNC.COLLECTIVE R15, `(.L_x_6593) ;  /* 0x000000000f087348 */ /* 0x000fea0003c00000 */
[----:B------:R0:W1:Y:S02]  /*316c0*/  SHFL.UP P6, R14, R13, R12, R11 ;  /* 0x0400000c0d0e7389 */ /* 0x00006400000c000b */
[----:B01----:R-:W-:Y:S01]  /*316d0*/  ENDCOLLECTIVE ;  /* 0x000000000000791b */ /* 0x003fe20003800000 */
.L_x_6593:
[----:B------:R-:W-:Y:S01]  /*316e0*/  IMAD.MOV.U32 R12, RZ, RZ, 0x8 ;  /* 0x00000008ff0c7424 */ /* 0x000fe200078e00ff */
[----:B------:R-:W-:-:S05]  /*316f0*/  SEL R3, R14, RZ, P3 ;  /* 0x000000ff0e037207 */ /* 0x000fca0001800000 */
[----:B------:R-:W-:-:S04]  /*31700*/  IMAD.IADD R3, R2, 0x1, R3 ;  /* 0x0000000102037824 */ /* 0x000fc800078e0203 */
[----:B------:R-:W-:-:S07]  /*31710*/  IMAD.MOV.U32 R13, RZ, RZ, R3 ;  /* 0x000000ffff0d7224 */ /* 0x000fce00078e0003 */
[----:B------:R-:W-:Y:S05]  /*31720*/  WARPSYNC.COLLECTIVE R15, `(.L_x_6594) ;  /* 0x000000000f087348 */ /* 0x000fea0003c00000 */
[----:B------:R0:W1:Y:S02]  /*31730*/  SHFL.UP P6, R14, R13, R12, R11 ;  /* 0x0400000c0d0e7389 */ /* 0x00006400000c000b */
[----:B01----:R-:W-:Y:S01]  /*31740*/  ENDCOLLECTIVE ;  /* 0x000000000000791b */ /* 0x003fe20003800000 */
.L_x_6594:
[----:B------:R-:W-:Y:S01]  /*31750*/  IMAD.MOV.U32 R12, RZ, RZ, 0x10 ;  /* 0x00000010ff0c7424 */ /* 0x000fe200078e00ff */
[----:B------:R-:W-:-:S05]  /*31760*/  SEL R4, R14, RZ, P4 ;  /* 0x000000ff0e047207 */ /* 0x000fca0002000000 */
[----:B------:R-:W-:-:S04]  /*31770*/  IMAD.IADD R4, R3, 0x1, R4 ;  /* 0x0000000103047824 */ /* 0x000fc800078e0204 */
[----:B------:R-:W-:-:S07]  /*31780*/  IMAD.MOV.U32 R13, RZ, RZ, R4 ;  /* 0x000000ffff0d7224 */ /* 0x000fce00078e0004 */
[----:B------:R-:W-:Y:S05]  /*31790*/  WARPSYNC.COLLECTIVE R15, `(.L_x_6595) ;  /* 0x000000000f087348 */ /* 0x000fea0003c00000 */
[----:B------:R0:W1:Y:S02]  /*317a0*/  SHFL.UP P6, R14, R13, R12, R11 ;  /* 0x0400000c0d0e7389 */ /* 0x00006400000c000b */
[----:B01----:R-:W-:Y:S01]  /*317b0*/  ENDCOLLECTIVE ;  /* 0x000000000000791b */ /* 0x003fe20003800000 */
.L_x_6595:
        /* <DEDUP_REMOVED lines=8> */
.L_x_6596:
[----:B------:R-:W-:Y:S05]  /*31840*/  BRA `(.L_x_6597) ;  /* 0xffffffb800d87947 */ /* 0x000fea000383ffff */
.L_x_6497:
[----:B------:R-:W-:Y:S01]  /*31850*/  BSSY B0, `(.L_x_6598) ;  /* 0x0000007000007945 */ /* 0x000fe20003800000 */
[----:B------:R-:W-:Y:S02]  /*31860*/  IMAD.MOV.U32 R12, RZ, RZ, 0x1 ;  /* 0x00000001ff0c7424 */ /* 0x000fe400078e00ff */
[----:B------:R-:W-:Y:S02]  /*31870*/  IMAD.MOV.U32 R11, RZ, RZ, RZ ;  /* 0x000000ffff0b7224 */ /* 0x000fe400078e00ff */
[----:B------:R-:W-:-:S07]  /*31880*/  IMAD.MOV.U32 R15, RZ, RZ, -0x1 ;  /* 0xffffffffff0f7424 */ /* 0x000fce00078e00ff */
[----:B------:R-:W-:Y:S05]  /*31890*/  WARPSYNC.COLLECTIVE R15, `(.L_x_6599) ;  /* 0x000000000f087348 */ /* 0x000fea0003c00000 */
[----:B------:R0:W1:Y:S02]  /*318a0*/  SHFL.UP P6, R14, R13, R12, R11 ;  /* 0x0400000c0d0e7389 */ /* 0x00006400000c000b */
[----:B01----:R-:W-:Y:S01]  /*318b0*/  ENDCOLLECTIVE ;  /* 0x000000000000791b */ /* 0x003fe20003800000 */
.L_x_6599:
[----:B------:R-:W-:Y:S05]  /*318c0*/  BSYNC B0 ;  /* 0x0000000000007941 */ /* 0x000fea0003800000 */
.L_x_6598:
        /* <DEDUP_REMOVED lines=8> */
.L_x_6600:
[----:B------:R-:W-:Y:S01]  /*31950*/  IMAD.MOV.U32 R12, RZ, RZ, 0x4 ;  /* 0x00000004ff0c7424 */ /* 0x000fe200078e00ff */
[----:B------:R-:W-:-:S05]  /*31960*/  SEL R2, R14, RZ, P2 ;  /* 0x000000ff0e027207 */ /* 0x000fca0001000000 */
[----:B------:R-:W-:-:S04]  /*31970*/  IMAD.IADD R2, R13, 0x1, R2 ;  /* 0x000000010d027824 */ /* 0x000fc800078e0202 */
[----:B------:R-:W-:-:S07]  /*31980*/  IMAD.MOV.U32 R13, RZ, RZ, R2 ;  /* 0x000000ffff0d7224 */ /* 0x000fce00078e0002 */
[----:B------:R-:W-:Y:S05]  /*31990*/  WARPSYNC.COLLECTIVE R15, `(.L_x_6601) ;  /* 0x000000000f087348 */ /* 0x000fea0003c00000 */
[----:B------:R0:W1:Y:S02]  /*319a0*/  SHFL.UP P6, R14, R13, R12, R11 ;  /* 0x0400000c0d0e7389 */ /* 0x00006400000c000b */
[----:B01----:R-:W-:Y:S01]  /*319b0*/  ENDCOLLECTIVE ;  /* 0x000000000000791b */ /* 0x003fe20003800000 */
.L_x_6601:
[----:B------:R-:W-:Y:S01]  /*319c0*/  IMAD.MOV.U32 R12, RZ, RZ, 0x8 ;  /* 0x00000008ff0c7424 */ /* 0x000fe200078e00ff */
[----:B------:R-:W-:-:S05]  /*319d0*/  SEL R3, R14, RZ, P3 ;  /* 0x000000ff0e037207 */ /* 0x000fca0001800000 */
[----:B------:R-:W-:-:S04]  /*319e0*/  IMAD.IADD R3, R2, 0x1, R3 ;  /* 0x0000000102037824 */ /* 0x000fc800078e0203 */
[----:B------:R-:W-:-:S07]  /*319f0*/  IMAD.MOV.U32 R13, RZ, RZ, R3 ;  /* 0x000000ffff0d7224 */ /* 0x000fce00078e0003 */
[----:B------:R-:W-:Y:S05]  /*31a00*/  WARPSYNC.COLLECTIVE R15, `(.L_x_6602) ;  /* 0x000000000f087348 */ /* 0x000fea0003c00000 */
[----:B------:R0:W1:Y:S02]  /*31a10*/  SHFL.UP P6, R14, R13, R12, R11 ;  /* 0x0400000c0d0e7389 */ /* 0x00006400000c000b */
[----:B01----:R-:W-:Y:S01]  /*31a20*/  ENDCOLLECTIVE ;  /* 0x000000000000791b */ /* 0x003fe20003800000 */
.L_x_6602:
[----:B------:R-:W-:Y:S01]  /*31a30*/  IMAD.MOV.U32 R12, RZ, RZ, 0x10 ;  /* 0x00000010ff0c7424 */ /* 0x000fe200078e00ff */
[----:B------:R-:W-:-:S05]  /*31a40*/  SEL R4, R14, RZ, P4 ;  /* 0x000000ff0e047207 */ /* 0x000fca0002000000 */
[----:B------:R-:W-:-:S04]  /*31a50*/  IMAD.IADD R4, R3, 0x1, R4 ;  /* 0x0000000103047824 */ /* 0x000fc800078e0204 */
[----:B------:R-:W-:-:S07]  /*31a60*/  IMAD.MOV.U32 R13, RZ, RZ, R4 ;  /* 0x000000ffff0d7224 */ /* 0x000fce00078e0004 */
[----:B------:R-:W-:Y:S05]  /*31a70*/  WARPSYNC.COLLECTIVE R15, `(.L_x_6603) ;  /* 0x000000000f087348 */ /* 0x000fea0003c00000 */
[----:B------:R0:W1:Y:S02]  /*31a80*/  SHFL.UP P6, R14, R13, R12, R11 ;  /* 0x0400000c0d0e7389 */ /* 0x00006400000c000b */
[----:B01----:R-:W-:Y:S01]  /*31a90*/  ENDCOLLECTIVE ;  /* 0x000000000000791b */ /* 0x003fe20003800000 */
.L_x_6603:
        /* <DEDUP_REMOVED lines=8> */
.L_x_6604:
[----:B------:R-:W-:Y:S05]  /*31b20*/  BRA `(.L_x_6605) ;  /* 0xffffffb800c47947 */ /* 0x000fea000383ffff */
.L_x_6499:
[----:B------:R-:W-:Y:S01]  /*31b30*/  BSSY B0, `(.L_x_6606) ;  /* 0x0000006000007945 */ /* 0x000fe20003800000 */
[----:B------:R-:W-:Y:S01]  /*31b40*/  PLOP3.LUT P6, PT, P6, PT, PT, 0x8, 0x0 ;  /* 0x000000000000781c */ /* 0x000fe200037ce170 */
[----:B------:R-:W-:-:S12]  /*31b50*/  IMAD.MOV.U32 R15, RZ, RZ, -0x1 ;  /* 0xffffffffff0f7424 */ /* 0x000fd800078e00ff */
[----:B0-----:R-:W-:Y:S05]  /*31b60*/  WARPSYNC.COLLECTIVE R15, `(.L_x_6607) ;  /* 0x000000000f087348 */ /* 0x001fea0003c00000 */
[----:B------:R-:W-:Y:S01]  /*31b70*/  VOTE.ANY R14, PT, P6 ;  /* 0x00000000000e7806 */ /* 0x000fe200030e0100 */
[----:B0-----:R-:W-:Y:S06]  /*31b80*/  ENDCOLLECTIVE ;  /* 0x000000000000791b */ /* 0x001fec0003800000 */
.L_x_6607:
[----:B------:R-:W-:Y:S05]  /*31b90*/  BSYNC B0 ;  /* 0x0000000000007941 */ /* 0x000fea0003800000 */
.L_x_6606:
        /* <DEDUP_REMOVED lines=8> */
.L_x_6608:
[----:B------:R-:W-:Y:S02]  /*31c20*/  IMAD.IADD R27, R12, 0x1, R27 ;  /* 0x000000010c1b7824 */ /* 0x000fe400078e021b */
[----:B------:R-:W-:Y:S02]  /*31c30*/  IMAD.MOV.U32 R13, RZ, RZ, R5 ;  /* 0x000000ffff0d7224 */ /* 0x000fe400078e0005 */
[----:B------:R-:W-:-:S07]  /*31c40*/  IMAD.MOV.U32 R25, RZ, RZ, R14 ;  /* 0x000000ffff197224 */ /* 0x000fce00078e000e */
[----:B------:R-:W-:Y:S05]  /*31c50*/  WARPSYNC.COLLECTIVE R15, `(.L_x_6609) ;  /* 0x000000000f087348 */ /* 0x000fea0003c00000 */
[----:B------:R0:W1:Y:S02]  /*31c60*/  SHFL.IDX P6, R14, R13, R12, R11 ;  /* 0x0000000c0d0e7389 */ /* 0x00006400000c000b */
[----:B01----:R-:W-:Y:S01]  /*31c70*/  ENDCOLLECTIVE ;  /* 0x000000000000791b */ /* 0x003fe20003800000 */
.L_x_6609:
[----:B------:R-:W-:Y:S01]  /*31c80*/  IMAD.MOV.U32 R5, RZ, RZ, R14 ;  /* 0x000000ffff057224 */ /* 0x000fe200078e000e */
[----:B------:R-:W-:Y:S06]  /*31c90*/  BRA `(.L_x_6610) ;  /* 0xffffffb800a87947 */ /* 0x000fec000383ffff */
.L_x_6501:
[----:B------:R-:W-:Y:S01]  /*31ca0*/  BSSY B0, `(.L_x_6611) ;  /* 0x0000007000007945 */ /* 0x000fe20003800000 */
[----:B------:R-:W-:Y:S02]  /*31cb0*/  IMAD.MOV.U32 R13, RZ, RZ, R3 ;  /* 0x000000ffff0d7224 */ /* 0x000fe400078e0003 */
[----:B------:R-:W-:Y:S02]  /*31cc0*/  IMAD.MOV.U32 R11, RZ, RZ, 0x1f ;  /* 0x0000001fff0b7424 */ /* 0x000fe400078e00ff */
[----:B------:R-:W-:-:S07]  /*31cd0*/  IMAD.MOV.U32 R15, RZ, RZ, -0x1 ;  /* 0xffffffffff0f7424 */ /* 0x000fce00078e00ff */
[----:B0-23--:R-:W-:Y:S05]  /*31ce0*/  WARPSYNC.COLLECTIVE R15, `(.L_x_6612) ;  /* 0x000000000f087348 */ /* 0x00dfea0003c00000 */
[----:B------:R1:W4:Y:S02]  /*31cf0*/  SHFL.IDX P6, R14, R13, R12, R11 ;  /* 0x0000000c0d0e7389 */ /* 0x00032400000c000b */
[----:B01234-:R-:W-:Y:S01]  /*31d00*/  ENDCOLLECTIVE ;  /* 0x000000000000791b */ /* 0x01ffe20003800000 */
.L_x_6612:
[----:B------:R-:W-:Y:S05]  /*31d10*/  BSYNC B0 ;  /* 0x0000000000007941 */ /* 0x000fea0003800000 */
.L_x_6611:
[----:B------:R-:W-:Y:S01]  /*31d20*/  IMAD.MOV.U32 R24, RZ, RZ, R14 ;  /* 0x000000ffff187224 */ /* 0x000fe200078e000e */
[----:B------:R-:W-:Y:S06]  /*31d30*/  BRA `(.L_x_6500) ;  /* 0xffffffb800987947 */ /* 0x000fec000383ffff */
.L_x_6507:
[----:B0-----:R0:W1:Y:S02]  /*31d40*/  SYNCS.PHASECHK.TRANS64.TRYWAIT P0, [R5+URZ+0x38820], R0 ;  /* 0x03882000050075a7 */ /* 0x001064000800017f */
[----:B-1----:R-:W-:Y:S05]  /*31d50*/  @!P0 NANOSLEEP.SYNCS 0x989680 ;  /* 0x009896800000895d */ /* 0x002fea0003900000 */
[----:B------:R-:W1:Y:S02]  /*31d60*/  @!P0 SYNCS.PHASECHK.TRANS64 P0, [R5+URZ+0x38820], R0 ;  /* 0x03882000050085a7 */ /* 0x000e64000800007f */
[----:B-1----:R-:W-:Y:S05]  /*31d70*/  @!P0 BRA `(.L_x_6507) ;  /* 0xfffffffc00f08947 */ /* 0x002fea000383ffff */
[----:B------:R-:W-:Y:S05]  /*31d80*/  BRA `(.L_x_6613) ;  /* 0xffffffc000f07947 */ /* 0x000fea000383ffff */
.L_x_6508:
        /* <DEDUP_REMOVED lines=11> */
.L_x_6615:
[----:B------:R-:W-:Y:S05]  /*31e40*/  BSYNC B0 ;  /* 0x0000000000007941 */ /* 0x000fea0003800000 */
.L_x_6614:
[----:B------:R-:W-:Y:S05]  /*31e50*/  BRA `(.L_x_6616) ;  /* 0xffffffc000d87947 */ /* 0x000fea000383ffff */
.L_x_6511:
[----:B------:R-:W-:Y:S01]  /*31e60*/  BSSY B1, `(.L_x_6617) ;  /* 0x0000006000017945 */ /* 0x000fe20003800000 */
[----:B------:R-:W-:-:S07]  /*31e70*/  IMAD.MOV.U32 R15, RZ, RZ, -0x1 ;  /* 0xffffffffff0f7424 */ /* 0x000fce00078e00ff */
[----:B0-234-:R-:W-:Y:S05]  /*31e80*/  WARPSYNC.COLLECTIVE R15, `(.L_x_6618) ;  /* 0x000000000f0c7348 */ /* 0x01dfea0003c00000 */
[----:B------:R-:W-:Y:S02]  /*31e90*/  ELECT P6, UR62, PT ;  /* 0x00000000003e782f */ /* 0x000fe400038c0000 */
[----:B------:R-:W-:Y:S01]  /*31ea0*/  MOV R14, UR62 ;  /* 0x0000003e000e7c02 */ /* 0x000fe20008000f00 */
[----:B0-234-:R-:W-:Y:S10]  /*31eb0*/  ENDCOLLECTIVE ;  /* 0x000000000000791b */ /* 0x01dff40003800000 */
.L_x_6618:
[----:B------:R-:W-:Y:S05]  /*31ec0*/  BSYNC B1 ;  /* 0x0000000000017941 */ /* 0x000fea0003800000 */
.L_x_6617:
[----:B------:R-:W-:Y:S05]  /*31ed0*/  BRA `(.L_x_6619) ;  /* 0xffffffc000d07947 */ /* 0x000fea000383ffff */
.L_x_6513:
[----:B0-----:R0:W1:Y:S02]  /*31ee0*/  SYNCS.PHASECHK.TRANS64.TRYWAIT P1, [R3+URZ+0x38840], R2 ;  /* 0x03884002030075a7 */ /* 0x001064000802017f */
[----:B-1----:R-:W-:Y:S05]  /*31ef0*/  @!P1 NANOSLEEP.SYNCS 0x989680 ;  /* 0x009896800000995d */ /* 0x002fea0003900000 */
[----:B------:R-:W1:Y:S02]  /*31f00*/  @!P1 SYNCS.PHASECHK.TRANS64 P1, [R3+URZ+0x38840], R2 ;  /* 0x03884002030095a7 */ /* 0x000e64000802007f */
[----:B-1----:R-:W-:Y:S05]  /*31f10*/  @!P1 BRA `(.L_x_6513) ;  /* 0xfffffffc00f09947 */ /* 0x002fea000383ffff */
[----:B------:R-:W-:Y:S05]  /*31f20*/  BRA `(.L_x_6620) ;  /* 0xffffffc000f87947 */ /* 0x000fea000383ffff */
.L_x_6515:
[----:B-1----:R1:W0:Y:S02]  /*31f30*/  SYNCS.PHASECHK.TRANS64.TRYWAIT P1, [R5+URZ+0x38840], R0 ;  /* 0x03884000050075a7 */ /* 0x002224000802017f */
[----:B0-----:R-:W-:Y:S05]  /*31f40*/  @!P1 NANOSLEEP.SYNCS 0x989680 ;  /* 0x009896800000995d */ /* 0x001fea0003900000 */
[----:B------:R-:W0:Y:S02]  /*31f50*/  @!P1 SYNCS.PHASECHK.TRANS64 P1, [R5+URZ+0x38840], R0 ;  /* 0x03884000050095a7 */ /* 0x000e24000802007f */
[----:B0-----:R-:W-:Y:S05]  /*31f60*/  @!P1 BRA `(.L_x_6515) ;  /* 0xfffffffc00f09947 */ /* 0x001fea000383ffff */
[----:B------:R-:W-:Y:S05]  /*31f70*/  BRA `(.L_x_6621) ;  /* 0xffffffc400047947 */ /* 0x000fea000383ffff */
.L_x_6517:
[----:B------:R0:W0:Y:S02]  /*31f80*/  SYNCS.PHASECHK.TRANS64.TRYWAIT P1, [R3+URZ+0x38860], R2 ;  /* 0x03886002030075a7 */ /* 0x000024000802017f */
[----:B0-----:R-:W-:Y:S05]  /*31f90*/  @!P1 NANOSLEEP.SYNCS 0x989680 ;  /* 0x009896800000995d */ /* 0x001fea0003900000 */
[----:B------:R-:W0:Y:S02]  /*31fa0*/  @!P1 SYNCS.PHASECHK.TRANS64 P1, [R3+URZ+0x38860], R2 ;  /* 0x03886002030095a7 */ /* 0x000e24000802007f */
[----:B0-----:R-:W-:Y:S05]  /*31fb0*/  @!P1 BRA `(.L_x_6517) ;  /* 0xfffffffc00f09947 */ /* 0x001fea000383ffff */
[----:B------:R-:W-:Y:S05]  /*31fc0*/  BRA `(.L_x_6622) ;  /* 0xffffffc400007947 */ /* 0x000fea000383ffff */
        .type           $_ZN7cutlass13device_kernelIN5flash11enable_sm90INS1_16FlashAttnFwdSm90INS1_25CollectiveMainloopFwdSm90ILi2EN4cute5tupleIJNS5_1CILi1EEES8_S8_EEENS6_IJNS7_ILi64EEESA_SA_EEELi512ENS_10bfloat16_tEfNS_4arch4Sm90ELb0ELb1ELb0ELb1ELb1ELb0ELb1ELb0ELb0ELb1ELb1ELb0EEENS1_21CollectiveEpilogueFwdINS6_IJSA_NS7_ILi512EEESA_EEES9_SC_SE_Li256ELb1ELb1ELb1ELb0EEENS1_36VarlenDynamicPersistentTileSchedulerILi64ELi64ELi256ELi128ELb1ELb1ELb1ELb1ELb0ELb1EEEEEEEEEvNT_6ParamsE$_ZZN5flash25CollectiveMainloopFwdSm90ILi2EN4cute5tupleIJNS1_1CILi1EEES4_S4_EEENS2_IJNS3_ILi64EEES6_S6_EEELi512EN7cutlass10bfloat16_tEfNS8_4arch4Sm90ELb0ELb1ELb0ELb1ELb1ELb0ELb1ELb0ELb0ELb1ELb1ELb0EE3mmaINS_16FlashAttnFwdSm90ISC_NS_21CollectiveEpilogueFwdINS2_IJS6_NS3_ILi512EEES6_EEES5_S9_SB_Li256ELb1ELb1ELb1ELb0EEENS_36VarlenDynamicPersistentTileSchedulerILi64ELi64ELi256ELi128ELb1ELb1ELb1ELb1ELb0ELb1EEEE13SharedStorageENS1_6TensorINS1_11ArrayEngineIfLm128EEENS1_6LayoutINS2_IJNS2_IJNS3_ILi2EEESR_NS3_ILi32EEEEEES4_S4_EEENS2_IJNS2_IJS4_SR_NS3_ILi4EEEEEENS3_ILi0EEESX_EEEEEEENS_7SoftmaxILi2ELi0EEEEEbRKNSC_6ParamsENS8_13PipelineAsyncILi2EEES17_RNS8_13PipelineStateILj2EEERT0_RT1_iRiRKNS_16SeqlenInfoQKNewKILb1ELb0EEENS2_IJiiiiEEERT_ENKUliT_T0_T1_E_clIZSD_ISM_S10_S12_EbS15_S17_S17_S1A_S1C_S1E_iS1F_S1J_S1K_S1M_EUlRS1N_iE1_NS3_ILb0EEENS3_ILb1EEEEEDaiS1N_S1O_S1P_,@function
        .size           $_ZN7cutlass13device_kernelIN5flash11enable_sm90INS1_16FlashAttnFwdSm90INS1_25CollectiveMainloopFwdSm90ILi2EN4cute5tupleIJNS5_1CILi1EEES8_S8_EEENS6_IJNS7_ILi64EEESA_SA_EEELi512ENS_10bfloat16_tEfNS_4arch4Sm90ELb0ELb1ELb0ELb1ELb1ELb0ELb1ELb0ELb0ELb1ELb1ELb0EEENS1_21CollectiveEpilogueFwdINS6_IJSA_NS7_ILi512EEESA_EEES9_SC_SE_Li256ELb1ELb1ELb1ELb0EEENS1_36VarlenDynamicPersistentTileSchedulerILi64ELi64ELi256ELi128ELb1ELb1ELb1ELb1ELb0ELb1EEEEEEEEEvNT_6ParamsE$_ZZN5flash25CollectiveMainloopFwdSm90ILi2EN4cute5tupleIJNS1_1CILi1EEES4_S4_EEENS2_IJNS3_ILi64EEES6_S6_EEELi512EN7cutlass10bfloat16_tEfNS8_4arch4Sm90ELb0ELb1ELb0ELb1ELb1ELb0ELb1ELb0ELb0ELb1ELb1ELb0EE3mmaINS_16FlashAttnFwdSm90ISC_NS_21CollectiveEpilogueFwdINS2_IJS6_NS3_ILi512EEES6_EEES5_S9_SB_Li256ELb1ELb1ELb1ELb0EEENS_36VarlenDynamicPersistentTileSchedulerILi64ELi64ELi256ELi128ELb1ELb1ELb1ELb1ELb0ELb1EEEE13SharedStorageENS1_6TensorINS1_11ArrayEngineIfLm128EEENS1_6LayoutINS2_IJNS2_IJNS3_ILi2EEESR_NS3_ILi32EEEEEES4_S4_EEENS2_IJNS2_IJS4_SR_NS3_ILi4EEEEEENS3_ILi0EEESX_EEEEEEENS_7SoftmaxILi2ELi0EEEEEbRKNSC_6ParamsENS8_13PipelineAsyncILi2EEES17_RNS8_13PipelineStateILj2EEERT0_RT1_iRiRKNS_16SeqlenInfoQKNewKILb1ELb0EEENS2_IJiiiiEEERT_ENKUliT_T0_T1_E_clIZSD_ISM_S10_S12_EbS15_S17_S17_S1A_S1C_S1E_iS1F_S1J_S1K_S1M_EUlRS1N_iE1_NS3_ILb0EEENS3_ILb1EEEEEDaiS1N_S1O_S1P_,(.L_x_15651 - $_ZN7cutlass13device_kernelIN5flash11enable_sm90INS1_16FlashAttnFwdSm90INS1_25CollectiveMainloopFwdSm90ILi2EN4cute5tupleIJNS5_1CILi1EEES8_S8_EEENS6_IJNS7_ILi64EEESA_SA_EEELi512ENS_10bfloat16_tEfNS_4arch4Sm90ELb0ELb1ELb0ELb1ELb1ELb0ELb1ELb0ELb0ELb1ELb1ELb0EEENS1_21CollectiveEpilogueFwdINS6_IJSA_NS7_ILi512EEESA_EEES9_SC_SE_Li256ELb1ELb1ELb1ELb0EEENS1_36VarlenDynamicPersistentTileSchedulerILi64ELi64ELi256ELi128ELb1ELb1ELb1ELb1ELb0ELb1EEEEEEEEEvNT_6ParamsE$_ZZN5flash25CollectiveMainloopFwdSm90ILi2EN4cute5tupleIJNS1_1CILi1EEES4_S4_EEENS2_IJNS3_ILi64EEES6_S6_EEELi512EN7cutlass10bfloat16_tEfNS8_4arch4Sm90ELb0ELb1ELb0ELb1ELb1ELb0ELb1ELb0ELb0ELb1ELb1ELb0EE3mmaINS_16FlashAttnFwdSm90ISC_NS_21CollectiveEpilogueFwdINS2_IJS6_NS3_ILi512EEES6_EEES5_S9_SB_Li256ELb1ELb1ELb1ELb0EEENS_36VarlenDynamicPersistentTileSchedulerILi64ELi64ELi256ELi128ELb1ELb1ELb1ELb1ELb0ELb1EEEE13SharedStorageENS1_6TensorINS1_11ArrayEngineIfLm128EEENS1_6LayoutINS2_IJNS2_IJNS3_ILi2EEESR_NS3_ILi32EEEEEES4_S4_EEENS2_IJNS2_IJS4_SR_NS3_ILi4EEEEEENS3_ILi0EEESX_EEEEEEENS_7SoftmaxILi2ELi0EEEEEbRKNSC_6ParamsENS8_13PipelineAsyncILi2EEES17_RNS8_13PipelineStateILj2EEERT0_RT1_iRiRKNS_16SeqlenInfoQKNewKILb1ELb0EEENS2_IJiiiiEEERT_ENKUliT_T0_T1_E_clIZSD_ISM_S10_S12_EbS15_S17_S17_S1A_S1C_S1E_iS1F_S1J_S1K_S1M_EUlRS1N_iE1_NS3_ILb0EEENS3_ILb1EEEEEDaiS1N_S1O_S1P_)
$_ZN7cutlass13device_kernelIN5flash11enable_sm90INS1_16FlashAttnFwdSm90INS1_25CollectiveMainloopFwdSm90ILi2EN4cute5tupleIJNS5_1CILi1EEES8_S8_EEENS6_IJNS7_ILi64EEESA_SA_EEELi512ENS_10bfloat16_tEfNS_4arch4Sm90ELb0ELb1ELb0ELb1ELb1ELb0ELb1ELb0ELb0ELb1ELb1ELb0EEENS1_21CollectiveEpilogueFwdINS6_IJSA_NS7_ILi512EEESA_EEES9_SC_SE_Li256ELb1ELb1ELb1ELb0EEENS1_36VarlenDynamicPersistentTileSchedulerILi64ELi64ELi256ELi128ELb1ELb1ELb1ELb1ELb0ELb1EEEEEEEEEvNT_6ParamsE$_ZZN5flash25CollectiveMainloopFwdSm90ILi2EN4cute5tupleIJNS1_1CILi1EEES4_S4_EEENS2_IJNS3_ILi64EEES6_S6_EEELi512EN7cutlass10bfloat16_tEfNS8_4arch4Sm90ELb0ELb1ELb0ELb1ELb1ELb0ELb1ELb0ELb0ELb1ELb1ELb0EE3mmaINS_16FlashAttnFwdSm90ISC_NS_21CollectiveEpilogueFwdINS2_IJS6_NS3_ILi512EEES6_EEES5_S9_SB_Li256ELb1ELb1ELb1ELb0EEENS_36VarlenDynamicPersistentTileSchedulerILi64ELi64ELi256ELi128ELb1ELb1ELb1ELb1ELb0ELb1EEEE13SharedStorageENS1_6TensorINS1_11ArrayEngineIfLm128EEENS1_6LayoutINS2_IJNS2_IJNS3_ILi2EEESR_NS3_ILi32EEEEEES4_S4_EEENS2_IJNS2_IJS4_SR_NS3_ILi4EEEEEENS3_ILi0EEESX_EEEEEEENS_7SoftmaxILi2ELi0EEEEEbRKNSC_6ParamsENS8_13PipelineAsyncILi2EEES17_RNS8_13PipelineStateILj2EEERT0_RT1_iRiRKNS_16SeqlenInfoQKNewKILb1ELb0EEENS2_IJiiiiEEERT_ENKUliT_T0_T1_E_clIZSD_ISM_S10_S12_EbS15_S17_S17_S1A_S1C_S1E_iS1F_S1J_S1K_S1M_EUlRS1N_iE1_NS3_ILb0EEENS3_ILb1EEEEEDaiS1N_S1O_S1P_:
        /* <DEDUP_REMOVED lines=48> */
.L_x_6624:
[----:B------:R-:W-:Y:S05]  /*322d0*/  BSYNC B2 ;  /* 0x0000000000027941 */ /* 0x000fea0003800000 */
.L_x_6623:
        /* <DEDUP_REMOVED lines=17> */
.L_x_6626:
[----:B------:R-:W-:Y:S05]  /*323f0*/  BSYNC B2 ;  /* 0x0000000000027941 */ /* 0x000fea0003800000 */
.L_x_6625:
        /* <DEDUP_REMOVED lines=10> */
.L_x_6628:
[----:B------:R-:W-:Y:S05]  /*324a0*/  BSYNC B2 ;  /* 0x0000000000027941 */ /* 0x000fea0003800000 */
.L_x_6627:
        /* <DEDUP_REMOVED lines=15> */
[----:B----4-:R-:W-:Y:S04]  /*325a0*/  ST.E desc[UR4][R20.64], RZ ;  /* 0x000000ff14007985 */ /* 0x010fe8000c101904 */
[----:B------:R-:W3:Y:S01]  /*325b0*/  LD.E.64 R24, desc[UR6][R56.64] ;  /* 0x0000000638187980 */ /* 0x000ee2000c101b00 */
[----:B--2---:R-:W-:Y:S01]  /*325c0*/  IMAD R10, R9, 0x200, R10 ;  /* 0x00000200090a7824 */ /* 0x004fe200078e020a */
[----:B------:R-:W-:Y:S01]  /*325d0*/  R2UR UR7, R11 ;  /* 0x000000000b0772ca */ /* 0x000fe200000e0000 */
[----:B------:R-:W-:Y:S01]  /*325e0*/  IMAD.MOV.U32 R9, RZ, RZ, 0x1 ;  /* 0x00000001ff097424 */ /* 0x000fe200078e00ff */
[----:B------:R-:W-:Y:S02]  /*325f0*/  R2UR UR8, R4 ;  /* 0x00000000040872ca */ /* 0x000fe400000e0000 */
[----:B------:R-:W-:-:S02]  /*32600*/  R2UR UR6, R10 ;  /* 0x000000000a0672ca */ /* 0x000fc400000e0000 */
[C---:B------:R-:W-:Y:S02]  /*32610*/  R2UR UR9, R5.reuse ;  /* 0x00000000050972ca */ /* 0x040fe400000e0000 */
[----:B------:R-:W-:Y:S02]  /*32620*/  R2UR UR10, R4 ;  /* 0x00000000040a72ca */ /* 0x000fe400000e0000 */
[----:B------:R-:W-:Y:S02]  /*32630*/  R2UR UR11, R5 ;  /* 0x00000000050b72ca */ /* 0x000fe400000e0000 */
[----:B---3--:R-:W-:Y:S02]  /*32640*/  R2UR UR4, R24 ;  /* 0x00000000180472ca */ /* 0x008fe400000e0000 */
[----:B------:R-:W-:Y:S02]  /*32650*/  R2UR UR5, R25 ;  /* 0x00000000190572ca */ /* 0x000fe400000e0000 */
[----:B------:R-:W-:-:S11]  /*32660*/  WARPGROUP.ARRIVE ;  /* 0x00000000000079c5 */ /* 0x000fd60000000000 */
[----:B------:R-:W-:Y:S03]  /*32670*/  HGMMA.64x64x16.F32.BF16 R24, gdesc[UR4], RZ, !UPT, gsb0 ;  /* 0x00e00000041879f0 */ /* 0x000fe6000c0018ff */
        /* <DEDUP_REMOVED lines=36> */
[----:B------:R-:W-:Y:S01]  /*328c0*/  R2UR UR7, R11 ;  /* 0x000000000b0772ca */ /* 0x000fe200000e0000 */
[----:B------:R-:W-:Y:S01]  /*328d0*/  WARPGROUP.ARRIVE ;  /* 0x00000000000079c5 */ /* 0x000fe20000000000 */
[----:B------:R-:W-:-:S02]  /*328e0*/  R2UR UR8, R4 ;  /* 0x00000000040872ca */ /* 0x000fc400000e0000 */
        /* <DEDUP_REMOVED lines=11> */
[----:B0-----:R-:W3:-:S12]  /*329a0*/  LDL.64 R20, [R12] ;  /* 0x000000000c147983 */ /* 0x001ed80000100a00 */
        /* <DEDUP_REMOVED lines=12> */
.L_x_6631:
[----:B------:R-:W-:Y:S05]  /*32a70*/  BSYNC B2 ;  /* 0x0000000000027941 */ /* 0x000fea0003800000 */
.L_x_6630:
        /* <DEDUP_REMOVED lines=17> */
.L_x_6633:
[----:B------:R-:W-:Y:S05]  /*32b90*/  BSYNC B2 ;  /* 0x0000000000027941 */ /* 0x000fea0003800000 */
.L_x_6632:
        /* <DEDUP_REMOVED lines=10> */
.L_x_6635:
[----:B------:R-:W-:Y:S05]  /*32c40*/  BSYNC B2 ;  /* 0x0000000000027941 */ /* 0x000fea0003800000 */
.L_x_6634:
        /* <DEDUP_REMOVED lines=295> */
[----:B------:R-:W-:Y:S04]  /*33ec0*/  ST.E desc[UR10][R20.64], R9 ;  /* 0x0000000914007985 */ /* 0x000fe8000c10190a */
        /* <DEDUP_REMOVED lines=17> */
[----:B------:R-:W-:Y:S04]  /*33fe0*/  ST.E desc[UR8][R20.64], R9 ;  /* 0x0000000914007985 */ /* 0x000fe8000c101908 */
        /* <DEDUP_REMOVED lines=16> */
[----:B------:R-:W-:Y:S04]  /*340f0*/  ST.E desc[UR8][R20.64], R9 ;  /* 0x0000000914007985 */ /* 0x000fe8000c101908 */
[----:B------:R-:W2:Y:S01]  /*34100*/  LD.E.64 R58, desc[UR10][R56.64] ;  /* 0x0000000a383a7980 */ /* 0x000ea2000c101b00 */
[----:B------:R-:W-:Y:S01]  /*34110*/  IMAD.MOV.U32 R60, RZ, RZ, 0x28 ;  /* 0x00000028ff3c7424 */ /* 0x000fe200078e00ff */
[----:B------:R-:W-:Y:S01]  /*34120*/  WARPGROUP.ARRIVE ;  /* 0x00000000000079c5 */ /* 0x000fe20000000000 */
[----:B------:R-:W-:Y:S01]  /*34130*/  IMAD.MOV.U32 R61, RZ, RZ, 0xa00 ;  /* 0x00000a00ff3d7424 */ /* 0x000fe200078e00ff */
[----:B------:R-:W-:-:S02]  /*34140*/  R2UR UR8, R4 ;  /* 0x00000000040872ca */ /* 0x000fc400000e0000 */
[----:B------:R-:W-:Y:S02]  /*34150*/  SEL R60, R60, 0x26, P0 ;  /* 0x000000263c3c7807 */ /* 0x000fe40000000000 */
[----:B------:R-:W-:Y:S02]  /*34160*/  SEL R61, R61, 0x980, P0 ;  /* 0x000009803d3d7807 */ /* 0x000fe40000000000 */
[C---:B------:R-:W-:Y:S02]  /*34170*/  R2UR UR9, R5.reuse ;  /* 0x00000000050972ca */ /* 0x040fe400000e0000 */
[----:B------:R-:W-:Y:S01]  /*34180*/  R2UR UR10, R4 ;  /* 0x00000000040a72ca */ /* 0x000fe200000e0000 */
[----:B------:R-:W-:Y:S01]  /*34190*/  IMAD.IADD R60, R60, 0x1, R61 ;  /* 0x000000013c3c7824 */ /* 0x000fe200078e023d */
[----:B------:R-:W-:-:S04]  /*341a0*/  R2UR UR11, R5 ;  /* 0x00000000050b72ca */ /* 0x000fc800000e0000 */
[----:B------:R-:W-:-:S05]  /*341b0*/  LOP3.LUT R61, R60, 0xa06, RZ, 0xc0, !PT ;  /* 0x00000a063c3d7812 */ /* 0x000fca00078ec0ff */
[----:B------:R-:W-:-:S05]  /*341c0*/  IMAD.IADD R60, R10, 0x1, R61 ;  /* 0x000000010a3c7824 */ /* 0x000fca00078e023d */
[----:B------:R-:W-:Y:S01]  /*341d0*/  R2UR UR6, R60 ;  /* 0x000000003c0672ca */ /* 0x000fe200000e0000 */
[----:B--2---:R-:W-:Y:S01]  /*341e0*/  IMAD.IADD R58, R61, 0x1, R58 ;  /* 0x000000013d3a7824 */ /* 0x004fe200078e023a */
[----:B------:R-:W-:Y:S01]  /*341f0*/  R2UR UR5, R59 ;  /* 0x000000003b0572ca */ /* 0x000fe200000e0000 */
[----:B------:R-:W-:-:S03]  /*34200*/  IMAD.MOV.U32 R61, RZ, RZ, R11 ;  /* 0x000000ffff3d7224 */ /* 0x000fc600078e000b */
[----:B------:R-:W-:Y:S02]  /*34210*/  R2UR UR4, R58 ;  /* 0x000000003a0472ca */ /* 0x000fe400000e0000 */
        /* <DEDUP_REMOVED lines=20> */
[----:B------:R-:W-:Y:S04]  /*34360*/  ST.E desc[UR8][R20.64], R9 ;  /* 0x0000000914007985 */ /* 0x000fe8000c101908 */
        /* <DEDUP_REMOVED lines=176> */
[----:B------:R-:W-:Y:S01]  /*34e70*/  R2UR UR7, R11 ;  /* 0x000000000b0772ca */ /* 0x000fe200000e0000 */
[----:B------:R-:W-:Y:S01]  /*34e80*/  IMAD.MOV.U32 R59, RZ, RZ, 0x1000 ;  /* 0x00001000ff3b7424 */ /* 0x000fe200078e00ff */
[----:B------:R-:W-:Y:S01]  /*34e90*/  WARPGROUP.ARRIVE ;  /* 0x00000000000079c5 */ /* 0x000fe20000000000 */
        /* <DEDUP_REMOVED lines=8> */
[----:B--2---:R-:W-:Y:S01]  /*34f20*/  IMAD.IADD R56, R59, 0x1, R56 ;  /* 0x000000013b387824 */ /* 0x004fe200078e0238 */
        /* <DEDUP_REMOVED lines=18> */
.L_x_6638:
[----:B------:R-:W-:Y:S05]  /*35050*/  BSYNC B2 ;  /* 0x0000000000027941 */ /* 0x000fea0003800000 */
.L_x_6637:
        /* <DEDUP_REMOVED lines=11> */
[----:B------:R1:W3:Y:S04]  /*35110*/  LD.E R58, desc[UR4][R6.64] ;  /* 0x00000004063a7980 */ /* 0x0002e8000c101900 */
[----:B0-----:R-:W4:Y:S01]  /*35120*/  LD.E R9, desc[UR4][R14.64] ;  /* 0x000000040e097980 */ /* 0x001f22000c101900 */
[----:B------:R-:W-:-:S02]  /*35130*/  R2UR UR14, R4 ;  /* 0x00000000040e72ca */ /* 0x000fc400000e0000 */
[C---:B------:R-:W-:Y:S02]  /*35140*/  R2UR UR15, R5.reuse ;  /* 0x00000000050f72ca */ /* 0x040fe400000e0000 */
[C---:B------:R-:W-:Y:S02]  /*35150*/  R2UR UR10, R4.reuse ;  /* 0x00000000040a72ca */ /* 0x040fe400000e0000 */
[C---:B------:R-:W-:Y:S02]  /*35160*/  R2UR UR11, R5.reuse ;  /* 0x00000000050b72ca */ /* 0x040fe400000e0000 */
[C---:B------:R-:W-:Y:S02]  /*35170*/  R2UR UR8, R4.reuse ;  /* 0x00000000040872ca */ /* 0x040fe400000e0000 */
[----:B------:R-:W-:Y:S02]  /*35180*/  R2UR UR9, R5 ;  /* 0x00000000050972ca */ /* 0x000fe400000e0000 */
[----:B------:R-:W-:-:S03]  /*35190*/  R2UR UR12, R4 ;  /* 0x00000000040c72ca */ /* 0x000fc600000e0000 */
[----:B------:R-:W3:Y:S01]  /*351a0*/  LD.E R6, desc[UR14][R14.64+0x18] ;  /* 0x0000180e0e067980 */ /* 0x000ee2000c101900 */
[----:B------:R-:W-:-:S03]  /*351b0*/  R2UR UR13, R5 ;  /* 0x00000000050d72ca */ /* 0x000fc600000e0000 */
[----:B------:R-:W3:Y:S04]  /*351c0*/  LD.E R61, desc[UR10][R14.64+0xc] ;  /* 0x00000c0a0e3d7980 */ /* 0x000ee8000c101900 */
[----:B------:R-:W3:Y:S06]  /*351d0*/  LD.E R59, desc[UR8][R14.64+0x10] ;  /* 0x000010080e3b7980 */ /* 0x000eec000c101900 */
[----:B------:R-:W3:Y:S01]  /*351e0*/  LD.E R63, desc[UR12][R14.64+0x14] ;  /* 0x0000140c0e3f7980 */ /* 0x000ee2000c101900 */
[----:B--2---:R-:W-:-:S13]  /*351f0*/  ISETP.NE.AND P0, PT, R20, 0x1, PT ;  /* 0x000000011400780c */ /* 0x004fda0003f05270 */
[C---:B------:R-:W-:Y:S02]  /*35200*/  @P0 R2UR UR4, R4.reuse ;  /* 0x00000000040402ca */ /* 0x040fe400000e0000 */
[C---:B------:R-:W-:Y:S02]  /*35210*/  @P0 R2UR UR5, R5.reuse ;  /* 0x00000000050502ca */ /* 0x040fe400000e0000 */
[----:B------:R-:W-:Y:S02]  /*35220*/  @P0 R2UR UR6, R4 ;  /* 0x00000000040602ca */ /* 0x000fe400000e0000 */
        /* <DEDUP_REMOVED lines=9> */
[----:B----4-:R-:W-:-:S04]  /*352c0*/  SHF.R.S32.HI R10, RZ, 0x1f, R9 ;  /* 0x0000001fff0a7819 */ /* 0x010fc80000011409 */
[----:B-1----:R-:W-:-:S04]  /*352d0*/  LEA.HI R7, R10, R9, RZ, 0x7 ;  /* 0x000000090a077211 */ /* 0x002fc800078f38ff */
        /* <DEDUP_REMOVED lines=12> */
[----:B------:R-:W-:-:S02]  /*353a0*/  LEA.HI R9, R60, R60, RZ, 0x1 ;  /* 0x0000003c3c097211 */ /* 0x000fc400078f08ff */
[----:B------:R-:W-:Y:S01]  /*353b0*/  LOP3.LUT R56, R56, 0xfffffff8, RZ, 0xc0, !PT ;  /* 0xfffffff838387812 */ /* 0x000fe200078ec0ff */
[----:B---3--:R-:W-:Y:S01]  /*353c0*/  IMAD R7, R58, 0x4, R7 ;  /* 0x000000043a077824 */ /* 0x008fe200078e0207 */
[----:B------:R-:W-:-:S03]  /*353d0*/  LOP3.LUT R9, R9, 0x1ffffffe, RZ, 0xc0, !PT ;  /* 0x1ffffffe09097812 */ /* 0x000fc600078ec0ff */
[----:B------:R-:W-:Y:S02]  /*353e0*/  IMAD.IADD R56, R11, 0x1, -R56 ;  /* 0x000000010b387824 */ /* 0x000fe400078e0a38 */
[----:B------:R-:W-:Y:S02]  /*353f0*/  IMAD.IADD R9, R60, 0x1, -R9 ;  /* 0x000000013c097824 */ /* 0x000fe400078e0a09 */
[----:B------:R-:W-:-:S04]  /*35400*/  IMAD.U32 R56, R7, 0x10, R56 ;  /* 0x0000001007387824 */ /* 0x000fc800078e0038 */
[----:B------:R-:W-:Y:S01]  /*35410*/  IMAD R56, R9, 0x8, R56 ;  /* 0x0000000809387824 */ /* 0x000fe200078e0238 */
[----:B------:R-:W-:Y:S01]  /*35420*/  LOP3.LUT R7, R10, 0x7ffffffc, RZ, 0xc0, !PT ;  /* 0x7ffffffc0a077812 */ /* 0x000fe200078ec0ff */
[----:B------:R-:W-:Y:S01]  /*35430*/  IMAD.SHL.U32 R60, R0, 0x40, RZ ;  /* 0x00000040003c7824 */ /* 0x000fe200078e00ff */
[----:B------:R-:W-:-:S03]  /*35440*/  ISETP.GE.AND P1, PT, R6, 0x1, PT ;  /* 0x000000010600780c */ /* 0x000fc60003f26270 */
[----:B------:R-:W-:Y:S01]  /*35450*/  IMAD.IADD R7, R20, 0x1, -R7 ;  /* 0x0000000114077824 */ /* 0x000fe200078e0a07 */
[----:B------:R-:W-:-:S05]  /*35460*/  IADD3 R10, -R60, 0x1, RZ ;  /* 0x000000013c0a7810 */ /* 0x000fca0007ffe1ff */
[----:B------:R-:W-:Y:S01]  /*35470*/  IMAD R10, R7, -0x2, R10 ;  /* 0xfffffffe070a7824 */ /* 0x000fe200078e020a */
[----:B------:R-:W-:Y:S01]  /*35480*/  LOP3.LUT R61, RZ, R61, RZ, 0x33, !PT ;  /* 0x0000003dff3d7212 */ /* 0x000fe200078e33ff */
[----:B------:R-:W-:Y:S01]  /*35490*/  BSSY B2, `(.L_x_6639) ;  /* 0x000002d000027945 */ /* 0x000fe20003800000 */
[----:B------:R-:W-:Y:S02]  /*354a0*/  IMAD.IADD R63, R63, 0x1, -R60 ;  /* 0x000000013f3f7824 */ /* 0x000fe400078e0a3c */
[----:B--2---:R-:W-:-:S05]  /*354b0*/  @P0 IMAD.HI.U32 R21, R56, R21, RZ ;  /* 0x0000001538150227 */ /* 0x004fca00078e00ff */
[----:B------:R-:W-:-:S05]  /*354c0*/  @P0 SHF.R.U32.HI R56, RZ, R62, R21 ;  /* 0x0000003eff380219 */ /* 0x000fca0000011615 */
[----:B------:R-:W0:Y:S01]  /*354d0*/  SHFL.IDX PT, R58, R56, RZ, 0x1c1f ;  /* 0x001c1fff383a7589 */ /* 0x000e2200000e0000 */
[----:B------:R-:W-:-:S05]  /*354e0*/  IADD3 R10, -R64, R10, R57 ;  /* 0x0000000a400a7210 */ /* 0x000fca0007ffe139 */
        /* <DEDUP_REMOVED lines=21> */
.L_x_6644:
[----:B------:R-:W-:Y:S05]  /*35640*/  BSYNC B4 ;  /* 0x0000000000047941 */ /* 0x000fea0003800000 */
.L_x_6643:
[----:B------:R-:W-:Y:S01]  /*35650*/  LOP3.LUT R9, RZ, R9, RZ, 0x33, !PT ;  /* 0x00000009ff097212 */ /* 0x000fe200078e33ff */
[----:B------:R-:W-:Y:S06]  /*35660*/  BRA `(.L_x_6645) ;  /* 0x0000000000287947 */ /* 0x000fec0003800000 */
.L_x_6642:
        /* <DEDUP_REMOVED lines=10> */
.L_x_6645:
[----:B------:R-:W-:Y:S05]  /*35710*/  BSYNC B3 ;  /* 0x0000000000037941 */ /* 0x000fea0003800000 */
.L_x_6641:
[----:B------:R-:W-:-:S04]  /*35720*/  IMAD R20, R6, R9, -R60 ;  /* 0x0000000906147224 */ /* 0x000fc800078e0a3c */
[----:B------:R-:W-:-:S05]  /*35730*/  IMAD R9, R7, -0x2, R20 ;  /* 0xfffffffe07097824 */ /* 0x000fca00078e0214 */
[----:B------:R-:W-:Y:S02]  /*35740*/  VIMNMX R10, R10, R9, !PT ;  /* 0x000000090a0a7248 */ /* 0x000fe40007fe0100 */
[----:B------:R-:W-:-:S07]  /*35750*/  VIADDMNMX R11, R9, R6, R11, PT ;  /* 0x00000006090b7246 */ /* 0x000fce000380010b */
.L_x_6640:
[----:B------:R-:W-:Y:S05]  /*35760*/  BSYNC B2 ;  /* 0x0000000000027941 */ /* 0x000fea0003800000 */
.L_x_6639:
        /* <DEDUP_REMOVED lines=96> */
.L_x_6651:
[----:B------:R-:W-:Y:S05]  /*35d70*/  BSYNC B4 ;  /* 0x0000000000047941 */ /* 0x000fea0003800000 */
.L_x_6650:
[----:B------:R-:W-:Y:S01]  /*35d80*/  LOP3.LUT R57, RZ, R57, RZ, 0x33, !PT ;  /* 0x00000039ff397212 */ /* 0x000fe200078e33ff */
[----:B------:R-:W-:Y:S06]  /*35d90*/  BRA `(.L_x_6652) ;  /* 0x0000000000287947 */ /* 0x000fec0003800000 */
.L_x_6649:
        /* <DEDUP_REMOVED lines=10> */
.L_x_6652:
[----:B------:R-:W-:Y:S05]  /*35e40*/  BSYNC B3 ;  /* 0x0000000000037941 */ /* 0x000fea0003800000 */
.L_x_6648:
[----:B------:R-:W-:-:S04]  /*35e50*/  IMAD R10, R6, R57, -R60 ;  /* 0x00000039060a7224 */ /* 0x000fc800078e0a3c */
[----:B------:R-:W-:-:S05]  /*35e60*/  IMAD R7, R7, -0x2, R10 ;  /* 0xfffffffe07077824 */ /* 0x000fca00078e020a */
[----:B------:R-:W-:Y:S02]  /*35e70*/  VIADDMNMX R21, R7, R6, R21, PT ;  /* 0x0000000607157246 */ /* 0x000fe40003800115 */
[----:B------:R-:W-:-:S07]  /*35e80*/  VIMNMX R20, R20, R7, !PT ;  /* 0x0000000714147248 */ /* 0x000fce0007fe0100 */
.L_x_6647:
[----:B------:R-:W-:Y:S05]  /*35e90*/  BSYNC B2 ;  /* 0x0000000000027941 */ /* 0x000fea0003800000 */
.L_x_6646:
        /* <DEDUP_REMOVED lines=36> */
[----:B------:R-:W-:-:S04]  /*360e0*/  ISETP.GT.AND P0, PT, R20, RZ, !P0 ;  /* 0x000000ff1400720c */ /* 0x000fc80004704270 */
[----:B------:R-:W-:-:S04]  /*360f0*/  ISETP.LT.OR P0, PT, R21, 0x1, P0 ;  /* 0x000000011500780c */ /* 0x000fc80000701670 */
[----:B------:R-:W-:Y:S02]  /*36100*/  FSEL R26, R26, -INF , !P0 ;  /* 0xff8000001a1a7808 */ /* 0x000fe40004000000 */
[----:B------:R-:W-:Y:S01]  /*36110*/  ISETP.NE.AND P0, PT, R70, RZ, PT ;  /* 0x000000ff4600720c */ /* 0x000fe20003f05270 */
[----:B--2---:R-:W2:Y:S03]  /*36120*/  LD.E.64 R10, desc[UR4][R6.64] ;  /* 0x00000004060a7980 */ /* 0x004ea6000c101b00 */
[C---:B------:R-:W-:Y:S02]  /*36130*/  ISETP.GT.AND P0, PT, R20.reuse, 0x21, !P0 ;  /* 0x000000211400780c */ /* 0x040fe40004704270 */
[C---:B------:R-:W-:Y:S01]  /*36140*/  ISETP.GT.AND P1, PT, R20.reuse, 0x28, !P1 ;  /* 0x000000281400780c */ /* 0x040fe20004f24270 */
[----:B------:R-:W3:Y:S01]  /*36150*/  LD.E R58, desc[UR4][R6.64+0x10] ;  /* 0x00001004063a7980 */ /* 0x000ee2000c101900 */
[----:B------:R-:W-:-:S02]  /*36160*/  ISETP.GT.AND P2, PT, R20, 0x29, !P2 ;  /* 0x000000291400780c */ /* 0x000fc40005744270 */
[C---:B------:R-:W-:Y:S02]  /*36170*/  ISETP.GT.AND P3, PT, R20.reuse, 0x30, !P3 ;  /* 0x000000301400780c */ /* 0x040fe40005f64270 */
[C---:B------:R-:W-:Y:S02]  /*36180*/  ISETP.GT.AND P4, PT, R20.reuse, 0x31, !P4 ;  /* 0x000000311400780c */ /* 0x040fe40006784270 */
[C---:B------:R-:W-:Y:S02]  /*36190*/  ISETP.GT.AND P5, PT, R20.reuse, 0x38, !P5 ;  /* 0x000000381400780c */ /* 0x040fe40006fa4270 */
[----:B------:R-:W-:Y:S02]  /*361a0*/  ISETP.GT.AND P6, PT, R20, 0x39, !P6 ;  /* 0x000000391400780c */ /* 0x000fe400077c4270 */
[C---:B------:R-:W-:Y:S02]  /*361b0*/  ISETP.LT.OR P0, PT, R21.reuse, 0x22, P0 ;  /* 0x000000221500780c */ /* 0x040fe40000701670 */
[----:B------:R-:W-:-:S02]  /*361c0*/  ISETP.LT.OR P1, PT, R21, 0x29, P1 ;  /* 0x000000291500780c */ /* 0x000fc40000f21670 */
[C---:B------:R-:W-:Y:S02]  /*361d0*/  ISETP.LT.OR P2, PT, R21.reuse, 0x2a, P2 ;  /* 0x0000002a1500780c */ /* 0x040fe40001741670 */
[----:B------:R-:W-:Y:S02]  /*361e0*/  FSEL R46, R46, -INF , !P1 ;  /* 0xff8000002e2e7808 */ /* 0x000fe40004800000 */
[----:B------:R-:W-:Y:S02]  /*361f0*/  ISETP.LT.OR P3, PT, R21, 0x31, P3 ;  /* 0x000000311500780c */ /* 0x000fe40001f61670 */
[----:B------:R-:W-:Y:S02]  /*36200*/  FSEL R56, R47, -INF , !P2 ;  /* 0xff8000002f387808 */ /* 0x000fe40005000000 */
[----:B------:R-:W-:Y:S02]  /*36210*/  ISETP.LT.OR P4, PT, R21, 0x32, P4 ;  /* 0x000000321500780c */ /* 0x000fe40002781670 */
[----:B------:R-:W-:-:S02]  /*36220*/  FSEL R50, R50, -INF , !P3 ;  /* 0xff80000032327808 */ /* 0x000fc40005800000 */
[----:B------:R-:W-:Y:S02]  /*36230*/  ISETP.LT.OR P5, PT, R21, 0x39, P5 ;  /* 0x000000391500780c */ /* 0x000fe40002fa1670 */
[----:B------:R-:W-:Y:S02]  /*36240*/  FSEL R51, R51, -INF , !P4 ;  /* 0xff80000033337808 */ /* 0x000fe40006000000 */
[----:B------:R-:W-:Y:S02]  /*36250*/  ISETP.LT.OR P6, PT, R21, 0x3a, P6 ;  /* 0x0000003a1500780c */ /* 0x000fe400037c1670 */
[----:B------:R-:W-:Y:S02]  /*36260*/  FSEL R54, R54, -INF , !P5 ;  /* 0xff80000036367808 */ /* 0x000fe40006800000 */
[----:B------:R-:W-:Y:S02]  /*36270*/  R2UR UR6, R4 ;  /* 0x00000000040672ca */ /* 0x000fe400000e0000 */
[----:B------:R-:W-:-:S02]  /*36280*/  R2UR UR7, R5 ;  /* 0x00000000050772ca */ /* 0x000fc400000e0000 */
        /* <DEDUP_REMOVED lines=19> */
[----:B------:R-:W-:-:S02]  /*363c0*/  FSEL R24, R43, -INF , !P0 ;  /* 0xff8000002b187808 */ /* 0x000fc40004000000 */
        /* <DEDUP_REMOVED lines=37> */
[----:B------:R-:W-:Y:S02]  /*36620*/  FMUL.FTZ R47, R20, R11 ;  /* 0x0000000b142f7220 */ /* 0x000fe40000410000 */
        /* <DEDUP_REMOVED lines=26> */
.L_x_6654:
[----:B------:R-:W-:Y:S05]  /*367d0*/  BSYNC B2 ;  /* 0x0000000000027941 */ /* 0x000fea0003800000 */
.L_x_6653:
        /* <DEDUP_REMOVED lines=13> */
.L_x_6656:
[----:B------:R-:W-:Y:S05]  /*368b0*/  BSYNC B2 ;  /* 0x0000000000027941 */ /* 0x000fea0003800000 */
.L_x_6655:
        /* <DEDUP_REMOVED lines=12> */
[----:B--2---:R-:W-:Y:S01]  /*36980*/  FSETP.NEU.FTZ.AND P1, PT, R14, -INF , PT ;  /* 0xff8000000e00780b */ /* 0x004fe20003f3d000 */
[----:B---3--:R-:W-:Y:S01]  /*36990*/  FMUL.FTZ R14, R11, R14 ;  /* 0x0000000e0b0e7220 */ /* 0x008fe20000410000 */
[C---:B----4-:R-:W-:Y:S01]  /*369a0*/  FMUL.FTZ R10, R8.reuse, R11 ;  /* 0x0000000b080a7220 */ /* 0x050fe20000410000 */
[----:B------:R-:W-:-:S03]  /*369b0*/  FSETP.NEU.FTZ.AND P0, PT, R8, -INF , PT ;  /* 0xff8000000800780b */ /* 0x000fc60003f1d000 */
[----:B------:R-:W-:Y:S02]  /*369c0*/  FSEL R14, R14, RZ, P1 ;  /* 0x000000ff0e0e7208 */ /* 0x000fe40000800000 */
[----:B------:R-:W-:-:S03]  /*369d0*/  FSEL R10, R10, RZ, P0 ;  /* 0x000000ff0a0a7208 */ /* 0x000fc60000000000 */
[-C--:B------:R-:W-:Y:S02]  /*369e0*/  FFMA.FTZ R26, R26, R11.reuse, -R14 ;  /* 0x0000000b1a1a7223 */ /* 0x080fe4000001080e */
[-CC-:B------:R-:W-:Y:S01]  /*369f0*/  FFMA.FTZ R9, R9, R11.reuse, -R10.reuse ;  /* 0x0000000b09097223 */ /* 0x180fe2000001080a */
[-C--:B------:R-:W-:Y:S01]  /*36a00*/  FFMA.FTZ R25, R25, R11.reuse, -R10 ;  /* 0x0000000b19197223 */ /* 0x080fe2000001080a */
[-C--:B------:R-:W-:Y:S02]  /*36a10*/  FFMA.FTZ R8, R27, R11.reuse, -R14 ;  /* 0x0000000b1b087223 */ /* 0x080fe4000001080e */
[----:B------:R-:W0:Y:S01]  /*36a20*/  MUFU.EX2 R160, R9 ;  /* 0x0000000900a07308 */ /* 0x000e220000000800 */
[-C--:B------:R-:W-:Y:S01]  /*36a30*/  FFMA.FTZ R28, R28, R11.reuse, -R10 ;  /* 0x0000000b1c1c7223 */ /* 0x080fe2000001080a */
[----:B------:R-:W-:-:S06]  /*36a40*/  FFMA.FTZ R30, R30, R11, -R14 ;  /* 0x0000000b1e1e7223 */ /* 0x000fcc000001080e */
[----:B------:R-:W1:Y:S01]  /*36a50*/  MUFU.EX2 R26, R26 ;  /* 0x0000001a001a7308 */ /* 0x000e620000000800 */
[-C--:B------:R-:W-:Y:S01]  /*36a60*/  FFMA.FTZ R29, R29, R11.reuse, -R10 ;  /* 0x0000000b1d1d7223 */ /* 0x080fe2000001080a */
[----:B------:R-:W-:-:S06]  /*36a70*/  FFMA.FTZ R31, R31, R11, -R14 ;  /* 0x0000000b1f1f7223 */ /* 0x000fcc000001080e */
[----:B------:R-:W2:Y:S01]  /*36a80*/  MUFU.EX2 R25, R25 ;  /* 0x0000001900197308 */ /* 0x000ea20000000800 */
[-C--:B------:R-:W-:Y:S01]  /*36a90*/  FFMA.FTZ R32, R32, R11.reuse, -R10 ;  /* 0x0000000b20207223 */ /* 0x080fe2000001080a */
[----:B------:R-:W-:-:S06]  /*36aa0*/  FFMA.FTZ R34, R34, R11, -R14 ;  /* 0x0000000b22227223 */ /* 0x000fcc000001080e */
[----:B------:R-:W3:Y:S01]  /*36ab0*/  MUFU.EX2 R161, R8 ;  /* 0x0000000800a17308 */ /* 0x000ee20000000800 */
[-CC-:B------:R-:W-:Y:S01]  /*36ac0*/  FFMA.FTZ R33, R33, R11.reuse, -R10.reuse ;  /* 0x0000000b21217223 */ /* 0x180fe2000001080a */
[----:B------:R-:W-:-:S06]  /*36ad0*/  FFMA.FTZ R36, R36, R11, -R10 ;  /* 0x0000000b24247223 */ /* 0x000fcc000001080a */
[----:B------:R-:W-:Y:S01]  /*36ae0*/  MUFU.EX2 R28, R28 ;  /* 0x0000001c001c7308 */ /* 0x000fe20000000800 */
[-CC-:B------:R-:W-:Y:S01]  /*36af0*/  FFMA.FTZ R37, R37, R11.reuse, -R10.reuse ;  /* 0x0000000b25257223 */ /* 0x180fe2000001080a */
[----:B------:R-:W-:-:S06]  /*36b00*/  FFMA.FTZ R40, R40, R11, -R10 ;  /* 0x0000000b28287223 */ /* 0x000fcc000001080a */
[----:B------:R-:W4:Y:S01]  /*36b10*/  MUFU.EX2 R30, R30 ;  /* 0x0000001e001e7308 */ /* 0x000f220000000800 */
[-CC-:B------:R-:W-:Y:S01]  /*36b20*/  FFMA.FTZ R41, R41, R11.reuse, -R10.reuse ;  /* 0x0000000b29297223 */ /* 0x180fe2000001080a */
[-CC-:B------:R-:W-:Y:S01]  /*36b30*/  FFMA.FTZ R44, R44, R11.reuse, -R10.reuse ;  /* 0x0000000b2c2c7223 */ /* 0x180fe2000001080a */
[-CC-:B------:R-:W-:Y:S01]  /*36b40*/  FFMA.FTZ R45, R45, R11.reuse, -R10.reuse ;  /* 0x0000000b2d2d7223 */ /* 0x180fe2000001080a */
[-CC-:B------:R-:W-:Y:S01]  /*36b50*/  FFMA.FTZ R48, R48, R11.reuse, -R10.reuse ;  /* 0x0000000b30307223 */ /* 0x180fe2000001080a */
[-CC-:B------:R-:W-:Y:S01]  /*36b60*/  FFMA.FTZ R49, R49, R11.reuse, -R10.reuse ;  /* 0x0000000b31317223 */ /* 0x180fe2000001080a */
[-C--:B------:R-:W-:Y:S02]  /*36b70*/  FFMA.FTZ R52, R52, R11.reuse, -R10 ;  /* 0x0000000b34347223 */ /* 0x080fe4000001080a */
[----:B------:R-:W-:Y:S01]  /*36b80*/  MUFU.EX2 R29, R29 ;  /* 0x0000001d001d7308 */ /* 0x000fe20000000800 */
[-C--:B------:R-:W-:Y:S01]  /*36b90*/  FFMA.FTZ R35, R35, R11.reuse, -R14 ;  /* 0x0000000b23237223 */ /* 0x080fe2000001080e */
[-C--:B------:R-:W-:Y:S01]  /*36ba0*/  FFMA.FTZ R10, R53, R11.reuse, -R10 ;  /* 0x0000000b350a7223 */ /* 0x080fe2000001080a */
[-CC-:B------:R-:W-:Y:S01]  /*36bb0*/  FFMA.FTZ R38, R38, R11.reuse, -R14.reuse ;  /* 0x0000000b26267223 */ /* 0x180fe2000001080e */
[-CC-:B------:R-:W-:Y:S01]  /*36bc0*/  FFMA.FTZ R39, R39, R11.reuse, -R14.reuse ;  /* 0x0000000b27277223 */ /* 0x180fe2000001080e */
[----:B------:R-:W-:-:S03]  /*36bd0*/  FFMA.FTZ R42, R42, R11, -R14 ;  /* 0x0000000b2a2a7223 */ /* 0x000fc6000001080e */
[----:B------:R-:W4:Y:S01]  /*36be0*/  MUFU.EX2 R31, R31 ;  /* 0x0000001f001f7308 */ /* 0x000f220000000800 */
[-CC-:B------:R-:W-:Y:S01]  /*36bf0*/  FFMA.FTZ R24, R24, R11.reuse, -R14.reuse ;  /* 0x0000000b18187223 */ /* 0x180fe2000001080e */
[-CC-:B------:R-:W-:Y:S01]  /*36c00*/  FFMA.FTZ R46, R46, R11.reuse, -R14.reuse ;  /* 0x0000000b2e2e7223 */ /* 0x180fe2000001080e */
[-CC-:B------:R-:W-:Y:S01]  /*36c10*/  FFMA.FTZ R56, R56, R11.reuse, -R14.reuse ;  /* 0x0000000b38387223 */ /* 0x180fe2000001080e */
[-CC-:B------:R-:W-:Y:S01]  /*36c20*/  FFMA.FTZ R50, R50, R11.reuse, -R14.reuse ;  /* 0x0000000b32327223 */ /* 0x180fe2000001080e */
[-CC-:B------:R-:W-:Y:S01]  /*36c30*/  FFMA.FTZ R51, R51, R11.reuse, -R14.reuse ;  /* 0x0000000b33337223 */ /* 0x180fe2000001080e */
[-CC-:B------:R-:W-:Y:S01]  /*36c40*/  FFMA.FTZ R54, R54, R11.reuse, -R14.reuse ;  /* 0x0000000b36367223 */ /* 0x180fe2000001080e */
[----:B------:R-:W-:Y:S01]  /*36c50*/  FFMA.FTZ R11, R55, R11, -R14 ;  /* 0x0000000b370b7223 */ /* 0x000fe2000001080e */
[----:B------:R-:W4:Y:S01]  /*36c60*/  MUFU.EX2 R32, R32 ;  /* 0x0000002000207308 */ /* 0x000f220000000800 */
[----:B0-----:R-:W-:Y:S01]  /*36c70*/  FADD.FTZ R14, R160, R15 ;  /* 0x0000000fa00e7221 */ /* 0x001fe20000010000 */
[----:B-1----:R-:W-:-:S06]  /*36c80*/  FADD.FTZ R20, R26, R21 ;  /* 0x000000151a147221 */ /* 0x002fcc0000010000 */
[----:B------:R-:W0:Y:S01]  /*36c90*/  MUFU.EX2 R34, R34 ;  /* 0x0000002200227308 */ /* 0x000e220000000800 */
[----:B--2---:R-:W-:Y:S01]  /*36ca0*/  FADD.FTZ R9, R25, R14 ;  /* 0x0000000e19097221 */ /* 0x004fe20000010000 */
[----:B---3--:R-:W-:-:S06]  /*36cb0*/  FADD.FTZ R15, R161, R20 ;  /* 0x00000014a10f7221 */ /* 0x008fcc0000010000 */
[----:B------:R-:W1:Y:S01]  /*36cc0*/  MUFU.EX2 R33, R33 ;  /* 0x0000002100217308 */ /* 0x000e620000000800 */
[----:B----4-:R-:W-:-:S07]  /*36cd0*/  FADD.FTZ R14, R30, R15 ;  /* 0x0000000f1e0e7221 */ /* 0x010fce0000010000 */
[----:B------:R-:W2:Y:S01]  /*36ce0*/  MUFU.EX2 R35, R35 ;  /* 0x0000002300237308 */ /* 0x000ea20000000800 */
[----:B------:R-:W-:-:S07]  /*36cf0*/  FADD.FTZ R15, R31, R14 ;  /* 0x0000000e1f0f7221 */ /* 0x000fce0000010000 */
[----:B------:R-:W3:Y:S08]  /*36d00*/  MUFU.EX2 R36, R36 ;  /* 0x0000002400247308 */ /* 0x000ef00000000800 */
[----:B------:R4:W-:Y:S08]  /*36d10*/  MUFU.EX2 R27, R10 ;  /* 0x0000000a001b7308 */ /* 0x0009f00000000800 */
[----:B------:R-:W3:Y:S01]  /*36d20*/  MUFU.EX2 R38, R38 ;  /* 0x0000002600267308 */ /* 0x000ee20000000800 */
[----:B----4-:R-:W-:-:S04]  /*36d30*/  FADD.FTZ R10, R28, R9 ;  /* 0x000000091c0a7221 */ /* 0x010fc80000010000 */
[----:B------:R-:W-:-:S03]  /*36d40*/  FADD.FTZ R9, R29, R10 ;  /* 0x0000000a1d097221 */ /* 0x000fc60000010000 */
[----:B------:R-:W4:Y:S01]  /*36d50*/  MUFU.EX2 R37, R37 ;  /* 0x0000002500257308 */ /* 0x000f220000000800 */
[----:B------:R-:W-:Y:S01]  /*36d60*/  FADD.FTZ R8, R32, R9 ;  /* 0x0000000920087221 */ /* 0x000fe20000010000 */
[----:B0-----:R-:W-:-:S06]  /*36d70*/  FADD.FTZ R10, R34, R15 ;  /* 0x0000000f220a7221 */ /* 0x001fcc0000010000 */
[----:B------:R-:W0:Y:S01]  /*36d80*/  MUFU.EX2 R39, R39 ;  /* 0x0000002700277308 */ /* 0x000e220000000800 */
[----:B-1----:R-:W-:Y:S01]  /*36d90*/  FADD.FTZ R9, R33, R8 ;  /* 0x0000000821097221 */ /* 0x002fe20000010000 */
[----:B--2---:R-:W-:-:S06]  /*36da0*/  FADD.FTZ R15, R35, R10 ;  /* 0x0000000a230f7221 */ /* 0x004fcc0000010000 */
[----:B------:R-:W1:Y:S08]  /*36db0*/  MUFU.EX2 R40, R40 ;  /* 0x0000002800287308 */ /* 0x000e700000000800 */
[----:B------:R-:W2:Y:S01]  /*36dc0*/  MUFU.EX2 R42, R42 ;  /* 0x0000002a002a7308 */ /* 0x000ea20000000800 */
[----:B---3--:R-:W-:Y:S01]  /*36dd0*/  FADD.FTZ R8, R36, R9 ;  /* 0x0000000924087221 */ /* 0x008fe20000010000 */
[----:B------:R-:W-:-:S06]  /*36de0*/  FADD.FTZ R10, R38, R15 ;  /* 0x0000000f260a7221 */ /* 0x000fcc0000010000 */
[----:B------:R-:W3:Y:S08]  /*36df0*/  MUFU.EX2 R41, R41 ;  /* 0x0000002900297308 */ /* 0x000ef00000000800 */
[----:B------:R-:W3:Y:S01]  /*36e00*/  MUFU.EX2 R169, R24 ;  /* 0x0000001800a97308 */ /* 0x000ee20000000800 */
[----:B----4-:R-:W-:Y:S01]  /*36e10*/  FADD.FTZ R9, R37, R8 ;  /* 0x0000000825097221 */ /* 0x010fe20000010000 */
[----:B0-----:R-:W-:-:S06]  /*36e20*/  FADD.FTZ R15, R39, R10 ;  /* 0x0000000a270f7221 */ /* 0x001fcc0000010000 */
[----:B------:R-:W0:Y:S08]  /*36e30*/  MUFU.EX2 R44, R44 ;  /* 0x0000002c002c7308 */ /* 0x000e300000000800 */
[----:B------:R-:W4:Y:S01]  /*36e40*/  MUFU.EX2 R46, R46 ;  /* 0x0000002e002e7308 */ /* 0x000f220000000800 */
        /* <DEDUP_REMOVED lines=8> */
[----:B0-----:R-:W-:Y:S01]  /*36ed0*/  FADD.FTZ R8, R44, R9 ;  /* 0x000000092c087221 */ /* 0x001fe20000010000 */
[----:B----4-:R-:W-:-:S06]  /*36ee0*/  FADD.FTZ R10, R46, R15 ;  /* 0x0000000f2e0a7221 */ /* 0x010fcc0000010000 */
        /* <DEDUP_REMOVED lines=8> */
[----:B------:R-:W3:Y:S01]  /*36f70*/  MUFU.EX2 R175, R11 ;  /* 0x0000000b00af7308 */ /* 0x000ee20000000800 */
[----:B0-----:R-:W-:Y:S01]  /*36f80*/  FADD.FTZ R9, R49, R8 ;  /* 0x0000000831097221 */ /* 0x001fe20000010000 */
[----:B----4-:R-:W-:-:S03]  /*36f90*/  FADD.FTZ R15, R51, R10 ;  /* 0x0000000a330f7221 */ /* 0x010fc60000010000 */
[----:B-1----:R-:W-:Y:S01]  /*36fa0*/  FADD.FTZ R8, R52, R9 ;  /* 0x0000000934087221 */ /* 0x002fe20000010000 */
[----:B--2---:R-:W-:-:S03]  /*36fb0*/  FADD.FTZ R10, R54, R15 ;  /* 0x0000000f360a7221 */ /* 0x004fc60000010000 */
[----:B------:R-:W-:Y:S01]  /*36fc0*/  FADD.FTZ R53, R27, R8 ;  /* 0x000000081b357221 */ /* 0x000fe20000010000 */
[----:B---3--:R-:W-:-:S04]  /*36fd0*/  FADD.FTZ R55, R175, R10 ;  /* 0x0000000aaf377221 */ /* 0x008fc80000010000 */
[----:B------:R-:W-:Y:S04]  /*36fe0*/  ST.E desc[UR4][R6.64+0x10], R53 ;  /* 0x0000103506007985 */ /* 0x000fe8000c101904 */
        /* <DEDUP_REMOVED lines=27> */
[----:B------:R3:W-:Y:S04]  /*371a0*/  STSM.16.M88.4 [R14], R160 ;  /* 0x000000a00e007844 */ /* 0x0007e80000000200 */
        /* <DEDUP_REMOVED lines=195> */
[----:B--2---:R-:W-:Y:S02]  /*37de0*/  FMUL.FTZ R43, R43, R6 ;  /* 0x000000062b2b7220 */ /* 0x004fe40000410000 */
        /* <DEDUP_REMOVED lines=70> */
[----:B------:R2:W-:Y:S04]  /*38250*/  ST.E desc[UR4][R8.64+0xa8], R15 ;  /* 0x0000a80f08007985 */ /* 0x0005e8000c101904 */
[----:B------:R-:W-:Y:S04]  /*38260*/  ST.E desc[UR18][R8.64+0xf4], R31 ;  /* 0x0000f41f08007985 */ /* 0x000fe8000c101912 */
[----:B------:R-:W-:Y:S04]  /*38270*/  ST.E desc[UR10][R8.64+0x114], R21 ;  /* 0x0001141508007985 */ /* 0x000fe8000c10190a */
[----:B------:R-:W-:Y:S04]  /*38280*/  ST.E desc[UR12][R8.64+0x120], R25 ;  /* 0x0001201908007985 */ /* 0x000fe8000c10190c */
[----:B------:R-:W-:Y:S04]  /*38290*/  ST.E desc[UR14][R8.64+0x124], R27 ;  /* 0x0001241b08007985 */ /* 0x000fe8000c10190e */
[----:B------:R-:W-:Y:S04]  /*382a0*/  ST.E desc[UR16][R8.64+0x130], R29 ;  /* 0x0001301d08007985 */ /* 0x000fe8000c101910 */
[----:B------:R-:W-:Y:S04]  /*382b0*/  ST.E desc[UR4][R8.64+0x1f4], R43 ;  /* 0x0001f42b08007985 */ /* 0x000fe8000c101904 */
[----:B------:R0:W-:Y:S04]  /*382c0*/  ST.E desc[UR4][R8.64+0xac], R7 ;  /* 0x0000ac0708007985 */ /* 0x0001e8000c101904 */
[----:B------:R1:W-:Y:S01]  /*382d0*/  ST.E desc[UR4][R8.64+0xb8], R11 ;  /* 0x0000b80b08007985 */ /* 0x0003e2000c101904 */
[----:B--2---:R-:W-:-:S05]  /*382e0*/  FMUL.FTZ R15, R47, R6 ;  /* 0x000000062f0f7220 */ /* 0x004fca0000410000 */
[----:B------:R2:W-:Y:S04]  /*382f0*/  ST.E desc[UR4][R8.64+0xbc], R15 ;  /* 0x0000bc0f08007985 */ /* 0x0005e8000c101904 */
[----:B------:R-:W0:Y:S02]  /*38300*/  LD.E R6, desc[UR6][R8.64+0xc8] ;  /* 0x0000c80608067980 */ /* 0x000e24000c101900 */
[----:B0-----:R-:W-:-:S05]  /*38310*/  FMUL.FTZ R7, R47, R6 ;  /* 0x000000062f077220 */ /* 0x001fca0000410000 */
[----:B------:R0:W-:Y:S04]  /*38320*/  ST.E desc[UR4][R8.64+0xc8], R7 ;  /* 0x0000c80708007985 */ /* 0x0001e8000c101904 */
[----:B------:R-:W1:Y:S02]  /*38330*/  LD.E R6, desc[UR6][R8.64+0xcc] ;  /* 0x0000cc0608067980 */ /* 0x000e64000c101900 */
[----:B-1----:R-:W-:-:S05]  /*38340*/  FMUL.FTZ R11, R47, R6 ;  /* 0x000000062f0b7220 */ /* 0x002fca0000410000 */
[----:B------:R1:W-:Y:S04]  /*38350*/  ST.E desc[UR4][R8.64+0xcc], R11 ;  /* 0x0000cc0b08007985 */ /* 0x0003e8000c101904 */
[----:B------:R-:W2:Y:S02]  /*38360*/  LD.E R6, desc[UR6][R8.64+0xd8] ;  /* 0x0000d80608067980 */ /* 0x000ea4000c101900 */
        /* <DEDUP_REMOVED lines=100> */
[----:B------:R-:W-:Y:S04]  /*389b0*/  ST.E desc[UR4][R8.64+0x1dc], R15 ;  /* 0x0001dc0f08007985 */ /* 0x000fe8000c101904 */
        /* <DEDUP_REMOVED lines=9> */
[----:B------:R-:W2:Y:S02]  /*38a50*/  LD.E R6, desc[UR6][R8.64+0x1fc] ;  /* 0x0001fc0608067980 */ /* 0x000ea4000c101900 */
[----:B--2---:R-:W-:-:S05]  /*38a60*/  FMUL.FTZ R47, R47, R6 ;  /* 0x000000062f2f7220 */ /* 0x004fca0000410000 */
[----:B------:R2:W-:Y:S04]  /*38a70*/  ST.E desc[UR4][R8.64+0x1fc], R47 ;  /* 0x0001fc2f08007985 */ /* 0x0005e8000c101904 */
[----:B0-----:R-:W3:Y:S04]  /*38a80*/  LDL.64 R6, [R12+0x88] ;  /* 0x000088000c067983 */ /* 0x001ee80000100a00 */
[----:B-1----:R-:W4:Y:S04]  /*38a90*/  LDL.64 R10, [R12] ;  /* 0x000000000c0a7983 */ /* 0x002f280000100a00 */
[----:B------:R-:W2:Y:S04]  /*38aa0*/  LDL.64 R14, [R12+0x90] ;  /* 0x000090000c0e7983 */ /* 0x000ea80000100a00 */
[----:B---3--:R-:W3:Y:S04]  /*38ab0*/  LD.E R25, desc[UR4][R6.64] ;  /* 0x0000000406197980 */ /* 0x008ee8000c101900 */
[----:B----4-:R-:W4:Y:S04]  /*38ac0*/  LD.E R11, desc[UR6][R10.64] ;  /* 0x000000060a0b7980 */ /* 0x010f28000c101900 */
[----:B--2---:R-:W4:Y:S04]  /*38ad0*/  LD.E.64 R8, desc[UR4][R14.64] ;  /* 0x000000040e087980 */ /* 0x004f28000c101b00 */
[----:B---3--:R-:W-:Y:S04]  /*38ae0*/  ST.E desc[UR8][R6.64], R25 ;  /* 0x0000001906007985 */ /* 0x008fe8000c101908 */
[----:B------:R-:W2:Y:S04]  /*38af0*/  LD.E R21, desc[UR10][R6.64+0x4] ;  /* 0x0000040a06157980 */ /* 0x000ea8000c101900 */
[----:B--2---:R0:W-:Y:S04]  /*38b00*/  ST.E desc[UR4][R6.64+0x4], R21 ;  /* 0x0000041506007985 */ /* 0x0041e8000c101904 */
[----:B------:R-:W2:Y:S04]  /*38b10*/  LD.E R27, desc[UR6][R6.64+0x8] ;  /* 0x00000806061b7980 */ /* 0x000ea8000c101900 */
[----:B--2---:R1:W-:Y:S04]  /*38b20*/  ST.E desc[UR4][R6.64+0x8], R27 ;  /* 0x0000081b06007985 */ /* 0x0043e8000c101904 */
[----:B------:R-:W2:Y:S04]  /*38b30*/  LD.E R29, desc[UR6][R6.64+0xc] ;  /* 0x00000c06061d7980 */ /* 0x000ea8000c101900 */
[----:B--2---:R-:W-:Y:S04]  /*38b40*/  ST.E desc[UR4][R6.64+0xc], R29 ;  /* 0x00000c1d06007985 */ /* 0x004fe8000c101904 */
[----:B------:R-:W2:Y:S04]  /*38b50*/  LD.E R15, desc[UR6][R6.64+0x10] ;  /* 0x00001006060f7980 */ /* 0x000ea8000c101900 */
[----:B--2---:R2:W-:Y:S04]  /*38b60*/  ST.E desc[UR4][R6.64+0x10], R15 ;  /* 0x0000100f06007985 */ /* 0x0045e8000c101904 */
[----:B0-----:R-:W3:Y:S04]  /*38b70*/  LD.E R21, desc[UR6][R6.64+0x14] ;  /* 0x0000140606157980 */ /* 0x001ee8000c101900 */
[----:B---3--:R0:W-:Y:S04]  /*38b80*/  ST.E desc[UR4][R6.64+0x14], R21 ;  /* 0x0000141506007985 */ /* 0x0081e8000c101904 */
[----:B------:R-:W3:Y:S04]  /*38b90*/  LD.E R25, desc[UR6][R6.64+0x18] ;  /* 0x0000180606197980 */ /* 0x000ee8000c101900 */
[----:B---3--:R3:W-:Y:S04]  /*38ba0*/  ST.E desc[UR4][R6.64+0x18], R25 ;  /* 0x0000181906007985 */ /* 0x0087e8000c101904 */
[----:B-1----:R-:W4:Y:S04]  /*38bb0*/  LD.E R27, desc[UR6][R6.64+0x1c] ;  /* 0x00001c06061b7980 */ /* 0x002f28000c101900 */
[----:B----4-:R1:W-:Y:S04]  /*38bc0*/  ST.E desc[UR4][R6.64+0x1c], R27 ;  /* 0x00001c1b06007985 */ /* 0x0103e8000c101904 */
[----:B--2---:R-:W2:Y:S04]  /*38bd0*/  LD.E R15, desc[UR6][R6.64+0x20] ;  /* 0x00002006060f7980 */ /* 0x004ea8000c101900 */
[----:B--2---:R2:W-:Y:S04]  /*38be0*/  ST.E desc[UR4][R6.64+0x20], R15 ;  /* 0x0000200f06007985 */ /* 0x0045e8000c101904 */
[----:B0-----:R-:W4:Y:S04]  /*38bf0*/  LD.E R21, desc[UR6][R6.64+0x24] ;  /* 0x0000240606157980 */ /* 0x001f28000c101900 */
[----:B----4-:R0:W-:Y:S04]  /*38c00*/  ST.E desc[UR4][R6.64+0x24], R21 ;  /* 0x0000241506007985 */ /* 0x0101e8000c101904 */
[----:B---3--:R-:W3:Y:S04]  /*38c10*/  LD.E R25, desc[UR6][R6.64+0x28] ;  /* 0x0000280606197980 */ /* 0x008ee8000c101900 */
        /* <DEDUP_REMOVED lines=228> */
[----:B--2---:R-:W-:Y:S04]  /*39a60*/  ST.E desc[UR4][R6.64+0x1f0], R15 ;  /* 0x0001f00f06007985 */ /* 0x004fe8000c101904 */
[----:B0-----:R-:W2:Y:S04]  /*39a70*/  LD.E R21, desc[UR6][R6.64+0x1f4] ;  /* 0x0001f40606157980 */ /* 0x001ea8000c101900 */
[----:B--2---:R-:W-:Y:S04]  /*39a80*/  ST.E desc[UR4][R6.64+0x1f4], R21 ;  /* 0x0001f41506007985 */ /* 0x004fe8000c101904 */
[----:B---3--:R-:W2:Y:S01]  /*39a90*/  LD.E R25, desc[UR6][R6.64+0x1f8] ;  /* 0x0001f80606197980 */ /* 0x008ea2000c101900 */
[----:B------:R-:W-:-:S02]  /*39aa0*/  R2UR UR30, R4 ;  /* 0x00000000041e72ca */ /* 0x000fc400000e0000 */
[C---:B------:R-:W-:Y:S02]  /*39ab0*/  R2UR UR31, R5.reuse ;  /* 0x00000000051f72ca */ /* 0x040fe400000e0000 */
[C---:B------:R-:W-:Y:S02]  /*39ac0*/  R2UR UR28, R4.reuse ;  /* 0x00000000041c72ca */ /* 0x040fe400000e0000 */
[C---:B------:R-:W-:Y:S02]  /*39ad0*/  R2UR UR29, R5.reuse ;  /* 0x00000000051d72ca */ /* 0x040fe400000e0000 */
[C---:B------:R-:W-:Y:S02]  /*39ae0*/  R2UR UR26, R4.reuse ;  /* 0x00000000041a72ca */ /* 0x040fe400000e0000 */
[----:B------:R-:W-:Y:S01]  /*39af0*/  R2UR UR27, R5 ;  /* 0x00000000051b72ca */ /* 0x000fe200000e0000 */
[----:B--2---:R0:W-:Y:S04]  /*39b00*/  ST.E desc[UR4][R6.64+0x1f8], R25 ;  /* 0x0001f81906007985 */ /* 0x0041e8000c101904 */
[----:B-1----:R-:W2:Y:S01]  /*39b10*/  LD.E R27, desc[UR6][R6.64+0x1fc] ;  /* 0x0001fc06061b7980 */ /* 0x002ea2000c101900 */
        /* <DEDUP_REMOVED lines=26> */
[----:B0-----:R-:W2:Y:S04]  /*39cc0*/  LD.E R25, desc[UR28][R6.64+0x4] ;  /* 0x0000041c06197980 */ /* 0x001ea8000c101900 */
[----:B------:R-:W2:Y:S04]  /*39cd0*/  LD.E R26, desc[UR26][R6.64+0x8] ;  /* 0x0000081a061a7980 */ /* 0x000ea8000c101900 */
[----:B-1----:R-:W2:Y:S04]  /*39ce0*/  LD.E R27, desc[UR24][R6.64+0xc] ;  /* 0x00000c18061b7980 */ /* 0x002ea8000c101900 */
        /* <DEDUP_REMOVED lines=2475> */
.L_x_6658:
[----:B------:R-:W-:Y:S05]  /*437a0*/  BSYNC B2 ;  /* 0x0000000000027941 */ /* 0x000fea0003800000 */
.L_x_6657:
[C---:B------:R-:W-:Y:S02]  /*437b0*/  R2UR UR6, R4.reuse ;  /* 0x00000000040672ca */ /* 0x040fe400000e0000 */
[C---:B------:R-:W-:Y:S02]  /*437c0*/  R2UR UR7, R5.reuse ;  /* 0x00000000050772ca */ /* 0x040fe400000e0000 */
[----:B------:R-:W-:Y:S02]  /*437d0*/  R2UR UR4, R4 ;  /* 0x00000000040472ca */ /* 0x000fe400000e0000 */
[----:B------:R-:W-:-:S09]  /*437e0*/  R2UR UR5, R5 ;  /* 0x00000000050572ca */ /* 0x000fd200000e0000 */
[----:B------:R-:W2:Y:S04]  /*437f0*/  LD.E.64 R4, desc[UR6][R10.64+0x20] ;  /* 0x000020060a047980 */ /* 0x000ea8000c101b00 */
[----:B------:R-:W3:Y:S01]  /*43800*/  LD.E R6, desc[UR4][R10.64+0xc] ;  /* 0x00000c040a067980 */ /* 0x000ee2000c101900 */
[----:B--2---:R-:W-:Y:S01]  /*43810*/  MOV R5, R4 ;  /* 0x0000000400057202 */ /* 0x004fe20000000f00 */
[----:B------:R-:W-:-:S04]  /*43820*/  IMAD.MOV.U32 R4, RZ, RZ, R13 ;  /* 0x000000ffff047224 */ /* 0x000fc800078e000d */
[----:B-----5:R-:W-:-:S05]  /*43830*/  IMAD R5, R8, 0x8, R5 ;  /* 0x0000000808057824 */ /* 0x020fca00078e0205 */
[----:B---3--:R-:W-:-:S04]  /*43840*/  PRMT R5, R6, 0x654, R5 ;  /* 0x0000065406057816 */ /* 0x008fc80000000005 */
[----:B------:R0:W-:Y:S02]  /*43850*/  SYNCS.ARRIVE.TRANS64.RED.A1T0 RZ, [R5+URZ], RZ ;  /* 0x000000ff05ff79a7 */ /* 0x0001e4000810043f */
[----:B0-----:R-:W-:-:S04]  /*43860*/  IMAD.MOV.U32 R5, RZ, RZ, 0x0 ;  /* 0x00000000ff057424 */ /* 0x001fc800078e00ff */
[----:B------:R-:W-:Y:S05]  /*43870*/  RET.REL.NODEC R4 `(_ZN7cutlass13device_kernelIN5flash11enable_sm90INS1_16FlashAttnFwdSm90INS1_25CollectiveMainloopFwdSm90ILi2EN4cute5tupleIJNS5_1CILi1EEES8_S8_EEENS6_IJNS7_ILi64EEESA_SA_EEELi512ENS_10bfloat16_tEfNS_4arch4Sm90ELb0ELb1ELb0ELb1ELb1ELb0ELb1ELb0ELb0ELb1ELb1ELb0EEENS1_21CollectiveEpilogueFwdINS6_IJSA_NS7_ILi512EEESA_EEES9_SC_SE_Li256ELb1ELb1ELb1ELb0EEENS1_36VarlenDynamicPersistentTileSchedulerILi64ELi64ELi256ELi128ELb1ELb1ELb1ELb1ELb0ELb1EEEEEEEEEvNT_6ParamsE) ;  /* 0xfffffbc404e07950 */ /* 0x000fea0003c3ffff */
.L_x_6629:
[----:B0-----:R0:W1:Y:S02]  /*43880*/  SYNCS.PHASECHK.TRANS64.TRYWAIT P0, [R9+URZ], R24 ;  /* 0x00000018090075a7 */ /* 0x001064000800017f */
[----:B-1----:R-:W-:Y:S05]  /*43890*/  @!P0 NANOSLEEP.SYNCS 0x989680 ;  /* 0x009896800000895d */ /* 0x002fea0003900000 */
[----:B------:R-:W1:Y:S02]  /*438a0*/  @!P0 SYNCS.PHASECHK.TRANS64 P0, [R9+URZ], R24 ;  /* 0x00000018090085a7 */ /* 0x000e64000800007f */
[----:B-1----:R-:W-:Y:S05]  /*438b0*/  @!P0 BRA `(.L_x_6629) ;  /* 0xfffffffc00f08947 */ /* 0x002fea000383ffff */
[----:B------:R-:W-:Y:S05]  /*438c0*/  BRA `(.L_x_6628) ;  /* 0xfffffee800f47947 */ /* 0x000fea000383ffff */
.L_x_6636:
[----:B0-----:R0:W1:Y:S02]  /*438d0*/  SYNCS.PHASECHK.TRANS64.TRYWAIT P0, [R56+URZ], R57 ;  /* 0x00000039380075a7 */ /* 0x001064000800017f */
[----:B-1----:R-:W-:Y:S05]  /*438e0*/  @!P0 NANOSLEEP.SYNCS 0x989680 ;  /* 0x009896800000895d */ /* 0x002fea0003900000 */
[----:B------:R-:W1:Y:S02]  /*438f0*/  @!P0 SYNCS.PHASECHK.TRANS64 P0, [R56+URZ], R57 ;  /* 0x00000039380085a7 */ /* 0x000e64000800007f */
[----:B-1----:R-:W-:Y:S05]  /*43900*/  @!P0 BRA `(.L_x_6636) ;  /* 0xfffffffc00f08947 */ /* 0x002fea000383ffff */
[----:B------:R-:W-:Y:S05]  /*43910*/  BRA `(.L_x_6635) ;  /* 0xfffffef000c87947 */ /* 0x000fea000383ffff */
.L_x_6659:
        /* <DEDUP_REMOVED lines=14> */
.L_x_15651:


//--------------------- .text._ZN7cutlass13device_kernelIN5flash11enable_sm90INS1_16FlashAttnFwdSm90INS1_25CollectiveMainloopFwdSm90ILi2EN4cute5tupleIJNS5_1CILi1EEES8_S8_EEENS6_IJNS7_ILi64EEESA_SA_EEELi512ENS_10bfloat16_tEfNS_4arch4Sm90ELb0ELb1ELb0ELb1ELb1ELb1ELb1ELb0ELb0ELb1ELb1ELb0EEENS1_21CollectiveEpilogueFwdINS6_IJSA_NS7_ILi512EEESA_EEES9_SC_SE_Li256ELb1ELb1ELb1ELb0EEENS1_36VarlenDynamicPersistentTileSchedulerILi64ELi64ELi256ELi128ELb1ELb1ELb1ELb1ELb0ELb1EEEEEEEEEvNT_6ParamsE --------------------------
	.section	.text._ZN7cutlass13device_kernelIN5flash11enable_sm90INS1_16FlashAttnFwdSm90INS1_25CollectiveMainloopFwdSm90ILi2EN4cute5tupleIJNS5_1CILi1EEES8_S8_EEENS6_IJNS7_ILi64EEESA_SA_EEELi512ENS_10bfloat16_tEfNS_4arch4Sm90ELb0ELb1ELb0ELb1ELb1ELb1ELb1ELb0ELb0ELb1ELb1ELb0EEENS1_21CollectiveEpilogueFwdINS6_IJSA_NS7_ILi512EEESA_EEES9_SC_SE_Li256ELb1ELb1ELb1ELb0EEENS1_36VarlenDynamicPersistentTileSchedulerILi64ELi64ELi256ELi128ELb1ELb1ELb1ELb1ELb0ELb1EEEEEEEEEvNT_6ParamsE,"ax",@progbits
	.align	128
.text._ZN7cutlass13device_kernelIN5flash11enable_sm90INS1_16FlashAttnFwdSm90INS1_25CollectiveMainloopFwdSm90ILi2EN4cute5tupleIJNS5_1CILi1EEES8_S8_EEENS6_IJNS7_ILi64EEESA_SA_EEELi512ENS_10bfloat16_tEfNS_4arch4Sm90ELb0ELb1ELb0ELb1ELb1ELb1ELb1ELb0ELb0ELb1ELb1ELb0EEENS1_21CollectiveEpilogueFwdINS6_IJSA_NS7_ILi512EEESA_EEES9_SC_SE_Li256ELb1ELb1ELb1ELb0EEENS1_36VarlenDynamicPersistentTileSchedulerILi64ELi64ELi256ELi128ELb1ELb1ELb1ELb1ELb0ELb1EEEEEEEEEvNT_6ParamsE:
        .type           _ZN7cutlass13device_kernelIN5flash11enable_sm90INS1_16FlashAttnFwdSm90INS1_25CollectiveMainloopFwdSm90ILi2EN4cute5tupleIJNS5_1CILi1EEES8_S8_EEENS6_IJNS7_ILi64EEESA_SA_EEELi512ENS_10bfloat16_tEfNS_4arch4Sm90ELb0ELb1ELb0ELb1ELb1ELb1ELb1ELb0ELb0ELb1ELb1ELb0EEENS1_21CollectiveEpilogueFwdINS6_IJSA_NS7_ILi512EEESA_EEES9_SC_SE_Li256ELb1ELb1ELb1ELb0EEENS1_36VarlenDynamicPersistentTileSchedulerILi64ELi64ELi256ELi128ELb1ELb1ELb1ELb1ELb0ELb1EEEEEEEEEvNT_6ParamsE,@function
        .size           _ZN7cutlass13device_kernelIN5flash11enable_sm90INS1_16FlashAttnFwdSm90INS1_25CollectiveMainloopFwdSm90ILi2EN4cute5tupleIJNS5_1CILi1EEES8_S8_EEENS6_IJNS7_ILi64EEESA_SA_EEELi512ENS_10bfloat16_tEfNS_4arch4Sm90ELb0ELb1ELb0ELb1ELb1ELb1ELb1ELb0ELb0ELb1ELb1ELb0EEENS1_21CollectiveEpilogueFwdINS6_IJSA_NS7_ILi512EEESA_EEES9_SC_SE_Li256ELb1ELb1ELb1ELb0EEENS1_36VarlenDynamicPersistentTileSchedulerILi64ELi64ELi256ELi128ELb1ELb1ELb1ELb1ELb0ELb1EEEEEEEEEvNT_6ParamsE,(.L_x_15653 - _ZN7cutlass13device_kernelIN5flash11enable_sm90INS1_16FlashAttnFwdSm90INS1_25CollectiveMainloopFwdSm90ILi2EN4cute5tupleIJNS5_1CILi1EEES8_S8_EEENS6_IJNS7_ILi64EEESA_SA_EEELi512ENS_10bfloat16_tEfNS_4arch4Sm90ELb0ELb1ELb0ELb1ELb1ELb1ELb1ELb0ELb0ELb1ELb1ELb0EEENS1_21CollectiveEpilogueFwdINS6_IJSA_NS7_ILi512EEESA_EEES9_SC_SE_Li256ELb1ELb1ELb1ELb0EEENS1_36VarlenDynamicPersistentTileSchedulerILi64ELi64ELi256ELi128ELb1ELb1ELb1ELb1ELb0ELb1EEEEEEEEEvNT_6ParamsE)
        .other          _ZN7cutlass13device_kernelIN5flash11enable_sm90INS1_16FlashAttnFwdSm90INS1_25CollectiveMainloopFwdSm90ILi2EN4cute5tupleIJNS5_1CILi1EEES8_S8_EEENS6_IJNS7_ILi64EEESA_SA_EEELi512ENS_10bfloat16_tEfNS_4arch4Sm90ELb0ELb1ELb0ELb1ELb1ELb1ELb1ELb0ELb0ELb1ELb1ELb0EEENS1_21CollectiveEpilogueFwdINS6_IJSA_NS7_ILi512EEESA_EEES9_SC_SE_Li256ELb1ELb1ELb1ELb0EEENS1_36VarlenDynamicPersistentTileSchedulerILi64ELi64ELi256ELi128ELb1ELb1ELb1ELb1ELb0ELb1EEEEEEEEEvNT_6ParamsE,@"STO_CUDA_ENTRY STV_DEFAULT"
_ZN7cutlass13device_kernelIN5flash11enable_sm90INS1_16FlashAttnFwdSm90INS1_25CollectiveMainloopFwdSm90ILi2EN4cute5tupleIJNS5_1CILi1EEES8_S8_EEENS6_IJNS7_ILi64EEESA_SA_EEELi512ENS_10bfloat16_tEfNS_4arch4Sm90ELb0ELb1ELb0ELb1ELb1ELb1ELb1ELb0ELb0ELb1ELb1ELb0EEENS1_21CollectiveEpilogueFwdINS6_IJSA_NS7_ILi512EEESA_EEES9_SC_SE_Li256ELb1ELb1ELb1ELb0EEENS1_36VarlenDynamicPersistentTileSchedulerILi64ELi64ELi256ELi128ELb1ELb1ELb1ELb1ELb0ELb1EEEEEEEEEvNT_6ParamsE:
[----:B------:R-:W0:Y:S02]  /*0000*/  LDC R1, c[0x0][0x28] ;  /* 0x00000a00ff017b82 */ /* 0x000e240000000800 */
[----:B0-----:R-:W-:-:S05]  /*0010*/  VIADD R1, R1, 0xfffffb90 ;  /* 0xfffffb9001017836 */ /* 0x001fca0000000000 */
[----:B------:R-:W-:Y:S01]  /*0020*/  R2UR UR4, R1 ;  /* 0x00000000010472ca */ /* 0x000fe200000e0000 */
[----:B------:R-:W0:Y:S01]  /*0030*/  S2R R3, SR_TID.X ;  /* 0x0000000000037919 */ /* 0x000e220000002100 */
[----:B------:R-:W-:Y:S01]  /*0040*/  ELECT P0, URZ, PT ;  /* 0x00000000003f782f */ /* 0x000fe20003800000 */
[----:B------:R-:W-:Y:S01]  /*0050*/  BSSY B0, `(.L_x_6660) ;  /* 0x0000012000007945 */ /* 0x000fe20003800000 */
[----:B------:R-:W-:Y:S01]  /*0060*/  ULDC UR39, c[0x0][0x20] ;  /* 0x0000080000277ab9 */ /* 0x000fe20000000800 */
[----:B------:R-:W-:-:S08]  /*0070*/  ULDC UR42, c[0x0][0x24] ;  /* 0x00000900002a7ab9 */ /* 0x000fd00000000800 */
[----:B------:R-:W-:-:S04]  /*0080*/  UIADD3 UR39, UP0, UR4, UR39, URZ ;  /* 0x0000002704277290 */ /* 0x000fc8000ff1e03f */
[----:B------:R-:W-:Y:S01]  /*0090*/  UIADD3.X UR42, URZ, UR42, URZ, UP0, !UPT ;  /* 0x0000002a3f2a7290 */ /* 0x000fe200087fe43f */
        /* <DEDUP_REMOVED lines=13> */
.L_x_6661:
[----:B------:R-:W-:Y:S05]  /*0170*/  BSYNC B0 ;  /* 0x0000000000007941 */ /* 0x000fea0003800000 */
.L_x_6660:
        /* <DEDUP_REMOVED lines=17> */
[----:B------:R-:W-:Y:S01]  /*0290*/  @UP0 USHF.L.U32 UR6, UR6, 0x1, URZ ;  /* 0x0000000106060899 */ /* 0x000fe2000800063f */
[----:B------:R-:W-:-:S03]  /*02a0*/  VOTEU.ANY UP0, P0 ;  /* 0x00000000003f7886 */ /* 0x000fc60000000100 */
[----:B------:R-:W-:Y:S01]  /*02b0*/  UISETP.NE.AND UP3, UPT, UR38, URZ, UPT ;  /* 0x0000003f2600728c */ /* 0x000fe2000bf65270 */
[----:B------:R-:W0:Y:S02]  /*02c0*/  FENCE.VIEW.ASYNC.S ;  /* 0x00000000000073c6 */ /* 0x000e240000000000 */
[----:B0-----:R0:W1:Y:S01]  /*02d0*/  @UP0 SYNCS.EXCH.64 URZ, [UR8+0x38800], UR4 ;  /* 0x03880004083f05b2 */ /* 0x0010620008000100 */
[----:B------:R-:W-:Y:S01]  /*02e0*/  UP2UR UR61, UPR, URZ, 0x8 ;  /* 0x000000083f3d7883 */ /* 0x000fe20008000000 */
[----:B------:R0:W2:Y:S03]  /*02f0*/  @UP1 SYNCS.EXCH.64 URZ, [UR8+0x38810], UR4 ;  /* 0x03881004083f15b2 */ /* 0x0000a60008000100 */
[----:B------:R0:W3:Y:S01]  /*0300*/  @UP2 SYNCS.EXCH.64 URZ, [UR8+0x38820], UR6 ;  /* 0x03882006083f25b2 */ /* 0x0000e20008000100 */
[----:B------:R-:W-:Y:S07]  /*0310*/  @P1 BRA `(.L_x_6662) ;  /* 0x0000000000381947 */ /* 0x000fee0003800000 */
        /* <DEDUP_REMOVED lines=14> */
.L_x_6662:
        /* <DEDUP_REMOVED lines=22> */
.L_x_6663:
        /* <DEDUP_REMOVED lines=18> */
.L_x_6664:
        /* <DEDUP_REMOVED lines=22> */
.L_x_6665:
        /* <DEDUP_REMOVED lines=22> */
.L_x_6666:
[----:B------:R-:W-:Y:S01]  /*0940*/  UISETP.NE.AND UP0, UPT, UR38, URZ, UPT ;  /* 0x0000003f2600728c */ /* 0x000fe2000bf05270 */
[----:B------:R-:W-:Y:S01]  /*0950*/  NOP ;  /* 0x0000000000007918 */ /* 0x000fe20000000000 */
[----:B------:R-:W-:Y:S01]  /*0960*/  UMOV UR60, 0x1 ;  /* 0x00000001003c7882 */ /* 0x000fe20000000000 */
[----:B------:R-:W-:Y:S01]  /*0970*/  ULDC.64 UR36, c[0x0][0x208] ;  /* 0x0000820000247ab9 */ /* 0x000fe20000000a00 */
[----:B------:R-:W-:Y:S01]  /*0980*/  USEL UR60, UR60, 0x2, !UP0 ;  /* 0x000000023c3c7887 */ /* 0x000fe2000c000000 */
[----:B------:R-:W-:Y:S01]  /*0990*/  BSSY B9, `(.L_x_6667) ;  /* 0x00037ef000097945 */ /* 0x000fe20003800000 */
[----:B0123--:R-:W-:Y:S01]  /*09a0*/  BAR.SYNC.DEFER_BLOCKING 0x0 ;  /* 0x0000000000007b1d */ /* 0x00ffe20000010000 */
[----:B------:R-:W-:-:S13]  /*09b0*/  PLOP3.LUT P0, PT, PT, PT, UP0, 0x40, 0x0 ;  /* 0x000000000000781c */ /* 0x000fda0003f0e808 */
[----:B------:R-:W-:Y:S05]  /*09c0*/  @P0 BRA `(.L_x_6668) ;  /* 0x000002e400bc0947 */ /* 0x000fea0003800000 */
.L_x_6669:
[----:B------:R-:W-:-:S08]  /*09d0*/  NOP ;  /* 0x0000000000007918 */ /* 0x000fd00000000000 */
[----:B------:R-:W0:Y:S02]  /*09e0*/  USETMAXREG.TRY_ALLOC.CTAPOOL UP0, 0xe8 ;  /* 0x000000e8000079c8 */ /* 0x000e240008000600 */
[----:B0-----:R-:W-:-:S13]  /*09f0*/  PLOP3.LUT P0, PT, PT, PT, UP0, 0x80, 0x0 ;  /* 0x000000000000781c */ /* 0x001fda0003f0f008 */
[----:B------:R-:W-:Y:S05]  /*0a00*/  @!P0 BRA `(.L_x_6669) ;  /* 0xfffffffc00f08947 */ /* 0x000fea000383ffff */
[----:B------:R-:W0:Y:S01]  /*0a10*/  S2R R0, SR_TID.X ;  /* 0x0000000000007919 */ /* 0x000e220000002100 */
[----:B------:R-:W1:Y:S01]  /*0a20*/  S2UR UR4, SR_CgaCtaId ;  /* 0x00000000000479c3 */ /* 0x000e620000008800 */
[----:B------:R-:W-:Y:S04]  /*0a30*/  STL.64 [R1+0x1c0], RZ ;  /* 0x0001c0ff01007387 */ /* 0x000fe80000100a00 */
[----:B------:R-:W-:Y:S04]  /*0a40*/  STL [R1+0x1c8], RZ ;  /* 0x0001c8ff01007387 */ /* 0x000fe80000100800 */
[----:B------:R-:W-:Y:S01]  /*0a50*/  STL [R1+0x1cc], RZ ;  /* 0x0001ccff01007387 */ /* 0x000fe20000100800 */
[----:B-1----:R-:W-:Y:S01]  /*0a60*/  IMAD.U32 R155, RZ, RZ, UR4 ;  /* 0x00000004ff9b7e24 */ /* 0x002fe2000f8e00ff */
[----:B------:R-:W-:Y:S01]  /*0a70*/  ULDC UR4, c[0x0][0xd3c] ;  /* 0x00034f0000047ab9 */ /* 0x000fe20000000800 */
[----:B0-----:R-:W-:-:S04]  /*0a80*/  SHF.R.U32.HI R2, RZ, 0x7, R0 ;  /* 0x00000007ff027819 */ /* 0x001fc80000011600 */
[----:B------:R-:W-:Y:S02]  /*0a90*/  ISETP.NE.AND P0, PT, R2, 0x1, PT ;  /* 0x000000010200780c */ /* 0x000fe40003f05270 */
[----:B------:R-:W-:-:S04]  /*0aa0*/  MOV R2, 0x400 ;  /* 0x0000040000027802 */ /* 0x000fc80000000f00 */
[----:B------:R-:W-:-:S07]  /*0ab0*/  LEA R2, R155, R2, 0x18 ;  /* 0x000000029b027211 */ /* 0x000fce00078ec0ff */
[----:B------:R-:W-:Y:S06]  /*0ac0*/  @!P0 BAR.ARV 0x8, 0x100 ;  /* 0x0204000000008b1d */ /* 0x000fec0000002000 */
[----:B------:R-:W-:-:S13]  /*0ad0*/  ISETP.GE.U32.AND P0, PT, R0, 0x100, PT ;  /* 0x000001000000780c */ /* 0x000fda0003f06070 */
[----:B------:R-:W-:Y:S08]  /*0ae0*/  @P0 BAR.ARV 0xf, 0x100 ;  /* 0x03c4000000000b1d */ /* 0x000ff00000002000 */
[----:B------:R-:W-:Y:S06]  /*0af0*/  BAR.SYNC.DEFER_BLOCKING 0x5, 0x180 ;  /* 0x0146000000007b1d */ /* 0x000fec0000010000 */
[----:B------:R-:W0:Y:S02]  /*0b00*/  LDS.128 R84, [R2+0x388d0] ;  /* 0x0388d00002547984 */ /* 0x000e240000000c00 */
[----:B------:R-:W-:Y:S06]  /*0b10*/  BAR.ARV 0x4, 0x180 ;  /* 0x0106000000007b1d */ /* 0x000fec0000002000 */
[----:B0-----:R-:W-:-:S13]  /*0b20*/  ISETP.GE.AND P0, PT, R87, UR4, PT ;  /* 0x0000000457007c0c */ /* 0x001fda000bf06270 */
[----:B------:R-:W-:Y:S05]  /*0b30*/  @P0 BRA `(.L_x_6670) ;  /* 0x0000037c00500947 */ /* 0x000fea0003800000 */
[----:B------:R-:W-:Y:S01]  /*0b40*/  VIADD R221, R0, 0xffffff80 ;  /* 0xffffff8000dd7836 */ /* 0x000fe20000000000 */
[----:B------:R-:W0:Y:S01]  /*0b50*/  S2UR UR4, SR_SWINHI ;  /* 0x00000000000479c3 */ /* 0x000e220000002f00 */
[----:B------:R-:W-:Y:S01]  /*0b60*/  R2UR UR40, R2 ;  /* 0x00000000022872ca */ /* 0x000fe200000e0000 */
[----:B------:R-:W-:Y:S02]  /*0b70*/  IMAD.MOV.U32 R161, RZ, RZ, 0x2 ;  /* 0x00000002ffa17424 */ /* 0x000fe400078e00ff */
[----:B------:R-:W-:Y:S01]  /*0b80*/  SHF.R.S32.HI R0, RZ, 0x1f, R221 ;  /* 0x0000001fff007819 */ /* 0x000fe200000114dd */
[----:B------:R-:W-:Y:S02]  /*0b90*/  IMAD.MOV.U32 R156, RZ, RZ, RZ ;  /* 0x000000ffff9c7224 */ /* 0x000fe400078e00ff */
[----:B------:R-:W-:Y:S01]  /*0ba0*/  IMAD.MOV.U32 R158, RZ, RZ, RZ ;  /* 0x000000ffff9e7224 */ /* 0x000fe200078e00ff */
[CC--:B------:R-:W-:Y:S02]  /*0bb0*/  LEA.HI R5, R0.reuse, R221.reuse, RZ, 0x7 ;  /* 0x000000dd00057211 */ /* 0x0c0fe400078f38ff */
[----:B------:R-:W-:-:S02]  /*0bc0*/  LEA.HI R3, R0, R221, RZ, 0x4 ;  /* 0x000000dd00037211 */ /* 0x000fc400078f20ff */
[----:B------:R-:W-:Y:S02]  /*0bd0*/  LOP3.LUT R4, R5, 0xffffff80, RZ, 0xc0, !PT ;  /* 0xffffff8005047812 */ /* 0x000fe400078ec0ff */
[CC--:B------:R-:W-:Y:S02]  /*0be0*/  LEA.HI R11, R0.reuse, R221.reuse, RZ, 0x2 ;  /* 0x000000dd000b7211 */ /* 0x0c0fe400078f10ff */
[CC--:B------:R-:W-:Y:S01]  /*0bf0*/  LEA.HI R13, R0.reuse, R221.reuse, RZ, 0x3 ;  /* 0x000000dd000d7211 */ /* 0x0c0fe200078f18ff */
[----:B------:R-:W-:Y:S01]  /*0c00*/  IMAD.IADD R6, R221, 0x1, -R4 ;  /* 0x00000001dd067824 */ /* 0x000fe200078e0a04 */
[----:B------:R-:W-:Y:S02]  /*0c10*/  LEA.HI R4, R0, R221, RZ, 0x5 ;  /* 0x000000dd00047211 */ /* 0x000fe400078f28ff */
[----:B------:R-:W-:Y:S02]  /*0c20*/  LOP3.LUT R0, R3, 0xfffffff0, RZ, 0xc0, !PT ;  /* 0xfffffff003007812 */ /* 0x000fe400078ec0ff */
[----:B------:R-:W-:-:S02]  /*0c30*/  SHF.R.S32.HI R7, RZ, 0x1f, R6 ;  /* 0x0000001fff077819 */ /* 0x000fc40000011406 */
[----:B------:R-:W-:Y:S01]  /*0c40*/  SHF.R.S32.HI R167, RZ, 0x5, R4 ;  /* 0x00000005ffa77819 */ /* 0x000fe20000011404 */
[----:B------:R-:W-:Y:S01]  /*0c50*/  IMAD.IADD R15, R221, 0x1, -R0 ;  /* 0x00000001dd0f7824 */ /* 0x000fe200078e0a00 */
[CC--:B------:R-:W-:Y:S01]  /*0c60*/  LEA.HI R8, R7.reuse, R6.reuse, RZ, 0x2 ;  /* 0x0000000607087211 */ /* 0x0c0fe200078f10ff */
[----:B------:R-:W-:Y:S01]  /*0c70*/  UMOV UR40, UR40 ;  /* 0x0000002800287c82 */ /* 0x000fe20008000000 */
[----:B0-----:R-:W-:Y:S01]  /*0c80*/  UMOV UR41, UR4 ;  /* 0x0000000400297c82 */ /* 0x001fe20008000000 */
[----:B------:R-:W-:Y:S02]  /*0c90*/  SHF.R.S32.HI R0, RZ, 0x4, R3 ;  /* 0x00000004ff007819 */ /* 0x000fe40000011403 */
[--C-:B------:R-:W-:Y:S01]  /*0ca0*/  SHF.R.S32.HI R9, RZ, 0x2, R8.reuse ;  /* 0x00000002ff097819 */ /* 0x100fe20000011408 */
[----:B------:R0:W-:Y:S01]  /*0cb0*/  STL [R1+0x468], R15 ;  /* 0x0004680f01007387 */ /* 0x0001e20000100800 */
[----:B------:R-:W-:Y:S02]  /*0cc0*/  SHF.R.S32.HI R10, RZ, 0x1f, R8 ;  /* 0x0000001fff0a7819 */ /* 0x000fe40000011408 */
[----:B------:R-:W-:-:S02]  /*0cd0*/  LEA.HI R7, R7, R6, RZ, 0x5 ;  /* 0x0000000607077211 */ /* 0x000fc400078f28ff */
[----:B------:R-:W-:Y:S02]  /*0ce0*/  LEA.HI R10, R10, R9, RZ, 0x3 ;  /* 0x000000090a0a7211 */ /* 0x000fe400078f18ff */
[----:B------:R-:W-:Y:S02]  /*0cf0*/  SHF.R.S32.HI R4, RZ, 0x1f, R4 ;  /* 0x0000001fff047819 */ /* 0x000fe40000011404 */
[----:B------:R-:W-:Y:S02]  /*0d00*/  LOP3.LUT R10, R10, 0xfffffff8, RZ, 0xc0, !PT ;  /* 0xfffffff80a0a7812 */ /* 0x000fe400078ec0ff */
[----:B------:R-:W-:Y:S02]  /*0d10*/  LEA.HI R3, R3, R0, RZ, 0x1 ;  /* 0x0000000003037211 */ /* 0x000fe400078f08ff */
[----:B------:R-:W-:Y:S01]  /*0d20*/  LOP3.LUT R12, R11, 0xfffffffc, RZ, 0xc0, !PT ;  /* 0xfffffffc0b0c7812 */ /* 0x000fe200078ec0ff */
[----:B------:R-:W-:Y:S01]  /*0d30*/  IMAD.IADD R10, R9, 0x1, -R10 ;  /* 0x00000001090a7824 */ /* 0x000fe200078e0a0a */
[----:B------:R-:W-:-:S02]  /*0d40*/  SHF.R.S32.HI R7, RZ, 0x5, R7 ;  /* 0x00000005ff077819 */ /* 0x000fc40000011407 */
[----:B------:R-:W-:Y:S01]  /*0d50*/  SHF.R.S32.HI R18, RZ, 0x2, R11 ;  /* 0x00000002ff127819 */ /* 0x000fe2000001140b */
[----:B------:R-:W-:Y:S01]  /*0d60*/  IMAD.IADD R20, R221, 0x1, -R12 ;  /* 0x00000001dd147824 */ /* 0x000fe200078e0a0c */
[----:B------:R-:W-:Y:S01]  /*0d70*/  LEA.HI R4, R4, R167, RZ, 0x2 ;  /* 0x000000a704047211 */ /* 0x000fe200078f10ff */
[----:B------:R-:W-:Y:S01]  /*0d80*/  IMAD R162, R7, 0x10, R10 ;  /* 0x0000001007a27824 */ /* 0x000fe200078e020a */
[----:B------:R-:W-:Y:S01]  /*0d90*/  LOP3.LUT R3, R3, 0x1ffffffe, RZ, 0xc0, !PT ;  /* 0x1ffffffe03037812 */ /* 0x000fe200078ec0ff */
[----:B------:R-:W-:Y:S01]  /*0da0*/  VIADD R7, R18, 0x20 ;  /* 0x0000002012077836 */ /* 0x000fe20000000000 */
[----:B------:R-:W-:Y:S01]  /*0db0*/  LOP3.LUT R9, R8, 0x7ffffffc, RZ, 0xc0, !PT ;  /* 0x7ffffffc08097812 */ /* 0x000fe200078ec0ff */
[----:B------:R-:W-:Y:S01]  /*0dc0*/  IMAD.SHL.U32 R16, R20, 0x8, RZ ;  /* 0x0000000814107824 */ /* 0x000fe200078e00ff */
[----:B------:R-:W-:Y:S01]  /*0dd0*/  SHF.R.S32.HI R19, RZ, 0x7, R5 ;  /* 0x00000007ff137819 */ /* 0x000fe20000011405 */
[----:B------:R-:W-:Y:S01]  /*0de0*/  IMAD.IADD R3, R0, 0x1, -R3 ;  /* 0x0000000100037824 */ /* 0x000fe200078e0a03 */
[----:B------:R-:W-:Y:S01]  /*0df0*/  LOP3.LUT R4, R4, 0x3ffffc, RZ, 0xc0, !PT ;  /* 0x003ffffc04047812 */ /* 0x000fe200078ec0ff */
[----:B------:R-:W-:Y:S01]  /*0e00*/  IMAD.IADD R9, R6, 0x1, -R9 ;  /* 0x0000000106097824 */ /* 0x000fe200078e0a09 */
[----:B------:R-:W-:Y:S01]  /*0e10*/  SHF.R.S32.HI R0, RZ, 0x3, R13 ;  /* 0x00000003ff007819 */ /* 0x000fe2000001140d */
[----:B0-----:R-:W-:Y:S01]  /*0e20*/  IMAD R15, R19, 0x100, R15 ;  /* 0x00000100130f7824 */ /* 0x001fe200078e020f */
[----:B------:R-:W-:Y:S01]  /*0e30*/  LEA.HI R5, R5, R19, RZ, 0x1 ;  /* 0x0000001305057211 */ /* 0x000fe200078f08ff */
[----:B------:R-:W-:Y:S01]  /*0e40*/  IMAD.IADD R4, R167, 0x1, -R4 ;  /* 0x00000001a7047824 */ /* 0x000fe200078e0a04 */
[----:B------:R-:W-:Y:S01]  /*0e50*/  LEA.HI R0, R20, R20, RZ, 0x1 ;  /* 0x0000001414007211 */ /* 0x000fe200078f08ff */
[----:B------:R-:W-:Y:S01]  /*0e60*/  VIADD R192, R16, 0xc0 ;  /* 0x000000c010c07836 */ /* 0x000fe20000000000 */
[----:B------:R-:W-:Y:S01]  /*0e70*/  SHF.R.S32.HI R6, RZ, 0x1f, R7 ;  /* 0x0000001fff067819 */ /* 0x000fe20000011407 */
[----:B------:R-:W-:Y:S01]  /*0e80*/  IMAD R15, R4, 0x10, R15 ;  /* 0x00000010040f7824 */ /* 0x000fe200078e020f */
[----:B------:R-:W-:Y:S01]  /*0e90*/  LOP3.LUT R5, R5, 0xfffffe, RZ, 0xc0, !PT ;  /* 0x00fffffe05057812 */ /* 0x000fe200078ec0ff */
[----:B------:R-:W-:Y:S01]  /*0ea0*/  IMAD.SHL.U32 R4, R7, 0x40, RZ ;  /* 0x0000004007047824 */ /* 0x000fe200078e00ff */
[----:B------:R-:W-:Y:S01]  /*0eb0*/  LOP3.LUT R0, R0, 0x1ffffffe, RZ, 0xc0, !PT ;  /* 0x1ffffffe00007812 */ /* 0x000fe200078ec0ff */
[----:B------:R-:W-:Y:S01]  /*0ec0*/  IMAD.SHL.U32 R22, R20, 0x4, RZ ;  /* 0x0000000414167824 */ /* 0x000fe200078e00ff */
[----:B------:R-:W-:Y:S01]  /*0ed0*/  LEA.HI R6, R6, R7, RZ, 0x3 ;  /* 0x0000000706067211 */ /* 0x000fe200078f18ff */
[----:B------:R-:W-:Y:S01]  /*0ee0*/  IMAD.SHL.U32 R7, R3, 0x8, RZ ;  /* 0x0000000803077824 */ /* 0x000fe200078e00ff */
[----:B------:R-:W-:Y:S01]  /*0ef0*/  LOP3.LUT R14, R13, 0xfffffff8, RZ, 0xc0, !PT ;  /* 0xfffffff80d0e7812 */ /* 0x000fe200078ec0ff */
[----:B------:R-:W-:Y:S01]  /*0f00*/  IMAD.IADD R5, R19, 0x1, -R5 ;  /* 0x0000000113057824 */ /* 0x000fe200078e0a05 */
[----:B------:R-:W-:Y:S01]  /*0f10*/  SHF.R.S32.HI R11, RZ, 0x1f, R11 ;  /* 0x0000001fff0b7819 */ /* 0x000fe2000001140b */
[----:B------:R-:W-:Y:S01]  /*0f20*/  IMAD.IADD R3, R20, 0x1, -R0 ;  /* 0x0000000114037824 */ /* 0x000fe200078e0a00 */
[----:B------:R-:W-:Y:S01]  /*0f30*/  LOP3.LUT R4, R4, 0x1c0, RZ, 0xc0, !PT ;  /* 0x000001c004047812 */ /* 0x000fe200078ec0ff */
[----:B------:R-:W-:Y:S01]  /*0f40*/  IMAD.SHL.U32 R6, R6, 0x40, RZ ;  /* 0x0000004006067824 */ /* 0x000fe200078e00ff */
[----:B------:R-:W-:Y:S01]  /*0f50*/  LEA.HI R11, R11, R18, RZ, 0x3 ;  /* 0x000000120b0b7211 */ /* 0x000fe200078f18ff */
[----:B------:R-:W-:Y:S01]  /*0f60*/  IMAD.IADD R221, R221, 0x1, -R14 ;  /* 0x00000001dddd7824 */ /* 0x000fe200078e0a0e */
[----:B------:R-:W-:Y:S01]  /*0f70*/  LOP3.LUT R0, R4, 0x38, R16, 0xf8, !PT ;  /* 0x0000003804007812 */ /* 0x000fe200078ef810 */
[----:B------:R-:W-:Y:S01]  /*0f80*/  IMAD.SHL.U32 R8, R5, 0x100, RZ ;  /* 0x0000010005087824 */ /* 0x000fe200078e00ff */
[----:B------:R-:W-:Y:S01]  /*0f90*/  SHF.R.S32.HI R5, RZ, 0x1f, R192 ;  /* 0x0000001fff057819 */ /* 0x000fe200000114c0 */
[----:B------:R-:W-:Y:S01]  /*0fa0*/  IMAD R25, R3, 0x8, R162 ;  /* 0x0000000803197824 */ /* 0x000fe200078e02a2 */
[----:B------:R-:W-:Y:S01]  /*0fb0*/  LOP3.LUT R11, R11, 0xfffffff8, RZ, 0xc0, !PT ;  /* 0xfffffff80b0b7812 */ /* 0x000fe200078ec0ff */
[----:B------:R-:W-:Y:S01]  /*0fc0*/  IMAD.SHL.U32 R166, R221, 0x8, RZ ;  /* 0x00000008dda67824 */ /* 0x000fe200078e00ff */
[----:B------:R-:W-:Y:S01]  /*0fd0*/  SHF.R.U32.HI R10, RZ, 0x3, R4 ;  /* 0x00000003ff0a7819 */ /* 0x000fe20000011604 */
[----:B------:R0:W-:Y:S01]  /*0fe0*/  STL [R1+0x464], R7 ;  /* 0x0004640701007387 */ /* 0x0001e20000100800 */
[----:B------:R-:W-:Y:S01]  /*0ff0*/  LOP3.LUT R6, R6, 0xfffffe00, RZ, 0xc0, !PT ;  /* 0xfffffe0006067812 */ /* 0x000fe200078ec0ff */
[----:B------:R-:W-:Y:S01]  /*1000*/  IMAD.U32 R160, R15, 0x40, R7 ;  /* 0x000000400fa07824 */ /* 0x000fe200078e0007 */
[----:B------:R-:W-:Y:S01]  /*1010*/  SHF.L.U64.HI R202, R192, 0x1, R5 ;  /* 0x00000001c0ca7819 */ /* 0x000fe20000010205 */
[----:B------:R-:W-:Y:S01]  /*1020*/  STL [R1+0x454], R25 ;  /* 0x0004541901007387 */ /* 0x000fe20000100800 */
[----:B------:R-:W-:Y:S01]  /*1030*/  VIADD R191, R16, 0xe0 ;  /* 0x000000e010bf7836 */ /* 0x000fe20000000000 */
[----:B------:R-:W-:Y:S01]  /*1040*/  LOP3.LUT R5, R6, R0, R10, 0xf6, !PT ;  /* 0x0000000006057212 */ /* 0x000fe200078ef60a */
[----:B------:R-:W-:Y:S01]  /*1050*/  VIADD R218, R166, 0x80 ;  /* 0x00000080a6da7836 */ /* 0x000fe20000000000 */
[----:B------:R-:W-:Y:S01]  /*1060*/  STL [R1+0x45c], R8 ;  /* 0x00045c0801007387 */ /* 0x000fe20000100800 */
[----:B------:R-:W-:Y:S01]  /*1070*/  IMAD.IADD R159, R18, 0x1, -R11 ;  /* 0x00000001129f7824 */ /* 0x000fe200078e0a0b */
[----:B------:R-:W-:Y:S01]  /*1080*/  SHF.R.S32.HI R4, RZ, 0x1f, R191 ;  /* 0x0000001fff047819 */ /* 0x000fe200000114bf */
[----:B0-----:R-:W-:Y:S01]  /*1090*/  IMAD.SHL.U32 R7, R9, 0x2, RZ ;  /* 0x0000000209077824 */ /* 0x001fe200078e00ff */
[----:B------:R-:W-:Y:S01]  /*10a0*/  SHF.R.S32.HI R14, RZ, 0x1f, R218 ;  /* 0x0000001fff0e7819 */ /* 0x000fe200000114da */
[C---:B------:R-:W-:Y:S01]  /*10b0*/  VIADD R215, R166.reuse, 0x140 ;  /* 0x00000140a6d77836 */ /* 0x040fe20000000000 */
[----:B------:R-:W-:Y:S01]  /*10c0*/  SHF.L.U64.HI R203, R191, 0x1, R4 ;  /* 0x00000001bfcb7819 */ /* 0x000fe20000010204 */
[C---:B------:R-:W-:Y:S01]  /*10d0*/  VIADD R217, R166.reuse, 0xc0 ;  /* 0x000000c0a6d97836 */ /* 0x040fe20000000000 */
[----:B------:R-:W-:Y:S01]  /*10e0*/  STL [R1+0x458], R6 ;  /* 0x0004580601007387 */ /* 0x000fe20000100800 */
[----:B------:R-:W-:Y:S01]  /*10f0*/  VIADD R11, R166, 0x1c0 ;  /* 0x000001c0a60b7836 */ /* 0x000fe20000000000 */
[----:B------:R-:W-:Y:S01]  /*1100*/  SHF.R.S32.HI R14, RZ, 0x1f, R215 ;  /* 0x0000001fff0e7819 */ /* 0x000fe200000114d7 */
[----:B------:R-:W-:Y:S01]  /*1110*/  IMAD.IADD R163, R7, 0x1, R8 ;  /* 0x0000000107a37824 */ /* 0x000fe200078e0208 */
[----:B------:R-:W-:Y:S01]  /*1120*/  SHF.R.S32.HI R13, RZ, 0x1f, R217 ;  /* 0x0000001fff0d7819 */ /* 0x000fe200000114d9 */
[----:B------:R-:W-:Y:S01]  /*1130*/  VIADD R165, R22, 0x10 ;  /* 0x0000001016a57836 */ /* 0x000fe20000000000 */
[----:B------:R-:W-:Y:S01]  /*1140*/  SHF.R.S32.HI R11, RZ, 0x1f, R11 ;  /* 0x0000001fff0b7819 */ /* 0x000fe2000001140b */
[C---:B------:R-:W-:Y:S01]  /*1150*/  VIADD R12, R166.reuse, 0x180 ;  /* 0x00000180a60c7836 */ /* 0x040fe20000000000 */
[----:B------:R0:W-:Y:S01]  /*1160*/  STL [R1+0x448], R20 ;  /* 0x0004481401007387 */ /* 0x0001e20000100800 */
[----:B------:R-:W-:Y:S01]  /*1170*/  IMAD R0, R5, 0x2, R2 ;  /* 0x0000000205007824 */ /* 0x000fe200078e0202 */
        /* <DEDUP_REMOVED lines=8> */
[----:B0-----:R-:W-:Y:S01]  /*1200*/  SHF.R.S32.HI R20, RZ, 0x1f, R219 ;  /* 0x0000001fff147819 */ /* 0x001fe200000114db */
[----:B------:R-:W-:Y:S01]  /*1210*/  VIADD R216, R166, 0x100 ;  /* 0x00000100a6d87836 */ /* 0x000fe20000000000 */
        /* <DEDUP_REMOVED lines=53> */
[C---:B------:R-:W-:Y:S01]  /*1570*/  VIADD R20, R163.reuse, 0x58 ;  /* 0x00000058a3147836 */ /* 0x040fe20000000000 */
[----:B------:R-:W-:Y:S01]  /*1580*/  SHF.R.S32.HI R4, RZ, 0x1f, R227 ;  /* 0x0000001fff047819 */ /* 0x000fe200000114e3 */
[C---:B0-----:R-:W-:Y:S01]  /*1590*/  VIADD R13, R163.reuse, 0x70 ;  /* 0x00000070a30d7836 */ /* 0x041fe20000000000 */
[----:B------:R-:W-:Y:S01]  /*15a0*/  SHF.R.S32.HI R3, RZ, 0x1f, R226 ;  /* 0x0000001fff037819 */ /* 0x000fe200000114e2 */
[C---:B------:R-:W-:Y:S01]  /*15b0*/  VIADD R10, R163.reuse, 0x88 ;  /* 0x00000088a30a7836 */ /* 0x040fe20000000000 */
[----:B------:R-:W-:Y:S01]  /*15c0*/  SHF.R.S32.HI R0, RZ, 0x1f, R225 ;  /* 0x0000001fff007819 */ /* 0x000fe200000114e1 */
[C---:B--2---:R-:W-:Y:S01]  /*15d0*/  VIADD R7, R163.reuse, 0xa0 ;  /* 0x000000a0a3077836 */ /* 0x044fe20000000000 */
[----:B------:R-:W-:Y:S01]  /*15e0*/  SHF.R.S32.HI R17, RZ, 0x1f, R16 ;  /* 0x0000001fff117819 */ /* 0x000fe20000011410 */
[C---:B------:R-:W-:Y:S01]  /*15f0*/  VIADD R224, R163.reuse, 0xe8 ;  /* 0x000000e8a3e07836 */ /* 0x040fe20000000000 */
[----:B------:R-:W-:Y:S01]  /*1600*/  SHF.R.S32.HI R164, RZ, 0x1f, R19 ;  /* 0x0000001fffa47819 */ /* 0x000fe20000011413 */
[----:B------:R-:W-:Y:S01]  /*1610*/  VIADD R223, R163, 0xf0 ;  /* 0x000000f0a3df7836 */ /* 0x000fe20000000000 */
[----:B------:R-:W-:Y:S01]  /*1620*/  SHF.L.U64.HI R198, R197, 0x1, R198 ;  /* 0x00000001c5c67819 */ /* 0x000fe200000102c6 */
[----:B------:R-:W-:Y:S01]  /*1630*/  VIADD R222, R163, 0xf8 ;  /* 0x000000f8a3de7836 */ /* 0x000fe20000000000 */
[----:B------:R-:W-:Y:S01]  /*1640*/  SHF.L.U64.HI R199, R196, 0x1, R199 ;  /* 0x00000001c4c77819 */ /* 0x000fe200000102c7 */
[----:B------:R-:W-:Y:S01]  /*1650*/  IMAD.WIDE R160, R160, R161, UR40 ;  /* 0x00000028a0a07e25 */ /* 0x000fe2000f8e02a1 */
[----:B------:R-:W-:-:S02]  /*1660*/  SHF.L.U64.HI R200, R195, 0x1, R200 ;  /* 0x00000001c3c87819 */ /* 0x000fc400000102c8 */
[----:B------:R-:W-:Y:S02]  /*1670*/  SHF.L.U64.HI R201, R194, 0x1, R201 ;  /* 0x00000001c2c97819 */ /* 0x000fe400000102c9 */
[----:B------:R-:W-:Y:S02]  /*1680*/  SHF.L.U64.HI R204, R189, 0x1, R204 ;  /* 0x00000001bdcc7819 */ /* 0x000fe400000102cc */
[----:B------:R-:W-:Y:S02]  /*1690*/  SHF.L.U64.HI R205, R188, 0x1, R205 ;  /* 0x00000001bccd7819 */ /* 0x000fe400000102cd */
[----:B------:R-:W-:Y:S02]  /*16a0*/  SHF.L.U64.HI R206, R187, 0x1, R206 ;  /* 0x00000001bbce7819 */ /* 0x000fe400000102ce */
[----:B------:R-:W-:Y:S02]  /*16b0*/  SHF.L.U64.HI R207, R186, 0x1, R207 ;  /* 0x00000001bacf7819 */ /* 0x000fe400000102cf */
[----:B------:R-:W-:-:S02]  /*16c0*/  SHF.L.U64.HI R208, R185, 0x1, R208 ;  /* 0x00000001b9d07819 */ /* 0x000fc400000102d0 */
[----:B------:R-:W-:Y:S02]  /*16d0*/  SHF.L.U64.HI R209, R184, 0x1, R209 ;  /* 0x00000001b8d17819 */ /* 0x000fe400000102d1 */
[----:B------:R-:W-:Y:S02]  /*16e0*/  SHF.L.U64.HI R210, R183, 0x1, R210 ;  /* 0x00000001b7d27819 */ /* 0x000fe400000102d2 */
[----:B------:R-:W-:Y:S02]  /*16f0*/  SHF.L.U64.HI R211, R182, 0x1, R211 ;  /* 0x00000001b6d37819 */ /* 0x000fe400000102d3 */
[----:B------:R-:W-:Y:S02]  /*1700*/  SHF.R.S32.HI R20, RZ, 0x1f, R20 ;  /* 0x0000001fff147819 */ /* 0x000fe40000011414 */
[----:B------:R-:W-:Y:S02]  /*1710*/  SHF.R.S32.HI R13, RZ, 0x1f, R13 ;  /* 0x0000001fff0d7819 */ /* 0x000fe4000001140d */
[----:B------:R-:W-:-:S02]  /*1720*/  SHF.R.S32.HI R10, RZ, 0x1f, R10 ;  /* 0x0000001fff0a7819 */ /* 0x000fc4000001140a */
[----:B------:R-:W-:Y:S02]  /*1730*/  SHF.R.S32.HI R7, RZ, 0x1f, R7 ;  /* 0x0000001fff077819 */ /* 0x000fe40000011407 */
[----:B------:R-:W-:Y:S02]  /*1740*/  SHF.R.S32.HI R4, RZ, 0x1f, R224 ;  /* 0x0000001fff047819 */ /* 0x000fe400000114e0 */
[----:B------:R-:W-:Y:S02]  /*1750*/  SHF.R.S32.HI R3, RZ, 0x1f, R223 ;  /* 0x0000001fff037819 */ /* 0x000fe400000114df */
[----:B------:R-:W-:-:S07]  /*1760*/  SHF.R.S32.HI R0, RZ, 0x1f, R222 ;  /* 0x0000001fff007819 */ /* 0x000fce00000114de */
.L_x_6904:
[----:B------:R-:W-:Y:S01]  /*1770*/  ULDC.64 UR4, c[0x0][0xb20] ;  /* 0x0002c80000047ab9 */ /* 0x000fe20000000a00 */
[----:B0-234-:R-:W0:Y:S01]  /*1780*/  LDC.64 R4, c[0x0][0xb00] ;  /* 0x0002c000ff047b82 */ /* 0x01de220000000a00 */
        /* <DEDUP_REMOVED lines=10> */
[----:B------:R-:W1:Y:S01]  /*1830*/  @P0 LDC.64 R8, c[0x0][0xb20] ;  /* 0x0002c800ff080b82 */ /* 0x000e620000000a00 */
        /* <DEDUP_REMOVED lines=36> */
.L_x_6671:
[----:B------:R-:W-:Y:S02]  /*1a80*/  IMAD.U32 R27, RZ, RZ, UR5 ;  /* 0x00000005ff1b7e24 */ /* 0x000fe4000f8e00ff */
[----:B------:R-:W-:Y:S01]  /*1a90*/  IMAD.U32 R29, RZ, RZ, UR4 ;  /* 0x00000004ff1d7e24 */ /* 0x000fe2000f8e00ff */
[----:B------:R-:W-:Y:S06]  /*1aa0*/  @!P2 BRA `(.L_x_6672) ;  /* 0x000000000010a947 */ /* 0x000fec0003800000 */
[----:B------:R-:W0:Y:S02]  /*1ab0*/  LDC.64 R4, c[0x0][0xb18] ;  /* 0x0002c600ff047b82 */ /* 0x000e240000000a00 */
[----:B0-----:R-:W-:-:S05]  /*1ac0*/  IMAD.WIDE R4, R87, 0x4, R4 ;  /* 0x0000000457047825 */ /* 0x001fca00078e0204 */
[----:B------:R0:W5:Y:S01]  /*1ad0*/  LDG.E R29, desc[UR36][R4.64] ;  /* 0x00000024041d7981 */ /* 0x000162000c1e1900 */
[----:B------:R-:W-:Y:S05]  /*1ae0*/  BRA `(.L_x_6673) ;  /* 0x0000000000107947 */ /* 0x000fea0003800000 */
.L_x_6672:
[----:B------:R-:W-:Y:S05]  /*1af0*/  @!P3 BRA `(.L_x_6673) ;  /* 0x00000000000cb947 */ /* 0x000fea0003800000 */
[----:B------:R-:W2:Y:S04]  /*1b00*/  LDG.E R0, desc[UR36][R4.64] ;  /* 0x0000002404007981 */ /* 0x000ea8000c1e1900 */
[----:B------:R-:W2:Y:S02]  /*1b10*/  LDG.E R29, desc[UR36][R4.64+0x4] ;  /* 0x00000424041d7981 */ /* 0x000ea4000c1e1900 */
[----:B--2---:R-:W-:-:S07]  /*1b20*/  IMAD.IADD R29, R29, 0x1, -R0 ;  /* 0x000000011d1d7824 */ /* 0x004fce00078e0a00 */
.L_x_6673:
        /* <DEDUP_REMOVED lines=47> */
.L_x_6676:
[----:B------:R-:W-:-:S13]  /*1e20*/  ISETP.NE.AND P0, PT, R5, 0x1, PT ;  /* 0x000000010500780c */ /* 0x000fda0003f05270 */
[----:B------:R-:W0:Y:S02]  /*1e30*/  @P0 LDC.64 R6, c[0x0][0xae0] ;  /* 0x0002b800ff060b82 */ /* 0x000e240000000a00 */
[----:B0-----:R-:W-:-:S05]  /*1e40*/  @P0 IMAD.HI.U32 R6, R0, R6, RZ ;  /* 0x0000000600060227 */ /* 0x001fca00078e00ff */
[----:B------:R-:W-:-:S07]  /*1e50*/  @P0 SHF.R.U32.HI R0, RZ, R7, R6 ;  /* 0x00000007ff000219 */ /* 0x000fce0000011606 */
.L_x_6677:
[----:B------:R-:W-:Y:S05]  /*1e60*/  BSYNC B0 ;  /* 0x0000000000007941 */ /* 0x000fea0003800000 */
.L_x_6675:
[----:B------:R-:W-:-:S05]  /*1e70*/  IMAD R3, R0, R5, R5 ;  /* 0x0000000500037224 */ /* 0x000fca00078e0205 */
[----:B------:R-:W-:-:S07]  /*1e80*/  VIMNMX R4, R4, R3, PT ;  /* 0x0000000304047248 */ /* 0x000fce0003fe0100 */
.L_x_6674:
        /* <DEDUP_REMOVED lines=25> */
.L_x_6680:
[----:B------:R-:W-:-:S13]  /*2020*/  ISETP.NE.AND P0, PT, R5, 0x1, PT ;  /* 0x000000010500780c */ /* 0x000fda0003f05270 */
[----:B------:R-:W0:Y:S02]  /*2030*/  @P0 LDC.64 R6, c[0x0][0xae0] ;  /* 0x0002b800ff060b82 */ /* 0x000e240000000a00 */
[----:B0-----:R-:W-:-:S05]  /*2040*/  @P0 IMAD.HI.U32 R6, R0, R6, RZ ;  /* 0x0000000600060227 */ /* 0x001fca00078e00ff */
[----:B------:R-:W-:-:S07]  /*2050*/  @P0 SHF.R.U32.HI R0, RZ, R7, R6 ;  /* 0x00000007ff000219 */ /* 0x000fce0000011606 */
.L_x_6681:
[----:B------:R-:W-:Y:S05]  /*2060*/  BSYNC B0 ;  /* 0x0000000000007941 */ /* 0x000fea0003800000 */
.L_x_6679:
[----:B------:R-:W-:-:S05]  /*2070*/  IMAD R0, R0, R5, RZ ;  /* 0x0000000500007224 */ /* 0x000fca00078e02ff */
[----:B------:R-:W-:-:S07]  /*2080*/  VIMNMX R3, R3, R0, !PT ;  /* 0x0000000003037248 */ /* 0x000fce0007fe0100 */
.L_x_6678:
[----:B------:R-:W-:Y:S01]  /*2090*/  SHF.R.S32.HI R0, RZ, 0x1f, R3 ;  /* 0x0000001fff007819 */ /* 0x000fe20000011403 */
[----:B------:R-:W-:Y:S01]  /*20a0*/  BSSY B0, `(.L_x_6682) ;  /* 0x0000028000007945 */ /* 0x000fe20003800000 */
[----:B------:R-:W-:Y:S02]  /*20b0*/  LOP3.LUT R220, R213, 0xff, RZ, 0xc0, !PT ;  /* 0x000000ffd5dc7812 */ /* 0x000fe400078ec0ff */
[----:B------:R-:W-:Y:S01]  /*20c0*/  LEA.HI R0, R0, R3, RZ, 0x6 ;  /* 0x0000000300007211 */ /* 0x000fe200078f30ff */
[----:B------:R-:W-:Y:S01]  /*20d0*/  IMAD.MOV.U32 R3, RZ, RZ, RZ ;  /* 0x000000ffff037224 */ /* 0x000fe200078e00ff */
        /* <DEDUP_REMOVED lines=36> */
.L_x_6683:
[----:B------:R-:W-:Y:S05]  /*2320*/  BSYNC B0 ;  /* 0x0000000000007941 */ /* 0x000fea0003800000 */
.L_x_6682:
[----:B------:R-:W-:-:S05]  /*2330*/  IMAD R0, R220, R3, R9 ;  /* 0x00000003dc007224 */ /* 0x000fca00078e0209 */
        /* <DEDUP_REMOVED lines=35> */
.L_x_6686:
[----:B------:R-:W-:Y:S05]  /*2570*/  BSYNC B6 ;  /* 0x0000000000067941 */ /* 0x000fea0003800000 */
.L_x_6685:
        /* <DEDUP_REMOVED lines=20> */
.L_x_6688:
[----:B------:R-:W-:Y:S05]  /*26c0*/  BSYNC B6 ;  /* 0x0000000000067941 */ /* 0x000fea0003800000 */
.L_x_6687:
[----:B------:R-:W-:Y:S01]  /*26d0*/  ULDC.64 UR4, c[0x0][0xaf0] ;  /* 0x0002bc0000047ab9 */ /* 0x000fe20000000a00 */
[----:B------:R-:W-:Y:S01]  /*26e0*/  IMAD.MOV.U32 R39, RZ, RZ, R87 ;  /* 0x000000ffff277224 */ /* 0x000fe200078e0057 */
[----:B------:R-:W-:Y:S01]  /*26f0*/  ISETP.NE.U32.AND P0, PT, RZ, UR4, PT ;  /* 0x00000004ff007c0c */ /* 0x000fe2000bf05070 */
[----:B------:R-:W2:Y:S01]  /*2700*/  LDL R20, [R1+0x448] ;  /* 0x0004480001147983 */ /* 0x000ea20000100800 */
[----:B------:R-:W0:Y:S02]  /*2710*/  LDC R3, c[0x0][0x3f4] ;  /* 0x0000fd00ff037b82 */ /* 0x000e240000000800 */
[----:B------:R-:W-:-:S13]  /*2720*/  ISETP.NE.AND.EX P0, PT, RZ, UR5, PT, P0 ;  /* 0x00000005ff007c0c */ /* 0x000fda000bf05300 */
[----:B------:R-:W1:Y:S02]  /*2730*/  @P0 LDC.64 R4, c[0x0][0xaf0] ;  /* 0x0002bc00ff040b82 */ /* 0x000e640000000a00 */
[----:B-1----:R-:W-:-:S05]  /*2740*/  @P0 IMAD.WIDE R4, R87, 0x4, R4 ;  /* 0x0000000457040825 */ /* 0x002fca00078e0204 */
[----:B------:R-:W3:Y:S01]  /*2750*/  @P0 LDG.E R39, desc[UR36][R4.64] ;  /* 0x0000002404270981 */ /* 0x000ee2000c1e1900 */
[----:B0-----:R-:W-:Y:S01]  /*2760*/  ISETP.GE.AND P1, PT, R16, R3, PT ;  /* 0x000000031000720c */ /* 0x001fe20003f26270 */
[----:B------:R-:W-:-:S03]  /*2770*/  IMAD.IADD R38, R38, 0x1, R29 ;  /* 0x0000000126267824 */ /* 0x000fc600078e021d */
[----:B------:R-:W-:-:S05]  /*2780*/  SEL R3, R3, RZ, P1 ;  /* 0x000000ff03037207 */ /* 0x000fca0000800000 */
[----:B------:R-:W-:-:S05]  /*2790*/  IMAD.IADD R3, R16, 0x1, R3 ;  /* 0x0000000110037824 */ /* 0x000fca00078e0203 */
[----:B------:R-:W-:-:S04]  /*27a0*/  SHF.R.S32.HI R0, RZ, 0x1f, R3 ;  /* 0x0000001fff007819 */ /* 0x000fc80000011403 */
[----:B------:R-:W-:-:S04]  /*27b0*/  LEA.HI R0, R0, R3, RZ, 0x3 ;  /* 0x0000000300007211 */ /* 0x000fc800078f18ff */
[----:B------:R-:W-:Y:S01]  /*27c0*/  SHF.R.S32.HI R0, RZ, 0x3, R0 ;  /* 0x00000003ff007819 */ /* 0x000fe20000011400 */
[----:B--2---:R-:W-:Y:S01]  /*27d0*/  IMAD R34, R20, 0x40, R18 ;  /* 0x0000004014227824 */ /* 0x004fe200078e0212 */
[----:B---3--:R-:W-:-:S07]  /*27e0*/  SHF.R.S32.HI R3, RZ, 0x1f, R39 ;  /* 0x0000001fff037819 */ /* 0x008fce0000011427 */
.L_x_6721:
        /* <DEDUP_REMOVED lines=21> */
[----:B--2---:R-:W-:Y:S01]  /*2940*/  @!P0 LEA R4, P2, R6, R4, 0x2 ;  /* 0x0000000406048211 */ /* 0x004fe200078410ff */
[----:B------:R-:W-:-:S03]  /*2950*/  IMAD.SHL.U32 R55, R159, 0x40, RZ ;  /* 0x000000409f377824 */ /* 0x000fc600078e00ff */
[----:B------:R-:W-:Y:S02]  /*2960*/  @!P0 LEA.HI.X R5, R6, R5, R7, 0x2, P2 ;  /* 0x0000000506058211 */ /* 0x000fe400010f1407 */
[----:B------:R-:W-:Y:S01]  /*2970*/  LOP3.LUT R55, R55, 0x1c0, RZ, 0xc0, !PT ;  /* 0x000001c037377812 */ /* 0x000fe200078ec0ff */
[----:B------:R-:W-:Y:S02]  /*2980*/  IMAD.SHL.U32 R50, R167, 0x200, RZ ;  /* 0x00000200a7327824 */ /* 0x000fe400078e00ff */
[----:B-----5:R0:W5:Y:S01]  /*2990*/  @!P0 LDG.E R41, desc[UR36][R4.64] ;  /* 0x0000002404298981 */ /* 0x020162000c1e1900 */
[----:B-1----:R-:W-:Y:S01]  /*29a0*/  ISETP.GE.AND P0, PT, R37, 0x1, PT ;  /* 0x000000012500780c */ /* 0x002fe20003f06270 */
[----:B------:R-:W-:Y:S01]  /*29b0*/  IMAD.SHL.U32 R36, R156, 0x1000, RZ ;  /* 0x000010009c247824 */ /* 0x000fe200078e00ff */
[----:B------:R-:W-:Y:S01]  /*29c0*/  LOP3.LUT R42, R55, 0x18, R16, 0xf8, !PT ;  /* 0x00000018372a7812 */ /* 0x000fe200078ef810 */
[----:B------:R-:W-:Y:S01]  /*29d0*/  IMAD.MOV R6, RZ, RZ, -R8 ;  /* 0x000000ffff067224 */ /* 0x000fe200078e0a08 */
[----:B------:R-:W-:Y:S01]  /*29e0*/  SHF.R.U32.HI R53, RZ, 0x3, R55 ;  /* 0x00000003ff357819 */ /* 0x000fe20000011637 */
[----:B------:R-:W-:Y:S05]  /*29f0*/  YIELD ;  /* 0x0000000000007946 */ /* 0x000fea0003800000 */
[----:B------:R-:W-:Y:S01]  /*2a00*/  LOP3.LUT R42, R50, R42, R53, 0xf6, !PT ;  /* 0x0000002a322a7212 */ /* 0x000fe200078ef635 */
[----:B------:R-:W-:Y:S01]  /*2a10*/  BSSY B0, `(.L_x_6689) ;  /* 0x00001e3000007945 */ /* 0x000fe20003800000 */
[----:B------:R-:W-:Y:S01]  /*2a20*/  IMAD R43, R43, R6, R12 ;  /* 0x000000062b2b7224 */ /* 0x000fe200078e020c */
[----:B------:R-:W-:-:S02]  /*2a30*/  ISETP.GT.AND P2, PT, R33, R32, PT ;  /* 0x000000202100720c */ /* 0x000fc40003f44270 */
[----:B0-----:R-:W-:-:S04]  /*2a40*/  IMAD.IADD R5, R42, 0x1, R36 ;  /* 0x000000012a057824 */ /* 0x001fc800078e0224 */
[----:B------:R-:W-:Y:S01]  /*2a50*/  IMAD R48, R5, 0x2, R2 ;  /* 0x0000000205307824 */ /* 0x000fe200078e0202 */
[----:B------:R-:W-:Y:S06]  /*2a60*/  @!P0 BRA `(.L_x_6690) ;  /* 0x0000001800a08947 */ /* 0x000fec0003800000 */
[----:B------:R-:W-:Y:S01]  /*2a70*/  SHF.R.S32.HI R44, RZ, 0x1f, R43 ;  /* 0x0000001fff2c7819 */ /* 0x000fe2000001142b */
[----:B------:R-:W-:Y:S01]  /*2a80*/  ULDC.64 UR4, c[0x0][0x300] ;  /* 0x0000c00000047ab9 */ /* 0x000fe20000000a00 */
[----:B-----5:R-:W-:Y:S01]  /*2a90*/  SHF.R.S32.HI R45, RZ, 0x1f, R41 ;  /* 0x0000001fff2d7819 */ /* 0x020fe20000011429 */
[----:B------:R-:W-:Y:S01]  /*2aa0*/  IMAD.WIDE.U32 R6, R43, UR4, RZ ;  /* 0x000000042b067c25 */ /* 0x000fe2000f8e00ff */
[----:B------:R-:W-:Y:S01]  /*2ab0*/  SHF.R.S32.HI R11, RZ, 0x1f, R33 ;  /* 0x0000001fff0b7819 */ /* 0x000fe20000011421 */
[----:B------:R-:W-:Y:S02]  /*2ac0*/  ULDC.U8 UR6, c[0x0][0x410] ;  /* 0x0001040000067ab9 */ /* 0x000fe40000000000 */
[----:B------:R-:W-:Y:S01]  /*2ad0*/  IMAD R4, R44, UR4, RZ ;  /* 0x000000042c047c24 */ /* 0x000fe2000f8e02ff */
[----:B------:R-:W-:-:S03]  /*2ae0*/  ISETP.NE.AND P0, PT, RZ, UR6, PT ;  /* 0x00000006ff007c0c */ /* 0x000fc6000bf05270 */
[----:B------:R-:W-:Y:S01]  /*2af0*/  IMAD R9, R43, UR5, R4 ;  /* 0x000000052b097c24 */ /* 0x000fe2000f8e0204 */
[----:B------:R-:W-:Y:S01]  /*2b00*/  ULDC.64 UR4, c[0x0][0x310] ;  /* 0x0000c40000047ab9 */ /* 0x000fe20000000a00 */
[----:B------:R-:W0:Y:S01]  /*2b10*/  LDC.64 R4, c[0x0][0x3f8] ;  /* 0x0000fe00ff047b82 */ /* 0x000e220000000a00 */
        /* <DEDUP_REMOVED lines=8> */
[----:B------:R-:W-:Y:S02]  /*2ba0*/  ULDC.64 UR4, c[0x0][0x2e8] ;  /* 0x0000ba0000047ab9 */ /* 0x000fe40000000a00 */
[C---:B------:R-:W-:Y:S01]  /*2bb0*/  LEA R47, P3, R6.reuse, UR4, 0x1 ;  /* 0x00000004062f7c11 */ /* 0x040fe2000f8608ff */
[-C--:B0-----:R-:W-:Y:S02]  /*2bc0*/  IMAD R10, R11, R4.reuse, RZ ;  /* 0x000000040b0a7224 */ /* 0x081fe400078e02ff */
[----:B------:R-:W-:Y:S01]  /*2bd0*/  IMAD.WIDE.U32 R8, R33, R4, RZ ;  /* 0x0000000421087225 */ /* 0x000fe200078e00ff */
[----:B------:R-:W-:-:S03]  /*2be0*/  LEA.HI.X R49, R6, UR5, R49, 0x1, P3 ;  /* 0x0000000506317c11 */ /* 0x000fc600098f0c31 */
[----:B------:R-:W-:Y:S02]  /*2bf0*/  IMAD R7, R33, R5, R10 ;  /* 0x0000000521077224 */ /* 0x000fe400078e020a */
[----:B------:R-:W-:Y:S02]  /*2c00*/  IMAD.SHL.U32 R59, R8, 0x40, RZ ;  /* 0x00000040083b7824 */ /* 0x000fe400078e00ff */
[----:B------:R-:W-:-:S05]  /*2c10*/  IMAD.IADD R7, R9, 0x1, R7 ;  /* 0x0000000109077824 */ /* 0x000fca00078e0207 */
[----:B------:R-:W-:Y:S01]  /*2c20*/  SHF.L.U64.HI R57, R8, 0x6, R7 ;  /* 0x0000000608397819 */ /* 0x000fe20000010207 */
[----:B------:R-:W-:Y:S06]  /*2c30*/  @!P0 BRA `(.L_x_6691) ;  /* 0x0000000c00288947 */ /* 0x000fec0003800000 */
[----:B------:R-:W0:Y:S01]  /*2c40*/  LDC.64 R6, c[0x0][0x408] ;  /* 0x00010200ff067b82 */ /* 0x000e220000000a00 */
[----:B------:R-:W-:Y:S01]  /*2c50*/  IMAD R46, R33, -0x40, R27 ;  /* 0xffffffc0212e7824 */ /* 0x000fe200078e021b */
[----:B------:R-:W-:Y:S01]  /*2c60*/  BSSY B1, `(.L_x_6692) ;  /* 0x0000031000017945 */ /* 0x000fe20003800000 */
[----:B------:R-:W-:Y:S02]  /*2c70*/  CS2R R8, SRZ ;  /* 0x0000000000087805 */ /* 0x000fe4000001ff00 */
[----:B------:R-:W-:Y:S02]  /*2c80*/  CS2R R28, SRZ ;  /* 0x00000000001c7805 */ /* 0x000fe4000001ff00 */
[----:B------:R-:W-:Y:S02]  /*2c90*/  CS2R R20, SRZ ;  /* 0x0000000000147805 */ /* 0x000fe4000001ff00 */
[----:B------:R-:W-:Y:S02]  /*2ca0*/  VIMNMX R46, R46, 0x40, PT ;  /* 0x000000402e2e7848 */ /* 0x000fe40003fe0100 */
[----:B------:R-:W-:-:S02]  /*2cb0*/  CS2R R30, SRZ ;  /* 0x00000000001e7805 */ /* 0x000fc4000001ff00 */
[----:B------:R-:W-:Y:S01]  /*2cc0*/  ISETP.GE.AND P0, PT, R18, R46, PT ;  /* 0x0000002e1200720c */ /* 0x000fe20003f06270 */
[----:B0-----:R-:W-:-:S04]  /*2cd0*/  IMAD R10, R11, R6, RZ ;  /* 0x000000060b0a7224 */ /* 0x001fc800078e02ff */
[----:B------:R-:W-:-:S08]  /*2ce0*/  IMAD R15, R33, R7, R10 ;  /* 0x00000007210f7224 */ /* 0x000fd000078e020a */
[----:B------:R-:W-:Y:S05]  /*2cf0*/  @P0 BRA `(.L_x_6693) ;  /* 0x00000000009c0947 */ /* 0x000fea0003800000 */
[----:B------:R-:W-:Y:S01]  /*2d00*/  SHF.R.S32.HI R9, RZ, 0x1f, R18 ;  /* 0x0000001fff097819 */ /* 0x000fe20000011412 */
[----:B------:R-:W-:Y:S01]  /*2d10*/  ULDC.64 UR4, c[0x0][0x3e8] ;  /* 0x0000fa0000047ab9 */ /* 0x000fe20000000a00 */
[----:B------:R-:W-:Y:S01]  /*2d20*/  SHF.R.S32.HI R23, RZ, 0x1f, R22 ;  /* 0x0000001fff177819 */ /* 0x000fe20000011416 */
[----:B------:R-:W-:Y:S01]  /*2d30*/  ULDC.64 UR6, c[0x0][0x400] ;  /* 0x0001000000067ab9 */ /* 0x000fe20000000a00 */
[----:B------:R-:W-:Y:S01]  /*2d40*/  SHF.R.S32.HI R13, RZ, 0x1f, R35 ;  /* 0x0000001fff0d7819 */ /* 0x000fe20000011423 */
[C---:B------:R-:W-:Y:S01]  /*2d50*/  IMAD R8, R9.reuse, R6, RZ ;  /* 0x0000000609087224 */ /* 0x040fe200078e02ff */
[-C--:B------:R-:W-:Y:S01]  /*2d60*/  ISETP.GE.AND P3, PT, R22, R37.reuse, PT ;  /* 0x000000251600720c */ /* 0x080fe20003f66270 */
[----:B------:R-:W-:Y:S01]  /*2d70*/  IMAD R10, R9, R4, RZ ;  /* 0x00000004090a7224 */ /* 0x000fe200078e02ff */
[----:B------:R-:W-:Y:S01]  /*2d80*/  ISETP.GE.AND P5, PT, R165, R37, PT ;  /* 0x00000025a500720c */ /* 0x000fe20003fa6270 */
[C---:B------:R-:W-:Y:S02]  /*2d90*/  IMAD R51, R18.reuse, R7, R8 ;  /* 0x0000000712337224 */ /* 0x040fe400078e0208 */
[----:B------:R-:W-:-:S04]  /*2da0*/  IMAD.WIDE.U32 R8, R18, R6, R22 ;  /* 0x0000000612087225 */ /* 0x000fc800078e0016 */
[----:B------:R-:W-:Y:S02]  /*2db0*/  IMAD R12, R13, R6, RZ ;  /* 0x000000060d0c7224 */ /* 0x000fe400078e02ff */
[C---:B------:R-:W-:Y:S02]  /*2dc0*/  IMAD R21, R18.reuse, R5, R10 ;  /* 0x0000000512157224 */ /* 0x040fe400078e020a */
[----:B------:R-:W-:Y:S02]  /*2dd0*/  IMAD.IADD R9, R9, 0x1, R51 ;  /* 0x0000000109097824 */ /* 0x000fe400078e0233 */
[----:B------:R-:W-:-:S04]  /*2de0*/  IMAD.WIDE.U32 R10, R18, R4, R22 ;  /* 0x00000004120a7225 */ /* 0x000fc800078e0016 */
[----:B------:R-:W-:Y:S02]  /*2df0*/  IMAD R51, R35, R7, R12 ;  /* 0x0000000723337224 */ /* 0x000fe400078e020c */
[----:B------:R-:W-:Y:S02]  /*2e00*/  IMAD R14, R13, R4, RZ ;  /* 0x000000040d0e7224 */ /* 0x000fe400078e02ff */
[----:B------:R-:W-:-:S04]  /*2e10*/  IMAD.WIDE.U32 R8, R35, R6, R8 ;  /* 0x0000000623087225 */ /* 0x000fc800078e0008 */
[----:B------:R-:W-:-:S04]  /*2e20*/  IMAD.WIDE.U32 R12, R33, R6, RZ ;  /* 0x00000006210c7225 */ /* 0x000fc800078e00ff */
[----:B------:R-:W-:Y:S01]  /*2e30*/  IMAD.IADD R7, R11, 0x1, R21 ;  /* 0x000000010b077824 */ /* 0x000fe200078e0215 */
[----:B------:R-:W-:Y:S01]  /*2e40*/  CS2R R20, SRZ ;  /* 0x0000000000147805 */ /* 0x000fe2000001ff00 */
[----:B------:R-:W-:Y:S01]  /*2e50*/  IMAD.MOV.U32 R6, RZ, RZ, R10 ;  /* 0x000000ffff067224 */ /* 0x000fe200078e000a */
[----:B------:R-:W-:Y:S01]  /*2e60*/  LEA R10, P4, R12, R8, 0x6 ;  /* 0x000000080c0a7211 */ /* 0x000fe200078830ff */
[C---:B------:R-:W-:Y:S02]  /*2e70*/  IMAD R11, R35.reuse, R5, R14 ;  /* 0x00000005230b7224 */ /* 0x040fe400078e020e */
[----:B------:R-:W-:-:S04]  /*2e80*/  IMAD.WIDE.U32 R6, R35, R4, R6 ;  /* 0x0000000423067225 */ /* 0x000fc800078e0006 */
[----:B------:R-:W-:Y:S01]  /*2e90*/  IMAD.IADD R5, R9, 0x1, R51 ;  /* 0x0000000109057824 */ /* 0x000fe200078e0233 */
[----:B------:R-:W-:Y:S01]  /*2ea0*/  IADD3 R8, P6, R59, R6, RZ ;  /* 0x000000063b087210 */ /* 0x000fe20007fde0ff */
[----:B------:R-:W-:-:S03]  /*2eb0*/  IMAD.IADD R13, R13, 0x1, R15 ;  /* 0x000000010d0d7824 */ /* 0x000fc600078e020f */
[----:B------:R-:W-:Y:S02]  /*2ec0*/  IADD3.X R7, R57, R7, R11, P6, !PT ;  /* 0x0000000739077210 */ /* 0x000fe400037fe40b */
[----:B------:R-:W-:Y:S02]  /*2ed0*/  LEA R4, P6, R8, UR4, 0x1 ;  /* 0x0000000408047c11 */ /* 0x000fe4000f8c08ff */
[----:B------:R-:W-:Y:S02]  /*2ee0*/  LEA.HI.X R13, R12, R5, R13, 0x6, P4 ;  /* 0x000000050c0d7211 */ /* 0x000fe400020f340d */
[----:B------:R-:W-:Y:S02]  /*2ef0*/  LEA R6, P4, R10, UR6, 0x1 ;  /* 0x000000060a067c11 */ /* 0x000fe4000f8808ff */
[----:B------:R-:W-:Y:S02]  /*2f00*/  LEA.HI.X R5, R8, UR5, R7, 0x1, P6 ;  /* 0x0000000508057c11 */ /* 0x000fe4000b0f0c07 */
[----:B------:R-:W-:-:S02]  /*2f10*/  CS2R R8, SRZ ;  /* 0x0000000000087805 */ /* 0x000fc4000001ff00 */
[----:B------:R-:W-:Y:S01]  /*2f20*/  LEA.HI.X R7, R10, UR7, R13, 0x1, P4 ;  /* 0x000000070a077c11 */ /* 0x000fe2000a0f0c0d */
[----:B------:R0:W5:Y:S04]  /*2f30*/  @!P3 LDG.E.64 R28, desc[UR36][R4.64] ;  /* 0x00000024041cb981 */ /* 0x000168000c1e1b00 */
[----:B------:R0:W5:Y:S04]  /*2f40*/  @!P5 LDG.E.64 R8, desc[UR36][R4.64+0x20] ;  /* 0x000020240408d981 */ /* 0x000168000c1e1b00 */
[----:B------:R0:W5:Y:S04]  /*2f50*/  @!P3 LDG.E.64 R30, desc[UR36][R6.64] ;  /* 0x00000024061eb981 */ /* 0x000168000c1e1b00 */
[----:B------:R0:W5:Y:S02]  /*2f60*/  @!P5 LDG.E.64 R20, desc[UR36][R6.64+0x20] ;  /* 0x000020240614d981 */ /* 0x000164000c1e1b00 */
.L_x_6693:
[----:B------:R-:W-:Y:S05]  /*2f70*/  BSYNC B1 ;  /* 0x0000000000017941 */ /* 0x000fea0003800000 */
.L_x_6692:
[----:B------:R-:W-:Y:S01]  /*2f80*/  UISETP.NE.AND UP0, UPT, UR38, URZ, UPT ;  /* 0x0000003f2600728c */ /* 0x000fe2000bf05270 */
[----:B0----5:R-:W-:Y:S02]  /*2f90*/  IMAD.MOV.U32 R4, RZ, RZ, R8 ;  /* 0x000000ffff047224 */ /* 0x021fe400078e0008 */
[----:B------:R-:W-:Y:S02]  /*2fa0*/  IMAD.MOV.U32 R5, RZ, RZ, R9 ;  /* 0x000000ffff057224 */ /* 0x000fe400078e0009 */
[----:B------:R-:W-:Y:S01]  /*2fb0*/  IMAD.MOV.U32 R6, RZ, RZ, R28 ;  /* 0x000000ffff067224 */ /* 0x000fe200078e001c */
[----:B------:R-:W-:Y:S01]  /*2fc0*/  PLOP3.LUT P3, PT, PT, PT, UP0, 0x80, 0x0 ;  /* 0x000000000000781c */ /* 0x000fe20003f6f008 */
[----:B------:R-:W-:Y:S01]  /*2fd0*/  IMAD.MOV.U32 R7, RZ, RZ, R31 ;  /* 0x000000ffff077224 */ /* 0x000fe200078e001f */
[----:B------:R-:W-:Y:S01]  /*2fe0*/  PRMT R56, R5, 0x5410, R4 ;  /* 0x0000541005387816 */ /* 0x000fe20000000004 */
[----:B------:R-:W-:Y:S02]  /*2ff0*/  IMAD.MOV.U32 R4, RZ, RZ, R29 ;  /* 0x000000ffff047224 */ /* 0x000fe400078e001d */
[----:B------:R-:W-:Y:S01]  /*3000*/  IMAD.MOV.U32 R5, RZ, RZ, R21 ;  /* 0x000000ffff057224 */ /* 0x000fe200078e0015 */
[----:B------:R-:W-:-:S02]  /*3010*/  PRMT R57, R57, 0x5410, R7 ;  /* 0x0000541039397816 */ /* 0x000fc40000000007 */
[----:B------:R-:W-:Y:S01]  /*3020*/  PRMT R53, R4, 0x5410, R6 ;  /* 0x0000541004357816 */ /* 0x000fe20000000006 */
[----:B------:R-:W-:Y:S01]  /*3030*/  IMAD.MOV.U32 R4, RZ, RZ, R20 ;  /* 0x000000ffff047224 */ /* 0x000fe200078e0014 */
[----:B------:R-:W-:Y:S01]  /*3040*/  PRMT R59, R59, 0x5410, R5 ;  /* 0x000054103b3b7816 */ /* 0x000fe20000000005 */
[----:B------:R-:W-:-:S03]  /*3050*/  IMAD.MOV.U32 R6, RZ, RZ, R30 ;  /* 0x000000ffff067224 */ /* 0x000fc600078e001e */
[----:B------:R-:W-:Y:S02]  /*3060*/  PRMT R58, R58, 0x5410, R4 ;  /* 0x000054103a3a7816 */ /* 0x000fe40000000004 */
[----:B------:R-:W-:Y:S01]  /*3070*/  PRMT R55, R55, 0x5410, R6 ;  /* 0x0000541037377816 */ /* 0x000fe20000000006 */
[----:B------:R-:W-:Y:S06]  /*3080*/  @P3 BRA `(.L_x_6694) ;  /* 0x0000000000043947 */ /* 0x000fec0003800000 */
[----:B------:R-:W-:Y:S01]  /*3090*/  BPT.TRAP 0x1 ;  /* 0x000000040000795c */ /* 0x000fe20000300000 */
.L_x_6694:
[----:B------:R-:W-:Y:S01]  /*30a0*/  IMAD R40, R156, 0x8, R2 ;  /* 0x000000089c287824 */ /* 0x000fe200078e0202 */
[----:B------:R-:W-:Y:S01]  /*30b0*/  SHF.L.U32 R51, R158, 0x1f, RZ ;  /* 0x0000001f9e337819 */ /* 0x000fe200000006ff */
[----:B------:R-:W-:Y:S03]  /*30c0*/  BSSY B1, `(.L_x_6695) ;  /* 0x0000003000017945 */ /* 0x000fe60003800000 */
[----:B------:R-:W0:Y:S02]  /*30d0*/  SYNCS.PHASECHK.TRANS64.TRYWAIT P4, [R40+URZ+0x38890], R51 ;  /* 0x03889033280075a7 */ /* 0x000e24000808017f */
[----:B0-----:R-:W-:Y:S05]  /*30e0*/  @!P4 BRA `(.L_x_6696) ;  /* 0x0000035400ecc947 */ /* 0x001fea0003800000 */
.L_x_7059:
[----:B------:R-:W-:Y:S05]  /*30f0*/  BSYNC B1 ;  /* 0x0000000000017941 */ /* 0x000fea0003800000 */
.L_x_6695:
[----:B------:R-:W-:-:S03]  /*3100*/  UMOV UR4, 0xffffffff ;  /* 0xffffffff00047882 */ /* 0x000fc60000000000 */
[----:B------:R-:W-:Y:S05]  /*3110*/  BRA.DIV UR4, `(.L_x_6697) ;  /* 0x0000035604f47947 */ /* 0x000fea000b800000 */
[----:B------:R-:W1:Y:S04]  /*3120*/  SHFL.IDX PT, R49, R49, RZ, 0x1c1f ;  /* 0x001c1fff31317589 */ /* 0x000e6800000e0000 */
[----:B------:R2:W3:Y:S02]  /*3130*/  SHFL.IDX PT, R14, R47, RZ, 0x1c1f ;  /* 0x001c1fff2f0e7589 */ /* 0x0004e400000e0000 */
.L_x_7063:
[----:B------:R-:W-:Y:S05]  /*3140*/  @P0 BRA `(.L_x_6698) ;  /* 0x0000001400bc0947 */ /* 0x000fea0003800000 */
[----:B------:R-:W4:Y:S01]  /*3150*/  LDC R54, c[0x0][0x2f4] ;  /* 0x0000bd00ff367b82 */ /* 0x000f220000000800 */
[----:B------:R-:W-:Y:S01]  /*3160*/  BSSY B1, `(.L_x_6699) ;  /* 0x0000039000017945 */ /* 0x000fe20003800000 */
[----:B----4-:R-:W-:-:S13]  /*3170*/  ISETP.GE.AND P0, PT, R16, R54, PT ;  /* 0x000000361000720c */ /* 0x010fda0003f06270 */
[----:B------:R-:W-:Y:S05]  /*3180*/  @P0 BRA `(.L_x_6700) ;  /* 0x0000000000d80947 */ /* 0x000fea0003800000 */
[----:B------:R4:W0:Y:S01]  /*3190*/  LDS.128 R4, [R48+0x22400] ;  /* 0x0224000030047984 */ /* 0x0008220000000c00 */
[----:B------:R-:W-:Y:S01]  /*31a0*/  ISETP.GE.AND P4, PT, R22, R37, PT ;  /* 0x000000251600720c */ /* 0x000fe20003f86270 */
[----:B------:R-:W-:Y:S01]  /*31b0*/  BSSY B2, `(.L_x_6701) ;  /* 0x0000032000027945 */ /* 0x000fe20003800000 */
[----:B---3--:R-:W-:-:S04]  /*31c0*/  LEA R10, P0, R16, R14, 0x1 ;  /* 0x0000000e100a7211 */ /* 0x008fc800078008ff */
[----:B-1----:R-:W-:-:S07]  /*31d0*/  LEA.HI.X R11, R16, R49, R17, 0x1, P0 ;  /* 0x00000031100b7211 */ /* 0x002fce00000f0c11 */
[----:B----4-:R-:W-:Y:S05]  /*31e0*/  @P4 BRA `(.L_x_6702) ;  /* 0x0000000000b84947 */ /* 0x010fea0003800000 */
[----:B------:R-:W-:Y:S01]  /*31f0*/  SHF.R.U32.HI R52, RZ, 0x10, R31 ;  /* 0x00000010ff347819 */ /* 0x000fe2000001161f */
[----:B0-----:R-:W-:Y:S01]  /*3200*/  IMAD.U32 R15, R7, 0x10000, RZ ;  /* 0x00010000070f7824 */ /* 0x001fe200078e00ff */
[----:B--2---:R-:W-:Y:S01]  /*3210*/  SHF.R.U32.HI R47, RZ, 0x10, R29 ;  /* 0x00000010ff2f7819 */ /* 0x004fe2000001161d */
[----:B------:R-:W-:Y:S01]  /*3220*/  IMAD.U32 R12, R6, 0x10000, RZ ;  /* 0x00010000060c7824 */ /* 0x000fe200078e00ff */
[----:B------:R-:W-:Y:S02]  /*3230*/  SHF.R.U64 R48, R30, 0x10, R31 ;  /* 0x000000101e307819 */ /* 0x000fe4000000121f */
[----:B------:R-:W-:Y:S02]  /*3240*/  SHF.R.U64 R50, R28, 0x10, R29 ;  /* 0x000000101c327819 */ /* 0x000fe4000000121d */
[----:B------:R-:W-:Y:S02]  /*3250*/  PRMT R52, R57, 0x5432, R52 ;  /* 0x0000543239347816 */ /* 0x000fe40000000034 */
[----:B------:R-:W-:-:S02]  /*3260*/  PRMT R31, R53, 0x5410, R47 ;  /* 0x00005410351f7816 */ /* 0x000fc4000000002f */
[----:B------:R-:W-:Y:S02]  /*3270*/  PRMT R48, R55, 0x5432, R48 ;  /* 0x0000543237307816 */ /* 0x000fe40000000030 */
[----:B------:R-:W-:Y:S01]  /*3280*/  LOP3.LUT R13, R6, 0xffff0000, RZ, 0xc0, !PT ;  /* 0xffff0000060d7812 */ /* 0x000fe200078ec0ff */
[----:B------:R-:W-:Y:S01]  /*3290*/  IMAD.U32 R47, R31, 0x10000, RZ ;  /* 0x000100001f2f7824 */ /* 0x000fe200078e00ff */
[----:B------:R-:W-:Y:S01]  /*32a0*/  LOP3.LUT R28, R7, 0xffff0000, RZ, 0xc0, !PT ;  /* 0xffff0000071c7812 */ /* 0x000fe200078ec0ff */
[----:B------:R-:W-:Y:S01]  /*32b0*/  IMAD.U32 R6, R5, 0x10000, RZ ;  /* 0x0001000005067824 */ /* 0x000fe200078e00ff */
[----:B------:R-:W-:Y:S01]  /*32c0*/  PRMT R29, R53, 0x5432, R50 ;  /* 0x00005432351d7816 */ /* 0x000fe20000000032 */
[----:B------:R-:W-:Y:S01]  /*32d0*/  IMAD.U32 R53, R52, 0x10000, RZ ;  /* 0x0001000034357824 */ /* 0x000fe200078e00ff */
[----:B------:R-:W-:Y:S01]  /*32e0*/  LOP3.LUT R7, R5, 0xffff0000, RZ, 0xc0, !PT ;  /* 0xffff000005077812 */ /* 0x000fe200078ec0ff */
[----:B------:R-:W-:Y:S01]  /*32f0*/  IMAD.U32 R5, R4, 0x10000, RZ ;  /* 0x0001000004057824 */ /* 0x000fe200078e00ff */
[----:B------:R-:W-:Y:S01]  /*3300*/  LOP3.LUT R50, R48, 0xffff0000, RZ, 0xc0, !PT ;  /* 0xffff000030327812 */ /* 0x000fe200078ec0ff */
[----:B------:R-:W-:Y:S01]  /*3310*/  FMUL.FTZ R57, R13, R53 ;  /* 0x000000350d397220 */ /* 0x000fe20000410000 */
[----:B------:R-:W-:Y:S01]  /*3320*/  LOP3.LUT R30, R29, 0xffff0000, RZ, 0xc0, !PT ;  /* 0xffff00001d1e7812 */ /* 0x000fe200078ec0ff */
[-C--:B------:R-:W-:Y:S01]  /*3330*/  FMUL.FTZ R13, R13, R47.reuse ;  /* 0x0000002f0d0d7220 */ /* 0x080fe20000410000 */
[----:B------:R-:W-:Y:S01]  /*3340*/  LOP3.LUT R52, R52, 0xffff0000, RZ, 0xc0, !PT ;  /* 0xffff000034347812 */ /* 0x000fe200078ec0ff */
[----:B------:R-:W-:Y:S01]  /*3350*/  FMUL.FTZ R55, R7, R50 ;  /* 0x0000003207377220 */ /* 0x000fe20000410000 */
[----:B------:R-:W-:Y:S01]  /*3360*/  LOP3.LUT R31, R31, 0xffff0000, RZ, 0xc0, !PT ;  /* 0xffff00001f1f7812 */ /* 0x000fe200078ec0ff */
[----:B------:R-:W-:Y:S01]  /*3370*/  FFMA.FTZ R57, R12, R47, -R57 ;  /* 0x0000002f0c397223 */ /* 0x000fe20000010839 */
[-C--:B------:R-:W-:Y:S01]  /*3380*/  FMUL.FTZ R7, R7, R30.reuse ;  /* 0x0000001e07077220 */ /* 0x080fe20000410000 */
[----:B------:R-:W-:Y:S01]  /*3390*/  LOP3.LUT R4, R4, 0xffff0000, RZ, 0xc0, !PT ;  /* 0xffff000004047812 */ /* 0x000fe200078ec0ff */
[----:B------:R-:W-:Y:S01]  /*33a0*/  FFMA.FTZ R55, R6, R30, -R55 ;  /* 0x0000001e06377223 */ /* 0x000fe20000010837 */
[----:B------:R-:W-:Y:S01]  /*33b0*/  FFMA.FTZ R12, R12, R53, R13 ;  /* 0x000000350c0c7223 */ /* 0x000fe2000001000d */
[----:B------:R-:W-:-:S02]  /*33c0*/  IMAD.U32 R48, R48, 0x10000, RZ ;  /* 0x0001000030307824 */ /* 0x000fc400078e00ff */
[C---:B------:R-:W-:Y:S01]  /*33d0*/  FMUL.FTZ R30, R28.reuse, R52 ;  /* 0x000000341c1e7220 */ /* 0x040fe20000410000 */
[----:B------:R-:W-:Y:S02]  /*33e0*/  IMAD.U32 R29, R29, 0x10000, RZ ;  /* 0x000100001d1d7824 */ /* 0x000fe400078e00ff */
[----:B------:R-:W-:Y:S01]  /*33f0*/  FMUL.FTZ R13, R28, R31 ;  /* 0x0000001f1c0d7220 */ /* 0x000fe20000410000 */
[----:B------:R-:W-:Y:S01]  /*3400*/  FFMA.FTZ R50, R6, R50, R7 ;  /* 0x0000003206327223 */ /* 0x000fe20000010007 */
        /* <DEDUP_REMOVED lines=10> */
[----:B------:R-:W-:Y:S01]  /*34b0*/  F2FP.BF16.F32.PACK_AB R5, R50, R55 ;  /* 0x000000373205723e */ /* 0x000fe200000010ff */
[----:B------:R-:W-:-:S07]  /*34c0*/  IMAD.MOV.U32 R7, RZ, RZ, R13 ;  /* 0x000000ffff077224 */ /* 0x000fce00078e000d */
.L_x_6702:
[----:B------:R-:W-:Y:S05]  /*34d0*/  BSYNC B2 ;  /* 0x0000000000027941 */ /* 0x000fea0003800000 */
.L_x_6701:
[----:B0-----:R4:W-:Y:S02]  /*34e0*/  ST.E.128 desc[UR36][R10.64], R4 ;  /* 0x000000040a007985 */ /* 0x0019e4000c101d24 */
.L_x_6700:
[----:B------:R-:W-:Y:S05]  /*34f0*/  BSYNC B1 ;  /* 0x0000000000017941 */ /* 0x000fea0003800000 */
.L_x_6699:
[----:B------:R-:W-:-:S13]  /*3500*/  ISETP.GE.AND P0, PT, R19, R54, PT ;  /* 0x000000361300720c */ /* 0x000fda0003f06270 */
[----:B------:R-:W-:Y:S05]  /*3510*/  @P0 BRA `(.L_x_6698) ;  /* 0x0000001000c80947 */ /* 0x000fea0003800000 */
[----:B----4-:R-:W-:Y:S01]  /*3520*/  IMAD.MOV.U32 R5, RZ, RZ, 0x20 ;  /* 0x00000020ff057424 */ /* 0x010fe200078e00ff */
[----:B------:R-:W-:Y:S01]  /*3530*/  LOP3.LUT P0, RZ, R159, 0x4, RZ, 0xc0, !PT ;  /* 0x000000049fff7812 */ /* 0x000fe2000780c0ff */
[----:B------:R-:W-:Y:S01]  /*3540*/  BSSY B1, `(.L_x_6703) ;  /* 0x0000037000017945 */ /* 0x000fe20003800000 */
[----:B------:R-:W-:Y:S02]  /*3550*/  ISETP.GE.AND P4, PT, R165, R37, PT ;  /* 0x00000025a500720c */ /* 0x000fe40003f86270 */
[----:B------:R-:W-:Y:S02]  /*3560*/  SEL R5, R5, 0xffffffe0, !P0 ;  /* 0xffffffe005057807 */ /* 0x000fe40004000000 */
[----:B---3--:R-:W-:Y:S02]  /*3570*/  LEA R10, P0, R19, R14, 0x1 ;  /* 0x0000000e130a7211 */ /* 0x008fe400078008ff */
[----:B------:R-:W-:Y:S02]  /*3580*/  IADD3 R5, R5, R42, R36 ;  /* 0x0000002a05057210 */ /* 0x000fe40007ffe024 */
[----:B-1----:R-:W-:-:S03]  /*3590*/  LEA.HI.X R11, R19, R49, R164, 0x1, P0 ;  /* 0x00000031130b7211 */ /* 0x002fc600000f0ca4 */
[----:B------:R-:W-:-:S06]  /*35a0*/  IMAD R4, R5, 0x2, R2 ;  /* 0x0000000205047824 */ /* 0x000fcc00078e0202 */
[----:B------:R-:W1:Y:S01]  /*35b0*/  LDS.128 R4, [R4+0x22400] ;  /* 0x0224000004047984 */ /* 0x000e620000000c00 */
[----:B------:R-:W-:Y:S05]  /*35c0*/  @P4 BRA `(.L_x_6704) ;  /* 0x0000000000b84947 */ /* 0x000fea0003800000 */
[----:B------:R-:W-:Y:S01]  /*35d0*/  SHF.R.U64 R14, R8, 0x10, R9 ;  /* 0x00000010080e7819 */ /* 0x000fe20000001209 */
[----:B-1----:R-:W-:Y:S01]  /*35e0*/  IMAD.U32 R12, R7, 0x10000, RZ ;  /* 0x00010000070c7824 */ /* 0x002fe200078e00ff */
[--C-:B------:R-:W-:Y:S01]  /*35f0*/  SHF.R.U64 R28, R20, 0x10, R21.reuse ;  /* 0x00000010141c7819 */ /* 0x100fe20000001215 */
[----:B------:R-:W-:Y:S01]  /*3600*/  IMAD.U32 R8, R6, 0x10000, RZ ;  /* 0x0001000006087824 */ /* 0x000fe200078e00ff */
        /* <DEDUP_REMOVED lines=12> */
[C---:B------:R-:W-:Y:S01]  /*36d0*/  LOP3.LUT R15, R14.reuse, 0xffff0000, RZ, 0xc0, !PT ;  /* 0xffff00000e0f7812 */ /* 0x040fe200078ec0ff */
[----:B------:R-:W-:Y:S01]  /*36e0*/  IMAD.U32 R14, R14, 0x10000, RZ ;  /* 0x000100000e0e7824 */ /* 0x000fe200078e00ff */
[----:B------:R-:W-:Y:S01]  /*36f0*/  LOP3.LUT R9, R6, 0xffff0000, RZ, 0xc0, !PT ;  /* 0xffff000006097812 */ /* 0x000fe200078ec0ff */
[C---:B------:R-:W-:Y:S01]  /*3700*/  FMUL.FTZ R37, R7.reuse, R29 ;  /* 0x0000001d07257220 */ /* 0x040fe20000410000 */
[----:B------:R-:W-:Y:S01]  /*3710*/  LOP3.LUT R30, R30, 0xffff0000, RZ, 0xc0, !PT ;  /* 0xffff00001e1e7812 */ /* 0x000fe200078ec0ff */
[----:B------:R-:W-:Y:S01]  /*3720*/  FMUL.FTZ R36, R7, R15 ;  /* 0x0000000f07247220 */ /* 0x000fe20000410000 */
[----:B------:R-:W-:Y:S01]  /*3730*/  LOP3.LUT R20, R20, 0xffff0000, RZ, 0xc0, !PT ;  /* 0xffff000014147812 */ /* 0x000fe200078ec0ff */
[C---:B------:R-:W-:Y:S01]  /*3740*/  FMUL.FTZ R7, R9.reuse, R31 ;  /* 0x0000001f09077220 */ /* 0x040fe20000410000 */
[----:B------:R-:W-:Y:S01]  /*3750*/  FMUL.FTZ R9, R9, R21 ;  /* 0x0000001509097220 */ /* 0x000fe20000410000 */
[----:B------:R-:W-:-:S02]  /*3760*/  IMAD.U32 R6, R5, 0x10000, RZ ;  /* 0x0001000005067824 */ /* 0x000fc400078e00ff */
[----:B------:R-:W-:Y:S01]  /*3770*/  FFMA.FTZ R21, R8, R21, -R7 ;  /* 0x0000001508157223 */ /* 0x000fe20000010807 */
[----:B------:R-:W-:Y:S02]  /*3780*/  IMAD.U32 R5, R4, 0x10000, RZ ;  /* 0x0001000004057824 */ /* 0x000fe400078e00ff */
[----:B------:R-:W-:Y:S01]  /*3790*/  FFMA.FTZ R8, R8, R31, R9 ;  /* 0x0000001f08087223 */ /* 0x000fe20000010009 */
[----:B------:R-:W-:Y:S01]  /*37a0*/  LOP3.LUT R4, R4, 0xffff0000, RZ, 0xc0, !PT ;  /* 0xffff000004047812 */ /* 0x000fe200078ec0ff */
[C---:B------:R-:W-:Y:S01]  /*37b0*/  FMUL.FTZ R9, R13.reuse, R30 ;  /* 0x0000001e0d097220 */ /* 0x040fe20000410000 */
[-C--:B------:R-:W-:Y:S01]  /*37c0*/  FMUL.FTZ R13, R13, R20.reuse ;  /* 0x000000140d0d7220 */ /* 0x080fe20000410000 */
[C---:B------:R-:W-:Y:S01]  /*37d0*/  FFMA.FTZ R37, R6.reuse, R15, -R37 ;  /* 0x0000000f06257223 */ /* 0x040fe20000010825 */
[----:B------:R-:W-:Y:S01]  /*37e0*/  FFMA.FTZ R36, R6, R29, R36 ;  /* 0x0000001d06247223 */ /* 0x000fe20000010024 */
[----:B------:R-:W-:Y:S01]  /*37f0*/  FFMA.FTZ R9, R12, R20, -R9 ;  /* 0x000000140c097223 */ /* 0x000fe20000010809 */
[C---:B------:R-:W-:Y:S01]  /*3800*/  FMUL.FTZ R6, R4.reuse, R28 ;  /* 0x0000001c04067220 */ /* 0x040fe20000410000 */
[----:B------:R-:W-:Y:S01]  /*3810*/  FMUL.FTZ R7, R4, R14 ;  /* 0x0000000e04077220 */ /* 0x000fe20000410000 */
[----:B------:R-:W-:Y:S01]  /*3820*/  FFMA.FTZ R12, R12, R30, R13 ;  /* 0x0000001e0c0c7223 */ /* 0x000fe2000001000d */
[----:B------:R-:W-:Y:S01]  /*3830*/  F2FP.BF16.F32.PACK_AB R8, R8, R21 ;  /* 0x000000150808723e */ /* 0x000fe200000010ff */
[C---:B------:R-:W-:Y:S01]  /*3840*/  FFMA.FTZ R6, R5.reuse, R14, -R6 ;  /* 0x0000000e05067223 */ /* 0x040fe20000010806 */
[----:B------:R-:W-:Y:S01]  /*3850*/  FFMA.FTZ R7, R5, R28, R7 ;  /* 0x0000001c05077223 */ /* 0x000fe20000010007 */
[----:B------:R-:W-:-:S02]  /*3860*/  F2FP.BF16.F32.PACK_AB R5, R36, R37 ;  /* 0x000000252405723e */ /* 0x000fc400000010ff */
[----:B------:R-:W-:Y:S02]  /*3870*/  F2FP.BF16.F32.PACK_AB R9, R12, R9 ;  /* 0x000000090c09723e */ /* 0x000fe400000010ff */
[----:B------:R-:W-:Y:S01]  /*3880*/  F2FP.BF16.F32.PACK_AB R4, R7, R6 ;  /* 0x000000060704723e */ /* 0x000fe200000010ff */
[----:B------:R-:W-:Y:S02]  /*3890*/  IMAD.MOV.U32 R6, RZ, RZ, R8 ;  /* 0x000000ffff067224 */ /* 0x000fe400078e0008 */
[----:B------:R-:W-:-:S07]  /*38a0*/  IMAD.MOV.U32 R7, RZ, RZ, R9 ;  /* 0x000000ffff077224 */ /* 0x000fce00078e0009 */
.L_x_6704:
[----:B------:R-:W-:Y:S05]  /*38b0*/  BSYNC B1 ;  /* 0x0000000000017941 */ /* 0x000fea0003800000 */
.L_x_6703:
[----:B-1----:R1:W-:Y:S01]  /*38c0*/  ST.E.128 desc[UR36][R10.64], R4 ;  /* 0x000000040a007985 */ /* 0x0023e2000c101d24 */
[----:B------:R-:W-:Y:S05]  /*38d0*/  BRA `(.L_x_6698) ;  /* 0x0000000c00d87947 */ /* 0x000fea0003800000 */
.L_x_6691:
[----:B------:R-:W-:Y:S01]  /*38e0*/  SHF.R.S32.HI R7, RZ, 0x1f, R18 ;  /* 0x0000001fff077819 */ /* 0x000fe20000011412 */
[CC--:B------:R-:W-:Y:S01]  /*38f0*/  IMAD.WIDE.U32 R8, R18.reuse, R4.reuse, R16 ;  /* 0x0000000412087225 */ /* 0x0c0fe200078e0010 */
[----:B------:R-:W-:Y:S01]  /*3900*/  ULDC.64 UR6, c[0x0][0x408] ;  /* 0x0001020000067ab9 */ /* 0x000fe20000000a00 */
[----:B------:R-:W-:Y:S02]  /*3910*/  ULDC.64 UR4, c[0x0][0x3e8] ;  /* 0x0000fa0000047ab9 */ /* 0x000fe40000000a00 */
[C---:B------:R-:W-:Y:S02]  /*3920*/  IMAD R6, R7.reuse, R4, RZ ;  /* 0x0000000407067224 */ /* 0x040fe400078e02ff */
[----:B------:R-:W-:Y:S02]  /*3930*/  IMAD R15, R7, UR6, RZ ;  /* 0x00000006070f7c24 */ /* 0x000fe4000f8e02ff */
[----:B------:R-:W-:Y:S02]  /*3940*/  IMAD R13, R18, R5, R6 ;  /* 0x00000005120d7224 */ /* 0x000fe400078e0206 */
[----:B------:R-:W-:-:S02]  /*3950*/  IMAD R46, R33, -0x40, R27 ;  /* 0xffffffc0212e7824 */ /* 0x000fc400078e021b */
[----:B------:R-:W-:Y:S01]  /*3960*/  IMAD.IADD R9, R13, 0x1, R9 ;  /* 0x000000010d097824 */ /* 0x000fe200078e0209 */
[----:B------:R-:W-:Y:S01]  /*3970*/  SHF.R.S32.HI R13, RZ, 0x1f, R35 ;  /* 0x0000001fff0d7819 */ /* 0x000fe20000011423 */
[----:B------:R-:W-:Y:S01]  /*3980*/  IMAD.WIDE.U32 R6, R18, UR6, R16 ;  /* 0x0000000612067c25 */ /* 0x000fe2000f8e0010 */
[----:B------:R-:W-:-:S03]  /*3990*/  VIMNMX R46, R46, 0x40, PT ;  /* 0x000000402e2e7848 */ /* 0x000fc60003fe0100 */
[----:B------:R-:W-:-:S04]  /*39a0*/  IMAD.WIDE.U32 R8, R35, R4, R8 ;  /* 0x0000000423087225 */ /* 0x000fc800078e0008 */
[----:B------:R-:W-:Y:S02]  /*39b0*/  IMAD R4, R13, R4, RZ ;  /* 0x000000040d047224 */ /* 0x000fe400078e02ff */
[C---:B------:R-:W-:Y:S02]  /*39c0*/  IMAD R15, R18.reuse, UR7, R15 ;  /* 0x00000007120f7c24 */ /* 0x040fe4000f8e020f */
[----:B------:R-:W-:Y:S01]  /*39d0*/  IMAD R5, R35, R5, R4 ;  /* 0x0000000523057224 */ /* 0x000fe200078e0204 */
[----:B------:R-:W-:Y:S01]  /*39e0*/  IADD3 R4, P0, R59, R8, RZ ;  /* 0x000000083b047210 */ /* 0x000fe20007f1e0ff */
[----:B------:R-:W-:Y:S02]  /*39f0*/  IMAD.IADD R7, R15, 0x1, R7 ;  /* 0x000000010f077824 */ /* 0x000fe400078e0207 */
[----:B------:R-:W-:Y:S01]  /*3a00*/  IMAD R12, R13, UR6, RZ ;  /* 0x000000060d0c7c24 */ /* 0x000fe2000f8e02ff */
[----:B------:R-:W-:Y:S01]  /*3a10*/  IADD3.X R5, R57, R5, R9, P0, !PT ;  /* 0x0000000539057210 */ /* 0x000fe200007fe409 */
[----:B------:R-:W-:Y:S01]  /*3a20*/  IMAD R10, R11, UR6, RZ ;  /* 0x000000060b0a7c24 */ /* 0x000fe2000f8e02ff */
[----:B------:R-:W-:Y:S01]  /*3a30*/  ISETP.GE.AND P0, PT, R18, R46, PT ;  /* 0x0000002e1200720c */ /* 0x000fe20003f06270 */
[----:B------:R-:W-:-:S03]  /*3a40*/  IMAD.WIDE.U32 R8, R33, UR6, RZ ;  /* 0x0000000621087c25 */ /* 0x000fc6000f8e00ff */
[----:B------:R-:W-:Y:S01]  /*3a50*/  ISETP.GE.OR P3, PT, R16, R37, P0 ;  /* 0x000000251000720c */ /* 0x000fe20000766670 */
[C---:B------:R-:W-:Y:S02]  /*3a60*/  IMAD R13, R35.reuse, UR7, R12 ;  /* 0x00000007230d7c24 */ /* 0x040fe4000f8e020c */
[----:B------:R-:W-:-:S04]  /*3a70*/  IMAD.WIDE.U32 R6, R35, UR6, R6 ;  /* 0x0000000623067c25 */ /* 0x000fc8000f8e0006 */
[----:B------:R-:W-:Y:S01]  /*3a80*/  IMAD R15, R33, UR7, R10 ;  /* 0x00000007210f7c24 */ /* 0x000fe2000f8e020a */
[----:B------:R-:W-:Y:S01]  /*3a90*/  LEA R10, P4, R4, UR4, 0x1 ;  /* 0x00000004040a7c11 */ /* 0x000fe2000f8808ff */
[----:B------:R-:W-:Y:S01]  /*3aa0*/  IMAD.IADD R13, R13, 0x1, R7 ;  /* 0x000000010d0d7824 */ /* 0x000fe200078e0207 */
[----:B------:R-:W-:Y:S01]  /*3ab0*/  LEA R12, P5, R8, R6, 0x6 ;  /* 0x00000006080c7211 */ /* 0x000fe200078a30ff */
[----:B------:R-:W-:Y:S01]  /*3ac0*/  IMAD.IADD R9, R15, 0x1, R9 ;  /* 0x000000010f097824 */ /* 0x000fe200078e0209 */
[----:B------:R-:W-:Y:S01]  /*3ad0*/  LEA.HI.X R11, R4, UR5, R5, 0x1, P4 ;  /* 0x00000005040b7c11 */ /* 0x000fe2000a0f0c05 */
[----:B------:R-:W-:Y:S01]  /*3ae0*/  ULDC.64 UR4, c[0x0][0x400] ;  /* 0x0001000000047ab9 */ /* 0x000fe20000000a00 */
[----:B------:R-:W-:Y:S02]  /*3af0*/  CS2R R4, SRZ ;  /* 0x0000000000047805 */ /* 0x000fe4000001ff00 */
[----:B------:R-:W-:Y:S02]  /*3b00*/  CS2R R6, SRZ ;  /* 0x0000000000067805 */ /* 0x000fe4000001ff00 */
[----:B------:R-:W-:-:S02]  /*3b10*/  LEA.HI.X R9, R8, R13, R9, 0x6, P5 ;  /* 0x0000000d08097211 */ /* 0x000fc400028f3409 */
[C---:B------:R-:W-:Y:S02]  /*3b20*/  LEA R8, P4, R12.reuse, UR4, 0x1 ;  /* 0x000000040c087c11 */ /* 0x040fe4000f8808ff */
[----:B------:R-:W-:Y:S02]  /*3b30*/  CS2R R30, SRZ ;  /* 0x00000000001e7805 */ /* 0x000fe4000001ff00 */
[----:B------:R-:W-:Y:S01]  /*3b40*/  CS2R R28, SRZ ;  /* 0x00000000001c7805 */ /* 0x000fe2000001ff00 */
[----:B------:R-:W2:Y:S01]  /*3b50*/  @!P3 LDG.E.128 R4, desc[UR36][R10.64] ;  /* 0x000000240a04b981 */ /* 0x000ea2000c1e1d00 */
[----:B------:R-:W-:-:S05]  /*3b60*/  LEA.HI.X R9, R12, UR5, R9, 0x1, P4 ;  /* 0x000000050c097c11 */ /* 0x000fca000a0f0c09 */
[----:B------:R-:W3:Y:S01]  /*3b70*/  @!P3 LDG.E.128 R28, desc[UR36][R8.64] ;  /* 0x00000024081cb981 */ /* 0x000ee2000c1e1d00 */
[----:B------:R-:W-:Y:S01]  /*3b80*/  UISETP.NE.AND UP0, UPT, UR38, URZ, UPT ;  /* 0x0000003f2600728c */ /* 0x000fe2000bf05270 */
[----:B------:R-:W-:-:S05]  /*3b90*/  ISETP.GE.AND P4, PT, R16, R37, PT ;  /* 0x000000251000720c */ /* 0x000fca0003f86270 */
[----:B------:R-:W-:Y:S01]  /*3ba0*/  PLOP3.LUT P3, PT, PT, PT, UP0, 0x80, 0x0 ;  /* 0x000000000000781c */ /* 0x000fe20003f6f008 */
[----:B--2---:R-:W-:Y:S02]  /*3bb0*/  IMAD.MOV.U32 R13, RZ, RZ, R5 ;  /* 0x000000ffff0d7224 */ /* 0x004fe400078e0005 */
[----:B------:R-:W-:Y:S02]  /*3bc0*/  IMAD.MOV.U32 R12, RZ, RZ, R4 ;  /* 0x000000ffff0c7224 */ /* 0x000fe400078e0004 */
[----:B------:R-:W-:Y:S01]  /*3bd0*/  IMAD.MOV.U32 R14, RZ, RZ, R6 ;  /* 0x000000ffff0e7224 */ /* 0x000fe200078e0006 */
[----:B------:R-:W-:Y:S01]  /*3be0*/  PRMT R60, R60, 0x5410, R13 ;  /* 0x000054103c3c7816 */ /* 0x000fe2000000000d */
[----:B------:R-:W-:Y:S02]  /*3bf0*/  IMAD.MOV.U32 R15, RZ, RZ, R7 ;  /* 0x000000ffff0f7224 */ /* 0x000fe400078e0007 */
[----:B---3--:R-:W-:Y:S01]  /*3c00*/  IMAD.MOV.U32 R8, RZ, RZ, R30 ;  /* 0x000000ffff087224 */ /* 0x008fe200078e001e */
[----:B------:R-:W-:Y:S01]  /*3c10*/  PRMT R57, R14, 0x5410, R12 ;  /* 0x000054100e397816 */ /* 0x000fe2000000000c */
[----:B------:R-:W-:Y:S01]  /*3c20*/  IMAD.MOV.U32 R9, RZ, RZ, R31 ;  /* 0x000000ffff097224 */ /* 0x000fe200078e001f */
[----:B------:R-:W-:Y:S01]  /*3c30*/  PRMT R63, R63, 0x5410, R15 ;  /* 0x000054103f3f7816 */ /* 0x000fe2000000000f */
[----:B------:R-:W-:-:S02]  /*3c40*/  IMAD.MOV.U32 R10, RZ, RZ, R28 ;  /* 0x000000ffff0a7224 */ /* 0x000fc400078e001c */
[----:B------:R-:W-:Y:S01]  /*3c50*/  IMAD.MOV.U32 R11, RZ, RZ, R29 ;  /* 0x000000ffff0b7224 */ /* 0x000fe200078e001d */
[----:B------:R-:W-:Y:S02]  /*3c60*/  PRMT R60, R9, 0x7610, R60 ;  /* 0x00007610093c7816 */ /* 0x000fe4000000003c */
[----:B------:R-:W-:Y:S02]  /*3c70*/  PRMT R61, R10, 0x5410, R8 ;  /* 0x000054100a3d7816 */ /* 0x000fe40000000008 */
[----:B------:R-:W-:Y:S01]  /*3c80*/  PRMT R62, R62, 0x5410, R11 ;  /* 0x000054103e3e7816 */ /* 0x000fe2000000000b */
[----:B------:R-:W-:Y:S06]  /*3c90*/  @P3 BRA `(.L_x_6705) ;  /* 0x0000000000043947 */ /* 0x000fec0003800000 */
[----:B------:R-:W-:Y:S01]  /*3ca0*/  BPT.TRAP 0x1 ;  /* 0x000000040000795c */ /* 0x000fe20000300000 */
.L_x_6705:
[----:B------:R-:W-:Y:S01]  /*3cb0*/  IMAD R40, R156, 0x8, R2 ;  /* 0x000000089c287824 */ /* 0x000fe200078e0202 */
[----:B------:R-:W-:Y:S01]  /*3cc0*/  SHF.L.U32 R51, R158, 0x1f, RZ ;  /* 0x0000001f9e337819 */ /* 0x000fe200000006ff */
[----:B------:R-:W-:Y:S03]  /*3cd0*/  BSSY B1, `(.L_x_6706) ;  /* 0x0000003000017945 */ /* 0x000fe60003800000 */
[----:B------:R-:W0:Y:S02]  /*3ce0*/  SYNCS.PHASECHK.TRANS64.TRYWAIT P5, [R40+URZ+0x38890], R51 ;  /* 0x03889033280075a7 */ /* 0x000e2400080a017f */
[----:B0-----:R-:W-:Y:S05]  /*3cf0*/  @!P5 BRA `(.L_x_6707) ;  /* 0x0000034c0044d947 */ /* 0x001fea0003800000 */
.L_x_7064:
[----:B------:R-:W-:Y:S05]  /*3d00*/  BSYNC B1 ;  /* 0x0000000000017941 */ /* 0x000fea0003800000 */
.L_x_6706:
[----:B------:R-:W-:-:S03]  /*3d10*/  UMOV UR4, 0xffffffff ;  /* 0xffffffff00047882 */ /* 0x000fc60000000000 */
[----:B------:R-:W-:Y:S05]  /*3d20*/  BRA.DIV UR4, `(.L_x_6708) ;  /* 0x0000034e044c7947 */ /* 0x000fea000b800000 */
[----:B------:R1:W2:Y:S04]  /*3d30*/  SHFL.IDX PT, R21, R49, RZ, 0x1c1f ;  /* 0x001c1fff31157589 */ /* 0x0002a800000e0000 */
[----:B------:R1:W3:Y:S02]  /*3d40*/  SHFL.IDX PT, R20, R47, RZ, 0x1c1f ;  /* 0x001c1fff2f147589 */ /* 0x0002e400000e0000 */
.L_x_7068:
[----:B-1----:R-:W1:Y:S02]  /*3d50*/  LDC R47, c[0x0][0x2f4] ;  /* 0x0000bd00ff2f7b82 */ /* 0x002e640000000800 */
[----:B-1----:R-:W-:-:S13]  /*3d60*/  ISETP.GE.OR P0, PT, R16, R47, P0 ;  /* 0x0000002f1000720c */ /* 0x002fda0000706670 */
[----:B------:R-:W-:Y:S05]  /*3d70*/  @P0 BRA `(.L_x_6698) ;  /* 0x0000000800b00947 */ /* 0x000fea0003800000 */
[----:B------:R-:W-:Y:S01]  /*3d80*/  IMAD.SHL.U32 R8, R37, 0x2, RZ ;  /* 0x0000000225087824 */ /* 0x000fe200078e00ff */
[----:B------:R-:W-:Y:S01]  /*3d90*/  BSSY B1, `(.L_x_6709) ;  /* 0x000006f000017945 */ /* 0x000fe20003800000 */
[----:B------:R-:W-:Y:S02]  /*3da0*/  IMAD.SHL.U32 R37, R0, 0x8, RZ ;  /* 0x0000000800257824 */ /* 0x000fe400078e00ff */
[----:B------:R-:W-:-:S05]  /*3db0*/  @P1 IMAD.IADD R8, R47, 0x1, -R8 ;  /* 0x000000012f081824 */ /* 0x000fca00078e0a08 */
[----:B------:R-:W-:-:S04]  /*3dc0*/  SHF.R.S32.HI R9, RZ, 0x1f, R8 ;  /* 0x0000001fff097819 */ /* 0x000fc80000011408 */
[----:B------:R-:W-:Y:S02]  /*3dd0*/  LEA.HI R9, R9, R8, RZ, 0x4 ;  /* 0x0000000809097211 */ /* 0x000fe400078f20ff */
[----:B------:R-:W-:Y:S02]  /*3de0*/  LOP3.LUT R8, R55, 0x38, R37, 0xf8, !PT ;  /* 0x0000003837087812 */ /* 0x000fe400078ef825 */
[----:B------:R-:W-:-:S05]  /*3df0*/  LEA.HI.SX32 R9, R9, R0, 0x1c ;  /* 0x0000000009097211 */ /* 0x000fca00078fe2ff */
[----:B------:R-:W-:Y:S01]  /*3e00*/  IMAD.SHL.U32 R48, R9, 0x8, RZ ;  /* 0x0000000809307824 */ /* 0x000fe200078e00ff */
[----:B------:R-:W-:-:S04]  /*3e10*/  LOP3.LUT R9, R50, R8, R53, 0xf6, !PT ;  /* 0x0000000832097212 */ /* 0x000fc800078ef635 */
[----:B------:R-:W-:Y:S01]  /*3e20*/  LOP3.LUT R55, R55, 0x38, R48, 0xf8, !PT ;  /* 0x0000003837377812 */ /* 0x000fe200078ef830 */
[----:B------:R-:W-:-:S03]  /*3e30*/  IMAD.IADD R9, R36, 0x1, R9 ;  /* 0x0000000124097824 */ /* 0x000fc600078e0209 */
[----:B------:R-:W-:Y:S01]  /*3e40*/  LOP3.LUT R55, R50, R55, R53, 0xf6, !PT ;  /* 0x0000003732377212 */ /* 0x000fe200078ef635 */
[----:B------:R-:W-:-:S04]  /*3e50*/  IMAD R9, R9, 0x2, R2 ;  /* 0x0000000209097824 */ /* 0x000fc800078e0202 */
[----:B------:R-:W-:Y:S02]  /*3e60*/  IMAD.IADD R55, R36, 0x1, R55 ;  /* 0x0000000124377824 */ /* 0x000fe400078e0237 */
[----:B------:R-:W1:Y:S01]  /*3e70*/  LDS.128 R8, [R9+0x22400] ;  /* 0x0224000009087984 */ /* 0x000e620000000c00 */
[----:B--23--:R-:W-:-:S04]  /*3e80*/  IMAD.WIDE R36, R37, 0x2, R20 ;  /* 0x0000000225247825 */ /* 0x00cfc800078e0214 */
[----:B------:R-:W-:-:S05]  /*3e90*/  IMAD R55, R55, 0x2, R2 ;  /* 0x0000000237377824 */ /* 0x000fca00078e0202 */
[----:B------:R2:W3:Y:S01]  /*3ea0*/  LDS.128 R12, [R55+0x22400] ;  /* 0x02240000370c7984 */ /* 0x0004e20000000c00 */
[----:B------:R-:W-:Y:S05]  /*3eb0*/  @P4 BRA `(.L_x_6710) ;  /* 0x0000000400704947 */ /* 0x000fea0003800000 */
[----:B------:R-:W-:Y:S01]  /*3ec0*/  SHF.R.U32.HI R52, RZ, 0x10, R5 ;  /* 0x00000010ff347819 */ /* 0x000fe20000011605 */
[----:B---3--:R-:W-:Y:S01]  /*3ed0*/  IMAD.U32 R49, R15, 0x10000, RZ ;  /* 0x000100000f317824 */ /* 0x008fe200078e00ff */
[----:B------:R-:W-:Y:S02]  /*3ee0*/  SHF.R.U32.HI R56, RZ, 0x10, R29 ;  /* 0x00000010ff387819 */ /* 0x000fe4000001161d */
[----:B------:R-:W-:Y:S01]  /*3ef0*/  SHF.R.U64 R50, R4, 0x10, R5 ;  /* 0x0000001004327819 */ /* 0x000fe20000001205 */
[----:B------:R-:W-:Y:S01]  /*3f00*/  IMAD.U32 R5, R14, 0x10000, RZ ;  /* 0x000100000e057824 */ /* 0x000fe200078e00ff */
[----:B------:R-:W-:Y:S01]  /*3f10*/  SHF.R.U64 R53, R6, 0x10, R7 ;  /* 0x0000001006357819 */ /* 0x000fe20000001207 */
[----:B-1----:R-:W-:Y:S01]  /*3f20*/  IMAD.U32 R6, R8, 0x10000, RZ ;  /* 0x0001000008067824 */ /* 0x002fe200078e00ff */
[----:B------:R-:W-:Y:S01]  /*3f30*/  PRMT R52, R60, 0x5432, R52 ;  /* 0x000054323c347816 */ /* 0x000fe20000000034 */
[----:B------:R-:W-:Y:S01]  /*3f40*/  IMAD.U32 R4, R10, 0x10000, RZ ;  /* 0x000100000a047824 */ /* 0x000fe200078e00ff */
[----:B------:R-:W-:-:S02]  /*3f50*/  PRMT R56, R62, 0x5432, R56 ;  /* 0x000054323e387816 */ /* 0x000fc40000000038 */
[----:B--2---:R-:W-:Y:S01]  /*3f60*/  SHF.R.U64 R55, R28, 0x10, R29 ;  /* 0x000000101c377819 */ /* 0x004fe2000000121d */
[----:B------:R-:W-:Y:S01]  /*3f70*/  IMAD.U32 R28, R9, 0x10000, RZ ;  /* 0x00010000091c7824 */ /* 0x000fe200078e00ff */
[--C-:B------:R-:W-:Y:S01]  /*3f80*/  SHF.R.U64 R58, R30, 0x10, R31.reuse ;  /* 0x000000101e3a7819 */ /* 0x100fe2000000121f */
[----:B------:R-:W-:Y:S01]  /*3f90*/  IMAD.U32 R30, R13, 0x10000, RZ ;  /* 0x000100000d1e7824 */ /* 0x000fe200078e00ff */
[----:B------:R-:W-:Y:S02]  /*3fa0*/  SHF.R.U32.HI R59, RZ, 0x10, R31 ;  /* 0x00000010ff3b7819 */ /* 0x000fe4000001161f */
[----:B------:R-:W-:Y:S02]  /*3fb0*/  LOP3.LUT R29, R9, 0xffff0000, RZ, 0xc0, !PT ;  /* 0xffff0000091d7812 */ /* 0x000fe400078ec0ff */
[----:B------:R-:W-:Y:S01]  /*3fc0*/  LOP3.LUT R31, R13, 0xffff0000, RZ, 0xc0, !PT ;  /* 0xffff00000d1f7812 */ /* 0x000fe200078ec0ff */
[C---:B------:R-:W-:Y:S01]  /*3fd0*/  IMAD.U32 R13, R11.reuse, 0x10000, RZ ;  /* 0x000100000b0d7824 */ /* 0x040fe200078e00ff */
[----:B------:R-:W-:-:S02]  /*3fe0*/  LOP3.LUT R9, R11, 0xffff0000, RZ, 0xc0, !PT ;  /* 0xffff00000b097812 */ /* 0x000fc400078ec0ff */
[----:B------:R-:W-:Y:S01]  /*3ff0*/  SHF.R.U32.HI R54, RZ, 0x10, R7 ;  /* 0x00000010ff367819 */ /* 0x000fe20000011607 */
[----:B------:R-:W-:Y:S01]  /*4000*/  IMAD.U32 R7, R12, 0x10000, RZ ;  /* 0x000100000c077824 */ /* 0x000fe200078e00ff */
[C---:B------:R-:W-:Y:S02]  /*4010*/  PRMT R50, R57.reuse, 0x5432, R50 ;  /* 0x0000543239327816 */ /* 0x040fe40000000032 */
[----:B------:R-:W-:Y:S01]  /*4020*/  PRMT R11, R57, 0x5410, R53 ;  /* 0x00005410390b7816 */ /* 0x000fe20000000035 */
[----:B------:R-:W-:Y:S01]  /*4030*/  IMAD.U32 R57, R56, 0x10000, RZ ;  /* 0x0001000038397824 */ /* 0x000fe200078e00ff */
[----:B------:R-:W-:Y:S01]  /*4040*/  PRMT R54, R63, 0x5432, R54 ;  /* 0x000054323f367816 */ /* 0x000fe20000000036 */
[----:B------:R-:W-:Y:S01]  /*4050*/  IMAD.U32 R53, R52, 0x10000, RZ ;  /* 0x0001000034357824 */ /* 0x000fe200078e00ff */
[C---:B------:R-:W-:Y:S02]  /*4060*/  PRMT R55, R61.reuse, 0x5410, R55 ;  /* 0x000054103d377816 */ /* 0x040fe40000000037 */
[----:B------:R-:W-:Y:S01]  /*4070*/  PRMT R58, R61, 0x5432, R58 ;  /* 0x000054323d3a7816 */ /* 0x000fe2000000003a */
[----:B------:R-:W-:Y:S01]  /*4080*/  FMUL.FTZ R61, R30, R57 ;  /* 0x000000391e3d7220 */ /* 0x000fe20000410000 */
[----:B------:R-:W-:Y:S01]  /*4090*/  PRMT R59, R60, 0x5410, R59 ;  /* 0x000054103c3b7816 */ /* 0x000fe2000000003b */
[-C--:B------:R-:W-:Y:S01]  /*40a0*/  FMUL.FTZ R63, R30, R53.reuse ;  /* 0x000000351e3f7220 */ /* 0x080fe20000410000 */
[----:B------:R-:W-:Y:S01]  /*40b0*/  LOP3.LUT R56, R56, 0xffff0000, RZ, 0xc0, !PT ;  /* 0xffff000038387812 */ /* 0x000fe200078ec0ff */
[----:B------:R-:W-:Y:S01]  /*40c0*/  FFMA.FTZ R61, R28, R53, -R61 ;  /* 0x000000351c3d7223 */ /* 0x000fe2000001083d */
[----:B------:R-:W-:Y:S01]  /*40d0*/  LOP3.LUT R52, R52, 0xffff0000, RZ, 0xc0, !PT ;  /* 0xffff000034347812 */ /* 0x000fe200078ec0ff */
[----:B------:R-:W-:-:S02]  /*40e0*/  IMAD.U32 R30, R59, 0x10000, RZ ;  /* 0x000100003b1e7824 */ /* 0x000fc400078e00ff */
[----:B------:R-:W-:Y:S01]  /*40f0*/  FFMA.FTZ R63, R28, R57, R63 ;  /* 0x000000391c3f7223 */ /* 0x000fe2000001003f */
[C---:B------:R-:W-:Y:S01]  /*4100*/  FMUL.FTZ R60, R31.reuse, R56 ;  /* 0x000000381f3c7220 */ /* 0x040fe20000410000 */
[C---:B------:R-:W-:Y:S02]  /*4110*/  IMAD.U32 R28, R54.reuse, 0x10000, RZ ;  /* 0x00010000361c7824 */ /* 0x040fe400078e00ff */
[----:B------:R-:W-:Y:S01]  /*4120*/  FMUL.FTZ R62, R31, R52 ;  /* 0x000000341f3e7220 */ /* 0x000fe20000410000 */
        /* <DEDUP_REMOVED lines=8> */
[----:B------:R-:W-:Y:S01]  /*41b0*/  FFMA.FTZ R49, R13, R30, R49 ;  /* 0x0000001e0d317223 */ /* 0x000fe20000010031 */
[----:B------:R-:W-:Y:S01]  /*41c0*/  IMAD.U32 R28, R55, 0x10000, RZ ;  /* 0x00010000371c7824 */ /* 0x000fe200078e00ff */
[----:B------:R-:W-:Y:S01]  /*41d0*/  LOP3.LUT R12, R12, 0xffff0000, RZ, 0xc0, !PT ;  /* 0xffff00000c0c7812 */ /* 0x000fe200078ec0ff */
[C---:B------:R-:W-:Y:S01]  /*41e0*/  FMUL.FTZ R30, R15.reuse, R52 ;  /* 0x000000340f1e7220 */ /* 0x040fe20000410000 */
[----:B------:R-:W-:Y:S01]  /*41f0*/  FMUL.FTZ R56, R15, R54 ;  /* 0x000000360f387220 */ /* 0x000fe20000410000 */
[----:B------:R-:W-:Y:S01]  /*4200*/  LOP3.LUT R55, R55, 0xffff0000, RZ, 0xc0, !PT ;  /* 0xffff000037377812 */ /* 0x000fe200078ec0ff */
[C---:B------:R-:W-:Y:S01]  /*4210*/  IMAD.U32 R13, R50.reuse, 0x10000, RZ ;  /* 0x00010000320d7824 */ /* 0x040fe200078e00ff */
[----:B------:R-:W-:Y:S01]  /*4220*/  LOP3.LUT R15, R50, 0xffff0000, RZ, 0xc0, !PT ;  /* 0xffff0000320f7812 */ /* 0x000fe200078ec0ff */
[----:B------:R-:W-:Y:S01]  /*4230*/  FMUL.FTZ R29, R7, R28 ;  /* 0x0000001c071d7220 */ /* 0x000fe20000410000 */
[----:B------:R-:W-:Y:S01]  /*4240*/  LOP3.LUT R8, R8, 0xffff0000, RZ, 0xc0, !PT ;  /* 0xffff000008087812 */ /* 0x000fe200078ec0ff */
[C---:B------:R-:W-:Y:S01]  /*4250*/  FFMA.FTZ R31, R9.reuse, R54, -R30 ;  /* 0x00000036091f7223 */ /* 0x040fe2000001081e */
[----:B------:R-:W-:Y:S01]  /*4260*/  FFMA.FTZ R56, R9, R52, R56 ;  /* 0x0000003409387223 */ /* 0x000fe20000010038 */
[----:B------:R-:W-:Y:S01]  /*4270*/  FMUL.FTZ R7, R7, R13 ;  /* 0x0000000d07077220 */ /* 0x000fe20000410000 */
[----:B------:R-:W-:Y:S01]  /*4280*/  FMUL.FTZ R9, R12, R55 ;  /* 0x000000370c097220 */ /* 0x000fe20000410000 */
[----:B------:R-:W-:Y:S01]  /*4290*/  FFMA.FTZ R29, R6, R13, -R29 ;  /* 0x0000000d061d7223 */ /* 0x000fe2000001081d */
[-C--:B------:R-:W-:Y:S01]  /*42a0*/  FMUL.FTZ R13, R12, R15.reuse ;  /* 0x0000000f0c0d7220 */ /* 0x080fe20000410000 */
[----:B------:R-:W-:Y:S01]  /*42b0*/  FFMA.FTZ R28, R6, R28, R7 ;  /* 0x0000001c061c7223 */ /* 0x000fe20000010007 */
[----:B------:R-:W-:Y:S01]  /*42c0*/  FFMA.FTZ R12, R8, R15, -R9 ;  /* 0x0000000f080c7223 */ /* 0x000fe20000010809 */
        /* <DEDUP_REMOVED lines=8> */
[----:B------:R-:W-:Y:S01]  /*4350*/  LOP3.LUT R10, R10, 0xffff0000, RZ, 0xc0, !PT ;  /* 0xffff00000a0a7812 */ /* 0x000fe200078ec0ff */
        /* <DEDUP_REMOVED lines=18> */
.L_x_6710:
[----:B------:R-:W-:Y:S05]  /*4480*/  BSYNC B1 ;  /* 0x0000000000017941 */ /* 0x000fea0003800000 */
.L_x_6709:
[----:B-1----:R1:W-:Y:S01]  /*4490*/  ST.E.128 desc[UR36][R36.64], R8 ;  /* 0x0000000824007985 */ /* 0x0023e2000c101d24 */
[----:B------:R-:W-:-:S13]  /*44a0*/  ISETP.GE.AND P0, PT, R48, R47, PT ;  /* 0x0000002f3000720c */ /* 0x000fda0003f06270 */
[----:B------:R-:W-:Y:S05]  /*44b0*/  @P0 BRA `(.L_x_6698) ;  /* 0x0000000000e00947 */ /* 0x000fea0003800000 */
[----:B------:R-:W-:-:S05]  /*44c0*/  IMAD.WIDE R20, R48, 0x2, R20 ;  /* 0x0000000230147825 */ /* 0x000fca00078e0214 */
[----:B---3--:R3:W-:Y:S01]  /*44d0*/  ST.E.128 desc[UR36][R20.64], R12 ;  /* 0x0000000c14007985 */ /* 0x0087e2000c101d24 */
[----:B------:R-:W-:Y:S05]  /*44e0*/  BRA `(.L_x_6698) ;  /* 0x0000000000d47947 */ /* 0x000fea0003800000 */
.L_x_6690:
[----:B------:R-:W-:-:S06]  /*44f0*/  UISETP.NE.AND UP0, UPT, UR38, URZ, UPT ;  /* 0x0000003f2600728c */ /* 0x000fcc000bf05270 */
[----:B------:R-:W-:-:S13]  /*4500*/  PLOP3.LUT P3, PT, PT, PT, UP0, 0x80, 0x0 ;  /* 0x000000000000781c */ /* 0x000fda0003f6f008 */
[----:B------:R-:W-:Y:S05]  /*4510*/  @P3 BRA `(.L_x_6711) ;  /* 0x0000000000043947 */ /* 0x000fea0003800000 */
[----:B------:R-:W-:Y:S01]  /*4520*/  BPT.TRAP 0x1 ;  /* 0x000000040000795c */ /* 0x000fe20000300000 */
.L_x_6711:
[----:B------:R-:W-:Y:S01]  /*4530*/  IMAD R40, R156, 0x8, R2 ;  /* 0x000000089c287824 */ /* 0x000fe200078e0202 */
[----:B------:R-:W-:Y:S01]  /*4540*/  SHF.L.U32 R51, R158, 0x1f, RZ ;  /* 0x0000001f9e337819 */ /* 0x000fe200000006ff */
[----:B------:R-:W-:Y:S01]  /*4550*/  BSSY B1, `(.L_x_6712) ;  /* 0x0000004000017945 */ /* 0x000fe20003800000 */
[----:B------:R-:W-:Y:S02]  /*4560*/  SHF.R.S32.HI R44, RZ, 0x1f, R43 ;  /* 0x0000001fff2c7819 */ /* 0x000fe4000001142b */
[----:B------:R-:W0:Y:S02]  /*4570*/  SYNCS.PHASECHK.TRANS64.TRYWAIT P0, [R40+URZ+0x38890], R51 ;  /* 0x03889033280075a7 */ /* 0x000e24000800017f */
[----:B0-----:R-:W-:Y:S05]  /*4580*/  @!P0 BRA `(.L_x_6713) ;  /* 0x0000034400808947 */ /* 0x001fea0003800000 */
.L_x_7069:
[----:B------:R-:W-:Y:S05]  /*4590*/  BSYNC B1 ;  /* 0x0000000000017941 */ /* 0x000fea0003800000 */
.L_x_6712:
        /* <DEDUP_REMOVED lines=24> */
.L_x_7073:
[----:B------:R-:W-:Y:S05]  /*4720*/  @!P0 BRA `(.L_x_6698) ;  /* 0x0000000000448947 */ /* 0x000fea0003800000 */
[----:B------:R-:W-:Y:S02]  /*4730*/  ULDC UR4, c[0x0][0x2f4] ;  /* 0x0000bd0000047ab9 */ /* 0x000fe40000000800 */
[----:B------:R-:W-:-:S13]  /*4740*/  ISETP.GE.AND P4, PT, R16, UR4, PT ;  /* 0x0000000410007c0c */ /* 0x000fda000bf86270 */
[----:B-1----:R-:W1:Y:S01]  /*4750*/  @!P4 LDS.128 R4, [R48+0x22400] ;  /* 0x022400003004c984 */ /* 0x002e620000000c00 */
[----:B---3--:R-:W-:-:S04]  /*4760*/  @!P4 LEA R8, P0, R16, R14, 0x1 ;  /* 0x0000000e1008c211 */ /* 0x008fc800078008ff */
[----:B--2---:R-:W-:Y:S02]  /*4770*/  @!P4 LEA.HI.X R9, R16, R21, R17, 0x1, P0 ;  /* 0x000000151009c211 */ /* 0x004fe400000f0c11 */
[----:B------:R-:W-:-:S03]  /*4780*/  ISETP.GE.AND P0, PT, R19, UR4, PT ;  /* 0x0000000413007c0c */ /* 0x000fc6000bf06270 */
[----:B-1----:R4:W-:Y:S10]  /*4790*/  @!P4 ST.E.128 desc[UR36][R8.64], R4 ;  /* 0x000000040800c985 */ /* 0x0029f4000c101d24 */
        /* <DEDUP_REMOVED lines=8> */
[----:B------:R-:W1:Y:S04]  /*4820*/  LDS.128 R4, [R5+0x22400] ;  /* 0x0224000005047984 */ /* 0x000e680000000c00 */
[----:B-1----:R1:W-:Y:S02]  /*4830*/  ST.E.128 desc[UR36][R8.64], R4 ;  /* 0x0000000408007985 */ /* 0x0023e4000c101d24 */
.L_x_6698:
[----:B------:R-:W-:Y:S05]  /*4840*/  BSYNC B0 ;  /* 0x0000000000007941 */ /* 0x000fea0003800000 */
.L_x_6689:
[----:B-1--4-:R-:W1:Y:S01]  /*4850*/  S2R R4, SR_TID.X ;  /* 0x0000000000047919 */ /* 0x012e620000002100 */
[----:B------:R-:W-:Y:S01]  /*4860*/  @!PT LDS RZ, [RZ] ;  /* 0x00000000fffff984 */ /* 0x000fe20000000800 */
[----:B------:R-:W-:Y:S01]  /*4870*/  @!PT LDS RZ, [RZ] ;  /* 0x00000000fffff984 */ /* 0x000fe20000000800 */
[----:B------:R-:W-:Y:S01]  /*4880*/  @!PT LDS RZ, [RZ] ;  /* 0x00000000fffff984 */ /* 0x000fe20000000800 */
[----:B------:R-:W-:Y:S01]  /*4890*/  @!PT LDS RZ, [RZ] ;  /* 0x00000000fffff984 */ /* 0x000fe20000000800 */
[----:B------:R4:W-:Y:S06]  /*48a0*/  MEMBAR.ALL.CTA ;  /* 0x0000000000007992 */ /* 0x0009ec0000008000 */
[----:B----4-:R-:W4:Y:S01]  /*48b0*/  FENCE.VIEW.ASYNC.S ;  /* 0x00000000000073c6 */ /* 0x010f220000000000 */
[----:B------:R-:W-:Y:S05]  /*48c0*/  WARPSYNC.ALL ;  /* 0x0000000000007948 */ /* 0x000fea0003800000 */
[----:B------:R-:W-:Y:S01]  /*48d0*/  BSSY B0, `(.L_x_6715) ;  /* 0x000000a000007945 */ /* 0x000fe20003800000 */
[----:B-1----:R-:W-:-:S02]  /*48e0*/  SHF.R.U32.HI R5, RZ, 0x7, R4 ;  /* 0x00000007ff057819 */ /* 0x002fc40000011604 */
[----:B------:R-:W-:-:S03]  /*48f0*/  LOP3.LUT P0, RZ, R4, 0x7f, RZ, 0xc0, !PT ;  /* 0x0000007f04ff7812 */ /* 0x000fc6000780c0ff */
[----:B------:R-:W-:-:S10]  /*4900*/  VIADD R10, R5, 0x8 ;  /* 0x00000008050a7836 */ /* 0x000fd40000000000 */
[----:B------:R-:W-:-:S05]  /*4910*/  @!P0 VIADD R4, R40, 0x388a0 ;  /* 0x000388a028048836 */ /* 0x000fca0000000000 */
[----:B------:R-:W-:Y:S01]  /*4920*/  @!P0 PRMT R4, RZ, 0x654, R4 ;  /* 0x00000654ff048816 */ /* 0x000fe20000000004 */
[----:B----4-:R1:W-:Y:S06]  /*4930*/  BAR.SYNC.DEFER_BLOCKING R10, 0x80 ;  /* 0x0002000a0000751d */ /* 0x0103ec0000010000 */
[----:B------:R1:W-:Y:S01]  /*4940*/  @!P0 SYNCS.ARRIVE.TRANS64.RED.A1T0 RZ, [R4+URZ], RZ ;  /* 0x000000ff04ff89a7 */ /* 0x0003e2000810043f */
[----:B------:R-:W-:Y:S05]  /*4950*/  @P3 BRA `(.L_x_6716) ;  /* 0x0000000000043947 */ /* 0x000fea0003800000 */
[----:B------:R-:W-:Y:S01]  /*4960*/  BPT.TRAP 0x1 ;  /* 0x000000040000795c */ /* 0x000fe20000300000 */
.L_x_6716:
[----:B------:R-:W-:Y:S05]  /*4970*/  BSYNC B0 ;  /* 0x0000000000007941 */ /* 0x000fea0003800000 */
.L_x_6715:
[----:B------:R-:W4:Y:S01]  /*4980*/  SYNCS.PHASECHK.TRANS64.TRYWAIT P3, [R40+URZ+0x388b0], R51 ;  /* 0x0388b033280075a7 */ /* 0x000f22000806017f */
[----:B------:R-:W-:Y:S04]  /*4990*/  BSSY B0, `(.L_x_6717) ;  /* 0x0000002000007945 */ /* 0x000fe80003800000 */
[----:B----4-:R-:W-:Y:S05]  /*49a0*/  @!P3 BRA `(.L_x_6718) ;  /* 0x0000034000d0b947 */ /* 0x010fea0003800000 */
.L_x_7074:
[----:B------:R-:W-:Y:S05]  /*49b0*/  BSYNC B0 ;  /* 0x0000000000007941 */ /* 0x000fea0003800000 */
.L_x_6717:
[----:B------:R-:W-:Y:S01]  /*49c0*/  ULDC.64 UR4, c[0x0][0x328] ;  /* 0x0000ca0000047ab9 */ /* 0x000fe20000000a00 */
[----:B------:R-:W-:Y:S01]  /*49d0*/  ULDC.64 UR6, c[0x0][0x318] ;  /* 0x0000c60000067ab9 */ /* 0x000fe20000000a00 */
[----:B------:R-:W-:Y:S01]  /*49e0*/  IMAD R44, R44, UR4, RZ ;  /* 0x000000042c2c7c24 */ /* 0x000fe2000f8e02ff */
[----:B------:R-:W-:Y:S01]  /*49f0*/  BSSY B0, `(.L_x_6719) ;  /* 0x0000077000007945 */ /* 0x000fe20003800000 */
[----:B-1----:R-:W-:-:S04]  /*4a00*/  IMAD.WIDE.U32 R4, R43, UR4, RZ ;  /* 0x000000042b047c25 */ /* 0x002fc8000f8e00ff */
[----:B------:R-:W-:Y:S01]  /*4a10*/  IMAD R43, R43, UR5, R44 ;  /* 0x000000052b2b7c24 */ /* 0x000fe2000f8e022c */
[----:B------:R-:W-:Y:S01]  /*4a20*/  ULDC.64 UR4, c[0x0][0x338] ;  /* 0x0000ce0000047ab9 */ /* 0x000fe20000000a00 */
[----:B------:R-:W-:Y:S02]  /*4a30*/  IMAD R9, R156, 0x8000, R42 ;  /* 0x000080009c097824 */ /* 0x000fe400078e022a */
        /* <DEDUP_REMOVED lines=8> */
[----:B---3--:R-:W-:-:S04]  /*4ac0*/  LEA R12, P3, R4, UR6, 0x1 ;  /* 0x00000006040c7c11 */ /* 0x008fc8000f8608ff */
[----:B------:R-:W-:Y:S02]  /*4ad0*/  LEA.HI.X R11, R4, UR7, R11, 0x1, P3 ;  /* 0x00000007040b7c11 */ /* 0x000fe400098f0c0b */
[----:B------:R-:W-:Y:S01]  /*4ae0*/  ISETP.GT.AND P3, PT, R46, R18, PT ;  /* 0x000000122e00720c */ /* 0x000fe20003f64270 */
[----:B------:R-:W1:Y:S04]  /*4af0*/  SHFL.IDX PT, R12, R12, RZ, 0x1c1f ;  /* 0x001c1fff0c0c7589 */ /* 0x000e6800000e0000 */
[----:B------:R-:W3:Y:S08]  /*4b00*/  SHFL.IDX PT, R11, R11, RZ, 0x1c1f ;  /* 0x001c1fff0b0b7589 */ /* 0x000ef000000e0000 */
[----:B------:R-:W-:Y:S05]  /*4b10*/  @!P3 BRA `(.L_x_6720) ;  /* 0x000000040090b947 */ /* 0x000fea0003800000 */
[----:B------:R-:W-:Y:S01]  /*4b20*/  ULDC UR4, c[0x0][0x320] ;  /* 0x0000c80000047ab9 */ /* 0x000fe20000000800 */
[C---:B------:R-:W-:Y:S01]  /*4b30*/  IMAD R14, R9.reuse, 0x2, R2 ;  /* 0x00000002090e7824 */ /* 0x040fe200078e0202 */
[C---:B------:R-:W-:Y:S01]  /*4b40*/  ISETP.GE.AND P4, PT, R16.reuse, UR4, PT ;  /* 0x0000000410007c0c */ /* 0x040fe2000bf86270 */
[----:B------:R-:W-:Y:S01]  /*4b50*/  VIADD R13, R9, 0x20 ;  /* 0x00000020090d7836 */ /* 0x000fe20000000000 */
[----:B------:R-:W-:Y:S01]  /*4b60*/  LOP3.LUT P6, RZ, R159, 0x4, RZ, 0xc0, !PT ;  /* 0x000000049fff7812 */ /* 0x000fe200078cc0ff */
[----:B------:R-:W-:Y:S01]  /*4b70*/  VIADD R15, R16, 0x40 ;  /* 0x00000040100f7836 */ /* 0x000fe20000000000 */
[----:B------:R-:W-:-:S09]  /*4b80*/  ISETP.GE.AND P3, PT, R19, UR4, PT ;  /* 0x0000000413007c0c */ /* 0x000fd2000bf66270 */
[----:B------:R-:W5:Y:S01]  /*4b90*/  @!P4 LDS.128 R4, [R14+0x400] ;  /* 0x000400000e04c984 */ /* 0x000f620000000c00 */
[----:B-1----:R-:W-:Y:S01]  /*4ba0*/  @!P4 LEA R8, P5, R16, R12, 0x1 ;  /* 0x0000000c1008c211 */ /* 0x002fe200078a08ff */
[----:B------:R-:W-:-:S03]  /*4bb0*/  @P6 VIADD R13, R9, 0xffffffe0 ;  /* 0xffffffe0090d6836 */ /* 0x000fc60000000000 */
[----:B---3--:R-:W-:Y:S01]  /*4bc0*/  @!P4 LEA.HI.X R9, R16, R11, R17, 0x1, P5 ;  /* 0x0000000b1009c211 */ /* 0x008fe200028f0c11 */
[----:B------:R-:W-:-:S04]  /*4bd0*/  IMAD R13, R13, 0x2, R2 ;  /* 0x000000020d0d7824 */ /* 0x000fc800078e0202 */
[----:B-----5:R1:W-:Y:S01]  /*4be0*/  @!P4 ST.E.128 desc[UR36][R8.64], R4 ;  /* 0x000000040800c985 */ /* 0x0203e2000c101d24 */
[----:B------:R-:W-:Y:S01]  /*4bf0*/  ISETP.GE.AND P4, PT, R15, UR4, PT ;  /* 0x000000040f007c0c */ /* 0x000fe2000bf86270 */
[----:B------:R-:W-:Y:S02]  /*4c00*/  VIADD R15, R16, 0x60 ;  /* 0x00000060100f7836 */ /* 0x000fe40000000000 */
[----:B------:R-:W3:Y:S01]  /*4c10*/  @!P3 LDS.128 R4, [R13+0x400] ;  /* 0x000400000d04b984 */ /* 0x000ee20000000c00 */
[----:B-1----:R-:W-:-:S04]  /*4c20*/  @!P3 LEA R8, P5, R19, R12, 0x1 ;  /* 0x0000000c1308b211 */ /* 0x002fc800078a08ff */
[----:B------:R-:W-:-:S05]  /*4c30*/  @!P3 LEA.HI.X R9, R19, R11, R164, 0x1, P5 ;  /* 0x0000000b1309b211 */ /* 0x000fca00028f0ca4 */
[----:B---3--:R1:W-:Y:S01]  /*4c40*/  @!P3 ST.E.128 desc[UR36][R8.64], R4 ;  /* 0x000000040800b985 */ /* 0x0083e2000c101d24 */
[----:B------:R-:W-:Y:S01]  /*4c50*/  ISETP.GE.AND P3, PT, R15, UR4, PT ;  /* 0x000000040f007c0c */ /* 0x000fe2000bf66270 */
[----:B------:R-:W-:Y:S02]  /*4c60*/  VIADD R15, R16, 0x80 ;  /* 0x00000080100f7836 */ /* 0x000fe40000000000 */
[----:B------:R-:W3:Y:S01]  /*4c70*/  @!P4 LDS.128 R4, [R14+0x2400] ;  /* 0x002400000e04c984 */ /* 0x000ee20000000c00 */
[----:B-1----:R-:W-:-:S05]  /*4c80*/  @!P4 LEA R8, P5, R197, R12, 0x1 ;  /* 0x0000000cc508c211 */ /* 0x002fca00078a08ff */
[----:B------:R-:W-:-:S05]  /*4c90*/  @!P4 IMAD.X R9, R11, 0x1, R198, P5 ;  /* 0x000000010b09c824 */ /* 0x000fca00028e06c6 */
        /* <DEDUP_REMOVED lines=67> */
[----:B------:R-:W-:-:S03]  /*50d0*/  ISETP.GE.AND P3, PT, R15, UR4, PT ;  /* 0x000000040f007c0c */ /* 0x000fc6000bf66270 */
[----:B------:R-:W3:Y:S01]  /*50e0*/  @!P4 LDS.128 R4, [R14+0xe400] ;  /* 0x00e400000e04c984 */ /* 0x000ee20000000c00 */
[----:B-1----:R-:W-:-:S05]  /*50f0*/  @!P4 LEA R8, P5, R183, R12, 0x1 ;  /* 0x0000000cb708c211 */ /* 0x002fca00078a08ff */
[----:B------:R-:W-:-:S05]  /*5100*/  @!P4 IMAD.X R9, R11, 0x1, R210, P5 ;  /* 0x000000010b09c824 */ /* 0x000fca00028e06d2 */
[----:B---3--:R1:W-:Y:S04]  /*5110*/  @!P4 ST.E.128 desc[UR36][R8.64], R4 ;  /* 0x000000040800c985 */ /* 0x0083e8000c101d24 */
[----:B------:R-:W3:Y:S01]  /*5120*/  @!P3 LDS.128 R4, [R13+0xe400] ;  /* 0x00e400000d04b984 */ /* 0x000ee20000000c00 */
[----:B-1----:R-:W-:-:S05]  /*5130*/  @!P3 LEA R8, P4, R182, R12, 0x1 ;  /* 0x0000000cb608b211 */ /* 0x002fca00078808ff */
[----:B------:R-:W-:-:S05]  /*5140*/  @!P3 IMAD.X R9, R11, 0x1, R211, P4 ;  /* 0x000000010b09b824 */ /* 0x000fca00020e06d3 */
[----:B---3--:R1:W-:Y:S03]  /*5150*/  @!P3 ST.E.128 desc[UR36][R8.64], R4 ;  /* 0x000000040800b985 */ /* 0x0083e6000c101d24 */
.L_x_6720:
[----:B------:R-:W-:Y:S05]  /*5160*/  BSYNC B0 ;  /* 0x0000000000007941 */ /* 0x000fea0003800000 */
.L_x_6719:
[----:B------:R-:W-:Y:S01]  /*5170*/  @!PT LDS RZ, [RZ] ;  /* 0x00000000fffff984 */ /* 0x000fe20000000800 */
[----:B------:R-:W-:Y:S01]  /*5180*/  @!PT LDS RZ, [RZ] ;  /* 0x00000000fffff984 */ /* 0x000fe20000000800 */
[----:B------:R-:W-:Y:S01]  /*5190*/  @!PT LDS RZ, [RZ] ;  /* 0x00000000fffff984 */ /* 0x000fe20000000800 */
[----:B------:R-:W-:Y:S01]  /*51a0*/  @!PT LDS RZ, [RZ] ;  /* 0x00000000fffff984 */ /* 0x000fe20000000800 */
[----:B------:R5:W-:Y:S06]  /*51b0*/  MEMBAR.ALL.CTA ;  /* 0x0000000000007992 */ /* 0x000bec0000008000 */
[----:B-----5:R-:W5:Y:S01]  /*51c0*/  FENCE.VIEW.ASYNC.S ;  /* 0x00000000000073c6 */ /* 0x020f620000000000 */
[----:B------:R-:W-:Y:S02]  /*51d0*/  VIADD R156, R156, 0x1 ;  /* 0x000000019c9c7836 */ /* 0x000fe40000000000 */
[----:B0---4-:R-:W-:Y:S01]  /*51e0*/  @!P0 VIADD R40, R40, 0x388c0 ;  /* 0x000388c028288836 */ /* 0x011fe20000000000 */
[----:B-----5:R0:W-:Y:S02]  /*51f0*/  BAR.SYNC.DEFER_BLOCKING R10, 0x80 ;  /* 0x0002000a0000751d */ /* 0x0201e40000010000 */
[----:B------:R-:W-:-:S02]  /*5200*/  ISETP.NE.AND P3, PT, R156, 0x2, PT ;  /* 0x000000029c00780c */ /* 0x000fc40003f65270 */
[----:B------:R-:W-:Y:S02]  /*5210*/  @!P0 PRMT R40, RZ, 0x654, R40 ;  /* 0x00000654ff288816 */ /* 0x000fe40000000028 */
[----:B-1----:R-:W-:Y:S02]  /*5220*/  SEL R5, RZ, 0x1, P3 ;  /* 0x00000001ff057807 */ /* 0x002fe40001800000 */
[----:B------:R-:W-:Y:S02]  /*5230*/  SEL R156, R156, RZ, P3 ;  /* 0x000000ff9c9c7207 */ /* 0x000fe40001800000 */
[----:B------:R-:W-:Y:S01]  /*5240*/  LOP3.LUT R158, R158, R5, RZ, 0x3c, !PT ;  /* 0x000000059e9e7212 */ /* 0x000fe200078e3cff */
[----:B------:R0:W-:Y:S01]  /*5250*/  @!P0 SYNCS.ARRIVE.TRANS64.RED.A1T0 RZ, [R40+URZ], RZ ;  /* 0x000000ff28ff89a7 */ /* 0x0001e2000810043f */
[----:B------:R-:W-:Y:S01]  /*5260*/  PLOP3.LUT P0, PT, PT, PT, PT, 0x8, 0x0 ;  /* 0x000000000000781c */ /* 0x000fe20003f0e170 */
[----:B------:R-:W-:-:S12]  /*5270*/  @P2 BRA `(.L_x_6721) ;  /* 0xffffffd4005c2947 */ /* 0x000fd8000383ffff */
.L_x_6684:
[----:B------:R-:W1:Y:S01]  /*5280*/  LDC R0, c[0x0][0xa80] ;  /* 0x0002a000ff007b82 */ /* 0x000e620000000800 */
[----:B------:R4:W-:Y:S01]  /*5290*/  STL.128 [R1+0x1e0], RZ ;  /* 0x0001e0ff01007387 */ /* 0x0009e20000100c00 */
[----:B------:R-:W-:Y:S01]  /*52a0*/  BSSY B0, `(.L_x_6722) ;  /* 0x0000027000007945 */ /* 0x000fe20003800000 */
[----:B------:R-:W-:Y:S02]  /*52b0*/  IMAD.U32 R38, RZ, RZ, UR39 ;  /* 0x00000027ff267e24 */ /* 0x000fe4000f8e00ff */
[----:B------:R4:W-:Y:S04]  /*52c0*/  STL.128 [R1+0x1f0], RZ ;  /* 0x0001f0ff01007387 */ /* 0x0009e80000100c00 */
[----:B------:R4:W-:Y:S04]  /*52d0*/  STL.128 [R1+0x210], RZ ;  /* 0x000210ff01007387 */ /* 0x0009e80000100c00 */
[----:B------:R4:W-:Y:S04]  /*52e0*/  STL.128 [R1+0x220], RZ ;  /* 0x000220ff01007387 */ /* 0x0009e80000100c00 */
[----:B------:R4:W-:Y:S04]  /*52f0*/  STL.128 [R1+0x230], RZ ;  /* 0x000230ff01007387 */ /* 0x0009e80000100c00 */
[----:B------:R4:W-:Y:S04]  /*5300*/  STL.128 [R1+0x240], RZ ;  /* 0x000240ff01007387 */ /* 0x0009e80000100c00 */
[----:B-1----:R4:W-:Y:S04]  /*5310*/  STL [R1+0x200], R0 ;  /* 0x0002000001007387 */ /* 0x0029e80000100800 */
        /* <DEDUP_REMOVED lines=28> */
[----:B------:R-:W-:Y:S05]  /*54e0*/  @P0 BRA `(.L_x_6723) ;  /* 0x0000000000080947 */ /* 0x000fea0003800000 */
[----:B------:R-:W1:Y:S02]  /*54f0*/  FENCE.VIEW.ASYNC.G ;  /* 0x00000000000073c6 */ /* 0x000e640000000100 */
[----:B-1----:R-:W-:Y:S06]  /*5500*/  BAR.ARV 0xc, 0x180 ;  /* 0x0306000000007b1d */ /* 0x002fec0000002000 */
.L_x_6723:
[----:B------:R-:W-:Y:S05]  /*5510*/  BSYNC B0 ;  /* 0x0000000000007941 */ /* 0x000fea0003800000 */
.L_x_6722:
[----:B------:R-:W-:Y:S01]  /*5520*/  UISETP.NE.AND UP0, UPT, UR38, 0x1, UPT ;  /* 0x000000012600788c */ /* 0x000fe2000bf05270 */
[----:B------:R-:W-:Y:S01]  /*5530*/  IMAD.U32 R34, RZ, RZ, UR39 ;  /* 0x00000027ff227e24 */ /* 0x000fe2000f8e00ff */
[----:B------:R-:W-:Y:S01]  /*5540*/  IADD3 R38, P0, R38, 0x1e0, RZ ;  /* 0x000001e026267810 */ /* 0x000fe20007f1e0ff */
[----:B------:R-:W-:Y:S03]  /*5550*/  BSSY B7, `(.L_x_6724) ;  /* 0x00024a3000077945 */ /* 0x000fe60003800000 */
[----:B------:R-:W-:Y:S01]  /*5560*/  PLOP3.LUT P2, PT, PT, PT, UP0, 0x80, 0x0 ;  /* 0x000000000000781c */ /* 0x000fe20003f4f008 */
[----:B------:R-:W-:Y:S01]  /*5570*/  IMAD.X R37, RZ, RZ, UR42, P0 ;  /* 0x0000002aff257e24 */ /* 0x000fe200080e06ff */
[----:B------:R-:W-:-:S05]  /*5580*/  IADD3 R34, P1, R34, 0x210, RZ ;  /* 0x0000021022227810 */ /* 0x000fca0007f3e0ff */
[----:B------:R-:W-:-:S06]  /*5590*/  IMAD.X R33, RZ, RZ, UR42, P1 ;  /* 0x0000002aff217e24 */ /* 0x000fcc00088e06ff */
[----:B------:R-:W-:Y:S05]  /*55a0*/  @!P2 BRA `(.L_x_6725) ;  /* 0x0000008000b8a947 */ /* 0x000fea0003800000 */
[----:B----4-:R-:W1:Y:S01]  /*55b0*/  LDC R0, c[0x0][0x448] ;  /* 0x00011200ff007b82 */ /* 0x010e620000000800 */
[----:B------:R-:W-:-:S07]  /*55c0*/  VIADD R3, R181, 0x3f ;  /* 0x0000003fb5037836 */ /* 0x000fce0000000000 */
[----:B------:R-:W4:Y:S01]  /*55d0*/  LDC.64 R4, c[0x0][0xad8] ;  /* 0x0002b600ff047b82 */ /* 0x000f220000000a00 */
[----:B-1----:R-:W-:Y:S02]  /*55e0*/  ISETP.NE.AND P1, PT, R0, 0x1, PT ;  /* 0x000000010000780c */ /* 0x002fe40003f25270 */
[----:B----4-:R-:W-:-:S11]  /*55f0*/  ISETP.GE.AND P2, PT, R5, 0x1, PT ;  /* 0x000000010500780c */ /* 0x010fd60003f46270 */
[----:B------:R-:W1:Y:S08]  /*5600*/  @P1 LDC R0, c[0x0][0x44c] ;  /* 0x00011300ff001b82 */ /* 0x000e700000000800 */
[----:B------:R-:W4:Y:S01]  /*5610*/  @P1 LDC R7, c[0x0][0x450] ;  /* 0x00011400ff071b82 */ /* 0x000f220000000800 */
[----:B-1----:R-:W-:-:S05]  /*5620*/  @P1 IMAD.HI.U32 R0, R3, R0, RZ ;  /* 0x0000000003001227 */ /* 0x002fca00078e00ff */
[----:B----4-:R-:W-:-:S05]  /*5630*/  @P1 SHF.R.U32.HI R3, RZ, R7, R0 ;  /* 0x00000007ff031219 */ /* 0x010fca0000011600 */
        /* <DEDUP_REMOVED lines=14> */
.L_x_6728:
[----:B------:R-:W-:-:S13]  /*5720*/  ISETP.NE.AND P0, PT, R5, 0x1, PT ;  /* 0x000000010500780c */ /* 0x000fda0003f05270 */
[----:B------:R-:W1:Y:S02]  /*5730*/  @P0 LDC.64 R6, c[0x0][0xae0] ;  /* 0x0002b800ff060b82 */ /* 0x000e640000000a00 */
[----:B-1----:R-:W-:-:S05]  /*5740*/  @P0 IMAD.HI.U32 R6, R0, R6, RZ ;  /* 0x0000000600060227 */ /* 0x002fca00078e00ff */
[----:B------:R-:W-:-:S07]  /*5750*/  @P0 SHF.R.U32.HI R0, RZ, R7, R6 ;  /* 0x00000007ff000219 */ /* 0x000fce0000011606 */
.L_x_6729:
[----:B------:R-:W-:Y:S05]  /*5760*/  BSYNC B0 ;  /* 0x0000000000007941 */ /* 0x000fea0003800000 */
.L_x_6727:
[----:B------:R-:W-:-:S05]  /*5770*/  IMAD R3, R0, R5, R5 ;  /* 0x0000000500037224 */ /* 0x000fca00078e0205 */
[----:B------:R-:W-:-:S07]  /*5780*/  VIMNMX R4, R4, R3, PT ;  /* 0x0000000304047248 */ /* 0x000fce0003fe0100 */
.L_x_6726:
[----:B------:R-:W1:Y:S01]  /*5790*/  @P1 LDC R0, c[0x0][0x44c] ;  /* 0x00011300ff001b82 */ /* 0x000e620000000800 */
[----:B------:R-:W-:Y:S01]  /*57a0*/  VIADD R4, R4, 0x3f ;  /* 0x0000003f04047836 */ /* 0x000fe20000000000 */
[----:B------:R-:W-:Y:S01]  /*57b0*/  ULDC UR4, c[0x0][0xad4] ;  /* 0x0002b50000047ab9 */ /* 0x000fe20000000800 */
[----:B------:R-:W-:-:S03]  /*57c0*/  IMAD.MOV.U32 R7, RZ, RZ, R181 ;  /* 0x000000ffff077224 */ /* 0x000fc600078e00b5 */
[----:B------:R-:W-:Y:S02]  /*57d0*/  SHF.R.S32.HI R3, RZ, 0x1f, R4 ;  /* 0x0000001fff037819 */ /* 0x000fe40000011404 */
[----:B------:R-:W4:Y:S02]  /*57e0*/  @P1 LDC R9, c[0x0][0x450] ;  /* 0x00011400ff091b82 */ /* 0x000f240000000800 */
[----:B------:R-:W-:-:S04]  /*57f0*/  LEA.HI R3, R3, R4, RZ, 0x6 ;  /* 0x0000000403037211 */ /* 0x000fc800078f30ff */
[----:B------:R-:W-:-:S04]  /*5800*/  SHF.R.S32.HI R3, RZ, 0x6, R3 ;  /* 0x00000006ff037819 */ /* 0x000fc80000011403 */
[----:B------:R-:W-:Y:S01]  /*5810*/  VIMNMX R12, R26, R3, PT ;  /* 0x000000031a0c7248 */ /* 0x000fe20003fe0100 */
[----:B-1----:R-:W-:-:S05]  /*5820*/  @P1 IMAD.HI.U32 R0, R181, R0, RZ ;  /* 0x00000000b5001227 */ /* 0x002fca00078e00ff */
[----:B----4-:R-:W-:-:S05]  /*5830*/  @P1 SHF.R.U32.HI R7, RZ, R9, R0 ;  /* 0x00000009ff071219 */ /* 0x010fca0000011600 */
        /* <DEDUP_REMOVED lines=13> */
.L_x_6732:
[----:B------:R-:W-:-:S13]  /*5910*/  ISETP.NE.AND P0, PT, R5, 0x1, PT ;  /* 0x000000010500780c */ /* 0x000fda0003f05270 */
[----:B------:R-:W1:Y:S02]  /*5920*/  @P0 LDC.64 R6, c[0x0][0xae0] ;  /* 0x0002b800ff060b82 */ /* 0x000e640000000a00 */
[----:B-1----:R-:W-:-:S05]  /*5930*/  @P0 IMAD.HI.U32 R6, R190, R6, RZ ;  /* 0x00000006be060227 */ /* 0x002fca00078e00ff */
[----:B------:R-:W-:-:S07]  /*5940*/  @P0 SHF.R.U32.HI R190, RZ, R7, R6 ;  /* 0x00000007ffbe0219 */ /* 0x000fce0000011606 */
.L_x_6733:
[----:B------:R-:W-:Y:S05]  /*5950*/  BSYNC B0 ;  /* 0x0000000000007941 */ /* 0x000fea0003800000 */
.L_x_6731:
[----:B------:R-:W-:-:S05]  /*5960*/  IMAD R5, R190, R5, RZ ;  /* 0x00000005be057224 */ /* 0x000fca00078e02ff */
[----:B------:R-:W-:-:S07]  /*5970*/  VIMNMX R0, R0, R5, !PT ;  /* 0x0000000500007248 */ /* 0x000fce0007fe0100 */
.L_x_6730:
        /* <DEDUP_REMOVED lines=8> */
[----:B------:R-:W-:Y:S01]  /*5a00*/  ISETP.NE.AND P0, PT, R213, RZ, PT ;  /* 0x000000ffd500720c */ /* 0x000fe20003f05270 */
[----:B------:R-:W-:-:S03]  /*5a10*/  ULDC UR4, c[0x0][0xae8] ;  /* 0x0002ba0000047ab9 */ /* 0x000fc60000000800 */
[----:B---3--:R-:W-:-:S04]  /*5a20*/  SEL R11, R213, UR4, P0 ;  /* 0x00000004d50b7c07 */ /* 0x008fc80008000000 */
[-C--:B------:R-:W-:Y:S02]  /*5a30*/  IABS R6, R11.reuse ;  /* 0x0000000b00067213 */ /* 0x080fe40000000000 */
[----:B------:R-:W-:Y:S02]  /*5a40*/  IADD3 R0, R11, -0x1, R12 ;  /* 0xffffffff0b007810 */ /* 0x000fe40007ffe00c */
[----:B------:R-:W1:Y:S01]  /*5a50*/  I2F.RP R3, R6 ;  /* 0x0000000600037306 */ /* 0x000e620000209400 */
[----:B0-----:R-:W-:Y:S02]  /*5a60*/  IABS R10, R11 ;  /* 0x0000000b000a7213 */ /* 0x001fe40000000000 */
[----:B------:R-:W-:-:S05]  /*5a70*/  IMAD.IADD R0, R0, 0x1, -R9 ;  /* 0x0000000100007824 */ /* 0x000fca00078e0a09 */
[----:B------:R-:W-:Y:S02]  /*5a80*/  IABS R8, R0 ;  /* 0x0000000000087213 */ /* 0x000fe40000000000 */
[----:B------:R-:W-:-:S04]  /*5a90*/  LOP3.LUT R0, R0, R11, RZ, 0x3c, !PT ;  /* 0x0000000b00007212 */ /* 0x000fc800078e3cff */
[----:B------:R-:W-:Y:S01]  /*5aa0*/  ISETP.GE.AND P2, PT, R0, RZ, PT ;  /* 0x000000ff0000720c */ /* 0x000fe20003f46270 */
[----:B-1----:R-:W0:Y:S02]  /*5ab0*/  MUFU.RCP R3, R3 ;  /* 0x0000000300037308 */ /* 0x002e240000001000 */
        /* <DEDUP_REMOVED lines=19> */
.L_x_6735:
[----:B------:R-:W-:Y:S05]  /*5bf0*/  BSYNC B0 ;  /* 0x0000000000007941 */ /* 0x000fea0003800000 */
.L_x_6734:
[----:B------:R-:W-:Y:S01]  /*5c00*/  IMAD R0, R220, R3, R9 ;  /* 0x00000003dc007224 */ /* 0x000fe200078e0209 */
[----:B------:R-:W-:-:S04]  /*5c10*/  PRMT R4, RZ, 0x7610, R4 ;  /* 0x00007610ff047816 */ /* 0x000fc80000000004 */
[----:B------:R-:W-:-:S04]  /*5c20*/  VIADDMNMX R12, R0, R3, R12, PT ;  /* 0x00000003000c7246 */ /* 0x000fc8000380010c */
[----:B------:R-:W-:-:S13]  /*5c30*/  ISETP.GT.AND P0, PT, R12, R0, PT ;  /* 0x000000000c00720c */ /* 0x000fda0003f04270 */
[----:B------:R-:W-:Y:S05]  /*5c40*/  @!P0 BRA `(.L_x_6736) ;  /* 0x0000024000cc8947 */ /* 0x000fea0003800000 */
        /* <DEDUP_REMOVED lines=14> */
[----:B-----5:R-:W4:Y:S04]  /*5d30*/  LDL R35, [R1+0x22c] ;  /* 0x00022c0001237983 */ /* 0x020f280000100800 */
        /* <DEDUP_REMOVED lines=103> */
[----:B---3--:R-:W0:Y:S03]  /*63b0*/  S2R R11, SR_TID.X ;  /* 0x00000000000b7919 */ /* 0x008e260000002100 */
[----:B------:R-:W3:Y:S04]  /*63c0*/  LDL R14, [R1+0x3f4] ;  /* 0x0003f400010e7983 */ /* 0x000ee80000100800 */
[----:B------:R-:W3:Y:S04]  /*63d0*/  LDL R15, [R1+0x3f8] ;  /* 0x0003f800010f7983 */ /* 0x000ee80000100800 */
[----:B------:R-:W3:Y:S04]  /*63e0*/  LDL R20, [R1+0x3fc] ;  /* 0x0003fc0001147983 */ /* 0x000ee80000100800 */
[----:B------:R-:W3:Y:S04]  /*63f0*/  LDL R21, [R1+0x400] ;  /* 0x0004000001157983 */ /* 0x000ee80000100800 */
[----:B------:R-:W3:Y:S04]  /*6400*/  LDL R152, [R1+0x404] ;  /* 0x0004040001987983 */ /* 0x000ee80000100800 */
[----:B------:R-:W3:Y:S01]  /*6410*/  LDL R153, [R1+0x408] ;  /* 0x0004080001997983 */ /* 0x000ee20000100800 */
[----:B0-----:R-:W-:-:S02]  /*6420*/  VIADD R13, R11, 0xffffff80 ;  /* 0xffffff800b0d7836 */ /* 0x001fc40000000000 */
[----:B------:R-:W-:-:S05]  /*6430*/  VIADD R11, R11, 0xffffff80 ;  /* 0xffffff800b0b7836 */ /* 0x000fca0000000000 */
[----:B------:R-:W-:-:S04]  /*6440*/  SHF.R.S32.HI R11, RZ, 0x1f, R11 ;  /* 0x0000001fff0b7819 */ /* 0x000fc8000001140b */
[----:B------:R-:W-:Y:S01]  /*6450*/  LEA.HI R11, R11, R13, RZ, 0x7 ;  /* 0x0000000d0b0b7211 */ /* 0x000fe200078f38ff */
[----:B----4-:R0:W-:Y:S03]  /*6460*/  STL [R1+0x214], R10 ;  /* 0x0002140a01007387 */ /* 0x0101e60000100800 */
[----:B------:R-:W-:Y:S01]  /*6470*/  SHF.R.S32.HI R11, RZ, 0x7, R11 ;  /* 0x00000007ff0b7819 */ /* 0x000fe2000001140b */
[----:B------:R1:W-:Y:S04]  /*6480*/  STL [R1+0x210], R9 ;  /* 0x0002100901007387 */ /* 0x0003e80000100800 */
[----:B------:R-:W4:Y:S04]  /*6490*/  SHFL.IDX PT, R132, R11, RZ, 0x1f ;  /* 0x00001fff0b847589 */ /* 0x000f2800000e0000 */
[----:B0-----:R-:W3:Y:S04]  /*64a0*/  LDL R10, [R1+0x3e8] ;  /* 0x0003e800010a7983 */ /* 0x001ee80000100800 */
[----:B------:R0:W-:Y:S04]  /*64b0*/  STL [R1+0x218], R8 ;  /* 0x0002180801007387 */ /* 0x0001e80000100800 */
[----:B-1----:R-:W3:Y:S04]  /*64c0*/  LDL R9, [R1+0x3e4] ;  /* 0x0003e40001097983 */ /* 0x002ee80000100800 */
[----:B------:R-:W3:Y:S04]  /*64d0*/  LDL R13, [R1+0x3f0] ;  /* 0x0003f000010d7983 */ /* 0x000ee80000100800 */
[----:B0-----:R-:W3:Y:S01]  /*64e0*/  LDL R8, [R1+0x40c] ;  /* 0x00040c0001087983 */ /* 0x001ee20000100800 */
[----:B----4-:R-:W-:-:S04]  /*64f0*/  LEA.HI R11, R132, R132, RZ, 0x1 ;  /* 0x00000084840b7211 */ /* 0x010fc800078f08ff */
[----:B------:R-:W-:-:S05]  /*6500*/  LOP3.LUT R11, R11, 0x1fffe, RZ, 0xc0, !PT ;  /* 0x0001fffe0b0b7812 */ /* 0x000fca00078ec0ff */
[----:B------:R-:W-:Y:S02]  /*6510*/  IMAD.IADD R132, R132, 0x1, -R11 ;  /* 0x0000000184847824 */ /* 0x000fe400078e0a0b */
[----:B------:R-:W4:Y:S02]  /*6520*/  LDL R11, [R1+0x3ec] ;  /* 0x0003ec00010b7983 */ /* 0x000f240000100800 */
[----:B------:R-:W-:-:S04]  /*6530*/  IMAD R132, R132, 0x8000, R2 ;  /* 0x0000800084847824 */ /* 0x000fc800078e0202 */
[----:B------:R-:W-:Y:S01]  /*6540*/  VIADD R132, R132, 0x400 ;  /* 0x0000040084847836 */ /* 0x000fe20000000000 */
[----:B------:R0:W-:Y:S04]  /*6550*/  STL [R1+0x228], R34 ;  /* 0x0002282201007387 */ /* 0x0001e80000100800 */
[----:B------:R-:W-:Y:S01]  /*6560*/  SHF.R.U32.HI R132, RZ, 0x4, R132 ;  /* 0x00000004ff847819 */ /* 0x000fe20000011684 */
[----:B------:R1:W-:Y:S01]  /*6570*/  STL [R1+0x224], R3 ;  /* 0x0002240301007387 */ /* 0x0003e20000100800 */
[----:B0-----:R-:W-:Y:S02]  /*6580*/  VIADD R34, R2, 0x36400 ;  /* 0x0003640002227836 */ /* 0x001fe40000000000 */
[----:B-1----:R-:W-:-:S03]  /*6590*/  LOP3.LUT R3, R132, 0x3fff, RZ, 0xc0, !PT ;  /* 0x00003fff84037812 */ /* 0x002fc600078ec0ff */
[----:B------:R-:W-:Y:S02]  /*65a0*/  SHF.R.U32.HI R34, RZ, 0x4, R34 ;  /* 0x00000004ff227819 */ /* 0x000fe40000011622 */
[----:B------:R-:W-:Y:S02]  /*65b0*/  LOP3.LUT R3, R3, 0x2000000, RZ, 0xfc, !PT ;  /* 0x0200000003037812 */ /* 0x000fe400078efcff */
[----:B------:R-:W-:Y:S01]  /*65c0*/  LOP3.LUT R34, R34, 0x3fff, RZ, 0xc0, !PT ;  /* 0x00003fff22227812 */ /* 0x000fe200078ec0ff */
[----:B------:R0:W-:Y:S04]  /*65d0*/  STL [R1+0x3b0], R6 ;  /* 0x0003b00601007387 */ /* 0x0001e80000100800 */
[----:B------:R1:W-:Y:S04]  /*65e0*/  STL [R1+0x3bc], R5 ;  /* 0x0003bc0501007387 */ /* 0x0003e80000100800 */
[----:B------:R1:W-:Y:S01]  /*65f0*/  STL [R1+0x3c0], R7 ;  /* 0x0003c00701007387 */ /* 0x0003e20000100800 */
[----:B0-----:R-:W-:-:S03]  /*6600*/  IMAD R6, R33, 0x1000, R3 ;  /* 0x0000100021067824 */ /* 0x001fc600078e0203 */
[----:B------:R0:W-:Y:S01]  /*6610*/  STL [R1+0x3b8], R4 ;  /* 0x0003b80401007387 */ /* 0x0001e20000100800 */
[----:B-1----:R-:W-:Y:S02]  /*6620*/  IMAD.MOV.U32 R5, RZ, RZ, 0x40000040 ;  /* 0x40000040ff057424 */ /* 0x002fe400078e00ff */
[----:B------:R-:W-:Y:S01]  /*6630*/  IMAD.MOV.U32 R7, RZ, RZ, 0x40000040 ;  /* 0x40000040ff077424 */ /* 0x000fe200078e00ff */
[----:B0-----:R-:W-:Y:S01]  /*6640*/  LOP3.LUT R4, R34, 0x10000, RZ, 0xfc, !PT ;  /* 0x0001000022047812 */ /* 0x001fe200078efcff */
[----:B------:R0:W-:Y:S01]  /*6650*/  STL [R1+0x3c4], R24 ;  /* 0x0003c41801007387 */ /* 0x0001e20000100800 */
[----:B------:R-:W-:Y:S02]  /*6660*/  R2UR UR6, R6 ;  /* 0x00000000060672ca */ /* 0x000fe400000e0000 */
[----:B------:R-:W-:Y:S01]  /*6670*/  R2UR UR7, R7 ;  /* 0x00000000070772ca */ /* 0x000fe200000e0000 */
[----:B------:R1:W-:Y:S01]  /*6680*/  STL [R1+0x3d4], R25 ;  /* 0x0003d41901007387 */ /* 0x0003e20000100800 */
[----:B------:R-:W-:-:S02]  /*6690*/  R2UR UR4, R4 ;  /* 0x00000000040472ca */ /* 0x000fc400000e0000 */
[----:B------:R-:W-:Y:S01]  /*66a0*/  R2UR UR5, R5 ;  /* 0x00000000050572ca */ /* 0x000fe200000e0000 */
[----:B0-----:R-:W-:Y:S02]  /*66b0*/  VIADD R24, R6, 0x80 ;  /* 0x0000008006187836 */ /* 0x001fe40000000000 */
        /* <DEDUP_REMOVED lines=110> */
[----:B0-----:R-:W-:-:S06]  /*6da0*/  WARPGROUP.ARRIVE ;  /* 0x00000000000079c5 */ /* 0x001fcc0000000000 */
[----:B------:R-:W-:Y:S01]  /*6db0*/  HGMMA.64x256x16.F32.BF16 R24, gdesc[UR4].tnspB, RZ, !UPT, gsb0 ;  /* 0x43e00000041879f0 */ /* 0x000fe2000c0018ff */
[----:B---3--:R0:W-:Y:S04]  /*6dc0*/  STL [R1+0x3e8], R10 ;  /* 0x0003e80a01007387 */ /* 0x0081e80000100800 */
[----:B----4-:R1:W-:Y:S01]  /*6dd0*/  STL [R1+0x3ec], R11 ;  /* 0x0003ec0b01007387 */ /* 0x0103e20000100800 */
[----:B0-----:R-:W-:Y:S02]  /*6de0*/  VIADD R10, R4, 0x2 ;  /* 0x00000002040a7836 */ /* 0x001fe40000000000 */
[----:B-1----:R-:W-:-:S03]  /*6df0*/  IMAD.MOV.U32 R11, RZ, RZ, 0x40000040 ;  /* 0x40000040ff0b7424 */ /* 0x002fc600078e00ff */
[----:B------:R-:W-:Y:S02]  /*6e00*/  R2UR UR8, R10 ;  /* 0x000000000a0872ca */ /* 0x000fe400000e0000 */
[----:B------:R-:W-:Y:S01]  /*6e10*/  R2UR UR9, R11 ;  /* 0x000000000b0972ca */ /* 0x000fe200000e0000 */
[----:B------:R0:W-:Y:S04]  /*6e20*/  STL [R1+0x3e4], R9 ;  /* 0x0003e40901007387 */ /* 0x0001e80000100800 */
[----:B------:R1:W-:Y:S04]  /*6e30*/  STL [R1+0x3f0], R13 ;  /* 0x0003f00d01007387 */ /* 0x0003e80000100800 */
[----:B------:R-:W-:Y:S04]  /*6e40*/  STL [R1+0x3f4], R14 ;  /* 0x0003f40e01007387 */ /* 0x000fe80000100800 */
[----:B------:R-:W-:Y:S04]  /*6e50*/  STL [R1+0x3f8], R15 ;  /* 0x0003f80f01007387 */ /* 0x000fe80000100800 */
[----:B------:R-:W-:Y:S04]  /*6e60*/  STL [R1+0x3fc], R20 ;  /* 0x0003fc1401007387 */ /* 0x000fe80000100800 */
[----:B------:R-:W-:Y:S04]  /*6e70*/  STL [R1+0x400], R21 ;  /* 0x0004001501007387 */ /* 0x000fe80000100800 */
[----:B------:R-:W-:Y:S04]  /*6e80*/  STL [R1+0x404], R152 ;  /* 0x0004049801007387 */ /* 0x000fe80000100800 */
[----:B------:R-:W-:Y:S04]  /*6e90*/  STL [R1+0x408], R153 ;  /* 0x0004089901007387 */ /* 0x000fe80000100800 */
[----:B------:R2:W-:Y:S01]  /*6ea0*/  STL [R1+0x40c], R8 ;  /* 0x00040c0801007387 */ /* 0x0005e20000100800 */
[----:B0-----:R-:W-:-:S02]  /*6eb0*/  IMAD.MOV.U32 R9, RZ, RZ, 0x40000040 ;  /* 0x40000040ff097424 */ /* 0x001fc400078e00ff */
[----:B------:R-:W-:Y:S01]  /*6ec0*/  IMAD.MOV.U32 R7, RZ, RZ, 0x40000040 ;  /* 0x40000040ff077424 */ /* 0x000fe200078e00ff */
[----:B-1----:R0:W5:Y:S01]  /*6ed0*/  LDL R13, [R1+0x1c0] ;  /* 0x0001c000010d7983 */ /* 0x0021620000100800 */
[----:B--2---:R-:W-:Y:S01]  /*6ee0*/  VIADD R8, R6, 0x100 ;  /* 0x0000010006087836 */ /* 0x004fe20000000000 */
[----:B------:R-:W-:Y:S01]  /*6ef0*/  R2UR UR7, R9 ;  /* 0x00000000090772ca */ /* 0x000fe200000e0000 */
[----:B------:R-:W-:-:S03]  /*6f00*/  IMAD.MOV.U32 R9, RZ, RZ, 0x40000040 ;  /* 0x40000040ff097424 */ /* 0x000fc600078e00ff */
        /* <DEDUP_REMOVED lines=38> */
[----:B------:R-:W-:Y:S01]  /*7170*/  HGMMA.64x256x16.F32.BF16 R24, gdesc[UR8].tnspB, R24, gsb0 ;  /* 0x43e00000081879f0 */ /* 0x000fe20008001818 */
        /* <DEDUP_REMOVED lines=36> */
[----:B------:R-:W-:Y:S01]  /*73c0*/  R2UR UR6, R6 ;  /* 0x00000000060672ca */ /* 0x000fe200000e0000 */
[----:B------:R-:W-:Y:S01]  /*73d0*/  VIADD R6, R4, 0x6 ;  /* 0x0000000604067836 */ /* 0x000fe20000000000 */
[----:B------:R-:W-:Y:S01]  /*73e0*/  R2UR UR7, R7 ;  /* 0x00000000070772ca */ /* 0x000fe200000e0000 */
[----:B------:R-:W-:-:S03]  /*73f0*/  IMAD.MOV.U32 R7, RZ, RZ, 0x40000040 ;  /* 0x40000040ff077424 */ /* 0x000fc600078e00ff */
        /* <DEDUP_REMOVED lines=330> */
.L_x_6737:
[----:B------:R-:W-:Y:S01]  /*88a0*/  VIADD R20, R12, 0xfffffffe ;  /* 0xfffffffe0c147836 */ /* 0x000fe20000000000 */
[----:B------:R-:W-:Y:S01]  /*88b0*/  BSSY B0, `(.L_x_6738) ;  /* 0x00003e8000007945 */ /* 0x000fe20003800000 */
[----:B-----5:R-:W-:-:S03]  /*88c0*/  IMAD R13, R13, 0x8, R2 ;  /* 0x000000080d0d7824 */ /* 0x020fc600078e0202 */
[----:B------:R-:W-:Y:S01]  /*88d0*/  ISETP.GE.AND P0, PT, R20, R0, PT ;  /* 0x000000001400720c */ /* 0x000fe20003f06270 */
[----:B------:R-:W-:-:S05]  /*88e0*/  VIADD R14, R13, 0x38860 ;  /* 0x000388600d0e7836 */ /* 0x000fca0000000000 */
[----:B------:R-:W-:-:S04]  /*88f0*/  PRMT R14, R155, 0x654, R14 ;  /* 0x000006549b0e7816 */ /* 0x000fc8000000000e */
[----:B------:R0:W-:Y:S03]  /*8900*/  SYNCS.ARRIVE.TRANS64.RED.A1T0 RZ, [R14+URZ], RZ ;  /* 0x000000ff0eff79a7 */ /* 0x0001e6000810043f */
[----:B------:R-:W-:Y:S05]  /*8910*/  @!P0 BRA `(.L_x_6739) ;  /* 0x0000003c00848947 */ /* 0x000fea0003800000 */
.L_x_6741:
[----:B0-----:R-:W2:Y:S04]  /*8920*/  LDL R21, [R1+0x1c0] ;  /* 0x0001c00001157983 */ /* 0x001ea80000100800 */
        /* <DEDUP_REMOVED lines=63> */
[----:B01----:R-:W4:Y:S01]  /*8d20*/  LDL.64 R14, [R1+0x408] ;  /* 0x00040800010e7983 */ /* 0x003f220000100a00 */
[----:B--2---:R-:W-:-:S04]  /*8d30*/  IMAD R148, R21, 0x40, R162 ;  /* 0x0000004015947824 */ /* 0x004fc800078e02a2 */
[----:B------:R-:W-:Y:S01]  /*8d40*/  IMAD R148, R148, 0x4, R2 ;  /* 0x0000000494947824 */ /* 0x000fe200078e0202 */
[----:B------:R-:W-:Y:S06]  /*8d50*/  BAR.SYNC.DEFER_BLOCKING 0xe, 0x100 ;  /* 0x0384000000007b1d */ /* 0x000fec0000010000 */
[----:B------:R-:W3:Y:S04]  /*8d60*/  LDS R149, [R148+0x38400] ;  /* 0x0384000094957984 */ /* 0x000ee80000000800 */
        /* <DEDUP_REMOVED lines=193> */
[----:B0-----:R-:W2:Y:S04]  /*9980*/  LDL R12, [R1+0x214] ;  /* 0x00021400010c7983 */ /* 0x001ea80000100800 */
[----:B------:R-:W3:Y:S04]  /*9990*/  LDL R13, [R1+0x218] ;  /* 0x00021800010d7983 */ /* 0x000ee80000100800 */
        /* <DEDUP_REMOVED lines=126> */
[----:B--2---:R-:W-:Y:S04]  /*a180*/  STL [R1+0x214], R12 ;  /* 0x0002140c01007387 */ /* 0x004fe80000100800 */
[----:B---3--:R-:W-:Y:S04]  /*a190*/  STL [R1+0x218], R13 ;  /* 0x0002180d01007387 */ /* 0x008fe80000100800 */
[----:B----4-:R-:W-:Y:S04]  /*a1a0*/  STL [R1+0x21c], R14 ;  /* 0x00021c0e01007387 */ /* 0x010fe80000100800 */
        /* <DEDUP_REMOVED lines=156> */
[----:B------:R-:W-:Y:S01]  /*ab70*/  VIADD R12, R21, 0x1 ;  /* 0x00000001150c7836 */ /* 0x000fe20000000000 */
[----:B------:R-:W-:Y:S01]  /*ab80*/  R2UR UR4, R4 ;  /* 0x00000000040472ca */ /* 0x000fe200000e0000 */
[----:B------:R-:W-:Y:S01]  /*ab90*/  IMAD.MOV.U32 R13, RZ, RZ, 0x40000040 ;  /* 0x40000040ff0d7424 */ /* 0x000fe200078e00ff */
[----:B------:R-:W-:Y:S01]  /*aba0*/  R2UR UR5, R5 ;  /* 0x00000000050572ca */ /* 0x000fe200000e0000 */
[----:B------:R-:W-:Y:S01]  /*abb0*/  IMAD.MOV.U32 R15, RZ, RZ, 0x40000040 ;  /* 0x40000040ff0f7424 */ /* 0x000fe200078e00ff */
[----:B------:R-:W-:Y:S01]  /*abc0*/  ISETP.NE.AND P0, PT, R12, 0x2, PT ;  /* 0x000000020c00780c */ /* 0x000fe20003f05270 */
[----:B------:R0:W-:Y:S01]  /*abd0*/  STL [R1+0x1c0], R12 ;  /* 0x0001c00c01007387 */ /* 0x0001e20000100800 */
[----:B------:R-:W-:Y:S01]  /*abe0*/  R2UR UR7, R13 ;  /* 0x000000000d0772ca */ /* 0x000fe200000e0000 */
[----:B------:R-:W-:-:S10]  /*abf0*/  IMAD.MOV.U32 R13, RZ, RZ, 0x40000040 ;  /* 0x40000040ff0d7424 */ /* 0x000fd400078e00ff */
[----:B0-----:R-:W-:-:S04]  /*ac00*/  @!P0 IMAD.MOV.U32 R12, RZ, RZ, RZ ;  /* 0x000000ffff0c8224 */ /* 0x001fc800078e00ff */
[----:B------:R-:W-:-:S04]  /*ac10*/  IMAD R12, R12, 0x1000, R3 ;  /* 0x000010000c0c7824 */ /* 0x000fc800078e0203 */
[C---:B------:R-:W-:Y:S01]  /*ac20*/  VIADD R14, R12.reuse, 0x80 ;  /* 0x000000800c0e7836 */ /* 0x040fe20000000000 */
[----:B------:R-:W-:Y:S01]  /*ac30*/  R2UR UR6, R12 ;  /* 0x000000000c0672ca */ /* 0x000fe200000e0000 */
[----:B--2---:R-:W-:-:S12]  /*ac40*/  WARPGROUP.ARRIVE ;  /* 0x00000000000079c5 */ /* 0x004fd80000000000 */
        /* <DEDUP_REMOVED lines=43> */
[----:B------:R-:W-:Y:S02]  /*af00*/  R2UR UR6, R14 ;  /* 0x000000000e0672ca */ /* 0x000fe400000e0000 */
[----:B------:R-:W-:Y:S02]  /*af10*/  R2UR UR7, R15 ;  /* 0x000000000f0772ca */ /* 0x000fe400000e0000 */
        /* <DEDUP_REMOVED lines=38> */
[----:B------:R-:W-:Y:S01]  /*b180*/  R2UR UR7, R13 ;  /* 0x000000000d0772ca */ /* 0x000fe200000e0000 */
[----:B------:R-:W2:Y:S01]  /*b190*/  @!P0 LDL R12, [R1+0x1c4] ;  /* 0x0001c400010c8983 */ /* 0x000ea20000100800 */
[----:B------:R-:W-:Y:S02]  /*b1a0*/  R2UR UR4, R6 ;  /* 0x00000000060472ca */ /* 0x000fe400000e0000 */
[----:B------:R-:W-:Y:S01]  /*b1b0*/  R2UR UR5, R7 ;  /* 0x00000000070572ca */ /* 0x000fe200000e0000 */
[----:B------:R-:W3:Y:S04]  /*b1c0*/  LDL R13, [R1+0x1c8] ;  /* 0x0001c800010d7983 */ /* 0x000ee80000100800 */
        /* <DEDUP_REMOVED lines=70> */
[----:B-1----:R-:W3:Y:S04]  /*b630*/  LDL R139, [R1+0x238] ;  /* 0x00023800018b7983 */ /* 0x002ee80000100800 */
[----:B----4-:R-:W4:Y:S04]  /*b640*/  LDL R143, [R1+0x228] ;  /* 0x00022800018f7983 */ /* 0x010f280000100800 */
[----:B0-----:R-:W4:Y:S04]  /*b650*/  LDL R147, [R1+0x218] ;  /* 0x0002180001937983 */ /* 0x001f280000100800 */
[----:B--2---:R-:W2:Y:S04]  /*b660*/  LDL R149, [R1+0x210] ;  /* 0x0002100001957983 */ /* 0x004ea80000100800 */
        /* <DEDUP_REMOVED lines=126> */
[----:B--2---:R0:W-:Y:S04]  /*be50*/  STL [R1+0x210], R149 ;  /* 0x0002109501007387 */ /* 0x0041e80000100800 */
        /* <DEDUP_REMOVED lines=129> */
[----:B------:R-:W-:-:S02]  /*c670*/  PLOP3.LUT P1, PT, PT, PT, UP0, 0x80, 0x0 ;  /* 0x000000000000781c */ /* 0x000fc40003f2f008 */
[----:B------:R-:W-:-:S05]  /*c680*/  @!P0 LOP3.LUT R12, R12, 0x1, RZ, 0x3c, !PT ;  /* 0x000000010c0c8812 */ /* 0x000fca00078e3cff */
[----:B------:R0:W-:Y:S01]  /*c690*/  @!P0 STL [R1+0x1c4], R12 ;  /* 0x0001c40c01008387 */ /* 0x0001e20000100800 */
[C---:B------:R-:W-:Y:S01]  /*c6a0*/  ISETP.GT.AND P0, PT, R20.reuse, R0, PT ;  /* 0x000000001400720c */ /* 0x040fe20003f04270 */
[----:B------:R-:W-:-:S04]  /*c6b0*/  VIADD R20, R20, 0xffffffff ;  /* 0xffffffff14147836 */ /* 0x000fc80000000000 */
[----:B------:R-:W-:Y:S08]  /*c6c0*/  @P1 BRA `(.L_x_6740) ;  /* 0x0000000000041947 */ /* 0x000ff00003800000 */
[----:B------:R-:W-:Y:S01]  /*c6d0*/  BPT.TRAP 0x1 ;  /* 0x000000040000795c */ /* 0x000fe20000300000 */
.L_x_6740:
[----:B-----5:R-:W-:-:S04]  /*c6e0*/  IMAD R14, R14, 0x8, R2 ;  /* 0x000000080e0e7824 */ /* 0x020fc800078e0202 */
[----:B------:R-:W-:-:S05]  /*c6f0*/  VIADD R14, R14, 0x38860 ;  /* 0x000388600e0e7836 */ /* 0x000fca0000000000 */
[----:B------:R-:W-:-:S04]  /*c700*/  PRMT R14, R155, 0x654, R14 ;  /* 0x000006549b0e7816 */ /* 0x000fc8000000000e */
[----:B------:R1:W-:Y:S01]  /*c710*/  SYNCS.ARRIVE.TRANS64.RED.A1T0 RZ, [R14+URZ], RZ ;  /* 0x000000ff0eff79a7 */ /* 0x0003e2000810043f */
[----:B------:R-:W-:Y:S05]  /*c720*/  @P0 BRA `(.L_x_6741) ;  /* 0xffffffc0007c0947 */ /* 0x000fea000383ffff */
.L_x_6739:
[----:B------:R-:W-:Y:S05]  /*c730*/  BSYNC B0 ;  /* 0x0000000000007941 */ /* 0x000fea0003800000 */
.L_x_6738:
[----:B------:R-:W2:Y:S04]  /*c740*/  LDL R3, [R1+0x1c0] ;  /* 0x0001c00001037983 */ /* 0x000ea80000100800 */
[----:B0-----:R-:W3:Y:S04]  /*c750*/  LDL.64 R52, [R1+0x220] ;  /* 0x0002200001347983 */ /* 0x001ee80000100a00 */
[----:B------:R-:W4:Y:S04]  /*c760*/  LDL.64 R48, [R1+0x240] ;  /* 0x0002400001307983 */ /* 0x000f280000100a00 */
[----:B------:R-:W5:Y:S04]  /*c770*/  LDL.64 R50, [R1+0x210] ;  /* 0x0002100001327983 */ /* 0x000f680000100a00 */
        /* <DEDUP_REMOVED lines=44> */
[----:B------:R-:W4:Y:S04]  /*ca40*/  LDL R106, [R1+0x1c8] ;  /* 0x0001c800016a7983 */ /* 0x000f280000100800 */
[----:B------:R-:W4:Y:S01]  /*ca50*/  LDL R105, [R1+0x1c0] ;  /* 0x0001c00001697983 */ /* 0x000f220000100800 */
[----:B--2---:R-:W-:-:S04]  /*ca60*/  IMAD R3, R3, 0x40, R162 ;  /* 0x0000004003037824 */ /* 0x004fc800078e02a2 */
[----:B------:R-:W-:Y:S01]  /*ca70*/  IMAD R104, R3, 0x4, R2 ;  /* 0x0000000403687824 */ /* 0x000fe200078e0202 */
[----:B------:R-:W-:Y:S06]  /*ca80*/  BAR.SYNC.DEFER_BLOCKING 0xe, 0x100 ;  /* 0x0384000000007b1d */ /* 0x000fec0000010000 */
[----:B------:R-:W3:Y:S04]  /*ca90*/  LDS R0, [R104+0x38400] ;  /* 0x0384000068007984 */ /* 0x000ee80000000800 */
[----:B------:R-:W0:Y:S01]  /*caa0*/  LDS R104, [R104+0x38420] ;  /* 0x0384200068687984 */ /* 0x000e220000000800 */
[C---:B---3--:R-:W-:Y:S01]  /*cab0*/  FMUL.FTZ R3, R0.reuse, R53 ;  /* 0x0000003500037220 */ /* 0x048fe20000410000 */
[C---:B------:R-:W-:Y:S01]  /*cac0*/  FMUL.FTZ R2, R0.reuse, R52 ;  /* 0x0000003400027220 */ /* 0x040fe20000410000 */
[C---:B-----5:R-:W-:Y:S01]  /*cad0*/  FMUL.FTZ R51, R0.reuse, R51 ;  /* 0x0000003300337220 */ /* 0x060fe20000410000 */
[C---:B------:R-:W-:Y:S01]  /*cae0*/  FMUL.FTZ R50, R0.reuse, R50 ;  /* 0x0000003200327220 */ /* 0x040fe20000410000 */
[C---:B----4-:R-:W-:Y:S01]  /*caf0*/  FMUL.FTZ R47, R0.reuse, R47 ;  /* 0x0000002f002f7220 */ /* 0x050fe20000410000 */
        /* <DEDUP_REMOVED lines=13> */
[C---:B-1----:R-:W-:Y:S01]  /*cbd0*/  FMUL.FTZ R3, R0.reuse, R49 ;  /* 0x0000003100037220 */ /* 0x042fe20000410000 */
        /* <DEDUP_REMOVED lines=13> */
[----:B------:R-:W-:Y:S01]  /*ccb0*/  STL.64 [R1+0x210], R50 ;  /* 0x0002103201007387 */ /* 0x000fe20000100a00 */
[C---:B-1----:R-:W-:Y:S01]  /*ccc0*/  FMUL.FTZ R3, R0.reuse, R43 ;  /* 0x0000002b00037220 */ /* 0x042fe20000410000 */
[----:B------:R-:W-:-:S02]  /*ccd0*/  FMUL.FTZ R2, R0, R42 ;  /* 0x0000002a00027220 */ /* 0x000fc40000410000 */
[----:B------:R1:W-:Y:S04]  /*cce0*/  STL.64 [R1+0x230], R46 ;  /* 0x0002302e01007387 */ /* 0x0003e80000100a00 */
[----:B------:R-:W-:Y:S04]  /*ccf0*/  STL.64 [R1+0x250], R44 ;  /* 0x0002502c01007387 */ /* 0x000fe80000100a00 */
[----:B------:R-:W-:Y:S04]  /*cd00*/  STL.64 [R1+0x260], R2 ;  /* 0x0002600201007387 */ /* 0x000fe80000100a00 */
[----:B------:R-:W-:Y:S04]  /*cd10*/  STL.64 [R1+0x270], R40 ;  /* 0x0002702801007387 */ /* 0x000fe80000100a00 */
[----:B------:R-:W-:Y:S04]  /*cd20*/  STL.64 [R1+0x280], R34 ;  /* 0x0002802201007387 */ /* 0x000fe80000100a00 */
        /* <DEDUP_REMOVED lines=8> */
[----:B-1----:R-:W5:Y:S04]  /*cdb0*/  LDL.64 R46, [R1+0x2f8] ;  /* 0x0002f800012e7983 */ /* 0x002f680000100a00 */
[----:B------:R-:W5:Y:S04]  /*cdc0*/  LDL.64 R52, [R1+0x318] ;  /* 0x0003180001347983 */ /* 0x000f680000100a00 */
[----:B------:R-:W5:Y:S04]  /*cdd0*/  LDL.64 R50, [R1+0x328] ;  /* 0x0003280001327983 */ /* 0x000f680000100a00 */
[----:B------:R-:W5:Y:S04]  /*cde0*/  LDL.64 R48, [R1+0x338] ;  /* 0x0003380001307983 */ /* 0x000f680000100a00 */
[----:B--2---:R-:W2:Y:S04]  /*cdf0*/  LDL.64 R36, [R1+0x348] ;  /* 0x0003480001247983 */ /* 0x004ea80000100a00 */
[----:B------:R-:W2:Y:S04]  /*ce00*/  LDL.64 R44, [R1+0x358] ;  /* 0x00035800012c7983 */ /* 0x000ea80000100a00 */
[----:B------:R-:W2:Y:S04]  /*ce10*/  LDL.64 R42, [R1+0x368] ;  /* 0x00036800012a7983 */ /* 0x000ea80000100a00 */
[----:B------:R-:W2:Y:S04]  /*ce20*/  LDL.64 R40, [R1+0x378] ;  /* 0x0003780001287983 */ /* 0x000ea80000100a00 */
[----:B---3--:R-:W3:Y:S04]  /*ce30*/  LDL.64 R38, [R1+0x388] ;  /* 0x0003880001267983 */ /* 0x008ee80000100a00 */
[----:B----4-:R-:W4:Y:S04]  /*ce40*/  LDL.64 R26, [R1+0x398] ;  /* 0x00039800011a7983 */ /* 0x010f280000100a00 */
[----:B------:R-:W4:Y:S04]  /*ce50*/  LDL.64 R34, [R1+0x3a8] ;  /* 0x0003a80001227983 */ /* 0x000f280000100a00 */
[----:B-----5:R-:W5:Y:S04]  /*ce60*/  LDL.64 R32, [R1+0x3b8] ;  /* 0x0003b80001207983 */ /* 0x020f680000100a00 */
[----:B------:R-:W5:Y:S04]  /*ce70*/  LDL.64 R30, [R1+0x3c8] ;  /* 0x0003c800011e7983 */ /* 0x000f680000100a00 */
[----:B------:R-:W5:Y:S04]  /*ce80*/  LDL.64 R28, [R1+0x3d8] ;  /* 0x0003d800011c7983 */ /* 0x000f680000100a00 */
[----:B------:R-:W5:Y:S04]  /*ce90*/  LDL.64 R2, [R1+0x3e8] ;  /* 0x0003e80001027983 */ /* 0x000f680000100a00 */
[----:B0-----:R-:W5:Y:S04]  /*cea0*/  LDL.64 R24, [R1+0x3f8] ;  /* 0x0003f80001187983 */ /* 0x001f680000100a00 */
[----:B------:R-:W5:Y:S01]  /*ceb0*/  LDL.64 R20, [R1+0x408] ;  /* 0x0004080001147983 */ /* 0x000f620000100a00 */
        /* <DEDUP_REMOVED lines=63> */
[----:B------:R-:W-:Y:S01]  /*d2b0*/  VIADD R0, R105, 0x1 ;  /* 0x0000000169007836 */ /* 0x000fe20000000000 */
        /* <DEDUP_REMOVED lines=31> */
[----:B------:R-:W-:Y:S01]  /*d4b0*/  STL [R1+0x1c0], R0 ;  /* 0x0001c00001007387 */ /* 0x000fe20000100800 */
[----:B------:R-:W-:-:S03]  /*d4c0*/  ISETP.NE.AND P0, PT, R0, 0x2, PT ;  /* 0x000000020000780c */ /* 0x000fc60003f05270 */
[----:B------:R0:W-:Y:S02]  /*d4d0*/  STL.64 [R1+0x310], R4 ;  /* 0x0003100401007387 */ /* 0x0001e40000100a00 */
[----:B0-----:R-:W-:Y:S02]  /*d4e0*/  IMAD.MOV.U32 R4, RZ, RZ, 0x1 ;  /* 0x00000001ff047424 */ /* 0x001fe400078e00ff */
        /* <DEDUP_REMOVED lines=22> */
[C---:B-----5:R-:W-:Y:S01]  /*d650*/  FMUL.FTZ R33, R104.reuse, R33 ;  /* 0x0000002168217220 */ /* 0x060fe20000410000 */
        /* <DEDUP_REMOVED lines=28> */
[----:B------:R-:W-:Y:S06]  /*d820*/  BAR.ARV 0xf, 0x100 ;  /* 0x03c4000000007b1d */ /* 0x000fec0000002000 */
[----:B------:R-:W-:Y:S05]  /*d830*/  @P0 BRA `(.L_x_6736) ;  /* 0x000001c400d00947 */ /* 0x000fea0003800000 */
[----:B------:R-:W2:Y:S04]  /*d840*/  LDL R0, [R1+0x1c4] ;  /* 0x0001c40001007983 */ /* 0x000ea80000100800 */
[----:B------:R4:W-:Y:S01]  /*d850*/  STL [R1+0x1c0], RZ ;  /* 0x0001c0ff01007387 */ /* 0x0009e20000100800 */
[----:B--2---:R-:W-:-:S05]  /*d860*/  LOP3.LUT R0, R0, 0x1, RZ, 0x3c, !PT ;  /* 0x0000000100007812 */ /* 0x004fca00078e3cff */
[----:B------:R4:W-:Y:S01]  /*d870*/  STL [R1+0x1c4], R0 ;  /* 0x0001c40001007387 */ /* 0x0009e20000100800 */
[----:B------:R-:W-:Y:S05]  /*d880*/  BRA `(.L_x_6736) ;  /* 0x000001c400bc7947 */ /* 0x000fea0003800000 */
.L_x_6725:
[----:B----4-:R-:W1:Y:S01]  /*d890*/  LDC R0, c[0x0][0x448] ;  /* 0x00011200ff007b82 */ /* 0x010e620000000800 */
[----:B------:R-:W-:Y:S01]  /*d8a0*/  UIADD3 UR10, UP0, UR40, 0x38830, URZ ;  /* 0x00038830280a7890 */ /* 0x000fe2000ff1e03f */
[----:B------:R-:W-:Y:S01]  /*d8b0*/  IMAD.U32 R4, RZ, RZ, UR60 ;  /* 0x0000003cff047e24 */ /* 0x000fe2000f8e00ff */
[----:B------:R-:W-:Y:S01]  /*d8c0*/  UIADD3 UR8, UP1, UR40, 0x38840, URZ ;  /* 0x0003884028087890 */ /* 0x000fe2000ff3e03f */
[----:B------:R-:W-:Y:S01]  /*d8d0*/  IMAD.MOV.U32 R5, RZ, RZ, 0x80 ;  /* 0x00000080ff057424 */ /* 0x000fe200078e00ff */
[----:B------:R-:W-:Y:S01]  /*d8e0*/  UIADD3 UR6, UP2, UR40, 0x38850, URZ ;  /* 0x0003885028067890 */ /* 0x000fe2000ff5e03f */
[----:B------:R-:W-:Y:S01]  /*d8f0*/  IMAD.MOV.U32 R7, RZ, RZ, R155 ;  /* 0x000000ffff077224 */ /* 0x000fe200078e009b */
[----:B------:R-:W-:Y:S01]  /*d900*/  UIADD3 UR4, UP3, UR40, 0x38860, URZ ;  /* 0x0003886028047890 */ /* 0x000fe2000ff7e03f */
[----:B------:R-:W4:Y:S01]  /*d910*/  LDC.64 R8, c[0x0][0xad8] ;  /* 0x0002b600ff087b82 */ /* 0x000f220000000a00 */
[----:B------:R-:W-:Y:S01]  /*d920*/  IMAD.MOV.U32 R6, RZ, RZ, 0x100 ;  /* 0x00000100ff067424 */ /* 0x000fe200078e00ff */
[----:B------:R-:W-:Y:S01]  /*d930*/  UIADD3.X UR11, URZ, UR41, URZ, UP0, !UPT ;  /* 0x000000293f0b7290 */ /* 0x000fe200087fe43f */
[----:B------:R-:W-:Y:S01]  /*d940*/  IMAD.U32 R3, RZ, RZ, UR6 ;  /* 0x00000006ff037e24 */ /* 0x000fe2000f8e00ff */
[----:B------:R-:W-:Y:S01]  /*d950*/  UIADD3.X UR9, URZ, UR41, URZ, UP1, !UPT ;  /* 0x000000293f097290 */ /* 0x000fe20008ffe43f */
[----:B------:R-:W-:Y:S01]  /*d960*/  IMAD.U32 R14, RZ, RZ, UR4 ;  /* 0x00000004ff0e7e24 */ /* 0x000fe2000f8e00ff */
[----:B------:R-:W-:Y:S01]  /*d970*/  UIADD3.X UR7, URZ, UR41, URZ, UP2, !UPT ;  /* 0x000000293f077290 */ /* 0x000fe200097fe43f */
[----:B------:R2:W-:Y:S01]  /*d980*/  STL.64 [R1+0x28], R4 ;  /* 0x0000280401007387 */ /* 0x0005e20000100a00 */
[----:B------:R-:W-:Y:S01]  /*d990*/  UIADD3.X UR5, URZ, UR41, URZ, UP3, !UPT ;  /* 0x000000293f057290 */ /* 0x000fe20009ffe43f */
[----:B------:R-:W-:-:S02]  /*d9a0*/  IMAD.U32 R152, RZ, RZ, UR60 ;  /* 0x0000003cff987e24 */ /* 0x000fc4000f8e00ff */
[----:B------:R3:W-:Y:S01]  /*d9b0*/  STL.64 [R1+0x30], R6 ;  /* 0x0000300601007387 */ /* 0x0007e20000100a00 */
[----:B------:R-:W-:Y:S02]  /*d9c0*/  IMAD.MOV.U32 R153, RZ, RZ, 0x80 ;  /* 0x00000080ff997424 */ /* 0x000fe400078e00ff */
[----:B------:R-:W-:Y:S01]  /*d9d0*/  IMAD.MOV.U32 R154, RZ, RZ, 0x80 ;  /* 0x00000080ff9a7424 */ /* 0x000fe200078e00ff */
[----:B------:R0:W-:Y:S01]  /*d9e0*/  STL [R1+0x50], R85 ;  /* 0x0000505501007387 */ /* 0x0001e20000100800 */
[----:B-1----:R-:W-:Y:S01]  /*d9f0*/  ISETP.NE.AND P2, PT, R0, 0x1, PT ;  /* 0x000000010000780c */ /* 0x002fe20003f45270 */
[----:B0-----:R-:W-:Y:S02]  /*da00*/  IMAD.U32 R10, RZ, RZ, UR10 ;  /* 0x0000000aff0a7e24 */ /* 0x001fe4000f8e00ff */
[----:B--2---:R-:W-:Y:S01]  /*da10*/  IMAD.U32 R5, RZ, RZ, UR7 ;  /* 0x00000007ff057e24 */ /* 0x004fe2000f8e00ff */
[----:B------:R0:W-:Y:S01]  /*da20*/  STL.128 [R1], R152 ;  /* 0x0000009801007387 */ /* 0x0001e20000100c00 */
[----:B------:R-:W-:-:S02]  /*da30*/  IMAD.U32 R12, RZ, RZ, UR8 ;  /* 0x00000008ff0c7e24 */ /* 0x000fc4000f8e00ff */
[----:B---3--:R-:W-:Y:S01]  /*da40*/  IMAD.U32 R7, RZ, RZ, UR5 ;  /* 0x00000005ff077e24 */ /* 0x008fe2000f8e00ff */
[----:B------:R0:W-:Y:S01]  /*da50*/  STL [R1+0x10], RZ ;  /* 0x000010ff01007387 */ /* 0x0001e20000100800 */
[----:B------:R-:W-:Y:S01]  /*da60*/  IMAD.U32 R11, RZ, RZ, UR11 ;  /* 0x0000000bff0b7e24 */ /* 0x000fe2000f8e00ff */
[----:B----4-:R-:W-:Y:S01]  /*da70*/  ISETP.GE.AND P3, PT, R9, 0x1, PT ;  /* 0x000000010900780c */ /* 0x010fe20003f66270 */
[----:B------:R-:W-:Y:S01]  /*da80*/  IMAD.U32 R13, RZ, RZ, UR9 ;  /* 0x00000009ff0d7e24 */ /* 0x000fe2000f8e00ff */
[----:B------:R0:W-:Y:S01]  /*da90*/  STL [R1+0x38], RZ ;  /* 0x000038ff01007387 */ /* 0x0001e20000100800 */
[----:B------:R-:W1:Y:S01]  /*daa0*/  @P2 LDC R0, c[0x0][0x44c] ;  /* 0x00011300ff002b82 */ /* 0x000e620000000800 */
[----:B------:R-:W-:Y:S02]  /*dab0*/  IMAD.MOV.U32 R4, RZ, RZ, R3 ;  /* 0x000000ffff047224 */ /* 0x000fe400078e0003 */
[----:B------:R-:W-:Y:S01]  /*dac0*/  IMAD.MOV.U32 R6, RZ, RZ, R14 ;  /* 0x000000ffff067224 */ /* 0x000fe200078e000e */
[----:B------:R0:W-:Y:S01]  /*dad0*/  STL.64 [R1+0x18], R10 ;  /* 0x0000180a01007387 */ /* 0x0001e20000100a00 */
[----:B------:R-:W-:-:S02]  /*dae0*/  VIADD R3, R181, 0x3f ;  /* 0x0000003fb5037836 */ /* 0x000fc40000000000 */
[----:B------:R-:W-:Y:S01]  /*daf0*/  IMAD.U32 R32, RZ, RZ, UR39 ;  /* 0x00000027ff207e24 */ /* 0x000fe2000f8e00ff */
[----:B------:R-:W2:Y:S01]  /*db00*/  @P2 LDC R15, c[0x0][0x450] ;  /* 0x00011400ff0f2b82 */ /* 0x000ea20000000800 */
[----:B------:R0:W-:Y:S01]  /*db10*/  STL.128 [R1+0x40], R4 ;  /* 0x0000400401007387 */ /* 0x0001e20000100c00 */
[----:B------:R-:W-:Y:S02]  /*db20*/  IMAD.U32 R56, RZ, RZ, UR39 ;  /* 0x00000027ff387e24 */ /* 0x000fe4000f8e00ff */
[----:B------:R-:W-:Y:S01]  /*db30*/  IADD3 R32, P0, R32, 0x28, RZ ;  /* 0x0000002820207810 */ /* 0x000fe20007f1e0ff */
[----:B------:R0:W-:Y:S02]  /*db40*/  STL.64 [R1+0x20], R12 ;  /* 0x0000200c01007387 */ /* 0x0001e40000100a00 */
[----:B------:R-:W-:Y:S02]  /*db50*/  IADD3 R56, P1, R56, 0x50, RZ ;  /* 0x0000005038387810 */ /* 0x000fe40007f3e0ff */
[----:B------:R-:W-:-:S03]  /*db60*/  IMAD.X R31, RZ, RZ, UR42, P0 ;  /* 0x0000002aff1f7e24 */ /* 0x000fc600080e06ff */
[----:B------:R-:W-:Y:S02]  /*db70*/  IMAD.X R57, RZ, RZ, UR42, P1 ;  /* 0x0000002aff397e24 */ /* 0x000fe400088e06ff */
[----:B-1----:R-:W-:-:S05]  /*db80*/  @P2 IMAD.HI.U32 R0, R3, R0, RZ ;  /* 0x0000000003002227 */ /* 0x002fca00078e00ff */
[----:B--2---:R-:W-:-:S05]  /*db90*/  @P2 SHF.R.U32.HI R3, RZ, R15, R0 ;  /* 0x0000000fff032219 */ /* 0x004fca0000011600 */
[----:B------:R-:W-:-:S04]  /*dba0*/  IMAD.IADD R3, R212, 0x1, R3 ;  /* 0x00000001d4037824 */ /* 0x000fc800078e0203 */
[----:B------:R-:W-:Y:S01]  /*dbb0*/  IMAD.IADD R8, R3, 0x1, R8 ;  /* 0x0000000103087824 */ /* 0x000fe200078e0208 */
[----:B0-----:R-:W-:Y:S06]  /*dbc0*/  @!P3 BRA `(.L_x_6742) ;  /* 0x000000000048b947 */ /* 0x001fec0003800000 */
        /* <DEDUP_REMOVED lines=11> */
.L_x_6744:
[----:B------:R-:W-:-:S13]  /*dc80*/  ISETP.NE.AND P0, PT, R9, 0x1, PT ;  /* 0x000000010900780c */ /* 0x000fda0003f05270 */
[----:B------:R-:W0:Y:S02]  /*dc90*/  @P0 LDC.64 R4, c[0x0][0xae0] ;  /* 0x0002b800ff040b82 */ /* 0x000e240000000a00 */
[----:B0-----:R-:W-:-:S05]  /*dca0*/  @P0 IMAD.HI.U32 R4, R0, R4, RZ ;  /* 0x0000000400040227 */ /* 0x001fca00078e00ff */
[----:B------:R-:W-:-:S07]  /*dcb0*/  @P0 SHF.R.U32.HI R0, RZ, R5, R4 ;  /* 0x00000005ff000219 */ /* 0x000fce0000011604 */
.L_x_6745:
[----:B------:R-:W-:Y:S05]  /*dcc0*/  BSYNC B0 ;  /* 0x0000000000007941 */ /* 0x000fea0003800000 */
.L_x_6743:
[----:B------:R-:W-:-:S05]  /*dcd0*/  IMAD R3, R0, R9, R9 ;  /* 0x0000000900037224 */ /* 0x000fca00078e0209 */
[----:B------:R-:W-:-:S07]  /*dce0*/  VIMNMX R8, R8, R3, PT ;  /* 0x0000000308087248 */ /* 0x000fce0003fe0100 */
.L_x_6742:
[----:B------:R-:W0:Y:S01]  /*dcf0*/  @P2 LDC R0, c[0x0][0x44c] ;  /* 0x00011300ff002b82 */ /* 0x000e220000000800 */
[----:B------:R-:W-:Y:S01]  /*dd00*/  VIADD R8, R8, 0x3f ;  /* 0x0000003f08087836 */ /* 0x000fe20000000000 */
[----:B------:R-:W-:Y:S01]  /*dd10*/  ULDC UR4, c[0x0][0xad4] ;  /* 0x0002b50000047ab9 */ /* 0x000fe20000000800 */
[----:B------:R-:W-:-:S03]  /*dd20*/  IMAD.MOV.U32 R5, RZ, RZ, R181 ;  /* 0x000000ffff057224 */ /* 0x000fc600078e00b5 */
        /* <DEDUP_REMOVED lines=20> */
.L_x_6748:
[----:B------:R-:W-:-:S13]  /*de70*/  ISETP.NE.AND P0, PT, R9, 0x1, PT ;  /* 0x000000010900780c */ /* 0x000fda0003f05270 */
[----:B------:R-:W0:Y:S02]  /*de80*/  @P0 LDC.64 R4, c[0x0][0xae0] ;  /* 0x0002b800ff040b82 */ /* 0x000e240000000a00 */
[----:B0-----:R-:W-:-:S05]  /*de90*/  @P0 IMAD.HI.U32 R4, R0, R4, RZ ;  /* 0x0000000400040227 */ /* 0x001fca00078e00ff */
[----:B------:R-:W-:-:S07]  /*dea0*/  @P0 SHF.R.U32.HI R0, RZ, R5, R4 ;  /* 0x00000005ff000219 */ /* 0x000fce0000011604 */
.L_x_6749:
[----:B------:R-:W-:Y:S05]  /*deb0*/  BSYNC B0 ;  /* 0x0000000000007941 */ /* 0x000fea0003800000 */
.L_x_6747:
[----:B------:R-:W-:-:S05]  /*dec0*/  IMAD R0, R0, R9, RZ ;  /* 0x0000000900007224 */ /* 0x000fca00078e02ff */
[----:B------:R-:W-:-:S07]  /*ded0*/  VIMNMX R3, R3, R0, !PT ;  /* 0x0000000003037248 */ /* 0x000fce0007fe0100 */
.L_x_6746:
        /* <DEDUP_REMOVED lines=39> */
.L_x_6751:
[----:B------:R-:W-:Y:S05]  /*e150*/  BSYNC B0 ;  /* 0x0000000000007941 */ /* 0x000fea0003800000 */
.L_x_6750:
[----:B------:R-:W-:Y:S01]  /*e160*/  IMAD R180, R220, R193, R9 ;  /* 0x000000c1dcb47224 */ /* 0x000fe200078e0209 */
[----:B------:R-:W-:-:S04]  /*e170*/  PRMT R4, RZ, 0x7610, R4 ;  /* 0x00007610ff047816 */ /* 0x000fc80000000004 */
[----:B------:R-:W-:-:S04]  /*e180*/  VIADDMNMX R193, R180, R193, R26, PT ;  /* 0x000000c1b4c17246 */ /* 0x000fc8000380011a */
[----:B------:R-:W-:-:S13]  /*e190*/  ISETP.GT.AND P0, PT, R193, R180, PT ;  /* 0x000000b4c100720c */ /* 0x000fda0003f04270 */
[----:B------:R-:W-:Y:S05]  /*e1a0*/  @!P0 BRA `(.L_x_6736) ;  /* 0x000001bc00748947 */ /* 0x000fea0003800000 */
[----:B------:R-:W0:Y:S01]  /*e1b0*/  S2R R0, SR_TID.X ;  /* 0x0000000000007919 */ /* 0x000e220000002100 */
[----:B------:R-:W-:Y:S01]  /*e1c0*/  VIADD R10, R2, 0x36400 ;  /* 0x00036400020a7836 */ /* 0x000fe20000000000 */
[----:B------:R-:W-:Y:S01]  /*e1d0*/  UIADD3 UR4, UP0, UR40, 0x38400, URZ ;  /* 0x0003840028047890 */ /* 0x000fe2000ff1e03f */
[----:B------:R-:W-:Y:S01]  /*e1e0*/  IMAD.MOV.U32 R4, RZ, RZ, 0x1 ;  /* 0x00000001ff047424 */ /* 0x000fe200078e00ff */
[----:B------:R-:W1:Y:S01]  /*e1f0*/  S2R R30, SR_TID.X ;  /* 0x00000000001e7919 */ /* 0x000e620000002100 */
[----:B------:R-:W-:Y:S01]  /*e200*/  IMAD.MOV.U32 R5, RZ, RZ, RZ ;  /* 0x000000ffff057224 */ /* 0x000fe200078e00ff */
[----:B------:R-:W-:Y:S01]  /*e210*/  LOP3.LUT P0, RZ, R10, 0x3ff, RZ, 0xc0, !PT ;  /* 0x000003ff0aff7812 */ /* 0x000fe2000780c0ff */
[----:B------:R-:W-:Y:S01]  /*e220*/  IMAD.MOV.U32 R6, RZ, RZ, 0x1 ;  /* 0x00000001ff067424 */ /* 0x000fe200078e00ff */
[----:B------:R-:W-:Y:S01]  /*e230*/  UIADD3.X UR5, URZ, UR41, URZ, UP0, !UPT ;  /* 0x000000293f057290 */ /* 0x000fe200087fe43f */
[----:B------:R-:W-:Y:S02]  /*e240*/  IMAD.MOV.U32 R7, RZ, RZ, RZ ;  /* 0x000000ffff077224 */ /* 0x000fe400078e00ff */
[----:B------:R-:W-:-:S02]  /*e250*/  VIADD R10, R2, 0x26400 ;  /* 0x00026400020a7836 */ /* 0x000fc40000000000 */
[C---:B------:R-:W-:Y:S01]  /*e260*/  VIADD R11, R2.reuse, 0x400 ;  /* 0x00000400020b7836 */ /* 0x040fe20000000000 */
[----:B------:R2:W-:Y:S01]  /*e270*/  STL.128 [R1+0x60], R4 ;  /* 0x0000600401007387 */ /* 0x0005e20000100c00 */
[----:B------:R-:W-:Y:S01]  /*e280*/  VIADD R58, R2, 0x20400 ;  /* 0x00020400023a7836 */ /* 0x000fe20000000000 */
[----:B------:R-:W-:Y:S01]  /*e290*/  SHF.R.U32.HI R10, RZ, 0x4, R10 ;  /* 0x00000004ff0a7819 */ /* 0x000fe2000001160a */
[----:B------:R-:W-:Y:S02]  /*e2a0*/  IMAD.U32 R8, RZ, RZ, UR4 ;  /* 0x00000004ff087e24 */ /* 0x000fe4000f8e00ff */
[----:B------:R-:W-:Y:S01]  /*e2b0*/  IMAD.U32 R9, RZ, RZ, UR5 ;  /* 0x00000005ff097e24 */ /* 0x000fe2000f8e00ff */
[----:B------:R-:W-:Y:S01]  /*e2c0*/  LOP3.LUT R10, R10, 0x3fff, RZ, 0xc0, !PT ;  /* 0x00003fff0a0a7812 */ /* 0x000fe200078ec0ff */
[----:B------:R-:W-:Y:S02]  /*e2d0*/  IMAD.U32 R26, RZ, RZ, UR39 ;  /* 0x00000027ff1a7e24 */ /* 0x000fe4000f8e00ff */
[----:B------:R-:W-:Y:S01]  /*e2e0*/  IMAD.U32 R40, RZ, RZ, UR39 ;  /* 0x00000027ff287e24 */ /* 0x000fe2000f8e00ff */
[----:B------:R-:W-:Y:S01]  /*e2f0*/  LOP3.LUT R10, R10, 0x10000, RZ, 0xfc, !PT ;  /* 0x000100000a0a7812 */ /* 0x000fe200078efcff */
[----:B------:R3:W-:Y:S01]  /*e300*/  STL.64 [R1+0x58], R8 ;  /* 0x0000580801007387 */ /* 0x0007e20000100a00 */
[----:B------:R-:W-:-:S02]  /*e310*/  IMAD.U32 R54, RZ, RZ, UR39 ;  /* 0x00000027ff367e24 */ /* 0x000fc4000f8e00ff */
[----:B------:R-:W-:Y:S01]  /*e320*/  IMAD.U32 R68, RZ, RZ, UR39 ;  /* 0x00000027ff447e24 */ /* 0x000fe2000f8e00ff */
[----:B--2---:R-:W-:Y:S01]  /*e330*/  SHF.R.U32.HI R5, RZ, 0x4, R11 ;  /* 0x00000004ff057819 */ /* 0x004fe2000001160b */
[----:B------:R-:W-:Y:S02]  /*e340*/  IMAD.MOV.U32 R7, RZ, RZ, 0x40000040 ;  /* 0x40000040ff077424 */ /* 0x000fe400078e00ff */
[C---:B0-----:R-:W-:Y:S01]  /*e350*/  VIADD R3, R0.reuse, 0xffffff80 ;  /* 0xffffff8000037836 */ /* 0x041fe20000000000 */
[----:B------:R-:W-:Y:S01]  /*e360*/  LOP3.LUT R5, R5, 0x3fff, RZ, 0xc0, !PT ;  /* 0x00003fff05057812 */ /* 0x000fe200078ec0ff */
[----:B------:R-:W-:Y:S02]  /*e370*/  VIADD R0, R0, 0xffffff80 ;  /* 0xffffff8000007836 */ /* 0x000fe40000000000 */
[----:B-1----:R-:W-:Y:S01]  /*e380*/  VIADD R12, R30, 0xffffff80 ;  /* 0xffffff801e0c7836 */ /* 0x002fe20000000000 */
[----:B------:R-:W-:Y:S01]  /*e390*/  LOP3.LUT R6, R5, 0x10000, RZ, 0xfc, !PT ;  /* 0x0001000005067812 */ /* 0x000fe200078efcff */
[----:B------:R-:W-:Y:S01]  /*e3a0*/  IMAD.MOV.U32 R5, RZ, RZ, 0x40000040 ;  /* 0x40000040ff057424 */ /* 0x000fe200078e00ff */
[----:B------:R-:W-:Y:S01]  /*e3b0*/  SHF.R.S32.HI R0, RZ, 0x1f, R0 ;  /* 0x0000001fff007819 */ /* 0x000fe20000011400 */
[----:B---3--:R-:W-:Y:S01]  /*e3c0*/  IMAD.MOV.U32 R9, RZ, RZ, 0x40000040 ;  /* 0x40000040ff097424 */ /* 0x008fe200078e00ff */
[----:B------:R0:W-:Y:S01]  /*e3d0*/  STL [R1+0x74], R12 ;  /* 0x0000740c01007387 */ /* 0x0001e20000100800 */
[----:B------:R-:W-:Y:S01]  /*e3e0*/  IMAD.U32 R61, RZ, RZ, UR39 ;  /* 0x00000027ff3d7e24 */ /* 0x000fe2000f8e00ff */
[----:B------:R-:W-:Y:S01]  /*e3f0*/  LEA.HI R0, R0, R3, RZ, 0x7 ;  /* 0x0000000300007211 */ /* 0x000fe200078f38ff */
[----:B------:R-:W-:-:S02]  /*e400*/  IMAD.U32 R43, RZ, RZ, UR39 ;  /* 0x00000027ff2b7e24 */ /* 0x000fc4000f8e00ff */
[----:B------:R-:W-:Y:S01]  /*e410*/  IMAD.U32 R50, RZ, RZ, UR39 ;  /* 0x00000027ff327e24 */ /* 0x000fe2000f8e00ff */
[----:B------:R-:W-:Y:S01]  /*e420*/  SHF.R.S32.HI R0, RZ, 0x7, R0 ;  /* 0x00000007ff007819 */ /* 0x000fe20000011400 */
[----:B------:R-:W-:Y:S01]  /*e430*/  IMAD.U32 R48, RZ, RZ, UR39 ;  /* 0x00000027ff307e24 */ /* 0x000fe2000f8e00ff */
[----:B0-----:R0:W5:Y:S04]  /*e440*/  LDL R12, [R1+0x464] ;  /* 0x00046400010c7983 */ /* 0x0011680000100800 */
[----:B------:R-:W1:Y:S02]  /*e450*/  SHFL.IDX PT, R0, R0, RZ, 0x1f ;  /* 0x00001fff00007589 */ /* 0x000e6400000e0000 */
[----:B-1----:R-:W-:-:S04]  /*e460*/  LEA.HI R3, R0, R0, RZ, 0x1 ;  /* 0x0000000000037211 */ /* 0x002fc800078f08ff */
[----:B------:R-:W-:-:S05]  /*e470*/  LOP3.LUT R3, R3, 0x6, RZ, 0xc0, !PT ;  /* 0x0000000603037812 */ /* 0x000fca00078ec0ff */
[----:B------:R-:W-:Y:S02]  /*e480*/  IMAD.IADD R0, R0, 0x1, -R3 ;  /* 0x0000000100007824 */ /* 0x000fe400078e0a03 */
[----:B------:R-:W-:Y:S02]  /*e490*/  VIADD R3, R2, 0x22400 ;  /* 0x0002240002037836 */ /* 0x000fe40000000000 */
[----:B------:R-:W-:Y:S01]  /*e4a0*/  IMAD R4, R0, 0x8000, R11 ;  /* 0x0000800000047824 */ /* 0x000fe200078e020b */
[----:B------:R-:W-:Y:S02]  /*e4b0*/  SHF.R.U32.HI R0, RZ, 0x4, R58 ;  /* 0x00000004ff007819 */ /* 0x000fe4000001163a */
[----:B------:R-:W-:Y:S02]  /*e4c0*/  SHF.R.U32.HI R3, RZ, 0x4, R3 ;  /* 0x00000004ff037819 */ /* 0x000fe40000011603 */
[----:B------:R-:W-:Y:S02]  /*e4d0*/  SHF.R.U32.HI R4, RZ, 0x4, R4 ;  /* 0x00000004ff047819 */ /* 0x000fe40000011604 */
[----:B------:R-:W-:-:S02]  /*e4e0*/  LOP3.LUT R3, R3, 0x3fff, RZ, 0xc0, !PT ;  /* 0x00003fff03037812 */ /* 0x000fc400078ec0ff */
[----:B------:R-:W-:Y:S02]  /*e4f0*/  LOP3.LUT R0, R0, 0x3fff, RZ, 0xc0, !PT ;  /* 0x00003fff00007812 */ /* 0x000fe400078ec0ff */
[----:B------:R-:W-:Y:S02]  /*e500*/  LOP3.LUT R11, R3, 0x10000, RZ, 0xfc, !PT ;  /* 0x00010000030b7812 */ /* 0x000fe400078efcff */
[----:B------:R-:W-:Y:S01]  /*e510*/  LOP3.LUT R3, R4, 0x3fff, RZ, 0xc0, !PT ;  /* 0x00003fff04037812 */ /* 0x000fe200078ec0ff */
[----:B------:R-:W-:Y:S01]  /*e520*/  IMAD.MOV.U32 R4, RZ, RZ, R10 ;  /* 0x000000ffff047224 */ /* 0x000fe200078e000a */
[----:B------:R-:W-:Y:S01]  /*e530*/  LOP3.LUT R8, R0, 0x10000, RZ, 0xfc, !PT ;  /* 0x0001000000087812 */ /* 0x000fe200078efcff */
[----:B------:R-:W-:Y:S01]  /*e540*/  IMAD.U32 R10, RZ, RZ, UR39 ;  /* 0x00000027ff0a7e24 */ /* 0x000fe2000f8e00ff */
[----:B------:R-:W-:Y:S01]  /*e550*/  LOP3.LUT R3, R3, 0x2000000, RZ, 0xfc, !PT ;  /* 0x0200000003037812 */ /* 0x000fe200078efcff */
[----:B------:R-:W-:Y:S01]  /*e560*/  BSSY B6, `(.L_x_6752) ;  /* 0x0000037000067945 */ /* 0x000fe20003800000 */
[----:B------:R1:W-:Y:S01]  /*e570*/  STL.128 [R1+0x90], R4 ;  /* 0x0000900401007387 */ /* 0x0003e20000100c00 */
[----:B------:R-:W-:Y:S01]  /*e580*/  IADD3 R26, P6, R26, 0x58, RZ ;  /* 0x000000581a1a7810 */ /* 0x000fe20007fde0ff */
[----:B------:R-:W-:-:S02]  /*e590*/  IMAD.MOV.U32 R0, RZ, RZ, R167 ;  /* 0x000000ffff007224 */ /* 0x000fc400078e00a7 */
[----:B------:R0:W-:Y:S01]  /*e5a0*/  STL.64 [R1+0x78], R8 ;  /* 0x0000780801007387 */ /* 0x0001e20000100a00 */
[----:B-1----:R-:W-:-:S03]  /*e5b0*/  IMAD.MOV.U32 R6, RZ, RZ, R3 ;  /* 0x000000ffff067224 */ /* 0x002fc600078e0003 */
[----:B------:R0:W5:Y:S01]  /*e5c0*/  LDL R3, [R1+0x468] ;  /* 0x0004680001037983 */ /* 0x0001620000100800 */
[----:B------:R-:W-:-:S05]  /*e5d0*/  IMAD.MOV.U32 R4, RZ, RZ, R11 ;  /* 0x000000ffff047224 */ /* 0x000fca00078e000b */
[----:B------:R0:W-:Y:S01]  /*e5e0*/  STL.128 [R1+0x80], R4 ;  /* 0x0000800401007387 */ /* 0x0001e20000100c00 */
[----:B------:R-:W-:Y:S02]  /*e5f0*/  IADD3 R28, P2, R10, 0x74, RZ ;  /* 0x000000740a1c7810 */ /* 0x000fe40007f5e0ff */
[----:B------:R-:W-:Y:S01]  /*e600*/  IADD3 R40, P5, R40, 0x60, RZ ;  /* 0x0000006028287810 */ /* 0x000fe20007fbe0ff */
[----:B------:R-:W-:Y:S01]  /*e610*/  IMAD.X R27, RZ, RZ, UR42, P6 ;  /* 0x0000002aff1b7e24 */ /* 0x000fe2000b0e06ff */
[----:B------:R-:W-:Y:S01]  /*e620*/  IADD3 R54, P1, R54, 0x68, RZ ;  /* 0x0000006836367810 */ /* 0x000fe20007f3e0ff */
[----:B------:R-:W-:Y:S01]  /*e630*/  IMAD.X R29, RZ, RZ, UR42, P2 ;  /* 0x0000002aff1d7e24 */ /* 0x000fe200090e06ff */
[----:B------:R-:W-:Y:S01]  /*e640*/  IADD3 R68, P4, R68, 0x78, RZ ;  /* 0x0000007844447810 */ /* 0x000fe20007f9e0ff */
[----:B------:R-:W-:Y:S01]  /*e650*/  IMAD.X R39, RZ, RZ, UR42, P5 ;  /* 0x0000002aff277e24 */ /* 0x000fe2000a8e06ff */
[----:B------:R-:W-:Y:S02]  /*e660*/  IADD3 R61, P3, R61, 0x80, RZ ;  /* 0x000000803d3d7810 */ /* 0x000fe40007f7e0ff */
[----:B------:R-:W-:-:S02]  /*e670*/  IADD3 R43, P2, R43, 0x88, RZ ;  /* 0x000000882b2b7810 */ /* 0x000fc40007f5e0ff */
[----:B------:R-:W-:Y:S02]  /*e680*/  IADD3 R50, P6, R50, 0x90, RZ ;  /* 0x0000009032327810 */ /* 0x000fe40007fde0ff */
[----:B------:R-:W-:Y:S01]  /*e690*/  IADD3 R48, P5, R48, 0x98, RZ ;  /* 0x0000009830307810 */ /* 0x000fe20007fbe0ff */
[----:B------:R-:W-:Y:S02]  /*e6a0*/  IMAD.X R53, RZ, RZ, UR42, P1 ;  /* 0x0000002aff357e24 */ /* 0x000fe400088e06ff */
[----:B------:R-:W-:Y:S02]  /*e6b0*/  IMAD.X R67, RZ, RZ, UR42, P4 ;  /* 0x0000002aff437e24 */ /* 0x000fe4000a0e06ff */
[----:B------:R-:W-:Y:S02]  /*e6c0*/  IMAD.X R66, RZ, RZ, UR42, P3 ;  /* 0x0000002aff427e24 */ /* 0x000fe400098e06ff */
[----:B------:R-:W-:Y:S02]  /*e6d0*/  IMAD.X R42, RZ, RZ, UR42, P2 ;  /* 0x0000002aff2a7e24 */ /* 0x000fe400090e06ff */
[----:B------:R-:W-:-:S02]  /*e6e0*/  IMAD.X R49, RZ, RZ, UR42, P6 ;  /* 0x0000002aff317e24 */ /* 0x000fc4000b0e06ff */
[----:B------:R-:W-:Y:S01]  /*e6f0*/  IMAD.X R47, RZ, RZ, UR42, P5 ;  /* 0x0000002aff2f7e24 */ /* 0x000fe2000a8e06ff */
[----:B0-----:R-:W-:Y:S06]  /*e700*/  @!P0 BRA `(.L_x_6753) ;  /* 0x0000000000708947 */ /* 0x001fec0003800000 */
        /* <DEDUP_REMOVED lines=12> */
[----:B-----5:R-:W-:Y:S02]  /*e7d0*/  IMAD.MOV.U32 R12, RZ, RZ, 0x1 ;  /* 0x00000001ff0c7424 */ /* 0x020fe400078e00ff */
[----:B------:R-:W-:-:S07]  /*e7e0*/  IMAD.MOV.U32 R13, RZ, RZ, RZ ;  /* 0x000000ffff0d7224 */ /* 0x000fce00078e00ff */
[----:B------:R-:W-:-:S07]  /*e7f0*/  LEPC R20, `(.L_x_6754) ;  /* 0x000000001014794e */ /* 0x000fce0000000000 */
[----:B0-----:R-:W-:Y:S05]  /*e800*/  CALL.ABS.NOINC R14 ;  /* 0x000000000e007343 */ /* 0x001fea0003c00000 */
.L_x_6754:
        /* <DEDUP_REMOVED lines=12> */
.L_x_6753:
[----:B------:R-:W-:Y:S05]  /*e8d0*/  BSYNC B6 ;  /* 0x0000000000067941 */ /* 0x000fea0003800000 */
.L_x_6752:
[----:B-----5:R-:W-:Y:S01]  /*e8e0*/  SHF.R.S32.HI R4, RZ, 0x1f, R3 ;  /* 0x0000001fff047819 */ /* 0x020fe20000011403 */
[----:B------:R-:W-:Y:S01]  /*e8f0*/  UIADD3 UR4, UP0, UR39, 0x70, URZ ;  /* 0x0000007027047890 */ /* 0x000fe2000ff1e03f */
[----:B------:R-:W-:Y:S01]  /*e900*/  IMAD.MOV.U32 R7, RZ, RZ, R29 ;  /* 0x000000ffff077224 */ /* 0x000fe200078e001d */
[----:B------:R-:W0:Y:S01]  /*e910*/  LDC.64 R14, c[0x0][0xad8] ;  /* 0x0002b600ff0e7b82 */ /* 0x000e220000000a00 */
[----:B------:R-:W-:Y:S01]  /*e920*/  LEA.HI R4, R4, R3, RZ, 0x3 ;  /* 0x0000000304047211 */ /* 0x000fe200078f18ff */
[----:B------:R-:W-:Y:S01]  /*e930*/  UIADD3.X UR5, URZ, UR42, URZ, UP0, !UPT ;  /* 0x0000002a3f057290 */ /* 0x000fe200087fe43f */
[----:B------:R1:W-:Y:S01]  /*e940*/  STL.64 [R1+0xc0], R26 ;  /* 0x0000c01a01007387 */ /* 0x0003e20000100a00 */
[----:B------:R-:W-:Y:S01]  /*e950*/  IMAD.U32 R8, RZ, RZ, UR4 ;  /* 0x00000004ff087e24 */ /* 0x000fe2000f8e00ff */
[C---:B------:R-:W-:Y:S01]  /*e960*/  LOP3.LUT R6, R4.reuse, 0xfffffff8, RZ, 0xc0, !PT ;  /* 0xfffffff804067812 */ /* 0x040fe200078ec0ff */
[----:B------:R-:W-:Y:S01]  /*e970*/  IMAD.SHL.U32 R4, R4, 0x40, RZ ;  /* 0x0000004004047824 */ /* 0x000fe200078e00ff */
[----:B------:R-:W-:Y:S01]  /*e980*/  UIADD3 UR4, UP1, UR39, 0xa0, URZ ;  /* 0x000000a027047890 */ /* 0x000fe2000ff3e03f */
[----:B------:R-:W-:Y:S01]  /*e990*/  IMAD.U32 R9, RZ, RZ, UR5 ;  /* 0x00000005ff097e24 */ /* 0x000fe2000f8e00ff */
[----:B------:R-:W2:Y:S01]  /*e9a0*/  LDC R20, c[0x0][0x450] ;  /* 0x00011400ff147b82 */ /* 0x000ea20000000800 */
[----:B------:R-:W-:Y:S01]  /*e9b0*/  IMAD.IADD R21, R3, 0x1, -R6 ;  /* 0x0000000103157824 */ /* 0x000fe200078e0a06 */
[----:B------:R-:W-:Y:S01]  /*e9c0*/  LOP3.LUT R5, R4, 0xfffffe00, RZ, 0xc0, !PT ;  /* 0xfffffe0004057812 */ /* 0x000fe200078ec0ff */
[----:B------:R-:W-:Y:S01]  /*e9d0*/  VIADD R6, R30, 0xffffff80 ;  /* 0xffffff801e067836 */ /* 0x000fe20000000000 */
[----:B------:R-:W-:Y:S01]  /*e9e0*/  UIADD3.X UR5, URZ, UR42, URZ, UP1, !UPT ;  /* 0x0000002a3f057290 */ /* 0x000fe20008ffe43f */
[----:B------:R-:W-:Y:S01]  /*e9f0*/  IMAD.SHL.U32 R3, R21, 0x40, RZ ;  /* 0x0000004015037824 */ /* 0x000fe200078e00ff */
[----:B------:R-:W-:Y:S01]  /*ea00*/  UIADD3 UR6, UP0, UR39, 0xb0, URZ ;  /* 0x000000b027067890 */ /* 0x000fe2000ff1e03f */
[----:B------:R-:W-:Y:S01]  /*ea10*/  IMAD R0, R0, 0x400, R5 ;  /* 0x0000040000007824 */ /* 0x000fe200078e0205 */
[----:B------:R3:W-:Y:S01]  /*ea20*/  STL [R1+0xcc], R6 ;  /* 0x0000cc0601007387 */ /* 0x0007e20000100800 */
[----:B------:R-:W-:Y:S01]  /*ea30*/  IMAD.MOV.U32 R5, RZ, RZ, R9 ;  /* 0x000000ffff057224 */ /* 0x000fe200078e0009 */
[----:B------:R-:W-:Y:S01]  /*ea40*/  LOP3.LUT R3, R3, 0x1c0, RZ, 0xc0, !PT ;  /* 0x000001c003037812 */ /* 0x000fe200078ec0ff */
[----:B-1----:R-:W1:Y:S01]  /*ea50*/  LDC R26, c[0x0][0xad4] ;  /* 0x0002b500ff1a7b82 */ /* 0x002e620000000800 */
[----:B------:R-:W-:Y:S01]  /*ea60*/  IMAD.MOV.U32 R13, RZ, RZ, 0x2 ;  /* 0x00000002ff0d7424 */ /* 0x000fe200078e00ff */
[----:B------:R-:W-:Y:S01]  /*ea70*/  UIADD3.X UR7, URZ, UR42, URZ, UP0, !UPT ;  /* 0x0000002a3f077290 */ /* 0x000fe200087fe43f */
[----:B------:R-:W-:Y:S01]  /*ea80*/  LOP3.LUT R4, R3, 0x8, R12, 0xf8, !PT ;  /* 0x0000000803047812 */ /* 0x000fe200078ef80c */
[----:B------:R-:W-:Y:S01]  /*ea90*/  IMAD.U32 R10, RZ, RZ, UR4 ;  /* 0x00000004ff0a7e24 */ /* 0x000fe2000f8e00ff */
[----:B------:R-:W-:Y:S01]  /*eaa0*/  SHF.R.U32.HI R3, RZ, 0x3, R3 ;  /* 0x00000003ff037819 */ /* 0x000fe20000011603 */
[----:B------:R-:W-:Y:S01]  /*eab0*/  IMAD.U32 R11, RZ, RZ, UR5 ;  /* 0x00000005ff0b7e24 */ /* 0x000fe2000f8e00ff */
[C---:B------:R-:W-:Y:S01]  /*eac0*/  LOP3.LUT P0, RZ, R21.reuse, 0x2, RZ, 0xc0, !PT ;  /* 0x0000000215ff7812 */ /* 0x040fe2000780c0ff */
[----:B---3--:R-:W-:Y:S01]  /*ead0*/  IMAD.MOV.U32 R6, RZ, RZ, R28 ;  /* 0x000000ffff067224 */ /* 0x008fe200078e001c */
[----:B------:R-:W-:Y:S01]  /*eae0*/  LOP3.LUT R3, R4, R3, RZ, 0x3c, !PT ;  /* 0x0000000304037212 */ /* 0x000fe200078e3cff */
[----:B------:R-:W-:Y:S01]  /*eaf0*/  IMAD.MOV.U32 R4, RZ, RZ, R8 ;  /* 0x000000ffff047224 */ /* 0x000fe200078e0008 */
[----:B------:R3:W-:Y:S01]  /*eb00*/  STL.64 [R1+0x110], R10 ;  /* 0x0001100a01007387 */ /* 0x0007e20000100a00 */
[----:B------:R-:W4:Y:S01]  /*eb10*/  LDC.64 R8, c[0x0][0x448] ;  /* 0x00011200ff087b82 */ /* 0x000f220000000a00 */
[----:B------:R-:W-:Y:S01]  /*eb20*/  LOP3.LUT P1, RZ, R21, 0x4, RZ, 0xc0, !PT ;  /* 0x0000000415ff7812 */ /* 0x000fe2000782c0ff */
[----:B------:R-:W-:Y:S01]  /*eb30*/  IMAD.IADD R0, R0, 0x1, R3 ;  /* 0x0000000100007824 */ /* 0x000fe200078e0203 */
[----:B------:R1:W-:Y:S01]  /*eb40*/  STL.128 [R1+0x100], R4 ;  /* 0x0001000401007387 */ /* 0x0003e20000100c00 */
[----:B0-----:R-:W-:Y:S01]  /*eb50*/  IMAD.MOV.U32 R27, RZ, RZ, R14 ;  /* 0x000000ffff1b7224 */ /* 0x001fe200078e000e */
[----:B------:R-:W-:Y:S01]  /*eb60*/  ULDC UR4, c[0x0][0x3f4] ;  /* 0x0000fd0000047ab9 */ /* 0x000fe20000000800 */
[----:B------:R-:W-:Y:S01]  /*eb70*/  IMAD.WIDE.U32 R12, R0, R13, UR40 ;  /* 0x00000028000c7e25 */ /* 0x000fe2000f8e000d */
[----:B--2---:R-:W-:Y:S03]  /*eb80*/  STL [R1+0xf8], R20 ;  /* 0x0000f81401007387 */ /* 0x004fe60000100800 */
[----:B------:R-:W-:Y:S01]  /*eb90*/  IMAD.MOV.U32 R0, RZ, RZ, 0x20 ;  /* 0x00000020ff007424 */ /* 0x000fe200078e00ff */
[----:B---3--:R-:W-:Y:S01]  /*eba0*/  IADD3 R10, P2, R12, 0x36400, RZ ;  /* 0x000364000c0a7810 */ /* 0x008fe20007f5e0ff */
[----:B------:R-:W-:Y:S01]  /*ebb0*/  IMAD.MOV.U32 R12, RZ, RZ, 0x10 ;  /* 0x00000010ff0c7424 */ /* 0x000fe200078e00ff */
[----:B-1----:R-:W-:Y:S01]  /*ebc0*/  STL.128 [R1+0xd0], R24 ;  /* 0x0000d01801007387 */ /* 0x002fe20000100c00 */
[----:B------:R-:W-:-:S02]  /*ebd0*/  IMAD.U32 R30, RZ, RZ, UR39 ;  /* 0x00000027ff1e7e24 */ /* 0x000fc4000f8e00ff */
[----:B------:R-:W-:Y:S01]  /*ebe0*/  IMAD.X R11, RZ, RZ, R13, P2 ;  /* 0x000000ffff0b7224 */ /* 0x000fe200010e060d */
[----:B------:R-:W-:Y:S01]  /*ebf0*/  SEL R13, R0, 0xffffffe0, !P1 ;  /* 0xffffffe0000d7807 */ /* 0x000fe20004800000 */
[----:B------:R-:W-:Y:S01]  /*ec00*/  STL.64 [R1+0xb0], R162 ;  /* 0x0000b0a201007387 */ /* 0x000fe20000100a00 */
[----:B------:R-:W0:Y:S01]  /*ec10*/  LDC.64 R6, c[0x0][0xae0] ;  /* 0x0002b800ff067b82 */ /* 0x000e220000000a00 */
[----:B------:R-:W-:Y:S01]  /*ec20*/  IMAD.U32 R4, RZ, RZ, UR6 ;  /* 0x00000006ff047e24 */ /* 0x000fe2000f8e00ff */
[----:B------:R-:W-:Y:S01]  /*ec30*/  SEL R12, R12, 0xfffffff0, !P0 ;  /* 0xfffffff00c0c7807 */ /* 0x000fe20004000000 */
[----:B------:R-:W-:Y:S01]  /*ec40*/  IMAD.U32 R5, RZ, RZ, UR7 ;  /* 0x00000007ff057e24 */ /* 0x000fe2000f8e00ff */
[----:B------:R-:W-:Y:S01]  /*ec50*/  STL.64 [R1+0xa8], R10 ;  /* 0x0000a80a01007387 */ /* 0x000fe20000100a00 */
[----:B------:R-:W-:Y:S01]  /*ec60*/  ISETP.LT.AND P0, PT, RZ, UR4, PT ;  /* 0x00000004ff007c0c */ /* 0x000fe2000bf01270 */
[----:B------:R-:W-:Y:S01]  /*ec70*/  IMAD.U32 R29, RZ, RZ, UR39 ;  /* 0x00000027ff1d7e24 */ /* 0x000fe2000f8e00ff */
[----:B------:R-:W-:Y:S01]  /*ec80*/  IADD3 R30, P1, R30, 0x118, RZ ;  /* 0x000001181e1e7810 */ /* 0x000fe20007f3e0ff */
[----:B------:R1:W-:Y:S01]  /*ec90*/  STL.64 [R1+0xb8], R4 ;  /* 0x0000b80401007387 */ /* 0x0003e20000100a00 */
[----:B------:R-:W-:-:S02]  /*eca0*/  IMAD.U32 R28, RZ, RZ, UR39 ;  /* 0x00000027ff1c7e24 */ /* 0x000fc4000f8e00ff */
[----:B------:R-:W-:Y:S01]  /*ecb0*/  IMAD.U32 R45, RZ, RZ, UR39 ;  /* 0x00000027ff2d7e24 */ /* 0x000fe2000f8e00ff */
[----:B------:R2:W-:Y:S01]  /*ecc0*/  STL.64 [R1+0xa0], R12 ;  /* 0x0000a00c01007387 */ /* 0x0005e20000100a00 */
[----:B------:R-:W-:Y:S01]  /*ecd0*/  IMAD.U32 R55, RZ, RZ, UR39 ;  /* 0x00000027ff377e24 */ /* 0x000fe2000f8e00ff */
[----:B------:R-:W-:Y:S01]  /*ece0*/  IADD3 R29, P2, R29, 0xfc, RZ ;  /* 0x000000fc1d1d7810 */ /* 0x000fe20007f5e0ff */
[----:B------:R-:W-:Y:S01]  /*ecf0*/  IMAD.U32 R52, RZ, RZ, UR39 ;  /* 0x00000027ff347e24 */ /* 0x000fe2000f8e00ff */
[----:B----4-:R2:W-:Y:S01]  /*ed00*/  STL.64 [R1+0xf0], R8 ;  /* 0x0000f00801007387 */ /* 0x0105e20000100a00 */
[----:B------:R-:W-:Y:S01]  /*ed10*/  IADD3 R28, P3, R28, 0xcc, RZ ;  /* 0x000000cc1c1c7810 */ /* 0x000fe20007f7e0ff */
[----:B------:R-:W-:Y:S01]  /*ed20*/  IMAD.X R46, RZ, RZ, UR42, P1 ;  /* 0x0000002aff2e7e24 */ /* 0x000fe200088e06ff */
[----:B------:R-:W-:Y:S01]  /*ed30*/  IADD3 R45, P4, R45, 0xc8, RZ ;  /* 0x000000c82d2d7810 */ /* 0x000fe20007f9e0ff */
[----:B-1----:R-:W-:Y:S01]  /*ed40*/  IMAD.MOV.U32 R4, RZ, RZ, RZ ;  /* 0x000000ffff047224 */ /* 0x002fe200078e00ff */
[----:B------:R2:W-:Y:S01]  /*ed50*/  STL.U8 [R1+0xc8], RZ ;  /* 0x0000c8ff01007387 */ /* 0x0005e20000100000 */
[----:B------:R-:W-:Y:S01]  /*ed60*/  IMAD.MOV.U32 R5, RZ, RZ, R15 ;  /* 0x000000ffff057224 */ /* 0x000fe200078e000f */
[----:B------:R-:W-:Y:S01]  /*ed70*/  IADD3 R55, P5, R55, 0xb8, RZ ;  /* 0x000000b837377810 */ /* 0x000fe20007fbe0ff */
[----:B------:R-:W-:Y:S01]  /*ed80*/  IMAD.X R41, RZ, RZ, UR42, P2 ;  /* 0x0000002aff297e24 */ /* 0x000fe200090e06ff */
[----:B------:R2:W-:Y:S01]  /*ed90*/  STL.U8 [R1+0xfc], RZ ;  /* 0x0000fcff01007387 */ /* 0x0005e20000100000 */
[----:B------:R-:W-:Y:S01]  /*eda0*/  IADD3 R52, P6, R52, 0x100, RZ ;  /* 0x0000010034347810 */ /* 0x000fe20007fde0ff */
[----:B------:R-:W-:-:S02]  /*edb0*/  IMAD.X R36, RZ, RZ, UR42, P3 ;  /* 0x0000002aff247e24 */ /* 0x000fc400098e06ff */
[----:B0-----:R2:W-:Y:S01]  /*edc0*/  STL.128 [R1+0xe0], R4 ;  /* 0x0000e00401007387 */ /* 0x0015e20000100c00 */
[----:B------:R-:W-:Y:S02]  /*edd0*/  IMAD.X R44, RZ, RZ, UR42, P4 ;  /* 0x0000002aff2c7e24 */ /* 0x000fe4000a0e06ff */
[----:B------:R-:W-:Y:S01]  /*ede0*/  IMAD.X R60, RZ, RZ, UR42, P5 ;  /* 0x0000002aff3c7e24 */ /* 0x000fe2000a8e06ff */
[----:B------:R2:W-:Y:S01]  /*edf0*/  STL.U8 [R1+0x118], RZ ;  /* 0x000118ff01007387 */ /* 0x0005e20000100000 */
[----:B------:R-:W-:Y:S01]  /*ee00*/  IMAD.X R51, RZ, RZ, UR42, P6 ;  /* 0x0000002aff337e24 */ /* 0x000fe2000b0e06ff */
[----:B------:R-:W-:Y:S06]  /*ee10*/  @P0 BRA `(.L_x_6755) ;  /* 0x0000000000400947 */ /* 0x000fec0003800000 */
[----:B------:R-:W3:Y:S02]  /*ee20*/  LDL R3, [R1+0x1cc] ;  /* 0x0001cc0001037983 */ /* 0x000ee40000100800 */
[----:B---3--:R-:W-:-:S04]  /*ee30*/  LEA.HI R0, R3, R3, RZ, 0x1 ;  /* 0x0000000303007211 */ /* 0x008fc800078f08ff */
        /* <DEDUP_REMOVED lines=8> */
.L_x_6758:
[----:B-1----:R1:W3:Y:S02]  /*eec0*/  SYNCS.PHASECHK.TRANS64.TRYWAIT P0, [R2+URZ+0x38800], R3 ;  /* 0x03880003020075a7 */ /* 0x0022e4000800017f */
[----:B---3--:R-:W-:Y:S05]  /*eed0*/  @!P0 NANOSLEEP.SYNCS 0x989680 ;  /* 0x009896800000895d */ /* 0x008fea0003900000 */
[----:B------:R-:W3:Y:S02]  /*eee0*/  @!P0 SYNCS.PHASECHK.TRANS64 P0, [R2+URZ+0x38800], R3 ;  /* 0x03880003020085a7 */ /* 0x000ee4000800007f */
[----:B---3--:R-:W-:Y:S05]  /*eef0*/  @!P0 BRA `(.L_x_6758) ;  /* 0xfffffffc00f08947 */ /* 0x008fea000383ffff */
.L_x_6757:
[----:B------:R-:W-:Y:S05]  /*ef00*/  BSYNC B0 ;  /* 0x0000000000007941 */ /* 0x000fea0003800000 */
.L_x_6756:
[----:B------:R-:W-:Y:S05]  /*ef10*/  BRA `(.L_x_6759) ;  /* 0x0000002c00b87947 */ /* 0x000fea0003800000 */
.L_x_6755:
[----:B------:R-:W-:Y:S01]  /*ef20*/  LOP3.LUT P0, RZ, R58, 0x3ff, RZ, 0xc0, !PT ;  /* 0x000003ff3aff7812 */ /* 0x000fe2000780c0ff */
[----:B------:R-:W-:Y:S01]  /*ef30*/  ULDC.64 UR4, c[0x0][0x3f8] ;  /* 0x0000fe0000047ab9 */ /* 0x000fe20000000a00 */
[----:B------:R-:W-:Y:S01]  /*ef40*/  SHF.R.S32.HI R0, RZ, 0x1f, R35 ;  /* 0x0000001fff007819 */ /* 0x000fe20000011423 */
[----:B------:R-:W-:Y:S01]  /*ef50*/  ULDC.64 UR6, c[0x0][0x408] ;  /* 0x0001020000067ab9 */ /* 0x000fe20000000a00 */
[----:B------:R-:W-:Y:S01]  /*ef60*/  IMAD.WIDE.U32 R26, R35, UR4, RZ ;  /* 0x00000004231a7c25 */ /* 0x000fe2000f8e00ff */
[----:B------:R-:W-:Y:S03]  /*ef70*/  BSSY B6, `(.L_x_6760) ;  /* 0x0000019000067945 */ /* 0x000fe60003800000 */
[C---:B--2---:R-:W-:Y:S02]  /*ef80*/  IMAD R4, R0.reuse, UR4, RZ ;  /* 0x0000000400047c24 */ /* 0x044fe4000f8e02ff */
        /* <DEDUP_REMOVED lines=23> */
.L_x_6761:
[----:B------:R-:W-:Y:S05]  /*f100*/  BSYNC B6 ;  /* 0x0000000000067941 */ /* 0x000fea0003800000 */
.L_x_6760:
[----:B------:R-:W2:Y:S01]  /*f110*/  LDL R3, [R1+0x50] ;  /* 0x0000500001037983 */ /* 0x000ea20000100800 */
[----:B------:R-:W-:Y:S01]  /*f120*/  ULDC.U8 UR4, c[0x0][0x410] ;  /* 0x0001040000047ab9 */ /* 0x000fe20000000000 */
[----:B------:R-:W-:Y:S01]  /*f130*/  BSSY B0, `(.L_x_6762) ;  /* 0x00002c4000007945 */ /* 0x000fe20003800000 */
[----:B------:R-:W-:Y:S01]  /*f140*/  ISETP.NE.AND P0, PT, RZ, UR4, PT ;  /* 0x00000004ff007c0c */ /* 0x000fe2000bf05270 */
[----:B--2---:R-:W-:-:S12]  /*f150*/  IMAD R0, R3, 0x40, R18 ;  /* 0x0000004003007824 */ /* 0x004fd800078e0212 */
[----:B------:R-:W-:Y:S05]  /*f160*/  @!P0 BRA `(.L_x_6763) ;  /* 0x0000001400ac8947 */ /* 0x000fea0003800000 */
[----:B------:R-:W2:Y:S01]  /*f170*/  LDL R20, [R1+0x448] ;  /* 0x0004480001147983 */ /* 0x000ea20000100800 */
[----:B------:R-:W0:Y:S01]  /*f180*/  LDC R65, c[0x0][0x448] ;  /* 0x00011200ff417b82 */ /* 0x000e220000000800 */
[----:B------:R-:W-:Y:S01]  /*f190*/  ULDC.64 UR4, c[0x0][0x3f8] ;  /* 0x0000fe0000047ab9 */ /* 0x000fe20000000a00 */
[----:B------:R-:W-:Y:S01]  /*f1a0*/  ULDC.64 UR6, c[0x0][0x408] ;  /* 0x0001020000067ab9 */ /* 0x000fe20000000a00 */
[----:B------:R-:W-:Y:S02]  /*f1b0*/  IMAD.MOV.U32 R27, RZ, RZ, R25 ;  /* 0x000000ffff1b7224 */ /* 0x000fe400078e0019 */
[----:B------:R-:W-:Y:S01]  /*f1c0*/  IMAD.MOV.U32 R59, RZ, RZ, R35 ;  /* 0x000000ffff3b7224 */ /* 0x000fe200078e0023 */
[----:B0-----:R-:W-:-:S13]  /*f1d0*/  ISETP.NE.AND P0, PT, R65, 0x1, PT ;  /* 0x000000014100780c */ /* 0x001fda0003f05270 */
[----:B------:R-:W0:Y:S08]  /*f1e0*/  @P0 LDC R4, c[0x0][0x44c] ;  /* 0x00011300ff040b82 */ /* 0x000e300000000800 */
[----:B------:R-:W1:Y:S01]  /*f1f0*/  @P0 LDC R5, c[0x0][0x450] ;  /* 0x00011400ff050b82 */ /* 0x000e620000000800 */
[----:B--2---:R-:W-:-:S04]  /*f200*/  IMAD R3, R20, 0x20, R0 ;  /* 0x0000002014037824 */ /* 0x004fc800078e0200 */
[----:B0-----:R-:W-:-:S05]  /*f210*/  @P0 IMAD.HI.U32 R4, R3, R4, RZ ;  /* 0x0000000403040227 */ /* 0x001fca00078e00ff */
[----:B-1----:R-:W-:-:S04]  /*f220*/  @P0 SHF.R.U32.HI R3, RZ, R5, R4 ;  /* 0x00000005ff030219 */ /* 0x002fc80000011604 */
        /* <DEDUP_REMOVED lines=17> */
[----:B------:R0:W1:Y:S04]  /*f340*/  SHFL.IDX PT, R7, R64, RZ, 0x1c1f ;  /* 0x001c1fff40077589 */ /* 0x00006800000e0000 */
[----:B------:R0:W2:Y:S04]  /*f350*/  SHFL.IDX PT, R6, R10, RZ, 0x1c1f ;  /* 0x001c1fff0a067589 */ /* 0x0000a800000e0000 */
[----:B------:R0:W3:Y:S04]  /*f360*/  SHFL.IDX PT, R20, R35, RZ, 0x1c1f ;  /* 0x001c1fff23147589 */ /* 0x0000e800000e0000 */
[----:B------:R0:W4:Y:S02]  /*f370*/  SHFL.IDX PT, R8, R3, RZ, 0x1c1f ;  /* 0x001c1fff03087589 */ /* 0x00012400000e0000 */
.L_x_7080:
        /* <DEDUP_REMOVED lines=8> */
[----:B------:R-:W3:Y:S01]  /*f400*/  LDL R11, [R1+0x44c] ;  /* 0x00044c00010b7983 */ /* 0x000ee20000100800 */
[----:B------:R-:W-:Y:S01]  /*f410*/  ULDC UR4, c[0x0][0x3f4] ;  /* 0x0000fd0000047ab9 */ /* 0x000fe20000000800 */
[----:B--2---:R-:W-:Y:S01]  /*f420*/  IMAD.MOV.U32 R4, RZ, RZ, R6 ;  /* 0x000000ffff047224 */ /* 0x004fe200078e0006 */
[----:B------:R-:W-:Y:S01]  /*f430*/  ISETP.GE.AND P2, PT, R22, UR4, PT ;  /* 0x0000000416007c0c */ /* 0x000fe2000bf46270 */
[----:B-1----:R-:W-:Y:S01]  /*f440*/  IMAD.MOV.U32 R5, RZ, RZ, R7 ;  /* 0x000000ffff057224 */ /* 0x002fe200078e0007 */
[----:B------:R-:W-:Y:S02]  /*f450*/  ISETP.GE.AND P3, PT, R165, UR4, PT ;  /* 0x00000004a5007c0c */ /* 0x000fe4000bf66270 */
[----:B------:R-:W-:-:S09]  /*f460*/  CS2R R58, SRZ ;  /* 0x00000000003a7805 */ /* 0x000fd2000001ff00 */
[----:B------:R-:W-:-:S04]  /*f470*/  @!P2 IMAD.WIDE R4, R22, 0x2, R4 ;  /* 0x000000021604a825 */ /* 0x000fc800078e0204 */
[----:B------:R-:W-:Y:S01]  /*f480*/  @!P3 IMAD.SHL.U32 R9, R165, 0x2, RZ ;  /* 0x00000002a509b824 */ /* 0x000fe200078e00ff */
[----:B------:R1:W5:Y:S01]  /*f490*/  @!P2 LD.E.64 R58, desc[UR36][R4.64] ;  /* 0x00000024043aa980 */ /* 0x000362000c101b00 */
[----:B------:R-:W-:Y:S02]  /*f4a0*/  CS2R R62, SRZ ;  /* 0x00000000003e7805 */ /* 0x000fe4000001ff00 */
[----:B------:R-:W-:Y:S02]  /*f4b0*/  CS2R R26, SRZ ;  /* 0x00000000001a7805 */ /* 0x000fe4000001ff00 */
[----:B------:R-:W-:Y:S02]  /*f4c0*/  CS2R R24, SRZ ;  /* 0x0000000000187805 */ /* 0x000fe4000001ff00 */
[-C--:B-1----:R-:W-:Y:S02]  /*f4d0*/  @!P3 IADD3 R4, P0, R6, R9.reuse, RZ ;  /* 0x000000090604b210 */ /* 0x082fe40007f1e0ff */
[----:B----4-:R-:W-:Y:S01]  /*f4e0*/  @!P3 IADD3 R6, P1, R8, R9, RZ ;  /* 0x000000090806b210 */ /* 0x010fe20007f3e0ff */
[----:B---3--:R-:W-:-:S02]  /*f4f0*/  IMAD.MOV.U32 R9, RZ, RZ, R20 ;  /* 0x000000ffff097224 */ /* 0x008fc400078e0014 */
[----:B------:R-:W-:-:S05]  /*f500*/  @!P2 IMAD.WIDE R8, R22, 0x2, R8 ;  /* 0x000000021608a825 */ /* 0x000fca00078e0208 */
[----:B------:R1:W5:Y:S01]  /*f510*/  @!P2 LD.E.64 R62, desc[UR36][R8.64] ;  /* 0x00000024083ea980 */ /* 0x000362000c101b00 */
[----:B------:R-:W-:-:S05]  /*f520*/  @!P3 SHF.L.U64.HI R11, R165, 0x1, R11 ;  /* 0x00000001a50bb819 */ /* 0x000fca000001020b */
[--C-:B------:R-:W-:Y:S02]  /*f530*/  @!P3 IMAD.X R5, R7, 0x1, R11.reuse, P0 ;  /* 0x000000010705b824 */ /* 0x100fe400000e060b */
[----:B------:R-:W-:-:S03]  /*f540*/  @!P3 IMAD.X R7, R20, 0x1, R11, P1 ;  /* 0x000000011407b824 */ /* 0x000fc600008e060b */
[----:B------:R1:W5:Y:S04]  /*f550*/  @!P3 LD.E.64 R26, desc[UR36][R4.64] ;  /* 0x00000024041ab980 */ /* 0x000368000c101b00 */
[----:B------:R1:W5:Y:S02]  /*f560*/  @!P3 LD.E.64 R24, desc[UR36][R6.64] ;  /* 0x000000240618b980 */ /* 0x000364000c101b00 */
.L_x_6766:
[----:B------:R-:W-:Y:S05]  /*f570*/  BSYNC B1 ;  /* 0x0000000000017941 */ /* 0x000fea0003800000 */
.L_x_6765:
[----:B-1---5:R-:W-:Y:S01]  /*f580*/  IMAD.MOV.U32 R4, RZ, RZ, R26 ;  /* 0x000000ffff047224 */ /* 0x022fe200078e001a */
[----:B------:R-:W-:Y:S01]  /*f590*/  UMOV UR4, 0xffffffff ;  /* 0xffffffff00047882 */ /* 0x000fe20000000000 */
[----:B------:R-:W-:Y:S01]  /*f5a0*/  IMAD.MOV.U32 R5, RZ, RZ, R27 ;  /* 0x000000ffff057224 */ /* 0x000fe200078e001b */
[----:B---3--:R-:W-:Y:S01]  /*f5b0*/  CS2R R20, SRZ ;  /* 0x0000000000147805 */ /* 0x008fe2000001ff00 */
[----:B--2---:R-:W-:Y:S02]  /*f5c0*/  IMAD.MOV.U32 R6, RZ, RZ, R58 ;  /* 0x000000ffff067224 */ /* 0x004fe400078e003a */
        /* <DEDUP_REMOVED lines=13> */
[----:B------:R1:W2:Y:S04]  /*f6a0*/  SHFL.IDX PT, R7, R64, 0x1, 0x1c1f ;  /* 0x003c1f0040077f89 */ /* 0x0002a800000e0000 */
[----:B------:R1:W3:Y:S04]  /*f6b0*/  SHFL.IDX PT, R6, R10, 0x1, 0x1c1f ;  /* 0x003c1f000a067f89 */ /* 0x0002e800000e0000 */
[----:B0-----:R-:W0:Y:S04]  /*f6c0*/  SHFL.IDX PT, R35, R35, 0x1, 0x1c1f ;  /* 0x003c1f0023237f89 */ /* 0x001e2800000e0000 */
[----:B------:R1:W0:Y:S02]  /*f6d0*/  SHFL.IDX PT, R14, R3, 0x1, 0x1c1f ;  /* 0x003c1f00030e7f89 */ /* 0x00022400000e0000 */
.L_x_7086:
[----:B------:R-:W5:Y:S01]  /*f6e0*/  LDL R4, [R1+0x1cc] ;  /* 0x0001cc0001047983 */ /* 0x000f620000100800 */
[----:B------:R-:W-:Y:S01]  /*f6f0*/  VIADD R0, R0, 0x20 ;  /* 0x0000002000007836 */ /* 0x000fe20000000000 */
[----:B------:R-:W-:Y:S01]  /*f700*/  BSSY B1, `(.L_x_6768) ;  /* 0x0000022000017945 */ /* 0x000fe20003800000 */
[----:B-1----:R-:W-:Y:S02]  /*f710*/  CS2R R10, SRZ ;  /* 0x00000000000a7805 */ /* 0x002fe4000001ff00 */
[----:B----4-:R-:W-:Y:S02]  /*f720*/  CS2R R8, SRZ ;  /* 0x0000000000087805 */ /* 0x010fe4000001ff00 */
[----:B------:R-:W-:Y:S02]  /*f730*/  CS2R R12, SRZ ;  /* 0x00000000000c7805 */ /* 0x000fe4000001ff00 */
[----:B------:R-:W-:Y:S02]  /*f740*/  ISETP.GE.AND P0, PT, R0, R65, PT ;  /* 0x000000410000720c */ /* 0x000fe40003f06270 */
[----:B-----5:R-:W-:-:S04]  /*f750*/  LEA.HI R3, R4, R4, RZ, 0x1 ;  /* 0x0000000404037211 */ /* 0x020fc800078f08ff */
[----:B------:R-:W-:-:S05]  /*f760*/  LOP3.LUT R3, R3, 0xfffffffe, RZ, 0xc0, !PT ;  /* 0xfffffffe03037812 */ /* 0x000fca00078ec0ff */
[----:B------:R-:W-:-:S05]  /*f770*/  IMAD.IADD R3, R4, 0x1, -R3 ;  /* 0x0000000104037824 */ /* 0x000fca00078e0a03 */
[----:B------:R-:W-:Y:S01]  /*f780*/  SHF.L.U32 R3, R3, 0x1f, RZ ;  /* 0x0000001f03037819 */ /* 0x000fe200000006ff */
[----:B------:R-:W-:Y:S06]  /*f790*/  @P0 BRA `(.L_x_6769) ;  /* 0x0000000000600947 */ /* 0x000fec0003800000 */
[----:B------:R-:W4:Y:S01]  /*f7a0*/  LDL R15, [R1+0x44c] ;  /* 0x00044c00010f7983 */ /* 0x000f220000100800 */
[----:B------:R-:W-:Y:S01]  /*f7b0*/  ULDC UR4, c[0x0][0x3f4] ;  /* 0x0000fd0000047ab9 */ /* 0x000fe20000000800 */
[----:B---3--:R-:W-:Y:S01]  /*f7c0*/  IMAD.MOV.U32 R4, RZ, RZ, R6 ;  /* 0x000000ffff047224 */ /* 0x008fe200078e0006 */
[----:B------:R-:W-:Y:S01]  /*f7d0*/  ISETP.GE.AND P2, PT, R22, UR4, PT ;  /* 0x0000000416007c0c */ /* 0x000fe2000bf46270 */
[----:B--2---:R-:W-:Y:S01]  /*f7e0*/  IMAD.MOV.U32 R5, RZ, RZ, R7 ;  /* 0x000000ffff057224 */ /* 0x004fe200078e0007 */
[----:B------:R-:W-:Y:S02]  /*f7f0*/  ISETP.GE.AND P3, PT, R165, UR4, PT ;  /* 0x00000004a5007c0c */ /* 0x000fe4000bf66270 */
[----:B------:R-:W-:Y:S01]  /*f800*/  CS2R R10, SRZ ;  /* 0x00000000000a7805 */ /* 0x000fe2000001ff00 */
[----:B0-----:R-:W-:-:S08]  /*f810*/  IMAD.MOV.U32 R8, RZ, RZ, R14 ;  /* 0x000000ffff087224 */ /* 0x001fd000078e000e */
[----:B------:R-:W-:-:S04]  /*f820*/  @!P2 IMAD.WIDE R4, R22, 0x2, R4 ;  /* 0x000000021604a825 */ /* 0x000fc800078e0204 */
[C---:B------:R-:W-:Y:S01]  /*f830*/  @!P3 IMAD.SHL.U32 R9, R165.reuse, 0x2, RZ ;  /* 0x00000002a509b824 */ /* 0x040fe200078e00ff */
[----:B------:R0:W5:Y:S01]  /*f840*/  @!P2 LD.E.64 R10, desc[UR36][R4.64] ;  /* 0x00000024040aa980 */ /* 0x000162000c101b00 */
[----:B------:R-:W-:Y:S02]  /*f850*/  CS2R R12, SRZ ;  /* 0x00000000000c7805 */ /* 0x000fe4000001ff00 */
[----:B------:R-:W-:Y:S02]  /*f860*/  CS2R R20, SRZ ;  /* 0x0000000000147805 */ /* 0x000fe4000001ff00 */
[-C--:B0-----:R-:W-:Y:S02]  /*f870*/  @!P3 IADD3 R4, P0, R6, R9.reuse, RZ ;  /* 0x000000090604b210 */ /* 0x081fe40007f1e0ff */
[----:B------:R-:W-:Y:S01]  /*f880*/  @!P3 IADD3 R6, P1, R14, R9, RZ ;  /* 0x000000090e06b210 */ /* 0x000fe20007f3e0ff */
[----:B------:R-:W-:Y:S01]  /*f890*/  IMAD.MOV.U32 R9, RZ, RZ, R35 ;  /* 0x000000ffff097224 */ /* 0x000fe200078e0023 */
[----:B----4-:R-:W-:Y:S01]  /*f8a0*/  @!P3 SHF.L.U64.HI R0, R165, 0x1, R15 ;  /* 0x00000001a500b819 */ /* 0x010fe2000001020f */
[----:B------:R-:W-:Y:S01]  /*f8b0*/  @!P2 IMAD.WIDE R14, R22, 0x2, R8 ;  /* 0x00000002160ea825 */ /* 0x000fe200078e0208 */
[----:B------:R-:W-:-:S03]  /*f8c0*/  CS2R R8, SRZ ;  /* 0x0000000000087805 */ /* 0x000fc6000001ff00 */
[--C-:B------:R-:W-:Y:S01]  /*f8d0*/  @!P3 IMAD.X R5, R7, 0x1, R0.reuse, P0 ;  /* 0x000000010705b824 */ /* 0x100fe200000e0600 */
[----:B------:R1:W5:Y:S01]  /*f8e0*/  @!P2 LD.E.64 R12, desc[UR36][R14.64] ;  /* 0x000000240e0ca980 */ /* 0x000362000c101b00 */
[----:B------:R-:W-:-:S03]  /*f8f0*/  @!P3 IMAD.X R7, R35, 0x1, R0, P1 ;  /* 0x000000012307b824 */ /* 0x000fc600008e0600 */
[----:B------:R1:W5:Y:S04]  /*f900*/  @!P3 LD.E.64 R20, desc[UR36][R4.64] ;  /* 0x000000240414b980 */ /* 0x000368000c101b00 */
[----:B------:R1:W5:Y:S02]  /*f910*/  @!P3 LD.E.64 R8, desc[UR36][R6.64] ;  /* 0x000000240608b980 */ /* 0x000364000c101b00 */
.L_x_6769:
[----:B------:R-:W-:Y:S05]  /*f920*/  BSYNC B1 ;  /* 0x0000000000017941 */ /* 0x000fea0003800000 */
.L_x_6768:
[----:B------:R-:W4:Y:S01]  /*f930*/  SYNCS.PHASECHK.TRANS64.TRYWAIT P0, [R2+URZ+0x38800], R3 ;  /* 0x03880003020075a7 */ /* 0x000f22000800017f */
[----:B------:R-:W-:Y:S04]  /*f940*/  BSSY B1, `(.L_x_6770) ;  /* 0x0000002000017945 */ /* 0x000fe80003800000 */
[----:B----4-:R-:W-:Y:S05]  /*f950*/  @!P0 BRA `(.L_x_6771) ;  /* 0x0000029400dc8947 */ /* 0x010fea0003800000 */
.L_x_7087:
[----:B------:R-:W-:Y:S05]  /*f960*/  BSYNC B1 ;  /* 0x0000000000017941 */ /* 0x000fea0003800000 */
.L_x_6770:
[----:B-1-3--:R-:W3:Y:S01]  /*f970*/  LDL R6, [R1+0x50] ;  /* 0x0000500001067983 */ /* 0x00aee20000100800 */
[C---:B------:R-:W-:Y:S01]  /*f980*/  IMAD.SHL.U32 R0, R159.reuse, 0x40, RZ ;  /* 0x000000409f007824 */ /* 0x040fe200078e00ff */
[----:B------:R-:W-:Y:S01]  /*f990*/  LOP3.LUT P1, RZ, R159, 0x4, RZ, 0xc0, !PT ;  /* 0x000000049fff7812 */ /* 0x000fe2000782c0ff */
[----:B-----5:R-:W-:Y:S01]  /*f9a0*/  IMAD.MOV.U32 R4, RZ, RZ, R21 ;  /* 0x000000ffff047224 */ /* 0x020fe200078e0015 */
[----:B------:R-:W-:Y:S01]  /*f9b0*/  BSSY B1, `(.L_x_6772) ;  /* 0x000007f000017945 */ /* 0x000fe20003800000 */
[----:B------:R-:W-:Y:S01]  /*f9c0*/  IMAD.MOV.U32 R5, RZ, RZ, R8 ;  /* 0x000000ffff057224 */ /* 0x000fe200078e0008 */
[----:B----4-:R-:W-:Y:S02]  /*f9d0*/  LOP3.LUT R3, R0, 0x1c0, RZ, 0xc0, !PT ;  /* 0x000001c000037812 */ /* 0x010fe400078ec0ff */
[----:B0-----:R-:W-:Y:S01]  /*f9e0*/  PRMT R14, R4, 0x7610, R14 ;  /* 0x00007610040e7816 */ /* 0x001fe2000000000e */
[----:B------:R-:W-:Y:S01]  /*f9f0*/  IMAD.MOV.U32 R4, RZ, RZ, R11 ;  /* 0x000000ffff047224 */ /* 0x000fe200078e000b */
[----:B------:R-:W-:-:S02]  /*fa00*/  LOP3.LUT R0, R3, 0x18, R16, 0xf8, !PT ;  /* 0x0000001803007812 */ /* 0x000fc400078ef810 */
[----:B------:R-:W-:Y:S02]  /*fa10*/  SHF.R.U32.HI R3, RZ, 0x3, R3 ;  /* 0x00000003ff037819 */ /* 0x000fe40000011603 */
[----:B------:R-:W-:Y:S01]  /*fa20*/  PRMT R73, R4, 0x7610, R73 ;  /* 0x0000761004497816 */ /* 0x000fe20000000049 */
[----:B------:R-:W-:Y:S01]  /*fa30*/  IMAD.MOV.U32 R4, RZ, RZ, R9 ;  /* 0x000000ffff047224 */ /* 0x000fe200078e0009 */
[----:B------:R-:W-:Y:S02]  /*fa40*/  LOP3.LUT R0, R0, R3, RZ, 0x3c, !PT ;  /* 0x0000000300007212 */ /* 0x000fe400078e3cff */
[----:B------:R-:W-:Y:S01]  /*fa50*/  PRMT R35, R5, 0x7610, R35 ;  /* 0x0000761005237816 */ /* 0x000fe20000000023 */
[----:B------:R-:W-:Y:S01]  /*fa60*/  IMAD.MOV.U32 R5, RZ, RZ, R12 ;  /* 0x000000ffff057224 */ /* 0x000fe200078e000c */
[----:B------:R-:W-:Y:S01]  /*fa70*/  PRMT R64, R4, 0x7610, R64 ;  /* 0x0000761004407816 */ /* 0x000fe20000000040 */
[----:B------:R-:W-:Y:S02]  /*fa80*/  IMAD R3, R167, 0x200, R0 ;  /* 0x00000200a7037824 */ /* 0x000fe400078e0200 */
[----:B------:R-:W-:Y:S01]  /*fa90*/  IMAD.MOV.U32 R0, RZ, RZ, R20 ;  /* 0x000000ffff007224 */ /* 0x000fe200078e0014 */
[----:B------:R-:W-:Y:S01]  /*faa0*/  PRMT R74, R5, 0x7610, R74 ;  /* 0x00007610054a7816 */ /* 0x000fe2000000004a */
[----:B------:R-:W-:-:S02]  /*fab0*/  IMAD R2, R3, 0x2, R2 ;  /* 0x0000000203027824 */ /* 0x000fc400078e0202 */
[----:B------:R-:W-:Y:S02]  /*fac0*/  IMAD.MOV.U32 R3, RZ, RZ, R10 ;  /* 0x000000ffff037224 */ /* 0x000fe400078e000a */
[----:B--2---:R-:W-:Y:S02]  /*fad0*/  VIADD R7, R2, 0x20400 ;  /* 0x0002040002077836 */ /* 0x004fe40000000000 */
[--C-:B---3--:R-:W-:Y:S01]  /*fae0*/  IMAD R6, R6, -0x40, R65.reuse ;  /* 0xffffffc006067824 */ /* 0x108fe200078e0241 */
[----:B------:R-:W-:Y:S01]  /*faf0*/  PRMT R65, R3, 0x7610, R65 ;  /* 0x0000761003417816 */ /* 0x000fe20000000041 */
[----:B------:R-:W-:Y:S02]  /*fb00*/  VIADD R3, R2, 0x20440 ;  /* 0x0002044002037836 */ /* 0x000fe40000000000 */
[----:B------:R-:W-:Y:S01]  /*fb10*/  @P1 VIADD R3, R7, 0xffffffc0 ;  /* 0xffffffc007031836 */ /* 0x000fe20000000000 */
[----:B------:R-:W-:Y:S01]  /*fb20*/  VIMNMX R15, R6, 0x40, PT ;  /* 0x00000040060f7848 */ /* 0x000fe20003fe0100 */
[----:B------:R-:W-:-:S03]  /*fb30*/  IMAD.MOV.U32 R6, RZ, RZ, R13 ;  /* 0x000000ffff067224 */ /* 0x000fc600078e000d */
[----:B------:R-:W-:Y:S02]  /*fb40*/  ISETP.GE.AND P0, PT, R18, R15, PT ;  /* 0x0000000f1200720c */ /* 0x000fe40003f06270 */
[----:B------:R-:W-:-:S11]  /*fb50*/  PRMT R75, R6, 0x7610, R75 ;  /* 0x00007610064b7816 */ /* 0x000fd6000000004b */
[----:B------:R-:W-:Y:S05]  /*fb60*/  @P0 BRA `(.L_x_6773) ;  /* 0x00000004008c0947 */ /* 0x000fea0003800000 */
[----:B------:R-:W0:Y:S01]  /*fb70*/  LDC R4, c[0x0][0x3f4] ;  /* 0x0000fd00ff047b82 */ /* 0x000e220000000800 */
[----:B------:R-:W-:Y:S01]  /*fb80*/  BSSY B2, `(.L_x_6774) ;  /* 0x0000032000027945 */ /* 0x000fe20003800000 */
[-C--:B0-----:R-:W-:Y:S02]  /*fb90*/  ISETP.GE.AND P0, PT, R22, R4.reuse, PT ;  /* 0x000000041600720c */ /* 0x081fe40003f06270 */
[----:B------:R-:W-:-:S11]  /*fba0*/  ISETP.GE.AND P1, PT, R165, R4, PT ;  /* 0x00000004a500720c */ /* 0x000fd60003f26270 */
[----:B------:R-:W-:Y:S05]  /*fbb0*/  @P0 BRA `(.L_x_6775) ;  /* 0x0000000000b80947 */ /* 0x000fea0003800000 */
[----:B------:R-:W0:Y:S01]  /*fbc0*/  LDS.128 R4, [R2+0x20400] ;  /* 0x0204000002047984 */ /* 0x000e220000000c00 */
[----:B------:R-:W-:Y:S02]  /*fbd0*/  SHF.R.U32.HI R80, RZ, 0x10, R63 ;  /* 0x00000010ff507819 */ /* 0x000fe4000001163f */
[----:B------:R-:W-:Y:S02]  /*fbe0*/  SHF.R.U32.HI R77, RZ, 0x10, R59 ;  /* 0x00000010ff4d7819 */ /* 0x000fe4000001163b */
[----:B------:R-:W-:Y:S02]  /*fbf0*/  SHF.R.U64 R79, R62, 0x10, R63 ;  /* 0x000000103e4f7819 */ /* 0x000fe4000000123f */
[----:B------:R-:W-:Y:S02]  /*fc00*/  PRMT R80, R70, 0x5432, R80 ;  /* 0x0000543246507816 */ /* 0x000fe40000000050 */
[----:B------:R-:W-:Y:S02]  /*fc10*/  PRMT R77, R78, 0x5410, R77 ;  /* 0x000054104e4d7816 */ /* 0x000fe4000000004d */
[----:B------:R-:W-:-:S02]  /*fc20*/  SHF.R.U64 R76, R58, 0x10, R59 ;  /* 0x000000103a4c7819 */ /* 0x000fc4000000123b */
        /* <DEDUP_REMOVED lines=14> */
[C---:B------:R-:W-:Y:S01]  /*fd10*/  FFMA.FTZ R83, R58.reuse, R78, -R83 ;  /* 0x0000004e3a537223 */ /* 0x040fe20000010853 */
[----:B------:R-:W-:Y:S01]  /*fd20*/  FFMA.FTZ R82, R58, R81, R82 ;  /* 0x000000513a527223 */ /* 0x000fe20000010052 */
[-C--:B------:R-:W-:Y:S01]  /*fd30*/  FFMA.FTZ R81, R62, R77.reuse, -R59 ;  /* 0x0000004d3e517223 */ /* 0x080fe2000001083b */
[C---:B------:R-:W-:Y:S01]  /*fd40*/  IMAD.U32 R7, R5.reuse, 0x10000, RZ ;  /* 0x0001000005077824 */ /* 0x040fe200078e00ff */
[----:B------:R-:W-:Y:S01]  /*fd50*/  LOP3.LUT R4, R4, 0xffff0000, RZ, 0xc0, !PT ;  /* 0xffff000004047812 */ /* 0x000fe200078ec0ff */
[C---:B------:R-:W-:Y:S01]  /*fd60*/  IMAD.U32 R59, R76.reuse, 0x10000, RZ ;  /* 0x000100004c3b7824 */ /* 0x040fe200078e00ff */
[----:B------:R-:W-:Y:S01]  /*fd70*/  LOP3.LUT R5, R5, 0xffff0000, RZ, 0xc0, !PT ;  /* 0xffff000005057812 */ /* 0x000fe200078ec0ff */
[----:B------:R-:W-:Y:S01]  /*fd80*/  FMUL.FTZ R85, R63, R77 ;  /* 0x0000004d3f557220 */ /* 0x000fe20000410000 */
        /* <DEDUP_REMOVED lines=17> */
.L_x_6775:
[----:B------:R-:W-:Y:S05]  /*fea0*/  BSYNC B2 ;  /* 0x0000000000027941 */ /* 0x000fea0003800000 */
.L_x_6774:
[----:B------:R-:W-:Y:S05]  /*feb0*/  @P1 BRA `(.L_x_6773) ;  /* 0x0000000000b81947 */ /* 0x000fea0003800000 */
[----:B0-----:R-:W0:Y:S01]  /*fec0*/  LDS.128 R4, [R3] ;  /* 0x0000000003047984 */ /* 0x001e220000000c00 */
        /* <DEDUP_REMOVED lines=45> */
.L_x_6773:
[----:B------:R-:W-:Y:S05]  /*101a0*/  BSYNC B1 ;  /* 0x0000000000017941 */ /* 0x000fea0003800000 */
.L_x_6772:
[----:B01----:R-:W-:-:S05]  /*101b0*/  VIADD R4, R18, 0x20 ;  /* 0x0000002012047836 */ /* 0x003fca0000000000 */
[----:B------:R-:W-:-:S13]  /*101c0*/  ISETP.GE.AND P0, PT, R4, R15, PT ;  /* 0x0000000f0400720c */ /* 0x000fda0003f06270 */
[----:B------:R-:W-:Y:S05]  /*101d0*/  @P0 BRA `(.L_x_6776) ;  /* 0x0000001800e40947 */ /* 0x000fea0003800000 */
[----:B------:R-:W0:Y:S01]  /*101e0*/  LDC R4, c[0x0][0x3f4] ;  /* 0x0000fd00ff047b82 */ /* 0x000e220000000800 */
[----:B------:R-:W-:Y:S01]  /*101f0*/  BSSY B1, `(.L_x_6777) ;  /* 0x0000032000017945 */ /* 0x000fe20003800000 */
[-C--:B0-----:R-:W-:Y:S02]  /*10200*/  ISETP.GE.AND P0, PT, R22, R4.reuse, PT ;  /* 0x000000041600720c */ /* 0x081fe40003f06270 */
[----:B------:R-:W-:-:S11]  /*10210*/  ISETP.GE.AND P1, PT, R165, R4, PT ;  /* 0x00000004a500720c */ /* 0x000fd60003f26270 */
[----:B------:R-:W-:Y:S05]  /*10220*/  @P0 BRA `(.L_x_6778) ;  /* 0x0000000000b80947 */ /* 0x000fea0003800000 */
[----:B------:R-:W0:Y:S01]  /*10230*/  LDS.128 R4, [R2+0x21400] ;  /* 0x0214000002047984 */ /* 0x000e220000000c00 */
        /* <DEDUP_REMOVED lines=20> */
[C---:B------:R-:W-:Y:S01]  /*10380*/  FFMA.FTZ R26, R10.reuse, R15, -R25 ;  /* 0x0000000f0a1a7223 */ /* 0x040fe20000010819 */
[-C--:B------:R-:W-:Y:S01]  /*10390*/  FMUL.FTZ R15, R13, R73.reuse ;  /* 0x000000490d0f7220 */ /* 0x080fe20000410000 */
        /* <DEDUP_REMOVED lines=23> */
.L_x_6778:
[----:B------:R-:W-:Y:S05]  /*10510*/  BSYNC B1 ;  /* 0x0000000000017941 */ /* 0x000fea0003800000 */
.L_x_6777:
        /* <DEDUP_REMOVED lines=13> */
[----:B------:R-:W-:Y:S01]  /*105f0*/  PRMT R35, R35, 0x5410, R2 ;  /* 0x0000541023237816 */ /* 0x000fe20000000002 */
        /* <DEDUP_REMOVED lines=8> */
[----:B------:R-:W-:Y:S01]  /*10680*/  FMUL.FTZ R12, R7, R64 ;  /* 0x00000040070c7220 */ /* 0x000fe20000410000 */
[----:B------:R-:W-:-:S02]  /*10690*/  IMAD.U32 R4, R5, 0x10000, RZ ;  /* 0x0001000005047824 */ /* 0x000fc400078e00ff */
[C---:B------:R-:W-:Y:S01]  /*106a0*/  FFMA.FTZ R15, R8.reuse, R11, -R15 ;  /* 0x0000000b080f7223 */ /* 0x040fe2000001080f */
[----:B------:R-:W-:Y:S01]  /*106b0*/  FFMA.FTZ R8, R8, R13, R6 ;  /* 0x0000000d08087223 */ /* 0x000fe20000010006 */
[-C--:B------:R-:W-:Y:S01]  /*106c0*/  FMUL.FTZ R6, R7, R14.reuse ;  /* 0x0000000e07067220 */ /* 0x080fe20000410000 */
[----:B------:R-:W-:Y:S01]  /*106d0*/  IMAD.U32 R11, R35, 0x10000, RZ ;  /* 0x00010000230b7824 */ /* 0x000fe200078e00ff */
[----:B------:R-:W-:Y:S01]  /*106e0*/  LOP3.LUT R5, R5, 0xffff0000, RZ, 0xc0, !PT ;  /* 0xffff000005057812 */ /* 0x000fe200078ec0ff */
[C---:B------:R-:W-:Y:S01]  /*106f0*/  IMAD.U32 R7, R10.reuse, 0x10000, RZ ;  /* 0x000100000a077824 */ /* 0x040fe200078e00ff */
[----:B------:R-:W-:Y:S01]  /*10700*/  LOP3.LUT R35, R35, 0xffff0000, RZ, 0xc0, !PT ;  /* 0xffff000023237812 */ /* 0x000fe200078ec0ff */
[C---:B------:R-:W-:Y:S01]  /*10710*/  FFMA.FTZ R12, R9.reuse, R14, -R12 ;  /* 0x0000000e090c7223 */ /* 0x040fe2000001080c */
[----:B------:R-:W-:Y:S01]  /*10720*/  LOP3.LUT R10, R10, 0xffff0000, RZ, 0xc0, !PT ;  /* 0xffff00000a0a7812 */ /* 0x000fe200078ec0ff */
        /* <DEDUP_REMOVED lines=15> */
.L_x_6763:
        /* <DEDUP_REMOVED lines=29> */
[----:B------:R-:W0:Y:S01]  /*109f0*/  LDC R35, c[0x0][0x3f4] ;  /* 0x0000fd00ff237b82 */ /* 0x000e220000000800 */
[----:B------:R-:W1:Y:S01]  /*10a00*/  SHFL.IDX PT, R5, R69, RZ, 0x1c1f ;  /* 0x001c1fff45057589 */ /* 0x000e6200000e0000 */
[----:B------:R-:W-:-:S03]  /*10a10*/  IMAD R3, R24, R7, RZ ;  /* 0x0000000718037224 */ /* 0x000fc600078e02ff */
[----:B------:R-:W2:Y:S04]  /*10a20*/  SHFL.IDX PT, R4, R27, RZ, 0x1c1f ;  /* 0x001c1fff1b047589 */ /* 0x000ea800000e0000 */
[----:B------:R-:W3:Y:S04]  /*10a30*/  SHFL.IDX PT, R14, R70, RZ, 0x1c1f ;  /* 0x001c1fff460e7589 */ /* 0x000ee800000e0000 */
[----:B------:R-:W4:Y:S01]  /*10a40*/  SHFL.IDX PT, R8, R25, RZ, 0x1c1f ;  /* 0x001c1fff19087589 */ /* 0x000f2200000e0000 */
[----:B0-----:R-:W-:-:S04]  /*10a50*/  ISETP.GE.AND P0, PT, R16, R35, PT ;  /* 0x000000231000720c */ /* 0x001fc80003f06270 */
[----:B------:R-:W-:-:S13]  /*10a60*/  ISETP.GE.OR P1, PT, R0, R3, P0 ;  /* 0x000000030000720c */ /* 0x000fda0000726670 */
[C---:B------:R-:W-:Y:S01]  /*10a70*/  @!P1 IMAD.SHL.U32 R9, R16.reuse, 0x2, RZ ;  /* 0x0000000210099824 */ /* 0x040fe200078e00ff */
[----:B------:R-:W-:-:S04]  /*10a80*/  @!P1 SHF.L.U64.HI R21, R16, 0x1, R17 ;  /* 0x0000000110159819 */ /* 0x000fc80000010211 */
[----:B-1----:R-:W-:-:S05]  /*10a90*/  @!P1 IADD3 R6, P2, R5, R9, RZ ;  /* 0x0000000905069210 */ /* 0x002fca0007f5e0ff */
[----:B--2---:R-:W-:Y:S02]  /*10aa0*/  @!P1 IMAD.X R5, R4, 0x1, R21, P2 ;  /* 0x0000000104059824 */ /* 0x004fe400010e0615 */
[----:B------:R-:W-:Y:S01]  /*10ab0*/  @!P1 IMAD.MOV.U32 R4, RZ, RZ, R6 ;  /* 0x000000ffff049224 */ /* 0x000fe200078e0006 */
[----:B---3--:R-:W-:-:S05]  /*10ac0*/  @!P1 IADD3 R14, P2, R14, R9, RZ ;  /* 0x000000090e0e9210 */ /* 0x008fca0007f5e0ff */
[----:B------:R-:W2:Y:S01]  /*10ad0*/  @!P1 LD.E.128 R4, desc[UR36][R4.64] ;  /* 0x0000002404049980 */ /* 0x000ea2000c101d00 */
[----:B----4-:R-:W-:Y:S02]  /*10ae0*/  @!P1 IMAD.X R9, R8, 0x1, R21, P2 ;  /* 0x0000000108099824 */ /* 0x010fe400010e0615 */
[----:B------:R-:W-:-:S06]  /*10af0*/  @!P1 IMAD.MOV.U32 R8, RZ, RZ, R14 ;  /* 0x000000ffff089224 */ /* 0x000fcc00078e000e */
[----:B------:R-:W3:Y:S01]  /*10b00*/  @!P1 LD.E.128 R8, desc[UR36][R8.64] ;  /* 0x0000002408089980 */ /* 0x000ee2000c101d00 */
[----:B------:R-:W-:Y:S02]  /*10b10*/  CS2R R20, SRZ ;  /* 0x0000000000147805 */ /* 0x000fe4000001ff00 */
[----:B------:R-:W-:Y:S02]  /*10b20*/  CS2R R58, SRZ ;  /* 0x00000000003a7805 */ /* 0x000fe4000001ff00 */
[----:B------:R-:W-:Y:S01]  /*10b30*/  CS2R R64, SRZ ;  /* 0x0000000000407805 */ /* 0x000fe2000001ff00 */
[----:B------:R-:W0:Y:S01]  /*10b40*/  SHFL.IDX PT, R24, R27, 0x1, 0x1c1f ;  /* 0x003c1f001b187f89 */ /* 0x000e2200000e0000 */
[----:B------:R-:W-:-:S03]  /*10b50*/  CS2R R62, SRZ ;  /* 0x00000000003e7805 */ /* 0x000fc6000001ff00 */
[----:B------:R-:W1:Y:S04]  /*10b60*/  SHFL.IDX PT, R25, R25, 0x1, 0x1c1f ;  /* 0x003c1f0019197f89 */ /* 0x000e6800000e0000 */
[----:B------:R4:W0:Y:S04]  /*10b70*/  SHFL.IDX PT, R26, R69, 0x1, 0x1c1f ;  /* 0x003c1f00451a7f89 */ /* 0x00082800000e0000 */
[----:B------:R5:W0:Y:S01]  /*10b80*/  SHFL.IDX PT, R14, R70, 0x1, 0x1c1f ;  /* 0x003c1f00460e7f89 */ /* 0x000a2200000e0000 */
[----:B--2---:R-:W-:Y:S02]  /*10b90*/  @!P1 IMAD.MOV.U32 R20, RZ, RZ, R6 ;  /* 0x000000ffff149224 */ /* 0x004fe400078e0006 */
[----:B------:R-:W-:-:S02]  /*10ba0*/  @!P1 IMAD.MOV.U32 R21, RZ, RZ, R7 ;  /* 0x000000ffff159224 */ /* 0x000fc400078e0007 */
[----:B------:R-:W-:Y:S02]  /*10bb0*/  IMAD.MOV.U32 R6, RZ, RZ, R20 ;  /* 0x000000ffff067224 */ /* 0x000fe400078e0014 */
[----:B------:R-:W-:Y:S02]  /*10bc0*/  @!P1 IMAD.MOV.U32 R58, RZ, RZ, R4 ;  /* 0x000000ffff3a9224 */ /* 0x000fe400078e0004 */
[----:B------:R-:W-:Y:S01]  /*10bd0*/  @!P1 IMAD.MOV.U32 R59, RZ, RZ, R5 ;  /* 0x000000ffff3b9224 */ /* 0x000fe200078e0005 */
[----:B------:R-:W-:Y:S01]  /*10be0*/  PRMT R71, R71, 0x5410, R6 ;  /* 0x0000541047477816 */ /* 0x000fe20000000006 */
[----:B------:R-:W-:Y:S02]  /*10bf0*/  IMAD.MOV.U32 R7, RZ, RZ, R21 ;  /* 0x000000ffff077224 */ /* 0x000fe400078e0015 */
[----:B------:R-:W-:Y:S02]  /*10c00*/  IMAD.MOV.U32 R4, RZ, RZ, R58 ;  /* 0x000000ffff047224 */ /* 0x000fe400078e003a */
[----:B------:R-:W-:Y:S01]  /*10c10*/  IMAD.MOV.U32 R5, RZ, RZ, R59 ;  /* 0x000000ffff057224 */ /* 0x000fe200078e003b */
[----:B------:R-:W-:Y:S01]  /*10c20*/  PRMT R82, R7, 0x7610, R82 ;  /* 0x0000761007527816 */ /* 0x000fe20000000052 */
[----:B---3--:R-:W-:Y:S01]  /*10c30*/  @!P1 IMAD.MOV.U32 R64, RZ, RZ, R10 ;  /* 0x000000ffff409224 */ /* 0x008fe200078e000a */
[----:B------:R-:W-:Y:S01]  /*10c40*/  PRMT R71, R4, 0x7610, R71 ;  /* 0x0000761004477816 */ /* 0x000fe20000000047 */
[----:B------:R-:W-:Y:S01]  /*10c50*/  @!P1 IMAD.MOV.U32 R65, RZ, RZ, R11 ;  /* 0x000000ffff419224 */ /* 0x000fe200078e000b */
[----:B----4-:R-:W-:Y:S01]  /*10c60*/  PRMT R69, R5, 0x7610, R69 ;  /* 0x0000761005457816 */ /* 0x010fe20000000045 */
[----:B------:R-:W-:-:S02]  /*10c70*/  @!P1 IMAD.MOV.U32 R62, RZ, RZ, R8 ;  /* 0x000000ffff3e9224 */ /* 0x000fc400078e0008 */
[----:B------:R-:W-:Y:S02]  /*10c80*/  @!P1 IMAD.MOV.U32 R63, RZ, RZ, R9 ;  /* 0x000000ffff3f9224 */ /* 0x000fe400078e0009 */
[----:B------:R-:W-:Y:S02]  /*10c90*/  IMAD.MOV.U32 R4, RZ, RZ, R64 ;  /* 0x000000ffff047224 */ /* 0x000fe400078e0040 */
[----:B------:R-:W-:Y:S02]  /*10ca0*/  IMAD.MOV.U32 R5, RZ, RZ, R65 ;  /* 0x000000ffff057224 */ /* 0x000fe400078e0041 */
[----:B------:R-:W-:Y:S02]  /*10cb0*/  IMAD.MOV.U32 R6, RZ, RZ, R62 ;  /* 0x000000ffff067224 */ /* 0x000fe400078e003e */
[----:B------:R-:W-:-:S03]  /*10cc0*/  IMAD.MOV.U32 R7, RZ, RZ, R63 ;  /* 0x000000ffff077224 */ /* 0x000fc600078e003f */
[----:B-----5:R-:W-:Y:S02]  /*10cd0*/  PRMT R70, R4, 0x5410, R6 ;  /* 0x0000541004467816 */ /* 0x020fe40000000006 */
[----:B------:R-:W-:Y:S02]  /*10ce0*/  PRMT R72, R5, 0x5410, R7 ;  /* 0x0000541005487816 */ /* 0x000fe40000000007 */
[----:B01----:R-:W-:-:S07]  /*10cf0*/  CS2R R6, SRZ ;  /* 0x0000000000067805 */ /* 0x003fce000001ff00 */
.L_x_7097:
        /* <DEDUP_REMOVED lines=24> */
.L_x_6781:
[----:B------:R-:W-:Y:S05]  /*10e80*/  BSYNC B1 ;  /* 0x0000000000017941 */ /* 0x000fea0003800000 */
.L_x_6780:
[----:B------:R-:W0:Y:S01]  /*10e90*/  SYNCS.PHASECHK.TRANS64.TRYWAIT P1, [R2+URZ+0x38800], R13 ;  /* 0x0388000d020075a7 */ /* 0x000e22000802017f */
[----:B------:R-:W-:Y:S04]  /*10ea0*/  BSSY B1, `(.L_x_6782) ;  /* 0x0000002000017945 */ /* 0x000fe80003800000 */
[----:B0-----:R-:W-:Y:S05]  /*10eb0*/  @!P1 BRA `(.L_x_6783) ;  /* 0x0000028800089947 */ /* 0x001fea0003800000 */
.L_x_7098:
[----:B------:R-:W-:Y:S05]  /*10ec0*/  BSYNC B1 ;  /* 0x0000000000017941 */ /* 0x000fea0003800000 */
.L_x_6782:
[----:B------:R-:W2:Y:S01]  /*10ed0*/  LDL R0, [R1+0x50] ;  /* 0x0000500001007983 */ /* 0x000ea20000100800 */
[----:B------:R-:W-:Y:S01]  /*10ee0*/  VIADD R14, R18, 0x20 ;  /* 0x00000020120e7836 */ /* 0x000fe20000000000 */
[----:B------:R-:W-:Y:S01]  /*10ef0*/  BSSY B1, `(.L_x_6784) ;  /* 0x000007a000017945 */ /* 0x000fe20003800000 */
[----:B-----5:R-:W-:Y:S02]  /*10f00*/  IMAD.MOV.U32 R12, RZ, RZ, R7 ;  /* 0x000000ffff0c7224 */ /* 0x020fe400078e0007 */
[----:B0-----:R-:W-:Y:S02]  /*10f10*/  IMAD.MOV.U32 R13, RZ, RZ, R10 ;  /* 0x000000ffff0d7224 */ /* 0x001fe400078e000a */
[----:B------:R-:W-:Y:S01]  /*10f20*/  IMAD.MOV.U32 R74, RZ, RZ, R9 ;  /* 0x000000ffff4a7224 */ /* 0x000fe200078e0009 */
[----:B------:R-:W-:Y:S01]  /*10f30*/  PRMT R73, R12, 0x7610, R73 ;  /* 0x000076100c497816 */ /* 0x000fe20000000049 */
[----:B------:R-:W-:Y:S01]  /*10f40*/  IMAD.MOV.U32 R12, RZ, RZ, R5 ;  /* 0x000000ffff0c7224 */ /* 0x000fe200078e0005 */
[----:B------:R-:W-:-:S04]  /*10f50*/  PRMT R78, R13, 0x7610, R78 ;  /* 0x000076100d4e7816 */ /* 0x000fc8000000004e */
[----:B------:R-:W-:Y:S01]  /*10f60*/  PRMT R81, R12, 0x7610, R81 ;  /* 0x000076100c517816 */ /* 0x000fe20000000051 */
[----:B--2---:R-:W-:Y:S02]  /*10f70*/  IMAD R3, R0, -0x40, R3 ;  /* 0xffffffc000037824 */ /* 0x004fe400078e0203 */
[----:B------:R-:W-:-:S03]  /*10f80*/  IMAD.MOV.U32 R0, RZ, RZ, R6 ;  /* 0x000000ffff007224 */ /* 0x000fc600078e0006 */
[----:B------:R-:W-:-:S04]  /*10f90*/  VIMNMX R3, R3, 0x40, PT ;  /* 0x0000004003037848 */ /* 0x000fc80003fe0100 */
[-C--:B------:R-:W-:Y:S02]  /*10fa0*/  ISETP.GE.OR P1, PT, R18, R3.reuse, P0 ;  /* 0x000000031200720c */ /* 0x080fe40000726670 */
[----:B------:R-:W-:Y:S01]  /*10fb0*/  ISETP.GE.OR P0, PT, R14, R3, P0 ;  /* 0x000000030e00720c */ /* 0x000fe20000706670 */
[----:B------:R-:W-:Y:S02]  /*10fc0*/  IMAD.MOV.U32 R3, RZ, RZ, R4 ;  /* 0x000000ffff037224 */ /* 0x000fe400078e0004 */
[----:B------:R-:W-:-:S03]  /*10fd0*/  IMAD.MOV.U32 R14, RZ, RZ, R11 ;  /* 0x000000ffff0e7224 */ /* 0x000fc600078e000b */
[----:B------:R-:W-:Y:S01]  /*10fe0*/  PRMT R79, R3, 0x7610, R79 ;  /* 0x00007610034f7816 */ /* 0x000fe2000000004f */
[----:B------:R-:W-:Y:S01]  /*10ff0*/  IMAD.MOV.U32 R3, RZ, RZ, R8 ;  /* 0x000000ffff037224 */ /* 0x000fe200078e0008 */
[----:B------:R-:W-:-:S03]  /*11000*/  PRMT R77, R14, 0x7610, R77 ;  /* 0x000076100e4d7816 */ /* 0x000fc6000000004d */
[----:B------:R-:W-:Y:S05]  /*11010*/  @P1 BRA `(.L_x_6785) ;  /* 0x00000004009c1947 */ /* 0x000fea0003800000 */
[----:B------:R-:W-:Y:S01]  /*11020*/  IMAD.SHL.U32 R12, R159, 0x40, RZ ;  /* 0x000000409f0c7824 */ /* 0x000fe200078e00ff */
[----:B------:R-:W-:Y:S01]  /*11030*/  SHF.R.U64 R80, R58, 0x10, R59 ;  /* 0x000000103a507819 */ /* 0x000fe2000000123b */
[----:B------:R-:W-:Y:S01]  /*11040*/  IMAD.IADD R13, R16, 0x1, R35 ;  /* 0x00000001100d7824 */ /* 0x000fe200078e0223 */
[----:B------:R-:W-:Y:S01]  /*11050*/  SHF.R.U64 R86, R62, 0x10, R63 ;  /* 0x000000103e567819 */ /* 0x000fe2000000123f */
[----:B------:R-:W-:Y:S01]  /*11060*/  IMAD.SHL.U32 R24, R167, 0x200, RZ ;  /* 0x00000200a7187824 */ /* 0x000fe200078e00ff */
[----:B------:R-:W-:Y:S02]  /*11070*/  LOP3.LUT R14, R12, 0x1c0, RZ, 0xc0, !PT ;  /* 0x000001c00c0e7812 */ /* 0x000fe400078ec0ff */
[----:B------:R-:W-:Y:S02]  /*11080*/  SHF.R.U32.HI R58, RZ, 0x10, R59 ;  /* 0x00000010ff3a7819 */ /* 0x000fe4000001163b */
[----:B------:R-:W-:Y:S02]  /*11090*/  LOP3.LUT R12, R14, 0x38, R16, 0xf8, !PT ;  /* 0x000000380e0c7812 */ /* 0x000fe400078ef810 */
[----:B------:R-:W-:-:S02]  /*110a0*/  SHF.R.U32.HI R25, RZ, 0x3, R14 ;  /* 0x00000003ff197819 */ /* 0x000fc4000001160e */
[----:B------:R-:W-:Y:S02]  /*110b0*/  LOP3.LUT R13, R14, 0x38, R13, 0xf8, !PT ;  /* 0x000000380e0d7812 */ /* 0x000fe400078ef80d */
[C-C-:B------:R-:W-:Y:S02]  /*110c0*/  LOP3.LUT R75, R24.reuse, R12, R25.reuse, 0xf6, !PT ;  /* 0x0000000c184b7212 */ /* 0x140fe400078ef619 */
[----:B------:R-:W-:Y:S02]  /*110d0*/  LOP3.LUT R25, R24, R13, R25, 0xf6, !PT ;  /* 0x0000000d18197212 */ /* 0x000fe400078ef619 */
[----:B------:R-:W-:Y:S01]  /*110e0*/  SHF.R.U64 R20, R20, 0x10, R21 ;  /* 0x0000001014147819 */ /* 0x000fe20000001215 */
[--C-:B------:R-:W-:Y:S01]  /*110f0*/  IMAD R75, R75, 0x2, R2.reuse ;  /* 0x000000024b4b7824 */ /* 0x100fe200078e0202 */
[----:B------:R-:W-:Y:S01]  /*11100*/  SHF.R.U32.HI R62, RZ, 0x10, R63 ;  /* 0x00000010ff3e7819 */ /* 0x000fe2000001163f */
[----:B------:R-:W-:Y:S01]  /*11110*/  IMAD R76, R25, 0x2, R2 ;  /* 0x00000002194c7824 */ /* 0x000fe200078e0202 */
[----:B------:R-:W-:-:S02]  /*11120*/  SHF.R.U64 R59, R64, 0x10, R65 ;  /* 0x00000010403b7819 */ /* 0x000fc40000001241 */
[----:B------:R-:W0:Y:S01]  /*11130*/  LDS.128 R12, [R75+0x20400] ;  /* 0x020400004b0c7984 */ /* 0x000e220000000c00 */
[----:B------:R-:W-:Y:S02]  /*11140*/  SHF.R.U32.HI R21, RZ, 0x10, R21 ;  /* 0x00000010ff157819 */ /* 0x000fe40000011615 */
[----:B------:R-:W-:Y:S01]  /*11150*/  SHF.R.U32.HI R65, RZ, 0x10, R65 ;  /* 0x00000010ff417819 */ /* 0x000fe20000011641 */
[----:B------:R-:W1:Y:S01]  /*11160*/  LDS.128 R24, [R76+0x20400] ;  /* 0x020400004c187984 */ /* 0x000e620000000c00 */
[C---:B------:R-:W-:Y:S02]  /*11170*/  PRMT R80, R71.reuse, 0x5410, R80 ;  /* 0x0000541047507816 */ /* 0x040fe40000000050 */
[----:B------:R-:W-:Y:S02]  /*11180*/  PRMT R86, R70, 0x5432, R86 ;  /* 0x0000543246567816 */ /* 0x000fe40000000056 */
[----:B------:R-:W-:Y:S02]  /*11190*/  PRMT R64, R72, 0x5432, R62 ;  /* 0x0000543248407816 */ /* 0x000fe4000000003e */
[----:B------:R-:W-:Y:S01]  /*111a0*/  PRMT R20, R71, 0x5432, R20 ;  /* 0x0000543247147816 */ /* 0x000fe20000000014 */
[----:B------:R-:W-:Y:S01]  /*111b0*/  IMAD.U32 R87, R86, 0x10000, RZ ;  /* 0x0001000056577824 */ /* 0x000fe200078e00ff */
[----:B------:R-:W-:-:S02]  /*111c0*/  PRMT R21, R82, 0x5410, R21 ;  /* 0x0000541052157816 */ /* 0x000fc40000000015 */
[----:B------:R-:W-:Y:S02]  /*111d0*/  PRMT R72, R72, 0x5410, R65 ;  /* 0x0000541048487816 */ /* 0x000fe40000000041 */
[----:B------:R-:W-:Y:S02]  /*111e0*/  PRMT R69, R69, 0x5410, R58 ;  /* 0x0000541045457816 */ /* 0x000fe4000000003a */
[----:B------:R-:W-:Y:S02]  /*111f0*/  PRMT R70, R70, 0x5410, R59 ;  /* 0x0000541046467816 */ /* 0x000fe4000000003b */
[----:B------:R-:W-:Y:S01]  /*11200*/  LOP3.LUT R86, R86, 0xffff0000, RZ, 0xc0, !PT ;  /* 0xffff000056567812 */ /* 0x000fe200078ec0ff */
[C---:B0-----:R-:W-:Y:S01]  /*11210*/  IMAD.U32 R82, R12.reuse, 0x10000, RZ ;  /* 0x000100000c527824 */ /* 0x041fe200078e00ff */
[----:B------:R-:W-:Y:S01]  /*11220*/  LOP3.LUT R71, R12, 0xffff0000, RZ, 0xc0, !PT ;  /* 0xffff00000c477812 */ /* 0x000fe200078ec0ff */
[C---:B------:R-:W-:Y:S01]  /*11230*/  IMAD.U32 R62, R13.reuse, 0x10000, RZ ;  /* 0x000100000d3e7824 */ /* 0x040fe200078e00ff */
[----:B------:R-:W-:Y:S01]  /*11240*/  LOP3.LUT R59, R13, 0xffff0000, RZ, 0xc0, !PT ;  /* 0xffff00000d3b7812 */ /* 0x000fe200078ec0ff */
[C---:B-1----:R-:W-:Y:S01]  /*11250*/  IMAD.U32 R85, R25.reuse, 0x10000, RZ ;  /* 0x0001000019557824 */ /* 0x042fe200078e00ff */
[----:B------:R-:W-:Y:S01]  /*11260*/  LOP3.LUT R65, R25, 0xffff0000, RZ, 0xc0, !PT ;  /* 0xffff000019417812 */ /* 0x000fe200078ec0ff */
[C---:B------:R-:W-:Y:S01]  /*11270*/  IMAD.U32 R58, R14.reuse, 0x10000, RZ ;  /* 0x000100000e3a7824 */ /* 0x040fe200078e00ff */
[----:B------:R-:W-:Y:S01]  /*11280*/  LOP3.LUT R12, R14, 0xffff0000, RZ, 0xc0, !PT ;  /* 0xffff00000e0c7812 */ /* 0x000fe200078ec0ff */
[----:B------:R-:W-:Y:S01]  /*11290*/  IMAD.U32 R83, R24, 0x10000, RZ ;  /* 0x0001000018537824 */ /* 0x000fe200078e00ff */
[C---:B------:R-:W-:Y:S01]  /*112a0*/  LOP3.LUT R14, R15.reuse, 0xffff0000, RZ, 0xc0, !PT ;  /* 0xffff00000f0e7812 */ /* 0x040fe200078ec0ff */
        /* <DEDUP_REMOVED lines=9> */
[----:B------:R-:W-:Y:S01]  /*11340*/  FMUL.FTZ R27, R83, R25 ;  /* 0x00000019531b7220 */ /* 0x000fe20000410000 */
[----:B------:R-:W-:-:S02]  /*11350*/  IMAD.U32 R83, R64, 0x10000, RZ ;  /* 0x0001000040537824 */ /* 0x000fc400078e00ff */
[----:B------:R-:W-:Y:S01]  /*11360*/  FMUL.FTZ R88, R84, R86 ;  /* 0x0000005654587220 */ /* 0x000fe20000410000 */
[C---:B------:R-:W-:Y:S01]  /*11370*/  FFMA.FTZ R25, R82.reuse, R25, -R89 ;  /* 0x0000001952197223 */ /* 0x040fe20000010859 */
[----:B------:R-:W-:Y:S01]  /*11380*/  FFMA.FTZ R27, R82, R87, R27 ;  /* 0x00000057521b7223 */ /* 0x000fe2000001001b */
[-C--:B------:R-:W-:Y:S01]  /*11390*/  FMUL.FTZ R90, R84, R80.reuse ;  /* 0x00000050545a7220 */ /* 0x080fe20000410000 */
[----:B------:R-:W-:Y:S02]  /*113a0*/  IMAD.U32 R82, R69, 0x10000, RZ ;  /* 0x0001000045527824 */ /* 0x000fe400078e00ff */
[-C--:B------:R-:W-:Y:S01]  /*113b0*/  FMUL.FTZ R87, R85, R83.reuse ;  /* 0x0000005355577220 */ /* 0x080fe20000410000 */
[----:B------:R-:W-:Y:S01]  /*113c0*/  LOP3.LUT R84, R64, 0xffff0000, RZ, 0xc0, !PT ;  /* 0xffff000040547812 */ /* 0x000fe200078ec0ff */
[C---:B------:R-:W-:Y:S01]  /*113d0*/  FFMA.FTZ R80, R71.reuse, R80, -R88 ;  /* 0x0000005047507223 */ /* 0x040fe20000010858 */
[----:B------:R-:W-:Y:S01]  /*113e0*/  FFMA.FTZ R64, R71, R86, R90 ;  /* 0x0000005647407223 */ /* 0x000fe2000001005a */
[-C--:B------:R-:W-:Y:S01]  /*113f0*/  FMUL.FTZ R88, R85, R82.reuse ;  /* 0x0000005255587220 */ /* 0x080fe20000410000 */
[C---:B------:R-:W-:Y:S01]  /*11400*/  FFMA.FTZ R71, R62.reuse, R82, -R87 ;  /* 0x000000523e477223 */ /* 0x040fe20000010857 */
[----:B------:R-:W-:Y:S01]  /*11410*/  LOP3.LUT R82, R69, 0xffff0000, RZ, 0xc0, !PT ;  /* 0xffff000045527812 */ /* 0x000fe200078ec0ff */
[----:B------:R-:W-:Y:S01]  /*11420*/  FMUL.FTZ R86, R65, R84 ;  /* 0x0000005441567220 */ /* 0x000fe20000410000 */
[----:B------:R-:W-:Y:S01]  /*11430*/  FFMA.FTZ R62, R62, R83, R88 ;  /* 0x000000533e3e7223 */ /* 0x000fe20000010058 */
[----:B------:R-:W-:-:S02]  /*11440*/  IMAD.U32 R85, R72, 0x10000, RZ ;  /* 0x0001000048557824 */ /* 0x000fc400078e00ff */
[-C--:B------:R-:W-:Y:S01]  /*11450*/  FMUL.FTZ R88, R65, R82.reuse ;  /* 0x0000005241587220 */ /* 0x080fe20000410000 */
[----:B------:R-:W-:Y:S01]  /*11460*/  FFMA.FTZ R82, R59, R82, -R86 ;  /* 0x000000523b527223 */ /* 0x000fe20000010856 */
[C---:B------:R-:W-:Y:S01]  /*11470*/  IMAD.U32 R65, R21.reuse, 0x10000, RZ ;  /* 0x0001000015417824 */ /* 0x040fe200078e00ff */
[----:B------:R-:W-:Y:S01]  /*11480*/  LOP3.LUT R21, R21, 0xffff0000, RZ, 0xc0, !PT ;  /* 0xffff000015157812 */ /* 0x000fe200078ec0ff */
[----:B------:R-:W-:Y:S01]  /*11490*/  FFMA.FTZ R59, R59, R84, R88 ;  /* 0x000000543b3b7223 */ /* 0x000fe20000010058 */
[----:B------:R-:W-:Y:S01]  /*114a0*/  FMUL.FTZ R84, R24, R85 ;  /* 0x0000005518547220 */ /* 0x000fe20000410000 */
[----:B------:R-:W-:Y:S02]  /*114b0*/  IMAD.U32 R83, R70, 0x10000, RZ ;  /* 0x0001000046537824 */ /* 0x000fe400078e00ff */
[-C--:B------:R-:W-:Y:S01]  /*114c0*/  FMUL.FTZ R24, R24, R65.reuse ;  /* 0x0000004118187220 */ /* 0x080fe20000410000 */
[----:B------:R-:W-:Y:S01]  /*114d0*/  IMAD.U32 R69, R20, 0x10000, RZ ;  /* 0x0001000014457824 */ /* 0x000fe200078e00ff */
[----:B------:R-:W-:Y:S01]  /*114e0*/  LOP3.LUT R70, R70, 0xffff0000, RZ, 0xc0, !PT ;  /* 0xffff000046467812 */ /* 0x000fe200078ec0ff */
[----:B------:R-:W-:Y:S01]  /*114f0*/  FFMA.FTZ R84, R13, R65, -R84 ;  /* 0x000000410d547223 */ /* 0x000fe20000010854 */
[----:B------:R-:W-:Y:S01]  /*11500*/  LOP3.LUT R20, R20, 0xffff0000, RZ, 0xc0, !PT ;  /* 0xffff000014147812 */ /* 0x000fe200078ec0ff */
[----:B------:R-:W-:Y:S01]  /*11510*/  FMUL.FTZ R87, R63, R83 ;  /* 0x000000533f577220 */ /* 0x000fe20000410000 */
[----:B------:R-:W-:Y:S01]  /*11520*/  LOP3.LUT R65, R72, 0xffff0000, RZ, 0xc0, !PT ;  /* 0xffff000048417812 */ /* 0x000fe200078ec0ff */
[----:B------:R-:W-:Y:S01]  /*11530*/  FFMA.FTZ R85, R13, R85, R24 ;  /* 0x000000550d557223 */ /* 0x000fe20000010018 */
[-C--:B------:R-:W-:Y:S01]  /*11540*/  FMUL.FTZ R86, R63, R69.reuse ;  /* 0x000000453f567220 */ /* 0x080fe20000410000 */
[C---:B------:R-:W-:Y:S01]  /*11550*/  FMUL.FTZ R13, R15.reuse, R70 ;  /* 0x000000460f0d7220 */ /* 0x040fe20000410000 */
[----:B------:R-:W-:Y:S01]  /*11560*/  FFMA.FTZ R63, R58, R69, -R87 ;  /* 0x000000453a3f7223 */ /* 0x000fe20000010857 */
[----:B------:R-:W-:Y:S01]  /*11570*/  FMUL.FTZ R15, R15, R20 ;  /* 0x000000140f0f7220 */ /* 0x000fe20000410000 */
[C---:B------:R-:W-:Y:S01]  /*11580*/  FMUL.FTZ R69, R26.reuse, R65 ;  /* 0x000000411a457220 */ /* 0x040fe20000410000 */
[----:B------:R-:W-:Y:S01]  /*11590*/  FMUL.FTZ R26, R26, R21 ;  /* 0x000000151a1a7220 */ /* 0x000fe20000410000 */
[----:B------:R-:W-:Y:S01]  /*115a0*/  FFMA.FTZ R86, R58, R83, R86 ;  /* 0x000000533a567223 */ /* 0x000fe20000010056 */
        /* <DEDUP_REMOVED lines=14> */
.L_x_6785:
[----:B------:R-:W-:Y:S05]  /*11690*/  BSYNC B1 ;  /* 0x0000000000017941 */ /* 0x000fea0003800000 */
.L_x_6784:
[----:B------:R-:W-:Y:S02]  /*116a0*/  PRMT R21, R3, 0x7610, R21 ;  /* 0x0000761003157816 */ /* 0x000fe40000000015 */
[----:B------:R-:W-:Y:S01]  /*116b0*/  PRMT R58, R74, 0x7610, R58 ;  /* 0x000076104a3a7816 */ /* 0x000fe2000000003a */
[----:B------:R-:W-:Y:S06]  /*116c0*/  @P0 BRA `(.L_x_6776) ;  /* 0x0000000400a80947 */ /* 0x000fec0003800000 */
[----:B0-----:R-:W2:Y:S01]  /*116d0*/  LDL R12, [R1+0x458] ;  /* 0x00045800010c7983 */ /* 0x001ea20000100800 */
[C---:B------:R-:W-:Y:S02]  /*116e0*/  VIADD R13, R18.reuse, 0x20 ;  /* 0x00000020120d7836 */ /* 0x040fe40000000000 */
[----:B------:R-:W-:Y:S01]  /*116f0*/  VIADD R14, R18, 0x20 ;  /* 0x00000020120e7836 */ /* 0x000fe20000000000 */
[----:B------:R-:W3:Y:S01]  /*11700*/  LDL R69, [R1+0x450] ;  /* 0x0004500001457983 */ /* 0x000ee20000100800 */
[----:B------:R-:W-:Y:S02]  /*11710*/  IMAD.SHL.U32 R13, R13, 0x40, RZ ;  /* 0x000000400d0d7824 */ /* 0x000fe400078e00ff */
[----:B------:R-:W-:Y:S02]  /*11720*/  IMAD.SHL.U32 R14, R14, 0x40, RZ ;  /* 0x000000400e0e7824 */ /* 0x000fe400078e00ff */
[----:B------:R-:W-:Y:S01]  /*11730*/  IMAD.IADD R3, R16, 0x1, R35 ;  /* 0x0000000110037824 */ /* 0x000fe200078e0223 */
[----:B------:R-:W-:-:S02]  /*11740*/  LOP3.LUT R13, R13, 0x1c0, RZ, 0xc0, !PT ;  /* 0x000001c00d0d7812 */ /* 0x000fc400078ec0ff */
[----:B------:R-:W-:Y:S02]  /*11750*/  LOP3.LUT R14, R14, 0x1c0, RZ, 0xc0, !PT ;  /* 0x000001c00e0e7812 */ /* 0x000fe400078ec0ff */
[----:B------:R-:W-:Y:S02]  /*11760*/  SHF.R.U32.HI R13, RZ, 0x3, R13 ;  /* 0x00000003ff0d7819 */ /* 0x000fe4000001160d */
[----:B------:R-:W-:-:S04]  /*11770*/  LOP3.LUT R3, R14, 0x38, R3, 0xf8, !PT ;  /* 0x000000380e037812 */ /* 0x000fc800078ef803 */
[----:B------:R-:W-:Y:S02]  /*11780*/  LOP3.LUT R3, R3, R13, RZ, 0x3c, !PT ;  /* 0x0000000d03037212 */ /* 0x000fe400078e3cff */
[--C-:B------:R-:W-:Y:S02]  /*11790*/  SHF.R.U64 R20, R4, 0x10, R5.reuse ;  /* 0x0000001004147819 */ /* 0x100fe40000001205 */
[----:B------:R-:W-:Y:S02]  /*117a0*/  SHF.R.U32.HI R4, RZ, 0x10, R5 ;  /* 0x00000010ff047819 */ /* 0x000fe40000011605 */
[----:B------:R-:W-:Y:S02]  /*117b0*/  SHF.R.U64 R35, R8, 0x10, R9 ;  /* 0x0000001008237819 */ /* 0x000fe40000001209 */
[--C-:B------:R-:W-:Y:S02]  /*117c0*/  SHF.R.U64 R5, R6, 0x10, R7.reuse ;  /* 0x0000001006057819 */ /* 0x100fe40000001207 */
[----:B------:R-:W-:-:S02]  /*117d0*/  SHF.R.U32.HI R6, RZ, 0x10, R7 ;  /* 0x00000010ff067819 */ /* 0x000fc40000011607 */
[----:B------:R-:W-:Y:S02]  /*117e0*/  SHF.R.U32.HI R59, RZ, 0x10, R9 ;  /* 0x00000010ff3b7819 */ /* 0x000fe40000011609 */
[----:B------:R-:W-:Y:S02]  /*117f0*/  PRMT R35, R21, 0x5410, R35 ;  /* 0x0000541015237816 */ /* 0x000fe40000000023 */
[----:B------:R-:W-:Y:S02]  /*11800*/  PRMT R73, R73, 0x5410, R6 ;  /* 0x0000541049497816 */ /* 0x000fe40000000006 */
[----:B------:R-:W-:Y:S02]  /*11810*/  PRMT R79, R79, 0x5410, R20 ;  /* 0x000054104f4f7816 */ /* 0x000fe40000000014 */
[----:B------:R-:W-:Y:S02]  /*11820*/  PRMT R81, R81, 0x5410, R4 ;  /* 0x0000541051517816 */ /* 0x000fe40000000004 */
[----:B------:R-:W-:Y:S01]  /*11830*/  PRMT R59, R58, 0x5410, R59 ;  /* 0x000054103a3b7816 */ /* 0x000fe2000000003b */
[----:B------:R-:W-:Y:S01]  /*11840*/  IMAD.U32 R21, R79, 0x10000, RZ ;  /* 0x000100004f157824 */ /* 0x000fe200078e00ff */
[----:B------:R-:W-:-:S02]  /*11850*/  PRMT R0, R0, 0x5410, R5 ;  /* 0x0000541000007816 */ /* 0x000fc40000000005 */
[----:B------:R-:W-:Y:S01]  /*11860*/  LOP3.LUT R58, R35, 0xffff0000, RZ, 0xc0, !PT ;  /* 0xffff0000233a7812 */ /* 0x000fe200078ec0ff */
[----:B--2---:R-:W-:-:S04]  /*11870*/  IMAD.IADD R3, R12, 0x1, R3 ;  /* 0x000000010c037824 */ /* 0x004fc800078e0203 */
[----:B------:R-:W-:Y:S01]  /*11880*/  IMAD R2, R3, 0x2, R2 ;  /* 0x0000000203027824 */ /* 0x000fe200078e0202 */
[----:B---3--:R-:W0:Y:S04]  /*11890*/  LDS.128 R12, [R69+0x20400] ;  /* 0x02040000450c7984 */ /* 0x008e280000000c00 */
[----:B------:R-:W1:Y:S01]  /*118a0*/  LDS.128 R24, [R2+0x20400] ;  /* 0x0204000002187984 */ /* 0x000e620000000c00 */
[--C-:B------:R-:W-:Y:S02]  /*118b0*/  SHF.R.U64 R3, R10, 0x10, R11.reuse ;  /* 0x000000100a037819 */ /* 0x100fe4000000120b */
[----:B------:R-:W-:-:S04]  /*118c0*/  SHF.R.U32.HI R10, RZ, 0x10, R11 ;  /* 0x00000010ff0a7819 */ /* 0x000fc8000001160b */
[----:B------:R-:W-:Y:S02]  /*118d0*/  PRMT R77, R77, 0x5410, R10 ;  /* 0x000054104d4d7816 */ /* 0x000fe4000000000a */
[----:B------:R-:W-:-:S03]  /*118e0*/  PRMT R78, R78, 0x5410, R3 ;  /* 0x000054104e4e7816 */ /* 0x000fc60000000003 */
[----:B------:R-:W-:Y:S02]  /*118f0*/  IMAD.U32 R62, R77, 0x10000, RZ ;  /* 0x000100004d3e7824 */ /* 0x000fe400078e00ff */
        /* <DEDUP_REMOVED lines=10> */
[----:B------:R-:W-:-:S02]  /*119a0*/  IMAD.U32 R4, R14, 0x10000, RZ ;  /* 0x000100000e047824 */ /* 0x000fc400078e00ff */
[----:B------:R-:W-:Y:S01]  /*119b0*/  FMUL.FTZ R63, R6, R25 ;  /* 0x00000019063f7220 */ /* 0x000fe20000410000 */
[C---:B------:R-:W-:Y:S01]  /*119c0*/  IMAD.U32 R11, R15.reuse, 0x10000, RZ ;  /* 0x000100000f0b7824 */ /* 0x040fe200078e00ff */
[----:B------:R-:W-:Y:S01]  /*119d0*/  LOP3.LUT R14, R15, 0xffff0000, RZ, 0xc0, !PT ;  /* 0xffff00000f0e7812 */ /* 0x000fe200078ec0ff */
[C---:B------:R-:W-:Y:S01]  /*119e0*/  IMAD.U32 R15, R26.reuse, 0x10000, RZ ;  /* 0x000100001a0f7824 */ /* 0x040fe200078e00ff */
[----:B------:R-:W-:Y:S01]  /*119f0*/  LOP3.LUT R5, R26, 0xffff0000, RZ, 0xc0, !PT ;  /* 0xffff00001a057812 */ /* 0x000fe200078ec0ff */
[-C--:B------:R-:W-:Y:S01]  /*11a00*/  FMUL.FTZ R65, R6, R21.reuse ;  /* 0x0000001506417220 */ /* 0x080fe20000410000 */
[C---:B------:R-:W-:Y:S01]  /*11a10*/  IMAD.U32 R20, R27.reuse, 0x10000, RZ ;  /* 0x000100001b147824 */ /* 0x040fe200078e00ff */
[----:B------:R-:W-:Y:S01]  /*11a20*/  LOP3.LUT R26, R27, 0xffff0000, RZ, 0xc0, !PT ;  /* 0xffff00001b1a7812 */ /* 0x000fe200078ec0ff */
[----:B------:R-:W-:Y:S01]  /*11a30*/  FFMA.FTZ R6, R8, R21, -R63 ;  /* 0x0000001508067223 */ /* 0x000fe2000001083f */
[----:B------:R-:W-:Y:S02]  /*11a40*/  IMAD.U32 R27, R59, 0x10000, RZ ;  /* 0x000100003b1b7824 */ /* 0x000fe400078e00ff */
[----:B------:R-:W-:-:S02]  /*11a50*/  IMAD.U32 R21, R81, 0x10000, RZ ;  /* 0x0001000051157824 */ /* 0x000fc400078e00ff */
[----:B------:R-:W-:Y:S01]  /*11a60*/  FFMA.FTZ R8, R8, R25, R65 ;  /* 0x0000001908087223 */ /* 0x000fe20000010041 */
[----:B------:R-:W-:Y:S01]  /*11a70*/  FMUL.FTZ R63, R7, R27 ;  /* 0x0000001b073f7220 */ /* 0x000fe20000410000 */
[----:B------:R-:W-:Y:S02]  /*11a80*/  IMAD.U32 R25, R73, 0x10000, RZ ;  /* 0x0001000049197824 */ /* 0x000fe400078e00ff */
[-C--:B------:R-:W-:Y:S01]  /*11a90*/  FMUL.FTZ R65, R7, R21.reuse ;  /* 0x0000001507417220 */ /* 0x080fe20000410000 */
[----:B------:R-:W-:Y:S01]  /*11aa0*/  FFMA.FTZ R7, R10, R21, -R63 ;  /* 0x000000150a077223 */ /* 0x000fe2000001083f */
[----:B------:R-:W-:Y:S02]  /*11ab0*/  FMUL.FTZ R21, R20, R25 ;  /* 0x0000001914157220 */ /* 0x000fe40000410000 */
[----:B------:R-:W-:Y:S01]  /*11ac0*/  FFMA.FTZ R65, R10, R27, R65 ;  /* 0x0000001b0a417223 */ /* 0x000fe20000010041 */
[----:B------:R-:W-:Y:S01]  /*11ad0*/  LOP3.LUT R10, R79, 0xffff0000, RZ, 0xc0, !PT ;  /* 0xffff00004f0a7812 */ /* 0x000fe200078ec0ff */
[----:B------:R-:W-:Y:S01]  /*11ae0*/  FMUL.FTZ R64, R20, R62 ;  /* 0x0000003e14407220 */ /* 0x000fe20000410000 */
[----:B------:R-:W-:Y:S01]  /*11af0*/  FMUL.FTZ R20, R13, R58 ;  /* 0x0000003a0d147220 */ /* 0x000fe20000410000 */
[----:B------:R-:W-:-:S02]  /*11b00*/  FFMA.FTZ R27, R11, R62, R21 ;  /* 0x0000003e0b1b7223 */ /* 0x000fc40000010015 */
[----:B------:R-:W-:Y:S01]  /*11b10*/  FFMA.FTZ R64, R11, R25, -R64 ;  /* 0x000000190b407223 */ /* 0x000fe20000010840 */
[-C--:B------:R-:W-:Y:S01]  /*11b20*/  FMUL.FTZ R62, R13, R10.reuse ;  /* 0x0000000a0d3e7220 */ /* 0x080fe20000410000 */
[----:B------:R-:W-:Y:S01]  /*11b30*/  FFMA.FTZ R13, R9, R10, -R20 ;  /* 0x0000000a090d7223 */ /* 0x000fe20000010814 */
[----:B------:R-:W-:Y:S02]  /*11b40*/  IMAD.U32 R11, R78, 0x10000, RZ ;  /* 0x000100004e0b7824 */ /* 0x000fe400078e00ff */
[----:B------:R-:W-:Y:S01]  /*11b50*/  IMAD.U32 R10, R0, 0x10000, RZ ;  /* 0x00010000000a7824 */ /* 0x000fe200078e00ff */
[----:B------:R-:W-:Y:S01]  /*11b60*/  LOP3.LUT R59, R59, 0xffff0000, RZ, 0xc0, !PT ;  /* 0xffff00003b3b7812 */ /* 0x000fe200078ec0ff */
[C---:B------:R-:W-:Y:S01]  /*11b70*/  FMUL.FTZ R25, R15.reuse, R11 ;  /* 0x0000000b0f197220 */ /* 0x040fe20000410000 */
[----:B------:R-:W-:Y:S01]  /*11b80*/  LOP3.LUT R78, R78, 0xffff0000, RZ, 0xc0, !PT ;  /* 0xffff00004e4e7812 */ /* 0x000fe200078ec0ff */
[----:B------:R-:W-:Y:S01]  /*11b90*/  FMUL.FTZ R15, R15, R10 ;  /* 0x0000000a0f0f7220 */ /* 0x000fe20000410000 */
[----:B------:R-:W-:-:S02]  /*11ba0*/  LOP3.LUT R77, R77, 0xffff0000, RZ, 0xc0, !PT ;  /* 0xffff00004d4d7812 */ /* 0x000fc400078ec0ff */
[----:B------:R-:W-:Y:S02]  /*11bb0*/  LOP3.LUT R81, R81, 0xffff0000, RZ, 0xc0, !PT ;  /* 0xffff000051517812 */ /* 0x000fe400078ec0ff */
[----:B------:R-:W-:Y:S02]  /*11bc0*/  LOP3.LUT R0, R0, 0xffff0000, RZ, 0xc0, !PT ;  /* 0xffff000000007812 */ /* 0x000fe400078ec0ff */
[----:B------:R-:W-:Y:S01]  /*11bd0*/  LOP3.LUT R73, R73, 0xffff0000, RZ, 0xc0, !PT ;  /* 0xffff000049497812 */ /* 0x000fe200078ec0ff */
[----:B------:R-:W-:Y:S01]  /*11be0*/  FFMA.FTZ R25, R4, R10, -R25 ;  /* 0x0000000a04197223 */ /* 0x000fe20000010819 */
[----:B------:R-:W-:Y:S01]  /*11bf0*/  FMUL.FTZ R21, R24, R59 ;  /* 0x0000003b18157220 */ /* 0x000fe20000410000 */
[----:B------:R-:W-:Y:S01]  /*11c00*/  FFMA.FTZ R10, R4, R11, R15 ;  /* 0x0000000b040a7223 */ /* 0x000fe2000001000f */
[C---:B------:R-:W-:Y:S01]  /*11c10*/  FMUL.FTZ R4, R5.reuse, R78 ;  /* 0x0000004e05047220 */ /* 0x040fe20000410000 */
[----:B------:R-:W-:Y:S01]  /*11c20*/  FMUL.FTZ R11, R26, R77 ;  /* 0x0000004d1a0b7220 */ /* 0x000fe20000410000 */
[----:B------:R-:W-:Y:S01]  /*11c30*/  FMUL.FTZ R24, R24, R81 ;  /* 0x0000005118187220 */ /* 0x000fe20000410000 */
[----:B------:R-:W-:Y:S01]  /*11c40*/  FMUL.FTZ R5, R5, R0 ;  /* 0x0000000005057220 */ /* 0x000fe20000410000 */
[----:B------:R-:W-:Y:S01]  /*11c50*/  FMUL.FTZ R26, R26, R73 ;  /* 0x000000491a1a7220 */ /* 0x000fe20000410000 */
[----:B------:R-:W-:Y:S01]  /*11c60*/  FFMA.FTZ R20, R12, R81, -R21 ;  /* 0x000000510c147223 */ /* 0x000fe20000010815 */
[----:B------:R-:W-:Y:S01]  /*11c70*/  FFMA.FTZ R9, R9, R58, R62 ;  /* 0x0000003a09097223 */ /* 0x000fe2000001003e */
        /* <DEDUP_REMOVED lines=15> */
.L_x_6776:
[----:B------:R-:W-:Y:S05]  /*11d70*/  BSYNC B0 ;  /* 0x0000000000007941 */ /* 0x000fea0003800000 */
.L_x_6762:
[----:B------:R-:W-:Y:S01]  /*11d80*/  @!PT LDS RZ, [RZ] ;  /* 0x00000000fffff984 */ /* 0x000fe20000000800 */
[----:B------:R-:W-:Y:S01]  /*11d90*/  @!PT LDS RZ, [RZ] ;  /* 0x00000000fffff984 */ /* 0x000fe20000000800 */
[----:B------:R-:W-:Y:S01]  /*11da0*/  @!PT LDS RZ, [RZ] ;  /* 0x00000000fffff984 */ /* 0x000fe20000000800 */
[----:B------:R-:W-:Y:S01]  /*11db0*/  @!PT LDS RZ, [RZ] ;  /* 0x00000000fffff984 */ /* 0x000fe20000000800 */
[----:B------:R3:W-:Y:S06]  /*11dc0*/  MEMBAR.ALL.CTA ;  /* 0x0000000000007992 */ /* 0x0007ec0000008000 */
[----:B---3--:R-:W3:Y:S01]  /*11dd0*/  FENCE.VIEW.ASYNC.S ;  /* 0x00000000000073c6 */ /* 0x008ee20000000000 */
[----:B------:R-:W-:Y:S05]  /*11de0*/  WARPSYNC.ALL ;  /* 0x0000000000007948 */ /* 0x000fea0003800000 */
[----:B---3--:R-:W-:Y:S06]  /*11df0*/  BAR.SYNC.DEFER_BLOCKING 0xd, 0x80 ;  /* 0x0342000000007b1d */ /* 0x008fec0000010000 */
.L_x_6759:
[----:B012---:R-:W-:Y:S01]  /*11e00*/  IMAD.MOV.U32 R4, RZ, RZ, R32 ;  /* 0x000000ffff047224 */ /* 0x007fe200078e0020 */
[----:B------:R-:W-:Y:S01]  /*11e10*/  UIADD3 UR8, UP0, UR39, 0x1cc, URZ ;  /* 0x000001cc27087890 */ /* 0x000fe2000ff1e03f */
[----:B------:R-:W-:Y:S01]  /*11e20*/  IMAD.MOV.U32 R5, RZ, RZ, R31 ;  /* 0x000000ffff057224 */ /* 0x000fe200078e001f */
[----:B------:R-:W-:Y:S01]  /*11e30*/  UIADD3 UR6, UP1, UR39, 0x1c0, URZ ;  /* 0x000001c027067890 */ /* 0x000fe2000ff3e03f */
[----:B------:R-:W-:Y:S01]  /*11e40*/  IMAD.MOV.U32 R6, RZ, RZ, R54 ;  /* 0x000000ffff067224 */ /* 0x000fe200078e0036 */
[----:B------:R-:W-:Y:S01]  /*11e50*/  UIADD3.X UR9, URZ, UR42, URZ, UP0, !UPT ;  /* 0x0000002a3f097290 */ /* 0x000fe200087fe43f */
[----:B------:R-:W-:Y:S01]  /*11e60*/  IMAD.MOV.U32 R7, RZ, RZ, R53 ;  /* 0x000000ffff077224 */ /* 0x000fe200078e0035 */
[----:B------:R-:W-:Y:S01]  /*11e70*/  UIADD3.X UR7, URZ, UR42, URZ, UP1, !UPT ;  /* 0x0000002a3f077290 */ /* 0x000fe20008ffe43f */
[----:B------:R-:W-:Y:S01]  /*11e80*/  IMAD.MOV.U32 R8, RZ, RZ, R68 ;  /* 0x000000ffff087224 */ /* 0x000fe200078e0044 */
[----:B------:R-:W-:Y:S01]  /*11e90*/  UIADD3 UR4, UP2, UR39, 0x1d0, URZ ;  /* 0x000001d027047890 */ /* 0x000fe2000ff5e03f */
[----:B------:R-:W-:Y:S01]  /*11ea0*/  IMAD.MOV.U32 R9, RZ, RZ, R67 ;  /* 0x000000ffff097224 */ /* 0x000fe200078e0043 */
[----:B------:R0:W-:Y:S01]  /*11eb0*/  STL.128 [R1+0x160], R4 ;  /* 0x0001600401007387 */ /* 0x0001e20000100c00 */
[----:B------:R-:W-:Y:S01]  /*11ec0*/  IMAD.MOV.U32 R10, RZ, RZ, R61 ;  /* 0x000000ffff0a7224 */ /* 0x000fe200078e003d */
[----:B------:R-:W-:Y:S01]  /*11ed0*/  UIADD3.X UR5, URZ, UR42, URZ, UP2, !UPT ;  /* 0x0000002a3f057290 */ /* 0x000fe200097fe43f */
[----:B------:R-:W-:-:S02]  /*11ee0*/  IMAD.MOV.U32 R11, RZ, RZ, R66 ;  /* 0x000000ffff0b7224 */ /* 0x000fc400078e0042 */
[----:B------:R-:W-:Y:S02]  /*11ef0*/  IMAD.U32 R0, RZ, RZ, UR39 ;  /* 0x00000027ff007e24 */ /* 0x000fe4000f8e00ff */
[----:B------:R-:W-:Y:S01]  /*11f00*/  IMAD.U32 R3, RZ, RZ, UR42 ;  /* 0x0000002aff037e24 */ /* 0x000fe2000f8e00ff */
[----:B------:R1:W-:Y:S01]  /*11f10*/  STL.128 [R1+0x140], R8 ;  /* 0x0001400801007387 */ /* 0x0003e20000100c00 */
[----:B------:R-:W-:Y:S02]  /*11f20*/  IMAD.U32 R2, RZ, RZ, UR4 ;  /* 0x00000004ff027e24 */ /* 0x000fe4000f8e00ff */
[----:B------:R-:W-:Y:S02]  /*11f30*/  IMAD.U32 R13, RZ, RZ, UR5 ;  /* 0x00000005ff0d7e24 */ /* 0x000fe4000f8e00ff */
[----:B0-----:R-:W-:Y:S02]  /*11f40*/  IMAD.MOV.U32 R4, RZ, RZ, R38 ;  /* 0x000000ffff047224 */ /* 0x001fe400078e0026 */
[----:B------:R-:W-:-:S02]  /*11f50*/  IMAD.MOV.U32 R5, RZ, RZ, R37 ;  /* 0x000000ffff057224 */ /* 0x000fc400078e0025 */
[----:B------:R-:W-:Y:S02]  /*11f60*/  IMAD.MOV.U32 R6, RZ, RZ, R55 ;  /* 0x000000ffff067224 */ /* 0x000fe400078e0037 */
[----:B------:R-:W-:Y:S02]  /*11f70*/  IMAD.MOV.U32 R7, RZ, RZ, R60 ;  /* 0x000000ffff077224 */ /* 0x000fe400078e003c */
[----:B-1----:R-:W-:Y:S02]  /*11f80*/  IMAD.MOV.U32 R8, RZ, RZ, R50 ;  /* 0x000000ffff087224 */ /* 0x002fe400078e0032 */
[----:B------:R-:W-:Y:S01]  /*11f90*/  IMAD.MOV.U32 R9, RZ, RZ, R49 ;  /* 0x000000ffff097224 */ /* 0x000fe200078e0031 */
[----:B------:R0:W-:Y:S01]  /*11fa0*/  STL.128 [R1+0x190], R4 ;  /* 0x0001900401007387 */ /* 0x0001e20000100c00 */
[----:B------:R-:W-:Y:S02]  /*11fb0*/  IMAD.MOV.U32 R10, RZ, RZ, R48 ;  /* 0x000000ffff0a7224 */ /* 0x000fe400078e0030 */
[----:B------:R-:W-:-:S05]  /*11fc0*/  IMAD.MOV.U32 R11, RZ, RZ, R47 ;  /* 0x000000ffff0b7224 */ /* 0x000fca00078e002f */
[----:B------:R1:W-:Y:S01]  /*11fd0*/  STL.128 [R1+0x170], R8 ;  /* 0x0001700801007387 */ /* 0x0003e20000100c00 */
[----:B0-----:R-:W-:Y:S02]  /*11fe0*/  IMAD.MOV.U32 R4, RZ, RZ, R52 ;  /* 0x000000ffff047224 */ /* 0x001fe400078e0034 */
[----:B------:R-:W-:Y:S02]  /*11ff0*/  IMAD.MOV.U32 R5, RZ, RZ, R51 ;  /* 0x000000ffff057224 */ /* 0x000fe400078e0033 */
[----:B------:R-:W-:Y:S02]  /*12000*/  IMAD.MOV.U32 R6, RZ, RZ, R34 ;  /* 0x000000ffff067224 */ /* 0x000fe400078e0022 */
[----:B------:R-:W-:Y:S02]  /*12010*/  IMAD.MOV.U32 R7, RZ, RZ, R33 ;  /* 0x000000ffff077224 */ /* 0x000fe400078e0021 */
[----:B-1----:R-:W-:Y:S02]  /*12020*/  IMAD.U32 R8, RZ, RZ, UR40 ;  /* 0x00000028ff087e24 */ /* 0x002fe4000f8e00ff */
[----:B------:R-:W-:Y:S01]  /*12030*/  IMAD.U32 R9, RZ, RZ, UR41 ;  /* 0x00000029ff097e24 */ /* 0x000fe2000f8e00ff */
[----:B------:R0:W-:Y:S01]  /*12040*/  STL.128 [R1+0x1a0], R4 ;  /* 0x0001a00401007387 */ /* 0x0001e20000100c00 */
[----:B------:R-:W-:-:S02]  /*12050*/  IMAD.U32 R10, RZ, RZ, UR8 ;  /* 0x00000008ff0a7e24 */ /* 0x000fc4000f8e00ff */
[----:B------:R-:W-:-:S05]  /*12060*/  IMAD.U32 R11, RZ, RZ, UR9 ;  /* 0x00000009ff0b7e24 */ /* 0x000fca000f8e00ff */
        /* <DEDUP_REMOVED lines=9> */
[----:B------:R-:W-:Y:S02]  /*12100*/  IMAD.MOV.U32 R7, RZ, RZ, R3 ;  /* 0x000000ffff077224 */ /* 0x000fe400078e0003 */
[----:B------:R-:W-:-:S02]  /*12110*/  IMAD.U32 R0, RZ, RZ, UR6 ;  /* 0x00000006ff007e24 */ /* 0x000fc4000f8e00ff */
[----:B------:R-:W-:Y:S01]  /*12120*/  IMAD.U32 R3, RZ, RZ, UR7 ;  /* 0x00000007ff037e24 */ /* 0x000fe2000f8e00ff */
[----:B------:R0:W-:Y:S02]  /*12130*/  STL.128 [R1+0x130], R4 ;  /* 0x0001300401007387 */ /* 0x0001e40000100c00 */
[----:B0-----:R-:W-:Y:S02]  /*12140*/  IMAD.MOV.U32 R6, RZ, RZ, R40 ;  /* 0x000000ffff067224 */ /* 0x001fe400078e0028 */
[----:B------:R-:W-:Y:S02]  /*12150*/  IMAD.MOV.U32 R7, RZ, RZ, R39 ;  /* 0x000000ffff077224 */ /* 0x000fe400078e0027 */
[----:B------:R-:W-:Y:S02]  /*12160*/  IMAD.MOV.U32 R4, RZ, RZ, R0 ;  /* 0x000000ffff047224 */ /* 0x000fe400078e0000 */
[----:B------:R-:W-:Y:S02]  /*12170*/  IMAD.MOV.U32 R5, RZ, RZ, R3 ;  /* 0x000000ffff057224 */ /* 0x000fe400078e0003 */
[----:B------:R-:W-:-:S03]  /*12180*/  IMAD.U32 R0, RZ, RZ, UR39 ;  /* 0x00000027ff007e24 */ /* 0x000fc6000f8e00ff */
[----:B------:R0:W-:Y:S01]  /*12190*/  STL.128 [R1+0x120], R4 ;  /* 0x0001200401007387 */ /* 0x0001e20000100c00 */
[----:B------:R-:W-:Y:S02]  /*121a0*/  VIADD R0, R0, 0x120 ;  /* 0x0000012000007836 */ /* 0x000fe40000000000 */
[----:B0-----:R-:W-:Y:S02]  /*121b0*/  IMAD.MOV.U32 R6, RZ, RZ, R29 ;  /* 0x000000ffff067224 */ /* 0x001fe400078e001d */
[----:B------:R-:W-:Y:S02]  /*121c0*/  IMAD.MOV.U32 R7, RZ, RZ, R41 ;  /* 0x000000ffff077224 */ /* 0x000fe400078e0029 */
[----:B------:R-:W-:Y:S02]  /*121d0*/  IMAD.MOV.U32 R4, RZ, RZ, R2 ;  /* 0x000000ffff047224 */ /* 0x000fe400078e0002 */
[----:B------:R-:W-:-:S05]  /*121e0*/  IMAD.MOV.U32 R5, RZ, RZ, R13 ;  /* 0x000000ffff057224 */ /* 0x000fca00078e000d */
[----:B------:R0:W-:Y:S02]  /*121f0*/  STL.128 [R1+0x180], R4 ;  /* 0x0001800401007387 */ /* 0x0001e40000100c00 */
[----:B0-----:R-:W-:-:S07]  /*12200*/  VIADD R4, R193, 0xffffffff ;  /* 0xffffffffc1047836 */ /* 0x001fce0000000000 */
[----:B------:R-:W-:Y:S05]  /*12210*/  CALL.REL.NOINC `($_ZN7cutlass13device_kernelIN5flash11enable_sm90INS1_16FlashAttnFwdSm90INS1_25CollectiveMainloopFwdSm90ILi2EN4cute5tupleIJNS5_1CILi1EEES8_S8_EEENS6_IJNS7_ILi64EEESA_SA_EEELi512ENS_10bfloat16_tEfNS_4arch4Sm90ELb0ELb1ELb0ELb1ELb1ELb1ELb1ELb0ELb0ELb1ELb1ELb0EEENS1_21CollectiveEpilogueFwdINS6_IJSA_NS7_ILi512EEESA_EEES9_SC_SE_Li256ELb1ELb1ELb1ELb0EEENS1_36VarlenDynamicPersistentTileSchedulerILi64ELi64ELi256ELi128ELb1ELb1ELb1ELb1ELb0ELb1EEEEEEEEEvNT_6ParamsE$_ZZN5flash25CollectiveMainloopFwdSm90ILi2EN4cute5tupleIJNS1_1CILi1EEES4_S4_EEENS2_IJNS3_ILi64EEES6_S6_EEELi512EN7cutlass10bfloat16_tEfNS8_4arch4Sm90ELb0ELb1ELb0ELb1ELb1ELb1ELb1ELb0ELb0ELb1ELb1ELb0EE3mmaINS_16FlashAttnFwdSm90ISC_NS_21CollectiveEpilogueFwdINS2_IJS6_NS3_ILi512EEES6_EEES5_S9_SB_Li256ELb1ELb1ELb1ELb0EEENS_36VarlenDynamicPersistentTileSchedulerILi64ELi64ELi256ELi128ELb1ELb1ELb1ELb1ELb0ELb1EEEE13SharedStorageENS1_6TensorINS1_11ArrayEngineIfLm128EEENS1_6LayoutINS2_IJNS2_IJNS3_ILi2EEESR_NS3_ILi32EEEEEES4_S4_EEENS2_IJNS2_IJS4_SR_NS3_ILi4EEEEEENS3_ILi0EEESX_EEEEEEENS_7SoftmaxILi2ELi0EEEEEbRKNSC_6ParamsENS8_13PipelineAsyncILi2EEES17_RNS8_13PipelineStateILj2EEERT0_RT1_iRiRKNS_16SeqlenInfoQKNewKILb1ELb1EEENS2_IJiiiiEEERT_ENKUliT_T0_T1_E_clIZSD_ISM_S10_S12_EbS15_S17_S17_S1A_S1C_S1E_iS1F_S1J_S1K_S1M_EUlRS1N_iE0_NS3_ILb1EEES1U_EEDaiS1N_S1O_S1P_) ;  /* 0x000002b000947944 */ /* 0x000fea0003c00000 */
[----:B------:R-:W2:Y:S01]  /*12220*/  LDL R6, [R1+0x50] ;  /* 0x0000500001067983 */ /* 0x000ea20000100800 */
[----:B------:R-:W0:Y:S08]  /*12230*/  LDC R0, c[0x0][0x448] ;  /* 0x00011200ff007b82 */ /* 0x000e300000000800 */
[----:B------:R-:W1:Y:S01]  /*12240*/  LDC.64 R2, c[0x0][0xad8] ;  /* 0x0002b600ff027b82 */ /* 0x000e620000000a00 */
[----:B0-----:R-:W-:-:S13]  /*12250*/  ISETP.NE.AND P0, PT, R0, 0x1, PT ;  /* 0x000000010000780c */ /* 0x001fda0003f05270 */
[----:B------:R-:W0:Y:S08]  /*12260*/  @P0 LDC R5, c[0x0][0x44c] ;  /* 0x00011300ff050b82 */ /* 0x000e300000000800 */
[----:B------:R-:W3:Y:S01]  /*12270*/  @P0 LDC R7, c[0x0][0x450] ;  /* 0x00011400ff070b82 */ /* 0x000ee20000000800 */
[----:B--2---:R-:W-:-:S04]  /*12280*/  IMAD.SHL.U32 R6, R6, 0x40, RZ ;  /* 0x0000004006067824 */ /* 0x004fc800078e00ff */
[----:B0-----:R-:W-:-:S04]  /*12290*/  @P0 IMAD.HI.U32 R0, R6, R5, RZ ;  /* 0x0000000506000227 */ /* 0x001fc800078e00ff */
[----:B------:R-:W-:Y:S01]  /*122a0*/  IMAD.MOV.U32 R5, RZ, RZ, R6 ;  /* 0x000000ffff057224 */ /* 0x000fe200078e0006 */
[----:B---3--:R-:W-:Y:S01]  /*122b0*/  @P0 SHF.R.U32.HI R5, RZ, R7, R0 ;  /* 0x00000007ff050219 */ /* 0x008fe20000011600 */
[----:B------:R-:W-:Y:S01]  /*122c0*/  VIADD R0, R193, 0xfffffffe ;  /* 0xfffffffec1007836 */ /* 0x000fe20000000000 */
[----:B-1----:R-:W-:-:S03]  /*122d0*/  ISETP.GE.AND P0, PT, R3, 0x1, PT ;  /* 0x000000010300780c */ /* 0x002fc60003f06270 */
[----:B------:R-:W-:-:S04]  /*122e0*/  IMAD.IADD R9, R190, 0x1, R5 ;  /* 0x00000001be097824 */ /* 0x000fc800078e0205 */
[----:B------:R-:W-:-:S06]  /*122f0*/  IMAD.IADD R2, R9, 0x1, R2 ;  /* 0x0000000109027824 */ /* 0x000fcc00078e0202 */
        /* <DEDUP_REMOVED lines=12> */
.L_x_6788:
[----:B------:R-:W-:-:S13]  /*123c0*/  ISETP.NE.AND P0, PT, R3, 0x1, PT ;  /* 0x000000010300780c */ /* 0x000fda0003f05270 */
[----:B------:R-:W0:Y:S02]  /*123d0*/  @P0 LDC.64 R4, c[0x0][0xae0] ;  /* 0x0002b800ff040b82 */ /* 0x000e240000000a00 */
[----:B0-----:R-:W-:-:S05]  /*123e0*/  @P0 IMAD.HI.U32 R4, R7, R4, RZ ;  /* 0x0000000407040227 */ /* 0x001fca00078e00ff */
[----:B------:R-:W-:-:S07]  /*123f0*/  @P0 SHF.R.U32.HI R7, RZ, R5, R4 ;  /* 0x00000005ff070219 */ /* 0x000fce0000011604 */
.L_x_6789:
[----:B------:R-:W-:Y:S05]  /*12400*/  BSYNC B0 ;  /* 0x0000000000007941 */ /* 0x000fea0003800000 */
.L_x_6787:
[----:B------:R-:W-:-:S05]  /*12410*/  IMAD R3, R7, R3, R3 ;  /* 0x0000000307037224 */ /* 0x000fca00078e0203 */
[----:B------:R-:W-:-:S07]  /*12420*/  VIMNMX R2, R2, R3, PT ;  /* 0x0000000302027248 */ /* 0x000fce0003fe0100 */
.L_x_6786:
[----:B------:R-:W-:-:S04]  /*12430*/  SHF.R.S32.HI R3, RZ, 0x1f, R2 ;  /* 0x0000001fff037819 */ /* 0x000fc80000011402 */
[----:B------:R-:W-:-:S04]  /*12440*/  LEA.HI R3, R3, R2, RZ, 0x6 ;  /* 0x0000000203037211 */ /* 0x000fc800078f30ff */
[----:B------:R-:W-:-:S04]  /*12450*/  SHF.R.S32.HI R3, RZ, 0x6, R3 ;  /* 0x00000006ff037819 */ /* 0x000fc80000011403 */
[----:B------:R-:W-:-:S04]  /*12460*/  VIMNMX R9, R180, R3, !PT ;  /* 0x00000003b4097248 */ /* 0x000fc80007fe0100 */
[----:B------:R-:W-:-:S13]  /*12470*/  ISETP.GE.AND P0, PT, R0, R9, PT ;  /* 0x000000090000720c */ /* 0x000fda0003f06270 */
[----:B------:R-:W-:Y:S05]  /*12480*/  @!P0 BRA `(.L_x_6790) ;  /* 0x0000007800e08947 */ /* 0x000fea0003800000 */
.L_x_6823:
[----:B------:R-:W2:Y:S04]  /*12490*/  LDL R56, [R1+0x1c0] ;  /* 0x0001c00001387983 */ /* 0x000ea80000100800 */
[----:B------:R-:W3:Y:S04]  /*124a0*/  LDL R2, [R1+0x1c8] ;  /* 0x0001c80001027983 */ /* 0x000ee80000100800 */
[----:B------:R-:W4:Y:S01]  /*124b0*/  LDL R3, [R1] ;  /* 0x0000000001037983 */ /* 0x000f220000100800 */
[----:B0-2---:R-:W-:-:S05]  /*124c0*/  VIADD R4, R56, 0x1 ;  /* 0x0000000138047836 */ /* 0x005fca0000000000 */
        /* <DEDUP_REMOVED lines=16> */
.L_x_6792:
[----:B------:R-:W-:Y:S05]  /*125d0*/  BSYNC B0 ;  /* 0x0000000000007941 */ /* 0x000fea0003800000 */
.L_x_6791:
        /* <DEDUP_REMOVED lines=9> */
.L_x_6794:
[----:B------:R-:W-:Y:S05]  /*12670*/  BSYNC B0 ;  /* 0x0000000000007941 */ /* 0x000fea0003800000 */
.L_x_6793:
[----:B------:R-:W-:Y:S04]  /*12680*/  BSSY B0, `(.L_x_6795) ;  /* 0x0000006000007945 */ /* 0x000fe80003800000 */
[----:B-1----:R-:W-:Y:S05]  /*12690*/  @P0 BRA `(.L_x_6796) ;  /* 0x0000000000100947 */ /* 0x002fea0003800000 */
[----:B-----5:R-:W-:Y:S01]  /*126a0*/  IMAD R2, R2, 0x8, R5 ;  /* 0x0000000802027824 */ /* 0x020fe200078e0205 */
[----:B------:R-:W-:-:S04]  /*126b0*/  SHF.L.U32 R3, R3, 0x1f, RZ ;  /* 0x0000001f03037819 */ /* 0x000fc800000006ff */
[----:B------:R-:W1:Y:S02]  /*126c0*/  SYNCS.PHASECHK.TRANS64.TRYWAIT P0, [R2+URZ], R3 ;  /* 0x00000003020075a7 */ /* 0x000e64000800017f */
[----:B-1----:R-:W-:Y:S05]  /*126d0*/  @!P0 BRA `(.L_x_6797) ;  /* 0x0000027000148947 */ /* 0x002fea0003800000 */
.L_x_6796:
[----:B------:R-:W-:Y:S05]  /*126e0*/  BSYNC B0 ;  /* 0x0000000000007941 */ /* 0x000fea0003800000 */
.L_x_6795:
[----:B------:R-:W2:Y:S04]  /*126f0*/  LDL R15, [R1+0x1c0] ;  /* 0x0001c000010f7983 */ /* 0x000ea80000100800 */
[----:B0-----:R-:W2:Y:S01]  /*12700*/  LDL.64 R4, [R1+0x80] ;  /* 0x0000800001047983 */ /* 0x001ea20000100a00 */
[----:B------:R-:W-:Y:S05]  /*12710*/  WARPSYNC.ALL ;  /* 0x0000000000007948 */ /* 0x000fea0003800000 */
[----:B-1---5:R-:W3:Y:S04]  /*12720*/  LDL.64 R2, [R1+0x78] ;  /* 0x0000780001027983 */ /* 0x022ee80000100a00 */
[----:B------:R-:W4:Y:S04]  /*12730*/  LDL.64 R6, [R1+0x78] ;  /* 0x0000780001067983 */ /* 0x000f280000100a00 */
        /* <DEDUP_REMOVED lines=52> */
.L_x_6799:
[----:B------:R-:W-:Y:S05]  /*12a80*/  BSYNC B0 ;  /* 0x0000000000007941 */ /* 0x000fea0003800000 */
.L_x_6798:
        /* <DEDUP_REMOVED lines=8> */
.L_x_6801:
[----:B------:R-:W-:Y:S05]  /*12b10*/  BSYNC B0 ;  /* 0x0000000000007941 */ /* 0x000fea0003800000 */
.L_x_6800:
[----:B------:R-:W-:Y:S04]  /*12b20*/  BSSY B0, `(.L_x_6802) ;  /* 0x0000004000007945 */ /* 0x000fe80003800000 */
[----:B-1----:R-:W-:Y:S05]  /*12b30*/  @P0 BRA `(.L_x_6803) ;  /* 0x0000000000080947 */ /* 0x002fea0003800000 */
[----:B------:R-:W1:Y:S02]  /*12b40*/  SYNCS.PHASECHK.TRANS64.TRYWAIT P0, [R2+URZ], R3 ;  /* 0x00000003020075a7 */ /* 0x000e64000800017f */
[----:B-1----:R-:W-:Y:S05]  /*12b50*/  @!P0 BRA `(.L_x_6804) ;  /* 0x0000026c00088947 */ /* 0x002fea0003800000 */
.L_x_6803:
[----:B------:R-:W-:Y:S05]  /*12b60*/  BSYNC B0 ;  /* 0x0000000000007941 */ /* 0x000fea0003800000 */
.L_x_6802:
        /* <DEDUP_REMOVED lines=433> */
.L_x_6806:
[----:B------:R-:W-:Y:S05]  /*14680*/  BSYNC B0 ;  /* 0x0000000000007941 */ /* 0x000fea0003800000 */
.L_x_6805:
        /* <DEDUP_REMOVED lines=10> */
[----:B------:R-:W4:Y:S01]  /*14730*/  LDL.128 R4, [R1+0xd0] ;  /* 0x0000d00001047983 */ /* 0x000f220000100c00 */
[----:B------:R-:W-:Y:S01]  /*14740*/  IMAD.SHL.U32 R64, R0, 0x40, RZ ;  /* 0x0000004000407824 */ /* 0x000fe200078e00ff */
[----:B------:R-:W-:Y:S01]  /*14750*/  BSSY B0, `(.L_x_6807) ;  /* 0x000003a000007945 */ /* 0x000fe20003800000 */
[----:B--2---:R-:W-:-:S04]  /*14760*/  SHF.R.S32.HI R11, RZ, 0x1f, R8 ;  /* 0x0000001fff0b7819 */ /* 0x004fc80000011408 */
[----:B0-----:R-:W-:-:S04]  /*14770*/  LEA.HI R10, R11, R8, RZ, 0x7 ;  /* 0x000000080b0a7211 */ /* 0x001fc800078f38ff */
        /* <DEDUP_REMOVED lines=22> */
[----:B------:R-:W-:Y:S02]  /*148e0*/  @P0 SHF.R.U32.HI R2, RZ, R60, R3 ;  /* 0x0000003cff020219 */ /* 0x000fe40000011603 */
        /* <DEDUP_REMOVED lines=24> */
.L_x_6810:
[----:B------:R-:W-:-:S13]  /*14a70*/  ISETP.NE.AND P0, PT, R13, 0x1, PT ;  /* 0x000000010d00780c */ /* 0x000fda0003f05270 */
[----:B------:R-:W-:-:S05]  /*14a80*/  @P0 IMAD.HI.U32 R8, R7, R14, RZ ;  /* 0x0000000e07080227 */ /* 0x000fca00078e00ff */
[----:B------:R-:W-:-:S07]  /*14a90*/  @P0 SHF.R.U32.HI R7, RZ, R15, R8 ;  /* 0x0000000fff070219 */ /* 0x000fce0000011608 */
.L_x_6811:
[----:B------:R-:W-:Y:S05]  /*14aa0*/  BSYNC B1 ;  /* 0x0000000000017941 */ /* 0x000fea0003800000 */
.L_x_6809:
[----:B------:R-:W-:-:S04]  /*14ab0*/  IMAD R7, R7, R13, -R64 ;  /* 0x0000000d07077224 */ /* 0x000fc800078e0a40 */
[----:B------:R-:W-:-:S05]  /*14ac0*/  IMAD R8, R20, -0x2, R7 ;  /* 0xfffffffe14087824 */ /* 0x000fca00078e0207 */
[----:B------:R-:W-:Y:S02]  /*14ad0*/  VIMNMX R3, R3, R8, !PT ;  /* 0x0000000803037248 */ /* 0x000fe40007fe0100 */
[----:B------:R-:W-:-:S07]  /*14ae0*/  VIADDMNMX R6, R8, R13, R6, PT ;  /* 0x0000000d08067246 */ /* 0x000fce0003800106 */
.L_x_6808:
[----:B------:R-:W-:Y:S05]  /*14af0*/  BSYNC B0 ;  /* 0x0000000000007941 */ /* 0x000fea0003800000 */
.L_x_6807:
        /* <DEDUP_REMOVED lines=90> */
.L_x_6815:
[----:B------:R-:W-:-:S13]  /*150a0*/  ISETP.NE.AND P6, PT, R13, 0x1, PT ;  /* 0x000000010d00780c */ /* 0x000fda0003fc5270 */
[----:B------:R-:W-:-:S05]  /*150b0*/  @P6 IMAD.HI.U32 R14, R4, R14, RZ ;  /* 0x0000000e040e6227 */ /* 0x000fca00078e00ff */
[----:B------:R-:W-:-:S07]  /*150c0*/  @P6 SHF.R.U32.HI R4, RZ, R15, R14 ;  /* 0x0000000fff046219 */ /* 0x000fce000001160e */
.L_x_6816:
[----:B------:R-:W-:Y:S05]  /*150d0*/  BSYNC B1 ;  /* 0x0000000000017941 */ /* 0x000fea0003800000 */
.L_x_6814:
[----:B------:R-:W-:-:S04]  /*150e0*/  IMAD R3, R4, R13, -R64 ;  /* 0x0000000d04037224 */ /* 0x000fc800078e0a40 */
[----:B------:R-:W-:-:S05]  /*150f0*/  IMAD R20, R20, -0x2, R3 ;  /* 0xfffffffe14147824 */ /* 0x000fca00078e0203 */
[----:B------:R-:W-:Y:S02]  /*15100*/  VIADDMNMX R10, R20, R13, R10, PT ;  /* 0x0000000d140a7246 */ /* 0x000fe4000380010a */
[----:B------:R-:W-:-:S07]  /*15110*/  VIMNMX R11, R11, R20, !PT ;  /* 0x000000140b0b7248 */ /* 0x000fce0007fe0100 */
.L_x_6813:
[----:B------:R-:W-:Y:S05]  /*15120*/  BSYNC B0 ;  /* 0x0000000000007941 */ /* 0x000fea0003800000 */
.L_x_6812:
[C---:B------:R-:W-:Y:S01]  /*15130*/  ISETP.GT.AND P0, PT, R11.reuse, 0x1, !P0 ;  /* 0x000000010b00780c */ /* 0x040fe20004704270 */
[----:B------:R-:W2:Y:S01]  /*15140*/  LDL R20, [R1+0x200] ;  /* 0x0002000001147983 */ /* 0x000ea20000100800 */
        /* <DEDUP_REMOVED lines=36> */
[----:B------:R-:W3:Y:S02]  /*15390*/  LDL.64 R6, [R1+0x1e0] ;  /* 0x0001e00001067983 */ /* 0x000ee40000100a00 */
        /* <DEDUP_REMOVED lines=19> */
[----:B------:R-:W-:Y:S02]  /*154d0*/  FSEL R54, R54, -INF , !P5 ;  /* 0xff80000036367808 */ /* 0x000fe40006800000 */
[----:B------:R-:W-:Y:S02]  /*154e0*/  FSEL R55, R55, -INF , !P6 ;  /* 0xff80000037377808 */ /* 0x000fe40007000000 */
[----:B---3--:R-:W-:-:S04]  /*154f0*/  FMNMX.FTZ R3, R71, R6, !PT ;  /* 0x0000000647037209 */ /* 0x008fc80007810000 */
        /* <DEDUP_REMOVED lines=32> */
[----:B------:R1:W-:Y:S04]  /*15700*/  STL.64 [R1+0x1e0], R2 ;  /* 0x0001e00201007387 */ /* 0x0003e80000100a00 */
[----:B------:R-:W3:Y:S01]  /*15710*/  LDL R24, [R1+0x1e4] ;  /* 0x0001e40001187983 */ /* 0x000ee20000100800 */
[----:B0-----:R-:W-:-:S03]  /*15720*/  FMNMX.FTZ R10, R2, R5, !PT ;  /* 0x00000005020a7209 */ /* 0x001fc60007810000 */
[----:B-1----:R-:W4:Y:S04]  /*15730*/  LDL.64 R2, [R1+0xb8] ;  /* 0x0000b80001027983 */ /* 0x002f280000100a00 */
[----:B------:R-:W0:Y:S02]  /*15740*/  SHFL.BFLY PT, R5, R10, 0x1, 0x1f ;  /* 0x0c201f000a057f89 */ /* 0x000e2400000e0000 */
[----:B0-----:R-:W-:Y:S02]  /*15750*/  FMNMX.FTZ R12, R10, R5, !PT ;  /* 0x000000050a0c7209 */ /* 0x001fe40007810000 */
[----:B------:R-:W5:Y:S04]  /*15760*/  LDL.64 R4, [R1+0x1f0] ;  /* 0x0001f00001047983 */ /* 0x000f680000100a00 */
[----:B------:R-:W-:Y:S04]  /*15770*/  STL [R1+0x1e0], R12 ;  /* 0x0001e00c01007387 */ /* 0x000fe80000100800 */
[----:B------:R-:W2:Y:S04]  /*15780*/  LDL R13, [R1+0x1e0] ;  /* 0x0001e000010d7983 */ /* 0x000ea80000100800 */
[----:B---3--:R-:W0:Y:S02]  /*15790*/  SHFL.BFLY PT, R11, R24, 0x2, 0x1f ;  /* 0x0c401f00180b7f89 */ /* 0x008e2400000e0000 */
[----:B0-----:R-:W-:-:S05]  /*157a0*/  FMNMX.FTZ R11, R11, R24, !PT ;  /* 0x000000180b0b7209 */ /* 0x001fca0007810000 */
[----:B------:R-:W0:Y:S01]  /*157b0*/  SHFL.BFLY PT, R14, R11, 0x1, 0x1f ;  /* 0x0c201f000b0e7f89 */ /* 0x000e2200000e0000 */
[----:B--2---:R-:W-:Y:S02]  /*157c0*/  FSETP.NEU.FTZ.AND P0, PT, R13, -INF , PT ;  /* 0xff8000000d00780b */ /* 0x004fe40003f1d000 */
        /* <DEDUP_REMOVED lines=8> */
[----:B------:R-:W5:Y:S08]  /*15850*/  MUFU.EX2 R135, R13 ;  /* 0x0000000d00877308 */ /* 0x000f700000000800 */
[----:B------:R-:W0:Y:S01]  /*15860*/  MUFU.EX2 R134, R7 ;  /* 0x0000000700867308 */ /* 0x000e220000000800 */
[----:B------:R1:W-:Y:S01]  /*15870*/  STL [R1+0x1e4], R14 ;  /* 0x0001e40e01007387 */ /* 0x0003e20000100800 */
[----:B-----5:R-:W-:Y:S01]  /*15880*/  FMUL.FTZ R4, R135, R4 ;  /* 0x0000000487047220 */ /* 0x020fe20000410000 */
[----:B0-----:R-:W-:-:S05]  /*15890*/  FMUL.FTZ R5, R5, R134 ;  /* 0x0000008605057220 */ /* 0x001fca0000410000 */
[----:B------:R1:W-:Y:S04]  /*158a0*/  STL.64 [R1+0x1f0], R4 ;  /* 0x0001f00401007387 */ /* 0x0003e80000100a00 */
[----:B----4-:R-:W2:Y:S01]  /*158b0*/  LD.E R6, desc[UR36][R2.64+0x4] ;  /* 0x0000042402067980 */ /* 0x010ea2000c101900 */
        /* <DEDUP_REMOVED lines=9> */
[----:B0-----:R-:W2:Y:S04]  /*15950*/  LDL.64 R2, [R1+0xb8] ;  /* 0x0000b80001027983 */ /* 0x001ea80000100a00 */
[----:B--2---:R-:W2:Y:S02]  /*15960*/  LD.E R6, desc[UR36][R2.64+0x4] ;  /* 0x0000042402067980 */ /* 0x004ea4000c101900 */
[----:B--2---:R-:W-:-:S13]  /*15970*/  ISETP.NE.AND P0, PT, R6, RZ, PT ;  /* 0x000000ff0600720c */ /* 0x004fda0003f05270 */
.L_x_6818:
[----:B------:R-:W-:Y:S05]  /*15980*/  BSYNC B0 ;  /* 0x0000000000007941 */ /* 0x000fea0003800000 */
.L_x_6817:
        /* <DEDUP_REMOVED lines=9> */
.L_x_6820:
[----:B------:R-:W-:Y:S05]  /*15a20*/  BSYNC B0 ;  /* 0x0000000000007941 */ /* 0x000fea0003800000 */
.L_x_6819:
        /* <DEDUP_REMOVED lines=40> */
[----:B------:R-:W-:Y:S02]  /*15cb0*/  FSEL R73, R73, RZ, P0 ;  /* 0x000000ff49497208 */ /* 0x000fe40000000000 */
[----:B------:R-:W-:-:S03]  /*15cc0*/  FSETP.NEU.FTZ.AND P0, PT, R39, -INF , PT ;  /* 0xff8000002700780b */ /* 0x000fc60003f1d000 */
[-C--:B------:R-:W-:Y:S01]  /*15cd0*/  FFMA.FTZ R170, R8, R56.reuse, -R73 ;  /* 0x0000003808aa7223 */ /* 0x080fe20000010849 */
[----:B------:R-:W-:-:S05]  /*15ce0*/  FMUL.FTZ R8, R39, R56 ;  /* 0x0000003827087220 */ /* 0x000fca0000410000 */
[----:B------:R-:W-:Y:S01]  /*15cf0*/  FSEL R39, R8, RZ, P0 ;  /* 0x000000ff08277208 */ /* 0x000fe20000000000 */
[----:B------:R-:W-:-:S04]  /*15d00*/  FFMA.FTZ R152, R71, R56, -R73 ;  /* 0x0000003847987223 */ /* 0x000fc80000010849 */
[-CC-:B------:R-:W-:Y:S01]  /*15d10*/  FFMA.FTZ R132, R70, R56.reuse, -R39.reuse ;  /* 0x0000003846847223 */ /* 0x180fe20000010827 */
[-C--:B------:R-:W-:Y:S01]  /*15d20*/  FFMA.FTZ R153, R69, R56.reuse, -R39 ;  /* 0x0000003845997223 */ /* 0x080fe20000010827 */
[-C--:B------:R-:W-:Y:S01]  /*15d30*/  FFMA.FTZ R121, R62, R56.reuse, -R73 ;  /* 0x000000383e797223 */ /* 0x080fe20000010849 */
[----:B------:R-:W3:Y:S01]  /*15d40*/  MUFU.EX2 R152, R152 ;  /* 0x0000009800987308 */ /* 0x000ee20000000800 */
        /* <DEDUP_REMOVED lines=13> */
[----:B------:R-:W-:-:S02]  /*15e20*/  FFMA.FTZ R176, R40, R56, -R73 ;  /* 0x0000003828b07223 */ /* 0x000fc40000010849 */
        /* <DEDUP_REMOVED lines=12> */
[-C--:B------:R-:W-:Y:S01]  /*15ef0*/  FFMA.FTZ R175, R54, R56.reuse, -R39 ;  /* 0x0000003836af7223 */ /* 0x080fe20000010827 */
[----:B------:R-:W-:Y:S01]  /*15f00*/  FFMA.FTZ R190, R53, R56, -R73 ;  /* 0x0000003835be7223 */ /* 0x000fe20000010849 */
[C---:B----4-:R-:W-:Y:S01]  /*15f10*/  FMUL.FTZ R35, R135.reuse, R35 ;  /* 0x0000002387237220 */ /* 0x050fe20000410000 */
[C---:B------:R-:W-:Y:S01]  /*15f20*/  FMUL.FTZ R34, R135.reuse, R34 ;  /* 0x0000002287227220 */ /* 0x040fe20000410000 */
[----:B------:R-:W2:Y:S01]  /*15f30*/  MUFU.EX2 R121, R121 ;  /* 0x0000007900797308 */ /* 0x000ea20000000800 */
[----:B---3--:R-:W-:Y:S01]  /*15f40*/  FADD.FTZ R6, R152, R6 ;  /* 0x0000000698067221 */ /* 0x008fe20000010000 */
[C---:B------:R-:W-:Y:S01]  /*15f50*/  FMUL.FTZ R37, R134.reuse, R37 ;  /* 0x0000002586257220 */ /* 0x040fe20000410000 */
[----:B------:R-:W-:Y:S01]  /*15f60*/  FMUL.FTZ R36, R134, R36 ;  /* 0x0000002486247220 */ /* 0x000fe20000410000 */
        /* <DEDUP_REMOVED lines=11> */
[C---:B------:R-:W-:Y:S01]  /*16020*/  FMUL.FTZ R11, R135.reuse, R11 ;  /* 0x0000000b870b7220 */ /* 0x040fe20000410000 */
        /* <DEDUP_REMOVED lines=9> */
[----:B------:R-:W-:Y:S01]  /*160c0*/  FMUL.FTZ R12, R135, R12 ;  /* 0x0000000c870c7220 */ /* 0x000fe20000410000 */
[C---:B------:R-:W-:Y:S01]  /*160d0*/  FMUL.FTZ R85, R134.reuse, R85 ;  /* 0x0000005586557220 */ /* 0x040fe20000410000 */
[C---:B------:R-:W-:Y:S01]  /*160e0*/  FMUL.FTZ R84, R134.reuse, R84 ;  /* 0x0000005486547220 */ /* 0x040fe20000410000 */
[C---:B------:R-:W-:Y:S01]  /*160f0*/  FMUL.FTZ R87, R134.reuse, R87 ;  /* 0x0000005786577220 */ /* 0x040fe20000410000 */
[C---:B------:R-:W-:Y:S01]  /*16100*/  FMUL.FTZ R86, R134.reuse, R86 ;  /* 0x0000005686567220 */ /* 0x040fe20000410000 */
[C---:B------:R-:W-:Y:S01]  /*16110*/  FMUL.FTZ R5, R134.reuse, R5 ;  /* 0x0000000586057220 */ /* 0x040fe20000410000 */
[----:B------:R-:W-:Y:S01]  /*16120*/  FMUL.FTZ R4, R134, R4 ;  /* 0x0000000486047220 */ /* 0x000fe20000410000 */
        /* <DEDUP_REMOVED lines=14> */
[----:B------:R-:W4:Y:S05]  /*16210*/  LDL.64 R58, [R1+0x268] ;  /* 0x00026800013a7983 */ /* 0x000f2a0000100a00 */
[----:B------:R-:W1:Y:S01]  /*16220*/  MUFU.EX2 R168, R168 ;  /* 0x000000a800a87308 */ /* 0x000e620000000800 */
[----:B0-----:R-:W-:Y:S01]  /*16230*/  FADD.FTZ R8, R131, R8 ;  /* 0x0000000883087221 */ /* 0x001fe20000010000 */
[----:B------:R-:W-:Y:S01]  /*16240*/  FADD.FTZ R6, R154, R7 ;  /* 0x000000079a067221 */ /* 0x000fe20000010000 */
[----:B------:R-:W4:Y:S05]  /*16250*/  LDL.64 R62, [R1+0x248] ;  /* 0x00024800013e7983 */ /* 0x000f2a0000100a00 */
[----:B------:R-:W0:Y:S08]  /*16260*/  MUFU.EX2 R171, R171 ;  /* 0x000000ab00ab7308 */ /* 0x000e300000000800 */
[----:B------:R-:W0:Y:S01]  /*16270*/  MUFU.EX2 R129, R129 ;  /* 0x0000008100817308 */ /* 0x000e220000000800 */
[----:B-1----:R-:W-:Y:S01]  /*16280*/  FADD.FTZ R41, R169, R8 ;  /* 0x00000008a9297221 */ /* 0x002fe20000010000 */
[----:B------:R-:W-:Y:S01]  /*16290*/  FADD.FTZ R7, R117, R6 ;  /* 0x0000000675077221 */ /* 0x000fe20000010000 */
[----:B------:R-:W4:Y:S05]  /*162a0*/  LDL.64 R46, [R1+0x278] ;  /* 0x00027800012e7983 */ /* 0x000f2a0000100a00 */
        /* <DEDUP_REMOVED lines=18> */
[----:B------:R-:W4:Y:S05]  /*163d0*/  LDL.64 R44, [R1+0x2d8] ;  /* 0x0002d800012c7983 */ /* 0x000f2a0000100a00 */
[----:B------:R-:W-:Y:S08]  /*163e0*/  MUFU.EX2 R178, R178 ;  /* 0x000000b200b27308 */ /* 0x000ff00000000800 */
[----:B------:R-:W1:Y:S01]  /*163f0*/  MUFU.EX2 R116, R116 ;  /* 0x0000007400747308 */ /* 0x000e620000000800 */
[----:B0-----:R-:W-:Y:S01]  /*16400*/  FADD.FTZ R38, R126, R41 ;  /* 0x000000297e267221 */ /* 0x001fe20000010000 */
[----:B------:R-:W-:-:S06]  /*16410*/  FADD.FTZ R6, R127, R6 ;  /* 0x000000067f067221 */ /* 0x000fcc0000010000 */
[----:B------:R-:W-:Y:S01]  /*16420*/  MUFU.EX2 R193, R193 ;  /* 0x000000c100c17308 */ /* 0x000fe20000000800 */
[----:B------:R-:W-:-:S07]  /*16430*/  FFMA.FTZ R7, R55, R56, -R39 ;  /* 0x0000003837077223 */ /* 0x000fce0000010827 */
[----:B------:R-:W0:Y:S01]  /*16440*/  MUFU.EX2 R173, R173 ;  /* 0x000000ad00ad7308 */ /* 0x000e220000000800 */
[----:B-1----:R-:W-:Y:S01]  /*16450*/  FADD.FTZ R41, R179, R38 ;  /* 0x00000026b3297221 */ /* 0x002fe20000010000 */
[----:B------:R-:W-:Y:S01]  /*16460*/  FADD.FTZ R39, R125, R6 ;  /* 0x000000067d277221 */ /* 0x000fe20000010000 */
[----:B------:R-:W4:Y:S04]  /*16470*/  LDL.64 R56, [R1+0x3e0] ;  /* 0x0003e00001387983 */ /* 0x000f280000100a00 */
[----:B------:R-:W4:Y:S01]  /*16480*/  LDL.64 R50, [R1+0x2a8] ;  /* 0x0002a80001327983 */ /* 0x000f220000100a00 */
[----:B------:R-:W-:Y:S03]  /*16490*/  MUFU.EX2 R172, R172 ;  /* 0x000000ac00ac7308 */ /* 0x000fe60000000800 */
[----:B------:R-:W4:Y:S05]  /*164a0*/  LDL.64 R48, [R1+0x2b8] ;  /* 0x0002b80001307983 */ /* 0x000f2a0000100a00 */
        /* <DEDUP_REMOVED lines=8> */
[----:B------:R-:W0:Y:S08]  /*16530*/  MUFU.EX2 R190, R190 ;  /* 0x000000be00be7308 */ /* 0x000e300000000800 */
[----:B------:R-:W0:Y:S01]  /*16540*/  MUFU.EX2 R7, R7 ;  /* 0x0000000700077308 */ /* 0x000e220000000800 */
[----:B-1----:R-:W-:Y:S01]  /*16550*/  FADD.FTZ R6, R8, R41 ;  /* 0x0000002908067221 */ /* 0x002fe20000010000 */
[----:B------:R-:W-:-:S03]  /*16560*/  FADD.FTZ R39, R172, R39 ;  /* 0x00000027ac277221 */ /* 0x000fc60000010000 */
[----:B------:R-:W-:Y:S01]  /*16570*/  FADD.FTZ R6, R175, R6 ;  /* 0x00000006af067221 */ /* 0x000fe20000010000 */
[----:B------:R-:W-:-:S04]  /*16580*/  FADD.FTZ R41, R174, R39 ;  /* 0x00000027ae297221 */ /* 0x000fc80000010000 */
[----:B0-----:R-:W-:Y:S02]  /*16590*/  FADD.FTZ R38, R190, R41 ;  /* 0x00000029be267221 */ /* 0x001fe40000010000 */
[----:B------:R-:W4:Y:S01]  /*165a0*/  LDL.64 R40, [R1+0x2f8] ;  /* 0x0002f80001287983 */ /* 0x000f220000100a00 */
[----:B------:R-:W-:-:S05]  /*165b0*/  FADD.FTZ R39, R7, R6 ;  /* 0x0000000607277221 */ /* 0x000fca0000010000 */
[----:B------:R0:W-:Y:S01]  /*165c0*/  STL.64 [R1+0x1f0], R38 ;  /* 0x0001f02601007387 */ /* 0x0001e20000100a00 */
[----:B------:R-:W-:Y:S06]  /*165d0*/  BAR.SYNC.DEFER_BLOCKING 0xf, 0x100 ;  /* 0x03c4000000007b1d */ /* 0x000fec0000010000 */
[----:B0-----:R-:W4:Y:S04]  /*165e0*/  LDL.64 R38, [R1+0x308] ;  /* 0x0003080001267983 */ /* 0x001f280000100a00 */
[----:B------:R-:W4:Y:S04]  /*165f0*/  LD.E.64 R96, desc[UR36][R2.64+0x8] ;  /* 0x0000082402607980 */ /* 0x000f28000c101b00 */
[----:B------:R-:W4:Y:S04]  /*16600*/  LD.E.64 R2, desc[UR36][R2.64] ;  /* 0x0000002402027980 */ /* 0x000f28000c101b00 */
[----:B------:R-:W-:Y:S04]  /*16610*/  STL.64 [R1+0x400], R34 ;  /* 0x0004002201007387 */ /* 0x000fe80000100a00 */
[----:B------:R0:W-:Y:S04]  /*16620*/  STL.64 [R1+0x408], R36 ;  /* 0x0004082401007387 */ /* 0x0001e80000100a00 */
[----:B------:R-:W-:Y:S04]  /*16630*/  STL.64 [R1+0x210], R32 ;  /* 0x0002102001007387 */ /* 0x000fe80000100a00 */
        /* <DEDUP_REMOVED lines=397> */
[----:B---3--:R-:W-:Y:S04]  /*17f10*/  STL [R1+0x350], R84 ;  /* 0x0003505401007387 */ /* 0x008fe80000100800 */
        /* <DEDUP_REMOVED lines=515> */
.L_x_6822:
[----:B------:R-:W-:Y:S05]  /*19f50*/  BSYNC B0 ;  /* 0x0000000000007941 */ /* 0x000fea0003800000 */
.L_x_6821:
        /* <DEDUP_REMOVED lines=9> */
[----:B------:R-:W2:Y:S02]  /*19ff0*/  LDL R6, [R1+0x50] ;  /* 0x0000500001067983 */ /* 0x000ea40000100800 */
[----:B--2---:R-:W-:-:S07]  /*1a000*/  IMAD.SHL.U32 R6, R6, 0x40, RZ ;  /* 0x0000004006067824 */ /* 0x004fce00078e00ff */
.L_x_6790:
[----:B------:R-:W1:Y:S01]  /*1a010*/  LDC R2, c[0x0][0x448] ;  /* 0x00011200ff027b82 */ /* 0x000e620000000800 */
[----:B------:R-:W-:Y:S01]  /*1a020*/  VIADD R3, R6, 0x3f ;  /* 0x0000003f06037836 */ /* 0x000fe20000000000 */
[----:B------:R-:W-:-:S06]  /*1a030*/  ULDC UR4, c[0x0][0xad4] ;  /* 0x0002b50000047ab9 */ /* 0x000fcc0000000800 */
[----:B------:R-:W2:Y:S01]  /*1a040*/  LDC R8, c[0x0][0xadc] ;  /* 0x0002b700ff087b82 */ /* 0x000ea20000000800 */
[----:B-1----:R-:W-:-:S13]  /*1a050*/  ISETP.NE.AND P0, PT, R2, 0x1, PT ;  /* 0x000000010200780c */ /* 0x002fda0003f05270 */
[----:B------:R-:W1:Y:S08]  /*1a060*/  @P0 LDC R2, c[0x0][0x44c] ;  /* 0x00011300ff020b82 */ /* 0x000e700000000800 */
[----:B------:R-:W3:Y:S01]  /*1a070*/  @P0 LDC R5, c[0x0][0x450] ;  /* 0x00011400ff050b82 */ /* 0x000ee20000000800 */
[----:B-1----:R-:W-:-:S05]  /*1a080*/  @P0 IMAD.HI.U32 R2, R3, R2, RZ ;  /* 0x0000000203020227 */ /* 0x002fca00078e00ff */
[----:B---3--:R-:W-:Y:S02]  /*1a090*/  @P0 SHF.R.U32.HI R3, RZ, R5, R2 ;  /* 0x00000005ff030219 */ /* 0x008fe40000011602 */
[----:B--2---:R-:W-:-:S03]  /*1a0a0*/  ISETP.GE.AND P0, PT, R8, 0x1, PT ;  /* 0x000000010800780c */ /* 0x004fc60003f06270 */
[----:B------:R-:W-:-:S04]  /*1a0b0*/  IMAD.IADD R3, R212, 0x1, R3 ;  /* 0x00000001d4037824 */ /* 0x000fc800078e0203 */
[----:B0-----:R-:W-:-:S06]  /*1a0c0*/  VIADD R4, R3, -UR4 ;  /* 0x8000000403047c36 */ /* 0x001fcc0008000000 */
[----:B------:R-:W-:Y:S05]  /*1a0d0*/  @!P0 BRA `(.L_x_6824) ;  /* 0x0000000000488947 */ /* 0x000fea0003800000 */
        /* <DEDUP_REMOVED lines=11> */
.L_x_6826:
[----:B------:R-:W-:-:S13]  /*1a190*/  ISETP.NE.AND P0, PT, R8, 0x1, PT ;  /* 0x000000010800780c */ /* 0x000fda0003f05270 */
[----:B------:R-:W0:Y:S02]  /*1a1a0*/  @P0 LDC.64 R2, c[0x0][0xae0] ;  /* 0x0002b800ff020b82 */ /* 0x000e240000000a00 */
[----:B0-----:R-:W-:-:S05]  /*1a1b0*/  @P0 IMAD.HI.U32 R2, R5, R2, RZ ;  /* 0x0000000205020227 */ /* 0x001fca00078e00ff */
[----:B------:R-:W-:-:S07]  /*1a1c0*/  @P0 SHF.R.U32.HI R5, RZ, R3, R2 ;  /* 0x00000003ff050219 */ /* 0x000fce0000011602 */
.L_x_6827:
[----:B------:R-:W-:Y:S05]  /*1a1d0*/  BSYNC B0 ;  /* 0x0000000000007941 */ /* 0x000fea0003800000 */
.L_x_6825:
[----:B------:R-:W-:-:S05]  /*1a1e0*/  IMAD R5, R5, R8, RZ ;  /* 0x0000000805057224 */ /* 0x000fca00078e02ff */
[----:B------:R-:W-:-:S07]  /*1a1f0*/  VIMNMX R4, R4, R5, !PT ;  /* 0x0000000504047248 */ /* 0x000fce0007fe0100 */
.L_x_6824:
[----:B------:R-:W-:-:S05]  /*1a200*/  VIADD R4, R4, 0x3f ;  /* 0x0000003f04047836 */ /* 0x000fca0000000000 */
[----:B------:R-:W-:-:S04]  /*1a210*/  SHF.R.S32.HI R3, RZ, 0x1f, R4 ;  /* 0x0000001fff037819 */ /* 0x000fc80000011404 */
[----:B------:R-:W-:-:S04]  /*1a220*/  LEA.HI R3, R3, R4, RZ, 0x6 ;  /* 0x0000000403037211 */ /* 0x000fc800078f30ff */
[----:B------:R-:W-:-:S04]  /*1a230*/  SHF.R.S32.HI R3, RZ, 0x6, R3 ;  /* 0x00000006ff037819 */ /* 0x000fc80000011403 */
[----:B------:R-:W-:-:S04]  /*1a240*/  VIMNMX R14, R180, R3, !PT ;  /* 0x00000003b40e7248 */ /* 0x000fc80007fe0100 */
[----:B------:R-:W-:-:S13]  /*1a250*/  ISETP.GE.AND P0, PT, R0, R14, PT ;  /* 0x0000000e0000720c */ /* 0x000fda0003f06270 */
[----:B------:R-:W-:Y:S05]  /*1a260*/  @!P0 BRA `(.L_x_6828) ;  /* 0x0000006c003c8947 */ /* 0x000fea0003800000 */
.L_x_6851:
        /* <DEDUP_REMOVED lines=20> */
.L_x_6830:
[----:B------:R-:W-:Y:S05]  /*1a3b0*/  BSYNC B0 ;  /* 0x0000000000007941 */ /* 0x000fea0003800000 */
.L_x_6829:
        /* <DEDUP_REMOVED lines=9> */
.L_x_6832:
[----:B------:R-:W-:Y:S05]  /*1a450*/  BSYNC B0 ;  /* 0x0000000000007941 */ /* 0x000fea0003800000 */
.L_x_6831:
[----:B------:R-:W-:Y:S04]  /*1a460*/  BSSY B0, `(.L_x_6833) ;  /* 0x0000006000007945 */ /* 0x000fe80003800000 */
[----:B-1----:R-:W-:Y:S05]  /*1a470*/  @P0 BRA `(.L_x_6834) ;  /* 0x0000000000100947 */ /* 0x002fea0003800000 */
[----:B-----5:R-:W-:Y:S01]  /*1a480*/  IMAD R2, R2, 0x8, R5 ;  /* 0x0000000802027824 */ /* 0x020fe200078e0205 */
[----:B------:R-:W-:-:S04]  /*1a490*/  SHF.L.U32 R3, R3, 0x1f, RZ ;  /* 0x0000001f03037819 */ /* 0x000fc800000006ff */
[----:B------:R-:W1:Y:S02]  /*1a4a0*/  SYNCS.PHASECHK.TRANS64.TRYWAIT P0, [R2+URZ], R3 ;  /* 0x00000003020075a7 */ /* 0x000e64000800017f */
[----:B-1----:R-:W-:Y:S05]  /*1a4b0*/  @!P0 BRA `(.L_x_6835) ;  /* 0x000001f000c48947 */ /* 0x002fea0003800000 */
.L_x_6834:
[----:B------:R-:W-:Y:S05]  /*1a4c0*/  BSYNC B0 ;  /* 0x0000000000007941 */ /* 0x000fea0003800000 */
.L_x_6833:
        /* <DEDUP_REMOVED lines=57> */
.L_x_6837:
[----:B------:R-:W-:Y:S05]  /*1a860*/  BSYNC B0 ;  /* 0x0000000000007941 */ /* 0x000fea0003800000 */
.L_x_6836:
        /* <DEDUP_REMOVED lines=8> */
.L_x_6839:
[----:B------:R-:W-:Y:S05]  /*1a8f0*/  BSYNC B0 ;  /* 0x0000000000007941 */ /* 0x000fea0003800000 */
.L_x_6838:
[----:B------:R-:W-:Y:S04]  /*1a900*/  BSSY B0, `(.L_x_6840) ;  /* 0x0000004000007945 */ /* 0x000fe80003800000 */
[----:B-1----:R-:W-:Y:S05]  /*1a910*/  @P0 BRA `(.L_x_6841) ;  /* 0x0000000000080947 */ /* 0x002fea0003800000 */
[----:B------:R-:W1:Y:S02]  /*1a920*/  SYNCS.PHASECHK.TRANS64.TRYWAIT P0, [R2+URZ], R3 ;  /* 0x00000003020075a7 */ /* 0x000e64000800017f */
[----:B-1----:R-:W-:Y:S05]  /*1a930*/  @!P0 BRA `(.L_x_6842) ;  /* 0x000001ec00b88947 */ /* 0x002fea0003800000 */
.L_x_6841:
[----:B------:R-:W-:Y:S05]  /*1a940*/  BSYNC B0 ;  /* 0x0000000000007941 */ /* 0x000fea0003800000 */
.L_x_6840:
        /* <DEDUP_REMOVED lines=433> */
.L_x_6844:
[----:B------:R-:W-:Y:S05]  /*1c460*/  BSYNC B0 ;  /* 0x0000000000007941 */ /* 0x000fea0003800000 */
.L_x_6843:
        /* <DEDUP_REMOVED lines=39> */
[----:B------:R-:W0:Y:S04]  /*1c6e0*/  SHFL.BFLY PT, R5, R2, 0x2, 0x1f ;  /* 0x0c401f0002057f89 */ /* 0x000e2800000e0000 */
[----:B------:R1:W-:Y:S04]  /*1c6f0*/  STL.64 [R1+0x1e0], R2 ;  /* 0x0001e00201007387 */ /* 0x0003e80000100a00 */
[----:B------:R-:W2:Y:S01]  /*1c700*/  LDL R20, [R1+0x1e4] ;  /* 0x0001e40001147983 */ /* 0x000ea20000100800 */
[----:B0-----:R-:W-:-:S03]  /*1c710*/  FMNMX.FTZ R8, R2, R5, !PT ;  /* 0x0000000502087209 */ /* 0x001fc60007810000 */
[----:B-1----:R-:W4:Y:S04]  /*1c720*/  LDL.64 R2, [R1+0xb8] ;  /* 0x0000b80001027983 */ /* 0x002f280000100a00 */
[----:B------:R-:W0:Y:S02]  /*1c730*/  SHFL.BFLY PT, R5, R8, 0x1, 0x1f ;  /* 0x0c201f0008057f89 */ /* 0x000e2400000e0000 */
[----:B0-----:R-:W-:Y:S02]  /*1c740*/  FMNMX.FTZ R10, R8, R5, !PT ;  /* 0x00000005080a7209 */ /* 0x001fe40007810000 */
[----:B------:R-:W4:Y:S04]  /*1c750*/  LDL.64 R4, [R1+0x1f0] ;  /* 0x0001f00001047983 */ /* 0x000f280000100a00 */
        /* <DEDUP_REMOVED lines=29> */
.L_x_6846:
[----:B------:R-:W-:Y:S05]  /*1c930*/  BSYNC B0 ;  /* 0x0000000000007941 */ /* 0x000fea0003800000 */
.L_x_6845:
        /* <DEDUP_REMOVED lines=9> */
.L_x_6848:
[----:B------:R-:W-:Y:S05]  /*1c9d0*/  BSYNC B0 ;  /* 0x0000000000007941 */ /* 0x000fea0003800000 */
.L_x_6847:
        /* <DEDUP_REMOVED lines=35> */
[-C--:B--2---:R-:W-:Y:S01]  /*1cc10*/  FMUL.FTZ R65, R65, R66.reuse ;  /* 0x0000004241417220 */ /* 0x084fe20000410000 */
[----:B------:R-:W-:-:S03]  /*1cc20*/  FMUL.FTZ R15, R64, R66 ;  /* 0x00000042400f7220 */ /* 0x000fc60000410000 */
[-C--:B------:R-:W-:Y:S01]  /*1cc30*/  FFMA.FTZ R153, R26, R66.reuse, -R65 ;  /* 0x000000421a997223 */ /* 0x080fe20000010841 */
[-C--:B------:R-:W-:Y:S01]  /*1cc40*/  FFMA.FTZ R152, R24, R66.reuse, -R15 ;  /* 0x0000004218987223 */ /* 0x080fe2000001080f */
[-C--:B------:R-:W-:Y:S01]  /*1cc50*/  FFMA.FTZ R132, R27, R66.reuse, -R65 ;  /* 0x000000421b847223 */ /* 0x080fe20000010841 */
[-C--:B------:R-:W-:Y:S01]  /*1cc60*/  FFMA.FTZ R106, R25, R66.reuse, -R15 ;  /* 0x00000042196a7223 */ /* 0x080fe2000001080f */
[-C--:B------:R-:W-:Y:S02]  /*1cc70*/  FFMA.FTZ R155, R30, R66.reuse, -R65 ;  /* 0x000000421e9b7223 */ /* 0x080fe40000010841 */
[----:B------:R-:W3:Y:S01]  /*1cc80*/  MUFU.EX2 R153, R153 ;  /* 0x0000009900997308 */ /* 0x000ee20000000800 */
[-C--:B------:R-:W-:Y:S01]  /*1cc90*/  FFMA.FTZ R154, R28, R66.reuse, -R15 ;  /* 0x000000421c9a7223 */ /* 0x080fe2000001080f */
[----:B------:R-:W-:-:S06]  /*1cca0*/  FFMA.FTZ R133, R31, R66, -R65 ;  /* 0x000000421f857223 */ /* 0x000fcc0000010841 */
        /* <DEDUP_REMOVED lines=8> */
[----:B------:R-:W1:Y:S08]  /*1cd30*/  MUFU.EX2 R132, R132 ;  /* 0x0000008400847308 */ /* 0x000e700000000800 */
[----:B------:R-:W2:Y:S08]  /*1cd40*/  MUFU.EX2 R106, R106 ;  /* 0x0000006a006a7308 */ /* 0x000eb00000000800 */
[----:B------:R-:W4:Y:S01]  /*1cd50*/  MUFU.EX2 R155, R155 ;  /* 0x0000009b009b7308 */ /* 0x000f220000000800 */
[----:B---3--:R-:W-:-:S07]  /*1cd60*/  FADD.FTZ R25, R153, R7 ;  /* 0x0000000799197221 */ /* 0x008fce0000010000 */
[----:B------:R-:W3:Y:S01]  /*1cd70*/  MUFU.EX2 R154, R154 ;  /* 0x0000009a009a7308 */ /* 0x000ee20000000800 */
[----:B0-----:R-:W-:Y:S01]  /*1cd80*/  FADD.FTZ R7, R152, R6 ;  /* 0x0000000698077221 */ /* 0x001fe20000010000 */
        /* <DEDUP_REMOVED lines=12> */
[-CC-:B------:R-:W-:Y:S01]  /*1ce50*/  FFMA.FTZ R172, R48, R66.reuse, -R15.reuse ;  /* 0x0000004230ac7223 */ /* 0x180fe2000001080f */
[-C--:B------:R-:W-:Y:S01]  /*1ce60*/  FFMA.FTZ R190, R49, R66.reuse, -R15 ;  /* 0x0000004231be7223 */ /* 0x080fe2000001080f */
[----:B------:R-:W0:Y:S01]  /*1ce70*/  MUFU.EX2 R107, R107 ;  /* 0x0000006b006b7308 */ /* 0x000e220000000800 */
[----:B-1----:R-:W-:Y:S01]  /*1ce80*/  FADD.FTZ R6, R132, R25 ;  /* 0x0000001984067221 */ /* 0x002fe20000010000 */
[----:B--2---:R-:W-:Y:S01]  /*1ce90*/  FADD.FTZ R7, R106, R7 ;  /* 0x000000076a077221 */ /* 0x004fe20000010000 */
[-C--:B------:R-:W-:Y:S01]  /*1cea0*/  FFMA.FTZ R175, R54, R66.reuse, -R65 ;  /* 0x0000004236af7223 */ /* 0x080fe20000010841 */
[----:B------:R-:W-:Y:S01]  /*1ceb0*/  FFMA.FTZ R174, R52, R66, -R15 ;  /* 0x0000004234ae7223 */ /* 0x000fe2000001080f */
[C---:B----4-:R-:W-:Y:S01]  /*1cec0*/  FMUL.FTZ R93, R110.reuse, R89 ;  /* 0x000000596e5d7220 */ /* 0x050fe20000410000 */
[C---:B------:R-:W-:Y:S01]  /*1ced0*/  FMUL.FTZ R92, R110.reuse, R88 ;  /* 0x000000586e5c7220 */ /* 0x040fe20000410000 */
[C---:B------:R-:W-:Y:S01]  /*1cee0*/  FMUL.FTZ R95, R109.reuse, R91 ;  /* 0x0000005b6d5f7220 */ /* 0x040fe20000410000 */
[----:B------:R-:W1:Y:S01]  /*1cef0*/  MUFU.EX2 R169, R169 ;  /* 0x000000a900a97308 */ /* 0x000e620000000800 */
[----:B------:R-:W-:Y:S01]  /*1cf00*/  FMUL.FTZ R94, R109, R90 ;  /* 0x0000005a6d5e7220 */ /* 0x000fe20000410000 */
[C---:B------:R-:W-:Y:S01]  /*1cf10*/  FMUL.FTZ R101, R110.reuse, R101 ;  /* 0x000000656e657220 */ /* 0x040fe20000410000 */
[C---:B------:R-:W-:Y:S01]  /*1cf20*/  FMUL.FTZ R100, R110.reuse, R100 ;  /* 0x000000646e647220 */ /* 0x040fe20000410000 */
[C---:B------:R-:W-:Y:S01]  /*1cf30*/  FMUL.FTZ R103, R110.reuse, R103 ;  /* 0x000000676e677220 */ /* 0x040fe20000410000 */
[C---:B------:R-:W-:Y:S01]  /*1cf40*/  FMUL.FTZ R102, R110.reuse, R102 ;  /* 0x000000666e667220 */ /* 0x040fe20000410000 */
[C---:B------:R-:W-:Y:S01]  /*1cf50*/  FMUL.FTZ R105, R110.reuse, R99 ;  /* 0x000000636e697220 */ /* 0x040fe20000410000 */
[----:B------:R-:W-:Y:S01]  /*1cf60*/  FMUL.FTZ R104, R110, R98 ;  /* 0x000000626e687220 */ /* 0x000fe20000410000 */
[----:B------:R-:W2:Y:S01]  /*1cf70*/  MUFU.EX2 R168, R168 ;  /* 0x000000a800a87308 */ /* 0x000ea20000000800 */
[----:B------:R-:W-:Y:S01]  /*1cf80*/  FADD.FTZ R26, R155, R6 ;  /* 0x000000069b1a7221 */ /* 0x000fe20000010000 */
[----:B---3--:R-:W-:Y:S01]  /*1cf90*/  FADD.FTZ R6, R154, R7 ;  /* 0x000000079a067221 */ /* 0x008fe20000010000 */
        /* <DEDUP_REMOVED lines=18> */
[C---:B------:R-:W-:Y:S01]  /*1d0c0*/  FMUL.FTZ R9, R110.reuse, R9 ;  /* 0x000000096e097220 */ /* 0x040fe20000410000 */
[----:B------:R-:W-:Y:S01]  /*1d0d0*/  FMUL.FTZ R8, R110, R8 ;  /* 0x000000086e087220 */ /* 0x000fe20000410000 */
[----:B------:R-:W4:Y:S01]  /*1d0e0*/  LDL.64 R28, [R1+0x2c0] ;  /* 0x0002c000011c7983 */ /* 0x000f220000100a00 */
[----:B------:R-:W0:Y:S08]  /*1d0f0*/  MUFU.EX2 R171, R171 ;  /* 0x000000ab00ab7308 */ /* 0x000e300000000800 */
[----:B------:R-:W0:Y:S01]  /*1d100*/  MUFU.EX2 R170, R170 ;  /* 0x000000aa00aa7308 */ /* 0x000e220000000800 */
[----:B-1----:R-:W-:Y:S01]  /*1d110*/  FADD.FTZ R31, R169, R26 ;  /* 0x0000001aa91f7221 */ /* 0x002fe20000010000 */
[----:B--2---:R-:W-:Y:S01]  /*1d120*/  FADD.FTZ R7, R168, R7 ;  /* 0x00000007a8077221 */ /* 0x004fe20000010000 */
[----:B------:R-:W2:Y:S05]  /*1d130*/  LDL.64 R38, [R1+0x360] ;  /* 0x0003600001267983 */ /* 0x000eaa0000100a00 */
[----:B------:R-:W1:Y:S08]  /*1d140*/  MUFU.EX2 R131, R131 ;  /* 0x0000008300837308 */ /* 0x000e700000000800 */
[----:B------:R-:W1:Y:S01]  /*1d150*/  MUFU.EX2 R127, R127 ;  /* 0x0000007f007f7308 */ /* 0x000e620000000800 */
[----:B---3--:R-:W-:Y:S01]  /*1d160*/  FADD.FTZ R30, R130, R31 ;  /* 0x0000001f821e7221 */ /* 0x008fe20000010000 */
[----:B----4-:R-:W-:Y:S01]  /*1d170*/  FADD.FTZ R7, R108, R7 ;  /* 0x000000076c077221 */ /* 0x010fe20000010000 */
[----:B------:R-:W3:Y:S04]  /*1d180*/  LDL.64 R40, [R1+0x370] ;  /* 0x0003700001287983 */ /* 0x000ee80000100a00 */
[----:B------:R-:W4:Y:S01]  /*1d190*/  LDL.64 R42, [R1+0x380] ;  /* 0x00038000012a7983 */ /* 0x000f220000100a00 */
[----:B------:R-:W1:Y:S08]  /*1d1a0*/  MUFU.EX2 R177, R177 ;  /* 0x000000b100b17308 */ /* 0x000e700000000800 */
        /* <DEDUP_REMOVED lines=18> */
[----:B------:R-:W0:Y:S01]  /*1d2d0*/  MUFU.EX2 R173, R173 ;  /* 0x000000ad00ad7308 */ /* 0x000e220000000800 */
[-C--:B------:R-:W-:Y:S01]  /*1d2e0*/  FFMA.FTZ R15, R53, R66.reuse, -R15 ;  /* 0x00000042350f7223 */ /* 0x080fe2000001080f */
[----:B------:R-:W-:-:S06]  /*1d2f0*/  FFMA.FTZ R7, R55, R66, -R65 ;  /* 0x0000004237077223 */ /* 0x000fcc0000010841 */
[----:B------:R-:W0:Y:S01]  /*1d300*/  MUFU.EX2 R172, R172 ;  /* 0x000000ac00ac7308 */ /* 0x000e220000000800 */
[----:B-1----:R-:W-:Y:S01]  /*1d310*/  FADD.FTZ R34, R179, R34 ;  /* 0x00000022b3227221 */ /* 0x002fe20000010000 */
[----:B------:R-:W-:Y:S01]  /*1d320*/  FADD.FTZ R35, R178, R35 ;  /* 0x00000023b2237221 */ /* 0x000fe20000010000 */
[----:B------:R-:W4:Y:S04]  /*1d330*/  LDL.64 R24, [R1+0x2b0] ;  /* 0x0002b00001187983 */ /* 0x000f280000100a00 */
[----:B------:R-:W4:Y:S01]  /*1d340*/  LDL.64 R26, [R1+0x2d0] ;  /* 0x0002d000011a7983 */ /* 0x000f220000100a00 */
[----:B------:R-:W1:Y:S03]  /*1d350*/  MUFU.EX2 R6, R6 ;  /* 0x0000000600067308 */ /* 0x000e660000000800 */
        /* <DEDUP_REMOVED lines=18> */
[----:B------:R-:W4:Y:S02]  /*1d480*/  LDL.64 R66, [R1+0x248] ;  /* 0x0002480001427983 */ /* 0x000f240000100a00 */
[----:B------:R-:W-:Y:S01]  /*1d490*/  FADD.FTZ R36, R175, R34 ;  /* 0x00000022af247221 */ /* 0x000fe20000010000 */
[----:B------:R-:W-:Y:S01]  /*1d4a0*/  FADD.FTZ R34, R174, R35 ;  /* 0x00000023ae227221 */ /* 0x000fe20000010000 */
[----:B------:R-:W4:Y:S03]  /*1d4b0*/  LDL.64 R90, [R1+0x2a8] ;  /* 0x0002a800015a7983 */ /* 0x000f260000100a00 */
[----:B0-----:R-:W-:Y:S01]  /*1d4c0*/  FADD.FTZ R34, R15, R34 ;  /* 0x000000220f227221 */ /* 0x001fe20000010000 */
[----:B------:R-:W4:Y:S04]  /*1d4d0*/  LDL.64 R88, [R1+0x2b8] ;  /* 0x0002b80001587983 */ /* 0x000f280000100a00 */
[----:B------:R-:W4:Y:S01]  /*1d4e0*/  LDL.64 R98, [R1+0x2f8] ;  /* 0x0002f80001627983 */ /* 0x000f220000100a00 */
[----:B------:R-:W-:-:S03]  /*1d4f0*/  FADD.FTZ R35, R7, R36 ;  /* 0x0000002407237221 */ /* 0x000fc60000010000 */
[----:B------:R-:W4:Y:S04]  /*1d500*/  LDL.64 R36, [R1+0x350] ;  /* 0x0003500001247983 */ /* 0x000f280000100a00 */
[----:B------:R0:W-:Y:S01]  /*1d510*/  STL.64 [R1+0x1f0], R34 ;  /* 0x0001f02201007387 */ /* 0x0001e20000100a00 */
[----:B------:R-:W-:Y:S06]  /*1d520*/  BAR.SYNC.DEFER_BLOCKING 0xf, 0x100 ;  /* 0x03c4000000007b1d */ /* 0x000fec0000010000 */
[----:B0-----:R-:W4:Y:S04]  /*1d530*/  LDL.64 R34, [R1+0x340] ;  /* 0x0003400001227983 */ /* 0x001f280000100a00 */
[----:B------:R-:W4:Y:S04]  /*1d540*/  LDL.64 R10, [R1+0x378] ;  /* 0x00037800010a7983 */ /* 0x000f280000100a00 */
[----:B------:R-:W4:Y:S04]  /*1d550*/  LD.E.64 R86, desc[UR36][R2.64+0x8] ;  /* 0x0000082402567980 */ /* 0x000f28000c101b00 */
[----:B------:R-:W4:Y:S04]  /*1d560*/  LD.E.64 R2, desc[UR36][R2.64] ;  /* 0x0000002402027980 */ /* 0x000f28000c101b00 */
        /* <DEDUP_REMOVED lines=24> */
[----:B------:R0:W-:Y:S04]  /*1d6f0*/  STL.64 [R1+0x280], R8 ;  /* 0x0002800801007387 */ /* 0x0001e80000100a00 */
        /* <DEDUP_REMOVED lines=93> */
[----:B------:R-:W-:Y:S01]  /*1dcd0*/  FMUL.FTZ R34, R110, R34 ;  /* 0x000000226e227220 */ /* 0x000fe20000410000 */
[C---:B------:R-:W-:Y:S01]  /*1dce0*/  FMUL.FTZ R11, R109.reuse, R11 ;  /* 0x0000000b6d0b7220 */ /* 0x040fe20000410000 */
[----:B------:R-:W-:Y:S01]  /*1dcf0*/  FMUL.FTZ R10, R109, R10 ;  /* 0x0000000a6d0a7220 */ /* 0x000fe20000410000 */
        /* <DEDUP_REMOVED lines=189> */
[----:B---3--:R-:W3:Y:S04]  /*1e8d0*/  LDL R135, [R1+0x3e8] ;  /* 0x0003e80001877983 */ /* 0x008ee80000100800 */
        /* <DEDUP_REMOVED lines=127> */
[----:B--2---:R-:W-:Y:S04]  /*1f0d0*/  STL [R1+0x3e4], R134 ;  /* 0x0003e48601007387 */ /* 0x004fe80000100800 */
[----:B---3--:R2:W-:Y:S04]  /*1f0e0*/  STL [R1+0x3e8], R135 ;  /* 0x0003e88701007387 */ /* 0x0085e80000100800 */
        /* <DEDUP_REMOVED lines=9> */
[----:B0-----:R-:W4:Y:S04]  /*1f180*/  LDL.128 R24, [R1+0x210] ;  /* 0x0002100001187983 */ /* 0x001f280000100c00 */
[----:B-1----:R-:W4:Y:S04]  /*1f190*/  LDL.128 R28, [R1+0x220] ;  /* 0x00022000011c7983 */ /* 0x002f280000100c00 */
[----:B------:R-:W4:Y:S04]  /*1f1a0*/  LDL.128 R32, [R1+0x230] ;  /* 0x0002300001207983 */ /* 0x000f280000100c00 */
        /* <DEDUP_REMOVED lines=24> */
[----:B--2---:R-:W2:Y:S04]  /*1f330*/  LDL.128 R132, [R1+0x3c0] ;  /* 0x0003c00001847983 */ /* 0x004ea80000100c00 */
[----:B---3--:R-:W2:Y:S04]  /*1f340*/  LDL.128 R136, [R1+0x3d0] ;  /* 0x0003d00001887983 */ /* 0x008ea80000100c00 */
[----:B----4-:R-:W2:Y:S04]  /*1f350*/  LDL.128 R140, [R1+0x3e0] ;  /* 0x0003e000018c7983 */ /* 0x010ea80000100c00 */
        /* <DEDUP_REMOVED lines=438> */
.L_x_6850:
[----:B------:R-:W-:Y:S05]  /*20ec0*/  BSYNC B0 ;  /* 0x0000000000007941 */ /* 0x000fea0003800000 */
.L_x_6849:
        /* <DEDUP_REMOVED lines=9> */
.L_x_6828:
[----:B------:R-:W-:-:S13]  /*20f60*/  ISETP.GE.AND P0, PT, R0, R180, PT ;  /* 0x000000b40000720c */ /* 0x000fda0003f06270 */
[----:B------:R-:W-:Y:S05]  /*20f70*/  @!P0 BRA `(.L_x_6852) ;  /* 0x0000007800d88947 */ /* 0x000fea0003800000 */
.L_x_6885:
[----:B------:R-:W0:Y:S04]  /*20f80*/  LDL R21, [R1+0x1c0] ;  /* 0x0001c00001157983 */ /* 0x000e280000100800 */
[----:B------:R-:W2:Y:S04]  /*20f90*/  LDL R2, [R1+0x1c8] ;  /* 0x0001c80001027983 */ /* 0x000ea80000100800 */
[----:B------:R-:W3:Y:S01]  /*20fa0*/  LDL R3, [R1] ;  /* 0x0000000001037983 */ /* 0x000ee20000100800 */
[----:B01----:R-:W-:-:S05]  /*20fb0*/  VIADD R4, R21, 0x1 ;  /* 0x0000000115047836 */ /* 0x003fca0000000000 */
[----:B------:R-:W-:-:S13]  /*20fc0*/  ISETP.NE.AND P0, PT, R4, 0x2, PT ;  /* 0x000000020400780c */ /* 0x000fda0003f05270 */
[----:B------:R0:W5:Y:S04]  /*20fd0*/  @P0 LDL R6, [R1+0x1c4] ;  /* 0x0001c40001060983 */ /* 0x0001680000100800 */
[----:B------:R-:W4:Y:S01]  /*20fe0*/  @!P0 LDL R5, [R1+0x1c4] ;  /* 0x0001c40001058983 */ /* 0x000f220000100800 */
[----:B--2---:R-:W-:Y:S01]  /*20ff0*/  VIADD R2, R2, 0x1 ;  /* 0x0000000102027836 */ /* 0x004fe20000000000 */
[----:B---3--:R-:W-:Y:S02]  /*21000*/  LOP3.LUT R3, R3, 0x1, RZ, 0xfc, !PT ;  /* 0x0000000103037812 */ /* 0x008fe400078efcff */
[----:B------:R1:W-:Y:S04]  /*21010*/  STL [R1+0x1c0], R4 ;  /* 0x0001c00401007387 */ /* 0x0003e80000100800 */
[----:B------:R0:W-:Y:S04]  /*21020*/  STL [R1+0x1c8], R2 ;  /* 0x0001c80201007387 */ /* 0x0001e80000100800 */
[----:B------:R0:W-:Y:S01]  /*21030*/  @!P0 STL [R1+0x1c0], RZ ;  /* 0x0001c0ff01008387 */ /* 0x0001e20000100800 */
[----:B------:R-:W-:Y:S01]  /*21040*/  ISETP.NE.AND P1, PT, R3, 0x3, PT ;  /* 0x000000030300780c */ /* 0x000fe20003f25270 */
[----:B------:R-:W-:Y:S05]  /*21050*/  YIELD ;  /* 0x0000000000007946 */ /* 0x000fea0003800000 */
[----:B------:R-:W-:Y:S01]  /*21060*/  BSSY B0, `(.L_x_6853) ;  /* 0x0000006000007945 */ /* 0x000fe20003800000 */
[----:B-1----:R-:W-:Y:S01]  /*21070*/  @!P0 IMAD.MOV.U32 R4, RZ, RZ, RZ ;  /* 0x000000ffff048224 */ /* 0x002fe200078e00ff */
[----:B----4-:R-:W-:-:S05]  /*21080*/  @!P0 LOP3.LUT R6, R5, 0x1, RZ, 0x3c, !PT ;  /* 0x0000000105068812 */ /* 0x010fca00078e3cff */
[----:B------:R0:W-:Y:S01]  /*21090*/  @!P0 STL [R1+0x1c4], R6 ;  /* 0x0001c40601008387 */ /* 0x0001e20000100800 */
[----:B------:R-:W-:Y:S05]  /*210a0*/  @!P1 BRA `(.L_x_6854) ;  /* 0x0000000000049947 */ /* 0x000fea0003800000 */
[----:B------:R-:W-:Y:S01]  /*210b0*/  BPT.TRAP 0x1 ;  /* 0x000000040000795c */ /* 0x000fe20000300000 */
.L_x_6854:
[----:B------:R-:W-:Y:S05]  /*210c0*/  BSYNC B0 ;  /* 0x0000000000007941 */ /* 0x000fea0003800000 */
.L_x_6853:
        /* <DEDUP_REMOVED lines=9> */
.L_x_6856:
[----:B------:R-:W-:Y:S05]  /*21160*/  BSYNC B0 ;  /* 0x0000000000007941 */ /* 0x000fea0003800000 */
.L_x_6855:
[----:B------:R-:W-:Y:S04]  /*21170*/  BSSY B0, `(.L_x_6857) ;  /* 0x0000006000007945 */ /* 0x000fe80003800000 */
[----:B-1----:R-:W-:Y:S05]  /*21180*/  @P0 BRA `(.L_x_6858) ;  /* 0x0000000000100947 */ /* 0x002fea0003800000 */
[----:B-----5:R-:W-:Y:S01]  /*21190*/  IMAD R2, R2, 0x8, R5 ;  /* 0x0000000802027824 */ /* 0x020fe200078e0205 */
[----:B------:R-:W-:-:S04]  /*211a0*/  SHF.L.U32 R3, R3, 0x1f, RZ ;  /* 0x0000001f03037819 */ /* 0x000fc800000006ff */
[----:B------:R-:W1:Y:S02]  /*211b0*/  SYNCS.PHASECHK.TRANS64.TRYWAIT P0, [R2+URZ], R3 ;  /* 0x00000003020075a7 */ /* 0x000e64000800017f */
[----:B-1----:R-:W-:Y:S05]  /*211c0*/  @!P0 BRA `(.L_x_6859) ;  /* 0x0000018400a88947 */ /* 0x002fea0003800000 */
.L_x_6858:
[----:B------:R-:W-:Y:S05]  /*211d0*/  BSYNC B0 ;  /* 0x0000000000007941 */ /* 0x000fea0003800000 */
.L_x_6857:
        /* <DEDUP_REMOVED lines=57> */
.L_x_6861:
[----:B------:R-:W-:Y:S05]  /*21570*/  BSYNC B0 ;  /* 0x0000000000007941 */ /* 0x000fea0003800000 */
.L_x_6860:
        /* <DEDUP_REMOVED lines=8> */
.L_x_6863:
[----:B------:R-:W-:Y:S05]  /*21600*/  BSYNC B0 ;  /* 0x0000000000007941 */ /* 0x000fea0003800000 */
.L_x_6862:
[----:B------:R-:W-:Y:S04]  /*21610*/  BSSY B0, `(.L_x_6864) ;  /* 0x0000004000007945 */ /* 0x000fe80003800000 */
[----:B-1----:R-:W-:Y:S05]  /*21620*/  @P0 BRA `(.L_x_6865) ;  /* 0x0000000000080947 */ /* 0x002fea0003800000 */
[----:B------:R-:W1:Y:S02]  /*21630*/  SYNCS.PHASECHK.TRANS64.TRYWAIT P0, [R2+URZ], R3 ;  /* 0x00000003020075a7 */ /* 0x000e64000800017f */
[----:B-1----:R-:W-:Y:S05]  /*21640*/  @!P0 BRA `(.L_x_6866) ;  /* 0x00000180009c8947 */ /* 0x002fea0003800000 */
.L_x_6865:
[----:B------:R-:W-:Y:S05]  /*21650*/  BSYNC B0 ;  /* 0x0000000000007941 */ /* 0x000fea0003800000 */
.L_x_6864:
        /* <DEDUP_REMOVED lines=248> */
[----:B------:R-:W-:Y:S01]  /*225e0*/  IMAD.MOV.U32 R9, RZ, RZ, R3 ;  /* 0x000000ffff097224 */ /* 0x000fe200078e0003 */
        /* <DEDUP_REMOVED lines=91> */
[----:B------:R-:W-:Y:S01]  /*22ba0*/  R2UR UR6, R8 ;  /* 0x00000000080672ca */ /* 0x000fe200000e0000 */
[----:B------:R-:W2:Y:S01]  /*22bb0*/  LDL R12, [R1] ;  /* 0x00000000010c7983 */ /* 0x000ea20000100800 */
        /* <DEDUP_REMOVED lines=9> */
[----:B------:R-:W-:Y:S02]  /*22c50*/  R2UR UR4, R4 ;  /* 0x00000000040472ca */ /* 0x000fe400000e0000 */
[----:B------:R-:W-:Y:S02]  /*22c60*/  R2UR UR7, R9 ;  /* 0x00000000090772ca */ /* 0x000fe400000e0000 */
[----:B------:R-:W-:Y:S01]  /*22c70*/  R2UR UR6, R8 ;  /* 0x00000000080672ca */ /* 0x000fe200000e0000 */
[----:B------:R0:W5:Y:S01]  /*22c80*/  LDL R9, [R1+0xc] ;  /* 0x00000c0001097983 */ /* 0x0001620000100800 */
        /* <DEDUP_REMOVED lines=69> */
[----:B------:R-:W-:-:S03]  /*230e0*/  LOP3.LUT R2, R12, 0x1, RZ, 0xfc, !PT ;  /* 0x000000010c027812 */ /* 0x000fc600078efcff */
        /* <DEDUP_REMOVED lines=8> */
.L_x_6868:
[----:B------:R-:W-:Y:S05]  /*23170*/  BSYNC B0 ;  /* 0x0000000000007941 */ /* 0x000fea0003800000 */
.L_x_6867:
        /* <DEDUP_REMOVED lines=9> */
[----:B0-----:R-:W4:Y:S04]  /*23210*/  LDL.128 R8, [R1+0xe0] ;  /* 0x0000e00001087983 */ /* 0x001f280000100c00 */
[----:B------:R-:W4:Y:S01]  /*23220*/  LDL.128 R4, [R1+0xd0] ;  /* 0x0000d00001047983 */ /* 0x000f220000100c00 */
[----:B------:R-:W-:Y:S01]  /*23230*/  IMAD.SHL.U32 R63, R0, 0x40, RZ ;  /* 0x00000040003f7824 */ /* 0x000fe200078e00ff */
        /* <DEDUP_REMOVED lines=50> */
.L_x_6872:
[----:B------:R-:W-:-:S13]  /*23560*/  ISETP.NE.AND P0, PT, R9, 0x1, PT ;  /* 0x000000010900780c */ /* 0x000fda0003f05270 */
[----:B------:R-:W-:-:S05]  /*23570*/  @P0 IMAD.HI.U32 R8, R6, R10, RZ ;  /* 0x0000000a06080227 */ /* 0x000fca00078e00ff */
[----:B------:R-:W-:-:S07]  /*23580*/  @P0 SHF.R.U32.HI R6, RZ, R11, R8 ;  /* 0x0000000bff060219 */ /* 0x000fce0000011608 */
.L_x_6873:
[----:B------:R-:W-:Y:S05]  /*23590*/  BSYNC B1 ;  /* 0x0000000000017941 */ /* 0x000fea0003800000 */
.L_x_6871:
[----:B------:R-:W-:-:S04]  /*235a0*/  IMAD R7, R6, R9, -R63 ;  /* 0x0000000906077224 */ /* 0x000fc800078e0a3f */
[----:B------:R-:W-:-:S05]  /*235b0*/  IMAD R6, R20, -0x2, R7 ;  /* 0xfffffffe14067824 */ /* 0x000fca00078e0207 */
[----:B------:R-:W-:Y:S02]  /*235c0*/  VIMNMX R3, R3, R6, !PT ;  /* 0x0000000603037248 */ /* 0x000fe40007fe0100 */
[----:B------:R-:W-:-:S07]  /*235d0*/  VIADDMNMX R2, R6, R9, R2, PT ;  /* 0x0000000906027246 */ /* 0x000fce0003800102 */
.L_x_6870:
[----:B------:R-:W-:Y:S05]  /*235e0*/  BSYNC B0 ;  /* 0x0000000000007941 */ /* 0x000fea0003800000 */
.L_x_6869:
        /* <DEDUP_REMOVED lines=90> */
.L_x_6877:
[----:B------:R-:W-:-:S13]  /*23b90*/  ISETP.NE.AND P6, PT, R9, 0x1, PT ;  /* 0x000000010900780c */ /* 0x000fda0003fc5270 */
[----:B------:R-:W-:-:S05]  /*23ba0*/  @P6 IMAD.HI.U32 R10, R4, R10, RZ ;  /* 0x0000000a040a6227 */ /* 0x000fca00078e00ff */
[----:B------:R-:W-:-:S07]  /*23bb0*/  @P6 SHF.R.U32.HI R4, RZ, R11, R10 ;  /* 0x0000000bff046219 */ /* 0x000fce000001160a */
.L_x_6878:
[----:B------:R-:W-:Y:S05]  /*23bc0*/  BSYNC B1 ;  /* 0x0000000000017941 */ /* 0x000fea0003800000 */
.L_x_6876:
[----:B------:R-:W-:-:S04]  /*23bd0*/  IMAD R3, R4, R9, -R63 ;  /* 0x0000000904037224 */ /* 0x000fc800078e0a3f */
[----:B------:R-:W-:-:S05]  /*23be0*/  IMAD R20, R20, -0x2, R3 ;  /* 0xfffffffe14147824 */ /* 0x000fca00078e0203 */
[----:B------:R-:W-:Y:S02]  /*23bf0*/  VIADDMNMX R8, R20, R9, R8, PT ;  /* 0x0000000914087246 */ /* 0x000fe40003800108 */
[----:B------:R-:W-:-:S07]  /*23c00*/  VIMNMX R13, R13, R20, !PT ;  /* 0x000000140d0d7248 */ /* 0x000fce0007fe0100 */
.L_x_6875:
[----:B------:R-:W-:Y:S05]  /*23c10*/  BSYNC B0 ;  /* 0x0000000000007941 */ /* 0x000fea0003800000 */
.L_x_6874:
        /* <DEDUP_REMOVED lines=133> */
.L_x_6880:
[----:B------:R-:W-:Y:S05]  /*24470*/  BSYNC B0 ;  /* 0x0000000000007941 */ /* 0x000fea0003800000 */
.L_x_6879:
        /* <DEDUP_REMOVED lines=9> */
.L_x_6882:
[----:B------:R-:W-:Y:S05]  /*24510*/  BSYNC B0 ;  /* 0x0000000000007941 */ /* 0x000fea0003800000 */
.L_x_6881:
        /* <DEDUP_REMOVED lines=41> */
[----:B------:R-:W2:Y:S01]  /*247b0*/  LDL.64 R4, [R1+0x238] ;  /* 0x0002380001047983 */ /* 0x000ea20000100a00 */
[C---:B------:R-:W-:Y:S02]  /*247c0*/  FSETP.NEU.FTZ.AND P0, PT, R9.reuse, -INF , PT ;  /* 0xff8000000900780b */ /* 0x040fe40003f1d000 */
[-C--:B------:R-:W-:Y:S01]  /*247d0*/  FFMA.FTZ R176, R40, R69.reuse, -R8 ;  /* 0x0000004528b07223 */ /* 0x080fe20000010808 */
[----:B------:R-:W-:-:S05]  /*247e0*/  FMUL.FTZ R40, R9, R69 ;  /* 0x0000004509287220 */ /* 0x000fca0000410000 */
        /* <DEDUP_REMOVED lines=65> */
[----:B------:R-:W-:Y:S01]  /*24c00*/  FMUL.FTZ R86, R134, R86 ;  /* 0x0000005686567220 */ /* 0x000fe20000410000 */
[----:B------:R-:W2:Y:S04]  /*24c10*/  LDL.64 R66, [R1+0x390] ;  /* 0x0003900001427983 */ /* 0x000ea80000100a00 */
[----:B------:R-:W0:Y:S01]  /*24c20*/  MUFU.EX2 R154, R154 ;  /* 0x0000009a009a7308 */ /* 0x000e220000000800 */
[----:B-1----:R-:W-:Y:S01]  /*24c30*/  FADD.FTZ R8, R153, R8 ;  /* 0x0000000899087221 */ /* 0x002fe20000010000 */
[----:B---3--:R-:W-:Y:S01]  /*24c40*/  FADD.FTZ R7, R121, R6 ;  /* 0x0000000679077221 */ /* 0x008fe20000010000 */
[----:B------:R-:W3:Y:S04]  /*24c50*/  LDL.64 R70, [R1+0x3c0] ;  /* 0x0003c00001467983 */ /* 0x000ee80000100a00 */
[----:B------:R-:W3:Y:S01]  /*24c60*/  LDL.64 R64, [R1+0x3f0] ;  /* 0x0003f00001407983 */ /* 0x000ee20000100a00 */
[----:B------:R-:W1:Y:S03]  /*24c70*/  MUFU.EX2 R169, R169 ;  /* 0x000000a900a97308 */ /* 0x000e660000000800 */
[----:B------:R-:W3:Y:S04]  /*24c80*/  LDL.64 R60, [R1+0x258] ;  /* 0x00025800013c7983 */ /* 0x000ee80000100a00 */
[----:B------:R-:W3:Y:S01]  /*24c90*/  LDL.64 R62, [R1+0x248] ;  /* 0x00024800013e7983 */ /* 0x000ee20000100a00 */
        /* <DEDUP_REMOVED lines=11> */
[----:B------:R-:W0:Y:S08]  /*24d50*/  MUFU.EX2 R171, R171 ;  /* 0x000000ab00ab7308 */ /* 0x000e300000000800 */
        /* <DEDUP_REMOVED lines=21> */
[----:B------:R-:W-:-:S06]  /*24eb0*/  FADD.FTZ R6, R176, R7 ;  /* 0x00000007b0067221 */ /* 0x000fcc0000010000 */
        /* <DEDUP_REMOVED lines=11> */
[----:B------:R-:W-:Y:S08]  /*24f70*/  MUFU.EX2 R172, R172 ;  /* 0x000000ac00ac7308 */ /* 0x000ff00000000800 */
        /* <DEDUP_REMOVED lines=11> */
[----:B------:R-:W-:Y:S01]  /*25030*/  FADD.FTZ R39, R172, R39 ;  /* 0x00000027ac277221 */ /* 0x000fe20000010000 */
[----:B------:R-:W4:Y:S02]  /*25040*/  LDL.64 R40, [R1+0x2f8] ;  /* 0x0002f80001287983 */ /* 0x000f240000100a00 */
[----:B------:R-:W-:Y:S01]  /*25050*/  FADD.FTZ R6, R175, R6 ;  /* 0x00000006af067221 */ /* 0x000fe20000010000 */
[----:B------:R-:W-:-:S04]  /*25060*/  FADD.FTZ R38, R174, R39 ;  /* 0x00000027ae267221 */ /* 0x000fc80000010000 */
[----:B0-----:R-:W-:Y:S01]  /*25070*/  FADD.FTZ R38, R9, R38 ;  /* 0x0000002609267221 */ /* 0x001fe20000010000 */
[----:B------:R-:W-:-:S05]  /*25080*/  FADD.FTZ R39, R7, R6 ;  /* 0x0000000607277221 */ /* 0x000fca0000010000 */
[----:B------:R0:W-:Y:S01]  /*25090*/  STL.64 [R1+0x1f0], R38 ;  /* 0x0001f02601007387 */ /* 0x0001e20000100a00 */
[----:B------:R-:W-:Y:S06]  /*250a0*/  BAR.SYNC.DEFER_BLOCKING 0xf, 0x100 ;  /* 0x03c4000000007b1d */ /* 0x000fec0000010000 */
[----:B0-----:R-:W4:Y:S01]  /*250b0*/  LDL.64 R38, [R1+0x308] ;  /* 0x0003080001267983 */ /* 0x001f220000100a00 */
[C---:B--2---:R-:W-:Y:S01]  /*250c0*/  FMUL.FTZ R5, R134.reuse, R5 ;  /* 0x0000000586057220 */ /* 0x044fe20000410000 */
[C---:B------:R-:W-:Y:S02]  /*250d0*/  FMUL.FTZ R4, R134.reuse, R4 ;  /* 0x0000000486047220 */ /* 0x040fe40000410000 */
[----:B------:R-:W2:Y:S04]  /*250e0*/  LD.E.64 R96, desc[UR36][R2.64+0x8] ;  /* 0x0000082402607980 */ /* 0x000ea8000c101b00 */
[----:B------:R-:W2:Y:S04]  /*250f0*/  LD.E.64 R2, desc[UR36][R2.64] ;  /* 0x0000002402027980 */ /* 0x000ea8000c101b00 */
        /* <DEDUP_REMOVED lines=23> */
[----:B------:R-:W3:Y:S04]  /*25270*/  LDL.64 R12, [R1+0x3a8] ;  /* 0x0003a800010c7983 */ /* 0x000ee80000100a00 */
[----:B------:R-:W3:Y:S04]  /*25280*/  LDL.64 R84, [R1+0x3b8] ;  /* 0x0003b80001547983 */ /* 0x000ee80000100a00 */
[----:B------:R-:W3:Y:S04]  /*25290*/  LDL.64 R86, [R1+0x3c8] ;  /* 0x0003c80001567983 */ /* 0x000ee80000100a00 */
        /* <DEDUP_REMOVED lines=101> */
[----:B--2---:R-:W-:-:S03]  /*258f0*/  MOV R6, R96 ;  /* 0x0000006000067202 */ /* 0x004fc60000000f00 */
        /* <DEDUP_REMOVED lines=788> */
.L_x_6884:
[----:B------:R-:W-:Y:S05]  /*28a40*/  BSYNC B0 ;  /* 0x0000000000007941 */ /* 0x000fea0003800000 */
.L_x_6883:
        /* <DEDUP_REMOVED lines=9> */
.L_x_6852:
[----:B------:R-:W2:Y:S01]  /*28ae0*/  LDL R5, [R1+0x1f0] ;  /* 0x0001f00001057983 */ /* 0x000ea20000100800 */
[----:B------:R-:W-:Y:S05]  /*28af0*/  WARPSYNC.ALL ;  /* 0x0000000000007948 */ /* 0x000fea0003800000 */
[----:B------:R-:W3:Y:S01]  /*28b00*/  LDL R10, [R1+0x1f4] ;  /* 0x0001f400010a7983 */ /* 0x000ee20000100800 */
[----:B------:R-:W-:Y:S08]  /*28b10*/  BAR.ARV 0x8, 0x100 ;  /* 0x0204000000007b1d */ /* 0x000ff00000002000 */
[----:B------:R-:W-:Y:S06]  /*28b20*/  BAR.SYNC.DEFER_BLOCKING 0xf, 0x100 ;  /* 0x03c4000000007b1d */ /* 0x000fec0000010000 */
[----:B--2---:R-:W2:Y:S02]  /*28b30*/  SHFL.BFLY PT, R0, R5, 0x2, 0x1f ;  /* 0x0c401f0005007f89 */ /* 0x004ea400000e0000 */
[----:B--2---:R-:W-:-:S05]  /*28b40*/  FADD.FTZ R0, R5, R0 ;  /* 0x0000000005007221 */ /* 0x004fca0000010000 */
[----:B------:R-:W2:Y:S02]  /*28b50*/  SHFL.BFLY PT, R3, R0, 0x1, 0x1f ;  /* 0x0c201f0000037f89 */ /* 0x000ea400000e0000 */
[----:B--2---:R-:W-:-:S05]  /*28b60*/  FADD.FTZ R2, R0, R3 ;  /* 0x0000000300027221 */ /* 0x004fca0000010000 */
[----:B------:R-:W-:Y:S04]  /*28b70*/  STL [R1+0x1f0], R2 ;  /* 0x0001f00201007387 */ /* 0x000fe80000100800 */
[----:B------:R-:W2:Y:S04]  /*28b80*/  LDL R13, [R1+0x1f0] ;  /* 0x0001f000010d7983 */ /* 0x000ea80000100800 */
[----:B---3--:R-:W0:Y:S02]  /*28b90*/  SHFL.BFLY PT, R3, R10, 0x2, 0x1f ;  /* 0x0c401f000a037f89 */ /* 0x008e2400000e0000 */
[----:B01----:R-:W-:-:S05]  /*28ba0*/  FADD.FTZ R4, R3, R10 ;  /* 0x0000000a03047221 */ /* 0x003fca0000010000 */
[----:B------:R-:W0:Y:S02]  /*28bb0*/  SHFL.BFLY PT, R3, R4, 0x1, 0x1f ;  /* 0x0c201f0004037f89 */ /* 0x000e2400000e0000 */
[----:B0-----:R-:W-:Y:S02]  /*28bc0*/  FADD.FTZ R6, R4, R3 ;  /* 0x0000000304067221 */ /* 0x001fe40000010000 */
[----:B------:R-:W3:Y:S03]  /*28bd0*/  LDL.64 R2, [R1+0xb8] ;  /* 0x0000b80001027983 */ /* 0x000ee60000100a00 */
[----:B------:R-:W-:-:S13]  /*28be0*/  FSETP.NE.FTZ.AND P2, PT, R6, RZ, PT ;  /* 0x000000ff0600720b */ /* 0x000fda0003f55000 */
[----:B------:R-:W4:Y:S04]  /*28bf0*/  @P2 LDL R9, [R1+0x200] ;  /* 0x0002000001092983 */ /* 0x000f280000100800 */
[----:B------:R-:W5:Y:S01]  /*28c00*/  @P2 LDL R12, [R1+0x1e4] ;  /* 0x0001e400010c2983 */ /* 0x000f620000100800 */
[----:B--2---:R-:W-:-:S13]  /*28c10*/  FSETP.NE.FTZ.AND P1, PT, R13, RZ, PT ;  /* 0x000000ff0d00720b */ /* 0x004fda0003f35000 */
[----:B------:R-:W2:Y:S04]  /*28c20*/  @P1 LDL R5, [R1+0x200] ;  /* 0x0002000001051983 */ /* 0x000ea80000100800 */
[----:B------:R-:W3:Y:S01]  /*28c30*/  @P1 LDL R8, [R1+0x1e0] ;  /* 0x0001e00001081983 */ /* 0x000ee20000100800 */
[----:B------:R-:W0:Y:S08]  /*28c40*/  @P2 MUFU.LG2 R11, R6 ;  /* 0x00000006000b2308 */ /* 0x000e300000000c00 */
[----:B------:R-:W1:Y:S01]  /*28c50*/  @P1 MUFU.LG2 R7, R13 ;  /* 0x0000000d00071308 */ /* 0x000e620000000c00 */
[----:B------:R-:W-:-:S02]  /*28c60*/  IMAD.MOV.U32 R0, RZ, RZ, -0x800000 ;  /* 0xff800000ff007424 */ /* 0x000fc400078e00ff */
[----:B------:R-:W-:Y:S02]  /*28c70*/  IMAD.MOV.U32 R10, RZ, RZ, -0x800000 ;  /* 0xff800000ff0a7424 */ /* 0x000fe400078e00ff */
[----:B0-----:R-:W-:Y:S01]  /*28c80*/  @P2 FMUL.FTZ R14, R11, 0.69314718246459960938 ;  /* 0x3f3172180b0e2820 */ /* 0x001fe20000410000 */
[----:B-1----:R-:W-:Y:S01]  /*28c90*/  @P1 FMUL.FTZ R4, R7, 0.69314718246459960938 ;  /* 0x3f31721807041820 */ /* 0x002fe20000410000 */
[----:B------:R-:W-:Y:S04]  /*28ca0*/  STL [R1+0x1f4], R6 ;  /* 0x0001f40601007387 */ /* 0x000fe80000100800 */
[----:B------:R-:W3:Y:S01]  /*28cb0*/  LDL R7, [R1+0x1c0] ;  /* 0x0001c00001077983 */ /* 0x000ee20000100800 */
[----:B----4-:R-:W-:-:S04]  /*28cc0*/  @P2 FMUL.FTZ R9, R9, 0.69314718246459960938 ;  /* 0x3f31721809092820 */ /* 0x010fc80000410000 */
[----:B-----5:R-:W-:-:S05]  /*28cd0*/  @P2 FFMA.FTZ R10, R9, R12, R14 ;  /* 0x0000000c090a2223 */ /* 0x020fca000001000e */
[----:B------:R-:W-:Y:S01]  /*28ce0*/  STL [R1+0x1f4], R10 ;  /* 0x0001f40a01007387 */ /* 0x000fe20000100800 */
[----:B--2---:R-:W-:-:S04]  /*28cf0*/  @P1 FMUL.FTZ R5, R5, 0.69314718246459960938 ;  /* 0x3f31721805051820 */ /* 0x004fc80000410000 */
[----:B---3--:R-:W-:-:S05]  /*28d00*/  @P1 FFMA.FTZ R0, R5, R8, R4 ;  /* 0x0000000805001223 */ /* 0x008fca0000010004 */
[----:B------:R0:W-:Y:S04]  /*28d10*/  STL [R1+0x1f0], R0 ;  /* 0x0001f00001007387 */ /* 0x0001e80000100800 */
[----:B------:R-:W2:Y:S02]  /*28d20*/  LD.E R4, desc[UR36][R2.64+0x4] ;  /* 0x0000042402047980 */ /* 0x000ea4000c101900 */
[----:B--2---:R-:W-:-:S13]  /*28d30*/  ISETP.NE.AND P0, PT, R4, RZ, PT ;  /* 0x000000ff0400720c */ /* 0x004fda0003f05270 */
[----:B------:R-:W2:Y:S04]  /*28d40*/  @!P0 LDL.64 R4, [R1+0xc0] ;  /* 0x0000c00001048983 */ /* 0x000ea80000100a00 */
[----:B------:R-:W3:Y:S01]  /*28d50*/  @!P0 LD.E R8, desc[UR36][R2.64] ;  /* 0x0000002402088980 */ /* 0x000ee2000c101900 */
[----:B------:R-:W-:-:S06]  /*28d60*/  IMAD.MOV.U32 R102, RZ, RZ, RZ ;  /* 0x000000ffff667224 */ /* 0x000fcc00078e00ff */
[----:B------:R-:W1:Y:S01]  /*28d70*/  @P1 MUFU.RCP R102, R13 ;  /* 0x0000000d00661308 */ /* 0x000e620000001000 */
[----:B--2---:R-:W2:Y:S01]  /*28d80*/  @!P0 LD.E.64 R4, desc[UR36][R4.64] ;  /* 0x0000002404048980 */ /* 0x004ea2000c101b00 */
[----:B---3--:R-:W-:-:S04]  /*28d90*/  @!P0 IMAD R9, R7, 0x40, R8 ;  /* 0x0000004007098824 */ /* 0x008fc800078e0208 */
[----:B--2---:R-:W-:-:S05]  /*28da0*/  @!P0 IMAD.WIDE R4, R9, 0x4, R4 ;  /* 0x0000000409048825 */ /* 0x004fca00078e0204 */
[----:B-1----:R1:W-:Y:S04]  /*28db0*/  @!P0 ST.E desc[UR36][R4.64], R102 ;  /* 0x0000006604008985 */ /* 0x0023e8000c101924 */
[----:B------:R-:W0:Y:S04]  /*28dc0*/  @!P0 LDL.64 R2, [R1+0xb8] ;  /* 0x0000b80001028983 */ /* 0x000e280000100a00 */
[----:B0-----:R-:W2:Y:S02]  /*28dd0*/  @!P0 LD.E R0, desc[UR36][R2.64+0x4] ;  /* 0x0000042402008980 */ /* 0x001ea4000c101900 */
[----:B--2---:R-:W-:-:S13]  /*28de0*/  @!P0 ISETP.NE.AND P0, PT, R0, RZ, PT ;  /* 0x000000ff0000820c */ /* 0x004fda0003f05270 */
[----:B-1----:R-:W2:Y:S04]  /*28df0*/  @!P0 LDL.64 R4, [R1+0xc0] ;  /* 0x0000c00001048983 */ /* 0x002ea80000100a00 */
[----:B------:R-:W3:Y:S01]  /*28e00*/  @!P0 LD.E R8, desc[UR36][R2.64] ;  /* 0x0000002402088980 */ /* 0x000ee2000c101900 */
[----:B------:R-:W-:-:S06]  /*28e10*/  IMAD.MOV.U32 R0, RZ, RZ, RZ ;  /* 0x000000ffff007224 */ /* 0x000fcc00078e00ff */
[----:B------:R-:W0:Y:S01]  /*28e20*/  @P2 MUFU.RCP R0, R6 ;  /* 0x0000000600002308 */ /* 0x000e220000001000 */
[----:B--2---:R-:W2:Y:S01]  /*28e30*/  @!P0 LD.E.64 R4, desc[UR36][R4.64] ;  /* 0x0000002404048980 */ /* 0x004ea2000c101b00 */
[----:B---3--:R-:W-:-:S04]  /*28e40*/  @!P0 IMAD R8, R7, 0x40, R8 ;  /* 0x0000004007088824 */ /* 0x008fc800078e0208 */
[----:B------:R-:W-:-:S04]  /*28e50*/  @!P0 VIADD R7, R8, 0x8 ;  /* 0x0000000808078836 */ /* 0x000fc80000000000 */
[----:B--2---:R-:W-:-:S05]  /*28e60*/  @!P0 IMAD.WIDE R4, R7, 0x4, R4 ;  /* 0x0000000407048825 */ /* 0x004fca00078e0204 */
[----:B0-----:R0:W-:Y:S04]  /*28e70*/  @!P0 ST.E desc[UR36][R4.64], R0 ;  /* 0x0000000004008985 */ /* 0x0011e8000c101924 */
        /* <DEDUP_REMOVED lines=53> */
[----:B------:R-:W-:Y:S01]  /*291d0*/  FMUL.FTZ R40, R40, R102 ;  /* 0x0000006628287220 */ /* 0x000fe20000410000 */
[-C--:B----4-:R-:W-:Y:S01]  /*291e0*/  FMUL.FTZ R39, R39, R0.reuse ;  /* 0x0000000027277220 */ /* 0x090fe20000410000 */
[----:B------:R-:W-:Y:S01]  /*291f0*/  FMUL.FTZ R38, R38, R0 ;  /* 0x0000000026267220 */ /* 0x000fe20000410000 */
        /* <DEDUP_REMOVED lines=30> */
[----:B------:R-:W-:Y:S04]  /*293e0*/  STL.64 [R1+0x400], R40 ;  /* 0x0004002801007387 */ /* 0x000fe80000100a00 */
[----:B------:R0:W-:Y:S04]  /*293f0*/  STL.64 [R1+0x408], R38 ;  /* 0x0004082601007387 */ /* 0x0001e80000100a00 */
        /* <DEDUP_REMOVED lines=10> */
[----:B------:R-:W-:Y:S04]  /*294a0*/  STL.64 [R1+0x2b0], R10 ;  /* 0x0002b00a01007387 */ /* 0x000fe80000100a00 */
[----:B------:R3:W-:Y:S04]  /*294b0*/  STL.64 [R1+0x2c0], R8 ;  /* 0x0002c00801007387 */ /* 0x0007e80000100a00 */
[----:B------:R-:W-:Y:S04]  /*294c0*/  STL.64 [R1+0x2d0], R6 ;  /* 0x0002d00601007387 */ /* 0x000fe80000100a00 */
[----:B------:R4:W-:Y:S04]  /*294d0*/  STL.64 [R1+0x2e0], R4 ;  /* 0x0002e00401007387 */ /* 0x0009e80000100a00 */
[----:B------:R5:W-:Y:S04]  /*294e0*/  STL.64 [R1+0x2f0], R2 ;  /* 0x0002f00201007387 */ /* 0x000be80000100a00 */
[----:B0-----:R-:W5:Y:S04]  /*294f0*/  LDL.64 R38, [R1+0x2c8] ;  /* 0x0002c80001267983 */ /* 0x001f680000100a00 */
[----:B------:R-:W5:Y:S04]  /*29500*/  LDL.64 R40, [R1+0x308] ;  /* 0x0003080001287983 */ /* 0x000f680000100a00 */
[----:B-1----:R-:W5:Y:S04]  /*29510*/  LDL.64 R28, [R1+0x318] ;  /* 0x00031800011c7983 */ /* 0x002f680000100a00 */
[----:B------:R-:W5:Y:S04]  /*29520*/  LDL.64 R36, [R1+0x328] ;  /* 0x0003280001247983 */ /* 0x000f680000100a00 */
[----:B------:R-:W5:Y:S04]  /*29530*/  LDL.64 R34, [R1+0x338] ;  /* 0x0003380001227983 */ /* 0x000f680000100a00 */
[----:B------:R-:W5:Y:S04]  /*29540*/  LDL.64 R32, [R1+0x348] ;  /* 0x0003480001207983 */ /* 0x000f680000100a00 */
[----:B------:R-:W5:Y:S04]  /*29550*/  LDL.64 R30, [R1+0x358] ;  /* 0x00035800011e7983 */ /* 0x000f680000100a00 */
[----:B--2---:R-:W2:Y:S04]  /*29560*/  LDL.64 R12, [R1+0x368] ;  /* 0x00036800010c7983 */ /* 0x004ea80000100a00 */
[----:B------:R-:W2:Y:S04]  /*29570*/  LDL.64 R26, [R1+0x378] ;  /* 0x00037800011a7983 */ /* 0x000ea80000100a00 */
        /* <DEDUP_REMOVED lines=8> */
[----:B------:R-:W5:Y:S01]  /*29600*/  @!P0 LDL R105, [R1+0x1c4] ;  /* 0x0001c40001698983 */ /* 0x000f620000100800 */
        /* <DEDUP_REMOVED lines=94> */
[----:B------:R-:W-:Y:S04]  /*29bf0*/  STL [R1+0x1cc], R106 ;  /* 0x0001cc6a01007387 */ /* 0x000fe80000100800 */
[----:B------:R-:W-:Y:S01]  /*29c00*/  @!P0 STL [R1+0x1c0], RZ ;  /* 0x0001c0ff01008387 */ /* 0x000fe20000100800 */
        /* <DEDUP_REMOVED lines=24> */
[-C--:B---3--:R-:W-:Y:S01]  /*29d90*/  FMUL.FTZ R9, R9, R0.reuse ;  /* 0x0000000009097220 */ /* 0x088fe20000410000 */
[-C--:B------:R-:W-:Y:S01]  /*29da0*/  FMUL.FTZ R8, R8, R0.reuse ;  /* 0x0000000008087220 */ /* 0x080fe20000410000 */
[-C--:B----4-:R-:W-:Y:S01]  /*29db0*/  FMUL.FTZ R5, R5, R0.reuse ;  /* 0x0000000005057220 */ /* 0x090fe20000410000 */
[-C--:B------:R-:W-:Y:S01]  /*29dc0*/  FMUL.FTZ R4, R4, R0.reuse ;  /* 0x0000000004047220 */ /* 0x080fe20000410000 */
[-C--:B------:R-:W-:Y:S01]  /*29dd0*/  FMUL.FTZ R11, R11, R0.reuse ;  /* 0x000000000b0b7220 */ /* 0x080fe20000410000 */
[-C--:B------:R-:W-:Y:S01]  /*29de0*/  FMUL.FTZ R10, R10, R0.reuse ;  /* 0x000000000a0a7220 */ /* 0x080fe20000410000 */
[-C--:B-----5:R-:W-:Y:S01]  /*29df0*/  FMUL.FTZ R3, R3, R0.reuse ;  /* 0x0000000003037220 */ /* 0x0a0fe20000410000 */
[-C--:B------:R-:W-:Y:S01]  /*29e00*/  FMUL.FTZ R2, R2, R0.reuse ;  /* 0x0000000002027220 */ /* 0x080fe20000410000 */
[-C--:B------:R-:W-:Y:S01]  /*29e10*/  FMUL.FTZ R7, R7, R0.reuse ;  /* 0x0000000007077220 */ /* 0x080fe20000410000 */
[----:B------:R-:W-:Y:S01]  /*29e20*/  FMUL.FTZ R6, R6, R0 ;  /* 0x0000000006067220 */ /* 0x000fe20000410000 */
[----:B------:R-:W-:Y:S01]  /*29e30*/  @!P0 LOP3.LUT R0, R105, 0x1, RZ, 0x3c, !PT ;  /* 0x0000000169008812 */ /* 0x000fe200078e3cff */
        /* <DEDUP_REMOVED lines=16> */
[----:B------:R-:W-:Y:S04]  /*29f40*/  @!P0 STL [R1+0x1c4], R0 ;  /* 0x0001c40001008387 */ /* 0x000fe80000100800 */
[----:B------:R0:W-:Y:S02]  /*29f50*/  STL.64 [R1+0x3c8], R4 ;  /* 0x0003c80401007387 */ /* 0x0001e40000100a00 */
[----:B0-----:R-:W-:Y:S01]  /*29f60*/  IMAD.MOV.U32 R4, RZ, RZ, 0x1 ;  /* 0x00000001ff047424 */ /* 0x001fe200078e00ff */
[----:B------:R-:W-:Y:S06]  /*29f70*/  BAR.ARV 0xe, 0x100 ;  /* 0x0384000000007b1d */ /* 0x000fec0000002000 */
.L_x_6736:
[----:B------:R-:W-:Y:S05]  /*29f80*/  BSYNC B7 ;  /* 0x0000000000077941 */ /* 0x000fea0003800000 */
.L_x_6724:
[----:B------:R-:W0:Y:S08]  /*29f90*/  S2UR UR4, SR_CgaCtaId ;  /* 0x00000000000479c3 */ /* 0x000e300000008800 */
[----:B------:R-:W-:Y:S01]  /*29fa0*/  BAR.SYNC.DEFER_BLOCKING 0x5, 0x180 ;  /* 0x0146000000007b1d */ /* 0x000fe20000010000 */
[----:B----4-:R-:W-:Y:S02]  /*29fb0*/  PRMT R0, R4, 0x9910, RZ ;  /* 0x0000991004007816 */ /* 0x010fe400000000ff */
[----:B-1----:R-:W-:-:S02]  /*29fc0*/  MOV R2, 0x400 ;  /* 0x0000040000027802 */ /* 0x002fc40000000f00 */
[----:B------:R-:W-:Y:S01]  /*29fd0*/  ISETP.NE.AND P0, PT, R0, RZ, PT ;  /* 0x000000ff0000720c */ /* 0x000fe20003f05270 */
[----:B------:R-:W-:Y:S01]  /*29fe0*/  BSSY B0, `(.L_x_6886) ;  /* 0x0000509000007945 */ /* 0x000fe20003800000 */
[----:B0-----:R-:W-:-:S05]  /*29ff0*/  IMAD.U32 R155, RZ, RZ, UR4 ;  /* 0x00000004ff9b7e24 */ /* 0x001fca000f8e00ff */
[----:B------:R-:W-:-:S05]  /*2a000*/  LEA R2, R155, R2, 0x18 ;  /* 0x000000029b027211 */ /* 0x000fca00078ec0ff */
[----:B------:R0:W1:Y:S01]  /*2a010*/  LDS.128 R84, [R2+0x388d0] ;  /* 0x0388d00002547984 */ /* 0x0000620000000c00 */
[----:B------:R-:W-:Y:S06]  /*2a020*/  BAR.ARV 0x4, 0x180 ;  /* 0x0106000000007b1d */ /* 0x000fec0000002000 */
[----:B------:R-:W-:Y:S05]  /*2a030*/  @!P0 BRA `(.L_x_6887) ;  /* 0x0000004000488947 */ /* 0x000fea0003800000 */
[----:B--2---:R-:W2:Y:S04]  /*2a040*/  LDL.128 R44, [R1+0x210] ;  /* 0x00021000012c7983 */ /* 0x004ea80000100c00 */
[----:B------:R-:W4:Y:S04]  /*2a050*/  LDL.128 R48, [R1+0x230] ;  /* 0x0002300001307983 */ /* 0x000f280000100c00 */
[----:B-----5:R-:W4:Y:S04]  /*2a060*/  LDL.128 R32, [R1+0x220] ;  /* 0x0002200001207983 */ /* 0x020f280000100c00 */
[----:B------:R-:W4:Y:S04]  /*2a070*/  LDL.128 R52, [R1+0x250] ;  /* 0x0002500001347983 */ /* 0x000f280000100c00 */
[----:B------:R-:W4:Y:S04]  /*2a080*/  LDL.128 R40, [R1+0x240] ;  /* 0x0002400001287983 */ /* 0x000f280000100c00 */
[----:B------:R-:W4:Y:S04]  /*2a090*/  LDL.128 R36, [R1+0x260] ;  /* 0x0002600001247983 */ /* 0x000f280000100c00 */
[----:B------:R-:W4:Y:S04]  /*2a0a0*/  LDL.128 R76, [R1+0x270] ;  /* 0x00027000014c7983 */ /* 0x000f280000100c00 */
[----:B------:R-:W4:Y:S04]  /*2a0b0*/  LDL.128 R72, [R1+0x280] ;  /* 0x0002800001487983 */ /* 0x000f280000100c00 */
[----:B------:R-:W4:Y:S04]  /*2a0c0*/  LDL.128 R104, [R1+0x290] ;  /* 0x0002900001687983 */ /* 0x000f280000100c00 */
[----:B------:R-:W4:Y:S04]  /*2a0d0*/  LDL.128 R4, [R1+0x2a0] ;  /* 0x0002a00001047983 */ /* 0x000f280000100c00 */
[----:B---3--:R-:W3:Y:S04]  /*2a0e0*/  LDL.128 R8, [R1+0x2b0] ;  /* 0x0002b00001087983 */ /* 0x008ee80000100c00 */
[----:B------:R-:W3:Y:S01]  /*2a0f0*/  LDL.128 R12, [R1+0x2c0] ;  /* 0x0002c000010c7983 */ /* 0x000ee20000100c00 */
[----:B------:R-:W-:Y:S01]  /*2a100*/  IADD3 R21, P2, R160, 0x20, RZ ;  /* 0x00000020a0157810 */ /* 0x000fe20007f5e0ff */
[----:B------:R-:W-:-:S02]  /*2a110*/  ULDC.64 UR4, c[0x0][0xd08] ;  /* 0x0003420000047ab9 */ /* 0x000fc40000000a00 */
[----:B------:R-:W3:Y:S01]  /*2a120*/  LDL.128 R24, [R1+0x2d0] ;  /* 0x0002d00001187983 */ /* 0x000ee20000100c00 */
[----:B------:R-:W-:-:S03]  /*2a130*/  IADD3 R59, P1, R160, 0x40, RZ ;  /* 0x00000040a03b7810 */ /* 0x000fc60007f3e0ff */
[----:B------:R-:W3:Y:S01]  /*2a140*/  LDL.128 R28, [R1+0x2e0] ;  /* 0x0002e000011c7983 */ /* 0x000ee20000100c00 */
[C---:B------:R-:W-:Y:S02]  /*2a150*/  LOP3.LUT R57, R160.reuse, 0x380, RZ, 0xc0, !PT ;  /* 0x00000380a0397812 */ /* 0x040fe400078ec0ff */
[----:B------:R-:W-:Y:S01]  /*2a160*/  IADD3 R60, P0, R160, 0x60, RZ ;  /* 0x00000060a03c7810 */ /* 0x000fe20007f1e0ff */
[----:B------:R-:W3:Y:S01]  /*2a170*/  LDL.128 R108, [R1+0x2f0] ;  /* 0x0002f000016c7983 */ /* 0x000ee20000100c00 */
[----:B------:R-:W-:Y:S02]  /*2a180*/  LOP3.LUT R20, R21, 0x380, RZ, 0xc0, !PT ;  /* 0x0000038015147812 */ /* 0x000fe400078ec0ff */
[----:B------:R-:W-:Y:S01]  /*2a190*/  LOP3.LUT R58, R59, 0x380, RZ, 0xc0, !PT ;  /* 0x000003803b3a7812 */ /* 0x000fe200078ec0ff */
[----:B------:R-:W3:Y:S01]  /*2a1a0*/  LDL.128 R88, [R1+0x3d0] ;  /* 0x0003d00001587983 */ /* 0x000ee20000100c00 */
[----:B------:R-:W-:Y:S02]  /*2a1b0*/  SHF.R.U64 R57, R57, 0x3, RZ ;  /* 0x0000000339397819 */ /* 0x000fe400000012ff */
[----:B------:R-:W-:Y:S01]  /*2a1c0*/  LOP3.LUT R0, R60, 0x380, RZ, 0xc0, !PT ;  /* 0x000003803c007812 */ /* 0x000fe200078ec0ff */
[----:B------:R-:W3:Y:S01]  /*2a1d0*/  LDL.128 R80, [R1+0x3c0] ;  /* 0x0003c00001507983 */ /* 0x000ee20000100c00 */
[----:B------:R-:W-:-:S02]  /*2a1e0*/  SHF.R.U64 R20, R20, 0x3, RZ ;  /* 0x0000000314147819 */ /* 0x000fc400000012ff */
[----:B------:R-:W-:Y:S01]  /*2a1f0*/  SHF.R.U64 R58, R58, 0x3, RZ ;  /* 0x000000033a3a7819 */ /* 0x000fe200000012ff */
[----:B------:R-:W3:Y:S01]  /*2a200*/  LDL.128 R96, [R1+0x3f0] ;  /* 0x0003f00001607983 */ /* 0x000ee20000100c00 */
[----:B------:R-:W-:Y:S01]  /*2a210*/  LOP3.LUT R56, R57, R160, RZ, 0x3c, !PT ;  /* 0x000000a039387212 */ /* 0x000fe200078e3cff */
[--C-:B------:R-:W-:Y:S01]  /*2a220*/  IMAD.MOV.U32 R57, RZ, RZ, R161.reuse ;  /* 0x000000ffff397224 */ /* 0x100fe200078e00a1 */
[----:B------:R-:W-:Y:S01]  /*2a230*/  SHF.R.U64 R61, R0, 0x3, RZ ;  /* 0x00000003003d7819 */ /* 0x000fe200000012ff */
[----:B------:R-:W3:Y:S01]  /*2a240*/  LDL.128 R92, [R1+0x3e0] ;  /* 0x0003e000015c7983 */ /* 0x000ee20000100c00 */
[----:B------:R-:W-:Y:S01]  /*2a250*/  LOP3.LUT R20, R20, R21, RZ, 0x3c, !PT ;  /* 0x0000001514147212 */ /* 0x000fe200078e3cff */
[--C-:B------:R-:W-:Y:S01]  /*2a260*/  IMAD.X R21, RZ, RZ, R161.reuse, P2 ;  /* 0x000000ffff157224 */ /* 0x100fe200010e06a1 */
[----:B------:R-:W-:Y:S01]  /*2a270*/  LOP3.LUT R58, R58, R59, RZ, 0x3c, !PT ;  /* 0x0000003b3a3a7212 */ /* 0x000fe200078e3cff */
[--C-:B------:R-:W-:Y:S01]  /*2a280*/  IMAD.X R59, RZ, RZ, R161.reuse, P1 ;  /* 0x000000ffff3b7224 */ /* 0x100fe200008e06a1 */
[----:B------:R-:W-:Y:S01]  /*2a290*/  LOP3.LUT R60, R61, R60, RZ, 0x3c, !PT ;  /* 0x0000003c3d3c7212 */ /* 0x000fe200078e3cff */
[----:B------:R-:W-:Y:S01]  /*2a2a0*/  IMAD.X R61, RZ, RZ, R161, P0 ;  /* 0x000000ffff3d7224 */ /* 0x000fe200000e06a1 */
[----:B------:R-:W-:Y:S01]  /*2a2b0*/  MOV R64, R56 ;  /* 0x0000003800407202 */ /* 0x000fe20000000f00 */
[----:B------:R-:W3:Y:S01]  /*2a2c0*/  LDL.128 R100, [R1+0x400] ;  /* 0x0004000001647983 */ /* 0x000ee20000100c00 */
[----:B------:R-:W-:-:S02]  /*2a2d0*/  MOV R68, R20 ;  /* 0x0000001400447202 */ /* 0x000fc40000000f00 */
[----:B------:R-:W-:Y:S02]  /*2a2e0*/  MOV R3, R58 ;  /* 0x0000003a00037202 */ /* 0x000fe40000000f00 */
[----:B------:R-:W-:Y:S01]  /*2a2f0*/  MOV R0, R60 ;  /* 0x0000003c00007202 */ /* 0x000fe20000000f00 */
[----:B------:R-:W3:Y:S04]  /*2a300*/  LDL.128 R56, [R1+0x360] ;  /* 0x0003600001387983 */ /* 0x000ee80000100c00 */
[----:B------:R-:W3:Y:S01]  /*2a310*/  LDL.128 R60, [R1+0x370] ;  /* 0x00037000013c7983 */ /* 0x000ee20000100c00 */
[----:B------:R-:W-:Y:S01]  /*2a320*/  BAR.SYNC.DEFER_BLOCKING 0x1, 0x100 ;  /* 0x0044000000007b1d */ /* 0x000fe20000010000 */
[----:B--2---:R-:W-:Y:S02]  /*2a330*/  F2FP.BF16.F32.PACK_AB R44, R45, R44 ;  /* 0x0000002c2d2c723e */ /* 0x004fe400000010ff */
[----:B------:R-:W-:-:S02]  /*2a340*/  F2FP.BF16.F32.PACK_AB R45, R47, R46 ;  /* 0x0000002e2f2d723e */ /* 0x000fc400000010ff */
[----:B----4-:R-:W-:Y:S02]  /*2a350*/  F2FP.BF16.F32.PACK_AB R48, R49, R48 ;  /* 0x000000303130723e */ /* 0x010fe400000010ff */
[----:B------:R-:W-:Y:S02]  /*2a360*/  F2FP.BF16.F32.PACK_AB R49, R51, R50 ;  /* 0x000000323331723e */ /* 0x000fe400000010ff */
[----:B------:R-:W-:Y:S02]  /*2a370*/  F2FP.BF16.F32.PACK_AB R46, R33, R32 ;  /* 0x00000020212e723e */ /* 0x000fe400000010ff */
[----:B------:R-:W-:Y:S02]  /*2a380*/  F2FP.BF16.F32.PACK_AB R47, R35, R34 ;  /* 0x00000022232f723e */ /* 0x000fe400000010ff */
[----:B------:R-:W-:Y:S01]  /*2a390*/  F2FP.BF16.F32.PACK_AB R52, R53, R52 ;  /* 0x000000343534723e */ /* 0x000fe200000010ff */
[----:B------:R-:W2:Y:S01]  /*2a3a0*/  LDL.128 R32, [R1+0x300] ;  /* 0x0003000001207983 */ /* 0x000ea20000100c00 */
[----:B------:R-:W-:-:S02]  /*2a3b0*/  F2FP.BF16.F32.PACK_AB R53, R55, R54 ;  /* 0x000000363735723e */ /* 0x000fc400000010ff */
[----:B------:R-:W-:Y:S02]  /*2a3c0*/  F2FP.BF16.F32.PACK_AB R50, R41, R40 ;  /* 0x000000282932723e */ /* 0x000fe400000010ff */
[----:B------:R-:W-:Y:S02]  /*2a3d0*/  F2FP.BF16.F32.PACK_AB R51, R43, R42 ;  /* 0x0000002a2b33723e */ /* 0x000fe400000010ff */
[----:B------:R-:W-:Y:S01]  /*2a3e0*/  F2FP.BF16.F32.PACK_AB R54, R37, R36 ;  /* 0x000000242536723e */ /* 0x000fe200000010ff */
[----:B------:R4:W-:Y:S01]  /*2a3f0*/  STSM.16.M88.4 [R64], R44 ;  /* 0x0000002c40007844 */ /* 0x0009e20000000200 */
[----:B------:R-:W-:Y:S02]  /*2a400*/  F2FP.BF16.F32.PACK_AB R55, R39, R38 ;  /* 0x000000262737723e */ /* 0x000fe400000010ff */
[----:B------:R-:W-:Y:S01]  /*2a410*/  F2FP.BF16.F32.PACK_AB R76, R77, R76 ;  /* 0x0000004c4d4c723e */ /* 0x000fe200000010ff */
[----:B------:R-:W2:Y:S01]  /*2a420*/  LDL.128 R36, [R1+0x310] ;  /* 0x0003100001247983 */ /* 0x000ea20000100c00 */
[----:B------:R-:W-:-:S02]  /*2a430*/  F2FP.BF16.F32.PACK_AB R77, R79, R78 ;  /* 0x0000004e4f4d723e */ /* 0x000fc400000010ff */
[----:B------:R-:W-:Y:S01]  /*2a440*/  F2FP.BF16.F32.PACK_AB R78, R73, R72 ;  /* 0x00000048494e723e */ /* 0x000fe200000010ff */
[----:B------:R0:W-:Y:S01]  /*2a450*/  STSM.16.M88.4 [R68], R48 ;  /* 0x0000003044007844 */ /* 0x0001e20000000200 */
[----:B------:R-:W-:-:S03]  /*2a460*/  F2FP.BF16.F32.PACK_AB R79, R75, R74 ;  /* 0x0000004a4b4f723e */ /* 0x000fc600000010ff */
[----:B------:R1:W-:Y:S04]  /*2a470*/  STSM.16.M88.4 [R3], R52 ;  /* 0x0000003403007844 */ /* 0x0003e80000000200 */
[----:B----4-:R-:W4:Y:S04]  /*2a480*/  LDL.128 R44, [R1+0x330] ;  /* 0x00033000012c7983 */ /* 0x010f280000100c00 */
[----:B------:R-:W4:Y:S04]  /*2a490*/  LDL.128 R40, [R1+0x320] ;  /* 0x0003200001287983 */ /* 0x000f280000100c00 */
[----:B0-----:R-:W4:Y:S04]  /*2a4a0*/  LDL.128 R48, [R1+0x340] ;  /* 0x0003400001307983 */ /* 0x001f280000100c00 */
[----:B-1----:R-:W4:Y:S04]  /*2a4b0*/  LDL.128 R52, [R1+0x350] ;  /* 0x0003500001347983 */ /* 0x002f280000100c00 */
[----:B------:R-:W4:Y:S04]  /*2a4c0*/  LDL.128 R68, [R1+0x390] ;  /* 0x0003900001447983 */ /* 0x000f280000100c00 */
[----:B------:R0:W-:Y:S04]  /*2a4d0*/  STSM.16.M88.4 [R0], R76 ;  /* 0x0000004c00007844 */ /* 0x0001e80000000200 */
[----:B------:R-:W4:Y:S04]  /*2a4e0*/  LDL.128 R64, [R1+0x380] ;  /* 0x0003800001407983 */ /* 0x000f280000100c00 */
[----:B------:R-:W4:Y:S04]  /*2a4f0*/  LDL.128 R72, [R1+0x3a0] ;  /* 0x0003a00001487983 */ /* 0x000f280000100c00 */
[----:B0-----:R-:W4:Y:S01]  /*2a500*/  LDL.128 R76, [R1+0x3b0] ;  /* 0x0003b000014c7983 */ /* 0x001f220000100c00 */
[----:B------:R-:W-:-:S04]  /*2a510*/  IADD3 R21, P0, R160, 0x2000, RZ ;  /* 0x00002000a0157810 */ /* 0x000fc80007f1e0ff */
[----:B------:R-:W-:-:S04]  /*2a520*/  LOP3.LUT R20, R21, 0x380, RZ, 0xc0, !PT ;  /* 0x0000038015147812 */ /* 0x000fc800078ec0ff */
[----:B------:R-:W-:Y:S02]  /*2a530*/  SHF.R.U64 R20, R20, 0x3, RZ ;  /* 0x0000000314147819 */ /* 0x000fe400000012ff */
[----:B------:R-:W-:Y:S02]  /*2a540*/  F2FP.BF16.F32.PACK_AB R104, R105, R104 ;  /* 0x000000686968723e */ /* 0x000fe400000010ff */
[----:B------:R-:W-:Y:S01]  /*2a550*/  LOP3.LUT R20, R20, R21, RZ, 0x3c, !PT ;  /* 0x0000001514147212 */ /* 0x000fe200078e3cff */
[----:B------:R-:W-:Y:S01]  /*2a560*/  IMAD.X R21, RZ, RZ, R161, P0 ;  /* 0x000000ffff157224 */ /* 0x000fe200000e06a1 */
[----:B------:R-:W-:Y:S02]  /*2a570*/  F2FP.BF16.F32.PACK_AB R105, R107, R106 ;  /* 0x0000006a6b69723e */ /* 0x000fe400000010ff */
[----:B------:R-:W-:Y:S02]  /*2a580*/  F2FP.BF16.F32.PACK_AB R106, R5, R4 ;  /* 0x00000004056a723e */ /* 0x000fe400000010ff */
[----:B------:R-:W-:-:S04]  /*2a590*/  IADD3 R5, P0, R160, 0x2020, RZ ;  /* 0x00002020a0057810 */ /* 0x000fc80007f1e0ff */
[----:B------:R-:W-:-:S04]  /*2a5a0*/  LOP3.LUT R4, R5, 0x380, RZ, 0xc0, !PT ;  /* 0x0000038005047812 */ /* 0x000fc800078ec0ff */
[----:B------:R-:W-:-:S04]  /*2a5b0*/  SHF.R.U64 R4, R4, 0x3, RZ ;  /* 0x0000000304047819 */ /* 0x000fc800000012ff */
[----:B------:R-:W-:Y:S01]  /*2a5c0*/  LOP3.LUT R4, R4, R5, RZ, 0x3c, !PT ;  /* 0x0000000504047212 */ /* 0x000fe200078e3cff */
[----:B------:R-:W-:-:S05]  /*2a5d0*/  IMAD.X R5, RZ, RZ, R161, P0 ;  /* 0x000000ffff057224 */ /* 0x000fca00000e06a1 */
[----:B------:R-:W-:Y:S02]  /*2a5e0*/  MOV R0, R4 ;  /* 0x0000000400007202 */ /* 0x000fe40000000f00 */
[----:B------:R-:W-:-:S04]  /*2a5f0*/  IADD3 R5, P0, R160, 0x2040, RZ ;  /* 0x00002040a0057810 */ /* 0x000fc80007f1e0ff */
[----:B------:R-:W-:Y:S02]  /*2a600*/  LOP3.LUT R4, R5, 0x380, RZ, 0xc0, !PT ;  /* 0x0000038005047812 */ /* 0x000fe400078ec0ff */
[----:B---3--:R-:W-:Y:S02]  /*2a610*/  F2FP.BF16.F32.PACK_AB R8, R9, R8 ;  /* 0x000000080908723e */ /* 0x008fe400000010ff */
[----:B------:R-:W-:Y:S02]  /*2a620*/  SHF.R.U64 R4, R4, 0x3, RZ ;  /* 0x0000000304047819 */ /* 0x000fe400000012ff */
[----:B------:R-:W-:Y:S02]  /*2a630*/  MOV R20, R20 ;  /* 0x0000001400147202 */ /* 0x000fe40000000f00 */
[----:B------:R-:W-:Y:S02]  /*2a640*/  F2FP.BF16.F32.PACK_AB R107, R7, R6 ;  /* 0x00000006076b723e */ /* 0x000fe400000010ff */
[----:B------:R-:W-:-:S02]  /*2a650*/  F2FP.BF16.F32.PACK_AB R9, R11, R10 ;  /* 0x0000000a0b09723e */ /* 0x000fc400000010ff */
[----:B------:R-:W-:Y:S02]  /*2a660*/  F2FP.BF16.F32.PACK_AB R10, R13, R12 ;  /* 0x0000000c0d0a723e */ /* 0x000fe400000010ff */
[----:B------:R-:W-:Y:S02]  /*2a670*/  F2FP.BF16.F32.PACK_AB R11, R15, R14 ;  /* 0x0000000e0f0b723e */ /* 0x000fe400000010ff */
[----:B------:R-:W-:Y:S01]  /*2a680*/  LOP3.LUT R4, R4, R5, RZ, 0x3c, !PT ;  /* 0x0000000504047212 */ /* 0x000fe200078e3cff */
[----:B------:R-:W-:Y:S01]  /*2a690*/  IMAD.X R5, RZ, RZ, R161, P0 ;  /* 0x000000ffff057224 */ /* 0x000fe200000e06a1 */
[----:B------:R-:W-:Y:S01]  /*2a6a0*/  IADD3 R3, P0, R160, 0x2060, RZ ;  /* 0x00002060a0037810 */ /* 0x000fe20007f1e0ff */
[----:B------:R-:W-:Y:S01]  /*2a6b0*/  STSM.16.M88.4 [R20], R104 ;  /* 0x0000006814007844 */ /* 0x000fe20000000200 */
[----:B------:R-:W-:Y:S02]  /*2a6c0*/  F2FP.BF16.F32.PACK_AB R24, R25, R24 ;  /* 0x000000181918723e */ /* 0x000fe400000010ff */
[----:B------:R-:W-:Y:S01]  /*2a6d0*/  F2FP.BF16.F32.PACK_AB R25, R27, R26 ;  /* 0x0000001a1b19723e */ /* 0x000fe200000010ff */
[----:B------:R0:W-:Y:S01]  /*2a6e0*/  STSM.16.M88.4 [R0], R8 ;  /* 0x0000000800007844 */ /* 0x0001e20000000200 */
[----:B------:R-:W-:-:S02]  /*2a6f0*/  MOV R4, R4 ;  /* 0x0000000400047202 */ /* 0x000fc40000000f00 */
[----:B------:R-:W-:Y:S02]  /*2a700*/  F2FP.BF16.F32.PACK_AB R26, R29, R28 ;  /* 0x0000001c1d1a723e */ /* 0x000fe400000010ff */
[----:B------:R-:W-:Y:S02]  /*2a710*/  F2FP.BF16.F32.PACK_AB R27, R31, R30 ;  /* 0x0000001e1f1b723e */ /* 0x000fe400000010ff */
[----:B------:R-:W-:-:S03]  /*2a720*/  IADD3 R13, P5, R160, 0x4020, RZ ;  /* 0x00004020a00d7810 */ /* 0x000fc60007fbe0ff */
[----:B------:R1:W-:Y:S01]  /*2a730*/  STSM.16.M88.4 [R4], R24 ;  /* 0x0000001804007844 */ /* 0x0003e20000000200 */
[C---:B0-----:R-:W-:Y:S01]  /*2a740*/  IADD3 R11, P6, R160.reuse, 0x4000, RZ ;  /* 0x00004000a00b7810 */ /* 0x041fe20007fde0ff */
[----:B------:R-:W-:Y:S01]  /*2a750*/  IMAD.X R9, RZ, RZ, R161, P0 ;  /* 0x000000ffff097224 */ /* 0x000fe200000e06a1 */
[C---:B------:R-:W-:Y:S02]  /*2a760*/  IADD3 R5, P0, R160.reuse, 0x6040, RZ ;  /* 0x00006040a0057810 */ /* 0x040fe40007f1e0ff */
[----:B------:R-:W-:Y:S02]  /*2a770*/  LOP3.LUT R10, R11, 0x380, RZ, 0xc0, !PT ;  /* 0x000003800b0a7812 */ /* 0x000fe400078ec0ff */
[----:B------:R-:W-:Y:S02]  /*2a780*/  IADD3 R15, P4, R160, 0x4040, RZ ;  /* 0x00004040a00f7810 */ /* 0x000fe40007f9e0ff */
[----:B------:R-:W-:Y:S02]  /*2a790*/  SHF.R.U64 R10, R10, 0x3, RZ ;  /* 0x000000030a0a7819 */ /* 0x000fe400000012ff */
[----:B-1----:R-:W-:-:S02]  /*2a7a0*/  LOP3.LUT R4, R5, 0x380, RZ, 0xc0, !PT ;  /* 0x0000038005047812 */ /* 0x002fc400078ec0ff */
[----:B------:R-:W-:Y:S02]  /*2a7b0*/  IADD3 R21, P3, R160, 0x4060, RZ ;  /* 0x00004060a0157810 */ /* 0x000fe40007f7e0ff */
[----:B------:R-:W-:Y:S02]  /*2a7c0*/  SHF.R.U64 R4, R4, 0x3, RZ ;  /* 0x0000000304047819 */ /* 0x000fe400000012ff */
[----:B------:R-:W-:Y:S02]  /*2a7d0*/  IADD3 R25, P2, R160, 0x6000, RZ ;  /* 0x00006000a0197810 */ /* 0x000fe40007f5e0ff */
[----:B------:R-:W-:Y:S02]  /*2a7e0*/  LOP3.LUT R8, R3, 0x380, RZ, 0xc0, !PT ;  /* 0x0000038003087812 */ /* 0x000fe400078ec0ff */
[----:B------:R-:W-:Y:S02]  /*2a7f0*/  LOP3.LUT R12, R13, 0x380, RZ, 0xc0, !PT ;  /* 0x000003800d0c7812 */ /* 0x000fe400078ec0ff */
[----:B------:R-:W-:Y:S01]  /*2a800*/  LOP3.LUT R10, R10, R11, RZ, 0x3c, !PT ;  /* 0x0000000b0a0a7212 */ /* 0x000fe200078e3cff */
[----:B------:R-:W-:Y:S01]  /*2a810*/  IMAD.X R11, RZ, RZ, R161, P6 ;  /* 0x000000ffff0b7224 */ /* 0x000fe200030e06a1 */
[----:B------:R-:W-:-:S02]  /*2a820*/  IADD3 R27, P1, R160, 0x6020, RZ ;  /* 0x00006020a01b7810 */ /* 0x000fc40007f3e0ff */
[----:B------:R-:W-:Y:S02]  /*2a830*/  LOP3.LUT R14, R15, 0x380, RZ, 0xc0, !PT ;  /* 0x000003800f0e7812 */ /* 0x000fe400078ec0ff */
[----:B------:R-:W-:Y:S02]  /*2a840*/  LOP3.LUT R20, R21, 0x380, RZ, 0xc0, !PT ;  /* 0x0000038015147812 */ /* 0x000fe400078ec0ff */
[----:B------:R-:W-:Y:S02]  /*2a850*/  IADD3 R7, P6, R160, 0x6060, RZ ;  /* 0x00006060a0077810 */ /* 0x000fe40007fde0ff */
[----:B------:R-:W-:Y:S01]  /*2a860*/  LOP3.LUT R4, R4, R5, RZ, 0x3c, !PT ;  /* 0x0000000504047212 */ /* 0x000fe200078e3cff */
[----:B------:R-:W-:Y:S01]  /*2a870*/  IMAD.X R5, RZ, RZ, R161, P0 ;  /* 0x000000ffff057224 */ /* 0x000fe200000e06a1 */
[----:B------:R-:W-:Y:S02]  /*2a880*/  LOP3.LUT R24, R25, 0x380, RZ, 0xc0, !PT ;  /* 0x0000038019187812 */ /* 0x000fe400078ec0ff */
[----:B------:R-:W-:-:S02]  /*2a890*/  SHF.R.U64 R8, R8, 0x3, RZ ;  /* 0x0000000308087819 */ /* 0x000fc400000012ff */
[----:B------:R-:W-:Y:S02]  /*2a8a0*/  SHF.R.U64 R12, R12, 0x3, RZ ;  /* 0x000000030c0c7819 */ /* 0x000fe400000012ff */
[----:B------:R-:W-:Y:S02]  /*2a8b0*/  LOP3.LUT R26, R27, 0x380, RZ, 0xc0, !PT ;  /* 0x000003801b1a7812 */ /* 0x000fe400078ec0ff */
[----:B------:R-:W-:Y:S02]  /*2a8c0*/  ISETP.NE.U32.AND P0, PT, RZ, UR4, PT ;  /* 0x00000004ff007c0c */ /* 0x000fe4000bf05070 */
[----:B------:R-:W-:Y:S02]  /*2a8d0*/  SHF.R.U64 R14, R14, 0x3, RZ ;  /* 0x000000030e0e7819 */ /* 0x000fe400000012ff */
[----:B------:R-:W-:Y:S02]  /*2a8e0*/  SHF.R.U64 R20, R20, 0x3, RZ ;  /* 0x0000000314147819 */ /* 0x000fe400000012ff */
[----:B------:R-:W-:-:S02]  /*2a8f0*/  LOP3.LUT R6, R7, 0x380, RZ, 0xc0, !PT ;  /* 0x0000038007067812 */ /* 0x000fc400078ec0ff */
[----:B------:R-:W-:Y:S02]  /*2a900*/  SHF.R.U64 R24, R24, 0x3, RZ ;  /* 0x0000000318187819 */ /* 0x000fe400000012ff */
[----:B------:R-:W-:Y:S02]  /*2a910*/  LOP3.LUT R8, R8, R3, RZ, 0x3c, !PT ;  /* 0x0000000308087212 */ /* 0x000fe400078e3cff */
[----:B------:R-:W-:Y:S01]  /*2a920*/  LOP3.LUT R12, R12, R13, RZ, 0x3c, !PT ;  /* 0x0000000d0c0c7212 */ /* 0x000fe200078e3cff */
[--C-:B------:R-:W-:Y:S01]  /*2a930*/  IMAD.X R13, RZ, RZ, R161.reuse, P5 ;  /* 0x000000ffff0d7224 */ /* 0x100fe200028e06a1 */
[----:B------:R-:W-:Y:S02]  /*2a940*/  SHF.R.U64 R26, R26, 0x3, RZ ;  /* 0x000000031a1a7819 */ /* 0x000fe400000012ff */
[----:B------:R-:W-:Y:S02]  /*2a950*/  MOV R0, R4 ;  /* 0x0000000400007202 */ /* 0x000fe40000000f00 */
[----:B------:R-:W-:Y:S01]  /*2a960*/  ISETP.NE.AND.EX P0, PT, RZ, UR5, PT, P0 ;  /* 0x00000005ff007c0c */ /* 0x000fe2000bf05300 */
[----:B------:R-:W0:Y:S01]  /*2a970*/  LDC.64 R4, c[0x0][0xd00] ;  /* 0x00034000ff047b82 */ /* 0x000e220000000a00 */
[----:B------:R-:W-:Y:S01]  /*2a980*/  LOP3.LUT R14, R14, R15, RZ, 0x3c, !PT ;  /* 0x0000000f0e0e7212 */ /* 0x000fe200078e3cff */
[--C-:B------:R-:W-:Y:S01]  /*2a990*/  IMAD.X R15, RZ, RZ, R161.reuse, P4 ;  /* 0x000000ffff0f7224 */ /* 0x100fe200020e06a1 */
[----:B------:R-:W-:Y:S01]  /*2a9a0*/  LOP3.LUT R20, R20, R21, RZ, 0x3c, !PT ;  /* 0x0000001514147212 */ /* 0x000fe200078e3cff */
[----:B------:R-:W-:Y:S01]  /*2a9b0*/  IMAD.X R21, RZ, RZ, R161, P3 ;  /* 0x000000ffff157224 */ /* 0x000fe200018e06a1 */
[----:B------:R-:W-:-:S02]  /*2a9c0*/  SHF.R.U64 R6, R6, 0x3, RZ ;  /* 0x0000000306067819 */ /* 0x000fc400000012ff */
[----:B------:R-:W-:Y:S02]  /*2a9d0*/  F2FP.BF16.F32.PACK_AB R108, R109, R108 ;  /* 0x0000006c6d6c723e */ /* 0x000fe400000010ff */
[----:B------:R-:W-:Y:S01]  /*2a9e0*/  LOP3.LUT R24, R24, R25, RZ, 0x3c, !PT ;  /* 0x0000001918187212 */ /* 0x000fe200078e3cff */
[--C-:B------:R-:W-:Y:S01]  /*2a9f0*/  IMAD.X R25, RZ, RZ, R161.reuse, P2 ;  /* 0x000000ffff197224 */ /* 0x100fe200010e06a1 */
[----:B------:R-:W-:Y:S02]  /*2aa00*/  F2FP.BF16.F32.PACK_AB R109, R111, R110 ;  /* 0x0000006e6f6d723e */ /* 0x000fe400000010ff */
[----:B------:R-:W-:Y:S01]  /*2aa10*/  LOP3.LUT R26, R26, R27, RZ, 0x3c, !PT ;  /* 0x0000001b1a1a7212 */ /* 0x000fe200078e3cff */
[----:B------:R-:W-:Y:S01]  /*2aa20*/  IMAD.X R27, RZ, RZ, R161, P1 ;  /* 0x000000ffff1b7224 */ /* 0x000fe200008e06a1 */
[----:B------:R-:W-:Y:S02]  /*2aa30*/  MOV R8, R8 ;  /* 0x0000000800087202 */ /* 0x000fe40000000f00 */
[----:B------:R-:W-:-:S02]  /*2aa40*/  MOV R10, R10 ;  /* 0x0000000a000a7202 */ /* 0x000fc40000000f00 */
[----:B------:R-:W-:Y:S01]  /*2aa50*/  LOP3.LUT R6, R6, R7, RZ, 0x3c, !PT ;  /* 0x0000000706067212 */ /* 0x000fe200078e3cff */
[----:B------:R-:W-:Y:S01]  /*2aa60*/  IMAD.X R7, RZ, RZ, R161, P6 ;  /* 0x000000ffff077224 */ /* 0x000fe200030e06a1 */
[----:B------:R-:W-:Y:S02]  /*2aa70*/  MOV R12, R12 ;  /* 0x0000000c000c7202 */ /* 0x000fe40000000f00 */
[----:B------:R-:W-:Y:S02]  /*2aa80*/  F2FP.BF16.F32.PACK_AB R60, R61, R60 ;  /* 0x0000003c3d3c723e */ /* 0x000fe400000010ff */
[----:B------:R-:W-:Y:S02]  /*2aa90*/  MOV R14, R14 ;  /* 0x0000000e000e7202 */ /* 0x000fe40000000f00 */
[----:B------:R-:W-:Y:S02]  /*2aaa0*/  F2FP.BF16.F32.PACK_AB R61, R63, R62 ;  /* 0x0000003e3f3d723e */ /* 0x000fe400000010ff */
[----:B------:R-:W-:-:S02]  /*2aab0*/  MOV R20, R20 ;  /* 0x0000001400147202 */ /* 0x000fc40000000f00 */
[----:B------:R-:W-:Y:S02]  /*2aac0*/  MOV R24, R24 ;  /* 0x0000001800187202 */ /* 0x000fe40000000f00 */
[----:B------:R-:W-:Y:S02]  /*2aad0*/  F2FP.BF16.F32.PACK_AB R88, R89, R88 ;  /* 0x000000585958723e */ /* 0x000fe400000010ff */
[----:B------:R-:W-:Y:S02]  /*2aae0*/  MOV R26, R26 ;  /* 0x0000001a001a7202 */ /* 0x000fe40000000f00 */
[----:B------:R-:W-:Y:S02]  /*2aaf0*/  F2FP.BF16.F32.PACK_AB R89, R91, R90 ;  /* 0x0000005a5b59723e */ /* 0x000fe400000010ff */
[----:B------:R-:W-:Y:S02]  /*2ab00*/  F2FP.BF16.F32.PACK_AB R96, R97, R96 ;  /* 0x000000606160723e */ /* 0x000fe400000010ff */
[----:B------:R-:W-:-:S02]  /*2ab10*/  F2FP.BF16.F32.PACK_AB R90, R93, R92 ;  /* 0x0000005c5d5a723e */ /* 0x000fc400000010ff */
[----:B------:R-:W-:Y:S02]  /*2ab20*/  F2FP.BF16.F32.PACK_AB R91, R95, R94 ;  /* 0x0000005e5f5b723e */ /* 0x000fe400000010ff */
[----:B------:R-:W-:Y:S02]  /*2ab30*/  F2FP.BF16.F32.PACK_AB R97, R99, R98 ;  /* 0x000000626361723e */ /* 0x000fe400000010ff */
[----:B------:R-:W-:Y:S02]  /*2ab40*/  MOV R3, R6 ;  /* 0x0000000600037202 */ /* 0x000fe40000000f00 */
[----:B------:R-:W-:Y:S01]  /*2ab50*/  F2FP.BF16.F32.PACK_AB R98, R101, R100 ;  /* 0x000000646562723e */ /* 0x000fe200000010ff */
[----:B------:R-:W1:Y:S01]  /*2ab60*/  LDC.64 R6, c[0x0][0xd00] ;  /* 0x00034000ff067b82 */ /* 0x000e620000000a00 */
[----:B------:R-:W-:Y:S02]  /*2ab70*/  F2FP.BF16.F32.PACK_AB R99, R103, R102 ;  /* 0x000000666763723e */ /* 0x000fe400000010ff */
[----:B0-----:R-:W-:-:S04]  /*2ab80*/  ISETP.NE.U32.AND P1, PT, R4, RZ, PT ;  /* 0x000000ff0400720c */ /* 0x001fc80003f25070 */
[----:B------:R-:W-:Y:S01]  /*2ab90*/  ISETP.NE.AND.EX P1, PT, R5, RZ, PT, P1 ;  /* 0x000000ff0500720c */ /* 0x000fe20003f25310 */
[----:B------:R-:W-:Y:S01]  /*2aba0*/  ULDC UR4, c[0x0][0xb88] ;  /* 0x0002e20000047ab9 */ /* 0x000fe20000000800 */
[----:B--2---:R-:W-:Y:S02]  /*2abb0*/  F2FP.BF16.F32.PACK_AB R110, R33, R32 ;  /* 0x00000020216e723e */ /* 0x004fe400000010ff */
[----:B------:R-:W-:Y:S02]  /*2abc0*/  F2FP.BF16.F32.PACK_AB R111, R35, R34 ;  /* 0x00000022236f723e */ /* 0x000fe400000010ff */
[----:B------:R-:W-:Y:S02]  /*2abd0*/  F2FP.BF16.F32.PACK_AB R36, R37, R36 ;  /* 0x000000242524723e */ /* 0x000fe400000010ff */
[----:B------:R-:W-:Y:S01]  /*2abe0*/  F2FP.BF16.F32.PACK_AB R37, R39, R38 ;  /* 0x000000262725723e */ /* 0x000fe200000010ff */
[----:B------:R0:W-:Y:S01]  /*2abf0*/  STSM.16.M88.4 [R8], R108 ;  /* 0x0000006c08007844 */ /* 0x0001e20000000200 */
[----:B----4-:R-:W-:-:S02]  /*2ac00*/  F2FP.BF16.F32.PACK_AB R44, R45, R44 ;  /* 0x0000002c2d2c723e */ /* 0x010fc400000010ff */
[----:B------:R-:W-:Y:S02]  /*2ac10*/  F2FP.BF16.F32.PACK_AB R45, R47, R46 ;  /* 0x0000002e2f2d723e */ /* 0x000fe400000010ff */
[----:B------:R-:W-:Y:S02]  /*2ac20*/  F2FP.BF16.F32.PACK_AB R38, R41, R40 ;  /* 0x000000282926723e */ /* 0x000fe400000010ff */
[----:B------:R-:W-:Y:S01]  /*2ac30*/  F2FP.BF16.F32.PACK_AB R39, R43, R42 ;  /* 0x0000002a2b27723e */ /* 0x000fe200000010ff */
[----:B0-----:R-:W0:Y:S01]  /*2ac40*/  @P0 LDC.64 R8, c[0x0][0xd08] ;  /* 0x00034200ff080b82 */ /* 0x001e220000000a00 */
        /* <DEDUP_REMOVED lines=10> */
[----:B------:R-:W-:Y:S01]  /*2acf0*/  STSM.16.M88.4 [R10], R36 ;  /* 0x000000240a007844 */ /* 0x000fe20000000200 */
[----:B------:R-:W-:Y:S02]  /*2ad00*/  F2FP.BF16.F32.PACK_AB R70, R73, R72 ;  /* 0x000000484946723e */ /* 0x000fe400000010ff */
[----:B------:R-:W-:Y:S01]  /*2ad10*/  F2FP.BF16.F32.PACK_AB R71, R75, R74 ;  /* 0x0000004a4b47723e */ /* 0x000fe200000010ff */
[----:B------:R-:W-:Y:S01]  /*2ad20*/  STSM.16.M88.4 [R12], R44 ;  /* 0x0000002c0c007844 */ /* 0x000fe20000000200 */
[----:B------:R-:W-:Y:S02]  /*2ad30*/  F2FP.BF16.F32.PACK_AB R76, R77, R76 ;  /* 0x0000004c4d4c723e */ /* 0x000fe400000010ff */
[----:B------:R-:W-:Y:S02]  /*2ad40*/  F2FP.BF16.F32.PACK_AB R77, R79, R78 ;  /* 0x0000004e4f4d723e */ /* 0x000fe400000010ff */
[----:B------:R-:W-:-:S02]  /*2ad50*/  F2FP.BF16.F32.PACK_AB R78, R81, R80 ;  /* 0x00000050514e723e */ /* 0x000fc400000010ff */
[----:B------:R-:W-:Y:S01]  /*2ad60*/  F2FP.BF16.F32.PACK_AB R79, R83, R82 ;  /* 0x00000052534f723e */ /* 0x000fe200000010ff */
[----:B------:R-:W-:Y:S04]  /*2ad70*/  STSM.16.M88.4 [R14], R52 ;  /* 0x000000340e007844 */ /* 0x000fe80000000200 */
[----:B------:R2:W-:Y:S04]  /*2ad80*/  STSM.16.M88.4 [R20], R60 ;  /* 0x0000003c14007844 */ /* 0x0005e80000000200 */
[----:B------:R-:W-:Y:S04]  /*2ad90*/  STSM.16.M88.4 [R24], R68 ;  /* 0x0000004418007844 */ /* 0x000fe80000000200 */
[----:B------:R-:W-:Y:S04]  /*2ada0*/  STSM.16.M88.4 [R26], R76 ;  /* 0x0000004c1a007844 */ /* 0x000fe80000000200 */
[----:B------:R-:W-:Y:S04]  /*2adb0*/  STSM.16.M88.4 [R0], R88 ;  /* 0x0000005800007844 */ /* 0x000fe80000000200 */
[----:B------:R3:W-:Y:S01]  /*2adc0*/  STSM.16.M88.4 [R3], R96 ;  /* 0x0000006003007844 */ /* 0x0007e20000000200 */
[----:B--2---:R-:W-:-:S02]  /*2add0*/  IMAD.MOV.U32 R20, RZ, RZ, RZ ;  /* 0x000000ffff147224 */ /* 0x004fc400078e00ff */
[C---:B-1----:R-:W-:Y:S01]  /*2ade0*/  IMAD.WIDE R6, R214.reuse, 0x4, R6 ;  /* 0x00000004d6067825 */ /* 0x042fe200078e0206 */
[----:B------:R-:W-:Y:S03]  /*2adf0*/  BAR.SYNC.DEFER_BLOCKING 0x1, 0x100 ;  /* 0x0044000000007b1d */ /* 0x000fe60000010000 */
[----:B0-----:R-:W-:-:S04]  /*2ae00*/  @P0 IMAD.WIDE R8, R214, 0x4, R8 ;  /* 0x00000004d6080825 */ /* 0x001fc800078e0208 */
[----:B---3--:R-:W-:Y:S01]  /*2ae10*/  IMAD.U32 R3, RZ, RZ, UR4 ;  /* 0x00000004ff037e24 */ /* 0x008fe2000f8e00ff */
[C---:B------:R-:W-:Y:S01]  /*2ae20*/  ISETP.NE.AND P2, PT, R213.reuse, RZ, PT ;  /* 0x000000ffd500720c */ /* 0x040fe20003f45270 */
[----:B------:R-:W-:Y:S01]  /*2ae30*/  ULDC UR4, c[0x0][0xbd4] ;  /* 0x0002f50000047ab9 */ /* 0x000fe20000000800 */
[----:B------:R0:W5:Y:S04]  /*2ae40*/  @P1 LDG.E R20, desc[UR36][R6.64] ;  /* 0x0000002406141981 */ /* 0x000168000c1e1900 */
[----:B------:R0:W5:Y:S01]  /*2ae50*/  @P0 LDG.E R3, desc[UR36][R8.64] ;  /* 0x0000002408030981 */ /* 0x000162000c1e1900 */
[----:B------:R-:W-:Y:S01]  /*2ae60*/  SEL R213, R213, UR4, P2 ;  /* 0x00000004d5d57c07 */ /* 0x000fe20009000000 */
[----:B------:R-:W-:Y:S06]  /*2ae70*/  @P0 BRA `(.L_x_6888) ;  /* 0x0000000000100947 */ /* 0x000fec0003800000 */
[----:B------:R-:W-:Y:S05]  /*2ae80*/  @!P1 BRA `(.L_x_6888) ;  /* 0x00000000000c9947 */ /* 0x000fea0003800000 */
[----:B------:R-:W2:Y:S04]  /*2ae90*/  LDG.E R0, desc[UR36][R6.64] ;  /* 0x0000002406007981 */ /* 0x000ea8000c1e1900 */
[----:B-----5:R-:W2:Y:S02]  /*2aea0*/  LDG.E R3, desc[UR36][R6.64+0x4] ;  /* 0x0000042406037981 */ /* 0x020ea4000c1e1900 */
[----:B--2---:R-:W-:-:S07]  /*2aeb0*/  IMAD.IADD R3, R3, 0x1, -R0 ;  /* 0x0000000103037824 */ /* 0x004fce00078e0a00 */
.L_x_6888:
[----:B------:R-:W0:Y:S01]  /*2aec0*/  S2R R0, SR_TID.X ;  /* 0x0000000000007919 */ /* 0x000e220000002100 */
[----:B------:R-:W-:Y:S02]  /*2aed0*/  ISETP.NE.U32.AND P0, PT, R4, RZ, PT ;  /* 0x000000ff0400720c */ /* 0x000fe40003f05070 */
[----:B------:R-:W-:Y:S02]  /*2aee0*/  ISETP.GT.AND P3, PT, R213, 0x1, PT ;  /* 0x00000001d500780c */ /* 0x000fe40003f64270 */
[----:B------:R-:W-:Y:S01]  /*2aef0*/  ISETP.NE.AND.EX P0, PT, R5, RZ, PT, P0 ;  /* 0x000000ff0500720c */ /* 0x000fe20003f05300 */
[C---:B0-----:R-:W-:Y:S02]  /*2af00*/  VIADD R6, R0.reuse, 0xffffff80 ;  /* 0xffffff8000067836 */ /* 0x041fe40000000000 */
[----:B------:R-:W-:-:S05]  /*2af10*/  VIADD R0, R0, 0xffffff80 ;  /* 0xffffff8000007836 */ /* 0x000fca0000000000 */
[----:B------:R-:W-:-:S04]  /*2af20*/  SHF.R.S32.HI R0, RZ, 0x1f, R0 ;  /* 0x0000001fff007819 */ /* 0x000fc80000011400 */
[----:B------:R-:W-:-:S04]  /*2af30*/  LEA.HI R0, R0, R6, RZ, 0x7 ;  /* 0x0000000600007211 */ /* 0x000fc800078f38ff */
[----:B------:R-:W-:-:S06]  /*2af40*/  SHF.R.S32.HI R0, RZ, 0x7, R0 ;  /* 0x00000007ff007819 */ /* 0x000fcc0000011400 */
[----:B------:R-:W0:Y:S02]  /*2af50*/  SHFL.IDX PT, R0, R0, RZ, 0x1f ;  /* 0x00001fff00007589 */ /* 0x000e2400000e0000 */
[----:B0-----:R-:W-:Y:S02]  /*2af60*/  ISETP.NE.AND P1, PT, R0, RZ, PT ;  /* 0x000000ff0000720c */ /* 0x001fe40003f25270 */
[----:B-----5:R-:W-:-:S11]  /*2af70*/  SHF.R.S32.HI R0, RZ, 0x1f, R20 ;  /* 0x0000001fff007819 */ /* 0x020fd60000011414 */
[----:B------:R-:W-:Y:S05]  /*2af80*/  @P1 BRA `(.L_x_6889) ;  /* 0x0000000400141947 */ /* 0x000fea0003800000 */
[----:B------:R-:W2:Y:S01]  /*2af90*/  LDL R6, [R1+0x45c] ;  /* 0x00045c0001067983 */ /* 0x000ea20000100800 */
[----:B------:R-:W0:Y:S03]  /*2afa0*/  LDC R26, c[0x0][0xce8] ;  /* 0x00033a00ff1a7b82 */ /* 0x000e260000000800 */
[----:B------:R-:W3:Y:S04]  /*2afb0*/  LDL R7, [R1+0x460] ;  /* 0x0004600001077983 */ /* 0x000ee80000100800 */
[----:B------:R-:W4:Y:S01]  /*2afc0*/  LDL R25, [R1+0x454] ;  /* 0x0004540001197983 */ /* 0x000f220000100800 */
[----:B------:R-:W-:Y:S02]  /*2afd0*/  IMAD.IADD R28, R162, 0x1, R181 ;  /* 0x00000001a21c7824 */ /* 0x000fe400078e02b5 */
[----:B0-----:R-:W-:Y:S01]  /*2afe0*/  IMAD R37, R3, R26, RZ ;  /* 0x0000001a03257224 */ /* 0x001fe200078e02ff */
[----:B------:R-:W-:Y:S01]  /*2aff0*/  ISETP.GT.AND P5, PT, R213, 0x1, PT ;  /* 0x00000001d500780c */ /* 0x000fe20003fa4270 */
[----:B------:R-:W-:-:S05]  /*2b000*/  IMAD.MOV.U32 R21, RZ, RZ, 0xab8 ;  /* 0x00000ab8ff157424 */ /* 0x000fca00078e00ff */
[----:B------:R-:W-:-:S04]  /*2b010*/  SEL R21, R21, 0xa78, P5 ;  /* 0x00000a7815157807 */ /* 0x000fc80002800000 */
[----:B------:R-:W0:Y:S08]  /*2b020*/  LDC.64 R12, c[0x0][R21+0x220] ;  /* 0x00008800150c7b82 */ /* 0x000e300000000a00 */
[----:B------:R-:W1:Y:S01]  /*2b030*/  LDC.64 R10, c[0x0][R21+0x218] ;  /* 0x00008600150a7b82 */ /* 0x000e620000000a00 */
[----:B------:R-:W-:-:S07]  /*2b040*/  ISETP.NE.AND P6, PT, R26, 0x1, PT ;  /* 0x000000011a00780c */ /* 0x000fce0003fc5270 */
[----:B------:R-:W5:Y:S01]  /*2b050*/  LDC.64 R8, c[0x0][R21+0x228] ;  /* 0x00008a0015087b82 */ /* 0x000f620000000a00 */
[----:B------:R-:W-:-:S07]  /*2b060*/  ISETP.NE.U32.AND P2, PT, R4, RZ, PT ;  /* 0x000000ff0400720c */ /* 0x000fce0003f45070 */
[----:B------:R-:W0:Y:S01]  /*2b070*/  @P6 LDC R14, c[0x0][0xcec] ;  /* 0x00033b00ff0e6b82 */ /* 0x000e220000000800 */
[----:B--2---:R-:W-:-:S07]  /*2b080*/  IMAD.MOV R6, RZ, RZ, -R6 ;  /* 0x000000ffff067224 */ /* 0x004fce00078e0a06 */
[----:B------:R-:W2:Y:S01]  /*2b090*/  @P6 LDC R24, c[0x0][0xcf0] ;  /* 0x00033c00ff186b82 */ /* 0x000ea20000000800 */
[----:B---3--:R-:W-:-:S04]  /*2b0a0*/  ISETP.NE.AND P1, PT, R7, R6, PT ;  /* 0x000000060700720c */ /* 0x008fc80003f25270 */
[----:B------:R-:W-:-:S13]  /*2b0b0*/  ISETP.GE.OR P4, PT, R28, R37, P1 ;  /* 0x000000251c00720c */ /* 0x000fda0000f86670 */
[----:B------:R-:W3:Y:S01]  /*2b0c0*/  @!P4 LDL R29, [R1+0x1f0] ;  /* 0x0001f000011dc983 */ /* 0x000ee20000100800 */
[----:B------:R-:W5:Y:S01]  /*2b0d0*/  LDC.64 R6, c[0x0][R21+0x210] ;  /* 0x0000840015067b82 */ /* 0x000f620000000a00 */
[----:B------:R-:W-:Y:S01]  /*2b0e0*/  ISETP.NE.AND.EX P2, PT, R5, RZ, PT, P2 ;  /* 0x000000ff0500720c */ /* 0x000fe20003f45320 */
[----:B----4-:R-:W-:Y:S01]  /*2b0f0*/  IMAD.IADD R35, R25, 0x1, R181 ;  /* 0x0000000119237824 */ /* 0x010fe200078e02b5 */
[----:B------:R-:W-:Y:S01]  /*2b100*/  SHF.R.S32.HI R15, RZ, 0x1f, R214 ;  /* 0x0000001fff0f7819 */ /* 0x000fe200000114d6 */
[----:B------:R-:W-:Y:S01]  /*2b110*/  BSSY B1, `(.L_x_6889) ;  /* 0x000002c000017945 */ /* 0x000fe20003800000 */
[----:B------:R-:W-:Y:S01]  /*2b120*/  SEL R31, R214, RZ, !P2 ;  /* 0x000000ffd61f7207 */ /* 0x000fe20005000000 */
[----:B0-----:R-:W-:Y:S01]  /*2b130*/  @P6 IMAD.HI.U32 R27, R35, R14, RZ ;  /* 0x0000000e231b6227 */ /* 0x001fe200078e00ff */
[----:B------:R-:W-:Y:S01]  /*2b140*/  SEL R33, R15, RZ, !P2 ;  /* 0x000000ff0f217207 */ /* 0x000fe20005000000 */
[----:B------:R-:W0:Y:S02]  /*2b150*/  LDC.64 R4, c[0x0][0xca8] ;  /* 0x00032a00ff047b82 */ /* 0x000e240000000a00 */
[----:B------:R-:W-:-:S02]  /*2b160*/  IMAD R13, R13, R31, RZ ;  /* 0x0000001f0d0d7224 */ /* 0x000fc400078e02ff */
[----:B------:R-:W-:-:S04]  /*2b170*/  IMAD.WIDE.U32 R14, R12, R31, RZ ;  /* 0x0000001f0c0e7225 */ /* 0x000fc800078e00ff */
[----:B------:R-:W-:Y:S02]  /*2b180*/  IMAD R33, R12, R33, R13 ;  /* 0x000000210c217224 */ /* 0x000fe400078e020d */
[-C--:B-1----:R-:W-:Y:S01]  /*2b190*/  IMAD R31, R11, R157.reuse, RZ ;  /* 0x0000009d0b1f7224 */ /* 0x082fe200078e02ff */
[----:B------:R-:W-:Y:S01]  /*2b1a0*/  SEL R11, R220, RZ, P5 ;  /* 0x000000ffdc0b7207 */ /* 0x000fe20002800000 */
[----:B------:R-:W-:-:S04]  /*2b1b0*/  IMAD.WIDE.U32 R12, R10, R157, RZ ;  /* 0x0000009d0a0c7225 */ /* 0x000fc800078e00ff */
[----:B------:R-:W-:Y:S01]  /*2b1c0*/  IMAD.MOV.U32 R25, RZ, RZ, R35 ;  /* 0x000000ffff197224 */ /* 0x000fe200078e0023 */
[----:B--2---:R-:W-:Y:S01]  /*2b1d0*/  @P6 SHF.R.U32.HI R25, RZ, R24, R27 ;  /* 0x00000018ff196219 */ /* 0x004fe2000001161b */
[----:B------:R-:W-:Y:S01]  /*2b1e0*/  IMAD.IADD R10, R13, 0x1, R31 ;  /* 0x000000010d0a7824 */ /* 0x000fe200078e021f */
[----:B------:R-:W-:Y:S01]  /*2b1f0*/  IADD3 R14, P2, P6, R14, R12, R20 ;  /* 0x0000000c0e0e7210 */ /* 0x000fe20007e5e014 */
[----:B------:R-:W-:Y:S02]  /*2b200*/  IMAD.IADD R33, R15, 0x1, R33 ;  /* 0x000000010f217824 */ /* 0x000fe400078e0221 */
[-C--:B-----5:R-:W-:Y:S01]  /*2b210*/  IMAD R13, R9, R11.reuse, RZ ;  /* 0x0000000b090d7224 */ /* 0x0a0fe200078e02ff */
[----:B0-----:R-:W0:Y:S01]  /*2b220*/  @!P5 LDC R4, c[0x0][0xc50] ;  /* 0x00031400ff04db82 */ /* 0x001e220000000800 */
[----:B------:R-:W-:Y:S01]  /*2b230*/  IMAD.WIDE.U32 R8, R8, R11, RZ ;  /* 0x0000000b08087225 */ /* 0x000fe200078e00ff */
[----:B------:R-:W-:-:S03]  /*2b240*/  IADD3.X R10, R33, R10, R0, P2, P6 ;  /* 0x0000000a210a7210 */ /* 0x000fc600017ec400 */
[----:B------:R-:W-:Y:S02]  /*2b250*/  IMAD.MOV R15, RZ, RZ, -R25 ;  /* 0x000000ffff0f7224 */ /* 0x000fe400078e0a19 */
[----:B------:R-:W-:Y:S01]  /*2b260*/  IMAD.IADD R13, R9, 0x1, R13 ;  /* 0x00000001090d7824 */ /* 0x000fe200078e020d */
[----:B------:R-:W1:Y:S01]  /*2b270*/  @!P5 LDC R5, c[0x0][0xc54] ;  /* 0x00031500ff05db82 */ /* 0x000e620000000800 */
[----:B------:R-:W-:Y:S01]  /*2b280*/  IADD3 R8, P2, P5, R25, R14, R8 ;  /* 0x0000000e19087210 */ /* 0x000fe20007d5e008 */
[----:B------:R-:W-:Y:S01]  /*2b290*/  IMAD R11, R26, R15, R35 ;  /* 0x0000000f1a0b7224 */ /* 0x000fe200078e0223 */
[----:B------:R-:W-:-:S04]  /*2b2a0*/  SHF.R.S32.HI R25, RZ, 0x1f, R25 ;  /* 0x0000001fff197819 */ /* 0x000fc80000011419 */
[----:B------:R-:W-:Y:S01]  /*2b2b0*/  IADD3.X R9, R25, R10, R13, P2, P5 ;  /* 0x0000000a19097210 */ /* 0x000fe200017ea40d */
[-C--:B------:R-:W-:Y:S01]  /*2b2c0*/  IMAD R7, R7, R11.reuse, RZ ;  /* 0x0000000b07077224 */ /* 0x080fe200078e02ff */
[----:B------:R-:W-:Y:S01]  /*2b2d0*/  SHF.R.S32.HI R13, RZ, 0x1f, R11 ;  /* 0x0000001fff0d7819 */ /* 0x000fe2000001140b */
[----:B------:R-:W-:-:S04]  /*2b2e0*/  IMAD.WIDE.U32 R8, R6, R11, R8 ;  /* 0x0000000b06087225 */ /* 0x000fc800078e0008 */
[----:B------:R-:W-:-:S04]  /*2b2f0*/  IMAD R7, R6, R13, R7 ;  /* 0x0000000d06077224 */ /* 0x000fc800078e0207 */
[----:B------:R-:W-:Y:S01]  /*2b300*/  IMAD.IADD R6, R9, 0x1, R7 ;  /* 0x0000000109067824 */ /* 0x000fe200078e0207 */
[----:B0-----:R-:W-:-:S04]  /*2b310*/  LEA R9, P2, R8, R4, 0x2 ;  /* 0x0000000408097211 */ /* 0x001fc800078410ff */
[----:B-1----:R-:W-:Y:S01]  /*2b320*/  LEA.HI.X R10, R8, R5, R6, 0x2, P2 ;  /* 0x00000005080a7211 */ /* 0x002fe200010f1406 */
[----:B------:R-:W-:Y:S01]  /*2b330*/  VIADD R8, R28, 0x8 ;  /* 0x000000081c087836 */ /* 0x000fe20000000000 */
[----:B------:R-:W-:Y:S04]  /*2b340*/  SHFL.IDX PT, R6, R9, RZ, 0x1c1f ;  /* 0x001c1fff09067589 */ /* 0x000fe800000e0000 */
[----:B------:R-:W3:Y:S01]  /*2b350*/  SHFL.IDX PT, R7, R10, RZ, 0x1c1f ;  /* 0x001c1fff0a077589 */ /* 0x000ee200000e0000 */
[----:B------:R-:W-:-:S03]  /*2b360*/  ISETP.GE.OR P1, PT, R8, R37, P1 ;  /* 0x000000250800720c */ /* 0x000fc60000f26670 */
[----:B------:R0:W1:Y:S04]  /*2b370*/  SHFL.IDX PT, R4, R9, 0x1, 0x1c1f ;  /* 0x003c1f0009047f89 */ /* 0x00006800000e0000 */
[----:B------:R0:W2:Y:S04]  /*2b380*/  SHFL.IDX PT, R5, R10, 0x1, 0x1c1f ;  /* 0x003c1f000a057f89 */ /* 0x0000a800000e0000 */
[----:B---3--:R0:W-:Y:S02]  /*2b390*/  @!P4 ST.E desc[UR36][R6.64], R29 ;  /* 0x0000001d0600c985 */ /* 0x0081e4000c101924 */
[----:B-12---:R-:W-:Y:S05]  /*2b3a0*/  @P1 BRA `(.L_x_6890) ;  /* 0x0000000000081947 */ /* 0x006fea0003800000 */
[----:B0-----:R-:W2:Y:S04]  /*2b3b0*/  LDL R7, [R1+0x1f4] ;  /* 0x0001f40001077983 */ /* 0x001ea80000100800 */
[----:B--2---:R1:W-:Y:S02]  /*2b3c0*/  ST.E desc[UR36][R4.64], R7 ;  /* 0x0000000704007985 */ /* 0x0043e4000c101924 */
.L_x_6890:
[----:B------:R-:W-:Y:S05]  /*2b3d0*/  BSYNC B1 ;  /* 0x0000000000017941 */ /* 0x000fea0003800000 */
.L_x_6889:
[----:B------:R-:W-:Y:S01]  /*2b3e0*/  SEL R76, R214, RZ, !P0 ;  /* 0x000000ffd64c7207 */ /* 0x000fe20004000000 */
[----:B------:R-:W-:Y:S06]  /*2b3f0*/  @P3 BRA `(.L_x_6891) ;  /* 0x0000001000343947 */ /* 0x000fec0003800000 */
[----:B-1----:R-:W1:Y:S01]  /*2b400*/  S2R R4, SR_TID.X ;  /* 0x0000000000047919 */ /* 0x002e620000002100 */
[----:B------:R-:W-:Y:S01]  /*2b410*/  IMAD.MOV.U32 R5, RZ, RZ, 0x2 ;  /* 0x00000002ff057424 */ /* 0x000fe200078e00ff */
[----:B------:R-:W2:Y:S01]  /*2b420*/  LDC R80, c[0x0][0xce8] ;  /* 0x00033a00ff507b82 */ /* 0x000ea20000000800 */
[----:B------:R-:W-:Y:S01]  /*2b430*/  ULDC.64 UR4, c[0x0][0xba0] ;  /* 0x0002e80000047ab9 */ /* 0x000fe20000000a00 */
[C---:B-1----:R-:W-:Y:S02]  /*2b440*/  VIADD R88, R4.reuse, 0xffffff80 ;  /* 0xffffff8004587836 */ /* 0x042fe40000000000 */
[----:B------:R-:W-:-:S03]  /*2b450*/  VIADD R91, R4, 0xffffff80 ;  /* 0xffffff80045b7836 */ /* 0x000fc60000000000 */
[----:B------:R-:W-:-:S04]  /*2b460*/  SHF.R.S32.HI R88, RZ, 0x1f, R88 ;  /* 0x0000001fff587819 */ /* 0x000fc80000011458 */
[----:B------:R-:W-:-:S04]  /*2b470*/  LEA.HI R88, R88, R91, RZ, 0x3 ;  /* 0x0000005b58587211 */ /* 0x000fc800078f18ff */
[----:B------:R-:W-:-:S05]  /*2b480*/  SHF.R.S32.HI R88, RZ, 0x3, R88 ;  /* 0x00000003ff587819 */ /* 0x000fca0000011458 */
[----:B------:R-:W-:-:S04]  /*2b490*/  IMAD R4, R88, 0x40, R166 ;  /* 0x0000004058047824 */ /* 0x000fc800078e02a6 */
[----:B------:R-:W-:-:S03]  /*2b4a0*/  IMAD.WIDE R4, R4, R5, UR40 ;  /* 0x0000002804047e25 */ /* 0x000fc6000f8e0205 */
[C---:B------:R-:W-:Y:S02]  /*2b4b0*/  IADD3 R41, P2, R4.reuse, 0x7000, RZ ;  /* 0x0000700004297810 */ /* 0x040fe40007f5e0ff */
[----:B------:R-:W-:Y:S02]  /*2b4c0*/  IADD3 R33, P0, R4, 0x5000, RZ ;  /* 0x0000500004217810 */ /* 0x000fe40007f1e0ff */
[----:B------:R-:W-:Y:S01]  /*2b4d0*/  LOP3.LUT R40, R41, 0x380, RZ, 0xc0, !PT ;  /* 0x0000038029287812 */ /* 0x000fe200078ec0ff */
[----:B------:R-:W-:Y:S01]  /*2b4e0*/  IMAD R21, R0, UR4, RZ ;  /* 0x0000000400157c24 */ /* 0x000fe2000f8e02ff */
[----:B------:R-:W-:Y:S01]  /*2b4f0*/  LOP3.LUT R32, R33, 0x380, RZ, 0xc0, !PT ;  /* 0x0000038021207812 */ /* 0x000fe200078ec0ff */
[----:B------:R-:W1:Y:S01]  /*2b500*/  LDC R0, c[0x0][0xbc8] ;  /* 0x0002f200ff007b82 */ /* 0x000e620000000800 */
[----:B------:R-:W-:Y:S02]  /*2b510*/  SHF.R.U64 R40, R40, 0x3, RZ ;  /* 0x0000000328287819 */ /* 0x000fe400000012ff */
[----:B------:R-:W-:-:S02]  /*2b520*/  IADD3 R37, P1, R4, 0x6000, RZ ;  /* 0x0000600004257810 */ /* 0x000fc40007f3e0ff */
[----:B------:R-:W-:Y:S01]  /*2b530*/  LOP3.LUT R40, R40, R41, RZ, 0x3c, !PT ;  /* 0x0000002928287212 */ /* 0x000fe200078e3cff */
[----:B------:R-:W-:Y:S01]  /*2b540*/  IMAD.X R41, RZ, RZ, R5, P2 ;  /* 0x000000ffff297224 */ /* 0x000fe200010e0605 */
[----:B------:R-:W-:Y:S02]  /*2b550*/  IADD3 R69, P2, R4, 0xe000, RZ ;  /* 0x0000e00004457810 */ /* 0x000fe40007f5e0ff */
[----:B------:R-:W-:Y:S02]  /*2b560*/  SHF.R.U64 R32, R32, 0x3, RZ ;  /* 0x0000000320207819 */ /* 0x000fe400000012ff */
[----:B------:R-:W-:Y:S01]  /*2b570*/  LOP3.LUT R68, R69, 0x380, RZ, 0xc0, !PT ;  /* 0x0000038045447812 */ /* 0x000fe200078ec0ff */
[----:B------:R-:W-:Y:S01]  /*2b580*/  IMAD R77, R20, UR5, R21 ;  /* 0x00000005144d7c24 */ /* 0x000fe2000f8e0215 */
[----:B------:R-:W-:Y:S01]  /*2b590*/  LOP3.LUT R36, R37, 0x380, RZ, 0xc0, !PT ;  /* 0x0000038025247812 */ /* 0x000fe200078ec0ff */
[----:B------:R-:W-:Y:S01]  /*2b5a0*/  IMAD R78, R221, 0x20, R88 ;  /* 0x00000020dd4e7824 */ /* 0x000fe200078e0258 */
[----:B------:R-:W-:Y:S01]  /*2b5b0*/  SHF.R.U64 R68, R68, 0x3, RZ ;  /* 0x0000000344447819 */ /* 0x000fe200000012ff */
[----:B------:R-:W-:Y:S01]  /*2b5c0*/  IMAD.WIDE.U32 R20, R20, UR4, RZ ;  /* 0x0000000414147c25 */ /* 0x000fe2000f8e00ff */
[----:B------:R-:W-:Y:S01]  /*2b5d0*/  LOP3.LUT R32, R32, R33, RZ, 0x3c, !PT ;  /* 0x0000002120207212 */ /* 0x000fe200078e3cff */
[----:B------:R-:W-:Y:S01]  /*2b5e0*/  ULDC.64 UR4, c[0x0][0xbe8] ;  /* 0x0002fa0000047ab9 */ /* 0x000fe20000000a00 */
[----:B------:R-:W-:Y:S01]  /*2b5f0*/  LOP3.LUT R68, R68, R69, RZ, 0x3c, !PT ;  /* 0x0000004544447212 */ /* 0x000fe200078e3cff */
[--C-:B------:R-:W-:Y:S01]  /*2b600*/  IMAD.X R69, RZ, RZ, R5.reuse, P2 ;  /* 0x000000ffff457224 */ /* 0x100fe200010e0605 */
[----:B--2---:R-:W-:Y:S01]  /*2b610*/  ISETP.NE.AND P2, PT, R80, 0x1, PT ;  /* 0x000000015000780c */ /* 0x004fe20003f45270 */
[----:B------:R-:W-:Y:S01]  /*2b620*/  IMAD.X R33, RZ, RZ, R5, P0 ;  /* 0x000000ffff217224 */ /* 0x000fe200000e0605 */
[----:B------:R-:W-:Y:S01]  /*2b630*/  SHF.R.U64 R36, R36, 0x3, RZ ;  /* 0x0000000324247819 */ /* 0x000fe200000012ff */
[----:B------:R-:W5:Y:S01]  /*2b640*/  LD.E.128 R40, desc[UR36][R40.64] ;  /* 0x0000002428287980 */ /* 0x000f62000c101d00 */
[C---:B------:R-:W-:Y:S01]  /*2b650*/  IADD3 R61, P0, R4.reuse, 0xc000, RZ ;  /* 0x0000c000043d7810 */ /* 0x040fe20007f1e0ff */
[----:B------:R-:W-:Y:S01]  /*2b660*/  IMAD.IADD R21, R21, 0x1, R77 ;  /* 0x0000000115157824 */ /* 0x000fe200078e024d */
[----:B0-----:R-:W-:-:S02]  /*2b670*/  IADD3 R9, P3, R4, 0x1000, RZ ;  /* 0x0000100004097810 */ /* 0x001fc40007f7e0ff */
[C---:B------:R-:W-:Y:S02]  /*2b680*/  IADD3 R13, P4, R4.reuse, 0x2000, RZ ;  /* 0x00002000040d7810 */ /* 0x040fe40007f9e0ff */
[C---:B------:R-:W-:Y:S02]  /*2b690*/  IADD3 R25, P5, R4.reuse, 0x3000, RZ ;  /* 0x0000300004197810 */ /* 0x040fe40007fbe0ff */
[----:B------:R-:W-:Y:S01]  /*2b6a0*/  IADD3 R29, P6, R4, 0x4000, RZ ;  /* 0x00004000041d7810 */ /* 0x000fe20007fde0ff */
[----:B------:R-:W0:Y:S01]  /*2b6b0*/  @P2 LDC R83, c[0x0][0xcec] ;  /* 0x00033b00ff532b82 */ /* 0x000e220000000800 */
[----:B------:R-:W-:Y:S01]  /*2b6c0*/  LOP3.LUT R36, R36, R37, RZ, 0x3c, !PT ;  /* 0x0000002524247212 */ /* 0x000fe200078e3cff */
[----:B------:R-:W-:Y:S01]  /*2b6d0*/  IMAD.X R37, RZ, RZ, R5, P1 ;  /* 0x000000ffff257224 */ /* 0x000fe200008e0605 */
[----:B------:R-:W-:Y:S01]  /*2b6e0*/  LOP3.LUT R60, R61, 0x380, RZ, 0xc0, !PT ;  /* 0x000003803d3c7812 */ /* 0x000fe200078ec0ff */
[----:B------:R-:W-:Y:S01]  /*2b6f0*/  IMAD.WIDE.U32 R20, R157, UR4, R20 ;  /* 0x000000049d147c25 */ /* 0x000fe2000f8e0014 */
[----:B------:R-:W-:Y:S01]  /*2b700*/  LOP3.LUT R8, R9, 0x380, RZ, 0xc0, !PT ;  /* 0x0000038009087812 */ /* 0x000fe200078ec0ff */
[----:B------:R-:W5:Y:S01]  /*2b710*/  LD.E.128 R32, desc[UR36][R32.64] ;  /* 0x0000002420207980 */ /* 0x000f62000c101d00 */
[----:B------:R-:W-:Y:S01]  /*2b720*/  IADD3 R65, P1, R4, 0xd000, RZ ;  /* 0x0000d00004417810 */ /* 0x000fe20007f3e0ff */
[----:B------:R-:W2:Y:S01]  /*2b730*/  @P2 LDC R89, c[0x0][0xcf0] ;  /* 0x00033c00ff592b82 */ /* 0x000ea20000000800 */
[----:B------:R-:W-:Y:S01]  /*2b740*/  SHF.R.U64 R60, R60, 0x3, RZ ;  /* 0x000000033c3c7819 */ /* 0x000fe200000012ff */
[----:B------:R-:W-:Y:S01]  /*2b750*/  IMAD.IADD R82, R181, 0x1, R78 ;  /* 0x00000001b5527824 */ /* 0x000fe200078e024e */
[----:B------:R-:W-:Y:S01]  /*2b760*/  SHF.R.S32.HI R77, RZ, 0x1f, R76 ;  /* 0x0000001fff4d7819 */ /* 0x000fe2000001144c */
[----:B------:R-:W-:Y:S01]  /*2b770*/  IMAD R21, R157, UR5, R21 ;  /* 0x000000059d157c24 */ /* 0x000fe2000f8e0215 */
[----:B------:R-:W-:Y:S01]  /*2b780*/  SHF.R.U64 R8, R8, 0x3, RZ ;  /* 0x0000000308087819 */ /* 0x000fe200000012ff */
[----:B------:R-:W-:Y:S01]  /*2b790*/  ULDC.64 UR4, c[0x0][0xbf0] ;  /* 0x0002fc0000047ab9 */ /* 0x000fe20000000a00 */
[----:B------:R-:W-:Y:S01]  /*2b7a0*/  LOP3.LUT R64, R65, 0x380, RZ, 0xc0, !PT ;  /* 0x0000038041407812 */ /* 0x000fe200078ec0ff */
[----:B------:R-:W-:Y:S01]  /*2b7b0*/  IMAD R77, R77, UR4, RZ ;  /* 0x000000044d4d7c24 */ /* 0x000fe2000f8e02ff */
[----:B------:R-:W-:Y:S01]  /*2b7c0*/  LOP3.LUT R60, R60, R61, RZ, 0x3c, !PT ;  /* 0x0000003d3c3c7212 */ /* 0x000fe200078e3cff */
[--C-:B------:R-:W-:Y:S01]  /*2b7d0*/  IMAD.X R61, RZ, RZ, R5.reuse, P0 ;  /* 0x000000ffff3d7224 */ /* 0x100fe200000e0605 */
[----:B------:R-:W-:Y:S01]  /*2b7e0*/  LOP3.LUT R8, R8, R9, RZ, 0x3c, !PT ;  /* 0x0000000908087212 */ /* 0x000fe200078e3cff */
[----:B------:R-:W-:Y:S01]  /*2b7f0*/  IMAD.X R9, RZ, RZ, R5, P3 ;  /* 0x000000ffff097224 */ /* 0x000fe200018e0605 */
[----:B------:R-:W-:Y:S01]  /*2b800*/  SHF.R.U64 R64, R64, 0x3, RZ ;  /* 0x0000000340407819 */ /* 0x000fe200000012ff */
[----:B------:R-:W5:Y:S01]  /*2b810*/  LD.E.128 R36, desc[UR36][R36.64] ;  /* 0x0000002424247980 */ /* 0x000f62000c101d00 */
[----:B-1----:R-:W-:-:S02]  /*2b820*/  ISETP.GE.AND P0, PT, R219, R0, PT ;  /* 0x00000000db00720c */ /* 0x002fc40003f06270 */
[----:B------:R-:W-:Y:S01]  /*2b830*/  IADD3 R45, P3, R4, 0x8000, RZ ;  /* 0x00008000042d7810 */ /* 0x000fe20007f7e0ff */
[C---:B------:R-:W-:Y:S01]  /*2b840*/  IMAD R81, R76.reuse, UR5, R77 ;  /* 0x000000054c517c24 */ /* 0x040fe2000f8e024d */
[----:B------:R-:W-:Y:S01]  /*2b850*/  LOP3.LUT R12, R13, 0x380, RZ, 0xc0, !PT ;  /* 0x000003800d0c7812 */ /* 0x000fe200078ec0ff */
[----:B------:R-:W5:Y:S01]  /*2b860*/  LD.E.128 R68, desc[UR36][R68.64] ;  /* 0x0000002444447980 */ /* 0x000f62000c101d00 */
[----:B------:R-:W-:Y:S02]  /*2b870*/  LOP3.LUT R24, R25, 0x380, RZ, 0xc0, !PT ;  /* 0x0000038019187812 */ /* 0x000fe400078ec0ff */
[----:B------:R-:W-:Y:S01]  /*2b880*/  LOP3.LUT R28, R29, 0x380, RZ, 0xc0, !PT ;  /* 0x000003801d1c7812 */ /* 0x000fe200078ec0ff */
[----:B------:R-:W-:Y:S01]  /*2b890*/  IMAD.WIDE.U32 R20, R76, UR4, R20 ;  /* 0x000000044c147c25 */ /* 0x000fe2000f8e0014 */
[----:B------:R-:W-:Y:S01]  /*2b8a0*/  LOP3.LUT R64, R64, R65, RZ, 0x3c, !PT ;  /* 0x0000004140407212 */ /* 0x000fe200078e3cff */
[----:B------:R-:W-:Y:S01]  /*2b8b0*/  ULDC.64 UR4, c[0x0][0xbe0] ;  /* 0x0002f80000047ab9 */ /* 0x000fe20000000a00 */
[----:B------:R-:W-:Y:S01]  /*2b8c0*/  SEL R77, RZ, 0xffffffff, P0 ;  /* 0xffffffffff4d7807 */ /* 0x000fe20000000000 */
[----:B------:R-:W-:Y:S01]  /*2b8d0*/  IMAD.X R65, RZ, RZ, R5, P1 ;  /* 0x000000ffff417224 */ /* 0x000fe200008e0605 */
[----:B------:R-:W-:Y:S01]  /*2b8e0*/  LOP3.LUT R44, R45, 0x380, RZ, 0xc0, !PT ;  /* 0x000003802d2c7812 */ /* 0x000fe200078ec0ff */
[----:B------:R-:W5:Y:S01]  /*2b8f0*/  LD.E.128 R60, desc[UR36][R60.64] ;  /* 0x000000243c3c7980 */ /* 0x000f62000c101d00 */
[----:B------:R-:W-:Y:S01]  /*2b900*/  ISETP.GE.AND P1, PT, R166, R0, PT ;  /* 0x00000000a600720c */ /* 0x000fe20003f26270 */
[----:B------:R-:W-:Y:S01]  /*2b910*/  IMAD.SHL.U32 R77, R77, 0x2, RZ ;  /* 0x000000024d4d7824 */ /* 0x000fe200078e00ff */
[----:B------:R-:W-:-:S02]  /*2b920*/  SHF.R.U64 R12, R12, 0x3, RZ ;  /* 0x000000030c0c7819 */ /* 0x000fc400000012ff */
[----:B------:R-:W-:Y:S02]  /*2b930*/  SHF.R.U64 R24, R24, 0x3, RZ ;  /* 0x0000000318187819 */ /* 0x000fe400000012ff */
[----:B------:R-:W-:Y:S02]  /*2b940*/  SHF.R.U64 R28, R28, 0x3, RZ ;  /* 0x000000031c1c7819 */ /* 0x000fe400000012ff */
[----:B------:R-:W-:Y:S01]  /*2b950*/  LOP3.LUT R11, R4, 0x380, RZ, 0xc0, !PT ;  /* 0x00000380040b7812 */ /* 0x000fe200078ec0ff */
[----:B------:R-:W-:Y:S01]  /*2b960*/  IMAD.IADD R21, R21, 0x1, R81 ;  /* 0x0000000115157824 */ /* 0x000fe200078e0251 */
[----:B------:R-:W-:Y:S01]  /*2b970*/  SHF.R.U64 R44, R44, 0x3, RZ ;  /* 0x000000032c2c7819 */ /* 0x000fe200000012ff */
[----:B------:R-:W5:Y:S01]  /*2b980*/  LD.E.128 R64, desc[UR36][R64.64] ;  /* 0x0000002440407980 */ /* 0x000f62000c101d00 */
[----:B------:R-:W-:Y:S02]  /*2b990*/  ISETP.GE.AND P0, PT, R218, R0, PT ;  /* 0x00000000da00720c */ /* 0x000fe40003f06270 */
[----:B------:R-:W-:-:S02]  /*2b9a0*/  SEL R76, RZ, 0x1, P1 ;  /* 0x00000001ff4c7807 */ /* 0x000fc40000800000 */
        /* <DEDUP_REMOVED lines=11> */
[----:B------:R-:W-:Y:S01]  /*2ba60*/  IADD3 R57, P6, R4, 0xb000, RZ ;  /* 0x0000b00004397810 */ /* 0x000fe20007fde0ff */
[----:B------:R-:W5:Y:S01]  /*2ba70*/  LD.E.128 R24, desc[UR36][R24.64] ;  /* 0x0000002418187980 */ /* 0x000f62000c101d00 */
[----:B------:R-:W-:Y:S02]  /*2ba80*/  SEL R79, RZ, 0xffffffff, P0 ;  /* 0xffffffffff4f7807 */ /* 0x000fe40000000000 */
[----:B------:R-:W-:Y:S01]  /*2ba90*/  LOP3.LUT R78, R77, 0x2, R76, 0xe2, !PT ;  /* 0x000000024d4e7812 */ /* 0x000fe200078ee24c */
[----:B0-----:R-:W-:Y:S01]  /*2baa0*/  @P2 IMAD.HI.U32 R76, R82, R83, RZ ;  /* 0x00000053524c2227 */ /* 0x001fe200078e00ff */
[----:B------:R-:W-:Y:S01]  /*2bab0*/  IADD3 R7, P3, R4, 0xf000, RZ ;  /* 0x0000f00004077810 */ /* 0x000fe20007f7e0ff */
[----:B------:R-:W5:Y:S01]  /*2bac0*/  LD.E.128 R28, desc[UR36][R28.64] ;  /* 0x000000241c1c7980 */ /* 0x000f62000c101d00 */
[----:B------:R-:W-:Y:S01]  /*2bad0*/  LOP3.LUT R48, R49, 0x380, RZ, 0xc0, !PT ;  /* 0x0000038031307812 */ /* 0x000fe200078ec0ff */
[----:B------:R-:W-:Y:S01]  /*2bae0*/  IMAD.MOV.U32 R77, RZ, RZ, R82 ;  /* 0x000000ffff4d7224 */ /* 0x000fe200078e0052 */
[----:B------:R-:W-:Y:S01]  /*2baf0*/  LOP3.LUT R52, R53, 0x380, RZ, 0xc0, !PT ;  /* 0x0000038035347812 */ /* 0x000fe200078ec0ff */
[----:B------:R-:W-:Y:S01]  /*2bb00*/  IMAD.SHL.U32 R79, R79, 0x4, RZ ;  /* 0x000000044f4f7824 */ /* 0x000fe200078e00ff */
[----:B------:R-:W-:Y:S01]  /*2bb10*/  LOP3.LUT R56, R57, 0x380, RZ, 0xc0, !PT ;  /* 0x0000038039387812 */ /* 0x000fe200078ec0ff */
[----:B------:R-:W-:Y:S01]  /*2bb20*/  IMAD.X R73, RZ, RZ, R5, P3 ;  /* 0x000000ffff497224 */ /* 0x000fe200018e0605 */
[----:B------:R-:W-:Y:S01]  /*2bb30*/  ISETP.GE.AND P1, PT, R217, R0, PT ;  /* 0x00000000d900720c */ /* 0x000fe20003f26270 */
[----:B------:R-:W5:Y:S01]  /*2bb40*/  LD.E.128 R44, desc[UR36][R44.64] ;  /* 0x000000242c2c7980 */ /* 0x000f62000c101d00 */
[----:B------:R-:W-:-:S02]  /*2bb50*/  LOP3.LUT R6, R7, 0x380, RZ, 0xc0, !PT ;  /* 0x0000038007067812 */ /* 0x000fc400078ec0ff */
[----:B--2---:R-:W-:Y:S02]  /*2bb60*/  @P2 SHF.R.U32.HI R77, RZ, R89, R76 ;  /* 0x00000059ff4d2219 */ /* 0x004fe4000001164c */
[----:B------:R-:W-:Y:S02]  /*2bb70*/  SHF.R.U64 R48, R48, 0x3, RZ ;  /* 0x0000000330307819 */ /* 0x000fe400000012ff */
[----:B------:R-:W-:Y:S02]  /*2bb80*/  SHF.R.U64 R52, R52, 0x3, RZ ;  /* 0x0000000334347819 */ /* 0x000fe400000012ff */
[----:B------:R-:W-:Y:S02]  /*2bb90*/  SHF.R.U64 R56, R56, 0x3, RZ ;  /* 0x0000000338387819 */ /* 0x000fe400000012ff */
[----:B------:R-:W-:Y:S02]  /*2bba0*/  SEL R76, RZ, 0xffffffff, P1 ;  /* 0xffffffffff4c7807 */ /* 0x000fe40000800000 */
[----:B------:R-:W-:-:S02]  /*2bbb0*/  SHF.R.U64 R11, R11, 0x3, RZ ;  /* 0x000000030b0b7819 */ /* 0x000fc400000012ff */
[----:B------:R-:W-:Y:S02]  /*2bbc0*/  SHF.R.U64 R6, R6, 0x3, RZ ;  /* 0x0000000306067819 */ /* 0x000fe400000012ff */
[----:B------:R-:W-:Y:S01]  /*2bbd0*/  LOP3.LUT R78, R79, 0x4, R78, 0xe2, !PT ;  /* 0x000000044f4e7812 */ /* 0x000fe200078ee24e */
[--C-:B------:R-:W-:Y:S01]  /*2bbe0*/  IMAD.MOV R79, RZ, RZ, -R77.reuse ;  /* 0x000000ffff4f7224 */ /* 0x100fe200078e0a4d */
[----:B------:R-:W-:Y:S02]  /*2bbf0*/  ISETP.GE.AND P0, PT, R216, R0, PT ;  /* 0x00000000d800720c */ /* 0x000fe40003f06270 */
[----:B------:R-:W-:Y:S01]  /*2bc00*/  SHF.R.S32.HI R81, RZ, 0x1f, R77 ;  /* 0x0000001fff517819 */ /* 0x000fe2000001144d */
[----:B------:R-:W-:Y:S01]  /*2bc10*/  IMAD.SHL.U32 R83, R76, 0x8, RZ ;  /* 0x000000084c537824 */ /* 0x000fe200078e00ff */
[----:B------:R-:W-:Y:S01]  /*2bc20*/  LOP3.LUT R48, R48, R49, RZ, 0x3c, !PT ;  /* 0x0000003130307212 */ /* 0x000fe200078e3cff */
[--C-:B------:R-:W-:Y:S01]  /*2bc30*/  IMAD.X R49, RZ, RZ, R5.reuse, P4 ;  /* 0x000000ffff317224 */ /* 0x100fe200020e0605 */
[----:B------:R-:W-:Y:S01]  /*2bc40*/  LOP3.LUT R52, R52, R53, RZ, 0x3c, !PT ;  /* 0x0000003534347212 */ /* 0x000fe200078e3cff */
[--C-:B------:R-:W-:Y:S01]  /*2bc50*/  IMAD.X R53, RZ, RZ, R5.reuse, P5 ;  /* 0x000000ffff357224 */ /* 0x100fe200028e0605 */
[----:B------:R-:W-:Y:S01]  /*2bc60*/  LOP3.LUT R56, R56, R57, RZ, 0x3c, !PT ;  /* 0x0000003938387212 */ /* 0x000fe200078e3cff */
[----:B------:R-:W-:Y:S01]  /*2bc70*/  IMAD.X R57, RZ, RZ, R5, P6 ;  /* 0x000000ffff397224 */ /* 0x000fe200030e0605 */
[----:B------:R-:W-:-:S02]  /*2bc80*/  LOP3.LUT R4, R11, R4, RZ, 0x3c, !PT ;  /* 0x000000040b047212 */ /* 0x000fc400078e3cff */
[----:B------:R-:W-:Y:S01]  /*2bc90*/  LOP3.LUT R72, R6, R7, RZ, 0x3c, !PT ;  /* 0x0000000706487212 */ /* 0x000fe200078e3cff */
[----:B------:R-:W-:Y:S01]  /*2bca0*/  IMAD R79, R80, R79, R82 ;  /* 0x0000004f504f7224 */ /* 0x000fe200078e0252 */
[----:B------:R-:W-:Y:S01]  /*2bcb0*/  SEL R76, RZ, 0xffffffff, P0 ;  /* 0xffffffffff4c7807 */ /* 0x000fe20000000000 */
[----:B------:R-:W-:Y:S01]  /*2bcc0*/  IMAD R82, R81, UR4, RZ ;  /* 0x0000000451527c24 */ /* 0x000fe2000f8e02ff */
[----:B------:R-:W-:Y:S01]  /*2bcd0*/  ISETP.GE.AND P0, PT, R215, R0, PT ;  /* 0x00000000d700720c */ /* 0x000fe20003f06270 */
[----:B------:R-:W5:Y:S01]  /*2bce0*/  LD.E.128 R4, desc[UR36][R4.64] ;  /* 0x0000002404047980 */ /* 0x000f62000c101d00 */
[----:B------:R-:W-:Y:S01]  /*2bcf0*/  LOP3.LUT R78, R83, 0x8, R78, 0xe2, !PT ;  /* 0x00000008534e7812 */ /* 0x000fe200078ee24e */
[----:B------:R-:W-:Y:S01]  /*2bd00*/  IMAD.SHL.U32 R83, R76, 0x10, RZ ;  /* 0x000000104c537824 */ /* 0x000fe200078e00ff */
[----:B------:R-:W-:Y:S01]  /*2bd10*/  SEL R76, RZ, 0xffffffff, P0 ;  /* 0xffffffffff4c7807 */ /* 0x000fe20000000000 */
[----:B------:R-:W5:Y:S01]  /*2bd20*/  LD.E.128 R8, desc[UR36][R8.64] ;  /* 0x0000002408087980 */ /* 0x000f62000c101d00 */
[----:B------:R-:W-:-:S02]  /*2bd30*/  IMAD R81, R77, UR5, R82 ;  /* 0x000000054d517c24 */ /* 0x000fc4000f8e0252 */
[----:B------:R-:W-:Y:S01]  /*2bd40*/  IMAD.WIDE.U32 R20, R77, UR4, R20 ;  /* 0x000000044d147c25 */ /* 0x000fe2000f8e0014 */
[----:B------:R-:W5:Y:S01]  /*2bd50*/  LD.E.128 R48, desc[UR36][R48.64] ;  /* 0x0000002430307980 */ /* 0x000f62000c101d00 */
[----:B------:R-:W-:Y:S01]  /*2bd60*/  SHF.R.S32.HI R77, RZ, 0x1f, R79 ;  /* 0x0000001fff4d7819 */ /* 0x000fe2000001144f */
[----:B------:R-:W-:Y:S02]  /*2bd70*/  ULDC.64 UR4, c[0x0][0xbd8] ;  /* 0x0002f60000047ab9 */ /* 0x000fe40000000a00 */
[----:B------:R-:W5:Y:S04]  /*2bd80*/  LD.E.128 R52, desc[UR36][R52.64] ;  /* 0x0000002434347980 */ /* 0x000f68000c101d00 */
        /* <DEDUP_REMOVED lines=9> */
[----:B------:R-:W-:-:S02]  /*2be20*/  IMAD.SHL.U32 R83, R76, 0x20, RZ ;  /* 0x000000204c537824 */ /* 0x000fc400078e00ff */
[----:B------:R-:W-:Y:S02]  /*2be30*/  IMAD.IADD R21, R21, 0x1, R81 ;  /* 0x0000000115157824 */ /* 0x000fe400078e0251 */
[----:B------:R-:W-:Y:S02]  /*2be40*/  IMAD R76, R77, UR4, RZ ;  /* 0x000000044d4c7c24 */ /* 0x000fe4000f8e02ff */
[----:B------:R-:W-:Y:S02]  /*2be50*/  IMAD R80, R3, R80, RZ ;  /* 0x0000005003507224 */ /* 0x000fe400078e02ff */
[----:B------:R-:W-:Y:S02]  /*2be60*/  IMAD.IADD R181, R88, 0x1, R181 ;  /* 0x0000000158b57824 */ /* 0x000fe400078e02b5 */
[----:B------:R-:W-:Y:S02]  /*2be70*/  VIADD R90, R166, 0x180 ;  /* 0x00000180a65a7836 */ /* 0x000fe40000000000 */
[----:B------:R-:W-:-:S02]  /*2be80*/  IMAD R77, R79, UR5, R76 ;  /* 0x000000054f4d7c24 */ /* 0x000fc4000f8e024c */
[----:B------:R-:W-:Y:S01]  /*2be90*/  IMAD.WIDE.U32 R20, R79, UR4, R20 ;  /* 0x000000044f147c25 */ /* 0x000fe2000f8e0014 */
[----:B------:R-:W-:Y:S01]  /*2bea0*/  ISETP.GE.AND P1, PT, R181, R80, PT ;  /* 0x00000050b500720c */ /* 0x000fe20003f26270 */
[----:B------:R-:W-:Y:S01]  /*2beb0*/  ULDC.64 UR4, c[0x0][0xb80] ;  /* 0x0002e00000047ab9 */ /* 0x000fe20000000a00 */
[----:B------:R-:W-:Y:S01]  /*2bec0*/  ISETP.GE.AND P0, PT, R90, R0, PT ;  /* 0x000000005a00720c */ /* 0x000fe20003f06270 */
[----:B------:R-:W-:Y:S01]  /*2bed0*/  VIADD R84, R166, 0x1c0 ;  /* 0x000001c0a6547836 */ /* 0x000fe20000000000 */
[----:B------:R-:W-:Y:S01]  /*2bee0*/  LEA R82, P2, R20, UR4, 0x1 ;  /* 0x0000000414527c11 */ /* 0x000fe2000f8408ff */
[----:B------:R-:W-:Y:S02]  /*2bef0*/  IMAD.IADD R21, R21, 0x1, R77 ;  /* 0x0000000115157824 */ /* 0x000fe400078e024d */
[----:B------:R-:W-:Y:S01]  /*2bf00*/  VIADD R3, R2, 0x38820 ;  /* 0x0003882002037836 */ /* 0x000fe20000000000 */
[----:B------:R-:W-:Y:S02]  /*2bf10*/  LOP3.LUT R78, R83, 0x20, R78, 0xe2, !PT ;  /* 0x00000020534e7812 */ /* 0x000fe400078ee24e */
[----:B------:R-:W-:-:S02]  /*2bf20*/  SEL R81, RZ, 0x40, P0 ;  /* 0x00000040ff517807 */ /* 0x000fc40000000000 */
[----:B------:R-:W-:Y:S02]  /*2bf30*/  ISETP.GE.AND P0, PT, R84, R0, PT ;  /* 0x000000005400720c */ /* 0x000fe40003f06270 */
[----:B------:R-:W-:Y:S02]  /*2bf40*/  LEA.HI.X R83, R20, UR5, R21, 0x1, P2 ;  /* 0x0000000514537c11 */ /* 0x000fe400090f0c15 */
[----:B------:R-:W-:Y:S01]  /*2bf50*/  PRMT R3, RZ, 0x654, R3 ;  /* 0x00000654ff037816 */ /* 0x000fe20000000003 */
[----:B------:R-:W-:Y:S01]  /*2bf60*/  VIADD R88, R166, 0x1c0 ;  /* 0x000001c0a6587836 */ /* 0x000fe20000000000 */
[----:B------:R-:W-:Y:S01]  /*2bf70*/  LOP3.LUT R81, R78, R81, RZ, 0xfc, !PT ;  /* 0x000000514e517212 */ /* 0x000fe200078efcff */
[----:B------:R-:W-:Y:S01]  /*2bf80*/  VIADD R89, R166, 0x180 ;  /* 0x00000180a6597836 */ /* 0x000fe20000000000 */
[----:B------:R-:W-:Y:S01]  /*2bf90*/  SEL R76, RZ, 0x80, P0 ;  /* 0x00000080ff4c7807 */ /* 0x000fe20000000000 */
[----:B0-----:R0:W-:Y:S01]  /*2bfa0*/  SYNCS.ARRIVE.TRANS64.RED.A1T0 RZ, [R3+URZ], RZ ;  /* 0x000000ff03ff79a7 */ /* 0x0011e2000810043f */
[----:B------:R1:W2:Y:S01]  /*2bfb0*/  SHFL.IDX PT, R20, R82, RZ, 0x181f ;  /* 0x00181fff52147589 */ /* 0x0002a200000e0000 */
[----:B------:R-:W-:Y:S03]  /*2bfc0*/  BSSY B1, `(.L_x_6892) ;  /* 0x000002a000017945 */ /* 0x000fe60003800000 */
[----:B------:R1:W3:Y:S01]  /*2bfd0*/  SHFL.IDX PT, R21, R83, RZ, 0x181f ;  /* 0x00181fff53157589 */ /* 0x0002e200000e0000 */
[----:B------:R-:W-:-:S02]  /*2bfe0*/  SHF.R.S32.HI R88, RZ, 0x1f, R88 ;  /* 0x0000001fff587819 */ /* 0x000fc40000011458 */
[----:B0-----:R-:W-:Y:S02]  /*2bff0*/  LOP3.LUT R3, R81, R76, RZ, 0xfc, !PT ;  /* 0x0000004c51037212 */ /* 0x001fe400078efcff */
[----:B------:R-:W-:Y:S02]  /*2c000*/  SHF.R.S32.HI R89, RZ, 0x1f, R89 ;  /* 0x0000001fff597819 */ /* 0x000fe40000011459 */
[----:B------:R-:W-:Y:S02]  /*2c010*/  SHF.R.S32.HI R91, RZ, 0x1f, R215 ;  /* 0x0000001fff5b7819 */ /* 0x000fe400000114d7 */
[----:B------:R-:W-:Y:S02]  /*2c020*/  SHF.R.S32.HI R92, RZ, 0x1f, R216 ;  /* 0x0000001fff5c7819 */ /* 0x000fe400000114d8 */
[----:B------:R-:W-:Y:S02]  /*2c030*/  SHF.R.S32.HI R93, RZ, 0x1f, R217 ;  /* 0x0000001fff5d7819 */ /* 0x000fe400000114d9 */
[----:B------:R-:W-:-:S02]  /*2c040*/  SHF.R.S32.HI R94, RZ, 0x1f, R218 ;  /* 0x0000001fff5e7819 */ /* 0x000fc400000114da */
[----:B------:R-:W-:Y:S01]  /*2c050*/  SHF.R.S32.HI R95, RZ, 0x1f, R219 ;  /* 0x0000001fff5f7819 */ /* 0x000fe200000114db */
[----:B-1----:R-:W-:Y:S06]  /*2c060*/  @P1 BRA `(.L_x_6893) ;  /* 0x00000000007c1947 */ /* 0x002fec0003800000 */
[-C--:B------:R-:W-:Y:S02]  /*2c070*/  ISETP.GE.AND P1, PT, R219, R0.reuse, PT ;  /* 0x00000000db00720c */ /* 0x080fe40003f26270 */
[-C--:B------:R-:W-:Y:S02]  /*2c080*/  ISETP.GE.AND P0, PT, R166, R0.reuse, PT ;  /* 0x00000000a600720c */ /* 0x080fe40003f06270 */
[-C--:B------:R-:W-:Y:S02]  /*2c090*/  ISETP.GE.AND P5, PT, R218, R0.reuse, PT ;  /* 0x00000000da00720c */ /* 0x080fe40003fa6270 */
[----:B------:R-:W-:-:S07]  /*2c0a0*/  ISETP.GE.AND P3, PT, R217, R0, PT ;  /* 0x00000000d900720c */ /* 0x000fce0003f66270 */
[C---:B--2---:R-:W-:Y:S02]  /*2c0b0*/  @!P1 LEA R76, P2, R219.reuse, R20, 0x1 ;  /* 0x00000014db4c9211 */ /* 0x044fe400078408ff */
[----:B---3--:R-:W-:Y:S02]  /*2c0c0*/  @!P0 IMAD.WIDE R78, R166, 0x2, R20 ;  /* 0x00000002a64e8825 */ /* 0x008fe400078e0214 */
[----:B------:R-:W-:Y:S02]  /*2c0d0*/  @!P1 LEA.HI.X R77, R219, R21, R95, 0x1, P2 ;  /* 0x00000015db4d9211 */ /* 0x000fe400010f0c5f */
[----:B------:R-:W-:Y:S01]  /*2c0e0*/  ISETP.GE.AND P2, PT, R216, R0, PT ;  /* 0x00000000d800720c */ /* 0x000fe20003f46270 */
[----:B-----5:R0:W-:Y:S01]  /*2c0f0*/  @!P0 ST.E.128 desc[UR36][R78.64], R4 ;  /* 0x000000044e008985 */ /* 0x0201e2000c101d24 */
[----:B------:R-:W-:-:S03]  /*2c100*/  LOP3.LUT P0, RZ, R81, 0x40, RZ, 0xc0, !PT ;  /* 0x0000004051ff7812 */ /* 0x000fc6000780c0ff */
[----:B------:R1:W-:Y:S01]  /*2c110*/  @!P1 ST.E.128 desc[UR36][R76.64], R12 ;  /* 0x0000000c4c009985 */ /* 0x0003e2000c101d24 */
[----:B------:R-:W-:Y:S02]  /*2c120*/  ISETP.GE.AND P1, PT, R215, R0, PT ;  /* 0x00000000d700720c */ /* 0x000fe40003f26270 */
[CC--:B0-----:R-:W-:Y:S02]  /*2c130*/  @!P5 LEA R4, P4, R218.reuse, R20.reuse, 0x1 ;  /* 0x00000014da04d211 */ /* 0x0c1fe400078808ff */
[-C--:B------:R-:W-:Y:S02]  /*2c140*/  @!P3 LEA R6, P6, R217, R20.reuse, 0x1 ;  /* 0x00000014d906b211 */ /* 0x080fe400078c08ff */
[-C--:B------:R-:W-:Y:S02]  /*2c150*/  @!P5 LEA.HI.X R5, R218, R21.reuse, R94, 0x1, P4 ;  /* 0x00000015da05d211 */ /* 0x080fe400020f0c5e */
[----:B------:R-:W-:Y:S02]  /*2c160*/  LOP3.LUT P4, RZ, R3, 0x80, RZ, 0xc0, !PT ;  /* 0x0000008003ff7812 */ /* 0x000fe4000788c0ff */
[----:B------:R-:W-:Y:S01]  /*2c170*/  @!P3 LEA.HI.X R7, R217, R21, R93, 0x1, P6 ;  /* 0x00000015d907b211 */ /* 0x000fe200030f0c5d */
[----:B------:R0:W-:Y:S02]  /*2c180*/  @!P5 ST.E.128 desc[UR36][R4.64], R28 ;  /* 0x0000001c0400d985 */ /* 0x0001e4000c101d24 */
[----:B-1----:R-:W-:-:S02]  /*2c190*/  @!P1 LEA R12, P6, R215, R20, 0x1 ;  /* 0x00000014d70c9211 */ /* 0x002fc400078c08ff */
[----:B------:R1:W-:Y:S02]  /*2c1a0*/  @!P3 ST.E.128 desc[UR36][R6.64], R36 ;  /* 0x000000240600b985 */ /* 0x0003e4000c101d24 */
[-C--:B------:R-:W-:Y:S02]  /*2c1b0*/  @!P1 LEA.HI.X R13, R215, R21.reuse, R91, 0x1, P6 ;  /* 0x00000015d70d9211 */ /* 0x080fe400030f0c5b */
        /* <DEDUP_REMOVED lines=10> */
.L_x_6893:
[----:B------:R-:W-:Y:S05]  /*2c260*/  BSYNC B1 ;  /* 0x0000000000017941 */ /* 0x000fea0003800000 */
.L_x_6892:
[----:B0----5:R-:W-:Y:S01]  /*2c270*/  VIADD R7, R181, 0x20 ;  /* 0x00000020b5077836 */ /* 0x021fe20000000000 */
[----:B------:R0:W1:Y:S04]  /*2c280*/  SHFL.IDX PT, R5, R83, 0x1, 0x181f ;  /* 0x00381f0053057f89 */ /* 0x00006800000e0000 */
        /* <DEDUP_REMOVED lines=9> */
[----:B-1--4-:R-:W-:Y:S02]  /*2c320*/  @!P6 IMAD.WIDE R6, R166, 0x2, R4 ;  /* 0x00000002a606e825 */ /* 0x012fe400078e0204 */
[----:B------:R-:W-:-:S03]  /*2c330*/  @!P5 LEA R12, P4, R219, R4, 0x1 ;  /* 0x00000004db0cd211 */ /* 0x000fc600078808ff */
[----:B------:R0:W-:Y:S01]  /*2c340*/  @!P6 ST.E.128 desc[UR36][R6.64], R8 ;  /* 0x000000080600e985 */ /* 0x0001e2000c101d24 */
[----:B------:R-:W-:Y:S02]  /*2c350*/  @!P5 LEA.HI.X R13, R219, R5, R95, 0x1, P4 ;  /* 0x00000005db0dd211 */ /* 0x000fe400020f0c5f */
[----:B------:R-:W-:-:S03]  /*2c360*/  LOP3.LUT P4, RZ, R81, 0x40, RZ, 0xc0, !PT ;  /* 0x0000004051ff7812 */ /* 0x000fc6000788c0ff */
[----:B------:R1:W-:Y:S01]  /*2c370*/  @!P5 ST.E.128 desc[UR36][R12.64], R24 ;  /* 0x000000180c00d985 */ /* 0x0003e2000c101d24 */
[CC--:B0-----:R-:W-:Y:S02]  /*2c380*/  @!P3 LEA R6, P6, R218.reuse, R4.reuse, 0x1 ;  /* 0x00000004da06b211 */ /* 0x0c1fe400078c08ff */
[C---:B------:R-:W-:Y:S02]  /*2c390*/  @!P2 LEA R8, P5, R217.reuse, R4, 0x1 ;  /* 0x00000004d908a211 */ /* 0x040fe400078a08ff */
[-C--:B------:R-:W-:Y:S02]  /*2c3a0*/  @!P3 LEA.HI.X R7, R218, R5.reuse, R94, 0x1, P6 ;  /* 0x00000005da07b211 */ /* 0x080fe400030f0c5e */
[----:B------:R-:W-:-:S03]  /*2c3b0*/  @!P2 LEA.HI.X R9, R217, R5, R93, 0x1, P5 ;  /* 0x00000005d909a211 */ /* 0x000fc600028f0c5d */
[CC--:B-1----:R-:W-:Y:S01]  /*2c3c0*/  @P4 LEA R12, P5, R90.reuse, R4.reuse, 0x1 ;  /* 0x000000045a0c4211 */ /* 0x0c2fe200078a08ff */
[----:B------:R0:W-:Y:S01]  /*2c3d0*/  @!P3 ST.E.128 desc[UR36][R6.64], R32 ;  /* 0x000000200600b985 */ /* 0x0001e2000c101d24 */
[CC--:B------:R-:W-:Y:S02]  /*2c3e0*/  @!P0 LEA R10, P3, R215.reuse, R4.reuse, 0x1 ;  /* 0x00000004d70a8211 */ /* 0x0c0fe400078608ff */
[-C--:B------:R-:W-:Y:S01]  /*2c3f0*/  @P4 LEA.HI.X R13, R90, R5.reuse, R89, 0x1, P5 ;  /* 0x000000055a0d4211 */ /* 0x080fe200028f0c59 */
[----:B------:R1:W-:Y:S01]  /*2c400*/  @!P2 ST.E.128 desc[UR36][R8.64], R40 ;  /* 0x000000280800a985 */ /* 0x0003e2000c101d24 */
[----:B------:R-:W-:Y:S02]  /*2c410*/  @!P0 LEA.HI.X R11, R215, R5, R91, 0x1, P3 ;  /* 0x00000005d70b8211 */ /* 0x000fe400018f0c5b */
        /* <DEDUP_REMOVED lines=11> */
.L_x_6891:
[----:B0-----:R-:W2:Y:S01]  /*2c4d0*/  LDL R6, [R1+0x454] ;  /* 0x0004540001067983 */ /* 0x001ea20000100800 */
[----:B------:R-:W0:Y:S01]  /*2c4e0*/  LDC R10, c[0x0][0xce8] ;  /* 0x00033a00ff0a7b82 */ /* 0x000e220000000800 */
[----:B------:R-:W-:Y:S01]  /*2c4f0*/  ULDC.64 UR4, c[0x0][0xc08] ;  /* 0x0003020000047ab9 */ /* 0x000fe20000000a00 */
[----:B------:R-:W-:Y:S01]  /*2c500*/  ULDC.64 UR6, c[0x0][0xc30] ;  /* 0x00030c0000067ab9 */ /* 0x000fe20000000a00 */
[----:B-1----:R-:W-:Y:S01]  /*2c510*/  IMAD R7, R0, UR4, RZ ;  /* 0x0000000400077c24 */ /* 0x002fe2000f8e02ff */
[----:B------:R-:W-:Y:S01]  /*2c520*/  BSSY B1, `(.L_x_6895) ;  /* 0x0000117000017945 */ /* 0x000fe20003800000 */
[C---:B------:R-:W-:Y:S01]  /*2c530*/  IMAD.WIDE.U32 R4, R20.reuse, UR4, RZ ;  /* 0x0000000414047c25 */ /* 0x040fe2000f8e00ff */
[----:B------:R-:W-:Y:S02]  /*2c540*/  SHF.R.S32.HI R34, RZ, 0x1f, R223 ;  /* 0x0000001fff227819 */ /* 0x000fe400000114df */
[----:B------:R-:W-:Y:S01]  /*2c550*/  SHF.R.S32.HI R35, RZ, 0x1f, R224 ;  /* 0x0000001fff237819 */ /* 0x000fe200000114e0 */
        /* <DEDUP_REMOVED lines=13> */
[----:B------:R-:W-:Y:S01]  /*2c630*/  VIADD R15, R163, 0x30 ;  /* 0x00000030a30f7836 */ /* 0x000fe20000000000 */
[----:B0-----:R-:W-:Y:S01]  /*2c640*/  ISETP.NE.AND P0, PT, R10, 0x1, PT ;  /* 0x000000010a00780c */ /* 0x001fe20003f05270 */
[----:B------:R-:W-:Y:S01]  /*2c650*/  IMAD R7, R7, UR4, RZ ;  /* 0x0000000407077c24 */ /* 0x000fe2000f8e02ff */
[----:B------:R-:W-:Y:S01]  /*2c660*/  SHF.R.S32.HI R38, RZ, 0x1f, R227 ;  /* 0x0000001fff267819 */ /* 0x000fe200000114e3 */
[C---:B------:R-:W-:Y:S01]  /*2c670*/  IMAD.WIDE.U32 R4, R76.reuse, UR4, R4 ;  /* 0x000000044c047c25 */ /* 0x040fe2000f8e0004 */
[----:B------:R-:W-:Y:S02]  /*2c680*/  SHF.R.S32.HI R29, RZ, 0x1f, R15 ;  /* 0x0000001fff1d7819 */ /* 0x000fe4000001140f */
[----:B------:R-:W-:Y:S01]  /*2c690*/  SHF.R.S32.HI R39, RZ, 0x1f, R228 ;  /* 0x0000001fff277819 */ /* 0x000fe200000114e4 */
[----:B------:R-:W-:Y:S01]  /*2c6a0*/  IMAD R9, R76, UR5, R7 ;  /* 0x000000054c097c24 */ /* 0x000fe2000f8e0207 */
[----:B------:R-:W-:Y:S01]  /*2c6b0*/  ULDC.64 UR4, c[0x0][0xc48] ;  /* 0x0003120000047ab9 */ /* 0x000fe20000000a00 */
[----:B------:R-:W-:Y:S01]  /*2c6c0*/  IMAD R3, R3, R10, RZ ;  /* 0x0000000a03037224 */ /* 0x000fe200078e02ff */
[----:B------:R-:W-:Y:S01]  /*2c6d0*/  SHF.R.S32.HI R40, RZ, 0x1f, R229 ;  /* 0x0000001fff287819 */ /* 0x000fe200000114e5 */
[----:B------:R-:W-:-:S02]  /*2c6e0*/  IMAD.IADD R5, R5, 0x1, R9 ;  /* 0x0000000105057824 */ /* 0x000fc400078e0209 */
[----:B------:R-:W0:Y:S01]  /*2c6f0*/  @P0 LDC R11, c[0x0][0xcec] ;  /* 0x00033b00ff0b0b82 */ /* 0x000e220000000800 */
[----:B------:R-:W-:Y:S02]  /*2c700*/  VIADD R20, R163, 0x38 ;  /* 0x00000038a3147836 */ /* 0x000fe40000000000 */
[----:B------:R-:W-:-:S03]  /*2c710*/  IMAD.WIDE.U32 R4, R220, UR4, R4 ;  /* 0x00000004dc047c25 */ /* 0x000fc6000f8e0004 */
[----:B------:R-:W-:Y:S01]  /*2c720*/  SHF.R.S32.HI R30, RZ, 0x1f, R20 ;  /* 0x0000001fff1e7819 */ /* 0x000fe20000011414 */
[----:B------:R-:W-:Y:S01]  /*2c730*/  IMAD R5, R220, UR5, R5 ;  /* 0x00000005dc057c24 */ /* 0x000fe2000f8e0205 */
[----:B------:R-:W1:Y:S01]  /*2c740*/  @P0 LDC R13, c[0x0][0xcf0] ;  /* 0x00033c00ff0d0b82 */ /* 0x000e620000000800 */
[----:B------:R-:W-:Y:S01]  /*2c750*/  ULDC.64 UR4, c[0x0][0xc28] ;  /* 0x00030a0000047ab9 */ /* 0x000fe20000000a00 */
        /* <DEDUP_REMOVED lines=47> */
[--C-:B--2---:R-:W-:Y:S02]  /*2ca50*/  IMAD.IADD R6, R6, 0x1, R181.reuse ;  /* 0x0000000106067824 */ /* 0x104fe400078e02b5 */
[----:B------:R-:W-:Y:S02]  /*2ca60*/  IMAD.IADD R181, R162, 0x1, R181 ;  /* 0x00000001a2b57824 */ /* 0x000fe400078e02b5 */
[----:B0-----:R-:W-:-:S04]  /*2ca70*/  @P0 IMAD.HI.U32 R0, R6, R11, RZ ;  /* 0x0000000b06000227 */ /* 0x001fc800078e00ff */
[----:B------:R-:W-:Y:S01]  /*2ca80*/  IMAD.MOV.U32 R7, RZ, RZ, R6 ;  /* 0x000000ffff077224 */ /* 0x000fe200078e0006 */
[----:B-1----:R-:W-:Y:S01]  /*2ca90*/  @P0 SHF.R.U32.HI R7, RZ, R13, R0 ;  /* 0x0000000dff070219 */ /* 0x002fe20000011600 */
[----:B------:R-:W-:-:S03]  /*2caa0*/  VIADD R13, R163, 0x20 ;  /* 0x00000020a30d7836 */ /* 0x000fc60000000000 */
[--C-:B------:R-:W-:Y:S01]  /*2cab0*/  SHF.R.S32.HI R0, RZ, 0x1f, R7.reuse ;  /* 0x0000001fff007819 */ /* 0x100fe20000011407 */
[----:B------:R-:W-:Y:S01]  /*2cac0*/  IMAD.MOV R9, RZ, RZ, -R7 ;  /* 0x000000ffff097224 */ /* 0x000fe200078e0a07 */
[----:B------:R-:W-:Y:S01]  /*2cad0*/  SHF.R.S32.HI R27, RZ, 0x1f, R13 ;  /* 0x0000001fff1b7819 */ /* 0x000fe2000001140d */
[----:B------:R-:W-:-:S04]  /*2cae0*/  IMAD.WIDE.U32 R4, R7, UR6, R4 ;  /* 0x0000000607047c25 */ /* 0x000fc8000f8e0004 */
[----:B------:R-:W-:Y:S02]  /*2caf0*/  IMAD R9, R10, R9, R6 ;  /* 0x000000090a097224 */ /* 0x000fe400078e0206 */
[----:B------:R-:W-:Y:S02]  /*2cb00*/  IMAD R0, R0, UR6, RZ ;  /* 0x0000000600007c24 */ /* 0x000fe4000f8e02ff */
[----:B------:R-:W-:Y:S02]  /*2cb10*/  VIADD R6, R2, 0x38820 ;  /* 0x0003882002067836 */ /* 0x000fe40000000000 */
[----:B------:R-:W-:Y:S01]  /*2cb20*/  IMAD R11, R7, UR7, R0 ;  /* 0x00000007070b7c24 */ /* 0x000fe2000f8e0200 */
[----:B------:R-:W-:Y:S01]  /*2cb30*/  SHF.R.S32.HI R0, RZ, 0x1f, R9 ;  /* 0x0000001fff007819 */ /* 0x000fe20000011409 */
[----:B------:R-:W-:Y:S01]  /*2cb40*/  VIADD R10, R163, 0x8 ;  /* 0x00000008a30a7836 */ /* 0x000fe20000000000 */
[----:B------:R-:W-:Y:S01]  /*2cb50*/  PRMT R6, RZ, 0x654, R6 ;  /* 0x00000654ff067816 */ /* 0x000fe20000000006 */
[----:B------:R-:W-:-:S02]  /*2cb60*/  IMAD.IADD R5, R5, 0x1, R11 ;  /* 0x0000000105057824 */ /* 0x000fc400078e020b */
[----:B------:R-:W-:Y:S01]  /*2cb70*/  IMAD R0, R0, UR4, RZ ;  /* 0x0000000400007c24 */ /* 0x000fe2000f8e02ff */
[----:B------:R0:W-:Y:S01]  /*2cb80*/  SYNCS.ARRIVE.TRANS64.RED.A1T0 RZ, [R6+URZ], RZ ;  /* 0x000000ff06ff79a7 */ /* 0x0001e2000810043f */
[----:B------:R-:W-:Y:S01]  /*2cb90*/  IMAD.WIDE.U32 R4, R9, UR4, R4 ;  /* 0x0000000409047c25 */ /* 0x000fe2000f8e0004 */
[----:B------:R-:W-:-:S03]  /*2cba0*/  SHF.R.S32.HI R24, RZ, 0x1f, R10 ;  /* 0x0000001fff187819 */ /* 0x000fc6000001140a */
[----:B------:R-:W-:Y:S01]  /*2cbb0*/  IMAD R7, R9, UR5, R0 ;  /* 0x0000000509077c24 */ /* 0x000fe2000f8e0200 */
[----:B------:R-:W-:Y:S01]  /*2cbc0*/  ULDC.64 UR4, c[0x0][0xc00] ;  /* 0x0003000000047ab9 */ /* 0x000fe20000000a00 */
[----:B------:R-:W-:Y:S01]  /*2cbd0*/  VIADD R11, R163, 0x10 ;  /* 0x00000010a30b7836 */ /* 0x000fe20000000000 */
[C---:B------:R-:W-:Y:S01]  /*2cbe0*/  LEA R8, P0, R4.reuse, UR4, 0x2 ;  /* 0x0000000404087c11 */ /* 0x040fe2000f8010ff */
[----:B------:R-:W-:Y:S01]  /*2cbf0*/  IMAD.IADD R5, R5, 0x1, R7 ;  /* 0x0000000105057824 */ /* 0x000fe200078e0207 */
[----:B------:R-:W-:Y:S02]  /*2cc00*/  SHF.R.S32.HI R9, RZ, 0x1f, R163 ;  /* 0x0000001fff097819 */ /* 0x000fe400000114a3 */
[----:B------:R-:W-:Y:S01]  /*2cc10*/  SHF.R.S32.HI R25, RZ, 0x1f, R11 ;  /* 0x0000001fff197819 */ /* 0x000fe2000001140b */
[----:B------:R0:W1:Y:S01]  /*2cc20*/  SHFL.IDX PT, R32, R8, RZ, 0x1c1f ;  /* 0x001c1fff08207589 */ /* 0x00006200000e0000 */
[----:B------:R-:W-:Y:S02]  /*2cc30*/  LEA.HI.X R0, R4, UR5, R5, 0x2, P0 ;  /* 0x0000000504007c11 */ /* 0x000fe400080f1405 */
[----:B------:R-:W-:-:S03]  /*2cc40*/  ISETP.GE.AND P0, PT, R181, R3, PT ;  /* 0x00000003b500720c */ /* 0x000fc60003f06270 */
[----:B------:R0:W2:Y:S10]  /*2cc50*/  SHFL.IDX PT, R33, R0, RZ, 0x1c1f ;  /* 0x001c1fff00217589 */ /* 0x0000b400000e0000 */
[----:B0-----:R-:W-:Y:S05]  /*2cc60*/  @P0 BRA `(.L_x_6896) ;  /* 0x0000000800880947 */ /* 0x001fea0003800000 */
[----:B------:R-:W-:Y:S02]  /*2cc70*/  ULDC UR4, c[0x0][0xbc8] ;  /* 0x0002f20000047ab9 */ /* 0x000fe40000000800 */
[----:B------:R-:W-:-:S13]  /*2cc80*/  ISETP.GE.AND P0, PT, R163, UR4, PT ;  /* 0x00000004a3007c0c */ /* 0x000fda000bf06270 */
[----:B------:R-:W3:Y:S01]  /*2cc90*/  @!P0 LDL.64 R6, [R1+0x210] ;  /* 0x0002100001068983 */ /* 0x000ee20000100a00 */
[----:B------:R-:W-:Y:S02]  /*2cca0*/  ISETP.GE.AND P1, PT, R10, UR4, PT ;  /* 0x000000040a007c0c */ /* 0x000fe4000bf26270 */
[----:B-1----:R-:W-:-:S04]  /*2ccb0*/  @!P0 LEA R4, P2, R163, R32, 0x2 ;  /* 0x00000020a3048211 */ /* 0x002fc800078410ff */
[----:B--2---:R-:W-:-:S05]  /*2ccc0*/  @!P0 LEA.HI.X R5, R163, R33, R9, 0x2, P2 ;  /* 0x00000021a3058211 */ /* 0x004fca00010f1409 */
[----:B---3--:R0:W-:Y:S04]  /*2ccd0*/  @!P0 ST.E.64 desc[UR36][R4.64], R6 ;  /* 0x0000000604008985 */ /* 0x0081e8000c101b24 */
[----:B0-----:R-:W2:Y:S01]  /*2cce0*/  @!P1 LDL.64 R4, [R1+0x220] ;  /* 0x0002200001049983 */ /* 0x001ea20000100a00 */
[----:B------:R-:W-:Y:S02]  /*2ccf0*/  ISETP.GE.AND P0, PT, R11, UR4, PT ;  /* 0x000000040b007c0c */ /* 0x000fe4000bf06270 */
[----:B------:R-:W-:-:S04]  /*2cd00*/  @!P1 LEA R6, P2, R10, R32, 0x2 ;  /* 0x000000200a069211 */ /* 0x000fc800078410ff */
[----:B------:R-:W-:-:S05]  /*2cd10*/  @!P1 LEA.HI.X R7, R10, R33, R24, 0x2, P2 ;  /* 0x000000210a079211 */ /* 0x000fca00010f1418 */
[----:B--2---:R0:W-:Y:S04]  /*2cd20*/  @!P1 ST.E.64 desc[UR36][R6.64], R4 ;  /* 0x0000000406009985 */ /* 0x0041e8000c101b24 */
        /* <DEDUP_REMOVED lines=142> */
[C---:B------:R-:W-:Y:S02]  /*2d610*/  @!P0 LEA R6, P2, R223.reuse, R32, 0x2 ;  /* 0x00000020df068211 */ /* 0x040fe400078410ff */
[----:B------:R-:W-:Y:S02]  /*2d620*/  SHF.R.S32.HI R71, RZ, 0x1f, R222 ;  /* 0x0000001fff477819 */ /* 0x000fe400000114de */
[----:B------:R-:W-:-:S05]  /*2d630*/  @!P0 LEA.HI.X R7, R223, R33, R34, 0x2, P2 ;  /* 0x00000021df078211 */ /* 0x000fca00010f1422 */
[----:B--2---:R0:W-:Y:S04]  /*2d640*/  @!P0 ST.E.64 desc[UR36][R6.64], R4 ;  /* 0x0000000406008985 */ /* 0x0041e8000c101b24 */
[----:B0-----:R-:W2:Y:S01]  /*2d650*/  @!P1 LDL.64 R4, [R1+0x400] ;  /* 0x0004000001049983 */ /* 0x001ea20000100a00 */
[----:B------:R-:W-:-:S04]  /*2d660*/  @!P1 LEA R32, P0, R222, R32, 0x2 ;  /* 0x00000020de209211 */ /* 0x000fc800078010ff */
[----:B------:R-:W-:-:S05]  /*2d670*/  @!P1 LEA.HI.X R33, R222, R33, R71, 0x2, P0 ;  /* 0x00000021de219211 */ /* 0x000fca00000f1447 */
[----:B--2---:R0:W-:Y:S04]  /*2d680*/  @!P1 ST.E.64 desc[UR36][R32.64], R4 ;  /* 0x0000000420009985 */ /* 0x0041e8000c101b24 */
.L_x_6896:
[----:B------:R-:W-:Y:S05]  /*2d690*/  BSYNC B1 ;  /* 0x0000000000017941 */ /* 0x000fea0003800000 */
.L_x_6895:
[----:B0-----:R-:W-:Y:S01]  /*2d6a0*/  VIADD R4, R181, 0x8 ;  /* 0x00000008b5047836 */ /* 0x001fe20000000000 */
[----:B------:R-:W0:Y:S04]  /*2d6b0*/  SHFL.IDX PT, R0, R0, 0x1, 0x1c1f ;  /* 0x003c1f0000007f89 */ /* 0x000e2800000e0000 */
[----:B------:R-:W-:Y:S01]  /*2d6c0*/  ISETP.GE.AND P0, PT, R4, R3, PT ;  /* 0x000000030400720c */ /* 0x000fe20003f06270 */
[----:B------:R-:W3:-:S12]  /*2d6d0*/  SHFL.IDX PT, R8, R8, 0x1, 0x1c1f ;  /* 0x003c1f0008087f89 */ /* 0x000ed800000e0000 */
[----:B------:R-:W-:Y:S05]  /*2d6e0*/  @P0 BRA `(.L_x_6894) ;  /* 0x0000001800600947 */ /* 0x000fea0003800000 */
[----:B------:R-:W4:Y:S02]  /*2d6f0*/  LDC R3, c[0x0][0xbc8] ;  /* 0x0002f200ff037b82 */ /* 0x000f240000000800 */
[----:B----4-:R-:W-:-:S13]  /*2d700*/  ISETP.GE.AND P1, PT, R163, R3, PT ;  /* 0x00000003a300720c */ /* 0x010fda0003f26270 */
[----:B------:R-:W4:Y:S01]  /*2d710*/  @!P1 LDL.64 R6, [R1+0x218] ;  /* 0x0002180001069983 */ /* 0x000f220000100a00 */
[----:B------:R-:W-:Y:S02]  /*2d720*/  ISETP.GE.AND P2, PT, R10, R3, PT ;  /* 0x000000030a00720c */ /* 0x000fe40003f46270 */
[----:B---3--:R-:W-:-:S04]  /*2d730*/  @!P1 LEA R4, P0, R163, R8, 0x2 ;  /* 0x00000008a3049211 */ /* 0x008fc800078010ff */
[----:B0-----:R-:W-:-:S05]  /*2d740*/  @!P1 LEA.HI.X R5, R163, R0, R9, 0x2, P0 ;  /* 0x00000000a3059211 */ /* 0x001fca00000f1409 */
[----:B----4-:R0:W-:Y:S04]  /*2d750*/  @!P1 ST.E.64 desc[UR36][R4.64], R6 ;  /* 0x0000000604009985 */ /* 0x0101e8000c101b24 */
[----:B0-----:R-:W3:Y:S01]  /*2d760*/  @!P2 LDL.64 R4, [R1+0x228] ;  /* 0x000228000104a983 */ /* 0x001ee20000100a00 */
[----:B------:R-:W-:Y:S02]  /*2d770*/  ISETP.GE.AND P1, PT, R11, R3, PT ;  /* 0x000000030b00720c */ /* 0x000fe40003f26270 */
[----:B------:R-:W-:-:S04]  /*2d780*/  @!P2 LEA R6, P0, R10, R8, 0x2 ;  /* 0x000000080a06a211 */ /* 0x000fc800078010ff */
[----:B------:R-:W-:-:S05]  /*2d790*/  @!P2 LEA.HI.X R7, R10, R0, R24, 0x2, P0 ;  /* 0x000000000a07a211 */ /* 0x000fca00000f1418 */
[----:B---3--:R0:W-:Y:S04]  /*2d7a0*/  @!P2 ST.E.64 desc[UR36][R6.64], R4 ;  /* 0x000000040600a985 */ /* 0x0081e8000c101b24 */
        /* <DEDUP_REMOVED lines=136> */
[----:B------:R-:W-:Y:S01]  /*2e030*/  @!P2 LEA R6, P0, R224, R8, 0x2 ;  /* 0x00000008e006a211 */ /* 0x000fe200078010ff */
[----:B------:R-:W-:Y:S01]  /*2e040*/  BSSY B1, `(.L_x_6897) ;  /* 0x000000a000017945 */ /* 0x000fe20003800000 */
[-C--:B------:R-:W-:Y:S02]  /*2e050*/  ISETP.GE.AND P1, PT, R222, R3.reuse, PT ;  /* 0x00000003de00720c */ /* 0x080fe40003f26270 */
        /* <DEDUP_REMOVED lines=8> */
.L_x_6898:
[----:B------:R-:W-:Y:S05]  /*2e0e0*/  BSYNC B1 ;  /* 0x0000000000017941 */ /* 0x000fea0003800000 */
.L_x_6897:
[----:B------:R-:W-:Y:S05]  /*2e0f0*/  @P1 BRA `(.L_x_6894) ;  /* 0x0000000c00dc1947 */ /* 0x000fea0003800000 */
[----:B0--3--:R-:W3:Y:S01]  /*2e100*/  LDL.64 R4, [R1+0x408] ;  /* 0x0004080001047983 */ /* 0x009ee20000100a00 */
[----:B------:R-:W-:Y:S02]  /*2e110*/  SHF.R.S32.HI R3, RZ, 0x1f, R222 ;  /* 0x0000001fff037819 */ /* 0x000fe400000114de */
[----:B------:R-:W-:-:S04]  /*2e120*/  LEA R8, P0, R222, R8, 0x2 ;  /* 0x00000008de087211 */ /* 0x000fc800078010ff */
[----:B------:R-:W-:-:S05]  /*2e130*/  LEA.HI.X R9, R222, R0, R3, 0x2, P0 ;  /* 0x00000000de097211 */ /* 0x000fca00000f1403 */
[----:B---3--:R0:W-:Y:S01]  /*2e140*/  ST.E.64 desc[UR36][R8.64], R4 ;  /* 0x0000000408007985 */ /* 0x0081e2000c101b24 */
[----:B------:R-:W-:Y:S05]  /*2e150*/  BRA `(.L_x_6894) ;  /* 0x0000000c00c47947 */ /* 0x000fea0003800000 */
.L_x_6887:
[----:B------:R-:W-:Y:S01]  /*2e160*/  ULDC.64 UR4, c[0x0][0xd08] ;  /* 0x0003420000047ab9 */ /* 0x000fe20000000a00 */
[----:B------:R-:W4:Y:S01]  /*2e170*/  LDC.64 R6, c[0x0][0xd00] ;  /* 0x00034000ff067b82 */ /* 0x000f220000000a00 */
[----:B------:R-:W-:Y:S01]  /*2e180*/  ISETP.NE.U32.AND P0, PT, RZ, UR4, PT ;  /* 0x00000004ff007c0c */ /* 0x000fe2000bf05070 */
[----:B------:R-:W-:-:S03]  /*2e190*/  IMAD.MOV.U32 R3, RZ, RZ, RZ ;  /* 0x000000ffff037224 */ /* 0x000fc600078e00ff */
[----:B------:R-:W-:Y:S01]  /*2e1a0*/  ISETP.NE.AND.EX P1, PT, RZ, UR5, PT, P0 ;  /* 0x00000005ff007c0c */ /* 0x000fe2000bf25300 */
[----:B------:R-:W-:Y:S02]  /*2e1b0*/  ULDC.64 UR4, c[0x0][0xd00] ;  /* 0x0003400000047ab9 */ /* 0x000fe40000000a00 */
[----:B------:R-:W-:-:S04]  /*2e1c0*/  ISETP.NE.U32.AND P0, PT, RZ, UR4, PT ;  /* 0x00000004ff007c0c */ /* 0x000fc8000bf05070 */
[----:B------:R-:W-:-:S06]  /*2e1d0*/  ISETP.NE.AND.EX P0, PT, RZ, UR5, PT, P0 ;  /* 0x00000005ff007c0c */ /* 0x000fcc000bf05300 */
[----:B------:R-:W2:Y:S01]  /*2e1e0*/  @P1 LDC.64 R4, c[0x0][0xd08] ;  /* 0x00034200ff041b82 */ /* 0x000ea20000000a00 */
[----:B------:R-:W-:Y:S02]  /*2e1f0*/  ULDC UR4, c[0x0][0xb88] ;  /* 0x0002e20000047ab9 */ /* 0x000fe40000000800 */
[----:B------:R-:W-:Y:S02]  /*2e200*/  IMAD.U32 R0, RZ, RZ, UR4 ;  /* 0x00000004ff007e24 */ /* 0x000fe4000f8e00ff */
[----:B----4-:R-:W-:-:S05]  /*2e210*/  IMAD.WIDE R6, R214, 0x4, R6 ;  /* 0x00000004d6067825 */ /* 0x010fca00078e0206 */
[----:B------:R4:W5:Y:S01]  /*2e220*/  @P0 LDG.E R3, desc[UR36][R6.64] ;  /* 0x0000002406030981 */ /* 0x000962000c1e1900 */
[----:B------:R-:W3:Y:S01]  /*2e230*/  S2R R30, SR_TID.X ;  /* 0x00000000001e7919 */ /* 0x000ee20000002100 */
[----:B--2---:R-:W-:-:S05]  /*2e240*/  @P1 IMAD.WIDE R4, R214, 0x4, R4 ;  /* 0x00000004d6041825 */ /* 0x004fca00078e0204 */
[----:B------:R4:W5:Y:S01]  /*2e250*/  @P1 LDG.E R0, desc[UR36][R4.64] ;  /* 0x0000002404001981 */ /* 0x000962000c1e1900 */
[----:B------:R-:W-:Y:S02]  /*2e260*/  ISETP.NE.AND P2, PT, R213, RZ, PT ;  /* 0x000000ffd500720c */ /* 0x000fe40003f45270 */
[----:B------:R-:W-:-:S11]  /*2e270*/  SHF.R.S32.HI R28, RZ, 0x1f, R214 ;  /* 0x0000001fff1c7819 */ /* 0x000fd600000114d6 */
[----:B------:R-:W2:Y:S01]  /*2e280*/  @!P2 LDC R213, c[0x0][0xbd4] ;  /* 0x0002f500ffd5ab82 */ /* 0x000ea20000000800 */
[----:B---3--:R-:W-:-:S05]  /*2e290*/  VIADD R8, R30, 0xffffff80 ;  /* 0xffffff801e087836 */ /* 0x008fca0000000000 */
[----:B------:R-:W-:Y:S02]  /*2e2a0*/  ISETP.GT.AND P3, PT, R8, 0x3f, PT ;  /* 0x0000003f0800780c */ /* 0x000fe40003f64270 */
[----:B--2---:R-:W-:Y:S01]  /*2e2b0*/  ISETP.GT.AND P2, PT, R213, 0x1, PT ;  /* 0x00000001d500780c */ /* 0x004fe20003f44270 */
[----:B----4-:R-:W-:-:S12]  /*2e2c0*/  @P1 BRA `(.L_x_6899) ;  /* 0x0000000000101947 */ /* 0x010fd80003800000 */
[----:B------:R-:W-:Y:S05]  /*2e2d0*/  @!P0 BRA `(.L_x_6899) ;  /* 0x00000000000c8947 */ /* 0x000fea0003800000 */
[----:B------:R-:W2:Y:S04]  /*2e2e0*/  LDG.E R5, desc[UR36][R6.64] ;  /* 0x0000002406057981 */ /* 0x000ea8000c1e1900 */
[----:B-----5:R-:W2:Y:S02]  /*2e2f0*/  LDG.E R0, desc[UR36][R6.64+0x4] ;  /* 0x0000042406007981 */ /* 0x020ea4000c1e1900 */
[----:B--2---:R-:W-:-:S07]  /*2e300*/  IMAD.IADD R0, R0, 0x1, -R5 ;  /* 0x0000000100007824 */ /* 0x004fce00078e0a05 */
.L_x_6899:
[----:B------:R-:W-:Y:S01]  /*2e310*/  BSSY B1, `(.L_x_6900) ;  /* 0x0000035000017945 */ /* 0x000fe20003800000 */
[----:B------:R-:W-:Y:S02]  /*2e320*/  SEL R29, R214, RZ, !P0 ;  /* 0x000000ffd61d7207 */ /* 0x000fe40004000000 */
[----:B------:R-:W-:Y:S02]  /*2e330*/  SEL R28, R28, RZ, !P0 ;  /* 0x000000ff1c1c7207 */ /* 0x000fe40004000000 */
[----:B-----5:R-:W-:Y:S01]  /*2e340*/  SHF.R.S32.HI R26, RZ, 0x1f, R3 ;  /* 0x0000001fff1a7819 */ /* 0x020fe20000011403 */
[----:B------:R-:W-:Y:S06]  /*2e350*/  @P3 BRA `(.L_x_6901) ;  /* 0x0000000000c03947 */ /* 0x000fec0003800000 */
[----:B------:R-:W2:Y:S01]  /*2e360*/  LDC R33, c[0x0][0xce8] ;  /* 0x00033a00ff217b82 */ /* 0x000ea20000000800 */
[----:B------:R-:W-:Y:S01]  /*2e370*/  IADD3 R31, R181, -0x80, R30 ;  /* 0xffffff80b51f7810 */ /* 0x000fe20007ffe01e */
[----:B--2---:R-:W-:-:S05]  /*2e380*/  IMAD R4, R0, R33, RZ ;  /* 0x0000002100047224 */ /* 0x004fca00078e02ff */
[----:B------:R-:W-:-:S13]  /*2e390*/  ISETP.GE.AND P0, PT, R31, R4, PT ;  /* 0x000000041f00720c */ /* 0x000fda0003f06270 */
[----:B------:R-:W-:Y:S05]  /*2e3a0*/  @P0 BRA `(.L_x_6901) ;  /* 0x0000000000ac0947 */ /* 0x000fea0003800000 */
[----:B------:R-:W-:Y:S01]  /*2e3b0*/  IMAD.MOV.U32 R24, RZ, RZ, 0xab8 ;  /* 0x00000ab8ff187424 */ /* 0x000fe200078e00ff */
[----:B------:R-:W-:Y:S01]  /*2e3c0*/  ISETP.GT.AND P0, PT, R213, 0x1, PT ;  /* 0x00000001d500780c */ /* 0x000fe20003f04270 */
[----:B------:R-:W2:Y:S01]  /*2e3d0*/  LDC.64 R10, c[0x0][0xca8] ;  /* 0x00032a00ff0a7b82 */ /* 0x000ea20000000a00 */
[----:B------:R-:W-:Y:S01]  /*2e3e0*/  ISETP.NE.AND P1, PT, R33, 0x1, PT ;  /* 0x000000012100780c */ /* 0x000fe20003f25270 */
[----:B------:R-:W-:Y:S01]  /*2e3f0*/  IMAD.MOV.U32 R21, RZ, RZ, R31 ;  /* 0x000000ffff157224 */ /* 0x000fe200078e001f */
[----:B------:R-:W-:-:S05]  /*2e400*/  SEL R24, R24, 0xa78, P0 ;  /* 0x00000a7818187807 */ /* 0x000fca0000000000 */
[----:B------:R-:W3:Y:S08]  /*2e410*/  LDC.64 R4, c[0x0][R24+0x220] ;  /* 0x0000880018047b82 */ /* 0x000ef00000000a00 */
[----:B------:R-:W4:Y:S08]  /*2e420*/  LDC.64 R12, c[0x0][R24+0x218] ;  /* 0x00008600180c7b82 */ /* 0x000f300000000a00 */
[----:B------:R-:W5:Y:S08]  /*2e430*/  LDC.64 R6, c[0x0][R24+0x228] ;  /* 0x00008a0018067b82 */ /* 0x000f700000000a00 */
[----:B------:R-:W0:Y:S08]  /*2e440*/  @P1 LDC R20, c[0x0][0xcec] ;  /* 0x00033b00ff141b82 */ /* 0x000e300000000800 */
[----:B------:R-:W1:Y:S08]  /*2e450*/  LDC.64 R8, c[0x0][R24+0x210] ;  /* 0x0000840018087b82 */ /* 0x000e700000000a00 */
[----:B------:R-:W5:Y:S01]  /*2e460*/  @P1 LDC R27, c[0x0][0xcf0] ;  /* 0x00033c00ff1b1b82 */ /* 0x000f620000000800 */
[----:B0-----:R-:W-:-:S07]  /*2e470*/  @P1 IMAD.HI.U32 R20, R31, R20, RZ ;  /* 0x000000141f141227 */ /* 0x001fce00078e00ff */
[----:B--2---:R-:W0:Y:S01]  /*2e480*/  @!P0 LDC R10, c[0x0][0xc50] ;  /* 0x00031400ff0a8b82 */ /* 0x004e220000000800 */
[-C--:B---3--:R-:W-:Y:S02]  /*2e490*/  IMAD R5, R5, R29.reuse, RZ ;  /* 0x0000001d05057224 */ /* 0x088fe400078e02ff */
[----:B------:R-:W-:-:S05]  /*2e4a0*/  IMAD.WIDE.U32 R14, R4, R29, RZ ;  /* 0x0000001d040e7225 */ /* 0x000fca00078e00ff */
[----:B------:R-:W2:Y:S01]  /*2e4b0*/  @!P0 LDC R11, c[0x0][0xc54] ;  /* 0x00031500ff0b8b82 */ /* 0x000ea20000000800 */
[-C--:B----4-:R-:W-:Y:S02]  /*2e4c0*/  IMAD R25, R13, R157.reuse, RZ ;  /* 0x0000009d0d197224 */ /* 0x090fe400078e02ff */
[----:B------:R-:W-:Y:S01]  /*2e4d0*/  IMAD.WIDE.U32 R12, R12, R157, RZ ;  /* 0x0000009d0c0c7225 */ /* 0x000fe200078e00ff */
[----:B-----5:R-:W-:-:S03]  /*2e4e0*/  @P1 SHF.R.U32.HI R21, RZ, R27, R20 ;  /* 0x0000001bff151219 */ /* 0x020fc60000011614 */
        /* <DEDUP_REMOVED lines=14> */
[-C--:B-1----:R-:W-:Y:S01]  /*2e5d0*/  IMAD R4, R9, R5.reuse, RZ ;  /* 0x0000000509047224 */ /* 0x082fe200078e02ff */
[----:B------:R-:W-:Y:S01]  /*2e5e0*/  SHF.R.S32.HI R13, RZ, 0x1f, R5 ;  /* 0x0000001fff0d7819 */ /* 0x000fe20000011405 */
[----:B------:R-:W-:-:S04]  /*2e5f0*/  IMAD.WIDE.U32 R6, R8, R5, R6 ;  /* 0x0000000508067225 */ /* 0x000fc800078e0006 */
[----:B------:R-:W-:Y:S01]  /*2e600*/  IMAD R13, R8, R13, R4 ;  /* 0x0000000d080d7224 */ /* 0x000fe200078e0204 */
[----:B0-----:R-:W-:Y:S01]  /*2e610*/  LEA R10, P0, R6, R10, 0x2 ;  /* 0x0000000a060a7211 */ /* 0x001fe200078010ff */
[----:B------:R-:W-:Y:S02]  /*2e620*/  IMAD.MOV.U32 R5, RZ, RZ, -0x800000 ;  /* 0xff800000ff057424 */ /* 0x000fe400078e00ff */
[----:B------:R-:W-:-:S05]  /*2e630*/  IMAD.IADD R4, R7, 0x1, R13 ;  /* 0x0000000107047824 */ /* 0x000fca00078e020d */
[----:B--2---:R-:W-:-:S05]  /*2e640*/  LEA.HI.X R11, R6, R11, R4, 0x2, P0 ;  /* 0x0000000b060b7211 */ /* 0x004fca00000f1404 */
[----:B------:R2:W-:Y:S02]  /*2e650*/  STG.E desc[UR36][R10.64], R5 ;  /* 0x000000050a007986 */ /* 0x0005e4000c101924 */
.L_x_6901:
[----:B------:R-:W-:Y:S05]  /*2e660*/  BSYNC B1 ;  /* 0x0000000000017941 */ /* 0x000fea0003800000 */
.L_x_6900:
[----:B------:R-:W-:Y:S05]  /*2e670*/  @P2 BRA `(.L_x_6894) ;  /* 0x00000008007c2947 */ /* 0x000fea0003800000 */
[----:B--2---:R-:W2:Y:S01]  /*2e680*/  LDC R11, c[0x0][0xce8] ;  /* 0x00033a00ff0b7b82 */ /* 0x004ea20000000800 */
[----:B------:R-:W-:Y:S01]  /*2e690*/  ULDC.64 UR4, c[0x0][0xba0] ;  /* 0x0002e80000047ab9 */ /* 0x000fe20000000a00 */
[----:B------:R-:W-:Y:S01]  /*2e6a0*/  VIADD R14, R30, 0xffffff80 ;  /* 0xffffff801e0e7836 */ /* 0x000fe20000000000 */
[----:B------:R-:W-:Y:S01]  /*2e6b0*/  BSSY B1, `(.L_x_6902) ;  /* 0x0000077000017945 */ /* 0x000fe20003800000 */
[----:B------:R-:W-:Y:S01]  /*2e6c0*/  IMAD R6, R26, UR4, RZ ;  /* 0x000000041a067c24 */ /* 0x000fe2000f8e02ff */
[----:B------:R-:W-:Y:S01]  /*2e6d0*/  SHF.R.S32.HI R31, RZ, 0x1f, R216 ;  /* 0x0000001fff1f7819 */ /* 0x000fe200000114d8 */
[----:B------:R-:W-:Y:S01]  /*2e6e0*/  VIADD R24, R30, 0xffffff80 ;  /* 0xffffff801e187836 */ /* 0x000fe20000000000 */
[----:B------:R-:W-:Y:S01]  /*2e6f0*/  SHF.R.S32.HI R14, RZ, 0x1f, R14 ;  /* 0x0000001fff0e7819 */ /* 0x000fe2000001140e */
[----:B------:R-:W3:Y:S01]  /*2e700*/  LDC R13, c[0x0][0xbc8] ;  /* 0x0002f200ff0d7b82 */ /* 0x000ee20000000800 */
[----:B------:R-:W-:Y:S01]  /*2e710*/  IMAD.WIDE.U32 R4, R3, UR4, RZ ;  /* 0x0000000403047c25 */ /* 0x000fe2000f8e00ff */
[----:B------:R-:W-:-:S02]  /*2e720*/  SHF.R.S32.HI R30, RZ, 0x1f, R215 ;  /* 0x0000001fff1e7819 */ /* 0x000fc400000114d7 */
[----:B------:R-:W-:Y:S01]  /*2e730*/  LEA.HI R14, R14, R24, RZ, 0x3 ;  /* 0x000000180e0e7211 */ /* 0x000fe200078f18ff */
[----:B------:R-:W-:Y:S01]  /*2e740*/  IMAD R3, R3, UR5, R6 ;  /* 0x0000000503037c24 */ /* 0x000fe2000f8e0206 */
[----:B------:R-:W-:Y:S01]  /*2e750*/  ULDC.64 UR4, c[0x0][0xbe8] ;  /* 0x0002fa0000047ab9 */ /* 0x000fe20000000a00 */
        /* <DEDUP_REMOVED lines=8> */
[----:B--2---:R-:W-:Y:S01]  /*2e7e0*/  ISETP.NE.AND P0, PT, R11, 0x1, PT ;  /* 0x000000010b00780c */ /* 0x004fe20003f05270 */
[----:B------:R-:W-:Y:S01]  /*2e7f0*/  IMAD R5, R157, UR5, R5 ;  /* 0x000000059d057c24 */ /* 0x000fe2000f8e0205 */
[----:B------:R-:W-:Y:S01]  /*2e800*/  ULDC.64 UR4, c[0x0][0xbf0] ;  /* 0x0002fc0000047ab9 */ /* 0x000fe20000000a00 */
[----:B------:R-:W-:Y:S02]  /*2e810*/  IMAD R6, R221, 0x20, R14 ;  /* 0x00000020dd067824 */ /* 0x000fe400078e020e */
[----:B------:R-:W-:Y:S02]  /*2e820*/  IMAD R3, R28, UR4, RZ ;  /* 0x000000041c037c24 */ /* 0x000fe4000f8e02ff */
[----:B------:R-:W-:Y:S01]  /*2e830*/  IMAD.IADD R8, R181, 0x1, R6 ;  /* 0x00000001b5087824 */ /* 0x000fe200078e0206 */
[-C--:B---3--:R-:W-:Y:S01]  /*2e840*/  ISETP.GE.AND P1, PT, R219, R13.reuse, PT ;  /* 0x0000000ddb00720c */ /* 0x088fe20003f26270 */
[C---:B------:R-:W-:Y:S01]  /*2e850*/  IMAD R3, R29.reuse, UR5, R3 ;  /* 0x000000051d037c24 */ /* 0x040fe2000f8e0203 */
[-C--:B------:R-:W-:Y:S01]  /*2e860*/  ISETP.GE.AND P2, PT, R166, R13.reuse, PT ;  /* 0x0000000da600720c */ /* 0x080fe20003f46270 */
[----:B------:R-:W-:Y:S01]  /*2e870*/  IMAD.WIDE.U32 R4, R29, UR4, R4 ;  /* 0x000000041d047c25 */ /* 0x000fe2000f8e0004 */
[----:B------:R-:W-:Y:S01]  /*2e880*/  SEL R10, RZ, 0xffffffff, P1 ;  /* 0xffffffffff0a7807 */ /* 0x000fe20000800000 */
[----:B------:R-:W2:Y:S01]  /*2e890*/  @P0 LDC R7, c[0x0][0xcec] ;  /* 0x00033b00ff070b82 */ /* 0x000ea20000000800 */
[----:B------:R-:W-:Y:S01]  /*2e8a0*/  ISETP.GE.AND P1, PT, R218, R13, PT ;  /* 0x0000000dda00720c */ /* 0x000fe20003f26270 */
[----:B------:R-:W-:Y:S01]  /*2e8b0*/  IMAD.IADD R5, R5, 0x1, R3 ;  /* 0x0000000105057824 */ /* 0x000fe200078e0203 */
[----:B------:R-:W-:Y:S01]  /*2e8c0*/  ULDC.64 UR4, c[0x0][0xbe0] ;  /* 0x0002f80000047ab9 */ /* 0x000fe20000000a00 */
[----:B------:R-:W-:-:S02]  /*2e8d0*/  IMAD.SHL.U32 R10, R10, 0x2, RZ ;  /* 0x000000020a0a7824 */ /* 0x000fc400078e00ff */
[----:B------:R-:W-:Y:S02]  /*2e8e0*/  IMAD.MOV.U32 R3, RZ, RZ, R8 ;  /* 0x000000ffff037224 */ /* 0x000fe400078e0008 */
[----:B------:R-:W3:Y:S01]  /*2e8f0*/  @P0 LDC R9, c[0x0][0xcf0] ;  /* 0x00033c00ff090b82 */ /* 0x000ee20000000800 */
[----:B------:R-:W-:Y:S02]  /*2e900*/  IMAD R21, R0, R11, RZ ;  /* 0x0000000b00157224 */ /* 0x000fe400078e02ff */
[C---:B------:R-:W-:Y:S02]  /*2e910*/  VIADD R24, R166.reuse, 0x1c0 ;  /* 0x000001c0a6187836 */ /* 0x040fe40000000000 */
[----:B------:R-:W-:-:S03]  /*2e920*/  VIADD R27, R166, 0x180 ;  /* 0x00000180a61b7836 */ /* 0x000fc60000000000 */
[----:B------:R-:W-:Y:S02]  /*2e930*/  SHF.R.S32.HI R24, RZ, 0x1f, R24 ;  /* 0x0000001fff187819 */ /* 0x000fe40000011418 */
[----:B------:R-:W-:Y:S01]  /*2e940*/  SHF.R.S32.HI R27, RZ, 0x1f, R27 ;  /* 0x0000001fff1b7819 */ /* 0x000fe2000001141b */
[----:B--2---:R-:W-:Y:S01]  /*2e950*/  @P0 IMAD.HI.U32 R6, R8, R7, RZ ;  /* 0x0000000708060227 */ /* 0x004fe200078e00ff */
[----:B------:R-:W-:Y:S02]  /*2e960*/  SEL R7, RZ, 0x1, P2 ;  /* 0x00000001ff077807 */ /* 0x000fe40001000000 */
[----:B------:R-:W-:Y:S02]  /*2e970*/  ISETP.GE.AND P2, PT, R20, R13, PT ;  /* 0x0000000d1400720c */ /* 0x000fe40003f46270 */
[----:B---3--:R-:W-:Y:S02]  /*2e980*/  @P0 SHF.R.U32.HI R3, RZ, R9, R6 ;  /* 0x00000009ff030219 */ /* 0x008fe40000011606 */
[----:B------:R-:W-:-:S02]  /*2e990*/  LOP3.LUT R9, R10, 0x2, R7, 0xe2, !PT ;  /* 0x000000020a097812 */ /* 0x000fc400078ee207 */
[----:B------:R-:W-:Y:S01]  /*2e9a0*/  SEL R10, RZ, 0xffffffff, P1 ;  /* 0xffffffffff0a7807 */ /* 0x000fe20000800000 */
[--C-:B------:R-:W-:Y:S01]  /*2e9b0*/  IMAD.MOV R7, RZ, RZ, -R3.reuse ;  /* 0x000000ffff077224 */ /* 0x100fe200078e0a03 */
[----:B------:R-:W-:Y:S01]  /*2e9c0*/  SHF.R.S32.HI R6, RZ, 0x1f, R3 ;  /* 0x0000001fff067819 */ /* 0x000fe20000011403 */
[----:B------:R-:W-:Y:S01]  /*2e9d0*/  IMAD.WIDE.U32 R4, R3, UR4, R4 ;  /* 0x0000000403047c25 */ /* 0x000fe2000f8e0004 */
[-C--:B------:R-:W-:Y:S02]  /*2e9e0*/  ISETP.GE.AND P0, PT, R217, R13.reuse, PT ;  /* 0x0000000dd900720c */ /* 0x080fe40003f06270 */
[----:B------:R-:W-:Y:S01]  /*2e9f0*/  ISETP.GE.AND P1, PT, R216, R13, PT ;  /* 0x0000000dd800720c */ /* 0x000fe20003f26270 */
[----:B------:R-:W-:Y:S01]  /*2ea00*/  IMAD.SHL.U32 R12, R10, 0x4, RZ ;  /* 0x000000040a0c7824 */ /* 0x000fe200078e00ff */
[----:B------:R-:W-:Y:S01]  /*2ea10*/  SEL R10, RZ, 0xffffffff, P0 ;  /* 0xffffffffff0a7807 */ /* 0x000fe20000000000 */
[----:B------:R-:W-:Y:S01]  /*2ea20*/  IMAD R7, R11, R7, R8 ;  /* 0x000000070b077224 */ /* 0x000fe200078e0208 */
[-C--:B------:R-:W-:Y:S01]  /*2ea30*/  ISETP.GE.AND P0, PT, R215, R13.reuse, PT ;  /* 0x0000000dd700720c */ /* 0x080fe20003f06270 */
[----:B------:R-:W-:Y:S01]  /*2ea40*/  IMAD R6, R6, UR4, RZ ;  /* 0x0000000406067c24 */ /* 0x000fe2000f8e02ff */
[----:B------:R-:W-:Y:S01]  /*2ea50*/  LOP3.LUT R8, R12, 0x4, R9, 0xe2, !PT ;  /* 0x000000040c087812 */ /* 0x000fe200078ee209 */
[----:B------:R-:W-:Y:S01]  /*2ea60*/  IMAD.SHL.U32 R15, R10, 0x8, RZ ;  /* 0x000000080a0f7824 */ /* 0x000fe200078e00ff */
[----:B------:R-:W-:Y:S01]  /*2ea70*/  SEL R10, RZ, 0xffffffff, P0 ;  /* 0xffffffffff0a7807 */ /* 0x000fe20000000000 */
[----:B------:R-:W-:Y:S01]  /*2ea80*/  IMAD R9, R3, UR5, R6 ;  /* 0x0000000503097c24 */ /* 0x000fe2000f8e0206 */
[----:B------:R-:W-:Y:S01]  /*2ea90*/  SHF.R.S32.HI R3, RZ, 0x1f, R7 ;  /* 0x0000001fff037819 */ /* 0x000fe20000011407 */
[----:B------:R-:W-:Y:S01]  /*2eaa0*/  ULDC.64 UR4, c[0x0][0xbd8] ;  /* 0x0002f60000047ab9 */ /* 0x000fe20000000a00 */
[----:B------:R-:W-:Y:S01]  /*2eab0*/  SEL R6, RZ, 0xffffffff, P1 ;  /* 0xffffffffff067807 */ /* 0x000fe20000800000 */
[----:B------:R-:W-:Y:S01]  /*2eac0*/  IMAD.IADD R5, R5, 0x1, R9 ;  /* 0x0000000105057824 */ /* 0x000fe200078e0209 */
[----:B------:R-:W-:Y:S01]  /*2ead0*/  ISETP.GE.AND P0, PT, R25, R13, PT ;  /* 0x0000000d1900720c */ /* 0x000fe20003f06270 */
[----:B------:R-:W-:Y:S01]  /*2eae0*/  IMAD R0, R3, UR4, RZ ;  /* 0x0000000403007c24 */ /* 0x000fe2000f8e02ff */
[----:B------:R-:W-:Y:S01]  /*2eaf0*/  LOP3.LUT R8, R15, 0x8, R8, 0xe2, !PT ;  /* 0x000000080f087812 */ /* 0x000fe200078ee208 */
[----:B------:R-:W-:-:S02]  /*2eb00*/  IMAD.SHL.U32 R15, R6, 0x10, RZ ;  /* 0x00000010060f7824 */ /* 0x000fc400078e00ff */
[----:B------:R-:W-:Y:S02]  /*2eb10*/  IMAD R3, R7, UR5, R0 ;  /* 0x0000000507037c24 */ /* 0x000fe4000f8e0200 */
[----:B------:R-:W-:Y:S01]  /*2eb20*/  IMAD.IADD R0, R14, 0x1, R181 ;  /* 0x000000010e007824 */ /* 0x000fe200078e02b5 */
[----:B------:R-:W-:Y:S01]  /*2eb30*/  LOP3.LUT R8, R15, 0x10, R8, 0xe2, !PT ;  /* 0x000000100f087812 */ /* 0x000fe200078ee208 */
[----:B------:R-:W-:Y:S01]  /*2eb40*/  IMAD.WIDE.U32 R4, R7, UR4, R4 ;  /* 0x0000000407047c25 */ /* 0x000fe2000f8e0004 */
[----:B------:R-:W-:Y:S01]  /*2eb50*/  SEL R7, RZ, 0x40, P0 ;  /* 0x00000040ff077807 */ /* 0x000fe20000000000 */
[----:B------:R-:W-:Y:S01]  /*2eb60*/  ULDC.64 UR4, c[0x0][0xb80] ;  /* 0x0002e00000047ab9 */ /* 0x000fe20000000a00 */
[----:B------:R-:W-:Y:S01]  /*2eb70*/  ISETP.GE.AND P0, PT, R0, R21, PT ;  /* 0x000000150000720c */ /* 0x000fe20003f06270 */
[----:B------:R-:W-:Y:S01]  /*2eb80*/  IMAD.SHL.U32 R9, R10, 0x20, RZ ;  /* 0x000000200a097824 */ /* 0x000fe200078e00ff */
[----:B------:R-:W-:Y:S01]  /*2eb90*/  LEA R12, P1, R4, UR4, 0x1 ;  /* 0x00000004040c7c11 */ /* 0x000fe2000f8208ff */
[----:B------:R-:W-:Y:S01]  /*2eba0*/  IMAD.IADD R3, R5, 0x1, R3 ;  /* 0x0000000105037824 */ /* 0x000fe200078e0203 */
[----:B------:R-:W-:-:S02]  /*2ebb0*/  SEL R5, RZ, 0x80, P2 ;  /* 0x00000080ff057807 */ /* 0x000fc40001000000 */
[----:B------:R-:W-:Y:S01]  /*2ebc0*/  LOP3.LUT R8, R9, 0x20, R8, 0xe2, !PT ;  /* 0x0000002009087812 */ /* 0x000fe200078ee208 */
[----:B------:R2:W3:Y:S01]  /*2ebd0*/  SHFL.IDX PT, R10, R12, RZ, 0x181f ;  /* 0x00181fff0c0a7589 */ /* 0x0004e200000e0000 */
[----:B------:R-:W-:Y:S02]  /*2ebe0*/  LEA.HI.X R3, R4, UR5, R3, 0x1, P1 ;  /* 0x0000000504037c11 */ /* 0x000fe400088f0c03 */
[----:B------:R-:W-:-:S03]  /*2ebf0*/  LOP3.LUT R14, R8, R7, RZ, 0xfc, !PT ;  /* 0x00000007080e7212 */ /* 0x000fc600078efcff */
[----:B------:R2:W4:Y:S01]  /*2ec00*/  SHFL.IDX PT, R11, R3, RZ, 0x181f ;  /* 0x00181fff030b7589 */ /* 0x00052200000e0000 */
[----:B------:R-:W-:Y:S01]  /*2ec10*/  LOP3.LUT R15, R14, R5, RZ, 0xfc, !PT ;  /* 0x000000050e0f7212 */ /* 0x000fe200078efcff */
[----:B------:R-:W-:Y:S06]  /*2ec20*/  @P0 BRA `(.L_x_6903) ;  /* 0x00000000007c0947 */ /* 0x000fec0003800000 */
[-C--:B------:R-:W-:Y:S02]  /*2ec30*/  ISETP.GE.AND P2, PT, R219, R13.reuse, PT ;  /* 0x0000000ddb00720c */ /* 0x080fe40003f46270 */
[-C--:B------:R-:W-:Y:S02]  /*2ec40*/  ISETP.GE.AND P1, PT, R166, R13.reuse, PT ;  /* 0x0000000da600720c */ /* 0x080fe40003f26270 */
[-C--:B------:R-:W-:Y:S02]  /*2ec50*/  ISETP.GE.AND P5, PT, R218, R13.reuse, PT ;  /* 0x0000000dda00720c */ /* 0x080fe40003fa6270 */
[----:B------:R-:W-:-:S07]  /*2ec60*/  ISETP.GE.AND P3, PT, R217, R13, PT ;  /* 0x0000000dd900720c */ /* 0x000fce0003f66270 */
[C---:B---3--:R-:W-:Y:S02]  /*2ec70*/  @!P2 LEA R4, P0, R219.reuse, R10, 0x1 ;  /* 0x0000000adb04a211 */ /* 0x048fe400078008ff */
[----:B----4-:R-:W-:Y:S02]  /*2ec80*/  @!P1 IMAD.WIDE R6, R166, 0x2, R10 ;  /* 0x00000002a6069825 */ /* 0x010fe400078e020a */
[----:B------:R-:W-:Y:S02]  /*2ec90*/  @!P2 LEA.HI.X R5, R219, R11, R34, 0x1, P0 ;  /* 0x0000000bdb05a211 */ /* 0x000fe400000f0c22 */
[----:B------:R-:W-:Y:S01]  /*2eca0*/  LOP3.LUT P0, RZ, R14, 0x40, RZ, 0xc0, !PT ;  /* 0x000000400eff7812 */ /* 0x000fe2000780c0ff */
[----:B------:R3:W-:Y:S01]  /*2ecb0*/  @!P1 ST.E.128 desc[UR36][R6.64], RZ ;  /* 0x000000ff06009985 */ /* 0x0007e2000c101d24 */
[----:B------:R-:W-:-:S03]  /*2ecc0*/  ISETP.GE.AND P1, PT, R215, R13, PT ;  /* 0x0000000dd700720c */ /* 0x000fc60003f26270 */
[----:B------:R4:W-:Y:S01]  /*2ecd0*/  @!P2 ST.E.128 desc[UR36][R4.64], RZ ;  /* 0x000000ff0400a985 */ /* 0x0009e2000c101d24 */
[----:B------:R-:W-:Y:S02]  /*2ece0*/  ISETP.GE.AND P2, PT, R216, R13, PT ;  /* 0x0000000dd800720c */ /* 0x000fe40003f46270 */
[----:B---3--:R-:W-:-:S04]  /*2ecf0*/  @!P5 LEA R6, P4, R218, R10, 0x1 ;  /* 0x0000000ada06d211 */ /* 0x008fc800078808ff */
[-C--:B------:R-:W-:Y:S02]  /*2ed00*/  @!P5 LEA.HI.X R7, R218, R11.reuse, R33, 0x1, P4 ;  /* 0x0000000bda07d211 */ /* 0x080fe400020f0c21 */
[----:B------:R-:W-:Y:S02]  /*2ed10*/  LOP3.LUT P4, RZ, R15, 0x80, RZ, 0xc0, !PT ;  /* 0x000000800fff7812 */ /* 0x000fe4000788c0ff */
[CC--:B----4-:R-:W-:Y:S01]  /*2ed20*/  @!P3 LEA R4, P6, R217.reuse, R10.reuse, 0x1 ;  /* 0x0000000ad904b211 */ /* 0x0d0fe200078c08ff */
[----:B------:R3:W-:Y:S02]  /*2ed30*/  @!P5 ST.E.128 desc[UR36][R6.64], RZ ;  /* 0x000000ff0600d985 */ /* 0x0007e4000c101d24 */
[C---:B------:R-:W-:Y:S02]  /*2ed40*/  @!P2 LEA R8, P5, R216.reuse, R10, 0x1 ;  /* 0x0000000ad808a211 */ /* 0x040fe400078a08ff */
[-C--:B------:R-:W-:Y:S02]  /*2ed50*/  @!P3 LEA.HI.X R5, R217, R11.reuse, R32, 0x1, P6 ;  /* 0x0000000bd905b211 */ /* 0x080fe400030f0c20 */
[----:B------:R-:W-:-:S03]  /*2ed60*/  @!P2 LEA.HI.X R9, R216, R11, R31, 0x1, P5 ;  /* 0x0000000bd809a211 */ /* 0x000fc600028f0c1f */
[----:B------:R4:W-:Y:S01]  /*2ed70*/  @!P3 ST.E.128 desc[UR36][R4.64], RZ ;  /* 0x000000ff0400b985 */ /* 0x0009e2000c101d24 */
[----:B---3--:R-:W-:-:S03]  /*2ed80*/  @!P1 LEA R6, P6, R215, R10, 0x1 ;  /* 0x0000000ad7069211 */ /* 0x008fc600078c08ff */
[----:B------:R3:W-:Y:S01]  /*2ed90*/  @!P2 ST.E.128 desc[UR36][R8.64], RZ ;  /* 0x000000ff0800a985 */ /* 0x0007e2000c101d24 */
[----:B------:R-:W-:Y:S02]  /*2eda0*/  @!P1 LEA.HI.X R7, R215, R11, R30, 0x1, P6 ;  /* 0x0000000bd7079211 */ /* 0x000fe400030f0c1e */
[----:B----4-:R-:W-:-:S03]  /*2edb0*/  @P0 LEA R4, P3, R25, R10, 0x1 ;  /* 0x0000000a19040211 */ /* 0x010fc600078608ff */
[----:B------:R3:W-:Y:S01]  /*2edc0*/  @!P1 ST.E.128 desc[UR36][R6.64], RZ ;  /* 0x000000ff06009985 */ /* 0x0007e2000c101d24 */
[C---:B------:R-:W-:Y:S02]  /*2edd0*/  @P4 LEA R10, P5, R20.reuse, R10, 0x1 ;  /* 0x0000000a140a4211 */ /* 0x040fe400078a08ff */
[-C--:B------:R-:W-:Y:S02]  /*2ede0*/  @P0 LEA.HI.X R5, R25, R11.reuse, R27, 0x1, P3 ;  /* 0x0000000b19050211 */ /* 0x080fe400018f0c1b */
[----:B------:R-:W-:-:S03]  /*2edf0*/  @P4 LEA.HI.X R11, R20, R11, R24, 0x1, P5 ;  /* 0x0000000b140b4211 */ /* 0x000fc600028f0c18 */
[----:B------:R3:W-:Y:S04]  /*2ee00*/  @P0 ST.E.128 desc[UR36][R4.64], RZ ;  /* 0x000000ff04000985 */ /* 0x0007e8000c101d24 */
[----:B------:R3:W-:Y:S02]  /*2ee10*/  @P4 ST.E.128 desc[UR36][R10.64], RZ ;  /* 0x000000ff0a004985 */ /* 0x0007e4000c101d24 */
.L_x_6903:
[----:B------:R-:W-:Y:S05]  /*2ee20*/  BSYNC B1 ;  /* 0x0000000000017941 */ /* 0x000fea0003800000 */
.L_x_6902:
[----:B------:R-:W-:Y:S01]  /*2ee30*/  VIADD R0, R0, 0x20 ;  /* 0x0000002000007836 */ /* 0x000fe20000000000 */
[----:B---34-:R3:W4:Y:S04]  /*2ee40*/  SHFL.IDX PT, R11, R3, 0x1, 0x181f ;  /* 0x00381f00030b7f89 */ /* 0x01872800000e0000 */
[----:B------:R-:W-:Y:S01]  /*2ee50*/  ISETP.GE.AND P0, PT, R0, R21, PT ;  /* 0x000000150000720c */ /* 0x000fe20003f06270 */
[----:B------:R3:W0:-:S12]  /*2ee60*/  SHFL.IDX PT, R10, R12, 0x1, 0x181f ;  /* 0x00381f000c0a7f89 */ /* 0x00061800000e0000 */
[----:B---3--:R-:W-:Y:S05]  /*2ee70*/  @P0 BRA `(.L_x_6894) ;  /* 0x00000000007c0947 */ /* 0x008fea0003800000 */
[-C--:B------:R-:W-:Y:S02]  /*2ee80*/  ISETP.GE.AND P6, PT, R166, R13.reuse, PT ;  /* 0x0000000da600720c */ /* 0x080fe40003fc6270 */
[-C--:B------:R-:W-:Y:S02]  /*2ee90*/  ISETP.GE.AND P5, PT, R219, R13.reuse, PT ;  /* 0x0000000ddb00720c */ /* 0x080fe40003fa6270 */
[-C--:B------:R-:W-:Y:S02]  /*2eea0*/  ISETP.GE.AND P4, PT, R218, R13.reuse, PT ;  /* 0x0000000dda00720c */ /* 0x080fe40003f86270 */
[-C--:B------:R-:W-:Y:S02]  /*2eeb0*/  ISETP.GE.AND P3, PT, R217, R13.reuse, PT ;  /* 0x0000000dd900720c */ /* 0x080fe40003f66270 */
[-C--:B------:R-:W-:Y:S02]  /*2eec0*/  ISETP.GE.AND P2, PT, R216, R13.reuse, PT ;  /* 0x0000000dd800720c */ /* 0x080fe40003f46270 */
[----:B------:R-:W-:-:S03]  /*2eed0*/  ISETP.GE.AND P1, PT, R215, R13, PT ;  /* 0x0000000dd700720c */ /* 0x000fc60003f26270 */
[----:B0---4-:R-:W-:Y:S02]  /*2eee0*/  @!P6 IMAD.WIDE R6, R166, 0x2, R10 ;  /* 0x00000002a606e825 */ /* 0x011fe400078e020a */
[----:B------:R-:W-:-:S03]  /*2eef0*/  @!P5 LEA R4, P0, R219, R10, 0x1 ;  /* 0x0000000adb04d211 */ /* 0x000fc600078008ff */
[----:B------:R0:W-:Y:S01]  /*2ef00*/  @!P6 ST.E.128 desc[UR36][R6.64], RZ ;  /* 0x000000ff0600e985 */ /* 0x0001e2000c101d24 */
[----:B------:R-:W-:Y:S02]  /*2ef10*/  @!P5 LEA.HI.X R5, R219, R11, R34, 0x1, P0 ;  /* 0x0000000bdb05d211 */ /* 0x000fe400000f0c22 */
[----:B------:R-:W-:-:S03]  /*2ef20*/  LOP3.LUT P0, RZ, R14, 0x40, RZ, 0xc0, !PT ;  /* 0x000000400eff7812 */ /* 0x000fc6000780c0ff */
[----:B------:R3:W-:Y:S01]  /*2ef30*/  @!P5 ST.E.128 desc[UR36][R4.64], RZ ;  /* 0x000000ff0400d985 */ /* 0x0007e2000c101d24 */
[----:B0-----:R-:W-:-:S04]  /*2ef40*/  @!P4 LEA R6, P6, R218, R10, 0x1 ;  /* 0x0000000ada06c211 */ /* 0x001fc800078c08ff */
[-C--:B------:R-:W-:Y:S02]  /*2ef50*/  @!P4 LEA.HI.X R7, R218, R11.reuse, R33, 0x1, P6 ;  /* 0x0000000bda07c211 */ /* 0x080fe400030f0c21 */
[----:B------:R-:W-:Y:S02]  /*2ef60*/  LOP3.LUT P6, RZ, R15, 0x80, RZ, 0xc0, !PT ;  /* 0x000000800fff7812 */ /* 0x000fe400078cc0ff */
[CC--:B---3--:R-:W-:Y:S01]  /*2ef70*/  @!P3 LEA R4, P5, R217.reuse, R10.reuse, 0x1 ;  /* 0x0000000ad904b211 */ /* 0x0c8fe200078a08ff */
[----:B------:R0:W-:Y:S01]  /*2ef80*/  @!P4 ST.E.128 desc[UR36][R6.64], RZ ;  /* 0x000000ff0600c985 */ /* 0x0001e2000c101d24 */
[C---:B------:R-:W-:Y:S02]  /*2ef90*/  @!P2 LEA R8, P4, R216.reuse, R10, 0x1 ;  /* 0x0000000ad808a211 */ /* 0x040fe400078808ff */
[-C--:B------:R-:W-:Y:S02]  /*2efa0*/  @!P3 LEA.HI.X R5, R217, R11.reuse, R32, 0x1, P5 ;  /* 0x0000000bd905b211 */ /* 0x080fe400028f0c20 */
[----:B------:R-:W-:-:S03]  /*2efb0*/  @!P2 LEA.HI.X R9, R216, R11, R31, 0x1, P4 ;  /* 0x0000000bd809a211 */ /* 0x000fc600020f0c1f */
[----:B------:R3:W-:Y:S01]  /*2efc0*/  @!P3 ST.E.128 desc[UR36][R4.64], RZ ;  /* 0x000000ff0400b985 */ /* 0x0007e2000c101d24 */
[----:B0-----:R-:W-:-:S03]  /*2efd0*/  @!P1 LEA R6, P5, R215, R10, 0x1 ;  /* 0x0000000ad7069211 */ /* 0x001fc600078a08ff */
[----:B------:R0:W-:Y:S01]  /*2efe0*/  @!P2 ST.E.128 desc[UR36][R8.64], RZ ;  /* 0x000000ff0800a985 */ /* 0x0001e2000c101d24 */
[----:B------:R-:W-:Y:S02]  /*2eff0*/  @!P1 LEA.HI.X R7, R215, R11, R30, 0x1, P5 ;  /* 0x0000000bd7079211 */ /* 0x000fe400028f0c1e */
[----:B---3--:R-:W-:-:S03]  /*2f000*/  @P0 LEA R4, P3, R25, R10, 0x1 ;  /* 0x0000000a19040211 */ /* 0x008fc600078608ff */
[----:B------:R0:W-:Y:S01]  /*2f010*/  @!P1 ST.E.128 desc[UR36][R6.64], RZ ;  /* 0x000000ff06009985 */ /* 0x0001e2000c101d24 */
[C---:B------:R-:W-:Y:S02]  /*2f020*/  @P6 LEA R10, P4, R20.reuse, R10, 0x1 ;  /* 0x0000000a140a6211 */ /* 0x040fe400078808ff */
[-C--:B------:R-:W-:Y:S02]  /*2f030*/  @P0 LEA.HI.X R5, R25, R11.reuse, R27, 0x1, P3 ;  /* 0x0000000b19050211 */ /* 0x080fe400018f0c1b */
[----:B------:R-:W-:-:S03]  /*2f040*/  @P6 LEA.HI.X R11, R20, R11, R24, 0x1, P4 ;  /* 0x0000000b140b6211 */ /* 0x000fc600020f0c18 */
[----:B------:R0:W-:Y:S04]  /*2f050*/  @P0 ST.E.128 desc[UR36][R4.64], RZ ;  /* 0x000000ff04000985 */ /* 0x0001e8000c101d24 */
[----:B------:R0:W-:Y:S02]  /*2f060*/  @P6 ST.E.128 desc[UR36][R10.64], RZ ;  /* 0x000000ff0a006985 */ /* 0x0001e4000c101d24 */
.L_x_6894:
[----:B------:R-:W-:Y:S05]  /*2f070*/  BSYNC B0 ;  /* 0x0000000000007941 */ /* 0x000fea0003800000 */
.L_x_6886:
[----:B------:R-:W-:Y:S02]  /*2f080*/  ULDC UR4, c[0x0][0xd3c] ;  /* 0x00034f0000047ab9 */ /* 0x000fe40000000800 */
[----:B-1----:R-:W-:-:S13]  /*2f090*/  ISETP.GE.AND P0, PT, R87, UR4, PT ;  /* 0x0000000457007c0c */ /* 0x002fda000bf06270 */
[----:B------:R-:W-:Y:S05]  /*2f0a0*/  @!P0 BRA `(.L_x_6904) ;  /* 0xfffffd2400b08947 */ /* 0x000fea000383ffff */
[----:B------:R-:W-:Y:S05]  /*2f0b0*/  BRA `(.L_x_6670) ;  /* 0x0000009400f07947 */ /* 0x000fea0003800000 */
.L_x_6668:
[----:B------:R-:W-:-:S08]  /*2f0c0*/  NOP ;  /* 0x0000000000007918 */ /* 0x000fd00000000000 */
[----:B------:R-:W0:-:S00]  /*2f0d0*/  USETMAXREG.DEALLOC.CTAPOOL 0x28 ;  /* 0x00000028000079c8 */ /* 0x000e0000080e0500 */
        /* <DEDUP_REMOVED lines=14> */
.L_x_6905:
        /* <DEDUP_REMOVED lines=44> */
.L_x_6909:
[----:B------:R-:W0:Y:S01]  /*2f480*/  LDC R0, c[0x0][0xd3c] ;  /* 0x00034f00ff007b82 */ /* 0x000e220000000800 */
[----:B------:R-:W-:Y:S01]  /*2f490*/  UIADD3 UR4, UR4, 0x1f, URZ ;  /* 0x0000001f04047890 */ /* 0x000fe2000fffe03f */
[----:B------:R-:W-:Y:S02]  /*2f4a0*/  ULDC UR7, c[0x0][0xd3c] ;  /* 0x00034f0000077ab9 */ /* 0x000fe40000000800 */
[----:B------:R-:W-:-:S03]  /*2f4b0*/  IMAD.U32 R27, RZ, RZ, UR7 ;  /* 0x00000007ff1b7e24 */ /* 0x000fc6000f8e00ff */
        /* <DEDUP_REMOVED lines=33> */
.L_x_6907:
        /* <DEDUP_REMOVED lines=13> */
.L_x_6910:
        /* <DEDUP_REMOVED lines=62> */
.L_x_6911:
        /* <DEDUP_REMOVED lines=61> */
.L_x_6912:
[----:B------:R-:W-:-:S05]  /*2ff50*/  LOP3.LUT R25, RZ, R2, RZ, 0x33, !PT ;  /* 0x00000002ff197212 */ /* 0x000fca00078e33ff */
[----:B------:R-:W-:Y:S01]  /*2ff60*/  IMAD.IADD R25, R0, 0x1, R25 ;  /* 0x0000000100197824 */ /* 0x000fe200078e0219 */
[----:B------:R-:W-:Y:S06]  /*2ff70*/  BRA `(.L_x_6913) ;  /* 0x00000000000c7947 */ /* 0x000fec0003800000 */
.L_x_6908:
[----:B------:R-:W-:Y:S02]  /*2ff80*/  IMAD.MOV.U32 R25, RZ, RZ, RZ ;  /* 0x000000ffff197224 */ /* 0x000fe400078e00ff */
[----:B------:R-:W-:Y:S02]  /*2ff90*/  IMAD.U32 R24, RZ, RZ, UR6 ;  /* 0x00000006ff187e24 */ /* 0x000fe4000f8e00ff */
[----:B------:R-:W-:-:S07]  /*2ffa0*/  IMAD.MOV.U32 R26, RZ, RZ, RZ ;  /* 0x000000ffff1a7224 */ /* 0x000fce00078e00ff */
.L_x_6913:
[----:B------:R-:W-:-:S13]  /*2ffb0*/  ISETP.NE.AND P0, PT, R7, RZ, PT ;  /* 0x000000ff0700720c */ /* 0x000fda0003f05270 */
[----:B------:R-:W0:Y:S01]  /*2ffc0*/  @!P0 S2R R3, SR_CgaCtaId ;  /* 0x0000000000038919 */ /* 0x000e220000008800 */
[----:B------:R-:W-:-:S04]  /*2ffd0*/  @!P0 MOV R0, 0x400 ;  /* 0x0000040000008802 */ /* 0x000fc80000000f00 */
[----:B0-----:R-:W-:-:S05]  /*2ffe0*/  @!P0 LEA R0, R3, R0, 0x18 ;  /* 0x0000000003008211 */ /* 0x001fca00078ec0ff */
[----:B------:R1:W-:Y:S01]  /*2fff0*/  @!P0 STS.128 [R0+0x388d0], R24 ;  /* 0x0388d01800008388 */ /* 0x0003e20000000c00 */
[----:B------:R-:W-:Y:S06]  /*30000*/  BAR.ARV 0x5, 0x180 ;  /* 0x0146000000007b1d */ /* 0x000fec0000002000 */
.L_x_6906:
[----:B------:R2:W-:Y:S01]  /*30010*/  STL [R1+0x43c], RZ ;  /* 0x00043cff01007387 */ /* 0x0005e20000100800 */
[----:B------:R-:W-:Y:S01]  /*30020*/  ULDC UR4, c[0x0][0xd3c] ;  /* 0x00034f0000047ab9 */ /* 0x000fe20000000800 */
[----:B------:R-:W-:Y:S01]  /*30030*/  IMAD.MOV.U32 R28, RZ, RZ, 0x1 ;  /* 0x00000001ff1c7424 */ /* 0x000fe200078e00ff */
[----:B0-----:R-:W-:Y:S01]  /*30040*/  ISETP.GE.AND P0, PT, R27, UR4, PT ;  /* 0x000000041b007c0c */ /* 0x001fe2000bf06270 */
[----:B------:R-:W-:-:S12]  /*30050*/  IMAD.MOV.U32 R22, RZ, RZ, RZ ;  /* 0x000000ffff167224 */ /* 0x000fd800078e00ff */
[----:B--2---:R-:W-:Y:S05]  /*30060*/  @P0 BRA `(.L_x_6914) ;  /* 0x0000008400280947 */ /* 0x004fea0003800000 */
[----:B------:R-:W0:Y:S01]  /*30070*/  S2R R5, SR_TID.X ;  /* 0x0000000000057919 */ /* 0x000e220000002100 */
[----:B------:R-:W2:Y:S01]  /*30080*/  S2UR UR5, SR_CgaCtaId ;  /* 0x00000000000579c3 */ /* 0x000ea20000008800 */
[----:B------:R-:W-:Y:S01]  /*30090*/  UMOV UR4, 0x400 ;  /* 0x0000040000047882 */ /* 0x000fe20000000000 */
[----:B------:R-:W-:Y:S01]  /*300a0*/  BSSY B8, `(.L_x_6914) ;  /* 0x0000846000087945 */ /* 0x000fe20003800000 */
[----:B------:R3:W-:Y:S01]  /*300b0*/  STL [R1+0x43c], RZ ;  /* 0x00043cff01007387 */ /* 0x0007e20000100800 */
[----:B------:R-:W-:Y:S01]  /*300c0*/  IMAD.MOV.U32 R29, RZ, RZ, 0x1 ;  /* 0x00000001ff1d7424 */ /* 0x000fe200078e00ff */
[----:B------:R-:W-:Y:S01]  /*300d0*/  ULDC.64 UR40, c[0x0][0x198] ;  /* 0x0000660000287ab9 */ /* 0x000fe20000000a00 */
[----:B------:R-:W-:Y:S01]  /*300e0*/  IMAD.MOV.U32 R19, RZ, RZ, RZ ;  /* 0x000000ffff137224 */ /* 0x000fe200078e00ff */
[----:B------:R-:W-:Y:S01]  /*300f0*/  ULOP3.LUT UR44, UR60, 0x2, URZ, 0xfc, !UPT ;  /* 0x000000023c2c7892 */ /* 0x000fe2000f8efc3f */
[----:B------:R-:W-:Y:S01]  /*30100*/  IMAD.MOV.U32 R22, RZ, RZ, RZ ;  /* 0x000000ffff167224 */ /* 0x000fe200078e00ff */
[----:B------:R-:W-:Y:S01]  /*30110*/  ULDC UR43, c[0x0][0xc] ;  /* 0x00000300002b7ab9 */ /* 0x000fe20000000800 */
[----:B------:R-:W-:Y:S01]  /*30120*/  IMAD.MOV.U32 R28, RZ, RZ, 0x1 ;  /* 0x00000001ff1c7424 */ /* 0x000fe200078e00ff */
[----:B--2---:R-:W-:-:S06]  /*30130*/  ULEA UR4, UR5, UR4, 0x18 ;  /* 0x0000000405047291 */ /* 0x004fcc000f8ec03f */
[----:B------:R-:W-:Y:S01]  /*30140*/  IMAD.U32 R18, RZ, RZ, UR4 ;  /* 0x00000004ff127e24 */ /* 0x000fe2000f8e00ff */
[C---:B0-----:R-:W-:Y:S01]  /*30150*/  LOP3.LUT R4, R5.reuse, 0x7f, RZ, 0xc0, !PT ;  /* 0x0000007f05047812 */ /* 0x041fe200078ec0ff */
[----:B-1----:R-:W-:-:S04]  /*30160*/  IMAD.SHL.U32 R0, R5, 0x8, RZ ;  /* 0x0000000805007824 */ /* 0x002fc800078e00ff */
[----:B------:R-:W-:Y:S01]  /*30170*/  IMAD.SHL.U32 R36, R4, 0x8, RZ ;  /* 0x0000000804247824 */ /* 0x000fe200078e00ff */
[C---:B------:R-:W-:Y:S02]  /*30180*/  LOP3.LUT R2, R0.reuse, 0x1f8, RZ, 0xc0, !PT ;  /* 0x000001f800027812 */ /* 0x040fe400078ec0ff */
[----:B------:R-:W-:Y:S02]  /*30190*/  LOP3.LUT R0, R0, 0x38, RZ, 0xc0, !PT ;  /* 0x0000003800007812 */ /* 0x000fe400078ec0ff */
[----:B------:R-:W-:Y:S01]  /*301a0*/  LOP3.LUT R3, R2, 0x38, R5, 0x78, !PT ;  /* 0x0000003802037812 */ /* 0x000fe200078e7805 */
[----:B------:R-:W-:-:S03]  /*301b0*/  IMAD.SHL.U32 R2, R5, 0x10, RZ ;  /* 0x0000001005027824 */ /* 0x000fc600078e00ff */
[----:B------:R-:W-:Y:S02]  /*301c0*/  LOP3.LUT R36, R3, 0x200, R36, 0xf8, !PT ;  /* 0x0000020003247812 */ /* 0x000fe400078ef824 */
[----:B------:R-:W-:Y:S02]  /*301d0*/  SHF.R.U32.HI R3, RZ, 0x3, R4 ;  /* 0x00000003ff037819 */ /* 0x000fe40000011604 */
[----:B------:R-:W-:Y:S01]  /*301e0*/  LOP3.LUT R4, R0, 0x80, RZ, 0xfc, !PT ;  /* 0x0000008000047812 */ /* 0x000fe200078efcff */
[----:B------:R-:W-:Y:S01]  /*301f0*/  IMAD R23, R36, 0x2, R18 ;  /* 0x0000000224177824 */ /* 0x000fe200078e0212 */
[----:B------:R-:W-:Y:S02]  /*30200*/  LOP3.LUT R3, R3, 0x70, R2, 0xf8, !PT ;  /* 0x0000007003037812 */ /* 0x000fe400078ef802 */
[C---:B------:R-:W-:Y:S02]  /*30210*/  LOP3.LUT R2, R0.reuse, 0x40, RZ, 0xfc, !PT ;  /* 0x0000004000027812 */ /* 0x040fe400078efcff */
[----:B------:R-:W-:-:S02]  /*30220*/  LOP3.LUT R3, R0, 0xc0, RZ, 0xfc, !PT ;  /* 0x000000c000037812 */ /* 0x000fc400078efcff */
[C---:B------:R-:W-:Y:S02]  /*30230*/  LOP3.LUT R2, R0.reuse, 0x100, RZ, 0xfc, !PT ;  /* 0x0000010000027812 */ /* 0x040fe400078efcff */
[C---:B------:R-:W-:Y:S02]  /*30240*/  LOP3.LUT R3, R0.reuse, 0x140, RZ, 0xfc, !PT ;  /* 0x0000014000037812 */ /* 0x040fe400078efcff */
[C---:B------:R-:W-:Y:S02]  /*30250*/  LOP3.LUT R2, R0.reuse, 0x180, RZ, 0xfc, !PT ;  /* 0x0000018000027812 */ /* 0x040fe400078efcff */
[----:B---3--:R-:W-:-:S07]  /*30260*/  LOP3.LUT R0, R0, 0x1c0, RZ, 0xfc, !PT ;  /* 0x000001c000007812 */ /* 0x008fce00078efcff */
.L_x_7047:
[----:B------:R-:W-:Y:S05]  /*30270*/  YIELD ;  /* 0x0000000000007946 */ /* 0x000fea0003800000 */
[----:B------:R-:W-:Y:S01]  /*30280*/  ULDC.64 UR4, c[0x0][0xb20] ;  /* 0x0002c80000047ab9 */ /* 0x000fe20000000a00 */
[----:B------:R-:W-:Y:S01]  /*30290*/  IMAD.MOV.U32 R34, RZ, RZ, RZ ;  /* 0x000000ffff227224 */ /* 0x000fe200078e00ff */
[----:B------:R-:W-:Y:S01]  /*302a0*/  ISETP.NE.U32.AND P0, PT, RZ, UR4, PT ;  /* 0x00000004ff007c0c */ /* 0x000fe2000bf05070 */
[----:B0-----:R-:W0:Y:S01]  /*302b0*/  LDC.64 R4, c[0x0][0xaf8] ;  /* 0x0002be00ff047b82 */ /* 0x001e220000000a00 */
[----:B------:R-:W-:Y:S01]  /*302c0*/  IMAD.MOV.U32 R0, RZ, RZ, RZ ;  /* 0x000000ffff007224 */ /* 0x000fe200078e00ff */
[----:B------:R-:W-:Y:S01]  /*302d0*/  ULDC.64 UR6, c[0x0][0xb08] ;  /* 0x0002c20000067ab9 */ /* 0x000fe20000000a00 */
[----:B------:R-:W-:Y:S01]  /*302e0*/  ISETP.NE.AND.EX P0, PT, RZ, UR5, PT, P0 ;  /* 0x00000005ff007c0c */ /* 0x000fe2000bf05300 */
[----:B------:R-:W-:-:S12]  /*302f0*/  ULDC.64 UR4, c[0x0][0xb10] ;  /* 0x0002c40000047ab9 */ /* 0x000fd80000000a00 */
[----:B-1----:R-:W1:Y:S02]  /*30300*/  @P0 LDC.64 R2, c[0x0][0xb20] ;  /* 0x0002c800ff020b82 */ /* 0x002e640000000a00 */
[----:B-1----:R-:W-:-:S05]  /*30310*/  @P0 IMAD.WIDE R2, R27, 0x4, R2 ;  /* 0x000000041b020825 */ /* 0x002fca00078e0202 */
[----:B------:R1:W5:Y:S01]  /*30320*/  @P0 LDG.E R34, desc[UR36][R2.64] ;  /* 0x0000002402220981 */ /* 0x000362000c1e1900 */
[----:B------:R-:W-:Y:S01]  /*30330*/  ISETP.NE.U32.AND P0, PT, RZ, UR4, PT ;  /* 0x00000004ff007c0c */ /* 0x000fe2000bf05070 */
[----:B0-----:R-:W-:Y:S01]  /*30340*/  IMAD.WIDE R4, R27, 0x4, R4 ;  /* 0x000000041b047825 */ /* 0x001fe200078e0204 */
[----:B------:R-:W-:Y:S02]  /*30350*/  ISETP.NE.U32.AND P1, PT, RZ, UR6, PT ;  /* 0x00000006ff007c0c */ /* 0x000fe4000bf25070 */
[----:B------:R-:W-:Y:S01]  /*30360*/  ISETP.NE.AND.EX P2, PT, RZ, UR5, PT, P0 ;  /* 0x00000005ff007c0c */ /* 0x000fe2000bf45300 */
[----:B------:R-:W-:Y:S01]  /*30370*/  ULDC.64 UR4, c[0x0][0xaf8] ;  /* 0x0002be0000047ab9 */ /* 0x000fe20000000a00 */
[----:B------:R-:W-:Y:S01]  /*30380*/  ISETP.NE.AND.EX P1, PT, RZ, UR7, PT, P1 ;  /* 0x00000007ff007c0c */ /* 0x000fe2000bf25310 */
[----:B---3--:R-:W-:Y:S01]  /*30390*/  IMAD.MOV.U32 R6, RZ, RZ, RZ ;  /* 0x000000ffff067224 */ /* 0x008fe200078e00ff */
[----:B------:R-:W-:Y:S01]  /*303a0*/  ISETP.NE.U32.AND P0, PT, RZ, UR4, PT ;  /* 0x00000004ff007c0c */ /* 0x000fe2000bf05070 */
[----:B-1----:R-:W0:Y:S03]  /*303b0*/  LDC.64 R2, c[0x0][0xb08] ;  /* 0x0002c200ff027b82 */ /* 0x002e260000000a00 */
[----:B------:R-:W-:-:S05]  /*303c0*/  ISETP.NE.AND.EX P0, PT, RZ, UR5, PT, P0 ;  /* 0x00000005ff007c0c */ /* 0x000fca000bf05300 */
[----:B------:R-:W1:Y:S08]  /*303d0*/  @P2 LDC.64 R8, c[0x0][0xb10] ;  /* 0x0002c400ff082b82 */ /* 0x000e700000000a00 */
[----:B--2---:R-:W2:Y:S01]  /*303e0*/  @P0 LDG.E R0, desc[UR36][R4.64] ;  /* 0x0000002404000981 */ /* 0x004ea2000c1e1900 */
[----:B------:R-:W-:Y:S01]  /*303f0*/  ULDC UR4, c[0x0][0x288] ;  /* 0x0000a20000047ab9 */ /* 0x000fe20000000800 */
[----:B0-----:R-:W-:-:S05]  /*30400*/  IMAD.WIDE R2, R27, 0x4, R2 ;  /* 0x000000041b027825 */ /* 0x001fca00078e0202 */
[----:B------:R0:W5:Y:S01]  /*30410*/  @P1 LDG.E R6, desc[UR36][R2.64] ;  /* 0x0000002402061981 */ /* 0x000162000c1e1900 */
[----:B-1----:R-:W-:-:S03]  /*30420*/  @P2 IMAD.WIDE R8, R27, 0x4, R8 ;  /* 0x000000041b082825 */ /* 0x002fc600078e0208 */
[----:B--2---:R1:W-:Y:S02]  /*30430*/  STL [R1+0x418], R0 ;  /* 0x0004180001007387 */ /* 0x0043e40000100800 */
[----:B-1----:R-:W-:Y:S01]  /*30440*/  IMAD.U32 R0, RZ, RZ, UR4 ;  /* 0x00000004ff007e24 */ /* 0x002fe2000f8e00ff */
[----:B------:R-:W-:-:S05]  /*30450*/  ULDC.64 UR4, c[0x0][0x418] ;  /* 0x0001060000047ab9 */ /* 0x000fca0000000a00 */
[----:B------:R-:W2:Y:S01]  /*30460*/  @P2 LDG.E R0, desc[UR36][R8.64] ;  /* 0x0000002408002981 */ /* 0x000ea2000c1e1900 */
[----:B------:R-:W-:-:S03]  /*30470*/  UISETP.NE.U32.AND UP0, UPT, UR4, URZ, UPT ;  /* 0x0000003f0400728c */ /* 0x000fc6000bf05070 */
[----:B------:R-:W-:Y:S01]  /*30480*/  ULDC UR4, c[0x0][0x424] ;  /* 0x0001090000047ab9 */ /* 0x000fe20000000800 */
[----:B------:R-:W-:-:S03]  /*30490*/  UISETP.NE.AND.EX UP0, UPT, UR5, URZ, UPT, UP0 ;  /* 0x0000003f0500728c */ /* 0x000fc6000bf05300 */
[----:B------:R-:W-:Y:S01]  /*304a0*/  ULDC UR5, c[0x0][0x2f0] ;  /* 0x0000bc0000057ab9 */ /* 0x000fe20000000800 */
[----:B------:R-:W-:-:S04]  /*304b0*/  USEL UR4, UR4, 0x1, UP0 ;  /* 0x0000000104047887 */ /* 0x000fc80008000000 */
[----:B------:R-:W-:-:S03]  /*304c0*/  UIMAD UR4, UR4, UR5, URZ ;  /* 0x00000005040472a4 */ /* 0x000fc6000f8e023f */
[----:B------:R-:W-:Y:S02]  /*304d0*/  ULDC UR5, c[0x0][0x348] ;  /* 0x0000d20000057ab9 */ /* 0x000fe40000000800 */
[----:B------:R-:W-:Y:S02]  /*304e0*/  IMAD.U32 R7, RZ, RZ, UR5 ;  /* 0x00000005ff077e24 */ /* 0x000fe4000f8e00ff */
[----:B------:R-:W-:Y:S01]  /*304f0*/  IMAD.U32 R10, RZ, RZ, UR4 ;  /* 0x00000004ff0a7e24 */ /* 0x000fe2000f8e00ff */
[----:B--2---:R0:W-:Y:S01]  /*30500*/  STL [R1+0x410], R0 ;  /* 0x0004100001007387 */ /* 0x0041e20000100800 */
[----:B------:R-:W-:Y:S01]  /*30510*/  IMAD.MOV.U32 R12, RZ, RZ, R0 ;  /* 0x000000ffff0c7224 */ /* 0x000fe200078e0000 */
[----:B------:R-:W-:Y:S06]  /*30520*/  @P2 BRA `(.L_x_6915) ;  /* 0x0000000000142947 */ /* 0x000fec0003800000 */
[----:B------:R-:W-:Y:S05]  /*30530*/  @!P0 BRA `(.L_x_6915) ;  /* 0x0000000000108947 */ /* 0x000fea0003800000 */
[----:B------:R-:W2:Y:S04]  /*30540*/  LDG.E R9, desc[UR36][R4.64] ;  /* 0x0000002404097981 */ /* 0x000ea8000c1e1900 */
[----:B0-----:R-:W2:Y:S02]  /*30550*/  LDG.E R0, desc[UR36][R4.64+0x4] ;  /* 0x0000042404007981 */ /* 0x001ea4000c1e1900 */
[----:B--2---:R-:W-:-:S05]  /*30560*/  IMAD.IADD R12, R0, 0x1, -R9 ;  /* 0x00000001000c7824 */ /* 0x004fca00078e0a09 */
[----:B------:R1:W-:Y:S02]  /*30570*/  STL [R1+0x410], R12 ;  /* 0x0004100c01007387 */ /* 0x0003e40000100800 */
.L_x_6915:
[----:B------:R-:W-:Y:S01]  /*30580*/  ULDC.64 UR4, c[0x0][0xb18] ;  /* 0x0002c60000047ab9 */ /* 0x000fe20000000a00 */
[C---:B0-----:R-:W-:Y:S02]  /*30590*/  LOP3.LUT R0, R26.reuse, 0xff000000, RZ, 0xc0, !PT ;  /* 0xff0000001a007812 */ /* 0x041fe400078ec0ff */
[----:B------:R-:W-:Y:S02]  /*305a0*/  ISETP.NE.U32.AND P0, PT, RZ, UR4, PT ;  /* 0x00000004ff007c0c */ /* 0x000fe4000bf05070 */
[----:B------:R-:W-:Y:S02]  /*305b0*/  SHF.R.U32.HI R5, RZ, 0x8, R0 ;  /* 0x00000008ff057819 */ /* 0x000fe40000011600 */
[----:B------:R-:W-:Y:S02]  /*305c0*/  ISETP.NE.AND.EX P0, PT, RZ, UR5, PT, P0 ;  /* 0x00000005ff007c0c */ /* 0x000fe4000bf05300 */
[C---:B------:R-:W-:Y:S02]  /*305d0*/  LOP3.LUT R0, R26.reuse, 0xff0000, RZ, 0xc0, !PT ;  /* 0x00ff00001a007812 */ /* 0x040fe400078ec0ff */
[----:B------:R-:W-:-:S02]  /*305e0*/  LOP3.LUT R16, R26, 0xffff, RZ, 0xc0, !PT ;  /* 0x0000ffff1a107812 */ /* 0x000fc400078ec0ff */
[----:B------:R-:W-:-:S07]  /*305f0*/  LEA.HI R0, R0, R5, RZ, 0x10 ;  /* 0x0000000500007211 */ /* 0x000fce00078f80ff */
[----:B------:R-:W-:Y:S05]  /*30600*/  @!P0 BRA `(.L_x_6916) ;  /* 0x0000000000108947 */ /* 0x000fea0003800000 */
[----:B------:R-:W0:Y:S02]  /*30610*/  LDC.64 R4, c[0x0][0xb18] ;  /* 0x0002c600ff047b82 */ /* 0x000e240000000a00 */
[----:B0-----:R-:W-:-:S05]  /*30620*/  IMAD.WIDE R4, R27, 0x4, R4 ;  /* 0x000000041b047825 */ /* 0x001fca00078e0204 */
[----:B------:R0:W5:Y:S01]  /*30630*/  LDG.E R10, desc[UR36][R4.64] ;  /* 0x00000024040a7981 */ /* 0x000162000c1e1900 */
[----:B------:R-:W-:Y:S05]  /*30640*/  BRA `(.L_x_6917) ;  /* 0x0000000000247947 */ /* 0x000fea0003800000 */
.L_x_6916:
        /* <DEDUP_REMOVED lines=9> */
.L_x_6917:
[----:B0-----:R-:W2:Y:S01]  /*306e0*/  @P1 LDG.E R4, desc[UR36][R2.64] ;  /* 0x0000002402041981 */ /* 0x001ea2000c1e1900 */
[----:B------:R-:W0:Y:S03]  /*306f0*/  LDC R5, c[0x0][0x448] ;  /* 0x00011200ff057b82 */ /* 0x000e260000000800 */
[----:B------:R-:W2:Y:S01]  /*30700*/  @P1 LDG.E R9, desc[UR36][R2.64+0x4] ;  /* 0x0000042402091981 */ /* 0x000ea2000c1e1900 */
[----:B-----5:R-:W-:Y:S02]  /*30710*/  IMAD.IADD R10, R10, 0x1, -R34 ;  /* 0x000000010a0a7824 */ /* 0x020fe400078e0a22 */
[----:B------:R-:W-:Y:S01]  /*30720*/  IMAD.SHL.U32 R32, R25, 0x40, RZ ;  /* 0x0000004019207824 */ /* 0x000fe200078e00ff */
[----:B0-----:R-:W-:-:S13]  /*30730*/  ISETP.NE.AND P2, PT, R5, 0x1, PT ;  /* 0x000000010500780c */ /* 0x001fda0003f45270 */
[----:B------:R-:W0:Y:S08]  /*30740*/  @P2 LDC R8, c[0x0][0x44c] ;  /* 0x00011300ff082b82 */ /* 0x000e300000000800 */
[----:B------:R-:W3:Y:S01]  /*30750*/  @P2 LDC R5, c[0x0][0x450] ;  /* 0x00011400ff052b82 */ /* 0x000ee20000000800 */
[----:B--2---:R-:W-:Y:S02]  /*30760*/  @P1 IMAD.IADD R7, R9, 0x1, -R4 ;  /* 0x0000000109071824 */ /* 0x004fe400078e0a04 */
[----:B------:R-:W-:-:S02]  /*30770*/  VIADD R9, R32, 0x3f ;  /* 0x0000003f20097836 */ /* 0x000fc40000000000 */
[----:B------:R-:W-:Y:S02]  /*30780*/  IMAD.IADD R26, R10, 0x1, R7 ;  /* 0x000000010a1a7824 */ /* 0x000fe400078e0207 */
[----:B0-----:R-:W-:-:S04]  /*30790*/  @P2 IMAD.HI.U32 R8, R9, R8, RZ ;  /* 0x0000000809082227 */ /* 0x001fc800078e00ff */
[C---:B------:R-:W-:Y:S01]  /*307a0*/  VIADD R20, R26.reuse, 0x3f ;  /* 0x0000003f1a147836 */ /* 0x040fe20000000000 */
[----:B---3--:R-:W-:Y:S02]  /*307b0*/  @P2 SHF.R.U32.HI R9, RZ, R5, R8 ;  /* 0x00000005ff092219 */ /* 0x008fe40000011608 */
[----:B------:R-:W-:Y:S02]  /*307c0*/  IADD3 R8, R26, 0x1, -R12 ;  /* 0x000000011a087810 */ /* 0x000fe40007ffe80c */
[----:B------:R-:W-:-:S03]  /*307d0*/  SHF.R.S32.HI R3, RZ, 0x1f, R20 ;  /* 0x0000001fff037819 */ /* 0x000fc60000011414 */
[----:B------:R-:W-:Y:S01]  /*307e0*/  IMAD.IADD R9, R8, 0x1, R9 ;  /* 0x0000000108097824 */ /* 0x000fe200078e0209 */
        /* <DEDUP_REMOVED lines=17> */
.L_x_6920:
[----:B------:R-:W-:-:S13]  /*30900*/  ISETP.NE.AND P0, PT, R3, 0x1, PT ;  /* 0x000000010300780c */ /* 0x000fda0003f05270 */
[----:B------:R-:W0:Y:S02]  /*30910*/  @P0 LDC.64 R4, c[0x0][0xae0] ;  /* 0x0002b800ff040b82 */ /* 0x000e240000000a00 */
[----:B0-----:R-:W-:-:S05]  /*30920*/  @P0 IMAD.HI.U32 R4, R11, R4, RZ ;  /* 0x000000040b040227 */ /* 0x001fca00078e00ff */
[----:B------:R-:W-:-:S07]  /*30930*/  @P0 SHF.R.U32.HI R11, RZ, R5, R4 ;  /* 0x00000005ff0b0219 */ /* 0x000fce0000011604 */
.L_x_6921:
[----:B------:R-:W-:Y:S05]  /*30940*/  BSYNC B0 ;  /* 0x0000000000007941 */ /* 0x000fea0003800000 */
.L_x_6919:
[----:B------:R-:W-:-:S05]  /*30950*/  IMAD R11, R11, R3, R3 ;  /* 0x000000030b0b7224 */ /* 0x000fca00078e0203 */
[----:B------:R-:W-:-:S07]  /*30960*/  VIMNMX R2, R2, R11, PT ;  /* 0x0000000b02027248 */ /* 0x000fce0003fe0100 */
.L_x_6918:
        /* <DEDUP_REMOVED lines=9> */
[----:B-1----:R-:W-:Y:S01]  /*30a00*/  IMAD.IADD R12, R9, 0x1, R4 ;  /* 0x00000001090c7824 */ /* 0x002fe200078e0204 */
        /* <DEDUP_REMOVED lines=15> */
.L_x_6924:
[----:B------:R-:W-:-:S13]  /*30b00*/  ISETP.NE.AND P0, PT, R3, 0x1, PT ;  /* 0x000000010300780c */ /* 0x000fda0003f05270 */
[----:B------:R-:W0:Y:S02]  /*30b10*/  @P0 LDC.64 R4, c[0x0][0xae0] ;  /* 0x0002b800ff040b82 */ /* 0x000e240000000a00 */
[----:B0-----:R-:W-:-:S05]  /*30b20*/  @P0 IMAD.HI.U32 R4, R12, R4, RZ ;  /* 0x000000040c040227 */ /* 0x001fca00078e00ff */
[----:B------:R-:W-:-:S07]  /*30b30*/  @P0 SHF.R.U32.HI R12, RZ, R5, R4 ;  /* 0x00000005ff0c0219 */ /* 0x000fce0000011604 */
.L_x_6925:
[----:B------:R-:W-:Y:S05]  /*30b40*/  BSYNC B0 ;  /* 0x0000000000007941 */ /* 0x000fea0003800000 */
.L_x_6923:
[----:B------:R-:W-:-:S05]  /*30b50*/  IMAD R3, R12, R3, RZ ;  /* 0x000000030c037224 */ /* 0x000fca00078e02ff */
[----:B------:R-:W-:-:S07]  /*30b60*/  VIMNMX R2, R2, R3, !PT ;  /* 0x0000000302027248 */ /* 0x000fce0007fe0100 */
.L_x_6922:
        /* <DEDUP_REMOVED lines=39> */
.L_x_6927:
[----:B------:R-:W-:Y:S05]  /*30de0*/  BSYNC B0 ;  /* 0x0000000000007941 */ /* 0x000fea0003800000 */
.L_x_6926:
        /* <DEDUP_REMOVED lines=8> */
[----:B------:R-:W-:-:S13]  /*30e70*/  ISETP.GT.AND P0, PT, R11, R4, PT ;  /* 0x000000040b00720c */ /* 0x000fda0003f04270 */
        /* <DEDUP_REMOVED lines=15> */
.L_x_7101:
[----:B-1----:R-:W-:Y:S02]  /*30f70*/  ISETP.NE.AND P0, PT, R14, RZ, PT ;  /* 0x000000ff0e00720c */ /* 0x002fe40003f05270 */
[----:B------:R-:W-:-:S11]  /*30f80*/  PLOP3.LUT P6, PT, PT, PT, PT, 0x8, 0x0 ;  /* 0x000000000000781c */ /* 0x000fd60003fce170 */
[----:B------:R-:W-:Y:S05]  /*30f90*/  @P0 BRA `(.L_x_6931) ;  /* 0x00000000000c0947 */ /* 0x000fea0003800000 */
[----:B------:R-:W-:-:S03]  /*30fa0*/  UMOV UR4, 0xffffffff ;  /* 0xffffffff00047882 */ /* 0x000fc60000000000 */
[----:B------:R-:W-:Y:S05]  /*30fb0*/  BRA.DIV UR4, `(.L_x_6932) ;  /* 0x0000008a04887947 */ /* 0x000fea000b800000 */
[----:B------:R-:W-:-:S13]  /*30fc0*/  ELECT P6, URZ, PT ;  /* 0x00000000003f782f */ /* 0x000fda00038c0000 */
.L_x_6931:
        /* <DEDUP_REMOVED lines=9> */
.L_x_7104:
[----:B------:R-:W-:Y:S05]  /*31060*/  BSYNC B1 ;  /* 0x0000000000017941 */ /* 0x000fea0003800000 */
.L_x_6933:
[----:B------:R-:W-:Y:S04]  /*31070*/  BSSY B1, `(.L_x_6935) ;  /* 0x00000b7000017945 */ /* 0x000fe80003800000 */
[----:B------:R-:W-:Y:S05]  /*31080*/  @!P6 BRA `(.L_x_6936) ;  /* 0x0000000800d4e947 */ /* 0x000fea0003800000 */
[----:B------:R-:W1:Y:S01]  /*31090*/  S2R R7, SR_TID.X ;  /* 0x0000000000077919 */ /* 0x000e620000002100 */
[----:B0-----:R-:W-:Y:S01]  /*310a0*/  IMAD R3, R19, 0x8, R18 ;  /* 0x0000000813037824 */ /* 0x001fe200078e0212 */
[----:B------:R-:W-:Y:S01]  /*310b0*/  BSSY B2, `(.L_x_6937) ;  /* 0x0000006000027945 */ /* 0x000fe20003800000 */
[----:B-1----:R-:W-:Y:S02]  /*310c0*/  LOP3.LUT R10, R7, 0x7f, RZ, 0xc0, !PT ;  /* 0x0000007f070a7812 */ /* 0x002fe400078ec0ff */
[----:B------:R-:W-:Y:S02]  /*310d0*/  SHF.L.U32 R7, R29, 0x1f, RZ ;  /* 0x0000001f1d077819 */ /* 0x000fe400000006ff */
[----:B------:R-:W-:Y:S02]  /*310e0*/  ISETP.NE.AND P1, PT, R10, RZ, PT ;  /* 0x000000ff0a00720c */ /* 0x000fe40003f25270 */
[----:B------:R-:W0:Y:S02]  /*310f0*/  SYNCS.PHASECHK.TRANS64.TRYWAIT P0, [R3+URZ+0x388a0], R7 ;  /* 0x0388a007030075a7 */ /* 0x000e24000800017f */
[----:B0-----:R-:W-:Y:S09]  /*31100*/  @!P0 BRA `(.L_x_6938) ;  /* 0x0000008800688947 */ /* 0x001ff20003800000 */
.L_x_7105:
[----:B------:R-:W-:Y:S05]  /*31110*/  BSYNC B2 ;  /* 0x0000000000027941 */ /* 0x000fea0003800000 */
.L_x_6937:
[----:B------:R-:W-:Y:S04]  /*31120*/  BSSY B2, `(.L_x_6939) ;  /* 0x0000009000027945 */ /* 0x000fe80003800000 */
[----:B------:R-:W-:Y:S05]  /*31130*/  @P1 BRA `(.L_x_6940) ;  /* 0x00000000001c1947 */ /* 0x000fea0003800000 */
[----:B------:R-:W1:Y:S02]  /*31140*/  S2R R10, SR_TID.X ;  /* 0x00000000000a7919 */ /* 0x000e640000002100 */
[----:B-1----:R-:W-:Y:S01]  /*31150*/  LOP3.LUT R11, R10, 0x1f, RZ, 0xc0, !PT ;  /* 0x0000001f0a0b7812 */ /* 0x002fe200078ec0ff */
[----:B------:R-:W-:-:S03]  /*31160*/  IMAD.MOV.U32 R10, RZ, RZ, 0x2000 ;  /* 0x00002000ff0a7424 */ /* 0x000fc600078e00ff */
[----:B------:R-:W-:Y:S01]  /*31170*/  ISETP.NE.AND P0, PT, R11, RZ, PT ;  /* 0x000000ff0b00720c */ /* 0x000fe20003f05270 */
[----:B------:R1:W-:-:S12]  /*31180*/  SYNCS.ARRIVE.TRANS64 RZ, [R3+URZ+0x38890], R10 ;  /* 0x0388900a03ff79a7 */ /* 0x0003d8000800003f */
[----:B-1----:R-:W-:Y:S05]  /*31190*/  @!P0 BRA `(.L_x_6940) ;  /* 0x0000000000048947 */ /* 0x002fea0003800000 */
[----:B------:R-:W-:Y:S01]  /*311a0*/  BPT.TRAP 0x1 ;  /* 0x000000040000795c */ /* 0x000fe20000300000 */
.L_x_6940:
[----:B------:R-:W-:Y:S05]  /*311b0*/  BSYNC B2 ;  /* 0x0000000000027941 */ /* 0x000fea0003800000 */
.L_x_6939:
        /* <DEDUP_REMOVED lines=12> */
.L_x_6941:
        /* <DEDUP_REMOVED lines=13> */
.L_x_7106:
[----:B------:R-:W-:Y:S05]  /*31350*/  BSYNC B2 ;  /* 0x0000000000027941 */ /* 0x000fea0003800000 */
.L_x_6942:
        /* <DEDUP_REMOVED lines=11> */
.L_x_6945:
[----:B------:R-:W-:Y:S05]  /*31410*/  BSYNC B2 ;  /* 0x0000000000027941 */ /* 0x000fea0003800000 */
.L_x_6944:
        /* <DEDUP_REMOVED lines=9> */
.L_x_6946:
        /* <DEDUP_REMOVED lines=15> */
.L_x_6947:
        /* <DEDUP_REMOVED lines=15> */
.L_x_6948:
        /* <DEDUP_REMOVED lines=15> */
.L_x_6949:
        /* <DEDUP_REMOVED lines=15> */
.L_x_6950:
        /* <DEDUP_REMOVED lines=15> */
.L_x_6951:
        /* <DEDUP_REMOVED lines=15> */
.L_x_6952:
        /* <DEDUP_REMOVED lines=15> */
.L_x_6953:
        /* <DEDUP_REMOVED lines=10> */
.L_x_6936:
[----:B------:R-:W-:Y:S05]  /*31be0*/  BSYNC B1 ;  /* 0x0000000000017941 */ /* 0x000fea0003800000 */
.L_x_6935:
        /* <DEDUP_REMOVED lines=9> */
.L_x_6973:
[----:B------:R-:W-:Y:S05]  /*31c80*/  YIELD ;  /* 0x0000000000007946 */ /* 0x000fea0003800000 */
[----:B------:R-:W-:Y:S04]  /*31c90*/  BSSY B1, `(.L_x_6954) ;  /* 0x00000b6000017945 */ /* 0x000fe80003800000 */
[----:B------:R-:W-:Y:S05]  /*31ca0*/  @!P6 BRA `(.L_x_6955) ;  /* 0x0000000800d0e947 */ /* 0x000fea0003800000 */
[----:B------:R-:W0:Y:S01]  /*31cb0*/  S2R R2, SR_TID.X ;  /* 0x0000000000027919 */ /* 0x000e220000002100 */
[----:B------:R-:W-:Y:S01]  /*31cc0*/  IMAD R10, R19, 0x8, R18 ;  /* 0x00000008130a7824 */ /* 0x000fe200078e0212 */
[----:B------:R-:W-:Y:S01]  /*31cd0*/  BSSY B2, `(.L_x_6956) ;  /* 0x0000006000027945 */ /* 0x000fe20003800000 */
[----:B0-----:R-:W-:Y:S02]  /*31ce0*/  LOP3.LUT R3, R2, 0x7f, RZ, 0xc0, !PT ;  /* 0x0000007f02037812 */ /* 0x001fe400078ec0ff */
[----:B------:R-:W-:Y:S02]  /*31cf0*/  SHF.L.U32 R2, R29, 0x1f, RZ ;  /* 0x0000001f1d027819 */ /* 0x000fe400000006ff */
[----:B------:R-:W-:Y:S02]  /*31d00*/  ISETP.NE.AND P2, PT, R3, RZ, PT ;  /* 0x000000ff0300720c */ /* 0x000fe40003f45270 */
[----:B------:R-:W0:Y:S02]  /*31d10*/  SYNCS.PHASECHK.TRANS64.TRYWAIT P1, [R10+URZ+0x388a0], R2 ;  /* 0x0388a0020a0075a7 */ /* 0x000e24000802017f */
[----:B0-----:R-:W-:Y:S09]  /*31d20*/  @!P1 BRA `(.L_x_6957) ;  /* 0x0000007c00889947 */ /* 0x001ff20003800000 */
.L_x_7107:
[----:B------:R-:W-:Y:S05]  /*31d30*/  BSYNC B2 ;  /* 0x0000000000027941 */ /* 0x000fea0003800000 */
.L_x_6956:
        /* <DEDUP_REMOVED lines=9> */
.L_x_6959:
[----:B------:R-:W-:Y:S05]  /*31dd0*/  BSYNC B2 ;  /* 0x0000000000027941 */ /* 0x000fea0003800000 */
.L_x_6958:
        /* <DEDUP_REMOVED lines=11> */
.L_x_6960:
        /* <DEDUP_REMOVED lines=13> */
.L_x_7108:
[----:B------:R-:W-:Y:S05]  /*31f60*/  BSYNC B2 ;  /* 0x0000000000027941 */ /* 0x000fea0003800000 */
.L_x_6961:
[----:B------:R-:W-:Y:S01]  /*31f70*/  BSSY B2, `(.L_x_6963) ;  /* 0x000000b000027945 */ /* 0x000fe20003800000 */
[----:B01----:R-:W-:Y:S02]  /*31f80*/  IMAD.MOV.U32 R2, RZ, RZ, 0x0 ;  /* 0x00000000ff027424 */ /* 0x003fe400078e00ff */
[----:B------:R-:W-:Y:S01]  /*31f90*/  IMAD.MOV.U32 R3, RZ, RZ, 0x12f00000 ;  /* 0x12f00000ff037424 */ /* 0x000fe200078e00ff */
[----:B------:R-:W-:Y:S06]  /*31fa0*/  @P2 BRA `(.L_x_6964) ;  /* 0x00000000001c2947 */ /* 0x000fec0003800000 */
[----:B------:R-:W0:Y:S02]  /*31fb0*/  S2R R13, SR_TID.X ;  /* 0x00000000000d7919 */ /* 0x000e240000002100 */
[----:B0-----:R-:W-:Y:S01]  /*31fc0*/  LOP3.LUT R14, R13, 0x1f, RZ, 0xc0, !PT ;  /* 0x0000001f0d0e7812 */ /* 0x001fe200078ec0ff */
[----:B------:R-:W-:-:S03]  /*31fd0*/  IMAD.MOV.U32 R13, RZ, RZ, 0x10000 ;  /* 0x00010000ff0d7424 */ /* 0x000fc600078e00ff */
[----:B------:R-:W-:Y:S01]  /*31fe0*/  ISETP.NE.AND P1, PT, R14, RZ, PT ;  /* 0x000000ff0e00720c */ /* 0x000fe20003f25270 */
[----:B------:R0:W-:-:S12]  /*31ff0*/  SYNCS.ARRIVE.TRANS64 RZ, [R10+URZ+0x388b0], R13 ;  /* 0x0388b00d0aff79a7 */ /* 0x0001d8000800003f */
[----:B0-----:R-:W-:Y:S05]  /*32000*/  @!P1 BRA `(.L_x_6964) ;  /* 0x0000000000049947 */ /* 0x001fea0003800000 */
[----:B------:R-:W-:Y:S01]  /*32010*/  BPT.TRAP 0x1 ;  /* 0x000000040000795c */ /* 0x000fe20000300000 */
.L_x_6964:
[----:B------:R-:W-:Y:S05]  /*32020*/  BSYNC B2 ;  /* 0x0000000000027941 */ /* 0x000fea0003800000 */
.L_x_6963:
        /* <DEDUP_REMOVED lines=9> */
.L_x_6965:
        /* <DEDUP_REMOVED lines=15> */
.L_x_6966:
        /* <DEDUP_REMOVED lines=15> */
.L_x_6967:
        /* <DEDUP_REMOVED lines=15> */
.L_x_6968:
        /* <DEDUP_REMOVED lines=15> */
.L_x_6969:
        /* <DEDUP_REMOVED lines=15> */
.L_x_6970:
        /* <DEDUP_REMOVED lines=15> */
.L_x_6971:
        /* <DEDUP_REMOVED lines=15> */
.L_x_6972:
        /* <DEDUP_REMOVED lines=10> */
.L_x_6955:
[----:B------:R-:W-:Y:S05]  /*327f0*/  BSYNC B1 ;  /* 0x0000000000017941 */ /* 0x000fea0003800000 */
.L_x_6954:
        /* <DEDUP_REMOVED lines=8> */
.L_x_6929:
[----:B------:R-:W-:Y:S05]  /*32880*/  BSYNC B0 ;  /* 0x0000000000007941 */ /* 0x000fea0003800000 */
.L_x_6928:
[----:B------:R-:W1:Y:S01]  /*32890*/  LDC R2, c[0x0][0x448] ;  /* 0x00011200ff027b82 */ /* 0x000e620000000800 */
[----:B0-----:R-:W-:Y:S01]  /*328a0*/  VIADD R3, R32, 0x3f ;  /* 0x0000003f20037836 */ /* 0x001fe20000000000 */
[----:B------:R-:W-:Y:S06]  /*328b0*/  @!P0 WARPSYNC.ALL ;  /* 0x0000000000008948 */ /* 0x000fec0003800000 */
[----:B------:R-:W-:Y:S01]  /*328c0*/  @!P0 BAR.SYNC.DEFER_BLOCKING 0xc, 0x180 ;  /* 0x0306000000008b1d */ /* 0x000fe20000010000 */
[----:B-1----:R-:W-:-:S13]  /*328d0*/  ISETP.NE.AND P1, PT, R2, 0x1, PT ;  /* 0x000000010200780c */ /* 0x002fda0003f25270 */
[----:B------:R-:W0:Y:S08]  /*328e0*/  @P1 LDC R4, c[0x0][0x44c] ;  /* 0x00011300ff041b82 */ /* 0x000e300000000800 */
[----:B------:R-:W1:Y:S01]  /*328f0*/  @P1 LDC R2, c[0x0][0x450] ;  /* 0x00011400ff021b82 */ /* 0x000e620000000800 */
[----:B0-----:R-:W-:-:S05]  /*32900*/  @P1 IMAD.HI.U32 R4, R3, R4, RZ ;  /* 0x0000000403041227 */ /* 0x001fca00078e00ff */
[----:B-1----:R-:W-:-:S05]  /*32910*/  @P1 SHF.R.U32.HI R3, RZ, R2, R4 ;  /* 0x00000002ff031219 */ /* 0x002fca0000011604 */
        /* <DEDUP_REMOVED lines=16> */
.L_x_6976:
[----:B------:R-:W-:-:S13]  /*32a20*/  ISETP.NE.AND P0, PT, R3, 0x1, PT ;  /* 0x000000010300780c */ /* 0x000fda0003f05270 */
[----:B------:R-:W0:Y:S02]  /*32a30*/  @P0 LDC.64 R4, c[0x0][0xae0] ;  /* 0x0002b800ff040b82 */ /* 0x000e240000000a00 */
[----:B0-----:R-:W-:-:S05]  /*32a40*/  @P0 IMAD.HI.U32 R4, R6, R4, RZ ;  /* 0x0000000406040227 */ /* 0x001fca00078e00ff */
[----:B------:R-:W-:-:S07]  /*32a50*/  @P0 SHF.R.U32.HI R6, RZ, R5, R4 ;  /* 0x00000005ff060219 */ /* 0x000fce0000011604 */
.L_x_6977:
[----:B------:R-:W-:Y:S05]  /*32a60*/  BSYNC B0 ;  /* 0x0000000000007941 */ /* 0x000fea0003800000 */
.L_x_6975:
[----:B------:R-:W-:-:S05]  /*32a70*/  IMAD R5, R6, R3, R3 ;  /* 0x0000000306057224 */ /* 0x000fca00078e0203 */
[----:B------:R-:W-:-:S07]  /*32a80*/  VIMNMX R2, R2, R5, PT ;  /* 0x0000000502027248 */ /* 0x000fce0003fe0100 */
.L_x_6974:
[----:B------:R-:W-:Y:S01]  /*32a90*/  VIADD R2, R2, 0x3f ;  /* 0x0000003f02027836 */ /* 0x000fe20000000000 */
[----:B------:R-:W-:-:S04]  /*32aa0*/  ULDC UR4, c[0x0][0xad4] ;  /* 0x0002b50000047ab9 */ /* 0x000fc80000000800 */
[----:B------:R-:W-:-:S04]  /*32ab0*/  SHF.R.S32.HI R5, RZ, 0x1f, R2 ;  /* 0x0000001fff057819 */ /* 0x000fc80000011402 */
[----:B------:R-:W-:Y:S02]  /*32ac0*/  LEA.HI R5, R5, R2, RZ, 0x6 ;  /* 0x0000000205057211 */ /* 0x000fe400078f30ff */
[----:B------:R-:W0:Y:S02]  /*32ad0*/  @P1 LDC R2, c[0x0][0x450] ;  /* 0x00011400ff021b82 */ /* 0x000e240000000800 */
[----:B------:R-:W-:-:S04]  /*32ae0*/  SHF.R.S32.HI R5, RZ, 0x6, R5 ;  /* 0x00000006ff057819 */ /* 0x000fc80000011405 */
[----:B------:R-:W-:Y:S02]  /*32af0*/  VIMNMX R20, R20, R5, PT ;  /* 0x0000000514147248 */ /* 0x000fe40003fe0100 */
[----:B------:R-:W1:Y:S02]  /*32b00*/  @P1 LDC R5, c[0x0][0x44c] ;  /* 0x00011300ff051b82 */ /* 0x000e640000000800 */
[----:B-1----:R-:W-:-:S04]  /*32b10*/  @P1 IMAD.HI.U32 R4, R32, R5, RZ ;  /* 0x0000000520041227 */ /* 0x002fc800078e00ff */
[----:B------:R-:W-:Y:S01]  /*32b20*/  IMAD.MOV.U32 R5, RZ, RZ, R32 ;  /* 0x000000ffff057224 */ /* 0x000fe200078e0020 */
        /* <DEDUP_REMOVED lines=14> */
.L_x_6980:
[----:B------:R-:W-:-:S13]  /*32c10*/  ISETP.NE.AND P0, PT, R3, 0x1, PT ;  /* 0x000000010300780c */ /* 0x000fda0003f05270 */
[----:B------:R-:W0:Y:S02]  /*32c20*/  @P0 LDC.64 R4, c[0x0][0xae0] ;  /* 0x0002b800ff040b82 */ /* 0x000e240000000a00 */
[----:B0-----:R-:W-:-:S05]  /*32c30*/  @P0 IMAD.HI.U32 R4, R6, R4, RZ ;  /* 0x0000000406040227 */ /* 0x001fca00078e00ff */
[----:B------:R-:W-:-:S07]  /*32c40*/  @P0 SHF.R.U32.HI R6, RZ, R5, R4 ;  /* 0x00000005ff060219 */ /* 0x000fce0000011604 */
.L_x_6981:
[----:B------:R-:W-:Y:S05]  /*32c50*/  BSYNC B0 ;  /* 0x0000000000007941 */ /* 0x000fea0003800000 */
.L_x_6979:
[----:B------:R-:W-:-:S05]  /*32c60*/  IMAD R3, R6, R3, RZ ;  /* 0x0000000306037224 */ /* 0x000fca00078e02ff */
[----:B------:R-:W-:-:S07]  /*32c70*/  VIMNMX R2, R2, R3, !PT ;  /* 0x0000000302027248 */ /* 0x000fce0007fe0100 */
.L_x_6978:
[----:B------:R-:W-:Y:S01]  /*32c80*/  ISETP.NE.AND P1, PT, R0, RZ, PT ;  /* 0x000000ff0000720c */ /* 0x000fe20003f25270 */
[----:B------:R-:W-:Y:S01]  /*32c90*/  BSSY B0, `(.L_x_6982) ;  /* 0x0000024000007945 */ /* 0x000fe20003800000 */
[----:B------:R-:W-:-:S04]  /*32ca0*/  SHF.R.S32.HI R3, RZ, 0x1f, R2 ;  /* 0x0000001fff037819 */ /* 0x000fc80000011402 */
[----:B------:R-:W-:Y:S01]  /*32cb0*/  LEA.HI R3, R3, R2, RZ, 0x6 ;  /* 0x0000000203037211 */ /* 0x000fe200078f30ff */
[----:B------:R-:W-:-:S03]  /*32cc0*/  IMAD.MOV.U32 R2, RZ, RZ, RZ ;  /* 0x000000ffff027224 */ /* 0x000fc600078e00ff */
[----:B------:R-:W-:-:S03]  /*32cd0*/  SHF.R.S32.HI R3, RZ, 0x6, R3 ;  /* 0x00000006ff037819 */ /* 0x000fc60000011403 */
        /* <DEDUP_REMOVED lines=31> */
.L_x_6983:
[----:B------:R-:W-:Y:S05]  /*32ed0*/  BSYNC B0 ;  /* 0x0000000000007941 */ /* 0x000fea0003800000 */
.L_x_6982:
[-C--:B------:R-:W-:Y:S01]  /*32ee0*/  IMAD R33, R33, R2.reuse, R4 ;  /* 0x0000000221217224 */ /* 0x080fe200078e0204 */
[----:B------:R-:W-:Y:S04]  /*32ef0*/  BSSY B7, `(.L_x_6984) ;  /* 0x000045d000077945 */ /* 0x000fe80003800000 */
[----:B------:R-:W-:-:S04]  /*32f00*/  VIADDMNMX R31, R33, R2, R20, PT ;  /* 0x00000002211f7246 */ /* 0x000fc80003800114 */
[----:B------:R-:W-:Y:S01]  /*32f10*/  ISETP.GT.AND P0, PT, R31, R33, PT ;  /* 0x000000211f00720c */ /* 0x000fe20003f04270 */
[----:B------:R1:W-:-:S12]  /*32f20*/  STL [R1+0x430], R31 ;  /* 0x0004301f01007387 */ /* 0x0003d80000100800 */
[----:B-1----:R-:W-:Y:S05]  /*32f30*/  @P0 BRA `(.L_x_6985) ;  /* 0x0000000000440947 */ /* 0x002fea0003800000 */
[----:B0-----:R-:W0:Y:S02]  /*32f40*/  S2R R0, SR_TID.X ;  /* 0x0000000000007919 */ /* 0x001e240000002100 */
        /* <DEDUP_REMOVED lines=16> */
.L_x_6985:
[----:B0-----:R-:W-:Y:S01]  /*33050*/  VIADD R0, R18, 0x22400 ;  /* 0x0002240012007836 */ /* 0x001fe20000000000 */
        /* <DEDUP_REMOVED lines=19> */
.L_x_6988:
[----:B------:R-:W-:Y:S05]  /*33190*/  BSYNC B6 ;  /* 0x0000000000067941 */ /* 0x000fea0003800000 */
.L_x_6987:
        /* <DEDUP_REMOVED lines=20> */
.L_x_6991:
        /* <DEDUP_REMOVED lines=15> */
.L_x_6990:
[----:B------:R-:W-:Y:S05]  /*333d0*/  BSYNC B6 ;  /* 0x0000000000067941 */ /* 0x000fea0003800000 */
.L_x_6989:
[----:B------:R-:W-:Y:S01]  /*333e0*/  ULDC.64 UR4, c[0x0][0xaf0] ;  /* 0x0002bc0000047ab9 */ /* 0x000fe20000000a00 */
[----:B------:R-:W-:Y:S01]  /*333f0*/  IMAD.MOV.U32 R30, RZ, RZ, R27 ;  /* 0x000000ffff1e7224 */ /* 0x000fe200078e001b */
[----:B------:R-:W-:Y:S01]  /*33400*/  ISETP.NE.U32.AND P0, PT, RZ, UR4, PT ;  /* 0x00000004ff007c0c */ /* 0x000fe2000bf05070 */
[----:B------:R-:W0:Y:S01]  /*33410*/  S2R R20, SR_TID.X ;  /* 0x0000000000147919 */ /* 0x000e220000002100 */
[----:B------:R-:W1:Y:S01]  /*33420*/  LDC R10, c[0x0][0x430] ;  /* 0x00010c00ff0a7b82 */ /* 0x000e620000000800 */
[----:B------:R-:W2:Y:S01]  /*33430*/  S2R R21, SR_TID.X ;  /* 0x0000000000157919 */ /* 0x000ea20000002100 */
[----:B------:R-:W-:Y:S01]  /*33440*/  ISETP.NE.AND.EX P0, PT, RZ, UR5, PT, P0 ;  /* 0x00000005ff007c0c */ /* 0x000fe2000bf05300 */
[----:B------:R-:W-:-:S12]  /*33450*/  ULDC UR4, c[0x0][0x320] ;  /* 0x0000c80000047ab9 */ /* 0x000fd80000000800 */
[----:B------:R-:W3:Y:S01]  /*33460*/  @P0 LDC.64 R2, c[0x0][0xaf0] ;  /* 0x0002bc00ff020b82 */ /* 0x000ee20000000a00 */
[----:B0-----:R-:W-:Y:S01]  /*33470*/  LOP3.LUT R20, R20, 0x7f, RZ, 0xc0, !PT ;  /* 0x0000007f14147812 */ /* 0x001fe200078ec0ff */
[----:B---3--:R-:W-:-:S05]  /*33480*/  @P0 IMAD.WIDE R2, R27, 0x4, R2 ;  /* 0x000000041b020825 */ /* 0x008fca00078e0202 */
[----:B------:R0:W3:Y:S01]  /*33490*/  @P0 LDG.E R30, desc[UR36][R2.64] ;  /* 0x00000024021e0981 */ /* 0x0000e2000c1e1900 */
[----:B------:R-:W-:Y:S01]  /*334a0*/  SHF.R.U32.HI R25, RZ, 0x3, R20 ;  /* 0x00000003ff197819 */ /* 0x000fe20000011614 */
[----:B--2---:R-:W-:Y:S01]  /*334b0*/  IMAD.SHL.U32 R20, R21, 0x10, RZ ;  /* 0x0000001015147824 */ /* 0x004fe200078e00ff */
[----:B-1----:R-:W-:Y:S02]  /*334c0*/  ISETP.NE.AND P1, PT, R10, 0x1, PT ;  /* 0x000000010a00780c */ /* 0x002fe40003f25270 */
[----:B------:R-:W-:Y:S02]  /*334d0*/  LEA R0, R31, 0xffffffc0, 0x6 ;  /* 0xffffffc01f007811 */ /* 0x000fe400078e30ff */
[----:B------:R-:W-:Y:S01]  /*334e0*/  LOP3.LUT R20, R25, 0x70, R20, 0xf8, !PT ;  /* 0x0000007019147812 */ /* 0x000fe200078ef814 */
[----:B------:R-:W1:Y:S01]  /*334f0*/  S2R R31, SR_TID.X ;  /* 0x00000000001f7919 */ /* 0x000e620000002100 */
[----:B------:R-:W-:Y:S01]  /*33500*/  LOP3.LUT R17, R17, 0xffffffbf, RZ, 0xc0, !PT ;  /* 0xffffffbf11117812 */ /* 0x000fe200078ec0ff */
[----:B------:R-:W2:Y:S02]  /*33510*/  S2R R25, SR_TID.X ;  /* 0x0000000000197919 */ /* 0x000ea40000002100 */
[----:B------:R-:W-:-:S04]  /*33520*/  IMAD.IADD R7, R20, 0x1, R0 ;  /* 0x0000000114077824 */ /* 0x000fc800078e0200 */
[----:B0-----:R-:W0:Y:S01]  /*33530*/  @P1 LDC R3, c[0x0][0x434] ;  /* 0x00010d00ff031b82 */ /* 0x001e220000000800 */
[C---:B------:R-:W-:Y:S01]  /*33540*/  ISETP.GE.AND P0, PT, R7.reuse, R26, PT ;  /* 0x0000001a0700720c */ /* 0x040fe20003f06270 */
[----:B------:R-:W-:-:S03]  /*33550*/  IMAD.IADD R7, R7, 0x1, R34 ;  /* 0x0000000107077824 */ /* 0x000fc600078e0222 */
[----:B------:R-:W-:Y:S01]  /*33560*/  ISETP.GT.U32.OR P0, PT, R20, 0x3f, P0 ;  /* 0x0000003f1400780c */ /* 0x000fe20000704470 */
[----:B------:R-:W-:Y:S02]  /*33570*/  IMAD.MOV.U32 R6, RZ, RZ, R7 ;  /* 0x000000ffff067224 */ /* 0x000fe400078e0007 */
[----:B------:R-:W4:Y:S01]  /*33580*/  @P1 LDC R2, c[0x0][0x438] ;  /* 0x00010e00ff021b82 */ /* 0x000f220000000800 */
[----:B0-----:R-:W-:-:S04]  /*33590*/  @P1 IMAD.HI.U32 R3, R7, R3, RZ ;  /* 0x0000000307031227 */ /* 0x001fc800078e00ff */
[----:B--2---:R-:W-:Y:S02]  /*335a0*/  IMAD.SHL.U32 R35, R25, 0x8, RZ ;  /* 0x0000000819237824 */ /* 0x004fe400078e00ff */
[C---:B-1----:R-:W-:Y:S01]  /*335b0*/  IMAD.SHL.U32 R25, R31.reuse, 0x8, RZ ;  /* 0x000000081f197824 */ /* 0x042fe200078e00ff */
[----:B----4-:R-:W-:Y:S01]  /*335c0*/  @P1 SHF.R.U32.HI R6, RZ, R2, R3 ;  /* 0x00000002ff061219 */ /* 0x010fe20000011603 */
[----:B------:R-:W-:Y:S01]  /*335d0*/  IMAD.SHL.U32 R11, R31, 0x8, RZ ;  /* 0x000000081f0b7824 */ /* 0x000fe200078e00ff */
[----:B------:R-:W-:Y:S01]  /*335e0*/  LOP3.LUT R35, R35, 0x38, RZ, 0xc0, !PT ;  /* 0x0000003823237812 */ /* 0x000fe200078ec0ff */
[----:B------:R-:W0:Y:S01]  /*335f0*/  @!P0 LDC.64 R2, c[0x0][0x428] ;  /* 0x00010a00ff028b82 */ /* 0x000e220000000a00 */
[----:B------:R-:W-:Y:S01]  /*33600*/  LOP3.LUT R25, R25, 0x38, RZ, 0xc0, !PT ;  /* 0x0000003819197812 */ /* 0x000fe200078ec0ff */
[----:B------:R-:W-:Y:S01]  /*33610*/  IMAD.SHL.U32 R31, R31, 0x8, RZ ;  /* 0x000000081f1f7824 */ /* 0x000fe200078e00ff */
[----:B------:R-:W-:Y:S02]  /*33620*/  LOP3.LUT R4, R35, 0x40, RZ, 0xfc, !PT ;  /* 0x0000004023047812 */ /* 0x000fe400078efcff */
[----:B------:R-:W1:Y:S01]  /*33630*/  S2R R35, SR_TID.X ;  /* 0x0000000000237919 */ /* 0x000e620000002100 */
[----:B------:R-:W-:-:S02]  /*33640*/  ISETP.GE.AND P3, PT, R25, UR4, PT ;  /* 0x0000000419007c0c */ /* 0x000fc4000bf66270 */
[----:B------:R-:W-:Y:S02]  /*33650*/  ISETP.GE.AND P2, PT, R4, UR4, PT ;  /* 0x0000000404007c0c */ /* 0x000fe4000bf46270 */
[----:B------:R-:W-:Y:S02]  /*33660*/  LOP3.LUT R11, R11, 0x38, RZ, 0xc0, !PT ;  /* 0x000000380b0b7812 */ /* 0x000fe400078ec0ff */
[----:B------:R-:W-:Y:S02]  /*33670*/  SEL R8, RZ, 0xffffffff, P2 ;  /* 0xffffffffff087807 */ /* 0x000fe40001000000 */
[----:B------:R-:W-:Y:S02]  /*33680*/  LOP3.LUT R11, R11, 0x180, RZ, 0xfc, !PT ;  /* 0x000001800b0b7812 */ /* 0x000fe400078efcff */
[----:B------:R-:W-:Y:S01]  /*33690*/  LOP3.LUT R31, R31, 0x38, RZ, 0xc0, !PT ;  /* 0x000000381f1f7812 */ /* 0x000fe200078ec0ff */
[----:B------:R-:W-:-:S04]  /*336a0*/  IMAD.SHL.U32 R8, R8, 0x2, RZ ;  /* 0x0000000208087824 */ /* 0x000fc800078e00ff */
[----:B------:R-:W-:-:S04]  /*336b0*/  @P2 LOP3.LUT R17, R17, 0x40, RZ, 0xfc, !PT ;  /* 0x0000004011112812 */ /* 0x000fc800078efcff */
[----:B------:R-:W-:-:S04]  /*336c0*/  LOP3.LUT R17, R17, 0xffffff7f, RZ, 0xc0, !PT ;  /* 0xffffff7f11117812 */ /* 0x000fc800078ec0ff */
[----:B------:R-:W-:-:S04]  /*336d0*/  @P3 LOP3.LUT R17, R17, 0x80, RZ, 0xfc, !PT ;  /* 0x0000008011113812 */ /* 0x000fc800078efcff */
[----:B------:R-:W-:Y:S01]  /*336e0*/  LOP3.LUT R17, R17, 0xffffffdf, RZ, 0xc0, !PT ;  /* 0xffffffdf11117812 */ /* 0x000fe200078ec0ff */
[C---:B-1----:R-:W-:Y:S02]  /*336f0*/  IMAD.SHL.U32 R4, R35.reuse, 0x8, RZ ;  /* 0x0000000823047824 */ /* 0x042fe400078e00ff */
[----:B------:R-:W-:-:S03]  /*33700*/  IMAD.SHL.U32 R35, R35, 0x8, RZ ;  /* 0x0000000823237824 */ /* 0x000fc600078e00ff */
[----:B------:R-:W-:Y:S02]  /*33710*/  LOP3.LUT R4, R4, 0x38, RZ, 0xc0, !PT ;  /* 0x0000003804047812 */ /* 0x000fe400078ec0ff */
[----:B------:R-:W-:Y:S02]  /*33720*/  LOP3.LUT R35, R35, 0x38, RZ, 0xc0, !PT ;  /* 0x0000003823237812 */ /* 0x000fe400078ec0ff */
[----:B------:R-:W-:Y:S02]  /*33730*/  LOP3.LUT R4, R4, 0x80, RZ, 0xfc, !PT ;  /* 0x0000008004047812 */ /* 0x000fe400078efcff */
[----:B------:R-:W-:Y:S02]  /*33740*/  LOP3.LUT R35, R35, 0xc0, RZ, 0xfc, !PT ;  /* 0x000000c023237812 */ /* 0x000fe400078efcff */
[----:B------:R-:W-:Y:S02]  /*33750*/  ISETP.GE.AND P2, PT, R4, UR4, PT ;  /* 0x0000000404007c0c */ /* 0x000fe4000bf46270 */
[----:B------:R-:W-:-:S02]  /*33760*/  SEL R4, RZ, 0x1, P3 ;  /* 0x00000001ff047807 */ /* 0x000fc40001800000 */
[----:B------:R-:W-:Y:S02]  /*33770*/  ISETP.GE.AND P1, PT, R35, UR4, PT ;  /* 0x0000000423007c0c */ /* 0x000fe4000bf26270 */
[----:B------:R-:W-:Y:S02]  /*33780*/  LOP3.LUT R8, R8, 0x2, R4, 0xe2, !PT ;  /* 0x0000000208087812 */ /* 0x000fe400078ee204 */
[----:B------:R-:W-:Y:S02]  /*33790*/  SEL R4, RZ, 0x4, P2 ;  /* 0x00000004ff047807 */ /* 0x000fe40001000000 */
[----:B------:R-:W-:-:S03]  /*337a0*/  SEL R5, RZ, 0x8, P1 ;  /* 0x00000008ff057807 */ /* 0x000fc60000800000 */
[----:B------:R-:W-:Y:S02]  /*337b0*/  @P2 LOP3.LUT R17, R17, 0x20, RZ, 0xfc, !PT ;  /* 0x0000002011112812 */ /* 0x000fe400078efcff */
[----:B------:R-:W-:Y:S01]  /*337c0*/  LOP3.LUT R8, R5, R8, R4, 0xfe, !PT ;  /* 0x0000000805087212 */ /* 0x000fe200078efe04 */
[--C-:B------:R-:W-:Y:S01]  /*337d0*/  @!P0 IMAD.MOV.U32 R4, RZ, RZ, R6.reuse ;  /* 0x000000ffff048224 */ /* 0x100fe200078e0006 */
[----:B------:R-:W-:Y:S02]  /*337e0*/  @!P0 SHF.R.S32.HI R5, RZ, 0x1f, R6 ;  /* 0x0000001fff058819 */ /* 0x000fe40000011406 */
[----:B------:R-:W-:-:S04]  /*337f0*/  LOP3.LUT R17, R17, 0xffffffef, RZ, 0xc0, !PT ;  /* 0xffffffef11117812 */ /* 0x000fc800078ec0ff */
[----:B------:R-:W-:Y:S02]  /*33800*/  @P1 LOP3.LUT R17, R17, 0x10, RZ, 0xfc, !PT ;  /* 0x0000001011111812 */ /* 0x000fe400078efcff */
[----:B---3--:R-:W-:Y:S01]  /*33810*/  SHF.R.S32.HI R35, RZ, 0x1f, R30 ;  /* 0x0000001fff237819 */ /* 0x008fe2000001141e */
[----:B0-----:R-:W-:-:S04]  /*33820*/  @!P0 IMAD.WIDE.U32 R4, R30, R2, R4 ;  /* 0x000000021e048225 */ /* 0x001fc800078e0004 */
[----:B------:R-:W-:-:S04]  /*33830*/  @!P0 IMAD R9, R35, R2, RZ ;  /* 0x0000000223098224 */ /* 0x000fc800078e02ff */
[----:B------:R-:W-:Y:S02]  /*33840*/  @!P0 IMAD R9, R30, R3, R9 ;  /* 0x000000031e098224 */ /* 0x000fe400078e0209 */
[----:B------:R-:W0:Y:S02]  /*33850*/  @!P0 LDC.64 R2, c[0x0][0x418] ;  /* 0x00010600ff028b82 */ /* 0x000e240000000a00 */
[----:B------:R-:W-:Y:S01]  /*33860*/  @!P0 IMAD.IADD R9, R5, 0x1, R9 ;  /* 0x0000000105098824 */ /* 0x000fe200078e0209 */
[----:B0-----:R-:W-:-:S04]  /*33870*/  @!P0 LEA R2, P1, R4, R2, 0x2 ;  /* 0x0000000204028211 */ /* 0x001fc800078210ff */
[----:B------:R-:W-:Y:S01]  /*33880*/  @!P0 LEA.HI.X R3, R4, R3, R9, 0x2, P1 ;  /* 0x0000000304038211 */ /* 0x000fe200008f1409 */
[----:B------:R-:W-:-:S06]  /*33890*/  IMAD.MOV.U32 R4, RZ, RZ, RZ ;  /* 0x000000ffff047224 */ /* 0x000fcc00078e00ff */
[----:B------:R0:W2:Y:S01]  /*338a0*/  @!P0 LDG.E R4, desc[UR36][R2.64] ;  /* 0x0000002402048981 */ /* 0x0000a2000c1e1900 */
[----:B------:R-:W-:Y:S01]  /*338b0*/  ISETP.GE.AND P0, PT, R11, UR4, PT ;  /* 0x000000040b007c0c */ /* 0x000fe2000bf06270 */
[----:B------:R-:W-:Y:S01]  /*338c0*/  UMOV UR5, 0xffffffff ;  /* 0xffffffff00057882 */ /* 0x000fe20000000000 */
[C---:B------:R-:W-:Y:S02]  /*338d0*/  LOP3.LUT R12, R31.reuse, 0x100, RZ, 0xfc, !PT ;  /* 0x000001001f0c7812 */ /* 0x040fe400078efcff */
[----:B------:R-:W-:Y:S02]  /*338e0*/  LOP3.LUT R11, R31, 0x140, RZ, 0xfc, !PT ;  /* 0x000001401f0b7812 */ /* 0x000fe400078efcff */
[----:B------:R-:W-:Y:S02]  /*338f0*/  ISETP.GE.AND P3, PT, R12, UR4, PT ;  /* 0x000000040c007c0c */ /* 0x000fe4000bf66270 */
[----:B------:R-:W-:Y:S02]  /*33900*/  ISETP.GE.AND P2, PT, R11, UR4, PT ;  /* 0x000000040b007c0c */ /* 0x000fe4000bf46270 */
[----:B0-----:R-:W-:-:S02]  /*33910*/  SEL R3, RZ, 0x10, P3 ;  /* 0x00000010ff037807 */ /* 0x001fc40001800000 */
[----:B------:R-:W-:Y:S02]  /*33920*/  SEL R2, RZ, 0x40, P0 ;  /* 0x00000040ff027807 */ /* 0x000fe40000000000 */
[----:B------:R-:W-:Y:S02]  /*33930*/  LOP3.LUT R13, R31, 0x1c0, RZ, 0xfc, !PT ;  /* 0x000001c01f0d7812 */ /* 0x000fe400078efcff */
[----:B------:R-:W-:Y:S02]  /*33940*/  LOP3.LUT R17, R17, 0xfffffff7, RZ, 0xc0, !PT ;  /* 0xfffffff711117812 */ /* 0x000fe400078ec0ff */
[----:B------:R-:W-:Y:S01]  /*33950*/  ISETP.GE.AND P0, PT, R13, UR4, PT ;  /* 0x000000040d007c0c */ /* 0x000fe2000bf06270 */
[----:B------:R-:W-:Y:S01]  /*33960*/  ULDC UR4, c[0x0][0x2f4] ;  /* 0x0000bd0000047ab9 */ /* 0x000fe20000000800 */
[----:B------:R-:W-:Y:S02]  /*33970*/  @P3 LOP3.LUT R17, R17, 0x8, RZ, 0xfc, !PT ;  /* 0x0000000811113812 */ /* 0x000fe400078efcff */
[----:B------:R-:W-:-:S02]  /*33980*/  SEL R31, RZ, 0x80, P0 ;  /* 0x00000080ff1f7807 */ /* 0x000fc40000000000 */
[----:B------:R-:W-:Y:S02]  /*33990*/  ISETP.GE.AND P0, PT, R25, UR4, PT ;  /* 0x0000000419007c0c */ /* 0x000fe4000bf06270 */
[----:B------:R-:W-:-:S04]  /*339a0*/  LOP3.LUT R17, R17, 0xfffffffb, RZ, 0xc0, !PT ;  /* 0xfffffffb11117812 */ /* 0x000fc800078ec0ff */
        /* <DEDUP_REMOVED lines=8> */
[----:B------:R-:W-:Y:S01]  /*33a30*/  STL [R1+0x448], R5 ;  /* 0x0004480501007387 */ /* 0x000fe20000100800 */
[----:B------:R-:W-:-:S05]  /*33a40*/  IMAD R2, R10, R2, R7 ;  /* 0x000000020a027224 */ /* 0x000fca00078e0207 */
[----:B------:R0:W-:Y:S02]  /*33a50*/  STL [R1+0x41c], R2 ;  /* 0x00041c0201007387 */ /* 0x0001e40000100800 */
[----:B0-----:R-:W-:Y:S01]  /*33a60*/  IMAD.U32 R2, RZ, RZ, UR44 ;  /* 0x0000002cff027e24 */ /* 0x001fe2000f8e00ff */
[----:B------:R-:W-:Y:S06]  /*33a70*/  BRA.DIV UR5, `(.L_x_6992) ;  /* 0x00000062055c7947 */ /* 0x000fec000b800000 */
.L_x_7111:
        /* <DEDUP_REMOVED lines=9> */
.L_x_6993:
        /* <DEDUP_REMOVED lines=9> */
.L_x_7112:
[----:B------:R-:W-:Y:S05]  /*33ba0*/  BSYNC B0 ;  /* 0x0000000000007941 */ /* 0x000fea0003800000 */
.L_x_6994:
        /* <DEDUP_REMOVED lines=62> */
.L_x_7122:
        /* <DEDUP_REMOVED lines=10> */
.L_x_6997:
        /* <DEDUP_REMOVED lines=10> */
.L_x_6998:
[----:B0-----:R0:W5:Y:S01]  /*340d0*/  LDL R2, [R1+0x418] ;  /* 0x0004180001027983 */ /* 0x0011620000100800 */
[----:B------:R0:W-:Y:S02]  /*340e0*/  SYNCS.ARRIVE.TRANS64.A1T0 RZ, [R25+URZ+0x38830], RZ ;  /* 0x038830ff19ff79a7 */ /* 0x0001e4000810003f */
[----:B------:R-:W-:Y:S05]  /*340f0*/  WARPSYNC.ALL ;  /* 0x0000000000007948 */ /* 0x000fea0003800000 */
[----:B------:R-:W-:Y:S01]  /*34100*/  ULDC.64 UR4, c[0x0][0xaf8] ;  /* 0x0002be0000047ab9 */ /* 0x000fe20000000a00 */
[----:B------:R-:W-:Y:S01]  /*34110*/  VIADD R0, R18, 0x20400 ;  /* 0x0002040012007836 */ /* 0x000fe20000000000 */
[----:B------:R-:W-:Y:S01]  /*34120*/  BAR.SYNC.DEFER_BLOCKING 0x8, 0x100 ;  /* 0x0204000000007b1d */ /* 0x000fe20000010000 */
[----:B------:R-:W-:-:S03]  /*34130*/  ISETP.NE.U32.AND P0, PT, RZ, UR4, PT ;  /* 0x00000004ff007c0c */ /* 0x000fc6000bf05070 */
[----:B------:R-:W-:Y:S02]  /*34140*/  LOP3.LUT P1, RZ, R0, 0x3ff, RZ, 0xc0, !PT ;  /* 0x000003ff00ff7812 */ /* 0x000fe4000782c0ff */
[----:B------:R-:W-:Y:S01]  /*34150*/  ISETP.NE.AND.EX P0, PT, RZ, UR5, PT, P0 ;  /* 0x00000005ff007c0c */ /* 0x000fe2000bf05300 */
[----:B------:R-:W-:Y:S01]  /*34160*/  BSSY B6, `(.L_x_6999) ;  /* 0x0000019000067945 */ /* 0x000fe20003800000 */
[----:B------:R-:W-:Y:S02]  /*34170*/  SHF.R.S32.HI R0, RZ, 0x1f, R27 ;  /* 0x0000001fff007819 */ /* 0x000fe4000001141b */
[----:B------:R-:W-:Y:S02]  /*34180*/  SEL R3, R27, RZ, !P0 ;  /* 0x000000ff1b037207 */ /* 0x000fe40004000000 */
[----:B------:R-:W-:-:S03]  /*34190*/  SEL R0, R0, RZ, !P0 ;  /* 0x000000ff00007207 */ /* 0x000fc60004000000 */
[----:B------:R-:W-:Y:S04]  /*341a0*/  STL [R1+0x420], R3 ;  /* 0x0004200301007387 */ /* 0x000fe80000100800 */
[----:B------:R1:W-:Y:S02]  /*341b0*/  STL [R1+0x434], R0 ;  /* 0x0004340001007387 */ /* 0x0003e40000100800 */
[----:B-1---5:R-:W-:-:S05]  /*341c0*/  SHF.R.S32.HI R0, RZ, 0x1f, R2 ;  /* 0x0000001fff007819 */ /* 0x022fca0000011402 */
[----:B------:R1:W-:Y:S01]  /*341d0*/  STL [R1+0x42c], R0 ;  /* 0x00042c0001007387 */ /* 0x0003e20000100800 */
        /* <DEDUP_REMOVED lines=17> */
.L_x_7000:
[----:B------:R-:W-:Y:S05]  /*342f0*/  BSYNC B6 ;  /* 0x0000000000067941 */ /* 0x000fea0003800000 */
.L_x_6999:
[----:B------:R-:W2:Y:S01]  /*34300*/  LDL R21, [R1+0x418] ;  /* 0x0004180001157983 */ /* 0x000ea20000100800 */
[----:B------:R-:W3:Y:S01]  /*34310*/  LDC R6, c[0x0][0x448] ;  /* 0x00011200ff067b82 */ /* 0x000ee20000000800 */
[----:B------:R-:W-:Y:S02]  /*34320*/  ULDC.64 UR4, c[0x0][0x298] ;  /* 0x0000a60000047ab9 */ /* 0x000fe40000000a00 */
[----:B------:R-:W4:Y:S04]  /*34330*/  LDL R20, [R1+0x434] ;  /* 0x0004340001147983 */ /* 0x000f280000100800 */
[----:B-1----:R-:W4:Y:S04]  /*34340*/  LDL R0, [R1+0x42c] ;  /* 0x00042c0001007983 */ /* 0x002f280000100800 */
[----:B------:R1:W5:Y:S01]  /*34350*/  LDL R9, [R1+0x410] ;  /* 0x0004100001097983 */ /* 0x0003620000100800 */
[----:B------:R-:W0:Y:S01]  /*34360*/  S2R R2, SR_TID.X ;  /* 0x0000000000027919 */ /* 0x000e220000002100 */
[----:B---3--:R-:W-:-:S13]  /*34370*/  ISETP.NE.AND P0, PT, R6, 0x1, PT ;  /* 0x000000010600780c */ /* 0x008fda0003f05270 */
[----:B------:R-:W3:Y:S01]  /*34380*/  @P0 LDC R3, c[0x0][0x450] ;  /* 0x00011400ff030b82 */ /* 0x000ee20000000800 */
[----:B0-----:R-:W-:-:S04]  /*34390*/  LOP3.LUT R2, R2, 0x7f, RZ, 0xc0, !PT ;  /* 0x0000007f02027812 */ /* 0x001fc800078ec0ff */
[----:B------:R-:W-:Y:S01]  /*343a0*/  SHF.R.U32.HI R2, RZ, 0x3, R2 ;  /* 0x00000003ff027819 */ /* 0x000fe20000011602 */
[----:B--2---:R-:W-:Y:S02]  /*343b0*/  IMAD.MOV.U32 R5, RZ, RZ, R21 ;  /* 0x000000ffff057224 */ /* 0x004fe400078e0015 */
[----:B----4-:R-:W-:Y:S02]  /*343c0*/  IMAD.MOV.U32 R21, RZ, RZ, R20 ;  /* 0x000000ffff157224 */ /* 0x010fe400078e0014 */
[----:B------:R-:W2:Y:S01]  /*343d0*/  LDL R20, [R1+0x420] ;  /* 0x0004200001147983 */ /* 0x000ea20000100800 */
[----:B------:R-:W-:Y:S02]  /*343e0*/  IMAD.MOV.U32 R4, RZ, RZ, R0 ;  /* 0x000000ffff047224 */ /* 0x000fe400078e0000 */
[----:B------:R-:W0:Y:S02]  /*343f0*/  S2R R0, SR_TID.X ;  /* 0x0000000000007919 */ /* 0x000e240000002100 */
[----:B0-----:R-:W-:-:S05]  /*34400*/  IMAD.SHL.U32 R0, R0, 0x10, RZ ;  /* 0x0000001000007824 */ /* 0x001fca00078e00ff */
[----:B------:R-:W-:Y:S02]  /*34410*/  LOP3.LUT R0, R2, 0x70, R0, 0xf8, !PT ;  /* 0x0000007002007812 */ /* 0x000fe400078ef800 */
[----:B------:R-:W0:Y:S03]  /*34420*/  @P0 LDC R2, c[0x0][0x44c] ;  /* 0x00011300ff020b82 */ /* 0x000e260000000800 */
[----:B------:R-:W-:Y:S02]  /*34430*/  IMAD.IADD R37, R0, 0x1, R32 ;  /* 0x0000000100257824 */ /* 0x000fe400078e0220 */
[----:B------:R-:W-:Y:S02]  /*34440*/  IMAD R4, R4, UR4, RZ ;  /* 0x0000000404047c24 */ /* 0x000fe4000f8e02ff */
[----:B------:R-:W-:Y:S02]  /*34450*/  IMAD.MOV.U32 R0, RZ, RZ, R37 ;  /* 0x000000ffff007224 */ /* 0x000fe400078e0025 */
[----:B------:R-:W-:-:S02]  /*34460*/  IMAD R4, R5, UR5, R4 ;  /* 0x0000000505047c24 */ /* 0x000fc4000f8e0204 */
        /* <DEDUP_REMOVED lines=71> */
.L_x_7131:
        /* <DEDUP_REMOVED lines=11> */
.L_x_7002:
        /* <DEDUP_REMOVED lines=28> */
.L_x_7004:
[----:B------:R-:W-:Y:S05]  /*34b50*/  BSYNC B6 ;  /* 0x0000000000067941 */ /* 0x000fea0003800000 */
.L_x_7003:
[----:B------:R-:W2:Y:S01]  /*34b60*/  LDL.LU R0, [R1+0x42c] ;  /* 0x00042c0001007983 */ /* 0x000ea20000300800 */
[----:B------:R-:W1:Y:S01]  /*34b70*/  LDC R7, c[0x0][0x448] ;  /* 0x00011200ff077b82 */ /* 0x000e620000000800 */
[----:B------:R-:W-:Y:S02]  /*34b80*/  ULDC.64 UR4, c[0x0][0x398] ;  /* 0x0000e60000047ab9 */ /* 0x000fe40000000a00 */
[----:B0-----:R-:W3:Y:S04]  /*34b90*/  LDL.LU R2, [R1+0x418] ;  /* 0x0004180001027983 */ /* 0x001ee80000300800 */
[----:B------:R-:W4:Y:S04]  /*34ba0*/  LDL.LU R21, [R1+0x434] ;  /* 0x0004340001157983 */ /* 0x000f280000300800 */
[----:B------:R-:W5:Y:S01]  /*34bb0*/  LDL.LU R20, [R1+0x420] ;  /* 0x0004200001147983 */ /* 0x000f620000300800 */
[----:B------:R-:W-:Y:S01]  /*34bc0*/  IMAD.MOV.U32 R4, RZ, RZ, R37 ;  /* 0x000000ffff047224 */ /* 0x000fe200078e0025 */
[----:B------:R-:W-:Y:S01]  /*34bd0*/  LOP3.LUT R17, R17, 0xfffff7ff, RZ, 0xc0, !PT ;  /* 0xfffff7ff11117812 */ /* 0x000fe200078ec0ff */
[----:B------:R-:W0:Y:S01]  /*34be0*/  S2R R10, SR_TID.X ;  /* 0x00000000000a7919 */ /* 0x000e220000002100 */
[----:B------:R-:W0:Y:S01]  /*34bf0*/  S2R R8, SR_TID.X ;  /* 0x0000000000087919 */ /* 0x000e220000002100 */
[----:B------:R-:W0:Y:S01]  /*34c00*/  S2R R9, SR_TID.X ;  /* 0x0000000000097919 */ /* 0x000e220000002100 */
[----:B-1----:R-:W-:-:S13]  /*34c10*/  ISETP.NE.AND P0, PT, R7, 0x1, PT ;  /* 0x000000010700780c */ /* 0x002fda0003f05270 */
[----:B------:R-:W1:Y:S01]  /*34c20*/  @P0 LDC R5, c[0x0][0x450] ;  /* 0x00011400ff050b82 */ /* 0x000e620000000800 */
        /* <DEDUP_REMOVED lines=9> */
[----:B-----5:R-:W-:-:S04]  /*34cc0*/  IMAD.WIDE.U32 R2, R20, UR4, R2 ;  /* 0x0000000414027c25 */ /* 0x020fc8000f8e0002 */
[----:B------:R-:W-:Y:S01]  /*34cd0*/  IMAD R0, R20, UR5, R0 ;  /* 0x0000000514007c24 */ /* 0x000fe2000f8e0200 */
[----:B------:R-:W-:Y:S01]  /*34ce0*/  ULDC.64 UR4, c[0x0][0x3d0] ;  /* 0x0000f40000047ab9 */ /* 0x000fe20000000a00 */
[----:B0-----:R-:W-:Y:S02]  /*34cf0*/  IMAD.SHL.U32 R20, R10, 0x8, RZ ;  /* 0x000000080a147824 */ /* 0x001fe400078e00ff */
[----:B------:R-:W-:Y:S02]  /*34d00*/  IMAD.IADD R3, R3, 0x1, R0 ;  /* 0x0000000103037824 */ /* 0x000fe400078e0200 */
[----:B------:R-:W0:Y:S01]  /*34d10*/  @P0 LDC R0, c[0x0][0x44c] ;  /* 0x00011300ff000b82 */ /* 0x000e220000000800 */
[----:B------:R-:W-:Y:S01]  /*34d20*/  IMAD.SHL.U32 R21, R8, 0x8, RZ ;  /* 0x0000000808157824 */ /* 0x000fe200078e00ff */
[----:B------:R-:W-:-:S04]  /*34d30*/  LOP3.LUT R20, R20, 0x38, RZ, 0xc0, !PT ;  /* 0x0000003814147812 */ /* 0x000fc800078ec0ff */
[----:B------:R-:W-:-:S04]  /*34d40*/  LOP3.LUT R21, R21, 0x38, RZ, 0xc0, !PT ;  /* 0x0000003815157812 */ /* 0x000fc800078ec0ff */
[----:B------:R-:W-:Y:S01]  /*34d50*/  LOP3.LUT R8, R21, 0x80, RZ, 0xfc, !PT ;  /* 0x0000008015087812 */ /* 0x000fe200078efcff */
[----:B------:R-:W-:-:S05]  /*34d60*/  IMAD.SHL.U32 R21, R9, 0x8, RZ ;  /* 0x0000000809157824 */ /* 0x000fca00078e00ff */
[----:B------:R-:W-:-:S04]  /*34d70*/  LOP3.LUT R21, R21, 0x38, RZ, 0xc0, !PT ;  /* 0x0000003815157812 */ /* 0x000fc800078ec0ff */
[----:B------:R-:W-:Y:S01]  /*34d80*/  LOP3.LUT R9, R21, 0x40, RZ, 0xfc, !PT ;  /* 0x0000004015097812 */ /* 0x000fe200078efcff */
[----:B0-----:R-:W-:-:S05]  /*34d90*/  @P0 IMAD.HI.U32 R0, R37, R0, RZ ;  /* 0x0000000025000227 */ /* 0x001fca00078e00ff */
[----:B-1----:R-:W-:-:S04]  /*34da0*/  @P0 SHF.R.U32.HI R4, RZ, R5, R0 ;  /* 0x00000005ff040219 */ /* 0x002fc80000011600 */
[--C-:B------:R-:W-:Y:S01]  /*34db0*/  SHF.R.S32.HI R5, RZ, 0x1f, R4.reuse ;  /* 0x0000001fff057819 */ /* 0x100fe20000011404 */
[----:B------:R-:W-:Y:S02]  /*34dc0*/  IMAD.MOV R0, RZ, RZ, -R4 ;  /* 0x000000ffff007224 */ /* 0x000fe400078e0a04 */
[----:B------:R-:W-:-:S04]  /*34dd0*/  IMAD.WIDE.U32 R2, R4, UR4, R2 ;  /* 0x0000000404027c25 */ /* 0x000fc8000f8e0002 */
        /* <DEDUP_REMOVED lines=13> */
[----:B------:R-:W-:-:S04]  /*34eb0*/  ISETP.GE.AND P1, PT, R20, UR4, PT ;  /* 0x0000000414007c0c */ /* 0x000fc8000bf26270 */
[----:B------:R-:W-:Y:S02]  /*34ec0*/  LEA.HI.X R6, R2, UR5, R6, 0x1, P0 ;  /* 0x0000000502067c11 */ /* 0x000fe400080f0c06 */
[----:B------:R-:W-:Y:S02]  /*34ed0*/  ISETP.GE.AND P0, PT, R8, UR4, PT ;  /* 0x0000000408007c0c */ /* 0x000fe4000bf06270 */
[----:B------:R-:W0:Y:S01]  /*34ee0*/  S2R R8, SR_TID.X ;  /* 0x0000000000087919 */ /* 0x000e220000002100 */
[----:B------:R-:W-:Y:S02]  /*34ef0*/  SEL R0, RZ, 0x1, P1 ;  /* 0x00000001ff007807 */ /* 0x000fe40000800000 */
[----:B------:R-:W-:Y:S02]  /*34f00*/  SEL R2, RZ, 0x4, P0 ;  /* 0x00000004ff027807 */ /* 0x000fe40000000000 */
[----:B------:R-:W-:-:S04]  /*34f10*/  @P1 LOP3.LUT R17, R17, 0x800, RZ, 0xfc, !PT ;  /* 0x0000080011111812 */ /* 0x000fc800078efcff */
[----:B------:R-:W-:-:S04]  /*34f20*/  LOP3.LUT R17, R17, 0xfffffdff, RZ, 0xc0, !PT ;  /* 0xfffffdff11117812 */ /* 0x000fc800078ec0ff */
[----:B------:R-:W-:Y:S02]  /*34f30*/  @P0 LOP3.LUT R17, R17, 0x200, RZ, 0xfc, !PT ;  /* 0x0000020011110812 */ /* 0x000fe400078efcff */
[----:B------:R-:W-:Y:S02]  /*34f40*/  ISETP.GE.AND P0, PT, R9, UR4, PT ;  /* 0x0000000409007c0c */ /* 0x000fe4000bf06270 */
[----:B------:R-:W1:Y:S01]  /*34f50*/  S2R R9, SR_TID.X ;  /* 0x0000000000097919 */ /* 0x000e620000002100 */
[----:B------:R-:W-:Y:S02]  /*34f60*/  LOP3.LUT R17, R17, 0xfffffbff, RZ, 0xc0, !PT ;  /* 0xfffffbff11117812 */ /* 0x000fe400078ec0ff */
[----:B------:R-:W-:-:S04]  /*34f70*/  SEL R3, RZ, 0x2, P0 ;  /* 0x00000002ff037807 */ /* 0x000fc80000000000 */
[----:B------:R-:W-:-:S04]  /*34f80*/  IADD3 R0, R2, R3, R0 ;  /* 0x0000000302007210 */ /* 0x000fc80007ffe000 */
[----:B------:R-:W-:Y:S01]  /*34f90*/  @P0 LOP3.LUT R17, R17, 0x400, RZ, 0xfc, !PT ;  /* 0x0000040011110812 */ /* 0x000fe200078efcff */
[----:B0-----:R-:W-:-:S05]  /*34fa0*/  IMAD.SHL.U32 R21, R8, 0x8, RZ ;  /* 0x0000000808157824 */ /* 0x001fca00078e00ff */
[----:B------:R-:W-:-:S04]  /*34fb0*/  LOP3.LUT R21, R21, 0x38, RZ, 0xc0, !PT ;  /* 0x0000003815157812 */ /* 0x000fc800078ec0ff */
[----:B------:R-:W-:-:S04]  /*34fc0*/  LOP3.LUT R8, R21, 0x100, RZ, 0xfc, !PT ;  /* 0x0000010015087812 */ /* 0x000fc800078efcff */
[----:B------:R-:W-:Y:S01]  /*34fd0*/  ISETP.GE.AND P4, PT, R8, UR4, PT ;  /* 0x0000000408007c0c */ /* 0x000fe2000bf86270 */
[----:B------:R-:W-:Y:S02]  /*34fe0*/  IMAD.SHL.U32 R8, R10, 0x8, RZ ;  /* 0x000000080a087824 */ /* 0x000fe400078e00ff */
[----:B-1----:R-:W-:Y:S01]  /*34ff0*/  IMAD.SHL.U32 R21, R9, 0x8, RZ ;  /* 0x0000000809157824 */ /* 0x002fe200078e00ff */
[----:B------:R-:W-:Y:S02]  /*35000*/  SEL R2, RZ, 0x10, P4 ;  /* 0x00000010ff027807 */ /* 0x000fe40002000000 */
[----:B------:R-:W-:Y:S02]  /*35010*/  LOP3.LUT R8, R8, 0x38, RZ, 0xc0, !PT ;  /* 0x0000003808087812 */ /* 0x000fe400078ec0ff */
[----:B------:R-:W-:Y:S02]  /*35020*/  LOP3.LUT R21, R21, 0x38, RZ, 0xc0, !PT ;  /* 0x0000003815157812 */ /* 0x000fe400078ec0ff */
[----:B------:R-:W-:-:S02]  /*35030*/  LOP3.LUT R8, R8, 0x180, RZ, 0xfc, !PT ;  /* 0x0000018008087812 */ /* 0x000fc400078efcff */
[----:B------:R-:W-:Y:S01]  /*35040*/  LOP3.LUT R9, R21, 0xc0, RZ, 0xfc, !PT ;  /* 0x000000c015097812 */ /* 0x000fe200078efcff */
[----:B------:R-:W-:Y:S01]  /*35050*/  IMAD.SHL.U32 R21, R10, 0x8, RZ ;  /* 0x000000080a157824 */ /* 0x000fe200078e00ff */
[----:B------:R-:W-:Y:S02]  /*35060*/  ISETP.GE.AND P0, PT, R8, UR4, PT ;  /* 0x0000000408007c0c */ /* 0x000fe4000bf06270 */
[----:B------:R-:W-:Y:S02]  /*35070*/  ISETP.GE.AND P5, PT, R9, UR4, PT ;  /* 0x0000000409007c0c */ /* 0x000fe4000bfa6270 */
[----:B------:R-:W-:Y:S02]  /*35080*/  LOP3.LUT R21, R21, 0x38, RZ, 0xc0, !PT ;  /* 0x0000003815157812 */ /* 0x000fe400078ec0ff */
[----:B------:R-:W-:Y:S02]  /*35090*/  SEL R3, RZ, 0x8, P5 ;  /* 0x00000008ff037807 */ /* 0x000fe40002800000 */
[----:B------:R-:W-:-:S02]  /*350a0*/  LOP3.LUT R9, R21, 0x140, RZ, 0xfc, !PT ;  /* 0x0000014015097812 */ /* 0x000fc400078efcff */
[----:B------:R-:W-:Y:S02]  /*350b0*/  LOP3.LUT R8, R21, 0x1c0, RZ, 0xfc, !PT ;  /* 0x000001c015087812 */ /* 0x000fe400078efcff */
        /* <DEDUP_REMOVED lines=21> */
[----:B---3--:R-:W-:-:S03]  /*35210*/  IMAD.MOV.U32 R9, RZ, RZ, R3 ;  /* 0x000000ffff097224 */ /* 0x008fc600078e0003 */
[----:B------:R-:W-:Y:S01]  /*35220*/  ISETP.GE.AND P0, PT, R32, R7, PT ;  /* 0x000000072000720c */ /* 0x000fe20003f06270 */
[----:B------:R-:W0:-:S12]  /*35230*/  SHFL.IDX PT, R3, R5, RZ, 0x181f ;  /* 0x00181fff05037589 */ /* 0x000e1800000e0000 */
        /* <DEDUP_REMOVED lines=38> */
[----:B------:R-:W-:-:S04]  /*354a0*/  @P2 LOP3.LUT R17, R17, 0x8000, RZ, 0xfc, !PT ;  /* 0x0000800011112812 */ /* 0x000fc800078efcff */
        /* <DEDUP_REMOVED lines=37> */
[----:B------:R-:W-:-:S13]  /*35700*/  @!P0 ISETP.NE.U32.AND P1, PT, R8, RZ, PT ;  /* 0x000000ff0800820c */ /* 0x000fda0003f25070 */
[----:B------:R0:W-:Y:S04]  /*35710*/  @!P0 LDGSTS.E.BYPASS.LTC128B.128 [R23+0x35400], desc[UR36][R2.64+0x380], P1 ;  /* 0x3540038002178fae */ /* 0x0001e80008901d64 */
[----:B0-2---:R0:W1:Y:S02]  /*35720*/  SHFL.IDX PT, R2, R5, 0x3, 0x181f ;  /* 0x00781f0005027f89 */ /* 0x00506400000e0000 */
.L_x_7141:
[----:B------:R-:W2:Y:S01]  /*35730*/  LDL.LU R3, [R1+0x438] ;  /* 0x0004380001037983 */ /* 0x000ea20000300800 */
[----:B------:R-:W-:Y:S01]  /*35740*/  BSSY B0, `(.L_x_7006) ;  /* 0x0000019000007945 */ /* 0x000fe20003800000 */
[----:B--2---:R-:W-:-:S13]  /*35750*/  ISETP.GE.AND P0, PT, R3, R7, PT ;  /* 0x000000070300720c */ /* 0x004fda0003f06270 */
[----:B------:R-:W-:Y:S05]  /*35760*/  @P0 BRA `(.L_x_7007) ;  /* 0x0000000000580947 */ /* 0x000fea0003800000 */
[----:B------:R-:W-:Y:S02]  /*35770*/  LOP3.LUT R0, R0, 0x40, RZ, 0xc0, !PT ;  /* 0x0000004000007812 */ /* 0x000fe400078ec0ff */
[C---:B------:R-:W-:Y:S02]  /*35780*/  LOP3.LUT P6, RZ, R17.reuse, 0x800, RZ, 0xc0, !PT ;  /* 0x0000080011ff7812 */ /* 0x040fe400078cc0ff */
[----:B-1----:R-:W-:Y:S02]  /*35790*/  LEA R2, P0, R20, R2, 0x1 ;  /* 0x0000000214027211 */ /* 0x002fe400078008ff */
        /* <DEDUP_REMOVED lines=19> */
.L_x_7007:
[----:B------:R-:W-:Y:S05]  /*358d0*/  BSYNC B0 ;  /* 0x0000000000007941 */ /* 0x000fea0003800000 */
.L_x_7006:
[----:B------:R-:W-:Y:S01]  /*358e0*/  NOP ;  /* 0x0000000000007918 */ /* 0x000fe20000000000 */
[----:B------:R-:W-:-:S13]  /*358f0*/  PLOP3.LUT P0, PT, PT, PT, PT, 0x80, 0x0 ;  /* 0x000000000000781c */ /* 0x000fda0003f0f070 */
.L_x_7008:
[----:B------:R-:W-:Y:S02]  /*35900*/  PLOP3.LUT P1, PT, P1, P0, PT, 0xa2, 0x0 ;  /* 0x000000000000781c */ /* 0x000fe40000f21472 */
[----:B------:R-:W-:-:S08]  /*35910*/  @P0 R2UR P1, UR4, R18 ;  /* 0x00000000120402ca */ /* 0x000fd00000020000 */
[----:B------:R-:W-:-:S05]  /*35920*/  @P0 PLOP3.LUT P0, PT, P1, PT, PT, 0x80, 0x0 ;  /* 0x000000000000081c */ /* 0x000fca0000f0f070 */
[----:B------:R-:W-:Y:S01]  /*35930*/  @!P1 SYNCS.ARRIVE.TRANS64.RED.A0T1 RZ, [UR4+0x38810], RZ ;  /* 0x038810ffffff99a7 */ /* 0x000fe20008200404 */
[----:B------:R-:W-:Y:S07]  /*35940*/  @!P1 ARRIVES.LDGSTSBAR.64.TRANSCNT [UR4+0x38810] ;  /* 0x03881000ff0099b0 */ /* 0x000fee0008000a84 */
[----:B------:R-:W-:Y:S05]  /*35950*/  @P0 BRA.U.ANY `(.L_x_7008) ;  /* 0xfffffffd00e80947 */ /* 0x000fea000393ffff */
[----:B-12---:R-:W2:Y:S02]  /*35960*/  LDL.LU R2, [R1+0x43c] ;  /* 0x00043c0001027983 */ /* 0x006ea40000300800 */
        /* <DEDUP_REMOVED lines=10> */
[----:B-12---:R-:W-:Y:S05]  /*35a10*/  @!P0 BRA `(.L_x_7010) ;  /* 0x0000005800088947 */ /* 0x006fea0003800000 */
.L_x_7142:
[----:B------:R-:W-:Y:S05]  /*35a20*/  BSYNC B0 ;  /* 0x0000000000007941 */ /* 0x000fea0003800000 */
.L_x_7009:
[----:B------:R-:W-:-:S13]  /*35a30*/  LOP3.LUT P0, RZ, R17, 0x100, RZ, 0xc0, !PT ;  /* 0x0000010011ff7812 */ /* 0x000fda000780c0ff */
[----:B------:R-:W-:Y:S05]  /*35a40*/  @!P0 BRA `(.L_x_7011) ;  /* 0x0000000000048947 */ /* 0x000fea0003800000 */
[----:B------:R-:W-:Y:S01]  /*35a50*/  BPT.TRAP 0x1 ;  /* 0x000000040000795c */ /* 0x000fe20000300000 */
.L_x_7011:
[----:B-1----:R-:W-:Y:S01]  /*35a60*/  SHF.L.U32 R0, R28, 0x1f, RZ ;  /* 0x0000001f1c007819 */ /* 0x002fe200000006ff */
[----:B------:R-:W-:Y:S03]  /*35a70*/  BSSY B0, `(.L_x_7012) ;  /* 0x0000003000007945 */ /* 0x000fe60003800000 */
[----:B------:R-:W1:Y:S02]  /*35a80*/  SYNCS.PHASECHK.TRANS64.TRYWAIT P0, [R25+URZ+0x38860], R0 ;  /* 0x03886000190075a7 */ /* 0x000e64000800017f */
[----:B-1----:R-:W-:Y:S05]  /*35a90*/  @!P0 BRA `(.L_x_7013) ;  /* 0x0000005400fc8947 */ /* 0x002fea0003800000 */
.L_x_7143:
[----:B------:R-:W-:Y:S05]  /*35aa0*/  BSYNC B0 ;  /* 0x0000000000007941 */ /* 0x000fea0003800000 */
.L_x_7012:
[----:B------:R-:W1:Y:S01]  /*35ab0*/  LDL.LU R3, [R1+0x440] ;  /* 0x0004400001037983 */ /* 0x000e620000300800 */
[----:B------:R-:W-:Y:S01]  /*35ac0*/  ULDC.64 UR4, c[0x0][0x328] ;  /* 0x0000ca0000047ab9 */ /* 0x000fe20000000a00 */
[----:B------:R-:W-:Y:S02]  /*35ad0*/  ULDC.64 UR6, c[0x0][0x318] ;  /* 0x0000c60000067ab9 */ /* 0x000fe40000000a00 */
[----:B------:R-:W2:Y:S04]  /*35ae0*/  LDL.LU R2, [R1+0x41c] ;  /* 0x00041c0001027983 */ /* 0x000ea80000300800 */
[----:B0-----:R-:W3:Y:S04]  /*35af0*/  LDL.LU R5, [R1+0x444] ;  /* 0x0004440001057983 */ /* 0x001ee80000300800 */
[----:B------:R-:W4:Y:S01]  /*35b00*/  LDL.LU R4, [R1+0x414] ;  /* 0x0004140001047983 */ /* 0x000f220000300800 */
[----:B-1----:R-:W-:-:S04]  /*35b10*/  IMAD R0, R3, UR4, RZ ;  /* 0x0000000403007c24 */ /* 0x002fc8000f8e02ff */
        /* <DEDUP_REMOVED lines=102> */
.L_x_7153:
        /* <DEDUP_REMOVED lines=34> */
.L_x_7015:
        /* <DEDUP_REMOVED lines=10> */
.L_x_7016:
        /* <DEDUP_REMOVED lines=11> */
.L_x_7031:
[----:B0-----:R-:W0:Y:S01]  /*364f0*/  LDC R5, c[0x0][0x430] ;  /* 0x00010c00ff057b82 */ /* 0x001e220000000800 */
[----:B-1----:R-:W1:Y:S01]  /*36500*/  S2R R2, SR_TID.X ;  /* 0x0000000000027919 */ /* 0x002e620000002100 */
[----:B------:R-:W-:Y:S01]  /*36510*/  IMAD R4, R7, 0x40, R34 ;  /* 0x0000004007047824 */ /* 0x000fe200078e0222 */
[----:B------:R-:W-:Y:S01]  /*36520*/  LOP3.LUT P1, RZ, R17, 0x100, RZ, 0xc0, !PT ;  /* 0x0000010011ff7812 */ /* 0x000fe2000782c0ff */
[----:B------:R-:W-:Y:S01]  /*36530*/  VIADD R22, R22, 0x1 ;  /* 0x0000000116167836 */ /* 0x000fe20000000000 */
[----:B------:R-:W2:Y:S01]  /*36540*/  S2R R3, SR_TID.X ;  /* 0x0000000000037919 */ /* 0x000ea20000002100 */
[----:B0-----:R-:W-:Y:S02]  /*36550*/  ISETP.NE.AND P0, PT, R5, 0x1, PT ;  /* 0x000000010500780c */ /* 0x001fe40003f05270 */
[----:B-1----:R-:W-:-:S11]  /*36560*/  LOP3.LUT R2, R2, 0x7f, RZ, 0xc0, !PT ;  /* 0x0000007f02027812 */ /* 0x002fd600078ec0ff */
[----:B------:R-:W0:Y:S01]  /*36570*/  @P0 LDC R9, c[0x0][0x434] ;  /* 0x00010d00ff090b82 */ /* 0x000e220000000800 */
[----:B--2---:R-:W-:Y:S01]  /*36580*/  IMAD.SHL.U32 R8, R3, 0x10, RZ ;  /* 0x0000001003087824 */ /* 0x004fe200078e00ff */
[----:B------:R-:W-:-:S04]  /*36590*/  SHF.R.U32.HI R2, RZ, 0x3, R2 ;  /* 0x00000003ff027819 */ /* 0x000fc80000011602 */
[----:B------:R-:W-:Y:S02]  /*365a0*/  LOP3.LUT R8, R2, 0x70, R8, 0xf8, !PT ;  /* 0x0000007002087812 */ /* 0x000fe400078ef808 */
[----:B------:R-:W1:Y:S02]  /*365b0*/  @P0 LDC R3, c[0x0][0x438] ;  /* 0x00010e00ff030b82 */ /* 0x000e640000000800 */
[C---:B------:R-:W-:Y:S01]  /*365c0*/  ISETP.GT.U32.AND P2, PT, R8.reuse, 0x3f, PT ;  /* 0x0000003f0800780c */ /* 0x040fe20003f44070 */
[----:B------:R-:W-:-:S04]  /*365d0*/  IMAD.IADD R4, R8, 0x1, R4 ;  /* 0x0000000108047824 */ /* 0x000fc800078e0204 */
[----:B------:R-:W-:Y:S02]  /*365e0*/  IMAD.MOV.U32 R2, RZ, RZ, R4 ;  /* 0x000000ffff027224 */ /* 0x000fe400078e0004 */
[----:B0--34-:R-:W-:-:S06]  /*365f0*/  @P0 IMAD.HI.U32 R6, R4, R9, RZ ;  /* 0x0000000904060227 */ /* 0x019fcc00078e00ff */
[----:B------:R-:W0:Y:S01]  /*36600*/  @!P2 LDC.64 R8, c[0x0][0x428] ;  /* 0x00010a00ff08ab82 */ /* 0x000e220000000a00 */
[----:B-1----:R-:W-:-:S05]  /*36610*/  @P0 SHF.R.U32.HI R2, RZ, R3, R6 ;  /* 0x00000003ff020219 */ /* 0x002fca0000011606 */
[----:B------:R-:W-:-:S04]  /*36620*/  IMAD.MOV R3, RZ, RZ, -R2 ;  /* 0x000000ffff037224 */ /* 0x000fc800078e0a02 */
[----:B------:R-:W-:Y:S01]  /*36630*/  IMAD R5, R5, R3, R4 ;  /* 0x0000000305057224 */ /* 0x000fe200078e0204 */
[--C-:B------:R-:W-:Y:S01]  /*36640*/  @!P2 SHF.R.S32.HI R3, RZ, 0x1f, R2.reuse ;  /* 0x0000001fff03a819 */ /* 0x100fe20000011402 */
[-C--:B0-----:R-:W-:Y:S02]  /*36650*/  @!P2 IMAD R4, R35, R8.reuse, RZ ;  /* 0x000000082304a224 */ /* 0x081fe400078e02ff */
        /* <DEDUP_REMOVED lines=18> */
.L_x_7019:
[----:B------:R-:W-:Y:S01]  /*36780*/  IMAD R6, R22, 0x8, R18 ;  /* 0x0000000816067824 */ /* 0x000fe200078e0212 */
[----:B------:R-:W-:Y:S01]  /*36790*/  SHF.L.U32 R25, R28, 0x1f, RZ ;  /* 0x0000001f1c197819 */ /* 0x000fe200000006ff */
[----:B------:R-:W-:Y:S01]  /*367a0*/  BSSY B1, `(.L_x_7020) ;  /* 0x0000004000017945 */ /* 0x000fe20003800000 */
[----:B------:R-:W-:Y:S02]  /*367b0*/  SHF.R.S32.HI R9, RZ, 0x1f, R5 ;  /* 0x0000001fff097819 */ /* 0x000fe40000011405 */
[----:B------:R-:W0:Y:S02]  /*367c0*/  SYNCS.PHASECHK.TRANS64.TRYWAIT P0, [R6+URZ+0x38840], R25 ;  /* 0x03884019060075a7 */ /* 0x000e24000800017f */
[----:B0-----:R-:W-:Y:S05]  /*367d0*/  @!P0 BRA `(.L_x_7021) ;  /* 0x0000005000e88947 */ /* 0x001fea0003800000 */
.L_x_7154:
[----:B------:R-:W-:Y:S05]  /*367e0*/  BSYNC B1 ;  /* 0x0000000000017941 */ /* 0x000fea0003800000 */
.L_x_7020:
        /* <DEDUP_REMOVED lines=40> */
.L_x_7164:
        /* <DEDUP_REMOVED lines=8> */
.L_x_7023:
        /* <DEDUP_REMOVED lines=10> */
.L_x_7024:
[----:B------:R3:W-:Y:S01]  /*36b90*/  SYNCS.ARRIVE.TRANS64.A1T0 RZ, [R6+URZ+0x38830], RZ ;  /* 0x038830ff06ff79a7 */ /* 0x0007e2000810003f */
[----:B------:R-:W-:Y:S05]  /*36ba0*/  @!P2 BRA `(.L_x_7025) ;  /* 0x000000000004a947 */ /* 0x000fea0003800000 */
[----:B------:R-:W-:Y:S01]  /*36bb0*/  BPT.TRAP 0x1 ;  /* 0x000000040000795c */ /* 0x000fe20000300000 */
.L_x_7025:
[----:B------:R-:W4:Y:S01]  /*36bc0*/  SYNCS.PHASECHK.TRANS64.TRYWAIT P0, [R6+URZ+0x38860], R25 ;  /* 0x03886019060075a7 */ /* 0x000f22000800017f */
[----:B------:R-:W-:Y:S04]  /*36bd0*/  BSSY B1, `(.L_x_7026) ;  /* 0x0000002000017945 */ /* 0x000fe80003800000 */
[----:B----4-:R-:W-:Y:S05]  /*36be0*/  @!P0 BRA `(.L_x_7027) ;  /* 0x0000005400148947 */ /* 0x010fea0003800000 */
.L_x_7165:
[----:B------:R-:W-:Y:S05]  /*36bf0*/  BSYNC B1 ;  /* 0x0000000000017941 */ /* 0x000fea0003800000 */
.L_x_7026:
[----:B------:R-:W-:Y:S01]  /*36c00*/  ULDC.64 UR4, c[0x0][0x328] ;  /* 0x0000ca0000047ab9 */ /* 0x000fe20000000a00 */
[----:B------:R-:W-:Y:S01]  /*36c10*/  ULDC.64 UR6, c[0x0][0x318] ;  /* 0x0000c60000067ab9 */ /* 0x000fe20000000a00 */
[----:B------:R-:W-:Y:S01]  /*36c20*/  IMAD R9, R9, UR4, RZ ;  /* 0x0000000409097c24 */ /* 0x000fe2000f8e02ff */
[----:B------:R-:W-:Y:S01]  /*36c30*/  LOP3.LUT P5, RZ, R17, 0x8, RZ, 0xc0, !PT ;  /* 0x0000000811ff7812 */ /* 0x000fe200078ac0ff */
[----:B--2---:R-:W-:Y:S01]  /*36c40*/  IMAD.WIDE.U32 R2, R5, UR4, RZ ;  /* 0x0000000405027c25 */ /* 0x004fe2000f8e00ff */
        /* <DEDUP_REMOVED lines=16> */
[----:B------:R-:W2:Y:S01]  /*36d50*/  SHFL.IDX PT, R2, R9, RZ, 0x181f ;  /* 0x00181fff09027589 */ /* 0x000ea200000e0000 */
[----:B------:R-:W-:Y:S01]  /*36d60*/  LOP3.LUT P1, RZ, R17, 0x80, RZ, 0xc0, !PT ;  /* 0x0000008011ff7812 */ /* 0x000fe2000782c0ff */
        /* <DEDUP_REMOVED lines=12> */
[----:B--2---:R-:W-:-:S05]  /*36e30*/  IADD3 R2, P0, R2, R0, RZ ;  /* 0x0000000002027210 */ /* 0x004fca0007f1e0ff */
        /* <DEDUP_REMOVED lines=43> */
.L_x_7175:
        /* <DEDUP_REMOVED lines=25> */
.L_x_7029:
        /* <DEDUP_REMOVED lines=10> */
.L_x_7030:
[----:B------:R1:W-:Y:S01]  /*37320*/  SYNCS.ARRIVE.TRANS64.A1T0 RZ, [R6+URZ+0x38850], RZ ;  /* 0x038850ff06ff79a7 */ /* 0x0003e2000810003f */
[----:B------:R-:W-:Y:S05]  /*37330*/  @P3 BRA `(.L_x_7031) ;  /* 0xfffffff0006c3947 */ /* 0x000fea000383ffff */
.L_x_7018:
[----:B------:R-:W-:Y:S05]  /*37340*/  BSYNC B0 ;  /* 0x0000000000007941 */ /* 0x000fea0003800000 */
.L_x_7017:
        /* <DEDUP_REMOVED lines=21> */
.L_x_7033:
[----:B------:R-:W-:Y:S05]  /*374a0*/  BSYNC B0 ;  /* 0x0000000000007941 */ /* 0x000fea0003800000 */
.L_x_7032:
[----:B------:R-:W-:-:S07]  /*374b0*/  SEL R22, R22, RZ, P0 ;  /* 0x000000ff16167207 */ /* 0x000fce0000000000 */
.L_x_6986:
[----:B------:R-:W-:Y:S05]  /*374c0*/  BSYNC B7 ;  /* 0x0000000000077941 */ /* 0x000fea0003800000 */
.L_x_6984:
        /* <DEDUP_REMOVED lines=8> */
[----:B----4-:R2:W4:Y:S01]  /*37550*/  LDS.128 R24, [R18+0x388d0] ;  /* 0x0388d00012187984 */ /* 0x0105220000000c00 */
[----:B------:R-:W-:Y:S06]  /*37560*/  BAR.ARV 0x4, 0x180 ;  /* 0x0106000000007b1d */ /* 0x000fec0000002000 */
[----:B------:R-:W-:Y:S05]  /*37570*/  BRA `(.L_x_7035) ;  /* 0x0000000c00d47947 */ /* 0x000fea0003800000 */
.L_x_7034:
        /* <DEDUP_REMOVED lines=14> */
[----:B----4-:R-:W-:Y:S01]  /*37660*/  IMAD.MOV.U32 R25, RZ, RZ, RZ ;  /* 0x000000ffff197224 */ /* 0x010fe200078e00ff */
[C---:B------:R-:W-:Y:S01]  /*37670*/  ISETP.GE.U32.AND P2, PT, R8.reuse, 0x2, PT ;  /* 0x000000020800780c */ /* 0x040fe20003f46070 */
[----:B------:R-:W-:Y:S01]  /*37680*/  IMAD.MOV.U32 R5, RZ, RZ, RZ ;  /* 0x000000ffff057224 */ /* 0x000fe200078e00ff */
[C---:B------:R-:W-:Y:S01]  /*37690*/  ISETP.GE.U32.AND P3, PT, R8.reuse, 0x4, PT ;  /* 0x000000040800780c */ /* 0x040fe20003f66070 */
[----:B------:R-:W-:Y:S01]  /*376a0*/  SHFL.IDX PT, R0, R24, RZ, 0x1f ;  /* 0x00001fff18007589 */ /* 0x000fe200000e0000 */
[C---:B------:R-:W-:Y:S02]  /*376b0*/  ISETP.GE.U32.AND P4, PT, R8.reuse, 0x8, PT ;  /* 0x000000080800780c */ /* 0x040fe40003f86070 */
[----:B------:R-:W-:Y:S01]  /*376c0*/  ISETP.GE.U32.AND P5, PT, R8, 0x10, PT ;  /* 0x000000100800780c */ /* 0x000fe20003fa6070 */
[----:B-1-3--:R0:W-:Y:S02]  /*376d0*/  SHFL.IDX PT, R6, R24, 0x1, 0x1f ;  /* 0x00201f0018067f89 */ /* 0x00a1e400000e0000 */
        /* <DEDUP_REMOVED lines=21> */
.L_x_7185:
[----:B------:R-:W-:Y:S02]  /*37830*/  ULDC UR4, c[0x0][0xd38] ;  /* 0x00034e0000047ab9 */ /* 0x000fe40000000800 */
[----:B------:R-:W-:-:S04]  /*37840*/  IMAD.U32 R4, RZ, RZ, UR4 ;  /* 0x00000004ff047e24 */ /* 0x000fc8000f8e00ff */
[----:B-1----:R-:W-:-:S04]  /*37850*/  IMAD R3, R14, R4, RZ ;  /* 0x000000040e037224 */ /* 0x002fc800078e02ff */
[----:B------:R-:W-:-:S05]  /*37860*/  IMAD.IADD R6, R6, 0x1, R3 ;  /* 0x0000000106067824 */ /* 0x000fca00078e0203 */
[----:B------:R-:W-:-:S13]  /*37870*/  ISETP.GT.AND P6, PT, R6, R0, PT ;  /* 0x000000000600720c */ /* 0x000fda0003fc4270 */
[----:B------:R-:W-:Y:S05]  /*37880*/  @P6 BRA `(.L_x_7037) ;  /* 0x0000000000a46947 */ /* 0x000fea0003800000 */
.L_x_7040:
        /* <DEDUP_REMOVED lines=35> */
.L_x_7193:
[----:B------:R-:W-:Y:S02]  /*37ac0*/  ULDC UR4, c[0x0][0xd38] ;  /* 0x00034e0000047ab9 */ /* 0x000fe40000000800 */
[----:B------:R-:W-:-:S04]  /*37ad0*/  IMAD.U32 R4, RZ, RZ, UR4 ;  /* 0x00000004ff047e24 */ /* 0x000fc8000f8e00ff */
[----:B-1----:R-:W-:-:S04]  /*37ae0*/  IMAD R3, R14, R4, RZ ;  /* 0x000000040e037224 */ /* 0x002fc800078e02ff */
[----:B------:R-:W-:-:S05]  /*37af0*/  IMAD.IADD R6, R3, 0x1, R6 ;  /* 0x0000000103067824 */ /* 0x000fca00078e0206 */
[----:B------:R-:W-:-:S13]  /*37b00*/  ISETP.GT.AND P6, PT, R6, R0, PT ;  /* 0x000000000600720c */ /* 0x000fda0003fc4270 */
[----:B------:R-:W-:Y:S05]  /*37b10*/  @!P6 BRA `(.L_x_7040) ;  /* 0xfffffffc005ce947 */ /* 0x000fea000383ffff */
.L_x_7037:
        /* <DEDUP_REMOVED lines=10> */
.L_x_7198:
[----:B------:R-:W-:-:S13]  /*37bc0*/  ISETP.NE.AND P0, PT, R3, RZ, PT ;  /* 0x000000ff0300720c */ /* 0x000fda0003f05270 */
[----:B------:R-:W-:Y:S05]  /*37bd0*/  @!P0 BRA `(.L_x_7042) ;  /* 0x0000000000108947 */ /* 0x000fea0003800000 */
[----:B------:R-:W-:Y:S01]  /*37be0*/  UMOV UR4, 0xffffffff ;  /* 0xffffffff00047882 */ /* 0x000fe20000000000 */
[----:B------:R-:W-:Y:S02]  /*37bf0*/  VIADD R12, R7, 0xffffffff ;  /* 0xffffffff070c7836 */ /* 0x000fe40000000000 */
[----:B------:R-:W-:Y:S05]  /*37c00*/  BRA.DIV UR4, `(.L_x_7043) ;  /* 0x00000056044c7947 */ /* 0x000fea000b800000 */
[----:B------:R4:W0:Y:S02]  /*37c10*/  SHFL.IDX PT, R24, R2, R12, 0x1f ;  /* 0x00001f0c02187589 */ /* 0x00082400000e0000 */
.L_x_7042:
        /* <DEDUP_REMOVED lines=59> */
.L_x_7044:
        /* <DEDUP_REMOVED lines=60> */
.L_x_7045:
[----:B------:R-:W-:-:S05]  /*38390*/  LOP3.LUT R0, RZ, R3, RZ, 0x33, !PT ;  /* 0x00000003ff007212 */ /* 0x000fca00078e33ff */
[----:B------:R-:W-:Y:S01]  /*383a0*/  IMAD.IADD R25, R25, 0x1, R0 ;  /* 0x0000000119197824 */ /* 0x000fe200078e0200 */
[----:B------:R-:W-:Y:S06]  /*383b0*/  BRA `(.L_x_7046) ;  /* 0x00000000001c7947 */ /* 0x000fec0003800000 */
.L_x_7038:
[----:B------:R-:W-:Y:S01]  /*383c0*/  UMOV UR4, URZ ;  /* 0x0000003f00047c82 */ /* 0x000fe20008000000 */
[----:B------:R-:W-:Y:S01]  /*383d0*/  UMOV UR5, URZ ;  /* 0x0000003f00057c82 */ /* 0x000fe20008000000 */
[----:B------:R-:W-:Y:S01]  /*383e0*/  ULDC UR6, c[0x0][0xd3c] ;  /* 0x00034f0000067ab9 */ /* 0x000fe20000000800 */
[----:B------:R-:W-:Y:S02]  /*383f0*/  IMAD.MOV.U32 R24, RZ, RZ, R0 ;  /* 0x000000ffff187224 */ /* 0x000fe400078e0000 */
[----:B------:R-:W-:Y:S02]  /*38400*/  IMAD.U32 R25, RZ, RZ, UR4 ;  /* 0x00000004ff197e24 */ /* 0x000fe4000f8e00ff */
[----:B------:R-:W-:Y:S02]  /*38410*/  IMAD.U32 R26, RZ, RZ, UR5 ;  /* 0x00000005ff1a7e24 */ /* 0x000fe4000f8e00ff */
[----:B------:R-:W-:-:S07]  /*38420*/  IMAD.U32 R27, RZ, RZ, UR6 ;  /* 0x00000006ff1b7e24 */ /* 0x000fce000f8e00ff */
.L_x_7046:
        /* <DEDUP_REMOVED lines=10> */
.L_x_7035:
[----:B------:R-:W-:Y:S02]  /*384d0*/  ULDC UR4, c[0x0][0xd3c] ;  /* 0x00034f0000047ab9 */ /* 0x000fe40000000800 */
[----:B----4-:R-:W-:-:S13]  /*384e0*/  ISETP.GE.AND P0, PT, R27, UR4, PT ;  /* 0x000000041b007c0c */ /* 0x010fda000bf06270 */
[----:B------:R-:W-:Y:S05]  /*384f0*/  @!P0 BRA `(.L_x_7047) ;  /* 0xffffff7c005c8947 */ /* 0x000fea000383ffff */
[----:B------:R-:W-:Y:S05]  /*38500*/  BSYNC B8 ;  /* 0x0000000000087941 */ /* 0x000fea0003800000 */
.L_x_6914:
[----:B-1----:R-:W4:Y:S01]  /*38510*/  LDL.LU R0, [R1+0x43c] ;  /* 0x00043c0001007983 */ /* 0x002f220000300800 */
[----:B------:R-:W-:Y:S01]  /*38520*/  BSSY B0, `(.L_x_7048) ;  /* 0x000000b000007945 */ /* 0x000fe20003800000 */
[----:B------:R-:W1:Y:S01]  /*38530*/  S2R R5, SR_CgaCtaId ;  /* 0x0000000000057919 */ /* 0x000e620000008800 */
        /* <DEDUP_REMOVED lines=9> */
.L_x_7201:
[----:B------:R-:W-:Y:S05]  /*385d0*/  BSYNC B0 ;  /* 0x0000000000007941 */ /* 0x000fea0003800000 */
.L_x_7048:
[----:B------:R-:W-:-:S03]  /*385e0*/  UMOV UR4, 0xffffffff ;  /* 0xffffffff00047882 */ /* 0x000fc60000000000 */
[----:B------:R-:W-:Y:S05]  /*385f0*/  BRA.DIV UR4, `(.L_x_7050) ;  /* 0x0000004e040c7947 */ /* 0x000fea000b800000 */
[----:B-1----:R-:W1:Y:S02]  /*38600*/  S2R R0, SR_TID.X ;  /* 0x0000000000007919 */ /* 0x002e640000002100 */
[----:B-1----:R-:W-:-:S04]  /*38610*/  SHF.R.U32.HI R0, RZ, 0x5, R0 ;  /* 0x00000005ff007819 */ /* 0x002fc80000011600 */
[----:B------:R-:W-:-:S05]  /*38620*/  LOP3.LUT R0, R0, 0x3, RZ, 0xc0, !PT ;  /* 0x0000000300007812 */ /* 0x000fca00078ec0ff */
[----:B------:R1:W4:Y:S02]  /*38630*/  SHFL.IDX PT, R14, R0, RZ, 0x1f ;  /* 0x00001fff000e7589 */ /* 0x00032400000e0000 */
.L_x_7204:
[----:B----4-:R-:W-:-:S13]  /*38640*/  ISETP.NE.AND P0, PT, R14, RZ, PT ;  /* 0x000000ff0e00720c */ /* 0x010fda0003f05270 */
[----:B------:R-:W-:Y:S05]  /*38650*/  @P0 BRA `(.L_x_6670) ;  /* 0x0000000000880947 */ /* 0x000fea0003800000 */
[----:B------:R-:W-:-:S03]  /*38660*/  UMOV UR4, 0xffffffff ;  /* 0xffffffff00047882 */ /* 0x000fc60000000000 */
[----:B------:R-:W-:Y:S05]  /*38670*/  BRA.DIV UR4, `(.L_x_7051) ;  /* 0x0000004e04207947 */ /* 0x000fea000b800000 */
[----:B------:R-:W-:-:S13]  /*38680*/  ELECT P6, URZ, PT ;  /* 0x00000000003f782f */ /* 0x000fda00038c0000 */
.L_x_7207:
[----:B------:R-:W-:Y:S05]  /*38690*/  @!P6 BRA `(.L_x_6670) ;  /* 0x000000000078e947 */ /* 0x000fea0003800000 */
[----:B------:R-:W-:-:S06]  /*386a0*/  ULOP3.LUT UR4, UR60, 0x2, URZ, 0xfc, !UPT ;  /* 0x000000023c047892 */ /* 0x000fcc000f8efc3f */
[----:B-1----:R-:W-:-:S05]  /*386b0*/  IMAD.U32 R0, RZ, RZ, UR4 ;  /* 0x00000004ff007e24 */ /* 0x002fca000f8e00ff */
[----:B------:R-:W-:-:S13]  /*386c0*/  ISETP.NE.AND P0, PT, R0, 0x3, PT ;  /* 0x000000030000780c */ /* 0x000fda0003f05270 */
[----:B------:R-:W-:Y:S05]  /*386d0*/  @!P0 BRA `(.L_x_7052) ;  /* 0x0000000000048947 */ /* 0x000fea0003800000 */
[----:B------:R-:W-:Y:S01]  /*386e0*/  BPT.TRAP 0x1 ;  /* 0x000000040000795c */ /* 0x000fe20000300000 */
.L_x_7052:
[----:B------:R-:W-:Y:S01]  /*386f0*/  IMAD R5, R22, 0x8, R7 ;  /* 0x0000000816057824 */ /* 0x000fe200078e0207 */
[----:B------:R-:W-:Y:S01]  /*38700*/  SHF.L.U32 R0, R28, 0x1f, RZ ;  /* 0x0000001f1c007819 */ /* 0x000fe200000006ff */
[----:B------:R-:W-:-:S03]  /*38710*/  VIADD R22, R22, 0x1 ;  /* 0x0000000116167836 */ /* 0x000fc60000000000 */
[----:B------:R-:W1:Y:S02]  /*38720*/  SYNCS.PHASECHK.TRANS64.TRYWAIT P1, [R5+URZ+0x38840], R0 ;  /* 0x03884000050075a7 */ /* 0x000e64000802017f */
[----:B------:R-:W-:-:S04]  /*38730*/  ISETP.NE.AND P2, PT, R22, 0x2, PT ;  /* 0x000000021600780c */ /* 0x000fc80003f45270 */
[----:B------:R-:W-:Y:S01]  /*38740*/  SEL R3, RZ, 0x1, P2 ;  /* 0x00000001ff037807 */ /* 0x000fe20001000000 */
[----:B-1----:R-:W-:Y:S08]  /*38750*/  @!P1 BRA `(.L_x_7053) ;  /* 0x0000004c00089947 */ /* 0x002ff00003800000 */
.L_x_7208:
[----:B------:R-:W-:Y:S02]  /*38760*/  SEL R22, R22, RZ, P2 ;  /* 0x000000ff16167207 */ /* 0x000fe40001000000 */
[----:B------:R-:W-:Y:S01]  /*38770*/  LOP3.LUT R2, R28, R3, RZ, 0x3c, !PT ;  /* 0x000000031c027212 */ /* 0x000fe200078e3cff */
[----:B------:R-:W-:Y:S06]  /*38780*/  @!P0 BRA `(.L_x_7054) ;  /* 0x0000000000048947 */ /* 0x000fec0003800000 */
[----:B------:R-:W-:Y:S01]  /*38790*/  BPT.TRAP 0x1 ;  /* 0x000000040000795c */ /* 0x000fe20000300000 */
.L_x_7054:
[----:B------:R-:W-:Y:S01]  /*387a0*/  IMAD R3, R22, 0x8, R7 ;  /* 0x0000000816037824 */ /* 0x000fe200078e0207 */
[----:B------:R-:W-:-:S04]  /*387b0*/  SHF.L.U32 R2, R2, 0x1f, RZ ;  /* 0x0000001f02027819 */ /* 0x000fc800000006ff */
[----:B------:R-:W4:Y:S02]  /*387c0*/  SYNCS.PHASECHK.TRANS64.TRYWAIT P1, [R3+URZ+0x38840], R2 ;  /* 0x03884002030075a7 */ /* 0x000f24000802017f */
[----:B----4-:R-:W-:Y:S05]  /*387d0*/  @!P1 BRA `(.L_x_7055) ;  /* 0x0000004800fc9947 */ /* 0x010fea0003800000 */
.L_x_7209:
[----:B------:R-:W-:Y:S05]  /*387e0*/  @!P0 BRA `(.L_x_7056) ;  /* 0x0000000000048947 */ /* 0x000fea0003800000 */
[----:B------:R-:W-:Y:S01]  /*387f0*/  BPT.TRAP 0x1 ;  /* 0x000000040000795c */ /* 0x000fe20000300000 */
.L_x_7056:
[----:B------:R-:W5:Y:S02]  /*38800*/  SYNCS.PHASECHK.TRANS64.TRYWAIT P1, [R5+URZ+0x38860], R0 ;  /* 0x03886000050075a7 */ /* 0x000f64000802017f */
[----:B-----5:R-:W-:Y:S05]  /*38810*/  @!P1 BRA `(.L_x_7057) ;  /* 0x0000004c00009947 */ /* 0x020fea0003800000 */
.L_x_7210:
[----:B------:R-:W-:Y:S05]  /*38820*/  @!P0 BRA `(.L_x_7058) ;  /* 0x0000000000048947 */ /* 0x000fea0003800000 */
[----:B------:R-:W-:Y:S01]  /*38830*/  BPT.TRAP 0x1 ;  /* 0x000000040000795c */ /* 0x000fe20000300000 */
.L_x_7058:
[----:B------:R0:W0:Y:S02]  /*38840*/  SYNCS.PHASECHK.TRANS64.TRYWAIT P0, [R3+URZ+0x38860], R2 ;  /* 0x03886002030075a7 */ /* 0x000024000800017f */
[----:B0-----:R-:W-:Y:S05]  /*38850*/  @!P0 NANOSLEEP.SYNCS 0x989680 ;  /* 0x009896800000895d */ /* 0x001fea0003900000 */
[----:B------:R-:W0:Y:S02]  /*38860*/  @!P0 SYNCS.PHASECHK.TRANS64 P0, [R3+URZ+0x38860], R2 ;  /* 0x03886002030085a7 */ /* 0x000e24000800007f */
[----:B0-----:R-:W-:Y:S05]  /*38870*/  @!P0 BRA `(.L_x_7058) ;  /* 0xfffffffc00f08947 */ /* 0x001fea000383ffff */
.L_x_6670:
[----:B------:R-:W-:Y:S05]  /*38880*/  BSYNC B9 ;  /* 0x0000000000097941 */ /* 0x000fea0003800000 */
.L_x_6667:
[----:B------:R-:W-:Y:S05]  /*38890*/  EXIT ;  /* 0x000000000000794d */ /* 0x000fea0003800000 */
.L_x_6696:
[----:B0-----:R0:W1:Y:S02]  /*388a0*/  SYNCS.PHASECHK.TRANS64.TRYWAIT P4, [R40+URZ+0x38890], R51 ;  /* 0x03889033280075a7 */ /* 0x001064000808017f */
[----:B-1----:R-:W-:Y:S05]  /*388b0*/  @!P4 NANOSLEEP.SYNCS 0x989680 ;  /* 0x009896800000c95d */ /* 0x002fea0003900000 */
[----:B------:R-:W1:Y:S02]  /*388c0*/  @!P4 SYNCS.PHASECHK.TRANS64 P4, [R40+URZ+0x38890], R51 ;  /* 0x038890332800c5a7 */ /* 0x000e64000808007f */
[----:B-1----:R-:W-:Y:S05]  /*388d0*/  @!P4 BRA `(.L_x_6696) ;  /* 0xfffffffc00f0c947 */ /* 0x002fea000383ffff */
[----:B------:R-:W-:Y:S05]  /*388e0*/  BRA `(.L_x_7059) ;  /* 0xfffffca800007947 */ /* 0x000fea000383ffff */
.L_x_6697:
        /* <DEDUP_REMOVED lines=8> */
.L_x_7061:
[----:B------:R-:W-:Y:S05]  /*38970*/  BSYNC B1 ;  /* 0x0000000000017941 */ /* 0x000fea0003800000 */
.L_x_7060:
        /* <DEDUP_REMOVED lines=8> */
.L_x_7062:
[----:B------:R-:W-:Y:S05]  /*38a00*/  BRA `(.L_x_7063) ;  /* 0xfffffca400cc7947 */ /* 0x000fea000383ffff */
.L_x_6707:
[----:B0-----:R0:W1:Y:S02]  /*38a10*/  SYNCS.PHASECHK.TRANS64.TRYWAIT P5, [R40+URZ+0x38890], R51 ;  /* 0x03889033280075a7 */ /* 0x00106400080a017f */
[----:B-1----:R-:W-:Y:S05]  /*38a20*/  @!P5 NANOSLEEP.SYNCS 0x989680 ;  /* 0x009896800000d95d */ /* 0x002fea0003900000 */
[----:B------:R-:W1:Y:S02]  /*38a30*/  @!P5 SYNCS.PHASECHK.TRANS64 P5, [R40+URZ+0x38890], R51 ;  /* 0x038890332800d5a7 */ /* 0x000e6400080a007f */
[----:B-1----:R-:W-:Y:S05]  /*38a40*/  @!P5 BRA `(.L_x_6707) ;  /* 0xfffffffc00f0d947 */ /* 0x002fea000383ffff */
[----:B------:R-:W-:Y:S05]  /*38a50*/  BRA `(.L_x_7064) ;  /* 0xfffffcb000a87947 */ /* 0x000fea000383ffff */
.L_x_6708:
        /* <DEDUP_REMOVED lines=8> */
.L_x_7066:
[----:B------:R-:W-:Y:S05]  /*38ae0*/  BSYNC B1 ;  /* 0x0000000000017941 */ /* 0x000fea0003800000 */
.L_x_7065:
        /* <DEDUP_REMOVED lines=8> */
.L_x_7067:
[----:B------:R-:W-:Y:S01]  /*38b70*/  IMAD.MOV.U32 R20, RZ, RZ, R14 ;  /* 0x000000ffff147224 */ /* 0x000fe200078e000e */
[----:B------:R-:W-:Y:S06]  /*38b80*/  BRA `(.L_x_7068) ;  /* 0xfffffcb000707947 */ /* 0x000fec000383ffff */
.L_x_6713:
[----:B0-----:R0:W1:Y:S02]  /*38b90*/  SYNCS.PHASECHK.TRANS64.TRYWAIT P0, [R40+URZ+0x38890], R51 ;  /* 0x03889033280075a7 */ /* 0x001064000800017f */
[----:B-1----:R-:W-:Y:S05]  /*38ba0*/  @!P0 NANOSLEEP.SYNCS 0x989680 ;  /* 0x009896800000895d */ /* 0x002fea0003900000 */
[----:B------:R-:W1:Y:S02]  /*38bb0*/  @!P0 SYNCS.PHASECHK.TRANS64 P0, [R40+URZ+0x38890], R51 ;  /* 0x03889033280085a7 */ /* 0x000e64000800007f */
[----:B-1----:R-:W-:Y:S05]  /*38bc0*/  @!P0 BRA `(.L_x_6713) ;  /* 0xfffffffc00f08947 */ /* 0x002fea000383ffff */
[----:B------:R-:W-:Y:S05]  /*38bd0*/  BRA `(.L_x_7069) ;  /* 0xfffffcb8006c7947 */ /* 0x000fea000383ffff */
.L_x_6714:
[----:B------:R-:W-:Y:S01]  /*38be0*/  BSSY B1, `(.L_x_7070) ;  /* 0x0000007000017945 */ /* 0x000fe20003800000 */
[----:B------:R-:W-:Y:S02]  /*38bf0*/  IMAD.MOV.U32 R12, RZ, RZ, RZ ;  /* 0x000000ffff0c7224 */ /* 0x000fe400078e00ff */
[----:B------:R-:W-:Y:S02]  /*38c00*/  IMAD.MOV.U32 R11, RZ, RZ, 0x1c1f ;  /* 0x00001c1fff0b7424 */ /* 0x000fe400078e00ff */
[----:B------:R-:W-:-:S07]  /*38c10*/  IMAD.MOV.U32 R15, RZ, RZ, -0x1 ;  /* 0xffffffffff0f7424 */ /* 0x000fce00078e00ff */
[----:B0-----:R-:W-:Y:S05]  /*38c20*/  WARPSYNC.COLLECTIVE R15, `(.L_x_7071) ;  /* 0x000000000f087348 */ /* 0x001fea0003c00000 */
[----:B------:R1:W2:Y:S02]  /*38c30*/  SHFL.IDX P6, R14, R13, R12, R11 ;  /* 0x0000000c0d0e7389 */ /* 0x0002a400000c000b */
[----:B012---:R-:W-:Y:S01]  /*38c40*/  ENDCOLLECTIVE ;  /* 0x000000000000791b */ /* 0x007fe20003800000 */
.L_x_7071:
[----:B------:R-:W-:Y:S05]  /*38c50*/  BSYNC B1 ;  /* 0x0000000000017941 */ /* 0x000fea0003800000 */
.L_x_7070:
        /* <DEDUP_REMOVED lines=8> */
.L_x_7072:
[----:B------:R-:W-:Y:S05]  /*38ce0*/  BRA `(.L_x_7073) ;  /* 0xfffffcb8008c7947 */ /* 0x000fea000383ffff */
.L_x_6718:
[----:B----4-:R4:W0:Y:S02]  /*38cf0*/  SYNCS.PHASECHK.TRANS64.TRYWAIT P3, [R40+URZ+0x388b0], R51 ;  /* 0x0388b033280075a7 */ /* 0x010824000806017f */
[----:B0-----:R-:W-:Y:S05]  /*38d00*/  @!P3 NANOSLEEP.SYNCS 0x989680 ;  /* 0x009896800000b95d */ /* 0x001fea0003900000 */
[----:B------:R-:W0:Y:S02]  /*38d10*/  @!P3 SYNCS.PHASECHK.TRANS64 P3, [R40+URZ+0x388b0], R51 ;  /* 0x0388b0332800b5a7 */ /* 0x000e24000806007f */
[----:B0-----:R-:W-:Y:S05]  /*38d20*/  @!P3 BRA `(.L_x_6718) ;  /* 0xfffffffc00f0b947 */ /* 0x001fea000383ffff */
[----:B------:R-:W-:Y:S05]  /*38d30*/  BRA `(.L_x_7074) ;  /* 0xfffffcbc001c7947 */ /* 0x000fea000383ffff */
.L_x_6764:
        /* <DEDUP_REMOVED lines=8> */
.L_x_7076:
[----:B------:R-:W-:Y:S05]  /*38dc0*/  BSYNC B1 ;  /* 0x0000000000017941 */ /* 0x000fea0003800000 */
.L_x_7075:
        /* <DEDUP_REMOVED lines=8> */
.L_x_7077:
[----:B------:R-:W-:Y:S02]  /*38e50*/  IMAD.MOV.U32 R13, RZ, RZ, R35 ;  /* 0x000000ffff0d7224 */ /* 0x000fe400078e0023 */
[----:B------:R-:W-:-:S07]  /*38e60*/  IMAD.MOV.U32 R6, RZ, RZ, R14 ;  /* 0x000000ffff067224 */ /* 0x000fce00078e000e */
[----:B------:R-:W-:Y:S05]  /*38e70*/  WARPSYNC.COLLECTIVE R15, `(.L_x_7078) ;  /* 0x000000000f087348 */ /* 0x000fea0003c00000 */
[----:B------:R0:W1:Y:S02]  /*38e80*/  SHFL.IDX P6, R14, R13, R12, R11 ;  /* 0x0000000c0d0e7389 */ /* 0x00006400000c000b */
[----:B01----:R-:W-:Y:S01]  /*38e90*/  ENDCOLLECTIVE ;  /* 0x000000000000791b */ /* 0x003fe20003800000 */
.L_x_7078:
[----:B------:R-:W-:Y:S02]  /*38ea0*/  IMAD.MOV.U32 R13, RZ, RZ, R3 ;  /* 0x000000ffff0d7224 */ /* 0x000fe400078e0003 */
[----:B------:R-:W-:-:S07]  /*38eb0*/  IMAD.MOV.U32 R20, RZ, RZ, R14 ;  /* 0x000000ffff147224 */ /* 0x000fce00078e000e */
[----:B------:R-:W-:Y:S05]  /*38ec0*/  WARPSYNC.COLLECTIVE R15, `(.L_x_7079) ;  /* 0x000000000f087348 */ /* 0x000fea0003c00000 */
[----:B------:R0:W1:Y:S02]  /*38ed0*/  SHFL.IDX P6, R14, R13, R12, R11 ;  /* 0x0000000c0d0e7389 */ /* 0x00006400000c000b */
[----:B01----:R-:W-:Y:S01]  /*38ee0*/  ENDCOLLECTIVE ;  /* 0x000000000000791b */ /* 0x003fe20003800000 */
.L_x_7079:
[----:B------:R-:W-:Y:S01]  /*38ef0*/  IMAD.MOV.U32 R8, RZ, RZ, R14 ;  /* 0x000000ffff087224 */ /* 0x000fe200078e000e */
[----:B------:R-:W-:Y:S06]  /*38f00*/  BRA `(.L_x_7080) ;  /* 0xfffffd64001c7947 */ /* 0x000fec000383ffff */
.L_x_6767:
[----:B------:R-:W-:Y:S01]  /*38f10*/  BSSY B1, `(.L_x_7081) ;  /* 0x0000008000017945 */ /* 0x000fe20003800000 */
[----:B------:R-:W-:Y:S02]  /*38f20*/  IMAD.MOV.U32 R13, RZ, RZ, R64 ;  /* 0x000000ffff0d7224 */ /* 0x000fe400078e0040 */
[----:B------:R-:W-:Y:S02]  /*38f30*/  IMAD.MOV.U32 R12, RZ, RZ, 0x1 ;  /* 0x00000001ff0c7424 */ /* 0x000fe400078e00ff */
[----:B------:R-:W-:Y:S02]  /*38f40*/  IMAD.MOV.U32 R11, RZ, RZ, 0x1c1f ;  /* 0x00001c1fff0b7424 */ /* 0x000fe400078e00ff */
[----:B------:R-:W-:-:S07]  /*38f50*/  IMAD.MOV.U32 R15, RZ, RZ, -0x1 ;  /* 0xffffffffff0f7424 */ /* 0x000fce00078e00ff */
[----:B0---4-:R-:W-:Y:S05]  /*38f60*/  WARPSYNC.COLLECTIVE R15, `(.L_x_7082) ;  /* 0x000000000f087348 */ /* 0x011fea0003c00000 */
[----:B------:R1:W2:Y:S02]  /*38f70*/  SHFL.IDX P6, R14, R13, R12, R11 ;  /* 0x0000000c0d0e7389 */ /* 0x0002a400000c000b */
[----:B012-4-:R-:W-:Y:S01]  /*38f80*/  ENDCOLLECTIVE ;  /* 0x000000000000791b */ /* 0x017fe20003800000 */
.L_x_7082:
[----:B------:R-:W-:Y:S05]  /*38f90*/  BSYNC B1 ;  /* 0x0000000000017941 */ /* 0x000fea0003800000 */
.L_x_7081:
        /* <DEDUP_REMOVED lines=8> */
.L_x_7083:
[----:B------:R-:W-:Y:S02]  /*39020*/  IMAD.MOV.U32 R13, RZ, RZ, R35 ;  /* 0x000000ffff0d7224 */ /* 0x000fe400078e0023 */
[----:B------:R-:W-:-:S07]  /*39030*/  IMAD.MOV.U32 R6, RZ, RZ, R14 ;  /* 0x000000ffff067224 */ /* 0x000fce00078e000e */
[----:B------:R-:W-:Y:S05]  /*39040*/  WARPSYNC.COLLECTIVE R15, `(.L_x_7084) ;  /* 0x000000000f087348 */ /* 0x000fea0003c00000 */
[----:B------:R0:W1:Y:S02]  /*39050*/  SHFL.IDX P6, R14, R13, R12, R11 ;  /* 0x0000000c0d0e7389 */ /* 0x00006400000c000b */
[----:B01----:R-:W-:Y:S01]  /*39060*/  ENDCOLLECTIVE ;  /* 0x000000000000791b */ /* 0x003fe20003800000 */
.L_x_7084:
[----:B------:R-:W-:Y:S02]  /*39070*/  IMAD.MOV.U32 R13, RZ, RZ, R3 ;  /* 0x000000ffff0d7224 */ /* 0x000fe400078e0003 */
[----:B------:R-:W-:-:S07]  /*39080*/  IMAD.MOV.U32 R35, RZ, RZ, R14 ;  /* 0x000000ffff237224 */ /* 0x000fce00078e000e */
[----:B------:R-:W-:Y:S05]  /*39090*/  WARPSYNC.COLLECTIVE R15, `(.L_x_7085) ;  /* 0x000000000f087348 */ /* 0x000fea0003c00000 */
[----:B------:R0:W1:Y:S02]  /*390a0*/  SHFL.IDX P6, R14, R13, R12, R11 ;  /* 0x0000000c0d0e7389 */ /* 0x00006400000c000b */
[----:B01----:R-:W-:Y:S01]  /*390b0*/  ENDCOLLECTIVE ;  /* 0x000000000000791b */ /* 0x003fe20003800000 */
.L_x_7085:
[----:B------:R-:W-:Y:S05]  /*390c0*/  BRA `(.L_x_7086) ;  /* 0xfffffd6400847947 */ /* 0x000fea000383ffff */
.L_x_6771:
[----:B----4-:R4:W0:Y:S02]  /*390d0*/  SYNCS.PHASECHK.TRANS64.TRYWAIT P0, [R2+URZ+0x38800], R3 ;  /* 0x03880003020075a7 */ /* 0x010824000800017f */
[----:B0-----:R-:W-:Y:S05]  /*390e0*/  @!P0 NANOSLEEP.SYNCS 0x989680 ;  /* 0x009896800000895d */ /* 0x001fea0003900000 */
[----:B------:R-:W0:Y:S02]  /*390f0*/  @!P0 SYNCS.PHASECHK.TRANS64 P0, [R2+URZ+0x38800], R3 ;  /* 0x03880003020085a7 */ /* 0x000e24000800007f */
[----:B0-----:R-:W-:Y:S05]  /*39100*/  @!P0 BRA `(.L_x_6771) ;  /* 0xfffffffc00f08947 */ /* 0x001fea000383ffff */
[----:B------:R-:W-:Y:S05]  /*39110*/  BRA `(.L_x_7087) ;  /* 0xfffffd6800107947 */ /* 0x000fea000383ffff */
.L_x_6779:
[----:B------:R-:W0:Y:S01]  /*39120*/  LDC R35, c[0x0][0x3f4] ;  /* 0x0000fd00ff237b82 */ /* 0x000e220000000800 */
        /* <DEDUP_REMOVED lines=8> */
.L_x_7089:
[----:B------:R-:W-:Y:S05]  /*391b0*/  BSYNC B1 ;  /* 0x0000000000017941 */ /* 0x000fea0003800000 */
.L_x_7088:
        /* <DEDUP_REMOVED lines=10> */
.L_x_7090:
        /* <DEDUP_REMOVED lines=8> */
.L_x_7091:
[----:B------:R-:W-:-:S05]  /*392e0*/  @!P1 IADD3 R6, P2, R5, R9, RZ ;  /* 0x0000000905069210 */ /* 0x000fca0007f5e0ff */
[----:B------:R-:W-:Y:S02]  /*392f0*/  @!P1 IMAD.X R5, R4, 0x1, R21, P2 ;  /* 0x0000000104059824 */ /* 0x000fe400010e0615 */
[----:B------:R-:W-:Y:S02]  /*39300*/  @!P1 IMAD.MOV.U32 R4, RZ, RZ, R6 ;  /* 0x000000ffff049224 */ /* 0x000fe400078e0006 */
[----:B------:R-:W-:-:S04]  /*39310*/  IMAD.MOV.U32 R13, RZ, RZ, R70 ;  /* 0x000000ffff0d7224 */ /* 0x000fc800078e0046 */
[----:B------:R-:W5:Y:S01]  /*39320*/  @!P1 LD.E.128 R4, desc[UR36][R4.64] ;  /* 0x0000002404049980 */ /* 0x000f62000c101d00 */
[----:B------:R-:W-:-:S07]  /*39330*/  IMAD.MOV.U32 R8, RZ, RZ, R14 ;  /* 0x000000ffff087224 */ /* 0x000fce00078e000e */
[----:B-----5:R-:W-:Y:S05]  /*39340*/  WARPSYNC.COLLECTIVE R15, `(.L_x_7092) ;  /* 0x000000000f087348 */ /* 0x020fea0003c00000 */
[----:B------:R0:W1:Y:S02]  /*39350*/  SHFL.IDX P6, R14, R13, R12, R11 ;  /* 0x0000000c0d0e7389 */ /* 0x00006400000c000b */
[----:B01---5:R-:W-:Y:S01]  /*39360*/  ENDCOLLECTIVE ;  /* 0x000000000000791b */ /* 0x023fe20003800000 */
.L_x_7092:
[----:B------:R-:W-:-:S05]  /*39370*/  @!P1 IADD3 R14, P2, R14, R9, RZ ;  /* 0x000000090e0e9210 */ /* 0x000fca0007f5e0ff */
[----:B------:R-:W-:Y:S02]  /*39380*/  @!P1 IMAD.X R9, R8, 0x1, R21, P2 ;  /* 0x0000000108099824 */ /* 0x000fe400010e0615 */
[----:B------:R-:W-:-:S06]  /*39390*/  @!P1 IMAD.MOV.U32 R8, RZ, RZ, R14 ;  /* 0x000000ffff089224 */ /* 0x000fcc00078e000e */
[----:B------:R-:W2:Y:S01]  /*393a0*/  @!P1 LD.E.128 R8, desc[UR36][R8.64] ;  /* 0x0000002408089980 */ /* 0x000ea2000c101d00 */
[----:B------:R-:W-:Y:S01]  /*393b0*/  CS2R R64, SRZ ;  /* 0x0000000000407805 */ /* 0x000fe2000001ff00 */
[----:B------:R-:W-:Y:S02]  /*393c0*/  IMAD.MOV.U32 R13, RZ, RZ, R27 ;  /* 0x000000ffff0d7224 */ /* 0x000fe400078e001b */
[----:B------:R-:W-:Y:S01]  /*393d0*/  IMAD.MOV.U32 R12, RZ, RZ, 0x1 ;  /* 0x00000001ff0c7424 */ /* 0x000fe200078e00ff */
[----:B------:R-:W-:Y:S02]  /*393e0*/  CS2R R20, SRZ ;  /* 0x0000000000147805 */ /* 0x000fe4000001ff00 */
[----:B------:R-:W-:Y:S02]  /*393f0*/  CS2R R58, SRZ ;  /* 0x00000000003a7805 */ /* 0x000fe4000001ff00 */
[----:B------:R-:W-:Y:S01]  /*39400*/  CS2R R62, SRZ ;  /* 0x00000000003e7805 */ /* 0x000fe2000001ff00 */
[----:B--2---:R-:W-:-:S02]  /*39410*/  @!P1 IMAD.MOV.U32 R65, RZ, RZ, R11 ;  /* 0x000000ffff419224 */ /* 0x004fc400078e000b */
[----:B------:R-:W-:-:S07]  /*39420*/  IMAD.MOV.U32 R11, RZ, RZ, 0x1c1f ;  /* 0x00001c1fff0b7424 */ /* 0x000fce00078e00ff */
[----:B------:R-:W-:Y:S05]  /*39430*/  WARPSYNC.COLLECTIVE R15, `(.L_x_7093) ;  /* 0x000000000f087348 */ /* 0x000fea0003c00000 */
[----:B------:R0:W1:Y:S02]  /*39440*/  SHFL.IDX P6, R14, R13, R12, R11 ;  /* 0x0000000c0d0e7389 */ /* 0x00006400000c000b */
[----:B01----:R-:W-:Y:S01]  /*39450*/  ENDCOLLECTIVE ;  /* 0x000000000000791b */ /* 0x003fe20003800000 */
.L_x_7093:
[----:B------:R-:W-:Y:S02]  /*39460*/  IMAD.MOV.U32 R13, RZ, RZ, R69 ;  /* 0x000000ffff0d7224 */ /* 0x000fe400078e0045 */
[----:B------:R-:W-:-:S07]  /*39470*/  IMAD.MOV.U32 R24, RZ, RZ, R14 ;  /* 0x000000ffff187224 */ /* 0x000fce00078e000e */
[----:B------:R-:W-:Y:S05]  /*39480*/  WARPSYNC.COLLECTIVE R15, `(.L_x_7094) ;  /* 0x000000000f087348 */ /* 0x000fea0003c00000 */
[----:B------:R0:W1:Y:S02]  /*39490*/  SHFL.IDX P6, R14, R13, R12, R11 ;  /* 0x0000000c0d0e7389 */ /* 0x00006400000c000b */
[----:B01----:R-:W-:Y:S01]  /*394a0*/  ENDCOLLECTIVE ;  /* 0x000000000000791b */ /* 0x003fe20003800000 */
.L_x_7094:
[----:B------:R-:W-:Y:S02]  /*394b0*/  IMAD.MOV.U32 R13, RZ, RZ, R25 ;  /* 0x000000ffff0d7224 */ /* 0x000fe400078e0019 */
[----:B------:R-:W-:-:S07]  /*394c0*/  IMAD.MOV.U32 R26, RZ, RZ, R14 ;  /* 0x000000ffff1a7224 */ /* 0x000fce00078e000e */
[----:B------:R-:W-:Y:S05]  /*394d0*/  WARPSYNC.COLLECTIVE R15, `(.L_x_7095) ;  /* 0x000000000f087348 */ /* 0x000fea0003c00000 */
[----:B------:R0:W1:Y:S02]  /*394e0*/  SHFL.IDX P6, R14, R13, R12, R11 ;  /* 0x0000000c0d0e7389 */ /* 0x00006400000c000b */
[----:B01----:R-:W-:Y:S01]  /*394f0*/  ENDCOLLECTIVE ;  /* 0x000000000000791b */ /* 0x003fe20003800000 */
.L_x_7095:
[----:B------:R-:W-:Y:S02]  /*39500*/  @!P1 IMAD.MOV.U32 R20, RZ, RZ, R6 ;  /* 0x000000ffff149224 */ /* 0x000fe400078e0006 */
[----:B------:R-:W-:Y:S02]  /*39510*/  @!P1 IMAD.MOV.U32 R21, RZ, RZ, R7 ;  /* 0x000000ffff159224 */ /* 0x000fe400078e0007 */
[----:B------:R-:W-:Y:S02]  /*39520*/  @!P1 IMAD.MOV.U32 R58, RZ, RZ, R4 ;  /* 0x000000ffff3a9224 */ /* 0x000fe400078e0004 */
[----:B------:R-:W-:Y:S02]  /*39530*/  @!P1 IMAD.MOV.U32 R59, RZ, RZ, R5 ;  /* 0x000000ffff3b9224 */ /* 0x000fe400078e0005 */
[----:B------:R-:W-:Y:S02]  /*39540*/  IMAD.MOV.U32 R4, RZ, RZ, R20 ;  /* 0x000000ffff047224 */ /* 0x000fe400078e0014 */
[----:B------:R-:W-:-:S02]  /*39550*/  IMAD.MOV.U32 R5, RZ, RZ, R21 ;  /* 0x000000ffff057224 */ /* 0x000fc400078e0015 */
[----:B------:R-:W-:Y:S01]  /*39560*/  IMAD.MOV.U32 R13, RZ, RZ, R70 ;  /* 0x000000ffff0d7224 */ /* 0x000fe200078e0046 */
[----:B------:R-:W-:Y:S01]  /*39570*/  PRMT R71, R71, 0x5410, R4 ;  /* 0x0000541047477816 */ /* 0x000fe20000000004 */
[----:B------:R-:W-:Y:S01]  /*39580*/  IMAD.MOV.U32 R4, RZ, RZ, R58 ;  /* 0x000000ffff047224 */ /* 0x000fe200078e003a */
[----:B------:R-:W-:Y:S01]  /*39590*/  PRMT R82, R5, 0x7610, R82 ;  /* 0x0000761005527816 */ /* 0x000fe20000000052 */
[----:B------:R-:W-:Y:S02]  /*395a0*/  IMAD.MOV.U32 R5, RZ, RZ, R59 ;  /* 0x000000ffff057224 */ /* 0x000fe400078e003b */
[----:B------:R-:W-:-:S07]  /*395b0*/  IMAD.MOV.U32 R25, RZ, RZ, R14 ;  /* 0x000000ffff197224 */ /* 0x000fce00078e000e */
[----:B------:R-:W-:Y:S05]  /*395c0*/  WARPSYNC.COLLECTIVE R15, `(.L_x_7096) ;  /* 0x000000000f087348 */ /* 0x000fea0003c00000 */
[----:B------:R0:W1:Y:S02]  /*395d0*/  SHFL.IDX P6, R14, R13, R12, R11 ;  /* 0x0000000c0d0e7389 */ /* 0x00006400000c000b */
[----:B01----:R-:W-:Y:S01]  /*395e0*/  ENDCOLLECTIVE ;  /* 0x000000000000791b */ /* 0x003fe20003800000 */
.L_x_7096:
[----:B------:R-:W-:Y:S01]  /*395f0*/  @!P1 IMAD.MOV.U32 R64, RZ, RZ, R10 ;  /* 0x000000ffff409224 */ /* 0x000fe200078e000a */
[----:B------:R-:W-:Y:S02]  /*39600*/  PRMT R71, R4, 0x7610, R71 ;  /* 0x0000761004477816 */ /* 0x000fe40000000047 */
[----:B------:R-:W-:Y:S01]  /*39610*/  PRMT R69, R5, 0x7610, R69 ;  /* 0x0000761005457816 */ /* 0x000fe20000000045 */
[----:B------:R-:W-:Y:S02]  /*39620*/  IMAD.MOV.U32 R4, RZ, RZ, R64 ;  /* 0x000000ffff047224 */ /* 0x000fe400078e0040 */
[----:B------:R-:W-:Y:S02]  /*39630*/  IMAD.MOV.U32 R5, RZ, RZ, R65 ;  /* 0x000000ffff057224 */ /* 0x000fe400078e0041 */
[----:B------:R-:W-:Y:S02]  /*39640*/  @!P1 IMAD.MOV.U32 R62, RZ, RZ, R8 ;  /* 0x000000ffff3e9224 */ /* 0x000fe400078e0008 */
[----:B------:R-:W-:Y:S01]  /*39650*/  @!P1 IMAD.MOV.U32 R63, RZ, RZ, R9 ;  /* 0x000000ffff3f9224 */ /* 0x000fe200078e0009 */
[----:B------:R-:W-:Y:S01]  /*39660*/  PRMT R70, R4, 0x7610, R70 ;  /* 0x0000761004467816 */ /* 0x000fe20000000046 */
[----:B------:R-:W-:Y:S01]  /*39670*/  IMAD.MOV.U32 R4, RZ, RZ, R62 ;  /* 0x000000ffff047224 */ /* 0x000fe200078e003e */
[----:B------:R-:W-:Y:S01]  /*39680*/  PRMT R72, R5, 0x7610, R72 ;  /* 0x0000761005487816 */ /* 0x000fe20000000048 */
[----:B------:R-:W-:Y:S01]  /*39690*/  IMAD.MOV.U32 R5, RZ, RZ, R63 ;  /* 0x000000ffff057224 */ /* 0x000fe200078e003f */
[----:B------:R-:W-:-:S02]  /*396a0*/  CS2R R6, SRZ ;  /* 0x0000000000067805 */ /* 0x000fc4000001ff00 */
[----:B------:R-:W-:Y:S02]  /*396b0*/  PRMT R70, R70, 0x5410, R4 ;  /* 0x0000541046467816 */ /* 0x000fe40000000004 */
[----:B------:R-:W-:Y:S01]  /*396c0*/  PRMT R72, R72, 0x5410, R5 ;  /* 0x0000541048487816 */ /* 0x000fe20000000005 */
[----:B------:R-:W-:Y:S06]  /*396d0*/  BRA `(.L_x_7097) ;  /* 0xfffffd7400887947 */ /* 0x000fec000383ffff */
.L_x_6783:
[----:B0-----:R0:W1:Y:S02]  /*396e0*/  SYNCS.PHASECHK.TRANS64.TRYWAIT P1, [R2+URZ+0x38800], R13 ;  /* 0x0388000d020075a7 */ /* 0x001064000802017f */
[----:B-1----:R-:W-:Y:S05]  /*396f0*/  @!P1 NANOSLEEP.SYNCS 0x989680 ;  /* 0x009896800000995d */ /* 0x002fea0003900000 */
[----:B------:R-:W1:Y:S02]  /*39700*/  @!P1 SYNCS.PHASECHK.TRANS64 P1, [R2+URZ+0x38800], R13 ;  /* 0x0388000d020095a7 */ /* 0x000e64000802007f */
[----:B-1----:R-:W-:Y:S05]  /*39710*/  @!P1 BRA `(.L_x_6783) ;  /* 0xfffffffc00f09947 */ /* 0x002fea000383ffff */
[----:B------:R-:W-:Y:S05]  /*39720*/  BRA `(.L_x_7098) ;  /* 0xfffffd7400e47947 */ /* 0x000fea000383ffff */
.L_x_6797:
[----:B-1----:R1:W2:Y:S02]  /*39730*/  SYNCS.PHASECHK.TRANS64.TRYWAIT P0, [R2+URZ], R3 ;  /* 0x00000003020075a7 */ /* 0x0022a4000800017f */
[----:B--2---:R-:W-:Y:S05]  /*39740*/  @!P0 NANOSLEEP.SYNCS 0x989680 ;  /* 0x009896800000895d */ /* 0x004fea0003900000 */
[----:B------:R-:W2:Y:S02]  /*39750*/  @!P0 SYNCS.PHASECHK.TRANS64 P0, [R2+URZ], R3 ;  /* 0x00000003020085a7 */ /* 0x000ea4000800007f */
[----:B--2---:R-:W-:Y:S05]  /*39760*/  @!P0 BRA `(.L_x_6797) ;  /* 0xfffffffc00f08947 */ /* 0x004fea000383ffff */
[----:B------:R-:W-:Y:S05]  /*39770*/  BRA `(.L_x_6796) ;  /* 0xfffffd8c00d87947 */ /* 0x000fea000383ffff */
.L_x_6804:
[----:B-1----:R1:W2:Y:S02]  /*39780*/  SYNCS.PHASECHK.TRANS64.TRYWAIT P0, [R2+URZ], R3 ;  /* 0x00000003020075a7 */ /* 0x0022a4000800017f */
[----:B--2---:R-:W-:Y:S05]  /*39790*/  @!P0 NANOSLEEP.SYNCS 0x989680 ;  /* 0x009896800000895d */ /* 0x004fea0003900000 */
[----:B------:R-:W2:Y:S02]  /*397a0*/  @!P0 SYNCS.PHASECHK.TRANS64 P0, [R2+URZ], R3 ;  /* 0x00000003020085a7 */ /* 0x000ea4000800007f */
[----:B--2---:R-:W-:Y:S05]  /*397b0*/  @!P0 BRA `(.L_x_6804) ;  /* 0xfffffffc00f08947 */ /* 0x004fea000383ffff */
[----:B------:R-:W-:Y:S05]  /*397c0*/  BRA `(.L_x_6803) ;  /* 0xfffffd9000e47947 */ /* 0x000fea000383ffff */
.L_x_6835:
[----:B-1----:R1:W2:Y:S02]  /*397d0*/  SYNCS.PHASECHK.TRANS64.TRYWAIT P0, [R2+URZ], R3 ;  /* 0x00000003020075a7 */ /* 0x0022a4000800017f */
[----:B--2---:R-:W-:Y:S05]  /*397e0*/  @!P0 NANOSLEEP.SYNCS 0x989680 ;  /* 0x009896800000895d */ /* 0x004fea0003900000 */
[----:B------:R-:W2:Y:S02]  /*397f0*/  @!P0 SYNCS.PHASECHK.TRANS64 P0, [R2+URZ], R3 ;  /* 0x00000003020085a7 */ /* 0x000ea4000800007f */
[----:B--2---:R-:W-:Y:S05]  /*39800*/  @!P0 BRA `(.L_x_6835) ;  /* 0xfffffffc00f08947 */ /* 0x004fea000383ffff */
[----:B------:R-:W-:Y:S05]  /*39810*/  BRA `(.L_x_6834) ;  /* 0xfffffe0c00287947 */ /* 0x000fea000383ffff */
.L_x_6842:
[----:B-1----:R1:W2:Y:S02]  /*39820*/  SYNCS.PHASECHK.TRANS64.TRYWAIT P0, [R2+URZ], R3 ;  /* 0x00000003020075a7 */ /* 0x0022a4000800017f */
[----:B--2---:R-:W-:Y:S05]  /*39830*/  @!P0 NANOSLEEP.SYNCS 0x989680 ;  /* 0x009896800000895d */ /* 0x004fea0003900000 */
[----:B------:R-:W2:Y:S02]  /*39840*/  @!P0 SYNCS.PHASECHK.TRANS64 P0, [R2+URZ], R3 ;  /* 0x00000003020085a7 */ /* 0x000ea4000800007f */
[----:B--2---:R-:W-:Y:S05]  /*39850*/  @!P0 BRA `(.L_x_6842) ;  /* 0xfffffffc00f08947 */ /* 0x004fea000383ffff */
[----:B------:R-:W-:Y:S05]  /*39860*/  BRA `(.L_x_6841) ;  /* 0xfffffe1000347947 */ /* 0x000fea000383ffff */
.L_x_6859:
[----:B-1----:R1:W2:Y:S02]  /*39870*/  SYNCS.PHASECHK.TRANS64.TRYWAIT P0, [R2+URZ], R3 ;  /* 0x00000003020075a7 */ /* 0x0022a4000800017f */
[----:B--2---:R-:W-:Y:S05]  /*39880*/  @!P0 NANOSLEEP.SYNCS 0x989680 ;  /* 0x009896800000895d */ /* 0x004fea0003900000 */
[----:B------:R-:W2:Y:S02]  /*39890*/  @!P0 SYNCS.PHASECHK.TRANS64 P0, [R2+URZ], R3 ;  /* 0x00000003020085a7 */ /* 0x000ea4000800007f */
[----:B--2---:R-:W-:Y:S05]  /*398a0*/  @!P0 BRA `(.L_x_6859) ;  /* 0xfffffffc00f08947 */ /* 0x004fea000383ffff */
[----:B------:R-:W-:Y:S05]  /*398b0*/  BRA `(.L_x_6858) ;  /* 0xfffffe7800447947 */ /* 0x000fea000383ffff */
.L_x_6866:
[----:B-1----:R1:W2:Y:S02]  /*398c0*/  SYNCS.PHASECHK.TRANS64.TRYWAIT P0, [R2+URZ], R3 ;  /* 0x00000003020075a7 */ /* 0x0022a4000800017f */
[----:B--2---:R-:W-:Y:S05]  /*398d0*/  @!P0 NANOSLEEP.SYNCS 0x989680 ;  /* 0x009896800000895d */ /* 0x004fea0003900000 */
[----:B------:R-:W2:Y:S02]  /*398e0*/  @!P0 SYNCS.PHASECHK.TRANS64 P0, [R2+URZ], R3 ;  /* 0x00000003020085a7 */ /* 0x000ea4000800007f */
[----:B--2---:R-:W-:Y:S05]  /*398f0*/  @!P0 BRA `(.L_x_6866) ;  /* 0xfffffffc00f08947 */ /* 0x004fea000383ffff */
[----:B------:R-:W-:Y:S05]  /*39900*/  BRA `(.L_x_6865) ;  /* 0xfffffe7c00507947 */ /* 0x000fea000383ffff */
.L_x_6930:
        /* <DEDUP_REMOVED lines=11> */
.L_x_7100:
[----:B------:R-:W-:Y:S05]  /*399c0*/  BSYNC B1 ;  /* 0x0000000000017941 */ /* 0x000fea0003800000 */
.L_x_7099:
[----:B------:R-:W-:Y:S05]  /*399d0*/  BRA `(.L_x_7101) ;  /* 0xffffff7400647947 */ /* 0x000fea000383ffff */
.L_x_6932:
[----:B------:R-:W-:Y:S01]  /*399e0*/  BSSY B1, `(.L_x_7102) ;  /* 0x0000006000017945 */ /* 0x000fe20003800000 */
[----:B------:R-:W-:-:S07]  /*399f0*/  IMAD.MOV.U32 R15, RZ, RZ, -0x1 ;  /* 0xffffffffff0f7424 */ /* 0x000fce00078e00ff */
[----:B0-----:R-:W-:Y:S05]  /*39a00*/  WARPSYNC.COLLECTIVE R15, `(.L_x_7103) ;  /* 0x000000000f0c7348 */ /* 0x001fea0003c00000 */
[----:B------:R-:W-:Y:S02]  /*39a10*/  ELECT P6, UR62, PT ;  /* 0x00000000003e782f */ /* 0x000fe400038c0000 */
[----:B------:R-:W-:Y:S01]  /*39a20*/  MOV R14, UR62 ;  /* 0x0000003e000e7c02 */ /* 0x000fe20008000f00 */
[----:B0-----:R-:W-:Y:S10]  /*39a30*/  ENDCOLLECTIVE ;  /* 0x000000000000791b */ /* 0x001ff40003800000 */
.L_x_7103:
[----:B------:R-:W-:Y:S05]  /*39a40*/  BSYNC B1 ;  /* 0x0000000000017941 */ /* 0x000fea0003800000 */
.L_x_7102:
[----:B------:R-:W-:Y:S05]  /*39a50*/  BRA `(.L_x_6931) ;  /* 0xffffff74005c7947 */ /* 0x000fea000383ffff */
.L_x_6934:
[----:B0-----:R0:W1:Y:S02]  /*39a60*/  SYNCS.PHASECHK.TRANS64.TRYWAIT P0, [R18+URZ+0x38820], R3 ;  /* 0x03882003120075a7 */ /* 0x001064000800017f */
[----:B-1----:R-:W-:Y:S05]  /*39a70*/  @!P0 NANOSLEEP.SYNCS 0x989680 ;  /* 0x009896800000895d */ /* 0x002fea0003900000 */
[----:B------:R-:W1:Y:S02]  /*39a80*/  @!P0 SYNCS.PHASECHK.TRANS64 P0, [R18+URZ+0x38820], R3 ;  /* 0x03882003120085a7 */ /* 0x000e64000800007f */
[----:B-1----:R-:W-:Y:S05]  /*39a90*/  @!P0 BRA `(.L_x_6934) ;  /* 0xfffffffc00f08947 */ /* 0x002fea000383ffff */
[----:B------:R-:W-:Y:S05]  /*39aa0*/  BRA `(.L_x_7104) ;  /* 0xffffff74006c7947 */ /* 0x000fea000383ffff */
.L_x_6938:
[----:B0-----:R0:W1:Y:S02]  /*39ab0*/  SYNCS.PHASECHK.TRANS64.TRYWAIT P0, [R3+URZ+0x388a0], R7 ;  /* 0x0388a007030075a7 */ /* 0x001064000800017f */
[----:B-1----:R-:W-:Y:S05]  /*39ac0*/  @!P0 NANOSLEEP.SYNCS 0x989680 ;  /* 0x009896800000895d */ /* 0x002fea0003900000 */
[----:B------:R-:W1:Y:S02]  /*39ad0*/  @!P0 SYNCS.PHASECHK.TRANS64 P0, [R3+URZ+0x388a0], R7 ;  /* 0x0388a007030085a7 */ /* 0x000e64000800007f */
[----:B-1----:R-:W-:Y:S05]  /*39ae0*/  @!P0 BRA `(.L_x_6938) ;  /* 0xfffffffc00f08947 */ /* 0x002fea000383ffff */
[----:B------:R-:W-:Y:S05]  /*39af0*/  BRA `(.L_x_7105) ;  /* 0xffffff7400847947 */ /* 0x000fea000383ffff */
.L_x_6943:
[----:B-1----:R1:W2:Y:S02]  /*39b00*/  SYNCS.PHASECHK.TRANS64.TRYWAIT P0, [R3+URZ+0x388c0], R7 ;  /* 0x0388c007030075a7 */ /* 0x0022a4000800017f */
[----:B--2---:R-:W-:Y:S05]  /*39b10*/  @!P0 NANOSLEEP.SYNCS 0x989680 ;  /* 0x009896800000895d */ /* 0x004fea0003900000 */
[----:B------:R-:W2:Y:S02]  /*39b20*/  @!P0 SYNCS.PHASECHK.TRANS64 P0, [R3+URZ+0x388c0], R7 ;  /* 0x0388c007030085a7 */ /* 0x000ea4000800007f */
[----:B--2---:R-:W-:Y:S05]  /*39b30*/  @!P0 BRA `(.L_x_6943) ;  /* 0xfffffffc00f08947 */ /* 0x004fea000383ffff */
[----:B------:R-:W-:Y:S05]  /*39b40*/  BRA `(.L_x_7106) ;  /* 0xffffff7800007947 */ /* 0x000fea000383ffff */
.L_x_6957:
[----:B0-----:R0:W1:Y:S02]  /*39b50*/  SYNCS.PHASECHK.TRANS64.TRYWAIT P1, [R10+URZ+0x388a0], R2 ;  /* 0x0388a0020a0075a7 */ /* 0x001064000802017f */
[----:B-1----:R-:W-:Y:S05]  /*39b60*/  @!P1 NANOSLEEP.SYNCS 0x989680 ;  /* 0x009896800000995d */ /* 0x002fea0003900000 */
[----:B------:R-:W1:Y:S02]  /*39b70*/  @!P1 SYNCS.PHASECHK.TRANS64 P1, [R10+URZ+0x388a0], R2 ;  /* 0x0388a0020a0095a7 */ /* 0x000e64000802007f */
[----:B-1----:R-:W-:Y:S05]  /*39b80*/  @!P1 BRA `(.L_x_6957) ;  /* 0xfffffffc00f09947 */ /* 0x002fea000383ffff */
[----:B------:R-:W-:Y:S05]  /*39b90*/  BRA `(.L_x_7107) ;  /* 0xffffff8000647947 */ /* 0x000fea000383ffff */
.L_x_6962:
[----:B-1----:R1:W2:Y:S02]  /*39ba0*/  SYNCS.PHASECHK.TRANS64.TRYWAIT P1, [R10+URZ+0x388c0], R2 ;  /* 0x0388c0020a0075a7 */ /* 0x0022a4000802017f */
[----:B--2---:R-:W-:Y:S05]  /*39bb0*/  @!P1 NANOSLEEP.SYNCS 0x989680 ;  /* 0x009896800000995d */ /* 0x004fea0003900000 */
[----:B------:R-:W2:Y:S02]  /*39bc0*/  @!P1 SYNCS.PHASECHK.TRANS64 P1, [R10+URZ+0x388c0], R2 ;  /* 0x0388c0020a0095a7 */ /* 0x000ea4000802007f */
[----:B--2---:R-:W-:Y:S05]  /*39bd0*/  @!P1 BRA `(.L_x_6962) ;  /* 0xfffffffc00f09947 */ /* 0x004fea000383ffff */
[----:B------:R-:W-:Y:S05]  /*39be0*/  BRA `(.L_x_7108) ;  /* 0xffffff8000dc7947 */ /* 0x000fea000383ffff */
.L_x_6992:
[----:B------:R-:W-:Y:S01]  /*39bf0*/  SHF.R.U32.HI R11, RZ, 0x5, R21 ;  /* 0x00000005ff0b7819 */ /* 0x000fe20000011615 */
[----:B------:R-:W-:Y:S01]  /*39c00*/  BSSY B0, `(.L_x_7109) ;  /* 0x0000009000007945 */ /* 0x000fe20003800000 */
[----:B------:R-:W-:Y:S02]  /*39c10*/  IMAD.MOV.U32 R12, RZ, RZ, RZ ;  /* 0x000000ffff0c7224 */ /* 0x000fe400078e00ff */
[----:B------:R-:W-:Y:S01]  /*39c20*/  LOP3.LUT R11, R11, 0x3, RZ, 0xc0, !PT ;  /* 0x000000030b0b7812 */ /* 0x000fe200078ec0ff */
[----:B------:R-:W-:-:S04]  /*39c30*/  IMAD.MOV.U32 R15, RZ, RZ, -0x1 ;  /* 0xffffffffff0f7424 */ /* 0x000fc800078e00ff */
[----:B------:R-:W-:Y:S02]  /*39c40*/  IMAD.MOV.U32 R13, RZ, RZ, R11 ;  /* 0x000000ffff0d7224 */ /* 0x000fe400078e000b */
[----:B------:R-:W-:-:S07]  /*39c50*/  IMAD.MOV.U32 R11, RZ, RZ, 0x1f ;  /* 0x0000001fff0b7424 */ /* 0x000fce00078e00ff */
[----:B------:R-:W-:Y:S05]  /*39c60*/  WARPSYNC.COLLECTIVE R15, `(.L_x_7110) ;  /* 0x000000000f087348 */ /* 0x000fea0003c00000 */
[----:B------:R0:W1:Y:S02]  /*39c70*/  SHFL.IDX P6, R14, R13, R12, R11 ;  /* 0x0000000c0d0e7389 */ /* 0x00006400000c000b */
[----:B01----:R-:W-:Y:S01]  /*39c80*/  ENDCOLLECTIVE ;  /* 0x000000000000791b */ /* 0x003fe20003800000 */
.L_x_7110:
[----:B------:R-:W-:Y:S05]  /*39c90*/  BSYNC B0 ;  /* 0x0000000000007941 */ /* 0x000fea0003800000 */
.L_x_7109:
[----:B------:R-:W-:Y:S05]  /*39ca0*/  BRA `(.L_x_7111) ;  /* 0xffffff9c00747947 */ /* 0x000fea000383ffff */
.L_x_6995:
[----:B0-----:R0:W1:Y:S02]  /*39cb0*/  SYNCS.PHASECHK.TRANS64.TRYWAIT P0, [R25+URZ+0x38840], R0 ;  /* 0x03884000190075a7 */ /* 0x001064000800017f */
[----:B-1----:R-:W-:Y:S05]  /*39cc0*/  @!P0 NANOSLEEP.SYNCS 0x989680 ;  /* 0x009896800000895d */ /* 0x002fea0003900000 */
[----:B------:R-:W1:Y:S02]  /*39cd0*/  @!P0 SYNCS.PHASECHK.TRANS64 P0, [R25+URZ+0x38840], R0 ;  /* 0x03884000190085a7 */ /* 0x000e64000800007f */
[----:B-1----:R-:W-:Y:S05]  /*39ce0*/  @!P0 BRA `(.L_x_6995) ;  /* 0xfffffffc00f08947 */ /* 0x002fea000383ffff */
[----:B------:R-:W-:Y:S05]  /*39cf0*/  BRA `(.L_x_7112) ;  /* 0xffffff9c00a87947 */ /* 0x000fea000383ffff */
.L_x_6996:
        /* <DEDUP_REMOVED lines=8> */
.L_x_7114:
[----:B------:R-:W-:Y:S05]  /*39d80*/  BSYNC B0 ;  /* 0x0000000000007941 */ /* 0x000fea0003800000 */
.L_x_7113:
        /* <DEDUP_REMOVED lines=9> */
.L_x_7115:
[----:B------:R-:W-:Y:S02]  /*39e20*/  IMAD.MOV.U32 R13, RZ, RZ, R4 ;  /* 0x000000ffff0d7224 */ /* 0x000fe400078e0004 */
[----:B------:R-:W-:Y:S02]  /*39e30*/  IMAD.MOV.U32 R12, RZ, RZ, 0x1 ;  /* 0x00000001ff0c7424 */ /* 0x000fe400078e00ff */
[----:B------:R-:W-:-:S07]  /*39e40*/  IMAD.MOV.U32 R3, RZ, RZ, R14 ;  /* 0x000000ffff037224 */ /* 0x000fce00078e000e */
[----:B------:R-:W-:Y:S05]  /*39e50*/  WARPSYNC.COLLECTIVE R15, `(.L_x_7116) ;  /* 0x000000000f087348 */ /* 0x000fea0003c00000 */
[----:B------:R0:W1:Y:S02]  /*39e60*/  SHFL.IDX P6, R14, R13, R12, R11 ;  /* 0x0000000c0d0e7389 */ /* 0x00006400000c000b */
[----:B01----:R-:W-:Y:S01]  /*39e70*/  ENDCOLLECTIVE ;  /* 0x000000000000791b */ /* 0x003fe20003800000 */
.L_x_7116:
        /* <DEDUP_REMOVED lines=15> */
.L_x_7117:
[----:B------:R-:W-:Y:S02]  /*39f70*/  @P0 IMAD R6, R5, 0x2, R18 ;  /* 0x0000000205060824 */ /* 0x000fe400078e0212 */
[----:B------:R-:W-:Y:S02]  /*39f80*/  IMAD.MOV.U32 R13, RZ, RZ, R4 ;  /* 0x000000ffff0d7224 */ /* 0x000fe400078e0004 */
[----:B------:R-:W-:Y:S02]  /*39f90*/  IMAD.MOV.U32 R12, RZ, RZ, 0x2 ;  /* 0x00000002ff0c7424 */ /* 0x000fe400078e00ff */
[----:B------:R-:W-:-:S07]  /*39fa0*/  IMAD.MOV.U32 R3, RZ, RZ, R14 ;  /* 0x000000ffff037224 */ /* 0x000fce00078e000e */
[----:B------:R-:W-:Y:S05]  /*39fb0*/  WARPSYNC.COLLECTIVE R15, `(.L_x_7118) ;  /* 0x000000000f087348 */ /* 0x000fea0003c00000 */
[----:B------:R0:W1:Y:S02]  /*39fc0*/  SHFL.IDX P6, R14, R13, R12, R11 ;  /* 0x0000000c0d0e7389 */ /* 0x00006400000c000b */
[----:B01----:R-:W-:Y:S01]  /*39fd0*/  ENDCOLLECTIVE ;  /* 0x000000000000791b */ /* 0x003fe20003800000 */
.L_x_7118:
        /* <DEDUP_REMOVED lines=15> */
.L_x_7119:
[----:B------:R-:W-:Y:S02]  /*3a0d0*/  @P0 IMAD R6, R5, 0x2, R18 ;  /* 0x0000000205060824 */ /* 0x000fe400078e0212 */
[----:B------:R-:W-:Y:S02]  /*3a0e0*/  IMAD.MOV.U32 R13, RZ, RZ, R4 ;  /* 0x000000ffff0d7224 */ /* 0x000fe400078e0004 */
[----:B------:R-:W-:Y:S02]  /*3a0f0*/  IMAD.MOV.U32 R12, RZ, RZ, 0x3 ;  /* 0x00000003ff0c7424 */ /* 0x000fe400078e00ff */
[----:B------:R-:W-:-:S07]  /*3a100*/  IMAD.MOV.U32 R3, RZ, RZ, R14 ;  /* 0x000000ffff037224 */ /* 0x000fce00078e000e */
[----:B------:R-:W-:Y:S05]  /*3a110*/  WARPSYNC.COLLECTIVE R15, `(.L_x_7120) ;  /* 0x000000000f087348 */ /* 0x000fea0003c00000 */
[----:B------:R0:W1:Y:S02]  /*3a120*/  SHFL.IDX P6, R14, R13, R12, R11 ;  /* 0x0000000c0d0e7389 */ /* 0x00006400000c000b */
[----:B01----:R-:W-:Y:S01]  /*3a130*/  ENDCOLLECTIVE ;  /* 0x000000000000791b */ /* 0x003fe20003800000 */
.L_x_7120:
        /* <DEDUP_REMOVED lines=10> */
.L_x_7121:
[----:B------:R-:W-:Y:S01]  /*3a1e0*/  @!PT LDS RZ, [RZ] ;  /* 0x00000000fffff984 */ /* 0x000fe20000000800 */
[----:B------:R-:W-:Y:S01]  /*3a1f0*/  @!PT LDS RZ, [RZ] ;  /* 0x00000000fffff984 */ /* 0x000fe20000000800 */
[----:B------:R-:W-:Y:S01]  /*3a200*/  @!PT LDS RZ, [RZ] ;  /* 0x00000000fffff984 */ /* 0x000fe20000000800 */
[----:B------:R0:W-:Y:S01]  /*3a210*/  @P0 LDGSTS.E.BYPASS.LTC128B.128 [R6+0x23400], desc[UR36][R2.64], !P2 ;  /* 0x2340000002060fae */ /* 0x0001e2000d101d64 */
[----:B------:R-:W-:Y:S01]  /*3a220*/  IMAD.MOV.U32 R0, RZ, RZ, R14 ;  /* 0x000000ffff007224 */ /* 0x000fe200078e000e */
[----:B------:R-:W-:Y:S06]  /*3a230*/  BRA `(.L_x_7122) ;  /* 0xffffff9c00547947 */ /* 0x000fec000383ffff */
.L_x_7001:
        /* <DEDUP_REMOVED lines=9> */
.L_x_7123:
        /* <DEDUP_REMOVED lines=10> */
.L_x_7124:
[----:B------:R-:W-:Y:S02]  /*3a370*/  IMAD.MOV.U32 R13, RZ, RZ, R2 ;  /* 0x000000ffff0d7224 */ /* 0x000fe400078e0002 */
[----:B------:R-:W-:Y:S02]  /*3a380*/  IMAD.MOV.U32 R12, RZ, RZ, 0x1 ;  /* 0x00000001ff0c7424 */ /* 0x000fe400078e00ff */
[----:B------:R-:W-:-:S07]  /*3a390*/  IMAD.MOV.U32 R4, RZ, RZ, R14 ;  /* 0x000000ffff047224 */ /* 0x000fce00078e000e */
[----:B------:R-:W-:Y:S05]  /*3a3a0*/  WARPSYNC.COLLECTIVE R15, `(.L_x_7125) ;  /* 0x000000000f087348 */ /* 0x000fea0003c00000 */
[----:B------:R0:W1:Y:S02]  /*3a3b0*/  SHFL.IDX P6, R14, R13, R12, R11 ;  /* 0x0000000c0d0e7389 */ /* 0x00006400000c000b */
[----:B01----:R-:W-:Y:S01]  /*3a3c0*/  ENDCOLLECTIVE ;  /* 0x000000000000791b */ /* 0x003fe20003800000 */
.L_x_7125:
        /* <DEDUP_REMOVED lines=12> */
.L_x_7126:
[----:B------:R-:W-:Y:S02]  /*3a490*/  IMAD.MOV.U32 R13, RZ, RZ, R2 ;  /* 0x000000ffff0d7224 */ /* 0x000fe400078e0002 */
[----:B------:R-:W-:Y:S02]  /*3a4a0*/  IMAD.MOV.U32 R12, RZ, RZ, 0x2 ;  /* 0x00000002ff0c7424 */ /* 0x000fe400078e00ff */
[----:B------:R-:W-:-:S07]  /*3a4b0*/  IMAD.MOV.U32 R5, RZ, RZ, R14 ;  /* 0x000000ffff057224 */ /* 0x000fce00078e000e */
[----:B------:R-:W-:Y:S05]  /*3a4c0*/  WARPSYNC.COLLECTIVE R15, `(.L_x_7127) ;  /* 0x000000000f087348 */ /* 0x000fea0003c00000 */
[----:B------:R0:W1:Y:S02]  /*3a4d0*/  SHFL.IDX P6, R14, R13, R12, R11 ;  /* 0x0000000c0d0e7389 */ /* 0x00006400000c000b */
[----:B01----:R-:W-:Y:S01]  /*3a4e0*/  ENDCOLLECTIVE ;  /* 0x000000000000791b */ /* 0x003fe20003800000 */
.L_x_7127:
        /* <DEDUP_REMOVED lines=10> */
.L_x_7128:
        /* <DEDUP_REMOVED lines=11> */
.L_x_7129:
        /* <DEDUP_REMOVED lines=14> */
.L_x_7130:
[----:B------:R-:W-:Y:S01]  /*3a720*/  IMAD.MOV.U32 R0, RZ, RZ, R14 ;  /* 0x000000ffff007224 */ /* 0x000fe200078e000e */
[----:B------:R-:W-:Y:S06]  /*3a730*/  BRA `(.L_x_7131) ;  /* 0xffffffa000687947 */ /* 0x000fec000383ffff */
.L_x_7005:
        /* <DEDUP_REMOVED lines=45> */
.L_x_7133:
[----:B------:R-:W-:Y:S05]  /*3aa10*/  BSYNC B0 ;  /* 0x0000000000007941 */ /* 0x000fea0003800000 */
.L_x_7132:
        /* <DEDUP_REMOVED lines=11> */
.L_x_7134:
        /* <DEDUP_REMOVED lines=39> */
.L_x_7135:
        /* <DEDUP_REMOVED lines=8> */
.L_x_7136:
        /* <DEDUP_REMOVED lines=33> */
.L_x_7137:
[----:B------:R-:W-:Y:S02]  /*3afd0*/  IMAD.MOV.U32 R13, RZ, RZ, R5 ;  /* 0x000000ffff0d7224 */ /* 0x000fe400078e0005 */
[----:B------:R-:W-:-:S07]  /*3afe0*/  IMAD.MOV.U32 R8, RZ, RZ, R14 ;  /* 0x000000ffff087224 */ /* 0x000fce00078e000e */
[----:B------:R-:W-:Y:S05]  /*3aff0*/  WARPSYNC.COLLECTIVE R15, `(.L_x_7138) ;  /* 0x000000000f087348 */ /* 0x000fea0003c00000 */
[----:B------:R0:W1:Y:S02]  /*3b000*/  SHFL.IDX P6, R14, R13, R12, R11 ;  /* 0x0000000c0d0e7389 */ /* 0x00006400000c000b */
[----:B01----:R-:W-:Y:S01]  /*3b010*/  ENDCOLLECTIVE ;  /* 0x000000000000791b */ /* 0x003fe20003800000 */
.L_x_7138:
        /* <DEDUP_REMOVED lines=23> */
.L_x_7139:
        /* <DEDUP_REMOVED lines=9> */
.L_x_7140:
[----:B------:R-:W-:Y:S01]  /*3b220*/  IMAD.MOV.U32 R2, RZ, RZ, R14 ;  /* 0x000000ffff027224 */ /* 0x000fe200078e000e */
[----:B------:R-:W-:Y:S06]  /*3b230*/  BRA `(.L_x_7141) ;  /* 0xffffffa4003c7947 */ /* 0x000fec000383ffff */
.L_x_7010:
[----:B-1----:R1:W2:Y:S02]  /*3b240*/  SYNCS.PHASECHK.TRANS64.TRYWAIT P0, [R18+URZ+0x38820], R0 ;  /* 0x03882000120075a7 */ /* 0x0022a4000800017f */
[----:B--2---:R-:W-:Y:S05]  /*3b250*/  @!P0 NANOSLEEP.SYNCS 0x989680 ;  /* 0x009896800000895d */ /* 0x004fea0003900000 */
[----:B------:R-:W2:Y:S02]  /*3b260*/  @!P0 SYNCS.PHASECHK.TRANS64 P0, [R18+URZ+0x38820], R0 ;  /* 0x03882000120085a7 */ /* 0x000ea4000800007f */
[----:B--2---:R-:W-:Y:S05]  /*3b270*/  @!P0 BRA `(.L_x_7010) ;  /* 0xfffffffc00f08947 */ /* 0x004fea000383ffff */
[----:B------:R-:W-:Y:S05]  /*3b280*/  BRA `(.L_x_7142) ;  /* 0xffffffa400e47947 */ /* 0x000fea000383ffff */
.L_x_7013:
[----:B-1----:R1:W2:Y:S02]  /*3b290*/  SYNCS.PHASECHK.TRANS64.TRYWAIT P0, [R25+URZ+0x38860], R0 ;  /* 0x03886000190075a7 */ /* 0x0022a4000800017f */
[----:B--2---:R-:W-:Y:S05]  /*3b2a0*/  @!P0 NANOSLEEP.SYNCS 0x989680 ;  /* 0x009896800000895d */ /* 0x004fea0003900000 */
[----:B------:R-:W2:Y:S02]  /*3b2b0*/  @!P0 SYNCS.PHASECHK.TRANS64 P0, [R25+URZ+0x38860], R0 ;  /* 0x03886000190085a7 */ /* 0x000ea4000800007f */
[----:B--2---:R-:W-:Y:S05]  /*3b2c0*/  @!P0 BRA `(.L_x_7013) ;  /* 0xfffffffc00f08947 */ /* 0x004fea000383ffff */
[----:B------:R-:W-:Y:S05]  /*3b2d0*/  BRA `(.L_x_7143) ;  /* 0xffffffa400f07947 */ /* 0x000fea000383ffff */
.L_x_7014:
        /* <DEDUP_REMOVED lines=8> */
.L_x_7145:
[----:B------:R-:W-:Y:S05]  /*3b360*/  BSYNC B0 ;  /* 0x0000000000007941 */ /* 0x000fea0003800000 */
.L_x_7144:
        /* <DEDUP_REMOVED lines=15> */
.L_x_7146:
        /* <DEDUP_REMOVED lines=39> */
.L_x_7147:
[----:B------:R-:W-:Y:S02]  /*3b6d0*/  IMAD.MOV.U32 R13, RZ, RZ, R5 ;  /* 0x000000ffff0d7224 */ /* 0x000fe400078e0005 */
[----:B------:R-:W-:-:S07]  /*3b6e0*/  IMAD.MOV.U32 R3, RZ, RZ, R14 ;  /* 0x000000ffff037224 */ /* 0x000fce00078e000e */
[----:B------:R-:W-:Y:S05]  /*3b6f0*/  WARPSYNC.COLLECTIVE R15, `(.L_x_7148) ;  /* 0x000000000f087348 */ /* 0x000fea0003c00000 */
[----:B------:R0:W1:Y:S02]  /*3b700*/  SHFL.IDX P6, R14, R13, R12, R11 ;  /* 0x0000000c0d0e7389 */ /* 0x00006400000c000b */
[----:B01----:R-:W-:Y:S01]  /*3b710*/  ENDCOLLECTIVE ;  /* 0x000000000000791b */ /* 0x003fe20003800000 */
.L_x_7148:
        /* <DEDUP_REMOVED lines=29> */
.L_x_7149:
[----:B------:R-:W-:Y:S02]  /*3b8f0*/  IMAD.MOV.U32 R13, RZ, RZ, R5 ;  /* 0x000000ffff0d7224 */ /* 0x000fe400078e0005 */
[----:B------:R-:W-:-:S07]  /*3b900*/  IMAD.MOV.U32 R7, RZ, RZ, R14 ;  /* 0x000000ffff077224 */ /* 0x000fce00078e000e */
[----:B------:R-:W-:Y:S05]  /*3b910*/  WARPSYNC.COLLECTIVE R15, `(.L_x_7150) ;  /* 0x000000000f087348 */ /* 0x000fea0003c00000 */
[----:B------:R0:W1:Y:S02]  /*3b920*/  SHFL.IDX P6, R14, R13, R12, R11 ;  /* 0x0000000c0d0e7389 */ /* 0x00006400000c000b */
[----:B01----:R-:W-:Y:S01]  /*3b930*/  ENDCOLLECTIVE ;  /* 0x000000000000791b */ /* 0x003fe20003800000 */
.L_x_7150:
        /* <DEDUP_REMOVED lines=29> */
.L_x_7151:
[----:B------:R-:W-:Y:S02]  /*3bb10*/  IMAD.MOV.U32 R13, RZ, RZ, R5 ;  /* 0x000000ffff0d7224 */ /* 0x000fe400078e0005 */
[----:B------:R-:W-:-:S07]  /*3bb20*/  IMAD.MOV.U32 R6, RZ, RZ, R14 ;  /* 0x000000ffff067224 */ /* 0x000fce00078e000e */
[----:B------:R-:W-:Y:S05]  /*3bb30*/  WARPSYNC.COLLECTIVE R15, `(.L_x_7152) ;  /* 0x000000000f087348 */ /* 0x000fea0003c00000 */
[----:B------:R0:W1:Y:S02]  /*3bb40*/  SHFL.IDX P6, R14, R13, R12, R11 ;  /* 0x0000000c0d0e7389 */ /* 0x00006400000c000b */
[----:B01----:R-:W-:Y:S01]  /*3bb50*/  ENDCOLLECTIVE ;  /* 0x000000000000791b */ /* 0x003fe20003800000 */
.L_x_7152:
[----:B------:R-:W-:Y:S01]  /*3bb60*/  IMAD.MOV.U32 R2, RZ, RZ, R14 ;  /* 0x000000ffff027224 */ /* 0x000fe200078e000e */
[----:B------:R-:W-:Y:S06]  /*3bb70*/  BRA `(.L_x_7153) ;  /* 0xffffffa400807947 */ /* 0x000fec000383ffff */
.L_x_7021:
[----:B0-----:R0:W1:Y:S02]  /*3bb80*/  SYNCS.PHASECHK.TRANS64.TRYWAIT P0, [R6+URZ+0x38840], R25 ;  /* 0x03884019060075a7 */ /* 0x001064000800017f */
[----:B-1----:R-:W-:Y:S05]  /*3bb90*/  @!P0 NANOSLEEP.SYNCS 0x989680 ;  /* 0x009896800000895d */ /* 0x002fea0003900000 */
[----:B------:R-:W1:Y:S02]  /*3bba0*/  @!P0 SYNCS.PHASECHK.TRANS64 P0, [R6+URZ+0x38840], R25 ;  /* 0x03884019060085a7 */ /* 0x000e64000800007f */
[----:B-1----:R-:W-:Y:S05]  /*3bbb0*/  @!P0 BRA `(.L_x_7021) ;  /* 0xfffffffc00f08947 */ /* 0x002fea000383ffff */
[----:B------:R-:W-:Y:S05]  /*3bbc0*/  BRA `(.L_x_7154) ;  /* 0xffffffac00047947 */ /* 0x000fea000383ffff */
.L_x_7022:
        /* <DEDUP_REMOVED lines=8> */
.L_x_7156:
[----:B------:R-:W-:Y:S05]  /*3bc50*/  BSYNC B1 ;  /* 0x0000000000017941 */ /* 0x000fea0003800000 */
.L_x_7155:
        /* <DEDUP_REMOVED lines=9> */
.L_x_7157:
[----:B------:R-:W-:Y:S02]  /*3bcf0*/  IMAD.MOV.U32 R13, RZ, RZ, R26 ;  /* 0x000000ffff0d7224 */ /* 0x000fe400078e001a */
[----:B------:R-:W-:Y:S02]  /*3bd00*/  IMAD.MOV.U32 R12, RZ, RZ, 0x1 ;  /* 0x00000001ff0c7424 */ /* 0x000fe400078e00ff */
[----:B------:R-:W-:-:S07]  /*3bd10*/  IMAD.MOV.U32 R2, RZ, RZ, R14 ;  /* 0x000000ffff027224 */ /* 0x000fce00078e000e */
[----:B------:R-:W-:Y:S05]  /*3bd20*/  WARPSYNC.COLLECTIVE R15, `(.L_x_7158) ;  /* 0x000000000f087348 */ /* 0x000fea0003c00000 */
[----:B------:R0:W1:Y:S02]  /*3bd30*/  SHFL.IDX P6, R14, R13, R12, R11 ;  /* 0x0000000c0d0e7389 */ /* 0x00006400000c000b */
[----:B01----:R-:W-:Y:S01]  /*3bd40*/  ENDCOLLECTIVE ;  /* 0x000000000000791b */ /* 0x003fe20003800000 */
.L_x_7158:
        /* <DEDUP_REMOVED lines=11> */
.L_x_7159:
[----:B------:R-:W-:Y:S02]  /*3be00*/  IMAD.MOV.U32 R13, RZ, RZ, R26 ;  /* 0x000000ffff0d7224 */ /* 0x000fe400078e001a */
[----:B------:R-:W-:Y:S02]  /*3be10*/  IMAD.MOV.U32 R12, RZ, RZ, 0x2 ;  /* 0x00000002ff0c7424 */ /* 0x000fe400078e00ff */
[----:B------:R-:W-:-:S07]  /*3be20*/  IMAD.MOV.U32 R2, RZ, RZ, R14 ;  /* 0x000000ffff027224 */ /* 0x000fce00078e000e */
[----:B------:R-:W-:Y:S05]  /*3be30*/  WARPSYNC.COLLECTIVE R15, `(.L_x_7160) ;  /* 0x000000000f087348 */ /* 0x000fea0003c00000 */
[----:B------:R0:W1:Y:S02]  /*3be40*/  SHFL.IDX P6, R14, R13, R12, R11 ;  /* 0x0000000c0d0e7389 */ /* 0x00006400000c000b */
[----:B01----:R-:W-:Y:S01]  /*3be50*/  ENDCOLLECTIVE ;  /* 0x000000000000791b */ /* 0x003fe20003800000 */
.L_x_7160:
        /* <DEDUP_REMOVED lines=11> */
.L_x_7161:
[----:B------:R-:W-:Y:S02]  /*3bf10*/  IMAD.MOV.U32 R13, RZ, RZ, R26 ;  /* 0x000000ffff0d7224 */ /* 0x000fe400078e001a */
[----:B------:R-:W-:Y:S02]  /*3bf20*/  IMAD.MOV.U32 R12, RZ, RZ, 0x3 ;  /* 0x00000003ff0c7424 */ /* 0x000fe400078e00ff */
[----:B------:R-:W-:-:S07]  /*3bf30*/  IMAD.MOV.U32 R2, RZ, RZ, R14 ;  /* 0x000000ffff027224 */ /* 0x000fce00078e000e */
[----:B------:R-:W-:Y:S05]  /*3bf40*/  WARPSYNC.COLLECTIVE R15, `(.L_x_7162) ;  /* 0x000000000f087348 */ /* 0x000fea0003c00000 */
[----:B------:R0:W1:Y:S02]  /*3bf50*/  SHFL.IDX P6, R14, R13, R12, R11 ;  /* 0x0000000c0d0e7389 */ /* 0x00006400000c000b */
[----:B01----:R-:W-:Y:S01]  /*3bf60*/  ENDCOLLECTIVE ;  /* 0x000000000000791b */ /* 0x003fe20003800000 */
.L_x_7162:
        /* <DEDUP_REMOVED lines=11> */
.L_x_7163:
[----:B------:R-:W-:Y:S01]  /*3c020*/  IMAD.MOV.U32 R2, RZ, RZ, R14 ;  /* 0x000000ffff027224 */ /* 0x000fe200078e000e */
[----:B------:R-:W-:Y:S06]  /*3c030*/  BRA `(.L_x_7164) ;  /* 0xffffffa8008c7947 */ /* 0x000fec000383ffff */
.L_x_7027:
[----:B----4-:R4:W0:Y:S02]  /*3c040*/  SYNCS.PHASECHK.TRANS64.TRYWAIT P0, [R6+URZ+0x38860], R25 ;  /* 0x03886019060075a7 */ /* 0x010824000800017f */
[----:B0-----:R-:W-:Y:S05]  /*3c050*/  @!P0 NANOSLEEP.SYNCS 0x989680 ;  /* 0x009896800000895d */ /* 0x001fea0003900000 */
[----:B------:R-:W0:Y:S02]  /*3c060*/  @!P0 SYNCS.PHASECHK.TRANS64 P0, [R6+URZ+0x38860], R25 ;  /* 0x03886019060085a7 */ /* 0x000e24000800007f */
[----:B0-----:R-:W-:Y:S05]  /*3c070*/  @!P0 BRA `(.L_x_7027) ;  /* 0xfffffffc00f08947 */ /* 0x001fea000383ffff */
[----:B------:R-:W-:Y:S05]  /*3c080*/  BRA `(.L_x_7165) ;  /* 0xffffffa800d87947 */ /* 0x000fea000383ffff */
.L_x_7028:
[----:B------:R-:W-:Y:S01]  /*3c090*/  BSSY B1, `(.L_x_7166) ;  /* 0x0000008000017945 */ /* 0x000fe20003800000 */
[----:B------:R-:W-:Y:S02]  /*3c0a0*/  IMAD.MOV.U32 R13, RZ, RZ, R10 ;  /* 0x000000ffff0d7224 */ /* 0x000fe400078e000a */
[----:B------:R-:W-:Y:S02]  /*3c0b0*/  IMAD.MOV.U32 R12, RZ, RZ, RZ ;  /* 0x000000ffff0c7224 */ /* 0x000fe400078e00ff */
[----:B------:R-:W-:Y:S02]  /*3c0c0*/  IMAD.MOV.U32 R11, RZ, RZ, 0x181f ;  /* 0x0000181fff0b7424 */ /* 0x000fe400078e00ff */
[----:B------:R-:W-:-:S07]  /*3c0d0*/  IMAD.MOV.U32 R15, RZ, RZ, -0x1 ;  /* 0xffffffffff0f7424 */ /* 0x000fce00078e00ff */
[----:B01-34-:R-:W-:Y:S05]  /*3c0e0*/  WARPSYNC.COLLECTIVE R15, `(.L_x_7167) ;  /* 0x000000000f087348 */ /* 0x01bfea0003c00000 */
[----:B------:R2:W0:Y:S02]  /*3c0f0*/  SHFL.IDX P6, R14, R13, R12, R11 ;  /* 0x0000000c0d0e7389 */ /* 0x00042400000c000b */
[----:B01234-:R-:W-:Y:S01]  /*3c100*/  ENDCOLLECTIVE ;  /* 0x000000000000791b */ /* 0x01ffe20003800000 */
.L_x_7167:
[----:B------:R-:W-:Y:S05]  /*3c110*/  BSYNC B1 ;  /* 0x0000000000017941 */ /* 0x000fea0003800000 */
.L_x_7166:
        /* <DEDUP_REMOVED lines=13> */
.L_x_7168:
        /* <DEDUP_REMOVED lines=17> */
.L_x_7169:
        /* <DEDUP_REMOVED lines=16> */
.L_x_7170:
        /* <DEDUP_REMOVED lines=19> */
.L_x_7171:
        /* <DEDUP_REMOVED lines=14> */
.L_x_7172:
        /* <DEDUP_REMOVED lines=16> */
.L_x_7173:
        /* <DEDUP_REMOVED lines=14> */
.L_x_7174:
[----:B------:R-:W-:Y:S05]  /*3c7f0*/  BRA `(.L_x_7175) ;  /* 0xffffffa8003c7947 */ /* 0x000fea000383ffff */
.L_x_7036:
        /* <DEDUP_REMOVED lines=8> */
.L_x_7177:
[----:B------:R-:W-:Y:S05]  /*3c880*/  BSYNC B0 ;  /* 0x0000000000007941 */ /* 0x000fea0003800000 */
.L_x_7176:
        /* <DEDUP_REMOVED lines=9> */
.L_x_7178:
        /* <DEDUP_REMOVED lines=23> */
.L_x_7179:
[----:B------:R-:W-:Y:S01]  /*3ca90*/  IMAD.MOV.U32 R12, RZ, RZ, 0x2 ;  /* 0x00000002ff0c7424 */ /* 0x000fe200078e00ff */
[----:B------:R-:W-:-:S05]  /*3caa0*/  SEL R4, R14, RZ, P1 ;  /* 0x000000ff0e047207 */ /* 0x000fca0000800000 */
[----:B------:R-:W-:-:S04]  /*3cab0*/  IMAD.IADD R4, R13, 0x1, R4 ;  /* 0x000000010d047824 */ /* 0x000fc800078e0204 */
[----:B------:R-:W-:-:S07]  /*3cac0*/  IMAD.MOV.U32 R13, RZ, RZ, R4 ;  /* 0x000000ffff0d7224 */ /* 0x000fce00078e0004 */
[----:B------:R-:W-:Y:S05]  /*3cad0*/  WARPSYNC.COLLECTIVE R15, `(.L_x_7180) ;  /* 0x000000000f087348 */ /* 0x000fea0003c00000 */
[----:B------:R0:W1:Y:S02]  /*3cae0*/  SHFL.UP P6, R14, R13, R12, R11 ;  /* 0x0400000c0d0e7389 */ /* 0x00006400000c000b */
[----:B01----:R-:W-:Y:S01]  /*3caf0*/  ENDCOLLECTIVE ;  /* 0x000000000000791b */ /* 0x003fe20003800000 */
.L_x_7180:
[----:B------:R-:W-:Y:S01]  /*3cb00*/  IMAD.MOV.U32 R12, RZ, RZ, 0x4 ;  /* 0x00000004ff0c7424 */ /* 0x000fe200078e00ff */
[----:B------:R-:W-:-:S05]  /*3cb10*/  SEL R3, R14, RZ, P2 ;  /* 0x000000ff0e037207 */ /* 0x000fca0001000000 */
[----:B------:R-:W-:-:S04]  /*3cb20*/  IMAD.IADD R2, R4, 0x1, R3 ;  /* 0x0000000104027824 */ /* 0x000fc800078e0203 */
[----:B------:R-:W-:-:S07]  /*3cb30*/  IMAD.MOV.U32 R13, RZ, RZ, R2 ;  /* 0x000000ffff0d7224 */ /* 0x000fce00078e0002 */
[----:B------:R-:W-:Y:S05]  /*3cb40*/  WARPSYNC.COLLECTIVE R15, `(.L_x_7181) ;  /* 0x000000000f087348 */ /* 0x000fea0003c00000 */
[----:B------:R0:W1:Y:S02]  /*3cb50*/  SHFL.UP P6, R14, R13, R12, R11 ;  /* 0x0400000c0d0e7389 */ /* 0x00006400000c000b */
[----:B01----:R-:W-:Y:S01]  /*3cb60*/  ENDCOLLECTIVE ;  /* 0x000000000000791b */ /* 0x003fe20003800000 */
.L_x_7181:
[----:B------:R-:W-:Y:S01]  /*3cb70*/  IMAD.MOV.U32 R12, RZ, RZ, 0x8 ;  /* 0x00000008ff0c7424 */ /* 0x000fe200078e00ff */
[----:B------:R-:W-:-:S05]  /*3cb80*/  SEL R3, R14, RZ, P3 ;  /* 0x000000ff0e037207 */ /* 0x000fca0001800000 */
[----:B------:R-:W-:-:S04]  /*3cb90*/  IMAD.IADD R3, R2, 0x1, R3 ;  /* 0x0000000102037824 */ /* 0x000fc800078e0203 */
[----:B------:R-:W-:-:S07]  /*3cba0*/  IMAD.MOV.U32 R13, RZ, RZ, R3 ;  /* 0x000000ffff0d7224 */ /* 0x000fce00078e0003 */
[----:B------:R-:W-:Y:S05]  /*3cbb0*/  WARPSYNC.COLLECTIVE R15, `(.L_x_7182) ;  /* 0x000000000f087348 */ /* 0x000fea0003c00000 */
[----:B------:R0:W1:Y:S02]  /*3cbc0*/  SHFL.UP P6, R14, R13, R12, R11 ;  /* 0x0400000c0d0e7389 */ /* 0x00006400000c000b */
[----:B01----:R-:W-:Y:S01]  /*3cbd0*/  ENDCOLLECTIVE ;  /* 0x000000000000791b */ /* 0x003fe20003800000 */
.L_x_7182:
[----:B------:R-:W-:Y:S01]  /*3cbe0*/  IMAD.MOV.U32 R12, RZ, RZ, 0x10 ;  /* 0x00000010ff0c7424 */ /* 0x000fe200078e00ff */
[----:B------:R-:W-:-:S05]  /*3cbf0*/  SEL R4, R14, RZ, P4 ;  /* 0x000000ff0e047207 */ /* 0x000fca0002000000 */
[----:B------:R-:W-:-:S04]  /*3cc00*/  IMAD.IADD R4, R3, 0x1, R4 ;  /* 0x0000000103047824 */ /* 0x000fc800078e0204 */
[----:B------:R-:W-:-:S07]  /*3cc10*/  IMAD.MOV.U32 R13, RZ, RZ, R4 ;  /* 0x000000ffff0d7224 */ /* 0x000fce00078e0004 */
[----:B------:R-:W-:Y:S05]  /*3cc20*/  WARPSYNC.COLLECTIVE R15, `(.L_x_7183) ;  /* 0x000000000f087348 */ /* 0x000fea0003c00000 */
[----:B------:R0:W1:Y:S02]  /*3cc30*/  SHFL.UP P6, R14, R13, R12, R11 ;  /* 0x0400000c0d0e7389 */ /* 0x00006400000c000b */
[----:B01----:R-:W-:Y:S01]  /*3cc40*/  ENDCOLLECTIVE ;  /* 0x000000000000791b */ /* 0x003fe20003800000 */
.L_x_7183:
        /* <DEDUP_REMOVED lines=8> */
.L_x_7184:
[----:B------:R-:W-:Y:S05]  /*3ccd0*/  BRA `(.L_x_7185) ;  /* 0xffffffa800d47947 */ /* 0x000fea000383ffff */
.L_x_7039:
[----:B------:R-:W-:Y:S01]  /*3cce0*/  BSSY B0, `(.L_x_7186) ;  /* 0x0000007000007945 */ /* 0x000fe20003800000 */
[----:B------:R-:W-:Y:S02]  /*3ccf0*/  IMAD.MOV.U32 R12, RZ, RZ, 0x1 ;  /* 0x00000001ff0c7424 */ /* 0x000fe400078e00ff */
[----:B------:R-:W-:Y:S02]  /*3cd00*/  IMAD.MOV.U32 R11, RZ, RZ, RZ ;  /* 0x000000ffff0b7224 */ /* 0x000fe400078e00ff */
[----:B------:R-:W-:-:S07]  /*3cd10*/  IMAD.MOV.U32 R15, RZ, RZ, -0x1 ;  /* 0xffffffffff0f7424 */ /* 0x000fce00078e00ff */
[----:B------:R-:W-:Y:S05]  /*3cd20*/  WARPSYNC.COLLECTIVE R15, `(.L_x_7187) ;  /* 0x000000000f087348 */ /* 0x000fea0003c00000 */
[----:B------:R0:W1:Y:S02]  /*3cd30*/  SHFL.UP P6, R14, R13, R12, R11 ;  /* 0x0400000c0d0e7389 */ /* 0x00006400000c000b */
[----:B01----:R-:W-:Y:S01]  /*3cd40*/  ENDCOLLECTIVE ;  /* 0x000000000000791b */ /* 0x003fe20003800000 */
.L_x_7187:
[----:B------:R-:W-:Y:S05]  /*3cd50*/  BSYNC B0 ;  /* 0x0000000000007941 */ /* 0x000fea0003800000 */
.L_x_7186:
        /* <DEDUP_REMOVED lines=8> */
.L_x_7188:
[----:B------:R-:W-:Y:S01]  /*3cde0*/  IMAD.MOV.U32 R12, RZ, RZ, 0x4 ;  /* 0x00000004ff0c7424 */ /* 0x000fe200078e00ff */
[----:B------:R-:W-:-:S05]  /*3cdf0*/  SEL R2, R14, RZ, P2 ;  /* 0x000000ff0e027207 */ /* 0x000fca0001000000 */
[----:B------:R-:W-:-:S04]  /*3ce00*/  IMAD.IADD R2, R13, 0x1, R2 ;  /* 0x000000010d027824 */ /* 0x000fc800078e0202 */
[----:B------:R-:W-:-:S07]  /*3ce10*/  IMAD.MOV.U32 R13, RZ, RZ, R2 ;  /* 0x000000ffff0d7224 */ /* 0x000fce00078e0002 */
[----:B------:R-:W-:Y:S05]  /*3ce20*/  WARPSYNC.COLLECTIVE R15, `(.L_x_7189) ;  /* 0x000000000f087348 */ /* 0x000fea0003c00000 */
[----:B------:R0:W1:Y:S02]  /*3ce30*/  SHFL.UP P6, R14, R13, R12, R11 ;  /* 0x0400000c0d0e7389 */ /* 0x00006400000c000b */
[----:B01----:R-:W-:Y:S01]  /*3ce40*/  ENDCOLLECTIVE ;  /* 0x000000000000791b */ /* 0x003fe20003800000 */
.L_x_7189:
[----:B------:R-:W-:Y:S01]  /*3ce50*/  IMAD.MOV.U32 R12, RZ, RZ, 0x8 ;  /* 0x00000008ff0c7424 */ /* 0x000fe200078e00ff */
[----:B------:R-:W-:-:S05]  /*3ce60*/  SEL R3, R14, RZ, P3 ;  /* 0x000000ff0e037207 */ /* 0x000fca0001800000 */
[----:B------:R-:W-:-:S04]  /*3ce70*/  IMAD.IADD R3, R2, 0x1, R3 ;  /* 0x0000000102037824 */ /* 0x000fc800078e0203 */
[----:B------:R-:W-:-:S07]  /*3ce80*/  IMAD.MOV.U32 R13, RZ, RZ, R3 ;  /* 0x000000ffff0d7224 */ /* 0x000fce00078e0003 */
[----:B------:R-:W-:Y:S05]  /*3ce90*/  WARPSYNC.COLLECTIVE R15, `(.L_x_7190) ;  /* 0x000000000f087348 */ /* 0x000fea0003c00000 */
[----:B------:R0:W1:Y:S02]  /*3cea0*/  SHFL.UP P6, R14, R13, R12, R11 ;  /* 0x0400000c0d0e7389 */ /* 0x00006400000c000b */
[----:B01----:R-:W-:Y:S01]  /*3ceb0*/  ENDCOLLECTIVE ;  /* 0x000000000000791b */ /* 0x003fe20003800000 */
.L_x_7190:
[----:B------:R-:W-:Y:S01]  /*3cec0*/  IMAD.MOV.U32 R12, RZ, RZ, 0x10 ;  /* 0x00000010ff0c7424 */ /* 0x000fe200078e00ff */
[----:B------:R-:W-:-:S05]  /*3ced0*/  SEL R4, R14, RZ, P4 ;  /* 0x000000ff0e047207 */ /* 0x000fca0002000000 */
[----:B------:R-:W-:-:S04]  /*3cee0*/  IMAD.IADD R4, R3, 0x1, R4 ;  /* 0x0000000103047824 */ /* 0x000fc800078e0204 */
[----:B------:R-:W-:-:S07]  /*3cef0*/  IMAD.MOV.U32 R13, RZ, RZ, R4 ;  /* 0x000000ffff0d7224 */ /* 0x000fce00078e0004 */
[----:B------:R-:W-:Y:S05]  /*3cf00*/  WARPSYNC.COLLECTIVE R15, `(.L_x_7191) ;  /* 0x000000000f087348 */ /* 0x000fea0003c00000 */
[----:B------:R0:W1:Y:S02]  /*3cf10*/  SHFL.UP P6, R14, R13, R12, R11 ;  /* 0x0400000c0d0e7389 */ /* 0x00006400000c000b */
[----:B01----:R-:W-:Y:S01]  /*3cf20*/  ENDCOLLECTIVE ;  /* 0x000000000000791b */ /* 0x003fe20003800000 */
.L_x_7191:
        /* <DEDUP_REMOVED lines=8> */
.L_x_7192:
[----:B------:R-:W-:Y:S05]  /*3cfb0*/  BRA `(.L_x_7193) ;  /* 0xffffffa800c07947 */ /* 0x000fea000383ffff */
.L_x_7041:
[----:B------:R-:W-:Y:S01]  /*3cfc0*/  BSSY B0, `(.L_x_7194) ;  /* 0x0000006000007945 */ /* 0x000fe20003800000 */
[----:B------:R-:W-:Y:S01]  /*3cfd0*/  PLOP3.LUT P6, PT, P6, PT, PT, 0x8, 0x0 ;  /* 0x000000000000781c */ /* 0x000fe200037ce170 */
[----:B------:R-:W-:-:S12]  /*3cfe0*/  IMAD.MOV.U32 R15, RZ, RZ, -0x1 ;  /* 0xffffffffff0f7424 */ /* 0x000fd800078e00ff */
[----:B0-----:R-:W-:Y:S05]  /*3cff0*/  WARPSYNC.COLLECTIVE R15, `(.L_x_7195) ;  /* 0x000000000f087348 */ /* 0x001fea0003c00000 */
[----:B------:R-:W-:Y:S01]  /*3d000*/  VOTE.ANY R14, PT, P6 ;  /* 0x00000000000e7806 */ /* 0x000fe200030e0100 */
[----:B0-----:R-:W-:Y:S06]  /*3d010*/  ENDCOLLECTIVE ;  /* 0x000000000000791b */ /* 0x001fec0003800000 */
.L_x_7195:
[----:B------:R-:W-:Y:S05]  /*3d020*/  BSYNC B0 ;  /* 0x0000000000007941 */ /* 0x000fea0003800000 */
.L_x_7194:
        /* <DEDUP_REMOVED lines=10> */
.L_x_7196:
[----:B------:R-:W-:Y:S02]  /*3d0d0*/  IMAD.MOV.U32 R13, RZ, RZ, R5 ;  /* 0x000000ffff0d7224 */ /* 0x000fe400078e0005 */
[----:B------:R-:W-:-:S07]  /*3d0e0*/  IMAD.MOV.U32 R25, RZ, RZ, R14 ;  /* 0x000000ffff197224 */ /* 0x000fce00078e000e */
[----:B------:R-:W-:Y:S05]  /*3d0f0*/  WARPSYNC.COLLECTIVE R15, `(.L_x_7197) ;  /* 0x000000000f087348 */ /* 0x000fea0003c00000 */
[----:B------:R0:W1:Y:S02]  /*3d100*/  SHFL.IDX P6, R14, R13, R12, R11 ;  /* 0x0000000c0d0e7389 */ /* 0x00006400000c000b */
[----:B01----:R-:W-:Y:S01]  /*3d110*/  ENDCOLLECTIVE ;  /* 0x000000000000791b */ /* 0x003fe20003800000 */
.L_x_7197:
[----:B------:R-:W-:Y:S01]  /*3d120*/  IMAD.MOV.U32 R5, RZ, RZ, R14 ;  /* 0x000000ffff057224 */ /* 0x000fe200078e000e */
[----:B------:R-:W-:Y:S06]  /*3d130*/  BRA `(.L_x_7198) ;  /* 0xffffffa800a07947 */ /* 0x000fec000383ffff */
.L_x_7043:
[----:B------:R-:W-:Y:S01]  /*3d140*/  BSSY B0, `(.L_x_7199) ;  /* 0x0000007000007945 */ /* 0x000fe20003800000 */
[----:B------:R-:W-:Y:S02]  /*3d150*/  IMAD.MOV.U32 R13, RZ, RZ, R2 ;  /* 0x000000ffff0d7224 */ /* 0x000fe400078e0002 */
[----:B------:R-:W-:Y:S02]  /*3d160*/  IMAD.MOV.U32 R11, RZ, RZ, 0x1f ;  /* 0x0000001fff0b7424 */ /* 0x000fe400078e00ff */
[----:B------:R-:W-:-:S07]  /*3d170*/  IMAD.MOV.U32 R15, RZ, RZ, -0x1 ;  /* 0xffffffffff0f7424 */ /* 0x000fce00078e00ff */
[----:B0123--:R-:W-:Y:S05]  /*3d180*/  WARPSYNC.COLLECTIVE R15, `(.L_x_7200) ;  /* 0x000000000f087348 */ /* 0x00ffea0003c00000 */
[----:B------:R4:W0:Y:S02]  /*3d190*/  SHFL.IDX P6, R14, R13, R12, R11 ;  /* 0x0000000c0d0e7389 */ /* 0x00082400000c000b */
[----:B01234-:R-:W-:Y:S01]  /*3d1a0*/  ENDCOLLECTIVE ;  /* 0x000000000000791b */ /* 0x01ffe20003800000 */
.L_x_7200:
[----:B------:R-:W-:Y:S05]  /*3d1b0*/  BSYNC B0 ;  /* 0x0000000000007941 */ /* 0x000fea0003800000 */
.L_x_7199:
[----:B------:R-:W-:Y:S01]  /*3d1c0*/  IMAD.MOV.U32 R24, RZ, RZ, R14 ;  /* 0x000000ffff187224 */ /* 0x000fe200078e000e */
[----:B------:R-:W-:Y:S06]  /*3d1d0*/  BRA `(.L_x_7042) ;  /* 0xffffffa800907947 */ /* 0x000fec000383ffff */
.L_x_7049:
[----:B-1----:R1:W4:Y:S02]  /*3d1e0*/  SYNCS.PHASECHK.TRANS64.TRYWAIT P0, [R7+URZ+0x38820], R0 ;  /* 0x03882000070075a7 */ /* 0x002324000800017f */
[----:B----4-:R-:W-:Y:S05]  /*3d1f0*/  @!P0 NANOSLEEP.SYNCS 0x989680 ;  /* 0x009896800000895d */ /* 0x010fea0003900000 */
[----:B------:R-:W4:Y:S02]  /*3d200*/  @!P0 SYNCS.PHASECHK.TRANS64 P0, [R7+URZ+0x38820], R0 ;  /* 0x03882000070085a7 */ /* 0x000f24000800007f */
[----:B----4-:R-:W-:Y:S05]  /*3d210*/  @!P0 BRA `(.L_x_7049) ;  /* 0xfffffffc00f08947 */ /* 0x010fea000383ffff */
[----:B------:R-:W-:Y:S05]  /*3d220*/  BRA `(.L_x_7201) ;  /* 0xffffffb000e87947 */ /* 0x000fea000383ffff */
.L_x_7050:
        /* <DEDUP_REMOVED lines=11> */
.L_x_7203:
[----:B------:R-:W-:Y:S05]  /*3d2e0*/  BSYNC B0 ;  /* 0x0000000000007941 */ /* 0x000fea0003800000 */
.L_x_7202:
[----:B------:R-:W-:Y:S05]  /*3d2f0*/  BRA `(.L_x_7204) ;  /* 0xffffffb000d07947 */ /* 0x000fea000383ffff */
.L_x_7051:
[----:B------:R-:W-:Y:S01]  /*3d300*/  BSSY B0, `(.L_x_7205) ;  /* 0x0000006000007945 */ /* 0x000fe20003800000 */
[----:B------:R-:W-:-:S07]  /*3d310*/  IMAD.MOV.U32 R15, RZ, RZ, -0x1 ;  /* 0xffffffffff0f7424 */ /* 0x000fce00078e00ff */
[----:B0123--:R-:W-:Y:S05]  /*3d320*/  WARPSYNC.COLLECTIVE R15, `(.L_x_7206) ;  /* 0x000000000f0c7348 */ /* 0x00ffea0003c00000 */
[----:B------:R-:W-:Y:S02]  /*3d330*/  ELECT P6, UR62, PT ;  /* 0x00000000003e782f */ /* 0x000fe400038c0000 */
[----:B------:R-:W-:Y:S01]  /*3d340*/  MOV R14, UR62 ;  /* 0x0000003e000e7c02 */ /* 0x000fe20008000f00 */
[----:B0123--:R-:W-:Y:S10]  /*3d350*/  ENDCOLLECTIVE ;  /* 0x000000000000791b */ /* 0x00fff40003800000 */
.L_x_7206:
[----:B------:R-:W-:Y:S05]  /*3d360*/  BSYNC B0 ;  /* 0x0000000000007941 */ /* 0x000fea0003800000 */
.L_x_7205:
[----:B------:R-:W-:Y:S05]  /*3d370*/  BRA `(.L_x_7207) ;  /* 0xffffffb000c47947 */ /* 0x000fea000383ffff */
.L_x_7053:
[----:B-1----:R1:W4:Y:S02]  /*3d380*/  SYNCS.PHASECHK.TRANS64.TRYWAIT P1, [R5+URZ+0x38840], R0 ;  /* 0x03884000050075a7 */ /* 0x002324000802017f */
[----:B----4-:R-:W-:Y:S05]  /*3d390*/  @!P1 NANOSLEEP.SYNCS 0x989680 ;  /* 0x009896800000995d */ /* 0x010fea0003900000 */
[----:B------:R-:W4:Y:S02]  /*3d3a0*/  @!P1 SYNCS.PHASECHK.TRANS64 P1, [R5+URZ+0x38840], R0 ;  /* 0x03884000050095a7 */ /* 0x000f24000802007f */
[----:B----4-:R-:W-:Y:S05]  /*3d3b0*/  @!P1 BRA `(.L_x_7053) ;  /* 0xfffffffc00f09947 */ /* 0x010fea000383ffff */
[----:B------:R-:W-:Y:S05]  /*3d3c0*/  BRA `(.L_x_7208) ;  /* 0xffffffb000e47947 */ /* 0x000fea000383ffff */
.L_x_7055:
[----:B----4-:R4:W0:Y:S02]  /*3d3d0*/  SYNCS.PHASECHK.TRANS64.TRYWAIT P1, [R3+URZ+0x38840], R2 ;  /* 0x03884002030075a7 */ /* 0x010824000802017f */
[----:B0-----:R-:W-:Y:S05]  /*3d3e0*/  @!P1 NANOSLEEP.SYNCS 0x989680 ;  /* 0x009896800000995d */ /* 0x001fea0003900000 */
[----:B------:R-:W0:Y:S02]  /*3d3f0*/  @!P1 SYNCS.PHASECHK.TRANS64 P1, [R3+URZ+0x38840], R2 ;  /* 0x03884002030095a7 */ /* 0x000e24000802007f */
[----:B0-----:R-:W-:Y:S05]  /*3d400*/  @!P1 BRA `(.L_x_7055) ;  /* 0xfffffffc00f09947 */ /* 0x001fea000383ffff */
[----:B------:R-:W-:Y:S05]  /*3d410*/  BRA `(.L_x_7209) ;  /* 0xffffffb000f07947 */ /* 0x000fea000383ffff */
.L_x_7057:
[----:B------:R0:W0:Y:S02]  /*3d420*/  SYNCS.PHASECHK.TRANS64.TRYWAIT P1, [R5+URZ+0x38860], R0 ;  /* 0x03886000050075a7 */ /* 0x000024000802017f */
[----:B0-----:R-:W-:Y:S05]  /*3d430*/  @!P1 NANOSLEEP.SYNCS 0x989680 ;  /* 0x009896800000995d */ /* 0x001fea0003900000 */
[----:B------:R-:W0:Y:S02]  /*3d440*/  @!P1 SYNCS.PHASECHK.TRANS64 P1, [R5+URZ+0x38860], R0 ;  /* 0x03886000050095a7 */ /* 0x000e24000802007f */
[----:B0-----:R-:W-:Y:S05]  /*3d450*/  @!P1 BRA `(.L_x_7057) ;  /* 0xfffffffc00f09947 */ /* 0x001fea000383ffff */
[----:B------:R-:W-:Y:S05]  /*3d460*/  BRA `(.L_x_7210) ;  /* 0xffffffb000ec7947 */ /* 0x000fea000383ffff */
        .type           $_ZN7cutlass13device_kernelIN5flash11enable_sm90INS1_16FlashAttnFwdSm90INS1_25CollectiveMainloopFwdSm90ILi2EN4cute5tupleIJNS5_1CILi1EEES8_S8_EEENS6_IJNS7_ILi64EEESA_SA_EEELi512ENS_10bfloat16_tEfNS_4arch4Sm90ELb0ELb1ELb0ELb1ELb1ELb1ELb1ELb0ELb0ELb1ELb1ELb0EEENS1_21CollectiveEpilogueFwdINS6_IJSA_NS7_ILi512EEESA_EEES9_SC_SE_Li256ELb1ELb1ELb1ELb0EEENS1_36VarlenDynamicPersistentTileSchedulerILi64ELi64ELi256ELi128ELb1ELb1ELb1ELb1ELb0ELb1EEEEEEEEEvNT_6ParamsE$_ZZN5flash25CollectiveMainloopFwdSm90ILi2EN4cute5tupleIJNS1_1CILi1EEES4_S4_EEENS2_IJNS3_ILi64EEES6_S6_EEELi512EN7cutlass10bfloat16_tEfNS8_4arch4Sm90ELb0ELb1ELb0ELb1ELb1ELb1ELb1ELb0ELb0ELb1ELb1ELb0EE3mmaINS_16FlashAttnFwdSm90ISC_NS_21CollectiveEpilogueFwdINS2_IJS6_NS3_ILi512EEES6_EEES5_S9_SB_Li256ELb1ELb1ELb1ELb0EEENS_36VarlenDynamicPersistentTileSchedulerILi64ELi64ELi256ELi128ELb1ELb1ELb1ELb1ELb0ELb1EEEE13SharedStorageENS1_6TensorINS1_11ArrayEngineIfLm128EEENS1_6LayoutINS2_IJNS2_IJNS3_ILi2EEESR_NS3_ILi32EEEEEES4_S4_EEENS2_IJNS2_IJS4_SR_NS3_ILi4EEEEEENS3_ILi0EEESX_EEEEEEENS_7SoftmaxILi2ELi0EEEEEbRKNSC_6ParamsENS8_13PipelineAsyncILi2EEES17_RNS8_13PipelineStateILj2EEERT0_RT1_iRiRKNS_16SeqlenInfoQKNewKILb1ELb1EEENS2_IJiiiiEEERT_ENKUliT_T0_T1_E_clIZSD_ISM_S10_S12_EbS15_S17_S17_S1A_S1C_S1E_iS1F_S1J_S1K_S1M_EUlRS1N_iE0_NS3_ILb1EEES1U_EEDaiS1N_S1O_S1P_,@function
        .size           $_ZN7cutlass13device_kernelIN5flash11enable_sm90INS1_16FlashAttnFwdSm90INS1_25CollectiveMainloopFwdSm90ILi2EN4cute5tupleIJNS5_1CILi1EEES8_S8_EEENS6_IJNS7_ILi64EEESA_SA_EEELi512ENS_10bfloat16_tEfNS_4arch4Sm90ELb0ELb1ELb0ELb1ELb1ELb1ELb1ELb0ELb0ELb1ELb1ELb0EEENS1_21CollectiveEpilogueFwdINS6_IJSA_NS7_ILi512EEESA_EEES9_SC_SE_Li256ELb1ELb1ELb1ELb0EEENS1_36VarlenDynamicPersistentTileSchedulerILi64ELi64ELi256ELi128ELb1ELb1ELb1ELb1ELb0ELb1EEEEEEEEEvNT_6ParamsE$_ZZN5flash25CollectiveMainloopFwdSm90ILi2EN4cute5tupleIJNS1_1CILi1EEES4_S4_EEENS2_IJNS3_ILi64EEES6_S6_EEELi512EN7cutlass10bfloat16_tEfNS8_4arch4Sm90ELb0ELb1ELb0ELb1ELb1ELb1ELb1ELb0ELb0ELb1ELb1ELb0EE3mmaINS_16FlashAttnFwdSm90ISC_NS_21CollectiveEpilogueFwdINS2_IJS6_NS3_ILi512EEES6_EEES5_S9_SB_Li256ELb1ELb1ELb1ELb0EEENS_36VarlenDynamicPersistentTileSchedulerILi64ELi64ELi256ELi128ELb1ELb1ELb1ELb1ELb0ELb1EEEE13SharedStorageENS1_6TensorINS1_11ArrayEngineIfLm128EEENS1_6LayoutINS2_IJNS2_IJNS3_ILi2EEESR_NS3_ILi32EEEEEES4_S4_EEENS2_IJNS2_IJS4_SR_NS3_ILi4EEEEEENS3_ILi0EEESX_EEEEEEENS_7SoftmaxILi2ELi0EEEEEbRKNSC_6ParamsENS8_13PipelineAsyncILi2EEES17_RNS8_13PipelineStateILj2EEERT0_RT1_iRiRKNS_16SeqlenInfoQKNewKILb1ELb1EEENS2_IJiiiiEEERT_ENKUliT_T0_T1_E_clIZSD_ISM_S10_S12_EbS15_S17_S17_S1A_S1C_S1E_iS1F_S1J_S1K_S1M_EUlRS1N_iE0_NS3_ILb1EEES1U_EEDaiS1N_S1O_S1P_,(.L_x_15653 - $_ZN7cutlass13device_kernelIN5flash11enable_sm90INS1_16FlashAttnFwdSm90INS1_25CollectiveMainloopFwdSm90ILi2EN4cute5tupleIJNS5_1CILi1EEES8_S8_EEENS6_IJNS7_ILi64EEESA_SA_EEELi512ENS_10bfloat16_tEfNS_4arch4Sm90ELb0ELb1ELb0ELb1ELb1ELb1ELb1ELb0ELb0ELb1ELb1ELb0EEENS1_21CollectiveEpilogueFwdINS6_IJSA_NS7_ILi512EEESA_EEES9_SC_SE_Li256ELb1ELb1ELb1ELb0EEENS1_36VarlenDynamicPersistentTileSchedulerILi64ELi64ELi256ELi128ELb1ELb1ELb1ELb1ELb0ELb1EEEEEEEEEvNT_6ParamsE$_ZZN5flash25CollectiveMainloopFwdSm90ILi2EN4cute5tupleIJNS1_1CILi1EEES4_S4_EEENS2_IJNS3_ILi64EEES6_S6_EEELi512EN7cutlass10bfloat16_tEfNS8_4arch4Sm90ELb0ELb1ELb0ELb1ELb1ELb1ELb1ELb0ELb0ELb1ELb1ELb0EE3mmaINS_16FlashAttnFwdSm90ISC_NS_21CollectiveEpilogueFwdINS2_IJS6_NS3_ILi512EEES6_EEES5_S9_SB_Li256ELb1ELb1ELb1ELb0EEENS_36VarlenDynamicPersistentTileSchedulerILi64ELi64ELi256ELi128ELb1ELb1ELb1ELb1ELb0ELb1EEEE13SharedStorageENS1_6TensorINS1_11ArrayEngineIfLm128EEENS1_6LayoutINS2_IJNS2_IJNS3_ILi2EEESR_NS3_ILi32EEEEEES4_S4_EEENS2_IJNS2_IJS4_SR_NS3_ILi4EEEEEENS3_ILi0EEESX_EEEEEEENS_7SoftmaxILi2ELi0EEEEEbRKNSC_6ParamsENS8_13PipelineAsyncILi2EEES17_RNS8_13PipelineStateILj2EEERT0_RT1_iRiRKNS_16SeqlenInfoQKNewKILb1ELb1EEENS2_IJiiiiEEERT_ENKUliT_T0_T1_E_clIZSD_ISM_S10_S12_EbS15_S17_S17_S1A_S1C_S1E_iS1F_S1J_S1K_S1M_EUlRS1N_iE0_NS3_ILb1EEES1U_EEDaiS1N_S1O_S1P_)
$_ZN7cutlass13device_kernelIN5flash11enable_sm90INS1_16FlashAttnFwdSm90INS1_25CollectiveMainloopFwdSm90ILi2EN4cute5tupleIJNS5_1CILi1EEES8_S8_EEENS6_IJNS7_ILi64EEESA_SA_EEELi512ENS_10bfloat16_tEfNS_4arch4Sm90ELb0ELb1ELb0ELb1ELb1ELb1ELb1ELb0ELb0ELb1ELb1ELb0EEENS1_21CollectiveEpilogueFwdINS6_IJSA_NS7_ILi512EEESA_EEES9_SC_SE_Li256ELb1ELb1ELb1ELb0EEENS1_36VarlenDynamicPersistentTileSchedulerILi64ELi64ELi256ELi128ELb1ELb1ELb1ELb1ELb0ELb1EEEEEEEEEvNT_6ParamsE$_ZZN5flash25CollectiveMainloopFwdSm90ILi2EN4cute5tupleIJNS1_1CILi1EEES4_S4_EEENS2_IJNS3_ILi64EEES6_S6_EEELi512EN7cutlass10bfloat16_tEfNS8_4arch4Sm90ELb0ELb1ELb0ELb1ELb1ELb1ELb1ELb0ELb0ELb1ELb1ELb0EE3mmaINS_16FlashAttnFwdSm90ISC_NS_21CollectiveEpilogueFwdINS2_IJS6_NS3_ILi512EEES6_EEES5_S9_SB_Li256ELb1ELb1ELb1ELb0EEENS_36VarlenDynamicPersistentTileSchedulerILi64ELi64ELi256ELi128ELb1ELb1ELb1ELb1ELb0ELb1EEEE13SharedStorageENS1_6TensorINS1_11ArrayEngineIfLm128EEENS1_6LayoutINS2_IJNS2_IJNS3_ILi2EEESR_NS3_ILi32EEEEEES4_S4_EEENS2_IJNS2_IJS4_SR_NS3_ILi4EEEEEENS3_ILi0EEESX_EEEEEEENS_7SoftmaxILi2ELi0EEEEEbRKNSC_6ParamsENS8_13PipelineAsyncILi2EEES17_RNS8_13PipelineStateILj2EEERT0_RT1_iRiRKNS_16SeqlenInfoQKNewKILb1ELb1EEENS2_IJiiiiEEERT_ENKUliT_T0_T1_E_clIZSD_ISM_S10_S12_EbS15_S17_S17_S1A_S1C_S1E_iS1F_S1J_S1K_S1M_EUlRS1N_iE0_NS3_ILb1EEES1U_EEDaiS1N_S1O_S1P_:
[----:B------:R-:W-:Y:S05]  /*3d470*/  YIELD ;  /* 0x0000000000007946 */ /* 0x000fea0003800000 */
[----:B------:R-:W-:Y:S02]  /*3d480*/  ULDC UR4, c[0x0][0x20] ;  /* 0x0000080000047ab9 */ /* 0x000fe40000000800 */
[----:B------:R-:W-:-:S05]  /*3d490*/  VIADD R0, R0, -UR4 ;  /* 0x8000000400007c36 */ /* 0x000fca0008000000 */
[----:B------:R-:W2:Y:S01]  /*3d4a0*/  LDL.64 R6, [R0+0x18] ;  /* 0x0000180000067983 */ /* 0x000ea20000100a00 */
[----:B------:R-:W0:Y:S03]  /*3d4b0*/  LDC.64 R2, c[0x0][0x208] ;  /* 0x00008200ff027b82 */ /* 0x000e260000000a00 */
[----:B------:R-:W3:Y:S01]  /*3d4c0*/  LDL.64 R10, [R0] ;  /* 0x00000000000a7983 */ /* 0x000ee20000100a00 */
[----:B0-----:R-:W-:Y:S02]  /*3d4d0*/  R2UR UR4, R2 ;  /* 0x00000000020472ca */ /* 0x001fe400000e0000 */
[----:B------:R-:W-:-:S13]  /*3d4e0*/  R2UR UR5, R3 ;  /* 0x00000000030572ca */ /* 0x000fda00000e0000 */
[----:B--2---:R-:W2:Y:S01]  /*3d4f0*/  LD.E R8, desc[UR4][R6.64] ;  /* 0x0000000406087980 */ /* 0x004ea2000c101900 */
[C---:B------:R-:W-:Y:S02]  /*3d500*/  R2UR UR4, R2.reuse ;  /* 0x00000000020472ca */ /* 0x040fe400000e0000 */
[C---:B------:R-:W-:Y:S02]  /*3d510*/  R2UR UR5, R3.reuse ;  /* 0x00000000030572ca */ /* 0x040fe400000e0000 */
[----:B------:R-:W-:Y:S02]  /*3d520*/  R2UR UR6, R2 ;  /* 0x00000000020672ca */ /* 0x000fe400000e0000 */
[----:B------:R-:W-:Y:S01]  /*3d530*/  R2UR UR7, R3 ;  /* 0x00000000030772ca */ /* 0x000fe200000e0000 */
[----:B------:R-:W-:Y:S01]  /*3d540*/  BSSY B0, `(.L_x_7211) ;  /* 0x0000009000007945 */ /* 0x000fe20003800000 */
[----:B------:R-:W-:-:S07]  /*3d550*/  IMAD.MOV.U32 R9, RZ, RZ, R36 ;  /* 0x000000ffff097224 */ /* 0x000fce00078e0024 */
[----:B---3--:R0:W5:Y:S04]  /*3d560*/  LD.E R5, desc[UR4][R10.64] ;  /* 0x000000040a057980 */ /* 0x008168000c101900 */
[----:B------:R0:W5:Y:S01]  /*3d570*/  LD.E R14, desc[UR6][R10.64+0x4] ;  /* 0x000004060a0e7980 */ /* 0x000162000c101900 */
[----:B--2---:R-:W-:-:S04]  /*3d580*/  LOP3.LUT R8, R8, 0x1, RZ, 0xfc, !PT ;  /* 0x0000000108087812 */ /* 0x004fc800078efcff */
[----:B------:R-:W-:Y:S01]  /*3d590*/  ISETP.NE.AND P0, PT, R8, 0x3, PT ;  /* 0x000000030800780c */ /* 0x000fe20003f05270 */
[----:B------:R-:W-:-:S12]  /*3d5a0*/  IMAD.MOV.U32 R8, RZ, RZ, R28 ;  /* 0x000000ffff087224 */ /* 0x000fd800078e001c */
[----:B0-----:R-:W-:Y:S05]  /*3d5b0*/  @!P0 BRA `(.L_x_7212) ;  /* 0x0000000000048947 */ /* 0x001fea0003800000 */
[----:B------:R-:W-:Y:S01]  /*3d5c0*/  BPT.TRAP 0x1 ;  /* 0x000000040000795c */ /* 0x000fe20000300000 */
.L_x_7212:
[----:B------:R-:W-:Y:S05]  /*3d5d0*/  BSYNC B0 ;  /* 0x0000000000007941 */ /* 0x000fea0003800000 */
.L_x_7211:
        /* <DEDUP_REMOVED lines=17> */
.L_x_7214:
[----:B------:R-:W-:Y:S05]  /*3d6f0*/  BSYNC B0 ;  /* 0x0000000000007941 */ /* 0x000fea0003800000 */
.L_x_7213:
        /* <DEDUP_REMOVED lines=10> */
.L_x_7216:
[----:B------:R-:W-:Y:S05]  /*3d7a0*/  BSYNC B0 ;  /* 0x0000000000007941 */ /* 0x000fea0003800000 */
.L_x_7215:
[----:B------:R-:W2:Y:S01]  /*3d7b0*/  LDL.64 R10, [R0] ;  /* 0x00000000000a7983 */ /* 0x000ea20000100a00 */
[C---:B------:R-:W-:Y:S02]  /*3d7c0*/  R2UR UR6, R2.reuse ;  /* 0x00000000020672ca */ /* 0x040fe400000e0000 */
[C---:B------:R-:W-:Y:S01]  /*3d7d0*/  R2UR UR7, R3.reuse ;  /* 0x00000000030772ca */ /* 0x040fe200000e0000 */
[----:B------:R-:W3:Y:S01]  /*3d7e0*/  LDL.64 R6, [R0+0x28] ;  /* 0x0000280000067983 */ /* 0x000ee20000100a00 */
[C---:B------:R-:W-:Y:S02]  /*3d7f0*/  R2UR UR4, R2.reuse ;  /* 0x00000000020472ca */ /* 0x040fe400000e0000 */
[----:B------:R-:W-:Y:S01]  /*3d800*/  R2UR UR5, R3 ;  /* 0x00000000030572ca */ /* 0x000fe200000e0000 */
[----:B0----5:R-:W4:Y:S08]  /*3d810*/  LDL.64 R12, [R0+0x20] ;  /* 0x00002000000c7983 */ /* 0x021f300000100a00 */
[----:B--2---:R-:W2:Y:S04]  /*3d820*/  LD.E R5, desc[UR6][R10.64] ;  /* 0x000000060a057980 */ /* 0x004ea8000c101900 */
[----:B---3--:R-:W2:Y:S04]  /*3d830*/  LD.E.64 R6, desc[UR4][R6.64] ;  /* 0x0000000406067980 */ /* 0x008ea8000c101b00 */
[----:B------:R-:W3:Y:S01]  /*3d840*/  LDL.64 R10, [R0+0x8] ;  /* 0x00000800000a7983 */ /* 0x000ee20000100a00 */
[----:B------:R-:W-:Y:S05]  /*3d850*/  WARPSYNC.ALL ;  /* 0x0000000000007948 */ /* 0x000fea0003800000 */
[----:B------:R-:W-:-:S02]  /*3d860*/  R2UR UR4, R2 ;  /* 0x00000000020472ca */ /* 0x000fc400000e0000 */
[C---:B------:R-:W-:Y:S02]  /*3d870*/  R2UR UR5, R3.reuse ;  /* 0x00000000030572ca */ /* 0x040fe400000e0000 */
[----:B------:R-:W-:Y:S02]  /*3d880*/  R2UR UR6, R2 ;  /* 0x00000000020672ca */ /* 0x000fe400000e0000 */
[----:B------:R-:W-:-:S09]  /*3d890*/  R2UR UR7, R3 ;  /* 0x00000000030772ca */ /* 0x000fd200000e0000 */
[----:B---3--:R0:W-:Y:S04]  /*3d8a0*/  ST.E desc[UR4][R10.64], RZ ;  /* 0x000000ff0a007985 */ /* 0x0081e8000c101904 */
[----:B----4-:R-:W3:Y:S01]  /*3d8b0*/  LD.E.64 R14, desc[UR6][R12.64] ;  /* 0x000000060c0e7980 */ /* 0x010ee2000c101b00 */
[----:B--2---:R-:W-:Y:S01]  /*3d8c0*/  IMAD R6, R5, 0x200, R6 ;  /* 0x0000020005067824 */ /* 0x004fe200078e0206 */
[----:B------:R-:W-:Y:S01]  /*3d8d0*/  R2UR UR7, R7 ;  /* 0x00000000070772ca */ /* 0x000fe200000e0000 */
[----:B------:R-:W-:Y:S01]  /*3d8e0*/  WARPGROUP.ARRIVE ;  /* 0x00000000000079c5 */ /* 0x000fe20000000000 */
[----:B------:R-:W-:Y:S01]  /*3d8f0*/  R2UR UR8, R2 ;  /* 0x00000000020872ca */ /* 0x000fe200000e0000 */
[----:B------:R-:W-:Y:S01]  /*3d900*/  IMAD.MOV.U32 R5, RZ, RZ, 0x1 ;  /* 0x00000001ff057424 */ /* 0x000fe200078e00ff */
[----:B------:R-:W-:-:S02]  /*3d910*/  R2UR UR6, R6 ;  /* 0x00000000060672ca */ /* 0x000fc400000e0000 */
        /* <DEDUP_REMOVED lines=55> */
[----:B------:R-:W-:-:S13]  /*3dc90*/  R2UR UR5, R3 ;  /* 0x00000000030572ca */ /* 0x000fda00000e0000 */
[----:B--2---:R-:W2:Y:S04]  /*3dca0*/  LD.E R12, desc[UR4][R6.64] ;  /* 0x00000004060c7980 */ /* 0x004ea8000c101900 */
[----:B------:R-:W3:Y:S01]  /*3dcb0*/  LDL.64 R6, [R0+0x30] ;  /* 0x0000300000067983 */ /* 0x000ee20000100a00 */
[----:B------:R-:W-:Y:S01]  /*3dcc0*/  BSSY B0, `(.L_x_7218) ;  /* 0x0000008000007945 */ /* 0x000fe20003800000 */
[----:B--2---:R-:W-:-:S04]  /*3dcd0*/  LEA.HI R13, R12, R12, RZ, 0x1 ;  /* 0x0000000c0c0d7211 */ /* 0x004fc800078f08ff */
[----:B------:R-:W-:-:S05]  /*3dce0*/  LOP3.LUT R13, R13, 0xfffffffe, RZ, 0xc0, !PT ;  /* 0xfffffffe0d0d7812 */ /* 0x000fca00078ec0ff */
[----:B------:R-:W-:Y:S01]  /*3dcf0*/  IMAD.IADD R13, R12, 0x1, -R13 ;  /* 0x000000010c0d7824 */ /* 0x000fe200078e0a0d */
[----:B---3--:R-:W-:-:S04]  /*3dd00*/  MOV R12, R6 ;  /* 0x00000006000c7202 */ /* 0x008fc80000000f00 */
[----:B------:R-:W-:-:S04]  /*3dd10*/  SHF.L.U32 R13, R13, 0x1f, RZ ;  /* 0x0000001f0d0d7819 */ /* 0x000fc800000006ff */
[----:B------:R-:W1:Y:S02]  /*3dd20*/  SYNCS.PHASECHK.TRANS64.TRYWAIT P0, [R12+URZ+0x38810], R13 ;  /* 0x0388100d0c0075a7 */ /* 0x000e64000800017f */
[----:B01----:R-:W-:Y:S05]  /*3dd30*/  @!P0 BRA `(.L_x_7219) ;  /* 0x000000e800ac8947 */ /* 0x003fea0003800000 */
.L_x_7245:
[----:B------:R-:W-:Y:S05]  /*3dd40*/  BSYNC B0 ;  /* 0x0000000000007941 */ /* 0x000fea0003800000 */
.L_x_7218:
[----:B------:R-:W0:Y:S01]  /*3dd50*/  LDL.64 R6, [R0+0x40] ;  /* 0x0000400000067983 */ /* 0x000e220000100a00 */
[----:B------:R-:W-:Y:S02]  /*3dd60*/  R2UR UR4, R2 ;  /* 0x00000000020472ca */ /* 0x000fe400000e0000 */
[----:B------:R-:W-:Y:S01]  /*3dd70*/  R2UR UR5, R3 ;  /* 0x00000000030572ca */ /* 0x000fe200000e0000 */
[----:B------:R-:W2:-:S12]  /*3dd80*/  LDL.64 R10, [R0] ;  /* 0x00000000000a7983 */ /* 0x000e980000100a00 */
[----:B0-----:R-:W3:Y:S01]  /*3dd90*/  LD.E R12, desc[UR4][R6.64] ;  /* 0x00000004060c7980 */ /* 0x001ee2000c101900 */
[----:B------:R-:W-:Y:S02]  /*3dda0*/  R2UR UR6, R2 ;  /* 0x00000000020672ca */ /* 0x000fe400000e0000 */
[----:B------:R-:W-:Y:S01]  /*3ddb0*/  R2UR UR7, R3 ;  /* 0x00000000030772ca */ /* 0x000fe200000e0000 */
[----:B--2---:R0:W5:Y:S01]  /*3ddc0*/  LD.E R14, desc[UR4][R10.64] ;  /* 0x000000040a0e7980 */ /* 0x004162000c101900 */
[----:B------:R-:W-:Y:S11]  /*3ddd0*/  BSSY B0, `(.L_x_7220) ;  /* 0x0000006000007945 */ /* 0x000ff60003800000 */
[----:B------:R0:W5:Y:S01]  /*3dde0*/  LD.E R15, desc[UR6][R10.64+0x4] ;  /* 0x000004060a0f7980 */ /* 0x000162000c101900 */
[----:B---3--:R-:W-:-:S04]  /*3ddf0*/  LOP3.LUT R12, R12, 0x1, RZ, 0xfc, !PT ;  /* 0x000000010c0c7812 */ /* 0x008fc800078efcff */
[----:B------:R-:W-:-:S13]  /*3de00*/  ISETP.NE.AND P0, PT, R12, 0x3, PT ;  /* 0x000000030c00780c */ /* 0x000fda0003f05270 */
[----:B0-----:R-:W-:Y:S05]  /*3de10*/  @!P0 BRA `(.L_x_7221) ;  /* 0x0000000000048947 */ /* 0x001fea0003800000 */
[----:B------:R-:W-:Y:S01]  /*3de20*/  BPT.TRAP 0x1 ;  /* 0x000000040000795c */ /* 0x000fe20000300000 */
.L_x_7221:
[----:B------:R-:W-:Y:S05]  /*3de30*/  BSYNC B0 ;  /* 0x0000000000007941 */ /* 0x000fea0003800000 */
.L_x_7220:
        /* <DEDUP_REMOVED lines=17> */
.L_x_7223:
[----:B------:R-:W-:Y:S05]  /*3df50*/  BSYNC B0 ;  /* 0x0000000000007941 */ /* 0x000fea0003800000 */
.L_x_7222:
        /* <DEDUP_REMOVED lines=10> */
.L_x_7225:
[----:B------:R-:W-:Y:S05]  /*3e000*/  BSYNC B0 ;  /* 0x0000000000007941 */ /* 0x000fea0003800000 */
.L_x_7224:
        /* <DEDUP_REMOVED lines=303> */
[----:B------:R-:W-:Y:S01]  /*3f300*/  R2UR UR9, R3 ;  /* 0x00000000030972ca */ /* 0x000fe200000e0000 */
        /* <DEDUP_REMOVED lines=272> */
.L_x_7228:
[----:B------:R-:W-:Y:S05]  /*40410*/  BSYNC B0 ;  /* 0x0000000000007941 */ /* 0x000fea0003800000 */
.L_x_7227:
        /* <DEDUP_REMOVED lines=11> */
[----:B------:R-:W3:Y:S04]  /*404d0*/  LD.E R57, desc[UR4][R56.64] ;  /* 0x0000000438397980 */ /* 0x000ee8000c101900 */
[----:B0-----:R-:W4:Y:S01]  /*404e0*/  LD.E R5, desc[UR4][R8.64+0x24] ;  /* 0x0000240408057980 */ /* 0x001f22000c101900 */
[----:B------:R-:W-:-:S02]  /*404f0*/  R2UR UR12, R2 ;  /* 0x00000000020c72ca */ /* 0x000fc400000e0000 */
[C---:B------:R-:W-:Y:S02]  /*40500*/  R2UR UR13, R3.reuse ;  /* 0x00000000030d72ca */ /* 0x040fe400000e0000 */
[C---:B------:R-:W-:Y:S02]  /*40510*/  R2UR UR8, R2.reuse ;  /* 0x00000000020872ca */ /* 0x040fe400000e0000 */
[C---:B------:R-:W-:Y:S02]  /*40520*/  R2UR UR9, R3.reuse ;  /* 0x00000000030972ca */ /* 0x040fe400000e0000 */
[----:B------:R-:W-:Y:S02]  /*40530*/  R2UR UR10, R2 ;  /* 0x00000000020a72ca */ /* 0x000fe400000e0000 */
[----:B------:R-:W-:-:S05]  /*40540*/  R2UR UR11, R3 ;  /* 0x00000000030b72ca */ /* 0x000fca00000e0000 */
[----:B------:R-:W3:Y:S04]  /*40550*/  LD.E R7, desc[UR12][R8.64+0x18] ;  /* 0x0000180c08077980 */ /* 0x000ee8000c101900 */
[----:B------:R-:W3:Y:S04]  /*40560*/  LD.E R59, desc[UR8][R8.64+0xc] ;  /* 0x00000c08083b7980 */ /* 0x000ee8000c101900 */
[----:B------:R-:W3:Y:S01]  /*40570*/  LD.E R61, desc[UR10][R8.64+0x14] ;  /* 0x0000140a083d7980 */ /* 0x000ee2000c101900 */
[----:B----4-:R-:W-:-:S13]  /*40580*/  ISETP.NE.AND P0, PT, R5, 0x1, PT ;  /* 0x000000010500780c */ /* 0x010fda0003f05270 */
[C---:B------:R-:W-:Y:S02]  /*40590*/  @P0 R2UR UR4, R2.reuse ;  /* 0x00000000020402ca */ /* 0x040fe400000e0000 */
[C---:B------:R-:W-:Y:S02]  /*405a0*/  @P0 R2UR UR5, R3.reuse ;  /* 0x00000000030502ca */ /* 0x040fe400000e0000 */
[----:B------:R-:W-:Y:S02]  /*405b0*/  @P0 R2UR UR6, R2 ;  /* 0x00000000020602ca */ /* 0x000fe400000e0000 */
[----:B------:R-:W-:-:S09]  /*405c0*/  @P0 R2UR UR7, R3 ;  /* 0x00000000030702ca */ /* 0x000fd200000e0000 */
[----:B------:R-:W4:Y:S01]  /*405d0*/  @P0 LD.E R58, desc[UR4][R8.64+0x28] ;  /* 0x00002804083a0980 */ /* 0x000f22000c101900 */
[C---:B------:R-:W-:Y:S02]  /*405e0*/  R2UR UR4, R2.reuse ;  /* 0x00000000020472ca */ /* 0x040fe400000e0000 */
[C---:B------:R-:W-:Y:S01]  /*405f0*/  R2UR UR5, R3.reuse ;  /* 0x00000000030572ca */ /* 0x040fe200000e0000 */
[----:B------:R-:W4:Y:S01]  /*40600*/  @P0 LD.E R21, desc[UR6][R8.64+0x2c] ;  /* 0x00002c0608150980 */ /* 0x000f22000c101900 */
[----:B------:R-:W-:Y:S02]  /*40610*/  R2UR UR6, R2 ;  /* 0x00000000020672ca */ /* 0x000fe400000e0000 */
[----:B------:R-:W-:-:S09]  /*40620*/  R2UR UR7, R3 ;  /* 0x00000000030772ca */ /* 0x000fd200000e0000 */
[----:B------:R-:W4:Y:S04]  /*40630*/  LD.E R5, desc[UR4][R8.64+0x8] ;  /* 0x0000080408057980 */ /* 0x000f28000c101900 */
[----:B------:R-:W4:Y:S04]  /*40640*/  LD.E R6, desc[UR6][R8.64+0x4] ;  /* 0x0000040608067980 */ /* 0x000f28000c101900 */
[----:B------:R-:W4:Y:S01]  /*40650*/  LD.E R56, desc[UR4][R8.64+0x10] ;  /* 0x0000100408387980 */ /* 0x000f22000c101900 */
        /* <DEDUP_REMOVED lines=23> */
[----:B------:R-:W-:-:S04]  /*407d0*/  IMAD.SHL.U32 R4, R4, 0x40, RZ ;  /* 0x0000004004047824 */ /* 0x000fc800078e00ff */
[----:B------:R-:W-:Y:S01]  /*407e0*/  IMAD.IADD R10, R13, 0x1, -R10 ;  /* 0x000000010d0a7824 */ /* 0x000fe200078e0a0a */
[----:B------:R-:W-:Y:S02]  /*407f0*/  ISETP.GE.AND P1, PT, R7, 0x1, PT ;  /* 0x000000010700780c */ /* 0x000fe40003f26270 */
[----:B------:R-:W-:Y:S01]  /*40800*/  LOP3.LUT R12, RZ, R59, RZ, 0x33, !PT ;  /* 0x0000003bff0c7212 */ /* 0x000fe200078e33ff */
[----:B------:R-:W-:Y:S01]  /*40810*/  BSSY B0, `(.L_x_7229) ;  /* 0x0000031000007945 */ /* 0x000fe20003800000 */
[----:B------:R-:W-:Y:S02]  /*40820*/  IMAD.IADD R61, R61, 0x1, -R4 ;  /* 0x000000013d3d7824 */ /* 0x000fe400078e0a04 */
[----:B----4-:R-:W-:-:S05]  /*40830*/  @P0 IMAD.HI.U32 R58, R11, R58, RZ ;  /* 0x0000003a0b3a0227 */ /* 0x010fca00078e00ff */
[----:B------:R-:W-:-:S05]  /*40840*/  @P0 SHF.R.U32.HI R11, RZ, R21, R58 ;  /* 0x00000015ff0b0219 */ /* 0x000fca000001163a */
[----:B------:R-:W0:Y:S01]  /*40850*/  SHFL.IDX PT, R21, R11, RZ, 0x1c1f ;  /* 0x001c1fff0b157589 */ /* 0x000e2200000e0000 */
[----:B------:R-:W-:-:S05]  /*40860*/  IADD3 R13, R5, 0x1, -R4 ;  /* 0x00000001050d7810 */ /* 0x000fca0007ffe804 */
[C---:B------:R-:W-:Y:S02]  /*40870*/  IMAD R15, R10.reuse, -0x2, R13 ;  /* 0xfffffffe0a0f7824 */ /* 0x040fe400078e020d */
[----:B------:R-:W-:Y:S02]  /*40880*/  IMAD.IADD R13, R5, 0x1, -R4 ;  /* 0x00000001050d7824 */ /* 0x000fe400078e0a04 */
[----:B------:R-:W-:Y:S02]  /*40890*/  IMAD.IADD R15, R15, 0x1, -R6 ;  /* 0x000000010f0f7824 */ /* 0x000fe400078e0a06 */
[----:B------:R-:W-:Y:S02]  /*408a0*/  IMAD R20, R10, -0x2, R13 ;  /* 0xfffffffe0a147824 */ /* 0x000fe400078e020d */
[C---:B------:R-:W-:Y:S02]  /*408b0*/  IMAD.IADD R57, R15.reuse, 0x1, R56 ;  /* 0x000000010f397824 */ /* 0x040fe400078e0238 */
[----:B------:R-:W-:-:S03]  /*408c0*/  IMAD.IADD R56, R15, 0x1, R12 ;  /* 0x000000010f387824 */ /* 0x000fc600078e020c */
[----:B0-----:R-:W-:Y:S01]  /*408d0*/  VIADDMNMX R12, R21, R57, R20, PT ;  /* 0x00000039150c7246 */ /* 0x001fe20003800114 */
        /* <DEDUP_REMOVED lines=18> */
.L_x_7234:
[----:B------:R-:W-:Y:S05]  /*40a00*/  BSYNC B2 ;  /* 0x0000000000027941 */ /* 0x000fea0003800000 */
.L_x_7233:
[----:B------:R-:W-:Y:S01]  /*40a10*/  LOP3.LUT R14, RZ, R14, RZ, 0x33, !PT ;  /* 0x0000000eff0e7212 */ /* 0x000fe200078e33ff */
[----:B------:R-:W-:Y:S06]  /*40a20*/  BRA `(.L_x_7235) ;  /* 0x0000000000287947 */ /* 0x000fec0003800000 */
.L_x_7232:
        /* <DEDUP_REMOVED lines=10> */
.L_x_7235:
[----:B------:R-:W-:Y:S05]  /*40ad0*/  BSYNC B1 ;  /* 0x0000000000017941 */ /* 0x000fea0003800000 */
.L_x_7231:
[----:B------:R-:W-:-:S04]  /*40ae0*/  IMAD R15, R7, R14, -R4 ;  /* 0x0000000e070f7224 */ /* 0x000fc800078e0a04 */
[----:B------:R-:W-:-:S05]  /*40af0*/  IMAD R14, R10, -0x2, R15 ;  /* 0xfffffffe0a0e7824 */ /* 0x000fca00078e020f */
[----:B------:R-:W-:Y:S02]  /*40b00*/  VIMNMX R13, R13, R14, !PT ;  /* 0x0000000e0d0d7248 */ /* 0x000fe40007fe0100 */
[----:B------:R-:W-:-:S07]  /*40b10*/  VIADDMNMX R12, R14, R7, R12, PT ;  /* 0x000000070e0c7246 */ /* 0x000fce000380010c */
.L_x_7230:
[----:B------:R-:W-:Y:S05]  /*40b20*/  BSYNC B0 ;  /* 0x0000000000007941 */ /* 0x000fea0003800000 */
.L_x_7229:
        /* <DEDUP_REMOVED lines=96> */
.L_x_7241:
[----:B------:R-:W-:Y:S05]  /*41130*/  BSYNC B2 ;  /* 0x0000000000027941 */ /* 0x000fea0003800000 */
.L_x_7240:
[----:B------:R-:W-:Y:S01]  /*41140*/  LOP3.LUT R5, RZ, R5, RZ, 0x33, !PT ;  /* 0x00000005ff057212 */ /* 0x000fe200078e33ff */
[----:B------:R-:W-:Y:S06]  /*41150*/  BRA `(.L_x_7242) ;  /* 0x0000000000287947 */ /* 0x000fec0003800000 */
.L_x_7239:
        /* <DEDUP_REMOVED lines=10> */
.L_x_7242:
[----:B------:R-:W-:Y:S05]  /*41200*/  BSYNC B1 ;  /* 0x0000000000017941 */ /* 0x000fea0003800000 */
.L_x_7238:
[----:B------:R-:W-:-:S04]  /*41210*/  IMAD R5, R7, R5, -R4 ;  /* 0x0000000507057224 */ /* 0x000fc800078e0a04 */
[----:B------:R-:W-:-:S05]  /*41220*/  IMAD R10, R10, -0x2, R5 ;  /* 0xfffffffe0a0a7824 */ /* 0x000fca00078e0205 */
[----:B------:R-:W-:Y:S02]  /*41230*/  VIADDMNMX R12, R10, R7, R12, PT ;  /* 0x000000070a0c7246 */ /* 0x000fe4000380010c */
[----:B------:R-:W-:-:S07]  /*41240*/  VIMNMX R13, R13, R10, !PT ;  /* 0x0000000a0d0d7248 */ /* 0x000fce0007fe0100 */
.L_x_7237:
[----:B------:R-:W-:Y:S05]  /*41250*/  BSYNC B0 ;  /* 0x0000000000007941 */ /* 0x000fea0003800000 */
.L_x_7236:
[----:B------:R-:W2:Y:S01]  /*41260*/  LDL.64 R4, [R0+0x70] ;  /* 0x0000700000047983 */ /* 0x000ea20000100a00 */
[----:B------:R-:W-:Y:S02]  /*41270*/  ISETP.GT.AND P0, PT, R13, 0x1, !P0 ;  /* 0x000000010d00780c */ /* 0x000fe40004704270 */
[----:B------:R-:W-:Y:S02]  /*41280*/  ISETP.NE.AND P6, PT, R63, RZ, PT ;  /* 0x000000ff3f00720c */ /* 0x000fe40003fc5270 */
[----:B------:R-:W-:Y:S02]  /*41290*/  ISETP.LT.OR P0, PT, R12, 0x2, P0 ;  /* 0x000000020c00780c */ /* 0x000fe40000701670 */
[----:B------:R-:W-:Y:S02]  /*412a0*/  ISETP.GT.AND P1, PT, R13, 0x8, !P1 ;  /* 0x000000080d00780c */ /* 0x000fe40004f24270 */
[----:B------:R-:W-:Y:S02]  /*412b0*/  FSEL R27, R27, -INF , !P0 ;  /* 0xff8000001b1b7808 */ /* 0x000fe40004000000 */
[----:B------:R-:W-:-:S02]  /*412c0*/  ISETP.NE.AND P0, PT, R21, RZ, PT ;  /* 0x000000ff1500720c */ /* 0x000fc40003f05270 */
[----:B------:R-:W-:Y:S02]  /*412d0*/  ISETP.LT.OR P1, PT, R12, 0x9, P1 ;  /* 0x000000090c00780c */ /* 0x000fe40000f21670 */
[----:B------:R-:W-:Y:S02]  /*412e0*/  ISETP.GT.AND P0, PT, R13, 0x9, !P0 ;  /* 0x000000090d00780c */ /* 0x000fe40004704270 */
[----:B------:R-:W-:Y:S02]  /*412f0*/  FSEL R30, R30, -INF , !P1 ;  /* 0xff8000001e1e7808 */ /* 0x000fe40004800000 */
[----:B------:R-:W-:Y:S02]  /*41300*/  ISETP.LT.OR P0, PT, R12, 0xa, P0 ;  /* 0x0000000a0c00780c */ /* 0x000fe40000701670 */
[----:B------:R-:W-:Y:S02]  /*41310*/  ISETP.NE.AND P1, PT, R65, RZ, PT ;  /* 0x000000ff4100720c */ /* 0x000fe40003f25270 */
[----:B------:R-:W-:-:S02]  /*41320*/  FSEL R31, R31, -INF , !P0 ;  /* 0xff8000001f1f7808 */ /* 0x000fc40004000000 */
[----:B------:R-:W-:Y:S02]  /*41330*/  ISETP.NE.AND P0, PT, R58, RZ, PT ;  /* 0x000000ff3a00720c */ /* 0x000fe40003f05270 */
[----:B------:R-:W-:Y:S02]  /*41340*/  MOV R10, UR37 ;  /* 0x00000025000a7c02 */ /* 0x000fe40008000f00 */
[----:B------:R-:W-:Y:S02]  /*41350*/  ISETP.GT.AND P0, PT, R13, 0x10, !P0 ;  /* 0x000000100d00780c */ /* 0x000fe40004704270 */
[----:B------:R-:W-:Y:S02]  /*41360*/  MOV R11, UR36 ;  /* 0x00000024000b7c02 */ /* 0x000fe40008000f00 */
        /* <DEDUP_REMOVED lines=21> */
[C---:B------:R-:W-:Y:S02]  /*414c0*/  ISETP.GT.AND P0, PT, R13.reuse, RZ, !P0 ;  /* 0x000000ff0d00720c */ /* 0x040fe40004704270 */
[----:B------:R-:W-:Y:S02]  /*414d0*/  ISETP.GT.AND P4, PT, R13, 0x31, !P4 ;  /* 0x000000310d00780c */ /* 0x000fe40006784270 */
[----:B------:R-:W-:Y:S02]  /*414e0*/  ISETP.LT.OR P0, PT, R12, 0x1, P0 ;  /* 0x000000010c00780c */ /* 0x000fe40000701670 */
[----:B------:R-:W-:-:S02]  /*414f0*/  ISETP.NE.AND P6, PT, R61, RZ, PT ;  /* 0x000000ff3d00720c */ /* 0x000fc40003fc5270 */
[----:B------:R-:W-:Y:S02]  /*41500*/  FSEL R26, R26, -INF , !P0 ;  /* 0xff8000001a1a7808 */ /* 0x000fe40004000000 */
[----:B------:R-:W-:Y:S02]  /*41510*/  ISETP.NE.AND P0, PT, R64, RZ, PT ;  /* 0x000000ff4000720c */ /* 0x000fe40003f05270 */
[----:B------:R-:W-:-:S04]  /*41520*/  FMNMX.FTZ R7, R26, R27, !PT ;  /* 0x0000001b1a077209 */ /* 0x000fc80007810000 */
[----:B------:R-:W-:-:S04]  /*41530*/  FMNMX.FTZ R6, R30, R7, !PT ;  /* 0x000000071e067209 */ /* 0x000fc80007810000 */
[----:B------:R-:W-:-:S04]  /*41540*/  FMNMX.FTZ R7, R31, R6, !PT ;  /* 0x000000061f077209 */ /* 0x000fc80007810000 */
[----:B------:R-:W-:-:S04]  /*41550*/  FMNMX.FTZ R6, R34, R7, !PT ;  /* 0x0000000722067209 */ /* 0x000fc80007810000 */
[----:B------:R-:W-:Y:S02]  /*41560*/  FMNMX.FTZ R7, R35, R6, !PT ;  /* 0x0000000623077209 */ /* 0x000fe40007810000 */
[----:B------:R-:W-:Y:S02]  /*41570*/  ISETP.GT.AND P0, PT, R13, 0x21, !P0 ;  /* 0x000000210d00780c */ /* 0x000fe40004704270 */
[----:B------:R-:W-:Y:S02]  /*41580*/  FMNMX.FTZ R6, R38, R7, !PT ;  /* 0x0000000726067209 */ /* 0x000fe40007810000 */
[C---:B------:R-:W-:Y:S02]  /*41590*/  ISETP.LT.OR P0, PT, R12.reuse, 0x22, P0 ;  /* 0x000000220c00780c */ /* 0x040fe40000701670 */
[----:B------:R-:W-:Y:S02]  /*415a0*/  FMNMX.FTZ R7, R39, R6, !PT ;  /* 0x0000000627077209 */ /* 0x000fe40007810000 */
[----:B------:R-:W-:-:S02]  /*415b0*/  ISETP.LT.OR P1, PT, R12, 0x29, P1 ;  /* 0x000000290c00780c */ /* 0x000fc40000f21670 */
[----:B------:R-:W-:Y:S02]  /*415c0*/  FSEL R43, R43, -INF , !P0 ;  /* 0xff8000002b2b7808 */ /* 0x000fe40004000000 */
[----:B------:R-:W-:Y:S02]  /*415d0*/  FMNMX.FTZ R6, R42, R7, !PT ;  /* 0x000000072a067209 */ /* 0x000fe40007810000 */
[----:B------:R-:W-:Y:S02]  /*415e0*/  ISETP.LT.OR P2, PT, R12, 0x2a, P2 ;  /* 0x0000002a0c00780c */ /* 0x000fe40001741670 */
[----:B------:R-:W-:Y:S02]  /*415f0*/  FSEL R46, R46, -INF , !P1 ;  /* 0xff8000002e2e7808 */ /* 0x000fe40004800000 */
[----:B------:R-:W-:Y:S02]  /*41600*/  FMNMX.FTZ R7, R43, R6, !PT ;  /* 0x000000062b077209 */ /* 0x000fe40007810000 */
[----:B------:R-:W-:-:S02]  /*41610*/  ISETP.LT.OR P3, PT, R12, 0x31, P3 ;  /* 0x000000310c00780c */ /* 0x000fc40001f61670 */
[----:B------:R-:W-:Y:S02]  /*41620*/  FSEL R47, R47, -INF , !P2 ;  /* 0xff8000002f2f7808 */ /* 0x000fe40005000000 */
[----:B------:R-:W-:Y:S02]  /*41630*/  FMNMX.FTZ R6, R46, R7, !PT ;  /* 0x000000072e067209 */ /* 0x000fe40007810000 */
[----:B------:R-:W-:Y:S02]  /*41640*/  ISETP.GT.AND P5, PT, R13, 0x38, !P5 ;  /* 0x000000380d00780c */ /* 0x000fe40006fa4270 */
[----:B------:R-:W-:Y:S02]  /*41650*/  ISETP.LT.OR P4, PT, R12, 0x32, P4 ;  /* 0x000000320c00780c */ /* 0x000fe40002781670 */
[----:B------:R-:W-:Y:S02]  /*41660*/  FSEL R50, R50, -INF , !P3 ;  /* 0xff80000032327808 */ /* 0x000fe40005800000 */
[----:B------:R-:W-:-:S02]  /*41670*/  FMNMX.FTZ R7, R47, R6, !PT ;  /* 0x000000062f077209 */ /* 0x000fc40007810000 */
[----:B------:R-:W-:Y:S02]  /*41680*/  ISETP.GT.AND P0, PT, R13, 0x39, !P6 ;  /* 0x000000390d00780c */ /* 0x000fe40007704270 */
[----:B------:R-:W-:Y:S02]  /*41690*/  ISETP.LT.OR P5, PT, R12, 0x39, P5 ;  /* 0x000000390c00780c */ /* 0x000fe40002fa1670 */
[----:B------:R-:W-:Y:S02]  /*416a0*/  FSEL R51, R51, -INF , !P4 ;  /* 0xff80000033337808 */ /* 0x000fe40006000000 */
[----:B------:R-:W-:Y:S02]  /*416b0*/  FMNMX.FTZ R6, R50, R7, !PT ;  /* 0x0000000732067209 */ /* 0x000fe40007810000 */
[----:B------:R-:W-:Y:S02]  /*416c0*/  ISETP.LT.OR P0, PT, R12, 0x3a, P0 ;  /* 0x0000003a0c00780c */ /* 0x000fe40000701670 */
[----:B------:R-:W-:-:S02]  /*416d0*/  R2UR UR4, R2 ;  /* 0x00000000020472ca */ /* 0x000fc400000e0000 */
[----:B------:R-:W-:Y:S02]  /*416e0*/  R2UR UR5, R3 ;  /* 0x00000000030572ca */ /* 0x000fe400000e0000 */
[----:B------:R-:W-:Y:S02]  /*416f0*/  FSEL R54, R54, -INF , !P5 ;  /* 0xff80000036367808 */ /* 0x000fe40006800000 */
[----:B------:R-:W-:Y:S02]  /*41700*/  FMNMX.FTZ R7, R51, R6, !PT ;  /* 0x0000000633077209 */ /* 0x000fe40007810000 */
[----:B------:R-:W-:Y:S02]  /*41710*/  R2UR UR6, R2 ;  /* 0x00000000020672ca */ /* 0x000fe400000e0000 */
[----:B------:R-:W-:Y:S02]  /*41720*/  R2UR UR7, R3 ;  /* 0x00000000030772ca */ /* 0x000fe400000e0000 */
[----:B------:R-:W-:-:S02]  /*41730*/  FSEL R55, R55, -INF , !P0 ;  /* 0xff80000037377808 */ /* 0x000fc40004000000 */
[----:B------:R-:W-:-:S04]  /*41740*/  FMNMX.FTZ R6, R54, R7, !PT ;  /* 0x0000000736067209 */ /* 0x000fc80007810000 */
[----:B------:R-:W-:-:S05]  /*41750*/  FMNMX.FTZ R9, R55, R6, !PT ;  /* 0x0000000637097209 */ /* 0x000fca0007810000 */
[----:B--2---:R-:W-:Y:S04]  /*41760*/  ST.E desc[UR4][R4.64+0x4], R9 ;  /* 0x0000040904007985 */ /* 0x004fe8000c101904 */
[----:B------:R-:W2:Y:S01]  /*41770*/  LD.E R8, desc[UR6][R4.64+0x4] ;  /* 0x0000040604087980 */ /* 0x000ea2000c101900 */
        /* <DEDUP_REMOVED lines=15> */
[----:B------:R-:W0:Y:S01]  /*41870*/  SHFL.BFLY PT, R6, R7, 0x2, 0x1f ;  /* 0x0c401f0007067f89 */ /* 0x000e2200000e0000 */
[----:B------:R-:W-:Y:S02]  /*41880*/  R2UR UR8, R2 ;  /* 0x00000000020872ca */ /* 0x000fe400000e0000 */
[----:B------:R-:W-:Y:S02]  /*41890*/  R2UR UR9, R3 ;  /* 0x00000000030972ca */ /* 0x000fe400000e0000 */
[----:B0-----:R-:W-:Y:S01]  /*418a0*/  FMNMX.FTZ R6, R7, R6, !PT ;  /* 0x0000000607067209 */ /* 0x001fe20007810000 */
[----:B------:R-:W-:Y:S04]  /*418b0*/  ST.E desc[UR4][R4.64], R7 ;  /* 0x0000000704007985 */ /* 0x000fe8000c101904 */
[----:B--2---:R-:W0:Y:S02]  /*418c0*/  SHFL.BFLY PT, R9, R8, 0x2, 0x1f ;  /* 0x0c401f0008097f89 */ /* 0x004e2400000e0000 */
[----:B0-----:R-:W-:-:S02]  /*418d0*/  FMNMX.FTZ R12, R8, R9, !PT ;  /* 0x00000009080c7209 */ /* 0x001fc40007810000 */
[----:B------:R-:W0:Y:S04]  /*418e0*/  SHFL.BFLY PT, R9, R6, 0x1, 0x1f ;  /* 0x0c201f0006097f89 */ /* 0x000e2800000e0000 */
[----:B------:R-:W1:Y:S01]  /*418f0*/  SHFL.BFLY PT, R13, R12, 0x1, 0x1f ;  /* 0x0c201f000c0d7f89 */ /* 0x000e6200000e0000 */
[----:B0-----:R-:W-:Y:S02]  /*41900*/  FMNMX.FTZ R9, R6, R9, !PT ;  /* 0x0000000906097209 */ /* 0x001fe40007810000 */
[----:B-1----:R-:W-:-:S03]  /*41910*/  FMNMX.FTZ R13, R12, R13, !PT ;  /* 0x0000000d0c0d7209 */ /* 0x002fc60007810000 */
[----:B------:R-:W-:Y:S04]  /*41920*/  ST.E desc[UR6][R4.64], R9 ;  /* 0x0000000904007985 */ /* 0x000fe8000c101906 */
[----:B------:R0:W-:Y:S04]  /*41930*/  ST.E desc[UR8][R4.64+0x4], R13 ;  /* 0x0000040d04007985 */ /* 0x0001e8000c101908 */
[----:B0-----:R-:W2:Y:S04]  /*41940*/  LDL.64 R4, [R0+0x70] ;  /* 0x0000700000047983 */ /* 0x001ea80000100a00 */
[----:B--2---:R-:W2:Y:S04]  /*41950*/  LD.E R6, desc[UR6][R4.64+0x20] ;  /* 0x0000200604067980 */ /* 0x004ea8000c101900 */
[----:B------:R-:W2:Y:S04]  /*41960*/  LD.E R15, desc[UR4][R4.64] ;  /* 0x00000004040f7980 */ /* 0x000ea8000c101900 */
[----:B------:R-:W3:Y:S01]  /*41970*/  LD.E R57, desc[UR4][R4.64+0x4] ;  /* 0x0000040404397980 */ /* 0x000ee2000c101900 */
[C---:B--2---:R-:W-:Y:S01]  /*41980*/  FMUL.FTZ R8, R15.reuse, R6 ;  /* 0x000000060f087220 */ /* 0x044fe20000410000 */
[----:B------:R-:W-:-:S04]  /*41990*/  FSETP.NEU.FTZ.AND P0, PT, R15, -INF , PT ;  /* 0xff8000000f00780b */ /* 0x000fc80003f1d000 */
[----:B------:R-:W-:Y:S01]  /*419a0*/  FSEL R7, R8, RZ, P0 ;  /* 0x000000ff08077208 */ /* 0x000fe20000000000 */
[----:B---3--:R-:W-:Y:S01]  /*419b0*/  FMUL.FTZ R8, R6, R57 ;  /* 0x0000003906087220 */ /* 0x008fe20000410000 */
[----:B------:R-:W-:-:S03]  /*419c0*/  FSETP.NEU.FTZ.AND P0, PT, R57, -INF , PT ;  /* 0xff8000003900780b */ /* 0x000fc60003f1d000 */
        /* <DEDUP_REMOVED lines=16> */
[----:B------:R-:W-:-:S05]  /*41ad0*/  FSEL R7, R8, RZ, P0 ;  /* 0x000000ff08077208 */ /* 0x000fca0000000000 */
[-CC-:B------:R-:W-:Y:S01]  /*41ae0*/  FFMA.FTZ R153, R26, R6.reuse, -R7.reuse ;  /* 0x000000061a997223 */ /* 0x180fe20000010807 */
[-CC-:B------:R-:W-:Y:S01]  /*41af0*/  FFMA.FTZ R12, R27, R6.reuse, -R7.reuse ;  /* 0x000000061b0c7223 */ /* 0x180fe20000010807 */
[-CC-:B------:R-:W-:Y:S01]  /*41b00*/  FFMA.FTZ R155, R30, R6.reuse, -R7.reuse ;  /* 0x000000061e9b7223 */ /* 0x180fe20000010807 */
[----:B------:R-:W-:Y:S01]  /*41b10*/  MUFU.EX2 R152, R152 ;  /* 0x0000009800987308 */ /* 0x000fe20000000800 */
[----:B------:R-:W-:-:S07]  /*41b20*/  FFMA.FTZ R14, R31, R6, -R7 ;  /* 0x000000061f0e7223 */ /* 0x000fce0000010807 */
[----:B------:R-:W0:Y:S01]  /*41b30*/  MUFU.EX2 R13, R13 ;  /* 0x0000000d000d7308 */ /* 0x000e220000000800 */
[----:B------:R-:W-:-:S07]  /*41b40*/  FFMA.FTZ R169, R34, R6, -R7 ;  /* 0x0000000622a97223 */ /* 0x000fce0000010807 */
[----:B------:R-:W-:Y:S08]  /*41b50*/  MUFU.EX2 R153, R153 ;  /* 0x0000009900997308 */ /* 0x000ff00000000800 */
[----:B------:R-:W1:Y:S01]  /*41b60*/  MUFU.EX2 R12, R12 ;  /* 0x0000000c000c7308 */ /* 0x000e620000000800 */
[----:B------:R-:W-:-:S07]  /*41b70*/  FFMA.FTZ R20, R35, R6, -R7 ;  /* 0x0000000623147223 */ /* 0x000fce0000010807 */
[----:B------:R-:W2:Y:S08]  /*41b80*/  MUFU.EX2 R154, R154 ;  /* 0x0000009a009a7308 */ /* 0x000eb00000000800 */
[----:B------:R-:W3:Y:S01]  /*41b90*/  MUFU.EX2 R155, R155 ;  /* 0x0000009b009b7308 */ /* 0x000ee20000000800 */
[----:B------:R-:W-:-:S07]  /*41ba0*/  FFMA.FTZ R171, R38, R6, -R7 ;  /* 0x0000000626ab7223 */ /* 0x000fce0000010807 */
[----:B------:R-:W4:Y:S08]  /*41bb0*/  MUFU.EX2 R15, R15 ;  /* 0x0000000f000f7308 */ /* 0x000f300000000800 */
[----:B------:R-:W4:Y:S01]  /*41bc0*/  MUFU.EX2 R14, R14 ;  /* 0x0000000e000e7308 */ /* 0x000f220000000800 */
[----:B0-----:R-:W-:Y:S01]  /*41bd0*/  FADD.FTZ R9, R152, R13 ;  /* 0x0000000d98097221 */ /* 0x001fe20000010000 */
[----:B-1----:R-:W-:-:S06]  /*41be0*/  FADD.FTZ R8, R153, R12 ;  /* 0x0000000c99087221 */ /* 0x002fcc0000010000 */
[----:B------:R-:W0:Y:S01]  /*41bf0*/  MUFU.EX2 R168, R168 ;  /* 0x000000a800a87308 */ /* 0x000e220000000800 */
[----:B------:R-:W-:-:S07]  /*41c00*/  FFMA.FTZ R24, R39, R6, -R7 ;  /* 0x0000000627187223 */ /* 0x000fce0000010807 */
[----:B------:R-:W1:Y:S01]  /*41c10*/  MUFU.EX2 R169, R169 ;  /* 0x000000a900a97308 */ /* 0x000e620000000800 */
[----:B--2---:R-:W-:Y:S01]  /*41c20*/  FADD.FTZ R30, R154, R9 ;  /* 0x000000099a1e7221 */ /* 0x004fe20000010000 */
[----:B---3--:R-:W-:-:S06]  /*41c30*/  FADD.FTZ R9, R155, R8 ;  /* 0x000000089b097221 */ /* 0x008fcc0000010000 */
[----:B------:R-:W2:Y:S01]  /*41c40*/  MUFU.EX2 R21, R21 ;  /* 0x0000001500157308 */ /* 0x000ea20000000800 */
[----:B------:R-:W-:-:S07]  /*41c50*/  FFMA.FTZ R173, R42, R6, -R7 ;  /* 0x000000062aad7223 */ /* 0x000fce0000010807 */
[----:B------:R-:W3:Y:S01]  /*41c60*/  MUFU.EX2 R20, R20 ;  /* 0x0000001400147308 */ /* 0x000ee20000000800 */
[----:B----4-:R-:W-:Y:S01]  /*41c70*/  FADD.FTZ R27, R15, R30 ;  /* 0x0000001e0f1b7221 */ /* 0x010fe20000010000 */
[----:B------:R-:W-:-:S06]  /*41c80*/  FADD.FTZ R8, R14, R9 ;  /* 0x000000090e087221 */ /* 0x000fcc0000010000 */
[----:B------:R-:W4:Y:S01]  /*41c90*/  MUFU.EX2 R170, R170 ;  /* 0x000000aa00aa7308 */ /* 0x000f220000000800 */
[----:B------:R-:W-:-:S07]  /*41ca0*/  FFMA.FTZ R26, R43, R6, -R7 ;  /* 0x000000062b1a7223 */ /* 0x000fce0000010807 */
        /* <DEDUP_REMOVED lines=18> */
[----:B------:R-:W0:Y:S08]  /*41dd0*/  MUFU.EX2 R174, R174 ;  /* 0x000000ae00ae7308 */ /* 0x000e300000000800 */
[----:B------:R-:W1:Y:S01]  /*41de0*/  MUFU.EX2 R175, R175 ;  /* 0x000000af00af7308 */ /* 0x000e620000000800 */
[----:B------:R-:W-:Y:S01]  /*41df0*/  FFMA.FTZ R51, R51, R6, -R7 ;  /* 0x0000000633337223 */ /* 0x000fe20000010807 */
[----:B--2---:R-:W-:Y:S01]  /*41e00*/  FADD.FTZ R32, R172, R27 ;  /* 0x0000001bac207221 */ /* 0x004fe20000010000 */
[----:B---3--:R-:W-:-:S05]  /*41e10*/  FADD.FTZ R9, R173, R8 ;  /* 0x00000008ad097221 */ /* 0x008fca0000010000 */
[----:B------:R-:W2:Y:S01]  /*41e20*/  MUFU.EX2 R33, R33 ;  /* 0x0000002100217308 */ /* 0x000ea20000000800 */
[----:B------:R-:W-:-:S07]  /*41e30*/  FFMA.FTZ R54, R54, R6, -R7 ;  /* 0x0000000636367223 */ /* 0x000fce0000010807 */
[----:B------:R-:W3:Y:S01]  /*41e40*/  MUFU.EX2 R28, R28 ;  /* 0x0000001c001c7308 */ /* 0x000ee20000000800 */
[----:B----4-:R-:W-:Y:S01]  /*41e50*/  FADD.FTZ R27, R29, R32 ;  /* 0x000000201d1b7221 */ /* 0x010fe20000010000 */
[----:B------:R-:W-:-:S06]  /*41e60*/  FADD.FTZ R8, R26, R9 ;  /* 0x000000091a087221 */ /* 0x000fcc0000010000 */
[----:B------:R-:W4:Y:S08]  /*41e70*/  MUFU.EX2 R176, R176 ;  /* 0x000000b000b07308 */ /* 0x000f300000000800 */
[----:B------:R-:W4:Y:S01]  /*41e80*/  MUFU.EX2 R177, R177 ;  /* 0x000000b100b17308 */ /* 0x000f220000000800 */
[----:B------:R-:W-:Y:S01]  /*41e90*/  FFMA.FTZ R6, R55, R6, -R7 ;  /* 0x0000000637067223 */ /* 0x000fe20000010807 */
[----:B0-----:R-:W-:Y:S01]  /*41ea0*/  FADD.FTZ R32, R174, R27 ;  /* 0x0000001bae207221 */ /* 0x001fe20000010000 */
[----:B-1----:R-:W-:-:S05]  /*41eb0*/  FADD.FTZ R7, R175, R8 ;  /* 0x00000008af077221 */ /* 0x002fca0000010000 */
[----:B------:R-:W0:Y:S08]  /*41ec0*/  MUFU.EX2 R37, R37 ;  /* 0x0000002500257308 */ /* 0x000e300000000800 */
[----:B------:R-:W1:Y:S01]  /*41ed0*/  MUFU.EX2 R30, R51 ;  /* 0x00000033001e7308 */ /* 0x000e620000000800 */
[----:B--2---:R-:W-:Y:S01]  /*41ee0*/  FADD.FTZ R9, R33, R32 ;  /* 0x0000002021097221 */ /* 0x004fe20000010000 */
[----:B---3--:R-:W-:-:S06]  /*41ef0*/  FADD.FTZ R8, R28, R7 ;  /* 0x000000071c087221 */ /* 0x008fcc0000010000 */
[----:B------:R-:W2:Y:S08]  /*41f00*/  MUFU.EX2 R178, R178 ;  /* 0x000000b200b27308 */ /* 0x000eb00000000800 */
[----:B------:R-:W3:Y:S01]  /*41f10*/  MUFU.EX2 R54, R54 ;  /* 0x0000003600367308 */ /* 0x000ee20000000800 */
[----:B----4-:R-:W-:Y:S01]  /*41f20*/  FADD.FTZ R32, R176, R9 ;  /* 0x00000009b0207221 */ /* 0x010fe20000010000 */
[----:B------:R-:W-:-:S06]  /*41f30*/  FADD.FTZ R7, R177, R8 ;  /* 0x00000008b1077221 */ /* 0x000fcc0000010000 */
[----:B------:R-:W4:Y:S08]  /*41f40*/  MUFU.EX2 R41, R41 ;  /* 0x0000002900297308 */ /* 0x000f300000000800 */
[----:B------:R-:W4:Y:S01]  /*41f50*/  MUFU.EX2 R179, R6 ;  /* 0x0000000600b37308 */ /* 0x000f220000000800 */
[----:B0-----:R-:W-:Y:S01]  /*41f60*/  FADD.FTZ R9, R37, R32 ;  /* 0x0000002025097221 */ /* 0x001fe20000010000 */
[----:B-1----:R-:W-:-:S03]  /*41f70*/  FADD.FTZ R7, R30, R7 ;  /* 0x000000071e077221 */ /* 0x002fc60000010000 */
[----:B--2---:R-:W-:Y:S01]  /*41f80*/  FADD.FTZ R8, R178, R9 ;  /* 0x00000009b2087221 */ /* 0x004fe20000010000 */
[----:B---3--:R-:W-:-:S03]  /*41f90*/  FADD.FTZ R32, R54, R7 ;  /* 0x0000000736207221 */ /* 0x008fc60000010000 */
[----:B----4-:R-:W-:Y:S01]  /*41fa0*/  FADD.FTZ R27, R41, R8 ;  /* 0x00000008291b7221 */ /* 0x010fe20000010000 */
[----:B------:R-:W-:-:S04]  /*41fb0*/  FADD.FTZ R31, R179, R32 ;  /* 0x00000020b31f7221 */ /* 0x000fc80000010000 */
[----:B------:R-:W-:Y:S04]  /*41fc0*/  ST.E desc[UR4][R4.64+0x10], R27 ;  /* 0x0000101b04007985 */ /* 0x000fe8000c101904 */
[----:B------:R0:W-:Y:S04]  /*41fd0*/  ST.E desc[UR6][R4.64+0x14], R31 ;  /* 0x0000141f04007985 */ /* 0x0001e8000c101906 */
[----:B------:R-:W2:Y:S01]  /*41fe0*/  LDL.64 R8, [R0+0x80] ;  /* 0x0000800000087983 */ /* 0x000ea20000100a00 */
[----:B------:R-:W-:Y:S06]  /*41ff0*/  BAR.SYNC.DEFER_BLOCKING 0xf, 0x100 ;  /* 0x03c4000000007b1d */ /* 0x000fec0000010000 */
[----:B0-----:R-:W3:Y:S01]  /*42000*/  LDL.64 R4, [R0+0x88] ;  /* 0x0000880000047983 */ /* 0x001ee20000100a00 */
[----:B------:R-:W-:-:S02]  /*42010*/  R2UR UR10, R2 ;  /* 0x00000000020a72ca */ /* 0x000fc400000e0000 */
[----:B------:R-:W-:Y:S01]  /*42020*/  R2UR UR11, R3 ;  /* 0x00000000030b72ca */ /* 0x000fe200000e0000 */
[----:B------:R-:W4:Y:S04]  /*42030*/  LDL.64 R138, [R0] ;  /* 0x00000000008a7983 */ /* 0x000f280000100a00 */
[----:B--2---:R-:W2:Y:S04]  /*42040*/  LD.E.64 R8, desc[UR4][R8.64+0x10] ;  /* 0x0000100408087980 */ /* 0x004ea8000c101b00 */
[----:B--2---:R-:W2:Y:S04]  /*42050*/  LD.E.64 R6, desc[UR6][R8.64+0x8] ;  /* 0x0000080608067980 */ /* 0x004ea8000c101b00 */
[----:B------:R-:W3:Y:S01]  /*42060*/  LD.E.64 R8, desc[UR4][R8.64] ;  /* 0x0000000408087980 */ /* 0x000ee2000c101b00 */
[----:B------:R-:W-:-:S02]  /*42070*/  R2UR UR12, R2 ;  /* 0x00000000020c72ca */ /* 0x000fc400000e0000 */
[----:B------:R-:W-:Y:S02]  /*42080*/  R2UR UR13, R3 ;  /* 0x00000000030d72ca */ /* 0x000fe400000e0000 */
        /* <DEDUP_REMOVED lines=16> */
[----:B--2---:R-:W-:-:S02]  /*42190*/  MOV R34, R6 ;  /* 0x0000000600227202 */ /* 0x004fc40000000f00 */
[----:B------:R-:W2:Y:S03]  /*421a0*/  LDL.64 R6, [R0+0x90] ;  /* 0x0000900000067983 */ /* 0x000ea60000100a00 */
[--C-:B---3--:R-:W-:Y:S02]  /*421b0*/  IMAD R31, R9, 0x2, R34.reuse ;  /* 0x00000002091f7824 */ /* 0x108fe400078e0222 */
[C---:B------:R-:W-:Y:S02]  /*421c0*/  IMAD R27, R8.reuse, 0x2, R34 ;  /* 0x00000002081b7824 */ /* 0x040fe400078e0222 */
[----:B------:R-:W-:Y:S01]  /*421d0*/  IMAD R32, R8, 0x2, R31 ;  /* 0x0000000208207824 */ /* 0x000fe200078e021f */
[----:B------:R-:W-:Y:S04]  /*421e0*/  STSM.16.M88.4 [R34], R152 ;  /* 0x0000009822007844 */ /* 0x000fe80000000200 */
[----:B------:R0:W-:Y:S04]  /*421f0*/  STSM.16.M88.4 [R27], R168 ;  /* 0x000000a81b007844 */ /* 0x0001e80000000200 */
[----:B------:R1:W-:Y:S04]  /*42200*/  STSM.16.M88.4 [R31], R172 ;  /* 0x000000ac1f007844 */ /* 0x0003e80000000200 */
[----:B------:R3:W-:Y:S04]  /*42210*/  STSM.16.M88.4 [R32], R176 ;  /* 0x000000b020007844 */ /* 0x0007e80000000200 */
[----:B------:R-:W2:Y:S04]  /*42220*/  LD.E R15, desc[UR4][R4.64] ;  /* 0x00000004040f7980 */ /* 0x000ea8000c101900 */
[----:B------:R-:W2:Y:S04]  /*42230*/  LD.E R21, desc[UR6][R4.64+0x4] ;  /* 0x0000040604157980 */ /* 0x000ea8000c101900 */
[----:B------:R-:W2:Y:S04]  /*42240*/  LD.E R25, desc[UR8][R4.64+0x8] ;  /* 0x0000080804197980 */ /* 0x000ea8000c101900 */
[----:B------:R-:W2:Y:S04]  /*42250*/  LD.E R29, desc[UR10][R4.64+0xc] ;  /* 0x00000c0a041d7980 */ /* 0x000ea8000c101900 */
[----:B------:R-:W2:Y:S04]  /*42260*/  LD.E R33, desc[UR12][R4.64+0x10] ;  /* 0x0000100c04217980 */ /* 0x000ea8000c101900 */
[----:B------:R-:W2:Y:S01]  /*42270*/  LD.E R35, desc[UR4][R4.64+0x14] ;  /* 0x0000140404237980 */ /* 0x000ea2000c101900 */
[----:B------:R-:W-:-:S02]  /*42280*/  R2UR UR14, R2 ;  /* 0x00000000020e72ca */ /* 0x000fc400000e0000 */
[C---:B------:R-:W-:Y:S01]  /*42290*/  R2UR UR15, R3.reuse ;  /* 0x00000000030f72ca */ /* 0x040fe200000e0000 */
[----:B----4-:R-:W4:Y:S01]  /*422a0*/  LD.E R138, desc[UR4][R138.64] ;  /* 0x000000048a8a7980 */ /* 0x010f22000c101900 */
[C---:B------:R-:W-:Y:S02]  /*422b0*/  R2UR UR16, R2.reuse ;  /* 0x00000000021072ca */ /* 0x040fe400000e0000 */
[C---:B------:R-:W-:Y:S01]  /*422c0*/  R2UR UR17, R3.reuse ;  /* 0x00000000031172ca */ /* 0x040fe200000e0000 */
[----:B------:R-:W4:Y:S01]  /*422d0*/  LD.E R24, desc[UR8][R4.64+0x38] ;  /* 0x0000380804187980 */ /* 0x000f22000c101900 */
[C---:B------:R-:W-:Y:S02]  /*422e0*/  R2UR UR18, R2.reuse ;  /* 0x00000000021272ca */ /* 0x040fe400000e0000 */
[----:B------:R-:W-:Y:S01]  /*422f0*/  R2UR UR19, R3 ;  /* 0x00000000031372ca */ /* 0x000fe200000e0000 */
[----:B------:R-:W4:Y:S01]  /*42300*/  LD.E R26, desc[UR12][R4.64+0x40] ;  /* 0x0000400c041a7980 */ /* 0x000f22000c101900 */
[----:B------:R-:W-:-:S02]  /*42310*/  R2UR UR20, R2 ;  /* 0x00000000021472ca */ /* 0x000fc400000e0000 */
[C---:B------:R-:W-:Y:S01]  /*42320*/  R2UR UR21, R3.reuse ;  /* 0x00000000031572ca */ /* 0x040fe200000e0000 */
[----:B0-----:R-:W4:Y:S01]  /*42330*/  LD.E R27, desc[UR14][R4.64+0x44] ;  /* 0x0000440e041b7980 */ /* 0x001f22000c101900 */
        /* <DEDUP_REMOVED lines=8> */
[----:B------:R-:W4:Y:S01]  /*423c0*/  LD.E R12, desc[UR20][R4.64+0x20] ;  /* 0x00002014040c7980 */ /* 0x000f22000c101900 */
[----:B------:R-:W-:Y:S02]  /*423d0*/  R2UR UR28, R2 ;  /* 0x00000000021c72ca */ /* 0x000fe400000e0000 */
[----:B------:R-:W-:Y:S01]  /*423e0*/  R2UR UR29, R3 ;  /* 0x00000000031d72ca */ /* 0x000fe200000e0000 */
[----:B------:R-:W4:Y:S04]  /*423f0*/  LD.E R13, desc[UR22][R4.64+0x24] ;  /* 0x00002416040d7980 */ /* 0x000f28000c101900 */
[----:B------:R-:W4:Y:S04]  /*42400*/  LD.E R14, desc[UR24][R4.64+0x28] ;  /* 0x00002818040e7980 */ /* 0x000f28000c101900 */
[----:B------:R-:W4:Y:S04]  /*42410*/  LD.E R28, desc[UR16][R4.64+0x48] ;  /* 0x00004810041c7980 */ /* 0x000f28000c101900 */
[----:B------:R-:W4:Y:S04]  /*42420*/  LD.E R20, desc[UR28][R4.64+0x30] ;  /* 0x0000301c04147980 */ /* 0x000f28000c101900 */
[----:B------:R-:W4:Y:S04]  /*42430*/  LD.E R30, desc[UR20][R4.64+0x50] ;  /* 0x00005014041e7980 */ /* 0x000f28000c101900 */
[----:B-1----:R-:W4:Y:S04]  /*42440*/  LD.E R31, desc[UR22][R4.64+0x54] ;  /* 0x00005416041f7980 */ /* 0x002f28000c101900 */
[----:B---3--:R-:W3:Y:S04]  /*42450*/  LD.E R32, desc[UR24][R4.64+0x58] ;  /* 0x0000581804207980 */ /* 0x008ee8000c101900 */
[----:B------:R-:W3:Y:S04]  /*42460*/  LD.E R34, desc[UR28][R4.64+0x60] ;  /* 0x0000601c04227980 */ /* 0x000ee8000c101900 */
        /* <DEDUP_REMOVED lines=47> */
[----:B--2---:R-:W2:Y:S04]  /*42760*/  LD.E.64 R6, desc[UR4][R6.64] ;  /* 0x0000000406067980 */ /* 0x004ea8000c101b00 */
[----:B------:R-:W2:Y:S04]  /*42770*/  LD.E R83, desc[UR22][R4.64+0x124] ;  /* 0x0001241604537980 */ /* 0x000ea8000c101900 */
[----:B------:R-:W2:Y:S04]  /*42780*/  LD.E R84, desc[UR24][R4.64+0x128] ;  /* 0x0001281804547980 */ /* 0x000ea8000c101900 */
[----:B------:R-:W2:Y:S04]  /*42790*/  LD.E R85, desc[UR26][R4.64+0x12c] ;  /* 0x00012c1a04557980 */ /* 0x000ea8000c101900 */
[----:B------:R-:W2:Y:S04]  /*427a0*/  LD.E R86, desc[UR28][R4.64+0x130] ;  /* 0x0001301c04567980 */ /* 0x000ea8000c101900 */
[----:B------:R-:W2:Y:S04]  /*427b0*/  LD.E R87, desc[UR4][R4.64+0x134] ;  /* 0x0001340404577980 */ /* 0x000ea8000c101900 */
[----:B------:R-:W2:Y:S04]  /*427c0*/  LD.E R88, desc[UR6][R4.64+0x138] ;  /* 0x0001380604587980 */ /* 0x000ea8000c101900 */
[----:B------:R0:W-:Y:S04]  /*427d0*/  ST.E desc[UR6][R4.64], R15 ;  /* 0x0000000f04007985 */ /* 0x0001e8000c101906 */
[----:B------:R1:W-:Y:S04]  /*427e0*/  ST.E desc[UR8][R4.64+0x4], R21 ;  /* 0x0000041504007985 */ /* 0x0003e8000c101908 */
[----:B------:R1:W-:Y:S04]  /*427f0*/  ST.E desc[UR10][R4.64+0x8], R25 ;  /* 0x0000081904007985 */ /* 0x0003e8000c10190a */
[----:B------:R1:W-:Y:S04]  /*42800*/  ST.E desc[UR12][R4.64+0xc], R29 ;  /* 0x00000c1d04007985 */ /* 0x0003e8000c10190c */
[----:B------:R1:W-:Y:S04]  /*42810*/  ST.E desc[UR14][R4.64+0x10], R33 ;  /* 0x0000102104007985 */ /* 0x0003e8000c10190e */
[----:B------:R1:W-:Y:S04]  /*42820*/  ST.E desc[UR4][R4.64+0x14], R35 ;  /* 0x0000142304007985 */ /* 0x0003e8000c101904 */
[----:B0-----:R-:W2:Y:S04]  /*42830*/  LD.E R15, desc[UR26][R4.64+0x2c] ;  /* 0x00002c1a040f7980 */ /* 0x001ea8000c101900 */
        /* <DEDUP_REMOVED lines=54> */
[----:B----4-:R-:W-:Y:S04]  /*42ba0*/  ST.E desc[UR4][R4.64+0x18], R8 ;  /* 0x0000180804007985 */ /* 0x010fe8000c101904 */
        /* <DEDUP_REMOVED lines=11> */
[----:B---3--:R-:W-:Y:S04]  /*42c60*/  ST.E desc[UR22][R4.64+0x58], R32 ;  /* 0x0000582004007985 */ /* 0x008fe8000c101916 */
[----:B------:R-:W-:Y:S04]  /*42c70*/  ST.E desc[UR26][R4.64+0x60], R34 ;  /* 0x0000602204007985 */ /* 0x000fe8000c10191a */
[----:B------:R-:W-:Y:S04]  /*42c80*/  ST.E desc[UR6][R4.64+0x68], R36 ;  /* 0x0000682404007985 */ /* 0x000fe8000c101906 */
[----:B------:R-:W-:Y:S04]  /*42c90*/  ST.E desc[UR8][R4.64+0x6c], R37 ;  /* 0x00006c2504007985 */ /* 0x000fe8000c101908 */
[----:B------:R-:W-:Y:S04]  /*42ca0*/  ST.E desc[UR10][R4.64+0x70], R38 ;  /* 0x0000702604007985 */ /* 0x000fe8000c10190a */
[----:B--2---:R-:W-:Y:S04]  /*42cb0*/  ST.E desc[UR14][R4.64+0x2c], R15 ;  /* 0x00002c0f04007985 */ /* 0x004fe8000c10190e */
        /* <DEDUP_REMOVED lines=89> */
[----:B------:R-:W-:-:S03]  /*43250*/  IMAD R6, R138, 0x1000, R6 ;  /* 0x000010008a067824 */ /* 0x000fc600078e0206 */
        /* <DEDUP_REMOVED lines=18> */
[----:B------:R-:W-:Y:S01]  /*43380*/  HGMMA.64x256x16.F32.BF16 R24, R152, gdesc[UR4].tnspB, RZ, !UPT, gsb0 ;  /* 0x43e0000498187df0 */ /* 0x000fe2000c0018ff */
        /* <DEDUP_REMOVED lines=47> */
[----:B------:R-:W-:Y:S01]  /*43680*/  R2UR UR51, R3 ;  /* 0x00000000033372ca */ /* 0x000fe200000e0000 */
[----:B------:R-:W-:-:S02]  /*43690*/  VIADD R8, R6, 0x80 ;  /* 0x0000008006087836 */ /* 0x000fc40000000000 */
        /* <DEDUP_REMOVED lines=339> */
[----:B------:R0:W-:Y:S01]  /*44bd0*/  ST.E desc[UR10][R4.64+0x1fc], R151 ;  /* 0x0001fc9704007985 */ /* 0x0001e2000c10190a */
[----:B------:R-:W-:Y:S01]  /*44be0*/  UMOV UR14, UR36 ;  /* 0x00000024000e7c82 */ /* 0x000fe20008000000 */
[----:B------:R-:W-:Y:S01]  /*44bf0*/  UMOV UR15, UR37 ;  /* 0x00000025000f7c82 */ /* 0x000fe20008000000 */
        /* <DEDUP_REMOVED lines=812> */
[----:B------:R-:W-:Y:S02]  /*47ec0*/  R2UR UR29, R3 ;  /* 0x00000000031d72ca */ /* 0x000fe400000e0000 */
[----:B------:R-:W-:Y:S02]  /*47ed0*/  R2UR UR37, R10 ;  /* 0x000000000a2572ca */ /* 0x000fe400000e0000 */
[----:B------:R-:W-:Y:S01]  /*47ee0*/  R2UR UR36, R11 ;  /* 0x000000000b2472ca */ /* 0x000fe200000e0000 */
[----:B------:R-:W-:Y:S02]  /*47ef0*/  WARPGROUP.DEPBAR.LE gsb0, 0x0 ;  /* 0x00008000000079c5 */ /* 0x000fe40000010000 */
[----:B------:R0:W-:Y:S01]  /*47f00*/  ST.E desc[UR4][R4.64], R24 ;  /* 0x0000001804007985 */ /* 0x0001e2000c101904 */
[----:B------:R-:W-:-:S02]  /*47f10*/  R2UR UR4, R2 ;  /* 0x00000000020472ca */ /* 0x000fc400000e0000 */
[C---:B------:R-:W-:Y:S01]  /*47f20*/  R2UR UR5, R3.reuse ;  /* 0x00000000030572ca */ /* 0x040fe200000e0000 */
[----:B------:R1:W-:Y:S01]  /*47f30*/  ST.E desc[UR6][R4.64+0x4], R25 ;  /* 0x0000041904007985 */ /* 0x0003e2000c101906 */
[C---:B------:R-:W-:Y:S02]  /*47f40*/  R2UR UR6, R2.reuse ;  /* 0x00000000020672ca */ /* 0x040fe400000e0000 */
[C---:B------:R-:W-:Y:S01]  /*47f50*/  R2UR UR7, R3.reuse ;  /* 0x00000000030772ca */ /* 0x040fe200000e0000 */
[----:B------:R2:W-:Y:S01]  /*47f60*/  ST.E desc[UR8][R4.64+0x8], R26 ;  /* 0x0000081a04007985 */ /* 0x0005e2000c101908 */
[C---:B------:R-:W-:Y:S02]  /*47f70*/  R2UR UR8, R2.reuse ;  /* 0x00000000020872ca */ /* 0x040fe400000e0000 */
[----:B------:R-:W-:Y:S01]  /*47f80*/  R2UR UR9, R3 ;  /* 0x00000000030972ca */ /* 0x000fe200000e0000 */
        /* <DEDUP_REMOVED lines=370> */
[----:B------:R-:W-:-:S03]  /*496b0*/  R2UR UR4, R2 ;  /* 0x00000000020472ca */ /* 0x000fc600000e0000 */
[----:B------:R-:W-:Y:S01]  /*496c0*/  ST.E desc[UR6][R4.64+0x1fc], R151 ;  /* 0x0001fc9704007985 */ /* 0x000fe2000c101906 */
[----:B------:R-:W-:-:S03]  /*496d0*/  R2UR UR5, R3 ;  /* 0x00000000030572ca */ /* 0x000fc600000e0000 */
[----:B------:R-:W4:Y:S01]  /*496e0*/  LD.E R6, desc[UR8][R4.64] ;  /* 0x0000000804067980 */ /* 0x000f22000c101900 */
[C---:B------:R-:W-:Y:S02]  /*496f0*/  R2UR UR6, R2.reuse ;  /* 0x00000000020672ca */ /* 0x040fe400000e0000 */
[C---:B------:R-:W-:Y:S01]  /*49700*/  R2UR UR7, R3.reuse ;  /* 0x00000000030772ca */ /* 0x040fe200000e0000 */
[----:B------:R-:W4:Y:S01]  /*49710*/  LD.E R7, desc[UR10][R4.64+0x4] ;  /* 0x0000040a04077980 */ /* 0x000f22000c101900 */
        /* <DEDUP_REMOVED lines=32> */
[----:B0-----:R-:W4:Y:S01]  /*49920*/  LD.E R24, desc[UR6][R4.64+0x30] ;  /* 0x0000300604187980 */ /* 0x001f22000c101900 */
[----:B------:R-:W-:-:S02]  /*49930*/  R2UR UR4, R2 ;  /* 0x00000000020472ca */ /* 0x000fc400000e0000 */
[C---:B------:R-:W-:Y:S01]  /*49940*/  R2UR UR5, R3.reuse ;  /* 0x00000000030572ca */ /* 0x040fe200000e0000 */
[----:B-1----:R-:W4:Y:S01]  /*49950*/  LD.E R25, desc[UR8][R4.64+0x34] ;  /* 0x0000340804197980 */ /* 0x002f22000c101900 */
[C---:B------:R-:W-:Y:S02]  /*49960*/  R2UR UR6, R2.reuse ;  /* 0x00000000020672ca */ /* 0x040fe400000e0000 */
[C---:B------:R-:W-:Y:S01]  /*49970*/  R2UR UR7, R3.reuse ;  /* 0x00000000030772ca */ /* 0x040fe200000e0000 */
[----:B--2---:R-:W2:Y:S01]  /*49980*/  LD.E R26, desc[UR10][R4.64+0x38] ;  /* 0x0000380a041a7980 */ /* 0x004ea2000c101900 */
[C---:B------:R-:W-:Y:S02]  /*49990*/  R2UR UR8, R2.reuse ;  /* 0x00000000020872ca */ /* 0x040fe400000e0000 */
[----:B------:R-:W-:Y:S01]  /*499a0*/  R2UR UR9, R3 ;  /* 0x00000000030972ca */ /* 0x000fe200000e0000 */
[----:B---3--:R-:W3:Y:S01]  /*499b0*/  LD.E R27, desc[UR12][R4.64+0x3c] ;  /* 0x00003c0c041b7980 */ /* 0x008ee2000c101900 */
        /* <DEDUP_REMOVED lines=380> */
[----:B--2---:R-:W-:Y:S01]  /*4b180*/  ST.E desc[UR10][R4.64+0x38], R26 ;  /* 0x0000381a04007985 */ /* 0x004fe2000c10190a */
[C---:B------:R-:W-:Y:S02]  /*4b190*/  R2UR UR8, R2.reuse ;  /* 0x00000000020872ca */ /* 0x040fe400000e0000 */
[----:B------:R-:W-:Y:S01]  /*4b1a0*/  R2UR UR9, R3 ;  /* 0x00000000030972ca */ /* 0x000fe200000e0000 */
[----:B---3--:R-:W-:Y:S01]  /*4b1b0*/  ST.E desc[UR12][R4.64+0x3c], R27 ;  /* 0x00003c1b04007985 */ /* 0x008fe2000c10190c */
[----:B------:R-:W-:-:S02]  /*4b1c0*/  R2UR UR10, R2 ;  /* 0x00000000020a72ca */ /* 0x000fc400000e0000 */
[C---:B------:R-:W-:Y:S01]  /*4b1d0*/  R2UR UR11, R3.reuse ;  /* 0x00000000030b72ca */ /* 0x040fe200000e0000 */
[----:B----4-:R-:W-:Y:S01]  /*4b1e0*/  ST.E desc[UR14][R4.64+0x40], R28 ;  /* 0x0000401c04007985 */ /* 0x010fe2000c10190e */
        /* <DEDUP_REMOVED lines=311> */
[----:B------:R-:W-:Y:S01]  /*4c560*/  @!PT LDS RZ, [RZ] ;  /* 0x00000000fffff984 */ /* 0x000fe20000000800 */
[----:B------:R-:W-:Y:S01]  /*4c570*/  @!PT LDS RZ, [RZ] ;  /* 0x00000000fffff984 */ /* 0x000fe20000000800 */
[----:B------:R-:W-:Y:S01]  /*4c580*/  @!PT LDS RZ, [RZ] ;  /* 0x00000000fffff984 */ /* 0x000fe20000000800 */
[----:B------:R-:W-:Y:S01]  /*4c590*/  @!PT LDS RZ, [RZ] ;  /* 0x00000000fffff984 */ /* 0x000fe20000000800 */
[----:B------:R1:W-:Y:S06]  /*4c5a0*/  MEMBAR.ALL.CTA ;  /* 0x0000000000007992 */ /* 0x0003ec0000008000 */
[----:B-1----:R-:W1:Y:S02]  /*4c5b0*/  FENCE.VIEW.ASYNC.S ;  /* 0x00000000000073c6 */ /* 0x002e640000000000 */
[----:B-1----:R-:W-:-:S02]  /*4c5c0*/  NOP ;  /* 0x0000000000007918 */ /* 0x002fc40000000000 */
[----:B0-----:R-:W2:Y:S01]  /*4c5d0*/  LDL.64 R4, [R0+0x40] ;  /* 0x0000400000047983 */ /* 0x001ea20000100a00 */
[C---:B------:R-:W-:Y:S02]  /*4c5e0*/  R2UR UR4, R2.reuse ;  /* 0x00000000020472ca */ /* 0x040fe400000e0000 */
[----:B------:R-:W-:Y:S01]  /*4c5f0*/  R2UR UR5, R3 ;  /* 0x00000000030572ca */ /* 0x000fe200000e0000 */
[----:B------:R-:W3:Y:S01]  /*4c600*/  LDL.64 R6, [R0] ;  /* 0x0000000000067983 */ /* 0x000ee20000100a00 */
[----:B------:R-:W-:Y:S11]  /*4c610*/  BAR.ARV 0xe, 0x100 ;  /* 0x0384000000007b1d */ /* 0x000ff60000002000 */
[----:B--2---:R-:W2:Y:S01]  /*4c620*/  LD.E R8, desc[UR4][R4.64] ;  /* 0x0000000404087980 */ /* 0x004ea2000c101900 */
[----:B------:R-:W-:-:S02]  /*4c630*/  R2UR UR4, R2 ;  /* 0x00000000020472ca */ /* 0x000fc400000e0000 */
[----:B------:R-:W-:Y:S01]  /*4c640*/  R2UR UR5, R3 ;  /* 0x00000000030572ca */ /* 0x000fe200000e0000 */
[----:B------:R-:W-:-:S12]  /*4c650*/  BSSY B0, `(.L_x_7243) ;  /* 0x0000006000007945 */ /* 0x000fd80003800000 */
[----:B---3--:R0:W5:Y:S01]  /*4c660*/  LD.E R6, desc[UR4][R6.64] ;  /* 0x0000000406067980 */ /* 0x008162000c101900 */
[----:B--2---:R-:W-:-:S04]  /*4c670*/  LOP3.LUT R8, R8, 0x1, RZ, 0xfc, !PT ;  /* 0x0000000108087812 */ /* 0x004fc800078efcff */
[----:B------:R-:W-:-:S13]  /*4c680*/  ISETP.NE.AND P0, PT, R8, 0x3, PT ;  /* 0x000000030800780c */ /* 0x000fda0003f05270 */
[----:B0-----:R-:W-:Y:S05]  /*4c690*/  @!P0 BRA `(.L_x_7244) ;  /* 0x0000000000048947 */ /* 0x001fea0003800000 */
[----:B------:R-:W-:Y:S01]  /*4c6a0*/  BPT.TRAP 0x1 ;  /* 0x000000040000795c */ /* 0x000fe20000300000 */
.L_x_7244:
[----:B------:R-:W-:Y:S05]  /*4c6b0*/  BSYNC B0 ;  /* 0x0000000000007941 */ /* 0x000fea0003800000 */
.L_x_7243:
[C---:B------:R-:W-:Y:S02]  /*4c6c0*/  R2UR UR6, R2.reuse ;  /* 0x00000000020672ca */ /* 0x040fe400000e0000 */
[C---:B------:R-:W-:Y:S02]  /*4c6d0*/  R2UR UR7, R3.reuse ;  /* 0x00000000030772ca */ /* 0x040fe400000e0000 */
[----:B------:R-:W-:Y:S02]  /*4c6e0*/  R2UR UR4, R2 ;  /* 0x00000000020472ca */ /* 0x000fe400000e0000 */
[----:B------:R-:W-:-:S09]  /*4c6f0*/  R2UR UR5, R3 ;  /* 0x00000000030572ca */ /* 0x000fd200000e0000 */
[----:B------:R-:W2:Y:S04]  /*4c700*/  LD.E.64 R2, desc[UR6][R4.64+0x20] ;  /* 0x0000200604027980 */ /* 0x000ea8000c101b00 */
[----:B------:R-:W3:Y:S01]  /*4c710*/  LD.E R0, desc[UR4][R4.64+0xc] ;  /* 0x00000c0404007980 */ /* 0x000ee2000c101900 */
[----:B------:R-:W-:Y:S02]  /*4c720*/  MOV R7, 0x12220 ;  /* 0x0001222000077802 */ /* 0x000fe40000000f00 */
[----:B--2---:R-:W-:-:S03]  /*4c730*/  MOV R3, R2 ;  /* 0x0000000200037202 */ /* 0x004fc60000000f00 */
[----:B------:R-:W-:Y:S02]  /*4c740*/  IMAD.MOV.U32 R2, RZ, RZ, R7 ;  /* 0x000000ffff027224 */ /* 0x000fe400078e0007 */
[----:B-----5:R-:W-:-:S05]  /*4c750*/  IMAD R3, R6, 0x8, R3 ;  /* 0x0000000806037824 */ /* 0x020fca00078e0203 */
[----:B---3--:R-:W-:Y:S01]  /*4c760*/  PRMT R0, R0, 0x654, R3 ;  /* 0x0000065400007816 */ /* 0x008fe20000000003 */
[----:B------:R-:W-:-:S03]  /*4c770*/  IMAD.MOV.U32 R3, RZ, RZ, 0x0 ;  /* 0x00000000ff037424 */ /* 0x000fc600078e00ff */
[----:B------:R0:W-:Y:S02]  /*4c780*/  SYNCS.ARRIVE.TRANS64.RED.A1T0 RZ, [R0+URZ], RZ ;  /* 0x000000ff00ff79a7 */ /* 0x0001e4000810043f */
[----:B0-----:R-:W-:Y:S05]  /*4c790*/  RET.REL.NODEC R2 `(_ZN7cutlass13device_kernelIN5flash11enable_sm90INS1_16FlashAttnFwdSm90INS1_25CollectiveMainloopFwdSm90ILi2EN4cute5tupleIJNS5_1CILi1EEES8_S8_EEENS6_IJNS7_ILi64EEESA_SA_EEELi512ENS_10bfloat16_tEfNS_4arch4Sm90ELb0ELb1ELb0ELb1ELb1ELb1ELb1ELb0ELb0ELb1ELb1ELb0EEENS1_21CollectiveEpilogueFwdINS6_IJSA_NS7_ILi512EEESA_EEES9_SC_SE_Li256ELb1ELb1ELb1ELb0EEENS1_36VarlenDynamicPersistentTileSchedulerILi64ELi64ELi256ELi128ELb1ELb1ELb1ELb1ELb0ELb1EEEEEEEEEvNT_6ParamsE) ;  /* 0xfffffb3802187950 */ /* 0x001fea0003c3ffff */
.L_x_7217:
[----:B0-----:R0:W1:Y:S02]  /*4c7a0*/  SYNCS.PHASECHK.TRANS64.TRYWAIT P0, [R12+URZ], R13 ;  /* 0x0000000d0c0075a7 */ /* 0x001064000800017f */
[----:B-1----:R-:W-:Y:S05]  /*4c7b0*/  @!P0 NANOSLEEP.SYNCS 0x989680 ;  /* 0x009896800000895d */ /* 0x002fea0003900000 */
[----:B------:R-:W1:Y:S02]  /*4c7c0*/  @!P0 SYNCS.PHASECHK.TRANS64 P0, [R12+URZ], R13 ;  /* 0x0000000d0c0085a7 */ /* 0x000e64000800007f */
[----:B-1----:R-:W-:Y:S05]  /*4c7d0*/  @!P0 BRA `(.L_x_7217) ;  /* 0xfffffffc00f08947 */ /* 0x002fea000383ffff */
[----:B------:R-:W-:Y:S05]  /*4c7e0*/  BRA `(.L_x_7216) ;  /* 0xffffff0c00ec7947 */ /* 0x000fea000383ffff */
.L_x_7219:
[----:B0-----:R0:W1:Y:S02]  /*4c7f0*/  SYNCS.PHASECHK.TRANS64.TRYWAIT P0, [R12+URZ+0x38810], R13 ;  /* 0x0388100d0c0075a7 */ /* 0x001064000800017f */
[----:B-1----:R-:W-:Y:S05]  /*4c800*/  @!P0 NANOSLEEP.SYNCS 0x989680 ;  /* 0x009896800000895d */ /* 0x002fea0003900000 */
[----:B------:R-:W1:Y:S02]  /*4c810*/  @!P0 SYNCS.PHASECHK.TRANS64 P0, [R12+URZ+0x38810], R13 ;  /* 0x0388100d0c0085a7 */ /* 0x000e64000800007f */
[----:B-1----:R-:W-:Y:S05]  /*4c820*/  @!P0 BRA `(.L_x_7219) ;  /* 0xfffffffc00f08947 */ /* 0x002fea000383ffff */
[----:B------:R-:W-:Y:S05]  /*4c830*/  BRA `(.L_x_7245) ;  /* 0xffffff1400407947 */ /* 0x000fea000383ffff */
.L_x_7226:
[----:B0-----:R0:W1:Y:S02]  /*4c840*/  SYNCS.PHASECHK.TRANS64.TRYWAIT P0, [R12+URZ], R13 ;  /* 0x0000000d0c0075a7 */ /* 0x001064000800017f */
[----:B-1----:R-:W-:Y:S05]  /*4c850*/  @!P0 NANOSLEEP.SYNCS 0x989680 ;  /* 0x009896800000895d */ /* 0x002fea0003900000 */
[----:B------:R-:W1:Y:S02]  /*4c860*/  @!P0 SYNCS.PHASECHK.TRANS64 P0, [R12+URZ], R13 ;  /* 0x0000000d0c0085a7 */ /* 0x000e64000800007f */
[----:B-1----:R-:W-:Y:S05]  /*4c870*/  @!P0 BRA `(.L_x_7226) ;  /* 0xfffffffc00f08947 */ /* 0x002fea000383ffff */
[----:B------:R-:W-:Y:S05]  /*4c880*/  BRA `(.L_x_7225) ;  /* 0xffffff1400dc7947 */ /* 0x000fea000383ffff */
.L_x_7246:
        /* <DEDUP_REMOVED lines=15> */
.L_x_15653:


//--------------------- .text._ZN7cutlass13device_kernelIN5flash11enable_sm90INS1_16FlashAttnFwdSm90INS1_25CollectiveMainloopFwdSm90ILi2EN4cute5tupleIJNS5_1CILi1EEES8_S8_EEENS6_IJNS7_ILi64EEESA_SA_EEELi512ENS_10bfloat16_tEfNS_4arch4Sm90ELb1ELb0ELb0ELb0ELb1ELb0ELb0ELb0ELb0ELb1ELb1ELb0EEENS1_21CollectiveEpilogueFwdINS6_IJSA_NS7_ILi512EEESA_EEES9_SC_SE_Li256ELb0ELb1ELb1ELb0EEENS1_19SingleTileSchedulerILb0ELb1ELb1ELi64EEEEEEEEEvNT_6ParamsE --------------------------
	.section	.text._ZN7cutlass13device_kernelIN5flash11enable_sm90INS1_16FlashAttnFwdSm90INS1_25CollectiveMainloopFwdSm90ILi2EN4cute5tupleIJNS5_1CILi1EEES8_S8_EEENS6_IJNS7_ILi64EEESA_SA_EEELi512ENS_10bfloat16_tEfNS_4arch4Sm90ELb1ELb0ELb0ELb0ELb1ELb0ELb0ELb0ELb0ELb1ELb1ELb0EEENS1_21CollectiveEpilogueFwdINS6_IJSA_NS7_ILi512EEESA_EEES9_SC_SE_Li256ELb0ELb1ELb1ELb0EEENS1_19SingleTileSchedulerILb0ELb1ELb1ELi64EEEEEEEEEvNT_6ParamsE,"ax",@progbits
	.align	128
.text._ZN7cutlass13device_kernelIN5flash11enable_sm90INS1_16FlashAttnFwdSm90INS1_25CollectiveMainloopFwdSm90ILi2EN4cute5tupleIJNS5_1CILi1EEES8_S8_EEENS6_IJNS7_ILi64EEESA_SA_EEELi512ENS_10bfloat16_tEfNS_4arch4Sm90ELb1ELb0ELb0ELb0ELb1ELb0ELb0ELb0ELb0ELb1ELb1ELb0EEENS1_21CollectiveEpilogueFwdINS6_IJSA_NS7_ILi512EEESA_EEES9_SC_SE_Li256ELb0ELb1ELb1ELb0EEENS1_19SingleTileSchedulerILb0ELb1ELb1ELi64EEEEEEEEEvNT_6ParamsE:
        .type           _ZN7cutlass13device_kernelIN5flash11enable_sm90INS1_16FlashAttnFwdSm90INS1_25CollectiveMainloopFwdSm90ILi2EN4cute5tupleIJNS5_1CILi1EEES8_S8_EEENS6_IJNS7_ILi64EEESA_SA_EEELi512ENS_10bfloat16_tEfNS_4arch4Sm90ELb1ELb0ELb0ELb0ELb1ELb0ELb0ELb0ELb0ELb1ELb1ELb0EEENS1_21CollectiveEpilogueFwdINS6_IJSA_NS7_ILi512EEESA_EEES9_SC_SE_Li256ELb0ELb1ELb1ELb0EEENS1_19SingleTileSchedulerILb0ELb1ELb1ELi64EEEEEEEEEvNT_6ParamsE,@function
        .size           _ZN7cutlass13device_kernelIN5flash11enable_sm90INS1_16FlashAttnFwdSm90INS1_25CollectiveMainloopFwdSm90ILi2EN4cute5tupleIJNS5_1CILi1EEES8_S8_EEENS6_IJNS7_ILi64EEESA_SA_EEELi512ENS_10bfloat16_tEfNS_4arch4Sm90ELb1ELb0ELb0ELb0ELb1ELb0ELb0ELb0ELb0ELb1ELb1ELb0EEENS1_21CollectiveEpilogueFwdINS6_IJSA_NS7_ILi512EEESA_EEES9_SC_SE_Li256ELb0ELb1ELb1ELb0EEENS1_19SingleTileSchedulerILb0ELb1ELb1ELi64EEEEEEEEEvNT_6ParamsE,(.L_x_15655 - _ZN7cutlass13device_kernelIN5flash11enable_sm90INS1_16FlashAttnFwdSm90INS1_25CollectiveMainloopFwdSm90ILi2EN4cute5tupleIJNS5_1CILi1EEES8_S8_EEENS6_IJNS7_ILi64EEESA_SA_EEELi512ENS_10bfloat16_tEfNS_4arch4Sm90ELb1ELb0ELb0ELb0ELb1ELb0ELb0ELb0ELb0ELb1ELb1ELb0EEENS1_21CollectiveEpilogueFwdINS6_IJSA_NS7_ILi512EEESA_EEES9_SC_SE_Li256ELb0ELb1ELb1ELb0EEENS1_19SingleTileSchedulerILb0ELb1ELb1ELi64EEEEEEEEEvNT_6ParamsE)
        .other          _ZN7cutlass13device_kernelIN5flash11enable_sm90INS1_16FlashAttnFwdSm90INS1_25CollectiveMainloopFwdSm90ILi2EN4cute5tupleIJNS5_1CILi1EEES8_S8_EEENS6_IJNS7_ILi64EEESA_SA_EEELi512ENS_10bfloat16_tEfNS_4arch4Sm90ELb1ELb0ELb0ELb0ELb1ELb0ELb0ELb0ELb0ELb1ELb1ELb0EEENS1_21CollectiveEpilogueFwdINS6_IJSA_NS7_ILi512EEESA_EEES9_SC_SE_Li256ELb0ELb1ELb1ELb0EEENS1_19SingleTileSchedulerILb0ELb1ELb1ELi64EEEEEEEEEvNT_6ParamsE,@"STO_CUDA_ENTRY STV_DEFAULT"
_ZN7cutlass13device_kernelIN5flash11enable_sm90INS1_16FlashAttnFwdSm90INS1_25CollectiveMainloopFwdSm90ILi2EN4cute5tupleIJNS5_1CILi1EEES8_S8_EEENS6_IJNS7_ILi64EEESA_SA_EEELi512ENS_10bfloat16_tEfNS_4arch4Sm90ELb1ELb0ELb0ELb0ELb1ELb0ELb0ELb0ELb0ELb1ELb1ELb0EEENS1_21CollectiveEpilogueFwdINS6_IJSA_NS7_ILi512EEESA_EEES9_SC_SE_Li256ELb0ELb1ELb1ELb0EEENS1_19SingleTileSchedulerILb0ELb1ELb1ELi64EEEEEEEEEvNT_6ParamsE:
        /* <DEDUP_REMOVED lines=40> */
.L_x_7247:
        /* <DEDUP_REMOVED lines=22> */
.L_x_7248:
        /* <DEDUP_REMOVED lines=18> */
.L_x_7249:
        /* <DEDUP_REMOVED lines=22> */
.L_x_7250:
        /* <DEDUP_REMOVED lines=23> */
.L_x_7251:
        /* <DEDUP_REMOVED lines=9> */
.L_x_7254:
        /* <DEDUP_REMOVED lines=25> */
[----:B------:R-:W0:Y:S01]  /*09f0*/  S2UR UR7, SR_CTAID.X ;  /* 0x00000000000779c3 */ /* 0x000e220000002500 */
[----:B------:R-:W-:Y:S01]  /*0a00*/  ULDC UR10, c[0x0][0x2f0] ;  /* 0x0000bc00000a7ab9 */ /* 0x000fe20000000800 */
[----:B------:R-:W-:Y:S01]  /*0a10*/  VIADD R16, R30, 0xffffff80 ;  /* 0xffffff801e107836 */ /* 0x000fe20000000000 */
[----:B------:R-:W-:-:S04]  /*0a20*/  UISETP.NE.AND.EX UP0, UPT, UR5, URZ, UPT, UP0 ;  /* 0x0000003f0500728c */ /* 0x000fc8000bf05300 */
[----:B------:R-:W-:Y:S01]  /*0a30*/  USEL UR41, UR41, 0x1, UP0 ;  /* 0x0000000129297887 */ /* 0x000fe20008000000 */
[----:B------:R-:W1:Y:S01]  /*0a40*/  S2UR UR44, SR_CgaCtaId ;  /* 0x00000000002c79c3 */ /* 0x000e620000008800 */
[----:B------:R-:W-:Y:S02]  /*0a50*/  UISETP.NE.AND UP0, UPT, UR11, 0x1, UPT ;  /* 0x000000010b00788c */ /* 0x000fe4000bf05270 */
[----:B------:R-:W-:-:S04]  /*0a60*/  UIMAD UR4, UR41, UR10, 0x3f ;  /* 0x0000003f290474a4 */ /* 0x000fc8000f8e020a */
[----:B------:R-:W-:Y:S01]  /*0a70*/  PLOP3.LUT P0, PT, PT, PT, UP0, 0x80, 0x0 ;  /* 0x000000000000781c */ /* 0x000fe20003f0f008 */
[----:B------:R-:W-:-:S04]  /*0a80*/  USHF.R.S32.HI UR5, URZ, 0x1f, UR4 ;  /* 0x0000001f3f057899 */ /* 0x000fc80008011404 */
[----:B------:R-:W-:-:S04]  /*0a90*/  ULEA.HI UR5, UR5, UR4, URZ, 0x6 ;  /* 0x0000000405057291 */ /* 0x000fc8000f8f303f */
[----:B------:R-:W-:-:S04]  /*0aa0*/  USHF.R.S32.HI UR6, URZ, 0x6, UR5 ;  /* 0x000000063f067899 */ /* 0x000fc80008011405 */
[----:B0-----:R-:W-:Y:S08]  /*0ab0*/  @!P0 BRA `(.L_x_7256) ;  /* 0x00000020003c8947 */ /* 0x001ff00003800000 */
[----:B------:R-:W-:Y:S01]  /*0ac0*/  ULDC UR4, c[0x0][0x448] ;  /* 0x0001120000047ab9 */ /* 0x000fe20000000800 */
[----:B------:R-:W-:Y:S01]  /*0ad0*/  ULEA UR7, UR7, 0x3f, 0x6 ;  /* 0x0000003f07077891 */ /* 0x000fe2000f8e303f */
[----:B------:R-:W-:Y:S01]  /*0ae0*/  PLOP3.LUT P0, PT, PT, PT, PT, 0x80, 0x0 ;  /* 0x000000000000781c */ /* 0x000fe20003f0f070 */
[----:B------:R-:W-:Y:S01]  /*0af0*/  UISETP.NE.AND UP0, UPT, UR4, 0x1, UPT ;  /* 0x000000010400788c */ /* 0x000fe2000bf05270 */
[----:B------:R-:W-:Y:S01]  /*0b00*/  IMAD.MOV.U32 R3, RZ, RZ, RZ ;  /* 0x000000ffff037224 */ /* 0x000fe200078e00ff */
[----:B------:R-:W-:Y:S01]  /*0b10*/  ULDC UR8, c[0x0][0x288] ;  /* 0x0000a20000087ab9 */ /* 0x000fe20000000800 */
[----:B------:R-:W-:Y:S01]  /*0b20*/  USHF.R.U32.HI UR11, URZ, 0x10, UR9 ;  /* 0x000000103f0b7899 */ /* 0x000fe20008011609 */
[----:B------:R-:W-:Y:S01]  /*0b30*/  IMAD.MOV.U32 R5, RZ, RZ, RZ ;  /* 0x000000ffff057224 */ /* 0x000fe200078e00ff */
[----:B------:R-:W-:Y:S01]  /*0b40*/  UIADD3 UR8, -UR8, 0x40, URZ ;  /* 0x0000004008087890 */ /* 0x000fe2000fffe13f */
[----:B------:R-:W-:Y:S01]  /*0b50*/  MOV R6, RZ ;  /* 0x000000ff00067202 */ /* 0x000fe20000000f00 */
[----:B------:R-:W-:Y:S01]  /*0b60*/  ULOP3.LUT UR9, UR9, 0xffff, URZ, 0xc0, !UPT ;  /* 0x0000ffff09097892 */ /* 0x000fe2000f8ec03f */
[----:B------:R-:W-:Y:S01]  /*0b70*/  CS2R R150, SRZ ;  /* 0x0000000000967805 */ /* 0x000fe2000001ff00 */
[----:B------:R-:W-:Y:S01]  /*0b80*/  UIMAD UR8, UR41, UR10, UR8 ;  /* 0x0000000a290872a4 */ /* 0x000fe2000f8e0208 */
[----:B------:R-:W-:Y:S01]  /*0b90*/  CS2R R148, SRZ ;  /* 0x0000000000947805 */ /* 0x000fe2000001ff00 */
[----:B------:R-:W-:Y:S01]  /*0ba0*/  @UP0 ULDC UR4, c[0x0][0x44c] ;  /* 0x0001130000040ab9 */ /* 0x000fe20000000800 */
[----:B------:R-:W-:Y:S01]  /*0bb0*/  @UP0 ULDC UR12, c[0x0][0x450] ;  /* 0x00011400000c0ab9 */ /* 0x000fe20000000800 */
[----:B------:R-:W-:Y:S01]  /*0bc0*/  UIMAD.WIDE.U32 UR4, UR7, UR4, URZ ;  /* 0x00000004070472a5 */ /* 0x000fe2000f8e003f */
[----:B------:R-:W-:-:S02]  /*0bd0*/  CS2R R146, SRZ ;  /* 0x0000000000927805 */ /* 0x000fc4000001ff00 */
[----:B------:R-:W-:Y:S02]  /*0be0*/  CS2R R144, SRZ ;  /* 0x0000000000907805 */ /* 0x000fe4000001ff00 */
[----:B------:R-:W-:Y:S01]  /*0bf0*/  CS2R R142, SRZ ;  /* 0x00000000008e7805 */ /* 0x000fe2000001ff00 */
[----:B------:R-:W-:Y:S01]  /*0c00*/  @UP0 USHF.R.U32.HI UR7, URZ, UR12, UR5 ;  /* 0x0000000c3f070299 */ /* 0x000fe20008011605 */
[----:B------:R-:W-:Y:S02]  /*0c10*/  CS2R R140, SRZ ;  /* 0x00000000008c7805 */ /* 0x000fe4000001ff00 */
[----:B------:R-:W-:Y:S02]  /*0c20*/  CS2R R138, SRZ ;  /* 0x00000000008a7805 */ /* 0x000fe4000001ff00 */
[----:B------:R-:W-:Y:S01]  /*0c30*/  CS2R R136, SRZ ;  /* 0x0000000000887805 */ /* 0x000fe2000001ff00 */
[----:B------:R-:W-:Y:S01]  /*0c40*/  UIADD3 UR7, UR8, UR7, URZ ;  /* 0x0000000708077290 */ /* 0x000fe2000fffe03f */
[----:B------:R-:W-:-:S02]  /*0c50*/  CS2R R134, SRZ ;  /* 0x0000000000867805 */ /* 0x000fc4000001ff00 */
[----:B------:R-:W-:Y:S02]  /*0c60*/  CS2R R132, SRZ ;  /* 0x0000000000847805 */ /* 0x000fe4000001ff00 */
[----:B------:R-:W-:Y:S01]  /*0c70*/  CS2R R130, SRZ ;  /* 0x0000000000827805 */ /* 0x000fe2000001ff00 */
[----:B------:R-:W-:Y:S01]  /*0c80*/  USHF.R.S32.HI UR4, URZ, 0x1f, UR7 ;  /* 0x0000001f3f047899 */ /* 0x000fe20008011407 */
[----:B------:R-:W-:Y:S02]  /*0c90*/  CS2R R128, SRZ ;  /* 0x0000000000807805 */ /* 0x000fe4000001ff00 */
[----:B------:R-:W-:Y:S02]  /*0ca0*/  CS2R R126, SRZ ;  /* 0x00000000007e7805 */ /* 0x000fe4000001ff00 */
[----:B------:R-:W-:Y:S01]  /*0cb0*/  CS2R R124, SRZ ;  /* 0x00000000007c7805 */ /* 0x000fe2000001ff00 */
[----:B------:R-:W-:Y:S01]  /*0cc0*/  ULEA.HI UR4, UR4, UR7, URZ, 0x6 ;  /* 0x0000000704047291 */ /* 0x000fe2000f8f303f */
[----:B------:R-:W-:-:S02]  /*0cd0*/  CS2R R122, SRZ ;  /* 0x00000000007a7805 */ /* 0x000fc4000001ff00 */
[----:B------:R-:W-:Y:S02]  /*0ce0*/  CS2R R120, SRZ ;  /* 0x0000000000787805 */ /* 0x000fe4000001ff00 */
[----:B------:R-:W-:Y:S01]  /*0cf0*/  CS2R R118, SRZ ;  /* 0x0000000000767805 */ /* 0x000fe2000001ff00 */
[----:B------:R-:W-:Y:S01]  /*0d00*/  USHF.R.S32.HI UR4, URZ, 0x6, UR4 ;  /* 0x000000063f047899 */ /* 0x000fe20008011404 */
[----:B------:R-:W-:Y:S02]  /*0d10*/  CS2R R116, SRZ ;  /* 0x0000000000747805 */ /* 0x000fe4000001ff00 */
[----:B------:R-:W-:Y:S02]  /*0d20*/  CS2R R114, SRZ ;  /* 0x0000000000727805 */ /* 0x000fe4000001ff00 */
[----:B------:R-:W-:Y:S01]  /*0d30*/  CS2R R112, SRZ ;  /* 0x0000000000707805 */ /* 0x000fe2000001ff00 */
[----:B------:R-:W-:Y:S01]  /*0d40*/  UISETP.LT.AND UP0, UPT, UR6, UR4, UPT ;  /* 0x000000040600728c */ /* 0x000fe2000bf01270 */
[----:B------:R-:W-:-:S02]  /*0d50*/  CS2R R110, SRZ ;  /* 0x00000000006e7805 */ /* 0x000fc4000001ff00 */
[----:B------:R-:W-:Y:S02]  /*0d60*/  CS2R R108, SRZ ;  /* 0x00000000006c7805 */ /* 0x000fe4000001ff00 */
[----:B------:R-:W-:Y:S01]  /*0d70*/  CS2R R106, SRZ ;  /* 0x00000000006a7805 */ /* 0x000fe2000001ff00 */
[----:B------:R-:W-:Y:S01]  /*0d80*/  USEL UR6, UR6, UR4, UP0 ;  /* 0x0000000406067287 */ /* 0x000fe20008000000 */
[----:B------:R-:W-:Y:S01]  /*0d90*/  CS2R R104, SRZ ;  /* 0x0000000000687805 */ /* 0x000fe2000001ff00 */
[----:B------:R-:W-:Y:S01]  /*0da0*/  UISETP.NE.AND UP0, UPT, UR11, URZ, UPT ;  /* 0x0000003f0b00728c */ /* 0x000fe2000bf05270 */
[----:B------:R-:W-:Y:S01]  /*0db0*/  CS2R R102, SRZ ;  /* 0x0000000000667805 */ /* 0x000fe2000001ff00 */
[----:B------:R-:W-:Y:S01]  /*0dc0*/  UISETP.GE.AND UP1, UPT, UR6, 0x1, UPT ;  /* 0x000000010600788c */ /* 0x000fe2000bf26270 */
[----:B------:R-:W-:Y:S02]  /*0dd0*/  CS2R R100, SRZ ;  /* 0x0000000000647805 */ /* 0x000fe4000001ff00 */
[----:B------:R-:W-:-:S02]  /*0de0*/  CS2R R98, SRZ ;  /* 0x0000000000627805 */ /* 0x000fc4000001ff00 */
[----:B------:R-:W-:Y:S02]  /*0df0*/  CS2R R96, SRZ ;  /* 0x0000000000607805 */ /* 0x000fe4000001ff00 */
[----:B------:R-:W-:Y:S02]  /*0e00*/  CS2R R94, SRZ ;  /* 0x00000000005e7805 */ /* 0x000fe4000001ff00 */
[----:B------:R-:W-:Y:S02]  /*0e10*/  CS2R R92, SRZ ;  /* 0x00000000005c7805 */ /* 0x000fe4000001ff00 */
[----:B------:R-:W-:Y:S02]  /*0e20*/  PLOP3.LUT P1, PT, PT, PT, UP1, 0x80, 0x0 ;  /* 0x000000000000781c */ /* 0x000fe40003f2f018 */
[----:B------:R-:W-:Y:S02]  /*0e30*/  CS2R R90, SRZ ;  /* 0x00000000005a7805 */ /* 0x000fe4000001ff00 */
[----:B------:R-:W-:Y:S01]  /*0e40*/  CS2R R88, SRZ ;  /* 0x0000000000587805 */ /* 0x000fe2000001ff00 */
[----:B------:R-:W-:Y:S01]  /*0e50*/  @!UP0 ULDC UR11, c[0x0][0x9f0] ;  /* 0x00027c00000b8ab9 */ /* 0x000fe20000000800 */
        /* <DEDUP_REMOVED lines=39> */
[----:B------:R0:W2:Y:S02]  /*10d0*/  F2I.FTZ.U32.TRUNC.NTZ R3, R2 ;  /* 0x0000000200037305 */ /* 0x0000a4000021f000 */
[----:B0-----:R-:W-:Y:S01]  /*10e0*/  IMAD.MOV.U32 R2, RZ, RZ, RZ ;  /* 0x000000ffff027224 */ /* 0x001fe200078e00ff */
[----:B--2---:R-:W-:-:S05]  /*10f0*/  IADD3 R10, RZ, -R3, RZ ;  /* 0x80000003ff0a7210 */ /* 0x004fca0007ffe0ff */
        /* <DEDUP_REMOVED lines=8> */
[----:B------:R-:W-:Y:S02]  /*1180*/  ISETP.NE.AND P2, PT, RZ, UR11, PT ;  /* 0x0000000bff007c0c */ /* 0x000fe4000bf45270 */
[----:B------:R-:W-:-:S13]  /*1190*/  ISETP.GE.U32.AND P1, PT, R0, R7, PT ;  /* 0x000000070000720c */ /* 0x000fda0003f26070 */
[----:B------:R-:W-:-:S05]  /*11a0*/  @P1 IADD3 R3, R3, 0x1, RZ ;  /* 0x0000000103031810 */ /* 0x000fca0007ffe0ff */
[----:B------:R-:W-:Y:S01]  /*11b0*/  @!P3 IMAD.MOV R3, RZ, RZ, -R3 ;  /* 0x000000ffff03b224 */ /* 0x000fe200078e0a03 */
[----:B------:R-:W-:-:S07]  /*11c0*/  @!P2 LOP3.LUT R3, RZ, UR11, RZ, 0x33, !PT ;  /* 0x0000000bff03ac12 */ /* 0x000fce000f8e33ff */
.L_x_7257:
[----:B------:R-:W-:Y:S01]  /*11d0*/  IMAD R0, R3, UR9, RZ ;  /* 0x0000000903007c24 */ /* 0x000fe2000f8e02ff */
[----:B------:R-:W-:Y:S01]  /*11e0*/  CS2R R34, SRZ ;  /* 0x0000000000227805 */ /* 0x000fe2000001ff00 */
[----:B------:R-:W-:Y:S01]  /*11f0*/  IMAD.MOV.U32 R36, RZ, RZ, RZ ;  /* 0x000000ffff247224 */ /* 0x000fe200078e00ff */
[----:B------:R-:W-:Y:S02]  /*1200*/  CS2R R32, SRZ ;  /* 0x0000000000207805 */ /* 0x000fe4000001ff00 */
[----:B------:R-:W-:Y:S02]  /*1210*/  CS2R R30, SRZ ;  /* 0x00000000001e7805 */ /* 0x000fe4000001ff00 */
[----:B------:R-:W-:Y:S02]  /*1220*/  VIADDMNMX R3, R0, R3, UR6, PT ;  /* 0x0000000600037e46 */ /* 0x000fe4000b800103 */
[----:B------:R-:W-:Y:S02]  /*1230*/  CS2R R28, SRZ ;  /* 0x00000000001c7805 */ /* 0x000fe4000001ff00 */
[----:B------:R-:W-:-:S02]  /*1240*/  CS2R R26, SRZ ;  /* 0x00000000001a7805 */ /* 0x000fc4000001ff00 */
        /* <DEDUP_REMOVED lines=9> */
[----:B------:R-:W-:-:S04]  /*12e0*/  IADD3 R5, R16, -R5, RZ ;  /* 0x8000000510057210 */ /* 0x000fc80007ffe0ff */
        /* <DEDUP_REMOVED lines=12> */
[----:B-1----:R-:W-:Y:S01]  /*13b0*/  ULEA UR5, UR44, UR7, 0x18 ;  /* 0x000000072c057291 */ /* 0x002fe2000f8ec03f */
        /* <DEDUP_REMOVED lines=12> */
.L_x_7259:
[----:B------:R-:W-:-:S04]  /*1480*/  SHF.L.U32 R2, RZ, 0x1f, RZ ;  /* 0x0000001fff027819 */ /* 0x000fc800000006ff */
[----:B------:R-:W0:Y:S02]  /*1490*/  SYNCS.PHASECHK.TRANS64.TRYWAIT P1, [UR5+0x28c50], R2 ;  /* 0x028c5002ff0075a7 */ /* 0x000e240008020145 */
[----:B0-----:R-:W-:Y:S05]  /*14a0*/  @!P1 BRA `(.L_x_7260) ;  /* 0x000000dc00889947 */ /* 0x001fea0003800000 */
.L_x_7356:
        /* <DEDUP_REMOVED lines=39> */
.L_x_7261:
        /* <DEDUP_REMOVED lines=9> */
.L_x_7268:
[----:B------:R-:W-:Y:S01]  /*17b0*/  BAR.SYNC.DEFER_BLOCKING 0xe, 0x100 ;  /* 0x0384000000007b1d */ /* 0x000fe20000010000 */
[----:B01----:R-:W-:Y:S01]  /*17c0*/  IMAD.U32 R5, RZ, RZ, UR4 ;  /* 0x00000004ff057e24 */ /* 0x003fe2000f8e00ff */
[----:B------:R-:W-:Y:S01]  /*17d0*/  UIADD3 UR4, UR4, 0x1, URZ ;  /* 0x0000000104047890 */ /* 0x000fe2000fffe03f */
[C---:B------:R-:W-:Y:S01]  /*17e0*/  ISETP.GT.AND P2, PT, R3.reuse, R0, PT ;  /* 0x000000000300720c */ /* 0x040fe20003f44270 */
[----:B------:R-:W-:Y:S02]  /*17f0*/  VIADD R3, R3, 0xffffffff ;  /* 0xffffffff03037836 */ /* 0x000fe40000000000 */
[----:B------:R-:W-:Y:S01]  /*1800*/  LEA R2, R5, R4, 0x6 ;  /* 0x0000000405027211 */ /* 0x000fe200078e30ff */
[----:B------:R-:W-:-:S03]  /*1810*/  UISETP.NE.AND UP0, UPT, UR4, 0x2, UPT ;  /* 0x000000020400788c */ /* 0x000fc6000bf05270 */
        /* <DEDUP_REMOVED lines=136> */
.L_x_7263:
[----:B------:R-:W-:Y:S01]  /*20a0*/  ULEA UR7, UR4, UR5, 0x3 ;  /* 0x0000000504077291 */ /* 0x000fe2000f8e183f */
[----:B------:R-:W-:-:S08]  /*20b0*/  SHF.L.U32 R2, R7, 0x1f, RZ ;  /* 0x0000001f07027819 */ /* 0x000fd000000006ff */
[----:B------:R0:W1:Y:S01]  /*20c0*/  SYNCS.PHASECHK.TRANS64.TRYWAIT P1, [UR7+0x28c50], R2 ;  /* 0x028c5002ff0075a7 */ /* 0x0000620008020147 */
[----:B------:R-:W-:Y:S05]  /*20d0*/  @!P0 BRA `(.L_x_7264) ;  /* 0x0000000000048947 */ /* 0x000fea0003800000 */
[----:B------:R-:W-:Y:S01]  /*20e0*/  BPT.TRAP 0x1 ;  /* 0x000000040000795c */ /* 0x000fe20000300000 */
.L_x_7264:
[----:B-1----:R-:W-:Y:S05]  /*20f0*/  @P1 BRA `(.L_x_7265) ;  /* 0x0000000000081947 */ /* 0x002fea0003800000 */
[----:B------:R-:W1:Y:S02]  /*2100*/  SYNCS.PHASECHK.TRANS64.TRYWAIT P1, [UR7+0x28c50], R2 ;  /* 0x028c5002ff0075a7 */ /* 0x000e640008020147 */
[----:B-1----:R-:W-:Y:S05]  /*2110*/  @!P1 BRA `(.L_x_7266) ;  /* 0x000000d000849947 */ /* 0x002fea0003800000 */
.L_x_7265:
        /* <DEDUP_REMOVED lines=26> */
.L_x_7267:
[----:B------:R-:W-:-:S04]  /*22c0*/  UIADD3 UR7, UR7, 0x28c60, URZ ;  /* 0x00028c6007077890 */ /* 0x000fc8000fffe03f */
[----:B------:R-:W-:-:S09]  /*22d0*/  UPRMT UR7, UR44, 0x654, UR7 ;  /* 0x000006542c077896 */ /* 0x000fd20008000007 */
[----:B------:R-:W-:Y:S01]  /*22e0*/  SYNCS.ARRIVE.TRANS64.RED.A1T0 RZ, [UR7], RZ ;  /* 0x000000ffffff79a7 */ /* 0x000fe20008100407 */
[----:B------:R-:W-:Y:S05]  /*22f0*/  @P2 BRA `(.L_x_7268) ;  /* 0xfffffff4002c2947 */ /* 0x000fea000383ffff */
[----:B------:R-:W-:-:S12]  /*2300*/  USHF.L.U32 UR4, UR4, 0x6, URZ ;  /* 0x0000000604047899 */ /* 0x000fd8000800063f */
.L_x_7262:
[----:B------:R-:W-:Y:S01]  /*2310*/  BAR.SYNC.DEFER_BLOCKING 0xe, 0x100 ;  /* 0x0384000000007b1d */ /* 0x000fe20000010000 */
[----:B------:R-:W-:Y:S01]  /*2320*/  VIADD R4, R4, UR4 ;  /* 0x0000000404047c36 */ /* 0x000fe20008000000 */
[----:B------:R-:W-:Y:S01]  /*2330*/  PLOP3.LUT P0, PT, PT, PT, PT, 0x8, 0x0 ;  /* 0x000000000000781c */ /* 0x000fe20003f0e170 */
[----:B------:R-:W-:Y:S01]  /*2340*/  IMAD.MOV.U32 R6, RZ, RZ, RZ ;  /* 0x000000ffff067224 */ /* 0x000fe200078e00ff */
[----:B01----:R-:W-:Y:S02]  /*2350*/  MOV R5, RZ ;  /* 0x000000ff00057202 */ /* 0x003fe40000000f00 */
[----:B------:R-:W-:-:S05]  /*2360*/  LEA R4, R4, UR5, 0x2 ;  /* 0x0000000504047c11 */ /* 0x000fca000f8e10ff */
        /* <DEDUP_REMOVED lines=132> */
.L_x_7256:
[----:B------:R-:W-:Y:S01]  /*2bb0*/  ULDC UR4, c[0x0][0x448] ;  /* 0x0001120000047ab9 */ /* 0x000fe20000000800 */
[----:B------:R-:W-:Y:S02]  /*2bc0*/  ULEA UR7, UR7, 0x3f, 0x6 ;  /* 0x0000003f07077891 */ /* 0x000fe4000f8e303f */
[----:B------:R-:W-:Y:S01]  /*2bd0*/  UISETP.NE.AND UP0, UPT, UR4, 0x1, UPT ;  /* 0x000000010400788c */ /* 0x000fe2000bf05270 */
[----:B------:R-:W-:Y:S01]  /*2be0*/  ULDC UR8, c[0x0][0x288] ;  /* 0x0000a20000087ab9 */ /* 0x000fe20000000800 */
[----:B------:R-:W-:Y:S02]  /*2bf0*/  ULOP3.LUT UR40, UR9, 0xffff, URZ, 0xc0, !UPT ;  /* 0x0000ffff09287892 */ /* 0x000fe4000f8ec03f */
[----:B------:R-:W-:Y:S02]  /*2c00*/  UIADD3 UR8, -UR8, 0x40, URZ ;  /* 0x0000004008087890 */ /* 0x000fe4000fffe13f */
[----:B------:R-:W-:Y:S02]  /*2c10*/  UP2UR UR45, UPR, URZ, 0x1 ;  /* 0x000000013f2d7883 */ /* 0x000fe40008000000 */
[----:B------:R-:W-:-:S03]  /*2c20*/  UIMAD UR8, UR41, UR10, UR8 ;  /* 0x0000000a290872a4 */ /* 0x000fc6000f8e0208 */
[----:B------:R-:W-:Y:S01]  /*2c30*/  @UP0 ULDC UR4, c[0x0][0x44c] ;  /* 0x0001130000040ab9 */ /* 0x000fe20000000800 */
[----:B------:R-:W-:Y:S01]  /*2c40*/  @UP0 ULDC UR11, c[0x0][0x450] ;  /* 0x00011400000b0ab9 */ /* 0x000fe20000000800 */
[----:B------:R-:W-:-:S04]  /*2c50*/  UIMAD.WIDE.U32 UR4, UR7, UR4, URZ ;  /* 0x00000004070472a5 */ /* 0x000fc8000f8e003f */
[----:B------:R-:W-:Y:S02]  /*2c60*/  @UP0 USHF.R.U32.HI UR7, URZ, UR11, UR5 ;  /* 0x0000000b3f070299 */ /* 0x000fe40008011605 */
[----:B------:R-:W-:Y:S02]  /*2c70*/  USHF.R.U32.HI UR11, URZ, 0x10, UR9 ;  /* 0x000000103f0b7899 */ /* 0x000fe40008011609 */
[----:B------:R-:W-:Y:S02]  /*2c80*/  UIADD3 UR7, UR8, UR7, URZ ;  /* 0x0000000708077290 */ /* 0x000fe4000fffe03f */
[----:B------:R-:W-:Y:S02]  /*2c90*/  UISETP.NE.AND UP1, UPT, UR11, URZ, UPT ;  /* 0x0000003f0b00728c */ /* 0x000fe4000bf25270 */
[----:B------:R-:W-:-:S04]  /*2ca0*/  USHF.R.S32.HI UR4, URZ, 0x1f, UR7 ;  /* 0x0000001f3f047899 */ /* 0x000fc80008011407 */
[----:B------:R-:W-:-:S04]  /*2cb0*/  ULEA.HI UR4, UR4, UR7, URZ, 0x6 ;  /* 0x0000000704047291 */ /* 0x000fc8000f8f303f */
[----:B------:R-:W-:Y:S01]  /*2cc0*/  USHF.R.S32.HI UR4, URZ, 0x6, UR4 ;  /* 0x000000063f047899 */ /* 0x000fe20008011404 */
[----:B------:R-:W-:-:S03]  /*2cd0*/  @!UP1 ULDC UR11, c[0x0][0x9f0] ;  /* 0x00027c00000b9ab9 */ /* 0x000fc60000000800 */
[----:B------:R-:W-:-:S04]  /*2ce0*/  UISETP.LT.AND UP0, UPT, UR6, UR4, UPT ;  /* 0x000000040600728c */ /* 0x000fc8000bf01270 */
[----:B------:R-:W-:-:S03]  /*2cf0*/  USEL UR10, UR6, UR4, UP0 ;  /* 0x00000004060a7287 */ /* 0x000fc60008000000 */
[----:B------:R-:W-:Y:S01]  /*2d00*/  UMOV UR4, URZ ;  /* 0x0000003f00047c82 */ /* 0x000fe20008000000 */
[----:B------:R-:W-:-:S06]  /*2d10*/  UISETP.GE.AND UP0, UPT, UR10, 0x1, UPT ;  /* 0x000000010a00788c */ /* 0x000fcc000bf06270 */
        /* <DEDUP_REMOVED lines=15> */
[----:B0-----:R-:W-:-:S02]  /*2e10*/  IADD3 R2, R0, 0xffffffe, RZ ;  /* 0x0ffffffe00027810 */ /* 0x001fc40007ffe0ff */
[----:B------:R-:W-:-:S04]  /*2e20*/  IADD3 R0, RZ, -R5, RZ ;  /* 0x80000005ff007210 */ /* 0x000fc80007ffe0ff */
        /* <DEDUP_REMOVED lines=18> */
.L_x_7269:
        /* <DEDUP_REMOVED lines=77> */
[----:B-1----:R-:W-:Y:S01]  /*3420*/  ULEA UR39, UR44, UR39, 0x18 ;  /* 0x000000272c277291 */ /* 0x002fe2000f8ec03f */
        /* <DEDUP_REMOVED lines=21> */
[----:B------:R-:W-:Y:S01]  /*3580*/  MOV R5, UR5 ;  /* 0x0000000500057c02 */ /* 0x000fe20008000f00 */
[----:B------:R-:W-:Y:S01]  /*3590*/  ULDC.64 UR4, c[0x4][0xf8] ;  /* 0x01003e0000047ab9 */ /* 0x000fe20000000a00 */
[----:B------:R-:W-:Y:S01]  /*35a0*/  MOV R10, UR6 ;  /* 0x00000006000a7c02 */ /* 0x000fe20008000f00 */
[----:B------:R-:W-:Y:S01]  /*35b0*/  IMAD.U32 R6, RZ, RZ, UR4 ;  /* 0x00000004ff067e24 */ /* 0x000fe2000f8e00ff */
[----:B------:R-:W-:Y:S01]  /*35c0*/  MOV R12, 0x1 ;  /* 0x00000001000c7802 */ /* 0x000fe20000000f00 */
[----:B------:R-:W-:-:S02]  /*35d0*/  IMAD.U32 R7, RZ, RZ, UR5 ;  /* 0x00000005ff077e24 */ /* 0x000fc4000f8e00ff */
[----:B------:R-:W-:Y:S02]  /*35e0*/  IMAD.U32 R11, RZ, RZ, UR7 ;  /* 0x00000007ff0b7e24 */ /* 0x000fe4000f8e00ff */
[----:B------:R-:W-:Y:S02]  /*35f0*/  IMAD.MOV.U32 R8, RZ, RZ, 0x70 ;  /* 0x00000070ff087424 */ /* 0x000fe400078e00ff */
[----:B0-----:R-:W-:-:S07]  /*3600*/  IMAD.MOV.U32 R13, RZ, RZ, RZ ;  /* 0x000000ffff0d7224 */ /* 0x001fce00078e00ff */
[----:B------:R-:W-:-:S07]  /*3610*/  LEPC R20, `(.L_x_7270) ;  /* 0x000000001014794e */ /* 0x000fce0000000000 */
[----:B-1----:R-:W-:Y:S05]  /*3620*/  CALL.ABS.NOINC R2 ;  /* 0x0000000002007343 */ /* 0x002fea0003c00000 */
.L_x_7270:
        /* <DEDUP_REMOVED lines=11> */
.L_x_7357:
[----:B------:R-:W-:Y:S01]  /*36e0*/  ULOP3.LUT UR4, UR43, 0x1, URZ, 0xfc, !UPT ;  /* 0x000000012b047892 */ /* 0x000fe2000f8efc3f */
[----:B0-----:R-:W-:Y:S02]  /*36f0*/  LOP3.LUT R0, R3, 0x7ffffffc, RZ, 0xc0, !PT ;  /* 0x7ffffffc03007812 */ /* 0x001fe400078ec0ff */
[----:B------:R-:W-:Y:S02]  /*3700*/  IADD3 R3, -R2, R19, RZ ;  /* 0x0000001302037210 */ /* 0x000fe40007ffe1ff */
[----:B------:R-:W-:Y:S01]  /*3710*/  LEA.HI R7, R7, R6, RZ, 0x3 ;  /* 0x0000000607077211 */ /* 0x000fe200078f18ff */
[----:B------:R-:W-:Y:S01]  /*3720*/  IMAD.U32 R2, RZ, RZ, UR4 ;  /* 0x00000004ff027e24 */ /* 0x000fe2000f8e00ff */
[----:B------:R-:W-:Y:S01]  /*3730*/  LEA.HI R4, R4, R5, RZ, 0x5 ;  /* 0x0000000504047211 */ /* 0x000fe200078f28ff */
[----:B------:R-:W-:Y:S01]  /*3740*/  IMAD.IADD R0, R5, 0x1, -R0 ;  /* 0x0000000105007824 */ /* 0x000fe200078e0a00 */
[----:B------:R-:W-:Y:S02]  /*3750*/  LOP3.LUT R7, R7, 0xfffffff8, RZ, 0xc0, !PT ;  /* 0xfffffff807077812 */ /* 0x000fe400078ec0ff */
[----:B------:R-:W-:Y:S01]  /*3760*/  ISETP.NE.AND P0, PT, R2, 0x3, PT ;  /* 0x000000030200780c */ /* 0x000fe20003f05270 */
[----:B------:R-:W-:Y:S01]  /*3770*/  IMAD.SHL.U32 R12, R0, 0x2, RZ ;  /* 0x00000002000c7824 */ /* 0x000fe200078e00ff */
[----:B------:R-:W-:-:S02]  /*3780*/  IADD3 R7, R6, -R7, RZ ;  /* 0x8000000706077210 */ /* 0x000fc40007ffe0ff */
[----:B------:R-:W-:Y:S01]  /*3790*/  SHF.R.S32.HI R0, RZ, 0x5, R4 ;  /* 0x00000005ff007819 */ /* 0x000fe20000011404 */
[----:B------:R-:W-:-:S03]  /*37a0*/  IMAD R2, R3, 0x100, R12 ;  /* 0x0000010003027824 */ /* 0x000fc600078e020c */
[----:B------:R-:W-:-:S05]  /*37b0*/  LEA R0, R0, R7, 0x4 ;  /* 0x0000000700007211 */ /* 0x000fca00078e20ff */
[----:B------:R-:W-:Y:S05]  /*37c0*/  @!P0 BRA `(.L_x_7272) ;  /* 0x0000000000048947 */ /* 0x000fea0003800000 */
[----:B------:R-:W-:Y:S01]  /*37d0*/  BPT.TRAP 0x1 ;  /* 0x000000040000795c */ /* 0x000fe20000300000 */
.L_x_7272:
[----:B------:R0:W1:Y:S01]  /*37e0*/  SYNCS.PHASECHK.TRANS64.TRYWAIT P1, [UR39+0x28c30], R13 ;  /* 0x028c300dff0075a7 */ /* 0x0000620008020167 */
[----:B------:R-:W-:Y:S05]  /*37f0*/  @!P0 BRA `(.L_x_7273) ;  /* 0x0000000000048947 */ /* 0x000fea0003800000 */
[----:B------:R-:W-:Y:S01]  /*3800*/  BPT.TRAP 0x1 ;  /* 0x000000040000795c */ /* 0x000fe20000300000 */
.L_x_7273:
[----:B-1----:R-:W-:Y:S05]  /*3810*/  @P1 BRA `(.L_x_7274) ;  /* 0x0000000000081947 */ /* 0x002fea0003800000 */
[----:B------:R-:W1:Y:S02]  /*3820*/  SYNCS.PHASECHK.TRANS64.TRYWAIT P1, [UR39+0x28c30], R13 ;  /* 0x028c300dff0075a7 */ /* 0x000e640008020167 */
[----:B-1----:R-:W-:Y:S05]  /*3830*/  @!P1 BRA `(.L_x_7275) ;  /* 0x000000b800ec9947 */ /* 0x002fea0003800000 */
.L_x_7274:
        /* <DEDUP_REMOVED lines=39> */
.L_x_7276:
[----:B------:R-:W2:Y:S01]  /*3ab0*/  S2R R11, SR_CTAID.X ;  /* 0x00000000000b7919 */ /* 0x000ea20000002500 */
[----:B------:R-:W-:Y:S01]  /*3ac0*/  LEA.HI R3, R17, R16, RZ, 0x2 ;  /* 0x0000001011037211 */ /* 0x000fe200078f10ff */
[----:B------:R-:W-:Y:S01]  /*3ad0*/  UISETP.NE.AND UP0, UPT, UR45, URZ, UPT ;  /* 0x0000003f2d00728c */ /* 0x000fe2000bf05270 */
[----:B------:R-:W-:Y:S02]  /*3ae0*/  ULDC UR7, c[0x0][0x2f0] ;  /* 0x0000bc0000077ab9 */ /* 0x000fe40000000800 */
[----:B------:R-:W-:Y:S01]  /*3af0*/  LOP3.LUT R3, R3, 0xfffffffc, RZ, 0xc0, !PT ;  /* 0xfffffffc03037812 */ /* 0x000fe200078ec0ff */
[----:B------:R-:W-:Y:S01]  /*3b00*/  ULDC UR6, c[0x0][0x288] ;  /* 0x0000a20000067ab9 */ /* 0x000fe20000000800 */
[----:B------:R-:W-:Y:S01]  /*3b10*/  ULDC UR14, c[0x0][0x988] ;  /* 0x00026200000e7ab9 */ /* 0x000fe20000000800 */
[----:B------:R-:W-:Y:S02]  /*3b20*/  PLOP3.LUT P1, PT, PT, PT, UP0, 0x80, 0x0 ;  /* 0x000000000000781c */ /* 0x000fe40003f2f008 */
[----:B------:R-:W-:Y:S01]  /*3b30*/  IMAD.IADD R3, R16, 0x1, -R3 ;  /* 0x0000000110037824 */ /* 0x000fe200078e0a03 */
[----:B------:R-:W-:-:S02]  /*3b40*/  PLOP3.LUT P2, PT, PT, PT, UP0, 0x80, 0x0 ;  /* 0x000000000000781c */ /* 0x000fc40003f4f008 */
[----:B------:R-:W-:Y:S01]  /*3b50*/  @UP0 ULDC UR4, c[0x0][0x44c] ;  /* 0x0001130000040ab9 */ /* 0x000fe20000000800 */
[----:B------:R-:W-:Y:S02]  /*3b60*/  MOV R5, UR6 ;  /* 0x0000000600057c02 */ /* 0x000fe40008000f00 */
[----:B-1----:R-:W-:-:S04]  /*3b70*/  LEA.HI R4, R3, R3, RZ, 0x1 ;  /* 0x0000000303047211 */ /* 0x002fc800078f08ff */
[----:B------:R-:W-:-:S04]  /*3b80*/  LOP3.LUT R4, R4, 0x1ffffffe, RZ, 0xc0, !PT ;  /* 0x1ffffffe04047812 */ /* 0x000fc800078ec0ff */
[----:B------:R-:W-:Y:S01]  /*3b90*/  IADD3 R4, R3, -R4, RZ ;  /* 0x8000000403047210 */ /* 0x000fe20007ffe0ff */
[----:B--2---:R-:W-:-:S04]  /*3ba0*/  IMAD R11, R11, 0x40, R0 ;  /* 0x000000400b0b7824 */ /* 0x004fc800078e0200 */
[----:B------:R-:W-:-:S04]  /*3bb0*/  IMAD R11, R4, 0x8, R11 ;  /* 0x00000008040b7824 */ /* 0x000fc800078e020b */
[----:B------:R-:W-:Y:S01]  /*3bc0*/  @P1 IMAD.HI.U32 R4, R11, UR4, RZ ;  /* 0x000000040b041c27 */ /* 0x000fe2000f8e00ff */
[----:B------:R-:W-:-:S03]  /*3bd0*/  @UP0 ULDC UR4, c[0x0][0x450] ;  /* 0x0001140000040ab9 */ /* 0x000fc60000000800 */
[----:B------:R-:W-:Y:S01]  /*3be0*/  IMAD.MOV.U32 R3, RZ, RZ, R11 ;  /* 0x000000ffff037224 */ /* 0x000fe200078e000b */
[----:B------:R-:W-:Y:S01]  /*3bf0*/  @P2 SHF.R.U32.HI R3, RZ, UR4, R4 ;  /* 0x00000004ff032c19 */ /* 0x000fe20008011604 */
[----:B------:R-:W-:Y:S02]  /*3c00*/  UMOV UR4, 0xffffffc0 ;  /* 0xffffffc000047882 */ /* 0x000fe40000000000 */
[----:B------:R-:W-:Y:S02]  /*3c10*/  UIMAD UR4, UR46, UR4, 0x40 ;  /* 0x000000402e0474a4 */ /* 0x000fe4000f8e0204 */
[----:B------:R-:W1:Y:S02]  /*3c20*/  SHFL.IDX PT, R6, R3, 0x1, 0x1c1f ;  /* 0x003c1f0003067f89 */ /* 0x000e6400000e0000 */
[----:B------:R-:W-:Y:S02]  /*3c30*/  UIADD3 UR5, UR4, 0x1, URZ ;  /* 0x0000000104057890 */ /* 0x000fe4000fffe03f */
[----:B------:R-:W-:Y:S01]  /*3c40*/  UIMAD UR4, UR41, UR7, UR4 ;  /* 0x00000007290472a4 */ /* 0x000fe2000f8e0204 */
[----:B------:R-:W2:Y:S01]  /*3c50*/  SHFL.IDX PT, R3, R3, RZ, 0x1c1f ;  /* 0x001c1fff03037589 */ /* 0x000ea200000e0000 */
[----:B------:R-:W-:-:S04]  /*3c60*/  UIMAD UR5, UR41, UR7, UR5 ;  /* 0x00000007290572a4 */ /* 0x000fc8000f8e0205 */
[----:B------:R-:W-:Y:S01]  /*3c70*/  IADD3 R4, -R12, UR4, RZ ;  /* 0x000000040c047c10 */ /* 0x000fe2000fffe1ff */
[----:B------:R-:W-:Y:S01]  /*3c80*/  UIADD3 UR4, UR39, 0x28c40, URZ ;  /* 0x00028c4027047890 */ /* 0x000fe2000fffe03f */
[----:B------:R-:W-:-:S03]  /*3c90*/  IADD3 R5, -R5, UR5, -R12 ;  /* 0x0000000505057c10 */ /* 0x000fc6000fffe90c */
[----:B------:R-:W-:Y:S01]  /*3ca0*/  UPRMT UR4, UR44, 0x654, UR4 ;  /* 0x000006542c047896 */ /* 0x000fe20008000004 */
[----:B-1----:R-:W-:-:S08]  /*3cb0*/  VIADDMNMX R6, R6, R5, R4, PT ;  /* 0x0000000506067246 */ /* 0x002fd00003800104 */
[----:B------:R-:W-:Y:S01]  /*3cc0*/  SYNCS.ARRIVE.TRANS64.RED.A1T0 RZ, [UR4], RZ ;  /* 0x000000ffffff79a7 */ /* 0x000fe20008100404 */
[----:B------:R-:W-:Y:S01]  /*3cd0*/  BAR.SYNC.DEFER_BLOCKING 0xf, 0x100 ;  /* 0x03c4000000007b1d */ /* 0x000fe20000010000 */
[C---:B------:R-:W-:Y:S02]  /*3ce0*/  ISETP.GT.AND P1, PT, R6.reuse, RZ, PT ;  /* 0x000000ff0600720c */ /* 0x040fe40003f24270 */
[C---:B------:R-:W-:Y:S02]  /*3cf0*/  ISETP.GT.AND P2, PT, R6.reuse, 0x1, PT ;  /* 0x000000010600780c */ /* 0x040fe40003f44270 */
[----:B------:R-:W-:Y:S02]  /*3d00*/  ISETP.GT.AND P3, PT, R6, 0x8, PT ;  /* 0x000000080600780c */ /* 0x000fe40003f64270 */
        /* <DEDUP_REMOVED lines=39> */
[----:B--2---:R-:W-:Y:S02]  /*3f80*/  VIADDMNMX R5, R3, R5, R4, PT ;  /* 0x0000000503057246 */ /* 0x004fe40003800104 */
[----:B------:R-:W-:Y:S02]  /*3f90*/  FSEL R54, R54, -INF , P2 ;  /* 0xff80000036367808 */ /* 0x000fe40001000000 */
[----:B------:R-:W-:Y:S02]  /*3fa0*/  FMNMX.FTZ R7, R51, R8, !PT ;  /* 0x0000000833077209 */ /* 0x000fe40007810000 */
[----:B------:R-:W-:Y:S02]  /*3fb0*/  FSEL R55, R55, -INF , P1 ;  /* 0xff80000037377808 */ /* 0x000fe40000800000 */
[----:B------:R-:W-:-:S02]  /*3fc0*/  ISETP.GT.AND P1, PT, R5, RZ, PT ;  /* 0x000000ff0500720c */ /* 0x000fc40003f24270 */
[C---:B------:R-:W-:Y:S02]  /*3fd0*/  ISETP.GT.AND P2, PT, R5.reuse, 0x1, PT ;  /* 0x000000010500780c */ /* 0x040fe40003f44270 */
[----:B------:R-:W-:Y:S02]  /*3fe0*/  FMNMX.FTZ R6, R54, R7, !PT ;  /* 0x0000000736067209 */ /* 0x000fe40007810000 */
[----:B------:R-:W-:Y:S02]  /*3ff0*/  ISETP.GT.AND P3, PT, R5, 0x8, PT ;  /* 0x000000080500780c */ /* 0x000fe40003f64270 */
[----:B------:R-:W-:Y:S02]  /*4000*/  FSEL R24, R24, -INF , P1 ;  /* 0xff80000018187808 */ /* 0x000fe40000800000 */
[----:B------:R-:W-:Y:S02]  /*4010*/  FSEL R25, R25, -INF , P2 ;  /* 0xff80000019197808 */ /* 0x000fe40001000000 */
[----:B------:R-:W-:-:S02]  /*4020*/  FMNMX.FTZ R6, R55, R6, !PT ;  /* 0x0000000637067209 */ /* 0x000fc40007810000 */
[C---:B------:R-:W-:Y:S02]  /*4030*/  ISETP.GT.AND P1, PT, R5.reuse, 0x9, PT ;  /* 0x000000090500780c */ /* 0x040fe40003f24270 */
[----:B------:R-:W-:Y:S01]  /*4040*/  FSEL R28, R28, -INF , P3 ;  /* 0xff8000001c1c7808 */ /* 0x000fe20001800000 */
[----:B------:R-:W1:Y:S01]  /*4050*/  SHFL.BFLY PT, R7, R6, 0x2, 0x1f ;  /* 0x0c401f0006077f89 */ /* 0x000e6200000e0000 */
        /* <DEDUP_REMOVED lines=19> */
[----:B-1----:R-:W-:Y:S02]  /*4190*/  FMNMX.FTZ R7, R6, R7, !PT ;  /* 0x0000000706077209 */ /* 0x002fe40007810000 */
[----:B------:R-:W-:Y:S02]  /*41a0*/  ISETP.GT.AND P2, PT, R5, 0x28, PT ;  /* 0x000000280500780c */ /* 0x000fe40003f44270 */
[----:B------:R-:W-:Y:S01]  /*41b0*/  FSEL R41, R41, -INF , P1 ;  /* 0xff80000029297808 */ /* 0x000fe20000800000 */
[----:B------:R-:W1:Y:S01]  /*41c0*/  SHFL.BFLY PT, R8, R7, 0x1, 0x1f ;  /* 0x0c201f0007087f89 */ /* 0x000e6200000e0000 */
        /* <DEDUP_REMOVED lines=18> */
[----:B-1----:R-:W-:-:S02]  /*42f0*/  FMNMX.FTZ R4, R7, R8, !PT ;  /* 0x0000000807047209 */ /* 0x002fc40007810000 */
[----:B------:R-:W-:Y:S02]  /*4300*/  FMNMX.FTZ R6, R53, R6, !PT ;  /* 0x0000000635067209 */ /* 0x000fe40007810000 */
[C---:B------:R-:W-:Y:S01]  /*4310*/  FSETP.NEU.FTZ.AND P2, PT, R4.reuse, -INF , PT ;  /* 0xff8000000400780b */ /* 0x040fe20003f5d000 */
[----:B------:R-:W-:Y:S02]  /*4320*/  FMUL.FTZ R7, R4, UR14 ;  /* 0x0000000e04077c20 */ /* 0x000fe40008410000 */
[----:B------:R-:W1:Y:S03]  /*4330*/  SHFL.BFLY PT, R3, R6, 0x2, 0x1f ;  /* 0x0c401f0006037f89 */ /* 0x000e6600000e0000 */
        /* <DEDUP_REMOVED lines=15> */
[----:B------:R-:W2:Y:S01]  /*4430*/  MUFU.EX2 R27, R27 ;  /* 0x0000001b001b7308 */ /* 0x000ea20000000800 */
[--C-:B------:R-:W-:Y:S01]  /*4440*/  FFMA.FTZ R51, R51, UR14, -R10.reuse ;  /* 0x0000000e33337c23 */ /* 0x100fe2000801080a */
[----:B-1----:R-:W-:Y:S01]  /*4450*/  FMNMX.FTZ R5, R6, R3, !PT ;  /* 0x0000000306057209 */ /* 0x002fe20007810000 */
[--C-:B------:R-:W-:Y:S01]  /*4460*/  FFMA.FTZ R54, R54, UR14, -R10.reuse ;  /* 0x0000000e36367c23 */ /* 0x100fe2000801080a */
[----:B------:R-:W-:-:S03]  /*4470*/  FFMA.FTZ R55, R55, UR14, -R10 ;  /* 0x0000000e37377c23 */ /* 0x000fc6000801080a */
[----:B------:R-:W1:Y:S01]  /*4480*/  SHFL.BFLY PT, R6, R5, 0x1, 0x1f ;  /* 0x0c201f0005067f89 */ /* 0x000e6200000e0000 */
[----:B------:R-:W-:Y:S08]  /*4490*/  MUFU.EX2 R30, R30 ;  /* 0x0000001e001e7308 */ /* 0x000ff00000000800 */
[----:B------:R-:W3:Y:S01]  /*44a0*/  MUFU.EX2 R31, R31 ;  /* 0x0000001f001f7308 */ /* 0x000ee20000000800 */
[----:B--2---:R-:W-:-:S07]  /*44b0*/  F2FP.BF16.F32.PACK_AB R161, R27, R26 ;  /* 0x0000001a1ba1723e */ /* 0x004fce00000010ff */
[----:B------:R-:W-:Y:S01]  /*44c0*/  MUFU.EX2 R34, R34 ;  /* 0x0000002200227308 */ /* 0x000fe20000000800 */
[----:B-1----:R-:W-:-:S07]  /*44d0*/  FMNMX.FTZ R3, R5, R6, !PT ;  /* 0x0000000605037209 */ /* 0x002fce0007810000 */
[----:B------:R-:W-:Y:S01]  /*44e0*/  MUFU.EX2 R35, R35 ;  /* 0x0000002300237308 */ /* 0x000fe20000000800 */
[----:B---3--:R-:W-:Y:S02]  /*44f0*/  F2FP.BF16.F32.PACK_AB R163, R31, R30 ;  /* 0x0000001e1fa3723e */ /* 0x008fe400000010ff */
[C---:B------:R-:W-:Y:S01]  /*4500*/  FSETP.NEU.FTZ.AND P1, PT, R3.reuse, -INF , PT ;  /* 0xff8000000300780b */ /* 0x040fe20003f3d000 */
[----:B------:R-:W-:-:S04]  /*4510*/  FMUL.FTZ R5, R3, UR14 ;  /* 0x0000000e03057c20 */ /* 0x000fc80008410000 */
[----:B------:R-:W-:Y:S01]  /*4520*/  MUFU.EX2 R38, R38 ;  /* 0x0000002600267308 */ /* 0x000fe20000000800 */
[----:B------:R-:W-:Y:S02]  /*4530*/  FSEL R9, R5, RZ, P1 ;  /* 0x000000ff05097208 */ /* 0x000fe40000800000 */
[----:B------:R-:W-:-:S03]  /*4540*/  LEA.HI R5, R17, R16, RZ, 0x4 ;  /* 0x0000001011057211 */ /* 0x000fc600078f20ff */
        /* <DEDUP_REMOVED lines=20> */
[--C-:B------:R-:W-:Y:S01]  /*4690*/  FFMA.FTZ R45, R45, UR14, -R9.reuse ;  /* 0x0000000e2d2d7c23 */ /* 0x100fe20008010809 */
[----:B------:R-:W-:Y:S01]  /*46a0*/  SHF.L.U32 R15, R6, 0x6, RZ ;  /* 0x00000006060f7819 */ /* 0x000fe200000006ff */
        /* <DEDUP_REMOVED lines=13> */
[----:B------:R-:W-:-:S02]  /*4780*/  LOP3.LUT P1, RZ, R8, 0x2, RZ, 0xc0, !PT ;  /* 0x0000000208ff7812 */ /* 0x000fc4000782c0ff */
[----:B------:R-:W-:Y:S02]  /*4790*/  LOP3.LUT R14, R5, 0x8, R14, 0xf8, !PT ;  /* 0x00000008050e7812 */ /* 0x000fe400078ef80e */
[----:B------:R-:W-:Y:S02]  /*47a0*/  SHF.R.U32.HI R5, RZ, 0x3, R5 ;  /* 0x00000003ff057819 */ /* 0x000fe40000011605 */
[----:B------:R-:W-:Y:S01]  /*47b0*/  LOP3.LUT P2, RZ, R8, 0x4, RZ, 0xc0, !PT ;  /* 0x0000000408ff7812 */ /* 0x000fe2000784c0ff */
[----:B------:R-:W-:Y:S01]  /*47c0*/  MUFU.EX2 R32, R32 ;  /* 0x0000002000207308 */ /* 0x000fe20000000800 */
[----:B------:R-:W-:Y:S01]  /*47d0*/  LOP3.LUT R14, R14, R5, RZ, 0x3c, !PT ;  /* 0x000000050e0e7212 */ /* 0x000fe200078e3cff */
[----:B------:R-:W-:Y:S01]  /*47e0*/  FADD.FTZ R5, R26, R27 ;  /* 0x0000001b1a057221 */ /* 0x000fe20000010000 */
[----:B-1----:R-:W-:Y:S02]  /*47f0*/  F2FP.BF16.F32.PACK_AB R160, R25, R24 ;  /* 0x0000001819a0723e */ /* 0x002fe400000010ff */
[----:B------:R-:W-:Y:S01]  /*4800*/  IADD3 R14, R14, R15, R7 ;  /* 0x0000000f0e0e7210 */ /* 0x000fe20007ffe007 */
[----:B------:R-:W-:Y:S01]  /*4810*/  FADD.FTZ R6, R30, R5 ;  /* 0x000000051e067221 */ /* 0x000fe20000010000 */
[----:B------:R-:W-:Y:S01]  /*4820*/  F2FP.BF16.F32.PACK_AB R157, R35, R34 ;  /* 0x00000022239d723e */ /* 0x000fe200000010ff */
[----:B------:R-:W1:Y:S01]  /*4830*/  MUFU.EX2 R33, R33 ;  /* 0x0000002100217308 */ /* 0x000e620000000800 */
[----:B------:R-:W-:Y:S01]  /*4840*/  LEA R10, R14, UR39, 0x1 ;  /* 0x000000270e0a7c11 */ /* 0x000fe2000f8e08ff */
[----:B------:R-:W-:Y:S01]  /*4850*/  FADD.FTZ R5, R31, R6 ;  /* 0x000000061f057221 */ /* 0x000fe20000010000 */
[----:B--2---:R-:W-:-:S02]  /*4860*/  F2FP.BF16.F32.PACK_AB R162, R29, R28 ;  /* 0x0000001c1da2723e */ /* 0x004fc400000010ff */
[----:B------:R-:W-:Y:S01]  /*4870*/  IADD3 R9, R10, 0x26840, RZ ;  /* 0x000268400a097810 */ /* 0x000fe20007ffe0ff */
        /* <DEDUP_REMOVED lines=9> */
[----:B-1----:R-:W-:Y:S02]  /*4910*/  F2FP.BF16.F32.PACK_AB R156, R33, R32 ;  /* 0x00000020219c723e */ /* 0x002fe400000010ff */
[----:B------:R-:W-:-:S04]  /*4920*/  FADD.FTZ R6, R32, R5 ;  /* 0x0000000520067221 */ /* 0x000fc80000010000 */
[----:B------:R-:W-:Y:S01]  /*4930*/  FADD.FTZ R5, R33, R6 ;  /* 0x0000000621057221 */ /* 0x000fe20000010000 */
[----:B------:R-:W1:Y:S03]  /*4940*/  MUFU.EX2 R37, R37 ;  /* 0x0000002500257308 */ /* 0x000e660000000800 */
[----:B--2---:R-:W-:-:S05]  /*4950*/  FADD.FTZ R6, R36, R5 ;  /* 0x0000000524067221 */ /* 0x004fca0000010000 */
[----:B------:R-:W2:Y:S01]  /*4960*/  MUFU.EX2 R42, R42 ;  /* 0x0000002a002a7308 */ /* 0x000ea20000000800 */
[C---:B----4-:R-:W-:Y:S01]  /*4970*/  FADD.FTZ R7, R39.reuse, R8 ;  /* 0x0000000827077221 */ /* 0x050fe20000010000 */
[----:B------:R-:W-:-:S06]  /*4980*/  F2FP.BF16.F32.PACK_AB R159, R39, R38 ;  /* 0x00000026279f723e */ /* 0x000fcc00000010ff */
[----:B------:R-:W4:Y:S01]  /*4990*/  MUFU.EX2 R40, R40 ;  /* 0x0000002800287308 */ /* 0x000f220000000800 */
[C---:B-1----:R-:W-:Y:S01]  /*49a0*/  FADD.FTZ R5, R37.reuse, R6 ;  /* 0x0000000625057221 */ /* 0x042fe20000010000 */
[----:B------:R-:W-:-:S06]  /*49b0*/  F2FP.BF16.F32.PACK_AB R158, R37, R36 ;  /* 0x00000024259e723e */ /* 0x000fcc00000010ff */
[----:B------:R-:W1:Y:S01]  /*49c0*/  MUFU.EX2 R43, R43 ;  /* 0x0000002b002b7308 */ /* 0x000e620000000800 */
[----:B--2---:R-:W-:Y:S01]  /*49d0*/  FADD.FTZ R8, R42, R7 ;  /* 0x000000072a087221 */ /* 0x004fe20000010000 */
[----:B------:R-:W-:-:S05]  /*49e0*/  IMAD.MOV.U32 R7, RZ, RZ, 0x20 ;  /* 0x00000020ff077424 */ /* 0x000fca00078e00ff */
[----:B------:R-:W-:Y:S01]  /*49f0*/  SEL R7, R7, 0xffffffe0, !P1 ;  /* 0xffffffe007077807 */ /* 0x000fe20004800000 */
[----:B------:R-:W2:Y:S01]  /*4a00*/  MUFU.EX2 R41, R41 ;  /* 0x0000002900297308 */ /* 0x000ea20000000800 */
[----:B----4-:R-:W-:-:S07]  /*4a10*/  FADD.FTZ R6, R40, R5 ;  /* 0x0000000528067221 */ /* 0x010fce0000010000 */
[----:B------:R-:W4:Y:S01]  /*4a20*/  MUFU.EX2 R46, R46 ;  /* 0x0000002e002e7308 */ /* 0x000f220000000800 */
[C---:B-1----:R-:W-:Y:S01]  /*4a30*/  FADD.FTZ R15, R43.reuse, R8 ;  /* 0x000000082b0f7221 */ /* 0x042fe20000010000 */
[----:B------:R-:W-:Y:S01]  /*4a40*/  VIADD R8, R10, 0x26800 ;  /* 0x000268000a087836 */ /* 0x000fe20000000000 */
[----:B------:R-:W-:-:S03]  /*4a50*/  F2FP.BF16.F32.PACK_AB R153, R43, R42 ;  /* 0x0000002a2b99723e */ /* 0x000fc600000010ff */
[C---:B------:R-:W-:Y:S02]  /*4a60*/  @P2 VIADD R9, R8.reuse, 0xffffffc0 ;  /* 0xffffffc008092836 */ /* 0x040fe40000000000 */
[----:B------:R-:W1:Y:S01]  /*4a70*/  MUFU.EX2 R44, R44 ;  /* 0x0000002c002c7308 */ /* 0x000e620000000800 */
[C---:B--2---:R-:W-:Y:S01]  /*4a80*/  FADD.FTZ R5, R41.reuse, R6 ;  /* 0x0000000629057221 */ /* 0x044fe20000010000 */
[----:B------:R-:W-:Y:S01]  /*4a90*/  IMAD.IADD R8, R8, 0x1, R7 ;  /* 0x0000000108087824 */ /* 0x000fe200078e0207 */
[----:B------:R-:W-:Y:S02]  /*4aa0*/  F2FP.BF16.F32.PACK_AB R152, R41, R40 ;  /* 0x000000282998723e */ /* 0x000fe400000010ff */
[----:B------:R-:W-:Y:S02]  /*4ab0*/  IADD3 R7, R7, R9, RZ ;  /* 0x0000000907077210 */ /* 0x000fe40007ffe0ff */
[----:B------:R3:W-:Y:S01]  /*4ac0*/  STSM.16.M88.4 [R8], R156 ;  /* 0x0000009c08007844 */ /* 0x0007e20000000200 */
[----:B------:R-:W2:Y:S01]  /*4ad0*/  MUFU.EX2 R47, R47 ;  /* 0x0000002f002f7308 */ /* 0x000ea20000000800 */
[----:B----4-:R-:W-:-:S07]  /*4ae0*/  FADD.FTZ R14, R46, R15 ;  /* 0x0000000f2e0e7221 */ /* 0x010fce0000010000 */
[----:B------:R-:W4:Y:S01]  /*4af0*/  MUFU.EX2 R45, R45 ;  /* 0x0000002d002d7308 */ /* 0x000f220000000800 */
[----:B-1----:R-:W-:-:S07]  /*4b00*/  FADD.FTZ R6, R44, R5 ;  /* 0x000000052c067221 */ /* 0x002fce0000010000 */
[----:B------:R-:W-:Y:S01]  /*4b10*/  MUFU.EX2 R50, R50 ;  /* 0x0000003200327308 */ /* 0x000fe20000000800 */
[C---:B--2---:R-:W-:Y:S01]  /*4b20*/  F2FP.BF16.F32.PACK_AB R155, R47.reuse, R46 ;  /* 0x0000002e2f9b723e */ /* 0x044fe200000010ff */
[----:B------:R-:W-:-:S06]  /*4b30*/  FADD.FTZ R47, R47, R14 ;  /* 0x0000000e2f2f7221 */ /* 0x000fcc0000010000 */
[----:B------:R-:W1:Y:S01]  /*4b40*/  MUFU.EX2 R51, R51 ;  /* 0x0000003300337308 */ /* 0x000e620000000800 */
[C---:B----4-:R-:W-:Y:S01]  /*4b50*/  F2FP.BF16.F32.PACK_AB R154, R45.reuse, R44 ;  /* 0x0000002c2d9a723e */ /* 0x050fe200000010ff */
        /* <DEDUP_REMOVED lines=9> */
[----:B--2---:R-:W-:Y:S01]  /*4bf0*/  F2FP.BF16.F32.PACK_AB R164, R49, R48 ;  /* 0x0000003031a4723e */ /* 0x004fe200000010ff */
[----:B------:R-:W-:-:S04]  /*4c00*/  FADD.FTZ R48, R48, R45 ;  /* 0x0000002d30307221 */ /* 0x000fc80000010000 */
[----:B------:R-:W-:Y:S02]  /*4c10*/  FADD.FTZ R49, R49, R48 ;  /* 0x0000003031317221 */ /* 0x000fe40000010000 */
[----:B------:R-:W2:Y:S01]  /*4c20*/  MUFU.EX2 R53, R53 ;  /* 0x0000003500357308 */ /* 0x000ea20000000800 */
[----:B-1----:R-:W-:-:S07]  /*4c30*/  FADD.FTZ R6, R54, R51 ;  /* 0x0000003336067221 */ /* 0x002fce0000010000 */
[----:B------:R-:W1:Y:S01]  /*4c40*/  MUFU.EX2 R55, R55 ;  /* 0x0000003700377308 */ /* 0x000e620000000800 */
[----:B--2---:R-:W-:Y:S01]  /*4c50*/  F2FP.BF16.F32.PACK_AB R166, R53, R52 ;  /* 0x0000003435a6723e */ /* 0x004fe200000010ff */
[----:B------:R-:W-:-:S04]  /*4c60*/  FADD.FTZ R52, R52, R49 ;  /* 0x0000003134347221 */ /* 0x000fc80000010000 */
[----:B------:R-:W-:Y:S01]  /*4c70*/  FADD.FTZ R5, R53, R52 ;  /* 0x0000003435057221 */ /* 0x000fe20000010000 */
[C---:B-1----:R-:W-:Y:S01]  /*4c80*/  F2FP.BF16.F32.PACK_AB R167, R55.reuse, R54 ;  /* 0x0000003637a7723e */ /* 0x042fe200000010ff */
[----:B------:R-:W-:-:S04]  /*4c90*/  FADD.FTZ R6, R55, R6 ;  /* 0x0000000637067221 */ /* 0x000fc80000010000 */
[----:B------:R3:W-:Y:S01]  /*4ca0*/  STSM.16.M88.4 [R7], R164 ;  /* 0x000000a407007844 */ /* 0x0007e20000000200 */
[----:B------:R-:W-:Y:S05]  /*4cb0*/  @!P0 BRA `(.L_x_7277) ;  /* 0x0000000000048947 */ /* 0x000fea0003800000 */
[----:B------:R-:W-:Y:S01]  /*4cc0*/  BPT.TRAP 0x1 ;  /* 0x000000040000795c */ /* 0x000fe20000300000 */
.L_x_7277:
[----:B------:R1:W2:Y:S01]  /*4cd0*/  SYNCS.PHASECHK.TRANS64.TRYWAIT P1, [UR39+0x28c50], R13 ;  /* 0x028c500dff0075a7 */ /* 0x0002a20008020167 */
[----:B------:R-:W-:Y:S05]  /*4ce0*/  @!P0 BRA `(.L_x_7278) ;  /* 0x0000000000048947 */ /* 0x000fea0003800000 */
[----:B------:R-:W-:Y:S01]  /*4cf0*/  BPT.TRAP 0x1 ;  /* 0x000000040000795c */ /* 0x000fe20000300000 */
.L_x_7278:
[----:B--2---:R-:W-:Y:S05]  /*4d00*/  @P1 BRA `(.L_x_7279) ;  /* 0x0000000000081947 */ /* 0x004fea0003800000 */
[----:B------:R-:W2:Y:S02]  /*4d10*/  SYNCS.PHASECHK.TRANS64.TRYWAIT P1, [UR39+0x28c50], R13 ;  /* 0x028c500dff0075a7 */ /* 0x000ea40008020167 */
[----:B--2---:R-:W-:Y:S05]  /*4d20*/  @!P1 BRA `(.L_x_7280) ;  /* 0x000000a400c89947 */ /* 0x004fea0003800000 */
.L_x_7279:
        /* <DEDUP_REMOVED lines=36> */
.L_x_7281:
[----:B------:R-:W4:Y:S01]  /*4f70*/  S2UR UR4, SR_CTAID.X ;  /* 0x00000000000479c3 */ /* 0x000f220000002500 */
[----:B------:R-:W-:Y:S02]  /*4f80*/  UISETP.NE.AND UP0, UPT, UR45, URZ, UPT ;  /* 0x0000003f2d00728c */ /* 0x000fe4000bf05270 */
[----:B------:R-:W-:Y:S02]  /*4f90*/  UIMAD UR7, UR41, UR7, -UR6 ;  /* 0x00000007290772a4 */ /* 0x000fe4000f8e0a06 */
[----:B------:R-:W-:-:S07]  /*4fa0*/  UIADD3 UR25, UR46, -0x2, URZ ;  /* 0xfffffffe2e197890 */ /* 0x000fce000fffe03f */
[----:B------:R-:W-:Y:S01]  /*4fb0*/  @UP0 ULDC UR11, c[0x0][0x450] ;  /* 0x00011400000b0ab9 */ /* 0x000fe20000000800 */
[----:B----4-:R-:W-:-:S03]  /*4fc0*/  USHF.L.U32 UR10, UR4, 0x6, URZ ;  /* 0x00000006040a7899 */ /* 0x010fc6000800063f */
[----:B------:R-:W-:Y:S02]  /*4fd0*/  @UP0 ULDC UR4, c[0x0][0x44c] ;  /* 0x0001130000040ab9 */ /* 0x000fe40000000800 */
[----:B------:R-:W-:Y:S02]  /*4fe0*/  UIMAD.WIDE.U32 UR4, UR10, UR4, URZ ;  /* 0x000000040a0472a5 */ /* 0x000fe4000f8e003f */
[----:B------:R-:W-:Y:S02]  /*4ff0*/  UMOV UR6, UR10 ;  /* 0x0000000a00067c82 */ /* 0x000fe40008000000 */
[----:B------:R-:W-:Y:S02]  /*5000*/  @UP0 USHF.R.U32.HI UR6, URZ, UR11, UR5 ;  /* 0x0000000b3f060299 */ /* 0x000fe40008011605 */
[----:B------:R-:W-:Y:S02]  /*5010*/  UIADD3 UR5, UR39, 0x28c60, URZ ;  /* 0x00028c6027057890 */ /* 0x000fe4000fffe03f */
[----:B------:R-:W-:-:S02]  /*5020*/  UIADD3 UR6, UR7, UR6, URZ ;  /* 0x0000000607067290 */ /* 0x000fc4000fffe03f */
[----:B------:R-:W-:Y:S02]  /*5030*/  UPRMT UR5, UR44, 0x654, UR5 ;  /* 0x000006542c057896 */ /* 0x000fe40008000005 */
[----:B------:R-:W-:-:S04]  /*5040*/  USHF.R.S32.HI UR4, URZ, 0x1f, UR6 ;  /* 0x0000001f3f047899 */ /* 0x000fc80008011406 */
[----:B------:R-:W-:-:S03]  /*5050*/  ULEA.HI UR4, UR4, UR6, URZ, 0x6 ;  /* 0x0000000604047291 */ /* 0x000fc6000f8f303f */
[----:B------:R-:W-:Y:S01]  /*5060*/  SYNCS.ARRIVE.TRANS64.RED.A1T0 RZ, [UR5], RZ ;  /* 0x000000ffffff79a7 */ /* 0x000fe20008100405 */
[----:B------:R-:W-:Y:S01]  /*5070*/  USHF.R.S32.HI UR4, URZ, 0x6, UR4 ;  /* 0x000000063f047899 */ /* 0x000fe20008011404 */
[----:B------:R-:W-:-:S03]  /*5080*/  UMOV UR5, URZ ;  /* 0x0000003f00057c82 */ /* 0x000fc60008000000 */
[----:B------:R-:W-:-:S04]  /*5090*/  UISETP.LT.AND UP0, UPT, UR40, UR4, UPT ;  /* 0x000000042800728c */ /* 0x000fc8000bf01270 */
[----:B------:R-:W-:-:S03]  /*50a0*/  USEL UR7, UR40, UR4, !UP0 ;  /* 0x0000000428077287 */ /* 0x000fc6000c000000 */
[----:B------:R-:W-:Y:S01]  /*50b0*/  UMOV UR4, URZ ;  /* 0x0000003f00047c82 */ /* 0x000fe20008000000 */
[----:B------:R-:W-:-:S06]  /*50c0*/  UISETP.GE.AND UP0, UPT, UR25, UR7, UPT ;  /* 0x000000071900728c */ /* 0x000fcc000bf06270 */
[----:B------:R-:W-:-:S13]  /*50d0*/  PLOP3.LUT P1, PT, PT, PT, UP0, 0x80, 0x0 ;  /* 0x000000000000781c */ /* 0x000fda0003f2f008 */
[----:B------:R-:W-:Y:S05]  /*50e0*/  @!P1 BRA `(.L_x_7282) ;  /* 0x0000001c009c9947 */ /* 0x000fea0003800000 */
[----:B------:R-:W-:Y:S01]  /*50f0*/  IMAD.MOV.U32 R15, RZ, RZ, R4 ;  /* 0x000000ffff0f7224 */ /* 0x000fe200078e0004 */
[----:B------:R-:W-:Y:S01]  /*5100*/  UMOV UR5, URZ ;  /* 0x0000003f00057c82 */ /* 0x000fe20008000000 */
[----:B--2---:R-:W-:Y:S01]  /*5110*/  IMAD.MOV.U32 R14, RZ, RZ, R3 ;  /* 0x000000ffff0e7224 */ /* 0x004fe200078e0003 */
[----:B------:R-:W-:Y:S01]  /*5120*/  UMOV UR6, URZ ;  /* 0x0000003f00067c82 */ /* 0x000fe20008000000 */
[----:B------:R-:W-:Y:S01]  /*5130*/  ULDC UR29, c[0x0][0x288] ;  /* 0x0000a200001d7ab9 */ /* 0x000fe20000000800 */
[----:B------:R-:W-:Y:S01]  /*5140*/  ULDC UR28, c[0x0][0x2f0] ;  /* 0x0000bc00001c7ab9 */ /* 0x000fe20000000800 */
[----:B------:R-:W-:-:S05]  /*5150*/  ULDC UR26, c[0x0][0x988] ;  /* 0x00026200001a7ab9 */ /* 0x000fca0000000800 */
.L_x_7293:
[----:B------:R-:W-:-:S04]  /*5160*/  UIADD3 UR4, UR6, 0x1, URZ ;  /* 0x0000000106047890 */ /* 0x000fc8000fffe03f */
[----:B------:R-:W-:-:S04]  /*5170*/  UISETP.NE.AND UP0, UPT, UR4, 0x2, UPT ;  /* 0x000000020400788c */ /* 0x000fc8000bf05270 */
[----:B------:R-:W-:Y:S02]  /*5180*/  USEL UR10, URZ, 0x1, UP0 ;  /* 0x000000013f0a7887 */ /* 0x000fe40008000000 */
[----:B------:R-:W-:Y:S02]  /*5190*/  USEL UR4, UR4, URZ, UP0 ;  /* 0x0000003f04047287 */ /* 0x000fe40008000000 */
[----:B------:R-:W-:Y:S01]  /*51a0*/  ULOP3.LUT UR5, UR5, UR10, URZ, 0x3c, !UPT ;  /* 0x0000000a05057292 */ /* 0x000fe2000f8e3c3f */
[----:B------:R-:W-:Y:S11]  /*51b0*/  @!P0 BRA `(.L_x_7283) ;  /* 0x0000000000048947 */ /* 0x000ff60003800000 */
[----:B------:R-:W-:Y:S01]  /*51c0*/  BPT.TRAP 0x1 ;  /* 0x000000040000795c */ /* 0x000fe20000300000 */
.L_x_7283:
[----:B------:R-:W-:Y:S01]  /*51d0*/  ULEA UR27, UR4, UR39, 0x3 ;  /* 0x00000027041b7291 */ /* 0x000fe2000f8e183f */
[----:B01----:R-:W-:-:S04]  /*51e0*/  MOV R13, UR5 ;  /* 0x00000005000d7c02 */ /* 0x003fc80008000f00 */
[----:B------:R-:W-:-:S04]  /*51f0*/  SHF.L.U32 R13, R13, 0x1f, RZ ;  /* 0x0000001f0d0d7819 */ /* 0x000fc800000006ff */
[----:B------:R0:W1:Y:S01]  /*5200*/  SYNCS.PHASECHK.TRANS64.TRYWAIT P1, [UR27+0x28c30], R13 ;  /* 0x028c300dff0075a7 */ /* 0x000062000802015b */
[----:B------:R-:W-:Y:S05]  /*5210*/  @!P0 BRA `(.L_x_7284) ;  /* 0x0000000000048947 */ /* 0x000fea0003800000 */
[----:B------:R-:W-:Y:S01]  /*5220*/  BPT.TRAP 0x1 ;  /* 0x000000040000795c */ /* 0x000fe20000300000 */
.L_x_7284:
[----:B-1----:R-:W-:Y:S05]  /*5230*/  @P1 BRA `(.L_x_7285) ;  /* 0x0000000000081947 */ /* 0x002fea0003800000 */
[----:B------:R-:W1:Y:S02]  /*5240*/  SYNCS.PHASECHK.TRANS64.TRYWAIT P1, [UR27+0x28c30], R13 ;  /* 0x028c300dff0075a7 */ /* 0x000e64000802015b */
[----:B-1----:R-:W-:Y:S05]  /*5250*/  @!P1 BRA `(.L_x_7286) ;  /* 0x000000a000949947 */ /* 0x002fea0003800000 */
.L_x_7285:
        /* <DEDUP_REMOVED lines=22> */
.L_x_7287:
[----:B------:R-:W-:Y:S01]  /*53c0*/  UISETP.NE.AND UP0, UPT, UR45, URZ, UPT ;  /* 0x0000003f2d00728c */ /* 0x000fe2000bf05270 */
[----:B------:R-:W-:Y:S01]  /*53d0*/  IMAD.MOV.U32 R3, RZ, RZ, R11 ;  /* 0x000000ffff037224 */ /* 0x000fe200078e000b */
[----:B------:R-:W-:Y:S01]  /*53e0*/  UMOV UR14, UR26 ;  /* 0x0000001a000e7c82 */ /* 0x000fe20008000000 */
[----:B------:R-:W-:-:S03]  /*53f0*/  IMAD.U32 R19, RZ, RZ, UR28 ;  /* 0x0000001cff137e24 */ /* 0x000fc6000f8e00ff */
[----:B------:R-:W-:Y:S02]  /*5400*/  PLOP3.LUT P1, PT, PT, PT, UP0, 0x80, 0x0 ;  /* 0x000000000000781c */ /* 0x000fe40003f2f008 */
[----:B------:R-:W-:-:S03]  /*5410*/  PLOP3.LUT P2, PT, PT, PT, UP0, 0x80, 0x0 ;  /* 0x000000000000781c */ /* 0x000fc60003f4f008 */
[----:B------:R-:W-:-:S08]  /*5420*/  @UP0 ULDC UR10, c[0x0][0x44c] ;  /* 0x00011300000a0ab9 */ /* 0x000fd00000000800 */
[----:B-1----:R-:W-:Y:S01]  /*5430*/  @P1 IMAD.HI.U32 R4, R11, UR10, RZ ;  /* 0x0000000a0b041c27 */ /* 0x002fe2000f8e00ff */
[----:B------:R-:W-:-:S04]  /*5440*/  @UP0 ULDC UR10, c[0x0][0x450] ;  /* 0x00011400000a0ab9 */ /* 0x000fc80000000800 */
[----:B------:R-:W-:Y:S01]  /*5450*/  @P2 SHF.R.U32.HI R3, RZ, UR10, R4 ;  /* 0x0000000aff032c19 */ /* 0x000fe20008011604 */
[----:B------:R-:W-:Y:S02]  /*5460*/  UMOV UR10, 0xffffffc0 ;  /* 0xffffffc0000a7882 */ /* 0x000fe40000000000 */
[----:B------:R-:W-:Y:S02]  /*5470*/  UIMAD UR10, UR25, UR10, 0x1 ;  /* 0x00000001190a74a4 */ /* 0x000fe4000f8e020a */
[----:B------:R-:W1:Y:S04]  /*5480*/  SHFL.IDX PT, R17, R3, 0x1, 0x1c1f ;  /* 0x003c1f0003117f89 */ /* 0x000e6800000e0000 */
[----:B------:R-:W-:Y:S01]  /*5490*/  IADD3 R4, -R12, UR10, RZ ;  /* 0x0000000a0c047c10 */ /* 0x000fe2000fffe1ff */
[----:B------:R-:W2:Y:S01]  /*54a0*/  SHFL.IDX PT, R3, R3, RZ, 0x1c1f ;  /* 0x001c1fff03037589 */ /* 0x000ea200000e0000 */
[----:B------:R-:W-:-:S03]  /*54b0*/  UIADD3 UR10, UR27, 0x28c40, URZ ;  /* 0x00028c401b0a7890 */ /* 0x000fc6000fffe03f */
[----:B------:R-:W-:Y:S01]  /*54c0*/  IMAD R4, R19, UR41, R4 ;  /* 0x0000002913047c24 */ /* 0x000fe2000f8e0204 */
[----:B------:R-:W-:-:S09]  /*54d0*/  UPRMT UR10, UR44, 0x654, UR10 ;  /* 0x000006542c0a7896 */ /* 0x000fd2000800000a */
[----:B------:R-:W-:Y:S01]  /*54e0*/  SYNCS.ARRIVE.TRANS64.RED.A1T0 RZ, [UR10], RZ ;  /* 0x000000ffffff79a7 */ /* 0x000fe2000810040a */
[----:B-1----:R-:W-:-:S04]  /*54f0*/  IADD3 R17, R17, -UR29, R4 ;  /* 0x8000001d11117c10 */ /* 0x002fc8000fffe004 */
[C---:B------:R-:W-:Y:S02]  /*5500*/  ISETP.GT.AND P1, PT, R17.reuse, RZ, PT ;  /* 0x000000ff1100720c */ /* 0x040fe40003f24270 */
[C---:B------:R-:W-:Y:S02]  /*5510*/  ISETP.GT.AND P2, PT, R17.reuse, 0x1, PT ;  /* 0x000000011100780c */ /* 0x040fe40003f44270 */
        /* <DEDUP_REMOVED lines=44> */
[----:B------:R-:W-:-:S04]  /*57e0*/  FMNMX.FTZ R16, R182, R17, !PT ;  /* 0x00000011b6107209 */ /* 0x000fc80007810000 */
[----:B------:R-:W-:Y:S02]  /*57f0*/  FMNMX.FTZ R18, R183, R16, !PT ;  /* 0x00000010b7127209 */ /* 0x000fe40007810000 */
[----:B--2---:R-:W-:-:S03]  /*5800*/  IADD3 R16, R3, -UR29, R4 ;  /* 0x8000001d03107c10 */ /* 0x004fc6000fffe004 */
[----:B------:R-:W1:Y:S01]  /*5810*/  SHFL.BFLY PT, R19, R18, 0x2, 0x1f ;  /* 0x0c401f0012137f89 */ /* 0x000e6200000e0000 */
        /* <DEDUP_REMOVED lines=71> */
[----:B-1----:R-:W-:Y:S01]  /*5c90*/  FMNMX.FTZ R152, R3, R152, !PT ;  /* 0x0000009803987209 */ /* 0x002fe20007810000 */
[----:B------:R-:W-:Y:S01]  /*5ca0*/  MUFU.EX2 R22, R22 ;  /* 0x0000001600167308 */ /* 0x000fe20000000800 */
[----:B------:R-:W-:-:S03]  /*5cb0*/  FFMA.FTZ R16, R183, UR14, -R16 ;  /* 0x0000000eb7107c23 */ /* 0x000fc60008010810 */
[----:B------:R-:W1:Y:S04]  /*5cc0*/  SHFL.BFLY PT, R3, R152, 0x1, 0x1f ;  /* 0x0c201f0098037f89 */ /* 0x000e6800000e0000 */
[----:B------:R-:W-:Y:S08]  /*5cd0*/  MUFU.EX2 R155, R155 ;  /* 0x0000009b009b7308 */ /* 0x000ff00000000800 */
[----:B------:R-:W-:Y:S08]  /*5ce0*/  MUFU.EX2 R20, R20 ;  /* 0x0000001400147308 */ /* 0x000ff00000000800 */
[----:B------:R-:W-:Y:S01]  /*5cf0*/  MUFU.EX2 R18, R18 ;  /* 0x0000001200127308 */ /* 0x000fe20000000800 */
[----:B-1----:R-:W-:-:S04]  /*5d00*/  FMNMX.FTZ R3, R152, R3, !PT ;  /* 0x0000000398037209 */ /* 0x002fc80007810000 */
[C---:B------:R-:W-:Y:S01]  /*5d10*/  FSETP.NEU.FTZ.AND P1, PT, R3.reuse, -INF , PT ;  /* 0xff8000000300780b */ /* 0x040fe20003f3d000 */
[----:B------:R-:W-:Y:S02]  /*5d20*/  FMUL.FTZ R152, R3, UR14 ;  /* 0x0000000e03987c20 */ /* 0x000fe40008410000 */
[----:B------:R-:W-:Y:S03]  /*5d30*/  MUFU.EX2 R21, R21 ;  /* 0x0000001500157308 */ /* 0x000fe60000000800 */
[----:B------:R-:W-:-:S05]  /*5d40*/  FSEL R178, R152, RZ, P1 ;  /* 0x000000ff98b27208 */ /* 0x000fca0000800000 */
[----:B------:R-:W-:Y:S01]  /*5d50*/  MUFU.EX2 R159, R159 ;  /* 0x0000009f009f7308 */ /* 0x000fe20000000800 */
[--C-:B------:R-:W-:Y:S01]  /*5d60*/  FFMA.FTZ R154, R156, UR14, -R178.reuse ;  /* 0x0000000e9c9a7c23 */ /* 0x100fe200080108b2 */
[--C-:B------:R-:W-:Y:S01]  /*5d70*/  FFMA.FTZ R156, R160, UR14, -R178.reuse ;  /* 0x0000000ea09c7c23 */ /* 0x100fe200080108b2 */
[--C-:B------:R-:W-:Y:S01]  /*5d80*/  FFMA.FTZ R153, R153, UR14, -R178.reuse ;  /* 0x0000000e99997c23 */ /* 0x100fe200080108b2 */
[----:B------:R-:W-:Y:S01]  /*5d90*/  FSEL R160, R4, RZ, P4 ;  /* 0x000000ff04a07208 */ /* 0x000fe20002000000 */
[--C-:B------:R-:W-:Y:S01]  /*5da0*/  FFMA.FTZ R152, R17, UR14, -R178.reuse ;  /* 0x0000000e11987c23 */ /* 0x100fe200080108b2 */
[--C-:B------:R-:W-:Y:S01]  /*5db0*/  FFMA.FTZ R17, R157, UR14, -R178.reuse ;  /* 0x0000000e9d117c23 */ /* 0x100fe200080108b2 */
[--C-:B------:R-:W-:Y:S01]  /*5dc0*/  FFMA.FTZ R157, R161, UR14, -R178.reuse ;  /* 0x0000000ea19d7c23 */ /* 0x100fe200080108b2 */
[----:B------:R1:W-:Y:S01]  /*5dd0*/  MUFU.EX2 R175, R153 ;  /* 0x0000009900af7308 */ /* 0x0003e20000000800 */
[--C-:B------:R-:W-:Y:S01]  /*5de0*/  FFMA.FTZ R161, R165, UR14, -R178.reuse ;  /* 0x0000000ea5a17c23 */ /* 0x100fe200080108b2 */
[----:B------:R-:W-:Y:S01]  /*5df0*/  MOV R165, UR6 ;  /* 0x0000000600a57c02 */ /* 0x000fe20008000f00 */
[--C-:B------:R-:W-:Y:S01]  /*5e00*/  FFMA.FTZ R158, R164, UR14, -R178.reuse ;  /* 0x0000000ea49e7c23 */ /* 0x100fe200080108b2 */
[--C-:B------:R-:W-:Y:S01]  /*5e10*/  FFMA.FTZ R169, R169, UR14, -R178.reuse ;  /* 0x0000000ea9a97c23 */ /* 0x100fe200080108b2 */
[--C-:B------:R-:W-:Y:S01]  /*5e20*/  FFMA.FTZ R172, R172, UR14, -R178.reuse ;  /* 0x0000000eacac7c23 */ /* 0x100fe200080108b2 */
[--C-:B------:R-:W-:Y:S01]  /*5e30*/  FFMA.FTZ R173, R173, UR14, -R178.reuse ;  /* 0x0000000eadad7c23 */ /* 0x100fe200080108b2 */
[--C-:B------:R-:W-:Y:S01]  /*5e40*/  FFMA.FTZ R176, R176, UR14, -R178.reuse ;  /* 0x0000000eb0b07c23 */ /* 0x100fe200080108b2 */
[----:B------:R-:W-:Y:S01]  /*5e50*/  MUFU.EX2 R152, R152 ;  /* 0x0000009800987308 */ /* 0x000fe20000000800 */
[----:B-1----:R-:W-:Y:S01]  /*5e60*/  FADD.FTZ R153, -R160, R15 ;  /* 0x0000000fa0997221 */ /* 0x002fe20000010100 */
[----:B------:R-:W-:Y:S01]  /*5e70*/  FSEL R15, R3, RZ, P1 ;  /* 0x000000ff030f7208 */ /* 0x000fe20000800000 */
[--C-:B------:R-:W-:Y:S01]  /*5e80*/  FFMA.FTZ R160, R168, UR14, -R178.reuse ;  /* 0x0000000ea8a07c23 */ /* 0x100fe200080108b2 */
[----:B------:R-:W-:Y:S01]  /*5e90*/  ISETP.NE.AND P1, PT, R2, RZ, PT ;  /* 0x000000ff0200720c */ /* 0x000fe20003f25270 */
[----:B------:R-:W-:Y:S01]  /*5ea0*/  FMUL.FTZ R153, R153, UR14 ;  /* 0x0000000e99997c20 */ /* 0x000fe20008410000 */
[----:B------:R-:W-:Y:S01]  /*5eb0*/  FFMA.FTZ R177, R177, UR14, -R178 ;  /* 0x0000000eb1b17c23 */ /* 0x000fe200080108b2 */
[----:B------:R-:W-:Y:S01]  /*5ec0*/  FADD.FTZ R15, -R15, R14 ;  /* 0x0000000e0f0f7221 */ /* 0x000fe20000010100 */
[----:B------:R-:W-:Y:S01]  /*5ed0*/  MUFU.EX2 R154, R154 ;  /* 0x0000009a009a7308 */ /* 0x000fe20000000800 */
[--C-:B------:R-:W-:Y:S01]  /*5ee0*/  FFMA.FTZ R180, R180, UR14, -R178.reuse ;  /* 0x0000000eb4b47c23 */ /* 0x100fe200080108b2 */
[----:B------:R-:W-:Y:S01]  /*5ef0*/  FFMA.FTZ R178, R181, UR14, -R178 ;  /* 0x0000000eb5b27c23 */ /* 0x000fe200080108b2 */
[----:B------:R-:W-:-:S05]  /*5f00*/  FMUL.FTZ R15, R15, UR14 ;  /* 0x0000000e0f0f7c20 */ /* 0x000fca0008410000 */
[----:B------:R-:W1:Y:S08]  /*5f10*/  MUFU.EX2 R14, R153 ;  /* 0x00000099000e7308 */ /* 0x000e700000000800 */
[----:B------:R-:W2:Y:S08]  /*5f20*/  MUFU.EX2 R15, R15 ;  /* 0x0000000f000f7308 */ /* 0x000eb00000000800 */
[----:B------:R-:W3:Y:S01]  /*5f30*/  MUFU.EX2 R17, R17 ;  /* 0x0000001100117308 */ /* 0x000ee20000000800 */
[----:B-1----:R-:W-:Y:S01]  /*5f40*/  FFMA.FTZ R153, R14, R6, R19 ;  /* 0x000000060e997223 */ /* 0x002fe20000010013 */
[-C--:B------:R-:W-:Y:S01]  /*5f50*/  FMUL.FTZ R26, R26, R14.reuse ;  /* 0x0000000e1a1a7220 */ /* 0x080fe20000410000 */
[-C--:B------:R-:W-:Y:S01]  /*5f60*/  FMUL.FTZ R27, R27, R14.reuse ;  /* 0x0000000e1b1b7220 */ /* 0x080fe20000410000 */
[-C--:B------:R-:W-:Y:S01]  /*5f70*/  FMUL.FTZ R30, R30, R14.reuse ;  /* 0x0000000e1e1e7220 */ /* 0x080fe20000410000 */
[----:B------:R-:W-:Y:S01]  /*5f80*/  FADD.FTZ R6, R22, R153 ;  /* 0x0000009916067221 */ /* 0x000fe20000010000 */
[-C--:B------:R-:W-:Y:S01]  /*5f90*/  FMUL.FTZ R31, R31, R14.reuse ;  /* 0x0000000e1f1f7220 */ /* 0x080fe20000410000 */
[----:B------:R-:W-:Y:S01]  /*5fa0*/  FMUL.FTZ R34, R34, R14 ;  /* 0x0000000e22227220 */ /* 0x000fe20000410000 */
[----:B------:R-:W1:Y:S01]  /*5fb0*/  MUFU.EX2 R156, R156 ;  /* 0x0000009c009c7308 */ /* 0x000e620000000800 */
[----:B--2---:R-:W-:Y:S01]  /*5fc0*/  FFMA.FTZ R164, R15, R5, R152 ;  /* 0x000000050fa47223 */ /* 0x004fe20000010098 */
[----:B------:R-:W-:-:S02]  /*5fd0*/  @!P1 IMAD R5, R165, 0x40, R0 ;  /* 0x00000040a5059824 */ /* 0x000fc400078e0200 */
[----:B------:R-:W-:Y:S01]  /*5fe0*/  FADD.FTZ R153, R155, R6 ;  /* 0x000000069b997221 */ /* 0x000fe20000010000 */
[C---:B------:R-:W-:Y:S01]  /*5ff0*/  F2FP.BF16.F32.PACK_AB R155, R20.reuse, R155 ;  /* 0x0000009b149b723e */ /* 0x040fe200000010ff */
[C---:B------:R-:W-:Y:S01]  /*6000*/  FADD.FTZ R165, R175.reuse, R164 ;  /* 0x000000a4afa57221 */ /* 0x040fe20000010000 */
[----:B------:R-:W-:Y:S01]  /*6010*/  F2FP.BF16.F32.PACK_AB R152, R175, R152 ;  /* 0x00000098af98723e */ /* 0x000fe200000010ff */
[----:B------:R-:W-:Y:S01]  /*6020*/  FADD.FTZ R153, R20, R153 ;  /* 0x0000009914997221 */ /* 0x000fe20000010000 */
[----:B------:R-:W2:Y:S01]  /*6030*/  MUFU.EX2 R157, R157 ;  /* 0x0000009d009d7308 */ /* 0x000ea20000000800 */
[----:B------:R-:W-:Y:S01]  /*6040*/  FADD.FTZ R164, R154, R165 ;  /* 0x000000a59aa47221 */ /* 0x000fe20000010000 */
[----:B------:R-:W-:Y:S01]  /*6050*/  @!P1 LEA R5, R5, UR39, 0x2 ;  /* 0x0000002705059c11 */ /* 0x000fe2000f8e10ff */
[----:B------:R-:W-:Y:S01]  /*6060*/  FADD.FTZ R168, R18, R153 ;  /* 0x0000009912a87221 */ /* 0x000fe20000010000 */
[C---:B---3--:R-:W-:Y:S01]  /*6070*/  F2FP.BF16.F32.PACK_AB R154, R17.reuse, R154 ;  /* 0x0000009a119a723e */ /* 0x048fe200000010ff */
[----:B------:R-:W-:Y:S01]  /*6080*/  FADD.FTZ R165, R17, R164 ;  /* 0x000000a411a57221 */ /* 0x000fe20000010000 */
[-C--:B------:R-:W-:Y:S01]  /*6090*/  FMUL.FTZ R24, R24, R15.reuse ;  /* 0x0000000f18187220 */ /* 0x080fe20000410000 */
[----:B------:R-:W-:Y:S01]  /*60a0*/  FADD.FTZ R168, R21, R168 ;  /* 0x000000a815a87221 */ /* 0x000fe20000010000 */
[----:B------:R-:W3:Y:S01]  /*60b0*/  MUFU.EX2 R158, R158 ;  /* 0x0000009e009e7308 */ /* 0x000ee20000000800 */
[----:B-1----:R-:W-:Y:S01]  /*60c0*/  FADD.FTZ R6, R156, R165 ;  /* 0x000000a59c067221 */ /* 0x002fe20000010000 */
[----:B------:R-:W-:Y:S01]  /*60d0*/  @!P1 STS [R5+0x28800], R15 ;  /* 0x0288000f05009388 */ /* 0x000fe20000000800 */
[-C--:B------:R-:W-:Y:S01]  /*60e0*/  FMUL.FTZ R25, R25, R15.reuse ;  /* 0x0000000f19197220 */ /* 0x080fe20000410000 */
[-C--:B------:R-:W-:Y:S01]  /*60f0*/  FMUL.FTZ R28, R28, R15.reuse ;  /* 0x0000000f1c1c7220 */ /* 0x080fe20000410000 */
[-C--:B------:R-:W-:Y:S01]  /*6100*/  FMUL.FTZ R29, R29, R15.reuse ;  /* 0x0000000f1d1d7220 */ /* 0x080fe20000410000 */
[----:B------:R1:W-:Y:S01]  /*6110*/  @!P1 STS [R5+0x28820], R14 ;  /* 0x0288200e05009388 */ /* 0x0003e20000000800 */
        /* <DEDUP_REMOVED lines=11> */
[----:B------:R-:W-:Y:S01]  /*61d0*/  FADD.FTZ R153, R159, R168 ;  /* 0x000000a89f997221 */ /* 0x000fe20000010000 */
[-C--:B------:R-:W-:Y:S01]  /*61e0*/  FMUL.FTZ R41, R41, R15.reuse ;  /* 0x0000000f29297220 */ /* 0x080fe20000410000 */
[-C--:B------:R-:W-:Y:S01]  /*61f0*/  FMUL.FTZ R44, R44, R15.reuse ;  /* 0x0000000f2c2c7220 */ /* 0x080fe20000410000 */
[-C--:B------:R-:W-:Y:S01]  /*6200*/  FMUL.FTZ R45, R45, R15.reuse ;  /* 0x0000000f2d2d7220 */ /* 0x080fe20000410000 */
[-C--:B------:R-:W-:Y:S01]  /*6210*/  FMUL.FTZ R48, R48, R15.reuse ;  /* 0x0000000f30307220 */ /* 0x080fe20000410000 */
[-C--:B------:R-:W-:Y:S01]  /*6220*/  FMUL.FTZ R49, R49, R15.reuse ;  /* 0x0000000f31317220 */ /* 0x080fe20000410000 */
[----:B------:R-:W3:Y:S01]  /*6230*/  MUFU.EX2 R160, R160 ;  /* 0x000000a000a07308 */ /* 0x000ee20000000800 */
        /* <DEDUP_REMOVED lines=8> */
[----:B--2---:R-:W-:Y:S01]  /*62c0*/  FADD.FTZ R6, R162, R153 ;  /* 0x00000099a2067221 */ /* 0x004fe20000010000 */
[----:B------:R-:W-:Y:S01]  /*62d0*/  F2FP.BF16.F32.PACK_AB R153, R22, R19 ;  /* 0x000000131699723e */ /* 0x000fe200000010ff */
[----:B------:R-:W-:Y:S01]  /*62e0*/  BAR.SYNC.DEFER_BLOCKING 0xf, 0x100 ;  /* 0x03c4000000007b1d */ /* 0x000fe20000010000 */
[----:B------:R-:W-:Y:S01]  /*62f0*/  F2FP.BF16.F32.PACK_AB R159, R162, R159 ;  /* 0x0000009fa29f723e */ /* 0x000fe200000010ff */
        /* <DEDUP_REMOVED lines=19> */
[-C--:B------:R-:W-:Y:S01]  /*6430*/  FMUL.FTZ R92, R92, R15.reuse ;  /* 0x0000000f5c5c7220 */ /* 0x080fe20000410000 */
[----:B------:R-:W3:Y:S01]  /*6440*/  MUFU.EX2 R172, R172 ;  /* 0x000000ac00ac7308 */ /* 0x000ee20000000800 */
[C---:B-1----:R-:W-:Y:S01]  /*6450*/  FADD.FTZ R5, R169.reuse, R22 ;  /* 0x00000016a9057221 */ /* 0x042fe20000010000 */
[----:B------:R-:W-:Y:S01]  /*6460*/  F2FP.BF16.F32.PACK_AB R160, R169, R160 ;  /* 0x000000a0a9a0723e */ /* 0x000fe200000010ff */
[----:B------:R1:W-:Y:S01]  /*6470*/  STSM.16.M88.4 [R10+0x26800], R152 ;  /* 0x026800980a007844 */ /* 0x0003e20000000200 */
[-C--:B------:R-:W-:Y:S01]  /*6480*/  FMUL.FTZ R93, R93, R15.reuse ;  /* 0x0000000f5d5d7220 */ /* 0x080fe20000410000 */
[-C--:B------:R-:W-:Y:S01]  /*6490*/  FMUL.FTZ R96, R96, R15.reuse ;  /* 0x0000000f60607220 */ /* 0x080fe20000410000 */
[----:B------:R-:W-:Y:S01]  /*64a0*/  FMUL.FTZ R97, R97, R15 ;  /* 0x0000000f61617220 */ /* 0x000fe20000410000 */
[----:B------:R1:W-:Y:S01]  /*64b0*/  STSM.16.M88.4 [R8], R156 ;  /* 0x0000009c08007844 */ /* 0x0003e20000000200 */
        /* <DEDUP_REMOVED lines=38> */
[----:B------:R-:W-:Y:S01]  /*6720*/  FMUL.FTZ R149, R149, R15 ;  /* 0x0000000f95957220 */ /* 0x000fe20000410000 */
[----:B------:R1:W-:Y:S01]  /*6730*/  STSM.16.M88.4 [R9], R160 ;  /* 0x000000a009007844 */ /* 0x0003e20000000200 */
        /* <DEDUP_REMOVED lines=16> */
[----:B------:R-:W-:Y:S01]  /*6840*/  MUFU.EX2 R171, R171 ;  /* 0x000000ab00ab7308 */ /* 0x000fe20000000800 */
[C---:B---3--:R-:W-:Y:S01]  /*6850*/  F2FP.BF16.F32.PACK_AB R165, R174.reuse, R167 ;  /* 0x000000a7aea5723e */ /* 0x048fe200000010ff */
[----:B------:R-:W-:Y:S01]  /*6860*/  FADD.FTZ R6, R174, R5 ;  /* 0x00000005ae067221 */ /* 0x000fe20000010000 */
        /* <DEDUP_REMOVED lines=23> */
[----:B------:R-:W-:Y:S01]  /*69e0*/  FADD.FTZ R19, R171, R6 ;  /* 0x00000006ab137221 */ /* 0x000fe20000010000 */
        /* <DEDUP_REMOVED lines=11> */
[-C--:B------:R-:W-:Y:S01]  /*6aa0*/  FMUL.FTZ R111, R111, R14.reuse ;  /* 0x0000000e6f6f7220 */ /* 0x080fe20000410000 */
[-C--:B------:R-:W-:Y:S01]  /*6ab0*/  FMUL.FTZ R114, R114, R14.reuse ;  /* 0x0000000e72727220 */ /* 0x080fe20000410000 */
[-C--:B------:R-:W-:Y:S01]  /*6ac0*/  FMUL.FTZ R115, R115, R14.reuse ;  /* 0x0000000e73737220 */ /* 0x080fe20000410000 */
        /* <DEDUP_REMOVED lines=23> */
.L_x_7288:
[----:B------:R1:W2:Y:S01]  /*6c40*/  SYNCS.PHASECHK.TRANS64.TRYWAIT P1, [UR27+0x28c50], R13 ;  /* 0x028c500dff0075a7 */ /* 0x0002a2000802015b */
[----:B------:R-:W-:Y:S05]  /*6c50*/  @!P0 BRA `(.L_x_7289) ;  /* 0x0000000000048947 */ /* 0x000fea0003800000 */
[----:B------:R-:W-:Y:S01]  /*6c60*/  BPT.TRAP 0x1 ;  /* 0x000000040000795c */ /* 0x000fe20000300000 */
.L_x_7289:
[----:B--2---:R-:W-:Y:S05]  /*6c70*/  @P1 BRA `(.L_x_7290) ;  /* 0x0000000000081947 */ /* 0x004fea0003800000 */
[----:B------:R-:W2:Y:S02]  /*6c80*/  SYNCS.PHASECHK.TRANS64.TRYWAIT P1, [UR27+0x28c50], R13 ;  /* 0x028c500dff0075a7 */ /* 0x000ea4000802015b */
[----:B--2---:R-:W-:Y:S05]  /*6c90*/  @!P1 BRA `(.L_x_7291) ;  /* 0x00000088001c9947 */ /* 0x004fea0003800000 */
.L_x_7290:
        /* <DEDUP_REMOVED lines=34> */
.L_x_7292:
[----:B------:R-:W-:Y:S01]  /*6ec0*/  UISETP.GT.AND UP0, UPT, UR25, UR7, UPT ;  /* 0x000000071900728c */ /* 0x000fe2000bf04270 */
[----:B------:R-:W-:Y:S01]  /*6ed0*/  IMAD.MOV.U32 R15, RZ, RZ, R4 ;  /* 0x000000ffff0f7224 */ /* 0x000fe200078e0004 */
[----:B------:R-:W-:Y:S01]  /*6ee0*/  UIADD3 UR27, UR27, 0x28c60, URZ ;  /* 0x00028c601b1b7890 */ /* 0x000fe2000fffe03f */
[----:B--2---:R-:W-:Y:S01]  /*6ef0*/  MOV R14, R3 ;  /* 0x00000003000e7202 */ /* 0x004fe20000000f00 */
[----:B------:R-:W-:Y:S02]  /*6f00*/  UIADD3 UR25, UR25, -0x1, URZ ;  /* 0xffffffff19197890 */ /* 0x000fe4000fffe03f */
[----:B------:R-:W-:Y:S01]  /*6f10*/  PLOP3.LUT P1, PT, PT, PT, UP0, 0x80, 0x0 ;  /* 0x000000000000781c */ /* 0x000fe20003f2f008 */
[----:B------:R-:W-:Y:S01]  /*6f20*/  UPRMT UR27, UR44, 0x654, UR27 ;  /* 0x000006542c1b7896 */ /* 0x000fe2000800001b */
[----:B------:R-:W-:-:S08]  /*6f30*/  UMOV UR6, UR4 ;  /* 0x0000000400067c82 */ /* 0x000fd00008000000 */
[----:B------:R-:W-:Y:S03]  /*6f40*/  SYNCS.ARRIVE.TRANS64.RED.A1T0 RZ, [UR27], RZ ;  /* 0x000000ffffff79a7 */ /* 0x000fe6000810041b */
[----:B------:R-:W-:Y:S05]  /*6f50*/  @P1 BRA `(.L_x_7293) ;  /* 0xffffffe000801947 */ /* 0x000fea000383ffff */
.L_x_7282:
[----:B------:R-:W-:-:S06]  /*6f60*/  UISETP.GE.AND UP0, UPT, UR25, UR40, UPT ;  /* 0x000000281900728c */ /* 0x000fcc000bf06270 */
[----:B------:R-:W-:-:S13]  /*6f70*/  PLOP3.LUT P1, PT, PT, PT, UP0, 0x80, 0x0 ;  /* 0x000000000000781c */ /* 0x000fda0003f2f008 */
[----:B------:R-:W-:Y:S05]  /*6f80*/  @!P1 BRA `(.L_x_7294) ;  /* 0x0000001800349947 */ /* 0x000fea0003800000 */
[----:B012---:R-:W-:Y:S01]  /*6f90*/  IMAD.MOV.U32 R13, RZ, RZ, R4 ;  /* 0x000000ffff0d7224 */ /* 0x007fe200078e0004 */
[----:B------:R-:W-:Y:S01]  /*6fa0*/  UMOV UR7, UR4 ;  /* 0x0000000400077c82 */ /* 0x000fe20008000000 */
[----:B------:R-:W-:Y:S01]  /*6fb0*/  IMAD.MOV.U32 R12, RZ, RZ, R3 ;  /* 0x000000ffff0c7224 */ /* 0x000fe200078e0003 */
[----:B------:R-:W-:-:S06]  /*6fc0*/  ULDC UR6, c[0x0][0x988] ;  /* 0x0002620000067ab9 */ /* 0x000fcc0000000800 */
.L_x_7305:
[----:B------:R-:W-:-:S04]  /*6fd0*/  UIADD3 UR4, UR7, 0x1, URZ ;  /* 0x0000000107047890 */ /* 0x000fc8000fffe03f */
[----:B------:R-:W-:-:S04]  /*6fe0*/  UISETP.NE.AND UP0, UPT, UR4, 0x2, UPT ;  /* 0x000000020400788c */ /* 0x000fc8000bf05270 */
[----:B------:R-:W-:Y:S02]  /*6ff0*/  USEL UR10, URZ, 0x1, UP0 ;  /* 0x000000013f0a7887 */ /* 0x000fe40008000000 */
[----:B------:R-:W-:Y:S02]  /*7000*/  USEL UR4, UR4, URZ, UP0 ;  /* 0x0000003f04047287 */ /* 0x000fe40008000000 */
[----:B------:R-:W-:Y:S01]  /*7010*/  ULOP3.LUT UR5, UR5, UR10, URZ, 0x3c, !UPT ;  /* 0x0000000a05057292 */ /* 0x000fe2000f8e3c3f */
[----:B0-2---:R-:W-:Y:S11]  /*7020*/  @!P0 BRA `(.L_x_7295) ;  /* 0x0000000000048947 */ /* 0x005ff60003800000 */
[----:B------:R-:W-:Y:S01]  /*7030*/  BPT.TRAP 0x1 ;  /* 0x000000040000795c */ /* 0x000fe20000300000 */
.L_x_7295:
[----:B------:R-:W-:Y:S01]  /*7040*/  ULEA UR26, UR4, UR39, 0x3 ;  /* 0x00000027041a7291 */ /* 0x000fe2000f8e183f */
[----:B------:R-:W-:-:S04]  /*7050*/  MOV R11, UR5 ;  /* 0x00000005000b7c02 */ /* 0x000fc80008000f00 */
[----:B------:R-:W-:-:S04]  /*7060*/  SHF.L.U32 R11, R11, 0x1f, RZ ;  /* 0x0000001f0b0b7819 */ /* 0x000fc800000006ff */
[----:B------:R0:W1:Y:S01]  /*7070*/  SYNCS.PHASECHK.TRANS64.TRYWAIT P1, [UR26+0x28c30], R11 ;  /* 0x028c300bff0075a7 */ /* 0x000062000802015a */
[----:B------:R-:W-:Y:S05]  /*7080*/  @!P0 BRA `(.L_x_7296) ;  /* 0x0000000000048947 */ /* 0x000fea0003800000 */
[----:B------:R-:W-:Y:S01]  /*7090*/  BPT.TRAP 0x1 ;  /* 0x000000040000795c */ /* 0x000fe20000300000 */
.L_x_7296:
[----:B-1----:R-:W-:Y:S05]  /*70a0*/  @P1 BRA `(.L_x_7297) ;  /* 0x0000000000081947 */ /* 0x002fea0003800000 */
[----:B------:R-:W1:Y:S02]  /*70b0*/  SYNCS.PHASECHK.TRANS64.TRYWAIT P1, [UR26+0x28c30], R11 ;  /* 0x028c300bff0075a7 */ /* 0x000e64000802015a */
[----:B-1----:R-:W-:Y:S05]  /*70c0*/  @!P1 BRA `(.L_x_7298) ;  /* 0x0000008400289947 */ /* 0x002fea0003800000 */
.L_x_7297:
        /* <DEDUP_REMOVED lines=22> */
.L_x_7299:
        /* <DEDUP_REMOVED lines=28> */
[----:B------:R-:W-:Y:S02]  /*73f0*/  FMNMX.FTZ R4, R162, R3, !PT ;  /* 0x00000003a2047209 */ /* 0x000fe40007810000 */
[----:B-1----:R-:W-:Y:S02]  /*7400*/  FMNMX.FTZ R3, R16, R15, !PT ;  /* 0x0000000f10037209 */ /* 0x002fe40007810000 */
[----:B------:R-:W-:-:S03]  /*7410*/  FMNMX.FTZ R15, R163, R4, !PT ;  /* 0x00000004a30f7209 */ /* 0x000fc60007810000 */
[C---:B------:R-:W-:Y:S01]  /*7420*/  FMUL.FTZ R22, R3.reuse, UR14 ;  /* 0x0000000e03167c20 */ /* 0x040fe20008410000 */
        /* <DEDUP_REMOVED lines=25> */
[----:B------:R-:W-:Y:S01]  /*75c0*/  FMNMX.FTZ R4, R182, R17, !PT ;  /* 0x00000011b6047209 */ /* 0x000fe20007810000 */
[----:B------:R-:W-:-:S03]  /*75d0*/  FFMA.FTZ R17, R157, UR14, -R22 ;  /* 0x0000000e9d117c23 */ /* 0x000fc60008010816 */
[----:B------:R-:W-:Y:S02]  /*75e0*/  FMNMX.FTZ R4, R183, R4, !PT ;  /* 0x00000004b7047209 */ /* 0x000fe40007810000 */
[----:B------:R-:W2:Y:S03]  /*75f0*/  MUFU.EX2 R152, R152 ;  /* 0x0000009800987308 */ /* 0x000ea60000000800 */
[----:B------:R-:W3:Y:S05]  /*7600*/  SHFL.BFLY PT, R23, R4, 0x2, 0x1f ;  /* 0x0c401f0004177f89 */ /* 0x000eea00000e0000 */
[----:B------:R-:W-:Y:S01]  /*7610*/  MUFU.EX2 R14, R14 ;  /* 0x0000000e000e7308 */ /* 0x000fe20000000800 */
        /* <DEDUP_REMOVED lines=8> */
[C---:B--2---:R-:W-:Y:S01]  /*76a0*/  FADD.FTZ R5, R152.reuse, R5 ;  /* 0x0000000598057221 */ /* 0x044fe20000010000 */
        /* <DEDUP_REMOVED lines=9> */
[----:B---3--:R-:W-:Y:S01]  /*7740*/  FMNMX.FTZ R20, R4, R23, !PT ;  /* 0x0000001704147209 */ /* 0x008fe20007810000 */
[--C-:B------:R-:W-:Y:S01]  /*7750*/  FFMA.FTZ R23, R169, UR14, -R22.reuse ;  /* 0x0000000ea9177c23 */ /* 0x100fe20008010816 */
[----:B------:R-:W-:Y:S01]  /*7760*/  FFMA.FTZ R169, R177, UR14, -R22 ;  /* 0x0000000eb1a97c23 */ /* 0x000fe20008010816 */
[-C--:B------:R-:W-:Y:S01]  /*7770*/  FMUL.FTZ R49, R49, R12.reuse ;  /* 0x0000000c31317220 */ /* 0x080fe20000410000 */
[-C--:B------:R-:W-:Y:S01]  /*7780*/  FMUL.FTZ R52, R52, R12.reuse ;  /* 0x0000000c34347220 */ /* 0x080fe20000410000 */
[----:B------:R-:W1:Y:S01]  /*7790*/  SHFL.BFLY PT, R153, R20, 0x1, 0x1f ;  /* 0x0c201f0014997f89 */ /* 0x000e6200000e0000 */
        /* <DEDUP_REMOVED lines=23> */
[----:B-1----:R-:W-:Y:S01]  /*7910*/  FMNMX.FTZ R4, R20, R153, !PT ;  /* 0x0000009914047209 */ /* 0x002fe20007810000 */
[----:B------:R-:W-:Y:S01]  /*7920*/  MUFU.EX2 R160, R160 ;  /* 0x000000a000a07308 */ /* 0x000fe20000000800 */
[-C--:B------:R-:W-:Y:S01]  /*7930*/  FMUL.FTZ R93, R93, R12.reuse ;  /* 0x0000000c5d5d7220 */ /* 0x080fe20000410000 */
[-C--:B------:R-:W-:Y:S01]  /*7940*/  FMUL.FTZ R96, R96, R12.reuse ;  /* 0x0000000c60607220 */ /* 0x080fe20000410000 */
[-C--:B------:R-:W-:Y:S01]  /*7950*/  FMUL.FTZ R97, R97, R12.reuse ;  /* 0x0000000c61617220 */ /* 0x080fe20000410000 */
        /* <DEDUP_REMOVED lines=21> */
[--C-:B------:R-:W-:Y:S01]  /*7ab0*/  FFMA.FTZ R182, R182, UR14, -R176.reuse ;  /* 0x0000000eb6b67c23 */ /* 0x100fe200080108b0 */
        /* <DEDUP_REMOVED lines=11> */
[----:B--2---:R-:W-:-:S02]  /*7b70*/  IMAD.U32 R155, RZ, RZ, UR7 ;  /* 0x00000007ff9b7e24 */ /* 0x004fc4000f8e00ff */
[----:B-1----:R-:W-:Y:S01]  /*7b80*/  FFMA.FTZ R6, R173, R6, R168 ;  /* 0x00000006ad067223 */ /* 0x002fe200000100a8 */
[-C--:B------:R-:W-:Y:S01]  /*7b90*/  FMUL.FTZ R120, R120, R12.reuse ;  /* 0x0000000c78787220 */ /* 0x080fe20000410000 */
[-C--:B------:R-:W-:Y:S01]  /*7ba0*/  FMUL.FTZ R121, R121, R12.reuse ;  /* 0x0000000c79797220 */ /* 0x080fe20000410000 */
[----:B------:R-:W-:Y:S02]  /*7bb0*/  @!P1 IMAD R22, R155, 0x40, R0 ;  /* 0x000000409b169824 */ /* 0x000fe400078e0200 */
[-C--:B------:R-:W-:Y:S01]  /*7bc0*/  FMUL.FTZ R124, R124, R12.reuse ;  /* 0x0000000c7c7c7220 */ /* 0x080fe20000410000 */
[-C--:B------:R-:W-:Y:S01]  /*7bd0*/  FMUL.FTZ R125, R125, R12.reuse ;  /* 0x0000000c7d7d7220 */ /* 0x080fe20000410000 */
[----:B------:R-:W1:Y:S01]  /*7be0*/  MUFU.EX2 R159, R159 ;  /* 0x0000009f009f7308 */ /* 0x000e620000000800 */
[C---:B---3--:R-:W-:Y:S01]  /*7bf0*/  FADD.FTZ R155, R153.reuse, R6 ;  /* 0x00000006999b7221 */ /* 0x048fe20000010000 */
[----:B------:R-:W-:Y:S01]  /*7c00*/  FADD.FTZ R6, R14, R5 ;  /* 0x000000050e067221 */ /* 0x000fe20000010000 */
[----:B------:R-:W-:Y:S01]  /*7c10*/  @!P1 LEA R22, R22, UR39, 0x2 ;  /* 0x0000002716169c11 */ /* 0x000fe2000f8e10ff */
[----:B------:R-:W-:Y:S01]  /*7c20*/  FMUL.FTZ R128, R128, R12 ;  /* 0x0000000c80807220 */ /* 0x000fe20000410000 */
[----:B------:R-:W-:Y:S01]  /*7c30*/  F2FP.BF16.F32.PACK_AB R153, R153, R168 ;  /* 0x000000a89999723e */ /* 0x000fe200000010ff */
[----:B------:R-:W-:Y:S01]  /*7c40*/  FADD.FTZ R5, R17, R6 ;  /* 0x0000000611057221 */ /* 0x000fe20000010000 */
[-C--:B------:R-:W-:Y:S01]  /*7c50*/  FMUL.FTZ R129, R129, R12.reuse ;  /* 0x0000000c81817220 */ /* 0x080fe20000410000 */
[----:B------:R-:W2:Y:S01]  /*7c60*/  MUFU.EX2 R157, R162 ;  /* 0x000000a2009d7308 */ /* 0x000ea20000000800 */
[----:B----4-:R-:W-:Y:S01]  /*7c70*/  FADD.FTZ R154, R158, R155 ;  /* 0x0000009b9e9a7221 */ /* 0x010fe20000010000 */
[----:B------:R-:W-:Y:S01]  /*7c80*/  @!P1 STS [R22+0x28800], R12 ;  /* 0x0288000c16009388 */ /* 0x000fe20000000800 */
[-C--:B------:R-:W-:Y:S01]  /*7c90*/  FMUL.FTZ R132, R132, R12.reuse ;  /* 0x0000000c84847220 */ /* 0x080fe20000410000 */
[-C--:B------:R-:W-:Y:S01]  /*7ca0*/  FMUL.FTZ R133, R133, R12.reuse ;  /* 0x0000000c85857220 */ /* 0x080fe20000410000 */
[-C--:B------:R-:W-:Y:S01]  /*7cb0*/  FMUL.FTZ R136, R136, R12.reuse ;  /* 0x0000000c88887220 */ /* 0x080fe20000410000 */
[----:B------:R3:W-:Y:S01]  /*7cc0*/  @!P1 STS [R22+0x28820], R173 ;  /* 0x028820ad16009388 */ /* 0x0007e20000000800 */
[-C--:B------:R-:W-:Y:S01]  /*7cd0*/  FMUL.FTZ R137, R137, R12.reuse ;  /* 0x0000000c89897220 */ /* 0x080fe20000410000 */
[----:B------:R-:W4:Y:S01]  /*7ce0*/  MUFU.EX2 R172, R163 ;  /* 0x000000a300ac7308 */ /* 0x000f220000000800 */
[----:B-1----:R-:W-:Y:S01]  /*7cf0*/  FADD.FTZ R154, R159, R154 ;  /* 0x0000009a9f9a7221 */ /* 0x002fe20000010000 */
[-C--:B------:R-:W-:Y:S01]  /*7d00*/  FMUL.FTZ R140, R140, R12.reuse ;  /* 0x0000000c8c8c7220 */ /* 0x080fe20000410000 */
[-C--:B------:R-:W-:Y:S01]  /*7d10*/  FMUL.FTZ R141, R141, R12.reuse ;  /* 0x0000000c8d8d7220 */ /* 0x080fe20000410000 */
[-C--:B------:R-:W-:Y:S01]  /*7d20*/  FMUL.FTZ R144, R144, R12.reuse ;  /* 0x0000000c90907220 */ /* 0x080fe20000410000 */
[-C--:B------:R-:W-:Y:S01]  /*7d30*/  FMUL.FTZ R145, R145, R12.reuse ;  /* 0x0000000c91917220 */ /* 0x080fe20000410000 */
[-C--:B------:R-:W-:Y:S01]  /*7d40*/  FMUL.FTZ R148, R148, R12.reuse ;  /* 0x0000000c94947220 */ /* 0x080fe20000410000 */
[----:B------:R-:W-:Y:S01]  /*7d50*/  FMUL.FTZ R149, R149, R12 ;  /* 0x0000000c95957220 */ /* 0x000fe20000410000 */
        /* <DEDUP_REMOVED lines=8> */
[----:B------:R-:W5:Y:S01]  /*7de0*/  MUFU.EX2 R167, R167 ;  /* 0x000000a700a77308 */ /* 0x000f620000000800 */
[-C--:B------:R-:W-:Y:S01]  /*7df0*/  FMUL.FTZ R39, R39, R173.reuse ;  /* 0x000000ad27277220 */ /* 0x080fe20000410000 */
[-C--:B------:R-:W-:Y:S01]  /*7e00*/  FMUL.FTZ R42, R42, R173.reuse ;  /* 0x000000ad2a2a7220 */ /* 0x080fe20000410000 */
[-C--:B------:R-:W-:Y:S01]  /*7e10*/  FMUL.FTZ R43, R43, R173.reuse ;  /* 0x000000ad2b2b7220 */ /* 0x080fe20000410000 */
[-C--:B------:R-:W-:Y:S01]  /*7e20*/  FMUL.FTZ R46, R46, R173.reuse ;  /* 0x000000ad2e2e7220 */ /* 0x080fe20000410000 */
[-C--:B------:R-:W-:Y:S01]  /*7e30*/  FMUL.FTZ R47, R47, R173.reuse ;  /* 0x000000ad2f2f7220 */ /* 0x080fe20000410000 */
[-C--:B------:R-:W-:Y:S01]  /*7e40*/  FMUL.FTZ R50, R50, R173.reuse ;  /* 0x000000ad32327220 */ /* 0x080fe20000410000 */
        /* <DEDUP_REMOVED lines=11> */
[----:B--2---:R-:W-:Y:S01]  /*7f00*/  FADD.FTZ R5, R157, R154 ;  /* 0x0000009a9d057221 */ /* 0x004fe20000010000 */
[----:B------:R-:W-:Y:S01]  /*7f10*/  F2FP.BF16.F32.PACK_AB R156, R19, R156 ;  /* 0x0000009c139c723e */ /* 0x000fe200000010ff */
[----:B------:R-:W-:Y:S01]  /*7f20*/  FMUL.FTZ R67, R67, R173 ;  /* 0x000000ad43437220 */ /* 0x000fe20000410000 */
[----:B------:R-:W-:Y:S01]  /*7f30*/  FADD.FTZ R155, R19, R170 ;  /* 0x000000aa139b7221 */ /* 0x000fe20000010000 */
[C---:B----4-:R-:W-:Y:S01]  /*7f40*/  FADD.FTZ R5, R172.reuse, R5 ;  /* 0x00000005ac057221 */ /* 0x050fe20000010000 */
[----:B------:R-:W-:Y:S01]  /*7f50*/  F2FP.BF16.F32.PACK_AB R157, R172, R157 ;  /* 0x0000009dac9d723e */ /* 0x000fe200000010ff */
[----:B------:R-:W0:Y:S01]  /*7f60*/  MUFU.EX2 R162, R171 ;  /* 0x000000ab00a27308 */ /* 0x000e220000000800 */
[----:B------:R-:W-:Y:S01]  /*7f70*/  FADD.FTZ R154, R16, R155 ;  /* 0x0000009b109a7221 */ /* 0x000fe20000010000 */
[----:B-1----:R-:W-:Y:S01]  /*7f80*/  FADD.FTZ R170, R166, R5 ;  /* 0x00000005a6aa7221 */ /* 0x002fe20000010000 */
[----:B------:R-:W-:Y:S01]  /*7f90*/  F2FP.BF16.F32.PACK_AB R155, R159, R158 ;  /* 0x0000009e9f9b723e */ /* 0x000fe200000010ff */
[-C--:B------:R-:W-:Y:S01]  /*7fa0*/  FMUL.FTZ R70, R70, R173.reuse ;  /* 0x000000ad46467220 */ /* 0x080fe20000410000 */
[----:B------:R-:W-:Y:S01]  /*7fb0*/  FADD.FTZ R5, R21, R154 ;  /* 0x0000009a15057221 */ /* 0x000fe20000010000 */
[----:B-----5:R-:W-:Y:S01]  /*7fc0*/  FADD.FTZ R170, R167, R170 ;  /* 0x000000aaa7aa7221 */ /* 0x020fe20000010000 */
[----:B------:R-:W-:Y:S01]  /*7fd0*/  F2FP.BF16.F32.PACK_AB R154, R17, R14 ;  /* 0x0000000e119a723e */ /* 0x000fe200000010ff */
[----:B------:R-:W1:Y:S01]  /*7fe0*/  MUFU.EX2 R18, R18 ;  /* 0x0000001200127308 */ /* 0x000e620000000800 */
[----:B------:R-:W-:Y:S01]  /*7ff0*/  BAR.SYNC.DEFER_BLOCKING 0xf, 0x100 ;  /* 0x03c4000000007b1d */ /* 0x000fe20000010000 */
[----:B------:R-:W-:Y:S01]  /*8000*/  FADD.FTZ R14, R160, R5 ;  /* 0x00000005a00e7221 */ /* 0x000fe20000010000 */
[----:B---3--:R-:W-:Y:S01]  /*8010*/  FADD.FTZ R5, R161, R170 ;  /* 0x000000aaa1057221 */ /* 0x008fe20000010000 */
[----:B------:R-:W-:Y:S01]  /*8020*/  F2FP.BF16.F32.PACK_AB R158, R21, R16 ;  /* 0x00000010159e723e */ /* 0x000fe200000010ff */
[----:B------:R-:W-:Y:S01]  /*8030*/  FMUL.FTZ R71, R71, R173 ;  /* 0x000000ad47477220 */ /* 0x000fe20000410000 */
[----:B------:R-:W-:Y:S01]  /*8040*/  FADD.FTZ R15, R23, R14 ;  /* 0x0000000e170f7221 */ /* 0x000fe20000010000 */
[----:B------:R-:W-:Y:S01]  /*8050*/  F2FP.BF16.F32.PACK_AB R159, R167, R166 ;  /* 0x000000a6a79f723e */ /* 0x000fe200000010ff */
[----:B------:R-:W2:Y:S01]  /*8060*/  MUFU.EX2 R163, R174 ;  /* 0x000000ae00a37308 */ /* 0x000ea20000000800 */
[C---:B0-----:R-:W-:Y:S01]  /*8070*/  FADD.FTZ R14, R162.reuse, R5 ;  /* 0x00000005a20e7221 */ /* 0x041fe20000010000 */
[----:B------:R-:W-:Y:S01]  /*8080*/  F2FP.BF16.F32.PACK_AB R161, R162, R161 ;  /* 0x000000a1a2a1723e */ /* 0x000fe200000010ff */
[-C--:B------:R-:W-:Y:S01]  /*8090*/  FMUL.FTZ R74, R74, R173.reuse ;  /* 0x000000ad4a4a7220 */ /* 0x080fe20000410000 */
[----:B------:R-:W-:Y:S01]  /*80a0*/  F2FP.BF16.F32.PACK_AB R160, R23, R160 ;  /* 0x000000a017a0723e */ /* 0x000fe200000010ff */
[-C--:B------:R-:W-:Y:S01]  /*80b0*/  FMUL.FTZ R75, R75, R173.reuse ;  /* 0x000000ad4b4b7220 */ /* 0x080fe20000410000 */
[-C--:B------:R-:W-:Y:S01]  /*80c0*/  FMUL.FTZ R78, R78, R173.reuse ;  /* 0x000000ad4e4e7220 */ /* 0x080fe20000410000 */
[-C--:B------:R-:W-:Y:S01]  /*80d0*/  FMUL.FTZ R79, R79, R173.reuse ;  /* 0x000000ad4f4f7220 */ /* 0x080fe20000410000 */
[----:B------:R-:W0:Y:S01]  /*80e0*/  MUFU.EX2 R165, R165 ;  /* 0x000000a500a57308 */ /* 0x000e220000000800 */
        /* <DEDUP_REMOVED lines=9> */
[----:B------:R2:W-:Y:S01]  /*8180*/  STSM.16.M88.4 [R10+0x26800], R152 ;  /* 0x026800980a007844 */ /* 0x0005e20000000200 */
[-C--:B------:R-:W-:Y:S01]  /*8190*/  FMUL.FTZ R94, R94, R173.reuse ;  /* 0x000000ad5e5e7220 */ /* 0x080fe20000410000 */
[-C--:B------:R-:W-:Y:S01]  /*81a0*/  FMUL.FTZ R95, R95, R173.reuse ;  /* 0x000000ad5f5f7220 */ /* 0x080fe20000410000 */
[-C--:B------:R-:W-:Y:S01]  /*81b0*/  FMUL.FTZ R98, R98, R173.reuse ;  /* 0x000000ad62627220 */ /* 0x080fe20000410000 */
[----:B------:R2:W-:Y:S01]  /*81c0*/  STSM.16.M88.4 [R8], R156 ;  /* 0x0000009c08007844 */ /* 0x0005e20000000200 */
[-C--:B------:R-:W-:Y:S01]  /*81d0*/  FMUL.FTZ R99, R99, R173.reuse ;  /* 0x000000ad63637220 */ /* 0x080fe20000410000 */
[----:B------:R-:W3:Y:S01]  /*81e0*/  MUFU.EX2 R164, R164 ;  /* 0x000000a400a47308 */ /* 0x000ee20000000800 */
[C---:B0-----:R-:W-:Y:S01]  /*81f0*/  FADD.FTZ R15, R165.reuse, R22 ;  /* 0x00000016a50f7221 */ /* 0x041fe20000010000 */
[----:B------:R-:W-:Y:S01]  /*8200*/  F2FP.BF16.F32.PACK_AB R162, R165, R18 ;  /* 0x00000012a5a2723e */ /* 0x000fe200000010ff */
[-C--:B------:R-:W-:Y:S01]  /*8210*/  FMUL.FTZ R102, R102, R173.reuse ;  /* 0x000000ad66667220 */ /* 0x080fe20000410000 */
[-C--:B------:R-:W-:Y:S01]  /*8220*/  FMUL.FTZ R103, R103, R173.reuse ;  /* 0x000000ad67677220 */ /* 0x080fe20000410000 */
[-C--:B------:R-:W-:Y:S01]  /*8230*/  FMUL.FTZ R106, R106, R173.reuse ;  /* 0x000000ad6a6a7220 */ /* 0x080fe20000410000 */
[-C--:B------:R-:W-:Y:S01]  /*8240*/  FMUL.FTZ R107, R107, R173.reuse ;  /* 0x000000ad6b6b7220 */ /* 0x080fe20000410000 */
[----:B------:R-:W-:Y:S01]  /*8250*/  FMUL.FTZ R110, R110, R173 ;  /* 0x000000ad6e6e7220 */ /* 0x000fe20000410000 */
[----:B------:R-:W0:Y:S01]  /*8260*/  MUFU.EX2 R178, R178 ;  /* 0x000000b200b27308 */ /* 0x000e220000000800 */
        /* <DEDUP_REMOVED lines=30> */
[----:B------:R-:W-:Y:S01]  /*8450*/  FMUL.FTZ R151, R151, R173 ;  /* 0x000000ad97977220 */ /* 0x000fe20000410000 */
[----:B------:R-:W1:Y:S01]  /*8460*/  MUFU.EX2 R179, R179 ;  /* 0x000000b300b37308 */ /* 0x000e620000000800 */
[----:B---3--:R-:W-:-:S07]  /*8470*/  FADD.FTZ R6, R20, R5 ;  /* 0x0000000514067221 */ /* 0x008fce0000010000 */
[----:B------:R-:W3:Y:S01]  /*8480*/  MUFU.EX2 R182, R182 ;  /* 0x000000b600b67308 */ /* 0x000ee20000000800 */
[C---:B0-----:R-:W-:Y:S01]  /*8490*/  F2FP.BF16.F32.PACK_AB R166, R13.reuse, R20 ;  /* 0x000000140da6723e */ /* 0x041fe200000010ff */
[----:B------:R-:W-:-:S06]  /*84a0*/  FADD.FTZ R5, R13, R6 ;  /* 0x000000060d057221 */ /* 0x000fcc0000010000 */
[----:B------:R-:W0:Y:S01]  /*84b0*/  MUFU.EX2 R183, R183 ;  /* 0x000000b700b77308 */ /* 0x000e220000000800 */
[C---:B-1----:R-:W-:Y:S01]  /*84c0*/  FADD.FTZ R15, R179.reuse, R16 ;  /* 0x00000010b30f7221 */ /* 0x042fe20000010000 */
[----:B------:R-:W-:-:S03]  /*84d0*/  F2FP.BF16.F32.PACK_AB R165, R179, R178 ;  /* 0x000000b2b3a5723e */ /* 0x000fc600000010ff */
[----:B---3--:R-:W-:Y:S01]  /*84e0*/  FADD.FTZ R14, R182, R15 ;  /* 0x0000000fb60e7221 */ /* 0x008fe20000010000 */
[----:B0-----:R-:W-:-:S03]  /*84f0*/  F2FP.BF16.F32.PACK_AB R167, R183, R182 ;  /* 0x000000b6b7a7723e */ /* 0x001fc600000010ff */
[----:B------:R-:W-:Y:S02]  /*8500*/  FADD.FTZ R6, R183, R14 ;  /* 0x0000000eb7067221 */ /* 0x000fe40000010000 */
[----:B------:R2:W-:Y:S01]  /*8510*/  STSM.16.M88.4 [R7], R164 ;  /* 0x000000a407007844 */ /* 0x0005e20000000200 */
[----:B------:R-:W-:Y:S05]  /*8520*/  @!P0 BRA `(.L_x_7300) ;  /* 0x0000000000048947 */ /* 0x000fea0003800000 */
[----:B------:R-:W-:Y:S01]  /*8530*/  BPT.TRAP 0x1 ;  /* 0x000000040000795c */ /* 0x000fe20000300000 */
.L_x_7300:
[----:B------:R0:W1:Y:S01]  /*8540*/  SYNCS.PHASECHK.TRANS64.TRYWAIT P1, [UR26+0x28c50], R11 ;  /* 0x028c500bff0075a7 */ /* 0x000062000802015a */
[----:B------:R-:W-:Y:S05]  /*8550*/  @!P0 BRA `(.L_x_7301) ;  /* 0x0000000000048947 */ /* 0x000fea0003800000 */
[----:B------:R-:W-:Y:S01]  /*8560*/  BPT.TRAP 0x1 ;  /* 0x000000040000795c */ /* 0x000fe20000300000 */
.L_x_7301:
[----:B-1----:R-:W-:Y:S05]  /*8570*/  @P1 BRA `(.L_x_7302) ;  /* 0x0000000000081947 */ /* 0x002fea0003800000 */
[----:B------:R-:W1:Y:S02]  /*8580*/  SYNCS.PHASECHK.TRANS64.TRYWAIT P1, [UR26+0x28c50], R11 ;  /* 0x028c500bff0075a7 */ /* 0x000e64000802015a */
[----:B-1----:R-:W-:Y:S05]  /*8590*/  @!P1 BRA `(.L_x_7303) ;  /* 0x00000070000c9947 */ /* 0x002fea0003800000 */
.L_x_7302:
        /* <DEDUP_REMOVED lines=34> */
.L_x_7304:
[----:B------:R-:W-:Y:S01]  /*87c0*/  UISETP.GT.AND UP0, UPT, UR25, UR40, UPT ;  /* 0x000000281900728c */ /* 0x000fe2000bf04270 */
[----:B------:R-:W-:Y:S01]  /*87d0*/  MOV R13, R4 ;  /* 0x00000004000d7202 */ /* 0x000fe20000000f00 */
[----:B------:R-:W-:Y:S01]  /*87e0*/  UIADD3 UR7, UR26, 0x28c60, URZ ;  /* 0x00028c601a077890 */ /* 0x000fe2000fffe03f */
[----:B-1----:R-:W-:Y:S01]  /*87f0*/  IMAD.MOV.U32 R12, RZ, RZ, R3 ;  /* 0x000000ffff0c7224 */ /* 0x002fe200078e0003 */
[----:B------:R-:W-:Y:S02]  /*8800*/  UIADD3 UR25, UR25, -0x1, URZ ;  /* 0xffffffff19197890 */ /* 0x000fe4000fffe03f */
[----:B------:R-:W-:Y:S01]  /*8810*/  PLOP3.LUT P1, PT, PT, PT, UP0, 0x80, 0x0 ;  /* 0x000000000000781c */ /* 0x000fe20003f2f008 */
[----:B------:R-:W-:-:S09]  /*8820*/  UPRMT UR7, UR44, 0x654, UR7 ;  /* 0x000006542c077896 */ /* 0x000fd20008000007 */
[----:B------:R-:W-:Y:S01]  /*8830*/  SYNCS.ARRIVE.TRANS64.RED.A1T0 RZ, [UR7], RZ ;  /* 0x000000ffffff79a7 */ /* 0x000fe20008100407 */
[----:B------:R-:W-:Y:S02]  /*8840*/  UMOV UR7, UR4 ;  /* 0x0000000400077c82 */ /* 0x000fe40008000000 */
[----:B------:R-:W-:Y:S05]  /*8850*/  @P1 BRA `(.L_x_7305) ;  /* 0xffffffe400dc1947 */ /* 0x000fea000383ffff */
.L_x_7294:
[----:B--23--:R-:W2:Y:S01]  /*8860*/  SHFL.BFLY PT, R8, R5, 0x2, 0x1f ;  /* 0x0c401f0005087f89 */ /* 0x00cea200000e0000 */
[----:B------:R-:W-:Y:S08]  /*8870*/  BAR.ARV 0x8, 0x100 ;  /* 0x0204000000007b1d */ /* 0x000ff00000002000 */
[----:B------:R-:W-:Y:S01]  /*8880*/  BAR.SYNC.DEFER_BLOCKING 0xf, 0x100 ;  /* 0x03c4000000007b1d */ /* 0x000fe20000010000 */
[----:B------:R-:W-:-:S02]  /*8890*/  ISETP.NE.AND P0, PT, R2, RZ, PT ;  /* 0x000000ff0200720c */ /* 0x000fc40003f05270 */
[----:B------:R-:W-:-:S03]  /*88a0*/  MOV R2, RZ ;  /* 0x000000ff00027202 */ /* 0x000fc60000000f00 */
[----:B------:R-:W3:Y:S01]  /*88b0*/  SHFL.BFLY PT, R9, R6, 0x2, 0x1f ;  /* 0x0c401f0006097f89 */ /* 0x000ee200000e0000 */
[----:B--2---:R-:W-:Y:S01]  /*88c0*/  FADD.FTZ R8, R8, R5 ;  /* 0x0000000508087221 */ /* 0x004fe20000010000 */
[----:B------:R-:W-:-:S04]  /*88d0*/  IMAD.U32 R5, RZ, RZ, UR4 ;  /* 0x00000004ff057e24 */ /* 0x000fc8000f8e00ff */
[----:B------:R-:W0:Y:S01]  /*88e0*/  SHFL.BFLY PT, R7, R8, 0x1, 0x1f ;  /* 0x0c201f0008077f89 */ /* 0x000e2200000e0000 */
[----:B------:R-:W-:Y:S01]  /*88f0*/  IMAD R0, R5, 0x40, R0 ;  /* 0x0000004005007824 */ /* 0x000fe200078e0200 */
[----:B------:R-:W-:-:S04]  /*8900*/  MOV R5, 0xff800000 ;  /* 0xff80000000057802 */ /* 0x000fc80000000f00 */
[----:B------:R-:W-:Y:S01]  /*8910*/  @!P0 LEA R0, R0, UR39, 0x2 ;  /* 0x0000002700008c11 */ /* 0x000fe2000f8e10ff */
[----:B---3--:R-:W-:Y:S01]  /*8920*/  FADD.FTZ R9, R9, R6 ;  /* 0x0000000609097221 */ /* 0x008fe20000010000 */
[----:B------:R-:W-:-:S04]  /*8930*/  IMAD.MOV.U32 R6, RZ, RZ, -0x800000 ;  /* 0xff800000ff067424 */ /* 0x000fc800078e00ff */
[----:B------:R-:W2:Y:S01]  /*8940*/  SHFL.BFLY PT, R10, R9, 0x1, 0x1f ;  /* 0x0c201f00090a7f89 */ /* 0x000ea200000e0000 */
[----:B0-----:R-:W-:Y:S01]  /*8950*/  FADD.FTZ R11, R8, R7 ;  /* 0x00000007080b7221 */ /* 0x001fe20000010000 */
[----:B------:R-:W-:-:S04]  /*8960*/  IMAD.MOV.U32 R7, RZ, RZ, RZ ;  /* 0x000000ffff077224 */ /* 0x000fc800078e00ff */
[----:B------:R-:W-:-:S13]  /*8970*/  FSETP.NE.FTZ.AND P1, PT, R11, RZ, PT ;  /* 0x000000ff0b00720b */ /* 0x000fda0003f35000 */
[----:B------:R-:W0:Y:S01]  /*8980*/  @P1 MUFU.RCP R7, R11 ;  /* 0x0000000b00071308 */ /* 0x000e220000001000 */
[----:B--2---:R-:W-:-:S05]  /*8990*/  FADD.FTZ R10, R9, R10 ;  /* 0x0000000a090a7221 */ /* 0x004fca0000010000 */
[----:B------:R-:W-:Y:S02]  /*89a0*/  FSETP.NE.FTZ.AND P2, PT, R10, RZ, PT ;  /* 0x000000ff0a00720b */ /* 0x000fe40003f55000 */
[----:B------:R-:W-:Y:S01]  /*89b0*/  @P1 MUFU.LG2 R8, R11 ;  /* 0x0000000b00081308 */ /* 0x000fe20000000c00 */
[----:B0-----:R-:W-:Y:S01]  /*89c0*/  @!P0 STS [R0+0x28800], R7 ;  /* 0x0288000700008388 */ /* 0x001fe20000000800 */
[-C--:B------:R-:W-:Y:S01]  /*89d0*/  FMUL.FTZ R24, R24, R7.reuse ;  /* 0x0000000718187220 */ /* 0x080fe20000410000 */
[----:B------:R-:W-:-:S08]  /*89e0*/  FMUL.FTZ R25, R25, R7 ;  /* 0x0000000719197220 */ /* 0x000fd00000410000 */
[----:B------:R-:W0:Y:S01]  /*89f0*/  @P2 MUFU.RCP R2, R10 ;  /* 0x0000000a00022308 */ /* 0x000e220000001000 */
[-C--:B------:R-:W-:Y:S01]  /*8a00*/  FMUL.FTZ R28, R28, R7.reuse ;  /* 0x000000071c1c7220 */ /* 0x080fe20000410000 */
[-C--:B------:R-:W-:Y:S01]  /*8a10*/  FMUL.FTZ R29, R29, R7.reuse ;  /* 0x000000071d1d7220 */ /* 0x080fe20000410000 */
[-C--:B------:R-:W-:Y:S01]  /*8a20*/  FMUL.FTZ R32, R32, R7.reuse ;  /* 0x0000000720207220 */ /* 0x080fe20000410000 */
[-C--:B------:R-:W-:Y:S01]  /*8a30*/  FMUL.FTZ R33, R33, R7.reuse ;  /* 0x0000000721217220 */ /* 0x080fe20000410000 */
[-C--:B------:R-:W-:Y:S01]  /*8a40*/  FMUL.FTZ R36, R36, R7.reuse ;  /* 0x0000000724247220 */ /* 0x080fe20000410000 */
[-C--:B------:R-:W-:Y:S01]  /*8a50*/  FMUL.FTZ R37, R37, R7.reuse ;  /* 0x0000000725257220 */ /* 0x080fe20000410000 */
[-C--:B------:R-:W-:Y:S01]  /*8a60*/  FMUL.FTZ R40, R40, R7.reuse ;  /* 0x0000000728287220 */ /* 0x080fe20000410000 */
[----:B------:R2:W3:Y:S01]  /*8a70*/  @P2 MUFU.LG2 R9, R10 ;  /* 0x0000000a00092308 */ /* 0x0004e20000000c00 */
        /* <DEDUP_REMOVED lines=8> */
[----:B0-----:R0:W-:Y:S01]  /*8b00*/  @!P0 STS [R0+0x28820], R2 ;  /* 0x0288200200008388 */ /* 0x0011e20000000800 */
[----:B--2---:R-:W-:-:S02]  /*8b10*/  IMAD.U32 R10, RZ, RZ, UR14 ;  /* 0x0000000eff0a7e24 */ /* 0x004fc4000f8e00ff */
        /* <DEDUP_REMOVED lines=8> */
[----:B0-----:R-:W-:Y:S01]  /*8ba0*/  MOV R0, UR14 ;  /* 0x0000000e00007c02 */ /* 0x001fe20008000f00 */
        /* <DEDUP_REMOVED lines=41> */
[----:B------:R-:W-:Y:S01]  /*8e40*/  @P1 FMUL.FTZ R7, R8, 0.69314718246459960938 ;  /* 0x3f31721808071820 */ /* 0x000fe20000410000 */
[----:B---3--:R-:W-:Y:S01]  /*8e50*/  @P2 FMUL.FTZ R9, R9, 0.69314718246459960938 ;  /* 0x3f31721809092820 */ /* 0x008fe20000410000 */
        /* <DEDUP_REMOVED lines=68> */
.L_x_7258:
[----:B------:R-:W-:Y:S05]  /*92a0*/  @P0 BRA `(.L_x_7306) ;  /* 0x0000002000f80947 */ /* 0x000fea0003800000 */
[----:B------:R-:W0:Y:S01]  /*92b0*/  S2R R0, SR_TID.X ;  /* 0x0000000000007919 */ /* 0x000e220000002100 */
[----:B------:R-:W2:Y:S01]  /*92c0*/  S2UR UR5, SR_CgaCtaId ;  /* 0x00000000000579c3 */ /* 0x000ea20000008800 */
[----:B------:R-:W-:Y:S01]  /*92d0*/  UMOV UR4, 0x400 ;  /* 0x0000040000047882 */ /* 0x000fe20000000000 */
[----:B------:R-:W-:-:S06]  /*92e0*/  IMAD R2, RZ, RZ, -UR42 ;  /* 0x8000002aff027e24 */ /* 0x000fcc000f8e02ff */
[----:B------:R-:W-:Y:S08]  /*92f0*/  BAR.SYNC.DEFER_BLOCKING 0x1, 0x100 ;  /* 0x0044000000007b1d */ /* 0x000ff00000010000 */
[----:B------:R-:W3:Y:S08]  /*9300*/  S2UR UR6, SR_CTAID.Y ;  /* 0x00000000000679c3 */ /* 0x000ef00000002600 */
[----:B------:R-:W3:Y:S01]  /*9310*/  LDC R3, c[0x0][0xc50] ;  /* 0x00031400ff037b82 */ /* 0x000ee20000000800 */
[----:B--2---:R-:W-:-:S07]  /*9320*/  ULEA UR4, UR5, UR4, 0x18 ;  /* 0x0000000405047291 */ /* 0x004fce000f8ec03f */
[----:B------:R-:W2:Y:S01]  /*9330*/  LDC R7, c[0x0][0xbe8] ;  /* 0x0002fa00ff077b82 */ /* 0x000ea20000000800 */
[----:B------:R-:W-:Y:S01]  /*9340*/  UIADD3 UR4, UR4, 0x28c20, URZ ;  /* 0x00028c2004047890 */ /* 0x000fe2000fffe03f */
[----:B0-----:R-:W-:-:S03]  /*9350*/  VIADD R18, R0, 0xffffff80 ;  /* 0xffffff8000127836 */ /* 0x001fc60000000000 */
[----:B------:R-:W-:Y:S02]  /*9360*/  UPRMT UR4, URZ, 0x654, UR4 ;  /* 0x000006543f047896 */ /* 0x000fe40008000004 */
[----:B------:R-:W-:-:S04]  /*9370*/  SHF.R.S32.HI R21, RZ, 0x1f, R18 ;  /* 0x0000001fff157819 */ /* 0x000fc80000011412 */
[----:B------:R-:W-:Y:S01]  /*9380*/  LEA.HI R4, R21, R18, RZ, 0x7 ;  /* 0x0000001215047211 */ /* 0x000fe200078f38ff */
[----:B---3--:R-:W-:Y:S01]  /*9390*/  IMAD R2, R3, R2, UR6 ;  /* 0x0000000603027e24 */ /* 0x008fe2000f8e0202 */
[----:B------:R-:W-:Y:S01]  /*93a0*/  USHF.R.S32.HI UR6, URZ, 0x1f, UR42 ;  /* 0x0000001f3f067899 */ /* 0x000fe2000801142a */
[----:B------:R-:W-:Y:S01]  /*93b0*/  SYNCS.ARRIVE.TRANS64.RED.A1T0 RZ, [UR4], RZ ;  /* 0x000000ffffff79a7 */ /* 0x000fe20008100404 */
[----:B------:R-:W-:Y:S02]  /*93c0*/  SHF.R.S32.HI R0, RZ, 0x7, R4 ;  /* 0x00000007ff007819 */ /* 0x000fe40000011404 */
[----:B------:R-:W-:Y:S02]  /*93d0*/  LOP3.LUT R9, R4, 0xffffff80, RZ, 0xc0, !PT ;  /* 0xffffff8004097812 */ /* 0x000fe400078ec0ff */
[----:B------:R-:W-:Y:S01]  /*93e0*/  SHF.R.S32.HI R3, RZ, 0x1f, R2 ;  /* 0x0000001fff037819 */ /* 0x000fe20000011402 */
[----:B------:R-:W0:Y:S01]  /*93f0*/  SHFL.IDX PT, R10, R0, RZ, 0x1f ;  /* 0x00001fff000a7589 */ /* 0x000e2200000e0000 */
[----:B------:R-:W-:-:S02]  /*9400*/  IADD3 R8, R18, -R9, RZ ;  /* 0x8000000912087210 */ /* 0x000fc40007ffe0ff */
[----:B--2---:R-:W-:Y:S02]  /*9410*/  ISETP.NE.AND P1, PT, R7, 0x1, PT ;  /* 0x000000010700780c */ /* 0x004fe40003f25270 */
[----:B------:R-:W-:-:S04]  /*9420*/  SHF.R.S32.HI R155, RZ, 0x1f, R8 ;  /* 0x0000001fff9b7819 */ /* 0x000fc80000011408 */
[----:B------:R-:W-:-:S04]  /*9430*/  LEA.HI R9, R155, R8, RZ, 0x2 ;  /* 0x000000089b097211 */ /* 0x000fc800078f10ff */
[----:B------:R-:W-:Y:S02]  /*9440*/  SHF.R.S32.HI R154, RZ, 0x2, R9 ;  /* 0x00000002ff9a7819 */ /* 0x000fe40000011409 */
[----:B0-----:R-:W-:-:S13]  /*9450*/  ISETP.NE.AND P0, PT, R10, RZ, PT ;  /* 0x000000ff0a00720c */ /* 0x001fda0003f05270 */
[----:B------:R-:W-:Y:S05]  /*9460*/  @P0 BRA `(.L_x_7307) ;  /* 0x0000000400440947 */ /* 0x000fea0003800000 */
[----:B------:R-:W0:Y:S01]  /*9470*/  LDC R19, c[0x0][0xbe8] ;  /* 0x0002fa00ff137b82 */ /* 0x000e220000000800 */
[----:B------:R-:W-:Y:S01]  /*9480*/  LOP3.LUT R11, R4, 0xffffff80, RZ, 0xc0, !PT ;  /* 0xffffff80040b7812 */ /* 0x000fe200078ec0ff */
[----:B------:R-:W2:Y:S01]  /*9490*/  S2R R23, SR_CTAID.X ;  /* 0x0000000000177919 */ /* 0x000ea20000002500 */
[----:B------:R-:W-:Y:S01]  /*94a0*/  LEA.HI R10, R21, R18, RZ, 0x2 ;  /* 0x00000012150a7211 */ /* 0x000fe200078f10ff */
[----:B------:R-:W-:Y:S02]  /*94b0*/  ULDC.64 UR4, c[0x0][0xbd0] ;  /* 0x0002f40000047ab9 */ /* 0x000fe40000000a00 */
[----:B------:R-:W-:Y:S01]  /*94c0*/  IMAD.IADD R20, R18, 0x1, -R11 ;  /* 0x0000000112147824 */ /* 0x000fe200078e0a0b */
[----:B------:R-:W-:Y:S01]  /*94d0*/  LOP3.LUT R17, R10, 0xfffffffc, RZ, 0xc0, !PT ;  /* 0xfffffffc0a117812 */ /* 0x000fe200078ec0ff */
[----:B------:R-:W3:Y:S01]  /*94e0*/  S2UR UR7, SR_CTAID.Z ;  /* 0x00000000000779c3 */ /* 0x000ee20000002700 */
[----:B------:R-:W-:Y:S02]  /*94f0*/  UIMAD.WIDE.U32 UR8, UR42, UR4, URZ ;  /* 0x000000042a0872a5 */ /* 0x000fe4000f8e003f */
[----:B------:R-:W-:Y:S01]  /*9500*/  SHF.R.S32.HI R11, RZ, 0x1f, R20 ;  /* 0x0000001fff0b7819 */ /* 0x000fe20000011414 */
[----:B------:R-:W-:Y:S01]  /*9510*/  IMAD.IADD R10, R18, 0x1, -R17 ;  /* 0x00000001120a7824 */ /* 0x000fe200078e0a11 */
[----:B------:R-:W-:-:S02]  /*9520*/  UIMAD UR4, UR6, UR4, URZ ;  /* 0x00000004060472a4 */ /* 0x000fc4000f8e023f */
[C---:B------:R-:W-:Y:S01]  /*9530*/  LEA.HI R22, R11.reuse, R20, RZ, 0x2 ;  /* 0x000000140b167211 */ /* 0x040fe200078f10ff */
[----:B------:R-:W4:Y:S01]  /*9540*/  LDC.64 R14, c[0x0][0xbd8] ;  /* 0x0002f600ff0e7b82 */ /* 0x000f220000000a00 */
[----:B------:R-:W-:Y:S01]  /*9550*/  LEA.HI R12, R10, R10, RZ, 0x1 ;  /* 0x0000000a0a0c7211 */ /* 0x000fe200078f08ff */
[----:B------:R-:W-:Y:S01]  /*9560*/  UIMAD UR4, UR42, UR5, UR4 ;  /* 0x000000052a0472a4 */ /* 0x000fe2000f8e0204 */
[--C-:B------:R-:W-:Y:S02]  /*9570*/  SHF.R.S32.HI R4, RZ, 0x2, R22.reuse ;  /* 0x00000002ff047819 */ /* 0x100fe40000011416 */
[----:B-1----:R-:W-:Y:S01]  /*9580*/  SHF.R.S32.HI R13, RZ, 0x1f, R22 ;  /* 0x0000001fff0d7819 */ /* 0x002fe20000011416 */
[----:B------:R-:W-:Y:S01]  /*9590*/  UIADD3 UR4, UR9, UR4, URZ ;  /* 0x0000000409047290 */ /* 0x000fe2000fffe03f */
[----:B------:R-:W-:Y:S02]  /*95a0*/  LEA.HI R11, R11, R20, RZ, 0x5 ;  /* 0x000000140b0b7211 */ /* 0x000fe400078f28ff */
[----:B0-----:R-:W-:-:S02]  /*95b0*/  ISETP.NE.AND P0, PT, R19, 0x1, PT ;  /* 0x000000011300780c */ /* 0x001fc40003f05270 */
[----:B------:R-:W-:Y:S02]  /*95c0*/  LEA.HI R13, R13, R4, RZ, 0x3 ;  /* 0x000000040d0d7211 */ /* 0x000fe400078f18ff */
[----:B------:R-:W-:Y:S02]  /*95d0*/  LOP3.LUT R153, R12, 0x1ffffffe, RZ, 0xc0, !PT ;  /* 0x1ffffffe0c997812 */ /* 0x000fe400078ec0ff */
[----:B------:R-:W-:Y:S01]  /*95e0*/  LOP3.LUT R13, R13, 0xfffffff8, RZ, 0xc0, !PT ;  /* 0xfffffff80d0d7812 */ /* 0x000fe200078ec0ff */
[----:B---3--:R-:W-:Y:S01]  /*95f0*/  USHF.R.S32.HI UR5, URZ, 0x1f, UR7 ;  /* 0x0000001f3f057899 */ /* 0x008fe20008011407 */
[----:B------:R-:W-:Y:S01]  /*9600*/  SHF.R.S32.HI R11, RZ, 0x5, R11 ;  /* 0x00000005ff0b7819 */ /* 0x000fe2000001140b */
[----:B------:R-:W-:Y:S01]  /*9610*/  IMAD.IADD R153, R10, 0x1, -R153 ;  /* 0x000000010a997824 */ /* 0x000fe200078e0a99 */
[----:B------:R-:W-:Y:S02]  /*9620*/  IADD3 R4, R4, -R13, RZ ;  /* 0x8000000d04047210 */ /* 0x000fe40007ffe0ff */
[----:B------:R-:W-:Y:S01]  /*9630*/  MOV R10, UR8 ;  /* 0x00000008000a7c02 */ /* 0x000fe20008000f00 */
[----:B------:R-:W0:Y:S02]  /*9640*/  @P0 LDC R13, c[0x0][0xbec] ;  /* 0x0002fb00ff0d0b82 */ /* 0x000e240000000800 */
[----:B------:R-:W-:-:S02]  /*9650*/  IMAD R152, R11, 0x10, R4 ;  /* 0x000000100b987824 */ /* 0x000fc400078e0204 */
[C---:B----4-:R-:W-:Y:S02]  /*9660*/  IMAD R12, R14.reuse, UR5, RZ ;  /* 0x000000050e0c7c24 */ /* 0x050fe4000f8e02ff */
[----:B------:R-:W-:Y:S02]  /*9670*/  IMAD R4, R153, 0x8, R152 ;  /* 0x0000000899047824 */ /* 0x000fe400078e0298 */
[----:B------:R-:W1:Y:S01]  /*9680*/  @P0 LDC R17, c[0x0][0xbf0] ;  /* 0x0002fc00ff110b82 */ /* 0x000e620000000800 */
[----:B------:R-:W-:Y:S01]  /*9690*/  IMAD.U32 R11, RZ, RZ, UR9 ;  /* 0x00000009ff0b7e24 */ /* 0x000fe2000f8e00ff */
[----:B------:R-:W-:Y:S01]  /*96a0*/  MOV R11, UR4 ;  /* 0x00000004000b7c02 */ /* 0x000fe20008000f00 */
[----:B--2---:R-:W-:Y:S01]  /*96b0*/  IMAD R4, R23, 0x40, R4 ;  /* 0x0000004017047824 */ /* 0x004fe200078e0204 */
[----:B------:R-:W-:Y:S01]  /*96c0*/  ULDC.64 UR4, c[0x0][0xbe0] ;  /* 0x0002f80000047ab9 */ /* 0x000fe20000000a00 */
[----:B------:R-:W-:Y:S02]  /*96d0*/  IMAD R15, R15, UR7, R12 ;  /* 0x000000070f0f7c24 */ /* 0x000fe4000f8e020c */
[----:B------:R-:W-:-:S04]  /*96e0*/  IMAD.WIDE.U32 R10, R14, UR7, R10 ;  /* 0x000000070e0a7c25 */ /* 0x000fc8000f8e000a */
[----:B------:R-:W-:Y:S01]  /*96f0*/  IMAD R23, R23, 0x40, R152 ;  /* 0x0000004017177824 */ /* 0x000fe200078e0298 */
[----:B------:R-:W-:Y:S01]  /*9700*/  IADD3 R11, R11, R15, RZ ;  /* 0x0000000f0b0b7210 */ /* 0x000fe20007ffe0ff */
[----:B0-----:R-:W-:-:S04]  /*9710*/  @P0 IMAD.HI.U32 R12, R4, R13, RZ ;  /* 0x0000000d040c0227 */ /* 0x001fc800078e00ff */
[----:B------:R-:W-:Y:S02]  /*9720*/  IMAD.MOV.U32 R13, RZ, RZ, R4 ;  /* 0x000000ffff0d7224 */ /* 0x000fe400078e0004 */
[----:B------:R-:W-:Y:S01]  /*9730*/  IMAD.WIDE.U32 R10, R2, UR4, R10 ;  /* 0x00000004020a7c25 */ /* 0x000fe2000f8e000a */
[----:B-1----:R-:W-:-:S03]  /*9740*/  @P0 SHF.R.U32.HI R13, RZ, R17, R12 ;  /* 0x00000011ff0d0219 */ /* 0x002fc6000001160c */
[----:B------:R-:W-:Y:S01]  /*9750*/  IMAD R17, R3, UR4, RZ ;  /* 0x0000000403117c24 */ /* 0x000fe2000f8e02ff */
[----:B------:R-:W-:Y:S01]  /*9760*/  IADD3 R10, P0, R13, R10, RZ ;  /* 0x0000000a0d0a7210 */ /* 0x000fe20007f1e0ff */
[----:B------:R-:W-:Y:S02]  /*9770*/  IMAD.MOV R15, RZ, RZ, -R13 ;  /* 0x000000ffff0f7224 */ /* 0x000fe400078e0a0d */
[----:B------:R-:W-:Y:S01]  /*9780*/  IMAD R12, R2, UR5, R17 ;  /* 0x00000005020c7c24 */ /* 0x000fe2000f8e0211 */
[----:B------:R-:W-:Y:S01]  /*9790*/  SHF.R.S32.HI R17, RZ, 0x1f, R13 ;  /* 0x0000001fff117819 */ /* 0x000fe2000001140d */
[----:B------:R-:W-:Y:S01]  /*97a0*/  IMAD R15, R19, R15, R4 ;  /* 0x0000000f130f7224 */ /* 0x000fe200078e0204 */
[----:B------:R-:W-:Y:S01]  /*97b0*/  ULDC.64 UR4, c[0x0][0xbc8] ;  /* 0x0002f20000047ab9 */ /* 0x000fe20000000a00 */
[----:B------:R-:W-:Y:S02]  /*97c0*/  LOP3.LUT R13, R22, 0x7ffffffc, RZ, 0xc0, !PT ;  /* 0x7ffffffc160d7812 */ /* 0x000fe400078ec0ff */
[----:B------:R-:W-:-:S02]  /*97d0*/  IADD3.X R11, R17, R11, R12, P0, !PT ;  /* 0x0000000b110b7210 */ /* 0x000fc400007fe40c */
[----:B------:R-:W-:Y:S01]  /*97e0*/  SHF.R.S32.HI R4, RZ, 0x1f, R15 ;  /* 0x0000001fff047819 */ /* 0x000fe2000001140f */
[----:B------:R-:W-:Y:S02]  /*97f0*/  IMAD.IADD R20, R20, 0x1, -R13 ;  /* 0x0000000114147824 */ /* 0x000fe400078e0a0d */
[----:B------:R-:W-:-:S04]  /*9800*/  IMAD.WIDE.U32 R10, R15, UR4, R10 ;  /* 0x000000040f0a7c25 */ /* 0x000fc8000f8e000a */
[----:B------:R-:W-:-:S04]  /*9810*/  IMAD R4, R4, UR4, RZ ;  /* 0x0000000404047c24 */ /* 0x000fc8000f8e02ff */
[----:B------:R-:W-:Y:S01]  /*9820*/  IMAD R15, R15, UR5, R4 ;  /* 0x000000050f0f7c24 */ /* 0x000fe2000f8e0204 */
[----:B------:R-:W-:Y:S01]  /*9830*/  ULDC.64 UR4, c[0x0][0xba8] ;  /* 0x0002ea0000047ab9 */ /* 0x000fe20000000a00 */
[-C--:B------:R-:W-:Y:S02]  /*9840*/  LEA.HI R4, R0, R0.reuse, RZ, 0x1 ;  /* 0x0000000000047211 */ /* 0x080fe400078f08ff */
[----:B------:R-:W-:Y:S01]  /*9850*/  IMAD.IADD R11, R11, 0x1, R15 ;  /* 0x000000010b0b7824 */ /* 0x000fe200078e020f */
[----:B------:R-:W-:Y:S01]  /*9860*/  LEA R16, P0, R10, UR4, 0x2 ;  /* 0x000000040a107c11 */ /* 0x000fe2000f8010ff */
[----:B------:R-:W-:Y:S01]  /*9870*/  ULDC UR4, c[0x0][0xa88] ;  /* 0x0002a20000047ab9 */ /* 0x000fe20000000800 */
[----:B------:R-:W-:Y:S01]  /*9880*/  LOP3.LUT R15, R4, 0xfffffe, RZ, 0xc0, !PT ;  /* 0x00fffffe040f7812 */ /* 0x000fe200078ec0ff */
[----:B------:R-:W-:Y:S01]  /*9890*/  IMAD R4, R19, UR4, RZ ;  /* 0x0000000413047c24 */ /* 0x000fe2000f8e02ff */
[----:B------:R-:W-:Y:S01]  /*98a0*/  LEA.HI.X R17, R10, UR5, R11, 0x2, P0 ;  /* 0x000000050a117c11 */ /* 0x000fe200080f140b */
[----:B------:R-:W-:Y:S01]  /*98b0*/  SHFL.IDX PT, R12, R16, 0x1, 0x1c1f ;  /* 0x003c1f00100c7f89 */ /* 0x000fe200000e0000 */
[----:B------:R-:W-:Y:S01]  /*98c0*/  IADD3 R14, -R15, R0, RZ ;  /* 0x000000000f0e7210 */ /* 0x000fe20007ffe1ff */
[----:B------:R-:W-:-:S02]  /*98d0*/  IMAD.SHL.U32 R15, R20, 0x2, RZ ;  /* 0x00000002140f7824 */ /* 0x000fc400078e00ff */
[----:B------:R-:W-:Y:S01]  /*98e0*/  SHFL.IDX PT, R10, R16, RZ, 0x1c1f ;  /* 0x001c1fff100a7589 */ /* 0x000fe200000e0000 */
[----:B------:R-:W-:-:S03]  /*98f0*/  LEA R14, -R14, RZ, 0x8 ;  /* 0x000000ff0e0e7211 */ /* 0x000fc600078e41ff */
[----:B------:R-:W0:Y:S01]  /*9900*/  SHFL.IDX PT, R11, R17, RZ, 0x1c1f ;  /* 0x001c1fff110b7589 */ /* 0x000e2200000e0000 */
[----:B------:R-:W-:Y:S01]  /*9910*/  ISETP.NE.AND P0, PT, R15, R14, PT ;  /* 0x0000000e0f00720c */ /* 0x000fe20003f05270 */
[C---:B------:R-:W-:Y:S02]  /*9920*/  VIADD R15, R23.reuse, 0x8 ;  /* 0x00000008170f7836 */ /* 0x040fe40000000000 */
[----:B------:R-:W1:Y:S01]  /*9930*/  SHFL.IDX PT, R13, R17, 0x1, 0x1c1f ;  /* 0x003c1f00110d7f89 */ /* 0x000e6200000e0000 */
[-C--:B------:R-:W-:Y:S02]  /*9940*/  ISETP.GE.OR P2, PT, R23, R4.reuse, P0 ;  /* 0x000000041700720c */ /* 0x080fe40000746670 */
[----:B------:R-:W-:-:S11]  /*9950*/  ISETP.GE.OR P0, PT, R15, R4, P0 ;  /* 0x000000040f00720c */ /* 0x000fd60000706670 */
[----:B0-----:R0:W-:Y:S04]  /*9960*/  @!P2 ST.E desc[UR36][R10.64], R6 ;  /* 0x000000060a00a985 */ /* 0x0011e8000c101924 */
[----:B-1----:R0:W-:Y:S02]  /*9970*/  @!P0 ST.E desc[UR36][R12.64], R5 ;  /* 0x000000050c008985 */ /* 0x0021e4000c101924 */
.L_x_7307:
[----:B------:R-:W2:Y:S01]  /*9980*/  S2R R14, SR_CTAID.X ;  /* 0x00000000000e7919 */ /* 0x000ea20000002500 */
[----:B------:R-:W3:Y:S01]  /*9990*/  S2UR UR7, SR_CTAID.Z ;  /* 0x00000000000779c3 */ /* 0x000ee20000002700 */
[----:B------:R-:W-:Y:S01]  /*99a0*/  LEA.HI R21, R21, R18, RZ, 0x2 ;  /* 0x0000001215157211 */ /* 0x000fe200078f10ff */
[----:B------:R-:W-:Y:S01]  /*99b0*/  ULDC.64 UR8, c[0x0][0xb38] ;  /* 0x0002ce0000087ab9 */ /* 0x000fe20000000a00 */
[----:B0-----:R-:W-:Y:S01]  /*99c0*/  SHF.R.S32.HI R5, RZ, 0x1f, R9 ;  /* 0x0000001fff057819 */ /* 0x001fe20000011409 */
[----:B------:R-:W-:Y:S01]  /*99d0*/  UIMAD UR6, UR6, UR8, URZ ;  /* 0x00000008060672a4 */ /* 0x000fe2000f8e023f */
[----:B------:R-:W-:Y:S01]  /*99e0*/  LOP3.LUT R21, R21, 0xfffffffc, RZ, 0xc0, !PT ;  /* 0xfffffffc15157812 */ /* 0x000fe200078ec0ff */
[----:B------:R-:W-:Y:S01]  /*99f0*/  UIMAD.WIDE.U32 UR4, UR42, UR8, URZ ;  /* 0x000000082a0472a5 */ /* 0x000fe2000f8e003f */
[----:B------:R-:W-:Y:S01]  /*9a00*/  LEA.HI R5, R5, R154, RZ, 0x3 ;  /* 0x0000009a05057211 */ /* 0x000fe200078f18ff */
[----:B-1----:R-:W0:Y:S01]  /*9a10*/  LDC.64 R12, c[0x0][0xb40] ;  /* 0x0002d000ff0c7b82 */ /* 0x002e220000000a00 */
[----:B------:R-:W-:Y:S01]  /*9a20*/  IADD3 R21, R18, -R21, RZ ;  /* 0x8000001512157210 */ /* 0x000fe20007ffe0ff */
[----:B------:R-:W-:Y:S01]  /*9a30*/  UIMAD UR6, UR42, UR9, UR6 ;  /* 0x000000092a0672a4 */ /* 0x000fe2000f8e0206 */
[----:B------:R-:W-:Y:S01]  /*9a40*/  LOP3.LUT R5, R5, 0xfffffff8, RZ, 0xc0, !PT ;  /* 0xfffffff805057812 */ /* 0x000fe200078ec0ff */
[----:B------:R-:W-:Y:S01]  /*9a50*/  BSSY B0, `(.L_x_7308) ;  /* 0x00000fc000007945 */ /* 0x000fe20003800000 */
[----:B------:R-:W-:Y:S01]  /*9a60*/  LEA.HI R4, R21, R21, RZ, 0x1 ;  /* 0x0000001515047211 */ /* 0x000fe200078f08ff */
[----:B------:R-:W-:Y:S01]  /*9a70*/  UIADD3 UR6, UR5, UR6, URZ ;  /* 0x0000000605067290 */ /* 0x000fe2000fffe03f */
[----:B------:R-:W-:Y:S01]  /*9a80*/  LEA.HI R155, R155, R8, RZ, 0x5 ;  /* 0x000000089b9b7211 */ /* 0x000fe200078f28ff */
[----:B------:R-:W1:Y:S01]  /*9a90*/  @P1 LDC R10, c[0x0][0xbec] ;  /* 0x0002fb00ff0a1b82 */ /* 0x000e620000000800 */
[----:B------:R-:W-:Y:S01]  /*9aa0*/  IMAD.IADD R154, R154, 0x1, -R5 ;  /* 0x000000019a9a7824 */ /* 0x000fe200078e0a05 */
[----:B------:R-:W-:-:S02]  /*9ab0*/  LOP3.LUT R4, R4, 0x1ffffffe, RZ, 0xc0, !PT ;  /* 0x1ffffffe04047812 */ /* 0x000fc400078ec0ff */
[----:B------:R-:W-:Y:S02]  /*9ac0*/  SHF.R.S32.HI R155, RZ, 0x5, R155 ;  /* 0x00000005ff9b7819 */ /* 0x000fe4000001149b */
[----:B------:R-:W-:Y:S01]  /*9ad0*/  MOV R5, UR5 ;  /* 0x0000000500057c02 */ /* 0x000fe20008000f00 */
[----:B------:R-:W-:Y:S01]  /*9ae0*/  IMAD.IADD R4, R21, 0x1, -R4 ;  /* 0x0000000115047824 */ /* 0x000fe200078e0a04 */
[----:B------:R-:W4:Y:S01]  /*9af0*/  @P1 LDC R17, c[0x0][0xbf0] ;  /* 0x0002fc00ff111b82 */ /* 0x000f220000000800 */
[----:B------:R-:W-:Y:S01]  /*9b00*/  LEA R155, R155, R154, 0x4 ;  /* 0x0000009a9b9b7211 */ /* 0x000fe200078e20ff */
[----:B---3--:R-:W-:Y:S01]  /*9b10*/  USHF.R.S32.HI UR8, URZ, 0x1f, UR7 ;  /* 0x0000001f3f087899 */ /* 0x008fe20008011407 */
[----:B------:R-:W-:Y:S01]  /*9b20*/  IMAD.U32 R5, RZ, RZ, UR6 ;  /* 0x00000006ff057e24 */ /* 0x000fe2000f8e00ff */
[----:B------:R-:W-:Y:S02]  /*9b30*/  LOP3.LUT R9, R9, 0x7ffffffc, RZ, 0xc0, !PT ;  /* 0x7ffffffc09097812 */ /* 0x000fe400078ec0ff */
[----:B------:R-:W-:-:S02]  /*9b40*/  IMAD R11, R4, 0x8, R155 ;  /* 0x00000008040b7824 */ /* 0x000fc400078e029b */
[----:B------:R-:W-:Y:S01]  /*9b50*/  IMAD.U32 R4, RZ, RZ, UR4 ;  /* 0x00000004ff047e24 */ /* 0x000fe2000f8e00ff */
[----:B------:R-:W-:Y:S01]  /*9b60*/  ULDC.64 UR4, c[0x0][0xb48] ;  /* 0x0002d20000047ab9 */ /* 0x000fe20000000a00 */
[----:B0-----:R-:W-:Y:S02]  /*9b70*/  IMAD R6, R12, UR8, RZ ;  /* 0x000000080c067c24 */ /* 0x001fe4000f8e02ff */
[----:B--2---:R-:W-:Y:S02]  /*9b80*/  IMAD R15, R14, 0x40, R11 ;  /* 0x000000400e0f7824 */ /* 0x004fe400078e020b */
[----:B------:R-:W-:Y:S02]  /*9b90*/  IMAD R13, R13, UR7, R6 ;  /* 0x000000070d0d7c24 */ /* 0x000fe4000f8e0206 */
[----:B-1----:R-:W-:Y:S01]  /*9ba0*/  @P1 IMAD.HI.U32 R10, R15, R10, RZ ;  /* 0x0000000a0f0a1227 */ /* 0x002fe200078e00ff */
[----:B------:R-:W-:-:S03]  /*9bb0*/  MOV R11, R15 ;  /* 0x0000000f000b7202 */ /* 0x000fc60000000f00 */
[----:B------:R-:W-:-:S04]  /*9bc0*/  IMAD.WIDE.U32 R4, R12, UR7, R4 ;  /* 0x000000070c047c25 */ /* 0x000fc8000f8e0004 */
[----:B------:R-:W-:Y:S01]  /*9bd0*/  IMAD R3, R3, UR4, RZ ;  /* 0x0000000403037c24 */ /* 0x000fe2000f8e02ff */
[----:B----4-:R-:W-:Y:S01]  /*9be0*/  @P1 SHF.R.U32.HI R11, RZ, R17, R10 ;  /* 0x00000011ff0b1219 */ /* 0x010fe2000001160a */
[----:B------:R-:W-:Y:S02]  /*9bf0*/  IMAD.IADD R5, R5, 0x1, R13 ;  /* 0x0000000105057824 */ /* 0x000fe400078e020d */
[C---:B------:R-:W-:Y:S01]  /*9c00*/  IMAD R13, R2.reuse, UR5, R3 ;  /* 0x00000005020d7c24 */ /* 0x040fe2000f8e0203 */
[----:B------:R-:W-:Y:S01]  /*9c10*/  SHF.R.S32.HI R6, RZ, 0x1f, R11 ;  /* 0x0000001fff067819 */ /* 0x000fe2000001140b */
[----:B------:R-:W-:Y:S01]  /*9c20*/  IMAD.WIDE.U32 R2, R2, UR4, R4 ;  /* 0x0000000402027c25 */ /* 0x000fe2000f8e0004 */
[----:B------:R-:W-:-:S03]  /*9c30*/  ULDC.64 UR4, c[0x0][0xb30] ;  /* 0x0002cc0000047ab9 */ /* 0x000fc60000000a00 */
[----:B------:R-:W-:Y:S01]  /*9c40*/  IMAD.MOV R10, RZ, RZ, -R11 ;  /* 0x000000ffff0a7224 */ /* 0x000fe200078e0a0b */
[----:B------:R-:W-:Y:S01]  /*9c50*/  IADD3 R3, R3, R13, RZ ;  /* 0x0000000d03037210 */ /* 0x000fe20007ffe0ff */
[----:B------:R-:W-:Y:S02]  /*9c60*/  IMAD R6, R6, UR4, RZ ;  /* 0x0000000406067c24 */ /* 0x000fe4000f8e02ff */
[----:B------:R-:W-:Y:S02]  /*9c70*/  IMAD R5, R7, R10, R15 ;  /* 0x0000000a07057224 */ /* 0x000fe400078e020f */
[C---:B------:R-:W-:Y:S01]  /*9c80*/  IMAD R13, R11.reuse, UR5, R6 ;  /* 0x000000050b0d7c24 */ /* 0x040fe2000f8e0206 */
[----:B------:R-:W-:Y:S01]  /*9c90*/  LEA.HI R6, R0, R0, RZ, 0x1 ;  /* 0x0000000000067211 */ /* 0x000fe200078f08ff */
        /* <DEDUP_REMOVED lines=9> */
[----:B------:R-:W-:Y:S01]  /*9d30*/  IMAD.IADD R5, R3, 0x1, R11 ;  /* 0x0000000103057824 */ /* 0x000fe200078e020b */
[----:B------:R-:W-:Y:S01]  /*9d40*/  ULDC UR4, c[0x0][0xa88] ;  /* 0x0002a20000047ab9 */ /* 0x000fe20000000800 */
[----:B------:R-:W-:Y:S01]  /*9d50*/  LOP3.LUT R11, R6, 0xfffffe, RZ, 0xc0, !PT ;  /* 0x00fffffe060b7812 */ /* 0x000fe200078ec0ff */
[----:B------:R-:W-:Y:S01]  /*9d60*/  IMAD R6, R7, UR4, RZ ;  /* 0x0000000407067c24 */ /* 0x000fe2000f8e02ff */
[----:B------:R-:W-:Y:S02]  /*9d70*/  LEA R7, R14, R155, 0x6 ;  /* 0x0000009b0e077211 */ /* 0x000fe400078e30ff */
[----:B------:R-:W-:Y:S01]  /*9d80*/  LEA.HI.X R5, R2, UR5, R5, 0x2, P0 ;  /* 0x0000000502057c11 */ /* 0x000fe200080f1405 */
[----:B------:R-:W-:Y:S01]  /*9d90*/  IMAD.IADD R11, R0, 0x1, -R11 ;  /* 0x00000001000b7824 */ /* 0x000fe200078e0a0b */
[----:B------:R-:W-:Y:S01]  /*9da0*/  ISETP.GE.AND P0, PT, R7, R6, PT ;  /* 0x000000060700720c */ /* 0x000fe20003f06270 */
[----:B------:R-:W-:Y:S01]  /*9db0*/  IMAD.IADD R0, R8, 0x1, -R9 ;  /* 0x0000000108007824 */ /* 0x000fe200078e0a09 */
[----:B------:R0:W1:Y:S04]  /*9dc0*/  SHFL.IDX PT, R2, R4, RZ, 0x1c1f ;  /* 0x001c1fff04027589 */ /* 0x00006800000e0000 */
[----:B------:R-:W-:Y:S01]  /*9dd0*/  LEA R0, R11, R0, 0x7 ;  /* 0x000000000b007211 */ /* 0x000fe200078e38ff */
[----:B------:R0:W2:Y:S04]  /*9de0*/  SHFL.IDX PT, R3, R5, RZ, 0x1c1f ;  /* 0x001c1fff05037589 */ /* 0x0000a800000e0000 */
[----:B------:R-:W-:-:S02]  /*9df0*/  IMAD.SHL.U32 R0, R0, 0x2, RZ ;  /* 0x0000000200007824 */ /* 0x000fc400078e00ff */
[----:B------:R-:W-:Y:S05]  /*9e00*/  @P0 BRA `(.L_x_7309) ;  /* 0x0000000c00000947 */ /* 0x000fea0003800000 */
        /* <DEDUP_REMOVED lines=13> */
[----:B------:R-:W-:Y:S01]  /*9ee0*/  VIADD R22, R0, 0x50 ;  /* 0x0000005000167836 */ /* 0x000fe20000000000 */
[----:B------:R-:W-:-:S02]  /*9ef0*/  ISETP.GE.AND P0, PT, R16, UR4, PT ;  /* 0x0000000410007c0c */ /* 0x000fc4000bf06270 */
[----:B------:R-:W-:Y:S02]  /*9f00*/  ISETP.GE.AND P1, PT, R17, UR4, PT ;  /* 0x0000000411007c0c */ /* 0x000fe4000bf26270 */
[----:B------:R-:W-:Y:S02]  /*9f10*/  @!P2 LEA.HI R8, R0, R0, RZ, 0x1 ;  /* 0x000000000008a211 */ /* 0x000fe400078f08ff */
[----:B------:R-:W-:Y:S02]  /*9f20*/  @!P3 LEA.HI R10, R9, R9, RZ, 0x1 ;  /* 0x00000009090ab211 */ /* 0x000fe400078f08ff */
[----:B------:R-:W-:Y:S02]  /*9f30*/  @!P4 LEA.HI R12, R11, R11, RZ, 0x1 ;  /* 0x0000000b0b0cc211 */ /* 0x000fe400078f08ff */
[----:B------:R-:W-:Y:S02]  /*9f40*/  @!P5 LEA.HI R14, R13, R13, RZ, 0x1 ;  /* 0x0000000d0d0ed211 */ /* 0x000fe400078f08ff */
[----:B------:R-:W-:-:S02]  /*9f50*/  @!P2 LOP3.LUT R9, R8, 0xfffffffe, RZ, 0xc0, !PT ;  /* 0xfffffffe0809a812 */ /* 0x000fc400078ec0ff */
[----:B------:R-:W-:Y:S02]  /*9f60*/  @!P3 LOP3.LUT R11, R10, 0xfffffffe, RZ, 0xc0, !PT ;  /* 0xfffffffe0a0bb812 */ /* 0x000fe400078ec0ff */
[----:B------:R-:W-:Y:S01]  /*9f70*/  @!P4 LOP3.LUT R13, R12, 0xfffffffe, RZ, 0xc0, !PT ;  /* 0xfffffffe0c0dc812 */ /* 0x000fe200078ec0ff */
[--C-:B-12---:R-:W-:Y:S01]  /*9f80*/  @!P2 IMAD.WIDE R8, R9, 0x4, R2.reuse ;  /* 0x000000040908a825 */ /* 0x106fe200078e0202 */
[----:B------:R-:W-:Y:S02]  /*9f90*/  @!P5 LOP3.LUT R15, R14, 0xfffffffe, RZ, 0xc0, !PT ;  /* 0xfffffffe0e0fd812 */ /* 0x000fe400078ec0ff */
[----:B------:R-:W-:Y:S01]  /*9fa0*/  IADD3 R20, R0, 0x40, RZ ;  /* 0x0000004000147810 */ /* 0x000fe20007ffe0ff */
        /* <DEDUP_REMOVED lines=9> */
[----:B------:R-:W-:Y:S01]  /*a040*/  ISETP.GE.AND P6, PT, R22, UR4, PT ;  /* 0x0000000416007c0c */ /* 0x000fe2000bfc6270 */
[----:B------:R4:W-:Y:S01]  /*a050*/  @!P5 ST.E.64 desc[UR36][R14.64], R36 ;  /* 0x000000240e00d985 */ /* 0x0009e2000c101b24 */
[----:B------:R-:W-:Y:S01]  /*a060*/  ISETP.GE.AND P5, PT, R21, UR4, PT ;  /* 0x0000000415007c0c */ /* 0x000fe2000bfa6270 */
[----:B-1----:R-:W-:Y:S01]  /*a070*/  VIADD R24, R0, 0x60 ;  /* 0x0000006000187836 */ /* 0x002fe20000000000 */
[----:B------:R-:W-:Y:S02]  /*a080*/  @!P0 LEA.HI R16, R16, R16, RZ, 0x1 ;  /* 0x0000001010108211 */ /* 0x000fe400078f08ff */
[----:B------:R-:W-:-:S02]  /*a090*/  @!P1 LEA.HI R17, R17, R17, RZ, 0x1 ;  /* 0x0000001111119211 */ /* 0x000fc400078f08ff */
[----:B------:R-:W-:Y:S02]  /*a0a0*/  @!P0 LOP3.LUT R9, R16, 0xfffffffe, RZ, 0xc0, !PT ;  /* 0xfffffffe10098812 */ /* 0x000fe400078ec0ff */
[----:B--2---:R-:W-:Y:S02]  /*a0b0*/  @!P1 LOP3.LUT R11, R17, 0xfffffffe, RZ, 0xc0, !PT ;  /* 0xfffffffe110b9812 */ /* 0x004fe400078ec0ff */
        /* <DEDUP_REMOVED lines=8> */
[----:B---3--:R-:W-:Y:S01]  /*a140*/  @!P2 LOP3.LUT R13, R18, 0xfffffffe, RZ, 0xc0, !PT ;  /* 0xfffffffe120da812 */ /* 0x008fe200078ec0ff */
[----:B------:R2:W-:Y:S01]  /*a150*/  @!P1 ST.E.64 desc[UR36][R10.64], R44 ;  /* 0x0000002c0a009985 */ /* 0x0005e2000c101b24 */
[----:B------:R-:W-:Y:S01]  /*a160*/  @!P3 LOP3.LUT R19, R19, 0xfffffffe, RZ, 0xc0, !PT ;  /* 0xfffffffe1313b812 */ /* 0x000fe200078ec0ff */
[----:B------:R-:W-:Y:S01]  /*a170*/  VIADD R18, R0, 0x68 ;  /* 0x0000006800127836 */ /* 0x000fe20000000000 */
[----:B----4-:R-:W-:Y:S01]  /*a180*/  @!P4 LOP3.LUT R15, R20, 0xfffffffe, RZ, 0xc0, !PT ;  /* 0xfffffffe140fc812 */ /* 0x010fe200078ec0ff */
[C---:B------:R-:W-:Y:S01]  /*a190*/  VIADD R20, R0.reuse, 0x78 ;  /* 0x0000007800147836 */ /* 0x040fe20000000000 */
[----:B------:R-:W-:Y:S02]  /*a1a0*/  @!P5 LOP3.LUT R21, R21, 0xfffffffe, RZ, 0xc0, !PT ;  /* 0xfffffffe1515d812 */ /* 0x000fe400078ec0ff */
[----:B------:R-:W-:Y:S02]  /*a1b0*/  IADD3 R23, R0, 0x58, RZ ;  /* 0x0000005800177810 */ /* 0x000fe40007ffe0ff */
[----:B------:R-:W-:Y:S01]  /*a1c0*/  @!P6 LOP3.LUT R17, R22, 0xfffffffe, RZ, 0xc0, !PT ;  /* 0xfffffffe1611e812 */ /* 0x000fe200078ec0ff */
[----:B-1----:R-:W-:Y:S01]  /*a1d0*/  @!P2 IMAD.WIDE R8, R13, 0x4, R2 ;  /* 0x000000040d08a825 */ /* 0x002fe200078e0202 */
[----:B------:R-:W-:-:S02]  /*a1e0*/  ISETP.GE.AND P1, PT, R23, UR4, PT ;  /* 0x0000000417007c0c */ /* 0x000fc4000bf26270 */
[----:B------:R-:W-:Y:S01]  /*a1f0*/  ISETP.GE.AND P0, PT, R24, UR4, PT ;  /* 0x0000000418007c0c */ /* 0x000fe2000bf06270 */
[--C-:B--2---:R-:W-:Y:S01]  /*a200*/  @!P3 IMAD.WIDE R10, R19, 0x4, R2.reuse ;  /* 0x00000004130ab825 */ /* 0x104fe200078e0202 */
[----:B------:R1:W-:Y:S01]  /*a210*/  @!P2 ST.E.64 desc[UR36][R8.64], R48 ;  /* 0x000000300800a985 */ /* 0x0003e2000c101b24 */
[C---:B------:R-:W-:Y:S02]  /*a220*/  IADD3 R19, R0.reuse, 0x70, RZ ;  /* 0x0000007000137810 */ /* 0x040fe40007ffe0ff */
[--C-:B------:R-:W-:Y:S01]  /*a230*/  @!P4 IMAD.WIDE R12, R15, 0x4, R2.reuse ;  /* 0x000000040f0cc825 */ /* 0x100fe200078e0202 */
[----:B------:R2:W-:Y:S01]  /*a240*/  @!P3 ST.E.64 desc[UR36][R10.64], R52 ;  /* 0x000000340a00b985 */ /* 0x0005e2000c101b24 */
[----:B------:R-:W-:Y:S02]  /*a250*/  IADD3 R22, R0, 0x88, RZ ;  /* 0x0000008800167810 */ /* 0x000fe40007ffe0ff */
        /* <DEDUP_REMOVED lines=9> */
[----:B------:R-:W-:Y:S02]  /*a2f0*/  ISETP.GE.AND P3, PT, R22, UR4, PT ;  /* 0x0000000416007c0c */ /* 0x000fe4000bf66270 */
[----:B------:R-:W-:-:S02]  /*a300*/  ISETP.GE.AND P4, PT, R21, UR4, PT ;  /* 0x0000000415007c0c */ /* 0x000fc4000bf86270 */
[----:B------:R-:W-:Y:S02]  /*a310*/  @!P1 LEA.HI R23, R23, R23, RZ, 0x1 ;  /* 0x0000001717179211 */ /* 0x000fe400078f08ff */
[----:B------:R-:W-:Y:S02]  /*a320*/  @!P0 LEA.HI R24, R24, R24, RZ, 0x1 ;  /* 0x0000001818188211 */ /* 0x000fe400078f08ff */
[----:B-1----:R-:W-:Y:S01]  /*a330*/  @!P1 LOP3.LUT R9, R23, 0xfffffffe, RZ, 0xc0, !PT ;  /* 0xfffffffe17099812 */ /* 0x002fe200078ec0ff */
[----:B------:R-:W-:Y:S01]  /*a340*/  VIADD R23, R0, 0x90 ;  /* 0x0000009000177836 */ /* 0x000fe20000000000 */
[----:B--2---:R-:W-:Y:S01]  /*a350*/  @!P0 LOP3.LUT R11, R24, 0xfffffffe, RZ, 0xc0, !PT ;  /* 0xfffffffe180b8812 */ /* 0x004fe200078ec0ff */
        /* <DEDUP_REMOVED lines=9> */
[----:B---3--:R-:W-:Y:S01]  /*a3f0*/  @!P2 LOP3.LUT R13, R18, 0xfffffffe, RZ, 0xc0, !PT ;  /* 0xfffffffe120da812 */ /* 0x008fe200078ec0ff */
[----:B------:R2:W-:Y:S01]  /*a400*/  @!P0 ST.E.64 desc[UR36][R10.64], R72 ;  /* 0x000000480a008985 */ /* 0x0005e2000c101b24 */
[----:B------:R-:W-:Y:S02]  /*a410*/  @!P6 LOP3.LUT R19, R19, 0xfffffffe, RZ, 0xc0, !PT ;  /* 0xfffffffe1313e812 */ /* 0x000fe400078ec0ff */
[----:B----4-:R-:W-:Y:S01]  /*a420*/  @!P5 LOP3.LUT R15, R20, 0xfffffffe, RZ, 0xc0, !PT ;  /* 0xfffffffe140fd812 */ /* 0x010fe200078ec0ff */
[----:B------:R-:W-:Y:S01]  /*a430*/  VIADD R20, R0, 0xb0 ;  /* 0x000000b000147836 */ /* 0x000fe20000000000 */
[----:B------:R-:W-:-:S02]  /*a440*/  @!P4 LOP3.LUT R21, R21, 0xfffffffe, RZ, 0xc0, !PT ;  /* 0xfffffffe1515c812 */ /* 0x000fc400078ec0ff */
[----:B-----5:R-:W-:Y:S01]  /*a450*/  @!P3 LOP3.LUT R17, R22, 0xfffffffe, RZ, 0xc0, !PT ;  /* 0xfffffffe1611b812 */ /* 0x020fe200078ec0ff */
[C---:B------:R-:W-:Y:S01]  /*a460*/  VIADD R22, R0.reuse, 0xc0 ;  /* 0x000000c000167836 */ /* 0x040fe20000000000 */
[----:B------:R-:W-:Y:S01]  /*a470*/  ISETP.GE.AND P0, PT, R23, UR4, PT ;  /* 0x0000000417007c0c */ /* 0x000fe2000bf06270 */
[--C-:B-1----:R-:W-:Y:S01]  /*a480*/  @!P2 IMAD.WIDE R8, R13, 0x4, R2.reuse ;  /* 0x000000040d08a825 */ /* 0x102fe200078e0202 */
[----:B------:R-:W-:Y:S02]  /*a490*/  IADD3 R18, R0, 0xa0, RZ ;  /* 0x000000a000127810 */ /* 0x000fe40007ffe0ff */
[----:B------:R-:W-:Y:S01]  /*a4a0*/  ISETP.GE.AND P1, PT, R24, UR4, PT ;  /* 0x0000000418007c0c */ /* 0x000fe2000bf26270 */
[--C-:B--2---:R-:W-:Y:S01]  /*a4b0*/  @!P6 IMAD.WIDE R10, R19, 0x4, R2.reuse ;  /* 0x00000004130ae825 */ /* 0x104fe200078e0202 */
        /* <DEDUP_REMOVED lines=17> */
[----:B-1----:R-:W-:Y:S02]  /*a5d0*/  @!P0 LOP3.LUT R9, R23, 0xfffffffe, RZ, 0xc0, !PT ;  /* 0xfffffffe17098812 */ /* 0x002fe400078ec0ff */
[----:B------:R-:W-:Y:S02]  /*a5e0*/  @!P2 LEA.HI R18, R18, R18, RZ, 0x1 ;  /* 0x000000121212a211 */ /* 0x000fe400078f08ff */
[----:B--2---:R-:W-:Y:S01]  /*a5f0*/  @!P1 LOP3.LUT R11, R24, 0xfffffffe, RZ, 0xc0, !PT ;  /* 0xfffffffe180b9812 */ /* 0x004fe200078ec0ff */
[----:B------:R-:W-:Y:S01]  /*a600*/  @!P0 IMAD.WIDE R8, R9, 0x4, R2 ;  /* 0x0000000409088825 */ /* 0x000fe200078e0202 */
[----:B------:R-:W-:-:S02]  /*a610*/  @!P4 LEA.HI R20, R20, R20, RZ, 0x1 ;  /* 0x000000141414c211 */ /* 0x000fc400078f08ff */
[----:B---3--:R-:W-:Y:S01]  /*a620*/  @!P2 LOP3.LUT R13, R18, 0xfffffffe, RZ, 0xc0, !PT ;  /* 0xfffffffe120da812 */ /* 0x008fe200078ec0ff */
        /* <DEDUP_REMOVED lines=9> */
[----:B----4-:R-:W-:Y:S01]  /*a6c0*/  @!P4 LOP3.LUT R15, R20, 0xfffffffe, RZ, 0xc0, !PT ;  /* 0xfffffffe140fc812 */ /* 0x010fe200078ec0ff */
[----:B------:R3:W-:Y:S01]  /*a6d0*/  @!P2 ST.E.64 desc[UR36][R12.64], R104 ;  /* 0x000000680c00a985 */ /* 0x0007e2000c101b24 */
[----:B------:R-:W-:Y:S01]  /*a6e0*/  @!P5 LOP3.LUT R21, R21, 0xfffffffe, RZ, 0xc0, !PT ;  /* 0xfffffffe1515d812 */ /* 0x000fe200078ec0ff */
[----:B------:R-:W-:Y:S01]  /*a6f0*/  VIADD R20, R0, 0xd8 ;  /* 0x000000d800147836 */ /* 0x000fe20000000000 */
[----:B-----5:R-:W-:-:S02]  /*a700*/  @!P6 LOP3.LUT R17, R22, 0xfffffffe, RZ, 0xc0, !PT ;  /* 0xfffffffe1611e812 */ /* 0x020fc400078ec0ff */
        /* <DEDUP_REMOVED lines=9> */
[----:B---3--:R-:W-:-:S02]  /*a7a0*/  IADD3 R12, R0, 0xe8, RZ ;  /* 0x000000e8000c7810 */ /* 0x008fc40007ffe0ff */
[----:B------:R-:W-:Y:S01]  /*a7b0*/  @!P6 IMAD.WIDE R16, R17, 0x4, R2 ;  /* 0x000000041110e825 */ /* 0x000fe200078e0202 */
[----:B------:R3:W-:Y:S01]  /*a7c0*/  @!P5 ST.E.64 desc[UR36][R14.64], R116 ;  /* 0x000000740e00d985 */ /* 0x0007e2000c101b24 */
[----:B------:R-:W-:Y:S02]  /*a7d0*/  ISETP.GE.AND P4, PT, R12, UR4, PT ;  /* 0x000000040c007c0c */ /* 0x000fe4000bf86270 */
[C---:B------:R-:W-:Y:S01]  /*a7e0*/  VIADD R21, R0.reuse, 0xe0 ;  /* 0x000000e000157836 */ /* 0x040fe20000000000 */
[----:B------:R4:W-:Y:S01]  /*a7f0*/  @!P6 ST.E.64 desc[UR36][R16.64], R120 ;  /* 0x000000781000e985 */ /* 0x0009e2000c101b24 */
[----:B------:R-:W-:Y:S01]  /*a800*/  VIADD R13, R0, 0xf0 ;  /* 0x000000f0000d7836 */ /* 0x000fe20000000000 */
[----:B------:R-:W-:Y:S01]  /*a810*/  @!P0 LEA.HI R18, R18, R18, RZ, 0x1 ;  /* 0x0000001212128211 */ /* 0x000fe200078f08ff */
[----:B-1----:R-:W-:Y:S01]  /*a820*/  VIADD R9, R0, 0xf8 ;  /* 0x000000f800097836 */ /* 0x002fe20000000000 */
[----:B------:R-:W-:Y:S02]  /*a830*/  ISETP.GE.AND P3, PT, R21, UR4, PT ;  /* 0x0000000415007c0c */ /* 0x000fe4000bf66270 */
[----:B------:R-:W-:-:S02]  /*a840*/  ISETP.GE.AND P5, PT, R13, UR4, PT ;  /* 0x000000040d007c0c */ /* 0x000fc4000bfa6270 */
[----:B------:R-:W-:Y:S02]  /*a850*/  ISETP.GE.AND P6, PT, R9, UR4, PT ;  /* 0x0000000409007c0c */ /* 0x000fe4000bfc6270 */
[----:B------:R-:W-:Y:S02]  /*a860*/  @!P1 LEA.HI R19, R19, R19, RZ, 0x1 ;  /* 0x0000001313139211 */ /* 0x000fe400078f08ff */
[----:B------:R-:W-:Y:S02]  /*a870*/  @!P2 LEA.HI R20, R20, R20, RZ, 0x1 ;  /* 0x000000141414a211 */ /* 0x000fe400078f08ff */
[----:B------:R-:W-:Y:S02]  /*a880*/  @!P4 LEA.HI R12, R12, R12, RZ, 0x1 ;  /* 0x0000000c0c0cc211 */ /* 0x000fe400078f08ff */
[----:B--2---:R-:W-:Y:S02]  /*a890*/  @!P1 LOP3.LUT R11, R19, 0xfffffffe, RZ, 0xc0, !PT ;  /* 0xfffffffe130b9812 */ /* 0x004fe400078ec0ff */
[----:B------:R-:W-:-:S02]  /*a8a0*/  @!P3 LEA.HI R21, R21, R21, RZ, 0x1 ;  /* 0x000000151515b211 */ /* 0x000fc400078f08ff */
[----:B------:R-:W-:Y:S02]  /*a8b0*/  @!P5 LEA.HI R8, R13, R13, RZ, 0x1 ;  /* 0x0000000d0d08d211 */ /* 0x000fe400078f08ff */
[----:B------:R-:W-:Y:S02]  /*a8c0*/  @!P6 LEA.HI R10, R9, R9, RZ, 0x1 ;  /* 0x00000009090ae211 */ /* 0x000fe400078f08ff */
[----:B------:R-:W-:Y:S02]  /*a8d0*/  @!P0 LOP3.LUT R9, R18, 0xfffffffe, RZ, 0xc0, !PT ;  /* 0xfffffffe12098812 */ /* 0x000fe400078ec0ff */
[----:B------:R-:W-:Y:S02]  /*a8e0*/  @!P2 LOP3.LUT R13, R20, 0xfffffffe, RZ, 0xc0, !PT ;  /* 0xfffffffe140da812 */ /* 0x000fe400078ec0ff */
[----:B---3--:R-:W-:Y:S02]  /*a8f0*/  @!P3 LOP3.LUT R15, R21, 0xfffffffe, RZ, 0xc0, !PT ;  /* 0xfffffffe150fb812 */ /* 0x008fe400078ec0ff */
[----:B----4-:R-:W-:Y:S01]  /*a900*/  @!P4 LOP3.LUT R17, R12, 0xfffffffe, RZ, 0xc0, !PT ;  /* 0xfffffffe0c11c812 */ /* 0x010fe200078ec0ff */
[----:B------:R-:W-:Y:S01]  /*a910*/  @!P2 IMAD.WIDE R12, R13, 0x4, R2 ;  /* 0x000000040d0ca825 */ /* 0x000fe200078e0202 */
[----:B------:R-:W-:-:S02]  /*a920*/  @!P5 LOP3.LUT R19, R8, 0xfffffffe, RZ, 0xc0, !PT ;  /* 0xfffffffe0813d812 */ /* 0x000fc400078ec0ff */
        /* <DEDUP_REMOVED lines=14> */
.L_x_7309:
[----:B------:R-:W-:Y:S05]  /*aa10*/  BSYNC B0 ;  /* 0x0000000000007941 */ /* 0x000fea0003800000 */
.L_x_7308:
[----:B------:R-:W-:Y:S01]  /*aa20*/  IADD3 R7, R7, 0x8, RZ ;  /* 0x0000000807077810 */ /* 0x000fe20007ffe0ff */
[----:B--23--:R2:W3:Y:S03]  /*aa30*/  SHFL.IDX PT, R3, R5, 0x1, 0x1c1f ;  /* 0x003c1f0005037f89 */ /* 0x00c4e600000e0000 */
[----:B------:R-:W-:Y:S01]  /*aa40*/  ISETP.GE.AND P0, PT, R7, R6, PT ;  /* 0x000000060700720c */ /* 0x000fe20003f06270 */
[----:B-1----:R2:W4:-:S12]  /*aa50*/  SHFL.IDX PT, R2, R4, 0x1, 0x1c1f ;  /* 0x003c1f0004027f89 */ /* 0x00251800000e0000 */
[----:B--2---:R-:W-:Y:S05]  /*aa60*/  @P0 BRA `(.L_x_7255) ;  /* 0x0000004800100947 */ /* 0x004fea0003800000 */
[C---:B0-----:R-:W-:Y:S01]  /*aa70*/  VIADD R5, R0.reuse, 0x8 ;  /* 0x0000000800057836 */ /* 0x041fe20000000000 */
        /* <DEDUP_REMOVED lines=22> */
[----:B---34-:R-:W-:Y:S01]  /*abe0*/  @!P0 IMAD.WIDE R4, R5, 0x4, R2 ;  /* 0x0000000405048825 */ /* 0x018fe200078e0202 */
[----:B------:R-:W-:-:S02]  /*abf0*/  IADD3 R16, R0, 0x48, RZ ;  /* 0x0000004800107810 */ /* 0x000fc40007ffe0ff */
[----:B------:R-:W-:Y:S01]  /*ac00*/  ISETP.GE.AND P3, PT, R15, UR4, PT ;  /* 0x000000040f007c0c */ /* 0x000fe2000bf66270 */
[--C-:B------:R-:W-:Y:S01]  /*ac10*/  @!P1 IMAD.WIDE R6, R7, 0x4, R2.reuse ;  /* 0x0000000407069825 */ /* 0x100fe200078e0202 */
[----:B------:R0:W-:Y:S01]  /*ac20*/  @!P0 ST.E.64 desc[UR36][R4.64], R26 ;  /* 0x0000001a04008985 */ /* 0x0001e2000c101b24 */
[----:B------:R-:W-:Y:S02]  /*ac30*/  ISETP.GE.AND P0, PT, R12, UR4, PT ;  /* 0x000000040c007c0c */ /* 0x000fe4000bf06270 */
[----:B------:R-:W-:Y:S01]  /*ac40*/  @!P2 IMAD.WIDE R8, R9, 0x4, R2 ;  /* 0x000000040908a825 */ /* 0x000fe200078e0202 */
[----:B------:R1:W-:Y:S01]  /*ac50*/  @!P1 ST.E.64 desc[UR36][R6.64], R30 ;  /* 0x0000001e06009985 */ /* 0x0003e2000c101b24 */
[----:B------:R-:W-:Y:S02]  /*ac60*/  ISETP.GE.AND P1, PT, R13, UR4, PT ;  /* 0x000000040d007c0c */ /* 0x000fe4000bf26270 */
[----:B------:R-:W-:Y:S01]  /*ac70*/  ISETP.GE.AND P4, PT, R16, UR4, PT ;  /* 0x0000000410007c0c */ /* 0x000fe2000bf86270 */
        /* <DEDUP_REMOVED lines=17> */
[----:B------:R-:W-:-:S02]  /*ad90*/  @!P2 LOP3.LUT R11, R14, 0xfffffffe, RZ, 0xc0, !PT ;  /* 0xfffffffe0e0ba812 */ /* 0x000fc400078ec0ff */
[----:B------:R-:W-:Y:S02]  /*ada0*/  @!P3 LOP3.LUT R15, R15, 0xfffffffe, RZ, 0xc0, !PT ;  /* 0xfffffffe0f0fb812 */ /* 0x000fe400078ec0ff */
[----:B------:R-:W-:Y:S01]  /*adb0*/  @!P4 LOP3.LUT R17, R16, 0xfffffffe, RZ, 0xc0, !PT ;  /* 0xfffffffe1011c812 */ /* 0x000fe200078ec0ff */
        /* <DEDUP_REMOVED lines=9> */
[----:B------:R1:W-:Y:S03]  /*ae50*/  @!P1 ST.E.64 desc[UR36][R6.64], R50 ;  /* 0x0000003206009985 */ /* 0x0003e6000c101b24 */
[--C-:B------:R-:W-:Y:S01]  /*ae60*/  @!P3 IMAD.WIDE R10, R15, 0x4, R2.reuse ;  /* 0x000000040f0ab825 */ /* 0x100fe200078e0202 */
[----:B------:R2:W-:Y:S01]  /*ae70*/  @!P2 ST.E.64 desc[UR36][R8.64], R54 ;  /* 0x000000360800a985 */ /* 0x0005e2000c101b24 */
[----:B------:R-:W-:Y:S02]  /*ae80*/  ISETP.GE.AND P2, PT, R16, UR4, PT ;  /* 0x0000000410007c0c */ /* 0x000fe4000bf46270 */
[----:B------:R-:W-:Y:S01]  /*ae90*/  @!P4 IMAD.WIDE R12, R17, 0x4, R2 ;  /* 0x00000004110cc825 */ /* 0x000fe200078e0202 */
[----:B------:R3:W-:Y:S01]  /*aea0*/  @!P3 ST.E.64 desc[UR36][R10.64], R58 ;  /* 0x0000003a0a00b985 */ /* 0x0007e2000c101b24 */
[----:B------:R-:W-:-:S02]  /*aeb0*/  IADD3 R17, R0, 0x78, RZ ;  /* 0x0000007800117810 */ /* 0x000fc40007ffe0ff */
[----:B------:R-:W-:Y:S01]  /*aec0*/  VIADD R15, R0, 0x68 ;  /* 0x00000068000f7836 */ /* 0x000fe20000000000 */
[----:B------:R4:W-:Y:S01]  /*aed0*/  @!P4 ST.E.64 desc[UR36][R12.64], R62 ;  /* 0x0000003e0c00c985 */ /* 0x0009e2000c101b24 */
[----:B------:R-:W-:Y:S02]  /*aee0*/  ISETP.GE.AND P4, PT, R14, UR4, PT ;  /* 0x000000040e007c0c */ /* 0x000fe4000bf86270 */
[----:B------:R-:W-:Y:S02]  /*aef0*/  ISETP.GE.AND P1, PT, R17, UR4, PT ;  /* 0x0000000411007c0c */ /* 0x000fe4000bf26270 */
[----:B------:R-:W-:Y:S02]  /*af00*/  ISETP.GE.AND P3, PT, R15, UR4, PT ;  /* 0x000000040f007c0c */ /* 0x000fe4000bf66270 */
[----:B------:R-:W-:Y:S02]  /*af10*/  @!P5 LEA.HI R18, R18, R18, RZ, 0x1 ;  /* 0x000000121212d211 */ /* 0x000fe400078f08ff */
[----:B------:R-:W-:-:S02]  /*af20*/  @!P6 LEA.HI R19, R19, R19, RZ, 0x1 ;  /* 0x000000131313e211 */ /* 0x000fc400078f08ff */
        /* <DEDUP_REMOVED lines=18> */
[C---:B------:R-:W-:Y:S01]  /*b050*/  VIADD R20, R0.reuse, 0xb8 ;  /* 0x000000b800147836 */ /* 0x040fe20000000000 */
        /* <DEDUP_REMOVED lines=39> */
[C---:B------:R-:W-:Y:S01]  /*b2d0*/  VIADD R16, R0.reuse, 0xe0 ;  /* 0x000000e000107836 */ /* 0x040fe20000000000 */
        /* <DEDUP_REMOVED lines=20> */
[----:B------:R-:W-:Y:S01]  /*b420*/  ISETP.GE.AND P1, PT, R15, UR4, PT ;  /* 0x000000040f007c0c */ /* 0x000fe2000bf26270 */
[----:B------:R-:W-:Y:S01]  /*b430*/  VIADD R0, R0, 0xf8 ;  /* 0x000000f800007836 */ /* 0x000fe20000000000 */
[----:B------:R-:W-:Y:S02]  /*b440*/  ISETP.GE.AND P4, PT, R20, UR4, PT ;  /* 0x0000000414007c0c */ /* 0x000fe4000bf86270 */
[----:B------:R-:W-:-:S02]  /*b450*/  ISETP.GE.AND P3, PT, R17, UR4, PT ;  /* 0x0000000411007c0c */ /* 0x000fc4000bf66270 */
[----:B------:R-:W-:Y:S02]  /*b460*/  @!P5 LEA.HI R18, R18, R18, RZ, 0x1 ;  /* 0x000000121212d211 */ /* 0x000fe400078f08ff */
        /* <DEDUP_REMOVED lines=14> */
[----:B---3--:R-:W-:-:S02]  /*b550*/  @!P2 LOP3.LUT R11, R16, 0xfffffffe, RZ, 0xc0, !PT ;  /* 0xfffffffe100ba812 */ /* 0x008fc400078ec0ff */
        /* <DEDUP_REMOVED lines=19> */
.L_x_7306:
[----:B------:R-:W0:Y:S02]  /*b690*/  S2R R0, SR_TID.X ;  /* 0x0000000000007919 */ /* 0x000e240000002100 */
[----:B0-----:R-:W-:-:S05]  /*b6a0*/  VIADD R2, R0, 0xffffff80 ;  /* 0xffffff8000027836 */ /* 0x001fca0000000000 */
[----:B------:R-:W-:-:S13]  /*b6b0*/  ISETP.GT.AND P0, PT, R2, 0x3f, PT ;  /* 0x0000003f0200780c */ /* 0x000fda0003f04270 */
[----:B------:R-:W-:Y:S05]  /*b6c0*/  @P0 BRA `(.L_x_7255) ;  /* 0x0000003800f80947 */ /* 0x000fea0003800000 */
[----:B------:R-:W0:Y:S01]  /*b6d0*/  S2R R3, SR_CTAID.X ;  /* 0x0000000000037919 */ /* 0x000e220000002500 */
[----:B------:R-:W2:Y:S01]  /*b6e0*/  LDC R6, c[0x0][0xbe8] ;  /* 0x0002fa00ff067b82 */ /* 0x000ea20000000800 */
[----:B------:R-:W-:Y:S01]  /*b6f0*/  ULDC UR4, c[0x0][0xa88] ;  /* 0x0002a20000047ab9 */ /* 0x000fe20000000800 */
[----:B0-----:R-:W-:Y:S01]  /*b700*/  LEA R0, R3, R0, 0x6 ;  /* 0x0000000003007211 */ /* 0x001fe200078e30ff */
[----:B--2---:R-:W-:-:S04]  /*b710*/  IMAD R3, R6, UR4, RZ ;  /* 0x0000000406037c24 */ /* 0x004fc8000f8e02ff */
        /* <DEDUP_REMOVED lines=10> */
[----:B------:R-:W2:Y:S01]  /*b7c0*/  LDC.64 R10, c[0x0][0xbd8] ;  /* 0x0002f600ff0a7b82 */ /* 0x000ea20000000a00 */
[----:B------:R-:W-:-:S04]  /*b7d0*/  UIMAD UR6, UR42, UR9, UR6 ;  /* 0x000000092a0672a4 */ /* 0x000fc8000f8e0206 */
[----:B------:R-:W-:Y:S01]  /*b7e0*/  UIADD3 UR6, UR5, UR6, URZ ;  /* 0x0000000605067290 */ /* 0x000fe2000fffe03f */
[----:B------:R-:W-:Y:S01]  /*b7f0*/  MOV R2, UR4 ;  /* 0x0000000400027c02 */ /* 0x000fe20008000f00 */
[----:B------:R-:W-:Y:S01]  /*b800*/  IMAD.U32 R3, RZ, RZ, UR5 ;  /* 0x00000005ff037e24 */ /* 0x000fe2000f8e00ff */
[----:B------:R-:W3:Y:S01]  /*b810*/  @P0 LDC R7, c[0x0][0xbec] ;  /* 0x0002fb00ff070b82 */ /* 0x000ee20000000800 */
[----:B------:R-:W-:Y:S02]  /*b820*/  ULDC.64 UR4, c[0x0][0xbe0] ;  /* 0x0002f80000047ab9 */ /* 0x000fe40000000a00 */
[----:B------:R-:W-:-:S05]  /*b830*/  IMAD.U32 R3, RZ, RZ, UR6 ;  /* 0x00000006ff037e24 */ /* 0x000fca000f8e00ff */
[----:B------:R-:W4:Y:S01]  /*b840*/  @P0 LDC R9, c[0x0][0xbf0] ;  /* 0x0002fc00ff090b82 */ /* 0x000f220000000800 */
[----:B0-----:R-:W-:-:S07]  /*b850*/  USHF.R.S32.HI UR8, URZ, 0x1f, UR7 ;  /* 0x0000001f3f087899 */ /* 0x001fce0008011407 */
[----:B------:R-:W0:Y:S01]  /*b860*/  S2UR UR10, SR_CTAID.Y ;  /* 0x00000000000a79c3 */ /* 0x000e220000002600 */
[C---:B--2---:R-:W-:Y:S02]  /*b870*/  IMAD R12, R10.reuse, UR8, RZ ;  /* 0x000000080a0c7c24 */ /* 0x044fe4000f8e02ff */
[----:B------:R-:W-:-:S04]  /*b880*/  IMAD.WIDE.U32 R2, R10, UR7, R2 ;  /* 0x000000070a027c25 */ /* 0x000fc8000f8e0002 */
[----:B------:R-:W-:Y:S01]  /*b890*/  IMAD R11, R11, UR7, R12 ;  /* 0x000000070b0b7c24 */ /* 0x000fe2000f8e020c */
[----:B------:R-:W0:Y:S01]  /*b8a0*/  LDC R8, c[0x0][0xc50] ;  /* 0x00031400ff087b82 */ /* 0x000e220000000800 */
[----:B---3--:R-:W-:Y:S01]  /*b8b0*/  @P0 IMAD.HI.U32 R4, R0, R7, RZ ;  /* 0x0000000700040227 */ /* 0x008fe200078e00ff */
[----:B------:R-:W-:-:S03]  /*b8c0*/  IADD3 R7, RZ, -UR42, RZ ;  /* 0x8000002aff077c10 */ /* 0x000fc6000fffe0ff */
[----:B------:R-:W-:Y:S01]  /*b8d0*/  IMAD.IADD R3, R11, 0x1, R3 ;  /* 0x000000010b037824 */ /* 0x000fe200078e0203 */
[----:B----4-:R-:W-:Y:S01]  /*b8e0*/  @P0 SHF.R.U32.HI R5, RZ, R9, R4 ;  /* 0x00000009ff050219 */ /* 0x010fe20000011604 */
        /* <DEDUP_REMOVED lines=15> */
[----:B------:R-:W-:-:S04]  /*b9e0*/  ULDC.64 UR4, c[0x0][0xba8] ;  /* 0x0002ea0000047ab9 */ /* 0x000fc80000000a00 */
[----:B------:R-:W-:Y:S02]  /*b9f0*/  IADD3 R3, R3, R5, RZ ;  /* 0x0000000503037210 */ /* 0x000fe40007ffe0ff */
[----:B------:R-:W-:-:S04]  /*ba00*/  LEA R4, P0, R2, UR4, 0x2 ;  /* 0x0000000402047c11 */ /* 0x000fc8000f8010ff */
[----:B------:R-:W-:Y:S01]  /*ba10*/  LEA.HI.X R5, R2, UR5, R3, 0x2, P0 ;  /* 0x0000000502057c11 */ /* 0x000fe200080f1403 */
[----:B------:R-:W-:-:S05]  /*ba20*/  IMAD.MOV.U32 R3, RZ, RZ, -0x800000 ;  /* 0xff800000ff037424 */ /* 0x000fca00078e00ff */
[----:B------:R0:W-:Y:S01]  /*ba30*/  STG.E desc[UR36][R4.64], R3 ;  /* 0x0000000304007986 */ /* 0x0001e2000c101924 */
[----:B------:R-:W-:Y:S05]  /*ba40*/  BRA `(.L_x_7255) ;  /* 0x0000003800187947 */ /* 0x000fea0003800000 */
.L_x_7253:
        /* <DEDUP_REMOVED lines=18> */
.L_x_7310:
[----:B------:R-:W-:Y:S01]  /*bb70*/  ULDC UR44, c[0x0][0xc50] ;  /* 0x00031400002c7ab9 */ /* 0x000fe20000000800 */
[----:B------:R-:W-:Y:S01]  /*bb80*/  UMOV UR39, UR6 ;  /* 0x0000000600277c82 */ /* 0x000fe20008000000 */
[----:B------:R-:W-:-:S11]  /*bb90*/  UISETP.NE.AND UP0, UPT, UR44, 0x1, UPT ;  /* 0x000000012c00788c */ /* 0x000fd6000bf05270 */
[----:B------:R-:W-:Y:S01]  /*bba0*/  @UP0 ULDC UR4, c[0x0][0xc54] ;  /* 0x0003150000040ab9 */ /* 0x000fe20000000800 */
[----:B------:R-:W-:Y:S01]  /*bbb0*/  @UP0 ULDC UR7, c[0x0][0xc58] ;  /* 0x0003160000070ab9 */ /* 0x000fe20000000800 */
[----:B------:R-:W-:-:S04]  /*bbc0*/  UIMAD.WIDE.U32 UR4, UR6, UR4, URZ ;  /* 0x00000004060472a5 */ /* 0x000fc8000f8e003f */
[----:B------:R-:W-:-:S12]  /*bbd0*/  @UP0 USHF.R.U32.HI UR39, URZ, UR7, UR5 ;  /* 0x000000073f270299 */ /* 0x000fd80008011605 */
.L_x_7311:
[----:B------:R-:W-:Y:S01]  /*bbe0*/  ISETP.GE.AND P0, PT, R17, RZ, PT ;  /* 0x000000ff1100720c */ /* 0x000fe20003f06270 */
[----:B------:R-:W-:Y:S01]  /*bbf0*/  UIADD3 UR4, -UR39, URZ, URZ ;  /* 0x0000003f27047290 */ /* 0x000fe2000fffe13f */
[----:B------:R-:W-:Y:S01]  /*bc00*/  IMAD.MOV.U32 R21, RZ, RZ, 0x1 ;  /* 0x00000001ff157424 */ /* 0x000fe200078e00ff */
[----:B------:R-:W-:Y:S01]  /*bc10*/  MOV R0, RZ ;  /* 0x000000ff00007202 */ /* 0x000fe20000000f00 */
[----:B------:R-:W-:Y:S01]  /*bc20*/  IMAD.MOV.U32 R4, RZ, RZ, 0x1 ;  /* 0x00000001ff047424 */ /* 0x000fe200078e00ff */
[----:B------:R-:W-:-:S08]  /*bc30*/  UIMAD UR44, UR44, UR4, UR6 ;  /* 0x000000042c2c72a4 */ /* 0x000fd0000f8e0206 */
[----:B------:R-:W-:Y:S05]  /*bc40*/  @!P0 BRA `(.L_x_7312) ;  /* 0x0000003000d08947 */ /* 0x000fea0003800000 */
[----:B------:R-:W0:Y:S01]  /*bc50*/  LDC.64 R2, c[0x0][0xa28] ;  /* 0x00028a00ff027b82 */ /* 0x000e220000000a00 */
[----:B------:R-:W-:Y:S01]  /*bc60*/  ULDC UR4, c[0x0][0x448] ;  /* 0x0001120000047ab9 */ /* 0x000fe20000000800 */
[----:B------:R-:W-:Y:S01]  /*bc70*/  ULDC UR7, c[0x0][0x2f0] ;  /* 0x0000bc0000077ab9 */ /* 0x000fe20000000800 */
[----:B------:R-:W-:-:S05]  /*bc80*/  IMAD.MOV.U32 R28, RZ, RZ, RZ ;  /* 0x000000ffff1c7224 */ /* 0x000fca00078e00ff */
        /* <DEDUP_REMOVED lines=20> */
[----:B------:R-:W-:Y:S02]  /*bdd0*/  USHF.R.S32.HI UR5, URZ, 0x1f, UR4 ;  /* 0x0000001f3f057899 */ /* 0x000fe40008011404 */
[----:B------:R-:W-:Y:S02]  /*bde0*/  USHF.R.S32.HI UR7, URZ, 0x1f, UR6 ;  /* 0x0000001f3f077899 */ /* 0x000fe40008011406 */
[----:B------:R-:W-:-:S02]  /*bdf0*/  ULEA.HI UR5, UR5, UR4, URZ, 0x6 ;  /* 0x0000000405057291 */ /* 0x000fc4000f8f303f */
[----:B------:R-:W-:Y:S02]  /*be00*/  ULEA.HI UR7, UR7, UR6, URZ, 0x6 ;  /* 0x0000000607077291 */ /* 0x000fe4000f8f303f */
[----:B------:R-:W-:Y:S02]  /*be10*/  USHF.R.S32.HI UR41, URZ, 0x6, UR5 ;  /* 0x000000063f297899 */ /* 0x000fe40008011405 */
[----:B------:R-:W-:-:S04]  /*be20*/  USHF.R.S32.HI UR42, URZ, 0x6, UR7 ;  /* 0x000000063f2a7899 */ /* 0x000fc80008011407 */
        /* <DEDUP_REMOVED lines=43> */
.L_x_7313:
[----:B------:R-:W-:Y:S02]  /*c0e0*/  UIMAD UR48, UR44, UR38, URZ ;  /* 0x000000262c3072a4 */ /* 0x000fe4000f8e023f */
[----:B------:R-:W-:Y:S02]  /*c0f0*/  IMAD.U32 R0, RZ, RZ, UR38 ;  /* 0x00000026ff007e24 */ /* 0x000fe4000f8e00ff */
[----:B------:R-:W-:Y:S02]  /*c100*/  IMAD.MOV.U32 R4, RZ, RZ, 0x1 ;  /* 0x00000001ff047424 */ /* 0x000fe400078e00ff */
[----:B------:R-:W-:-:S04]  /*c110*/  MOV R25, UR48 ;  /* 0x0000003000197c02 */ /* 0x000fc80008000f00 */
        /* <DEDUP_REMOVED lines=15> */
[----:B------:R-:W-:Y:S01]  /*c210*/  IMAD.U32 R5, RZ, RZ, UR5 ;  /* 0x00000005ff057e24 */ /* 0x000fe2000f8e00ff */
[----:B------:R-:W-:Y:S01]  /*c220*/  ULDC.64 UR4, c[0x4][0x40] ;  /* 0x0100100000047ab9 */ /* 0x000fe20000000a00 */
        /* <DEDUP_REMOVED lines=9> */
[----:B0----5:R-:W-:Y:S05]  /*c2c0*/  CALL.ABS.NOINC R2 ;  /* 0x0000000002007343 */ /* 0x021fea0003c00000 */
.L_x_7314:
        /* <DEDUP_REMOVED lines=19> */
[----:B-1---5:R-:W-:Y:S05]  /*c400*/  CALL.ABS.NOINC R2 ;  /* 0x0000000002007343 */ /* 0x022fea0003c00000 */
.L_x_7316:
        /* <DEDUP_REMOVED lines=15> */
.L_x_7315:
        /* <DEDUP_REMOVED lines=35> */
[----:B------:R-:W-:-:S05]  /*c730*/  @!P0 IMAD R9, R24, R9, R0 ;  /* 0x0000000918098224 */ /* 0x000fca00078e0200 */
[----:B------:R-:W-:-:S04]  /*c740*/  @!P0 IADD3 R0, R3, R9, RZ ;  /* 0x0000000903008210 */ /* 0x000fc80007ffe0ff */
[----:B------:R-:W-:-:S06]  /*c750*/  @!P0 LEA.HI.X R5, R2, R5, R0, 0x2, P1 ;  /* 0x0000000502058211 */ /* 0x000fcc00008f1400 */
[----:B------:R0:W2:Y:S01]  /*c760*/  @!P0 LDG.E R5, desc[UR36][R4.64] ;  /* 0x0000002404058981 */ /* 0x0000a2000c1e1900 */
[----:B------:R-:W-:Y:S01]  /*c770*/  IMAD.MOV R0, RZ, RZ, -R7 ;  /* 0x000000ffff007224 */ /* 0x000fe200078e0a07 */
[----:B------:R-:W-:Y:S02]  /*c780*/  LOP3.LUT R16, R16, 0xffffffdf, RZ, 0xc0, !PT ;  /* 0xffffffdf10107812 */ /* 0x000fe400078ec0ff */
[----:B------:R-:W-:Y:S01]  /*c790*/  CS2R R26, SRZ ;  /* 0x00000000001a7805 */ /* 0x000fe2000001ff00 */
        /* <DEDUP_REMOVED lines=25> */
[----:B--2---:R-:W-:Y:S02]  /*c930*/  @!P0 SHF.R.S32.HI R27, RZ, 0x1f, R5 ;  /* 0x0000001fff1b8819 */ /* 0x004fe40000011405 */
[----:B------:R-:W-:Y:S02]  /*c940*/  @!P0 MOV R26, R5 ;  /* 0x00000005001a8202 */ /* 0x000fe40000000f00 */
[----:B------:R-:W-:Y:S01]  /*c950*/  ISETP.GE.AND P0, PT, R3, UR4, PT ;  /* 0x0000000403007c0c */ /* 0x000fe2000bf06270 */
[----:B------:R-:W-:Y:S01]  /*c960*/  IMAD.SHL.U32 R3, R0, 0x2, RZ ;  /* 0x0000000200037824 */ /* 0x000fe200078e00ff */
[----:B------:R-:W-:Y:S02]  /*c970*/  SEL R0, RZ, 0x1, P5 ;  /* 0x00000001ff007807 */ /* 0x000fe40002800000 */
[----:B------:R-:W-:-:S02]  /*c980*/  SEL R34, RZ, 0x40, P0 ;  /* 0x00000040ff227807 */ /* 0x000fc40000000000 */
[----:B------:R-:W-:Y:S02]  /*c990*/  ISETP.GE.AND P0, PT, R2, UR4, PT ;  /* 0x0000000402007c0c */ /* 0x000fe4000bf06270 */
        /* <DEDUP_REMOVED lines=13> */
.L_x_7359:
        /* <DEDUP_REMOVED lines=14> */
.L_x_7318:
[----:B------:R-:W-:-:S05]  /*cb50*/  IMAD.MOV.U32 R0, RZ, RZ, 0x1 ;  /* 0x00000001ff007424 */ /* 0x000fca00078e00ff */
[----:B------:R-:W-:-:S04]  /*cb60*/  SHF.L.U32 R0, R0, 0x1f, RZ ;  /* 0x0000001f00007819 */ /* 0x000fc800000006ff */
[----:B------:R-:W0:Y:S02]  /*cb70*/  SYNCS.PHASECHK.TRANS64.TRYWAIT P0, [UR45+0x28c40], R0 ;  /* 0x028c4000ff0075a7 */ /* 0x000e24000800016d */
[----:B0-----:R-:W-:Y:S05]  /*cb80*/  @!P0 BRA `(.L_x_7319) ;  /* 0x0000002800c88947 */ /* 0x001fea0003800000 */
.L_x_7360:
        /* <DEDUP_REMOVED lines=28> */
[----:B------:R-:W-:Y:S02]  /*cd50*/  LOP3.LUT R3, R3, 0x38, R30, 0x78, !PT ;  /* 0x0000003803037812 */ /* 0x000fe400078e781e */
[----:B------:R-:W-:Y:S02]  /*cd60*/  SHF.L.U32 R30, R6, 0x3, RZ ;  /* 0x00000003061e7819 */ /* 0x000fe400000006ff */
[----:B------:R-:W-:Y:S02]  /*cd70*/  ISETP.GE.AND P0, PT, R18, 0x1, PT ;  /* 0x000000011200780c */ /* 0x000fe40003f06270 */
[----:B------:R-:W-:-:S02]  /*cd80*/  LOP3.LUT R30, R3, 0x200, R30, 0xf8, !PT ;  /* 0x00000200031e7812 */ /* 0x000fc400078ef81e */
[----:B------:R-:W-:Y:S01]  /*cd90*/  @P2 LOP3.LUT R16, R16, 0x1, RZ, 0xfc, !PT ;  /* 0x0000000110102812 */ /* 0x000fe200078efcff */
[----:B------:R-:W-:Y:S08]  /*cda0*/  BRA.DIV UR5, `(.L_x_7320) ;  /* 0x0000002a05587947 */ /* 0x000ff0000b800000 */
        /* <DEDUP_REMOVED lines=12> */
[----:B------:R-:W0:Y:S02]  /*ce70*/  SHFL.IDX PT, R14, R0, 0x2, 0x181f ;  /* 0x00581f00000e7f89 */ /* 0x000e2400000e0000 */
[----:B------:R-:W-:Y:S02]  /*ce80*/  @P0 IADD3.X R3, RZ, R4, RZ, P1, !PT ;  /* 0x00000004ff030210 */ /* 0x000fe40000ffe4ff */
        /* <DEDUP_REMOVED lines=9> */
.L_x_7370:
        /* <DEDUP_REMOVED lines=15> */
.L_x_7321:
        /* <DEDUP_REMOVED lines=23> */
.L_x_7322:
[----:B------:R-:W-:Y:S01]  /*d180*/  UISETP.NE.AND UP0, UPT, UR47, URZ, UPT ;  /* 0x0000003f2f00728c */ /* 0x000fe2000bf05270 */
[----:B------:R-:W0:Y:S01]  /*d190*/  S2R R20, SR_CTAID.Z ;  /* 0x0000000000147919 */ /* 0x000e220000002700 */
[----:B------:R-:W-:Y:S01]  /*d1a0*/  MOV R0, UR46 ;  /* 0x0000002e00007c02 */ /* 0x000fe20008000f00 */
[----:B------:R-:W-:Y:S01]  /*d1b0*/  ULDC.64 UR8, c[0x0][0x2d8] ;  /* 0x0000b60000087ab9 */ /* 0x000fe20000000a00 */
[----:B------:R-:W-:Y:S02]  /*d1c0*/  R2UR UR6, R23 ;  /* 0x00000000170672ca */ /* 0x000fe400000e0000 */
[----:B------:R-:W-:Y:S01]  /*d1d0*/  PLOP3.LUT P0, PT, PT, PT, UP0, 0x80, 0x0 ;  /* 0x000000000000781c */ /* 0x000fe20003f0f008 */
[----:B------:R-:W-:-:S04]  /*d1e0*/  IMAD R9, R0, 0x40, R31 ;  /* 0x0000004000097824 */ /* 0x000fc800078e021f */
[----:B------:R-:W-:Y:S01]  /*d1f0*/  @UP0 ULDC UR4, c[0x0][0x44c] ;  /* 0x0001130000040ab9 */ /* 0x000fe20000000800 */
[----:B------:R-:W-:-:S05]  /*d200*/  IMAD.MOV.U32 R7, RZ, RZ, R9 ;  /* 0x000000ffff077224 */ /* 0x000fca00078e0009 */
[----:B------:R-:W-:Y:S02]  /*d210*/  UIMAD UR6, UR6, UR8, URZ ;  /* 0x00000008060672a4 */ /* 0x000fe4000f8e023f */
        /* <DEDUP_REMOVED lines=10> */
[----:B------:R-:W-:Y:S02]  /*d2c0*/  IMAD.U32 R4, RZ, RZ, UR4 ;  /* 0x00000004ff047e24 */ /* 0x000fe4000f8e00ff */
[----:B------:R-:W-:Y:S02]  /*d2d0*/  IMAD R6, R6, UR8, RZ ;  /* 0x0000000806067c24 */ /* 0x000fe4000f8e02ff */
[----:B------:R-:W-:Y:S01]  /*d2e0*/  MOV R3, UR6 ;  /* 0x0000000600037c02 */ /* 0x000fe20008000f00 */
[----:B------:R-:W-:Y:S01]  /*d2f0*/  IMAD.U32 R5, RZ, RZ, UR5 ;  /* 0x00000005ff057e24 */ /* 0x000fe2000f8e00ff */
[----:B------:R-:W-:Y:S01]  /*d300*/  MOV R2, R4 ;  /* 0x0000000400027202 */ /* 0x000fe20000000f00 */
[----:B------:R-:W-:Y:S01]  /*d310*/  IMAD R5, R20, UR9, R6 ;  /* 0x0000000914057c24 */ /* 0x000fe2000f8e0206 */
[----:B------:R-:W-:Y:S01]  /*d320*/  SHF.R.S32.HI R4, RZ, 0x1f, R7 ;  /* 0x0000001fff047819 */ /* 0x000fe20000011407 */
[----:B------:R-:W-:-:S02]  /*d330*/  ULDC.64 UR4, c[0x0][0x2d0] ;  /* 0x0000b40000047ab9 */ /* 0x000fc40000000a00 */
[----:B------:R-:W-:-:S04]  /*d340*/  IMAD.WIDE.U32 R2, R20, UR8, R2 ;  /* 0x0000000814027c25 */ /* 0x000fc8000f8e0002 */
[----:B------:R-:W-:Y:S02]  /*d350*/  IMAD.IADD R3, R3, 0x1, R5 ;  /* 0x0000000103037824 */ /* 0x000fe400078e0205 */
[----:B------:R-:W-:Y:S02]  /*d360*/  IMAD.MOV R5, RZ, RZ, -R7 ;  /* 0x000000ffff057224 */ /* 0x000fe400078e0a07 */
[----:B------:R-:W-:Y:S02]  /*d370*/  IMAD R4, R4, UR4, RZ ;  /* 0x0000000404047c24 */ /* 0x000fe4000f8e02ff */
[----:B-1----:R-:W-:Y:S02]  /*d380*/  IMAD R5, R0, R5, R9 ;  /* 0x0000000500057224 */ /* 0x002fe400078e0209 */
[C---:B------:R-:W-:Y:S02]  /*d390*/  IMAD R9, R7.reuse, UR5, R4 ;  /* 0x0000000507097c24 */ /* 0x040fe4000f8e0204 */
[----:B------:R-:W-:Y:S01]  /*d3a0*/  IMAD.WIDE.U32 R2, R7, UR4, R2 ;  /* 0x0000000407027c25 */ /* 0x000fe2000f8e0002 */
[----:B------:R-:W-:Y:S01]  /*d3b0*/  SHF.R.S32.HI R4, RZ, 0x1f, R5 ;  /* 0x0000001fff047819 */ /* 0x000fe20000011405 */
[----:B------:R-:W-:-:S03]  /*d3c0*/  ULDC.64 UR4, c[0x0][0x2c8] ;  /* 0x0000b20000047ab9 */ /* 0x000fc60000000a00 */
[----:B------:R-:W-:Y:S01]  /*d3d0*/  IADD3 R3, R3, R9, RZ ;  /* 0x0000000903037210 */ /* 0x000fe20007ffe0ff */
[----:B------:R-:W-:-:S04]  /*d3e0*/  IMAD R4, R4, UR4, RZ ;  /* 0x0000000404047c24 */ /* 0x000fc8000f8e02ff */
[C---:B------:R-:W-:Y:S02]  /*d3f0*/  IMAD R7, R5.reuse, UR5, R4 ;  /* 0x0000000505077c24 */ /* 0x040fe4000f8e0204 */
[----:B------:R-:W-:Y:S01]  /*d400*/  IMAD.WIDE.U32 R2, R5, UR4, R2 ;  /* 0x0000000405027c25 */ /* 0x000fe2000f8e0002 */
[----:B------:R-:W-:-:S03]  /*d410*/  ULDC.64 UR4, c[0x0][0x280] ;  /* 0x0000a00000047ab9 */ /* 0x000fc60000000a00 */
[----:B------:R-:W-:Y:S01]  /*d420*/  IMAD.IADD R5, R3, 0x1, R7 ;  /* 0x0000000103057824 */ /* 0x000fe200078e0207 */
[----:B------:R-:W-:Y:S01]  /*d430*/  LEA R4, P0, R2, UR4, 0x1 ;  /* 0x0000000402047c11 */ /* 0x000fe2000f8008ff */
[----:B------:R-:W-:Y:S02]  /*d440*/  ULDC UR4, c[0x0][0x2b8] ;  /* 0x0000ae0000047ab9 */ /* 0x000fe40000000800 */
[----:B------:R-:W-:Y:S02]  /*d450*/  ISETP.GE.AND P1, PT, R22, UR4, PT ;  /* 0x0000000416007c0c */ /* 0x000fe4000bf26270 */
[----:B------:R-:W-:Y:S01]  /*d460*/  LEA.HI.X R5, R2, UR5, R5, 0x1, P0 ;  /* 0x0000000502057c11 */ /* 0x000fe200080f0c05 */
[----:B------:R-:W-:-:S03]  /*d470*/  UMOV UR5, 0xffffffff ;  /* 0xffffffff00057882 */ /* 0x000fc60000000000 */
[----:B------:R-:W-:Y:S07]  /*d480*/  BRA.DIV UR5, `(.L_x_7323) ;  /* 0x0000002605c07947 */ /* 0x000fee000b800000 */
[----:B------:R-:W0:Y:S01]  /*d490*/  SHFL.IDX PT, R14, R4, RZ, 0x181f ;  /* 0x00181fff040e7589 */ /* 0x000e2200000e0000 */
[----:B------:R-:W-:Y:S01]  /*d4a0*/  IMAD.U32 R6, RZ, RZ, UR46 ;  /* 0x0000002eff067e24 */ /* 0x000fe2000f8e00ff */
[----:B------:R-:W-:Y:S02]  /*d4b0*/  ULDC UR4, c[0x0][0x288] ;  /* 0x0000a20000047ab9 */ /* 0x000fe40000000800 */
[----:B------:R-:W1:Y:S01]  /*d4c0*/  SHFL.IDX PT, R2, R5, RZ, 0x181f ;  /* 0x00181fff05027589 */ /* 0x000e6200000e0000 */
[----:B------:R-:W-:Y:S01]  /*d4d0*/  IMAD R0, R0, UR4, RZ ;  /* 0x0000000400007c24 */ /* 0x000fe2000f8e02ff */
[----:B------:R-:W-:Y:S02]  /*d4e0*/  LEA R7, R6, R35, 0x6 ;  /* 0x0000002306077211 */ /* 0x000fe400078e30ff */
[----:B------:R-:W-:Y:S02]  /*d4f0*/  SHFL.IDX PT, R6, R5, 0x1, 0x181f ;  /* 0x00381f0005067f89 */ /* 0x000fe400000e0000 */
[----:B------:R-:W-:-:S02]  /*d500*/  ISETP.GE.AND P0, PT, R7, R0, PT ;  /* 0x000000000700720c */ /* 0x000fc40003f06270 */
[----:B------:R-:W-:-:S11]  /*d510*/  IADD3 R11, R7, 0x10, RZ ;  /* 0x00000010070b7810 */ /* 0x000fd60007ffe0ff */
        /* <DEDUP_REMOVED lines=17> */
[----:B------:R0:W2:Y:S02]  /*d630*/  SHFL.IDX PT, R14, R4, 0x3, 0x181f ;  /* 0x00781f00040e7f89 */ /* 0x0000a400000e0000 */
[----:B-1----:R-:W-:Y:S02]  /*d640*/  @!P0 IADD3.X R3, RZ, R6, RZ, P2, !PT ;  /* 0x00000006ff038210 */ /* 0x002fe400017fe4ff */
[----:B------:R0:W1:Y:S04]  /*d650*/  SHFL.IDX PT, R6, R5, 0x3, 0x181f ;  /* 0x00781f0005067f89 */ /* 0x00006800000e0000 */
[----:B------:R0:W-:Y:S03]  /*d660*/  @!P0 LDGSTS.E.BYPASS.LTC128B.128 [R9+0x21400], desc[UR36][R2.64], !P1 ;  /* 0x2140000002098fae */ /* 0x0001e6000c901d64 */
.L_x_7379:
        /* <DEDUP_REMOVED lines=18> */
.L_x_7380:
[----:B------:R-:W-:-:S13]  /*d790*/  ISETP.NE.AND P0, PT, R33, 0x3, PT ;  /* 0x000000032100780c */ /* 0x000fda0003f05270 */
[----:B------:R-:W-:Y:S05]  /*d7a0*/  @!P0 BRA `(.L_x_7325) ;  /* 0x0000000000048947 */ /* 0x000fea0003800000 */
[----:B------:R-:W-:Y:S01]  /*d7b0*/  BPT.TRAP 0x1 ;  /* 0x000000040000795c */ /* 0x000fe20000300000 */
.L_x_7325:
[----:B------:R-:W1:Y:S02]  /*d7c0*/  SYNCS.PHASECHK.TRANS64.TRYWAIT P0, [UR45+0x28c60], R0 ;  /* 0x028c6000ff0075a7 */ /* 0x000e64000800016d */
[----:B-1----:R-:W-:Y:S05]  /*d7d0*/  @!P0 BRA `(.L_x_7326) ;  /* 0x0000002800308947 */ /* 0x002fea0003800000 */
.L_x_7381:
        /* <DEDUP_REMOVED lines=41> */
[----:B-1----:R-:W-:Y:S02]  /*da70*/  IADD3.X R3, RZ, R3, RZ, P0, !PT ;  /* 0x00000003ff037210 */ /* 0x002fe400007fe4ff */
        /* <DEDUP_REMOVED lines=45> */
[----:B------:R-:W-:Y:S02]  /*dd50*/  ISETP.LT.OR P6, PT, R18, 0x21, P6 ;  /* 0x000000211200780c */ /* 0x000fe400037c1670 */
[----:B--2---:R-:W-:-:S11]  /*dd60*/  MOV R4, RZ ;  /* 0x000000ff00047202 */ /* 0x004fd60000000f00 */
        /* <DEDUP_REMOVED lines=16> */
.L_x_7391:
        /* <DEDUP_REMOVED lines=30> */
.L_x_7328:
        /* <DEDUP_REMOVED lines=9> */
[----:B------:R-:W-:Y:S01]  /*e0e0*/  ULOP3.LUT UR5, URZ, UR42, URZ, 0x33, !UPT ;  /* 0x0000002a3f057292 */ /* 0x000fe2000f8e333f */
        /* <DEDUP_REMOVED lines=8> */
[----:B------:R-:W-:Y:S01]  /*e170*/  VIMNMX3 R3, R0, UR5, R3, !PT ;  /* 0x0000000500037c0f */ /* 0x000fe2000f800103 */
[----:B------:R-:W-:Y:S01]  /*e180*/  IMAD.MOV.U32 R0, RZ, RZ, 0x1 ;  /* 0x00000001ff007424 */ /* 0x000fe200078e00ff */
[----:B------:R-:W-:Y:S02]  /*e190*/  SHF.R.U32.HI R25, RZ, 0x3, R25 ;  /* 0x00000003ff197819 */ /* 0x000fe40000011619 */
[C---:B------:R-:W-:Y:S01]  /*e1a0*/  IADD3 R22, -R3.reuse, -0x2, RZ ;  /* 0xfffffffe03167810 */ /* 0x040fe20007ffe1ff */
[----:B------:R-:W-:-:S07]  /*e1b0*/  IMAD R9, R3, -0x40, R2 ;  /* 0xffffffc003097824 */ /* 0x000fce00078e0202 */
.L_x_7344:
[----:B------:R-:W-:Y:S01]  /*e1c0*/  ISETP.NE.AND P1, PT, R37, 0x1, PT ;  /* 0x000000012500780c */ /* 0x000fe20003f25270 */
[----:B------:R-:W-:Y:S01]  /*e1d0*/  BSSY B1, `(.L_x_7330) ;  /* 0x0000014000017945 */ /* 0x000fe20003800000 */
[----:B------:R-:W-:Y:S01]  /*e1e0*/  ISETP.GT.U32.AND P0, PT, R31, 0x3f, PT ;  /* 0x0000003f1f00780c */ /* 0x000fe20003f04070 */
[----:B------:R-:W-:Y:S01]  /*e1f0*/  IMAD.MOV.U32 R7, RZ, RZ, R9 ;  /* 0x000000ffff077224 */ /* 0x000fe200078e0009 */
[----:B------:R-:W-:-:S09]  /*e200*/  MOV R6, RZ ;  /* 0x000000ff00067202 */ /* 0x000fd20000000f00 */
        /* <DEDUP_REMOVED lines=16> */
.L_x_7331:
[----:B------:R-:W-:Y:S05]  /*e310*/  BSYNC B1 ;  /* 0x0000000000017941 */ /* 0x000fea0003800000 */
.L_x_7330:
[----:B------:R-:W-:-:S13]  /*e320*/  ISETP.NE.AND P0, PT, R33, 0x3, PT ;  /* 0x000000032100780c */ /* 0x000fda0003f05270 */
[----:B------:R-:W-:Y:S05]  /*e330*/  @!P0 BRA `(.L_x_7332) ;  /* 0x0000000000048947 */ /* 0x000fea0003800000 */
[----:B------:R-:W-:Y:S01]  /*e340*/  BPT.TRAP 0x1 ;  /* 0x000000040000795c */ /* 0x000fe20000300000 */
.L_x_7332:
[----:B------:R-:W-:Y:S01]  /*e350*/  LEA R10, R0, UR45, 0x3 ;  /* 0x0000002d000a7c11 */ /* 0x000fe2000f8e18ff */
[----:B------:R-:W-:Y:S01]  /*e360*/  BSSY B1, `(.L_x_7333) ;  /* 0x0000004000017945 */ /* 0x000fe20003800000 */
[----:B------:R-:W-:-:S04]  /*e370*/  SHF.L.U32 R20, R21, 0x1f, RZ ;  /* 0x0000001f15147819 */ /* 0x000fc800000006ff */
[----:B------:R-:W1:Y:S02]  /*e380*/  SYNCS.PHASECHK.TRANS64.TRYWAIT P0, [R10+URZ+0x28c40], R20 ;  /* 0x028c40140a0075a7 */ /* 0x000e64000800017f */
[----:B-1----:R-:W-:Y:S05]  /*e390*/  @!P0 BRA `(.L_x_7334) ;  /* 0x0000002400688947 */ /* 0x002fea0003800000 */
.L_x_7392:
[----:B------:R-:W-:Y:S05]  /*e3a0*/  BSYNC B1 ;  /* 0x0000000000017941 */ /* 0x000fea0003800000 */
.L_x_7333:
        /* <DEDUP_REMOVED lines=39> */
[----:B------:R-:W0:Y:S01]  /*e620*/  SHFL.IDX PT, R14, R26, 0x2, 0x181f ;  /* 0x00581f001a0e7f89 */ /* 0x000e2200000e0000 */
[----:B--2---:R-:W-:-:S03]  /*e630*/  IADD3.X R5, RZ, R3, RZ, P0, !PT ;  /* 0x00000003ff057210 */ /* 0x004fc600007fe4ff */
[----:B------:R-:W2:Y:S04]  /*e640*/  SHFL.IDX PT, R3, R29, 0x2, 0x181f ;  /* 0x00581f001d037f89 */ /* 0x000ea800000e0000 */
[----:B------:R3:W-:Y:S01]  /*e650*/  LDGSTS.E.BYPASS.LTC128B.128 [R27+0x22c00], desc[UR36][R4.64], !P1 ;  /* 0x22c00000041b7fae */ /* 0x0007e2000c901d64 */
[----:B0-----:R-:W-:-:S03]  /*e660*/  IADD3 R2, P0, R14, R8, RZ ;  /* 0x000000080e027210 */ /* 0x001fc60007f1e0ff */
[----:B------:R3:W0:Y:S02]  /*e670*/  SHFL.IDX PT, R14, R26, 0x3, 0x181f ;  /* 0x00781f001a0e7f89 */ /* 0x00062400000e0000 */
[----:B--2---:R-:W-:-:S05]  /*e680*/  IMAD.X R3, RZ, RZ, R3, P0 ;  /* 0x000000ffff037224 */ /* 0x004fca00000e0603 */
[----:B------:R3:W-:Y:S03]  /*e690*/  LDGSTS.E.BYPASS.LTC128B.128 [R27+0x23400], desc[UR36][R2.64], !P1 ;  /* 0x23400000021b7fae */ /* 0x0007e6000c901d64 */
.L_x_7402:
        /* <DEDUP_REMOVED lines=8> */
.L_x_7336:
        /* <DEDUP_REMOVED lines=10> */
.L_x_7337:
[----:B------:R2:W-:Y:S01]  /*e7c0*/  SYNCS.ARRIVE.TRANS64.A1T0 RZ, [R10+URZ+0x28c30], RZ ;  /* 0x028c30ff0aff79a7 */ /* 0x0005e2000810003f */
[----:B------:R-:W-:Y:S05]  /*e7d0*/  @!P2 BRA `(.L_x_7338) ;  /* 0x000000000004a947 */ /* 0x000fea0003800000 */
[----:B------:R-:W-:Y:S01]  /*e7e0*/  BPT.TRAP 0x1 ;  /* 0x000000040000795c */ /* 0x000fe20000300000 */
.L_x_7338:
[----:B------:R-:W3:Y:S01]  /*e7f0*/  SYNCS.PHASECHK.TRANS64.TRYWAIT P0, [R10+URZ+0x28c60], R20 ;  /* 0x028c60140a0075a7 */ /* 0x000ee2000800017f */
[----:B------:R-:W-:Y:S04]  /*e800*/  BSSY B1, `(.L_x_7339) ;  /* 0x0000002000017945 */ /* 0x000fe80003800000 */
[----:B---3--:R-:W-:Y:S05]  /*e810*/  @!P0 BRA `(.L_x_7340) ;  /* 0x0000002400688947 */ /* 0x008fea0003800000 */
.L_x_7403:
[----:B------:R-:W-:Y:S05]  /*e820*/  BSYNC B1 ;  /* 0x0000000000017941 */ /* 0x000fea0003800000 */
.L_x_7339:
        /* <DEDUP_REMOVED lines=10> */
[----:B------:R-:W-:Y:S01]  /*e8d0*/  IMAD R7, R18, UR6, RZ ;  /* 0x0000000612077c24 */ /* 0x000fe2000f8e02ff */
[----:B------:R-:W-:-:S03]  /*e8e0*/  IADD3 R3, R3, R5, RZ ;  /* 0x0000000503037210 */ /* 0x000fc60007ffe0ff */
        /* <DEDUP_REMOVED lines=65> */
.L_x_7413:
        /* <DEDUP_REMOVED lines=20> */
.L_x_7342:
        /* <DEDUP_REMOVED lines=10> */
.L_x_7343:
[----:B------:R-:W-:Y:S01]  /*eee0*/  IADD3 R0, R0, 0x1, RZ ;  /* 0x0000000100007810 */ /* 0x000fe20007ffe0ff */
[----:B------:R-:W-:Y:S01]  /*eef0*/  VIADD R22, R22, 0xffffffff ;  /* 0xffffffff16167836 */ /* 0x000fe20000000000 */
[----:B------:R1:W-:Y:S01]  /*ef00*/  SYNCS.ARRIVE.TRANS64.A1T0 RZ, [R10+URZ+0x28c50], RZ ;  /* 0x028c50ff0aff79a7 */ /* 0x0003e2000810003f */
[----:B------:R-:W-:Y:S01]  /*ef10*/  VIADD R9, R9, 0xffffffc0 ;  /* 0xffffffc009097836 */ /* 0x000fe20000000000 */
[----:B------:R-:W-:-:S04]  /*ef20*/  ISETP.NE.AND P0, PT, R0, 0x2, PT ;  /* 0x000000020000780c */ /* 0x000fc80003f05270 */
[----:B------:R-:W-:Y:S02]  /*ef30*/  SEL R0, R0, RZ, P0 ;  /* 0x000000ff00007207 */ /* 0x000fe40000000000 */
[----:B0-----:R-:W-:Y:S02]  /*ef40*/  SEL R2, RZ, 0x1, P0 ;  /* 0x00000001ff027807 */ /* 0x001fe40000000000 */
[----:B------:R-:W-:Y:S02]  /*ef50*/  ISETP.GT.AND P0, PT, R22, UR48, PT ;  /* 0x0000003016007c0c */ /* 0x000fe4000bf04270 */
[----:B------:R-:W-:-:S11]  /*ef60*/  LOP3.LUT R21, R21, R2, RZ, 0x3c, !PT ;  /* 0x0000000215157212 */ /* 0x000fd600078e3cff */
[----:B-1----:R-:W-:Y:S05]  /*ef70*/  @P0 BRA `(.L_x_7344) ;  /* 0xfffffff000900947 */ /* 0x002fea000383ffff */
.L_x_7329:
[----:B------:R-:W-:Y:S05]  /*ef80*/  BSYNC B0 ;  /* 0x0000000000007941 */ /* 0x000fea0003800000 */
.L_x_7312:
[----:B------:R-:W0:Y:S01]  /*ef90*/  S2R R3, SR_CgaCtaId ;  /* 0x0000000000037919 */ /* 0x000e220000008800 */
[----:B------:R-:W-:Y:S01]  /*efa0*/  MOV R2, 0x400 ;  /* 0x0000040000027802 */ /* 0x000fe20000000f00 */
[----:B------:R-:W-:Y:S01]  /*efb0*/  BSSY B0, `(.L_x_7345) ;  /* 0x0000005000007945 */ /* 0x000fe20003800000 */
[----:B------:R-:W-:Y:S02]  /*efc0*/  SHF.L.U32 R4, R4, 0x1f, RZ ;  /* 0x0000001f04047819 */ /* 0x000fe400000006ff */
[----:B0-----:R-:W-:-:S04]  /*efd0*/  LEA R5, R3, R2, 0x18 ;  /* 0x0000000203057211 */ /* 0x001fc800078ec0ff */
[----:B------:R-:W0:Y:S02]  /*efe0*/  SYNCS.PHASECHK.TRANS64.TRYWAIT P0, [R5+URZ+0x28c20], R4 ;  /* 0x028c2004050075a7 */ /* 0x000e24000800017f */
[----:B0-----:R-:W-:Y:S05]  /*eff0*/  @!P0 BRA `(.L_x_7346) ;  /* 0x0000002400488947 */ /* 0x001fea0003800000 */
.L_x_7414:
[----:B------:R-:W-:Y:S05]  /*f000*/  BSYNC B0 ;  /* 0x0000000000007941 */ /* 0x000fea0003800000 */
.L_x_7345:
[----:B------:R-:W-:-:S03]  /*f010*/  UMOV UR4, 0xffffffff ;  /* 0xffffffff00047882 */ /* 0x000fc60000000000 */
[----:B------:R-:W-:Y:S05]  /*f020*/  BRA.DIV UR4, `(.L_x_7347) ;  /* 0x0000002604507947 */ /* 0x000fea000b800000 */
[----:B------:R-:W1:Y:S02]  /*f030*/  S2R R2, SR_TID.X ;  /* 0x0000000000027919 */ /* 0x000e640000002100 */
[----:B-1----:R-:W-:-:S04]  /*f040*/  SHF.R.U32.HI R2, RZ, 0x5, R2 ;  /* 0x00000005ff027819 */ /* 0x002fc80000011602 */
[----:B------:R-:W-:-:S05]  /*f050*/  LOP3.LUT R2, R2, 0x3, RZ, 0xc0, !PT ;  /* 0x0000000302027812 */ /* 0x000fca00078ec0ff */
[----:B------:R1:W3:Y:S02]  /*f060*/  SHFL.IDX PT, R14, R2, RZ, 0x1f ;  /* 0x00001fff020e7589 */ /* 0x0002e400000e0000 */
.L_x_7417:
[----:B---3--:R-:W-:-:S13]  /*f070*/  ISETP.NE.AND P0, PT, R14, RZ, PT ;  /* 0x000000ff0e00720c */ /* 0x008fda0003f05270 */
[----:B------:R-:W-:Y:S05]  /*f080*/  @P0 BRA `(.L_x_7255) ;  /* 0x0000000000880947 */ /* 0x000fea0003800000 */
[----:B------:R-:W-:-:S03]  /*f090*/  UMOV UR4, 0xffffffff ;  /* 0xffffffff00047882 */ /* 0x000fc60000000000 */
[----:B------:R-:W-:Y:S05]  /*f0a0*/  BRA.DIV UR4, `(.L_x_7348) ;  /* 0x0000002604647947 */ /* 0x000fea000b800000 */
[----:B------:R-:W-:-:S13]  /*f0b0*/  ELECT P6, URZ, PT ;  /* 0x00000000003f782f */ /* 0x000fda00038c0000 */
.L_x_7420:
[----:B------:R-:W-:Y:S05]  /*f0c0*/  @!P6 BRA `(.L_x_7255) ;  /* 0x000000000078e947 */ /* 0x000fea0003800000 */
[----:B------:R-:W-:-:S06]  /*f0d0*/  ULOP3.LUT UR4, UR43, 0x2, URZ, 0xfc, !UPT ;  /* 0x000000022b047892 */ /* 0x000fcc000f8efc3f */
[----:B-1----:R-:W-:-:S04]  /*f0e0*/  MOV R2, UR4 ;  /* 0x0000000400027c02 */ /* 0x002fc80008000f00 */
[----:B------:R-:W-:-:S13]  /*f0f0*/  ISETP.NE.AND P0, PT, R2, 0x3, PT ;  /* 0x000000030200780c */ /* 0x000fda0003f05270 */
[----:B------:R-:W-:Y:S05]  /*f100*/  @!P0 BRA `(.L_x_7349) ;  /* 0x0000000000048947 */ /* 0x000fea0003800000 */
[----:B------:R-:W-:Y:S01]  /*f110*/  BPT.TRAP 0x1 ;  /* 0x000000040000795c */ /* 0x000fe20000300000 */
.L_x_7349:
[C---:B0-----:R-:W-:Y:S01]  /*f120*/  IMAD R4, R0.reuse, 0x8, R5 ;  /* 0x0000000800047824 */ /* 0x041fe200078e0205 */
[----:B------:R-:W-:Y:S01]  /*f130*/  SHF.L.U32 R3, R21, 0x1f, RZ ;  /* 0x0000001f15037819 */ /* 0x000fe200000006ff */
[----:B------:R-:W-:-:S03]  /*f140*/  VIADD R0, R0, 0x1 ;  /* 0x0000000100007836 */ /* 0x000fc60000000000 */
[----:B------:R-:W0:Y:S02]  /*f150*/  SYNCS.PHASECHK.TRANS64.TRYWAIT P1, [R4+URZ+0x28c40], R3 ;  /* 0x028c4003040075a7 */ /* 0x000e24000802017f */
[----:B------:R-:W-:-:S04]  /*f160*/  ISETP.NE.AND P2, PT, R0, 0x2, PT ;  /* 0x000000020000780c */ /* 0x000fc80003f45270 */
[----:B------:R-:W-:Y:S01]  /*f170*/  SEL R2, RZ, 0x1, P2 ;  /* 0x00000001ff027807 */ /* 0x000fe20001000000 */
[----:B0-----:R-:W-:Y:S08]  /*f180*/  @!P1 BRA `(.L_x_7350) ;  /* 0x00000024004c9947 */ /* 0x001ff00003800000 */
.L_x_7421:
[----:B------:R-:W-:Y:S02]  /*f190*/  SEL R0, R0, RZ, P2 ;  /* 0x000000ff00007207 */ /* 0x000fe40001000000 */
[----:B------:R-:W-:Y:S01]  /*f1a0*/  LOP3.LUT R2, R21, R2, RZ, 0x3c, !PT ;  /* 0x0000000215027212 */ /* 0x000fe200078e3cff */
[----:B------:R-:W-:Y:S06]  /*f1b0*/  @!P0 BRA `(.L_x_7351) ;  /* 0x0000000000048947 */ /* 0x000fec0003800000 */
[----:B------:R-:W-:Y:S01]  /*f1c0*/  BPT.TRAP 0x1 ;  /* 0x000000040000795c */ /* 0x000fe20000300000 */
.L_x_7351:
[----:B------:R-:W-:Y:S02]  /*f1d0*/  LEA R5, R0, R5, 0x3 ;  /* 0x0000000500057211 */ /* 0x000fe400078e18ff */
[----:B------:R-:W-:-:S04]  /*f1e0*/  SHF.L.U32 R0, R2, 0x1f, RZ ;  /* 0x0000001f02007819 */ /* 0x000fc800000006ff */
[----:B------:R-:W1:Y:S02]  /*f1f0*/  SYNCS.PHASECHK.TRANS64.TRYWAIT P1, [R5+URZ+0x28c40], R0 ;  /* 0x028c4000050075a7 */ /* 0x000e64000802017f */
[----:B-1----:R-:W-:Y:S05]  /*f200*/  @!P1 BRA `(.L_x_7352) ;  /* 0x0000002400409947 */ /* 0x002fea0003800000 */
.L_x_7422:
[----:B------:R-:W-:Y:S05]  /*f210*/  @!P0 BRA `(.L_x_7353) ;  /* 0x0000000000048947 */ /* 0x000fea0003800000 */
[----:B------:R-:W-:Y:S01]  /*f220*/  BPT.TRAP 0x1 ;  /* 0x000000040000795c */ /* 0x000fe20000300000 */
.L_x_7353:
[----:B------:R-:W3:Y:S02]  /*f230*/  SYNCS.PHASECHK.TRANS64.TRYWAIT P1, [R4+URZ+0x28c60], R3 ;  /* 0x028c6003040075a7 */ /* 0x000ee4000802017f */
[----:B---3--:R-:W-:Y:S05]  /*f240*/  @!P1 BRA `(.L_x_7354) ;  /* 0x0000002400449947 */ /* 0x008fea0003800000 */
.L_x_7423:
[----:B------:R-:W-:Y:S05]  /*f250*/  @!P0 BRA `(.L_x_7355) ;  /* 0x0000000000048947 */ /* 0x000fea0003800000 */
[----:B------:R-:W-:Y:S01]  /*f260*/  BPT.TRAP 0x1 ;  /* 0x000000040000795c */ /* 0x000fe20000300000 */
.L_x_7355:
[----:B----4-:R4:W0:Y:S02]  /*f270*/  SYNCS.PHASECHK.TRANS64.TRYWAIT P0, [R5+URZ+0x28c60], R0 ;  /* 0x028c6000050075a7 */ /* 0x010824000800017f */
[----:B0-----:R-:W-:Y:S05]  /*f280*/  @!P0 NANOSLEEP.SYNCS 0x989680 ;  /* 0x009896800000895d */ /* 0x001fea0003900000 */
[----:B------:R-:W0:Y:S02]  /*f290*/  @!P0 SYNCS.PHASECHK.TRANS64 P0, [R5+URZ+0x28c60], R0 ;  /* 0x028c6000050085a7 */ /* 0x000e24000800007f */
[----:B0-----:R-:W-:Y:S05]  /*f2a0*/  @!P0 BRA `(.L_x_7355) ;  /* 0xfffffffc00f08947 */ /* 0x001fea000383ffff */
.L_x_7255:
[----:B-1----:R-:W-:Y:S05]  /*f2b0*/  BSYNC B6 ;  /* 0x0000000000067941 */ /* 0x002fea0003800000 */
.L_x_7252:
[----:B------:R-:W-:Y:S05]  /*f2c0*/  EXIT ;  /* 0x000000000000794d */ /* 0x000fea0003800000 */
.L_x_7260:
[----:B0-----:R-:W-:-:S04]  /*f2d0*/  IMAD.U32 R5, RZ, RZ, UR5 ;  /* 0x00000005ff057e24 */ /* 0x001fc8000f8e00ff */
[----:B------:R0:W1:Y:S03]  /*f2e0*/  SYNCS.PHASECHK.TRANS64.TRYWAIT P1, [R5+URZ+0x28c50], R2 ;  /* 0x028c5002050075a7 */ /* 0x000066000802017f */
[----:B-1----:R-:W-:Y:S05]  /*f2f0*/  @!P1 NANOSLEEP.SYNCS 0x989680 ;  /* 0x009896800000995d */ /* 0x002fea0003900000 */
[----:B------:R-:W1:Y:S02]  /*f300*/  @!P1 SYNCS.PHASECHK.TRANS64 P1, [R5+URZ+0x28c50], R2 ;  /* 0x028c5002050095a7 */ /* 0x000e64000802007f */
[----:B-1----:R-:W-:Y:S05]  /*f310*/  @!P1 BRA `(.L_x_7260) ;  /* 0xfffffffc00ec9947 */ /* 0x002fea000383ffff */
[----:B------:R-:W-:Y:S05]  /*f320*/  BRA `(.L_x_7356) ;  /* 0xffffff2000607947 */ /* 0x000fea000383ffff */
.L_x_7266:
[----:B-1----:R-:W-:-:S04]  /*f330*/  IMAD.U32 R5, RZ, RZ, UR7 ;  /* 0x00000007ff057e24 */ /* 0x002fc8000f8e00ff */
[----:B------:R1:W2:Y:S03]  /*f340*/  SYNCS.PHASECHK.TRANS64.TRYWAIT P1, [R5+URZ+0x28c50], R2 ;  /* 0x028c5002050075a7 */ /* 0x0002a6000802017f */
[----:B--2---:R-:W-:Y:S05]  /*f350*/  @!P1 NANOSLEEP.SYNCS 0x989680 ;  /* 0x009896800000995d */ /* 0x004fea0003900000 */
[----:B------:R-:W2:Y:S02]  /*f360*/  @!P1 SYNCS.PHASECHK.TRANS64 P1, [R5+URZ+0x28c50], R2 ;  /* 0x028c5002050095a7 */ /* 0x000ea4000802007f */
[----:B--2---:R-:W-:Y:S05]  /*f370*/  @!P1 BRA `(.L_x_7266) ;  /* 0xfffffffc00ec9947 */ /* 0x004fea000383ffff */
[----:B------:R-:W-:Y:S05]  /*f380*/  BRA `(.L_x_7265) ;  /* 0xffffff2c00647947 */ /* 0x000fea000383ffff */
.L_x_7271:
[----:B0-----:R-:W-:-:S04]  /*f390*/  MOV R0, UR39 ;  /* 0x0000002700007c02 */ /* 0x001fc80008000f00 */
[----:B------:R0:W1:Y:S03]  /*f3a0*/  SYNCS.PHASECHK.TRANS64.TRYWAIT P0, [R0+URZ+0x28c00], R13 ;  /* 0x028c000d000075a7 */ /* 0x000066000800017f */
[----:B-1----:R-:W-:Y:S05]  /*f3b0*/  @!P0 NANOSLEEP.SYNCS 0x989680 ;  /* 0x009896800000895d */ /* 0x002fea0003900000 */
[----:B------:R-:W1:Y:S02]  /*f3c0*/  @!P0 SYNCS.PHASECHK.TRANS64 P0, [R0+URZ+0x28c00], R13 ;  /* 0x028c000d000085a7 */ /* 0x000e64000800007f */
[----:B-1----:R-:W-:Y:S05]  /*f3d0*/  @!P0 BRA `(.L_x_7271) ;  /* 0xfffffffc00ec8947 */ /* 0x002fea000383ffff */
[----:B------:R-:W-:Y:S05]  /*f3e0*/  BRA `(.L_x_7357) ;  /* 0xffffff4000bc7947 */ /* 0x000fea000383ffff */
.L_x_7275:
[----:B-1----:R-:W-:-:S04]  /*f3f0*/  IMAD.U32 R4, RZ, RZ, UR39 ;  /* 0x00000027ff047e24 */ /* 0x002fc8000f8e00ff */
[----:B------:R1:W2:Y:S03]  /*f400*/  SYNCS.PHASECHK.TRANS64.TRYWAIT P1, [R4+URZ+0x28c30], R13 ;  /* 0x028c300d040075a7 */ /* 0x0002a6000802017f */
[----:B--2---:R-:W-:Y:S05]  /*f410*/  @!P1 NANOSLEEP.SYNCS 0x989680 ;  /* 0x009896800000995d */ /* 0x004fea0003900000 */
[----:B------:R-:W2:Y:S02]  /*f420*/  @!P1 SYNCS.PHASECHK.TRANS64 P1, [R4+URZ+0x28c30], R13 ;  /* 0x028c300d040095a7 */ /* 0x000ea4000802007f */
[----:B--2---:R-:W-:Y:S05]  /*f430*/  @!P1 BRA `(.L_x_7275) ;  /* 0xfffffffc00ec9947 */ /* 0x004fea000383ffff */
[----:B------:R-:W-:Y:S05]  /*f440*/  BRA `(.L_x_7274) ;  /* 0xffffff4000fc7947 */ /* 0x000fea000383ffff */
.L_x_7280:
[----:B--2---:R-:W-:-:S04]  /*f450*/  IMAD.U32 R14, RZ, RZ, UR39 ;  /* 0x00000027ff0e7e24 */ /* 0x004fc8000f8e00ff */
[----:B------:R2:W4:Y:S03]  /*f460*/  SYNCS.PHASECHK.TRANS64.TRYWAIT P1, [R14+URZ+0x28c50], R13 ;  /* 0x028c500d0e0075a7 */ /* 0x000526000802017f */
[----:B----4-:R-:W-:Y:S05]  /*f470*/  @!P1 NANOSLEEP.SYNCS 0x989680 ;  /* 0x009896800000995d */ /* 0x010fea0003900000 */
[----:B------:R-:W4:Y:S02]  /*f480*/  @!P1 SYNCS.PHASECHK.TRANS64 P1, [R14+URZ+0x28c50], R13 ;  /* 0x028c500d0e0095a7 */ /* 0x000f24000802007f */
[----:B----4-:R-:W-:Y:S05]  /*f490*/  @!P1 BRA `(.L_x_7280) ;  /* 0xfffffffc00ec9947 */ /* 0x010fea000383ffff */
[----:B------:R-:W-:Y:S05]  /*f4a0*/  BRA `(.L_x_7279) ;  /* 0xffffff5800207947 */ /* 0x000fea000383ffff */
.L_x_7286:
[----:B-1----:R-:W-:-:S04]  /*f4b0*/  MOV R4, UR27 ;  /* 0x0000001b00047c02 */ /* 0x002fc80008000f00 */
[----:B------:R1:W2:Y:S03]  /*f4c0*/  SYNCS.PHASECHK.TRANS64.TRYWAIT P1, [R4+URZ+0x28c30], R13 ;  /* 0x028c300d040075a7 */ /* 0x0002a6000802017f */
[----:B--2---:R-:W-:Y:S05]  /*f4d0*/  @!P1 NANOSLEEP.SYNCS 0x989680 ;  /* 0x009896800000995d */ /* 0x004fea0003900000 */
[----:B------:R-:W2:Y:S02]  /*f4e0*/  @!P1 SYNCS.PHASECHK.TRANS64 P1, [R4+URZ+0x28c30], R13 ;  /* 0x028c300d040095a7 */ /* 0x000ea4000802007f */
[----:B--2---:R-:W-:Y:S05]  /*f4f0*/  @!P1 BRA `(.L_x_7286) ;  /* 0xfffffffc00ec9947 */ /* 0x004fea000383ffff */
[----:B------:R-:W-:Y:S05]  /*f500*/  BRA `(.L_x_7285) ;  /* 0xffffff5c00547947 */ /* 0x000fea000383ffff */
.L_x_7291:
[----:B--2---:R-:W-:-:S04]  /*f510*/  IMAD.U32 R14, RZ, RZ, UR27 ;  /* 0x0000001bff0e7e24 */ /* 0x004fc8000f8e00ff */
[----:B------:R2:W3:Y:S03]  /*f520*/  SYNCS.PHASECHK.TRANS64.TRYWAIT P1, [R14+URZ+0x28c50], R13 ;  /* 0x028c500d0e0075a7 */ /* 0x0004e6000802017f */
[----:B---3--:R-:W-:Y:S05]  /*f530*/  @!P1 NANOSLEEP.SYNCS 0x989680 ;  /* 0x009896800000995d */ /* 0x008fea0003900000 */
[----:B------:R-:W3:Y:S02]  /*f540*/  @!P1 SYNCS.PHASECHK.TRANS64 P1, [R14+URZ+0x28c50], R13 ;  /* 0x028c500d0e0095a7 */ /* 0x000ee4000802007f */
[----:B---3--:R-:W-:Y:S05]  /*f550*/  @!P1 BRA `(.L_x_7291) ;  /* 0xfffffffc00ec9947 */ /* 0x008fea000383ffff */
[----:B------:R-:W-:Y:S05]  /*f560*/  BRA `(.L_x_7290) ;  /* 0xffffff7400cc7947 */ /* 0x000fea000383ffff */
.L_x_7298:
[----:B-1----:R-:W-:-:S04]  /*f570*/  IMAD.U32 R4, RZ, RZ, UR26 ;  /* 0x0000001aff047e24 */ /* 0x002fc8000f8e00ff */
[----:B------:R1:W2:Y:S03]  /*f580*/  SYNCS.PHASECHK.TRANS64.TRYWAIT P1, [R4+URZ+0x28c30], R11 ;  /* 0x028c300b040075a7 */ /* 0x0002a6000802017f */
[----:B--2---:R-:W-:Y:S05]  /*f590*/  @!P1 NANOSLEEP.SYNCS 0x989680 ;  /* 0x009896800000995d */ /* 0x004fea0003900000 */
[----:B------:R-:W2:Y:S02]  /*f5a0*/  @!P1 SYNCS.PHASECHK.TRANS64 P1, [R4+URZ+0x28c30], R11 ;  /* 0x028c300b040095a7 */ /* 0x000ea4000802007f */
[----:B--2---:R-:W-:Y:S05]  /*f5b0*/  @!P1 BRA `(.L_x_7298) ;  /* 0xfffffffc00ec9947 */ /* 0x004fea000383ffff */
[----:B------:R-:W-:Y:S05]  /*f5c0*/  BRA `(.L_x_7297) ;  /* 0xffffff7800c07947 */ /* 0x000fea000383ffff */
.L_x_7303:
[----:B-1----:R-:W-:-:S04]  /*f5d0*/  MOV R12, UR26 ;  /* 0x0000001a000c7c02 */ /* 0x002fc80008000f00 */
[----:B------:R1:W3:Y:S03]  /*f5e0*/  SYNCS.PHASECHK.TRANS64.TRYWAIT P1, [R12+URZ+0x28c50], R11 ;  /* 0x028c500b0c0075a7 */ /* 0x0002e6000802017f */
[----:B---3--:R-:W-:Y:S05]  /*f5f0*/  @!P1 NANOSLEEP.SYNCS 0x989680 ;  /* 0x009896800000995d */ /* 0x008fea0003900000 */
[----:B------:R-:W3:Y:S02]  /*f600*/  @!P1 SYNCS.PHASECHK.TRANS64 P1, [R12+URZ+0x28c50], R11 ;  /* 0x028c500b0c0095a7 */ /* 0x000ee4000802007f */
[----:B---3--:R-:W-:Y:S05]  /*f610*/  @!P1 BRA `(.L_x_7303) ;  /* 0xfffffffc00ec9947 */ /* 0x008fea000383ffff */
[----:B------:R-:W-:Y:S05]  /*f620*/  BRA `(.L_x_7302) ;  /* 0xffffff8c00dc7947 */ /* 0x000fea000383ffff */
.L_x_7317:
[----:B------:R-:W-:Y:S01]  /*f630*/  IMAD.MOV.U32 R13, RZ, RZ, R23 ;  /* 0x000000ffff0d7224 */ /* 0x000fe200078e0017 */
[----:B------:R-:W-:Y:S01]  /*f640*/  MOV R11, 0x1f ;  /* 0x0000001f000b7802 */ /* 0x000fe20000000f00 */
[----:B------:R-:W-:Y:S02]  /*f650*/  IMAD.MOV.U32 R12, RZ, RZ, RZ ;  /* 0x000000ffff0c7224 */ /* 0x000fe400078e00ff */
[----:B------:R-:W-:-:S07]  /*f660*/  IMAD.MOV.U32 R15, RZ, RZ, -0x1 ;  /* 0xffffffffff0f7424 */ /* 0x000fce00078e00ff */
[----:B------:R-:W-:Y:S05]  /*f670*/  WARPSYNC.COLLECTIVE R15, `(.L_x_7358) ;  /* 0x000000000f087348 */ /* 0x000fea0003c00000 */
[----:B------:R0:W1:Y:S02]  /*f680*/  SHFL.IDX P6, R14, R13, R12, R11 ;  /* 0x0000000c0d0e7389 */ /* 0x00006400000c000b */
[----:B01----:R-:W-:Y:S01]  /*f690*/  ENDCOLLECTIVE ;  /* 0x000000000000791b */ /* 0x003fe20003800000 */
.L_x_7358:
[----:B------:R-:W-:Y:S05]  /*f6a0*/  BRA `(.L_x_7359) ;  /* 0xffffffd000f07947 */ /* 0x000fea000383ffff */
.L_x_7319:
[----:B0-----:R-:W-:-:S04]  /*f6b0*/  IMAD.U32 R3, RZ, RZ, UR45 ;  /* 0x0000002dff037e24 */ /* 0x001fc8000f8e00ff */
[----:B------:R0:W1:Y:S03]  /*f6c0*/  SYNCS.PHASECHK.TRANS64.TRYWAIT P0, [R3+URZ+0x28c40], R0 ;  /* 0x028c4000030075a7 */ /* 0x000066000800017f */
[----:B-1----:R-:W-:Y:S05]  /*f6d0*/  @!P0 NANOSLEEP.SYNCS 0x989680 ;  /* 0x009896800000895d */ /* 0x002fea0003900000 */
[----:B------:R-:W1:Y:S02]  /*f6e0*/  @!P0 SYNCS.PHASECHK.TRANS64 P0, [R3+URZ+0x28c40], R0 ;  /* 0x028c4000030085a7 */ /* 0x000e64000800007f */
[----:B-1----:R-:W-:Y:S05]  /*f6f0*/  @!P0 BRA `(.L_x_7319) ;  /* 0xfffffffc00ec8947 */ /* 0x002fea000383ffff */
[----:B------:R-:W-:Y:S05]  /*f700*/  BRA `(.L_x_7360) ;  /* 0xffffffd400207947 */ /* 0x000fea000383ffff */
.L_x_7320:
        /* <DEDUP_REMOVED lines=8> */
.L_x_7362:
[----:B------:R-:W-:Y:S05]  /*f790*/  BSYNC B0 ;  /* 0x0000000000007941 */ /* 0x000fea0003800000 */
.L_x_7361:
        /* <DEDUP_REMOVED lines=9> */
.L_x_7363:
[----:B------:R-:W-:Y:S01]  /*f830*/  IMAD.MOV.U32 R13, RZ, RZ, R5 ;  /* 0x000000ffff0d7224 */ /* 0x000fe200078e0005 */
[----:B------:R-:W-:Y:S02]  /*f840*/  MOV R12, 0x1 ;  /* 0x00000001000c7802 */ /* 0x000fe40000000f00 */
[----:B------:R-:W-:-:S04]  /*f850*/  @P0 LEA R14, P1, R22, R14, 0x1 ;  /* 0x0000000e160e0211 */ /* 0x000fc800078208ff */
[----:B------:R-:W-:Y:S01]  /*f860*/  @P0 IADD3.X R3, RZ, R2, RZ, P1, !PT ;  /* 0x00000002ff030210 */ /* 0x000fe20000ffe4ff */
[----:B------:R-:W-:-:S08]  /*f870*/  @P0 IMAD.MOV.U32 R2, RZ, RZ, R14 ;  /* 0x000000ffff020224 */ /* 0x000fd000078e000e */
[----:B------:R-:W-:Y:S05]  /*f880*/  WARPSYNC.COLLECTIVE R15, `(.L_x_7364) ;  /* 0x000000000f087348 */ /* 0x000fea0003c00000 */
[----:B------:R0:W1:Y:S02]  /*f890*/  SHFL.IDX P6, R14, R13, R12, R11 ;  /* 0x0000000c0d0e7389 */ /* 0x00006400000c000b */
[----:B01----:R-:W-:Y:S01]  /*f8a0*/  ENDCOLLECTIVE ;  /* 0x000000000000791b */ /* 0x003fe20003800000 */
.L_x_7364:
        /* <DEDUP_REMOVED lines=11> */
.L_x_7365:
[----:B------:R-:W-:Y:S02]  /*f960*/  IMAD.MOV.U32 R13, RZ, RZ, R5 ;  /* 0x000000ffff0d7224 */ /* 0x000fe400078e0005 */
[----:B------:R-:W-:Y:S01]  /*f970*/  IMAD.MOV.U32 R12, RZ, RZ, 0x2 ;  /* 0x00000002ff0c7424 */ /* 0x000fe200078e00ff */
[----:B------:R-:W-:-:S13]  /*f980*/  @P0 LEA R2, P1, R22, R14, 0x1 ;  /* 0x0000000e16020211 */ /* 0x000fda00078208ff */
[----:B------:R-:W-:Y:S05]  /*f990*/  WARPSYNC.COLLECTIVE R15, `(.L_x_7366) ;  /* 0x000000000f087348 */ /* 0x000fea0003c00000 */
[----:B------:R0:W1:Y:S02]  /*f9a0*/  SHFL.IDX P6, R14, R13, R12, R11 ;  /* 0x0000000c0d0e7389 */ /* 0x00006400000c000b */
[----:B01----:R-:W-:Y:S01]  /*f9b0*/  ENDCOLLECTIVE ;  /* 0x000000000000791b */ /* 0x003fe20003800000 */
.L_x_7366:
[----:B------:R-:W-:-:S05]  /*f9c0*/  @P0 IADD3.X R3, RZ, R4, RZ, P1, !PT ;  /* 0x00000004ff030210 */ /* 0x000fca0000ffe4ff */
        /* <DEDUP_REMOVED lines=11> */
.L_x_7367:
[----:B------:R-:W-:Y:S01]  /*fa80*/  MOV R13, R5 ;  /* 0x00000005000d7202 */ /* 0x000fe20000000f00 */
[----:B------:R-:W-:Y:S01]  /*fa90*/  IMAD.MOV.U32 R12, RZ, RZ, 0x3 ;  /* 0x00000003ff0c7424 */ /* 0x000fe200078e00ff */
[----:B------:R-:W-:-:S13]  /*faa0*/  @P0 LEA R2, P1, R22, R14, 0x1 ;  /* 0x0000000e16020211 */ /* 0x000fda00078208ff */
[----:B------:R-:W-:Y:S05]  /*fab0*/  WARPSYNC.COLLECTIVE R15, `(.L_x_7368) ;  /* 0x000000000f087348 */ /* 0x000fea0003c00000 */
[----:B------:R0:W1:Y:S02]  /*fac0*/  SHFL.IDX P6, R14, R13, R12, R11 ;  /* 0x0000000c0d0e7389 */ /* 0x00006400000c000b */
[----:B01----:R-:W-:Y:S01]  /*fad0*/  ENDCOLLECTIVE ;  /* 0x000000000000791b */ /* 0x003fe20003800000 */
.L_x_7368:
[----:B------:R-:W-:-:S05]  /*fae0*/  @P0 IMAD.X R3, RZ, RZ, R4, P1 ;  /* 0x000000ffff030224 */ /* 0x000fca00008e0604 */
[----:B------:R-:W-:Y:S01]  /*faf0*/  @!PT LDS RZ, [RZ] ;  /* 0x00000000fffff984 */ /* 0x000fe20000000800 */
[----:B------:R-:W-:Y:S01]  /*fb00*/  @!PT LDS RZ, [RZ] ;  /* 0x00000000fffff984 */ /* 0x000fe20000000800 */
[----:B------:R-:W-:Y:S01]  /*fb10*/  @!PT LDS RZ, [RZ] ;  /* 0x00000000fffff984 */ /* 0x000fe20000000800 */
[----:B------:R0:W-:Y:S01]  /*fb20*/  @P0 LDGSTS.E.BYPASS.LTC128B.128 [R7+0x23400], desc[UR36][R2.64], !P2 ;  /* 0x2340000002070fae */ /* 0x0001e2000d101d64 */
[----:B------:R-:W-:Y:S01]  /*fb30*/  MOV R13, R0 ;  /* 0x00000000000d7202 */ /* 0x000fe20000000f00 */
[----:B------:R-:W-:-:S07]  /*fb40*/  IMAD.MOV.U32 R4, RZ, RZ, R14 ;  /* 0x000000ffff047224 */ /* 0x000fce00078e000e */
[----:B0-----:R-:W-:Y:S05]  /*fb50*/  WARPSYNC.COLLECTIVE R15, `(.L_x_7369) ;  /* 0x000000000f087348 */ /* 0x001fea0003c00000 */
[----:B------:R1:W2:Y:S02]  /*fb60*/  SHFL.IDX P6, R14, R13, R12, R11 ;  /* 0x0000000c0d0e7389 */ /* 0x0002a400000c000b */
[----:B012---:R-:W-:Y:S01]  /*fb70*/  ENDCOLLECTIVE ;  /* 0x000000000000791b */ /* 0x007fe20003800000 */
.L_x_7369:
[----:B------:R-:W-:Y:S05]  /*fb80*/  BRA `(.L_x_7370) ;  /* 0xffffffd000e47947 */ /* 0x000fea000383ffff */
.L_x_7323:
[----:B------:R-:W-:Y:S01]  /*fb90*/  IMAD.MOV.U32 R13, RZ, RZ, R5 ;  /* 0x000000ffff0d7224 */ /* 0x000fe200078e0005 */
[----:B------:R-:W-:Y:S01]  /*fba0*/  MOV R11, 0x181f ;  /* 0x0000181f000b7802 */ /* 0x000fe20000000f00 */
[----:B------:R-:W-:Y:S02]  /*fbb0*/  IMAD.MOV.U32 R12, RZ, RZ, RZ ;  /* 0x000000ffff0c7224 */ /* 0x000fe400078e00ff */
[----:B------:R-:W-:Y:S02]  /*fbc0*/  IMAD.MOV.U32 R15, RZ, RZ, -0x1 ;  /* 0xffffffffff0f7424 */ /* 0x000fe400078e00ff */
[----:B------:R-:W-:-:S07]  /*fbd0*/  IMAD.U32 R6, RZ, RZ, UR46 ;  /* 0x0000002eff067e24 */ /* 0x000fce000f8e00ff */
[----:B------:R-:W-:Y:S05]  /*fbe0*/  WARPSYNC.COLLECTIVE R15, `(.L_x_7371) ;  /* 0x000000000f087348 */ /* 0x000fea0003c00000 */
[----:B------:R0:W1:Y:S02]  /*fbf0*/  SHFL.IDX P6, R14, R13, R12, R11 ;  /* 0x0000000c0d0e7389 */ /* 0x00006400000c000b */
[----:B01----:R-:W-:Y:S01]  /*fc00*/  ENDCOLLECTIVE ;  /* 0x000000000000791b */ /* 0x003fe20003800000 */
.L_x_7371:
[----:B------:R-:W-:Y:S01]  /*fc10*/  IMAD R7, R6, 0x40, R35 ;  /* 0x0000004006077824 */ /* 0x000fe200078e0223 */
[----:B------:R-:W-:Y:S01]  /*fc20*/  MOV R13, R4 ;  /* 0x00000004000d7202 */ /* 0x000fe20000000f00 */
[----:B------:R-:W-:-:S07]  /*fc30*/  IMAD.MOV.U32 R2, RZ, RZ, R14 ;  /* 0x000000ffff027224 */ /* 0x000fce00078e000e */
[----:B------:R-:W-:Y:S05]  /*fc40*/  WARPSYNC.COLLECTIVE R15, `(.L_x_7372) ;  /* 0x000000000f087348 */ /* 0x000fea0003c00000 */
[----:B------:R0:W1:Y:S02]  /*fc50*/  SHFL.IDX P6, R14, R13, R12, R11 ;  /* 0x0000000c0d0e7389 */ /* 0x00006400000c000b */
[----:B01----:R-:W-:Y:S01]  /*fc60*/  ENDCOLLECTIVE ;  /* 0x000000000000791b */ /* 0x003fe20003800000 */
.L_x_7372:
[----:B------:R-:W-:Y:S02]  /*fc70*/  ULDC UR4, c[0x0][0x288] ;  /* 0x0000a20000047ab9 */ /* 0x000fe40000000800 */
[----:B------:R-:W-:-:S05]  /*fc80*/  IMAD R0, R0, UR4, RZ ;  /* 0x0000000400007c24 */ /* 0x000fca000f8e02ff */
[C---:B------:R-:W-:Y:S01]  /*fc90*/  ISETP.GE.AND P0, PT, R7.reuse, R0, PT ;  /* 0x000000000700720c */ /* 0x040fe20003f06270 */
[----:B------:R-:W-:Y:S01]  /*fca0*/  VIADD R11, R7, 0x10 ;  /* 0x00000010070b7836 */ /* 0x000fe20000000000 */
[----:B------:R-:W-:Y:S01]  /*fcb0*/  MOV R13, R5 ;  /* 0x00000005000d7202 */ /* 0x000fe20000000f00 */
[----:B------:R-:W-:-:S10]  /*fcc0*/  IMAD.MOV.U32 R12, RZ, RZ, 0x1 ;  /* 0x00000001ff0c7424 */ /* 0x000fd400078e00ff */
[----:B------:R-:W-:Y:S02]  /*fcd0*/  @!P0 LEA R9, R30, UR45, 0x1 ;  /* 0x0000002d1e098c11 */ /* 0x000fe4000f8e08ff */
[----:B------:R-:W-:-:S04]  /*fce0*/  @!P0 LEA R14, P2, R22, R14, 0x1 ;  /* 0x0000000e160e8211 */ /* 0x000fc800078408ff */
[----:B------:R-:W-:Y:S01]  /*fcf0*/  @!P0 IADD3.X R3, RZ, R2, RZ, P2, !PT ;  /* 0x00000002ff038210 */ /* 0x000fe200017fe4ff */
        /* <DEDUP_REMOVED lines=10> */
.L_x_7373:
[----:B------:R-:W-:Y:S02]  /*fda0*/  IADD3 R9, R7, 0x20, RZ ;  /* 0x0000002007097810 */ /* 0x000fe40007ffe0ff */
[----:B------:R-:W-:Y:S01]  /*fdb0*/  @!P0 LEA R21, R30, UR45, 0x1 ;  /* 0x0000002d1e158c11 */ /* 0x000fe2000f8e08ff */
[----:B------:R-:W-:Y:S01]  /*fdc0*/  IMAD.MOV.U32 R13, RZ, RZ, R4 ;  /* 0x000000ffff0d7224 */ /* 0x000fe200078e0004 */
[----:B------:R-:W-:-:S07]  /*fdd0*/  MOV R6, R14 ;  /* 0x0000000e00067202 */ /* 0x000fce0000000f00 */
[----:B------:R-:W-:Y:S05]  /*fde0*/  WARPSYNC.COLLECTIVE R15, `(.L_x_7374) ;  /* 0x000000000f087348 */ /* 0x000fea0003c00000 */
[----:B------:R0:W1:Y:S02]  /*fdf0*/  SHFL.IDX P6, R14, R13, R12, R11 ;  /* 0x0000000c0d0e7389 */ /* 0x00006400000c000b */
[----:B01----:R-:W-:Y:S01]  /*fe00*/  ENDCOLLECTIVE ;  /* 0x000000000000791b */ /* 0x003fe20003800000 */
.L_x_7374:
[----:B------:R-:W-:Y:S02]  /*fe10*/  IMAD.MOV.U32 R13, RZ, RZ, R5 ;  /* 0x000000ffff0d7224 */ /* 0x000fe400078e0005 */
[----:B------:R-:W-:Y:S01]  /*fe20*/  IMAD.MOV.U32 R12, RZ, RZ, 0x2 ;  /* 0x00000002ff0c7424 */ /* 0x000fe200078e00ff */
[----:B------:R-:W-:-:S13]  /*fe30*/  @!P0 LEA R2, P2, R22, R14, 0x1 ;  /* 0x0000000e16028211 */ /* 0x000fda00078408ff */
[----:B------:R-:W-:Y:S05]  /*fe40*/  WARPSYNC.COLLECTIVE R15, `(.L_x_7375) ;  /* 0x000000000f087348 */ /* 0x000fea0003c00000 */
[----:B------:R0:W1:Y:S02]  /*fe50*/  SHFL.IDX P6, R14, R13, R12, R11 ;  /* 0x0000000c0d0e7389 */ /* 0x00006400000c000b */
[----:B01----:R-:W-:Y:S01]  /*fe60*/  ENDCOLLECTIVE ;  /* 0x000000000000791b */ /* 0x003fe20003800000 */
.L_x_7375:
        /* <DEDUP_REMOVED lines=12> */
.L_x_7376:
[----:B------:R-:W-:Y:S01]  /*ff30*/  MOV R13, R5 ;  /* 0x00000005000d7202 */ /* 0x000fe20000000f00 */
[----:B------:R-:W-:Y:S01]  /*ff40*/  IMAD.MOV.U32 R12, RZ, RZ, 0x3 ;  /* 0x00000003ff0c7424 */ /* 0x000fe200078e00ff */
[----:B------:R-:W-:-:S13]  /*ff50*/  @!P0 LEA R2, P2, R22, R14, 0x1 ;  /* 0x0000000e16028211 */ /* 0x000fda00078408ff */
[----:B------:R-:W-:Y:S05]  /*ff60*/  WARPSYNC.COLLECTIVE R15, `(.L_x_7377) ;  /* 0x000000000f087348 */ /* 0x000fea0003c00000 */
[----:B------:R0:W1:Y:S02]  /*ff70*/  SHFL.IDX P6, R14, R13, R12, R11 ;  /* 0x0000000c0d0e7389 */ /* 0x00006400000c000b */
[----:B01----:R-:W-:Y:S01]  /*ff80*/  ENDCOLLECTIVE ;  /* 0x000000000000791b */ /* 0x003fe20003800000 */
.L_x_7377:
        /* <DEDUP_REMOVED lines=10> */
.L_x_7378:
[----:B------:R-:W-:Y:S05]  /*10030*/  BRA `(.L_x_7379) ;  /* 0xffffffd4008c7947 */ /* 0x000fea000383ffff */
.L_x_7324:
[----:B0-----:R-:W-:-:S04]  /*10040*/  IMAD.U32 R3, RZ, RZ, UR45 ;  /* 0x0000002dff037e24 */ /* 0x001fc8000f8e00ff */
[----:B------:R0:W1:Y:S03]  /*10050*/  SYNCS.PHASECHK.TRANS64.TRYWAIT P0, [R3+URZ+0x28c20], R0 ;  /* 0x028c2000030075a7 */ /* 0x000066000800017f */
[----:B-1----:R-:W-:Y:S05]  /*10060*/  @!P0 NANOSLEEP.SYNCS 0x989680 ;  /* 0x009896800000895d */ /* 0x002fea0003900000 */
[----:B------:R-:W1:Y:S02]  /*10070*/  @!P0 SYNCS.PHASECHK.TRANS64 P0, [R3+URZ+0x28c20], R0 ;  /* 0x028c2000030085a7 */ /* 0x000e64000800007f */
[----:B-1----:R-:W-:Y:S05]  /*10080*/  @!P0 BRA `(.L_x_7324) ;  /* 0xfffffffc00ec8947 */ /* 0x002fea000383ffff */
[----:B------:R-:W-:Y:S05]  /*10090*/  BRA `(.L_x_7380) ;  /* 0xffffffd400bc7947 */ /* 0x000fea000383ffff */
.L_x_7326:
[----:B0-----:R-:W-:-:S04]  /*100a0*/  IMAD.U32 R3, RZ, RZ, UR45 ;  /* 0x0000002dff037e24 */ /* 0x001fc8000f8e00ff */
[----:B------:R0:W1:Y:S03]  /*100b0*/  SYNCS.PHASECHK.TRANS64.TRYWAIT P0, [R3+URZ+0x28c60], R0 ;  /* 0x028c6000030075a7 */ /* 0x000066000800017f */
[----:B-1----:R-:W-:Y:S05]  /*100c0*/  @!P0 NANOSLEEP.SYNCS 0x989680 ;  /* 0x009896800000895d */ /* 0x002fea0003900000 */
[----:B------:R-:W1:Y:S02]  /*100d0*/  @!P0 SYNCS.PHASECHK.TRANS64 P0, [R3+URZ+0x28c60], R0 ;  /* 0x028c6000030085a7 */ /* 0x000e64000800007f */
[----:B-1----:R-:W-:Y:S05]  /*100e0*/  @!P0 BRA `(.L_x_7326) ;  /* 0xfffffffc00ec8947 */ /* 0x002fea000383ffff */
[----:B------:R-:W-:Y:S05]  /*100f0*/  BRA `(.L_x_7381) ;  /* 0xffffffd400b87947 */ /* 0x000fea000383ffff */
.L_x_7327:
        /* <DEDUP_REMOVED lines=8> */
.L_x_7383:
[----:B------:R-:W-:Y:S05]  /*10180*/  BSYNC B0 ;  /* 0x0000000000007941 */ /* 0x000fea0003800000 */
.L_x_7382:
        /* <DEDUP_REMOVED lines=11> */
.L_x_7384:
        /* <DEDUP_REMOVED lines=40> */
.L_x_7385:
[----:B------:R-:W-:Y:S02]  /*104c0*/  IMAD.MOV.U32 R13, RZ, RZ, R0 ;  /* 0x000000ffff0d7224 */ /* 0x000fe400078e0000 */
[----:B------:R-:W-:-:S07]  /*104d0*/  IMAD.MOV.U32 R5, RZ, RZ, R14 ;  /* 0x000000ffff057224 */ /* 0x000fce00078e000e */
[----:B------:R-:W-:Y:S05]  /*104e0*/  WARPSYNC.COLLECTIVE R15, `(.L_x_7386) ;  /* 0x000000000f087348 */ /* 0x000fea0003c00000 */
[----:B------:R0:W1:Y:S02]  /*104f0*/  SHFL.IDX P6, R14, R13, R12, R11 ;  /* 0x0000000c0d0e7389 */ /* 0x00006400000c000b */
[----:B01----:R-:W-:Y:S01]  /*10500*/  ENDCOLLECTIVE ;  /* 0x000000000000791b */ /* 0x003fe20003800000 */
.L_x_7386:
        /* <DEDUP_REMOVED lines=28> */
.L_x_7387:
[----:B------:R-:W-:Y:S01]  /*106d0*/  IMAD.MOV.U32 R13, RZ, RZ, R0 ;  /* 0x000000ffff0d7224 */ /* 0x000fe200078e0000 */
[----:B------:R-:W-:-:S07]  /*106e0*/  MOV R9, R14 ;  /* 0x0000000e00097202 */ /* 0x000fce0000000f00 */
[----:B------:R-:W-:Y:S05]  /*106f0*/  WARPSYNC.COLLECTIVE R15, `(.L_x_7388) ;  /* 0x000000000f087348 */ /* 0x000fea0003c00000 */
[----:B------:R0:W1:Y:S02]  /*10700*/  SHFL.IDX P6, R14, R13, R12, R11 ;  /* 0x0000000c0d0e7389 */ /* 0x00006400000c000b */
[----:B01----:R-:W-:Y:S01]  /*10710*/  ENDCOLLECTIVE ;  /* 0x000000000000791b */ /* 0x003fe20003800000 */
.L_x_7388:
        /* <DEDUP_REMOVED lines=28> */
.L_x_7389:
[----:B------:R-:W-:Y:S01]  /*108e0*/  MOV R13, R0 ;  /* 0x00000000000d7202 */ /* 0x000fe20000000f00 */
[----:B------:R-:W-:-:S07]  /*108f0*/  IMAD.MOV.U32 R6, RZ, RZ, R14 ;  /* 0x000000ffff067224 */ /* 0x000fce00078e000e */
[----:B------:R-:W-:Y:S05]  /*10900*/  WARPSYNC.COLLECTIVE R15, `(.L_x_7390) ;  /* 0x000000000f087348 */ /* 0x000fea0003c00000 */
[----:B------:R0:W1:Y:S02]  /*10910*/  SHFL.IDX P6, R14, R13, R12, R11 ;  /* 0x0000000c0d0e7389 */ /* 0x00006400000c000b */
[----:B01----:R-:W-:Y:S01]  /*10920*/  ENDCOLLECTIVE ;  /* 0x000000000000791b */ /* 0x003fe20003800000 */
.L_x_7390:
[----:B------:R-:W-:Y:S05]  /*10930*/  BRA `(.L_x_7391) ;  /* 0xffffffd4004c7947 */ /* 0x000fea000383ffff */
.L_x_7334:
[----:B-1----:R1:W2:Y:S02]  /*10940*/  SYNCS.PHASECHK.TRANS64.TRYWAIT P0, [R10+URZ+0x28c40], R20 ;  /* 0x028c40140a0075a7 */ /* 0x0022a4000800017f */
[----:B--2---:R-:W-:Y:S05]  /*10950*/  @!P0 NANOSLEEP.SYNCS 0x989680 ;  /* 0x009896800000895d */ /* 0x004fea0003900000 */
[----:B------:R-:W2:Y:S02]  /*10960*/  @!P0 SYNCS.PHASECHK.TRANS64 P0, [R10+URZ+0x28c40], R20 ;  /* 0x028c40140a0085a7 */ /* 0x000ea4000800007f */
[----:B--2---:R-:W-:Y:S05]  /*10970*/  @!P0 BRA `(.L_x_7334) ;  /* 0xfffffffc00f08947 */ /* 0x004fea000383ffff */
[----:B------:R-:W-:Y:S05]  /*10980*/  BRA `(.L_x_7392) ;  /* 0xffffffd800847947 */ /* 0x000fea000383ffff */
.L_x_7335:
        /* <DEDUP_REMOVED lines=8> */
.L_x_7394:
[----:B------:R-:W-:Y:S05]  /*10a10*/  BSYNC B1 ;  /* 0x0000000000017941 */ /* 0x000fea0003800000 */
.L_x_7393:
        /* <DEDUP_REMOVED lines=9> */
.L_x_7395:
[----:B------:R-:W-:Y:S01]  /*10ab0*/  MOV R13, R29 ;  /* 0x0000001d000d7202 */ /* 0x000fe20000000f00 */
[----:B------:R-:W-:Y:S01]  /*10ac0*/  IMAD.MOV.U32 R12, RZ, RZ, 0x1 ;  /* 0x00000001ff0c7424 */ /* 0x000fe200078e00ff */
[----:B------:R-:W-:-:S13]  /*10ad0*/  IADD3 R2, P0, R14, R8, RZ ;  /* 0x000000080e027210 */ /* 0x000fda0007f1e0ff */
[----:B------:R-:W-:Y:S05]  /*10ae0*/  WARPSYNC.COLLECTIVE R15, `(.L_x_7396) ;  /* 0x000000000f087348 */ /* 0x000fea0003c00000 */
[----:B------:R0:W1:Y:S02]  /*10af0*/  SHFL.IDX P6, R14, R13, R12, R11 ;  /* 0x0000000c0d0e7389 */ /* 0x00006400000c000b */
[----:B01----:R-:W-:Y:S01]  /*10b00*/  ENDCOLLECTIVE ;  /* 0x000000000000791b */ /* 0x003fe20003800000 */
.L_x_7396:
        /* <DEDUP_REMOVED lines=10> */
.L_x_7397:
[----:B------:R-:W-:Y:S01]  /*10bb0*/  IMAD.MOV.U32 R13, RZ, RZ, R29 ;  /* 0x000000ffff0d7224 */ /* 0x000fe200078e001d */
[----:B------:R-:W-:Y:S02]  /*10bc0*/  MOV R12, 0x2 ;  /* 0x00000002000c7802 */ /* 0x000fe40000000f00 */
[----:B------:R-:W-:-:S13]  /*10bd0*/  IADD3 R2, P0, R14, R8, RZ ;  /* 0x000000080e027210 */ /* 0x000fda0007f1e0ff */
[----:B------:R-:W-:Y:S05]  /*10be0*/  WARPSYNC.COLLECTIVE R15, `(.L_x_7398) ;  /* 0x000000000f087348 */ /* 0x000fea0003c00000 */
[----:B------:R0:W1:Y:S02]  /*10bf0*/  SHFL.IDX P6, R14, R13, R12, R11 ;  /* 0x0000000c0d0e7389 */ /* 0x00006400000c000b */
[----:B01----:R-:W-:Y:S01]  /*10c00*/  ENDCOLLECTIVE ;  /* 0x000000000000791b */ /* 0x003fe20003800000 */
.L_x_7398:
        /* <DEDUP_REMOVED lines=10> */
.L_x_7399:
[----:B------:R-:W-:Y:S02]  /*10cb0*/  IMAD.MOV.U32 R13, RZ, RZ, R29 ;  /* 0x000000ffff0d7224 */ /* 0x000fe400078e001d */
[----:B------:R-:W-:Y:S01]  /*10cc0*/  IMAD.MOV.U32 R12, RZ, RZ, 0x3 ;  /* 0x00000003ff0c7424 */ /* 0x000fe200078e00ff */
[----:B------:R-:W-:-:S13]  /*10cd0*/  IADD3 R2, P0, R14, R8, RZ ;  /* 0x000000080e027210 */ /* 0x000fda0007f1e0ff */
[----:B------:R-:W-:Y:S05]  /*10ce0*/  WARPSYNC.COLLECTIVE R15, `(.L_x_7400) ;  /* 0x000000000f087348 */ /* 0x000fea0003c00000 */
[----:B------:R0:W1:Y:S02]  /*10cf0*/  SHFL.IDX P6, R14, R13, R12, R11 ;  /* 0x0000000c0d0e7389 */ /* 0x00006400000c000b */
[----:B01----:R-:W-:Y:S01]  /*10d00*/  ENDCOLLECTIVE ;  /* 0x000000000000791b */ /* 0x003fe20003800000 */
.L_x_7400:
        /* <DEDUP_REMOVED lines=10> */
.L_x_7401:
[----:B------:R-:W-:Y:S05]  /*10db0*/  BRA `(.L_x_7402) ;  /* 0xffffffd800387947 */ /* 0x000fea000383ffff */
.L_x_7340:
[----:B---3--:R3:W4:Y:S02]  /*10dc0*/  SYNCS.PHASECHK.TRANS64.TRYWAIT P0, [R10+URZ+0x28c60], R20 ;  /* 0x028c60140a0075a7 */ /* 0x008724000800017f */
[----:B----4-:R-:W-:Y:S05]  /*10dd0*/  @!P0 NANOSLEEP.SYNCS 0x989680 ;  /* 0x009896800000895d */ /* 0x010fea0003900000 */
[----:B------:R-:W4:Y:S02]  /*10de0*/  @!P0 SYNCS.PHASECHK.TRANS64 P0, [R10+URZ+0x28c60], R20 ;  /* 0x028c60140a0085a7 */ /* 0x000f24000800007f */
[----:B----4-:R-:W-:Y:S05]  /*10df0*/  @!P0 BRA `(.L_x_7340) ;  /* 0xfffffffc00f08947 */ /* 0x010fea000383ffff */
[----:B------:R-:W-:Y:S05]  /*10e00*/  BRA `(.L_x_7403) ;  /* 0xffffffd800847947 */ /* 0x000fea000383ffff */
.L_x_7341:
        /* <DEDUP_REMOVED lines=8> */
.L_x_7405:
[----:B------:R-:W-:Y:S05]  /*10e90*/  BSYNC B1 ;  /* 0x0000000000017941 */ /* 0x000fea0003800000 */
.L_x_7404:
        /* <DEDUP_REMOVED lines=10> */
.L_x_7406:
        /* <DEDUP_REMOVED lines=15> */
.L_x_7407:
        /* <DEDUP_REMOVED lines=16> */
.L_x_7408:
        /* <DEDUP_REMOVED lines=18> */
.L_x_7409:
        /* <DEDUP_REMOVED lines=14> */
.L_x_7410:
        /* <DEDUP_REMOVED lines=17> */
.L_x_7411:
        /* <DEDUP_REMOVED lines=13> */
.L_x_7412:
[----:B------:R-:W-:Y:S05]  /*11510*/  BRA `(.L_x_7413) ;  /* 0xffffffd400f87947 */ /* 0x000fea000383ffff */
.L_x_7346:
[----:B0-----:R0:W1:Y:S02]  /*11520*/  SYNCS.PHASECHK.TRANS64.TRYWAIT P0, [R5+URZ+0x28c20], R4 ;  /* 0x028c2004050075a7 */ /* 0x001064000800017f */
[----:B-1----:R-:W-:Y:S05]  /*11530*/  @!P0 NANOSLEEP.SYNCS 0x989680 ;  /* 0x009896800000895d */ /* 0x002fea0003900000 */
[----:B------:R-:W1:Y:S02]  /*11540*/  @!P0 SYNCS.PHASECHK.TRANS64 P0, [R5+URZ+0x28c20], R4 ;  /* 0x028c2004050085a7 */ /* 0x000e64000800007f */
[----:B-1----:R-:W-:Y:S05]  /*11550*/  @!P0 BRA `(.L_x_7346) ;  /* 0xfffffffc00f08947 */ /* 0x002fea000383ffff */
[----:B------:R-:W-:Y:S05]  /*11560*/  BRA `(.L_x_7414) ;  /* 0xffffffd800a47947 */ /* 0x000fea000383ffff */
.L_x_7347:
        /* <DEDUP_REMOVED lines=11> */
.L_x_7416:
[----:B------:R-:W-:Y:S05]  /*11620*/  BSYNC B0 ;  /* 0x0000000000007941 */ /* 0x000fea0003800000 */
.L_x_7415:
[----:B------:R-:W-:Y:S05]  /*11630*/  BRA `(.L_x_7417) ;  /* 0xffffffd8008c7947 */ /* 0x000fea000383ffff */
.L_x_7348:
[----:B------:R-:W-:Y:S01]  /*11640*/  BSSY B0, `(.L_x_7418) ;  /* 0x0000006000007945 */ /* 0x000fe20003800000 */
[----:B------:R-:W-:-:S07]  /*11650*/  IMAD.MOV.U32 R15, RZ, RZ, -0x1 ;  /* 0xffffffffff0f7424 */ /* 0x000fce00078e00ff */
[----:B012--5:R-:W-:Y:S05]  /*11660*/  WARPSYNC.COLLECTIVE R15, `(.L_x_7419) ;  /* 0x000000000f0c7348 */ /* 0x027fea0003c00000 */
[----:B------:R-:W-:Y:S02]  /*11670*/  ELECT P6, UR62, PT ;  /* 0x00000000003e782f */ /* 0x000fe400038c0000 */
[----:B------:R-:W-:Y:S01]  /*11680*/  MOV R14, UR62 ;  /* 0x0000003e000e7c02 */ /* 0x000fe20008000f00 */
[----:B012--5:R-:W-:Y:S10]  /*11690*/  ENDCOLLECTIVE ;  /* 0x000000000000791b */ /* 0x027ff40003800000 */
.L_x_7419:
[----:B------:R-:W-:Y:S05]  /*116a0*/  BSYNC B0 ;  /* 0x0000000000007941 */ /* 0x000fea0003800000 */
.L_x_7418:
[----:B------:R-:W-:Y:S05]  /*116b0*/  BRA `(.L_x_7420) ;  /* 0xffffffd800807947 */ /* 0x000fea000383ffff */
.L_x_7350:
[----:B0-----:R0:W1:Y:S02]  /*116c0*/  SYNCS.PHASECHK.TRANS64.TRYWAIT P1, [R4+URZ+0x28c40], R3 ;  /* 0x028c4003040075a7 */ /* 0x001064000802017f */
[----:B-1----:R-:W-:Y:S05]  /*116d0*/  @!P1 NANOSLEEP.SYNCS 0x989680 ;  /* 0x009896800000995d */ /* 0x002fea0003900000 */
[----:B------:R-:W1:Y:S02]  /*116e0*/  @!P1 SYNCS.PHASECHK.TRANS64 P1, [R4+URZ+0x28c40], R3 ;  /* 0x028c4003040095a7 */ /* 0x000e64000802007f */
[----:B-1----:R-:W-:Y:S05]  /*116f0*/  @!P1 BRA `(.L_x_7350) ;  /* 0xfffffffc00f09947 */ /* 0x002fea000383ffff */
[----:B------:R-:W-:Y:S05]  /*11700*/  BRA `(.L_x_7421) ;  /* 0xffffffd800a07947 */ /* 0x000fea000383ffff */
.L_x_7352:
[----:B-1----:R1:W3:Y:S02]  /*11710*/  SYNCS.PHASECHK.TRANS64.TRYWAIT P1, [R5+URZ+0x28c40], R0 ;  /* 0x028c4000050075a7 */ /* 0x0022e4000802017f */
[----:B---3--:R-:W-:Y:S05]  /*11720*/  @!P1 NANOSLEEP.SYNCS 0x989680 ;  /* 0x009896800000995d */ /* 0x008fea0003900000 */
[----:B------:R-:W3:Y:S02]  /*11730*/  @!P1 SYNCS.PHASECHK.TRANS64 P1, [R5+URZ+0x28c40], R0 ;  /* 0x028c4000050095a7 */ /* 0x000ee4000802007f */
[----:B---3--:R-:W-:Y:S05]  /*11740*/  @!P1 BRA `(.L_x_7352) ;  /* 0xfffffffc00f09947 */ /* 0x008fea000383ffff */
[----:B------:R-:W-:Y:S05]  /*11750*/  BRA `(.L_x_7422) ;  /* 0xffffffd800ac7947 */ /* 0x000fea000383ffff */
.L_x_7354:
[----:B---3--:R3:W4:Y:S02]  /*11760*/  SYNCS.PHASECHK.TRANS64.TRYWAIT P1, [R4+URZ+0x28c60], R3 ;  /* 0x028c6003040075a7 */ /* 0x008724000802017f */
[----:B----4-:R-:W-:Y:S05]  /*11770*/  @!P1 NANOSLEEP.SYNCS 0x989680 ;  /* 0x009896800000995d */ /* 0x010fea0003900000 */
[----:B------:R-:W4:Y:S02]  /*11780*/  @!P1 SYNCS.PHASECHK.TRANS64 P1, [R4+URZ+0x28c60], R3 ;  /* 0x028c6003040095a7 */ /* 0x000f24000802007f */
[----:B----4-:R-:W-:Y:S05]  /*11790*/  @!P1 BRA `(.L_x_7354) ;  /* 0xfffffffc00f09947 */ /* 0x010fea000383ffff */
[----:B------:R-:W-:Y:S05]  /*117a0*/  BRA `(.L_x_7423) ;  /* 0xffffffd800a87947 */ /* 0x000fea000383ffff */
.L_x_7424:
        /* <DEDUP_REMOVED lines=13> */
.L_x_15655:


//--------------------- .text._ZN7cutlass13device_kernelIN5flash11enable_sm90INS1_16FlashAttnFwdSm90INS1_25CollectiveMainloopFwdSm90ILi2EN4cute5tupleIJNS5_1CILi1EEES8_S8_EEENS6_IJNS7_ILi64EEESA_SA_EEELi512ENS_10bfloat16_tEfNS_4arch4Sm90ELb1ELb0ELb0ELb0ELb1ELb0ELb1ELb0ELb0ELb1ELb1ELb0EEENS1_21CollectiveEpilogueFwdINS6_IJSA_NS7_ILi512EEESA_EEES9_SC_SE_Li256ELb0ELb1ELb1ELb0EEENS1_19SingleTileSchedulerILb0ELb1ELb1ELi64EEEEEEEEEvNT_6ParamsE --------------------------
	.section	.text._ZN7cutlass13device_kernelIN5flash11enable_sm90INS1_16FlashAttnFwdSm90INS1_25CollectiveMainloopFwdSm90ILi2EN4cute5tupleIJNS5_1CILi1EEES8_S8_EEENS6_IJNS7_ILi64EEESA_SA_EEELi512ENS_10bfloat16_tEfNS_4arch4Sm90ELb1ELb0ELb0ELb0ELb1ELb0ELb1ELb0ELb0ELb1ELb1ELb0EEENS1_21CollectiveEpilogueFwdINS6_IJSA_NS7_ILi512EEESA_EEES9_SC_SE_Li256ELb0ELb1ELb1ELb0EEENS1_19SingleTileSchedulerILb0ELb1ELb1ELi64EEEEEEEEEvNT_6ParamsE,"ax",@progbits
	.align	128
.text._ZN7cutlass13device_kernelIN5flash11enable_sm90INS1_16FlashAttnFwdSm90INS1_25CollectiveMainloopFwdSm90ILi2EN4cute5tupleIJNS5_1CILi1EEES8_S8_EEENS6_IJNS7_ILi64EEESA_SA_EEELi512ENS_10bfloat16_tEfNS_4arch4Sm90ELb1ELb0ELb0ELb0ELb1ELb0ELb1ELb0ELb0ELb1ELb1ELb0EEENS1_21CollectiveEpilogueFwdINS6_IJSA_NS7_ILi512EEESA_EEES9_SC_SE_Li256ELb0ELb1ELb1ELb0EEENS1_19SingleTileSchedulerILb0ELb1ELb1ELi64EEEEEEEEEvNT_6ParamsE:
        .type           _ZN7cutlass13device_kernelIN5flash11enable_sm90INS1_16FlashAttnFwdSm90INS1_25CollectiveMainloopFwdSm90ILi2EN4cute5tupleIJNS5_1CILi1EEES8_S8_EEENS6_IJNS7_ILi64EEESA_SA_EEELi512ENS_10bfloat16_tEfNS_4arch4Sm90ELb1ELb0ELb0ELb0ELb1ELb0ELb1ELb0ELb0ELb1ELb1ELb0EEENS1_21CollectiveEpilogueFwdINS6_IJSA_NS7_ILi512EEESA_EEES9_SC_SE_Li256ELb0ELb1ELb1ELb0EEENS1_19SingleTileSchedulerILb0ELb1ELb1ELi64EEEEEEEEEvNT_6ParamsE,@function
        .size           _ZN7cutlass13device_kernelIN5flash11enable_sm90INS1_16FlashAttnFwdSm90INS1_25CollectiveMainloopFwdSm90ILi2EN4cute5tupleIJNS5_1CILi1EEES8_S8_EEENS6_IJNS7_ILi64EEESA_SA_EEELi512ENS_10bfloat16_tEfNS_4arch4Sm90ELb1ELb0ELb0ELb0ELb1ELb0ELb1ELb0ELb0ELb1ELb1ELb0EEENS1_21CollectiveEpilogueFwdINS6_IJSA_NS7_ILi512EEESA_EEES9_SC_SE_Li256ELb0ELb1ELb1ELb0EEENS1_19SingleTileSchedulerILb0ELb1ELb1ELi64EEEEEEEEEvNT_6ParamsE,(.L_x_15656 - _ZN7cutlass13device_kernelIN5flash11enable_sm90INS1_16FlashAttnFwdSm90INS1_25CollectiveMainloopFwdSm90ILi2EN4cute5tupleIJNS5_1CILi1EEES8_S8_EEENS6_IJNS7_ILi64EEESA_SA_EEELi512ENS_10bfloat16_tEfNS_4arch4Sm90ELb1ELb0ELb0ELb0ELb1ELb0ELb1ELb0ELb0ELb1ELb1ELb0EEENS1_21CollectiveEpilogueFwdINS6_IJSA_NS7_ILi512EEESA_EEES9_SC_SE_Li256ELb0ELb1ELb1ELb0EEENS1_19SingleTileSchedulerILb0ELb1ELb1ELi64EEEEEEEEEvNT_6ParamsE)
        .other          _ZN7cutlass13device_kernelIN5flash11enable_sm90INS1_16FlashAttnFwdSm90INS1_25CollectiveMainloopFwdSm90ILi2EN4cute5tupleIJNS5_1CILi1EEES8_S8_EEENS6_IJNS7_ILi64EEESA_SA_EEELi512ENS_10bfloat16_tEfNS_4arch4Sm90ELb1ELb0ELb0ELb0ELb1ELb0ELb1ELb0ELb0ELb1ELb1ELb0EEENS1_21CollectiveEpilogueFwdINS6_IJSA_NS7_ILi512EEESA_EEES9_SC_SE_Li256ELb0ELb1ELb1ELb0EEENS1_19SingleTileSchedulerILb0ELb1ELb1ELi64EEEEEEEEEvNT_6ParamsE,@"STO_CUDA_ENTRY STV_DEFAULT"
_ZN7cutlass13device_kernelIN5flash11enable_sm90INS1_16FlashAttnFwdSm90INS1_25CollectiveMainloopFwdSm90ILi2EN4cute5tupleIJNS5_1CILi1EEES8_S8_EEENS6_IJNS7_ILi64EEESA_SA_EEELi512ENS_10bfloat16_tEfNS_4arch4Sm90ELb1ELb0ELb0ELb0ELb1ELb0ELb1ELb0ELb0ELb1ELb1ELb0EEENS1_21CollectiveEpilogueFwdINS6_IJSA_NS7_ILi512EEESA_EEES9_SC_SE_Li256ELb0ELb1ELb1ELb0EEENS1_19SingleTileSchedulerILb0ELb1ELb1ELi64EEEEEEEEEvNT_6ParamsE:
        /* <DEDUP_REMOVED lines=43> */
.L_x_7425:
        /* <DEDUP_REMOVED lines=22> */
.L_x_7426:
        /* <DEDUP_REMOVED lines=18> */
.L_x_7427:
        /* <DEDUP_REMOVED lines=22> */
.L_x_7428:
        /* <DEDUP_REMOVED lines=23> */
.L_x_7429:
        /* <DEDUP_REMOVED lines=9> */
[----:B------:R0:W-:Y:S05]  /*0890*/  STL [R1+0x4], R2 ;  /* 0x0000040201007387 */ /* 0x0001ea0000100800 */
[----:B------:R-:W-:Y:S05]  /*08a0*/  @!P0 BRA `(.L_x_7431) ;  /* 0x000000f000188947 */ /* 0x000fea0003800000 */
.L_x_7432:
[----:B------:R-:W-:-:S08]  /*08b0*/  NOP ;  /* 0x0000000000007918 */ /* 0x000fd00000000000 */
[----:B------:R-:W1:Y:S02]  /*08c0*/  USETMAXREG.TRY_ALLOC.CTAPOOL UP0, 0xe8 ;  /* 0x000000e8000079c8 */ /* 0x000e640008000600 */
[----:B-1----:R-:W-:-:S13]  /*08d0*/  PLOP3.LUT P0, PT, PT, PT, UP0, 0x80, 0x0 ;  /* 0x000000000000781c */ /* 0x002fda0003f0f008 */
[----:B------:R-:W-:Y:S05]  /*08e0*/  @!P0 BRA `(.L_x_7432) ;  /* 0xfffffffc00f08947 */ /* 0x000fea000383ffff */
[----:B------:R-:W1:Y:S01]  /*08f0*/  S2UR UR6, SR_CTAID.Y ;  /* 0x00000000000679c3 */ /* 0x000e620000002600 */
[----:B------:R-:W-:Y:S01]  /*0900*/  ULDC UR7, c[0x0][0xd50] ;  /* 0x0003540000077ab9 */ /* 0x000fe20000000800 */
[----:B------:R-:W-:Y:S01]  /*0910*/  LOP3.LUT R0, R24, 0xffffff80, RZ, 0xc0, !PT ;  /* 0xffffff8018007812 */ /* 0x000fe200078ec0ff */
[----:B------:R-:W-:-:S03]  /*0920*/  UISETP.NE.AND UP0, UPT, UR7, 0x1, UPT ;  /* 0x000000010700788c */ /* 0x000fc6000bf05270 */
[----:B------:R-:W-:Y:S02]  /*0930*/  ISETP.NE.AND P0, PT, R0, 0x80, PT ;  /* 0x000000800000780c */ /* 0x000fe40003f05270 */
[----:B------:R-:W2:Y:S06]  /*0940*/  S2UR UR8, SR_CTAID.Z ;  /* 0x00000000000879c3 */ /* 0x000eac0000002700 */
[----:B------:R-:W-:Y:S01]  /*0950*/  @UP0 ULDC UR4, c[0x0][0xd54] ;  /* 0x0003550000040ab9 */ /* 0x000fe20000000800 */
[----:B------:R-:W-:-:S04]  /*0960*/  @UP0 ULDC UR10, c[0x0][0xd58] ;  /* 0x00035600000a0ab9 */ /* 0x000fc80000000800 */
[----:B------:R-:W-:Y:S06]  /*0970*/  @!P0 BAR.ARV 0x8, 0x100 ;  /* 0x0204000000008b1d */ /* 0x000fec0000002000 */
[----:B-1----:R-:W-:Y:S01]  /*0980*/  UIMAD.WIDE.U32 UR4, UR6, UR4, URZ ;  /* 0x00000004060472a5 */ /* 0x002fe2000f8e003f */
[----:B------:R-:W-:Y:S01]  /*0990*/  ISETP.GE.U32.AND P0, PT, R24, 0x100, PT ;  /* 0x000001001800780c */ /* 0x000fe20003f06070 */
[----:B------:R-:W-:Y:S02]  /*09a0*/  UMOV UR11, UR6 ;  /* 0x00000006000b7c82 */ /* 0x000fe40008000000 */
[----:B------:R-:W-:-:S04]  /*09b0*/  @UP0 USHF.R.U32.HI UR11, URZ, UR10, UR5 ;  /* 0x0000000a3f0b0299 */ /* 0x000fc80008011605 */
[----:B------:R-:W-:Y:S02]  /*09c0*/  UIADD3 UR4, -UR11, URZ, URZ ;  /* 0x0000003f0b047290 */ /* 0x000fe4000fffe13f */
[----:B------:R-:W-:Y:S02]  /*09d0*/  IMAD.U32 R0, RZ, RZ, UR11 ;  /* 0x0000000bff007e24 */ /* 0x000fe4000f8e00ff */
[----:B------:R-:W-:Y:S02]  /*09e0*/  UIMAD UR7, UR7, UR4, UR6 ;  /* 0x00000004070772a4 */ /* 0x000fe4000f8e0206 */
[----:B------:R-:W-:Y:S06]  /*09f0*/  @P0 BAR.ARV 0xf, 0x100 ;  /* 0x03c4000000000b1d */ /* 0x000fec0000002000 */
[----:B--2---:R-:W-:Y:S01]  /*0a00*/  ISETP.LE.AND P0, PT, RZ, UR8, PT ;  /* 0x00000008ff007c0c */ /* 0x004fe2000bf03270 */
[----:B------:R1:W-:-:S12]  /*0a10*/  STL [R1], R0 ;  /* 0x0000000001007387 */ /* 0x0003d80000100800 */
[----:B-1----:R-:W-:Y:S05]  /*0a20*/  @!P0 BRA `(.L_x_7433) ;  /* 0x0000013400708947 */ /* 0x002fea0003800000 */
[----:B------:R-:W1:Y:S01]  /*0a30*/  LDC.64 R4, c[0x0][0x418] ;  /* 0x00010600ff047b82 */ /* 0x000e620000000a00 */
[----:B------:R-:W-:Y:S01]  /*0a40*/  UISETP.NE.AND UP0, UPT, UR9, 0x1, UPT ;  /* 0x000000010900788c */ /* 0x000fe2000bf05270 */
[----:B------:R-:W2:Y:S01]  /*0a50*/  S2R R197, SR_CgaCtaId ;  /* 0x0000000000c57919 */ /* 0x000ea20000008800 */
[----:B------:R-:W-:-:S05]  /*0a60*/  VIADD R152, R24, 0xffffff80 ;  /* 0xffffff8018987836 */ /* 0x000fca0000000000 */
[----:B------:R-:W3:Y:S08]  /*0a70*/  LDC R195, c[0x0][0x424] ;  /* 0x00010900ffc37b82 */ /* 0x000ef00000000800 */
[----:B0-----:R-:W0:Y:S08]  /*0a80*/  LDC R2, c[0x0][0x2f0] ;  /* 0x0000bc00ff027b82 */ /* 0x001e300000000800 */
[----:B------:R-:W4:Y:S01]  /*0a90*/  S2UR UR38, SR_CTAID.X ;  /* 0x00000000002679c3 */ /* 0x000f220000002500 */
[----:B-1----:R-:W-:-:S04]  /*0aa0*/  ISETP.NE.U32.AND P0, PT, R4, RZ, PT ;  /* 0x000000ff0400720c */ /* 0x002fc80003f05070 */
[----:B------:R-:W-:-:S04]  /*0ab0*/  ISETP.NE.AND.EX P0, PT, R5, RZ, PT, P0 ;  /* 0x000000ff0500720c */ /* 0x000fc80003f05300 */
[----:B---3--:R-:W-:Y:S02]  /*0ac0*/  SEL R195, R195, 0x1, P0 ;  /* 0x00000001c3c37807 */ /* 0x008fe40000000000 */
[----:B------:R-:W-:-:S03]  /*0ad0*/  PLOP3.LUT P0, PT, PT, PT, UP0, 0x80, 0x0 ;  /* 0x000000000000781c */ /* 0x000fc60003f0f008 */
[----:B0-----:R-:W-:-:S05]  /*0ae0*/  IMAD R0, R195, R2, 0x3f ;  /* 0x0000003fc3007424 */ /* 0x001fca00078e0202 */
[----:B------:R-:W-:Y:S01]  /*0af0*/  SHF.R.S32.HI R3, RZ, 0x1f, R0 ;  /* 0x0000001fff037819 */ /* 0x000fe20000011400 */
[----:B----4-:R-:W-:-:S03]  /*0b00*/  USHF.L.U32 UR38, UR38, 0x6, URZ ;  /* 0x0000000626267899 */ /* 0x010fc6000800063f */
[----:B------:R-:W-:-:S04]  /*0b10*/  LEA.HI R3, R3, R0, RZ, 0x6 ;  /* 0x0000000003037211 */ /* 0x000fc800078f30ff */
[----:B------:R-:W-:Y:S01]  /*0b20*/  SHF.R.S32.HI R3, RZ, 0x6, R3 ;  /* 0x00000006ff037819 */ /* 0x000fe20000011403 */
[----:B--2---:R-:W-:Y:S06]  /*0b30*/  @!P0 BRA `(.L_x_7434) ;  /* 0x0000002000248947 */ /* 0x004fec0003800000 */
[----:B------:R-:W0:Y:S01]  /*0b40*/  LDC R0, c[0x0][0x288] ;  /* 0x0000a200ff007b82 */ /* 0x000e220000000800 */
[----:B------:R-:W-:Y:S01]  /*0b50*/  ULDC UR4, c[0x0][0x448] ;  /* 0x0001120000047ab9 */ /* 0x000fe20000000800 */
[----:B------:R-:W-:Y:S01]  /*0b60*/  UIADD3 UR38, UR38, 0x3f, URZ ;  /* 0x0000003f26267890 */ /* 0x000fe2000fffe03f */
[----:B------:R-:W-:Y:S01]  /*0b70*/  R2UR UR9, R3 ;  /* 0x00000000030972ca */ /* 0x000fe200000e0000 */
[----:B------:R-:W-:Y:S01]  /*0b80*/  UISETP.NE.AND UP0, UPT, UR4, 0x1, UPT ;  /* 0x000000010400788c */ /* 0x000fe2000bf05270 */
[----:B------:R-:W-:Y:S01]  /*0b90*/  PLOP3.LUT P0, PT, PT, PT, PT, 0x80, 0x0 ;  /* 0x000000000000781c */ /* 0x000fe20003f0f070 */
[----:B------:R-:W-:Y:S01]  /*0ba0*/  USHF.R.U32.HI UR10, URZ, 0x10, UR7 ;  /* 0x000000103f0a7899 */ /* 0x000fe20008011607 */
[----:B------:R-:W-:Y:S01]  /*0bb0*/  IMAD.MOV.U32 R4, RZ, RZ, RZ ;  /* 0x000000ffff047224 */ /* 0x000fe200078e00ff */
[----:B------:R-:W-:Y:S01]  /*0bc0*/  ULOP3.LUT UR6, UR7, 0xffff, URZ, 0xc0, !UPT ;  /* 0x0000ffff07067892 */ /* 0x000fe2000f8ec03f */
[----:B------:R-:W-:Y:S02]  /*0bd0*/  CS2R R150, SRZ ;  /* 0x0000000000967805 */ /* 0x000fe4000001ff00 */
[----:B------:R-:W-:-:S02]  /*0be0*/  CS2R R148, SRZ ;  /* 0x0000000000947805 */ /* 0x000fc4000001ff00 */
[----:B------:R-:W-:Y:S02]  /*0bf0*/  CS2R R146, SRZ ;  /* 0x0000000000927805 */ /* 0x000fe4000001ff00 */
[----:B------:R-:W-:Y:S02]  /*0c00*/  CS2R R144, SRZ ;  /* 0x0000000000907805 */ /* 0x000fe4000001ff00 */
[----:B------:R-:W-:Y:S02]  /*0c10*/  CS2R R142, SRZ ;  /* 0x00000000008e7805 */ /* 0x000fe4000001ff00 */
        /* <DEDUP_REMOVED lines=10> */
[----:B0-----:R-:W-:Y:S02]  /*0cc0*/  IADD3 R0, -R0, 0x40, RZ ;  /* 0x0000004000007810 */ /* 0x001fe40007ffe1ff */
[----:B------:R-:W-:-:S02]  /*0cd0*/  CS2R R128, SRZ ;  /* 0x0000000000807805 */ /* 0x000fc4000001ff00 */
[----:B------:R-:W-:Y:S02]  /*0ce0*/  CS2R R126, SRZ ;  /* 0x00000000007e7805 */ /* 0x000fe4000001ff00 */
[----:B------:R-:W-:Y:S02]  /*0cf0*/  CS2R R124, SRZ ;  /* 0x00000000007c7805 */ /* 0x000fe4000001ff00 */
[----:B------:R-:W-:Y:S01]  /*0d00*/  CS2R R122, SRZ ;  /* 0x00000000007a7805 */ /* 0x000fe2000001ff00 */
[----:B------:R-:W-:Y:S01]  /*0d10*/  IMAD R0, R195, R2, R0 ;  /* 0x00000002c3007224 */ /* 0x000fe200078e0200 */
[----:B------:R-:W-:Y:S02]  /*0d20*/  CS2R R2, SRZ ;  /* 0x0000000000027805 */ /* 0x000fe4000001ff00 */
        /* <DEDUP_REMOVED lines=16> */
[----:B------:R-:W-:Y:S01]  /*0e30*/  UIADD3 UR38, UR8, UR38, URZ ;  /* 0x0000002608267290 */ /* 0x000fe2000fffe03f */
[----:B------:R-:W-:Y:S02]  /*0e40*/  CS2R R90, SRZ ;  /* 0x00000000005a7805 */ /* 0x000fe4000001ff00 */
[----:B------:R-:W-:Y:S02]  /*0e50*/  CS2R R88, SRZ ;  /* 0x0000000000587805 */ /* 0x000fe4000001ff00 */
[----:B------:R-:W-:Y:S01]  /*0e60*/  CS2R R86, SRZ ;  /* 0x0000000000567805 */ /* 0x000fe2000001ff00 */
[----:B------:R-:W-:Y:S01]  /*0e70*/  USHF.R.S32.HI UR4, URZ, 0x1f, UR38 ;  /* 0x0000001f3f047899 */ /* 0x000fe20008011426 */
[----:B------:R-:W-:-:S02]  /*0e80*/  CS2R R84, SRZ ;  /* 0x0000000000547805 */ /* 0x000fc4000001ff00 */
[----:B------:R-:W-:Y:S02]  /*0e90*/  CS2R R82, SRZ ;  /* 0x0000000000527805 */ /* 0x000fe4000001ff00 */
[----:B------:R-:W-:Y:S01]  /*0ea0*/  CS2R R80, SRZ ;  /* 0x0000000000507805 */ /* 0x000fe2000001ff00 */
[----:B------:R-:W-:Y:S01]  /*0eb0*/  ULEA.HI UR4, UR4, UR38, URZ, 0x6 ;  /* 0x0000002604047291 */ /* 0x000fe2000f8f303f */
[----:B------:R-:W-:Y:S02]  /*0ec0*/  CS2R R78, SRZ ;  /* 0x00000000004e7805 */ /* 0x000fe4000001ff00 */
[----:B------:R-:W-:Y:S02]  /*0ed0*/  CS2R R76, SRZ ;  /* 0x00000000004c7805 */ /* 0x000fe4000001ff00 */
[----:B------:R-:W-:Y:S01]  /*0ee0*/  CS2R R74, SRZ ;  /* 0x00000000004a7805 */ /* 0x000fe2000001ff00 */
[----:B------:R-:W-:Y:S01]  /*0ef0*/  USHF.R.S32.HI UR4, URZ, 0x6, UR4 ;  /* 0x000000063f047899 */ /* 0x000fe20008011404 */
[----:B------:R-:W-:-:S02]  /*0f00*/  CS2R R72, SRZ ;  /* 0x0000000000487805 */ /* 0x000fc4000001ff00 */
[----:B------:R-:W-:Y:S02]  /*0f10*/  CS2R R70, SRZ ;  /* 0x0000000000467805 */ /* 0x000fe4000001ff00 */
[----:B------:R-:W-:Y:S01]  /*0f20*/  CS2R R68, SRZ ;  /* 0x0000000000447805 */ /* 0x000fe2000001ff00 */
[----:B------:R-:W-:Y:S01]  /*0f30*/  UISETP.LT.AND UP0, UPT, UR9, UR4, UPT ;  /* 0x000000040900728c */ /* 0x000fe2000bf01270 */
[----:B------:R-:W-:Y:S02]  /*0f40*/  CS2R R66, SRZ ;  /* 0x0000000000427805 */ /* 0x000fe4000001ff00 */
[----:B------:R-:W-:Y:S02]  /*0f50*/  CS2R R64, SRZ ;  /* 0x0000000000407805 */ /* 0x000fe4000001ff00 */
[----:B------:R-:W-:Y:S01]  /*0f60*/  CS2R R62, SRZ ;  /* 0x00000000003e7805 */ /* 0x000fe2000001ff00 */
[----:B------:R-:W-:Y:S01]  /*0f70*/  USEL UR5, UR9, UR4, UP0 ;  /* 0x0000000409057287 */ /* 0x000fe20008000000 */
[----:B------:R-:W-:Y:S01]  /*0f80*/  CS2R R60, SRZ ;  /* 0x00000000003c7805 */ /* 0x000fe2000001ff00 */
[----:B------:R-:W-:Y:S01]  /*0f90*/  UISETP.NE.AND UP0, UPT, UR10, URZ, UPT ;  /* 0x0000003f0a00728c */ /* 0x000fe2000bf05270 */
[----:B------:R-:W-:Y:S01]  /*0fa0*/  CS2R R58, SRZ ;  /* 0x00000000003a7805 */ /* 0x000fe2000001ff00 */
[----:B------:R-:W-:Y:S01]  /*0fb0*/  UISETP.GE.AND UP1, UPT, UR5, 0x1, UPT ;  /* 0x000000010500788c */ /* 0x000fe2000bf26270 */
[----:B------:R-:W-:-:S02]  /*0fc0*/  CS2R R56, SRZ ;  /* 0x0000000000387805 */ /* 0x000fc4000001ff00 */
[----:B------:R-:W-:Y:S02]  /*0fd0*/  CS2R R54, SRZ ;  /* 0x0000000000367805 */ /* 0x000fe4000001ff00 */
[----:B------:R-:W-:Y:S02]  /*0fe0*/  CS2R R52, SRZ ;  /* 0x0000000000347805 */ /* 0x000fe4000001ff00 */
[----:B------:R-:W-:Y:S02]  /*0ff0*/  CS2R R50, SRZ ;  /* 0x0000000000327805 */ /* 0x000fe4000001ff00 */
[----:B------:R-:W-:Y:S02]  /*1000*/  CS2R R48, SRZ ;  /* 0x0000000000307805 */ /* 0x000fe4000001ff00 */
[----:B------:R-:W-:Y:S02]  /*1010*/  PLOP3.LUT P1, PT, PT, PT, UP1, 0x80, 0x0 ;  /* 0x000000000000781c */ /* 0x000fe40003f2f018 */
[----:B------:R-:W-:-:S02]  /*1020*/  CS2R R46, SRZ ;  /* 0x00000000002e7805 */ /* 0x000fc4000001ff00 */
[----:B------:R-:W-:Y:S01]  /*1030*/  CS2R R44, SRZ ;  /* 0x00000000002c7805 */ /* 0x000fe2000001ff00 */
[----:B------:R-:W-:Y:S01]  /*1040*/  @!UP0 ULDC UR10, c[0x0][0xae8] ;  /* 0x0002ba00000a8ab9 */ /* 0x000fe20000000800 */
[----:B------:R-:W-:Y:S02]  /*1050*/  CS2R R42, SRZ ;  /* 0x00000000002a7805 */ /* 0x000fe4000001ff00 */
[----:B------:R-:W-:Y:S02]  /*1060*/  CS2R R40, SRZ ;  /* 0x0000000000287805 */ /* 0x000fe4000001ff00 */
[----:B------:R-:W-:Y:S01]  /*1070*/  CS2R R38, SRZ ;  /* 0x0000000000267805 */ /* 0x000fe2000001ff00 */
[----:B------:R-:W-:Y:S02]  /*1080*/  IMAD.MOV.U32 R37, RZ, RZ, RZ ;  /* 0x000000ffff257224 */ /* 0x000fe400078e00ff */
[----:B------:R-:W-:Y:S05]  /*1090*/  @!P1 BRA `(.L_x_7435) ;  /* 0x0000000000749947 */ /* 0x000fea0003800000 */
        /* <DEDUP_REMOVED lines=26> */
[----:B------:R-:W-:-:S05]  /*1240*/  IMAD.MOV.U32 R3, RZ, RZ, R7 ;  /* 0x000000ffff037224 */ /* 0x000fca00078e0007 */
[----:B------:R-:W-:Y:S02]  /*1250*/  @!P3 IADD3 R3, -R3, RZ, RZ ;  /* 0x000000ff0303b210 */ /* 0x000fe40007ffe1ff */
[----:B------:R-:W-:-:S07]  /*1260*/  @!P2 LOP3.LUT R3, RZ, UR10, RZ, 0x33, !PT ;  /* 0x0000000aff03ac12 */ /* 0x000fce000f8e33ff */
.L_x_7435:
        /* <DEDUP_REMOVED lines=11> */
[----:B------:R-:W2:Y:S01]  /*1320*/  LDL R5, [R1+0x4] ;  /* 0x0000040001057983 */ /* 0x000ea20000100800 */
[----:B------:R-:W-:Y:S01]  /*1330*/  MOV R6, 0x400 ;  /* 0x0000040000067802 */ /* 0x000fe20000000f00 */
[----:B------:R-:W-:Y:S01]  /*1340*/  UMOV UR5, 0x40000040 ;  /* 0x4000004000057882 */ /* 0x000fe20000000000 */
[----:B------:R-:W-:Y:S01]  /*1350*/  UMOV UR7, 0x40000040 ;  /* 0x4000004000077882 */ /* 0x000fe20000000000 */
[----:B------:R-:W-:Y:S01]  /*1360*/  BAR.SYNC.DEFER_BLOCKING 0xe, 0x100 ;  /* 0x0384000000007b1d */ /* 0x000fe20000010000 */
[----:B------:R-:W-:-:S05]  /*1370*/  LEA R11, R197, R6, 0x18 ;  /* 0x00000006c50b7211 */ /* 0x000fca00078ec0ff */
[----:B------:R-:W-:Y:S01]  /*1380*/  UMOV UR9, 0x40000040 ;  /* 0x4000004000097882 */ /* 0x000fe20000000000 */
[----:B------:R-:W-:Y:S01]  /*1390*/  UMOV UR11, 0x40000040 ;  /* 0x40000040000b7882 */ /* 0x000fe20000000000 */
[----:B------:R-:W-:Y:S01]  /*13a0*/  UMOV UR13, 0x40000040 ;  /* 0x40000040000d7882 */ /* 0x000fe20000000000 */
[----:B------:R-:W-:Y:S01]  /*13b0*/  UMOV UR15, 0x40000040 ;  /* 0x40000040000f7882 */ /* 0x000fe20000000000 */
[----:B------:R-:W-:Y:S01]  /*13c0*/  UMOV UR17, 0x40000040 ;  /* 0x4000004000117882 */ /* 0x000fe20000000000 */
[----:B------:R-:W-:Y:S01]  /*13d0*/  UMOV UR19, 0x40000040 ;  /* 0x4000004000137882 */ /* 0x000fe20000000000 */
[----:B------:R-:W-:Y:S01]  /*13e0*/  WARPGROUP.ARRIVE ;  /* 0x00000000000079c5 */ /* 0x000fe20000000000 */
[----:B--2---:R-:W-:Y:S02]  /*13f0*/  R2UR UR20, R5 ;  /* 0x00000000051472ca */ /* 0x004fe400000e0000 */
[----:B------:R-:W-:-:S04]  /*1400*/  SHF.R.S32.HI R5, RZ, 0x1f, R152 ;  /* 0x0000001fff057819 */ /* 0x000fc80000011498 */
[----:B------:R-:W-:-:S04]  /*1410*/  LEA.HI R5, R5, R152, RZ, 0x7 ;  /* 0x0000009805057211 */ /* 0x000fc800078f38ff */
[----:B------:R-:W-:Y:S02]  /*1420*/  SHF.R.S32.HI R2, RZ, 0x7, R5 ;  /* 0x00000007ff027819 */ /* 0x000fe40000011405 */
[----:B------:R-:W-:-:S04]  /*1430*/  LOP3.LUT R5, R5, 0xffffff80, RZ, 0xc0, !PT ;  /* 0xffffff8005057812 */ /* 0x000fc800078ec0ff */
[----:B------:R-:W0:Y:S01]  /*1440*/  SHFL.IDX PT, R2, R2, RZ, 0x1f ;  /* 0x00001fff02027589 */ /* 0x000e2200000e0000 */
[----:B------:R-:W-:Y:S01]  /*1450*/  IMAD.IADD R5, R152, 0x1, -R5 ;  /* 0x0000000198057824 */ /* 0x000fe200078e0a05 */
[----:B0-----:R-:W-:-:S04]  /*1460*/  LEA.HI R4, R2, R2, RZ, 0x1 ;  /* 0x0000000202047211 */ /* 0x001fc800078f08ff */
[----:B------:R-:W-:Y:S01]  /*1470*/  LOP3.LUT R7, R4, 0x1fffe, RZ, 0xc0, !PT ;  /* 0x0001fffe04077812 */ /* 0x000fe200078ec0ff */
[----:B------:R-:W-:-:S04]  /*1480*/  VIADD R4, R11, 0x36400 ;  /* 0x000364000b047836 */ /* 0x000fc80000000000 */
[----:B------:R-:W-:Y:S01]  /*1490*/  IMAD.IADD R7, R2, 0x1, -R7 ;  /* 0x0000000102077824 */ /* 0x000fe200078e0a07 */
[----:B------:R-:W-:-:S03]  /*14a0*/  SHF.R.U32.HI R4, RZ, 0x4, R4 ;  /* 0x00000004ff047819 */ /* 0x000fc60000011604 */
[----:B------:R-:W-:Y:S01]  /*14b0*/  IMAD R7, R7, 0x8000, R11 ;  /* 0x0000800007077824 */ /* 0x000fe200078e020b */
[----:B------:R-:W-:-:S03]  /*14c0*/  LOP3.LUT R4, R4, 0x3fff, RZ, 0xc0, !PT ;  /* 0x00003fff04047812 */ /* 0x000fc600078ec0ff */
[----:B------:R-:W-:Y:S01]  /*14d0*/  VIADD R7, R7, 0x400 ;  /* 0x0000040007077836 */ /* 0x000fe20000000000 */
[----:B------:R-:W-:-:S04]  /*14e0*/  LOP3.LUT R4, R4, 0x10000, RZ, 0xfc, !PT ;  /* 0x0001000004047812 */ /* 0x000fc800078efcff */
[----:B------:R-:W-:Y:S01]  /*14f0*/  SHF.R.U32.HI R7, RZ, 0x4, R7 ;  /* 0x00000004ff077819 */ /* 0x000fe20000011607 */
[C---:B------:R-:W-:Y:S01]  /*1500*/  VIADD R6, R4.reuse, 0x2 ;  /* 0x0000000204067836 */ /* 0x040fe20000000000 */
[----:B------:R-:W-:Y:S02]  /*1510*/  R2UR UR4, R4 ;  /* 0x00000000040472ca */ /* 0x000fe400000e0000 */
[----:B------:R-:W-:Y:S02]  /*1520*/  LOP3.LUT R7, R7, 0x3fff, RZ, 0xc0, !PT ;  /* 0x00003fff07077812 */ /* 0x000fe400078ec0ff */
[----:B------:R-:W-:Y:S01]  /*1530*/  R2UR UR8, R6 ;  /* 0x00000000060872ca */ /* 0x000fe200000e0000 */
[----:B------:R-:W-:Y:S01]  /*1540*/  VIADD R6, R4, 0x4 ;  /* 0x0000000404067836 */ /* 0x000fe20000000000 */
[----:B------:R-:W-:-:S04]  /*1550*/  LOP3.LUT R9, R7, 0x2000000, RZ, 0xfc, !PT ;  /* 0x0200000007097812 */ /* 0x000fc800078efcff */
[C---:B------:R-:W-:Y:S01]  /*1560*/  R2UR UR6, R9.reuse ;  /* 0x00000000090672ca */ /* 0x040fe200000e0000 */
[----:B------:R-:W-:Y:S01]  /*1570*/  VIADD R2, R9, 0x80 ;  /* 0x0000008009027836 */ /* 0x000fe20000000000 */
[----:B------:R-:W-:-:S04]  /*1580*/  R2UR UR12, R6 ;  /* 0x00000000060c72ca */ /* 0x000fc800000e0000 */
[----:B------:R-:W-:Y:S01]  /*1590*/  R2UR UR10, R2 ;  /* 0x00000000020a72ca */ /* 0x000fe200000e0000 */
[----:B------:R-:W-:-:S05]  /*15a0*/  VIADD R2, R9, 0x100 ;  /* 0x0000010009027836 */ /* 0x000fca0000000000 */
[----:B------:R-:W-:Y:S01]  /*15b0*/  R2UR UR14, R2 ;  /* 0x00000000020e72ca */ /* 0x000fe200000e0000 */
[----:B------:R-:W-:Y:S01]  /*15c0*/  HGMMA.64x256x16.F32.BF16 R24, gdesc[UR4].tnspB, RZ, !UPT, gsb0 ;  /* 0x43e00000041879f0 */ /* 0x000fe2000c0018ff */
[----:B------:R-:W-:Y:S01]  /*15d0*/  VIADD R2, R4, 0x6 ;  /* 0x0000000604027836 */ /* 0x000fe20000000000 */
[----:B------:R-:W-:Y:S01]  /*15e0*/  ULOP3.LUT UR6, UR20, 0x1, URZ, 0xfc, !UPT ;  /* 0x0000000114067892 */ /* 0x000fe2000f8efc3f */
[----:B------:R-:W-:-:S03]  /*15f0*/  VIADD R4, R9, 0x180 ;  /* 0x0000018009047836 */ /* 0x000fc60000000000 */
[----:B------:R-:W-:Y:S01]  /*1600*/  R2UR UR16, R2 ;  /* 0x00000000021072ca */ /* 0x000fe200000e0000 */
[----:B------:R-:W-:Y:S01]  /*1610*/  UISETP.NE.AND UP0, UPT, UR6, 0x3, UPT ;  /* 0x000000030600788c */ /* 0x000fe2000bf05270 */
[----:B------:R-:W-:Y:S02]  /*1620*/  R2UR UR18, R4 ;  /* 0x00000000041272ca */ /* 0x000fe400000e0000 */
[----:B------:R-:W-:-:S03]  /*1630*/  SHF.R.S32.HI R2, RZ, 0x1f, R5 ;  /* 0x0000001fff027819 */ /* 0x000fc60000011405 */
[----:B------:R-:W-:Y:S02]  /*1640*/  PLOP3.LUT P1, PT, PT, PT, UP0, 0x80, 0x0 ;  /* 0x000000000000781c */ /* 0x000fe40003f2f008 */
[CC--:B------:R-:W-:Y:S02]  /*1650*/  LEA.HI R4, R2.reuse, R5.reuse, RZ, 0x2 ;  /* 0x0000000502047211 */ /* 0x0c0fe400078f10ff */
[----:B------:R-:W-:Y:S02]  /*1660*/  LEA.HI R2, R2, R5, RZ, 0x5 ;  /* 0x0000000502027211 */ /* 0x000fe400078f28ff */
[--C-:B------:R-:W-:Y:S02]  /*1670*/  SHF.R.S32.HI R6, RZ, 0x2, R4.reuse ;  /* 0x00000002ff067819 */ /* 0x100fe40000011404 */
[----:B------:R-:W-:Y:S02]  /*1680*/  SHF.R.S32.HI R7, RZ, 0x1f, R4 ;  /* 0x0000001fff077819 */ /* 0x000fe40000011404 */
[----:B------:R-:W-:-:S02]  /*1690*/  SHF.R.S32.HI R2, RZ, 0x5, R2 ;  /* 0x00000005ff027819 */ /* 0x000fc40000011402 */
[----:B------:R-:W-:-:S04]  /*16a0*/  LEA.HI R7, R7, R6, RZ, 0x3 ;  /* 0x0000000607077211 */ /* 0x000fc800078f18ff */
[----:B------:R-:W-:-:S05]  /*16b0*/  LOP3.LUT R7, R7, 0xfffffff8, RZ, 0xc0, !PT ;  /* 0xfffffff807077812 */ /* 0x000fca00078ec0ff */
[----:B------:R-:W-:-:S04]  /*16c0*/  IMAD.IADD R7, R6, 0x1, -R7 ;  /* 0x0000000106077824 */ /* 0x000fc800078e0a07 */
[----:B------:R-:W-:Y:S02]  /*16d0*/  IMAD R7, R2, 0x10, R7 ;  /* 0x0000001002077824 */ /* 0x000fe400078e0207 */
[----:B------:R-:W-:Y:S01]  /*16e0*/  IMAD.MOV.U32 R2, RZ, RZ, RZ ;  /* 0x000000ffff027224 */ /* 0x000fe200078e00ff */
[----:B------:R-:W-:Y:S02]  /*16f0*/  WARPGROUP.DEPBAR.LE gsb0, 0x0 ;  /* 0x00008000000079c5 */ /* 0x000fe40000010000 */
        /* <DEDUP_REMOVED lines=14> */
.L_x_7437:
[----:B------:R-:W-:Y:S01]  /*17e0*/  IADD3 R3, R3, -0x2, RZ ;  /* 0xfffffffe03037810 */ /* 0x000fe20007ffe0ff */
[----:B------:R-:W-:-:S03]  /*17f0*/  VIADD R4, R11, 0x38860 ;  /* 0x000388600b047836 */ /* 0x000fc60000000000 */
[----:B------:R-:W-:Y:S02]  /*1800*/  ISETP.GE.AND P0, PT, R3, R0, PT ;  /* 0x000000000300720c */ /* 0x000fe40003f06270 */
[----:B------:R-:W-:-:S04]  /*1810*/  PRMT R4, R197, 0x654, R4 ;  /* 0x00000654c5047816 */ /* 0x000fc80000000004 */
[----:B------:R0:W-:Y:S07]  /*1820*/  SYNCS.ARRIVE.TRANS64.RED.A1T0 RZ, [R4+URZ], RZ ;  /* 0x000000ff04ff79a7 */ /* 0x0001ee000810043f */
[----:B------:R-:W-:Y:S05]  /*1830*/  @!P0 BRA `(.L_x_7438) ;  /* 0x0000000800bc8947 */ /* 0x000fea0003800000 */
[----:B------:R-:W-:-:S07]  /*1840*/  IMAD.MOV.U32 R2, RZ, RZ, RZ ;  /* 0x000000ffff027224 */ /* 0x000fce00078e00ff */
.L_x_7440:
[----:B------:R-:W-:Y:S01]  /*1850*/  BAR.SYNC.DEFER_BLOCKING 0xe, 0x100 ;  /* 0x0384000000007b1d */ /* 0x000fe20000010000 */
[C---:B01----:R-:W-:Y:S02]  /*1860*/  IMAD R4, R2.reuse, 0x40, R7 ;  /* 0x0000004002047824 */ /* 0x043fe400078e0207 */
[----:B------:R-:W-:Y:S02]  /*1870*/  VIADD R2, R2, 0x1 ;  /* 0x0000000102027836 */ /* 0x000fe40000000000 */
[----:B------:R-:W-:Y:S01]  /*1880*/  IMAD R4, R4, 0x4, R11 ;  /* 0x0000000404047824 */ /* 0x000fe200078e020b */
[----:B------:R-:W-:Y:S01]  /*1890*/  UMOV UR7, 0x40000040 ;  /* 0x4000004000077882 */ /* 0x000fe20000000000 */
[----:B------:R-:W-:Y:S01]  /*18a0*/  UMOV UR11, 0x40000040 ;  /* 0x40000040000b7882 */ /* 0x000fe20000000000 */
[----:B------:R-:W-:Y:S01]  /*18b0*/  ISETP.NE.AND P0, PT, R2, 0x2, PT ;  /* 0x000000020200780c */ /* 0x000fe20003f05270 */
[----:B------:R-:W-:Y:S01]  /*18c0*/  UMOV UR15, 0x40000040 ;  /* 0x40000040000f7882 */ /* 0x000fe20000000000 */
[----:B------:R-:W-:-:S02]  /*18d0*/  UMOV UR19, 0x40000040 ;  /* 0x4000004000137882 */ /* 0x000fc40000000000 */
[----:B------:R-:W-:Y:S02]  /*18e0*/  SEL R2, R2, RZ, P0 ;  /* 0x000000ff02027207 */ /* 0x000fe40000000000 */
[C---:B------:R-:W-:Y:S01]  /*18f0*/  ISETP.GT.AND P0, PT, R3.reuse, R0, PT ;  /* 0x000000000300720c */ /* 0x040fe20003f04270 */
[----:B------:R-:W-:Y:S01]  /*1900*/  VIADD R3, R3, 0xffffffff ;  /* 0xffffffff03037836 */ /* 0x000fe20000000000 */
[----:B------:R-:W0:Y:S04]  /*1910*/  LDS R5, [R4+0x38400] ;  /* 0x0384000004057984 */ /* 0x000e280000000800 */
[----:B------:R1:W2:Y:S02]  /*1920*/  LDS R6, [R4+0x38420] ;  /* 0x0384200004067984 */ /* 0x0002a40000000800 */
[----:B-1----:R-:W-:-:S05]  /*1930*/  IMAD R4, R2, 0x1000, R9 ;  /* 0x0000100002047824 */ /* 0x002fca00078e0209 */
[----:B------:R-:W-:Y:S01]  /*1940*/  R2UR UR6, R4 ;  /* 0x00000000040672ca */ /* 0x000fe200000e0000 */
        /* <DEDUP_REMOVED lines=128> */
[----:B------:R-:W-:-:S05]  /*2150*/  VIADD R5, R4, 0x80 ;  /* 0x0000008004057836 */ /* 0x000fca0000000000 */
[----:B------:R-:W-:Y:S01]  /*2160*/  WARPGROUP.ARRIVE ;  /* 0x00000000000079c5 */ /* 0x000fe20000000000 */
[----:B------:R-:W-:Y:S01]  /*2170*/  R2UR UR10, R5 ;  /* 0x00000000050a72ca */ /* 0x000fe200000e0000 */
[C---:B------:R-:W-:Y:S02]  /*2180*/  VIADD R5, R4.reuse, 0x100 ;  /* 0x0000010004057836 */ /* 0x040fe40000000000 */
[----:B------:R-:W-:Y:S02]  /*2190*/  VIADD R4, R4, 0x180 ;  /* 0x0000018004047836 */ /* 0x000fe40000000000 */
[----:B------:R-:W-:Y:S01]  /*21a0*/  HGMMA.64x256x16.F32.BF16 R24, gdesc[UR4].tnspB, R24, gsb0 ;  /* 0x43e00000041879f0 */ /* 0x000fe20008001818 */
[----:B------:R-:W-:Y:S02]  /*21b0*/  R2UR UR14, R5 ;  /* 0x00000000050e72ca */ /* 0x000fe400000e0000 */
[----:B------:R-:W-:Y:S01]  /*21c0*/  R2UR UR18, R4 ;  /* 0x00000000041272ca */ /* 0x000fe200000e0000 */
[----:B------:R-:W-:-:S02]  /*21d0*/  WARPGROUP.DEPBAR.LE gsb0, 0x0 ;  /* 0x00008000000079c5 */ /* 0x000fc40000010000 */
[----:B------:R-:W-:-:S15]  /*21e0*/  WARPGROUP.ARRIVE ;  /* 0x00000000000079c5 */ /* 0x000fde0000000000 */
[----:B------:R-:W-:-:S07]  /*21f0*/  NOP ;  /* 0x0000000000007918 */ /* 0x000fce0000000000 */
        /* <DEDUP_REMOVED lines=13> */
.L_x_7439:
[----:B------:R-:W-:-:S04]  /*22d0*/  IMAD R4, R2, 0x8, R11 ;  /* 0x0000000802047824 */ /* 0x000fc800078e020b */
[----:B------:R-:W-:-:S05]  /*22e0*/  VIADD R4, R4, 0x38860 ;  /* 0x0003886004047836 */ /* 0x000fca0000000000 */
[----:B------:R-:W-:-:S04]  /*22f0*/  PRMT R4, R197, 0x654, R4 ;  /* 0x00000654c5047816 */ /* 0x000fc80000000004 */
[----:B------:R1:W-:Y:S01]  /*2300*/  SYNCS.ARRIVE.TRANS64.RED.A1T0 RZ, [R4+URZ], RZ ;  /* 0x000000ff04ff79a7 */ /* 0x0003e2000810043f */
[----:B------:R-:W-:Y:S05]  /*2310*/  @P0 BRA `(.L_x_7440) ;  /* 0xfffffff4004c0947 */ /* 0x000fea000383ffff */
[----:B------:R-:W-:-:S07]  /*2320*/  IMAD.SHL.U32 R2, R2, 0x40, RZ ;  /* 0x0000004002027824 */ /* 0x000fce00078e00ff */
.L_x_7438:
[----:B------:R-:W-:Y:S01]  /*2330*/  BAR.SYNC.DEFER_BLOCKING 0xe, 0x100 ;  /* 0x0384000000007b1d */ /* 0x000fe20000010000 */
[----:B------:R-:W-:Y:S01]  /*2340*/  IMAD.IADD R2, R7, 0x1, R2 ;  /* 0x0000000107027824 */ /* 0x000fe200078e0202 */
[----:B------:R-:W-:Y:S01]  /*2350*/  PLOP3.LUT P0, PT, PT, PT, PT, 0x8, 0x0 ;  /* 0x000000000000781c */ /* 0x000fe20003f0e170 */
[----:B01----:R-:W-:Y:S02]  /*2360*/  IMAD.MOV.U32 R4, RZ, RZ, RZ ;  /* 0x000000ffff047224 */ /* 0x003fe400078e00ff */
[----:B------:R-:W-:-:S05]  /*2370*/  IMAD R2, R2, 0x4, R11 ;  /* 0x0000000402027824 */ /* 0x000fca00078e020b */
        /* <DEDUP_REMOVED lines=133> */
.L_x_7434:
[----:B------:R-:W0:Y:S01]  /*2bd0*/  LDC R0, c[0x0][0x288] ;  /* 0x0000a200ff007b82 */ /* 0x000e220000000800 */
[----:B------:R-:W-:Y:S01]  /*2be0*/  ULDC UR4, c[0x0][0x448] ;  /* 0x0001120000047ab9 */ /* 0x000fe20000000800 */
[----:B------:R-:W-:Y:S02]  /*2bf0*/  UIADD3 UR6, UR38, 0x3f, URZ ;  /* 0x0000003f26067890 */ /* 0x000fe4000fffe03f */
[----:B------:R-:W-:Y:S02]  /*2c00*/  UISETP.NE.AND UP0, UPT, UR4, 0x1, UPT ;  /* 0x000000010400788c */ /* 0x000fe4000bf05270 */
[----:B------:R-:W-:Y:S02]  /*2c10*/  USHF.R.U32.HI UR9, URZ, 0x10, UR7 ;  /* 0x000000103f097899 */ /* 0x000fe40008011607 */
[----:B------:R-:W-:Y:S02]  /*2c20*/  UP2UR UR60, UPR, URZ, 0x1 ;  /* 0x000000013f3c7883 */ /* 0x000fe40008000000 */
[----:B------:R-:W-:-:S05]  /*2c30*/  ULOP3.LUT UR61, UR7, 0xffff, URZ, 0xc0, !UPT ;  /* 0x0000ffff073d7892 */ /* 0x000fca000f8ec03f */
[----:B------:R-:W-:Y:S01]  /*2c40*/  @UP0 ULDC UR4, c[0x0][0x44c] ;  /* 0x0001130000040ab9 */ /* 0x000fe20000000800 */
[----:B------:R-:W-:Y:S01]  /*2c50*/  @UP0 ULDC UR8, c[0x0][0x450] ;  /* 0x0001140000080ab9 */ /* 0x000fe20000000800 */
[----:B------:R-:W-:-:S04]  /*2c60*/  UIMAD.WIDE.U32 UR4, UR6, UR4, URZ ;  /* 0x00000004060472a5 */ /* 0x000fc8000f8e003f */
[----:B------:R-:W-:Y:S02]  /*2c70*/  @UP0 USHF.R.U32.HI UR6, URZ, UR8, UR5 ;  /* 0x000000083f060299 */ /* 0x000fe40008011605 */
[----:B------:R-:W-:Y:S01]  /*2c80*/  UISETP.NE.AND UP0, UPT, UR9, URZ, UPT ;  /* 0x0000003f0900728c */ /* 0x000fe2000bf05270 */
[----:B0-----:R-:W-:Y:S01]  /*2c90*/  IADD3 R0, -R0, 0x40, RZ ;  /* 0x0000004000007810 */ /* 0x001fe20007ffe1ff */
[----:B------:R-:W-:-:S04]  /*2ca0*/  UMOV UR4, URZ ;  /* 0x0000003f00047c82 */ /* 0x000fc80008000000 */
[----:B------:R-:W-:-:S05]  /*2cb0*/  IMAD R0, R195, R2, R0 ;  /* 0x00000002c3007224 */ /* 0x000fca00078e0200 */
[----:B------:R-:W-:Y:S01]  /*2cc0*/  IADD3 R0, R0, UR6, RZ ;  /* 0x0000000600007c10 */ /* 0x000fe2000fffe0ff */
[----:B------:R-:W-:-:S03]  /*2cd0*/  @!UP0 ULDC UR9, c[0x0][0xae8] ;  /* 0x0002ba0000098ab9 */ /* 0x000fc60000000800 */
[----:B------:R-:W-:-:S04]  /*2ce0*/  SHF.R.S32.HI R5, RZ, 0x1f, R0 ;  /* 0x0000001fff057819 */ /* 0x000fc80000011400 */
[----:B------:R-:W-:-:S04]  /*2cf0*/  LEA.HI R5, R5, R0, RZ, 0x6 ;  /* 0x0000000005057211 */ /* 0x000fc800078f30ff */
[----:B------:R-:W-:-:S04]  /*2d00*/  SHF.R.S32.HI R0, RZ, 0x6, R5 ;  /* 0x00000006ff007819 */ /* 0x000fc80000011405 */
[----:B------:R-:W-:-:S04]  /*2d10*/  VIMNMX R22, R3, R0, PT ;  /* 0x0000000003167248 */ /* 0x000fc80003fe0100 */
[----:B------:R-:W-:-:S13]  /*2d20*/  ISETP.GE.AND P0, PT, R22, 0x1, PT ;  /* 0x000000011600780c */ /* 0x000fda0003f06270 */
[----:B------:R-:W-:Y:S05]  /*2d30*/  @!P0 BRA `(.L_x_7441) ;  /* 0x0000000000808947 */ /* 0x000fea0003800000 */
[----:B------:R-:W-:Y:S01]  /*2d40*/  IMAD.U32 R5, RZ, RZ, UR9 ;  /* 0x00000009ff057e24 */ /* 0x000fe2000f8e00ff */
[----:B------:R-:W-:-:S04]  /*2d50*/  UMOV UR4, URZ ;  /* 0x0000003f00047c82 */ /* 0x000fc80008000000 */
[----:B------:R-:W-:-:S04]  /*2d60*/  IABS R0, R5 ;  /* 0x0000000500007213 */ /* 0x000fc80000000000 */
[----:B------:R-:W-:Y:S02]  /*2d70*/  R2UR UR8, R0 ;  /* 0x00000000000872ca */ /* 0x000fe400000e0000 */
[----:B------:R-:W-:Y:S02]  /*2d80*/  IADD3 R0, R5, -0x1, R22 ;  /* 0xffffffff05007810 */ /* 0x000fe40007ffe016 */
[----:B------:R-:W-:Y:S02]  /*2d90*/  IABS R5, R5 ;  /* 0x0000000500057213 */ /* 0x000fe40000000000 */
[----:B------:R-:W-:-:S04]  /*2da0*/  IABS R4, R0 ;  /* 0x0000000000047213 */ /* 0x000fc80000000000 */
[----:B------:R-:W-:-:S03]  /*2db0*/  R2UR UR7, R4 ;  /* 0x00000000040772ca */ /* 0x000fc600000e0000 */
        /* <DEDUP_REMOVED lines=11> */
[----:B------:R-:W-:Y:S01]  /*2e70*/  UIMAD UR4, UR5, UR6, UR7 ;  /* 0x00000006050472a4 */ /* 0x000fe2000f8e0207 */
[----:B------:R-:W-:-:S03]  /*2e80*/  R2UR UR6, R0 ;  /* 0x00000000000672ca */ /* 0x000fc600000e0000 */
[----:B------:R-:W-:-:S11]  /*2e90*/  UISETP.GT.U32.AND UP0, UPT, UR8, UR4, UPT ;  /* 0x000000040800728c */ /* 0x000fd6000bf04070 */
[----:B------:R-:W-:Y:S02]  /*2ea0*/  @!UP0 UIADD3 UR4, UR4, -UR8, URZ ;  /* 0x8000000804048290 */ /* 0x000fe4000fffe03f */
[----:B------:R-:W-:Y:S02]  /*2eb0*/  @!UP0 UIADD3 UR5, UR5, 0x1, URZ ;  /* 0x0000000105058890 */ /* 0x000fe4000fffe03f */
[----:B------:R-:W-:Y:S02]  /*2ec0*/  UISETP.GE.U32.AND UP1, UPT, UR4, UR8, UPT ;  /* 0x000000080400728c */ /* 0x000fe4000bf26070 */
[----:B------:R-:W-:-:S04]  /*2ed0*/  ULOP3.LUT UR4, UR6, UR9, URZ, 0x3c, !UPT ;  /* 0x0000000906047292 */ /* 0x000fc8000f8e3c3f */
[----:B------:R-:W-:-:S05]  /*2ee0*/  UISETP.GE.AND UP0, UPT, UR4, URZ, UPT ;  /* 0x0000003f0400728c */ /* 0x000fca000bf06270 */
[----:B------:R-:W-:Y:S02]  /*2ef0*/  @UP1 UIADD3 UR5, UR5, 0x1, URZ ;  /* 0x0000000105051890 */ /* 0x000fe4000fffe03f */
[----:B------:R-:W-:-:S05]  /*2f00*/  UISETP.NE.AND UP1, UPT, UR9, URZ, UPT ;  /* 0x0000003f0900728c */ /* 0x000fca000bf25270 */
[----:B------:R-:W-:Y:S02]  /*2f10*/  UMOV UR4, UR5 ;  /* 0x0000000500047c82 */ /* 0x000fe40008000000 */
[----:B------:R-:W-:-:S04]  /*2f20*/  @!UP0 UIADD3 UR4, -UR4, URZ, URZ ;  /* 0x0000003f04048290 */ /* 0x000fc8000fffe13f */
[----:B------:R-:W-:-:S12]  /*2f30*/  @!UP1 ULOP3.LUT UR4, URZ, UR9, URZ, 0x33, !UPT ;  /* 0x000000093f049292 */ /* 0x000fd8000f8e333f */
.L_x_7441:
[----:B------:R-:W-:Y:S02]  /*2f40*/  UIMAD UR61, UR61, UR4, URZ ;  /* 0x000000043d3d72a4 */ /* 0x000fe4000f8e023f */
[----:B------:R-:W-:Y:S01]  /*2f50*/  IMAD.U32 R3, RZ, RZ, UR4 ;  /* 0x00000004ff037e24 */ /* 0x000fe2000f8e00ff */
[----:B------:R-:W-:Y:S01]  /*2f60*/  PLOP3.LUT P0, PT, PT, PT, PT, 0x80, 0x0 ;  /* 0x000000000000781c */ /* 0x000fe20003f0f070 */
[----:B------:R-:W-:Y:S01]  /*2f70*/  IMAD.MOV.U32 R2, RZ, RZ, RZ ;  /* 0x000000ffff027224 */ /* 0x000fe200078e00ff */
[----:B------:R-:W-:Y:S01]  /*2f80*/  CS2R R150, SRZ ;  /* 0x0000000000967805 */ /* 0x000fe2000001ff00 */
[----:B------:R-:W-:Y:S01]  /*2f90*/  IMAD.MOV.U32 R4, RZ, RZ, RZ ;  /* 0x000000ffff047224 */ /* 0x000fe200078e00ff */
[----:B------:R-:W-:Y:S02]  /*2fa0*/  VIADDMNMX R22, R3, UR61, R22, PT ;  /* 0x0000003d03167c46 */ /* 0x000fe4000b800116 */
[----:B------:R-:W-:Y:S02]  /*2fb0*/  CS2R R148, SRZ ;  /* 0x0000000000947805 */ /* 0x000fe4000001ff00 */
[----:B------:R-:W-:-:S02]  /*2fc0*/  CS2R R146, SRZ ;  /* 0x0000000000927805 */ /* 0x000fc4000001ff00 */
[----:B------:R-:W-:Y:S02]  /*2fd0*/  CS2R R144, SRZ ;  /* 0x0000000000907805 */ /* 0x000fe4000001ff00 */
[----:B------:R-:W-:Y:S02]  /*2fe0*/  ISETP.GT.AND P1, PT, R22, UR61, PT ;  /* 0x0000003d16007c0c */ /* 0x000fe4000bf24270 */
        /* <DEDUP_REMOVED lines=61> */
[----:B------:R-:W-:Y:S02]  /*33c0*/  SHF.R.S32.HI R57, RZ, 0x1f, R152 ;  /* 0x0000001fff397819 */ /* 0x000fe40000011498 */
[----:B------:R-:W-:Y:S02]  /*33d0*/  MOV R198, 0x400 ;  /* 0x0000040000c67802 */ /* 0x000fe40000000f00 */
[----:B------:R-:W-:Y:S02]  /*33e0*/  LEA.HI R16, R57, R152, RZ, 0x7 ;  /* 0x0000009839107211 */ /* 0x000fe400078f38ff */
[----:B------:R-:W-:Y:S02]  /*33f0*/  LEA R198, R197, R198, 0x18 ;  /* 0x000000c6c5c67211 */ /* 0x000fe400078ec0ff */
[----:B------:R-:W-:-:S05]  /*3400*/  SHF.R.S32.HI R17, RZ, 0x7, R16 ;  /* 0x00000007ff117819 */ /* 0x000fca0000011410 */
[----:B------:R-:W0:Y:S02]  /*3410*/  SHFL.IDX PT, R0, R17, RZ, 0x1f ;  /* 0x00001fff11007589 */ /* 0x000e2400000e0000 */
        /* <DEDUP_REMOVED lines=19> */
[----:B------:R-:W-:Y:S01]  /*3550*/  MOV R8, 0x70 ;  /* 0x0000007000087802 */ /* 0x000fe20000000f00 */
[----:B------:R-:W-:Y:S02]  /*3560*/  IMAD.U32 R6, RZ, RZ, UR4 ;  /* 0x00000004ff067e24 */ /* 0x000fe4000f8e00ff */
[----:B------:R-:W-:-:S02]  /*3570*/  IMAD.U32 R7, RZ, RZ, UR5 ;  /* 0x00000005ff077e24 */ /* 0x000fc4000f8e00ff */
[----:B------:R-:W-:Y:S02]  /*3580*/  IMAD.U32 R11, RZ, RZ, UR7 ;  /* 0x00000007ff0b7e24 */ /* 0x000fe4000f8e00ff */
[----:B------:R-:W-:Y:S02]  /*3590*/  IMAD.MOV.U32 R12, RZ, RZ, 0x1 ;  /* 0x00000001ff0c7424 */ /* 0x000fe400078e00ff */
[----:B0-----:R-:W-:-:S07]  /*35a0*/  IMAD.MOV.U32 R13, RZ, RZ, RZ ;  /* 0x000000ffff0d7224 */ /* 0x001fce00078e00ff */
[----:B------:R-:W-:-:S07]  /*35b0*/  LEPC R20, `(.L_x_7442) ;  /* 0x000000001014794e */ /* 0x000fce0000000000 */
[----:B-1----:R-:W-:Y:S05]  /*35c0*/  CALL.ABS.NOINC R2 ;  /* 0x0000000002007343 */ /* 0x002fea0003c00000 */
.L_x_7442:
[----:B------:R-:W-:Y:S02]  /*35d0*/  SHF.L.U32 R5, RZ, 0x1f, RZ ;  /* 0x0000001fff057819 */ /* 0x000fe400000006ff */
[----:B------:R-:W-:Y:S02]  /*35e0*/  LOP3.LUT R3, R16, 0xffffff80, RZ, 0xc0, !PT ;  /* 0xffffff8010037812 */ /* 0x000fe400078ec0ff */
[----:B------:R-:W0:Y:S01]  /*35f0*/  SYNCS.PHASECHK.TRANS64.TRYWAIT P0, [R198+URZ+0x38800], R5 ;  /* 0x03880005c60075a7 */ /* 0x000e22000800017f */
        /* <DEDUP_REMOVED lines=8> */
.L_x_7533:
[----:B------:R-:W2:Y:S01]  /*3680*/  LDL R0, [R1+0x4] ;  /* 0x0000040001007983 */ /* 0x000ea20000100800 */
[----:B------:R-:W-:Y:S02]  /*3690*/  LEA.HI R9, R9, R6, RZ, 0x3 ;  /* 0x0000000609097211 */ /* 0x000fe400078f18ff */
[----:B------:R-:W-:Y:S02]  /*36a0*/  LEA.HI R4, R4, R7, RZ, 0x5 ;  /* 0x0000000704047211 */ /* 0x000fe400078f28ff */
[----:B------:R-:W-:Y:S02]  /*36b0*/  LOP3.LUT R9, R9, 0xfffffff8, RZ, 0xc0, !PT ;  /* 0xfffffff809097812 */ /* 0x000fe400078ec0ff */
[----:B------:R-:W-:-:S03]  /*36c0*/  SHF.R.S32.HI R4, RZ, 0x5, R4 ;  /* 0x00000005ff047819 */ /* 0x000fc60000011404 */
[----:B------:R-:W-:-:S04]  /*36d0*/  IMAD.IADD R9, R6, 0x1, -R9 ;  /* 0x0000000106097824 */ /* 0x000fc800078e0a09 */
[----:B------:R-:W-:Y:S01]  /*36e0*/  IMAD R192, R4, 0x10, R9 ;  /* 0x0000001004c07824 */ /* 0x000fe200078e0209 */
[----:B--2---:R-:W-:Y:S02]  /*36f0*/  R2UR UR4, R0 ;  /* 0x00000000000472ca */ /* 0x004fe400000e0000 */
[----:B------:R-:W-:Y:S01]  /*3700*/  LOP3.LUT R0, R3, 0x7ffffffc, RZ, 0xc0, !PT ;  /* 0x7ffffffc03007812 */ /* 0x000fe200078ec0ff */
[----:B------:R-:W-:-:S04]  /*3710*/  IMAD.IADD R3, R17, 0x1, -R2 ;  /* 0x0000000111037824 */ /* 0x000fc800078e0a02 */
        /* <DEDUP_REMOVED lines=8> */
.L_x_7444:
[----:B------:R1:W2:Y:S01]  /*37a0*/  SYNCS.PHASECHK.TRANS64.TRYWAIT P1, [R198+URZ+0x38830], R5 ;  /* 0x03883005c60075a7 */ /* 0x0002a2000802017f */
[----:B------:R-:W-:Y:S05]  /*37b0*/  @!P0 BRA `(.L_x_7445) ;  /* 0x0000000000048947 */ /* 0x000fea0003800000 */
[----:B------:R-:W-:Y:S01]  /*37c0*/  BPT.TRAP 0x1 ;  /* 0x000000040000795c */ /* 0x000fe20000300000 */
.L_x_7445:
[----:B--2---:R-:W-:Y:S05]  /*37d0*/  @P1 BRA `(.L_x_7446) ;  /* 0x0000000000081947 */ /* 0x004fea0003800000 */
[----:B------:R-:W2:Y:S02]  /*37e0*/  SYNCS.PHASECHK.TRANS64.TRYWAIT P1, [R198+URZ+0x38830], R5 ;  /* 0x03883005c60075a7 */ /* 0x000ea4000802017f */
[----:B--2---:R-:W-:Y:S05]  /*37f0*/  @!P1 BRA `(.L_x_7447) ;  /* 0x0000010800189947 */ /* 0x004fea0003800000 */
.L_x_7446:
        /* <DEDUP_REMOVED lines=28> */
[----:B------:R-:W-:Y:S01]  /*39c0*/  VIADD R2, R0, 0x4 ;  /* 0x0000000400027836 */ /* 0x000fe20000000000 */
[----:B------:R-:W-:Y:S01]  /*39d0*/  UMOV UR9, 0x40000040 ;  /* 0x4000004000097882 */ /* 0x000fe20000000000 */
[----:B------:R-:W-:-:S02]  /*39e0*/  VIADD R3, R191, 0x4 ;  /* 0x00000004bf037836 */ /* 0x000fc40000000000 */
[----:B------:R-:W-:Y:S02]  /*39f0*/  VIADD R0, R0, 0x6 ;  /* 0x0000000600007836 */ /* 0x000fe40000000000 */
[----:B------:R-:W-:-:S03]  /*3a00*/  IMAD.U32 R17, RZ, RZ, UR9 ;  /* 0x00000009ff117e24 */ /* 0x000fc6000f8e00ff */
        /* <DEDUP_REMOVED lines=32> */
.L_x_7534:
[----:B------:R-:W-:Y:S05]  /*3c10*/  @!P0 BRA `(.L_x_7449) ;  /* 0x0000000000048947 */ /* 0x000fea0003800000 */
[----:B------:R-:W-:Y:S01]  /*3c20*/  BPT.TRAP 0x1 ;  /* 0x000000040000795c */ /* 0x000fe20000300000 */
.L_x_7449:
[----:B------:R4:W0:Y:S01]  /*3c30*/  SYNCS.PHASECHK.TRANS64.TRYWAIT P1, [R198+URZ+0x38850], R5 ;  /* 0x03885005c60075a7 */ /* 0x000822000802017f */
[----:B------:R-:W-:Y:S05]  /*3c40*/  @!P0 BRA `(.L_x_7450) ;  /* 0x0000000000048947 */ /* 0x000fea0003800000 */
[----:B------:R-:W-:Y:S01]  /*3c50*/  BPT.TRAP 0x1 ;  /* 0x000000040000795c */ /* 0x000fe20000300000 */
.L_x_7450:
        /* <DEDUP_REMOVED lines=11> */
.L_x_7451:
[----:B------:R-:W-:Y:S01]  /*3d10*/  R2UR UR4, R0 ;  /* 0x00000000000472ca */ /* 0x000fe200000e0000 */
[----:B------:R-:W-:Y:S01]  /*3d20*/  WARPGROUP.ARRIVE ;  /* 0x00000000000079c5 */ /* 0x000fe20000000000 */
[----:B------:R-:W-:Y:S01]  /*3d30*/  R2UR UR6, R18 ;  /* 0x00000000120672ca */ /* 0x000fe200000e0000 */
[----:B------:R-:W-:Y:S01]  /*3d40*/  UMOV UR9, 0x40000040 ;  /* 0x4000004000097882 */ /* 0x000fe20000000000 */
[----:B------:R-:W-:Y:S01]  /*3d50*/  UMOV UR7, 0x40000040 ;  /* 0x4000004000077882 */ /* 0x000fe20000000000 */
[----:B------:R-:W-:Y:S01]  /*3d60*/  UMOV UR5, UR9 ;  /* 0x0000000900057c82 */ /* 0x000fe20008000000 */
[----:B------:R-:W-:Y:S01]  /*3d70*/  VIADD R2, R0, 0x2 ;  /* 0x0000000200027836 */ /* 0x000fe20000000000 */
[----:B------:R-:W-:Y:S01]  /*3d80*/  UMOV UR11, 0x40000040 ;  /* 0x40000040000b7882 */ /* 0x000fe20000000000 */
[----:B------:R-:W-:Y:S01]  /*3d90*/  VIADD R3, R18, 0x2 ;  /* 0x0000000212037836 */ /* 0x000fe20000000000 */
[----:B------:R-:W-:Y:S01]  /*3da0*/  UMOV UR13, 0x40000040 ;  /* 0x40000040000d7882 */ /* 0x000fe20000000000 */
[----:B------:R-:W-:Y:S01]  /*3db0*/  IMAD.U32 R7, RZ, RZ, UR9 ;  /* 0x00000009ff077e24 */ /* 0x000fe2000f8e00ff */
[----:B------:R-:W-:Y:S01]  /*3dc0*/  UMOV UR9, 0x40000040 ;  /* 0x4000004000097882 */ /* 0x000fe20000000000 */
[----:B------:R-:W-:Y:S01]  /*3dd0*/  VIADD R4, R0, 0x4 ;  /* 0x0000000400047836 */ /* 0x000fe20000000000 */
[----:B------:R-:W-:Y:S01]  /*3de0*/  UMOV UR8, UR4 ;  /* 0x0000000400087c82 */ /* 0x000fe20008000000 */
[----:B-1234-:R-:W-:Y:S01]  /*3df0*/  VIADD R5, R18, 0x4 ;  /* 0x0000000412057836 */ /* 0x01efe20000000000 */
[----:B------:R-:W-:Y:S01]  /*3e00*/  UMOV UR4, UR8 ;  /* 0x0000000800047c82 */ /* 0x000fe20008000000 */
[----:B------:R-:W-:Y:S01]  /*3e10*/  IMAD.U32 R6, RZ, RZ, UR8 ;  /* 0x00000008ff067e24 */ /* 0x000fe2000f8e00ff */
[----:B------:R-:W-:Y:S01]  /*3e20*/  HGMMA.64x64x16.F32.BF16 R24, gdesc[UR4], R24, gsb0 ;  /* 0x00e00000041879f0 */ /* 0x000fe20008001818 */
[----:B------:R-:W-:Y:S01]  /*3e30*/  R2UR UR4, R2 ;  /* 0x00000000020472ca */ /* 0x000fe200000e0000 */
[----:B------:R-:W-:Y:S01]  /*3e40*/  UMOV UR5, UR9 ;  /* 0x0000000900057c82 */ /* 0x000fe20008000000 */
[----:B------:R-:W-:Y:S01]  /*3e50*/  R2UR UR6, R3 ;  /* 0x00000000030672ca */ /* 0x000fe200000e0000 */
[----:B------:R-:W-:Y:S01]  /*3e60*/  UMOV UR7, 0x40000040 ;  /* 0x4000004000077882 */ /* 0x000fe20000000000 */
[----:B------:R-:W-:Y:S01]  /*3e70*/  MOV R3, UR9 ;  /* 0x0000000900037c02 */ /* 0x000fe20008000f00 */
[----:B------:R-:W-:Y:S01]  /*3e80*/  UMOV UR9, 0x40000040 ;  /* 0x4000004000097882 */ /* 0x000fe20000000000 */
[----:B------:R-:W-:Y:S01]  /*3e90*/  VIADD R12, R0, 0x6 ;  /* 0x00000006000c7836 */ /* 0x000fe20000000000 */
[----:B------:R-:W-:Y:S01]  /*3ea0*/  UMOV UR15, 0x40000040 ;  /* 0x40000040000f7882 */ /* 0x000fe20000000000 */
[----:B------:R-:W-:Y:S01]  /*3eb0*/  VIADD R13, R18, 0x6 ;  /* 0x00000006120d7836 */ /* 0x000fe20000000000 */
[----:B------:R-:W-:Y:S01]  /*3ec0*/  UMOV UR17, 0x40000040 ;  /* 0x4000004000117882 */ /* 0x000fe20000000000 */
[----:B------:R-:W-:Y:S01]  /*3ed0*/  VIADD R19, R0, 0x200 ;  /* 0x0000020000137836 */ /* 0x000fe20000000000 */
[----:B------:R-:W-:Y:S01]  /*3ee0*/  UMOV UR19, 0x40000040 ;  /* 0x4000004000137882 */ /* 0x000fe20000000000 */
[----:B------:R-:W-:Y:S01]  /*3ef0*/  VIADD R20, R18, 0x200 ;  /* 0x0000020012147836 */ /* 0x000fe20000000000 */
        /* <DEDUP_REMOVED lines=20> */
[----:B------:R-:W-:Y:S01]  /*4040*/  VIADD R184, R0, 0x800 ;  /* 0x0000080000b87836 */ /* 0x000fe20000000000 */
[----:B------:R-:W-:Y:S01]  /*4050*/  UMOV UR57, 0x40000040 ;  /* 0x4000004000397882 */ /* 0x000fe20000000000 */
[----:B------:R-:W-:Y:S01]  /*4060*/  UMOV UR59, 0x40000040 ;  /* 0x40000040003b7882 */ /* 0x000fe20000000000 */
[----:B------:R-:W-:-:S02]  /*4070*/  IMAD.MOV.U32 R58, RZ, RZ, 0x4 ;  /* 0x00000004ff3a7424 */ /* 0x000fc400078e00ff */
[----:B------:R-:W-:Y:S02]  /*4080*/  VIADD R199, R0, 0xe00 ;  /* 0x00000e0000c77836 */ /* 0x000fe40000000000 */
[----:B------:R-:W-:Y:S01]  /*4090*/  IMAD.MOV.U32 R61, RZ, RZ, 0x40 ;  /* 0x00000040ff3d7424 */ /* 0x000fe200078e00ff */
[----:B0-----:R-:W-:Y:S01]  /*40a0*/  SHF.R.U32.HI R21, RZ, 0x7, R21 ;  /* 0x00000007ff157819 */ /* 0x001fe20000011615 */
[----:B------:R-:W-:Y:S02]  /*40b0*/  WARPGROUP.DEPBAR.LE gsb0, 0x0 ;  /* 0x00008000000079c5 */ /* 0x000fe40000010000 */
[----:B------:R-:W-:-:S06]  /*40c0*/  WARPGROUP.ARRIVE ;  /* 0x00000000000079c5 */ /* 0x000fcc0000000000 */
[----:B------:R-:W-:Y:S01]  /*40d0*/  HGMMA.64x64x16.F32.BF16 R24, gdesc[UR4], R24, gsb0 ;  /* 0x00e00000041879f0 */ /* 0x000fe20008001818 */
[----:B------:R-:W-:Y:S01]  /*40e0*/  R2UR UR4, R4 ;  /* 0x00000000040472ca */ /* 0x000fe200000e0000 */
[----:B------:R-:W-:Y:S01]  /*40f0*/  UMOV UR5, UR9 ;  /* 0x0000000900057c82 */ /* 0x000fe20008000000 */
[----:B------:R-:W-:Y:S01]  /*4100*/  R2UR UR6, R5 ;  /* 0x00000000050672ca */ /* 0x000fe200000e0000 */
[----:B------:R-:W-:Y:S01]  /*4110*/  UMOV UR7, 0x40000040 ;  /* 0x4000004000077882 */ /* 0x000fe20000000000 */
[----:B------:R-:W-:Y:S01]  /*4120*/  IMAD.U32 R5, RZ, RZ, UR9 ;  /* 0x00000009ff057e24 */ /* 0x000fe2000f8e00ff */
[----:B------:R-:W-:-:S08]  /*4130*/  UMOV UR9, 0x40000040 ;  /* 0x4000004000097882 */ /* 0x000fd00000000000 */
        /* <DEDUP_REMOVED lines=34> */
[----:B------:R-:W-:Y:S01]  /*4360*/  VIADD R20, R18, 0x400 ;  /* 0x0000040012147836 */ /* 0x000fe20000000000 */
[----:B------:R-:W-:-:S04]  /*4370*/  IADD3 R19, R0, 0x400, RZ ;  /* 0x0000040000137810 */ /* 0x000fc80007ffe0ff */
        /* <DEDUP_REMOVED lines=30> */
[----:B------:R-:W0:Y:S01]  /*4560*/  SHFL.IDX PT, R19, R21, RZ, 0x1f ;  /* 0x00001fff15137589 */ /* 0x000e2200000e0000 */
[----:B------:R-:W-:Y:S02]  /*4570*/  WARPGROUP.DEPBAR.LE gsb0, 0x0 ;  /* 0x00008000000079c5 */ /* 0x000fe40000010000 */
[----:B------:R-:W-:-:S06]  /*4580*/  WARPGROUP.ARRIVE ;  /* 0x00000000000079c5 */ /* 0x000fcc0000000000 */
[----:B------:R-:W-:Y:S01]  /*4590*/  HGMMA.64x64x16.F32.BF16 R24, gdesc[UR4], R24, gsb0 ;  /* 0x00e00000041879f0 */ /* 0x000fe20008001818 */
[----:B0-----:R-:W-:Y:S02]  /*45a0*/  ISETP.GT.AND P1, PT, R19, 0x7f, PT ;  /* 0x0000007f1300780c */ /* 0x001fe40003f24270 */
[----:B------:R-:W-:Y:S02]  /*45b0*/  IADD3 R19, R18, 0x800, RZ ;  /* 0x0000080012137810 */ /* 0x000fe40007ffe0ff */
[----:B------:R-:W-:Y:S02]  /*45c0*/  SEL R20, RZ, 0x2, !P1 ;  /* 0x00000002ff147807 */ /* 0x000fe40004800000 */
[C---:B------:R-:W-:Y:S02]  /*45d0*/  SEL R56, R58.reuse, 0x2, P1 ;  /* 0x000000023a387807 */ /* 0x040fe40000800000 */
[----:B------:R-:W-:Y:S01]  /*45e0*/  SEL R58, R58, 0x6, !P1 ;  /* 0x000000063a3a7807 */ /* 0x000fe20004800000 */
[----:B------:R-:W-:-:S02]  /*45f0*/  IMAD.IADD R21, R20, 0x1, R184 ;  /* 0x0000000114157824 */ /* 0x000fc400078e02b8 */
        /* <DEDUP_REMOVED lines=90> */
[----:B------:R-:W-:Y:S01]  /*4ba0*/  IADD3 R21, R58, R23, RZ ;  /* 0x000000173a157210 */ /* 0x000fe20007ffe0ff */
        /* <DEDUP_REMOVED lines=76> */
[C---:B------:R-:W-:Y:S01]  /*5070*/  IADD3 R20, R56.reuse, R199, RZ ;  /* 0x000000c738147210 */ /* 0x040fe20007ffe0ff */
[--C-:B------:R-:W-:Y:S02]  /*5080*/  IMAD.IADD R56, R56, 0x1, R21.reuse ;  /* 0x0000000138387824 */ /* 0x100fe400078e0215 */
        /* <DEDUP_REMOVED lines=16> */
[----:B------:R-:W-:Y:S01]  /*5190*/  IMAD.MOV.U32 R21, RZ, RZ, 0x1000 ;  /* 0x00001000ff157424 */ /* 0x000fe200078e00ff */
[----:B------:R-:W-:-:S04]  /*51a0*/  SEL R20, R61, 0x3e, P1 ;  /* 0x0000003e3d147807 */ /* 0x000fc80000800000 */
[----:B------:R-:W-:-:S04]  /*51b0*/  SEL R21, R21, 0xf80, P1 ;  /* 0x00000f8015157807 */ /* 0x000fc80000800000 */
        /* <DEDUP_REMOVED lines=17> */
.L_x_7453:
[----:B------:R-:W-:Y:S01]  /*52d0*/  LEA.HI R20, R57, R152, RZ, 0x2 ;  /* 0x0000009839147211 */ /* 0x000fe200078f10ff */
[----:B------:R-:W-:Y:S01]  /*52e0*/  UISETP.NE.AND UP0, UPT, UR60, URZ, UPT ;  /* 0x0000003f3c00728c */ /* 0x000fe2000bf05270 */
[----:B------:R-:W-:Y:S01]  /*52f0*/  VIADD R59, R192, UR38 ;  /* 0x00000026c03b7c36 */ /* 0x000fe20008000000 */
[----:B------:R-:W0:Y:S01]  /*5300*/  LDC R169, c[0x0][0x288] ;  /* 0x0000a200ffa97b82 */ /* 0x000e220000000800 */
[----:B------:R-:W-:Y:S01]  /*5310*/  LOP3.LUT R21, R20, 0xfffffffc, RZ, 0xc0, !PT ;  /* 0xfffffffc14157812 */ /* 0x000fe200078ec0ff */
[----:B------:R-:W-:Y:S01]  /*5320*/  IMAD R56, R22, -0x40, R61 ;  /* 0xffffffc016387824 */ /* 0x000fe200078e023d */
[----:B------:R-:W-:Y:S01]  /*5330*/  ULDC UR7, c[0x0][0x2f0] ;  /* 0x0000bc0000077ab9 */ /* 0x000fe20000000800 */
[----:B------:R-:W-:Y:S01]  /*5340*/  PLOP3.LUT P1, PT, PT, PT, UP0, 0x80, 0x0 ;  /* 0x000000000000781c */ /* 0x000fe20003f2f008 */
[----:B------:R-:W-:Y:S01]  /*5350*/  IMAD.MOV.U32 R189, RZ, RZ, 0x20 ;  /* 0x00000020ffbd7424 */ /* 0x000fe200078e00ff */
[----:B------:R-:W-:Y:S01]  /*5360*/  PLOP3.LUT P2, PT, PT, PT, UP0, 0x80, 0x0 ;  /* 0x000000000000781c */ /* 0x000fe20003f4f008 */
[----:B------:R-:W-:Y:S01]  /*5370*/  IMAD.IADD R21, R152, 0x1, -R21 ;  /* 0x0000000198157824 */ /* 0x000fe200078e0a15 */
[----:B------:R-:W-:Y:S01]  /*5380*/  R2UR UR10, R193 ;  /* 0x00000000c10a72ca */ /* 0x000fe200000e0000 */
[----:B------:R-:W-:Y:S01]  /*5390*/  @UP0 ULDC UR6, c[0x0][0x44c] ;  /* 0x0001130000060ab9 */ /* 0x000fe20000000800 */
[----:B------:R-:W-:Y:S01]  /*53a0*/  VIADD R58, R56, 0x1 ;  /* 0x00000001383a7836 */ /* 0x000fe20000000000 */
[----:B------:R-:W-:Y:S01]  /*53b0*/  UMOV UR11, 0x40000040 ;  /* 0x40000040000b7882 */ /* 0x000fe20000000000 */
[----:B------:R-:W-:Y:S01]  /*53c0*/  LEA.HI R20, R21, R21, RZ, 0x1 ;  /* 0x0000001515147211 */ /* 0x000fe200078f08ff */
[----:B------:R-:W-:-:S02]  /*53d0*/  VIADD R216, R193, 0x80 ;  /* 0x00000080c1d87836 */ /* 0x000fc40000000000 */
[----:B------:R-:W-:Y:S01]  /*53e0*/  IMAD R58, R195, UR7, R58 ;  /* 0x00000007c33a7c24 */ /* 0x000fe2000f8e023a */
[----:B------:R-:W-:-:S05]  /*53f0*/  LOP3.LUT R20, R20, 0x1ffffffe, RZ, 0xc0, !PT ;  /* 0x1ffffffe14147812 */ /* 0x000fca00078ec0ff */
[----:B------:R-:W-:Y:S01]  /*5400*/  IMAD.IADD R20, R21, 0x1, -R20 ;  /* 0x0000000115147824 */ /* 0x000fe200078e0a14 */
[----:B0-----:R-:W-:-:S03]  /*5410*/  IADD3 R58, R58, -R169, -R196 ;  /* 0x800000a93a3a7210 */ /* 0x001fc60007ffe8c4 */
[----:B------:R-:W-:-:S04]  /*5420*/  IMAD R186, R20, 0x8, R59 ;  /* 0x0000000814ba7824 */ /* 0x000fc800078e023b */
[----:B------:R-:W-:Y:S01]  /*5430*/  @P1 IMAD.HI.U32 R21, R186, UR6, RZ ;  /* 0x00000006ba151c27 */ /* 0x000fe2000f8e00ff */
[----:B------:R-:W-:-:S03]  /*5440*/  @UP0 ULDC UR6, c[0x0][0x450] ;  /* 0x0001140000060ab9 */ /* 0x000fc60000000800 */
[----:B------:R-:W-:Y:S01]  /*5450*/  IMAD.MOV.U32 R20, RZ, RZ, R186 ;  /* 0x000000ffff147224 */ /* 0x000fe200078e00ba */
[----:B------:R-:W-:Y:S01]  /*5460*/  @P2 SHF.R.U32.HI R20, RZ, UR6, R21 ;  /* 0x00000006ff142c19 */ /* 0x000fe20008011615 */
[----:B------:R-:W-:Y:S01]  /*5470*/  IMAD R21, R195, UR7, R56 ;  /* 0x00000007c3157c24 */ /* 0x000fe2000f8e0238 */
[----:B------:R-:W-:-:S03]  /*5480*/  ULDC UR6, c[0x0][0xa80] ;  /* 0x0002a00000067ab9 */ /* 0x000fc60000000800 */
[----:B------:R-:W0:Y:S01]  /*5490*/  SHFL.IDX PT, R59, R20, RZ, 0x1c1f ;  /* 0x001c1fff143b7589 */ /* 0x000e2200000e0000 */
[----:B------:R-:W-:-:S03]  /*54a0*/  IMAD.IADD R21, R21, 0x1, -R196 ;  /* 0x0000000115157824 */ /* 0x000fc600078e0ac4 */
[----:B------:R-:W1:Y:S02]  /*54b0*/  SHFL.IDX PT, R20, R20, 0x1, 0x1c1f ;  /* 0x003c1f0014147f89 */ /* 0x000e6400000e0000 */
        /* <DEDUP_REMOVED lines=47> */
[----:B-1----:R-:W-:Y:S02]  /*57b0*/  VIADDMNMX R21, R20, R58, R21, PT ;  /* 0x0000003a14157246 */ /* 0x002fe40003800115 */
        /* <DEDUP_REMOVED lines=9> */
[----:B------:R-:W-:Y:S02]  /*5850*/  ISETP.GT.AND P2, PT, R21, 0x10, PT ;  /* 0x000000101500780c */ /* 0x000fe40003f44270 */
[----:B------:R-:W-:Y:S02]  /*5860*/  FSEL R31, R31, -INF , P1 ;  /* 0xff8000001f1f7808 */ /* 0x000fe40000800000 */
[C---:B------:R-:W-:Y:S02]  /*5870*/  ISETP.GT.AND P1, PT, R21.reuse, 0x11, PT ;  /* 0x000000111500780c */ /* 0x040fe40003f24270 */
[----:B------:R-:W-:Y:S02]  /*5880*/  FSEL R34, R34, -INF , P2 ;  /* 0xff80000022227808 */ /* 0x000fe40001000000 */
[----:B------:R-:W-:-:S02]  /*5890*/  ISETP.GT.AND P2, PT, R21, 0x18, PT ;  /* 0x000000181500780c */ /* 0x000fc40003f44270 */
[----:B------:R-:W-:Y:S02]  /*58a0*/  FSEL R35, R35, -INF , P1 ;  /* 0xff80000023237808 */ /* 0x000fe40000800000 */
[----:B------:R-:W-:Y:S02]  /*58b0*/  ISETP.GT.AND P1, PT, R21, 0x19, PT ;  /* 0x000000191500780c */ /* 0x000fe40003f24270 */
[----:B0-----:R-:W-:Y:S02]  /*58c0*/  FMNMX.FTZ R185, R56, R59, !PT ;  /* 0x0000003b38b97209 */ /* 0x001fe40007810000 */
[----:B------:R-:W-:Y:S02]  /*58d0*/  FMNMX.FTZ R59, R26, R27, !PT ;  /* 0x0000001b1a3b7209 */ /* 0x000fe40007810000 */
[----:B------:R-:W-:Y:S01]  /*58e0*/  FSEL R38, R38, -INF , P2 ;  /* 0xff80000026267808 */ /* 0x000fe20001000000 */
[----:B------:R-:W0:Y:S01]  /*58f0*/  SHFL.BFLY PT, R58, R185, 0x1, 0x1f ;  /* 0x0c201f00b93a7f89 */ /* 0x000e2200000e0000 */
[----:B------:R-:W-:-:S02]  /*5900*/  FMNMX.FTZ R20, R30, R59, !PT ;  /* 0x0000003b1e147209 */ /* 0x000fc40007810000 */
[----:B------:R-:W-:Y:S02]  /*5910*/  ISETP.GT.AND P2, PT, R21, 0x20, PT ;  /* 0x000000201500780c */ /* 0x000fe40003f44270 */
[----:B------:R-:W-:Y:S02]  /*5920*/  FMNMX.FTZ R59, R31, R20, !PT ;  /* 0x000000141f3b7209 */ /* 0x000fe40007810000 */
[----:B------:R-:W-:Y:S02]  /*5930*/  FSEL R39, R39, -INF , P1 ;  /* 0xff80000027277808 */ /* 0x000fe40000800000 */
[----:B------:R-:W-:Y:S02]  /*5940*/  FMNMX.FTZ R20, R34, R59, !PT ;  /* 0x0000003b22147209 */ /* 0x000fe40007810000 */
[----:B------:R-:W-:Y:S02]  /*5950*/  ISETP.GT.AND P1, PT, R21, 0x21, PT ;  /* 0x000000211500780c */ /* 0x000fe40003f24270 */
[----:B------:R-:W-:-:S02]  /*5960*/  FMNMX.FTZ R59, R35, R20, !PT ;  /* 0x00000014233b7209 */ /* 0x000fc40007810000 */
[----:B------:R-:W-:Y:S02]  /*5970*/  FSEL R42, R42, -INF , P2 ;  /* 0xff8000002a2a7808 */ /* 0x000fe40001000000 */
[----:B------:R-:W-:Y:S02]  /*5980*/  FMNMX.FTZ R20, R38, R59, !PT ;  /* 0x0000003b26147209 */ /* 0x000fe40007810000 */
[----:B------:R-:W-:Y:S02]  /*5990*/  ISETP.GT.AND P2, PT, R21, 0x28, PT ;  /* 0x000000281500780c */ /* 0x000fe40003f44270 */
[----:B------:R-:W-:Y:S02]  /*59a0*/  FMNMX.FTZ R59, R39, R20, !PT ;  /* 0x00000014273b7209 */ /* 0x000fe40007810000 */
[----:B------:R-:W-:Y:S02]  /*59b0*/  FSEL R43, R43, -INF , P1 ;  /* 0xff8000002b2b7808 */ /* 0x000fe40000800000 */
[----:B0-----:R-:W-:-:S02]  /*59c0*/  FMNMX.FTZ R185, R185, R58, !PT ;  /* 0x0000003ab9b97209 */ /* 0x001fc40007810000 */
[----:B------:R-:W-:Y:S02]  /*59d0*/  FMNMX.FTZ R20, R42, R59, !PT ;  /* 0x0000003b2a147209 */ /* 0x000fe40007810000 */
[----:B------:R-:W-:Y:S01]  /*59e0*/  ISETP.GT.AND P3, PT, R21, 0x29, PT ;  /* 0x000000291500780c */ /* 0x000fe20003f64270 */
[----:B------:R-:W-:Y:S01]  /*59f0*/  FMUL.FTZ R56, R185, UR6 ;  /* 0x00000006b9387c20 */ /* 0x000fe20008410000 */
[----:B------:R-:W-:Y:S02]  /*5a00*/  FSEL R46, R46, -INF , P2 ;  /* 0xff8000002e2e7808 */ /* 0x000fe40001000000 */
[----:B------:R-:W-:Y:S02]  /*5a10*/  FMNMX.FTZ R59, R43, R20, !PT ;  /* 0x000000142b3b7209 */ /* 0x000fe40007810000 */
[----:B------:R-:W-:Y:S02]  /*5a20*/  FSETP.NEU.FTZ.AND P4, PT, R185, -INF , PT ;  /* 0xff800000b900780b */ /* 0x000fe40003f9d000 */
[----:B------:R-:W-:-:S02]  /*5a30*/  ISETP.GT.AND P1, PT, R21, 0x30, PT ;  /* 0x000000301500780c */ /* 0x000fc40003f24270 */
[----:B------:R-:W-:Y:S02]  /*5a40*/  FSEL R47, R47, -INF , P3 ;  /* 0xff8000002f2f7808 */ /* 0x000fe40001800000 */
[----:B------:R-:W-:Y:S02]  /*5a50*/  FMNMX.FTZ R20, R46, R59, !PT ;  /* 0x0000003b2e147209 */ /* 0x000fe40007810000 */
[----:B------:R-:W-:Y:S02]  /*5a60*/  FSEL R56, R56, RZ, P4 ;  /* 0x000000ff38387208 */ /* 0x000fe40002000000 */
[----:B------:R-:W-:Y:S02]  /*5a70*/  ISETP.GT.AND P2, PT, R21, 0x31, PT ;  /* 0x000000311500780c */ /* 0x000fe40003f44270 */
        /* <DEDUP_REMOVED lines=16> */
[----:B------:R-:W-:Y:S01]  /*5b80*/  FSEL R55, R55, -INF , P2 ;  /* 0xff80000037377808 */ /* 0x000fe20001000000 */
        /* <DEDUP_REMOVED lines=9> */
[----:B------:R-:W-:Y:S01]  /*5c20*/  FFMA.FTZ R206, R53, UR6, -R56 ;  /* 0x0000000635ce7c23 */ /* 0x000fe20008010838 */
[----:B------:R-:W0:Y:S01]  /*5c30*/  SHFL.BFLY PT, R21, R24, 0x2, 0x1f ;  /* 0x0c401f0018157f89 */ /* 0x000e2200000e0000 */
[----:B------:R-:W-:Y:S08]  /*5c40*/  MUFU.EX2 R20, R58 ;  /* 0x0000003a00147308 */ /* 0x000ff00000000800 */
[----:B------:R-:W1:Y:S08]  /*5c50*/  MUFU.EX2 R171, R171 ;  /* 0x000000ab00ab7308 */ /* 0x000e700000000800 */
[----:B------:R-:W-:Y:S01]  /*5c60*/  MUFU.EX2 R172, R172 ;  /* 0x000000ac00ac7308 */ /* 0x000fe20000000800 */
[----:B0-----:R-:W-:-:S07]  /*5c70*/  FMNMX.FTZ R21, R24, R21, !PT ;  /* 0x0000001518157209 */ /* 0x001fce0007810000 */
[----:B------:R-:W0:Y:S01]  /*5c80*/  MUFU.EX2 R175, R175 ;  /* 0x000000af00af7308 */ /* 0x000e220000000800 */
[CC--:B------:R-:W-:Y:S02]  /*5c90*/  LEA.HI R24, R57.reuse, R152.reuse, RZ, 0x4 ;  /* 0x0000009839187211 */ /* 0x0c0fe400078f20ff */
[----:B------:R-:W-:Y:S01]  /*5ca0*/  LEA.HI R57, R57, R152, RZ, 0x5 ;  /* 0x0000009839397211 */ /* 0x000fe200078f28ff */
[----:B------:R-:W2:Y:S01]  /*5cb0*/  SHFL.BFLY PT, R168, R21, 0x1, 0x1f ;  /* 0x0c201f0015a87f89 */ /* 0x000ea200000e0000 */
[----:B------:R-:W-:Y:S02]  /*5cc0*/  LOP3.LUT R25, R24, 0xfffffff0, RZ, 0xc0, !PT ;  /* 0xfffffff018197812 */ /* 0x000fe400078ec0ff */
[----:B------:R-:W-:Y:S01]  /*5cd0*/  SHF.R.U32.HI R24, RZ, 0x1, R24 ;  /* 0x00000001ff187819 */ /* 0x000fe20000011618 */
[----:B------:R-:W-:Y:S01]  /*5ce0*/  IMAD.SHL.U32 R57, R57, 0x20, RZ ;  /* 0x0000002039397824 */ /* 0x000fe200078e00ff */
[----:B------:R-:W-:Y:S01]  /*5cf0*/  MUFU.EX2 R176, R176 ;  /* 0x000000b000b07308 */ /* 0x000fe20000000800 */
[----:B------:R-:W-:Y:S01]  /*5d00*/  IMAD.IADD R25, R152, 0x1, -R25 ;  /* 0x0000000198197824 */ /* 0x000fe200078e0a19 */
[----:B-1----:R-:W-:Y:S01]  /*5d10*/  F2FP.BF16.F32.PACK_AB R152, R171, R20 ;  /* 0x00000014ab98723e */ /* 0x002fe200000010ff */
[----:B------:R-:W-:Y:S01]  /*5d20*/  FADD.FTZ R171, R20, R171 ;  /* 0x000000ab14ab7221 */ /* 0x000fe20000010000 */
[----:B------:R-:W-:-:S04]  /*5d30*/  LOP3.LUT R57, R57, 0x7ffffc00, RZ, 0xc0, !PT ;  /* 0x7ffffc0039397812 */ /* 0x000fc800078ec0ff */
[----:B------:R-:W1:Y:S01]  /*5d40*/  MUFU.EX2 R179, R179 ;  /* 0x000000b300b37308 */ /* 0x000e620000000800 */
[----:B0-----:R-:W-:Y:S01]  /*5d50*/  F2FP.BF16.F32.PACK_AB R154, R175, R172 ;  /* 0x000000acaf9a723e */ /* 0x001fe200000010ff */
[----:B------:R-:W-:-:S04]  /*5d60*/  FADD.FTZ R172, R172, R171 ;  /* 0x000000abacac7221 */ /* 0x000fc80000010000 */
[----:B------:R-:W-:Y:S02]  /*5d70*/  FADD.FTZ R175, R175, R172 ;  /* 0x000000acafaf7221 */ /* 0x000fe40000010000 */
[----:B------:R-:W-:Y:S01]  /*5d80*/  MUFU.EX2 R180, R180 ;  /* 0x000000b400b47308 */ /* 0x000fe20000000800 */
[----:B--2---:R-:W-:-:S04]  /*5d90*/  FMNMX.FTZ R168, R21, R168, !PT ;  /* 0x000000a815a87209 */ /* 0x004fc80007810000 */
[C---:B------:R-:W-:Y:S01]  /*5da0*/  FSETP.NEU.FTZ.AND P1, PT, R168.reuse, -INF , PT ;  /* 0xff800000a800780b */ /* 0x040fe20003f3d000 */
[----:B------:R-:W-:Y:S02]  /*5db0*/  FMUL.FTZ R21, R168, UR6 ;  /* 0x00000006a8157c20 */ /* 0x000fe40008410000 */
[----:B------:R-:W0:Y:S01]  /*5dc0*/  MUFU.EX2 R183, R183 ;  /* 0x000000b700b77308 */ /* 0x000e220000000800 */
[----:B-1----:R-:W-:Y:S01]  /*5dd0*/  F2FP.BF16.F32.PACK_AB R156, R179, R176 ;  /* 0x000000b0b39c723e */ /* 0x002fe200000010ff */
[----:B------:R-:W-:Y:S01]  /*5de0*/  FADD.FTZ R176, R176, R175 ;  /* 0x000000afb0b07221 */ /* 0x000fe20000010000 */
[----:B------:R-:W-:-:S03]  /*5df0*/  FSEL R29, R21, RZ, P1 ;  /* 0x000000ff151d7208 */ /* 0x000fc60000800000 */
[----:B------:R-:W-:Y:S02]  /*5e00*/  FADD.FTZ R179, R179, R176 ;  /* 0x000000b0b3b37221 */ /* 0x000fe40000010000 */
[----:B------:R-:W-:Y:S01]  /*5e10*/  MUFU.EX2 R200, R200 ;  /* 0x000000c800c87308 */ /* 0x000fe20000000800 */
        /* <DEDUP_REMOVED lines=8> */
[--C-:B------:R-:W-:Y:S01]  /*5ea0*/  FFMA.FTZ R181, R38, UR6, -R29.reuse ;  /* 0x0000000626b57c23 */ /* 0x100fe2000801081d */
[C---:B------:R-:W-:Y:S01]  /*5eb0*/  LOP3.LUT R28, R26.reuse, 0xfffffff8, RZ, 0xc0, !PT ;  /* 0xfffffff81a1c7812 */ /* 0x040fe200078ec0ff */
[--C-:B------:R-:W-:Y:S01]  /*5ec0*/  FFMA.FTZ R182, R39, UR6, -R29.reuse ;  /* 0x0000000627b67c23 */ /* 0x100fe2000801081d */
[----:B------:R-:W-:Y:S01]  /*5ed0*/  SHF.L.U32 R26, R26, 0x6, RZ ;  /* 0x000000061a1a7819 */ /* 0x000fe200000006ff */
[--C-:B------:R-:W-:Y:S01]  /*5ee0*/  FFMA.FTZ R208, R42, UR6, -R29.reuse ;  /* 0x000000062ad07c23 */ /* 0x100fe2000801081d */
[--C-:B------:R-:W-:Y:S01]  /*5ef0*/  FFMA.FTZ R209, R43, UR6, -R29.reuse ;  /* 0x000000062bd17c23 */ /* 0x100fe2000801081d */
[----:B------:R-:W-:Y:S01]  /*5f00*/  IMAD.IADD R28, R25, 0x1, -R28 ;  /* 0x00000001191c7824 */ /* 0x000fe200078e0a1c */
[----:B------:R-:W-:Y:S01]  /*5f10*/  LOP3.LUT R26, R26, 0x7ffffe00, RZ, 0xc0, !PT ;  /* 0x7ffffe001a1a7812 */ /* 0x000fe200078ec0ff */
[--C-:B------:R-:W-:Y:S01]  /*5f20*/  FFMA.FTZ R210, R46, UR6, -R29.reuse ;  /* 0x000000062ed27c23 */ /* 0x100fe2000801081d */
[----:B------:R-:W-:Y:S01]  /*5f30*/  FFMA.FTZ R211, R47, UR6, -R29 ;  /* 0x000000062fd37c23 */ /* 0x000fe2000801081d */
[----:B------:R-:W-:-:S02]  /*5f40*/  IMAD.SHL.U32 R25, R28, 0x40, RZ ;  /* 0x000000401c197824 */ /* 0x000fc400078e00ff */
[--C-:B------:R-:W-:Y:S01]  /*5f50*/  FFMA.FTZ R212, R50, UR6, -R29.reuse ;  /* 0x0000000632d47c23 */ /* 0x100fe2000801081d */
[--C-:B------:R-:W-:Y:S01]  /*5f60*/  FFMA.FTZ R213, R51, UR6, -R29.reuse ;  /* 0x0000000633d57c23 */ /* 0x100fe2000801081d */
[--C-:B------:R-:W-:Y:S01]  /*5f70*/  FFMA.FTZ R214, R54, UR6, -R29.reuse ;  /* 0x0000000636d67c23 */ /* 0x100fe2000801081d */
[----:B------:R-:W-:Y:S01]  /*5f80*/  FFMA.FTZ R215, R55, UR6, -R29 ;  /* 0x0000000637d77c23 */ /* 0x000fe2000801081d */
[----:B------:R-:W-:Y:S01]  /*5f90*/  LOP3.LUT R25, R25, 0x1c0, RZ, 0xc0, !PT ;  /* 0x000001c019197812 */ /* 0x000fe200078ec0ff */
[----:B------:R-:W-:Y:S01]  /*5fa0*/  MUFU.EX2 R170, R170 ;  /* 0x000000aa00aa7308 */ /* 0x000fe20000000800 */
[----:B------:R-:W-:Y:S02]  /*5fb0*/  LOP3.LUT P2, RZ, R28, 0x4, RZ, 0xc0, !PT ;  /* 0x000000041cff7812 */ /* 0x000fe4000784c0ff */
[----:B------:R-:W-:Y:S02]  /*5fc0*/  LOP3.LUT R24, R25, 0x8, R24, 0xf8, !PT ;  /* 0x0000000819187812 */ /* 0x000fe400078ef818 */
[----:B------:R-:W-:-:S02]  /*5fd0*/  SHF.R.U32.HI R25, RZ, 0x3, R25 ;  /* 0x00000003ff197819 */ /* 0x000fc40000011619 */
[----:B------:R-:W-:Y:S01]  /*5fe0*/  LOP3.LUT P1, RZ, R28, 0x2, RZ, 0xc0, !PT ;  /* 0x000000021cff7812 */ /* 0x000fe2000782c0ff */
[----:B------:R-:W1:Y:S01]  /*5ff0*/  MUFU.EX2 R21, R21 ;  /* 0x0000001500157308 */ /* 0x000e620000000800 */
[----:B------:R-:W-:Y:S02]  /*6000*/  LOP3.LUT R24, R24, R25, RZ, 0x3c, !PT ;  /* 0x0000001918187212 */ /* 0x000fe400078e3cff */
[----:B------:R-:W-:Y:S02]  /*6010*/  SEL R189, R189, 0xffffffe0, !P1 ;  /* 0xffffffe0bdbd7807 */ /* 0x000fe40004800000 */
[----:B------:R-:W-:Y:S01]  /*6020*/  IADD3 R57, R24, R26, R57 ;  /* 0x0000001a18397210 */ /* 0x000fe20007ffe039 */
[----:B------:R-:W-:Y:S01]  /*6030*/  VIADD R24, R198, 0x38840 ;  /* 0x00038840c6187836 */ /* 0x000fe20000000000 */
[----:B0-----:R-:W-:Y:S01]  /*6040*/  F2FP.BF16.F32.PACK_AB R158, R183, R180 ;  /* 0x000000b4b79e723e */ /* 0x001fe200000010ff */
[----:B------:R-:W-:Y:S01]  /*6050*/  MUFU.EX2 R173, R173 ;  /* 0x000000ad00ad7308 */ /* 0x000fe20000000800 */
[----:B------:R-:W-:Y:S01]  /*6060*/  FADD.FTZ R180, R180, R179 ;  /* 0x000000b3b4b47221 */ /* 0x000fe20000010000 */
[----:B------:R-:W-:Y:S01]  /*6070*/  IMAD R188, R57, 0x2, R198 ;  /* 0x0000000239bc7824 */ /* 0x000fe200078e02c6 */
[----:B------:R-:W-:-:S02]  /*6080*/  PRMT R24, R197, 0x654, R24 ;  /* 0x00000654c5187816 */ /* 0x000fc40000000018 */
[----:B------:R-:W-:Y:S01]  /*6090*/  FADD.FTZ R183, R183, R180 ;  /* 0x000000b4b7b77221 */ /* 0x000fe20000010000 */
[C---:B------:R-:W-:Y:S01]  /*60a0*/  VIADD R190, R188.reuse, 0x36400 ;  /* 0x00036400bcbe7836 */ /* 0x040fe20000000000 */
[----:B------:R0:W-:Y:S01]  /*60b0*/  SYNCS.ARRIVE.TRANS64.RED.A1T0 RZ, [R24+URZ], RZ ;  /* 0x000000ff18ff79a7 */ /* 0x0001e2000810043f */
[----:B------:R-:W2:Y:S01]  /*60c0*/  MUFU.EX2 R174, R174 ;  /* 0x000000ae00ae7308 */ /* 0x000ea20000000800 */
[----:B------:R-:W-:Y:S01]  /*60d0*/  VIADD R187, R188, 0x36440 ;  /* 0x00036440bcbb7836 */ /* 0x000fe20000000000 */
[----:B-1----:R-:W-:Y:S01]  /*60e0*/  F2FP.BF16.F32.PACK_AB R153, R21, R170 ;  /* 0x000000aa1599723e */ /* 0x002fe200000010ff */
[----:B------:R-:W-:Y:S02]  /*60f0*/  @P2 VIADD R187, R190, 0xffffffc0 ;  /* 0xffffffc0bebb2836 */ /* 0x000fe40000000000 */
[----:B------:R-:W-:Y:S01]  /*6100*/  FADD.FTZ R170, R170, R21 ;  /* 0x00000015aaaa7221 */ /* 0x000fe20000010000 */
[----:B------:R-:W-:Y:S02]  /*6110*/  IMAD.IADD R190, R190, 0x1, R189 ;  /* 0x00000001bebe7824 */ /* 0x000fe400078e02bd */
[----:B------:R-:W-:Y:S01]  /*6120*/  IMAD.IADD R189, R189, 0x1, R187 ;  /* 0x00000001bdbd7824 */ /* 0x000fe200078e02bb */
[----:B------:R-:W-:Y:S08]  /*6130*/  MUFU.EX2 R177, R177 ;  /* 0x000000b100b17308 */ /* 0x000ff00000000800 */
[----:B------:R-:W1:Y:S01]  /*6140*/  MUFU.EX2 R178, R178 ;  /* 0x000000b200b27308 */ /* 0x000e620000000800 */
[----:B--2---:R-:W-:Y:S01]  /*6150*/  F2FP.BF16.F32.PACK_AB R155, R174, R173 ;  /* 0x000000adae9b723e */ /* 0x004fe200000010ff */
[----:B------:R-:W-:Y:S01]  /*6160*/  BAR.SYNC.DEFER_BLOCKING 0xf, 0x100 ;  /* 0x03c4000000007b1d */ /* 0x000fe20000010000 */
[----:B------:R-:W-:-:S04]  /*6170*/  FADD.FTZ R173, R173, R170 ;  /* 0x000000aaadad7221 */ /* 0x000fc80000010000 */
[----:B------:R-:W-:Y:S01]  /*6180*/  FADD.FTZ R174, R174, R173 ;  /* 0x000000adaeae7221 */ /* 0x000fe20000010000 */
[----:B------:R-:W-:Y:S08]  /*6190*/  MUFU.EX2 R181, R181 ;  /* 0x000000b500b57308 */ /* 0x000ff00000000800 */
[----:B------:R-:W2:Y:S01]  /*61a0*/  MUFU.EX2 R182, R182 ;  /* 0x000000b600b67308 */ /* 0x000ea20000000800 */
[----:B-1----:R-:W-:Y:S01]  /*61b0*/  F2FP.BF16.F32.PACK_AB R157, R178, R177 ;  /* 0x000000b1b29d723e */ /* 0x002fe200000010ff */
[----:B------:R-:W-:-:S04]  /*61c0*/  FADD.FTZ R177, R177, R174 ;  /* 0x000000aeb1b17221 */ /* 0x000fc80000010000 */
[----:B------:R-:W-:Y:S02]  /*61d0*/  FADD.FTZ R178, R178, R177 ;  /* 0x000000b1b2b27221 */ /* 0x000fe40000010000 */
[----:B------:R-:W1:Y:S01]  /*61e0*/  MUFU.EX2 R201, R201 ;  /* 0x000000c900c97308 */ /* 0x000e620000000800 */
[----:B------:R3:W-:Y:S07]  /*61f0*/  STSM.16.M88.4 [R188+0x36400], R152 ;  /* 0x03640098bc007844 */ /* 0x0007ee0000000200 */
[----:B------:R-:W-:Y:S01]  /*6200*/  MUFU.EX2 R202, R202 ;  /* 0x000000ca00ca7308 */ /* 0x000fe20000000800 */
[----:B--2---:R-:W-:Y:S01]  /*6210*/  F2FP.BF16.F32.PACK_AB R159, R182, R181 ;  /* 0x000000b5b69f723e */ /* 0x004fe200000010ff */
[----:B------:R-:W-:-:S04]  /*6220*/  FADD.FTZ R181, R181, R178 ;  /* 0x000000b2b5b57221 */ /* 0x000fc80000010000 */
[----:B------:R2:W-:Y:S01]  /*6230*/  STSM.16.M88.4 [R190], R156 ;  /* 0x0000009cbe007844 */ /* 0x0005e20000000200 */
[----:B------:R-:W-:Y:S01]  /*6240*/  FADD.FTZ R181, R182, R181 ;  /* 0x000000b5b6b57221 */ /* 0x000fe20000010000 */
[----:B------:R-:W4:Y:S01]  /*6250*/  MUFU.EX2 R203, R203 ;  /* 0x000000cb00cb7308 */ /* 0x000f220000000800 */
[----:B-1----:R-:W-:Y:S01]  /*6260*/  F2FP.BF16.F32.PACK_AB R160, R201, R200 ;  /* 0x000000c8c9a0723e */ /* 0x002fe200000010ff */
[----:B------:R-:W-:-:S04]  /*6270*/  FADD.FTZ R200, R200, R183 ;  /* 0x000000b7c8c87221 */ /* 0x000fc80000010000 */
[----:B------:R-:W-:Y:S02]  /*6280*/  FADD.FTZ R201, R201, R200 ;  /* 0x000000c8c9c97221 */ /* 0x000fe40000010000 */
[----:B------:R-:W-:Y:S08]  /*6290*/  MUFU.EX2 R208, R208 ;  /* 0x000000d000d07308 */ /* 0x000ff00000000800 */
[----:B------:R-:W1:Y:S01]  /*62a0*/  MUFU.EX2 R209, R209 ;  /* 0x000000d100d17308 */ /* 0x000e620000000800 */
[----:B----4-:R-:W-:Y:S01]  /*62b0*/  F2FP.BF16.F32.PACK_AB R162, R203, R202 ;  /* 0x000000cacba2723e */ /* 0x010fe200000010ff */
[----:B------:R-:W-:-:S04]  /*62c0*/  FADD.FTZ R202, R202, R201 ;  /* 0x000000c9caca7221 */ /* 0x000fc80000010000 */
[----:B------:R-:W-:Y:S02]  /*62d0*/  FADD.FTZ R203, R203, R202 ;  /* 0x000000cacbcb7221 */ /* 0x000fe40000010000 */
[----:B------:R-:W-:Y:S08]  /*62e0*/  MUFU.EX2 R210, R210 ;  /* 0x000000d200d27308 */ /* 0x000ff00000000800 */
        /* <DEDUP_REMOVED lines=8> */
[----:B------:R2:W-:Y:S01]  /*6370*/  STSM.16.M88.4 [R187], R160 ;  /* 0x000000a0bb007844 */ /* 0x0005e20000000200 */
[----:B------:R-:W-:Y:S01]  /*6380*/  FADD.FTZ R211, R211, R210 ;  /* 0x000000d2d3d37221 */ /* 0x000fe20000010000 */
[----:B------:R-:W4:Y:S08]  /*6390*/  MUFU.EX2 R207, R207 ;  /* 0x000000cf00cf7308 */ /* 0x000f300000000800 */
[----:B------:R-:W5:Y:S01]  /*63a0*/  MUFU.EX2 R206, R206 ;  /* 0x000000ce00ce7308 */ /* 0x000f620000000800 */
[----:B-1----:R-:W-:Y:S01]  /*63b0*/  F2FP.BF16.F32.PACK_AB R164, R205, R204 ;  /* 0x000000cccda4723e */ /* 0x002fe200000010ff */
[----:B------:R-:W-:-:S04]  /*63c0*/  FADD.FTZ R204, R204, R203 ;  /* 0x000000cbcccc7221 */ /* 0x000fc80000010000 */
[----:B------:R-:W-:Y:S02]  /*63d0*/  FADD.FTZ R204, R205, R204 ;  /* 0x000000cccdcc7221 */ /* 0x000fe40000010000 */
[----:B------:R-:W-:Y:S02]  /*63e0*/  MUFU.EX2 R212, R212 ;  /* 0x000000d400d47308 */ /* 0x000fe40000000800 */
[----:B----4-:R-:W-:-:S06]  /*63f0*/  FADD.FTZ R21, R207, R204 ;  /* 0x000000cccf157221 */ /* 0x010fcc0000010000 */
[----:B------:R-:W1:Y:S01]  /*6400*/  MUFU.EX2 R213, R213 ;  /* 0x000000d500d57308 */ /* 0x000e620000000800 */
[C---:B-----5:R-:W-:Y:S01]  /*6410*/  F2FP.BF16.F32.PACK_AB R166, R206.reuse, R207 ;  /* 0x000000cfcea6723e */ /* 0x060fe200000010ff */
[----:B------:R-:W-:-:S06]  /*6420*/  FADD.FTZ R21, R206, R21 ;  /* 0x00000015ce157221 */ /* 0x000fcc0000010000 */
[----:B------:R-:W4:Y:S08]  /*6430*/  MUFU.EX2 R214, R214 ;  /* 0x000000d600d67308 */ /* 0x000f300000000800 */
[----:B------:R-:W5:Y:S01]  /*6440*/  MUFU.EX2 R215, R215 ;  /* 0x000000d700d77308 */ /* 0x000f620000000800 */
[----:B-1----:R-:W-:Y:S01]  /*6450*/  F2FP.BF16.F32.PACK_AB R165, R213, R212 ;  /* 0x000000d4d5a5723e */ /* 0x002fe200000010ff */
[----:B------:R-:W-:-:S04]  /*6460*/  FADD.FTZ R212, R212, R211 ;  /* 0x000000d3d4d47221 */ /* 0x000fc80000010000 */
[----:B------:R-:W-:-:S04]  /*6470*/  FADD.FTZ R213, R213, R212 ;  /* 0x000000d4d5d57221 */ /* 0x000fc80000010000 */
[----:B----4-:R-:W-:Y:S01]  /*6480*/  FADD.FTZ R20, R214, R213 ;  /* 0x000000d5d6147221 */ /* 0x010fe20000010000 */
[----:B-----5:R-:W-:-:S03]  /*6490*/  F2FP.BF16.F32.PACK_AB R167, R215, R214 ;  /* 0x000000d6d7a7723e */ /* 0x020fc600000010ff */
[----:B------:R-:W-:Y:S02]  /*64a0*/  FADD.FTZ R20, R215, R20 ;  /* 0x00000014d7147221 */ /* 0x000fe40000010000 */
[----:B------:R2:W-:Y:S01]  /*64b0*/  STSM.16.M88.4 [R189], R164 ;  /* 0x000000a4bd007844 */ /* 0x0005e20000000200 */
[----:B0-----:R-:W-:-:S06]  /*64c0*/  WARPGROUP.ARRIVE ;  /* 0x00000000000079c5 */ /* 0x001fcc0000000000 */
[----:B------:R-:W-:Y:S01]  /*64d0*/  HGMMA.64x256x16.F32.BF16 R24, R152, gdesc[UR8].tnspB, RZ, !UPT, gsb0 ;  /* 0x43e0000898187df0 */ /* 0x000fe2000c0018ff */
[----:B------:R-:W-:Y:S01]  /*64e0*/  R2UR UR10, R216 ;  /* 0x00000000d80a72ca */ /* 0x000fe200000e0000 */
[----:B------:R-:W-:Y:S01]  /*64f0*/  UMOV UR11, 0x40000040 ;  /* 0x40000040000b7882 */ /* 0x000fe20000000000 */
[C---:B------:R-:W-:Y:S01]  /*6500*/  VIADD R216, R193.reuse, 0x100 ;  /* 0x00000100c1d87836 */ /* 0x040fe20000000000 */
[----:B------:R-:W-:Y:S02]  /*6510*/  WARPGROUP.DEPBAR.LE gsb0, 0x0 ;  /* 0x00008000000079c5 */ /* 0x000fe40000010000 */
[----:B------:R-:W-:Y:S01]  /*6520*/  WARPGROUP.ARRIVE ;  /* 0x00000000000079c5 */ /* 0x000fe20000000000 */
[----:B---3--:R-:W-:-:S15]  /*6530*/  VIADD R152, R193, 0x180 ;  /* 0x00000180c1987836 */ /* 0x008fde0000000000 */
        /* <DEDUP_REMOVED lines=25> */
.L_x_7454:
[----:B------:R-:W-:Y:S01]  /*66d0*/  UISETP.NE.AND UP0, UPT, UR60, URZ, UPT ;  /* 0x0000003f3c00728c */ /* 0x000fe2000bf05270 */
[----:B------:R-:W-:Y:S02]  /*66e0*/  IMAD R169, R195, UR7, -R169 ;  /* 0x00000007c3a97c24 */ /* 0x000fe4000f8e0aa9 */
[----:B------:R-:W-:Y:S02]  /*66f0*/  VIADD R200, R22, 0xfffffffe ;  /* 0xfffffffe16c87836 */ /* 0x000fe40000000000 */
[----:B------:R-:W-:Y:S01]  /*6700*/  VIADD R152, R198, 0x38860 ;  /* 0x00038860c6987836 */ /* 0x000fe20000000000 */
[----:B------:R-:W-:Y:S01]  /*6710*/  R2UR UR7, R169 ;  /* 0x00000000a90772ca */ /* 0x000fe200000e0000 */
[----:B------:R-:W-:-:S03]  /*6720*/  IMAD.MOV.U32 R22, RZ, RZ, RZ ;  /* 0x000000ffff167224 */ /* 0x000fc600078e00ff */
[----:B------:R-:W-:Y:S01]  /*6730*/  PRMT R152, R197, 0x654, R152 ;  /* 0x00000654c5987816 */ /* 0x000fe20000000098 */
[----:B------:R-:W-:Y:S01]  /*6740*/  @UP0 ULDC UR10, c[0x0][0x44c] ;  /* 0x00011300000a0ab9 */ /* 0x000fe20000000800 */
[----:B------:R-:W-:Y:S01]  /*6750*/  @UP0 ULDC UR14, c[0x0][0x450] ;  /* 0x00011400000e0ab9 */ /* 0x000fe20000000800 */
[----:B------:R-:W-:Y:S01]  /*6760*/  UIMAD.WIDE.U32 UR10, UR38, UR10, URZ ;  /* 0x0000000a260a72a5 */ /* 0x000fe2000f8e003f */
[----:B------:R0:W-:Y:S03]  /*6770*/  SYNCS.ARRIVE.TRANS64.RED.A1T0 RZ, [R152+URZ], RZ ;  /* 0x000000ff98ff79a7 */ /* 0x0001e6000810043f */
[----:B------:R-:W-:-:S04]  /*6780*/  @UP0 USHF.R.U32.HI UR38, URZ, UR14, UR11 ;  /* 0x0000000e3f260299 */ /* 0x000fc8000801160b */
[----:B------:R-:W-:-:S04]  /*6790*/  UIADD3 UR38, UR7, UR38, URZ ;  /* 0x0000002607267290 */ /* 0x000fc8000fffe03f */
[----:B------:R-:W-:-:S04]  /*67a0*/  USHF.R.S32.HI UR7, URZ, 0x1f, UR38 ;  /* 0x0000001f3f077899 */ /* 0x000fc80008011426 */
[----:B------:R-:W-:-:S03]  /*67b0*/  ULEA.HI UR7, UR7, UR38, URZ, 0x6 ;  /* 0x0000002607077291 */ /* 0x000fc6000f8f303f */
[----:B------:R-:W-:Y:S01]  /*67c0*/  UMOV UR38, URZ ;  /* 0x0000003f00267c82 */ /* 0x000fe20008000000 */
[----:B------:R-:W-:-:S04]  /*67d0*/  USHF.R.S32.HI UR7, URZ, 0x6, UR7 ;  /* 0x000000063f077899 */ /* 0x000fc80008011407 */
[----:B------:R-:W-:-:S04]  /*67e0*/  UISETP.LT.AND UP0, UPT, UR61, UR7, UPT ;  /* 0x000000073d00728c */ /* 0x000fc8000bf01270 */
[----:B------:R-:W-:-:S06]  /*67f0*/  USEL UR39, UR61, UR7, !UP0 ;  /* 0x000000073d277287 */ /* 0x000fcc000c000000 */
[----:B------:R-:W-:-:S13]  /*6800*/  ISETP.GE.AND P1, PT, R200, UR39, PT ;  /* 0x00000027c8007c0c */ /* 0x000fda000bf26270 */
[----:B0-----:R-:W-:Y:S05]  /*6810*/  @!P1 BRA `(.L_x_7455) ;  /* 0x0000003000c89947 */ /* 0x001fea0003800000 */
[----:B------:R-:W-:Y:S01]  /*6820*/  IMAD.MOV.U32 R203, RZ, RZ, R168 ;  /* 0x000000ffffcb7224 */ /* 0x000fe200078e00a8 */
[----:B------:R-:W-:Y:S01]  /*6830*/  MOV R205, RZ ;  /* 0x000000ff00cd7202 */ /* 0x000fe20000000f00 */
[----:B------:R-:W-:Y:S01]  /*6840*/  IMAD.MOV.U32 R202, RZ, RZ, R185 ;  /* 0x000000ffffca7224 */ /* 0x000fe200078e00b9 */
[----:B------:R-:W-:-:S06]  /*6850*/  UMOV UR38, URZ ;  /* 0x0000003f00267c82 */ /* 0x000fcc0008000000 */
.L_x_7466:
[----:B------:R-:W-:-:S05]  /*6860*/  VIADD R22, R205, 0x1 ;  /* 0x00000001cd167836 */ /* 0x000fca0000000000 */
[----:B------:R-:W-:-:S04]  /*6870*/  ISETP.NE.AND P1, PT, R22, 0x2, PT ;  /* 0x000000021600780c */ /* 0x000fc80003f25270 */
[----:B0-----:R-:W-:Y:S02]  /*6880*/  SEL R152, RZ, 0x1, P1 ;  /* 0x00000001ff987807 */ /* 0x001fe40000800000 */
[----:B------:R-:W-:Y:S02]  /*6890*/  SEL R22, R22, RZ, P1 ;  /* 0x000000ff16167207 */ /* 0x000fe40000800000 */
[----:B------:R-:W-:-:S13]  /*68a0*/  R2UR UR6, R152 ;  /* 0x00000000980672ca */ /* 0x000fda00000e0000 */
[----:B------:R-:W-:Y:S01]  /*68b0*/  ULOP3.LUT UR38, UR38, UR6, URZ, 0x3c, !UPT ;  /* 0x0000000626267292 */ /* 0x000fe2000f8e3c3f */
[----:B------:R-:W-:Y:S11]  /*68c0*/  @!P0 BRA `(.L_x_7456) ;  /* 0x0000000000048947 */ /* 0x000ff60003800000 */
[----:B------:R-:W-:Y:S01]  /*68d0*/  BPT.TRAP 0x1 ;  /* 0x000000040000795c */ /* 0x000fe20000300000 */
.L_x_7456:
[----:B------:R-:W-:Y:S02]  /*68e0*/  IMAD.U32 R204, RZ, RZ, UR38 ;  /* 0x00000026ffcc7e24 */ /* 0x000fe4000f8e00ff */
[----:B------:R-:W-:-:S03]  /*68f0*/  IMAD R201, R22, 0x8, R198 ;  /* 0x0000000816c97824 */ /* 0x000fc600078e02c6 */
[----:B------:R-:W-:-:S04]  /*6900*/  SHF.L.U32 R204, R204, 0x1f, RZ ;  /* 0x0000001fcccc7819 */ /* 0x000fc800000006ff */
[----:B------:R0:W1:Y:S01]  /*6910*/  SYNCS.PHASECHK.TRANS64.TRYWAIT P1, [R201+URZ+0x38830], R204 ;  /* 0x038830ccc90075a7 */ /* 0x000062000802017f */
[----:B------:R-:W-:Y:S05]  /*6920*/  @!P0 BRA `(.L_x_7457) ;  /* 0x0000000000048947 */ /* 0x000fea0003800000 */
[----:B------:R-:W-:Y:S01]  /*6930*/  BPT.TRAP 0x1 ;  /* 0x000000040000795c */ /* 0x000fe20000300000 */
.L_x_7457:
[----:B------:R-:W-:Y:S01]  /*6940*/  IMAD R185, R22, 0x200, R191 ;  /* 0x0000020016b97824 */ /* 0x000fe200078e02bf */
[----:B-1----:R-:W-:Y:S06]  /*6950*/  @P1 BRA `(.L_x_7458) ;  /* 0x0000000000081947 */ /* 0x002fec0003800000 */
[----:B------:R-:W1:Y:S02]  /*6960*/  SYNCS.PHASECHK.TRANS64.TRYWAIT P1, [R201+URZ+0x38830], R204 ;  /* 0x038830ccc90075a7 */ /* 0x000e64000802017f */
[----:B-1----:R-:W-:Y:S05]  /*6970*/  @!P1 BRA `(.L_x_7459) ;  /* 0x000000d400f49947 */ /* 0x002fea0003800000 */
.L_x_7458:
        /* <DEDUP_REMOVED lines=49> */
.L_x_7460:
[----:B------:R2:W3:Y:S01]  /*6c90*/  SYNCS.PHASECHK.TRANS64.TRYWAIT P1, [R201+URZ+0x38850], R204 ;  /* 0x038850ccc90075a7 */ /* 0x0004e2000802017f */
[----:B------:R-:W-:Y:S05]  /*6ca0*/  @!P0 BRA `(.L_x_7461) ;  /* 0x0000000000048947 */ /* 0x000fea0003800000 */
[----:B------:R-:W-:Y:S01]  /*6cb0*/  BPT.TRAP 0x1 ;  /* 0x000000040000795c */ /* 0x000fe20000300000 */
.L_x_7461:
[----:B------:R-:W-:Y:S01]  /*6cc0*/  IMAD R185, R22, 0x1000, R18 ;  /* 0x0000100016b97824 */ /* 0x000fe200078e0212 */
[----:B---3--:R-:W-:Y:S06]  /*6cd0*/  @P1 BRA `(.L_x_7462) ;  /* 0x0000000000081947 */ /* 0x008fec0003800000 */
[----:B------:R-:W3:Y:S02]  /*6ce0*/  SYNCS.PHASECHK.TRANS64.TRYWAIT P1, [R201+URZ+0x38850], R204 ;  /* 0x038850ccc90075a7 */ /* 0x000ee4000802017f */
[----:B---3--:R-:W-:Y:S05]  /*6cf0*/  @!P1 BRA `(.L_x_7463) ;  /* 0x000000d400289947 */ /* 0x008fea0003800000 */
.L_x_7462:
[----:B------:R-:W-:Y:S01]  /*6d00*/  R2UR UR6, R185 ;  /* 0x00000000b90672ca */ /* 0x000fe200000e0000 */
[----:B------:R-:W-:Y:S01]  /*6d10*/  WARPGROUP.ARRIVE ;  /* 0x00000000000079c5 */ /* 0x000fe20000000000 */
[----:B0123--:R-:W-:Y:S01]  /*6d20*/  MOV R204, UR49 ;  /* 0x0000003100cc7c02 */ /* 0x00ffe20008000f00 */
[----:B------:R-:W-:Y:S01]  /*6d30*/  UMOV UR51, 0x40000040 ;  /* 0x4000004000337882 */ /* 0x000fe20000000000 */
[----:B------:R-:W-:Y:S01]  /*6d40*/  MOV R206, UR48 ;  /* 0x0000003000ce7c02 */ /* 0x000fe20008000f00 */
        /* <DEDUP_REMOVED lines=43> */
[----:B------:R-:W-:Y:S01]  /*7000*/  R2UR UR6, R204 ;  /* 0x00000000cc0672ca */ /* 0x000fe200000e0000 */
[----:B------:R-:W-:Y:S01]  /*7010*/  VIADD R204, R185, 0x202 ;  /* 0x00000202b9cc7836 */ /* 0x000fe20000000000 */
[----:B0-----:R-:W-:-:S04]  /*7020*/  SHF.R.U32.HI R213, RZ, 0x7, R213 ;  /* 0x00000007ffd57819 */ /* 0x001fc800000116d5 */
[----:B------:R-:W-:Y:S01]  /*7030*/  R2UR UR10, R204 ;  /* 0x00000000cc0a72ca */ /* 0x000fe200000e0000 */
[----:B------:R-:W-:-:S05]  /*7040*/  VIADD R204, R185, 0x204 ;  /* 0x00000204b9cc7836 */ /* 0x000fca0000000000 */
[----:B------:R-:W-:Y:S01]  /*7050*/  R2UR UR14, R204 ;  /* 0x00000000cc0e72ca */ /* 0x000fe200000e0000 */
[----:B------:R-:W-:-:S05]  /*7060*/  VIADD R204, R185, 0x206 ;  /* 0x00000206b9cc7836 */ /* 0x000fca0000000000 */
[----:B------:R-:W-:Y:S01]  /*7070*/  R2UR UR18, R204 ;  /* 0x00000000cc1272ca */ /* 0x000fe200000e0000 */
[----:B------:R-:W-:-:S05]  /*7080*/  VIADD R204, R185, 0x400 ;  /* 0x00000400b9cc7836 */ /* 0x000fca0000000000 */
[----:B------:R-:W-:Y:S02]  /*7090*/  R2UR UR22, R204 ;  /* 0x00000000cc1672ca */ /* 0x000fe400000e0000 */
[C---:B------:R-:W-:Y:S01]  /*70a0*/  IADD3 R204, R185.reuse, 0x402, RZ ;  /* 0x00000402b9cc7810 */ /* 0x040fe20007ffe0ff */
[----:B------:R-:W-:Y:S02]  /*70b0*/  WARPGROUP.DEPBAR.LE gsb0, 0x0 ;  /* 0x00008000000079c5 */ /* 0x000fe40000010000 */
[----:B------:R-:W-:Y:S01]  /*70c0*/  WARPGROUP.ARRIVE ;  /* 0x00000000000079c5 */ /* 0x000fe20000000000 */
[----:B------:R-:W-:Y:S01]  /*70d0*/  R2UR UR26, R204 ;  /* 0x00000000cc1a72ca */ /* 0x000fe200000e0000 */
[----:B------:R-:W-:-:S04]  /*70e0*/  VIADD R204, R185, 0x404 ;  /* 0x00000404b9cc7836 */ /* 0x000fc80000000000 */
[----:B------:R-:W-:Y:S01]  /*70f0*/  HGMMA.64x64x16.F32.BF16 R152, gdesc[UR52], R152, gsb0 ;  /* 0x00e00000349879f0 */ /* 0x000fe20008001898 */
[----:B------:R-:W-:Y:S01]  /*7100*/  R2UR UR30, R204 ;  /* 0x00000000cc1e72ca */ /* 0x000fe200000e0000 */
[----:B------:R-:W-:Y:S01]  /*7110*/  VIADD R204, R185, 0x406 ;  /* 0x00000406b9cc7836 */ /* 0x000fe20000000000 */
[----:B------:R-:W-:Y:S01]  /*7120*/  R2UR UR53, R207 ;  /* 0x00000000cf3572ca */ /* 0x000fe200000e0000 */
[----:B------:R-:W-:Y:S01]  /*7130*/  UMOV UR55, 0x40000040 ;  /* 0x4000004000377882 */ /* 0x000fe20000000000 */
[----:B------:R-:W-:Y:S01]  /*7140*/  R2UR UR52, R208 ;  /* 0x00000000d03472ca */ /* 0x000fe200000e0000 */
[C---:B------:R-:W-:Y:S01]  /*7150*/  VIADD R207, R185.reuse, 0x800 ;  /* 0x00000800b9cf7836 */ /* 0x040fe20000000000 */
        /* <DEDUP_REMOVED lines=10> */
[----:B0-----:R-:W-:-:S04]  /*7200*/  ISETP.GT.AND P1, PT, R204, 0x7f, PT ;  /* 0x0000007fcc00780c */ /* 0x001fc80003f24270 */
        /* <DEDUP_REMOVED lines=90> */
[----:B------:R-:W-:-:S04]  /*77b0*/  IMAD.IADD R209, R23, 0x1, R204 ;  /* 0x0000000117d17824 */ /* 0x000fc800078e02cc */
        /* <DEDUP_REMOVED lines=70> */
[----:B------:R-:W-:-:S04]  /*7c20*/  MOV R209, 0xe00 ;  /* 0x00000e0000d17802 */ /* 0x000fc80000000f00 */
        /* <DEDUP_REMOVED lines=62> */
.L_x_7464:
[----:B------:R-:W-:Y:S01]  /*8010*/  UISETP.NE.AND UP0, UPT, UR60, URZ, UPT ;  /* 0x0000003f3c00728c */ /* 0x000fe2000bf05270 */
[----:B------:R-:W-:Y:S01]  /*8020*/  IMAD.MOV.U32 R204, RZ, RZ, R186 ;  /* 0x000000ffffcc7224 */ /* 0x000fe200078e00ba */
[----:B------:R-:W-:Y:S01]  /*8030*/  ULDC UR10, c[0x0][0x2f0] ;  /* 0x0000bc00000a7ab9 */ /* 0x000fe20000000800 */
[----:B------:R-:W-:Y:S01]  /*8040*/  ULDC UR7, c[0x0][0x288] ;  /* 0x0000a20000077ab9 */ /* 0x000fe20000000800 */
[----:B------:R-:W-:Y:S02]  /*8050*/  UMOV UR11, 0x40000040 ;  /* 0x40000040000b7882 */ /* 0x000fe40000000000 */
[----:B------:R-:W-:Y:S02]  /*8060*/  PLOP3.LUT P1, PT, PT, PT, UP0, 0x80, 0x0 ;  /* 0x000000000000781c */ /* 0x000fe40003f2f008 */
[----:B------:R-:W-:-:S03]  /*8070*/  PLOP3.LUT P2, PT, PT, PT, UP0, 0x80, 0x0 ;  /* 0x000000000000781c */ /* 0x000fc60003f4f008 */
[----:B------:R-:W-:-:S08]  /*8080*/  @UP0 ULDC UR6, c[0x0][0x44c] ;  /* 0x0001130000060ab9 */ /* 0x000fd00000000800 */
[----:B------:R-:W-:Y:S01]  /*8090*/  @P1 IMAD.HI.U32 R185, R186, UR6, RZ ;  /* 0x00000006bab91c27 */ /* 0x000fe2000f8e00ff */
[----:B------:R-:W-:-:S04]  /*80a0*/  @UP0 ULDC UR6, c[0x0][0x450] ;  /* 0x0001140000060ab9 */ /* 0x000fc80000000800 */
[----:B------:R-:W-:Y:S01]  /*80b0*/  @P2 SHF.R.U32.HI R204, RZ, UR6, R185 ;  /* 0x00000006ffcc2c19 */ /* 0x000fe200080116b9 */
[----:B------:R-:W-:Y:S01]  /*80c0*/  IMAD.MOV.U32 R185, RZ, RZ, -0x40 ;  /* 0xffffffc0ffb97424 */ /* 0x000fe200078e00ff */
[----:B------:R-:W-:-:S03]  /*80d0*/  ULDC UR6, c[0x0][0xa80] ;  /* 0x0002a00000067ab9 */ /* 0x000fc60000000800 */
[----:B------:R-:W0:Y:S01]  /*80e0*/  SHFL.IDX PT, R208, R204, 0x1, 0x1c1f ;  /* 0x003c1f00ccd07f89 */ /* 0x000e2200000e0000 */
[----:B------:R-:W-:-:S03]  /*80f0*/  IMAD R185, R200, R185, 0x1 ;  /* 0x00000001c8b97424 */ /* 0x000fc600078e02b9 */
[----:B------:R-:W1:Y:S01]  /*8100*/  SHFL.IDX PT, R204, R204, RZ, 0x1c1f ;  /* 0x001c1fffcccc7589 */ /* 0x000e6200000e0000 */
[----:B------:R-:W-:-:S04]  /*8110*/  IMAD.IADD R206, R185, 0x1, -R196 ;  /* 0x00000001b9ce7824 */ /* 0x000fc800078e0ac4 */
[----:B------:R-:W-:-:S05]  /*8120*/  IMAD R185, R195, UR10, R206 ;  /* 0x0000000ac3b97c24 */ /* 0x000fca000f8e02ce */
[----:B0-----:R-:W-:-:S04]  /*8130*/  IADD3 R206, R208, -UR7, R185 ;  /* 0x80000007d0ce7c10 */ /* 0x001fc8000fffe0b9 */
        /* <DEDUP_REMOVED lines=49> */
[C---:B------:R-:W-:Y:S02]  /*8450*/  ISETP.GT.AND P1, PT, R185.reuse, RZ, PT ;  /* 0x000000ffb900720c */ /* 0x040fe40003f24270 */
[C---:B------:R-:W-:Y:S01]  /*8460*/  ISETP.GT.AND P2, PT, R185.reuse, 0x1, PT ;  /* 0x00000001b900780c */ /* 0x040fe20003f44270 */
[----:B------:R-:W0:Y:S01]  /*8470*/  SHFL.BFLY PT, R209, R206, 0x2, 0x1f ;  /* 0x0c401f00ced17f89 */ /* 0x000e2200000e0000 */
[----:B------:R-:W-:Y:S02]  /*8480*/  FSEL R207, R152, -INF , P1 ;  /* 0xff80000098cf7808 */ /* 0x000fe40000800000 */
[----:B------:R-:W-:Y:S02]  /*8490*/  ISETP.GT.AND P1, PT, R185, 0x8, PT ;  /* 0x00000008b900780c */ /* 0x000fe40003f24270 */
[----:B------:R-:W-:-:S02]  /*84a0*/  FSEL R153, R153, -INF , P2 ;  /* 0xff80000099997808 */ /* 0x000fc40001000000 */
[----:B------:R-:W-:Y:S02]  /*84b0*/  FMNMX.FTZ R152, R207, R202, !PT ;  /* 0x000000cacf987209 */ /* 0x000fe40007810000 */
[C---:B------:R-:W-:Y:S02]  /*84c0*/  ISETP.GT.AND P2, PT, R185.reuse, 0x9, PT ;  /* 0x00000009b900780c */ /* 0x040fe40003f44270 */
[----:B------:R-:W-:Y:S02]  /*84d0*/  FSEL R156, R156, -INF , P1 ;  /* 0xff8000009c9c7808 */ /* 0x000fe40000800000 */
[----:B------:R-:W-:Y:S02]  /*84e0*/  ISETP.GT.AND P1, PT, R185, 0x10, PT ;  /* 0x00000010b900780c */ /* 0x000fe40003f24270 */
[----:B------:R-:W-:Y:S02]  /*84f0*/  FSEL R157, R157, -INF , P2 ;  /* 0xff8000009d9d7808 */ /* 0x000fe40001000000 */
[----:B------:R-:W-:-:S02]  /*8500*/  ISETP.GT.AND P2, PT, R185, 0x11, PT ;  /* 0x00000011b900780c */ /* 0x000fc40003f44270 */
[----:B------:R-:W-:Y:S02]  /*8510*/  FSEL R160, R160, -INF , P1 ;  /* 0xff800000a0a07808 */ /* 0x000fe40000800000 */
[----:B------:R-:W-:Y:S02]  /*8520*/  ISETP.GT.AND P1, PT, R185, 0x18, PT ;  /* 0x00000018b900780c */ /* 0x000fe40003f24270 */
[----:B------:R-:W-:Y:S02]  /*8530*/  FSEL R161, R161, -INF , P2 ;  /* 0xff800000a1a17808 */ /* 0x000fe40001000000 */
[----:B0-----:R-:W-:Y:S02]  /*8540*/  FMNMX.FTZ R208, R206, R209, !PT ;  /* 0x000000d1ced07209 */ /* 0x001fe40007810000 */
[----:B------:R-:W-:Y:S02]  /*8550*/  FMNMX.FTZ R209, R153, R152, !PT ;  /* 0x0000009899d17209 */ /* 0x000fe40007810000 */
[----:B------:R-:W-:Y:S01]  /*8560*/  ISETP.GT.AND P2, PT, R185, 0x19, PT ;  /* 0x00000019b900780c */ /* 0x000fe20003f44270 */
[----:B------:R-:W0:Y:S01]  /*8570*/  SHFL.BFLY PT, R211, R208, 0x1, 0x1f ;  /* 0x0c201f00d0d37f89 */ /* 0x000e2200000e0000 */
[----:B------:R-:W-:-:S02]  /*8580*/  FMNMX.FTZ R152, R156, R209, !PT ;  /* 0x000000d19c987209 */ /* 0x000fc40007810000 */
[----:B------:R-:W-:Y:S02]  /*8590*/  FSEL R164, R164, -INF , P1 ;  /* 0xff800000a4a47808 */ /* 0x000fe40000800000 */
[----:B------:R-:W-:Y:S02]  /*85a0*/  FMNMX.FTZ R209, R157, R152, !PT ;  /* 0x000000989dd17209 */ /* 0x000fe40007810000 */
[----:B------:R-:W-:Y:S02]  /*85b0*/  ISETP.GT.AND P1, PT, R185, 0x20, PT ;  /* 0x00000020b900780c */ /* 0x000fe40003f24270 */
[----:B------:R-:W-:Y:S02]  /*85c0*/  FMNMX.FTZ R152, R160, R209, !PT ;  /* 0x000000d1a0987209 */ /* 0x000fe40007810000 */
[----:B------:R-:W-:Y:S02]  /*85d0*/  FSEL R165, R165, -INF , P2 ;  /* 0xff800000a5a57808 */ /* 0x000fe40001000000 */
[----:B------:R-:W-:-:S02]  /*85e0*/  FMNMX.FTZ R209, R161, R152, !PT ;  /* 0x00000098a1d17209 */ /* 0x000fc40007810000 */
[----:B------:R-:W-:Y:S02]  /*85f0*/  ISETP.GT.AND P2, PT, R185, 0x21, PT ;  /* 0x00000021b900780c */ /* 0x000fe40003f44270 */
[----:B------:R-:W-:Y:S02]  /*8600*/  FMNMX.FTZ R204, R164, R209, !PT ;  /* 0x000000d1a4cc7209 */ /* 0x000fe40007810000 */
[----:B------:R-:W-:Y:S02]  /*8610*/  FSEL R152, R168, -INF , P1 ;  /* 0xff800000a8987808 */ /* 0x000fe40000800000 */
[----:B------:R-:W-:Y:S02]  /*8620*/  FMNMX.FTZ R209, R165, R204, !PT ;  /* 0x000000cca5d17209 */ /* 0x000fe40007810000 */
[----:B------:R-:W-:Y:S02]  /*8630*/  ISETP.GT.AND P1, PT, R185, 0x28, PT ;  /* 0x00000028b900780c */ /* 0x000fe40003f24270 */
[----:B------:R-:W-:-:S02]  /*8640*/  FSEL R206, R169, -INF , P2 ;  /* 0xff800000a9ce7808 */ /* 0x000fc40001000000 */
[----:B------:R-:W-:Y:S02]  /*8650*/  FMNMX.FTZ R209, R152, R209, !PT ;  /* 0x000000d198d17209 */ /* 0x000fe40007810000 */
[----:B0-----:R-:W-:Y:S02]  /*8660*/  FMNMX.FTZ R168, R208, R211, !PT ;  /* 0x000000d3d0a87209 */ /* 0x001fe40007810000 */
[C---:B------:R-:W-:Y:S02]  /*8670*/  ISETP.GT.AND P2, PT, R185.reuse, 0x29, PT ;  /* 0x00000029b900780c */ /* 0x040fe40003f44270 */
[----:B------:R-:W-:Y:S01]  /*8680*/  FSEL R208, R172, -INF , P1 ;  /* 0xff800000acd07808 */ /* 0x000fe20000800000 */
[----:B------:R-:W-:Y:S01]  /*8690*/  FMUL.FTZ R212, R168, UR6 ;  /* 0x00000006a8d47c20 */ /* 0x000fe20008410000 */
        /* <DEDUP_REMOVED lines=10> */
[----:B------:R-:W-:Y:S02]  /*8740*/  FSETP.NEU.FTZ.AND P4, PT, R168, -INF , PT ;  /* 0xff800000a800780b */ /* 0x000fe40003f9d000 */
[----:B------:R-:W-:Y:S02]  /*8750*/  ISETP.GT.AND P1, PT, R185, 0x39, PT ;  /* 0x00000039b900780c */ /* 0x000fe40003f24270 */
[----:B------:R-:W-:Y:S02]  /*8760*/  FSEL R213, R180, -INF , P3 ;  /* 0xff800000b4d57808 */ /* 0x000fe40001800000 */
[----:B------:R-:W-:-:S02]  /*8770*/  FMNMX.FTZ R172, R211, R172, !PT ;  /* 0x000000acd3ac7209 */ /* 0x000fc40007810000 */
[----:B------:R-:W-:Y:S02]  /*8780*/  FSEL R212, R212, RZ, P4 ;  /* 0x000000ffd4d47208 */ /* 0x000fe40002000000 */
[----:B------:R-:W-:Y:S02]  /*8790*/  FSEL R215, R181, -INF , P1 ;  /* 0xff800000b5d77808 */ /* 0x000fe40000800000 */
        /* <DEDUP_REMOVED lines=19> */
[----:B------:R-:W-:Y:S08]  /*88d0*/  MUFU.EX2 R169, R169 ;  /* 0x000000a900a97308 */ /* 0x000ff00000000800 */
[----:B------:R-:W-:Y:S01]  /*88e0*/  MUFU.EX2 R172, R172 ;  /* 0x000000ac00ac7308 */ /* 0x000fe20000000800 */
[----:B0-----:R-:W-:-:S07]  /*88f0*/  FMNMX.FTZ R155, R154, R155, !PT ;  /* 0x0000009b9a9b7209 */ /* 0x001fce0007810000 */
[----:B------:R-:W-:Y:S01]  /*8900*/  MUFU.EX2 R173, R173 ;  /* 0x000000ad00ad7308 */ /* 0x000fe20000000800 */
[----:B------:R-:W0:Y:S07]  /*8910*/  SHFL.BFLY PT, R154, R155, 0x1, 0x1f ;  /* 0x0c201f009b9a7f89 */ /* 0x000e2e00000e0000 */
[----:B------:R-:W1:Y:S08]  /*8920*/  MUFU.EX2 R176, R176 ;  /* 0x000000b000b07308 */ /* 0x000e700000000800 */
[----:B------:R-:W-:Y:S08]  /*8930*/  MUFU.EX2 R177, R177 ;  /* 0x000000b100b17308 */ /* 0x000ff00000000800 */
[----:B------:R-:W-:Y:S01]  /*8940*/  MUFU.EX2 R180, R180 ;  /* 0x000000b400b47308 */ /* 0x000fe20000000800 */
[----:B0-----:R-:W-:-:S04]  /*8950*/  FMNMX.FTZ R185, R155, R154, !PT ;  /* 0x0000009a9bb97209 */ /* 0x001fc80007810000 */
        /* <DEDUP_REMOVED lines=10> */
[----:B------:R-:W-:Y:S01]  /*8a00*/  FSEL R153, R185, RZ, P1 ;  /* 0x000000ffb9997208 */ /* 0x000fe20000800000 */
[--C-:B------:R-:W-:Y:S01]  /*8a10*/  FFMA.FTZ R156, R211, UR6, -R154.reuse ;  /* 0x00000006d39c7c23 */ /* 0x100fe2000801089a */
[----:B------:R-:W-:Y:S01]  /*8a20*/  ISETP.NE.AND P1, PT, R194, RZ, PT ;  /* 0x000000ffc200720c */ /* 0x000fe20003f25270 */
[----:B------:R-:W-:Y:S01]  /*8a30*/  FADD.FTZ R152, -R152, R203 ;  /* 0x000000cb98987221 */ /* 0x000fe20000010100 */
[----:B------:R-:W-:Y:S01]  /*8a40*/  FFMA.FTZ R217, R157, UR6, -R154 ;  /* 0x000000069dd97c23 */ /* 0x000fe2000801089a */
[----:B------:R-:W-:Y:S01]  /*8a50*/  FADD.FTZ R153, -R153, R202 ;  /* 0x000000ca99997221 */ /* 0x000fe20000010100 */
[----:B------:R-:W-:Y:S01]  /*8a60*/  FFMA.FTZ R218, R160, UR6, -R154 ;  /* 0x00000006a0da7c23 */ /* 0x000fe2000801089a */
[----:B------:R-:W-:Y:S01]  /*8a70*/  FMUL.FTZ R155, R152, UR6 ;  /* 0x00000006989b7c20 */ /* 0x000fe20008410000 */
[----:B------:R-:W-:-:S02]  /*8a80*/  VIADD R152, R201, 0x38840 ;  /* 0x00038840c9987836 */ /* 0x000fc40000000000 */
[----:B------:R-:W-:Y:S01]  /*8a90*/  FMUL.FTZ R153, R153, UR6 ;  /* 0x0000000699997c20 */ /* 0x000fe20008410000 */
[--C-:B------:R-:W-:Y:S01]  /*8aa0*/  FFMA.FTZ R223, R206, UR6, -R154.reuse ;  /* 0x00000006cedf7c23 */ /* 0x100fe2000801089a */
[----:B------:R1:W0:Y:S01]  /*8ab0*/  MUFU.EX2 R202, R155 ;  /* 0x0000009b00ca7308 */ /* 0x0002220000000800 */
[----:B------:R-:W-:Y:S01]  /*8ac0*/  FFMA.FTZ R219, R161, UR6, -R154 ;  /* 0x00000006a1db7c23 */ /* 0x000fe2000801089a */
[----:B------:R-:W-:Y:S01]  /*8ad0*/  PRMT R152, R197, 0x654, R152 ;  /* 0x00000654c5987816 */ /* 0x000fe20000000098 */
[----:B------:R-:W-:Y:S01]  /*8ae0*/  FFMA.FTZ R220, R164, UR6, -R154 ;  /* 0x00000006a4dc7c23 */ /* 0x000fe2000801089a */
[----:B------:R-:W-:Y:S02]  /*8af0*/  @!P1 IMAD R157, R205, 0x40, R192 ;  /* 0x00000040cd9d9824 */ /* 0x000fe400078e02c0 */
[--C-:B------:R-:W-:Y:S01]  /*8b00*/  FFMA.FTZ R221, R165, UR6, -R154.reuse ;  /* 0x00000006a5dd7c23 */ /* 0x100fe2000801089a */
[--C-:B------:R-:W-:Y:S01]  /*8b10*/  FFMA.FTZ R206, R208, UR6, -R154.reuse ;  /* 0x00000006d0ce7c23 */ /* 0x100fe2000801089a */
[----:B------:R-:W-:Y:S01]  /*8b20*/  FFMA.FTZ R209, R209, UR6, -R154 ;  /* 0x00000006d1d17c23 */ /* 0x000fe2000801089a */
[----:B------:R2:W3:Y:S01]  /*8b30*/  MUFU.EX2 R211, R153 ;  /* 0x0000009900d37308 */ /* 0x0004e20000000800 */
[----:B------:R-:W-:-:S02]  /*8b40*/  @!P1 IMAD R160, R157, 0x4, R198 ;  /* 0x000000049da09824 */ /* 0x000fc400078e02c6 */
[--C-:B------:R-:W-:Y:S01]  /*8b50*/  FFMA.FTZ R208, R210, UR6, -R154.reuse ;  /* 0x00000006d2d07c23 */ /* 0x100fe2000801089a */
[----:B------:R4:W-:Y:S01]  /*8b60*/  SYNCS.ARRIVE.TRANS64.RED.A1T0 RZ, [R152+URZ], RZ ;  /* 0x000000ff98ff79a7 */ /* 0x0009e2000810043f */
[--C-:B------:R-:W-:Y:S01]  /*8b70*/  FFMA.FTZ R210, R213, UR6, -R154.reuse ;  /* 0x00000006d5d27c23 */ /* 0x100fe2000801089a */
[----:B------:R-:W-:Y:S01]  /*8b80*/  FFMA.FTZ R215, R215, UR6, -R154 ;  /* 0x00000006d7d77c23 */ /* 0x000fe2000801089a */
[----:B------:R-:W-:Y:S01]  /*8b90*/  IMAD R213, R22, 0x1000, R193 ;  /* 0x0000100016d57824 */ /* 0x000fe200078e02c1 */
[----:B-1----:R-:W-:Y:S01]  /*8ba0*/  F2FP.BF16.F32.PACK_AB R155, R176, R173 ;  /* 0x000000adb09b723e */ /* 0x002fe200000010ff */
[----:B------:R-:W-:Y:S01]  /*8bb0*/  MUFU.EX2 R214, R214 ;  /* 0x000000d600d67308 */ /* 0x000fe20000000800 */
[----:B0-----:R-:W-:Y:S01]  /*8bc0*/  @!P1 STS [R160+0x38420], R202 ;  /* 0x038420caa0009388 */ /* 0x001fe20000000800 */
[----:B--2---:R-:W-:Y:S01]  /*8bd0*/  F2FP.BF16.F32.PACK_AB R153, R172, R169 ;  /* 0x000000a9ac99723e */ /* 0x004fe200000010ff */
[-C--:B------:R-:W-:Y:S01]  /*8be0*/  FMUL.FTZ R26, R26, R202.reuse ;  /* 0x000000ca1a1a7220 */ /* 0x080fe20000410000 */
[----:B------:R-:W-:Y:S01]  /*8bf0*/  F2FP.BF16.F32.PACK_AB R157, R180, R177 ;  /* 0x000000b1b49d723e */ /* 0x000fe200000010ff */
[-C--:B------:R-:W-:Y:S01]  /*8c00*/  FMUL.FTZ R27, R27, R202.reuse ;  /* 0x000000ca1b1b7220 */ /* 0x080fe20000410000 */
[----:B------:R-:W-:Y:S01]  /*8c10*/  F2FP.BF16.F32.PACK_AB R159, R204, R181 ;  /* 0x000000b5cc9f723e */ /* 0x000fe200000010ff */
[-C--:B------:R-:W-:Y:S01]  /*8c20*/  FMUL.FTZ R30, R30, R202.reuse ;  /* 0x000000ca1e1e7220 */ /* 0x080fe20000410000 */
[----:B------:R-:W4:Y:S01]  /*8c30*/  MUFU.EX2 R207, R207 ;  /* 0x000000cf00cf7308 */ /* 0x000f220000000800 */
[----:B---3--:R0:W-:Y:S01]  /*8c40*/  @!P1 STS [R160+0x38400], R211 ;  /* 0x038400d3a0009388 */ /* 0x0081e20000000800 */
[----:B------:R-:W-:Y:S01]  /*8c50*/  R2UR UR10, R213 ;  /* 0x00000000d50a72ca */ /* 0x000fe200000e0000 */
        /* <DEDUP_REMOVED lines=14> */
[----:B----4-:R-:W-:Y:S01]  /*8d40*/  F2FP.BF16.F32.PACK_AB R152, R207, R214 ;  /* 0x000000d6cf98723e */ /* 0x010fe200000010ff */
        /* <DEDUP_REMOVED lines=46> */
[----:B------:R-:W2:Y:S01]  /*9030*/  MUFU.EX2 R171, R171 ;  /* 0x000000ab00ab7308 */ /* 0x000ea20000000800 */
        /* <DEDUP_REMOVED lines=87> */
[----:B------:R0:W1:Y:S01]  /*95b0*/  MUFU.EX2 R203, R156 ;  /* 0x0000009c00cb7308 */ /* 0x0000620000000800 */
[----:B------:R-:W-:Y:S01]  /*95c0*/  FMUL.FTZ R149, R149, R211 ;  /* 0x000000d395957220 */ /* 0x000fe20000410000 */
[-C--:B------:R-:W-:Y:S01]  /*95d0*/  FMUL.FTZ R150, R150, R202.reuse ;  /* 0x000000ca96967220 */ /* 0x080fe20000410000 */
[----:B------:R-:W-:Y:S01]  /*95e0*/  FMUL.FTZ R151, R151, R202 ;  /* 0x000000ca97977220 */ /* 0x000fe20000410000 */
[----:B------:R2:W-:Y:S01]  /*95f0*/  STSM.16.M88.4 [R188+0x36400], R152 ;  /* 0x03640098bc007844 */ /* 0x0005e20000000200 */
[----:B------:R-:W-:Y:S01]  /*9600*/  IADD3 R212, R213, 0x80, RZ ;  /* 0x00000080d5d47810 */ /* 0x000fe20007ffe0ff */
[----:B------:R-:W-:Y:S01]  /*9610*/  FFMA.FTZ R169, R202, R20, R169 ;  /* 0x00000014caa97223 */ /* 0x000fe200000100a9 */
[----:B------:R-:W-:Y:S01]  /*9620*/  FFMA.FTZ R214, R211, R21, R214 ;  /* 0x00000015d3d67223 */ /* 0x000fe200000100d6 */
[----:B------:R-:W-:Y:S01]  /*9630*/  MUFU.EX2 R210, R210 ;  /* 0x000000d200d27308 */ /* 0x000fe20000000800 */
[----:B0-----:R-:W-:Y:S01]  /*9640*/  F2FP.BF16.F32.PACK_AB R156, R219, R218 ;  /* 0x000000dadb9c723e */ /* 0x001fe200000010ff */
[----:B------:R-:W-:Y:S01]  /*9650*/  FADD.FTZ R172, R172, R169 ;  /* 0x000000a9acac7221 */ /* 0x000fe20000010000 */
[----:B------:R-:W-:-:S03]  /*9660*/  FADD.FTZ R207, R207, R214 ;  /* 0x000000d6cfcf7221 */ /* 0x000fc60000010000 */
[----:B------:R2:W-:Y:S01]  /*9670*/  STSM.16.M88.4 [R190], R156 ;  /* 0x0000009cbe007844 */ /* 0x0005e20000000200 */
[----:B------:R-:W-:Y:S01]  /*9680*/  FADD.FTZ R173, R173, R172 ;  /* 0x000000acadad7221 */ /* 0x000fe20000010000 */
[----:B------:R-:W0:Y:S01]  /*9690*/  MUFU.EX2 R205, R215 ;  /* 0x000000d700cd7308 */ /* 0x000e220000000800 */
[----:B-1----:R-:W-:Y:S01]  /*96a0*/  F2FP.BF16.F32.PACK_AB R164, R203, R208 ;  /* 0x000000d0cba4723e */ /* 0x002fe200000010ff */
[----:B------:R2:W-:Y:S01]  /*96b0*/  STSM.16.M88.4 [R187], R160 ;  /* 0x000000a0bb007844 */ /* 0x0005e20000000200 */
[----:B------:R-:W-:Y:S01]  /*96c0*/  FADD.FTZ R216, R216, R207 ;  /* 0x000000cfd8d87221 */ /* 0x000fe20000010000 */
[----:B------:R-:W-:-:S03]  /*96d0*/  FADD.FTZ R176, R176, R173 ;  /* 0x000000adb0b07221 */ /* 0x000fc60000010000 */
[----:B------:R-:W-:Y:S01]  /*96e0*/  FADD.FTZ R217, R217, R216 ;  /* 0x000000d8d9d97221 */ /* 0x000fe20000010000 */
[----:B------:R-:W1:Y:S01]  /*96f0*/  MUFU.EX2 R183, R183 ;  /* 0x000000b700b77308 */ /* 0x000e620000000800 */
[----:B------:R-:W-:Y:S02]  /*9700*/  FADD.FTZ R177, R177, R176 ;  /* 0x000000b0b1b17221 */ /* 0x000fe40000010000 */
[----:B------:R-:W-:Y:S02]  /*9710*/  FADD.FTZ R218, R218, R217 ;  /* 0x000000d9dada7221 */ /* 0x000fe40000010000 */
[----:B------:R-:W-:Y:S02]  /*9720*/  FADD.FTZ R180, R180, R177 ;  /* 0x000000b1b4b47221 */ /* 0x000fe40000010000 */
[----:B------:R-:W-:Y:S01]  /*9730*/  FADD.FTZ R219, R219, R218 ;  /* 0x000000dadbdb7221 */ /* 0x000fe20000010000 */
[----:B0-----:R-:W-:Y:S01]  /*9740*/  F2FP.BF16.F32.PACK_AB R166, R205, R210 ;  /* 0x000000d2cda6723e */ /* 0x001fe200000010ff */
[----:B------:R-:W-:-:S02]  /*9750*/  FADD.FTZ R181, R181, R180 ;  /* 0x000000b4b5b57221 */ /* 0x000fc40000010000 */
[----:B------:R-:W-:Y:S02]  /*9760*/  FADD.FTZ R220, R220, R219 ;  /* 0x000000dbdcdc7221 */ /* 0x000fe40000010000 */
[----:B------:R-:W-:Y:S02]  /*9770*/  FADD.FTZ R181, R204, R181 ;  /* 0x000000b5ccb57221 */ /* 0x000fe40000010000 */
[----:B------:R-:W-:Y:S01]  /*9780*/  FADD.FTZ R221, R221, R220 ;  /* 0x000000dcdddd7221 */ /* 0x000fe20000010000 */
[----:B-1----:R-:W-:Y:S01]  /*9790*/  F2FP.BF16.F32.PACK_AB R167, R183, R182 ;  /* 0x000000b6b7a7723e */ /* 0x002fe200000010ff */
[----:B------:R-:W-:Y:S02]  /*97a0*/  FADD.FTZ R170, R170, R181 ;  /* 0x000000b5aaaa7221 */ /* 0x000fe40000010000 */
[----:B------:R-:W-:Y:S02]  /*97b0*/  FADD.FTZ R222, R222, R221 ;  /* 0x000000dddede7221 */ /* 0x000fe40000010000 */
[----:B------:R2:W-:Y:S01]  /*97c0*/  STSM.16.M88.4 [R189], R164 ;  /* 0x000000a4bd007844 */ /* 0x0005e20000000200 */
[----:B------:R-:W-:Y:S01]  /*97d0*/  WARPGROUP.ARRIVE ;  /* 0x00000000000079c5 */ /* 0x000fe20000000000 */
[----:B------:R-:W-:Y:S01]  /*97e0*/  FADD.FTZ R171, R171, R170 ;  /* 0x000000aaabab7221 */ /* 0x000fe20000010000 */
[----:B------:R-:W-:-:S03]  /*97f0*/  FADD.FTZ R223, R223, R222 ;  /* 0x000000dedfdf7221 */ /* 0x000fc60000010000 */
[----:B------:R-:W-:Y:S01]  /*9800*/  FADD.FTZ R174, R174, R171 ;  /* 0x000000abaeae7221 */ /* 0x000fe20000010000 */
[----:B------:R-:W-:Y:S01]  /*9810*/  HGMMA.64x256x16.F32.BF16 R24, R152, gdesc[UR8].tnspB, R24, gsb0 ;  /* 0x43e0000898187df0 */ /* 0x000fe20008001818 */
[----:B------:R-:W-:Y:S01]  /*9820*/  R2UR UR10, R212 ;  /* 0x00000000d40a72ca */ /* 0x000fe200000e0000 */
[----:B------:R-:W-:Y:S01]  /*9830*/  UMOV UR11, 0x40000040 ;  /* 0x40000040000b7882 */ /* 0x000fe20000000000 */
[C---:B------:R-:W-:Y:S02]  /*9840*/  VIADD R212, R213.reuse, 0x100 ;  /* 0x00000100d5d47836 */ /* 0x040fe40000000000 */
[----:B------:R-:W-:Y:S01]  /*9850*/  FADD.FTZ R206, R206, R223 ;  /* 0x000000dfcece7221 */ /* 0x000fe20000010000 */
[----:B------:R-:W-:Y:S02]  /*9860*/  VIADD R213, R213, 0x180 ;  /* 0x00000180d5d57836 */ /* 0x000fe40000000000 */
[----:B------:R-:W-:Y:S01]  /*9870*/  FADD.FTZ R175, R175, R174 ;  /* 0x000000aeafaf7221 */ /* 0x000fe20000010000 */
[----:B------:R-:W-:-:S03]  /*9880*/  FADD.FTZ R209, R209, R206 ;  /* 0x000000ced1d17221 */ /* 0x000fc60000010000 */
[----:B------:R-:W-:Y:S01]  /*9890*/  FADD.FTZ R178, R178, R175 ;  /* 0x000000afb2b27221 */ /* 0x000fe20000010000 */
[----:B------:R-:W-:-:S03]  /*98a0*/  FADD.FTZ R208, R208, R209 ;  /* 0x000000d1d0d07221 */ /* 0x000fc60000010000 */
[----:B------:R-:W-:Y:S01]  /*98b0*/  FADD.FTZ R179, R179, R178 ;  /* 0x000000b2b3b37221 */ /* 0x000fe20000010000 */
[----:B------:R-:W-:-:S03]  /*98c0*/  FADD.FTZ R203, R203, R208 ;  /* 0x000000d0cbcb7221 */ /* 0x000fc60000010000 */
[----:B------:R-:W-:Y:S01]  /*98d0*/  FADD.FTZ R20, R182, R179 ;  /* 0x000000b3b6147221 */ /* 0x000fe20000010000 */
[----:B------:R-:W-:-:S03]  /*98e0*/  FADD.FTZ R210, R210, R203 ;  /* 0x000000cbd2d27221 */ /* 0x000fc60000010000 */
[----:B------:R-:W-:Y:S01]  /*98f0*/  FADD.FTZ R20, R183, R20 ;  /* 0x00000014b7147221 */ /* 0x000fe20000010000 */
[----:B------:R-:W-:Y:S01]  /*9900*/  FADD.FTZ R21, R205, R210 ;  /* 0x000000d2cd157221 */ /* 0x000fe20000010000 */
[----:B------:R-:W-:Y:S02]  /*9910*/  WARPGROUP.DEPBAR.LE gsb0, 0x0 ;  /* 0x00008000000079c5 */ /* 0x000fe40000010000 */
[----:B------:R-:W-:-:S06]  /*9920*/  WARPGROUP.ARRIVE ;  /* 0x00000000000079c5 */ /* 0x000fcc0000000000 */
        /* <DEDUP_REMOVED lines=24> */
.L_x_7465:
[C---:B------:R-:W-:Y:S01]  /*9ab0*/  ISETP.GT.AND P1, PT, R200.reuse, UR39, PT ;  /* 0x00000027c8007c0c */ /* 0x040fe2000bf24270 */
[----:B------:R-:W-:Y:S02]  /*9ac0*/  VIADD R152, R201, 0x38860 ;  /* 0x00038860c9987836 */ /* 0x000fe40000000000 */
[----:B------:R-:W-:Y:S02]  /*9ad0*/  VIADD R200, R200, 0xffffffff ;  /* 0xffffffffc8c87836 */ /* 0x000fe40000000000 */
[----:B------:R-:W-:Y:S01]  /*9ae0*/  IMAD.MOV.U32 R203, RZ, RZ, R168 ;  /* 0x000000ffffcb7224 */ /* 0x000fe200078e00a8 */
[----:B------:R-:W-:Y:S01]  /*9af0*/  PRMT R152, R197, 0x654, R152 ;  /* 0x00000654c5987816 */ /* 0x000fe20000000098 */
[----:B------:R-:W-:Y:S02]  /*9b00*/  IMAD.MOV.U32 R202, RZ, RZ, R185 ;  /* 0x000000ffffca7224 */ /* 0x000fe400078e00b9 */
[----:B------:R-:W-:Y:S01]  /*9b10*/  IMAD.MOV.U32 R205, RZ, RZ, R22 ;  /* 0x000000ffffcd7224 */ /* 0x000fe200078e0016 */
[----:B------:R0:W-:Y:S03]  /*9b20*/  SYNCS.ARRIVE.TRANS64.RED.A1T0 RZ, [R152+URZ], RZ ;  /* 0x000000ff98ff79a7 */ /* 0x0001e6000810043f */
[----:B------:R-:W-:Y:S05]  /*9b30*/  @P1 BRA `(.L_x_7466) ;  /* 0xffffffcc00481947 */ /* 0x000fea000383ffff */
.L_x_7455:
[----:B------:R-:W-:-:S13]  /*9b40*/  ISETP.GE.AND P1, PT, R200, UR61, PT ;  /* 0x0000003dc8007c0c */ /* 0x000fda000bf26270 */
[----:B------:R-:W-:Y:S05]  /*9b50*/  @!P1 BRA `(.L_x_7467) ;  /* 0x0000002800dc9947 */ /* 0x000fea0003800000 */
[----:B------:R-:W-:Y:S01]  /*9b60*/  IMAD.MOV.U32 R209, RZ, RZ, R168 ;  /* 0x000000ffffd17224 */ /* 0x000fe200078e00a8 */
[----:B------:R-:W-:Y:S01]  /*9b70*/  ULDC UR39, c[0x0][0xa80] ;  /* 0x0002a00000277ab9 */ /* 0x000fe20000000800 */
[----:B------:R-:W-:Y:S02]  /*9b80*/  IMAD.MOV.U32 R186, RZ, RZ, R185 ;  /* 0x000000ffffba7224 */ /* 0x000fe400078e00b9 */
[----:B------:R-:W-:-:S07]  /*9b90*/  IMAD.MOV.U32 R211, RZ, RZ, R22 ;  /* 0x000000ffffd37224 */ /* 0x000fce00078e0016 */
.L_x_7478:
[----:B------:R-:W-:-:S05]  /*9ba0*/  VIADD R22, R211, 0x1 ;  /* 0x00000001d3167836 */ /* 0x000fca0000000000 */
[----:B------:R-:W-:-:S04]  /*9bb0*/  ISETP.NE.AND P1, PT, R22, 0x2, PT ;  /* 0x000000021600780c */ /* 0x000fc80003f25270 */
[----:B01----:R-:W-:Y:S02]  /*9bc0*/  SEL R152, RZ, 0x1, P1 ;  /* 0x00000001ff987807 */ /* 0x003fe40000800000 */
[----:B------:R-:W-:Y:S02]  /*9bd0*/  SEL R22, R22, RZ, P1 ;  /* 0x000000ff16167207 */ /* 0x000fe40000800000 */
[----:B------:R-:W-:-:S13]  /*9be0*/  R2UR UR6, R152 ;  /* 0x00000000980672ca */ /* 0x000fda00000e0000 */
[----:B------:R-:W-:Y:S01]  /*9bf0*/  ULOP3.LUT UR38, UR38, UR6, URZ, 0x3c, !UPT ;  /* 0x0000000626267292 */ /* 0x000fe2000f8e3c3f */
[----:B------:R-:W-:Y:S11]  /*9c00*/  @!P0 BRA `(.L_x_7468) ;  /* 0x0000000000048947 */ /* 0x000ff60003800000 */
[----:B------:R-:W-:Y:S01]  /*9c10*/  BPT.TRAP 0x1 ;  /* 0x000000040000795c */ /* 0x000fe20000300000 */
.L_x_7468:
[----:B------:R-:W-:Y:S02]  /*9c20*/  IMAD.U32 R196, RZ, RZ, UR38 ;  /* 0x00000026ffc47e24 */ /* 0x000fe4000f8e00ff */
[----:B------:R-:W-:-:S03]  /*9c30*/  IMAD R195, R22, 0x8, R198 ;  /* 0x0000000816c37824 */ /* 0x000fc600078e02c6 */
[----:B------:R-:W-:-:S04]  /*9c40*/  SHF.L.U32 R196, R196, 0x1f, RZ ;  /* 0x0000001fc4c47819 */ /* 0x000fc800000006ff */
[----:B------:R0:W1:Y:S01]  /*9c50*/  SYNCS.PHASECHK.TRANS64.TRYWAIT P1, [R195+URZ+0x38830], R196 ;  /* 0x038830c4c30075a7 */ /* 0x000062000802017f */
[----:B------:R-:W-:Y:S05]  /*9c60*/  @!P0 BRA `(.L_x_7469) ;  /* 0x0000000000048947 */ /* 0x000fea0003800000 */
[----:B------:R-:W-:Y:S01]  /*9c70*/  BPT.TRAP 0x1 ;  /* 0x000000040000795c */ /* 0x000fe20000300000 */
.L_x_7469:
[----:B------:R-:W-:Y:S01]  /*9c80*/  IMAD R185, R22, 0x200, R191 ;  /* 0x0000020016b97824 */ /* 0x000fe200078e02bf */
[----:B-1----:R-:W-:Y:S06]  /*9c90*/  @P1 BRA `(.L_x_7470) ;  /* 0x0000000000081947 */ /* 0x002fec0003800000 */
[----:B------:R-:W1:Y:S02]  /*9ca0*/  SYNCS.PHASECHK.TRANS64.TRYWAIT P1, [R195+URZ+0x38830], R196 ;  /* 0x038830c4c30075a7 */ /* 0x000e64000802017f */
[----:B-1----:R-:W-:Y:S05]  /*9cb0*/  @!P1 BRA `(.L_x_7471) ;  /* 0x000000a4004c9947 */ /* 0x002fea0003800000 */
.L_x_7470:
[----:B------:R-:W-:Y:S01]  /*9cc0*/  R2UR UR58, R185 ;  /* 0x00000000b93a72ca */ /* 0x000fe200000e0000 */
[----:B------:R-:W-:Y:S01]  /*9cd0*/  WARPGROUP.ARRIVE ;  /* 0x00000000000079c5 */ /* 0x000fe20000000000 */
[----:B------:R-:W-:Y:S01]  /*9ce0*/  R2UR UR56, R10 ;  /* 0x000000000a3872ca */ /* 0x000fe200000e0000 */
[----:B------:R-:W-:Y:S01]  /*9cf0*/  UMOV UR59, 0x40000040 ;  /* 0x40000040003b7882 */ /* 0x000fe20000000000 */
[----:B------:R-:W-:Y:S01]  /*9d00*/  R2UR UR57, R11 ;  /* 0x000000000b3972ca */ /* 0x000fe200000e0000 */
[----:B------:R-:W-:-:S12]  /*9d10*/  VIADD R201, R185, 0x2 ;  /* 0x00000002b9c97836 */ /* 0x000fd80000000000 */
[----:B------:R-:W-:Y:S01]  /*9d20*/  HGMMA.64x64x16.F32.BF16 R152, gdesc[UR56], RZ, !UPT, gsb0 ;  /* 0x00e00000389879f0 */ /* 0x000fe2000c0018ff */
[----:B------:R-:W-:Y:S01]  /*9d30*/  R2UR UR58, R201 ;  /* 0x00000000c93a72ca */ /* 0x000fe200000e0000 */
[----:B------:R-:W-:Y:S01]  /*9d40*/  UMOV UR59, 0x40000040 ;  /* 0x40000040003b7882 */ /* 0x000fe20000000000 */
[----:B------:R-:W-:Y:S01]  /*9d50*/  R2UR UR56, R8 ;  /* 0x00000000083872ca */ /* 0x000fe200000e0000 */
[----:B------:R-:W-:Y:S01]  /*9d60*/  VIADD R201, R185, 0x4 ;  /* 0x00000004b9c97836 */ /* 0x000fe20000000000 */
[----:B------:R-:W-:Y:S02]  /*9d70*/  R2UR UR57, R9 ;  /* 0x00000000093972ca */ /* 0x000fe400000e0000 */
[----:B------:R-:W-:Y:S01]  /*9d80*/  IADD3 R185, R185, 0x6, RZ ;  /* 0x00000006b9b97810 */ /* 0x000fe20007ffe0ff */
[----:B------:R-:W-:Y:S02]  /*9d90*/  WARPGROUP.DEPBAR.LE gsb0, 0x0 ;  /* 0x00008000000079c5 */ /* 0x000fe40000010000 */
[----:B------:R-:W-:-:S08]  /*9da0*/  WARPGROUP.ARRIVE ;  /* 0x00000000000079c5 */ /* 0x000fd00000000000 */
[----:B------:R-:W-:Y:S01]  /*9db0*/  HGMMA.64x64x16.F32.BF16 R152, gdesc[UR56], R152, gsb0 ;  /* 0x00e00000389879f0 */ /* 0x000fe20008001898 */
[----:B------:R-:W-:Y:S01]  /*9dc0*/  R2UR UR58, R201 ;  /* 0x00000000c93a72ca */ /* 0x000fe200000e0000 */
[----:B------:R-:W-:Y:S01]  /*9dd0*/  UMOV UR59, 0x40000040 ;  /* 0x40000040003b7882 */ /* 0x000fe20000000000 */
[----:B------:R-:W-:Y:S02]  /*9de0*/  R2UR UR56, R16 ;  /* 0x00000000103872ca */ /* 0x000fe400000e0000 */
[----:B------:R-:W-:Y:S01]  /*9df0*/  R2UR UR57, R17 ;  /* 0x00000000113972ca */ /* 0x000fe200000e0000 */
[----:B------:R-:W-:Y:S02]  /*9e00*/  WARPGROUP.DEPBAR.LE gsb0, 0x0 ;  /* 0x00008000000079c5 */ /* 0x000fe40000010000 */
[----:B------:R-:W-:-:S10]  /*9e10*/  WARPGROUP.ARRIVE ;  /* 0x00000000000079c5 */ /* 0x000fd40000000000 */
[----:B------:R-:W-:Y:S01]  /*9e20*/  HGMMA.64x64x16.F32.BF16 R152, gdesc[UR56], R152, gsb0 ;  /* 0x00e00000389879f0 */ /* 0x000fe20008001898 */
[----:B------:R-:W-:Y:S01]  /*9e30*/  R2UR UR58, R185 ;  /* 0x00000000b93a72ca */ /* 0x000fe200000e0000 */
[----:B------:R-:W-:Y:S01]  /*9e40*/  UMOV UR59, 0x40000040 ;  /* 0x40000040003b7882 */ /* 0x000fe20000000000 */
        /* <DEDUP_REMOVED lines=8> */
.L_x_7472:
[----:B------:R2:W3:Y:S01]  /*9ed0*/  SYNCS.PHASECHK.TRANS64.TRYWAIT P1, [R195+URZ+0x38850], R196 ;  /* 0x038850c4c30075a7 */ /* 0x0004e2000802017f */
[----:B------:R-:W-:Y:S05]  /*9ee0*/  @!P0 BRA `(.L_x_7473) ;  /* 0x0000000000048947 */ /* 0x000fea0003800000 */
[----:B------:R-:W-:Y:S01]  /*9ef0*/  BPT.TRAP 0x1 ;  /* 0x000000040000795c */ /* 0x000fe20000300000 */
.L_x_7473:
[----:B------:R-:W-:Y:S01]  /*9f00*/  IMAD R185, R22, 0x1000, R18 ;  /* 0x0000100016b97824 */ /* 0x000fe200078e0212 */
[----:B---3--:R-:W-:Y:S06]  /*9f10*/  @P1 BRA `(.L_x_7474) ;  /* 0x0000000000081947 */ /* 0x008fec0003800000 */
[----:B------:R-:W3:Y:S02]  /*9f20*/  SYNCS.PHASECHK.TRANS64.TRYWAIT P1, [R195+URZ+0x38850], R196 ;  /* 0x038850c4c30075a7 */ /* 0x000ee4000802017f */
[----:B---3--:R-:W-:Y:S05]  /*9f30*/  @!P1 BRA `(.L_x_7475) ;  /* 0x000000a000c09947 */ /* 0x008fea0003800000 */
.L_x_7474:
[----:B------:R-:W-:Y:S01]  /*9f40*/  R2UR UR58, R185 ;  /* 0x00000000b93a72ca */ /* 0x000fe200000e0000 */
[----:B------:R-:W-:Y:S01]  /*9f50*/  WARPGROUP.ARRIVE ;  /* 0x00000000000079c5 */ /* 0x000fe20000000000 */
[----:B------:R-:W-:Y:S01]  /*9f60*/  R2UR UR56, R6 ;  /* 0x00000000063872ca */ /* 0x000fe200000e0000 */
[----:B------:R-:W-:Y:S01]  /*9f70*/  UMOV UR59, 0x40000040 ;  /* 0x40000040003b7882 */ /* 0x000fe20000000000 */
[----:B------:R-:W-:Y:S01]  /*9f80*/  R2UR UR57, R7 ;  /* 0x00000000073972ca */ /* 0x000fe200000e0000 */
[C---:B0123--:R-:W-:Y:S01]  /*9f90*/  VIADD R196, R185.reuse, 0x2 ;  /* 0x00000002b9c47836 */ /* 0x04ffe20000000000 */
        /* <DEDUP_REMOVED lines=11> */
[----:B------:R-:W-:Y:S01]  /*a050*/  HGMMA.64x64x16.F32.BF16 R152, gdesc[UR56], R152, gsb0 ;  /* 0x00e00000389879f0 */ /* 0x000fe20008001898 */
[----:B------:R-:W-:Y:S01]  /*a060*/  R2UR UR58, R196 ;  /* 0x00000000c43a72ca */ /* 0x000fe200000e0000 */
[----:B------:R-:W-:Y:S01]  /*a070*/  UMOV UR59, 0x40000040 ;  /* 0x40000040003b7882 */ /* 0x000fe20000000000 */
[----:B------:R-:W-:Y:S01]  /*a080*/  R2UR UR56, R2 ;  /* 0x00000000023872ca */ /* 0x000fe200000e0000 */
[----:B------:R-:W-:Y:S01]  /*a090*/  VIADD R196, R185, 0x4 ;  /* 0x00000004b9c47836 */ /* 0x000fe20000000000 */
[----:B------:R-:W-:Y:S01]  /*a0a0*/  R2UR UR57, R3 ;  /* 0x00000000033972ca */ /* 0x000fe200000e0000 */
[----:B------:R-:W0:Y:S01]  /*a0b0*/  S2R R201, SR_TID.X ;  /* 0x0000000000c97919 */ /* 0x000e220000002100 */
[----:B------:R-:W-:Y:S01]  /*a0c0*/  UMOV UR55, 0x40000040 ;  /* 0x4000004000377882 */ /* 0x000fe20000000000 */
[----:B0-----:R-:W-:Y:S01]  /*a0d0*/  SHF.R.U32.HI R201, RZ, 0x7, R201 ;  /* 0x00000007ffc97819 */ /* 0x001fe200000116c9 */
[----:B------:R-:W-:-:S02]  /*a0e0*/  WARPGROUP.DEPBAR.LE gsb0, 0x0 ;  /* 0x00008000000079c5 */ /* 0x000fc40000010000 */
[----:B------:R-:W-:-:S07]  /*a0f0*/  WARPGROUP.ARRIVE ;  /* 0x00000000000079c5 */ /* 0x000fce0000000000 */
[----:B------:R-:W-:Y:S01]  /*a100*/  HGMMA.64x64x16.F32.BF16 R152, gdesc[UR56], R152, gsb0 ;  /* 0x00e00000389879f0 */ /* 0x000fe20008001898 */
[----:B------:R-:W-:Y:S01]  /*a110*/  R2UR UR58, R196 ;  /* 0x00000000c43a72ca */ /* 0x000fe200000e0000 */
[----:B------:R-:W-:Y:S01]  /*a120*/  UMOV UR59, 0x40000040 ;  /* 0x40000040003b7882 */ /* 0x000fe20000000000 */
[----:B------:R-:W-:Y:S01]  /*a130*/  R2UR UR56, R4 ;  /* 0x00000000043872ca */ /* 0x000fe200000e0000 */
[----:B------:R-:W-:Y:S01]  /*a140*/  VIADD R196, R185, 0x6 ;  /* 0x00000006b9c47836 */ /* 0x000fe20000000000 */
[----:B------:R-:W-:Y:S01]  /*a150*/  R2UR UR57, R5 ;  /* 0x00000000053972ca */ /* 0x000fe200000e0000 */
[----:B------:R-:W-:Y:S02]  /*a160*/  WARPGROUP.DEPBAR.LE gsb0, 0x0 ;  /* 0x00008000000079c5 */ /* 0x000fe40000010000 */
[----:B------:R-:W-:-:S10]  /*a170*/  WARPGROUP.ARRIVE ;  /* 0x00000000000079c5 */ /* 0x000fd40000000000 */
[----:B------:R-:W-:Y:S01]  /*a180*/  HGMMA.64x64x16.F32.BF16 R152, gdesc[UR56], R152, gsb0 ;  /* 0x00e00000389879f0 */ /* 0x000fe20008001898 */
[----:B------:R-:W-:Y:S01]  /*a190*/  R2UR UR58, R196 ;  /* 0x00000000c43a72ca */ /* 0x000fe200000e0000 */
[----:B------:R-:W-:Y:S01]  /*a1a0*/  UMOV UR59, 0x40000040 ;  /* 0x40000040003b7882 */ /* 0x000fe20000000000 */
[----:B------:R-:W-:Y:S01]  /*a1b0*/  R2UR UR56, R12 ;  /* 0x000000000c3872ca */ /* 0x000fe200000e0000 */
[----:B------:R-:W-:Y:S01]  /*a1c0*/  VIADD R196, R185, 0x200 ;  /* 0x00000200b9c47836 */ /* 0x000fe20000000000 */
[----:B------:R-:W-:-:S04]  /*a1d0*/  R2UR UR57, R13 ;  /* 0x000000000d3972ca */ /* 0x000fc800000e0000 */
        /* <DEDUP_REMOVED lines=23> */
[----:B------:R-:W-:Y:S02]  /*a350*/  WARPGROUP.DEPBAR.LE gsb0, 0x0 ;  /* 0x00008000000079c5 */ /* 0x000fe40000010000 */
[----:B------:R-:W-:Y:S01]  /*a360*/  WARPGROUP.ARRIVE ;  /* 0x00000000000079c5 */ /* 0x000fe20000000000 */
[----:B------:R0:W1:Y:S05]  /*a370*/  SHFL.IDX PT, R196, R201, RZ, 0x1f ;  /* 0x00001fffc9c47589 */ /* 0x00006a00000e0000 */
[----:B------:R-:W-:Y:S01]  /*a380*/  HGMMA.64x64x16.F32.BF16 R152, gdesc[UR56], R152, gsb0 ;  /* 0x00e00000389879f0 */ /* 0x000fe20008001898 */
[----:B------:R-:W-:Y:S01]  /*a390*/  UMOV UR57, 0x40000040 ;  /* 0x4000004000397882 */ /* 0x000fe20000000000 */
[----:B------:R-:W-:Y:S01]  /*a3a0*/  UMOV UR59, 0x40000040 ;  /* 0x40000040003b7882 */ /* 0x000fe20000000000 */
[----:B0-----:R-:W-:-:S02]  /*a3b0*/  IADD3 R201, R185, 0x800, RZ ;  /* 0x00000800b9c97810 */ /* 0x001fc40007ffe0ff */
[----:B-1----:R-:W-:-:S04]  /*a3c0*/  ISETP.GT.AND P1, PT, R196, 0x7f, PT ;  /* 0x0000007fc400780c */ /* 0x002fc80003f24270 */
[----:B------:R-:W-:-:S05]  /*a3d0*/  SEL R196, RZ, 0x2, !P1 ;  /* 0x00000002ffc47807 */ /* 0x000fca0004800000 */
[----:B------:R-:W-:Y:S02]  /*a3e0*/  IMAD.IADD R202, R184, 0x1, R196 ;  /* 0x00000001b8ca7824 */ /* 0x000fe400078e02c4 */
[----:B------:R-:W-:-:S03]  /*a3f0*/  IMAD.IADD R203, R196, 0x1, R201 ;  /* 0x00000001c4cb7824 */ /* 0x000fc600078e02c9 */
[----:B------:R-:W-:Y:S01]  /*a400*/  R2UR UR56, R202 ;  /* 0x00000000ca3872ca */ /* 0x000fe200000e0000 */
[----:B------:R-:W-:Y:S01]  /*a410*/  IMAD.MOV.U32 R202, RZ, RZ, 0x4 ;  /* 0x00000004ffca7424 */ /* 0x000fe200078e00ff */
[----:B------:R-:W-:-:S04]  /*a420*/  R2UR UR58, R203 ;  /* 0x00000000cb3a72ca */ /* 0x000fc800000e0000 */
        /* <DEDUP_REMOVED lines=206> */
.L_x_7476:
[----:B------:R-:W-:Y:S01]  /*b110*/  FMNMX.FTZ R196, R152, R186, !PT ;  /* 0x000000ba98c47209 */ /* 0x000fe20007810000 */
[----:B------:R-:W-:Y:S01]  /*b120*/  UMOV UR6, UR39 ;  /* 0x0000002700067c82 */ /* 0x000fe20008000000 */
[----:B------:R-:W-:Y:S01]  /*b130*/  ISETP.NE.AND P1, PT, R194, RZ, PT ;  /* 0x000000ffc200720c */ /* 0x000fe20003f25270 */
[----:B------:R-:W-:Y:S01]  /*b140*/  IMAD R218, R22, 0x1000, R193 ;  /* 0x0000100016da7824 */ /* 0x000fe200078e02c1 */
[----:B------:R-:W-:Y:S01]  /*b150*/  FMNMX.FTZ R185, R153, R196, !PT ;  /* 0x000000c499b97209 */ /* 0x000fe20007810000 */
[----:B------:R-:W-:-:S03]  /*b160*/  UMOV UR11, 0x40000040 ;  /* 0x40000040000b7882 */ /* 0x000fc60000000000 */
[----:B------:R-:W-:Y:S02]  /*b170*/  FMNMX.FTZ R196, R156, R185, !PT ;  /* 0x000000b99cc47209 */ /* 0x000fe40007810000 */
[----:B------:R-:W-:Y:S02]  /*b180*/  R2UR UR10, R218 ;  /* 0x00000000da0a72ca */ /* 0x000fe400000e0000 */
        /* <DEDUP_REMOVED lines=30> */
[----:B------:R-:W0:Y:S01]  /*b370*/  MUFU.EX2 R186, R202 ;  /* 0x000000ca00ba7308 */ /* 0x000e220000000800 */
        /* <DEDUP_REMOVED lines=18> */
[----:B------:R-:W-:Y:S01]  /*b4a0*/  MUFU.EX2 R201, R201 ;  /* 0x000000c900c97308 */ /* 0x000fe20000000800 */
[----:B0-----:R-:W-:Y:S01]  /*b4b0*/  FMUL.FTZ R24, R24, R186 ;  /* 0x000000ba18187220 */ /* 0x001fe20000410000 */
[----:B------:R-:W-:Y:S01]  /*b4c0*/  FMNMX.FTZ R153, R179, R152, !PT ;  /* 0x00000098b3997209 */ /* 0x000fe20007810000 */
[-C--:B------:R-:W-:Y:S01]  /*b4d0*/  FMUL.FTZ R25, R25, R186.reuse ;  /* 0x000000ba19197220 */ /* 0x080fe20000410000 */
[-C--:B------:R-:W-:Y:S01]  /*b4e0*/  FMUL.FTZ R28, R28, R186.reuse ;  /* 0x000000ba1c1c7220 */ /* 0x080fe20000410000 */
[-C--:B------:R-:W-:Y:S01]  /*b4f0*/  FMUL.FTZ R29, R29, R186.reuse ;  /* 0x000000ba1d1d7220 */ /* 0x080fe20000410000 */
[----:B------:R-:W-:Y:S01]  /*b500*/  FMNMX.FTZ R152, R182, R153, !PT ;  /* 0x00000099b6987209 */ /* 0x000fe20007810000 */
[-C--:B------:R-:W-:Y:S01]  /*b510*/  FMUL.FTZ R32, R32, R186.reuse ;  /* 0x000000ba20207220 */ /* 0x080fe20000410000 */
[----:B------:R-:W-:Y:S01]  /*b520*/  MUFU.EX2 R196, R196 ;  /* 0x000000c400c47308 */ /* 0x000fe20000000800 */
[----:B------:R-:W-:Y:S01]  /*b530*/  FMUL.FTZ R33, R33, R186 ;  /* 0x000000ba21217220 */ /* 0x000fe20000410000 */
[----:B------:R-:W-:Y:S01]  /*b540*/  FMNMX.FTZ R152, R183, R152, !PT ;  /* 0x00000098b7987209 */ /* 0x000fe20007810000 */
[-C--:B------:R-:W-:Y:S01]  /*b550*/  FMUL.FTZ R36, R36, R186.reuse ;  /* 0x000000ba24247220 */ /* 0x080fe20000410000 */
[-C--:B------:R-:W-:Y:S01]  /*b560*/  FMUL.FTZ R37, R37, R186.reuse ;  /* 0x000000ba25257220 */ /* 0x080fe20000410000 */
[-C--:B------:R-:W-:Y:S01]  /*b570*/  FMUL.FTZ R40, R40, R186.reuse ;  /* 0x000000ba28287220 */ /* 0x080fe20000410000 */
[-C--:B------:R-:W-:Y:S01]  /*b580*/  FMUL.FTZ R41, R41, R186.reuse ;  /* 0x000000ba29297220 */ /* 0x080fe20000410000 */
[----:B------:R-:W0:Y:S01]  /*b590*/  SHFL.BFLY PT, R153, R152, 0x2, 0x1f ;  /* 0x0c401f0098997f89 */ /* 0x000e2200000e0000 */
        /* <DEDUP_REMOVED lines=23> */
[----:B0-----:R-:W-:Y:S01]  /*b710*/  FMNMX.FTZ R153, R152, R153, !PT ;  /* 0x0000009998997209 */ /* 0x001fe20007810000 */
[----:B------:R-:W0:Y:S01]  /*b720*/  MUFU.EX2 R205, R205 ;  /* 0x000000cd00cd7308 */ /* 0x000e220000000800 */
[-C--:B------:R-:W-:Y:S01]  /*b730*/  FMUL.FTZ R84, R84, R186.reuse ;  /* 0x000000ba54547220 */ /* 0x080fe20000410000 */
[-C--:B------:R-:W-:Y:S01]  /*b740*/  FMUL.FTZ R85, R85, R186.reuse ;  /* 0x000000ba55557220 */ /* 0x080fe20000410000 */
[-C--:B------:R-:W-:Y:S01]  /*b750*/  FMUL.FTZ R88, R88, R186.reuse ;  /* 0x000000ba58587220 */ /* 0x080fe20000410000 */
[----:B------:R-:W1:Y:S01]  /*b760*/  SHFL.BFLY PT, R168, R153, 0x1, 0x1f ;  /* 0x0c201f0099a87f89 */ /* 0x000e6200000e0000 */
        /* <DEDUP_REMOVED lines=23> */
[----:B-1----:R-:W-:Y:S01]  /*b8e0*/  FMNMX.FTZ R168, R153, R168, !PT ;  /* 0x000000a899a87209 */ /* 0x002fe20007810000 */
[----:B------:R-:W-:Y:S01]  /*b8f0*/  FFMA.FTZ R153, R181, UR6, -R210 ;  /* 0x00000006b5997c23 */ /* 0x000fe200080108d2 */
[-C--:B------:R-:W-:Y:S01]  /*b900*/  FMUL.FTZ R128, R128, R186.reuse ;  /* 0x000000ba80807220 */ /* 0x080fe20000410000 */
[-C--:B------:R-:W-:Y:S01]  /*b910*/  FMUL.FTZ R129, R129, R186.reuse ;  /* 0x000000ba81817220 */ /* 0x080fe20000410000 */
[----:B------:R-:W-:Y:S01]  /*b920*/  MUFU.EX2 R169, R169 ;  /* 0x000000a900a97308 */ /* 0x000fe20000000800 */
[----:B------:R-:W-:Y:S01]  /*b930*/  FADD.FTZ R152, -R168, R209 ;  /* 0x000000d1a8987221 */ /* 0x000fe20000010100 */
[-C--:B------:R-:W-:Y:S01]  /*b940*/  FMUL.FTZ R132, R132, R186.reuse ;  /* 0x000000ba84847220 */ /* 0x080fe20000410000 */
[-C--:B------:R-:W-:Y:S01]  /*b950*/  FMUL.FTZ R133, R133, R186.reuse ;  /* 0x000000ba85857220 */ /* 0x080fe20000410000 */
[-C--:B------:R-:W-:Y:S01]  /*b960*/  FMUL.FTZ R136, R136, R186.reuse ;  /* 0x000000ba88887220 */ /* 0x080fe20000410000 */
[----:B------:R-:W-:Y:S01]  /*b970*/  FMUL.FTZ R181, R152, UR6 ;  /* 0x0000000698b57c20 */ /* 0x000fe20008410000 */
[----:B------:R-:W-:Y:S01]  /*b980*/  FMUL.FTZ R152, R168, UR6 ;  /* 0x00000006a8987c20 */ /* 0x000fe20008410000 */
[-C--:B------:R-:W-:Y:S01]  /*b990*/  FMUL.FTZ R137, R137, R186.reuse ;  /* 0x000000ba89897220 */ /* 0x080fe20000410000 */
[----:B------:R0:W-:Y:S01]  /*b9a0*/  MUFU.EX2 R209, R153 ;  /* 0x0000009900d17308 */ /* 0x0001e20000000800 */
[----:B------:R-:W-:Y:S01]  /*b9b0*/  FMUL.FTZ R140, R140, R186 ;  /* 0x000000ba8c8c7220 */ /* 0x000fe20000410000 */
[----:B------:R-:W-:Y:S01]  /*b9c0*/  FFMA.FTZ R210, R154, UR6, -R152 ;  /* 0x000000069ad27c23 */ /* 0x000fe20008010898 */
[----:B------:R-:W-:-:S02]  /*b9d0*/  VIADD R154, R195, 0x38840 ;  /* 0x00038840c39a7836 */ /* 0x000fc40000000000 */
[--C-:B------:R-:W-:Y:S01]  /*b9e0*/  FFMA.FTZ R213, R155, UR6, -R152.reuse ;  /* 0x000000069bd57c23 */ /* 0x100fe20008010898 */
[--C-:B------:R-:W-:Y:S01]  /*b9f0*/  FFMA.FTZ R212, R158, UR6, -R152.reuse ;  /* 0x000000069ed47c23 */ /* 0x100fe20008010898 */
[--C-:B------:R-:W-:Y:S01]  /*ba00*/  FFMA.FTZ R215, R159, UR6, -R152.reuse ;  /* 0x000000069fd77c23 */ /* 0x100fe20008010898 */
[----:B------:R-:W-:Y:S01]  /*ba10*/  FFMA.FTZ R214, R162, UR6, -R152 ;  /* 0x00000006a2d67c23 */ /* 0x000fe20008010898 */
[----:B------:R-:W1:Y:S01]  /*ba20*/  MUFU.EX2 R181, R181 ;  /* 0x000000b500b57308 */ /* 0x000e620000000800 */
[----:B0-----:R-:W-:Y:S01]  /*ba30*/  @!P1 IMAD R153, R211, 0x40, R192 ;  /* 0x00000040d3999824 */ /* 0x001fe200078e02c0 */
[----:B------:R-:W-:Y:S01]  /*ba40*/  PRMT R154, R197, 0x654, R154 ;  /* 0x00000654c59a7816 */ /* 0x000fe2000000009a */
[--C-:B------:R-:W-:Y:S01]  /*ba50*/  FFMA.FTZ R217, R163, UR6, -R152.reuse ;  /* 0x00000006a3d97c23 */ /* 0x100fe20008010898 */
[----:B------:R-:W-:Y:S01]  /*ba60*/  FFMA.FTZ R216, R166, UR6, -R152 ;  /* 0x00000006a6d87c23 */ /* 0x000fe20008010898 */
[----:B------:R-:W-:Y:S02]  /*ba70*/  @!P1 IMAD R153, R153, 0x4, R198 ;  /* 0x0000000499999824 */ /* 0x000fe400078e02c6 */
[--C-:B------:R-:W-:Y:S01]  /*ba80*/  FFMA.FTZ R219, R167, UR6, -R152.reuse ;  /* 0x00000006a7db7c23 */ /* 0x100fe20008010898 */
[--C-:B------:R-:W-:Y:S01]  /*ba90*/  FFMA.FTZ R170, R170, UR6, -R152.reuse ;  /* 0x00000006aaaa7c23 */ /* 0x100fe20008010898 */
[--C-:B------:R-:W-:Y:S01]  /*baa0*/  FFMA.FTZ R171, R171, UR6, -R152.reuse ;  /* 0x00000006abab7c23 */ /* 0x100fe20008010898 */
[--C-:B------:R-:W-:Y:S01]  /*bab0*/  FFMA.FTZ R174, R174, UR6, -R152.reuse ;  /* 0x00000006aeae7c23 */ /* 0x100fe20008010898 */
[--C-:B------:R-:W-:Y:S01]  /*bac0*/  FFMA.FTZ R175, R175, UR6, -R152.reuse ;  /* 0x00000006afaf7c23 */ /* 0x100fe20008010898 */
[----:B------:R0:W-:Y:S01]  /*bad0*/  SYNCS.ARRIVE.TRANS64.RED.A1T0 RZ, [R154+URZ], RZ ;  /* 0x000000ff9aff79a7 */ /* 0x0001e2000810043f */
[--C-:B------:R-:W-:Y:S01]  /*bae0*/  FFMA.FTZ R178, R178, UR6, -R152.reuse ;  /* 0x00000006b2b27c23 */ /* 0x100fe20008010898 */
[--C-:B------:R-:W-:Y:S01]  /*baf0*/  FFMA.FTZ R179, R179, UR6, -R152.reuse ;  /* 0x00000006b3b37c23 */ /* 0x100fe20008010898 */
[--C-:B------:R-:W-:Y:S01]  /*bb00*/  FFMA.FTZ R182, R182, UR6, -R152.reuse ;  /* 0x00000006b6b67c23 */ /* 0x100fe20008010898 */
[----:B------:R-:W-:Y:S01]  /*bb10*/  FFMA.FTZ R183, R183, UR6, -R152 ;  /* 0x00000006b7b77c23 */ /* 0x000fe20008010898 */
[----:B------:R-:W-:Y:S01]  /*bb20*/  @!P1 STS [R153+0x38400], R186 ;  /* 0x038400ba99009388 */ /* 0x000fe20000000800 */
[----:B------:R-:W-:Y:S01]  /*bb30*/  MUFU.EX2 R210, R210 ;  /* 0x000000d200d27308 */ /* 0x000fe20000000800 */
[----:B------:R-:W-:Y:S01]  /*bb40*/  F2FP.BF16.F32.PACK_AB R152, R196, R201 ;  /* 0x000000c9c498723e */ /* 0x000fe200000010ff */
[-C--:B-1----:R-:W-:Y:S01]  /*bb50*/  FMUL.FTZ R26, R26, R181.reuse ;  /* 0x000000b51a1a7220 */ /* 0x082fe20000410000 */
[----:B------:R1:W-:Y:S01]  /*bb60*/  @!P1 STS [R153+0x38420], R181 ;  /* 0x038420b599009388 */ /* 0x0003e20000000800 */
[----:B0-----:R-:W-:Y:S01]  /*bb70*/  F2FP.BF16.F32.PACK_AB R154, R203, R202 ;  /* 0x000000cacb9a723e */ /* 0x001fe200000010ff */
[-C--:B------:R-:W-:Y:S01]  /*bb80*/  FMUL.FTZ R27, R27, R181.reuse ;  /* 0x000000b51b1b7220 */ /* 0x080fe20000410000 */
[----:B------:R-:W-:Y:S01]  /*bb90*/  F2FP.BF16.F32.PACK_AB R158, R207, R206 ;  /* 0x000000cecf9e723e */ /* 0x000fe200000010ff */
[-C--:B------:R-:W-:Y:S01]  /*bba0*/  FMUL.FTZ R30, R30, R181.reuse ;  /* 0x000000b51e1e7220 */ /* 0x080fe20000410000 */
[----:B------:R-:W1:Y:S01]  /*bbb0*/  MUFU.EX2 R213, R213 ;  /* 0x000000d500d57308 */ /* 0x000e620000000800 */
        /* <DEDUP_REMOVED lines=82> */
[----:B------:R-:W-:Y:S01]  /*c0e0*/  FMUL.FTZ R151, R151, R181 ;  /* 0x000000b597977220 */ /* 0x000fe20000410000 */
[----:B------:R1:W-:Y:S01]  /*c0f0*/  STSM.16.M88.4 [R188+0x36400], R152 ;  /* 0x03640098bc007844 */ /* 0x0003e20000000200 */
[----:B------:R-:W-:-:S02]  /*c100*/  VIADD R211, R218, 0x80 ;  /* 0x00000080dad37836 */ /* 0x000fc40000000000 */
[----:B------:R-:W-:Y:S01]  /*c110*/  FFMA.FTZ R21, R186, R21, R201 ;  /* 0x00000015ba157223 */ /* 0x000fe200000100c9 */
[----:B------:R-:W-:Y:S01]  /*c120*/  FFMA.FTZ R20, R181, R20, R210 ;  /* 0x00000014b5147223 */ /* 0x000fe200000100d2 */
[----:B------:R-:W-:Y:S01]  /*c130*/  MUFU.EX2 R174, R174 ;  /* 0x000000ae00ae7308 */ /* 0x000fe20000000800 */
[----:B------:R1:W-:Y:S01]  /*c140*/  STSM.16.M88.4 [R190], R156 ;  /* 0x0000009cbe007844 */ /* 0x0003e20000000200 */
        /* <DEDUP_REMOVED lines=15> */
[----:B------:R-:W0:Y:S01]  /*c240*/  MUFU.EX2 R177, R177 ;  /* 0x000000b100b17308 */ /* 0x000e220000000800 */
[----:B--2---:R-:W-:Y:S01]  /*c250*/  F2FP.BF16.F32.PACK_AB R163, R175, R174 ;  /* 0x000000aeafa3723e */ /* 0x004fe200000010ff */
[----:B------:R-:W-:Y:S01]  /*c260*/  FADD.FTZ R207, R207, R206 ;  /* 0x000000cecfcf7221 */ /* 0x000fe20000010000 */
[----:B------:R-:W-:-:S03]  /*c270*/  FADD.FTZ R219, R219, R216 ;  /* 0x000000d8dbdb7221 */ /* 0x000fc60000010000 */
[----:B------:R1:W-:Y:S01]  /*c280*/  STSM.16.M88.4 [R187], R160 ;  /* 0x000000a0bb007844 */ /* 0x0003e20000000200 */
[----:B------:R-:W-:Y:S01]  /*c290*/  FADD.FTZ R208, R208, R207 ;  /* 0x000000cfd0d07221 */ /* 0x000fe20000010000 */
[----:B------:R-:W2:Y:S01]  /*c2a0*/  MUFU.EX2 R180, R180 ;  /* 0x000000b400b47308 */ /* 0x000ea20000000800 */
[----:B------:R-:W-:Y:S02]  /*c2b0*/  FADD.FTZ R170, R170, R219 ;  /* 0x000000dbaaaa7221 */ /* 0x000fe40000010000 */
[----:B------:R-:W-:Y:S02]  /*c2c0*/  FADD.FTZ R169, R169, R208 ;  /* 0x000000d0a9a97221 */ /* 0x000fe40000010000 */
[----:B------:R-:W-:Y:S02]  /*c2d0*/  FADD.FTZ R171, R171, R170 ;  /* 0x000000aaabab7221 */ /* 0x000fe40000010000 */
[----:B------:R-:W-:Y:S01]  /*c2e0*/  FADD.FTZ R172, R172, R169 ;  /* 0x000000a9acac7221 */ /* 0x000fe20000010000 */
[----:B------:R-:W-:Y:S01]  /*c2f0*/  MUFU.EX2 R178, R178 ;  /* 0x000000b200b27308 */ /* 0x000fe20000000800 */
[----:B0-----:R-:W-:Y:S01]  /*c300*/  F2FP.BF16.F32.PACK_AB R164, R177, R176 ;  /* 0x000000b0b1a4723e */ /* 0x001fe200000010ff */
[----:B------:R-:W-:Y:S01]  /*c310*/  FADD.FTZ R174, R174, R171 ;  /* 0x000000abaeae7221 */ /* 0x000fe20000010000 */
[----:B------:R-:W-:-:S03]  /*c320*/  FADD.FTZ R173, R173, R172 ;  /* 0x000000acadad7221 */ /* 0x000fc60000010000 */
[----:B------:R-:W-:Y:S01]  /*c330*/  FADD.FTZ R175, R175, R174 ;  /* 0x000000aeafaf7221 */ /* 0x000fe20000010000 */
[----:B------:R-:W-:Y:S01]  /*c340*/  FADD.FTZ R176, R176, R173 ;  /* 0x000000adb0b07221 */ /* 0x000fe20000010000 */
[----:B------:R-:W0:Y:S01]  /*c350*/  MUFU.EX2 R179, R179 ;  /* 0x000000b300b37308 */ /* 0x000e220000000800 */
[----:B--2---:R-:W-:Y:S02]  /*c360*/  F2FP.BF16.F32.PACK_AB R166, R209, R180 ;  /* 0x000000b4d1a6723e */ /* 0x004fe400000010ff */
[----:B------:R-:W-:-:S04]  /*c370*/  FADD.FTZ R177, R177, R176 ;  /* 0x000000b0b1b17221 */ /* 0x000fc80000010000 */
[----:B------:R-:W-:Y:S01]  /*c380*/  FADD.FTZ R180, R180, R177 ;  /* 0x000000b1b4b47221 */ /* 0x000fe20000010000 */
[----:B------:R-:W2:Y:S03]  /*c390*/  MUFU.EX2 R182, R182 ;  /* 0x000000b600b67308 */ /* 0x000ea60000000800 */
[----:B------:R-:W-:-:S05]  /*c3a0*/  FADD.FTZ R21, R209, R180 ;  /* 0x000000b4d1157221 */ /* 0x000fca0000010000 */
[----:B------:R-:W3:Y:S01]  /*c3b0*/  MUFU.EX2 R183, R183 ;  /* 0x000000b700b77308 */ /* 0x000ee20000000800 */
[----:B0-----:R-:W-:Y:S01]  /*c3c0*/  F2FP.BF16.F32.PACK_AB R165, R179, R178 ;  /* 0x000000b2b3a5723e */ /* 0x001fe200000010ff */
[----:B------:R-:W-:-:S04]  /*c3d0*/  FADD.FTZ R178, R178, R175 ;  /* 0x000000afb2b27221 */ /* 0x000fc80000010000 */
[----:B------:R-:W-:-:S04]  /*c3e0*/  FADD.FTZ R179, R179, R178 ;  /* 0x000000b2b3b37221 */ /* 0x000fc80000010000 */
[----:B--2---:R-:W-:Y:S01]  /*c3f0*/  FADD.FTZ R20, R182, R179 ;  /* 0x000000b3b6147221 */ /* 0x004fe20000010000 */
[----:B---3--:R-:W-:-:S03]  /*c400*/  F2FP.BF16.F32.PACK_AB R167, R183, R182 ;  /* 0x000000b6b7a7723e */ /* 0x008fc600000010ff */
[----:B------:R-:W-:Y:S02]  /*c410*/  FADD.FTZ R20, R183, R20 ;  /* 0x00000014b7147221 */ /* 0x000fe40000010000 */
[----:B------:R1:W-:Y:S01]  /*c420*/  STSM.16.M88.4 [R189], R164 ;  /* 0x000000a4bd007844 */ /* 0x0003e20000000200 */
[----:B------:R-:W-:-:S06]  /*c430*/  WARPGROUP.ARRIVE ;  /* 0x00000000000079c5 */ /* 0x000fcc0000000000 */
        /* <DEDUP_REMOVED lines=32> */
.L_x_7477:
        /* <DEDUP_REMOVED lines=9> */
.L_x_7467:
[----:B------:R-:W2:Y:S01]  /*c6d0*/  SHFL.BFLY PT, R0, R21, 0x2, 0x1f ;  /* 0x0c401f0015007f89 */ /* 0x000ea200000e0000 */
[----:B------:R-:W-:Y:S08]  /*c6e0*/  BAR.ARV 0x8, 0x100 ;  /* 0x0204000000007b1d */ /* 0x000ff00000002000 */
[----:B------:R-:W-:Y:S01]  /*c6f0*/  BAR.SYNC.DEFER_BLOCKING 0xf, 0x100 ;  /* 0x03c4000000007b1d */ /* 0x000fe20000010000 */
[----:B------:R-:W-:Y:S01]  /*c700*/  ISETP.NE.AND P0, PT, R194, RZ, PT ;  /* 0x000000ffc200720c */ /* 0x000fe20003f05270 */
[----:B------:R-:W-:Y:S01]  /*c710*/  IMAD.U32 R8, RZ, RZ, UR6 ;  /* 0x00000006ff087e24 */ /* 0x000fe2000f8e00ff */
[----:B------:R-:W-:-:S03]  /*c720*/  LEA R7, R22, R192, 0x6 ;  /* 0x000000c016077211 */ /* 0x000fc600078e30ff */
[----:B------:R-:W3:Y:S01]  /*c730*/  SHFL.BFLY PT, R5, R20, 0x2, 0x1f ;  /* 0x0c401f0014057f89 */ /* 0x000ee200000e0000 */
[----:B--2---:R-:W-:-:S07]  /*c740*/  FADD.FTZ R2, R0, R21 ;  /* 0x0000001500027221 */ /* 0x004fce0000010000 */
[----:B------:R-:W-:Y:S01]  /*c750*/  @!P0 IMAD R198, R7, 0x4, R198 ;  /* 0x0000000407c68824 */ /* 0x000fe200078e02c6 */
[----:B------:R-:W2:Y:S01]  /*c760*/  SHFL.BFLY PT, R3, R2, 0x1, 0x1f ;  /* 0x0c201f0002037f89 */ /* 0x000ea200000e0000 */
[----:B---3--:R-:W-:-:S05]  /*c770*/  FADD.FTZ R5, R5, R20 ;  /* 0x0000001405057221 */ /* 0x008fca0000010000 */
[----:B------:R-:W3:Y:S01]  /*c780*/  SHFL.BFLY PT, R0, R5, 0x1, 0x1f ;  /* 0x0c201f0005007f89 */ /* 0x000ee200000e0000 */
[----:B--2---:R-:W-:Y:S01]  /*c790*/  FADD.FTZ R4, R2, R3 ;  /* 0x0000000302047221 */ /* 0x004fe20000010000 */
[----:B------:R-:W-:Y:S02]  /*c7a0*/  IMAD.MOV.U32 R3, RZ, RZ, RZ ;  /* 0x000000ffff037224 */ /* 0x000fe400078e00ff */
[----:B------:R-:W-:Y:S02]  /*c7b0*/  IMAD.MOV.U32 R2, RZ, RZ, -0x800000 ;  /* 0xff800000ff027424 */ /* 0x000fe400078e00ff */
[----:B------:R-:W-:-:S13]  /*c7c0*/  FSETP.NE.FTZ.AND P1, PT, R4, RZ, PT ;  /* 0x000000ff0400720b */ /* 0x000fda0003f35000 */
[----:B------:R-:W2:Y:S01]  /*c7d0*/  @P1 MUFU.RCP R3, R4 ;  /* 0x0000000400031308 */ /* 0x000ea20000001000 */
[----:B---3--:R-:W-:Y:S01]  /*c7e0*/  FADD.FTZ R6, R5, R0 ;  /* 0x0000000005067221 */ /* 0x008fe20000010000 */
[----:B------:R-:W-:-:S04]  /*c7f0*/  IMAD.MOV.U32 R0, RZ, RZ, RZ ;  /* 0x000000ffff007224 */ /* 0x000fc800078e00ff */
[----:B------:R-:W-:Y:S02]  /*c800*/  FSETP.NE.FTZ.AND P2, PT, R6, RZ, PT ;  /* 0x000000ff0600720b */ /* 0x000fe40003f55000 */
[----:B------:R3:W4:Y:S01]  /*c810*/  @P1 MUFU.LG2 R5, R4 ;  /* 0x0000000400051308 */ /* 0x0007220000000c00 */
[----:B--2---:R2:W-:Y:S01]  /*c820*/  @!P0 STS [R198+0x38400], R3 ;  /* 0x03840003c6008388 */ /* 0x0045e20000000800 */
[----:B---3--:R-:W-:Y:S02]  /*c830*/  IMAD.MOV.U32 R4, RZ, RZ, -0x800000 ;  /* 0xff800000ff047424 */ /* 0x008fe400078e00ff */
[----:B------:R-:W-:-:S07]  /*c840*/  FMUL.FTZ R24, R24, R3 ;  /* 0x0000000318187220 */ /* 0x000fce0000410000 */
[----:B------:R-:W3:Y:S01]  /*c850*/  @P2 MUFU.RCP R0, R6 ;  /* 0x0000000600002308 */ /* 0x000ee20000001000 */
[----:B------:R-:W-:Y:S01]  /*c860*/  @P2 FMUL.FTZ R8, R8, 0.69314718246459960938 ;  /* 0x3f31721808082820 */ /* 0x000fe20000410000 */
[-C--:B------:R-:W-:Y:S01]  /*c870*/  FMUL.FTZ R25, R25, R3.reuse ;  /* 0x0000000319197220 */ /* 0x080fe20000410000 */
[-C--:B------:R-:W-:Y:S01]  /*c880*/  FMUL.FTZ R28, R28, R3.reuse ;  /* 0x000000031c1c7220 */ /* 0x080fe20000410000 */
[-C--:B------:R-:W-:Y:S01]  /*c890*/  FMUL.FTZ R29, R29, R3.reuse ;  /* 0x000000031d1d7220 */ /* 0x080fe20000410000 */
[----:B----4-:R-:W-:Y:S01]  /*c8a0*/  @P1 FMUL.FTZ R5, R5, 0.69314718246459960938 ;  /* 0x3f31721805051820 */ /* 0x010fe20000410000 */
[-C--:B------:R-:W-:Y:S01]  /*c8b0*/  FMUL.FTZ R32, R32, R3.reuse ;  /* 0x0000000320207220 */ /* 0x080fe20000410000 */
[-C--:B------:R-:W-:Y:S01]  /*c8c0*/  FMUL.FTZ R33, R33, R3.reuse ;  /* 0x0000000321217220 */ /* 0x080fe20000410000 */
[----:B------:R4:W5:Y:S01]  /*c8d0*/  @P2 MUFU.LG2 R7, R6 ;  /* 0x0000000600072308 */ /* 0x0009620000000c00 */
        /* <DEDUP_REMOVED lines=8> */
[----:B---3--:R2:W-:Y:S01]  /*c960*/  @!P0 STS [R198+0x38420], R0 ;  /* 0x03842000c6008388 */ /* 0x0085e20000000800 */
[----:B----4-:R-:W-:-:S02]  /*c970*/  IMAD.U32 R6, RZ, RZ, UR6 ;  /* 0x00000006ff067e24 */ /* 0x010fc4000f8e00ff */
[-C--:B------:R-:W-:Y:S01]  /*c980*/  FMUL.FTZ R52, R52, R3.reuse ;  /* 0x0000000334347220 */ /* 0x080fe20000410000 */
[-C--:B------:R-:W-:Y:S01]  /*c990*/  FMUL.FTZ R53, R53, R3.reuse ;  /* 0x0000000335357220 */ /* 0x080fe20000410000 */
[-C--:B------:R-:W-:Y:S01]  /*c9a0*/  FMUL.FTZ R56, R56, R3.reuse ;  /* 0x0000000338387220 */ /* 0x080fe20000410000 */
[----:B------:R-:W-:Y:S01]  /*c9b0*/  @P1 FMUL.FTZ R6, R6, 0.69314718246459960938 ;  /* 0x3f31721806061820 */ /* 0x000fe20000410000 */
[-C--:B------:R-:W-:Y:S01]  /*c9c0*/  FMUL.FTZ R57, R57, R3.reuse ;  /* 0x0000000339397220 */ /* 0x080fe20000410000 */
[-C--:B------:R-:W-:Y:S01]  /*c9d0*/  FMUL.FTZ R60, R60, R3.reuse ;  /* 0x000000033c3c7220 */ /* 0x080fe20000410000 */
[----:B-----5:R-:W-:Y:S01]  /*c9e0*/  @P2 FMUL.FTZ R7, R7, 0.69314718246459960938 ;  /* 0x3f31721807072820 */ /* 0x020fe20000410000 */
        /* <DEDUP_REMOVED lines=112> */
[----:B--2---:R-:W-:Y:S06]  /*d0f0*/  BAR.ARV 0xe, 0x100 ;  /* 0x0384000000007b1d */ /* 0x004fec0000002000 */
.L_x_7436:
[----:B------:R-:W-:Y:S05]  /*d100*/  @P0 BRA `(.L_x_7479) ;  /* 0x0000002400080947 */ /* 0x000fea0003800000 */
[----:B------:R-:W2:Y:S01]  /*d110*/  LDL R156, [R1] ;  /* 0x00000000019c7983 */ /* 0x000ea20000100800 */
[----:B------:R-:W3:Y:S01]  /*d120*/  S2UR UR5, SR_CgaCtaId ;  /* 0x00000000000579c3 */ /* 0x000ee20000008800 */
[----:B------:R-:W-:Y:S01]  /*d130*/  UMOV UR4, 0x400 ;  /* 0x0000040000047882 */ /* 0x000fe20000000000 */
[----:B------:R-:W4:Y:S06]  /*d140*/  S2R R0, SR_TID.X ;  /* 0x0000000000007919 */ /* 0x000f2c0000002100 */
[----:B------:R-:W5:Y:S08]  /*d150*/  S2UR UR6, SR_CTAID.Y ;  /* 0x00000000000679c3 */ /* 0x000f700000002600 */
[----:B------:R-:W5:Y:S08]  /*d160*/  LDC R10, c[0x0][0xd50] ;  /* 0x00035400ff0a7b82 */ /* 0x000f700000000800 */
[----:B------:R-:W0:Y:S01]  /*d170*/  LDC R6, c[0x0][0xce8] ;  /* 0x00033a00ff067b82 */ /* 0x000e220000000800 */
[----:B---3--:R-:W-:-:S04]  /*d180*/  ULEA UR4, UR5, UR4, 0x18 ;  /* 0x0000000405047291 */ /* 0x008fc8000f8ec03f */
[----:B------:R-:W-:-:S04]  /*d190*/  UIADD3 UR4, UR4, 0x38820, URZ ;  /* 0x0003882004047890 */ /* 0x000fc8000fffe03f */
[----:B------:R-:W-:Y:S01]  /*d1a0*/  UPRMT UR4, URZ, 0x654, UR4 ;  /* 0x000006543f047896 */ /* 0x000fe20008000004 */
[----:B------:R-:W-:Y:S01]  /*d1b0*/  BAR.SYNC.DEFER_BLOCKING 0x1, 0x100 ;  /* 0x0044000000007b1d */ /* 0x000fe20000010000 */
[----:B----4-:R-:W-:-:S05]  /*d1c0*/  VIADD R20, R0, 0xffffff80 ;  /* 0xffffff8000147836 */ /* 0x010fca0000000000 */
[----:B------:R-:W-:-:S04]  /*d1d0*/  SHF.R.S32.HI R21, RZ, 0x1f, R20 ;  /* 0x0000001fff157819 */ /* 0x000fc80000011414 */
[----:B------:R-:W-:-:S04]  /*d1e0*/  LEA.HI R9, R21, R20, RZ, 0x7 ;  /* 0x0000001415097211 */ /* 0x000fc800078f38ff */
[----:B------:R-:W-:Y:S02]  /*d1f0*/  SHF.R.S32.HI R0, RZ, 0x7, R9 ;  /* 0x00000007ff007819 */ /* 0x000fe40000011409 */
[----:B------:R-:W-:Y:S02]  /*d200*/  LOP3.LUT R5, R9, 0xffffff80, RZ, 0xc0, !PT ;  /* 0xffffff8009057812 */ /* 0x000fe400078ec0ff */
[----:B0-----:R-:W-:Y:S01]  /*d210*/  ISETP.NE.AND P1, PT, R6, 0x1, PT ;  /* 0x000000010600780c */ /* 0x001fe20003f25270 */
[----:B------:R-:W0:Y:S02]  /*d220*/  SHFL.IDX PT, R7, R0, RZ, 0x1f ;  /* 0x00001fff00077589 */ /* 0x000e2400000e0000 */
[----:B------:R-:W-:Y:S01]  /*d230*/  IMAD.IADD R8, R20, 0x1, -R5 ;  /* 0x0000000114087824 */ /* 0x000fe200078e0a05 */
[----:B------:R-:W-:Y:S04]  /*d240*/  SYNCS.ARRIVE.TRANS64.RED.A1T0 RZ, [UR4], RZ ;  /* 0x000000ffffff79a7 */ /* 0x000fe80008100404 */
[----:B------:R-:W-:-:S02]  /*d250*/  SHF.R.S32.HI R155, RZ, 0x1f, R8 ;  /* 0x0000001fff9b7819 */ /* 0x000fc40000011408 */
[----:B0-----:R-:W-:Y:S02]  /*d260*/  ISETP.NE.AND P0, PT, R7, RZ, PT ;  /* 0x000000ff0700720c */ /* 0x001fe40003f05270 */
[----:B------:R-:W-:-:S04]  /*d270*/  LEA.HI R7, R155, R8, RZ, 0x2 ;  /* 0x000000089b077211 */ /* 0x000fc800078f10ff */
[----:B------:R-:W-:Y:S02]  /*d280*/  SHF.R.S32.HI R154, RZ, 0x2, R7 ;  /* 0x00000002ff9a7819 */ /* 0x000fe40000011407 */
[----:B--2---:R-:W-:-:S13]  /*d290*/  R2UR UR7, R156 ;  /* 0x000000009c0772ca */ /* 0x004fda00000e0000 */
[----:B------:R-:W-:-:S04]  /*d2a0*/  IMAD R3, RZ, RZ, -UR7 ;  /* 0x80000007ff037e24 */ /* 0x000fc8000f8e02ff */
[----:B-----5:R-:W-:Y:S01]  /*d2b0*/  IMAD R3, R10, R3, UR6 ;  /* 0x000000060a037e24 */ /* 0x020fe2000f8e0203 */
[----:B------:R-:W-:-:S04]  /*d2c0*/  USHF.R.S32.HI UR6, URZ, 0x1f, UR7 ;  /* 0x0000001f3f067899 */ /* 0x000fc80008011407 */
[----:B------:R-:W-:Y:S01]  /*d2d0*/  SHF.R.S32.HI R5, RZ, 0x1f, R3 ;  /* 0x0000001fff057819 */ /* 0x000fe20000011403 */
[----:B------:R-:W-:Y:S07]  /*d2e0*/  @P0 BRA `(.L_x_7480) ;  /* 0x0000000400480947 */ /* 0x000fee0003800000 */
[----:B------:R-:W0:Y:S01]  /*d2f0*/  LDC R16, c[0x0][0xce8] ;  /* 0x00033a00ff107b82 */ /* 0x000e220000000800 */
[----:B------:R-:W-:Y:S01]  /*d300*/  LOP3.LUT R9, R9, 0xffffff80, RZ, 0xc0, !PT ;  /* 0xffffff8009097812 */ /* 0x000fe200078ec0ff */
[----:B------:R-:W2:Y:S01]  /*d310*/  S2R R22, SR_CTAID.X ;  /* 0x0000000000167919 */ /* 0x000ea20000002500 */
[----:B------:R-:W-:Y:S01]  /*d320*/  LEA.HI R11, R21, R20, RZ, 0x2 ;  /* 0x00000014150b7211 */ /* 0x000fe200078f10ff */
[----:B------:R-:W-:Y:S01]  /*d330*/  ULDC.64 UR4, c[0x0][0xcd0] ;  /* 0x0003340000047ab9 */ /* 0x000fe20000000a00 */
[----:B------:R-:W-:Y:S01]  /*d340*/  R2UR UR10, R156 ;  /* 0x000000009c0a72ca */ /* 0x000fe200000e0000 */
[C---:B------:R-:W-:Y:S01]  /*d350*/  IMAD.IADD R23, R20.reuse, 0x1, -R9 ;  /* 0x0000000114177824 */ /* 0x040fe200078e0a09 */
[----:B------:R-:W-:Y:S01]  /*d360*/  LOP3.LUT R11, R11, 0xfffffffc, RZ, 0xc0, !PT ;  /* 0xfffffffc0b0b7812 */ /* 0x000fe200078ec0ff */
[----:B------:R-:W3:Y:S03]  /*d370*/  S2UR UR7, SR_CTAID.Z ;  /* 0x00000000000779c3 */ /* 0x000ee60000002700 */
[----:B------:R-:W-:Y:S01]  /*d380*/  SHF.R.S32.HI R10, RZ, 0x1f, R23 ;  /* 0x0000001fff0a7819 */ /* 0x000fe20000011417 */
[----:B------:R-:W-:-:S03]  /*d390*/  IMAD.IADD R11, R20, 0x1, -R11 ;  /* 0x00000001140b7824 */ /* 0x000fc600078e0a0b */
[CC--:B-1----:R-:W-:Y:S01]  /*d3a0*/  LEA.HI R152, R10.reuse, R23.reuse, RZ, 0x2 ;  /* 0x000000170a987211 */ /* 0x0c2fe200078f10ff */
[----:B------:R-:W1:Y:S01]  /*d3b0*/  LDC.64 R18, c[0x0][0xcd8] ;  /* 0x00033600ff127b82 */ /* 0x000e620000000a00 */
[----:B------:R-:W-:Y:S01]  /*d3c0*/  LEA.HI R10, R10, R23, RZ, 0x5 ;  /* 0x000000170a0a7211 */ /* 0x000fe200078f28ff */
[----:B------:R-:W-:Y:S01]  /*d3d0*/  UIMAD.WIDE.U32 UR8, UR10, UR4, URZ ;  /* 0x000000040a0872a5 */ /* 0x000fe2000f8e003f */
[--C-:B------:R-:W-:Y:S01]  /*d3e0*/  SHF.R.S32.HI R9, RZ, 0x2, R152.reuse ;  /* 0x00000002ff097819 */ /* 0x100fe20000011498 */
[----:B------:R-:W-:Y:S01]  /*d3f0*/  UIMAD UR4, UR6, UR4, URZ ;  /* 0x00000004060472a4 */ /* 0x000fe2000f8e023f */
[----:B------:R-:W-:Y:S02]  /*d400*/  SHF.R.S32.HI R12, RZ, 0x1f, R152 ;  /* 0x0000001fff0c7819 */ /* 0x000fe40000011498 */
[----:B------:R-:W-:Y:S01]  /*d410*/  SHF.R.S32.HI R10, RZ, 0x5, R10 ;  /* 0x00000005ff0a7819 */ /* 0x000fe2000001140a */
[----:B------:R-:W-:Y:S01]  /*d420*/  UIMAD UR4, UR10, UR5, UR4 ;  /* 0x000000050a0472a4 */ /* 0x000fe2000f8e0204 */
[----:B0-----:R-:W-:-:S02]  /*d430*/  ISETP.NE.AND P0, PT, R16, 0x1, PT ;  /* 0x000000011000780c */ /* 0x001fc40003f05270 */
[----:B------:R-:W-:Y:S01]  /*d440*/  LEA.HI R12, R12, R9, RZ, 0x3 ;  /* 0x000000090c0c7211 */ /* 0x000fe200078f18ff */
[----:B------:R-:W-:Y:S01]  /*d450*/  UIADD3 UR4, UR9, UR4, URZ ;  /* 0x0000000409047290 */ /* 0x000fe2000fffe03f */
[----:B------:R-:W-:Y:S02]  /*d460*/  LOP3.LUT R152, R152, 0x7ffffffc, RZ, 0xc0, !PT ;  /* 0x7ffffffc98987812 */ /* 0x000fe400078ec0ff */
[----:B------:R-:W-:Y:S01]  /*d470*/  LOP3.LUT R12, R12, 0xfffffff8, RZ, 0xc0, !PT ;  /* 0xfffffff80c0c7812 */ /* 0x000fe200078ec0ff */
[----:B---3--:R-:W-:Y:S02]  /*d480*/  USHF.R.S32.HI UR5, URZ, 0x1f, UR7 ;  /* 0x0000001f3f057899 */ /* 0x008fe40008011407 */
[----:B------:R-:W-:Y:S02]  /*d490*/  IMAD.IADD R152, R23, 0x1, -R152 ;  /* 0x0000000117987824 */ /* 0x000fe400078e0a98 */
[----:B------:R-:W-:Y:S01]  /*d4a0*/  IMAD.IADD R9, R9, 0x1, -R12 ;  /* 0x0000000109097824 */ /* 0x000fe200078e0a0c */
[----:B------:R-:W-:Y:S01]  /*d4b0*/  LEA.HI R12, R11, R11, RZ, 0x1 ;  /* 0x0000000b0b0c7211 */ /* 0x000fe200078f08ff */
[----:B------:R-:W0:Y:S01]  /*d4c0*/  @P0 LDC R14, c[0x0][0xcec] ;  /* 0x00033b00ff0e0b82 */ /* 0x000e220000000800 */
[----:B------:R-:W-:-:S02]  /*d4d0*/  IMAD.SHL.U32 R152, R152, 0x2, RZ ;  /* 0x0000000298987824 */ /* 0x000fc400078e00ff */
[----:B------:R-:W-:Y:S01]  /*d4e0*/  LOP3.LUT R12, R12, 0x1ffffffe, RZ, 0xc0, !PT ;  /* 0x1ffffffe0c0c7812 */ /* 0x000fe200078ec0ff */
[----:B------:R-:W-:Y:S02]  /*d4f0*/  IMAD R153, R10, 0x10, R9 ;  /* 0x000000100a997824 */ /* 0x000fe400078e0209 */
[----:B------:R-:W-:Y:S02]  /*d500*/  IMAD.U32 R10, RZ, RZ, UR8 ;  /* 0x00000008ff0a7e24 */ /* 0x000fe4000f8e00ff */
[----:B------:R-:W3:Y:S01]  /*d510*/  @P0 LDC R17, c[0x0][0xcf0] ;  /* 0x00033c00ff110b82 */ /* 0x000ee20000000800 */
[----:B------:R-:W-:Y:S02]  /*d520*/  IMAD.IADD R12, R11, 0x1, -R12 ;  /* 0x000000010b0c7824 */ /* 0x000fe400078e0a0c */
[----:B------:R-:W-:Y:S01]  /*d530*/  IMAD.U32 R11, RZ, RZ, UR9 ;  /* 0x00000009ff0b7e24 */ /* 0x000fe2000f8e00ff */
[----:B------:R-:W-:Y:S01]  /*d540*/  MOV R11, UR4 ;  /* 0x00000004000b7c02 */ /* 0x000fe20008000f00 */
[----:B------:R-:W-:-:S02]  /*d550*/  IMAD R9, R12, 0x8, R153 ;  /* 0x000000080c097824 */ /* 0x000fc400078e0299 */
[----:B-1----:R-:W-:Y:S01]  /*d560*/  IMAD R12, R18, UR5, RZ ;  /* 0x00000005120c7c24 */ /* 0x002fe2000f8e02ff */
[----:B------:R-:W-:Y:S01]  /*d570*/  ULDC.64 UR4, c[0x0][0xce0] ;  /* 0x0003380000047ab9 */ /* 0x000fe20000000a00 */
[----:B--2---:R-:W-:Y:S02]  /*d580*/  IMAD R9, R22, 0x40, R9 ;  /* 0x0000004016097824 */ /* 0x004fe400078e0209 */
[----:B------:R-:W-:Y:S02]  /*d590*/  IMAD R15, R19, UR7, R12 ;  /* 0x00000007130f7c24 */ /* 0x000fe4000f8e020c */
[----:B------:R-:W-:Y:S02]  /*d5a0*/  IMAD.MOV.U32 R13, RZ, RZ, R9 ;  /* 0x000000ffff0d7224 */ /* 0x000fe400078e0009 */
        /* <DEDUP_REMOVED lines=8> */
[----:B------:R-:W-:-:S03]  /*d630*/  IADD3 R10, P0, R13, R10, RZ ;  /* 0x0000000a0d0a7210 */ /* 0x000fc60007f1e0ff */
[----:B------:R-:W-:Y:S02]  /*d640*/  IMAD R9, R16, R14, R9 ;  /* 0x0000000e10097224 */ /* 0x000fe400078e0209 */
[----:B------:R-:W-:Y:S01]  /*d650*/  IMAD R14, R3, UR5, R12 ;  /* 0x00000005030e7c24 */ /* 0x000fe2000f8e020c */
[----:B------:R-:W-:Y:S02]  /*d660*/  ULDC.64 UR4, c[0x0][0xcc8] ;  /* 0x0003320000047ab9 */ /* 0x000fe40000000a00 */
        /* <DEDUP_REMOVED lines=10> */
[----:B------:R-:W-:Y:S01]  /*d710*/  LOP3.LUT R11, R12, 0xfffffe, RZ, 0xc0, !PT ;  /* 0x00fffffe0c0b7812 */ /* 0x000fe200078ec0ff */
[----:B------:R-:W-:Y:S01]  /*d720*/  IMAD R14, R16, UR4, RZ ;  /* 0x00000004100e7c24 */ /* 0x000fe2000f8e02ff */
[----:B------:R-:W-:Y:S01]  /*d730*/  LEA.HI.X R18, R10, UR5, R9, 0x2, P0 ;  /* 0x000000050a127c11 */ /* 0x000fe200080f1409 */
[----:B------:R-:W-:Y:S01]  /*d740*/  SHFL.IDX PT, R12, R17, 0x1, 0x1c1f ;  /* 0x003c1f00110c7f89 */ /* 0x000fe200000e0000 */
[----:B------:R-:W-:-:S02]  /*d750*/  IMAD R9, R22, 0x40, R153 ;  /* 0x0000004016097824 */ /* 0x000fc400078e0299 */
[----:B------:R-:W-:Y:S01]  /*d760*/  IMAD.IADD R15, R0, 0x1, -R11 ;  /* 0x00000001000f7824 */ /* 0x000fe200078e0a0b */
[----:B------:R-:W-:Y:S03]  /*d770*/  SHFL.IDX PT, R10, R17, RZ, 0x1c1f ;  /* 0x001c1fff110a7589 */ /* 0x000fe600000e0000 */
        /* <DEDUP_REMOVED lines=9> */
.L_x_7480:
[----:B------:R-:W2:Y:S01]  /*d810*/  S2R R14, SR_CTAID.X ;  /* 0x00000000000e7919 */ /* 0x000ea20000002500 */
[----:B------:R-:W-:Y:S01]  /*d820*/  LEA.HI R21, R21, R20, RZ, 0x2 ;  /* 0x0000001415157211 */ /* 0x000fe200078f10ff */
[----:B------:R-:W3:Y:S01]  /*d830*/  S2UR UR7, SR_CTAID.Z ;  /* 0x00000000000779c3 */ /* 0x000ee20000002700 */
[----:B------:R-:W-:Y:S01]  /*d840*/  SHF.R.S32.HI R9, RZ, 0x1f, R7 ;  /* 0x0000001fff097819 */ /* 0x000fe20000011407 */
[----:B------:R-:W-:Y:S01]  /*d850*/  ULDC.64 UR8, c[0x0][0xc38] ;  /* 0x00030e0000087ab9 */ /* 0x000fe20000000a00 */
[----:B------:R-:W-:Y:S01]  /*d860*/  LOP3.LUT R21, R21, 0xfffffffc, RZ, 0xc0, !PT ;  /* 0xfffffffc15157812 */ /* 0x000fe200078ec0ff */
[----:B------:R-:W-:Y:S01]  /*d870*/  UIMAD UR6, UR6, UR8, URZ ;  /* 0x00000008060672a4 */ /* 0x000fe2000f8e023f */
[----:B------:R-:W-:Y:S01]  /*d880*/  LEA.HI R9, R9, R154, RZ, 0x3 ;  /* 0x0000009a09097211 */ /* 0x000fe200078f18ff */
[----:B------:R-:W-:Y:S01]  /*d890*/  BSSY B0, `(.L_x_7481) ;  /* 0x0000102000007945 */ /* 0x000fe20003800000 */
[----:B------:R-:W-:Y:S01]  /*d8a0*/  R2UR UR10, R156 ;  /* 0x000000009c0a72ca */ /* 0x000fe200000e0000 */
[----:B------:R-:W-:Y:S01]  /*d8b0*/  IMAD.IADD R21, R20, 0x1, -R21 ;  /* 0x0000000114157824 */ /* 0x000fe200078e0a15 */
[----:B0-----:R-:W0:Y:S01]  /*d8c0*/  LDC.64 R12, c[0x0][0xc40] ;  /* 0x00031000ff0c7b82 */ /* 0x001e220000000a00 */
[----:B------:R-:W-:-:S02]  /*d8d0*/  LOP3.LUT R9, R9, 0xfffffff8, RZ, 0xc0, !PT ;  /* 0xfffffff809097812 */ /* 0x000fc400078ec0ff */
[----:B------:R-:W-:Y:S02]  /*d8e0*/  LEA.HI R155, R155, R8, RZ, 0x5 ;  /* 0x000000089b9b7211 */ /* 0x000fe400078f28ff */
[----:B------:R-:W-:Y:S01]  /*d8f0*/  LEA.HI R2, R21, R21, RZ, 0x1 ;  /* 0x0000001515027211 */ /* 0x000fe200078f08ff */
[----:B------:R-:W-:Y:S01]  /*d900*/  IMAD.IADD R154, R154, 0x1, -R9 ;  /* 0x000000019a9a7824 */ /* 0x000fe200078e0a09 */
[----:B------:R-:W-:Y:S01]  /*d910*/  SHF.R.S32.HI R155, RZ, 0x5, R155 ;  /* 0x00000005ff9b7819 */ /* 0x000fe2000001149b */
[----:B------:R-:W4:Y:S01]  /*d920*/  @P1 LDC R4, c[0x0][0xcec] ;  /* 0x00033b00ff041b82 */ /* 0x000f220000000800 */
[----:B------:R-:W-:Y:S02]  /*d930*/  LOP3.LUT R2, R2, 0x1ffffffe, RZ, 0xc0, !PT ;  /* 0x1ffffffe02027812 */ /* 0x000fe400078ec0ff */
[----:B------:R-:W-:Y:S01]  /*d940*/  UIMAD.WIDE.U32 UR4, UR10, UR8, URZ ;  /* 0x000000080a0472a5 */ /* 0x000fe2000f8e003f */
[----:B------:R-:W-:Y:S01]  /*d950*/  IMAD R155, R155, 0x10, R154 ;  /* 0x000000109b9b7824 */ /* 0x000fe200078e029a */
[----:B------:R-:W-:Y:S01]  /*d960*/  UIMAD UR6, UR10, UR9, UR6 ;  /* 0x000000090a0672a4 */ /* 0x000fe2000f8e0206 */
[----:B------:R-:W-:Y:S01]  /*d970*/  IMAD.IADD R2, R21, 0x1, -R2 ;  /* 0x0000000115027824 */ /* 0x000fe200078e0a02 */
[----:B---3--:R-:W-:Y:S01]  /*d980*/  USHF.R.S32.HI UR8, URZ, 0x1f, UR7 ;  /* 0x0000001f3f087899 */ /* 0x008fe20008011407 */
[----:B------:R-:W3:Y:S01]  /*d990*/  @P1 LDC R17, c[0x0][0xcf0] ;  /* 0x00033c00ff111b82 */ /* 0x000ee20000000800 */
[----:B------:R-:W-:Y:S01]  /*d9a0*/  UIADD3 UR6, UR5, UR6, URZ ;  /* 0x0000000605067290 */ /* 0x000fe2000fffe03f */
[----:B------:R-:W-:Y:S01]  /*d9b0*/  IMAD R9, R2, 0x8, R155 ;  /* 0x0000000802097824 */ /* 0x000fe200078e029b */
[----:B------:R-:W-:Y:S01]  /*d9c0*/  MOV R10, UR4 ;  /* 0x00000004000a7c02 */ /* 0x000fe20008000f00 */
[----:B------:R-:W-:Y:S01]  /*d9d0*/  IMAD.U32 R11, RZ, RZ, UR5 ;  /* 0x00000005ff0b7e24 */ /* 0x000fe2000f8e00ff */
[----:B------:R-:W-:Y:S01]  /*d9e0*/  ULDC.64 UR4, c[0x0][0xc48] ;  /* 0x0003120000047ab9 */ /* 0x000fe20000000a00 */
[----:B--2---:R-:W-:-:S02]  /*d9f0*/  IMAD R15, R14, 0x40, R9 ;  /* 0x000000400e0f7824 */ /* 0x004fc400078e0209 */
[----:B------:R-:W-:Y:S02]  /*da00*/  IMAD.U32 R11, RZ, RZ, UR6 ;  /* 0x00000006ff0b7e24 */ /* 0x000fe4000f8e00ff */
[C---:B0-----:R-:W-:Y:S02]  /*da10*/  IMAD R2, R12.reuse, UR8, RZ ;  /* 0x000000080c027c24 */ /* 0x041fe4000f8e02ff */
[----:B------:R-:W-:-:S04]  /*da20*/  IMAD.WIDE.U32 R10, R12, UR7, R10 ;  /* 0x000000070c0a7c25 */ /* 0x000fc8000f8e000a */
[----:B----4-:R-:W-:-:S04]  /*da30*/  @P1 IMAD.HI.U32 R4, R15, R4, RZ ;  /* 0x000000040f041227 */ /* 0x010fc800078e00ff */
[----:B------:R-:W-:Y:S02]  /*da40*/  IMAD R13, R13, UR7, R2 ;  /* 0x000000070d0d7c24 */ /* 0x000fe4000f8e0202 */
[----:B------:R-:W-:Y:S01]  /*da50*/  IMAD.MOV.U32 R9, RZ, RZ, R15 ;  /* 0x000000ffff097224 */ /* 0x000fe200078e000f */
[----:B---3--:R-:W-:Y:S01]  /*da60*/  @P1 SHF.R.U32.HI R9, RZ, R17, R4 ;  /* 0x00000011ff091219 */ /* 0x008fe20000011604 */
[----:B------:R-:W-:Y:S02]  /*da70*/  IMAD R2, R5, UR4, RZ ;  /* 0x0000000405027c24 */ /* 0x000fe4000f8e02ff */
[----:B------:R-:W-:Y:S01]  /*da80*/  IMAD.IADD R11, R11, 0x1, R13 ;  /* 0x000000010b0b7824 */ /* 0x000fe200078e020d */
[--C-:B------:R-:W-:Y:S01]  /*da90*/  SHF.R.S32.HI R4, RZ, 0x1f, R9.reuse ;  /* 0x0000001fff047819 */ /* 0x100fe20000011409 */
[----:B------:R-:W-:Y:S02]  /*daa0*/  IMAD R13, R3, UR5, R2 ;  /* 0x00000005030d7c24 */ /* 0x000fe4000f8e0202 */
[----:B------:R-:W-:-:S02]  /*dab0*/  IMAD.MOV R5, RZ, RZ, -R9 ;  /* 0x000000ffff057224 */ /* 0x000fc400078e0a09 */
        /* <DEDUP_REMOVED lines=24> */
[----:B------:R0:W2:Y:S01]  /*dc40*/  SHFL.IDX PT, R2, R4, RZ, 0x1c1f ;  /* 0x001c1fff04027589 */ /* 0x0000a200000e0000 */
[----:B------:R-:W-:Y:S01]  /*dc50*/  IMAD.IADD R0, R8, 0x1, -R9 ;  /* 0x0000000108007824 */ /* 0x000fe200078e0a09 */
[----:B------:R-:W-:-:S02]  /*dc60*/  ISETP.GE.AND P0, PT, R7, R6, PT ;  /* 0x000000060700720c */ /* 0x000fc40003f06270 */
[----:B------:R0:W3:Y:S01]  /*dc70*/  SHFL.IDX PT, R3, R5, RZ, 0x1c1f ;  /* 0x001c1fff05037589 */ /* 0x0000e200000e0000 */
[----:B------:R-:W-:-:S04]  /*dc80*/  IMAD R0, R11, 0x80, R0 ;  /* 0x000000800b007824 */ /* 0x000fc800078e0200 */
[----:B------:R-:W-:-:S06]  /*dc90*/  IMAD.SHL.U32 R0, R0, 0x2, RZ ;  /* 0x0000000200007824 */ /* 0x000fcc00078e00ff */
[----:B0-----:R-:W-:Y:S05]  /*dca0*/  @P0 BRA `(.L_x_7482) ;  /* 0x0000000c00000947 */ /* 0x001fea0003800000 */
[C---:B------:R-:W-:Y:S01]  /*dcb0*/  VIADD R9, R0.reuse, 0x8 ;  /* 0x0000000800097836 */ /* 0x040fe20000000000 */
[----:B------:R-:W-:Y:S01]  /*dcc0*/  ULDC UR4, c[0x0][0xbc8] ;  /* 0x0002f20000047ab9 */ /* 0x000fe20000000800 */
[C---:B------:R-:W-:Y:S01]  /*dcd0*/  VIADD R11, R0.reuse, 0x10 ;  /* 0x00000010000b7836 */ /* 0x040fe20000000000 */
        /* <DEDUP_REMOVED lines=13> */
[----:B------:R-:W-:-:S02]  /*ddb0*/  VIADD R22, R0, 0x50 ;  /* 0x0000005000167836 */ /* 0x000fc40000000000 */
[C---:B------:R-:W-:Y:S01]  /*ddc0*/  @!P2 LEA.HI R8, R0.reuse, R0, RZ, 0x1 ;  /* 0x000000000008a211 */ /* 0x040fe200078f08ff */
[----:B------:R-:W-:Y:S01]  /*ddd0*/  VIADD R23, R0, 0x58 ;  /* 0x0000005800177836 */ /* 0x000fe20000000000 */
[----:B------:R-:W-:Y:S02]  /*dde0*/  @!P3 LEA.HI R10, R9, R9, RZ, 0x1 ;  /* 0x00000009090ab211 */ /* 0x000fe400078f08ff */
[----:B------:R-:W-:Y:S02]  /*ddf0*/  @!P4 LEA.HI R12, R11, R11, RZ, 0x1 ;  /* 0x0000000b0b0cc211 */ /* 0x000fe400078f08ff */
[----:B------:R-:W-:Y:S02]  /*de00*/  @!P5 LEA.HI R14, R13, R13, RZ, 0x1 ;  /* 0x0000000d0d0ed211 */ /* 0x000fe400078f08ff */
[----:B------:R-:W-:Y:S02]  /*de10*/  @!P2 LOP3.LUT R9, R8, 0xfffffffe, RZ, 0xc0, !PT ;  /* 0xfffffffe0809a812 */ /* 0x000fe400078ec0ff */
[----:B------:R-:W-:-:S02]  /*de20*/  @!P3 LOP3.LUT R11, R10, 0xfffffffe, RZ, 0xc0, !PT ;  /* 0xfffffffe0a0bb812 */ /* 0x000fc400078ec0ff */
[----:B------:R-:W-:Y:S01]  /*de30*/  @!P4 LOP3.LUT R13, R12, 0xfffffffe, RZ, 0xc0, !PT ;  /* 0xfffffffe0c0dc812 */ /* 0x000fe200078ec0ff */
[--C-:B--23--:R-:W-:Y:S01]  /*de40*/  @!P2 IMAD.WIDE R8, R9, 0x4, R2.reuse ;  /* 0x000000040908a825 */ /* 0x10cfe200078e0202 */
[----:B------:R-:W-:Y:S02]  /*de50*/  @!P5 LOP3.LUT R15, R14, 0xfffffffe, RZ, 0xc0, !PT ;  /* 0xfffffffe0e0fd812 */ /* 0x000fe400078ec0ff */
[----:B------:R-:W-:Y:S01]  /*de60*/  ISETP.GE.AND P6, PT, R22, UR4, PT ;  /* 0x0000000416007c0c */ /* 0x000fe2000bfc6270 */
        /* <DEDUP_REMOVED lines=11> */
[----:B------:R-:W-:Y:S01]  /*df20*/  ISETP.GE.AND P5, PT, R21, UR4, PT ;  /* 0x0000000415007c0c */ /* 0x000fe2000bfa6270 */
[----:B0-----:R-:W-:Y:S01]  /*df30*/  VIADD R24, R0, 0x60 ;  /* 0x0000006000187836 */ /* 0x001fe20000000000 */
[----:B------:R-:W-:Y:S02]  /*df40*/  @!P1 LEA.HI R17, R17, R17, RZ, 0x1 ;  /* 0x0000001111119211 */ /* 0x000fe400078f08ff */
[----:B------:R-:W-:-:S02]  /*df50*/  @!P0 LOP3.LUT R9, R16, 0xfffffffe, RZ, 0xc0, !PT ;  /* 0xfffffffe10098812 */ /* 0x000fc400078ec0ff */
        /* <DEDUP_REMOVED lines=14> */
[----:B------:R-:W-:Y:S01]  /*e040*/  VIADD R20, R0, 0x78 ;  /* 0x0000007800147836 */ /* 0x000fe20000000000 */
[----:B------:R-:W-:Y:S02]  /*e050*/  @!P5 LOP3.LUT R21, R21, 0xfffffffe, RZ, 0xc0, !PT ;  /* 0xfffffffe1515d812 */ /* 0x000fe400078ec0ff */
[----:B------:R-:W-:Y:S01]  /*e060*/  @!P6 LOP3.LUT R17, R22, 0xfffffffe, RZ, 0xc0, !PT ;  /* 0xfffffffe1611e812 */ /* 0x000fe200078ec0ff */
[----:B------:R-:W-:Y:S01]  /*e070*/  VIADD R22, R0, 0x88 ;  /* 0x0000008800167836 */ /* 0x000fe20000000000 */
[----:B------:R-:W-:Y:S01]  /*e080*/  ISETP.GE.AND P1, PT, R23, UR4, PT ;  /* 0x0000000417007c0c */ /* 0x000fe2000bf26270 */
[----:B0-----:R-:W-:Y:S01]  /*e090*/  @!P2 IMAD.WIDE R8, R13, 0x4, R2 ;  /* 0x000000040d08a825 */ /* 0x001fe200078e0202 */
[----:B------:R-:W-:-:S03]  /*e0a0*/  ISETP.GE.AND P0, PT, R24, UR4, PT ;  /* 0x0000000418007c0c */ /* 0x000fc6000bf06270 */
        /* <DEDUP_REMOVED lines=20> */
[----:B--2---:R-:W-:Y:S01]  /*e1f0*/  @!P0 LOP3.LUT R11, R24, 0xfffffffe, RZ, 0xc0, !PT ;  /* 0xfffffffe180b8812 */ /* 0x004fe200078ec0ff */
        /* <DEDUP_REMOVED lines=11> */
[----:B------:R-:W-:Y:S02]  /*e2b0*/  @!P6 LOP3.LUT R19, R19, 0xfffffffe, RZ, 0xc0, !PT ;  /* 0xfffffffe1313e812 */ /* 0x000fe400078ec0ff */
[----:B----4-:R-:W-:Y:S01]  /*e2c0*/  @!P5 LOP3.LUT R15, R20, 0xfffffffe, RZ, 0xc0, !PT ;  /* 0xfffffffe140fd812 */ /* 0x010fe200078ec0ff */
[----:B------:R-:W-:Y:S01]  /*e2d0*/  VIADD R20, R0, 0xb0 ;  /* 0x000000b000147836 */ /* 0x000fe20000000000 */
[----:B------:R-:W-:Y:S02]  /*e2e0*/  @!P4 LOP3.LUT R21, R21, 0xfffffffe, RZ, 0xc0, !PT ;  /* 0xfffffffe1515c812 */ /* 0x000fe400078ec0ff */
[----:B-----5:R-:W-:Y:S01]  /*e2f0*/  @!P3 LOP3.LUT R17, R22, 0xfffffffe, RZ, 0xc0, !PT ;  /* 0xfffffffe1611b812 */ /* 0x020fe200078ec0ff */
[C---:B------:R-:W-:Y:S01]  /*e300*/  VIADD R22, R0.reuse, 0xc0 ;  /* 0x000000c000167836 */ /* 0x040fe20000000000 */
[----:B------:R-:W-:Y:S01]  /*e310*/  ISETP.GE.AND P0, PT, R23, UR4, PT ;  /* 0x0000000417007c0c */ /* 0x000fe2000bf06270 */
[----:B0-----:R-:W-:Y:S01]  /*e320*/  @!P2 IMAD.WIDE R8, R13, 0x4, R2 ;  /* 0x000000040d08a825 */ /* 0x001fe200078e0202 */
[----:B------:R-:W-:-:S02]  /*e330*/  IADD3 R18, R0, 0xa0, RZ ;  /* 0x000000a000127810 */ /* 0x000fc40007ffe0ff */
[----:B------:R-:W-:Y:S01]  /*e340*/  ISETP.GE.AND P1, PT, R24, UR4, PT ;  /* 0x0000000418007c0c */ /* 0x000fe2000bf26270 */
        /* <DEDUP_REMOVED lines=20> */
[----:B--2---:R-:W-:Y:S01]  /*e490*/  @!P1 LOP3.LUT R11, R24, 0xfffffffe, RZ, 0xc0, !PT ;  /* 0xfffffffe180b9812 */ /* 0x004fe200078ec0ff */
[--C-:B------:R-:W-:Y:S01]  /*e4a0*/  @!P0 IMAD.WIDE R8, R9, 0x4, R2.reuse ;  /* 0x0000000409088825 */ /* 0x100fe200078e0202 */
[----:B------:R-:W-:Y:S02]  /*e4b0*/  @!P4 LEA.HI R20, R20, R20, RZ, 0x1 ;  /* 0x000000141414c211 */ /* 0x000fe400078f08ff */
        /* <DEDUP_REMOVED lines=11> */
[----:B------:R-:W-:Y:S01]  /*e570*/  @!P2 ST.E.64 desc[UR36][R12.64], R104 ;  /* 0x000000680c00a985 */ /* 0x000fe2000c101b24 */
[----:B------:R-:W-:Y:S01]  /*e580*/  @!P5 LOP3.LUT R21, R21, 0xfffffffe, RZ, 0xc0, !PT ;  /* 0xfffffffe1515d812 */ /* 0x000fe200078ec0ff */
[----:B------:R-:W-:Y:S01]  /*e590*/  VIADD R20, R0, 0xd8 ;  /* 0x000000d800147836 */ /* 0x000fe20000000000 */
[----:B-----5:R-:W-:-:S02]  /*e5a0*/  @!P6 LOP3.LUT R17, R22, 0xfffffffe, RZ, 0xc0, !PT ;  /* 0xfffffffe1611e812 */ /* 0x020fc400078ec0ff */
[----:B------:R-:W-:Y:S01]  /*e5b0*/  ISETP.GE.AND P0, PT, R18, UR4, PT ;  /* 0x0000000412007c0c */ /* 0x000fe2000bf06270 */
[----:B0-----:R-:W-:Y:S01]  /*e5c0*/  @!P3 IMAD.WIDE R8, R19, 0x4, R2 ;  /* 0x000000041308b825 */ /* 0x001fe200078e0202 */
[----:B------:R-:W-:-:S03]  /*e5d0*/  ISETP.GE.AND P2, PT, R20, UR4, PT ;  /* 0x0000000414007c0c */ /* 0x000fc6000bf46270 */
[--C-:B--2---:R-:W-:Y:S01]  /*e5e0*/  @!P4 IMAD.WIDE R10, R15, 0x4, R2.reuse ;  /* 0x000000040f0ac825 */ /* 0x104fe200078e0202 */
        /* <DEDUP_REMOVED lines=19> */
[----:B--2---:R-:W-:Y:S02]  /*e720*/  @!P1 LOP3.LUT R11, R19, 0xfffffffe, RZ, 0xc0, !PT ;  /* 0xfffffffe130b9812 */ /* 0x004fe400078ec0ff */
[----:B------:R-:W-:Y:S02]  /*e730*/  @!P3 LEA.HI R21, R21, R21, RZ, 0x1 ;  /* 0x000000151515b211 */ /* 0x000fe400078f08ff */
[----:B------:R-:W-:Y:S02]  /*e740*/  @!P6 LEA.HI R10, R9, R9, RZ, 0x1 ;  /* 0x00000009090ae211 */ /* 0x000fe400078f08ff */
[----:B------:R-:W-:Y:S02]  /*e750*/  @!P4 LEA.HI R12, R12, R12, RZ, 0x1 ;  /* 0x0000000c0c0cc211 */ /* 0x000fe400078f08ff */
[----:B------:R-:W-:Y:S02]  /*e760*/  @!P5 LEA.HI R8, R13, R13, RZ, 0x1 ;  /* 0x0000000d0d08d211 */ /* 0x000fe400078f08ff */
[----:B------:R-:W-:-:S02]  /*e770*/  @!P0 LOP3.LUT R9, R18, 0xfffffffe, RZ, 0xc0, !PT ;  /* 0xfffffffe12098812 */ /* 0x000fc400078ec0ff */
[----:B------:R-:W-:Y:S02]  /*e780*/  @!P2 LOP3.LUT R13, R20, 0xfffffffe, RZ, 0xc0, !PT ;  /* 0xfffffffe140da812 */ /* 0x000fe400078ec0ff */
        /* <DEDUP_REMOVED lines=18> */
.L_x_7482:
[----:B------:R-:W-:Y:S05]  /*e8b0*/  BSYNC B0 ;  /* 0x0000000000007941 */ /* 0x000fea0003800000 */
.L_x_7481:
[----:B------:R-:W-:Y:S01]  /*e8c0*/  VIADD R7, R7, 0x8 ;  /* 0x0000000807077836 */ /* 0x000fe20000000000 */
[----:B0--3--:R3:W4:Y:S04]  /*e8d0*/  SHFL.IDX PT, R3, R5, 0x1, 0x1c1f ;  /* 0x003c1f0005037f89 */ /* 0x00972800000e0000 */
[----:B------:R-:W-:Y:S01]  /*e8e0*/  ISETP.GE.AND P0, PT, R7, R6, PT ;  /* 0x000000060700720c */ /* 0x000fe20003f06270 */
[----:B--2---:R3:W0:-:S12]  /*e8f0*/  SHFL.IDX PT, R2, R4, 0x1, 0x1c1f ;  /* 0x003c1f0004027f89 */ /* 0x00461800000e0000 */
        /* <DEDUP_REMOVED lines=25> */
[----:B0---4-:R-:W-:Y:S01]  /*ea90*/  @!P0 IMAD.WIDE R4, R5, 0x4, R2 ;  /* 0x0000000405048825 */ /* 0x011fe200078e0202 */
        /* <DEDUP_REMOVED lines=15> */
[----:B--2---:R-:W-:Y:S01]  /*eb90*/  @!P6 LOP3.LUT R7, R11, 0xfffffffe, RZ, 0xc0, !PT ;  /* 0xfffffffe0b07e812 */ /* 0x004fe200078ec0ff */
[----:B------:R-:W-:Y:S01]  /*eba0*/  @!P5 IMAD.WIDE R4, R5, 0x4, R2 ;  /* 0x000000040504d825 */ /* 0x000fe200078e0202 */
[----:B------:R-:W-:-:S02]  /*ebb0*/  @!P1 LEA.HI R13, R13, R13, RZ, 0x1 ;  /* 0x0000000d0d0d9211 */ /* 0x000fc400078f08ff */
[----:B------:R-:W-:Y:S01]  /*ebc0*/  @!P2 LEA.HI R14, R14, R14, RZ, 0x1 ;  /* 0x0000000e0e0ea211 */ /* 0x000fe200078f08ff */
[----:B------:R-:W-:Y:S01]  /*ebd0*/  @!P6 IMAD.WIDE R6, R7, 0x4, R2 ;  /* 0x000000040706e825 */ /* 0x000fe200078e0202 */
[----:B------:R-:W-:Y:S01]  /*ebe0*/  @!P4 LEA.HI R16, R16, R16, RZ, 0x1 ;  /* 0x000000101010c211 */ /* 0x000fe200078f08ff */
[----:B------:R0:W-:Y:S01]  /*ebf0*/  @!P5 ST.E.64 desc[UR36][R4.64], R38 ;  /* 0x000000260400d985 */ /* 0x0001e2000c101b24 */
[----:B---3--:R-:W-:Y:S02]  /*ec00*/  @!P0 LOP3.LUT R9, R12, 0xfffffffe, RZ, 0xc0, !PT ;  /* 0xfffffffe0c098812 */ /* 0x008fe400078ec0ff */
        /* <DEDUP_REMOVED lines=47> */
[----:B-----5:R-:W-:Y:S01]  /*ef00*/  @!P0 LOP3.LUT R13, R20, 0xfffffffe, RZ, 0xc0, !PT ;  /* 0xfffffffe140d8812 */ /* 0x020fe200078ec0ff */
[----:B------:R-:W-:Y:S01]  /*ef10*/  VIADD R20, R0, 0xb8 ;  /* 0x000000b800147836 */ /* 0x000fe20000000000 */
[----:B------:R-:W-:Y:S01]  /*ef20*/  ISETP.GE.AND P6, PT, R18, UR4, PT ;  /* 0x0000000412007c0c */ /* 0x000fe2000bfc6270 */
[----:B0-----:R-:W-:Y:S01]  /*ef30*/  @!P4 IMAD.WIDE R4, R9, 0x4, R2 ;  /* 0x000000040904c825 */ /* 0x001fe200078e0202 */
[----:B------:R-:W-:-:S03]  /*ef40*/  ISETP.GE.AND P5, PT, R19, UR4, PT ;  /* 0x0000000413007c0c */ /* 0x000fc6000bfa6270 */
[--C-:B--2---:R-:W-:Y:S01]  /*ef50*/  @!P3 IMAD.WIDE R6, R15, 0x4, R2.reuse ;  /* 0x000000040f06b825 */ /* 0x104fe200078e0202 */
[----:B------:R0:W-:Y:S03]  /*ef60*/  @!P4 ST.E.64 desc[UR36][R4.64], R74 ;  /* 0x0000004a0400c985 */ /* 0x0001e6000c101b24 */
        /* <DEDUP_REMOVED lines=16> */
[----:B0-----:R-:W-:Y:S01]  /*f070*/  @!P6 LOP3.LUT R5, R18, 0xfffffffe, RZ, 0xc0, !PT ;  /* 0xfffffffe1205e812 */ /* 0x001fe200078ec0ff */
[C---:B------:R-:W-:Y:S01]  /*f080*/  VIADD R18, R0.reuse, 0xc0 ;  /* 0x000000c000127836 */ /* 0x040fe20000000000 */
        /* <DEDUP_REMOVED lines=12> */
[----:B------:R-:W-:Y:S01]  /*f150*/  @!P4 LOP3.LUT R15, R15, 0xfffffffe, RZ, 0xc0, !PT ;  /* 0xfffffffe0f0fc812 */ /* 0x000fe200078ec0ff */
[----:B------:R-:W-:Y:S01]  /*f160*/  VIADD R14, R0, 0xd0 ;  /* 0x000000d0000e7836 */ /* 0x000fe20000000000 */
[----:B----4-:R-:W-:Y:S01]  /*f170*/  @!P3 LOP3.LUT R11, R16, 0xfffffffe, RZ, 0xc0, !PT ;  /* 0xfffffffe100bb812 */ /* 0x010fe200078ec0ff */
[----:B------:R-:W-:Y:S01]  /*f180*/  VIADD R16, R0, 0xe0 ;  /* 0x000000e000107836 */ /* 0x000fe20000000000 */
[----:B------:R-:W-:-:S02]  /*f190*/  @!P2 LOP3.LUT R17, R17, 0xfffffffe, RZ, 0xc0, !PT ;  /* 0xfffffffe1111a812 */ /* 0x000fc400078ec0ff */
[----:B-----5:R-:W-:Y:S01]  /*f1a0*/  @!P1 LOP3.LUT R13, R20, 0xfffffffe, RZ, 0xc0, !PT ;  /* 0xfffffffe140d9812 */ /* 0x020fe200078ec0ff */
        /* <DEDUP_REMOVED lines=36> */
[----:B----4-:R-:W-:Y:S02]  /*f3f0*/  @!P2 LOP3.LUT R11, R16, 0xfffffffe, RZ, 0xc0, !PT ;  /* 0xfffffffe100ba812 */ /* 0x010fe400078ec0ff */
[----:B------:R-:W-:Y:S02]  /*f400*/  @!P3 LOP3.LUT R17, R17, 0xfffffffe, RZ, 0xc0, !PT ;  /* 0xfffffffe1111b812 */ /* 0x000fe400078ec0ff */
[----:B-----5:R-:W-:Y:S01]  /*f410*/  @!P4 LOP3.LUT R13, R20, 0xfffffffe, RZ, 0xc0, !PT ;  /* 0xfffffffe140dc812 */ /* 0x020fe200078ec0ff */
[----:B0-----:R-:W-:-:S04]  /*f420*/  @!P0 IMAD.WIDE R4, R9, 0x4, R2 ;  /* 0x0000000409048825 */ /* 0x001fc800078e0202 */
[--C-:B--2---:R-:W-:Y:S01]  /*f430*/  @!P1 IMAD.WIDE R6, R15, 0x4, R2.reuse ;  /* 0x000000040f069825 */ /* 0x104fe200078e0202 */
        /* <DEDUP_REMOVED lines=15> */
.L_x_7479:
[----:B------:R-:W2:Y:S02]  /*f530*/  S2R R0, SR_TID.X ;  /* 0x0000000000007919 */ /* 0x000ea40000002100 */
[----:B--2---:R-:W-:-:S05]  /*f540*/  VIADD R2, R0, 0xffffff80 ;  /* 0xffffff8000027836 */ /* 0x004fca0000000000 */
[----:B------:R-:W-:-:S13]  /*f550*/  ISETP.GT.AND P0, PT, R2, 0x3f, PT ;  /* 0x0000003f0200780c */ /* 0x000fda0003f04270 */
[----:B------:R-:W-:Y:S05]  /*f560*/  @P0 BRA `(.L_x_7433) ;  /* 0x0000004800a00947 */ /* 0x000fea0003800000 */
[----:B------:R-:W2:Y:S01]  /*f570*/  S2R R3, SR_CTAID.X ;  /* 0x0000000000037919 */ /* 0x000ea20000002500 */
[----:B------:R-:W3:Y:S01]  /*f580*/  LDC R6, c[0x0][0xce8] ;  /* 0x00033a00ff067b82 */ /* 0x000ee20000000800 */
[----:B------:R-:W-:Y:S01]  /*f590*/  ULDC UR4, c[0x0][0xb88] ;  /* 0x0002e20000047ab9 */ /* 0x000fe20000000800 */
[----:B--2---:R-:W-:Y:S02]  /*f5a0*/  IMAD R0, R3, 0x40, R0 ;  /* 0x0000004003007824 */ /* 0x004fe400078e0200 */
[----:B---3--:R-:W-:Y:S02]  /*f5b0*/  IMAD R3, R6, UR4, RZ ;  /* 0x0000000406037c24 */ /* 0x008fe4000f8e02ff */
[----:B------:R-:W-:-:S05]  /*f5c0*/  VIADD R0, R0, 0xffffff80 ;  /* 0xffffff8000007836 */ /* 0x000fca0000000000 */
[----:B------:R-:W-:-:S13]  /*f5d0*/  ISETP.GE.AND P0, PT, R0, R3, PT ;  /* 0x000000030000720c */ /* 0x000fda0003f06270 */
[----:B------:R-:W-:Y:S05]  /*f5e0*/  @P0 BRA `(.L_x_7433) ;  /* 0x0000004800800947 */ /* 0x000fea0003800000 */
[----:B------:R-:W2:Y:S01]  /*f5f0*/  LDL R4, [R1] ;  /* 0x0000000001047983 */ /* 0x000ea20000100800 */
[----:B------:R-:W-:Y:S01]  /*f600*/  ISETP.NE.AND P0, PT, R6, 0x1, PT ;  /* 0x000000010600780c */ /* 0x000fe20003f05270 */
[----:B------:R-:W3:Y:S01]  /*f610*/  S2UR UR7, SR_CTAID.Z ;  /* 0x00000000000779c3 */ /* 0x000ee20000002700 */
[----:B------:R-:W-:Y:S01]  /*f620*/  ULDC.64 UR8, c[0x0][0xcd0] ;  /* 0x0003340000087ab9 */ /* 0x000fe20000000a00 */
[----:B------:R-:W-:-:S06]  /*f630*/  IMAD.MOV.U32 R5, RZ, RZ, R0 ;  /* 0x000000ffff057224 */ /* 0x000fcc00078e0000 */
[----:B------:R-:W4:Y:S08]  /*f640*/  LDC.64 R10, c[0x0][0xcd8] ;  /* 0x00033600ff0a7b82 */ /* 0x000f300000000a00 */
[----:B------:R-:W5:Y:S08]  /*f650*/  @P0 LDC R7, c[0x0][0xcec] ;  /* 0x00033b00ff070b82 */ /* 0x000f700000000800 */
[----:B------:R-:W0:Y:S08]  /*f660*/  @P0 LDC R9, c[0x0][0xcf0] ;  /* 0x00033c00ff090b82 */ /* 0x000e300000000800 */
[----:B------:R-:W1:Y:S08]  /*f670*/  S2UR UR10, SR_CTAID.Y ;  /* 0x00000000000a79c3 */ /* 0x000e700000002600 */
[----:B------:R-:W1:Y:S01]  /*f680*/  LDC R8, c[0x0][0xd50] ;  /* 0x00035400ff087b82 */ /* 0x000e620000000800 */
[----:B--2---:R-:W-:Y:S01]  /*f690*/  R2UR UR11, R4 ;  /* 0x00000000040b72ca */ /* 0x004fe200000e0000 */
[----:B-----5:R-:W-:-:S05]  /*f6a0*/  @P0 IMAD.HI.U32 R4, R0, R7, RZ ;  /* 0x0000000700040227 */ /* 0x020fca00078e00ff */
[----:B0-----:R-:W-:-:S07]  /*f6b0*/  @P0 SHF.R.U32.HI R5, RZ, R9, R4 ;  /* 0x00000009ff050219 */ /* 0x001fce0000011604 */
[----:B------:R-:W-:Y:S02]  /*f6c0*/  USHF.R.S32.HI UR6, URZ, 0x1f, UR11 ;  /* 0x0000001f3f067899 */ /* 0x000fe4000801140b */
[----:B------:R-:W-:Y:S01]  /*f6d0*/  IADD3 R7, RZ, -UR11, RZ ;  /* 0x8000000bff077c10 */ /* 0x000fe2000fffe0ff */
[----:B------:R-:W-:Y:S02]  /*f6e0*/  UIMAD.WIDE.U32 UR4, UR11, UR8, URZ ;  /* 0x000000080b0472a5 */ /* 0x000fe4000f8e003f */
[----:B------:R-:W-:Y:S02]  /*f6f0*/  UIMAD UR6, UR6, UR8, URZ ;  /* 0x00000008060672a4 */ /* 0x000fe4000f8e023f */
[----:B---3--:R-:W-:Y:S01]  /*f700*/  USHF.R.S32.HI UR8, URZ, 0x1f, UR7 ;  /* 0x0000001f3f087899 */ /* 0x008fe20008011407 */
[----:B-1----:R-:W-:Y:S01]  /*f710*/  IMAD R9, R8, R7, UR10 ;  /* 0x0000000a08097e24 */ /* 0x002fe2000f8e0207 */
[----:B------:R-:W-:Y:S01]  /*f720*/  UIMAD UR6, UR11, UR9, UR6 ;  /* 0x000000090b0672a4 */ /* 0x000fe2000f8e0206 */
[----:B------:R-:W-:-:S02]  /*f730*/  IMAD.U32 R3, RZ, RZ, UR5 ;  /* 0x00000005ff037e24 */ /* 0x000fc4000f8e00ff */
[----:B------:R-:W-:Y:S01]  /*f740*/  IMAD.U32 R2, RZ, RZ, UR4 ;  /* 0x00000004ff027e24 */ /* 0x000fe2000f8e00ff */
[----:B------:R-:W-:Y:S01]  /*f750*/  UIADD3 UR6, UR5, UR6, URZ ;  /* 0x0000000605067290 */ /* 0x000fe2000fffe03f */
[----:B----4-:R-:W-:Y:S01]  /*f760*/  IMAD R12, R10, UR8, RZ ;  /* 0x000000080a0c7c24 */ /* 0x010fe2000f8e02ff */
[----:B------:R-:W-:Y:S01]  /*f770*/  SHF.R.S32.HI R4, RZ, 0x1f, R9 ;  /* 0x0000001fff047819 */ /* 0x000fe20000011409 */
[----:B------:R-:W-:Y:S01]  /*f780*/  IMAD.MOV R7, RZ, RZ, -R5 ;  /* 0x000000ffff077224 */ /* 0x000fe200078e0a05 */
[----:B------:R-:W-:Y:S01]  /*f790*/  ULDC.64 UR4, c[0x0][0xce0] ;  /* 0x0003380000047ab9 */ /* 0x000fe20000000a00 */
[----:B------:R-:W-:Y:S02]  /*f7a0*/  IMAD R11, R11, UR7, R12 ;  /* 0x000000070b0b7c24 */ /* 0x000fe4000f8e020c */
[----:B------:R-:W-:Y:S02]  /*f7b0*/  IMAD.U32 R3, RZ, RZ, UR6 ;  /* 0x00000006ff037e24 */ /* 0x000fe4000f8e00ff */
[----:B------:R-:W-:-:S02]  /*f7c0*/  IMAD R4, R4, UR4, RZ ;  /* 0x0000000404047c24 */ /* 0x000fc4000f8e02ff */
[----:B------:R-:W-:-:S04]  /*f7d0*/  IMAD.WIDE.U32 R2, R10, UR7, R2 ;  /* 0x000000070a027c25 */ /* 0x000fc8000f8e0002 */
[----:B------:R-:W-:Y:S02]  /*f7e0*/  IMAD.IADD R3, R11, 0x1, R3 ;  /* 0x000000010b037824 */ /* 0x000fe400078e0203 */
[----:B------:R-:W-:Y:S02]  /*f7f0*/  IMAD R7, R6, R7, R0 ;  /* 0x0000000706077224 */ /* 0x000fe400078e0200 */
[----:B------:R-:W-:-:S03]  /*f800*/  IMAD.WIDE.U32 R2, R9, UR4, R2 ;  /* 0x0000000409027c25 */ /* 0x000fc6000f8e0002 */
[----:B------:R-:W-:Y:S01]  /*f810*/  SHF.R.S32.HI R0, RZ, 0x1f, R7 ;  /* 0x0000001fff007819 */ /* 0x000fe20000011407 */
[----:B------:R-:W-:Y:S01]  /*f820*/  IMAD R4, R9, UR5, R4 ;  /* 0x0000000509047c24 */ /* 0x000fe2000f8e0204 */
[----:B------:R-:W-:Y:S01]  /*f830*/  SHF.R.S32.HI R9, RZ, 0x1f, R5 ;  /* 0x0000001fff097819 */ /* 0x000fe20000011405 */
[----:B------:R-:W-:Y:S01]  /*f840*/  ULDC.64 UR4, c[0x0][0xcc8] ;  /* 0x0003320000047ab9 */ /* 0x000fe20000000a00 */
[----:B------:R-:W-:Y:S01]  /*f850*/  IADD3 R2, P0, R5, R2, RZ ;  /* 0x0000000205027210 */ /* 0x000fe20007f1e0ff */
[----:B------:R-:W-:-:S03]  /*f860*/  IMAD R0, R0, UR4, RZ ;  /* 0x0000000400007c24 */ /* 0x000fc6000f8e02ff */
[----:B------:R-:W-:Y:S01]  /*f870*/  IADD3.X R3, R9, R3, R4, P0, !PT ;  /* 0x0000000309037210 */ /* 0x000fe200007fe404 */
        /* <DEDUP_REMOVED lines=9> */
.L_x_7431:
        /* <DEDUP_REMOVED lines=18> */
.L_x_7483:
[----:B------:R-:W-:Y:S01]  /*fa30*/  ULDC UR43, c[0x0][0xd50] ;  /* 0x00035400002b7ab9 */ /* 0x000fe20000000800 */
[----:B------:R-:W-:Y:S01]  /*fa40*/  UMOV UR39, UR6 ;  /* 0x0000000600277c82 */ /* 0x000fe20008000000 */
[----:B------:R-:W-:-:S11]  /*fa50*/  UISETP.NE.AND UP0, UPT, UR43, 0x1, UPT ;  /* 0x000000012b00788c */ /* 0x000fd6000bf05270 */
[----:B------:R-:W-:Y:S01]  /*fa60*/  @UP0 ULDC UR4, c[0x0][0xd54] ;  /* 0x0003550000040ab9 */ /* 0x000fe20000000800 */
[----:B------:R-:W-:Y:S01]  /*fa70*/  @UP0 ULDC UR7, c[0x0][0xd58] ;  /* 0x0003560000070ab9 */ /* 0x000fe20000000800 */
[----:B------:R-:W-:-:S04]  /*fa80*/  UIMAD.WIDE.U32 UR4, UR6, UR4, URZ ;  /* 0x00000004060472a5 */ /* 0x000fc8000f8e003f */
[----:B------:R-:W-:-:S12]  /*fa90*/  @UP0 USHF.R.U32.HI UR39, URZ, UR7, UR5 ;  /* 0x000000073f270299 */ /* 0x000fd80008011605 */
.L_x_7484:
[----:B------:R-:W-:Y:S01]  /*faa0*/  ISETP.LE.AND P0, PT, RZ, UR45, PT ;  /* 0x0000002dff007c0c */ /* 0x000fe2000bf03270 */
[----:B------:R-:W-:Y:S01]  /*fab0*/  UIADD3 UR4, -UR39, URZ, URZ ;  /* 0x0000003f27047290 */ /* 0x000fe2000fffe13f */
[----:B------:R-:W-:Y:S02]  /*fac0*/  IMAD.MOV.U32 R21, RZ, RZ, 0x1 ;  /* 0x00000001ff157424 */ /* 0x000fe400078e00ff */
[----:B------:R-:W-:Y:S01]  /*fad0*/  IMAD.MOV.U32 R8, RZ, RZ, RZ ;  /* 0x000000ffff087224 */ /* 0x000fe200078e00ff */
[----:B------:R-:W-:Y:S01]  /*fae0*/  UIMAD UR43, UR43, UR4, UR6 ;  /* 0x000000042b2b72a4 */ /* 0x000fe2000f8e0206 */
[----:B------:R-:W-:-:S07]  /*faf0*/  IMAD.MOV.U32 R4, RZ, RZ, 0x1 ;  /* 0x00000001ff047424 */ /* 0x000fce00078e00ff */
[----:B------:R-:W-:Y:S05]  /*fb00*/  @!P0 BRA `(.L_x_7485) ;  /* 0x0000004000688947 */ /* 0x000fea0003800000 */
[----:B------:R-:W-:Y:S01]  /*fb10*/  ULDC.64 UR4, c[0x0][0xb20] ;  /* 0x0002c80000047ab9 */ /* 0x000fe20000000a00 */
[----:B------:R-:W0:Y:S01]  /*fb20*/  S2UR UR46, SR_CTAID.X ;  /* 0x00000000002e79c3 */ /* 0x000e220000002500 */
[----:B------:R-:W-:Y:S01]  /*fb30*/  UISETP.NE.U32.AND UP0, UPT, UR4, URZ, UPT ;  /* 0x0000003f0400728c */ /* 0x000fe2000bf05070 */
[----:B------:R-:W-:Y:S01]  /*fb40*/  IMAD.MOV.U32 R30, RZ, RZ, RZ ;  /* 0x000000ffff1e7224 */ /* 0x000fe200078e00ff */
[----:B------:R-:W-:Y:S01]  /*fb50*/  ULDC UR6, c[0x0][0x448] ;  /* 0x0001120000067ab9 */ /* 0x000fe20000000800 */
[----:B------:R-:W-:Y:S01]  /*fb60*/  ULDC UR7, c[0x0][0x2f0] ;  /* 0x0000bc0000077ab9 */ /* 0x000fe20000000800 */
[----:B------:R-:W-:Y:S02]  /*fb70*/  UISETP.NE.AND.EX UP0, UPT, UR5, URZ, UPT, UP0 ;  /* 0x0000003f0500728c */ /* 0x000fe4000bf05300 */
[----:B------:R-:W-:-:S04]  /*fb80*/  UISETP.NE.AND UP1, UPT, UR6, 0x1, UPT ;  /* 0x000000010600788c */ /* 0x000fc8000bf25270 */
[----:B------:R-:W-:-:S05]  /*fb90*/  PLOP3.LUT P0, PT, PT, PT, UP0, 0x80, 0x0 ;  /* 0x000000000000781c */ /* 0x000fca0003f0f008 */
[----:B------:R-:W-:Y:S02]  /*fba0*/  @UP0 ULDC.64 UR4, c[0x0][0xb20] ;  /* 0x0002c80000040ab9 */ /* 0x000fe40000000a00 */
[----:B------:R-:W-:Y:S01]  /*fbb0*/  @UP0 UIMAD.WIDE UR4, UR45, 0x4, UR4 ;  /* 0x000000042d0408a5 */ /* 0x000fe2000f8e0204 */
[----:B------:R-:W-:-:S05]  /*fbc0*/  @UP1 ULDC UR8, c[0x0][0x450] ;  /* 0x0001140000081ab9 */ /* 0x000fca0000000800 */
[----:B------:R-:W-:Y:S02]  /*fbd0*/  IMAD.U32 R2, RZ, RZ, UR4 ;  /* 0x00000004ff027e24 */ /* 0x000fe4000f8e00ff */
[----:B------:R-:W-:Y:S01]  /*fbe0*/  IMAD.U32 R3, RZ, RZ, UR5 ;  /* 0x00000005ff037e24 */ /* 0x000fe2000f8e00ff */
[----:B------:R-:W-:Y:S02]  /*fbf0*/  ULDC.64 UR4, c[0x0][0x418] ;  /* 0x0001060000047ab9 */ /* 0x000fe40000000a00 */
[----:B------:R-:W-:Y:S02]  /*fc00*/  UISETP.NE.U32.AND UP0, UPT, UR4, URZ, UPT ;  /* 0x0000003f0400728c */ /* 0x000fe4000bf05070 */
[----:B0-----:R-:W-:Y:S01]  /*fc10*/  ULEA UR6, UR46, 0x3f, 0x6 ;  /* 0x0000003f2e067891 */ /* 0x001fe2000f8e303f */
[----:B------:R0:W5:Y:S01]  /*fc20*/  @P0 LDG.E R30, desc[UR36][R2.64] ;  /* 0x00000024021e0981 */ /* 0x000162000c1e1900 */
[----:B------:R-:W-:Y:S01]  /*fc30*/  UISETP.NE.AND.EX UP0, UPT, UR5, URZ, UPT, UP0 ;  /* 0x0000003f0500728c */ /* 0x000fe2000bf05300 */
[----:B------:R-:W-:Y:S01]  /*fc40*/  ULDC UR4, c[0x0][0x424] ;  /* 0x0001090000047ab9 */ /* 0x000fe20000000800 */
[----:B------:R-:W-:-:S02]  /*fc50*/  UP2UR UR47, UPR, URZ, 0x2 ;  /* 0x000000023f2f7883 */ /* 0x000fc40008000000 */
[----:B------:R-:W-:Y:S02]  /*fc60*/  USEL UR40, UR4, 0x1, UP0 ;  /* 0x0000000104287887 */ /* 0x000fe40008000000 */
[----:B------:R-:W-:Y:S01]  /*fc70*/  USHF.R.U32.HI UR9, URZ, 0x10, UR43 ;  /* 0x000000103f097899 */ /* 0x000fe2000801162b */
[----:B------:R-:W-:Y:S01]  /*fc80*/  @UP1 ULDC UR4, c[0x0][0x44c] ;  /* 0x0001130000041ab9 */ /* 0x000fe20000000800 */
[----:B------:R-:W-:Y:S02]  /*fc90*/  UIMAD UR40, UR40, UR7, URZ ;  /* 0x00000007282872a4 */ /* 0x000fe4000f8e023f */
[----:B------:R-:W-:Y:S01]  /*fca0*/  UIMAD.WIDE.U32 UR4, UR6, UR4, URZ ;  /* 0x00000004060472a5 */ /* 0x000fe2000f8e003f */
[----:B------:R-:W-:Y:S01]  /*fcb0*/  ULDC UR7, c[0x0][0x288] ;  /* 0x0000a20000077ab9 */ /* 0x000fe20000000800 */
[----:B------:R-:W-:Y:S02]  /*fcc0*/  UIADD3 UR4, UR40, 0x3f, URZ ;  /* 0x0000003f28047890 */ /* 0x000fe4000fffe03f */
[----:B------:R-:W-:-:S02]  /*fcd0*/  UIADD3 UR7, UR40, 0x40, -UR7 ;  /* 0x0000004028077890 */ /* 0x000fc4000fffe807 */
[----:B------:R-:W-:Y:S02]  /*fce0*/  @UP1 USHF.R.U32.HI UR6, URZ, UR8, UR5 ;  /* 0x000000083f061299 */ /* 0x000fe40008011605 */
[----:B------:R-:W-:Y:S02]  /*fcf0*/  USHF.R.S32.HI UR5, URZ, 0x1f, UR4 ;  /* 0x0000001f3f057899 */ /* 0x000fe40008011404 */
[----:B------:R-:W-:Y:S02]  /*fd00*/  UIADD3 UR7, UR7, UR6, URZ ;  /* 0x0000000607077290 */ /* 0x000fe4000fffe03f */
[----:B------:R-:W-:Y:S02]  /*fd10*/  ULEA.HI UR5, UR5, UR4, URZ, 0x6 ;  /* 0x0000000405057291 */ /* 0x000fe4000f8f303f */
[----:B------:R-:W-:Y:S02]  /*fd20*/  USHF.R.S32.HI UR6, URZ, 0x1f, UR7 ;  /* 0x0000001f3f067899 */ /* 0x000fe40008011407 */
[----:B------:R-:W-:-:S02]  /*fd30*/  USHF.R.S32.HI UR41, URZ, 0x6, UR5 ;  /* 0x000000063f297899 */ /* 0x000fc40008011405 */
[----:B------:R-:W-:Y:S02]  /*fd40*/  ULEA.HI UR6, UR6, UR7, URZ, 0x6 ;  /* 0x0000000706067291 */ /* 0x000fe4000f8f303f */
[----:B------:R-:W-:Y:S02]  /*fd50*/  ULOP3.LUT UR43, UR43, 0xffff, URZ, 0xc0, !UPT ;  /* 0x0000ffff2b2b7892 */ /* 0x000fe4000f8ec03f */
[----:B------:R-:W-:Y:S01]  /*fd60*/  USHF.R.S32.HI UR42, URZ, 0x6, UR6 ;  /* 0x000000063f2a7899 */ /* 0x000fe20008011406 */
[----:B------:R-:W-:-:S03]  /*fd70*/  UMOV UR38, URZ ;  /* 0x0000003f00267c82 */ /* 0x000fc60008000000 */
[----:B------:R-:W-:-:S04]  /*fd80*/  UISETP.LT.AND UP0, UPT, UR41, UR42, UPT ;  /* 0x0000002a2900728c */ /* 0x000fc8000bf01270 */
[----:B------:R-:W-:Y:S02]  /*fd90*/  USEL UR11, UR41, UR42, UP0 ;  /* 0x0000002a290b7287 */ /* 0x000fe40008000000 */
[----:B------:R-:W-:Y:S02]  /*fda0*/  UISETP.NE.AND UP0, UPT, UR9, URZ, UPT ;  /* 0x0000003f0900728c */ /* 0x000fe4000bf05270 */
[----:B------:R-:W-:-:S06]  /*fdb0*/  UISETP.GE.AND UP1, UPT, UR11, 0x1, UPT ;  /* 0x000000010b00788c */ /* 0x000fcc000bf26270 */
[----:B------:R-:W-:-:S03]  /*fdc0*/  PLOP3.LUT P0, PT, PT, PT, UP1, 0x80, 0x0 ;  /* 0x000000000000781c */ /* 0x000fc60003f0f018 */
[----:B------:R-:W-:-:S10]  /*fdd0*/  @!UP0 ULDC UR9, c[0x0][0xae8] ;  /* 0x0002ba0000098ab9 */ /* 0x000fd40000000800 */
        /* <DEDUP_REMOVED lines=31> */
.L_x_7486:
        /* <DEDUP_REMOVED lines=30> */
[----:B0----5:R-:W-:Y:S05]  /*101b0*/  CALL.ABS.NOINC R2 ;  /* 0x0000000002007343 */ /* 0x021fea0003c00000 */
.L_x_7487:
        /* <DEDUP_REMOVED lines=12> */
[----:B------:R-:W-:Y:S01]  /*10280*/  MOV R13, RZ ;  /* 0x000000ff000d7202 */ /* 0x000fe20000000f00 */
[----:B------:R-:W-:Y:S02]  /*10290*/  IMAD.U32 R7, RZ, RZ, UR7 ;  /* 0x00000007ff077e24 */ /* 0x000fe4000f8e00ff */
[----:B------:R-:W-:-:S02]  /*102a0*/  IMAD.U32 R10, RZ, RZ, UR4 ;  /* 0x00000004ff0a7e24 */ /* 0x000fc4000f8e00ff */
[----:B------:R-:W-:Y:S02]  /*102b0*/  IMAD.U32 R11, RZ, RZ, UR5 ;  /* 0x00000005ff0b7e24 */ /* 0x000fe4000f8e00ff */
[----:B------:R-:W-:Y:S02]  /*102c0*/  IMAD.MOV.U32 R8, RZ, RZ, 0x70 ;  /* 0x00000070ff087424 */ /* 0x000fe400078e00ff */
[----:B0-----:R-:W-:-:S07]  /*102d0*/  IMAD.MOV.U32 R12, RZ, RZ, 0x1 ;  /* 0x00000001ff0c7424 */ /* 0x001fce00078e00ff */
[----:B------:R-:W-:-:S07]  /*102e0*/  LEPC R20, `(.L_x_7489) ;  /* 0x000000001014794e */ /* 0x000fce0000000000 */
[----:B-1---5:R-:W-:Y:S05]  /*102f0*/  CALL.ABS.NOINC R2 ;  /* 0x0000000002007343 */ /* 0x022fea0003c00000 */
.L_x_7489:
        /* <DEDUP_REMOVED lines=15> */
.L_x_7488:
        /* <DEDUP_REMOVED lines=32> */
[----:B------:R-:W-:Y:S02]  /*105f0*/  @!P0 SHF.R.S32.HI R3, RZ, 0x1f, R7 ;  /* 0x0000001fff038819 */ /* 0x000fe40000011407 */
[----:B------:R-:W-:Y:S02]  /*10600*/  @!P0 MOV R2, R7 ;  /* 0x0000000700028202 */ /* 0x000fe40000000f00 */
        /* <DEDUP_REMOVED lines=56> */
.L_x_7536:
[----:B------:R-:W2:Y:S01]  /*10990*/  LDL R0, [R1+0x4] ;  /* 0x0000040001007983 */ /* 0x000ea20000100800 */
[----:B------:R-:W-:Y:S01]  /*109a0*/  ISETP.GT.U32.AND P1, PT, R31, 0x3f, PT ;  /* 0x0000003f1f00780c */ /* 0x000fe20003f24070 */
[----:B------:R-:W-:Y:S01]  /*109b0*/  IMAD.U32 R23, RZ, RZ, UR39 ;  /* 0x00000027ff177e24 */ /* 0x000fe2000f8e00ff */
[----:B------:R-:W-:Y:S02]  /*109c0*/  LOP3.LUT R16, R16, 0xfffffbff, RZ, 0xc0, !PT ;  /* 0xfffffbff10107812 */ /* 0x000fe400078ec0ff */
[----:B------:R-:W-:Y:S02]  /*109d0*/  LOP3.LUT R34, R3, R34, RZ, 0xfc, !PT ;  /* 0x0000002203227212 */ /* 0x000fe400078efcff */
[----:B------:R-:W-:Y:S02]  /*109e0*/  SHF.R.S32.HI R23, RZ, 0x1f, R23 ;  /* 0x0000001fff177819 */ /* 0x000fe40000011417 */
[----:B------:R-:W-:Y:S02]  /*109f0*/  LOP3.LUT R17, R34, R17, RZ, 0xfc, !PT ;  /* 0x0000001122117212 */ /* 0x000fe400078efcff */
        /* <DEDUP_REMOVED lines=9> */
.L_x_7491:
[----:B------:R-:W-:-:S05]  /*10a90*/  IMAD.MOV.U32 R0, RZ, RZ, 0x1 ;  /* 0x00000001ff007424 */ /* 0x000fca00078e00ff */
[----:B------:R-:W-:-:S04]  /*10aa0*/  SHF.L.U32 R0, R0, 0x1f, RZ ;  /* 0x0000001f00007819 */ /* 0x000fc800000006ff */
[----:B------:R-:W0:Y:S02]  /*10ab0*/  SYNCS.PHASECHK.TRANS64.TRYWAIT P0, [UR44+0x38840], R0 ;  /* 0x03884000ff0075a7 */ /* 0x000e24000800016c */
[----:B0-----:R-:W-:Y:S05]  /*10ac0*/  @!P0 BRA `(.L_x_7492) ;  /* 0x0000003800108947 */ /* 0x001fea0003800000 */
.L_x_7537:
        /* <DEDUP_REMOVED lines=54> */
[----:B------:R0:W2:Y:S02]  /*10e30*/  SHFL.IDX PT, R14, R0, 0x3, 0x181f ;  /* 0x00781f00000e7f89 */ /* 0x0000a400000e0000 */
[----:B-1----:R-:W-:Y:S02]  /*10e40*/  @P0 IADD3.X R3, RZ, R5, RZ, P1, !PT ;  /* 0x00000005ff030210 */ /* 0x002fe40000ffe4ff */
[----:B------:R0:W1:Y:S04]  /*10e50*/  SHFL.IDX PT, R5, R4, 0x3, 0x181f ;  /* 0x00781f0004057f89 */ /* 0x00006800000e0000 */
[----:B------:R0:W-:Y:S03]  /*10e60*/  @P0 LDGSTS.E.BYPASS.LTC128B.128 [R7+0x23400], desc[UR36][R2.64], !P2 ;  /* 0x2340000002070fae */ /* 0x0001e6000d101d64 */
.L_x_7547:
[----:B------:R-:W-:-:S13]  /*10e70*/  ISETP.GE.AND P0, PT, R18, 0x31, PT ;  /* 0x000000311200780c */ /* 0x000fda0003f06270 */
[----:B0-2---:R-:W-:-:S05]  /*10e80*/  @P0 LEA R2, P1, R22, R14, 0x1 ;  /* 0x0000000e16020211 */ /* 0x005fca00078208ff */
[----:B-1----:R-:W-:Y:S01]  /*10e90*/  @P0 IMAD.X R3, RZ, RZ, R5, P1 ;  /* 0x000000ffff030224 */ /* 0x002fe200008e0605 */
[----:B------:R-:W-:-:S05]  /*10ea0*/  @P0 LEA R5, R24, UR44, 0x1 ;  /* 0x0000002c18050c11 */ /* 0x000fca000f8e08ff */
        /* <DEDUP_REMOVED lines=11> */
.L_x_7494:
        /* <DEDUP_REMOVED lines=24> */
.L_x_7495:
[----:B------:R-:W-:Y:S01]  /*110e0*/  UISETP.NE.AND UP0, UPT, UR47, URZ, UPT ;  /* 0x0000003f2f00728c */ /* 0x000fe2000bf05270 */
[----:B------:R-:W-:Y:S01]  /*110f0*/  IMAD.U32 R28, RZ, RZ, UR46 ;  /* 0x0000002eff1c7e24 */ /* 0x000fe2000f8e00ff */
[----:B------:R-:W-:Y:S01]  /*11100*/  R2UR UR6, R23 ;  /* 0x00000000170672ca */ /* 0x000fe200000e0000 */
[----:B------:R-:W-:Y:S01]  /*11110*/  ULDC.64 UR8, c[0x0][0x2d8] ;  /* 0x0000b60000087ab9 */ /* 0x000fe20000000a00 */
[----:B------:R-:W0:Y:S01]  /*11120*/  LDC R7, c[0x0][0x448] ;  /* 0x00011200ff077b82 */ /* 0x000e220000000800 */
[----:B------:R-:W-:Y:S01]  /*11130*/  IMAD R28, R28, 0x40, R31 ;  /* 0x000000401c1c7824 */ /* 0x000fe200078e021f */
[----:B------:R-:W-:Y:S01]  /*11140*/  PLOP3.LUT P0, PT, PT, PT, UP0, 0x80, 0x0 ;  /* 0x000000000000781c */ /* 0x000fe20003f0f008 */
[----:B------:R-:W1:Y:S02]  /*11150*/  S2R R20, SR_TID.X ;  /* 0x0000000000147919 */ /* 0x000e640000002100 */
[----:B------:R-:W-:Y:S02]  /*11160*/  IMAD.MOV.U32 R11, RZ, RZ, R28 ;  /* 0x000000ffff0b7224 */ /* 0x000fe400078e001c */
[----:B------:R-:W-:-:S04]  /*11170*/  @UP0 ULDC UR4, c[0x0][0x44c] ;  /* 0x0001130000040ab9 */ /* 0x000fc80000000800 */
[----:B------:R-:W-:-:S04]  /*11180*/  UIMAD UR6, UR6, UR8, URZ ;  /* 0x00000008060672a4 */ /* 0x000fc8000f8e023f */
[----:B------:R-:W-:Y:S01]  /*11190*/  @P0 IMAD.HI.U32 R0, R28, UR4, RZ ;  /* 0x000000041c000c27 */ /* 0x000fe2000f8e00ff */
[----:B------:R-:W-:Y:S01]  /*111a0*/  PLOP3.LUT P0, PT, PT, PT, UP0, 0x80, 0x0 ;  /* 0x000000000000781c */ /* 0x000fe20003f0f008 */
[----:B------:R-:W-:Y:S01]  /*111b0*/  @UP0 ULDC UR4, c[0x0][0x450] ;  /* 0x0001140000040ab9 */ /* 0x000fe20000000800 */
[----:B------:R-:W-:-:S11]  /*111c0*/  UIMAD UR6, UR39, UR9, UR6 ;  /* 0x00000009270672a4 */ /* 0x000fd6000f8e0206 */
[----:B------:R-:W-:Y:S01]  /*111d0*/  @P0 SHF.R.U32.HI R11, RZ, UR4, R0 ;  /* 0x00000004ff0b0c19 */ /* 0x000fe20008011600 */
[----:B------:R-:W-:-:S03]  /*111e0*/  UIMAD.WIDE.U32 UR4, UR39, UR8, URZ ;  /* 0x00000008270472a5 */ /* 0x000fc6000f8e003f */
[----:B------:R-:W-:Y:S01]  /*111f0*/  ULDC.64 UR8, c[0x0][0x2e0] ;  /* 0x0000b80000087ab9 */ /* 0x000fe20000000a00 */
[----:B------:R-:W-:Y:S01]  /*11200*/  UIADD3 UR5, UR5, UR6, URZ ;  /* 0x0000000605057290 */ /* 0x000fe2000fffe03f */
[----:B------:R-:W-:Y:S01]  /*11210*/  SHF.R.S32.HI R0, RZ, 0x1f, R11 ;  /* 0x0000001fff007819 */ /* 0x000fe2000001140b */
[----:B------:R-:W-:Y:S01]  /*11220*/  UIMAD UR6, UR49, UR8, URZ ;  /* 0x00000008310672a4 */ /* 0x000fe2000f8e023f */
[----:B-1----:R-:W-:Y:S01]  /*11230*/  LOP3.LUT R20, R20, 0x7f, RZ, 0xc0, !PT ;  /* 0x0000007f14147812 */ /* 0x002fe200078ec0ff */
[----:B------:R-:W-:Y:S02]  /*11240*/  UIMAD.WIDE.U32 UR4, UR45, UR8, UR4 ;  /* 0x000000082d0472a5 */ /* 0x000fe4000f8e0004 */
[----:B------:R-:W-:Y:S01]  /*11250*/  UIMAD UR6, UR45, UR9, UR6 ;  /* 0x000000092d0672a4 */ /* 0x000fe2000f8e0206 */
[----:B------:R-:W-:-:S03]  /*11260*/  SHF.R.U32.HI R20, RZ, 0x3, R20 ;  /* 0x00000003ff147819 */ /* 0x000fc60000011614 */
[----:B------:R-:W-:Y:S01]  /*11270*/  IMAD.U32 R5, RZ, RZ, UR5 ;  /* 0x00000005ff057e24 */ /* 0x000fe2000f8e00ff */
[----:B------:R-:W-:Y:S01]  /*11280*/  UIADD3 UR6, UR5, UR6, URZ ;  /* 0x0000000605067290 */ /* 0x000fe2000fffe03f */
[----:B------:R-:W-:Y:S02]  /*11290*/  IMAD.U32 R4, RZ, RZ, UR4 ;  /* 0x00000004ff047e24 */ /* 0x000fe4000f8e00ff */
[----:B------:R-:W-:Y:S01]  /*112a0*/  IMAD.MOV R5, RZ, RZ, -R11 ;  /* 0x000000ffff057224 */ /* 0x000fe200078e0a0b */
[----:B------:R-:W-:Y:S02]  /*112b0*/  ULDC.64 UR4, c[0x0][0x2d0] ;  /* 0x0000b40000047ab9 */ /* 0x000fe40000000a00 */
[----:B------:R-:W-:Y:S01]  /*112c0*/  IMAD R0, R0, UR4, RZ ;  /* 0x0000000400007c24 */ /* 0x000fe2000f8e02ff */
[----:B------:R-:W-:Y:S01]  /*112d0*/  MOV R2, R4 ;  /* 0x0000000400027202 */ /* 0x000fe20000000f00 */
[----:B0-----:R-:W-:Y:S02]  /*112e0*/  IMAD R5, R7, R5, R28 ;  /* 0x0000000507057224 */ /* 0x001fe400078e021c */
[----:B------:R-:W-:-:S02]  /*112f0*/  IMAD.U32 R3, RZ, RZ, UR6 ;  /* 0x00000006ff037e24 */ /* 0x000fc4000f8e00ff */
[C---:B------:R-:W-:Y:S01]  /*11300*/  IMAD R9, R11.reuse, UR5, R0 ;  /* 0x000000050b097c24 */ /* 0x040fe2000f8e0200 */
[----:B------:R-:W-:Y:S01]  /*11310*/  SHF.R.S32.HI R0, RZ, 0x1f, R5 ;  /* 0x0000001fff007819 */ /* 0x000fe20000011405 */
[----:B------:R-:W-:Y:S01]  /*11320*/  IMAD.WIDE.U32 R2, R11, UR4, R2 ;  /* 0x000000040b027c25 */ /* 0x000fe2000f8e0002 */
[----:B------:R-:W-:-:S03]  /*11330*/  ULDC.64 UR4, c[0x0][0x2c8] ;  /* 0x0000b20000047ab9 */ /* 0x000fc60000000a00 */
        /* <DEDUP_REMOVED lines=13> */
[----:B------:R-:W-:Y:S01]  /*11410*/  IMAD.U32 R6, RZ, RZ, UR46 ;  /* 0x0000002eff067e24 */ /* 0x000fe2000f8e00ff */
[----:B------:R-:W-:Y:S01]  /*11420*/  ULDC UR4, c[0x0][0x288] ;  /* 0x0000a20000047ab9 */ /* 0x000fe20000000800 */
[----:B------:R-:W-:Y:S01]  /*11430*/  LOP3.LUT R16, R16, 0xfffffeff, RZ, 0xc0, !PT ;  /* 0xfffffeff10107812 */ /* 0x000fe200078ec0ff */
[----:B------:R-:W1:Y:S01]  /*11440*/  SHFL.IDX PT, R2, R4, RZ, 0x181f ;  /* 0x00181fff04027589 */ /* 0x000e6200000e0000 */
[----:B------:R-:W-:Y:S02]  /*11450*/  IMAD R5, R7, UR4, RZ ;  /* 0x0000000407057c24 */ /* 0x000fe4000f8e02ff */
[----:B------:R-:W-:Y:S01]  /*11460*/  IMAD R6, R6, 0x40, R20 ;  /* 0x0000004006067824 */ /* 0x000fe200078e0214 */
[----:B------:R-:W2:Y:S03]  /*11470*/  SHFL.IDX PT, R7, R0, 0x1, 0x181f ;  /* 0x00381f0000077f89 */ /* 0x000ea600000e0000 */
[C---:B------:R-:W-:Y:S01]  /*11480*/  VIADD R8, R6.reuse, 0x10 ;  /* 0x0000001006087836 */ /* 0x040fe20000000000 */
[-C--:B------:R-:W-:Y:S01]  /*11490*/  ISETP.GE.AND P2, PT, R6, R5.reuse, PT ;  /* 0x000000050600720c */ /* 0x080fe20003f46270 */
[----:B------:R-:W3:Y:S03]  /*114a0*/  SHFL.IDX PT, R9, R4, 0x1, 0x181f ;  /* 0x00381f0004097f89 */ /* 0x000ee600000e0000 */
[----:B------:R-:W-:-:S09]  /*114b0*/  ISETP.GE.AND P3, PT, R8, R5, PT ;  /* 0x000000050800720c */ /* 0x000fd20003f66270 */
[----:B0-----:R-:W-:Y:S02]  /*114c0*/  @!P2 LEA R3, P1, R22, R14, 0x1 ;  /* 0x0000000e1603a211 */ /* 0x001fe400078208ff */
[----:B------:R-:W-:Y:S01]  /*114d0*/  @!P2 LEA R8, R24, UR44, 0x1 ;  /* 0x0000002c1808ac11 */ /* 0x000fe2000f8e08ff */
[----:B------:R-:W-:Y:S01]  /*114e0*/  SHFL.IDX PT, R14, R0, 0x3, 0x181f ;  /* 0x00781f00000e7f89 */ /* 0x000fe200000e0000 */
[----:B------:R-:W-:Y:S01]  /*114f0*/  @P2 LOP3.LUT R16, R16, 0x100, RZ, 0xfc, !PT ;  /* 0x0000010010102812 */ /* 0x000fe200078efcff */
[----:B-1----:R-:W-:Y:S01]  /*11500*/  @!P2 IMAD.X R2, RZ, RZ, R2, P1 ;  /* 0x000000ffff02a224 */ /* 0x002fe200008e0602 */
[----:B------:R-:W-:Y:S02]  /*11510*/  @!P3 LEA R10, R24, UR44, 0x1 ;  /* 0x0000002c180abc11 */ /* 0x000fe4000f8e08ff */
[----:B--2---:R-:W-:Y:S02]  /*11520*/  @!P3 LEA R7, P1, R22, R7, 0x1 ;  /* 0x000000071607b211 */ /* 0x004fe400078208ff */
[----:B------:R-:W-:-:S02]  /*11530*/  @!P2 LOP3.LUT R3, R3, R2, RZ, 0x3c, !PT ;  /* 0x000000020303a212 */ /* 0x000fc400078e3cff */
[----:B------:R-:W-:Y:S01]  /*11540*/  LOP3.LUT R16, R16, 0xffffff7f, RZ, 0xc0, !PT ;  /* 0xffffff7f10107812 */ /* 0x000fe200078ec0ff */
[----:B---3--:R-:W-:Y:S01]  /*11550*/  @!P3 IMAD.X R9, RZ, RZ, R9, P1 ;  /* 0x000000ffff09b224 */ /* 0x008fe200008e0609 */
[C---:B------:R-:W-:Y:S02]  /*11560*/  @!P2 LOP3.LUT R2, R3.reuse, R2, RZ, 0x3c, !PT ;  /* 0x000000020302a212 */ /* 0x040fe400078e3cff */
[----:B------:R-:W-:Y:S02]  /*11570*/  @P3 LOP3.LUT R16, R16, 0x80, RZ, 0xfc, !PT ;  /* 0x0000008010103812 */ /* 0x000fe400078efcff */
[----:B------:R-:W-:Y:S02]  /*11580*/  @!P2 LOP3.LUT R3, R3, R2, RZ, 0x3c, !PT ;  /* 0x000000020303a212 */ /* 0x000fe400078e3cff */
[----:B------:R-:W-:-:S03]  /*11590*/  LOP3.LUT R16, R16, 0xffffffbf, RZ, 0xc0, !PT ;  /* 0xffffffbf10107812 */ /* 0x000fc600078ec0ff */
[----:B------:R0:W-:Y:S04]  /*115a0*/  @!P2 LDGSTS.E.BYPASS.LTC128B.128 [R8+0x20400], desc[UR36][R2.64], !P0 ;  /* 0x204000000208afae */ /* 0x0001e8000c101d64 */
        /* <DEDUP_REMOVED lines=15> */
.L_x_7556:
        /* <DEDUP_REMOVED lines=24> */
[----:B------:R-:W-:Y:S01]  /*11820*/  MOV R4, UR6 ;  /* 0x0000000600047c02 */ /* 0x000fe20008000f00 */
[----:B------:R-:W-:Y:S01]  /*11830*/  IMAD.U32 R5, RZ, RZ, UR7 ;  /* 0x00000007ff057e24 */ /* 0x000fe2000f8e00ff */
        /* <DEDUP_REMOVED lines=10> */
.L_x_7497:
[----:B------:R-:W-:Y:S01]  /*118e0*/  UISETP.NE.AND UP0, UPT, UR47, URZ, UPT ;  /* 0x0000003f2f00728c */ /* 0x000fe2000bf05270 */
[----:B------:R-:W-:Y:S01]  /*118f0*/  R2UR UR6, R23 ;  /* 0x00000000170672ca */ /* 0x000fe200000e0000 */
[----:B------:R-:W-:Y:S01]  /*11900*/  ULDC.64 UR8, c[0x0][0x3d8] ;  /* 0x0000f60000087ab9 */ /* 0x000fe20000000a00 */
[----:B------:R-:W-:Y:S01]  /*11910*/  IMAD.MOV.U32 R2, RZ, RZ, R28 ;  /* 0x000000ffff027224 */ /* 0x000fe200078e001c */
[----:B------:R-:W-:Y:S01]  /*11920*/  ULDC UR7, c[0x0][0x448] ;  /* 0x0001120000077ab9 */ /* 0x000fe20000000800 */
[C---:B------:R-:W-:Y:S02]  /*11930*/  LOP3.LUT R20, R22.reuse, 0x180, RZ, 0xfc, !PT ;  /* 0x0000018016147812 */ /* 0x040fe400078efcff */
[----:B------:R-:W-:Y:S02]  /*11940*/  PLOP3.LUT P0, PT, PT, PT, UP0, 0x80, 0x0 ;  /* 0x000000000000781c */ /* 0x000fe40003f0f008 */
[----:B------:R-:W-:Y:S02]  /*11950*/  LOP3.LUT R21, R22, 0x80, RZ, 0xfc, !PT ;  /* 0x0000008016157812 */ /* 0x000fe400078efcff */
[----:B------:R-:W-:Y:S01]  /*11960*/  @UP0 ULDC UR4, c[0x0][0x44c] ;  /* 0x0001130000040ab9 */ /* 0x000fe20000000800 */
[----:B------:R-:W-:-:S02]  /*11970*/  LOP3.LUT R16, R16, 0xfffff7ff, RZ, 0xc0, !PT ;  /* 0xfffff7ff10107812 */ /* 0x000fc400078ec0ff */
[----:B------:R-:W-:-:S04]  /*11980*/  UIMAD UR6, UR6, UR8, URZ ;  /* 0x00000008060672a4 */ /* 0x000fc8000f8e023f */
[----:B------:R-:W-:Y:S02]  /*11990*/  UIMAD UR6, UR39, UR9, UR6 ;  /* 0x00000009270672a4 */ /* 0x000fe4000f8e0206 */
[----:B------:R-:W-:Y:S01]  /*119a0*/  @P0 IMAD.HI.U32 R0, R28, UR4, RZ ;  /* 0x000000041c000c27 */ /* 0x000fe2000f8e00ff */
[----:B------:R-:W-:Y:S01]  /*119b0*/  PLOP3.LUT P0, PT, PT, PT, UP0, 0x80, 0x0 ;  /* 0x000000000000781c */ /* 0x000fe20003f0f008 */
[----:B------:R-:W-:-:S12]  /*119c0*/  @UP0 ULDC UR4, c[0x0][0x450] ;  /* 0x0001140000040ab9 */ /* 0x000fd80000000800 */
[----:B------:R-:W-:Y:S01]  /*119d0*/  @P0 SHF.R.U32.HI R2, RZ, UR4, R0 ;  /* 0x00000004ff020c19 */ /* 0x000fe20008011600 */
[----:B------:R-:W-:-:S03]  /*119e0*/  UIMAD.WIDE.U32 UR4, UR39, UR8, URZ ;  /* 0x00000008270472a5 */ /* 0x000fc6000f8e003f */
[----:B------:R-:W-:Y:S01]  /*119f0*/  ULDC.64 UR8, c[0x0][0x3e0] ;  /* 0x0000f80000087ab9 */ /* 0x000fe20000000a00 */
[----:B------:R-:W-:Y:S01]  /*11a00*/  UIADD3 UR5, UR5, UR6, URZ ;  /* 0x0000000605057290 */ /* 0x000fe2000fffe03f */
[--C-:B------:R-:W-:Y:S01]  /*11a10*/  IMAD.MOV R5, RZ, RZ, -R2.reuse ;  /* 0x000000ffff057224 */ /* 0x100fe200078e0a02 */
[----:B------:R-:W-:Y:S01]  /*11a20*/  UIMAD UR6, UR49, UR8, URZ ;  /* 0x00000008310672a4 */ /* 0x000fe2000f8e023f */
[----:B------:R-:W-:Y:S01]  /*11a30*/  SHF.R.S32.HI R0, RZ, 0x1f, R2 ;  /* 0x0000001fff007819 */ /* 0x000fe20000011402 */
[----:B------:R-:W-:Y:S01]  /*11a40*/  UIMAD.WIDE.U32 UR4, UR45, UR8, UR4 ;  /* 0x000000082d0472a5 */ /* 0x000fe2000f8e0004 */
[----:B------:R-:W-:Y:S01]  /*11a50*/  IMAD R5, R5, UR7, R28 ;  /* 0x0000000705057c24 */ /* 0x000fe2000f8e021c */
[----:B------:R-:W-:-:S03]  /*11a60*/  UIMAD UR6, UR45, UR9, UR6 ;  /* 0x000000092d0672a4 */ /* 0x000fc6000f8e0206 */
[----:B------:R-:W-:Y:S01]  /*11a70*/  ULDC.64 UR8, c[0x0][0x3d0] ;  /* 0x0000f40000087ab9 */ /* 0x000fe20000000a00 */
[----:B------:R-:W-:Y:S01]  /*11a80*/  UIADD3 UR5, UR5, UR6, URZ ;  /* 0x0000000605057290 */ /* 0x000fe2000fffe03f */
[----:B------:R-:W-:Y:S01]  /*11a90*/  IMAD R3, R0, UR8, RZ ;  /* 0x0000000800037c24 */ /* 0x000fe2000f8e02ff */
[----:B------:R-:W-:Y:S01]  /*11aa0*/  SHF.R.S32.HI R0, RZ, 0x1f, R5 ;  /* 0x0000001fff007819 */ /* 0x000fe20000011405 */
[----:B------:R-:W-:Y:S02]  /*11ab0*/  IMAD.U32 R9, RZ, RZ, UR8 ;  /* 0x00000008ff097e24 */ /* 0x000fe4000f8e00ff */
[C---:B------:R-:W-:Y:S02]  /*11ac0*/  IMAD R7, R2.reuse, UR9, R3 ;  /* 0x0000000902077c24 */ /* 0x040fe4000f8e0203 */
[----:B------:R-:W-:Y:S01]  /*11ad0*/  IMAD.WIDE.U32 R2, R2, R9, UR4 ;  /* 0x0000000402027e25 */ /* 0x000fe2000f8e0009 */
        /* <DEDUP_REMOVED lines=10> */
[----:B------:R-:W-:Y:S02]  /*11b80*/  LEA.HI.X R4, R2, UR5, R3, 0x1, P0 ;  /* 0x0000000502047c11 */ /* 0x000fe400080f0c03 */
[----:B------:R-:W-:-:S02]  /*11b90*/  ISETP.GE.AND P0, PT, R20, UR4, PT ;  /* 0x0000000414007c0c */ /* 0x000fc4000bf06270 */
[----:B------:R-:W-:Y:S02]  /*11ba0*/  LOP3.LUT R20, R22, 0x40, RZ, 0xfc, !PT ;  /* 0x0000004016147812 */ /* 0x000fe400078efcff */
[----:B------:R-:W-:Y:S02]  /*11bb0*/  ISETP.GE.AND P4, PT, R21, UR4, PT ;  /* 0x0000000415007c0c */ /* 0x000fe4000bf86270 */
[----:B------:R-:W-:Y:S02]  /*11bc0*/  ISETP.GE.AND P5, PT, R20, UR4, PT ;  /* 0x0000000414007c0c */ /* 0x000fe4000bfa6270 */
[----:B------:R-:W-:Y:S02]  /*11bd0*/  LOP3.LUT R20, R22, 0xc0, RZ, 0xfc, !PT ;  /* 0x000000c016147812 */ /* 0x000fe400078efcff */
[----:B------:R-:W-:Y:S02]  /*11be0*/  SEL R2, RZ, 0x1, P1 ;  /* 0x00000001ff027807 */ /* 0x000fe40000800000 */
[----:B------:R-:W-:-:S02]  /*11bf0*/  SEL R3, RZ, 0x4, P4 ;  /* 0x00000004ff037807 */ /* 0x000fc40002000000 */
[----:B------:R-:W-:Y:S02]  /*11c00*/  SEL R7, RZ, 0x2, P5 ;  /* 0x00000002ff077807 */ /* 0x000fe40002800000 */
[----:B------:R-:W-:Y:S02]  /*11c10*/  ISETP.GE.AND P2, PT, R36, UR4, PT ;  /* 0x0000000424007c0c */ /* 0x000fe4000bf46270 */
[----:B------:R-:W-:Y:S02]  /*11c20*/  ISETP.GE.AND P3, PT, R20, UR4, PT ;  /* 0x0000000414007c0c */ /* 0x000fe4000bf66270 */
[----:B------:R-:W-:Y:S02]  /*11c30*/  IADD3 R7, R3, R7, R2 ;  /* 0x0000000703077210 */ /* 0x000fe40007ffe002 */
[----:B------:R-:W-:Y:S02]  /*11c40*/  @P1 LOP3.LUT R16, R16, 0x800, RZ, 0xfc, !PT ;  /* 0x0000080010101812 */ /* 0x000fe400078efcff */
[----:B------:R-:W-:-:S02]  /*11c50*/  SEL R2, RZ, 0x10, P2 ;  /* 0x00000010ff027807 */ /* 0x000fc40001000000 */
[----:B------:R-:W-:Y:S02]  /*11c60*/  SEL R3, RZ, 0x8, P3 ;  /* 0x00000008ff037807 */ /* 0x000fe40001800000 */
[----:B------:R-:W-:Y:S02]  /*11c70*/  ISETP.GE.AND P1, PT, R35, UR4, PT ;  /* 0x0000000423007c0c */ /* 0x000fe4000bf26270 */
[----:B------:R-:W-:Y:S02]  /*11c80*/  SEL R5, RZ, 0x40, P0 ;  /* 0x00000040ff057807 */ /* 0x000fe40000000000 */
[----:B------:R-:W-:Y:S02]  /*11c90*/  IADD3 R3, R2, R7, R3 ;  /* 0x0000000702037210 */ /* 0x000fe40007ffe003 */
[----:B------:R-:W-:Y:S01]  /*11ca0*/  ISETP.GE.AND P0, PT, R37, UR4, PT ;  /* 0x0000000425007c0c */ /* 0x000fe2000bf06270 */
[----:B------:R-:W-:Y:S01]  /*11cb0*/  UMOV UR4, 0xffffffff ;  /* 0xffffffff00047882 */ /* 0x000fe20000000000 */
[----:B------:R-:W-:-:S02]  /*11cc0*/  SEL R2, RZ, 0x20, P1 ;  /* 0x00000020ff027807 */ /* 0x000fc40000800000 */
[----:B------:R-:W-:Y:S02]  /*11cd0*/  SEL R6, RZ, 0x80, P0 ;  /* 0x00000080ff067807 */ /* 0x000fe40000000000 */
        /* <DEDUP_REMOVED lines=10> */
[C---:B------:R-:W-:Y:S02]  /*11d80*/  LOP3.LUT P0, RZ, R16.reuse, 0x800, RZ, 0xc0, !PT ;  /* 0x0000080010ff7812 */ /* 0x040fe4000780c0ff */
[----:B------:R-:W-:Y:S02]  /*11d90*/  @!P6 LOP3.LUT R2, R5, 0x40, RZ, 0xc0, !PT ;  /* 0x000000400502e812 */ /* 0x000fe400078ec0ff */
[----:B------:R-:W-:Y:S02]  /*11da0*/  @!P6 MOV R3, R21 ;  /* 0x000000150003e202 */ /* 0x000fe40000000f00 */
        /* <DEDUP_REMOVED lines=71> */
.L_x_7566:
        /* <DEDUP_REMOVED lines=24> */
.L_x_7500:
[----:B------:R-:W-:Y:S05]  /*123a0*/  BSYNC B0 ;  /* 0x0000000000007941 */ /* 0x000fea0003800000 */
.L_x_7499:
        /* <DEDUP_REMOVED lines=9> */
.L_x_7567:
[----:B------:R-:W-:-:S13]  /*12440*/  LOP3.LUT P0, RZ, R16, 0x400, RZ, 0xc0, !PT ;  /* 0x0000040010ff7812 */ /* 0x000fda000780c0ff */
[----:B------:R-:W-:Y:S05]  /*12450*/  @!P0 BRA `(.L_x_7502) ;  /* 0x0000000000048947 */ /* 0x000fea0003800000 */
[----:B------:R-:W-:Y:S01]  /*12460*/  BPT.TRAP 0x1 ;  /* 0x000000040000795c */ /* 0x000fe20000300000 */
.L_x_7502:
[----:B------:R-:W2:Y:S02]  /*12470*/  SYNCS.PHASECHK.TRANS64.TRYWAIT P0, [UR44+0x38860], R0 ;  /* 0x03886000ff0075a7 */ /* 0x000ea4000800016c */
[----:B--2---:R-:W-:Y:S05]  /*12480*/  @!P0 BRA `(.L_x_7503) ;  /* 0x0000003000948947 */ /* 0x004fea0003800000 */
.L_x_7568:
[----:B------:R-:W-:Y:S01]  /*12490*/  ULDC.64 UR4, c[0x0][0x328] ;  /* 0x0000ca0000047ab9 */ /* 0x000fe20000000a00 */
[----:B------:R-:W-:Y:S01]  /*124a0*/  ULDC.64 UR6, c[0x0][0x338] ;  /* 0x0000ce0000067ab9 */ /* 0x000fe20000000a00 */
[----:B0-----:R-:W-:Y:S02]  /*124b0*/  IMAD R0, R33, UR4, RZ ;  /* 0x0000000421007c24 */ /* 0x001fe4000f8e02ff */
[----:B-1----:R-:W-:Y:S01]  /*124c0*/  IMAD.WIDE.U32 R2, R19, UR4, RZ ;  /* 0x0000000413027c25 */ /* 0x002fe2000f8e00ff */
        /* <DEDUP_REMOVED lines=101> */
.L_x_7578:
        /* <DEDUP_REMOVED lines=30> */
.L_x_7505:
        /* <DEDUP_REMOVED lines=10> */
[----:B------:R-:W-:Y:S01]  /*12da0*/  ULOP3.LUT UR5, URZ, UR42, URZ, 0x33, !UPT ;  /* 0x0000002a3f057292 */ /* 0x000fe2000f8e333f */
[----:B------:R-:W1:Y:S01]  /*12db0*/  S2R R6, SR_TID.X ;  /* 0x0000000000067919 */ /* 0x000e620000002100 */
[----:B------:R-:W-:Y:S01]  /*12dc0*/  UIMAD UR4, UR4, UR38, URZ ;  /* 0x00000026040472a4 */ /* 0x000fe2000f8e023f */
[----:B------:R-:W-:Y:S01]  /*12dd0*/  LOP3.LUT R28, R17, 0x80, RZ, 0xc0, !PT ;  /* 0x00000080111c7812 */ /* 0x000fe200078ec0ff */
[----:B------:R-:W-:Y:S02]  /*12de0*/  IMAD.MOV.U32 R21, RZ, RZ, 0x1 ;  /* 0x00000001ff157424 */ /* 0x000fe400078e00ff */
[----:B------:R-:W-:Y:S01]  /*12df0*/  IMAD.MOV.U32 R8, RZ, RZ, 0x1 ;  /* 0x00000001ff087424 */ /* 0x000fe200078e00ff */
[----:B------:R-:W-:-:S02]  /*12e00*/  SHF.R.U32.HI R28, RZ, 0x3, R28 ;  /* 0x00000003ff1c7819 */ /* 0x000fc4000001161c */
[----:B------:R-:W-:-:S04]  /*12e10*/  LOP3.LUT R3, RZ, UR4, RZ, 0x33, !PT ;  /* 0x00000004ff037c12 */ /* 0x000fc8000f8e33ff */
[----:B------:R-:W-:-:S04]  /*12e20*/  VIMNMX3 R2, R2, UR5, R3, !PT ;  /* 0x0000000502027c0f */ /* 0x000fc8000f800103 */
[----:B------:R-:W-:Y:S01]  /*12e30*/  IADD3 R22, -R2, -0x2, RZ ;  /* 0xfffffffe02167810 */ /* 0x000fe20007ffe1ff */
[----:B0-----:R-:W-:Y:S01]  /*12e40*/  IMAD.SHL.U32 R5, R5, 0x10, RZ ;  /* 0x0000001005057824 */ /* 0x001fe200078e00ff */
[----:B-1----:R-:W-:-:S04]  /*12e50*/  LOP3.LUT R6, R6, 0x7f, RZ, 0xc0, !PT ;  /* 0x0000007f06067812 */ /* 0x002fc800078ec0ff */
[----:B------:R-:W-:Y:S02]  /*12e60*/  LOP3.LUT R5, R5, 0x70, RZ, 0xc0, !PT ;  /* 0x0000007005057812 */ /* 0x000fe400078ec0ff */
[----:B------:R-:W-:-:S04]  /*12e70*/  SHF.R.U32.HI R6, RZ, 0x3, R6 ;  /* 0x00000003ff067819 */ /* 0x000fc80000011606 */
[----:B------:R-:W-:Y:S02]  /*12e80*/  IADD3 R4, R5, R30, R6 ;  /* 0x0000001e05047210 */ /* 0x000fe40007ffe006 */
[----:B------:R-:W-:-:S03]  /*12e90*/  LOP3.LUT R30, R34, 0x40, RZ, 0xc0, !PT ;  /* 0x00000040221e7812 */ /* 0x000fc600078ec0ff */
[----:B------:R-:W-:Y:S01]  /*12ea0*/  VIADD R9, R4, 0xffffff40 ;  /* 0xffffff4004097836 */ /* 0x000fe20000000000 */
[----:B------:R-:W-:-:S03]  /*12eb0*/  SHF.R.U32.HI R30, RZ, 0x2, R30 ;  /* 0x00000002ff1e7819 */ /* 0x000fc6000001161e */
[----:B------:R-:W-:-:S07]  /*12ec0*/  IMAD R9, R2, -0x40, R9 ;  /* 0xffffffc002097824 */ /* 0x000fce00078e0209 */
.L_x_7521:
        /* <DEDUP_REMOVED lines=22> */
.L_x_7508:
[----:B------:R-:W-:Y:S05]  /*13030*/  BSYNC B1 ;  /* 0x0000000000017941 */ /* 0x000fea0003800000 */
.L_x_7507:
[----:B------:R-:W-:-:S13]  /*13040*/  LOP3.LUT P0, RZ, R16, 0x400, RZ, 0xc0, !PT ;  /* 0x0000040010ff7812 */ /* 0x000fda000780c0ff */
[----:B------:R-:W-:Y:S05]  /*13050*/  @!P0 BRA `(.L_x_7509) ;  /* 0x0000000000048947 */ /* 0x000fea0003800000 */
[----:B------:R-:W-:Y:S01]  /*13060*/  BPT.TRAP 0x1 ;  /* 0x000000040000795c */ /* 0x000fe20000300000 */
.L_x_7509:
[----:B------:R-:W-:Y:S01]  /*13070*/  LEA R10, R8, UR44, 0x3 ;  /* 0x0000002c080a7c11 */ /* 0x000fe2000f8e18ff */
[----:B------:R-:W-:Y:S01]  /*13080*/  BSSY B1, `(.L_x_7510) ;  /* 0x0000004000017945 */ /* 0x000fe20003800000 */
[----:B------:R-:W-:-:S04]  /*13090*/  SHF.L.U32 R20, R21, 0x1f, RZ ;  /* 0x0000001f15147819 */ /* 0x000fc800000006ff */
[----:B------:R-:W1:Y:S02]  /*130a0*/  SYNCS.PHASECHK.TRANS64.TRYWAIT P0, [R10+URZ+0x38840], R20 ;  /* 0x038840140a0075a7 */ /* 0x000e64000800017f */
[----:B-1----:R-:W-:Y:S05]  /*130b0*/  @!P0 BRA `(.L_x_7511) ;  /* 0x0000002c00b08947 */ /* 0x002fea0003800000 */
.L_x_7579:
[----:B------:R-:W-:Y:S05]  /*130c0*/  BSYNC B1 ;  /* 0x0000000000017941 */ /* 0x000fea0003800000 */
.L_x_7510:
[----:B------:R-:W-:Y:S01]  /*130d0*/  ULDC UR4, c[0x0][0x430] ;  /* 0x00010c0000047ab9 */ /* 0x000fe20000000800 */
[----:B-----5:R-:W-:Y:S01]  /*130e0*/  SHF.R.S32.HI R18, RZ, 0x1f, R6 ;  /* 0x0000001fff127819 */ /* 0x020fe20000011406 */
[----:B------:R-:W-:Y:S01]  /*130f0*/  UIADD3 UR4, -UR4, URZ, URZ ;  /* 0x0000003f04047290 */ /* 0x000fe2000fffe13f */
[----:B------:R-:W-:Y:S02]  /*13100*/  R2UR UR6, R23 ;  /* 0x00000000170672ca */ /* 0x000fe400000e0000 */
[----:B------:R-:W-:Y:S02]  /*13110*/  LOP3.LUT P1, RZ, R16, 0x1, RZ, 0xc0, !PT ;  /* 0x0000000110ff7812 */ /* 0x000fe4000782c0ff */
[----:B------:R-:W-:Y:S01]  /*13120*/  LEA R17, R8, R24, 0xc ;  /* 0x0000001808117211 */ /* 0x000fe200078e60ff */
        /* <DEDUP_REMOVED lines=41> */
.L_x_7589:
        /* <DEDUP_REMOVED lines=8> */
.L_x_7513:
        /* <DEDUP_REMOVED lines=10> */
.L_x_7514:
[----:B------:R2:W-:Y:S01]  /*134e0*/  SYNCS.ARRIVE.TRANS64.A1T0 RZ, [R10+URZ+0x38830], RZ ;  /* 0x038830ff0aff79a7 */ /* 0x0005e2000810003f */
[----:B------:R-:W-:Y:S05]  /*134f0*/  @!P2 BRA `(.L_x_7515) ;  /* 0x000000000004a947 */ /* 0x000fea0003800000 */
[----:B------:R-:W-:Y:S01]  /*13500*/  BPT.TRAP 0x1 ;  /* 0x000000040000795c */ /* 0x000fe20000300000 */
.L_x_7515:
[----:B------:R-:W3:Y:S01]  /*13510*/  SYNCS.PHASECHK.TRANS64.TRYWAIT P0, [R10+URZ+0x38860], R20 ;  /* 0x038860140a0075a7 */ /* 0x000ee2000800017f */
[----:B------:R-:W-:Y:S04]  /*13520*/  BSSY B1, `(.L_x_7516) ;  /* 0x0000002000017945 */ /* 0x000fe80003800000 */
[----:B---3--:R-:W-:Y:S05]  /*13530*/  @!P0 BRA `(.L_x_7517) ;  /* 0x0000002c00b08947 */ /* 0x008fea0003800000 */
.L_x_7590:
[----:B------:R-:W-:Y:S05]  /*13540*/  BSYNC B1 ;  /* 0x0000000000017941 */ /* 0x000fea0003800000 */
.L_x_7516:
        /* <DEDUP_REMOVED lines=77> */
.L_x_7600:
        /* <DEDUP_REMOVED lines=20> */
.L_x_7519:
        /* <DEDUP_REMOVED lines=10> */
.L_x_7520:
        /* <DEDUP_REMOVED lines=10> */
.L_x_7506:
[----:B------:R-:W-:Y:S05]  /*13ca0*/  BSYNC B0 ;  /* 0x0000000000007941 */ /* 0x000fea0003800000 */
.L_x_7485:
[----:B------:R-:W0:Y:S01]  /*13cb0*/  S2R R3, SR_CgaCtaId ;  /* 0x0000000000037919 */ /* 0x000e220000008800 */
[----:B------:R-:W-:Y:S01]  /*13cc0*/  MOV R0, 0x400 ;  /* 0x0000040000007802 */ /* 0x000fe20000000f00 */
[----:B------:R-:W-:Y:S01]  /*13cd0*/  BSSY B0, `(.L_x_7522) ;  /* 0x0000005000007945 */ /* 0x000fe20003800000 */
[----:B------:R-:W-:Y:S02]  /*13ce0*/  SHF.L.U32 R4, R4, 0x1f, RZ ;  /* 0x0000001f04047819 */ /* 0x000fe400000006ff */
[----:B0-----:R-:W-:-:S04]  /*13cf0*/  LEA R5, R3, R0, 0x18 ;  /* 0x0000000003057211 */ /* 0x001fc800078ec0ff */
[----:B------:R-:W0:Y:S02]  /*13d00*/  SYNCS.PHASECHK.TRANS64.TRYWAIT P0, [R5+URZ+0x38820], R4 ;  /* 0x03882004050075a7 */ /* 0x000e24000800017f */
[----:B0-----:R-:W-:Y:S05]  /*13d10*/  @!P0 BRA `(.L_x_7523) ;  /* 0x0000002c00908947 */ /* 0x001fea0003800000 */
.L_x_7601:
[----:B------:R-:W-:Y:S05]  /*13d20*/  BSYNC B0 ;  /* 0x0000000000007941 */ /* 0x000fea0003800000 */
.L_x_7522:
[----:B------:R-:W-:-:S03]  /*13d30*/  UMOV UR4, 0xffffffff ;  /* 0xffffffff00047882 */ /* 0x000fc60000000000 */
[----:B------:R-:W-:Y:S05]  /*13d40*/  BRA.DIV UR4, `(.L_x_7524) ;  /* 0x0000002e04987947 */ /* 0x000fea000b800000 */
[----:B------:R-:W1:Y:S02]  /*13d50*/  S2R R0, SR_TID.X ;  /* 0x0000000000007919 */ /* 0x000e640000002100 */
[----:B-1----:R-:W-:-:S04]  /*13d60*/  SHF.R.U32.HI R0, RZ, 0x5, R0 ;  /* 0x00000005ff007819 */ /* 0x002fc80000011600 */
[----:B------:R-:W-:-:S05]  /*13d70*/  LOP3.LUT R0, R0, 0x3, RZ, 0xc0, !PT ;  /* 0x0000000300007812 */ /* 0x000fca00078ec0ff */
[----:B------:R1:W3:Y:S02]  /*13d80*/  SHFL.IDX PT, R14, R0, RZ, 0x1f ;  /* 0x00001fff000e7589 */ /* 0x0002e400000e0000 */
.L_x_7604:
[----:B---3--:R-:W-:-:S13]  /*13d90*/  ISETP.NE.AND P0, PT, R14, RZ, PT ;  /* 0x000000ff0e00720c */ /* 0x008fda0003f05270 */
[----:B------:R-:W-:Y:S05]  /*13da0*/  @P0 BRA `(.L_x_7433) ;  /* 0x0000000000900947 */ /* 0x000fea0003800000 */
[----:B------:R-:W-:-:S03]  /*13db0*/  UMOV UR4, 0xffffffff ;  /* 0xffffffff00047882 */ /* 0x000fc60000000000 */
[----:B------:R-:W-:Y:S05]  /*13dc0*/  BRA.DIV UR4, `(.L_x_7525) ;  /* 0x0000002e04ac7947 */ /* 0x000fea000b800000 */
[----:B------:R-:W-:-:S13]  /*13dd0*/  ELECT P6, URZ, PT ;  /* 0x00000000003f782f */ /* 0x000fda00038c0000 */
.L_x_7607:
[----:B------:R-:W-:Y:S05]  /*13de0*/  @!P6 BRA `(.L_x_7433) ;  /* 0x000000000080e947 */ /* 0x000fea0003800000 */
[----:B-1----:R-:W3:Y:S02]  /*13df0*/  LDL R0, [R1+0x4] ;  /* 0x0000040001007983 */ /* 0x002ee40000100800 */
[----:B---3--:R-:W-:-:S13]  /*13e00*/  R2UR UR4, R0 ;  /* 0x00000000000472ca */ /* 0x008fda00000e0000 */
[----:B------:R-:W-:-:S06]  /*13e10*/  ULOP3.LUT UR4, UR4, 0x2, URZ, 0xfc, !UPT ;  /* 0x0000000204047892 */ /* 0x000fcc000f8efc3f */
[----:B------:R-:W-:-:S04]  /*13e20*/  MOV R0, UR4 ;  /* 0x0000000400007c02 */ /* 0x000fc80008000f00 */
[----:B------:R-:W-:-:S13]  /*13e30*/  ISETP.NE.AND P0, PT, R0, 0x3, PT ;  /* 0x000000030000780c */ /* 0x000fda0003f05270 */
[----:B------:R-:W-:Y:S05]  /*13e40*/  @!P0 BRA `(.L_x_7526) ;  /* 0x0000000000048947 */ /* 0x000fea0003800000 */
[----:B------:R-:W-:Y:S01]  /*13e50*/  BPT.TRAP 0x1 ;  /* 0x000000040000795c */ /* 0x000fe20000300000 */
.L_x_7526:
[C---:B------:R-:W-:Y:S01]  /*13e60*/  IMAD R3, R8.reuse, 0x8, R5 ;  /* 0x0000000808037824 */ /* 0x040fe200078e0205 */
[----:B------:R-:W-:Y:S01]  /*13e70*/  SHF.L.U32 R2, R21, 0x1f, RZ ;  /* 0x0000001f15027819 */ /* 0x000fe200000006ff */
[----:B------:R-:W-:-:S03]  /*13e80*/  VIADD R8, R8, 0x1 ;  /* 0x0000000108087836 */ /* 0x000fc60000000000 */
[----:B------:R-:W1:Y:S02]  /*13e90*/  SYNCS.PHASECHK.TRANS64.TRYWAIT P1, [R3+URZ+0x38840], R2 ;  /* 0x03884002030075a7 */ /* 0x000e64000802017f */
[----:B------:R-:W-:-:S04]  /*13ea0*/  ISETP.NE.AND P2, PT, R8, 0x2, PT ;  /* 0x000000020800780c */ /* 0x000fc80003f45270 */
[----:B------:R-:W-:Y:S01]  /*13eb0*/  SEL R0, RZ, 0x1, P2 ;  /* 0x00000001ff007807 */ /* 0x000fe20001000000 */
[----:B-1----:R-:W-:Y:S08]  /*13ec0*/  @!P1 BRA `(.L_x_7527) ;  /* 0x0000002c008c9947 */ /* 0x002ff00003800000 */
.L_x_7608:
[----:B------:R-:W-:Y:S02]  /*13ed0*/  SEL R8, R8, RZ, P2 ;  /* 0x000000ff08087207 */ /* 0x000fe40001000000 */
[----:B------:R-:W-:Y:S01]  /*13ee0*/  LOP3.LUT R0, R21, R0, RZ, 0x3c, !PT ;  /* 0x0000000015007212 */ /* 0x000fe200078e3cff */
[----:B------:R-:W-:Y:S06]  /*13ef0*/  @!P0 BRA `(.L_x_7528) ;  /* 0x0000000000048947 */ /* 0x000fec0003800000 */
[----:B------:R-:W-:Y:S01]  /*13f00*/  BPT.TRAP 0x1 ;  /* 0x000000040000795c */ /* 0x000fe20000300000 */
.L_x_7528:
[----:B0-----:R-:W-:Y:S01]  /*13f10*/  IMAD R5, R8, 0x8, R5 ;  /* 0x0000000808057824 */ /* 0x001fe200078e0205 */
[----:B------:R-:W-:-:S04]  /*13f20*/  SHF.L.U32 R0, R0, 0x1f, RZ ;  /* 0x0000001f00007819 */ /* 0x000fc800000006ff */
[----:B------:R-:W0:Y:S02]  /*13f30*/  SYNCS.PHASECHK.TRANS64.TRYWAIT P1, [R5+URZ+0x38840], R0 ;  /* 0x03884000050075a7 */ /* 0x000e24000802017f */
[----:B0-----:R-:W-:Y:S05]  /*13f40*/  @!P1 BRA `(.L_x_7529) ;  /* 0x0000002c00809947 */ /* 0x001fea0003800000 */
.L_x_7609:
[----:B------:R-:W-:Y:S05]  /*13f50*/  @!P0 BRA `(.L_x_7530) ;  /* 0x0000000000048947 */ /* 0x000fea0003800000 */
[----:B------:R-:W-:Y:S01]  /*13f60*/  BPT.TRAP 0x1 ;  /* 0x000000040000795c */ /* 0x000fe20000300000 */
.L_x_7530:
[----:B------:R-:W3:Y:S02]  /*13f70*/  SYNCS.PHASECHK.TRANS64.TRYWAIT P1, [R3+URZ+0x38860], R2 ;  /* 0x03886002030075a7 */ /* 0x000ee4000802017f */
[----:B---3--:R-:W-:Y:S05]  /*13f80*/  @!P1 BRA `(.L_x_7531) ;  /* 0x0000002c00849947 */ /* 0x008fea0003800000 */
.L_x_7610:
[----:B------:R-:W-:Y:S05]  /*13f90*/  @!P0 BRA `(.L_x_7532) ;  /* 0x0000000000048947 */ /* 0x000fea0003800000 */
[----:B------:R-:W-:Y:S01]  /*13fa0*/  BPT.TRAP 0x1 ;  /* 0x000000040000795c */ /* 0x000fe20000300000 */
.L_x_7532:
[----:B----4-:R4:W0:Y:S02]  /*13fb0*/  SYNCS.PHASECHK.TRANS64.TRYWAIT P0, [R5+URZ+0x38860], R0 ;  /* 0x03886000050075a7 */ /* 0x010824000800017f */
[----:B0-----:R-:W-:Y:S05]  /*13fc0*/  @!P0 NANOSLEEP.SYNCS 0x989680 ;  /* 0x009896800000895d */ /* 0x001fea0003900000 */
[----:B------:R-:W0:Y:S02]  /*13fd0*/  @!P0 SYNCS.PHASECHK.TRANS64 P0, [R5+URZ+0x38860], R0 ;  /* 0x03886000050085a7 */ /* 0x000e24000800007f */
[----:B0-----:R-:W-:Y:S05]  /*13fe0*/  @!P0 BRA `(.L_x_7532) ;  /* 0xfffffffc00f08947 */ /* 0x001fea000383ffff */
.L_x_7433:
[----:B------:R-:W-:Y:S05]  /*13ff0*/  BSYNC B6 ;  /* 0x0000000000067941 */ /* 0x000fea0003800000 */
.L_x_7430:
[----:B------:R-:W-:Y:S05]  /*14000*/  EXIT ;  /* 0x000000000000794d */ /* 0x000fea0003800000 */
.L_x_7443:
[----:B0-----:R0:W1:Y:S02]  /*14010*/  SYNCS.PHASECHK.TRANS64.TRYWAIT P0, [R198+URZ+0x38800], R5 ;  /* 0x03880005c60075a7 */ /* 0x001064000800017f */
[----:B-1----:R-:W-:Y:S05]  /*14020*/  @!P0 NANOSLEEP.SYNCS 0x989680 ;  /* 0x009896800000895d */ /* 0x002fea0003900000 */
[----:B------:R-:W1:Y:S02]  /*14030*/  @!P0 SYNCS.PHASECHK.TRANS64 P0, [R198+URZ+0x38800], R5 ;  /* 0x03880005c60085a7 */ /* 0x000e64000800007f */
[----:B-1----:R-:W-:Y:S05]  /*14040*/  @!P0 BRA `(.L_x_7443) ;  /* 0xfffffffc00f08947 */ /* 0x002fea000383ffff */
[----:B------:R-:W-:Y:S05]  /*14050*/  BRA `(.L_x_7533) ;  /* 0xfffffef400887947 */ /* 0x000fea000383ffff */
.L_x_7447:
[----:B--2---:R2:W3:Y:S02]  /*14060*/  SYNCS.PHASECHK.TRANS64.TRYWAIT P1, [R198+URZ+0x38830], R5 ;  /* 0x03883005c60075a7 */ /* 0x0044e4000802017f */
[----:B---3--:R-:W-:Y:S05]  /*14070*/  @!P1 NANOSLEEP.SYNCS 0x989680 ;  /* 0x009896800000995d */ /* 0x008fea0003900000 */
[----:B------:R-:W3:Y:S02]  /*14080*/  @!P1 SYNCS.PHASECHK.TRANS64 P1, [R198+URZ+0x38830], R5 ;  /* 0x03883005c60095a7 */ /* 0x000ee4000802007f */
[----:B---3--:R-:W-:Y:S05]  /*14090*/  @!P1 BRA `(.L_x_7447) ;  /* 0xfffffffc00f09947 */ /* 0x008fea000383ffff */
[----:B------:R-:W-:Y:S05]  /*140a0*/  BRA `(.L_x_7446) ;  /* 0xfffffef400d47947 */ /* 0x000fea000383ffff */
.L_x_7448:
[----:B---3--:R3:W4:Y:S02]  /*140b0*/  SYNCS.PHASECHK.TRANS64.TRYWAIT P1, [R198+URZ+0x38810], R5 ;  /* 0x03881005c60075a7 */ /* 0x008724000802017f */
[----:B----4-:R-:W-:Y:S05]  /*140c0*/  @!P1 NANOSLEEP.SYNCS 0x989680 ;  /* 0x009896800000995d */ /* 0x010fea0003900000 */
[----:B------:R-:W4:Y:S02]  /*140d0*/  @!P1 SYNCS.PHASECHK.TRANS64 P1, [R198+URZ+0x38810], R5 ;  /* 0x03881005c60095a7 */ /* 0x000f24000802007f */
[----:B----4-:R-:W-:Y:S05]  /*140e0*/  @!P1 BRA `(.L_x_7448) ;  /* 0xfffffffc00f09947 */ /* 0x010fea000383ffff */
[----:B------:R-:W-:Y:S05]  /*140f0*/  BRA `(.L_x_7534) ;  /* 0xfffffef800c47947 */ /* 0x000fea000383ffff */
.L_x_7452:
[----:B------:R0:W0:Y:S02]  /*14100*/  SYNCS.PHASECHK.TRANS64.TRYWAIT P1, [R198+URZ+0x38850], R5 ;  /* 0x03885005c60075a7 */ /* 0x000024000802017f */
[----:B0-----:R-:W-:Y:S05]  /*14110*/  @!P1 NANOSLEEP.SYNCS 0x989680 ;  /* 0x009896800000995d */ /* 0x001fea0003900000 */
[----:B------:R-:W0:Y:S02]  /*14120*/  @!P1 SYNCS.PHASECHK.TRANS64 P1, [R198+URZ+0x38850], R5 ;  /* 0x03885005c60095a7 */ /* 0x000e24000802007f */
[----:B0-----:R-:W-:Y:S05]  /*14130*/  @!P1 BRA `(.L_x_7452) ;  /* 0xfffffffc00f09947 */ /* 0x001fea000383ffff */
[----:B------:R-:W-:Y:S05]  /*14140*/  BRA `(.L_x_7451) ;  /* 0xfffffef800f07947 */ /* 0x000fea000383ffff */
.L_x_7459:
[----:B-1----:R1:W2:Y:S02]  /*14150*/  SYNCS.PHASECHK.TRANS64.TRYWAIT P1, [R201+URZ+0x38830], R204 ;  /* 0x038830ccc90075a7 */ /* 0x0022a4000802017f */
[----:B--2---:R-:W-:Y:S05]  /*14160*/  @!P1 NANOSLEEP.SYNCS 0x989680 ;  /* 0x009896800000995d */ /* 0x004fea0003900000 */
[----:B------:R-:W2:Y:S02]  /*14170*/  @!P1 SYNCS.PHASECHK.TRANS64 P1, [R201+URZ+0x38830], R204 ;  /* 0x038830ccc90095a7 */ /* 0x000ea4000802007f */
[----:B--2---:R-:W-:Y:S05]  /*14180*/  @!P1 BRA `(.L_x_7459) ;  /* 0xfffffffc00f09947 */ /* 0x004fea000383ffff */
[----:B------:R-:W-:Y:S05]  /*14190*/  BRA `(.L_x_7458) ;  /* 0xffffff2400f87947 */ /* 0x000fea000383ffff */
.L_x_7463:
[----:B---3--:R3:W4:Y:S02]  /*141a0*/  SYNCS.PHASECHK.TRANS64.TRYWAIT P1, [R201+URZ+0x38850], R204 ;  /* 0x038850ccc90075a7 */ /* 0x008724000802017f */
[----:B----4-:R-:W-:Y:S05]  /*141b0*/  @!P1 NANOSLEEP.SYNCS 0x989680 ;  /* 0x009896800000995d */ /* 0x010fea0003900000 */
[----:B------:R-:W4:Y:S02]  /*141c0*/  @!P1 SYNCS.PHASECHK.TRANS64 P1, [R201+URZ+0x38850], R204 ;  /* 0x038850ccc90095a7 */ /* 0x000f24000802007f */
[----:B----4-:R-:W-:Y:S05]  /*141d0*/  @!P1 BRA `(.L_x_7463) ;  /* 0xfffffffc00f09947 */ /* 0x010fea000383ffff */
[----:B------:R-:W-:Y:S05]  /*141e0*/  BRA `(.L_x_7462) ;  /* 0xffffff2800c47947 */ /* 0x000fea000383ffff */
.L_x_7471:
[----:B-1----:R1:W2:Y:S02]  /*141f0*/  SYNCS.PHASECHK.TRANS64.TRYWAIT P1, [R195+URZ+0x38830], R196 ;  /* 0x038830c4c30075a7 */ /* 0x0022a4000802017f */
[----:B--2---:R-:W-:Y:S05]  /*14200*/  @!P1 NANOSLEEP.SYNCS 0x989680 ;  /* 0x009896800000995d */ /* 0x004fea0003900000 */
[----:B------:R-:W2:Y:S02]  /*14210*/  @!P1 SYNCS.PHASECHK.TRANS64 P1, [R195+URZ+0x38830], R196 ;  /* 0x038830c4c30095a7 */ /* 0x000ea4000802007f */
[----:B--2---:R-:W-:Y:S05]  /*14220*/  @!P1 BRA `(.L_x_7471) ;  /* 0xfffffffc00f09947 */ /* 0x004fea000383ffff */
[----:B------:R-:W-:Y:S05]  /*14230*/  BRA `(.L_x_7470) ;  /* 0xffffff5800a07947 */ /* 0x000fea000383ffff */
.L_x_7475:
[----:B---3--:R3:W4:Y:S02]  /*14240*/  SYNCS.PHASECHK.TRANS64.TRYWAIT P1, [R195+URZ+0x38850], R196 ;  /* 0x038850c4c30075a7 */ /* 0x008724000802017f */
[----:B----4-:R-:W-:Y:S05]  /*14250*/  @!P1 NANOSLEEP.SYNCS 0x989680 ;  /* 0x009896800000995d */ /* 0x010fea0003900000 */
[----:B------:R-:W4:Y:S02]  /*14260*/  @!P1 SYNCS.PHASECHK.TRANS64 P1, [R195+URZ+0x38850], R196 ;  /* 0x038850c4c30095a7 */ /* 0x000f24000802007f */
[----:B----4-:R-:W-:Y:S05]  /*14270*/  @!P1 BRA `(.L_x_7475) ;  /* 0xfffffffc00f09947 */ /* 0x010fea000383ffff */
[----:B------:R-:W-:Y:S05]  /*14280*/  BRA `(.L_x_7474) ;  /* 0xffffff5c002c7947 */ /* 0x000fea000383ffff */
.L_x_7490:
[----:B------:R-:W-:Y:S02]  /*14290*/  IMAD.MOV.U32 R13, RZ, RZ, R23 ;  /* 0x000000ffff0d7224 */ /* 0x000fe400078e0017 */
[----:B------:R-:W-:Y:S02]  /*142a0*/  IMAD.MOV.U32 R12, RZ, RZ, RZ ;  /* 0x000000ffff0c7224 */ /* 0x000fe400078e00ff */
[----:B------:R-:W-:Y:S02]  /*142b0*/  IMAD.MOV.U32 R11, RZ, RZ, 0x1f ;  /* 0x0000001fff0b7424 */ /* 0x000fe400078e00ff */
[----:B------:R-:W-:-:S07]  /*142c0*/  IMAD.MOV.U32 R15, RZ, RZ, -0x1 ;  /* 0xffffffffff0f7424 */ /* 0x000fce00078e00ff */
[----:B------:R-:W-:Y:S05]  /*142d0*/  WARPSYNC.COLLECTIVE R15, `(.L_x_7535) ;  /* 0x000000000f087348 */ /* 0x000fea0003c00000 */
[----:B------:R0:W1:Y:S02]  /*142e0*/  SHFL.IDX P6, R14, R13, R12, R11 ;  /* 0x0000000c0d0e7389 */ /* 0x00006400000c000b */
[----:B01----:R-:W-:Y:S01]  /*142f0*/  ENDCOLLECTIVE ;  /* 0x000000000000791b */ /* 0x003fe20003800000 */
.L_x_7535:
[----:B------:R-:W-:Y:S05]  /*14300*/  BRA `(.L_x_7536) ;  /* 0xffffffc400a07947 */ /* 0x000fea000383ffff */
.L_x_7492:
[----:B0-----:R-:W-:-:S04]  /*14310*/  IMAD.U32 R3, RZ, RZ, UR44 ;  /* 0x0000002cff037e24 */ /* 0x001fc8000f8e00ff */
[----:B------:R0:W1:Y:S03]  /*14320*/  SYNCS.PHASECHK.TRANS64.TRYWAIT P0, [R3+URZ+0x38840], R0 ;  /* 0x03884000030075a7 */ /* 0x000066000800017f */
[----:B-1----:R-:W-:Y:S05]  /*14330*/  @!P0 NANOSLEEP.SYNCS 0x989680 ;  /* 0x009896800000895d */ /* 0x002fea0003900000 */
[----:B------:R-:W1:Y:S02]  /*14340*/  @!P0 SYNCS.PHASECHK.TRANS64 P0, [R3+URZ+0x38840], R0 ;  /* 0x03884000030085a7 */ /* 0x000e64000800007f */
[----:B-1----:R-:W-:Y:S05]  /*14350*/  @!P0 BRA `(.L_x_7492) ;  /* 0xfffffffc00ec8947 */ /* 0x002fea000383ffff */
[----:B------:R-:W-:Y:S05]  /*14360*/  BRA `(.L_x_7537) ;  /* 0xffffffc400d87947 */ /* 0x000fea000383ffff */
.L_x_7493:
        /* <DEDUP_REMOVED lines=8> */
.L_x_7539:
[----:B------:R-:W-:Y:S05]  /*143f0*/  BSYNC B0 ;  /* 0x0000000000007941 */ /* 0x000fea0003800000 */
.L_x_7538:
[----:B------:R-:W-:Y:S01]  /*14400*/  IMAD.MOV.U32 R13, RZ, RZ, R0 ;  /* 0x000000ffff0d7224 */ /* 0x000fe200078e0000 */
[----:B------:R-:W-:Y:S01]  /*14410*/  MOV R15, 0xffffffff ;  /* 0xffffffff000f7802 */ /* 0x000fe20000000f00 */
[----:B------:R-:W-:Y:S01]  /*14420*/  IMAD.MOV.U32 R12, RZ, RZ, RZ ;  /* 0x000000ffff0c7224 */ /* 0x000fe200078e00ff */
[----:B------:R-:W-:Y:S01]  /*14430*/  @P0 LEA R7, R24, UR44, 0x1 ;  /* 0x0000002c18070c11 */ /* 0x000fe2000f8e08ff */
[----:B------:R-:W-:Y:S02]  /*14440*/  IMAD.MOV.U32 R11, RZ, RZ, 0x181f ;  /* 0x0000181fff0b7424 */ /* 0x000fe400078e00ff */
[----:B------:R-:W-:-:S07]  /*14450*/  IMAD.MOV.U32 R2, RZ, RZ, R14 ;  /* 0x000000ffff027224 */ /* 0x000fce00078e000e */
[----:B------:R-:W-:Y:S05]  /*14460*/  WARPSYNC.COLLECTIVE R15, `(.L_x_7540) ;  /* 0x000000000f087348 */ /* 0x000fea0003c00000 */
[----:B------:R0:W1:Y:S02]  /*14470*/  SHFL.IDX P6, R14, R13, R12, R11 ;  /* 0x0000000c0d0e7389 */ /* 0x00006400000c000b */
[----:B01----:R-:W-:Y:S01]  /*14480*/  ENDCOLLECTIVE ;  /* 0x000000000000791b */ /* 0x003fe20003800000 */
.L_x_7540:
        /* <DEDUP_REMOVED lines=8> */
.L_x_7541:
        /* <DEDUP_REMOVED lines=11> */
.L_x_7542:
[----:B------:R-:W-:Y:S02]  /*145c0*/  IMAD.MOV.U32 R13, RZ, RZ, R4 ;  /* 0x000000ffff0d7224 */ /* 0x000fe400078e0004 */
[----:B------:R-:W-:Y:S01]  /*145d0*/  IMAD.MOV.U32 R12, RZ, RZ, 0x2 ;  /* 0x00000002ff0c7424 */ /* 0x000fe200078e00ff */
[----:B------:R-:W-:-:S13]  /*145e0*/  @P0 LEA R2, P1, R22, R14, 0x1 ;  /* 0x0000000e16020211 */ /* 0x000fda00078208ff */
[----:B------:R-:W-:Y:S05]  /*145f0*/  WARPSYNC.COLLECTIVE R15, `(.L_x_7543) ;  /* 0x000000000f087348 */ /* 0x000fea0003c00000 */
[----:B------:R0:W1:Y:S02]  /*14600*/  SHFL.IDX P6, R14, R13, R12, R11 ;  /* 0x0000000c0d0e7389 */ /* 0x00006400000c000b */
[----:B01----:R-:W-:Y:S01]  /*14610*/  ENDCOLLECTIVE ;  /* 0x000000000000791b */ /* 0x003fe20003800000 */
.L_x_7543:
[----:B------:R-:W-:-:S05]  /*14620*/  @P0 IMAD.X R3, RZ, RZ, R5, P1 ;  /* 0x000000ffff030224 */ /* 0x000fca00008e0605 */
        /* <DEDUP_REMOVED lines=11> */
.L_x_7544:
[----:B------:R-:W-:Y:S02]  /*146e0*/  IMAD.MOV.U32 R13, RZ, RZ, R4 ;  /* 0x000000ffff0d7224 */ /* 0x000fe400078e0004 */
[----:B------:R-:W-:Y:S01]  /*146f0*/  IMAD.MOV.U32 R12, RZ, RZ, 0x3 ;  /* 0x00000003ff0c7424 */ /* 0x000fe200078e00ff */
[----:B------:R-:W-:-:S13]  /*14700*/  @P0 LEA R2, P1, R22, R14, 0x1 ;  /* 0x0000000e16020211 */ /* 0x000fda00078208ff */
[----:B------:R-:W-:Y:S05]  /*14710*/  WARPSYNC.COLLECTIVE R15, `(.L_x_7545) ;  /* 0x000000000f087348 */ /* 0x000fea0003c00000 */
[----:B------:R0:W1:Y:S02]  /*14720*/  SHFL.IDX P6, R14, R13, R12, R11 ;  /* 0x0000000c0d0e7389 */ /* 0x00006400000c000b */
[----:B01----:R-:W-:Y:S01]  /*14730*/  ENDCOLLECTIVE ;  /* 0x000000000000791b */ /* 0x003fe20003800000 */
.L_x_7545:
        /* <DEDUP_REMOVED lines=10> */
.L_x_7546:
[----:B------:R-:W-:Y:S05]  /*147e0*/  BRA `(.L_x_7547) ;  /* 0xffffffc400a07947 */ /* 0x000fea000383ffff */
.L_x_7496:
[----:B------:R-:W-:Y:S01]  /*147f0*/  MOV R13, R4 ;  /* 0x00000004000d7202 */ /* 0x000fe20000000f00 */
[----:B------:R-:W-:Y:S01]  /*14800*/  IMAD.MOV.U32 R12, RZ, RZ, RZ ;  /* 0x000000ffff0c7224 */ /* 0x000fe200078e00ff */
[----:B------:R-:W-:Y:S01]  /*14810*/  LOP3.LUT R16, R16, 0xfffffeff, RZ, 0xc0, !PT ;  /* 0xfffffeff10107812 */ /* 0x000fe200078ec0ff */
[----:B------:R-:W-:Y:S02]  /*14820*/  IMAD.MOV.U32 R11, RZ, RZ, 0x181f ;  /* 0x0000181fff0b7424 */ /* 0x000fe400078e00ff */
[----:B------:R-:W-:Y:S02]  /*14830*/  IMAD.MOV.U32 R15, RZ, RZ, -0x1 ;  /* 0xffffffffff0f7424 */ /* 0x000fe400078e00ff */
[----:B------:R-:W-:-:S07]  /*14840*/  IMAD.U32 R6, RZ, RZ, UR46 ;  /* 0x0000002eff067e24 */ /* 0x000fce000f8e00ff */
[----:B------:R-:W-:Y:S05]  /*14850*/  WARPSYNC.COLLECTIVE R15, `(.L_x_7548) ;  /* 0x000000000f087348 */ /* 0x000fea0003c00000 */
[----:B------:R0:W1:Y:S02]  /*14860*/  SHFL.IDX P6, R14, R13, R12, R11 ;  /* 0x0000000c0d0e7389 */ /* 0x00006400000c000b */
[----:B01----:R-:W-:Y:S01]  /*14870*/  ENDCOLLECTIVE ;  /* 0x000000000000791b */ /* 0x003fe20003800000 */
.L_x_7548:
[----:B------:R-:W-:-:S04]  /*14880*/  IMAD R6, R6, 0x40, R20 ;  /* 0x0000004006067824 */ /* 0x000fc800078e0214 */
[----:B------:R-:W-:Y:S02]  /*14890*/  VIADD R10, R6, 0x10 ;  /* 0x00000010060a7836 */ /* 0x000fe40000000000 */
[----:B------:R-:W-:Y:S02]  /*148a0*/  IMAD.MOV.U32 R13, RZ, RZ, R0 ;  /* 0x000000ffff0d7224 */ /* 0x000fe400078e0000 */
[----:B------:R-:W-:-:S07]  /*148b0*/  IMAD.MOV.U32 R2, RZ, RZ, R14 ;  /* 0x000000ffff027224 */ /* 0x000fce00078e000e */
[----:B------:R-:W-:Y:S05]  /*148c0*/  WARPSYNC.COLLECTIVE R15, `(.L_x_7549) ;  /* 0x000000000f087348 */ /* 0x000fea0003c00000 */
[----:B------:R0:W1:Y:S02]  /*148d0*/  SHFL.IDX P6, R14, R13, R12, R11 ;  /* 0x0000000c0d0e7389 */ /* 0x00006400000c000b */
[----:B01----:R-:W-:Y:S01]  /*148e0*/  ENDCOLLECTIVE ;  /* 0x000000000000791b */ /* 0x003fe20003800000 */
.L_x_7549:
        /* <DEDUP_REMOVED lines=11> */
.L_x_7550:
        /* <DEDUP_REMOVED lines=15> */
.L_x_7551:
        /* <DEDUP_REMOVED lines=10> */
.L_x_7552:
[----:B------:R-:W-:-:S05]  /*14b30*/  @!P2 LEA R7, P1, R22, R7, 0x1 ;  /* 0x000000071607a211 */ /* 0x000fca00078208ff */
[----:B------:R-:W-:Y:S02]  /*14b40*/  @!P2 IMAD.X R9, RZ, RZ, R9, P1 ;  /* 0x000000ffff09a224 */ /* 0x000fe400008e0609 */
[----:B------:R-:W-:-:S03]  /*14b50*/  @!P2 IMAD.MOV.U32 R2, RZ, RZ, R7 ;  /* 0x000000ffff02a224 */ /* 0x000fc600078e0007 */
[----:B------:R-:W-:Y:S01]  /*14b60*/  @!P2 MOV R3, R9 ;  /* 0x000000090003a202 */ /* 0x000fe20000000f00 */
[----:B------:R-:W-:-:S04]  /*14b70*/  IMAD.MOV.U32 R13, RZ, RZ, R0 ;  /* 0x000000ffff0d7224 */ /* 0x000fc800078e0000 */
        /* <DEDUP_REMOVED lines=9> */
.L_x_7553:
[----:B------:R-:W-:Y:S02]  /*14c10*/  @!P2 LEA R7, R24, UR44, 0x1 ;  /* 0x0000002c1807ac11 */ /* 0x000fe4000f8e08ff */
[----:B------:R-:W-:Y:S01]  /*14c20*/  @P2 LOP3.LUT R16, R16, 0x40, RZ, 0xfc, !PT ;  /* 0x0000004010102812 */ /* 0x000fe200078efcff */
[----:B------:R-:W-:Y:S02]  /*14c30*/  IMAD.MOV.U32 R13, RZ, RZ, R4 ;  /* 0x000000ffff0d7224 */ /* 0x000fe400078e0004 */
[----:B------:R-:W-:Y:S02]  /*14c40*/  IMAD.MOV.U32 R12, RZ, RZ, 0x3 ;  /* 0x00000003ff0c7424 */ /* 0x000fe400078e00ff */
[----:B------:R-:W-:-:S05]  /*14c50*/  IMAD.MOV.U32 R8, RZ, RZ, R14 ;  /* 0x000000ffff087224 */ /* 0x000fca00078e000e */
[----:B------:R-:W-:-:S05]  /*14c60*/  @!P2 LEA R8, P1, R22, R8, 0x1 ;  /* 0x000000081608a211 */ /* 0x000fca00078208ff */
[----:B------:R-:W-:Y:S02]  /*14c70*/  @!P2 IMAD.X R11, RZ, RZ, R2, P1 ;  /* 0x000000ffff0ba224 */ /* 0x000fe400008e0602 */
[----:B------:R-:W-:Y:S02]  /*14c80*/  @!P2 IMAD.MOV.U32 R2, RZ, RZ, R8 ;  /* 0x000000ffff02a224 */ /* 0x000fe400078e0008 */
[----:B------:R-:W-:Y:S02]  /*14c90*/  @!P2 IMAD.MOV.U32 R3, RZ, RZ, R11 ;  /* 0x000000ffff03a224 */ /* 0x000fe400078e000b */
[----:B------:R-:W-:-:S03]  /*14ca0*/  IMAD.MOV.U32 R11, RZ, RZ, 0x181f ;  /* 0x0000181fff0b7424 */ /* 0x000fc600078e00ff */
[----:B------:R-:W-:Y:S01]  /*14cb0*/  @!PT LDS RZ, [RZ] ;  /* 0x00000000fffff984 */ /* 0x000fe20000000800 */
[----:B------:R-:W-:Y:S01]  /*14cc0*/  @!PT LDS RZ, [RZ] ;  /* 0x00000000fffff984 */ /* 0x000fe20000000800 */
[----:B------:R-:W-:Y:S01]  /*14cd0*/  @!PT LDS RZ, [RZ] ;  /* 0x00000000fffff984 */ /* 0x000fe20000000800 */
[----:B------:R0:W-:Y:S04]  /*14ce0*/  @!P2 LDGSTS.E.BYPASS.LTC128B.128 [R7+0x21400], desc[UR36][R2.64], !P0 ;  /* 0x214000000207afae */ /* 0x0001e8000c101d64 */
[----:B0-----:R-:W-:Y:S05]  /*14cf0*/  WARPSYNC.COLLECTIVE R15, `(.L_x_7554) ;  /* 0x000000000f087348 */ /* 0x001fea0003c00000 */
[----:B------:R1:W2:Y:S02]  /*14d00*/  SHFL.IDX P6, R14, R13, R12, R11 ;  /* 0x0000000c0d0e7389 */ /* 0x0002a400000c000b */
[----:B012---:R-:W-:Y:S01]  /*14d10*/  ENDCOLLECTIVE ;  /* 0x000000000000791b */ /* 0x007fe20003800000 */
.L_x_7554:
[----:B------:R-:W-:Y:S02]  /*14d20*/  IMAD.MOV.U32 R13, RZ, RZ, R0 ;  /* 0x000000ffff0d7224 */ /* 0x000fe400078e0000 */
[----:B------:R-:W-:-:S07]  /*14d30*/  IMAD.MOV.U32 R4, RZ, RZ, R14 ;  /* 0x000000ffff047224 */ /* 0x000fce00078e000e */
[----:B------:R-:W-:Y:S05]  /*14d40*/  WARPSYNC.COLLECTIVE R15, `(.L_x_7555) ;  /* 0x000000000f087348 */ /* 0x000fea0003c00000 */
[----:B------:R0:W1:Y:S02]  /*14d50*/  SHFL.IDX P6, R14, R13, R12, R11 ;  /* 0x0000000c0d0e7389 */ /* 0x00006400000c000b */
[----:B01----:R-:W-:Y:S01]  /*14d60*/  ENDCOLLECTIVE ;  /* 0x000000000000791b */ /* 0x003fe20003800000 */
.L_x_7555:
[----:B------:R-:W-:Y:S05]  /*14d70*/  BRA `(.L_x_7556) ;  /* 0xffffffc800487947 */ /* 0x000fea000383ffff */
.L_x_7498:
        /* <DEDUP_REMOVED lines=8> */
.L_x_7558:
[----:B------:R-:W-:Y:S05]  /*14e00*/  BSYNC B0 ;  /* 0x0000000000007941 */ /* 0x000fea0003800000 */
.L_x_7557:
        /* <DEDUP_REMOVED lines=13> */
.L_x_7559:
        /* <DEDUP_REMOVED lines=38> */
.L_x_7560:
[----:B------:R-:W-:-:S04]  /*15140*/  @!P3 LOP3.LUT R7, R6, 0x80, RZ, 0xc0, !PT ;  /* 0x000000800607b812 */ /* 0x000fc800078ec0ff */
[----:B------:R-:W-:Y:S01]  /*15150*/  @!P3 SHF.R.U32.HI R7, RZ, 0x3, R7 ;  /* 0x00000003ff07b819 */ /* 0x000fe20000011607 */
[----:B------:R-:W-:Y:S02]  /*15160*/  IMAD.MOV.U32 R13, RZ, RZ, R0 ;  /* 0x000000ffff0d7224 */ /* 0x000fe400078e0000 */
[----:B------:R-:W-:-:S07]  /*15170*/  IMAD.MOV.U32 R9, RZ, RZ, R14 ;  /* 0x000000ffff097224 */ /* 0x000fce00078e000e */
[----:B------:R-:W-:Y:S05]  /*15180*/  WARPSYNC.COLLECTIVE R15, `(.L_x_7561) ;  /* 0x000000000f087348 */ /* 0x000fea0003c00000 */
[----:B------:R0:W1:Y:S02]  /*15190*/  SHFL.IDX P6, R14, R13, R12, R11 ;  /* 0x0000000c0d0e7389 */ /* 0x00006400000c000b */
[----:B01----:R-:W-:Y:S01]  /*151a0*/  ENDCOLLECTIVE ;  /* 0x000000000000791b */ /* 0x003fe20003800000 */
.L_x_7561:
        /* <DEDUP_REMOVED lines=11> */
[----:B------:R-:W-:Y:S01]  /*15260*/  @!P0 IMAD.MOV.U32 R3, RZ, RZ, R21 ;  /* 0x000000ffff038224 */ /* 0x000fe200078e0015 */
[----:B------:R-:W-:-:S05]  /*15270*/  @!P0 MOV R2, R14 ;  /* 0x0000000e00028202 */ /* 0x000fca0000000f00 */
        /* <DEDUP_REMOVED lines=22> */
.L_x_7562:
[----:B------:R-:W-:-:S04]  /*153e0*/  @!P1 LOP3.LUT R9, R6, 0x80, RZ, 0xc0, !PT ;  /* 0x0000008006099812 */ /* 0x000fc800078ec0ff */
[----:B------:R-:W-:Y:S01]  /*153f0*/  @!P1 SHF.R.U32.HI R9, RZ, 0x3, R9 ;  /* 0x00000003ff099819 */ /* 0x000fe20000011609 */
[----:B------:R-:W-:Y:S02]  /*15400*/  IMAD.MOV.U32 R13, RZ, RZ, R0 ;  /* 0x000000ffff0d7224 */ /* 0x000fe400078e0000 */
[----:B------:R-:W-:-:S07]  /*15410*/  IMAD.MOV.U32 R7, RZ, RZ, R14 ;  /* 0x000000ffff077224 */ /* 0x000fce00078e000e */
[----:B------:R-:W-:Y:S05]  /*15420*/  WARPSYNC.COLLECTIVE R15, `(.L_x_7563) ;  /* 0x000000000f087348 */ /* 0x000fea0003c00000 */
[----:B------:R0:W1:Y:S02]  /*15430*/  SHFL.IDX P6, R14, R13, R12, R11 ;  /* 0x0000000c0d0e7389 */ /* 0x00006400000c000b */
[----:B01----:R-:W-:Y:S01]  /*15440*/  ENDCOLLECTIVE ;  /* 0x000000000000791b */ /* 0x003fe20003800000 */
.L_x_7563:
        /* <DEDUP_REMOVED lines=29> */
.L_x_7564:
[----:B------:R-:W-:Y:S02]  /*15620*/  IMAD.MOV.U32 R13, RZ, RZ, R0 ;  /* 0x000000ffff0d7224 */ /* 0x000fe400078e0000 */
[----:B------:R-:W-:-:S07]  /*15630*/  IMAD.MOV.U32 R4, RZ, RZ, R14 ;  /* 0x000000ffff047224 */ /* 0x000fce00078e000e */
[----:B------:R-:W-:Y:S05]  /*15640*/  WARPSYNC.COLLECTIVE R15, `(.L_x_7565) ;  /* 0x000000000f087348 */ /* 0x000fea0003c00000 */
[----:B------:R0:W1:Y:S02]  /*15650*/  SHFL.IDX P6, R14, R13, R12, R11 ;  /* 0x0000000c0d0e7389 */ /* 0x00006400000c000b */
[----:B01----:R-:W-:Y:S01]  /*15660*/  ENDCOLLECTIVE ;  /* 0x000000000000791b */ /* 0x003fe20003800000 */
.L_x_7565:
[----:B------:R-:W-:Y:S05]  /*15670*/  BRA `(.L_x_7566) ;  /* 0xffffffc800e87947 */ /* 0x000fea000383ffff */
.L_x_7501:
[----:B01----:R-:W-:-:S04]  /*15680*/  IMAD.U32 R3, RZ, RZ, UR44 ;  /* 0x0000002cff037e24 */ /* 0x003fc8000f8e00ff */
[----:B------:R0:W1:Y:S03]  /*15690*/  SYNCS.PHASECHK.TRANS64.TRYWAIT P0, [R3+URZ+0x38820], R0 ;  /* 0x03882000030075a7 */ /* 0x000066000800017f */
[----:B-1----:R-:W-:Y:S05]  /*156a0*/  @!P0 NANOSLEEP.SYNCS 0x989680 ;  /* 0x009896800000895d */ /* 0x002fea0003900000 */
[----:B------:R-:W1:Y:S02]  /*156b0*/  @!P0 SYNCS.PHASECHK.TRANS64 P0, [R3+URZ+0x38820], R0 ;  /* 0x03882000030085a7 */ /* 0x000e64000800007f */
[----:B-1----:R-:W-:Y:S05]  /*156c0*/  @!P0 BRA `(.L_x_7501) ;  /* 0xfffffffc00ec8947 */ /* 0x002fea000383ffff */
[----:B------:R-:W-:Y:S05]  /*156d0*/  BRA `(.L_x_7567) ;  /* 0xffffffcc00587947 */ /* 0x000fea000383ffff */
.L_x_7503:
[----:B01----:R-:W-:-:S04]  /*156e0*/  IMAD.U32 R3, RZ, RZ, UR44 ;  /* 0x0000002cff037e24 */ /* 0x003fc8000f8e00ff */
[----:B------:R0:W1:Y:S03]  /*156f0*/  SYNCS.PHASECHK.TRANS64.TRYWAIT P0, [R3+URZ+0x38860], R0 ;  /* 0x03886000030075a7 */ /* 0x000066000800017f */
[----:B-1----:R-:W-:Y:S05]  /*15700*/  @!P0 NANOSLEEP.SYNCS 0x989680 ;  /* 0x009896800000895d */ /* 0x002fea0003900000 */
[----:B------:R-:W1:Y:S02]  /*15710*/  @!P0 SYNCS.PHASECHK.TRANS64 P0, [R3+URZ+0x38860], R0 ;  /* 0x03886000030085a7 */ /* 0x000e64000800007f */
[----:B-1----:R-:W-:Y:S05]  /*15720*/  @!P0 BRA `(.L_x_7503) ;  /* 0xfffffffc00ec8947 */ /* 0x002fea000383ffff */
[----:B------:R-:W-:Y:S05]  /*15730*/  BRA `(.L_x_7568) ;  /* 0xffffffcc00547947 */ /* 0x000fea000383ffff */
.L_x_7504:
        /* <DEDUP_REMOVED lines=8> */
.L_x_7570:
[----:B------:R-:W-:Y:S05]  /*157c0*/  BSYNC B0 ;  /* 0x0000000000007941 */ /* 0x000fea0003800000 */
.L_x_7569:
        /* <DEDUP_REMOVED lines=14> */
.L_x_7571:
        /* <DEDUP_REMOVED lines=37> */
.L_x_7572:
[----:B------:R-:W-:Y:S02]  /*15b00*/  IMAD.MOV.U32 R13, RZ, RZ, R6 ;  /* 0x000000ffff0d7224 */ /* 0x000fe400078e0006 */
[----:B------:R-:W-:-:S07]  /*15b10*/  IMAD.MOV.U32 R5, RZ, RZ, R14 ;  /* 0x000000ffff057224 */ /* 0x000fce00078e000e */
[----:B------:R-:W-:Y:S05]  /*15b20*/  WARPSYNC.COLLECTIVE R15, `(.L_x_7573) ;  /* 0x000000000f087348 */ /* 0x000fea0003c00000 */
[----:B------:R0:W1:Y:S02]  /*15b30*/  SHFL.IDX P6, R14, R13, R12, R11 ;  /* 0x0000000c0d0e7389 */ /* 0x00006400000c000b */
[----:B01----:R-:W-:Y:S01]  /*15b40*/  ENDCOLLECTIVE ;  /* 0x000000000000791b */ /* 0x003fe20003800000 */
.L_x_7573:
        /* <DEDUP_REMOVED lines=28> */
.L_x_7574:
[----:B------:R-:W-:Y:S02]  /*15d10*/  IMAD.MOV.U32 R13, RZ, RZ, R6 ;  /* 0x000000ffff0d7224 */ /* 0x000fe400078e0006 */
[----:B------:R-:W-:-:S07]  /*15d20*/  IMAD.MOV.U32 R9, RZ, RZ, R14 ;  /* 0x000000ffff097224 */ /* 0x000fce00078e000e */
[----:B------:R-:W-:Y:S05]  /*15d30*/  WARPSYNC.COLLECTIVE R15, `(.L_x_7575) ;  /* 0x000000000f087348 */ /* 0x000fea0003c00000 */
[----:B------:R0:W1:Y:S02]  /*15d40*/  SHFL.IDX P6, R14, R13, R12, R11 ;  /* 0x0000000c0d0e7389 */ /* 0x00006400000c000b */
[----:B01----:R-:W-:Y:S01]  /*15d50*/  ENDCOLLECTIVE ;  /* 0x000000000000791b */ /* 0x003fe20003800000 */
.L_x_7575:
        /* <DEDUP_REMOVED lines=28> */
.L_x_7576:
[----:B------:R-:W-:Y:S02]  /*15f20*/  IMAD.MOV.U32 R13, RZ, RZ, R6 ;  /* 0x000000ffff0d7224 */ /* 0x000fe400078e0006 */
[----:B------:R-:W-:-:S07]  /*15f30*/  IMAD.MOV.U32 R8, RZ, RZ, R14 ;  /* 0x000000ffff087224 */ /* 0x000fce00078e000e */
[----:B------:R-:W-:Y:S05]  /*15f40*/  WARPSYNC.COLLECTIVE R15, `(.L_x_7577) ;  /* 0x000000000f087348 */ /* 0x000fea0003c00000 */
[----:B------:R0:W1:Y:S02]  /*15f50*/  SHFL.IDX P6, R14, R13, R12, R11 ;  /* 0x0000000c0d0e7389 */ /* 0x00006400000c000b */
[----:B01----:R-:W-:Y:S01]  /*15f60*/  ENDCOLLECTIVE ;  /* 0x000000000000791b */ /* 0x003fe20003800000 */
.L_x_7577:
[----:B------:R-:W-:Y:S05]  /*15f70*/  BRA `(.L_x_7578) ;  /* 0xffffffc800e87947 */ /* 0x000fea000383ffff */
.L_x_7511:
[----:B-1----:R1:W2:Y:S02]  /*15f80*/  SYNCS.PHASECHK.TRANS64.TRYWAIT P0, [R10+URZ+0x38840], R20 ;  /* 0x038840140a0075a7 */ /* 0x0022a4000800017f */
[----:B--2---:R-:W-:Y:S05]  /*15f90*/  @!P0 NANOSLEEP.SYNCS 0x989680 ;  /* 0x009896800000895d */ /* 0x004fea0003900000 */
[----:B------:R-:W2:Y:S02]  /*15fa0*/  @!P0 SYNCS.PHASECHK.TRANS64 P0, [R10+URZ+0x38840], R20 ;  /* 0x038840140a0085a7 */ /* 0x000ea4000800007f */
[----:B--2---:R-:W-:Y:S05]  /*15fb0*/  @!P0 BRA `(.L_x_7511) ;  /* 0xfffffffc00f08947 */ /* 0x004fea000383ffff */
[----:B------:R-:W-:Y:S05]  /*15fc0*/  BRA `(.L_x_7579) ;  /* 0xffffffd0003c7947 */ /* 0x000fea000383ffff */
.L_x_7512:
        /* <DEDUP_REMOVED lines=8> */
.L_x_7581:
[----:B------:R-:W-:Y:S05]  /*16050*/  BSYNC B1 ;  /* 0x0000000000017941 */ /* 0x000fea0003800000 */
.L_x_7580:
        /* <DEDUP_REMOVED lines=9> */
.L_x_7582:
[----:B------:R-:W-:Y:S02]  /*160f0*/  IMAD.MOV.U32 R13, RZ, RZ, R29 ;  /* 0x000000ffff0d7224 */ /* 0x000fe400078e001d */
[----:B------:R-:W-:Y:S01]  /*16100*/  IMAD.MOV.U32 R12, RZ, RZ, 0x1 ;  /* 0x00000001ff0c7424 */ /* 0x000fe200078e00ff */
[----:B------:R-:W-:-:S13]  /*16110*/  IADD3 R2, P0, R14, R0, RZ ;  /* 0x000000000e027210 */ /* 0x000fda0007f1e0ff */
[----:B------:R-:W-:Y:S05]  /*16120*/  WARPSYNC.COLLECTIVE R15, `(.L_x_7583) ;  /* 0x000000000f087348 */ /* 0x000fea0003c00000 */
[----:B------:R0:W1:Y:S02]  /*16130*/  SHFL.IDX P6, R14, R13, R12, R11 ;  /* 0x0000000c0d0e7389 */ /* 0x00006400000c000b */
[----:B01----:R-:W-:Y:S01]  /*16140*/  ENDCOLLECTIVE ;  /* 0x000000000000791b */ /* 0x003fe20003800000 */
.L_x_7583:
        /* <DEDUP_REMOVED lines=10> */
.L_x_7584:
[----:B------:R-:W-:Y:S02]  /*161f0*/  IMAD.MOV.U32 R13, RZ, RZ, R29 ;  /* 0x000000ffff0d7224 */ /* 0x000fe400078e001d */
[----:B------:R-:W-:Y:S01]  /*16200*/  IMAD.MOV.U32 R12, RZ, RZ, 0x2 ;  /* 0x00000002ff0c7424 */ /* 0x000fe200078e00ff */
[----:B------:R-:W-:-:S13]  /*16210*/  IADD3 R2, P0, R14, R0, RZ ;  /* 0x000000000e027210 */ /* 0x000fda0007f1e0ff */
[----:B------:R-:W-:Y:S05]  /*16220*/  WARPSYNC.COLLECTIVE R15, `(.L_x_7585) ;  /* 0x000000000f087348 */ /* 0x000fea0003c00000 */
[----:B------:R0:W1:Y:S02]  /*16230*/  SHFL.IDX P6, R14, R13, R12, R11 ;  /* 0x0000000c0d0e7389 */ /* 0x00006400000c000b */
[----:B01----:R-:W-:Y:S01]  /*16240*/  ENDCOLLECTIVE ;  /* 0x000000000000791b */ /* 0x003fe20003800000 */
.L_x_7585:
        /* <DEDUP_REMOVED lines=10> */
.L_x_7586:
[----:B------:R-:W-:Y:S02]  /*162f0*/  IMAD.MOV.U32 R13, RZ, RZ, R29 ;  /* 0x000000ffff0d7224 */ /* 0x000fe400078e001d */
[----:B------:R-:W-:Y:S01]  /*16300*/  IMAD.MOV.U32 R12, RZ, RZ, 0x3 ;  /* 0x00000003ff0c7424 */ /* 0x000fe200078e00ff */
[----:B------:R-:W-:-:S13]  /*16310*/  IADD3 R2, P0, R14, R0, RZ ;  /* 0x000000000e027210 */ /* 0x000fda0007f1e0ff */
[----:B------:R-:W-:Y:S05]  /*16320*/  WARPSYNC.COLLECTIVE R15, `(.L_x_7587) ;  /* 0x000000000f087348 */ /* 0x000fea0003c00000 */
[----:B------:R0:W1:Y:S02]  /*16330*/  SHFL.IDX P6, R14, R13, R12, R11 ;  /* 0x0000000c0d0e7389 */ /* 0x00006400000c000b */
[----:B01----:R-:W-:Y:S01]  /*16340*/  ENDCOLLECTIVE ;  /* 0x000000000000791b */ /* 0x003fe20003800000 */
.L_x_7587:
[----:B------:R-:W-:-:S05]  /*16350*/  IMAD.X R3, RZ, RZ, R3, P0 ;  /* 0x000000ffff037224 */ /* 0x000fca00000e0603 */
        /* <DEDUP_REMOVED lines=9> */
.L_x_7588:
[----:B------:R-:W-:Y:S05]  /*163f0*/  BRA `(.L_x_7589) ;  /* 0xffffffcc00f07947 */ /* 0x000fea000383ffff */
.L_x_7517:
[----:B---3--:R3:W4:Y:S02]  /*16400*/  SYNCS.PHASECHK.TRANS64.TRYWAIT P0, [R10+URZ+0x38860], R20 ;  /* 0x038860140a0075a7 */ /* 0x008724000800017f */
[----:B----4-:R-:W-:Y:S05]  /*16410*/  @!P0 NANOSLEEP.SYNCS 0x989680 ;  /* 0x009896800000895d */ /* 0x010fea0003900000 */
[----:B------:R-:W4:Y:S02]  /*16420*/  @!P0 SYNCS.PHASECHK.TRANS64 P0, [R10+URZ+0x38860], R20 ;  /* 0x038860140a0085a7 */ /* 0x000f24000800007f */
[----:B----4-:R-:W-:Y:S05]  /*16430*/  @!P0 BRA `(.L_x_7517) ;  /* 0xfffffffc00f08947 */ /* 0x010fea000383ffff */
[----:B------:R-:W-:Y:S05]  /*16440*/  BRA `(.L_x_7590) ;  /* 0xffffffd0003c7947 */ /* 0x000fea000383ffff */
.L_x_7518:
        /* <DEDUP_REMOVED lines=8> */
.L_x_7592:
[----:B------:R-:W-:Y:S05]  /*164d0*/  BSYNC B1 ;  /* 0x0000000000017941 */ /* 0x000fea0003800000 */
.L_x_7591:
        /* <DEDUP_REMOVED lines=12> */
.L_x_7593:
        /* <DEDUP_REMOVED lines=13> */
.L_x_7594:
        /* <DEDUP_REMOVED lines=16> */
.L_x_7595:
        /* <DEDUP_REMOVED lines=18> */
.L_x_7596:
        /* <DEDUP_REMOVED lines=14> */
.L_x_7597:
        /* <DEDUP_REMOVED lines=17> */
.L_x_7598:
        /* <DEDUP_REMOVED lines=13> */
.L_x_7599:
[----:B------:R-:W-:Y:S05]  /*16b50*/  BRA `(.L_x_7600) ;  /* 0xffffffcc00b07947 */ /* 0x000fea000383ffff */
.L_x_7523:
[----:B0-----:R0:W1:Y:S02]  /*16b60*/  SYNCS.PHASECHK.TRANS64.TRYWAIT P0, [R5+URZ+0x38820], R4 ;  /* 0x03882004050075a7 */ /* 0x001064000800017f */
[----:B-1----:R-:W-:Y:S05]  /*16b70*/  @!P0 NANOSLEEP.SYNCS 0x989680 ;  /* 0x009896800000895d */ /* 0x002fea0003900000 */
[----:B------:R-:W1:Y:S02]  /*16b80*/  @!P0 SYNCS.PHASECHK.TRANS64 P0, [R5+URZ+0x38820], R4 ;  /* 0x03882004050085a7 */ /* 0x000e64000800007f */
[----:B-1----:R-:W-:Y:S05]  /*16b90*/  @!P0 BRA `(.L_x_7523) ;  /* 0xfffffffc00f08947 */ /* 0x002fea000383ffff */
[----:B------:R-:W-:Y:S05]  /*16ba0*/  BRA `(.L_x_7601) ;  /* 0xffffffd0005c7947 */ /* 0x000fea000383ffff */
.L_x_7524:
        /* <DEDUP_REMOVED lines=11> */
.L_x_7603:
[----:B------:R-:W-:Y:S05]  /*16c60*/  BSYNC B0 ;  /* 0x0000000000007941 */ /* 0x000fea0003800000 */
.L_x_7602:
[----:B------:R-:W-:Y:S05]  /*16c70*/  BRA `(.L_x_7604) ;  /* 0xffffffd000447947 */ /* 0x000fea000383ffff */
.L_x_7525:
[----:B------:R-:W-:Y:S01]  /*16c80*/  BSSY B0, `(.L_x_7605) ;  /* 0x0000006000007945 */ /* 0x000fe20003800000 */
[----:B------:R-:W-:-:S07]  /*16c90*/  IMAD.MOV.U32 R15, RZ, RZ, -0x1 ;  /* 0xffffffffff0f7424 */ /* 0x000fce00078e00ff */
[----:B012--5:R-:W-:Y:S05]  /*16ca0*/  WARPSYNC.COLLECTIVE R15, `(.L_x_7606) ;  /* 0x000000000f0c7348 */ /* 0x027fea0003c00000 */
[----:B------:R-:W-:Y:S02]  /*16cb0*/  ELECT P6, UR62, PT ;  /* 0x00000000003e782f */ /* 0x000fe400038c0000 */
[----:B------:R-:W-:Y:S01]  /*16cc0*/  MOV R14, UR62 ;  /* 0x0000003e000e7c02 */ /* 0x000fe20008000f00 */
[----:B012--5:R-:W-:Y:S10]  /*16cd0*/  ENDCOLLECTIVE ;  /* 0x000000000000791b */ /* 0x027ff40003800000 */
.L_x_7606:
[----:B------:R-:W-:Y:S05]  /*16ce0*/  BSYNC B0 ;  /* 0x0000000000007941 */ /* 0x000fea0003800000 */
.L_x_7605:
[----:B------:R-:W-:Y:S05]  /*16cf0*/  BRA `(.L_x_7607) ;  /* 0xffffffd000387947 */ /* 0x000fea000383ffff */
.L_x_7527:
[----:B-1----:R1:W3:Y:S02]  /*16d00*/  SYNCS.PHASECHK.TRANS64.TRYWAIT P1, [R3+URZ+0x38840], R2 ;  /* 0x03884002030075a7 */ /* 0x0022e4000802017f */
[----:B---3--:R-:W-:Y:S05]  /*16d10*/  @!P1 NANOSLEEP.SYNCS 0x989680 ;  /* 0x009896800000995d */ /* 0x008fea0003900000 */
[----:B------:R-:W3:Y:S02]  /*16d20*/  @!P1 SYNCS.PHASECHK.TRANS64 P1, [R3+URZ+0x38840], R2 ;  /* 0x03884002030095a7 */ /* 0x000ee4000802007f */
[----:B---3--:R-:W-:Y:S05]  /*16d30*/  @!P1 BRA `(.L_x_7527) ;  /* 0xfffffffc00f09947 */ /* 0x008fea000383ffff */
[----:B------:R-:W-:Y:S05]  /*16d40*/  BRA `(.L_x_7608) ;  /* 0xffffffd000607947 */ /* 0x000fea000383ffff */
.L_x_7529:
[----:B0-----:R0:W3:Y:S02]  /*16d50*/  SYNCS.PHASECHK.TRANS64.TRYWAIT P1, [R5+URZ+0x38840], R0 ;  /* 0x03884000050075a7 */ /* 0x0010e4000802017f */
[----:B---3--:R-:W-:Y:S05]  /*16d60*/  @!P1 NANOSLEEP.SYNCS 0x989680 ;  /* 0x009896800000995d */ /* 0x008fea0003900000 */
[----:B------:R-:W3:Y:S02]  /*16d70*/  @!P1 SYNCS.PHASECHK.TRANS64 P1, [R5+URZ+0x38840], R0 ;  /* 0x03884000050095a7 */ /* 0x000ee4000802007f */
[----:B---3--:R-:W-:Y:S05]  /*16d80*/  @!P1 BRA `(.L_x_7529) ;  /* 0xfffffffc00f09947 */ /* 0x008fea000383ffff */
[----:B------:R-:W-:Y:S05]  /*16d90*/  BRA `(.L_x_7609) ;  /* 0xffffffd0006c7947 */ /* 0x000fea000383ffff */
.L_x_7531:
[----:B---3--:R3:W4:Y:S02]  /*16da0*/  SYNCS.PHASECHK.TRANS64.TRYWAIT P1, [R3+URZ+0x38860], R2 ;  /* 0x03886002030075a7 */ /* 0x008724000802017f */
[----:B----4-:R-:W-:Y:S05]  /*16db0*/  @!P1 NANOSLEEP.SYNCS 0x989680 ;  /* 0x009896800000995d */ /* 0x010fea0003900000 */
[----:B------:R-:W4:Y:S02]  /*16dc0*/  @!P1 SYNCS.PHASECHK.TRANS64 P1, [R3+URZ+0x38860], R2 ;  /* 0x03886002030095a7 */ /* 0x000f24000802007f */
[----:B----4-:R-:W-:Y:S05]  /*16dd0*/  @!P1 BRA `(.L_x_7531) ;  /* 0xfffffffc00f09947 */ /* 0x010fea000383ffff */
[----:B------:R-:W-:Y:S05]  /*16de0*/  BRA `(.L_x_7610) ;  /* 0xffffffd000687947 */ /* 0x000fea000383ffff */
.L_x_7611:
        /* <DEDUP_REMOVED lines=9> */
.L_x_15656:


//--------------------- .text._ZN7cutlass13device_kernelIN5flash11enable_sm90INS1_16FlashAttnFwdSm90INS1_25CollectiveMainloopFwdSm90ILi2EN4cute5tupleIJNS5_1CILi1EEES8_S8_EEENS6_IJNS7_ILi64EEESA_SA_EEELi512ENS_10bfloat16_tEfNS_4arch4Sm90ELb1ELb0ELb0ELb1ELb1ELb0ELb0ELb0ELb0ELb1ELb1ELb0EEENS1_21CollectiveEpilogueFwdINS6_IJSA_NS7_ILi512EEESA_EEES9_SC_SE_Li256ELb1ELb1ELb1ELb0EEENS1_36VarlenDynamicPersistentTileSchedulerILi64ELi64ELi256ELi128ELb1ELb1ELb1ELb1ELb1ELb1EEEEEEEEEvNT_6ParamsE --------------------------
	.section	.text._ZN7cutlass13device_kernelIN5flash11enable_sm90INS1_16FlashAttnFwdSm90INS1_25CollectiveMainloopFwdSm90ILi2EN4cute5tupleIJNS5_1CILi1EEES8_S8_EEENS6_IJNS7_ILi64EEESA_SA_EEELi512ENS_10bfloat16_tEfNS_4arch4Sm90ELb1ELb0ELb0ELb1ELb1ELb0ELb0ELb0ELb0ELb1ELb1ELb0EEENS1_21CollectiveEpilogueFwdINS6_IJSA_NS7_ILi512EEESA_EEES9_SC_SE_Li256ELb1ELb1ELb1ELb0EEENS1_36VarlenDynamicPersistentTileSchedulerILi64ELi64ELi256ELi128ELb1ELb1ELb1ELb1ELb1ELb1EEEEEEEEEvNT_6ParamsE,"ax",@progbits
	.align	128
.text._ZN7cutlass13device_kernelIN5flash11enable_sm90INS1_16FlashAttnFwdSm90INS1_25CollectiveMainloopFwdSm90ILi2EN4cute5tupleIJNS5_1CILi1EEES8_S8_EEENS6_IJNS7_ILi64EEESA_SA_EEELi512ENS_10bfloat16_tEfNS_4arch4Sm90ELb1ELb0ELb0ELb1ELb1ELb0ELb0ELb0ELb0ELb1ELb1ELb0EEENS1_21CollectiveEpilogueFwdINS6_IJSA_NS7_ILi512EEESA_EEES9_SC_SE_Li256ELb1ELb1ELb1ELb0EEENS1_36VarlenDynamicPersistentTileSchedulerILi64ELi64ELi256ELi128ELb1ELb1ELb1ELb1ELb1ELb1EEEEEEEEEvNT_6ParamsE:
        .type           _ZN7cutlass13device_kernelIN5flash11enable_sm90INS1_16FlashAttnFwdSm90INS1_25CollectiveMainloopFwdSm90ILi2EN4cute5tupleIJNS5_1CILi1EEES8_S8_EEENS6_IJNS7_ILi64EEESA_SA_EEELi512ENS_10bfloat16_tEfNS_4arch4Sm90ELb1ELb0ELb0ELb1ELb1ELb0ELb0ELb0ELb0ELb1ELb1ELb0EEENS1_21CollectiveEpilogueFwdINS6_IJSA_NS7_ILi512EEESA_EEES9_SC_SE_Li256ELb1ELb1ELb1ELb0EEENS1_36VarlenDynamicPersistentTileSchedulerILi64ELi64ELi256ELi128ELb1ELb1ELb1ELb1ELb1ELb1EEEEEEEEEvNT_6ParamsE,@function
        .size           _ZN7cutlass13device_kernelIN5flash11enable_sm90INS1_16FlashAttnFwdSm90INS1_25CollectiveMainloopFwdSm90ILi2EN4cute5tupleIJNS5_1CILi1EEES8_S8_EEENS6_IJNS7_ILi64EEESA_SA_EEELi512ENS_10bfloat16_tEfNS_4arch4Sm90ELb1ELb0ELb0ELb1ELb1ELb0ELb0ELb0ELb0ELb1ELb1ELb0EEENS1_21CollectiveEpilogueFwdINS6_IJSA_NS7_ILi512EEESA_EEES9_SC_SE_Li256ELb1ELb1ELb1ELb0EEENS1_36VarlenDynamicPersistentTileSchedulerILi64ELi64ELi256ELi128ELb1ELb1ELb1ELb1ELb1ELb1EEEEEEEEEvNT_6ParamsE,(.L_x_15657 - _ZN7cutlass13device_kernelIN5flash11enable_sm90INS1_16FlashAttnFwdSm90INS1_25CollectiveMainloopFwdSm90ILi2EN4cute5tupleIJNS5_1CILi1EEES8_S8_EEENS6_IJNS7_ILi64EEESA_SA_EEELi512ENS_10bfloat16_tEfNS_4arch4Sm90ELb1ELb0ELb0ELb1ELb1ELb0ELb0ELb0ELb0ELb1ELb1ELb0EEENS1_21CollectiveEpilogueFwdINS6_IJSA_NS7_ILi512EEESA_EEES9_SC_SE_Li256ELb1ELb1ELb1ELb0EEENS1_36VarlenDynamicPersistentTileSchedulerILi64ELi64ELi256ELi128ELb1ELb1ELb1ELb1ELb1ELb1EEEEEEEEEvNT_6ParamsE)
        .other          _ZN7cutlass13device_kernelIN5flash11enable_sm90INS1_16FlashAttnFwdSm90INS1_25CollectiveMainloopFwdSm90ILi2EN4cute5tupleIJNS5_1CILi1EEES8_S8_EEENS6_IJNS7_ILi64EEESA_SA_EEELi512ENS_10bfloat16_tEfNS_4arch4Sm90ELb1ELb0ELb0ELb1ELb1ELb0ELb0ELb0ELb0ELb1ELb1ELb0EEENS1_21CollectiveEpilogueFwdINS6_IJSA_NS7_ILi512EEESA_EEES9_SC_SE_Li256ELb1ELb1ELb1ELb0EEENS1_36VarlenDynamicPersistentTileSchedulerILi64ELi64ELi256ELi128ELb1ELb1ELb1ELb1ELb1ELb1EEEEEEEEEvNT_6ParamsE,@"STO_CUDA_ENTRY STV_DEFAULT"
_ZN7cutlass13device_kernelIN5flash11enable_sm90INS1_16FlashAttnFwdSm90INS1_25CollectiveMainloopFwdSm90ILi2EN4cute5tupleIJNS5_1CILi1EEES8_S8_EEENS6_IJNS7_ILi64EEESA_SA_EEELi512ENS_10bfloat16_tEfNS_4arch4Sm90ELb1ELb0ELb0ELb1ELb1ELb0ELb0ELb0ELb0ELb1ELb1ELb0EEENS1_21CollectiveEpilogueFwdINS6_IJSA_NS7_ILi512EEESA_EEES9_SC_SE_Li256ELb1ELb1ELb1ELb0EEENS1_36VarlenDynamicPersistentTileSchedulerILi64ELi64ELi256ELi128ELb1ELb1ELb1ELb1ELb1ELb1EEEEEEEEEvNT_6ParamsE:
        /* <DEDUP_REMOVED lines=41> */
.L_x_7612:
        /* <DEDUP_REMOVED lines=22> */
.L_x_7613:
        /* <DEDUP_REMOVED lines=18> */
.L_x_7614:
        /* <DEDUP_REMOVED lines=22> */
.L_x_7615:
        /* <DEDUP_REMOVED lines=23> */
.L_x_7616:
        /* <DEDUP_REMOVED lines=8> */
.L_x_7618:
        /* <DEDUP_REMOVED lines=35> */
[----:B------:R-:W-:Y:S01]  /*0a90*/  LOP3.LUT R13, R8, 0xfffffff8, RZ, 0xc0, !PT ;  /* 0xfffffff8080d7812 */ /* 0x000fe200078ec0ff */
[C---:B------:R-:W-:Y:S01]  /*0aa0*/  IMAD.IADD R3, R0.reuse, 0x1, -R3 ;  /* 0x0000000100037824 */ /* 0x040fe200078e0a03 */
[----:B------:R-:W-:Y:S01]  /*0ab0*/  LOP3.LUT R11, R5, 0xffffff80, RZ, 0xc0, !PT ;  /* 0xffffff80050b7812 */ /* 0x000fe200078ec0ff */
[----:B------:R-:W-:Y:S01]  /*0ac0*/  IMAD.IADD R15, R0, 0x1, -R15 ;  /* 0x00000001000f7824 */ /* 0x000fe200078e0a0f */
[----:B------:R-:W-:Y:S01]  /*0ad0*/  LEA.HI R2, R2, R7, RZ, 0x1 ;  /* 0x0000000702027211 */ /* 0x000fe200078f08ff */
[C---:B------:R-:W-:Y:S01]  /*0ae0*/  IMAD.IADD R13, R0.reuse, 0x1, -R13 ;  /* 0x00000001000d7824 */ /* 0x040fe200078e0a0d */
[--C-:B------:R-:W-:Y:S01]  /*0af0*/  SHF.R.S32.HI R6, RZ, 0x5, R4.reuse ;  /* 0x00000005ff067819 */ /* 0x100fe20000011404 */
[----:B------:R-:W-:Y:S01]  /*0b00*/  IMAD.IADD R11, R0, 0x1, -R11 ;  /* 0x00000001000b7824 */ /* 0x000fe200078e0a0b */
[----:B------:R-:W-:Y:S02]  /*0b10*/  SHF.R.S32.HI R9, RZ, 0x1f, R4 ;  /* 0x0000001fff097819 */ /* 0x000fe40000011404 */
[----:B------:R-:W-:-:S02]  /*0b20*/  LOP3.LUT R2, R2, 0x1ffffffe, RZ, 0xc0, !PT ;  /* 0x1ffffffe02027812 */ /* 0x000fc400078ec0ff */
[----:B------:R-:W-:Y:S02]  /*0b30*/  SHF.R.S32.HI R0, RZ, 0x1f, R3 ;  /* 0x0000001fff007819 */ /* 0x000fe40000011403 */
[----:B------:R-:W-:Y:S01]  /*0b40*/  LEA.HI R9, R9, R6, RZ, 0x2 ;  /* 0x0000000609097211 */ /* 0x000fe200078f10ff */
[----:B------:R-:W-:Y:S01]  /*0b50*/  IMAD.IADD R2, R7, 0x1, -R2 ;  /* 0x0000000107027824 */ /* 0x000fe200078e0a02 */
[----:B------:R-:W-:Y:S02]  /*0b60*/  LEA.HI R4, R15, R15, RZ, 0x1 ;  /* 0x0000000f0f047211 */ /* 0x000fe400078f08ff */
[----:B------:R-:W-:Y:S01]  /*0b70*/  LEA.HI R7, R0, R3, RZ, 0x3 ;  /* 0x0000000300077211 */ /* 0x000fe200078f18ff */
[----:B------:R-:W-:Y:S01]  /*0b80*/  IMAD.SHL.U32 R2, R2, 0x8, RZ ;  /* 0x0000000802027824 */ /* 0x000fe200078e00ff */
[----:B------:R-:W-:Y:S02]  /*0b90*/  SHF.R.S32.HI R224, RZ, 0x7, R5 ;  /* 0x00000007ffe07819 */ /* 0x000fe40000011405 */
[----:B------:R-:W-:-:S02]  /*0ba0*/  LOP3.LUT R9, R9, 0x3ffffc, RZ, 0xc0, !PT ;  /* 0x003ffffc09097812 */ /* 0x000fc400078ec0ff */
[----:B------:R-:W-:Y:S01]  /*0bb0*/  LOP3.LUT R4, R4, 0x1ffffffe, RZ, 0xc0, !PT ;  /* 0x1ffffffe04047812 */ /* 0x000fe200078ec0ff */
[----:B------:R-:W-:Y:S01]  /*0bc0*/  IMAD R10, R224, 0x100, R3 ;  /* 0x00000100e00a7824 */ /* 0x000fe200078e0203 */
[----:B------:R-:W-:Y:S01]  /*0bd0*/  SHF.R.S32.HI R0, RZ, 0x1f, R11 ;  /* 0x0000001fff007819 */ /* 0x000fe2000001140b */
[----:B------:R-:W-:Y:S01]  /*0be0*/  IMAD.IADD R9, R6, 0x1, -R9 ;  /* 0x0000000106097824 */ /* 0x000fe200078e0a09 */
[C---:B------:R-:W-:Y:S01]  /*0bf0*/  LOP3.LUT R8, R7.reuse, 0xfffffff8, RZ, 0xc0, !PT ;  /* 0xfffffff807087812 */ /* 0x040fe200078ec0ff */
[----:B------:R-:W-:Y:S01]  /*0c00*/  IMAD.SHL.U32 R7, R7, 0x40, RZ ;  /* 0x0000004007077824 */ /* 0x000fe200078e00ff */
[----:B------:R-:W-:Y:S01]  /*0c10*/  LEA.HI R5, R5, R224, RZ, 0x1 ;  /* 0x000000e005057211 */ /* 0x000fe200078f08ff */
[----:B------:R-:W-:Y:S01]  /*0c20*/  IMAD.IADD R186, R15, 0x1, -R4 ;  /* 0x000000010fba7824 */ /* 0x000fe200078e0a04 */
[CC--:B------:R-:W-:Y:S01]  /*0c30*/  LEA.HI R4, R0.reuse, R11.reuse, RZ, 0x2 ;  /* 0x0000000b00047211 */ /* 0x0c0fe200078f10ff */
[----:B------:R-:W-:Y:S01]  /*0c40*/  IMAD.IADD R8, R3, 0x1, -R8 ;  /* 0x0000000103087824 */ /* 0x000fe200078e0a08 */
[----:B------:R-:W-:Y:S01]  /*0c50*/  LEA.HI R3, R0, R11, RZ, 0x5 ;  /* 0x0000000b00037211 */ /* 0x000fe200078f28ff */
[----:B------:R-:W-:Y:S01]  /*0c60*/  IMAD R17, R9, 0x10, R10 ;  /* 0x0000001009117824 */ /* 0x000fe200078e020a */
[----:B------:R-:W-:-:S02]  /*0c70*/  LOP3.LUT R9, R7, 0x7ffffe00, RZ, 0xc0, !PT ;  /* 0x7ffffe0007097812 */ /* 0x000fc400078ec0ff */
[----:B------:R-:W-:Y:S02]  /*0c80*/  LOP3.LUT R10, R4, 0x7ffffffc, RZ, 0xc0, !PT ;  /* 0x7ffffffc040a7812 */ /* 0x000fe400078ec0ff */
[--C-:B------:R-:W-:Y:S01]  /*0c90*/  SHF.R.S32.HI R0, RZ, 0x2, R4.reuse ;  /* 0x00000002ff007819 */ /* 0x100fe20000011404 */
[----:B------:R-:W-:Y:S01]  /*0ca0*/  IMAD R6, R6, 0x400, R9 ;  /* 0x0000040006067824 */ /* 0x000fe200078e0209 */
[----:B------:R-:W-:Y:S01]  /*0cb0*/  SHF.R.S32.HI R7, RZ, 0x1f, R4 ;  /* 0x0000001fff077819 */ /* 0x000fe20000011404 */
[----:B------:R-:W-:Y:S01]  /*0cc0*/  IMAD.SHL.U32 R4, R8, 0x40, RZ ;  /* 0x0000004008047824 */ /* 0x000fe200078e00ff */
[----:B------:R-:W-:Y:S01]  /*0cd0*/  LOP3.LUT R5, R5, 0xfffffe, RZ, 0xc0, !PT ;  /* 0x00fffffe05057812 */ /* 0x000fe200078ec0ff */
[----:B------:R-:W-:Y:S01]  /*0ce0*/  IMAD.IADD R10, R11, 0x1, -R10 ;  /* 0x000000010b0a7824 */ /* 0x000fe200078e0a0a */
[----:B------:R-:W-:Y:S02]  /*0cf0*/  LEA.HI R7, R7, R0, RZ, 0x3 ;  /* 0x0000000007077211 */ /* 0x000fe400078f18ff */
[----:B------:R-:W-:Y:S01]  /*0d00*/  LOP3.LUT R9, R4, 0x1c0, RZ, 0xc0, !PT ;  /* 0x000001c004097812 */ /* 0x000fe200078ec0ff */
[--C-:B------:R-:W-:Y:S01]  /*0d10*/  IMAD.U32 R4, R17, 0x40, R2.reuse ;  /* 0x0000004011047824 */ /* 0x100fe200078e0002 */
[----:B------:R-:W-:Y:S01]  /*0d20*/  LOP3.LUT R7, R7, 0xfffffff8, RZ, 0xc0, !PT ;  /* 0xfffffff807077812 */ /* 0x000fe200078ec0ff */
[----:B------:R-:W-:Y:S01]  /*0d30*/  IMAD.IADD R5, R224, 0x1, -R5 ;  /* 0x00000001e0057824 */ /* 0x000fe200078e0a05 */
[----:B------:R-:W-:Y:S01]  /*0d40*/  LOP3.LUT R2, R9, 0x8, R2, 0xf8, !PT ;  /* 0x0000000809027812 */ /* 0x000fe200078ef802 */
[----:B------:R-:W-:Y:S01]  /*0d50*/  IMAD.SHL.U32 R185, R10, 0x2, RZ ;  /* 0x000000020ab97824 */ /* 0x000fe200078e00ff */
[----:B------:R-:W-:Y:S01]  /*0d60*/  SHF.R.U32.HI R9, RZ, 0x3, R9 ;  /* 0x00000003ff097819 */ /* 0x000fe20000011609 */
[----:B------:R0:W-:Y:S01]  /*0d70*/  STL [R1+0x34], R4 ;  /* 0x0000340401007387 */ /* 0x0001e20000100800 */
[----:B------:R-:W-:Y:S01]  /*0d80*/  R2P PR, R8, 0x6 ;  /* 0x0000000608007804 */ /* 0x000fe20000000000 */
[----:B------:R-:W-:Y:S01]  /*0d90*/  IMAD.IADD R0, R0, 0x1, -R7 ;  /* 0x0000000100007824 */ /* 0x000fe200078e0a07 */
[----:B------:R-:W-:Y:S01]  /*0da0*/  LOP3.LUT R9, R2, R9, RZ, 0x3c, !PT ;  /* 0x0000000902097212 */ /* 0x000fe200078e3cff */
[----:B------:R-:W-:Y:S01]  /*0db0*/  IMAD.SHL.U32 R2, R13, 0x8, RZ ;  /* 0x000000080d027824 */ /* 0x000fe200078e00ff */
[----:B------:R-:W-:-:S02]  /*0dc0*/  SHF.R.S32.HI R3, RZ, 0x5, R3 ;  /* 0x00000005ff037819 */ /* 0x000fc40000011403 */
[----:B------:R-:W-:Y:S01]  /*0dd0*/  SEL R23, R23, 0xffffffe0, !P1 ;  /* 0xffffffe017177807 */ /* 0x000fe20004800000 */
[----:B------:R-:W-:Y:S02]  /*0de0*/  IMAD.IADD R6, R6, 0x1, R9 ;  /* 0x0000000106067824 */ /* 0x000fe400078e0209 */
[----:B0-----:R-:W-:Y:S02]  /*0df0*/  IMAD.SHL.U32 R4, R5, 0x100, RZ ;  /* 0x0000010005047824 */ /* 0x001fe400078e00ff */
[----:B------:R-:W-:Y:S01]  /*0e00*/  VIADD R192, R2, 0x40 ;  /* 0x0000004002c07836 */ /* 0x000fe20000000000 */
[----:B------:R-:W-:Y:S01]  /*0e10*/  LEA R19, R6, UR40, 0x1 ;  /* 0x0000002806137c11 */ /* 0x000fe2000f8e08ff */
[----:B------:R-:W-:Y:S01]  /*0e20*/  IMAD.IADD R18, R185, 0x1, R4 ;  /* 0x00000001b9127824 */ /* 0x000fe200078e0204 */
[----:B------:R0:W-:Y:S01]  /*0e30*/  STL [R1+0x30], R4 ;  /* 0x0000300401007387 */ /* 0x0001e20000100800 */
[----:B------:R-:W-:Y:S01]  /*0e40*/  IMAD R17, R3, 0x10, R0 ;  /* 0x0000001003117824 */ /* 0x000fe200078e0200 */
[----:B------:R-:W-:Y:S01]  /*0e50*/  SHF.R.S32.HI R3, RZ, 0x1f, R192 ;  /* 0x0000001fff037819 */ /* 0x000fe200000114c0 */
[C---:B------:R-:W-:Y:S01]  /*0e60*/  VIADD R223, R18.reuse, 0x8 ;  /* 0x0000000812df7836 */ /* 0x040fe20000000000 */
[----:B------:R-:W-:Y:S01]  /*0e70*/  SHF.R.S32.HI R0, RZ, 0x1f, R18 ;  /* 0x0000001fff007819 */ /* 0x000fe20000011412 */
[----:B------:R-:W-:-:S02]  /*0e80*/  VIADD R222, R18, 0x10 ;  /* 0x0000001012de7836 */ /* 0x000fc40000000000 */
        /* <DEDUP_REMOVED lines=64> */
[----:B------:R-:W-:Y:S02]  /*1290*/  VIADD R187, R2, 0x80 ;  /* 0x0000008002bb7836 */ /* 0x000fe40000000000 */
[----:B------:R-:W-:Y:S02]  /*12a0*/  IMAD R186, R186, 0x8, R17 ;  /* 0x00000008baba7824 */ /* 0x000fe400078e0211 */
[----:B------:R-:W-:-:S07]  /*12b0*/  IMAD.IADD R23, R23, 0x1, R22 ;  /* 0x0000000117177824 */ /* 0x000fce00078e0216 */
.L_x_7687:
[----:B------:R-:W-:Y:S01]  /*12c0*/  ULDC.64 UR8, c[0x0][0xc88] ;  /* 0x0003220000087ab9 */ /* 0x000fe20000000a00 */
[----:B------:R-:W-:Y:S01]  /*12d0*/  ULDC.64 UR10, c[0x0][0xa18] ;  /* 0x00028600000a7ab9 */ /* 0x000fe20000000a00 */
[----:B------:R-:W-:Y:S02]  /*12e0*/  UIMAD.WIDE UR8, UR7, 0x4, UR8 ;  /* 0x00000004070878a5 */ /* 0x000fe4000f8e0208 */
[----:B------:R-:W-:Y:S02]  /*12f0*/  UISETP.NE.U32.AND UP1, UPT, UR10, URZ, UPT ;  /* 0x0000003f0a00728c */ /* 0x000fe4000bf25070 */
[----:B------:R-:W-:Y:S02]  /*1300*/  ULOP3.LUT UR4, UR6, 0xff000000, URZ, 0xc0, !UPT ;  /* 0xff00000006047892 */ /* 0x000fe4000f8ec03f */
[----:B012---:R-:W-:Y:S01]  /*1310*/  IMAD.U32 R4, RZ, RZ, UR8 ;  /* 0x00000008ff047e24 */ /* 0x007fe2000f8e00ff */
[----:B------:R-:W-:Y:S01]  /*1320*/  ULDC UR7, c[0x0][0x424] ;  /* 0x0001090000077ab9 */ /* 0x000fe20000000800 */
[----:B----4-:R-:W-:Y:S01]  /*1330*/  IMAD.U32 R5, RZ, RZ, UR9 ;  /* 0x00000009ff057e24 */ /* 0x010fe2000f8e00ff */
[----:B------:R-:W-:-:S04]  /*1340*/  ULDC.64 UR8, c[0x0][0xa28] ;  /* 0x00028a0000087ab9 */ /* 0x000fc80000000a00 */
[----:B------:R-:W2:Y:S01]  /*1350*/  LDG.E R4, desc[UR50][R4.64] ;  /* 0x0000003204047981 */ /* 0x000ea2000c1e1900 */
        /* <DEDUP_REMOVED lines=14> */
[----:B---3--:R-:W-:-:S03]  /*1440*/  IMAD.U32 R6, RZ, RZ, UR10 ;  /* 0x0000000aff067e24 */ /* 0x008fc6000f8e00ff */
[----:B------:R-:W-:Y:S01]  /*1450*/  IMAD.U32 R7, RZ, RZ, UR11 ;  /* 0x0000000bff077e24 */ /* 0x000fe2000f8e00ff */
[----:B------:R-:W2:Y:S01]  /*1460*/  @P0 LDG.E R4, desc[UR50][R4.64] ;  /* 0x0000003204040981 */ /* 0x000ea2000c1e1900 */
[----:B------:R-:W-:Y:S02]  /*1470*/  UISETP.NE.U32.AND UP0, UPT, UR8, URZ, UPT ;  /* 0x0000003f0800728c */ /* 0x000fe4000bf05070 */
[----:B------:R-:W-:Y:S01]  /*1480*/  ULOP3.LUT UR43, UR6, 0xff0000, URZ, 0xc0, !UPT ;  /* 0x00ff0000062b7892 */ /* 0x000fe2000f8ec03f */
[----:B------:R-:W3:Y:S01]  /*1490*/  @P2 LDG.E R6, desc[UR50][R6.64] ;  /* 0x0000003206062981 */ /* 0x000ee2000c1e1900 */
[----:B------:R-:W-:Y:S02]  /*14a0*/  UISETP.NE.AND.EX UP0, UPT, UR9, URZ, UPT, UP0 ;  /* 0x0000003f0900728c */ /* 0x000fe4000bf05300 */
[----:B------:R-:W-:Y:S01]  /*14b0*/  USHF.R.U32.HI UR4, URZ, 0x8, UR4 ;  /* 0x000000083f047899 */ /* 0x000fe20008011604 */
[----:B------:R-:W-:Y:S01]  /*14c0*/  ULDC.64 UR8, c[0x0][0xa20] ;  /* 0x0002880000087ab9 */ /* 0x000fe20000000a00 */
[----:B------:R-:W-:Y:S01]  /*14d0*/  USEL UR7, UR7, 0x1, UP0 ;  /* 0x0000000107077887 */ /* 0x000fe20008000000 */
[----:B------:R-:W-:Y:S01]  /*14e0*/  ISETP.NE.U32.AND P1, PT, RZ, UR8, PT ;  /* 0x00000008ff007c0c */ /* 0x000fe2000bf25070 */
[----:B------:R-:W-:Y:S01]  /*14f0*/  ULDC UR10, c[0x0][0x2f0] ;  /* 0x0000bc00000a7ab9 */ /* 0x000fe20000000800 */
[----:B------:R-:W-:Y:S01]  /*1500*/  UMOV UR52, URZ ;  /* 0x0000003f00347c82 */ /* 0x000fe20008000000 */
[----:B------:R-:W-:Y:S01]  /*1510*/  ULEA.HI UR43, UR43, UR4, URZ, 0x10 ;  /* 0x000000042b2b7291 */ /* 0x000fe2000f8f803f */
[----:B------:R-:W-:Y:S01]  /*1520*/  ISETP.NE.AND.EX P1, PT, RZ, UR9, PT, P1 ;  /* 0x00000009ff007c0c */ /* 0x000fe2000bf25310 */
[----:B------:R-:W-:-:S02]  /*1530*/  UIMAD UR4, UR7, UR10, URZ ;  /* 0x0000000a070472a4 */ /* 0x000fc4000f8e023f */
        /* <DEDUP_REMOVED lines=18> */
.L_x_7619:
[----:B------:R-:W-:Y:S05]  /*1660*/  @!P1 BRA `(.L_x_7620) ;  /* 0x00000000001c9947 */ /* 0x000fea0003800000 */
[----:B------:R-:W-:-:S04]  /*1670*/  ULEA UR8, UP0, UR41, UR8, 0x2 ;  /* 0x0000000829087291 */ /* 0x000fc8000f80103f */
[----:B------:R-:W-:Y:S02]  /*1680*/  ULEA.HI.X UR9, UR41, UR9, UR42, 0x2, UP0 ;  /* 0x0000000929097291 */ /* 0x000fe400080f142a */
[----:B------:R-:W-:-:S04]  /*1690*/  IMAD.U32 R4, RZ, RZ, UR8 ;  /* 0x00000008ff047e24 */ /* 0x000fc8000f8e00ff */
[----:B------:R-:W-:-:S05]  /*16a0*/  IMAD.U32 R5, RZ, RZ, UR9 ;  /* 0x00000009ff057e24 */ /* 0x000fca000f8e00ff */
[----:B------:R-:W2:Y:S02]  /*16b0*/  LDG.E R4, desc[UR50][R4.64] ;  /* 0x0000003204047981 */ /* 0x000ea4000c1e1900 */
[----:B--2---:R-:W-:Y:S01]  /*16c0*/  R2UR UR4, R4 ;  /* 0x00000000040472ca */ /* 0x004fe200000e0000 */
[----:B------:R-:W-:-:S14]  /*16d0*/  BRA `(.L_x_7621) ;  /* 0x0000000000347947 */ /* 0x000fdc0003800000 */
.L_x_7620:
        /* <DEDUP_REMOVED lines=13> */
.L_x_7621:
[----:B------:R-:W-:Y:S02]  /*17b0*/  UISETP.NE.AND UP0, UPT, UR47, 0x1, UPT ;  /* 0x000000012f00788c */ /* 0x000fe4000bf05270 */
[----:B------:R-:W-:Y:S02]  /*17c0*/  UIADD3 UR52, -UR52, UR4, URZ ;  /* 0x0000000434347290 */ /* 0x000fe4000fffe13f */
        /* <DEDUP_REMOVED lines=10> */
[----:B------:R-:W-:Y:S02]  /*1870*/  UIADD3 UR52, UR52, 0x40, -UR53 ;  /* 0x0000004034347890 */ /* 0x000fe4000fffe835 */
[----:B------:R-:W-:-:S07]  /*1880*/  ULOP3.LUT UR20, UR43, 0xff, URZ, 0xc0, !UPT ;  /* 0x000000ff2b147892 */ /* 0x000fce000f8ec03f */
[----:B------:R-:W-:Y:S01]  /*1890*/  @UP0 ULDC UR4, c[0x0][0x44c] ;  /* 0x0001130000040ab9 */ /* 0x000fe20000000800 */
[----:B------:R-:W-:Y:S01]  /*18a0*/  @UP0 ULDC UR8, c[0x0][0x450] ;  /* 0x0001140000080ab9 */ /* 0x000fe20000000800 */
[----:B------:R-:W-:-:S04]  /*18b0*/  UIMAD.WIDE.U32 UR4, UR6, UR4, URZ ;  /* 0x00000004060472a5 */ /* 0x000fc8000f8e003f */
[----:B------:R-:W-:-:S04]  /*18c0*/  @UP0 USHF.R.U32.HI UR6, URZ, UR8, UR5 ;  /* 0x000000083f060299 */ /* 0x000fc80008011605 */
[----:B------:R-:W-:-:S04]  /*18d0*/  UIADD3 UR6, UR52, UR6, URZ ;  /* 0x0000000634067290 */ /* 0x000fc8000fffe03f */
[----:B------:R-:W-:-:S04]  /*18e0*/  USHF.R.S32.HI UR4, URZ, 0x1f, UR6 ;  /* 0x0000001f3f047899 */ /* 0x000fc80008011406 */
[----:B------:R-:W-:-:S04]  /*18f0*/  ULEA.HI UR4, UR4, UR6, URZ, 0x6 ;  /* 0x0000000604047291 */ /* 0x000fc8000f8f303f */
[----:B------:R-:W-:-:S04]  /*1900*/  USHF.R.S32.HI UR4, URZ, 0x6, UR4 ;  /* 0x000000063f047899 */ /* 0x000fc80008011404 */
[----:B------:R-:W-:-:S04]  /*1910*/  UISETP.LT.AND UP0, UPT, UR7, UR4, UPT ;  /* 0x000000040700728c */ /* 0x000fc8000bf01270 */
[----:B------:R-:W-:-:S03]  /*1920*/  USEL UR9, UR7, UR4, UP0 ;  /* 0x0000000407097287 */ /* 0x000fc60008000000 */
[----:B------:R-:W-:Y:S01]  /*1930*/  UMOV UR4, URZ ;  /* 0x0000003f00047c82 */ /* 0x000fe20008000000 */
[----:B------:R-:W-:-:S06]  /*1940*/  UISETP.GE.AND UP0, UPT, UR9, 0x1, UPT ;  /* 0x000000010900788c */ /* 0x000fcc000bf06270 */
[----:B------:R-:W-:-:S13]  /*1950*/  PLOP3.LUT P0, PT, PT, PT, UP0, 0x80, 0x0 ;  /* 0x000000000000781c */ /* 0x000fda0003f0f008 */
[----:B------:R-:W-:Y:S05]  /*1960*/  @!P0 BRA `(.L_x_7623) ;  /* 0x0000000000908947 */ /* 0x000fea0003800000 */
[----:B------:R-:W-:Y:S01]  /*1970*/  USHF.R.U32.HI UR10, URZ, 0x10, UR43 ;  /* 0x000000103f0a7899 */ /* 0x000fe2000801162b */
[----:B------:R-:W-:-:S03]  /*1980*/  UMOV UR4, URZ ;  /* 0x0000003f00047c82 */ /* 0x000fc60008000000 */
[----:B------:R-:W-:-:S11]  /*1990*/  UISETP.NE.AND UP0, UPT, UR10, URZ, UPT ;  /* 0x0000003f0a00728c */ /* 0x000fd6000bf05270 */
[----:B------:R-:W-:Y:S02]  /*19a0*/  @!UP0 ULDC UR10, c[0x0][0x9f0] ;  /* 0x00027c00000a8ab9 */ /* 0x000fe40000000800 */
[----:B------:R-:W-:Y:S01]  /*19b0*/  IMAD.U32 R4, RZ, RZ, UR10 ;  /* 0x0000000aff047e24 */ /* 0x000fe2000f8e00ff */
[----:B------:R-:W-:-:S04]  /*19c0*/  UIADD3 UR6, UR10, -0x1, UR9 ;  /* 0xffffffff0a067890 */ /* 0x000fc8000fffe009 */
        /* <DEDUP_REMOVED lines=30> */
.L_x_7623:
        /* <DEDUP_REMOVED lines=91> */
.L_x_7625:
[----:B------:R-:W-:Y:S01]  /*2160*/  ULEA UR23, UR37, UR40, 0x3 ;  /* 0x0000002825177291 */ /* 0x000fe2000f8e183f */
[----:B------:R-:W-:-:S05]  /*2170*/  IMAD.U32 R0, RZ, RZ, UR36 ;  /* 0x00000024ff007e24 */ /* 0x000fca000f8e00ff */
[----:B------:R-:W-:-:S04]  /*2180*/  SHF.L.U32 R0, R0, 0x1f, RZ ;  /* 0x0000001f00007819 */ /* 0x000fc800000006ff */
[----:B------:R-:W0:Y:S02]  /*2190*/  SYNCS.PHASECHK.TRANS64.TRYWAIT P1, [UR23+0x28c50], R0 ;  /* 0x028c5000ff0075a7 */ /* 0x000e240008020157 */
[----:B0-----:R-:W-:Y:S05]  /*21a0*/  @!P1 BRA `(.L_x_7626) ;  /* 0x0000012800449947 */ /* 0x001fea0003800000 */
.L_x_7774:
        /* <DEDUP_REMOVED lines=38> */
.L_x_7627:
        /* <DEDUP_REMOVED lines=8> */
.L_x_7634:
        /* <DEDUP_REMOVED lines=144> */
.L_x_7629:
[----:B------:R-:W-:Y:S01]  /*2d90*/  ULEA UR23, UR37, UR40, 0x3 ;  /* 0x0000002825177291 */ /* 0x000fe2000f8e183f */
[----:B------:R-:W-:-:S05]  /*2da0*/  IMAD.U32 R0, RZ, RZ, UR36 ;  /* 0x00000024ff007e24 */ /* 0x000fca000f8e00ff */
[----:B------:R-:W-:-:S04]  /*2db0*/  SHF.L.U32 R0, R0, 0x1f, RZ ;  /* 0x0000001f00007819 */ /* 0x000fc800000006ff */
[----:B------:R0:W1:Y:S01]  /*2dc0*/  SYNCS.PHASECHK.TRANS64.TRYWAIT P1, [UR23+0x28c50], R0 ;  /* 0x028c5000ff0075a7 */ /* 0x0000620008020157 */
[----:B------:R-:W-:Y:S05]  /*2dd0*/  @!P0 BRA `(.L_x_7630) ;  /* 0x0000000000048947 */ /* 0x000fea0003800000 */
[----:B------:R-:W-:Y:S01]  /*2de0*/  BPT.TRAP 0x1 ;  /* 0x000000040000795c */ /* 0x000fe20000300000 */
.L_x_7630:
[----:B-1----:R-:W-:Y:S05]  /*2df0*/  @P1 BRA `(.L_x_7631) ;  /* 0x0000000000081947 */ /* 0x002fea0003800000 */
[----:B------:R-:W1:Y:S02]  /*2e00*/  SYNCS.PHASECHK.TRANS64.TRYWAIT P1, [UR23+0x28c50], R0 ;  /* 0x028c5000ff0075a7 */ /* 0x000e640008020157 */
[----:B-1----:R-:W-:Y:S05]  /*2e10*/  @!P1 BRA `(.L_x_7632) ;  /* 0x0000011c00409947 */ /* 0x002fea0003800000 */
.L_x_7631:
        /* <DEDUP_REMOVED lines=26> */
.L_x_7633:
[----:B------:R-:W-:Y:S01]  /*2fc0*/  UIADD3 UR6, UR23, 0x28c60, URZ ;  /* 0x00028c6017067890 */ /* 0x000fe2000fffe03f */
[----:B------:R-:W-:-:S03]  /*2fd0*/  PLOP3.LUT P1, PT, PT, PT, UP1, 0x80, 0x0 ;  /* 0x000000000000781c */ /* 0x000fc60003f2f018 */
[----:B------:R-:W-:-:S09]  /*2fe0*/  UPRMT UR6, UR39, 0x654, UR6 ;  /* 0x0000065427067896 */ /* 0x000fd20008000006 */
[----:B------:R-:W-:Y:S01]  /*2ff0*/  SYNCS.ARRIVE.TRANS64.RED.A1T0 RZ, [UR6], RZ ;  /* 0x000000ffffff79a7 */ /* 0x000fe20008100406 */
[----:B------:R-:W-:Y:S05]  /*3000*/  @P1 BRA `(.L_x_7634) ;  /* 0xfffffff400201947 */ /* 0x000fea000383ffff */
.L_x_7628:
        /* <DEDUP_REMOVED lines=143> */
.L_x_7622:
[----:B------:R-:W-:Y:S01]  /*3900*/  ULDC UR4, c[0x0][0x448] ;  /* 0x0001120000047ab9 */ /* 0x000fe20000000800 */
[----:B------:R-:W-:Y:S02]  /*3910*/  UIADD3 UR6, UR45, 0x3f, URZ ;  /* 0x0000003f2d067890 */ /* 0x000fe4000fffe03f */
[----:B------:R-:W-:Y:S02]  /*3920*/  UISETP.NE.AND UP0, UPT, UR4, 0x1, UPT ;  /* 0x000000010400788c */ /* 0x000fe4000bf05270 */
[----:B------:R-:W-:Y:S02]  /*3930*/  UIADD3 UR8, UR52, 0x40, -UR53 ;  /* 0x0000004034087890 */ /* 0x000fe4000fffe835 */
[----:B------:R-:W-:Y:S02]  /*3940*/  UP2UR UR54, UPR, URZ, 0x1 ;  /* 0x000000013f367883 */ /* 0x000fe40008000000 */
[----:B------:R-:W-:-:S05]  /*3950*/  ULOP3.LUT UR48, UR43, 0xff, URZ, 0xc0, !UPT ;  /* 0x000000ff2b307892 */ /* 0x000fca000f8ec03f */
        /* <DEDUP_REMOVED lines=50> */
.L_x_7635:
        /* <DEDUP_REMOVED lines=104> */
.L_x_7636:
        /* <DEDUP_REMOVED lines=12> */
.L_x_7775:
[----:B------:R-:W-:Y:S05]  /*43c0*/  @!P0 BRA `(.L_x_7638) ;  /* 0x0000000000048947 */ /* 0x000fea0003800000 */
[----:B------:R-:W-:Y:S01]  /*43d0*/  BPT.TRAP 0x1 ;  /* 0x000000040000795c */ /* 0x000fe20000300000 */
.L_x_7638:
[----:B------:R-:W-:Y:S02]  /*43e0*/  IMAD.U32 R7, RZ, RZ, UR37 ;  /* 0x00000025ff077e24 */ /* 0x000fe4000f8e00ff */
[----:B------:R-:W-:-:S03]  /*43f0*/  IMAD.U32 R8, RZ, RZ, UR36 ;  /* 0x00000024ff087e24 */ /* 0x000fc6000f8e00ff */
[----:B------:R-:W-:Y:S02]  /*4400*/  LEA R7, R7, UR40, 0x3 ;  /* 0x0000002807077c11 */ /* 0x000fe4000f8e18ff */
[----:B------:R-:W-:-:S04]  /*4410*/  SHF.L.U32 R8, R8, 0x1f, RZ ;  /* 0x0000001f08087819 */ /* 0x000fc800000006ff */
[----:B------:R1:W2:Y:S01]  /*4420*/  SYNCS.PHASECHK.TRANS64.TRYWAIT P1, [R7+URZ+0x28c30], R8 ;  /* 0x028c3008070075a7 */ /* 0x0002a2000802017f */
[----:B------:R-:W-:Y:S05]  /*4430*/  @!P0 BRA `(.L_x_7639) ;  /* 0x0000000000048947 */ /* 0x000fea0003800000 */
[----:B------:R-:W-:Y:S01]  /*4440*/  BPT.TRAP 0x1 ;  /* 0x000000040000795c */ /* 0x000fe20000300000 */
.L_x_7639:
[----:B--2---:R-:W-:Y:S05]  /*4450*/  @P1 BRA `(.L_x_7640) ;  /* 0x0000000000081947 */ /* 0x004fea0003800000 */
[----:B------:R-:W2:Y:S02]  /*4460*/  SYNCS.PHASECHK.TRANS64.TRYWAIT P1, [R7+URZ+0x28c30], R8 ;  /* 0x028c3008070075a7 */ /* 0x000ea4000802017f */
[----:B--2---:R-:W-:Y:S05]  /*4470*/  @!P1 BRA `(.L_x_7641) ;  /* 0x0000010400d89947 */ /* 0x004fea0003800000 */
.L_x_7640:
        /* <DEDUP_REMOVED lines=40> */
.L_x_7642:
[----:B------:R-:W-:Y:S01]  /*4700*/  UISETP.NE.AND UP0, UPT, UR54, URZ, UPT ;  /* 0x0000003f3600728c */ /* 0x000fe2000bf05270 */
[----:B------:R-:W-:Y:S01]  /*4710*/  VIADD R3, R186, UR45 ;  /* 0x0000002dba037c36 */ /* 0x000fe20008000000 */
[----:B------:R-:W-:-:S04]  /*4720*/  ULDC UR10, c[0x0][0x988] ;  /* 0x00026200000a7ab9 */ /* 0x000fc80000000800 */
[----:B------:R-:W-:Y:S02]  /*4730*/  PLOP3.LUT P1, PT, PT, PT, UP0, 0x80, 0x0 ;  /* 0x000000000000781c */ /* 0x000fe40003f2f008 */
[----:B------:R-:W-:-:S03]  /*4740*/  PLOP3.LUT P2, PT, PT, PT, UP0, 0x80, 0x0 ;  /* 0x000000000000781c */ /* 0x000fc60003f4f008 */
[----:B------:R-:W-:-:S08]  /*4750*/  @UP0 ULDC UR6, c[0x0][0x44c] ;  /* 0x0001130000060ab9 */ /* 0x000fd00000000800 */
[----:B------:R-:W-:Y:S01]  /*4760*/  @P1 IMAD.HI.U32 R4, R3, UR6, RZ ;  /* 0x0000000603041c27 */ /* 0x000fe2000f8e00ff */
[----:B------:R-:W-:-:S04]  /*4770*/  @UP0 ULDC UR6, c[0x0][0x450] ;  /* 0x0001140000060ab9 */ /* 0x000fc80000000800 */
[----:B------:R-:W-:Y:S01]  /*4780*/  @P2 SHF.R.U32.HI R3, RZ, UR6, R4 ;  /* 0x00000006ff032c19 */ /* 0x000fe20008011604 */
[----:B------:R-:W-:Y:S02]  /*4790*/  UMOV UR6, 0xffffffc0 ;  /* 0xffffffc000067882 */ /* 0x000fe40000000000 */
[----:B------:R-:W-:Y:S02]  /*47a0*/  UIMAD UR6, UR55, UR6, 0x40 ;  /* 0x00000040370674a4 */ /* 0x000fe4000f8e0206 */
[----:B------:R-:W0:Y:S02]  /*47b0*/  SHFL.IDX PT, R6, R3, 0x1, 0x1c1f ;  /* 0x003c1f0003067f89 */ /* 0x000e2400000e0000 */
[----:B------:R-:W-:Y:S02]  /*47c0*/  UIADD3 UR7, UR52, 0x1, UR6 ;  /* 0x0000000134077890 */ /* 0x000fe4000fffe006 */
[----:B------:R-:W-:Y:S01]  /*47d0*/  IMAD.U32 R4, RZ, RZ, UR6 ;  /* 0x00000006ff047e24 */ /* 0x000fe2000f8e00ff */
[----:B------:R-:W3:Y:S01]  /*47e0*/  SHFL.IDX PT, R3, R3, RZ, 0x1c1f ;  /* 0x001c1fff03037589 */ /* 0x000ee200000e0000 */
[----:B------:R-:W-:-:S02]  /*47f0*/  R2UR UR6, R7 ;  /* 0x00000000070672ca */ /* 0x000fc400000e0000 */
[----:B------:R-:W-:Y:S01]  /*4800*/  IMAD.U32 R10, RZ, RZ, UR7 ;  /* 0x00000007ff0a7e24 */ /* 0x000fe2000f8e00ff */
[----:B------:R-:W-:-:S04]  /*4810*/  IADD3 R4, -R185, UR52, R4 ;  /* 0x00000034b9047c10 */ /* 0x000fc8000fffe104 */
[----:B------:R-:W-:-:S06]  /*4820*/  IADD3 R5, R10, -UR53, -R185 ;  /* 0x800000350a057c10 */ /* 0x000fcc000fffe8b9 */
[----:B------:R-:W-:-:S04]  /*4830*/  UIADD3 UR6, UR6, 0x28c40, URZ ;  /* 0x00028c4006067890 */ /* 0x000fc8000fffe03f */
[----:B------:R-:W-:Y:S01]  /*4840*/  UPRMT UR6, UR39, 0x654, UR6 ;  /* 0x0000065427067896 */ /* 0x000fe20008000006 */
[----:B0-----:R-:W-:-:S04]  /*4850*/  VIADDMNMX R6, R6, R5, R4, PT ;  /* 0x0000000506067246 */ /* 0x001fc80003800104 */
[C---:B------:R-:W-:Y:S02]  /*4860*/  ISETP.GT.AND P1, PT, R6.reuse, RZ, PT ;  /* 0x000000ff0600720c */ /* 0x040fe40003f24270 */
[C---:B------:R-:W-:Y:S02]  /*4870*/  ISETP.GT.AND P2, PT, R6.reuse, 0x1, PT ;  /* 0x000000010600780c */ /* 0x040fe40003f44270 */
[----:B------:R-:W-:Y:S01]  /*4880*/  ISETP.GT.AND P3, PT, R6, 0x8, PT ;  /* 0x000000080600780c */ /* 0x000fe20003f64270 */
[----:B------:R-:W-:Y:S01]  /*4890*/  SYNCS.ARRIVE.TRANS64.RED.A1T0 RZ, [UR6], RZ ;  /* 0x000000ffffff79a7 */ /* 0x000fe20008100406 */
[----:B------:R-:W-:Y:S02]  /*48a0*/  FSEL R26, R26, -INF , P1 ;  /* 0xff8000001a1a7808 */ /* 0x000fe40000800000 */
[----:B------:R-:W-:Y:S01]  /*48b0*/  FSEL R27, R27, -INF , P2 ;  /* 0xff8000001b1b7808 */ /* 0x000fe20001000000 */
[----:B------:R-:W-:Y:S01]  /*48c0*/  BAR.SYNC.DEFER_BLOCKING 0xf, 0x100 ;  /* 0x03c4000000007b1d */ /* 0x000fe20000010000 */
        /* <DEDUP_REMOVED lines=41> */
[----:B---3--:R-:W-:Y:S02]  /*4b60*/  VIADDMNMX R4, R3, R5, R4, PT ;  /* 0x0000000503047246 */ /* 0x008fe40003800104 */
        /* <DEDUP_REMOVED lines=12> */
[----:B------:R-:W-:Y:S02]  /*4c30*/  ISETP.GT.AND P1, PT, R4, 0x11, PT ;  /* 0x000000110400780c */ /* 0x000fe40003f24270 */
[----:B------:R-:W-:-:S02]  /*4c40*/  FSEL R32, R32, -INF , P2 ;  /* 0xff80000020207808 */ /* 0x000fc40001000000 */
        /* <DEDUP_REMOVED lines=36> */
[----:B0-----:R-:W-:-:S02]  /*4e90*/  FMNMX.FTZ R3, R9, R10, !PT ;  /* 0x0000000a09037209 */ /* 0x001fc40007810000 */
[----:B------:R-:W-:Y:S02]  /*4ea0*/  FMNMX.FTZ R4, R53, R4, !PT ;  /* 0x0000000435047209 */ /* 0x000fe40007810000 */
[C---:B------:R-:W-:Y:S01]  /*4eb0*/  FSETP.NEU.FTZ.AND P4, PT, R3.reuse, -INF , PT ;  /* 0xff8000000300780b */ /* 0x040fe20003f9d000 */
[----:B------:R-:W-:Y:S02]  /*4ec0*/  FMUL.FTZ R9, R3, UR10 ;  /* 0x0000000a03097c20 */ /* 0x000fe40008410000 */
[----:B------:R-:W0:Y:S03]  /*4ed0*/  SHFL.BFLY PT, R5, R4, 0x2, 0x1f ;  /* 0x0c401f0004057f89 */ /* 0x000e2600000e0000 */
        /* <DEDUP_REMOVED lines=17> */
[----:B0-----:R-:W-:Y:S01]  /*4ff0*/  FMNMX.FTZ R5, R4, R5, !PT ;  /* 0x0000000504057209 */ /* 0x001fe20007810000 */
[--C-:B------:R-:W-:Y:S01]  /*5000*/  FFMA.FTZ R54, R54, UR10, -R9.reuse ;  /* 0x0000000a36367c23 */ /* 0x100fe20008010809 */
[----:B------:R-:W-:-:S03]  /*5010*/  FFMA.FTZ R9, R55, UR10, -R9 ;  /* 0x0000000a37097c23 */ /* 0x000fc60008010809 */
[----:B------:R-:W0:Y:S01]  /*5020*/  SHFL.BFLY PT, R6, R5, 0x1, 0x1f ;  /* 0x0c201f0005067f89 */ /* 0x000e2200000e0000 */
[----:B------:R-:W-:Y:S08]  /*5030*/  MUFU.EX2 R30, R30 ;  /* 0x0000001e001e7308 */ /* 0x000ff00000000800 */
[----:B------:R-:W4:Y:S01]  /*5040*/  MUFU.EX2 R31, R31 ;  /* 0x0000001f001f7308 */ /* 0x000f220000000800 */
[----:B---3--:R-:W-:-:S07]  /*5050*/  F2FP.BF16.F32.PACK_AB R153, R27, R26 ;  /* 0x0000001a1b99723e */ /* 0x008fce00000010ff */
[----:B------:R-:W3:Y:S01]  /*5060*/  MUFU.EX2 R34, R34 ;  /* 0x0000002200227308 */ /* 0x000ee20000000800 */
[----:B0-----:R-:W-:-:S07]  /*5070*/  FMNMX.FTZ R6, R5, R6, !PT ;  /* 0x0000000605067209 */ /* 0x001fce0007810000 */
[----:B------:R-:W0:Y:S01]  /*5080*/  MUFU.EX2 R35, R35 ;  /* 0x0000002300237308 */ /* 0x000e220000000800 */
[----:B------:R-:W-:Y:S01]  /*5090*/  FADD.FTZ R5, R26, R27 ;  /* 0x0000001b1a057221 */ /* 0x000fe20000010000 */
[----:B----4-:R-:W-:Y:S01]  /*50a0*/  F2FP.BF16.F32.PACK_AB R155, R31, R30 ;  /* 0x0000001e1f9b723e */ /* 0x010fe200000010ff */
[C---:B------:R-:W-:Y:S01]  /*50b0*/  FMUL.FTZ R4, R6.reuse, UR10 ;  /* 0x0000000a06047c20 */ /* 0x040fe20008410000 */
[----:B------:R-:W-:Y:S01]  /*50c0*/  FSETP.NEU.FTZ.AND P1, PT, R6, -INF , PT ;  /* 0xff8000000600780b */ /* 0x000fe20003f3d000 */
[----:B------:R-:W-:-:S03]  /*50d0*/  FADD.FTZ R10, R30, R5 ;  /* 0x000000051e0a7221 */ /* 0x000fc60000010000 */
[----:B------:R-:W4:Y:S01]  /*50e0*/  MUFU.EX2 R38, R38 ;  /* 0x0000002600267308 */ /* 0x000f220000000800 */
[----:B------:R-:W-:Y:S01]  /*50f0*/  FSEL R4, R4, RZ, P1 ;  /* 0x000000ff04047208 */ /* 0x000fe20000800000 */
[----:B------:R-:W-:-:S04]  /*5100*/  FADD.FTZ R11, R31, R10 ;  /* 0x0000000a1f0b7221 */ /* 0x000fc80000010000 */
        /* <DEDUP_REMOVED lines=10> */
[----:B---3--:R-:W-:Y:S01]  /*51b0*/  FADD.FTZ R12, R34, R11 ;  /* 0x0000000b220c7221 */ /* 0x008fe20000010000 */
[--C-:B------:R-:W-:Y:S01]  /*51c0*/  FFMA.FTZ R41, R41, UR10, -R4.reuse ;  /* 0x0000000a29297c23 */ /* 0x100fe20008010804 */
[--C-:B------:R-:W-:Y:S01]  /*51d0*/  FFMA.FTZ R44, R44, UR10, -R4.reuse ;  /* 0x0000000a2c2c7c23 */ /* 0x100fe20008010804 */
[----:B------:R-:W-:Y:S01]  /*51e0*/  FFMA.FTZ R45, R45, UR10, -R4 ;  /* 0x0000000a2d2d7c23 */ /* 0x000fe20008010804 */
[----:B------:R-:W3:Y:S01]  /*51f0*/  MUFU.EX2 R25, R25 ;  /* 0x0000001900197308 */ /* 0x000ee20000000800 */
[----:B0-----:R-:W-:Y:S01]  /*5200*/  FADD.FTZ R11, R35, R12 ;  /* 0x0000000c230b7221 */ /* 0x001fe20000010000 */
[--C-:B------:R-:W-:Y:S01]  /*5210*/  FFMA.FTZ R48, R48, UR10, -R4.reuse ;  /* 0x0000000a30307c23 */ /* 0x100fe20008010804 */
[--C-:B------:R-:W-:Y:S01]  /*5220*/  FFMA.FTZ R49, R49, UR10, -R4.reuse ;  /* 0x0000000a31317c23 */ /* 0x100fe20008010804 */
[--C-:B------:R-:W-:Y:S01]  /*5230*/  FFMA.FTZ R52, R52, UR10, -R4.reuse ;  /* 0x0000000a34347c23 */ /* 0x100fe20008010804 */
[----:B----4-:R-:W-:Y:S01]  /*5240*/  FADD.FTZ R12, R38, R11 ;  /* 0x0000000b260c7221 */ /* 0x010fe20000010000 */
[----:B------:R-:W-:Y:S01]  /*5250*/  FFMA.FTZ R4, R53, UR10, -R4 ;  /* 0x0000000a35047c23 */ /* 0x000fe20008010804 */
[----:B------:R-:W-:Y:S01]  /*5260*/  F2FP.BF16.F32.PACK_AB R157, R35, R34 ;  /* 0x00000022239d723e */ /* 0x000fe200000010ff */
[----:B------:R-:W0:Y:S08]  /*5270*/  MUFU.EX2 R28, R28 ;  /* 0x0000001c001c7308 */ /* 0x000e300000000800 */
[----:B------:R-:W4:Y:S01]  /*5280*/  MUFU.EX2 R29, R29 ;  /* 0x0000001d001d7308 */ /* 0x000f220000000800 */
[----:B---3--:R-:W-:Y:S01]  /*5290*/  FADD.FTZ R5, R24, R25 ;  /* 0x0000001918057221 */ /* 0x008fe20000010000 */
[----:B------:R-:W-:-:S06]  /*52a0*/  F2FP.BF16.F32.PACK_AB R152, R25, R24 ;  /* 0x000000181998723e */ /* 0x000fcc00000010ff */
[----:B------:R-:W3:Y:S01]  /*52b0*/  MUFU.EX2 R32, R32 ;  /* 0x0000002000207308 */ /* 0x000ee20000000800 */
[----:B0-----:R-:W-:-:S07]  /*52c0*/  FADD.FTZ R10, R28, R5 ;  /* 0x000000051c0a7221 */ /* 0x001fce0000010000 */
[----:B------:R-:W0:Y:S01]  /*52d0*/  MUFU.EX2 R33, R33 ;  /* 0x0000002100217308 */ /* 0x000e220000000800 */
[C---:B----4-:R-:W-:Y:S01]  /*52e0*/  FADD.FTZ R5, R29.reuse, R10 ;  /* 0x0000000a1d057221 */ /* 0x050fe20000010000 */
[----:B------:R-:W-:-:S05]  /*52f0*/  F2FP.BF16.F32.PACK_AB R154, R29, R28 ;  /* 0x0000001c1d9a723e */ /* 0x000fca00000010ff */
[----:B------:R4:W-:Y:S01]  /*5300*/  STSM.16.M88.4 [R19+0x26800], R152 ;  /* 0x0268009813007844 */ /* 0x0009e20000000200 */
[----:B------:R-:W5:Y:S01]  /*5310*/  MUFU.EX2 R39, R39 ;  /* 0x0000002700277308 */ /* 0x000f620000000800 */
[----:B---3--:R-:W-:-:S07]  /*5320*/  FADD.FTZ R10, R32, R5 ;  /* 0x00000005200a7221 */ /* 0x008fce0000010000 */
[----:B------:R-:W3:Y:S01]  /*5330*/  MUFU.EX2 R36, R36 ;  /* 0x0000002400247308 */ /* 0x000ee20000000800 */
[C---:B0-----:R-:W-:Y:S01]  /*5340*/  FADD.FTZ R5, R33.reuse, R10 ;  /* 0x0000000a21057221 */ /* 0x041fe20000010000 */
[----:B------:R-:W-:-:S06]  /*5350*/  F2FP.BF16.F32.PACK_AB R156, R33, R32 ;  /* 0x00000020219c723e */ /* 0x000fcc00000010ff */
[----:B------:R-:W0:Y:S01]  /*5360*/  MUFU.EX2 R42, R42 ;  /* 0x0000002a002a7308 */ /* 0x000e220000000800 */
[C---:B-----5:R-:W-:Y:S01]  /*5370*/  FADD.FTZ R11, R39.reuse, R12 ;  /* 0x0000000c270b7221 */ /* 0x060fe20000010000 */
[----:B------:R-:W-:-:S06]  /*5380*/  F2FP.BF16.F32.PACK_AB R159, R39, R38 ;  /* 0x00000026279f723e */ /* 0x000fcc00000010ff */
[----:B------:R-:W5:Y:S01]  /*5390*/  MUFU.EX2 R37, R37 ;  /* 0x0000002500257308 */ /* 0x000f620000000800 */
[----:B---3--:R-:W-:-:S07]  /*53a0*/  FADD.FTZ R10, R36, R5 ;  /* 0x00000005240a7221 */ /* 0x008fce0000010000 */
[----:B------:R-:W3:Y:S01]  /*53b0*/  MUFU.EX2 R40, R40 ;  /* 0x0000002800287308 */ /* 0x000ee20000000800 */
[----:B0-----:R-:W-:-:S07]  /*53c0*/  FADD.FTZ R12, R42, R11 ;  /* 0x0000000b2a0c7221 */ /* 0x001fce0000010000 */
[----:B------:R-:W0:Y:S01]  /*53d0*/  MUFU.EX2 R43, R43 ;  /* 0x0000002b002b7308 */ /* 0x000e220000000800 */
[C---:B-----5:R-:W-:Y:S01]  /*53e0*/  FADD.FTZ R11, R37.reuse, R10 ;  /* 0x0000000a250b7221 */ /* 0x060fe20000010000 */
[----:B------:R-:W-:-:S05]  /*53f0*/  F2FP.BF16.F32.PACK_AB R158, R37, R36 ;  /* 0x00000024259e723e */ /* 0x000fca00000010ff */
[----:B------:R4:W-:Y:S01]  /*5400*/  STSM.16.M88.4 [R184], R156 ;  /* 0x0000009cb8007844 */ /* 0x0009e20000000200 */
[----:B------:R-:W5:Y:S01]  /*5410*/  MUFU.EX2 R41, R41 ;  /* 0x0000002900297308 */ /* 0x000f620000000800 */
[----:B---3--:R-:W-:-:S07]  /*5420*/  FADD.FTZ R10, R40, R11 ;  /* 0x0000000b280a7221 */ /* 0x008fce0000010000 */
[----:B------:R-:W3:Y:S01]  /*5430*/  MUFU.EX2 R46, R46 ;  /* 0x0000002e002e7308 */ /* 0x000ee20000000800 */
[C---:B0-----:R-:W-:Y:S01]  /*5440*/  FADD.FTZ R13, R43.reuse, R12 ;  /* 0x0000000c2b0d7221 */ /* 0x041fe20000010000 */
[----:B------:R-:W-:-:S06]  /*5450*/  F2FP.BF16.F32.PACK_AB R161, R43, R42 ;  /* 0x0000002a2ba1723e */ /* 0x000fcc00000010ff */
[----:B------:R-:W-:Y:S01]  /*5460*/  MUFU.EX2 R44, R44 ;  /* 0x0000002c002c7308 */ /* 0x000fe20000000800 */
[C---:B-----5:R-:W-:Y:S01]  /*5470*/  FADD.FTZ R11, R41.reuse, R10 ;  /* 0x0000000a290b7221 */ /* 0x060fe20000010000 */
[----:B------:R-:W-:-:S06]  /*5480*/  F2FP.BF16.F32.PACK_AB R160, R41, R40 ;  /* 0x0000002829a0723e */ /* 0x000fcc00000010ff */
[----:B------:R-:W0:Y:S01]  /*5490*/  MUFU.EX2 R47, R47 ;  /* 0x0000002f002f7308 */ /* 0x000e220000000800 */
[----:B---3--:R-:W-:-:S07]  /*54a0*/  FADD.FTZ R10, R46, R13 ;  /* 0x0000000d2e0a7221 */ /* 0x008fce0000010000 */
[----:B------:R-:W3:Y:S08]  /*54b0*/  MUFU.EX2 R45, R45 ;  /* 0x0000002d002d7308 */ /* 0x000ef00000000800 */
[----:B------:R-:W-:Y:S01]  /*54c0*/  MUFU.EX2 R50, R50 ;  /* 0x0000003200327308 */ /* 0x000fe20000000800 */
[C---:B0-----:R-:W-:Y:S01]  /*54d0*/  F2FP.BF16.F32.PACK_AB R163, R47.reuse, R46 ;  /* 0x0000002e2fa3723e */ /* 0x041fe200000010ff */
[----:B------:R-:W-:-:S06]  /*54e0*/  FADD.FTZ R47, R47, R10 ;  /* 0x0000000a2f2f7221 */ /* 0x000fcc0000010000 */
[----:B------:R-:W0:Y:S01]  /*54f0*/  MUFU.EX2 R51, R51 ;  /* 0x0000003300337308 */ /* 0x000e220000000800 */
[----:B---3--:R-:W-:-:S05]  /*5500*/  F2FP.BF16.F32.PACK_AB R162, R45, R44 ;  /* 0x0000002c2da2723e */ /* 0x008fca00000010ff */
[----:B------:R4:W-:Y:S02]  /*5510*/  STSM.16.M88.4 [R22], R160 ;  /* 0x000000a016007844 */ /* 0x0009e40000000200 */
[----:B------:R-:W-:Y:S08]  /*5520*/  MUFU.EX2 R48, R48 ;  /* 0x0000003000307308 */ /* 0x000ff00000000800 */
[----:B------:R-:W3:Y:S01]  /*5530*/  MUFU.EX2 R49, R49 ;  /* 0x0000003100317308 */ /* 0x000ee20000000800 */
[----:B0-----:R-:W-:Y:S01]  /*5540*/  F2FP.BF16.F32.PACK_AB R165, R51, R50 ;  /* 0x0000003233a5723e */ /* 0x001fe200000010ff */
[----:B------:R-:W-:-:S04]  /*5550*/  FADD.FTZ R50, R50, R47 ;  /* 0x0000002f32327221 */ /* 0x000fc80000010000 */
[----:B------:R-:W-:Y:S02]  /*5560*/  FADD.FTZ R51, R51, R50 ;  /* 0x0000003233337221 */ /* 0x000fe40000010000 */
[----:B------:R-:W-:Y:S08]  /*5570*/  MUFU.EX2 R54, R54 ;  /* 0x0000003600367308 */ /* 0x000ff00000000800 */
[----:B------:R-:W0:Y:S01]  /*5580*/  MUFU.EX2 R9, R9 ;  /* 0x0000000900097308 */ /* 0x000e220000000800 */
[----:B---3--:R-:W-:-:S07]  /*5590*/  F2FP.BF16.F32.PACK_AB R164, R49, R48 ;  /* 0x0000003031a4723e */ /* 0x008fce00000010ff */
[----:B------:R-:W-:Y:S08]  /*55a0*/  MUFU.EX2 R52, R52 ;  /* 0x0000003400347308 */ /* 0x000ff00000000800 */
[----:B------:R3:W5:Y:S01]  /*55b0*/  MUFU.EX2 R5, R4 ;  /* 0x0000000400057308 */ /* 0x0007620000000800 */
[----:B0-----:R-:W-:Y:S01]  /*55c0*/  F2FP.BF16.F32.PACK_AB R167, R9, R54 ;  /* 0x0000003609a7723e */ /* 0x001fe200000010ff */
[----:B---3--:R-:W-:-:S04]  /*55d0*/  FADD.FTZ R4, R44, R11 ;  /* 0x0000000b2c047221 */ /* 0x008fc80000010000 */
[----:B------:R-:W-:Y:S01]  /*55e0*/  FADD.FTZ R45, R45, R4 ;  /* 0x000000042d2d7221 */ /* 0x000fe20000010000 */
[----:B------:R-:W-:-:S03]  /*55f0*/  FADD.FTZ R4, R54, R51 ;  /* 0x0000003336047221 */ /* 0x000fc60000010000 */
[----:B------:R-:W-:Y:S01]  /*5600*/  FADD.FTZ R48, R48, R45 ;  /* 0x0000002d30307221 */ /* 0x000fe20000010000 */
[----:B-----5:R-:W-:Y:S01]  /*5610*/  F2FP.BF16.F32.PACK_AB R166, R5, R52 ;  /* 0x0000003405a6723e */ /* 0x020fe200000010ff */
[----:B------:R-:W-:Y:S02]  /*5620*/  FADD.FTZ R4, R9, R4 ;  /* 0x0000000409047221 */ /* 0x000fe40000010000 */
[----:B------:R-:W-:Y:S02]  /*5630*/  FADD.FTZ R49, R49, R48 ;  /* 0x0000003031317221 */ /* 0x000fe40000010000 */
[----:B------:R4:W-:Y:S02]  /*5640*/  STSM.16.M88.4 [R23], R164 ;  /* 0x000000a417007844 */ /* 0x0009e40000000200 */
[----:B------:R-:W-:-:S04]  /*5650*/  FADD.FTZ R52, R52, R49 ;  /* 0x0000003134347221 */ /* 0x000fc80000010000 */
[----:B------:R-:W-:Y:S01]  /*5660*/  FADD.FTZ R5, R5, R52 ;  /* 0x0000003405057221 */ /* 0x000fe20000010000 */
[----:B------:R-:W-:Y:S06]  /*5670*/  @!P0 BRA `(.L_x_7643) ;  /* 0x0000000000048947 */ /* 0x000fec0003800000 */
[----:B------:R-:W-:Y:S01]  /*5680*/  BPT.TRAP 0x1 ;  /* 0x000000040000795c */ /* 0x000fe20000300000 */
.L_x_7643:
[----:B------:R0:W3:Y:S01]  /*5690*/  SYNCS.PHASECHK.TRANS64.TRYWAIT P1, [R7+URZ+0x28c50], R8 ;  /* 0x028c5008070075a7 */ /* 0x0000e2000802017f */
[----:B------:R-:W-:Y:S05]  /*56a0*/  @!P0 BRA `(.L_x_7644) ;  /* 0x0000000000048947 */ /* 0x000fea0003800000 */
[----:B------:R-:W-:Y:S01]  /*56b0*/  BPT.TRAP 0x1 ;  /* 0x000000040000795c */ /* 0x000fe20000300000 */
.L_x_7644:
[----:B---3--:R-:W-:Y:S05]  /*56c0*/  @P1 BRA `(.L_x_7645) ;  /* 0x0000000000081947 */ /* 0x008fea0003800000 */
[----:B------:R-:W3:Y:S02]  /*56d0*/  SYNCS.PHASECHK.TRANS64.TRYWAIT P1, [R7+URZ+0x28c50], R8 ;  /* 0x028c5008070075a7 */ /* 0x000ee4000802017f */
[----:B---3--:R-:W-:Y:S05]  /*56e0*/  @!P1 BRA `(.L_x_7646) ;  /* 0x000000f400509947 */ /* 0x008fea0003800000 */
.L_x_7645:
        /* <DEDUP_REMOVED lines=34> */
.L_x_7647:
[----:B------:R-:W-:Y:S01]  /*5910*/  UISETP.NE.AND UP0, UPT, UR54, URZ, UPT ;  /* 0x0000003f3600728c */ /* 0x000fe2000bf05270 */
[----:B------:R-:W-:Y:S01]  /*5920*/  R2UR UR14, R7 ;  /* 0x00000000070e72ca */ /* 0x000fe200000e0000 */
[----:B------:R-:W-:Y:S01]  /*5930*/  UMOV UR11, UR45 ;  /* 0x0000002d000b7c82 */ /* 0x000fe20008000000 */
[----:B------:R-:W-:-:S08]  /*5940*/  UIADD3 UR21, UR55, -0x2, URZ ;  /* 0xfffffffe37157890 */ /* 0x000fd0000fffe03f */
[----:B------:R-:W-:Y:S01]  /*5950*/  @UP0 ULDC UR6, c[0x0][0x44c] ;  /* 0x0001130000060ab9 */ /* 0x000fe20000000800 */
[----:B------:R-:W-:Y:S01]  /*5960*/  @UP0 ULDC UR15, c[0x0][0x450] ;  /* 0x00011400000f0ab9 */ /* 0x000fe20000000800 */
[----:B------:R-:W-:Y:S02]  /*5970*/  UIMAD.WIDE.U32 UR6, UR45, UR6, URZ ;  /* 0x000000062d0672a5 */ /* 0x000fe4000f8e003f */
[----:B------:R-:W-:Y:S02]  /*5980*/  UIADD3 UR6, UR14, 0x28c60, URZ ;  /* 0x00028c600e067890 */ /* 0x000fe4000fffe03f */
[----:B------:R-:W-:Y:S02]  /*5990*/  @UP0 USHF.R.U32.HI UR11, URZ, UR15, UR7 ;  /* 0x0000000f3f0b0299 */ /* 0x000fe40008011607 */
[----:B------:R-:W-:Y:S02]  /*59a0*/  UPRMT UR6, UR39, 0x654, UR6 ;  /* 0x0000065427067896 */ /* 0x000fe40008000006 */
[----:B------:R-:W-:-:S04]  /*59b0*/  UIADD3 UR7, UR11, UR52, -UR53 ;  /* 0x000000340b077290 */ /* 0x000fc8000fffe835 */
[----:B------:R-:W-:-:S03]  /*59c0*/  USHF.R.S32.HI UR11, URZ, 0x1f, UR7 ;  /* 0x0000001f3f0b7899 */ /* 0x000fc60008011407 */
[----:B------:R-:W-:Y:S01]  /*59d0*/  SYNCS.ARRIVE.TRANS64.RED.A1T0 RZ, [UR6], RZ ;  /* 0x000000ffffff79a7 */ /* 0x000fe20008100406 */
        /* <DEDUP_REMOVED lines=9> */
[----:B0123--:R-:W-:Y:S01]  /*5a70*/  IMAD.MOV.U32 R8, RZ, RZ, R6 ;  /* 0x000000ffff087224 */ /* 0x00ffe200078e0006 */
[----:B------:R-:W-:-:S06]  /*5a80*/  ULDC UR22, c[0x0][0x988] ;  /* 0x0002620000167ab9 */ /* 0x000fcc0000000800 */
.L_x_7659:
[----:B------:R-:W-:-:S04]  /*5a90*/  UIADD3 UR37, UR24, 0x1, URZ ;  /* 0x0000000118257890 */ /* 0x000fc8000fffe03f */
[----:B------:R-:W-:-:S04]  /*5aa0*/  UISETP.NE.AND UP0, UPT, UR37, 0x2, UPT ;  /* 0x000000022500788c */ /* 0x000fc8000bf05270 */
[----:B------:R-:W-:Y:S02]  /*5ab0*/  USEL UR6, URZ, 0x1, UP0 ;  /* 0x000000013f067887 */ /* 0x000fe40008000000 */
[----:B------:R-:W-:Y:S02]  /*5ac0*/  USEL UR37, UR37, URZ, UP0 ;  /* 0x0000003f25257287 */ /* 0x000fe40008000000 */
[----:B------:R-:W-:Y:S01]  /*5ad0*/  ULOP3.LUT UR36, UR36, UR6, URZ, 0x3c, !UPT ;  /* 0x0000000624247292 */ /* 0x000fe2000f8e3c3f */
[----:B012---:R-:W-:Y:S11]  /*5ae0*/  @!P0 BRA `(.L_x_7649) ;  /* 0x0000000000048947 */ /* 0x007ff60003800000 */
[----:B------:R-:W-:Y:S01]  /*5af0*/  BPT.TRAP 0x1 ;  /* 0x000000040000795c */ /* 0x000fe20000300000 */
.L_x_7649:
[----:B------:R-:W-:Y:S01]  /*5b00*/  ULEA UR23, UR37, UR40, 0x3 ;  /* 0x0000002825177291 */ /* 0x000fe2000f8e183f */
[----:B------:R-:W-:-:S05]  /*5b10*/  IMAD.U32 R7, RZ, RZ, UR36 ;  /* 0x00000024ff077e24 */ /* 0x000fca000f8e00ff */
[----:B------:R-:W-:-:S04]  /*5b20*/  SHF.L.U32 R7, R7, 0x1f, RZ ;  /* 0x0000001f07077819 */ /* 0x000fc800000006ff */
[----:B------:R0:W1:Y:S01]  /*5b30*/  SYNCS.PHASECHK.TRANS64.TRYWAIT P1, [UR23+0x28c30], R7 ;  /* 0x028c3007ff0075a7 */ /* 0x0000620008020157 */
[----:B------:R-:W-:Y:S05]  /*5b40*/  @!P0 BRA `(.L_x_7650) ;  /* 0x0000000000048947 */ /* 0x000fea0003800000 */
[----:B------:R-:W-:Y:S01]  /*5b50*/  BPT.TRAP 0x1 ;  /* 0x000000040000795c */ /* 0x000fe20000300000 */
.L_x_7650:
[----:B-1----:R-:W-:Y:S05]  /*5b60*/  @P1 BRA `(.L_x_7651) ;  /* 0x0000000000081947 */ /* 0x002fea0003800000 */
[----:B------:R-:W1:Y:S02]  /*5b70*/  SYNCS.PHASECHK.TRANS64.TRYWAIT P1, [UR23+0x28c30], R7 ;  /* 0x028c3007ff0075a7 */ /* 0x000e640008020157 */
[----:B-1----:R-:W-:Y:S05]  /*5b80*/  @!P1 BRA `(.L_x_7652) ;  /* 0x000000f0003c9947 */ /* 0x002fea0003800000 */
.L_x_7651:
[----:B------:R-:W-:Y:S01]  /*5b90*/  R2UR UR18, R0 ;  /* 0x00000000001272ca */ /* 0x000fe200000e0000 */
[----:B----4-:R-:W-:Y:S01]  /*5ba0*/  WARPGROUP.ARRIVE ;  /* 0x00000000000079c5 */ /* 0x010fe20000000000 */
        /* <DEDUP_REMOVED lines=21> */
.L_x_7653:
[----:B------:R-:W-:Y:S01]  /*5d00*/  UISETP.NE.AND UP0, UPT, UR54, URZ, UPT ;  /* 0x0000003f3600728c */ /* 0x000fe2000bf05270 */
[----:B------:R-:W-:Y:S01]  /*5d10*/  VIADD R11, R186, UR45 ;  /* 0x0000002dba0b7c36 */ /* 0x000fe20008000000 */
[----:B------:R-:W-:Y:S01]  /*5d20*/  UMOV UR10, UR22 ;  /* 0x00000016000a7c82 */ /* 0x000fe20008000000 */
[----:B------:R-:W-:-:S03]  /*5d30*/  LOP3.LUT R16, R16, 0xffffbfff, RZ, 0xc0, !PT ;  /* 0xffffbfff10107812 */ /* 0x000fc600078ec0ff */
[----:B------:R-:W-:Y:S02]  /*5d40*/  PLOP3.LUT P1, PT, PT, PT, UP0, 0x80, 0x0 ;  /* 0x000000000000781c */ /* 0x000fe40003f2f008 */
[----:B------:R-:W-:Y:S02]  /*5d50*/  PLOP3.LUT P2, PT, PT, PT, UP0, 0x80, 0x0 ;  /* 0x000000000000781c */ /* 0x000fe40003f4f008 */
[----:B------:R-:W-:Y:S01]  /*5d60*/  @P0 LOP3.LUT R16, R16, 0x4000, RZ, 0xfc, !PT ;  /* 0x0000400010100812 */ /* 0x000fe200078efcff */
[----:B------:R-:W-:-:S03]  /*5d70*/  @UP0 ULDC UR6, c[0x0][0x44c] ;  /* 0x0001130000060ab9 */ /* 0x000fc60000000800 */
[----:B------:R-:W-:-:S05]  /*5d80*/  LOP3.LUT R16, R16, 0xffff7fff, RZ, 0xc0, !PT ;  /* 0xffff7fff10107812 */ /* 0x000fca00078ec0ff */
[----:B------:R-:W-:Y:S01]  /*5d90*/  @P1 IMAD.HI.U32 R3, R11, UR6, RZ ;  /* 0x000000060b031c27 */ /* 0x000fe2000f8e00ff */
[----:B------:R-:W-:-:S04]  /*5da0*/  @UP0 ULDC UR6, c[0x0][0x450] ;  /* 0x0001140000060ab9 */ /* 0x000fc80000000800 */
[----:B------:R-:W-:Y:S01]  /*5db0*/  @P2 SHF.R.U32.HI R11, RZ, UR6, R3 ;  /* 0x00000006ff0b2c19 */ /* 0x000fe20008011603 */
[----:B------:R-:W-:Y:S01]  /*5dc0*/  UMOV UR6, 0xffffffc0 ;  /* 0xffffffc000067882 */ /* 0x000fe20000000000 */
[----:B------:R-:W-:Y:S01]  /*5dd0*/  IMAD.U32 R3, RZ, RZ, UR52 ;  /* 0x00000034ff037e24 */ /* 0x000fe2000f8e00ff */
[----:B------:R-:W-:Y:S02]  /*5de0*/  UIMAD UR6, UR21, UR6, 0x1 ;  /* 0x00000001150674a4 */ /* 0x000fe4000f8e0206 */
[----:B-1----:R-:W1:Y:S04]  /*5df0*/  SHFL.IDX PT, R6, R11, RZ, 0x1c1f ;  /* 0x001c1fff0b067589 */ /* 0x002e6800000e0000 */
[----:B------:R-:W2:Y:S01]  /*5e00*/  SHFL.IDX PT, R11, R11, 0x1, 0x1c1f ;  /* 0x003c1f000b0b7f89 */ /* 0x000ea200000e0000 */
[----:B------:R-:W-:Y:S01]  /*5e10*/  IADD3 R3, R3, UR6, -R185 ;  /* 0x0000000603037c10 */ /* 0x000fe2000fffe8b9 */
[----:B------:R-:W-:-:S04]  /*5e20*/  UIADD3 UR6, UR23, 0x28c40, URZ ;  /* 0x00028c4017067890 */ /* 0x000fc8000fffe03f */
[----:B------:R-:W-:Y:S01]  /*5e30*/  VIADD R3, R3, -UR53 ;  /* 0x8000003503037c36 */ /* 0x000fe20008000000 */
[----:B------:R-:W-:-:S09]  /*5e40*/  UPRMT UR6, UR39, 0x654, UR6 ;  /* 0x0000065427067896 */ /* 0x000fd20008000006 */
[----:B------:R-:W-:Y:S01]  /*5e50*/  SYNCS.ARRIVE.TRANS64.RED.A1T0 RZ, [UR6], RZ ;  /* 0x000000ffffff79a7 */ /* 0x000fe20008100406 */
[C---:B-1----:R-:W-:Y:S02]  /*5e60*/  IMAD.IADD R6, R3.reuse, 0x1, R6 ;  /* 0x0000000103067824 */ /* 0x042fe400078e0206 */
[----:B--2---:R-:W-:-:S03]  /*5e70*/  IMAD.IADD R3, R3, 0x1, R11 ;  /* 0x0000000103037824 */ /* 0x004fc600078e020b */
[C---:B------:R-:W-:Y:S02]  /*5e80*/  ISETP.GT.AND P6, PT, R6.reuse, RZ, PT ;  /* 0x000000ff0600720c */ /* 0x040fe40003fc4270 */
[----:B------:R-:W-:Y:S02]  /*5e90*/  ISETP.GT.AND P0, PT, R6, 0x20, PT ;  /* 0x000000200600780c */ /* 0x000fe40003f04270 */
[----:B------:R-:W-:Y:S02]  /*5ea0*/  FSEL R152, R152, -INF , P6 ;  /* 0xff80000098987808 */ /* 0x000fe40003000000 */
[----:B------:R-:W-:Y:S02]  /*5eb0*/  ISETP.GT.AND P6, PT, R3, RZ, PT ;  /* 0x000000ff0300720c */ /* 0x000fe40003fc4270 */
[----:B------:R-:W-:Y:S02]  /*5ec0*/  ISETP.GT.AND P5, PT, R6, 0x1, PT ;  /* 0x000000010600780c */ /* 0x000fe40003fa4270 */
[----:B------:R-:W-:-:S02]  /*5ed0*/  FSEL R154, R154, -INF , P6 ;  /* 0xff8000009a9a7808 */ /* 0x000fc40003000000 */
[----:B------:R-:W-:Y:S02]  /*5ee0*/  ISETP.GT.AND P6, PT, R3, 0x1, PT ;  /* 0x000000010300780c */ /* 0x000fe40003fc4270 */
[----:B------:R-:W-:Y:S02]  /*5ef0*/  ISETP.GT.AND P4, PT, R6, 0x8, PT ;  /* 0x000000080600780c */ /* 0x000fe40003f84270 */
[----:B------:R-:W-:Y:S02]  /*5f00*/  FSEL R155, R155, -INF , P6 ;  /* 0xff8000009b9b7808 */ /* 0x000fe40003000000 */
[----:B------:R-:W-:Y:S02]  /*5f10*/  ISETP.GT.AND P6, PT, R3, 0x8, PT ;  /* 0x000000080300780c */ /* 0x000fe40003fc4270 */
[----:B------:R-:W-:Y:S02]  /*5f20*/  FSEL R10, R153, -INF , P5 ;  /* 0xff800000990a7808 */ /* 0x000fe40002800000 */
[----:B------:R-:W-:-:S02]  /*5f30*/  FSEL R158, R158, -INF , P6 ;  /* 0xff8000009e9e7808 */ /* 0x000fc40003000000 */
[----:B------:R-:W-:Y:S02]  /*5f40*/  ISETP.GT.AND P6, PT, R3, 0x9, PT ;  /* 0x000000090300780c */ /* 0x000fe40003fc4270 */
[C---:B------:R-:W-:Y:S02]  /*5f50*/  ISETP.GT.AND P5, PT, R6.reuse, 0x29, PT ;  /* 0x000000290600780c */ /* 0x040fe40003fa4270 */
[----:B------:R-:W-:Y:S02]  /*5f60*/  FSEL R159, R159, -INF , P6 ;  /* 0xff8000009f9f7808 */ /* 0x000fe40003000000 */
[----:B------:R-:W-:Y:S02]  /*5f70*/  ISETP.GT.AND P6, PT, R3, 0x10, PT ;  /* 0x000000100300780c */ /* 0x000fe40003fc4270 */
[----:B------:R-:W-:Y:S02]  /*5f80*/  ISETP.GT.AND P3, PT, R6, 0x9, PT ;  /* 0x000000090600780c */ /* 0x000fe40003f64270 */
[----:B------:R-:W-:-:S02]  /*5f90*/  FSEL R162, R162, -INF , P6 ;  /* 0xff800000a2a27808 */ /* 0x000fc40003000000 */
[----:B------:R-:W-:Y:S02]  /*5fa0*/  ISETP.GT.AND P6, PT, R3, 0x11, PT ;  /* 0x000000110300780c */ /* 0x000fe40003fc4270 */
[----:B------:R-:W-:Y:S02]  /*5fb0*/  FSEL R156, R156, -INF , P4 ;  /* 0xff8000009c9c7808 */ /* 0x000fe40002000000 */
[----:B------:R-:W-:Y:S02]  /*5fc0*/  FSEL R163, R163, -INF , P6 ;  /* 0xff800000a3a37808 */ /* 0x000fe40003000000 */
[----:B------:R-:W-:Y:S02]  /*5fd0*/  ISETP.GT.AND P6, PT, R3, 0x18, PT ;  /* 0x000000180300780c */ /* 0x000fe40003fc4270 */
[----:B------:R-:W-:Y:S02]  /*5fe0*/  @P0 LOP3.LUT R16, R16, 0x8000, RZ, 0xfc, !PT ;  /* 0x0000800010100812 */ /* 0x000fe400078efcff */
        /* <DEDUP_REMOVED lines=8> */
[----:B------:R-:W-:Y:S02]  /*6070*/  LOP3.LUT R16, R16, 0xfffeffff, RZ, 0xc0, !PT ;  /* 0xfffeffff10107812 */ /* 0x000fe400078ec0ff */
        /* <DEDUP_REMOVED lines=11> */
[----:B------:R-:W-:Y:S02]  /*6130*/  FSEL R161, R161, -INF , P1 ;  /* 0xff800000a1a17808 */ /* 0x000fe40000800000 */
[----:B------:R-:W-:Y:S02]  /*6140*/  FSEL R179, R179, -INF , P6 ;  /* 0xff800000b3b37808 */ /* 0x000fe40003000000 */
[----:B------:R-:W-:Y:S02]  /*6150*/  ISETP.GT.AND P6, PT, R3, 0x38, PT ;  /* 0x000000380300780c */ /* 0x000fe40003fc4270 */
[----:B------:R-:W-:Y:S02]  /*6160*/  ISETP.GT.AND P5, PT, R6, 0x18, PT ;  /* 0x000000180600780c */ /* 0x000fe40003fa4270 */
[----:B------:R-:W-:-:S02]  /*6170*/  FSEL R182, R182, -INF , P6 ;  /* 0xff800000b6b67808 */ /* 0x000fc40003000000 */
        /* <DEDUP_REMOVED lines=8> */
[----:B------:R-:W-:Y:S02]  /*6200*/  FSEL R165, R165, -INF , P0 ;  /* 0xff800000a5a57808 */ /* 0x000fe40000000000 */
[----:B------:R-:W-:Y:S02]  /*6210*/  FMNMX.FTZ R3, R162, R3, !PT ;  /* 0x00000003a2037209 */ /* 0x000fe40007810000 */
[----:B------:R-:W-:Y:S02]  /*6220*/  LOP3.LUT P0, RZ, R16, 0x8000, RZ, 0xc0, !PT ;  /* 0x0000800010ff7812 */ /* 0x000fe4000780c0ff */
[----:B------:R-:W-:-:S02]  /*6230*/  FMNMX.FTZ R3, R163, R3, !PT ;  /* 0x00000003a3037209 */ /* 0x000fc40007810000 */
[----:B------:R-:W-:Y:S02]  /*6240*/  ISETP.GT.AND P4, PT, R6, 0x30, PT ;  /* 0x000000300600780c */ /* 0x000fe40003f84270 */
[----:B------:R-:W-:Y:S02]  /*6250*/  FMNMX.FTZ R3, R166, R3, !PT ;  /* 0x00000003a6037209 */ /* 0x000fe40007810000 */
[C---:B------:R-:W-:Y:S02]  /*6260*/  ISETP.GT.AND P3, PT, R6.reuse, 0x31, PT ;  /* 0x000000310600780c */ /* 0x040fe40003f64270 */
[----:B------:R-:W-:Y:S02]  /*6270*/  FMNMX.FTZ R3, R167, R3, !PT ;  /* 0x00000003a7037209 */ /* 0x000fe40007810000 */
[----:B------:R-:W-:Y:S02]  /*6280*/  ISETP.GT.AND P2, PT, R6, 0x38, PT ;  /* 0x000000380600780c */ /* 0x000fe40003f44270 */
[----:B------:R-:W-:-:S02]  /*6290*/  FMNMX.FTZ R3, R170, R3, !PT ;  /* 0x00000003aa037209 */ /* 0x000fc40007810000 */
[----:B------:R-:W-:Y:S02]  /*62a0*/  ISETP.GT.AND P1, PT, R6, 0x39, PT ;  /* 0x000000390600780c */ /* 0x000fe40003f24270 */
[----:B------:R-:W-:Y:S02]  /*62b0*/  FMNMX.FTZ R3, R171, R3, !PT ;  /* 0x00000003ab037209 */ /* 0x000fe40007810000 */
[----:B------:R-:W-:Y:S02]  /*62c0*/  FSEL R168, R168, -INF , P0 ;  /* 0xff800000a8a87808 */ /* 0x000fe40000000000 */
[----:B------:R-:W-:Y:S02]  /*62d0*/  FMNMX.FTZ R3, R174, R3, !PT ;  /* 0x00000003ae037209 */ /* 0x000fe40007810000 */
[----:B------:R-:W-:Y:S02]  /*62e0*/  LOP3.LUT P5, RZ, R16, 0x10000, RZ, 0xc0, !PT ;  /* 0x0001000010ff7812 */ /* 0x000fe400078ac0ff */
[----:B------:R-:W-:-:S02]  /*62f0*/  FMNMX.FTZ R3, R175, R3, !PT ;  /* 0x00000003af037209 */ /* 0x000fc40007810000 */
[----:B------:R-:W-:Y:S02]  /*6300*/  FSEL R173, R173, -INF , P5 ;  /* 0xff800000adad7808 */ /* 0x000fe40002800000 */
[----:B------:R-:W-:Y:S02]  /*6310*/  FMNMX.FTZ R3, R178, R3, !PT ;  /* 0x00000003b2037209 */ /* 0x000fe40007810000 */
[----:B------:R-:W-:Y:S02]  /*6320*/  FSEL R176, R176, -INF , P4 ;  /* 0xff800000b0b07808 */ /* 0x000fe40002000000 */
[----:B------:R-:W-:Y:S02]  /*6330*/  FMNMX.FTZ R3, R179, R3, !PT ;  /* 0x00000003b3037209 */ /* 0x000fe40007810000 */
[----:B------:R-:W-:Y:S02]  /*6340*/  FSEL R177, R177, -INF , P3 ;  /* 0xff800000b1b17808 */ /* 0x000fe40001800000 */
[----:B------:R-:W-:-:S02]  /*6350*/  FMNMX.FTZ R3, R182, R3, !PT ;  /* 0x00000003b6037209 */ /* 0x000fc40007810000 */
[----:B------:R-:W-:Y:S02]  /*6360*/  FSEL R180, R180, -INF , P2 ;  /* 0xff800000b4b47808 */ /* 0x000fe40001000000 */
[----:B------:R-:W-:Y:S02]  /*6370*/  FMNMX.FTZ R3, R183, R3, !PT ;  /* 0x00000003b7037209 */ /* 0x000fe40007810000 */
[----:B------:R-:W-:Y:S02]  /*6380*/  FSEL R181, R181, -INF , P1 ;  /* 0xff800000b5b57808 */ /* 0x000fe40000800000 */
[----:B------:R-:W-:Y:S01]  /*6390*/  ISETP.NE.AND P1, PT, R18, RZ, PT ;  /* 0x000000ff1200720c */ /* 0x000fe20003f25270 */
[----:B------:R-:W1:Y:S01]  /*63a0*/  SHFL.BFLY PT, R11, R3, 0x2, 0x1f ;  /* 0x0c401f00030b7f89 */ /* 0x000e6200000e0000 */
[----:B------:R-:W-:Y:S02]  /*63b0*/  LOP3.LUT P0, RZ, R16, 0x4000, RZ, 0xc0, !PT ;  /* 0x0000400010ff7812 */ /* 0x000fe4000780c0ff */
[----:B-1----:R-:W-:-:S05]  /*63c0*/  FMNMX.FTZ R3, R3, R11, !PT ;  /* 0x0000000b03037209 */ /* 0x002fca0007810000 */
[----:B------:R-:W1:Y:S02]  /*63d0*/  SHFL.BFLY PT, R11, R3, 0x1, 0x1f ;  /* 0x0c201f00030b7f89 */ /* 0x000e6400000e0000 */
[----:B-1----:R-:W-:-:S04]  /*63e0*/  FMNMX.FTZ R3, R3, R11, !PT ;  /* 0x0000000b03037209 */ /* 0x002fc80007810000 */
[----:B------:R-:W-:-:S04]  /*63f0*/  FSETP.NEU.FTZ.AND P6, PT, R3, -INF , PT ;  /* 0xff8000000300780b */ /* 0x000fc80003fdd000 */
[----:B------:R-:W-:-:S05]  /*6400*/  FSEL R11, R3, RZ, P6 ;  /* 0x000000ff030b7208 */ /* 0x000fca0003000000 */
[----:B------:R-:W-:Y:S01]  /*6410*/  FADD.FTZ R11, -R11, R9 ;  /* 0x000000090b0b7221 */ /* 0x000fe20000010100 */
[----:B------:R-:W-:-:S05]  /*6420*/  FMUL.FTZ R9, R3, UR10 ;  /* 0x0000000a03097c20 */ /* 0x000fca0008410000 */
[----:B------:R-:W-:Y:S02]  /*6430*/  FSEL R9, R9, RZ, P6 ;  /* 0x000000ff09097208 */ /* 0x000fe40003000000 */
[----:B------:R-:W-:-:S03]  /*6440*/  ISETP.GT.AND P6, PT, R6, 0x21, PT ;  /* 0x000000210600780c */ /* 0x000fc60003fc4270 */
        /* <DEDUP_REMOVED lines=17> */
[----:B------:R-:W-:Y:S01]  /*6560*/  FMNMX.FTZ R11, R152, R8, !PT ;  /* 0x00000008980b7209 */ /* 0x000fe20007810000 */
[----:B------:R-:W-:Y:S01]  /*6570*/  MUFU.EX2 R153, R154 ;  /* 0x0000009a00997308 */ /* 0x000fe20000000800 */
[----:B------:R-:W-:-:S02]  /*6580*/  FSEL R169, R169, -INF , P6 ;  /* 0xff800000a9a97808 */ /* 0x000fc40003000000 */
[----:B------:R-:W-:Y:S02]  /*6590*/  FMNMX.FTZ R11, R10, R11, !PT ;  /* 0x0000000b0a0b7209 */ /* 0x000fe40007810000 */
[----:B------:R-:W-:Y:S02]  /*65a0*/  ISETP.GT.AND P6, PT, R6, 0x28, PT ;  /* 0x000000280600780c */ /* 0x000fe40003fc4270 */
[----:B------:R-:W-:Y:S01]  /*65b0*/  FMNMX.FTZ R11, R156, R11, !PT ;  /* 0x0000000b9c0b7209 */ /* 0x000fe20007810000 */
[----:B------:R-:W1:Y:S01]  /*65c0*/  MUFU.EX2 R9, R9 ;  /* 0x0000000900097308 */ /* 0x000e620000000800 */
[----:B------:R-:W-:Y:S02]  /*65d0*/  FSEL R172, R172, -INF , P6 ;  /* 0xff800000acac7808 */ /* 0x000fe40003000000 */
[----:B------:R-:W-:-:S04]  /*65e0*/  FMNMX.FTZ R11, R157, R11, !PT ;  /* 0x0000000b9d0b7209 */ /* 0x000fc80007810000 */
[----:B------:R-:W-:Y:S01]  /*65f0*/  FMNMX.FTZ R11, R160, R11, !PT ;  /* 0x0000000ba00b7209 */ /* 0x000fe20007810000 */
[----:B------:R-:W2:Y:S03]  /*6600*/  MUFU.EX2 R155, R155 ;  /* 0x0000009b009b7308 */ /* 0x000ea60000000800 */
[----:B------:R-:W-:-:S04]  /*6610*/  FMNMX.FTZ R11, R161, R11, !PT ;  /* 0x0000000ba10b7209 */ /* 0x000fc80007810000 */
[----:B------:R-:W-:Y:S01]  /*6620*/  FMNMX.FTZ R11, R164, R11, !PT ;  /* 0x0000000ba40b7209 */ /* 0x000fe20007810000 */
[----:B------:R-:W-:Y:S01]  /*6630*/  MUFU.EX2 R159, R159 ;  /* 0x0000009f009f7308 */ /* 0x000fe20000000800 */
[----:B-1----:R-:W-:Y:S01]  /*6640*/  FFMA.FTZ R4, R9, R4, R153 ;  /* 0x0000000409047223 */ /* 0x002fe20000010099 */
[----:B------:R-:W-:Y:S01]  /*6650*/  FMUL.FTZ R26, R26, R9 ;  /* 0x000000091a1a7220 */ /* 0x000fe20000410000 */
[----:B------:R-:W-:Y:S01]  /*6660*/  FMNMX.FTZ R6, R165, R11, !PT ;  /* 0x0000000ba5067209 */ /* 0x000fe20007810000 */
[-C--:B------:R-:W-:Y:S01]  /*6670*/  FMUL.FTZ R27, R27, R9.reuse ;  /* 0x000000091b1b7220 */ /* 0x080fe20000410000 */
[-C--:B------:R-:W-:Y:S01]  /*6680*/  FMUL.FTZ R30, R30, R9.reuse ;  /* 0x000000091e1e7220 */ /* 0x080fe20000410000 */
[----:B------:R-:W-:Y:S01]  /*6690*/  FMUL.FTZ R31, R31, R9 ;  /* 0x000000091f1f7220 */ /* 0x000fe20000410000 */
[----:B------:R-:W-:Y:S01]  /*66a0*/  FMNMX.FTZ R6, R168, R6, !PT ;  /* 0x00000006a8067209 */ /* 0x000fe20007810000 */
[----:B------:R-:W-:Y:S01]  /*66b0*/  MUFU.EX2 R162, R162 ;  /* 0x000000a200a27308 */ /* 0x000fe20000000800 */
[C---:B--2---:R-:W-:Y:S01]  /*66c0*/  FADD.FTZ R4, R155.reuse, R4 ;  /* 0x000000049b047221 */ /* 0x044fe20000010000 */
[----:B------:R-:W-:Y:S01]  /*66d0*/  F2FP.BF16.F32.PACK_AB R153, R155, R153 ;  /* 0x000000999b99723e */ /* 0x000fe200000010ff */
[-C--:B------:R-:W-:Y:S01]  /*66e0*/  FMUL.FTZ R34, R34, R9.reuse ;  /* 0x0000000922227220 */ /* 0x080fe20000410000 */
[----:B------:R-:W-:Y:S01]  /*66f0*/  FMNMX.FTZ R6, R169, R6, !PT ;  /* 0x00000006a9067209 */ /* 0x000fe20007810000 */
[-C--:B------:R-:W-:Y:S01]  /*6700*/  FMUL.FTZ R35, R35, R9.reuse ;  /* 0x0000000923237220 */ /* 0x080fe20000410000 */
[-C--:B------:R-:W-:Y:S01]  /*6710*/  FMUL.FTZ R38, R38, R9.reuse ;  /* 0x0000000926267220 */ /* 0x080fe20000410000 */
[-C--:B------:R-:W-:Y:S01]  /*6720*/  FMUL.FTZ R39, R39, R9.reuse ;  /* 0x0000000927277220 */ /* 0x080fe20000410000 */
[----:B------:R-:W-:Y:S01]  /*6730*/  FMNMX.FTZ R6, R172, R6, !PT ;  /* 0x00000006ac067209 */ /* 0x000fe20007810000 */
[----:B------:R-:W-:Y:S01]  /*6740*/  MUFU.EX2 R155, R158 ;  /* 0x0000009e009b7308 */ /* 0x000fe20000000800 */
[-C--:B------:R-:W-:Y:S01]  /*6750*/  FMUL.FTZ R42, R42, R9.reuse ;  /* 0x000000092a2a7220 */ /* 0x080fe20000410000 */
        /* <DEDUP_REMOVED lines=46> */
[----:B-1----:R-:W-:Y:S01]  /*6a40*/  FMNMX.FTZ R6, R6, R11, !PT ;  /* 0x0000000b06067209 */ /* 0x002fe20007810000 */
[----:B------:R-:W-:Y:S01]  /*6a50*/  MUFU.EX2 R175, R175 ;  /* 0x000000af00af7308 */ /* 0x000fe20000000800 */
        /* <DEDUP_REMOVED lines=24> */
[----:B-1----:R-:W-:-:S04]  /*6be0*/  FMNMX.FTZ R6, R6, R11, !PT ;  /* 0x0000000b06067209 */ /* 0x002fc80007810000 */
[----:B------:R-:W-:-:S04]  /*6bf0*/  FSETP.NEU.FTZ.AND P2, PT, R6, -INF , PT ;  /* 0xff8000000600780b */ /* 0x000fc80003f5d000 */
[----:B------:R-:W-:-:S05]  /*6c00*/  FSEL R11, R6, RZ, P2 ;  /* 0x000000ff060b7208 */ /* 0x000fca0001000000 */
[----:B------:R-:W-:-:S04]  /*6c10*/  FADD.FTZ R11, -R11, R8 ;  /* 0x000000080b0b7221 */ /* 0x000fc80000010100 */
[----:B------:R-:W-:Y:S01]  /*6c20*/  FMUL.FTZ R8, R11, UR10 ;  /* 0x0000000a0b087c20 */ /* 0x000fe20008410000 */
[----:B------:R-:W-:-:S04]  /*6c30*/  IMAD.U32 R11, RZ, RZ, UR24 ;  /* 0x00000018ff0b7e24 */ /* 0x000fc8000f8e00ff */
[----:B------:R-:W-:Y:S01]  /*6c40*/  @!P1 IMAD R11, R11, 0x40, R17 ;  /* 0x000000400b0b9824 */ /* 0x000fe200078e0211 */
[----:B------:R-:W1:Y:S04]  /*6c50*/  MUFU.EX2 R8, R8 ;  /* 0x0000000800087308 */ /* 0x000e680000000800 */
[----:B------:R-:W-:-:S05]  /*6c60*/  @!P1 LEA R11, R11, UR40, 0x2 ;  /* 0x000000280b0b9c11 */ /* 0x000fca000f8e10ff */
[----:B------:R-:W-:Y:S04]  /*6c70*/  @!P1 STS [R11+0x28820], R9 ;  /* 0x028820090b009388 */ /* 0x000fe80000000800 */
        /* <DEDUP_REMOVED lines=10> */
[----:B-1----:R-:W-:Y:S01]  /*6d20*/  FMUL.FTZ R11, R6, UR10 ;  /* 0x0000000a060b7c20 */ /* 0x002fe20008410000 */
[-C--:B------:R-:W-:Y:S01]  /*6d30*/  FMUL.FTZ R41, R41, R8.reuse ;  /* 0x0000000829297220 */ /* 0x080fe20000410000 */
[-C--:B------:R-:W-:Y:S01]  /*6d40*/  FMUL.FTZ R44, R44, R8.reuse ;  /* 0x000000082c2c7220 */ /* 0x080fe20000410000 */
[-C--:B------:R-:W-:Y:S01]  /*6d50*/  FMUL.FTZ R45, R45, R8.reuse ;  /* 0x000000082d2d7220 */ /* 0x080fe20000410000 */
[-C--:B------:R-:W-:Y:S01]  /*6d60*/  FMUL.FTZ R48, R48, R8.reuse ;  /* 0x0000000830307220 */ /* 0x080fe20000410000 */
[----:B------:R-:W-:Y:S01]  /*6d70*/  FSEL R11, R11, RZ, P2 ;  /* 0x000000ff0b0b7208 */ /* 0x000fe20001000000 */
[-C--:B------:R-:W-:Y:S01]  /*6d80*/  FMUL.FTZ R49, R49, R8.reuse ;  /* 0x0000000831317220 */ /* 0x080fe20000410000 */
[-C--:B------:R-:W-:Y:S01]  /*6d90*/  FMUL.FTZ R52, R52, R8.reuse ;  /* 0x0000000834347220 */ /* 0x080fe20000410000 */
[-C--:B------:R-:W-:Y:S01]  /*6da0*/  FMUL.FTZ R53, R53, R8.reuse ;  /* 0x0000000835357220 */ /* 0x080fe20000410000 */
[-C--:B------:R-:W-:Y:S01]  /*6db0*/  FMUL.FTZ R56, R56, R8.reuse ;  /* 0x0000000838387220 */ /* 0x080fe20000410000 */
        /* <DEDUP_REMOVED lines=16> */
[--C-:B------:R-:W-:Y:S01]  /*6ec0*/  FFMA.FTZ R180, R180, UR10, -R11.reuse ;  /* 0x0000000ab4b47c23 */ /* 0x100fe2000801080b */
[----:B------:R-:W-:Y:S01]  /*6ed0*/  FFMA.FTZ R11, R181, UR10, -R11 ;  /* 0x0000000ab50b7c23 */ /* 0x000fe2000801080b */
[-C--:B------:R-:W-:Y:S01]  /*6ee0*/  FMUL.FTZ R57, R57, R8.reuse ;  /* 0x0000000839397220 */ /* 0x080fe20000410000 */
[-C--:B------:R-:W-:Y:S01]  /*6ef0*/  FMUL.FTZ R60, R60, R8.reuse ;  /* 0x000000083c3c7220 */ /* 0x080fe20000410000 */
[-C--:B------:R-:W-:Y:S01]  /*6f00*/  FMUL.FTZ R61, R61, R8.reuse ;  /* 0x000000083d3d7220 */ /* 0x080fe20000410000 */
[-C--:B------:R-:W-:Y:S01]  /*6f10*/  FMUL.FTZ R64, R64, R8.reuse ;  /* 0x0000000840407220 */ /* 0x080fe20000410000 */
[----:B------:R-:W3:Y:S01]  /*6f20*/  MUFU.EX2 R154, R156 ;  /* 0x0000009c009a7308 */ /* 0x000ee20000000800 */
        /* <DEDUP_REMOVED lines=17> */
[----:B------:R-:W-:Y:S01]  /*7040*/  FADD.FTZ R5, R155, R4 ;  /* 0x000000049b057221 */ /* 0x000fe20000010000 */
[----:B------:R-:W-:Y:S01]  /*7050*/  F2FP.BF16.F32.PACK_AB R155, R159, R155 ;  /* 0x0000009b9f9b723e */ /* 0x000fe200000010ff */
[-C--:B------:R-:W-:Y:S01]  /*7060*/  FMUL.FTZ R88, R88, R8.reuse ;  /* 0x0000000858587220 */ /* 0x080fe20000410000 */
[----:B------:R-:W-:Y:S01]  /*7070*/  FMUL.FTZ R89, R89, R8 ;  /* 0x0000000859597220 */ /* 0x000fe20000410000 */
[----:B------:R-:W-:Y:S01]  /*7080*/  FADD.FTZ R5, R159, R5 ;  /* 0x000000059f057221 */ /* 0x000fe20000010000 */
[----:B------:R-:W-:Y:S01]  /*7090*/  F2FP.BF16.F32.PACK_AB R159, R167, R166 ;  /* 0x000000a6a79f723e */ /* 0x000fe200000010ff */
[----:B------:R-:W3:Y:S01]  /*70a0*/  MUFU.EX2 R12, R12 ;  /* 0x0000000c000c7308 */ /* 0x000ee20000000800 */
[C---:B-1----:R-:W-:Y:S01]  /*70b0*/  FADD.FTZ R4, R157.reuse, R10 ;  /* 0x0000000a9d047221 */ /* 0x042fe20000010000 */
[----:B------:R-:W-:Y:S01]  /*70c0*/  FADD.FTZ R5, R162, R5 ;  /* 0x00000005a2057221 */ /* 0x000fe20000010000 */
[----:B------:R-:W-:Y:S01]  /*70d0*/  F2FP.BF16.F32.PACK_AB R154, R157, R154 ;  /* 0x0000009a9d9a723e */ /* 0x000fe200000010ff */
[----:B------:R-:W-:Y:S01]  /*70e0*/  BAR.SYNC.DEFER_BLOCKING 0xf, 0x100 ;  /* 0x03c4000000007b1d */ /* 0x000fe20000010000 */
[C---:B------:R-:W-:Y:S01]  /*70f0*/  F2FP.BF16.F32.PACK_AB R157, R163.reuse, R162 ;  /* 0x000000a2a39d723e */ /* 0x040fe200000010ff */
[----:B------:R-:W-:Y:S01]  /*7100*/  FADD.FTZ R5, R163, R5 ;  /* 0x00000005a3057221 */ /* 0x000fe20000010000 */
[----:B------:R-:W-:Y:S01]  /*7110*/  F2FP.BF16.F32.PACK_AB R163, R175, R174 ;  /* 0x000000aeafa3723e */ /* 0x000fe200000010ff */
[-C--:B------:R-:W-:Y:S01]  /*7120*/  FMUL.FTZ R92, R92, R8.reuse ;  /* 0x000000085c5c7220 */ /* 0x080fe20000410000 */
[----:B--2---:R-:W-:Y:S01]  /*7130*/  FADD.FTZ R4, R156, R4 ;  /* 0x000000049c047221 */ /* 0x004fe20000010000 */
[----:B------:R-:W1:Y:S01]  /*7140*/  MUFU.EX2 R158, R164 ;  /* 0x000000a4009e7308 */ /* 0x000e620000000800 */
[----:B------:R-:W-:Y:S01]  /*7150*/  FADD.FTZ R5, R166, R5 ;  /* 0x00000005a6057221 */ /* 0x000fe20000010000 */
[-C--:B------:R-:W-:Y:S01]  /*7160*/  FMUL.FTZ R93, R93, R8.reuse ;  /* 0x000000085d5d7220 */ /* 0x080fe20000410000 */
[-C--:B------:R-:W-:Y:S01]  /*7170*/  FMUL.FTZ R96, R96, R8.reuse ;  /* 0x0000000860607220 */ /* 0x080fe20000410000 */
[-C--:B------:R-:W-:Y:S01]  /*7180*/  FMUL.FTZ R97, R97, R8.reuse ;  /* 0x0000000861617220 */ /* 0x080fe20000410000 */
[----:B------:R-:W-:Y:S01]  /*7190*/  FADD.FTZ R5, R167, R5 ;  /* 0x00000005a7057221 */ /* 0x000fe20000010000 */
[----:B------:R-:W-:Y:S01]  /*71a0*/  FMUL.FTZ R100, R100, R8 ;  /* 0x0000000864647220 */ /* 0x000fe20000410000 */
[----:B---3--:R-:W-:Y:S01]  /*71b0*/  FADD.FTZ R4, R12, R4 ;  /* 0x000000040c047221 */ /* 0x008fe20000010000 */
[----:B------:R-:W2:Y:S01]  /*71c0*/  MUFU.EX2 R165, R165 ;  /* 0x000000a500a57308 */ /* 0x000ea20000000800 */
[----:B------:R-:W-:Y:S01]  /*71d0*/  FADD.FTZ R5, R170, R5 ;  /* 0x00000005aa057221 */ /* 0x000fe20000010000 */
        /* <DEDUP_REMOVED lines=17> */
[----:B------:R-:W-:Y:S01]  /*72f0*/  FMUL.FTZ R121, R121, R8 ;  /* 0x0000000879797220 */ /* 0x000fe20000410000 */
[----:B------:R-:W-:Y:S01]  /*7300*/  F2FP.BF16.F32.PACK_AB R165, R179, R178 ;  /* 0x000000b2b3a5723e */ /* 0x000fe200000010ff */
        /* <DEDUP_REMOVED lines=22> */
[----:B------:R-:W-:-:S02]  /*7470*/  FMUL.FTZ R149, R149, R8 ;  /* 0x0000000895957220 */ /* 0x000fc40000410000 */
[----:B------:R-:W-:-:S03]  /*7480*/  FADD.FTZ R5, R174, R5 ;  /* 0x00000005ae057221 */ /* 0x000fc60000010000 */
[----:B------:R-:W2:Y:S01]  /*7490*/  MUFU.EX2 R164, R176 ;  /* 0x000000b000a47308 */ /* 0x000ea20000000800 */
[----:B---3--:R-:W-:Y:S01]  /*74a0*/  FADD.FTZ R4, R172, R4 ;  /* 0x00000004ac047221 */ /* 0x008fe20000010000 */
[----:B------:R-:W-:-:S04]  /*74b0*/  FADD.FTZ R5, R175, R5 ;  /* 0x00000005af057221 */ /* 0x000fc80000010000 */
[----:B------:R-:W-:Y:S02]  /*74c0*/  FADD.FTZ R5, R178, R5 ;  /* 0x00000005b2057221 */ /* 0x000fe40000010000 */
[----:B------:R-:W3:Y:S01]  /*74d0*/  MUFU.EX2 R177, R177 ;  /* 0x000000b100b17308 */ /* 0x000ee20000000800 */
[----:B----4-:R-:W-:Y:S01]  /*74e0*/  FADD.FTZ R4, R173, R4 ;  /* 0x00000004ad047221 */ /* 0x010fe20000010000 */
[----:B------:R-:W-:Y:S01]  /*74f0*/  FADD.FTZ R5, R179, R5 ;  /* 0x00000005b3057221 */ /* 0x000fe20000010000 */
[----:B------:R-:W-:-:S05]  /*7500*/  F2FP.BF16.F32.PACK_AB R162, R173, R172 ;  /* 0x000000acada2723e */ /* 0x000fca00000010ff */
[----:B------:R-:W4:Y:S01]  /*7510*/  MUFU.EX2 R166, R180 ;  /* 0x000000b400a67308 */ /* 0x000f220000000800 */
[----:B--2---:R-:W-:Y:S01]  /*7520*/  FADD.FTZ R4, R164, R4 ;  /* 0x00000004a4047221 */ /* 0x004fe20000010000 */
[----:B------:R1:W-:Y:S06]  /*7530*/  STSM.16.M88.4 [R22], R160 ;  /* 0x000000a016007844 */ /* 0x0003ec0000000200 */
[----:B------:R-:W2:Y:S01]  /*7540*/  MUFU.EX2 R167, R183 ;  /* 0x000000b700a77308 */ /* 0x000ea20000000800 */
[C---:B---3--:R-:W-:Y:S01]  /*7550*/  FADD.FTZ R4, R177.reuse, R4 ;  /* 0x00000004b1047221 */ /* 0x048fe20000010000 */
[----:B------:R-:W-:-:S06]  /*7560*/  F2FP.BF16.F32.PACK_AB R164, R177, R164 ;  /* 0x000000a4b1a4723e */ /* 0x000fcc00000010ff */
[----:B------:R-:W3:Y:S01]  /*7570*/  MUFU.EX2 R11, R11 ;  /* 0x0000000b000b7308 */ /* 0x000ee20000000800 */
[----:B----4-:R-:W-:Y:S01]  /*7580*/  FADD.FTZ R10, R166, R4 ;  /* 0x00000004a60a7221 */ /* 0x010fe20000010000 */
[----:B------:R-:W-:-:S04]  /*7590*/  FADD.FTZ R4, R182, R5 ;  /* 0x00000005b6047221 */ /* 0x000fc80000010000 */
[C---:B--2---:R-:W-:Y:S01]  /*75a0*/  FADD.FTZ R4, R167.reuse, R4 ;  /* 0x00000004a7047221 */ /* 0x044fe20000010000 */
[----:B------:R-:W-:Y:S02]  /*75b0*/  F2FP.BF16.F32.PACK_AB R167, R167, R182 ;  /* 0x000000b6a7a7723e */ /* 0x000fe400000010ff */
[C---:B---3--:R-:W-:Y:S01]  /*75c0*/  F2FP.BF16.F32.PACK_AB R166, R11.reuse, R166 ;  /* 0x000000a60ba6723e */ /* 0x048fe200000010ff */
[----:B------:R-:W-:-:S04]  /*75d0*/  FADD.FTZ R5, R11, R10 ;  /* 0x0000000a0b057221 */ /* 0x000fc80000010000 */
[----:B------:R1:W-:Y:S01]  /*75e0*/  STSM.16.M88.4 [R23], R164 ;  /* 0x000000a417007844 */ /* 0x0003e20000000200 */
[----:B------:R-:W-:Y:S05]  /*75f0*/  @!P0 BRA `(.L_x_7654) ;  /* 0x0000000000048947 */ /* 0x000fea0003800000 */
[----:B------:R-:W-:Y:S01]  /*7600*/  BPT.TRAP 0x1 ;  /* 0x000000040000795c */ /* 0x000fe20000300000 */
.L_x_7654:
[----:B------:R2:W3:Y:S01]  /*7610*/  SYNCS.PHASECHK.TRANS64.TRYWAIT P1, [UR23+0x28c50], R7 ;  /* 0x028c5007ff0075a7 */ /* 0x0004e20008020157 */
[----:B------:R-:W-:Y:S05]  /*7620*/  @!P0 BRA `(.L_x_7655) ;  /* 0x0000000000048947 */ /* 0x000fea0003800000 */
[----:B------:R-:W-:Y:S01]  /*7630*/  BPT.TRAP 0x1 ;  /* 0x000000040000795c */ /* 0x000fe20000300000 */
.L_x_7655:
[----:B---3--:R-:W-:Y:S05]  /*7640*/  @P1 BRA `(.L_x_7656) ;  /* 0x0000000000081947 */ /* 0x008fea0003800000 */
[----:B------:R-:W3:Y:S02]  /*7650*/  SYNCS.PHASECHK.TRANS64.TRYWAIT P1, [UR23+0x28c50], R7 ;  /* 0x028c5007ff0075a7 */ /* 0x000ee40008020157 */
[----:B---3--:R-:W-:Y:S05]  /*7660*/  @!P1 BRA `(.L_x_7657) ;  /* 0x000000d4009c9947 */ /* 0x008fea0003800000 */
.L_x_7656:
        /* <DEDUP_REMOVED lines=34> */
.L_x_7658:
[----:B------:R-:W-:Y:S01]  /*7890*/  UISETP.GT.AND UP0, UPT, UR21, UR20, UPT ;  /* 0x000000141500728c */ /* 0x000fe2000bf04270 */
[----:B------:R-:W-:Y:S01]  /*78a0*/  IMAD.MOV.U32 R9, RZ, RZ, R3 ;  /* 0x000000ffff097224 */ /* 0x000fe200078e0003 */
[----:B------:R-:W-:Y:S01]  /*78b0*/  UIADD3 UR23, UR23, 0x28c60, URZ ;  /* 0x00028c6017177890 */ /* 0x000fe2000fffe03f */
[----:B---3--:R-:W-:Y:S01]  /*78c0*/  IMAD.MOV.U32 R8, RZ, RZ, R6 ;  /* 0x000000ffff087224 */ /* 0x008fe200078e0006 */
[----:B------:R-:W-:Y:S02]  /*78d0*/  UIADD3 UR21, UR21, -0x1, URZ ;  /* 0xffffffff15157890 */ /* 0x000fe4000fffe03f */
[----:B------:R-:W-:Y:S01]  /*78e0*/  PLOP3.LUT P1, PT, PT, PT, UP0, 0x80, 0x0 ;  /* 0x000000000000781c */ /* 0x000fe20003f2f008 */
[----:B------:R-:W-:Y:S01]  /*78f0*/  UPRMT UR23, UR39, 0x654, UR23 ;  /* 0x0000065427177896 */ /* 0x000fe20008000017 */
[----:B------:R-:W-:-:S08]  /*7900*/  UMOV UR24, UR37 ;  /* 0x0000002500187c82 */ /* 0x000fd00008000000 */
[----:B------:R-:W-:Y:S03]  /*7910*/  SYNCS.ARRIVE.TRANS64.RED.A1T0 RZ, [UR23], RZ ;  /* 0x000000ffffff79a7 */ /* 0x000fe60008100417 */
[----:B------:R-:W-:Y:S05]  /*7920*/  @P1 BRA `(.L_x_7659) ;  /* 0xffffffe000581947 */ /* 0x000fea000383ffff */
.L_x_7648:
[----:B------:R-:W-:-:S06]  /*7930*/  UISETP.GE.AND UP0, UPT, UR21, UR48, UPT ;  /* 0x000000301500728c */ /* 0x000fcc000bf06270 */
[----:B------:R-:W-:-:S13]  /*7940*/  PLOP3.LUT P1, PT, PT, PT, UP0, 0x80, 0x0 ;  /* 0x000000000000781c */ /* 0x000fda0003f2f008 */
[----:B------:R-:W-:Y:S05]  /*7950*/  @!P1 BRA `(.L_x_7660) ;  /* 0x0000001800389947 */ /* 0x000fea0003800000 */
[----:B------:R-:W-:Y:S01]  /*7960*/  IMAD.MOV.U32 R9, RZ, RZ, R3 ;  /* 0x000000ffff097224 */ /* 0x000fe200078e0003 */
[----:B------:R-:W-:Y:S01]  /*7970*/  UMOV UR23, UR37 ;  /* 0x0000002500177c82 */ /* 0x000fe20008000000 */
[----:B0123--:R-:W-:Y:S01]  /*7980*/  IMAD.MOV.U32 R8, RZ, RZ, R6 ;  /* 0x000000ffff087224 */ /* 0x00ffe200078e0006 */
[----:B------:R-:W-:-:S06]  /*7990*/  ULDC UR20, c[0x0][0x988] ;  /* 0x0002620000147ab9 */ /* 0x000fcc0000000800 */
.L_x_7671:
[----:B------:R-:W-:-:S04]  /*79a0*/  UIADD3 UR37, UR23, 0x1, URZ ;  /* 0x0000000117257890 */ /* 0x000fc8000fffe03f */
[----:B------:R-:W-:-:S04]  /*79b0*/  UISETP.NE.AND UP0, UPT, UR37, 0x2, UPT ;  /* 0x000000022500788c */ /* 0x000fc8000bf05270 */
[----:B------:R-:W-:Y:S02]  /*79c0*/  USEL UR6, URZ, 0x1, UP0 ;  /* 0x000000013f067887 */ /* 0x000fe40008000000 */
[----:B------:R-:W-:Y:S02]  /*79d0*/  USEL UR37, UR37, URZ, UP0 ;  /* 0x0000003f25257287 */ /* 0x000fe40008000000 */
[----:B------:R-:W-:Y:S01]  /*79e0*/  ULOP3.LUT UR36, UR36, UR6, URZ, 0x3c, !UPT ;  /* 0x0000000624247292 */ /* 0x000fe2000f8e3c3f */
[----:B0-2---:R-:W-:Y:S11]  /*79f0*/  @!P0 BRA `(.L_x_7661) ;  /* 0x0000000000048947 */ /* 0x005ff60003800000 */
[----:B------:R-:W-:Y:S01]  /*7a00*/  BPT.TRAP 0x1 ;  /* 0x000000040000795c */ /* 0x000fe20000300000 */
.L_x_7661:
[----:B------:R-:W-:Y:S01]  /*7a10*/  ULEA UR22, UR37, UR40, 0x3 ;  /* 0x0000002825167291 */ /* 0x000fe2000f8e183f */
[----:B------:R-:W-:-:S05]  /*7a20*/  IMAD.U32 R7, RZ, RZ, UR36 ;  /* 0x00000024ff077e24 */ /* 0x000fca000f8e00ff */
[----:B------:R-:W-:-:S04]  /*7a30*/  SHF.L.U32 R7, R7, 0x1f, RZ ;  /* 0x0000001f07077819 */ /* 0x000fc800000006ff */
[----:B------:R0:W1:Y:S01]  /*7a40*/  SYNCS.PHASECHK.TRANS64.TRYWAIT P1, [UR22+0x28c30], R7 ;  /* 0x028c3007ff0075a7 */ /* 0x0000620008020156 */
[----:B------:R-:W-:Y:S05]  /*7a50*/  @!P0 BRA `(.L_x_7662) ;  /* 0x0000000000048947 */ /* 0x000fea0003800000 */
[----:B------:R-:W-:Y:S01]  /*7a60*/  BPT.TRAP 0x1 ;  /* 0x000000040000795c */ /* 0x000fe20000300000 */
.L_x_7662:
[----:B-1----:R-:W-:Y:S05]  /*7a70*/  @P1 BRA `(.L_x_7663) ;  /* 0x0000000000081947 */ /* 0x002fea0003800000 */
[----:B------:R-:W1:Y:S02]  /*7a80*/  SYNCS.PHASECHK.TRANS64.TRYWAIT P1, [UR22+0x28c30], R7 ;  /* 0x028c3007ff0075a7 */ /* 0x000e640008020156 */
[----:B-1----:R-:W-:Y:S05]  /*7a90*/  @!P1 BRA `(.L_x_7664) ;  /* 0x000000d000a89947 */ /* 0x002fea0003800000 */
.L_x_7663:
        /* <DEDUP_REMOVED lines=23> */
.L_x_7665:
        /* <DEDUP_REMOVED lines=49> */
[----:B------:R-:W2:Y:S08]  /*7f20*/  MUFU.EX2 R153, R153 ;  /* 0x0000009900997308 */ /* 0x000eb00000000800 */
[----:B------:R-:W3:Y:S01]  /*7f30*/  MUFU.EX2 R156, R156 ;  /* 0x0000009c009c7308 */ /* 0x000ee20000000800 */
[----:B-1----:R-:W-:Y:S01]  /*7f40*/  FFMA.FTZ R3, R8, R5, R152 ;  /* 0x0000000508037223 */ /* 0x002fe20000010098 */
[----:B------:R-:W-:Y:S01]  /*7f50*/  @!P1 STS [R12+0x28800], R8 ;  /* 0x028800080c009388 */ /* 0x000fe20000000800 */
        /* <DEDUP_REMOVED lines=14> */
[----:B---3--:R-:W-:Y:S01]  /*8040*/  FADD.FTZ R3, R156, R3 ;  /* 0x000000039c037221 */ /* 0x008fe20000010000 */
[-C--:B------:R-:W-:Y:S01]  /*8050*/  FMUL.FTZ R44, R44, R8.reuse ;  /* 0x000000082c2c7220 */ /* 0x080fe20000410000 */
[-C--:B------:R-:W-:Y:S01]  /*8060*/  FMUL.FTZ R45, R45, R8.reuse ;  /* 0x000000082d2d7220 */ /* 0x080fe20000410000 */
[-C--:B------:R-:W-:Y:S01]  /*8070*/  FMUL.FTZ R48, R48, R8.reuse ;  /* 0x0000000830307220 */ /* 0x080fe20000410000 */
[-C--:B------:R-:W-:Y:S01]  /*8080*/  FMUL.FTZ R49, R49, R8.reuse ;  /* 0x0000000831317220 */ /* 0x080fe20000410000 */
[-C--:B------:R-:W-:Y:S01]  /*8090*/  FMUL.FTZ R52, R52, R8.reuse ;  /* 0x0000000834347220 */ /* 0x080fe20000410000 */
[-C--:B------:R-:W-:Y:S01]  /*80a0*/  FMUL.FTZ R53, R53, R8.reuse ;  /* 0x0000000835357220 */ /* 0x080fe20000410000 */
[----:B------:R-:W-:Y:S01]  /*80b0*/  MUFU.EX2 R161, R161 ;  /* 0x000000a100a17308 */ /* 0x000fe20000000800 */
[C---:B-1----:R-:W-:Y:S01]  /*80c0*/  FADD.FTZ R5, R157.reuse, R3 ;  /* 0x000000039d057221 */ /* 0x042fe20000010000 */
[----:B------:R-:W-:Y:S01]  /*80d0*/  FMNMX.FTZ R3, R154, R9, !PT ;  /* 0x000000099a037209 */ /* 0x000fe20007810000 */
[----:B------:R-:W-:Y:S01]  /*80e0*/  FMUL.FTZ R56, R56, R8 ;  /* 0x0000000838387220 */ /* 0x000fe20000410000 */
[----:B------:R-:W-:Y:S01]  /*80f0*/  F2FP.BF16.F32.PACK_AB R190, R157, R156 ;  /* 0x0000009c9dbe723e */ /* 0x000fe200000010ff */
[-C--:B------:R-:W-:Y:S01]  /*8100*/  FMUL.FTZ R57, R57, R8.reuse ;  /* 0x0000000839397220 */ /* 0x080fe20000410000 */
[----:B------:R-:W-:Y:S01]  /*8110*/  FMNMX.FTZ R3, R155, R3, !PT ;  /* 0x000000039b037209 */ /* 0x000fe20007810000 */
[-C--:B------:R-:W-:Y:S01]  /*8120*/  FMUL.FTZ R60, R60, R8.reuse ;  /* 0x000000083c3c7220 */ /* 0x080fe20000410000 */
[----:B------:R-:W-:Y:S01]  /*8130*/  MUFU.EX2 R164, R164 ;  /* 0x000000a400a47308 */ /* 0x000fe20000000800 */
[-C--:B------:R-:W-:Y:S01]  /*8140*/  FMUL.FTZ R61, R61, R8.reuse ;  /* 0x000000083d3d7220 */ /* 0x080fe20000410000 */
[----:B------:R-:W-:Y:S01]  /*8150*/  FMNMX.FTZ R3, R158, R3, !PT ;  /* 0x000000039e037209 */ /* 0x000fe20007810000 */
[-C--:B------:R-:W-:Y:S01]  /*8160*/  FMUL.FTZ R64, R64, R8.reuse ;  /* 0x0000000840407220 */ /* 0x080fe20000410000 */
[-C--:B------:R-:W-:Y:S01]  /*8170*/  FMUL.FTZ R65, R65, R8.reuse ;  /* 0x0000000841417220 */ /* 0x080fe20000410000 */
        /* <DEDUP_REMOVED lines=116> */
[----:B------:R-:W-:Y:S01]  /*88c0*/  FADD.FTZ R11, R152, R5 ;  /* 0x00000005980b7221 */ /* 0x000fe20000010000 */
[----:B------:R-:W-:Y:S01]  /*88d0*/  F2FP.BF16.F32.PACK_AB R152, R161, R152 ;  /* 0x00000098a198723e */ /* 0x000fe200000010ff */
[----:B------:R-:W-:Y:S01]  /*88e0*/  BAR.SYNC.DEFER_BLOCKING 0xf, 0x100 ;  /* 0x03c4000000007b1d */ /* 0x000fe20000010000 */
[----:B--2---:R-:W-:Y:S01]  /*88f0*/  F2FP.BF16.F32.PACK_AB R162, R181, R180 ;  /* 0x000000b4b5a2723e */ /* 0x004fe200000010ff */
[-C--:B------:R-:W-:Y:S01]  /*8900*/  FMUL.FTZ R55, R55, R9.reuse ;  /* 0x0000000937377220 */ /* 0x080fe20000410000 */
[-C--:B------:R-:W-:Y:S01]  /*8910*/  FMUL.FTZ R58, R58, R9.reuse ;  /* 0x000000093a3a7220 */ /* 0x080fe20000410000 */
[----:B-----5:R-:W-:Y:S01]  /*8920*/  FADD.FTZ R5, R153, R4 ;  /* 0x0000000499057221 */ /* 0x020fe20000010000 */
[----:B------:R-:W-:Y:S01]  /*8930*/  FADD.FTZ R4, R161, R11 ;  /* 0x0000000ba1047221 */ /* 0x000fe20000010000 */
[----:B------:R-:W2:Y:S01]  /*8940*/  MUFU.EX2 R155, R166 ;  /* 0x000000a6009b7308 */ /* 0x000ea20000000800 */
[-C--:B------:R-:W-:Y:S01]  /*8950*/  FMUL.FTZ R59, R59, R9.reuse ;  /* 0x000000093b3b7220 */ /* 0x080fe20000410000 */
[-C--:B------:R-:W-:Y:S01]  /*8960*/  FMUL.FTZ R62, R62, R9.reuse ;  /* 0x000000093e3e7220 */ /* 0x080fe20000410000 */
[----:B------:R-:W-:Y:S01]  /*8970*/  FADD.FTZ R4, R164, R4 ;  /* 0x00000004a4047221 */ /* 0x000fe20000010000 */
[-C--:B------:R-:W-:Y:S01]  /*8980*/  FMUL.FTZ R63, R63, R9.reuse ;  /* 0x000000093f3f7220 */ /* 0x080fe20000410000 */
[----:B------:R-:W-:Y:S01]  /*8990*/  FMUL.FTZ R66, R66, R9 ;  /* 0x0000000942427220 */ /* 0x000fe20000410000 */
[----:B---3--:R-:W-:Y:S01]  /*89a0*/  FADD.FTZ R5, R163, R5 ;  /* 0x00000005a3057221 */ /* 0x008fe20000010000 */
[----:B------:R-:W-:Y:S01]  /*89b0*/  FADD.FTZ R4, R165, R4 ;  /* 0x00000004a5047221 */ /* 0x000fe20000010000 */
[----:B------:R-:W3:Y:S01]  /*89c0*/  MUFU.EX2 R167, R167 ;  /* 0x000000a700a77308 */ /* 0x000ee20000000800 */
[----:B------:R-:W-:Y:S01]  /*89d0*/  F2FP.BF16.F32.PACK_AB R153, R163, R153 ;  /* 0x00000099a399723e */ /* 0x000fe200000010ff */
[-C--:B------:R-:W-:Y:S01]  /*89e0*/  FMUL.FTZ R67, R67, R9.reuse ;  /* 0x0000000943437220 */ /* 0x080fe20000410000 */
[----:B------:R-:W-:Y:S01]  /*89f0*/  FADD.FTZ R4, R156, R4 ;  /* 0x000000049c047221 */ /* 0x000fe20000010000 */
[----:B------:R-:W-:Y:S01]  /*8a00*/  F2FP.BF16.F32.PACK_AB R156, R169, R156 ;  /* 0x0000009ca99c723e */ /* 0x000fe200000010ff */
[-C--:B------:R-:W-:Y:S01]  /*8a10*/  FMUL.FTZ R70, R70, R9.reuse ;  /* 0x0000000946467220 */ /* 0x080fe20000410000 */
[-C--:B------:R-:W-:Y:S01]  /*8a20*/  FMUL.FTZ R71, R71, R9.reuse ;  /* 0x0000000947477220 */ /* 0x080fe20000410000 */
[----:B------:R-:W-:Y:S01]  /*8a30*/  FADD.FTZ R4, R169, R4 ;  /* 0x00000004a9047221 */ /* 0x000fe20000010000 */
[----:B------:R-:W4:Y:S01]  /*8a40*/  MUFU.EX2 R157, R170 ;  /* 0x000000aa009d7308 */ /* 0x000f220000000800 */
        /* <DEDUP_REMOVED lines=42> */
[----:B------:R-:W-:Y:S01]  /*8cf0*/  F2FP.BF16.F32.PACK_AB R160, R177, R160 ;  /* 0x000000a0b1a0723e */ /* 0x000fe200000010ff */
[-C--:B------:R-:W-:Y:S01]  /*8d00*/  FMUL.FTZ R122, R122, R9.reuse ;  /* 0x000000097a7a7220 */ /* 0x080fe20000410000 */
[-C--:B------:R-:W-:Y:S01]  /*8d10*/  FMUL.FTZ R123, R123, R9.reuse ;  /* 0x000000097b7b7220 */ /* 0x080fe20000410000 */
[----:B------:R-:W-:Y:S01]  /*8d20*/  FADD.FTZ R4, R177, R4 ;  /* 0x00000004b1047221 */ /* 0x000fe20000010000 */
[----:B------:R-:W-:Y:S01]  /*8d30*/  FMUL.FTZ R126, R126, R9 ;  /* 0x000000097e7e7220 */ /* 0x000fe20000410000 */
[----:B------:R-:W4:Y:S01]  /*8d40*/  MUFU.EX2 R179, R179 ;  /* 0x000000b300b37308 */ /* 0x000f220000000800 */
[C---:B--2---:R-:W-:Y:S01]  /*8d50*/  FADD.FTZ R5, R175.reuse, R5 ;  /* 0x00000005af057221 */ /* 0x044fe20000010000 */
[----:B------:R-:W-:Y:S01]  /*8d60*/  FADD.FTZ R11, R180, R4 ;  /* 0x00000004b40b7221 */ /* 0x000fe20000010000 */
[----:B------:R-:W-:Y:S01]  /*8d70*/  F2FP.BF16.F32.PACK_AB R159, R175, R159 ;  /* 0x0000009faf9f723e */ /* 0x000fe200000010ff */
[-C--:B------:R-:W-:Y:S01]  /*8d80*/  FMUL.FTZ R127, R127, R9.reuse ;  /* 0x000000097f7f7220 */ /* 0x080fe20000410000 */
[-C--:B------:R-:W-:Y:S01]  /*8d90*/  FMUL.FTZ R130, R130, R9.reuse ;  /* 0x0000000982827220 */ /* 0x080fe20000410000 */
[-C--:B------:R-:W-:Y:S01]  /*8da0*/  FMUL.FTZ R131, R131, R9.reuse ;  /* 0x0000000983837220 */ /* 0x080fe20000410000 */
[-C--:B------:R-:W-:Y:S01]  /*8db0*/  FMUL.FTZ R134, R134, R9.reuse ;  /* 0x0000000986867220 */ /* 0x080fe20000410000 */
[----:B------:R-:W2:Y:S01]  /*8dc0*/  MUFU.EX2 R163, R182 ;  /* 0x000000b600a37308 */ /* 0x000ea20000000800 */
[----:B---3--:R-:W-:Y:S01]  /*8dd0*/  FADD.FTZ R5, R161, R5 ;  /* 0x00000005a1057221 */ /* 0x008fe20000010000 */
[----:B------:R1:W-:Y:S01]  /*8de0*/  STSM.16.M88.4 [R22], R156 ;  /* 0x0000009c16007844 */ /* 0x0003e20000000200 */
        /* <DEDUP_REMOVED lines=11> */
[----:B------:R-:W-:Y:S01]  /*8ea0*/  FMUL.FTZ R151, R151, R9 ;  /* 0x0000000997977220 */ /* 0x000fe20000410000 */
[----:B--2---:R-:W-:Y:S01]  /*8eb0*/  FADD.FTZ R4, R163, R5 ;  /* 0x00000005a3047221 */ /* 0x004fe20000010000 */
[----:B------:R-:W-:Y:S01]  /*8ec0*/  FADD.FTZ R5, R181, R11 ;  /* 0x0000000bb5057221 */ /* 0x000fe20000010000 */
[----:B---3--:R-:W-:-:S02]  /*8ed0*/  F2FP.BF16.F32.PACK_AB R163, R10, R163 ;  /* 0x000000a30aa3723e */ /* 0x008fc400000010ff */
[----:B------:R-:W-:-:S03]  /*8ee0*/  FADD.FTZ R4, R10, R4 ;  /* 0x000000040a047221 */ /* 0x000fc60000010000 */
[----:B------:R1:W-:Y:S01]  /*8ef0*/  STSM.16.M88.4 [R23], R160 ;  /* 0x000000a017007844 */ /* 0x0003e20000000200 */
[----:B------:R-:W-:Y:S05]  /*8f00*/  @!P0 BRA `(.L_x_7666) ;  /* 0x0000000000048947 */ /* 0x000fea0003800000 */
[----:B------:R-:W-:Y:S01]  /*8f10*/  BPT.TRAP 0x1 ;  /* 0x000000040000795c */ /* 0x000fe20000300000 */
.L_x_7666:
[----:B------:R2:W3:Y:S01]  /*8f20*/  SYNCS.PHASECHK.TRANS64.TRYWAIT P1, [UR22+0x28c50], R7 ;  /* 0x028c5007ff0075a7 */ /* 0x0004e20008020156 */
[----:B------:R-:W-:Y:S05]  /*8f30*/  @!P0 BRA `(.L_x_7667) ;  /* 0x0000000000048947 */ /* 0x000fea0003800000 */
[----:B------:R-:W-:Y:S01]  /*8f40*/  BPT.TRAP 0x1 ;  /* 0x000000040000795c */ /* 0x000fe20000300000 */
.L_x_7667:
[----:B---3--:R-:W-:Y:S05]  /*8f50*/  @P1 BRA `(.L_x_7668) ;  /* 0x0000000000081947 */ /* 0x008fea0003800000 */
[----:B------:R-:W3:Y:S02]  /*8f60*/  SYNCS.PHASECHK.TRANS64.TRYWAIT P1, [UR22+0x28c50], R7 ;  /* 0x028c5007ff0075a7 */ /* 0x000ee40008020156 */
[----:B---3--:R-:W-:Y:S05]  /*8f70*/  @!P1 BRA `(.L_x_7669) ;  /* 0x000000bc00889947 */ /* 0x008fea0003800000 */
.L_x_7668:
        /* <DEDUP_REMOVED lines=34> */
.L_x_7670:
[----:B------:R-:W-:Y:S01]  /*91a0*/  UISETP.GT.AND UP0, UPT, UR21, UR48, UPT ;  /* 0x000000301500728c */ /* 0x000fe2000bf04270 */
[----:B-1----:R-:W-:Y:S01]  /*91b0*/  IMAD.MOV.U32 R9, RZ, RZ, R3 ;  /* 0x000000ffff097224 */ /* 0x002fe200078e0003 */
        /* <DEDUP_REMOVED lines=8> */
.L_x_7660:
[----:B------:R-:W5:Y:S01]  /*9240*/  SHFL.BFLY PT, R0, R5, 0x2, 0x1f ;  /* 0x0c401f0005007f89 */ /* 0x000f6200000e0000 */
[----:B------:R-:W-:Y:S01]  /*9250*/  IMAD.U32 R12, RZ, RZ, UR10 ;  /* 0x0000000aff0c7e24 */ /* 0x000fe2000f8e00ff */
[----:B------:R-:W-:Y:S08]  /*9260*/  BAR.ARV 0x8, 0x100 ;  /* 0x0204000000007b1d */ /* 0x000ff00000002000 */
[----:B------:R-:W-:Y:S01]  /*9270*/  BAR.SYNC.DEFER_BLOCKING 0xf, 0x100 ;  /* 0x03c4000000007b1d */ /* 0x000fe20000010000 */
[----:B------:R-:W-:Y:S01]  /*9280*/  ISETP.NE.AND P2, PT, R18, RZ, PT ;  /* 0x000000ff1200720c */ /* 0x000fe20003f45270 */
[----:B------:R-:W-:Y:S01]  /*9290*/  IMAD.MOV.U32 R13, RZ, RZ, -0x800000 ;  /* 0xff800000ff0d7424 */ /* 0x000fe200078e00ff */
[----:B------:R-:W-:-:S03]  /*92a0*/  UIADD3 UR46, UR46, 0x1, URZ ;  /* 0x000000012e2e7890 */ /* 0x000fc6000fffe03f */
[----:B------:R-:W4:Y:S01]  /*92b0*/  SHFL.BFLY PT, R9, R4, 0x2, 0x1f ;  /* 0x0c401f0004097f89 */ /* 0x000f2200000e0000 */
[----:B-----5:R-:W-:-:S05]  /*92c0*/  FADD.FTZ R0, R0, R5 ;  /* 0x0000000500007221 */ /* 0x020fca0000010000 */
[----:B0123--:R-:W0:Y:S01]  /*92d0*/  SHFL.BFLY PT, R7, R0, 0x1, 0x1f ;  /* 0x0c201f0000077f89 */ /* 0x00fe2200000e0000 */
[----:B----4-:R-:W-:Y:S01]  /*92e0*/  FADD.FTZ R9, R9, R4 ;  /* 0x0000000409097221 */ /* 0x010fe20000010000 */
[----:B------:R-:W-:-:S04]  /*92f0*/  IMAD.MOV.U32 R4, RZ, RZ, RZ ;  /* 0x000000ffff047224 */ /* 0x000fc800078e00ff */
[----:B------:R-:W1:Y:S01]  /*9300*/  SHFL.BFLY PT, R8, R9, 0x1, 0x1f ;  /* 0x0c201f0009087f89 */ /* 0x000e6200000e0000 */
[----:B0-----:R-:W-:Y:S01]  /*9310*/  FADD.FTZ R10, R0, R7 ;  /* 0x00000007000a7221 */ /* 0x001fe20000010000 */
[----:B------:R-:W-:-:S04]  /*9320*/  IMAD.MOV.U32 R0, RZ, RZ, RZ ;  /* 0x000000ffff007224 */ /* 0x000fc800078e00ff */
[----:B------:R-:W-:-:S13]  /*9330*/  FSETP.NE.FTZ.AND P0, PT, R10, RZ, PT ;  /* 0x000000ff0a00720b */ /* 0x000fda0003f15000 */
[----:B------:R-:W0:Y:S01]  /*9340*/  @P0 MUFU.LG2 R7, R10 ;  /* 0x0000000a00070308 */ /* 0x000e220000000c00 */
[----:B------:R-:W-:Y:S01]  /*9350*/  @P0 FMUL.FTZ R5, R12, 0.69314718246459960938 ;  /* 0x3f3172180c050820 */ /* 0x000fe20000410000 */
[----:B-1----:R-:W-:Y:S01]  /*9360*/  FADD.FTZ R11, R9, R8 ;  /* 0x00000008090b7221 */ /* 0x002fe20000010000 */
[----:B------:R-:W-:-:S04]  /*9370*/  IMAD.MOV.U32 R12, RZ, RZ, -0x800000 ;  /* 0xff800000ff0c7424 */ /* 0x000fc800078e00ff */
[----:B------:R-:W-:Y:S01]  /*9380*/  FSETP.NE.FTZ.AND P1, PT, R11, RZ, PT ;  /* 0x000000ff0b00720b */ /* 0x000fe20003f35000 */
[----:B------:R-:W1:Y:S01]  /*9390*/  @P0 MUFU.RCP R4, R10 ;  /* 0x0000000a00040308 */ /* 0x000e620000001000 */
[----:B0-----:R-:W-:-:S11]  /*93a0*/  @P0 FMUL.FTZ R8, R7, 0.69314718246459960938 ;  /* 0x3f31721807080820 */ /* 0x001fd60000410000 */
[----:B------:R-:W0:Y:S01]  /*93b0*/  @P1 MUFU.RCP R0, R11 ;  /* 0x0000000b00001308 */ /* 0x000e220000001000 */
[----:B------:R-:W-:Y:S01]  /*93c0*/  @P0 FFMA.FTZ R12, R5, R6, R8 ;  /* 0x00000006050c0223 */ /* 0x000fe20000010008 */
[----:B------:R-:W-:Y:S01]  /*93d0*/  IMAD.U32 R6, RZ, RZ, UR37 ;  /* 0x00000025ff067e24 */ /* 0x000fe2000f8e00ff */
[----:B------:R-:W-:Y:S01]  /*93e0*/  UIADD3 UR37, UR37, 0x1, URZ ;  /* 0x0000000125257890 */ /* 0x000fe2000fffe03f */
[----:B------:R-:W-:Y:S01]  /*93f0*/  PLOP3.LUT P0, PT, PT, PT, PT, 0x8, 0x0 ;  /* 0x000000000000781c */ /* 0x000fe20003f0e170 */
[-C--:B-1----:R-:W-:Y:S01]  /*9400*/  FMUL.FTZ R24, R24, R4.reuse ;  /* 0x0000000418187220 */ /* 0x082fe20000410000 */
[----:B------:R-:W-:Y:S01]  /*9410*/  @!P2 IMAD R5, R6, 0x40, R17 ;  /* 0x000000400605a824 */ /* 0x000fe200078e0211 */
[----:B------:R-:W-:Y:S01]  /*9420*/  UISETP.NE.AND UP0, UPT, UR37, 0x2, UPT ;  /* 0x000000022500788c */ /* 0x000fe2000bf05270 */
[----:B------:R-:W-:Y:S02]  /*9430*/  IMAD.U32 R6, RZ, RZ, UR10 ;  /* 0x0000000aff067e24 */ /* 0x000fe4000f8e00ff */
[-C--:B------:R-:W-:Y:S01]  /*9440*/  FMUL.FTZ R25, R25, R4.reuse ;  /* 0x0000000419197220 */ /* 0x080fe20000410000 */
[-C--:B------:R-:W-:Y:S01]  /*9450*/  FMUL.FTZ R28, R28, R4.reuse ;  /* 0x000000041c1c7220 */ /* 0x080fe20000410000 */
[----:B------:R-:W-:Y:S01]  /*9460*/  @!P2 LEA R7, R5, UR40, 0x2 ;  /* 0x000000280507ac11 */ /* 0x000fe2000f8e10ff */
[-C--:B------:R-:W-:Y:S01]  /*9470*/  FMUL.FTZ R29, R29, R4.reuse ;  /* 0x000000041d1d7220 */ /* 0x080fe20000410000 */
[----:B------:R-:W1:Y:S01]  /*9480*/  @P1 MUFU.LG2 R5, R11 ;  /* 0x0000000b00051308 */ /* 0x000e620000000c00 */
[-C--:B------:R-:W-:Y:S01]  /*9490*/  FMUL.FTZ R32, R32, R4.reuse ;  /* 0x0000000420207220 */ /* 0x080fe20000410000 */
[-C--:B------:R-:W-:Y:S01]  /*94a0*/  FMUL.FTZ R33, R33, R4.reuse ;  /* 0x0000000421217220 */ /* 0x080fe20000410000 */
[----:B------:R1:W-:Y:S01]  /*94b0*/  @!P2 STS [R7+0x28800], R4 ;  /* 0x028800040700a388 */ /* 0x0003e20000000800 */
        /* <DEDUP_REMOVED lines=60> */
[----:B-1----:R-:W-:Y:S01]  /*9880*/  @P1 FMUL.FTZ R4, R5, 0.69314718246459960938 ;  /* 0x3f31721805041820 */ /* 0x002fe20000410000 */
        /* <DEDUP_REMOVED lines=66> */
[----:B------:R-:W-:-:S02]  /*9cb0*/  USEL UR37, UR37, URZ, UP0 ;  /* 0x0000003f25257287 */ /* 0x000fc40008000000 */
[----:B------:R-:W-:Y:S01]  /*9cc0*/  ULOP3.LUT UR36, UR36, UR4, URZ, 0x3c, !UPT ;  /* 0x0000000424247292 */ /* 0x000fe2000f8e3c3f */
[----:B0-----:R-:W-:Y:S11]  /*9cd0*/  BAR.ARV 0xe, 0x100 ;  /* 0x0384000000007b1d */ /* 0x001ff60000002000 */
.L_x_7624:
        /* <DEDUP_REMOVED lines=16> */
[----:B------:R-:W-:Y:S02]  /*9de0*/  F2FP.BF16.F32.PACK_AB R7, R31, R30 ;  /* 0x0000001e1f07723e */ /* 0x000fe400000010ff */
[----:B------:R-:W-:Y:S02]  /*9df0*/  F2FP.BF16.F32.PACK_AB R9, R35, R34 ;  /* 0x000000222309723e */ /* 0x000fe400000010ff */
[----:B------:R-:W-:Y:S02]  /*9e00*/  F2FP.BF16.F32.PACK_AB R10, R37, R36 ;  /* 0x00000024250a723e */ /* 0x000fe400000010ff */
        /* <DEDUP_REMOVED lines=11> */
[----:B------:R-:W-:-:S04]  /*9ec0*/  @UP0 ULEA UR10, UP1, UR41, UR10, 0x2 ;  /* 0x0000000a290a0291 */ /* 0x000fc8000f82103f */
[----:B------:R-:W-:Y:S01]  /*9ed0*/  @UP0 ULEA.HI.X UR11, UR41, UR11, UR42, 0x2, UP1 ;  /* 0x0000000b290b0291 */ /* 0x000fe200088f142a */
        /* <DEDUP_REMOVED lines=25> */
[----:B0-----:R-:W-:Y:S02]  /*a070*/  IADD3 R8, P0, R20, 0x60, RZ ;  /* 0x0000006014087810 */ /* 0x001fe40007f1e0ff */
        /* <DEDUP_REMOVED lines=8> */
[----:B0-----:R-:W-:Y:S01]  /*a100*/  IMAD.X R5, RZ, RZ, R21, P0 ;  /* 0x000000ffff057224 */ /* 0x001fe200000e0615 */
        /* <DEDUP_REMOVED lines=124> */
[----:B------:R-:W-:Y:S01]  /*a8d0*/  LOP3.LUT R3, R8, 0x380, RZ, 0xc0, !PT ;  /* 0x0000038008037812 */ /* 0x000fe200078ec0ff */
[----:B------:R-:W-:Y:S01]  /*a8e0*/  IMAD.X R21, RZ, RZ, R21, P0 ;  /* 0x000000ffff157224 */ /* 0x000fe200000e0615 */
[----:B------:R-:W-:Y:S02]  /*a8f0*/  F2FP.BF16.F32.PACK_AB R5, R139, R138 ;  /* 0x0000008a8b05723e */ /* 0x000fe400000010ff */
[----:B------:R-:W-:-:S02]  /*a900*/  SHF.R.U64 R3, R3, 0x3, RZ ;  /* 0x0000000303037819 */ /* 0x000fc400000012ff */
[----:B------:R-:W-:Y:S01]  /*a910*/  ISETP.NE.U32.AND P0, PT, RZ, UR12, PT ;  /* 0x0000000cff007c0c */ /* 0x000fe2000bf05070 */
[----:B------:R0:W-:Y:S01]  /*a920*/  STSM.16.M88.4 [R0], R4 ;  /* 0x0000000400007844 */ /* 0x0001e20000000200 */
[----:B------:R-:W-:Y:S02]  /*a930*/  LOP3.LUT R20, R3, R8, RZ, 0x3c, !PT ;  /* 0x0000000803147212 */ /* 0x000fe400078e3cff */
[----:B------:R-:W-:Y:S02]  /*a940*/  ISETP.NE.AND.EX P0, PT, RZ, UR13, PT, P0 ;  /* 0x0000000dff007c0c */ /* 0x000fe4000bf05300 */
[----:B------:R-:W-:Y:S02]  /*a950*/  MOV R20, R20 ;  /* 0x0000001400147202 */ /* 0x000fe40000000f00 */
[----:B0-----:R-:W-:Y:S02]  /*a960*/  F2FP.BF16.F32.PACK_AB R4, R145, R144 ;  /* 0x000000909104723e */ /* 0x001fe400000010ff */
[----:B------:R-:W-:-:S02]  /*a970*/  F2FP.BF16.F32.PACK_AB R5, R147, R146 ;  /* 0x000000929305723e */ /* 0x000fc400000010ff */
[----:B------:R-:W-:Y:S02]  /*a980*/  F2FP.BF16.F32.PACK_AB R6, R149, R148 ;  /* 0x000000949506723e */ /* 0x000fe400000010ff */
[----:B------:R-:W-:-:S05]  /*a990*/  F2FP.BF16.F32.PACK_AB R7, R151, R150 ;  /* 0x000000969707723e */ /* 0x000fca00000010ff */
[----:B------:R0:W-:Y:S02]  /*a9a0*/  STSM.16.M88.4 [R20], R4 ;  /* 0x0000000414007844 */ /* 0x0001e40000000200 */
[----:B0-----:R-:W-:Y:S02]  /*a9b0*/  IMAD.U32 R4, RZ, RZ, UR10 ;  /* 0x0000000aff047e24 */ /* 0x001fe4000f8e00ff */
[----:B------:R-:W-:Y:S01]  /*a9c0*/  IMAD.U32 R5, RZ, RZ, UR11 ;  /* 0x0000000bff057e24 */ /* 0x000fe2000f8e00ff */
[----:B------:R-:W-:Y:S06]  /*a9d0*/  BAR.SYNC.DEFER_BLOCKING 0x1, 0x100 ;  /* 0x0044000000007b1d */ /* 0x000fec0000010000 */
[----:B------:R-:W-:-:S02]  /*a9e0*/  ULDC.64 UR10, c[0x0][0xc00] ;  /* 0x00030000000a7ab9 */ /* 0x000fc40000000a00 */
[----:B------:R-:W-:Y:S01]  /*a9f0*/  UIMAD.WIDE UR10, UR41, 0x4, UR10 ;  /* 0x00000004290a78a5 */ /* 0x000fe2000f8e020a */
[----:B------:R0:W2:Y:S05]  /*aa00*/  @P1 LDG.E R3, desc[UR50][R4.64] ;  /* 0x0000003204031981 */ /* 0x0000aa000c1e1900 */
[----:B0-----:R-:W-:Y:S02]  /*aa10*/  IMAD.U32 R4, RZ, RZ, UR10 ;  /* 0x0000000aff047e24 */ /* 0x001fe4000f8e00ff */
        /* <DEDUP_REMOVED lines=16> */
.L_x_7674:
        /* <DEDUP_REMOVED lines=22> */
[----:B------:R-:W-:-:S04]  /*ac80*/  USEL UR42, UR42, URZ, !UP0 ;  /* 0x0000003f2a2a7287 */ /* 0x000fc8000c000000 */
[----:B------:R-:W-:Y:S01]  /*ac90*/  ULDC.64 UR14, c[0x0][UR19+0x228] ;  /* 0x00008a00130e7abb */ /* 0x000fe20008000a00 */
[----:B------:R-:W-:Y:S01]  /*aca0*/  ULDC.64 UR12, c[0x0][UR19+0x220] ;  /* 0x00008800130c7abb */ /* 0x000fe20008000a00 */
[----:B------:R-:W-:Y:S02]  /*acb0*/  UIMAD.WIDE.U32 UR20, UR14, UR16, URZ ;  /* 0x000000100e1472a5 */ /* 0x000fe4000f8e003f */
[----:B------:R-:W-:Y:S01]  /*acc0*/  UIMAD UR22, UR15, UR16, URZ ;  /* 0x000000100f1672a4 */ /* 0x000fe2000f8e023f */
[----:B0-----:R-:W-:Y:S01]  /*acd0*/  ISETP.NE.AND P0, PT, R0, 0x1, PT ;  /* 0x000000010000780c */ /* 0x001fe20003f05270 */
[----:B------:R-:W-:Y:S01]  /*ace0*/  UIMAD.WIDE.U32 UR14, UR12, UR41, URZ ;  /* 0x000000290c0e72a5 */ /* 0x000fe2000f8e003f */
[----:B------:R-:W-:Y:S01]  /*acf0*/  ULDC.64 UR10, c[0x0][UR19+0x218] ;  /* 0x00008600130a7abb */ /* 0x000fe20008000a00 */
[----:B------:R-:W-:Y:S02]  /*ad00*/  UIMAD UR41, UR13, UR41, URZ ;  /* 0x000000290d2972a4 */ /* 0x000fe4000f8e023f */
[----:B------:R-:W-:-:S02]  /*ad10*/  UIMAD.WIDE.U32 UR16, UR10, UR44, URZ ;  /* 0x0000002c0a1072a5 */ /* 0x000fc4000f8e003f */
[----:B------:R-:W-:Y:S02]  /*ad20*/  UIMAD UR10, UR11, UR44, URZ ;  /* 0x0000002c0b0a72a4 */ /* 0x000fe4000f8e023f */
[----:B------:R-:W-:Y:S02]  /*ad30*/  UIMAD UR41, UR12, UR42, UR41 ;  /* 0x0000002a0c2972a4 */ /* 0x000fe4000f8e0229 */
[----:B------:R-:W-:Y:S02]  /*ad40*/  UIADD3 UR22, UR21, UR22, URZ ;  /* 0x0000001615167290 */ /* 0x000fe4000fffe03f */
[----:B------:R-:W0:Y:S01]  /*ad50*/  @P0 LDC R4, c[0x0][0xbec] ;  /* 0x0002fb00ff040b82 */ /* 0x000e220000000800 */
[----:B------:R-:W-:Y:S02]  /*ad60*/  UIADD3 UR11, UR17, UR10, URZ ;  /* 0x0000000a110b7290 */ /* 0x000fe4000fffe03f */
[----:B------:R-:W-:Y:S02]  /*ad70*/  UIADD3 UR16, UP0, UP2, UR14, UR16, UR4 ;  /* 0x000000100e107290 */ /* 0x000fe4000fa1e004 */
[----:B------:R-:W-:Y:S01]  /*ad80*/  UIADD3 UR10, UR15, UR41, URZ ;  /* 0x000000290f0a7290 */ /* 0x000fe2000fffe03f */
[----:B------:R-:W-:-:S02]  /*ad90*/  IMAD.U32 R6, RZ, RZ, UR22 ;  /* 0x00000016ff067e24 */ /* 0x000fc4000f8e00ff */
[----:B------:R-:W1:Y:S01]  /*ada0*/  @P0 LDC R5, c[0x0][0xbf0] ;  /* 0x0002fc00ff050b82 */ /* 0x000e620000000800 */
[----:B------:R-:W-:Y:S01]  /*adb0*/  UIADD3.X UR10, UR10, UR11, UR18, UP0, UP2 ;  /* 0x0000000b0a0a7290 */ /* 0x000fe200087e4412 */
[----:B0-----:R-:W-:-:S05]  /*adc0*/  @P0 IMAD.HI.U32 R4, R9, R4, RZ ;  /* 0x0000000409040227 */ /* 0x001fca00078e00ff */
[----:B-1----:R-:W-:Y:S01]  /*add0*/  @P0 SHF.R.U32.HI R3, RZ, R5, R4 ;  /* 0x00000005ff030219 */ /* 0x002fe20000011604 */
[----:B------:R-:W-:-:S04]  /*ade0*/  IMAD.U32 R4, RZ, RZ, UR20 ;  /* 0x00000014ff047e24 */ /* 0x000fc8000f8e00ff */
[--C-:B------:R-:W-:Y:S01]  /*adf0*/  IMAD.MOV R7, RZ, RZ, -R3.reuse ;  /* 0x000000ffff077224 */ /* 0x100fe200078e0a03 */
[----:B------:R-:W-:Y:S02]  /*ae00*/  IADD3 R4, P0, P2, R3, UR16, R4 ;  /* 0x0000001003047c10 */ /* 0x000fe4000fa1e004 */
[----:B------:R-:W-:Y:S01]  /*ae10*/  SHF.R.S32.HI R3, RZ, 0x1f, R3 ;  /* 0x0000001fff037819 */ /* 0x000fe20000011403 */
[C---:B------:R-:W-:Y:S02]  /*ae20*/  IMAD R7, R0.reuse, R7, R9 ;  /* 0x0000000700077224 */ /* 0x040fe400078e0209 */
[----:B------:R-:W-:Y:S01]  /*ae30*/  IMAD R9, R0, UR8, RZ ;  /* 0x0000000800097c24 */ /* 0x000fe2000f8e02ff */
        /* <DEDUP_REMOVED lines=10> */
[----:B------:R-:W-:Y:S01]  /*aee0*/  LEA R8, P0, R4, UR10, 0x2 ;  /* 0x0000000a04087c11 */ /* 0x000fe2000f8010ff */
[----:B------:R-:W-:-:S03]  /*aef0*/  VIADD R0, R17, UR45 ;  /* 0x0000002d11007c36 */ /* 0x000fc60008000000 */
        /* <DEDUP_REMOVED lines=12> */
.L_x_7675:
[----:B------:R-:W-:Y:S05]  /*afc0*/  @P1 BRA `(.L_x_7676) ;  /* 0x0000001000601947 */ /* 0x000fea0003800000 */
[----:B------:R-:W1:Y:S01]  /*afd0*/  S2R R0, SR_TID.X ;  /* 0x0000000000007919 */ /* 0x000e620000002100 */
[----:B------:R-:W2:Y:S01]  /*afe0*/  LDC R82, c[0x0][0xbe8] ;  /* 0x0002fa00ff527b82 */ /* 0x000ea20000000800 */
[----:B------:R-:W-:Y:S01]  /*aff0*/  ULDC UR14, c[0x0][0xac8] ;  /* 0x0002b200000e7ab9 */ /* 0x000fe20000000800 */
[----:B------:R-:W-:Y:S01]  /*b000*/  ULDC.64 UR12, c[0x0][0xaa0] ;  /* 0x0002a800000c7ab9 */ /* 0x000fe20000000a00 */
[----:B-1----:R-:W-:-:S05]  /*b010*/  VIADD R0, R0, 0xffffff80 ;  /* 0xffffff8000007836 */ /* 0x002fca0000000000 */
[----:B------:R-:W-:-:S04]  /*b020*/  SHF.R.S32.HI R3, RZ, 0x1f, R0 ;  /* 0x0000001fff037819 */ /* 0x000fc80000011400 */
[----:B------:R-:W-:-:S04]  /*b030*/  LEA.HI R20, R3, R0, RZ, 0x3 ;  /* 0x0000000003147211 */ /* 0x000fc800078f18ff */
[----:B------:R-:W-:-:S05]  /*b040*/  SHF.R.S32.HI R3, RZ, 0x3, R20 ;  /* 0x00000003ff037819 */ /* 0x000fca0000011414 */
[----:B0-----:R-:W-:-:S04]  /*b050*/  IMAD R5, R3, 0x40, R2 ;  /* 0x0000004003057824 */ /* 0x001fc800078e0202 */
[----:B------:R-:W-:-:S03]  /*b060*/  IMAD.WIDE R14, R5, 0x2, R14 ;  /* 0x00000002050e7825 */ /* 0x000fc600078e020e */
[C---:B------:R-:W-:Y:S02]  /*b070*/  IADD3 R41, P2, R14.reuse, 0x7000, RZ ;  /* 0x000070000e297810 */ /* 0x040fe40007f5e0ff */
[C---:B------:R-:W-:Y:S02]  /*b080*/  IADD3 R33, P0, R14.reuse, 0x5000, RZ ;  /* 0x000050000e217810 */ /* 0x040fe40007f1e0ff */
[----:B------:R-:W-:Y:S02]  /*b090*/  LOP3.LUT R40, R41, 0x380, RZ, 0xc0, !PT ;  /* 0x0000038029287812 */ /* 0x000fe400078ec0ff */
[----:B------:R-:W-:Y:S02]  /*b0a0*/  LOP3.LUT R32, R33, 0x380, RZ, 0xc0, !PT ;  /* 0x0000038021207812 */ /* 0x000fe400078ec0ff */
[----:B------:R-:W-:Y:S02]  /*b0b0*/  IADD3 R37, P1, R14, 0x6000, RZ ;  /* 0x000060000e257810 */ /* 0x000fe40007f3e0ff */
[----:B------:R-:W-:-:S02]  /*b0c0*/  SHF.R.U64 R40, R40, 0x3, RZ ;  /* 0x0000000328287819 */ /* 0x000fc400000012ff */
[----:B------:R-:W-:Y:S02]  /*b0d0*/  SHF.R.U64 R32, R32, 0x3, RZ ;  /* 0x0000000320207819 */ /* 0x000fe400000012ff */
[----:B------:R-:W-:Y:S02]  /*b0e0*/  LOP3.LUT R36, R37, 0x380, RZ, 0xc0, !PT ;  /* 0x0000038025247812 */ /* 0x000fe400078ec0ff */
[----:B------:R-:W-:Y:S01]  /*b0f0*/  LOP3.LUT R40, R40, R41, RZ, 0x3c, !PT ;  /* 0x0000002928287212 */ /* 0x000fe200078e3cff */
[--C-:B------:R-:W-:Y:S01]  /*b100*/  IMAD.X R41, RZ, RZ, R15.reuse, P2 ;  /* 0x000000ffff297224 */ /* 0x100fe200010e060f */
[----:B------:R-:W-:Y:S01]  /*b110*/  LOP3.LUT R32, R32, R33, RZ, 0x3c, !PT ;  /* 0x0000002120207212 */ /* 0x000fe200078e3cff */
[--C-:B------:R-:W-:Y:S01]  /*b120*/  IMAD.X R33, RZ, RZ, R15.reuse, P0 ;  /* 0x000000ffff217224 */ /* 0x100fe200000e060f */
[----:B------:R-:W-:Y:S02]  /*b130*/  IADD3 R69, P2, R14, 0xe000, RZ ;  /* 0x0000e0000e457810 */ /* 0x000fe40007f5e0ff */
[----:B------:R-:W-:Y:S01]  /*b140*/  SHF.R.U64 R36, R36, 0x3, RZ ;  /* 0x0000000324247819 */ /* 0x000fe200000012ff */
[----:B------:R-:W-:Y:S01]  /*b150*/  UIMAD UR18, UR18, UR12, URZ ;  /* 0x0000000c121272a4 */ /* 0x000fe2000f8e023f */
[----:B------:R-:W-:Y:S01]  /*b160*/  IADD3 R61, P0, R14, 0xc000, RZ ;  /* 0x0000c0000e3d7810 */ /* 0x000fe20007f1e0ff */
[----:B------:R-:W-:Y:S01]  /*b170*/  UIMAD.WIDE.U32 UR10, UR4, UR12, URZ ;  /* 0x0000000c040a72a5 */ /* 0x000fe2000f8e003f */
[----:B------:R-:W-:Y:S01]  /*b180*/  LOP3.LUT R68, R69, 0x380, RZ, 0xc0, !PT ;  /* 0x0000038045447812 */ /* 0x000fe200078ec0ff */
[----:B------:R-:W-:Y:S01]  /*b190*/  VIADD R89, R2, 0xc0 ;  /* 0x000000c002597836 */ /* 0x000fe20000000000 */
[----:B------:R-:W-:Y:S01]  /*b1a0*/  LOP3.LUT R36, R36, R37, RZ, 0x3c, !PT ;  /* 0x0000002524247212 */ /* 0x000fe200078e3cff */
[----:B------:R-:W-:Y:S01]  /*b1b0*/  IMAD.X R37, RZ, RZ, R15, P1 ;  /* 0x000000ffff257224 */ /* 0x000fe200008e060f */
[----:B------:R-:W-:Y:S01]  /*b1c0*/  LOP3.LUT R60, R61, 0x380, RZ, 0xc0, !PT ;  /* 0x000003803d3c7812 */ /* 0x000fe200078ec0ff */
[----:B------:R-:W-:Y:S01]  /*b1d0*/  VIADD R87, R2, 0x100 ;  /* 0x0000010002577836 */ /* 0x000fe20000000000 */
[----:B------:R-:W-:Y:S01]  /*b1e0*/  IADD3 R65, P1, R14, 0xd000, RZ ;  /* 0x0000d0000e417810 */ /* 0x000fe20007f3e0ff */
[----:B------:R-:W-:Y:S01]  /*b1f0*/  VIADD R91, R2, 0x140 ;  /* 0x00000140025b7836 */ /* 0x000fe20000000000 */
[----:B------:R-:W-:-:S02]  /*b200*/  SHF.R.U64 R68, R68, 0x3, RZ ;  /* 0x0000000344447819 */ /* 0x000fc400000012ff */
[----:B------:R-:W-:Y:S02]  /*b210*/  IADD3 R9, P3, R14, 0x1000, RZ ;  /* 0x000010000e097810 */ /* 0x000fe40007f7e0ff */
[----:B------:R-:W-:Y:S02]  /*b220*/  LOP3.LUT R77, R20, 0xfffffff8, RZ, 0xc0, !PT ;  /* 0xfffffff8144d7812 */ /* 0x000fe400078ec0ff */
[C---:B------:R-:W-:Y:S02]  /*b230*/  IADD3 R13, P4, R14.reuse, 0x2000, RZ ;  /* 0x000020000e0d7810 */ /* 0x040fe40007f9e0ff */
[C---:B------:R-:W-:Y:S02]  /*b240*/  IADD3 R25, P5, R14.reuse, 0x3000, RZ ;  /* 0x000030000e197810 */ /* 0x040fe40007fbe0ff */
[----:B------:R-:W-:Y:S01]  /*b250*/  IADD3 R29, P6, R14, 0x4000, RZ ;  /* 0x000040000e1d7810 */ /* 0x000fe20007fde0ff */
[----:B------:R-:W-:Y:S01]  /*b260*/  UIMAD UR18, UR4, UR13, UR18 ;  /* 0x0000000d041272a4 */ /* 0x000fe2000f8e0212 */
[----:B------:R-:W-:Y:S01]  /*b270*/  SHF.R.U64 R60, R60, 0x3, RZ ;  /* 0x000000033c3c7819 */ /* 0x000fe200000012ff */
[----:B------:R-:W-:Y:S01]  /*b280*/  VIADD R97, R2, 0x180 ;  /* 0x0000018002617836 */ /* 0x000fe20000000000 */
[----:B------:R-:W-:Y:S01]  /*b290*/  LOP3.LUT R64, R65, 0x380, RZ, 0xc0, !PT ;  /* 0x0000038041407812 */ /* 0x000fe200078ec0ff */
[----:B------:R-:W-:Y:S01]  /*b2a0*/  ULDC.64 UR12, c[0x0][0xae8] ;  /* 0x0002ba00000c7ab9 */ /* 0x000fe20000000a00 */
[----:B------:R-:W-:Y:S01]  /*b2b0*/  LOP3.LUT R68, R68, R69, RZ, 0x3c, !PT ;  /* 0x0000004544447212 */ /* 0x000fe200078e3cff */
[--C-:B------:R-:W-:Y:S01]  /*b2c0*/  IMAD.X R69, RZ, RZ, R15.reuse, P2 ;  /* 0x000000ffff457224 */ /* 0x100fe200010e060f */
[----:B------:R-:W-:Y:S01]  /*b2d0*/  LOP3.LUT R60, R60, R61, RZ, 0x3c, !PT ;  /* 0x0000003d3c3c7212 */ /* 0x000fe200078e3cff */
[----:B------:R-:W-:Y:S01]  /*b2e0*/  IMAD.X R61, RZ, RZ, R15, P0 ;  /* 0x000000ffff3d7224 */ /* 0x000fe200000e060f */
[----:B--2---:R-:W-:Y:S01]  /*b2f0*/  ISETP.NE.AND P2, PT, R82, 0x1, PT ;  /* 0x000000015200780c */ /* 0x004fe20003f45270 */
[----:B------:R-:W5:Y:S01]  /*b300*/  LD.E.128 R32, desc[UR50][R32.64] ;  /* 0x0000003220207980 */ /* 0x000f62000c101d00 */
[----:B------:R-:W-:-:S02]  /*b310*/  SHF.R.U64 R64, R64, 0x3, RZ ;  /* 0x0000000340407819 */ /* 0x000fc400000012ff */
[----:B------:R-:W-:Y:S01]  /*b320*/  ISETP.GE.AND P0, PT, R192, UR14, PT ;  /* 0x0000000ec0007c0c */ /* 0x000fe2000bf06270 */
[----:B------:R-:W5:Y:S01]  /*b330*/  LD.E.128 R36, desc[UR50][R36.64] ;  /* 0x0000003224247980 */ /* 0x000f62000c101d00 */
[----:B------:R-:W-:Y:S01]  /*b340*/  LOP3.LUT R64, R64, R65, RZ, 0x3c, !PT ;  /* 0x0000004140407212 */ /* 0x000fe200078e3cff */
[----:B------:R-:W-:Y:S01]  /*b350*/  IMAD.X R65, RZ, RZ, R15, P1 ;  /* 0x000000ffff417224 */ /* 0x000fe200008e060f */
[----:B------:R-:W-:Y:S01]  /*b360*/  SEL R76, RZ, 0xffffffff, P0 ;  /* 0xffffffffff4c7807 */ /* 0x000fe20000000000 */
[----:B------:R-:W5:Y:S01]  /*b370*/  LD.E.128 R40, desc[UR50][R40.64] ;  /* 0x0000003228287980 */ /* 0x000f62000c101d00 */
[----:B------:R-:W-:Y:S02]  /*b380*/  ISETP.GE.AND P1, PT, R2, UR14, PT ;  /* 0x0000000e02007c0c */ /* 0x000fe4000bf26270 */
[----:B------:R-:W-:Y:S01]  /*b390*/  LOP3.LUT R8, R9, 0x380, RZ, 0xc0, !PT ;  /* 0x0000038009087812 */ /* 0x000fe200078ec0ff */
[----:B------:R-:W-:Y:S01]  /*b3a0*/  IMAD.SHL.U32 R76, R76, 0x2, RZ ;  /* 0x000000024c4c7824 */ /* 0x000fe200078e00ff */
[----:B------:R-:W-:Y:S01]  /*b3b0*/  SEL R21, RZ, 0x1, P1 ;  /* 0x00000001ff157807 */ /* 0x000fe20000800000 */
[----:B------:R-:W0:Y:S01]  /*b3c0*/  @P2 LDC R79, c[0x0][0xbec] ;  /* 0x0002fb00ff4f2b82 */ /* 0x000e220000000800 */
[----:B------:R-:W-:-:S02]  /*b3d0*/  ISETP.GE.AND P0, PT, R187, UR14, PT ;  /* 0x0000000ebb007c0c */ /* 0x000fc4000bf06270 */
[----:B------:R-:W-:Y:S02]  /*b3e0*/  LOP3.LUT R12, R13, 0x380, RZ, 0xc0, !PT ;  /* 0x000003800d0c7812 */ /* 0x000fe400078ec0ff */
[----:B------:R-:W-:Y:S02]  /*b3f0*/  LOP3.LUT R24, R25, 0x380, RZ, 0xc0, !PT ;  /* 0x0000038019187812 */ /* 0x000fe400078ec0ff */
[----:B------:R-:W-:Y:S01]  /*b400*/  LOP3.LUT R28, R29, 0x380, RZ, 0xc0, !PT ;  /* 0x000003801d1c7812 */ /* 0x000fe200078ec0ff */
[----:B------:R-:W1:Y:S01]  /*b410*/  @P2 LDC R81, c[0x0][0xbf0] ;  /* 0x0002fc00ff512b82 */ /* 0x000e620000000800 */
[----:B------:R-:W-:Y:S01]  /*b420*/  SHF.R.U64 R8, R8, 0x3, RZ ;  /* 0x0000000308087819 */ /* 0x000fe200000012ff */
[----:B------:R-:W-:Y:S01]  /*b430*/  UIADD3 UR11, UR11, UR18, URZ ;  /* 0x000000120b0b7290 */ /* 0x000fe2000fffe03f */
[----:B------:R-:W-:Y:S01]  /*b440*/  LOP3.LUT R21, R76, 0x2, R21, 0xe2, !PT ;  /* 0x000000024c157812 */ /* 0x000fe200078ee215 */
[----:B------:R-:W-:Y:S01]  /*b450*/  IMAD.IADD R76, R0, 0x1, -R77 ;  /* 0x00000001004c7824 */ /* 0x000fe200078e0a4d */
[----:B------:R-:W-:Y:S01]  /*b460*/  SEL R0, RZ, 0xffffffff, P0 ;  /* 0xffffffffff007807 */ /* 0x000fe20000000000 */
[----:B------:R-:W-:Y:S01]  /*b470*/  USHF.R.S32.HI UR4, URZ, 0x1f, UR9 ;  /* 0x0000001f3f047899 */ /* 0x000fe20008011409 */
[----:B------:R-:W-:Y:S01]  /*b480*/  LOP3.LUT R8, R8, R9, RZ, 0x3c, !PT ;  /* 0x0000000908087212 */ /* 0x000fe200078e3cff */
[----:B------:R-:W-:Y:S01]  /*b490*/  IMAD.X R9, RZ, RZ, R15, P3 ;  /* 0x000000ffff097224 */ /* 0x000fe200018e060f */
[----:B------:R-:W-:Y:S01]  /*b4a0*/  IADD3 R45, P3, R14, 0x8000, RZ ;  /* 0x000080000e2d7810 */ /* 0x000fe20007f7e0ff */
[----:B------:R-:W-:Y:S01]  /*b4b0*/  IMAD.SHL.U32 R0, R0, 0x4, RZ ;  /* 0x0000000400007824 */ /* 0x000fe200078e00ff */
[----:B------:R-:W-:Y:S01]  /*b4c0*/  SHF.R.U64 R12, R12, 0x3, RZ ;  /* 0x000000030c0c7819 */ /* 0x000fe200000012ff */
[----:B------:R-:W5:Y:S01]  /*b4d0*/  LD.E.128 R60, desc[UR50][R60.64] ;  /* 0x000000323c3c7980 */ /* 0x000f62000c101d00 */
[----:B------:R-:W-:-:S02]  /*b4e0*/  LOP3.LUT R44, R45, 0x380, RZ, 0xc0, !PT ;  /* 0x000003802d2c7812 */ /* 0x000fc400078ec0ff */
[----:B------:R-:W-:Y:S01]  /*b4f0*/  LOP3.LUT R21, R0, 0x4, R21, 0xe2, !PT ;  /* 0x0000000400157812 */ /* 0x000fe200078ee215 */
[----:B------:R-:W-:Y:S01]  /*b500*/  IMAD R0, R76, 0x20, R3 ;  /* 0x000000204c007824 */ /* 0x000fe200078e0203 */
[----:B------:R-:W-:Y:S01]  /*b510*/  SHF.R.U64 R24, R24, 0x3, RZ ;  /* 0x0000000318187819 */ /* 0x000fe200000012ff */
[----:B------:R-:W5:Y:S01]  /*b520*/  LD.E.128 R64, desc[UR50][R64.64] ;  /* 0x0000003240407980 */ /* 0x000f62000c101d00 */
[----:B------:R-:W-:Y:S02]  /*b530*/  SHF.R.U64 R28, R28, 0x3, RZ ;  /* 0x000000031c1c7819 */ /* 0x000fe400000012ff */
[----:B------:R-:W-:Y:S01]  /*b540*/  SHF.R.U64 R44, R44, 0x3, RZ ;  /* 0x000000032c2c7819 */ /* 0x000fe200000012ff */
[----:B------:R-:W-:Y:S01]  /*b550*/  UIMAD.WIDE.U32 UR10, UR44, UR12, UR10 ;  /* 0x0000000c2c0a72a5 */ /* 0x000fe2000f8e000a */
[----:B------:R-:W-:Y:S01]  /*b560*/  ISETP.GE.AND P1, PT, R89, UR14, PT ;  /* 0x0000000e59007c0c */ /* 0x000fe2000bf26270 */
[----:B------:R-:W-:Y:S01]  /*b570*/  VIADD R80, R0, UR45 ;  /* 0x0000002d00507c36 */ /* 0x000fe20008000000 */
        /* <DEDUP_REMOVED lines=9> */
[----:B------:R-:W-:Y:S01]  /*b610*/  UIMAD UR11, UR44, UR13, UR11 ;  /* 0x0000000d2c0b72a4 */ /* 0x000fe2000f8e020b */
[----:B------:R-:W-:Y:S01]  /*b620*/  IADD3 R53, P5, R14, 0xa000, RZ ;  /* 0x0000a0000e357810 */ /* 0x000fe20007fbe0ff */
[----:B0-----:R-:W-:Y:S01]  /*b630*/  @P2 IMAD.HI.U32 R0, R80, R79, RZ ;  /* 0x0000004f50002227 */ /* 0x001fe200078e00ff */
[C---:B------:R-:W-:Y:S01]  /*b640*/  IADD3 R57, P6, R14.reuse, 0xb000, RZ ;  /* 0x0000b0000e397810 */ /* 0x040fe20007fde0ff */
[----:B------:R-:W-:Y:S01]  /*b650*/  ULDC.64 UR12, c[0x0][0xaf0] ;  /* 0x0002bc00000c7ab9 */ /* 0x000fe20000000a00 */
[----:B------:R-:W-:Y:S01]  /*b660*/  IADD3 R7, P3, R14, 0xf000, RZ ;  /* 0x0000f0000e077810 */ /* 0x000fe20007f7e0ff */
[----:B------:R-:W5:Y:S01]  /*b670*/  LD.E.128 R8, desc[UR50][R8.64] ;  /* 0x0000003208087980 */ /* 0x000f62000c101d00 */
[----:B------:R-:W-:Y:S01]  /*b680*/  SEL R20, RZ, 0xffffffff, P1 ;  /* 0xffffffffff147807 */ /* 0x000fe20000800000 */
[----:B------:R-:W-:Y:S01]  /*b690*/  UIMAD UR4, UR4, UR12, URZ ;  /* 0x0000000c040472a4 */ /* 0x000fe2000f8e023f */
[----:B------:R-:W-:-:S02]  /*b6a0*/  ISETP.GE.AND P0, PT, R87, UR14, PT ;  /* 0x0000000e57007c0c */ /* 0x000fc4000bf06270 */
[----:B------:R-:W-:Y:S01]  /*b6b0*/  LOP3.LUT R5, R14, 0x380, RZ, 0xc0, !PT ;  /* 0x000003800e057812 */ /* 0x000fe200078ec0ff */
[----:B------:R-:W-:Y:S01]  /*b6c0*/  IMAD.MOV.U32 R77, RZ, RZ, R80 ;  /* 0x000000ffff4d7224 */ /* 0x000fe200078e0050 */
[----:B------:R-:W-:Y:S01]  /*b6d0*/  LOP3.LUT R48, R49, 0x380, RZ, 0xc0, !PT ;  /* 0x0000038031307812 */ /* 0x000fe200078ec0ff */
[----:B------:R-:W5:Y:S01]  /*b6e0*/  LD.E.128 R24, desc[UR50][R24.64] ;  /* 0x0000003218187980 */ /* 0x000f62000c101d00 */
[----:B------:R-:W-:Y:S02]  /*b6f0*/  LOP3.LUT R52, R53, 0x380, RZ, 0xc0, !PT ;  /* 0x0000038035347812 */ /* 0x000fe400078ec0ff */
[----:B------:R-:W-:Y:S01]  /*b700*/  LOP3.LUT R56, R57, 0x380, RZ, 0xc0, !PT ;  /* 0x0000038039387812 */ /* 0x000fe200078ec0ff */
[----:B------:R-:W-:Y:S01]  /*b710*/  IMAD.SHL.U32 R76, R20, 0x8, RZ ;  /* 0x00000008144c7824 */ /* 0x000fe200078e00ff */
[----:B------:R-:W-:Y:S01]  /*b720*/  LOP3.LUT R6, R7, 0x380, RZ, 0xc0, !PT ;  /* 0x0000038007067812 */ /* 0x000fe200078ec0ff */
[----:B------:R-:W-:Y:S01]  /*b730*/  UIMAD.WIDE.U32 UR10, UR9, UR12, UR10 ;  /* 0x0000000c090a72a5 */ /* 0x000fe2000f8e000a */
[----:B------:R-:W-:Y:S01]  /*b740*/  SEL R20, RZ, 0xffffffff, P0 ;  /* 0xffffffffff147807 */ /* 0x000fe20000000000 */
[----:B------:R-:W-:Y:S01]  /*b750*/  UIMAD UR4, UR9, UR13, UR4 ;  /* 0x0000000d090472a4 */ /* 0x000fe2000f8e0204 */
[----:B-1----:R-:W-:Y:S01]  /*b760*/  @P2 SHF.R.U32.HI R77, RZ, R81, R0 ;  /* 0x00000051ff4d2219 */ /* 0x002fe20000011600 */
[----:B------:R-:W-:Y:S01]  /*b770*/  IMAD.X R73, RZ, RZ, R15, P3 ;  /* 0x000000ffff497224 */ /* 0x000fe200018e060f */
[----:B------:R-:W-:Y:S01]  /*b780*/  SHF.R.U64 R48, R48, 0x3, RZ ;  /* 0x0000000330307819 */ /* 0x000fe200000012ff */
        /* <DEDUP_REMOVED lines=8> */
[----:B------:R-:W-:Y:S01]  /*b810*/  IMAD.SHL.U32 R83, R20, 0x10, RZ ;  /* 0x0000001014537824 */ /* 0x000fe200078e00ff */
[--C-:B------:R-:W-:Y:S01]  /*b820*/  SHF.R.S32.HI R78, RZ, 0x1f, R77.reuse ;  /* 0x0000001fff4e7819 */ /* 0x100fe2000001144d */
[----:B------:R-:W-:Y:S01]  /*b830*/  IMAD.MOV R79, RZ, RZ, -R77 ;  /* 0x000000ffff4f7224 */ /* 0x000fe200078e0a4d */
        /* <DEDUP_REMOVED lines=10> */
[----:B------:R-:W-:Y:S01]  /*b8e0*/  LOP3.LUT R72, R6, R7, RZ, 0x3c, !PT ;  /* 0x0000000706487212 */ /* 0x000fe200078e3cff */
[----:B------:R-:W-:Y:S01]  /*b8f0*/  IMAD.U32 R21, RZ, RZ, UR11 ;  /* 0x0000000bff157e24 */ /* 0x000fe2000f8e00ff */
[----:B------:R-:W-:Y:S01]  /*b900*/  ULDC.64 UR10, c[0x0][0xae0] ;  /* 0x0002b800000a7ab9 */ /* 0x000fe20000000a00 */
[----:B------:R-:W-:Y:S01]  /*b910*/  SEL R0, RZ, 0xffffffff, P0 ;  /* 0xffffffffff007807 */ /* 0x000fe20000000000 */
[----:B------:R-:W-:Y:S01]  /*b920*/  IMAD R79, R82, R79, R80 ;  /* 0x0000004f524f7224 */ /* 0x000fe200078e0250 */
[----:B------:R-:W5:Y:S01]  /*b930*/  LD.E.128 R4, desc[UR50][R4.64] ;  /* 0x0000003204047980 */ /* 0x000f62000c101d00 */
[----:B------:R-:W-:Y:S01]  /*b940*/  IMAD R78, R78, UR10, RZ ;  /* 0x0000000a4e4e7c24 */ /* 0x000fe2000f8e02ff */
[----:B------:R-:W-:Y:S01]  /*b950*/  LOP3.LUT R76, R83, 0x10, R76, 0xe2, !PT ;  /* 0x00000010534c7812 */ /* 0x000fe200078ee24c */
[----:B------:R-:W-:Y:S01]  /*b960*/  IMAD.U32 R21, RZ, RZ, UR4 ;  /* 0x00000004ff157e24 */ /* 0x000fe2000f8e00ff */
[----:B------:R-:W5:Y:S01]  /*b970*/  LD.E.128 R12, desc[UR50][R12.64] ;  /* 0x000000320c0c7980 */ /* 0x000f62000c101d00 */
[----:B------:R-:W-:Y:S01]  /*b980*/  IMAD.SHL.U32 R83, R0, 0x20, RZ ;  /* 0x0000002000537824 */ /* 0x000fe200078e00ff */
[----:B------:R-:W-:Y:S01]  /*b990*/  ISETP.GE.AND P0, PT, R97, UR14, PT ;  /* 0x0000000e61007c0c */ /* 0x000fe2000bf06270 */
[----:B------:R-:W-:Y:S01]  /*b9a0*/  IMAD R81, R77, UR11, R78 ;  /* 0x0000000b4d517c24 */ /* 0x000fe2000f8e024e */
[----:B------:R-:W5:Y:S01]  /*b9b0*/  LD.E.128 R48, desc[UR50][R48.64] ;  /* 0x0000003230307980 */ /* 0x000f62000c101d00 */
[----:B------:R-:W-:-:S03]  /*b9c0*/  SHF.R.S32.HI R78, RZ, 0x1f, R79 ;  /* 0x0000001fff4e7819 */ /* 0x000fc6000001144f */
[----:B------:R-:W5:Y:S01]  /*b9d0*/  LD.E.128 R52, desc[UR50][R52.64] ;  /* 0x0000003234347980 */ /* 0x000f62000c101d00 */
[----:B------:R-:W-:Y:S01]  /*b9e0*/  IMAD.WIDE.U32 R20, R77, UR10, R20 ;  /* 0x0000000a4d147c25 */ /* 0x000fe2000f8e0014 */
[----:B------:R-:W-:Y:S02]  /*b9f0*/  ULDC.64 UR10, c[0x0][0xad8] ;  /* 0x0002b600000a7ab9 */ /* 0x000fe40000000a00 */
        /* <DEDUP_REMOVED lines=11> */
[----:B------:R-:W-:Y:S01]  /*bab0*/  IMAD.IADD R21, R21, 0x1, R81 ;  /* 0x0000000115157824 */ /* 0x000fe200078e0251 */
[----:B------:R-:W-:Y:S01]  /*bac0*/  SEL R77, RZ, 0x40, P0 ;  /* 0x00000040ff4d7807 */ /* 0x000fe20000000000 */
[----:B------:R-:W-:Y:S01]  /*bad0*/  IMAD R78, R78, UR10, RZ ;  /* 0x0000000a4e4e7c24 */ /* 0x000fe2000f8e02ff */
[----:B------:R-:W-:Y:S01]  /*bae0*/  ISETP.GE.AND P0, PT, R95, UR14, PT ;  /* 0x0000000e5f007c0c */ /* 0x000fe2000bf06270 */
[----:B------:R-:W-:-:S02]  /*baf0*/  IMAD R93, R82, UR8, RZ ;  /* 0x00000008525d7c24 */ /* 0x000fc4000f8e02ff */
[----:B------:R-:W-:Y:S01]  /*bb00*/  VIADD R90, R3, UR45 ;  /* 0x0000002d035a7c36 */ /* 0x000fe20008000000 */
        /* <DEDUP_REMOVED lines=12> */
[----:B0-----:R0:W1:Y:S02]  /*bbd0*/  SHFL.IDX PT, R20, R86, RZ, 0x181f ;  /* 0x00181fff56147589 */ /* 0x00106400000e0000 */
[----:B------:R-:W-:Y:S02]  /*bbe0*/  SYNCS.ARRIVE.TRANS64.RED.A1T0 RZ, [UR4], RZ ;  /* 0x000000ffffff79a7 */ /* 0x000fe40008100404 */
        /* <DEDUP_REMOVED lines=11> */
[-C--:B-1----:R-:W-:Y:S01]  /*bca0*/  @!P1 LEA R76, P2, R192, R20.reuse, 0x1 ;  /* 0x00000014c04c9211 */ /* 0x082fe200078408ff */
[----:B--2---:R-:W-:Y:S02]  /*bcb0*/  @!P0 IMAD.WIDE R78, R2, 0x2, R20 ;  /* 0x00000002024e8825 */ /* 0x004fe400078e0214 */
[----:B------:R-:W-:Y:S02]  /*bcc0*/  @!P4 LEA R80, P5, R187, R20, 0x1 ;  /* 0x00000014bb50c211 */ /* 0x000fe400078a08ff */
[----:B------:R-:W-:Y:S01]  /*bcd0*/  @!P1 LEA.HI.X R77, R192, R21, R152, 0x1, P2 ;  /* 0x00000015c04d9211 */ /* 0x000fe200010f0c98 */
[----:B-----5:R1:W-:Y:S01]  /*bce0*/  @!P0 ST.E.128 desc[UR50][R78.64], R4 ;  /* 0x000000044e008985 */ /* 0x0203e2000c101d32 */
[----:B------:R-:W-:Y:S02]  /*bcf0*/  ISETP.GE.AND P2, PT, R87, UR14, PT ;  /* 0x0000000e57007c0c */ /* 0x000fe4000bf46270 */
[----:B------:R-:W-:Y:S01]  /*bd00*/  LOP3.LUT P0, RZ, R0, 0x40, RZ, 0xc0, !PT ;  /* 0x0000004000ff7812 */ /* 0x000fe2000780c0ff */
[----:B------:R2:W-:Y:S01]  /*bd10*/  @!P1 ST.E.128 desc[UR50][R76.64], R12 ;  /* 0x0000000c4c009985 */ /* 0x0005e2000c101d32 */
[----:B------:R-:W-:-:S02]  /*bd20*/  ISETP.GE.AND P1, PT, R91, UR14, PT ;  /* 0x0000000e5b007c0c */ /* 0x000fc4000bf26270 */
[-C--:B------:R-:W-:Y:S02]  /*bd30*/  @!P3 LEA R82, P6, R89, R20.reuse, 0x1 ;  /* 0x000000145952b211 */ /* 0x080fe400078c08ff */
[-C--:B------:R-:W-:Y:S02]  /*bd40*/  @!P4 LEA.HI.X R81, R187, R21.reuse, R81, 0x1, P5 ;  /* 0x00000015bb51c211 */ /* 0x080fe400028f0c51 */
[-C--:B------:R-:W-:Y:S02]  /*bd50*/  @!P3 LEA.HI.X R83, R89, R21.reuse, R83, 0x1, P6 ;  /* 0x000000155953b211 */ /* 0x080fe400030f0c53 */
[----:B------:R-:W-:Y:S01]  /*bd60*/  LOP3.LUT P6, RZ, R3, 0x80, RZ, 0xc0, !PT ;  /* 0x0000008003ff7812 */ /* 0x000fe200078cc0ff */
[----:B------:R3:W-:Y:S01]  /*bd70*/  @!P4 ST.E.128 desc[UR50][R80.64], R28 ;  /* 0x0000001c5000c985 */ /* 0x0007e2000c101d32 */
[C---:B------:R-:W-:Y:S02]  /*bd80*/  @!P2 LEA R84, P5, R87.reuse, R20, 0x1 ;  /* 0x000000145754a211 */ /* 0x040fe400078a08ff */
[----:B-1----:R-:W-:Y:S01]  /*bd90*/  SHF.R.S32.HI R5, RZ, 0x1f, R91 ;  /* 0x0000001fff057819 */ /* 0x002fe2000001145b */
        /* <DEDUP_REMOVED lines=14> */
.L_x_7678:
[----:B------:R-:W-:Y:S05]  /*be80*/  BSYNC B1 ;  /* 0x0000000000017941 */ /* 0x000fea0003800000 */
.L_x_7677:
        /* <DEDUP_REMOVED lines=9> */
[----:B------:R-:W-:Y:S02]  /*bf20*/  ISETP.GE.AND P1, PT, R87, UR14, PT ;  /* 0x0000000e57007c0c */ /* 0x000fe4000bf26270 */
[----:B------:R-:W-:-:S02]  /*bf30*/  SHF.R.S32.HI R15, RZ, 0x1f, R187 ;  /* 0x0000001fff0f7819 */ /* 0x000fc400000114bb */
[----:B--2---:R-:W-:Y:S01]  /*bf40*/  SHF.R.S32.HI R21, RZ, 0x1f, R89 ;  /* 0x0000001fff157819 */ /* 0x004fe20000011459 */
[----:B0---4-:R-:W-:Y:S02]  /*bf50*/  @!P0 IMAD.WIDE R6, R2, 0x2, R4 ;  /* 0x0000000202068825 */ /* 0x011fe400078e0204 */
[CC--:B------:R-:W-:Y:S02]  /*bf60*/  @!P4 LEA R12, P5, R192.reuse, R4.reuse, 0x1 ;  /* 0x00000004c00cc211 */ /* 0x0c0fe400078a08ff */
[-C--:B------:R-:W-:Y:S01]  /*bf70*/  @!P3 LEA R14, P6, R187, R4.reuse, 0x1 ;  /* 0x00000004bb0eb211 */ /* 0x080fe200078c08ff */
[----:B------:R0:W-:Y:S01]  /*bf80*/  @!P0 ST.E.128 desc[UR50][R6.64], R8 ;  /* 0x0000000806008985 */ /* 0x0001e2000c101d32 */
[----:B------:R-:W-:Y:S02]  /*bf90*/  ISETP.GE.AND P0, PT, R91, UR14, PT ;  /* 0x0000000e5b007c0c */ /* 0x000fe4000bf06270 */
[----:B------:R-:W-:Y:S02]  /*bfa0*/  @!P4 LEA.HI.X R13, R192, R5, R152, 0x1, P5 ;  /* 0x00000005c00dc211 */ /* 0x000fe400028f0c98 */
[----:B-1----:R-:W-:-:S02]  /*bfb0*/  @!P2 LEA R20, P5, R89, R4, 0x1 ;  /* 0x000000045914a211 */ /* 0x002fc400078a08ff */
        /* <DEDUP_REMOVED lines=25> */
.L_x_7676:
        /* <DEDUP_REMOVED lines=44> */
[----:B------:R-:W-:Y:S01]  /*c410*/  UIADD3 UR4, UR40, 0x28c20, URZ ;  /* 0x00028c2028047890 */ /* 0x000fe2000fffe03f */
[----:B------:R-:W-:Y:S01]  /*c420*/  IMAD R7, R7, UR14, R4 ;  /* 0x0000000e07077c24 */ /* 0x000fe2000f8e0204 */
[----:B------:R-:W-:Y:S01]  /*c430*/  SHF.R.S32.HI R162, RZ, 0x1f, R209 ;  /* 0x0000001fffa27819 */ /* 0x000fe200000114d1 */
[----:B------:R-:W-:Y:S01]  /*c440*/  IMAD R0, R0, UR12, RZ ;  /* 0x0000000c00007c24 */ /* 0x000fe2000f8e02ff */
[----:B------:R-:W-:Y:S01]  /*c450*/  UPRMT UR4, URZ, 0x654, UR4 ;  /* 0x000006543f047896 */ /* 0x000fe20008000004 */
[----:B------:R-:W-:Y:S01]  /*c460*/  IMAD.U32 R4, RZ, RZ, UR10 ;  /* 0x0000000aff047e24 */ /* 0x000fe2000f8e00ff */
[----:B------:R-:W-:Y:S01]  /*c470*/  ULDC.64 UR10, c[0x0][0xb28] ;  /* 0x0002ca00000a7ab9 */ /* 0x000fe20000000a00 */
[C---:B------:R-:W-:Y:S01]  /*c480*/  IMAD R9, R3.reuse, UR13, R0 ;  /* 0x0000000d03097c24 */ /* 0x040fe2000f8e0200 */
[----:B------:R-:W-:Y:S01]  /*c490*/  SHF.R.S32.HI R0, RZ, 0x1f, R7 ;  /* 0x0000001fff007819 */ /* 0x000fe20000011407 */
[----:B------:R-:W-:Y:S01]  /*c4a0*/  IMAD.WIDE.U32 R4, R3, UR12, R4 ;  /* 0x0000000c03047c25 */ /* 0x000fe2000f8e0004 */
[----:B------:R-:W-:-:S02]  /*c4b0*/  SHF.R.S32.HI R163, RZ, 0x1f, R210 ;  /* 0x0000001fffa37819 */ /* 0x000fc400000114d2 */
        /* <DEDUP_REMOVED lines=39> */
[----:B0-----:R-:W-:-:S04]  /*c730*/  @!P1 LEA R4, P2, R223, R12, 0x2 ;  /* 0x0000000cdf049211 */ /* 0x001fc800078410ff */
[----:B------:R-:W-:Y:S02]  /*c740*/  @!P1 LEA.HI.X R5, R223, R11, R174, 0x2, P2 ;  /* 0x0000000bdf059211 */ /* 0x000fe400010f14ae */
[----:B------:R-:W-:-:S03]  /*c750*/  ISETP.GE.AND P2, PT, R217, UR4, PT ;  /* 0x00000004d9007c0c */ /* 0x000fc6000bf46270 */
[----:B------:R0:W-:Y:S01]  /*c760*/  @!P1 ST.E.64 desc[UR50][R4.64], R28 ;  /* 0x0000001c04009985 */ /* 0x0001e2000c101b32 */
[----:B------:R-:W-:-:S03]  /*c770*/  ISETP.GE.AND P1, PT, R218, UR4, PT ;  /* 0x00000004da007c0c */ /* 0x000fc6000bf26270 */
[----:B------:R1:W-:Y:S01]  /*c780*/  @!P0 ST.E.64 desc[UR50][R6.64], R32 ;  /* 0x0000002006008985 */ /* 0x0003e2000c101b32 */
[----:B------:R-:W-:Y:S02]  /*c790*/  ISETP.GE.AND P0, PT, R219, UR4, PT ;  /* 0x00000004db007c0c */ /* 0x000fe4000bf06270 */
[CC--:B0-----:R-:W-:Y:S02]  /*c7a0*/  @!P3 LEA R4, P5, R221.reuse, R12.reuse, 0x2 ;  /* 0x0000000cdd04b211 */ /* 0x0c1fe400078a10ff */
[CC--:B-1----:R-:W-:Y:S02]  /*c7b0*/  @!P4 LEA R6, P6, R220.reuse, R12.reuse, 0x2 ;  /* 0x0000000cdc06c211 */ /* 0x0c2fe400078c10ff */
[-C--:B------:R-:W-:Y:S02]  /*c7c0*/  @!P3 LEA.HI.X R5, R221, R11.reuse, R14, 0x2, P5 ;  /* 0x0000000bdd05b211 */ /* 0x080fe400028f140e */
[----:B------:R-:W-:Y:S02]  /*c7d0*/  @!P4 LEA.HI.X R7, R220, R11, R173, 0x2, P6 ;  /* 0x0000000bdc07c211 */ /* 0x000fe400030f14ad */
[----:B------:R-:W-:Y:S01]  /*c7e0*/  @!P2 LEA R8, P6, R217, R12, 0x2 ;  /* 0x0000000cd908a211 */ /* 0x000fe200078c10ff */
[----:B------:R0:W-:Y:S01]  /*c7f0*/  @!P3 ST.E.64 desc[UR50][R4.64], R36 ;  /* 0x000000240400b985 */ /* 0x0001e2000c101b32 */
[----:B------:R-:W-:-:S02]  /*c800*/  ISETP.GE.AND P3, PT, R216, UR4, PT ;  /* 0x00000004d8007c0c */ /* 0x000fc4000bf66270 */
[-C--:B------:R-:W-:Y:S01]  /*c810*/  @!P2 LEA.HI.X R9, R217, R11.reuse, R170, 0x2, P6 ;  /* 0x0000000bd909a211 */ /* 0x080fe200030f14aa */
[----:B------:R1:W-:Y:S01]  /*c820*/  @!P4 ST.E.64 desc[UR50][R6.64], R40 ;  /* 0x000000280600c985 */ /* 0x0003e2000c101b32 */
[CC--:B0-----:R-:W-:Y:S02]  /*c830*/  @!P0 LEA R4, P4, R219.reuse, R12.reuse, 0x2 ;  /* 0x0000000cdb048211 */ /* 0x0c1fe400078810ff */
[C---:B-1----:R-:W-:Y:S02]  /*c840*/  @!P1 LEA R6, P5, R218.reuse, R12, 0x2 ;  /* 0x0000000cda069211 */ /* 0x042fe400078a10ff */
        /* <DEDUP_REMOVED lines=9> */
[CC--:B0-----:R-:W-:Y:S02]  /*c8e0*/  @!P3 LEA R4, P6, R216.reuse, R12.reuse, 0x2 ;  /* 0x0000000cd804b211 */ /* 0x0c1fe400078c10ff */
[CC--:B-1----:R-:W-:Y:S02]  /*c8f0*/  @!P4 LEA R6, P2, R215.reuse, R12.reuse, 0x2 ;  /* 0x0000000cd706c211 */ /* 0x0c2fe400078410ff */
[-C--:B------:R-:W-:Y:S02]  /*c900*/  @!P3 LEA.HI.X R5, R216, R11.reuse, R169, 0x2, P6 ;  /* 0x0000000bd805b211 */ /* 0x080fe400030f14a9 */
[----:B--2---:R-:W-:Y:S02]  /*c910*/  @!P5 LEA R8, P6, R214, R12, 0x2 ;  /* 0x0000000cd608d211 */ /* 0x004fe400078c10ff */
        /* <DEDUP_REMOVED lines=87> */
.L_x_7681:
[----:B------:R-:W-:Y:S05]  /*ce90*/  BSYNC B1 ;  /* 0x0000000000017941 */ /* 0x000fea0003800000 */
.L_x_7680:
        /* <DEDUP_REMOVED lines=10> */
[CC--:B0-----:R-:W-:Y:S02]  /*cf40*/  @!P4 LEA R10, P3, R18.reuse, R3.reuse, 0x2 ;  /* 0x00000003120ac211 */ /* 0x0c1fe400078610ff */
[-C--:B------:R-:W-:Y:S02]  /*cf50*/  @!P2 LEA R4, P6, R223, R3.reuse, 0x2 ;  /* 0x00000003df04a211 */ /* 0x080fe400078c10ff */
[----:B--2-4-:R-:W-:Y:S02]  /*cf60*/  @!P4 LEA.HI.X R11, R18, R20, R175, 0x2, P3 ;  /* 0x00000014120bc211 */ /* 0x014fe400018f14af */
        /* <DEDUP_REMOVED lines=9> */
[----:B------:R-:W-:Y:S01]  /*d000*/  @!P0 LEA.HI.X R9, R221, R20, R14, 0x2, P6 ;  /* 0x00000014dd098211 */ /* 0x000fe200030f140e */
        /* <DEDUP_REMOVED lines=14> */
[-C--:B--2---:R-:W-:Y:S02]  /*d0f0*/  @!P0 LEA R4, P6, R217, R3.reuse, 0x2 ;  /* 0x00000003d9048211 */ /* 0x084fe400078c10ff */
[----:B------:R-:W-:Y:S01]  /*d100*/  ISETP.GE.AND P4, PT, R213, UR4, PT ;  /* 0x00000004d5007c0c */ /* 0x000fe2000bf86270 */
[----:B------:R2:W-:Y:S01]  /*d110*/  @!P5 ST.E.64 desc[UR50][R14.64], R50 ;  /* 0x000000320e00d985 */ /* 0x0005e2000c101b32 */
[----:B---3--:R-:W-:-:S02]  /*d120*/  @!P1 LEA R6, P5, R216, R3, 0x2 ;  /* 0x00000003d8069211 */ /* 0x008fc400078a10ff */
        /* <DEDUP_REMOVED lines=10> */
[CC--:B----4-:R-:W-:Y:S02]  /*d1d0*/  @!P4 LEA R12, P2, R213.reuse, R3.reuse, 0x2 ;  /* 0x00000003d50cc211 */ /* 0x0d0fe400078410ff */
[----:B------:R-:W-:Y:S02]  /*d1e0*/  ISETP.GE.AND P1, PT, R210, UR4, PT ;  /* 0x00000004d2007c0c */ /* 0x000fe4000bf26270 */
[-C--:B------:R-:W-:Y:S02]  /*d1f0*/  @!P3 LEA.HI.X R11, R214, R20.reuse, R167, 0x2, P6 ;  /* 0x00000014d60bb211 */ /* 0x080fe400030f14a7 */
[----:B------:R-:W-:Y:S02]  /*d200*/  @!P4 LEA.HI.X R13, R213, R20, R166, 0x2, P2 ;  /* 0x00000014d50dc211 */ /* 0x000fe400010f14a6 */
[----:B------:R-:W-:Y:S01]  /*d210*/  ISETP.GE.AND P2, PT, R209, UR4, PT ;  /* 0x00000004d1007c0c */ /* 0x000fe2000bf46270 */
[----:B------:R-:W-:Y:S01]  /*d220*/  @!P3 ST.E.64 desc[UR50][R10.64], R66 ;  /* 0x000000420a00b985 */ /* 0x000fe2000c101b32 */
[----:B--2---:R-:W-:-:S03]  /*d230*/  @!P5 LEA R14, P6, R212, R3, 0x2 ;  /* 0x00000003d40ed211 */ /* 0x004fc600078c10ff */
[----:B------:R2:W-:Y:S01]  /*d240*/  @!P4 ST.E.64 desc[UR50][R12.64], R70 ;  /* 0x000000460c00c985 */ /* 0x0005e2000c101b32 */
[-C--:B------:R-:W-:Y:S02]  /*d250*/  @!P5 LEA.HI.X R15, R212, R20.reuse, R165, 0x2, P6 ;  /* 0x00000014d40fd211 */ /* 0x080fe400030f14a5 */
[CC--:B0-----:R-:W-:Y:S02]  /*d260*/  @!P0 LEA R4, P4, R211.reuse, R3.reuse, 0x2 ;  /* 0x00000003d3048211 */ /* 0x0c1fe400078810ff */
[-C--:B---3--:R-:W-:Y:S01]  /*d270*/  @!P1 LEA R6, P3, R210, R3.reuse, 0x2 ;  /* 0x00000003d2069211 */ /* 0x088fe200078610ff */
        /* <DEDUP_REMOVED lines=23> */
[-C--:B---3--:R-:W-:Y:S02]  /*d3f0*/  @!P2 LEA R4, P6, R205, R3.reuse, 0x2 ;  /* 0x00000003cd04a211 */ /* 0x088fe400078c10ff */
[----:B------:R-:W-:Y:S01]  /*d400*/  ISETP.GE.AND P4, PT, R201, UR4, PT ;  /* 0x00000004c9007c0c */ /* 0x000fe2000bf86270 */
[----:B------:R3:W-:Y:S01]  /*d410*/  @!P3 ST.E.64 desc[UR50][R14.64], R98 ;  /* 0x000000620e00b985 */ /* 0x0007e2000c101b32 */
[-C--:B-1----:R-:W-:Y:S02]  /*d420*/  @!P1 LEA R6, P3, R204, R3.reuse, 0x2 ;  /* 0x00000003cc069211 */ /* 0x082fe400078610ff */
[----:B------:R-:W-:Y:S02]  /*d430*/  @!P2 LEA.HI.X R5, R205, R20, R158, 0x2, P6 ;  /* 0x00000014cd05a211 */ /* 0x000fe400030f149e */
[----:B--2---:R-:W-:-:S02]  /*d440*/  @!P0 LEA R8, P6, R203, R3, 0x2 ;  /* 0x00000003cb088211 */ /* 0x004fc400078c10ff */
[-C--:B------:R-:W-:Y:S01]  /*d450*/  @!P1 LEA.HI.X R7, R204, R20.reuse, R157, 0x2, P3 ;  /* 0x00000014cc079211 */ /* 0x080fe200018f149d */
[----:B------:R1:W-:Y:S01]  /*d460*/  @!P2 ST.E.64 desc[UR50][R4.64], R102 ;  /* 0x000000660400a985 */ /* 0x0003e2000c101b32 */
[----:B------:R-:W-:Y:S02]  /*d470*/  ISETP.GE.AND P3, PT, R200, UR4, PT ;  /* 0x00000004c8007c0c */ /* 0x000fe4000bf66270 */
[----:B------:R-:W-:Y:S01]  /*d480*/  @!P0 LEA.HI.X R9, R203, R20, R156, 0x2, P6 ;  /* 0x00000014cb098211 */ /* 0x000fe200030f149c */
[----:B------:R2:W-:Y:S01]  /*d490*/  @!P1 ST.E.64 desc[UR50][R6.64], R106 ;  /* 0x0000006a06009985 */ /* 0x0005e2000c101b32 */
[-C--:B0-----:R-:W-:Y:S02]  /*d4a0*/  @!P5 LEA R10, P1, R202, R3.reuse, 0x2 ;  /* 0x00000003ca0ad211 */ /* 0x081fe400078210ff */
[----:B----4-:R-:W-:Y:S01]  /*d4b0*/  @!P4 LEA R12, P2, R201, R3, 0x2 ;  /* 0x00000003c90cc211 */ /* 0x010fe200078410ff */
[----:B------:R0:W-:Y:S01]  /*d4c0*/  @!P0 ST.E.64 desc[UR50][R8.64], R110 ;  /* 0x0000006e08008985 */ /* 0x0001e2000c101b32 */
[----:B------:R-:W-:-:S02]  /*d4d0*/  ISETP.GE.AND P0, PT, R199, UR4, PT ;  /* 0x00000004c7007c0c */ /* 0x000fc4000bf06270 */
[-C--:B------:R-:W-:Y:S02]  /*d4e0*/  @!P5 LEA.HI.X R11, R202, R20.reuse, R155, 0x2, P1 ;  /* 0x00000014ca0bd211 */ /* 0x080fe400008f149b */
        /* <DEDUP_REMOVED lines=13> */
[-C--:B--2---:R-:W-:Y:S01]  /*d5c0*/  @!P1 LEA R6, P6, R198, R3.reuse, 0x2 ;  /* 0x00000003c6069211 */ /* 0x084fe200078c10ff */
[----:B------:R2:W-:Y:S02]  /*d5d0*/  @!P0 ST.E.64 desc[UR50][R4.64], R126 ;  /* 0x0000007e04008985 */ /* 0x0005e4000c101b32 */
[----:B0-----:R-:W-:-:S02]  /*d5e0*/  @!P4 LEA R8, P0, R197, R3, 0x2 ;  /* 0x00000003c508c211 */ /* 0x001fc400078010ff */
[-C--:B------:R-:W-:Y:S02]  /*d5f0*/  @!P1 LEA.HI.X R7, R198, R20.reuse, R21, 0x2, P6 ;  /* 0x00000014c6079211 */ /* 0x080fe400030f1415 */
[-C--:B---3--:R-:W-:Y:S02]  /*d600*/  @!P3 LEA R10, P6, R196, R3.reuse, 0x2 ;  /* 0x00000003c40ab211 */ /* 0x088fe400078c10ff */
[-C--:B------:R-:W-:Y:S01]  /*d610*/  @!P4 LEA.HI.X R9, R197, R20.reuse, R229, 0x2, P0 ;  /* 0x00000014c509c211 */ /* 0x080fe200000f14e5 */
[----:B------:R2:W-:Y:S01]  /*d620*/  @!P1 ST.E.64 desc[UR50][R6.64], R130 ;  /* 0x0000008206009985 */ /* 0x0005e2000c101b32 */
[-C--:B----4-:R-:W-:Y:S02]  /*d630*/  @!P2 LEA R12, P1, R195, R3.reuse, 0x2 ;  /* 0x00000003c30ca211 */ /* 0x090fe400078210ff */
        /* <DEDUP_REMOVED lines=14> */
.L_x_7673:
        /* <DEDUP_REMOVED lines=22> */
[----:B------:R-:W1:Y:S10]  /*d880*/  S2R R3, SR_TID.X ;  /* 0x0000000000037919 */ /* 0x000e740000002100 */
[----:B------:R-:W-:Y:S01]  /*d890*/  @!UP1 ULDC UR9, c[0x0][0xad4] ;  /* 0x0002b50000099ab9 */ /* 0x000fe20000000800 */
[----:B--2---:R-:W-:Y:S01]  /*d8a0*/  @P1 R2UR UR4, R8 ;  /* 0x00000000080412ca */ /* 0x004fe200000e0000 */
[----:B-1----:R-:W-:-:S05]  /*d8b0*/  VIADD R8, R3, 0xffffff80 ;  /* 0xffffff8003087836 */ /* 0x002fca0000000000 */
[----:B------:R-:W-:-:S07]  /*d8c0*/  ISETP.GT.AND P0, PT, R8, 0x3f, PT ;  /* 0x0000003f0800780c */ /* 0x000fce0003f04270 */
[----:B------:R-:W-:Y:S01]  /*d8d0*/  USHF.R.S32.HI UR22, URZ, 0x1f, UR4 ;  /* 0x0000001f3f167899 */ /* 0x000fe20008011404 */
[----:B0-----:R-:W-:Y:S11]  /*d8e0*/  @P2 BRA `(.L_x_7682) ;  /* 0x0000000000102947 */ /* 0x001ff60003800000 */
[----:B------:R-:W-:Y:S05]  /*d8f0*/  @!P1 BRA `(.L_x_7682) ;  /* 0x00000000000c9947 */ /* 0x000fea0003800000 */
[----:B------:R-:W2:Y:S04]  /*d900*/  LDG.E R3, desc[UR50][R4.64] ;  /* 0x0000003204037981 */ /* 0x000ea8000c1e1900 */
[----:B-----5:R-:W2:Y:S02]  /*d910*/  LDG.E R0, desc[UR50][R4.64+0x4] ;  /* 0x0000043204007981 */ /* 0x020ea4000c1e1900 */
[----:B--2---:R-:W-:-:S07]  /*d920*/  IMAD.IADD R0, R0, 0x1, -R3 ;  /* 0x0000000100007824 */ /* 0x004fce00078e0a03 */
.L_x_7682:
[----:B------:R-:W-:Y:S01]  /*d930*/  USEL UR41, UR41, URZ, !UP0 ;  /* 0x0000003f29297287 */ /* 0x000fe2000c000000 */
[----:B------:R-:W-:Y:S01]  /*d940*/  BSSY B1, `(.L_x_7683) ;  /* 0x0000039000017945 */ /* 0x000fe20003800000 */
[----:B------:R-:W-:-:S03]  /*d950*/  USEL UR42, UR42, URZ, !UP0 ;  /* 0x0000003f2a2a7287 */ /* 0x000fc6000c000000 */
[----:B------:R-:W-:Y:S09]  /*d960*/  @P0 BRA `(.L_x_7684) ;  /* 0x0000000000d80947 */ /* 0x000ff20003800000 */
        /* <DEDUP_REMOVED lines=18> */
[----:B------:R-:W-:Y:S02]  /*da90*/  UIMAD UR15, UR15, UR41, URZ ;  /* 0x000000290f0f72a4 */ /* 0x000fe4000f8e023f */
[----:B------:R-:W-:-:S02]  /*daa0*/  UIMAD.WIDE.U32 UR12, UR10, UR44, URZ ;  /* 0x0000002c0a0c72a5 */ /* 0x000fc4000f8e003f */
        /* <DEDUP_REMOVED lines=14> */
[----:B------:R-:W-:Y:S01]  /*db90*/  UIADD3.X UR8, UR8, UR19, UR22, UP1, UP2 ;  /* 0x0000001308087290 */ /* 0x000fe20008fe4416 */
[----:B------:R-:W-:Y:S01]  /*dba0*/  IMAD.U32 R5, RZ, RZ, UR21 ;  /* 0x00000015ff057e24 */ /* 0x000fe2000f8e00ff */
[--C-:B------:R-:W-:Y:S01]  /*dbb0*/  SHF.R.S32.HI R5, RZ, 0x1f, R3.reuse ;  /* 0x0000001fff057819 */ /* 0x100fe20000011403 */
[----:B------:R-:W-:Y:S01]  /*dbc0*/  IMAD.MOV R7, RZ, RZ, -R3 ;  /* 0x000000ffff077224 */ /* 0x000fe200078e0a03 */
[----:B------:R-:W-:Y:S01]  /*dbd0*/  IADD3 R4, P0, P1, R3, UR12, R4 ;  /* 0x0000000c03047c10 */ /* 0x000fe2000f91e004 */
[----:B------:R-:W-:Y:S01]  /*dbe0*/  ULDC.64 UR10, c[0x0][UR18+0x210] ;  /* 0x00008400120a7abb */ /* 0x000fe20008000a00 */
[----:B------:R-:W-:Y:S01]  /*dbf0*/  ULDC.64 UR12, c[0x0][0xba8] ;  /* 0x0002ea00000c7ab9 */ /* 0x000fe20000000a00 */
[----:B------:R-:W-:Y:S01]  /*dc00*/  IMAD R7, R9, R7, R6 ;  /* 0x0000000709077224 */ /* 0x000fe200078e0206 */
[----:B------:R-:W-:Y:S01]  /*dc10*/  IADD3.X R5, R5, UR8, R10, P0, P1 ;  /* 0x0000000805057c10 */ /* 0x000fe200087e240a */
[----:B------:R-:W-:Y:S01]  /*dc20*/  @!UP0 ULDC UR12, c[0x0][0xb50] ;  /* 0x0002d400000c8ab9 */ /* 0x000fe20000000800 */
[----:B------:R-:W-:Y:S01]  /*dc30*/  @!UP0 ULDC UR13, c[0x0][0xb54] ;  /* 0x0002d500000d8ab9 */ /* 0x000fe20000000800 */
[C---:B------:R-:W-:Y:S01]  /*dc40*/  IMAD R6, R7.reuse, UR11, RZ ;  /* 0x0000000b07067c24 */ /* 0x040fe2000f8e02ff */
[----:B------:R-:W-:Y:S01]  /*dc50*/  SHF.R.S32.HI R3, RZ, 0x1f, R7 ;  /* 0x0000001fff037819 */ /* 0x000fe20000011407 */
[----:B------:R-:W-:-:S04]  /*dc60*/  IMAD.WIDE.U32 R4, R7, UR10, R4 ;  /* 0x0000000a07047c25 */ /* 0x000fc8000f8e0004 */
[----:B------:R-:W-:Y:S01]  /*dc70*/  IMAD R3, R3, UR10, R6 ;  /* 0x0000000a03037c24 */ /* 0x000fe2000f8e0206 */
[----:B------:R-:W-:-:S03]  /*dc80*/  LEA R6, P0, R4, UR12, 0x2 ;  /* 0x0000000c04067c11 */ /* 0x000fc6000f8010ff */
[----:B------:R-:W-:-:S05]  /*dc90*/  IMAD.IADD R3, R5, 0x1, R3 ;  /* 0x0000000105037824 */ /* 0x000fca00078e0203 */
[----:B------:R-:W-:Y:S01]  /*dca0*/  LEA.HI.X R7, R4, UR13, R3, 0x2, P0 ;  /* 0x0000000d04077c11 */ /* 0x000fe200080f1403 */
[----:B------:R-:W-:-:S05]  /*dcb0*/  IMAD.MOV.U32 R3, RZ, RZ, -0x800000 ;  /* 0xff800000ff037424 */ /* 0x000fca00078e00ff */
[----:B------:R0:W-:Y:S02]  /*dcc0*/  STG.E desc[UR50][R6.64], R3 ;  /* 0x0000000306007986 */ /* 0x0001e4000c101932 */
.L_x_7684:
[----:B------:R-:W-:Y:S05]  /*dcd0*/  BSYNC B1 ;  /* 0x0000000000017941 */ /* 0x000fea0003800000 */
.L_x_7683:
[----:B------:R-:W-:-:S06]  /*dce0*/  UISETP.GT.AND UP0, UPT, UR9, 0x1, UPT ;  /* 0x000000010900788c */ /* 0x000fcc000bf04270 */
[----:B------:R-:W-:-:S13]  /*dcf0*/  PLOP3.LUT P0, PT, PT, PT, UP0, 0x80, 0x0 ;  /* 0x000000000000781c */ /* 0x000fda0003f0f008 */
[----:B------:R-:W-:Y:S05]  /*dd00*/  @P0 BRA `(.L_x_7679) ;  /* 0x00000008008c0947 */ /* 0x000fea0003800000 */
[----:B------:R-:W1:Y:S01]  /*dd10*/  LDC R11, c[0x0][0xbe8] ;  /* 0x0002fa00ff0b7b82 */ /* 0x000e620000000800 */
[----:B0-----:R-:W-:Y:S01]  /*dd20*/  SHF.R.S32.HI R3, RZ, 0x1f, R8 ;  /* 0x0000001fff037819 */ /* 0x001fe20000011408 */
[----:B------:R-:W-:Y:S01]  /*dd30*/  ULDC UR14, c[0x0][0xac8] ;  /* 0x0002b200000e7ab9 */ /* 0x000fe20000000800 */
[----:B------:R-:W-:Y:S01]  /*dd40*/  ULDC.64 UR12, c[0x0][0xaa0] ;  /* 0x0002a800000c7ab9 */ /* 0x000fe20000000a00 */
[----:B------:R-:W-:Y:S01]  /*dd50*/  ISETP.GE.AND P1, PT, R192, UR14, PT ;  /* 0x0000000ec0007c0c */ /* 0x000fe2000bf26270 */
[----:B------:R-:W-:Y:S01]  /*dd60*/  UIMAD UR10, UR22, UR12, URZ ;  /* 0x0000000c160a72a4 */ /* 0x000fe2000f8e023f */
[----:B------:R-:W-:Y:S01]  /*dd70*/  LEA.HI R6, R3, R8, RZ, 0x3 ;  /* 0x0000000803067211 */ /* 0x000fe200078f18ff */
[----:B------:R-:W-:Y:S01]  /*dd80*/  UIMAD.WIDE.U32 UR8, UR4, UR12, URZ ;  /* 0x0000000c040872a5 */ /* 0x000fe2000f8e003f */
[----:B------:R-:W-:Y:S01]  /*dd90*/  SEL R4, RZ, 0xffffffff, P1 ;  /* 0xffffffffff047807 */ /* 0x000fe20000800000 */
[----:B------:R-:W-:Y:S01]  /*dda0*/  UIMAD UR10, UR4, UR13, UR10 ;  /* 0x0000000d040a72a4 */ /* 0x000fe2000f8e020a */
[----:B------:R-:W-:Y:S01]  /*ddb0*/  LOP3.LUT R3, R6, 0xfffffff8, RZ, 0xc0, !PT ;  /* 0xfffffff806037812 */ /* 0x000fe200078ec0ff */
[C---:B------:R-:W-:Y:S01]  /*ddc0*/  VIADD R29, R2.reuse, 0xc0 ;  /* 0x000000c0021d7836 */ /* 0x040fe20000000000 */
[----:B------:R-:W-:Y:S01]  /*ddd0*/  ISETP.GE.AND P2, PT, R2, UR14, PT ;  /* 0x0000000e02007c0c */ /* 0x000fe2000bf46270 */
[----:B------:R-:W-:Y:S01]  /*dde0*/  IMAD.SHL.U32 R4, R4, 0x2, RZ ;  /* 0x0000000204047824 */ /* 0x000fe200078e00ff */
[----:B------:R-:W-:Y:S01]  /*ddf0*/  SHF.R.S32.HI R13, RZ, 0x3, R6 ;  /* 0x00000003ff0d7819 */ /* 0x000fe20000011406 */
[----:B------:R-:W-:Y:S01]  /*de00*/  IMAD.IADD R8, R8, 0x1, -R3 ;  /* 0x0000000108087824 */ /* 0x000fe200078e0a03 */
[----:B------:R-:W-:Y:S01]  /*de10*/  SEL R3, RZ, 0x1, P2 ;  /* 0x00000001ff037807 */ /* 0x000fe20001000000 */
[----:B------:R-:W-:Y:S01]  /*de20*/  UIADD3 UR9, UR9, UR10, URZ ;  /* 0x0000000a09097290 */ /* 0x000fe2000fffe03f */
[----:B------:R-:W-:Y:S01]  /*de30*/  ISETP.GE.AND P1, PT, R187, UR14, PT ;  /* 0x0000000ebb007c0c */ /* 0x000fe2000bf26270 */
[----:B------:R-:W-:Y:S01]  /*de40*/  ULDC.64 UR12, c[0x0][0xae8] ;  /* 0x0002ba00000c7ab9 */ /* 0x000fe20000000a00 */
[----:B------:R-:W-:Y:S01]  /*de50*/  LOP3.LUT R6, R4, 0x2, R3, 0xe2, !PT ;  /* 0x0000000204067812 */ /* 0x000fe200078ee203 */
[----:B------:R-:W-:Y:S01]  /*de60*/  IMAD R3, R8, 0x20, R13 ;  /* 0x0000002008037824 */ /* 0x000fe200078e020d */
[----:B------:R-:W-:Y:S01]  /*de70*/  SEL R4, RZ, 0xffffffff, P1 ;  /* 0xffffffffff047807 */ /* 0x000fe20000800000 */
[----:B------:R-:W-:Y:S01]  /*de80*/  UIMAD.WIDE.U32 UR8, UR44, UR12, UR8 ;  /* 0x0000000c2c0872a5 */ /* 0x000fe2000f8e0008 */
[----:B-1----:R-:W-:Y:S01]  /*de90*/  ISETP.NE.AND P0, PT, R11, 0x1, PT ;  /* 0x000000010b00780c */ /* 0x002fe20003f05270 */
[----:B------:R-:W-:Y:S01]  /*dea0*/  VIADD R8, R3, UR45 ;  /* 0x0000002d03087c36 */ /* 0x000fe20008000000 */
[----:B------:R-:W-:Y:S01]  /*deb0*/  ISETP.GE.AND P1, PT, R29, UR14, PT ;  /* 0x0000000e1d007c0c */ /* 0x000fe2000bf26270 */
[----:B------:R-:W-:Y:S01]  /*dec0*/  IMAD.SHL.U32 R9, R4, 0x4, RZ ;  /* 0x0000000404097824 */ /* 0x000fe200078e00ff */
[----:B------:R-:W-:Y:S01]  /*ded0*/  ULDC.64 UR10, c[0x0][0xaf0] ;  /* 0x0002bc00000a7ab9 */ /* 0x000fe20000000a00 */
[----:B------:R-:W-:Y:S01]  /*dee0*/  UIMAD UR9, UR44, UR13, UR9 ;  /* 0x0000000d2c0972a4 */ /* 0x000fe2000f8e0209 */
[----:B------:R-:W-:Y:S01]  /*def0*/  IMAD.MOV.U32 R3, RZ, RZ, R8 ;  /* 0x000000ffff037224 */ /* 0x000fe200078e0008 */
[----:B------:R-:W-:Y:S01]  /*df00*/  UIMAD UR42, UR42, UR10, URZ ;  /* 0x0000000a2a2a72a4 */ /* 0x000fe2000f8e023f */
[C---:B------:R-:W-:Y:S01]  /*df10*/  VIADD R33, R2.reuse, 0x100 ;  /* 0x0000010002217836 */ /* 0x040fe20000000000 */
[----:B------:R-:W-:Y:S01]  /*df20*/  UIMAD.WIDE.U32 UR8, UR41, UR10, UR8 ;  /* 0x0000000a290872a5 */ /* 0x000fe2000f8e0008 */
[----:B------:R-:W-:Y:S01]  /*df30*/  LOP3.LUT R6, R9, 0x4, R6, 0xe2, !PT ;  /* 0x0000000409067812 */ /* 0x000fe200078ee206 */
[----:B------:R-:W-:Y:S01]  /*df40*/  UIMAD UR4, UR41, UR11, UR42 ;  /* 0x0000000b290472a4 */ /* 0x000fe2000f8e022a */
[C---:B------:R-:W-:Y:S01]  /*df50*/  VIADD R35, R2.reuse, 0x140 ;  /* 0x0000014002237836 */ /* 0x040fe20000000000 */
[----:B------:R-:W0:Y:S01]  /*df60*/  @P0 LDC R5, c[0x0][0xbec] ;  /* 0x0002fb00ff050b82 */ /* 0x000e220000000800 */
[----:B------:R-:W-:Y:S01]  /*df70*/  VIADD R27, R2, 0x180 ;  /* 0x00000180021b7836 */ /* 0x000fe20000000000 */
[----:B------:R-:W-:Y:S01]  /*df80*/  UIADD3 UR4, UR9, UR4, URZ ;  /* 0x0000000409047290 */ /* 0x000fe2000fffe03f */
[----:B-----5:R-:W-:Y:S01]  /*df90*/  IMAD R25, R0, R11, RZ ;  /* 0x0000000b00197224 */ /* 0x020fe200078e02ff */
[----:B------:R-:W-:Y:S01]  /*dfa0*/  BSSY B1, `(.L_x_7685) ;  /* 0x0000055000017945 */ /* 0x000fe20003800000 */
[----:B------:R-:W-:Y:S01]  /*dfb0*/  VIADD R26, R13, UR45 ;  /* 0x0000002d0d1a7c36 */ /* 0x000fe20008000000 */
[----:B------:R-:W-:Y:S01]  /*dfc0*/  SHF.R.S32.HI R30, RZ, 0x1f, R187 ;  /* 0x0000001fff1e7819 */ /* 0x000fe200000114bb */
[----:B------:R-:W-:Y:S01]  /*dfd0*/  VIADD R31, R2, 0x1c0 ;  /* 0x000001c0021f7836 */ /* 0x000fe20000000000 */
[----:B------:R-:W1:Y:S01]  /*dfe0*/  @P0 LDC R7, c[0x0][0xbf0] ;  /* 0x0002fc00ff070b82 */ /* 0x000e620000000800 */
[----:B------:R-:W-:-:S02]  /*dff0*/  SHF.R.S32.HI R28, RZ, 0x1f, R27 ;  /* 0x0000001fff1c7819 */ /* 0x000fc4000001141b */
[----:B------:R-:W-:Y:S02]  /*e000*/  SHF.R.S32.HI R32, RZ, 0x1f, R29 ;  /* 0x0000001fff207819 */ /* 0x000fe4000001141d */
[----:B------:R-:W-:Y:S02]  /*e010*/  SHF.R.S32.HI R34, RZ, 0x1f, R31 ;  /* 0x0000001fff227819 */ /* 0x000fe4000001141f */
[----:B------:R-:W-:Y:S02]  /*e020*/  SHF.R.S32.HI R36, RZ, 0x1f, R35 ;  /* 0x0000001fff247819 */ /* 0x000fe40000011423 */
[----:B------:R-:W-:Y:S02]  /*e030*/  SHF.R.S32.HI R37, RZ, 0x1f, R33 ;  /* 0x0000001fff257819 */ /* 0x000fe40000011421 */
[----:B------:R-:W-:Y:S01]  /*e040*/  SHF.R.S32.HI R38, RZ, 0x1f, R192 ;  /* 0x0000001fff267819 */ /* 0x000fe200000114c0 */
[----:B0-----:R-:W-:Y:S01]  /*e050*/  @P0 IMAD.HI.U32 R4, R8, R5, RZ ;  /* 0x0000000508040227 */ /* 0x001fe200078e00ff */
[----:B------:R-:W-:-:S02]  /*e060*/  SEL R5, RZ, 0xffffffff, P1 ;  /* 0xffffffffff057807 */ /* 0x000fc40000800000 */
        /* <DEDUP_REMOVED lines=72> */
.L_x_7686:
[----:B------:R-:W-:Y:S05]  /*e4f0*/  BSYNC B1 ;  /* 0x0000000000017941 */ /* 0x000fea0003800000 */
.L_x_7685:
        /* <DEDUP_REMOVED lines=36> */
.L_x_7679:
[----:B------:R-:W-:Y:S05]  /*e740*/  BSYNC B0 ;  /* 0x0000000000007941 */ /* 0x000fea0003800000 */
.L_x_7672:
[----:B------:R-:W-:Y:S02]  /*e750*/  ULDC UR4, c[0x0][0xc3c] ;  /* 0x00030f0000047ab9 */ /* 0x000fe40000000800 */
[----:B------:R-:W-:-:S06]  /*e760*/  UISETP.GE.AND UP0, UPT, UR7, UR4, UPT ;  /* 0x000000040700728c */ /* 0x000fcc000bf06270 */
[----:B------:R-:W-:-:S13]  /*e770*/  PLOP3.LUT P0, PT, PT, PT, UP0, 0x80, 0x0 ;  /* 0x000000000000781c */ /* 0x000fda0003f0f008 */
[----:B------:R-:W-:Y:S05]  /*e780*/  @!P0 BRA `(.L_x_7687) ;  /* 0xffffff2800cc8947 */ /* 0x000fea000383ffff */
[----:B------:R-:W-:Y:S05]  /*e790*/  EXIT ;  /* 0x000000000000794d */ /* 0x000fea0003800000 */
.L_x_7617:
        /* <DEDUP_REMOVED lines=16> */
.L_x_7688:
        /* <DEDUP_REMOVED lines=43> */
.L_x_7692:
        /* <DEDUP_REMOVED lines=35> */
.L_x_7690:
        /* <DEDUP_REMOVED lines=13> */
.L_x_7693:
        /* <DEDUP_REMOVED lines=62> */
.L_x_7694:
        /* <DEDUP_REMOVED lines=61> */
.L_x_7695:
[----:B------:R-:W-:-:S05]  /*f600*/  LOP3.LUT R25, RZ, R2, RZ, 0x33, !PT ;  /* 0x00000002ff197212 */ /* 0x000fca00078e33ff */
[----:B------:R-:W-:Y:S01]  /*f610*/  IMAD.IADD R25, R6, 0x1, R25 ;  /* 0x0000000106197824 */ /* 0x000fe200078e0219 */
[----:B------:R-:W-:Y:S06]  /*f620*/  BRA `(.L_x_7696) ;  /* 0x0000000000147947 */ /* 0x000fec0003800000 */
.L_x_7691:
[----:B------:R-:W-:Y:S01]  /*f630*/  ULDC UR4, c[0x0][0xc3c] ;  /* 0x00030f0000047ab9 */ /* 0x000fe20000000800 */
[----:B------:R-:W-:Y:S02]  /*f640*/  IMAD.MOV.U32 R25, RZ, RZ, RZ ;  /* 0x000000ffff197224 */ /* 0x000fe400078e00ff */
[----:B------:R-:W-:Y:S02]  /*f650*/  IMAD.U32 R24, RZ, RZ, UR6 ;  /* 0x00000006ff187e24 */ /* 0x000fe4000f8e00ff */
[----:B------:R-:W-:Y:S02]  /*f660*/  IMAD.MOV.U32 R26, RZ, RZ, RZ ;  /* 0x000000ffff1a7224 */ /* 0x000fe400078e00ff */
[----:B------:R-:W-:-:S07]  /*f670*/  IMAD.U32 R27, RZ, RZ, UR4 ;  /* 0x00000004ff1b7e24 */ /* 0x000fce000f8e00ff */
.L_x_7696:
[----:B------:R-:W-:-:S13]  /*f680*/  ISETP.NE.AND P0, PT, R7, RZ, PT ;  /* 0x000000ff0700720c */ /* 0x000fda0003f05270 */
[----:B------:R-:W0:Y:S01]  /*f690*/  @!P0 S2R R3, SR_CgaCtaId ;  /* 0x0000000000038919 */ /* 0x000e220000008800 */
[----:B------:R-:W-:-:S04]  /*f6a0*/  @!P0 MOV R2, 0x400 ;  /* 0x0000040000028802 */ /* 0x000fc80000000f00 */
[----:B0-----:R-:W-:-:S05]  /*f6b0*/  @!P0 LEA R2, R3, R2, 0x18 ;  /* 0x0000000203028211 */ /* 0x001fca00078ec0ff */
[----:B------:R0:W-:Y:S01]  /*f6c0*/  @!P0 STS.128 [R2+0x28cd0], R24 ;  /* 0x028cd01802008388 */ /* 0x0001e20000000c00 */
[----:B------:R-:W-:Y:S06]  /*f6d0*/  BAR.ARV 0x5, 0x180 ;  /* 0x0146000000007b1d */ /* 0x000fec0000002000 */
.L_x_7689:
[----:B------:R2:W-:Y:S01]  /*f6e0*/  STL [R1+0x20], RZ ;  /* 0x000020ff01007387 */ /* 0x0005e20000100800 */
[----:B------:R-:W-:Y:S01]  /*f6f0*/  ULDC UR4, c[0x0][0xc3c] ;  /* 0x00030f0000047ab9 */ /* 0x000fe20000000800 */
[----:B------:R-:W-:Y:S01]  /*f700*/  IMAD.MOV.U32 R22, RZ, RZ, 0x1 ;  /* 0x00000001ff167424 */ /* 0x000fe200078e00ff */
[----:B-1----:R-:W-:Y:S01]  /*f710*/  ISETP.GE.AND P0, PT, R27, UR4, PT ;  /* 0x000000041b007c0c */ /* 0x002fe2000bf06270 */
[----:B------:R-:W-:-:S12]  /*f720*/  IMAD.MOV.U32 R18, RZ, RZ, RZ ;  /* 0x000000ffff127224 */ /* 0x000fd800078e00ff */
[----:B--2---:R-:W-:Y:S05]  /*f730*/  @P0 BRA `(.L_x_7697) ;  /* 0x0000004c00f80947 */ /* 0x004fea0003800000 */
[----:B------:R-:W1:Y:S01]  /*f740*/  S2UR UR5, SR_CgaCtaId ;  /* 0x00000000000579c3 */ /* 0x000e620000008800 */
[C---:B0-----:R-:W-:Y:S01]  /*f750*/  IMAD.SHL.U32 R2, R0.reuse, 0x8, RZ ;  /* 0x0000000800027824 */ /* 0x041fe200078e00ff */
        /* <DEDUP_REMOVED lines=18> */
[----:B-1----:R-:W-:Y:S01]  /*f880*/  ULEA UR4, UR5, UR4, 0x18 ;  /* 0x0000000405047291 */ /* 0x002fe2000f8ec03f */
[C---:B------:R-:W-:Y:S02]  /*f890*/  LOP3.LUT R2, R0.reuse, 0x100, RZ, 0xfc, !PT ;  /* 0x0000010000027812 */ /* 0x040fe400078efcff */
[C---:B------:R-:W-:Y:S02]  /*f8a0*/  LOP3.LUT R4, R0.reuse, 0x140, RZ, 0xfc, !PT ;  /* 0x0000014000047812 */ /* 0x040fe400078efcff */
[C---:B------:R-:W-:Y:S01]  /*f8b0*/  LOP3.LUT R3, R0.reuse, 0x180, RZ, 0xfc, !PT ;  /* 0x0000018000037812 */ /* 0x040fe200078efcff */
[----:B------:R-:W-:Y:S01]  /*f8c0*/  IMAD.U32 R17, RZ, RZ, UR4 ;  /* 0x00000004ff117e24 */ /* 0x000fe2000f8e00ff */
[----:B------:R-:W-:-:S03]  /*f8d0*/  LOP3.LUT R2, R0, 0x1c0, RZ, 0xfc, !PT ;  /* 0x000001c000027812 */ /* 0x000fc600078efcff */
[----:B------:R-:W-:-:S05]  /*f8e0*/  IMAD R0, R33, 0x2, R17 ;  /* 0x0000000221007824 */ /* 0x000fca00078e0211 */
[----:B------:R0:W-:Y:S02]  /*f8f0*/  STL [R1+0x28], R0 ;  /* 0x0000280001007387 */ /* 0x0001e40000100800 */
.L_x_7760:
[----:B-1----:R-:W1:Y:S02]  /*f900*/  LDC.64 R2, c[0x0][0xc88] ;  /* 0x00032200ff027b82 */ /* 0x002e640000000a00 */
[----:B-1----:R-:W-:-:S05]  /*f910*/  IMAD.WIDE R2, R27, 0x4, R2 ;  /* 0x000000041b027825 */ /* 0x002fca00078e0202 */
[----:B------:R-:W0:Y:S01]  /*f920*/  LDG.E R29, desc[UR50][R2.64] ;  /* 0x00000032021d7981 */ /* 0x000e22000c1e1900 */
[----:B------:R-:W-:Y:S05]  /*f930*/  YIELD ;  /* 0x0000000000007946 */ /* 0x000fea0003800000 */
[----:B------:R-:W-:Y:S01]  /*f940*/  ULDC.64 UR4, c[0x0][0xa28] ;  /* 0x00028a0000047ab9 */ /* 0x000fe20000000a00 */
[----:B------:R-:W-:Y:S01]  /*f950*/  IMAD.MOV.U32 R31, RZ, RZ, RZ ;  /* 0x000000ffff1f7224 */ /* 0x000fe200078e00ff */
[----:B------:R-:W-:Y:S01]  /*f960*/  ISETP.NE.U32.AND P0, PT, RZ, UR4, PT ;  /* 0x00000004ff007c0c */ /* 0x000fe2000bf05070 */
[----:B------:R-:W-:-:S03]  /*f970*/  ULDC.64 UR6, c[0x0][0xa18] ;  /* 0x0002860000067ab9 */ /* 0x000fc60000000a00 */
[----:B------:R-:W-:Y:S01]  /*f980*/  ISETP.NE.AND.EX P0, PT, RZ, UR5, PT, P0 ;  /* 0x00000005ff007c0c */ /* 0x000fe2000bf05300 */
[----:B------:R-:W-:Y:S01]  /*f990*/  IMAD.MOV.U32 R37, RZ, RZ, RZ ;  /* 0x000000ffff257224 */ /* 0x000fe200078e00ff */
[----:B0-----:R-:W-:-:S11]  /*f9a0*/  SHF.R.S32.HI R0, RZ, 0x1f, R29 ;  /* 0x0000001fff007819 */ /* 0x001fd6000001141d */
        /* <DEDUP_REMOVED lines=37> */
.L_x_7698:
        /* <DEDUP_REMOVED lines=9> */
.L_x_7699:
        /* <DEDUP_REMOVED lines=9> */
.L_x_7700:
[----:B------:R-:W3:Y:S01]  /*fd20*/  LDL R4, [R1+0x4] ;  /* 0x0000040001047983 */ /* 0x000ee20000100800 */
[----:B012---:R-:W0:Y:S01]  /*fd30*/  LDC R0, c[0x0][0x448] ;  /* 0x00011200ff007b82 */ /* 0x007e220000000800 */
[----:B-----5:R-:W-:Y:S01]  /*fd40*/  IMAD.IADD R28, R28, 0x1, -R31 ;  /* 0x000000011c1c7824 */ /* 0x020fe200078e0a1f */
[----:B------:R-:W-:Y:S01]  /*fd50*/  LOP3.LUT R16, R16, 0xfffffdff, RZ, 0xc0, !PT ;  /* 0xfffffdff10107812 */ /* 0x000fe200078ec0ff */
[----:B------:R-:W-:Y:S01]  /*fd60*/  BSSY B0, `(.L_x_7701) ;  /* 0x0000037000007945 */ /* 0x000fe20003800000 */
[----:B0-----:R-:W-:Y:S01]  /*fd70*/  ISETP.NE.AND P0, PT, R0, 0x1, PT ;  /* 0x000000010000780c */ /* 0x001fe20003f05270 */
[----:B------:R-:W-:-:S04]  /*fd80*/  IMAD.SHL.U32 R0, R25, 0x40, RZ ;  /* 0x0000004019007824 */ /* 0x000fc800078e00ff */
[----:B------:R-:W-:-:S08]  /*fd90*/  VIADD R0, R0, 0x3f ;  /* 0x0000003f00007836 */ /* 0x000fd00000000000 */
[----:B------:R-:W0:Y:S01]  /*fda0*/  @P0 LDC R3, c[0x0][0x44c] ;  /* 0x00011300ff030b82 */ /* 0x000e220000000800 */
[----:B------:R-:W-:-:S07]  /*fdb0*/  @P0 LOP3.LUT R16, R16, 0x200, RZ, 0xfc, !PT ;  /* 0x0000020010100812 */ /* 0x000fce00078efcff */
[----:B------:R-:W1:Y:S01]  /*fdc0*/  @P0 LDC R2, c[0x0][0x450] ;  /* 0x00011400ff020b82 */ /* 0x000e620000000800 */
[----:B0-----:R-:W-:-:S05]  /*fdd0*/  @P0 IMAD.HI.U32 R3, R0, R3, RZ ;  /* 0x0000000300030227 */ /* 0x001fca00078e00ff */
[----:B-1----:R-:W-:Y:S01]  /*fde0*/  @P0 SHF.R.U32.HI R0, RZ, R2, R3 ;  /* 0x00000002ff000219 */ /* 0x002fe20000011603 */
[C---:B------:R-:W-:Y:S01]  /*fdf0*/  VIADD R2, R28.reuse, 0x3f ;  /* 0x0000003f1c027836 */ /* 0x040fe20000000000 */
[----:B---3--:R-:W-:-:S05]  /*fe00*/  IADD3 R3, R28, 0x40, -R4 ;  /* 0x000000401c037810 */ /* 0x008fca0007ffe804 */
[----:B------:R-:W-:-:S05]  /*fe10*/  IMAD.IADD R0, R3, 0x1, R0 ;  /* 0x0000000103007824 */ /* 0x000fca00078e0200 */
[----:B------:R-:W-:-:S04]  /*fe20*/  SHF.R.S32.HI R3, RZ, 0x1f, R0 ;  /* 0x0000001fff037819 */ /* 0x000fc80000011400 */
[----:B------:R-:W-:Y:S02]  /*fe30*/  LEA.HI R0, R3, R0, RZ, 0x6 ;  /* 0x0000000003007211 */ /* 0x000fe400078f30ff */
[----:B------:R-:W-:Y:S02]  /*fe40*/  SHF.R.S32.HI R3, RZ, 0x1f, R2 ;  /* 0x0000001fff037819 */ /* 0x000fe40000011402 */
[----:B------:R-:W-:Y:S02]  /*fe50*/  SHF.R.S32.HI R0, RZ, 0x6, R0 ;  /* 0x00000006ff007819 */ /* 0x000fe40000011400 */
[----:B------:R-:W-:Y:S02]  /*fe60*/  LEA.HI R3, R3, R2, RZ, 0x6 ;  /* 0x0000000203037211 */ /* 0x000fe400078f30ff */
[----:B------:R-:W-:Y:S02]  /*fe70*/  LOP3.LUT R2, R26, 0xff000000, RZ, 0xc0, !PT ;  /* 0xff0000001a027812 */ /* 0x000fe400078ec0ff */
[----:B------:R-:W-:-:S02]  /*fe80*/  SHF.R.S32.HI R3, RZ, 0x6, R3 ;  /* 0x00000006ff037819 */ /* 0x000fc40000011403 */
[----:B------:R-:W-:Y:S02]  /*fe90*/  SHF.R.U32.HI R2, RZ, 0x8, R2 ;  /* 0x00000008ff027819 */ /* 0x000fe40000011602 */
[----:B------:R-:W-:Y:S02]  /*fea0*/  VIMNMX R0, R3, R0, PT ;  /* 0x0000000003007248 */ /* 0x000fe40003fe0100 */
[----:B------:R-:W-:Y:S02]  /*feb0*/  LOP3.LUT R3, R26, 0xff0000, RZ, 0xc0, !PT ;  /* 0x00ff00001a037812 */ /* 0x000fe400078ec0ff */
[----:B------:R-:W-:Y:S02]  /*fec0*/  ISETP.GE.AND P0, PT, R0, 0x1, PT ;  /* 0x000000010000780c */ /* 0x000fe40003f06270 */
[----:B------:R-:W-:Y:S01]  /*fed0*/  LEA.HI R4, R3, R2, RZ, 0x10 ;  /* 0x0000000203047211 */ /* 0x000fe200078f80ff */
[----:B------:R-:W-:-:S10]  /*fee0*/  IMAD.MOV.U32 R2, RZ, RZ, RZ ;  /* 0x000000ffff027224 */ /* 0x000fd400078e00ff */
[----:B------:R-:W-:Y:S05]  /*fef0*/  @!P0 BRA `(.L_x_7702) ;  /* 0x0000000000748947 */ /* 0x000fea0003800000 */
        /* <DEDUP_REMOVED lines=29> */
.L_x_7702:
[----:B------:R-:W-:Y:S05]  /*100d0*/  BSYNC B0 ;  /* 0x0000000000007941 */ /* 0x000fea0003800000 */
.L_x_7701:
        /* <DEDUP_REMOVED lines=24> */
.L_x_7704:
        /* <DEDUP_REMOVED lines=20> */
.L_x_7707:
[----:B------:R-:W-:Y:S05]  /*103a0*/  BSYNC B6 ;  /* 0x0000000000067941 */ /* 0x000fea0003800000 */
.L_x_7706:
        /* <DEDUP_REMOVED lines=20> */
.L_x_7710:
        /* <DEDUP_REMOVED lines=15> */
.L_x_7709:
[----:B------:R-:W-:Y:S05]  /*105e0*/  BSYNC B6 ;  /* 0x0000000000067941 */ /* 0x000fea0003800000 */
.L_x_7708:
[----:B------:R-:W0:Y:S01]  /*105f0*/  S2R R34, SR_TID.X ;  /* 0x0000000000227919 */ /* 0x000e220000002100 */
[----:B------:R-:W-:Y:S01]  /*10600*/  ULDC.64 UR4, c[0x0][0x9f8] ;  /* 0x00027e0000047ab9 */ /* 0x000fe20000000a00 */
[----:B------:R-:W1:Y:S01]  /*10610*/  LDC R20, c[0x0][0x430] ;  /* 0x00010c00ff147b82 */ /* 0x000e620000000800 */
[----:B------:R-:W-:-:S04]  /*10620*/  ISETP.NE.U32.AND P0, PT, RZ, UR4, PT ;  /* 0x00000004ff007c0c */ /* 0x000fc8000bf05070 */
[----:B------:R-:W-:Y:S01]  /*10630*/  ISETP.NE.AND.EX P0, PT, RZ, UR5, PT, P0 ;  /* 0x00000005ff007c0c */ /* 0x000fe2000bf05300 */
[----:B------:R-:W2:-:S12]  /*10640*/  S2R R21, SR_TID.X ;  /* 0x0000000000157919 */ /* 0x000e980000002100 */
[----:B------:R-:W-:Y:S01]  /*10650*/  @P0 IADD3 R2, P1, R19, UR4, RZ ;  /* 0x0000000413020c10 */ /* 0x000fe2000ff3e0ff */
[----:B------:R-:W-:-:S03]  /*10660*/  ULDC UR4, c[0x0][0x320] ;  /* 0x0000c80000047ab9 */ /* 0x000fc60000000800 */
[----:B------:R-:W-:-:S05]  /*10670*/  @P0 IADD3.X R3, R32, UR5, RZ, P1, !PT ;  /* 0x0000000520030c10 */ /* 0x000fca0008ffe4ff */
[----:B------:R3:W5:Y:S01]  /*10680*/  @P0 LDG.E R23, desc[UR50][R2.64] ;  /* 0x0000003202170981 */ /* 0x000762000c1e1900 */
[----:B------:R-:W-:Y:S01]  /*10690*/  LOP3.LUT R16, R16, 0xffffffbf, RZ, 0xc0, !PT ;  /* 0xffffffbf10107812 */ /* 0x000fe200078ec0ff */
[----:B------:R-:W-:Y:S01]  /*106a0*/  UMOV UR5, 0xffffffff ;  /* 0xffffffff00057882 */ /* 0x000fe20000000000 */
[----:B0-----:R-:W-:-:S05]  /*106b0*/  IMAD.SHL.U32 R34, R34, 0x8, RZ ;  /* 0x0000000822227824 */ /* 0x001fca00078e00ff */
[----:B------:R-:W-:Y:S01]  /*106c0*/  LOP3.LUT R34, R34, 0x38, RZ, 0xc0, !PT ;  /* 0x0000003822227812 */ /* 0x000fe200078ec0ff */
[----:B--2---:R-:W-:-:S03]  /*106d0*/  IMAD.SHL.U32 R21, R21, 0x8, RZ ;  /* 0x0000000815157824 */ /* 0x004fc600078e00ff */
[C---:B------:R-:W-:Y:S02]  /*106e0*/  LOP3.LUT R0, R34.reuse, 0x40, RZ, 0xfc, !PT ;  /* 0x0000004022007812 */ /* 0x040fe400078efcff */
[----:B------:R-:W-:Y:S02]  /*106f0*/  LOP3.LUT R4, R34, 0x180, RZ, 0xfc, !PT ;  /* 0x0000018022047812 */ /* 0x000fe400078efcff */
[----:B------:R-:W-:Y:S02]  /*10700*/  ISETP.GE.AND P3, PT, R0, UR4, PT ;  /* 0x0000000400007c0c */ /* 0x000fe4000bf66270 */
[----:B------:R-:W0:Y:S01]  /*10710*/  S2R R0, SR_TID.X ;  /* 0x0000000000007919 */ /* 0x000e220000002100 */
[----:B------:R-:W-:Y:S02]  /*10720*/  LOP3.LUT R34, R34, 0x1c0, RZ, 0xfc, !PT ;  /* 0x000001c022227812 */ /* 0x000fe400078efcff */
[----:B------:R-:W-:Y:S02]  /*10730*/  LOP3.LUT R21, R21, 0x38, RZ, 0xc0, !PT ;  /* 0x0000003815157812 */ /* 0x000fe400078ec0ff */
[----:B------:R-:W-:-:S02]  /*10740*/  ISETP.GE.AND P0, PT, R34, UR4, PT ;  /* 0x0000000422007c0c */ /* 0x000fc4000bf06270 */
[----:B------:R-:W2:Y:S01]  /*10750*/  S2R R34, SR_TID.X ;  /* 0x0000000000227919 */ /* 0x000ea20000002100 */
[----:B------:R-:W-:Y:S02]  /*10760*/  ISETP.GE.AND P2, PT, R21, UR4, PT ;  /* 0x0000000415007c0c */ /* 0x000fe4000bf46270 */
[----:B------:R-:W-:Y:S02]  /*10770*/  ISETP.GE.AND P1, PT, R4, UR4, PT ;  /* 0x0000000404007c0c */ /* 0x000fe4000bf26270 */
[----:B------:R-:W-:Y:S02]  /*10780*/  @P3 LOP3.LUT R16, R16, 0x40, RZ, 0xfc, !PT ;  /* 0x0000004010103812 */ /* 0x000fe400078efcff */
[----:B------:R-:W-:Y:S02]  /*10790*/  SEL R7, RZ, 0x40, P1 ;  /* 0x00000040ff077807 */ /* 0x000fe40000800000 */
[----:B------:R-:W-:Y:S02]  /*107a0*/  LOP3.LUT R16, R16, 0xffffff7f, RZ, 0xc0, !PT ;  /* 0xffffff7f10107812 */ /* 0x000fe400078ec0ff */
[----:B------:R-:W-:-:S03]  /*107b0*/  SEL R8, RZ, 0x80, P0 ;  /* 0x00000080ff087807 */ /* 0x000fc60000000000 */
[----:B------:R-:W-:-:S04]  /*107c0*/  @P2 LOP3.LUT R16, R16, 0x80, RZ, 0xfc, !PT ;  /* 0x0000008010102812 */ /* 0x000fc800078efcff */
[----:B------:R-:W-:Y:S01]  /*107d0*/  LOP3.LUT R16, R16, 0xffffffdf, RZ, 0xc0, !PT ;  /* 0xffffffdf10107812 */ /* 0x000fe200078ec0ff */
[----:B0-----:R-:W-:-:S05]  /*107e0*/  IMAD.SHL.U32 R0, R0, 0x8, RZ ;  /* 0x0000000800007824 */ /* 0x001fca00078e00ff */
[----:B------:R-:W-:Y:S01]  /*107f0*/  LOP3.LUT R0, R0, 0x38, RZ, 0xc0, !PT ;  /* 0x0000003800007812 */ /* 0x000fe200078ec0ff */
[----:B--2---:R-:W-:-:S03]  /*10800*/  IMAD.SHL.U32 R34, R34, 0x8, RZ ;  /* 0x0000000822227824 */ /* 0x004fc600078e00ff */
[----:B------:R-:W-:Y:S02]  /*10810*/  LOP3.LUT R0, R0, 0x80, RZ, 0xfc, !PT ;  /* 0x0000008000007812 */ /* 0x000fe400078efcff */
[----:B------:R-:W-:Y:S02]  /*10820*/  LOP3.LUT R34, R34, 0x38, RZ, 0xc0, !PT ;  /* 0x0000003822227812 */ /* 0x000fe400078ec0ff */
[----:B------:R-:W-:Y:S02]  /*10830*/  ISETP.GE.AND P5, PT, R0, UR4, PT ;  /* 0x0000000400007c0c */ /* 0x000fe4000bfa6270 */
[----:B------:R-:W-:Y:S02]  /*10840*/  LOP3.LUT R34, R34, 0xc0, RZ, 0xfc, !PT ;  /* 0x000000c022227812 */ /* 0x000fe400078efcff */
[----:B------:R-:W-:Y:S02]  /*10850*/  LEA R0, R35, 0xffffffc0, 0x6 ;  /* 0xffffffc023007811 */ /* 0x000fe400078e30ff */
        /* <DEDUP_REMOVED lines=12> */
[----:B-1-3--:R-:W-:Y:S06]  /*10920*/  BRA.DIV UR5, `(.L_x_7711) ;  /* 0x0000004605347947 */ /* 0x00afec000b800000 */
.L_x_7778:
        /* <DEDUP_REMOVED lines=56> */
.L_x_7712:
[----:B------:R-:W-:Y:S01]  /*10cb0*/  IADD3 R28, -R36, R28, -R0 ;  /* 0x0000001c241c7210 */ /* 0x000fe20007ffe900 */
[----:B------:R-:W-:Y:S01]  /*10cc0*/  IMAD R19, R18, 0x8, R17 ;  /* 0x0000000812137824 */ /* 0x000fe200078e0211 */
[----:B------:R-:W-:Y:S01]  /*10cd0*/  SHF.L.U32 R0, R22, 0x1f, RZ ;  /* 0x0000001f16007819 */ /* 0x000fe200000006ff */
[----:B------:R-:W-:Y:S03]  /*10ce0*/  BSSY B0, `(.L_x_7713) ;  /* 0x0000003000007945 */ /* 0x000fe60003800000 */
[----:B------:R-:W0:Y:S02]  /*10cf0*/  SYNCS.PHASECHK.TRANS64.TRYWAIT P0, [R19+URZ+0x28c40], R0 ;  /* 0x028c4000130075a7 */ /* 0x000e24000800017f */
[----:B0-----:R-:W-:Y:S05]  /*10d00*/  @!P0 BRA `(.L_x_7714) ;  /* 0x0000004000708947 */ /* 0x001fea0003800000 */
.L_x_7779:
[----:B------:R-:W-:Y:S05]  /*10d10*/  BSYNC B0 ;  /* 0x0000000000007941 */ /* 0x000fea0003800000 */
.L_x_7713:
        /* <DEDUP_REMOVED lines=63> */
.L_x_7789:
        /* <DEDUP_REMOVED lines=10> */
.L_x_7716:
        /* <DEDUP_REMOVED lines=11> */
.L_x_7717:
        /* <DEDUP_REMOVED lines=39> */
.L_x_7719:
[----:B------:R-:W-:Y:S05]  /*114d0*/  BSYNC B6 ;  /* 0x0000000000067941 */ /* 0x000fea0003800000 */
.L_x_7718:
        /* <DEDUP_REMOVED lines=28> */
[----:B--2---:R-:W-:Y:S02]  /*116a0*/  @P6 SHF.R.U32.HI R4, RZ, R0, R6 ;  /* 0x00000000ff046219 */ /* 0x004fe40000011606 */
        /* <DEDUP_REMOVED lines=55> */
.L_x_7798:
        /* <DEDUP_REMOVED lines=10> */
.L_x_7721:
        /* <DEDUP_REMOVED lines=18> */
.L_x_7799:
[----:B------:R-:W-:Y:S05]  /*11be0*/  BSYNC B0 ;  /* 0x0000000000007941 */ /* 0x000fea0003800000 */
.L_x_7722:
[----:B------:R-:W-:-:S05]  /*11bf0*/  IMAD.U32 R2, RZ, RZ, UR36 ;  /* 0x00000024ff027e24 */ /* 0x000fca000f8e00ff */
[----:B------:R-:W-:-:S13]  /*11c00*/  ISETP.NE.AND P0, PT, R2, 0x3, PT ;  /* 0x000000030200780c */ /* 0x000fda0003f05270 */
[----:B------:R-:W-:Y:S05]  /*11c10*/  @!P0 BRA `(.L_x_7724) ;  /* 0x0000000000048947 */ /* 0x000fea0003800000 */
[----:B------:R-:W-:Y:S01]  /*11c20*/  BPT.TRAP 0x1 ;  /* 0x000000040000795c */ /* 0x000fe20000300000 */
.L_x_7724:
[----:B0-----:R-:W-:Y:S01]  /*11c30*/  SHF.L.U32 R0, R22, 0x1f, RZ ;  /* 0x0000001f16007819 */ /* 0x001fe200000006ff */
[----:B------:R-:W-:Y:S03]  /*11c40*/  BSSY B0, `(.L_x_7725) ;  /* 0x0000003000007945 */ /* 0x000fe60003800000 */
[----:B------:R-:W0:Y:S02]  /*11c50*/  SYNCS.PHASECHK.TRANS64.TRYWAIT P0, [R19+URZ+0x28c60], R0 ;  /* 0x028c6000130075a7 */ /* 0x000e24000800017f */
[----:B0-----:R-:W-:Y:S05]  /*11c60*/  @!P0 BRA `(.L_x_7726) ;  /* 0x0000003c00548947 */ /* 0x001fea0003800000 */
.L_x_7800:
[----:B------:R-:W-:Y:S05]  /*11c70*/  BSYNC B0 ;  /* 0x0000000000007941 */ /* 0x000fea0003800000 */
.L_x_7725:
        /* <DEDUP_REMOVED lines=109> */
.L_x_7810:
        /* <DEDUP_REMOVED lines=34> */
.L_x_7728:
        /* <DEDUP_REMOVED lines=11> */
.L_x_7729:
        /* <DEDUP_REMOVED lines=12> */
.L_x_7744:
        /* <DEDUP_REMOVED lines=41> */
.L_x_7732:
[----:B------:R-:W-:Y:S01]  /*12970*/  IMAD R6, R18, 0x8, R17 ;  /* 0x0000000812067824 */ /* 0x000fe200078e0211 */
[----:B------:R-:W-:Y:S01]  /*12980*/  SHF.L.U32 R19, R22, 0x1f, RZ ;  /* 0x0000001f16137819 */ /* 0x000fe200000006ff */
[----:B------:R-:W-:Y:S01]  /*12990*/  BSSY B1, `(.L_x_7733) ;  /* 0x0000004000017945 */ /* 0x000fe20003800000 */
[----:B------:R-:W-:Y:S02]  /*129a0*/  SHF.R.S32.HI R9, RZ, 0x1f, R5 ;  /* 0x0000001fff097819 */ /* 0x000fe40000011405 */
[----:B------:R-:W0:Y:S02]  /*129b0*/  SYNCS.PHASECHK.TRANS64.TRYWAIT P0, [R6+URZ+0x28c40], R19 ;  /* 0x028c4013060075a7 */ /* 0x000e24000800017f */
[----:B0-----:R-:W-:Y:S05]  /*129c0*/  @!P0 BRA `(.L_x_7734) ;  /* 0x00000038003c8947 */ /* 0x001fea0003800000 */
.L_x_7811:
[----:B------:R-:W-:Y:S05]  /*129d0*/  BSYNC B1 ;  /* 0x0000000000017941 */ /* 0x000fea0003800000 */
.L_x_7733:
        /* <DEDUP_REMOVED lines=40> */
.L_x_7821:
        /* <DEDUP_REMOVED lines=8> */
.L_x_7736:
        /* <DEDUP_REMOVED lines=11> */
.L_x_7737:
[----:B------:R2:W-:Y:S01]  /*12d90*/  SYNCS.ARRIVE.TRANS64.A1T0 RZ, [R6+URZ+0x28c30], RZ ;  /* 0x028c30ff06ff79a7 */ /* 0x0005e2000810003f */
[----:B------:R-:W-:Y:S05]  /*12da0*/  @!P2 BRA `(.L_x_7738) ;  /* 0x000000000004a947 */ /* 0x000fea0003800000 */
[----:B------:R-:W-:Y:S01]  /*12db0*/  BPT.TRAP 0x1 ;  /* 0x000000040000795c */ /* 0x000fe20000300000 */
.L_x_7738:
[----:B------:R-:W3:Y:S01]  /*12dc0*/  SYNCS.PHASECHK.TRANS64.TRYWAIT P0, [R6+URZ+0x28c60], R19 ;  /* 0x028c6013060075a7 */ /* 0x000ee2000800017f */
[----:B------:R-:W-:Y:S04]  /*12dd0*/  BSSY B1, `(.L_x_7739) ;  /* 0x0000002000017945 */ /* 0x000fe80003800000 */
[----:B---3--:R-:W-:Y:S05]  /*12de0*/  @!P0 BRA `(.L_x_7740) ;  /* 0x0000003800648947 */ /* 0x008fea0003800000 */
.L_x_7822:
[----:B------:R-:W-:Y:S05]  /*12df0*/  BSYNC B1 ;  /* 0x0000000000017941 */ /* 0x000fea0003800000 */
.L_x_7739:
        /* <DEDUP_REMOVED lines=79> */
.L_x_7832:
        /* <DEDUP_REMOVED lines=25> */
.L_x_7742:
        /* <DEDUP_REMOVED lines=11> */
.L_x_7743:
[----:B------:R3:W-:Y:S01]  /*13530*/  SYNCS.ARRIVE.TRANS64.A1T0 RZ, [R6+URZ+0x28c50], RZ ;  /* 0x028c50ff06ff79a7 */ /* 0x0007e2000810003f */
[----:B------:R-:W-:Y:S05]  /*13540*/  @P3 BRA `(.L_x_7744) ;  /* 0xfffffff000643947 */ /* 0x000fea000383ffff */
.L_x_7731:
[----:B------:R-:W-:Y:S05]  /*13550*/  BSYNC B0 ;  /* 0x0000000000007941 */ /* 0x000fea0003800000 */
.L_x_7730:
        /* <DEDUP_REMOVED lines=21> */
.L_x_7746:
[----:B------:R-:W-:Y:S05]  /*136b0*/  BSYNC B0 ;  /* 0x0000000000007941 */ /* 0x000fea0003800000 */
.L_x_7745:
[----:B------:R-:W-:-:S07]  /*136c0*/  SEL R18, R18, RZ, P0 ;  /* 0x000000ff12127207 */ /* 0x000fce0000000000 */
.L_x_7705:
[----:B------:R-:W-:Y:S05]  /*136d0*/  BSYNC B7 ;  /* 0x0000000000077941 */ /* 0x000fea0003800000 */
.L_x_7703:
        /* <DEDUP_REMOVED lines=11> */
.L_x_7747:
        /* <DEDUP_REMOVED lines=43> */
.L_x_7842:
[----:B------:R-:W-:Y:S02]  /*13a40*/  ULDC UR4, c[0x0][0xc38] ;  /* 0x00030e0000047ab9 */ /* 0x000fe40000000800 */
[----:B------:R-:W-:-:S04]  /*13a50*/  IMAD.U32 R4, RZ, RZ, UR4 ;  /* 0x00000004ff047e24 */ /* 0x000fc8000f8e00ff */
[----:B--2---:R-:W-:-:S04]  /*13a60*/  IMAD R5, R14, R4, RZ ;  /* 0x000000040e057224 */ /* 0x004fc800078e02ff */
[----:B------:R-:W-:-:S05]  /*13a70*/  IMAD.IADD R6, R6, 0x1, R5 ;  /* 0x0000000106067824 */ /* 0x000fca00078e0205 */
[----:B------:R-:W-:-:S13]  /*13a80*/  ISETP.GT.AND P6, PT, R6, R0, PT ;  /* 0x000000000600720c */ /* 0x000fda0003fc4270 */
[----:B------:R-:W-:Y:S05]  /*13a90*/  @P6 BRA `(.L_x_7750) ;  /* 0x0000000000a46947 */ /* 0x000fea0003800000 */
.L_x_7753:
        /* <DEDUP_REMOVED lines=11> */
[----:B------:R-:W-:Y:S02]  /*13b50*/  IMAD.MOV.U32 R8, RZ, RZ, RZ ;  /* 0x000000ffff087224 */ /* 0x000fe400078e00ff */
[----:B0-----:R-:W-:-:S05]  /*13b60*/  @!P6 IMAD.WIDE R2, R7, 0x4, R2 ;  /* 0x000000040702e825 */ /* 0x001fca00078e0202 */
[----:B------:R2:W3:Y:S02]  /*13b70*/  @!P6 LDG.E R25, desc[UR50][R2.64] ;  /* 0x000000320219e981 */ /* 0x0004e4000c1e1900 */
[----:B--2---:R-:W-:-:S05]  /*13b80*/  @!P6 IMAD.WIDE R2, R7, 0x4, R4 ;  /* 0x000000040702e825 */ /* 0x004fca00078e0204 */
        /* <DEDUP_REMOVED lines=20> */
.L_x_7850:
[----:B------:R-:W-:Y:S02]  /*13cd0*/  ULDC UR4, c[0x0][0xc38] ;  /* 0x00030e0000047ab9 */ /* 0x000fe40000000800 */
[----:B------:R-:W-:-:S04]  /*13ce0*/  IMAD.U32 R4, RZ, RZ, UR4 ;  /* 0x00000004ff047e24 */ /* 0x000fc8000f8e00ff */
[----:B--2---:R-:W-:-:S04]  /*13cf0*/  IMAD R5, R14, R4, RZ ;  /* 0x000000040e057224 */ /* 0x004fc800078e02ff */
[----:B------:R-:W-:-:S05]  /*13d00*/  IMAD.IADD R6, R5, 0x1, R6 ;  /* 0x0000000105067824 */ /* 0x000fca00078e0206 */
[----:B------:R-:W-:-:S13]  /*13d10*/  ISETP.GT.AND P6, PT, R6, R0, PT ;  /* 0x000000000600720c */ /* 0x000fda0003fc4270 */
[----:B------:R-:W-:Y:S05]  /*13d20*/  @!P6 BRA `(.L_x_7753) ;  /* 0xfffffffc005ce947 */ /* 0x000fea000383ffff */
.L_x_7750:
        /* <DEDUP_REMOVED lines=10> */
.L_x_7855:
[----:B------:R-:W-:-:S13]  /*13dd0*/  ISETP.NE.AND P0, PT, R2, RZ, PT ;  /* 0x000000ff0200720c */ /* 0x000fda0003f05270 */
[----:B------:R-:W-:Y:S05]  /*13de0*/  @!P0 BRA `(.L_x_7755) ;  /* 0x0000000000108947 */ /* 0x000fea0003800000 */
[----:B------:R-:W-:Y:S01]  /*13df0*/  UMOV UR4, 0xffffffff ;  /* 0xffffffff00047882 */ /* 0x000fe20000000000 */
[----:B--2---:R-:W-:Y:S02]  /*13e00*/  VIADD R12, R12, 0xffffffff ;  /* 0xffffffff0c0c7836 */ /* 0x004fe40000000000 */
[----:B------:R-:W-:Y:S05]  /*13e10*/  BRA.DIV UR4, `(.L_x_7756) ;  /* 0x0000003a04947947 */ /* 0x000fea000b800000 */
[----:B------:R2:W0:Y:S02]  /*13e20*/  SHFL.IDX PT, R24, R3, R12, 0x1f ;  /* 0x00001f0c03187589 */ /* 0x00042400000e0000 */
.L_x_7755:
[----:B----4-:R-:W-:Y:S01]  /*13e30*/  ISETP.NE.AND P0, PT, R8, 0x1, PT ;  /* 0x000000010800780c */ /* 0x010fe20003f05270 */
[----:B0-----:R-:W-:-:S04]  /*13e40*/  IMAD R24, R24, R4, R5 ;  /* 0x0000000418187224 */ /* 0x001fc800078e0205 */
[----:B------:R-:W-:-:S08]  /*13e50*/  IMAD.IADD R0, R0, 0x1, -R24 ;  /* 0x0000000100007824 */ /* 0x000fd000078e0a18 */
[----:B------:R-:W-:Y:S05]  /*13e60*/  @!P0 BRA `(.L_x_7757) ;  /* 0x0000000000dc8947 */ /* 0x000fea0003800000 */
[----:B---3--:R-:W-:Y:S02]  /*13e70*/  IABS R4, R25 ;  /* 0x0000001900047213 */ /* 0x008fe40000000000 */
[----:B------:R-:W-:Y:S02]  /*13e80*/  IABS R5, R8 ;  /* 0x0000000800057213 */ /* 0x000fe40000000000 */
[----:B------:R-:W0:Y:S08]  /*13e90*/  I2F.RP R6, R4 ;  /* 0x0000000400067306 */ /* 0x000e300000209400 */
[----:B------:R-:W3:Y:S08]  /*13ea0*/  I2F.RP R9, R5 ;  /* 0x0000000500097306 */ /* 0x000ef00000209400 */
[----:B0-----:R-:W0:Y:S08]  /*13eb0*/  MUFU.RCP R6, R6 ;  /* 0x0000000600067308 */ /* 0x001e300000001000 */
[----:B---3--:R-:W-:Y:S01]  /*13ec0*/  MUFU.RCP R9, R9 ;  /* 0x0000000900097308 */ /* 0x008fe20000001000 */
[----:B0-----:R-:W-:-:S07]  /*13ed0*/  VIADD R2, R6, 0xffffffe ;  /* 0x0ffffffe06027836 */ /* 0x001fce0000000000 */
[----:B--2---:R0:W2:Y:S02]  /*13ee0*/  F2I.FTZ.U32.TRUNC.NTZ R3, R2 ;  /* 0x0000000200037305 */ /* 0x0040a4000021f000 */
[----:B0-----:R-:W-:Y:S02]  /*13ef0*/  IMAD.MOV.U32 R2, RZ, RZ, RZ ;  /* 0x000000ffff027224 */ /* 0x001fe400078e00ff */
[----:B--2---:R-:W-:-:S04]  /*13f00*/  IMAD.MOV R7, RZ, RZ, -R3 ;  /* 0x000000ffff077224 */ /* 0x004fc800078e0a03 */
        /* <DEDUP_REMOVED lines=45> */
.L_x_7757:
[----:B--2---:R-:W0:Y:S02]  /*141e0*/  LDC.64 R2, c[0x0][0xc90] ;  /* 0x00032400ff027b82 */ /* 0x004e240000000a00 */
        /* <DEDUP_REMOVED lines=37> */
[----:B------:R0:W2:Y:S02]  /*14440*/  F2I.FTZ.U32.TRUNC.NTZ R3, R2 ;  /* 0x0000000200037305 */ /* 0x0000a4000021f000 */
[----:B0-----:R-:W-:Y:S02]  /*14450*/  IMAD.MOV.U32 R2, RZ, RZ, RZ ;  /* 0x000000ffff027224 */ /* 0x001fe400078e00ff */
[----:B--2---:R-:W-:-:S04]  /*14460*/  IMAD.MOV R5, RZ, RZ, -R3 ;  /* 0x000000ffff057224 */ /* 0x004fc800078e0a03 */
        /* <DEDUP_REMOVED lines=19> */
.L_x_7758:
[----:B------:R-:W-:-:S05]  /*145a0*/  LOP3.LUT R0, RZ, R3, RZ, 0x33, !PT ;  /* 0x00000003ff007212 */ /* 0x000fca00078e33ff */
[----:B------:R-:W-:Y:S01]  /*145b0*/  IMAD.IADD R25, R25, 0x1, R0 ;  /* 0x0000000119197824 */ /* 0x000fe200078e0200 */
[----:B------:R-:W-:Y:S06]  /*145c0*/  BRA `(.L_x_7759) ;  /* 0x00000000001c7947 */ /* 0x000fec0003800000 */
.L_x_7751:
[----:B------:R-:W-:Y:S01]  /*145d0*/  UMOV UR4, URZ ;  /* 0x0000003f00047c82 */ /* 0x000fe20008000000 */
[----:B------:R-:W-:Y:S01]  /*145e0*/  UMOV UR5, URZ ;  /* 0x0000003f00057c82 */ /* 0x000fe20008000000 */
[----:B------:R-:W-:Y:S01]  /*145f0*/  ULDC UR6, c[0x0][0xc3c] ;  /* 0x00030f0000067ab9 */ /* 0x000fe20000000800 */
[----:B------:R-:W-:Y:S02]  /*14600*/  IMAD.MOV.U32 R24, RZ, RZ, R0 ;  /* 0x000000ffff187224 */ /* 0x000fe400078e0000 */
[----:B------:R-:W-:Y:S02]  /*14610*/  IMAD.U32 R25, RZ, RZ, UR4 ;  /* 0x00000004ff197e24 */ /* 0x000fe4000f8e00ff */
[----:B------:R-:W-:Y:S02]  /*14620*/  IMAD.U32 R26, RZ, RZ, UR5 ;  /* 0x00000005ff1a7e24 */ /* 0x000fe4000f8e00ff */
[----:B------:R-:W-:-:S07]  /*14630*/  IMAD.U32 R27, RZ, RZ, UR6 ;  /* 0x00000006ff1b7e24 */ /* 0x000fce000f8e00ff */
.L_x_7759:
        /* <DEDUP_REMOVED lines=10> */
.L_x_7748:
[----:B------:R-:W-:Y:S02]  /*146e0*/  ULDC UR4, c[0x0][0xc3c] ;  /* 0x00030f0000047ab9 */ /* 0x000fe40000000800 */
[----:B0-----:R-:W-:-:S13]  /*146f0*/  ISETP.GE.AND P0, PT, R27, UR4, PT ;  /* 0x000000041b007c0c */ /* 0x001fda000bf06270 */
[----:B------:R-:W-:Y:S05]  /*14700*/  @!P0 BRA `(.L_x_7760) ;  /* 0xffffffb0007c8947 */ /* 0x000fea000383ffff */
[----:B------:R-:W-:Y:S05]  /*14710*/  BSYNC B8 ;  /* 0x0000000000087941 */ /* 0x000fea0003800000 */
.L_x_7697:
[----:B------:R-:W5:Y:S01]  /*14720*/  LDL.LU R0, [R1+0x20] ;  /* 0x0000200001007983 */ /* 0x000f620000300800 */
[----:B------:R-:W-:Y:S01]  /*14730*/  BSSY B0, `(.L_x_7761) ;  /* 0x000000b000007945 */ /* 0x000fe20003800000 */
[----:B------:R-:W1:Y:S01]  /*14740*/  S2R R5, SR_CgaCtaId ;  /* 0x0000000000057919 */ /* 0x000e620000008800 */
[----:B-----5:R-:W-:-:S05]  /*14750*/  VIADD R0, R0, 0x1 ;  /* 0x0000000100007836 */ /* 0x020fca0000000000 */
        /* <DEDUP_REMOVED lines=8> */
.L_x_7858:
[----:B------:R-:W-:Y:S05]  /*147e0*/  BSYNC B0 ;  /* 0x0000000000007941 */ /* 0x000fea0003800000 */
.L_x_7761:
[----:B------:R-:W-:-:S03]  /*147f0*/  UMOV UR4, 0xffffffff ;  /* 0xffffffff00047882 */ /* 0x000fc60000000000 */
[----:B------:R-:W-:Y:S05]  /*14800*/  BRA.DIV UR4, `(.L_x_7763) ;  /* 0x0000003204547947 */ /* 0x000fea000b800000 */
[----:B0-----:R-:W0:Y:S02]  /*14810*/  S2R R0, SR_TID.X ;  /* 0x0000000000007919 */ /* 0x001e240000002100 */
[----:B0-----:R-:W-:-:S04]  /*14820*/  SHF.R.U32.HI R0, RZ, 0x5, R0 ;  /* 0x00000005ff007819 */ /* 0x001fc80000011600 */
[----:B------:R-:W-:-:S05]  /*14830*/  LOP3.LUT R0, R0, 0x3, RZ, 0xc0, !PT ;  /* 0x0000000300007812 */ /* 0x000fca00078ec0ff */
[----:B------:R0:W1:Y:S02]  /*14840*/  SHFL.IDX PT, R14, R0, RZ, 0x1f ;  /* 0x00001fff000e7589 */ /* 0x00006400000e0000 */
.L_x_7861:
[----:B-1----:R-:W-:Y:S01]  /*14850*/  ISETP.NE.AND P0, PT, R14, RZ, PT ;  /* 0x000000ff0e00720c */ /* 0x002fe20003f05270 */
[----:B------:R-:W-:-:S12]  /*14860*/  BSSY B0, `(.L_x_7764) ;  /* 0x0000024000007945 */ /* 0x000fd80003800000 */
[----:B------:R-:W-:Y:S05]  /*14870*/  @P0 BRA `(.L_x_7765) ;  /* 0x0000000000880947 */ /* 0x000fea0003800000 */
[----:B------:R-:W-:-:S03]  /*14880*/  UMOV UR4, 0xffffffff ;  /* 0xffffffff00047882 */ /* 0x000fc60000000000 */
[----:B------:R-:W-:Y:S05]  /*14890*/  BRA.DIV UR4, `(.L_x_7766) ;  /* 0x0000003204647947 */ /* 0x000fea000b800000 */
[----:B------:R-:W-:-:S13]  /*148a0*/  ELECT P6, URZ, PT ;  /* 0x00000000003f782f */ /* 0x000fda00038c0000 */
.L_x_7864:
[----:B------:R-:W-:Y:S05]  /*148b0*/  @!P6 BRA `(.L_x_7765) ;  /* 0x000000000078e947 */ /* 0x000fea0003800000 */
[----:B------:R-:W-:-:S06]  /*148c0*/  ULOP3.LUT UR4, UR38, 0x2, URZ, 0xfc, !UPT ;  /* 0x0000000226047892 */ /* 0x000fcc000f8efc3f */
[----:B0-----:R-:W-:-:S05]  /*148d0*/  IMAD.U32 R0, RZ, RZ, UR4 ;  /* 0x00000004ff007e24 */ /* 0x001fca000f8e00ff */
[----:B------:R-:W-:-:S13]  /*148e0*/  ISETP.NE.AND P0, PT, R0, 0x3, PT ;  /* 0x000000030000780c */ /* 0x000fda0003f05270 */
[----:B------:R-:W-:Y:S05]  /*148f0*/  @!P0 BRA `(.L_x_7767) ;  /* 0x0000000000048947 */ /* 0x000fea0003800000 */
[----:B------:R-:W-:Y:S01]  /*14900*/  BPT.TRAP 0x1 ;  /* 0x000000040000795c */ /* 0x000fe20000300000 */
.L_x_7767:
[----:B------:R-:W-:Y:S01]  /*14910*/  IMAD R5, R18, 0x8, R7 ;  /* 0x0000000812057824 */ /* 0x000fe200078e0207 */
[----:B------:R-:W-:Y:S01]  /*14920*/  SHF.L.U32 R0, R22, 0x1f, RZ ;  /* 0x0000001f16007819 */ /* 0x000fe200000006ff */
[----:B------:R-:W-:-:S03]  /*14930*/  VIADD R18, R18, 0x1 ;  /* 0x0000000112127836 */ /* 0x000fc60000000000 */
[----:B------:R-:W0:Y:S02]  /*14940*/  SYNCS.PHASECHK.TRANS64.TRYWAIT P1, [R5+URZ+0x28c40], R0 ;  /* 0x028c4000050075a7 */ /* 0x000e24000802017f */
[----:B------:R-:W-:-:S04]  /*14950*/  ISETP.NE.AND P2, PT, R18, 0x2, PT ;  /* 0x000000021200780c */ /* 0x000fc80003f45270 */
[----:B------:R-:W-:Y:S01]  /*14960*/  SEL R3, RZ, 0x1, P2 ;  /* 0x00000001ff037807 */ /* 0x000fe20001000000 */
[----:B0-----:R-:W-:Y:S08]  /*14970*/  @!P1 BRA `(.L_x_7768) ;  /* 0x00000030004c9947 */ /* 0x001ff00003800000 */
.L_x_7865:
[----:B------:R-:W-:Y:S02]  /*14980*/  SEL R18, R18, RZ, P2 ;  /* 0x000000ff12127207 */ /* 0x000fe40001000000 */
[----:B------:R-:W-:Y:S01]  /*14990*/  LOP3.LUT R2, R22, R3, RZ, 0x3c, !PT ;  /* 0x0000000316027212 */ /* 0x000fe200078e3cff */
[----:B------:R-:W-:Y:S06]  /*149a0*/  @!P0 BRA `(.L_x_7769) ;  /* 0x0000000000048947 */ /* 0x000fec0003800000 */
[----:B------:R-:W-:Y:S01]  /*149b0*/  BPT.TRAP 0x1 ;  /* 0x000000040000795c */ /* 0x000fe20000300000 */
.L_x_7769:
[----:B------:R-:W-:Y:S01]  /*149c0*/  IMAD R3, R18, 0x8, R7 ;  /* 0x0000000812037824 */ /* 0x000fe200078e0207 */
[----:B------:R-:W-:-:S04]  /*149d0*/  SHF.L.U32 R2, R2, 0x1f, RZ ;  /* 0x0000001f02027819 */ /* 0x000fc800000006ff */
[----:B------:R-:W1:Y:S02]  /*149e0*/  SYNCS.PHASECHK.TRANS64.TRYWAIT P1, [R3+URZ+0x28c40], R2 ;  /* 0x028c4002030075a7 */ /* 0x000e64000802017f */
[----:B-1----:R-:W-:Y:S05]  /*149f0*/  @!P1 BRA `(.L_x_7770) ;  /* 0x0000003000409947 */ /* 0x002fea0003800000 */
.L_x_7866:
[----:B------:R-:W-:Y:S05]  /*14a00*/  @!P0 BRA `(.L_x_7771) ;  /* 0x0000000000048947 */ /* 0x000fea0003800000 */
[----:B------:R-:W-:Y:S01]  /*14a10*/  BPT.TRAP 0x1 ;  /* 0x000000040000795c */ /* 0x000fe20000300000 */
.L_x_7771:
[----:B------:R-:W5:Y:S02]  /*14a20*/  SYNCS.PHASECHK.TRANS64.TRYWAIT P1, [R5+URZ+0x28c60], R0 ;  /* 0x028c6000050075a7 */ /* 0x000f64000802017f */
[----:B-----5:R-:W-:Y:S05]  /*14a30*/  @!P1 BRA `(.L_x_7772) ;  /* 0x0000003000449947 */ /* 0x020fea0003800000 */
.L_x_7867:
[----:B------:R-:W-:Y:S05]  /*14a40*/  @!P0 BRA `(.L_x_7773) ;  /* 0x0000000000048947 */ /* 0x000fea0003800000 */
[----:B------:R-:W-:Y:S01]  /*14a50*/  BPT.TRAP 0x1 ;  /* 0x000000040000795c */ /* 0x000fe20000300000 */
.L_x_7773:
[----:B------:R0:W0:Y:S02]  /*14a60*/  SYNCS.PHASECHK.TRANS64.TRYWAIT P0, [R3+URZ+0x28c60], R2 ;  /* 0x028c6002030075a7 */ /* 0x000024000800017f */
[----:B0-----:R-:W-:Y:S05]  /*14a70*/  @!P0 NANOSLEEP.SYNCS 0x989680 ;  /* 0x009896800000895d */ /* 0x001fea0003900000 */
[----:B------:R-:W0:Y:S02]  /*14a80*/  @!P0 SYNCS.PHASECHK.TRANS64 P0, [R3+URZ+0x28c60], R2 ;  /* 0x028c6002030085a7 */ /* 0x000e24000800007f */
[----:B0-----:R-:W-:Y:S05]  /*14a90*/  @!P0 BRA `(.L_x_7773) ;  /* 0xfffffffc00f08947 */ /* 0x001fea000383ffff */
.L_x_7765:
[----:B------:R-:W-:Y:S05]  /*14aa0*/  BSYNC B0 ;  /* 0x0000000000007941 */ /* 0x000fea0003800000 */
.L_x_7764:
[----:B------:R-:W-:Y:S05]  /*14ab0*/  EXIT ;  /* 0x000000000000794d */ /* 0x000fea0003800000 */
.L_x_7626:
[----:B0-----:R-:W-:-:S04]  /*14ac0*/  IMAD.U32 R3, RZ, RZ, UR23 ;  /* 0x00000017ff037e24 */ /* 0x001fc8000f8e00ff */
[----:B------:R0:W1:Y:S03]  /*14ad0*/  SYNCS.PHASECHK.TRANS64.TRYWAIT P1, [R3+URZ+0x28c50], R0 ;  /* 0x028c5000030075a7 */ /* 0x000066000802017f */
[----:B-1----:R-:W-:Y:S05]  /*14ae0*/  @!P1 NANOSLEEP.SYNCS 0x989680 ;  /* 0x009896800000995d */ /* 0x002fea0003900000 */
[----:B------:R-:W1:Y:S02]  /*14af0*/  @!P1 SYNCS.PHASECHK.TRANS64 P1, [R3+URZ+0x28c50], R0 ;  /* 0x028c5000030095a7 */ /* 0x000e64000802007f */
[----:B-1----:R-:W-:Y:S05]  /*14b00*/  @!P1 BRA `(.L_x_7626) ;  /* 0xfffffffc00ec9947 */ /* 0x002fea000383ffff */
[----:B------:R-:W-:Y:S05]  /*14b10*/  BRA `(.L_x_7774) ;  /* 0xfffffed400a47947 */ /* 0x000fea000383ffff */
.L_x_7632:
[----:B-1----:R-:W-:-:S04]  /*14b20*/  IMAD.U32 R3, RZ, RZ, UR23 ;  /* 0x00000017ff037e24 */ /* 0x002fc8000f8e00ff */
[----:B------:R1:W2:Y:S03]  /*14b30*/  SYNCS.PHASECHK.TRANS64.TRYWAIT P1, [R3+URZ+0x28c50], R0 ;  /* 0x028c5000030075a7 */ /* 0x0002a6000802017f */
[----:B--2---:R-:W-:Y:S05]  /*14b40*/  @!P1 NANOSLEEP.SYNCS 0x989680 ;  /* 0x009896800000995d */ /* 0x004fea0003900000 */
[----:B------:R-:W2:Y:S02]  /*14b50*/  @!P1 SYNCS.PHASECHK.TRANS64 P1, [R3+URZ+0x28c50], R0 ;  /* 0x028c5000030095a7 */ /* 0x000ea4000802007f */
[----:B--2---:R-:W-:Y:S05]  /*14b60*/  @!P1 BRA `(.L_x_7632) ;  /* 0xfffffffc00ec9947 */ /* 0x004fea000383ffff */
[----:B------:R-:W-:Y:S05]  /*14b70*/  BRA `(.L_x_7631) ;  /* 0xfffffee000a87947 */ /* 0x000fea000383ffff */
.L_x_7637:
[----:B0-----:R-:W-:-:S04]  /*14b80*/  IMAD.U32 R3, RZ, RZ, UR40 ;  /* 0x00000028ff037e24 */ /* 0x001fc8000f8e00ff */
[----:B------:R0:W1:Y:S03]  /*14b90*/  SYNCS.PHASECHK.TRANS64.TRYWAIT P1, [R3+URZ+0x28c00], R0 ;  /* 0x028c0000030075a7 */ /* 0x000066000802017f */
[----:B-1----:R-:W-:Y:S05]  /*14ba0*/  @!P1 NANOSLEEP.SYNCS 0x989680 ;  /* 0x009896800000995d */ /* 0x002fea0003900000 */
[----:B------:R-:W1:Y:S02]  /*14bb0*/  @!P1 SYNCS.PHASECHK.TRANS64 P1, [R3+URZ+0x28c00], R0 ;  /* 0x028c0000030095a7 */ /* 0x000e64000802007f */
[----:B-1----:R-:W-:Y:S05]  /*14bc0*/  @!P1 BRA `(.L_x_7637) ;  /* 0xfffffffc00ec9947 */ /* 0x002fea000383ffff */
[----:B------:R-:W-:Y:S05]  /*14bd0*/  BRA `(.L_x_7775) ;  /* 0xfffffef400f87947 */ /* 0x000fea000383ffff */
.L_x_7641:
[----:B--2---:R2:W3:Y:S02]  /*14be0*/  SYNCS.PHASECHK.TRANS64.TRYWAIT P1, [R7+URZ+0x28c30], R8 ;  /* 0x028c3008070075a7 */ /* 0x0044e4000802017f */
[----:B---3--:R-:W-:Y:S05]  /*14bf0*/  @!P1 NANOSLEEP.SYNCS 0x989680 ;  /* 0x009896800000995d */ /* 0x008fea0003900000 */
[----:B------:R-:W3:Y:S02]  /*14c00*/  @!P1 SYNCS.PHASECHK.TRANS64 P1, [R7+URZ+0x28c30], R8 ;  /* 0x028c3008070095a7 */ /* 0x000ee4000802007f */
[----:B---3--:R-:W-:Y:S05]  /*14c10*/  @!P1 BRA `(.L_x_7641) ;  /* 0xfffffffc00f09947 */ /* 0x008fea000383ffff */
[----:B------:R-:W-:Y:S05]  /*14c20*/  BRA `(.L_x_7640) ;  /* 0xfffffef800147947 */ /* 0x000fea000383ffff */
.L_x_7646:
[----:B---3--:R3:W0:Y:S02]  /*14c30*/  SYNCS.PHASECHK.TRANS64.TRYWAIT P1, [R7+URZ+0x28c50], R8 ;  /* 0x028c5008070075a7 */ /* 0x008624000802017f */
[----:B0-----:R-:W-:Y:S05]  /*14c40*/  @!P1 NANOSLEEP.SYNCS 0x989680 ;  /* 0x009896800000995d */ /* 0x001fea0003900000 */
[----:B------:R-:W0:Y:S02]  /*14c50*/  @!P1 SYNCS.PHASECHK.TRANS64 P1, [R7+URZ+0x28c50], R8 ;  /* 0x028c5008070095a7 */ /* 0x000e24000802007f */
[----:B0-----:R-:W-:Y:S05]  /*14c60*/  @!P1 BRA `(.L_x_7646) ;  /* 0xfffffffc00f09947 */ /* 0x001fea000383ffff */
[----:B------:R-:W-:Y:S05]  /*14c70*/  BRA `(.L_x_7645) ;  /* 0xffffff08009c7947 */ /* 0x000fea000383ffff */
.L_x_7652:
[----:B-1----:R-:W-:-:S04]  /*14c80*/  IMAD.U32 R6, RZ, RZ, UR23 ;  /* 0x00000017ff067e24 */ /* 0x002fc8000f8e00ff */
[----:B------:R1:W2:Y:S03]  /*14c90*/  SYNCS.PHASECHK.TRANS64.TRYWAIT P1, [R6+URZ+0x28c30], R7 ;  /* 0x028c3007060075a7 */ /* 0x0002a6000802017f */
[----:B--2---:R-:W-:Y:S05]  /*14ca0*/  @!P1 NANOSLEEP.SYNCS 0x989680 ;  /* 0x009896800000995d */ /* 0x004fea0003900000 */
[----:B------:R-:W2:Y:S02]  /*14cb0*/  @!P1 SYNCS.PHASECHK.TRANS64 P1, [R6+URZ+0x28c30], R7 ;  /* 0x028c3007060095a7 */ /* 0x000ea4000802007f */
[----:B--2---:R-:W-:Y:S05]  /*14cc0*/  @!P1 BRA `(.L_x_7652) ;  /* 0xfffffffc00ec9947 */ /* 0x004fea000383ffff */
[----:B------:R-:W-:Y:S05]  /*14cd0*/  BRA `(.L_x_7651) ;  /* 0xffffff0c00ac7947 */ /* 0x000fea000383ffff */
.L_x_7657:
[----:B---3--:R-:W-:-:S04]  /*14ce0*/  IMAD.U32 R8, RZ, RZ, UR23 ;  /* 0x00000017ff087e24 */ /* 0x008fc8000f8e00ff */
[----:B------:R3:W4:Y:S03]  /*14cf0*/  SYNCS.PHASECHK.TRANS64.TRYWAIT P1, [R8+URZ+0x28c50], R7 ;  /* 0x028c5007080075a7 */ /* 0x000726000802017f */
[----:B----4-:R-:W-:Y:S05]  /*14d00*/  @!P1 NANOSLEEP.SYNCS 0x989680 ;  /* 0x009896800000995d */ /* 0x010fea0003900000 */
[----:B------:R-:W4:Y:S02]  /*14d10*/  @!P1 SYNCS.PHASECHK.TRANS64 P1, [R8+URZ+0x28c50], R7 ;  /* 0x028c5007080095a7 */ /* 0x000f24000802007f */
[----:B----4-:R-:W-:Y:S05]  /*14d20*/  @!P1 BRA `(.L_x_7657) ;  /* 0xfffffffc00ec9947 */ /* 0x010fea000383ffff */
[----:B------:R-:W-:Y:S05]  /*14d30*/  BRA `(.L_x_7656) ;  /* 0xffffff28004c7947 */ /* 0x000fea000383ffff */
.L_x_7664:
[----:B-1----:R-:W-:-:S04]  /*14d40*/  IMAD.U32 R6, RZ, RZ, UR22 ;  /* 0x00000016ff067e24 */ /* 0x002fc8000f8e00ff */
[----:B------:R1:W2:Y:S03]  /*14d50*/  SYNCS.PHASECHK.TRANS64.TRYWAIT P1, [R6+URZ+0x28c30], R7 ;  /* 0x028c3007060075a7 */ /* 0x0002a6000802017f */
[----:B--2---:R-:W-:Y:S05]  /*14d60*/  @!P1 NANOSLEEP.SYNCS 0x989680 ;  /* 0x009896800000995d */ /* 0x004fea0003900000 */
[----:B------:R-:W2:Y:S02]  /*14d70*/  @!P1 SYNCS.PHASECHK.TRANS64 P1, [R6+URZ+0x28c30], R7 ;  /* 0x028c3007060095a7 */ /* 0x000ea4000802007f */
[----:B--2---:R-:W-:Y:S05]  /*14d80*/  @!P1 BRA `(.L_x_7664) ;  /* 0xfffffffc00ec9947 */ /* 0x004fea000383ffff */
[----:B------:R-:W-:Y:S05]  /*14d90*/  BRA `(.L_x_7663) ;  /* 0xffffff2c00407947 */ /* 0x000fea000383ffff */
.L_x_7669:
[----:B---3--:R-:W-:-:S04]  /*14da0*/  IMAD.U32 R8, RZ, RZ, UR22 ;  /* 0x00000016ff087e24 */ /* 0x008fc8000f8e00ff */
[----:B------:R3:W4:Y:S03]  /*14db0*/  SYNCS.PHASECHK.TRANS64.TRYWAIT P1, [R8+URZ+0x28c50], R7 ;  /* 0x028c5007080075a7 */ /* 0x000726000802017f */
[----:B----4-:R-:W-:Y:S05]  /*14dc0*/  @!P1 NANOSLEEP.SYNCS 0x989680 ;  /* 0x009896800000995d */ /* 0x010fea0003900000 */
[----:B------:R-:W4:Y:S02]  /*14dd0*/  @!P1 SYNCS.PHASECHK.TRANS64 P1, [R8+URZ+0x28c50], R7 ;  /* 0x028c5007080095a7 */ /* 0x000f24000802007f */
[----:B----4-:R-:W-:Y:S05]  /*14de0*/  @!P1 BRA `(.L_x_7669) ;  /* 0xfffffffc00ec9947 */ /* 0x010fea000383ffff */
[----:B------:R-:W-:Y:S05]  /*14df0*/  BRA `(.L_x_7668) ;  /* 0xffffff4000607947 */ /* 0x000fea000383ffff */
.L_x_7711:
        /* <DEDUP_REMOVED lines=11> */
.L_x_7777:
[----:B------:R-:W-:Y:S05]  /*14eb0*/  BSYNC B0 ;  /* 0x0000000000007941 */ /* 0x000fea0003800000 */
.L_x_7776:
[----:B------:R-:W-:Y:S05]  /*14ec0*/  BRA `(.L_x_7778) ;  /* 0xffffffb800987947 */ /* 0x000fea000383ffff */
.L_x_7714:
[----:B0-----:R0:W1:Y:S02]  /*14ed0*/  SYNCS.PHASECHK.TRANS64.TRYWAIT P0, [R19+URZ+0x28c40], R0 ;  /* 0x028c4000130075a7 */ /* 0x001064000800017f */
[----:B-1----:R-:W-:Y:S05]  /*14ee0*/  @!P0 NANOSLEEP.SYNCS 0x989680 ;  /* 0x009896800000895d */ /* 0x002fea0003900000 */
[----:B------:R-:W1:Y:S02]  /*14ef0*/  @!P0 SYNCS.PHASECHK.TRANS64 P0, [R19+URZ+0x28c40], R0 ;  /* 0x028c4000130085a7 */ /* 0x000e64000800007f */
[----:B-1----:R-:W-:Y:S05]  /*14f00*/  @!P0 BRA `(.L_x_7714) ;  /* 0xfffffffc00f08947 */ /* 0x002fea000383ffff */
[----:B------:R-:W-:Y:S05]  /*14f10*/  BRA `(.L_x_7779) ;  /* 0xffffffbc007c7947 */ /* 0x000fea000383ffff */
.L_x_7715:
        /* <DEDUP_REMOVED lines=8> */
.L_x_7781:
[----:B------:R-:W-:Y:S05]  /*14fa0*/  BSYNC B0 ;  /* 0x0000000000007941 */ /* 0x000fea0003800000 */
.L_x_7780:
        /* <DEDUP_REMOVED lines=9> */
.L_x_7782:
[----:B------:R-:W-:Y:S02]  /*15040*/  IMAD.MOV.U32 R13, RZ, RZ, R5 ;  /* 0x000000ffff0d7224 */ /* 0x000fe400078e0005 */
[----:B------:R-:W-:Y:S02]  /*15050*/  IMAD.MOV.U32 R12, RZ, RZ, 0x1 ;  /* 0x00000001ff0c7424 */ /* 0x000fe400078e00ff */
[----:B------:R-:W-:-:S07]  /*15060*/  IMAD.MOV.U32 R3, RZ, RZ, R14 ;  /* 0x000000ffff037224 */ /* 0x000fce00078e000e */
[----:B------:R-:W-:Y:S05]  /*15070*/  WARPSYNC.COLLECTIVE R15, `(.L_x_7783) ;  /* 0x000000000f087348 */ /* 0x000fea0003c00000 */
[----:B------:R0:W1:Y:S02]  /*15080*/  SHFL.IDX P6, R14, R13, R12, R11 ;  /* 0x0000000c0d0e7389 */ /* 0x00006400000c000b */
[----:B01----:R-:W-:Y:S01]  /*15090*/  ENDCOLLECTIVE ;  /* 0x000000000000791b */ /* 0x003fe20003800000 */
.L_x_7783:
        /* <DEDUP_REMOVED lines=15> */
.L_x_7784:
[----:B------:R-:W-:Y:S02]  /*15190*/  @P0 IMAD R6, R4, 0x2, R17 ;  /* 0x0000000204060824 */ /* 0x000fe400078e0211 */
[----:B------:R-:W-:Y:S02]  /*151a0*/  IMAD.MOV.U32 R13, RZ, RZ, R5 ;  /* 0x000000ffff0d7224 */ /* 0x000fe400078e0005 */
[----:B------:R-:W-:Y:S02]  /*151b0*/  IMAD.MOV.U32 R12, RZ, RZ, 0x2 ;  /* 0x00000002ff0c7424 */ /* 0x000fe400078e00ff */
[----:B------:R-:W-:-:S07]  /*151c0*/  IMAD.MOV.U32 R3, RZ, RZ, R14 ;  /* 0x000000ffff037224 */ /* 0x000fce00078e000e */
[----:B------:R-:W-:Y:S05]  /*151d0*/  WARPSYNC.COLLECTIVE R15, `(.L_x_7785) ;  /* 0x000000000f087348 */ /* 0x000fea0003c00000 */
[----:B------:R0:W1:Y:S02]  /*151e0*/  SHFL.IDX P6, R14, R13, R12, R11 ;  /* 0x0000000c0d0e7389 */ /* 0x00006400000c000b */
[----:B01----:R-:W-:Y:S01]  /*151f0*/  ENDCOLLECTIVE ;  /* 0x000000000000791b */ /* 0x003fe20003800000 */
.L_x_7785:
        /* <DEDUP_REMOVED lines=15> */
.L_x_7786:
[----:B------:R-:W-:Y:S02]  /*152f0*/  @P0 IMAD R6, R4, 0x2, R17 ;  /* 0x0000000204060824 */ /* 0x000fe400078e0211 */
[----:B------:R-:W-:Y:S02]  /*15300*/  IMAD.MOV.U32 R13, RZ, RZ, R5 ;  /* 0x000000ffff0d7224 */ /* 0x000fe400078e0005 */
[----:B------:R-:W-:Y:S02]  /*15310*/  IMAD.MOV.U32 R12, RZ, RZ, 0x3 ;  /* 0x00000003ff0c7424 */ /* 0x000fe400078e00ff */
[----:B------:R-:W-:-:S07]  /*15320*/  IMAD.MOV.U32 R3, RZ, RZ, R14 ;  /* 0x000000ffff037224 */ /* 0x000fce00078e000e */
[----:B------:R-:W-:Y:S05]  /*15330*/  WARPSYNC.COLLECTIVE R15, `(.L_x_7787) ;  /* 0x000000000f087348 */ /* 0x000fea0003c00000 */
[----:B------:R0:W1:Y:S02]  /*15340*/  SHFL.IDX P6, R14, R13, R12, R11 ;  /* 0x0000000c0d0e7389 */ /* 0x00006400000c000b */
[----:B01----:R-:W-:Y:S01]  /*15350*/  ENDCOLLECTIVE ;  /* 0x000000000000791b */ /* 0x003fe20003800000 */
.L_x_7787:
        /* <DEDUP_REMOVED lines=10> */
.L_x_7788:
[----:B------:R-:W-:Y:S01]  /*15400*/  @!PT LDS RZ, [RZ] ;  /* 0x00000000fffff984 */ /* 0x000fe20000000800 */
[----:B------:R-:W-:Y:S01]  /*15410*/  @!PT LDS RZ, [RZ] ;  /* 0x00000000fffff984 */ /* 0x000fe20000000800 */
[----:B------:R-:W-:Y:S01]  /*15420*/  @!PT LDS RZ, [RZ] ;  /* 0x00000000fffff984 */ /* 0x000fe20000000800 */
[----:B------:R0:W-:Y:S01]  /*15430*/  @P0 LDGSTS.E.BYPASS.LTC128B.128 [R6+0x23400], desc[UR50][R2.64], !P2 ;  /* 0x2340000002060fae */ /* 0x0001e2000d101d72 */
[----:B------:R-:W-:Y:S01]  /*15440*/  IMAD.MOV.U32 R0, RZ, RZ, R14 ;  /* 0x000000ffff007224 */ /* 0x000fe200078e000e */
[----:B------:R-:W-:Y:S06]  /*15450*/  BRA `(.L_x_7789) ;  /* 0xffffffbc002c7947 */ /* 0x000fec000383ffff */
.L_x_7720:
        /* <DEDUP_REMOVED lines=9> */
.L_x_7790:
[C---:B------:R-:W-:Y:S01]  /*154f0*/  VIADD R6, R25.reuse, 0x10 ;  /* 0x0000001019067836 */ /* 0x040fe20000000000 */
[----:B------:R-:W-:Y:S01]  /*15500*/  ISETP.GE.AND P0, PT, R25, R5, PT ;  /* 0x000000051900720c */ /* 0x000fe20003f06270 */
[----:B------:R-:W-:Y:S02]  /*15510*/  IMAD.MOV.U32 R13, RZ, RZ, R0 ;  /* 0x000000ffff0d7224 */ /* 0x000fe400078e0000 */
[----:B------:R-:W-:-:S10]  /*15520*/  IMAD.MOV.U32 R2, RZ, RZ, R14 ;  /* 0x000000ffff027224 */ /* 0x000fd400078e000e */
[----:B------:R-:W-:Y:S05]  /*15530*/  WARPSYNC.COLLECTIVE R15, `(.L_x_7791) ;  /* 0x000000000f087348 */ /* 0x000fea0003c00000 */
[----:B------:R0:W1:Y:S02]  /*15540*/  SHFL.IDX P6, R14, R13, R12, R11 ;  /* 0x0000000c0d0e7389 */ /* 0x00006400000c000b */
[----:B01----:R-:W-:Y:S01]  /*15550*/  ENDCOLLECTIVE ;  /* 0x000000000000791b */ /* 0x003fe20003800000 */
.L_x_7791:
[----:B------:R-:W-:Y:S02]  /*15560*/  IMAD.MOV.U32 R13, RZ, RZ, R4 ;  /* 0x000000ffff0d7224 */ /* 0x000fe400078e0004 */
[----:B------:R-:W-:Y:S02]  /*15570*/  IMAD.MOV.U32 R12, RZ, RZ, 0x1 ;  /* 0x00000001ff0c7424 */ /* 0x000fe400078e00ff */
[----:B------:R-:W-:-:S07]  /*15580*/  IMAD.MOV.U32 R3, RZ, RZ, R14 ;  /* 0x000000ffff037224 */ /* 0x000fce00078e000e */
[----:B------:R-:W-:Y:S05]  /*15590*/  WARPSYNC.COLLECTIVE R15, `(.L_x_7792) ;  /* 0x000000000f087348 */ /* 0x000fea0003c00000 */
[----:B------:R0:W1:Y:S02]  /*155a0*/  SHFL.IDX P6, R14, R13, R12, R11 ;  /* 0x0000000c0d0e7389 */ /* 0x00006400000c000b */
[----:B01----:R-:W-:Y:S01]  /*155b0*/  ENDCOLLECTIVE ;  /* 0x000000000000791b */ /* 0x003fe20003800000 */
.L_x_7792:
        /* <DEDUP_REMOVED lines=15> */
.L_x_7793:
[----:B------:R-:W-:Y:S02]  /*156b0*/  IMAD.MOV.U32 R13, RZ, RZ, R4 ;  /* 0x000000ffff0d7224 */ /* 0x000fe400078e0004 */
[----:B------:R-:W-:Y:S02]  /*156c0*/  IMAD.MOV.U32 R12, RZ, RZ, 0x2 ;  /* 0x00000002ff0c7424 */ /* 0x000fe400078e00ff */
[----:B------:R-:W-:-:S07]  /*156d0*/  IMAD.MOV.U32 R3, RZ, RZ, R14 ;  /* 0x000000ffff037224 */ /* 0x000fce00078e000e */
[----:B------:R-:W-:Y:S05]  /*156e0*/  WARPSYNC.COLLECTIVE R15, `(.L_x_7794) ;  /* 0x000000000f087348 */ /* 0x000fea0003c00000 */
[----:B------:R0:W1:Y:S02]  /*156f0*/  SHFL.IDX P6, R14, R13, R12, R11 ;  /* 0x0000000c0d0e7389 */ /* 0x00006400000c000b */
[----:B01----:R-:W-:Y:S01]  /*15700*/  ENDCOLLECTIVE ;  /* 0x000000000000791b */ /* 0x003fe20003800000 */
.L_x_7794:
        /* <DEDUP_REMOVED lines=16> */
.L_x_7795:
[----:B------:R-:W-:Y:S02]  /*15810*/  IMAD.MOV.U32 R13, RZ, RZ, R4 ;  /* 0x000000ffff0d7224 */ /* 0x000fe400078e0004 */
[----:B------:R-:W-:Y:S02]  /*15820*/  IMAD.MOV.U32 R12, RZ, RZ, 0x3 ;  /* 0x00000003ff0c7424 */ /* 0x000fe400078e00ff */
[----:B------:R-:W-:-:S07]  /*15830*/  IMAD.MOV.U32 R3, RZ, RZ, R14 ;  /* 0x000000ffff037224 */ /* 0x000fce00078e000e */
[----:B------:R-:W-:Y:S05]  /*15840*/  WARPSYNC.COLLECTIVE R15, `(.L_x_7796) ;  /* 0x000000000f087348 */ /* 0x000fea0003c00000 */
[----:B------:R0:W1:Y:S02]  /*15850*/  SHFL.IDX P6, R14, R13, R12, R11 ;  /* 0x0000000c0d0e7389 */ /* 0x00006400000c000b */
[----:B01----:R-:W-:Y:S01]  /*15860*/  ENDCOLLECTIVE ;  /* 0x000000000000791b */ /* 0x003fe20003800000 */
.L_x_7796:
        /* <DEDUP_REMOVED lines=10> */
.L_x_7797:
[----:B------:R-:W-:Y:S01]  /*15910*/  @!PT LDS RZ, [RZ] ;  /* 0x00000000fffff984 */ /* 0x000fe20000000800 */
[----:B------:R-:W-:Y:S01]  /*15920*/  @!PT LDS RZ, [RZ] ;  /* 0x00000000fffff984 */ /* 0x000fe20000000800 */
[----:B------:R-:W-:Y:S01]  /*15930*/  @!PT LDS RZ, [RZ] ;  /* 0x00000000fffff984 */ /* 0x000fe20000000800 */
[----:B------:R1:W-:Y:S01]  /*15940*/  @!P0 LDGSTS.E.BYPASS.LTC128B.128 [R7+0x21400], desc[UR50][R2.64], !P1 ;  /* 0x2140000002078fae */ /* 0x0003e2000c901d72 */
[----:B------:R-:W-:Y:S01]  /*15950*/  IMAD.MOV.U32 R0, RZ, RZ, R14 ;  /* 0x000000ffff007224 */ /* 0x000fe200078e000e */
[----:B------:R-:W-:Y:S06]  /*15960*/  BRA `(.L_x_7798) ;  /* 0xffffffc0002c7947 */ /* 0x000fec000383ffff */
.L_x_7723:
[----:B0-----:R0:W1:Y:S02]  /*15970*/  SYNCS.PHASECHK.TRANS64.TRYWAIT P0, [R17+URZ+0x28c20], R0 ;  /* 0x028c2000110075a7 */ /* 0x001064000800017f */
[----:B-1----:R-:W-:Y:S05]  /*15980*/  @!P0 NANOSLEEP.SYNCS 0x989680 ;  /* 0x009896800000895d */ /* 0x002fea0003900000 */
[----:B------:R-:W1:Y:S02]  /*15990*/  @!P0 SYNCS.PHASECHK.TRANS64 P0, [R17+URZ+0x28c20], R0 ;  /* 0x028c2000110085a7 */ /* 0x000e64000800007f */
[----:B-1----:R-:W-:Y:S05]  /*159a0*/  @!P0 BRA `(.L_x_7723) ;  /* 0xfffffffc00f08947 */ /* 0x002fea000383ffff */
[----:B------:R-:W-:Y:S05]  /*159b0*/  BRA `(.L_x_7799) ;  /* 0xffffffc000887947 */ /* 0x000fea000383ffff */
.L_x_7726:
[----:B0-----:R0:W1:Y:S02]  /*159c0*/  SYNCS.PHASECHK.TRANS64.TRYWAIT P0, [R19+URZ+0x28c60], R0 ;  /* 0x028c6000130075a7 */ /* 0x001064000800017f */
[----:B-1----:R-:W-:Y:S05]  /*159d0*/  @!P0 NANOSLEEP.SYNCS 0x989680 ;  /* 0x009896800000895d */ /* 0x002fea0003900000 */
[----:B------:R-:W1:Y:S02]  /*159e0*/  @!P0 SYNCS.PHASECHK.TRANS64 P0, [R19+URZ+0x28c60], R0 ;  /* 0x028c6000130085a7 */ /* 0x000e64000800007f */
[----:B-1----:R-:W-:Y:S05]  /*159f0*/  @!P0 BRA `(.L_x_7726) ;  /* 0xfffffffc00f08947 */ /* 0x002fea000383ffff */
[----:B------:R-:W-:Y:S05]  /*15a00*/  BRA `(.L_x_7800) ;  /* 0xffffffc000987947 */ /* 0x000fea000383ffff */
.L_x_7727:
        /* <DEDUP_REMOVED lines=8> */
.L_x_7802:
[----:B------:R-:W-:Y:S05]  /*15a90*/  BSYNC B0 ;  /* 0x0000000000007941 */ /* 0x000fea0003800000 */
.L_x_7801:
        /* <DEDUP_REMOVED lines=15> */
.L_x_7803:
        /* <DEDUP_REMOVED lines=40> */
.L_x_7804:
[----:B------:R-:W-:Y:S02]  /*15e10*/  IMAD.MOV.U32 R13, RZ, RZ, R4 ;  /* 0x000000ffff0d7224 */ /* 0x000fe400078e0004 */
[----:B------:R-:W-:-:S07]  /*15e20*/  IMAD.MOV.U32 R3, RZ, RZ, R14 ;  /* 0x000000ffff037224 */ /* 0x000fce00078e000e */
[----:B------:R-:W-:Y:S05]  /*15e30*/  WARPSYNC.COLLECTIVE R15, `(.L_x_7805) ;  /* 0x000000000f087348 */ /* 0x000fea0003c00000 */
[----:B------:R0:W1:Y:S02]  /*15e40*/  SHFL.IDX P6, R14, R13, R12, R11 ;  /* 0x0000000c0d0e7389 */ /* 0x00006400000c000b */
[----:B01----:R-:W-:Y:S01]  /*15e50*/  ENDCOLLECTIVE ;  /* 0x000000000000791b */ /* 0x003fe20003800000 */
.L_x_7805:
        /* <DEDUP_REMOVED lines=29> */
.L_x_7806:
[----:B------:R-:W-:Y:S02]  /*16030*/  IMAD.MOV.U32 R13, RZ, RZ, R4 ;  /* 0x000000ffff0d7224 */ /* 0x000fe400078e0004 */
[----:B------:R-:W-:-:S07]  /*16040*/  IMAD.MOV.U32 R7, RZ, RZ, R14 ;  /* 0x000000ffff077224 */ /* 0x000fce00078e000e */
[----:B------:R-:W-:Y:S05]  /*16050*/  WARPSYNC.COLLECTIVE R15, `(.L_x_7807) ;  /* 0x000000000f087348 */ /* 0x000fea0003c00000 */
[----:B------:R0:W1:Y:S02]  /*16060*/  SHFL.IDX P6, R14, R13, R12, R11 ;  /* 0x0000000c0d0e7389 */ /* 0x00006400000c000b */
[----:B01----:R-:W-:Y:S01]  /*16070*/  ENDCOLLECTIVE ;  /* 0x000000000000791b */ /* 0x003fe20003800000 */
.L_x_7807:
        /* <DEDUP_REMOVED lines=29> */
.L_x_7808:
[----:B------:R-:W-:Y:S02]  /*16250*/  IMAD.MOV.U32 R13, RZ, RZ, R4 ;  /* 0x000000ffff0d7224 */ /* 0x000fe400078e0004 */
[----:B------:R-:W-:-:S07]  /*16260*/  IMAD.MOV.U32 R6, RZ, RZ, R14 ;  /* 0x000000ffff067224 */ /* 0x000fce00078e000e */
[----:B------:R-:W-:Y:S05]  /*16270*/  WARPSYNC.COLLECTIVE R15, `(.L_x_7809) ;  /* 0x000000000f087348 */ /* 0x000fea0003c00000 */
[----:B------:R0:W1:Y:S02]  /*16280*/  SHFL.IDX P6, R14, R13, R12, R11 ;  /* 0x0000000c0d0e7389 */ /* 0x00006400000c000b */
[----:B01----:R-:W-:Y:S01]  /*16290*/  ENDCOLLECTIVE ;  /* 0x000000000000791b */ /* 0x003fe20003800000 */
.L_x_7809:
[----:B------:R-:W-:Y:S01]  /*162a0*/  IMAD.MOV.U32 R2, RZ, RZ, R14 ;  /* 0x000000ffff027224 */ /* 0x000fe200078e000e */
[----:B------:R-:W-:Y:S06]  /*162b0*/  BRA `(.L_x_7810) ;  /* 0xffffffc000247947 */ /* 0x000fec000383ffff */
.L_x_7734:
[----:B0-----:R0:W1:Y:S02]  /*162c0*/  SYNCS.PHASECHK.TRANS64.TRYWAIT P0, [R6+URZ+0x28c40], R19 ;  /* 0x028c4013060075a7 */ /* 0x001064000800017f */
[----:B-1----:R-:W-:Y:S05]  /*162d0*/  @!P0 NANOSLEEP.SYNCS 0x989680 ;  /* 0x009896800000895d */ /* 0x002fea0003900000 */
[----:B------:R-:W1:Y:S02]  /*162e0*/  @!P0 SYNCS.PHASECHK.TRANS64 P0, [R6+URZ+0x28c40], R19 ;  /* 0x028c4013060085a7 */ /* 0x000e64000800007f */
[----:B-1----:R-:W-:Y:S05]  /*162f0*/  @!P0 BRA `(.L_x_7734) ;  /* 0xfffffffc00f08947 */ /* 0x002fea000383ffff */
[----:B------:R-:W-:Y:S05]  /*16300*/  BRA `(.L_x_7811) ;  /* 0xffffffc400b07947 */ /* 0x000fea000383ffff */
.L_x_7735:
        /* <DEDUP_REMOVED lines=8> */
.L_x_7813:
[----:B------:R-:W-:Y:S05]  /*16390*/  BSYNC B1 ;  /* 0x0000000000017941 */ /* 0x000fea0003800000 */
.L_x_7812:
        /* <DEDUP_REMOVED lines=9> */
.L_x_7814:
[----:B------:R-:W-:Y:S02]  /*16430*/  IMAD.MOV.U32 R13, RZ, RZ, R25 ;  /* 0x000000ffff0d7224 */ /* 0x000fe400078e0019 */
[----:B------:R-:W-:Y:S02]  /*16440*/  IMAD.MOV.U32 R12, RZ, RZ, 0x1 ;  /* 0x00000001ff0c7424 */ /* 0x000fe400078e00ff */
[----:B------:R-:W-:-:S07]  /*16450*/  IMAD.MOV.U32 R2, RZ, RZ, R14 ;  /* 0x000000ffff027224 */ /* 0x000fce00078e000e */
[----:B------:R-:W-:Y:S05]  /*16460*/  WARPSYNC.COLLECTIVE R15, `(.L_x_7815) ;  /* 0x000000000f087348 */ /* 0x000fea0003c00000 */
[----:B------:R0:W1:Y:S02]  /*16470*/  SHFL.IDX P6, R14, R13, R12, R11 ;  /* 0x0000000c0d0e7389 */ /* 0x00006400000c000b */
[----:B01----:R-:W-:Y:S01]  /*16480*/  ENDCOLLECTIVE ;  /* 0x000000000000791b */ /* 0x003fe20003800000 */
.L_x_7815:
        /* <DEDUP_REMOVED lines=11> */
.L_x_7816:
[----:B------:R-:W-:Y:S02]  /*16540*/  IMAD.MOV.U32 R13, RZ, RZ, R25 ;  /* 0x000000ffff0d7224 */ /* 0x000fe400078e0019 */
[----:B------:R-:W-:Y:S02]  /*16550*/  IMAD.MOV.U32 R12, RZ, RZ, 0x2 ;  /* 0x00000002ff0c7424 */ /* 0x000fe400078e00ff */
[----:B------:R-:W-:-:S07]  /*16560*/  IMAD.MOV.U32 R2, RZ, RZ, R14 ;  /* 0x000000ffff027224 */ /* 0x000fce00078e000e */
[----:B------:R-:W-:Y:S05]  /*16570*/  WARPSYNC.COLLECTIVE R15, `(.L_x_7817) ;  /* 0x000000000f087348 */ /* 0x000fea0003c00000 */
[----:B------:R0:W1:Y:S02]  /*16580*/  SHFL.IDX P6, R14, R13, R12, R11 ;  /* 0x0000000c0d0e7389 */ /* 0x00006400000c000b */
[----:B01----:R-:W-:Y:S01]  /*16590*/  ENDCOLLECTIVE ;  /* 0x000000000000791b */ /* 0x003fe20003800000 */
.L_x_7817:
        /* <DEDUP_REMOVED lines=11> */
.L_x_7818:
[----:B------:R-:W-:Y:S02]  /*16650*/  IMAD.MOV.U32 R13, RZ, RZ, R25 ;  /* 0x000000ffff0d7224 */ /* 0x000fe400078e0019 */
[----:B------:R-:W-:Y:S02]  /*16660*/  IMAD.MOV.U32 R12, RZ, RZ, 0x3 ;  /* 0x00000003ff0c7424 */ /* 0x000fe400078e00ff */
[----:B------:R-:W-:-:S07]  /*16670*/  IMAD.MOV.U32 R2, RZ, RZ, R14 ;  /* 0x000000ffff027224 */ /* 0x000fce00078e000e */
[----:B------:R-:W-:Y:S05]  /*16680*/  WARPSYNC.COLLECTIVE R15, `(.L_x_7819) ;  /* 0x000000000f087348 */ /* 0x000fea0003c00000 */
[----:B------:R0:W1:Y:S02]  /*16690*/  SHFL.IDX P6, R14, R13, R12, R11 ;  /* 0x0000000c0d0e7389 */ /* 0x00006400000c000b */
[----:B01----:R-:W-:Y:S01]  /*166a0*/  ENDCOLLECTIVE ;  /* 0x000000000000791b */ /* 0x003fe20003800000 */
.L_x_7819:
        /* <DEDUP_REMOVED lines=11> */
.L_x_7820:
[----:B------:R-:W-:Y:S01]  /*16760*/  IMAD.MOV.U32 R2, RZ, RZ, R14 ;  /* 0x000000ffff027224 */ /* 0x000fe200078e000e */
[----:B------:R-:W-:Y:S06]  /*16770*/  BRA `(.L_x_7821) ;  /* 0xffffffc400387947 */ /* 0x000fec000383ffff */
.L_x_7740:
[----:B---3--:R3:W4:Y:S02]  /*16780*/  SYNCS.PHASECHK.TRANS64.TRYWAIT P0, [R6+URZ+0x28c60], R19 ;  /* 0x028c6013060075a7 */ /* 0x008724000800017f */
[----:B----4-:R-:W-:Y:S05]  /*16790*/  @!P0 NANOSLEEP.SYNCS 0x989680 ;  /* 0x009896800000895d */ /* 0x010fea0003900000 */
[----:B------:R-:W4:Y:S02]  /*167a0*/  @!P0 SYNCS.PHASECHK.TRANS64 P0, [R6+URZ+0x28c60], R19 ;  /* 0x028c6013060085a7 */ /* 0x000f24000800007f */
[----:B----4-:R-:W-:Y:S05]  /*167b0*/  @!P0 BRA `(.L_x_7740) ;  /* 0xfffffffc00f08947 */ /* 0x010fea000383ffff */
[----:B------:R-:W-:Y:S05]  /*167c0*/  BRA `(.L_x_7822) ;  /* 0xffffffc400887947 */ /* 0x000fea000383ffff */
.L_x_7741:
        /* <DEDUP_REMOVED lines=8> */
.L_x_7824:
[----:B------:R-:W-:Y:S05]  /*16850*/  BSYNC B1 ;  /* 0x0000000000017941 */ /* 0x000fea0003800000 */
.L_x_7823:
        /* <DEDUP_REMOVED lines=13> */
.L_x_7825:
        /* <DEDUP_REMOVED lines=17> */
.L_x_7826:
        /* <DEDUP_REMOVED lines=16> */
.L_x_7827:
        /* <DEDUP_REMOVED lines=19> */
.L_x_7828:
        /* <DEDUP_REMOVED lines=14> */
.L_x_7829:
        /* <DEDUP_REMOVED lines=16> */
.L_x_7830:
        /* <DEDUP_REMOVED lines=14> */
.L_x_7831:
[----:B------:R-:W-:Y:S05]  /*16f30*/  BRA `(.L_x_7832) ;  /* 0xffffffc000ec7947 */ /* 0x000fea000383ffff */
.L_x_7749:
        /* <DEDUP_REMOVED lines=8> */
.L_x_7834:
[----:B------:R-:W-:Y:S05]  /*16fc0*/  BSYNC B0 ;  /* 0x0000000000007941 */ /* 0x000fea0003800000 */
.L_x_7833:
        /* <DEDUP_REMOVED lines=9> */
.L_x_7835:
        /* <DEDUP_REMOVED lines=23> */
.L_x_7836:
[----:B------:R-:W-:Y:S01]  /*171d0*/  IMAD.MOV.U32 R12, RZ, RZ, 0x2 ;  /* 0x00000002ff0c7424 */ /* 0x000fe200078e00ff */
[----:B------:R-:W-:-:S05]  /*171e0*/  SEL R4, R14, RZ, P1 ;  /* 0x000000ff0e047207 */ /* 0x000fca0000800000 */
[----:B------:R-:W-:-:S04]  /*171f0*/  IMAD.IADD R4, R13, 0x1, R4 ;  /* 0x000000010d047824 */ /* 0x000fc800078e0204 */
[----:B------:R-:W-:-:S07]  /*17200*/  IMAD.MOV.U32 R13, RZ, RZ, R4 ;  /* 0x000000ffff0d7224 */ /* 0x000fce00078e0004 */
[----:B------:R-:W-:Y:S05]  /*17210*/  WARPSYNC.COLLECTIVE R15, `(.L_x_7837) ;  /* 0x000000000f087348 */ /* 0x000fea0003c00000 */
[----:B------:R0:W1:Y:S02]  /*17220*/  SHFL.UP P6, R14, R13, R12, R11 ;  /* 0x0400000c0d0e7389 */ /* 0x00006400000c000b */
[----:B01----:R-:W-:Y:S01]  /*17230*/  ENDCOLLECTIVE ;  /* 0x000000000000791b */ /* 0x003fe20003800000 */
.L_x_7837:
[----:B------:R-:W-:Y:S01]  /*17240*/  IMAD.MOV.U32 R12, RZ, RZ, 0x4 ;  /* 0x00000004ff0c7424 */ /* 0x000fe200078e00ff */
[----:B------:R-:W-:-:S05]  /*17250*/  SEL R3, R14, RZ, P2 ;  /* 0x000000ff0e037207 */ /* 0x000fca0001000000 */
[----:B------:R-:W-:-:S04]  /*17260*/  IMAD.IADD R2, R4, 0x1, R3 ;  /* 0x0000000104027824 */ /* 0x000fc800078e0203 */
[----:B------:R-:W-:-:S07]  /*17270*/  IMAD.MOV.U32 R13, RZ, RZ, R2 ;  /* 0x000000ffff0d7224 */ /* 0x000fce00078e0002 */
[----:B------:R-:W-:Y:S05]  /*17280*/  WARPSYNC.COLLECTIVE R15, `(.L_x_7838) ;  /* 0x000000000f087348 */ /* 0x000fea0003c00000 */
[----:B------:R0:W1:Y:S02]  /*17290*/  SHFL.UP P6, R14, R13, R12, R11 ;  /* 0x0400000c0d0e7389 */ /* 0x00006400000c000b */
[----:B01----:R-:W-:Y:S01]  /*172a0*/  ENDCOLLECTIVE ;  /* 0x000000000000791b */ /* 0x003fe20003800000 */
.L_x_7838:
[----:B------:R-:W-:Y:S01]  /*172b0*/  IMAD.MOV.U32 R12, RZ, RZ, 0x8 ;  /* 0x00000008ff0c7424 */ /* 0x000fe200078e00ff */
[----:B------:R-:W-:-:S05]  /*172c0*/  SEL R3, R14, RZ, P3 ;  /* 0x000000ff0e037207 */ /* 0x000fca0001800000 */
[----:B------:R-:W-:-:S04]  /*172d0*/  IMAD.IADD R3, R2, 0x1, R3 ;  /* 0x0000000102037824 */ /* 0x000fc800078e0203 */
[----:B------:R-:W-:-:S07]  /*172e0*/  IMAD.MOV.U32 R13, RZ, RZ, R3 ;  /* 0x000000ffff0d7224 */ /* 0x000fce00078e0003 */
[----:B------:R-:W-:Y:S05]  /*172f0*/  WARPSYNC.COLLECTIVE R15, `(.L_x_7839) ;  /* 0x000000000f087348 */ /* 0x000fea0003c00000 */
[----:B------:R0:W1:Y:S02]  /*17300*/  SHFL.UP P6, R14, R13, R12, R11 ;  /* 0x0400000c0d0e7389 */ /* 0x00006400000c000b */
[----:B01----:R-:W-:Y:S01]  /*17310*/  ENDCOLLECTIVE ;  /* 0x000000000000791b */ /* 0x003fe20003800000 */
.L_x_7839:
[----:B------:R-:W-:Y:S01]  /*17320*/  IMAD.MOV.U32 R12, RZ, RZ, 0x10 ;  /* 0x00000010ff0c7424 */ /* 0x000fe200078e00ff */
[----:B------:R-:W-:-:S05]  /*17330*/  SEL R4, R14, RZ, P4 ;  /* 0x000000ff0e047207 */ /* 0x000fca0002000000 */
[----:B------:R-:W-:-:S04]  /*17340*/  IMAD.IADD R4, R3, 0x1, R4 ;  /* 0x0000000103047824 */ /* 0x000fc800078e0204 */
[----:B------:R-:W-:-:S07]  /*17350*/  IMAD.MOV.U32 R13, RZ, RZ, R4 ;  /* 0x000000ffff0d7224 */ /* 0x000fce00078e0004 */
[----:B------:R-:W-:Y:S05]  /*17360*/  WARPSYNC.COLLECTIVE R15, `(.L_x_7840) ;  /* 0x000000000f087348 */ /* 0x000fea0003c00000 */
[----:B------:R0:W1:Y:S02]  /*17370*/  SHFL.UP P6, R14, R13, R12, R11 ;  /* 0x0400000c0d0e7389 */ /* 0x00006400000c000b */
[----:B01----:R-:W-:Y:S01]  /*17380*/  ENDCOLLECTIVE ;  /* 0x000000000000791b */ /* 0x003fe20003800000 */
.L_x_7840:
        /* <DEDUP_REMOVED lines=8> */
.L_x_7841:
[----:B------:R-:W-:Y:S05]  /*17410*/  BRA `(.L_x_7842) ;  /* 0xffffffc400887947 */ /* 0x000fea000383ffff */
.L_x_7752:
[----:B------:R-:W-:Y:S01]  /*17420*/  BSSY B0, `(.L_x_7843) ;  /* 0x0000007000007945 */ /* 0x000fe20003800000 */
[----:B------:R-:W-:Y:S02]  /*17430*/  IMAD.MOV.U32 R12, RZ, RZ, 0x1 ;  /* 0x00000001ff0c7424 */ /* 0x000fe400078e00ff */
[----:B------:R-:W-:Y:S02]  /*17440*/  IMAD.MOV.U32 R11, RZ, RZ, RZ ;  /* 0x000000ffff0b7224 */ /* 0x000fe400078e00ff */
[----:B------:R-:W-:-:S07]  /*17450*/  IMAD.MOV.U32 R15, RZ, RZ, -0x1 ;  /* 0xffffffffff0f7424 */ /* 0x000fce00078e00ff */
[----:B-1----:R-:W-:Y:S05]  /*17460*/  WARPSYNC.COLLECTIVE R15, `(.L_x_7844) ;  /* 0x000000000f087348 */ /* 0x002fea0003c00000 */
[----:B------:R0:W2:Y:S02]  /*17470*/  SHFL.UP P6, R14, R13, R12, R11 ;  /* 0x0400000c0d0e7389 */ /* 0x0000a400000c000b */
[----:B012---:R-:W-:Y:S01]  /*17480*/  ENDCOLLECTIVE ;  /* 0x000000000000791b */ /* 0x007fe20003800000 */
.L_x_7844:
[----:B------:R-:W-:Y:S05]  /*17490*/  BSYNC B0 ;  /* 0x0000000000007941 */ /* 0x000fea0003800000 */
.L_x_7843:
        /* <DEDUP_REMOVED lines=8> */
.L_x_7845:
[----:B------:R-:W-:Y:S01]  /*17520*/  IMAD.MOV.U32 R12, RZ, RZ, 0x4 ;  /* 0x00000004ff0c7424 */ /* 0x000fe200078e00ff */
[----:B------:R-:W-:-:S05]  /*17530*/  SEL R2, R14, RZ, P2 ;  /* 0x000000ff0e027207 */ /* 0x000fca0001000000 */
[----:B------:R-:W-:-:S04]  /*17540*/  IMAD.IADD R2, R13, 0x1, R2 ;  /* 0x000000010d027824 */ /* 0x000fc800078e0202 */
[----:B------:R-:W-:-:S07]  /*17550*/  IMAD.MOV.U32 R13, RZ, RZ, R2 ;  /* 0x000000ffff0d7224 */ /* 0x000fce00078e0002 */
[----:B------:R-:W-:Y:S05]  /*17560*/  WARPSYNC.COLLECTIVE R15, `(.L_x_7846) ;  /* 0x000000000f087348 */ /* 0x000fea0003c00000 */
[----:B------:R0:W1:Y:S02]  /*17570*/  SHFL.UP P6, R14, R13, R12, R11 ;  /* 0x0400000c0d0e7389 */ /* 0x00006400000c000b */
[----:B01----:R-:W-:Y:S01]  /*17580*/  ENDCOLLECTIVE ;  /* 0x000000000000791b */ /* 0x003fe20003800000 */
.L_x_7846:
[----:B------:R-:W-:Y:S01]  /*17590*/  IMAD.MOV.U32 R12, RZ, RZ, 0x8 ;  /* 0x00000008ff0c7424 */ /* 0x000fe200078e00ff */
[----:B------:R-:W-:-:S05]  /*175a0*/  SEL R3, R14, RZ, P3 ;  /* 0x000000ff0e037207 */ /* 0x000fca0001800000 */
[----:B------:R-:W-:-:S04]  /*175b0*/  IMAD.IADD R3, R2, 0x1, R3 ;  /* 0x0000000102037824 */ /* 0x000fc800078e0203 */
[----:B------:R-:W-:-:S07]  /*175c0*/  IMAD.MOV.U32 R13, RZ, RZ, R3 ;  /* 0x000000ffff0d7224 */ /* 0x000fce00078e0003 */
[----:B------:R-:W-:Y:S05]  /*175d0*/  WARPSYNC.COLLECTIVE R15, `(.L_x_7847) ;  /* 0x000000000f087348 */ /* 0x000fea0003c00000 */
[----:B------:R0:W1:Y:S02]  /*175e0*/  SHFL.UP P6, R14, R13, R12, R11 ;  /* 0x0400000c0d0e7389 */ /* 0x00006400000c000b */
[----:B01----:R-:W-:Y:S01]  /*175f0*/  ENDCOLLECTIVE ;  /* 0x000000000000791b */ /* 0x003fe20003800000 */
.L_x_7847:
[----:B------:R-:W-:Y:S01]  /*17600*/  IMAD.MOV.U32 R12, RZ, RZ, 0x10 ;  /* 0x00000010ff0c7424 */ /* 0x000fe200078e00ff */
[----:B------:R-:W-:-:S05]  /*17610*/  SEL R4, R14, RZ, P4 ;  /* 0x000000ff0e047207 */ /* 0x000fca0002000000 */
[----:B------:R-:W-:-:S04]  /*17620*/  IMAD.IADD R4, R3, 0x1, R4 ;  /* 0x0000000103047824 */ /* 0x000fc800078e0204 */
[----:B------:R-:W-:-:S07]  /*17630*/  IMAD.MOV.U32 R13, RZ, RZ, R4 ;  /* 0x000000ffff0d7224 */ /* 0x000fce00078e0004 */
[----:B------:R-:W-:Y:S05]  /*17640*/  WARPSYNC.COLLECTIVE R15, `(.L_x_7848) ;  /* 0x000000000f087348 */ /* 0x000fea0003c00000 */
[----:B------:R0:W1:Y:S02]  /*17650*/  SHFL.UP P6, R14, R13, R12, R11 ;  /* 0x0400000c0d0e7389 */ /* 0x00006400000c000b */
[----:B01----:R-:W-:Y:S01]  /*17660*/  ENDCOLLECTIVE ;  /* 0x000000000000791b */ /* 0x003fe20003800000 */
.L_x_7848:
        /* <DEDUP_REMOVED lines=8> */
.L_x_7849:
[----:B------:R-:W-:Y:S05]  /*176f0*/  BRA `(.L_x_7850) ;  /* 0xffffffc400747947 */ /* 0x000fea000383ffff */
.L_x_7754:
[----:B------:R-:W-:Y:S01]  /*17700*/  BSSY B0, `(.L_x_7851) ;  /* 0x0000006000007945 */ /* 0x000fe20003800000 */
[----:B------:R-:W-:Y:S01]  /*17710*/  PLOP3.LUT P6, PT, P6, PT, PT, 0x8, 0x0 ;  /* 0x000000000000781c */ /* 0x000fe200037ce170 */
[----:B------:R-:W-:-:S12]  /*17720*/  IMAD.MOV.U32 R15, RZ, RZ, -0x1 ;  /* 0xffffffffff0f7424 */ /* 0x000fd800078e00ff */
[----:B01----:R-:W-:Y:S05]  /*17730*/  WARPSYNC.COLLECTIVE R15, `(.L_x_7852) ;  /* 0x000000000f087348 */ /* 0x003fea0003c00000 */
[----:B------:R-:W-:Y:S01]  /*17740*/  VOTE.ANY R14, PT, P6 ;  /* 0x00000000000e7806 */ /* 0x000fe200030e0100 */
[----:B01----:R-:W-:Y:S06]  /*17750*/  ENDCOLLECTIVE ;  /* 0x000000000000791b */ /* 0x003fec0003800000 */
.L_x_7852:
[----:B------:R-:W-:Y:S05]  /*17760*/  BSYNC B0 ;  /* 0x0000000000007941 */ /* 0x000fea0003800000 */
.L_x_7851:
        /* <DEDUP_REMOVED lines=8> */
.L_x_7853:
[----:B------:R-:W-:Y:S02]  /*177f0*/  IMAD.IADD R27, R12, 0x1, R27 ;  /* 0x000000010c1b7824 */ /* 0x000fe400078e021b */
[----:B------:R-:W-:Y:S02]  /*17800*/  IMAD.MOV.U32 R13, RZ, RZ, R8 ;  /* 0x000000ffff0d7224 */ /* 0x000fe400078e0008 */
[----:B------:R-:W-:-:S07]  /*17810*/  IMAD.MOV.U32 R25, RZ, RZ, R14 ;  /* 0x000000ffff197224 */ /* 0x000fce00078e000e */
[----:B------:R-:W-:Y:S05]  /*17820*/  WARPSYNC.COLLECTIVE R15, `(.L_x_7854) ;  /* 0x000000000f087348 */ /* 0x000fea0003c00000 */
[----:B------:R0:W1:Y:S02]  /*17830*/  SHFL.IDX P6, R14, R13, R12, R11 ;  /* 0x0000000c0d0e7389 */ /* 0x00006400000c000b */
[----:B01----:R-:W-:Y:S01]  /*17840*/  ENDCOLLECTIVE ;  /* 0x000000000000791b */ /* 0x003fe20003800000 */
.L_x_7854:
[----:B------:R-:W-:Y:S01]  /*17850*/  IMAD.MOV.U32 R8, RZ, RZ, R14 ;  /* 0x000000ffff087224 */ /* 0x000fe200078e000e */
[----:B------:R-:W-:Y:S06]  /*17860*/  BRA `(.L_x_7855) ;  /* 0xffffffc400587947 */ /* 0x000fec000383ffff */
.L_x_7756:
[----:B------:R-:W-:Y:S01]  /*17870*/  BSSY B0, `(.L_x_7856) ;  /* 0x0000007000007945 */ /* 0x000fe20003800000 */
[----:B------:R-:W-:Y:S02]  /*17880*/  IMAD.MOV.U32 R13, RZ, RZ, R3 ;  /* 0x000000ffff0d7224 */ /* 0x000fe400078e0003 */
[----:B------:R-:W-:Y:S02]  /*17890*/  IMAD.MOV.U32 R11, RZ, RZ, 0x1f ;  /* 0x0000001fff0b7424 */ /* 0x000fe400078e00ff */
[----:B------:R-:W-:-:S07]  /*178a0*/  IMAD.MOV.U32 R15, RZ, RZ, -0x1 ;  /* 0xffffffffff0f7424 */ /* 0x000fce00078e00ff */
[----:B01-34-:R-:W-:Y:S05]  /*178b0*/  WARPSYNC.COLLECTIVE R15, `(.L_x_7857) ;  /* 0x000000000f087348 */ /* 0x01bfea0003c00000 */
[----:B------:R2:W0:Y:S02]  /*178c0*/  SHFL.IDX P6, R14, R13, R12, R11 ;  /* 0x0000000c0d0e7389 */ /* 0x00042400000c000b */
[----:B01234-:R-:W-:Y:S01]  /*178d0*/  ENDCOLLECTIVE ;  /* 0x000000000000791b */ /* 0x01ffe20003800000 */
.L_x_7857:
[----:B------:R-:W-:Y:S05]  /*178e0*/  BSYNC B0 ;  /* 0x0000000000007941 */ /* 0x000fea0003800000 */
.L_x_7856:
[----:B------:R-:W-:Y:S01]  /*178f0*/  IMAD.MOV.U32 R24, RZ, RZ, R14 ;  /* 0x000000ffff187224 */ /* 0x000fe200078e000e */
[----:B------:R-:W-:Y:S06]  /*17900*/  BRA `(.L_x_7755) ;  /* 0xffffffc400487947 */ /* 0x000fec000383ffff */
.L_x_7762:
[----:B0-----:R0:W1:Y:S02]  /*17910*/  SYNCS.PHASECHK.TRANS64.TRYWAIT P0, [R7+URZ+0x28c20], R0 ;  /* 0x028c2000070075a7 */ /* 0x001064000800017f */
[----:B-1----:R-:W-:Y:S05]  /*17920*/  @!P0 NANOSLEEP.SYNCS 0x989680 ;  /* 0x009896800000895d */ /* 0x002fea0003900000 */
[----:B------:R-:W1:Y:S02]  /*17930*/  @!P0 SYNCS.PHASECHK.TRANS64 P0, [R7+URZ+0x28c20], R0 ;  /* 0x028c2000070085a7 */ /* 0x000e64000800007f */
[----:B-1----:R-:W-:Y:S05]  /*17940*/  @!P0 BRA `(.L_x_7762) ;  /* 0xfffffffc00f08947 */ /* 0x002fea000383ffff */
[----:B------:R-:W-:Y:S05]  /*17950*/  BRA `(.L_x_7858) ;  /* 0xffffffcc00a07947 */ /* 0x000fea000383ffff */
.L_x_7763:
        /* <DEDUP_REMOVED lines=11> */
.L_x_7860:
[----:B------:R-:W-:Y:S05]  /*17a10*/  BSYNC B0 ;  /* 0x0000000000007941 */ /* 0x000fea0003800000 */
.L_x_7859:
[----:B------:R-:W-:Y:S05]  /*17a20*/  BRA `(.L_x_7861) ;  /* 0xffffffcc00887947 */ /* 0x000fea000383ffff */
.L_x_7766:
[----:B------:R-:W-:Y:S01]  /*17a30*/  BSSY B1, `(.L_x_7862) ;  /* 0x0000006000017945 */ /* 0x000fe20003800000 */
[----:B------:R-:W-:-:S07]  /*17a40*/  IMAD.MOV.U32 R15, RZ, RZ, -0x1 ;  /* 0xffffffffff0f7424 */ /* 0x000fce00078e00ff */
[----:B0-234-:R-:W-:Y:S05]  /*17a50*/  WARPSYNC.COLLECTIVE R15, `(.L_x_7863) ;  /* 0x000000000f0c7348 */ /* 0x01dfea0003c00000 */
[----:B------:R-:W-:Y:S02]  /*17a60*/  ELECT P6, UR62, PT ;  /* 0x00000000003e782f */ /* 0x000fe400038c0000 */
[----:B------:R-:W-:Y:S01]  /*17a70*/  MOV R14, UR62 ;  /* 0x0000003e000e7c02 */ /* 0x000fe20008000f00 */
[----:B0-234-:R-:W-:Y:S10]  /*17a80*/  ENDCOLLECTIVE ;  /* 0x000000000000791b */ /* 0x01dff40003800000 */
.L_x_7863:
[----:B------:R-:W-:Y:S05]  /*17a90*/  BSYNC B1 ;  /* 0x0000000000017941 */ /* 0x000fea0003800000 */
.L_x_7862:
[----:B------:R-:W-:Y:S05]  /*17aa0*/  BRA `(.L_x_7864) ;  /* 0xffffffcc00807947 */ /* 0x000fea000383ffff */
.L_x_7768:
[----:B0-----:R0:W1:Y:S02]  /*17ab0*/  SYNCS.PHASECHK.TRANS64.TRYWAIT P1, [R5+URZ+0x28c40], R0 ;  /* 0x028c4000050075a7 */ /* 0x001064000802017f */
[----:B-1----:R-:W-:Y:S05]  /*17ac0*/  @!P1 NANOSLEEP.SYNCS 0x989680 ;  /* 0x009896800000995d */ /* 0x002fea0003900000 */
[----:B------:R-:W1:Y:S02]  /*17ad0*/  @!P1 SYNCS.PHASECHK.TRANS64 P1, [R5+URZ+0x28c40], R0 ;  /* 0x028c4000050095a7 */ /* 0x000e64000802007f */
[----:B-1----:R-:W-:Y:S05]  /*17ae0*/  @!P1 BRA `(.L_x_7768) ;  /* 0xfffffffc00f09947 */ /* 0x002fea000383ffff */
[----:B------:R-:W-:Y:S05]  /*17af0*/  BRA `(.L_x_7865) ;  /* 0xffffffcc00a07947 */ /* 0x000fea000383ffff */
.L_x_7770:
[----:B-1----:R1:W0:Y:S02]  /*17b00*/  SYNCS.PHASECHK.TRANS64.TRYWAIT P1, [R3+URZ+0x28c40], R2 ;  /* 0x028c4002030075a7 */ /* 0x002224000802017f */
[----:B0-----:R-:W-:Y:S05]  /*17b10*/  @!P1 NANOSLEEP.SYNCS 0x989680 ;  /* 0x009896800000995d */ /* 0x001fea0003900000 */
[----:B------:R-:W0:Y:S02]  /*17b20*/  @!P1 SYNCS.PHASECHK.TRANS64 P1, [R3+URZ+0x28c40], R2 ;  /* 0x028c4002030095a7 */ /* 0x000e24000802007f */
[----:B0-----:R-:W-:Y:S05]  /*17b30*/  @!P1 BRA `(.L_x_7770) ;  /* 0xfffffffc00f09947 */ /* 0x001fea000383ffff */
[----:B------:R-:W-:Y:S05]  /*17b40*/  BRA `(.L_x_7866) ;  /* 0xffffffcc00ac7947 */ /* 0x000fea000383ffff */
.L_x_7772:
[----:B------:R0:W0:Y:S02]  /*17b50*/  SYNCS.PHASECHK.TRANS64.TRYWAIT P1, [R5+URZ+0x28c60], R0 ;  /* 0x028c6000050075a7 */ /* 0x000024000802017f */
[----:B0-----:R-:W-:Y:S05]  /*17b60*/  @!P1 NANOSLEEP.SYNCS 0x989680 ;  /* 0x009896800000995d */ /* 0x001fea0003900000 */
[----:B------:R-:W0:Y:S02]  /*17b70*/  @!P1 SYNCS.PHASECHK.TRANS64 P1, [R5+URZ+0x28c60], R0 ;  /* 0x028c6000050095a7 */ /* 0x000e24000802007f */
[----:B0-----:R-:W-:Y:S05]  /*17b80*/  @!P1 BRA `(.L_x_7772) ;  /* 0xfffffffc00f09947 */ /* 0x001fea000383ffff */
[----:B------:R-:W-:Y:S05]  /*17b90*/  BRA `(.L_x_7867) ;  /* 0xffffffcc00a87947 */ /* 0x000fea000383ffff */
.L_x_7868:
        /* <DEDUP_REMOVED lines=14> */
.L_x_15657:


//--------------------- .text._ZN7cutlass13device_kernelIN5flash11enable_sm90INS1_16FlashAttnFwdSm90INS1_25CollectiveMainloopFwdSm90ILi2EN4cute5tupleIJNS5_1CILi1EEES8_S8_EEENS6_IJNS7_ILi64EEESA_SA_EEELi512ENS_10bfloat16_tEfNS_4arch4Sm90ELb1ELb0ELb0ELb1ELb1ELb1ELb0ELb0ELb0ELb1ELb1ELb0EEENS1_21CollectiveEpilogueFwdINS6_IJSA_NS7_ILi512EEESA_EEES9_SC_SE_Li256ELb1ELb1ELb1ELb0EEENS1_36VarlenDynamicPersistentTileSchedulerILi64ELi64ELi256ELi128ELb1ELb1ELb1ELb1ELb1ELb1EEEEEEEEEvNT_6ParamsE --------------------------
	.section	.text._ZN7cutlass13device_kernelIN5flash11enable_sm90INS1_16FlashAttnFwdSm90INS1_25CollectiveMainloopFwdSm90ILi2EN4cute5tupleIJNS5_1CILi1EEES8_S8_EEENS6_IJNS7_ILi64EEESA_SA_EEELi512ENS_10bfloat16_tEfNS_4arch4Sm90ELb1ELb0ELb0ELb1ELb1ELb1ELb0ELb0ELb0ELb1ELb1ELb0EEENS1_21CollectiveEpilogueFwdINS6_IJSA_NS7_ILi512EEESA_EEES9_SC_SE_Li256ELb1ELb1ELb1ELb0EEENS1_36VarlenDynamicPersistentTileSchedulerILi64ELi64ELi256ELi128ELb1ELb1ELb1ELb1ELb1ELb1EEEEEEEEEvNT_6ParamsE,"ax",@progbits
	.align	128
.text._ZN7cutlass13device_kernelIN5flash11enable_sm90INS1_16FlashAttnFwdSm90INS1_25CollectiveMainloopFwdSm90ILi2EN4cute5tupleIJNS5_1CILi1EEES8_S8_EEENS6_IJNS7_ILi64EEESA_SA_EEELi512ENS_10bfloat16_tEfNS_4arch4Sm90ELb1ELb0ELb0ELb1ELb1ELb1ELb0ELb0ELb0ELb1ELb1ELb0EEENS1_21CollectiveEpilogueFwdINS6_IJSA_NS7_ILi512EEESA_EEES9_SC_SE_Li256ELb1ELb1ELb1ELb0EEENS1_36VarlenDynamicPersistentTileSchedulerILi64ELi64ELi256ELi128ELb1ELb1ELb1ELb1ELb1ELb1EEEEEEEEEvNT_6ParamsE:
        .type           _ZN7cutlass13device_kernelIN5flash11enable_sm90INS1_16FlashAttnFwdSm90INS1_25CollectiveMainloopFwdSm90ILi2EN4cute5tupleIJNS5_1CILi1EEES8_S8_EEENS6_IJNS7_ILi64EEESA_SA_EEELi512ENS_10bfloat16_tEfNS_4arch4Sm90ELb1ELb0ELb0ELb1ELb1ELb1ELb0ELb0ELb0ELb1ELb1ELb0EEENS1_21CollectiveEpilogueFwdINS6_IJSA_NS7_ILi512EEESA_EEES9_SC_SE_Li256ELb1ELb1ELb1ELb0EEENS1_36VarlenDynamicPersistentTileSchedulerILi64ELi64ELi256ELi128ELb1ELb1ELb1ELb1ELb1ELb1EEEEEEEEEvNT_6ParamsE,@function
        .size           _ZN7cutlass13device_kernelIN5flash11enable_sm90INS1_16FlashAttnFwdSm90INS1_25CollectiveMainloopFwdSm90ILi2EN4cute5tupleIJNS5_1CILi1EEES8_S8_EEENS6_IJNS7_ILi64EEESA_SA_EEELi512ENS_10bfloat16_tEfNS_4arch4Sm90ELb1ELb0ELb0ELb1ELb1ELb1ELb0ELb0ELb0ELb1ELb1ELb0EEENS1_21CollectiveEpilogueFwdINS6_IJSA_NS7_ILi512EEESA_EEES9_SC_SE_Li256ELb1ELb1ELb1ELb0EEENS1_36VarlenDynamicPersistentTileSchedulerILi64ELi64ELi256ELi128ELb1ELb1ELb1ELb1ELb1ELb1EEEEEEEEEvNT_6ParamsE,(.L_x_15658 - _ZN7cutlass13device_kernelIN5flash11enable_sm90INS1_16FlashAttnFwdSm90INS1_25CollectiveMainloopFwdSm90ILi2EN4cute5tupleIJNS5_1CILi1EEES8_S8_EEENS6_IJNS7_ILi64EEESA_SA_EEELi512ENS_10bfloat16_tEfNS_4arch4Sm90ELb1ELb0ELb0ELb1ELb1ELb1ELb0ELb0ELb0ELb1ELb1ELb0EEENS1_21CollectiveEpilogueFwdINS6_IJSA_NS7_ILi512EEESA_EEES9_SC_SE_Li256ELb1ELb1ELb1ELb0EEENS1_36VarlenDynamicPersistentTileSchedulerILi64ELi64ELi256ELi128ELb1ELb1ELb1ELb1ELb1ELb1EEEEEEEEEvNT_6ParamsE)
        .other          _ZN7cutlass13device_kernelIN5flash11enable_sm90INS1_16FlashAttnFwdSm90INS1_25CollectiveMainloopFwdSm90ILi2EN4cute5tupleIJNS5_1CILi1EEES8_S8_EEENS6_IJNS7_ILi64EEESA_SA_EEELi512ENS_10bfloat16_tEfNS_4arch4Sm90ELb1ELb0ELb0ELb1ELb1ELb1ELb0ELb0ELb0ELb1ELb1ELb0EEENS1_21CollectiveEpilogueFwdINS6_IJSA_NS7_ILi512EEESA_EEES9_SC_SE_Li256ELb1ELb1ELb1ELb0EEENS1_36VarlenDynamicPersistentTileSchedulerILi64ELi64ELi256ELi128ELb1ELb1ELb1ELb1ELb1ELb1EEEEEEEEEvNT_6ParamsE,@"STO_CUDA_ENTRY STV_DEFAULT"
_ZN7cutlass13device_kernelIN5flash11enable_sm90INS1_16FlashAttnFwdSm90INS1_25CollectiveMainloopFwdSm90ILi2EN4cute5tupleIJNS5_1CILi1EEES8_S8_EEENS6_IJNS7_ILi64EEESA_SA_EEELi512ENS_10bfloat16_tEfNS_4arch4Sm90ELb1ELb0ELb0ELb1ELb1ELb1ELb0ELb0ELb0ELb1ELb1ELb0EEENS1_21CollectiveEpilogueFwdINS6_IJSA_NS7_ILi512EEESA_EEES9_SC_SE_Li256ELb1ELb1ELb1ELb0EEENS1_36VarlenDynamicPersistentTileSchedulerILi64ELi64ELi256ELi128ELb1ELb1ELb1ELb1ELb1ELb1EEEEEEEEEvNT_6ParamsE:
        /* <DEDUP_REMOVED lines=18> */
.L_x_7870:
[----:B------:R-:W-:Y:S05]  /*0120*/  BSYNC B0 ;  /* 0x0000000000007941 */ /* 0x000fea0003800000 */
.L_x_7869:
        /* <DEDUP_REMOVED lines=37> */
.L_x_7871:
        /* <DEDUP_REMOVED lines=22> */
.L_x_7872:
        /* <DEDUP_REMOVED lines=18> */
.L_x_7873:
        /* <DEDUP_REMOVED lines=22> */
.L_x_7874:
        /* <DEDUP_REMOVED lines=22> */
.L_x_7875:
        /* <DEDUP_REMOVED lines=8> */
.L_x_7878:
        /* <DEDUP_REMOVED lines=30> */
[----:B------:R-:W-:Y:S02]  /*0b20*/  LOP3.LUT R9, R4, 0xffffff80, RZ, 0xc0, !PT ;  /* 0xffffff8004097812 */ /* 0x000fe400078ec0ff */
[----:B------:R-:W-:Y:S02]  /*0b30*/  LOP3.LUT R15, R3, 0xfffffff8, RZ, 0xc0, !PT ;  /* 0xfffffff8030f7812 */ /* 0x000fe400078ec0ff */
[----:B------:R-:W-:Y:S01]  /*0b40*/  LOP3.LUT R3, R5, 0xfffffff0, RZ, 0xc0, !PT ;  /* 0xfffffff005037812 */ /* 0x000fe200078ec0ff */
[C---:B------:R-:W-:Y:S01]  /*0b50*/  IMAD.IADD R9, R0.reuse, 0x1, -R9 ;  /* 0x0000000100097824 */ /* 0x040fe200078e0a09 */
[----:B------:R-:W-:Y:S01]  /*0b60*/  SHF.R.S32.HI R8, RZ, 0x4, R5 ;  /* 0x00000004ff087819 */ /* 0x000fe20000011405 */
[C---:B------:R-:W-:Y:S01]  /*0b70*/  IMAD.IADD R15, R0.reuse, 0x1, -R15 ;  /* 0x00000001000f7824 */ /* 0x040fe200078e0a0f */
[----:B------:R-:W-:Y:S01]  /*0b80*/  LOP3.LUT R11, R13, 0xfffffffc, RZ, 0xc0, !PT ;  /* 0xfffffffc0d0b7812 */ /* 0x000fe200078ec0ff */
[C---:B------:R-:W-:Y:S01]  /*0b90*/  IMAD.IADD R3, R0.reuse, 0x1, -R3 ;  /* 0x0000000100037824 */ /* 0x040fe200078e0a03 */
[--C-:B------:R-:W-:Y:S01]  /*0ba0*/  SHF.R.S32.HI R206, RZ, 0x5, R6.reuse ;  /* 0x00000005ffce7819 */ /* 0x100fe20000011406 */
[----:B------:R-:W-:Y:S01]  /*0bb0*/  IMAD.SHL.U32 R193, R15, 0x8, RZ ;  /* 0x000000080fc17824 */ /* 0x000fe200078e00ff */
[----:B------:R-:W-:Y:S01]  /*0bc0*/  SHF.R.S32.HI R7, RZ, 0x1f, R6 ;  /* 0x0000001fff077819 */ /* 0x000fe20000011406 */
[----:B------:R-:W-:Y:S01]  /*0bd0*/  IMAD.IADD R186, R0, 0x1, -R11 ;  /* 0x0000000100ba7824 */ /* 0x000fe200078e0a0b */
[----:B------:R-:W-:Y:S01]  /*0be0*/  LEA.HI R5, R5, R8, RZ, 0x1 ;  /* 0x0000000805057211 */ /* 0x000fe200078f08ff */
[C---:B------:R-:W-:Y:S01]  /*0bf0*/  VIADD R33, R193.reuse, 0x40 ;  /* 0x00000040c1217836 */ /* 0x040fe20000000000 */
[----:B------:R-:W-:Y:S01]  /*0c00*/  SHF.R.S32.HI R6, RZ, 0x1f, R3 ;  /* 0x0000001fff067819 */ /* 0x000fe20000011403 */
[----:B------:R-:W-:Y:S01]  /*0c10*/  IMAD.SHL.U32 R18, R186, 0x8, RZ ;  /* 0x00000008ba127824 */ /* 0x000fe200078e00ff */
[----:B------:R-:W-:Y:S01]  /*0c20*/  SHF.R.S32.HI R0, RZ, 0x1f, R9 ;  /* 0x0000001fff007819 */ /* 0x000fe20000011409 */
[----:B------:R-:W-:Y:S01]  /*0c30*/  VIADD R32, R193, 0x80 ;  /* 0x00000080c1207836 */ /* 0x000fe20000000000 */
[----:B------:R-:W-:Y:S01]  /*0c40*/  LOP3.LUT R5, R5, 0x1ffffffe, RZ, 0xc0, !PT ;  /* 0x1ffffffe05057812 */ /* 0x000fe200078ec0ff */
[C---:B------:R-:W-:Y:S01]  /*0c50*/  VIADD R229, R18.reuse, 0x40 ;  /* 0x0000004012e57836 */ /* 0x040fe20000000000 */
[----:B------:R-:W-:Y:S01]  /*0c60*/  LEA.HI R7, R7, R206, RZ, 0x2 ;  /* 0x000000ce07077211 */ /* 0x000fe200078f10ff */
[----:B------:R-:W-:Y:S01]  /*0c70*/  VIADD R228, R18, 0x60 ;  /* 0x0000006012e47836 */ /* 0x000fe20000000000 */
[----:B------:R-:W-:Y:S01]  /*0c80*/  LEA.HI R10, R6, R3, RZ, 0x3 ;  /* 0x00000003060a7211 */ /* 0x000fe200078f18ff */
[----:B------:R-:W-:Y:S01]  /*0c90*/  IMAD.IADD R5, R8, 0x1, -R5 ;  /* 0x0000000108057824 */ /* 0x000fe200078e0a05 */
[-C--:B------:R-:W-:Y:S01]  /*0ca0*/  LEA.HI R6, R0, R9.reuse, RZ, 0x2 ;  /* 0x0000000900067211 */ /* 0x080fe200078f10ff */
[C---:B------:R-:W-:Y:S01]  /*0cb0*/  VIADD R227, R18.reuse, 0x80 ;  /* 0x0000008012e37836 */ /* 0x040fe20000000000 */
[----:B------:R-:W-:Y:S01]  /*0cc0*/  SHF.R.S32.HI R20, RZ, 0x7, R4 ;  /* 0x00000007ff147819 */ /* 0x000fe20000011404 */
[----:B------:R-:W-:Y:S01]  /*0cd0*/  IMAD.SHL.U32 R5, R5, 0x8, RZ ;  /* 0x0000000805057824 */ /* 0x000fe200078e00ff */
[----:B------:R-:W-:Y:S01]  /*0ce0*/  LOP3.LUT R7, R7, 0x3ffffc, RZ, 0xc0, !PT ;  /* 0x003ffffc07077812 */ /* 0x000fe200078ec0ff */
[----:B------:R-:W-:Y:S01]  /*0cf0*/  VIADD R226, R18, 0xa0 ;  /* 0x000000a012e27836 */ /* 0x000fe20000000000 */
[--C-:B------:R-:W-:Y:S01]  /*0d00*/  SHF.R.S32.HI R8, RZ, 0x2, R6.reuse ;  /* 0x00000002ff087819 */ /* 0x100fe20000011406 */
[----:B------:R-:W-:Y:S01]  /*0d10*/  IMAD R14, R20, 0x100, R3 ;  /* 0x00000100140e7824 */ /* 0x000fe200078e0203 */
[----:B------:R-:W-:Y:S01]  /*0d20*/  SHF.R.S32.HI R11, RZ, 0x1f, R6 ;  /* 0x0000001fff0b7819 */ /* 0x000fe20000011406 */
[----:B------:R-:W-:Y:S01]  /*0d30*/  IMAD.IADD R7, R206, 0x1, -R7 ;  /* 0x00000001ce077824 */ /* 0x000fe200078e0a07 */
[----:B------:R-:W-:Y:S01]  /*0d40*/  SHF.R.S32.HI R190, RZ, 0x2, R13 ;  /* 0x00000002ffbe7819 */ /* 0x000fe2000001140d */
[----:B------:R0:W-:Y:S01]  /*0d50*/  STL [R1+0x54], R20 ;  /* 0x0000541401007387 */ /* 0x0001e20000100800 */
[----:B------:R-:W-:Y:S01]  /*0d60*/  LEA.HI R11, R11, R8, RZ, 0x3 ;  /* 0x000000080b0b7211 */ /* 0x000fe200078f18ff */
[----:B------:R-:W-:Y:S01]  /*0d70*/  IMAD R16, R7, 0x10, R14 ;  /* 0x0000001007107824 */ /* 0x000fe200078e020e */
[----:B------:R-:W-:Y:S01]  /*0d80*/  LEA.HI R0, R0, R9, RZ, 0x5 ;  /* 0x0000000900007211 */ /* 0x000fe200078f28ff */
[----:B------:R-:W-:Y:S01]  /*0d90*/  VIADD R7, R190, 0x20 ;  /* 0x00000020be077836 */ /* 0x000fe20000000000 */
[----:B------:R-:W-:Y:S01]  /*0da0*/  LOP3.LUT R11, R11, 0xfffffff8, RZ, 0xc0, !PT ;  /* 0xfffffff80b0b7812 */ /* 0x000fe200078ec0ff */
[----:B------:R-:W-:Y:S01]  /*0db0*/  VIADD R225, R18, 0xc0 ;  /* 0x000000c012e17836 */ /* 0x000fe20000000000 */
[C---:B------:R-:W-:Y:S01]  /*0dc0*/  LOP3.LUT R12, R10.reuse, 0xfffffff8, RZ, 0xc0, !PT ;  /* 0xfffffff80a0c7812 */ /* 0x040fe200078ec0ff */
[----:B------:R-:W-:Y:S01]  /*0dd0*/  IMAD.SHL.U32 R10, R10, 0x40, RZ ;  /* 0x000000400a0a7824 */ /* 0x000fe200078e00ff */
[----:B------:R-:W-:Y:S01]  /*0de0*/  SHF.R.S32.HI R0, RZ, 0x5, R0 ;  /* 0x00000005ff007819 */ /* 0x000fe20000011400 */
[----:B------:R-:W-:Y:S01]  /*0df0*/  IMAD.IADD R11, R8, 0x1, -R11 ;  /* 0x00000001080b7824 */ /* 0x000fe200078e0a0b */
[----:B------:R-:W-:Y:S01]  /*0e00*/  SHF.R.S32.HI R14, RZ, 0x1f, R7 ;  /* 0x0000001fff0e7819 */ /* 0x000fe20000011407 */
[----:B------:R-:W-:Y:S01]  /*0e10*/  IMAD.IADD R12, R3, 0x1, -R12 ;  /* 0x00000001030c7824 */ /* 0x000fe200078e0a0c */
[----:B------:R-:W-:Y:S01]  /*0e20*/  LEA.HI R4, R4, R20, RZ, 0x1 ;  /* 0x0000001404047211 */ /* 0x000fe200078f08ff */
[----:B------:R-:W-:Y:S01]  /*0e30*/  IMAD R191, R0, 0x10, R11 ;  /* 0x0000001000bf7824 */ /* 0x000fe200078e020b */
[----:B------:R-:W-:Y:S01]  /*0e40*/  LOP3.LUT R6, R6, 0x7ffffffc, RZ, 0xc0, !PT ;  /* 0x7ffffffc06067812 */ /* 0x000fe200078ec0ff */
[----:B------:R-:W-:Y:S01]  /*0e50*/  IMAD.SHL.U32 R3, R12, 0x40, RZ ;  /* 0x000000400c037824 */ /* 0x000fe200078e00ff */
[----:B------:R-:W-:Y:S01]  /*0e60*/  LEA.HI R14, R14, R7, RZ, 0x3 ;  /* 0x000000070e0e7211 */ /* 0x000fe200078f18ff */
[----:B------:R-:W-:Y:S01]  /*0e70*/  IMAD.SHL.U32 R7, R7, 0x40, RZ ;  /* 0x0000004007077824 */ /* 0x000fe200078e00ff */
[----:B------:R-:W-:Y:S01]  /*0e80*/  LEA.HI R0, R186, R186, RZ, 0x1 ;  /* 0x000000baba007211 */ /* 0x000fe200078f08ff */
[----:B------:R-:W-:Y:S01]  /*0e90*/  IMAD.IADD R207, R9, 0x1, -R6 ;  /* 0x0000000109cf7824 */ /* 0x000fe200078e0a06 */
[----:B------:R-:W-:Y:S01]  /*0ea0*/  LOP3.LUT R4, R4, 0xfffffe, RZ, 0xc0, !PT ;  /* 0x00fffffe04047812 */ /* 0x000fe200078ec0ff */
[----:B------:R-:W-:Y:S01]  /*0eb0*/  IMAD.SHL.U32 R14, R14, 0x40, RZ ;  /* 0x000000400e0e7824 */ /* 0x000fe200078e00ff */
[----:B------:R-:W-:Y:S01]  /*0ec0*/  SHF.R.S32.HI R13, RZ, 0x1f, R13 ;  /* 0x0000001fff0d7819 */ /* 0x000fe2000001140d */
[----:B------:R-:W-:Y:S01]  /*0ed0*/  VIADD R224, R18, 0xe0 ;  /* 0x000000e012e07836 */ /* 0x000fe20000000000 */
[----:B------:R-:W-:Y:S01]  /*0ee0*/  LOP3.LUT R9, R0, 0x1ffffffe, RZ, 0xc0, !PT ;  /* 0x1ffffffe00097812 */ /* 0x000fe200078ec0ff */
[----:B------:R-:W-:Y:S01]  /*0ef0*/  IMAD.IADD R4, R20, 0x1, -R4 ;  /* 0x0000000114047824 */ /* 0x000fe200078e0a04 */
[----:B------:R-:W-:Y:S01]  /*0f00*/  LOP3.LUT R7, R7, 0x1c0, RZ, 0xc0, !PT ;  /* 0x000001c007077812 */ /* 0x000fe200078ec0ff */
[----:B------:R-:W-:Y:S01]  /*0f10*/  VIADD R221, R18, 0x100 ;  /* 0x0000010012dd7836 */ /* 0x000fe20000000000 */
[----:B------:R-:W-:Y:S01]  /*0f20*/  LOP3.LUT R6, R3, 0x1c0, RZ, 0xc0, !PT ;  /* 0x000001c003067812 */ /* 0x000fe200078ec0ff */
[----:B------:R-:W-:Y:S01]  /*0f30*/  IMAD.U32 R3, R16, 0x40, R5 ;  /* 0x0000004010037824 */ /* 0x000fe200078e0005 */
[----:B------:R-:W-:Y:S01]  /*0f40*/  SHF.R.S32.HI R0, RZ, 0x1f, R229 ;  /* 0x0000001fff007819 */ /* 0x000fe200000114e5 */
[----:B------:R-:W-:Y:S01]  /*0f50*/  IMAD.IADD R208, R186, 0x1, -R9 ;  /* 0x00000001bad07824 */ /* 0x000fe200078e0a09 */
[----:B------:R-:W-:Y:S01]  /*0f60*/  LEA.HI R13, R13, R190, RZ, 0x3 ;  /* 0x000000be0d0d7211 */ /* 0x000fe200078f18ff */
[----:B0-----:R-:W-:Y:S01]  /*0f70*/  IMAD.SHL.U32 R20, R4, 0x100, RZ ;  /* 0x0000010004147824 */ /* 0x001fe200078e00ff */
[----:B------:R-:W-:Y:S01]  /*0f80*/  SHF.R.U32.HI R8, RZ, 0x3, R7 ;  /* 0x00000003ff087819 */ /* 0x000fe20000011607 */
[----:B------:R-:W-:Y:S01]  /*0f90*/  STL [R1+0x60], R3 ;  /* 0x0000600301007387 */ /* 0x000fe20000100800 */
[----:B------:R-:W-:Y:S01]  /*0fa0*/  SHF.R.S32.HI R9, RZ, 0x1f, R228 ;  /* 0x0000001fff097819 */ /* 0x000fe200000114e4 */
[C---:B------:R-:W-:Y:S01]  /*0fb0*/  VIADD R217, R18.reuse, 0x120 ;  /* 0x0000012012d97836 */ /* 0x040fe20000000000 */
[----:B------:R-:W-:Y:S01]  /*0fc0*/  SHF.L.U64.HI R0, R229, 0x1, R0 ;  /* 0x00000001e5007819 */ /* 0x000fe20000010200 */
[----:B------:R-:W-:Y:S01]  /*0fd0*/  STL [R1+0x4c], RZ ;  /* 0x00004cff01007387 */ /* 0x000fe20000100800 */
[----:B------:R-:W-:Y:S01]  /*0fe0*/  LOP3.LUT R7, R7, 0x38, R18, 0xf8, !PT ;  /* 0x0000003807077812 */ /* 0x000fe200078ef812 */
[----:B------:R-:W-:Y:S01]  /*0ff0*/  VIADD R216, R18, 0x140 ;  /* 0x0000014012d87836 */ /* 0x000fe20000000000 */
[----:B------:R-:W-:Y:S01]  /*1000*/  LOP3.LUT R14, R14, 0xfffffe00, RZ, 0xc0, !PT ;  /* 0xfffffe000e0e7812 */ /* 0x000fe200078ec0ff */
[----:B------:R-:W-:Y:S01]  /*1010*/  STL [R1+0x5c], R20 ;  /* 0x00005c1401007387 */ /* 0x000fe20000100800 */
[----:B------:R-:W-:Y:S01]  /*1020*/  LOP3.LUT R13, R13, 0xfffffff8, RZ, 0xc0, !PT ;  /* 0xfffffff80d0d7812 */ /* 0x000fe200078ec0ff */
[----:B------:R-:W-:Y:S01]  /*1030*/  VIADD R215, R18, 0x160 ;  /* 0x0000016012d77836 */ /* 0x000fe20000000000 */
[----:B------:R-:W-:Y:S01]  /*1040*/  SHF.R.S32.HI R4, RZ, 0x1f, R227 ;  /* 0x0000001fff047819 */ /* 0x000fe200000114e3 */
[----:B------:R0:W-:Y:S01]  /*1050*/  STL [R1], R0 ;  /* 0x0000000001007387 */ /* 0x0001e20000100800 */
[----:B------:R-:W-:Y:S01]  /*1060*/  SHF.R.S32.HI R11, RZ, 0x1f, R226 ;  /* 0x0000001fff0b7819 */ /* 0x000fe200000114e2 */
[----:B------:R-:W-:Y:S01]  /*1070*/  IMAD.IADD R192, R190, 0x1, -R13 ;  /* 0x00000001bec07824 */ /* 0x000fe200078e0a0d */
[----:B------:R-:W-:Y:S01]  /*1080*/  SHF.L.U64.HI R9, R228, 0x1, R9 ;  /* 0x00000001e4097819 */ /* 0x000fe20000010209 */
[----:B------:R-:W-:Y:S01]  /*1090*/  VIADD R214, R18, 0x180 ;  /* 0x0000018012d67836 */ /* 0x000fe20000000000 */
[----:B------:R-:W-:Y:S01]  /*10a0*/  LOP3.LUT R25, R14, R7, R8, 0xf6, !PT ;  /* 0x000000070e197212 */ /* 0x000fe200078ef608 */
[C---:B------:R-:W-:Y:S01]  /*10b0*/  VIADD R212, R18.reuse, 0x1a0 ;  /* 0x000001a012d47836 */ /* 0x040fe20000000000 */
[----:B------:R-:W-:Y:S01]  /*10c0*/  SHF.L.U64.HI R4, R227, 0x1, R4 ;  /* 0x00000001e3047819 */ /* 0x000fe20000010204 */
[----:B------:R-:W-:Y:S01]  /*10d0*/  STL [R1+0x4], R9 ;  /* 0x0000040901007387 */ /* 0x000fe20000100800 */
[----:B------:R-:W-:Y:S01]  /*10e0*/  SHF.R.S32.HI R8, RZ, 0x1f, R225 ;  /* 0x0000001fff087819 */ /* 0x000fe200000114e1 */
[----:B------:R-:W-:Y:S01]  /*10f0*/  VIADD R211, R18, 0x1c0 ;  /* 0x000001c012d37836 */ /* 0x000fe20000000000 */
[----:B0-----:R-:W-:Y:S01]  /*1100*/  SHF.L.U64.HI R0, R226, 0x1, R11 ;  /* 0x00000001e2007819 */ /* 0x001fe2000001020b */
[----:B------:R0:W-:Y:S01]  /*1110*/  STL [R1+0x8], R4 ;  /* 0x0000080401007387 */ /* 0x0001e20000100800 */
[----:B------:R-:W-:Y:S01]  /*1120*/  LOP3.LUT R3, R10, 0x7ffffe00, RZ, 0xc0, !PT ;  /* 0x7ffffe000a037812 */ /* 0x000fe200078ec0ff */
[----:B------:R-:W-:Y:S01]  /*1130*/  VIADD R210, R18, 0x1e0 ;  /* 0x000001e012d27836 */ /* 0x000fe20000000000 */
[----:B------:R-:W-:Y:S01]  /*1140*/  SHF.R.S32.HI R13, RZ, 0x1f, R224 ;  /* 0x0000001fff0d7819 */ /* 0x000fe200000114e0 */
[----:B------:R1:W-:Y:S01]  /*1150*/  STL [R1+0xc], R0 ;  /* 0x00000c0001007387 */ /* 0x0003e20000100800 */
[----:B------:R-:W-:Y:S01]  /*1160*/  SHF.R.S32.HI R10, RZ, 0x1f, R221 ;  /* 0x0000001fff0a7819 */ /* 0x000fe200000114dd */
[----:B------:R-:W-:Y:S01]  /*1170*/  IMAD R3, R206, 0x400, R3 ;  /* 0x00000400ce037824 */ /* 0x000fe200078e0203 */
[----:B------:R-:W-:Y:S01]  /*1180*/  SHF.L.U64.HI R8, R225, 0x1, R8 ;  /* 0x00000001e1087819 */ /* 0x000fe20000010208 */
[----:B------:R-:W-:Y:S01]  /*1190*/  IMAD.SHL.U32 R207, R207, 0x2, RZ ;  /* 0x00000002cfcf7824 */ /* 0x000fe200078e00ff */
[----:B------:R-:W-:Y:S01]  /*11a0*/  R2P PR, R12, 0x6 ;  /* 0x000000060c007804 */ /* 0x000fe20000000000 */
[C---:B------:R-:W-:Y:S01]  /*11b0*/  VIADD R31, R193.reuse, 0xc0 ;  /* 0x000000c0c11f7836 */ /* 0x040fe20000000000 */
[----:B0-----:R-:W-:Y:S01]  /*11c0*/  SHF.L.U64.HI R4, R224, 0x1, R13 ;  /* 0x00000001e0047819 */ /* 0x001fe2000001020d */
[----:B------:R0:W-:Y:S01]  /*11d0*/  STL [R1+0x10], R8 ;  /* 0x0000100801007387 */ /* 0x0001e20000100800 */
[----:B------:R-:W-:Y:S01]  /*11e0*/  LOP3.LUT R5, R6, 0x8, R5, 0xf8, !PT ;  /* 0x0000000806057812 */ /* 0x000fe200078ef805 */
[----:B------:R-:W-:Y:S01]  /*11f0*/  VIADD R30, R193, 0x100 ;  /* 0x00000100c11e7836 */ /* 0x000fe20000000000 */
[----:B------:R-:W-:Y:S01]  /*1200*/  SHF.R.S32.HI R12, RZ, 0x1f, R217 ;  /* 0x0000001fff0c7819 */ /* 0x000fe200000114d9 */
[----:B------:R2:W-:Y:S01]  /*1210*/  STL [R1+0x14], R4 ;  /* 0x0000140401007387 */ /* 0x0005e20000100800 */
[----:B-1----:R-:W-:Y:S01]  /*1220*/  SHF.L.U64.HI R0, R221, 0x1, R10 ;  /* 0x00000001dd007819 */ /* 0x002fe2000001020a */
[C---:B------:R-:W-:Y:S01]  /*1230*/  VIADD R28, R193.reuse, 0x140 ;  /* 0x00000140c11c7836 */ /* 0x040fe20000000000 */
[----:B------:R-:W-:Y:S01]  /*1240*/  SHF.R.U32.HI R6, RZ, 0x3, R6 ;  /* 0x00000003ff067819 */ /* 0x000fe20000011606 */
[C---:B------:R-:W-:Y:S01]  /*1250*/  VIADD R26, R193.reuse, 0x180 ;  /* 0x00000180c11a7836 */ /* 0x040fe20000000000 */
[----:B------:R-:W-:Y:S01]  /*1260*/  SHF.R.S32.HI R15, RZ, 0x1f, R216 ;  /* 0x0000001fff0f7819 */ /* 0x000fe200000114d8 */
[----:B------:R1:W-:Y:S01]  /*1270*/  STL [R1+0x18], R0 ;  /* 0x0000180001007387 */ /* 0x0003e20000100800 */
[----:B------:R-:W-:Y:S01]  /*1280*/  SHF.R.S32.HI R14, RZ, 0x1f, R215 ;  /* 0x0000001fff0e7819 */ /* 0x000fe200000114d7 */
[----:B------:R-:W-:Y:S01]  /*1290*/  VIADD R24, R193, 0x1c0 ;  /* 0x000001c0c1187836 */ /* 0x000fe20000000000 */
[----:B0-----:R-:W-:Y:S01]  /*12a0*/  SHF.L.U64.HI R8, R217, 0x1, R12 ;  /* 0x00000001d9087819 */ /* 0x001fe2000001020c */
[----:B------:R-:W-:Y:S01]  /*12b0*/  IMAD.IADD R197, R207, 0x1, R20 ;  /* 0x00000001cfc57824 */ /* 0x000fe200078e0214 */
[----:B------:R-:W-:Y:S01]  /*12c0*/  LOP3.LUT R6, R5, R6, RZ, 0x3c, !PT ;  /* 0x0000000605067212 */ /* 0x000fe200078e3cff */
[----:B------:R-:W-:Y:S01]  /*12d0*/  IMAD.MOV.U32 R5, RZ, RZ, R21 ;  /* 0x000000ffff057224 */ /* 0x000fe200078e0015 */
[----:B--2---:R-:W-:Y:S01]  /*12e0*/  SHF.L.U64.HI R4, R216, 0x1, R15 ;  /* 0x00000001d8047819 */ /* 0x004fe2000001020f */
[----:B------:R0:W-:Y:S01]  /*12f0*/  STL [R1+0x1c], R8 ;  /* 0x00001c0801007387 */ /* 0x0001e20000100800 */
[----:B------:R-:W-:Y:S01]  /*1300*/  SHF.R.S32.HI R21, RZ, 0x1f, R214 ;  /* 0x0000001fff157819 */ /* 0x000fe200000114d6 */
[----:B------:R-:W-:Y:S01]  /*1310*/  IMAD.IADD R3, R3, 0x1, R6 ;  /* 0x0000000103037824 */ /* 0x000fe200078e0206 */
[----:B-1----:R-:W-:Y:S01]  /*1320*/  SHF.L.U64.HI R0, R215, 0x1, R14 ;  /* 0x00000001d7007819 */ /* 0x002fe2000001020e */
[----:B------:R1:W-:Y:S01]  /*1330*/  STL [R1+0x20], R4 ;  /* 0x0000200401007387 */ /* 0x0003e20000100800 */
[----:B------:R-:W-:Y:S01]  /*1340*/  SHF.R.S32.HI R27, RZ, 0x1f, R212 ;  /* 0x0000001fff1b7819 */ /* 0x000fe200000114d4 */
[----:B------:R-:W-:Y:S01]  /*1350*/  IMAD R201, R3, 0x2, R2 ;  /* 0x0000000203c97824 */ /* 0x000fe200078e0202 */
[----:B------:R-:W-:Y:S01]  /*1360*/  SHF.R.S32.HI R16, RZ, 0x1f, R211 ;  /* 0x0000001fff107819 */ /* 0x000fe200000114d3 */
[----:B------:R2:W-:Y:S01]  /*1370*/  STL [R1+0x24], R0 ;  /* 0x0000240001007387 */ /* 0x0005e20000100800 */
[----:B------:R-:W-:Y:S01]  /*1380*/  SHF.R.S32.HI R29, RZ, 0x1f, R210 ;  /* 0x0000001fff1d7819 */ /* 0x000fe200000114d2 */
[----:B------:R-:W-:Y:S01]  /*1390*/  VIADD R204, R201, 0x26800 ;  /* 0x00026800c9cc7836 */ /* 0x000fe20000000000 */
[----:B0-----:R-:W-:Y:S01]  /*13a0*/  SHF.L.U64.HI R8, R214, 0x1, R21 ;  /* 0x00000001d6087819 */ /* 0x001fe20000010215 */
[----:B------:R-:W-:Y:S01]  /*13b0*/  VIADD R11, R197, 0xd0 ;  /* 0x000000d0c50b7836 */ /* 0x000fe20000000000 */
[----:B------:R-:W-:Y:S01]  /*13c0*/  SHF.R.S32.HI R33, RZ, 0x1f, R33 ;  /* 0x0000001fff217819 */ /* 0x000fe20000011421 */
[----:B------:R-:W-:Y:S01]  /*13d0*/  IMAD.MOV.U32 R7, RZ, RZ, R23 ;  /* 0x000000ffff077224 */ /* 0x000fe200078e0017 */
[----:B-1----:R-:W-:Y:S01]  /*13e0*/  SHF.L.U64.HI R4, R211, 0x1, R16 ;  /* 0x00000001d3047819 */ /* 0x002fe20000010210 */
[----:B------:R-:W-:Y:S01]  /*13f0*/  STL [R1+0x28], R8 ;  /* 0x0000280801007387 */ /* 0x000fe20000100800 */
[----:B------:R-:W-:Y:S01]  /*1400*/  SHF.R.S32.HI R32, RZ, 0x1f, R32 ;  /* 0x0000001fff207819 */ /* 0x000fe20000011420 */
[C---:B------:R-:W-:Y:S01]  /*1410*/  VIADD R9, R197.reuse, 0xe0 ;  /* 0x000000e0c5097836 */ /* 0x040fe20000000000 */
[----:B--2---:R-:W-:Y:S01]  /*1420*/  SHF.L.U64.HI R0, R212, 0x1, R27 ;  /* 0x00000001d4007819 */ /* 0x004fe2000001021b */
[----:B------:R-:W-:Y:S01]  /*1430*/  VIADD R23, R18, 0x20 ;  /* 0x0000002012177836 */ /* 0x000fe20000000000 */
[----:B------:R-:W-:Y:S01]  /*1440*/  SHF.R.S32.HI R31, RZ, 0x1f, R31 ;  /* 0x0000001fff1f7819 */ /* 0x000fe2000001141f */
[C---:B------:R-:W-:Y:S01]  /*1450*/  VIADD R41, R197.reuse, 0x8 ;  /* 0x00000008c5297836 */ /* 0x040fe20000000000 */
[----:B------:R-:W-:Y:S01]  /*1460*/  SHF.R.S32.HI R30, RZ, 0x1f, R30 ;  /* 0x0000001fff1e7819 */ /* 0x000fe2000001141e */
[----:B------:R0:W-:Y:S01]  /*1470*/  STL [R1+0x2c], R0 ;  /* 0x00002c0001007387 */ /* 0x0001e20000100800 */
[----:B------:R-:W-:Y:S01]  /*1480*/  SHF.R.S32.HI R28, RZ, 0x1f, R28 ;  /* 0x0000001fff1c7819 */ /* 0x000fe2000001141c */
[C---:B------:R-:W-:Y:S01]  /*1490*/  VIADD R40, R197.reuse, 0x10 ;  /* 0x00000010c5287836 */ /* 0x040fe20000000000 */
[----:B------:R-:W-:Y:S01]  /*14a0*/  SHF.R.S32.HI R26, RZ, 0x1f, R26 ;  /* 0x0000001fff1a7819 */ /* 0x000fe2000001141a */
[----:B------:R1:W-:Y:S01]  /*14b0*/  STL [R1+0x30], R4 ;  /* 0x0000300401007387 */ /* 0x0003e20000100800 */
[----:B------:R-:W-:Y:S01]  /*14c0*/  SHF.R.S32.HI R24, RZ, 0x1f, R24 ;  /* 0x0000001fff187819 */ /* 0x000fe20000011418 */
[----:B------:R-:W-:Y:S01]  /*14d0*/  VIADD R39, R197, 0x18 ;  /* 0x00000018c5277836 */ /* 0x000fe20000000000 */
[----:B------:R-:W-:Y:S01]  /*14e0*/  SEL R203, R203, 0xffffffe0, !P1 ;  /* 0xffffffe0cbcb7807 */ /* 0x000fe20004800000 */
[C---:B------:R-:W-:Y:S01]  /*14f0*/  VIADD R38, R197.reuse, 0x20 ;  /* 0x00000020c5267836 */ /* 0x040fe20000000000 */
[----:B------:R-:W-:Y:S01]  /*1500*/  SHF.R.S32.HI R3, RZ, 0x1f, R11 ;  /* 0x0000001fff037819 */ /* 0x000fe2000001140b */
[C---:B------:R-:W-:Y:S01]  /*1510*/  VIADD R37, R197.reuse, 0x28 ;  /* 0x00000028c5257836 */ /* 0x040fe20000000000 */
[----:B0-----:R-:W-:Y:S01]  /*1520*/  SHF.L.U64.HI R0, R210, 0x1, R29 ;  /* 0x00000001d2007819 */ /* 0x001fe2000001021d */
[----:B------:R-:W-:Y:S01]  /*1530*/  VIADD R36, R197, 0x30 ;  /* 0x00000030c5247836 */ /* 0x000fe20000000000 */
[----:B------:R-:W-:Y:S01]  /*1540*/  SHF.R.S32.HI R3, RZ, 0x1f, R9 ;  /* 0x0000001fff037819 */ /* 0x000fe20000011409 */
[----:B-1----:R-:W-:Y:S01]  /*1550*/  IMAD R4, R25, 0x2, R2 ;  /* 0x0000000219047824 */ /* 0x002fe200078e0202 */
[----:B------:R-:W-:Y:S01]  /*1560*/  SHF.R.S32.HI R19, RZ, 0x1f, R18 ;  /* 0x0000001fff137819 */ /* 0x000fe20000011412 */
        /* <DEDUP_REMOVED lines=53> */
[----:B------:R-:W-:Y:S01]  /*18c0*/  IMAD.MOV.U32 R6, RZ, RZ, R22 ;  /* 0x000000ffff067224 */ /* 0x000fe200078e0016 */
[----:B------:R-:W-:Y:S01]  /*18d0*/  SHF.R.S32.HI R13, RZ, 0x1f, R13 ;  /* 0x0000001fff0d7819 */ /* 0x000fe2000001140d */
[----:B------:R-:W-:Y:S01]  /*18e0*/  IMAD.IADD R204, R204, 0x1, R203 ;  /* 0x00000001cccc7824 */ /* 0x000fe200078e02cb */
[----:B------:R-:W-:Y:S01]  /*18f0*/  SHF.R.S32.HI R12, RZ, 0x1f, R12 ;  /* 0x0000001fff0c7819 */ /* 0x000fe2000001140c */
[----:B------:R-:W-:Y:S01]  /*1900*/  IMAD.MOV.U32 R22, RZ, RZ, RZ ;  /* 0x000000ffff167224 */ /* 0x000fe200078e00ff */
[----:B------:R-:W-:Y:S01]  /*1910*/  SHF.R.S32.HI R10, RZ, 0x1f, R10 ;  /* 0x0000001fff0a7819 */ /* 0x000fe2000001140a */
[----:B------:R-:W-:Y:S01]  /*1920*/  VIADD R196, R186, 0x10 ;  /* 0x00000010bac47836 */ /* 0x000fe20000000000 */
[----:B------:R-:W-:Y:S01]  /*1930*/  SHF.R.S32.HI R8, RZ, 0x1f, R8 ;  /* 0x0000001fff087819 */ /* 0x000fe20000011408 */
[----:B------:R-:W-:Y:S01]  /*1940*/  IMAD R208, R208, 0x8, R191 ;  /* 0x00000008d0d07824 */ /* 0x000fe200078e02bf */
[----:B------:R-:W-:Y:S01]  /*1950*/  SHF.R.S32.HI R3, RZ, 0x1f, R4 ;  /* 0x0000001fff037819 */ /* 0x000fe20000011404 */
[----:B------:R-:W-:Y:S01]  /*1960*/  IMAD.IADD R203, R203, 0x1, R202 ;  /* 0x00000001cbcb7824 */ /* 0x000fe200078e02ca */
[----:B------:R-:W-:-:S07]  /*1970*/  SHF.R.S32.HI R0, RZ, 0x1f, R0 ;  /* 0x0000001fff007819 */ /* 0x000fce0000011400 */
.L_x_8035:
[----:B0--34-:R-:W0:Y:S01]  /*1980*/  LDC.64 R8, c[0x0][0xc88] ;  /* 0x00032200ff087b82 */ /* 0x019e220000000a00 */
        /* <DEDUP_REMOVED lines=12> */
[----:B------:R-:W-:Y:S01]  /*1a50*/  ISETP.NE.AND.EX P1, PT, RZ, UR9, PT, P1 ;  /* 0x00000009ff007c0c */ /* 0x000fe2000bf25310 */
[C---:B--2---:R-:W-:Y:S01]  /*1a60*/  IMAD.SHL.U32 R28, R26.reuse, 0x4, RZ ;  /* 0x000000041a1c7824 */ /* 0x044fe200078e00ff */
[----:B------:R-:W-:Y:S01]  /*1a70*/  SHF.R.S32.HI R0, RZ, 0x1f, R26 ;  /* 0x0000001fff007819 */ /* 0x000fe2000001141a */
[----:B------:R-:W-:Y:S04]  /*1a80*/  STL [R1+0x3c], R26 ;  /* 0x00003c1a01007387 */ /* 0x000fe80000100800 */
[C---:B-1----:R-:W-:Y:S02]  /*1a90*/  @P2 LEA R10, P3, R26.reuse, UR4, 0x2 ;  /* 0x000000041a0a2c11 */ /* 0x042fe4000f8610ff */
[--C-:B------:R-:W-:Y:S01]  /*1aa0*/  SHF.L.U64.HI R27, R26, 0x2, R0.reuse ;  /* 0x000000021a1b7819 */ /* 0x100fe20000010200 */
[----:B------:R0:W-:Y:S01]  /*1ab0*/  STL [R1+0x50], R0 ;  /* 0x0000500001007387 */ /* 0x0001e20000100800 */
[----:B------:R-:W-:Y:S01]  /*1ac0*/  IADD3 R8, P4, R28, UR6, RZ ;  /* 0x000000061c087c10 */ /* 0x000fe2000ff9e0ff */
[----:B------:R-:W-:Y:S01]  /*1ad0*/  ULDC UR4, c[0x0][0x288] ;  /* 0x0000a20000047ab9 */ /* 0x000fe20000000800 */
[----:B------:R-:W-:Y:S01]  /*1ae0*/  @P2 LEA.HI.X R11, R26, UR5, R0, 0x2, P3 ;  /* 0x000000051a0b2c11 */ /* 0x000fe200098f1400 */
[----:B------:R1:W-:Y:S01]  /*1af0*/  STL [R1+0x40], R28 ;  /* 0x0000401c01007387 */ /* 0x0003e20000100800 */
[----:B------:R-:W-:Y:S01]  /*1b00*/  IADD3.X R9, R27, UR7, RZ, P4, !PT ;  /* 0x000000071b097c10 */ /* 0x000fe2000a7fe4ff */
[----:B------:R-:W-:Y:S01]  /*1b10*/  IMAD.U32 R198, RZ, RZ, UR4 ;  /* 0x00000004ffc67e24 */ /* 0x000fe2000f8e00ff */
[----:B------:R-:W-:Y:S01]  /*1b20*/  ULDC.64 UR4, c[0x0][0x418] ;  /* 0x0001060000047ab9 */ /* 0x000fe20000000a00 */
[----:B------:R1:W-:Y:S04]  /*1b30*/  STL [R1+0x44], R27 ;  /* 0x0000441b01007387 */ /* 0x0003e80000100800 */
[----:B------:R-:W5:Y:S01]  /*1b40*/  @P0 LDG.E R24, desc[UR42][R8.64] ;  /* 0x0000002a08180981 */ /* 0x000f62000c1e1900 */
[----:B------:R-:W-:-:S03]  /*1b50*/  UISETP.NE.U32.AND UP0, UPT, UR4, URZ, UPT ;  /* 0x0000003f0400728c */ /* 0x000fc6000bf05070 */
[----:B------:R2:W5:Y:S01]  /*1b60*/  @P2 LDG.E R4, desc[UR42][R10.64] ;  /* 0x0000002a0a042981 */ /* 0x000562000c1e1900 */
[----:B------:R-:W-:Y:S01]  /*1b70*/  UISETP.NE.AND.EX UP0, UPT, UR5, URZ, UPT, UP0 ;  /* 0x0000003f0500728c */ /* 0x000fe2000bf05300 */
[----:B------:R-:W-:Y:S01]  /*1b80*/  ULDC UR4, c[0x0][0x424] ;  /* 0x0001090000047ab9 */ /* 0x000fe20000000800 */
[----:B------:R-:W-:Y:S02]  /*1b90*/  LOP3.LUT R3, R6, 0xff000000, RZ, 0xc0, !PT ;  /* 0xff00000006037812 */ /* 0x000fe400078ec0ff */
[----:B--2---:R-:W-:Y:S01]  /*1ba0*/  @P1 IADD3 R10, P2, R28, UR8, RZ ;  /* 0x000000081c0a1c10 */ /* 0x004fe2000ff5e0ff */
[----:B------:R-:W-:Y:S01]  /*1bb0*/  USEL UR4, UR4, 0x1, UP0 ;  /* 0x0000000104047887 */ /* 0x000fe20008000000 */
[----:B------:R-:W-:Y:S02]  /*1bc0*/  ULDC UR5, c[0x0][0x2f0] ;  /* 0x0000bc0000057ab9 */ /* 0x000fe40000000800 */
[----:B------:R-:W-:Y:S01]  /*1bd0*/  @P1 IADD3.X R11, R27, UR9, RZ, P2, !PT ;  /* 0x000000091b0b1c10 */ /* 0x000fe200097fe4ff */
[----:B------:R-:W-:-:S02]  /*1be0*/  ULDC.64 UR8, c[0x0][0xa20] ;  /* 0x0002880000087ab9 */ /* 0x000fc40000000a00 */
[----:B------:R-:W-:Y:S01]  /*1bf0*/  ISETP.NE.U32.AND P2, PT, RZ, UR8, PT ;  /* 0x00000008ff007c0c */ /* 0x000fe2000bf45070 */
[----:B------:R-:W-:Y:S01]  /*1c00*/  UIMAD UR4, UR4, UR5, URZ ;  /* 0x00000005040472a4 */ /* 0x000fe2000f8e023f */
[C---:B0-----:R-:W-:Y:S01]  /*1c10*/  LOP3.LUT R0, R6.reuse, 0xff0000, RZ, 0xc0, !PT ;  /* 0x00ff000006007812 */ /* 0x041fe200078ec0ff */
[----:B------:R0:W5:Y:S01]  /*1c20*/  @P1 LDG.E R198, desc[UR42][R10.64] ;  /* 0x0000002a0ac61981 */ /* 0x000162000c1e1900 */
[----:B------:R-:W-:Y:S01]  /*1c30*/  SHF.R.U32.HI R3, RZ, 0x8, R3 ;  /* 0x00000008ff037819 */ /* 0x000fe20000011603 */
[----:B------:R-:W-:Y:S01]  /*1c40*/  ULDC UR5, c[0x0][0x348] ;  /* 0x0000d20000057ab9 */ /* 0x000fe20000000800 */
[----:B------:R-:W-:Y:S02]  /*1c50*/  ISETP.NE.AND.EX P2, PT, RZ, UR9, PT, P2 ;  /* 0x00000009ff007c0c */ /* 0x000fe4000bf45320 */
[----:B------:R-:W-:Y:S02]  /*1c60*/  LOP3.LUT R185, R6, 0xffff, RZ, 0xc0, !PT ;  /* 0x0000ffff06b97812 */ /* 0x000fe400078ec0ff */
[----:B0-----:R-:W-:Y:S01]  /*1c70*/  LEA.HI R10, R0, R3, RZ, 0x10 ;  /* 0x00000003000a7211 */ /* 0x001fe200078f80ff */
[----:B-1----:R-:W-:Y:S08]  /*1c80*/  @P1 BRA `(.L_x_7880) ;  /* 0x0000000000241947 */ /* 0x002ff00003800000 */
        /* <DEDUP_REMOVED lines=9> */
.L_x_7880:
[----:B------:R-:W-:Y:S02]  /*1d20*/  IMAD.U32 R34, RZ, RZ, UR5 ;  /* 0x00000005ff227e24 */ /* 0x000fe4000f8e00ff */
[----:B------:R-:W-:Y:S01]  /*1d30*/  IMAD.U32 R25, RZ, RZ, UR4 ;  /* 0x00000004ff197e24 */ /* 0x000fe2000f8e00ff */
[----:B------:R-:W-:Y:S06]  /*1d40*/  @!P2 BRA `(.L_x_7881) ;  /* 0x000000000010a947 */ /* 0x000fec0003800000 */
[----:B------:R-:W-:-:S04]  /*1d50*/  IADD3 R6, P0, R28, UR8, RZ ;  /* 0x000000081c067c10 */ /* 0x000fc8000ff1e0ff */
[----:B------:R-:W-:-:S05]  /*1d60*/  IADD3.X R7, R27, UR9, RZ, P0, !PT ;  /* 0x000000091b077c10 */ /* 0x000fca00087fe4ff */
[----:B------:R0:W5:Y:S01]  /*1d70*/  LDG.E R25, desc[UR42][R6.64] ;  /* 0x0000002a06197981 */ /* 0x000162000c1e1900 */
[----:B------:R-:W-:Y:S05]  /*1d80*/  BRA `(.L_x_7882) ;  /* 0x0000000000107947 */ /* 0x000fea0003800000 */
.L_x_7881:
[----:B------:R-:W-:Y:S05]  /*1d90*/  @!P0 BRA `(.L_x_7882) ;  /* 0x00000000000c8947 */ /* 0x000fea0003800000 */
[----:B------:R-:W2:Y:S04]  /*1da0*/  LDG.E R0, desc[UR42][R8.64] ;  /* 0x0000002a08007981 */ /* 0x000ea8000c1e1900 */
[----:B------:R-:W2:Y:S02]  /*1db0*/  LDG.E R25, desc[UR42][R8.64+0x4] ;  /* 0x0000042a08197981 */ /* 0x000ea4000c1e1900 */
[----:B--2---:R-:W-:-:S07]  /*1dc0*/  IMAD.IADD R25, R25, 0x1, -R0 ;  /* 0x0000000119197824 */ /* 0x004fce00078e0a00 */
.L_x_7882:
[----:B------:R-:W-:Y:S01]  /*1dd0*/  ULDC.64 UR4, c[0x0][0xa10] ;  /* 0x0002840000047ab9 */ /* 0x000fe20000000a00 */
[----:B------:R-:W1:Y:S01]  /*1de0*/  LDC R8, c[0x0][0x448] ;  /* 0x00011200ff087b82 */ /* 0x000e620000000800 */
[----:B------:R-:W-:-:S04]  /*1df0*/  ISETP.NE.U32.AND P0, PT, RZ, UR4, PT ;  /* 0x00000004ff007c0c */ /* 0x000fc8000bf05070 */
[----:B------:R-:W-:Y:S01]  /*1e00*/  ISETP.NE.AND.EX P0, PT, RZ, UR5, PT, P0 ;  /* 0x00000005ff007c0c */ /* 0x000fe2000bf05300 */
[----:B------:R-:W-:-:S12]  /*1e10*/  ULDC.64 UR4, c[0x0][0xa30] ;  /* 0x00028c0000047ab9 */ /* 0x000fd80000000a00 */
[----:B0-----:R-:W0:Y:S02]  /*1e20*/  @P0 LDC.64 R6, c[0x0][0xa10] ;  /* 0x00028400ff060b82 */ /* 0x001e240000000a00 */
[----:B0-----:R-:W-:-:S05]  /*1e30*/  @P0 IMAD.WIDE R6, R26, 0x4, R6 ;  /* 0x000000041a060825 */ /* 0x001fca00078e0206 */
[----:B------:R-:W2:Y:S04]  /*1e40*/  @P0 LDG.E R0, desc[UR42][R6.64] ;  /* 0x0000002a06000981 */ /* 0x000ea8000c1e1900 */
[----:B------:R0:W2:Y:S01]  /*1e50*/  @P0 LDG.E R3, desc[UR42][R6.64+0x4] ;  /* 0x0000042a06030981 */ /* 0x0000a2000c1e1900 */
[----:B------:R-:W-:Y:S01]  /*1e60*/  ISETP.NE.U32.AND P1, PT, RZ, UR4, PT ;  /* 0x00000004ff007c0c */ /* 0x000fe2000bf25070 */
[----:B-----5:R-:W-:-:S03]  /*1e70*/  IMAD.MOV.U32 R152, RZ, RZ, R25 ;  /* 0x000000ffff987224 */ /* 0x020fc600078e0019 */
[----:B------:R-:W-:-:S13]  /*1e80*/  ISETP.NE.AND.EX P1, PT, RZ, UR5, PT, P1 ;  /* 0x00000005ff007c0c */ /* 0x000fda000bf25310 */
[----:B0-----:R-:W-:-:S04]  /*1e90*/  @P1 IADD3 R6, P2, R28, UR4, RZ ;  /* 0x000000041c061c10 */ /* 0x001fc8000ff5e0ff */
[----:B------:R-:W-:-:S05]  /*1ea0*/  @P1 IADD3.X R7, R27, UR5, RZ, P2, !PT ;  /* 0x000000051b071c10 */ /* 0x000fca00097fe4ff */
[----:B------:R0:W5:Y:S01]  /*1eb0*/  @P1 LDG.E R152, desc[UR42][R6.64] ;  /* 0x0000002a06981981 */ /* 0x000162000c1e1900 */
[----:B-1----:R-:W-:Y:S01]  /*1ec0*/  ISETP.NE.AND P1, PT, R8, 0x1, PT ;  /* 0x000000010800780c */ /* 0x002fe20003f25270 */
[----:B------:R-:W-:Y:S01]  /*1ed0*/  IMAD.SHL.U32 R199, R5, 0x40, RZ ;  /* 0x0000004005c77824 */ /* 0x000fe200078e00ff */
[----:B------:R-:W-:Y:S01]  /*1ee0*/  LOP3.LUT R13, R10, 0xff, RZ, 0xc0, !PT ;  /* 0x000000ff0a0d7812 */ /* 0x000fe200078ec0ff */
[----:B------:R-:W-:Y:S01]  /*1ef0*/  IMAD.IADD R11, R25, 0x1, -R4 ;  /* 0x00000001190b7824 */ /* 0x000fe200078e0a04 */
[----:B------:R-:W-:Y:S01]  /*1f00*/  SHF.R.U32.HI R12, RZ, 0x10, R10 ;  /* 0x00000010ff0c7819 */ /* 0x000fe2000001160a */
[----:B------:R-:W-:Y:S01]  /*1f10*/  VIADD R5, R199, 0x3f ;  /* 0x0000003fc7057836 */ /* 0x000fe20000000000 */
[----:B------:R-:W-:Y:S01]  /*1f20*/  BSSY B0, `(.L_x_7883) ;  /* 0x0000033000007945 */ /* 0x000fe20003800000 */
[----:B------:R0:W-:Y:S04]  /*1f30*/  STL [R1+0x48], R13 ;  /* 0x0000480d01007387 */ /* 0x0001e80000100800 */
[----:B------:R0:W-:Y:S02]  /*1f40*/  STL [R1+0x38], R12 ;  /* 0x0000380c01007387 */ /* 0x0001e40000100800 */
[----:B------:R-:W1:Y:S08]  /*1f50*/  @P1 LDC R8, c[0x0][0x44c] ;  /* 0x00011300ff081b82 */ /* 0x000e700000000800 */
[----:B------:R-:W3:Y:S01]  /*1f60*/  @P1 LDC R9, c[0x0][0x450] ;  /* 0x00011400ff091b82 */ /* 0x000ee20000000800 */
[----:B--2---:R-:W-:-:S02]  /*1f70*/  @P0 IMAD.IADD R34, R3, 0x1, -R0 ;  /* 0x0000000103220824 */ /* 0x004fc400078e0a00 */
[----:B-1----:R-:W-:-:S04]  /*1f80*/  @P1 IMAD.HI.U32 R0, R5, R8, RZ ;  /* 0x0000000805001227 */ /* 0x002fc800078e00ff */
[----:B------:R-:W-:Y:S01]  /*1f90*/  IMAD.IADD R200, R11, 0x1, R34 ;  /* 0x000000010bc87824 */ /* 0x000fe200078e0222 */
[----:B---3--:R-:W-:-:S03]  /*1fa0*/  @P1 SHF.R.U32.HI R5, RZ, R9, R0 ;  /* 0x00000009ff051219 */ /* 0x008fc60000011600 */
[C---:B------:R-:W-:Y:S01]  /*1fb0*/  VIADD R0, R200.reuse, 0x3f ;  /* 0x0000003fc8007836 */ /* 0x040fe20000000000 */
[----:B------:R-:W-:-:S04]  /*1fc0*/  IADD3 R38, R200, 0x40, -R198 ;  /* 0x00000040c8267810 */ /* 0x000fc80007ffe8c6 */
[----:B------:R-:W-:Y:S01]  /*1fd0*/  SHF.R.S32.HI R3, RZ, 0x1f, R0 ;  /* 0x0000001fff037819 */ /* 0x000fe20000011400 */
[----:B------:R-:W-:-:S03]  /*1fe0*/  IMAD.IADD R5, R38, 0x1, R5 ;  /* 0x0000000126057824 */ /* 0x000fc600078e0205 */
[----:B------:R-:W-:Y:S01]  /*1ff0*/  LEA.HI R3, R3, R0, RZ, 0x6 ;  /* 0x0000000003037211 */ /* 0x000fe200078f30ff */
[----:B------:R-:W-:Y:S01]  /*2000*/  IMAD.MOV.U32 R0, RZ, RZ, RZ ;  /* 0x000000ffff007224 */ /* 0x000fe200078e00ff */
[----:B------:R-:W-:Y:S02]  /*2010*/  SHF.R.S32.HI R4, RZ, 0x1f, R5 ;  /* 0x0000001fff047819 */ /* 0x000fe40000011405 */
[----:B------:R-:W-:Y:S02]  /*2020*/  SHF.R.S32.HI R37, RZ, 0x6, R3 ;  /* 0x00000006ff257819 */ /* 0x000fe40000011403 */
[----:B------:R-:W-:-:S04]  /*2030*/  LEA.HI R4, R4, R5, RZ, 0x6 ;  /* 0x0000000504047211 */ /* 0x000fc800078f30ff */
[----:B------:R-:W-:-:S04]  /*2040*/  SHF.R.S32.HI R4, RZ, 0x6, R4 ;  /* 0x00000006ff047819 */ /* 0x000fc80000011404 */
[----:B------:R-:W-:-:S04]  /*2050*/  VIMNMX R9, R37, R4, PT ;  /* 0x0000000425097248 */ /* 0x000fc80003fe0100 */
[----:B------:R-:W-:-:S13]  /*2060*/  ISETP.GE.AND P0, PT, R9, 0x1, PT ;  /* 0x000000010900780c */ /* 0x000fda0003f06270 */
        /* <DEDUP_REMOVED lines=30> */
.L_x_7884:
[----:B------:R-:W-:Y:S05]  /*2250*/  BSYNC B0 ;  /* 0x0000000000007941 */ /* 0x000fea0003800000 */
.L_x_7883:
        /* <DEDUP_REMOVED lines=36> */
.L_x_7887:
[----:B------:R-:W-:Y:S05]  /*24a0*/  BSYNC B6 ;  /* 0x0000000000067941 */ /* 0x000fea0003800000 */
.L_x_7886:
        /* <DEDUP_REMOVED lines=20> */
.L_x_7889:
[----:B------:R-:W-:Y:S05]  /*25f0*/  BSYNC B6 ;  /* 0x0000000000067941 */ /* 0x000fea0003800000 */
.L_x_7888:
        /* <DEDUP_REMOVED lines=15> */
[-C--:B-1----:R-:W-:Y:S01]  /*26f0*/  IMAD.WIDE.U32 R20, R190, R6.reuse, R186 ;  /* 0x00000006be147225 */ /* 0x082fe200078e00ba */
[----:B------:R-:W-:Y:S02]  /*2700*/  LOP3.LUT R42, R42, 0x1c0, RZ, 0xc0, !PT ;  /* 0x000001c02a2a7812 */ /* 0x000fe400078ec0ff */
[C---:B------:R-:W-:Y:S01]  /*2710*/  ISETP.GE.AND P2, PT, R18.reuse, UR4, PT ;  /* 0x0000000412007c0c */ /* 0x040fe2000bf46270 */
[----:B0-----:R-:W-:Y:S01]  /*2720*/  VIADD R8, R3, 0xffffff80 ;  /* 0xffffff8003087836 */ /* 0x001fe20000000000 */
[----:B--2---:R-:W-:Y:S01]  /*2730*/  ISETP.GE.AND P0, PT, R18, R47, PT ;  /* 0x0000002f1200720c */ /* 0x004fe20003f06270 */
[-C--:B------:R-:W-:Y:S01]  /*2740*/  IMAD R3, R9, R6.reuse, RZ ;  /* 0x0000000609037224 */ /* 0x080fe200078e02ff */
[----:B------:R-:W-:Y:S01]  /*2750*/  SHF.R.U32.HI R44, RZ, 0x3, R42 ;  /* 0x00000003ff2c7819 */ /* 0x000fe2000001162a */
[----:B------:R-:W-:Y:S01]  /*2760*/  IMAD.WIDE.U32 R28, R190, R6, R18 ;  /* 0x00000006be1c7225 */ /* 0x000fe200078e0012 */
[----:B----4-:R-:W0:Y:S01]  /*2770*/  LDC.64 R4, c[0x0][0x408] ;  /* 0x00010200ff047b82 */ /* 0x010e220000000a00 */
[----:B------:R-:W-:-:S02]  /*2780*/  SHF.R.S32.HI R13, RZ, 0x1f, R8 ;  /* 0x0000001fff0d7819 */ /* 0x000fc40000011408 */
[----:B------:R-:W-:Y:S01]  /*2790*/  IMAD R11, R190, R7, R3 ;  /* 0x00000007be0b7224 */ /* 0x000fe200078e0203 */
[----:B------:R-:W-:Y:S01]  /*27a0*/  SHF.L.U64.HI R40, R6, 0x6, R7 ;  /* 0x0000000606287819 */ /* 0x000fe20000010207 */
[----:B------:R-:W-:Y:S01]  /*27b0*/  IMAD.IADD R3, R24, 0x1, R25 ;  /* 0x0000000118037824 */ /* 0x000fe200078e0219 */
[----:B------:R-:W-:Y:S01]  /*27c0*/  LEA.HI R13, R13, R8, RZ, 0x2 ;  /* 0x000000080d0d7211 */ /* 0x000fe200078f10ff */
[----:B------:R-:W-:Y:S01]  /*27d0*/  IMAD.IADD R21, R21, 0x1, R11 ;  /* 0x0000000115157824 */ /* 0x000fe200078e020b */
[----:B------:R-:W-:Y:S01]  /*27e0*/  ISETP.GE.AND P1, PT, R23, UR4, PT ;  /* 0x0000000417007c0c */ /* 0x000fe2000bf26270 */
[----:B------:R-:W-:Y:S01]  /*27f0*/  IMAD.IADD R29, R11, 0x1, R29 ;  /* 0x000000010b1d7824 */ /* 0x000fe200078e021d */
[----:B------:R-:W-:Y:S01]  /*2800*/  LOP3.LUT R13, R13, 0xfffffffc, RZ, 0xc0, !PT ;  /* 0xfffffffc0d0d7812 */ /* 0x000fe200078ec0ff */
[-C--:B-----5:R-:W-:Y:S01]  /*2810*/  IMAD.WIDE.U32 R20, R152, R6.reuse, R20 ;  /* 0x0000000698147225 */ /* 0x0a0fe200078e0014 */
[----:B------:R-:W-:Y:S02]  /*2820*/  SHF.R.S32.HI R11, RZ, 0x1f, R152 ;  /* 0x0000001fff0b7819 */ /* 0x000fe40000011498 */
[----:B------:R-:W-:Y:S01]  /*2830*/  P2R R60, PR, RZ, 0x4 ;  /* 0x00000004ff3c7803 */ /* 0x000fe20000000000 */
[----:B------:R-:W-:Y:S01]  /*2840*/  IMAD.IADD R49, R8, 0x1, -R13 ;  /* 0x0000000108317824 */ /* 0x000fe200078e0a0d */
[----:B---3--:R-:W-:Y:S01]  /*2850*/  LEA.HI R46, R46, 0x8, RZ, 0x19 ;  /* 0x000000082e2e7811 */ /* 0x008fe200078fc8ff */
[----:B------:R-:W-:-:S02]  /*2860*/  IMAD R10, R11, R6, RZ ;  /* 0x000000060b0a7224 */ /* 0x000fc400078e02ff */
[----:B------:R-:W-:-:S04]  /*2870*/  IMAD.WIDE.U32 R28, R152, R6, R28 ;  /* 0x00000006981c7225 */ /* 0x000fc800078e001c */
[----:B------:R-:W-:Y:S01]  /*2880*/  IMAD R51, R152, R7, R10 ;  /* 0x0000000798337224 */ /* 0x000fe200078e020a */
[----:B0-----:R-:W-:Y:S01]  /*2890*/  SHF.L.U64.HI R43, R4, 0x6, R5 ;  /* 0x00000006042b7819 */ /* 0x001fe20000010205 */
[-C--:B------:R-:W-:Y:S02]  /*28a0*/  IMAD R9, R9, R4.reuse, RZ ;  /* 0x0000000409097224 */ /* 0x080fe400078e02ff */
[-C--:B------:R-:W-:Y:S02]  /*28b0*/  IMAD R11, R11, R4.reuse, RZ ;  /* 0x000000040b0b7224 */ /* 0x080fe400078e02ff */
[-C--:B------:R-:W-:Y:S01]  /*28c0*/  IMAD R13, R190, R5.reuse, R9 ;  /* 0x00000005be0d7224 */ /* 0x080fe200078e0209 */
[----:B------:R-:W-:Y:S01]  /*28d0*/  SEL R9, R47, RZ, P0 ;  /* 0x000000ff2f097207 */ /* 0x000fe20000000000 */
[----:B------:R-:W-:Y:S01]  /*28e0*/  IMAD R11, R152, R5, R11 ;  /* 0x00000005980b7224 */ /* 0x000fe200078e020b */
[----:B------:R-:W-:Y:S01]  /*28f0*/  LOP3.LUT R5, R42, 0x18, R18, 0xf8, !PT ;  /* 0x000000182a057812 */ /* 0x000fe200078ef812 */
[----:B------:R-:W-:-:S03]  /*2900*/  IMAD.WIDE.U32 R30, R190, R4, R186 ;  /* 0x00000004be1e7225 */ /* 0x000fc600078e00ba */
[----:B------:R-:W-:Y:S01]  /*2910*/  LOP3.LUT R5, R5, R44, RZ, 0x3c, !PT ;  /* 0x0000002c05057212 */ /* 0x000fe200078e3cff */
[----:B------:R-:W-:Y:S02]  /*2920*/  IMAD.IADD R9, R18, 0x1, R9 ;  /* 0x0000000112097824 */ /* 0x000fe400078e0209 */
[----:B------:R-:W-:-:S03]  /*2930*/  IMAD.WIDE.U32 R32, R190, R4, R18 ;  /* 0x00000004be207225 */ /* 0x000fc600078e0012 */
[----:B------:R-:W-:Y:S01]  /*2940*/  SHF.R.S32.HI R8, RZ, 0x1f, R9 ;  /* 0x0000001fff087819 */ /* 0x000fe20000011409 */
[----:B------:R-:W-:Y:S02]  /*2950*/  IMAD R48, R206, 0x200, R5 ;  /* 0x00000200ce307824 */ /* 0x000fe400078e0205 */
[----:B------:R-:W-:Y:S01]  /*2960*/  IMAD.IADD R31, R31, 0x1, R13 ;  /* 0x000000011f1f7824 */ /* 0x000fe200078e020d */
[----:B------:R-:W-:Y:S01]  /*2970*/  LEA.HI R39, R8, R9, RZ, 0x3 ;  /* 0x0000000908277211 */ /* 0x000fe200078f18ff */
[----:B------:R-:W-:Y:S02]  /*2980*/  IMAD.IADD R33, R13, 0x1, R33 ;  /* 0x000000010d217824 */ /* 0x000fe400078e0221 */
[-C--:B------:R-:W-:Y:S01]  /*2990*/  IMAD.WIDE.U32 R30, R152, R4.reuse, R30 ;  /* 0x00000004981e7225 */ /* 0x080fe200078e001e */
[----:B------:R-:W-:Y:S02]  /*29a0*/  LOP3.LUT R5, R42, 0x38, R39, 0xf8, !PT ;  /* 0x000000382a057812 */ /* 0x000fe400078ef827 */
[----:B------:R-:W-:Y:S01]  /*29b0*/  LOP3.LUT R53, R39, 0xfffffff8, RZ, 0xc0, !PT ;  /* 0xfffffff827357812 */ /* 0x000fe200078ec0ff */
[----:B------:R-:W-:Y:S01]  /*29c0*/  IMAD.WIDE.U32 R32, R152, R4, R32 ;  /* 0x0000000498207225 */ /* 0x000fe200078e0020 */
[----:B------:R-:W-:-:S02]  /*29d0*/  LOP3.LUT R5, R5, R44, RZ, 0x3c, !PT ;  /* 0x0000002c05057212 */ /* 0x000fc400078e3cff */
[----:B------:R-:W-:Y:S01]  /*29e0*/  SHF.R.S32.HI R58, RZ, 0x1f, R53 ;  /* 0x0000001fff3a7819 */ /* 0x000fe20000011435 */
        /* <DEDUP_REMOVED lines=10> */
.L_x_7922:
        /* <DEDUP_REMOVED lines=91> */
.L_x_7894:
[----:B------:R-:W-:Y:S05]  /*3040*/  BSYNC B1 ;  /* 0x0000000000017941 */ /* 0x000fea0003800000 */
.L_x_7893:
        /* <DEDUP_REMOVED lines=12> */
[----:B------:R-:W-:Y:S01]  /*3110*/  IMAD.MOV.U32 R4, RZ, RZ, R24 ;  /* 0x000000ffff047224 */ /* 0x000fe200078e0018 */
[----:B------:R-:W-:Y:S02]  /*3120*/  PRMT R77, R77, 0x5410, R5 ;  /* 0x000054104d4d7816 */ /* 0x000fe40000000005 */
[----:B------:R-:W-:Y:S02]  /*3130*/  PRMT R72, R6, 0x7610, R72 ;  /* 0x0000761006487816 */ /* 0x000fe40000000048 */
[----:B------:R-:W-:Y:S02]  /*3140*/  PRMT R76, R76, 0x5410, R4 ;  /* 0x000054104c4c7816 */ /* 0x000fe40000000004 */
[----:B------:R-:W-:Y:S01]  /*3150*/  PRMT R75, R7, 0x7610, R75 ;  /* 0x00007610074b7816 */ /* 0x000fe2000000004b */
[----:B------:R-:W-:Y:S06]  /*3160*/  @!P3 BRA `(.L_x_7895) ;  /* 0x000000000004b947 */ /* 0x000fec0003800000 */
[----:B------:R-:W-:Y:S01]  /*3170*/  BPT.TRAP 0x1 ;  /* 0x000000040000795c */ /* 0x000fe20000300000 */
.L_x_7895:
[----:B------:R-:W-:Y:S01]  /*3180*/  IMAD R61, R184, 0x8, R2 ;  /* 0x00000008b83d7824 */ /* 0x000fe200078e0202 */
[----:B------:R-:W-:Y:S01]  /*3190*/  SHF.L.U32 R68, R189, 0x1f, RZ ;  /* 0x0000001fbd447819 */ /* 0x000fe200000006ff */
[----:B------:R-:W-:Y:S03]  /*31a0*/  BSSY B1, `(.L_x_7896) ;  /* 0x0000003000017945 */ /* 0x000fe60003800000 */
[----:B------:R-:W0:Y:S02]  /*31b0*/  SYNCS.PHASECHK.TRANS64.TRYWAIT P5, [R61+URZ+0x28c90], R68 ;  /* 0x028c90443d0075a7 */ /* 0x000e2400080a017f */
[----:B0-----:R-:W-:Y:S05]  /*31c0*/  @!P5 BRA `(.L_x_7897) ;  /* 0x000001ac004cd947 */ /* 0x001fea0003800000 */
.L_x_8168:
[----:B------:R-:W-:Y:S05]  /*31d0*/  BSYNC B1 ;  /* 0x0000000000017941 */ /* 0x000fea0003800000 */
.L_x_7896:
[----:B------:R-:W-:-:S03]  /*31e0*/  UMOV UR4, 0xffffffff ;  /* 0xffffffff00047882 */ /* 0x000fc60000000000 */
[----:B------:R-:W-:Y:S05]  /*31f0*/  BRA.DIV UR4, `(.L_x_7898) ;  /* 0x000001ae04547947 */ /* 0x000fea000b800000 */
[----:B------:R1:W2:Y:S04]  /*3200*/  SHFL.IDX PT, R73, R14, RZ, 0x1c1f ;  /* 0x001c1fff0e497589 */ /* 0x0002a800000e0000 */
[----:B------:R-:W3:Y:S02]  /*3210*/  SHFL.IDX PT, R70, R70, RZ, 0x1c1f ;  /* 0x001c1fff46467589 */ /* 0x000ee400000e0000 */
.L_x_8172:
        /* <DEDUP_REMOVED lines=11> */
[----:B01----:R-:W-:Y:S01]  /*32d0*/  IMAD.U32 R14, R5, 0x10000, RZ ;  /* 0x00010000050e7824 */ /* 0x003fe200078e00ff */
[----:B------:R-:W-:Y:S02]  /*32e0*/  SHF.R.U64 R12, R26, 0x10, R27 ;  /* 0x000000101a0c7819 */ /* 0x000fe4000000121b */
[C---:B------:R-:W-:Y:S02]  /*32f0*/  PRMT R13, R72.reuse, 0x5410, R13 ;  /* 0x00005410480d7816 */ /* 0x040fe4000000000d */
[----:B------:R-:W-:Y:S02]  /*3300*/  SHF.R.U32.HI R26, RZ, 0x10, R27 ;  /* 0x00000010ff1a7819 */ /* 0x000fe4000001161b */
[----:B------:R-:W-:Y:S02]  /*3310*/  SHF.R.U32.HI R27, RZ, 0x10, R55 ;  /* 0x00000010ff1b7819 */ /* 0x000fe40000011637 */
[----:B------:R-:W-:-:S02]  /*3320*/  PRMT R12, R72, 0x5432, R12 ;  /* 0x00005432480c7816 */ /* 0x000fc4000000000c */
[----:B------:R-:W-:Y:S02]  /*3330*/  LOP3.LUT R15, R5, 0xffff0000, RZ, 0xc0, !PT ;  /* 0xffff0000050f7812 */ /* 0x000fe400078ec0ff */
[C---:B------:R-:W-:Y:S01]  /*3340*/  LOP3.LUT R55, R13.reuse, 0xffff0000, RZ, 0xc0, !PT ;  /* 0xffff00000d377812 */ /* 0x040fe200078ec0ff */
[----:B------:R-:W-:Y:S01]  /*3350*/  IMAD.U32 R13, R13, 0x10000, RZ ;  /* 0x000100000d0d7824 */ /* 0x000fe200078e00ff */
[C---:B------:R-:W-:Y:S01]  /*3360*/  LOP3.LUT R54, R12.reuse, 0xffff0000, RZ, 0xc0, !PT ;  /* 0xffff00000c367812 */ /* 0x040fe200078ec0ff */
[----:B------:R-:W-:Y:S01]  /*3370*/  IMAD.U32 R12, R12, 0x10000, RZ ;  /* 0x000100000c0c7824 */ /* 0x000fe200078e00ff */
[----:B------:R-:W-:Y:S01]  /*3380*/  PRMT R27, R75, 0x5410, R27 ;  /* 0x000054104b1b7816 */ /* 0x000fe2000000001b */
[----:B------:R-:W-:Y:S01]  /*3390*/  FMUL.FTZ R5, R15, R55 ;  /* 0x000000370f057220 */ /* 0x000fe20000410000 */
[----:B------:R-:W-:Y:S01]  /*33a0*/  PRMT R26, R75, 0x5432, R26 ;  /* 0x000054324b1a7816 */ /* 0x000fe2000000001a */
[----:B------:R-:W-:Y:S01]  /*33b0*/  FMUL.FTZ R72, R15, R54 ;  /* 0x000000360f487220 */ /* 0x000fe20000410000 */
[----:B------:R-:W-:-:S02]  /*33c0*/  IMAD.U32 R15, R6, 0x10000, RZ ;  /* 0x00010000060f7824 */ /* 0x000fc400078e00ff */
[----:B------:R-:W-:Y:S01]  /*33d0*/  FFMA.FTZ R5, R14, R54, -R5 ;  /* 0x000000360e057223 */ /* 0x000fe20000010805 */
[----:B------:R-:W-:Y:S01]  /*33e0*/  LOP3.LUT R54, R6, 0xffff0000, RZ, 0xc0, !PT ;  /* 0xffff000006367812 */ /* 0x000fe200078ec0ff */
[C---:B------:R-:W-:Y:S02]  /*33f0*/  IMAD.U32 R71, R27.reuse, 0x10000, RZ ;  /* 0x000100001b477824 */ /* 0x040fe400078e00ff */
[----:B------:R-:W-:Y:S01]  /*3400*/  FFMA.FTZ R14, R14, R55, R72 ;  /* 0x000000370e0e7223 */ /* 0x000fe20000010048 */
[----:B------:R-:W-:Y:S01]  /*3410*/  IMAD.U32 R55, R26, 0x10000, RZ ;  /* 0x000100001a377824 */ /* 0x000fe200078e00ff */
[----:B------:R-:W-:Y:S01]  /*3420*/  LOP3.LUT R27, R27, 0xffff0000, RZ, 0xc0, !PT ;  /* 0xffff00001b1b7812 */ /* 0x000fe200078ec0ff */
[----:B------:R-:W-:Y:S01]  /*3430*/  FMUL.FTZ R6, R54, R71 ;  /* 0x0000004736067220 */ /* 0x000fe20000410000 */
[----:B------:R-:W-:Y:S01]  /*3440*/  LOP3.LUT R26, R26, 0xffff0000, RZ, 0xc0, !PT ;  /* 0xffff00001a1a7812 */ /* 0x000fe200078ec0ff */
[----:B------:R-:W-:Y:S01]  /*3450*/  FMUL.FTZ R54, R54, R55 ;  /* 0x0000003736367220 */ /* 0x000fe20000410000 */
[----:B------:R-:W-:Y:S01]  /*3460*/  F2FP.BF16.F32.PACK_AB R5, R14, R5 ;  /* 0x000000050e05723e */ /* 0x000fe200000010ff */
[----:B------:R-:W-:Y:S01]  /*3470*/  FFMA.FTZ R6, R15, R55, -R6 ;  /* 0x000000370f067223 */ /* 0x000fe20000010806 */
[----:B------:R-:W-:Y:S01]  /*3480*/  LOP3.LUT R55, R7, 0xffff0000, RZ, 0xc0, !PT ;  /* 0xffff000007377812 */ /* 0x000fe200078ec0ff */
[----:B------:R-:W-:Y:S01]  /*3490*/  FFMA.FTZ R15, R15, R71, R54 ;  /* 0x000000470f0f7223 */ /* 0x000fe20000010036 */
[----:B------:R-:W-:-:S02]  /*34a0*/  IMAD.U32 R54, R7, 0x10000, RZ ;  /* 0x0001000007367824 */ /* 0x000fc400078e00ff */
[C---:B------:R-:W-:Y:S01]  /*34b0*/  IMAD.U32 R7, R4.reuse, 0x10000, RZ ;  /* 0x0001000004077824 */ /* 0x040fe200078e00ff */
[----:B------:R-:W-:Y:S01]  /*34c0*/  LOP3.LUT R4, R4, 0xffff0000, RZ, 0xc0, !PT ;  /* 0xffff000004047812 */ /* 0x000fe200078ec0ff */
[C---:B------:R-:W-:Y:S01]  /*34d0*/  FMUL.FTZ R71, R55.reuse, R27 ;  /* 0x0000001b37477220 */ /* 0x040fe20000410000 */
[----:B------:R-:W-:Y:S01]  /*34e0*/  FMUL.FTZ R72, R55, R26 ;  /* 0x0000001a37487220 */ /* 0x000fe20000410000 */
[----:B------:R-:W-:Y:S02]  /*34f0*/  F2FP.BF16.F32.PACK_AB R6, R15, R6 ;  /* 0x000000060f06723e */ /* 0x000fe400000010ff */
[----:B------:R-:W-:Y:S01]  /*3500*/  FFMA.FTZ R71, R54, R26, -R71 ;  /* 0x0000001a36477223 */ /* 0x000fe20000010847 */
[C---:B------:R-:W-:Y:S01]  /*3510*/  FMUL.FTZ R26, R4.reuse, R13 ;  /* 0x0000000d041a7220 */ /* 0x040fe20000410000 */
[-C--:B------:R-:W-:Y:S01]  /*3520*/  FMUL.FTZ R4, R4, R12.reuse ;  /* 0x0000000c04047220 */ /* 0x080fe20000410000 */
[----:B------:R-:W-:Y:S02]  /*3530*/  FFMA.FTZ R72, R54, R27, R72 ;  /* 0x0000001b36487223 */ /* 0x000fe40000010048 */
[C---:B------:R-:W-:Y:S01]  /*3540*/  FFMA.FTZ R26, R7.reuse, R12, -R26 ;  /* 0x0000000c071a7223 */ /* 0x040fe2000001081a */
[----:B------:R-:W-:-:S02]  /*3550*/  FFMA.FTZ R7, R7, R13, R4 ;  /* 0x0000000d07077223 */ /* 0x000fc40000010004 */
[----:B------:R-:W-:-:S03]  /*3560*/  F2FP.BF16.F32.PACK_AB R71, R72, R71 ;  /* 0x000000474847723e */ /* 0x000fc600000010ff */
[----:B------:R-:W-:Y:S02]  /*3570*/  F2FP.BF16.F32.PACK_AB R4, R7, R26 ;  /* 0x0000001a0704723e */ /* 0x000fe400000010ff */
[----:B------:R-:W-:-:S07]  /*3580*/  IMAD.MOV.U32 R7, RZ, RZ, R71 ;  /* 0x000000ffff077224 */ /* 0x000fce00078e0047 */
.L_x_7903:
[----:B------:R-:W-:Y:S05]  /*3590*/  BSYNC B2 ;  /* 0x0000000000027941 */ /* 0x000fea0003800000 */
.L_x_7902:
[----:B0-----:R4:W-:Y:S02]  /*35a0*/  ST.E.128 desc[UR42][R10.64], R4 ;  /* 0x000000040a007985 */ /* 0x0019e4000c101d2a */
.L_x_7901:
[----:B------:R-:W-:Y:S05]  /*35b0*/  BSYNC B1 ;  /* 0x0000000000017941 */ /* 0x000fea0003800000 */
.L_x_7900:
        /* <DEDUP_REMOVED lines=12> */
[----:B------:R-:W-:Y:S02]  /*3680*/  SHF.R.U64 R12, R24, 0x10, R25 ;  /* 0x00000010180c7819 */ /* 0x000fe40000001219 */
[----:B-1----:R-:W-:Y:S02]  /*3690*/  SHF.R.U64 R14, R8, 0x10, R9 ;  /* 0x00000010080e7819 */ /* 0x002fe40000001209 */
        /* <DEDUP_REMOVED lines=13> */
[----:B------:R-:W-:Y:S01]  /*3770*/  LOP3.LUT R13, R6, 0xffff0000, RZ, 0xc0, !PT ;  /* 0xffff0000060d7812 */ /* 0x000fe200078ec0ff */
        /* <DEDUP_REMOVED lines=29> */
.L_x_7905:
[----:B------:R-:W-:Y:S05]  /*3950*/  BSYNC B1 ;  /* 0x0000000000017941 */ /* 0x000fea0003800000 */
.L_x_7904:
[----:B--2---:R2:W-:Y:S01]  /*3960*/  ST.E.128 desc[UR42][R10.64], R4 ;  /* 0x000000040a007985 */ /* 0x0045e2000c101d2a */
[----:B------:R-:W-:Y:S05]  /*3970*/  BRA `(.L_x_7899) ;  /* 0x0000000c00a47947 */ /* 0x000fea0003800000 */
.L_x_7892:
        /* <DEDUP_REMOVED lines=45> */
.L_x_7906:
[----:B------:R-:W-:Y:S01]  /*3c50*/  IMAD R61, R184, 0x8, R2 ;  /* 0x00000008b83d7824 */ /* 0x000fe200078e0202 */
[----:B------:R-:W-:Y:S01]  /*3c60*/  SHF.L.U32 R68, R189, 0x1f, RZ ;  /* 0x0000001fbd447819 */ /* 0x000fe200000006ff */
[----:B------:R-:W-:Y:S03]  /*3c70*/  BSSY B1, `(.L_x_7907) ;  /* 0x0000003000017945 */ /* 0x000fe60003800000 */
[----:B------:R-:W0:Y:S02]  /*3c80*/  SYNCS.PHASECHK.TRANS64.TRYWAIT P6, [R61+URZ+0x28c90], R68 ;  /* 0x028c90443d0075a7 */ /* 0x000e2400080c017f */
[----:B0-----:R-:W-:Y:S05]  /*3c90*/  @!P6 BRA `(.L_x_7908) ;  /* 0x000001a000f8e947 */ /* 0x001fea0003800000 */
.L_x_8173:
[----:B------:R-:W-:Y:S05]  /*3ca0*/  BSYNC B1 ;  /* 0x0000000000017941 */ /* 0x000fea0003800000 */
.L_x_7907:
[----:B------:R-:W-:-:S03]  /*3cb0*/  UMOV UR4, 0xffffffff ;  /* 0xffffffff00047882 */ /* 0x000fc60000000000 */
[----:B------:R-:W-:Y:S05]  /*3cc0*/  BRA.DIV UR4, `(.L_x_7909) ;  /* 0x000001a604007947 */ /* 0x000fea000b800000 */
[----:B------:R1:W2:Y:S04]  /*3cd0*/  SHFL.IDX PT, R69, R14, RZ, 0x1c1f ;  /* 0x001c1fff0e457589 */ /* 0x0002a800000e0000 */
[----:B------:R-:W3:Y:S02]  /*3ce0*/  SHFL.IDX PT, R70, R70, RZ, 0x1c1f ;  /* 0x001c1fff46467589 */ /* 0x000ee400000e0000 */
.L_x_8177:
        /* <DEDUP_REMOVED lines=23> */
[----:B------:R-:W-:Y:S02]  /*3e60*/  SHF.R.U32.HI R75, RZ, 0x10, R25 ;  /* 0x00000010ff4b7819 */ /* 0x000fe40000011619 */
[----:B-1----:R-:W-:Y:S02]  /*3e70*/  SHF.R.U32.HI R67, RZ, 0x10, R5 ;  /* 0x00000010ff437819 */ /* 0x002fe40000011605 */
[----:B------:R-:W-:Y:S01]  /*3e80*/  PRMT R75, R74, 0x5410, R75 ;  /* 0x000054104a4b7816 */ /* 0x000fe2000000004b */
[----:B--2---:R-:W-:Y:S01]  /*3e90*/  IMAD.U32 R74, R9, 0x10000, RZ ;  /* 0x00010000094a7824 */ /* 0x004fe200078e00ff */
[----:B------:R-:W-:Y:S01]  /*3ea0*/  PRMT R67, R73, 0x5410, R67 ;  /* 0x0000541049437816 */ /* 0x000fe20000000043 */
[----:B---3--:R-:W-:Y:S01]  /*3eb0*/  IMAD.U32 R73, R13, 0x10000, RZ ;  /* 0x000100000d497824 */ /* 0x008fe200078e00ff */
[C---:B------:R-:W-:Y:S01]  /*3ec0*/  LOP3.LUT R80, R75.reuse, 0xffff0000, RZ, 0xc0, !PT ;  /* 0xffff00004b507812 */ /* 0x040fe200078ec0ff */
[----:B------:R-:W-:Y:S01]  /*3ed0*/  IMAD.U32 R77, R75, 0x10000, RZ ;  /* 0x000100004b4d7824 */ /* 0x000fe200078e00ff */
[----:B------:R-:W-:Y:S01]  /*3ee0*/  LOP3.LUT R13, R13, 0xffff0000, RZ, 0xc0, !PT ;  /* 0xffff00000d0d7812 */ /* 0x000fe200078ec0ff */
[----:B------:R-:W-:Y:S01]  /*3ef0*/  IMAD.U32 R76, R67, 0x10000, RZ ;  /* 0x00010000434c7824 */ /* 0x000fe200078e00ff */
[----:B------:R-:W-:Y:S01]  /*3f00*/  LOP3.LUT R9, R9, 0xffff0000, RZ, 0xc0, !PT ;  /* 0xffff000009097812 */ /* 0x000fe200078ec0ff */
[CC--:B------:R-:W-:Y:S01]  /*3f10*/  FMUL.FTZ R79, R73.reuse, R77.reuse ;  /* 0x0000004d494f7220 */ /* 0x0c0fe20000410000 */
[----:B------:R-:W-:Y:S01]  /*3f20*/  SHF.R.U32.HI R75, RZ, 0x10, R7 ;  /* 0x00000010ff4b7819 */ /* 0x000fe20000011607 */
[----:B------:R-:W-:Y:S01]  /*3f30*/  FMUL.FTZ R78, R73, R76 ;  /* 0x0000004c494e7220 */ /* 0x000fe20000410000 */
[----:B------:R-:W-:Y:S01]  /*3f40*/  FMUL.FTZ R82, R13, R80 ;  /* 0x000000500d527220 */ /* 0x000fe20000410000 */
[----:B------:R-:W-:Y:S01]  /*3f50*/  FFMA.FTZ R76, R74, R76, -R79 ;  /* 0x0000004c4a4c7223 */ /* 0x000fe2000001084f */
[----:B------:R-:W-:Y:S01]  /*3f60*/  PRMT R75, R86, 0x5410, R75 ;  /* 0x00005410564b7816 */ /* 0x000fe2000000004b */
[----:B------:R-:W-:Y:S01]  /*3f70*/  FFMA.FTZ R74, R74, R77, R78 ;  /* 0x0000004d4a4a7223 */ /* 0x000fe2000001004e */
[----:B------:R-:W-:Y:S01]  /*3f80*/  LOP3.LUT R78, R67, 0xffff0000, RZ, 0xc0, !PT ;  /* 0xffff0000434e7812 */ /* 0x000fe200078ec0ff */
[----:B------:R-:W-:Y:S01]  /*3f90*/  IMAD.U32 R73, R15, 0x10000, RZ ;  /* 0x000100000f497824 */ /* 0x000fe200078e00ff */
[----:B------:R-:W-:-:S02]  /*3fa0*/  SHF.R.U32.HI R77, RZ, 0x10, R27 ;  /* 0x00000010ff4d7819 */ /* 0x000fc4000001161b */
[----:B------:R-:W-:Y:S01]  /*3fb0*/  SHF.R.U64 R25, R24, 0x10, R25 ;  /* 0x0000001018197819 */ /* 0x000fe20000001219 */
[-C--:B------:R-:W-:Y:S01]  /*3fc0*/  FMUL.FTZ R67, R13, R78.reuse ;  /* 0x0000004e0d437220 */ /* 0x080fe20000410000 */
[----:B------:R-:W-:Y:S01]  /*3fd0*/  PRMT R77, R83, 0x5410, R77 ;  /* 0x00005410534d7816 */ /* 0x000fe2000000004d */
[----:B------:R-:W-:Y:S01]  /*3fe0*/  FFMA.FTZ R13, R9, R78, -R82 ;  /* 0x0000004e090d7223 */ /* 0x000fe20000010852 */
[----:B------:R-:W-:Y:S02]  /*3ff0*/  IMAD.U32 R78, R75, 0x10000, RZ ;  /* 0x000100004b4e7824 */ /* 0x000fe400078e00ff */
[----:B------:R-:W-:Y:S01]  /*4000*/  FFMA.FTZ R9, R9, R80, R67 ;  /* 0x0000005009097223 */ /* 0x000fe20000010043 */
[----:B------:R-:W-:Y:S01]  /*4010*/  IMAD.U32 R67, R11, 0x10000, RZ ;  /* 0x000100000b437824 */ /* 0x000fe200078e00ff */
[----:B------:R-:W-:Y:S01]  /*4020*/  LOP3.LUT R24, R75, 0xffff0000, RZ, 0xc0, !PT ;  /* 0xffff00004b187812 */ /* 0x000fe200078ec0ff */
[C---:B------:R-:W-:Y:S01]  /*4030*/  IMAD.U32 R80, R77.reuse, 0x10000, RZ ;  /* 0x000100004d507824 */ /* 0x040fe200078e00ff */
[----:B------:R-:W-:Y:S01]  /*4040*/  LOP3.LUT R77, R77, 0xffff0000, RZ, 0xc0, !PT ;  /* 0xffff00004d4d7812 */ /* 0x000fe200078ec0ff */
[----:B------:R-:W-:Y:S01]  /*4050*/  FMUL.FTZ R79, R73, R78 ;  /* 0x0000004e494f7220 */ /* 0x000fe20000410000 */
[----:B------:R-:W-:Y:S01]  /*4060*/  LOP3.LUT R15, R15, 0xffff0000, RZ, 0xc0, !PT ;  /* 0xffff00000f0f7812 */ /* 0x000fe200078ec0ff */
[----:B------:R-:W-:Y:S01]  /*4070*/  FMUL.FTZ R82, R73, R80 ;  /* 0x0000005049527220 */ /* 0x000fe20000410000 */
[----:B------:R-:W-:-:S02]  /*4080*/  SHF.R.U64 R5, R4, 0x10, R5 ;  /* 0x0000001004057819 */ /* 0x000fc40000001205 */
[----:B------:R-:W-:Y:S01]  /*4090*/  PRMT R25, R84, 0x5410, R25 ;  /* 0x0000541054197816 */ /* 0x000fe20000000019 */
[----:B------:R-:W-:Y:S01]  /*40a0*/  FFMA.FTZ R73, R67, R78, -R82 ;  /* 0x0000004e43497223 */ /* 0x000fe20000010852 */
[----:B------:R-:W-:Y:S01]  /*40b0*/  LOP3.LUT R4, R11, 0xffff0000, RZ, 0xc0, !PT ;  /* 0xffff00000b047812 */ /* 0x000fe200078ec0ff */
[CC--:B------:R-:W-:Y:S01]  /*40c0*/  FMUL.FTZ R11, R15.reuse, R77.reuse ;  /* 0x0000004d0f0b7220 */ /* 0x0c0fe20000410000 */
[----:B------:R-:W-:Y:S01]  /*40d0*/  FMUL.FTZ R78, R15, R24 ;  /* 0x000000180f4e7220 */ /* 0x000fe20000410000 */
[----:B------:R-:W-:Y:S01]  /*40e0*/  FFMA.FTZ R67, R67, R80, R79 ;  /* 0x0000005043437223 */ /* 0x000fe2000001004f */
[----:B------:R-:W-:Y:S01]  /*40f0*/  PRMT R15, R81, 0x5410, R5 ;  /* 0x00005410510f7816 */ /* 0x000fe20000000005 */
[C---:B------:R-:W-:Y:S01]  /*4100*/  IMAD.U32 R5, R12.reuse, 0x10000, RZ ;  /* 0x000100000c057824 */ /* 0x040fe200078e00ff */
[----:B------:R-:W-:Y:S01]  /*4110*/  LOP3.LUT R12, R12, 0xffff0000, RZ, 0xc0, !PT ;  /* 0xffff00000c0c7812 */ /* 0x000fe200078ec0ff */
[C---:B------:R-:W-:Y:S01]  /*4120*/  IMAD.U32 R80, R25.reuse, 0x10000, RZ ;  /* 0x0001000019507824 */ /* 0x040fe200078e00ff */
[----:B------:R-:W-:Y:S01]  /*4130*/  LOP3.LUT R25, R25, 0xffff0000, RZ, 0xc0, !PT ;  /* 0xffff000019197812 */ /* 0x000fe200078ec0ff */
[C---:B------:R-:W-:Y:S01]  /*4140*/  FFMA.FTZ R24, R4.reuse, R24, -R11 ;  /* 0x0000001804187223 */ /* 0x040fe2000001080b */
[----:B------:R-:W-:Y:S01]  /*4150*/  FFMA.FTZ R4, R4, R77, R78 ;  /* 0x0000004d04047223 */ /* 0x000fe2000001004e */
[C---:B------:R-:W-:Y:S01]  /*4160*/  IMAD.U32 R78, R15.reuse, 0x10000, RZ ;  /* 0x000100000f4e7824 */ /* 0x040fe200078e00ff */
[----:B------:R-:W-:Y:S01]  /*4170*/  SHF.R.U64 R26, R26, 0x10, R27 ;  /* 0x000000101a1a7819 */ /* 0x000fe2000000121b */
[----:B------:R-:W-:Y:S01]  /*4180*/  IMAD.U32 R11, R8, 0x10000, RZ ;  /* 0x00010000080b7824 */ /* 0x000fe200078e00ff */
[----:B------:R-:W-:Y:S01]  /*4190*/  LOP3.LUT R15, R15, 0xffff0000, RZ, 0xc0, !PT ;  /* 0xffff00000f0f7812 */ /* 0x000fe200078ec0ff */
[----:B------:R-:W-:Y:S01]  /*41a0*/  FMUL.FTZ R27, R12, R25 ;  /* 0x000000190c1b7220 */ /* 0x000fe20000410000 */
[----:B------:R-:W-:Y:S01]  /*41b0*/  LOP3.LUT R8, R8, 0xffff0000, RZ, 0xc0, !PT ;  /* 0xffff000008087812 */ /* 0x000fe200078ec0ff */
[----:B------:R-:W-:Y:S01]  /*41c0*/  FMUL.FTZ R82, R5, R80 ;  /* 0x0000005005527220 */ /* 0x000fe20000410000 */
[----:B------:R-:W-:Y:S01]  /*41d0*/  SHF.R.U64 R7, R6, 0x10, R7 ;  /* 0x0000001006077819 */ /* 0x000fe20000001207 */
[-C--:B------:R-:W-:Y:S01]  /*41e0*/  FMUL.FTZ R12, R12, R15.reuse ;  /* 0x0000000f0c0c7220 */ /* 0x080fe20000410000 */
[----:B------:R-:W-:Y:S01]  /*41f0*/  PRMT R26, R81, 0x5432, R26 ;  /* 0x00005432511a7816 */ /* 0x000fe2000000001a */
[----:B------:R-:W-:Y:S01]  /*4200*/  FFMA.FTZ R6, R8, R15, -R27 ;  /* 0x0000000f08067223 */ /* 0x000fe2000001081b */
[----:B------:R-:W-:Y:S01]  /*4210*/  PRMT R15, R85, 0x5410, R7 ;  /* 0x00005410550f7816 */ /* 0x000fe20000000007 */
[----:B------:R-:W-:Y:S01]  /*4220*/  FMUL.FTZ R75, R5, R78 ;  /* 0x0000004e054b7220 */ /* 0x000fe20000410000 */
[----:B------:R-:W-:-:S02]  /*4230*/  IMAD.U32 R7, R14, 0x10000, RZ ;  /* 0x000100000e077824 */ /* 0x000fc400078e00ff */
[C---:B------:R-:W-:Y:S01]  /*4240*/  FFMA.FTZ R5, R11.reuse, R78, -R82 ;  /* 0x0000004e0b057223 */ /* 0x040fe20000010852 */
[----:B------:R-:W-:Y:S02]  /*4250*/  IMAD.U32 R27, R26, 0x10000, RZ ;  /* 0x000100001a1b7824 */ /* 0x000fe400078e00ff */
[----:B------:R-:W-:Y:S01]  /*4260*/  FFMA.FTZ R8, R8, R25, R12 ;  /* 0x0000001908087223 */ /* 0x000fe2000001000c */
[----:B------:R-:W-:Y:S01]  /*4270*/  FFMA.FTZ R11, R11, R80, R75 ;  /* 0x000000500b0b7223 */ /* 0x000fe2000001004b */
[----:B------:R-:W-:Y:S02]  /*4280*/  IMAD.U32 R25, R15, 0x10000, RZ ;  /* 0x000100000f197824 */ /* 0x000fe400078e00ff */
[C---:B------:R-:W-:Y:S01]  /*4290*/  FMUL.FTZ R75, R7.reuse, R27 ;  /* 0x0000001b074b7220 */ /* 0x040fe20000410000 */
[----:B------:R-:W-:Y:S01]  /*42a0*/  IMAD.U32 R12, R10, 0x10000, RZ ;  /* 0x000100000a0c7824 */ /* 0x000fe200078e00ff */
[----:B------:R-:W-:Y:S01]  /*42b0*/  LOP3.LUT R14, R14, 0xffff0000, RZ, 0xc0, !PT ;  /* 0xffff00000e0e7812 */ /* 0x000fe200078ec0ff */
[-C--:B------:R-:W-:Y:S01]  /*42c0*/  FMUL.FTZ R78, R7, R25.reuse ;  /* 0x00000019074e7220 */ /* 0x080fe20000410000 */
[----:B------:R-:W-:Y:S01]  /*42d0*/  LOP3.LUT R15, R15, 0xffff0000, RZ, 0xc0, !PT ;  /* 0xffff00000f0f7812 */ /* 0x000fe200078ec0ff */
[----:B------:R-:W-:Y:S01]  /*42e0*/  FFMA.FTZ R7, R12, R25, -R75 ;  /* 0x000000190c077223 */ /* 0x000fe2000001084b */
[----:B------:R-:W-:Y:S01]  /*42f0*/  LOP3.LUT R25, R26, 0xffff0000, RZ, 0xc0, !PT ;  /* 0xffff00001a197812 */ /* 0x000fe200078ec0ff */
[----:B------:R-:W-:Y:S01]  /*4300*/  FFMA.FTZ R12, R12, R27, R78 ;  /* 0x0000001b0c0c7223 */ /* 0x000fe2000001004e */
[----:B------:R-:W-:Y:S01]  /*4310*/  LOP3.LUT R10, R10, 0xffff0000, RZ, 0xc0, !PT ;  /* 0xffff00000a0a7812 */ /* 0x000fe200078ec0ff */
[C---:B------:R-:W-:Y:S01]  /*4320*/  FMUL.FTZ R26, R14.reuse, R15 ;  /* 0x0000000f0e1a7220 */ /* 0x040fe20000410000 */
[----:B------:R-:W-:Y:S01]  /*4330*/  F2FP.BF16.F32.PACK_AB R13, R13, R76 ;  /* 0x0000004c0d0d723e */ /* 0x000fe200000010ff */
[----:B------:R-:W-:Y:S01]  /*4340*/  FMUL.FTZ R27, R14, R25 ;  /* 0x000000190e1b7220 */ /* 0x000fe20000410000 */
[----:B------:R-:W-:Y:S01]  /*4350*/  F2FP.BF16.F32.PACK_AB R11, R8, R11 ;  /* 0x0000000b080b723e */ /* 0x000fe200000010ff */
[----:B------:R-:W-:Y:S01]  /*4360*/  FFMA.FTZ R25, R10, R25, R26 ;  /* 0x000000190a197223 */ /* 0x000fe2000001001a */
[----:B------:R-:W-:Y:S01]  /*4370*/  F2FP.BF16.F32.PACK_AB R24, R24, R73 ;  /* 0x000000491818723e */ /* 0x000fe200000010ff */
[----:B------:R-:W-:Y:S01]  /*4380*/  FFMA.FTZ R14, R10, R15, -R27 ;  /* 0x0000000f0a0e7223 */ /* 0x000fe2000001081b */
[----:B------:R-:W-:Y:S01]  /*4390*/  F2FP.BF16.F32.PACK_AB R74, R9, R74 ;  /* 0x0000004a094a723e */ /* 0x000fe200000010ff */
[----:B------:R-:W-:Y:S01]  /*43a0*/  IMAD.MOV.U32 R9, RZ, RZ, R13 ;  /* 0x000000ffff097224 */ /* 0x000fe200078e000d */
[----:B------:R-:W-:-:S02]  /*43b0*/  F2FP.BF16.F32.PACK_AB R6, R6, R5 ;  /* 0x000000050606723e */ /* 0x000fc400000010ff */
[----:B------:R-:W-:Y:S01]  /*43c0*/  F2FP.BF16.F32.PACK_AB R10, R14, R7 ;  /* 0x000000070e0a723e */ /* 0x000fe200000010ff */
[----:B------:R-:W-:Y:S01]  /*43d0*/  IMAD.MOV.U32 R13, RZ, RZ, R74 ;  /* 0x000000ffff0d7224 */ /* 0x000fe200078e004a */
[----:B------:R-:W-:Y:S01]  /*43e0*/  F2FP.BF16.F32.PACK_AB R14, R25, R12 ;  /* 0x0000000c190e723e */ /* 0x000fe200000010ff */
[----:B------:R-:W-:Y:S01]  /*43f0*/  IMAD.MOV.U32 R12, RZ, RZ, R11 ;  /* 0x000000ffff0c7224 */ /* 0x000fe200078e000b */
[----:B------:R-:W-:Y:S01]  /*4400*/  F2FP.BF16.F32.PACK_AB R15, R4, R67 ;  /* 0x00000043040f723e */ /* 0x000fe200000010ff */
[----:B------:R-:W-:Y:S02]  /*4410*/  IMAD.MOV.U32 R8, RZ, RZ, R6 ;  /* 0x000000ffff087224 */ /* 0x000fe400078e0006 */
[----:B------:R-:W-:-:S07]  /*4420*/  IMAD.MOV.U32 R11, RZ, RZ, R24 ;  /* 0x000000ffff0b7224 */ /* 0x000fce00078e0018 */
.L_x_7911:
[----:B------:R-:W-:Y:S05]  /*4430*/  BSYNC B1 ;  /* 0x0000000000017941 */ /* 0x000fea0003800000 */
.L_x_7910:
        /* <DEDUP_REMOVED lines=8> */
.L_x_7891:
[----:B------:R-:W-:-:S06]  /*44c0*/  UISETP.NE.AND UP0, UPT, UR37, 0x3, UPT ;  /* 0x000000032500788c */ /* 0x000fcc000bf05270 */
[----:B------:R-:W-:-:S13]  /*44d0*/  PLOP3.LUT P3, PT, PT, PT, UP0, 0x80, 0x0 ;  /* 0x000000000000781c */ /* 0x000fda0003f6f008 */
[----:B------:R-:W-:Y:S05]  /*44e0*/  @!P3 BRA `(.L_x_7912) ;  /* 0x000000000004b947 */ /* 0x000fea0003800000 */
[----:B------:R-:W-:Y:S01]  /*44f0*/  BPT.TRAP 0x1 ;  /* 0x000000040000795c */ /* 0x000fe20000300000 */
.L_x_7912:
[----:B------:R-:W-:Y:S01]  /*4500*/  IMAD R61, R184, 0x8, R2 ;  /* 0x00000008b83d7824 */ /* 0x000fe200078e0202 */
[----:B------:R-:W-:Y:S01]  /*4510*/  SHF.L.U32 R68, R189, 0x1f, RZ ;  /* 0x0000001fbd447819 */ /* 0x000fe200000006ff */
[----:B------:R-:W-:Y:S01]  /*4520*/  BSSY B1, `(.L_x_7913) ;  /* 0x0000004000017945 */ /* 0x000fe20003800000 */
[----:B------:R-:W-:Y:S02]  /*4530*/  SHF.R.S32.HI R65, RZ, 0x1f, R63 ;  /* 0x0000001fff417819 */ /* 0x000fe4000001143f */
[----:B------:R-:W1:Y:S02]  /*4540*/  SYNCS.PHASECHK.TRANS64.TRYWAIT P4, [R61+URZ+0x28c90], R68 ;  /* 0x028c90443d0075a7 */ /* 0x000e64000808017f */
[----:B-1----:R-:W-:Y:S05]  /*4550*/  @!P4 BRA `(.L_x_7914) ;  /* 0x0000019c0028c947 */ /* 0x002fea0003800000 */
.L_x_8178:
[----:B------:R-:W-:Y:S05]  /*4560*/  BSYNC B1 ;  /* 0x0000000000017941 */ /* 0x000fea0003800000 */
.L_x_7913:
        /* <DEDUP_REMOVED lines=24> */
.L_x_8182:
        /* <DEDUP_REMOVED lines=18> */
.L_x_7899:
[----:B------:R-:W-:Y:S05]  /*4810*/  BSYNC B0 ;  /* 0x0000000000007941 */ /* 0x000fea0003800000 */
.L_x_7890:
        /* <DEDUP_REMOVED lines=17> */
.L_x_7917:
[----:B------:R-:W-:Y:S05]  /*4930*/  BSYNC B0 ;  /* 0x0000000000007941 */ /* 0x000fea0003800000 */
.L_x_7916:
[----:B------:R-:W2:Y:S01]  /*4940*/  SYNCS.PHASECHK.TRANS64.TRYWAIT P3, [R61+URZ+0x28cb0], R68 ;  /* 0x028cb0443d0075a7 */ /* 0x000ea2000806017f */
[----:B------:R-:W-:Y:S04]  /*4950*/  BSSY B0, `(.L_x_7918) ;  /* 0x0000002000007945 */ /* 0x000fe80003800000 */
[----:B--2---:R-:W-:Y:S05]  /*4960*/  @!P3 BRA `(.L_x_7919) ;  /* 0x00000198007cb947 */ /* 0x004fea0003800000 */
.L_x_8183:
[----:B------:R-:W-:Y:S05]  /*4970*/  BSYNC B0 ;  /* 0x0000000000007941 */ /* 0x000fea0003800000 */
.L_x_7918:
        /* <DEDUP_REMOVED lines=21> */
[----:B------:R-:W4:Y:S01]  /*4ad0*/  LDL R25, [R1] ;  /* 0x0000000001197983 */ /* 0x000f220000100800 */
[----:B------:R-:W-:-:S03]  /*4ae0*/  ULDC UR4, c[0x0][0x320] ;  /* 0x0000c80000047ab9 */ /* 0x000fc60000000800 */
[----:B------:R-:W5:Y:S04]  /*4af0*/  LDL R24, [R1+0x4] ;  /* 0x0000040001187983 */ /* 0x000f680000100800 */
[----:B------:R-:W2:Y:S01]  /*4b00*/  LDL R54, [R1+0x8] ;  /* 0x0000080001367983 */ /* 0x000ea20000100800 */
[----:B------:R-:W-:Y:S01]  /*4b10*/  ISETP.GE.AND P5, PT, R18, UR4, PT ;  /* 0x0000000412007c0c */ /* 0x000fe2000bfa6270 */
[----:B------:R-:W-:Y:S02]  /*4b20*/  IMAD R9, R184, 0x8000, R48 ;  /* 0x00008000b8097824 */ /* 0x000fe400078e0230 */
[----:B------:R-:W2:Y:S02]  /*4b30*/  LDL R27, [R1+0xc] ;  /* 0x00000c00011b7983 */ /* 0x000ea40000100800 */
[----:B------:R-:W-:-:S02]  /*4b40*/  IMAD R13, R9, 0x2, R2 ;  /* 0x00000002090d7824 */ /* 0x000fc400078e0202 */
[----:B------:R-:W2:Y:S01]  /*4b50*/  LDL R26, [R1+0x10] ;  /* 0x00001000011a7983 */ /* 0x000ea20000100800 */
[----:B------:R-:W-:Y:S01]  /*4b60*/  LOP3.LUT P3, RZ, R192, 0x4, RZ, 0xc0, !PT ;  /* 0x00000004c0ff7812 */ /* 0x000fe2000786c0ff */
[C---:B------:R-:W-:Y:S02]  /*4b70*/  VIADD R15, R9.reuse, 0x20 ;  /* 0x00000020090f7836 */ /* 0x040fe40000000000 */
[C---:B-1----:R-:W-:Y:S02]  /*4b80*/  VIADD R14, R18.reuse, 0x40 ;  /* 0x00000040120e7836 */ /* 0x042fe40000000000 */
[----:B------:R-:W1:Y:S08]  /*4b90*/  @!P5 LDS.128 R4, [R13+0x400] ;  /* 0x000400000d04d984 */ /* 0x000e700000000c00 */
        /* <DEDUP_REMOVED lines=10> */
[----:B------:R-:W-:Y:S01]  /*4c40*/  ISETP.GE.AND P5, PT, R14, UR4, PT ;  /* 0x000000040e007c0c */ /* 0x000fe2000bfa6270 */
[----:B------:R-:W-:Y:S02]  /*4c50*/  VIADD R14, R18, 0x60 ;  /* 0x00000060120e7836 */ /* 0x000fe40000000000 */
[----:B-1----:R0:W-:Y:S10]  /*4c60*/  @!P3 ST.E.128 desc[UR42][R8.64], R4 ;  /* 0x000000040800b985 */ /* 0x0021f4000c101d2a */
[----:B------:R-:W1:Y:S01]  /*4c70*/  @!P5 LDS.128 R4, [R13+0x2400] ;  /* 0x002400000d04d984 */ /* 0x000e620000000c00 */
[----:B0-----:R-:W-:-:S05]  /*4c80*/  @!P5 LEA R8, P3, R229, R11, 0x1 ;  /* 0x0000000be508d211 */ /* 0x001fca00078608ff */
[----:B----4-:R-:W-:Y:S02]  /*4c90*/  @!P5 IMAD.X R9, R10, 0x1, R25, P3 ;  /* 0x000000010a09d824 */ /* 0x010fe400018e0619 */
[----:B------:R-:W4:Y:S01]  /*4ca0*/  LDL R25, [R1+0x14] ;  /* 0x0000140001197983 */ /* 0x000f220000100800 */
[----:B------:R-:W-:Y:S01]  /*4cb0*/  ISETP.GE.AND P3, PT, R14, UR4, PT ;  /* 0x000000040e007c0c */ /* 0x000fe2000bf66270 */
[----:B------:R-:W-:Y:S02]  /*4cc0*/  VIADD R14, R18, 0x80 ;  /* 0x00000080120e7836 */ /* 0x000fe40000000000 */
[----:B-1----:R0:W-:Y:S10]  /*4cd0*/  @!P5 ST.E.128 desc[UR42][R8.64], R4 ;  /* 0x000000040800d985 */ /* 0x0021f4000c101d2a */
[----:B------:R-:W1:Y:S01]  /*4ce0*/  @!P3 LDS.128 R4, [R12+0x2400] ;  /* 0x002400000c04b984 */ /* 0x000e620000000c00 */
[----:B0-----:R-:W-:-:S05]  /*4cf0*/  @!P3 LEA R8, P5, R228, R11, 0x1 ;  /* 0x0000000be408b211 */ /* 0x001fca00078a08ff */
[----:B-----5:R-:W-:Y:S02]  /*4d00*/  @!P3 IMAD.X R9, R10, 0x1, R24, P5 ;  /* 0x000000010a09b824 */ /* 0x020fe400028e0618 */
[----:B------:R-:W5:Y:S01]  /*4d10*/  LDL R24, [R1+0x18] ;  /* 0x0000180001187983 */ /* 0x000f620000100800 */
[----:B------:R-:W-:Y:S01]  /*4d20*/  ISETP.GE.AND P5, PT, R14, UR4, PT ;  /* 0x000000040e007c0c */ /* 0x000fe2000bfa6270 */
[----:B------:R-:W-:Y:S02]  /*4d30*/  VIADD R14, R18, 0xa0 ;  /* 0x000000a0120e7836 */ /* 0x000fe40000000000 */
[----:B-1----:R0:W-:Y:S10]  /*4d40*/  @!P3 ST.E.128 desc[UR42][R8.64], R4 ;  /* 0x000000040800b985 */ /* 0x0021f4000c101d2a */
[----:B------:R-:W1:Y:S01]  /*4d50*/  @!P5 LDS.128 R4, [R13+0x4400] ;  /* 0x004400000d04d984 */ /* 0x000e620000000c00 */
[----:B0-----:R-:W-:-:S05]  /*4d60*/  @!P5 LEA R8, P3, R227, R11, 0x1 ;  /* 0x0000000be308d211 */ /* 0x001fca00078608ff */
[----:B--2---:R-:W-:Y:S02]  /*4d70*/  @!P5 IMAD.X R9, R10, 0x1, R54, P3 ;  /* 0x000000010a09d824 */ /* 0x004fe400018e0636 */
[----:B------:R-:W2:Y:S01]  /*4d80*/  LDL R54, [R1+0x20] ;  /* 0x0000200001367983 */ /* 0x000ea20000100800 */
[----:B------:R-:W-:-:S03]  /*4d90*/  ISETP.GE.AND P3, PT, R14, UR4, PT ;  /* 0x000000040e007c0c */ /* 0x000fc6000bf66270 */
[----:B-1----:R0:W-:Y:S10]  /*4da0*/  @!P5 ST.E.128 desc[UR42][R8.64], R4 ;  /* 0x000000040800d985 */ /* 0x0021f4000c101d2a */
[----:B------:R-:W1:Y:S01]  /*4db0*/  @!P3 LDS.128 R4, [R12+0x4400] ;  /* 0x004400000c04b984 */ /* 0x000e620000000c00 */
[----:B0-----:R-:W-:-:S05]  /*4dc0*/  @!P3 LEA R8, P5, R226, R11, 0x1 ;  /* 0x0000000be208b211 */ /* 0x001fca00078a08ff */
[----:B------:R-:W-:Y:S02]  /*4dd0*/  @!P3 IMAD.X R9, R10, 0x1, R27, P5 ;  /* 0x000000010a09b824 */ /* 0x000fe400028e061b */
[----:B------:R-:W2:Y:S01]  /*4de0*/  LDL R27, [R1+0x24] ;  /* 0x00002400011b7983 */ /* 0x000ea20000100800 */
[----:B------:R-:W-:-:S05]  /*4df0*/  VIADD R14, R18, 0xc0 ;  /* 0x000000c0120e7836 */ /* 0x000fca0000000000 */
[----:B------:R-:W-:Y:S01]  /*4e00*/  ISETP.GE.AND P5, PT, R14, UR4, PT ;  /* 0x000000040e007c0c */ /* 0x000fe2000bfa6270 */
[----:B-1----:R0:W-:-:S12]  /*4e10*/  @!P3 ST.E.128 desc[UR42][R8.64], R4 ;  /* 0x000000040800b985 */ /* 0x0021d8000c101d2a */
        /* <DEDUP_REMOVED lines=8> */
[----:B0-----:R-:W-:Y:S01]  /*4ea0*/  @!P3 LEA R8, P5, R224, R11, 0x1 ;  /* 0x0000000be008b211 */ /* 0x001fe200078a08ff */
[----:B------:R-:W-:-:S04]  /*4eb0*/  VIADD R14, R18, 0x100 ;  /* 0x00000100120e7836 */ /* 0x000fc80000000000 */
[----:B----4-:R-:W-:Y:S02]  /*4ec0*/  @!P3 IMAD.X R9, R10, 0x1, R25, P5 ;  /* 0x000000010a09b824 */ /* 0x010fe400028e0619 */
[----:B------:R-:W4:Y:S01]  /*4ed0*/  LDL R25, [R1+0x2c] ;  /* 0x00002c0001197983 */ /* 0x000f220000100800 */
[----:B------:R-:W-:-:S03]  /*4ee0*/  ISETP.GE.AND P5, PT, R14, UR4, PT ;  /* 0x000000040e007c0c */ /* 0x000fc6000bfa6270 */
[----:B-1----:R0:W-:Y:S10]  /*4ef0*/  @!P3 ST.E.128 desc[UR42][R8.64], R4 ;  /* 0x000000040800b985 */ /* 0x0021f4000c101d2a */
[----:B------:R-:W1:Y:S01]  /*4f00*/  @!P5 LDS.128 R4, [R13+0x8400] ;  /* 0x008400000d04d984 */ /* 0x000e620000000c00 */
[----:B0-----:R-:W-:-:S05]  /*4f10*/  @!P5 LEA R8, P3, R221, R11, 0x1 ;  /* 0x0000000bdd08d211 */ /* 0x001fca00078608ff */
[----:B-----5:R-:W-:Y:S02]  /*4f20*/  @!P5 IMAD.X R9, R10, 0x1, R24, P3 ;  /* 0x000000010a09d824 */ /* 0x020fe400018e0618 */
[----:B------:R-:W5:Y:S01]  /*4f30*/  LDL R24, [R1+0x30] ;  /* 0x0000300001187983 */ /* 0x000f620000100800 */
        /* <DEDUP_REMOVED lines=13> */
[----:B--2---:R-:W-:Y:S01]  /*5010*/  @!P5 IMAD.X R9, R10, 0x1, R54, P3 ;  /* 0x000000010a09d824 */ /* 0x004fe200018e0636 */
        /* <DEDUP_REMOVED lines=24> */
[----:B------:R-:W-:-:S04]  /*51a0*/  ISETP.GE.AND P3, PT, R14, UR4, PT ;  /* 0x000000040e007c0c */ /* 0x000fc8000bf66270 */
[----:B-1----:R0:W-:Y:S09]  /*51b0*/  @!P5 ST.E.128 desc[UR42][R8.64], R4 ;  /* 0x000000040800d985 */ /* 0x0021f2000c101d2a */
[----:B------:R-:W1:Y:S01]  /*51c0*/  @!P3 LDS.128 R4, [R12+0xe400] ;  /* 0x00e400000c04b984 */ /* 0x000e620000000c00 */
[----:B0-----:R-:W-:-:S05]  /*51d0*/  @!P3 LEA R8, P5, R210, R11, 0x1 ;  /* 0x0000000bd208b211 */ /* 0x001fca00078a08ff */
[----:B---3--:R-:W-:-:S05]  /*51e0*/  @!P3 IMAD.X R9, R10, 0x1, R15, P5 ;  /* 0x000000010a09b824 */ /* 0x008fca00028e060f */
[----:B-1----:R4:W-:Y:S03]  /*51f0*/  @!P3 ST.E.128 desc[UR42][R8.64], R4 ;  /* 0x000000040800b985 */ /* 0x0029e6000c101d2a */
.L_x_7921:
[----:B------:R-:W-:Y:S05]  /*5200*/  BSYNC B0 ;  /* 0x0000000000007941 */ /* 0x000fea0003800000 */
.L_x_7920:
        /* <DEDUP_REMOVED lines=17> */
.L_x_7885:
[----:B------:R-:W-:Y:S04]  /*5320*/  BSSY B0, `(.L_x_7923) ;  /* 0x0000004000007945 */ /* 0x000fe80003800000 */
[----:B------:R-:W-:Y:S05]  /*5330*/  @P3 BRA `(.L_x_7924) ;  /* 0x0000000000083947 */ /* 0x000fea0003800000 */
[----:B------:R-:W1:Y:S02]  /*5340*/  FENCE.VIEW.ASYNC.G ;  /* 0x00000000000073c6 */ /* 0x000e640000000100 */
[----:B-1----:R-:W-:Y:S06]  /*5350*/  BAR.ARV 0xc, 0x180 ;  /* 0x0306000000007b1d */ /* 0x002fec0000002000 */
.L_x_7924:
[----:B------:R-:W-:Y:S05]  /*5360*/  BSYNC B0 ;  /* 0x0000000000007941 */ /* 0x000fea0003800000 */
.L_x_7923:
[----:B------:R-:W-:Y:S01]  /*5370*/  UISETP.NE.AND UP0, UPT, UR39, 0x1, UPT ;  /* 0x000000012700788c */ /* 0x000fe2000bf05270 */
[----:B------:R-:W-:Y:S05]  /*5380*/  BSSY B7, `(.L_x_7925) ;  /* 0x0000b8d000077945 */ /* 0x000fea0003800000 */
[----:B------:R-:W-:-:S13]  /*5390*/  PLOP3.LUT P0, PT, PT, PT, UP0, 0x80, 0x0 ;  /* 0x000000000000781c */ /* 0x000fda0003f0f008 */
[----:B------:R-:W-:Y:S05]  /*53a0*/  @!P0 BRA `(.L_x_7926) ;  /* 0x0000002000708947 */ /* 0x000fea0003800000 */
[----:B------:R-:W1:Y:S01]  /*53b0*/  LDC R0, c[0x0][0x448] ;  /* 0x00011200ff007b82 */ /* 0x000e620000000800 */
[----:B------:R-:W-:Y:S01]  /*53c0*/  VIADD R3, R199, 0x3f ;  /* 0x0000003fc7037836 */ /* 0x000fe20000000000 */
[----:B------:R-:W-:Y:S01]  /*53d0*/  BSSY B0, `(.L_x_7927) ;  /* 0x000002c000007945 */ /* 0x000fe20003800000 */
[----:B-1----:R-:W-:-:S13]  /*53e0*/  ISETP.NE.AND P0, PT, R0, 0x1, PT ;  /* 0x000000010000780c */ /* 0x002fda0003f05270 */
[----:B------:R-:W1:Y:S08]  /*53f0*/  @P0 LDC R0, c[0x0][0x44c] ;  /* 0x00011300ff000b82 */ /* 0x000e700000000800 */
[----:B------:R-:W2:Y:S01]  /*5400*/  @P0 LDC R5, c[0x0][0x450] ;  /* 0x00011400ff050b82 */ /* 0x000ea20000000800 */
[----:B-1----:R-:W-:-:S05]  /*5410*/  @P0 IMAD.HI.U32 R0, R3, R0, RZ ;  /* 0x0000000003000227 */ /* 0x002fca00078e00ff */
[----:B--2---:R-:W-:-:S05]  /*5420*/  @P0 SHF.R.U32.HI R3, RZ, R5, R0 ;  /* 0x00000005ff030219 */ /* 0x004fca0000011600 */
[----:B------:R-:W-:-:S05]  /*5430*/  IMAD.IADD R3, R38, 0x1, R3 ;  /* 0x0000000126037824 */ /* 0x000fca00078e0203 */
[----:B------:R-:W-:-:S04]  /*5440*/  SHF.R.S32.HI R0, RZ, 0x1f, R3 ;  /* 0x0000001fff007819 */ /* 0x000fc80000011403 */
[----:B------:R-:W-:Y:S01]  /*5450*/  LEA.HI R0, R0, R3, RZ, 0x6 ;  /* 0x0000000300007211 */ /* 0x000fe200078f30ff */
[----:B------:R-:W-:-:S03]  /*5460*/  IMAD.MOV.U32 R3, RZ, RZ, RZ ;  /* 0x000000ffff037224 */ /* 0x000fc600078e00ff */
[----:B------:R-:W-:-:S04]  /*5470*/  SHF.R.S32.HI R0, RZ, 0x6, R0 ;  /* 0x00000006ff007819 */ /* 0x000fc80000011400 */
[----:B------:R-:W-:-:S04]  /*5480*/  VIMNMX R37, R37, R0, PT ;  /* 0x0000000025257248 */ /* 0x000fc80003fe0100 */
[----:B------:R-:W-:-:S13]  /*5490*/  ISETP.GE.AND P0, PT, R37, 0x1, PT ;  /* 0x000000012500780c */ /* 0x000fda0003f06270 */
        /* <DEDUP_REMOVED lines=8> */
[-C--:B---3--:R-:W-:Y:S02]  /*5520*/  IABS R10, R9.reuse ;  /* 0x00000009000a7213 */ /* 0x088fe40000000000 */
        /* <DEDUP_REMOVED lines=22> */
.L_x_7928:
[----:B------:R-:W-:Y:S05]  /*5690*/  BSYNC B0 ;  /* 0x0000000000007941 */ /* 0x000fea0003800000 */
.L_x_7927:
        /* <DEDUP_REMOVED lines=66> */
[----:B--2---:R-:W-:-:S05]  /*5ac0*/  IMAD R0, R0, R3, RZ ;  /* 0x0000000300007224 */ /* 0x004fca00078e02ff */
        /* <DEDUP_REMOVED lines=18> */
.L_x_7930:
        /* <DEDUP_REMOVED lines=11> */
.L_x_8184:
[----:B------:R-:W-:Y:S05]  /*5ca0*/  BSYNC B0 ;  /* 0x0000000000007941 */ /* 0x000fea0003800000 */
.L_x_7931:
        /* <DEDUP_REMOVED lines=48> */
.L_x_7933:
[----:B------:R-:W-:Y:S01]  /*5fb0*/  VIADD R3, R3, 0xfffffffe ;  /* 0xfffffffe03037836 */ /* 0x000fe20000000000 */
[----:B------:R-:W-:Y:S01]  /*5fc0*/  BSSY B0, `(.L_x_7934) ;  /* 0x00000cc000007945 */ /* 0x000fe20003800000 */
[----:B------:R-:W-:-:S03]  /*5fd0*/  VIADD R12, R12, 0x28c60 ;  /* 0x00028c600c0c7836 */ /* 0x000fc60000000000 */
[----:B------:R-:W-:Y:S02]  /*5fe0*/  ISETP.GE.AND P1, PT, R3, R0, PT ;  /* 0x000000000300720c */ /* 0x000fe40003f26270 */
[----:B------:R-:W-:-:S04]  /*5ff0*/  PRMT R12, R188, 0x654, R12 ;  /* 0x00000654bc0c7816 */ /* 0x000fc8000000000c */
[----:B------:R0:W-:Y:S07]  /*6000*/  SYNCS.ARRIVE.TRANS64.RED.A1T0 RZ, [R12+URZ], RZ ;  /* 0x000000ff0cff79a7 */ /* 0x0001ee000810043f */
[----:B------:R-:W-:Y:S05]  /*6010*/  @!P1 BRA `(.L_x_7935) ;  /* 0x0000000c00189947 */ /* 0x000fea0003800000 */
.L_x_7942:
        /* <DEDUP_REMOVED lines=142> */
.L_x_7936:
[----:B------:R-:W-:Y:S01]  /*6900*/  IMAD R21, R17, 0x8, R2 ;  /* 0x0000000811157824 */ /* 0x000fe200078e0202 */
[----:B------:R-:W-:-:S04]  /*6910*/  SHF.L.U32 R12, R22, 0x1f, RZ ;  /* 0x0000001f160c7819 */ /* 0x000fc800000006ff */
[----:B------:R0:W1:Y:S01]  /*6920*/  SYNCS.PHASECHK.TRANS64.TRYWAIT P1, [R21+URZ+0x28c50], R12 ;  /* 0x028c500c150075a7 */ /* 0x000062000802017f */
[----:B------:R-:W-:Y:S05]  /*6930*/  @!P0 BRA `(.L_x_7937) ;  /* 0x0000000000048947 */ /* 0x000fea0003800000 */
[----:B------:R-:W-:Y:S01]  /*6940*/  BPT.TRAP 0x1 ;  /* 0x000000040000795c */ /* 0x000fe20000300000 */
.L_x_7937:
[----:B------:R-:W-:Y:S04]  /*6950*/  BSSY B1, `(.L_x_7938) ;  /* 0x0000004000017945 */ /* 0x000fe80003800000 */
[----:B-1----:R-:W-:Y:S05]  /*6960*/  @P1 BRA `(.L_x_7939) ;  /* 0x0000000000081947 */ /* 0x002fea0003800000 */
[----:B------:R-:W1:Y:S02]  /*6970*/  SYNCS.PHASECHK.TRANS64.TRYWAIT P1, [R21+URZ+0x28c50], R12 ;  /* 0x028c500c150075a7 */ /* 0x000e64000802017f */
[----:B-1----:R-:W-:Y:S05]  /*6980*/  @!P1 BRA `(.L_x_7940) ;  /* 0x00000178009c9947 */ /* 0x002fea0003800000 */
.L_x_7939:
[----:B------:R-:W-:Y:S05]  /*6990*/  BSYNC B1 ;  /* 0x0000000000017941 */ /* 0x000fea0003800000 */
.L_x_7938:
        /* <DEDUP_REMOVED lines=42> */
.L_x_7941:
[----:B------:R-:W-:-:S05]  /*6c40*/  VIADD R21, R21, 0x28c60 ;  /* 0x00028c6015157836 */ /* 0x000fca0000000000 */
[----:B------:R-:W-:-:S04]  /*6c50*/  PRMT R21, R188, 0x654, R21 ;  /* 0x00000654bc157816 */ /* 0x000fc80000000015 */
[----:B------:R1:W-:Y:S01]  /*6c60*/  SYNCS.ARRIVE.TRANS64.RED.A1T0 RZ, [R21+URZ], RZ ;  /* 0x000000ff15ff79a7 */ /* 0x0003e2000810043f */
[----:B------:R-:W-:Y:S05]  /*6c70*/  @P2 BRA `(.L_x_7942) ;  /* 0xfffffff000e82947 */ /* 0x000fea000383ffff */
.L_x_7935:
[----:B------:R-:W-:Y:S05]  /*6c80*/  BSYNC B0 ;  /* 0x0000000000007941 */ /* 0x000fea0003800000 */
.L_x_7934:
        /* <DEDUP_REMOVED lines=142> */
.L_x_7926:
        /* <DEDUP_REMOVED lines=10> */
[----:B------:R-:W-:-:S04]  /*7610*/  LEA.HI R0, R0, R3, RZ, 0x6 ;  /* 0x0000000300007211 */ /* 0x000fc800078f30ff */
[----:B------:R-:W-:-:S04]  /*7620*/  SHF.R.S32.HI R0, RZ, 0x6, R0 ;  /* 0x00000006ff007819 */ /* 0x000fc80000011400 */
[----:B------:R-:W-:Y:S01]  /*7630*/  VIMNMX R37, R37, R0, PT ;  /* 0x0000000025257248 */ /* 0x000fe20003fe0100 */
[----:B------:R-:W-:-:S03]  /*7640*/  IMAD.MOV.U32 R0, RZ, RZ, RZ ;  /* 0x000000ffff007224 */ /* 0x000fc600078e00ff */
        /* <DEDUP_REMOVED lines=32> */
.L_x_7944:
[----:B------:R-:W-:Y:S05]  /*7850*/  BSYNC B0 ;  /* 0x0000000000007941 */ /* 0x000fea0003800000 */
.L_x_7943:
        /* <DEDUP_REMOVED lines=101> */
.L_x_7946:
[----:B------:R-:W-:Y:S05]  /*7eb0*/  BSYNC B6 ;  /* 0x0000000000067941 */ /* 0x000fea0003800000 */
.L_x_7945:
        /* <DEDUP_REMOVED lines=13> */
.L_x_7950:
[----:B--2---:R2:W4:Y:S02]  /*7f90*/  SYNCS.PHASECHK.TRANS64.TRYWAIT P0, [R2+URZ+0x28c00], R3 ;  /* 0x028c0003020075a7 */ /* 0x004524000800017f */
[----:B----4-:R-:W-:Y:S05]  /*7fa0*/  @!P0 NANOSLEEP.SYNCS 0x989680 ;  /* 0x009896800000895d */ /* 0x010fea0003900000 */
[----:B------:R-:W4:Y:S02]  /*7fb0*/  @!P0 SYNCS.PHASECHK.TRANS64 P0, [R2+URZ+0x28c00], R3 ;  /* 0x028c0003020085a7 */ /* 0x000f24000800007f */
[----:B----4-:R-:W-:Y:S05]  /*7fc0*/  @!P0 BRA `(.L_x_7950) ;  /* 0xfffffffc00f08947 */ /* 0x010fea000383ffff */
.L_x_7949:
[----:B------:R-:W-:Y:S05]  /*7fd0*/  BSYNC B0 ;  /* 0x0000000000007941 */ /* 0x000fea0003800000 */
.L_x_7948:
[----:B------:R-:W-:Y:S05]  /*7fe0*/  BRA `(.L_x_7951) ;  /* 0x0000002c00c07947 */ /* 0x000fea0003800000 */
.L_x_7947:
        /* <DEDUP_REMOVED lines=31> */
.L_x_7953:
[----:B------:R-:W-:Y:S05]  /*81e0*/  BSYNC B6 ;  /* 0x0000000000067941 */ /* 0x000fea0003800000 */
.L_x_7952:
        /* <DEDUP_REMOVED lines=43> */
.L_x_8190:
        /* <DEDUP_REMOVED lines=14> */
[----:B0-----:R-:W-:Y:S01]  /*8580*/  SHF.R.S32.HI R11, RZ, 0x1f, R196 ;  /* 0x0000001fff0b7819 */ /* 0x001fe200000114c4 */
[----:B----4-:R-:W-:-:S06]  /*8590*/  IMAD.MOV.U32 R9, RZ, RZ, R7 ;  /* 0x000000ffff097224 */ /* 0x010fcc00078e0007 */
[----:B------:R-:W-:Y:S02]  /*85a0*/  @!P2 IMAD.WIDE R4, R186, 0x2, R4 ;  /* 0x00000002ba04a825 */ /* 0x000fe400078e0204 */
[C---:B------:R-:W-:Y:S02]  /*85b0*/  @!P3 SHF.L.U64.HI R11, R196.reuse, 0x1, R11 ;  /* 0x00000001c40bb819 */ /* 0x040fe4000001020b */
        /* <DEDUP_REMOVED lines=13> */
.L_x_7958:
[----:B------:R-:W-:Y:S05]  /*8690*/  BSYNC B1 ;  /* 0x0000000000017941 */ /* 0x000fea0003800000 */
.L_x_7957:
[----:B--2--5:R-:W-:Y:S01]  /*86a0*/  IMAD.MOV.U32 R0, RZ, RZ, R24 ;  /* 0x000000ffff007224 */ /* 0x024fe200078e0018 */
[----:B------:R-:W-:Y:S01]  /*86b0*/  UMOV UR4, 0xffffffff ;  /* 0xffffffff00047882 */ /* 0x000fe20000000000 */
[----:B---3--:R-:W-:Y:S01]  /*86c0*/  IMAD.MOV.U32 R3, RZ, RZ, R25 ;  /* 0x000000ffff037224 */ /* 0x008fe200078e0019 */
[----:B0-----:R-:W-:Y:S01]  /*86d0*/  CS2R R8, SRZ ;  /* 0x0000000000087805 */ /* 0x001fe2000001ff00 */
[----:B------:R-:W-:Y:S01]  /*86e0*/  IMAD.MOV.U32 R4, RZ, RZ, R26 ;  /* 0x000000ffff047224 */ /* 0x000fe200078e001a */
[----:B------:R-:W-:Y:S01]  /*86f0*/  PRMT R33, R33, 0x5410, R0 ;  /* 0x0000541021217816 */ /* 0x000fe20000000000 */
        /* <DEDUP_REMOVED lines=15> */
.L_x_8196:
        /* <DEDUP_REMOVED lines=37> */
.L_x_7961:
[----:B------:R-:W-:Y:S05]  /*8a40*/  BSYNC B1 ;  /* 0x0000000000017941 */ /* 0x000fea0003800000 */
.L_x_7960:
[----:B------:R-:W4:Y:S01]  /*8a50*/  SYNCS.PHASECHK.TRANS64.TRYWAIT P0, [R2+URZ+0x28c00], R35 ;  /* 0x028c0023020075a7 */ /* 0x000f22000800017f */
[----:B---3--:R-:W-:Y:S01]  /*8a60*/  LOP3.LUT R3, R32, 0x1c0, RZ, 0xc0, !PT ;  /* 0x000001c020037812 */ /* 0x008fe200078ec0ff */
[----:B0----5:R-:W-:Y:S01]  /*8a70*/  IMAD.MOV.U32 R4, RZ, RZ, R8 ;  /* 0x000000ffff047224 */ /* 0x021fe200078e0008 */
[----:B------:R-:W-:Y:S01]  /*8a80*/  VIADDMNMX R31, R34, -R199, 0x40, PT ;  /* 0x00000040221f7446 */ /* 0x000fe200038009c7 */
        /* <DEDUP_REMOVED lines=11> */
[----:B-1----:R-:W-:Y:S01]  /*8b40*/  PRMT R30, R6, 0x5410, R4 ;  /* 0x00005410061e7816 */ /* 0x002fe20000000004 */
        /* <DEDUP_REMOVED lines=12> */
.L_x_8197:
[----:B------:R-:W-:Y:S05]  /*8c10*/  BSYNC B1 ;  /* 0x0000000000017941 */ /* 0x000fea0003800000 */
.L_x_7962:
        /* <DEDUP_REMOVED lines=55> */
.L_x_7967:
[----:B------:R-:W-:Y:S05]  /*8f90*/  BSYNC B2 ;  /* 0x0000000000027941 */ /* 0x000fea0003800000 */
.L_x_7966:
        /* <DEDUP_REMOVED lines=47> */
.L_x_7965:
[----:B------:R-:W-:Y:S05]  /*9290*/  BSYNC B1 ;  /* 0x0000000000017941 */ /* 0x000fea0003800000 */
.L_x_7964:
        /* <DEDUP_REMOVED lines=54> */
.L_x_7970:
[----:B------:R-:W-:Y:S05]  /*9600*/  BSYNC B1 ;  /* 0x0000000000017941 */ /* 0x000fea0003800000 */
.L_x_7969:
[----:B------:R-:W-:Y:S05]  /*9610*/  @P1 BRA `(.L_x_7968) ;  /* 0x0000001800101947 */ /* 0x000fea0003800000 */
[----:B-1----:R-:W1:Y:S01]  /*9620*/  LDS.128 R4, [R0+0x1000] ;  /* 0x0010000000047984 */ /* 0x002e620000000c00 */
        /* <DEDUP_REMOVED lines=16> */
[C---:B------:R-:W-:Y:S01]  /*9730*/  FMUL.FTZ R13, R9.reuse, R12 ;  /* 0x0000000c090d7220 */ /* 0x040fe20000410000 */
[-C--:B------:R-:W-:Y:S01]  /*9740*/  FMUL.FTZ R9, R9, R11.reuse ;  /* 0x0000000b09097220 */ /* 0x080fe20000410000 */
[C---:B------:R-:W-:Y:S01]  /*9750*/  FMUL.FTZ R21, R7.reuse, R34 ;  /* 0x0000002207157220 */ /* 0x040fe20000410000 */
[----:B------:R-:W-:Y:S02]  /*9760*/  IMAD.U32 R3, R4, 0x10000, RZ ;  /* 0x0001000004037824 */ /* 0x000fe400078e00ff */
[C---:B------:R-:W-:Y:S01]  /*9770*/  FFMA.FTZ R14, R8.reuse, R11, -R13 ;  /* 0x0000000b080e7223 */ /* 0x040fe2000001080d */
[----:B------:R-:W-:Y:S01]  /*9780*/  FFMA.FTZ R15, R8, R12, R9 ;  /* 0x0000000c080f7223 */ /* 0x000fe20000010009 */
[-C--:B------:R-:W-:Y:S01]  /*9790*/  FMUL.FTZ R9, R7, R32.reuse ;  /* 0x0000002007097220 */ /* 0x080fe20000410000 */
[C---:B------:R-:W-:Y:S01]  /*97a0*/  IMAD.U32 R6, R5.reuse, 0x10000, RZ ;  /* 0x0001000005067824 */ /* 0x040fe200078e00ff */
[----:B------:R-:W-:Y:S01]  /*97b0*/  LOP3.LUT R4, R4, 0xffff0000, RZ, 0xc0, !PT ;  /* 0xffff000004047812 */ /* 0x000fe200078ec0ff */
[C---:B------:R-:W-:Y:S01]  /*97c0*/  IMAD.U32 R8, R30.reuse, 0x10000, RZ ;  /* 0x000100001e087824 */ /* 0x040fe200078e00ff */
        /* <DEDUP_REMOVED lines=20> */
.L_x_7955:
        /* <DEDUP_REMOVED lines=80> */
[----:B012-4-:R-:W-:-:S07]  /*9e10*/  PRMT R44, R6, 0x5410, R7 ;  /* 0x00005410062c7816 */ /* 0x017fce0000000007 */
.L_x_8207:
        /* <DEDUP_REMOVED lines=24> */
.L_x_7973:
[----:B------:R-:W-:Y:S05]  /*9fa0*/  BSYNC B1 ;  /* 0x0000000000017941 */ /* 0x000fea0003800000 */
.L_x_7972:
        /* <DEDUP_REMOVED lines=20> */
.L_x_8208:
[----:B------:R-:W-:Y:S05]  /*a0f0*/  BSYNC B1 ;  /* 0x0000000000017941 */ /* 0x000fea0003800000 */
.L_x_7974:
[----:B------:R-:W-:Y:S04]  /*a100*/  BSSY B1, `(.L_x_7976) ;  /* 0x000006a000017945 */ /* 0x000fe80003800000 */
[----:B------:R-:W-:Y:S05]  /*a110*/  @P2 BRA `(.L_x_7977) ;  /* 0x0000000400a02947 */ /* 0x000fea0003800000 */
[----:B------:R-:W-:Y:S01]  /*a120*/  IMAD.SHL.U32 R12, R192, 0x40, RZ ;  /* 0x00000040c00c7824 */ /* 0x000fe200078e00ff */
[----:B------:R-:W-:Y:S01]  /*a130*/  SHF.R.U64 R47, R30, 0x10, R31 ;  /* 0x000000101e2f7819 */ /* 0x000fe2000000121f */
[----:B------:R-:W-:Y:S01]  /*a140*/  IMAD.IADD R14, R18, 0x1, R39 ;  /* 0x00000001120e7824 */ /* 0x000fe200078e0227 */
[--C-:B------:R-:W-:Y:S02]  /*a150*/  SHF.R.U64 R46, R20, 0x10, R21.reuse ;  /* 0x00000010142e7819 */ /* 0x100fe40000001215 */
[----:B------:R-:W-:Y:S02]  /*a160*/  LOP3.LUT R15, R12, 0x1c0, RZ, 0xc0, !PT ;  /* 0x000001c00c0f7812 */ /* 0x000fe400078ec0ff */
[----:B------:R-:W-:Y:S02]  /*a170*/  SHF.R.U32.HI R42, RZ, 0x10, R21 ;  /* 0x00000010ff2a7819 */ /* 0x000fe40000011615 */
[----:B------:R-:W-:Y:S02]  /*a180*/  SHF.R.U32.HI R25, RZ, 0x3, R15 ;  /* 0x00000003ff197819 */ /* 0x000fe4000001160f */
[----:B------:R-:W-:-:S02]  /*a190*/  LOP3.LUT R14, R15, 0x38, R14, 0xf8, !PT ;  /* 0x000000380f0e7812 */ /* 0x000fc400078ef80e */
[----:B------:R-:W-:Y:S02]  /*a1a0*/  LOP3.LUT R12, R15, 0x38, R18, 0xf8, !PT ;  /* 0x000000380f0c7812 */ /* 0x000fe400078ef812 */
[-C--:B------:R-:W-:Y:S02]  /*a1b0*/  LOP3.LUT R15, R14, R25.reuse, RZ, 0x3c, !PT ;  /* 0x000000190e0f7212 */ /* 0x080fe400078e3cff */
[----:B0-----:R-:W-:Y:S02]  /*a1c0*/  LOP3.LUT R13, R12, R25, RZ, 0x3c, !PT ;  /* 0x000000190c0d7212 */ /* 0x001fe400078e3cff */
[----:B------:R-:W-:Y:S01]  /*a1d0*/  SHF.R.U32.HI R40, RZ, 0x10, R29 ;  /* 0x00000010ff287819 */ /* 0x000fe2000001161d */
[C---:B------:R-:W-:Y:S01]  /*a1e0*/  IMAD R25, R206.reuse, 0x200, R15 ;  /* 0x00000200ce197824 */ /* 0x040fe200078e020f */
[----:B------:R-:W-:Y:S01]  /*a1f0*/  PRMT R47, R43, 0x5410, R47 ;  /* 0x000054102b2f7816 */ /* 0x000fe2000000002f */
[----:B------:R-:W-:Y:S01]  /*a200*/  IMAD R13, R206, 0x200, R13 ;  /* 0x00000200ce0d7824 */ /* 0x000fe200078e020d */
[----:B------:R-:W-:Y:S01]  /*a210*/  SHF.R.U64 R41, R28, 0x10, R29 ;  /* 0x000000101c297819 */ /* 0x000fe2000000121d */
[--C-:B------:R-:W-:Y:S01]  /*a220*/  IMAD R38, R25, 0x2, R2.reuse ;  /* 0x0000000219267824 */ /* 0x100fe200078e0202 */
[----:B------:R-:W-:Y:S01]  /*a230*/  SHF.R.U32.HI R50, RZ, 0x10, R31 ;  /* 0x00000010ff327819 */ /* 0x000fe2000001161f */
[----:B------:R-:W-:Y:S01]  /*a240*/  IMAD R35, R13, 0x2, R2 ;  /* 0x000000020d237824 */ /* 0x000fe200078e0202 */
[----:B------:R-:W-:Y:S01]  /*a250*/  PRMT R46, R36, 0x5432, R46 ;  /* 0x00005432242e7816 */ /* 0x000fe2000000002e */
[----:B------:R-:W-:Y:S01]  /*a260*/  IMAD.U32 R49, R47, 0x10000, RZ ;  /* 0x000100002f317824 */ /* 0x000fe200078e00ff */
[----:B------:R-:W0:Y:S01]  /*a270*/  LDS.128 R24, [R38+0x20400] ;  /* 0x0204000026187984 */ /* 0x000e220000000c00 */
[----:B------:R-:W-:-:S02]  /*a280*/  PRMT R28, R37, 0x5432, R42 ;  /* 0x00005432251c7816 */ /* 0x000fc4000000002a */
[----:B------:R-:W-:Y:S01]  /*a290*/  PRMT R37, R37, 0x5410, R40 ;  /* 0x0000541025257816 */ /* 0x000fe20000000028 */
[----:B------:R-:W1:Y:S01]  /*a2a0*/  LDS.128 R12, [R35+0x20400] ;  /* 0x02040000230c7984 */ /* 0x000e620000000c00 */
[--C-:B------:R-:W-:Y:S02]  /*a2b0*/  SHF.R.U64 R21, R32, 0x10, R33.reuse ;  /* 0x0000001020157819 */ /* 0x100fe40000001221 */
[----:B------:R-:W-:Y:S02]  /*a2c0*/  SHF.R.U32.HI R20, RZ, 0x10, R33 ;  /* 0x00000010ff147819 */ /* 0x000fe40000011621 */
[----:B------:R-:W-:Y:S02]  /*a2d0*/  PRMT R50, R43, 0x5432, R50 ;  /* 0x000054322b327816 */ /* 0x000fe40000000032 */
[C---:B------:R-:W-:Y:S02]  /*a2e0*/  PRMT R21, R44.reuse, 0x5410, R21 ;  /* 0x000054102c157816 */ /* 0x040fe40000000015 */
[----:B------:R-:W-:-:S02]  /*a2f0*/  PRMT R20, R44, 0x5432, R20 ;  /* 0x000054322c147816 */ /* 0x000fc40000000014 */
[----:B------:R-:W-:Y:S02]  /*a300*/  PRMT R36, R36, 0x5410, R41 ;  /* 0x0000541024247816 */ /* 0x000fe40000000029 */
[----:B------:R-:W-:Y:S01]  /*a310*/  LOP3.LUT R48, R47, 0xffff0000, RZ, 0xc0, !PT ;  /* 0xffff00002f307812 */ /* 0x000fe200078ec0ff */
[C---:B------:R-:W-:Y:S01]  /*a320*/  IMAD.U32 R47, R28.reuse, 0x10000, RZ ;  /* 0x000100001c2f7824 */ /* 0x040fe200078e00ff */
[----:B------:R-:W-:Y:S01]  /*a330*/  LOP3.LUT R28, R28, 0xffff0000, RZ, 0xc0, !PT ;  /* 0xffff00001c1c7812 */ /* 0x000fe200078ec0ff */
[C---:B0-----:R-:W-:Y:S01]  /*a340*/  IMAD.U32 R40, R24.reuse, 0x10000, RZ ;  /* 0x0001000018287824 */ /* 0x041fe200078e00ff */
[C---:B------:R-:W-:Y:S01]  /*a350*/  LOP3.LUT R43, R25.reuse, 0xffff0000, RZ, 0xc0, !PT ;  /* 0xffff0000192b7812 */ /* 0x040fe200078ec0ff */
[----:B------:R-:W-:Y:S01]  /*a360*/  IMAD.U32 R42, R25, 0x10000, RZ ;  /* 0x00010000192a7824 */ /* 0x000fe200078e00ff */
[----:B------:R-:W-:Y:S01]  /*a370*/  LOP3.LUT R41, R24, 0xffff0000, RZ, 0xc0, !PT ;  /* 0xffff000018297812 */ /* 0x000fe200078ec0ff */
[C---:B-1----:R-:W-:Y:S01]  /*a380*/  IMAD.U32 R30, R12.reuse, 0x10000, RZ ;  /* 0x000100000c1e7824 */ /* 0x042fe200078e00ff */
[----:B------:R-:W-:Y:S01]  /*a390*/  LOP3.LUT R31, R12, 0xffff0000, RZ, 0xc0, !PT ;  /* 0xffff00000c1f7812 */ /* 0x000fe200078ec0ff */
[C---:B------:R-:W-:Y:S01]  /*a3a0*/  IMAD.U32 R32, R13.reuse, 0x10000, RZ ;  /* 0x000100000d207824 */ /* 0x040fe200078e00ff */
        /* <DEDUP_REMOVED lines=12> */
[----:B------:R-:W-:Y:S01]  /*a470*/  LOP3.LUT R46, R46, 0xffff0000, RZ, 0xc0, !PT ;  /* 0xffff00002e2e7812 */ /* 0x000fe200078ec0ff */
[----:B------:R-:W-:Y:S01]  /*a480*/  FFMA.FTZ R24, R30, R25, -R51 ;  /* 0x000000191e187223 */ /* 0x000fe20000010833 */
[----:B------:R-:W-:Y:S02]  /*a490*/  IMAD.U32 R51, R50, 0x10000, RZ ;  /* 0x0001000032337824 */ /* 0x000fe400078e00ff */
[----:B------:R-:W-:Y:S01]  /*a4a0*/  FFMA.FTZ R25, R30, R49, R27 ;  /* 0x000000311e197223 */ /* 0x000fe2000001001b */
[C---:B------:R-:W-:Y:S01]  /*a4b0*/  FMUL.FTZ R40, R41.reuse, R48 ;  /* 0x0000003029287220 */ /* 0x040fe20000410000 */
[-C--:B------:R-:W-:Y:S01]  /*a4c0*/  FMUL.FTZ R30, R41, R46.reuse ;  /* 0x0000002e291e7220 */ /* 0x080fe20000410000 */
[----:B------:R-:W-:Y:S01]  /*a4d0*/  FMUL.FTZ R41, R42, R51 ;  /* 0x000000332a297220 */ /* 0x000fe20000410000 */
[----:B------:R-:W-:Y:S01]  /*a4e0*/  LOP3.LUT R50, R50, 0xffff0000, RZ, 0xc0, !PT ;  /* 0xffff000032327812 */ /* 0x000fe200078ec0ff */
[-C--:B------:R-:W-:Y:S01]  /*a4f0*/  FMUL.FTZ R42, R42, R47.reuse ;  /* 0x0000002f2a2a7220 */ /* 0x080fe20000410000 */
[C---:B------:R-:W-:Y:S01]  /*a500*/  FFMA.FTZ R27, R31.reuse, R46, -R40 ;  /* 0x0000002e1f1b7223 */ /* 0x040fe20000010828 */
[----:B------:R-:W-:Y:S01]  /*a510*/  FFMA.FTZ R48, R31, R48, R30 ;  /* 0x000000301f307223 */ /* 0x000fe2000001001e */
[C---:B------:R-:W-:Y:S01]  /*a520*/  FFMA.FTZ R41, R32.reuse, R47, -R41 ;  /* 0x0000002f20297223 */ /* 0x040fe20000010829 */
[----:B------:R-:W-:Y:S01]  /*a530*/  FFMA.FTZ R42, R32, R51, R42 ;  /* 0x00000033202a7223 */ /* 0x000fe2000001002a */
[----:B------:R-:W-:Y:S01]  /*a540*/  FMUL.FTZ R32, R43, R50 ;  /* 0x000000322b207220 */ /* 0x000fe20000410000 */
[----:B------:R-:W-:-:S02]  /*a550*/  IMAD.U32 R31, R21, 0x10000, RZ ;  /* 0x00010000151f7824 */ /* 0x000fc400078e00ff */
[-C--:B------:R-:W-:Y:S01]  /*a560*/  FMUL.FTZ R46, R43, R28.reuse ;  /* 0x0000001c2b2e7220 */ /* 0x080fe20000410000 */
[----:B------:R-:W-:Y:S02]  /*a570*/  IMAD.U32 R30, R36, 0x10000, RZ ;  /* 0x00010000241e7824 */ /* 0x000fe400078e00ff */
[----:B------:R-:W-:Y:S01]  /*a580*/  FFMA.FTZ R40, R33, R28, -R32 ;  /* 0x0000001c21287223 */ /* 0x000fe20000010820 */
[-C--:B------:R-:W-:Y:S01]  /*a590*/  FMUL.FTZ R52, R44, R31.reuse ;  /* 0x0000001f2c347220 */ /* 0x080fe20000410000 */
[----:B------:R-:W-:Y:S02]  /*a5a0*/  IMAD.U32 R32, R20, 0x10000, RZ ;  /* 0x0001000014207824 */ /* 0x000fe400078e00ff */
[----:B------:R-:W-:Y:S01]  /*a5b0*/  FMUL.FTZ R44, R44, R30 ;  /* 0x0000001e2c2c7220 */ /* 0x000fe20000410000 */
[----:B------:R-:W-:Y:S02]  /*a5c0*/  IMAD.U32 R28, R37, 0x10000, RZ ;  /* 0x00010000251c7824 */ /* 0x000fe400078e00ff */
[----:B------:R-:W-:Y:S01]  /*a5d0*/  FFMA.FTZ R33, R33, R50, R46 ;  /* 0x0000003221217223 */ /* 0x000fe2000001002e */
[----:B------:R-:W-:Y:S01]  /*a5e0*/  FFMA.FTZ R52, R29, R30, -R52 ;  /* 0x0000001e1d347223 */ /* 0x000fe20000010834 */
[----:B------:R-:W-:Y:S01]  /*a5f0*/  FMUL.FTZ R46, R45, R32 ;  /* 0x000000202d2e7220 */ /* 0x000fe20000410000 */
[----:B------:R-:W-:Y:S01]  /*a600*/  FFMA.FTZ R44, R29, R31, R44 ;  /* 0x0000001f1d2c7223 */ /* 0x000fe2000001002c */
[-C--:B------:R-:W-:Y:S01]  /*a610*/  FMUL.FTZ R30, R45, R28.reuse ;  /* 0x0000001c2d1e7220 */ /* 0x080fe20000410000 */
[----:B------:R-:W-:Y:S01]  /*a620*/  LOP3.LUT R21, R21, 0xffff0000, RZ, 0xc0, !PT ;  /* 0xffff000015157812 */ /* 0x000fe200078ec0ff */
[C---:B------:R-:W-:Y:S01]  /*a630*/  FFMA.FTZ R46, R13.reuse, R28, -R46 ;  /* 0x0000001c0d2e7223 */ /* 0x040fe2000001082e */
        /* <DEDUP_REMOVED lines=22> */
.L_x_7977:
[----:B------:R-:W-:Y:S05]  /*a7a0*/  BSYNC B1 ;  /* 0x0000000000017941 */ /* 0x000fea0003800000 */
.L_x_7976:
[----:B------:R-:W-:Y:S01]  /*a7b0*/  PRMT R20, R34, 0x5410, R3 ;  /* 0x0000541022147816 */ /* 0x000fe20000000003 */
[----:B------:R-:W-:Y:S06]  /*a7c0*/  @P0 BRA `(.L_x_7968) ;  /* 0x0000000400a40947 */ /* 0x000fec0003800000 */
[----:B------:R-:W2:Y:S01]  /*a7d0*/  LDL R41, [R1+0x58] ;  /* 0x0000580001297983 */ /* 0x000ea20000100800 */
[----:B------:R-:W-:Y:S01]  /*a7e0*/  IMAD.SHL.U32 R3, R0, 0x40, RZ ;  /* 0x0000004000037824 */ /* 0x000fe200078e00ff */
[----:B01----:R-:W-:Y:S01]  /*a7f0*/  SHF.R.S32.HI R13, RZ, 0x1f, R0 ;  /* 0x0000001fff0d7819 */ /* 0x003fe20000011400 */
[----:B------:R-:W-:Y:S01]  /*a800*/  IMAD.IADD R39, R18, 0x1, R39 ;  /* 0x0000000112277824 */ /* 0x000fe200078e0227 */
[----:B------:R-:W-:Y:S02]  /*a810*/  SHF.R.U64 R32, R4, 0x10, R5 ;  /* 0x0000001004207819 */ /* 0x000fe40000001205 */
[----:B------:R-:W-:Y:S02]  /*a820*/  LEA.HI R13, R13, R0, RZ, 0x3 ;  /* 0x000000000d0d7211 */ /* 0x000fe400078f18ff */
[----:B------:R-:W-:Y:S02]  /*a830*/  LOP3.LUT R12, R3, 0x1c0, RZ, 0xc0, !PT ;  /* 0x000001c0030c7812 */ /* 0x000fe400078ec0ff */
[----:B------:R-:W-:Y:S01]  /*a840*/  SHF.R.U64 R21, R8, 0x10, R9 ;  /* 0x0000001008157819 */ /* 0x000fe20000001209 */
[----:B------:R-:W-:Y:S01]  /*a850*/  IMAD.SHL.U32 R13, R13, 0x40, RZ ;  /* 0x000000400d0d7824 */ /* 0x000fe200078e00ff */
[----:B------:R-:W-:-:S02]  /*a860*/  LOP3.LUT R0, R12, 0x38, R39, 0xf8, !PT ;  /* 0x000000380c007812 */ /* 0x000fc400078ef827 */
[----:B------:R-:W-:Y:S02]  /*a870*/  SHF.R.U32.HI R3, RZ, 0x3, R12 ;  /* 0x00000003ff037819 */ /* 0x000fe4000001160c */
[----:B------:R-:W-:Y:S02]  /*a880*/  PRMT R32, R53, 0x5432, R32 ;  /* 0x0000543235207816 */ /* 0x000fe40000000020 */
[----:B------:R-:W-:Y:S02]  /*a890*/  LOP3.LUT R0, R0, R3, RZ, 0x3c, !PT ;  /* 0x0000000300007212 */ /* 0x000fe400078e3cff */
[----:B------:R-:W-:Y:S01]  /*a8a0*/  LOP3.LUT R3, R13, 0xfffffe00, RZ, 0xc0, !PT ;  /* 0xfffffe000d037812 */ /* 0x000fe200078ec0ff */
[----:B------:R-:W-:Y:S01]  /*a8b0*/  IMAD.U32 R34, R32, 0x10000, RZ ;  /* 0x0001000020227824 */ /* 0x000fe200078e00ff */
[----:B------:R-:W-:Y:S02]  /*a8c0*/  SHF.R.U32.HI R29, RZ, 0x10, R9 ;  /* 0x00000010ff1d7819 */ /* 0x000fe40000011609 */
[----:B------:R-:W-:Y:S01]  /*a8d0*/  SHF.R.U32.HI R33, RZ, 0x10, R5 ;  /* 0x00000010ff217819 */ /* 0x000fe20000011605 */
[----:B------:R-:W-:Y:S01]  /*a8e0*/  IMAD.IADD R3, R3, 0x1, R0 ;  /* 0x0000000103037824 */ /* 0x000fe200078e0200 */
[----:B------:R-:W-:-:S02]  /*a8f0*/  PRMT R21, R56, 0x5410, R21 ;  /* 0x0000541038157816 */ /* 0x000fc40000000015 */
[----:B------:R-:W-:Y:S01]  /*a900*/  SHF.R.U32.HI R37, RZ, 0x10, R7 ;  /* 0x00000010ff257819 */ /* 0x000fe20000011607 */
[----:B------:R-:W-:Y:S01]  /*a910*/  IMAD R0, R3, 0x2, R2 ;  /* 0x0000000203007824 */ /* 0x000fe200078e0202 */
[----:B------:R-:W-:Y:S01]  /*a920*/  PRMT R33, R53, 0x5410, R33 ;  /* 0x0000541035217816 */ /* 0x000fe20000000021 */
[----:B------:R-:W-:Y:S01]  /*a930*/  IMAD.U32 R28, R21, 0x10000, RZ ;  /* 0x00010000151c7824 */ /* 0x000fe200078e00ff */
[----:B------:R-:W-:Y:S02]  /*a940*/  SHF.R.U32.HI R31, RZ, 0x10, R11 ;  /* 0x00000010ff1f7819 */ /* 0x000fe4000001160b */
[----:B------:R-:W0:Y:S01]  /*a950*/  LDS.128 R24, [R0+0x20400] ;  /* 0x0204000000187984 */ /* 0x000e220000000c00 */
[----:B------:R-:W-:Y:S01]  /*a960*/  PRMT R29, R57, 0x5410, R29 ;  /* 0x00005410391d7816 */ /* 0x000fe2000000001d */
[----:B------:R-:W-:Y:S01]  /*a970*/  IMAD.U32 R36, R33, 0x10000, RZ ;  /* 0x0001000021247824 */ /* 0x000fe200078e00ff */
[----:B------:R-:W-:Y:S02]  /*a980*/  SHF.R.U64 R30, R10, 0x10, R11 ;  /* 0x000000100a1e7819 */ /* 0x000fe4000000120b */
[----:B------:R-:W-:-:S02]  /*a990*/  PRMT R37, R55, 0x5410, R37 ;  /* 0x0000541037257816 */ /* 0x000fc40000000025 */
[C---:B------:R-:W-:Y:S02]  /*a9a0*/  PRMT R31, R20.reuse, 0x5410, R31 ;  /* 0x00005410141f7816 */ /* 0x040fe4000000001f */
        /* <DEDUP_REMOVED lines=75> */
.L_x_7968:
[----:B------:R-:W-:Y:S05]  /*ae60*/  BSYNC B0 ;  /* 0x0000000000007941 */ /* 0x000fea0003800000 */
.L_x_7954:
        /* <DEDUP_REMOVED lines=8> */
.L_x_7951:
[----:B--23--:R-:W-:-:S05]  /*aef0*/  IMAD.U32 R0, RZ, RZ, UR37 ;  /* 0x00000025ff007e24 */ /* 0x00cfca000f8e00ff */
[----:B------:R-:W-:-:S13]  /*af00*/  ISETP.NE.AND P0, PT, R0, 0x3, PT ;  /* 0x000000030000780c */ /* 0x000fda0003f05270 */
[----:B------:R-:W-:Y:S05]  /*af10*/  @!P0 BRA `(.L_x_7978) ;  /* 0x0000000000048947 */ /* 0x000fea0003800000 */
[----:B------:R-:W-:Y:S01]  /*af20*/  BPT.TRAP 0x1 ;  /* 0x000000040000795c */ /* 0x000fe20000300000 */
.L_x_7978:
[----:B------:R-:W-:Y:S01]  /*af30*/  IMAD R20, R17, 0x8, R2 ;  /* 0x0000000811147824 */ /* 0x000fe200078e0202 */
[----:B------:R-:W-:-:S04]  /*af40*/  SHF.L.U32 R21, R22, 0x1f, RZ ;  /* 0x0000001f16157819 */ /* 0x000fc800000006ff */
[----:B------:R2:W3:Y:S01]  /*af50*/  SYNCS.PHASECHK.TRANS64.TRYWAIT P1, [R20+URZ+0x28c30], R21 ;  /* 0x028c3015140075a7 */ /* 0x0004e2000802017f */
[----:B------:R-:W-:Y:S05]  /*af60*/  @!P0 BRA `(.L_x_7979) ;  /* 0x0000000000048947 */ /* 0x000fea0003800000 */
[----:B------:R-:W-:Y:S01]  /*af70*/  BPT.TRAP 0x1 ;  /* 0x000000040000795c */ /* 0x000fe20000300000 */
.L_x_7979:
[C---:B------:R-:W-:Y:S02]  /*af80*/  VIADD R0, R2.reuse, 0x22400 ;  /* 0x0002240002007836 */ /* 0x040fe40000000000 */
[----:B-1----:R-:W-:-:S03]  /*af90*/  VIADD R3, R2, 0x20400 ;  /* 0x0002040002037836 */ /* 0x002fc60000000000 */
[----:B------:R-:W-:Y:S02]  /*afa0*/  SHF.R.U32.HI R0, RZ, 0x4, R0 ;  /* 0x00000004ff007819 */ /* 0x000fe40000011600 */
[----:B------:R-:W-:Y:S02]  /*afb0*/  SHF.R.U32.HI R3, RZ, 0x4, R3 ;  /* 0x00000004ff037819 */ /* 0x000fe40000011603 */
[----:B------:R-:W-:Y:S02]  /*afc0*/  LOP3.LUT R0, R0, 0x3fff, RZ, 0xc0, !PT ;  /* 0x00003fff00007812 */ /* 0x000fe400078ec0ff */
[----:B------:R-:W-:Y:S02]  /*afd0*/  LOP3.LUT R3, R3, 0x3fff, RZ, 0xc0, !PT ;  /* 0x00003fff03037812 */ /* 0x000fe400078ec0ff */
[----:B------:R-:W-:Y:S01]  /*afe0*/  LOP3.LUT R15, R0, 0x10000, RZ, 0xfc, !PT ;  /* 0x00010000000f7812 */ /* 0x000fe200078efcff */
[----:B---3--:R-:W-:Y:S06]  /*aff0*/  @P1 BRA `(.L_x_7980) ;  /* 0x0000000000081947 */ /* 0x008fec0003800000 */
[----:B------:R-:W1:Y:S02]  /*b000*/  SYNCS.PHASECHK.TRANS64.TRYWAIT P1, [R20+URZ+0x28c30], R21 ;  /* 0x028c3015140075a7 */ /* 0x000e64000802017f */
[----:B-1----:R-:W-:Y:S05]  /*b010*/  @!P1 BRA `(.L_x_7981) ;  /* 0x0000013c007c9947 */ /* 0x002fea0003800000 */
.L_x_7980:
        /* <DEDUP_REMOVED lines=47> */
.L_x_7982:
[----:B------:R-:W0:Y:S01]  /*b310*/  LDC R0, c[0x0][0x448] ;  /* 0x00011200ff007b82 */ /* 0x000e220000000800 */
[----:B------:R-:W-:Y:S01]  /*b320*/  IMAD.IADD R12, R208, 0x1, R199 ;  /* 0x00000001d00c7824 */ /* 0x000fe200078e02c7 */
[----:B------:R-:W-:Y:S01]  /*b330*/  LOP3.LUT R16, R16, 0xffffffef, RZ, 0xc0, !PT ;  /* 0xffffffef10107812 */ /* 0x000fe200078ec0ff */
[----:B------:R-:W-:Y:S01]  /*b340*/  ULDC UR4, c[0x0][0x988] ;  /* 0x0002620000047ab9 */ /* 0x000fe20000000800 */
[----:B0-----:R-:W-:-:S13]  /*b350*/  ISETP.NE.AND P1, PT, R0, 0x1, PT ;  /* 0x000000010000780c */ /* 0x001fda0003f25270 */
[----:B------:R-:W0:Y:S01]  /*b360*/  @P1 LDC R3, c[0x0][0x44c] ;  /* 0x00011300ff031b82 */ /* 0x000e220000000800 */
[----:B------:R-:W-:-:S07]  /*b370*/  @P1 LOP3.LUT R16, R16, 0x10, RZ, 0xfc, !PT ;  /* 0x0000001010101812 */ /* 0x000fce00078efcff */
[----:B------:R-:W3:Y:S01]  /*b380*/  @P1 LDC R13, c[0x0][0x450] ;  /* 0x00011400ff0d1b82 */ /* 0x000ee20000000800 */
[----:B0-----:R-:W-:-:S05]  /*b390*/  @P1 IMAD.HI.U32 R0, R12, R3, RZ ;  /* 0x000000030c001227 */ /* 0x001fca00078e00ff */
[----:B---3--:R-:W-:Y:S01]  /*b3a0*/  @P1 SHF.R.U32.HI R12, RZ, R13, R0 ;  /* 0x0000000dff0c1219 */ /* 0x008fe20000011600 */
[----:B------:R-:W-:-:S04]  /*b3b0*/  IMAD.MOV.U32 R0, RZ, RZ, -0x40 ;  /* 0xffffffc0ff007424 */ /* 0x000fc800078e00ff */
[----:B------:R-:W0:Y:S01]  /*b3c0*/  SHFL.IDX PT, R14, R12, 0x1, 0x1c1f ;  /* 0x003c1f000c0e7f89 */ /* 0x000e2200000e0000 */
[----:B------:R-:W-:-:S03]  /*b3d0*/  IMAD R3, R209, R0, 0x40 ;  /* 0x00000040d1037424 */ /* 0x000fc600078e0200 */
[----:B------:R-:W3:Y:S02]  /*b3e0*/  SHFL.IDX PT, R12, R12, RZ, 0x1c1f ;  /* 0x001c1fff0c0c7589 */ /* 0x000ee400000e0000 */
[----:B------:R-:W-:Y:S02]  /*b3f0*/  IADD3 R13, R200, 0x1, R3 ;  /* 0x00000001c80d7810 */ /* 0x000fe40007ffe003 */
[----:B------:R-:W-:Y:S02]  /*b400*/  IADD3 R0, -R207, R3, R200 ;  /* 0x00000003cf007210 */ /* 0x000fe40007ffe1c8 */
[----:B------:R-:W-:-:S04]  /*b410*/  IADD3 R13, -R198, R13, -R207 ;  /* 0x0000000dc60d7210 */ /* 0x000fc80007ffe9cf */
[----:B0-----:R-:W-:-:S04]  /*b420*/  VIADDMNMX R14, R14, R13, R0, PT ;  /* 0x0000000d0e0e7246 */ /* 0x001fc80003800100 */
[C---:B------:R-:W-:Y:S02]  /*b430*/  ISETP.GT.AND P1, PT, R14.reuse, RZ, PT ;  /* 0x000000ff0e00720c */ /* 0x040fe40003f24270 */
[C---:B------:R-:W-:Y:S02]  /*b440*/  ISETP.GT.AND P2, PT, R14.reuse, 0x1, PT ;  /* 0x000000010e00780c */ /* 0x040fe40003f44270 */
[----:B------:R-:W-:Y:S02]  /*b450*/  ISETP.GT.AND P3, PT, R14, 0x8, PT ;  /* 0x000000080e00780c */ /* 0x000fe40003f64270 */
[----:B------:R-:W-:Y:S02]  /*b460*/  FSEL R26, R26, -INF , P1 ;  /* 0xff8000001a1a7808 */ /* 0x000fe40000800000 */
[----:B------:R-:W-:Y:S02]  /*b470*/  FSEL R61, R27, -INF , P2 ;  /* 0xff8000001b3d7808 */ /* 0x000fe40001000000 */
[----:B------:R-:W-:-:S02]  /*b480*/  FSEL R3, R30, -INF , P3 ;  /* 0xff8000001e037808 */ /* 0x000fc40001800000 */
[----:B------:R-:W-:Y:S02]  /*b490*/  ISETP.GT.AND P1, PT, R14, 0x9, PT ;  /* 0x000000090e00780c */ /* 0x000fe40003f24270 */
[----:B------:R-:W-:Y:S02]  /*b4a0*/  FMNMX.FTZ R30, R26, R61, !PT ;  /* 0x0000003d1a1e7209 */ /* 0x000fe40007810000 */
[C---:B------:R-:W-:Y:S02]  /*b4b0*/  ISETP.GT.AND P2, PT, R14.reuse, 0x10, PT ;  /* 0x000000100e00780c */ /* 0x040fe40003f44270 */
[----:B------:R-:W-:Y:S02]  /*b4c0*/  FSEL R31, R31, -INF , P1 ;  /* 0xff8000001f1f7808 */ /* 0x000fe40000800000 */
[----:B------:R-:W-:Y:S02]  /*b4d0*/  FMNMX.FTZ R30, R3, R30, !PT ;  /* 0x0000001e031e7209 */ /* 0x000fe40007810000 */
[----:B------:R-:W-:-:S02]  /*b4e0*/  ISETP.GT.AND P1, PT, R14, 0x11, PT ;  /* 0x000000110e00780c */ /* 0x000fc40003f24270 */
[----:B------:R-:W-:Y:S02]  /*b4f0*/  FSEL R27, R34, -INF , P2 ;  /* 0xff800000221b7808 */ /* 0x000fe40001000000 */
        /* <DEDUP_REMOVED lines=42> */
[----:B------:R-:W-:-:S04]  /*b7a0*/  ISETP.GT.AND P3, PT, R14, 0x29, PT ;  /* 0x000000290e00780c */ /* 0x000fc80003f64270 */
[----:B------:R-:W-:Y:S02]  /*b7b0*/  FSEL R79, R45, -INF , P3 ;  /* 0xff8000002d4f7808 */ /* 0x000fe40001800000 */
[----:B0-----:R-:W-:Y:S02]  /*b7c0*/  FMNMX.FTZ R34, R30, R69, !PT ;  /* 0x000000451e227209 */ /* 0x001fe40007810000 */
[----:B------:R-:W-:Y:S02]  /*b7d0*/  FSEL R69, R24, -INF , P1 ;  /* 0xff80000018457808 */ /* 0x000fe40000800000 */
[----:B------:R-:W-:Y:S01]  /*b7e0*/  ISETP.GT.AND P1, PT, R14, 0x9, PT ;  /* 0x000000090e00780c */ /* 0x000fe20003f24270 */
[----:B------:R-:W0:Y:S01]  /*b7f0*/  SHFL.BFLY PT, R13, R34, 0x1, 0x1f ;  /* 0x0c201f00220d7f89 */ /* 0x000e2200000e0000 */
[----:B------:R-:W-:Y:S02]  /*b800*/  FMNMX.FTZ R12, R69, R0, !PT ;  /* 0x00000000450c7209 */ /* 0x000fe40007810000 */
[----:B------:R-:W-:-:S02]  /*b810*/  FSEL R71, R29, -INF , P1 ;  /* 0xff8000001d477808 */ /* 0x000fc40000800000 */
[----:B------:R-:W-:Y:S02]  /*b820*/  FMNMX.FTZ R12, R25, R12, !PT ;  /* 0x0000000c190c7209 */ /* 0x000fe40007810000 */
[----:B------:R-:W-:Y:S02]  /*b830*/  ISETP.GT.AND P1, PT, R14, 0x11, PT ;  /* 0x000000110e00780c */ /* 0x000fe40003f24270 */
[----:B------:R-:W-:Y:S02]  /*b840*/  FSEL R29, R32, -INF , P2 ;  /* 0xff800000201d7808 */ /* 0x000fe40001000000 */
[----:B------:R-:W-:Y:S02]  /*b850*/  FMNMX.FTZ R12, R71, R12, !PT ;  /* 0x0000000c470c7209 */ /* 0x000fe40007810000 */
        /* <DEDUP_REMOVED lines=8> */
[----:B------:R-:W-:Y:S01]  /*b8e0*/  FMNMX.FTZ R24, R73, R12, !PT ;  /* 0x0000000c49187209 */ /* 0x000fe20007810000 */
[----:B------:R-:W-:Y:S01]  /*b8f0*/  IMAD.U32 R12, RZ, RZ, UR4 ;  /* 0x00000004ff0c7e24 */ /* 0x000fe2000f8e00ff */
[----:B------:R-:W-:Y:S02]  /*b900*/  ISETP.GT.AND P1, PT, R14, 0x21, PT ;  /* 0x000000210e00780c */ /* 0x000fe40003f24270 */
[----:B------:R-:W-:Y:S02]  /*b910*/  FSEL R75, R40, -INF , P2 ;  /* 0xff800000284b7808 */ /* 0x000fe40001000000 */
[----:B------:R-:W-:Y:S02]  /*b920*/  FMNMX.FTZ R24, R37, R24, !PT ;  /* 0x0000001825187209 */ /* 0x000fe40007810000 */
[----:B------:R-:W-:Y:S02]  /*b930*/  ISETP.GT.AND P2, PT, R14, 0x28, PT ;  /* 0x000000280e00780c */ /* 0x000fe40003f44270 */
[----:B------:R-:W-:-:S02]  /*b940*/  FSEL R41, R41, -INF , P1 ;  /* 0xff80000029297808 */ /* 0x000fc40000800000 */
[----:B------:R-:W-:Y:S02]  /*b950*/  FMNMX.FTZ R24, R75, R24, !PT ;  /* 0x000000184b187209 */ /* 0x000fe40007810000 */
[----:B------:R-:W-:Y:S02]  /*b960*/  FSEL R77, R44, -INF , P2 ;  /* 0xff8000002c4d7808 */ /* 0x000fe40001000000 */
[----:B------:R-:W-:Y:S02]  /*b970*/  FMNMX.FTZ R24, R41, R24, !PT ;  /* 0x0000001829187209 */ /* 0x000fe40007810000 */
[C---:B------:R-:W-:Y:S02]  /*b980*/  ISETP.GT.AND P1, PT, R14.reuse, 0x30, PT ;  /* 0x000000300e00780c */ /* 0x040fe40003f24270 */
[----:B------:R-:W-:Y:S02]  /*b990*/  FMNMX.FTZ R24, R77, R24, !PT ;  /* 0x000000184d187209 */ /* 0x000fe40007810000 */
[----:B------:R-:W-:-:S02]  /*b9a0*/  ISETP.GT.AND P2, PT, R14, 0x31, PT ;  /* 0x000000310e00780c */ /* 0x000fc40003f44270 */
[----:B------:R-:W-:Y:S02]  /*b9b0*/  FSEL R45, R48, -INF , P1 ;  /* 0xff800000302d7808 */ /* 0x000fe40000800000 */
[----:B------:R-:W-:Y:S02]  /*b9c0*/  FMNMX.FTZ R24, R79, R24, !PT ;  /* 0x000000184f187209 */ /* 0x000fe40007810000 */
[----:B------:R-:W-:Y:S02]  /*b9d0*/  ISETP.GT.AND P1, PT, R14, 0x38, PT ;  /* 0x000000380e00780c */ /* 0x000fe40003f24270 */
[----:B------:R-:W-:Y:S02]  /*b9e0*/  FSEL R49, R49, -INF , P2 ;  /* 0xff80000031317808 */ /* 0x000fe40001000000 */
[----:B------:R-:W-:Y:S02]  /*b9f0*/  FMNMX.FTZ R24, R45, R24, !PT ;  /* 0x000000182d187209 */ /* 0x000fe40007810000 */
[----:B0-----:R-:W-:-:S02]  /*ba00*/  FMNMX.FTZ R13, R34, R13, !PT ;  /* 0x0000000d220d7209 */ /* 0x001fc40007810000 */
[----:B------:R-:W-:Y:S02]  /*ba10*/  ISETP.GT.AND P2, PT, R14, 0x39, PT ;  /* 0x000000390e00780c */ /* 0x000fe40003f44270 */
[----:B------:R-:W-:Y:S01]  /*ba20*/  FSEL R81, R52, -INF , P1 ;  /* 0xff80000034517808 */ /* 0x000fe20000800000 */
[----:B------:R-:W-:Y:S01]  /*ba30*/  FMUL.FTZ R38, R13, R12 ;  /* 0x0000000c0d267220 */ /* 0x000fe20000410000 */
[----:B------:R-:W-:Y:S02]  /*ba40*/  FMNMX.FTZ R24, R49, R24, !PT ;  /* 0x0000001831187209 */ /* 0x000fe40007810000 */
[----:B------:R-:W-:Y:S02]  /*ba50*/  FSETP.NEU.FTZ.AND P4, PT, R13, -INF , PT ;  /* 0xff8000000d00780b */ /* 0x000fe40003f9d000 */
[----:B------:R-:W-:Y:S02]  /*ba60*/  FSEL R53, R53, -INF , P2 ;  /* 0xff80000035357808 */ /* 0x000fe40001000000 */
[----:B------:R-:W-:-:S02]  /*ba70*/  FMNMX.FTZ R24, R81, R24, !PT ;  /* 0x0000001851187209 */ /* 0x000fc40007810000 */
[----:B------:R-:W-:Y:S02]  /*ba80*/  FSEL R38, R38, RZ, P4 ;  /* 0x000000ff26267208 */ /* 0x000fe40002000000 */
[----:B------:R-:W-:-:S03]  /*ba90*/  FMNMX.FTZ R24, R53, R24, !PT ;  /* 0x0000001835187209 */ /* 0x000fc60007810000 */
[-CC-:B------:R-:W-:Y:S01]  /*baa0*/  FFMA.FTZ R167, R3, R12.reuse, -R38.reuse ;  /* 0x0000000c03a77223 */ /* 0x180fe20000010826 */
[-CC-:B------:R-:W-:Y:S01]  /*bab0*/  FFMA.FTZ R165, R26, R12.reuse, -R38.reuse ;  /* 0x0000000c1aa57223 */ /* 0x180fe20000010826 */
[----:B------:R-:W0:Y:S01]  /*bac0*/  SHFL.BFLY PT, R3, R24, 0x2, 0x1f ;  /* 0x0c401f0018037f89 */ /* 0x000e2200000e0000 */
        /* <DEDUP_REMOVED lines=12> */
[----:B------:R-:W-:-:S05]  /*bb90*/  VIADD R43, R20, 0x28c40 ;  /* 0x00028c40142b7836 */ /* 0x000fca0000000000 */
[----:B------:R-:W-:Y:S02]  /*bba0*/  PRMT R43, R188, 0x654, R43 ;  /* 0x00000654bc2b7816 */ /* 0x000fe4000000002b */
[----:B------:R-:W3:Y:S02]  /*bbb0*/  MUFU.EX2 R30, R30 ;  /* 0x0000001e001e7308 */ /* 0x000ee40000000800 */
[----:B------:R4:W-:Y:S01]  /*bbc0*/  SYNCS.ARRIVE.TRANS64.RED.A1T0 RZ, [R43+URZ], RZ ;  /* 0x000000ff2bff79a7 */ /* 0x0009e2000810043f */
[----:B0-----:R-:W-:Y:S01]  /*bbd0*/  FMNMX.FTZ R26, R24, R3, !PT ;  /* 0x00000003181a7209 */ /* 0x001fe20007810000 */
[-CC-:B------:R-:W-:Y:S01]  /*bbe0*/  FFMA.FTZ R3, R67, R12.reuse, -R38.reuse ;  /* 0x0000000c43037223 */ /* 0x180fe20000010826 */
[----:B------:R-:W-:-:S03]  /*bbf0*/  FFMA.FTZ R24, R65, R12, -R38 ;  /* 0x0000000c41187223 */ /* 0x000fc60000010826 */
[----:B------:R-:W0:Y:S01]  /*bc00*/  MUFU.EX2 R167, R167 ;  /* 0x000000a700a77308 */ /* 0x000e220000000800 */
[----:B------:R-:W1:Y:S07]  /*bc10*/  SHFL.BFLY PT, R27, R26, 0x1, 0x1f ;  /* 0x0c201f001a1b7f89 */ /* 0x000e6e00000e0000 */
[----:B------:R-:W2:Y:S01]  /*bc20*/  MUFU.EX2 R32, R32 ;  /* 0x0000002000207308 */ /* 0x000ea20000000800 */
[----:B---3--:R-:W-:Y:S01]  /*bc30*/  FADD.FTZ R42, R165, R30 ;  /* 0x0000001ea52a7221 */ /* 0x008fe20000010000 */
[----:B------:R-:W-:-:S06]  /*bc40*/  F2FP.BF16.F32.PACK_AB R165, R30, R165 ;  /* 0x000000a51ea5723e */ /* 0x000fcc00000010ff */
[----:B------:R-:W-:Y:S08]  /*bc50*/  MUFU.EX2 R161, R161 ;  /* 0x000000a100a17308 */ /* 0x000ff00000000800 */
[----:B------:R-:W-:Y:S01]  /*bc60*/  MUFU.EX2 R34, R34 ;  /* 0x0000002200227308 */ /* 0x000fe20000000800 */
[----:B-1----:R-:W-:Y:S01]  /*bc70*/  FMNMX.FTZ R14, R26, R27, !PT ;  /* 0x0000001b1a0e7209 */ /* 0x002fe20007810000 */
[----:B------:R-:W-:Y:S01]  /*bc80*/  FFMA.FTZ R26, R47, R12, -R38 ;  /* 0x0000000c2f1a7223 */ /* 0x000fe20000010826 */
[----:B0-----:R-:W-:Y:S01]  /*bc90*/  FADD.FTZ R47, R167, R42 ;  /* 0x0000002aa72f7221 */ /* 0x001fe20000010000 */
[----:B--2---:R-:W-:-:S02]  /*bca0*/  F2FP.BF16.F32.PACK_AB R167, R32, R167 ;  /* 0x000000a720a7723e */ /* 0x004fc400000010ff */
[C---:B------:R-:W-:Y:S01]  /*bcb0*/  FMUL.FTZ R31, R14.reuse, R12 ;  /* 0x0000000c0e1f7220 */ /* 0x040fe20000410000 */
[----:B------:R-:W-:Y:S01]  /*bcc0*/  FSETP.NEU.FTZ.AND P1, PT, R14, -INF , PT ;  /* 0xff8000000e00780b */ /* 0x000fe20003f3d000 */
[----:B------:R-:W-:Y:S01]  /*bcd0*/  MUFU.EX2 R163, R163 ;  /* 0x000000a300a37308 */ /* 0x000fe20000000800 */
[----:B------:R-:W-:Y:S02]  /*bce0*/  FADD.FTZ R46, R32, R47 ;  /* 0x0000002f202e7221 */ /* 0x000fe40000010000 */
        /* <DEDUP_REMOVED lines=20> */
[----:B------:R-:W4:Y:S01]  /*be30*/  MUFU.EX2 R25, R25 ;  /* 0x0000001900197308 */ /* 0x000f220000000800 */
[----:B0-----:R-:W-:Y:S01]  /*be40*/  FADD.FTZ R45, R164, R35 ;  /* 0x00000023a42d7221 */ /* 0x001fe20000010000 */
[----:B------:R-:W-:-:S06]  /*be50*/  F2FP.BF16.F32.PACK_AB R164, R35, R164 ;  /* 0x000000a423a4723e */ /* 0x000fcc00000010ff */
[----:B------:R-:W0:Y:S01]  /*be60*/  MUFU.EX2 R160, R160 ;  /* 0x000000a000a07308 */ /* 0x000e220000000800 */
[----:B-1----:R-:W-:Y:S01]  /*be70*/  FADD.FTZ R44, R166, R45 ;  /* 0x0000002da62c7221 */ /* 0x002fe20000010000 */
[----:B------:R-:W-:Y:S01]  /*be80*/  FADD.FTZ R45, R161, R46 ;  /* 0x0000002ea12d7221 */ /* 0x000fe20000010000 */
[----:B------:R-:W-:-:S03]  /*be90*/  F2FP.BF16.F32.PACK_AB R161, R34, R161 ;  /* 0x000000a122a1723e */ /* 0x000fc600000010ff */
[----:B------:R-:W-:Y:S02]  /*bea0*/  FADD.FTZ R46, R34, R45 ;  /* 0x0000002d222e7221 */ /* 0x000fe40000010000 */
[----:B------:R-:W1:Y:S01]  /*beb0*/  MUFU.EX2 R29, R29 ;  /* 0x0000001d001d7308 */ /* 0x000e620000000800 */
[----:B----4-:R-:W-:Y:S01]  /*bec0*/  FADD.FTZ R43, R25, R44 ;  /* 0x0000002c192b7221 */ /* 0x010fe20000010000 */
[----:B------:R-:W-:Y:S01]  /*bed0*/  FADD.FTZ R45, R163, R46 ;  /* 0x0000002ea32d7221 */ /* 0x000fe20000010000 */
[----:B------:R-:W-:Y:S01]  /*bee0*/  F2FP.BF16.F32.PACK_AB R166, R25, R166 ;  /* 0x000000a619a6723e */ /* 0x000fe200000010ff */
[----:B------:R-:W-:Y:S01]  /*bef0*/  BAR.SYNC.DEFER_BLOCKING 0xf, 0x100 ;  /* 0x03c4000000007b1d */ /* 0x000fe20000010000 */
[----:B0-----:R-:W-:-:S05]  /*bf00*/  FADD.FTZ R44, R160, R43 ;  /* 0x0000002ba02c7221 */ /* 0x001fca0000010000 */
[----:B------:R-:W0:Y:S01]  /*bf10*/  MUFU.EX2 R162, R162 ;  /* 0x000000a200a27308 */ /* 0x000e220000000800 */
[----:B-1----:R-:W-:-:S07]  /*bf20*/  FADD.FTZ R43, R29, R44 ;  /* 0x0000002c1d2b7221 */ /* 0x002fce0000010000 */
[----:B------:R-:W1:Y:S01]  /*bf30*/  MUFU.EX2 R36, R36 ;  /* 0x0000002400247308 */ /* 0x000e620000000800 */
[----:B------:R-:W-:-:S07]  /*bf40*/  F2FP.BF16.F32.PACK_AB R160, R29, R160 ;  /* 0x000000a01da0723e */ /* 0x000fce00000010ff */
[----:B------:R-:W2:Y:S01]  /*bf50*/  MUFU.EX2 R33, R33 ;  /* 0x0000002100217308 */ /* 0x000ea20000000800 */
[----:B0-----:R-:W-:Y:S01]  /*bf60*/  FADD.FTZ R32, R162, R43 ;  /* 0x0000002ba2207221 */ /* 0x001fe20000010000 */
[----:B------:R0:W-:Y:S06]  /*bf70*/  STSM.16.M88.4 [R201+0x26800], R164 ;  /* 0x026800a4c9007844 */ /* 0x0001ec0000000200 */
[----:B------:R-:W3:Y:S01]  /*bf80*/  MUFU.EX2 R157, R157 ;  /* 0x0000009d009d7308 */ /* 0x000ee20000000800 */
[C---:B-1----:R-:W-:Y:S01]  /*bf90*/  FADD.FTZ R44, R36.reuse, R45 ;  /* 0x0000002d242c7221 */ /* 0x042fe20000010000 */
[----:B------:R-:W-:-:S06]  /*bfa0*/  F2FP.BF16.F32.PACK_AB R163, R36, R163 ;  /* 0x000000a324a3723e */ /* 0x000fcc00000010ff */
[----:B------:R-:W1:Y:S01]  /*bfb0*/  MUFU.EX2 R156, R156 ;  /* 0x0000009c009c7308 */ /* 0x000e620000000800 */
[C---:B--2---:R-:W-:Y:S01]  /*bfc0*/  FADD.FTZ R45, R33.reuse, R32 ;  /* 0x00000020212d7221 */ /* 0x044fe20000010000 */
[----:B------:R-:W-:-:S05]  /*bfd0*/  F2FP.BF16.F32.PACK_AB R162, R33, R162 ;  /* 0x000000a221a2723e */ /* 0x000fca00000010ff */
[----:B------:R0:W-:Y:S01]  /*bfe0*/  STSM.16.M88.4 [R204], R160 ;  /* 0x000000a0cc007844 */ /* 0x0001e20000000200 */
[----:B------:R-:W2:Y:S01]  /*bff0*/  MUFU.EX2 R40, R40 ;  /* 0x0000002800287308 */ /* 0x000ea20000000800 */
[----:B---3--:R-:W-:-:S07]  /*c000*/  FADD.FTZ R47, R157, R44 ;  /* 0x0000002c9d2f7221 */ /* 0x008fce0000010000 */
[----:B------:R-:W3:Y:S01]  /*c010*/  MUFU.EX2 R37, R37 ;  /* 0x0000002500257308 */ /* 0x000ee20000000800 */
[----:B-1----:R-:W-:-:S07]  /*c020*/  FADD.FTZ R32, R156, R45 ;  /* 0x0000002d9c207221 */ /* 0x002fce0000010000 */
[----:B------:R-:W1:Y:S01]  /*c030*/  MUFU.EX2 R28, R28 ;  /* 0x0000001c001c7308 */ /* 0x000e620000000800 */
[C---:B--2---:R-:W-:Y:S01]  /*c040*/  FADD.FTZ R47, R40.reuse, R47 ;  /* 0x0000002f282f7221 */ /* 0x044fe20000010000 */
[----:B------:R-:W-:-:S06]  /*c050*/  F2FP.BF16.F32.PACK_AB R157, R40, R157 ;  /* 0x0000009d289d723e */ /* 0x000fcc00000010ff */
[----:B------:R-:W2:Y:S01]  /*c060*/  MUFU.EX2 R41, R41 ;  /* 0x0000002900297308 */ /* 0x000ea20000000800 */
[C---:B---3--:R-:W-:Y:S01]  /*c070*/  FADD.FTZ R32, R37.reuse, R32 ;  /* 0x0000002025207221 */ /* 0x048fe20000010000 */
[----:B------:R-:W-:-:S06]  /*c080*/  F2FP.BF16.F32.PACK_AB R156, R37, R156 ;  /* 0x0000009c259c723e */ /* 0x000fcc00000010ff */
[----:B------:R-:W3:Y:S01]  /*c090*/  MUFU.EX2 R3, R3 ;  /* 0x0000000300037308 */ /* 0x000ee20000000800 */
[----:B-1----:R-:W-:-:S07]  /*c0a0*/  FADD.FTZ R34, R28, R47 ;  /* 0x0000002f1c227221 */ /* 0x002fce0000010000 */
[----:B------:R-:W1:Y:S01]  /*c0b0*/  MUFU.EX2 R0, R0 ;  /* 0x0000000000007308 */ /* 0x000e620000000800 */
[----:B--2---:R-:W-:-:S07]  /*c0c0*/  FADD.FTZ R25, R41, R32 ;  /* 0x0000002029197221 */ /* 0x004fce0000010000 */
[----:B------:R-:W-:Y:S01]  /*c0d0*/  MUFU.EX2 R24, R24 ;  /* 0x0000001800187308 */ /* 0x000fe20000000800 */
[C---:B---3--:R-:W-:Y:S01]  /*c0e0*/  F2FP.BF16.F32.PACK_AB R159, R3.reuse, R28 ;  /* 0x0000001c039f723e */ /* 0x048fe200000010ff */
[----:B------:R-:W-:-:S06]  /*c0f0*/  FADD.FTZ R3, R3, R34 ;  /* 0x0000002203037221 */ /* 0x000fcc0000010000 */
[----:B------:R-:W2:Y:S01]  /*c100*/  MUFU.EX2 R27, R51 ;  /* 0x00000033001b7308 */ /* 0x000ea20000000800 */
[C---:B-1----:R-:W-:Y:S01]  /*c110*/  F2FP.BF16.F32.PACK_AB R158, R0.reuse, R41 ;  /* 0x00000029009e723e */ /* 0x042fe200000010ff */
[----:B------:R-:W-:-:S04]  /*c120*/  FADD.FTZ R0, R0, R25 ;  /* 0x0000001900007221 */ /* 0x000fc80000010000 */
[----:B------:R0:W-:Y:S02]  /*c130*/  STSM.16.M88.4 [R202], R156 ;  /* 0x0000009cca007844 */ /* 0x0001e40000000200 */
[----:B------:R-:W-:Y:S08]  /*c140*/  MUFU.EX2 R39, R39 ;  /* 0x0000002700277308 */ /* 0x000ff00000000800 */
[----:B------:R-:W1:Y:S01]  /*c150*/  MUFU.EX2 R42, R42 ;  /* 0x0000002a002a7308 */ /* 0x000e620000000800 */
[----:B--2---:R-:W-:Y:S01]  /*c160*/  F2FP.BF16.F32.PACK_AB R153, R27, R24 ;  /* 0x000000181b99723e */ /* 0x004fe200000010ff */
[----:B------:R-:W-:-:S04]  /*c170*/  FADD.FTZ R24, R24, R3 ;  /* 0x0000000318187221 */ /* 0x000fc80000010000 */
[----:B------:R-:W-:Y:S02]  /*c180*/  FADD.FTZ R27, R27, R24 ;  /* 0x000000181b1b7221 */ /* 0x000fe40000010000 */
[----:B------:R-:W-:Y:S08]  /*c190*/  MUFU.EX2 R26, R26 ;  /* 0x0000001a001a7308 */ /* 0x000ff00000000800 */
[----:B------:R-:W2:Y:S01]  /*c1a0*/  MUFU.EX2 R31, R55 ;  /* 0x00000037001f7308 */ /* 0x000ea20000000800 */
[----:B-1---5:R-:W-:Y:S01]  /*c1b0*/  F2FP.BF16.F32.PACK_AB R152, R42, R39 ;  /* 0x000000272a98723e */ /* 0x022fe200000010ff */
[----:B------:R-:W-:-:S04]  /*c1c0*/  FADD.FTZ R39, R39, R0 ;  /* 0x0000000027277221 */ /* 0x000fc80000010000 */
[----:B------:R-:W-:Y:S02]  /*c1d0*/  FADD.FTZ R39, R42, R39 ;  /* 0x000000272a277221 */ /* 0x000fe40000010000 */
[----:B------:R-:W1:Y:S08]  /*c1e0*/  MUFU.EX2 R30, R81 ;  /* 0x00000051001e7308 */ /* 0x000e700000000800 */
[----:B------:R-:W3:Y:S01]  /*c1f0*/  MUFU.EX2 R43, R38 ;  /* 0x00000026002b7308 */ /* 0x000ee20000000800 */
[----:B--2---:R-:W-:Y:S01]  /*c200*/  F2FP.BF16.F32.PACK_AB R155, R31, R26 ;  /* 0x0000001a1f9b723e */ /* 0x004fe200000010ff */
[----:B------:R-:W-:-:S04]  /*c210*/  FADD.FTZ R26, R26, R27 ;  /* 0x0000001b1a1a7221 */ /* 0x000fc80000010000 */
[----:B------:R-:W-:Y:S01]  /*c220*/  FADD.FTZ R3, R31, R26 ;  /* 0x0000001a1f037221 */ /* 0x000fe20000010000 */
[----:B-1----:R-:W-:Y:S01]  /*c230*/  FADD.FTZ R0, R30, R39 ;  /* 0x000000271e007221 */ /* 0x002fe20000010000 */
[----:B---3--:R-:W-:-:S03]  /*c240*/  F2FP.BF16.F32.PACK_AB R154, R43, R30 ;  /* 0x0000001e2b9a723e */ /* 0x008fc600000010ff */
[----:B------:R-:W-:Y:S02]  /*c250*/  FADD.FTZ R0, R43, R0 ;  /* 0x000000002b007221 */ /* 0x000fe40000010000 */
[----:B------:R0:W-:Y:S01]  /*c260*/  STSM.16.M88.4 [R203], R152 ;  /* 0x00000098cb007844 */ /* 0x0001e20000000200 */
[----:B------:R-:W-:Y:S05]  /*c270*/  @!P0 BRA `(.L_x_7983) ;  /* 0x0000000000048947 */ /* 0x000fea0003800000 */
[----:B------:R-:W-:Y:S01]  /*c280*/  BPT.TRAP 0x1 ;  /* 0x000000040000795c */ /* 0x000fe20000300000 */
.L_x_7983:
[----:B------:R1:W2:Y:S01]  /*c290*/  SYNCS.PHASECHK.TRANS64.TRYWAIT P1, [R20+URZ+0x28c50], R21 ;  /* 0x028c5015140075a7 */ /* 0x0002a2000802017f */
[----:B------:R-:W-:Y:S05]  /*c2a0*/  @!P0 BRA `(.L_x_7984) ;  /* 0x0000000000048947 */ /* 0x000fea0003800000 */
[----:B------:R-:W-:Y:S01]  /*c2b0*/  BPT.TRAP 0x1 ;  /* 0x000000040000795c */ /* 0x000fe20000300000 */
.L_x_7984:
        /* <DEDUP_REMOVED lines=8> */
.L_x_7986:
[----:B------:R-:W-:Y:S05]  /*c340*/  BSYNC B0 ;  /* 0x0000000000007941 */ /* 0x000fea0003800000 */
.L_x_7985:
        /* <DEDUP_REMOVED lines=39> */
.L_x_7988:
[----:B-12---:R-:W1:Y:S01]  /*c5c0*/  LDC R21, c[0x0][0x448] ;  /* 0x00011200ff157b82 */ /* 0x006e620000000800 */
[----:B------:R-:W-:Y:S01]  /*c5d0*/  VIADD R20, R20, 0x28c60 ;  /* 0x00028c6014147836 */ /* 0x000fe20000000000 */
[----:B------:R-:W-:Y:S01]  /*c5e0*/  BSSY B1, `(.L_x_7989) ;  /* 0x0000216000017945 */ /* 0x000fe20003800000 */
[----:B0-----:R-:W-:Y:S02]  /*c5f0*/  IMAD.MOV.U32 R152, RZ, RZ, R199 ;  /* 0x000000ffff987224 */ /* 0x001fe400078e00c7 */
[----:B------:R-:W-:Y:S01]  /*c600*/  VIADD R209, R209, 0xfffffffe ;  /* 0xfffffffed1d17836 */ /* 0x000fe20000000000 */
[----:B------:R-:W-:-:S04]  /*c610*/  PRMT R20, R188, 0x654, R20 ;  /* 0x00000654bc147816 */ /* 0x000fc80000000014 */
[----:B------:R0:W-:Y:S01]  /*c620*/  SYNCS.ARRIVE.TRANS64.RED.A1T0 RZ, [R20+URZ], RZ ;  /* 0x000000ff14ff79a7 */ /* 0x0001e2000810043f */
[----:B-1----:R-:W-:-:S13]  /*c630*/  ISETP.NE.AND P1, PT, R21, 0x1, PT ;  /* 0x000000011500780c */ /* 0x002fda0003f25270 */
[----:B------:R-:W1:Y:S08]  /*c640*/  @P1 LDC R21, c[0x0][0x44c] ;  /* 0x00011300ff151b82 */ /* 0x000e700000000800 */
[----:B0-----:R-:W0:Y:S01]  /*c650*/  @P1 LDC R20, c[0x0][0x450] ;  /* 0x00011400ff141b82 */ /* 0x001e220000000800 */
[----:B-1----:R-:W-:-:S05]  /*c660*/  @P1 IMAD.HI.U32 R21, R199, R21, RZ ;  /* 0x00000015c7151227 */ /* 0x002fca00078e00ff */
[----:B0-----:R-:W-:-:S04]  /*c670*/  @P1 SHF.R.U32.HI R152, RZ, R20, R21 ;  /* 0x00000014ff981219 */ /* 0x001fc80000011615 */
[----:B------:R-:W-:-:S04]  /*c680*/  IADD3 R20, R152, R200, -R198 ;  /* 0x000000c898147210 */ /* 0x000fc80007ffe8c6 */
        /* <DEDUP_REMOVED lines=11> */
.L_x_8004:
[----:B------:R-:W-:-:S05]  /*c740*/  VIADD R17, R220, 0x1 ;  /* 0x00000001dc117836 */ /* 0x000fca0000000000 */
[----:B------:R-:W-:-:S04]  /*c750*/  ISETP.NE.AND P1, PT, R17, 0x2, PT ;  /* 0x000000021100780c */ /* 0x000fc80003f25270 */
[----:B------:R-:W-:Y:S02]  /*c760*/  SEL R12, RZ, 0x1, P1 ;  /* 0x00000001ff0c7807 */ /* 0x000fe40000800000 */
[----:B------:R-:W-:Y:S02]  /*c770*/  SEL R17, R17, RZ, P1 ;  /* 0x000000ff11117207 */ /* 0x000fe40000800000 */
[----:B------:R-:W-:Y:S01]  /*c780*/  LOP3.LUT R22, R22, R12, RZ, 0x3c, !PT ;  /* 0x0000000c16167212 */ /* 0x000fe200078e3cff */
[----:B0-----:R-:W-:Y:S06]  /*c790*/  @!P0 BRA `(.L_x_7992) ;  /* 0x0000000000048947 */ /* 0x001fec0003800000 */
[----:B------:R-:W-:Y:S01]  /*c7a0*/  BPT.TRAP 0x1 ;  /* 0x000000040000795c */ /* 0x000fe20000300000 */
.L_x_7992:
[----:B------:R-:W-:Y:S01]  /*c7b0*/  IMAD R209, R17, 0x8, R2 ;  /* 0x0000000811d17824 */ /* 0x000fe200078e0202 */
[----:B------:R-:W-:-:S04]  /*c7c0*/  SHF.L.U32 R213, R22, 0x1f, RZ ;  /* 0x0000001f16d57819 */ /* 0x000fc800000006ff */
[----:B------:R0:W1:Y:S01]  /*c7d0*/  SYNCS.PHASECHK.TRANS64.TRYWAIT P1, [R209+URZ+0x28c30], R213 ;  /* 0x028c30d5d10075a7 */ /* 0x000062000802017f */
[----:B------:R-:W-:Y:S05]  /*c7e0*/  @!P0 BRA `(.L_x_7993) ;  /* 0x0000000000048947 */ /* 0x000fea0003800000 */
[----:B------:R-:W-:Y:S01]  /*c7f0*/  BPT.TRAP 0x1 ;  /* 0x000000040000795c */ /* 0x000fe20000300000 */
.L_x_7993:
[----:B------:R-:W-:Y:S01]  /*c800*/  BSSY B2, `(.L_x_7994) ;  /* 0x0000006000027945 */ /* 0x000fe20003800000 */
[----:B------:R-:W-:Y:S02]  /*c810*/  IMAD R154, R17, 0x200, R15 ;  /* 0x00000200119a7824 */ /* 0x000fe400078e020f */
[----:B------:R-:W-:Y:S01]  /*c820*/  IMAD.MOV.U32 R155, RZ, RZ, 0x40000040 ;  /* 0x40000040ff9b7424 */ /* 0x000fe200078e00ff */
[----:B-1----:R-:W-:Y:S06]  /*c830*/  @P1 BRA `(.L_x_7995) ;  /* 0x0000000000081947 */ /* 0x002fec0003800000 */
[----:B------:R-:W1:Y:S02]  /*c840*/  SYNCS.PHASECHK.TRANS64.TRYWAIT P1, [R209+URZ+0x28c30], R213 ;  /* 0x028c30d5d10075a7 */ /* 0x000e64000802017f */
[----:B-1----:R-:W-:Y:S05]  /*c850*/  @!P1 BRA `(.L_x_7996) ;  /* 0x0000012400949947 */ /* 0x002fea0003800000 */
.L_x_7995:
[----:B------:R-:W-:Y:S05]  /*c860*/  BSYNC B2 ;  /* 0x0000000000027941 */ /* 0x000fea0003800000 */
.L_x_7994:
        /* <DEDUP_REMOVED lines=36> */
.L_x_7997:
[----:B------:R-:W2:Y:S01]  /*cab0*/  LDC R12, c[0x0][0x448] ;  /* 0x00011200ff0c7b82 */ /* 0x000ea20000000800 */
[----:B------:R-:W-:-:S04]  /*cac0*/  LOP3.LUT R16, R16, 0xffffdfff, RZ, 0xc0, !PT ;  /* 0xffffdfff10107812 */ /* 0x000fc800078ec0ff */
[----:B------:R-:W-:-:S04]  /*cad0*/  @P0 LOP3.LUT R16, R16, 0x2000, RZ, 0xfc, !PT ;  /* 0x0000200010100812 */ /* 0x000fc800078efcff */
[----:B------:R-:W-:Y:S02]  /*cae0*/  LOP3.LUT R16, R16, 0xffffbfff, RZ, 0xc0, !PT ;  /* 0xffffbfff10107812 */ /* 0x000fe400078ec0ff */
[----:B--2---:R-:W-:Y:S01]  /*caf0*/  ISETP.NE.AND P1, PT, R12, 0x1, PT ;  /* 0x000000010c00780c */ /* 0x004fe20003f25270 */
[----:B------:R-:W-:-:S12]  /*cb00*/  IMAD.IADD R12, R208, 0x1, R199 ;  /* 0x00000001d00c7824 */ /* 0x000fd800078e02c7 */
[----:B------:R-:W2:Y:S08]  /*cb10*/  @P1 LDC R14, c[0x0][0x44c] ;  /* 0x00011300ff0e1b82 */ /* 0x000eb00000000800 */
[----:B------:R-:W3:Y:S01]  /*cb20*/  @P1 LDC R13, c[0x0][0x450] ;  /* 0x00011400ff0d1b82 */ /* 0x000ee20000000800 */
[----:B--2---:R-:W-:-:S05]  /*cb30*/  @P1 IMAD.HI.U32 R14, R12, R14, RZ ;  /* 0x0000000e0c0e1227 */ /* 0x004fca00078e00ff */
[----:B---3--:R-:W-:Y:S01]  /*cb40*/  @P1 SHF.R.U32.HI R12, RZ, R13, R14 ;  /* 0x0000000dff0c1219 */ /* 0x008fe2000001160e */
[----:B------:R-:W-:-:S04]  /*cb50*/  IMAD.MOV.U32 R13, RZ, RZ, -0x40 ;  /* 0xffffffc0ff0d7424 */ /* 0x000fc800078e00ff */
[----:B------:R-:W2:Y:S01]  /*cb60*/  SHFL.IDX PT, R14, R12, RZ, 0x1c1f ;  /* 0x001c1fff0c0e7589 */ /* 0x000ea200000e0000 */
[----:B------:R-:W-:-:S03]  /*cb70*/  IMAD R13, R21, R13, 0x1 ;  /* 0x00000001150d7424 */ /* 0x000fc600078e020d */
[----:B------:R-:W3:Y:S02]  /*cb80*/  SHFL.IDX PT, R12, R12, 0x1, 0x1c1f ;  /* 0x003c1f000c0c7f89 */ /* 0x000ee400000e0000 */
[----:B------:R-:W-:-:S05]  /*cb90*/  IADD3 R13, R200, R13, -R207 ;  /* 0x0000000dc80d7210 */ /* 0x000fca0007ffe8cf */
[----:B------:R-:W-:-:S04]  /*cba0*/  IMAD.IADD R13, R13, 0x1, -R198 ;  /* 0x000000010d0d7824 */ /* 0x000fc800078e0ac6 */
[C---:B--2---:R-:W-:Y:S02]  /*cbb0*/  IMAD.IADD R14, R13.reuse, 0x1, R14 ;  /* 0x000000010d0e7824 */ /* 0x044fe400078e020e */
[----:B---3--:R-:W-:-:S03]  /*cbc0*/  IMAD.IADD R12, R13, 0x1, R12 ;  /* 0x000000010d0c7824 */ /* 0x008fc600078e020c */
[C---:B------:R-:W-:Y:S02]  /*cbd0*/  ISETP.GT.AND P3, PT, R14.reuse, RZ, PT ;  /* 0x000000ff0e00720c */ /* 0x040fe40003f64270 */
[C---:B------:R-:W-:Y:S02]  /*cbe0*/  ISETP.GT.AND P2, PT, R14.reuse, 0x1, PT ;  /* 0x000000010e00780c */ /* 0x040fe40003f44270 */
[----:B------:R-:W-:Y:S02]  /*cbf0*/  ISETP.GT.AND P1, PT, R14, 0x8, PT ;  /* 0x000000080e00780c */ /* 0x000fe40003f24270 */
[----:B------:R-:W-:Y:S02]  /*cc00*/  FSEL R152, R152, -INF , P3 ;  /* 0xff80000098987808 */ /* 0x000fe40001800000 */
[----:B------:R-:W-:Y:S02]  /*cc10*/  FSEL R222, R153, -INF , P2 ;  /* 0xff80000099de7808 */ /* 0x000fe40001000000 */
[----:B------:R-:W-:-:S02]  /*cc20*/  FSEL R156, R156, -INF , P1 ;  /* 0xff8000009c9c7808 */ /* 0x000fc40000800000 */
[C---:B------:R-:W-:Y:S02]  /*cc30*/  ISETP.GT.AND P5, PT, R14.reuse, 0x9, PT ;  /* 0x000000090e00780c */ /* 0x040fe40003fa4270 */
[C---:B------:R-:W-:Y:S02]  /*cc40*/  ISETP.GT.AND P4, PT, R14.reuse, 0x10, PT ;  /* 0x000000100e00780c */ /* 0x040fe40003f84270 */
[C---:B------:R-:W-:Y:S02]  /*cc50*/  ISETP.GT.AND P3, PT, R14.reuse, 0x11, PT ;  /* 0x000000110e00780c */ /* 0x040fe40003f64270 */
[----:B------:R-:W-:Y:S02]  /*cc60*/  ISETP.GT.AND P2, PT, R14, 0x18, PT ;  /* 0x000000180e00780c */ /* 0x000fe40003f44270 */
[----:B------:R-:W-:Y:S02]  /*cc70*/  ISETP.GT.AND P1, PT, R12, RZ, PT ;  /* 0x000000ff0c00720c */ /* 0x000fe40003f24270 */
[----:B------:R-:W-:-:S02]  /*cc80*/  FSEL R157, R157, -INF , P5 ;  /* 0xff8000009d9d7808 */ /* 0x000fc40002800000 */
[----:B------:R-:W-:Y:S02]  /*cc90*/  FSEL R160, R160, -INF , P4 ;  /* 0xff800000a0a07808 */ /* 0x000fe40002000000 */
[----:B------:R-:W-:Y:S02]  /*cca0*/  FSEL R161, R161, -INF , P3 ;  /* 0xff800000a1a17808 */ /* 0x000fe40001800000 */
[----:B------:R-:W-:Y:S02]  /*ccb0*/  FSEL R164, R164, -INF , P2 ;  /* 0xff800000a4a47808 */ /* 0x000fe40001000000 */
[----:B------:R-:W-:Y:S02]  /*ccc0*/  FSEL R154, R154, -INF , P1 ;  /* 0xff8000009a9a7808 */ /* 0x000fe40000800000 */
[C---:B------:R-:W-:Y:S02]  /*ccd0*/  ISETP.GT.AND P5, PT, R12.reuse, 0x1, PT ;  /* 0x000000010c00780c */ /* 0x040fe40003fa4270 */
[----:B------:R-:W-:-:S02]  /*cce0*/  ISETP.GT.AND P4, PT, R12, 0x8, PT ;  /* 0x000000080c00780c */ /* 0x000fc40003f84270 */
        /* <DEDUP_REMOVED lines=33> */
[----:B------:R-:W-:Y:S02]  /*cf00*/  FMNMX.FTZ R12, R163, R12, !PT ;  /* 0x0000000ca30c7209 */ /* 0x000fe40007810000 */
[----:B------:R-:W-:Y:S02]  /*cf10*/  ISETP.GT.AND P0, PT, R14, 0x21, PT ;  /* 0x000000210e00780c */ /* 0x000fe40003f04270 */
[----:B------:R-:W-:-:S02]  /*cf20*/  FMNMX.FTZ R12, R166, R12, !PT ;  /* 0x0000000ca60c7209 */ /* 0x000fc40007810000 */
[C---:B------:R-:W-:Y:S02]  /*cf30*/  ISETP.GT.AND P1, PT, R14.reuse, 0x29, PT ;  /* 0x000000290e00780c */ /* 0x040fe40003f24270 */
[----:B------:R-:W-:Y:S02]  /*cf40*/  FMNMX.FTZ R12, R167, R12, !PT ;  /* 0x0000000ca70c7209 */ /* 0x000fe40007810000 */
[----:B------:R-:W-:Y:S02]  /*cf50*/  ISETP.GT.AND P2, PT, R14, 0x30, PT ;  /* 0x000000300e00780c */ /* 0x000fe40003f44270 */
[----:B------:R-:W-:Y:S02]  /*cf60*/  FMNMX.FTZ R12, R170, R12, !PT ;  /* 0x0000000caa0c7209 */ /* 0x000fe40007810000 */
[----:B------:R-:W-:Y:S02]  /*cf70*/  ISETP.GT.AND P3, PT, R14, 0x31, PT ;  /* 0x000000310e00780c */ /* 0x000fe40003f64270 */
[----:B------:R-:W-:-:S02]  /*cf80*/  FMNMX.FTZ R12, R171, R12, !PT ;  /* 0x0000000cab0c7209 */ /* 0x000fc40007810000 */
[----:B------:R-:W-:Y:S02]  /*cf90*/  @P0 LOP3.LUT R16, R16, 0x4000, RZ, 0xfc, !PT ;  /* 0x0000400010100812 */ /* 0x000fe400078efcff */
[----:B------:R-:W-:Y:S02]  /*cfa0*/  FMNMX.FTZ R12, R174, R12, !PT ;  /* 0x0000000cae0c7209 */ /* 0x000fe40007810000 */
[----:B------:R-:W-:Y:S02]  /*cfb0*/  LOP3.LUT R16, R16, 0xffff7fff, RZ, 0xc0, !PT ;  /* 0xffff7fff10107812 */ /* 0x000fe400078ec0ff */
[----:B------:R-:W-:Y:S02]  /*cfc0*/  FMNMX.FTZ R12, R175, R12, !PT ;  /* 0x0000000caf0c7209 */ /* 0x000fe40007810000 */
[----:B------:R-:W-:Y:S02]  /*cfd0*/  @P1 LOP3.LUT R16, R16, 0x8000, RZ, 0xfc, !PT ;  /* 0x0000800010101812 */ /* 0x000fe400078efcff */
[----:B------:R-:W-:-:S02]  /*cfe0*/  FMNMX.FTZ R12, R178, R12, !PT ;  /* 0x0000000cb20c7209 */ /* 0x000fc40007810000 */
[C---:B------:R-:W-:Y:S02]  /*cff0*/  ISETP.GT.AND P4, PT, R14.reuse, 0x38, PT ;  /* 0x000000380e00780c */ /* 0x040fe40003f84270 */
[----:B------:R-:W-:Y:S02]  /*d000*/  FMNMX.FTZ R12, R179, R12, !PT ;  /* 0x0000000cb30c7209 */ /* 0x000fe40007810000 */
[----:B------:R-:W-:Y:S02]  /*d010*/  ISETP.GT.AND P5, PT, R14, 0x39, PT ;  /* 0x000000390e00780c */ /* 0x000fe40003fa4270 */
[----:B------:R-:W-:Y:S02]  /*d020*/  FMNMX.FTZ R12, R182, R12, !PT ;  /* 0x0000000cb60c7209 */ /* 0x000fe40007810000 */
[----:B------:R-:W-:Y:S02]  /*d030*/  ISETP.GT.AND P1, PT, R14, 0x19, PT ;  /* 0x000000190e00780c */ /* 0x000fe40003f24270 */
[----:B------:R-:W-:-:S02]  /*d040*/  FMNMX.FTZ R12, R183, R12, !PT ;  /* 0x0000000cb70c7209 */ /* 0x000fc40007810000 */
[----:B------:R-:W-:Y:S02]  /*d050*/  ISETP.GT.AND P0, PT, R14, 0x20, PT ;  /* 0x000000200e00780c */ /* 0x000fe40003f04270 */
[----:B------:R-:W-:Y:S01]  /*d060*/  FSEL R165, R165, -INF , P1 ;  /* 0xff800000a5a57808 */ /* 0x000fe20000800000 */
[----:B------:R-:W2:Y:S01]  /*d070*/  SHFL.BFLY PT, R13, R12, 0x2, 0x1f ;  /* 0x0c401f000c0d7f89 */ /* 0x000ea200000e0000 */
[----:B------:R-:W-:Y:S02]  /*d080*/  FSEL R168, R168, -INF , P0 ;  /* 0xff800000a8a87808 */ /* 0x000fe40000000000 */
[C---:B------:R-:W-:Y:S02]  /*d090*/  LOP3.LUT P0, RZ, R16.reuse, 0x4000, RZ, 0xc0, !PT ;  /* 0x0000400010ff7812 */ /* 0x040fe4000780c0ff */
[----:B------:R-:W-:Y:S02]  /*d0a0*/  LOP3.LUT P1, RZ, R16, 0x8000, RZ, 0xc0, !PT ;  /* 0x0000800010ff7812 */ /* 0x000fe4000782c0ff */
[----:B------:R-:W-:-:S02]  /*d0b0*/  FSEL R169, R169, -INF , P0 ;  /* 0xff800000a9a97808 */ /* 0x000fc40000000000 */
[----:B------:R-:W-:Y:S02]  /*d0c0*/  FSEL R176, R176, -INF , P2 ;  /* 0xff800000b0b07808 */ /* 0x000fe40001000000 */
[----:B------:R-:W-:Y:S02]  /*d0d0*/  FSEL R177, R177, -INF , P3 ;  /* 0xff800000b1b17808 */ /* 0x000fe40001800000 */
[----:B------:R-:W-:Y:S02]  /*d0e0*/  FSEL R180, R180, -INF , P4 ;  /* 0xff800000b4b47808 */ /* 0x000fe40002000000 */
[----:B------:R-:W-:Y:S02]  /*d0f0*/  FSEL R181, R181, -INF , P5 ;  /* 0xff800000b5b57808 */ /* 0x000fe40002800000 */
[----:B------:R-:W-:Y:S02]  /*d100*/  LOP3.LUT P0, RZ, R16, 0x2000, RZ, 0xc0, !PT ;  /* 0x0000200010ff7812 */ /* 0x000fe4000780c0ff */
[----:B--2---:R-:W-:-:S05]  /*d110*/  FMNMX.FTZ R13, R12, R13, !PT ;  /* 0x0000000d0c0d7209 */ /* 0x004fca0007810000 */
[----:B------:R-:W2:Y:S02]  /*d120*/  SHFL.BFLY PT, R12, R13, 0x1, 0x1f ;  /* 0x0c201f000d0c7f89 */ /* 0x000ea400000e0000 */
[----:B--2---:R-:W-:-:S04]  /*d130*/  FMNMX.FTZ R13, R13, R12, !PT ;  /* 0x0000000c0d0d7209 */ /* 0x004fc80007810000 */
[----:B------:R-:W-:-:S04]  /*d140*/  FSETP.NEU.FTZ.AND P6, PT, R13, -INF , PT ;  /* 0xff8000000d00780b */ /* 0x000fc80003fdd000 */
[----:B------:R-:W-:-:S05]  /*d150*/  FSEL R12, R13, RZ, P6 ;  /* 0x000000ff0d0c7208 */ /* 0x000fca0003000000 */
[----:B------:R-:W-:Y:S01]  /*d160*/  FADD.FTZ R219, -R12, R219 ;  /* 0x000000db0cdb7221 */ /* 0x000fe20000010100 */
[----:B------:R-:W-:-:S04]  /*d170*/  IMAD.U32 R12, RZ, RZ, UR40 ;  /* 0x00000028ff0c7e24 */ /* 0x000fc8000f8e00ff */
[----:B------:R-:W-:-:S05]  /*d180*/  FMUL.FTZ R153, R13, R12 ;  /* 0x0000000c0d997220 */ /* 0x000fca0000410000 */
[----:B------:R-:W-:Y:S02]  /*d190*/  FSEL R153, R153, RZ, P6 ;  /* 0x000000ff99997208 */ /* 0x000fe40003000000 */
[----:B------:R-:W-:Y:S01]  /*d1a0*/  ISETP.GT.AND P6, PT, R14, 0x28, PT ;  /* 0x000000280e00780c */ /* 0x000fe20003fc4270 */
[----:B------:R-:W-:Y:S02]  /*d1b0*/  VIADD R14, R209, 0x28c40 ;  /* 0x00028c40d10e7836 */ /* 0x000fe40000000000 */
[-CC-:B------:R-:W-:Y:S01]  /*d1c0*/  FFMA.FTZ R154, R154, R12.reuse, -R153.reuse ;  /* 0x0000000c9a9a7223 */ /* 0x180fe20000010899 */
[----:B------:R-:W-:Y:S01]  /*d1d0*/  FSEL R172, R172, -INF , P6 ;  /* 0xff800000acac7808 */ /* 0x000fe20003000000 */
[-CC-:B------:R-:W-:Y:S01]  /*d1e0*/  FFMA.FTZ R223, R170, R12.reuse, -R153.reuse ;  /* 0x0000000caadf7223 */ /* 0x180fe20000010899 */
[----:B------:R-:W-:Y:S01]  /*d1f0*/  PRMT R14, R188, 0x654, R14 ;  /* 0x00000654bc0e7816 */ /* 0x000fe2000000000e */
[-C--:B------:R-:W-:Y:S01]  /*d200*/  FMUL.FTZ R170, R219, R12.reuse ;  /* 0x0000000cdbaa7220 */ /* 0x080fe20000410000 */
[-CC-:B------:R-:W-:Y:S01]  /*d210*/  FFMA.FTZ R155, R155, R12.reuse, -R153.reuse ;  /* 0x0000000c9b9b7223 */ /* 0x180fe20000010899 */
[-CC-:B------:R-:W-:Y:S01]  /*d220*/  FFMA.FTZ R158, R158, R12.reuse, -R153.reuse ;  /* 0x0000000c9e9e7223 */ /* 0x180fe20000010899 */
[----:B------:R2:W-:Y:S01]  /*d230*/  SYNCS.ARRIVE.TRANS64.RED.A1T0 RZ, [R14+URZ], RZ ;  /* 0x000000ff0eff79a7 */ /* 0x0005e2000810043f */
[-CC-:B------:R-:W-:Y:S01]  /*d240*/  FFMA.FTZ R159, R159, R12.reuse, -R153.reuse ;  /* 0x0000000c9f9f7223 */ /* 0x180fe20000010899 */
[-CC-:B------:R-:W-:Y:S01]  /*d250*/  FFMA.FTZ R162, R162, R12.reuse, -R153.reuse ;  /* 0x0000000ca2a27223 */ /* 0x180fe20000010899 */
[-CC-:B------:R-:W-:Y:S01]  /*d260*/  FFMA.FTZ R163, R163, R12.reuse, -R153.reuse ;  /* 0x0000000ca3a37223 */ /* 0x180fe20000010899 */
[-CC-:B------:R-:W-:Y:S01]  /*d270*/  FFMA.FTZ R166, R166, R12.reuse, -R153.reuse ;  /* 0x0000000ca6a67223 */ /* 0x180fe20000010899 */
[-CC-:B------:R-:W-:Y:S01]  /*d280*/  FFMA.FTZ R167, R167, R12.reuse, -R153.reuse ;  /* 0x0000000ca7a77223 */ /* 0x180fe20000010899 */
[-CC-:B------:R-:W-:Y:S01]  /*d290*/  FFMA.FTZ R171, R171, R12.reuse, -R153.reuse ;  /* 0x0000000cabab7223 */ /* 0x180fe20000010899 */
[--C-:B------:R-:W-:Y:S01]  /*d2a0*/  FFMA.FTZ R174, R174, R12, -R153.reuse ;  /* 0x0000000caeae7223 */ /* 0x100fe20000010899 */
[----:B--2---:R-:W-:Y:S01]  /*d2b0*/  FMNMX.FTZ R14, R152, R218, !PT ;  /* 0x000000da980e7209 */ /* 0x004fe20007810000 */
[-CC-:B------:R-:W-:Y:S01]  /*d2c0*/  FFMA.FTZ R175, R175, R12.reuse, -R153.reuse ;  /* 0x0000000cafaf7223 */ /* 0x180fe20000010899 */
[-CC-:B------:R-:W-:Y:S01]  /*d2d0*/  FFMA.FTZ R178, R178, R12.reuse, -R153.reuse ;  /* 0x0000000cb2b27223 */ /* 0x180fe20000010899 */
[--C-:B------:R-:W-:Y:S01]  /*d2e0*/  FFMA.FTZ R179, R179, R12, -R153.reuse ;  /* 0x0000000cb3b37223 */ /* 0x100fe20000010899 */
[----:B------:R-:W-:Y:S01]  /*d2f0*/  FMNMX.FTZ R14, R222, R14, !PT ;  /* 0x0000000ede0e7209 */ /* 0x000fe20007810000 */
[-CC-:B------:R-:W-:Y:S01]  /*d300*/  FFMA.FTZ R182, R182, R12.reuse, -R153.reuse ;  /* 0x0000000cb6b67223 */ /* 0x180fe20000010899 */
[----:B------:R-:W-:Y:S01]  /*d310*/  FFMA.FTZ R183, R183, R12, -R153 ;  /* 0x0000000cb7b77223 */ /* 0x000fe20000010899 */
[----:B------:R-:W2:Y:S01]  /*d320*/  MUFU.EX2 R170, R170 ;  /* 0x000000aa00aa7308 */ /* 0x000ea20000000800 */
[----:B------:R-:W-:-:S04]  /*d330*/  FMNMX.FTZ R14, R156, R14, !PT ;  /* 0x0000000e9c0e7209 */ /* 0x000fc80007810000 */
[----:B------:R-:W-:-:S03]  /*d340*/  FMNMX.FTZ R14, R157, R14, !PT ;  /* 0x0000000e9d0e7209 */ /* 0x000fc60007810000 */
[----:B------:R3:W4:Y:S01]  /*d350*/  MUFU.EX2 R153, R154 ;  /* 0x0000009a00997308 */ /* 0x0007220000000800 */
[----:B------:R-:W-:-:S04]  /*d360*/  FMNMX.FTZ R14, R160, R14, !PT ;  /* 0x0000000ea00e7209 */ /* 0x000fc80007810000 */
[----:B------:R-:W-:-:S03]  /*d370*/  FMNMX.FTZ R14, R161, R14, !PT ;  /* 0x0000000ea10e7209 */ /* 0x000fc60007810000 */
[----:B------:R-:W5:Y:S01]  /*d380*/  MUFU.EX2 R155, R155 ;  /* 0x0000009b009b7308 */ /* 0x000f620000000800 */
[----:B------:R-:W-:Y:S01]  /*d390*/  FMNMX.FTZ R14, R164, R14, !PT ;  /* 0x0000000ea40e7209 */ /* 0x000fe20007810000 */
[-C--:B--2---:R-:W-:Y:S01]  /*d3a0*/  FMUL.FTZ R26, R26, R170.reuse ;  /* 0x000000aa1a1a7220 */ /* 0x084fe20000410000 */
[----:B---3--:R-:W-:Y:S01]  /*d3b0*/  FSEL R154, R173, -INF , P1 ;  /* 0xff800000ad9a7808 */ /* 0x008fe20000800000 */
[----:B------:R-:W-:Y:S01]  /*d3c0*/  FMUL.FTZ R27, R27, R170 ;  /* 0x000000aa1b1b7220 */ /* 0x000fe20000410000 */
[----:B------:R-:W-:Y:S01]  /*d3d0*/  FMNMX.FTZ R14, R165, R14, !PT ;  /* 0x0000000ea50e7209 */ /* 0x000fe20007810000 */
[----:B------:R-:W-:Y:S01]  /*d3e0*/  FMUL.FTZ R30, R30, R170 ;  /* 0x000000aa1e1e7220 */ /* 0x000fe20000410000 */
[----:B------:R-:W-:Y:S01]  /*d3f0*/  ISETP.NE.AND P1, PT, R197, RZ, PT ;  /* 0x000000ffc500720c */ /* 0x000fe20003f25270 */
[----:B------:R-:W-:Y:S01]  /*d400*/  MUFU.EX2 R159, R159 ;  /* 0x0000009f009f7308 */ /* 0x000fe20000000800 */
[----:B------:R-:W-:Y:S01]  /*d410*/  FMNMX.FTZ R14, R168, R14, !PT ;  /* 0x0000000ea80e7209 */ /* 0x000fe20007810000 */
[----:B----4-:R-:W-:Y:S01]  /*d420*/  FFMA.FTZ R3, R170, R3, R153 ;  /* 0x00000003aa037223 */ /* 0x010fe20000010099 */
[-C--:B------:R-:W-:Y:S01]  /*d430*/  FMUL.FTZ R31, R31, R170.reuse ;  /* 0x000000aa1f1f7220 */ /* 0x080fe20000410000 */
[----:B------:R-:W-:Y:S01]  /*d440*/  FMUL.FTZ R34, R34, R170 ;  /* 0x000000aa22227220 */ /* 0x000fe20000410000 */
[----:B------:R-:W-:Y:S01]  /*d450*/  FMNMX.FTZ R14, R169, R14, !PT ;  /* 0x0000000ea90e7209 */ /* 0x000fe20007810000 */
[-C--:B------:R-:W-:Y:S01]  /*d460*/  FMUL.FTZ R35, R35, R170.reuse ;  /* 0x000000aa23237220 */ /* 0x080fe20000410000 */
[----:B------:R-:W-:Y:S01]  /*d470*/  FMUL.FTZ R38, R38, R170 ;  /* 0x000000aa26267220 */ /* 0x000fe20000410000 */
[----:B------:R-:W-:Y:S01]  /*d480*/  MUFU.EX2 R162, R162 ;  /* 0x000000a200a27308 */ /* 0x000fe20000000800 */
[----:B------:R-:W-:Y:S01]  /*d490*/  FMNMX.FTZ R14, R172, R14, !PT ;  /* 0x0000000eac0e7209 */ /* 0x000fe20007810000 */
[C---:B-----5:R-:W-:Y:S01]  /*d4a0*/  FADD.FTZ R3, R155.reuse, R3 ;  /* 0x000000039b037221 */ /* 0x060fe20000010000 */
[----:B------:R-:W-:Y:S01]  /*d4b0*/  F2FP.BF16.F32.PACK_AB R153, R155, R153 ;  /* 0x000000999b99723e */ /* 0x000fe200000010ff */
[----:B------:R-:W-:Y:S01]  /*d4c0*/  FMUL.FTZ R39, R39, R170 ;  /* 0x000000aa27277220 */ /* 0x000fe20000410000 */
[----:B------:R-:W-:Y:S01]  /*d4d0*/  FMNMX.FTZ R14, R154, R14, !PT ;  /* 0x0000000e9a0e7209 */ /* 0x000fe20007810000 */
[-C--:B------:R-:W-:Y:S01]  /*d4e0*/  FMUL.FTZ R42, R42, R170.reuse ;  /* 0x000000aa2a2a7220 */ /* 0x080fe20000410000 */
[----:B------:R-:W-:Y:S01]  /*d4f0*/  FMUL.FTZ R43, R43, R170 ;  /* 0x000000aa2b2b7220 */ /* 0x000fe20000410000 */
[----:B------:R-:W-:Y:S01]  /*d500*/  MUFU.EX2 R166, R166 ;  /* 0x000000a600a67308 */ /* 0x000fe20000000800 */
[----:B------:R-:W-:Y:S01]  /*d510*/  FMNMX.FTZ R14, R176, R14, !PT ;  /* 0x0000000eb00e7209 */ /* 0x000fe20007810000 */
[-C--:B------:R-:W-:Y:S01]  /*d520*/  FMUL.FTZ R46, R46, R170.reuse ;  /* 0x000000aa2e2e7220 */ /* 0x080fe20000410000 */
[-C--:B------:R-:W-:Y:S01]  /*d530*/  FMUL.FTZ R47, R47, R170.reuse ;  /* 0x000000aa2f2f7220 */ /* 0x080fe20000410000 */
        /* <DEDUP_REMOVED lines=11> */
[-C--:B------:R-:W-:Y:S01]  /*d5f0*/  FMUL.FTZ R63, R63, R170.reuse ;  /* 0x000000aa3f3f7220 */ /* 0x080fe20000410000 */
[----:B------:R-:W-:Y:S01]  /*d600*/  MUFU.EX2 R223, R223 ;  /* 0x000000df00df7308 */ /* 0x000fe20000000800 */
[-C--:B------:R-:W-:Y:S01]  /*d610*/  FMUL.FTZ R66, R66, R170.reuse ;  /* 0x000000aa42427220 */ /* 0x080fe20000410000 */
[----:B------:R-:W2:Y:S01]  /*d620*/  SHFL.BFLY PT, R155, R14, 0x2, 0x1f ;  /* 0x0c401f000e9b7f89 */ /* 0x000ea200000e0000 */
        /* <DEDUP_REMOVED lines=23> */
[----:B--2---:R-:W-:Y:S01]  /*d7a0*/  FMNMX.FTZ R14, R14, R155, !PT ;  /* 0x0000009b0e0e7209 */ /* 0x004fe20007810000 */
[-C--:B------:R-:W-:Y:S01]  /*d7b0*/  FMUL.FTZ R107, R107, R170.reuse ;  /* 0x000000aa6b6b7220 */ /* 0x080fe20000410000 */
[-C--:B------:R-:W-:Y:S01]  /*d7c0*/  FMUL.FTZ R110, R110, R170.reuse ;  /* 0x000000aa6e6e7220 */ /* 0x080fe20000410000 */
[-C--:B------:R-:W-:Y:S01]  /*d7d0*/  FMUL.FTZ R111, R111, R170.reuse ;  /* 0x000000aa6f6f7220 */ /* 0x080fe20000410000 */
[-C--:B------:R-:W-:Y:S01]  /*d7e0*/  FMUL.FTZ R114, R114, R170.reuse ;  /* 0x000000aa72727220 */ /* 0x080fe20000410000 */
[----:B------:R-:W2:Y:S01]  /*d7f0*/  SHFL.BFLY PT, R173, R14, 0x1, 0x1f ;  /* 0x0c201f000ead7f89 */ /* 0x000ea200000e0000 */
        /* <DEDUP_REMOVED lines=17> */
[----:B---3--:R-:W-:Y:S01]  /*d910*/  FADD.FTZ R3, R155, R3 ;  /* 0x000000039b037221 */ /* 0x008fe20000010000 */
[----:B------:R-:W-:Y:S01]  /*d920*/  F2FP.BF16.F32.PACK_AB R155, R159, R155 ;  /* 0x0000009b9f9b723e */ /* 0x000fe200000010ff */
[-C--:B------:R-:W-:Y:S01]  /*d930*/  FMUL.FTZ R143, R143, R170.reuse ;  /* 0x000000aa8f8f7220 */ /* 0x080fe20000410000 */
[----:B------:R-:W-:Y:S01]  /*d940*/  FMUL.FTZ R146, R146, R170 ;  /* 0x000000aa92927220 */ /* 0x000fe20000410000 */
[----:B------:R-:W-:Y:S01]  /*d950*/  FADD.FTZ R3, R159, R3 ;  /* 0x000000039f037221 */ /* 0x000fe20000010000 */
[----:B------:R-:W-:Y:S01]  /*d960*/  F2FP.BF16.F32.PACK_AB R159, R167, R166 ;  /* 0x000000a6a79f723e */ /* 0x000fe200000010ff */
[-C--:B------:R-:W-:Y:S01]  /*d970*/  FMUL.FTZ R147, R147, R170.reuse ;  /* 0x000000aa93937220 */ /* 0x080fe20000410000 */
[----:B--2---:R-:W-:Y:S01]  /*d980*/  FMNMX.FTZ R14, R14, R173, !PT ;  /* 0x000000ad0e0e7209 */ /* 0x004fe20007810000 */
[----:B------:R-:W-:Y:S01]  /*d990*/  FADD.FTZ R3, R162, R3 ;  /* 0x00000003a2037221 */ /* 0x000fe20000010000 */
[----:B------:R-:W-:Y:S01]  /*d9a0*/  MUFU.EX2 R182, R182 ;  /* 0x000000b600b67308 */ /* 0x000fe20000000800 */
[----:B------:R-:W-:Y:S01]  /*d9b0*/  FMUL.FTZ R150, R150, R170 ;  /* 0x000000aa96967220 */ /* 0x000fe20000410000 */
[C---:B------:R-:W-:Y:S01]  /*d9c0*/  FSETP.NEU.FTZ.AND P2, PT, R14.reuse, -INF , PT ;  /* 0xff8000000e00780b */ /* 0x040fe20003f5d000 */
[----:B------:R-:W-:Y:S01]  /*d9d0*/  FMUL.FTZ R219, R14, R12 ;  /* 0x0000000c0edb7220 */ /* 0x000fe20000410000 */
[----:B----4-:R-:W-:Y:S01]  /*d9e0*/  FADD.FTZ R3, R158, R3 ;  /* 0x000000039e037221 */ /* 0x010fe20000010000 */
[----:B------:R-:W-:Y:S01]  /*d9f0*/  FMUL.FTZ R151, R151, R170 ;  /* 0x000000aa97977220 */ /* 0x000fe20000410000 */
[----:B------:R-:W-:-:S02]  /*da00*/  FSEL R163, R14, RZ, P2 ;  /* 0x000000ff0ea37208 */ /* 0x000fc40001000000 */
[----:B------:R-:W-:Y:S01]  /*da10*/  FSEL R219, R219, RZ, P2 ;  /* 0x000000ffdbdb7208 */ /* 0x000fe20001000000 */
[----:B------:R-:W-:Y:S02]  /*da20*/  FADD.FTZ R3, R166, R3 ;  /* 0x00000003a6037221 */ /* 0x000fe40000010000 */
[----:B------:R-:W-:Y:S01]  /*da30*/  FADD.FTZ R163, -R163, R218 ;  /* 0x000000daa3a37221 */ /* 0x000fe20000010100 */
[----:B------:R-:W-:Y:S02]  /*da40*/  @!P1 IMAD R218, R220, 0x40, R191 ;  /* 0x00000040dcda9824 */ /* 0x000fe400078e02bf */
[-CC-:B------:R-:W-:Y:S01]  /*da50*/  FFMA.FTZ R152, R152, R12.reuse, -R219.reuse ;  /* 0x0000000c98987223 */ /* 0x180fe200000108db */
[-CC-:B------:R-:W-:Y:S01]  /*da60*/  FFMA.FTZ R222, R222, R12.reuse, -R219.reuse ;  /* 0x0000000cdede7223 */ /* 0x180fe200000108db */
[-C--:B------:R-:W-:Y:S01]  /*da70*/  FMUL.FTZ R163, R163, R12.reuse ;  /* 0x0000000ca3a37220 */ /* 0x080fe20000410000 */
        /* <DEDUP_REMOVED lines=11> */
[----:B------:R-:W3:Y:S01]  /*db30*/  MUFU.EX2 R152, R152 ;  /* 0x0000009800987308 */ /* 0x000ee20000000800 */
[----:B------:R-:W-:Y:S01]  /*db40*/  FFMA.FTZ R176, R176, R12, -R219 ;  /* 0x0000000cb0b07223 */ /* 0x000fe200000108db */
[----:B------:R-:W-:-:S02]  /*db50*/  @!P1 IMAD R218, R218, 0x4, R2 ;  /* 0x00000004dada9824 */ /* 0x000fc400078e0202 */
[-CC-:B------:R-:W-:Y:S01]  /*db60*/  FFMA.FTZ R177, R177, R12.reuse, -R219.reuse ;  /* 0x0000000cb1b17223 */ /* 0x180fe200000108db */
[-CC-:B------:R-:W-:Y:S01]  /*db70*/  FFMA.FTZ R181, R181, R12.reuse, -R219.reuse ;  /* 0x0000000cb5b57223 */ /* 0x180fe200000108db */
[----:B------:R-:W-:Y:S01]  /*db80*/  FFMA.FTZ R180, R180, R12, -R219 ;  /* 0x0000000cb4b47223 */ /* 0x000fe200000108db */
[----:B------:R4:W-:Y:S01]  /*db90*/  @!P1 STS [R218+0x28820], R170 ;  /* 0x028820aada009388 */ /* 0x0009e20000000800 */
[----:B------:R-:W5:Y:S01]  /*dba0*/  MUFU.EX2 R222, R222 ;  /* 0x000000de00de7308 */ /* 0x000f620000000800 */
[-C--:B--2---:R-:W-:Y:S01]  /*dbb0*/  FMUL.FTZ R24, R24, R173.reuse ;  /* 0x000000ad18187220 */ /* 0x084fe20000410000 */
[-C--:B------:R-:W-:Y:S01]  /*dbc0*/  FMUL.FTZ R25, R25, R173.reuse ;  /* 0x000000ad19197220 */ /* 0x080fe20000410000 */
[----:B------:R4:W-:Y:S01]  /*dbd0*/  @!P1 STS [R218+0x28800], R173 ;  /* 0x028800adda009388 */ /* 0x0009e20000000800 */
        /* <DEDUP_REMOVED lines=20> */
[----:B------:R0:W1:Y:S01]  /*dd20*/  MUFU.EX2 R174, R157 ;  /* 0x0000009d00ae7308 */ /* 0x0000620000000800 */
        /* <DEDUP_REMOVED lines=8> */
[----:B0-----:R-:W-:Y:S01]  /*ddb0*/  F2FP.BF16.F32.PACK_AB R157, R158, R162 ;  /* 0x000000a29e9d723e */ /* 0x001fe200000010ff */
[----:B---3--:R-:W-:Y:S01]  /*ddc0*/  FFMA.FTZ R158, R173, R0, R152 ;  /* 0x00000000ad9e7223 */ /* 0x008fe20000010098 */
[----:B------:R-:W-:Y:S01]  /*ddd0*/  FADD.FTZ R0, R167, R3 ;  /* 0x00000003a7007221 */ /* 0x000fe20000010000 */
[C---:B-----5:R-:W-:Y:S01]  /*dde0*/  F2FP.BF16.F32.PACK_AB R152, R222.reuse, R152 ;  /* 0x00000098de98723e */ /* 0x060fe200000010ff */
[-C--:B------:R-:W-:Y:S01]  /*ddf0*/  FMUL.FTZ R77, R77, R173.reuse ;  /* 0x000000ad4d4d7220 */ /* 0x080fe20000410000 */
[----:B------:R-:W-:Y:S01]  /*de00*/  FADD.FTZ R158, R222, R158 ;  /* 0x0000009ede9e7221 */ /* 0x000fe20000010000 */
[-C--:B------:R-:W-:Y:S01]  /*de10*/  FMUL.FTZ R80, R80, R173.reuse ;  /* 0x000000ad50507220 */ /* 0x080fe20000410000 */
[----:B------:R-:W0:Y:S01]  /*de20*/  MUFU.EX2 R161, R161 ;  /* 0x000000a100a17308 */ /* 0x000e220000000800 */
[-C--:B------:R-:W-:Y:S01]  /*de30*/  FMUL.FTZ R81, R81, R173.reuse ;  /* 0x000000ad51517220 */ /* 0x080fe20000410000 */
[----:B--2---:R-:W-:Y:S01]  /*de40*/  FADD.FTZ R158, R156, R158 ;  /* 0x0000009e9c9e7221 */ /* 0x004fe20000010000 */
[-C--:B------:R-:W-:Y:S01]  /*de50*/  FMUL.FTZ R84, R84, R173.reuse ;  /* 0x000000ad54547220 */ /* 0x080fe20000410000 */
[-C--:B------:R-:W-:Y:S01]  /*de60*/  FMUL.FTZ R85, R85, R173.reuse ;  /* 0x000000ad55557220 */ /* 0x080fe20000410000 */
[-C--:B------:R-:W-:Y:S01]  /*de70*/  FMUL.FTZ R88, R88, R173.reuse ;  /* 0x000000ad58587220 */ /* 0x080fe20000410000 */
[----:B-1----:R-:W-:Y:S01]  /*de80*/  FADD.FTZ R158, R174, R158 ;  /* 0x0000009eae9e7221 */ /* 0x002fe20000010000 */
[-C--:B------:R-:W-:Y:S01]  /*de90*/  FMUL.FTZ R89, R89, R173.reuse ;  /* 0x000000ad59597220 */ /* 0x080fe20000410000 */
[----:B------:R-:W1:Y:S01]  /*dea0*/  MUFU.EX2 R164, R164 ;  /* 0x000000a400a47308 */ /* 0x000e620000000800 */
[-C--:B------:R-:W-:Y:S01]  /*deb0*/  FMUL.FTZ R92, R92, R173.reuse ;  /* 0x000000ad5c5c7220 */ /* 0x080fe20000410000 */
[----:B----4-:R-:W-:Y:S01]  /*dec0*/  FADD.FTZ R158, R160, R158 ;  /* 0x0000009ea09e7221 */ /* 0x010fe20000010000 */
        /* <DEDUP_REMOVED lines=34> */
[----:B------:R-:W-:-:S03]  /*e0f0*/  FMUL.FTZ R149, R149, R173 ;  /* 0x000000ad95957220 */ /* 0x000fc60000410000 */
[----:B------:R4:W5:Y:S08]  /*e100*/  MUFU.EX2 R3, R154 ;  /* 0x0000009a00037308 */ /* 0x0009700000000800 */
[----:B------:R-:W5:Y:S01]  /*e110*/  MUFU.EX2 R176, R176 ;  /* 0x000000b000b07308 */ /* 0x000f620000000800 */
[----:B----4-:R-:W-:Y:S01]  /*e120*/  F2FP.BF16.F32.PACK_AB R154, R174, R156 ;  /* 0x0000009cae9a723e */ /* 0x010fe200000010ff */
[----:B------:R-:W-:Y:S01]  /*e130*/  BAR.SYNC.DEFER_BLOCKING 0xf, 0x100 ;  /* 0x03c4000000007b1d */ /* 0x000fe20000010000 */
[----:B------:R-:W-:Y:S01]  /*e140*/  F2FP.BF16.F32.PACK_AB R156, R161, R160 ;  /* 0x000000a0a19c723e */ /* 0x000fe200000010ff */
[----:B--2---:R-:W-:Y:S01]  /*e150*/  FADD.FTZ R160, R165, R158 ;  /* 0x0000009ea5a07221 */ /* 0x004fe20000010000 */
[----:B------:R-:W-:Y:S01]  /*e160*/  FADD.FTZ R161, R223, R0 ;  /* 0x00000000dfa17221 */ /* 0x000fe20000010000 */
[----:B------:R-:W-:-:S02]  /*e170*/  F2FP.BF16.F32.PACK_AB R158, R165, R164 ;  /* 0x000000a4a59e723e */ /* 0x000fc400000010ff */
[----:B0-----:R-:W-:Y:S01]  /*e180*/  FADD.FTZ R160, R168, R160 ;  /* 0x000000a0a8a07221 */ /* 0x001fe20000010000 */
[C---:B------:R-:W-:Y:S01]  /*e190*/  FADD.FTZ R164, R171.reuse, R161 ;  /* 0x000000a1aba47221 */ /* 0x040fe20000010000 */
[----:B------:R-:W0:Y:S01]  /*e1a0*/  MUFU.EX2 R177, R177 ;  /* 0x000000b100b17308 */ /* 0x000e220000000800 */
[----:B------:R-:W-:Y:S01]  /*e1b0*/  F2FP.BF16.F32.PACK_AB R161, R171, R223 ;  /* 0x000000dfaba1723e */ /* 0x000fe200000010ff */
[----:B-1----:R-:W-:Y:S01]  /*e1c0*/  FADD.FTZ R0, R169, R160 ;  /* 0x000000a0a9007221 */ /* 0x002fe20000010000 */
[----:B------:R-:W-:Y:S01]  /*e1d0*/  FADD.FTZ R164, R163, R164 ;  /* 0x000000a4a3a47221 */ /* 0x000fe20000010000 */
[----:B------:R-:W-:Y:S02]  /*e1e0*/  F2FP.BF16.F32.PACK_AB R160, R169, R168 ;  /* 0x000000a8a9a0723e */ /* 0x000fe400000010ff */
[----:B---3--:R-:W-:Y:S01]  /*e1f0*/  FADD.FTZ R0, R162, R0 ;  /* 0x00000000a2007221 */ /* 0x008fe20000010000 */
[----:B------:R-:W-:Y:S01]  /*e200*/  FADD.FTZ R164, R175, R164 ;  /* 0x000000a4afa47221 */ /* 0x000fe20000010000 */
[----:B------:R-:W1:Y:S01]  /*e210*/  MUFU.EX2 R166, R180 ;  /* 0x000000b400a67308 */ /* 0x000e620000000800 */
[C---:B-----5:R-:W-:Y:S01]  /*e220*/  F2FP.BF16.F32.PACK_AB R162, R3.reuse, R162 ;  /* 0x000000a203a2723e */ /* 0x060fe200000010ff */
[----:B------:R-:W-:Y:S01]  /*e230*/  FADD.FTZ R0, R3, R0 ;  /* 0x0000000003007221 */ /* 0x000fe20000010000 */
[----:B------:R-:W-:Y:S01]  /*e240*/  FADD.FTZ R3, R178, R164 ;  /* 0x000000a4b2037221 */ /* 0x000fe20000010000 */
[----:B------:R-:W-:-:S02]  /*e250*/  F2FP.BF16.F32.PACK_AB R163, R175, R163 ;  /* 0x000000a3afa3723e */ /* 0x000fc400000010ff */
[----:B------:R-:W-:Y:S01]  /*e260*/  FADD.FTZ R0, R176, R0 ;  /* 0x00000000b0007221 */ /* 0x000fe20000010000 */
[----:B------:R-:W-:Y:S01]  /*e270*/  FADD.FTZ R3, R179, R3 ;  /* 0x00000003b3037221 */ /* 0x000fe20000010000 */
[----:B------:R-:W2:Y:S01]  /*e280*/  MUFU.EX2 R167, R183 ;  /* 0x000000b700a77308 */ /* 0x000ea20000000800 */
[C---:B0-----:R-:W-:Y:S01]  /*e290*/  F2FP.BF16.F32.PACK_AB R164, R177.reuse, R176 ;  /* 0x000000b0b1a4723e */ /* 0x041fe200000010ff */
[----:B------:R-:W-:Y:S01]  /*e2a0*/  FADD.FTZ R0, R177, R0 ;  /* 0x00000000b1007221 */ /* 0x000fe20000010000 */
[----:B------:R-:W-:Y:S01]  /*e2b0*/  FADD.FTZ R3, R182, R3 ;  /* 0x00000003b6037221 */ /* 0x000fe20000010000 */
[----:B------:R-:W-:Y:S01]  /*e2c0*/  F2FP.BF16.F32.PACK_AB R165, R179, R178 ;  /* 0x000000b2b3a5723e */ /* 0x000fe200000010ff */
[----:B------:R0:W-:Y:S03]  /*e2d0*/  STSM.16.M88.4 [R201+0x26800], R152 ;  /* 0x02680098c9007844 */ /* 0x0001e60000000200 */
[----:B------:R-:W3:Y:S01]  /*e2e0*/  MUFU.EX2 R181, R181 ;  /* 0x000000b500b57308 */ /* 0x000ee20000000800 */
[----:B-1----:R-:W-:Y:S01]  /*e2f0*/  FADD.FTZ R0, R166, R0 ;  /* 0x00000000a6007221 */ /* 0x002fe20000010000 */
[----:B------:R0:W-:Y:S04]  /*e300*/  STSM.16.M88.4 [R204], R156 ;  /* 0x0000009ccc007844 */ /* 0x0001e80000000200 */
[----:B------:R0:W-:Y:S01]  /*e310*/  STSM.16.M88.4 [R202], R160 ;  /* 0x000000a0ca007844 */ /* 0x0001e20000000200 */
[C---:B--2---:R-:W-:Y:S01]  /*e320*/  FADD.FTZ R3, R167.reuse, R3 ;  /* 0x00000003a7037221 */ /* 0x044fe20000010000 */
[----:B------:R-:W-:-:S02]  /*e330*/  F2FP.BF16.F32.PACK_AB R167, R167, R182 ;  /* 0x000000b6a7a7723e */ /* 0x000fc400000010ff */
[C---:B---3--:R-:W-:Y:S01]  /*e340*/  F2FP.BF16.F32.PACK_AB R166, R181.reuse, R166 ;  /* 0x000000a6b5a6723e */ /* 0x048fe200000010ff */
[----:B------:R-:W-:-:S04]  /*e350*/  FADD.FTZ R0, R181, R0 ;  /* 0x00000000b5007221 */ /* 0x000fc80000010000 */
[----:B------:R0:W-:Y:S01]  /*e360*/  STSM.16.M88.4 [R203], R164 ;  /* 0x000000a4cb007844 */ /* 0x0001e20000000200 */
[----:B------:R-:W-:Y:S05]  /*e370*/  @!P0 BRA `(.L_x_7998) ;  /* 0x0000000000048947 */ /* 0x000fea0003800000 */
[----:B------:R-:W-:Y:S01]  /*e380*/  BPT.TRAP 0x1 ;  /* 0x000000040000795c */ /* 0x000fe20000300000 */
.L_x_7998:
[----:B------:R1:W2:Y:S01]  /*e390*/  SYNCS.PHASECHK.TRANS64.TRYWAIT P1, [R209+URZ+0x28c50], R213 ;  /* 0x028c50d5d10075a7 */ /* 0x0002a2000802017f */
[----:B------:R-:W-:Y:S05]  /*e3a0*/  @!P0 BRA `(.L_x_7999) ;  /* 0x0000000000048947 */ /* 0x000fea0003800000 */
[----:B------:R-:W-:Y:S01]  /*e3b0*/  BPT.TRAP 0x1 ;  /* 0x000000040000795c */ /* 0x000fe20000300000 */
.L_x_7999:
[----:B------:R-:W-:Y:S04]  /*e3c0*/  BSSY B2, `(.L_x_8000) ;  /* 0x0000004000027945 */ /* 0x000fe80003800000 */
[----:B--2---:R-:W-:Y:S05]  /*e3d0*/  @P1 BRA `(.L_x_8001) ;  /* 0x0000000000081947 */ /* 0x004fea0003800000 */
[----:B------:R-:W2:Y:S02]  /*e3e0*/  SYNCS.PHASECHK.TRANS64.TRYWAIT P1, [R209+URZ+0x28c50], R213 ;  /* 0x028c50d5d10075a7 */ /* 0x000ea4000802017f */
[----:B--2---:R-:W-:Y:S05]  /*e3f0*/  @!P1 BRA `(.L_x_8002) ;  /* 0x0000010800c09947 */ /* 0x004fea0003800000 */
.L_x_8001:
[----:B------:R-:W-:Y:S05]  /*e400*/  BSYNC B2 ;  /* 0x0000000000027941 */ /* 0x000fea0003800000 */
.L_x_8000:
        /* <DEDUP_REMOVED lines=40> */
.L_x_8003:
[----:B------:R-:W-:Y:S01]  /*e690*/  ISETP.GT.AND P1, PT, R21, R20, PT ;  /* 0x000000141500720c */ /* 0x000fe20003f24270 */
[----:B-12---:R-:W-:Y:S02]  /*e6a0*/  VIADD R209, R209, 0x28c60 ;  /* 0x00028c60d1d17836 */ /* 0x006fe40000000000 */
        /* <DEDUP_REMOVED lines=8> */
.L_x_7991:
[----:B0-----:R-:W-:-:S07]  /*e730*/  IMAD.MOV.U32 R209, RZ, RZ, R21 ;  /* 0x000000ffffd17224 */ /* 0x001fce00078e0015 */
.L_x_7990:
[----:B------:R-:W-:Y:S05]  /*e740*/  BSYNC B1 ;  /* 0x0000000000017941 */ /* 0x000fea0003800000 */
.L_x_7989:
[----:B------:R-:W-:Y:S01]  /*e750*/  ISETP.GE.AND P1, PT, R209, R205, PT ;  /* 0x000000cdd100720c */ /* 0x000fe20003f26270 */
[----:B------:R-:W-:-:S12]  /*e760*/  BSSY B0, `(.L_x_8005) ;  /* 0x00001a5000007945 */ /* 0x000fd80003800000 */
[----:B------:R-:W-:Y:S05]  /*e770*/  @!P1 BRA `(.L_x_8006) ;  /* 0x00000018008c9947 */ /* 0x000fea0003800000 */
[----:B------:R-:W-:Y:S02]  /*e780*/  IMAD.MOV.U32 R21, RZ, RZ, R13 ;  /* 0x000000ffff157224 */ /* 0x000fe400078e000d */
[----:B------:R-:W-:Y:S02]  /*e790*/  IMAD.MOV.U32 R213, RZ, RZ, R14 ;  /* 0x000000ffffd57224 */ /* 0x000fe400078e000e */
[----:B------:R-:W-:-:S07]  /*e7a0*/  IMAD.MOV.U32 R200, RZ, RZ, R17 ;  /* 0x000000ffffc87224 */ /* 0x000fce00078e0011 */
.L_x_8019:
[----:B------:R-:W-:-:S05]  /*e7b0*/  VIADD R17, R200, 0x1 ;  /* 0x00000001c8117836 */ /* 0x000fca0000000000 */
[----:B------:R-:W-:-:S04]  /*e7c0*/  ISETP.NE.AND P1, PT, R17, 0x2, PT ;  /* 0x000000021100780c */ /* 0x000fc80003f25270 */
[----:B------:R-:W-:Y:S02]  /*e7d0*/  SEL R12, RZ, 0x1, P1 ;  /* 0x00000001ff0c7807 */ /* 0x000fe40000800000 */
[----:B------:R-:W-:Y:S02]  /*e7e0*/  SEL R17, R17, RZ, P1 ;  /* 0x000000ff11117207 */ /* 0x000fe40000800000 */
[----:B------:R-:W-:Y:S01]  /*e7f0*/  LOP3.LUT R22, R22, R12, RZ, 0x3c, !PT ;  /* 0x0000000c16167212 */ /* 0x000fe200078e3cff */
[----:B0-----:R-:W-:Y:S06]  /*e800*/  @!P0 BRA `(.L_x_8007) ;  /* 0x0000000000048947 */ /* 0x001fec0003800000 */
[----:B------:R-:W-:Y:S01]  /*e810*/  BPT.TRAP 0x1 ;  /* 0x000000040000795c */ /* 0x000fe20000300000 */
.L_x_8007:
[----:B------:R-:W-:Y:S01]  /*e820*/  IMAD R198, R17, 0x8, R2 ;  /* 0x0000000811c67824 */ /* 0x000fe200078e0202 */
[----:B------:R-:W-:-:S04]  /*e830*/  SHF.L.U32 R20, R22, 0x1f, RZ ;  /* 0x0000001f16147819 */ /* 0x000fc800000006ff */
[----:B------:R0:W1:Y:S01]  /*e840*/  SYNCS.PHASECHK.TRANS64.TRYWAIT P1, [R198+URZ+0x28c30], R20 ;  /* 0x028c3014c60075a7 */ /* 0x000062000802017f */
[----:B------:R-:W-:Y:S05]  /*e850*/  @!P0 BRA `(.L_x_8008) ;  /* 0x0000000000048947 */ /* 0x000fea0003800000 */
[----:B------:R-:W-:Y:S01]  /*e860*/  BPT.TRAP 0x1 ;  /* 0x000000040000795c */ /* 0x000fe20000300000 */
.L_x_8008:
[----:B------:R-:W-:Y:S01]  /*e870*/  BSSY B1, `(.L_x_8009) ;  /* 0x0000006000017945 */ /* 0x000fe20003800000 */
[----:B------:R-:W-:Y:S02]  /*e880*/  IMAD R154, R17, 0x200, R15 ;  /* 0x00000200119a7824 */ /* 0x000fe400078e020f */
[----:B------:R-:W-:Y:S01]  /*e890*/  IMAD.MOV.U32 R155, RZ, RZ, 0x40000040 ;  /* 0x40000040ff9b7424 */ /* 0x000fe200078e00ff */
[----:B-1----:R-:W-:Y:S06]  /*e8a0*/  @P1 BRA `(.L_x_8010) ;  /* 0x0000000000081947 */ /* 0x002fec0003800000 */
[----:B------:R-:W1:Y:S02]  /*e8b0*/  SYNCS.PHASECHK.TRANS64.TRYWAIT P1, [R198+URZ+0x28c30], R20 ;  /* 0x028c3014c60075a7 */ /* 0x000e64000802017f */
[----:B-1----:R-:W-:Y:S05]  /*e8c0*/  @!P1 BRA `(.L_x_8011) ;  /* 0x0000010400a09947 */ /* 0x002fea0003800000 */
.L_x_8010:
[----:B------:R-:W-:Y:S05]  /*e8d0*/  BSYNC B1 ;  /* 0x0000000000017941 */ /* 0x000fea0003800000 */
.L_x_8009:
        /* <DEDUP_REMOVED lines=36> */
.L_x_8012:
        /* <DEDUP_REMOVED lines=20> */
[----:B--2---:R-:W-:Y:S01]  /*ec60*/  FMNMX.FTZ R13, R12, R13, !PT ;  /* 0x0000000d0c0d7209 */ /* 0x004fe20007810000 */
[----:B------:R-:W-:-:S04]  /*ec70*/  IMAD.U32 R12, RZ, RZ, UR38 ;  /* 0x00000026ff0c7e24 */ /* 0x000fc8000f8e00ff */
[----:B------:R-:W2:Y:S02]  /*ec80*/  SHFL.BFLY PT, R14, R13, 0x1, 0x1f ;  /* 0x0c201f000d0e7f89 */ /* 0x000ea400000e0000 */
[----:B--2---:R-:W-:-:S05]  /*ec90*/  FMNMX.FTZ R14, R13, R14, !PT ;  /* 0x0000000e0d0e7209 */ /* 0x004fca0007810000 */
        /* <DEDUP_REMOVED lines=27> */
[-C--:B------:R-:W-:Y:S01]  /*ee50*/  FMUL.FTZ R24, R24, R168.reuse ;  /* 0x000000a818187220 */ /* 0x080fe20000410000 */
[----:B------:R-:W-:Y:S01]  /*ee60*/  FMNMX.FTZ R13, R155, R13, !PT ;  /* 0x0000000d9b0d7209 */ /* 0x000fe20007810000 */
[-C--:B------:R-:W-:Y:S01]  /*ee70*/  FMUL.FTZ R25, R25, R168.reuse ;  /* 0x000000a819197220 */ /* 0x080fe20000410000 */
[-C--:B------:R-:W-:Y:S01]  /*ee80*/  FMUL.FTZ R28, R28, R168.reuse ;  /* 0x000000a81c1c7220 */ /* 0x080fe20000410000 */
[----:B------:R-:W-:Y:S01]  /*ee90*/  FMUL.FTZ R29, R29, R168 ;  /* 0x000000a81d1d7220 */ /* 0x000fe20000410000 */
[----:B------:R-:W-:Y:S01]  /*eea0*/  FMNMX.FTZ R13, R158, R13, !PT ;  /* 0x0000000d9e0d7209 */ /* 0x000fe20007810000 */
[----:B------:R-:W2:Y:S01]  /*eeb0*/  MUFU.EX2 R156, R156 ;  /* 0x0000009c009c7308 */ /* 0x000ea20000000800 */
[----:B----4-:R-:W-:Y:S01]  /*eec0*/  FFMA.FTZ R0, R168, R0, R152 ;  /* 0x00000000a8007223 */ /* 0x010fe20000010098 */
[-C--:B------:R-:W-:Y:S01]  /*eed0*/  FMUL.FTZ R32, R32, R168.reuse ;  /* 0x000000a820207220 */ /* 0x080fe20000410000 */
        /* <DEDUP_REMOVED lines=15> */
[----:B--2---:R-:W-:Y:S01]  /*efd0*/  FADD.FTZ R0, R156, R0 ;  /* 0x000000009c007221 */ /* 0x004fe20000010000 */
[-C--:B------:R-:W-:Y:S01]  /*efe0*/  FMUL.FTZ R48, R48, R168.reuse ;  /* 0x000000a830307220 */ /* 0x080fe20000410000 */
[----:B------:R-:W-:Y:S01]  /*eff0*/  FMNMX.FTZ R13, R167, R13, !PT ;  /* 0x0000000da70d7209 */ /* 0x000fe20007810000 */
[-C--:B------:R-:W-:Y:S01]  /*f000*/  FMUL.FTZ R49, R49, R168.reuse ;  /* 0x000000a831317220 */ /* 0x080fe20000410000 */
[-C--:B------:R-:W-:Y:S01]  /*f010*/  FMUL.FTZ R52, R52, R168.reuse ;  /* 0x000000a834347220 */ /* 0x080fe20000410000 */
[-C--:B------:R-:W-:Y:S01]  /*f020*/  FMUL.FTZ R53, R53, R168.reuse ;  /* 0x000000a835357220 */ /* 0x080fe20000410000 */
[----:B------:R-:W-:Y:S01]  /*f030*/  FMNMX.FTZ R13, R170, R13, !PT ;  /* 0x0000000daa0d7209 */ /* 0x000fe20007810000 */
[----:B------:R-:W-:Y:S01]  /*f040*/  MUFU.EX2 R164, R164 ;  /* 0x000000a400a47308 */ /* 0x000fe20000000800 */
[----:B----4-:R-:W-:Y:S01]  /*f050*/  FADD.FTZ R0, R157, R0 ;  /* 0x000000009d007221 */ /* 0x010fe20000010000 */
        /* <DEDUP_REMOVED lines=90> */
[-C--:B------:R-:W-:Y:S01]  /*f600*/  FMUL.FTZ R38, R38, R21.reuse ;  /* 0x0000001526267220 */ /* 0x080fe20000410000 */
[-C--:B--2---:R-:W-:Y:S01]  /*f610*/  FMUL.FTZ R200, R13, R12.reuse ;  /* 0x0000000c0dc87220 */ /* 0x084fe20000410000 */
[-C--:B------:R-:W-:Y:S01]  /*f620*/  FMUL.FTZ R39, R39, R21.reuse ;  /* 0x0000001527277220 */ /* 0x080fe20000410000 */
[-C--:B------:R-:W-:Y:S01]  /*f630*/  FMUL.FTZ R42, R42, R21.reuse ;  /* 0x000000152a2a7220 */ /* 0x080fe20000410000 */
[-C--:B------:R-:W-:Y:S01]  /*f640*/  FMUL.FTZ R43, R43, R21.reuse ;  /* 0x000000152b2b7220 */ /* 0x080fe20000410000 */
        /* <DEDUP_REMOVED lines=27> */
[----:B------:R-:W-:Y:S01]  /*f800*/  FMUL.FTZ R54, R54, R21 ;  /* 0x0000001536367220 */ /* 0x000fe20000410000 */
        /* <DEDUP_REMOVED lines=97> */
.L_x_8013:
[----:B------:R2:W4:Y:S01]  /*fe20*/  SYNCS.PHASECHK.TRANS64.TRYWAIT P1, [R198+URZ+0x28c50], R20 ;  /* 0x028c5014c60075a7 */ /* 0x000522000802017f */
[----:B------:R-:W-:Y:S05]  /*fe30*/  @!P0 BRA `(.L_x_8014) ;  /* 0x0000000000048947 */ /* 0x000fea0003800000 */
[----:B------:R-:W-:Y:S01]  /*fe40*/  BPT.TRAP 0x1 ;  /* 0x000000040000795c */ /* 0x000fe20000300000 */
.L_x_8014:
[----:B------:R-:W-:Y:S04]  /*fe50*/  BSSY B1, `(.L_x_8015) ;  /* 0x0000004000017945 */ /* 0x000fe80003800000 */
[----:B----4-:R-:W-:Y:S05]  /*fe60*/  @P1 BRA `(.L_x_8016) ;  /* 0x0000000000081947 */ /* 0x010fea0003800000 */
[----:B------:R-:W4:Y:S02]  /*fe70*/  SYNCS.PHASECHK.TRANS64.TRYWAIT P1, [R198+URZ+0x28c50], R20 ;  /* 0x028c5014c60075a7 */ /* 0x000f24000802017f */
[----:B----4-:R-:W-:Y:S05]  /*fe80*/  @!P1 BRA `(.L_x_8017) ;  /* 0x000000f000449947 */ /* 0x010fea0003800000 */
.L_x_8016:
[----:B------:R-:W-:Y:S05]  /*fe90*/  BSYNC B1 ;  /* 0x0000000000017941 */ /* 0x000fea0003800000 */
.L_x_8015:
        /* <DEDUP_REMOVED lines=40> */
.L_x_8018:
[C---:B------:R-:W-:Y:S01]  /*10120*/  ISETP.GT.AND P1, PT, R209.reuse, R205, PT ;  /* 0x000000cdd100720c */ /* 0x040fe20003f24270 */
        /* <DEDUP_REMOVED lines=8> */
.L_x_8006:
[----:B------:R-:W-:Y:S05]  /*101b0*/  BSYNC B0 ;  /* 0x0000000000007941 */ /* 0x000fea0003800000 */
.L_x_8005:
[----:B------:R-:W2:Y:S01]  /*101c0*/  LDL.LU R20, [R1+0x4c] ;  /* 0x00004c0001147983 */ /* 0x000ea20000300800 */
        /* <DEDUP_REMOVED lines=168> */
.L_x_7929:
[----:B------:R-:W-:Y:S05]  /*10c50*/  BSYNC B7 ;  /* 0x0000000000077941 */ /* 0x000fea0003800000 */
.L_x_7925:
[----:B------:R-:W2:Y:S08]  /*10c60*/  S2UR UR4, SR_CgaCtaId ;  /* 0x00000000000479c3 */ /* 0x000eb00000008800 */
[----:B------:R-:W-:Y:S01]  /*10c70*/  BAR.SYNC.DEFER_BLOCKING 0x5, 0x180 ;  /* 0x0146000000007b1d */ /* 0x000fe20000010000 */
[----:B------:R-:W-:-:S05]  /*10c80*/  MOV R2, 0x400 ;  /* 0x0000040000027802 */ /* 0x000fca0000000f00 */
[----:B------:R-:W-:Y:S01]  /*10c90*/  BSSY B0, `(.L_x_8020) ;  /* 0x00004f4000007945 */ /* 0x000fe20003800000 */
[----:B--2---:R-:W-:-:S05]  /*10ca0*/  IMAD.U32 R188, RZ, RZ, UR4 ;  /* 0x00000004ffbc7e24 */ /* 0x004fca000f8e00ff */
[----:B------:R-:W-:-:S05]  /*10cb0*/  LEA R2, R188, R2, 0x18 ;  /* 0x00000002bc027211 */ /* 0x000fca00078ec0ff */
[----:B------:R2:W4:Y:S01]  /*10cc0*/  LDS.128 R4, [R2+0x28cd0] ;  /* 0x028cd00002047984 */ /* 0x0005220000000c00 */
[----:B------:R-:W-:Y:S06]  /*10cd0*/  BAR.ARV 0x4, 0x180 ;  /* 0x0106000000007b1d */ /* 0x000fec0000002000 */
[----:B------:R-:W-:Y:S05]  /*10ce0*/  @P0 BRA `(.L_x_8021) ;  /* 0x0000003c00ac0947 */ /* 0x000fea0003800000 */
[----:B------:R-:W1:Y:S01]  /*10cf0*/  LDL R3, [R1+0x60] ;  /* 0x0000600001037983 */ /* 0x000e620000100800 */
[----:B------:R-:W2:Y:S01]  /*10d00*/  S2R R0, SR_SWINHI ;  /* 0x0000000000007919 */ /* 0x000ea20000002f00 */
[----:B---3--:R-:W-:Y:S01]  /*10d10*/  F2FP.BF16.F32.PACK_AB R10, R29, R28 ;  /* 0x0000001c1d0a723e */ /* 0x008fe200000010ff */
[----:B------:R-:W-:Y:S01]  /*10d20*/  ULDC.64 UR6, c[0x0][0xc00] ;  /* 0x0003000000067ab9 */ /* 0x000fe20000000a00 */
[----:B0-----:R-:W-:Y:S01]  /*10d30*/  F2FP.BF16.F32.PACK_AB R11, R31, R30 ;  /* 0x0000001e1f0b723e */ /* 0x001fe200000010ff */
[----:B------:R-:W3:Y:S01]  /*10d40*/  LDL.LU R157, [R1+0x40] ;  /* 0x00004000019d7983 */ /* 0x000ee20000300800 */
[----:B------:R-:W-:Y:S01]  /*10d50*/  F2FP.BF16.F32.PACK_AB R12, R33, R32 ;  /* 0x00000020210c723e */ /* 0x000fe200000010ff */
[----:B------:R-:W-:Y:S01]  /*10d60*/  ULDC.64 UR4, c[0x0][0xc08] ;  /* 0x0003020000047ab9 */ /* 0x000fe20000000a00 */
[----:B------:R-:W-:Y:S01]  /*10d70*/  F2FP.BF16.F32.PACK_AB R13, R35, R34 ;  /* 0x00000022230d723e */ /* 0x000fe200000010ff */
[----:B------:R-:W4:Y:S01]  /*10d80*/  LDL.LU R156, [R1+0x44] ;  /* 0x00004400019c7983 */ /* 0x000f220000300800 */
[----:B-----5:R-:W-:-:S02]  /*10d90*/  MOV R152, R2 ;  /* 0x0000000200987202 */ /* 0x020fc40000000f00 */
[----:B--2---:R-:W-:Y:S02]  /*10da0*/  MOV R153, R0 ;  /* 0x0000000000997202 */ /* 0x004fe40000000f00 */
        /* <DEDUP_REMOVED lines=181> */
[----:B------:R-:W-:Y:S01]  /*11900*/  @P0 IADD3 R10, P2, R157, UR4, RZ ;  /* 0x000000049d0a0c10 */ /* 0x000fe2000ff5e0ff */
        /* <DEDUP_REMOVED lines=10> */
.L_x_8022:
[----:B------:R-:W2:Y:S01]  /*119b0*/  LDL R0, [R1+0x54] ;  /* 0x0000540001007983 */ /* 0x000ea20000100800 */
[----:B------:R-:W-:-:S03]  /*119c0*/  ULDC UR4, c[0x0][0xad4] ;  /* 0x0002b50000047ab9 */ /* 0x000fc60000000800 */
[----:B0-----:R-:W3:Y:S04]  /*119d0*/  LDL.LU R8, [R1+0x38] ;  /* 0x0000380001087983 */ /* 0x001ee80000300800 */
[----:B------:R0:W5:Y:S02]  /*119e0*/  LDL R158, [R1+0x3c] ;  /* 0x00003c00019e7983 */ /* 0x0001640000100800 */
[----:B-----5:R-:W-:Y:S02]  /*119f0*/  SHF.R.S32.HI R20, RZ, 0x1f, R4 ;  /* 0x0000001fff147819 */ /* 0x020fe40000011404 */
[----:B--2---:R-:W1:Y:S01]  /*11a00*/  SHFL.IDX PT, R0, R0, RZ, 0x1f ;  /* 0x00001fff00007589 */ /* 0x004e6200000e0000 */
[----:B---3--:R-:W-:Y:S02]  /*11a10*/  ISETP.NE.AND P1, PT, R8, RZ, PT ;  /* 0x000000ff0800720c */ /* 0x008fe40003f25270 */
[----:B-1----:R-:W-:-:S02]  /*11a20*/  ISETP.NE.AND P0, PT, R0, RZ, PT ;  /* 0x000000ff0000720c */ /* 0x002fc40003f05270 */
[----:B------:R-:W-:-:S11]  /*11a30*/  SEL R0, R8, UR4, P1 ;  /* 0x0000000408007c07 */ /* 0x000fd60008800000 */
[----:B0-----:R-:W-:Y:S05]  /*11a40*/  @P0 BRA `(.L_x_8023) ;  /* 0x0000000000fc0947 */ /* 0x001fea0003800000 */
[----:B------:R-:W2:Y:S01]  /*11a50*/  LDL.LU R13, [R1+0x50] ;  /* 0x00005000010d7983 */ /* 0x000ea20000300800 */
[----:B------:R-:W-:Y:S01]  /*11a60*/  IMAD.MOV.U32 R12, RZ, RZ, 0x9b8 ;  /* 0x000009b8ff0c7424 */ /* 0x000fe200078e00ff */
[----:B------:R-:W-:Y:S01]  /*11a70*/  ISETP.GT.AND P1, PT, R0, 0x1, PT ;  /* 0x000000010000780c */ /* 0x000fe20003f24270 */
[----:B------:R-:W0:Y:S01]  /*11a80*/  LDC R157, c[0x0][0xbe8] ;  /* 0x0002fa00ff9d7b82 */ /* 0x000e220000000800 */
[----:B------:R-:W3:Y:S01]  /*11a90*/  LDL R156, [R1+0x48] ;  /* 0x00004800019c7983 */ /* 0x000ee20000100800 */
[----:B------:R-:W-:Y:S02]  /*11aa0*/  ISETP.NE.U32.AND P0, PT, RZ, UR6, PT ;  /* 0x00000006ff007c0c */ /* 0x000fe4000bf05070 */
[----:B------:R-:W-:Y:S01]  /*11ab0*/  SEL R12, R12, 0x978, P1 ;  /* 0x000009780c0c7807 */ /* 0x000fe20000800000 */
[----:B------:R-:W4:Y:S01]  /*11ac0*/  LDL R159, [R1+0x5c] ;  /* 0x00005c00019f7983 */ /* 0x000f220000100800 */
[----:B------:R-:W-:Y:S02]  /*11ad0*/  ISETP.NE.AND.EX P0, PT, RZ, UR7, PT, P0 ;  /* 0x00000007ff007c0c */ /* 0x000fe4000bf05300 */
[----:B------:R-:W1:Y:S02]  /*11ae0*/  LDC.64 R10, c[0x0][R12+0x220] ;  /* 0x000088000c0a7b82 */ /* 0x000e640000000a00 */
[----:B------:R-:W-:-:S06]  /*11af0*/  SEL R14, R158, RZ, !P0 ;  /* 0x000000ff9e0e7207 */ /* 0x000fcc0004000000 */
[----:B------:R-:W5:Y:S01]  /*11b00*/  LDC.64 R8, c[0x0][R12+0x218] ;  /* 0x000086000c087b82 */ /* 0x000f620000000a00 */
[----:B------:R-:W-:Y:S02]  /*11b10*/  IMAD.IADD R21, R208, 0x1, R199 ;  /* 0x00000001d0157824 */ /* 0x000fe400078e02c7 */
[----:B-1----:R-:W-:Y:S01]  /*11b20*/  IMAD R11, R11, R14, RZ ;  /* 0x0000000e0b0b7224 */ /* 0x002fe200078e02ff */
[----:B--2---:R-:W-:Y:S02]  /*11b30*/  SEL R13, R13, RZ, !P0 ;  /* 0x000000ff0d0d7207 */ /* 0x004fe40004000000 */
[----:B0-----:R-:W-:-:S03]  /*11b40*/  ISETP.NE.AND P0, PT, R157, 0x1, PT ;  /* 0x000000019d00780c */ /* 0x001fc60003f05270 */
[C---:B------:R-:W-:Y:S02]  /*11b50*/  IMAD R13, R10.reuse, R13, R11 ;  /* 0x0000000d0a0d7224 */ /* 0x040fe400078e020b */
[----:B------:R-:W-:-:S04]  /*11b60*/  IMAD.WIDE.U32 R10, R10, R14, RZ ;  /* 0x0000000e0a0a7225 */ /* 0x000fc800078e00ff */
[-C--:B-----5:R-:W-:Y:S02]  /*11b70*/  IMAD R14, R9, R185.reuse, RZ ;  /* 0x000000b9090e7224 */ /* 0x0a0fe400078e02ff */
[----:B------:R-:W-:-:S04]  /*11b80*/  IMAD.WIDE.U32 R8, R8, R185, RZ ;  /* 0x000000b908087225 */ /* 0x000fc800078e00ff */
[----:B------:R-:W-:Y:S02]  /*11b90*/  IMAD.IADD R14, R9, 0x1, R14 ;  /* 0x00000001090e7824 */ /* 0x000fe400078e020e */
[----:B------:R-:W0:Y:S01]  /*11ba0*/  @P0 LDC R9, c[0x0][0xbec] ;  /* 0x0002fb00ff090b82 */ /* 0x000e220000000800 */
[----:B------:R-:W-:-:S07]  /*11bb0*/  IADD3 R15, P2, P3, R10, R8, R4 ;  /* 0x000000080a0f7210 */ /* 0x000fce0007b5e004 */
[----:B------:R-:W1:Y:S01]  /*11bc0*/  @P0 LDC R8, c[0x0][0xbf0] ;  /* 0x0002fc00ff080b82 */ /* 0x000e620000000800 */
[----:B------:R-:W-:-:S05]  /*11bd0*/  IMAD.IADD R13, R11, 0x1, R13 ;  /* 0x000000010b0d7824 */ /* 0x000fca00078e020d */
[----:B------:R-:W-:Y:S01]  /*11be0*/  IADD3.X R13, R13, R14, R20, P2, P3 ;  /* 0x0000000e0d0d7210 */ /* 0x000fe200017e6414 */
[----:B------:R-:W-:Y:S02]  /*11bf0*/  IMAD.MOV.U32 R14, RZ, RZ, R21 ;  /* 0x000000ffff0e7224 */ /* 0x000fe400078e0015 */
[----:B0-----:R-:W-:-:S05]  /*11c00*/  @P0 IMAD.HI.U32 R9, R21, R9, RZ ;  /* 0x0000000915090227 */ /* 0x001fca00078e00ff */
[----:B-1----:R-:W-:Y:S02]  /*11c10*/  @P0 SHF.R.U32.HI R14, RZ, R8, R9 ;  /* 0x00000008ff0e0219 */ /* 0x002fe40000011609 */
[----:B------:R-:W0:Y:S01]  /*11c20*/  LDC.64 R8, c[0x0][R12+0x228] ;  /* 0x00008a000c087b82 */ /* 0x000e220000000a00 */
[----:B---3--:R-:W-:-:S05]  /*11c30*/  SEL R156, R156, RZ, P1 ;  /* 0x000000ff9c9c7207 */ /* 0x008fca0000800000 */
        /* <DEDUP_REMOVED lines=17> */
[----:B------:R-:W-:Y:S01]  /*11d50*/  IMAD.IADD R13, R191, 0x1, R199 ;  /* 0x00000001bf0d7824 */ /* 0x000fe200078e02c7 */
[----:B0-----:R-:W-:Y:S01]  /*11d60*/  LEA R11, P0, R10, R8, 0x2 ;  /* 0x000000080a0b7211 */ /* 0x001fe200078010ff */
[----:B----4-:R-:W-:-:S03]  /*11d70*/  IMAD.MOV R8, RZ, RZ, -R159 ;  /* 0x000000ffff087224 */ /* 0x010fc600078e0a9f */
        /* <DEDUP_REMOVED lines=12> */
.L_x_8023:
[----:B------:R-:W-:Y:S02]  /*11e40*/  ISETP.GT.AND P1, PT, R0, 0x1, PT ;  /* 0x000000010000780c */ /* 0x000fe40003f24270 */
[----:B------:R-:W-:-:S04]  /*11e50*/  ISETP.NE.U32.AND P0, PT, RZ, UR6, PT ;  /* 0x00000006ff007c0c */ /* 0x000fc8000bf05070 */
[----:B------:R-:W-:-:S04]  /*11e60*/  ISETP.NE.AND.EX P0, PT, RZ, UR7, PT, P0 ;  /* 0x00000007ff007c0c */ /* 0x000fc8000bf05300 */
[----:B------:R-:W-:-:S03]  /*11e70*/  SEL R0, R158, RZ, !P0 ;  /* 0x000000ff9e007207 */ /* 0x000fc60004000000 */
[----:B------:R-:W-:Y:S06]  /*11e80*/  @P1 BRA `(.L_x_8024) ;  /* 0x0000001000601947 */ /* 0x000fec0003800000 */
[----:B------:R-:W1:Y:S01]  /*11e90*/  S2R R82, SR_TID.X ;  /* 0x0000000000527919 */ /* 0x000e620000002100 */
[----:B------:R-:W2:Y:S01]  /*11ea0*/  LDC R84, c[0x0][0xbe8] ;  /* 0x0002fa00ff547b82 */ /* 0x000ea20000000800 */
[----:B------:R-:W-:Y:S01]  /*11eb0*/  ULDC.64 UR4, c[0x0][0xaa0] ;  /* 0x0002a80000047ab9 */ /* 0x000fe20000000a00 */
[----:B-1----:R-:W-:-:S05]  /*11ec0*/  VIADD R82, R82, 0xffffff80 ;  /* 0xffffff8052527836 */ /* 0x002fca0000000000 */
[----:B------:R-:W-:-:S04]  /*11ed0*/  SHF.R.S32.HI R81, RZ, 0x1f, R82 ;  /* 0x0000001fff517819 */ /* 0x000fc80000011452 */
[----:B------:R-:W-:-:S04]  /*11ee0*/  LEA.HI R81, R81, R82, RZ, 0x3 ;  /* 0x0000005251517211 */ /* 0x000fc800078f18ff */
[----:B------:R-:W-:-:S05]  /*11ef0*/  SHF.R.S32.HI R80, RZ, 0x3, R81 ;  /* 0x00000003ff507819 */ /* 0x000fca0000011451 */
[----:B0-----:R-:W-:-:S04]  /*11f00*/  IMAD R9, R80, 0x40, R193 ;  /* 0x0000004050097824 */ /* 0x001fc800078e02c1 */
[----:B------:R-:W-:-:S03]  /*11f10*/  IMAD.WIDE R152, R9, 0x2, R152 ;  /* 0x0000000209987825 */ /* 0x000fc600078e0298 */
[----:B------:R-:W-:Y:S01]  /*11f20*/  IADD3 R37, P0, R152, 0x5000, RZ ;  /* 0x0000500098257810 */ /* 0x000fe20007f1e0ff */
        /* <DEDUP_REMOVED lines=11> */
[----:B------:R-:W-:Y:S01]  /*11fe0*/  IADD3 R13, P3, R152, 0x1000, RZ ;  /* 0x00001000980d7810 */ /* 0x000fe20007f7e0ff */
[----:B------:R-:W-:Y:S01]  /*11ff0*/  ULDC.64 UR4, c[0x0][0xae8] ;  /* 0x0002ba0000047ab9 */ /* 0x000fe20000000a00 */
[----:B------:R-:W-:Y:S01]  /*12000*/  LOP3.LUT R64, R65, 0x380, RZ, 0xc0, !PT ;  /* 0x0000038041407812 */ /* 0x000fe200078ec0ff */
[----:B------:R-:W-:Y:S01]  /*12010*/  IMAD.IADD R87, R82, 0x1, -R81 ;  /* 0x0000000152577824 */ /* 0x000fe200078e0a51 */
[----:B------:R-:W-:Y:S01]  /*12020*/  SHF.R.U64 R40, R40, 0x3, RZ ;  /* 0x0000000328287819 */ /* 0x000fe200000012ff */
[----:B------:R-:W-:Y:S01]  /*12030*/  VIADD R166, R193, 0x40 ;  /* 0x00000040c1a67836 */ /* 0x000fe20000000000 */
[----:B------:R-:W-:Y:S01]  /*12040*/  SHF.R.U64 R64, R64, 0x3, RZ ;  /* 0x0000000340407819 */ /* 0x000fe200000012ff */
[----:B------:R-:W-:Y:S01]  /*12050*/  IMAD.IADD R21, R21, 0x1, R83 ;  /* 0x0000000115157824 */ /* 0x000fe200078e0253 */
[----:B------:R-:W-:Y:S01]  /*12060*/  IADD3 R45, P2, R152, 0x7000, RZ ;  /* 0x00007000982d7810 */ /* 0x000fe20007f5e0ff */
[----:B------:R-:W-:Y:S01]  /*12070*/  VIADD R164, R193, 0x80 ;  /* 0x00000080c1a47836 */ /* 0x000fe20000000000 */
[----:B------:R-:W-:Y:S01]  /*12080*/  LOP3.LUT R64, R64, R65, RZ, 0x3c, !PT ;  /* 0x0000004140407212 */ /* 0x000fe200078e3cff */
[----:B------:R-:W-:Y:S01]  /*12090*/  IMAD.X R65, RZ, RZ, R153, P0 ;  /* 0x000000ffff417224 */ /* 0x000fe200000e0699 */
[----:B--2---:R-:W-:Y:S01]  /*120a0*/  ISETP.NE.AND P0, PT, R84, 0x1, PT ;  /* 0x000000015400780c */ /* 0x004fe20003f05270 */
[----:B------:R-:W-:Y:S01]  /*120b0*/  IMAD R4, R87, 0x20, R80 ;  /* 0x0000002057047824 */ /* 0x000fe200078e0250 */
[----:B------:R-:W-:Y:S01]  /*120c0*/  LOP3.LUT R12, R13, 0x380, RZ, 0xc0, !PT ;  /* 0x000003800d0c7812 */ /* 0x000fe200078ec0ff */
[----:B------:R-:W-:Y:S01]  /*120d0*/  IMAD.WIDE.U32 R20, R185, UR4, R20 ;  /* 0x00000004b9147c25 */ /* 0x000fe2000f8e0014 */
[----:B------:R-:W-:Y:S01]  /*120e0*/  SHF.R.S32.HI R81, RZ, 0x1f, R0 ;  /* 0x0000001fff517819 */ /* 0x000fe20000011400 */
[----:B------:R-:W5:Y:S01]  /*120f0*/  LD.E.128 R36, desc[UR42][R36.64] ;  /* 0x0000002a24247980 */ /* 0x000f62000c101d00 */
[----:B------:R-:W-:-:S02]  /*12100*/  LOP3.LUT R40, R40, R41, RZ, 0x3c, !PT ;  /* 0x0000002928287212 */ /* 0x000fc400078e3cff */
[----:B------:R-:W-:Y:S01]  /*12110*/  LOP3.LUT R44, R45, 0x380, RZ, 0xc0, !PT ;  /* 0x000003802d2c7812 */ /* 0x000fe200078ec0ff */
[C---:B------:R-:W-:Y:S01]  /*12120*/  VIADD R162, R193.reuse, 0xc0 ;  /* 0x000000c0c1a27836 */ /* 0x040fe20000000000 */
[----:B------:R-:W-:Y:S01]  /*12130*/  SHF.R.U64 R12, R12, 0x3, RZ ;  /* 0x000000030c0c7819 */ /* 0x000fe200000012ff */
[----:B------:R-:W-:Y:S01]  /*12140*/  VIADD R160, R193, 0x100 ;  /* 0x00000100c1a07836 */ /* 0x000fe20000000000 */
[----:B------:R-:W-:Y:S01]  /*12150*/  SHF.R.U64 R44, R44, 0x3, RZ ;  /* 0x000000032c2c7819 */ /* 0x000fe200000012ff */
[----:B------:R-:W0:Y:S01]  /*12160*/  @P0 LDC R83, c[0x0][0xbec] ;  /* 0x0002fb00ff530b82 */ /* 0x000e220000000800 */
[----:B------:R-:W-:Y:S01]  /*12170*/  IMAD.IADD R82, R199, 0x1, R4 ;  /* 0x00000001c7527824 */ /* 0x000fe200078e0204 */
[----:B------:R-:W-:Y:S01]  /*12180*/  LOP3.LUT R12, R12, R13, RZ, 0x3c, !PT ;  /* 0x0000000d0c0c7212 */ /* 0x000fe200078e3cff */
[----:B------:R-:W-:Y:S01]  /*12190*/  VIADD R158, R193, 0x140 ;  /* 0x00000140c19e7836 */ /* 0x000fe20000000000 */
[C---:B------:R-:W-:Y:S01]  /*121a0*/  IADD3 R25, P4, R152.reuse, 0x2000, RZ ;  /* 0x0000200098197810 */ /* 0x040fe20007f9e0ff */
[----:B------:R-:W5:Y:S01]  /*121b0*/  LD.E.128 R64, desc[UR42][R64.64] ;  /* 0x0000002a40407980 */ /* 0x000f62000c101d00 */
[----:B------:R-:W-:-:S02]  /*121c0*/  IADD3 R29, P5, R152, 0x3000, RZ ;  /* 0x00003000981d7810 */ /* 0x000fc40007fbe0ff */
[----:B------:R-:W1:Y:S01]  /*121d0*/  @P0 LDC R85, c[0x0][0xbf0] ;  /* 0x0002fc00ff550b82 */ /* 0x000e620000000800 */
[----:B------:R-:W-:Y:S01]  /*121e0*/  IMAD R21, R185, UR5, R21 ;  /* 0x00000005b9157c24 */ /* 0x000fe2000f8e0215 */
[----:B------:R-:W-:Y:S01]  /*121f0*/  ULDC.64 UR4, c[0x0][0xaf0] ;  /* 0x0002bc0000047ab9 */ /* 0x000fe20000000a00 */
[--C-:B------:R-:W-:Y:S01]  /*12200*/  IMAD.X R41, RZ, RZ, R153.reuse, P1 ;  /* 0x000000ffff297224 */ /* 0x100fe200008e0699 */
[C---:B------:R-:W-:Y:S02]  /*12210*/  IADD3 R69, P1, R152.reuse, 0xd000, RZ ;  /* 0x0000d00098457810 */ /* 0x040fe40007f3e0ff */
[C---:B------:R-:W-:Y:S02]  /*12220*/  IADD3 R33, P6, R152.reuse, 0x4000, RZ ;  /* 0x0000400098217810 */ /* 0x040fe40007fde0ff */
[----:B------:R-:W2:Y:S01]  /*12230*/  LDC R4, c[0x0][0xac8] ;  /* 0x0002b200ff047b82 */ /* 0x000ea20000000800 */
[----:B------:R-:W-:Y:S01]  /*12240*/  IMAD R81, R81, UR4, RZ ;  /* 0x0000000451517c24 */ /* 0x000fe2000f8e02ff */
[----:B------:R-:W-:Y:S01]  /*12250*/  LOP3.LUT R68, R69, 0x380, RZ, 0xc0, !PT ;  /* 0x0000038045447812 */ /* 0x000fe200078ec0ff */
[----:B------:R-:W-:Y:S01]  /*12260*/  IMAD.X R13, RZ, RZ, R153, P3 ;  /* 0x000000ffff0d7224 */ /* 0x000fe200018e0699 */
[----:B------:R-:W-:Y:S01]  /*12270*/  IADD3 R49, P3, R152, 0x8000, RZ ;  /* 0x0000800098317810 */ /* 0x000fe20007f7e0ff */
[----:B------:R-:W-:Y:S01]  /*12280*/  IMAD R81, R0, UR5, R81 ;  /* 0x0000000500517c24 */ /* 0x000fe2000f8e0251 */
[----:B------:R-:W-:Y:S01]  /*12290*/  LOP3.LUT R44, R44, R45, RZ, 0x3c, !PT ;  /* 0x0000002d2c2c7212 */ /* 0x000fe200078e3cff */
[----:B------:R-:W-:Y:S01]  /*122a0*/  IMAD.WIDE.U32 R20, R0, UR4, R20 ;  /* 0x0000000400147c25 */ /* 0x000fe2000f8e0014 */
[----:B------:R-:W-:Y:S01]  /*122b0*/  LOP3.LUT R24, R25, 0x380, RZ, 0xc0, !PT ;  /* 0x0000038019187812 */ /* 0x000fe200078ec0ff */
[----:B------:R-:W-:Y:S01]  /*122c0*/  ULDC.64 UR4, c[0x0][0xae0] ;  /* 0x0002b80000047ab9 */ /* 0x000fe20000000a00 */
[----:B------:R-:W-:Y:S01]  /*122d0*/  LOP3.LUT R28, R29, 0x380, RZ, 0xc0, !PT ;  /* 0x000003801d1c7812 */ /* 0x000fe200078ec0ff */
[----:B0-----:R-:W-:Y:S01]  /*122e0*/  @P0 IMAD.HI.U32 R0, R82, R83, RZ ;  /* 0x0000005352000227 */ /* 0x001fe200078e00ff */
[----:B------:R-:W-:Y:S01]  /*122f0*/  LOP3.LUT R32, R33, 0x380, RZ, 0xc0, !PT ;  /* 0x0000038021207812 */ /* 0x000fe200078ec0ff */
[----:B------:R-:W5:Y:S01]  /*12300*/  LD.E.128 R12, desc[UR42][R12.64] ;  /* 0x0000002a0c0c7980 */ /* 0x000f62000c101d00 */
[----:B------:R-:W-:Y:S01]  /*12310*/  SHF.R.U64 R68, R68, 0x3, RZ ;  /* 0x0000000344447819 */ /* 0x000fe200000012ff */
[----:B------:R-:W-:Y:S01]  /*12320*/  IMAD.X R45, RZ, RZ, R153, P2 ;  /* 0x000000ffff2d7224 */ /* 0x000fe200010e0699 */
[----:B------:R-:W-:Y:S01]  /*12330*/  IADD3 R73, P2, R152, 0xe000, RZ ;  /* 0x0000e00098497810 */ /* 0x000fe20007f5e0ff */
[----:B------:R-:W-:Y:S01]  /*12340*/  IMAD.MOV.U32 R83, RZ, RZ, R82 ;  /* 0x000000ffff537224 */ /* 0x000fe200078e0052 */
[----:B------:R-:W-:Y:S01]  /*12350*/  LOP3.LUT R48, R49, 0x380, RZ, 0xc0, !PT ;  /* 0x0000038031307812 */ /* 0x000fe200078ec0ff */
[----:B------:R-:W-:Y:S01]  /*12360*/  IMAD.IADD R199, R80, 0x1, R199 ;  /* 0x0000000150c77824 */ /* 0x000fe200078e02c7 */
[----:B-1----:R-:W-:Y:S01]  /*12370*/  @P0 SHF.R.U32.HI R83, RZ, R85, R0 ;  /* 0x00000055ff530219 */ /* 0x002fe20000011600 */
[----:B------:R-:W-:Y:S01]  /*12380*/  IMAD.IADD R21, R21, 0x1, R81 ;  /* 0x0000000115157824 */ /* 0x000fe200078e0251 */
[----:B------:R-:W-:Y:S01]  /*12390*/  SHF.R.U64 R24, R24, 0x3, RZ ;  /* 0x0000000318187819 */ /* 0x000fe200000012ff */
[----:B------:R-:W5:Y:S01]  /*123a0*/  LD.E.128 R40, desc[UR42][R40.64] ;  /* 0x0000002a28287980 */ /* 0x000f62000c101d00 */
[----:B------:R-:W-:-:S02]  /*123b0*/  SHF.R.U64 R28, R28, 0x3, RZ ;  /* 0x000000031c1c7819 */ /* 0x000fc400000012ff */
[----:B------:R-:W-:Y:S01]  /*123c0*/  SHF.R.U64 R32, R32, 0x3, RZ ;  /* 0x0000000320207819 */ /* 0x000fe200000012ff */
[----:B------:R-:W5:Y:S01]  /*123d0*/  LD.E.128 R44, desc[UR42][R44.64] ;  /* 0x0000002a2c2c7980 */ /* 0x000f62000c101d00 */
        /* <DEDUP_REMOVED lines=92> */
[----:B------:R-:W-:Y:S02]  /*129a0*/  IMAD R3, R3, R84, RZ ;  /* 0x0000005403037224 */ /* 0x000fe400078e02ff */
        /* <DEDUP_REMOVED lines=17> */
[C---:B------:R-:W-:Y:S01]  /*12ac0*/  VIADD R163, R193.reuse, 0xc0 ;  /* 0x000000c0c1a37836 */ /* 0x040fe20000000000 */
        /* <DEDUP_REMOVED lines=27> */
[----:B------:R-:W-:-:S02]  /*12c80*/  ISETP.GE.AND P1, PT, R158, R4, PT ;  /* 0x000000049e00720c */ /* 0x000fc40003f26270 */
[----:B0-----:R-:W-:-:S11]  /*12c90*/  @!P5 LEA R8, P4, R164, R20, 0x1 ;  /* 0x00000014a408d211 */ /* 0x001fd600078808ff */
[-C--:B------:R-:W-:Y:S02]  /*12ca0*/  @!P1 LEA R24, P6, R158, R20.reuse, 0x1 ;  /* 0x000000149e189211 */ /* 0x080fe400078c08ff */
[-C--:B------:R-:W-:Y:S02]  /*12cb0*/  @!P5 LEA.HI.X R9, R164, R21.reuse, R165, 0x1, P4 ;  /* 0x00000015a409d211 */ /* 0x080fe400020f0ca5 */
[----:B------:R-:W-:Y:S02]  /*12cc0*/  LOP3.LUT P4, RZ, R0, 0x80, RZ, 0xc0, !PT ;  /* 0x0000008000ff7812 */ /* 0x000fe4000788c0ff */
[----:B------:R-:W-:Y:S01]  /*12cd0*/  @!P1 LEA.HI.X R25, R158, R21, R159, 0x1, P6 ;  /* 0x000000159e199211 */ /* 0x000fe200030f0c9f */
[----:B------:R0:W-:Y:S04]  /*12ce0*/  @!P5 ST.E.128 desc[UR42][R8.64], R32 ;  /* 0x000000200800d985 */ /* 0x0001e8000c101d2a */
[----:B------:R1:W-:Y:S01]  /*12cf0*/  @!P3 ST.E.128 desc[UR42][R10.64], R40 ;  /* 0x000000280a00b985 */ /* 0x0003e2000c101d2a */
[----:B0-----:R-:W-:-:S02]  /*12d00*/  @!P2 LEA R8, P5, R160, R20, 0x1 ;  /* 0x00000014a008a211 */ /* 0x001fc400078a08ff */
[-C--:B-1----:R-:W-:Y:S02]  /*12d10*/  @P0 LEA R10, P3, R156, R20.reuse, 0x1 ;  /* 0x000000149c0a0211 */ /* 0x082fe400078608ff */
[-C--:B------:R-:W-:Y:S02]  /*12d20*/  @!P2 LEA.HI.X R9, R160, R21.reuse, R161, 0x1, P5 ;  /* 0x00000015a009a211 */ /* 0x080fe400028f0ca1 */
[----:B------:R-:W-:Y:S02]  /*12d30*/  @P4 LEA R20, P5, R154, R20, 0x1 ;  /* 0x000000149a144211 */ /* 0x000fe400078a08ff */
[-C--:B------:R-:W-:Y:S01]  /*12d40*/  @P0 LEA.HI.X R11, R156, R21.reuse, R157, 0x1, P3 ;  /* 0x000000159c0b0211 */ /* 0x080fe200018f0c9d */
[----:B------:R0:W-:Y:S01]  /*12d50*/  @!P2 ST.E.128 desc[UR42][R8.64], R48 ;  /* 0x000000300800a985 */ /* 0x0001e2000c101d2a */
[----:B------:R-:W-:-:S03]  /*12d60*/  @P4 LEA.HI.X R21, R154, R21, R155, 0x1, P5 ;  /* 0x000000159a154211 */ /* 0x000fc600028f0c9b */
[----:B------:R0:W-:Y:S04]  /*12d70*/  @!P1 ST.E.128 desc[UR42][R24.64], R56 ;  /* 0x0000003818009985 */ /* 0x0001e8000c101d2a */
[----:B------:R0:W-:Y:S04]  /*12d80*/  @P0 ST.E.128 desc[UR42][R10.64], R64 ;  /* 0x000000400a000985 */ /* 0x0001e8000c101d2a */
[----:B------:R0:W-:Y:S02]  /*12d90*/  @P4 ST.E.128 desc[UR42][R20.64], R72 ;  /* 0x0000004814004985 */ /* 0x0001e4000c101d2a */
.L_x_8026:
[----:B------:R-:W-:Y:S05]  /*12da0*/  BSYNC B1 ;  /* 0x0000000000017941 */ /* 0x000fea0003800000 */
.L_x_8025:
        /* <DEDUP_REMOVED lines=17> */
[-C--:B0-----:R-:W-:Y:S02]  /*12ec0*/  @!P3 LEA R10, P6, R164, R8.reuse, 0x1 ;  /* 0x00000008a40ab211 */ /* 0x081fe400078c08ff */
[----:B------:R-:W-:Y:S02]  /*12ed0*/  @!P2 LEA R12, P5, R162, R8, 0x1 ;  /* 0x00000008a20ca211 */ /* 0x000fe400078a08ff */
[-C--:B------:R-:W-:Y:S02]  /*12ee0*/  @!P3 LEA.HI.X R11, R164, R9.reuse, R165, 0x1, P6 ;  /* 0x00000009a40bb211 */ /* 0x080fe400030f0ca5 */
[----:B------:R-:W-:-:S03]  /*12ef0*/  @!P2 LEA.HI.X R13, R162, R9, R163, 0x1, P5 ;  /* 0x00000009a20da211 */ /* 0x000fc600028f0ca3 */
[-C--:B-1----:R-:W-:Y:S01]  /*12f00*/  @P4 LEA R20, P5, R156, R8.reuse, 0x1 ;  /* 0x000000089c144211 */ /* 0x082fe200078a08ff */
[----:B------:R0:W-:Y:S01]  /*12f10*/  @!P3 ST.E.128 desc[UR42][R10.64], R36 ;  /* 0x000000240a00b985 */ /* 0x0001e2000c101d2a */
[-C--:B------:R-:W-:Y:S02]  /*12f20*/  @!P0 LEA R14, P3, R158, R8.reuse, 0x1 ;  /* 0x000000089e0e8211 */ /* 0x080fe400078608ff */
        /* <DEDUP_REMOVED lines=14> */
.L_x_8024:
[----:B0-----:R-:W2:Y:S01]  /*13010*/  LDL.LU R11, [R1+0x48] ;  /* 0x00004800010b7983 */ /* 0x001ea20000300800 */
[----:B------:R-:W-:Y:S01]  /*13020*/  ULDC.64 UR4, c[0x0][0xb08] ;  /* 0x0002c20000047ab9 */ /* 0x000fe20000000a00 */
[----:B------:R-:W0:Y:S01]  /*13030*/  LDC R12, c[0x0][0xbe8] ;  /* 0x0002fa00ff0c7b82 */ /* 0x000e220000000800 */
[----:B------:R-:W-:Y:S01]  /*13040*/  IMAD R10, R20, UR4, RZ ;  /* 0x00000004140a7c24 */ /* 0x000fe2000f8e02ff */
[----:B------:R-:W-:Y:S01]  /*13050*/  BSSY B1, `(.L_x_8028) ;  /* 0x0000110000017945 */ /* 0x000fe20003800000 */
[----:B------:R-:W-:-:S04]  /*13060*/  IMAD.WIDE.U32 R8, R4, UR4, RZ ;  /* 0x0000000404087c25 */ /* 0x000fc8000f8e00ff */
[----:B------:R-:W-:Y:S01]  /*13070*/  IMAD R10, R4, UR5, R10 ;  /* 0x00000005040a7c24 */ /* 0x000fe2000f8e020a */
[----:B------:R-:W-:Y:S01]  /*13080*/  ULDC.64 UR4, c[0x0][0xb38] ;  /* 0x0002ce0000047ab9 */ /* 0x000fe20000000a00 */
[----:B------:R-:W-:Y:S01]  /*13090*/  SHF.R.S32.HI R4, RZ, 0x1f, R0 ;  /* 0x0000001fff047819 */ /* 0x000fe20000011400 */
[----:B------:R-:W-:Y:S02]  /*130a0*/  VIADD R153, R197, 0xf8 ;  /* 0x000000f8c5997836 */ /* 0x000fe40000000000 */
[----:B------:R-:W-:Y:S02]  /*130b0*/  IMAD.IADD R9, R9, 0x1, R10 ;  /* 0x0000000109097824 */ /* 0x000fe400078e020a */
[----:B------:R-:W-:Y:S01]  /*130c0*/  IMAD.IADD R10, R208, 0x1, R199 ;  /* 0x00000001d00a7824 */ /* 0x000fe200078e02c7 */
[----:B------:R-:W-:Y:S01]  /*130d0*/  SHF.R.S32.HI R153, RZ, 0x1f, R153 ;  /* 0x0000001fff997819 */ /* 0x000fe20000011499 */
[----:B------:R-:W-:-:S04]  /*130e0*/  IMAD.WIDE.U32 R8, R185, UR4, R8 ;  /* 0x00000004b9087c25 */ /* 0x000fc8000f8e0008 */
[----:B------:R-:W-:Y:S01]  /*130f0*/  IMAD R9, R185, UR5, R9 ;  /* 0x00000005b9097c24 */ /* 0x000fe2000f8e0209 */
[----:B------:R-:W-:Y:S01]  /*13100*/  ULDC.64 UR4, c[0x0][0xb40] ;  /* 0x0002d00000047ab9 */ /* 0x000fe20000000a00 */
[----:B------:R-:W-:Y:S02]  /*13110*/  IMAD.IADD R199, R191, 0x1, R199 ;  /* 0x00000001bfc77824 */ /* 0x000fe400078e02c7 */
[----:B------:R-:W-:Y:S01]  /*13120*/  IMAD R4, R4, UR4, RZ ;  /* 0x0000000404047c24 */ /* 0x000fe2000f8e02ff */
[----:B0-----:R-:W-:Y:S01]  /*13130*/  ISETP.NE.AND P0, PT, R12, 0x1, PT ;  /* 0x000000010c00780c */ /* 0x001fe20003f05270 */
[----:B------:R-:W-:-:S04]  /*13140*/  IMAD.WIDE.U32 R8, R0, UR4, R8 ;  /* 0x0000000400087c25 */ /* 0x000fc8000f8e0008 */
[----:B------:R-:W-:Y:S01]  /*13150*/  IMAD R4, R0, UR5, R4 ;  /* 0x0000000500047c24 */ /* 0x000fe2000f8e0204 */
[----:B------:R-:W-:Y:S01]  /*13160*/  ULDC.64 UR4, c[0x0][0xb48] ;  /* 0x0002d20000047ab9 */ /* 0x000fe20000000a00 */
[----:B------:R-:W-:Y:S02]  /*13170*/  IMAD R3, R3, R12, RZ ;  /* 0x0000000c03037224 */ /* 0x000fe400078e02ff */
[----:B------:R-:W-:Y:S02]  /*13180*/  IMAD.IADD R9, R9, 0x1, R4 ;  /* 0x0000000109097824 */ /* 0x000fe400078e0204 */
[----:B------:R-:W-:Y:S02]  /*13190*/  IMAD.MOV.U32 R4, RZ, RZ, R10 ;  /* 0x000000ffff047224 */ /* 0x000fe400078e000a */
[----:B------:R-:W0:Y:S01]  /*131a0*/  @P0 LDC R0, c[0x0][0xbf0] ;  /* 0x0002fc00ff000b82 */ /* 0x000e220000000800 */
[C---:B------:R-:W-:Y:S02]  /*131b0*/  VIADD R155, R197.reuse, 0xf0 ;  /* 0x000000f0c59b7836 */ /* 0x040fe40000000000 */
        /* <DEDUP_REMOVED lines=100> */
[C---:B------:R-:W-:Y:S01]  /*13800*/  VIADD R10, R197.reuse, 0x30 ;  /* 0x00000030c50a7836 */ /* 0x040fe20000000000 */
[----:B------:R-:W-:Y:S01]  /*13810*/  SHF.R.S32.HI R11, RZ, 0x1f, R11 ;  /* 0x0000001fff0b7819 */ /* 0x000fe2000001140b */
[----:B------:R-:W-:-:S06]  /*13820*/  VIADD R12, R197, 0x38 ;  /* 0x00000038c50c7836 */ /* 0x000fcc0000000000 */
        /* <DEDUP_REMOVED lines=59> */
[----:B------:R-:W-:Y:S02]  /*13be0*/  @!P1 LEA.HI.X R9, R10, R14, R11, 0x2, P2 ;  /* 0x0000000e0a099211 */ /* 0x000fe400010f140b */
[----:B------:R-:W-:-:S03]  /*13bf0*/  @!P4 LEA R10, P6, R205, R15, 0x2 ;  /* 0x0000000fcd0ac211 */ /* 0x000fc600078c10ff */
[----:B------:R0:W-:Y:S01]  /*13c00*/  @!P1 ST.E.64 desc[UR42][R8.64], R60 ;  /* 0x0000003c08009985 */ /* 0x0001e2000c101b2a */
[----:B------:R-:W-:Y:S02]  /*13c10*/  ISETP.GE.AND P1, PT, R219, UR4, PT ;  /* 0x00000004db007c0c */ /* 0x000fe4000bf26270 */
[----:B------:R-:W-:Y:S02]  /*13c20*/  @!P4 LEA.HI.X R11, R205, R14, R209, 0x2, P6 ;  /* 0x0000000ecd0bc211 */ /* 0x000fe400030f14d1 */
        /* <DEDUP_REMOVED lines=82> */
.L_x_8029:
[----:B------:R-:W-:Y:S05]  /*14150*/  BSYNC B1 ;  /* 0x0000000000017941 */ /* 0x000fea0003800000 */
.L_x_8028:
[----:B0--3--:R-:W-:Y:S01]  /*14160*/  VIADD R8, R199, 0x8 ;  /* 0x00000008c7087836 */ /* 0x009fe20000000000 */
[----:B------:R-:W0:Y:S04]  /*14170*/  SHFL.IDX PT, R4, R4, 0x1, 0x1c1f ;  /* 0x003c1f0004047f89 */ /* 0x000e2800000e0000 */
        /* <DEDUP_REMOVED lines=8> */
[C---:B--2---:R-:W-:Y:S01]  /*14200*/  VIADD R14, R197.reuse, 0x18 ;  /* 0x00000018c50e7836 */ /* 0x044fe20000000000 */
[----:B------:R-:W-:Y:S01]  /*14210*/  ISETP.GE.AND P2, PT, R12, UR4, PT ;  /* 0x000000040c007c0c */ /* 0x000fe2000bf46270 */
[C---:B------:R-:W-:Y:S01]  /*14220*/  VIADD R24, R197.reuse, 0x20 ;  /* 0x00000020c5187836 */ /* 0x040fe20000000000 */
[----:B------:R-:W-:Y:S01]  /*14230*/  ISETP.GE.AND P1, PT, R20, UR4, PT ;  /* 0x0000000414007c0c */ /* 0x000fe2000bf26270 */
[C---:B------:R-:W-:Y:S01]  /*14240*/  VIADD R13, R197.reuse, 0x8 ;  /* 0x00000008c50d7836 */ /* 0x040fe20000000000 */
[----:B------:R-:W-:Y:S01]  /*14250*/  ISETP.GE.AND P0, PT, R14, UR4, PT ;  /* 0x000000040e007c0c */ /* 0x000fe2000bf06270 */
[----:B------:R-:W-:-:S02]  /*14260*/  VIADD R28, R197, 0x10 ;  /* 0x00000010c51c7836 */ /* 0x000fc40000000000 */
[C---:B------:R-:W-:Y:S01]  /*14270*/  VIADD R21, R197.reuse, 0x30 ;  /* 0x00000030c5157836 */ /* 0x040fe20000000000 */
[----:B------:R-:W-:Y:S01]  /*14280*/  SHF.R.S32.HI R13, RZ, 0x1f, R13 ;  /* 0x0000001fff0d7819 */ /* 0x000fe2000001140d */
[C---:B-1----:R-:W-:Y:S01]  /*14290*/  VIADD R15, R197.reuse, 0x18 ;  /* 0x00000018c50f7836 */ /* 0x042fe20000000000 */
[C---:B---3--:R-:W-:Y:S01]  /*142a0*/  @!P4 LEA R8, P3, R197.reuse, R0, 0x2 ;  /* 0x00000000c508c211 */ /* 0x048fe200078610ff */
[C---:B------:R-:W-:Y:S01]  /*142b0*/  VIADD R25, R197.reuse, 0x28 ;  /* 0x00000028c5197836 */ /* 0x040fe20000000000 */
[----:B------:R-:W-:Y:S02]  /*142c0*/  SHF.R.S32.HI R28, RZ, 0x1f, R28 ;  /* 0x0000001fff1c7819 */ /* 0x000fe4000001141c */
[----:B0-----:R-:W-:Y:S02]  /*142d0*/  @!P4 LEA.HI.X R9, R197, R4, R10, 0x2, P3 ;  /* 0x00000004c509c211 */ /* 0x001fe400018f140a */
[----:B------:R-:W-:Y:S02]  /*142e0*/  ISETP.GE.AND P3, PT, R24, UR4, PT ;  /* 0x0000000418007c0c */ /* 0x000fe4000bf66270 */
[----:B------:R-:W-:Y:S01]  /*142f0*/  @!P1 LEA R10, P5, R20, R0, 0x2 ;  /* 0x00000000140a9211 */ /* 0x000fe200078a10ff */
[----:B------:R0:W-:Y:S01]  /*14300*/  @!P4 ST.E.64 desc[UR42][R8.64], R26 ;  /* 0x0000001a0800c985 */ /* 0x0001e2000c101b2a */
[----:B------:R-:W-:-:S02]  /*14310*/  SHF.R.S32.HI R15, RZ, 0x1f, R15 ;  /* 0x0000001fff0f7819 */ /* 0x000fc4000001140f */
[----:B------:R-:W-:Y:S01]  /*14320*/  @!P1 LEA.HI.X R11, R20, R4, R28, 0x2, P5 ;  /* 0x00000004140b9211 */ /* 0x000fe200028f141c */
[----:B------:R-:W-:Y:S01]  /*14330*/  VIADD R28, R197, 0x20 ;  /* 0x00000020c51c7836 */ /* 0x000fe20000000000 */
[----:B------:R-:W-:Y:S01]  /*14340*/  ISETP.GE.AND P5, PT, R21, UR4, PT ;  /* 0x0000000415007c0c */ /* 0x000fe2000bfa6270 */
[----:B------:R-:W-:Y:S01]  /*14350*/  VIADD R20, R197, 0x40 ;  /* 0x00000040c5147836 */ /* 0x000fe20000000000 */
        /* <DEDUP_REMOVED lines=17> */
[C---:B--2---:R-:W-:Y:S01]  /*14470*/  @!P5 LEA R12, P6, R21.reuse, R0, 0x2 ;  /* 0x00000000150cd211 */ /* 0x044fe200078c10ff */
[----:B------:R0:W-:Y:S01]  /*14480*/  @!P3 ST.E.64 desc[UR42][R8.64], R42 ;  /* 0x0000002a0800b985 */ /* 0x0001e2000c101b2a */
[----:B------:R-:W-:Y:S02]  /*14490*/  SHF.R.S32.HI R24, RZ, 0x1f, R24 ;  /* 0x0000001fff187819 */ /* 0x000fe40000011418 */
[----:B------:R-:W-:Y:S02]  /*144a0*/  SHF.R.S32.HI R28, RZ, 0x1f, R28 ;  /* 0x0000001fff1c7819 */ /* 0x000fe4000001141c */
[----:B------:R-:W-:Y:S01]  /*144b0*/  @!P5 LEA.HI.X R13, R21, R4, R24, 0x2, P6 ;  /* 0x00000004150dd211 */ /* 0x000fe200030f1418 */
[----:B------:R-:W-:Y:S01]  /*144c0*/  VIADD R21, R197, 0x38 ;  /* 0x00000038c5157836 */ /* 0x000fe20000000000 */
[----:B------:R-:W-:-:S02]  /*144d0*/  ISETP.GE.AND P1, PT, R20, UR4, PT ;  /* 0x0000000414007c0c */ /* 0x000fc4000bf26270 */
[----:B------:R-:W-:Y:S02]  /*144e0*/  @!P4 LEA.HI.X R11, R25, R4, R28, 0x2, P2 ;  /* 0x00000004190bc211 */ /* 0x000fe400010f141c */
[----:B------:R-:W-:Y:S02]  /*144f0*/  ISETP.GE.AND P2, PT, R14, UR4, PT ;  /* 0x000000040e007c0c */ /* 0x000fe4000bf46270 */
[----:B------:R-:W-:Y:S01]  /*14500*/  SHF.R.S32.HI R21, RZ, 0x1f, R21 ;  /* 0x0000001fff157819 */ /* 0x000fe20000011415 */
[----:B------:R1:W-:Y:S01]  /*14510*/  @!P4 ST.E.64 desc[UR42][R10.64], R46 ;  /* 0x0000002e0a00c985 */ /* 0x0003e2000c101b2a */
[C---:B0-----:R-:W-:Y:S02]  /*14520*/  @!P0 LEA R8, P6, R15.reuse, R0, 0x2 ;  /* 0x000000000f088211 */ /* 0x041fe400078c10ff */
[----:B------:R-:W-:Y:S01]  /*14530*/  ISETP.GE.AND P3, PT, R222, UR4, PT ;  /* 0x00000004de007c0c */ /* 0x000fe2000bf66270 */
[----:B------:R0:W-:Y:S01]  /*14540*/  @!P5 ST.E.64 desc[UR42][R12.64], R50 ;  /* 0x000000320c00d985 */ /* 0x0001e2000c101b2a */
[----:B------:R-:W-:Y:S01]  /*14550*/  @!P0 LEA.HI.X R9, R15, R4, R21, 0x2, P6 ;  /* 0x000000040f098211 */ /* 0x000fe200030f1415 */
[----:B------:R-:W-:Y:S01]  /*14560*/  VIADD R21, R197, 0x40 ;  /* 0x00000040c5157836 */ /* 0x000fe20000000000 */
[----:B------:R-:W-:Y:S01]  /*14570*/  ISETP.GE.AND P4, PT, R219, UR4, PT ;  /* 0x00000004db007c0c */ /* 0x000fe2000bf86270 */
[----:B------:R-:W-:-:S02]  /*14580*/  VIADD R15, R197, 0x48 ;  /* 0x00000048c50f7836 */ /* 0x000fc40000000000 */
[----:B------:R2:W-:Y:S01]  /*14590*/  @!P0 ST.E.64 desc[UR42][R8.64], R54 ;  /* 0x0000003608008985 */ /* 0x0005e2000c101b2a */
[----:B------:R-:W-:Y:S02]  /*145a0*/  SHF.R.S32.HI R21, RZ, 0x1f, R21 ;  /* 0x0000001fff157819 */ /* 0x000fe40000011415 */
[----:B------:R-:W-:Y:S02]  /*145b0*/  SHF.R.S32.HI R15, RZ, 0x1f, R15 ;  /* 0x0000001fff0f7819 */ /* 0x000fe4000001140f */
[-C--:B-1----:R-:W-:Y:S02]  /*145c0*/  @!P1 LEA R10, P5, R20, R0.reuse, 0x2 ;  /* 0x00000000140a9211 */ /* 0x082fe400078a10ff */
[----:B------:R-:W-:Y:S02]  /*145d0*/  ISETP.GE.AND P0, PT, R205, UR4, PT ;  /* 0x00000004cd007c0c */ /* 0x000fe4000bf06270 */
[----:B0-----:R-:W-:Y:S02]  /*145e0*/  @!P2 LEA R12, P6, R14, R0, 0x2 ;  /* 0x000000000e0ca211 */ /* 0x001fe400078c10ff */
[----:B------:R-:W-:-:S02]  /*145f0*/  @!P1 LEA.HI.X R11, R20, R4, R21, 0x2, P5 ;  /* 0x00000004140b9211 */ /* 0x000fc400028f1415 */
[----:B------:R-:W-:Y:S02]  /*14600*/  ISETP.GE.AND P5, PT, R213, UR4, PT ;  /* 0x00000004d5007c0c */ /* 0x000fe4000bfa6270 */
[----:B------:R-:W-:Y:S01]  /*14610*/  @!P2 LEA.HI.X R13, R14, R4, R15, 0x2, P6 ;  /* 0x000000040e0da211 */ /* 0x000fe200030f140f */
[----:B------:R0:W-:Y:S01]  /*14620*/  @!P1 ST.E.64 desc[UR42][R10.64], R58 ;  /* 0x0000003a0a009985 */ /* 0x0001e2000c101b2a */
[----:B--2---:R-:W-:Y:S02]  /*14630*/  @!P3 LEA R8, P6, R222, R0, 0x2 ;  /* 0x00000000de08b211 */ /* 0x004fe400078c10ff */
[----:B------:R-:W-:Y:S01]  /*14640*/  ISETP.GE.AND P1, PT, R198, UR4, PT ;  /* 0x00000004c6007c0c */ /* 0x000fe2000bf26270 */
[----:B------:R1:W-:Y:S01]  /*14650*/  @!P2 ST.E.64 desc[UR42][R12.64], R62 ;  /* 0x0000003e0c00a985 */ /* 0x0003e2000c101b2a */
[----:B------:R-:W-:-:S05]  /*14660*/  @!P3 LEA.HI.X R9, R222, R4, R223, 0x2, P6 ;  /* 0x00000004de09b211 */ /* 0x000fca00030f14df */
[----:B------:R2:W-:Y:S01]  /*14670*/  @!P3 ST.E.64 desc[UR42][R8.64], R66 ;  /* 0x000000420800b985 */ /* 0x0005e2000c101b2a */
[----:B0-----:R-:W-:-:S04]  /*14680*/  @!P4 LEA R10, P2, R219, R0, 0x2 ;  /* 0x00000000db0ac211 */ /* 0x001fc800078410ff */
[----:B------:R-:W-:Y:S02]  /*14690*/  @!P4 LEA.HI.X R11, R219, R4, R220, 0x2, P2 ;  /* 0x00000004db0bc211 */ /* 0x000fe400010f14dc */
[----:B------:R-:W-:Y:S02]  /*146a0*/  ISETP.GE.AND P2, PT, R185, UR4, PT ;  /* 0x00000004b9007c0c */ /* 0x000fe4000bf46270 */
[-C--:B-1----:R-:W-:Y:S01]  /*146b0*/  @!P5 LEA R12, P6, R213, R0.reuse, 0x2 ;  /* 0x00000000d50cd211 */ /* 0x082fe200078c10ff */
[----:B------:R0:W-:Y:S01]  /*146c0*/  @!P4 ST.E.64 desc[UR42][R10.64], R70 ;  /* 0x000000460a00c985 */ /* 0x0001e2000c101b2a */
[----:B--2---:R-:W-:Y:S02]  /*146d0*/  @!P0 LEA R8, P4, R205, R0, 0x2 ;  /* 0x00000000cd088211 */ /* 0x004fe400078810ff */
[-C--:B------:R-:W-:Y:S02]  /*146e0*/  @!P5 LEA.HI.X R13, R213, R4.reuse, R218, 0x2, P6 ;  /* 0x00000004d50dd211 */ /* 0x080fe400030f14da */
[----:B------:R-:W-:-:S02]  /*146f0*/  @!P0 LEA.HI.X R9, R205, R4, R209, 0x2, P4 ;  /* 0x00000004cd098211 */ /* 0x000fc400020f14d1 */
[----:B------:R-:W-:Y:S01]  /*14700*/  ISETP.GE.AND P4, PT, R180, UR4, PT ;  /* 0x00000004b4007c0c */ /* 0x000fe2000bf86270 */
[----:B------:R1:W-:Y:S01]  /*14710*/  @!P5 ST.E.64 desc[UR42][R12.64], R74 ;  /* 0x0000004a0c00d985 */ /* 0x0003e2000c101b2a */
[----:B------:R-:W-:-:S03]  /*14720*/  ISETP.GE.AND P5, PT, R182, UR4, PT ;  /* 0x00000004b6007c0c */ /* 0x000fc6000bfa6270 */
[----:B------:R2:W-:Y:S01]  /*14730*/  @!P0 ST.E.64 desc[UR42][R8.64], R78 ;  /* 0x0000004e08008985 */ /* 0x0005e2000c101b2a */
[----:B0-----:R-:W-:-:S04]  /*14740*/  @!P1 LEA R10, P3, R198, R0, 0x2 ;  /* 0x00000000c60a9211 */ /* 0x001fc800078610ff */
[----:B------:R-:W-:Y:S02]  /*14750*/  @!P1 LEA.HI.X R11, R198, R4, R200, 0x2, P3 ;  /* 0x00000004c60b9211 */ /* 0x000fe400018f14c8 */
[----:B------:R-:W-:Y:S02]  /*14760*/  ISETP.GE.AND P3, PT, R178, UR4, PT ;  /* 0x00000004b2007c0c */ /* 0x000fe4000bf66270 */
[C---:B-1----:R-:W-:Y:S01]  /*14770*/  @!P2 LEA R12, P6, R185.reuse, R0, 0x2 ;  /* 0x00000000b90ca211 */ /* 0x042fe200078c10ff */
[----:B------:R0:W-:Y:S01]  /*14780*/  @!P1 ST.E.64 desc[UR42][R10.64], R82 ;  /* 0x000000520a009985 */ /* 0x0001e2000c101b2a */
[----:B------:R-:W-:Y:S02]  /*14790*/  ISETP.GE.AND P1, PT, R174, UR4, PT ;  /* 0x00000004ae007c0c */ /* 0x000fe4000bf26270 */
[----:B------:R-:W-:Y:S02]  /*147a0*/  @!P2 LEA.HI.X R13, R185, R4, R195, 0x2, P6 ;  /* 0x00000004b90da211 */ /* 0x000fe400030f14c3 */
[----:B--2---:R-:W-:-:S03]  /*147b0*/  @!P5 LEA R8, P6, R182, R0, 0x2 ;  /* 0x00000000b608d211 */ /* 0x004fc600078c10ff */
[----:B------:R1:W-:Y:S01]  /*147c0*/  @!P2 ST.E.64 desc[UR42][R12.64], R86 ;  /* 0x000000560c00a985 */ /* 0x0003e2000c101b2a */
[----:B------:R-:W-:Y:S02]  /*147d0*/  ISETP.GE.AND P2, PT, R176, UR4, PT ;  /* 0x00000004b0007c0c */ /* 0x000fe4000bf46270 */
        /* <DEDUP_REMOVED lines=60> */
.L_x_8021:
[----:B----4-:R-:W4:Y:S01]  /*14ba0*/  LDL.LU R4, [R1+0x40] ;  /* 0x0000400001047983 */ /* 0x010f220000300800 */
[----:B------:R-:W-:Y:S01]  /*14bb0*/  ULDC.64 UR6, c[0x0][0xc08] ;  /* 0x0003020000067ab9 */ /* 0x000fe20000000a00 */
[----:B------:R-:W-:Y:S02]  /*14bc0*/  ULDC.64 UR4, c[0x0][0xc00] ;  /* 0x0003000000047ab9 */ /* 0x000fe40000000a00 */
[----:B------:R-:W3:Y:S04]  /*14bd0*/  LDL.LU R0, [R1+0x44] ;  /* 0x0000440001007983 */ /* 0x000ee80000300800 */
[----:B------:R-:W2:Y:S01]  /*14be0*/  LDL R13, [R1+0x38] ;  /* 0x00003800010d7983 */ /* 0x000ea20000100800 */
[----:B------:R-:W-:Y:S01]  /*14bf0*/  ISETP.NE.U32.AND P1, PT, RZ, UR6, PT ;  /* 0x00000006ff007c0c */ /* 0x000fe2000bf25070 */
[----:B------:R-:W-:Y:S01]  /*14c00*/  IMAD.MOV.U32 R3, RZ, RZ, RZ ;  /* 0x000000ffff037224 */ /* 0x000fe200078e00ff */
[----:B------:R-:W-:-:S02]  /*14c10*/  ISETP.NE.U32.AND P0, PT, RZ, UR4, PT ;  /* 0x00000004ff007c0c */ /* 0x000fc4000bf05070 */
[----:B------:R-:W-:Y:S02]  /*14c20*/  ISETP.NE.AND.EX P1, PT, RZ, UR7, PT, P1 ;  /* 0x00000007ff007c0c */ /* 0x000fe4000bf25310 */
[----:B------:R-:W-:Y:S01]  /*14c30*/  ISETP.NE.AND.EX P0, PT, RZ, UR5, PT, P0 ;  /* 0x00000005ff007c0c */ /* 0x000fe2000bf05300 */
[----:B0-----:R-:W0:Y:S01]  /*14c40*/  S2R R12, SR_TID.X ;  /* 0x00000000000c7919 */ /* 0x001e220000002100 */
[----:B----4-:R-:W-:-:S04]  /*14c50*/  IADD3 R8, P2, R4, UR4, RZ ;  /* 0x0000000404087c10 */ /* 0x010fc8000ff5e0ff */
[----:B---3--:R-:W-:-:S05]  /*14c60*/  IADD3.X R9, R0, UR5, RZ, P2, !PT ;  /* 0x0000000500097c10 */ /* 0x008fca00097fe4ff */
[----:B------:R-:W-:Y:S01]  /*14c70*/  @P1 IADD3 R10, P2, R4, UR6, RZ ;  /* 0x00000006040a1c10 */ /* 0x000fe2000ff5e0ff */
[----:B------:R-:W-:Y:S01]  /*14c80*/  ULDC UR4, c[0x0][0xa88] ;  /* 0x0002a20000047ab9 */ /* 0x000fe20000000800 */
[----:B------:R3:W5:Y:S02]  /*14c90*/  @P0 LDG.E R3, desc[UR42][R8.64] ;  /* 0x0000002a08030981 */ /* 0x000764000c1e1900 */
[----:B------:R-:W-:Y:S01]  /*14ca0*/  @P1 IADD3.X R11, R0, UR7, RZ, P2, !PT ;  /* 0x00000007000b1c10 */ /* 0x000fe200097fe4ff */
[----:B------:R-:W-:-:S06]  /*14cb0*/  IMAD.U32 R0, RZ, RZ, UR4 ;  /* 0x00000004ff007e24 */ /* 0x000fcc000f8e00ff */
[----:B------:R3:W5:Y:S01]  /*14cc0*/  @P1 LDG.E R0, desc[UR42][R10.64] ;  /* 0x0000002a0a001981 */ /* 0x000762000c1e1900 */
[----:B--2---:R-:W-:Y:S01]  /*14cd0*/  ISETP.NE.AND P2, PT, R13, RZ, PT ;  /* 0x000000ff0d00720c */ /* 0x004fe20003f45270 */
[----:B0-----:R-:W-:-:S05]  /*14ce0*/  VIADD R4, R12, 0xffffff80 ;  /* 0xffffff800c047836 */ /* 0x001fca0000000000 */
[----:B------:R-:W-:-:S07]  /*14cf0*/  ISETP.GT.AND P3, PT, R4, 0x3f, PT ;  /* 0x0000003f0400780c */ /* 0x000fce0003f64270 */
[----:B------:R-:W0:Y:S02]  /*14d00*/  @!P2 LDC R13, c[0x0][0xad4] ;  /* 0x0002b500ff0dab82 */ /* 0x000e240000000800 */
[----:B0-----:R3:W-:Y:S01]  /*14d10*/  @!P2 STL [R1+0x38], R13 ;  /* 0x0000380d0100a387 */ /* 0x0017e20000100800 */
[----:B------:R-:W-:Y:S01]  /*14d20*/  ISETP.GT.AND P2, PT, R13, 0x1, PT ;  /* 0x000000010d00780c */ /* 0x000fe20003f44270 */
[----:B------:R-:W-:-:S12]  /*14d30*/  @P1 BRA `(.L_x_8030) ;  /* 0x0000000000101947 */ /* 0x000fd80003800000 */
[----:B------:R-:W-:Y:S05]  /*14d40*/  @!P0 BRA `(.L_x_8030) ;  /* 0x00000000000c8947 */ /* 0x000fea0003800000 */
[----:B---3--:R-:W2:Y:S04]  /*14d50*/  LDG.E R11, desc[UR42][R8.64] ;  /* 0x0000002a080b7981 */ /* 0x008ea8000c1e1900 */
[----:B-----5:R-:W2:Y:S02]  /*14d60*/  LDG.E R0, desc[UR42][R8.64+0x4] ;  /* 0x0000042a08007981 */ /* 0x020ea4000c1e1900 */
[----:B--2---:R-:W-:-:S07]  /*14d70*/  IMAD.IADD R0, R0, 0x1, -R11 ;  /* 0x0000000100007824 */ /* 0x004fce00078e0a0b */
.L_x_8030:
[----:B---3--:R-:W2:Y:S04]  /*14d80*/  LDL.LU R8, [R1+0x3c] ;  /* 0x00003c0001087983 */ /* 0x008ea80000300800 */
[----:B------:R-:W3:Y:S01]  /*14d90*/  LDL.LU R4, [R1+0x50] ;  /* 0x0000500001047983 */ /* 0x000ee20000300800 */
[----:B------:R-:W-:Y:S01]  /*14da0*/  BSSY B1, `(.L_x_8031) ;  /* 0x0000036000017945 */ /* 0x000fe20003800000 */
[----:B-----5:R-:W-:Y:S02]  /*14db0*/  SHF.R.S32.HI R28, RZ, 0x1f, R3 ;  /* 0x0000001fff1c7819 */ /* 0x020fe40000011403 */
[----:B--2---:R-:W-:Y:S02]  /*14dc0*/  SEL R33, R8, RZ, !P0 ;  /* 0x000000ff08217207 */ /* 0x004fe40004000000 */
[----:B---3--:R-:W-:Y:S01]  /*14dd0*/  SEL R30, R4, RZ, !P0 ;  /* 0x000000ff041e7207 */ /* 0x008fe20004000000 */
        /* <DEDUP_REMOVED lines=50> */
.L_x_8032:
[----:B------:R-:W-:Y:S05]  /*15100*/  BSYNC B1 ;  /* 0x0000000000017941 */ /* 0x000fea0003800000 */
.L_x_8031:
[----:B------:R-:W-:Y:S05]  /*15110*/  @P2 BRA `(.L_x_8027) ;  /* 0x0000000800ac2947 */ /* 0x000fea0003800000 */
[----:B------:R-:W2:Y:S01]  /*15120*/  S2R R10, SR_TID.X ;  /* 0x00000000000a7919 */ /* 0x000ea20000002100 */
[----:B------:R-:W3:Y:S01]  /*15130*/  LDC R13, c[0x0][0xbe8] ;  /* 0x0002fa00ff0d7b82 */ /* 0x000ee20000000800 */
[----:B------:R-:W-:Y:S01]  /*15140*/  ULDC.64 UR4, c[0x0][0xaa0] ;  /* 0x0002a80000047ab9 */ /* 0x000fe20000000a00 */
[----:B------:R-:W-:Y:S01]  /*15150*/  VIADD R42, R193, 0x40 ;  /* 0x00000040c12a7836 */ /* 0x000fe20000000000 */
[----:B------:R-:W-:Y:S01]  /*15160*/  BSSY B1, `(.L_x_8033) ;  /* 0x0000082000017945 */ /* 0x000fe20003800000 */
[----:B------:R-:W-:Y:S02]  /*15170*/  IMAD R4, R28, UR4, RZ ;  /* 0x000000041c047c24 */ /* 0x000fe4000f8e02ff */
[----:B0-----:R-:W-:-:S04]  /*15180*/  IMAD.WIDE.U32 R8, R3, UR4, RZ ;  /* 0x0000000403087c25 */ /* 0x001fc8000f8e00ff */
[----:B------:R-:W-:Y:S01]  /*15190*/  IMAD R11, R3, UR5, R4 ;  /* 0x00000005030b7c24 */ /* 0x000fe2000f8e0204 */
[----:B------:R-:W-:Y:S01]  /*151a0*/  ULDC.64 UR4, c[0x0][0xae8] ;  /* 0x0002ba0000047ab9 */ /* 0x000fe20000000a00 */
[----:B------:R-:W0:Y:S01]  /*151b0*/  LDC R4, c[0x0][0xac8] ;  /* 0x0002b200ff047b82 */ /* 0x000e220000000800 */
[----:B------:R-:W-:Y:S02]  /*151c0*/  VIADD R40, R193, 0x80 ;  /* 0x00000080c1287836 */ /* 0x000fe40000000000 */
[----:B------:R-:W-:Y:S02]  /*151d0*/  IMAD.IADD R9, R9, 0x1, R11 ;  /* 0x0000000109097824 */ /* 0x000fe400078e020b */
[----:B------:R-:W-:Y:S02]  /*151e0*/  VIADD R38, R193, 0xc0 ;  /* 0x000000c0c1267836 */ /* 0x000fe40000000000 */
[----:B------:R-:W-:-:S04]  /*151f0*/  IMAD.WIDE.U32 R8, R185, UR4, R8 ;  /* 0x00000004b9087c25 */ /* 0x000fc8000f8e0008 */
[----:B------:R-:W-:Y:S01]  /*15200*/  IMAD R9, R185, UR5, R9 ;  /* 0x00000005b9097c24 */ /* 0x000fe2000f8e0209 */
[----:B---3--:R-:W-:Y:S01]  /*15210*/  ISETP.NE.AND P0, PT, R13, 0x1, PT ;  /* 0x000000010d00780c */ /* 0x008fe20003f05270 */
[----:B------:R-:W-:Y:S01]  /*15220*/  ULDC.64 UR4, c[0x0][0xaf0] ;  /* 0x0002bc0000047ab9 */ /* 0x000fe20000000a00 */
[----:B------:R-:W-:Y:S02]  /*15230*/  IMAD R25, R0, R13, RZ ;  /* 0x0000000d00197224 */ /* 0x000fe400078e02ff */
[----:B------:R-:W-:-:S04]  /*15240*/  IMAD.WIDE.U32 R8, R33, UR4, R8 ;  /* 0x0000000421087c25 */ /* 0x000fc8000f8e0008 */
[----:B--2---:R-:W-:Y:S02]  /*15250*/  VIADD R10, R10, 0xffffff80 ;  /* 0xffffff800a0a7836 */ /* 0x004fe40000000000 */
[C---:B------:R-:W-:Y:S01]  /*15260*/  VIADD R36, R193.reuse, 0x100 ;  /* 0x00000100c1247836 */ /* 0x040fe20000000000 */
[----:B0-----:R-:W-:Y:S02]  /*15270*/  ISETP.GE.AND P1, PT, R42, R4, PT ;  /* 0x000000042a00720c */ /* 0x001fe40003f26270 */
[----:B------:R-:W0:Y:S01]  /*15280*/  @P0 LDC R15, c[0x0][0xbec] ;  /* 0x0002fb00ff0f0b82 */ /* 0x000e220000000800 */
[----:B------:R-:W-:Y:S01]  /*15290*/  SHF.R.S32.HI R3, RZ, 0x1f, R10 ;  /* 0x0000001fff037819 */ /* 0x000fe2000001140a */
[C---:B------:R-:W-:Y:S01]  /*152a0*/  VIADD R34, R193.reuse, 0x140 ;  /* 0x00000140c1227836 */ /* 0x040fe20000000000 */
[----:B------:R-:W-:Y:S01]  /*152b0*/  SEL R14, RZ, 0xffffffff, P1 ;  /* 0xffffffffff0e7807 */ /* 0x000fe20000800000 */
[----:B------:R-:W-:Y:S01]  /*152c0*/  VIADD R31, R193, 0x180 ;  /* 0x00000180c11f7836 */ /* 0x000fe20000000000 */
[----:B------:R-:W-:Y:S01]  /*152d0*/  LEA.HI R3, R3, R10, RZ, 0x3 ;  /* 0x0000000a03037211 */ /* 0x000fe200078f18ff */
[C---:B------:R-:W-:Y:S01]  /*152e0*/  VIADD R27, R193.reuse, 0x1c0 ;  /* 0x000001c0c11b7836 */ /* 0x040fe20000000000 */
[-C--:B------:R-:W-:Y:S01]  /*152f0*/  ISETP.GE.AND P2, PT, R193, R4.reuse, PT ;  /* 0x00000004c100720c */ /* 0x080fe20003f46270 */
[----:B-1----:R-:W1:Y:S01]  /*15300*/  @P0 LDC R21, c[0x0][0xbf0] ;  /* 0x0002fc00ff150b82 */ /* 0x002e620000000800 */
[----:B------:R-:W-:Y:S01]  /*15310*/  LOP3.LUT R11, R3, 0xfffffff8, RZ, 0xc0, !PT ;  /* 0xfffffff8030b7812 */ /* 0x000fe200078ec0ff */
[----:B------:R-:W-:Y:S01]  /*15320*/  IMAD.SHL.U32 R14, R14, 0x2, RZ ;  /* 0x000000020e0e7824 */ /* 0x000fe200078e00ff */
[----:B------:R-:W-:Y:S01]  /*15330*/  SHF.R.S32.HI R26, RZ, 0x3, R3 ;  /* 0x00000003ff1a7819 */ /* 0x000fe20000011403 */
[----:B------:R-:W-:Y:S01]  /*15340*/  IMAD R3, R30, UR4, RZ ;  /* 0x000000041e037c24 */ /* 0x000fe2000f8e02ff */
[----:B------:R-:W-:Y:S01]  /*15350*/  ISETP.GE.AND P1, PT, R40, R4, PT ;  /* 0x000000042800720c */ /* 0x000fe20003f26270 */
[----:B------:R-:W-:-:S02]  /*15360*/  IMAD.IADD R11, R10, 0x1, -R11 ;  /* 0x000000010a0b7824 */ /* 0x000fc400078e0a0b */
[----:B------:R-:W-:Y:S02]  /*15370*/  VIADD R29, R193, 0x1c0 ;  /* 0x000001c0c11d7836 */ /* 0x000fe40000000000 */
[----:B------:R-:W-:Y:S02]  /*15380*/  IMAD R10, R11, 0x20, R26 ;  /* 0x000000200b0a7824 */ /* 0x000fe400078e021a */
[----:B------:R-:W-:Y:S01]  /*15390*/  IMAD R11, R33, UR5, R3 ;  /* 0x00000005210b7c24 */ /* 0x000fe2000f8e0203 */
[----:B------:R-:W-:Y:S01]  /*153a0*/  ULDC.64 UR4, c[0x0][0xae0] ;  /* 0x0002b80000047ab9 */ /* 0x000fe20000000a00 */
[----:B------:R-:W-:Y:S01]  /*153b0*/  IMAD.IADD R12, R199, 0x1, R10 ;  /* 0x00000001c70c7824 */ /* 0x000fe200078e020a */
[----:B------:R-:W-:Y:S01]  /*153c0*/  SHF.R.S32.HI R29, RZ, 0x1f, R29 ;  /* 0x0000001fff1d7819 */ /* 0x000fe2000001141d */
[----:B------:R-:W-:Y:S01]  /*153d0*/  IMAD.IADD R9, R9, 0x1, R11 ;  /* 0x0000000109097824 */ /* 0x000fe200078e020b */
[----:B------:R-:W-:Y:S01]  /*153e0*/  SEL R11, RZ, 0x1, P2 ;  /* 0x00000001ff0b7807 */ /* 0x000fe20001000000 */
[----:B0-----:R-:W-:Y:S01]  /*153f0*/  @P0 IMAD.HI.U32 R10, R12, R15, RZ ;  /* 0x0000000f0c0a0227 */ /* 0x001fe200078e00ff */
[----:B------:R-:W-:-:S03]  /*15400*/  ISETP.GE.AND P2, PT, R27, R4, PT ;  /* 0x000000041b00720c */ /* 0x000fc60003f46270 */
[----:B------:R-:W-:Y:S01]  /*15410*/  IMAD.MOV.U32 R3, RZ, RZ, R12 ;  /* 0x000000ffff037224 */ /* 0x000fe200078e000c */
[----:B-1----:R-:W-:Y:S01]  /*15420*/  @P0 SHF.R.U32.HI R3, RZ, R21, R10 ;  /* 0x00000015ff030219 */ /* 0x002fe2000001160a */
[----:B------:R-:W-:Y:S01]  /*15430*/  IMAD.IADD R26, R26, 0x1, R199 ;  /* 0x000000011a1a7824 */ /* 0x000fe200078e02c7 */
[----:B------:R-:W-:Y:S01]  /*15440*/  LOP3.LUT R10, R14, 0x2, R11, 0xe2, !PT ;  /* 0x000000020e0a7812 */ /* 0x000fe200078ee20b */
[----:B------:R-:W-:Y:S01]  /*15450*/  VIADD R32, R193, 0x180 ;  /* 0x00000180c1207836 */ /* 0x000fe20000000000 */
[----:B------:R-:W-:Y:S01]  /*15460*/  SEL R14, RZ, 0xffffffff, P1 ;  /* 0xffffffffff0e7807 */ /* 0x000fe20000800000 */
[----:B------:R-:W-:Y:S01]  /*15470*/  IMAD.MOV R11, RZ, RZ, -R3 ;  /* 0x000000ffff0b7224 */ /* 0x000fe200078e0a03 */
[-C--:B------:R-:W-:Y:S01]  /*15480*/  ISETP.GE.AND P0, PT, R38, R4.reuse, PT ;  /* 0x000000042600720c */ /* 0x080fe20003f06270 */
[----:B------:R-:W-:Y:S01]  /*15490*/  IMAD.WIDE.U32 R8, R3, UR4, R8 ;  /* 0x0000000403087c25 */ /* 0x000fe2000f8e0008 */
[----:B------:R-:W-:Y:S02]  /*154a0*/  SHF.R.S32.HI R0, RZ, 0x1f, R3 ;  /* 0x0000001fff007819 */ /* 0x000fe40000011403 */
[-C--:B------:R-:W-:Y:S01]  /*154b0*/  ISETP.GE.AND P1, PT, R36, R4.reuse, PT ;  /* 0x000000042400720c */ /* 0x080fe20003f26270 */
[----:B------:R-:W-:Y:S01]  /*154c0*/  IMAD R11, R13, R11, R12 ;  /* 0x0000000b0d0b7224 */ /* 0x000fe200078e020c */
[----:B------:R-:W-:Y:S01]  /*154d0*/  SEL R12, RZ, 0xffffffff, P0 ;  /* 0xffffffffff0c7807 */ /* 0x000fe20000000000 */
[----:B------:R-:W-:Y:S01]  /*154e0*/  IMAD.SHL.U32 R15, R14, 0x4, RZ ;  /* 0x000000040e0f7824 */ /* 0x000fe200078e00ff */
[-C--:B------:R-:W-:Y:S01]  /*154f0*/  ISETP.GE.AND P0, PT, R34, R4.reuse, PT ;  /* 0x000000042200720c */ /* 0x080fe20003f06270 */
[----:B------:R-:W-:Y:S01]  /*15500*/  IMAD R0, R0, UR4, RZ ;  /* 0x0000000400007c24 */ /* 0x000fe2000f8e02ff */
[----:B------:R-:W-:Y:S01]  /*15510*/  SHF.R.S32.HI R32, RZ, 0x1f, R32 ;  /* 0x0000001fff207819 */ /* 0x000fe20000011420 */
        /* <DEDUP_REMOVED lines=25> */
[C---:B------:R-:W-:Y:S01]  /*156b0*/  VIADD R39, R193.reuse, 0xc0 ;  /* 0x000000c0c1277836 */ /* 0x040fe20000000000 */
[----:B------:R-:W-:Y:S01]  /*156c0*/  LOP3.LUT R21, R10, R11, RZ, 0xfc, !PT ;  /* 0x0000000b0a157212 */ /* 0x000fe200078efcff */
[C---:B------:R-:W-:Y:S01]  /*156d0*/  VIADD R41, R193.reuse, 0x80 ;  /* 0x00000080c1297836 */ /* 0x040fe20000000000 */
[----:B------:R-:W-:Y:S01]  /*156e0*/  SEL R0, RZ, 0x80, P2 ;  /* 0x00000080ff007807 */ /* 0x000fe20001000000 */
[----:B------:R-:W-:Y:S01]  /*156f0*/  VIADD R43, R193, 0x40 ;  /* 0x00000040c12b7836 */ /* 0x000fe20000000000 */
[----:B------:R0:W1:Y:S01]  /*15700*/  SHFL.IDX PT, R14, R20, RZ, 0x181f ;  /* 0x00181fff140e7589 */ /* 0x00006200000e0000 */
[----:B------:R-:W-:-:S02]  /*15710*/  SHF.R.S32.HI R35, RZ, 0x1f, R35 ;  /* 0x0000001fff237819 */ /* 0x000fc40000011423 */
[----:B------:R-:W-:Y:S01]  /*15720*/  LOP3.LUT R24, R21, R0, RZ, 0xfc, !PT ;  /* 0x0000000015187212 */ /* 0x000fe200078efcff */
[----:B------:R0:W2:Y:S01]  /*15730*/  SHFL.IDX PT, R15, R3, RZ, 0x181f ;  /* 0x00181fff030f7589 */ /* 0x0000a200000e0000 */
        /* <DEDUP_REMOVED lines=17> */
[----:B0-----:R-:W-:-:S04]  /*15850*/  @!P5 LEA R10, P4, R40, R14, 0x1 ;  /* 0x0000000e280ad211 */ /* 0x001fc800078808ff */
[-C--:B------:R-:W-:Y:S02]  /*15860*/  @!P5 LEA.HI.X R11, R40, R15.reuse, R41, 0x1, P4 ;  /* 0x0000000f280bd211 */ /* 0x080fe400020f0c29 */
[----:B------:R-:W-:Y:S02]  /*15870*/  LOP3.LUT P4, RZ, R24, 0x80, RZ, 0xc0, !PT ;  /* 0x0000008018ff7812 */ /* 0x000fe4000788c0ff */
[-C--:B-1----:R-:W-:Y:S01]  /*15880*/  @!P3 LEA R8, P6, R38, R14.reuse, 0x1 ;  /* 0x0000000e2608b211 */ /* 0x082fe200078c08ff */
[----:B------:R0:W-:Y:S02]  /*15890*/  @!P5 ST.E.128 desc[UR42][R10.64], RZ ;  /* 0x000000ff0a00d985 */ /* 0x0001e4000c101d2a */
[----:B------:R-:W-:Y:S02]  /*158a0*/  @!P2 LEA R12, P5, R36, R14, 0x1 ;  /* 0x0000000e240ca211 */ /* 0x000fe400078a08ff */
[-C--:B------:R-:W-:Y:S02]  /*158b0*/  @!P3 LEA.HI.X R9, R38, R15.reuse, R39, 0x1, P6 ;  /* 0x0000000f2609b211 */ /* 0x080fe400030f0c27 */
[----:B------:R-:W-:-:S03]  /*158c0*/  @!P2 LEA.HI.X R13, R36, R15, R37, 0x1, P5 ;  /* 0x0000000f240da211 */ /* 0x000fc600028f0c25 */
[----:B------:R1:W-:Y:S01]  /*158d0*/  @!P3 ST.E.128 desc[UR42][R8.64], RZ ;  /* 0x000000ff0800b985 */ /* 0x0003e2000c101d2a */
[----:B0-----:R-:W-:-:S03]  /*158e0*/  @!P1 LEA R10, P6, R34, R14, 0x1 ;  /* 0x0000000e220a9211 */ /* 0x001fc600078c08ff */
[----:B------:R0:W-:Y:S01]  /*158f0*/  @!P2 ST.E.128 desc[UR42][R12.64], RZ ;  /* 0x000000ff0c00a985 */ /* 0x0001e2000c101d2a */
[----:B------:R-:W-:Y:S02]  /*15900*/  @!P1 LEA.HI.X R11, R34, R15, R35, 0x1, P6 ;  /* 0x0000000f220b9211 */ /* 0x000fe400030f0c23 */
[----:B-1----:R-:W-:-:S03]  /*15910*/  @P0 LEA R8, P3, R31, R14, 0x1 ;  /* 0x0000000e1f080211 */ /* 0x002fc600078608ff */
[----:B------:R0:W-:Y:S01]  /*15920*/  @!P1 ST.E.128 desc[UR42][R10.64], RZ ;  /* 0x000000ff0a009985 */ /* 0x0001e2000c101d2a */
[----:B------:R-:W-:Y:S02]  /*15930*/  @P4 LEA R14, P5, R27, R14, 0x1 ;  /* 0x0000000e1b0e4211 */ /* 0x000fe400078a08ff */
[-C--:B------:R-:W-:Y:S02]  /*15940*/  @P0 LEA.HI.X R9, R31, R15.reuse, R32, 0x1, P3 ;  /* 0x0000000f1f090211 */ /* 0x080fe400018f0c20 */
[----:B------:R-:W-:-:S03]  /*15950*/  @P4 LEA.HI.X R15, R27, R15, R29, 0x1, P5 ;  /* 0x0000000f1b0f4211 */ /* 0x000fc600028f0c1d */
[----:B------:R0:W-:Y:S04]  /*15960*/  @P0 ST.E.128 desc[UR42][R8.64], RZ ;  /* 0x000000ff08000985 */ /* 0x0001e8000c101d2a */
[----:B------:R0:W-:Y:S02]  /*15970*/  @P4 ST.E.128 desc[UR42][R14.64], RZ ;  /* 0x000000ff0e004985 */ /* 0x0001e4000c101d2a */
.L_x_8034:
[----:B------:R-:W-:Y:S05]  /*15980*/  BSYNC B1 ;  /* 0x0000000000017941 */ /* 0x000fea0003800000 */
.L_x_8033:
[----:B------:R-:W-:Y:S01]  /*15990*/  VIADD R0, R26, 0x20 ;  /* 0x000000201a007836 */ /* 0x000fe20000000000 */
[----:B0-2---:R0:W2:Y:S04]  /*159a0*/  SHFL.IDX PT, R15, R3, 0x1, 0x181f ;  /* 0x00381f00030f7f89 */ /* 0x0050a800000e0000 */
        /* <DEDUP_REMOVED lines=18> */
[-C--:B-1----:R-:W-:Y:S01]  /*15ad0*/  @!P3 LEA R8, P5, R38, R14.reuse, 0x1 ;  /* 0x0000000e2608b211 */ /* 0x082fe200078a08ff */
[----:B------:R0:W-:Y:S01]  /*15ae0*/  @!P4 ST.E.128 desc[UR42][R10.64], RZ ;  /* 0x000000ff0a00c985 */ /* 0x0001e2000c101d2a */
        /* <DEDUP_REMOVED lines=14> */
.L_x_8027:
[----:B------:R-:W-:Y:S05]  /*15bd0*/  BSYNC B0 ;  /* 0x0000000000007941 */ /* 0x000fea0003800000 */
.L_x_8020:
[----:B------:R-:W-:Y:S02]  /*15be0*/  ULDC UR4, c[0x0][0xc3c] ;  /* 0x00030f0000047ab9 */ /* 0x000fe40000000800 */
[----:B------:R-:W-:-:S13]  /*15bf0*/  ISETP.GE.AND P0, PT, R7, UR4, PT ;  /* 0x0000000407007c0c */ /* 0x000fda000bf06270 */
[----:B------:R-:W-:Y:S05]  /*15c00*/  @!P0 BRA `(.L_x_8035) ;  /* 0xfffffebc005c8947 */ /* 0x000fea000383ffff */
[----:B------:R-:W-:Y:S05]  /*15c10*/  BRA `(.L_x_7879) ;  /* 0x0000008000b07947 */ /* 0x000fea0003800000 */
.L_x_7877:
        /* <DEDUP_REMOVED lines=16> */
.L_x_8036:
        /* <DEDUP_REMOVED lines=43> */
.L_x_8040:
        /* <DEDUP_REMOVED lines=37> */
.L_x_8038:
        /* <DEDUP_REMOVED lines=13> */
.L_x_8041:
        /* <DEDUP_REMOVED lines=62> */
.L_x_8042:
        /* <DEDUP_REMOVED lines=61> */
.L_x_8043:
[----:B------:R-:W-:-:S05]  /*16aa0*/  LOP3.LUT R25, RZ, R2, RZ, 0x33, !PT ;  /* 0x00000002ff197212 */ /* 0x000fca00078e33ff */
[----:B------:R-:W-:Y:S01]  /*16ab0*/  IMAD.IADD R25, R6, 0x1, R25 ;  /* 0x0000000106197824 */ /* 0x000fe200078e0219 */
[----:B------:R-:W-:Y:S06]  /*16ac0*/  BRA `(.L_x_8044) ;  /* 0x00000000000c7947 */ /* 0x000fec0003800000 */
.L_x_8039:
[----:B------:R-:W-:Y:S02]  /*16ad0*/  IMAD.MOV.U32 R25, RZ, RZ, RZ ;  /* 0x000000ffff197224 */ /* 0x000fe400078e00ff */
[----:B------:R-:W-:Y:S02]  /*16ae0*/  IMAD.U32 R24, RZ, RZ, UR6 ;  /* 0x00000006ff187e24 */ /* 0x000fe4000f8e00ff */
[----:B------:R-:W-:-:S07]  /*16af0*/  IMAD.MOV.U32 R26, RZ, RZ, RZ ;  /* 0x000000ffff1a7224 */ /* 0x000fce00078e00ff */
.L_x_8044:
[----:B------:R-:W-:-:S13]  /*16b00*/  ISETP.NE.AND P0, PT, R7, RZ, PT ;  /* 0x000000ff0700720c */ /* 0x000fda0003f05270 */
[----:B------:R-:W0:Y:S01]  /*16b10*/  @!P0 S2R R3, SR_CgaCtaId ;  /* 0x0000000000038919 */ /* 0x000e220000008800 */
[----:B------:R-:W-:-:S04]  /*16b20*/  @!P0 MOV R2, 0x400 ;  /* 0x0000040000028802 */ /* 0x000fc80000000f00 */
[----:B0-----:R-:W-:-:S05]  /*16b30*/  @!P0 LEA R2, R3, R2, 0x18 ;  /* 0x0000000203028211 */ /* 0x001fca00078ec0ff */
[----:B------:R0:W-:Y:S01]  /*16b40*/  @!P0 STS.128 [R2+0x28cd0], R24 ;  /* 0x028cd01802008388 */ /* 0x0001e20000000c00 */
[----:B------:R-:W-:Y:S06]  /*16b50*/  BAR.ARV 0x5, 0x180 ;  /* 0x0146000000007b1d */ /* 0x000fec0000002000 */
.L_x_8037:
        /* <DEDUP_REMOVED lines=30> */
[----:B-1----:R-:W-:Y:S01]  /*16d40*/  ULEA UR4, UR5, UR4, 0x18 ;  /* 0x0000000405047291 */ /* 0x002fe2000f8ec03f */
[----:B------:R-:W-:-:S02]  /*16d50*/  LOP3.LUT R3, R2, 0x100, RZ, 0xfc, !PT ;  /* 0x0000010002037812 */ /* 0x000fc400078efcff */
[C---:B------:R-:W-:Y:S02]  /*16d60*/  LOP3.LUT R4, R2.reuse, 0x80, RZ, 0xfc, !PT ;  /* 0x0000008002047812 */ /* 0x040fe400078efcff */
[C---:B------:R-:W-:Y:S01]  /*16d70*/  LOP3.LUT R3, R2.reuse, 0x180, RZ, 0xfc, !PT ;  /* 0x0000018002037812 */ /* 0x040fe200078efcff */
[----:B------:R-:W-:Y:S01]  /*16d80*/  IMAD.U32 R18, RZ, RZ, UR4 ;  /* 0x00000004ff127e24 */ /* 0x000fe2000f8e00ff */
[----:B------:R-:W-:-:S03]  /*16d90*/  LOP3.LUT R2, R2, 0x1c0, RZ, 0xfc, !PT ;  /* 0x000001c002027812 */ /* 0x000fc600078efcff */
[----:B------:R-:W-:-:S05]  /*16da0*/  IMAD R0, R35, 0x2, R18 ;  /* 0x0000000223007824 */ /* 0x000fca00078e0212 */
[----:B------:R0:W-:Y:S02]  /*16db0*/  STL [R1+0x38], R0 ;  /* 0x0000380001007387 */ /* 0x0001e40000100800 */
.L_x_8156:
[----:B-1----:R-:W1:Y:S02]  /*16dc0*/  LDC.64 R2, c[0x0][0xc88] ;  /* 0x00032200ff027b82 */ /* 0x002e640000000a00 */
[----:B-1----:R-:W-:-:S05]  /*16dd0*/  IMAD.WIDE R2, R27, 0x4, R2 ;  /* 0x000000041b027825 */ /* 0x002fca00078e0202 */
[----:B------:R-:W0:Y:S01]  /*16de0*/  LDG.E R31, desc[UR42][R2.64] ;  /* 0x0000002a021f7981 */ /* 0x000e22000c1e1900 */
        /* <DEDUP_REMOVED lines=45> */
[----:B--2---:R0:W-:Y:S01]  /*170c0*/  STL [R1+0x10], R8 ;  /* 0x0000100801007387 */ /* 0x0041e20000100800 */
[----:B------:R-:W-:Y:S01]  /*170d0*/  IMAD.MOV.U32 R10, RZ, RZ, R8 ;  /* 0x000000ffff0a7224 */ /* 0x000fe200078e0008 */
[----:B----4-:R-:W-:Y:S06]  /*170e0*/  @P2 BRA `(.L_x_8046) ;  /* 0x0000000000142947 */ /* 0x010fec0003800000 */
[----:B------:R-:W-:Y:S05]  /*170f0*/  @!P0 BRA `(.L_x_8046) ;  /* 0x0000000000108947 */ /* 0x000fea0003800000 */
[----:B------:R-:W2:Y:S04]  /*17100*/  LDG.E R7, desc[UR42][R2.64] ;  /* 0x0000002a02077981 */ /* 0x000ea8000c1e1900 */
[----:B------:R-:W2:Y:S02]  /*17110*/  LDG.E R2, desc[UR42][R2.64+0x4] ;  /* 0x0000042a02027981 */ /* 0x000ea4000c1e1900 */
[----:B--2---:R-:W-:-:S05]  /*17120*/  IMAD.IADD R10, R2, 0x1, -R7 ;  /* 0x00000001020a7824 */ /* 0x004fca00078e0a07 */
[----:B------:R1:W-:Y:S02]  /*17130*/  STL [R1+0x10], R10 ;  /* 0x0000100a01007387 */ /* 0x0003e40000100800 */
.L_x_8046:
[----:B------:R-:W-:Y:S01]  /*17140*/  ULDC.64 UR4, c[0x0][0xa20] ;  /* 0x0002880000047ab9 */ /* 0x000fe20000000a00 */
[C---:B0-----:R-:W-:Y:S02]  /*17150*/  LOP3.LUT R8, R26.reuse, 0xff000000, RZ, 0xc0, !PT ;  /* 0xff0000001a087812 */ /* 0x041fe400078ec0ff */
[----:B------:R-:W-:Y:S02]  /*17160*/  ISETP.NE.U32.AND P0, PT, RZ, UR4, PT ;  /* 0x00000004ff007c0c */ /* 0x000fe4000bf05070 */
[----:B------:R-:W-:Y:S02]  /*17170*/  SHF.R.U32.HI R8, RZ, 0x8, R8 ;  /* 0x00000008ff087819 */ /* 0x000fe40000011608 */
[----:B------:R-:W-:Y:S02]  /*17180*/  ISETP.NE.AND.EX P0, PT, RZ, UR5, PT, P0 ;  /* 0x00000005ff007c0c */ /* 0x000fe4000bf05300 */
[C---:B------:R-:W-:Y:S02]  /*17190*/  LOP3.LUT R2, R26.reuse, 0xff0000, RZ, 0xc0, !PT ;  /* 0x00ff00001a027812 */ /* 0x040fe400078ec0ff */
        /* <DEDUP_REMOVED lines=8> */
.L_x_8047:
        /* <DEDUP_REMOVED lines=9> */
.L_x_8048:
[----:B0-----:R-:W2:Y:S01]  /*172b0*/  @P1 LDG.E R2, desc[UR42][R4.64] ;  /* 0x0000002a04021981 */ /* 0x001ea2000c1e1900 */
[----:B------:R-:W0:Y:S03]  /*172c0*/  LDC R3, c[0x0][0x448] ;  /* 0x00011200ff037b82 */ /* 0x000e260000000800 */
[----:B------:R3:W2:Y:S01]  /*172d0*/  @P1 LDG.E R5, desc[UR42][R4.64+0x4] ;  /* 0x0000042a04051981 */ /* 0x0006a2000c1e1900 */
[----:B-----5:R-:W-:Y:S01]  /*172e0*/  IMAD.IADD R9, R9, 0x1, -R33 ;  /* 0x0000000109097824 */ /* 0x020fe200078e0a21 */
[----:B------:R-:W-:Y:S01]  /*172f0*/  BSSY B0, `(.L_x_8049) ;  /* 0x0000036000007945 */ /* 0x000fe20003800000 */
[----:B------:R-:W-:Y:S01]  /*17300*/  LOP3.LUT R32, R8, 0xff, RZ, 0xc0, !PT ;  /* 0x000000ff08207812 */ /* 0x000fe200078ec0ff */
[----:B------:R-:W-:Y:S01]  /*17310*/  IMAD.MOV.U32 R13, RZ, RZ, RZ ;  /* 0x000000ffff0d7224 */ /* 0x000fe200078e00ff */
[----:B0-----:R-:W-:-:S13]  /*17320*/  ISETP.NE.AND P0, PT, R3, 0x1, PT ;  /* 0x000000010300780c */ /* 0x001fda0003f05270 */
[----:B---3--:R-:W0:Y:S08]  /*17330*/  @P0 LDC R4, c[0x0][0x44c] ;  /* 0x00011300ff040b82 */ /* 0x008e300000000800 */
[----:B------:R-:W3:Y:S01]  /*17340*/  @P0 LDC R3, c[0x0][0x450] ;  /* 0x00011400ff030b82 */ /* 0x000ee20000000800 */
[----:B--2---:R-:W-:Y:S02]  /*17350*/  @P1 IMAD.IADD R6, R5, 0x1, -R2 ;  /* 0x0000000105061824 */ /* 0x004fe400078e0a02 */
[----:B------:R-:W-:-:S02]  /*17360*/  IMAD.SHL.U32 R2, R25, 0x40, RZ ;  /* 0x0000004019027824 */ /* 0x000fc400078e00ff */
[----:B------:R-:W-:Y:S02]  /*17370*/  IMAD.IADD R7, R9, 0x1, R6 ;  /* 0x0000000109077824 */ /* 0x000fe400078e0206 */
[----:B------:R-:W-:-:S03]  /*17380*/  VIADD R2, R2, 0x3f ;  /* 0x0000003f02027836 */ /* 0x000fc60000000000 */
[C---:B------:R-:W-:Y:S01]  /*17390*/  IADD3 R5, R7.reuse, 0x40, -R10 ;  /* 0x0000004007057810 */ /* 0x040fe20007ffe80a */
[----:B0-----:R-:W-:Y:S01]  /*173a0*/  @P0 IMAD.HI.U32 R4, R2, R4, RZ ;  /* 0x0000000402040227 */ /* 0x001fe200078e00ff */
[----:B------:R0:W-:Y:S04]  /*173b0*/  STL [R1], R7 ;  /* 0x0000000701007387 */ /* 0x0001e80000100800 */
[----:B---3--:R-:W-:Y:S01]  /*173c0*/  @P0 SHF.R.U32.HI R2, RZ, R3, R4 ;  /* 0x00000003ff020219 */ /* 0x008fe20000011604 */
[----:B------:R-:W-:-:S04]  /*173d0*/  VIADD R3, R7, 0x3f ;  /* 0x0000003f07037836 */ /* 0x000fc80000000000 */
[----:B------:R-:W-:Y:S01]  /*173e0*/  IMAD.IADD R2, R5, 0x1, R2 ;  /* 0x0000000105027824 */ /* 0x000fe200078e0202 */
[----:B------:R-:W-:-:S04]  /*173f0*/  SHF.R.S32.HI R4, RZ, 0x1f, R3 ;  /* 0x0000001fff047819 */ /* 0x000fc80000011403 */
[----:B------:R-:W-:Y:S02]  /*17400*/  LEA.HI R4, R4, R3, RZ, 0x6 ;  /* 0x0000000304047211 */ /* 0x000fe400078f30ff */
[----:B------:R-:W-:Y:S02]  /*17410*/  SHF.R.S32.HI R3, RZ, 0x1f, R2 ;  /* 0x0000001fff037819 */ /* 0x000fe40000011402 */
[----:B0-----:R-:W-:Y:S02]  /*17420*/  SHF.R.S32.HI R7, RZ, 0x6, R4 ;  /* 0x00000006ff077819 */ /* 0x001fe40000011404 */
[----:B------:R-:W-:Y:S02]  /*17430*/  LEA.HI R3, R3, R2, RZ, 0x6 ;  /* 0x0000000203037211 */ /* 0x000fe400078f30ff */
[----:B------:R-:W-:Y:S02]  /*17440*/  SHF.R.U32.HI R4, RZ, 0x10, R8 ;  /* 0x00000010ff047819 */ /* 0x000fe40000011608 */
[----:B------:R-:W-:-:S04]  /*17450*/  SHF.R.S32.HI R3, RZ, 0x6, R3 ;  /* 0x00000006ff037819 */ /* 0x000fc80000011403 */
[----:B-1----:R-:W-:-:S04]  /*17460*/  VIMNMX R10, R7, R3, PT ;  /* 0x00000003070a7248 */ /* 0x002fc80003fe0100 */
[----:B------:R-:W-:-:S13]  /*17470*/  ISETP.GE.AND P0, PT, R10, 0x1, PT ;  /* 0x000000010a00780c */ /* 0x000fda0003f06270 */
[----:B------:R-:W-:Y:S05]  /*17480*/  @!P0 BRA `(.L_x_8050) ;  /* 0x0000000000708947 */ /* 0x000fea0003800000 */
        /* <DEDUP_REMOVED lines=28> */
.L_x_8050:
[----:B------:R-:W-:Y:S05]  /*17650*/  BSYNC B0 ;  /* 0x0000000000007941 */ /* 0x000fea0003800000 */
.L_x_8049:
        /* <DEDUP_REMOVED lines=24> */
.L_x_8211:
[----:B-1----:R-:W-:Y:S02]  /*177e0*/  ISETP.NE.AND P0, PT, R14, RZ, PT ;  /* 0x000000ff0e00720c */ /* 0x002fe40003f05270 */
[----:B------:R-:W-:-:S11]  /*177f0*/  PLOP3.LUT P6, PT, PT, PT, PT, 0x8, 0x0 ;  /* 0x000000000000781c */ /* 0x000fd60003fce170 */
[----:B------:R-:W-:Y:S05]  /*17800*/  @P0 BRA `(.L_x_8054) ;  /* 0x00000000000c0947 */ /* 0x000fea0003800000 */
[----:B------:R-:W-:-:S03]  /*17810*/  UMOV UR4, 0xffffffff ;  /* 0xffffffff00047882 */ /* 0x000fc60000000000 */
[----:B------:R-:W-:Y:S05]  /*17820*/  BRA.DIV UR4, `(.L_x_8055) ;  /* 0x0000007a04247947 */ /* 0x000fea000b800000 */
[----:B------:R-:W-:-:S13]  /*17830*/  ELECT P6, URZ, PT ;  /* 0x00000000003f782f */ /* 0x000fda00038c0000 */
.L_x_8054:
        /* <DEDUP_REMOVED lines=9> */
.L_x_8214:
[----:B------:R-:W-:Y:S05]  /*178d0*/  BSYNC B1 ;  /* 0x0000000000017941 */ /* 0x000fea0003800000 */
.L_x_8056:
        /* <DEDUP_REMOVED lines=10> */
.L_x_8215:
[----:B------:R-:W-:Y:S05]  /*17980*/  BSYNC B2 ;  /* 0x0000000000027941 */ /* 0x000fea0003800000 */
.L_x_8060:
        /* <DEDUP_REMOVED lines=9> */
.L_x_8063:
[----:B------:R-:W-:Y:S05]  /*17a20*/  BSYNC B2 ;  /* 0x0000000000027941 */ /* 0x000fea0003800000 */
.L_x_8062:
        /* <DEDUP_REMOVED lines=12> */
.L_x_8064:
        /* <DEDUP_REMOVED lines=13> */
.L_x_8216:
[----:B------:R-:W-:Y:S05]  /*17bc0*/  BSYNC B2 ;  /* 0x0000000000027941 */ /* 0x000fea0003800000 */
.L_x_8065:
        /* <DEDUP_REMOVED lines=11> */
.L_x_8068:
[----:B------:R-:W-:Y:S05]  /*17c80*/  BSYNC B2 ;  /* 0x0000000000027941 */ /* 0x000fea0003800000 */
.L_x_8067:
        /* <DEDUP_REMOVED lines=9> */
.L_x_8069:
        /* <DEDUP_REMOVED lines=15> */
.L_x_8070:
        /* <DEDUP_REMOVED lines=15> */
.L_x_8071:
        /* <DEDUP_REMOVED lines=15> */
.L_x_8072:
        /* <DEDUP_REMOVED lines=15> */
.L_x_8073:
        /* <DEDUP_REMOVED lines=15> */
.L_x_8074:
        /* <DEDUP_REMOVED lines=15> */
.L_x_8075:
        /* <DEDUP_REMOVED lines=15> */
.L_x_8076:
        /* <DEDUP_REMOVED lines=10> */
.L_x_8059:
[----:B------:R-:W-:Y:S05]  /*18450*/  BSYNC B1 ;  /* 0x0000000000017941 */ /* 0x000fea0003800000 */
.L_x_8058:
        /* <DEDUP_REMOVED lines=9> */
.L_x_8096:
        /* <DEDUP_REMOVED lines=11> */
.L_x_8217:
[----:B------:R-:W-:Y:S05]  /*185a0*/  BSYNC B2 ;  /* 0x0000000000027941 */ /* 0x000fea0003800000 */
.L_x_8079:
        /* <DEDUP_REMOVED lines=9> */
.L_x_8082:
[----:B------:R-:W-:Y:S05]  /*18640*/  BSYNC B2 ;  /* 0x0000000000027941 */ /* 0x000fea0003800000 */
.L_x_8081:
        /* <DEDUP_REMOVED lines=11> */
.L_x_8083:
        /* <DEDUP_REMOVED lines=13> */
.L_x_8218:
[----:B------:R-:W-:Y:S05]  /*187d0*/  BSYNC B2 ;  /* 0x0000000000027941 */ /* 0x000fea0003800000 */
.L_x_8084:
        /* <DEDUP_REMOVED lines=11> */
.L_x_8087:
[----:B------:R-:W-:Y:S05]  /*18890*/  BSYNC B2 ;  /* 0x0000000000027941 */ /* 0x000fea0003800000 */
.L_x_8086:
        /* <DEDUP_REMOVED lines=9> */
.L_x_8088:
        /* <DEDUP_REMOVED lines=15> */
.L_x_8089:
        /* <DEDUP_REMOVED lines=15> */
.L_x_8090:
        /* <DEDUP_REMOVED lines=15> */
.L_x_8091:
        /* <DEDUP_REMOVED lines=15> */
.L_x_8092:
        /* <DEDUP_REMOVED lines=15> */
.L_x_8093:
        /* <DEDUP_REMOVED lines=15> */
.L_x_8094:
        /* <DEDUP_REMOVED lines=15> */
.L_x_8095:
        /* <DEDUP_REMOVED lines=10> */
.L_x_8078:
[----:B------:R-:W-:Y:S05]  /*19060*/  BSYNC B1 ;  /* 0x0000000000017941 */ /* 0x000fea0003800000 */
.L_x_8077:
        /* <DEDUP_REMOVED lines=8> */
.L_x_8052:
[----:B------:R-:W-:Y:S05]  /*190f0*/  BSYNC B0 ;  /* 0x0000000000007941 */ /* 0x000fea0003800000 */
.L_x_8051:
[----:B------:R-:W1:Y:S01]  /*19100*/  LDC R0, c[0x0][0x448] ;  /* 0x00011200ff007b82 */ /* 0x000e620000000800 */
[----:B------:R-:W-:Y:S01]  /*19110*/  LEA R2, R25, 0x3f, 0x6 ;  /* 0x0000003f19027811 */ /* 0x000fe200078e30ff */
[----:B------:R-:W-:Y:S06]  /*19120*/  @!P0 WARPSYNC.ALL ;  /* 0x0000000000008948 */ /* 0x000fec0003800000 */
[----:B------:R-:W-:Y:S01]  /*19130*/  @!P0 BAR.SYNC.DEFER_BLOCKING 0xc, 0x180 ;  /* 0x0306000000008b1d */ /* 0x000fe20000010000 */
[----:B------:R-:W-:-:S05]  /*19140*/  ISETP.NE.AND P2, PT, R4, RZ, PT ;  /* 0x000000ff0400720c */ /* 0x000fca0003f45270 */
[----:B------:R-:W-:Y:S08]  /*19150*/  BSSY B0, `(.L_x_8097) ;  /* 0x0000029000007945 */ /* 0x000ff00003800000 */
[----:B------:R-:W2:Y:S01]  /*19160*/  @!P2 LDC R4, c[0x0][0x9f0] ;  /* 0x00027c00ff04ab82 */ /* 0x000ea20000000800 */
[----:B-1----:R-:W-:-:S13]  /*19170*/  ISETP.NE.AND P1, PT, R0, 0x1, PT ;  /* 0x000000010000780c */ /* 0x002fda0003f25270 */
[----:B0-----:R-:W0:Y:S08]  /*19180*/  @P1 LDC R3, c[0x0][0x44c] ;  /* 0x00011300ff031b82 */ /* 0x001e300000000800 */
[----:B------:R-:W1:Y:S01]  /*19190*/  @P1 LDC R0, c[0x0][0x450] ;  /* 0x00011400ff001b82 */ /* 0x000e620000000800 */
[----:B0-----:R-:W-:-:S05]  /*191a0*/  @P1 IMAD.HI.U32 R3, R2, R3, RZ ;  /* 0x0000000302031227 */ /* 0x001fca00078e00ff */
[----:B-1----:R-:W-:-:S05]  /*191b0*/  @P1 SHF.R.U32.HI R2, RZ, R0, R3 ;  /* 0x00000000ff021219 */ /* 0x002fca0000011603 */
[----:B------:R-:W-:-:S05]  /*191c0*/  IMAD.IADD R2, R5, 0x1, R2 ;  /* 0x0000000105027824 */ /* 0x000fca00078e0202 */
[----:B------:R-:W-:-:S04]  /*191d0*/  SHF.R.S32.HI R0, RZ, 0x1f, R2 ;  /* 0x0000001fff007819 */ /* 0x000fc80000011402 */
[----:B------:R-:W-:-:S04]  /*191e0*/  LEA.HI R0, R0, R2, RZ, 0x6 ;  /* 0x0000000200007211 */ /* 0x000fc800078f30ff */
[----:B------:R-:W-:-:S04]  /*191f0*/  SHF.R.S32.HI R0, RZ, 0x6, R0 ;  /* 0x00000006ff007819 */ /* 0x000fc80000011400 */
[----:B------:R-:W-:Y:S01]  /*19200*/  VIMNMX R7, R7, R0, PT ;  /* 0x0000000007077248 */ /* 0x000fe20003fe0100 */
[----:B------:R-:W-:-:S03]  /*19210*/  IMAD.MOV.U32 R0, RZ, RZ, RZ ;  /* 0x000000ffff007224 */ /* 0x000fc600078e00ff */
[----:B------:R-:W-:-:S13]  /*19220*/  ISETP.GE.AND P1, PT, R7, 0x1, PT ;  /* 0x000000010700780c */ /* 0x000fda0003f26270 */
[----:B--2---:R-:W-:Y:S05]  /*19230*/  @!P1 BRA `(.L_x_8098) ;  /* 0x0000000000689947 */ /* 0x004fea0003800000 */
[-C--:B------:R-:W-:Y:S02]  /*19240*/  IABS R0, R4.reuse ;  /* 0x0000000400007213 */ /* 0x080fe40000000000 */
        /* <DEDUP_REMOVED lines=25> */
.L_x_8098:
[----:B------:R-:W-:Y:S05]  /*193e0*/  BSYNC B0 ;  /* 0x0000000000007941 */ /* 0x000fea0003800000 */
.L_x_8097:
        /* <DEDUP_REMOVED lines=23> */
.L_x_8100:
        /* <DEDUP_REMOVED lines=20> */
.L_x_8103:
[----:B------:R-:W-:Y:S05]  /*196a0*/  BSYNC B6 ;  /* 0x0000000000067941 */ /* 0x000fea0003800000 */
.L_x_8102:
        /* <DEDUP_REMOVED lines=20> */
.L_x_8106:
        /* <DEDUP_REMOVED lines=15> */
.L_x_8105:
[----:B------:R-:W-:Y:S05]  /*198e0*/  BSYNC B6 ;  /* 0x0000000000067941 */ /* 0x000fea0003800000 */
.L_x_8104:
[----:B------:R-:W2:Y:S01]  /*198f0*/  LDL R34, [R1+0x18] ;  /* 0x0000180001227983 */ /* 0x000ea20000100800 */
[----:B------:R-:W-:Y:S01]  /*19900*/  ULDC.64 UR4, c[0x0][0x9f8] ;  /* 0x00027e0000047ab9 */ /* 0x000fe20000000a00 */
[----:B------:R-:W0:Y:S02]  /*19910*/  LDC R8, c[0x0][0x430] ;  /* 0x00010c00ff087b82 */ /* 0x000e240000000800 */
[----:B------:R-:W3:Y:S01]  /*19920*/  LDL R20, [R1] ;  /* 0x0000000001147983 */ /* 0x000ee20000100800 */
[----:B------:R-:W-:Y:S01]  /*19930*/  ISETP.NE.U32.AND P0, PT, RZ, UR4, PT ;  /* 0x00000004ff007c0c */ /* 0x000fe2000bf05070 */
[----:B------:R-:W1:Y:S03]  /*19940*/  S2R R21, SR_TID.X ;  /* 0x0000000000157919 */ /* 0x000e660000002100 */
[----:B------:R-:W-:-:S13]  /*19950*/  ISETP.NE.AND.EX P0, PT, RZ, UR5, PT, P0 ;  /* 0x00000005ff007c0c */ /* 0x000fda000bf05300 */
[----:B------:R-:W-:Y:S01]  /*19960*/  @P0 IADD3 R2, P1, R23, UR4, RZ ;  /* 0x0000000417020c10 */ /* 0x000fe2000ff3e0ff */
[----:B------:R-:W-:-:S03]  /*19970*/  ULDC UR4, c[0x0][0x320] ;  /* 0x0000c80000047ab9 */ /* 0x000fc60000000800 */
[----:B------:R-:W-:-:S05]  /*19980*/  @P0 IADD3.X R3, R30, UR5, RZ, P1, !PT ;  /* 0x000000051e030c10 */ /* 0x000fca0008ffe4ff */
[----:B------:R4:W3:Y:S01]  /*19990*/  @P0 LDG.E R26, desc[UR42][R2.64] ;  /* 0x0000002a021a0981 */ /* 0x0008e2000c1e1900 */
[----:B-1----:R-:W-:-:S04]  /*199a0*/  LOP3.LUT R21, R21, 0x7f, RZ, 0xc0, !PT ;  /* 0x0000007f15157812 */ /* 0x002fc800078ec0ff */
[----:B------:R-:W-:Y:S02]  /*199b0*/  SHF.R.U32.HI R0, RZ, 0x3, R21 ;  /* 0x00000003ff007819 */ /* 0x000fe40000011615 */
[----:B------:R-:W1:Y:S01]  /*199c0*/  S2R R21, SR_TID.X ;  /* 0x0000000000157919 */ /* 0x000e620000002100 */
[----:B0-----:R-:W-:Y:S01]  /*199d0*/  ISETP.NE.AND P1, PT, R8, 0x1, PT ;  /* 0x000000010800780c */ /* 0x001fe20003f25270 */
[----:B------:R-:W0:Y:S01]  /*199e0*/  S2R R9, SR_TID.X ;  /* 0x0000000000097919 */ /* 0x000e220000002100 */
[----:B------:R-:W0:Y:S11]  /*199f0*/  S2R R6, SR_TID.X ;  /* 0x0000000000067919 */ /* 0x000e360000002100 */
[----:B----4-:R-:W4:Y:S08]  /*19a00*/  @P1 LDC R3, c[0x0][0x434] ;  /* 0x00010d00ff031b82 */ /* 0x010f300000000800 */
[----:B------:R-:W4:Y:S01]  /*19a10*/  @P1 LDC R2, c[0x0][0x438] ;  /* 0x00010e00ff021b82 */ /* 0x000f220000000800 */
[----:B-1----:R-:W-:-:S05]  /*19a20*/  IMAD.SHL.U32 R21, R21, 0x10, RZ ;  /* 0x0000001015157824 */ /* 0x002fca00078e00ff */
[----:B------:R-:W-:Y:S01]  /*19a30*/  LOP3.LUT R21, R0, 0x70, R21, 0xf8, !PT ;  /* 0x0000007000157812 */ /* 0x000fe200078ef815 */
[----:B0-----:R-:W-:Y:S02]  /*19a40*/  IMAD.SHL.U32 R9, R9, 0x8, RZ ;  /* 0x0000000809097824 */ /* 0x001fe400078e00ff */
[----:B------:R-:W-:-:S03]  /*19a50*/  IMAD.SHL.U32 R6, R6, 0x8, RZ ;  /* 0x0000000806067824 */ /* 0x000fc600078e00ff */
[----:B------:R-:W-:Y:S02]  /*19a60*/  LOP3.LUT R9, R9, 0x38, RZ, 0xc0, !PT ;  /* 0x0000003809097812 */ /* 0x000fe400078ec0ff */
[----:B------:R-:W-:Y:S02]  /*19a70*/  LOP3.LUT R6, R6, 0x38, RZ, 0xc0, !PT ;  /* 0x0000003806067812 */ /* 0x000fe400078ec0ff */
[----:B------:R-:W-:Y:S02]  /*19a80*/  ISETP.GE.AND P3, PT, R9, UR4, PT ;  /* 0x0000000409007c0c */ /* 0x000fe4000bf66270 */
[----:B------:R-:W-:Y:S02]  /*19a90*/  LOP3.LUT R16, R16, 0xffffffbf, RZ, 0xc0, !PT ;  /* 0xffffffbf10107812 */ /* 0x000fe400078ec0ff */
[----:B------:R-:W-:Y:S01]  /*19aa0*/  LOP3.LUT R6, R6, 0x80, RZ, 0xfc, !PT ;  /* 0x0000008006067812 */ /* 0x000fe200078efcff */
[----:B------:R-:W0:Y:S01]  /*19ab0*/  S2R R11, SR_TID.X ;  /* 0x00000000000b7919 */ /* 0x000e220000002100 */
[----:B------:R-:W1:Y:S01]  /*19ac0*/  S2R R10, SR_TID.X ;  /* 0x00000000000a7919 */ /* 0x000e620000002100 */
[----:B------:R-:W-:-:S02]  /*19ad0*/  IMAD.MOV.U32 R36, RZ, RZ, RZ ;  /* 0x000000ffff247224 */ /* 0x000fc400078e00ff */
[----:B0-----:R-:W-:Y:S02]  /*19ae0*/  IMAD.SHL.U32 R11, R11, 0x8, RZ ;  /* 0x000000080b0b7824 */ /* 0x001fe400078e00ff */
[----:B-1----:R-:W-:-:S03]  /*19af0*/  IMAD.SHL.U32 R10, R10, 0x8, RZ ;  /* 0x000000080a0a7824 */ /* 0x002fc600078e00ff */
[----:B------:R-:W-:-:S04]  /*19b00*/  LOP3.LUT R11, R11, 0x38, RZ, 0xc0, !PT ;  /* 0x000000380b0b7812 */ /* 0x000fc800078ec0ff */
[----:B------:R-:W-:Y:S02]  /*19b10*/  LOP3.LUT R11, R11, 0x180, RZ, 0xfc, !PT ;  /* 0x000001800b0b7812 */ /* 0x000fe400078efcff */
[----:B------:R-:W-:-:S04]  /*19b20*/  LOP3.LUT R10, R10, 0x38, RZ, 0xc0, !PT ;  /* 0x000000380a0a7812 */ /* 0x000fc800078ec0ff */
[----:B------:R-:W-:Y:S02]  /*19b30*/  LOP3.LUT R12, R10, 0x1c0, RZ, 0xfc, !PT ;  /* 0x000001c00a0c7812 */ /* 0x000fe400078efcff */
[----:B--2---:R-:W-:Y:S02]  /*19b40*/  LEA R23, R34, 0xffffffc0, 0x6 ;  /* 0xffffffc022177811 */ /* 0x004fe400078e30ff */
[----:B------:R-:W0:Y:S03]  /*19b50*/  S2R R34, SR_TID.X ;  /* 0x0000000000227919 */ /* 0x000e260000002100 */
[----:B------:R-:W-:Y:S02]  /*19b60*/  IMAD.IADD R37, R21, 0x1, R23 ;  /* 0x0000000115257824 */ /* 0x000fe400078e0217 */
[----:B0-----:R-:W-:-:S05]  /*19b70*/  IMAD.SHL.U32 R34, R34, 0x8, RZ ;  /* 0x0000000822227824 */ /* 0x001fca00078e00ff */
[----:B------:R-:W-:-:S04]  /*19b80*/  LOP3.LUT R34, R34, 0x38, RZ, 0xc0, !PT ;  /* 0x0000003822227812 */ /* 0x000fc800078ec0ff */
[----:B------:R-:W-:-:S04]  /*19b90*/  LOP3.LUT R34, R34, 0x40, RZ, 0xfc, !PT ;  /* 0x0000004022227812 */ /* 0x000fc800078efcff */
[----:B------:R-:W-:Y:S02]  /*19ba0*/  ISETP.GE.AND P2, PT, R34, UR4, PT ;  /* 0x0000000422007c0c */ /* 0x000fe4000bf46270 */
[----:B------:R-:W0:Y:S01]  /*19bb0*/  S2R R34, SR_TID.X ;  /* 0x0000000000227919 */ /* 0x000e220000002100 */
[----:B---3--:R-:W-:-:S04]  /*19bc0*/  ISETP.GE.AND P0, PT, R37, R20, PT ;  /* 0x000000142500720c */ /* 0x008fc80003f06270 */
[----:B------:R-:W-:Y:S01]  /*19bd0*/  ISETP.GT.U32.OR P0, PT, R21, 0x3f, P0 ;  /* 0x0000003f1500780c */ /* 0x000fe20000704470 */
[----:B------:R-:W-:Y:S01]  /*19be0*/  IMAD.IADD R37, R37, 0x1, R33 ;  /* 0x0000000125257824 */ /* 0x000fe200078e0221 */
[----:B------:R-:W-:-:S03]  /*19bf0*/  SEL R7, RZ, 0xffffffff, P2 ;  /* 0xffffffffff077807 */ /* 0x000fc60001000000 */
[----:B----4-:R-:W-:-:S08]  /*19c00*/  @P1 IMAD.HI.U32 R3, R37, R3, RZ ;  /* 0x0000000325031227 */ /* 0x010fd000078e00ff */
[----:B------:R-:W1:Y:S01]  /*19c10*/  @!P0 LDC.64 R4, c[0x0][0x428] ;  /* 0x00010a00ff048b82 */ /* 0x000e620000000a00 */
[----:B------:R-:W-:Y:S01]  /*19c20*/  IMAD.MOV.U32 R0, RZ, RZ, R37 ;  /* 0x000000ffff007224 */ /* 0x000fe200078e0025 */
[----:B------:R-:W-:Y:S01]  /*19c30*/  @P1 SHF.R.U32.HI R0, RZ, R2, R3 ;  /* 0x00000002ff001219 */ /* 0x000fe20000011603 */
[----:B------:R-:W-:Y:S02]  /*19c40*/  IMAD.SHL.U32 R7, R7, 0x2, RZ ;  /* 0x0000000207077824 */ /* 0x000fe400078e00ff */
[----:B0-----:R-:W-:-:S05]  /*19c50*/  IMAD.SHL.U32 R34, R34, 0x8, RZ ;  /* 0x0000000822227824 */ /* 0x001fca00078e00ff */
        /* <DEDUP_REMOVED lines=13> */
[----:B-1----:R-:W-:-:S04]  /*19d30*/  @!P0 IMAD R6, R34, R4, RZ ;  /* 0x0000000422068224 */ /* 0x002fc800078e02ff */
        /* <DEDUP_REMOVED lines=39> */
.L_x_8221:
        /* <DEDUP_REMOVED lines=10> */
.L_x_8108:
        /* <DEDUP_REMOVED lines=9> */
.L_x_8222:
[----:B------:R-:W-:Y:S05]  /*1a0e0*/  BSYNC B0 ;  /* 0x0000000000007941 */ /* 0x000fea0003800000 */
.L_x_8109:
[----:B0-----:R-:W-:Y:S01]  /*1a0f0*/  SHF.R.S32.HI R0, RZ, 0x1f, R37 ;  /* 0x0000001fff007819 */ /* 0x001fe20000011425 */
[----:B------:R-:W0:Y:S01]  /*1a100*/  S2R R7, SR_TID.X ;  /* 0x0000000000077919 */ /* 0x000e220000002100 */
[----:B------:R-:W-:Y:S01]  /*1a110*/  ULDC.64 UR4, c[0x0][0x300] ;  /* 0x0000c00000047ab9 */ /* 0x000fe20000000a00 */
[----:B-----5:R-:W-:Y:S01]  /*1a120*/  SHF.R.S32.HI R4, RZ, 0x1f, R36 ;  /* 0x0000001fff047819 */ /* 0x020fe20000011424 */
[----:B------:R-:W-:Y:S01]  /*1a130*/  IMAD.WIDE.U32 R2, R37, UR4, RZ ;  /* 0x0000000425027c25 */ /* 0x000fe2000f8e00ff */
[----:B------:R1:W-:Y:S01]  /*1a140*/  STL [R1+0x24], R0 ;  /* 0x0000240001007387 */ /* 0x0003e20000100800 */
[----:B------:R-:W-:Y:S01]  /*1a150*/  ULDC.64 UR6, c[0x0][0x2e8] ;  /* 0x0000ba0000067ab9 */ /* 0x000fe20000000a00 */
[----:B------:R-:W-:Y:S01]  /*1a160*/  LOP3.LUT P2, RZ, R16, 0x2, RZ, 0xc0, !PT ;  /* 0x0000000210ff7812 */ /* 0x000fe2000784c0ff */
[----:B------:R-:W-:Y:S01]  /*1a170*/  IMAD R5, R22, 0x1000, R35 ;  /* 0x0000100016057824 */ /* 0x000fe200078e0223 */
        /* <DEDUP_REMOVED lines=10> */
[----:B------:R-:W-:-:S03]  /*1a220*/  IMAD.IADD R3, R3, 0x1, R0 ;  /* 0x0000000103037824 */ /* 0x000fc600078e0200 */
[----:B------:R-:W-:Y:S01]  /*1a230*/  LOP3.LUT R7, R7, 0x38, RZ, 0xc0, !PT ;  /* 0x0000003807077812 */ /* 0x000fe200078ec0ff */
[----:B------:R-:W-:Y:S01]  /*1a240*/  IMAD.WIDE.U32 R2, R17, UR4, R2 ;  /* 0x0000000411027c25 */ /* 0x000fe2000f8e0002 */
[----:B------:R-:W-:-:S03]  /*1a250*/  UMOV UR4, 0xffffffff ;  /* 0xffffffff00047882 */ /* 0x000fc60000000000 */
[----:B--2---:R-:W-:Y:S01]  /*1a260*/  IMAD R4, R17, UR5, R3 ;  /* 0x0000000511047c24 */ /* 0x004fe2000f8e0203 */
        /* <DEDUP_REMOVED lines=36> */
.L_x_8232:
        /* <DEDUP_REMOVED lines=10> */
.L_x_8112:
        /* <DEDUP_REMOVED lines=11> */
.L_x_8113:
[----:B------:R1:W5:Y:S01]  /*1a600*/  LDL.LU R0, [R1+0x14] ;  /* 0x0000140001007983 */ /* 0x0003620000300800 */
[----:B------:R1:W-:Y:S03]  /*1a610*/  SYNCS.ARRIVE.TRANS64.A1T0 RZ, [R30+URZ+0x28c30], RZ ;  /* 0x028c30ff1eff79a7 */ /* 0x0003e6000810003f */
[----:B------:R1:W5:Y:S04]  /*1a620*/  LDL.LU R4, [R1+0x4] ;  /* 0x0000040001047983 */ /* 0x0003680000300800 */
[----:B0-----:R1:W5:Y:S02]  /*1a630*/  LDL R3, [R1+0x8] ;  /* 0x0000080001037983 */ /* 0x0013640000100800 */
        /* <DEDUP_REMOVED lines=39> */
.L_x_8115:
[----:B------:R-:W-:Y:S05]  /*1a8b0*/  BSYNC B6 ;  /* 0x0000000000067941 */ /* 0x000fea0003800000 */
.L_x_8114:
        /* <DEDUP_REMOVED lines=90> */
.L_x_8241:
        /* <DEDUP_REMOVED lines=10> */
.L_x_8117:
        /* <DEDUP_REMOVED lines=18> */
.L_x_8242:
[----:B------:R-:W-:Y:S05]  /*1b020*/  BSYNC B0 ;  /* 0x0000000000007941 */ /* 0x000fea0003800000 */
.L_x_8118:
[----:B------:R-:W-:-:S05]  /*1b030*/  IMAD.U32 R2, RZ, RZ, UR38 ;  /* 0x00000026ff027e24 */ /* 0x000fca000f8e00ff */
[----:B------:R-:W-:-:S13]  /*1b040*/  ISETP.NE.AND P0, PT, R2, 0x3, PT ;  /* 0x000000030200780c */ /* 0x000fda0003f05270 */
[----:B------:R-:W-:Y:S05]  /*1b050*/  @!P0 BRA `(.L_x_8120) ;  /* 0x0000000000048947 */ /* 0x000fea0003800000 */
[----:B------:R-:W-:Y:S01]  /*1b060*/  BPT.TRAP 0x1 ;  /* 0x000000040000795c */ /* 0x000fe20000300000 */
.L_x_8120:
[----:B0-----:R-:W-:Y:S01]  /*1b070*/  SHF.L.U32 R0, R28, 0x1f, RZ ;  /* 0x0000001f1c007819 */ /* 0x001fe200000006ff */
[----:B------:R-:W-:Y:S03]  /*1b080*/  BSSY B0, `(.L_x_8121) ;  /* 0x0000003000007945 */ /* 0x000fe60003800000 */
[----:B------:R-:W0:Y:S02]  /*1b090*/  SYNCS.PHASECHK.TRANS64.TRYWAIT P0, [R30+URZ+0x28c60], R0 ;  /* 0x028c60001e0075a7 */ /* 0x000e24000800017f */
[----:B0-----:R-:W-:Y:S05]  /*1b0a0*/  @!P0 BRA `(.L_x_8122) ;  /* 0x0000004c00788947 */ /* 0x001fea0003800000 */
.L_x_8243:
[----:B------:R-:W-:Y:S05]  /*1b0b0*/  BSYNC B0 ;  /* 0x0000000000007941 */ /* 0x000fea0003800000 */
.L_x_8121:
        /* <DEDUP_REMOVED lines=109> */
.L_x_8253:
        /* <DEDUP_REMOVED lines=34> */
.L_x_8124:
        /* <DEDUP_REMOVED lines=11> */
.L_x_8125:
        /* <DEDUP_REMOVED lines=12> */
.L_x_8140:
        /* <DEDUP_REMOVED lines=42> */
.L_x_8128:
[----:B------:R-:W-:Y:S01]  /*1bdc0*/  IMAD R6, R22, 0x8, R18 ;  /* 0x0000000816067824 */ /* 0x000fe200078e0212 */
[----:B------:R-:W-:Y:S01]  /*1bdd0*/  SHF.L.U32 R20, R28, 0x1f, RZ ;  /* 0x0000001f1c147819 */ /* 0x000fe200000006ff */
[----:B------:R-:W-:Y:S01]  /*1bde0*/  BSSY B1, `(.L_x_8129) ;  /* 0x0000004000017945 */ /* 0x000fe20003800000 */
[----:B------:R-:W-:Y:S02]  /*1bdf0*/  SHF.R.S32.HI R9, RZ, 0x1f, R5 ;  /* 0x0000001fff097819 */ /* 0x000fe40000011405 */
[----:B------:R-:W0:Y:S02]  /*1be00*/  SYNCS.PHASECHK.TRANS64.TRYWAIT P0, [R6+URZ+0x28c40], R20 ;  /* 0x028c4014060075a7 */ /* 0x000e24000800017f */
[----:B0-----:R-:W-:Y:S05]  /*1be10*/  @!P0 BRA `(.L_x_8130) ;  /* 0x00000048005c8947 */ /* 0x001fea0003800000 */
.L_x_8254:
[----:B------:R-:W-:Y:S05]  /*1be20*/  BSYNC B1 ;  /* 0x0000000000017941 */ /* 0x000fea0003800000 */
.L_x_8129:
        /* <DEDUP_REMOVED lines=40> */
.L_x_8264:
        /* <DEDUP_REMOVED lines=8> */
.L_x_8132:
        /* <DEDUP_REMOVED lines=11> */
.L_x_8133:
[----:B------:R2:W-:Y:S01]  /*1c1e0*/  SYNCS.ARRIVE.TRANS64.A1T0 RZ, [R6+URZ+0x28c30], RZ ;  /* 0x028c30ff06ff79a7 */ /* 0x0005e2000810003f */
[----:B------:R-:W-:Y:S05]  /*1c1f0*/  @!P2 BRA `(.L_x_8134) ;  /* 0x000000000004a947 */ /* 0x000fea0003800000 */
[----:B------:R-:W-:Y:S01]  /*1c200*/  BPT.TRAP 0x1 ;  /* 0x000000040000795c */ /* 0x000fe20000300000 */
.L_x_8134:
[----:B------:R-:W3:Y:S01]  /*1c210*/  SYNCS.PHASECHK.TRANS64.TRYWAIT P0, [R6+URZ+0x28c60], R20 ;  /* 0x028c6014060075a7 */ /* 0x000ee2000800017f */
[----:B------:R-:W-:Y:S04]  /*1c220*/  BSSY B1, `(.L_x_8135) ;  /* 0x0000002000017945 */ /* 0x000fe80003800000 */
[----:B---3--:R-:W-:Y:S05]  /*1c230*/  @!P0 BRA `(.L_x_8136) ;  /* 0x0000004800848947 */ /* 0x008fea0003800000 */
.L_x_8265:
[----:B------:R-:W-:Y:S05]  /*1c240*/  BSYNC B1 ;  /* 0x0000000000017941 */ /* 0x000fea0003800000 */
.L_x_8135:
        /* <DEDUP_REMOVED lines=79> */
.L_x_8275:
        /* <DEDUP_REMOVED lines=25> */
.L_x_8138:
        /* <DEDUP_REMOVED lines=11> */
.L_x_8139:
[----:B------:R1:W-:Y:S01]  /*1c980*/  SYNCS.ARRIVE.TRANS64.A1T0 RZ, [R6+URZ+0x28c50], RZ ;  /* 0x028c50ff06ff79a7 */ /* 0x0003e2000810003f */
[----:B------:R-:W-:Y:S05]  /*1c990*/  @P3 BRA `(.L_x_8140) ;  /* 0xfffffff000603947 */ /* 0x000fea000383ffff */
.L_x_8127:
[----:B------:R-:W-:Y:S05]  /*1c9a0*/  BSYNC B0 ;  /* 0x0000000000007941 */ /* 0x000fea0003800000 */
.L_x_8126:
        /* <DEDUP_REMOVED lines=21> */
.L_x_8142:
[----:B------:R-:W-:Y:S05]  /*1cb00*/  BSYNC B0 ;  /* 0x0000000000007941 */ /* 0x000fea0003800000 */
.L_x_8141:
[----:B------:R-:W-:-:S07]  /*1cb10*/  SEL R22, R22, RZ, P0 ;  /* 0x000000ff16167207 */ /* 0x000fce0000000000 */
.L_x_8101:
[----:B------:R-:W-:Y:S05]  /*1cb20*/  BSYNC B7 ;  /* 0x0000000000077941 */ /* 0x000fea0003800000 */
.L_x_8099:
        /* <DEDUP_REMOVED lines=11> */
.L_x_8143:
        /* <DEDUP_REMOVED lines=43> */
.L_x_8285:
[----:B------:R-:W-:Y:S02]  /*1ce90*/  ULDC UR4, c[0x0][0xc38] ;  /* 0x00030e0000047ab9 */ /* 0x000fe40000000800 */
[----:B------:R-:W-:-:S04]  /*1cea0*/  IMAD.U32 R4, RZ, RZ, UR4 ;  /* 0x00000004ff047e24 */ /* 0x000fc8000f8e00ff */
[----:B-1----:R-:W-:-:S04]  /*1ceb0*/  IMAD R3, R14, R4, RZ ;  /* 0x000000040e037224 */ /* 0x002fc800078e02ff */
[----:B------:R-:W-:-:S05]  /*1cec0*/  IMAD.IADD R6, R6, 0x1, R3 ;  /* 0x0000000106067824 */ /* 0x000fca00078e0203 */
[----:B------:R-:W-:-:S13]  /*1ced0*/  ISETP.GT.AND P6, PT, R6, R0, PT ;  /* 0x000000000600720c */ /* 0x000fda0003fc4270 */
[----:B------:R-:W-:Y:S05]  /*1cee0*/  @P6 BRA `(.L_x_8146) ;  /* 0x0000000000a46947 */ /* 0x000fea0003800000 */
.L_x_8149:
        /* <DEDUP_REMOVED lines=35> */
.L_x_8293:
[----:B------:R-:W-:Y:S02]  /*1d120*/  ULDC UR4, c[0x0][0xc38] ;  /* 0x00030e0000047ab9 */ /* 0x000fe40000000800 */
[----:B------:R-:W-:-:S04]  /*1d130*/  IMAD.U32 R4, RZ, RZ, UR4 ;  /* 0x00000004ff047e24 */ /* 0x000fc8000f8e00ff */
[----:B-1----:R-:W-:-:S04]  /*1d140*/  IMAD R3, R14, R4, RZ ;  /* 0x000000040e037224 */ /* 0x002fc800078e02ff */
[----:B------:R-:W-:-:S05]  /*1d150*/  IMAD.IADD R6, R3, 0x1, R6 ;  /* 0x0000000103067824 */ /* 0x000fca00078e0206 */
[----:B------:R-:W-:-:S13]  /*1d160*/  ISETP.GT.AND P6, PT, R6, R0, PT ;  /* 0x000000000600720c */ /* 0x000fda0003fc4270 */
[----:B------:R-:W-:Y:S05]  /*1d170*/  @!P6 BRA `(.L_x_8149) ;  /* 0xfffffffc005ce947 */ /* 0x000fea000383ffff */
.L_x_8146:
        /* <DEDUP_REMOVED lines=10> */
.L_x_8298:
[----:B------:R-:W-:-:S13]  /*1d220*/  ISETP.NE.AND P0, PT, R3, RZ, PT ;  /* 0x000000ff0300720c */ /* 0x000fda0003f05270 */
[----:B------:R-:W-:Y:S05]  /*1d230*/  @!P0 BRA `(.L_x_8151) ;  /* 0x0000000000108947 */ /* 0x000fea0003800000 */
[----:B------:R-:W-:Y:S01]  /*1d240*/  UMOV UR4, 0xffffffff ;  /* 0xffffffff00047882 */ /* 0x000fe20000000000 */
[----:B------:R-:W-:Y:S02]  /*1d250*/  VIADD R12, R7, 0xffffffff ;  /* 0xffffffff070c7836 */ /* 0x000fe40000000000 */
[----:B------:R-:W-:Y:S05]  /*1d260*/  BRA.DIV UR4, `(.L_x_8152) ;  /* 0x0000004a04b87947 */ /* 0x000fea000b800000 */
[----:B------:R4:W0:Y:S02]  /*1d270*/  SHFL.IDX PT, R24, R2, R12, 0x1f ;  /* 0x00001f0c02187589 */ /* 0x00082400000e0000 */
.L_x_8151:
        /* <DEDUP_REMOVED lines=59> */
.L_x_8153:
        /* <DEDUP_REMOVED lines=60> */
.L_x_8154:
[----:B------:R-:W-:-:S05]  /*1d9f0*/  LOP3.LUT R0, RZ, R3, RZ, 0x33, !PT ;  /* 0x00000003ff007212 */ /* 0x000fca00078e33ff */
[----:B------:R-:W-:Y:S01]  /*1da00*/  IMAD.IADD R25, R25, 0x1, R0 ;  /* 0x0000000119197824 */ /* 0x000fe200078e0200 */
[----:B------:R-:W-:Y:S06]  /*1da10*/  BRA `(.L_x_8155) ;  /* 0x00000000001c7947 */ /* 0x000fec0003800000 */
.L_x_8147:
[----:B------:R-:W-:Y:S01]  /*1da20*/  UMOV UR4, URZ ;  /* 0x0000003f00047c82 */ /* 0x000fe20008000000 */
[----:B------:R-:W-:Y:S01]  /*1da30*/  UMOV UR5, URZ ;  /* 0x0000003f00057c82 */ /* 0x000fe20008000000 */
[----:B------:R-:W-:Y:S01]  /*1da40*/  ULDC UR6, c[0x0][0xc3c] ;  /* 0x00030f0000067ab9 */ /* 0x000fe20000000800 */
[----:B------:R-:W-:Y:S02]  /*1da50*/  IMAD.MOV.U32 R24, RZ, RZ, R0 ;  /* 0x000000ffff187224 */ /* 0x000fe400078e0000 */
[----:B------:R-:W-:Y:S02]  /*1da60*/  IMAD.U32 R25, RZ, RZ, UR4 ;  /* 0x00000004ff197e24 */ /* 0x000fe4000f8e00ff */
[----:B------:R-:W-:Y:S02]  /*1da70*/  IMAD.U32 R26, RZ, RZ, UR5 ;  /* 0x00000005ff1a7e24 */ /* 0x000fe4000f8e00ff */
[----:B------:R-:W-:-:S07]  /*1da80*/  IMAD.U32 R27, RZ, RZ, UR6 ;  /* 0x00000006ff1b7e24 */ /* 0x000fce000f8e00ff */
.L_x_8155:
        /* <DEDUP_REMOVED lines=10> */
.L_x_8144:
[----:B------:R-:W-:Y:S02]  /*1db30*/  ULDC UR4, c[0x0][0xc3c] ;  /* 0x00030f0000047ab9 */ /* 0x000fe40000000800 */
[----:B0-----:R-:W-:-:S13]  /*1db40*/  ISETP.GE.AND P0, PT, R27, UR4, PT ;  /* 0x000000041b007c0c */ /* 0x001fda000bf06270 */
[----:B------:R-:W-:Y:S05]  /*1db50*/  @!P0 BRA `(.L_x_8156) ;  /* 0xffffff9000988947 */ /* 0x000fea000383ffff */
[----:B------:R-:W-:Y:S05]  /*1db60*/  BSYNC B8 ;  /* 0x0000000000087941 */ /* 0x000fea0003800000 */
.L_x_8045:
        /* <DEDUP_REMOVED lines=12> */
.L_x_8301:
[----:B------:R-:W-:Y:S05]  /*1dc30*/  BSYNC B0 ;  /* 0x0000000000007941 */ /* 0x000fea0003800000 */
.L_x_8157:
[----:B------:R-:W-:-:S03]  /*1dc40*/  UMOV UR4, 0xffffffff ;  /* 0xffffffff00047882 */ /* 0x000fc60000000000 */
[----:B------:R-:W-:Y:S05]  /*1dc50*/  BRA.DIV UR4, `(.L_x_8159) ;  /* 0x0000004204787947 */ /* 0x000fea000b800000 */
[----:B0-----:R-:W0:Y:S02]  /*1dc60*/  S2R R0, SR_TID.X ;  /* 0x0000000000007919 */ /* 0x001e240000002100 */
[----:B0-----:R-:W-:-:S04]  /*1dc70*/  SHF.R.U32.HI R0, RZ, 0x5, R0 ;  /* 0x00000005ff007819 */ /* 0x001fc80000011600 */
[----:B------:R-:W-:-:S05]  /*1dc80*/  LOP3.LUT R0, R0, 0x3, RZ, 0xc0, !PT ;  /* 0x0000000300007812 */ /* 0x000fca00078ec0ff */
[----:B------:R0:W1:Y:S02]  /*1dc90*/  SHFL.IDX PT, R14, R0, RZ, 0x1f ;  /* 0x00001fff000e7589 */ /* 0x00006400000e0000 */
.L_x_8304:
[----:B-1----:R-:W-:-:S13]  /*1dca0*/  ISETP.NE.AND P0, PT, R14, RZ, PT ;  /* 0x000000ff0e00720c */ /* 0x002fda0003f05270 */
[----:B------:R-:W-:Y:S05]  /*1dcb0*/  @P0 BRA `(.L_x_7879) ;  /* 0x0000000000880947 */ /* 0x000fea0003800000 */
[----:B------:R-:W-:-:S03]  /*1dcc0*/  UMOV UR4, 0xffffffff ;  /* 0xffffffff00047882 */ /* 0x000fc60000000000 */
[----:B------:R-:W-:Y:S05]  /*1dcd0*/  BRA.DIV UR4, `(.L_x_8160) ;  /* 0x00000042048c7947 */ /* 0x000fea000b800000 */
[----:B------:R-:W-:-:S13]  /*1dce0*/  ELECT P6, URZ, PT ;  /* 0x00000000003f782f */ /* 0x000fda00038c0000 */
.L_x_8307:
[----:B------:R-:W-:Y:S05]  /*1dcf0*/  @!P6 BRA `(.L_x_7879) ;  /* 0x000000000078e947 */ /* 0x000fea0003800000 */
[----:B------:R-:W-:-:S06]  /*1dd00*/  ULOP3.LUT UR4, UR36, 0x2, URZ, 0xfc, !UPT ;  /* 0x0000000224047892 */ /* 0x000fcc000f8efc3f */
[----:B0-----:R-:W-:-:S05]  /*1dd10*/  IMAD.U32 R0, RZ, RZ, UR4 ;  /* 0x00000004ff007e24 */ /* 0x001fca000f8e00ff */
[----:B------:R-:W-:-:S13]  /*1dd20*/  ISETP.NE.AND P0, PT, R0, 0x3, PT ;  /* 0x000000030000780c */ /* 0x000fda0003f05270 */
[----:B------:R-:W-:Y:S05]  /*1dd30*/  @!P0 BRA `(.L_x_8161) ;  /* 0x0000000000048947 */ /* 0x000fea0003800000 */
[----:B------:R-:W-:Y:S01]  /*1dd40*/  BPT.TRAP 0x1 ;  /* 0x000000040000795c */ /* 0x000fe20000300000 */
.L_x_8161:
[----:B------:R-:W-:Y:S01]  /*1dd50*/  IMAD R5, R22, 0x8, R7 ;  /* 0x0000000816057824 */ /* 0x000fe200078e0207 */
[----:B------:R-:W-:Y:S01]  /*1dd60*/  SHF.L.U32 R0, R28, 0x1f, RZ ;  /* 0x0000001f1c007819 */ /* 0x000fe200000006ff */
[----:B------:R-:W-:-:S03]  /*1dd70*/  VIADD R22, R22, 0x1 ;  /* 0x0000000116167836 */ /* 0x000fc60000000000 */
[----:B------:R-:W0:Y:S02]  /*1dd80*/  SYNCS.PHASECHK.TRANS64.TRYWAIT P1, [R5+URZ+0x28c40], R0 ;  /* 0x028c4000050075a7 */ /* 0x000e24000802017f */
[----:B------:R-:W-:-:S04]  /*1dd90*/  ISETP.NE.AND P2, PT, R22, 0x2, PT ;  /* 0x000000021600780c */ /* 0x000fc80003f45270 */
[----:B------:R-:W-:Y:S01]  /*1dda0*/  SEL R3, RZ, 0x1, P2 ;  /* 0x00000001ff037807 */ /* 0x000fe20001000000 */
[----:B0-----:R-:W-:Y:S08]  /*1ddb0*/  @!P1 BRA `(.L_x_8162) ;  /* 0x0000004000749947 */ /* 0x001ff00003800000 */
.L_x_8308:
[----:B------:R-:W-:Y:S02]  /*1ddc0*/  SEL R22, R22, RZ, P2 ;  /* 0x000000ff16167207 */ /* 0x000fe40001000000 */
[----:B------:R-:W-:Y:S01]  /*1ddd0*/  LOP3.LUT R2, R28, R3, RZ, 0x3c, !PT ;  /* 0x000000031c027212 */ /* 0x000fe200078e3cff */
[----:B------:R-:W-:Y:S06]  /*1dde0*/  @!P0 BRA `(.L_x_8163) ;  /* 0x0000000000048947 */ /* 0x000fec0003800000 */
[----:B------:R-:W-:Y:S01]  /*1ddf0*/  BPT.TRAP 0x1 ;  /* 0x000000040000795c */ /* 0x000fe20000300000 */
.L_x_8163:
[----:B------:R-:W-:Y:S01]  /*1de00*/  IMAD R3, R22, 0x8, R7 ;  /* 0x0000000816037824 */ /* 0x000fe200078e0207 */
[----:B------:R-:W-:-:S04]  /*1de10*/  SHF.L.U32 R2, R2, 0x1f, RZ ;  /* 0x0000001f02027819 */ /* 0x000fc800000006ff */
[----:B------:R-:W1:Y:S02]  /*1de20*/  SYNCS.PHASECHK.TRANS64.TRYWAIT P1, [R3+URZ+0x28c40], R2 ;  /* 0x028c4002030075a7 */ /* 0x000e64000802017f */
[----:B-1----:R-:W-:Y:S05]  /*1de30*/  @!P1 BRA `(.L_x_8164) ;  /* 0x0000004000689947 */ /* 0x002fea0003800000 */
.L_x_8309:
[----:B------:R-:W-:Y:S05]  /*1de40*/  @!P0 BRA `(.L_x_8165) ;  /* 0x0000000000048947 */ /* 0x000fea0003800000 */
[----:B------:R-:W-:Y:S01]  /*1de50*/  BPT.TRAP 0x1 ;  /* 0x000000040000795c */ /* 0x000fe20000300000 */
.L_x_8165:
[----:B------:R-:W5:Y:S02]  /*1de60*/  SYNCS.PHASECHK.TRANS64.TRYWAIT P1, [R5+URZ+0x28c60], R0 ;  /* 0x028c6000050075a7 */ /* 0x000f64000802017f */
[----:B-----5:R-:W-:Y:S05]  /*1de70*/  @!P1 BRA `(.L_x_8166) ;  /* 0x00000040006c9947 */ /* 0x020fea0003800000 */
.L_x_8310:
[----:B------:R-:W-:Y:S05]  /*1de80*/  @!P0 BRA `(.L_x_8167) ;  /* 0x0000000000048947 */ /* 0x000fea0003800000 */
[----:B------:R-:W-:Y:S01]  /*1de90*/  BPT.TRAP 0x1 ;  /* 0x000000040000795c */ /* 0x000fe20000300000 */
.L_x_8167:
[----:B------:R0:W0:Y:S02]  /*1dea0*/  SYNCS.PHASECHK.TRANS64.TRYWAIT P0, [R3+URZ+0x28c60], R2 ;  /* 0x028c6002030075a7 */ /* 0x000024000800017f */
[----:B0-----:R-:W-:Y:S05]  /*1deb0*/  @!P0 NANOSLEEP.SYNCS 0x989680 ;  /* 0x009896800000895d */ /* 0x001fea0003900000 */
[----:B------:R-:W0:Y:S02]  /*1dec0*/  @!P0 SYNCS.PHASECHK.TRANS64 P0, [R3+URZ+0x28c60], R2 ;  /* 0x028c6002030085a7 */ /* 0x000e24000800007f */
[----:B0-----:R-:W-:Y:S05]  /*1ded0*/  @!P0 BRA `(.L_x_8167) ;  /* 0xfffffffc00f08947 */ /* 0x001fea000383ffff */
.L_x_7879:
[----:B------:R-:W-:Y:S05]  /*1dee0*/  BSYNC B9 ;  /* 0x0000000000097941 */ /* 0x000fea0003800000 */
.L_x_7876:
[----:B------:R-:W-:Y:S05]  /*1def0*/  EXIT ;  /* 0x000000000000794d */ /* 0x000fea0003800000 */
.L_x_7897:
[----:B0-----:R0:W1:Y:S02]  /*1df00*/  SYNCS.PHASECHK.TRANS64.TRYWAIT P5, [R61+URZ+0x28c90], R68 ;  /* 0x028c90443d0075a7 */ /* 0x00106400080a017f */
[----:B-1----:R-:W-:Y:S05]  /*1df10*/  @!P5 NANOSLEEP.SYNCS 0x989680 ;  /* 0x009896800000d95d */ /* 0x002fea0003900000 */
[----:B------:R-:W1:Y:S02]  /*1df20*/  @!P5 SYNCS.PHASECHK.TRANS64 P5, [R61+URZ+0x28c90], R68 ;  /* 0x028c90443d00d5a7 */ /* 0x000e6400080a007f */
[----:B-1----:R-:W-:Y:S05]  /*1df30*/  @!P5 BRA `(.L_x_7897) ;  /* 0xfffffffc00f0d947 */ /* 0x002fea000383ffff */
[----:B------:R-:W-:Y:S05]  /*1df40*/  BRA `(.L_x_8168) ;  /* 0xfffffe5000a07947 */ /* 0x000fea000383ffff */
.L_x_7898:
        /* <DEDUP_REMOVED lines=8> */
.L_x_8170:
[----:B------:R-:W-:Y:S05]  /*1dfd0*/  BSYNC B1 ;  /* 0x0000000000017941 */ /* 0x000fea0003800000 */
.L_x_8169:
        /* <DEDUP_REMOVED lines=8> */
.L_x_8171:
[----:B------:R-:W-:Y:S01]  /*1e060*/  IMAD.MOV.U32 R70, RZ, RZ, R14 ;  /* 0x000000ffff467224 */ /* 0x000fe200078e000e */
[----:B------:R-:W-:Y:S06]  /*1e070*/  BRA `(.L_x_8172) ;  /* 0xfffffe5000687947 */ /* 0x000fec000383ffff */
.L_x_7908:
[----:B0-----:R0:W1:Y:S02]  /*1e080*/  SYNCS.PHASECHK.TRANS64.TRYWAIT P6, [R61+URZ+0x28c90], R68 ;  /* 0x028c90443d0075a7 */ /* 0x00106400080c017f */
[----:B-1----:R-:W-:Y:S05]  /*1e090*/  @!P6 NANOSLEEP.SYNCS 0x989680 ;  /* 0x009896800000e95d */ /* 0x002fea0003900000 */
[----:B------:R-:W1:Y:S02]  /*1e0a0*/  @!P6 SYNCS.PHASECHK.TRANS64 P6, [R61+URZ+0x28c90], R68 ;  /* 0x028c90443d00e5a7 */ /* 0x000e6400080c007f */
[----:B-1----:R-:W-:Y:S05]  /*1e0b0*/  @!P6 BRA `(.L_x_7908) ;  /* 0xfffffffc00f0e947 */ /* 0x002fea000383ffff */
[----:B------:R-:W-:Y:S05]  /*1e0c0*/  BRA `(.L_x_8173) ;  /* 0xfffffe5800f47947 */ /* 0x000fea000383ffff */
.L_x_7909:
        /* <DEDUP_REMOVED lines=8> */
.L_x_8175:
[----:B------:R-:W-:Y:S05]  /*1e150*/  BSYNC B1 ;  /* 0x0000000000017941 */ /* 0x000fea0003800000 */
.L_x_8174:
        /* <DEDUP_REMOVED lines=8> */
.L_x_8176:
[----:B------:R-:W-:Y:S01]  /*1e1e0*/  IMAD.MOV.U32 R70, RZ, RZ, R14 ;  /* 0x000000ffff467224 */ /* 0x000fe200078e000e */
[----:B------:R-:W-:Y:S06]  /*1e1f0*/  BRA `(.L_x_8177) ;  /* 0xfffffe5800bc7947 */ /* 0x000fec000383ffff */
.L_x_7914:
[----:B-1----:R1:W2:Y:S02]  /*1e200*/  SYNCS.PHASECHK.TRANS64.TRYWAIT P4, [R61+URZ+0x28c90], R68 ;  /* 0x028c90443d0075a7 */ /* 0x0022a4000808017f */
[----:B--2---:R-:W-:Y:S05]  /*1e210*/  @!P4 NANOSLEEP.SYNCS 0x989680 ;  /* 0x009896800000c95d */ /* 0x004fea0003900000 */
[----:B------:R-:W2:Y:S02]  /*1e220*/  @!P4 SYNCS.PHASECHK.TRANS64 P4, [R61+URZ+0x28c90], R68 ;  /* 0x028c90443d00c5a7 */ /* 0x000ea4000808007f */
[----:B--2---:R-:W-:Y:S05]  /*1e230*/  @!P4 BRA `(.L_x_7914) ;  /* 0xfffffffc00f0c947 */ /* 0x004fea000383ffff */
[----:B------:R-:W-:Y:S05]  /*1e240*/  BRA `(.L_x_8178) ;  /* 0xfffffe6000c47947 */ /* 0x000fea000383ffff */
.L_x_7915:
[----:B------:R-:W-:Y:S01]  /*1e250*/  BSSY B1, `(.L_x_8179) ;  /* 0x0000007000017945 */ /* 0x000fe20003800000 */
[----:B------:R-:W-:Y:S02]  /*1e260*/  IMAD.MOV.U32 R12, RZ, RZ, RZ ;  /* 0x000000ffff0c7224 */ /* 0x000fe400078e00ff */
[----:B------:R-:W-:Y:S02]  /*1e270*/  IMAD.MOV.U32 R11, RZ, RZ, 0x1c1f ;  /* 0x00001c1fff0b7424 */ /* 0x000fe400078e00ff */
[----:B------:R-:W-:-:S07]  /*1e280*/  IMAD.MOV.U32 R15, RZ, RZ, -0x1 ;  /* 0xffffffffff0f7424 */ /* 0x000fce00078e00ff */
[----:B-1----:R-:W-:Y:S05]  /*1e290*/  WARPSYNC.COLLECTIVE R15, `(.L_x_8180) ;  /* 0x000000000f087348 */ /* 0x002fea0003c00000 */
[----:B------:R0:W2:Y:S02]  /*1e2a0*/  SHFL.IDX P6, R14, R13, R12, R11 ;  /* 0x0000000c0d0e7389 */ /* 0x0000a400000c000b */
[----:B012---:R-:W-:Y:S01]  /*1e2b0*/  ENDCOLLECTIVE ;  /* 0x000000000000791b */ /* 0x007fe20003800000 */
.L_x_8180:
[----:B------:R-:W-:Y:S05]  /*1e2c0*/  BSYNC B1 ;  /* 0x0000000000017941 */ /* 0x000fea0003800000 */
.L_x_8179:
        /* <DEDUP_REMOVED lines=8> */
.L_x_8181:
[----:B------:R-:W-:Y:S05]  /*1e350*/  BRA `(.L_x_8182) ;  /* 0xfffffe6000e47947 */ /* 0x000fea000383ffff */
.L_x_7919:
[----:B--2---:R2:W3:Y:S02]  /*1e360*/  SYNCS.PHASECHK.TRANS64.TRYWAIT P3, [R61+URZ+0x28cb0], R68 ;  /* 0x028cb0443d0075a7 */ /* 0x0044e4000806017f */
[----:B---3--:R-:W-:Y:S05]  /*1e370*/  @!P3 NANOSLEEP.SYNCS 0x989680 ;  /* 0x009896800000b95d */ /* 0x008fea0003900000 */
[----:B------:R-:W3:Y:S02]  /*1e380*/  @!P3 SYNCS.PHASECHK.TRANS64 P3, [R61+URZ+0x28cb0], R68 ;  /* 0x028cb0443d00b5a7 */ /* 0x000ee4000806007f */
[----:B---3--:R-:W-:Y:S05]  /*1e390*/  @!P3 BRA `(.L_x_7919) ;  /* 0xfffffffc00f0b947 */ /* 0x008fea000383ffff */
[----:B------:R-:W-:Y:S05]  /*1e3a0*/  BRA `(.L_x_8183) ;  /* 0xfffffe6400707947 */ /* 0x000fea000383ffff */
.L_x_7932:
[----:B-1----:R1:W2:Y:S02]  /*1e3b0*/  SYNCS.PHASECHK.TRANS64.TRYWAIT P1, [R12+URZ+0x28c50], R5 ;  /* 0x028c50050c0075a7 */ /* 0x0022a4000802017f */
[----:B--2---:R-:W-:Y:S05]  /*1e3c0*/  @!P1 NANOSLEEP.SYNCS 0x989680 ;  /* 0x009896800000995d */ /* 0x004fea0003900000 */
[----:B------:R-:W2:Y:S02]  /*1e3d0*/  @!P1 SYNCS.PHASECHK.TRANS64 P1, [R12+URZ+0x28c50], R5 ;  /* 0x028c50050c0095a7 */ /* 0x000ea4000802007f */
[----:B--2---:R-:W-:Y:S05]  /*1e3e0*/  @!P1 BRA `(.L_x_7932) ;  /* 0xfffffffc00f09947 */ /* 0x004fea000383ffff */
[----:B------:R-:W-:Y:S05]  /*1e3f0*/  BRA `(.L_x_8184) ;  /* 0xfffffe7800287947 */ /* 0x000fea000383ffff */
.L_x_7940:
[----:B-1----:R1:W2:Y:S02]  /*1e400*/  SYNCS.PHASECHK.TRANS64.TRYWAIT P1, [R21+URZ+0x28c50], R12 ;  /* 0x028c500c150075a7 */ /* 0x0022a4000802017f */
[----:B--2---:R-:W-:Y:S05]  /*1e410*/  @!P1 NANOSLEEP.SYNCS 0x989680 ;  /* 0x009896800000995d */ /* 0x004fea0003900000 */
[----:B------:R-:W2:Y:S02]  /*1e420*/  @!P1 SYNCS.PHASECHK.TRANS64 P1, [R21+URZ+0x28c50], R12 ;  /* 0x028c500c150095a7 */ /* 0x000ea4000802007f */
[----:B--2---:R-:W-:Y:S05]  /*1e430*/  @!P1 BRA `(.L_x_7940) ;  /* 0xfffffffc00f09947 */ /* 0x004fea000383ffff */
[----:B------:R-:W-:Y:S05]  /*1e440*/  BRA `(.L_x_7939) ;  /* 0xfffffe8400507947 */ /* 0x000fea000383ffff */
.L_x_7956:
        /* <DEDUP_REMOVED lines=8> */
.L_x_8186:
[----:B------:R-:W-:Y:S05]  /*1e4d0*/  BSYNC B1 ;  /* 0x0000000000017941 */ /* 0x000fea0003800000 */
.L_x_8185:
        /* <DEDUP_REMOVED lines=8> */
.L_x_8187:
[----:B------:R-:W-:Y:S02]  /*1e560*/  IMAD.MOV.U32 R13, RZ, RZ, R152 ;  /* 0x000000ffff0d7224 */ /* 0x000fe400078e0098 */
[----:B------:R-:W-:-:S07]  /*1e570*/  IMAD.MOV.U32 R3, RZ, RZ, R14 ;  /* 0x000000ffff037224 */ /* 0x000fce00078e000e */
[----:B------:R-:W-:Y:S05]  /*1e580*/  WARPSYNC.COLLECTIVE R15, `(.L_x_8188) ;  /* 0x000000000f087348 */ /* 0x000fea0003c00000 */
[----:B------:R0:W1:Y:S02]  /*1e590*/  SHFL.IDX P6, R14, R13, R12, R11 ;  /* 0x0000000c0d0e7389 */ /* 0x00006400000c000b */
[----:B01----:R-:W-:Y:S01]  /*1e5a0*/  ENDCOLLECTIVE ;  /* 0x000000000000791b */ /* 0x003fe20003800000 */
.L_x_8188:
[----:B------:R-:W-:Y:S02]  /*1e5b0*/  IMAD.MOV.U32 R13, RZ, RZ, R30 ;  /* 0x000000ffff0d7224 */ /* 0x000fe400078e001e */
[----:B------:R-:W-:-:S07]  /*1e5c0*/  IMAD.MOV.U32 R7, RZ, RZ, R14 ;  /* 0x000000ffff077224 */ /* 0x000fce00078e000e */
[----:B------:R-:W-:Y:S05]  /*1e5d0*/  WARPSYNC.COLLECTIVE R15, `(.L_x_8189) ;  /* 0x000000000f087348 */ /* 0x000fea0003c00000 */
[----:B------:R0:W1:Y:S02]  /*1e5e0*/  SHFL.IDX P6, R14, R13, R12, R11 ;  /* 0x0000000c0d0e7389 */ /* 0x00006400000c000b */
[----:B01----:R-:W-:Y:S01]  /*1e5f0*/  ENDCOLLECTIVE ;  /* 0x000000000000791b */ /* 0x003fe20003800000 */
.L_x_8189:
[----:B------:R-:W-:Y:S01]  /*1e600*/  IMAD.MOV.U32 R8, RZ, RZ, R14 ;  /* 0x000000ffff087224 */ /* 0x000fe200078e000e */
[----:B------:R-:W-:Y:S06]  /*1e610*/  BRA `(.L_x_8190) ;  /* 0xfffffe9c00a07947 */ /* 0x000fec000383ffff */
.L_x_7959:
        /* <DEDUP_REMOVED lines=8> */
.L_x_8192:
[----:B------:R-:W-:Y:S05]  /*1e6a0*/  BSYNC B1 ;  /* 0x0000000000017941 */ /* 0x000fea0003800000 */
.L_x_8191:
        /* <DEDUP_REMOVED lines=8> */
.L_x_8193:
[----:B------:R-:W-:Y:S02]  /*1e730*/  IMAD.MOV.U32 R13, RZ, RZ, R152 ;  /* 0x000000ffff0d7224 */ /* 0x000fe400078e0098 */
[----:B------:R-:W-:-:S07]  /*1e740*/  IMAD.MOV.U32 R3, RZ, RZ, R14 ;  /* 0x000000ffff037224 */ /* 0x000fce00078e000e */
[----:B------:R-:W-:Y:S05]  /*1e750*/  WARPSYNC.COLLECTIVE R15, `(.L_x_8194) ;  /* 0x000000000f087348 */ /* 0x000fea0003c00000 */
[----:B------:R0:W1:Y:S02]  /*1e760*/  SHFL.IDX P6, R14, R13, R12, R11 ;  /* 0x0000000c0d0e7389 */ /* 0x00006400000c000b */
[----:B01----:R-:W-:Y:S01]  /*1e770*/  ENDCOLLECTIVE ;  /* 0x000000000000791b */ /* 0x003fe20003800000 */
.L_x_8194:
[----:B------:R-:W-:Y:S02]  /*1e780*/  IMAD.MOV.U32 R13, RZ, RZ, R30 ;  /* 0x000000ffff0d7224 */ /* 0x000fe400078e001e */
[----:B------:R-:W-:-:S07]  /*1e790*/  IMAD.MOV.U32 R7, RZ, RZ, R14 ;  /* 0x000000ffff077224 */ /* 0x000fce00078e000e */
[----:B------:R-:W-:Y:S05]  /*1e7a0*/  WARPSYNC.COLLECTIVE R15, `(.L_x_8195) ;  /* 0x000000000f087348 */ /* 0x000fea0003c00000 */
[----:B------:R0:W1:Y:S02]  /*1e7b0*/  SHFL.IDX P6, R14, R13, R12, R11 ;  /* 0x0000000c0d0e7389 */ /* 0x00006400000c000b */
[----:B01----:R-:W-:Y:S01]  /*1e7c0*/  ENDCOLLECTIVE ;  /* 0x000000000000791b */ /* 0x003fe20003800000 */
.L_x_8195:
[----:B------:R-:W-:Y:S01]  /*1e7d0*/  IMAD.MOV.U32 R30, RZ, RZ, R14 ;  /* 0x000000ffff1e7224 */ /* 0x000fe200078e000e */
[----:B------:R-:W-:Y:S06]  /*1e7e0*/  BRA `(.L_x_8196) ;  /* 0xfffffea000007947 */ /* 0x000fec000383ffff */
.L_x_7963:
[----:B0-----:R0:W1:Y:S02]  /*1e7f0*/  SYNCS.PHASECHK.TRANS64.TRYWAIT P0, [R2+URZ+0x28c00], R35 ;  /* 0x028c0023020075a7 */ /* 0x001064000800017f */
[----:B-1----:R-:W-:Y:S05]  /*1e800*/  @!P0 NANOSLEEP.SYNCS 0x989680 ;  /* 0x009896800000895d */ /* 0x002fea0003900000 */
[----:B------:R-:W1:Y:S02]  /*1e810*/  @!P0 SYNCS.PHASECHK.TRANS64 P0, [R2+URZ+0x28c00], R35 ;  /* 0x028c0023020085a7 */ /* 0x000e64000800007f */
[----:B-1----:R-:W-:Y:S05]  /*1e820*/  @!P0 BRA `(.L_x_7963) ;  /* 0xfffffffc00f08947 */ /* 0x002fea000383ffff */
[----:B------:R-:W-:Y:S05]  /*1e830*/  BRA `(.L_x_8197) ;  /* 0xfffffea000f47947 */ /* 0x000fea000383ffff */
.L_x_7971:
        /* <DEDUP_REMOVED lines=9> */
.L_x_8199:
[----:B------:R-:W-:Y:S05]  /*1e8d0*/  BSYNC B1 ;  /* 0x0000000000017941 */ /* 0x000fea0003800000 */
.L_x_8198:
        /* <DEDUP_REMOVED lines=10> */
.L_x_8200:
        /* <DEDUP_REMOVED lines=8> */
.L_x_8201:
[----:B------:R-:W-:-:S05]  /*1ea00*/  @!P1 IADD3 R8, P2, R4, R7, RZ ;  /* 0x0000000704089210 */ /* 0x000fca0007f5e0ff */
[----:B------:R-:W-:Y:S02]  /*1ea10*/  @!P1 IMAD.X R9, R3, 0x1, R6, P2 ;  /* 0x0000000103099824 */ /* 0x000fe400010e0606 */
[----:B------:R-:W-:Y:S02]  /*1ea20*/  IMAD.MOV.U32 R13, RZ, RZ, R34 ;  /* 0x000000ffff0d7224 */ /* 0x000fe400078e0022 */
[----:B------:R-:W-:-:S07]  /*1ea30*/  IMAD.MOV.U32 R5, RZ, RZ, R14 ;  /* 0x000000ffff057224 */ /* 0x000fce00078e000e */
[----:B------:R-:W-:Y:S05]  /*1ea40*/  WARPSYNC.COLLECTIVE R15, `(.L_x_8202) ;  /* 0x000000000f087348 */ /* 0x000fea0003c00000 */
[----:B------:R0:W1:Y:S02]  /*1ea50*/  SHFL.IDX P6, R14, R13, R12, R11 ;  /* 0x0000000c0d0e7389 */ /* 0x00006400000c000b */
[----:B01----:R-:W-:Y:S01]  /*1ea60*/  ENDCOLLECTIVE ;  /* 0x000000000000791b */ /* 0x003fe20003800000 */
.L_x_8202:
        /* <DEDUP_REMOVED lines=21> */
.L_x_8203:
        /* <DEDUP_REMOVED lines=16> */
[----:B------:R-:W-:-:S07]  /*1ecc0*/  CS2R R4, SRZ ;  /* 0x0000000000047805 */ /* 0x000fce000001ff00 */
[----:B------:R-:W-:Y:S05]  /*1ecd0*/  WARPSYNC.COLLECTIVE R15, `(.L_x_8204) ;  /* 0x000000000f087348 */ /* 0x000fea0003c00000 */
[----:B------:R0:W1:Y:S02]  /*1ece0*/  SHFL.IDX P6, R14, R13, R12, R11 ;  /* 0x0000000c0d0e7389 */ /* 0x00006400000c000b */
[----:B01----:R-:W-:Y:S01]  /*1ecf0*/  ENDCOLLECTIVE ;  /* 0x000000000000791b */ /* 0x003fe20003800000 */
.L_x_8204:
[----:B------:R-:W-:Y:S01]  /*1ed00*/  PRMT R44, R6, 0x5410, R7 ;  /* 0x00005410062c7816 */ /* 0x000fe20000000007 */
[----:B------:R-:W-:Y:S02]  /*1ed10*/  IMAD.MOV.U32 R13, RZ, RZ, R25 ;  /* 0x000000ffff0d7224 */ /* 0x000fe400078e0019 */
[----:B------:R-:W-:-:S07]  /*1ed20*/  IMAD.MOV.U32 R24, RZ, RZ, R14 ;  /* 0x000000ffff187224 */ /* 0x000fce00078e000e */
[----:B------:R-:W-:Y:S05]  /*1ed30*/  WARPSYNC.COLLECTIVE R15, `(.L_x_8205) ;  /* 0x000000000f087348 */ /* 0x000fea0003c00000 */
[----:B------:R0:W1:Y:S02]  /*1ed40*/  SHFL.IDX P6, R14, R13, R12, R11 ;  /* 0x0000000c0d0e7389 */ /* 0x00006400000c000b */
[----:B01----:R-:W-:Y:S01]  /*1ed50*/  ENDCOLLECTIVE ;  /* 0x000000000000791b */ /* 0x003fe20003800000 */
.L_x_8205:
[----:B------:R-:W-:Y:S02]  /*1ed60*/  IMAD.MOV.U32 R13, RZ, RZ, R34 ;  /* 0x000000ffff0d7224 */ /* 0x000fe400078e0022 */
[----:B------:R-:W-:-:S07]  /*1ed70*/  IMAD.MOV.U32 R25, RZ, RZ, R14 ;  /* 0x000000ffff197224 */ /* 0x000fce00078e000e */
[----:B------:R-:W-:Y:S05]  /*1ed80*/  WARPSYNC.COLLECTIVE R15, `(.L_x_8206) ;  /* 0x000000000f087348 */ /* 0x000fea0003c00000 */
[----:B------:R0:W1:Y:S02]  /*1ed90*/  SHFL.IDX P6, R14, R13, R12, R11 ;  /* 0x0000000c0d0e7389 */ /* 0x00006400000c000b */
[----:B01----:R-:W-:Y:S01]  /*1eda0*/  ENDCOLLECTIVE ;  /* 0x000000000000791b */ /* 0x003fe20003800000 */
.L_x_8206:
[----:B------:R-:W-:Y:S05]  /*1edb0*/  BRA `(.L_x_8207) ;  /* 0xfffffeb000187947 */ /* 0x000fea000383ffff */
.L_x_7975:
[----:B0-----:R0:W1:Y:S02]  /*1edc0*/  SYNCS.PHASECHK.TRANS64.TRYWAIT P1, [R2+URZ+0x28c00], R13 ;  /* 0x028c000d020075a7 */ /* 0x001064000802017f */
[----:B-1----:R-:W-:Y:S05]  /*1edd0*/  @!P1 NANOSLEEP.SYNCS 0x989680 ;  /* 0x009896800000995d */ /* 0x002fea0003900000 */
[----:B------:R-:W1:Y:S02]  /*1ede0*/  @!P1 SYNCS.PHASECHK.TRANS64 P1, [R2+URZ+0x28c00], R13 ;  /* 0x028c000d020095a7 */ /* 0x000e64000802007f */
[----:B-1----:R-:W-:Y:S05]  /*1edf0*/  @!P1 BRA `(.L_x_7975) ;  /* 0xfffffffc00f09947 */ /* 0x002fea000383ffff */
[----:B------:R-:W-:Y:S05]  /*1ee00*/  BRA `(.L_x_8208) ;  /* 0xfffffeb000b87947 */ /* 0x000fea000383ffff */
.L_x_7981:
[----:B-1----:R1:W3:Y:S02]  /*1ee10*/  SYNCS.PHASECHK.TRANS64.TRYWAIT P1, [R20+URZ+0x28c30], R21 ;  /* 0x028c3015140075a7 */ /* 0x0022e4000802017f */
[----:B---3--:R-:W-:Y:S05]  /*1ee20*/  @!P1 NANOSLEEP.SYNCS 0x989680 ;  /* 0x009896800000995d */ /* 0x008fea0003900000 */
[----:B------:R-:W3:Y:S02]  /*1ee30*/  @!P1 SYNCS.PHASECHK.TRANS64 P1, [R20+URZ+0x28c30], R21 ;  /* 0x028c3015140095a7 */ /* 0x000ee4000802007f */
[----:B---3--:R-:W-:Y:S05]  /*1ee40*/  @!P1 BRA `(.L_x_7981) ;  /* 0xfffffffc00f09947 */ /* 0x008fea000383ffff */
[----:B------:R-:W-:Y:S05]  /*1ee50*/  BRA `(.L_x_7980) ;  /* 0xfffffec000707947 */ /* 0x000fea000383ffff */
.L_x_7987:
[----:B--2---:R2:W3:Y:S02]  /*1ee60*/  SYNCS.PHASECHK.TRANS64.TRYWAIT P1, [R20+URZ+0x28c50], R21 ;  /* 0x028c5015140075a7 */ /* 0x0044e4000802017f */
[----:B---3--:R-:W-:Y:S05]  /*1ee70*/  @!P1 NANOSLEEP.SYNCS 0x989680 ;  /* 0x009896800000995d */ /* 0x008fea0003900000 */
[----:B------:R-:W3:Y:S02]  /*1ee80*/  @!P1 SYNCS.PHASECHK.TRANS64 P1, [R20+URZ+0x28c50], R21 ;  /* 0x028c5015140095a7 */ /* 0x000ee4000802007f */
[----:B---3--:R-:W-:Y:S05]  /*1ee90*/  @!P1 BRA `(.L_x_7987) ;  /* 0xfffffffc00f09947 */ /* 0x008fea000383ffff */
[----:B------:R-:W-:Y:S05]  /*1eea0*/  BRA `(.L_x_7986) ;  /* 0xfffffed400247947 */ /* 0x000fea000383ffff */
.L_x_7996:
[----:B-1----:R1:W2:Y:S02]  /*1eeb0*/  SYNCS.PHASECHK.TRANS64.TRYWAIT P1, [R209+URZ+0x28c30], R213 ;  /* 0x028c30d5d10075a7 */ /* 0x0022a4000802017f */
[----:B--2---:R-:W-:Y:S05]  /*1eec0*/  @!P1 NANOSLEEP.SYNCS 0x989680 ;  /* 0x009896800000995d */ /* 0x004fea0003900000 */
[----:B------:R-:W2:Y:S02]  /*1eed0*/  @!P1 SYNCS.PHASECHK.TRANS64 P1, [R209+URZ+0x28c30], R213 ;  /* 0x028c30d5d10095a7 */ /* 0x000ea4000802007f */
[----:B--2---:R-:W-:Y:S05]  /*1eee0*/  @!P1 BRA `(.L_x_7996) ;  /* 0xfffffffc00f09947 */ /* 0x004fea000383ffff */
[----:B------:R-:W-:Y:S05]  /*1eef0*/  BRA `(.L_x_7995) ;  /* 0xfffffed800587947 */ /* 0x000fea000383ffff */
.L_x_8002:
[----:B--2---:R2:W3:Y:S02]  /*1ef00*/  SYNCS.PHASECHK.TRANS64.TRYWAIT P1, [R209+URZ+0x28c50], R213 ;  /* 0x028c50d5d10075a7 */ /* 0x0044e4000802017f */
[----:B---3--:R-:W-:Y:S05]  /*1ef10*/  @!P1 NANOSLEEP.SYNCS 0x989680 ;  /* 0x009896800000995d */ /* 0x008fea0003900000 */
[----:B------:R-:W3:Y:S02]  /*1ef20*/  @!P1 SYNCS.PHASECHK.TRANS64 P1, [R209+URZ+0x28c50], R213 ;  /* 0x028c50d5d10095a7 */ /* 0x000ee4000802007f */
[----:B---3--:R-:W-:Y:S05]  /*1ef30*/  @!P1 BRA `(.L_x_8002) ;  /* 0xfffffffc00f09947 */ /* 0x008fea000383ffff */
[----:B------:R-:W-:Y:S05]  /*1ef40*/  BRA `(.L_x_8001) ;  /* 0xfffffef4002c7947 */ /* 0x000fea000383ffff */
.L_x_8011:
[----:B-1----:R1:W2:Y:S02]  /*1ef50*/  SYNCS.PHASECHK.TRANS64.TRYWAIT P1, [R198+URZ+0x28c30], R20 ;  /* 0x028c3014c60075a7 */ /* 0x0022a4000802017f */
[----:B--2---:R-:W-:Y:S05]  /*1ef60*/  @!P1 NANOSLEEP.SYNCS 0x989680 ;  /* 0x009896800000995d */ /* 0x004fea0003900000 */
[----:B------:R-:W2:Y:S02]  /*1ef70*/  @!P1 SYNCS.PHASECHK.TRANS64 P1, [R198+URZ+0x28c30], R20 ;  /* 0x028c3014c60095a7 */ /* 0x000ea4000802007f */
[----:B--2---:R-:W-:Y:S05]  /*1ef80*/  @!P1 BRA `(.L_x_8011) ;  /* 0xfffffffc00f09947 */ /* 0x004fea000383ffff */
[----:B------:R-:W-:Y:S05]  /*1ef90*/  BRA `(.L_x_8010) ;  /* 0xfffffef8004c7947 */ /* 0x000fea000383ffff */
.L_x_8017:
[----:B----4-:R4:W0:Y:S02]  /*1efa0*/  SYNCS.PHASECHK.TRANS64.TRYWAIT P1, [R198+URZ+0x28c50], R20 ;  /* 0x028c5014c60075a7 */ /* 0x010824000802017f */
[----:B0-----:R-:W-:Y:S05]  /*1efb0*/  @!P1 NANOSLEEP.SYNCS 0x989680 ;  /* 0x009896800000995d */ /* 0x001fea0003900000 */
[----:B------:R-:W0:Y:S02]  /*1efc0*/  @!P1 SYNCS.PHASECHK.TRANS64 P1, [R198+URZ+0x28c50], R20 ;  /* 0x028c5014c60095a7 */ /* 0x000e24000802007f */
[----:B0-----:R-:W-:Y:S05]  /*1efd0*/  @!P1 BRA `(.L_x_8017) ;  /* 0xfffffffc00f09947 */ /* 0x001fea000383ffff */
[----:B------:R-:W-:Y:S05]  /*1efe0*/  BRA `(.L_x_8016) ;  /* 0xffffff0c00a87947 */ /* 0x000fea000383ffff */
.L_x_8053:
        /* <DEDUP_REMOVED lines=8> */
[----:B------:R-:W-:Y:S05]  /*1f070*/  WARPSYNC.COLLECTIVE R15, `(.L_x_8210) ;  /* 0x000000000f087348 */ /* 0x000fea0003c00000 */
[----:B------:R0:W1:Y:S02]  /*1f080*/  SHFL.IDX P6, R14, R13, R12, R11 ;  /* 0x0000000c0d0e7389 */ /* 0x00006400000c000b */
[----:B01----:R-:W-:Y:S01]  /*1f090*/  ENDCOLLECTIVE ;  /* 0x000000000000791b */ /* 0x003fe20003800000 */
.L_x_8210:
[----:B------:R-:W-:Y:S05]  /*1f0a0*/  BSYNC B1 ;  /* 0x0000000000017941 */ /* 0x000fea0003800000 */
.L_x_8209:
[----:B------:R-:W-:Y:S05]  /*1f0b0*/  BRA `(.L_x_8211) ;  /* 0xffffff8400c87947 */ /* 0x000fea000383ffff */
.L_x_8055:
[----:B------:R-:W-:Y:S01]  /*1f0c0*/  BSSY B1, `(.L_x_8212) ;  /* 0x0000006000017945 */ /* 0x000fe20003800000 */
[----:B------:R-:W-:-:S07]  /*1f0d0*/  IMAD.MOV.U32 R15, RZ, RZ, -0x1 ;  /* 0xffffffffff0f7424 */ /* 0x000fce00078e00ff */
[----:B0-----:R-:W-:Y:S05]  /*1f0e0*/  WARPSYNC.COLLECTIVE R15, `(.L_x_8213) ;  /* 0x000000000f0c7348 */ /* 0x001fea0003c00000 */
[----:B------:R-:W-:Y:S02]  /*1f0f0*/  ELECT P6, UR62, PT ;  /* 0x00000000003e782f */ /* 0x000fe400038c0000 */
[----:B------:R-:W-:Y:S01]  /*1f100*/  MOV R14, UR62 ;  /* 0x0000003e000e7c02 */ /* 0x000fe20008000f00 */
[----:B0-----:R-:W-:Y:S10]  /*1f110*/  ENDCOLLECTIVE ;  /* 0x000000000000791b */ /* 0x001ff40003800000 */
.L_x_8213:
[----:B------:R-:W-:Y:S05]  /*1f120*/  BSYNC B1 ;  /* 0x0000000000017941 */ /* 0x000fea0003800000 */
.L_x_8212:
[----:B------:R-:W-:Y:S05]  /*1f130*/  BRA `(.L_x_8054) ;  /* 0xffffff8400c07947 */ /* 0x000fea000383ffff */
.L_x_8057:
[----:B0-----:R0:W1:Y:S02]  /*1f140*/  SYNCS.PHASECHK.TRANS64.TRYWAIT P0, [R18+URZ+0x28c20], R3 ;  /* 0x028c2003120075a7 */ /* 0x001064000800017f */
[----:B-1----:R-:W-:Y:S05]  /*1f150*/  @!P0 NANOSLEEP.SYNCS 0x989680 ;  /* 0x009896800000895d */ /* 0x002fea0003900000 */
[----:B------:R-:W1:Y:S02]  /*1f160*/  @!P0 SYNCS.PHASECHK.TRANS64 P0, [R18+URZ+0x28c20], R3 ;  /* 0x028c2003120085a7 */ /* 0x000e64000800007f */
[----:B-1----:R-:W-:Y:S05]  /*1f170*/  @!P0 BRA `(.L_x_8057) ;  /* 0xfffffffc00f08947 */ /* 0x002fea000383ffff */
[----:B------:R-:W-:Y:S05]  /*1f180*/  BRA `(.L_x_8214) ;  /* 0xffffff8400d07947 */ /* 0x000fea000383ffff */
.L_x_8061:
[----:B0-----:R0:W1:Y:S02]  /*1f190*/  SYNCS.PHASECHK.TRANS64.TRYWAIT P0, [R3+URZ+0x28ca0], R9 ;  /* 0x028ca009030075a7 */ /* 0x001064000800017f */
[----:B-1----:R-:W-:Y:S05]  /*1f1a0*/  @!P0 NANOSLEEP.SYNCS 0x989680 ;  /* 0x009896800000895d */ /* 0x002fea0003900000 */
[----:B------:R-:W1:Y:S02]  /*1f1b0*/  @!P0 SYNCS.PHASECHK.TRANS64 P0, [R3+URZ+0x28ca0], R9 ;  /* 0x028ca009030085a7 */ /* 0x000e64000800007f */
[----:B-1----:R-:W-:Y:S05]  /*1f1c0*/  @!P0 BRA `(.L_x_8061) ;  /* 0xfffffffc00f08947 */ /* 0x002fea000383ffff */
[----:B------:R-:W-:Y:S05]  /*1f1d0*/  BRA `(.L_x_8215) ;  /* 0xffffff8400e87947 */ /* 0x000fea000383ffff */
.L_x_8066:
[----:B-1----:R1:W2:Y:S02]  /*1f1e0*/  SYNCS.PHASECHK.TRANS64.TRYWAIT P0, [R3+URZ+0x28cc0], R9 ;  /* 0x028cc009030075a7 */ /* 0x0022a4000800017f */
[----:B--2---:R-:W-:Y:S05]  /*1f1f0*/  @!P0 NANOSLEEP.SYNCS 0x989680 ;  /* 0x009896800000895d */ /* 0x004fea0003900000 */
[----:B------:R-:W2:Y:S02]  /*1f200*/  @!P0 SYNCS.PHASECHK.TRANS64 P0, [R3+URZ+0x28cc0], R9 ;  /* 0x028cc009030085a7 */ /* 0x000ea4000800007f */
[----:B--2---:R-:W-:Y:S05]  /*1f210*/  @!P0 BRA `(.L_x_8066) ;  /* 0xfffffffc00f08947 */ /* 0x004fea000383ffff */
[----:B------:R-:W-:Y:S05]  /*1f220*/  BRA `(.L_x_8216) ;  /* 0xffffff8800647947 */ /* 0x000fea000383ffff */
.L_x_8080:
[----:B0-----:R0:W1:Y:S02]  /*1f230*/  SYNCS.PHASECHK.TRANS64.TRYWAIT P1, [R9+URZ+0x28ca0], R2 ;  /* 0x028ca002090075a7 */ /* 0x001064000802017f */
[----:B-1----:R-:W-:Y:S05]  /*1f240*/  @!P1 NANOSLEEP.SYNCS 0x989680 ;  /* 0x009896800000995d */ /* 0x002fea0003900000 */
[----:B------:R-:W1:Y:S02]  /*1f250*/  @!P1 SYNCS.PHASECHK.TRANS64 P1, [R9+URZ+0x28ca0], R2 ;  /* 0x028ca002090095a7 */ /* 0x000e64000802007f */
[----:B-1----:R-:W-:Y:S05]  /*1f260*/  @!P1 BRA `(.L_x_8080) ;  /* 0xfffffffc00f09947 */ /* 0x002fea000383ffff */
[----:B------:R-:W-:Y:S05]  /*1f270*/  BRA `(.L_x_8217) ;  /* 0xffffff9000c87947 */ /* 0x000fea000383ffff */
.L_x_8085:
[----:B-1----:R1:W2:Y:S02]  /*1f280*/  SYNCS.PHASECHK.TRANS64.TRYWAIT P1, [R9+URZ+0x28cc0], R2 ;  /* 0x028cc002090075a7 */ /* 0x0022a4000802017f */
[----:B--2---:R-:W-:Y:S05]  /*1f290*/  @!P1 NANOSLEEP.SYNCS 0x989680 ;  /* 0x009896800000995d */ /* 0x004fea0003900000 */
[----:B------:R-:W2:Y:S02]  /*1f2a0*/  @!P1 SYNCS.PHASECHK.TRANS64 P1, [R9+URZ+0x28cc0], R2 ;  /* 0x028cc002090095a7 */ /* 0x000ea4000802007f */
[----:B--2---:R-:W-:Y:S05]  /*1f2b0*/  @!P1 BRA `(.L_x_8085) ;  /* 0xfffffffc00f09947 */ /* 0x004fea000383ffff */
[----:B------:R-:W-:Y:S05]  /*1f2c0*/  BRA `(.L_x_8218) ;  /* 0xffffff9400407947 */ /* 0x000fea000383ffff */
.L_x_8107:
        /* <DEDUP_REMOVED lines=11> */
.L_x_8220:
[----:B------:R-:W-:Y:S05]  /*1f380*/  BSYNC B0 ;  /* 0x0000000000007941 */ /* 0x000fea0003800000 */
.L_x_8219:
[----:B------:R-:W-:Y:S05]  /*1f390*/  BRA `(.L_x_8221) ;  /* 0xffffffac00047947 */ /* 0x000fea000383ffff */
.L_x_8110:
[----:B0-----:R0:W1:Y:S02]  /*1f3a0*/  SYNCS.PHASECHK.TRANS64.TRYWAIT P0, [R30+URZ+0x28c40], R0 ;  /* 0x028c40001e0075a7 */ /* 0x001064000800017f */
[----:B-1----:R-:W-:Y:S05]  /*1f3b0*/  @!P0 NANOSLEEP.SYNCS 0x989680 ;  /* 0x009896800000895d */ /* 0x002fea0003900000 */
[----:B------:R-:W1:Y:S02]  /*1f3c0*/  @!P0 SYNCS.PHASECHK.TRANS64 P0, [R30+URZ+0x28c40], R0 ;  /* 0x028c40001e0085a7 */ /* 0x000e64000800007f */
[----:B-1----:R-:W-:Y:S05]  /*1f3d0*/  @!P0 BRA `(.L_x_8110) ;  /* 0xfffffffc00f08947 */ /* 0x002fea000383ffff */
[----:B------:R-:W-:Y:S05]  /*1f3e0*/  BRA `(.L_x_8222) ;  /* 0xffffffac003c7947 */ /* 0x000fea000383ffff */
.L_x_8111:
        /* <DEDUP_REMOVED lines=8> */
.L_x_8224:
[----:B------:R-:W-:Y:S05]  /*1f470*/  BSYNC B0 ;  /* 0x0000000000007941 */ /* 0x000fea0003800000 */
.L_x_8223:
        /* <DEDUP_REMOVED lines=9> */
.L_x_8225:
[----:B------:R-:W-:Y:S02]  /*1f510*/  IMAD.MOV.U32 R13, RZ, RZ, R4 ;  /* 0x000000ffff0d7224 */ /* 0x000fe400078e0004 */
[----:B------:R-:W-:Y:S02]  /*1f520*/  IMAD.MOV.U32 R12, RZ, RZ, 0x1 ;  /* 0x00000001ff0c7424 */ /* 0x000fe400078e00ff */
[----:B------:R-:W-:-:S07]  /*1f530*/  IMAD.MOV.U32 R3, RZ, RZ, R14 ;  /* 0x000000ffff037224 */ /* 0x000fce00078e000e */
[----:B------:R-:W-:Y:S05]  /*1f540*/  WARPSYNC.COLLECTIVE R15, `(.L_x_8226) ;  /* 0x000000000f087348 */ /* 0x000fea0003c00000 */
[----:B------:R0:W1:Y:S02]  /*1f550*/  SHFL.IDX P6, R14, R13, R12, R11 ;  /* 0x0000000c0d0e7389 */ /* 0x00006400000c000b */
[----:B01----:R-:W-:Y:S01]  /*1f560*/  ENDCOLLECTIVE ;  /* 0x000000000000791b */ /* 0x003fe20003800000 */
.L_x_8226:
        /* <DEDUP_REMOVED lines=15> */
.L_x_8227:
[----:B------:R-:W-:Y:S02]  /*1f660*/  @P0 IMAD R6, R5, 0x2, R18 ;  /* 0x0000000205060824 */ /* 0x000fe400078e0212 */
[----:B------:R-:W-:Y:S02]  /*1f670*/  IMAD.MOV.U32 R13, RZ, RZ, R4 ;  /* 0x000000ffff0d7224 */ /* 0x000fe400078e0004 */
[----:B------:R-:W-:Y:S02]  /*1f680*/  IMAD.MOV.U32 R12, RZ, RZ, 0x2 ;  /* 0x00000002ff0c7424 */ /* 0x000fe400078e00ff */
[----:B------:R-:W-:-:S07]  /*1f690*/  IMAD.MOV.U32 R3, RZ, RZ, R14 ;  /* 0x000000ffff037224 */ /* 0x000fce00078e000e */
[----:B------:R-:W-:Y:S05]  /*1f6a0*/  WARPSYNC.COLLECTIVE R15, `(.L_x_8228) ;  /* 0x000000000f087348 */ /* 0x000fea0003c00000 */
[----:B------:R0:W1:Y:S02]  /*1f6b0*/  SHFL.IDX P6, R14, R13, R12, R11 ;  /* 0x0000000c0d0e7389 */ /* 0x00006400000c000b */
[----:B01----:R-:W-:Y:S01]  /*1f6c0*/  ENDCOLLECTIVE ;  /* 0x000000000000791b */ /* 0x003fe20003800000 */
.L_x_8228:
        /* <DEDUP_REMOVED lines=15> */
.L_x_8229:
[----:B------:R-:W-:Y:S02]  /*1f7c0*/  @P0 IMAD R6, R5, 0x2, R18 ;  /* 0x0000000205060824 */ /* 0x000fe400078e0212 */
[----:B------:R-:W-:Y:S02]  /*1f7d0*/  IMAD.MOV.U32 R13, RZ, RZ, R4 ;  /* 0x000000ffff0d7224 */ /* 0x000fe400078e0004 */
[----:B------:R-:W-:Y:S02]  /*1f7e0*/  IMAD.MOV.U32 R12, RZ, RZ, 0x3 ;  /* 0x00000003ff0c7424 */ /* 0x000fe400078e00ff */
[----:B------:R-:W-:-:S07]  /*1f7f0*/  IMAD.MOV.U32 R3, RZ, RZ, R14 ;  /* 0x000000ffff037224 */ /* 0x000fce00078e000e */
[----:B------:R-:W-:Y:S05]  /*1f800*/  WARPSYNC.COLLECTIVE R15, `(.L_x_8230) ;  /* 0x000000000f087348 */ /* 0x000fea0003c00000 */
[----:B------:R0:W1:Y:S02]  /*1f810*/  SHFL.IDX P6, R14, R13, R12, R11 ;  /* 0x0000000c0d0e7389 */ /* 0x00006400000c000b */
[----:B01----:R-:W-:Y:S01]  /*1f820*/  ENDCOLLECTIVE ;  /* 0x000000000000791b */ /* 0x003fe20003800000 */
.L_x_8230:
        /* <DEDUP_REMOVED lines=10> */
.L_x_8231:
[----:B------:R-:W-:Y:S01]  /*1f8d0*/  @!PT LDS RZ, [RZ] ;  /* 0x00000000fffff984 */ /* 0x000fe20000000800 */
[----:B------:R-:W-:Y:S01]  /*1f8e0*/  @!PT LDS RZ, [RZ] ;  /* 0x00000000fffff984 */ /* 0x000fe20000000800 */
[----:B------:R-:W-:Y:S01]  /*1f8f0*/  @!PT LDS RZ, [RZ] ;  /* 0x00000000fffff984 */ /* 0x000fe20000000800 */
[----:B------:R0:W-:Y:S01]  /*1f900*/  @P0 LDGSTS.E.BYPASS.LTC128B.128 [R6+0x23400], desc[UR42][R2.64], !P2 ;  /* 0x2340000002060fae */ /* 0x0001e2000d101d6a */
[----:B------:R-:W-:Y:S01]  /*1f910*/  IMAD.MOV.U32 R0, RZ, RZ, R14 ;  /* 0x000000ffff007224 */ /* 0x000fe200078e000e */
[----:B------:R-:W-:Y:S06]  /*1f920*/  BRA `(.L_x_8232) ;  /* 0xffffffa800e07947 */ /* 0x000fec000383ffff */
.L_x_8116:
        /* <DEDUP_REMOVED lines=9> */
.L_x_8233:
[C---:B------:R-:W-:Y:S01]  /*1f9c0*/  VIADD R6, R25.reuse, 0x10 ;  /* 0x0000001019067836 */ /* 0x040fe20000000000 */
[----:B------:R-:W-:Y:S01]  /*1f9d0*/  ISETP.GE.AND P0, PT, R25, R5, PT ;  /* 0x000000051900720c */ /* 0x000fe20003f06270 */
[----:B------:R-:W-:Y:S02]  /*1f9e0*/  IMAD.MOV.U32 R13, RZ, RZ, R0 ;  /* 0x000000ffff0d7224 */ /* 0x000fe400078e0000 */
[----:B------:R-:W-:-:S10]  /*1f9f0*/  IMAD.MOV.U32 R2, RZ, RZ, R14 ;  /* 0x000000ffff027224 */ /* 0x000fd400078e000e */
[----:B------:R-:W-:Y:S05]  /*1fa00*/  WARPSYNC.COLLECTIVE R15, `(.L_x_8234) ;  /* 0x000000000f087348 */ /* 0x000fea0003c00000 */
[----:B------:R0:W1:Y:S02]  /*1fa10*/  SHFL.IDX P6, R14, R13, R12, R11 ;  /* 0x0000000c0d0e7389 */ /* 0x00006400000c000b */
[----:B01----:R-:W-:Y:S01]  /*1fa20*/  ENDCOLLECTIVE ;  /* 0x000000000000791b */ /* 0x003fe20003800000 */
.L_x_8234:
[----:B------:R-:W-:Y:S02]  /*1fa30*/  IMAD.MOV.U32 R13, RZ, RZ, R4 ;  /* 0x000000ffff0d7224 */ /* 0x000fe400078e0004 */
[----:B------:R-:W-:Y:S02]  /*1fa40*/  IMAD.MOV.U32 R12, RZ, RZ, 0x1 ;  /* 0x00000001ff0c7424 */ /* 0x000fe400078e00ff */
[----:B------:R-:W-:-:S07]  /*1fa50*/  IMAD.MOV.U32 R3, RZ, RZ, R14 ;  /* 0x000000ffff037224 */ /* 0x000fce00078e000e */
[----:B------:R-:W-:Y:S05]  /*1fa60*/  WARPSYNC.COLLECTIVE R15, `(.L_x_8235) ;  /* 0x000000000f087348 */ /* 0x000fea0003c00000 */
[----:B------:R0:W1:Y:S02]  /*1fa70*/  SHFL.IDX P6, R14, R13, R12, R11 ;  /* 0x0000000c0d0e7389 */ /* 0x00006400000c000b */
[----:B01----:R-:W-:Y:S01]  /*1fa80*/  ENDCOLLECTIVE ;  /* 0x000000000000791b */ /* 0x003fe20003800000 */
.L_x_8235:
        /* <DEDUP_REMOVED lines=15> */
.L_x_8236:
[----:B------:R-:W-:Y:S02]  /*1fb80*/  IMAD.MOV.U32 R13, RZ, RZ, R4 ;  /* 0x000000ffff0d7224 */ /* 0x000fe400078e0004 */
[----:B------:R-:W-:Y:S02]  /*1fb90*/  IMAD.MOV.U32 R12, RZ, RZ, 0x2 ;  /* 0x00000002ff0c7424 */ /* 0x000fe400078e00ff */
[----:B------:R-:W-:-:S07]  /*1fba0*/  IMAD.MOV.U32 R3, RZ, RZ, R14 ;  /* 0x000000ffff037224 */ /* 0x000fce00078e000e */
[----:B------:R-:W-:Y:S05]  /*1fbb0*/  WARPSYNC.COLLECTIVE R15, `(.L_x_8237) ;  /* 0x000000000f087348 */ /* 0x000fea0003c00000 */
[----:B------:R0:W1:Y:S02]  /*1fbc0*/  SHFL.IDX P6, R14, R13, R12, R11 ;  /* 0x0000000c0d0e7389 */ /* 0x00006400000c000b */
[----:B01----:R-:W-:Y:S01]  /*1fbd0*/  ENDCOLLECTIVE ;  /* 0x000000000000791b */ /* 0x003fe20003800000 */
.L_x_8237:
        /* <DEDUP_REMOVED lines=16> */
.L_x_8238:
[----:B------:R-:W-:Y:S02]  /*1fce0*/  IMAD.MOV.U32 R13, RZ, RZ, R4 ;  /* 0x000000ffff0d7224 */ /* 0x000fe400078e0004 */
[----:B------:R-:W-:Y:S02]  /*1fcf0*/  IMAD.MOV.U32 R12, RZ, RZ, 0x3 ;  /* 0x00000003ff0c7424 */ /* 0x000fe400078e00ff */
[----:B------:R-:W-:-:S07]  /*1fd00*/  IMAD.MOV.U32 R3, RZ, RZ, R14 ;  /* 0x000000ffff037224 */ /* 0x000fce00078e000e */
[----:B------:R-:W-:Y:S05]  /*1fd10*/  WARPSYNC.COLLECTIVE R15, `(.L_x_8239) ;  /* 0x000000000f087348 */ /* 0x000fea0003c00000 */
[----:B------:R0:W1:Y:S02]  /*1fd20*/  SHFL.IDX P6, R14, R13, R12, R11 ;  /* 0x0000000c0d0e7389 */ /* 0x00006400000c000b */
[----:B01----:R-:W-:Y:S01]  /*1fd30*/  ENDCOLLECTIVE ;  /* 0x000000000000791b */ /* 0x003fe20003800000 */
.L_x_8239:
        /* <DEDUP_REMOVED lines=10> */
.L_x_8240:
[----:B------:R-:W-:Y:S01]  /*1fde0*/  @!PT LDS RZ, [RZ] ;  /* 0x00000000fffff984 */ /* 0x000fe20000000800 */
[----:B------:R-:W-:Y:S01]  /*1fdf0*/  @!PT LDS RZ, [RZ] ;  /* 0x00000000fffff984 */ /* 0x000fe20000000800 */
[----:B------:R-:W-:Y:S01]  /*1fe00*/  @!PT LDS RZ, [RZ] ;  /* 0x00000000fffff984 */ /* 0x000fe20000000800 */
[----:B------:R1:W-:Y:S01]  /*1fe10*/  @!P0 LDGSTS.E.BYPASS.LTC128B.128 [R8+0x21400], desc[UR42][R2.64], !P1 ;  /* 0x2140000002088fae */ /* 0x0003e2000c901d6a */
[----:B------:R-:W-:Y:S01]  /*1fe20*/  IMAD.MOV.U32 R0, RZ, RZ, R14 ;  /* 0x000000ffff007224 */ /* 0x000fe200078e000e */
[----:B------:R-:W-:Y:S06]  /*1fe30*/  BRA `(.L_x_8241) ;  /* 0xffffffb000087947 */ /* 0x000fec000383ffff */
.L_x_8119:
[----:B0-----:R0:W1:Y:S02]  /*1fe40*/  SYNCS.PHASECHK.TRANS64.TRYWAIT P0, [R18+URZ+0x28c20], R0 ;  /* 0x028c2000120075a7 */ /* 0x001064000800017f */
[----:B-1----:R-:W-:Y:S05]  /*1fe50*/  @!P0 NANOSLEEP.SYNCS 0x989680 ;  /* 0x009896800000895d */ /* 0x002fea0003900000 */
[----:B------:R-:W1:Y:S02]  /*1fe60*/  @!P0 SYNCS.PHASECHK.TRANS64 P0, [R18+URZ+0x28c20], R0 ;  /* 0x028c2000120085a7 */ /* 0x000e64000800007f */
[----:B-1----:R-:W-:Y:S05]  /*1fe70*/  @!P0 BRA `(.L_x_8119) ;  /* 0xfffffffc00f08947 */ /* 0x002fea000383ffff */
[----:B------:R-:W-:Y:S05]  /*1fe80*/  BRA `(.L_x_8242) ;  /* 0xffffffb000647947 */ /* 0x000fea000383ffff */
.L_x_8122:
[----:B0-----:R0:W1:Y:S02]  /*1fe90*/  SYNCS.PHASECHK.TRANS64.TRYWAIT P0, [R30+URZ+0x28c60], R0 ;  /* 0x028c60001e0075a7 */ /* 0x001064000800017f */
[----:B-1----:R-:W-:Y:S05]  /*1fea0*/  @!P0 NANOSLEEP.SYNCS 0x989680 ;  /* 0x009896800000895d */ /* 0x002fea0003900000 */
[----:B------:R-:W1:Y:S02]  /*1feb0*/  @!P0 SYNCS.PHASECHK.TRANS64 P0, [R30+URZ+0x28c60], R0 ;  /* 0x028c60001e0085a7 */ /* 0x000e64000800007f */
[----:B-1----:R-:W-:Y:S05]  /*1fec0*/  @!P0 BRA `(.L_x_8122) ;  /* 0xfffffffc00f08947 */ /* 0x002fea000383ffff */
[----:B------:R-:W-:Y:S05]  /*1fed0*/  BRA `(.L_x_8243) ;  /* 0xffffffb000747947 */ /* 0x000fea000383ffff */
.L_x_8123:
        /* <DEDUP_REMOVED lines=8> */
.L_x_8245:
[----:B------:R-:W-:Y:S05]  /*1ff60*/  BSYNC B0 ;  /* 0x0000000000007941 */ /* 0x000fea0003800000 */
.L_x_8244:
        /* <DEDUP_REMOVED lines=15> */
.L_x_8246:
        /* <DEDUP_REMOVED lines=40> */
.L_x_8247:
[----:B------:R-:W-:Y:S02]  /*202e0*/  IMAD.MOV.U32 R13, RZ, RZ, R5 ;  /* 0x000000ffff0d7224 */ /* 0x000fe400078e0005 */
[----:B------:R-:W-:-:S07]  /*202f0*/  IMAD.MOV.U32 R3, RZ, RZ, R14 ;  /* 0x000000ffff037224 */ /* 0x000fce00078e000e */
[----:B------:R-:W-:Y:S05]  /*20300*/  WARPSYNC.COLLECTIVE R15, `(.L_x_8248) ;  /* 0x000000000f087348 */ /* 0x000fea0003c00000 */
[----:B------:R0:W1:Y:S02]  /*20310*/  SHFL.IDX P6, R14, R13, R12, R11 ;  /* 0x0000000c0d0e7389 */ /* 0x00006400000c000b */
[----:B01----:R-:W-:Y:S01]  /*20320*/  ENDCOLLECTIVE ;  /* 0x000000000000791b */ /* 0x003fe20003800000 */
.L_x_8248:
        /* <DEDUP_REMOVED lines=29> */
.L_x_8249:
[----:B------:R-:W-:Y:S02]  /*20500*/  IMAD.MOV.U32 R13, RZ, RZ, R5 ;  /* 0x000000ffff0d7224 */ /* 0x000fe400078e0005 */
[----:B------:R-:W-:-:S07]  /*20510*/  IMAD.MOV.U32 R7, RZ, RZ, R14 ;  /* 0x000000ffff077224 */ /* 0x000fce00078e000e */
[----:B------:R-:W-:Y:S05]  /*20520*/  WARPSYNC.COLLECTIVE R15, `(.L_x_8250) ;  /* 0x000000000f087348 */ /* 0x000fea0003c00000 */
[----:B------:R0:W1:Y:S02]  /*20530*/  SHFL.IDX P6, R14, R13, R12, R11 ;  /* 0x0000000c0d0e7389 */ /* 0x00006400000c000b */
[----:B01----:R-:W-:Y:S01]  /*20540*/  ENDCOLLECTIVE ;  /* 0x000000000000791b */ /* 0x003fe20003800000 */
.L_x_8250:
        /* <DEDUP_REMOVED lines=29> */
.L_x_8251:
[----:B------:R-:W-:Y:S02]  /*20720*/  IMAD.MOV.U32 R13, RZ, RZ, R5 ;  /* 0x000000ffff0d7224 */ /* 0x000fe400078e0005 */
[----:B------:R-:W-:-:S07]  /*20730*/  IMAD.MOV.U32 R6, RZ, RZ, R14 ;  /* 0x000000ffff067224 */ /* 0x000fce00078e000e */
[----:B------:R-:W-:Y:S05]  /*20740*/  WARPSYNC.COLLECTIVE R15, `(.L_x_8252) ;  /* 0x000000000f087348 */ /* 0x000fea0003c00000 */
[----:B------:R0:W1:Y:S02]  /*20750*/  SHFL.IDX P6, R14, R13, R12, R11 ;  /* 0x0000000c0d0e7389 */ /* 0x00006400000c000b */
[----:B01----:R-:W-:Y:S01]  /*20760*/  ENDCOLLECTIVE ;  /* 0x000000000000791b */ /* 0x003fe20003800000 */
.L_x_8252:
[----:B------:R-:W-:Y:S01]  /*20770*/  IMAD.MOV.U32 R2, RZ, RZ, R14 ;  /* 0x000000ffff027224 */ /* 0x000fe200078e000e */
[----:B------:R-:W-:Y:S06]  /*20780*/  BRA `(.L_x_8253) ;  /* 0xffffffb000007947 */ /* 0x000fec000383ffff */
.L_x_8130:
[----:B0-----:R0:W1:Y:S02]  /*20790*/  SYNCS.PHASECHK.TRANS64.TRYWAIT P0, [R6+URZ+0x28c40], R20 ;  /* 0x028c4014060075a7 */ /* 0x001064000800017f */
[----:B-1----:R-:W-:Y:S05]  /*207a0*/  @!P0 NANOSLEEP.SYNCS 0x989680 ;  /* 0x009896800000895d */ /* 0x002fea0003900000 */
[----:B------:R-:W1:Y:S02]  /*207b0*/  @!P0 SYNCS.PHASECHK.TRANS64 P0, [R6+URZ+0x28c40], R20 ;  /* 0x028c4014060085a7 */ /* 0x000e64000800007f */
[----:B-1----:R-:W-:Y:S05]  /*207c0*/  @!P0 BRA `(.L_x_8130) ;  /* 0xfffffffc00f08947 */ /* 0x002fea000383ffff */
[----:B------:R-:W-:Y:S05]  /*207d0*/  BRA `(.L_x_8254) ;  /* 0xffffffb400907947 */ /* 0x000fea000383ffff */
.L_x_8131:
        /* <DEDUP_REMOVED lines=8> */
.L_x_8256:
[----:B------:R-:W-:Y:S05]  /*20860*/  BSYNC B1 ;  /* 0x0000000000017941 */ /* 0x000fea0003800000 */
.L_x_8255:
        /* <DEDUP_REMOVED lines=9> */
.L_x_8257:
[----:B------:R-:W-:Y:S02]  /*20900*/  IMAD.MOV.U32 R13, RZ, RZ, R25 ;  /* 0x000000ffff0d7224 */ /* 0x000fe400078e0019 */
[----:B------:R-:W-:Y:S02]  /*20910*/  IMAD.MOV.U32 R12, RZ, RZ, 0x1 ;  /* 0x00000001ff0c7424 */ /* 0x000fe400078e00ff */
[----:B------:R-:W-:-:S07]  /*20920*/  IMAD.MOV.U32 R2, RZ, RZ, R14 ;  /* 0x000000ffff027224 */ /* 0x000fce00078e000e */
[----:B------:R-:W-:Y:S05]  /*20930*/  WARPSYNC.COLLECTIVE R15, `(.L_x_8258) ;  /* 0x000000000f087348 */ /* 0x000fea0003c00000 */
[----:B------:R0:W1:Y:S02]  /*20940*/  SHFL.IDX P6, R14, R13, R12, R11 ;  /* 0x0000000c0d0e7389 */ /* 0x00006400000c000b */
[----:B01----:R-:W-:Y:S01]  /*20950*/  ENDCOLLECTIVE ;  /* 0x000000000000791b */ /* 0x003fe20003800000 */
.L_x_8258:
        /* <DEDUP_REMOVED lines=11> */
.L_x_8259:
[----:B------:R-:W-:Y:S02]  /*20a10*/  IMAD.MOV.U32 R13, RZ, RZ, R25 ;  /* 0x000000ffff0d7224 */ /* 0x000fe400078e0019 */
[----:B------:R-:W-:Y:S02]  /*20a20*/  IMAD.MOV.U32 R12, RZ, RZ, 0x2 ;  /* 0x00000002ff0c7424 */ /* 0x000fe400078e00ff */
[----:B------:R-:W-:-:S07]  /*20a30*/  IMAD.MOV.U32 R2, RZ, RZ, R14 ;  /* 0x000000ffff027224 */ /* 0x000fce00078e000e */
[----:B------:R-:W-:Y:S05]  /*20a40*/  WARPSYNC.COLLECTIVE R15, `(.L_x_8260) ;  /* 0x000000000f087348 */ /* 0x000fea0003c00000 */
[----:B------:R0:W1:Y:S02]  /*20a50*/  SHFL.IDX P6, R14, R13, R12, R11 ;  /* 0x0000000c0d0e7389 */ /* 0x00006400000c000b */
[----:B01----:R-:W-:Y:S01]  /*20a60*/  ENDCOLLECTIVE ;  /* 0x000000000000791b */ /* 0x003fe20003800000 */
.L_x_8260:
        /* <DEDUP_REMOVED lines=11> */
.L_x_8261:
[----:B------:R-:W-:Y:S02]  /*20b20*/  IMAD.MOV.U32 R13, RZ, RZ, R25 ;  /* 0x000000ffff0d7224 */ /* 0x000fe400078e0019 */
[----:B------:R-:W-:Y:S02]  /*20b30*/  IMAD.MOV.U32 R12, RZ, RZ, 0x3 ;  /* 0x00000003ff0c7424 */ /* 0x000fe400078e00ff */
[----:B------:R-:W-:-:S07]  /*20b40*/  IMAD.MOV.U32 R2, RZ, RZ, R14 ;  /* 0x000000ffff027224 */ /* 0x000fce00078e000e */
[----:B------:R-:W-:Y:S05]  /*20b50*/  WARPSYNC.COLLECTIVE R15, `(.L_x_8262) ;  /* 0x000000000f087348 */ /* 0x000fea0003c00000 */
[----:B------:R0:W1:Y:S02]  /*20b60*/  SHFL.IDX P6, R14, R13, R12, R11 ;  /* 0x0000000c0d0e7389 */ /* 0x00006400000c000b */
[----:B01----:R-:W-:Y:S01]  /*20b70*/  ENDCOLLECTIVE ;  /* 0x000000000000791b */ /* 0x003fe20003800000 */
.L_x_8262:
        /* <DEDUP_REMOVED lines=11> */
.L_x_8263:
[----:B------:R-:W-:Y:S01]  /*20c30*/  IMAD.MOV.U32 R2, RZ, RZ, R14 ;  /* 0x000000ffff027224 */ /* 0x000fe200078e000e */
[----:B------:R-:W-:Y:S06]  /*20c40*/  BRA `(.L_x_8264) ;  /* 0xffffffb400187947 */ /* 0x000fec000383ffff */
.L_x_8136:
[----:B---3--:R3:W4:Y:S02]  /*20c50*/  SYNCS.PHASECHK.TRANS64.TRYWAIT P0, [R6+URZ+0x28c60], R20 ;  /* 0x028c6014060075a7 */ /* 0x008724000800017f */
[----:B----4-:R-:W-:Y:S05]  /*20c60*/  @!P0 NANOSLEEP.SYNCS 0x989680 ;  /* 0x009896800000895d */ /* 0x010fea0003900000 */
[----:B------:R-:W4:Y:S02]  /*20c70*/  @!P0 SYNCS.PHASECHK.TRANS64 P0, [R6+URZ+0x28c60], R20 ;  /* 0x028c6014060085a7 */ /* 0x000f24000800007f */
[----:B----4-:R-:W-:Y:S05]  /*20c80*/  @!P0 BRA `(.L_x_8136) ;  /* 0xfffffffc00f08947 */ /* 0x010fea000383ffff */
[----:B------:R-:W-:Y:S05]  /*20c90*/  BRA `(.L_x_8265) ;  /* 0xffffffb400687947 */ /* 0x000fea000383ffff */
.L_x_8137:
        /* <DEDUP_REMOVED lines=8> */
.L_x_8267:
[----:B------:R-:W-:Y:S05]  /*20d20*/  BSYNC B1 ;  /* 0x0000000000017941 */ /* 0x000fea0003800000 */
.L_x_8266:
        /* <DEDUP_REMOVED lines=13> */
.L_x_8268:
        /* <DEDUP_REMOVED lines=17> */
.L_x_8269:
        /* <DEDUP_REMOVED lines=16> */
.L_x_8270:
        /* <DEDUP_REMOVED lines=19> */
.L_x_8271:
        /* <DEDUP_REMOVED lines=14> */
.L_x_8272:
        /* <DEDUP_REMOVED lines=16> */
.L_x_8273:
        /* <DEDUP_REMOVED lines=14> */
.L_x_8274:
[----:B------:R-:W-:Y:S05]  /*21400*/  BRA `(.L_x_8275) ;  /* 0xffffffb000cc7947 */ /* 0x000fea000383ffff */
.L_x_8145:
        /* <DEDUP_REMOVED lines=8> */
.L_x_8277:
[----:B------:R-:W-:Y:S05]  /*21490*/  BSYNC B0 ;  /* 0x0000000000007941 */ /* 0x000fea0003800000 */
.L_x_8276:
        /* <DEDUP_REMOVED lines=9> */
.L_x_8278:
        /* <DEDUP_REMOVED lines=23> */
.L_x_8279:
[----:B------:R-:W-:Y:S01]  /*216a0*/  IMAD.MOV.U32 R12, RZ, RZ, 0x2 ;  /* 0x00000002ff0c7424 */ /* 0x000fe200078e00ff */
[----:B------:R-:W-:-:S05]  /*216b0*/  SEL R4, R14, RZ, P1 ;  /* 0x000000ff0e047207 */ /* 0x000fca0000800000 */
[----:B------:R-:W-:-:S04]  /*216c0*/  IMAD.IADD R4, R13, 0x1, R4 ;  /* 0x000000010d047824 */ /* 0x000fc800078e0204 */
[----:B------:R-:W-:-:S07]  /*216d0*/  IMAD.MOV.U32 R13, RZ, RZ, R4 ;  /* 0x000000ffff0d7224 */ /* 0x000fce00078e0004 */
[----:B------:R-:W-:Y:S05]  /*216e0*/  WARPSYNC.COLLECTIVE R15, `(.L_x_8280) ;  /* 0x000000000f087348 */ /* 0x000fea0003c00000 */
[----:B------:R0:W1:Y:S02]  /*216f0*/  SHFL.UP P6, R14, R13, R12, R11 ;  /* 0x0400000c0d0e7389 */ /* 0x00006400000c000b */
[----:B01----:R-:W-:Y:S01]  /*21700*/  ENDCOLLECTIVE ;  /* 0x000000000000791b */ /* 0x003fe20003800000 */
.L_x_8280:
[----:B------:R-:W-:Y:S01]  /*21710*/  IMAD.MOV.U32 R12, RZ, RZ, 0x4 ;  /* 0x00000004ff0c7424 */ /* 0x000fe200078e00ff */
[----:B------:R-:W-:-:S05]  /*21720*/  SEL R3, R14, RZ, P2 ;  /* 0x000000ff0e037207 */ /* 0x000fca0001000000 */
[----:B------:R-:W-:-:S04]  /*21730*/  IMAD.IADD R2, R4, 0x1, R3 ;  /* 0x0000000104027824 */ /* 0x000fc800078e0203 */
[----:B------:R-:W-:-:S07]  /*21740*/  IMAD.MOV.U32 R13, RZ, RZ, R2 ;  /* 0x000000ffff0d7224 */ /* 0x000fce00078e0002 */
[----:B------:R-:W-:Y:S05]  /*21750*/  WARPSYNC.COLLECTIVE R15, `(.L_x_8281) ;  /* 0x000000000f087348 */ /* 0x000fea0003c00000 */
[----:B------:R0:W1:Y:S02]  /*21760*/  SHFL.UP P6, R14, R13, R12, R11 ;  /* 0x0400000c0d0e7389 */ /* 0x00006400000c000b */
[----:B01----:R-:W-:Y:S01]  /*21770*/  ENDCOLLECTIVE ;  /* 0x000000000000791b */ /* 0x003fe20003800000 */
.L_x_8281:
[----:B------:R-:W-:Y:S01]  /*21780*/  IMAD.MOV.U32 R12, RZ, RZ, 0x8 ;  /* 0x00000008ff0c7424 */ /* 0x000fe200078e00ff */
[----:B------:R-:W-:-:S05]  /*21790*/  SEL R3, R14, RZ, P3 ;  /* 0x000000ff0e037207 */ /* 0x000fca0001800000 */
[----:B------:R-:W-:-:S04]  /*217a0*/  IMAD.IADD R3, R2, 0x1, R3 ;  /* 0x0000000102037824 */ /* 0x000fc800078e0203 */
[----:B------:R-:W-:-:S07]  /*217b0*/  IMAD.MOV.U32 R13, RZ, RZ, R3 ;  /* 0x000000ffff0d7224 */ /* 0x000fce00078e0003 */
[----:B------:R-:W-:Y:S05]  /*217c0*/  WARPSYNC.COLLECTIVE R15, `(.L_x_8282) ;  /* 0x000000000f087348 */ /* 0x000fea0003c00000 */
[----:B------:R0:W1:Y:S02]  /*217d0*/  SHFL.UP P6, R14, R13, R12, R11 ;  /* 0x0400000c0d0e7389 */ /* 0x00006400000c000b */
[----:B01----:R-:W-:Y:S01]  /*217e0*/  ENDCOLLECTIVE ;  /* 0x000000000000791b */ /* 0x003fe20003800000 */
.L_x_8282:
[----:B------:R-:W-:Y:S01]  /*217f0*/  IMAD.MOV.U32 R12, RZ, RZ, 0x10 ;  /* 0x00000010ff0c7424 */ /* 0x000fe200078e00ff */
[----:B------:R-:W-:-:S05]  /*21800*/  SEL R4, R14, RZ, P4 ;  /* 0x000000ff0e047207 */ /* 0x000fca0002000000 */
[----:B------:R-:W-:-:S04]  /*21810*/  IMAD.IADD R4, R3, 0x1, R4 ;  /* 0x0000000103047824 */ /* 0x000fc800078e0204 */
[----:B------:R-:W-:-:S07]  /*21820*/  IMAD.MOV.U32 R13, RZ, RZ, R4 ;  /* 0x000000ffff0d7224 */ /* 0x000fce00078e0004 */
[----:B------:R-:W-:Y:S05]  /*21830*/  WARPSYNC.COLLECTIVE R15, `(.L_x_8283) ;  /* 0x000000000f087348 */ /* 0x000fea0003c00000 */
[----:B------:R0:W1:Y:S02]  /*21840*/  SHFL.UP P6, R14, R13, R12, R11 ;  /* 0x0400000c0d0e7389 */ /* 0x00006400000c000b */
[----:B01----:R-:W-:Y:S01]  /*21850*/  ENDCOLLECTIVE ;  /* 0x000000000000791b */ /* 0x003fe20003800000 */
.L_x_8283:
        /* <DEDUP_REMOVED lines=8> */
.L_x_8284:
[----:B------:R-:W-:Y:S05]  /*218e0*/  BRA `(.L_x_8285) ;  /* 0xffffffb400687947 */ /* 0x000fea000383ffff */
.L_x_8148:
[----:B------:R-:W-:Y:S01]  /*218f0*/  BSSY B0, `(.L_x_8286) ;  /* 0x0000007000007945 */ /* 0x000fe20003800000 */
[----:B------:R-:W-:Y:S02]  /*21900*/  IMAD.MOV.U32 R12, RZ, RZ, 0x1 ;  /* 0x00000001ff0c7424 */ /* 0x000fe400078e00ff */
[----:B------:R-:W-:Y:S02]  /*21910*/  IMAD.MOV.U32 R11, RZ, RZ, RZ ;  /* 0x000000ffff0b7224 */ /* 0x000fe400078e00ff */
[----:B------:R-:W-:-:S07]  /*21920*/  IMAD.MOV.U32 R15, RZ, RZ, -0x1 ;  /* 0xffffffffff0f7424 */ /* 0x000fce00078e00ff */
[----:B------:R-:W-:Y:S05]  /*21930*/  WARPSYNC.COLLECTIVE R15, `(.L_x_8287) ;  /* 0x000000000f087348 */ /* 0x000fea0003c00000 */
[----:B------:R0:W1:Y:S02]  /*21940*/  SHFL.UP P6, R14, R13, R12, R11 ;  /* 0x0400000c0d0e7389 */ /* 0x00006400000c000b */
[----:B01----:R-:W-:Y:S01]  /*21950*/  ENDCOLLECTIVE ;  /* 0x000000000000791b */ /* 0x003fe20003800000 */
.L_x_8287:
[----:B------:R-:W-:Y:S05]  /*21960*/  BSYNC B0 ;  /* 0x0000000000007941 */ /* 0x000fea0003800000 */
.L_x_8286:
        /* <DEDUP_REMOVED lines=8> */
.L_x_8288:
[----:B------:R-:W-:Y:S01]  /*219f0*/  IMAD.MOV.U32 R12, RZ, RZ, 0x4 ;  /* 0x00000004ff0c7424 */ /* 0x000fe200078e00ff */
[----:B------:R-:W-:-:S05]  /*21a00*/  SEL R2, R14, RZ, P2 ;  /* 0x000000ff0e027207 */ /* 0x000fca0001000000 */
[----:B------:R-:W-:-:S04]  /*21a10*/  IMAD.IADD R2, R13, 0x1, R2 ;  /* 0x000000010d027824 */ /* 0x000fc800078e0202 */
[----:B------:R-:W-:-:S07]  /*21a20*/  IMAD.MOV.U32 R13, RZ, RZ, R2 ;  /* 0x000000ffff0d7224 */ /* 0x000fce00078e0002 */
[----:B------:R-:W-:Y:S05]  /*21a30*/  WARPSYNC.COLLECTIVE R15, `(.L_x_8289) ;  /* 0x000000000f087348 */ /* 0x000fea0003c00000 */
[----:B------:R0:W1:Y:S02]  /*21a40*/  SHFL.UP P6, R14, R13, R12, R11 ;  /* 0x0400000c0d0e7389 */ /* 0x00006400000c000b */
[----:B01----:R-:W-:Y:S01]  /*21a50*/  ENDCOLLECTIVE ;  /* 0x000000000000791b */ /* 0x003fe20003800000 */
.L_x_8289:
[----:B------:R-:W-:Y:S01]  /*21a60*/  IMAD.MOV.U32 R12, RZ, RZ, 0x8 ;  /* 0x00000008ff0c7424 */ /* 0x000fe200078e00ff */
[----:B------:R-:W-:-:S05]  /*21a70*/  SEL R3, R14, RZ, P3 ;  /* 0x000000ff0e037207 */ /* 0x000fca0001800000 */
[----:B------:R-:W-:-:S04]  /*21a80*/  IMAD.IADD R3, R2, 0x1, R3 ;  /* 0x0000000102037824 */ /* 0x000fc800078e0203 */
[----:B------:R-:W-:-:S07]  /*21a90*/  IMAD.MOV.U32 R13, RZ, RZ, R3 ;  /* 0x000000ffff0d7224 */ /* 0x000fce00078e0003 */
[----:B------:R-:W-:Y:S05]  /*21aa0*/  WARPSYNC.COLLECTIVE R15, `(.L_x_8290) ;  /* 0x000000000f087348 */ /* 0x000fea0003c00000 */
[----:B------:R0:W1:Y:S02]  /*21ab0*/  SHFL.UP P6, R14, R13, R12, R11 ;  /* 0x0400000c0d0e7389 */ /* 0x00006400000c000b */
[----:B01----:R-:W-:Y:S01]  /*21ac0*/  ENDCOLLECTIVE ;  /* 0x000000000000791b */ /* 0x003fe20003800000 */
.L_x_8290:
[----:B------:R-:W-:Y:S01]  /*21ad0*/  IMAD.MOV.U32 R12, RZ, RZ, 0x10 ;  /* 0x00000010ff0c7424 */ /* 0x000fe200078e00ff */
[----:B------:R-:W-:-:S05]  /*21ae0*/  SEL R4, R14, RZ, P4 ;  /* 0x000000ff0e047207 */ /* 0x000fca0002000000 */
[----:B------:R-:W-:-:S04]  /*21af0*/  IMAD.IADD R4, R3, 0x1, R4 ;  /* 0x0000000103047824 */ /* 0x000fc800078e0204 */
[----:B------:R-:W-:-:S07]  /*21b00*/  IMAD.MOV.U32 R13, RZ, RZ, R4 ;  /* 0x000000ffff0d7224 */ /* 0x000fce00078e0004 */
[----:B------:R-:W-:Y:S05]  /*21b10*/  WARPSYNC.COLLECTIVE R15, `(.L_x_8291) ;  /* 0x000000000f087348 */ /* 0x000fea0003c00000 */
[----:B------:R0:W1:Y:S02]  /*21b20*/  SHFL.UP P6, R14, R13, R12, R11 ;  /* 0x0400000c0d0e7389 */ /* 0x00006400000c000b */
[----:B01----:R-:W-:Y:S01]  /*21b30*/  ENDCOLLECTIVE ;  /* 0x000000000000791b */ /* 0x003fe20003800000 */
.L_x_8291:
        /* <DEDUP_REMOVED lines=8> */
.L_x_8292:
[----:B------:R-:W-:Y:S05]  /*21bc0*/  BRA `(.L_x_8293) ;  /* 0xffffffb400547947 */ /* 0x000fea000383ffff */
.L_x_8150:
[----:B------:R-:W-:Y:S01]  /*21bd0*/  BSSY B0, `(.L_x_8294) ;  /* 0x0000006000007945 */ /* 0x000fe20003800000 */
[----:B------:R-:W-:Y:S01]  /*21be0*/  PLOP3.LUT P6, PT, P6, PT, PT, 0x8, 0x0 ;  /* 0x000000000000781c */ /* 0x000fe200037ce170 */
[----:B------:R-:W-:-:S12]  /*21bf0*/  IMAD.MOV.U32 R15, RZ, RZ, -0x1 ;  /* 0xffffffffff0f7424 */ /* 0x000fd800078e00ff */
[----:B0-----:R-:W-:Y:S05]  /*21c00*/  WARPSYNC.COLLECTIVE R15, `(.L_x_8295) ;  /* 0x000000000f087348 */ /* 0x001fea0003c00000 */
[----:B------:R-:W-:Y:S01]  /*21c10*/  VOTE.ANY R14, PT, P6 ;  /* 0x00000000000e7806 */ /* 0x000fe200030e0100 */
[----:B0-----:R-:W-:Y:S06]  /*21c20*/  ENDCOLLECTIVE ;  /* 0x000000000000791b */ /* 0x001fec0003800000 */
.L_x_8295:
[----:B------:R-:W-:Y:S05]  /*21c30*/  BSYNC B0 ;  /* 0x0000000000007941 */ /* 0x000fea0003800000 */
.L_x_8294:
        /* <DEDUP_REMOVED lines=10> */
.L_x_8296:
[----:B------:R-:W-:Y:S02]  /*21ce0*/  IMAD.MOV.U32 R13, RZ, RZ, R5 ;  /* 0x000000ffff0d7224 */ /* 0x000fe400078e0005 */
[----:B------:R-:W-:-:S07]  /*21cf0*/  IMAD.MOV.U32 R25, RZ, RZ, R14 ;  /* 0x000000ffff197224 */ /* 0x000fce00078e000e */
[----:B------:R-:W-:Y:S05]  /*21d00*/  WARPSYNC.COLLECTIVE R15, `(.L_x_8297) ;  /* 0x000000000f087348 */ /* 0x000fea0003c00000 */
[----:B------:R0:W1:Y:S02]  /*21d10*/  SHFL.IDX P6, R14, R13, R12, R11 ;  /* 0x0000000c0d0e7389 */ /* 0x00006400000c000b */
[----:B01----:R-:W-:Y:S01]  /*21d20*/  ENDCOLLECTIVE ;  /* 0x000000000000791b */ /* 0x003fe20003800000 */
.L_x_8297:
[----:B------:R-:W-:Y:S01]  /*21d30*/  IMAD.MOV.U32 R5, RZ, RZ, R14 ;  /* 0x000000ffff057224 */ /* 0x000fe200078e000e */
[----:B------:R-:W-:Y:S06]  /*21d40*/  BRA `(.L_x_8298) ;  /* 0xffffffb400347947 */ /* 0x000fec000383ffff */
.L_x_8152:
[----:B------:R-:W-:Y:S01]  /*21d50*/  BSSY B0, `(.L_x_8299) ;  /* 0x0000007000007945 */ /* 0x000fe20003800000 */
[----:B------:R-:W-:Y:S02]  /*21d60*/  IMAD.MOV.U32 R13, RZ, RZ, R2 ;  /* 0x000000ffff0d7224 */ /* 0x000fe400078e0002 */
[----:B------:R-:W-:Y:S02]  /*21d70*/  IMAD.MOV.U32 R11, RZ, RZ, 0x1f ;  /* 0x0000001fff0b7424 */ /* 0x000fe400078e00ff */
[----:B------:R-:W-:-:S07]  /*21d80*/  IMAD.MOV.U32 R15, RZ, RZ, -0x1 ;  /* 0xffffffffff0f7424 */ /* 0x000fce00078e00ff */
[----:B0123--:R-:W-:Y:S05]  /*21d90*/  WARPSYNC.COLLECTIVE R15, `(.L_x_8300) ;  /* 0x000000000f087348 */ /* 0x00ffea0003c00000 */
[----:B------:R4:W0:Y:S02]  /*21da0*/  SHFL.IDX P6, R14, R13, R12, R11 ;  /* 0x0000000c0d0e7389 */ /* 0x00082400000c000b */
[----:B01234-:R-:W-:Y:S01]  /*21db0*/  ENDCOLLECTIVE ;  /* 0x000000000000791b */ /* 0x01ffe20003800000 */
.L_x_8300:
[----:B------:R-:W-:Y:S05]  /*21dc0*/  BSYNC B0 ;  /* 0x0000000000007941 */ /* 0x000fea0003800000 */
.L_x_8299:
[----:B------:R-:W-:Y:S01]  /*21dd0*/  IMAD.MOV.U32 R24, RZ, RZ, R14 ;  /* 0x000000ffff187224 */ /* 0x000fe200078e000e */
[----:B------:R-:W-:Y:S06]  /*21de0*/  BRA `(.L_x_8151) ;  /* 0xffffffb400247947 */ /* 0x000fec000383ffff */
.L_x_8158:
[----:B0-----:R0:W1:Y:S02]  /*21df0*/  SYNCS.PHASECHK.TRANS64.TRYWAIT P0, [R7+URZ+0x28c20], R0 ;  /* 0x028c2000070075a7 */ /* 0x001064000800017f */
[----:B-1----:R-:W-:Y:S05]  /*21e00*/  @!P0 NANOSLEEP.SYNCS 0x989680 ;  /* 0x009896800000895d */ /* 0x002fea0003900000 */
[----:B------:R-:W1:Y:S02]  /*21e10*/  @!P0 SYNCS.PHASECHK.TRANS64 P0, [R7+URZ+0x28c20], R0 ;  /* 0x028c2000070085a7 */ /* 0x000e64000800007f */
[----:B-1----:R-:W-:Y:S05]  /*21e20*/  @!P0 BRA `(.L_x_8158) ;  /* 0xfffffffc00f08947 */ /* 0x002fea000383ffff */
[----:B------:R-:W-:Y:S05]  /*21e30*/  BRA `(.L_x_8301) ;  /* 0xffffffbc007c7947 */ /* 0x000fea000383ffff */
.L_x_8159:
        /* <DEDUP_REMOVED lines=11> */
.L_x_8303:
[----:B------:R-:W-:Y:S05]  /*21ef0*/  BSYNC B0 ;  /* 0x0000000000007941 */ /* 0x000fea0003800000 */
.L_x_8302:
[----:B------:R-:W-:Y:S05]  /*21f00*/  BRA `(.L_x_8304) ;  /* 0xffffffbc00647947 */ /* 0x000fea000383ffff */
.L_x_8160:
[----:B------:R-:W-:Y:S01]  /*21f10*/  BSSY B0, `(.L_x_8305) ;  /* 0x0000006000007945 */ /* 0x000fe20003800000 */
[----:B------:R-:W-:-:S07]  /*21f20*/  IMAD.MOV.U32 R15, RZ, RZ, -0x1 ;  /* 0xffffffffff0f7424 */ /* 0x000fce00078e00ff */
[----:B0-234-:R-:W-:Y:S05]  /*21f30*/  WARPSYNC.COLLECTIVE R15, `(.L_x_8306) ;  /* 0x000000000f0c7348 */ /* 0x01dfea0003c00000 */
[----:B------:R-:W-:Y:S02]  /*21f40*/  ELECT P6, UR62, PT ;  /* 0x00000000003e782f */ /* 0x000fe400038c0000 */
[----:B------:R-:W-:Y:S01]  /*21f50*/  MOV R14, UR62 ;  /* 0x0000003e000e7c02 */ /* 0x000fe20008000f00 */
[----:B0-234-:R-:W-:Y:S10]  /*21f60*/  ENDCOLLECTIVE ;  /* 0x000000000000791b */ /* 0x01dff40003800000 */
.L_x_8306:
[----:B------:R-:W-:Y:S05]  /*21f70*/  BSYNC B0 ;  /* 0x0000000000007941 */ /* 0x000fea0003800000 */
.L_x_8305:
[----:B------:R-:W-:Y:S05]  /*21f80*/  BRA `(.L_x_8307) ;  /* 0xffffffbc00587947 */ /* 0x000fea000383ffff */
.L_x_8162:
[----:B0-----:R0:W1:Y:S02]  /*21f90*/  SYNCS.PHASECHK.TRANS64.TRYWAIT P1, [R5+URZ+0x28c40], R0 ;  /* 0x028c4000050075a7 */ /* 0x001064000802017f */
[----:B-1----:R-:W-:Y:S05]  /*21fa0*/  @!P1 NANOSLEEP.SYNCS 0x989680 ;  /* 0x009896800000995d */ /* 0x002fea0003900000 */
[----:B------:R-:W1:Y:S02]  /*21fb0*/  @!P1 SYNCS.PHASECHK.TRANS64 P1, [R5+URZ+0x28c40], R0 ;  /* 0x028c4000050095a7 */ /* 0x000e64000802007f */
[----:B-1----:R-:W-:Y:S05]  /*21fc0*/  @!P1 BRA `(.L_x_8162) ;  /* 0xfffffffc00f09947 */ /* 0x002fea000383ffff */
[----:B------:R-:W-:Y:S05]  /*21fd0*/  BRA `(.L_x_8308) ;  /* 0xffffffbc00787947 */ /* 0x000fea000383ffff */
.L_x_8164:
[----:B-1----:R1:W0:Y:S02]  /*21fe0*/  SYNCS.PHASECHK.TRANS64.TRYWAIT P1, [R3+URZ+0x28c40], R2 ;  /* 0x028c4002030075a7 */ /* 0x002224000802017f */
[----:B0-----:R-:W-:Y:S05]  /*21ff0*/  @!P1 NANOSLEEP.SYNCS 0x989680 ;  /* 0x009896800000995d */ /* 0x001fea0003900000 */
[----:B------:R-:W0:Y:S02]  /*22000*/  @!P1 SYNCS.PHASECHK.TRANS64 P1, [R3+URZ+0x28c40], R2 ;  /* 0x028c4002030095a7 */ /* 0x000e24000802007f */
[----:B0-----:R-:W-:Y:S05]  /*22010*/  @!P1 BRA `(.L_x_8164) ;  /* 0xfffffffc00f09947 */ /* 0x001fea000383ffff */
[----:B------:R-:W-:Y:S05]  /*22020*/  BRA `(.L_x_8309) ;  /* 0xffffffbc00847947 */ /* 0x000fea000383ffff */
.L_x_8166:
[----:B------:R0:W0:Y:S02]  /*22030*/  SYNCS.PHASECHK.TRANS64.TRYWAIT P1, [R5+URZ+0x28c60], R0 ;  /* 0x028c6000050075a7 */ /* 0x000024000802017f */
[----:B0-----:R-:W-:Y:S05]  /*22040*/  @!P1 NANOSLEEP.SYNCS 0x989680 ;  /* 0x009896800000995d */ /* 0x001fea0003900000 */
[----:B------:R-:W0:Y:S02]  /*22050*/  @!P1 SYNCS.PHASECHK.TRANS64 P1, [R5+URZ+0x28c60], R0 ;  /* 0x028c6000050095a7 */ /* 0x000e24000802007f */
[----:B0-----:R-:W-:Y:S05]  /*22060*/  @!P1 BRA `(.L_x_8166) ;  /* 0xfffffffc00f09947 */ /* 0x001fea000383ffff */
[----:B------:R-:W-:Y:S05]  /*22070*/  BRA `(.L_x_8310) ;  /* 0xffffffbc00807947 */ /* 0x000fea000383ffff */
.L_x_8311:
        /* <DEDUP_REMOVED lines=16> */
.L_x_15658:


//--------------------- .text._ZN7cutlass13device_kernelIN5flash11enable_sm90INS1_16FlashAttnFwdSm90INS1_25CollectiveMainloopFwdSm90ILi2EN4cute5tupleIJNS5_1CILi1EEES8_S8_EEENS6_IJNS7_ILi64EEESA_SA_EEELi512ENS_10bfloat16_tEfNS_4arch4Sm90ELb1ELb0ELb0ELb1ELb1ELb0ELb1ELb0ELb0ELb1ELb1ELb0EEENS1_21CollectiveEpilogueFwdINS6_IJSA_NS7_ILi512EEESA_EEES9_SC_SE_Li256ELb1ELb1ELb1ELb0EEENS1_36VarlenDynamicPersistentTileSchedulerILi64ELi64ELi256ELi128ELb1ELb1ELb1ELb1ELb1ELb1EEEEEEEEEvNT_6ParamsE --------------------------
	.section	.text._ZN7cutlass13device_kernelIN5flash11enable_sm90INS1_16FlashAttnFwdSm90INS1_25CollectiveMainloopFwdSm90ILi2EN4cute5tupleIJNS5_1CILi1EEES8_S8_EEENS6_IJNS7_ILi64EEESA_SA_EEELi512ENS_10bfloat16_tEfNS_4arch4Sm90ELb1ELb0ELb0ELb1ELb1ELb0ELb1ELb0ELb0ELb1ELb1ELb0EEENS1_21CollectiveEpilogueFwdINS6_IJSA_NS7_ILi512EEESA_EEES9_SC_SE_Li256ELb1ELb1ELb1ELb0EEENS1_36VarlenDynamicPersistentTileSchedulerILi64ELi64ELi256ELi128ELb1ELb1ELb1ELb1ELb1ELb1EEEEEEEEEvNT_6ParamsE,"ax",@progbits
	.align	128
.text._ZN7cutlass13device_kernelIN5flash11enable_sm90INS1_16FlashAttnFwdSm90INS1_25CollectiveMainloopFwdSm90ILi2EN4cute5tupleIJNS5_1CILi1EEES8_S8_EEENS6_IJNS7_ILi64EEESA_SA_EEELi512ENS_10bfloat16_tEfNS_4arch4Sm90ELb1ELb0ELb0ELb1ELb1ELb0ELb1ELb0ELb0ELb1ELb1ELb0EEENS1_21CollectiveEpilogueFwdINS6_IJSA_NS7_ILi512EEESA_EEES9_SC_SE_Li256ELb1ELb1ELb1ELb0EEENS1_36VarlenDynamicPersistentTileSchedulerILi64ELi64ELi256ELi128ELb1ELb1ELb1ELb1ELb1ELb1EEEEEEEEEvNT_6ParamsE:
        .type           _ZN7cutlass13device_kernelIN5flash11enable_sm90INS1_16FlashAttnFwdSm90INS1_25CollectiveMainloopFwdSm90ILi2EN4cute5tupleIJNS5_1CILi1EEES8_S8_EEENS6_IJNS7_ILi64EEESA_SA_EEELi512ENS_10bfloat16_tEfNS_4arch4Sm90ELb1ELb0ELb0ELb1ELb1ELb0ELb1ELb0ELb0ELb1ELb1ELb0EEENS1_21CollectiveEpilogueFwdINS6_IJSA_NS7_ILi512EEESA_EEES9_SC_SE_Li256ELb1ELb1ELb1ELb0EEENS1_36VarlenDynamicPersistentTileSchedulerILi64ELi64ELi256ELi128ELb1ELb1ELb1ELb1ELb1ELb1EEEEEEEEEvNT_6ParamsE,@function
        .size           _ZN7cutlass13device_kernelIN5flash11enable_sm90INS1_16FlashAttnFwdSm90INS1_25CollectiveMainloopFwdSm90ILi2EN4cute5tupleIJNS5_1CILi1EEES8_S8_EEENS6_IJNS7_ILi64EEESA_SA_EEELi512ENS_10bfloat16_tEfNS_4arch4Sm90ELb1ELb0ELb0ELb1ELb1ELb0ELb1ELb0ELb0ELb1ELb1ELb0EEENS1_21CollectiveEpilogueFwdINS6_IJSA_NS7_ILi512EEESA_EEES9_SC_SE_Li256ELb1ELb1ELb1ELb0EEENS1_36VarlenDynamicPersistentTileSchedulerILi64ELi64ELi256ELi128ELb1ELb1ELb1ELb1ELb1ELb1EEEEEEEEEvNT_6ParamsE,(.L_x_15659 - _ZN7cutlass13device_kernelIN5flash11enable_sm90INS1_16FlashAttnFwdSm90INS1_25CollectiveMainloopFwdSm90ILi2EN4cute5tupleIJNS5_1CILi1EEES8_S8_EEENS6_IJNS7_ILi64EEESA_SA_EEELi512ENS_10bfloat16_tEfNS_4arch4Sm90ELb1ELb0ELb0ELb1ELb1ELb0ELb1ELb0ELb0ELb1ELb1ELb0EEENS1_21CollectiveEpilogueFwdINS6_IJSA_NS7_ILi512EEESA_EEES9_SC_SE_Li256ELb1ELb1ELb1ELb0EEENS1_36VarlenDynamicPersistentTileSchedulerILi64ELi64ELi256ELi128ELb1ELb1ELb1ELb1ELb1ELb1EEEEEEEEEvNT_6ParamsE)
        .other          _ZN7cutlass13device_kernelIN5flash11enable_sm90INS1_16FlashAttnFwdSm90INS1_25CollectiveMainloopFwdSm90ILi2EN4cute5tupleIJNS5_1CILi1EEES8_S8_EEENS6_IJNS7_ILi64EEESA_SA_EEELi512ENS_10bfloat16_tEfNS_4arch4Sm90ELb1ELb0ELb0ELb1ELb1ELb0ELb1ELb0ELb0ELb1ELb1ELb0EEENS1_21CollectiveEpilogueFwdINS6_IJSA_NS7_ILi512EEESA_EEES9_SC_SE_Li256ELb1ELb1ELb1ELb0EEENS1_36VarlenDynamicPersistentTileSchedulerILi64ELi64ELi256ELi128ELb1ELb1ELb1ELb1ELb1ELb1EEEEEEEEEvNT_6ParamsE,@"STO_CUDA_ENTRY STV_DEFAULT"
_ZN7cutlass13device_kernelIN5flash11enable_sm90INS1_16FlashAttnFwdSm90INS1_25CollectiveMainloopFwdSm90ILi2EN4cute5tupleIJNS5_1CILi1EEES8_S8_EEENS6_IJNS7_ILi64EEESA_SA_EEELi512ENS_10bfloat16_tEfNS_4arch4Sm90ELb1ELb0ELb0ELb1ELb1ELb0ELb1ELb0ELb0ELb1ELb1ELb0EEENS1_21CollectiveEpilogueFwdINS6_IJSA_NS7_ILi512EEESA_EEES9_SC_SE_Li256ELb1ELb1ELb1ELb0EEENS1_36VarlenDynamicPersistentTileSchedulerILi64ELi64ELi256ELi128ELb1ELb1ELb1ELb1ELb1ELb1EEEEEEEEEvNT_6ParamsE:
        /* <DEDUP_REMOVED lines=43> */
.L_x_8312:
        /* <DEDUP_REMOVED lines=22> */
.L_x_8313:
        /* <DEDUP_REMOVED lines=18> */
.L_x_8314:
        /* <DEDUP_REMOVED lines=22> */
.L_x_8315:
        /* <DEDUP_REMOVED lines=23> */
.L_x_8316:
        /* <DEDUP_REMOVED lines=8> */
.L_x_8318:
[----:B------:R-:W-:-:S08]  /*0880*/  NOP ;  /* 0x0000000000007918 */ /* 0x000fd00000000000 */
[----:B------:R-:W0:Y:S02]  /*0890*/  USETMAXREG.TRY_ALLOC.CTAPOOL UP0, 0xe8 ;  /* 0x000000e8000079c8 */ /* 0x000e240008000600 */
[----:B0-----:R-:W-:-:S13]  /*08a0*/  PLOP3.LUT P0, PT, PT, PT, UP0, 0x80, 0x0 ;  /* 0x000000000000781c */ /* 0x001fda0003f0f008 */
[----:B------:R-:W-:Y:S05]  /*08b0*/  @!P0 BRA `(.L_x_8318) ;  /* 0xfffffffc00f08947 */ /* 0x000fea000383ffff */
[----:B------:R-:W-:Y:S01]  /*08c0*/  LOP3.LUT R2, R0, 0xffffff80, RZ, 0xc0, !PT ;  /* 0xffffff8000027812 */ /* 0x000fe200078ec0ff */
[----:B------:R-:W0:Y:S01]  /*08d0*/  S2R R3, SR_CgaCtaId ;  /* 0x0000000000037919 */ /* 0x000e220000008800 */
[----:B------:R-:W-:Y:S01]  /*08e0*/  MOV R17, 0x400 ;  /* 0x0000040000117802 */ /* 0x000fe20000000f00 */
[----:B------:R-:W-:Y:S01]  /*08f0*/  ULDC UR4, c[0x0][0xd3c] ;  /* 0x00034f0000047ab9 */ /* 0x000fe20000000800 */
[----:B------:R-:W-:-:S13]  /*0900*/  ISETP.NE.AND P0, PT, R2, 0x80, PT ;  /* 0x000000800200780c */ /* 0x000fda0003f05270 */
[----:B------:R-:W-:Y:S06]  /*0910*/  @!P0 BAR.ARV 0x8, 0x100 ;  /* 0x0204000000008b1d */ /* 0x000fec0000002000 */
[----:B------:R-:W-:Y:S02]  /*0920*/  ISETP.GE.U32.AND P0, PT, R0, 0x100, PT ;  /* 0x000001000000780c */ /* 0x000fe40003f06070 */
[----:B0-----:R-:W-:-:S11]  /*0930*/  LEA R17, R3, R17, 0x18 ;  /* 0x0000001103117211 */ /* 0x001fd600078ec0ff */
[----:B------:R-:W-:Y:S08]  /*0940*/  @P0 BAR.ARV 0xf, 0x100 ;  /* 0x03c4000000000b1d */ /* 0x000ff00000002000 */
[----:B------:R-:W-:Y:S06]  /*0950*/  BAR.SYNC.DEFER_BLOCKING 0x5, 0x180 ;  /* 0x0146000000007b1d */ /* 0x000fec0000010000 */
[----:B------:R-:W0:Y:S02]  /*0960*/  LDS.128 R12, [R17+0x388d0] ;  /* 0x0388d000110c7984 */ /* 0x000e240000000c00 */
        /* <DEDUP_REMOVED lines=13> */
[CC--:B------:R-:W-:Y:S02]  /*0a40*/  LEA.HI R8, R3.reuse, R0.reuse, RZ, 0x3 ;  /* 0x0000000003087211 */ /* 0x0c0fe400078f18ff */
[----:B------:R-:W-:Y:S02]  /*0a50*/  LEA.HI R3, R3, R0, RZ, 0x2 ;  /* 0x0000000003037211 */ /* 0x000fe400078f10ff */
[----:B------:R-:W-:-:S02]  /*0a60*/  SHF.R.S32.HI R6, RZ, 0x5, R5 ;  /* 0x00000005ff067819 */ /* 0x000fc40000011405 */
[----:B------:R-:W-:Y:S02]  /*0a70*/  LOP3.LUT R13, R3, 0xfffffffc, RZ, 0xc0, !PT ;  /* 0xfffffffc030d7812 */ /* 0x000fe400078ec0ff */
[----:B------:R-:W-:Y:S02]  /*0a80*/  LOP3.LUT R3, R4, 0xfffffff0, RZ, 0xc0, !PT ;  /* 0xfffffff004037812 */ /* 0x000fe400078ec0ff */
[----:B------:R-:W-:Y:S01]  /*0a90*/  SHF.R.S32.HI R7, RZ, 0x1f, R5 ;  /* 0x0000001fff077819 */ /* 0x000fe20000011405 */
[C---:B------:R-:W-:Y:S01]  /*0aa0*/  IMAD.IADD R13, R0.reuse, 0x1, -R13 ;  /* 0x00000001000d7824 */ /* 0x040fe200078e0a0d */
[----:B------:R-:W-:Y:S01]  /*0ab0*/  SHF.R.S32.HI R5, RZ, 0x4, R4 ;  /* 0x00000004ff057819 */ /* 0x000fe20000011404 */
[----:B------:R-:W-:Y:S01]  /*0ac0*/  IMAD.IADD R3, R0, 0x1, -R3 ;  /* 0x0000000100037824 */ /* 0x000fe200078e0a03 */
[----:B------:R-:W-:Y:S02]  /*0ad0*/  LOP3.LUT R9, R2, 0xffffff80, RZ, 0xc0, !PT ;  /* 0xffffff8002097812 */ /* 0x000fe400078ec0ff */
[----:B------:R-:W-:-:S02]  /*0ae0*/  LOP3.LUT R11, R8, 0xfffffff8, RZ, 0xc0, !PT ;  /* 0xfffffff8080b7812 */ /* 0x000fc400078ec0ff */
[----:B------:R-:W-:Y:S01]  /*0af0*/  SHF.R.S32.HI R8, RZ, 0x1f, R3 ;  /* 0x0000001fff087819 */ /* 0x000fe20000011403 */
[----:B------:R-:W-:Y:S01]  /*0b00*/  IMAD.IADD R9, R0, 0x1, -R9 ;  /* 0x0000000100097824 */ /* 0x000fe200078e0a09 */
[----:B------:R-:W-:Y:S01]  /*0b10*/  LEA.HI R4, R4, R5, RZ, 0x1 ;  /* 0x0000000504047211 */ /* 0x000fe200078f08ff */
[----:B------:R-:W-:Y:S01]  /*0b20*/  IMAD.IADD R11, R0, 0x1, -R11 ;  /* 0x00000001000b7824 */ /* 0x000fe200078e0a0b */
[----:B------:R-:W-:Y:S02]  /*0b30*/  LEA.HI R7, R7, R6, RZ, 0x2 ;  /* 0x0000000607077211 */ /* 0x000fe400078f10ff */
[----:B------:R-:W-:Y:S01]  /*0b40*/  LEA.HI R10, R13, R13, RZ, 0x1 ;  /* 0x0000000d0d0a7211 */ /* 0x000fe200078f08ff */
[----:B------:R-:W-:Y:S01]  /*0b50*/  IMAD.SHL.U32 R18, R11, 0x8, RZ ;  /* 0x000000080b127824 */ /* 0x000fe200078e00ff */
[----:B------:R-:W-:Y:S02]  /*0b60*/  LEA.HI R8, R8, R3, RZ, 0x3 ;  /* 0x0000000308087211 */ /* 0x000fe400078f18ff */
[----:B------:R-:W-:Y:S01]  /*0b70*/  LOP3.LUT R4, R4, 0x1ffffffe, RZ, 0xc0, !PT ;  /* 0x1ffffffe04047812 */ /* 0x000fe200078ec0ff */
[C---:B------:R-:W-:Y:S01]  /*0b80*/  VIADD R200, R18.reuse, 0x40 ;  /* 0x0000004012c87836 */ /* 0x040fe20000000000 */
[----:B------:R-:W-:Y:S01]  /*0b90*/  SHF.R.S32.HI R20, RZ, 0x7, R2 ;  /* 0x00000007ff147819 */ /* 0x000fe20000011402 */
[----:B------:R-:W-:Y:S01]  /*0ba0*/  VIADD R199, R18, 0x80 ;  /* 0x0000008012c77836 */ /* 0x000fe20000000000 */
[----:B------:R-:W-:Y:S01]  /*0bb0*/  LOP3.LUT R7, R7, 0x3ffffc, RZ, 0xc0, !PT ;  /* 0x003ffffc07077812 */ /* 0x000fe200078ec0ff */
[----:B------:R-:W-:Y:S01]  /*0bc0*/  IMAD.IADD R4, R5, 0x1, -R4 ;  /* 0x0000000105047824 */ /* 0x000fe200078e0a04 */
[----:B------:R-:W-:Y:S01]  /*0bd0*/  SHF.R.S32.HI R0, RZ, 0x1f, R9 ;  /* 0x0000001fff007819 */ /* 0x000fe20000011409 */
[----:B------:R-:W-:Y:S01]  /*0be0*/  IMAD R12, R20, 0x100, R3 ;  /* 0x00000100140c7824 */ /* 0x000fe200078e0203 */
[----:B------:R-:W-:Y:S01]  /*0bf0*/  LOP3.LUT R16, R10, 0x1ffffffe, RZ, 0xc0, !PT ;  /* 0x1ffffffe0a107812 */ /* 0x000fe200078ec0ff */
[----:B------:R-:W-:Y:S01]  /*0c00*/  IMAD.IADD R7, R6, 0x1, -R7 ;  /* 0x0000000106077824 */ /* 0x000fe200078e0a07 */
[C---:B------:R-:W-:Y:S01]  /*0c10*/  LOP3.LUT R10, R8.reuse, 0xfffffff8, RZ, 0xc0, !PT ;  /* 0xfffffff8080a7812 */ /* 0x040fe200078ec0ff */
[----:B------:R-:W-:Y:S01]  /*0c20*/  IMAD.SHL.U32 R8, R8, 0x40, RZ ;  /* 0x0000004008087824 */ /* 0x000fe200078e00ff */
[-C--:B------:R-:W-:Y:S01]  /*0c30*/  LEA.HI R5, R0, R9.reuse, RZ, 0x2 ;  /* 0x0000000900057211 */ /* 0x080fe200078f10ff */
[----:B------:R-:W-:Y:S01]  /*0c40*/  IMAD R15, R7, 0x10, R12 ;  /* 0x00000010070f7824 */ /* 0x000fe200078e020c */
[----:B------:R-:W-:Y:S01]  /*0c50*/  LEA.HI R2, R2, R20, RZ, 0x1 ;  /* 0x0000001402027211 */ /* 0x000fe200078f08ff */
[----:B------:R-:W-:Y:S01]  /*0c60*/  IMAD.IADD R10, R3, 0x1, -R10 ;  /* 0x00000001030a7824 */ /* 0x000fe200078e0a0a */
[----:B------:R-:W-:Y:S01]  /*0c70*/  LEA.HI R3, R0, R9, RZ, 0x5 ;  /* 0x0000000900037211 */ /* 0x000fe200078f28ff */
[----:B------:R-:W-:Y:S01]  /*0c80*/  IMAD.SHL.U32 R4, R4, 0x8, RZ ;  /* 0x0000000804047824 */ /* 0x000fe200078e00ff */
[----:B------:R-:W-:Y:S01]  /*0c90*/  LOP3.LUT R12, R5, 0x7ffffffc, RZ, 0xc0, !PT ;  /* 0x7ffffffc050c7812 */ /* 0x000fe200078ec0ff */
[----:B------:R-:W-:Y:S01]  /*0ca0*/  IMAD.SHL.U32 R7, R10, 0x40, RZ ;  /* 0x000000400a077824 */ /* 0x000fe200078e00ff */
[--C-:B------:R-:W-:Y:S01]  /*0cb0*/  SHF.R.S32.HI R0, RZ, 0x2, R5.reuse ;  /* 0x00000002ff007819 */ /* 0x100fe20000011405 */
[----:B------:R-:W-:Y:S01]  /*0cc0*/  STL [R1+0xc], R20 ;  /* 0x00000c1401007387 */ /* 0x000fe20000100800 */
[----:B------:R-:W-:Y:S01]  /*0cd0*/  SHF.R.S32.HI R5, RZ, 0x1f, R5 ;  /* 0x0000001fff057819 */ /* 0x000fe20000011405 */
[----:B------:R-:W-:Y:S01]  /*0ce0*/  IMAD.IADD R12, R9, 0x1, -R12 ;  /* 0x00000001090c7824 */ /* 0x000fe200078e0a0c */
[----:B------:R-:W-:Y:S01]  /*0cf0*/  SHF.R.S32.HI R3, RZ, 0x5, R3 ;  /* 0x00000005ff037819 */ /* 0x000fe20000011403 */
[----:B------:R-:W-:Y:S01]  /*0d00*/  IMAD.IADD R16, R13, 0x1, -R16 ;  /* 0x000000010d107824 */ /* 0x000fe200078e0a10 */
[----:B------:R-:W-:Y:S01]  /*0d10*/  LEA.HI R5, R5, R0, RZ, 0x3 ;  /* 0x0000000005057211 */ /* 0x000fe200078f18ff */
[----:B------:R-:W-:Y:S01]  /*0d20*/  IMAD.SHL.U32 R192, R12, 0x2, RZ ;  /* 0x000000020cc07824 */ /* 0x000fe200078e00ff */
[----:B------:R-:W-:Y:S01]  /*0d30*/  LOP3.LUT R7, R7, 0x1c0, RZ, 0xc0, !PT ;  /* 0x000001c007077812 */ /* 0x000fe200078ec0ff */
[C---:B------:R-:W-:Y:S01]  /*0d40*/  VIADD R198, R18.reuse, 0xc0 ;  /* 0x000000c012c67836 */ /* 0x040fe20000000000 */
[----:B------:R-:W-:Y:S01]  /*0d50*/  LOP3.LUT R5, R5, 0xfffffff8, RZ, 0xc0, !PT ;  /* 0xfffffff805057812 */ /* 0x000fe200078ec0ff */
[----:B------:R-:W-:Y:S01]  /*0d60*/  VIADD R197, R18, 0x100 ;  /* 0x0000010012c57836 */ /* 0x000fe20000000000 */
[----:B------:R-:W-:Y:S01]  /*0d70*/  LOP3.LUT R9, R8, 0x7ffffe00, RZ, 0xc0, !PT ;  /* 0x7ffffe0008097812 */ /* 0x000fe200078ec0ff */
[--C-:B------:R-:W-:Y:S01]  /*0d80*/  IMAD.U32 R8, R15, 0x40, R4.reuse ;  /* 0x000000400f087824 */ /* 0x100fe200078e0004 */
[----:B------:R-:W-:Y:S01]  /*0d90*/  LOP3.LUT R4, R7, 0x8, R4, 0xf8, !PT ;  /* 0x0000000807047812 */ /* 0x000fe200078ef804 */
[----:B------:R-:W-:Y:S01]  /*0da0*/  IMAD.IADD R0, R0, 0x1, -R5 ;  /* 0x0000000100007824 */ /* 0x000fe200078e0a05 */
[----:B------:R-:W-:Y:S01]  /*0db0*/  SHF.R.U32.HI R7, RZ, 0x3, R7 ;  /* 0x00000003ff077819 */ /* 0x000fe20000011607 */
[----:B------:R-:W-:Y:S01]  /*0dc0*/  IMAD R9, R6, 0x400, R9 ;  /* 0x0000040006097824 */ /* 0x000fe200078e0209 */
[----:B------:R0:W-:Y:S01]  /*0dd0*/  STL [R1+0x2c], R8 ;  /* 0x00002c0801007387 */ /* 0x0001e20000100800 */
[----:B------:R-:W-:Y:S01]  /*0de0*/  IMAD R19, R3, 0x10, R0 ;  /* 0x0000001003137824 */ /* 0x000fe200078e0200 */
[----:B------:R-:W-:Y:S01]  /*0df0*/  LOP3.LUT R0, R2, 0xfffffe, RZ, 0xc0, !PT ;  /* 0x00fffffe02007812 */ /* 0x000fe200078ec0ff */
[----:B------:R-:W-:Y:S01]  /*0e00*/  VIADD R5, R18, 0x180 ;  /* 0x0000018012057836 */ /* 0x000fe20000000000 */
[----:B------:R-:W-:Y:S01]  /*0e10*/  LOP3.LUT R4, R4, R7, RZ, 0x3c, !PT ;  /* 0x0000000704047212 */ /* 0x000fe200078e3cff */
[----:B------:R-:W-:Y:S01]  /*0e20*/  IMAD.MOV.U32 R6, RZ, RZ, R14 ;  /* 0x000000ffff067224 */ /* 0x000fe200078e000e */
[----:B------:R-:W-:Y:S01]  /*0e30*/  R2P PR, R10, 0x6 ;  /* 0x000000060a007804 */ /* 0x000fe20000000000 */
[----:B------:R-:W-:-:S02]  /*0e40*/  IMAD.IADD R0, R20, 0x1, -R0 ;  /* 0x0000000114007824 */ /* 0x000fc400078e0a00 */
[----:B------:R-:W-:Y:S02]  /*0e50*/  IMAD.IADD R4, R9, 0x1, R4 ;  /* 0x0000000109047824 */ /* 0x000fe400078e0204 */
[----:B------:R-:W-:Y:S01]  /*0e60*/  IMAD.SHL.U32 R3, R0, 0x100, RZ ;  /* 0x0000010000037824 */ /* 0x000fe200078e00ff */
[----:B------:R-:W-:Y:S01]  /*0e70*/  SEL R190, R190, 0xffffffe0, !P1 ;  /* 0xffffffe0bebe7807 */ /* 0x000fe20004800000 */
[----:B------:R-:W-:Y:S02]  /*0e80*/  VIADD R0, R18, 0x1c0 ;  /* 0x000001c012007836 */ /* 0x000fe40000000000 */
[----:B------:R-:W-:Y:S01]  /*0e90*/  IMAD.IADD R23, R192, 0x1, R3 ;  /* 0x00000001c0177824 */ /* 0x000fe200078e0203 */
[----:B------:R1:W-:Y:S01]  /*0ea0*/  STL [R1+0x28], R3 ;  /* 0x0000280301007387 */ /* 0x0003e20000100800 */
[----:B------:R-:W-:Y:S02]  /*0eb0*/  IMAD R188, R4, 0x2, R17 ;  /* 0x0000000204bc7824 */ /* 0x000fe400078e0211 */
[C---:B------:R-:W-:Y:S01]  /*0ec0*/  VIADD R7, R23.reuse, 0x8 ;  /* 0x0000000817077836 */ /* 0x040fe20000000000 */
[----:B------:R-:W-:Y:S01]  /*0ed0*/  SHF.R.S32.HI R0, RZ, 0x1f, R23 ;  /* 0x0000001fff007819 */ /* 0x000fe20000011417 */
[----:B------:R-:W-:-:S02]  /*0ee0*/  VIADD R5, R23, 0x10 ;  /* 0x0000001017057836 */ /* 0x000fc40000000000 */
[C---:B------:R-:W-:Y:S01]  /*0ef0*/  VIADD R0, R23.reuse, 0x20 ;  /* 0x0000002017007836 */ /* 0x040fe20000000000 */
[----:B0-----:R-:W-:Y:S01]  /*0f00*/  SHF.R.S32.HI R8, RZ, 0x1f, R7 ;  /* 0x0000001fff087819 */ /* 0x001fe20000011407 */
[C---:B------:R-:W-:Y:S01]  /*0f10*/  VIADD R229, R23.reuse, 0x28 ;  /* 0x0000002817e57836 */ /* 0x040fe20000000000 */
[----:B-1----:R-:W-:Y:S01]  /*0f20*/  SHF.R.S32.HI R3, RZ, 0x1f, R200 ;  /* 0x0000001fff037819 */ /* 0x002fe200000114c8 */
        /* <DEDUP_REMOVED lines=61> */
[----:B------:R-:W-:-:S02]  /*1300*/  IMAD.MOV.U32 R2, RZ, RZ, RZ ;  /* 0x000000ffff027224 */ /* 0x000fc400078e00ff */
[----:B------:R-:W-:Y:S02]  /*1310*/  VIADD R196, R18, 0x140 ;  /* 0x0000014012c47836 */ /* 0x000fe40000000000 */
[----:B------:R-:W-:Y:S02]  /*1320*/  IMAD R193, R16, 0x8, R19 ;  /* 0x0000000810c17824 */ /* 0x000fe400078e0213 */
[----:B------:R-:W-:-:S07]  /*1330*/  IMAD.IADD R190, R190, 0x1, R189 ;  /* 0x00000001bebe7824 */ /* 0x000fce00078e02bd */
.L_x_8382:
[----:B------:R-:W-:Y:S01]  /*1340*/  ULDC.64 UR6, c[0x0][0xd88] ;  /* 0x0003620000067ab9 */ /* 0x000fe20000000a00 */
[----:B------:R-:W-:Y:S01]  /*1350*/  ULDC.64 UR8, c[0x0][0xb10] ;  /* 0x0002c40000087ab9 */ /* 0x000fe20000000a00 */
[----:B------:R-:W-:Y:S01]  /*1360*/  UIMAD.WIDE UR6, UR5, 0x4, UR6 ;  /* 0x00000004050678a5 */ /* 0x000fe2000f8e0206 */
[----:B012---:R-:W0:Y:S05]  /*1370*/  LDC.64 R10, c[0x0][0x418] ;  /* 0x00010600ff0a7b82 */ /* 0x007e2a0000000a00 */
[----:B------:R-:W-:Y:S02]  /*1380*/  IMAD.U32 R194, RZ, RZ, UR6 ;  /* 0x00000006ffc27e24 */ /* 0x000fe4000f8e00ff */
[----:B------:R-:W-:Y:S01]  /*1390*/  IMAD.U32 R195, RZ, RZ, UR7 ;  /* 0x00000007ffc37e24 */ /* 0x000fe2000f8e00ff */
[----:B------:R-:W-:Y:S01]  /*13a0*/  ULDC.64 UR6, c[0x0][0xb20] ;  /* 0x0002c80000067ab9 */ /* 0x000fe20000000a00 */
[----:B------:R-:W1:Y:S03]  /*13b0*/  LDC R3, c[0x0][0x424] ;  /* 0x00010900ff037b82 */ /* 0x000e660000000800 */
[----:B------:R-:W2:Y:S01]  /*13c0*/  LDG.E R194, desc[UR42][R194.64] ;  /* 0x0000002ac2c27981 */ /* 0x000ea2000c1e1900 */
[----:B------:R-:W-:Y:S01]  /*13d0*/  ISETP.NE.U32.AND P1, PT, RZ, UR6, PT ;  /* 0x00000006ff007c0c */ /* 0x000fe2000bf25070 */
[----:B------:R-:W-:Y:S01]  /*13e0*/  IMAD.MOV.U32 R8, RZ, RZ, RZ ;  /* 0x000000ffff087224 */ /* 0x000fe200078e00ff */
[----:B------:R-:W-:-:S02]  /*13f0*/  ISETP.NE.U32.AND P0, PT, RZ, UR8, PT ;  /* 0x00000008ff007c0c */ /* 0x000fc4000bf05070 */
[----:B------:R-:W-:Y:S01]  /*1400*/  ISETP.NE.AND.EX P1, PT, RZ, UR7, PT, P1 ;  /* 0x00000007ff007c0c */ /* 0x000fe2000bf25310 */
[----:B---3-5:R-:W3:Y:S01]  /*1410*/  LDC R12, c[0x0][0x2f0] ;  /* 0x0000bc00ff0c7b82 */ /* 0x028ee20000000800 */
[----:B------:R-:W-:Y:S02]  /*1420*/  ISETP.NE.AND.EX P0, PT, RZ, UR9, PT, P0 ;  /* 0x00000009ff007c0c */ /* 0x000fe4000bf05300 */
[----:B--2---:R-:W-:-:S09]  /*1430*/  SHF.R.S32.HI R202, RZ, 0x1f, R194 ;  /* 0x0000001fffca7819 */ /* 0x004fd200000114c2 */
[----:B----4-:R-:W-:-:S04]  /*1440*/  @P1 LEA R4, P2, R194, UR6, 0x2 ;  /* 0x00000006c2041c11 */ /* 0x010fc8000f8410ff */
[C---:B------:R-:W-:Y:S02]  /*1450*/  @P1 LEA.HI.X R5, R194.reuse, UR7, R202, 0x2, P2 ;  /* 0x00000007c2051c11 */ /* 0x040fe400090f14ca */
[----:B------:R-:W-:-:S03]  /*1460*/  @P0 LEA R184, P2, R194, UR8, 0x2 ;  /* 0x00000008c2b80c11 */ /* 0x000fc6000f8410ff */
[----:B------:R2:W5:Y:S01]  /*1470*/  @P1 LDG.E R8, desc[UR42][R4.64] ;  /* 0x0000002a04081981 */ /* 0x000562000c1e1900 */
[----:B------:R-:W-:Y:S01]  /*1480*/  @P0 LEA.HI.X R185, R194, UR9, R202, 0x2, P2 ;  /* 0x00000009c2b90c11 */ /* 0x000fe200090f14ca */
[----:B------:R-:W-:-:S04]  /*1490*/  ULDC.64 UR8, c[0x0][0xb18] ;  /* 0x0002c60000087ab9 */ /* 0x000fc80000000a00 */
[----:B------:R2:W5:Y:S01]  /*14a0*/  @P0 LDG.E R184, desc[UR42][R184.64] ;  /* 0x0000002ab8b80981 */ /* 0x000562000c1e1900 */
[----:B0-----:R-:W-:Y:S02]  /*14b0*/  ISETP.NE.U32.AND P1, PT, R10, RZ, PT ;  /* 0x000000ff0a00720c */ /* 0x001fe40003f25070 */
[----:B------:R-:W-:Y:S02]  /*14c0*/  ISETP.NE.U32.AND P2, PT, RZ, UR8, PT ;  /* 0x00000008ff007c0c */ /* 0x000fe4000bf45070 */
[C---:B------:R-:W-:Y:S02]  /*14d0*/  LOP3.LUT R0, R6.reuse, 0xff000000, RZ, 0xc0, !PT ;  /* 0xff00000006007812 */ /* 0x040fe400078ec0ff */
[----:B------:R-:W-:Y:S02]  /*14e0*/  ISETP.NE.AND.EX P1, PT, R11, RZ, PT, P1 ;  /* 0x000000ff0b00720c */ /* 0x000fe40003f25310 */
[----:B------:R-:W-:Y:S02]  /*14f0*/  ISETP.NE.AND.EX P2, PT, RZ, UR9, PT, P2 ;  /* 0x00000009ff007c0c */ /* 0x000fe4000bf45320 */
[----:B------:R-:W-:-:S02]  /*1500*/  LOP3.LUT R195, R6, 0xffff, RZ, 0xc0, !PT ;  /* 0x0000ffff06c37812 */ /* 0x000fc400078ec0ff */
[----:B------:R-:W-:Y:S02]  /*1510*/  LOP3.LUT R201, R6, 0xff0000, RZ, 0xc0, !PT ;  /* 0x00ff000006c97812 */ /* 0x000fe400078ec0ff */
[----:B------:R-:W-:Y:S02]  /*1520*/  SHF.R.U32.HI R0, RZ, 0x8, R0 ;  /* 0x00000008ff007819 */ /* 0x000fe40000011600 */
[----:B-1----:R-:W-:Y:S01]  /*1530*/  SEL R3, R3, 0x1, P1 ;  /* 0x0000000103037807 */ /* 0x002fe20000800000 */
[----:B--23--:R-:W-:Y:S06]  /*1540*/  @P0 BRA `(.L_x_8319) ;  /* 0x0000000000280947 */ /* 0x00cfec0003800000 */
[----:B------:R-:W-:Y:S01]  /*1550*/  ULDC.64 UR6, c[0x0][0xaf8] ;  /* 0x0002be0000067ab9 */ /* 0x000fe20000000a00 */
[----:B-----5:R-:W0:Y:S01]  /*1560*/  LDC R184, c[0x0][0x288] ;  /* 0x0000a200ffb87b82 */ /* 0x020e220000000800 */
[----:B------:R-:W-:-:S04]  /*1570*/  ISETP.NE.U32.AND P0, PT, RZ, UR6, PT ;  /* 0x00000006ff007c0c */ /* 0x000fc8000bf05070 */
[----:B------:R-:W-:-:S13]  /*1580*/  ISETP.NE.AND.EX P0, PT, RZ, UR7, PT, P0 ;  /* 0x00000007ff007c0c */ /* 0x000fda000bf05300 */
[----:B------:R-:W-:Y:S05]  /*1590*/  @!P0 BRA `(.L_x_8319) ;  /* 0x0000000000148947 */ /* 0x000fea0003800000 */
[----:B------:R-:W1:Y:S02]  /*15a0*/  LDC.64 R4, c[0x0][0xaf8] ;  /* 0x0002be00ff047b82 */ /* 0x000e640000000a00 */
[----:B-1----:R-:W-:-:S05]  /*15b0*/  IMAD.WIDE R4, R194, 0x4, R4 ;  /* 0x00000004c2047825 */ /* 0x002fca00078e0204 */
[----:B0-----:R-:W2:Y:S04]  /*15c0*/  LDG.E R184, desc[UR42][R4.64] ;  /* 0x0000002a04b87981 */ /* 0x001ea8000c1e1900 */
[----:B------:R-:W2:Y:S02]  /*15d0*/  LDG.E R7, desc[UR42][R4.64+0x4] ;  /* 0x0000042a04077981 */ /* 0x000ea4000c1e1900 */
[----:B--2---:R-:W-:-:S07]  /*15e0*/  IMAD.IADD R184, R7, 0x1, -R184 ;  /* 0x0000000107b87824 */ /* 0x004fce00078e0ab8 */
.L_x_8319:
[----:B------:R-:W-:Y:S01]  /*15f0*/  LEA.HI R201, R201, R0, RZ, 0x10 ;  /* 0x00000000c9c97211 */ /* 0x000fe200078f80ff */
[----:B------:R-:W-:Y:S01]  /*1600*/  IMAD R185, R3, R12, RZ ;  /* 0x0000000c03b97224 */ /* 0x000fe200078e02ff */
[----:B------:R-:W-:Y:S06]  /*1610*/  @!P2 BRA `(.L_x_8320) ;  /* 0x000000000010a947 */ /* 0x000fec0003800000 */
[----:B------:R-:W-:-:S04]  /*1620*/  LEA R4, P0, R194, UR8, 0x2 ;  /* 0x00000008c2047c11 */ /* 0x000fc8000f8010ff */
[----:B------:R-:W-:-:S05]  /*1630*/  LEA.HI.X R5, R194, UR9, R202, 0x2, P0 ;  /* 0x00000009c2057c11 */ /* 0x000fca00080f14ca */
[----:B------:R1:W5:Y:S01]  /*1640*/  LDG.E R185, desc[UR42][R4.64] ;  /* 0x0000002a04b97981 */ /* 0x000362000c1e1900 */
[----:B------:R-:W-:Y:S05]  /*1650*/  BRA `(.L_x_8321) ;  /* 0x0000000000247947 */ /* 0x000fea0003800000 */
.L_x_8320:
        /* <DEDUP_REMOVED lines=9> */
.L_x_8321:
[----:B------:R-:W-:Y:S01]  /*16f0*/  UISETP.NE.AND UP0, UPT, UR41, 0x1, UPT ;  /* 0x000000012900788c */ /* 0x000fe2000bf05270 */
[----:B-----5:R-:W-:Y:S01]  /*1700*/  IMAD.IADD R185, R185, 0x1, -R8 ;  /* 0x00000001b9b97824 */ /* 0x020fe200078e0a08 */
[----:B------:R-:W-:-:S03]  /*1710*/  USHF.L.U32 UR39, UR4, 0x6, URZ ;  /* 0x0000000604277899 */ /* 0x000fc6000800063f */
[----:B------:R-:W-:Y:S01]  /*1720*/  VIADD R0, R185, 0x3f ;  /* 0x0000003fb9007836 */ /* 0x000fe20000000000 */
[----:B------:R-:W-:-:S04]  /*1730*/  PLOP3.LUT P0, PT, PT, PT, UP0, 0x80, 0x0 ;  /* 0x000000000000781c */ /* 0x000fc80003f0f008 */
[----:B------:R-:W-:-:S04]  /*1740*/  SHF.R.S32.HI R3, RZ, 0x1f, R0 ;  /* 0x0000001fff037819 */ /* 0x000fc80000011400 */
[----:B------:R-:W-:-:S04]  /*1750*/  LEA.HI R3, R3, R0, RZ, 0x6 ;  /* 0x0000000003037211 */ /* 0x000fc800078f30ff */
[----:B------:R-:W-:Y:S01]  /*1760*/  SHF.R.S32.HI R6, RZ, 0x6, R3 ;  /* 0x00000006ff067819 */ /* 0x000fe20000011403 */
[----:B------:R-:W-:Y:S06]  /*1770*/  @!P0 BRA `(.L_x_8322) ;  /* 0x0000001c00fc8947 */ /* 0x000fec0003800000 */
[----:B------:R-:W2:Y:S01]  /*1780*/  LDC R0, c[0x0][0x448] ;  /* 0x00011200ff007b82 */ /* 0x000ea20000000800 */
[----:B------:R-:W-:Y:S01]  /*1790*/  UIADD3 UR4, UR39, 0x3f, URZ ;  /* 0x0000003f27047890 */ /* 0x000fe2000fffe03f */
[----:B0-----:R-:W-:Y:S02]  /*17a0*/  IADD3 R185, R185, 0x40, -R184 ;  /* 0x00000040b9b97810 */ /* 0x001fe40007ffe8b8 */
[----:B------:R-:W-:Y:S02]  /*17b0*/  LOP3.LUT R8, R201, 0xff, RZ, 0xc0, !PT ;  /* 0x000000ffc9087812 */ /* 0x000fe400078ec0ff */
[----:B--2---:R-:W-:Y:S01]  /*17c0*/  ISETP.NE.AND P0, PT, R0, 0x1, PT ;  /* 0x000000010000780c */ /* 0x004fe20003f05270 */
[----:B------:R-:W-:-:S12]  /*17d0*/  IMAD.U32 R0, RZ, RZ, UR4 ;  /* 0x00000004ff007e24 */ /* 0x000fd8000f8e00ff */
[----:B------:R-:W0:Y:S08]  /*17e0*/  @P0 LDC R3, c[0x0][0x44c] ;  /* 0x00011300ff030b82 */ /* 0x000e300000000800 */
[----:B-1----:R-:W1:Y:S01]  /*17f0*/  @P0 LDC R4, c[0x0][0x450] ;  /* 0x00011400ff040b82 */ /* 0x002e620000000800 */
[----:B0-----:R-:W-:-:S05]  /*1800*/  @P0 IMAD.HI.U32 R3, R3, UR4, RZ ;  /* 0x0000000403030c27 */ /* 0x001fca000f8e00ff */
        /* <DEDUP_REMOVED lines=39> */
.L_x_8323:
[-C--:B------:R-:W-:Y:S01]  /*1a80*/  IMAD R0, R8, R3.reuse, RZ ;  /* 0x0000000308007224 */ /* 0x080fe200078e02ff */
[----:B------:R-:W-:Y:S01]  /*1a90*/  PLOP3.LUT P0, PT, PT, PT, PT, 0x80, 0x0 ;  /* 0x000000000000781c */ /* 0x000fe20003f0f070 */
[----:B------:R-:W-:Y:S01]  /*1aa0*/  IMAD.MOV.U32 R20, RZ, RZ, RZ ;  /* 0x000000ffff147224 */ /* 0x000fe200078e00ff */
[----:B------:R-:W-:Y:S02]  /*1ab0*/  CS2R R150, SRZ ;  /* 0x0000000000967805 */ /* 0x000fe4000001ff00 */
[----:B------:R-:W-:Y:S02]  /*1ac0*/  CS2R R148, SRZ ;  /* 0x0000000000947805 */ /* 0x000fe4000001ff00 */
[----:B------:R-:W-:Y:S01]  /*1ad0*/  VIADDMNMX R11, R0, R3, R11, PT ;  /* 0x00000003000b7246 */ /* 0x000fe2000380010b */
        /* <DEDUP_REMOVED lines=76> */
[----:B------:R-:W-:Y:S01]  /*1fa0*/  UMOV UR7, 0x40000040 ;  /* 0x4000004000077882 */ /* 0x000fe20000000000 */
[----:B------:R-:W-:Y:S01]  /*1fb0*/  WARPGROUP.ARRIVE ;  /* 0x00000000000079c5 */ /* 0x000fe20000000000 */
        /* <DEDUP_REMOVED lines=12> */
[C---:B------:R-:W-:Y:S01]  /*2080*/  R2UR UR16, R5.reuse ;  /* 0x00000000051072ca */ /* 0x040fe200000e0000 */
[----:B------:R-:W-:Y:S01]  /*2090*/  VIADD R6, R5, 0x2 ;  /* 0x0000000205067836 */ /* 0x000fe20000000000 */
[----:B------:R-:W-:-:S04]  /*20a0*/  LOP3.LUT R3, R3, 0x2000000, RZ, 0xfc, !PT ;  /* 0x0200000003037812 */ /* 0x000fc800078efcff */
[----:B------:R-:W-:Y:S01]  /*20b0*/  R2UR UR12, R6 ;  /* 0x00000000060c72ca */ /* 0x000fe200000e0000 */
[----:B------:R-:W-:-:S04]  /*20c0*/  IMAD R4, R2, 0x1000, R3 ;  /* 0x0000100002047824 */ /* 0x000fc800078e0203 */
[C---:B------:R-:W-:Y:S01]  /*20d0*/  VIADD R6, R4.reuse, 0x80 ;  /* 0x0000008004067836 */ /* 0x040fe20000000000 */
[----:B------:R-:W-:-:S04]  /*20e0*/  R2UR UR18, R4 ;  /* 0x00000000041272ca */ /* 0x000fc800000e0000 */
[----:B------:R-:W-:Y:S01]  /*20f0*/  R2UR UR14, R6 ;  /* 0x00000000060e72ca */ /* 0x000fe200000e0000 */
[C---:B------:R-:W-:Y:S02]  /*2100*/  VIADD R6, R5.reuse, 0x4 ;  /* 0x0000000405067836 */ /* 0x040fe40000000000 */
[----:B------:R-:W-:-:S03]  /*2110*/  VIADD R5, R5, 0x6 ;  /* 0x0000000605057836 */ /* 0x000fc60000000000 */
[----:B------:R-:W-:Y:S01]  /*2120*/  R2UR UR8, R6 ;  /* 0x00000000060872ca */ /* 0x000fe200000e0000 */
[C---:B------:R-:W-:Y:S01]  /*2130*/  VIADD R6, R4.reuse, 0x100 ;  /* 0x0000010004067836 */ /* 0x040fe20000000000 */
[----:B------:R-:W-:Y:S01]  /*2140*/  R2UR UR4, R5 ;  /* 0x00000000050472ca */ /* 0x000fe200000e0000 */
[----:B------:R-:W-:Y:S01]  /*2150*/  HGMMA.64x256x16.F32.BF16 R24, gdesc[UR16].tnspB, RZ, !UPT, gsb0 ;  /* 0x43e00000101879f0 */ /* 0x000fe2000c0018ff */
[----:B------:R-:W-:Y:S02]  /*2160*/  VIADD R4, R4, 0x180 ;  /* 0x0000018004047836 */ /* 0x000fe40000000000 */
[----:B------:R-:W-:-:S03]  /*2170*/  R2UR UR10, R6 ;  /* 0x00000000060a72ca */ /* 0x000fc600000e0000 */
[----:B------:R-:W-:Y:S01]  /*2180*/  R2UR UR6, R4 ;  /* 0x00000000040672ca */ /* 0x000fe200000e0000 */
[----:B------:R-:W-:-:S05]  /*2190*/  IMAD.MOV.U32 R4, RZ, RZ, 0x1 ;  /* 0x00000001ff047424 */ /* 0x000fca00078e00ff */
[----:B------:R-:W-:-:S04]  /*21a0*/  SEL R4, R4, 0x2, !P0 ;  /* 0x0000000204047807 */ /* 0x000fc80004000000 */
[----:B------:R-:W-:-:S04]  /*21b0*/  LOP3.LUT R4, R4, 0x1, RZ, 0xfc, !PT ;  /* 0x0000000104047812 */ /* 0x000fc800078efcff */
[----:B------:R-:W-:Y:S01]  /*21c0*/  ISETP.NE.AND P1, PT, R4, 0x3, PT ;  /* 0x000000030400780c */ /* 0x000fe20003f25270 */
        /* <DEDUP_REMOVED lines=15> */
.L_x_8325:
[----:B------:R-:W0:Y:S01]  /*22c0*/  S2R R5, SR_CgaCtaId ;  /* 0x0000000000057919 */ /* 0x000e220000008800 */
[----:B------:R-:W-:Y:S01]  /*22d0*/  UIADD3 UR6, UR20, -0x2, URZ ;  /* 0xfffffffe14067890 */ /* 0x000fe2000fffe03f */
[----:B------:R-:W-:-:S04]  /*22e0*/  IMAD R4, R2, 0x8, R17 ;  /* 0x0000000802047824 */ /* 0x000fc800078e0211 */
[----:B------:R-:W-:Y:S01]  /*22f0*/  VIADD R4, R4, 0x38860 ;  /* 0x0003886004047836 */ /* 0x000fe20000000000 */
[----:B------:R-:W-:-:S04]  /*2300*/  ISETP.LE.AND P0, PT, R0, UR6, PT ;  /* 0x0000000600007c0c */ /* 0x000fc8000bf03270 */
[----:B0-----:R-:W-:-:S04]  /*2310*/  PRMT R4, R5, 0x654, R4 ;  /* 0x0000065405047816 */ /* 0x001fc80000000004 */
[----:B------:R0:W-:Y:S05]  /*2320*/  SYNCS.ARRIVE.TRANS64.RED.A1T0 RZ, [R4+URZ], RZ ;  /* 0x000000ff04ff79a7 */ /* 0x0001ea000810043f */
[----:B------:R-:W-:Y:S05]  /*2330*/  @!P0 BRA `(.L_x_8326) ;  /* 0x0000000800cc8947 */ /* 0x000fea0003800000 */
[----:B------:R-:W-:-:S05]  /*2340*/  UMOV UR20, UR6 ;  /* 0x0000000600147c82 */ /* 0x000fca0008000000 */
.L_x_8328:
        /* <DEDUP_REMOVED lines=9> */
[----:B------:R-:W-:Y:S01]  /*23e0*/  SEL R2, R2, RZ, P0 ;  /* 0x000000ff02027207 */ /* 0x000fe20000000000 */
        /* <DEDUP_REMOVED lines=139> */
[----:B------:R-:W-:Y:S02]  /*2ca0*/  R2UR UR6, R4 ;  /* 0x00000000040672ca */ /* 0x000fe400000e0000 */
[----:B------:R-:W-:Y:S01]  /*2cb0*/  SEL R4, RZ, 0x1, P0 ;  /* 0x00000001ff047807 */ /* 0x000fe20000000000 */
[----:B------:R-:W-:-:S02]  /*2cc0*/  WARPGROUP.DEPBAR.LE gsb0, 0x0 ;  /* 0x00008000000079c5 */ /* 0x000fc40000010000 */
[----:B------:R-:W-:-:S15]  /*2cd0*/  WARPGROUP.ARRIVE ;  /* 0x00000000000079c5 */ /* 0x000fde0000000000 */
[----:B------:R-:W-:-:S05]  /*2ce0*/  NOP ;  /* 0x0000000000007918 */ /* 0x000fca0000000000 */
        /* <DEDUP_REMOVED lines=9> */
[----:B------:R-:W-:Y:S01]  /*2d80*/  R2UR UR7, R4 ;  /* 0x00000000040772ca */ /* 0x000fe200000e0000 */
[----:B------:R-:W-:Y:S01]  /*2d90*/  UMOV UR6, UR20 ;  /* 0x0000001400067c82 */ /* 0x000fe20008000000 */
[----:B------:R-:W-:Y:S01]  /*2da0*/  UIADD3 UR20, UR20, -0x1, URZ ;  /* 0xffffffff14147890 */ /* 0x000fe2000fffe03f */
[----:B------:R-:W-:-:S10]  /*2db0*/  ISETP.LT.AND P0, PT, R0, UR6, PT ;  /* 0x0000000600007c0c */ /* 0x000fd4000bf01270 */
[----:B------:R-:W-:Y:S01]  /*2dc0*/  ULOP3.LUT UR37, UR37, UR7, URZ, 0x3c, !UPT ;  /* 0x0000000725257292 */ /* 0x000fe2000f8e3c3f */
[----:B------:R-:W-:Y:S02]  /*2dd0*/  WARPGROUP.DEPBAR.LE gsb0, 0x0 ;  /* 0x00008000000079c5 */ /* 0x000fe40000010000 */
[----:B------:R-:W-:Y:S06]  /*2de0*/  BAR.ARV 0xf, 0x100 ;  /* 0x03c4000000007b1d */ /* 0x000fec0000002000 */
[----:B------:R-:W-:Y:S05]  /*2df0*/  @!P1 BRA `(.L_x_8327) ;  /* 0x0000000000049947 */ /* 0x000fea0003800000 */
[----:B------:R-:W-:Y:S01]  /*2e00*/  BPT.TRAP 0x1 ;  /* 0x000000040000795c */ /* 0x000fe20000300000 */
.L_x_8327:
[----:B------:R-:W0:Y:S01]  /*2e10*/  S2R R5, SR_CgaCtaId ;  /* 0x0000000000057919 */ /* 0x000e220000008800 */
[----:B------:R-:W-:-:S04]  /*2e20*/  IMAD R4, R2, 0x8, R17 ;  /* 0x0000000802047824 */ /* 0x000fc800078e0211 */
[----:B------:R-:W-:-:S05]  /*2e30*/  VIADD R4, R4, 0x38860 ;  /* 0x0003886004047836 */ /* 0x000fca0000000000 */
[----:B0-----:R-:W-:-:S04]  /*2e40*/  PRMT R4, R5, 0x654, R4 ;  /* 0x0000065405047816 */ /* 0x001fc80000000004 */
[----:B------:R1:W-:Y:S01]  /*2e50*/  SYNCS.ARRIVE.TRANS64.RED.A1T0 RZ, [R4+URZ], RZ ;  /* 0x000000ff04ff79a7 */ /* 0x0003e2000810043f */
[----:B------:R-:W-:Y:S05]  /*2e60*/  @P0 BRA `(.L_x_8328) ;  /* 0xfffffff400380947 */ /* 0x000fea000383ffff */
.L_x_8326:
[----:B------:R-:W-:Y:S01]  /*2e70*/  BAR.SYNC.DEFER_BLOCKING 0xe, 0x100 ;  /* 0x0384000000007b1d */ /* 0x000fe20000010000 */
[C---:B------:R-:W-:Y:S01]  /*2e80*/  IMAD R0, R2.reuse, 0x40, R19 ;  /* 0x0000004002007824 */ /* 0x040fe200078e0213 */
[----:B------:R-:W-:Y:S01]  /*2e90*/  PLOP3.LUT P0, PT, PT, PT, PT, 0x8, 0x0 ;  /* 0x000000000000781c */ /* 0x000fe20003f0e170 */
[----:B------:R-:W-:Y:S02]  /*2ea0*/  VIADD R2, R2, 0x1 ;  /* 0x0000000102027836 */ /* 0x000fe40000000000 */
[----:B------:R-:W-:Y:S02]  /*2eb0*/  IMAD R17, R0, 0x4, R17 ;  /* 0x0000000400117824 */ /* 0x000fe400078e0211 */
[----:B------:R-:W-:Y:S01]  /*2ec0*/  IMAD.MOV.U32 R20, RZ, RZ, RZ ;  /* 0x000000ffff147224 */ /* 0x000fe200078e00ff */
[----:B------:R-:W-:-:S04]  /*2ed0*/  ISETP.NE.AND P1, PT, R2, 0x2, PT ;  /* 0x000000020200780c */ /* 0x000fc80003f25270 */
[----:B------:R-:W-:Y:S01]  /*2ee0*/  SEL R2, R2, RZ, P1 ;  /* 0x000000ff02027207 */ /* 0x000fe20000800000 */
[----:B------:R-:W2:Y:S04]  /*2ef0*/  LDS R3, [R17+0x38400] ;  /* 0x0384000011037984 */ /* 0x000ea80000000800 */
[----:B------:R-:W3:Y:S01]  /*2f00*/  LDS R0, [R17+0x38420] ;  /* 0x0384200011007984 */ /* 0x000ee20000000800 */
        /* <DEDUP_REMOVED lines=65> */
[-C--:B---3--:R-:W-:Y:S01]  /*3320*/  FMUL.FTZ R26, R26, R0.reuse ;  /* 0x000000001a1a7220 */ /* 0x088fe20000410000 */
[-C--:B------:R-:W-:Y:S01]  /*3330*/  FMUL.FTZ R27, R27, R0.reuse ;  /* 0x000000001b1b7220 */ /* 0x080fe20000410000 */
        /* <DEDUP_REMOVED lines=64> */
[----:B------:R-:W-:Y:S01]  /*3740*/  ULOP3.LUT UR37, UR37, UR4, URZ, 0x3c, !UPT ;  /* 0x0000000425257292 */ /* 0x000fe2000f8e3c3f */
[----:B------:R-:W-:Y:S06]  /*3750*/  BAR.ARV 0xf, 0x100 ;  /* 0x03c4000000007b1d */ /* 0x000fec0000002000 */
[----:B------:R-:W-:Y:S05]  /*3760*/  BRA `(.L_x_8324) ;  /* 0x000000a000987947 */ /* 0x000fea0003800000 */
.L_x_8322:
[----:B------:R-:W2:Y:S01]  /*3770*/  LDC R186, c[0x0][0x448] ;  /* 0x00011200ffba7b82 */ /* 0x000ea20000000800 */
[----:B------:R-:W-:Y:S01]  /*3780*/  UIADD3 UR4, UR39, 0x3f, URZ ;  /* 0x0000003f27047890 */ /* 0x000fe2000fffe03f */
[----:B01----:R-:W-:Y:S02]  /*3790*/  IADD3 R5, R185, 0x40, -R184 ;  /* 0x00000040b9057810 */ /* 0x003fe40007ffe8b8 */
[----:B------:R-:W-:Y:S02]  /*37a0*/  LOP3.LUT R16, R16, 0xffffffef, RZ, 0xc0, !PT ;  /* 0xffffffef10107812 */ /* 0x000fe400078ec0ff */
[----:B--2---:R-:W-:-:S13]  /*37b0*/  ISETP.NE.AND P0, PT, R186, 0x1, PT ;  /* 0x00000001ba00780c */ /* 0x004fda0003f05270 */
[----:B------:R-:W0:Y:S01]  /*37c0*/  @P0 LDC R0, c[0x0][0x44c] ;  /* 0x00011300ff000b82 */ /* 0x000e220000000800 */
[----:B------:R-:W-:-:S07]  /*37d0*/  @P0 LOP3.LUT R16, R16, 0x10, RZ, 0xfc, !PT ;  /* 0x0000001010100812 */ /* 0x000fce00078efcff */
[----:B------:R-:W1:Y:S01]  /*37e0*/  @P0 LDC R4, c[0x0][0x450] ;  /* 0x00011400ff040b82 */ /* 0x000e620000000800 */
[----:B0-----:R-:W-:-:S04]  /*37f0*/  @P0 IMAD.HI.U32 R3, R0, UR4, RZ ;  /* 0x0000000400030c27 */ /* 0x001fc8000f8e00ff */
[----:B------:R-:W-:Y:S01]  /*3800*/  IMAD.U32 R0, RZ, RZ, UR4 ;  /* 0x00000004ff007e24 */ /* 0x000fe2000f8e00ff */
[----:B------:R-:W-:Y:S01]  /*3810*/  UMOV UR4, URZ ;  /* 0x0000003f00047c82 */ /* 0x000fe20008000000 */
[----:B-1----:R-:W-:-:S05]  /*3820*/  @P0 SHF.R.U32.HI R0, RZ, R4, R3 ;  /* 0x00000004ff000219 */ /* 0x002fca0000011603 */
[----:B------:R-:W-:-:S05]  /*3830*/  IMAD.IADD R0, R5, 0x1, R0 ;  /* 0x0000000105007824 */ /* 0x000fca00078e0200 */
[----:B------:R-:W-:-:S04]  /*3840*/  SHF.R.S32.HI R3, RZ, 0x1f, R0 ;  /* 0x0000001fff037819 */ /* 0x000fc80000011400 */
[----:B------:R-:W-:Y:S02]  /*3850*/  LEA.HI R3, R3, R0, RZ, 0x6 ;  /* 0x0000000003037211 */ /* 0x000fe400078f30ff */
[----:B------:R-:W-:Y:S02]  /*3860*/  LOP3.LUT R0, R201, 0xff, RZ, 0xc0, !PT ;  /* 0x000000ffc9007812 */ /* 0x000fe400078ec0ff */
[----:B------:R-:W-:Y:S02]  /*3870*/  SHF.R.S32.HI R3, RZ, 0x6, R3 ;  /* 0x00000006ff037819 */ /* 0x000fe40000011403 */
[----:B------:R-:W-:Y:S02]  /*3880*/  R2UR UR38, R0 ;  /* 0x00000000002672ca */ /* 0x000fe400000e0000 */
[----:B------:R-:W-:-:S04]  /*3890*/  VIMNMX R6, R6, R3, PT ;  /* 0x0000000306067248 */ /* 0x000fc80003fe0100 */
[----:B------:R-:W-:-:S13]  /*38a0*/  ISETP.GE.AND P0, PT, R6, 0x1, PT ;  /* 0x000000010600780c */ /* 0x000fda0003f06270 */
[----:B------:R-:W-:Y:S05]  /*38b0*/  @!P0 BRA `(.L_x_8329) ;  /* 0x0000000000948947 */ /* 0x000fea0003800000 */
[----:B------:R-:W-:Y:S01]  /*38c0*/  SHF.R.U32.HI R5, RZ, 0x10, R201 ;  /* 0x00000010ff057819 */ /* 0x000fe200000116c9 */
[----:B------:R-:W-:-:S03]  /*38d0*/  UMOV UR4, URZ ;  /* 0x0000003f00047c82 */ /* 0x000fc60008000000 */
[----:B------:R-:W-:-:S13]  /*38e0*/  ISETP.NE.AND P0, PT, R5, RZ, PT ;  /* 0x000000ff0500720c */ /* 0x000fda0003f05270 */
[----:B------:R-:W0:Y:S02]  /*38f0*/  @!P0 LDC R5, c[0x0][0xae8] ;  /* 0x0002ba00ff058b82 */ /* 0x000e240000000800 */
[-C--:B0-----:R-:W-:Y:S02]  /*3900*/  IABS R0, R5.reuse ;  /* 0x0000000500007213 */ /* 0x081fe40000000000 */
[----:B------:R-:W-:Y:S02]  /*3910*/  IABS R8, R5 ;  /* 0x0000000500087213 */ /* 0x000fe40000000000 */
[----:B------:R-:W-:Y:S02]  /*3920*/  R2UR UR8, R0 ;  /* 0x00000000000872ca */ /* 0x000fe400000e0000 */
[C---:B------:R-:W-:Y:S02]  /*3930*/  IADD3 R0, R5.reuse, -0x1, R6 ;  /* 0xffffffff05007810 */ /* 0x040fe40007ffe006 */
[----:B------:R-:W-:-:S02]  /*3940*/  R2UR UR9, R5 ;  /* 0x00000000050972ca */ /* 0x000fc400000e0000 */
[----:B------:R-:W-:Y:S02]  /*3950*/  IABS R7, R0 ;  /* 0x0000000000077213 */ /* 0x000fe40000000000 */
[----:B------:R-:W-:Y:S02]  /*3960*/  LOP3.LUT R0, R0, R5, RZ, 0x3c, !PT ;  /* 0x0000000500007212 */ /* 0x000fe400078e3cff */
[----:B------:R-:W-:-:S03]  /*3970*/  R2UR UR7, R7 ;  /* 0x00000000070772ca */ /* 0x000fc600000e0000 */
[----:B------:R-:W0:Y:S04]  /*3980*/  I2F.RP R3, UR8 ;  /* 0x0000000800037d06 */ /* 0x000e280008209400 */
[----:B------:R-:W-:-:S06]  /*3990*/  UISETP.NE.AND UP0, UPT, UR9, URZ, UPT ;  /* 0x0000003f0900728c */ /* 0x000fcc000bf05270 */
[----:B------:R-:W-:Y:S01]  /*39a0*/  PLOP3.LUT P0, PT, PT, PT, UP0, 0x80, 0x0 ;  /* 0x000000000000781c */ /* 0x000fe20003f0f008 */
        /* <DEDUP_REMOVED lines=16> */
[----:B------:R-:W-:Y:S01]  /*3ab0*/  UISETP.GE.AND UP2, UPT, UR6, URZ, UPT ;  /* 0x0000003f0600728c */ /* 0x000fe2000bf46270 */
[----:B------:R-:W-:-:S08]  /*3ac0*/  @!P0 R2UR UR6, R5 ;  /* 0x00000000050682ca */ /* 0x000fd000000e0000 */
[----:B------:R-:W-:-:S07]  /*3ad0*/  @UP1 UIADD3 UR5, UR5, 0x1, URZ ;  /* 0x0000000105051890 */ /* 0x000fce000fffe03f */
[----:B------:R-:W-:Y:S02]  /*3ae0*/  UMOV UR4, UR5 ;  /* 0x0000000500047c82 */ /* 0x000fe40008000000 */
[----:B------:R-:W-:Y:S02]  /*3af0*/  @!UP2 UIADD3 UR4, -UR4, URZ, URZ ;  /* 0x0000003f0404a290 */ /* 0x000fe4000fffe13f */
[----:B------:R-:W-:-:S12]  /*3b00*/  @!UP0 ULOP3.LUT UR4, URZ, UR6, URZ, 0x33, !UPT ;  /* 0x000000063f048292 */ /* 0x000fd8000f8e333f */
.L_x_8329:
        /* <DEDUP_REMOVED lines=72> */
[----:B------:R-:W2:Y:S04]  /*3f90*/  LDL R0, [R1+0xc] ;  /* 0x00000c0001007983 */ /* 0x000ea80000100800 */
        /* <DEDUP_REMOVED lines=28> */
.L_x_8330:
        /* <DEDUP_REMOVED lines=10> */
[----:B------:R-:W0:Y:S02]  /*4200*/  SYNCS.PHASECHK.TRANS64.TRYWAIT P1, [R17+URZ+0x38800], R6 ;  /* 0x03880006110075a7 */ /* 0x000e24000802017f */
[----:B0-----:R-:W-:Y:S05]  /*4210*/  @!P1 BRA `(.L_x_8331) ;  /* 0x0000015000a49947 */ /* 0x001fea0003800000 */
.L_x_8475:
[----:B------:R-:W-:Y:S05]  /*4220*/  @!P0 BRA `(.L_x_8332) ;  /* 0x0000000000048947 */ /* 0x000fea0003800000 */
[----:B------:R-:W-:Y:S01]  /*4230*/  BPT.TRAP 0x1 ;  /* 0x000000040000795c */ /* 0x000fe20000300000 */
.L_x_8332:
[----:B------:R-:W-:Y:S02]  /*4240*/  IMAD.U32 R8, RZ, RZ, UR37 ;  /* 0x00000025ff087e24 */ /* 0x000fe4000f8e00ff */
[----:B------:R-:W-:-:S03]  /*4250*/  IMAD R9, R2, 0x8, R17 ;  /* 0x0000000802097824 */ /* 0x000fc600078e0211 */
[----:B------:R-:W-:-:S04]  /*4260*/  SHF.L.U32 R8, R8, 0x1f, RZ ;  /* 0x0000001f08087819 */ /* 0x000fc800000006ff */
[----:B------:R1:W2:Y:S01]  /*4270*/  SYNCS.PHASECHK.TRANS64.TRYWAIT P1, [R9+URZ+0x38830], R8 ;  /* 0x03883008090075a7 */ /* 0x0002a2000802017f */
[----:B------:R-:W-:Y:S05]  /*4280*/  @!P0 BRA `(.L_x_8333) ;  /* 0x0000000000048947 */ /* 0x000fea0003800000 */
[----:B------:R-:W-:Y:S01]  /*4290*/  BPT.TRAP 0x1 ;  /* 0x000000040000795c */ /* 0x000fe20000300000 */
.L_x_8333:
[----:B------:R-:W-:-:S05]  /*42a0*/  VIADD R0, R17, 0x22400 ;  /* 0x0002240011007836 */ /* 0x000fca0000000000 */
[----:B------:R-:W-:-:S04]  /*42b0*/  SHF.R.U32.HI R0, RZ, 0x4, R0 ;  /* 0x00000004ff007819 */ /* 0x000fc80000011600 */
[----:B------:R-:W-:Y:S01]  /*42c0*/  LOP3.LUT R0, R0, 0x3fff, RZ, 0xc0, !PT ;  /* 0x00003fff00007812 */ /* 0x000fe200078ec0ff */
[----:B--2---:R-:W-:Y:S06]  /*42d0*/  @P1 BRA `(.L_x_8334) ;  /* 0x0000000000081947 */ /* 0x004fec0003800000 */
[----:B------:R-:W2:Y:S02]  /*42e0*/  SYNCS.PHASECHK.TRANS64.TRYWAIT P1, [R9+URZ+0x38830], R8 ;  /* 0x03883008090075a7 */ /* 0x000ea4000802017f */
[----:B--2---:R-:W-:Y:S05]  /*42f0*/  @!P1 BRA `(.L_x_8335) ;  /* 0x0000015000809947 */ /* 0x004fea0003800000 */
.L_x_8334:
[----:B------:R-:W-:Y:S05]  /*4300*/  WARPSYNC.ALL ;  /* 0x0000000000007948 */ /* 0x000fea0003800000 */
[----:B------:R-:W-:Y:S01]  /*4310*/  LOP3.LUT R4, R0, 0x10000, RZ, 0xfc, !PT ;  /* 0x0001000000047812 */ /* 0x000fe200078efcff */
[----:B------:R-:W-:Y:S01]  /*4320*/  VIADD R0, R17, 0x20400 ;  /* 0x0002040011007836 */ /* 0x000fe20000000000 */
[----:B------:R-:W-:-:S03]  /*4330*/  WARPGROUP.ARRIVE ;  /* 0x00000000000079c5 */ /* 0x000fc60000000000 */
[----:B------:R-:W-:Y:S01]  /*4340*/  IMAD R3, R2, 0x200, R4 ;  /* 0x0000020002037824 */ /* 0x000fe200078e0204 */
[----:B------:R-:W-:Y:S01]  /*4350*/  UMOV UR11, 0x40000040 ;  /* 0x40000040000b7882 */ /* 0x000fe20000000000 */
[----:B------:R-:W-:Y:S01]  /*4360*/  UMOV UR9, 0x40000040 ;  /* 0x4000004000097882 */ /* 0x000fe20000000000 */
[----:B------:R-:W-:Y:S01]  /*4370*/  SHF.R.U32.HI R0, RZ, 0x4, R0 ;  /* 0x00000004ff007819 */ /* 0x000fe20000011600 */
[----:B------:R-:W-:Y:S01]  /*4380*/  UMOV UR15, 0x40000040 ;  /* 0x40000040000f7882 */ /* 0x000fe20000000000 */
[----:B------:R-:W-:Y:S01]  /*4390*/  R2UR UR10, R3 ;  /* 0x00000000030a72ca */ /* 0x000fe200000e0000 */
[----:B------:R-:W-:Y:S01]  /*43a0*/  UMOV UR13, 0x40000040 ;  /* 0x40000040000d7882 */ /* 0x000fe20000000000 */
[----:B------:R-:W-:Y:S01]  /*43b0*/  LOP3.LUT R0, R0, 0x3fff, RZ, 0xc0, !PT ;  /* 0x00003fff00007812 */ /* 0x000fe200078ec0ff */
[----:B------:R-:W-:Y:S01]  /*43c0*/  UMOV UR19, 0x40000040 ;  /* 0x4000004000137882 */ /* 0x000fe20000000000 */
[----:B------:R-:W-:Y:S01]  /*43d0*/  UMOV UR17, 0x40000040 ;  /* 0x4000004000117882 */ /* 0x000fe20000000000 */
[----:B------:R-:W-:Y:S01]  /*43e0*/  UMOV UR23, 0x40000040 ;  /* 0x4000004000177882 */ /* 0x000fe20000000000 */
[----:B------:R-:W-:Y:S01]  /*43f0*/  LOP3.LUT R0, R0, 0x10000, RZ, 0xfc, !PT ;  /* 0x0001000000007812 */ /* 0x000fe200078efcff */
[----:B------:R-:W-:-:S03]  /*4400*/  UMOV UR21, 0x40000040 ;  /* 0x4000004000157882 */ /* 0x000fc60000000000 */
[C---:B------:R-:W-:Y:S01]  /*4410*/  R2UR UR8, R0.reuse ;  /* 0x00000000000872ca */ /* 0x040fe200000e0000 */
[C---:B------:R-:W-:Y:S02]  /*4420*/  VIADD R3, R0.reuse, 0x2 ;  /* 0x0000000200037836 */ /* 0x040fe40000000000 */
[----:B------:R-:W-:Y:S02]  /*4430*/  UIADD3 UR14, UR10, 0x2, URZ ;  /* 0x000000020a0e7890 */ /* 0x000fe4000fffe03f */
[----:B------:R-:W-:Y:S01]  /*4440*/  UIADD3 UR18, UR10, 0x4, URZ ;  /* 0x000000040a127890 */ /* 0x000fe2000fffe03f */
[----:B------:R-:W-:Y:S01]  /*4450*/  R2UR UR12, R3 ;  /* 0x00000000030c72ca */ /* 0x000fe200000e0000 */
[C---:B------:R-:W-:Y:S01]  /*4460*/  VIADD R3, R0.reuse, 0x4 ;  /* 0x0000000400037836 */ /* 0x040fe20000000000 */
[----:B------:R-:W-:Y:S01]  /*4470*/  UIADD3 UR22, UR10, 0x6, URZ ;  /* 0x000000060a167890 */ /* 0x000fe2000fffe03f */
[----:B------:R-:W-:-:S03]  /*4480*/  VIADD R0, R0, 0x6 ;  /* 0x0000000600007836 */ /* 0x000fc60000000000 */
[----:B------:R-:W-:Y:S01]  /*4490*/  R2UR UR16, R3 ;  /* 0x00000000031072ca */ /* 0x000fe200000e0000 */
[----:B------:R-:W-:Y:S01]  /*44a0*/  HGMMA.64x64x16.F32.BF16 R24, gdesc[UR8], RZ, !UPT, gsb0 ;  /* 0x00e00000081879f0 */ /* 0x000fe2000c0018ff */
[----:B------:R-:W-:Y:S02]  /*44b0*/  R2UR UR20, R0 ;  /* 0x00000000001472ca */ /* 0x000fe400000e0000 */
        /* <DEDUP_REMOVED lines=10> */
[----:B------:R-:W3:Y:S02]  /*4560*/  SYNCS.PHASECHK.TRANS64.TRYWAIT P1, [R17+URZ+0x38810], R6 ;  /* 0x03881006110075a7 */ /* 0x000ee4000802017f */
[----:B---3--:R-:W-:Y:S05]  /*4570*/  @!P1 BRA `(.L_x_8336) ;  /* 0x0000014c00f49947 */ /* 0x008fea0003800000 */
.L_x_8476:
[----:B------:R-:W-:Y:S05]  /*4580*/  @!P0 BRA `(.L_x_8337) ;  /* 0x0000000000048947 */ /* 0x000fea0003800000 */
[----:B------:R-:W-:Y:S01]  /*4590*/  BPT.TRAP 0x1 ;  /* 0x000000040000795c */ /* 0x000fe20000300000 */
.L_x_8337:
[----:B------:R4:W0:Y:S01]  /*45a0*/  SYNCS.PHASECHK.TRANS64.TRYWAIT P1, [R9+URZ+0x38850], R8 ;  /* 0x03885008090075a7 */ /* 0x000822000802017f */
[----:B------:R-:W-:Y:S05]  /*45b0*/  @!P0 BRA `(.L_x_8338) ;  /* 0x0000000000048947 */ /* 0x000fea0003800000 */
[----:B------:R-:W-:Y:S01]  /*45c0*/  BPT.TRAP 0x1 ;  /* 0x000000040000795c */ /* 0x000fe20000300000 */
.L_x_8338:
[C---:B------:R-:W-:Y:S02]  /*45d0*/  VIADD R0, R17.reuse, 0x400 ;  /* 0x0000040011007836 */ /* 0x040fe40000000000 */
[----:B------:R-:W-:-:S03]  /*45e0*/  VIADD R3, R17, 0x26400 ;  /* 0x0002640011037836 */ /* 0x000fc60000000000 */
[----:B------:R-:W-:Y:S02]  /*45f0*/  SHF.R.U32.HI R0, RZ, 0x4, R0 ;  /* 0x00000004ff007819 */ /* 0x000fe40000011600 */
[----:B------:R-:W-:Y:S02]  /*4600*/  SHF.R.U32.HI R3, RZ, 0x4, R3 ;  /* 0x00000004ff037819 */ /* 0x000fe40000011603 */
[----:B------:R-:W-:Y:S02]  /*4610*/  LOP3.LUT R0, R0, 0x3fff, RZ, 0xc0, !PT ;  /* 0x00003fff00007812 */ /* 0x000fe400078ec0ff */
[----:B------:R-:W-:Y:S02]  /*4620*/  LOP3.LUT R3, R3, 0x3fff, RZ, 0xc0, !PT ;  /* 0x00003fff03037812 */ /* 0x000fe400078ec0ff */
[----:B------:R-:W-:Y:S02]  /*4630*/  LOP3.LUT R0, R0, 0x10000, RZ, 0xfc, !PT ;  /* 0x0001000000007812 */ /* 0x000fe400078efcff */
[----:B------:R-:W-:-:S03]  /*4640*/  LOP3.LUT R3, R3, 0x10000, RZ, 0xfc, !PT ;  /* 0x0001000003037812 */ /* 0x000fc600078efcff */
[----:B------:R-:W-:Y:S01]  /*4650*/  IMAD R5, R2, 0x1000, R0 ;  /* 0x0000100002057824 */ /* 0x000fe200078e0200 */
[----:B0-----:R-:W-:Y:S06]  /*4660*/  @P1 BRA `(.L_x_8339) ;  /* 0x0000000000081947 */ /* 0x001fec0003800000 */
[----:B------:R-:W0:Y:S02]  /*4670*/  SYNCS.PHASECHK.TRANS64.TRYWAIT P1, [R9+URZ+0x38850], R8 ;  /* 0x03885008090075a7 */ /* 0x000e24000802017f */
[----:B0-----:R-:W-:Y:S05]  /*4680*/  @!P1 BRA `(.L_x_8340) ;  /* 0x0000014c00c49947 */ /* 0x001fea0003800000 */
.L_x_8339:
[----:B------:R-:W-:Y:S01]  /*4690*/  R2UR UR24, R3 ;  /* 0x00000000031872ca */ /* 0x000fe200000e0000 */
[----:B------:R-:W-:Y:S01]  /*46a0*/  WARPGROUP.ARRIVE ;  /* 0x00000000000079c5 */ /* 0x000fe20000000000 */
[----:B------:R-:W-:Y:S01]  /*46b0*/  R2UR UR26, R5 ;  /* 0x00000000051a72ca */ /* 0x000fe200000e0000 */
[----:B------:R-:W-:Y:S01]  /*46c0*/  UMOV UR25, 0x40000040 ;  /* 0x4000004000197882 */ /* 0x000fe20000000000 */
[----:B------:R-:W-:Y:S01]  /*46d0*/  UMOV UR27, 0x40000040 ;  /* 0x40000040001b7882 */ /* 0x000fe20000000000 */
[----:B------:R-:W-:Y:S01]  /*46e0*/  VIADD R7, R3, 0x2 ;  /* 0x0000000203077836 */ /* 0x000fe20000000000 */
[----:B------:R-:W-:Y:S01]  /*46f0*/  UMOV UR5, 0x40000040 ;  /* 0x4000004000057882 */ /* 0x000fe20000000000 */
[----:B---3--:R-:W-:Y:S01]  /*4700*/  VIADD R6, R5, 0x2 ;  /* 0x0000000205067836 */ /* 0x008fe20000000000 */
[----:B------:R-:W-:Y:S01]  /*4710*/  UMOV UR7, 0x40000040 ;  /* 0x4000004000077882 */ /* 0x000fe20000000000 */
[----:B------:R-:W0:Y:S01]  /*4720*/  S2R R10, SR_TID.X ;  /* 0x00000000000a7919 */ /* 0x000e220000002100 */
[----:B------:R-:W-:Y:S01]  /*4730*/  R2UR UR4, R7 ;  /* 0x00000000070472ca */ /* 0x000fe200000e0000 */
[----:B------:R-:W-:Y:S01]  /*4740*/  VIADD R7, R3, 0x4 ;  /* 0x0000000403077836 */ /* 0x000fe20000000000 */
[----:B------:R-:W-:Y:S01]  /*4750*/  R2UR UR6, R6 ;  /* 0x00000000060672ca */ /* 0x000fe200000e0000 */
[----:B------:R-:W-:-:S02]  /*4760*/  VIADD R6, R5, 0x4 ;  /* 0x0000000405067836 */ /* 0x000fc40000000000 */
[----:B------:R-:W-:Y:S01]  /*4770*/  HGMMA.64x64x16.F32.BF16 R24, gdesc[UR24], R24, gsb0 ;  /* 0x00e00000181879f0 */ /* 0x000fe20008001818 */
[----:B------:R-:W-:Y:S01]  /*4780*/  VIADD R11, R5, 0x800 ;  /* 0x00000800050b7836 */ /* 0x000fe20000000000 */
[----:B0-----:R-:W-:Y:S01]  /*4790*/  SHF.R.U32.HI R10, RZ, 0x7, R10 ;  /* 0x00000007ff0a7819 */ /* 0x001fe2000001160a */
        /* <DEDUP_REMOVED lines=8> */
[----:B------:R-:W-:Y:S01]  /*4820*/  VIADD R6, R5, 0x6 ;  /* 0x0000000605067836 */ /* 0x000fe20000000000 */
        /* <DEDUP_REMOVED lines=115> */
[----:B------:R-:W0:Y:S01]  /*4f60*/  SHFL.IDX PT, R6, R10, RZ, 0x1f ;  /* 0x00001fff0a067589 */ /* 0x000e2200000e0000 */
[----:B------:R-:W-:Y:S01]  /*4f70*/  VIADD R7, R3, 0x800 ;  /* 0x0000080003077836 */ /* 0x000fe20000000000 */
[----:B0-----:R-:W-:-:S04]  /*4f80*/  ISETP.GT.AND P1, PT, R6, 0x7f, PT ;  /* 0x0000007f0600780c */ /* 0x001fc80003f24270 */
[----:B------:R-:W-:-:S05]  /*4f90*/  SEL R6, RZ, 0x2, !P1 ;  /* 0x00000002ff067807 */ /* 0x000fca0004800000 */
[C---:B-12-4-:R-:W-:Y:S02]  /*4fa0*/  IMAD.IADD R8, R6.reuse, 0x1, R7 ;  /* 0x0000000106087824 */ /* 0x056fe400078e0207 */
        /* <DEDUP_REMOVED lines=12> */
[----:B------:R-:W-:Y:S02]  /*5070*/  IMAD.IADD R13, R11, 0x1, R8 ;  /* 0x000000010b0d7824 */ /* 0x000fe400078e0208 */
        /* <DEDUP_REMOVED lines=133> */
[----:B------:R-:W-:-:S02]  /*58d0*/  IMAD.IADD R10, R10, 0x1, R11 ;  /* 0x000000010a0a7824 */ /* 0x000fc400078e020b */
[----:B------:R-:W-:Y:S01]  /*58e0*/  IMAD.MOV.U32 R11, RZ, RZ, 0x40 ;  /* 0x00000040ff0b7424 */ /* 0x000fe200078e00ff */
[----:B------:R-:W-:Y:S02]  /*58f0*/  WARPGROUP.DEPBAR.LE gsb0, 0x0 ;  /* 0x00008000000079c5 */ /* 0x000fe40000010000 */
[----:B------:R-:W-:-:S06]  /*5900*/  WARPGROUP.ARRIVE ;  /* 0x00000000000079c5 */ /* 0x000fcc0000000000 */
[----:B------:R-:W-:Y:S01]  /*5910*/  HGMMA.64x64x16.F32.BF16 R24, gdesc[UR4], R24, gsb0 ;  /* 0x00e00000041879f0 */ /* 0x000fe20008001818 */
[----:B------:R-:W-:Y:S01]  /*5920*/  R2UR UR4, R6 ;  /* 0x00000000060472ca */ /* 0x000fe200000e0000 */
[----:B------:R-:W-:Y:S01]  /*5930*/  UMOV UR5, 0x40000040 ;  /* 0x4000004000057882 */ /* 0x000fe20000000000 */
[----:B------:R-:W-:Y:S01]  /*5940*/  R2UR UR6, R8 ;  /* 0x00000000080672ca */ /* 0x000fe200000e0000 */
[----:B------:R-:W-:Y:S01]  /*5950*/  UMOV UR7, 0x40000040 ;  /* 0x4000004000077882 */ /* 0x000fe20000000000 */
[----:B------:R-:W-:-:S04]  /*5960*/  SEL R6, R11, 0x3e, P1 ;  /* 0x0000003e0b067807 */ /* 0x000fc80000800000 */
[----:B------:R-:W-:Y:S01]  /*5970*/  LOP3.LUT R6, R6, 0x6, RZ, 0xc0, !PT ;  /* 0x0000000606067812 */ /* 0x000fe200078ec0ff */
        /* <DEDUP_REMOVED lines=8> */
[----:B------:R-:W-:-:S04]  /*5a00*/  SEL R7, R7, 0xf80, P1 ;  /* 0x00000f8007077807 */ /* 0x000fc80000800000 */
        /* <DEDUP_REMOVED lines=16> */
.L_x_8341:
[----:B------:R-:W-:Y:S01]  /*5b10*/  ISETP.NE.AND P5, PT, R186, 0x1, PT ;  /* 0x00000001ba00780c */ /* 0x000fe20003fa5270 */
[----:B------:R-:W-:Y:S01]  /*5b20*/  VIADD R5, R193, UR39 ;  /* 0x00000027c1057c36 */ /* 0x000fe20008000000 */
[----:B------:R-:W-:Y:S01]  /*5b30*/  ULDC UR5, c[0x0][0xa80] ;  /* 0x0002a00000057ab9 */ /* 0x000fe20000000800 */
[----:B------:R-:W0:Y:S01]  /*5b40*/  S2R R14, SR_CgaCtaId ;  /* 0x00000000000e7919 */ /* 0x000e220000008800 */
[----:B------:R-:W-:Y:S01]  /*5b50*/  UMOV UR19, 0x40000040 ;  /* 0x4000004000137882 */ /* 0x000fe20000000000 */
[----:B------:R-:W-:Y:S01]  /*5b60*/  UMOV UR7, 0x40000040 ;  /* 0x4000004000077882 */ /* 0x000fe20000000000 */
[----:B------:R-:W-:Y:S01]  /*5b70*/  UMOV UR11, 0x40000040 ;  /* 0x40000040000b7882 */ /* 0x000fe20000000000 */
[----:B------:R-:W-:-:S06]  /*5b80*/  UMOV UR15, 0x40000040 ;  /* 0x40000040000f7882 */ /* 0x000fcc0000000000 */
[----:B------:R-:W1:Y:S08]  /*5b90*/  @P5 LDC R6, c[0x0][0x44c] ;  /* 0x00011300ff065b82 */ /* 0x000e700000000800 */
[----:B------:R-:W2:Y:S01]  /*5ba0*/  @P5 LDC R7, c[0x0][0x450] ;  /* 0x00011400ff075b82 */ /* 0x000ea20000000800 */
[----:B-1----:R-:W-:-:S05]  /*5bb0*/  @P5 IMAD.HI.U32 R6, R5, R6, RZ ;  /* 0x0000000605065227 */ /* 0x002fca00078e00ff */
[----:B--2---:R-:W-:Y:S01]  /*5bc0*/  @P5 SHF.R.U32.HI R5, RZ, R7, R6 ;  /* 0x00000007ff055219 */ /* 0x004fe20000011606 */
[----:B------:R-:W-:-:S04]  /*5bd0*/  IMAD R6, R168, -0x40, R11 ;  /* 0xffffffc0a8067824 */ /* 0x000fc800078e020b */
[----:B------:R-:W1:Y:S01]  /*5be0*/  SHFL.IDX PT, R8, R5, RZ, 0x1c1f ;  /* 0x001c1fff05087589 */ /* 0x000e6200000e0000 */
[----:B------:R-:W-:Y:S02]  /*5bf0*/  IADD3 R7, R185, 0x1, R6 ;  /* 0x00000001b9077810 */ /* 0x000fe40007ffe006 */
[----:B------:R-:W-:Y:S01]  /*5c00*/  IADD3 R6, -R192, R6, R185 ;  /* 0x00000006c0067210 */ /* 0x000fe20007ffe1b9 */
[----:B------:R-:W2:Y:S01]  /*5c10*/  SHFL.IDX PT, R5, R5, 0x1, 0x1c1f ;  /* 0x003c1f0005057f89 */ /* 0x000ea200000e0000 */
[----:B------:R-:W-:-:S04]  /*5c20*/  IADD3 R7, -R184, R7, -R192 ;  /* 0x00000007b8077210 */ /* 0x000fc80007ffe9c0 */
[----:B-1----:R-:W-:-:S04]  /*5c30*/  VIADDMNMX R8, R8, R7, R6, PT ;  /* 0x0000000708087246 */ /* 0x002fc80003800106 */
        /* <DEDUP_REMOVED lines=46> */
[----:B--2---:R-:W-:Y:S02]  /*5f20*/  VIADDMNMX R6, R5, R7, R6, PT ;  /* 0x0000000705067246 */ /* 0x004fe40003800106 */
[----:B------:R-:W-:-:S02]  /*5f30*/  FMNMX.FTZ R8, R53, R8, !PT ;  /* 0x0000000835087209 */ /* 0x000fc40007810000 */
[C---:B------:R-:W-:Y:S02]  /*5f40*/  ISETP.GT.AND P1, PT, R6.reuse, RZ, PT ;  /* 0x000000ff0600720c */ /* 0x040fe40003f24270 */
[C---:B------:R-:W-:Y:S01]  /*5f50*/  ISETP.GT.AND P2, PT, R6.reuse, 0x1, PT ;  /* 0x000000010600780c */ /* 0x040fe20003f44270 */
[----:B------:R-:W1:Y:S01]  /*5f60*/  SHFL.BFLY PT, R11, R8, 0x2, 0x1f ;  /* 0x0c401f00080b7f89 */ /* 0x000e6200000e0000 */
        /* <DEDUP_REMOVED lines=12> */
[----:B-1----:R-:W-:Y:S02]  /*6030*/  FMNMX.FTZ R11, R8, R11, !PT ;  /* 0x0000000b080b7209 */ /* 0x002fe40007810000 */
[----:B------:R-:W-:Y:S02]  /*6040*/  FMNMX.FTZ R8, R30, R5, !PT ;  /* 0x000000051e087209 */ /* 0x000fe40007810000 */
[----:B------:R-:W-:Y:S01]  /*6050*/  ISETP.GT.AND P1, PT, R6, 0x19, PT ;  /* 0x000000190600780c */ /* 0x000fe20003f24270 */
[----:B------:R-:W1:Y:S01]  /*6060*/  SHFL.BFLY PT, R10, R11, 0x1, 0x1f ;  /* 0x0c201f000b0a7f89 */ /* 0x000e6200000e0000 */
        /* <DEDUP_REMOVED lines=58> */
[----:B--2---:R-:W-:Y:S01]  /*6410*/  FADD.FTZ R13, R24, R25 ;  /* 0x00000019180d7221 */ /* 0x004fe20000010000 */
[----:B------:R-:W-:-:S06]  /*6420*/  F2FP.BF16.F32.PACK_AB R152, R25, R24 ;  /* 0x000000181998723e */ /* 0x000fcc00000010ff */
[----:B------:R-:W2:Y:S01]  /*6430*/  MUFU.EX2 R32, R32 ;  /* 0x0000002000207308 */ /* 0x000ea20000000800 */
[----:B-1----:R-:W-:-:S07]  /*6440*/  FMNMX.FTZ R8, R5, R8, !PT ;  /* 0x0000000805087209 */ /* 0x002fce0007810000 */
[----:B------:R1:W-:Y:S01]  /*6450*/  MUFU.EX2 R11, R10 ;  /* 0x0000000a000b7308 */ /* 0x0003e20000000800 */
[----:B---3--:R-:W-:Y:S02]  /*6460*/  F2FP.BF16.F32.PACK_AB R154, R29, R28 ;  /* 0x0000001c1d9a723e */ /* 0x008fe400000010ff */
[C---:B------:R-:W-:Y:S01]  /*6470*/  FSETP.NEU.FTZ.AND P1, PT, R8.reuse, -INF , PT ;  /* 0xff8000000800780b */ /* 0x040fe20003f3d000 */
[----:B------:R-:W-:-:S04]  /*6480*/  FMUL.FTZ R5, R8, UR5 ;  /* 0x0000000508057c20 */ /* 0x000fc80008410000 */
[----:B------:R-:W-:Y:S01]  /*6490*/  MUFU.EX2 R33, R33 ;  /* 0x0000002100217308 */ /* 0x000fe20000000800 */
[----:B------:R-:W-:Y:S01]  /*64a0*/  FSEL R6, R5, RZ, P1 ;  /* 0x000000ff05067208 */ /* 0x000fe20000800000 */
[----:B------:R-:W-:-:S04]  /*64b0*/  IMAD R5, R2, 0x1000, R22 ;  /* 0x0000100002057824 */ /* 0x000fc800078e0216 */
        /* <DEDUP_REMOVED lines=8> */
[----:B------:R-:W-:Y:S02]  /*6540*/  VIADD R12, R5, 0x100 ;  /* 0x00000100050c7836 */ /* 0x000fe40000000000 */
[--C-:B------:R-:W-:Y:S01]  /*6550*/  FFMA.FTZ R39, R39, UR5, -R6.reuse ;  /* 0x0000000527277c23 */ /* 0x100fe20008010806 */
[C---:B-1----:R-:W-:Y:S01]  /*6560*/  VIADD R10, R5.reuse, 0x80 ;  /* 0x00000080050a7836 */ /* 0x042fe20000000000 */
[C---:B------:R-:W-:Y:S01]  /*6570*/  R2UR UR4, R5.reuse ;  /* 0x00000000050472ca */ /* 0x040fe200000e0000 */
[----:B------:R-:W-:Y:S01]  /*6580*/  VIADD R5, R5, 0x180 ;  /* 0x0000018005057836 */ /* 0x000fe20000000000 */
[----:B------:R-:W-:Y:S01]  /*6590*/  R2UR UR10, R12 ;  /* 0x000000000c0a72ca */ /* 0x000fe200000e0000 */
[----:B------:R-:W1:Y:S01]  /*65a0*/  MUFU.EX2 R27, R27 ;  /* 0x0000001b001b7308 */ /* 0x000e620000000800 */
[--C-:B------:R-:W-:Y:S01]  /*65b0*/  FFMA.FTZ R42, R42, UR5, -R6.reuse ;  /* 0x000000052a2a7c23 */ /* 0x100fe20008010806 */
[----:B------:R-:W-:Y:S01]  /*65c0*/  R2UR UR6, R10 ;  /* 0x000000000a0672ca */ /* 0x000fe200000e0000 */
[----:B------:R-:W-:Y:S01]  /*65d0*/  FADD.FTZ R10, R28, R13 ;  /* 0x0000000d1c0a7221 */ /* 0x000fe20000010000 */
[----:B------:R-:W-:Y:S01]  /*65e0*/  R2UR UR14, R5 ;  /* 0x00000000050e72ca */ /* 0x000fe200000e0000 */
[----:B------:R-:W-:Y:S01]  /*65f0*/  FFMA.FTZ R43, R43, UR5, -R6 ;  /* 0x000000052b2b7c23 */ /* 0x000fe20008010806 */
[----:B------:R-:W-:-:S02]  /*6600*/  VIADD R5, R9, 0x38840 ;  /* 0x0003884009057836 */ /* 0x000fc40000000000 */
[----:B------:R-:W-:Y:S01]  /*6610*/  FADD.FTZ R13, R29, R10 ;  /* 0x0000000a1d0d7221 */ /* 0x000fe20000010000 */
[----:B------:R-:W3:Y:S01]  /*6620*/  MUFU.EX2 R30, R30 ;  /* 0x0000001e001e7308 */ /* 0x000ee20000000800 */
[--C-:B------:R-:W-:Y:S01]  /*6630*/  FFMA.FTZ R46, R46, UR5, -R6.reuse ;  /* 0x000000052e2e7c23 */ /* 0x100fe20008010806 */
[--C-:B------:R-:W-:Y:S01]  /*6640*/  FFMA.FTZ R47, R47, UR5, -R6.reuse ;  /* 0x000000052f2f7c23 */ /* 0x100fe20008010806 */
[----:B0-----:R-:W-:Y:S01]  /*6650*/  PRMT R5, R14, 0x654, R5 ;  /* 0x000006540e057816 */ /* 0x001fe20000000005 */
[----:B--2---:R-:W-:Y:S01]  /*6660*/  FADD.FTZ R10, R32, R13 ;  /* 0x0000000d200a7221 */ /* 0x004fe20000010000 */
[--C-:B------:R-:W-:Y:S01]  /*6670*/  FFMA.FTZ R50, R50, UR5, -R6.reuse ;  /* 0x0000000532327c23 */ /* 0x100fe20008010806 */
[--C-:B------:R-:W-:Y:S01]  /*6680*/  FFMA.FTZ R51, R51, UR5, -R6.reuse ;  /* 0x0000000533337c23 */ /* 0x100fe20008010806 */
[----:B------:R0:W-:Y:S01]  /*6690*/  SYNCS.ARRIVE.TRANS64.RED.A1T0 RZ, [R5+URZ], RZ ;  /* 0x000000ff05ff79a7 */ /* 0x0001e2000810043f */
[----:B------:R-:W2:Y:S01]  /*66a0*/  MUFU.EX2 R31, R31 ;  /* 0x0000001f001f7308 */ /* 0x000ea20000000800 */
[----:B-1----:R-:W-:Y:S01]  /*66b0*/  FADD.FTZ R15, R26, R27 ;  /* 0x0000001b1a0f7221 */ /* 0x002fe20000010000 */
[--C-:B------:R-:W-:Y:S01]  /*66c0*/  FFMA.FTZ R54, R54, UR5, -R6.reuse ;  /* 0x0000000536367c23 */ /* 0x100fe20008010806 */
[----:B------:R-:W-:Y:S01]  /*66d0*/  FFMA.FTZ R6, R55, UR5, -R6 ;  /* 0x0000000537067c23 */ /* 0x000fe20008010806 */
[----:B------:R-:W-:Y:S01]  /*66e0*/  F2FP.BF16.F32.PACK_AB R153, R27, R26 ;  /* 0x0000001a1b99723e */ /* 0x000fe200000010ff */
[----:B------:R-:W-:Y:S01]  /*66f0*/  UMOV UR18, UR4 ;  /* 0x0000000400127c82 */ /* 0x000fe20008000000 */
[C---:B------:R-:W-:Y:S01]  /*6700*/  F2FP.BF16.F32.PACK_AB R156, R33.reuse, R32 ;  /* 0x00000020219c723e */ /* 0x040fe200000010ff */
[----:B0-----:R-:W-:Y:S01]  /*6710*/  FADD.FTZ R5, R33, R10 ;  /* 0x0000000a21057221 */ /* 0x001fe20000010000 */
[----:B------:R-:W0:Y:S01]  /*6720*/  MUFU.EX2 R34, R34 ;  /* 0x0000002200227308 */ /* 0x000e220000000800 */
[----:B---3--:R-:W-:-:S07]  /*6730*/  FADD.FTZ R12, R30, R15 ;  /* 0x0000000f1e0c7221 */ /* 0x008fce0000010000 */
[----:B------:R-:W1:Y:S01]  /*6740*/  MUFU.EX2 R35, R35 ;  /* 0x0000002300237308 */ /* 0x000e620000000800 */
[C---:B--2---:R-:W-:Y:S01]  /*6750*/  FADD.FTZ R15, R31.reuse, R12 ;  /* 0x0000000c1f0f7221 */ /* 0x044fe20000010000 */
[----:B------:R-:W-:Y:S01]  /*6760*/  F2FP.BF16.F32.PACK_AB R155, R31, R30 ;  /* 0x0000001e1f9b723e */ /* 0x000fe200000010ff */
[----:B------:R-:W-:Y:S06]  /*6770*/  BAR.SYNC.DEFER_BLOCKING 0xf, 0x100 ;  /* 0x03c4000000007b1d */ /* 0x000fec0000010000 */
[----:B------:R-:W2:Y:S01]  /*6780*/  MUFU.EX2 R38, R38 ;  /* 0x0000002600267308 */ /* 0x000ea20000000800 */
[----:B0-----:R-:W-:-:S07]  /*6790*/  FADD.FTZ R12, R34, R15 ;  /* 0x0000000f220c7221 */ /* 0x001fce0000010000 */
[----:B------:R-:W0:Y:S01]  /*67a0*/  MUFU.EX2 R36, R36 ;  /* 0x0000002400247308 */ /* 0x000e220000000800 */
[C---:B-1----:R-:W-:Y:S01]  /*67b0*/  FADD.FTZ R13, R35.reuse, R12 ;  /* 0x0000000c230d7221 */ /* 0x042fe20000010000 */
[----:B------:R-:W-:-:S06]  /*67c0*/  F2FP.BF16.F32.PACK_AB R157, R35, R34 ;  /* 0x00000022239d723e */ /* 0x000fcc00000010ff */
[----:B------:R-:W1:Y:S01]  /*67d0*/  MUFU.EX2 R39, R39 ;  /* 0x0000002700277308 */ /* 0x000e620000000800 */
[----:B--2---:R-:W-:Y:S01]  /*67e0*/  FADD.FTZ R12, R38, R13 ;  /* 0x0000000d260c7221 */ /* 0x004fe20000010000 */
[----:B------:R2:W-:Y:S06]  /*67f0*/  STSM.16.M88.4 [R188+0x36400], R152 ;  /* 0x03640098bc007844 */ /* 0x0005ec0000000200 */
[----:B------:R-:W3:Y:S01]  /*6800*/  MUFU.EX2 R37, R37 ;  /* 0x0000002500257308 */ /* 0x000ee20000000800 */
[----:B0-----:R-:W-:-:S07]  /*6810*/  FADD.FTZ R10, R36, R5 ;  /* 0x00000005240a7221 */ /* 0x001fce0000010000 */
[----:B------:R-:W0:Y:S01]  /*6820*/  MUFU.EX2 R42, R42 ;  /* 0x0000002a002a7308 */ /* 0x000e220000000800 */
[C---:B-1----:R-:W-:Y:S01]  /*6830*/  FADD.FTZ R13, R39.reuse, R12 ;  /* 0x0000000c270d7221 */ /* 0x042fe20000010000 */
[----:B------:R-:W-:-:S06]  /*6840*/  F2FP.BF16.F32.PACK_AB R159, R39, R38 ;  /* 0x00000026279f723e */ /* 0x000fcc00000010ff */
[----:B------:R-:W1:Y:S01]  /*6850*/  MUFU.EX2 R40, R40 ;  /* 0x0000002800287308 */ /* 0x000e620000000800 */
[C---:B---3--:R-:W-:Y:S01]  /*6860*/  FADD.FTZ R5, R37.reuse, R10 ;  /* 0x0000000a25057221 */ /* 0x048fe20000010000 */
[----:B------:R-:W-:-:S05]  /*6870*/  F2FP.BF16.F32.PACK_AB R158, R37, R36 ;  /* 0x00000024259e723e */ /* 0x000fca00000010ff */
[----:B------:R2:W-:Y:S01]  /*6880*/  STSM.16.M88.4 [R191], R156 ;  /* 0x0000009cbf007844 */ /* 0x0005e20000000200 */
[----:B------:R-:W3:Y:S01]  /*6890*/  MUFU.EX2 R43, R43 ;  /* 0x0000002b002b7308 */ /* 0x000ee20000000800 */
[----:B0-----:R-:W-:-:S07]  /*68a0*/  FADD.FTZ R12, R42, R13 ;  /* 0x0000000d2a0c7221 */ /* 0x001fce0000010000 */
        /* <DEDUP_REMOVED lines=29> */
[----:B------:R1:W3:Y:S01]  /*6a80*/  MUFU.EX2 R167, R6 ;  /* 0x0000000600a77308 */ /* 0x0002e20000000800 */
[----:B0-----:R-:W-:Y:S01]  /*6a90*/  FADD.FTZ R10, R54, R13 ;  /* 0x0000000d360a7221 */ /* 0x001fe20000010000 */
[----:B-1----:R-:W-:Y:S01]  /*6aa0*/  FADD.FTZ R6, R52, R5 ;  /* 0x0000000534067221 */ /* 0x002fe20000010000 */
[----:B------:R-:W-:-:S03]  /*6ab0*/  F2FP.BF16.F32.PACK_AB R166, R11, R52 ;  /* 0x000000340ba6723e */ /* 0x000fc600000010ff */
[----:B------:R-:W-:Y:S01]  /*6ac0*/  FADD.FTZ R6, R11, R6 ;  /* 0x000000060b067221 */ /* 0x000fe20000010000 */
[C---:B---3--:R-:W-:Y:S01]  /*6ad0*/  FADD.FTZ R5, R167.reuse, R10 ;  /* 0x0000000aa7057221 */ /* 0x048fe20000010000 */
[----:B------:R-:W-:-:S05]  /*6ae0*/  F2FP.BF16.F32.PACK_AB R167, R167, R54 ;  /* 0x00000036a7a7723e */ /* 0x000fca00000010ff */
[----:B------:R2:W-:Y:S01]  /*6af0*/  STSM.16.M88.4 [R190], R164 ;  /* 0x000000a4be007844 */ /* 0x0005e20000000200 */
        /* <DEDUP_REMOVED lines=25> */
.L_x_8342:
[----:B------:R-:W-:Y:S01]  /*6c90*/  VIADD R9, R9, 0x38860 ;  /* 0x0003886009097836 */ /* 0x000fe20000000000 */
[----:B------:R-:W0:Y:S01]  /*6ca0*/  @P5 LDC R10, c[0x0][0x44c] ;  /* 0x00011300ff0a5b82 */ /* 0x000e220000000800 */
[----:B------:R-:W-:Y:S02]  /*6cb0*/  IMAD.U32 R11, RZ, RZ, UR39 ;  /* 0x00000027ff0b7e24 */ /* 0x000fe4000f8e00ff */
[----:B------:R-:W-:Y:S01]  /*6cc0*/  VIADD R168, R168, 0xfffffffe ;  /* 0xfffffffea8a87836 */ /* 0x000fe20000000000 */
[----:B------:R-:W-:-:S04]  /*6cd0*/  PRMT R9, R14, 0x654, R9 ;  /* 0x000006540e097816 */ /* 0x000fc80000000009 */
[----:B------:R1:W-:Y:S01]  /*6ce0*/  SYNCS.ARRIVE.TRANS64.RED.A1T0 RZ, [R9+URZ], RZ ;  /* 0x000000ff09ff79a7 */ /* 0x0003e2000810043f */
[----:B------:R-:W-:Y:S01]  /*6cf0*/  R2UR UR10, R168 ;  /* 0x00000000a80a72ca */ /* 0x000fe200000e0000 */
[----:B-1----:R-:W1:Y:S01]  /*6d00*/  @P5 LDC R9, c[0x0][0x450] ;  /* 0x00011400ff095b82 */ /* 0x002e620000000800 */
[----:B0-----:R-:W-:-:S05]  /*6d10*/  @P5 IMAD.HI.U32 R10, R10, UR39, RZ ;  /* 0x000000270a0a5c27 */ /* 0x001fca000f8e00ff */
[----:B-1----:R-:W-:-:S04]  /*6d20*/  @P5 SHF.R.U32.HI R11, RZ, R9, R10 ;  /* 0x00000009ff0b5219 */ /* 0x002fc8000001160a */
[----:B------:R-:W-:-:S04]  /*6d30*/  IADD3 R11, R11, R185, -R184 ;  /* 0x000000b90b0b7210 */ /* 0x000fc80007ffe8b8 */
[C---:B------:R-:W-:Y:S02]  /*6d40*/  R2UR UR4, R11.reuse ;  /* 0x000000000b0472ca */ /* 0x040fe400000e0000 */
[----:B------:R-:W-:-:S11]  /*6d50*/  R2UR UR6, R11 ;  /* 0x000000000b0672ca */ /* 0x000fd600000e0000 */
        /* <DEDUP_REMOVED lines=12> */
[----:B------:R-:W-:-:S07]  /*6e20*/  IMAD.MOV.U32 R10, RZ, RZ, R2 ;  /* 0x000000ffff0a7224 */ /* 0x000fce00078e0002 */
.L_x_8354:
[----:B------:R-:W-:-:S05]  /*6e30*/  VIADD R2, R10, 0x1 ;  /* 0x000000010a027836 */ /* 0x000fca0000000000 */
[----:B------:R-:W-:-:S04]  /*6e40*/  ISETP.NE.AND P1, PT, R2, 0x2, PT ;  /* 0x000000020200780c */ /* 0x000fc80003f25270 */
[----:B------:R-:W-:Y:S02]  /*6e50*/  SEL R7, RZ, 0x1, P1 ;  /* 0x00000001ff077807 */ /* 0x000fe40000800000 */
[----:B------:R-:W-:Y:S02]  /*6e60*/  SEL R2, R2, RZ, P1 ;  /* 0x000000ff02027207 */ /* 0x000fe40000800000 */
[----:B------:R-:W-:-:S13]  /*6e70*/  R2UR UR7, R7 ;  /* 0x00000000070772ca */ /* 0x000fda00000e0000 */
[----:B------:R-:W-:Y:S01]  /*6e80*/  ULOP3.LUT UR37, UR37, UR7, URZ, 0x3c, !UPT ;  /* 0x0000000725257292 */ /* 0x000fe2000f8e3c3f */
[----:B0-----:R-:W-:Y:S11]  /*6e90*/  @!P0 BRA `(.L_x_8344) ;  /* 0x0000000000048947 */ /* 0x001ff60003800000 */
[----:B------:R-:W-:Y:S01]  /*6ea0*/  BPT.TRAP 0x1 ;  /* 0x000000040000795c */ /* 0x000fe20000300000 */
.L_x_8344:
[----:B------:R-:W-:Y:S02]  /*6eb0*/  IMAD.U32 R7, RZ, RZ, UR37 ;  /* 0x00000025ff077e24 */ /* 0x000fe4000f8e00ff */
[----:B------:R-:W-:-:S03]  /*6ec0*/  IMAD R9, R2, 0x8, R17 ;  /* 0x0000000802097824 */ /* 0x000fc600078e0211 */
[----:B------:R-:W-:-:S04]  /*6ed0*/  SHF.L.U32 R7, R7, 0x1f, RZ ;  /* 0x0000001f07077819 */ /* 0x000fc800000006ff */
[----:B------:R0:W1:Y:S01]  /*6ee0*/  SYNCS.PHASECHK.TRANS64.TRYWAIT P1, [R9+URZ+0x38830], R7 ;  /* 0x03883007090075a7 */ /* 0x000062000802017f */
[----:B------:R-:W-:Y:S05]  /*6ef0*/  @!P0 BRA `(.L_x_8345) ;  /* 0x0000000000048947 */ /* 0x000fea0003800000 */
[----:B------:R-:W-:Y:S01]  /*6f00*/  BPT.TRAP 0x1 ;  /* 0x000000040000795c */ /* 0x000fe20000300000 */
.L_x_8345:
[----:B------:R-:W-:Y:S01]  /*6f10*/  IMAD R8, R2, 0x200, R4 ;  /* 0x0000020002087824 */ /* 0x000fe200078e0204 */
[----:B-1----:R-:W-:Y:S06]  /*6f20*/  @P1 BRA `(.L_x_8346) ;  /* 0x0000000000081947 */ /* 0x002fec0003800000 */
[----:B------:R-:W1:Y:S02]  /*6f30*/  SYNCS.PHASECHK.TRANS64.TRYWAIT P1, [R9+URZ+0x38830], R7 ;  /* 0x03883007090075a7 */ /* 0x000e64000802017f */
[----:B-1----:R-:W-:Y:S05]  /*6f40*/  @!P1 BRA `(.L_x_8347) ;  /* 0x0000012400a89947 */ /* 0x002fea0003800000 */
.L_x_8346:
[----:B------:R-:W-:Y:S01]  /*6f50*/  R2UR UR10, R8 ;  /* 0x00000000080a72ca */ /* 0x000fe200000e0000 */
[----:B------:R-:W-:Y:S01]  /*6f60*/  WARPGROUP.ARRIVE ;  /* 0x00000000000079c5 */ /* 0x000fe20000000000 */
[----:B------:R-:W-:Y:S01]  /*6f70*/  UMOV UR11, 0x40000040 ;  /* 0x40000040000b7882 */ /* 0x000fe20000000000 */
[----:B------:R-:W-:Y:S01]  /*6f80*/  UMOV UR15, 0x40000040 ;  /* 0x40000040000f7882 */ /* 0x000fe20000000000 */
[----:B------:R-:W-:Y:S01]  /*6f90*/  UMOV UR19, 0x40000040 ;  /* 0x4000004000137882 */ /* 0x000fe20000000000 */
[----:B------:R-:W-:-:S08]  /*6fa0*/  UMOV UR23, 0x40000040 ;  /* 0x4000004000177882 */ /* 0x000fd00000000000 */
[----:B------:R-:W-:Y:S01]  /*6fb0*/  HGMMA.64x64x16.F32.BF16 R152, gdesc[UR8], RZ, !UPT, gsb0 ;  /* 0x00e00000089879f0 */ /* 0x000fe2000c0018ff */
[----:B------:R-:W-:Y:S02]  /*6fc0*/  UIADD3 UR14, UR10, 0x2, URZ ;  /* 0x000000020a0e7890 */ /* 0x000fe4000fffe03f */
[----:B------:R-:W-:Y:S02]  /*6fd0*/  UIADD3 UR18, UR10, 0x4, URZ ;  /* 0x000000040a127890 */ /* 0x000fe4000fffe03f */
[----:B------:R-:W-:Y:S01]  /*6fe0*/  UIADD3 UR22, UR10, 0x6, URZ ;  /* 0x000000060a167890 */ /* 0x000fe2000fffe03f */
        /* <DEDUP_REMOVED lines=12> */
.L_x_8348:
[----:B------:R2:W3:Y:S01]  /*70b0*/  SYNCS.PHASECHK.TRANS64.TRYWAIT P1, [R9+URZ+0x38850], R7 ;  /* 0x03885007090075a7 */ /* 0x0004e2000802017f */
[----:B------:R-:W-:Y:S05]  /*70c0*/  @!P0 BRA `(.L_x_8349) ;  /* 0x0000000000048947 */ /* 0x000fea0003800000 */
[----:B------:R-:W-:Y:S01]  /*70d0*/  BPT.TRAP 0x1 ;  /* 0x000000040000795c */ /* 0x000fe20000300000 */
.L_x_8349:
[----:B---3--:R-:W-:Y:S05]  /*70e0*/  @P1 BRA `(.L_x_8350) ;  /* 0x0000000000081947 */ /* 0x008fea0003800000 */
[----:B------:R-:W3:Y:S02]  /*70f0*/  SYNCS.PHASECHK.TRANS64.TRYWAIT P1, [R9+URZ+0x38850], R7 ;  /* 0x03885007090075a7 */ /* 0x000ee4000802017f */
[----:B---3--:R-:W-:Y:S05]  /*7100*/  @!P1 BRA `(.L_x_8351) ;  /* 0x00000124004c9947 */ /* 0x008fea0003800000 */
.L_x_8350:
[----:B0123--:R-:W-:Y:S01]  /*7110*/  IMAD R7, R2, 0x1000, R0 ;  /* 0x0000100002077824 */ /* 0x00ffe200078e0200 */
[----:B------:R-:W-:Y:S01]  /*7120*/  WARPGROUP.ARRIVE ;  /* 0x00000000000079c5 */ /* 0x000fe20000000000 */
[----:B------:R-:W-:Y:S01]  /*7130*/  UMOV UR27, 0x40000040 ;  /* 0x40000040001b7882 */ /* 0x000fe20000000000 */
[----:B------:R-:W-:Y:S01]  /*7140*/  VIADD R8, R3, 0x2 ;  /* 0x0000000203087836 */ /* 0x000fe20000000000 */
[----:B------:R-:W-:Y:S01]  /*7150*/  UMOV UR29, 0x40000040 ;  /* 0x40000040001d7882 */ /* 0x000fe20000000000 */
[C---:B------:R-:W-:Y:S01]  /*7160*/  R2UR UR26, R7.reuse ;  /* 0x00000000071a72ca */ /* 0x040fe200000e0000 */
[----:B------:R-:W-:Y:S01]  /*7170*/  UMOV UR31, 0x40000040 ;  /* 0x40000040001f7882 */ /* 0x000fe20000000000 */
[----:B------:R-:W0:Y:S01]  /*7180*/  S2R R13, SR_TID.X ;  /* 0x00000000000d7919 */ /* 0x000e220000002100 */
[----:B------:R-:W-:Y:S01]  /*7190*/  R2UR UR28, R8 ;  /* 0x00000000081c72ca */ /* 0x000fe200000e0000 */
[C---:B------:R-:W-:Y:S02]  /*71a0*/  VIADD R8, R7.reuse, 0x2 ;  /* 0x0000000207087836 */ /* 0x040fe40000000000 */
[----:B------:R-:W-:-:S02]  /*71b0*/  VIADD R20, R7, 0x800 ;  /* 0x0000080007147836 */ /* 0x000fc40000000000 */
[----:B------:R-:W-:Y:S01]  /*71c0*/  IMAD.MOV.U32 R15, RZ, RZ, 0x4 ;  /* 0x00000004ff0f7424 */ /* 0x000fe200078e00ff */
[----:B------:R-:W-:Y:S01]  /*71d0*/  R2UR UR30, R8 ;  /* 0x00000000081e72ca */ /* 0x000fe200000e0000 */
[----:B------:R-:W-:-:S03]  /*71e0*/  VIADD R8, R3, 0x4 ;  /* 0x0000000403087836 */ /* 0x000fc60000000000 */
[----:B------:R-:W-:Y:S01]  /*71f0*/  HGMMA.64x64x16.F32.BF16 R152, gdesc[UR24], R152, gsb0 ;  /* 0x00e00000189879f0 */ /* 0x000fe20008001898 */
[----:B0-----:R-:W-:Y:S02]  /*7200*/  SHF.R.U32.HI R13, RZ, 0x7, R13 ;  /* 0x00000007ff0d7819 */ /* 0x001fe4000001160d */
[----:B------:R-:W-:Y:S02]  /*7210*/  WARPGROUP.DEPBAR.LE gsb0, 0x0 ;  /* 0x00008000000079c5 */ /* 0x000fe40000010000 */
[----:B------:R-:W-:-:S06]  /*7220*/  WARPGROUP.ARRIVE ;  /* 0x00000000000079c5 */ /* 0x000fcc0000000000 */
[----:B------:R-:W-:Y:S01]  /*7230*/  HGMMA.64x64x16.F32.BF16 R152, gdesc[UR28], R152, gsb0 ;  /* 0x00e000001c9879f0 */ /* 0x000fe20008001898 */
[----:B------:R-:W-:Y:S01]  /*7240*/  R2UR UR28, R8 ;  /* 0x00000000081c72ca */ /* 0x000fe200000e0000 */
[----:B------:R-:W-:Y:S01]  /*7250*/  VIADD R8, R7, 0x4 ;  /* 0x0000000407087836 */ /* 0x000fe20000000000 */
[----:B------:R-:W-:Y:S01]  /*7260*/  UMOV UR29, 0x40000040 ;  /* 0x40000040001d7882 */ /* 0x000fe20000000000 */
[----:B------:R-:W-:-:S03]  /*7270*/  UMOV UR31, 0x40000040 ;  /* 0x40000040001f7882 */ /* 0x000fc60000000000 */
[----:B------:R-:W-:Y:S01]  /*7280*/  R2UR UR30, R8 ;  /* 0x00000000081e72ca */ /* 0x000fe200000e0000 */
[----:B------:R-:W-:Y:S01]  /*7290*/  VIADD R8, R3, 0x6 ;  /* 0x0000000603087836 */ /* 0x000fe20000000000 */
[----:B------:R-:W-:Y:S02]  /*72a0*/  WARPGROUP.DEPBAR.LE gsb0, 0x0 ;  /* 0x00008000000079c5 */ /* 0x000fe40000010000 */
[----:B------:R-:W-:-:S09]  /*72b0*/  WARPGROUP.ARRIVE ;  /* 0x00000000000079c5 */ /* 0x000fd20000000000 */
        /* <DEDUP_REMOVED lines=113> */
[----:B------:R-:W-:Y:S02]  /*79d0*/  R2UR UR30, R8 ;  /* 0x00000000081e72ca */ /* 0x000fe400000e0000 */
[----:B------:R0:W1:Y:S02]  /*79e0*/  SHFL.IDX PT, R8, R13, RZ, 0x1f ;  /* 0x00001fff0d087589 */ /* 0x00006400000e0000 */
[----:B0-----:R-:W-:Y:S01]  /*79f0*/  VIADD R13, R3, 0x800 ;  /* 0x00000800030d7836 */ /* 0x001fe20000000000 */
[----:B-1----:R-:W-:-:S04]  /*7a00*/  ISETP.GT.AND P1, PT, R8, 0x7f, PT ;  /* 0x0000007f0800780c */ /* 0x002fc80003f24270 */
[----:B------:R-:W-:-:S05]  /*7a10*/  SEL R14, RZ, 0x2, !P1 ;  /* 0x00000002ff0e7807 */ /* 0x000fca0004800000 */
[----:B------:R-:W-:Y:S01]  /*7a20*/  IMAD.IADD R8, R13, 0x1, R14 ;  /* 0x000000010d087824 */ /* 0x000fe200078e020e */
[----:B------:R-:W-:Y:S02]  /*7a30*/  WARPGROUP.DEPBAR.LE gsb0, 0x0 ;  /* 0x00008000000079c5 */ /* 0x000fe40000010000 */
[----:B------:R-:W-:-:S06]  /*7a40*/  WARPGROUP.ARRIVE ;  /* 0x00000000000079c5 */ /* 0x000fcc0000000000 */
[----:B------:R-:W-:Y:S01]  /*7a50*/  HGMMA.64x64x16.F32.BF16 R152, gdesc[UR28], R152, gsb0 ;  /* 0x00e000001c9879f0 */ /* 0x000fe20008001898 */
[----:B------:R-:W-:Y:S01]  /*7a60*/  R2UR UR28, R8 ;  /* 0x00000000081c72ca */ /* 0x000fe200000e0000 */
[----:B------:R-:W-:Y:S01]  /*7a70*/  IMAD.IADD R8, R14, 0x1, R20 ;  /* 0x000000010e087824 */ /* 0x000fe200078e0214 */
[----:B------:R-:W-:Y:S01]  /*7a80*/  UMOV UR29, 0x40000040 ;  /* 0x40000040001d7882 */ /* 0x000fe20000000000 */
[----:B------:R-:W-:-:S03]  /*7a90*/  UMOV UR31, 0x40000040 ;  /* 0x40000040001f7882 */ /* 0x000fc60000000000 */
[----:B------:R-:W-:Y:S02]  /*7aa0*/  R2UR UR30, R8 ;  /* 0x00000000081e72ca */ /* 0x000fe400000e0000 */
[C---:B------:R-:W-:Y:S02]  /*7ab0*/  SEL R8, R15.reuse, 0x2, P1 ;  /* 0x000000020f087807 */ /* 0x040fe40000800000 */
[----:B------:R-:W-:-:S03]  /*7ac0*/  SEL R15, R15, 0x6, !P1 ;  /* 0x000000060f0f7807 */ /* 0x000fc60004800000 */
[C---:B------:R-:W-:Y:S02]  /*7ad0*/  IMAD.IADD R21, R13.reuse, 0x1, R8 ;  /* 0x000000010d157824 */ /* 0x040fe400078e0208 */
[----:B------:R-:W-:Y:S01]  /*7ae0*/  IMAD.IADD R13, R13, 0x1, R15 ;  /* 0x000000010d0d7824 */ /* 0x000fe200078e020f */
[----:B------:R-:W-:Y:S02]  /*7af0*/  WARPGROUP.DEPBAR.LE gsb0, 0x0 ;  /* 0x00008000000079c5 */ /* 0x000fe40000010000 */
[----:B------:R-:W-:-:S06]  /*7b00*/  WARPGROUP.ARRIVE ;  /* 0x00000000000079c5 */ /* 0x000fcc0000000000 */
[----:B------:R-:W-:Y:S01]  /*7b10*/  HGMMA.64x64x16.F32.BF16 R152, gdesc[UR28], R152, gsb0 ;  /* 0x00e000001c9879f0 */ /* 0x000fe20008001898 */
[----:B------:R-:W-:Y:S01]  /*7b20*/  R2UR UR28, R21 ;  /* 0x00000000151c72ca */ /* 0x000fe200000e0000 */
[C---:B------:R-:W-:Y:S01]  /*7b30*/  IMAD.IADD R21, R20.reuse, 0x1, R8 ;  /* 0x0000000114157824 */ /* 0x040fe200078e0208 */
[----:B------:R-:W-:Y:S01]  /*7b40*/  UMOV UR29, 0x40000040 ;  /* 0x40000040001d7882 */ /* 0x000fe20000000000 */
[----:B------:R-:W-:Y:S01]  /*7b50*/  UMOV UR31, 0x40000040 ;  /* 0x40000040001f7882 */ /* 0x000fe20000000000 */
[----:B------:R-:W-:Y:S02]  /*7b60*/  IMAD.IADD R20, R20, 0x1, R15 ;  /* 0x0000000114147824 */ /* 0x000fe400078e020f */
[----:B------:R-:W-:Y:S01]  /*7b70*/  R2UR UR30, R21 ;  /* 0x00000000151e72ca */ /* 0x000fe200000e0000 */
[----:B------:R-:W-:Y:S02]  /*7b80*/  WARPGROUP.DEPBAR.LE gsb0, 0x0 ;  /* 0x00008000000079c5 */ /* 0x000fe40000010000 */
[----:B------:R-:W-:-:S10]  /*7b90*/  WARPGROUP.ARRIVE ;  /* 0x00000000000079c5 */ /* 0x000fd40000000000 */
        /* <DEDUP_REMOVED lines=26> */
[----:B------:R-:W-:Y:S01]  /*7d40*/  VIADD R20, R7, 0xa00 ;  /* 0x00000a0007147836 */ /* 0x000fe20000000000 */
[----:B------:R-:W-:Y:S01]  /*7d50*/  UMOV UR29, 0x40000040 ;  /* 0x40000040001d7882 */ /* 0x000fe20000000000 */
[----:B------:R-:W-:Y:S02]  /*7d60*/  UMOV UR31, 0x40000040 ;  /* 0x40000040001f7882 */ /* 0x000fe40000000000 */
[----:B------:R-:W-:-:S05]  /*7d70*/  IMAD.IADD R21, R14, 0x1, R20 ;  /* 0x000000010e157824 */ /* 0x000fca00078e0214 */
[----:B------:R-:W-:Y:S01]  /*7d80*/  R2UR UR30, R21 ;  /* 0x00000000151e72ca */ /* 0x000fe200000e0000 */
[C---:B------:R-:W-:Y:S02]  /*7d90*/  IMAD.IADD R21, R13.reuse, 0x1, R8 ;  /* 0x000000010d157824 */ /* 0x040fe400078e0208 */
[----:B------:R-:W-:Y:S01]  /*7da0*/  IMAD.IADD R13, R13, 0x1, R15 ;  /* 0x000000010d0d7824 */ /* 0x000fe200078e020f */
[----:B------:R-:W-:Y:S02]  /*7db0*/  WARPGROUP.DEPBAR.LE gsb0, 0x0 ;  /* 0x00008000000079c5 */ /* 0x000fe40000010000 */
[----:B------:R-:W-:-:S07]  /*7dc0*/  WARPGROUP.ARRIVE ;  /* 0x00000000000079c5 */ /* 0x000fce0000000000 */
[----:B------:R-:W-:Y:S01]  /*7dd0*/  HGMMA.64x64x16.F32.BF16 R152, gdesc[UR28], R152, gsb0 ;  /* 0x00e000001c9879f0 */ /* 0x000fe20008001898 */
[----:B------:R-:W-:Y:S01]  /*7de0*/  R2UR UR28, R21 ;  /* 0x00000000151c72ca */ /* 0x000fe200000e0000 */
[--C-:B------:R-:W-:Y:S01]  /*7df0*/  IMAD.IADD R21, R8, 0x1, R20.reuse ;  /* 0x0000000108157824 */ /* 0x100fe200078e0214 */
        /* <DEDUP_REMOVED lines=82> */
[--C-:B------:R-:W-:Y:S02]  /*8320*/  IMAD.IADD R8, R8, 0x1, R20.reuse ;  /* 0x0000000108087824 */ /* 0x100fe400078e0214 */
        /* <DEDUP_REMOVED lines=37> */
.L_x_8352:
[----:B------:R-:W-:Y:S01]  /*8580*/  ISETP.NE.AND P1, PT, R186, 0x1, PT ;  /* 0x00000001ba00780c */ /* 0x000fe20003f25270 */
[----:B------:R-:W-:Y:S01]  /*8590*/  VIADD R8, R193, UR39 ;  /* 0x00000027c1087c36 */ /* 0x000fe20008000000 */
[----:B------:R-:W-:Y:S01]  /*85a0*/  UMOV UR7, 0xffffffc0 ;  /* 0xffffffc000077882 */ /* 0x000fe20000000000 */
[----:B------:R-:W-:Y:S01]  /*85b0*/  LOP3.LUT R16, R16, 0xffbfffff, RZ, 0xc0, !PT ;  /* 0xffbfffff10107812 */ /* 0x000fe200078ec0ff */
[----:B------:R-:W-:Y:S01]  /*85c0*/  UIMAD UR7, UR6, UR7, 0x1 ;  /* 0x00000001060774a4 */ /* 0x000fe2000f8e0207 */
[----:B------:R-:W0:Y:S01]  /*85d0*/  S2R R187, SR_CgaCtaId ;  /* 0x0000000000bb7919 */ /* 0x000e220000008800 */
[----:B------:R-:W-:Y:S01]  /*85e0*/  UMOV UR11, 0x40000040 ;  /* 0x40000040000b7882 */ /* 0x000fe20000000000 */
[----:B------:R-:W-:-:S04]  /*85f0*/  @P0 LOP3.LUT R16, R16, 0x400000, RZ, 0xfc, !PT ;  /* 0x0040000010100812 */ /* 0x000fc800078efcff */
[----:B------:R-:W-:Y:S02]  /*8600*/  LOP3.LUT R16, R16, 0xff7fffff, RZ, 0xc0, !PT ;  /* 0xff7fffff10107812 */ /* 0x000fe400078ec0ff */
[----:B------:R-:W1:Y:S08]  /*8610*/  @P1 LDC R13, c[0x0][0x44c] ;  /* 0x00011300ff0d1b82 */ /* 0x000e700000000800 */
[----:B------:R-:W2:Y:S01]  /*8620*/  @P1 LDC R7, c[0x0][0x450] ;  /* 0x00011400ff071b82 */ /* 0x000ea20000000800 */
[----:B-1----:R-:W-:-:S05]  /*8630*/  @P1 IMAD.HI.U32 R13, R8, R13, RZ ;  /* 0x0000000d080d1227 */ /* 0x002fca00078e00ff */
[----:B--2---:R-:W-:Y:S02]  /*8640*/  @P1 SHF.R.U32.HI R8, RZ, R7, R13 ;  /* 0x00000007ff081219 */ /* 0x004fe4000001160d */
[----:B------:R-:W-:-:S03]  /*8650*/  IADD3 R13, R185, UR7, -R192 ;  /* 0x00000007b90d7c10 */ /* 0x000fc6000fffe8c0 */
[----:B------:R-:W1:Y:S02]  /*8660*/  SHFL.IDX PT, R7, R8, RZ, 0x1c1f ;  /* 0x001c1fff08077589 */ /* 0x000e6400000e0000 */
[----:B------:R-:W-:Y:S02]  /*8670*/  IMAD.IADD R13, R13, 0x1, -R184 ;  /* 0x000000010d0d7824 */ /* 0x000fe400078e0ab8 */
[----:B------:R-:W2:Y:S02]  /*8680*/  SHFL.IDX PT, R8, R8, 0x1, 0x1c1f ;  /* 0x003c1f0008087f89 */ /* 0x000ea400000e0000 */
[C---:B-1----:R-:W-:Y:S02]  /*8690*/  IMAD.IADD R7, R13.reuse, 0x1, R7 ;  /* 0x000000010d077824 */ /* 0x042fe400078e0207 */
[----:B--2---:R-:W-:-:S03]  /*86a0*/  IMAD.IADD R8, R13, 0x1, R8 ;  /* 0x000000010d087824 */ /* 0x004fc600078e0208 */
[C---:B------:R-:W-:Y:S02]  /*86b0*/  ISETP.GT.AND P0, PT, R7.reuse, 0x21, PT ;  /* 0x000000210700780c */ /* 0x040fe40003f04270 */
[----:B------:R-:W-:Y:S02]  /*86c0*/  ISETP.GT.AND P5, PT, R7, 0x8, PT ;  /* 0x000000080700780c */ /* 0x000fe40003fa4270 */
[----:B------:R-:W-:Y:S02]  /*86d0*/  ISETP.GT.AND P6, PT, R8, RZ, PT ;  /* 0x000000ff0800720c */ /* 0x000fe40003fc4270 */
[----:B------:R-:W-:Y:S02]  /*86e0*/  FSEL R156, R156, -INF , P5 ;  /* 0xff8000009c9c7808 */ /* 0x000fe40002800000 */
[----:B------:R-:W-:Y:S02]  /*86f0*/  FSEL R154, R154, -INF , P6 ;  /* 0xff8000009a9a7808 */ /* 0x000fe40003000000 */
[----:B------:R-:W-:-:S02]  /*8700*/  ISETP.GT.AND P6, PT, R8, 0x1, PT ;  /* 0x000000010800780c */ /* 0x000fc40003fc4270 */
[----:B------:R-:W-:Y:S02]  /*8710*/  ISETP.GT.AND P5, PT, R7, 0x29, PT ;  /* 0x000000290700780c */ /* 0x000fe40003fa4270 */
[----:B------:R-:W-:Y:S02]  /*8720*/  FSEL R155, R155, -INF , P6 ;  /* 0xff8000009b9b7808 */ /* 0x000fe40003000000 */
[----:B------:R-:W-:Y:S02]  /*8730*/  ISETP.GT.AND P6, PT, R8, 0x8, PT ;  /* 0x000000080800780c */ /* 0x000fe40003fc4270 */
[----:B------:R-:W-:Y:S02]  /*8740*/  ISETP.GT.AND P2, PT, R7, RZ, PT ;  /* 0x000000ff0700720c */ /* 0x000fe40003f44270 */
[----:B------:R-:W-:Y:S02]  /*8750*/  FSEL R158, R158, -INF , P6 ;  /* 0xff8000009e9e7808 */ /* 0x000fe40003000000 */
[----:B------:R-:W-:-:S02]  /*8760*/  ISETP.GT.AND P6, PT, R8, 0x9, PT ;  /* 0x000000090800780c */ /* 0x000fc40003fc4270 */
[----:B------:R-:W-:Y:S02]  /*8770*/  ISETP.GT.AND P1, PT, R7, 0x1, PT ;  /* 0x000000010700780c */ /* 0x000fe40003f24270 */
[----:B------:R-:W-:Y:S02]  /*8780*/  FSEL R159, R159, -INF , P6 ;  /* 0xff8000009f9f7808 */ /* 0x000fe40003000000 */
[----:B------:R-:W-:Y:S02]  /*8790*/  ISETP.GT.AND P6, PT, R8, 0x10, PT ;  /* 0x000000100800780c */ /* 0x000fe40003fc4270 */
[----:B------:R-:W-:Y:S02]  /*87a0*/  @P0 LOP3.LUT R16, R16, 0x800000, RZ, 0xfc, !PT ;  /* 0x0080000010100812 */ /* 0x000fe400078efcff */
[----:B------:R-:W-:Y:S02]  /*87b0*/  FSEL R162, R162, -INF , P6 ;  /* 0xff800000a2a27808 */ /* 0x000fe40003000000 */
[----:B------:R-:W-:-:S02]  /*87c0*/  ISETP.GT.AND P6, PT, R8, 0x11, PT ;  /* 0x000000110800780c */ /* 0x000fc40003fc4270 */
[----:B------:R-:W-:Y:S02]  /*87d0*/  FSEL R152, R152, -INF , P2 ;  /* 0xff80000098987808 */ /* 0x000fe40001000000 */
[----:B------:R-:W-:Y:S02]  /*87e0*/  FSEL R163, R163, -INF , P6 ;  /* 0xff800000a3a37808 */ /* 0x000fe40003000000 */
[----:B------:R-:W-:Y:S02]  /*87f0*/  ISETP.GT.AND P6, PT, R8, 0x18, PT ;  /* 0x000000180800780c */ /* 0x000fe40003fc4270 */
[----:B------:R-:W-:Y:S02]  /*8800*/  FSEL R13, R153, -INF , P1 ;  /* 0xff800000990d7808 */ /* 0x000fe40000800000 */
[----:B------:R-:W-:Y:S02]  /*8810*/  FSEL R166, R166, -INF , P6 ;  /* 0xff800000a6a67808 */ /* 0x000fe40003000000 */
[----:B------:R-:W-:-:S02]  /*8820*/  ISETP.GT.AND P6, PT, R8, 0x19, PT ;  /* 0x000000190800780c */ /* 0x000fc40003fc4270 */
[----:B------:R-:W-:Y:S02]  /*8830*/  ISETP.GT.AND P4, PT, R7, 0x9, PT ;  /* 0x000000090700780c */ /* 0x000fe40003f84270 */
[----:B------:R-:W-:Y:S02]  /*8840*/  FSEL R167, R167, -INF , P6 ;  /* 0xff800000a7a77808 */ /* 0x000fe40003000000 */
[----:B------:R-:W-:Y:S02]  /*8850*/  ISETP.GT.AND P6, PT, R8, 0x20, PT ;  /* 0x000000200800780c */ /* 0x000fe40003fc4270 */
[----:B------:R-:W-:Y:S02]  /*8860*/  ISETP.GT.AND P3, PT, R7, 0x10, PT ;  /* 0x000000100700780c */ /* 0x000fe40003f64270 */
        /* <DEDUP_REMOVED lines=8> */
[----:B------:R-:W-:Y:S02]  /*88f0*/  LOP3.LUT R16, R16, 0xfeffffff, RZ, 0xc0, !PT ;  /* 0xfeffffff10107812 */ /* 0x000fe400078ec0ff */
[----:B------:R-:W-:Y:S02]  /*8900*/  FSEL R175, R175, -INF , P6 ;  /* 0xff800000afaf7808 */ /* 0x000fe40003000000 */
[----:B------:R-:W-:Y:S02]  /*8910*/  ISETP.GT.AND P6, PT, R8, 0x30, PT ;  /* 0x000000300800780c */ /* 0x000fe40003fc4270 */
[----:B------:R-:W-:Y:S02]  /*8920*/  FSEL R157, R157, -INF , P4 ;  /* 0xff8000009d9d7808 */ /* 0x000fe40002000000 */
        /* <DEDUP_REMOVED lines=8> */
[----:B------:R-:W-:Y:S02]  /*89b0*/  FMNMX.FTZ R8, R154, R12, !PT ;  /* 0x0000000c9a087209 */ /* 0x000fe40007810000 */
[----:B------:R-:W-:Y:S02]  /*89c0*/  FSEL R183, R183, -INF , P6 ;  /* 0xff800000b7b77808 */ /* 0x000fe40003000000 */
[----:B------:R-:W-:Y:S02]  /*89d0*/  FMNMX.FTZ R8, R155, R8, !PT ;  /* 0x000000089b087209 */ /* 0x000fe40007810000 */
[----:B------:R-:W-:Y:S02]  /*89e0*/  FSEL R164, R164, -INF , P1 ;  /* 0xff800000a4a47808 */ /* 0x000fe40000800000 */
[----:B------:R-:W-:Y:S02]  /*89f0*/  FMNMX.FTZ R8, R158, R8, !PT ;  /* 0x000000089e087209 */ /* 0x000fe40007810000 */
[----:B------:R-:W-:-:S02]  /*8a00*/  @P5 LOP3.LUT R16, R16, 0x1000000, RZ, 0xfc, !PT ;  /* 0x0100000010105812 */ /* 0x000fc400078efcff */
[----:B------:R-:W-:Y:S02]  /*8a10*/  FMNMX.FTZ R8, R159, R8, !PT ;  /* 0x000000089f087209 */ /* 0x000fe40007810000 */
[C---:B------:R-:W-:Y:S02]  /*8a20*/  ISETP.GT.AND P4, PT, R7.reuse, 0x30, PT ;  /* 0x000000300700780c */ /* 0x040fe40003f84270 */
[----:B------:R-:W-:Y:S02]  /*8a30*/  FMNMX.FTZ R8, R162, R8, !PT ;  /* 0x00000008a2087209 */ /* 0x000fe40007810000 */
[----:B------:R-:W-:Y:S02]  /*8a40*/  ISETP.GT.AND P3, PT, R7, 0x31, PT ;  /* 0x000000310700780c */ /* 0x000fe40003f64270 */
[----:B------:R-:W-:Y:S02]  /*8a50*/  FMNMX.FTZ R8, R163, R8, !PT ;  /* 0x00000008a3087209 */ /* 0x000fe40007810000 */
[----:B------:R-:W-:-:S02]  /*8a60*/  ISETP.GT.AND P2, PT, R7, 0x38, PT ;  /* 0x000000380700780c */ /* 0x000fc40003f44270 */
[----:B------:R-:W-:Y:S02]  /*8a70*/  FMNMX.FTZ R8, R166, R8, !PT ;  /* 0x00000008a6087209 */ /* 0x000fe40007810000 */
[----:B------:R-:W-:Y:S02]  /*8a80*/  ISETP.GT.AND P1, PT, R7, 0x39, PT ;  /* 0x000000390700780c */ /* 0x000fe40003f24270 */
[----:B------:R-:W-:Y:S02]  /*8a90*/  FMNMX.FTZ R8, R167, R8, !PT ;  /* 0x00000008a7087209 */ /* 0x000fe40007810000 */
[C---:B------:R-:W-:Y:S02]  /*8aa0*/  ISETP.GT.AND P5, PT, R7.reuse, 0x19, PT ;  /* 0x000000190700780c */ /* 0x040fe40003fa4270 */
[----:B------:R-:W-:Y:S02]  /*8ab0*/  FMNMX.FTZ R8, R170, R8, !PT ;  /* 0x00000008aa087209 */ /* 0x000fe40007810000 */
[----:B------:R-:W-:-:S02]  /*8ac0*/  ISETP.GT.AND P0, PT, R7, 0x20, PT ;  /* 0x000000200700780c */ /* 0x000fc40003f04270 */
[----:B------:R-:W-:Y:S02]  /*8ad0*/  FMNMX.FTZ R8, R171, R8, !PT ;  /* 0x00000008ab087209 */ /* 0x000fe40007810000 */
[----:B------:R-:W-:Y:S02]  /*8ae0*/  FSEL R165, R165, -INF , P5 ;  /* 0xff800000a5a57808 */ /* 0x000fe40002800000 */
[----:B------:R-:W-:Y:S02]  /*8af0*/  FMNMX.FTZ R8, R174, R8, !PT ;  /* 0x00000008ae087209 */ /* 0x000fe40007810000 */
[----:B------:R-:W-:Y:S02]  /*8b00*/  FSEL R168, R168, -INF , P0 ;  /* 0xff800000a8a87808 */ /* 0x000fe40000000000 */
[----:B------:R-:W-:Y:S02]  /*8b10*/  FMNMX.FTZ R8, R175, R8, !PT ;  /* 0x00000008af087209 */ /* 0x000fe40007810000 */
[----:B------:R-:W-:-:S02]  /*8b20*/  LOP3.LUT P0, RZ, R16, 0x800000, RZ, 0xc0, !PT ;  /* 0x0080000010ff7812 */ /* 0x000fc4000780c0ff */
[----:B------:R-:W-:Y:S02]  /*8b30*/  FMNMX.FTZ R8, R178, R8, !PT ;  /* 0x00000008b2087209 */ /* 0x000fe40007810000 */
[----:B------:R-:W-:Y:S02]  /*8b40*/  FSEL R169, R169, -INF , P0 ;  /* 0xff800000a9a97808 */ /* 0x000fe40000000000 */
[----:B------:R-:W-:Y:S02]  /*8b50*/  FMNMX.FTZ R8, R179, R8, !PT ;  /* 0x00000008b3087209 */ /* 0x000fe40007810000 */
[----:B------:R-:W-:Y:S02]  /*8b60*/  LOP3.LUT P5, RZ, R16, 0x1000000, RZ, 0xc0, !PT ;  /* 0x0100000010ff7812 */ /* 0x000fe400078ac0ff */
[----:B------:R-:W-:Y:S02]  /*8b70*/  FMNMX.FTZ R8, R182, R8, !PT ;  /* 0x00000008b6087209 */ /* 0x000fe40007810000 */
[----:B------:R-:W-:-:S02]  /*8b80*/  FSEL R173, R173, -INF , P5 ;  /* 0xff800000adad7808 */ /* 0x000fc40002800000 */
[----:B------:R-:W-:Y:S02]  /*8b90*/  FMNMX.FTZ R8, R183, R8, !PT ;  /* 0x00000008b7087209 */ /* 0x000fe40007810000 */
[----:B------:R-:W-:Y:S02]  /*8ba0*/  FSEL R176, R176, -INF , P4 ;  /* 0xff800000b0b07808 */ /* 0x000fe40002000000 */
[----:B------:R-:W-:Y:S01]  /*8bb0*/  FSEL R177, R177, -INF , P3 ;  /* 0xff800000b1b17808 */ /* 0x000fe20001800000 */
[----:B------:R-:W1:Y:S01]  /*8bc0*/  SHFL.BFLY PT, R14, R8, 0x2, 0x1f ;  /* 0x0c401f00080e7f89 */ /* 0x000e6200000e0000 */
[----:B------:R-:W-:Y:S02]  /*8bd0*/  FSEL R180, R180, -INF , P2 ;  /* 0xff800000b4b47808 */ /* 0x000fe40001000000 */
[----:B------:R-:W-:Y:S02]  /*8be0*/  FSEL R181, R181, -INF , P1 ;  /* 0xff800000b5b57808 */ /* 0x000fe40000800000 */
[----:B------:R-:W-:-:S02]  /*8bf0*/  ISETP.NE.AND P1, PT, R23, RZ, PT ;  /* 0x000000ff1700720c */ /* 0x000fc40003f25270 */
[----:B------:R-:W-:-:S11]  /*8c00*/  LOP3.LUT P0, RZ, R16, 0x400000, RZ, 0xc0, !PT ;  /* 0x0040000010ff7812 */ /* 0x000fd6000780c0ff */
[----:B------:R-:W-:-:S04]  /*8c10*/  @!P1 IMAD R10, R10, 0x40, R19 ;  /* 0x000000400a0a9824 */ /* 0x000fc800078e0213 */
[----:B------:R-:W-:Y:S01]  /*8c20*/  @!P1 IMAD R10, R10, 0x4, R17 ;  /* 0x000000040a0a9824 */ /* 0x000fe200078e0211 */
        /* <DEDUP_REMOVED lines=8> */
[----:B------:R-:W-:Y:S01]  /*8cb0*/  ISETP.GT.AND P6, PT, R7, 0x28, PT ;  /* 0x000000280700780c */ /* 0x000fe20003fc4270 */
[----:B------:R-:W-:Y:S02]  /*8cc0*/  VIADD R7, R9, 0x38840 ;  /* 0x0003884009077836 */ /* 0x000fe40000000000 */
[--C-:B------:R-:W-:Y:S01]  /*8cd0*/  FFMA.FTZ R154, R154, UR5, -R12.reuse ;  /* 0x000000059a9a7c23 */ /* 0x100fe2000801080c */
[----:B------:R-:W-:Y:S01]  /*8ce0*/  FSEL R172, R172, -INF , P6 ;  /* 0xff800000acac7808 */ /* 0x000fe20003000000 */
[--C-:B------:R-:W-:Y:S01]  /*8cf0*/  FFMA.FTZ R155, R155, UR5, -R12.reuse ;  /* 0x000000059b9b7c23 */ /* 0x100fe2000801080c */
[----:B0-----:R-:W-:Y:S01]  /*8d00*/  PRMT R7, R187, 0x654, R7 ;  /* 0x00000654bb077816 */ /* 0x001fe20000000007 */
[--C-:B------:R-:W-:Y:S01]  /*8d10*/  FFMA.FTZ R158, R158, UR5, -R12.reuse ;  /* 0x000000059e9e7c23 */ /* 0x100fe2000801080c */
[--C-:B------:R-:W-:Y:S01]  /*8d20*/  FFMA.FTZ R159, R159, UR5, -R12.reuse ;  /* 0x000000059f9f7c23 */ /* 0x100fe2000801080c */
[--C-:B------:R-:W-:Y:S01]  /*8d30*/  FFMA.FTZ R162, R162, UR5, -R12.reuse ;  /* 0x00000005a2a27c23 */ /* 0x100fe2000801080c */
[----:B------:R0:W-:Y:S01]  /*8d40*/  SYNCS.ARRIVE.TRANS64.RED.A1T0 RZ, [R7+URZ], RZ ;  /* 0x000000ff07ff79a7 */ /* 0x0001e2000810043f */
[--C-:B------:R-:W-:Y:S01]  /*8d50*/  FFMA.FTZ R163, R163, UR5, -R12.reuse ;  /* 0x00000005a3a37c23 */ /* 0x100fe2000801080c */
[--C-:B------:R-:W-:Y:S01]  /*8d60*/  FFMA.FTZ R166, R166, UR5, -R12.reuse ;  /* 0x00000005a6a67c23 */ /* 0x100fe2000801080c */
[--C-:B------:R-:W-:Y:S01]  /*8d70*/  FFMA.FTZ R167, R167, UR5, -R12.reuse ;  /* 0x00000005a7a77c23 */ /* 0x100fe2000801080c */
[--C-:B------:R-:W-:Y:S01]  /*8d80*/  FFMA.FTZ R170, R170, UR5, -R12.reuse ;  /* 0x00000005aaaa7c23 */ /* 0x100fe2000801080c */
[--C-:B------:R-:W-:Y:S01]  /*8d90*/  FFMA.FTZ R171, R171, UR5, -R12.reuse ;  /* 0x00000005abab7c23 */ /* 0x100fe2000801080c */
[--C-:B------:R-:W-:Y:S01]  /*8da0*/  FFMA.FTZ R174, R174, UR5, -R12.reuse ;  /* 0x00000005aeae7c23 */ /* 0x100fe2000801080c */
[--C-:B------:R-:W-:Y:S01]  /*8db0*/  FFMA.FTZ R175, R175, UR5, -R12.reuse ;  /* 0x00000005afaf7c23 */ /* 0x100fe2000801080c */
[----:B0-----:R-:W-:Y:S01]  /*8dc0*/  FMNMX.FTZ R7, R152, R11, !PT ;  /* 0x0000000b98077209 */ /* 0x001fe20007810000 */
[--C-:B------:R-:W-:Y:S01]  /*8dd0*/  FFMA.FTZ R178, R178, UR5, -R12.reuse ;  /* 0x00000005b2b27c23 */ /* 0x100fe2000801080c */
[--C-:B------:R-:W-:Y:S01]  /*8de0*/  FFMA.FTZ R179, R179, UR5, -R12.reuse ;  /* 0x00000005b3b37c23 */ /* 0x100fe2000801080c */
[--C-:B------:R-:W-:Y:S01]  /*8df0*/  FFMA.FTZ R182, R182, UR5, -R12.reuse ;  /* 0x00000005b6b67c23 */ /* 0x100fe2000801080c */
[----:B------:R-:W-:Y:S01]  /*8e00*/  FMNMX.FTZ R7, R13, R7, !PT ;  /* 0x000000070d077209 */ /* 0x000fe20007810000 */
[----:B------:R-:W-:Y:S01]  /*8e10*/  FFMA.FTZ R183, R183, UR5, -R12 ;  /* 0x00000005b7b77c23 */ /* 0x000fe2000801080c */
[----:B------:R-:W-:Y:S01]  /*8e20*/  FMUL.FTZ R12, R14, UR5 ;  /* 0x000000050e0c7c20 */ /* 0x000fe20008410000 */
[----:B------:R-:W-:Y:S01]  /*8e30*/  MUFU.EX2 R153, R154 ;  /* 0x0000009a00997308 */ /* 0x000fe20000000800 */
[----:B------:R-:W-:-:S04]  /*8e40*/  FMNMX.FTZ R7, R156, R7, !PT ;  /* 0x000000079c077209 */ /* 0x000fc80007810000 */
[----:B------:R-:W-:-:S03]  /*8e50*/  FMNMX.FTZ R7, R157, R7, !PT ;  /* 0x000000079d077209 */ /* 0x000fc60007810000 */
[----:B------:R-:W0:Y:S01]  /*8e60*/  MUFU.EX2 R12, R12 ;  /* 0x0000000c000c7308 */ /* 0x000e220000000800 */
[----:B------:R-:W-:-:S04]  /*8e70*/  FMNMX.FTZ R7, R160, R7, !PT ;  /* 0x00000007a0077209 */ /* 0x000fc80007810000 */
[----:B------:R-:W-:-:S03]  /*8e80*/  FMNMX.FTZ R7, R161, R7, !PT ;  /* 0x00000007a1077209 */ /* 0x000fc60007810000 */
[----:B------:R-:W1:Y:S01]  /*8e90*/  MUFU.EX2 R155, R155 ;  /* 0x0000009b009b7308 */ /* 0x000e620000000800 */
[----:B------:R-:W-:-:S04]  /*8ea0*/  FMNMX.FTZ R7, R164, R7, !PT ;  /* 0x00000007a4077209 */ /* 0x000fc80007810000 */
[----:B------:R-:W-:-:S03]  /*8eb0*/  FMNMX.FTZ R7, R165, R7, !PT ;  /* 0x00000007a5077209 */ /* 0x000fc60007810000 */
[----:B------:R-:W-:Y:S01]  /*8ec0*/  MUFU.EX2 R159, R159 ;  /* 0x0000009f009f7308 */ /* 0x000fe20000000800 */
[----:B------:R-:W-:Y:S01]  /*8ed0*/  FMNMX.FTZ R7, R168, R7, !PT ;  /* 0x00000007a8077209 */ /* 0x000fe20007810000 */
[----:B0-----:R-:W-:Y:S01]  /*8ee0*/  @!P1 STS [R10+0x38420], R12 ;  /* 0x0384200c0a009388 */ /* 0x001fe20000000800 */
[----:B------:R-:W-:Y:S01]  /*8ef0*/  FFMA.FTZ R5, R12, R5, R153 ;  /* 0x000000050c057223 */ /* 0x000fe20000010099 */
[-C--:B------:R-:W-:Y:S01]  /*8f00*/  FMUL.FTZ R26, R26, R12.reuse ;  /* 0x0000000c1a1a7220 */ /* 0x080fe20000410000 */
[----:B------:R-:W-:Y:S01]  /*8f10*/  FMNMX.FTZ R7, R169, R7, !PT ;  /* 0x00000007a9077209 */ /* 0x000fe20007810000 */
[-C--:B------:R-:W-:Y:S01]  /*8f20*/  FMUL.FTZ R27, R27, R12.reuse ;  /* 0x0000000c1b1b7220 */ /* 0x080fe20000410000 */
[-C--:B------:R-:W-:Y:S01]  /*8f30*/  FMUL.FTZ R30, R30, R12.reuse ;  /* 0x0000000c1e1e7220 */ /* 0x080fe20000410000 */
[----:B------:R-:W-:Y:S01]  /*8f40*/  MUFU.EX2 R162, R162 ;  /* 0x000000a200a27308 */ /* 0x000fe20000000800 */
[----:B------:R-:W-:Y:S01]  /*8f50*/  FMNMX.FTZ R7, R172, R7, !PT ;  /* 0x00000007ac077209 */ /* 0x000fe20007810000 */
[C---:B-1----:R-:W-:Y:S01]  /*8f60*/  FADD.FTZ R5, R155.reuse, R5 ;  /* 0x000000059b057221 */ /* 0x042fe20000010000 */
[----:B------:R-:W-:Y:S01]  /*8f70*/  F2FP.BF16.F32.PACK_AB R153, R155, R153 ;  /* 0x000000999b99723e */ /* 0x000fe200000010ff */
[-C--:B------:R-:W-:Y:S01]  /*8f80*/  FMUL.FTZ R31, R31, R12.reuse ;  /* 0x0000000c1f1f7220 */ /* 0x080fe20000410000 */
[----:B------:R-:W-:Y:S01]  /*8f90*/  FMNMX.FTZ R7, R173, R7, !PT ;  /* 0x00000007ad077209 */ /* 0x000fe20007810000 */
[-C--:B------:R-:W-:Y:S01]  /*8fa0*/  FMUL.FTZ R34, R34, R12.reuse ;  /* 0x0000000c22227220 */ /* 0x080fe20000410000 */
[-C--:B------:R-:W-:Y:S01]  /*8fb0*/  FMUL.FTZ R35, R35, R12.reuse ;  /* 0x0000000c23237220 */ /* 0x080fe20000410000 */
[----:B------:R-:W0:Y:S01]  /*8fc0*/  MUFU.EX2 R155, R158 ;  /* 0x0000009e009b7308 */ /* 0x000e220000000800 */
[----:B------:R-:W-:Y:S01]  /*8fd0*/  FMNMX.FTZ R7, R176, R7, !PT ;  /* 0x00000007b0077209 */ /* 0x000fe20007810000 */
[-C--:B------:R-:W-:Y:S01]  /*8fe0*/  FMUL.FTZ R38, R38, R12.reuse ;  /* 0x0000000c26267220 */ /* 0x080fe20000410000 */
[-C--:B------:R-:W-:Y:S01]  /*8ff0*/  FMUL.FTZ R39, R39, R12.reuse ;  /* 0x0000000c27277220 */ /* 0x080fe20000410000 */
[-C--:B------:R-:W-:Y:S01]  /*9000*/  FMUL.FTZ R42, R42, R12.reuse ;  /* 0x0000000c2a2a7220 */ /* 0x080fe20000410000 */
[----:B------:R-:W-:Y:S01]  /*9010*/  FMNMX.FTZ R7, R177, R7, !PT ;  /* 0x00000007b1077209 */ /* 0x000fe20007810000 */
[-C--:B------:R-:W-:Y:S01]  /*9020*/  FMUL.FTZ R43, R43, R12.reuse ;  /* 0x0000000c2b2b7220 */ /* 0x080fe20000410000 */
[-C--:B------:R-:W-:Y:S01]  /*9030*/  FMUL.FTZ R46, R46, R12.reuse ;  /* 0x0000000c2e2e7220 */ /* 0x080fe20000410000 */
[----:B------:R-:W1:Y:S01]  /*9040*/  MUFU.EX2 R163, R163 ;  /* 0x000000a300a37308 */ /* 0x000e620000000800 */
[----:B------:R-:W-:Y:S01]  /*9050*/  FMNMX.FTZ R7, R180, R7, !PT ;  /* 0x00000007b4077209 */ /* 0x000fe20007810000 */
[-C--:B------:R-:W-:Y:S01]  /*9060*/  FMUL.FTZ R47, R47, R12.reuse ;  /* 0x0000000c2f2f7220 */ /* 0x080fe20000410000 */
[-C--:B------:R-:W-:Y:S01]  /*9070*/  FMUL.FTZ R50, R50, R12.reuse ;  /* 0x0000000c32327220 */ /* 0x080fe20000410000 */
[-C--:B------:R-:W-:Y:S01]  /*9080*/  FMUL.FTZ R51, R51, R12.reuse ;  /* 0x0000000c33337220 */ /* 0x080fe20000410000 */
[----:B------:R-:W-:Y:S01]  /*9090*/  FMNMX.FTZ R7, R181, R7, !PT ;  /* 0x00000007b5077209 */ /* 0x000fe20007810000 */
[-C--:B------:R-:W-:Y:S01]  /*90a0*/  FMUL.FTZ R54, R54, R12.reuse ;  /* 0x0000000c36367220 */ /* 0x080fe20000410000 */
[-C--:B------:R-:W-:Y:S01]  /*90b0*/  FMUL.FTZ R55, R55, R12.reuse ;  /* 0x0000000c37377220 */ /* 0x080fe20000410000 */
[----:B------:R-:W2:Y:S01]  /*90c0*/  MUFU.EX2 R166, R166 ;  /* 0x000000a600a67308 */ /* 0x000ea20000000800 */
[----:B0-----:R-:W-:Y:S01]  /*90d0*/  FADD.FTZ R5, R155, R5 ;  /* 0x000000059b057221 */ /* 0x001fe20000010000 */
[----:B------:R-:W0:Y:S01]  /*90e0*/  SHFL.BFLY PT, R14, R7, 0x2, 0x1f ;  /* 0x0c401f00070e7f89 */ /* 0x000e2200000e0000 */
[C---:B------:R-:W-:Y:S01]  /*90f0*/  F2FP.BF16.F32.PACK_AB R155, R159.reuse, R155 ;  /* 0x0000009b9f9b723e */ /* 0x040fe200000010ff */
[-C--:B------:R-:W-:Y:S01]  /*9100*/  FMUL.FTZ R58, R58, R12.reuse ;  /* 0x0000000c3a3a7220 */ /* 0x080fe20000410000 */
[----:B------:R-:W-:Y:S01]  /*9110*/  FADD.FTZ R5, R159, R5 ;  /* 0x000000059f057221 */ /* 0x000fe20000010000 */
[-C--:B------:R-:W-:Y:S01]  /*9120*/  FMUL.FTZ R59, R59, R12.reuse ;  /* 0x0000000c3b3b7220 */ /* 0x080fe20000410000 */
[-C--:B------:R-:W-:Y:S01]  /*9130*/  FMUL.FTZ R62, R62, R12.reuse ;  /* 0x0000000c3e3e7220 */ /* 0x080fe20000410000 */
[----:B------:R-:W3:Y:S01]  /*9140*/  MUFU.EX2 R167, R167 ;  /* 0x000000a700a77308 */ /* 0x000ee20000000800 */
        /* <DEDUP_REMOVED lines=16> */
[----:B---3--:R-:W-:Y:S01]  /*9250*/  FADD.FTZ R5, R167, R5 ;  /* 0x00000005a7057221 */ /* 0x008fe20000010000 */
[----:B0-----:R-:W-:Y:S01]  /*9260*/  FMNMX.FTZ R7, R7, R14, !PT ;  /* 0x0000000e07077209 */ /* 0x001fe20007810000 */
[----:B------:R-:W-:Y:S01]  /*9270*/  FMUL.FTZ R86, R86, R12 ;  /* 0x0000000c56567220 */ /* 0x000fe20000410000 */
[----:B------:R-:W-:Y:S01]  /*9280*/  F2FP.BF16.F32.PACK_AB R159, R167, R166 ;  /* 0x000000a6a79f723e */ /* 0x000fe200000010ff */
[-C--:B------:R-:W-:Y:S01]  /*9290*/  FMUL.FTZ R87, R87, R12.reuse ;  /* 0x0000000c57577220 */ /* 0x080fe20000410000 */
[-C--:B------:R-:W-:Y:S01]  /*92a0*/  FMUL.FTZ R90, R90, R12.reuse ;  /* 0x0000000c5a5a7220 */ /* 0x080fe20000410000 */
[----:B------:R-:W0:Y:S01]  /*92b0*/  SHFL.BFLY PT, R14, R7, 0x1, 0x1f ;  /* 0x0c201f00070e7f89 */ /* 0x000e2200000e0000 */
        /* <DEDUP_REMOVED lines=22> */
[----:B------:R-:W-:Y:S01]  /*9420*/  FMUL.FTZ R127, R127, R12 ;  /* 0x0000000c7f7f7220 */ /* 0x000fe20000410000 */
[----:B0-----:R-:W-:Y:S01]  /*9430*/  FMNMX.FTZ R7, R7, R14, !PT ;  /* 0x0000000e07077209 */ /* 0x001fe20007810000 */
[----:B------:R-:W-:Y:S01]  /*9440*/  MUFU.EX2 R179, R179 ;  /* 0x000000b300b37308 */ /* 0x000fe20000000800 */
[-C--:B------:R-:W-:Y:S01]  /*9450*/  FMUL.FTZ R130, R130, R12.reuse ;  /* 0x0000000c82827220 */ /* 0x080fe20000410000 */
[-C--:B------:R-:W-:Y:S01]  /*9460*/  FMUL.FTZ R131, R131, R12.reuse ;  /* 0x0000000c83837220 */ /* 0x080fe20000410000 */
[----:B------:R-:W-:Y:S01]  /*9470*/  FSETP.NEU.FTZ.AND P2, PT, R7, -INF , PT ;  /* 0xff8000000700780b */ /* 0x000fe20003f5d000 */
[-C--:B------:R-:W-:Y:S01]  /*9480*/  FMUL.FTZ R134, R134, R12.reuse ;  /* 0x0000000c86867220 */ /* 0x080fe20000410000 */
[-C--:B------:R-:W-:Y:S01]  /*9490*/  FMUL.FTZ R135, R135, R12.reuse ;  /* 0x0000000c87877220 */ /* 0x080fe20000410000 */
[-C--:B------:R-:W-:Y:S01]  /*94a0*/  FMUL.FTZ R138, R138, R12.reuse ;  /* 0x0000000c8a8a7220 */ /* 0x080fe20000410000 */
[----:B------:R-:W-:Y:S01]  /*94b0*/  FSEL R14, R7, RZ, P2 ;  /* 0x000000ff070e7208 */ /* 0x000fe20001000000 */
[----:B------:R-:W-:Y:S01]  /*94c0*/  MUFU.EX2 R182, R182 ;  /* 0x000000b600b67308 */ /* 0x000fe20000000800 */
[-C--:B------:R-:W-:Y:S01]  /*94d0*/  FMUL.FTZ R139, R139, R12.reuse ;  /* 0x0000000c8b8b7220 */ /* 0x080fe20000410000 */
[-C--:B------:R-:W-:Y:S01]  /*94e0*/  FMUL.FTZ R142, R142, R12.reuse ;  /* 0x0000000c8e8e7220 */ /* 0x080fe20000410000 */
[-C--:B------:R-:W-:Y:S01]  /*94f0*/  FMUL.FTZ R143, R143, R12.reuse ;  /* 0x0000000c8f8f7220 */ /* 0x080fe20000410000 */
[----:B------:R-:W-:Y:S01]  /*9500*/  FADD.FTZ R14, -R14, R11 ;  /* 0x0000000b0e0e7221 */ /* 0x000fe20000010100 */
[-C--:B------:R-:W-:Y:S01]  /*9510*/  FMUL.FTZ R146, R146, R12.reuse ;  /* 0x0000000c92927220 */ /* 0x080fe20000410000 */
[-C--:B------:R-:W-:Y:S01]  /*9520*/  FMUL.FTZ R147, R147, R12.reuse ;  /* 0x0000000c93937220 */ /* 0x080fe20000410000 */
[-C--:B------:R-:W-:Y:S01]  /*9530*/  FMUL.FTZ R150, R150, R12.reuse ;  /* 0x0000000c96967220 */ /* 0x080fe20000410000 */
[----:B------:R-:W-:Y:S01]  /*9540*/  FMUL.FTZ R11, R14, UR5 ;  /* 0x000000050e0b7c20 */ /* 0x000fe20008410000 */
[----:B------:R-:W0:Y:S01]  /*9550*/  MUFU.EX2 R183, R183 ;  /* 0x000000b700b77308 */ /* 0x000e220000000800 */
[----:B------:R-:W-:Y:S01]  /*9560*/  FMUL.FTZ R151, R151, R12 ;  /* 0x0000000c97977220 */ /* 0x000fe20000410000 */
[----:B--2---:R-:W-:-:S04]  /*9570*/  FADD.FTZ R5, R171, R5 ;  /* 0x00000005ab057221 */ /* 0x004fc80000010000 */
[----:B---3--:R-:W-:Y:S02]  /*9580*/  FADD.FTZ R5, R174, R5 ;  /* 0x00000005ae057221 */ /* 0x008fe40000010000 */
[----:B------:R-:W2:Y:S02]  /*9590*/  MUFU.EX2 R11, R11 ;  /* 0x0000000b000b7308 */ /* 0x000ea40000000800 */
[----:B-1----:R-:W-:-:S04]  /*95a0*/  FADD.FTZ R5, R175, R5 ;  /* 0x00000005af057221 */ /* 0x002fc80000010000 */
[----:B----4-:R-:W-:Y:S01]  /*95b0*/  FADD.FTZ R5, R178, R5 ;  /* 0x00000005b2057221 */ /* 0x010fe20000010000 */
[----:B0-----:R-:W-:-:S03]  /*95c0*/  F2FP.BF16.F32.PACK_AB R167, R183, R182 ;  /* 0x000000b6b7a7723e */ /* 0x001fc600000010ff */
[----:B------:R-:W-:-:S04]  /*95d0*/  FADD.FTZ R5, R179, R5 ;  /* 0x00000005b3057221 */ /* 0x000fc80000010000 */
[----:B------:R-:W-:Y:S01]  /*95e0*/  FADD.FTZ R5, R182, R5 ;  /* 0x00000005b6057221 */ /* 0x000fe20000010000 */
        /* <DEDUP_REMOVED lines=10> */
[----:B0-----:R-:W-:Y:S01]  /*9690*/  FMUL.FTZ R10, R7, UR5 ;  /* 0x00000005070a7c20 */ /* 0x001fe20008410000 */
        /* <DEDUP_REMOVED lines=26> */
[----:B------:R-:W1:Y:S01]  /*9840*/  MUFU.EX2 R154, R13 ;  /* 0x0000000d009a7308 */ /* 0x000e620000000800 */
[-C--:B------:R-:W-:Y:S01]  /*9850*/  FMUL.FTZ R57, R57, R11.reuse ;  /* 0x0000000b39397220 */ /* 0x080fe20000410000 */
[-C--:B------:R-:W-:Y:S01]  /*9860*/  FMUL.FTZ R60, R60, R11.reuse ;  /* 0x0000000b3c3c7220 */ /* 0x080fe20000410000 */
[-C--:B------:R-:W-:Y:S01]  /*9870*/  FMUL.FTZ R61, R61, R11.reuse ;  /* 0x0000000b3d3d7220 */ /* 0x080fe20000410000 */
[-C--:B------:R-:W-:Y:S01]  /*9880*/  FMUL.FTZ R64, R64, R11.reuse ;  /* 0x0000000b40407220 */ /* 0x080fe20000410000 */
[-C--:B------:R-:W-:Y:S01]  /*9890*/  FMUL.FTZ R65, R65, R11.reuse ;  /* 0x0000000b41417220 */ /* 0x080fe20000410000 */
[----:B0-----:R-:W-:Y:S01]  /*98a0*/  FFMA.FTZ R21, R11, R6, R152 ;  /* 0x000000060b157223 */ /* 0x001fe20000010098 */
        /* <DEDUP_REMOVED lines=20> */
[----:B------:R-:W-:Y:S01]  /*99f0*/  F2FP.BF16.F32.PACK_AB R163, R175, R174 ;  /* 0x000000aeafa3723e */ /* 0x000fe200000010ff */
[-C--:B------:R-:W-:Y:S01]  /*9a00*/  FMUL.FTZ R96, R96, R11.reuse ;  /* 0x0000000b60607220 */ /* 0x080fe20000410000 */
[-C--:B------:R-:W-:Y:S01]  /*9a10*/  FMUL.FTZ R97, R97, R11.reuse ;  /* 0x0000000b61617220 */ /* 0x080fe20000410000 */
[-C--:B------:R-:W-:Y:S01]  /*9a20*/  FMUL.FTZ R100, R100, R11.reuse ;  /* 0x0000000b64647220 */ /* 0x080fe20000410000 */
[-C--:B------:R-:W-:Y:S01]  /*9a30*/  FMUL.FTZ R101, R101, R11.reuse ;  /* 0x0000000b65657220 */ /* 0x080fe20000410000 */
[----:B------:R0:W1:Y:S01]  /*9a40*/  MUFU.EX2 R15, R161 ;  /* 0x000000a1000f7308 */ /* 0x0000620000000800 */
[----:B--2---:R-:W-:Y:S01]  /*9a50*/  F2FP.BF16.F32.PACK_AB R154, R13, R10 ;  /* 0x0000000a0d9a723e */ /* 0x004fe200000010ff */
[----:B------:R-:W-:Y:S01]  /*9a60*/  BAR.SYNC.DEFER_BLOCKING 0xf, 0x100 ;  /* 0x03c4000000007b1d */ /* 0x000fe20000010000 */
[-C--:B------:R-:W-:Y:S01]  /*9a70*/  FMUL.FTZ R104, R104, R11.reuse ;  /* 0x0000000b68687220 */ /* 0x080fe20000410000 */
[-C--:B------:R-:W-:Y:S01]  /*9a80*/  FMUL.FTZ R105, R105, R11.reuse ;  /* 0x0000000b69697220 */ /* 0x080fe20000410000 */
[-C--:B------:R-:W-:Y:S01]  /*9a90*/  FMUL.FTZ R108, R108, R11.reuse ;  /* 0x0000000b6c6c7220 */ /* 0x080fe20000410000 */
[-C--:B------:R-:W-:Y:S01]  /*9aa0*/  FMUL.FTZ R109, R109, R11.reuse ;  /* 0x0000000b6d6d7220 */ /* 0x080fe20000410000 */
[----:B------:R-:W-:Y:S01]  /*9ab0*/  FMUL.FTZ R112, R112, R11 ;  /* 0x0000000b70707220 */ /* 0x000fe20000410000 */
[----:B------:R-:W-:Y:S01]  /*9ac0*/  MUFU.EX2 R20, R164 ;  /* 0x000000a400147308 */ /* 0x000fe20000000800 */
[----:B0-----:R-:W-:Y:S01]  /*9ad0*/  F2FP.BF16.F32.PACK_AB R161, R171, R170 ;  /* 0x000000aaaba1723e */ /* 0x001fe200000010ff */
[----:B------:R-:W-:-:S02]  /*9ae0*/  IMAD R170, R2, 0x1000, R22 ;  /* 0x0000100002aa7824 */ /* 0x000fc400078e0216 */
[-C--:B------:R-:W-:Y:S01]  /*9af0*/  FMUL.FTZ R113, R113, R11.reuse ;  /* 0x0000000b71717220 */ /* 0x080fe20000410000 */
[-C--:B------:R-:W-:Y:S01]  /*9b00*/  FMUL.FTZ R116, R116, R11.reuse ;  /* 0x0000000b74747220 */ /* 0x080fe20000410000 */
[-C--:B------:R-:W-:Y:S01]  /*9b10*/  FMUL.FTZ R117, R117, R11.reuse ;  /* 0x0000000b75757220 */ /* 0x080fe20000410000 */
[-C--:B------:R-:W-:Y:S01]  /*9b20*/  FMUL.FTZ R120, R120, R11.reuse ;  /* 0x0000000b78787220 */ /* 0x080fe20000410000 */
[----:B------:R-:W-:Y:S01]  /*9b30*/  R2UR UR10, R170 ;  /* 0x00000000aa0a72ca */ /* 0x000fe200000e0000 */
[----:B------:R0:W2:Y:S01]  /*9b40*/  MUFU.EX2 R6, R165 ;  /* 0x000000a500067308 */ /* 0x0000a20000000800 */
        /* <DEDUP_REMOVED lines=16> */
[----:B--2---:R-:W-:Y:S01]  /*9c50*/  F2FP.BF16.F32.PACK_AB R158, R6, R20 ;  /* 0x00000014069e723e */ /* 0x004fe200000010ff */
[-C--:B------:R-:W-:Y:S01]  /*9c60*/  FMUL.FTZ R145, R145, R11.reuse ;  /* 0x0000000b91917220 */ /* 0x080fe20000410000 */
[-C--:B------:R-:W-:Y:S01]  /*9c70*/  FMUL.FTZ R148, R148, R11.reuse ;  /* 0x0000000b94947220 */ /* 0x080fe20000410000 */
[----:B------:R-:W-:Y:S01]  /*9c80*/  FMUL.FTZ R149, R149, R11 ;  /* 0x0000000b95957220 */ /* 0x000fe20000410000 */
[----:B------:R1:W-:Y:S01]  /*9c90*/  STSM.16.M88.4 [R188+0x36400], R152 ;  /* 0x03640098bc007844 */ /* 0x0003e20000000200 */
[----:B------:R-:W-:-:S02]  /*9ca0*/  VIADD R11, R170, 0x80 ;  /* 0x00000080aa0b7836 */ /* 0x000fc40000000000 */
[----:B------:R-:W-:Y:S01]  /*9cb0*/  FADD.FTZ R21, R10, R21 ;  /* 0x000000150a157221 */ /* 0x000fe20000010000 */
[----:B------:R-:W-:Y:S01]  /*9cc0*/  MUFU.EX2 R172, R172 ;  /* 0x000000ac00ac7308 */ /* 0x000fe20000000800 */
[----:B------:R1:W-:Y:S01]  /*9cd0*/  STSM.16.M88.4 [R191], R156 ;  /* 0x0000009cbf007844 */ /* 0x0003e20000000200 */
[----:B------:R-:W-:Y:S01]  /*9ce0*/  FADD.FTZ R5, R183, R5 ;  /* 0x00000005b7057221 */ /* 0x000fe20000010000 */
[----:B------:R-:W-:-:S04]  /*9cf0*/  FADD.FTZ R21, R13, R21 ;  /* 0x000000150d157221 */ /* 0x000fc80000010000 */
[----:B------:R-:W-:Y:S01]  /*9d00*/  FADD.FTZ R21, R14, R21 ;  /* 0x000000150e157221 */ /* 0x000fe20000010000 */
[----:B------:R-:W2:Y:S01]  /*9d10*/  MUFU.EX2 R173, R173 ;  /* 0x000000ad00ad7308 */ /* 0x000ea20000000800 */
[----:B0-----:R-:W-:Y:S02]  /*9d20*/  F2FP.BF16.F32.PACK_AB R160, R169, R168 ;  /* 0x000000a8a9a0723e */ /* 0x001fe400000010ff */
[----:B------:R-:W-:-:S04]  /*9d30*/  FADD.FTZ R21, R15, R21 ;  /* 0x000000150f157221 */ /* 0x000fc80000010000 */
[----:B------:R-:W-:Y:S01]  /*9d40*/  FADD.FTZ R21, R20, R21 ;  /* 0x0000001514157221 */ /* 0x000fe20000010000 */
[----:B------:R-:W0:Y:S03]  /*9d50*/  MUFU.EX2 R176, R176 ;  /* 0x000000b000b07308 */ /* 0x000e260000000800 */
[----:B------:R-:W-:-:S04]  /*9d60*/  FADD.FTZ R21, R6, R21 ;  /* 0x0000001506157221 */ /* 0x000fc80000010000 */
[----:B------:R-:W-:Y:S01]  /*9d70*/  FADD.FTZ R21, R168, R21 ;  /* 0x00000015a8157221 */ /* 0x000fe20000010000 */
[----:B------:R-:W3:Y:S01]  /*9d80*/  MUFU.EX2 R177, R177 ;  /* 0x000000b100b17308 */ /* 0x000ee20000000800 */
[----:B--2---:R-:W-:Y:S02]  /*9d90*/  F2FP.BF16.F32.PACK_AB R162, R173, R172 ;  /* 0x000000acada2723e */ /* 0x004fe400000010ff */
[----:B------:R-:W-:-:S03]  /*9da0*/  FADD.FTZ R21, R169, R21 ;  /* 0x00000015a9157221 */ /* 0x000fc60000010000 */
[----:B------:R1:W-:Y:S01]  /*9db0*/  STSM.16.M88.4 [R189], R160 ;  /* 0x000000a0bd007844 */ /* 0x0003e20000000200 */
[----:B------:R-:W-:Y:S01]  /*9dc0*/  FADD.FTZ R21, R172, R21 ;  /* 0x00000015ac157221 */ /* 0x000fe20000010000 */
[----:B------:R-:W2:Y:S03]  /*9dd0*/  MUFU.EX2 R180, R180 ;  /* 0x000000b400b47308 */ /* 0x000ea60000000800 */
[----:B------:R-:W-:-:S04]  /*9de0*/  FADD.FTZ R21, R173, R21 ;  /* 0x00000015ad157221 */ /* 0x000fc80000010000 */
[----:B0-----:R-:W-:Y:S01]  /*9df0*/  FADD.FTZ R21, R176, R21 ;  /* 0x00000015b0157221 */ /* 0x001fe20000010000 */
[----:B------:R-:W0:Y:S01]  /*9e00*/  MUFU.EX2 R181, R181 ;  /* 0x000000b500b57308 */ /* 0x000e220000000800 */
[C---:B---3--:R-:W-:Y:S02]  /*9e10*/  F2FP.BF16.F32.PACK_AB R164, R177.reuse, R176 ;  /* 0x000000b0b1a4723e */ /* 0x048fe400000010ff */
[----:B------:R-:W-:-:S04]  /*9e20*/  FADD.FTZ R21, R177, R21 ;  /* 0x00000015b1157221 */ /* 0x000fc80000010000 */
[----:B--2---:R-:W-:Y:S01]  /*9e30*/  FADD.FTZ R21, R180, R21 ;  /* 0x00000015b4157221 */ /* 0x004fe20000010000 */
[----:B0-----:R-:W-:-:S03]  /*9e40*/  F2FP.BF16.F32.PACK_AB R166, R181, R180 ;  /* 0x000000b4b5a6723e */ /* 0x001fc600000010ff */
        /* <DEDUP_REMOVED lines=35> */
.L_x_8353:
[----:B------:R-:W-:Y:S01]  /*a080*/  UISETP.GT.AND UP0, UPT, UR6, UR4, UPT ;  /* 0x000000040600728c */ /* 0x000fe2000bf04270 */
[----:B------:R-:W-:Y:S01]  /*a090*/  VIADD R9, R9, 0x38860 ;  /* 0x0003886009097836 */ /* 0x000fe20000000000 */
[----:B------:R-:W-:Y:S01]  /*a0a0*/  UIADD3 UR6, UR6, -0x1, URZ ;  /* 0xffffffff06067890 */ /* 0x000fe2000fffe03f */
[----:B------:R-:W-:Y:S02]  /*a0b0*/  IMAD.MOV.U32 R12, RZ, RZ, R8 ;  /* 0x000000ffff0c7224 */ /* 0x000fe400078e0008 */
[----:B------:R-:W-:Y:S01]  /*a0c0*/  IMAD.MOV.U32 R11, RZ, RZ, R7 ;  /* 0x000000ffff0b7224 */ /* 0x000fe200078e0007 */
[----:B------:R-:W-:Y:S01]  /*a0d0*/  PLOP3.LUT P1, PT, PT, PT, UP0, 0x80, 0x0 ;  /* 0x000000000000781c */ /* 0x000fe20003f2f008 */
[----:B------:R-:W-:Y:S01]  /*a0e0*/  IMAD.MOV.U32 R10, RZ, RZ, R2 ;  /* 0x000000ffff0a7224 */ /* 0x000fe200078e0002 */
[----:B------:R-:W-:-:S04]  /*a0f0*/  PRMT R9, R187, 0x654, R9 ;  /* 0x00000654bb097816 */ /* 0x000fc80000000009 */
[----:B------:R0:W-:Y:S07]  /*a100*/  SYNCS.ARRIVE.TRANS64.RED.A1T0 RZ, [R9+URZ], RZ ;  /* 0x000000ff09ff79a7 */ /* 0x0001ee000810043f */
[----:B------:R-:W-:Y:S05]  /*a110*/  @P1 BRA `(.L_x_8354) ;  /* 0xffffffcc00441947 */ /* 0x000fea000383ffff */
[----:B------:R-:W-:-:S05]  /*a120*/  UMOV UR10, UR6 ;  /* 0x00000006000a7c82 */ /* 0x000fca0008000000 */
.L_x_8343:
[----:B------:R-:W-:-:S06]  /*a130*/  UISETP.GE.AND UP0, UPT, UR10, UR38, UPT ;  /* 0x000000260a00728c */ /* 0x000fcc000bf06270 */
[----:B------:R-:W-:-:S13]  /*a140*/  PLOP3.LUT P1, PT, PT, PT, UP0, 0x80, 0x0 ;  /* 0x000000000000781c */ /* 0x000fda0003f2f008 */
[----:B------:R-:W-:Y:S05]  /*a150*/  @!P1 BRA `(.L_x_8355) ;  /* 0x0000002c00749947 */ /* 0x000fea0003800000 */
[----:B------:R-:W-:Y:S01]  /*a160*/  IMAD.MOV.U32 R10, RZ, RZ, R8 ;  /* 0x000000ffff0a7224 */ /* 0x000fe200078e0008 */
[----:B------:R-:W-:Y:S01]  /*a170*/  ULDC UR11, c[0x0][0xa80] ;  /* 0x0002a000000b7ab9 */ /* 0x000fe20000000800 */
[----:B------:R-:W-:Y:S02]  /*a180*/  IMAD.MOV.U32 R12, RZ, RZ, R7 ;  /* 0x000000ffff0c7224 */ /* 0x000fe400078e0007 */
[----:B------:R-:W-:-:S07]  /*a190*/  IMAD.MOV.U32 R11, RZ, RZ, R2 ;  /* 0x000000ffff0b7224 */ /* 0x000fce00078e0002 */
.L_x_8366:
[----:B------:R-:W-:-:S05]  /*a1a0*/  VIADD R2, R11, 0x1 ;  /* 0x000000010b027836 */ /* 0x000fca0000000000 */
[----:B------:R-:W-:-:S04]  /*a1b0*/  ISETP.NE.AND P1, PT, R2, 0x2, PT ;  /* 0x000000020200780c */ /* 0x000fc80003f25270 */
[----:B------:R-:W-:Y:S02]  /*a1c0*/  SEL R7, RZ, 0x1, P1 ;  /* 0x00000001ff077807 */ /* 0x000fe40000800000 */
[----:B------:R-:W-:Y:S02]  /*a1d0*/  SEL R2, R2, RZ, P1 ;  /* 0x000000ff02027207 */ /* 0x000fe40000800000 */
[----:B------:R-:W-:-:S13]  /*a1e0*/  R2UR UR4, R7 ;  /* 0x00000000070472ca */ /* 0x000fda00000e0000 */
[----:B------:R-:W-:Y:S01]  /*a1f0*/  ULOP3.LUT UR37, UR37, UR4, URZ, 0x3c, !UPT ;  /* 0x0000000425257292 */ /* 0x000fe2000f8e3c3f */
[----:B-1----:R-:W-:Y:S11]  /*a200*/  @!P0 BRA `(.L_x_8356) ;  /* 0x0000000000048947 */ /* 0x002ff60003800000 */
[----:B------:R-:W-:Y:S01]  /*a210*/  BPT.TRAP 0x1 ;  /* 0x000000040000795c */ /* 0x000fe20000300000 */
.L_x_8356:
[----:B------:R-:W-:Y:S02]  /*a220*/  IMAD.U32 R7, RZ, RZ, UR37 ;  /* 0x00000025ff077e24 */ /* 0x000fe4000f8e00ff */
[----:B0-----:R-:W-:-:S03]  /*a230*/  IMAD R9, R2, 0x8, R17 ;  /* 0x0000000802097824 */ /* 0x001fc600078e0211 */
[----:B------:R-:W-:-:S04]  /*a240*/  SHF.L.U32 R7, R7, 0x1f, RZ ;  /* 0x0000001f07077819 */ /* 0x000fc800000006ff */
[----:B------:R0:W1:Y:S01]  /*a250*/  SYNCS.PHASECHK.TRANS64.TRYWAIT P1, [R9+URZ+0x38830], R7 ;  /* 0x03883007090075a7 */ /* 0x000062000802017f */
[----:B------:R-:W-:Y:S05]  /*a260*/  @!P0 BRA `(.L_x_8357) ;  /* 0x0000000000048947 */ /* 0x000fea0003800000 */
[----:B------:R-:W-:Y:S01]  /*a270*/  BPT.TRAP 0x1 ;  /* 0x000000040000795c */ /* 0x000fe20000300000 */
.L_x_8357:
[----:B------:R-:W-:Y:S01]  /*a280*/  IMAD R8, R2, 0x200, R4 ;  /* 0x0000020002087824 */ /* 0x000fe200078e0204 */
[----:B-1----:R-:W-:Y:S06]  /*a290*/  @P1 BRA `(.L_x_8358) ;  /* 0x0000000000081947 */ /* 0x002fec0003800000 */
[----:B------:R-:W1:Y:S02]  /*a2a0*/  SYNCS.PHASECHK.TRANS64.TRYWAIT P1, [R9+URZ+0x38830], R7 ;  /* 0x03883007090075a7 */ /* 0x000e64000802017f */
[----:B-1----:R-:W-:Y:S05]  /*a2b0*/  @!P1 BRA `(.L_x_8359) ;  /* 0x000000f000f49947 */ /* 0x002fea0003800000 */
.L_x_8358:
[----:B------:R-:W-:Y:S01]  /*a2c0*/  R2UR UR6, R8 ;  /* 0x00000000080672ca */ /* 0x000fe200000e0000 */
[----:B------:R-:W-:Y:S01]  /*a2d0*/  WARPGROUP.ARRIVE ;  /* 0x00000000000079c5 */ /* 0x000fe20000000000 */
[----:B------:R-:W-:Y:S01]  /*a2e0*/  UMOV UR4, UR8 ;  /* 0x0000000800047c82 */ /* 0x000fe20008000000 */
[----:B------:R-:W-:Y:S01]  /*a2f0*/  UMOV UR5, UR9 ;  /* 0x0000000900057c82 */ /* 0x000fe20008000000 */
[----:B------:R-:W-:Y:S01]  /*a300*/  UMOV UR7, 0x40000040 ;  /* 0x4000004000077882 */ /* 0x000fe20000000000 */
[----:B------:R-:W-:Y:S01]  /*a310*/  UMOV UR15, 0x40000040 ;  /* 0x40000040000f7882 */ /* 0x000fe20000000000 */
[----:B------:R-:W-:Y:S01]  /*a320*/  UMOV UR19, 0x40000040 ;  /* 0x4000004000137882 */ /* 0x000fe20000000000 */
[----:B------:R-:W-:-:S06]  /*a330*/  UMOV UR23, 0x40000040 ;  /* 0x4000004000177882 */ /* 0x000fcc0000000000 */
        /* <DEDUP_REMOVED lines=16> */
.L_x_8360:
[----:B------:R2:W3:Y:S01]  /*a440*/  SYNCS.PHASECHK.TRANS64.TRYWAIT P1, [R9+URZ+0x38850], R7 ;  /* 0x03885007090075a7 */ /* 0x0004e2000802017f */
[----:B------:R-:W-:Y:S05]  /*a450*/  @!P0 BRA `(.L_x_8361) ;  /* 0x0000000000048947 */ /* 0x000fea0003800000 */
[----:B------:R-:W-:Y:S01]  /*a460*/  BPT.TRAP 0x1 ;  /* 0x000000040000795c */ /* 0x000fe20000300000 */
.L_x_8361:
[----:B---3--:R-:W-:Y:S05]  /*a470*/  @P1 BRA `(.L_x_8362) ;  /* 0x0000000000081947 */ /* 0x008fea0003800000 */
[----:B------:R-:W3:Y:S02]  /*a480*/  SYNCS.PHASECHK.TRANS64.TRYWAIT P1, [R9+URZ+0x38850], R7 ;  /* 0x03885007090075a7 */ /* 0x000ee4000802017f */
[----:B---3--:R-:W-:Y:S05]  /*a490*/  @!P1 BRA `(.L_x_8363) ;  /* 0x000000f000909947 */ /* 0x008fea0003800000 */
.L_x_8362:
        /* <DEDUP_REMOVED lines=327> */
.L_x_8364:
[----:B------:R-:W-:Y:S01]  /*b910*/  FMNMX.FTZ R7, R152, R12, !PT ;  /* 0x0000000c98077209 */ /* 0x000fe20007810000 */
[----:B------:R-:W0:Y:S01]  /*b920*/  S2R R21, SR_CgaCtaId ;  /* 0x0000000000157919 */ /* 0x000e220000008800 */
[----:B------:R-:W-:Y:S01]  /*b930*/  UMOV UR5, UR11 ;  /* 0x0000000b00057c82 */ /* 0x000fe20008000000 */
[----:B------:R-:W-:Y:S01]  /*b940*/  ISETP.NE.AND P1, PT, R23, RZ, PT ;  /* 0x000000ff1700720c */ /* 0x000fe20003f25270 */
[----:B------:R-:W-:Y:S01]  /*b950*/  IMAD R20, R2, 0x1000, R22 ;  /* 0x0000100002147824 */ /* 0x000fe200078e0216 */
[----:B------:R-:W-:Y:S01]  /*b960*/  FMNMX.FTZ R7, R153, R7, !PT ;  /* 0x0000000799077209 */ /* 0x000fe20007810000 */
[----:B------:R-:W-:-:S03]  /*b970*/  UMOV UR7, 0x40000040 ;  /* 0x4000004000077882 */ /* 0x000fc60000000000 */
[----:B------:R-:W-:Y:S02]  /*b980*/  FMNMX.FTZ R7, R156, R7, !PT ;  /* 0x000000079c077209 */ /* 0x000fe40007810000 */
[----:B------:R-:W-:Y:S02]  /*b990*/  R2UR UR4, R20 ;  /* 0x00000000140472ca */ /* 0x000fe400000e0000 */
[----:B------:R-:W-:-:S03]  /*b9a0*/  FMNMX.FTZ R7, R157, R7, !PT ;  /* 0x000000079d077209 */ /* 0x000fc60007810000 */
[----:B------:R-:W-:Y:S01]  /*b9b0*/  @!P1 IMAD R11, R11, 0x40, R19 ;  /* 0x000000400b0b9824 */ /* 0x000fe200078e0213 */
[----:B------:R-:W-:-:S03]  /*b9c0*/  FMNMX.FTZ R7, R160, R7, !PT ;  /* 0x00000007a0077209 */ /* 0x000fc60007810000 */
[----:B------:R-:W-:Y:S01]  /*b9d0*/  @!P1 IMAD R11, R11, 0x4, R17 ;  /* 0x000000040b0b9824 */ /* 0x000fe200078e0211 */
[----:B------:R-:W-:-:S03]  /*b9e0*/  FMNMX.FTZ R7, R161, R7, !PT ;  /* 0x00000007a1077209 */ /* 0x000fc60007810000 */
[----:B------:R-:W-:Y:S01]  /*b9f0*/  UMOV UR6, UR4 ;  /* 0x0000000400067c82 */ /* 0x000fe20008000000 */
        /* <DEDUP_REMOVED lines=32> */
[----:B------:R-:W-:-:S02]  /*bc00*/  VIADD R8, R9, 0x38840 ;  /* 0x0003884009087836 */ /* 0x000fc40000000000 */
[----:B------:R-:W-:Y:S01]  /*bc10*/  FMUL.FTZ R12, R12, UR5 ;  /* 0x000000050c0c7c20 */ /* 0x000fe20008410000 */
[----:B------:R-:W-:Y:S02]  /*bc20*/  MUFU.EX2 R152, R152 ;  /* 0x0000009800987308 */ /* 0x000fe40000000800 */
[----:B0-----:R-:W-:-:S04]  /*bc30*/  PRMT R8, R21, 0x654, R8 ;  /* 0x0000065415087816 */ /* 0x001fc80000000008 */
[----:B------:R0:W-:Y:S02]  /*bc40*/  SYNCS.ARRIVE.TRANS64.RED.A1T0 RZ, [R8+URZ], RZ ;  /* 0x000000ff08ff79a7 */ /* 0x0001e4000810043f */
[----:B------:R-:W1:Y:S01]  /*bc50*/  MUFU.EX2 R12, R12 ;  /* 0x0000000c000c7308 */ /* 0x000e620000000800 */
[----:B0-----:R-:W-:-:S07]  /*bc60*/  FMNMX.FTZ R8, R154, R10, !PT ;  /* 0x0000000a9a087209 */ /* 0x001fce0007810000 */
[----:B------:R-:W0:Y:S01]  /*bc70*/  MUFU.EX2 R153, R153 ;  /* 0x0000009900997308 */ /* 0x000e220000000800 */
[----:B------:R-:W-:-:S04]  /*bc80*/  FMNMX.FTZ R8, R155, R8, !PT ;  /* 0x000000089b087209 */ /* 0x000fc80007810000 */
[----:B------:R-:W-:-:S03]  /*bc90*/  FMNMX.FTZ R8, R158, R8, !PT ;  /* 0x000000089e087209 */ /* 0x000fc60007810000 */
[----:B------:R-:W2:Y:S01]  /*bca0*/  MUFU.EX2 R156, R156 ;  /* 0x0000009c009c7308 */ /* 0x000ea20000000800 */
[----:B-1----:R-:W-:Y:S01]  /*bcb0*/  FFMA.FTZ R6, R12, R6, R152 ;  /* 0x000000060c067223 */ /* 0x002fe20000010098 */
[----:B------:R-:W-:Y:S01]  /*bcc0*/  @!P1 STS [R11+0x38400], R12 ;  /* 0x0384000c0b009388 */ /* 0x000fe20000000800 */
[----:B------:R-:W-:Y:S01]  /*bcd0*/  FMNMX.FTZ R8, R159, R8, !PT ;  /* 0x000000089f087209 */ /* 0x000fe20007810000 */
[-C--:B------:R-:W-:Y:S01]  /*bce0*/  FMUL.FTZ R24, R24, R12.reuse ;  /* 0x0000000c18187220 */ /* 0x080fe20000410000 */
[-C--:B------:R-:W-:Y:S01]  /*bcf0*/  FMUL.FTZ R25, R25, R12.reuse ;  /* 0x0000000c19197220 */ /* 0x080fe20000410000 */
[----:B------:R-:W-:Y:S01]  /*bd00*/  FMUL.FTZ R28, R28, R12 ;  /* 0x0000000c1c1c7220 */ /* 0x000fe20000410000 */
[----:B------:R-:W-:Y:S01]  /*bd10*/  FMNMX.FTZ R8, R162, R8, !PT ;  /* 0x00000008a2087209 */ /* 0x000fe20007810000 */
[----:B------:R-:W1:Y:S01]  /*bd20*/  MUFU.EX2 R157, R157 ;  /* 0x0000009d009d7308 */ /* 0x000e620000000800 */
[C---:B0-----:R-:W-:Y:S01]  /*bd30*/  F2FP.BF16.F32.PACK_AB R184, R153.reuse, R152 ;  /* 0x0000009899b8723e */ /* 0x041fe200000010ff */
[----:B------:R-:W-:Y:S01]  /*bd40*/  FADD.FTZ R6, R153, R6 ;  /* 0x0000000699067221 */ /* 0x000fe20000010000 */
[----:B------:R-:W-:Y:S01]  /*bd50*/  FMNMX.FTZ R8, R163, R8, !PT ;  /* 0x00000008a3087209 */ /* 0x000fe20007810000 */
[-C--:B------:R-:W-:Y:S01]  /*bd60*/  FMUL.FTZ R29, R29, R12.reuse ;  /* 0x0000000c1d1d7220 */ /* 0x080fe20000410000 */
[-C--:B------:R-:W-:Y:S01]  /*bd70*/  FMUL.FTZ R32, R32, R12.reuse ;  /* 0x0000000c20207220 */ /* 0x080fe20000410000 */
[----:B------:R-:W-:Y:S01]  /*bd80*/  FMUL.FTZ R33, R33, R12 ;  /* 0x0000000c21217220 */ /* 0x000fe20000410000 */
[----:B------:R-:W-:Y:S01]  /*bd90*/  FMNMX.FTZ R8, R166, R8, !PT ;  /* 0x00000008a6087209 */ /* 0x000fe20007810000 */
[----:B------:R-:W0:Y:S01]  /*bda0*/  MUFU.EX2 R152, R160 ;  /* 0x000000a000987308 */ /* 0x000e220000000800 */
        /* <DEDUP_REMOVED lines=8> */
[C---:B-1----:R-:W-:Y:S01]  /*be30*/  FADD.FTZ R6, R157.reuse, R6 ;  /* 0x000000069d067221 */ /* 0x042fe20000010000 */
[----:B------:R-:W-:Y:S01]  /*be40*/  F2FP.BF16.F32.PACK_AB R186, R157, R156 ;  /* 0x0000009c9dba723e */ /* 0x000fe200000010ff */
[----:B------:R-:W-:Y:S01]  /*be50*/  FMUL.FTZ R44, R44, R12 ;  /* 0x0000000c2c2c7220 */ /* 0x000fe20000410000 */
[----:B------:R-:W-:Y:S01]  /*be60*/  FMNMX.FTZ R8, R171, R8, !PT ;  /* 0x00000008ab087209 */ /* 0x000fe20007810000 */
[-C--:B------:R-:W-:Y:S01]  /*be70*/  FMUL.FTZ R45, R45, R12.reuse ;  /* 0x0000000c2d2d7220 */ /* 0x080fe20000410000 */
[-C--:B------:R-:W-:Y:S01]  /*be80*/  FMUL.FTZ R48, R48, R12.reuse ;  /* 0x0000000c30307220 */ /* 0x080fe20000410000 */
[----:B------:R-:W-:Y:S01]  /*be90*/  FMUL.FTZ R49, R49, R12 ;  /* 0x0000000c31317220 */ /* 0x000fe20000410000 */
[----:B------:R-:W-:Y:S01]  /*bea0*/  FMNMX.FTZ R8, R174, R8, !PT ;  /* 0x00000008ae087209 */ /* 0x000fe20007810000 */
[----:B------:R-:W1:Y:S01]  /*beb0*/  MUFU.EX2 R164, R164 ;  /* 0x000000a400a47308 */ /* 0x000e620000000800 */
[----:B0-----:R-:W-:Y:S01]  /*bec0*/  FADD.FTZ R6, R152, R6 ;  /* 0x0000000698067221 */ /* 0x001fe20000010000 */
[----:B------:R-:W-:Y:S01]  /*bed0*/  FMUL.FTZ R52, R52, R12 ;  /* 0x0000000c34347220 */ /* 0x000fe20000410000 */
[----:B------:R-:W-:Y:S01]  /*bee0*/  FMNMX.FTZ R8, R175, R8, !PT ;  /* 0x00000008af087209 */ /* 0x000fe20007810000 */
[-C--:B------:R-:W-:Y:S01]  /*bef0*/  FMUL.FTZ R53, R53, R12.reuse ;  /* 0x0000000c35357220 */ /* 0x080fe20000410000 */
[-C--:B------:R-:W-:Y:S01]  /*bf00*/  FMUL.FTZ R56, R56, R12.reuse ;  /* 0x0000000c38387220 */ /* 0x080fe20000410000 */
[----:B------:R-:W-:Y:S01]  /*bf10*/  FMUL.FTZ R57, R57, R12 ;  /* 0x0000000c39397220 */ /* 0x000fe20000410000 */
[----:B------:R-:W-:Y:S01]  /*bf20*/  FMNMX.FTZ R8, R178, R8, !PT ;  /* 0x00000008b2087209 */ /* 0x000fe20007810000 */
[----:B------:R-:W0:Y:S01]  /*bf30*/  MUFU.EX2 R165, R165 ;  /* 0x000000a500a57308 */ /* 0x000e220000000800 */
[C---:B--2---:R-:W-:Y:S01]  /*bf40*/  FADD.FTZ R6, R161.reuse, R6 ;  /* 0x00000006a1067221 */ /* 0x044fe20000010000 */
        /* <DEDUP_REMOVED lines=39> */
[----:B-1----:R-:W-:Y:S01]  /*c1c0*/  FMNMX.FTZ R8, R8, R13, !PT ;  /* 0x0000000d08087209 */ /* 0x002fe20007810000 */
[----:B------:R-:W1:Y:S01]  /*c1d0*/  MUFU.EX2 R160, R176 ;  /* 0x000000b000a07308 */ /* 0x000e620000000800 */
[----:B0-----:R-:W-:Y:S01]  /*c1e0*/  FADD.FTZ R6, R172, R6 ;  /* 0x00000006ac067221 */ /* 0x001fe20000010000 */
[-C--:B------:R-:W-:Y:S01]  /*c1f0*/  FMUL.FTZ R109, R109, R12.reuse ;  /* 0x0000000c6d6d7220 */ /* 0x080fe20000410000 */
[-C--:B------:R-:W-:Y:S01]  /*c200*/  FMUL.FTZ R112, R112, R12.reuse ;  /* 0x0000000c70707220 */ /* 0x080fe20000410000 */
[----:B------:R-:W0:Y:S01]  /*c210*/  SHFL.BFLY PT, R13, R8, 0x1, 0x1f ;  /* 0x0c201f00080d7f89 */ /* 0x000e2200000e0000 */
[-C--:B------:R-:W-:Y:S01]  /*c220*/  FMUL.FTZ R113, R113, R12.reuse ;  /* 0x0000000c71717220 */ /* 0x080fe20000410000 */
[-C--:B------:R-:W-:Y:S01]  /*c230*/  FMUL.FTZ R116, R116, R12.reuse ;  /* 0x0000000c74747220 */ /* 0x080fe20000410000 */
[-C--:B------:R-:W-:Y:S01]  /*c240*/  FMUL.FTZ R117, R117, R12.reuse ;  /* 0x0000000c75757220 */ /* 0x080fe20000410000 */
[----:B------:R-:W3:Y:S01]  /*c250*/  MUFU.EX2 R177, R177 ;  /* 0x000000b100b17308 */ /* 0x000ee20000000800 */
        /* <DEDUP_REMOVED lines=8> */
[----:B-1----:R-:W-:Y:S01]  /*c2e0*/  FADD.FTZ R6, R160, R6 ;  /* 0x00000006a0067221 */ /* 0x002fe20000010000 */
[-C--:B------:R-:W-:Y:S01]  /*c2f0*/  FMUL.FTZ R132, R132, R12.reuse ;  /* 0x0000000c84847220 */ /* 0x080fe20000410000 */
[-C--:B------:R-:W-:Y:S01]  /*c300*/  FMUL.FTZ R133, R133, R12.reuse ;  /* 0x0000000c85857220 */ /* 0x080fe20000410000 */
[-C--:B------:R-:W-:Y:S01]  /*c310*/  FMUL.FTZ R136, R136, R12.reuse ;  /* 0x0000000c88887220 */ /* 0x080fe20000410000 */
[-C--:B------:R-:W-:Y:S01]  /*c320*/  FMUL.FTZ R137, R137, R12.reuse ;  /* 0x0000000c89897220 */ /* 0x080fe20000410000 */
[-C--:B------:R-:W-:Y:S01]  /*c330*/  FMUL.FTZ R140, R140, R12.reuse ;  /* 0x0000000c8c8c7220 */ /* 0x080fe20000410000 */
[-C--:B------:R-:W-:Y:S01]  /*c340*/  FMUL.FTZ R141, R141, R12.reuse ;  /* 0x0000000c8d8d7220 */ /* 0x080fe20000410000 */
[----:B------:R-:W-:Y:S01]  /*c350*/  FMUL.FTZ R144, R144, R12 ;  /* 0x0000000c90907220 */ /* 0x000fe20000410000 */
[C---:B---3--:R-:W-:Y:S01]  /*c360*/  FADD.FTZ R6, R177.reuse, R6 ;  /* 0x00000006b1067221 */ /* 0x048fe20000010000 */
[----:B------:R-:W-:Y:S01]  /*c370*/  F2FP.BF16.F32.PACK_AB R160, R177, R160 ;  /* 0x000000a0b1a0723e */ /* 0x000fe200000010ff */
[-C--:B------:R-:W-:Y:S01]  /*c380*/  FMUL.FTZ R145, R145, R12.reuse ;  /* 0x0000000c91917220 */ /* 0x080fe20000410000 */
[----:B0-----:R-:W-:Y:S01]  /*c390*/  FMNMX.FTZ R8, R8, R13, !PT ;  /* 0x0000000d08087209 */ /* 0x001fe20007810000 */
[-C--:B------:R-:W-:Y:S01]  /*c3a0*/  FMUL.FTZ R148, R148, R12.reuse ;  /* 0x0000000c94947220 */ /* 0x080fe20000410000 */
[----:B------:R-:W-:-:S03]  /*c3b0*/  FMUL.FTZ R149, R149, R12 ;  /* 0x0000000c95957220 */ /* 0x000fc60000410000 */
[----:B------:R-:W-:Y:S01]  /*c3c0*/  FADD.FTZ R10, -R8, R10 ;  /* 0x0000000a080a7221 */ /* 0x000fe20000010100 */
[----:B--2---:R-:W-:-:S03]  /*c3d0*/  FADD.FTZ R6, R180, R6 ;  /* 0x00000006b4067221 */ /* 0x004fc60000010000 */
[----:B------:R-:W-:-:S06]  /*c3e0*/  FMUL.FTZ R10, R10, UR5 ;  /* 0x000000050a0a7c20 */ /* 0x000fcc0008410000 */
[----:B------:R-:W0:Y:S02]  /*c3f0*/  MUFU.EX2 R10, R10 ;  /* 0x0000000a000a7308 */ /* 0x000e240000000800 */
        /* <DEDUP_REMOVED lines=30> */
[----:B------:R-:W-:Y:S01]  /*c5e0*/  FFMA.FTZ R183, R183, UR5, -R11 ;  /* 0x00000005b7b77c23 */ /* 0x000fe2000801080b */
        /* <DEDUP_REMOVED lines=10> */
[----:B------:R2:W-:Y:S01]  /*c690*/  MUFU.EX2 R11, R158 ;  /* 0x0000009e000b7308 */ /* 0x0005e20000000800 */
[----:B0-----:R-:W-:Y:S01]  /*c6a0*/  FFMA.FTZ R5, R10, R5, R154 ;  /* 0x000000050a057223 */ /* 0x001fe2000001009a */
[-C--:B------:R-:W-:Y:S01]  /*c6b0*/  FMUL.FTZ R67, R67, R10.reuse ;  /* 0x0000000a43437220 */ /* 0x080fe20000410000 */
        /* <DEDUP_REMOVED lines=8> */
[----:B------:R-:W-:Y:S01]  /*c740*/  FMUL.FTZ R79, R79, R10 ;  /* 0x0000000a4f4f7220 */ /* 0x000fe20000410000 */
[----:B------:R-:W-:Y:S01]  /*c750*/  F2FP.BF16.F32.PACK_AB R154, R165, R164 ;  /* 0x000000a4a59a723e */ /* 0x000fe200000010ff */
[----:B------:R-:W-:Y:S01]  /*c760*/  FMUL.FTZ R82, R82, R10 ;  /* 0x0000000a52527220 */ /* 0x000fe20000410000 */
[----:B--2---:R-:W-:Y:S01]  /*c770*/  F2FP.BF16.F32.PACK_AB R158, R173, R172 ;  /* 0x000000acad9e723e */ /* 0x004fe200000010ff */
        /* <DEDUP_REMOVED lines=44> */
[----:B------:R-:W-:Y:S01]  /*ca40*/  FMUL.FTZ R151, R151, R10 ;  /* 0x0000000a97977220 */ /* 0x000fe20000410000 */
[----:B------:R0:W-:Y:S01]  /*ca50*/  STSM.16.M88.4 [R188+0x36400], R184 ;  /* 0x036400b8bc007844 */ /* 0x0001e20000000200 */
[----:B------:R-:W-:-:S02]  /*ca60*/  VIADD R10, R20, 0x80 ;  /* 0x00000080140a7836 */ /* 0x000fc40000000000 */
[----:B------:R-:W-:Y:S01]  /*ca70*/  FADD.FTZ R5, R11, R5 ;  /* 0x000000050b057221 */ /* 0x000fe20000010000 */
[----:B------:R-:W2:Y:S01]  /*ca80*/  MUFU.EX2 R171, R171 ;  /* 0x000000ab00ab7308 */ /* 0x000ea20000000800 */
[C---:B-1----:R-:W-:Y:S01]  /*ca90*/  FADD.FTZ R6, R162.reuse, R6 ;  /* 0x00000006a2067221 */ /* 0x042fe20000010000 */
[----:B------:R-:W-:Y:S01]  /*caa0*/  F2FP.BF16.F32.PACK_AB R162, R162, R180 ;  /* 0x000000b4a2a2723e */ /* 0x000fe200000010ff */
[----:B------:R0:W-:Y:S01]  /*cab0*/  STSM.16.M88.4 [R191], R152 ;  /* 0x00000098bf007844 */ /* 0x0001e20000000200 */
[----:B------:R-:W-:Y:S01]  /*cac0*/  R2UR UR4, R10 ;  /* 0x000000000a0472ca */ /* 0x000fe200000e0000 */
[----:B------:R-:W-:Y:S02]  /*cad0*/  VIADD R10, R20, 0x100 ;  /* 0x00000100140a7836 */ /* 0x000fe40000000000 */
[----:B------:R-:W-:Y:S01]  /*cae0*/  FADD.FTZ R5, R14, R5 ;  /* 0x000000050e057221 */ /* 0x000fe20000010000 */
[----:B------:R-:W-:Y:S01]  /*caf0*/  VIADD R20, R20, 0x180 ;  /* 0x0000018014147836 */ /* 0x000fe20000000000 */
[----:B------:R-:W-:Y:S02]  /*cb00*/  MUFU.EX2 R174, R174 ;  /* 0x000000ae00ae7308 */ /* 0x000fe40000000800 */
[----:B------:R-:W-:-:S04]  /*cb10*/  FADD.FTZ R5, R13, R5 ;  /* 0x000000050d057221 */ /* 0x000fc80000010000 */
[----:B------:R-:W-:Y:S02]  /*cb20*/  FADD.FTZ R5, R15, R5 ;  /* 0x000000050f057221 */ /* 0x000fe40000010000 */
[----:B------:R-:W1:Y:S01]  /*cb30*/  MUFU.EX2 R175, R175 ;  /* 0x000000af00af7308 */ /* 0x000e620000000800 */
[----:B--2---:R-:W-:Y:S01]  /*cb40*/  F2FP.BF16.F32.PACK_AB R157, R171, R170 ;  /* 0x000000aaab9d723e */ /* 0x004fe200000010ff */
[----:B------:R-:W-:-:S04]  /*cb50*/  FADD.FTZ R5, R166, R5 ;  /* 0x00000005a6057221 */ /* 0x000fc80000010000 */
[----:B------:R-:W-:Y:S02]  /*cb60*/  FADD.FTZ R5, R167, R5 ;  /* 0x00000005a7057221 */ /* 0x000fe40000010000 */
[----:B------:R-:W2:Y:S02]  /*cb70*/  MUFU.EX2 R178, R178 ;  /* 0x000000b200b27308 */ /* 0x000ea40000000800 */
[----:B------:R-:W-:-:S04]  /*cb80*/  FADD.FTZ R5, R170, R5 ;  /* 0x00000005aa057221 */ /* 0x000fc80000010000 */
[----:B------:R-:W-:Y:S02]  /*cb90*/  FADD.FTZ R5, R171, R5 ;  /* 0x00000005ab057221 */ /* 0x000fe40000010000 */
[----:B------:R-:W3:Y:S01]  /*cba0*/  MUFU.EX2 R179, R179 ;  /* 0x000000b300b37308 */ /* 0x000ee20000000800 */
[----:B-1----:R-:W-:Y:S01]  /*cbb0*/  F2FP.BF16.F32.PACK_AB R159, R175, R174 ;  /* 0x000000aeaf9f723e */ /* 0x002fe200000010ff */
[----:B------:R-:W-:-:S04]  /*cbc0*/  FADD.FTZ R5, R174, R5 ;  /* 0x00000005ae057221 */ /* 0x000fc80000010000 */
[----:B------:R0:W-:Y:S01]  /*cbd0*/  STSM.16.M88.4 [R189], R156 ;  /* 0x0000009cbd007844 */ /* 0x0001e20000000200 */
[----:B------:R-:W-:Y:S01]  /*cbe0*/  FADD.FTZ R5, R175, R5 ;  /* 0x00000005af057221 */ /* 0x000fe20000010000 */
[----:B------:R-:W1:Y:S03]  /*cbf0*/  MUFU.EX2 R182, R182 ;  /* 0x000000b600b67308 */ /* 0x000e660000000800 */
[----:B--2---:R-:W-:-:S05]  /*cc00*/  FADD.FTZ R5, R178, R5 ;  /* 0x00000005b2057221 */ /* 0x004fca0000010000 */
[----:B------:R-:W2:Y:S01]  /*cc10*/  MUFU.EX2 R183, R183 ;  /* 0x000000b700b77308 */ /* 0x000ea20000000800 */
[C---:B---3--:R-:W-:Y:S01]  /*cc20*/  F2FP.BF16.F32.PACK_AB R161, R179.reuse, R178 ;  /* 0x000000b2b3a1723e */ /* 0x048fe200000010ff */
[----:B------:R-:W-:-:S04]  /*cc30*/  FADD.FTZ R5, R179, R5 ;  /* 0x00000005b3057221 */ /* 0x000fc80000010000 */
[----:B-1----:R-:W-:Y:S01]  /*cc40*/  FADD.FTZ R5, R182, R5 ;  /* 0x00000005b6057221 */ /* 0x002fe20000010000 */
[----:B--2---:R-:W-:-:S03]  /*cc50*/  F2FP.BF16.F32.PACK_AB R163, R183, R182 ;  /* 0x000000b6b7a3723e */ /* 0x004fc600000010ff */
[----:B------:R-:W-:Y:S02]  /*cc60*/  FADD.FTZ R5, R183, R5 ;  /* 0x00000005b7057221 */ /* 0x000fe40000010000 */
[----:B------:R0:W-:Y:S01]  /*cc70*/  STSM.16.M88.4 [R190], R160 ;  /* 0x000000a0be007844 */ /* 0x0001e20000000200 */
[----:B------:R-:W-:-:S06]  /*cc80*/  WARPGROUP.ARRIVE ;  /* 0x00000000000079c5 */ /* 0x000fcc0000000000 */
[----:B------:R-:W-:Y:S01]  /*cc90*/  HGMMA.64x256x16.F32.BF16 R24, R184, gdesc[UR4].tnspB, R24, gsb0 ;  /* 0x43e00004b8187df0 */ /* 0x000fe20008001818 */
[----:B------:R-:W-:Y:S01]  /*cca0*/  UMOV UR6, UR4 ;  /* 0x0000000400067c82 */ /* 0x000fe20008000000 */
[----:B------:R-:W-:Y:S01]  /*ccb0*/  UMOV UR7, 0x40000040 ;  /* 0x4000004000077882 */ /* 0x000fe20000000000 */
[----:B------:R-:W-:Y:S01]  /*ccc0*/  R2UR UR4, R10 ;  /* 0x000000000a0472ca */ /* 0x000fe200000e0000 */
[----:B------:R-:W-:Y:S02]  /*ccd0*/  WARPGROUP.DEPBAR.LE gsb0, 0x0 ;  /* 0x00008000000079c5 */ /* 0x000fe40000010000 */
[----:B------:R-:W-:-:S15]  /*cce0*/  WARPGROUP.ARRIVE ;  /* 0x00000000000079c5 */ /* 0x000fde0000000000 */
[----:B------:R-:W-:-:S07]  /*ccf0*/  NOP ;  /* 0x0000000000007918 */ /* 0x000fce0000000000 */
        /* <DEDUP_REMOVED lines=20> */
[----:B-1----:R-:W1:Y:S02]  /*ce40*/  FENCE.VIEW.ASYNC.S ;  /* 0x00000000000073c6 */ /* 0x002e640000000000 */
[----:B-1----:R-:W-:Y:S01]  /*ce50*/  NOP ;  /* 0x0000000000007918 */ /* 0x002fe20000000000 */
[----:B------:R-:W-:Y:S06]  /*ce60*/  BAR.ARV 0xe, 0x100 ;  /* 0x0384000000007b1d */ /* 0x000fec0000002000 */
[----:B0-----:R-:W-:Y:S05]  /*ce70*/  @!P0 BRA `(.L_x_8365) ;  /* 0x0000000000048947 */ /* 0x001fea0003800000 */
[----:B------:R-:W-:Y:S01]  /*ce80*/  BPT.TRAP 0x1 ;  /* 0x000000040000795c */ /* 0x000fe20000300000 */
.L_x_8365:
        /* <DEDUP_REMOVED lines=10> */
.L_x_8355:
[----:B------:R-:W2:Y:S01]  /*cf30*/  SHFL.BFLY PT, R4, R5, 0x2, 0x1f ;  /* 0x0c401f0005047f89 */ /* 0x000ea200000e0000 */
[----:B------:R-:W-:Y:S08]  /*cf40*/  BAR.ARV 0x8, 0x100 ;  /* 0x0204000000007b1d */ /* 0x000ff00000002000 */
[----:B------:R-:W-:Y:S01]  /*cf50*/  BAR.SYNC.DEFER_BLOCKING 0xf, 0x100 ;  /* 0x03c4000000007b1d */ /* 0x000fe20000010000 */
[----:B------:R-:W-:Y:S01]  /*cf60*/  ISETP.NE.AND P2, PT, R23, RZ, PT ;  /* 0x000000ff1700720c */ /* 0x000fe20003f45270 */
[----:B------:R-:W-:Y:S01]  /*cf70*/  IMAD.MOV.U32 R20, RZ, RZ, -0x800000 ;  /* 0xff800000ff147424 */ /* 0x000fe200078e00ff */
[----:B------:R-:W-:-:S03]  /*cf80*/  UIADD3 UR36, UR36, 0x1, URZ ;  /* 0x0000000124247890 */ /* 0x000fc6000fffe03f */
[----:B------:R-:W3:Y:S01]  /*cf90*/  SHFL.BFLY PT, R3, R6, 0x2, 0x1f ;  /* 0x0c401f0006037f89 */ /* 0x000ee200000e0000 */
[----:B--2---:R-:W-:-:S05]  /*cfa0*/  FADD.FTZ R4, R4, R5 ;  /* 0x0000000504047221 */ /* 0x004fca0000010000 */
[----:B------:R-:W2:Y:S01]  /*cfb0*/  SHFL.BFLY PT, R11, R4, 0x1, 0x1f ;  /* 0x0c201f00040b7f89 */ /* 0x000ea200000e0000 */
[----:B---3--:R-:W-:Y:S01]  /*cfc0*/  FADD.FTZ R3, R3, R6 ;  /* 0x0000000603037221 */ /* 0x008fe20000010000 */
[----:B------:R-:W-:-:S04]  /*cfd0*/  IMAD.U32 R6, RZ, RZ, UR5 ;  /* 0x00000005ff067e24 */ /* 0x000fc8000f8e00ff */
[----:B------:R-:W0:Y:S01]  /*cfe0*/  SHFL.BFLY PT, R0, R3, 0x1, 0x1f ;  /* 0x0c201f0003007f89 */ /* 0x000e2200000e0000 */
[----:B--2---:R-:W-:Y:S01]  /*cff0*/  FADD.FTZ R10, R4, R11 ;  /* 0x0000000b040a7221 */ /* 0x004fe20000010000 */
[----:B------:R-:W-:-:S04]  /*d000*/  IMAD.U32 R4, RZ, RZ, UR5 ;  /* 0x00000005ff047e24 */ /* 0x000fc8000f8e00ff */
[----:B------:R-:W-:-:S13]  /*d010*/  FSETP.NE.FTZ.AND P1, PT, R10, RZ, PT ;  /* 0x000000ff0a00720b */ /* 0x000fda0003f35000 */
[----:B------:R-:W-:Y:S01]  /*d020*/  @P1 FMUL.FTZ R4, R4, 0.69314718246459960938 ;  /* 0x3f31721804041820 */ /* 0x000fe20000410000 */
[----:B01----:R-:W-:Y:S01]  /*d030*/  FADD.FTZ R9, R3, R0 ;  /* 0x0000000003097221 */ /* 0x003fe20000010000 */
[----:B------:R-:W-:Y:S01]  /*d040*/  IMAD.MOV.U32 R3, RZ, RZ, -0x800000 ;  /* 0xff800000ff037424 */ /* 0x000fe200078e00ff */
[----:B------:R-:W0:Y:S03]  /*d050*/  @P1 MUFU.LG2 R0, R10 ;  /* 0x0000000a00001308 */ /* 0x000e260000000c00 */
[----:B------:R-:W-:-:S13]  /*d060*/  FSETP.NE.FTZ.AND P0, PT, R9, RZ, PT ;  /* 0x000000ff0900720b */ /* 0x000fda0003f15000 */
[----:B------:R-:W1:Y:S01]  /*d070*/  @P0 MUFU.LG2 R11, R9 ;  /* 0x00000009000b0308 */ /* 0x000e620000000c00 */
[----:B0-----:R-:W-:Y:S01]  /*d080*/  @P1 FMUL.FTZ R5, R0, 0.69314718246459960938 ;  /* 0x3f31721800051820 */ /* 0x001fe20000410000 */
[----:B------:R-:W-:Y:S02]  /*d090*/  IMAD.MOV.U32 R0, RZ, RZ, RZ ;  /* 0x000000ffff007224 */ /* 0x000fe400078e00ff */
[----:B------:R-:W-:Y:S01]  /*d0a0*/  @P0 FMUL.FTZ R6, R6, 0.69314718246459960938 ;  /* 0x3f31721806060820 */ /* 0x000fe20000410000 */
[----:B------:R-:W-:Y:S01]  /*d0b0*/  @P1 FFMA.FTZ R3, R4, R8, R5 ;  /* 0x0000000804031223 */ /* 0x000fe20000010005 */
[----:B------:R-:W-:Y:S02]  /*d0c0*/  IMAD.MOV.U32 R4, RZ, RZ, RZ ;  /* 0x000000ffff047224 */ /* 0x000fe400078e00ff */
[----:B------:R-:W0:Y:S08]  /*d0d0*/  @P1 MUFU.RCP R0, R10 ;  /* 0x0000000a00001308 */ /* 0x000e300000001000 */
[----:B------:R-:W2:Y:S01]  /*d0e0*/  @P0 MUFU.RCP R4, R9 ;  /* 0x0000000900040308 */ /* 0x000ea20000001000 */
[----:B-1----:R-:W-:-:S04]  /*d0f0*/  @P0 FMUL.FTZ R11, R11, 0.69314718246459960938 ;  /* 0x3f3172180b0b0820 */ /* 0x002fc80000410000 */
[----:B------:R-:W-:Y:S01]  /*d100*/  @P0 FFMA.FTZ R20, R6, R7, R11 ;  /* 0x0000000706140223 */ /* 0x000fe2000001000b */
[C---:B------:R-:W-:Y:S01]  /*d110*/  @!P2 IMAD R6, R2.reuse, 0x40, R19 ;  /* 0x000000400206a824 */ /* 0x040fe200078e0213 */
[----:B------:R-:W-:Y:S01]  /*d120*/  PLOP3.LUT P0, PT, PT, PT, PT, 0x8, 0x0 ;  /* 0x000000000000781c */ /* 0x000fe20003f0e170 */
[----:B------:R-:W-:Y:S02]  /*d130*/  VIADD R2, R2, 0x1 ;  /* 0x0000000102027836 */ /* 0x000fe40000000000 */
[-C--:B0-----:R-:W-:Y:S01]  /*d140*/  FMUL.FTZ R26, R26, R0.reuse ;  /* 0x000000001a1a7220 */ /* 0x081fe20000410000 */
[----:B------:R-:W-:Y:S02]  /*d150*/  @!P2 IMAD R17, R6, 0x4, R17 ;  /* 0x000000040611a824 */ /* 0x000fe400078e0211 */
[-C--:B------:R-:W-:Y:S01]  /*d160*/  FMUL.FTZ R27, R27, R0.reuse ;  /* 0x000000001b1b7220 */ /* 0x080fe20000410000 */
[-C--:B------:R-:W-:Y:S01]  /*d170*/  FMUL.FTZ R30, R30, R0.reuse ;  /* 0x000000001e1e7220 */ /* 0x080fe20000410000 */
[----:B------:R-:W-:Y:S01]  /*d180*/  ISETP.NE.AND P1, PT, R2, 0x2, PT ;  /* 0x000000020200780c */ /* 0x000fe20003f25270 */
[-C--:B------:R-:W-:Y:S01]  /*d190*/  FMUL.FTZ R31, R31, R0.reuse ;  /* 0x000000001f1f7220 */ /* 0x080fe20000410000 */
[----:B------:R0:W-:Y:S01]  /*d1a0*/  @!P2 STS [R17+0x38420], R0 ;  /* 0x038420001100a388 */ /* 0x0001e20000000800 */
[----:B------:R-:W-:Y:S01]  /*d1b0*/  FMUL.FTZ R34, R34, R0 ;  /* 0x0000000022227220 */ /* 0x000fe20000410000 */
[----:B------:R-:W-:Y:S01]  /*d1c0*/  SEL R5, RZ, 0x1, P1 ;  /* 0x00000001ff057807 */ /* 0x000fe20000800000 */
[-C--:B--2---:R-:W-:Y:S01]  /*d1d0*/  FMUL.FTZ R24, R24, R4.reuse ;  /* 0x0000000418187220 */ /* 0x084fe20000410000 */
[----:B------:R0:W-:Y:S01]  /*d1e0*/  @!P2 STS [R17+0x38400], R4 ;  /* 0x038400041100a388 */ /* 0x0001e20000000800 */
        /* <DEDUP_REMOVED lines=123> */
[----:B------:R-:W-:Y:S01]  /*d9a0*/  SEL R2, R2, RZ, P1 ;  /* 0x000000ff02027207 */ /* 0x000fe20000800000 */
[----:B------:R-:W-:Y:S01]  /*d9b0*/  ULOP3.LUT UR37, UR37, UR4, URZ, 0x3c, !UPT ;  /* 0x0000000425257292 */ /* 0x000fe2000f8e3c3f */
[----:B0-----:R-:W-:Y:S11]  /*d9c0*/  BAR.ARV 0xe, 0x100 ;  /* 0x0384000000007b1d */ /* 0x001ff60000002000 */
.L_x_8324:
[----:B------:R-:W2:Y:S01]  /*d9d0*/  S2R R0, SR_CgaCtaId ;  /* 0x0000000000007919 */ /* 0x000ea20000008800 */
[----:B------:R-:W-:Y:S01]  /*d9e0*/  MOV R17, 0x400 ;  /* 0x0000040000117802 */ /* 0x000fe20000000f00 */
[----:B------:R-:W-:Y:S01]  /*d9f0*/  BSSY B0, `(.L_x_8367) ;  /* 0x0000489000007945 */ /* 0x000fe20003800000 */
[----:B------:R-:W-:Y:S02]  /*da00*/  BAR.SYNC.DEFER_BLOCKING 0x5, 0x180 ;  /* 0x0146000000007b1d */ /* 0x000fe40000010000 */
[----:B--2---:R-:W-:Y:S02]  /*da10*/  LEA R17, R0, R17, 0x18 ;  /* 0x0000001100117211 */ /* 0x004fe400078ec0ff */
[----:B------:R-:W-:-:S03]  /*da20*/  SHF.R.U32.HI R0, RZ, 0x10, R201 ;  /* 0x00000010ff007819 */ /* 0x000fc600000116c9 */
[----:B01----:R-:W0:Y:S02]  /*da30*/  LDS.128 R4, [R17+0x388d0] ;  /* 0x0388d00011047984 */ /* 0x003e240000000c00 */
[----:B0-----:R-:W-:Y:S02]  /*da40*/  R2UR UR4, R5 ;  /* 0x00000000050472ca */ /* 0x001fe400000e0000 */
[----:B------:R-:W-:Y:S01]  /*da50*/  R2UR UR5, R7 ;  /* 0x00000000070572ca */ /* 0x000fe200000e0000 */
[----:B------:R-:W-:Y:S06]  /*da60*/  BAR.ARV 0x4, 0x180 ;  /* 0x0106000000007b1d */ /* 0x000fec0000002000 */
[----:B------:R-:W-:Y:S08]  /*da70*/  @P0 BRA `(.L_x_8368) ;  /* 0x00000038003c0947 */ /* 0x000ff00003800000 */
[----:B------:R-:W2:Y:S01]  /*da80*/  LDL R9, [R1+0x2c] ;  /* 0x00002c0001097983 */ /* 0x000ea20000100800 */
[----:B------:R-:W-:Y:S01]  /*da90*/  ULDC.64 UR6, c[0x0][0xd08] ;  /* 0x0003420000067ab9 */ /* 0x000fe20000000a00 */
[----:B------:R-:W0:Y:S01]  /*daa0*/  S2R R8, SR_SWINHI ;  /* 0x0000000000087919 */ /* 0x000e220000002f00 */
[----:B------:R-:W-:Y:S02]  /*dab0*/  MOV R4, R17 ;  /* 0x0000001100047202 */ /* 0x000fe40000000f00 */
[----:B0-----:R-:W-:Y:S01]  /*dac0*/  MOV R5, R8 ;  /* 0x0000000800057202 */ /* 0x001fe20000000f00 */
[----:B------:R-:W-:Y:S02]  /*dad0*/  BAR.SYNC.DEFER_BLOCKING 0x1, 0x100 ;  /* 0x0044000000007b1d */ /* 0x000fe40000010000 */
[----:B--2---:R-:W-:-:S03]  /*dae0*/  IMAD.WIDE R152, R9, 0x2, R4 ;  /* 0x0000000209987825 */ /* 0x004fc600078e0204 */
[C---:B------:R-:W-:Y:S02]  /*daf0*/  IADD3 R8, P6, R152.reuse, 0x6060, RZ ;  /* 0x0000606098087810 */ /* 0x040fe40007fde0ff */
[----:B------:R-:W-:Y:S02]  /*db00*/  IADD3 R10, P0, R152, 0x6040, RZ ;  /* 0x00006040980a7810 */ /* 0x000fe40007f1e0ff */
[----:B------:R-:W-:Y:S01]  /*db10*/  LOP3.LUT R7, R8, 0x380, RZ, 0xc0, !PT ;  /* 0x0000038008077812 */ /* 0x000fe200078ec0ff */
[----:B------:R-:W-:Y:S01]  /*db20*/  IMAD.X R9, RZ, RZ, R153, P6 ;  /* 0x000000ffff097224 */ /* 0x000fe200030e0699 */
[----:B------:R-:W-:Y:S02]  /*db30*/  LOP3.LUT R11, R10, 0x380, RZ, 0xc0, !PT ;  /* 0x000003800a0b7812 */ /* 0x000fe400078ec0ff */
[----:B------:R-:W-:Y:S02]  /*db40*/  SHF.R.U64 R7, R7, 0x3, RZ ;  /* 0x0000000307077819 */ /* 0x000fe400000012ff */
[----:B------:R-:W-:-:S02]  /*db50*/  IADD3 R12, P1, R152, 0x6020, RZ ;  /* 0x00006020980c7810 */ /* 0x000fc40007f3e0ff */
[----:B------:R-:W-:Y:S02]  /*db60*/  LOP3.LUT R8, R7, R8, RZ, 0x3c, !PT ;  /* 0x0000000807087212 */ /* 0x000fe400078e3cff */
[----:B------:R-:W-:Y:S02]  /*db70*/  SHF.R.U64 R11, R11, 0x3, RZ ;  /* 0x000000030b0b7819 */ /* 0x000fe400000012ff */
[----:B------:R-:W-:Y:S02]  /*db80*/  LOP3.LUT R13, R12, 0x380, RZ, 0xc0, !PT ;  /* 0x000003800c0d7812 */ /* 0x000fe400078ec0ff */
[----:B------:R-:W-:Y:S01]  /*db90*/  MOV R165, R8 ;  /* 0x0000000800a57202 */ /* 0x000fe20000000f00 */
[--C-:B------:R-:W-:Y:S01]  /*dba0*/  IMAD.MOV.U32 R9, RZ, RZ, R153.reuse ;  /* 0x000000ffff097224 */ /* 0x100fe200078e0099 */
[----:B------:R-:W-:Y:S01]  /*dbb0*/  LOP3.LUT R10, R11, R10, RZ, 0x3c, !PT ;  /* 0x0000000a0b0a7212 */ /* 0x000fe200078e3cff */
[----:B------:R-:W-:Y:S01]  /*dbc0*/  IMAD.X R11, RZ, RZ, R153, P0 ;  /* 0x000000ffff0b7224 */ /* 0x000fe200000e0699 */
[----:B------:R-:W-:-:S02]  /*dbd0*/  LOP3.LUT R8, R152, 0x380, RZ, 0xc0, !PT ;  /* 0x0000038098087812 */ /* 0x000fc400078ec0ff */
[----:B------:R-:W-:Y:S02]  /*dbe0*/  SHF.R.U64 R13, R13, 0x3, RZ ;  /* 0x000000030d0d7819 */ /* 0x000fe400000012ff */
[----:B------:R-:W-:Y:S02]  /*dbf0*/  SHF.R.U64 R8, R8, 0x3, RZ ;  /* 0x0000000308087819 */ /* 0x000fe400000012ff */
[----:B------:R-:W-:Y:S01]  /*dc00*/  LOP3.LUT R12, R13, R12, RZ, 0x3c, !PT ;  /* 0x0000000c0d0c7212 */ /* 0x000fe200078e3cff */
[----:B------:R-:W-:Y:S01]  /*dc10*/  IMAD.X R13, RZ, RZ, R153, P1 ;  /* 0x000000ffff0d7224 */ /* 0x000fe200008e0699 */
[----:B------:R-:W-:Y:S02]  /*dc20*/  MOV R164, R10 ;  /* 0x0000000a00a47202 */ /* 0x000fe40000000f00 */
[----:B------:R-:W0:Y:S01]  /*dc30*/  LDC R10, c[0x0][0xbd4] ;  /* 0x0002f500ff0a7b82 */ /* 0x000e220000000800 */
[----:B------:R-:W-:Y:S02]  /*dc40*/  LOP3.LUT R8, R8, R152, RZ, 0x3c, !PT ;  /* 0x0000009808087212 */ /* 0x000fe400078e3cff */
[----:B------:R-:W-:-:S02]  /*dc50*/  MOV R22, R12 ;  /* 0x0000000c00167202 */ /* 0x000fc40000000f00 */
[C---:B------:R-:W-:Y:S02]  /*dc60*/  IADD3 R156, P4, R152.reuse, 0x4040, RZ ;  /* 0x00004040989c7810 */ /* 0x040fe40007f9e0ff */
[----:B------:R-:W-:Y:S02]  /*dc70*/  MOV R12, R8 ;  /* 0x00000008000c7202 */ /* 0x000fe40000000f00 */
[C---:B------:R-:W-:Y:S02]  /*dc80*/  IADD3 R162, P0, R152.reuse, 0x2060, RZ ;  /* 0x0000206098a27810 */ /* 0x040fe40007f1e0ff */
[----:B------:R-:W-:Y:S02]  /*dc90*/  IADD3 R8, P1, R152, 0x2040, RZ ;  /* 0x0000204098087810 */ /* 0x000fe40007f3e0ff */
[----:B------:R-:W-:Y:S02]  /*dca0*/  LOP3.LUT R157, R156, 0x380, RZ, 0xc0, !PT ;  /* 0x000003809c9d7812 */ /* 0x000fe400078ec0ff */
[----:B------:R-:W-:-:S02]  /*dcb0*/  LOP3.LUT R163, R162, 0x380, RZ, 0xc0, !PT ;  /* 0x00000380a2a37812 */ /* 0x000fc400078ec0ff */
[----:B------:R-:W-:Y:S02]  /*dcc0*/  LOP3.LUT R9, R8, 0x380, RZ, 0xc0, !PT ;  /* 0x0000038008097812 */ /* 0x000fe400078ec0ff */
        /* <DEDUP_REMOVED lines=8> */
[----:B------:R-:W-:Y:S01]  /*dd50*/  IMAD.X R9, RZ, RZ, R153, P1 ;  /* 0x000000ffff097224 */ /* 0x000fe200008e0699 */
[----:B------:R-:W-:-:S02]  /*dd60*/  ISETP.NE.AND P0, PT, R0, RZ, PT ;  /* 0x000000ff0000720c */ /* 0x000fc40003f05270 */
[----:B------:R-:W-:Y:S02]  /*dd70*/  MOV R156, R156 ;  /* 0x0000009c009c7202 */ /* 0x000fe40000000f00 */
[----:B------:R-:W-:Y:S02]  /*dd80*/  IADD3 R158, P5, R152, 0x4020, RZ ;  /* 0x00004020989e7810 */ /* 0x000fe40007fbe0ff */
[----:B0-----:R-:W-:Y:S02]  /*dd90*/  SEL R0, R0, R10, P0 ;  /* 0x0000000a00007207 */ /* 0x001fe40000000000 */
[----:B------:R-:W-:Y:S02]  /*dda0*/  MOV R157, R8 ;  /* 0x00000008009d7202 */ /* 0x000fe40000000f00 */
[----:B------:R-:W-:Y:S02]  /*ddb0*/  IADD3 R8, P0, R152, 0x2020, RZ ;  /* 0x0000202098087810 */ /* 0x000fe40007f1e0ff */
[----:B------:R-:W-:-:S02]  /*ddc0*/  LOP3.LUT R159, R158, 0x380, RZ, 0xc0, !PT ;  /* 0x000003809e9f7812 */ /* 0x000fc400078ec0ff */
[----:B------:R-:W-:Y:S02]  /*ddd0*/  LOP3.LUT R9, R8, 0x380, RZ, 0xc0, !PT ;  /* 0x0000038008097812 */ /* 0x000fe400078ec0ff */
[----:B------:R-:W-:Y:S02]  /*dde0*/  SHF.R.U64 R159, R159, 0x3, RZ ;  /* 0x000000039f9f7819 */ /* 0x000fe400000012ff */
[----:B------:R-:W-:Y:S02]  /*ddf0*/  SHF.R.U64 R9, R9, 0x3, RZ ;  /* 0x0000000309097819 */ /* 0x000fe400000012ff */
[----:B------:R-:W-:Y:S01]  /*de00*/  LOP3.LUT R158, R159, R158, RZ, 0x3c, !PT ;  /* 0x0000009e9f9e7212 */ /* 0x000fe200078e3cff */
[--C-:B------:R-:W-:Y:S01]  /*de10*/  IMAD.X R159, RZ, RZ, R153.reuse, P5 ;  /* 0x000000ffff9f7224 */ /* 0x100fe200028e0699 */
[----:B------:R-:W-:Y:S01]  /*de20*/  LOP3.LUT R8, R9, R8, RZ, 0x3c, !PT ;  /* 0x0000000809087212 */ /* 0x000fe200078e3cff */
[----:B------:R-:W-:Y:S01]  /*de30*/  IMAD.X R9, RZ, RZ, R153, P0 ;  /* 0x000000ffff097224 */ /* 0x000fe200000e0699 */
[----:B------:R-:W-:-:S02]  /*de40*/  F2FP.BF16.F32.PACK_AB R10, R29, R28 ;  /* 0x0000001c1d0a723e */ /* 0x000fc400000010ff */
[----:B------:R-:W-:Y:S02]  /*de50*/  MOV R158, R158 ;  /* 0x0000009e009e7202 */ /* 0x000fe40000000f00 */
[----:B------:R-:W-:Y:S02]  /*de60*/  MOV R159, R8 ;  /* 0x00000008009f7202 */ /* 0x000fe40000000f00 */
[----:B------:R-:W-:Y:S02]  /*de70*/  F2FP.BF16.F32.PACK_AB R8, R25, R24 ;  /* 0x000000181908723e */ /* 0x000fe400000010ff */
[----:B------:R-:W-:Y:S02]  /*de80*/  F2FP.BF16.F32.PACK_AB R9, R27, R26 ;  /* 0x0000001a1b09723e */ /* 0x000fe400000010ff */
[----:B------:R-:W-:Y:S02]  /*de90*/  F2FP.BF16.F32.PACK_AB R11, R31, R30 ;  /* 0x0000001e1f0b723e */ /* 0x000fe400000010ff */
[----:B------:R-:W-:-:S02]  /*dea0*/  IADD3 R14, P2, R152, 0x6000, RZ ;  /* 0x00006000980e7810 */ /* 0x000fc40007f5e0ff */
[----:B------:R-:W-:Y:S01]  /*deb0*/  F2FP.BF16.F32.PACK_AB R13, R35, R34 ;  /* 0x00000022230d723e */ /* 0x000fe200000010ff */
[----:B------:R0:W-:Y:S01]  /*dec0*/  STSM.16.M88.4 [R12], R8 ;  /* 0x000000080c007844 */ /* 0x0001e20000000200 */
[----:B------:R-:W-:Y:S02]  /*ded0*/  LOP3.LUT R15, R14, 0x380, RZ, 0xc0, !PT ;  /* 0x000003800e0f7812 */ /* 0x000fe400078ec0ff */
[----:B------:R-:W-:Y:S02]  /*dee0*/  IADD3 R154, P3, R152, 0x4060, RZ ;  /* 0x00004060989a7810 */ /* 0x000fe40007f7e0ff */
[----:B------:R-:W-:Y:S02]  /*def0*/  SHF.R.U64 R15, R15, 0x3, RZ ;  /* 0x000000030f0f7819 */ /* 0x000fe400000012ff */
[----:B------:R-:W-:Y:S02]  /*df00*/  LOP3.LUT R155, R154, 0x380, RZ, 0xc0, !PT ;  /* 0x000003809a9b7812 */ /* 0x000fe400078ec0ff */
[----:B------:R-:W-:Y:S01]  /*df10*/  LOP3.LUT R14, R15, R14, RZ, 0x3c, !PT ;  /* 0x0000000e0f0e7212 */ /* 0x000fe200078e3cff */
[----:B------:R-:W-:Y:S01]  /*df20*/  IMAD.X R15, RZ, RZ, R153, P2 ;  /* 0x000000ffff0f7224 */ /* 0x000fe200010e0699 */
[----:B------:R-:W-:-:S02]  /*df30*/  SHF.R.U64 R155, R155, 0x3, RZ ;  /* 0x000000039b9b7819 */ /* 0x000fc400000012ff */
[C---:B------:R-:W-:Y:S02]  /*df40*/  IADD3 R160, P6, R152.reuse, 0x4000, RZ ;  /* 0x0000400098a07810 */ /* 0x040fe40007fde0ff */
[----:B------:R-:W-:Y:S02]  /*df50*/  MOV R21, R14 ;  /* 0x0000000e00157202 */ /* 0x000fe40000000f00 */
[----:B0-----:R-:W-:Y:S02]  /*df60*/  IADD3 R8, P0, R152, 0x20, RZ ;  /* 0x0000002098087810 */ /* 0x001fe40007f1e0ff */
[----:B------:R-:W-:Y:S02]  /*df70*/  F2FP.BF16.F32.PACK_AB R12, R33, R32 ;  /* 0x00000020210c723e */ /* 0x000fe400000010ff */
[----:B------:R-:W-:Y:S02]  /*df80*/  LOP3.LUT R9, R8, 0x380, RZ, 0xc0, !PT ;  /* 0x0000038008097812 */ /* 0x000fe400078ec0ff */
[----:B------:R-:W-:-:S02]  /*df90*/  F2FP.BF16.F32.PACK_AB R14, R37, R36 ;  /* 0x00000024250e723e */ /* 0x000fc400000010ff */
[----:B------:R-:W-:Y:S02]  /*dfa0*/  SHF.R.U64 R9, R9, 0x3, RZ ;  /* 0x0000000309097819 */ /* 0x000fe400000012ff */
[----:B------:R-:W-:Y:S02]  /*dfb0*/  F2FP.BF16.F32.PACK_AB R15, R39, R38 ;  /* 0x00000026270f723e */ /* 0x000fe400000010ff */
[----:B------:R-:W-:Y:S01]  /*dfc0*/  LOP3.LUT R8, R9, R8, RZ, 0x3c, !PT ;  /* 0x0000000809087212 */ /* 0x000fe200078e3cff */
[----:B------:R-:W-:Y:S01]  /*dfd0*/  IMAD.X R9, RZ, RZ, R153, P0 ;  /* 0x000000ffff097224 */ /* 0x000fe200000e0699 */
[----:B------:R-:W-:Y:S02]  /*dfe0*/  F2FP.BF16.F32.PACK_AB R10, R45, R44 ;  /* 0x0000002c2d0a723e */ /* 0x000fe400000010ff */
[----:B------:R-:W-:Y:S02]  /*dff0*/  F2FP.BF16.F32.PACK_AB R11, R47, R46 ;  /* 0x0000002e2f0b723e */ /* 0x000fe400000010ff */
[----:B------:R-:W-:-:S02]  /*e000*/  MOV R8, R8 ;  /* 0x0000000800087202 */ /* 0x000fc40000000f00 */
[----:B------:R-:W-:Y:S01]  /*e010*/  LOP3.LUT R154, R155, R154, RZ, 0x3c, !PT ;  /* 0x0000009a9b9a7212 */ /* 0x000fe200078e3cff */
[----:B------:R-:W-:Y:S01]  /*e020*/  IMAD.X R155, RZ, RZ, R153, P3 ;  /* 0x000000ffff9b7224 */ /* 0x000fe200018e0699 */
[----:B------:R-:W-:Y:S01]  /*e030*/  LOP3.LUT R161, R160, 0x380, RZ, 0xc0, !PT ;  /* 0x00000380a0a17812 */ /* 0x000fe200078ec0ff */
[----:B------:R0:W-:Y:S01]  /*e040*/  STSM.16.M88.4 [R8], R12 ;  /* 0x0000000c08007844 */ /* 0x0001e20000000200 */
[----:B------:R-:W-:Y:S02]  /*e050*/  MOV R162, R162 ;  /* 0x000000a200a27202 */ /* 0x000fe40000000f00 */
[----:B------:R-:W-:Y:S02]  /*e060*/  MOV R7, R154 ;  /* 0x0000009a00077202 */ /* 0x000fe40000000f00 */
[----:B------:R-:W-:Y:S02]  /*e070*/  SHF.R.U64 R161, R161, 0x3, RZ ;  /* 0x00000003a1a17819 */ /* 0x000fe400000012ff */
[----:B------:R-:W-:-:S02]  /*e080*/  F2FP.BF16.F32.PACK_AB R155, R71, R70 ;  /* 0x00000046479b723e */ /* 0x000fc400000010ff */
        /* <DEDUP_REMOVED lines=89> */
[----:B-1----:R-:W0:Y:S04]  /*e620*/  LDC.64 R14, c[0x0][0xd00] ;  /* 0x00034000ff0e7b82 */ /* 0x002e280000000a00 */
[----:B------:R1:W-:Y:S04]  /*e630*/  STSM.16.M88.4 [R165], R8 ;  /* 0x00000008a5007844 */ /* 0x0003e80000000200 */
[----:B-1----:R-:W1:Y:S08]  /*e640*/  LDC.64 R10, c[0x0][0xd00] ;  /* 0x00034000ff0a7b82 */ /* 0x002e700000000a00 */
[----:B------:R-:W-:Y:S01]  /*e650*/  BAR.SYNC.DEFER_BLOCKING 0x1, 0x100 ;  /* 0x0044000000007b1d */ /* 0x000fe20000010000 */
[----:B------:R-:W-:-:S04]  /*e660*/  @P0 LEA R8, P2, R194, UR6, 0x2 ;  /* 0x00000006c2080c11 */ /* 0x000fc8000f8410ff */
[----:B------:R-:W-:Y:S01]  /*e670*/  @P0 LEA.HI.X R9, R194, UR7, R202, 0x2, P2 ;  /* 0x00000007c2090c11 */ /* 0x000fe200090f14ca */
[----:B------:R-:W-:Y:S01]  /*e680*/  IMAD.MOV.U32 R7, RZ, RZ, RZ ;  /* 0x000000ffff077224 */ /* 0x000fe200078e00ff */
[----:B-1----:R-:W-:-:S03]  /*e690*/  ISETP.NE.U32.AND P1, PT, R10, RZ, PT ;  /* 0x000000ff0a00720c */ /* 0x002fc60003f25070 */
[----:B------:R0:W2:Y:S01]  /*e6a0*/  @P0 LDG.E R12, desc[UR42][R8.64] ;  /* 0x0000002a080c0981 */ /* 0x0000a2000c1e1900 */
[----:B------:R-:W-:Y:S01]  /*e6b0*/  ISETP.NE.AND.EX P1, PT, R11, RZ, PT, P1 ;  /* 0x000000ff0b00720c */ /* 0x000fe20003f25310 */
[----:B0-----:R-:W-:-:S12]  /*e6c0*/  IMAD.WIDE R8, R194, 0x4, R14 ;  /* 0x00000004c2087825 */ /* 0x001fd800078e020e */
        /* <DEDUP_REMOVED lines=10> */
.L_x_8369:
[----:B------:R-:W2:Y:S01]  /*e770*/  LDL R8, [R1+0xc] ;  /* 0x00000c0001087983 */ /* 0x000ea20000100800 */
[----:B------:R-:W-:-:S03]  /*e780*/  LOP3.LUT R201, R201, 0xff, RZ, 0xc0, !PT ;  /* 0x000000ffc9c97812 */ /* 0x000fc600078ec0ff */
[----:B--2---:R-:W0:Y:S02]  /*e790*/  SHFL.IDX PT, R8, R8, RZ, 0x1f ;  /* 0x00001fff08087589 */ /* 0x004e2400000e0000 */
[----:B0-----:R-:W-:Y:S02]  /*e7a0*/  ISETP.NE.AND P0, PT, R8, RZ, PT ;  /* 0x000000ff0800720c */ /* 0x001fe40003f05270 */
[----:B-----5:R-:W-:-:S11]  /*e7b0*/  SHF.R.S32.HI R8, RZ, 0x1f, R7 ;  /* 0x0000001fff087819 */ /* 0x020fd60000011407 */
[----:B------:R-:W-:Y:S05]  /*e7c0*/  @P0 BRA `(.L_x_8370) ;  /* 0x0000000000f40947 */ /* 0x000fea0003800000 */
[----:B------:R-:W2:Y:S01]  /*e7d0*/  LDL R156, [R1+0x28] ;  /* 0x00002800019c7983 */ /* 0x000ea20000100800 */
[----:B------:R-:W-:Y:S01]  /*e7e0*/  IMAD.MOV.U32 R9, RZ, RZ, 0xab8 ;  /* 0x00000ab8ff097424 */ /* 0x000fe200078e00ff */
[----:B------:R-:W-:Y:S01]  /*e7f0*/  ISETP.GT.AND P1, PT, R0, 0x1, PT ;  /* 0x000000010000780c */ /* 0x000fe20003f24270 */
[----:B------:R-:W0:Y:S01]  /*e800*/  LDC R155, c[0x0][0xce8] ;  /* 0x00033a00ff9b7b82 */ /* 0x000e220000000800 */
[----:B------:R-:W-:Y:S01]  /*e810*/  ISETP.NE.U32.AND P0, PT, R10, RZ, PT ;  /* 0x000000ff0a00720c */ /* 0x000fe20003f05070 */
[----:B------:R-:W-:Y:S01]  /*e820*/  VIADD R153, R193, UR39 ;  /* 0x00000027c1997c36 */ /* 0x000fe20008000000 */
[----:B------:R-:W-:Y:S02]  /*e830*/  SEL R9, R9, 0xa78, P1 ;  /* 0x00000a7809097807 */ /* 0x000fe40000800000 */
[----:B------:R-:W-:Y:S02]  /*e840*/  ISETP.NE.AND.EX P0, PT, R11, RZ, PT, P0 ;  /* 0x000000ff0b00720c */ /* 0x000fe40003f05300 */
[----:B------:R-:W-:Y:S01]  /*e850*/  SEL R154, R201, RZ, P1 ;  /* 0x000000ffc99a7207 */ /* 0x000fe20000800000 */
[----:B------:R-:W1:Y:S01]  /*e860*/  LDC.64 R12, c[0x0][R9+0x220] ;  /* 0x00008800090c7b82 */ /* 0x000e620000000a00 */
[----:B------:R-:W-:-:S02]  /*e870*/  SEL R22, R194, RZ, !P0 ;  /* 0x000000ffc2167207 */ /* 0x000fc40004000000 */
[----:B------:R-:W-:-:S05]  /*e880*/  SEL R21, R202, RZ, !P0 ;  /* 0x000000ffca157207 */ /* 0x000fca0004000000 */
[----:B------:R-:W3:Y:S01]  /*e890*/  LDC.64 R14, c[0x0][R9+0x218] ;  /* 0x00008600090e7b82 */ /* 0x000ee20000000a00 */
[----:B0-----:R-:W-:Y:S01]  /*e8a0*/  ISETP.NE.AND P0, PT, R155, 0x1, PT ;  /* 0x000000019b00780c */ /* 0x001fe20003f05270 */
[----:B-1----:R-:W-:-:S04]  /*e8b0*/  IMAD R13, R13, R22, RZ ;  /* 0x000000160d0d7224 */ /* 0x002fc800078e02ff */
[C---:B------:R-:W-:Y:S02]  /*e8c0*/  IMAD R21, R12.reuse, R21, R13 ;  /* 0x000000150c157224 */ /* 0x040fe400078e020d */
[----:B------:R-:W-:-:S04]  /*e8d0*/  IMAD.WIDE.U32 R12, R12, R22, RZ ;  /* 0x000000160c0c7225 */ /* 0x000fc800078e00ff */
[-C--:B---3--:R-:W-:Y:S02]  /*e8e0*/  IMAD R22, R15, R195.reuse, RZ ;  /* 0x000000c30f167224 */ /* 0x088fe400078e02ff */
        /* <DEDUP_REMOVED lines=20> */
[----:B------:R-:W-:-:S02]  /*ea30*/  VIADD R21, R19, UR39 ;  /* 0x0000002713157c36 */ /* 0x000fc40008000000 */
        /* <DEDUP_REMOVED lines=8> */
[----:B0-----:R-:W-:-:S04]  /*eac0*/  LEA R15, P0, R14, R12, 0x2 ;  /* 0x0000000c0e0f7211 */ /* 0x001fc800078010ff */
[----:B-1----:R-:W-:Y:S02]  /*ead0*/  LEA.HI.X R9, R14, R13, R9, 0x2, P0 ;  /* 0x0000000d0e097211 */ /* 0x002fe400000f1409 */
[----:B------:R-:W-:Y:S04]  /*eae0*/  SHFL.IDX PT, R14, R15, 0x1, 0x1c1f ;  /* 0x003c1f000f0e7f89 */ /* 0x000fe800000e0000 */
[----:B------:R-:W-:Y:S01]  /*eaf0*/  SHFL.IDX PT, R13, R9, RZ, 0x1c1f ;  /* 0x001c1fff090d7589 */ /* 0x000fe200000e0000 */
[----:B--2---:R-:W-:-:S05]  /*eb00*/  IMAD.MOV R12, RZ, RZ, -R156 ;  /* 0x000000ffff0c7224 */ /* 0x004fca00078e0a9c */
[----:B------:R-:W-:Y:S02]  /*eb10*/  ISETP.NE.AND P0, PT, R192, R12, PT ;  /* 0x0000000cc000720c */ /* 0x000fe40003f05270 */
        /* <DEDUP_REMOVED lines=8> */
.L_x_8370:
        /* <DEDUP_REMOVED lines=10> */
[----:B------:R-:W-:-:S04]  /*ec40*/  SHF.R.S32.HI R9, RZ, 0x1f, R0 ;  /* 0x0000001fff097819 */ /* 0x000fc80000011400 */
[----:B------:R-:W-:-:S04]  /*ec50*/  LEA.HI R9, R9, R0, RZ, 0x3 ;  /* 0x0000000009097211 */ /* 0x000fc800078f18ff */
[----:B0-----:R-:W-:-:S05]  /*ec60*/  SHF.R.S32.HI R3, RZ, 0x3, R9 ;  /* 0x00000003ff037819 */ /* 0x001fca0000011409 */
        /* <DEDUP_REMOVED lines=9> */
[----:B------:R-:W-:Y:S01]  /*ed00*/  IMAD.X R25, RZ, RZ, R5, P3 ;  /* 0x000000ffff197224 */ /* 0x000fe200018e0605 */
[----:B------:R-:W-:Y:S02]  /*ed10*/  IADD3 R53, P3, R4, 0x8000, RZ ;  /* 0x0000800004357810 */ /* 0x000fe40007f7e0ff */
[----:B------:R-:W-:Y:S02]  /*ed20*/  SHF.R.U64 R44, R44, 0x3, RZ ;  /* 0x000000032c2c7819 */ /* 0x000fe400000012ff */
[----:B------:R-:W-:Y:S01]  /*ed30*/  LOP3.LUT R52, R53, 0x380, RZ, 0xc0, !PT ;  /* 0x0000038035347812 */ /* 0x000fe200078ec0ff */
[----:B------:R-:W-:Y:S01]  /*ed40*/  IMAD R8, R8, UR8, RZ ;  /* 0x0000000808087c24 */ /* 0x000fe2000f8e02ff */
[----:B------:R-:W-:Y:S01]  /*ed50*/  IADD3 R49, P2, R4, 0x7000, RZ ;  /* 0x0000700004317810 */ /* 0x000fe20007f5e0ff */
[----:B------:R-:W5:Y:S01]  /*ed60*/  LD.E.128 R24, desc[UR42][R24.64] ;  /* 0x0000002a18187980 */ /* 0x000f62000c101d00 */
[----:B------:R-:W-:-:S02]  /*ed70*/  SHF.R.U64 R52, R52, 0x3, RZ ;  /* 0x0000000334347819 */ /* 0x000fc400000012ff */
[C---:B------:R-:W-:Y:S02]  /*ed80*/  IADD3 R29, P4, R4.reuse, 0x2000, RZ ;  /* 0x00002000041d7810 */ /* 0x040fe40007f9e0ff */
[C---:B------:R-:W-:Y:S02]  /*ed90*/  IADD3 R33, P5, R4.reuse, 0x3000, RZ ;  /* 0x0000300004217810 */ /* 0x040fe40007fbe0ff */
[----:B------:R-:W-:Y:S02]  /*eda0*/  IADD3 R37, P6, R4, 0x4000, RZ ;  /* 0x0000400004257810 */ /* 0x000fe40007fde0ff */
[----:B------:R-:W-:Y:S02]  /*edb0*/  LOP3.LUT R40, R41, 0x380, RZ, 0xc0, !PT ;  /* 0x0000038029287812 */ /* 0x000fe400078ec0ff */
[----:B------:R-:W-:Y:S01]  /*edc0*/  LOP3.LUT R52, R52, R53, RZ, 0x3c, !PT ;  /* 0x0000003534347212 */ /* 0x000fe200078e3cff */
[--C-:B------:R-:W-:Y:S01]  /*edd0*/  IMAD.X R53, RZ, RZ, R5.reuse, P3 ;  /* 0x000000ffff357224 */ /* 0x100fe200018e0605 */
[----:B------:R-:W-:Y:S01]  /*ede0*/  LOP3.LUT R44, R44, R45, RZ, 0x3c, !PT ;  /* 0x0000002d2c2c7212 */ /* 0x000fe200078e3cff */
[----:B------:R-:W-:Y:S01]  /*edf0*/  IMAD.X R45, RZ, RZ, R5, P1 ;  /* 0x000000ffff2d7224 */ /* 0x000fe200008e0605 */
[----:B------:R-:W-:-:S02]  /*ee00*/  LOP3.LUT R48, R49, 0x380, RZ, 0xc0, !PT ;  /* 0x0000038031307812 */ /* 0x000fc400078ec0ff */
[----:B------:R-:W-:Y:S01]  /*ee10*/  IADD3 R11, P3, R4, 0xf000, RZ ;  /* 0x0000f000040b7810 */ /* 0x000fe20007f7e0ff */
[----:B------:R-:W5:Y:S01]  /*ee20*/  LD.E.128 R52, desc[UR42][R52.64] ;  /* 0x0000002a34347980 */ /* 0x000f62000c101d00 */
[----:B------:R-:W-:Y:S02]  /*ee30*/  LOP3.LUT R28, R29, 0x380, RZ, 0xc0, !PT ;  /* 0x000003801d1c7812 */ /* 0x000fe400078ec0ff */
[----:B------:R-:W-:Y:S01]  /*ee40*/  LOP3.LUT R32, R33, 0x380, RZ, 0xc0, !PT ;  /* 0x0000038021207812 */ /* 0x000fe200078ec0ff */
[----:B------:R-:W-:Y:S01]  /*ee50*/  IMAD.X R81, RZ, RZ, R5, P3 ;  /* 0x000000ffff517224 */ /* 0x000fe200018e0605 */
[----:B------:R-:W-:Y:S01]  /*ee60*/  LOP3.LUT R36, R37, 0x380, RZ, 0xc0, !PT ;  /* 0x0000038025247812 */ /* 0x000fe200078ec0ff */
[----:B------:R-:W5:Y:S01]  /*ee70*/  LD.E.128 R44, desc[UR42][R44.64] ;  /* 0x0000002a2c2c7980 */ /* 0x000f62000c101d00 */
[----:B------:R-:W-:Y:S02]  /*ee80*/  SHF.R.U64 R40, R40, 0x3, RZ ;  /* 0x0000000328287819 */ /* 0x000fe400000012ff */
[----:B------:R-:W-:-:S02]  /*ee90*/  IADD3 R73, P1, R4, 0xd000, RZ ;  /* 0x0000d00004497810 */ /* 0x000fc40007f3e0ff */
[----:B------:R-:W-:Y:S02]  /*eea0*/  SHF.R.U64 R48, R48, 0x3, RZ ;  /* 0x0000000330307819 */ /* 0x000fe400000012ff */
[----:B------:R-:W-:Y:S02]  /*eeb0*/  SHF.R.U64 R28, R28, 0x3, RZ ;  /* 0x000000031c1c7819 */ /* 0x000fe400000012ff */
[----:B------:R-:W-:Y:S02]  /*eec0*/  SHF.R.U64 R32, R32, 0x3, RZ ;  /* 0x0000000320207819 */ /* 0x000fe400000012ff */
[----:B------:R-:W-:Y:S02]  /*eed0*/  SHF.R.U64 R36, R36, 0x3, RZ ;  /* 0x0000000324247819 */ /* 0x000fe400000012ff */
[----:B------:R-:W-:Y:S01]  /*eee0*/  LOP3.LUT R40, R40, R41, RZ, 0x3c, !PT ;  /* 0x0000002928287212 */ /* 0x000fe200078e3cff */
[----:B------:R-:W-:Y:S01]  /*eef0*/  IMAD.X R41, RZ, RZ, R5, P0 ;  /* 0x000000ffff297224 */ /* 0x000fe200000e0605 */
[----:B------:R-:W-:-:S02]  /*ef00*/  LOP3.LUT R72, R73, 0x380, RZ, 0xc0, !PT ;  /* 0x0000038049487812 */ /* 0x000fc400078ec0ff */
[----:B--2---:R-:W-:Y:S02]  /*ef10*/  ISETP.NE.AND P3, PT, R21, 0x1, PT ;  /* 0x000000011500780c */ /* 0x004fe40003f65270 */
[----:B------:R-:W-:Y:S01]  /*ef20*/  LOP3.LUT R48, R48, R49, RZ, 0x3c, !PT ;  /* 0x0000003130307212 */ /* 0x000fe200078e3cff */
[--C-:B------:R-:W-:Y:S01]  /*ef30*/  IMAD.X R49, RZ, RZ, R5.reuse, P2 ;  /* 0x000000ffff317224 */ /* 0x100fe200010e0605 */
[----:B------:R-:W-:Y:S01]  /*ef40*/  IADD3 R69, P0, R4, 0xc000, RZ ;  /* 0x0000c00004457810 */ /* 0x000fe20007f1e0ff */
[----:B------:R-:W5:Y:S01]  /*ef50*/  LD.E.128 R40, desc[UR42][R40.64] ;  /* 0x0000002a28287980 */ /* 0x000f62000c101d00 */
[----:B------:R-:W-:Y:S01]  /*ef60*/  LOP3.LUT R28, R28, R29, RZ, 0x3c, !PT ;  /* 0x0000001d1c1c7212 */ /* 0x000fe200078e3cff */
[--C-:B------:R-:W-:Y:S01]  /*ef70*/  IMAD.X R29, RZ, RZ, R5.reuse, P4 ;  /* 0x000000ffff1d7224 */ /* 0x100fe200020e0605 */
[----:B------:R-:W-:Y:S01]  /*ef80*/  LOP3.LUT R32, R32, R33, RZ, 0x3c, !PT ;  /* 0x0000002120207212 */ /* 0x000fe200078e3cff */
[--C-:B------:R-:W-:Y:S01]  /*ef90*/  IMAD.X R33, RZ, RZ, R5.reuse, P5 ;  /* 0x000000ffff217224 */ /* 0x100fe200028e0605 */
[----:B------:R-:W-:Y:S01]  /*efa0*/  LOP3.LUT R36, R36, R37, RZ, 0x3c, !PT ;  /* 0x0000002524247212 */ /* 0x000fe200078e3cff */
[----:B------:R-:W-:Y:S01]  /*efb0*/  IMAD.X R37, RZ, RZ, R5, P6 ;  /* 0x000000ffff257224 */ /* 0x000fe200030e0605 */
[----:B------:R-:W-:Y:S01]  /*efc0*/  IADD3 R77, P2, R4, 0xe000, RZ ;  /* 0x0000e000044d7810 */ /* 0x000fe20007f5e0ff */
[----:B------:R-:W0:Y:S01]  /*efd0*/  @P3 LDC R85, c[0x0][0xcec] ;  /* 0x00033b00ff553b82 */ /* 0x000e220000000800 */
[----:B------:R-:W-:Y:S01]  /*efe0*/  SHF.R.U64 R72, R72, 0x3, RZ ;  /* 0x0000000348487819 */ /* 0x000fe200000012ff */
[----:B------:R-:W5:Y:S01]  /*eff0*/  LD.E.128 R28, desc[UR42][R28.64] ;  /* 0x0000002a1c1c7980 */ /* 0x000f62000c101d00 */
[----:B------:R-:W-:-:S02]  /*f000*/  LOP3.LUT R10, R11, 0x380, RZ, 0xc0, !PT ;  /* 0x000003800b0a7812 */ /* 0x000fc400078ec0ff */
[C---:B------:R-:W-:Y:S01]  /*f010*/  IADD3 R57, P4, R4.reuse, 0x9000, RZ ;  /* 0x0000900004397810 */ /* 0x040fe20007f9e0ff */
[----:B------:R-:W5:Y:S01]  /*f020*/  LD.E.128 R32, desc[UR42][R32.64] ;  /* 0x0000002a20207980 */ /* 0x000f62000c101d00 */
[C---:B------:R-:W-:Y:S01]  /*f030*/  IADD3 R61, P5, R4.reuse, 0xa000, RZ ;  /* 0x0000a000043d7810 */ /* 0x040fe20007fbe0ff */
[----:B------:R-:W1:Y:S01]  /*f040*/  @P3 LDC R87, c[0x0][0xcf0] ;  /* 0x00033c00ff573b82 */ /* 0x000e620000000800 */
[C---:B------:R-:W-:Y:S01]  /*f050*/  IADD3 R65, P6, R4.reuse, 0xb000, RZ ;  /* 0x0000b00004417810 */ /* 0x040fe20007fde0ff */
[----:B------:R-:W5:Y:S01]  /*f060*/  LD.E.128 R36, desc[UR42][R36.64] ;  /* 0x0000002a24247980 */ /* 0x000f62000c101d00 */
[----:B------:R-:W-:Y:S02]  /*f070*/  LOP3.LUT R68, R69, 0x380, RZ, 0xc0, !PT ;  /* 0x0000038045447812 */ /* 0x000fe400078ec0ff */
[----:B------:R-:W-:Y:S01]  /*f080*/  LOP3.LUT R13, R4, 0x380, RZ, 0xc0, !PT ;  /* 0x00000380040d7812 */ /* 0x000fe200078ec0ff */
[----:B------:R-:W5:Y:S01]  /*f090*/  LD.E.128 R48, desc[UR42][R48.64] ;  /* 0x0000002a30307980 */ /* 0x000f62000c101d00 */
[----:B------:R-:W-:-:S02]  /*f0a0*/  LOP3.LUT R76, R77, 0x380, RZ, 0xc0, !PT ;  /* 0x000003804d4c7812 */ /* 0x000fc400078ec0ff */
[----:B------:R-:W-:Y:S01]  /*f0b0*/  LOP3.LUT R72, R72, R73, RZ, 0x3c, !PT ;  /* 0x0000004948487212 */ /* 0x000fe200078e3cff */
[----:B------:R-:W-:Y:S01]  /*f0c0*/  IMAD.X R73, RZ, RZ, R5, P1 ;  /* 0x000000ffff497224 */ /* 0x000fe200008e0605 */
[----:B------:R-:W-:Y:S02]  /*f0d0*/  SHF.R.U64 R10, R10, 0x3, RZ ;  /* 0x000000030a0a7819 */ /* 0x000fe400000012ff */
[----:B------:R-:W-:Y:S02]  /*f0e0*/  LOP3.LUT R56, R57, 0x380, RZ, 0xc0, !PT ;  /* 0x0000038039387812 */ /* 0x000fe400078ec0ff */
[----:B------:R-:W-:Y:S01]  /*f0f0*/  LOP3.LUT R60, R61, 0x380, RZ, 0xc0, !PT ;  /* 0x000003803d3c7812 */ /* 0x000fe200078ec0ff */
[----:B------:R-:W5:Y:S01]  /*f100*/  LD.E.128 R72, desc[UR42][R72.64] ;  /* 0x0000002a48487980 */ /* 0x000f62000c101d00 */
[----:B------:R-:W-:Y:S02]  /*f110*/  LOP3.LUT R64, R65, 0x380, RZ, 0xc0, !PT ;  /* 0x0000038041407812 */ /* 0x000fe400078ec0ff */
[----:B------:R-:W-:-:S02]  /*f120*/  SHF.R.U64 R68, R68, 0x3, RZ ;  /* 0x0000000344447819 */ /* 0x000fc400000012ff */
[----:B------:R-:W-:Y:S02]  /*f130*/  SHF.R.U64 R13, R13, 0x3, RZ ;  /* 0x000000030d0d7819 */ /* 0x000fe400000012ff */
[----:B------:R-:W-:Y:S02]  /*f140*/  ISETP.GE.AND P1, PT, R200, UR7, PT ;  /* 0x00000007c8007c0c */ /* 0x000fe4000bf26270 */
[----:B------:R-:W-:Y:S02]  /*f150*/  SHF.R.U64 R76, R76, 0x3, RZ ;  /* 0x000000034c4c7819 */ /* 0x000fe400000012ff */
[----:B------:R-:W-:Y:S01]  /*f160*/  LOP3.LUT R80, R10, R11, RZ, 0x3c, !PT ;  /* 0x0000000b0a507212 */ /* 0x000fe200078e3cff */
[----:B------:R-:W-:Y:S01]  /*f170*/  IMAD R11, R7, UR9, R8 ;  /* 0x00000009070b7c24 */ /* 0x000fe2000f8e0208 */
[----:B------:R-:W-:Y:S02]  /*f180*/  SHF.R.U64 R56, R56, 0x3, RZ ;  /* 0x0000000338387819 */ /* 0x000fe400000012ff */
[----:B------:R-:W-:-:S02]  /*f190*/  SHF.R.U64 R60, R60, 0x3, RZ ;  /* 0x000000033c3c7819 */ /* 0x000fc400000012ff */
[----:B------:R-:W-:Y:S01]  /*f1a0*/  SHF.R.U64 R64, R64, 0x3, RZ ;  /* 0x0000000340407819 */ /* 0x000fe200000012ff */
[----:B------:R-:W5:Y:S01]  /*f1b0*/  LD.E.128 R80, desc[UR42][R80.64] ;  /* 0x0000002a50507980 */ /* 0x000f62000c101d00 */
[----:B------:R-:W-:Y:S01]  /*f1c0*/  LOP3.LUT R68, R68, R69, RZ, 0x3c, !PT ;  /* 0x0000004544447212 */ /* 0x000fe200078e3cff */
[--C-:B------:R-:W-:Y:S01]  /*f1d0*/  IMAD.X R69, RZ, RZ, R5.reuse, P0 ;  /* 0x000000ffff457224 */ /* 0x100fe200000e0605 */
[----:B------:R-:W-:Y:S02]  /*f1e0*/  LOP3.LUT R4, R13, R4, RZ, 0x3c, !PT ;  /* 0x000000040d047212 */ /* 0x000fe400078e3cff */
[----:B------:R-:W-:Y:S02]  /*f1f0*/  SEL R8, RZ, 0xffffffff, P1 ;  /* 0xffffffffff087807 */ /* 0x000fe40000800000 */
[----:B------:R-:W-:Y:S01]  /*f200*/  LOP3.LUT R76, R76, R77, RZ, 0x3c, !PT ;  /* 0x0000004d4c4c7212 */ /* 0x000fe200078e3cff */
[--C-:B------:R-:W-:Y:S01]  /*f210*/  IMAD.X R77, RZ, RZ, R5.reuse, P2 ;  /* 0x000000ffff4d7224 */ /* 0x100fe200010e0605 */
[----:B------:R-:W-:Y:S01]  /*f220*/  ISETP.GE.AND P0, PT, R199, UR7, PT ;  /* 0x00000007c7007c0c */ /* 0x000fe2000bf06270 */
[----:B------:R2:W5:Y:S01]  /*f230*/  LD.E.128 R12, desc[UR42][R4.64] ;  /* 0x0000002a040c7980 */ /* 0x000562000c101d00 */
[----:B------:R-:W-:Y:S01]  /*f240*/  LOP3.LUT R56, R56, R57, RZ, 0x3c, !PT ;  /* 0x0000003938387212 */ /* 0x000fe200078e3cff */
[--C-:B------:R-:W-:Y:S01]  /*f250*/  IMAD.X R57, RZ, RZ, R5.reuse, P4 ;  /* 0x000000ffff397224 */ /* 0x100fe200020e0605 */
[----:B------:R-:W-:Y:S01]  /*f260*/  LOP3.LUT R60, R60, R61, RZ, 0x3c, !PT ;  /* 0x0000003d3c3c7212 */ /* 0x000fe200078e3cff */
[--C-:B------:R-:W-:Y:S01]  /*f270*/  IMAD.X R61, RZ, RZ, R5.reuse, P5 ;  /* 0x000000ffff3d7224 */ /* 0x100fe200028e0605 */
[----:B------:R-:W-:Y:S01]  /*f280*/  LOP3.LUT R64, R64, R65, RZ, 0x3c, !PT ;  /* 0x0000004140407212 */ /* 0x000fe200078e3cff */
[----:B------:R-:W-:Y:S01]  /*f290*/  IMAD.X R65, RZ, RZ, R5, P6 ;  /* 0x000000ffff417224 */ /* 0x000fe200030e0605 */
[----:B------:R-:W-:Y:S01]  /*f2a0*/  ISETP.GE.AND P2, PT, R18, UR7, PT ;  /* 0x0000000712007c0c */ /* 0x000fe2000bf46270 */
[----:B------:R-:W-:Y:S01]  /*f2b0*/  IMAD.SHL.U32 R10, R8, 0x2, RZ ;  /* 0x00000002080a7824 */ /* 0x000fe200078e00ff */
[----:B------:R-:W-:Y:S01]  /*f2c0*/  SEL R8, RZ, 0xffffffff, P0 ;  /* 0xffffffffff087807 */ /* 0x000fe20000000000 */
[----:B--2---:R-:W-:Y:S01]  /*f2d0*/  IMAD.WIDE.U32 R4, R7, UR8, RZ ;  /* 0x0000000807047c25 */ /* 0x004fe2000f8e00ff */
[----:B------:R-:W-:Y:S01]  /*f2e0*/  LOP3.LUT R9, R9, 0xfffffff8, RZ, 0xc0, !PT ;  /* 0xfffffff809097812 */ /* 0x000fe200078ec0ff */
[----:B------:R-:W-:Y:S01]  /*f2f0*/  ULDC.64 UR8, c[0x0][0xbe8] ;  /* 0x0002fa0000087ab9 */ /* 0x000fe20000000a00 */
[----:B------:R-:W-:Y:S01]  /*f300*/  SEL R7, RZ, 0x1, P2 ;  /* 0x00000001ff077807 */ /* 0x000fe20001000000 */
[----:B------:R-:W-:Y:S01]  /*f310*/  IMAD.IADD R5, R5, 0x1, R11 ;  /* 0x0000000105057824 */ /* 0x000fe200078e020b */
[----:B------:R-:W5:Y:S01]  /*f320*/  LD.E.128 R56, desc[UR42][R56.64] ;  /* 0x0000002a38387980 */ /* 0x000f62000c101d00 */
[----:B------:R-:W-:Y:S01]  /*f330*/  IMAD.SHL.U32 R8, R8, 0x4, RZ ;  /* 0x0000000408087824 */ /* 0x000fe200078e00ff */
[----:B------:R-:W-:Y:S01]  /*f340*/  LOP3.LUT R7, R10, 0x2, R7, 0xe2, !PT ;  /* 0x000000020a077812 */ /* 0x000fe200078ee207 */
[----:B------:R-:W-:Y:S01]  /*f350*/  IMAD.IADD R0, R0, 0x1, -R9 ;  /* 0x0000000100007824 */ /* 0x000fe200078e0a09 */
[----:B------:R-:W-:Y:S01]  /*f360*/  ISETP.GE.AND P0, PT, R198, UR7, PT ;  /* 0x00000007c6007c0c */ /* 0x000fe2000bf06270 */
[C---:B------:R-:W-:Y:S01]  /*f370*/  IMAD.WIDE.U32 R4, R195.reuse, UR8, R4 ;  /* 0x00000008c3047c25 */ /* 0x040fe2000f8e0004 */
[----:B------:R-:W-:Y:S01]  /*f380*/  LOP3.LUT R7, R8, 0x4, R7, 0xe2, !PT ;  /* 0x0000000408077812 */ /* 0x000fe200078ee207 */
[----:B------:R-:W5:Y:S01]  /*f390*/  LD.E.128 R60, desc[UR42][R60.64] ;  /* 0x0000002a3c3c7980 */ /* 0x000f62000c101d00 */
[----:B------:R-:W-:Y:S01]  /*f3a0*/  SHF.R.S32.HI R9, RZ, 0x1f, R194 ;  /* 0x0000001fff097819 */ /* 0x000fe200000114c2 */
[----:B------:R-:W-:Y:S01]  /*f3b0*/  IMAD R0, R0, 0x20, R3 ;  /* 0x0000002000007824 */ /* 0x000fe200078e0203 */
[----:B------:R-:W-:Y:S01]  /*f3c0*/  SEL R8, RZ, 0xffffffff, P0 ;  /* 0xffffffffff087807 */ /* 0x000fe20000000000 */
[----:B------:R-:W-:Y:S01]  /*f3d0*/  IMAD R5, R195, UR9, R5 ;  /* 0x00000009c3057c24 */ /* 0x000fe2000f8e0205 */
[----:B------:R-:W-:Y:S01]  /*f3e0*/  ISETP.GE.AND P0, PT, R197, UR7, PT ;  /* 0x00000007c5007c0c */ /* 0x000fe2000bf06270 */
[----:B------:R-:W-:Y:S01]  /*f3f0*/  ULDC.64 UR8, c[0x0][0xbf0] ;  /* 0x0002fc0000087ab9 */ /* 0x000fe20000000a00 */
[----:B------:R-:W-:Y:S01]  /*f400*/  VIADD R20, R0, UR39 ;  /* 0x0000002700147c36 */ /* 0x000fe20008000000 */
[----:B------:R-:W5:Y:S01]  /*f410*/  LD.E.128 R64, desc[UR42][R64.64] ;  /* 0x0000002a40407980 */ /* 0x000f62000c101d00 */
[----:B------:R-:W-:Y:S01]  /*f420*/  IMAD R11, R9, UR8, RZ ;  /* 0x00000008090b7c24 */ /* 0x000fe2000f8e02ff */
[----:B------:R-:W-:Y:S01]  /*f430*/  SEL R9, RZ, 0xffffffff, P0 ;  /* 0xffffffffff097807 */ /* 0x000fe20000000000 */
[----:B------:R-:W-:Y:S01]  /*f440*/  IMAD.SHL.U32 R8, R8, 0x8, RZ ;  /* 0x0000000808087824 */ /* 0x000fe200078e00ff */
[----:B------:R-:W5:Y:S01]  /*f450*/  LD.E.128 R68, desc[UR42][R68.64] ;  /* 0x0000002a44447980 */ /* 0x000f62000c101d00 */
[----:B0-----:R-:W-:-:S03]  /*f460*/  @P3 IMAD.HI.U32 R0, R20, R85, RZ ;  /* 0x0000005514003227 */ /* 0x001fc600078e00ff */
[----:B------:R-:W-:Y:S01]  /*f470*/  LOP3.LUT R8, R8, 0x8, R7, 0xe2, !PT ;  /* 0x0000000808087812 */ /* 0x000fe200078ee207 */
[----:B------:R-:W-:Y:S01]  /*f480*/  IMAD.SHL.U32 R9, R9, 0x10, RZ ;  /* 0x0000001009097824 */ /* 0x000fe200078e00ff */
[----:B------:R-:W5:Y:S01]  /*f490*/  LD.E.128 R76, desc[UR42][R76.64] ;  /* 0x0000002a4c4c7980 */ /* 0x000f62000c101d00 */
[----:B------:R-:W-:Y:S01]  /*f4a0*/  IMAD.MOV.U32 R7, RZ, RZ, R20 ;  /* 0x000000ffff077224 */ /* 0x000fe200078e0014 */
[----:B-1----:R-:W-:Y:S01]  /*f4b0*/  @P3 SHF.R.U32.HI R7, RZ, R87, R0 ;  /* 0x00000057ff073219 */ /* 0x002fe20000011600 */
[C---:B------:R-:W-:Y:S02]  /*f4c0*/  IMAD R11, R194.reuse, UR9, R11 ;  /* 0x00000009c20b7c24 */ /* 0x040fe4000f8e020b */
[----:B------:R-:W-:Y:S01]  /*f4d0*/  IMAD.WIDE.U32 R4, R194, UR8, R4 ;  /* 0x00000008c2047c25 */ /* 0x000fe2000f8e0004 */
[----:B------:R-:W-:Y:S01]  /*f4e0*/  LOP3.LUT R8, R9, 0x10, R8, 0xe2, !PT ;  /* 0x0000001009087812 */ /* 0x000fe200078ee208 */
[----:B------:R-:W-:Y:S01]  /*f4f0*/  ULDC.64 UR8, c[0x0][0xbe0] ;  /* 0x0002f80000087ab9 */ /* 0x000fe20000000a00 */
[----:B------:R-:W-:Y:S01]  /*f500*/  SHF.R.S32.HI R9, RZ, 0x1f, R7 ;  /* 0x0000001fff097819 */ /* 0x000fe20000011407 */
[----:B------:R-:W-:Y:S01]  /*f510*/  IMAD.IADD R5, R5, 0x1, R11 ;  /* 0x0000000105057824 */ /* 0x000fe200078e020b */
[----:B------:R-:W-:Y:S01]  /*f520*/  ISETP.GE.AND P0, PT, R196, UR7, PT ;  /* 0x00000007c4007c0c */ /* 0x000fe2000bf06270 */
[----:B------:R-:W-:Y:S01]  /*f530*/  IMAD.MOV R11, RZ, RZ, -R7 ;  /* 0x000000ffff0b7224 */ /* 0x000fe200078e0a07 */
[----:B------:R-:W-:Y:S01]  /*f540*/  @!PT LDS RZ, [RZ] ;  /* 0x00000000fffff984 */ /* 0x000fe20000000800 */
[----:B------:R-:W-:Y:S01]  /*f550*/  @!PT LDS RZ, [RZ] ;  /* 0x00000000fffff984 */ /* 0x000fe20000000800 */
[----:B------:R-:W-:Y:S01]  /*f560*/  @!PT LDS RZ, [RZ] ;  /* 0x00000000fffff984 */ /* 0x000fe20000000800 */
[----:B------:R-:W-:Y:S01]  /*f570*/  @!PT LDS RZ, [RZ] ;  /* 0x00000000fffff984 */ /* 0x000fe20000000800 */
[----:B------:R0:W-:Y:S06]  /*f580*/  MEMBAR.ALL.CTA ;  /* 0x0000000000007992 */ /* 0x0001ec0000008000 */
[----:B0-----:R-:W0:Y:S01]  /*f590*/  FENCE.VIEW.ASYNC.S ;  /* 0x00000000000073c6 */ /* 0x001e220000000000 */
[----:B------:R-:W-:Y:S01]  /*f5a0*/  IMAD R10, R9, UR8, RZ ;  /* 0x00000008090a7c24 */ /* 0x000fe2000f8e02ff */
[----:B------:R-:W-:Y:S01]  /*f5b0*/  SEL R0, RZ, 0xffffffff, P0 ;  /* 0xffffffffff007807 */ /* 0x000fe20000000000 */
[----:B------:R-:W-:-:S02]  /*f5c0*/  IMAD R9, R21, R11, R20 ;  /* 0x0000000b15097224 */ /* 0x000fc400078e0214 */
[----:B------:R-:W-:-:S04]  /*f5d0*/  IMAD.WIDE.U32 R4, R7, UR8, R4 ;  /* 0x0000000807047c25 */ /* 0x000fc8000f8e0004 */
[----:B------:R-:W-:Y:S01]  /*f5e0*/  IMAD.SHL.U32 R85, R0, 0x20, RZ ;  /* 0x0000002000557824 */ /* 0x000fe200078e00ff */
[----:B------:R-:W-:Y:S01]  /*f5f0*/  SHF.R.S32.HI R0, RZ, 0x1f, R9 ;  /* 0x0000001fff007819 */ /* 0x000fe20000011409 */
[----:B------:R-:W-:Y:S01]  /*f600*/  IMAD R11, R7, UR9, R10 ;  /* 0x00000009070b7c24 */ /* 0x000fe2000f8e020a */
[----:B------:R-:W-:Y:S01]  /*f610*/  ULDC.64 UR8, c[0x0][0xbd8] ;  /* 0x0002f60000087ab9 */ /* 0x000fe20000000a00 */
[----:B------:R-:W-:Y:S01]  /*f620*/  IMAD R86, R21, UR6, RZ ;  /* 0x0000000615567c24 */ /* 0x000fe2000f8e02ff */
[----:B------:R-:W-:Y:S01]  /*f630*/  LOP3.LUT R8, R85, 0x20, R8, 0xe2, !PT ;  /* 0x0000002055087812 */ /* 0x000fe200078ee208 */
[----:B------:R-:W-:Y:S02]  /*f640*/  IMAD.IADD R5, R5, 0x1, R11 ;  /* 0x0000000105057824 */ /* 0x000fe400078e020b */
[----:B------:R-:W-:Y:S02]  /*f650*/  IMAD R0, R0, UR8, RZ ;  /* 0x0000000800007c24 */ /* 0x000fe4000f8e02ff */
[----:B------:R-:W-:-:S02]  /*f660*/  VIADD R85, R3, UR39 ;  /* 0x0000002703557c36 */ /* 0x000fc40008000000 */
[C---:B------:R-:W-:Y:S02]  /*f670*/  VIADD R153, R18.reuse, 0x180 ;  /* 0x0000018012997836 */ /* 0x040fe40000000000 */
[C---:B------:R-:W-:Y:S02]  /*f680*/  IMAD R11, R9.reuse, UR9, R0 ;  /* 0x00000009090b7c24 */ /* 0x040fe4000f8e0200 */
[----:B------:R-:W-:Y:S01]  /*f690*/  IMAD.WIDE.U32 R4, R9, UR8, R4 ;  /* 0x0000000809047c25 */ /* 0x000fe2000f8e0004 */
[----:B------:R-:W-:Y:S01]  /*f6a0*/  ISETP.GE.AND P1, PT, R85, R86, PT ;  /* 0x000000565500720c */ /* 0x000fe20003f26270 */
[----:B------:R-:W-:Y:S01]  /*f6b0*/  ULDC.64 UR8, c[0x0][0xb80] ;  /* 0x0002e00000087ab9 */ /* 0x000fe20000000a00 */
[----:B------:R-:W-:Y:S01]  /*f6c0*/  ISETP.GE.AND P0, PT, R153, UR7, PT ;  /* 0x0000000799007c0c */ /* 0x000fe2000bf06270 */
[----:B------:R-:W-:Y:S01]  /*f6d0*/  VIADD R152, R18, 0x1c0 ;  /* 0x000001c012987836 */ /* 0x000fe20000000000 */
[----:B------:R-:W-:Y:S01]  /*f6e0*/  LEA R22, P2, R4, UR8, 0x1 ;  /* 0x0000000804167c11 */ /* 0x000fe2000f8408ff */
[----:B------:R-:W-:-:S02]  /*f6f0*/  IMAD.IADD R3, R5, 0x1, R11 ;  /* 0x0000000105037824 */ /* 0x000fc400078e020b */
[----:B------:R-:W-:Y:S01]  /*f700*/  VIADD R0, R17, 0x38820 ;  /* 0x0003882011007836 */ /* 0x000fe20000000000 */
[----:B------:R-:W-:Y:S02]  /*f710*/  SEL R7, RZ, 0x40, P0 ;  /* 0x00000040ff077807 */ /* 0x000fe40000000000 */
[----:B------:R-:W-:Y:S02]  /*f720*/  ISETP.GE.AND P0, PT, R152, UR7, PT ;  /* 0x0000000798007c0c */ /* 0x000fe4000bf06270 */
[----:B------:R-:W-:Y:S02]  /*f730*/  LEA.HI.X R84, R4, UR9, R3, 0x1, P2 ;  /* 0x0000000904547c11 */ /* 0x000fe400090f0c03 */
[----:B------:R-:W-:Y:S02]  /*f740*/  PRMT R0, RZ, 0x654, R0 ;  /* 0x00000654ff007816 */ /* 0x000fe40000000000 */
[----:B------:R-:W-:Y:S01]  /*f750*/  LOP3.LUT R7, R8, R7, RZ, 0xfc, !PT ;  /* 0x0000000708077212 */ /* 0x000fe200078efcff */
[----:B0-----:R0:W1:Y:S01]  /*f760*/  SHFL.IDX PT, R4, R22, RZ, 0x181f ;  /* 0x00181fff16047589 */ /* 0x00106200000e0000 */
[----:B------:R-:W-:Y:S01]  /*f770*/  SEL R8, RZ, 0x80, P0 ;  /* 0x00000080ff087807 */ /* 0x000fe20000000000 */
[----:B------:R2:W-:Y:S01]  /*f780*/  SYNCS.ARRIVE.TRANS64.RED.A1T0 RZ, [R0+URZ], RZ ;  /* 0x000000ff00ff79a7 */ /* 0x0005e2000810043f */
[----:B------:R-:W-:Y:S01]  /*f790*/  BSSY B1, `(.L_x_8372) ;  /* 0x000002a000017945 */ /* 0x000fe20003800000 */
[----:B------:R0:W3:Y:S01]  /*f7a0*/  SHFL.IDX PT, R5, R84, RZ, 0x181f ;  /* 0x00181fff54057589 */ /* 0x0000e200000e0000 */
[----:B------:R-:W-:-:S02]  /*f7b0*/  SHF.R.S32.HI R154, RZ, 0x1f, R200 ;  /* 0x0000001fff9a7819 */ /* 0x000fc400000114c8 */
[----:B--2---:R-:W-:Y:S01]  /*f7c0*/  LOP3.LUT R0, R7, R8, RZ, 0xfc, !PT ;  /* 0x0000000807007212 */ /* 0x004fe200078efcff */
        /* <DEDUP_REMOVED lines=17> */
[----:B------:R-:W-:Y:S02]  /*f8e0*/  @!P4 LEA.HI.X R21, R199, R5, R3, 0x1, P5 ;  /* 0x00000005c715c211 */ /* 0x000fe400028f0c03 */
[----:B------:R-:W-:-:S03]  /*f8f0*/  SHF.R.S32.HI R3, RZ, 0x1f, R196 ;  /* 0x0000001fff037819 */ /* 0x000fc600000114c4 */
[----:B------:R4:W-:Y:S01]  /*f900*/  @!P4 ST.E.128 desc[UR42][R20.64], R36 ;  /* 0x000000241400c985 */ /* 0x0009e2000c101d2a */
[CC--:B-1----:R-:W-:Y:S02]  /*f910*/  @!P3 LEA R14, P6, R198.reuse, R4.reuse, 0x1 ;  /* 0x00000004c60eb211 */ /* 0x0c2fe400078c08ff */
[CC--:B------:R-:W-:Y:S02]  /*f920*/  @!P2 LEA R12, P5, R197.reuse, R4.reuse, 0x1 ;  /* 0x00000004c50ca211 */ /* 0x0c0fe400078a08ff */
[-C--:B------:R-:W-:Y:S02]  /*f930*/  @!P3 LEA.HI.X R15, R198, R5.reuse, R89, 0x1, P6 ;  /* 0x00000005c60fb211 */ /* 0x080fe400030f0c59 */
[----:B------:R-:W-:Y:S02]  /*f940*/  LOP3.LUT P6, RZ, R0, 0x80, RZ, 0xc0, !PT ;  /* 0x0000008000ff7812 */ /* 0x000fe400078cc0ff */
[----:B------:R-:W-:Y:S01]  /*f950*/  @!P2 LEA.HI.X R13, R197, R5, R87, 0x1, P5 ;  /* 0x00000005c50da211 */ /* 0x000fe200028f0c57 */
[----:B------:R4:W-:Y:S01]  /*f960*/  @!P3 ST.E.128 desc[UR42][R14.64], R44 ;  /* 0x0000002c0e00b985 */ /* 0x0009e2000c101d2a */
[----:B------:R-:W-:-:S02]  /*f970*/  @!P1 LEA R10, P5, R196, R4, 0x1 ;  /* 0x00000004c40a9211 */ /* 0x000fc400078a08ff */
[----:B--2---:R-:W-:Y:S01]  /*f980*/  SHF.R.S32.HI R9, RZ, 0x1f, R153 ;  /* 0x0000001fff097819 */ /* 0x004fe20000011499 */
[----:B------:R4:W-:Y:S01]  /*f990*/  @!P2 ST.E.128 desc[UR42][R12.64], R52 ;  /* 0x000000340c00a985 */ /* 0x0009e2000c101d2a */
[-C--:B------:R-:W-:Y:S02]  /*f9a0*/  @!P1 LEA.HI.X R11, R196, R5.reuse, R3, 0x1, P5 ;  /* 0x00000005c40b9211 */ /* 0x080fe400028f0c03 */
        /* <DEDUP_REMOVED lines=8> */
.L_x_8373:
[----:B------:R-:W-:Y:S05]  /*fa30*/  BSYNC B1 ;  /* 0x0000000000017941 */ /* 0x000fea0003800000 */
.L_x_8372:
[----:B------:R-:W-:Y:S01]  /*fa40*/  VIADD R3, R85, 0x20 ;  /* 0x0000002055037836 */ /* 0x000fe20000000000 */
[----:B---34-:R2:W3:Y:S04]  /*fa50*/  SHFL.IDX PT, R5, R84, 0x1, 0x181f ;  /* 0x00381f0054057f89 */ /* 0x0184e800000e0000 */
        /* <DEDUP_REMOVED lines=9> */
[----:B------:R-:W-:Y:S02]  /*faf0*/  SHF.R.S32.HI R21, RZ, 0x1f, R197 ;  /* 0x0000001fff157819 */ /* 0x000fe400000114c5 */
[----:B-1----:R-:W-:Y:S01]  /*fb00*/  @!P0 LEA R10, P4, R200, R4, 0x1 ;  /* 0x00000004c80a8211 */ /* 0x002fe200078808ff */
[----:B---3--:R-:W-:Y:S01]  /*fb10*/  @!P5 IMAD.WIDE R8, R18, 0x2, R4 ;  /* 0x000000021208d825 */ /* 0x008fe200078e0204 */
[----:B-----5:R-:W-:Y:S02]  /*fb20*/  SHF.R.S32.HI R31, RZ, 0x1f, R153 ;  /* 0x0000001fff1f7819 */ /* 0x020fe40000011499 */
        /* <DEDUP_REMOVED lines=8> */
[-C--:B------:R-:W-:Y:S02]  /*fbb0*/  @!P1 LEA R14, P6, R198, R4.reuse, 0x1 ;  /* 0x00000004c60e9211 */ /* 0x080fe400078c08ff */
[----:B------:R-:W-:Y:S01]  /*fbc0*/  SHF.R.S32.HI R3, RZ, 0x1f, R196 ;  /* 0x0000001fff037819 */ /* 0x000fe200000114c4 */
        /* <DEDUP_REMOVED lines=19> */
.L_x_8371:
[----:B------:R-:W-:Y:S01]  /*fd00*/  ULDC.64 UR8, c[0x0][0xc08] ;  /* 0x0003020000087ab9 */ /* 0x000fe20000000a00 */
[----:B------:R-:W-:Y:S01]  /*fd10*/  ULDC UR7, c[0x0][0xce8] ;  /* 0x00033a0000077ab9 */ /* 0x000fe20000000800 */
[----:B------:R-:W-:Y:S01]  /*fd20*/  IMAD R8, R8, UR8, RZ ;  /* 0x0000000808087c24 */ /* 0x000fe2000f8e02ff */
[----:B------:R-:W-:Y:S01]  /*fd30*/  UISETP.NE.AND UP0, UPT, UR7, 0x1, UPT ;  /* 0x000000010700788c */ /* 0x000fe2000bf05270 */
[C---:B------:R-:W-:Y:S01]  /*fd40*/  IMAD.WIDE.U32 R4, R7.reuse, UR8, RZ ;  /* 0x0000000807047c25 */ /* 0x040fe2000f8e00ff */
[----:B------:R-:W-:Y:S01]  /*fd50*/  ULDC.64 UR10, c[0x0][0xc30] ;  /* 0x00030c00000a7ab9 */ /* 0x000fe20000000a00 */
[----:B------:R-:W-:Y:S01]  /*fd60*/  UIMAD UR6, UR6, UR7, URZ ;  /* 0x00000007060672a4 */ /* 0x000fe2000f8e023f */
[----:B------:R-:W-:Y:S01]  /*fd70*/  BSSY B1, `(.L_x_8375) ;  /* 0x00000d7000017945 */ /* 0x000fe20003800000 */
[----:B0-----:R-:W-:Y:S01]  /*fd80*/  IMAD R3, R7, UR9, R8 ;  /* 0x0000000907037c24 */ /* 0x001fe2000f8e0208 */
[----:B------:R-:W-:Y:S01]  /*fd90*/  ULDC.64 UR8, c[0x0][0xc38] ;  /* 0x00030e0000087ab9 */ /* 0x000fe20000000a00 */
[----:B------:R-:W-:Y:S01]  /*fda0*/  PLOP3.LUT P0, PT, PT, PT, UP0, 0x80, 0x0 ;  /* 0x000000000000781c */ /* 0x000fe20003f0f008 */
[----:B------:R-:W-:Y:S01]  /*fdb0*/  VIADD R0, R193, UR39 ;  /* 0x00000027c1007c36 */ /* 0x000fe20008000000 */
[----:B------:R-:W-:Y:S01]  /*fdc0*/  SHF.R.S32.HI R152, RZ, 0x1f, R203 ;  /* 0x0000001fff987819 */ /* 0x000fe200000114cb */
[----:B------:R-:W-:Y:S01]  /*fdd0*/  IMAD.IADD R5, R5, 0x1, R3 ;  /* 0x0000000105057824 */ /* 0x000fe200078e0203 */
[----:B------:R-:W-:Y:S01]  /*fde0*/  SHF.R.S32.HI R3, RZ, 0x1f, R194 ;  /* 0x0000001fff037819 */ /* 0x000fe200000114c2 */
[----:B------:R-:W-:Y:S01]  /*fdf0*/  IMAD.MOV.U32 R7, RZ, RZ, R0 ;  /* 0x000000ffff077224 */ /* 0x000fe200078e0000 */
[----:B------:R-:W-:Y:S01]  /*fe00*/  SHF.R.S32.HI R153, RZ, 0x1f, R204 ;  /* 0x0000001fff997819 */ /* 0x000fe200000114cc */
[----:B------:R-:W-:Y:S01]  /*fe10*/  IMAD.WIDE.U32 R4, R195, UR8, R4 ;  /* 0x00000008c3047c25 */ /* 0x000fe2000f8e0004 */
[----:B------:R-:W-:-:S02]  /*fe20*/  SHF.R.S32.HI R154, RZ, 0x1f, R205 ;  /* 0x0000001fff9a7819 */ /* 0x000fc400000114cd */
[----:B------:R-:W-:Y:S01]  /*fe30*/  SHF.R.S32.HI R155, RZ, 0x1f, R206 ;  /* 0x0000001fff9b7819 */ /* 0x000fe200000114ce */
[----:B------:R-:W-:Y:S01]  /*fe40*/  IMAD R5, R195, UR9, R5 ;  /* 0x00000009c3057c24 */ /* 0x000fe2000f8e0205 */
[----:B------:R-:W-:Y:S01]  /*fe50*/  ULDC.64 UR8, c[0x0][0xc40] ;  /* 0x0003100000087ab9 */ /* 0x000fe20000000a00 */
[----:B------:R-:W-:Y:S01]  /*fe60*/  VIADD R178, R23, 0x20 ;  /* 0x0000002017b27836 */ /* 0x000fe20000000000 */
[----:B------:R-:W-:Y:S01]  /*fe70*/  SHF.R.S32.HI R156, RZ, 0x1f, R207 ;  /* 0x0000001fff9c7819 */ /* 0x000fe200000114cf */
[----:B------:R-:W-:Y:S01]  /*fe80*/  IMAD R3, R3, UR8, RZ ;  /* 0x0000000803037c24 */ /* 0x000fe2000f8e02ff */
[----:B------:R-:W-:Y:S01]  /*fe90*/  SHF.R.S32.HI R157, RZ, 0x1f, R208 ;  /* 0x0000001fff9d7819 */ /* 0x000fe200000114d0 */
[C---:B------:R-:W-:Y:S01]  /*fea0*/  IMAD.WIDE.U32 R4, R194.reuse, UR8, R4 ;  /* 0x00000008c2047c25 */ /* 0x040fe2000f8e0004 */
[----:B------:R-:W-:Y:S01]  /*feb0*/  @UP0 ULDC UR8, c[0x0][0xcec] ;  /* 0x00033b0000080ab9 */ /* 0x000fe20000000800 */
[----:B------:R-:W-:Y:S02]  /*fec0*/  SHF.R.S32.HI R158, RZ, 0x1f, R209 ;  /* 0x0000001fff9e7819 */ /* 0x000fe400000114d1 */
[----:B------:R-:W-:Y:S01]  /*fed0*/  IMAD R3, R194, UR9, R3 ;  /* 0x00000009c2037c24 */ /* 0x000fe2000f8e0203 */
[----:B------:R-:W-:Y:S01]  /*fee0*/  SHF.R.S32.HI R159, RZ, 0x1f, R210 ;  /* 0x0000001fff9f7819 */ /* 0x000fe200000114d2 */
[----:B------:R-:W-:Y:S01]  /*fef0*/  VIADD R180, R23, 0x18 ;  /* 0x0000001817b47836 */ /* 0x000fe20000000000 */
[----:B------:R-:W-:Y:S01]  /*ff00*/  SHF.R.S32.HI R160, RZ, 0x1f, R211 ;  /* 0x0000001fffa07819 */ /* 0x000fe200000114d3 */
[----:B------:R-:W-:Y:S01]  /*ff10*/  IMAD.IADD R5, R5, 0x1, R3 ;  /* 0x0000000105057824 */ /* 0x000fe200078e0203 */
[----:B------:R-:W-:Y:S01]  /*ff20*/  SHF.R.S32.HI R161, RZ, 0x1f, R212 ;  /* 0x0000001fffa17819 */ /* 0x000fe200000114d4 */
[----:B------:R-:W-:Y:S01]  /*ff30*/  @P0 IMAD.HI.U32 R3, R0, UR8, RZ ;  /* 0x0000000800030c27 */ /* 0x000fe2000f8e00ff */
[----:B------:R-:W-:Y:S01]  /*ff40*/  @UP0 ULDC UR8, c[0x0][0xcf0] ;  /* 0x00033c0000080ab9 */ /* 0x000fe20000000800 */
[----:B------:R-:W-:-:S02]  /*ff50*/  SHF.R.S32.HI R162, RZ, 0x1f, R213 ;  /* 0x0000001fffa27819 */ /* 0x000fc400000114d5 */
[C---:B------:R-:W-:Y:S01]  /*ff60*/  VIADD R182, R23.reuse, 0x10 ;  /* 0x0000001017b67836 */ /* 0x040fe20000000000 */
[----:B------:R-:W-:Y:S01]  /*ff70*/  @P0 SHF.R.U32.HI R7, RZ, UR8, R3 ;  /* 0x00000008ff070c19 */ /* 0x000fe20008011603 */
[----:B------:R-:W-:Y:S01]  /*ff80*/  ULDC.64 UR8, c[0x0][0xc48] ;  /* 0x0003120000087ab9 */ /* 0x000fe20000000a00 */
[----:B------:R-:W-:Y:S01]  /*ff90*/  VIADD R184, R23, 0x8 ;  /* 0x0000000817b87836 */ /* 0x000fe20000000000 */
[----:B------:R-:W-:Y:S01]  /*ffa0*/  SHF.R.S32.HI R163, RZ, 0x1f, R214 ;  /* 0x0000001fffa37819 */ /* 0x000fe200000114d6 */
[----:B------:R-:W-:Y:S01]  /*ffb0*/  IMAD.WIDE.U32 R4, R201, UR8, R4 ;  /* 0x00000008c9047c25 */ /* 0x000fe2000f8e0004 */
[----:B------:R-:W-:Y:S02]  /*ffc0*/  SHF.R.S32.HI R3, RZ, 0x1f, R7 ;  /* 0x0000001fff037819 */ /* 0x000fe40000011407 */
[----:B------:R-:W-:Y:S01]  /*ffd0*/  SHF.R.S32.HI R164, RZ, 0x1f, R215 ;  /* 0x0000001fffa47819 */ /* 0x000fe200000114d7 */
[----:B------:R-:W-:Y:S01]  /*ffe0*/  IMAD.MOV R9, RZ, RZ, -R7 ;  /* 0x000000ffff097224 */ /* 0x000fe200078e0a07 */
[----:B------:R-:W-:Y:S01]  /*fff0*/  SHF.R.S32.HI R165, RZ, 0x1f, R216 ;  /* 0x0000001fffa57819 */ /* 0x000fe200000114d8 */
[----:B------:R-:W-:Y:S01]  /*10000*/  IMAD R8, R3, UR10, RZ ;  /* 0x0000000a03087c24 */ /* 0x000fe2000f8e02ff */
[----:B------:R-:W-:Y:S01]  /*10010*/  SHF.R.S32.HI R166, RZ, 0x1f, R217 ;  /* 0x0000001fffa67819 */ /* 0x000fe200000114d9 */
[----:B------:R-:W-:Y:S01]  /*10020*/  IMAD R3, R9, UR7, R0 ;  /* 0x0000000709037c24 */ /* 0x000fe2000f8e0200 */
[----:B------:R-:W-:Y:S01]  /*10030*/  SHF.R.S32.HI R167, RZ, 0x1f, R218 ;  /* 0x0000001fffa77819 */ /* 0x000fe200000114da */
[----:B------:R-:W-:Y:S01]  /*10040*/  IMAD R5, R201, UR9, R5 ;  /* 0x00000009c9057c24 */ /* 0x000fe2000f8e0205 */
[----:B------:R-:W-:Y:S01]  /*10050*/  ULDC.64 UR8, c[0x0][0xc28] ;  /* 0x00030a0000087ab9 */ /* 0x000fe20000000a00 */
[C---:B------:R-:W-:Y:S01]  /*10060*/  IMAD R9, R7.reuse, UR11, R8 ;  /* 0x0000000b07097c24 */ /* 0x040fe2000f8e0208 */
[----:B------:R-:W-:Y:S01]  /*10070*/  SHF.R.S32.HI R0, RZ, 0x1f, R3 ;  /* 0x0000001fff007819 */ /* 0x000fe20000011403 */
[----:B------:R-:W-:Y:S01]  /*10080*/  IMAD.WIDE.U32 R4, R7, UR10, R4 ;  /* 0x0000000a07047c25 */ /* 0x000fe2000f8e0004 */
[----:B------:R-:W-:-:S02]  /*10090*/  SHF.R.S32.HI R168, RZ, 0x1f, R219 ;  /* 0x0000001fffa87819 */ /* 0x000fc400000114db */
[----:B------:R-:W-:Y:S01]  /*100a0*/  SHF.R.S32.HI R169, RZ, 0x1f, R220 ;  /* 0x0000001fffa97819 */ /* 0x000fe200000114dc */
[----:B------:R-:W-:Y:S01]  /*100b0*/  IMAD.IADD R5, R5, 0x1, R9 ;  /* 0x0000000105057824 */ /* 0x000fe200078e0209 */
[----:B------:R-:W-:Y:S01]  /*100c0*/  SHF.R.S32.HI R170, RZ, 0x1f, R221 ;  /* 0x0000001fffaa7819 */ /* 0x000fe200000114dd */
[----:B------:R-:W-:Y:S01]  /*100d0*/  IMAD R0, R0, UR8, RZ ;  /* 0x0000000800007c24 */ /* 0x000fe2000f8e02ff */
[----:B------:R-:W-:Y:S01]  /*100e0*/  SHF.R.S32.HI R171, RZ, 0x1f, R222 ;  /* 0x0000001fffab7819 */ /* 0x000fe200000114de */
[C---:B------:R-:W-:Y:S01]  /*100f0*/  IMAD.WIDE.U32 R4, R3.reuse, UR8, R4 ;  /* 0x0000000803047c25 */ /* 0x040fe2000f8e0004 */
[----:B------:R-:W-:Y:S02]  /*10100*/  SHF.R.S32.HI R172, RZ, 0x1f, R223 ;  /* 0x0000001fffac7819 */ /* 0x000fe400000114df */
[----:B------:R-:W-:Y:S01]  /*10110*/  SHF.R.S32.HI R20, RZ, 0x1f, R224 ;  /* 0x0000001fff147819 */ /* 0x000fe200000114e0 */
[----:B------:R-:W-:Y:S01]  /*10120*/  IMAD R7, R3, UR9, R0 ;  /* 0x0000000903077c24 */ /* 0x000fe2000f8e0200 */
[----:B------:R-:W-:Y:S01]  /*10130*/  ULDC.64 UR8, c[0x0][0xc00] ;  /* 0x0003000000087ab9 */ /* 0x000fe20000000a00 */
[----:B------:R-:W-:Y:S01]  /*10140*/  SHF.R.S32.HI R21, RZ, 0x1f, R225 ;  /* 0x0000001fff157819 */ /* 0x000fe200000114e1 */
[----:B------:R-:W-:Y:S01]  /*10150*/  VIADD R177, R23, 0x20 ;  /* 0x0000002017b17836 */ /* 0x000fe20000000000 */
[C---:B------:R-:W-:Y:S01]  /*10160*/  LEA R0, P0, R4.reuse, UR8, 0x2 ;  /* 0x0000000804007c11 */ /* 0x040fe2000f8010ff */
[----:B------:R-:W-:Y:S01]  /*10170*/  IMAD.IADD R3, R5, 0x1, R7 ;  /* 0x0000000105037824 */ /* 0x000fe200078e0207 */
[----:B------:R-:W-:Y:S01]  /*10180*/  SHF.R.S32.HI R173, RZ, 0x1f, R226 ;  /* 0x0000001fffad7819 */ /* 0x000fe200000114e2 */
[----:B------:R-:W-:Y:S01]  /*10190*/  VIADD R7, R19, UR39 ;  /* 0x0000002713077c36 */ /* 0x000fe20008000000 */
[----:B------:R-:W-:Y:S01]  /*101a0*/  SHF.R.S32.HI R174, RZ, 0x1f, R227 ;  /* 0x0000001fffae7819 */ /* 0x000fe200000114e3 */
[----:B------:R0:W1:Y:S01]  /*101b0*/  SHFL.IDX PT, R13, R0, RZ, 0x1c1f ;  /* 0x001c1fff000d7589 */ /* 0x00006200000e0000 */
[----:B------:R-:W-:Y:S01]  /*101c0*/  LEA.HI.X R3, R4, UR9, R3, 0x2, P0 ;  /* 0x0000000904037c11 */ /* 0x000fe200080f1403 */
[----:B------:R-:W-:Y:S01]  /*101d0*/  VIADD R4, R17, 0x38820 ;  /* 0x0003882011047836 */ /* 0x000fe20000000000 */
[----:B------:R-:W-:Y:S01]  /*101e0*/  ISETP.GE.AND P0, PT, R7, UR6, PT ;  /* 0x0000000607007c0c */ /* 0x000fe2000bf06270 */
[C---:B------:R-:W-:Y:S01]  /*101f0*/  VIADD R179, R23.reuse, 0x18 ;  /* 0x0000001817b37836 */ /* 0x040fe20000000000 */
[----:B------:R-:W-:Y:S01]  /*10200*/  SHF.R.S32.HI R175, RZ, 0x1f, R228 ;  /* 0x0000001fffaf7819 */ /* 0x000fe200000114e4 */
[----:B------:R0:W2:Y:S01]  /*10210*/  SHFL.IDX PT, R12, R3, RZ, 0x1c1f ;  /* 0x001c1fff030c7589 */ /* 0x0000a200000e0000 */
[----:B------:R-:W-:Y:S01]  /*10220*/  PRMT R4, RZ, 0x654, R4 ;  /* 0x00000654ff047816 */ /* 0x000fe20000000004 */
[C---:B------:R-:W-:Y:S01]  /*10230*/  VIADD R181, R23.reuse, 0x10 ;  /* 0x0000001017b57836 */ /* 0x040fe20000000000 */
[----:B------:R-:W-:Y:S01]  /*10240*/  SHF.R.S32.HI R176, RZ, 0x1f, R229 ;  /* 0x0000001fffb07819 */ /* 0x000fe200000114e5 */
[----:B------:R-:W-:Y:S01]  /*10250*/  VIADD R183, R23, 0x8 ;  /* 0x0000000817b77836 */ /* 0x000fe20000000000 */
[----:B------:R0:W-:Y:S01]  /*10260*/  SYNCS.ARRIVE.TRANS64.RED.A1T0 RZ, [R4+URZ], RZ ;  /* 0x000000ff04ff79a7 */ /* 0x0001e2000810043f */
        /* <DEDUP_REMOVED lines=135> */
.L_x_8376:
[----:B------:R-:W-:Y:S05]  /*10ae0*/  BSYNC B1 ;  /* 0x0000000000017941 */ /* 0x000fea0003800000 */
.L_x_8375:
        /* <DEDUP_REMOVED lines=26> */
[-C--:B0-----:R-:W-:Y:S02]  /*10c90*/  @!P3 LEA R4, P1, R177, R0.reuse, 0x2 ;  /* 0x00000000b104b211 */ /* 0x081fe400078210ff */
        /* <DEDUP_REMOVED lines=10> */
[----:B------:R-:W-:-:S03]  /*10d40*/  ISETP.GE.AND P4, PT, R223, UR6, PT ;  /* 0x00000006df007c0c */ /* 0x000fc6000bf86270 */
[----:B------:R4:W-:Y:S01]  /*10d50*/  @!P5 ST.E.64 desc[UR42][R10.64], R50 ;  /* 0x000000320a00d985 */ /* 0x0009e2000c101b2a */
[CC--:B0-----:R-:W-:Y:S02]  /*10d60*/  @!P0 LEA R4, P6, R227.reuse, R0.reuse, 0x2 ;  /* 0x00000000e3048211 */ /* 0x0c1fe400078c10ff */
[C---:B---3--:R-:W-:Y:S02]  /*10d70*/  @!P1 LEA R8, P5, R226.reuse, R0, 0x2 ;  /* 0x00000000e2089211 */ /* 0x048fe400078a10ff */
[-C--:B------:R-:W-:Y:S02]  /*10d80*/  @!P0 LEA.HI.X R5, R227, R22.reuse, R174, 0x2, P6 ;  /* 0x00000016e3058211 */ /* 0x080fe400030f14ae */
[----:B------:R-:W-:Y:S02]  /*10d90*/  @!P1 LEA.HI.X R9, R226, R22, R173, 0x2, P5 ;  /* 0x00000016e2099211 */ /* 0x000fe400028f14ad */
[----:B------:R-:W-:Y:S01]  /*10da0*/  ISETP.GE.AND P5, PT, R222, UR6, PT ;  /* 0x00000006de007c0c */ /* 0x000fe2000bfa6270 */
[----:B------:R0:W-:Y:S01]  /*10db0*/  @!P0 ST.E.64 desc[UR42][R4.64], R54 ;  /* 0x0000003604008985 */ /* 0x0001e2000c101b2a */
[----:B----4-:R-:W-:-:S02]  /*10dc0*/  @!P2 LEA R10, P6, R225, R0, 0x2 ;  /* 0x00000000e10aa211 */ /* 0x010fc400078c10ff */
[----:B------:R-:W-:Y:S01]  /*10dd0*/  ISETP.GE.AND P0, PT, R221, UR6, PT ;  /* 0x00000006dd007c0c */ /* 0x000fe2000bf06270 */
[----:B------:R3:W-:Y:S01]  /*10de0*/  @!P1 ST.E.64 desc[UR42][R8.64], R58 ;  /* 0x0000003a08009985 */ /* 0x0007e2000c101b2a */
[----:B------:R-:W-:Y:S02]  /*10df0*/  @!P2 LEA.HI.X R11, R225, R22, R21, 0x2, P6 ;  /* 0x00000016e10ba211 */ /* 0x000fe400030f1415 */
[-C--:B--2---:R-:W-:Y:S02]  /*10e00*/  @!P3 LEA R12, P6, R224, R0.reuse, 0x2 ;  /* 0x00000000e00cb211 */ /* 0x084fe400078c10ff */
[----:B------:R-:W-:Y:S01]  /*10e10*/  ISETP.GE.AND P1, PT, R220, UR6, PT ;  /* 0x00000006dc007c0c */ /* 0x000fe2000bf26270 */
[----:B------:R2:W-:Y:S01]  /*10e20*/  @!P2 ST.E.64 desc[UR42][R10.64], R62 ;  /* 0x0000003e0a00a985 */ /* 0x0005e2000c101b2a */
[----:B------:R-:W-:Y:S02]  /*10e30*/  @!P4 LEA R14, P2, R223, R0, 0x2 ;  /* 0x00000000df0ec211 */ /* 0x000fe400078410ff */
[----:B-1----:R-:W-:-:S02]  /*10e40*/  @!P3 LEA.HI.X R13, R224, R22, R20, 0x2, P6 ;  /* 0x00000016e00db211 */ /* 0x002fc400030f1414 */
[----:B------:R-:W-:Y:S02]  /*10e50*/  @!P4 LEA.HI.X R15, R223, R22, R172, 0x2, P2 ;  /* 0x00000016df0fc211 */ /* 0x000fe400010f14ac */
[----:B------:R-:W-:Y:S01]  /*10e60*/  ISETP.GE.AND P2, PT, R219, UR6, PT ;  /* 0x00000006db007c0c */ /* 0x000fe2000bf46270 */
[----:B------:R-:W-:Y:S01]  /*10e70*/  @!P3 ST.E.64 desc[UR42][R12.64], R66 ;  /* 0x000000420c00b985 */ /* 0x000fe2000c101b2a */
[----:B------:R-:W-:-:S03]  /*10e80*/  @!P5 LEA R20, P6, R222, R0, 0x2 ;  /* 0x00000000de14d211 */ /* 0x000fc600078c10ff */
[----:B------:R1:W-:Y:S01]  /*10e90*/  @!P4 ST.E.64 desc[UR42][R14.64], R70 ;  /* 0x000000460e00c985 */ /* 0x0003e2000c101b2a */
[----:B------:R-:W-:Y:S02]  /*10ea0*/  @!P5 LEA.HI.X R21, R222, R22, R171, 0x2, P6 ;  /* 0x00000016de15d211 */ /* 0x000fe400030f14ab */
[CC--:B0-----:R-:W-:Y:S02]  /*10eb0*/  @!P0 LEA R4, P4, R221.reuse, R0.reuse, 0x2 ;  /* 0x00000000dd048211 */ /* 0x0c1fe400078810ff */
[----:B---3--:R-:W-:Y:S01]  /*10ec0*/  @!P1 LEA R8, P3, R220, R0, 0x2 ;  /* 0x00000000dc089211 */ /* 0x008fe200078610ff */
[----:B------:R0:W-:Y:S01]  /*10ed0*/  @!P5 ST.E.64 desc[UR42][R20.64], R74 ;  /* 0x0000004a1400d985 */ /* 0x0001e2000c101b2a */
[----:B------:R-:W-:Y:S02]  /*10ee0*/  @!P0 LEA.HI.X R5, R221, R22, R170, 0x2, P4 ;  /* 0x00000016dd058211 */ /* 0x000fe400020f14aa */
[----:B------:R-:W-:Y:S02]  /*10ef0*/  ISETP.GE.AND P4, PT, R217, UR6, PT ;  /* 0x00000006d9007c0c */ /* 0x000fe4000bf86270 */
[----:B------:R-:W-:Y:S01]  /*10f00*/  ISETP.GE.AND P5, PT, R218, UR6, PT ;  /* 0x00000006da007c0c */ /* 0x000fe2000bfa6270 */
[----:B------:R3:W-:Y:S01]  /*10f10*/  @!P0 ST.E.64 desc[UR42][R4.64], R78 ;  /* 0x0000004e04008985 */ /* 0x0007e2000c101b2a */
[----:B--2---:R-:W-:-:S02]  /*10f20*/  @!P2 LEA R10, P6, R219, R0, 0x2 ;  /* 0x00000000db0aa211 */ /* 0x004fc400078c10ff */
        /* <DEDUP_REMOVED lines=17> */
[-C--:B---3--:R-:W-:Y:S02]  /*11040*/  @!P2 LEA R4, P6, R215, R0.reuse, 0x2 ;  /* 0x00000000d704a211 */ /* 0x088fe400078c10ff */
[----:B------:R-:W-:Y:S01]  /*11050*/  ISETP.GE.AND P4, PT, R211, UR6, PT ;  /* 0x00000006d3007c0c */ /* 0x000fe2000bf86270 */
[----:B------:R3:W-:Y:S01]  /*11060*/  @!P3 ST.E.64 desc[UR42][R20.64], R98 ;  /* 0x000000621400b985 */ /* 0x0007e2000c101b2a */
[----:B--2---:R-:W-:Y:S02]  /*11070*/  @!P1 LEA R8, P3, R214, R0, 0x2 ;  /* 0x00000000d6089211 */ /* 0x004fe400078610ff */
        /* <DEDUP_REMOVED lines=25> */
[-C--:B--2---:R-:W-:Y:S01]  /*11210*/  @!P1 LEA R8, P6, R208, R0.reuse, 0x2 ;  /* 0x00000000d0089211 */ /* 0x084fe200078c10ff */
[----:B------:R2:W-:Y:S02]  /*11220*/  @!P0 ST.E.64 desc[UR42][R4.64], R126 ;  /* 0x0000007e04008985 */ /* 0x0005e4000c101b2a */
[----:B0-----:R-:W-:-:S02]  /*11230*/  @!P4 LEA R10, P0, R207, R0, 0x2 ;  /* 0x00000000cf0ac211 */ /* 0x001fc400078010ff */
[----:B------:R-:W-:Y:S02]  /*11240*/  @!P1 LEA.HI.X R9, R208, R22, R157, 0x2, P6 ;  /* 0x00000016d0099211 */ /* 0x000fe400030f149d */
[----:B---3--:R-:W-:Y:S02]  /*11250*/  @!P3 LEA R12, P6, R206, R0, 0x2 ;  /* 0x00000000ce0cb211 */ /* 0x008fe400078c10ff */
[----:B------:R-:W-:Y:S01]  /*11260*/  @!P4 LEA.HI.X R11, R207, R22, R156, 0x2, P0 ;  /* 0x00000016cf0bc211 */ /* 0x000fe200000f149c */
        /* <DEDUP_REMOVED lines=16> */
.L_x_8368:
[----:B------:R-:W0:Y:S01]  /*11370*/  LDC.64 R8, c[0x0][0xd00] ;  /* 0x00034000ff087b82 */ /* 0x000e220000000a00 */
[----:B------:R-:W-:Y:S01]  /*11380*/  ULDC.64 UR6, c[0x0][0xd08] ;  /* 0x0003420000067ab9 */ /* 0x000fe20000000a00 */
[----:B------:R-:W-:Y:S01]  /*11390*/  IMAD.MOV.U32 R3, RZ, RZ, RZ ;  /* 0x000000ffff037224 */ /* 0x000fe200078e00ff */
[----:B------:R-:W-:-:S04]  /*113a0*/  ISETP.NE.U32.AND P1, PT, RZ, UR6, PT ;  /* 0x00000006ff007c0c */ /* 0x000fc8000bf25070 */
[----:B------:R-:W-:Y:S01]  /*113b0*/  ISETP.NE.AND.EX P1, PT, RZ, UR7, PT, P1 ;  /* 0x00000007ff007c0c */ /* 0x000fe2000bf25310 */
[----:B------:R-:W1:Y:S01]  /*113c0*/  LDC.64 R4, c[0x0][0xd00] ;  /* 0x00034000ff047b82 */ /* 0x000e620000000a00 */
[----:B0-----:R-:W-:-:S04]  /*113d0*/  ISETP.NE.U32.AND P0, PT, R8, RZ, PT ;  /* 0x000000ff0800720c */ /* 0x001fc80003f05070 */
[----:B------:R-:W-:-:S07]  /*113e0*/  ISETP.NE.AND.EX P0, PT, R9, RZ, PT, P0 ;  /* 0x000000ff0900720c */ /* 0x000fce0003f05300 */
[C---:B------:R-:W-:Y:S01]  /*113f0*/  @P1 LEA R8, P2, R194.reuse, UR6, 0x2 ;  /* 0x00000006c2081c11 */ /* 0x040fe2000f8410ff */
[----:B------:R-:W-:Y:S01]  /*11400*/  ULDC UR6, c[0x0][0xb88] ;  /* 0x0002e20000067ab9 */ /* 0x000fe20000000800 */
[C---:B-1----:R-:W-:Y:S02]  /*11410*/  IMAD.WIDE R4, R194.reuse, 0x4, R4 ;  /* 0x00000004c2047825 */ /* 0x042fe400078e0204 */
[----:B------:R-:W-:Y:S02]  /*11420*/  @P1 LEA.HI.X R9, R194, UR7, R202, 0x2, P2 ;  /* 0x00000007c2091c11 */ /* 0x000fe400090f14ca */
[----:B------:R-:W-:Y:S01]  /*11430*/  IMAD.U32 R7, RZ, RZ, UR6 ;  /* 0x00000006ff077e24 */ /* 0x000fe2000f8e00ff */
[----:B------:R0:W5:Y:S05]  /*11440*/  @P0 LDG.E R3, desc[UR42][R4.64] ;  /* 0x0000002a04030981 */ /* 0x00016a000c1e1900 */
        /* <DEDUP_REMOVED lines=12> */
.L_x_8377:
[----:B------:R-:W-:Y:S01]  /*11510*/  BSSY B1, `(.L_x_8378) ;  /* 0x0000038000017945 */ /* 0x000fe20003800000 */
[----:B------:R-:W-:Y:S02]  /*11520*/  SEL R31, R194, RZ, !P0 ;  /* 0x000000ffc21f7207 */ /* 0x000fe40004000000 */
[----:B------:R-:W-:Y:S02]  /*11530*/  SEL R202, R202, RZ, !P0 ;  /* 0x000000ffcaca7207 */ /* 0x000fe40004000000 */
[----:B-----5:R-:W-:Y:S01]  /*11540*/  SHF.R.S32.HI R24, RZ, 0x1f, R3 ;  /* 0x0000001fff187819 */ /* 0x020fe20000011403 */
[----:B------:R-:W-:Y:S06]  /*11550*/  @P3 BRA `(.L_x_8379) ;  /* 0x0000000000cc3947 */ /* 0x000fec0003800000 */
[----:B------:R-:W0:Y:S01]  /*11560*/  S2R R33, SR_TID.X ;  /* 0x0000000000217919 */ /* 0x000e220000002100 */
[----:B------:R-:W1:Y:S01]  /*11570*/  LDC R26, c[0x0][0xce8] ;  /* 0x00033a00ff1a7b82 */ /* 0x000e620000000800 */
[----:B------:R-:W-:Y:S02]  /*11580*/  IMAD.U32 R8, RZ, RZ, UR39 ;  /* 0x00000027ff087e24 */ /* 0x000fe4000f8e00ff */
[----:B-1----:R-:W-:-:S03]  /*11590*/  IMAD R4, R7, R26, RZ ;  /* 0x0000001a07047224 */ /* 0x002fc600078e02ff */
[----:B0-----:R-:W-:-:S04]  /*115a0*/  IADD3 R33, R8, -0x80, R33 ;  /* 0xffffff8008217810 */ /* 0x001fc80007ffe021 */
[----:B------:R-:W-:-:S13]  /*115b0*/  ISETP.GE.AND P0, PT, R33, R4, PT ;  /* 0x000000042100720c */ /* 0x000fda0003f06270 */
[----:B------:R-:W-:Y:S05]  /*115c0*/  @P0 BRA `(.L_x_8379) ;  /* 0x0000000000b00947 */ /* 0x000fea0003800000 */
[----:B------:R-:W-:Y:S01]  /*115d0*/  ISETP.NE.AND P1, PT, R26, 0x1, PT ;  /* 0x000000011a00780c */ /* 0x000fe20003f25270 */
[----:B------:R-:W-:Y:S01]  /*115e0*/  IMAD.MOV.U32 R22, RZ, RZ, 0xab8 ;  /* 0x00000ab8ff167424 */ /* 0x000fe200078e00ff */
[----:B------:R-:W-:Y:S01]  /*115f0*/  ISETP.GT.AND P0, PT, R0, 0x1, PT ;  /* 0x000000010000780c */ /* 0x000fe20003f04270 */
[----:B------:R-:W0:Y:S01]  /*11600*/  LDC.64 R4, c[0x0][0xca8] ;  /* 0x00032a00ff047b82 */ /* 0x000e220000000a00 */
[----:B------:R-:W-:Y:S01]  /*11610*/  LOP3.LUT R201, R201, 0xff, RZ, 0xc0, !PT ;  /* 0x000000ffc9c97812 */ /* 0x000fe200078ec0ff */
[----:B------:R-:W-:Y:S01]  /*11620*/  IMAD.MOV.U32 R25, RZ, RZ, R33 ;  /* 0x000000ffff197224 */ /* 0x000fe200078e0021 */
[----:B------:R-:W-:-:S05]  /*11630*/  SEL R22, R22, 0xa78, P0 ;  /* 0x00000a7816167807 */ /* 0x000fca0000000000 */
[----:B------:R-:W1:Y:S08]  /*11640*/  LDC.64 R14, c[0x0][R22+0x220] ;  /* 0x00008800160e7b82 */ /* 0x000e700000000a00 */
[----:B------:R-:W2:Y:S08]  /*11650*/  @P1 LDC R0, c[0x0][0xcec] ;  /* 0x00033b00ff001b82 */ /* 0x000eb00000000800 */
[----:B------:R-:W3:Y:S08]  /*11660*/  @P1 LDC R29, c[0x0][0xcf0] ;  /* 0x00033c00ff1d1b82 */ /* 0x000ef00000000800 */
[----:B------:R-:W4:Y:S01]  /*11670*/  LDC.64 R12, c[0x0][R22+0x218] ;  /* 0x00008600160c7b82 */ /* 0x000f220000000a00 */
[----:B-1----:R-:W-:-:S07]  /*11680*/  IMAD R15, R15, R31, RZ ;  /* 0x0000001f0f0f7224 */ /* 0x002fce00078e02ff */
[----:B------:R-:W1:Y:S01]  /*11690*/  LDC.64 R10, c[0x0][R22+0x228] ;  /* 0x00008a00160a7b82 */ /* 0x000e620000000a00 */
[----:B--2---:R-:W-:-:S07]  /*116a0*/  @P1 IMAD.HI.U32 R0, R33, R0, RZ ;  /* 0x0000000021001227 */ /* 0x004fce00078e00ff */
[----:B------:R-:W2:Y:S01]  /*116b0*/  LDC.64 R8, c[0x0][R22+0x210] ;  /* 0x0000840016087b82 */ /* 0x000ea20000000a00 */
[----:B---3--:R-:W-:Y:S01]  /*116c0*/  @P1 SHF.R.U32.HI R25, RZ, R29, R0 ;  /* 0x0000001dff191219 */ /* 0x008fe20000011600 */
[----:B------:R-:W-:Y:S01]  /*116d0*/  IMAD R29, R14, R202, R15 ;  /* 0x000000ca0e1d7224 */ /* 0x000fe200078e020f */
[----:B------:R-:W-:-:S03]  /*116e0*/  SEL R15, R201, RZ, P0 ;  /* 0x000000ffc90f7207 */ /* 0x000fc60000000000 */
[----:B------:R-:W-:Y:S02]  /*116f0*/  IMAD.MOV R0, RZ, RZ, -R25 ;  /* 0x000000ffff007224 */ /* 0x000fe400078e0a19 */
[-C--:B----4-:R-:W-:Y:S01]  /*11700*/  IMAD R27, R13, R195.reuse, RZ ;  /* 0x000000c30d1b7224 */ /* 0x090fe200078e02ff */
[----:B0-----:R-:W0:Y:S01]  /*11710*/  @!P0 LDC R4, c[0x0][0xc50] ;  /* 0x00031400ff048b82 */ /* 0x001e220000000800 */
[----:B------:R-:W-:-:S04]  /*11720*/  IMAD.WIDE.U32 R20, R12, R195, RZ ;  /* 0x000000c30c147225 */ /* 0x000fc800078e00ff */
[----:B------:R-:W-:-:S03]  /*11730*/  IMAD.WIDE.U32 R12, R14, R31, RZ ;  /* 0x0000001f0e0c7225 */ /* 0x000fc600078e00ff */
[----:B------:R-:W3:Y:S01]  /*11740*/  @!P0 LDC R5, c[0x0][0xc54] ;  /* 0x00031500ff058b82 */ /* 0x000ee20000000800 */
[----:B------:R-:W-:Y:S01]  /*11750*/  IMAD.IADD R27, R21, 0x1, R27 ;  /* 0x00000001151b7824 */ /* 0x000fe200078e021b */
[----:B------:R-:W-:Y:S01]  /*11760*/  IADD3 R20, P1, P3, R12, R20, R3 ;  /* 0x000000140c147210 */ /* 0x000fe20007b3e003 */
[----:B------:R-:W-:Y:S02]  /*11770*/  IMAD.IADD R29, R13, 0x1, R29 ;  /* 0x000000010d1d7824 */ /* 0x000fe400078e021d */
[-C--:B-1----:R-:W-:Y:S02]  /*11780*/  IMAD R21, R11, R15.reuse, RZ ;  /* 0x0000000f0b157224 */ /* 0x082fe400078e02ff */
        /* <DEDUP_REMOVED lines=14> */
[----:B---3--:R-:W-:-:S05]  /*11870*/  LEA.HI.X R5, R8, R5, R0, 0x2, P0 ;  /* 0x0000000508057211 */ /* 0x008fca00000f1400 */
[----:B------:R0:W-:Y:S04]  /*11880*/  STG.E desc[UR42][R4.64], R9 ;  /* 0x0000000904007986 */ /* 0x0001e8000c10192a */
.L_x_8379:
[----:B------:R-:W-:Y:S05]  /*11890*/  BSYNC B1 ;  /* 0x0000000000017941 */ /* 0x000fea0003800000 */
.L_x_8378:
[----:B------:R-:W-:Y:S05]  /*118a0*/  @P2 BRA `(.L_x_8374) ;  /* 0x0000000800742947 */ /* 0x000fea0003800000 */
[----:B------:R-:W1:Y:S01]  /*118b0*/  LDC R10, c[0x0][0xce8] ;  /* 0x00033a00ff0a7b82 */ /* 0x000e620000000800 */
[----:B------:R-:W-:Y:S01]  /*118c0*/  ULDC.64 UR6, c[0x0][0xba0] ;  /* 0x0002e80000067ab9 */ /* 0x000fe20000000a00 */
[----:B------:R-:W-:Y:S01]  /*118d0*/  ULDC UR8, c[0x0][0xbc8] ;  /* 0x0002f20000087ab9 */ /* 0x000fe20000000800 */
[----:B------:R-:W-:Y:S01]  /*118e0*/  IMAD R0, R24, UR6, RZ ;  /* 0x0000000618007c24 */ /* 0x000fe2000f8e02ff */
[----:B------:R-:W-:Y:S01]  /*118f0*/  ISETP.GE.AND P2, PT, R200, UR8, PT ;  /* 0x00000008c8007c0c */ /* 0x000fe2000bf46270 */
[----:B0-----:R-:W-:Y:S01]  /*11900*/  IMAD.WIDE.U32 R4, R3, UR6, RZ ;  /* 0x0000000603047c25 */ /* 0x001fe2000f8e00ff */
[----:B------:R-:W-:Y:S01]  /*11910*/  ISETP.GE.AND P1, PT, R199, UR8, PT ;  /* 0x00000008c7007c0c */ /* 0x000fe2000bf26270 */
[----:B------:R-:W-:Y:S01]  /*11920*/  BSSY B1, `(.L_x_8380) ;  /* 0x0000071000017945 */ /* 0x000fe20003800000 */
[C---:B------:R-:W-:Y:S01]  /*11930*/  ISETP.GE.AND P3, PT, R18.reuse, UR8, PT ;  /* 0x0000000812007c0c */ /* 0x040fe2000bf66270 */
[----:B------:R-:W-:Y:S01]  /*11940*/  IMAD R3, R3, UR7, R0 ;  /* 0x0000000703037c24 */ /* 0x000fe2000f8e0200 */
[----:B------:R-:W-:Y:S01]  /*11950*/  ULDC.64 UR6, c[0x0][0xbe8] ;  /* 0x0002fa0000067ab9 */ /* 0x000fe20000000a00 */
[----:B------:R-:W-:Y:S01]  /*11960*/  SEL R14, RZ, 0xffffffff, P1 ;  /* 0xffffffffff0e7807 */ /* 0x000fe20000800000 */
[C---:B------:R-:W-:Y:S01]  /*11970*/  VIADD R32, R18.reuse, 0x180 ;  /* 0x0000018012207836 */ /* 0x040fe20000000000 */
[----:B------:R-:W-:Y:S01]  /*11980*/  SEL R12, RZ, 0x1, P3 ;  /* 0x00000001ff0c7807 */ /* 0x000fe20001800000 */
[----:B------:R-:W-:Y:S01]  /*11990*/  IMAD.IADD R5, R5, 0x1, R3 ;  /* 0x0000000105057824 */ /* 0x000fe200078e0203 */
[----:B------:R-:W-:Y:S01]  /*119a0*/  SHF.R.S32.HI R3, RZ, 0x1f, R28 ;  /* 0x0000001fff037819 */ /* 0x000fe2000001141c */
[----:B------:R-:W-:Y:S01]  /*119b0*/  VIADD R30, R18, 0x1c0 ;  /* 0x000001c0121e7836 */ /* 0x000fe20000000000 */
[----:B------:R-:W-:Y:S01]  /*119c0*/  SHF.R.S32.HI R26, RZ, 0x1f, R197 ;  /* 0x0000001fff1a7819 */ /* 0x000fe200000114c5 */
[----:B------:R-:W-:Y:S01]  /*119d0*/  IMAD.WIDE.U32 R4, R195, UR6, R4 ;  /* 0x00000006c3047c25 */ /* 0x000fe2000f8e0004 */
[----:B------:R-:W-:-:S02]  /*119e0*/  LEA.HI R3, R3, R28, RZ, 0x3 ;  /* 0x0000001c03037211 */ /* 0x000fc400078f18ff */
[----:B------:R-:W-:Y:S01]  /*119f0*/  ISETP.GE.AND P1, PT, R30, UR8, PT ;  /* 0x000000081e007c0c */ /* 0x000fe2000bf26270 */
[----:B------:R-:W-:Y:S01]  /*11a00*/  IMAD R5, R195, UR7, R5 ;  /* 0x00000007c3057c24 */ /* 0x000fe2000f8e0205 */
[----:B------:R-:W-:Y:S01]  /*11a10*/  LOP3.LUT R9, R3, 0xfffffff8, RZ, 0xc0, !PT ;  /* 0xfffffff803097812 */ /* 0x000fe200078ec0ff */
[----:B------:R-:W-:Y:S01]  /*11a20*/  ULDC.64 UR6, c[0x0][0xbf0] ;  /* 0x0002fc0000067ab9 */ /* 0x000fe20000000a00 */
[----:B-1----:R-:W-:Y:S01]  /*11a30*/  ISETP.NE.AND P0, PT, R10, 0x1, PT ;  /* 0x000000010a00780c */ /* 0x002fe20003f05270 */
[----:B------:R-:W-:Y:S01]  /*11a40*/  IMAD R0, R202, UR6, RZ ;  /* 0x00000006ca007c24 */ /* 0x000fe2000f8e02ff */
[----:B------:R-:W-:Y:S01]  /*11a50*/  SHF.R.S32.HI R15, RZ, 0x3, R3 ;  /* 0x00000003ff0f7819 */ /* 0x000fe20000011403 */
[----:B------:R-:W-:Y:S01]  /*11a60*/  IMAD.IADD R28, R28, 0x1, -R9 ;  /* 0x000000011c1c7824 */ /* 0x000fe200078e0a09 */
[----:B------:R-:W-:Y:S01]  /*11a70*/  SHF.R.S32.HI R27, RZ, 0x1f, R32 ;  /* 0x0000001fff1b7819 */ /* 0x000fe20000011420 */
[C---:B------:R-:W-:Y:S01]  /*11a80*/  IMAD R9, R31.reuse, UR7, R0 ;  /* 0x000000071f097c24 */ /* 0x040fe2000f8e0200 */
[----:B------:R-:W-:Y:S01]  /*11a90*/  SEL R0, RZ, 0xffffffff, P2 ;  /* 0xffffffffff007807 */ /* 0x000fe20001000000 */
[----:B------:R-:W-:Y:S01]  /*11aa0*/  IMAD R3, R28, 0x20, R15 ;  /* 0x000000201c037824 */ /* 0x000fe200078e020f */
[----:B------:R-:W-:Y:S01]  /*11ab0*/  SHF.R.S32.HI R28, RZ, 0x1f, R199 ;  /* 0x0000001fff1c7819 */ /* 0x000fe200000114c7 */
[----:B------:R-:W-:Y:S01]  /*11ac0*/  IMAD.WIDE.U32 R4, R31, UR6, R4 ;  /* 0x000000061f047c25 */ /* 0x000fe2000f8e0004 */
[----:B------:R-:W-:Y:S01]  /*11ad0*/  ULDC.64 UR6, c[0x0][0xbe0] ;  /* 0x0002f80000067ab9 */ /* 0x000fe20000000a00 */
[----:B------:R-:W-:-:S02]  /*11ae0*/  SHF.R.S32.HI R29, RZ, 0x1f, R196 ;  /* 0x0000001fff1d7819 */ /* 0x000fc400000114c4 */
[----:B------:R-:W0:Y:S01]  /*11af0*/  @P0 LDC R11, c[0x0][0xcec] ;  /* 0x00033b00ff0b0b82 */ /* 0x000e220000000800 */
[----:B------:R-:W-:Y:S01]  /*11b00*/  VIADD R8, R3, UR39 ;  /* 0x0000002703087c36 */ /* 0x000fe20008000000 */
[----:B------:R-:W-:Y:S01]  /*11b10*/  SHF.R.S32.HI R31, RZ, 0x1f, R198 ;  /* 0x0000001fff1f7819 */ /* 0x000fe200000114c6 */
[----:B------:R-:W-:Y:S01]  /*11b20*/  IMAD.SHL.U32 R21, R0, 0x2, RZ ;  /* 0x0000000200157824 */ /* 0x000fe200078e00ff */
[----:B------:R-:W-:Y:S01]  /*11b30*/  SHF.R.S32.HI R33, RZ, 0x1f, R30 ;  /* 0x0000001fff217819 */ /* 0x000fe2000001141e */
[----:B------:R-:W-:Y:S01]  /*11b40*/  IMAD.MOV.U32 R3, RZ, RZ, R8 ;  /* 0x000000ffff037224 */ /* 0x000fe200078e0008 */
[----:B------:R-:W-:Y:S01]  /*11b50*/  SHF.R.S32.HI R34, RZ, 0x1f, R200 ;  /* 0x0000001fff227819 */ /* 0x000fe200000114c8 */
[----:B------:R-:W-:Y:S01]  /*11b60*/  IMAD.IADD R5, R5, 0x1, R9 ;  /* 0x0000000105057824 */ /* 0x000fe200078e0209 */
[----:B------:R-:W1:Y:S01]  /*11b70*/  @P0 LDC R13, c[0x0][0xcf0] ;  /* 0x00033c00ff0d0b82 */ /* 0x000e620000000800 */
[----:B------:R-:W-:Y:S01]  /*11b80*/  LOP3.LUT R12, R21, 0x2, R12, 0xe2, !PT ;  /* 0x00000002150c7812 */ /* 0x000fe200078ee20c */
[----:B------:R-:W-:-:S02]  /*11b90*/  IMAD R25, R7, R10, RZ ;  /* 0x0000000a07197224 */ /* 0x000fc400078e02ff */
[----:B0-----:R-:W-:-:S04]  /*11ba0*/  @P0 IMAD.HI.U32 R0, R8, R11, RZ ;  /* 0x0000000b08000227 */ /* 0x001fc800078e00ff */
[----:B------:R-:W-:Y:S01]  /*11bb0*/  IMAD.SHL.U32 R11, R14, 0x4, RZ ;  /* 0x000000040e0b7824 */ /* 0x000fe200078e00ff */
[----:B-1----:R-:W-:Y:S02]  /*11bc0*/  @P0 SHF.R.U32.HI R3, RZ, R13, R0 ;  /* 0x0000000dff030219 */ /* 0x002fe40000011600 */
[----:B------:R-:W-:Y:S02]  /*11bd0*/  ISETP.GE.AND P0, PT, R198, UR8, PT ;  /* 0x00000008c6007c0c */ /* 0x000fe4000bf06270 */
[--C-:B------:R-:W-:Y:S01]  /*11be0*/  SHF.R.S32.HI R0, RZ, 0x1f, R3.reuse ;  /* 0x0000001fff007819 */ /* 0x100fe20000011403 */
[----:B------:R-:W-:Y:S01]  /*11bf0*/  IMAD.MOV R9, RZ, RZ, -R3 ;  /* 0x000000ffff097224 */ /* 0x000fe200078e0a03 */
[----:B------:R-:W-:Y:S01]  /*11c00*/  LOP3.LUT R12, R11, 0x4, R12, 0xe2, !PT ;  /* 0x000000040b0c7812 */ /* 0x000fe200078ee20c */
[----:B------:R-:W-:Y:S01]  /*11c10*/  IMAD.WIDE.U32 R4, R3, UR6, R4 ;  /* 0x0000000603047c25 */ /* 0x000fe2000f8e0004 */
[----:B------:R-:W-:Y:S02]  /*11c20*/  SEL R11, RZ, 0xffffffff, P0 ;  /* 0xffffffffff0b7807 */ /* 0x000fe40000000000 */
[----:B------:R-:W-:Y:S01]  /*11c30*/  ISETP.GE.AND P0, PT, R197, UR8, PT ;  /* 0x00000008c5007c0c */ /* 0x000fe2000bf06270 */
[----:B------:R-:W-:-:S02]  /*11c40*/  IMAD R0, R0, UR6, RZ ;  /* 0x0000000600007c24 */ /* 0x000fc4000f8e02ff */
[----:B------:R-:W-:Y:S02]  /*11c50*/  IMAD R9, R10, R9, R8 ;  /* 0x000000090a097224 */ /* 0x000fe400078e0208 */
[----:B------:R-:W-:Y:S02]  /*11c60*/  IMAD.SHL.U32 R13, R11, 0x8, RZ ;  /* 0x000000080b0d7824 */ /* 0x000fe400078e00ff */
[----:B------:R-:W-:Y:S01]  /*11c70*/  IMAD R11, R3, UR7, R0 ;  /* 0x00000007030b7c24 */ /* 0x000fe2000f8e0200 */
[----:B------:R-:W-:Y:S01]  /*11c80*/  SEL R3, RZ, 0xffffffff, P0 ;  /* 0xffffffffff037807 */ /* 0x000fe20000000000 */
[----:B------:R-:W-:Y:S01]  /*11c90*/  ULDC.64 UR6, c[0x0][0xbd8] ;  /* 0x0002f60000067ab9 */ /* 0x000fe20000000a00 */
[----:B------:R-:W-:Y:S01]  /*11ca0*/  ISETP.GE.AND P0, PT, R196, UR8, PT ;  /* 0x00000008c4007c0c */ /* 0x000fe2000bf06270 */
[----:B------:R-:W-:Y:S01]  /*11cb0*/  IMAD.IADD R5, R5, 0x1, R11 ;  /* 0x0000000105057824 */ /* 0x000fe200078e020b */
[----:B------:R-:W-:Y:S02]  /*11cc0*/  SHF.R.S32.HI R0, RZ, 0x1f, R9 ;  /* 0x0000001fff007819 */ /* 0x000fe40000011409 */
        /* <DEDUP_REMOVED lines=10> */
[----:B------:R-:W-:Y:S01]  /*11d70*/  SEL R9, RZ, 0x40, P0 ;  /* 0x00000040ff097807 */ /* 0x000fe20000000000 */
[----:B------:R-:W-:Y:S01]  /*11d80*/  VIADD R0, R15, UR39 ;  /* 0x000000270f007c36 */ /* 0x000fe20008000000 */
[C---:B------:R-:W-:Y:S01]  /*11d90*/  LEA R22, P0, R4.reuse, UR6, 0x1 ;  /* 0x0000000604167c11 */ /* 0x040fe2000f8008ff */
[----:B------:R-:W-:Y:S01]  /*11da0*/  IMAD.IADD R3, R5, 0x1, R3 ;  /* 0x0000000105037824 */ /* 0x000fe200078e0203 */
[----:B------:R-:W-:Y:S02]  /*11db0*/  LOP3.LUT R12, R11, 0x20, R12, 0xe2, !PT ;  /* 0x000000200b0c7812 */ /* 0x000fe400078ee20c */
[----:B------:R-:W-:Y:S01]  /*11dc0*/  SEL R5, RZ, 0x80, P1 ;  /* 0x00000080ff057807 */ /* 0x000fe20000800000 */
[----:B------:R0:W1:Y:S01]  /*11dd0*/  SHFL.IDX PT, R8, R22, RZ, 0x181f ;  /* 0x00181fff16087589 */ /* 0x00006200000e0000 */
[----:B------:R-:W-:-:S02]  /*11de0*/  LEA.HI.X R3, R4, UR7, R3, 0x1, P0 ;  /* 0x0000000704037c11 */ /* 0x000fc400080f0c03 */
        /* <DEDUP_REMOVED lines=36> */
.L_x_8381:
[----:B------:R-:W-:Y:S05]  /*12030*/  BSYNC B1 ;  /* 0x0000000000017941 */ /* 0x000fea0003800000 */
.L_x_8380:
        /* <DEDUP_REMOVED lines=36> */
.L_x_8374:
[----:B------:R-:W-:Y:S05]  /*12280*/  BSYNC B0 ;  /* 0x0000000000007941 */ /* 0x000fea0003800000 */
.L_x_8367:
[----:B------:R-:W-:Y:S02]  /*12290*/  ULDC UR6, c[0x0][0xd3c] ;  /* 0x00034f0000067ab9 */ /* 0x000fe40000000800 */
[----:B------:R-:W-:-:S06]  /*122a0*/  UISETP.GE.AND UP0, UPT, UR5, UR6, UPT ;  /* 0x000000060500728c */ /* 0x000fcc000bf06270 */
[----:B------:R-:W-:-:S13]  /*122b0*/  PLOP3.LUT P0, PT, PT, PT, UP0, 0x80, 0x0 ;  /* 0x000000000000781c */ /* 0x000fda0003f0f008 */
[----:B------:R-:W-:Y:S05]  /*122c0*/  @!P0 BRA `(.L_x_8382) ;  /* 0xfffffef0001c8947 */ /* 0x000fea000383ffff */
[----:B------:R-:W-:Y:S05]  /*122d0*/  EXIT ;  /* 0x000000000000794d */ /* 0x000fea0003800000 */
.L_x_8317:
        /* <DEDUP_REMOVED lines=16> */
.L_x_8383:
        /* <DEDUP_REMOVED lines=43> */
.L_x_8387:
        /* <DEDUP_REMOVED lines=35> */
.L_x_8385:
        /* <DEDUP_REMOVED lines=13> */
.L_x_8388:
        /* <DEDUP_REMOVED lines=62> */
.L_x_8389:
        /* <DEDUP_REMOVED lines=61> */
.L_x_8390:
[----:B------:R-:W-:-:S05]  /*13140*/  LOP3.LUT R25, RZ, R2, RZ, 0x33, !PT ;  /* 0x00000002ff197212 */ /* 0x000fca00078e33ff */
[----:B------:R-:W-:Y:S01]  /*13150*/  IMAD.IADD R25, R6, 0x1, R25 ;  /* 0x0000000106197824 */ /* 0x000fe200078e0219 */
[----:B------:R-:W-:Y:S06]  /*13160*/  BRA `(.L_x_8391) ;  /* 0x0000000000147947 */ /* 0x000fec0003800000 */
.L_x_8386:
[----:B------:R-:W-:Y:S01]  /*13170*/  ULDC UR4, c[0x0][0xd3c] ;  /* 0x00034f0000047ab9 */ /* 0x000fe20000000800 */
[----:B------:R-:W-:Y:S02]  /*13180*/  IMAD.MOV.U32 R25, RZ, RZ, RZ ;  /* 0x000000ffff197224 */ /* 0x000fe400078e00ff */
[----:B------:R-:W-:Y:S02]  /*13190*/  IMAD.U32 R24, RZ, RZ, UR6 ;  /* 0x00000006ff187e24 */ /* 0x000fe4000f8e00ff */
[----:B------:R-:W-:Y:S02]  /*131a0*/  IMAD.MOV.U32 R26, RZ, RZ, RZ ;  /* 0x000000ffff1a7224 */ /* 0x000fe400078e00ff */
[----:B------:R-:W-:-:S07]  /*131b0*/  IMAD.U32 R27, RZ, RZ, UR4 ;  /* 0x00000004ff1b7e24 */ /* 0x000fce000f8e00ff */
.L_x_8391:
[----:B------:R-:W-:-:S13]  /*131c0*/  ISETP.NE.AND P0, PT, R7, RZ, PT ;  /* 0x000000ff0700720c */ /* 0x000fda0003f05270 */
[----:B------:R-:W0:Y:S01]  /*131d0*/  @!P0 S2R R3, SR_CgaCtaId ;  /* 0x0000000000038919 */ /* 0x000e220000008800 */
[----:B------:R-:W-:-:S04]  /*131e0*/  @!P0 MOV R2, 0x400 ;  /* 0x0000040000028802 */ /* 0x000fc80000000f00 */
[----:B0-----:R-:W-:-:S05]  /*131f0*/  @!P0 LEA R2, R3, R2, 0x18 ;  /* 0x0000000203028211 */ /* 0x001fca00078ec0ff */
[----:B------:R1:W-:Y:S01]  /*13200*/  @!P0 STS.128 [R2+0x388d0], R24 ;  /* 0x0388d01802008388 */ /* 0x0003e20000000c00 */
[----:B------:R-:W-:Y:S06]  /*13210*/  BAR.ARV 0x5, 0x180 ;  /* 0x0146000000007b1d */ /* 0x000fec0000002000 */
.L_x_8384:
        /* <DEDUP_REMOVED lines=33> */
.L_x_8461:
        /* <DEDUP_REMOVED lines=48> */
.L_x_8393:
        /* <DEDUP_REMOVED lines=9> */
.L_x_8394:
        /* <DEDUP_REMOVED lines=9> */
.L_x_8395:
        /* <DEDUP_REMOVED lines=13> */
[C---:B------:R-:W-:Y:S01]  /*13920*/  VIADD R2, R29.reuse, 0x3f ;  /* 0x0000003f1d027836 */ /* 0x040fe20000000000 */
[----:B----4-:R-:W-:-:S05]  /*13930*/  IADD3 R3, R29, 0x40, -R4 ;  /* 0x000000401d037810 */ /* 0x010fca0007ffe804 */
        /* <DEDUP_REMOVED lines=44> */
.L_x_8397:
[----:B------:R-:W-:Y:S05]  /*13c00*/  BSYNC B0 ;  /* 0x0000000000007941 */ /* 0x000fea0003800000 */
.L_x_8396:
        /* <DEDUP_REMOVED lines=24> */
.L_x_8399:
        /* <DEDUP_REMOVED lines=20> */
.L_x_8402:
[----:B------:R-:W-:Y:S05]  /*13ed0*/  BSYNC B6 ;  /* 0x0000000000067941 */ /* 0x000fea0003800000 */
.L_x_8401:
        /* <DEDUP_REMOVED lines=20> */
.L_x_8405:
        /* <DEDUP_REMOVED lines=15> */
.L_x_8404:
[----:B------:R-:W-:Y:S05]  /*14110*/  BSYNC B6 ;  /* 0x0000000000067941 */ /* 0x000fea0003800000 */
.L_x_8403:
        /* <DEDUP_REMOVED lines=9> */
[----:B------:R-:W-:-:S05]  /*141b0*/  @P0 IADD3.X R3, R30, UR5, RZ, P1, !PT ;  /* 0x000000051e030c10 */ /* 0x000fca0008ffe4ff */
        /* <DEDUP_REMOVED lines=9> */
[----:B------:R-:W1:Y:S01]  /*14250*/  S2R R4, SR_TID.X ;  /* 0x0000000000047919 */ /* 0x000e620000002100 */
[----:B------:R-:W-:Y:S02]  /*14260*/  LOP3.LUT R0, R0, 0x1c0, RZ, 0xfc, !PT ;  /* 0x000001c000007812 */ /* 0x000fe400078efcff */
[----:B------:R-:W-:Y:S02]  /*14270*/  LOP3.LUT R21, R21, 0x38, RZ, 0xc0, !PT ;  /* 0x0000003815157812 */ /* 0x000fe400078ec0ff */
[----:B------:R-:W-:-:S02]  /*14280*/  ISETP.GE.AND P0, PT, R0, UR4, PT ;  /* 0x0000000400007c0c */ /* 0x000fc4000bf06270 */
[----:B------:R-:W3:Y:S01]  /*14290*/  S2R R0, SR_TID.X ;  /* 0x0000000000007919 */ /* 0x000ee20000002100 */
        /* <DEDUP_REMOVED lines=8> */
[----:B-1----:R-:W-:-:S05]  /*14320*/  IMAD.SHL.U32 R4, R4, 0x8, RZ ;  /* 0x0000000804047824 */ /* 0x002fca00078e00ff */
[----:B------:R-:W-:Y:S01]  /*14330*/  LOP3.LUT R4, R4, 0x38, RZ, 0xc0, !PT ;  /* 0x0000003804047812 */ /* 0x000fe200078ec0ff */
[----:B---3--:R-:W-:-:S03]  /*14340*/  IMAD.SHL.U32 R0, R0, 0x8, RZ ;  /* 0x0000000800007824 */ /* 0x008fc600078e00ff */
[----:B------:R-:W-:Y:S02]  /*14350*/  LOP3.LUT R4, R4, 0x80, RZ, 0xfc, !PT ;  /* 0x0000008004047812 */ /* 0x000fe400078efcff */
[----:B------:R-:W-:Y:S02]  /*14360*/  LOP3.LUT R0, R0, 0x38, RZ, 0xc0, !PT ;  /* 0x0000003800007812 */ /* 0x000fe400078ec0ff */
[----:B------:R-:W-:Y:S02]  /*14370*/  ISETP.GE.AND P5, PT, R4, UR4, PT ;  /* 0x0000000404007c0c */ /* 0x000fe4000bfa6270 */
[----:B------:R-:W-:-:S04]  /*14380*/  LOP3.LUT R0, R0, 0xc0, RZ, 0xfc, !PT ;  /* 0x000000c000007812 */ /* 0x000fc800078efcff */
[----:B------:R-:W-:-:S07]  /*14390*/  ISETP.GE.AND P4, PT, R0, UR4, PT ;  /* 0x0000000400007c0c */ /* 0x000fce000bf86270 */
[----:B------:R-:W-:-:S04]  /*143a0*/  @P5 LOP3.LUT R16, R16, 0x20, RZ, 0xfc, !PT ;  /* 0x0000002010105812 */ /* 0x000fc800078efcff */
[----:B------:R-:W-:-:S04]  /*143b0*/  LOP3.LUT R16, R16, 0xffffffef, RZ, 0xc0, !PT ;  /* 0xffffffef10107812 */ /* 0x000fc800078ec0ff */
[----:B------:R-:W-:-:S04]  /*143c0*/  @P4 LOP3.LUT R16, R16, 0x10, RZ, 0xfc, !PT ;  /* 0x0000001010104812 */ /* 0x000fc800078efcff */
[----:B------:R-:W-:Y:S02]  /*143d0*/  LOP3.LUT R16, R16, 0xfffffffb, RZ, 0xc0, !PT ;  /* 0xfffffffb10107812 */ /* 0x000fe400078ec0ff */
[----:B--2---:R-:W-:Y:S02]  /*143e0*/  LEA R0, R33, 0xffffffc0, 0x6 ;  /* 0xffffffc021007811 */ /* 0x004fe400078e30ff */
[C---:B------:R-:W-:Y:S02]  /*143f0*/  LOP3.LUT R33, R21.reuse, 0x100, RZ, 0xfc, !PT ;  /* 0x0000010015217812 */ /* 0x040fe400078efcff */
[----:B------:R-:W-:Y:S02]  /*14400*/  LOP3.LUT R21, R21, 0x140, RZ, 0xfc, !PT ;  /* 0x0000014015157812 */ /* 0x000fe400078efcff */
[----:B------:R-:W-:Y:S02]  /*14410*/  ISETP.GE.AND P3, PT, R33, UR4, PT ;  /* 0x0000000421007c0c */ /* 0x000fe4000bf66270 */
[----:B------:R-:W-:-:S13]  /*14420*/  ISETP.GE.AND P2, PT, R21, UR4, PT ;  /* 0x0000000415007c0c */ /* 0x000fda000bf46270 */
[----:B------:R-:W-:-:S04]  /*14430*/  @P2 LOP3.LUT R16, R16, 0x4, RZ, 0xfc, !PT ;  /* 0x0000000410102812 */ /* 0x000fc800078efcff */
[----:B------:R-:W-:-:S04]  /*14440*/  LOP3.LUT R16, R16, 0xfffffff7, RZ, 0xc0, !PT ;  /* 0xfffffff710107812 */ /* 0x000fc800078ec0ff */
[----:B------:R-:W-:Y:S01]  /*14450*/  @P3 LOP3.LUT R16, R16, 0x8, RZ, 0xfc, !PT ;  /* 0x0000000810103812 */ /* 0x000fe200078efcff */
[----:B0---4-:R-:W-:Y:S06]  /*14460*/  BRA.DIV UR5, `(.L_x_8406) ;  /* 0x0000005205b07947 */ /* 0x011fec000b800000 */
.L_x_8479:
        /* <DEDUP_REMOVED lines=59> */
.L_x_8407:
        /* <DEDUP_REMOVED lines=9> */
.L_x_8480:
[----:B------:R-:W-:Y:S05]  /*148b0*/  BSYNC B0 ;  /* 0x0000000000007941 */ /* 0x000fea0003800000 */
.L_x_8408:
        /* <DEDUP_REMOVED lines=64> */
.L_x_8490:
        /* <DEDUP_REMOVED lines=10> */
.L_x_8411:
        /* <DEDUP_REMOVED lines=11> */
.L_x_8412:
        /* <DEDUP_REMOVED lines=31> */
.L_x_8414:
[----:B------:R-:W-:Y:S05]  /*15000*/  BSYNC B6 ;  /* 0x0000000000067941 */ /* 0x000fea0003800000 */
.L_x_8413:
[----:B------:R-:W2:Y:S01]  /*15010*/  LDL R4, [R1+0xc] ;  /* 0x00000c0001047983 */ /* 0x000ea20000100800 */
[----:B0-----:R-:W0:Y:S01]  /*15020*/  S2R R2, SR_TID.X ;  /* 0x0000000000027919 */ /* 0x001e220000002100 */
[----:B------:R-:W-:Y:S01]  /*15030*/  IMAD.MOV.U32 R21, RZ, RZ, R35 ;  /* 0x000000ffff157224 */ /* 0x000fe200078e0023 */
[----:B------:R-:W-:Y:S01]  /*15040*/  ULDC.64 UR4, c[0x0][0x298] ;  /* 0x0000a60000047ab9 */ /* 0x000fe20000000a00 */
[----:B------:R-:W3:Y:S01]  /*15050*/  LDC R5, c[0x0][0x448] ;  /* 0x00011200ff057b82 */ /* 0x000ee20000000800 */
[----:B------:R-:W4:Y:S04]  /*15060*/  LDL R20, [R1+0x4] ;  /* 0x0000040001147983 */ /* 0x000f280000100800 */
[----:B------:R0:W5:Y:S02]  /*15070*/  LDL R9, [R1+0x8] ;  /* 0x0000080001097983 */ /* 0x0001640000100800 */
[----:B0-----:R-:W-:-:S04]  /*15080*/  LOP3.LUT R2, R2, 0x7f, RZ, 0xc0, !PT ;  /* 0x0000007f02027812 */ /* 0x001fc800078ec0ff */
[----:B------:R-:W-:Y:S02]  /*15090*/  SHF.R.U32.HI R0, RZ, 0x3, R2 ;  /* 0x00000003ff007819 */ /* 0x000fe40000011602 */
[----:B------:R-:W0:Y:S01]  /*150a0*/  LDC R2, c[0x0][0x448] ;  /* 0x00011200ff027b82 */ /* 0x000e220000000800 */
[----:B------:R-:W1:Y:S01]  /*150b0*/  S2R R35, SR_TID.X ;  /* 0x0000000000237919 */ /* 0x000e620000002100 */
[----:B0-----:R-:W-:-:S13]  /*150c0*/  ISETP.NE.AND P6, PT, R2, 0x1, PT ;  /* 0x000000010200780c */ /* 0x001fda0003fc5270 */
[----:B------:R-:W0:Y:S01]  /*150d0*/  @P6 LDC R3, c[0x0][0x44c] ;  /* 0x00011300ff036b82 */ /* 0x000e220000000800 */
[----:B-1----:R-:W-:-:S07]  /*150e0*/  IMAD.SHL.U32 R35, R35, 0x10, RZ ;  /* 0x0000001023237824 */ /* 0x002fce00078e00ff */
[----:B------:R-:W1:Y:S01]  /*150f0*/  @P6 LDC R2, c[0x0][0x450] ;  /* 0x00011400ff026b82 */ /* 0x000e620000000800 */
[----:B------:R-:W-:-:S05]  /*15100*/  LOP3.LUT R35, R0, 0x70, R35, 0xf8, !PT ;  /* 0x0000007000237812 */ /* 0x000fca00078ef823 */
[----:B------:R-:W-:-:S04]  /*15110*/  IMAD R35, R25, 0x40, R35 ;  /* 0x0000004019237824 */ /* 0x000fc800078e0223 */
[----:B------:R-:W-:Y:S02]  /*15120*/  IMAD.MOV.U32 R0, RZ, RZ, R35 ;  /* 0x000000ffff007224 */ /* 0x000fe400078e0023 */
[----:B0-----:R-:W-:-:S05]  /*15130*/  @P6 IMAD.HI.U32 R3, R35, R3, RZ ;  /* 0x0000000323036227 */ /* 0x001fca00078e00ff */
[----:B-1----:R-:W-:Y:S01]  /*15140*/  @P6 SHF.R.U32.HI R0, RZ, R2, R3 ;  /* 0x00000002ff006219 */ /* 0x002fe20000011603 */
[----:B------:R-:W-:Y:S01]  /*15150*/  IMAD.WIDE.U32 R2, R36, UR4, RZ ;  /* 0x0000000424027c25 */ /* 0x000fe2000f8e00ff */
[----:B------:R-:W0:Y:S03]  /*15160*/  S2R R7, SR_TID.X ;  /* 0x0000000000077919 */ /* 0x000e260000002100 */
        /* <DEDUP_REMOVED lines=21> */
[----:B---3--:R-:W-:Y:S02]  /*152c0*/  IMAD R0, R5, R0, R35 ;  /* 0x0000000005007224 */ /* 0x008fe400078e0223 */
        /* <DEDUP_REMOVED lines=15> */
[----:B-----5:R-:W-:Y:S01]  /*153c0*/  IMAD R3, R9, R5, RZ ;  /* 0x0000000509037224 */ /* 0x020fe200078e02ff */
[----:B------:R-:W-:Y:S01]  /*153d0*/  SHFL.IDX PT, R4, R2, RZ, 0x181f ;  /* 0x00181fff02047589 */ /* 0x000fe200000e0000 */
[----:B------:R-:W-:Y:S01]  /*153e0*/  IMAD R25, R25, 0x40, R8 ;  /* 0x0000004019197824 */ /* 0x000fe200078e0208 */
        /* <DEDUP_REMOVED lines=37> */
.L_x_8499:
        /* <DEDUP_REMOVED lines=12> */
.L_x_8416:
        /* <DEDUP_REMOVED lines=28> */
.L_x_8418:
[----:B------:R-:W-:Y:S05]  /*158c0*/  BSYNC B6 ;  /* 0x0000000000067941 */ /* 0x000fea0003800000 */
.L_x_8417:
        /* <DEDUP_REMOVED lines=163> */
.L_x_8509:
        /* <DEDUP_REMOVED lines=23> */
.L_x_8421:
[----:B------:R-:W-:Y:S05]  /*16470*/  BSYNC B0 ;  /* 0x0000000000007941 */ /* 0x000fea0003800000 */
.L_x_8420:
[----:B------:R-:W-:Y:S01]  /*16480*/  NOP ;  /* 0x0000000000007918 */ /* 0x000fe20000000000 */
[----:B------:R-:W-:-:S13]  /*16490*/  PLOP3.LUT P0, PT, PT, PT, PT, 0x80, 0x0 ;  /* 0x000000000000781c */ /* 0x000fda0003f0f070 */
.L_x_8422:
        /* <DEDUP_REMOVED lines=18> */
.L_x_8510:
[----:B------:R-:W-:Y:S05]  /*165c0*/  BSYNC B0 ;  /* 0x0000000000007941 */ /* 0x000fea0003800000 */
.L_x_8423:
[----:B------:R-:W-:-:S05]  /*165d0*/  IMAD.U32 R2, RZ, RZ, UR36 ;  /* 0x00000024ff027e24 */ /* 0x000fca000f8e00ff */
[----:B------:R-:W-:-:S13]  /*165e0*/  ISETP.NE.AND P0, PT, R2, 0x3, PT ;  /* 0x000000030200780c */ /* 0x000fda0003f05270 */
[----:B------:R-:W-:Y:S05]  /*165f0*/  @!P0 BRA `(.L_x_8425) ;  /* 0x0000000000048947 */ /* 0x000fea0003800000 */
[----:B------:R-:W-:Y:S01]  /*16600*/  BPT.TRAP 0x1 ;  /* 0x000000040000795c */ /* 0x000fe20000300000 */
.L_x_8425:
[----:B0-----:R-:W-:Y:S01]  /*16610*/  SHF.L.U32 R0, R23, 0x1f, RZ ;  /* 0x0000001f17007819 */ /* 0x001fe200000006ff */
[----:B------:R-:W-:Y:S03]  /*16620*/  BSSY B0, `(.L_x_8426) ;  /* 0x0000003000007945 */ /* 0x000fe60003800000 */
[----:B------:R-:W0:Y:S02]  /*16630*/  SYNCS.PHASECHK.TRANS64.TRYWAIT P0, [R22+URZ+0x38860], R0 ;  /* 0x03886000160075a7 */ /* 0x000e24000800017f */
[----:B0-----:R-:W-:Y:S05]  /*16640*/  @!P0 BRA `(.L_x_8427) ;  /* 0x0000004400fc8947 */ /* 0x001fea0003800000 */
.L_x_8511:
[----:B------:R-:W-:Y:S05]  /*16650*/  BSYNC B0 ;  /* 0x0000000000007941 */ /* 0x000fea0003800000 */
.L_x_8426:
        /* <DEDUP_REMOVED lines=108> */
.L_x_8521:
        /* <DEDUP_REMOVED lines=34> */
.L_x_8429:
        /* <DEDUP_REMOVED lines=11> */
.L_x_8430:
        /* <DEDUP_REMOVED lines=11> */
.L_x_8445:
        /* <DEDUP_REMOVED lines=44> */
.L_x_8433:
[----:B------:R-:W-:Y:S01]  /*17360*/  IMAD R6, R18, 0x8, R17 ;  /* 0x0000000812067824 */ /* 0x000fe200078e0211 */
[----:B------:R-:W-:Y:S01]  /*17370*/  SHF.L.U32 R20, R23, 0x1f, RZ ;  /* 0x0000001f17147819 */ /* 0x000fe200000006ff */
[----:B------:R-:W-:Y:S01]  /*17380*/  BSSY B1, `(.L_x_8434) ;  /* 0x0000004000017945 */ /* 0x000fe20003800000 */
[----:B------:R-:W-:Y:S02]  /*17390*/  SHF.R.S32.HI R9, RZ, 0x1f, R5 ;  /* 0x0000001fff097819 */ /* 0x000fe40000011405 */
[----:B------:R-:W0:Y:S02]  /*173a0*/  SYNCS.PHASECHK.TRANS64.TRYWAIT P0, [R6+URZ+0x38840], R20 ;  /* 0x03884014060075a7 */ /* 0x000e24000800017f */
[----:B0-----:R-:W-:Y:S05]  /*173b0*/  @!P0 BRA `(.L_x_8435) ;  /* 0x0000004000dc8947 */ /* 0x001fea0003800000 */
.L_x_8522:
[----:B------:R-:W-:Y:S05]  /*173c0*/  BSYNC B1 ;  /* 0x0000000000017941 */ /* 0x000fea0003800000 */
.L_x_8434:
        /* <DEDUP_REMOVED lines=40> */
.L_x_8532:
        /* <DEDUP_REMOVED lines=8> */
.L_x_8437:
        /* <DEDUP_REMOVED lines=11> */
.L_x_8438:
[----:B------:R2:W-:Y:S01]  /*17780*/  SYNCS.ARRIVE.TRANS64.A1T0 RZ, [R6+URZ+0x38830], RZ ;  /* 0x038830ff06ff79a7 */ /* 0x0005e2000810003f */
[----:B------:R-:W-:Y:S05]  /*17790*/  @!P2 BRA `(.L_x_8439) ;  /* 0x000000000004a947 */ /* 0x000fea0003800000 */
[----:B------:R-:W-:Y:S01]  /*177a0*/  BPT.TRAP 0x1 ;  /* 0x000000040000795c */ /* 0x000fe20000300000 */
.L_x_8439:
[----:B------:R-:W3:Y:S01]  /*177b0*/  SYNCS.PHASECHK.TRANS64.TRYWAIT P0, [R6+URZ+0x38860], R20 ;  /* 0x03886014060075a7 */ /* 0x000ee2000800017f */
[----:B------:R-:W-:Y:S04]  /*177c0*/  BSSY B1, `(.L_x_8440) ;  /* 0x0000002000017945 */ /* 0x000fe80003800000 */
[----:B---3--:R-:W-:Y:S05]  /*177d0*/  @!P0 BRA `(.L_x_8441) ;  /* 0x0000004400048947 */ /* 0x008fea0003800000 */
.L_x_8533:
[----:B------:R-:W-:Y:S05]  /*177e0*/  BSYNC B1 ;  /* 0x0000000000017941 */ /* 0x000fea0003800000 */
.L_x_8440:
        /* <DEDUP_REMOVED lines=79> */
.L_x_8543:
        /* <DEDUP_REMOVED lines=25> */
.L_x_8443:
        /* <DEDUP_REMOVED lines=11> */
.L_x_8444:
[----:B------:R1:W-:Y:S01]  /*17f20*/  SYNCS.ARRIVE.TRANS64.A1T0 RZ, [R6+URZ+0x38850], RZ ;  /* 0x038850ff06ff79a7 */ /* 0x0003e2000810003f */
[----:B------:R-:W-:Y:S05]  /*17f30*/  @P3 BRA `(.L_x_8445) ;  /* 0xfffffff000583947 */ /* 0x000fea000383ffff */
.L_x_8432:
[----:B------:R-:W-:Y:S05]  /*17f40*/  BSYNC B0 ;  /* 0x0000000000007941 */ /* 0x000fea0003800000 */
.L_x_8431:
        /* <DEDUP_REMOVED lines=21> */
.L_x_8447:
[----:B------:R-:W-:Y:S05]  /*180a0*/  BSYNC B0 ;  /* 0x0000000000007941 */ /* 0x000fea0003800000 */
.L_x_8446:
[----:B------:R-:W-:-:S07]  /*180b0*/  SEL R18, R18, RZ, P0 ;  /* 0x000000ff12127207 */ /* 0x000fce0000000000 */
.L_x_8400:
[----:B------:R-:W-:Y:S05]  /*180c0*/  BSYNC B7 ;  /* 0x0000000000077941 */ /* 0x000fea0003800000 */
.L_x_8398:
        /* <DEDUP_REMOVED lines=11> */
.L_x_8448:
        /* <DEDUP_REMOVED lines=43> */
.L_x_8553:
[----:B------:R-:W-:Y:S02]  /*18430*/  ULDC UR4, c[0x0][0xd38] ;  /* 0x00034e0000047ab9 */ /* 0x000fe40000000800 */
[----:B------:R-:W-:-:S04]  /*18440*/  IMAD.U32 R4, RZ, RZ, UR4 ;  /* 0x00000004ff047e24 */ /* 0x000fc8000f8e00ff */
[----:B-1----:R-:W-:-:S04]  /*18450*/  IMAD R5, R14, R4, RZ ;  /* 0x000000040e057224 */ /* 0x002fc800078e02ff */
[----:B------:R-:W-:-:S05]  /*18460*/  IMAD.IADD R6, R6, 0x1, R5 ;  /* 0x0000000106067824 */ /* 0x000fca00078e0205 */
[----:B------:R-:W-:-:S13]  /*18470*/  ISETP.GT.AND P6, PT, R6, R0, PT ;  /* 0x000000000600720c */ /* 0x000fda0003fc4270 */
[----:B------:R-:W-:Y:S05]  /*18480*/  @P6 BRA `(.L_x_8451) ;  /* 0x0000000000a46947 */ /* 0x000fea0003800000 */
.L_x_8454:
        /* <DEDUP_REMOVED lines=35> */
.L_x_8561:
[----:B------:R-:W-:Y:S02]  /*186c0*/  ULDC UR4, c[0x0][0xd38] ;  /* 0x00034e0000047ab9 */ /* 0x000fe40000000800 */
[----:B------:R-:W-:-:S04]  /*186d0*/  IMAD.U32 R4, RZ, RZ, UR4 ;  /* 0x00000004ff047e24 */ /* 0x000fc8000f8e00ff */
[----:B-1----:R-:W-:-:S04]  /*186e0*/  IMAD R5, R14, R4, RZ ;  /* 0x000000040e057224 */ /* 0x002fc800078e02ff */
[----:B------:R-:W-:-:S05]  /*186f0*/  IMAD.IADD R6, R5, 0x1, R6 ;  /* 0x0000000105067824 */ /* 0x000fca00078e0206 */
[----:B------:R-:W-:-:S13]  /*18700*/  ISETP.GT.AND P6, PT, R6, R0, PT ;  /* 0x000000000600720c */ /* 0x000fda0003fc4270 */
[----:B------:R-:W-:Y:S05]  /*18710*/  @!P6 BRA `(.L_x_8454) ;  /* 0xfffffffc005ce947 */ /* 0x000fea000383ffff */
.L_x_8451:
        /* <DEDUP_REMOVED lines=10> */
.L_x_8566:
[----:B------:R-:W-:-:S13]  /*187c0*/  ISETP.NE.AND P0, PT, R2, RZ, PT ;  /* 0x000000ff0200720c */ /* 0x000fda0003f05270 */
[----:B------:R-:W-:Y:S05]  /*187d0*/  @!P0 BRA `(.L_x_8456) ;  /* 0x0000000000108947 */ /* 0x000fea0003800000 */
[----:B------:R-:W-:Y:S01]  /*187e0*/  UMOV UR4, 0xffffffff ;  /* 0xffffffff00047882 */ /* 0x000fe20000000000 */
[----:B-1----:R-:W-:Y:S02]  /*187f0*/  VIADD R12, R12, 0xffffffff ;  /* 0xffffffff0c0c7836 */ /* 0x002fe40000000000 */
[----:B------:R-:W-:Y:S05]  /*18800*/  BRA.DIV UR4, `(.L_x_8457) ;  /* 0x0000004604347947 */ /* 0x000fea000b800000 */
[----:B------:R4:W1:Y:S02]  /*18810*/  SHFL.IDX PT, R24, R3, R12, 0x1f ;  /* 0x00001f0c03187589 */ /* 0x00086400000e0000 */
.L_x_8456:
        /* <DEDUP_REMOVED lines=59> */
.L_x_8458:
        /* <DEDUP_REMOVED lines=60> */
.L_x_8459:
[----:B------:R-:W-:-:S05]  /*18f90*/  LOP3.LUT R0, RZ, R3, RZ, 0x33, !PT ;  /* 0x00000003ff007212 */ /* 0x000fca00078e33ff */
[----:B------:R-:W-:Y:S01]  /*18fa0*/  IMAD.IADD R25, R25, 0x1, R0 ;  /* 0x0000000119197824 */ /* 0x000fe200078e0200 */
[----:B------:R-:W-:Y:S06]  /*18fb0*/  BRA `(.L_x_8460) ;  /* 0x00000000001c7947 */ /* 0x000fec0003800000 */
.L_x_8452:
[----:B------:R-:W-:Y:S01]  /*18fc0*/  UMOV UR4, URZ ;  /* 0x0000003f00047c82 */ /* 0x000fe20008000000 */
[----:B------:R-:W-:Y:S01]  /*18fd0*/  UMOV UR5, URZ ;  /* 0x0000003f00057c82 */ /* 0x000fe20008000000 */
[----:B------:R-:W-:Y:S01]  /*18fe0*/  ULDC UR6, c[0x0][0xd3c] ;  /* 0x00034f0000067ab9 */ /* 0x000fe20000000800 */
[----:B------:R-:W-:Y:S02]  /*18ff0*/  IMAD.MOV.U32 R24, RZ, RZ, R0 ;  /* 0x000000ffff187224 */ /* 0x000fe400078e0000 */
[----:B------:R-:W-:Y:S02]  /*19000*/  IMAD.U32 R25, RZ, RZ, UR4 ;  /* 0x00000004ff197e24 */ /* 0x000fe4000f8e00ff */
[----:B------:R-:W-:Y:S02]  /*19010*/  IMAD.U32 R26, RZ, RZ, UR5 ;  /* 0x00000005ff1a7e24 */ /* 0x000fe4000f8e00ff */
[----:B------:R-:W-:-:S07]  /*19020*/  IMAD.U32 R27, RZ, RZ, UR6 ;  /* 0x00000006ff1b7e24 */ /* 0x000fce000f8e00ff */
.L_x_8460:
        /* <DEDUP_REMOVED lines=10> */
.L_x_8449:
[----:B------:R-:W-:Y:S02]  /*190d0*/  ULDC UR4, c[0x0][0xd3c] ;  /* 0x00034f0000047ab9 */ /* 0x000fe40000000800 */
[----:B0-----:R-:W-:-:S13]  /*190e0*/  ISETP.GE.AND P0, PT, R27, UR4, PT ;  /* 0x000000041b007c0c */ /* 0x001fda000bf06270 */
[----:B------:R-:W-:Y:S05]  /*190f0*/  @!P0 BRA `(.L_x_8461) ;  /* 0xffffffa000cc8947 */ /* 0x000fea000383ffff */
[----:B------:R-:W-:Y:S05]  /*19100*/  BSYNC B8 ;  /* 0x0000000000087941 */ /* 0x000fea0003800000 */
.L_x_8392:
        /* <DEDUP_REMOVED lines=12> */
.L_x_8569:
[----:B------:R-:W-:Y:S05]  /*191d0*/  BSYNC B0 ;  /* 0x0000000000007941 */ /* 0x000fea0003800000 */
.L_x_8462:
[----:B------:R-:W-:-:S03]  /*191e0*/  UMOV UR4, 0xffffffff ;  /* 0xffffffff00047882 */ /* 0x000fc60000000000 */
[----:B------:R-:W-:Y:S05]  /*191f0*/  BRA.DIV UR4, `(.L_x_8464) ;  /* 0x0000003a04f47947 */ /* 0x000fea000b800000 */
[----:B0-----:R-:W0:Y:S02]  /*19200*/  S2R R0, SR_TID.X ;  /* 0x0000000000007919 */ /* 0x001e240000002100 */
[----:B0-----:R-:W-:-:S04]  /*19210*/  SHF.R.U32.HI R0, RZ, 0x5, R0 ;  /* 0x00000005ff007819 */ /* 0x001fc80000011600 */
[----:B------:R-:W-:-:S05]  /*19220*/  LOP3.LUT R0, R0, 0x3, RZ, 0xc0, !PT ;  /* 0x0000000300007812 */ /* 0x000fca00078ec0ff */
[----:B------:R0:W1:Y:S02]  /*19230*/  SHFL.IDX PT, R14, R0, RZ, 0x1f ;  /* 0x00001fff000e7589 */ /* 0x00006400000e0000 */
.L_x_8572:
[----:B-1----:R-:W-:Y:S01]  /*19240*/  ISETP.NE.AND P0, PT, R14, RZ, PT ;  /* 0x000000ff0e00720c */ /* 0x002fe20003f05270 */
[----:B------:R-:W-:-:S12]  /*19250*/  BSSY B0, `(.L_x_8465) ;  /* 0x0000024000007945 */ /* 0x000fd80003800000 */
[----:B------:R-:W-:Y:S05]  /*19260*/  @P0 BRA `(.L_x_8466) ;  /* 0x0000000000880947 */ /* 0x000fea0003800000 */
[----:B------:R-:W-:-:S03]  /*19270*/  UMOV UR4, 0xffffffff ;  /* 0xffffffff00047882 */ /* 0x000fc60000000000 */
[----:B------:R-:W-:Y:S05]  /*19280*/  BRA.DIV UR4, `(.L_x_8467) ;  /* 0x0000003e04047947 */ /* 0x000fea000b800000 */
[----:B------:R-:W-:-:S13]  /*19290*/  ELECT P6, URZ, PT ;  /* 0x00000000003f782f */ /* 0x000fda00038c0000 */
.L_x_8575:
[----:B------:R-:W-:Y:S05]  /*192a0*/  @!P6 BRA `(.L_x_8466) ;  /* 0x000000000078e947 */ /* 0x000fea0003800000 */
[----:B------:R-:W-:-:S06]  /*192b0*/  ULOP3.LUT UR4, UR40, 0x2, URZ, 0xfc, !UPT ;  /* 0x0000000228047892 */ /* 0x000fcc000f8efc3f */
[----:B0-----:R-:W-:-:S05]  /*192c0*/  IMAD.U32 R0, RZ, RZ, UR4 ;  /* 0x00000004ff007e24 */ /* 0x001fca000f8e00ff */
[----:B------:R-:W-:-:S13]  /*192d0*/  ISETP.NE.AND P0, PT, R0, 0x3, PT ;  /* 0x000000030000780c */ /* 0x000fda0003f05270 */
[----:B------:R-:W-:Y:S05]  /*192e0*/  @!P0 BRA `(.L_x_8468) ;  /* 0x0000000000048947 */ /* 0x000fea0003800000 */
[----:B------:R-:W-:Y:S01]  /*192f0*/  BPT.TRAP 0x1 ;  /* 0x000000040000795c */ /* 0x000fe20000300000 */
.L_x_8468:
[C---:B------:R-:W-:Y:S01]  /*19300*/  IMAD R3, R18.reuse, 0x8, R5 ;  /* 0x0000000812037824 */ /* 0x040fe200078e0205 */
[----:B------:R-:W-:Y:S01]  /*19310*/  SHF.L.U32 R2, R23, 0x1f, RZ ;  /* 0x0000001f17027819 */ /* 0x000fe200000006ff */
[----:B------:R-:W-:-:S03]  /*19320*/  VIADD R18, R18, 0x1 ;  /* 0x0000000112127836 */ /* 0x000fc60000000000 */
[----:B------:R-:W0:Y:S02]  /*19330*/  SYNCS.PHASECHK.TRANS64.TRYWAIT P1, [R3+URZ+0x38840], R2 ;  /* 0x03884002030075a7 */ /* 0x000e24000802017f */
[----:B------:R-:W-:-:S04]  /*19340*/  ISETP.NE.AND P2, PT, R18, 0x2, PT ;  /* 0x000000021200780c */ /* 0x000fc80003f45270 */
[----:B------:R-:W-:Y:S01]  /*19350*/  SEL R0, RZ, 0x1, P2 ;  /* 0x00000001ff007807 */ /* 0x000fe20001000000 */
[----:B0-----:R-:W-:Y:S08]  /*19360*/  @!P1 BRA `(.L_x_8469) ;  /* 0x0000003800ec9947 */ /* 0x001ff00003800000 */
.L_x_8576:
[----:B------:R-:W-:Y:S02]  /*19370*/  SEL R18, R18, RZ, P2 ;  /* 0x000000ff12127207 */ /* 0x000fe40001000000 */
[----:B------:R-:W-:Y:S01]  /*19380*/  LOP3.LUT R0, R23, R0, RZ, 0x3c, !PT ;  /* 0x0000000017007212 */ /* 0x000fe200078e3cff */
[----:B------:R-:W-:Y:S06]  /*19390*/  @!P0 BRA `(.L_x_8470) ;  /* 0x0000000000048947 */ /* 0x000fec0003800000 */
[----:B------:R-:W-:Y:S01]  /*193a0*/  BPT.TRAP 0x1 ;  /* 0x000000040000795c */ /* 0x000fe20000300000 */
.L_x_8470:
[----:B------:R-:W-:Y:S01]  /*193b0*/  IMAD R5, R18, 0x8, R5 ;  /* 0x0000000812057824 */ /* 0x000fe200078e0205 */
[----:B------:R-:W-:-:S04]  /*193c0*/  SHF.L.U32 R0, R0, 0x1f, RZ ;  /* 0x0000001f00007819 */ /* 0x000fc800000006ff */
[----:B------:R-:W1:Y:S02]  /*193d0*/  SYNCS.PHASECHK.TRANS64.TRYWAIT P1, [R5+URZ+0x38840], R0 ;  /* 0x03884000050075a7 */ /* 0x000e64000802017f */
[----:B-1----:R-:W-:Y:S05]  /*193e0*/  @!P1 BRA `(.L_x_8471) ;  /* 0x0000003800e09947 */ /* 0x002fea0003800000 */
.L_x_8577:
[----:B------:R-:W-:Y:S05]  /*193f0*/  @!P0 BRA `(.L_x_8472) ;  /* 0x0000000000048947 */ /* 0x000fea0003800000 */
[----:B------:R-:W-:Y:S01]  /*19400*/  BPT.TRAP 0x1 ;  /* 0x000000040000795c */ /* 0x000fe20000300000 */
.L_x_8472:
[----:B------:R-:W5:Y:S02]  /*19410*/  SYNCS.PHASECHK.TRANS64.TRYWAIT P1, [R3+URZ+0x38860], R2 ;  /* 0x03886002030075a7 */ /* 0x000f64000802017f */
[----:B-----5:R-:W-:Y:S05]  /*19420*/  @!P1 BRA `(.L_x_8473) ;  /* 0x0000003800e49947 */ /* 0x020fea0003800000 */
.L_x_8578:
[----:B------:R-:W-:Y:S05]  /*19430*/  @!P0 BRA `(.L_x_8474) ;  /* 0x0000000000048947 */ /* 0x000fea0003800000 */
[----:B------:R-:W-:Y:S01]  /*19440*/  BPT.TRAP 0x1 ;  /* 0x000000040000795c */ /* 0x000fe20000300000 */
.L_x_8474:
[----:B------:R0:W0:Y:S02]  /*19450*/  SYNCS.PHASECHK.TRANS64.TRYWAIT P0, [R5+URZ+0x38860], R0 ;  /* 0x03886000050075a7 */ /* 0x000024000800017f */
[----:B0-----:R-:W-:Y:S05]  /*19460*/  @!P0 NANOSLEEP.SYNCS 0x989680 ;  /* 0x009896800000895d */ /* 0x001fea0003900000 */
[----:B------:R-:W0:Y:S02]  /*19470*/  @!P0 SYNCS.PHASECHK.TRANS64 P0, [R5+URZ+0x38860], R0 ;  /* 0x03886000050085a7 */ /* 0x000e24000800007f */
[----:B0-----:R-:W-:Y:S05]  /*19480*/  @!P0 BRA `(.L_x_8474) ;  /* 0xfffffffc00f08947 */ /* 0x001fea000383ffff */
.L_x_8466:
[----:B------:R-:W-:Y:S05]  /*19490*/  BSYNC B0 ;  /* 0x0000000000007941 */ /* 0x000fea0003800000 */
.L_x_8465:
[----:B------:R-:W-:Y:S05]  /*194a0*/  EXIT ;  /* 0x000000000000794d */ /* 0x000fea0003800000 */
.L_x_8331:
[----:B0-----:R0:W1:Y:S02]  /*194b0*/  SYNCS.PHASECHK.TRANS64.TRYWAIT P1, [R17+URZ+0x38800], R6 ;  /* 0x03880006110075a7 */ /* 0x001064000802017f */
[----:B-1----:R-:W-:Y:S05]  /*194c0*/  @!P1 NANOSLEEP.SYNCS 0x989680 ;  /* 0x009896800000995d */ /* 0x002fea0003900000 */
[----:B------:R-:W1:Y:S02]  /*194d0*/  @!P1 SYNCS.PHASECHK.TRANS64 P1, [R17+URZ+0x38800], R6 ;  /* 0x03880006110095a7 */ /* 0x000e64000802007f */
[----:B-1----:R-:W-:Y:S05]  /*194e0*/  @!P1 BRA `(.L_x_8331) ;  /* 0xfffffffc00f09947 */ /* 0x002fea000383ffff */
[----:B------:R-:W-:Y:S05]  /*194f0*/  BRA `(.L_x_8475) ;  /* 0xfffffeac00487947 */ /* 0x000fea000383ffff */
.L_x_8335:
[----:B--2---:R2:W3:Y:S02]  /*19500*/  SYNCS.PHASECHK.TRANS64.TRYWAIT P1, [R9+URZ+0x38830], R8 ;  /* 0x03883008090075a7 */ /* 0x0044e4000802017f */
[----:B---3--:R-:W-:Y:S05]  /*19510*/  @!P1 NANOSLEEP.SYNCS 0x989680 ;  /* 0x009896800000995d */ /* 0x008fea0003900000 */
[----:B------:R-:W3:Y:S02]  /*19520*/  @!P1 SYNCS.PHASECHK.TRANS64 P1, [R9+URZ+0x38830], R8 ;  /* 0x03883008090095a7 */ /* 0x000ee4000802007f */
[----:B---3--:R-:W-:Y:S05]  /*19530*/  @!P1 BRA `(.L_x_8335) ;  /* 0xfffffffc00f09947 */ /* 0x008fea000383ffff */
[----:B------:R-:W-:Y:S05]  /*19540*/  BRA `(.L_x_8334) ;  /* 0xfffffeac006c7947 */ /* 0x000fea000383ffff */
.L_x_8336:
[----:B---3--:R3:W4:Y:S02]  /*19550*/  SYNCS.PHASECHK.TRANS64.TRYWAIT P1, [R17+URZ+0x38810], R6 ;  /* 0x03881006110075a7 */ /* 0x008724000802017f */
[----:B----4-:R-:W-:Y:S05]  /*19560*/  @!P1 NANOSLEEP.SYNCS 0x989680 ;  /* 0x009896800000995d */ /* 0x010fea0003900000 */
[----:B------:R-:W4:Y:S02]  /*19570*/  @!P1 SYNCS.PHASECHK.TRANS64 P1, [R17+URZ+0x38810], R6 ;  /* 0x03881006110095a7 */ /* 0x000f24000802007f */
[----:B----4-:R-:W-:Y:S05]  /*19580*/  @!P1 BRA `(.L_x_8336) ;  /* 0xfffffffc00f09947 */ /* 0x010fea000383ffff */
[----:B------:R-:W-:Y:S05]  /*19590*/  BRA `(.L_x_8476) ;  /* 0xfffffeac00f87947 */ /* 0x000fea000383ffff */
.L_x_8340:
[----:B------:R0:W0:Y:S02]  /*195a0*/  SYNCS.PHASECHK.TRANS64.TRYWAIT P1, [R9+URZ+0x38850], R8 ;  /* 0x03885008090075a7 */ /* 0x000024000802017f */
[----:B0-----:R-:W-:Y:S05]  /*195b0*/  @!P1 NANOSLEEP.SYNCS 0x989680 ;  /* 0x009896800000995d */ /* 0x001fea0003900000 */
[----:B------:R-:W0:Y:S02]  /*195c0*/  @!P1 SYNCS.PHASECHK.TRANS64 P1, [R9+URZ+0x38850], R8 ;  /* 0x03885008090095a7 */ /* 0x000e24000802007f */
[----:B0-----:R-:W-:Y:S05]  /*195d0*/  @!P1 BRA `(.L_x_8340) ;  /* 0xfffffffc00f09947 */ /* 0x001fea000383ffff */
[----:B------:R-:W-:Y:S05]  /*195e0*/  BRA `(.L_x_8339) ;  /* 0xfffffeb000287947 */ /* 0x000fea000383ffff */
.L_x_8347:
[----:B-1----:R1:W2:Y:S02]  /*195f0*/  SYNCS.PHASECHK.TRANS64.TRYWAIT P1, [R9+URZ+0x38830], R7 ;  /* 0x03883007090075a7 */ /* 0x0022a4000802017f */
[----:B--2---:R-:W-:Y:S05]  /*19600*/  @!P1 NANOSLEEP.SYNCS 0x989680 ;  /* 0x009896800000995d */ /* 0x004fea0003900000 */
[----:B------:R-:W2:Y:S02]  /*19610*/  @!P1 SYNCS.PHASECHK.TRANS64 P1, [R9+URZ+0x38830], R7 ;  /* 0x03883007090095a7 */ /* 0x000ea4000802007f */
[----:B--2---:R-:W-:Y:S05]  /*19620*/  @!P1 BRA `(.L_x_8347) ;  /* 0xfffffffc00f09947 */ /* 0x004fea000383ffff */
[----:B------:R-:W-:Y:S05]  /*19630*/  BRA `(.L_x_8346) ;  /* 0xfffffed800447947 */ /* 0x000fea000383ffff */
.L_x_8351:
[----:B---3--:R3:W4:Y:S02]  /*19640*/  SYNCS.PHASECHK.TRANS64.TRYWAIT P1, [R9+URZ+0x38850], R7 ;  /* 0x03885007090075a7 */ /* 0x008724000802017f */
[----:B----4-:R-:W-:Y:S05]  /*19650*/  @!P1 NANOSLEEP.SYNCS 0x989680 ;  /* 0x009896800000995d */ /* 0x010fea0003900000 */
[----:B------:R-:W4:Y:S02]  /*19660*/  @!P1 SYNCS.PHASECHK.TRANS64 P1, [R9+URZ+0x38850], R7 ;  /* 0x03885007090095a7 */ /* 0x000f24000802007f */
[----:B----4-:R-:W-:Y:S05]  /*19670*/  @!P1 BRA `(.L_x_8351) ;  /* 0xfffffffc00f09947 */ /* 0x010fea000383ffff */
[----:B------:R-:W-:Y:S05]  /*19680*/  BRA `(.L_x_8350) ;  /* 0xfffffed800a07947 */ /* 0x000fea000383ffff */
.L_x_8359:
[----:B-1----:R1:W2:Y:S02]  /*19690*/  SYNCS.PHASECHK.TRANS64.TRYWAIT P1, [R9+URZ+0x38830], R7 ;  /* 0x03883007090075a7 */ /* 0x0022a4000802017f */
[----:B--2---:R-:W-:Y:S05]  /*196a0*/  @!P1 NANOSLEEP.SYNCS 0x989680 ;  /* 0x009896800000995d */ /* 0x004fea0003900000 */
[----:B------:R-:W2:Y:S02]  /*196b0*/  @!P1 SYNCS.PHASECHK.TRANS64 P1, [R9+URZ+0x38830], R7 ;  /* 0x03883007090095a7 */ /* 0x000ea4000802007f */
[----:B--2---:R-:W-:Y:S05]  /*196c0*/  @!P1 BRA `(.L_x_8359) ;  /* 0xfffffffc00f09947 */ /* 0x004fea000383ffff */
[----:B------:R-:W-:Y:S05]  /*196d0*/  BRA `(.L_x_8358) ;  /* 0xffffff0800f87947 */ /* 0x000fea000383ffff */
.L_x_8363:
[----:B---3--:R3:W4:Y:S02]  /*196e0*/  SYNCS.PHASECHK.TRANS64.TRYWAIT P1, [R9+URZ+0x38850], R7 ;  /* 0x03885007090075a7 */ /* 0x008724000802017f */
[----:B----4-:R-:W-:Y:S05]  /*196f0*/  @!P1 NANOSLEEP.SYNCS 0x989680 ;  /* 0x009896800000995d */ /* 0x010fea0003900000 */
[----:B------:R-:W4:Y:S02]  /*19700*/  @!P1 SYNCS.PHASECHK.TRANS64 P1, [R9+URZ+0x38850], R7 ;  /* 0x03885007090095a7 */ /* 0x000f24000802007f */
[----:B----4-:R-:W-:Y:S05]  /*19710*/  @!P1 BRA `(.L_x_8363) ;  /* 0xfffffffc00f09947 */ /* 0x010fea000383ffff */
[----:B------:R-:W-:Y:S05]  /*19720*/  BRA `(.L_x_8362) ;  /* 0xffffff0c005c7947 */ /* 0x000fea000383ffff */
.L_x_8406:
        /* <DEDUP_REMOVED lines=11> */
.L_x_8478:
[----:B------:R-:W-:Y:S05]  /*197e0*/  BSYNC B0 ;  /* 0x0000000000007941 */ /* 0x000fea0003800000 */
.L_x_8477:
[----:B------:R-:W-:Y:S05]  /*197f0*/  BRA `(.L_x_8479) ;  /* 0xffffffac001c7947 */ /* 0x000fea000383ffff */
.L_x_8409:
[----:B0-----:R0:W1:Y:S02]  /*19800*/  SYNCS.PHASECHK.TRANS64.TRYWAIT P0, [R22+URZ+0x38840], R0 ;  /* 0x03884000160075a7 */ /* 0x001064000800017f */
[----:B-1----:R-:W-:Y:S05]  /*19810*/  @!P0 NANOSLEEP.SYNCS 0x989680 ;  /* 0x009896800000895d */ /* 0x002fea0003900000 */
[----:B------:R-:W1:Y:S02]  /*19820*/  @!P0 SYNCS.PHASECHK.TRANS64 P0, [R22+URZ+0x38840], R0 ;  /* 0x03884000160085a7 */ /* 0x000e64000800007f */
[----:B-1----:R-:W-:Y:S05]  /*19830*/  @!P0 BRA `(.L_x_8409) ;  /* 0xfffffffc00f08947 */ /* 0x002fea000383ffff */
[----:B------:R-:W-:Y:S05]  /*19840*/  BRA `(.L_x_8480) ;  /* 0xffffffb000187947 */ /* 0x000fea000383ffff */
.L_x_8410:
        /* <DEDUP_REMOVED lines=8> */
.L_x_8482:
[----:B------:R-:W-:Y:S05]  /*198d0*/  BSYNC B0 ;  /* 0x0000000000007941 */ /* 0x000fea0003800000 */
.L_x_8481:
        /* <DEDUP_REMOVED lines=9> */
.L_x_8483:
[----:B------:R-:W-:Y:S02]  /*19970*/  IMAD.MOV.U32 R13, RZ, RZ, R5 ;  /* 0x000000ffff0d7224 */ /* 0x000fe400078e0005 */
[----:B------:R-:W-:Y:S02]  /*19980*/  IMAD.MOV.U32 R12, RZ, RZ, 0x1 ;  /* 0x00000001ff0c7424 */ /* 0x000fe400078e00ff */
[----:B------:R-:W-:-:S07]  /*19990*/  IMAD.MOV.U32 R3, RZ, RZ, R14 ;  /* 0x000000ffff037224 */ /* 0x000fce00078e000e */
[----:B------:R-:W-:Y:S05]  /*199a0*/  WARPSYNC.COLLECTIVE R15, `(.L_x_8484) ;  /* 0x000000000f087348 */ /* 0x000fea0003c00000 */
[----:B------:R0:W1:Y:S02]  /*199b0*/  SHFL.IDX P6, R14, R13, R12, R11 ;  /* 0x0000000c0d0e7389 */ /* 0x00006400000c000b */
[----:B01----:R-:W-:Y:S01]  /*199c0*/  ENDCOLLECTIVE ;  /* 0x000000000000791b */ /* 0x003fe20003800000 */
.L_x_8484:
        /* <DEDUP_REMOVED lines=15> */
.L_x_8485:
[----:B------:R-:W-:Y:S02]  /*19ac0*/  @P0 IMAD R6, R4, 0x2, R17 ;  /* 0x0000000204060824 */ /* 0x000fe400078e0211 */
[----:B------:R-:W-:Y:S02]  /*19ad0*/  IMAD.MOV.U32 R13, RZ, RZ, R5 ;  /* 0x000000ffff0d7224 */ /* 0x000fe400078e0005 */
[----:B------:R-:W-:Y:S02]  /*19ae0*/  IMAD.MOV.U32 R12, RZ, RZ, 0x2 ;  /* 0x00000002ff0c7424 */ /* 0x000fe400078e00ff */
[----:B------:R-:W-:-:S07]  /*19af0*/  IMAD.MOV.U32 R3, RZ, RZ, R14 ;  /* 0x000000ffff037224 */ /* 0x000fce00078e000e */
[----:B------:R-:W-:Y:S05]  /*19b00*/  WARPSYNC.COLLECTIVE R15, `(.L_x_8486) ;  /* 0x000000000f087348 */ /* 0x000fea0003c00000 */
[----:B------:R0:W1:Y:S02]  /*19b10*/  SHFL.IDX P6, R14, R13, R12, R11 ;  /* 0x0000000c0d0e7389 */ /* 0x00006400000c000b */
[----:B01----:R-:W-:Y:S01]  /*19b20*/  ENDCOLLECTIVE ;  /* 0x000000000000791b */ /* 0x003fe20003800000 */
.L_x_8486:
        /* <DEDUP_REMOVED lines=15> */
.L_x_8487:
[----:B------:R-:W-:Y:S02]  /*19c20*/  @P0 IMAD R6, R4, 0x2, R17 ;  /* 0x0000000204060824 */ /* 0x000fe400078e0211 */
[----:B------:R-:W-:Y:S02]  /*19c30*/  IMAD.MOV.U32 R13, RZ, RZ, R5 ;  /* 0x000000ffff0d7224 */ /* 0x000fe400078e0005 */
[----:B------:R-:W-:Y:S02]  /*19c40*/  IMAD.MOV.U32 R12, RZ, RZ, 0x3 ;  /* 0x00000003ff0c7424 */ /* 0x000fe400078e00ff */
[----:B------:R-:W-:-:S07]  /*19c50*/  IMAD.MOV.U32 R3, RZ, RZ, R14 ;  /* 0x000000ffff037224 */ /* 0x000fce00078e000e */
[----:B------:R-:W-:Y:S05]  /*19c60*/  WARPSYNC.COLLECTIVE R15, `(.L_x_8488) ;  /* 0x000000000f087348 */ /* 0x000fea0003c00000 */
[----:B------:R0:W1:Y:S02]  /*19c70*/  SHFL.IDX P6, R14, R13, R12, R11 ;  /* 0x0000000c0d0e7389 */ /* 0x00006400000c000b */
[----:B01----:R-:W-:Y:S01]  /*19c80*/  ENDCOLLECTIVE ;  /* 0x000000000000791b */ /* 0x003fe20003800000 */
.L_x_8488:
        /* <DEDUP_REMOVED lines=10> */
.L_x_8489:
[----:B------:R-:W-:Y:S01]  /*19d30*/  @!PT LDS RZ, [RZ] ;  /* 0x00000000fffff984 */ /* 0x000fe20000000800 */
[----:B------:R-:W-:Y:S01]  /*19d40*/  @!PT LDS RZ, [RZ] ;  /* 0x00000000fffff984 */ /* 0x000fe20000000800 */
[----:B------:R-:W-:Y:S01]  /*19d50*/  @!PT LDS RZ, [RZ] ;  /* 0x00000000fffff984 */ /* 0x000fe20000000800 */
[----:B------:R0:W-:Y:S01]  /*19d60*/  @P0 LDGSTS.E.BYPASS.LTC128B.128 [R6+0x23400], desc[UR42][R2.64], !P2 ;  /* 0x2340000002060fae */ /* 0x0001e2000d101d6a */
[----:B------:R-:W-:Y:S01]  /*19d70*/  IMAD.MOV.U32 R0, RZ, RZ, R14 ;  /* 0x000000ffff007224 */ /* 0x000fe200078e000e */
[----:B------:R-:W-:Y:S06]  /*19d80*/  BRA `(.L_x_8490) ;  /* 0xffffffac00cc7947 */ /* 0x000fec000383ffff */
.L_x_8415:
        /* <DEDUP_REMOVED lines=10> */
.L_x_8491:
        /* <DEDUP_REMOVED lines=9> */
.L_x_8492:
[----:B------:R-:W-:Y:S02]  /*19ec0*/  IMAD.MOV.U32 R13, RZ, RZ, R2 ;  /* 0x000000ffff0d7224 */ /* 0x000fe400078e0002 */
[----:B------:R-:W-:Y:S02]  /*19ed0*/  IMAD.MOV.U32 R12, RZ, RZ, 0x1 ;  /* 0x00000001ff0c7424 */ /* 0x000fe400078e00ff */
[----:B------:R-:W-:-:S07]  /*19ee0*/  IMAD.MOV.U32 R5, RZ, RZ, R14 ;  /* 0x000000ffff057224 */ /* 0x000fce00078e000e */
[----:B------:R-:W-:Y:S05]  /*19ef0*/  WARPSYNC.COLLECTIVE R15, `(.L_x_8493) ;  /* 0x000000000f087348 */ /* 0x000fea0003c00000 */
[----:B------:R0:W1:Y:S02]  /*19f00*/  SHFL.IDX P6, R14, R13, R12, R11 ;  /* 0x0000000c0d0e7389 */ /* 0x00006400000c000b */
[----:B01----:R-:W-:Y:S01]  /*19f10*/  ENDCOLLECTIVE ;  /* 0x000000000000791b */ /* 0x003fe20003800000 */
.L_x_8493:
        /* <DEDUP_REMOVED lines=15> */
.L_x_8494:
        /* <DEDUP_REMOVED lines=8> */
.L_x_8495:
        /* <DEDUP_REMOVED lines=16> */
.L_x_8496:
[----:B------:R-:W-:Y:S01]  /*1a190*/  @P2 LOP3.LUT R16, R16, 0x40, RZ, 0xfc, !PT ;  /* 0x0000004010102812 */ /* 0x000fe200078efcff */
[----:B------:R-:W-:Y:S02]  /*1a1a0*/  IMAD.MOV.U32 R13, RZ, RZ, R2 ;  /* 0x000000ffff0d7224 */ /* 0x000fe400078e0002 */
[----:B------:R-:W-:Y:S02]  /*1a1b0*/  IMAD.MOV.U32 R12, RZ, RZ, 0x3 ;  /* 0x00000003ff0c7424 */ /* 0x000fe400078e00ff */
[----:B------:R-:W-:-:S07]  /*1a1c0*/  IMAD.MOV.U32 R5, RZ, RZ, R14 ;  /* 0x000000ffff057224 */ /* 0x000fce00078e000e */
[----:B------:R-:W-:Y:S05]  /*1a1d0*/  WARPSYNC.COLLECTIVE R15, `(.L_x_8497) ;  /* 0x000000000f087348 */ /* 0x000fea0003c00000 */
[----:B------:R0:W1:Y:S02]  /*1a1e0*/  SHFL.IDX P6, R14, R13, R12, R11 ;  /* 0x0000000c0d0e7389 */ /* 0x00006400000c000b */
[----:B01----:R-:W-:Y:S01]  /*1a1f0*/  ENDCOLLECTIVE ;  /* 0x000000000000791b */ /* 0x003fe20003800000 */
.L_x_8497:
        /* <DEDUP_REMOVED lines=14> */
.L_x_8498:
[----:B------:R-:W-:Y:S01]  /*1a2e0*/  IMAD.MOV.U32 R0, RZ, RZ, R14 ;  /* 0x000000ffff007224 */ /* 0x000fe200078e000e */
[----:B------:R-:W-:Y:S06]  /*1a2f0*/  BRA `(.L_x_8499) ;  /* 0xffffffb000d07947 */ /* 0x000fec000383ffff */
.L_x_8419:
        /* <DEDUP_REMOVED lines=47> */
.L_x_8501:
[----:B------:R-:W-:Y:S05]  /*1a5f0*/  BSYNC B0 ;  /* 0x0000000000007941 */ /* 0x000fea0003800000 */
.L_x_8500:
        /* <DEDUP_REMOVED lines=11> */
.L_x_8502:
        /* <DEDUP_REMOVED lines=39> */
.L_x_8503:
[----:B------:R-:W-:Y:S02]  /*1a920*/  IMAD.MOV.U32 R13, RZ, RZ, R0 ;  /* 0x000000ffff0d7224 */ /* 0x000fe400078e0000 */
[----:B------:R-:W-:-:S07]  /*1a930*/  IMAD.MOV.U32 R7, RZ, RZ, R14 ;  /* 0x000000ffff077224 */ /* 0x000fce00078e000e */
[----:B------:R-:W-:Y:S05]  /*1a940*/  WARPSYNC.COLLECTIVE R15, `(.L_x_8504) ;  /* 0x000000000f087348 */ /* 0x000fea0003c00000 */
[----:B------:R0:W1:Y:S02]  /*1a950*/  SHFL.IDX P6, R14, R13, R12, R11 ;  /* 0x0000000c0d0e7389 */ /* 0x00006400000c000b */
[----:B01----:R-:W-:Y:S01]  /*1a960*/  ENDCOLLECTIVE ;  /* 0x000000000000791b */ /* 0x003fe20003800000 */
.L_x_8504:
        /* <DEDUP_REMOVED lines=33> */
.L_x_8505:
[----:B------:R-:W-:Y:S02]  /*1ab80*/  IMAD.MOV.U32 R13, RZ, RZ, R0 ;  /* 0x000000ffff0d7224 */ /* 0x000fe400078e0000 */
[----:B------:R-:W-:-:S07]  /*1ab90*/  IMAD.MOV.U32 R7, RZ, RZ, R14 ;  /* 0x000000ffff077224 */ /* 0x000fce00078e000e */
[----:B------:R-:W-:Y:S05]  /*1aba0*/  WARPSYNC.COLLECTIVE R15, `(.L_x_8506) ;  /* 0x000000000f087348 */ /* 0x000fea0003c00000 */
[----:B------:R0:W1:Y:S02]  /*1abb0*/  SHFL.IDX P6, R14, R13, R12, R11 ;  /* 0x0000000c0d0e7389 */ /* 0x00006400000c000b */
[----:B01----:R-:W-:Y:S01]  /*1abc0*/  ENDCOLLECTIVE ;  /* 0x000000000000791b */ /* 0x003fe20003800000 */
.L_x_8506:
        /* <DEDUP_REMOVED lines=27> */
.L_x_8507:
[----:B------:R-:W-:Y:S02]  /*1ad80*/  IMAD.MOV.U32 R13, RZ, RZ, R0 ;  /* 0x000000ffff0d7224 */ /* 0x000fe400078e0000 */
[----:B------:R-:W-:-:S07]  /*1ad90*/  IMAD.MOV.U32 R6, RZ, RZ, R14 ;  /* 0x000000ffff067224 */ /* 0x000fce00078e000e */
[----:B------:R-:W-:Y:S05]  /*1ada0*/  WARPSYNC.COLLECTIVE R15, `(.L_x_8508) ;  /* 0x000000000f087348 */ /* 0x000fea0003c00000 */
[----:B------:R0:W1:Y:S02]  /*1adb0*/  SHFL.IDX P6, R14, R13, R12, R11 ;  /* 0x0000000c0d0e7389 */ /* 0x00006400000c000b */
[----:B01----:R-:W-:Y:S01]  /*1adc0*/  ENDCOLLECTIVE ;  /* 0x000000000000791b */ /* 0x003fe20003800000 */
.L_x_8508:
[----:B------:R-:W-:Y:S01]  /*1add0*/  IMAD.MOV.U32 R0, RZ, RZ, R14 ;  /* 0x000000ffff007224 */ /* 0x000fe200078e000e */
[----:B------:R-:W-:Y:S06]  /*1ade0*/  BRA `(.L_x_8509) ;  /* 0xffffffb400447947 */ /* 0x000fec000383ffff */
.L_x_8424:
[----:B0-----:R0:W1:Y:S02]  /*1adf0*/  SYNCS.PHASECHK.TRANS64.TRYWAIT P0, [R17+URZ+0x38820], R0 ;  /* 0x03882000110075a7 */ /* 0x001064000800017f */
[----:B-1----:R-:W-:Y:S05]  /*1ae00*/  @!P0 NANOSLEEP.SYNCS 0x989680 ;  /* 0x009896800000895d */ /* 0x002fea0003900000 */
[----:B------:R-:W1:Y:S02]  /*1ae10*/  @!P0 SYNCS.PHASECHK.TRANS64 P0, [R17+URZ+0x38820], R0 ;  /* 0x03882000110085a7 */ /* 0x000e64000800007f */
[----:B-1----:R-:W-:Y:S05]  /*1ae20*/  @!P0 BRA `(.L_x_8424) ;  /* 0xfffffffc00f08947 */ /* 0x002fea000383ffff */
[----:B------:R-:W-:Y:S05]  /*1ae30*/  BRA `(.L_x_8510) ;  /* 0xffffffb400e07947 */ /* 0x000fea000383ffff */
.L_x_8427:
[----:B0-----:R0:W1:Y:S02]  /*1ae40*/  SYNCS.PHASECHK.TRANS64.TRYWAIT P0, [R22+URZ+0x38860], R0 ;  /* 0x03886000160075a7 */ /* 0x001064000800017f */
[----:B-1----:R-:W-:Y:S05]  /*1ae50*/  @!P0 NANOSLEEP.SYNCS 0x989680 ;  /* 0x009896800000895d */ /* 0x002fea0003900000 */
[----:B------:R-:W1:Y:S02]  /*1ae60*/  @!P0 SYNCS.PHASECHK.TRANS64 P0, [R22+URZ+0x38860], R0 ;  /* 0x03886000160085a7 */ /* 0x000e64000800007f */
[----:B-1----:R-:W-:Y:S05]  /*1ae70*/  @!P0 BRA `(.L_x_8427) ;  /* 0xfffffffc00f08947 */ /* 0x002fea000383ffff */
[----:B------:R-:W-:Y:S05]  /*1ae80*/  BRA `(.L_x_8511) ;  /* 0xffffffb400f07947 */ /* 0x000fea000383ffff */
.L_x_8428:
        /* <DEDUP_REMOVED lines=8> */
.L_x_8513:
[----:B------:R-:W-:Y:S05]  /*1af10*/  BSYNC B0 ;  /* 0x0000000000007941 */ /* 0x000fea0003800000 */
.L_x_8512:
        /* <DEDUP_REMOVED lines=15> */
.L_x_8514:
        /* <DEDUP_REMOVED lines=39> */
.L_x_8515:
[----:B------:R-:W-:Y:S02]  /*1b280*/  IMAD.MOV.U32 R13, RZ, RZ, R4 ;  /* 0x000000ffff0d7224 */ /* 0x000fe400078e0004 */
[----:B------:R-:W-:-:S07]  /*1b290*/  IMAD.MOV.U32 R3, RZ, RZ, R14 ;  /* 0x000000ffff037224 */ /* 0x000fce00078e000e */
[----:B------:R-:W-:Y:S05]  /*1b2a0*/  WARPSYNC.COLLECTIVE R15, `(.L_x_8516) ;  /* 0x000000000f087348 */ /* 0x000fea0003c00000 */
[----:B------:R0:W1:Y:S02]  /*1b2b0*/  SHFL.IDX P6, R14, R13, R12, R11 ;  /* 0x0000000c0d0e7389 */ /* 0x00006400000c000b */
[----:B01----:R-:W-:Y:S01]  /*1b2c0*/  ENDCOLLECTIVE ;  /* 0x000000000000791b */ /* 0x003fe20003800000 */
.L_x_8516:
        /* <DEDUP_REMOVED lines=29> */
.L_x_8517:
[----:B------:R-:W-:Y:S02]  /*1b4a0*/  IMAD.MOV.U32 R13, RZ, RZ, R4 ;  /* 0x000000ffff0d7224 */ /* 0x000fe400078e0004 */
[----:B------:R-:W-:-:S07]  /*1b4b0*/  IMAD.MOV.U32 R7, RZ, RZ, R14 ;  /* 0x000000ffff077224 */ /* 0x000fce00078e000e */
[----:B------:R-:W-:Y:S05]  /*1b4c0*/  WARPSYNC.COLLECTIVE R15, `(.L_x_8518) ;  /* 0x000000000f087348 */ /* 0x000fea0003c00000 */
[----:B------:R0:W1:Y:S02]  /*1b4d0*/  SHFL.IDX P6, R14, R13, R12, R11 ;  /* 0x0000000c0d0e7389 */ /* 0x00006400000c000b */
[----:B01----:R-:W-:Y:S01]  /*1b4e0*/  ENDCOLLECTIVE ;  /* 0x000000000000791b */ /* 0x003fe20003800000 */
.L_x_8518:
        /* <DEDUP_REMOVED lines=29> */
.L_x_8519:
[----:B------:R-:W-:Y:S02]  /*1b6c0*/  IMAD.MOV.U32 R13, RZ, RZ, R4 ;  /* 0x000000ffff0d7224 */ /* 0x000fe400078e0004 */
[----:B------:R-:W-:-:S07]  /*1b6d0*/  IMAD.MOV.U32 R6, RZ, RZ, R14 ;  /* 0x000000ffff067224 */ /* 0x000fce00078e000e */
[----:B------:R-:W-:Y:S05]  /*1b6e0*/  WARPSYNC.COLLECTIVE R15, `(.L_x_8520) ;  /* 0x000000000f087348 */ /* 0x000fea0003c00000 */
[----:B------:R0:W1:Y:S02]  /*1b6f0*/  SHFL.IDX P6, R14, R13, R12, R11 ;  /* 0x0000000c0d0e7389 */ /* 0x00006400000c000b */
[----:B01----:R-:W-:Y:S01]  /*1b700*/  ENDCOLLECTIVE ;  /* 0x000000000000791b */ /* 0x003fe20003800000 */
.L_x_8520:
[----:B------:R-:W-:Y:S01]  /*1b710*/  IMAD.MOV.U32 R2, RZ, RZ, R14 ;  /* 0x000000ffff027224 */ /* 0x000fe200078e000e */
[----:B------:R-:W-:Y:S06]  /*1b720*/  BRA `(.L_x_8521) ;  /* 0xffffffb4007c7947 */ /* 0x000fec000383ffff */
.L_x_8435:
[----:B0-----:R0:W1:Y:S02]  /*1b730*/  SYNCS.PHASECHK.TRANS64.TRYWAIT P0, [R6+URZ+0x38840], R20 ;  /* 0x03884014060075a7 */ /* 0x001064000800017f */
[----:B-1----:R-:W-:Y:S05]  /*1b740*/  @!P0 NANOSLEEP.SYNCS 0x989680 ;  /* 0x009896800000895d */ /* 0x002fea0003900000 */
[----:B------:R-:W1:Y:S02]  /*1b750*/  @!P0 SYNCS.PHASECHK.TRANS64 P0, [R6+URZ+0x38840], R20 ;  /* 0x03884014060085a7 */ /* 0x000e64000800007f */
[----:B-1----:R-:W-:Y:S05]  /*1b760*/  @!P0 BRA `(.L_x_8435) ;  /* 0xfffffffc00f08947 */ /* 0x002fea000383ffff */
[----:B------:R-:W-:Y:S05]  /*1b770*/  BRA `(.L_x_8522) ;  /* 0xffffffbc00107947 */ /* 0x000fea000383ffff */
.L_x_8436:
        /* <DEDUP_REMOVED lines=8> */
.L_x_8524:
[----:B------:R-:W-:Y:S05]  /*1b800*/  BSYNC B1 ;  /* 0x0000000000017941 */ /* 0x000fea0003800000 */
.L_x_8523:
        /* <DEDUP_REMOVED lines=9> */
.L_x_8525:
[----:B------:R-:W-:Y:S02]  /*1b8a0*/  IMAD.MOV.U32 R13, RZ, RZ, R25 ;  /* 0x000000ffff0d7224 */ /* 0x000fe400078e0019 */
[----:B------:R-:W-:Y:S02]  /*1b8b0*/  IMAD.MOV.U32 R12, RZ, RZ, 0x1 ;  /* 0x00000001ff0c7424 */ /* 0x000fe400078e00ff */
[----:B------:R-:W-:-:S07]  /*1b8c0*/  IMAD.MOV.U32 R2, RZ, RZ, R14 ;  /* 0x000000ffff027224 */ /* 0x000fce00078e000e */
[----:B------:R-:W-:Y:S05]  /*1b8d0*/  WARPSYNC.COLLECTIVE R15, `(.L_x_8526) ;  /* 0x000000000f087348 */ /* 0x000fea0003c00000 */
[----:B------:R0:W1:Y:S02]  /*1b8e0*/  SHFL.IDX P6, R14, R13, R12, R11 ;  /* 0x0000000c0d0e7389 */ /* 0x00006400000c000b */
[----:B01----:R-:W-:Y:S01]  /*1b8f0*/  ENDCOLLECTIVE ;  /* 0x000000000000791b */ /* 0x003fe20003800000 */
.L_x_8526:
        /* <DEDUP_REMOVED lines=11> */
.L_x_8527:
[----:B------:R-:W-:Y:S02]  /*1b9b0*/  IMAD.MOV.U32 R13, RZ, RZ, R25 ;  /* 0x000000ffff0d7224 */ /* 0x000fe400078e0019 */
[----:B------:R-:W-:Y:S02]  /*1b9c0*/  IMAD.MOV.U32 R12, RZ, RZ, 0x2 ;  /* 0x00000002ff0c7424 */ /* 0x000fe400078e00ff */
[----:B------:R-:W-:-:S07]  /*1b9d0*/  IMAD.MOV.U32 R2, RZ, RZ, R14 ;  /* 0x000000ffff027224 */ /* 0x000fce00078e000e */
[----:B------:R-:W-:Y:S05]  /*1b9e0*/  WARPSYNC.COLLECTIVE R15, `(.L_x_8528) ;  /* 0x000000000f087348 */ /* 0x000fea0003c00000 */
[----:B------:R0:W1:Y:S02]  /*1b9f0*/  SHFL.IDX P6, R14, R13, R12, R11 ;  /* 0x0000000c0d0e7389 */ /* 0x00006400000c000b */
[----:B01----:R-:W-:Y:S01]  /*1ba00*/  ENDCOLLECTIVE ;  /* 0x000000000000791b */ /* 0x003fe20003800000 */
.L_x_8528:
        /* <DEDUP_REMOVED lines=11> */
.L_x_8529:
[----:B------:R-:W-:Y:S02]  /*1bac0*/  IMAD.MOV.U32 R13, RZ, RZ, R25 ;  /* 0x000000ffff0d7224 */ /* 0x000fe400078e0019 */
[----:B------:R-:W-:Y:S02]  /*1bad0*/  IMAD.MOV.U32 R12, RZ, RZ, 0x3 ;  /* 0x00000003ff0c7424 */ /* 0x000fe400078e00ff */
[----:B------:R-:W-:-:S07]  /*1bae0*/  IMAD.MOV.U32 R2, RZ, RZ, R14 ;  /* 0x000000ffff027224 */ /* 0x000fce00078e000e */
[----:B------:R-:W-:Y:S05]  /*1baf0*/  WARPSYNC.COLLECTIVE R15, `(.L_x_8530) ;  /* 0x000000000f087348 */ /* 0x000fea0003c00000 */
[----:B------:R0:W1:Y:S02]  /*1bb00*/  SHFL.IDX P6, R14, R13, R12, R11 ;  /* 0x0000000c0d0e7389 */ /* 0x00006400000c000b */
[----:B01----:R-:W-:Y:S01]  /*1bb10*/  ENDCOLLECTIVE ;  /* 0x000000000000791b */ /* 0x003fe20003800000 */
.L_x_8530:
        /* <DEDUP_REMOVED lines=11> */
.L_x_8531:
[----:B------:R-:W-:Y:S01]  /*1bbd0*/  IMAD.MOV.U32 R2, RZ, RZ, R14 ;  /* 0x000000ffff027224 */ /* 0x000fe200078e000e */
[----:B------:R-:W-:Y:S06]  /*1bbe0*/  BRA `(.L_x_8532) ;  /* 0xffffffb800987947 */ /* 0x000fec000383ffff */
.L_x_8441:
[----:B---3--:R3:W4:Y:S02]  /*1bbf0*/  SYNCS.PHASECHK.TRANS64.TRYWAIT P0, [R6+URZ+0x38860], R20 ;  /* 0x03886014060075a7 */ /* 0x008724000800017f */
[----:B----4-:R-:W-:Y:S05]  /*1bc00*/  @!P0 NANOSLEEP.SYNCS 0x989680 ;  /* 0x009896800000895d */ /* 0x010fea0003900000 */
[----:B------:R-:W4:Y:S02]  /*1bc10*/  @!P0 SYNCS.PHASECHK.TRANS64 P0, [R6+URZ+0x38860], R20 ;  /* 0x03886014060085a7 */ /* 0x000f24000800007f */
[----:B----4-:R-:W-:Y:S05]  /*1bc20*/  @!P0 BRA `(.L_x_8441) ;  /* 0xfffffffc00f08947 */ /* 0x010fea000383ffff */
[----:B------:R-:W-:Y:S05]  /*1bc30*/  BRA `(.L_x_8533) ;  /* 0xffffffb800e87947 */ /* 0x000fea000383ffff */
.L_x_8442:
        /* <DEDUP_REMOVED lines=8> */
.L_x_8535:
[----:B------:R-:W-:Y:S05]  /*1bcc0*/  BSYNC B1 ;  /* 0x0000000000017941 */ /* 0x000fea0003800000 */
.L_x_8534:
        /* <DEDUP_REMOVED lines=13> */
.L_x_8536:
        /* <DEDUP_REMOVED lines=17> */
.L_x_8537:
        /* <DEDUP_REMOVED lines=16> */
.L_x_8538:
        /* <DEDUP_REMOVED lines=19> */
.L_x_8539:
        /* <DEDUP_REMOVED lines=14> */
.L_x_8540:
        /* <DEDUP_REMOVED lines=16> */
.L_x_8541:
        /* <DEDUP_REMOVED lines=14> */
.L_x_8542:
[----:B------:R-:W-:Y:S05]  /*1c3a0*/  BRA `(.L_x_8543) ;  /* 0xffffffb8004c7947 */ /* 0x000fea000383ffff */
.L_x_8450:
        /* <DEDUP_REMOVED lines=8> */
.L_x_8545:
[----:B------:R-:W-:Y:S05]  /*1c430*/  BSYNC B0 ;  /* 0x0000000000007941 */ /* 0x000fea0003800000 */
.L_x_8544:
        /* <DEDUP_REMOVED lines=9> */
.L_x_8546:
        /* <DEDUP_REMOVED lines=23> */
.L_x_8547:
[----:B------:R-:W-:Y:S01]  /*1c640*/  IMAD.MOV.U32 R12, RZ, RZ, 0x2 ;  /* 0x00000002ff0c7424 */ /* 0x000fe200078e00ff */
[----:B------:R-:W-:-:S05]  /*1c650*/  SEL R4, R14, RZ, P1 ;  /* 0x000000ff0e047207 */ /* 0x000fca0000800000 */
[----:B------:R-:W-:-:S04]  /*1c660*/  IMAD.IADD R4, R13, 0x1, R4 ;  /* 0x000000010d047824 */ /* 0x000fc800078e0204 */
[----:B------:R-:W-:-:S07]  /*1c670*/  IMAD.MOV.U32 R13, RZ, RZ, R4 ;  /* 0x000000ffff0d7224 */ /* 0x000fce00078e0004 */
[----:B------:R-:W-:Y:S05]  /*1c680*/  WARPSYNC.COLLECTIVE R15, `(.L_x_8548) ;  /* 0x000000000f087348 */ /* 0x000fea0003c00000 */
[----:B------:R0:W1:Y:S02]  /*1c690*/  SHFL.UP P6, R14, R13, R12, R11 ;  /* 0x0400000c0d0e7389 */ /* 0x00006400000c000b */
[----:B01----:R-:W-:Y:S01]  /*1c6a0*/  ENDCOLLECTIVE ;  /* 0x000000000000791b */ /* 0x003fe20003800000 */
.L_x_8548:
[----:B------:R-:W-:Y:S01]  /*1c6b0*/  IMAD.MOV.U32 R12, RZ, RZ, 0x4 ;  /* 0x00000004ff0c7424 */ /* 0x000fe200078e00ff */
[----:B------:R-:W-:-:S05]  /*1c6c0*/  SEL R3, R14, RZ, P2 ;  /* 0x000000ff0e037207 */ /* 0x000fca0001000000 */
[----:B------:R-:W-:-:S04]  /*1c6d0*/  IMAD.IADD R2, R4, 0x1, R3 ;  /* 0x0000000104027824 */ /* 0x000fc800078e0203 */
[----:B------:R-:W-:-:S07]  /*1c6e0*/  IMAD.MOV.U32 R13, RZ, RZ, R2 ;  /* 0x000000ffff0d7224 */ /* 0x000fce00078e0002 */
[----:B------:R-:W-:Y:S05]  /*1c6f0*/  WARPSYNC.COLLECTIVE R15, `(.L_x_8549) ;  /* 0x000000000f087348 */ /* 0x000fea0003c00000 */
[----:B------:R0:W1:Y:S02]  /*1c700*/  SHFL.UP P6, R14, R13, R12, R11 ;  /* 0x0400000c0d0e7389 */ /* 0x00006400000c000b */
[----:B01----:R-:W-:Y:S01]  /*1c710*/  ENDCOLLECTIVE ;  /* 0x000000000000791b */ /* 0x003fe20003800000 */
.L_x_8549:
[----:B------:R-:W-:Y:S01]  /*1c720*/  IMAD.MOV.U32 R12, RZ, RZ, 0x8 ;  /* 0x00000008ff0c7424 */ /* 0x000fe200078e00ff */
[----:B------:R-:W-:-:S05]  /*1c730*/  SEL R3, R14, RZ, P3 ;  /* 0x000000ff0e037207 */ /* 0x000fca0001800000 */
[----:B------:R-:W-:-:S04]  /*1c740*/  IMAD.IADD R3, R2, 0x1, R3 ;  /* 0x0000000102037824 */ /* 0x000fc800078e0203 */
[----:B------:R-:W-:-:S07]  /*1c750*/  IMAD.MOV.U32 R13, RZ, RZ, R3 ;  /* 0x000000ffff0d7224 */ /* 0x000fce00078e0003 */
[----:B------:R-:W-:Y:S05]  /*1c760*/  WARPSYNC.COLLECTIVE R15, `(.L_x_8550) ;  /* 0x000000000f087348 */ /* 0x000fea0003c00000 */
[----:B------:R0:W1:Y:S02]  /*1c770*/  SHFL.UP P6, R14, R13, R12, R11 ;  /* 0x0400000c0d0e7389 */ /* 0x00006400000c000b */
[----:B01----:R-:W-:Y:S01]  /*1c780*/  ENDCOLLECTIVE ;  /* 0x000000000000791b */ /* 0x003fe20003800000 */
.L_x_8550:
[----:B------:R-:W-:Y:S01]  /*1c790*/  IMAD.MOV.U32 R12, RZ, RZ, 0x10 ;  /* 0x00000010ff0c7424 */ /* 0x000fe200078e00ff */
[----:B------:R-:W-:-:S05]  /*1c7a0*/  SEL R4, R14, RZ, P4 ;  /* 0x000000ff0e047207 */ /* 0x000fca0002000000 */
[----:B------:R-:W-:-:S04]  /*1c7b0*/  IMAD.IADD R4, R3, 0x1, R4 ;  /* 0x0000000103047824 */ /* 0x000fc800078e0204 */
[----:B------:R-:W-:-:S07]  /*1c7c0*/  IMAD.MOV.U32 R13, RZ, RZ, R4 ;  /* 0x000000ffff0d7224 */ /* 0x000fce00078e0004 */
[----:B------:R-:W-:Y:S05]  /*1c7d0*/  WARPSYNC.COLLECTIVE R15, `(.L_x_8551) ;  /* 0x000000000f087348 */ /* 0x000fea0003c00000 */
[----:B------:R0:W1:Y:S02]  /*1c7e0*/  SHFL.UP P6, R14, R13, R12, R11 ;  /* 0x0400000c0d0e7389 */ /* 0x00006400000c000b */
[----:B01----:R-:W-:Y:S01]  /*1c7f0*/  ENDCOLLECTIVE ;  /* 0x000000000000791b */ /* 0x003fe20003800000 */
.L_x_8551:
        /* <DEDUP_REMOVED lines=8> */
.L_x_8552:
[----:B------:R-:W-:Y:S05]  /*1c880*/  BRA `(.L_x_8553) ;  /* 0xffffffb800e87947 */ /* 0x000fea000383ffff */
.L_x_8453:
[----:B------:R-:W-:Y:S01]  /*1c890*/  BSSY B0, `(.L_x_8554) ;  /* 0x0000007000007945 */ /* 0x000fe20003800000 */
[----:B------:R-:W-:Y:S02]  /*1c8a0*/  IMAD.MOV.U32 R12, RZ, RZ, 0x1 ;  /* 0x00000001ff0c7424 */ /* 0x000fe400078e00ff */
[----:B------:R-:W-:Y:S02]  /*1c8b0*/  IMAD.MOV.U32 R11, RZ, RZ, RZ ;  /* 0x000000ffff0b7224 */ /* 0x000fe400078e00ff */
[----:B------:R-:W-:-:S07]  /*1c8c0*/  IMAD.MOV.U32 R15, RZ, RZ, -0x1 ;  /* 0xffffffffff0f7424 */ /* 0x000fce00078e00ff */
[----:B------:R-:W-:Y:S05]  /*1c8d0*/  WARPSYNC.COLLECTIVE R15, `(.L_x_8555) ;  /* 0x000000000f087348 */ /* 0x000fea0003c00000 */
[----:B------:R0:W1:Y:S02]  /*1c8e0*/  SHFL.UP P6, R14, R13, R12, R11 ;  /* 0x0400000c0d0e7389 */ /* 0x00006400000c000b */
[----:B01----:R-:W-:Y:S01]  /*1c8f0*/  ENDCOLLECTIVE ;  /* 0x000000000000791b */ /* 0x003fe20003800000 */
.L_x_8555:
[----:B------:R-:W-:Y:S05]  /*1c900*/  BSYNC B0 ;  /* 0x0000000000007941 */ /* 0x000fea0003800000 */
.L_x_8554:
        /* <DEDUP_REMOVED lines=8> */
.L_x_8556:
[----:B------:R-:W-:Y:S01]  /*1c990*/  IMAD.MOV.U32 R12, RZ, RZ, 0x4 ;  /* 0x00000004ff0c7424 */ /* 0x000fe200078e00ff */
[----:B------:R-:W-:-:S05]  /*1c9a0*/  SEL R2, R14, RZ, P2 ;  /* 0x000000ff0e027207 */ /* 0x000fca0001000000 */
[----:B------:R-:W-:-:S04]  /*1c9b0*/  IMAD.IADD R2, R13, 0x1, R2 ;  /* 0x000000010d027824 */ /* 0x000fc800078e0202 */
[----:B------:R-:W-:-:S07]  /*1c9c0*/  IMAD.MOV.U32 R13, RZ, RZ, R2 ;  /* 0x000000ffff0d7224 */ /* 0x000fce00078e0002 */
[----:B------:R-:W-:Y:S05]  /*1c9d0*/  WARPSYNC.COLLECTIVE R15, `(.L_x_8557) ;  /* 0x000000000f087348 */ /* 0x000fea0003c00000 */
[----:B------:R0:W1:Y:S02]  /*1c9e0*/  SHFL.UP P6, R14, R13, R12, R11 ;  /* 0x0400000c0d0e7389 */ /* 0x00006400000c000b */
[----:B01----:R-:W-:Y:S01]  /*1c9f0*/  ENDCOLLECTIVE ;  /* 0x000000000000791b */ /* 0x003fe20003800000 */
.L_x_8557:
[----:B------:R-:W-:Y:S01]  /*1ca00*/  IMAD.MOV.U32 R12, RZ, RZ, 0x8 ;  /* 0x00000008ff0c7424 */ /* 0x000fe200078e00ff */
[----:B------:R-:W-:-:S05]  /*1ca10*/  SEL R3, R14, RZ, P3 ;  /* 0x000000ff0e037207 */ /* 0x000fca0001800000 */
[----:B------:R-:W-:-:S04]  /*1ca20*/  IMAD.IADD R3, R2, 0x1, R3 ;  /* 0x0000000102037824 */ /* 0x000fc800078e0203 */
[----:B------:R-:W-:-:S07]  /*1ca30*/  IMAD.MOV.U32 R13, RZ, RZ, R3 ;  /* 0x000000ffff0d7224 */ /* 0x000fce00078e0003 */
[----:B------:R-:W-:Y:S05]  /*1ca40*/  WARPSYNC.COLLECTIVE R15, `(.L_x_8558) ;  /* 0x000000000f087348 */ /* 0x000fea0003c00000 */
[----:B------:R0:W1:Y:S02]  /*1ca50*/  SHFL.UP P6, R14, R13, R12, R11 ;  /* 0x0400000c0d0e7389 */ /* 0x00006400000c000b */
[----:B01----:R-:W-:Y:S01]  /*1ca60*/  ENDCOLLECTIVE ;  /* 0x000000000000791b */ /* 0x003fe20003800000 */
.L_x_8558:
[----:B------:R-:W-:Y:S01]  /*1ca70*/  IMAD.MOV.U32 R12, RZ, RZ, 0x10 ;  /* 0x00000010ff0c7424 */ /* 0x000fe200078e00ff */
[----:B------:R-:W-:-:S05]  /*1ca80*/  SEL R4, R14, RZ, P4 ;  /* 0x000000ff0e047207 */ /* 0x000fca0002000000 */
[----:B------:R-:W-:-:S04]  /*1ca90*/  IMAD.IADD R4, R3, 0x1, R4 ;  /* 0x0000000103047824 */ /* 0x000fc800078e0204 */
[----:B------:R-:W-:-:S07]  /*1caa0*/  IMAD.MOV.U32 R13, RZ, RZ, R4 ;  /* 0x000000ffff0d7224 */ /* 0x000fce00078e0004 */
[----:B------:R-:W-:Y:S05]  /*1cab0*/  WARPSYNC.COLLECTIVE R15, `(.L_x_8559) ;  /* 0x000000000f087348 */ /* 0x000fea0003c00000 */
[----:B------:R0:W1:Y:S02]  /*1cac0*/  SHFL.UP P6, R14, R13, R12, R11 ;  /* 0x0400000c0d0e7389 */ /* 0x00006400000c000b */
[----:B01----:R-:W-:Y:S01]  /*1cad0*/  ENDCOLLECTIVE ;  /* 0x000000000000791b */ /* 0x003fe20003800000 */
.L_x_8559:
        /* <DEDUP_REMOVED lines=8> */
.L_x_8560:
[----:B------:R-:W-:Y:S05]  /*1cb60*/  BRA `(.L_x_8561) ;  /* 0xffffffb800d47947 */ /* 0x000fea000383ffff */
.L_x_8455:
[----:B------:R-:W-:Y:S01]  /*1cb70*/  BSSY B0, `(.L_x_8562) ;  /* 0x0000006000007945 */ /* 0x000fe20003800000 */
[----:B------:R-:W-:Y:S01]  /*1cb80*/  PLOP3.LUT P6, PT, P6, PT, PT, 0x8, 0x0 ;  /* 0x000000000000781c */ /* 0x000fe200037ce170 */
[----:B------:R-:W-:-:S12]  /*1cb90*/  IMAD.MOV.U32 R15, RZ, RZ, -0x1 ;  /* 0xffffffffff0f7424 */ /* 0x000fd800078e00ff */
[----:B0-----:R-:W-:Y:S05]  /*1cba0*/  WARPSYNC.COLLECTIVE R15, `(.L_x_8563) ;  /* 0x000000000f087348 */ /* 0x001fea0003c00000 */
[----:B------:R-:W-:Y:S01]  /*1cbb0*/  VOTE.ANY R14, PT, P6 ;  /* 0x00000000000e7806 */ /* 0x000fe200030e0100 */
[----:B0-----:R-:W-:Y:S06]  /*1cbc0*/  ENDCOLLECTIVE ;  /* 0x000000000000791b */ /* 0x001fec0003800000 */
.L_x_8563:
[----:B------:R-:W-:Y:S05]  /*1cbd0*/  BSYNC B0 ;  /* 0x0000000000007941 */ /* 0x000fea0003800000 */
.L_x_8562:
        /* <DEDUP_REMOVED lines=8> */
.L_x_8564:
[----:B------:R-:W-:Y:S02]  /*1cc60*/  IMAD.IADD R27, R12, 0x1, R27 ;  /* 0x000000010c1b7824 */ /* 0x000fe400078e021b */
[----:B------:R-:W-:Y:S02]  /*1cc70*/  IMAD.MOV.U32 R13, RZ, RZ, R8 ;  /* 0x000000ffff0d7224 */ /* 0x000fe400078e0008 */
[----:B------:R-:W-:-:S07]  /*1cc80*/  IMAD.MOV.U32 R25, RZ, RZ, R14 ;  /* 0x000000ffff197224 */ /* 0x000fce00078e000e */
[----:B------:R-:W-:Y:S05]  /*1cc90*/  WARPSYNC.COLLECTIVE R15, `(.L_x_8565) ;  /* 0x000000000f087348 */ /* 0x000fea0003c00000 */
[----:B------:R0:W1:Y:S02]  /*1cca0*/  SHFL.IDX P6, R14, R13, R12, R11 ;  /* 0x0000000c0d0e7389 */ /* 0x00006400000c000b */
[----:B01----:R-:W-:Y:S01]  /*1ccb0*/  ENDCOLLECTIVE ;  /* 0x000000000000791b */ /* 0x003fe20003800000 */
.L_x_8565:
[----:B------:R-:W-:Y:S01]  /*1ccc0*/  IMAD.MOV.U32 R8, RZ, RZ, R14 ;  /* 0x000000ffff087224 */ /* 0x000fe200078e000e */
[----:B------:R-:W-:Y:S06]  /*1ccd0*/  BRA `(.L_x_8566) ;  /* 0xffffffb800b87947 */ /* 0x000fec000383ffff */
.L_x_8457:
[----:B------:R-:W-:Y:S01]  /*1cce0*/  BSSY B0, `(.L_x_8567) ;  /* 0x0000007000007945 */ /* 0x000fe20003800000 */
[----:B------:R-:W-:Y:S02]  /*1ccf0*/  IMAD.MOV.U32 R13, RZ, RZ, R3 ;  /* 0x000000ffff0d7224 */ /* 0x000fe400078e0003 */
[----:B------:R-:W-:Y:S02]  /*1cd00*/  IMAD.MOV.U32 R11, RZ, RZ, 0x1f ;  /* 0x0000001fff0b7424 */ /* 0x000fe400078e00ff */
[----:B------:R-:W-:-:S07]  /*1cd10*/  IMAD.MOV.U32 R15, RZ, RZ, -0x1 ;  /* 0xffffffffff0f7424 */ /* 0x000fce00078e00ff */
[----:B0-23--:R-:W-:Y:S05]  /*1cd20*/  WARPSYNC.COLLECTIVE R15, `(.L_x_8568) ;  /* 0x000000000f087348 */ /* 0x00dfea0003c00000 */
[----:B------:R1:W4:Y:S02]  /*1cd30*/  SHFL.IDX P6, R14, R13, R12, R11 ;  /* 0x0000000c0d0e7389 */ /* 0x00032400000c000b */
[----:B01234-:R-:W-:Y:S01]  /*1cd40*/  ENDCOLLECTIVE ;  /* 0x000000000000791b */ /* 0x01ffe20003800000 */
.L_x_8568:
[----:B------:R-:W-:Y:S05]  /*1cd50*/  BSYNC B0 ;  /* 0x0000000000007941 */ /* 0x000fea0003800000 */
.L_x_8567:
[----:B------:R-:W-:Y:S01]  /*1cd60*/  IMAD.MOV.U32 R24, RZ, RZ, R14 ;  /* 0x000000ffff187224 */ /* 0x000fe200078e000e */
[----:B------:R-:W-:Y:S06]  /*1cd70*/  BRA `(.L_x_8456) ;  /* 0xffffffb800a87947 */ /* 0x000fec000383ffff */
.L_x_8463:
[----:B0-----:R0:W1:Y:S02]  /*1cd80*/  SYNCS.PHASECHK.TRANS64.TRYWAIT P0, [R5+URZ+0x38820], R0 ;  /* 0x03882000050075a7 */ /* 0x001064000800017f */
[----:B-1----:R-:W-:Y:S05]  /*1cd90*/  @!P0 NANOSLEEP.SYNCS 0x989680 ;  /* 0x009896800000895d */ /* 0x002fea0003900000 */
[----:B------:R-:W1:Y:S02]  /*1cda0*/  @!P0 SYNCS.PHASECHK.TRANS64 P0, [R5+URZ+0x38820], R0 ;  /* 0x03882000050085a7 */ /* 0x000e64000800007f */
[----:B-1----:R-:W-:Y:S05]  /*1cdb0*/  @!P0 BRA `(.L_x_8463) ;  /* 0xfffffffc00f08947 */ /* 0x002fea000383ffff */
[----:B------:R-:W-:Y:S05]  /*1cdc0*/  BRA `(.L_x_8569) ;  /* 0xffffffc400007947 */ /* 0x000fea000383ffff */
.L_x_8464:
        /* <DEDUP_REMOVED lines=11> */
.L_x_8571:
[----:B------:R-:W-:Y:S05]  /*1ce80*/  BSYNC B0 ;  /* 0x0000000000007941 */ /* 0x000fea0003800000 */
.L_x_8570:
[----:B------:R-:W-:Y:S05]  /*1ce90*/  BRA `(.L_x_8572) ;  /* 0xffffffc000e87947 */ /* 0x000fea000383ffff */
.L_x_8467:
[----:B------:R-:W-:Y:S01]  /*1cea0*/  BSSY B1, `(.L_x_8573) ;  /* 0x0000006000017945 */ /* 0x000fe20003800000 */
[----:B------:R-:W-:-:S07]  /*1ceb0*/  IMAD.MOV.U32 R15, RZ, RZ, -0x1 ;  /* 0xffffffffff0f7424 */ /* 0x000fce00078e00ff */
[----:B0-234-:R-:W-:Y:S05]  /*1cec0*/  WARPSYNC.COLLECTIVE R15, `(.L_x_8574) ;  /* 0x000000000f0c7348 */ /* 0x01dfea0003c00000 */
[----:B------:R-:W-:Y:S02]  /*1ced0*/  ELECT P6, UR62, PT ;  /* 0x00000000003e782f */ /* 0x000fe400038c0000 */
[----:B------:R-:W-:Y:S01]  /*1cee0*/  MOV R14, UR62 ;  /* 0x0000003e000e7c02 */ /* 0x000fe20008000f00 */
[----:B0-234-:R-:W-:Y:S10]  /*1cef0*/  ENDCOLLECTIVE ;  /* 0x000000000000791b */ /* 0x01dff40003800000 */
.L_x_8574:
[----:B------:R-:W-:Y:S05]  /*1cf00*/  BSYNC B1 ;  /* 0x0000000000017941 */ /* 0x000fea0003800000 */
.L_x_8573:
[----:B------:R-:W-:Y:S05]  /*1cf10*/  BRA `(.L_x_8575) ;  /* 0xffffffc000e07947 */ /* 0x000fea000383ffff */
.L_x_8469:
[----:B0-----:R0:W1:Y:S02]  /*1cf20*/  SYNCS.PHASECHK.TRANS64.TRYWAIT P1, [R3+URZ+0x38840], R2 ;  /* 0x03884002030075a7 */ /* 0x001064000802017f */
[----:B-1----:R-:W-:Y:S05]  /*1cf30*/  @!P1 NANOSLEEP.SYNCS 0x989680 ;  /* 0x009896800000995d */ /* 0x002fea0003900000 */
[----:B------:R-:W1:Y:S02]  /*1cf40*/  @!P1 SYNCS.PHASECHK.TRANS64 P1, [R3+URZ+0x38840], R2 ;  /* 0x03884002030095a7 */ /* 0x000e64000802007f */
[----:B-1----:R-:W-:Y:S05]  /*1cf50*/  @!P1 BRA `(.L_x_8469) ;  /* 0xfffffffc00f09947 */ /* 0x002fea000383ffff */
[----:B------:R-:W-:Y:S05]  /*1cf60*/  BRA `(.L_x_8576) ;  /* 0xffffffc400007947 */ /* 0x000fea000383ffff */
.L_x_8471:
[----:B-1----:R1:W0:Y:S02]  /*1cf70*/  SYNCS.PHASECHK.TRANS64.TRYWAIT P1, [R5+URZ+0x38840], R0 ;  /* 0x03884000050075a7 */ /* 0x002224000802017f */
[----:B0-----:R-:W-:Y:S05]  /*1cf80*/  @!P1 NANOSLEEP.SYNCS 0x989680 ;  /* 0x009896800000995d */ /* 0x001fea0003900000 */
[----:B------:R-:W0:Y:S02]  /*1cf90*/  @!P1 SYNCS.PHASECHK.TRANS64 P1, [R5+URZ+0x38840], R0 ;  /* 0x03884000050095a7 */ /* 0x000e24000802007f */
[----:B0-----:R-:W-:Y:S05]  /*1cfa0*/  @!P1 BRA `(.L_x_8471) ;  /* 0xfffffffc00f09947 */ /* 0x001fea000383ffff */
[----:B------:R-:W-:Y:S05]  /*1cfb0*/  BRA `(.L_x_8577) ;  /* 0xffffffc4000c7947 */ /* 0x000fea000383ffff */
.L_x_8473:
[----:B------:R0:W0:Y:S02]  /*1cfc0*/  SYNCS.PHASECHK.TRANS64.TRYWAIT P1, [R3+URZ+0x38860], R2 ;  /* 0x03886002030075a7 */ /* 0x000024000802017f */
[----:B0-----:R-:W-:Y:S05]  /*1cfd0*/  @!P1 NANOSLEEP.SYNCS 0x989680 ;  /* 0x009896800000995d */ /* 0x001fea0003900000 */
[----:B------:R-:W0:Y:S02]  /*1cfe0*/  @!P1 SYNCS.PHASECHK.TRANS64 P1, [R3+URZ+0x38860], R2 ;  /* 0x03886002030095a7 */ /* 0x000e24000802007f */
[----:B0-----:R-:W-:Y:S05]  /*1cff0*/  @!P1 BRA `(.L_x_8473) ;  /* 0xfffffffc00f09947 */ /* 0x001fea000383ffff */
[----:B------:R-:W-:Y:S05]  /*1d000*/  BRA `(.L_x_8578) ;  /* 0xffffffc400087947 */ /* 0x000fea000383ffff */
.L_x_8579:
        /* <DEDUP_REMOVED lines=15> */
.L_x_15659:


//--------------------- .text._ZN7cutlass13device_kernelIN5flash11enable_sm90INS1_16FlashAttnFwdSm90INS1_25CollectiveMainloopFwdSm90ILi2EN4cute5tupleIJNS5_1CILi1EEES8_S8_EEENS6_IJNS7_ILi64EEESA_SA_EEELi512ENS_10bfloat16_tEfNS_4arch4Sm90ELb1ELb0ELb0ELb1ELb1ELb1ELb1ELb0ELb0ELb1ELb1ELb0EEENS1_21CollectiveEpilogueFwdINS6_IJSA_NS7_ILi512EEESA_EEES9_SC_SE_Li256ELb1ELb1ELb1ELb0EEENS1_36VarlenDynamicPersistentTileSchedulerILi64ELi64ELi256ELi128ELb1ELb1ELb1ELb1ELb1ELb1EEEEEEEEEvNT_6ParamsE --------------------------
	.section	.text._ZN7cutlass13device_kernelIN5flash11enable_sm90INS1_16FlashAttnFwdSm90INS1_25CollectiveMainloopFwdSm90ILi2EN4cute5tupleIJNS5_1CILi1EEES8_S8_EEENS6_IJNS7_ILi64EEESA_SA_EEELi512ENS_10bfloat16_tEfNS_4arch4Sm90ELb1ELb0ELb0ELb1ELb1ELb1ELb1ELb0ELb0ELb1ELb1ELb0EEENS1_21CollectiveEpilogueFwdINS6_IJSA_NS7_ILi512EEESA_EEES9_SC_SE_Li256ELb1ELb1ELb1ELb0EEENS1_36VarlenDynamicPersistentTileSchedulerILi64ELi64ELi256ELi128ELb1ELb1ELb1ELb1ELb1ELb1EEEEEEEEEvNT_6ParamsE,"ax",@progbits
	.align	128
.text._ZN7cutlass13device_kernelIN5flash11enable_sm90INS1_16FlashAttnFwdSm90INS1_25CollectiveMainloopFwdSm90ILi2EN4cute5tupleIJNS5_1CILi1EEES8_S8_EEENS6_IJNS7_ILi64EEESA_SA_EEELi512ENS_10bfloat16_tEfNS_4arch4Sm90ELb1ELb0ELb0ELb1ELb1ELb1ELb1ELb0ELb0ELb1ELb1ELb0EEENS1_21CollectiveEpilogueFwdINS6_IJSA_NS7_ILi512EEESA_EEES9_SC_SE_Li256ELb1ELb1ELb1ELb0EEENS1_36VarlenDynamicPersistentTileSchedulerILi64ELi64ELi256ELi128ELb1ELb1ELb1ELb1ELb1ELb1EEEEEEEEEvNT_6ParamsE:
        .type           _ZN7cutlass13device_kernelIN5flash11enable_sm90INS1_16FlashAttnFwdSm90INS1_25CollectiveMainloopFwdSm90ILi2EN4cute5tupleIJNS5_1CILi1EEES8_S8_EEENS6_IJNS7_ILi64EEESA_SA_EEELi512ENS_10bfloat16_tEfNS_4arch4Sm90ELb1ELb0ELb0ELb1ELb1ELb1ELb1ELb0ELb0ELb1ELb1ELb0EEENS1_21CollectiveEpilogueFwdINS6_IJSA_NS7_ILi512EEESA_EEES9_SC_SE_Li256ELb1ELb1ELb1ELb0EEENS1_36VarlenDynamicPersistentTileSchedulerILi64ELi64ELi256ELi128ELb1ELb1ELb1ELb1ELb1ELb1EEEEEEEEEvNT_6ParamsE,@function
        .size           _ZN7cutlass13device_kernelIN5flash11enable_sm90INS1_16FlashAttnFwdSm90INS1_25CollectiveMainloopFwdSm90ILi2EN4cute5tupleIJNS5_1CILi1EEES8_S8_EEENS6_IJNS7_ILi64EEESA_SA_EEELi512ENS_10bfloat16_tEfNS_4arch4Sm90ELb1ELb0ELb0ELb1ELb1ELb1ELb1ELb0ELb0ELb1ELb1ELb0EEENS1_21CollectiveEpilogueFwdINS6_IJSA_NS7_ILi512EEESA_EEES9_SC_SE_Li256ELb1ELb1ELb1ELb0EEENS1_36VarlenDynamicPersistentTileSchedulerILi64ELi64ELi256ELi128ELb1ELb1ELb1ELb1ELb1ELb1EEEEEEEEEvNT_6ParamsE,(.L_x_15660 - _ZN7cutlass13device_kernelIN5flash11enable_sm90INS1_16FlashAttnFwdSm90INS1_25CollectiveMainloopFwdSm90ILi2EN4cute5tupleIJNS5_1CILi1EEES8_S8_EEENS6_IJNS7_ILi64EEESA_SA_EEELi512ENS_10bfloat16_tEfNS_4arch4Sm90ELb1ELb0ELb0ELb1ELb1ELb1ELb1ELb0ELb0ELb1ELb1ELb0EEENS1_21CollectiveEpilogueFwdINS6_IJSA_NS7_ILi512EEESA_EEES9_SC_SE_Li256ELb1ELb1ELb1ELb0EEENS1_36VarlenDynamicPersistentTileSchedulerILi64ELi64ELi256ELi128ELb1ELb1ELb1ELb1ELb1ELb1EEEEEEEEEvNT_6ParamsE)
        .other          _ZN7cutlass13device_kernelIN5flash11enable_sm90INS1_16FlashAttnFwdSm90INS1_25CollectiveMainloopFwdSm90ILi2EN4cute5tupleIJNS5_1CILi1EEES8_S8_EEENS6_IJNS7_ILi64EEESA_SA_EEELi512ENS_10bfloat16_tEfNS_4arch4Sm90ELb1ELb0ELb0ELb1ELb1ELb1ELb1ELb0ELb0ELb1ELb1ELb0EEENS1_21CollectiveEpilogueFwdINS6_IJSA_NS7_ILi512EEESA_EEES9_SC_SE_Li256ELb1ELb1ELb1ELb0EEENS1_36VarlenDynamicPersistentTileSchedulerILi64ELi64ELi256ELi128ELb1ELb1ELb1ELb1ELb1ELb1EEEEEEEEEvNT_6ParamsE,@"STO_CUDA_ENTRY STV_DEFAULT"
_ZN7cutlass13device_kernelIN5flash11enable_sm90INS1_16FlashAttnFwdSm90INS1_25CollectiveMainloopFwdSm90ILi2EN4cute5tupleIJNS5_1CILi1EEES8_S8_EEENS6_IJNS7_ILi64EEESA_SA_EEELi512ENS_10bfloat16_tEfNS_4arch4Sm90ELb1ELb0ELb0ELb1ELb1ELb1ELb1ELb0ELb0ELb1ELb1ELb0EEENS1_21CollectiveEpilogueFwdINS6_IJSA_NS7_ILi512EEESA_EEES9_SC_SE_Li256ELb1ELb1ELb1ELb0EEENS1_36VarlenDynamicPersistentTileSchedulerILi64ELi64ELi256ELi128ELb1ELb1ELb1ELb1ELb1ELb1EEEEEEEEEvNT_6ParamsE:
[----:B------:R-:W0:Y:S02]  /*0000*/  LDC R1, c[0x0][0x28] ;  /* 0x00000a00ff017b82 */ /* 0x000e240000000800 */
[----:B0-----:R-:W-:Y:S01]  /*0010*/  VIADD R1, R1, 0xffffff78 ;  /* 0xffffff7801017836 */ /* 0x001fe20000000000 */
[----:B------:R-:W0:Y:S01]  /*0020*/  S2R R0, SR_TID.X ;  /* 0x0000000000007919 */ /* 0x000e220000002100 */
[----:B------:R-:W-:Y:S01]  /*0030*/  ELECT P0, URZ, PT ;  /* 0x00000000003f782f */ /* 0x000fe20003800000 */
[----:B------:R-:W-:Y:S01]  /*0040*/  BSSY B0, `(.L_x_8580) ;  /* 0x000000d000007945 */ /* 0x000fe20003800000 */
[----:B0-----:R-:W-:-:S05]  /*0050*/  SHF.R.U32.HI R2, RZ, 0x5, R0 ;  /* 0x00000005ff027819 */ /* 0x001fca0000011600 */
        /* <DEDUP_REMOVED lines=11> */
.L_x_8581:
[----:B------:R-:W-:Y:S05]  /*0110*/  BSYNC B0 ;  /* 0x0000000000007941 */ /* 0x000fea0003800000 */
.L_x_8580:
[----:B------:R-:W-:Y:S01]  /*0120*/  SHF.R.U32.HI R4, RZ, 0x7, R0 ;  /* 0x00000007ff047819 */ /* 0x000fe20000011600 */
[----:B------:R-:W-:Y:S01]  /*0130*/  VOTEU.ANY UP0, P0 ;  /* 0x00000000003f7886 */ /* 0x000fe20000000100 */
[----:B------:R-:W0:Y:S01]  /*0140*/  SHFL.IDX PT, R3, R2, RZ, 0x1f ;  /* 0x00001fff02037589 */ /* 0x000e2200000e0000 */
[----:B------:R-:W-:Y:S01]  /*0150*/  UMOV UR4, 0x80 ;  /* 0x0000008000047882 */ /* 0x000fe20000000000 */
[----:B------:R-:W-:Y:S01]  /*0160*/  UMOV UR7, 0x100 ;  /* 0x0000010000077882 */ /* 0x000fe20000000000 */
[----:B------:R-:W-:Y:S01]  /*0170*/  VOTEU.ANY UP1, P0 ;  /* 0x00000000003f7886 */ /* 0x000fe20000020100 */
[----:B------:R-:W1:Y:S01]  /*0180*/  SHFL.IDX PT, R4, R4, RZ, 0x1f ;  /* 0x00001fff04047589 */ /* 0x000e6200000e0000 */
[----:B------:R-:W2:Y:S01]  /*0190*/  @UP0 S2UR UR8, SR_CgaCtaId ;  /* 0x00000000000809c3 */ /* 0x000ea20000008800 */
[----:B------:R-:W-:Y:S01]  /*01a0*/  @UP0 UMOV UR6, 0x400 ;  /* 0x0000040000060882 */ /* 0x000fe20000000000 */
[----:B------:R-:W-:-:S04]  /*01b0*/  @UP0 UIADD3 UR4, -UR4, 0x100000, URZ ;  /* 0x0010000004040890 */ /* 0x000fc8000fffe13f */
[----:B------:R-:W-:Y:S02]  /*01c0*/  @UP0 USHF.L.U32 UR5, UR4, 0xb, URZ ;  /* 0x0000000b04050899 */ /* 0x000fe4000800063f */
[----:B------:R-:W-:Y:S01]  /*01d0*/  @UP0 USHF.L.U32 UR4, UR4, 0x1, URZ ;  /* 0x0000000104040899 */ /* 0x000fe2000800063f */
[----:B------:R-:W-:Y:S01]  /*01e0*/  VOTEU.ANY UP2, P0 ;  /* 0x00000000003f7886 */ /* 0x000fe20000040100 */
[----:B0-----:R-:W-:Y:S01]  /*01f0*/  ISETP.NE.AND P1, PT, R3, RZ, PT ;  /* 0x000000ff0300720c */ /* 0x001fe20003f25270 */
[----:B-1----:R0:W-:Y:S01]  /*0200*/  STL [R1+0x7c], R4 ;  /* 0x00007c0401007387 */ /* 0x0021e20000100800 */
[----:B--2---:R-:W-:Y:S02]  /*0210*/  @UP0 ULEA UR8, UR8, UR6, 0x18 ;  /* 0x0000000608080291 */ /* 0x004fe4000f8ec03f */
[----:B------:R-:W-:-:S04]  /*0220*/  @UP0 UIADD3 UR6, -UR7, 0x100000, URZ ;  /* 0x0010000007060890 */ /* 0x000fc8000fffe13f */
[----:B------:R-:W-:Y:S02]  /*0230*/  @UP0 USHF.L.U32 UR7, UR6, 0xb, URZ ;  /* 0x0000000b06070899 */ /* 0x000fe4000800063f */
[----:B------:R-:W-:Y:S01]  /*0240*/  @UP0 USHF.L.U32 UR6, UR6, 0x1, URZ ;  /* 0x0000000106060899 */ /* 0x000fe2000800063f */
[----:B------:R-:W-:Y:S01]  /*0250*/  VOTEU.ANY UP0, P0 ;  /* 0x00000000003f7886 */ /* 0x000fe20000000100 */
[----:B------:R-:W1:Y:S04]  /*0260*/  FENCE.VIEW.ASYNC.S ;  /* 0x00000000000073c6 */ /* 0x000e680000000000 */
[----:B-1----:R0:W1:Y:S01]  /*0270*/  @UP0 SYNCS.EXCH.64 URZ, [UR8+0x38800], UR4 ;  /* 0x03880004083f05b2 */ /* 0x0020620008000100 */
[----:B------:R0:W2:Y:S05]  /*0280*/  @UP1 SYNCS.EXCH.64 URZ, [UR8+0x38810], UR4 ;  /* 0x03881004083f15b2 */ /* 0x0000aa0008000100 */
[----:B------:R0:W3:Y:S02]  /*0290*/  @UP2 SYNCS.EXCH.64 URZ, [UR8+0x38820], UR6 ;  /* 0x03882006083f25b2 */ /* 0x0000e40008000100 */
[----:B0-----:R-:W-:Y:S05]  /*02a0*/  @P1 BRA `(.L_x_8582) ;  /* 0x0000000000381947 */ /* 0x001fea0003800000 */
        /* <DEDUP_REMOVED lines=12> */
[----:B------:R0:W0:Y:S01]  /*0370*/  SYNCS.EXCH.64 URZ, [UR6+0x38848], UR4 ;  /* 0x03884804063f75b2 */ /* 0x0000220008000100 */
[----:B------:R-:W-:Y:S01]  /*0380*/  NOP ;  /* 0x0000000000007918 */ /* 0x000fe20000000000 */
.L_x_8582:
        /* <DEDUP_REMOVED lines=22> */
.L_x_8583:
        /* <DEDUP_REMOVED lines=18> */
.L_x_8584:
        /* <DEDUP_REMOVED lines=22> */
.L_x_8585:
        /* <DEDUP_REMOVED lines=22> */
.L_x_8586:
[----:B------:R-:W-:Y:S01]  /*08d0*/  IMAD.MOV.U32 R3, RZ, RZ, 0x1 ;  /* 0x00000001ff037424 */ /* 0x000fe200078e00ff */
[----:B------:R-:W-:Y:S01]  /*08e0*/  ISETP.NE.AND P0, PT, R4, RZ, PT ;  /* 0x000000ff0400720c */ /* 0x000fe20003f05270 */
[----:B------:R-:W-:Y:S01]  /*08f0*/  NOP ;  /* 0x0000000000007918 */ /* 0x000fe20000000000 */
[----:B------:R-:W-:Y:S01]  /*0900*/  ULDC.64 UR40, c[0x0][0x208] ;  /* 0x0000820000287ab9 */ /* 0x000fe20000000a00 */
[----:B------:R-:W-:Y:S01]  /*0910*/  BSSY B9, `(.L_x_8587) ;  /* 0x00022dd000097945 */ /* 0x000fe20003800000 */
[----:B------:R-:W-:-:S05]  /*0920*/  SEL R3, R3, 0x2, !P0 ;  /* 0x0000000203037807 */ /* 0x000fca0004000000 */
[----:B------:R0:W-:Y:S02]  /*0930*/  STL [R1+0x10], R3 ;  /* 0x0000100301007387 */ /* 0x0001e40000100800 */
[----:B01234-:R-:W-:Y:S06]  /*0940*/  BAR.SYNC.DEFER_BLOCKING 0x0 ;  /* 0x0000000000007b1d */ /* 0x01ffec0000010000 */
[----:B------:R-:W-:Y:S05]  /*0950*/  @!P0 BRA `(.L_x_8588) ;  /* 0x0000019800d88947 */ /* 0x000fea0003800000 */
.L_x_8589:
        /* <DEDUP_REMOVED lines=19> */
[----:B------:R-:W2:Y:S01]  /*0a90*/  LDL.LU R22, [R1+0x10] ;  /* 0x0000100001167983 */ /* 0x000ea20000300800 */
[----:B------:R-:W-:Y:S02]  /*0aa0*/  VIADD R0, R0, 0xffffff80 ;  /* 0xffffff8000007836 */ /* 0x000fe40000000000 */
[----:B------:R-:W-:Y:S02]  /*0ab0*/  IMAD.MOV.U32 R229, RZ, RZ, 0x20 ;  /* 0x00000020ffe57424 */ /* 0x000fe400078e00ff */
[----:B------:R-:W-:Y:S01]  /*0ac0*/  IMAD.MOV.U32 R185, RZ, RZ, RZ ;  /* 0x000000ffffb97224 */ /* 0x000fe200078e00ff */
[----:B------:R-:W-:Y:S01]  /*0ad0*/  SHF.R.S32.HI R3, RZ, 0x1f, R0 ;  /* 0x0000001fff037819 */ /* 0x000fe20000011400 */
[----:B------:R-:W-:-:S03]  /*0ae0*/  IMAD.MOV.U32 R191, RZ, RZ, RZ ;  /* 0x000000ffffbf7224 */ /* 0x000fc600078e00ff */
[CC--:B------:R-:W-:Y:S02]  /*0af0*/  LEA.HI R4, R3.reuse, R0.reuse, RZ, 0x4 ;  /* 0x0000000003047211 */ /* 0x0c0fe400078f20ff */
[CC--:B------:R-:W-:Y:S02]  /*0b00*/  LEA.HI R5, R3.reuse, R0.reuse, RZ, 0x5 ;  /* 0x0000000003057211 */ /* 0x0c0fe400078f28ff */
[CC--:B------:R-:W-:Y:S02]  /*0b10*/  LEA.HI R2, R3.reuse, R0.reuse, RZ, 0x7 ;  /* 0x0000000003027211 */ /* 0x0c0fe400078f38ff */
[CC--:B------:R-:W-:Y:S02]  /*0b20*/  LEA.HI R11, R3.reuse, R0.reuse, RZ, 0x2 ;  /* 0x00000000030b7211 */ /* 0x0c0fe400078f10ff */
[----:B------:R-:W-:Y:S02]  /*0b30*/  LEA.HI R3, R3, R0, RZ, 0x3 ;  /* 0x0000000003037211 */ /* 0x000fe400078f18ff */
[----:B------:R-:W-:-:S02]  /*0b40*/  LOP3.LUT R9, R2, 0xffffff80, RZ, 0xc0, !PT ;  /* 0xffffff8002097812 */ /* 0x000fc400078ec0ff */
[----:B------:R-:W-:Y:S02]  /*0b50*/  LOP3.LUT R21, R3, 0xfffffff8, RZ, 0xc0, !PT ;  /* 0xfffffff803157812 */ /* 0x000fe400078ec0ff */
[----:B------:R-:W-:Y:S01]  /*0b60*/  LOP3.LUT R3, R4, 0xfffffff0, RZ, 0xc0, !PT ;  /* 0xfffffff004037812 */ /* 0x000fe200078ec0ff */
[C---:B------:R-:W-:Y:S01]  /*0b70*/  IMAD.IADD R9, R0.reuse, 0x1, -R9 ;  /* 0x0000000100097824 */ /* 0x040fe200078e0a09 */
[----:B------:R-:W-:Y:S01]  /*0b80*/  SHF.R.S32.HI R7, RZ, 0x4, R4 ;  /* 0x00000004ff077819 */ /* 0x000fe20000011404 */
[C---:B------:R-:W-:Y:S01]  /*0b90*/  IMAD.IADD R21, R0.reuse, 0x1, -R21 ;  /* 0x0000000100157824 */ /* 0x040fe200078e0a15 */
[----:B------:R-:W-:Y:S01]  /*0ba0*/  LOP3.LUT R19, R11, 0xfffffffc, RZ, 0xc0, !PT ;  /* 0xfffffffc0b137812 */ /* 0x000fe200078ec0ff */
[----:B------:R-:W-:Y:S01]  /*0bb0*/  IMAD.IADD R3, R0, 0x1, -R3 ;  /* 0x0000000100037824 */ /* 0x000fe200078e0a03 */
[----:B------:R-:W-:Y:S01]  /*0bc0*/  LEA.HI R4, R4, R7, RZ, 0x1 ;  /* 0x0000000704047211 */ /* 0x000fe200078f08ff */
[----:B------:R-:W-:Y:S01]  /*0bd0*/  IMAD.SHL.U32 R195, R21, 0x8, RZ ;  /* 0x0000000815c37824 */ /* 0x000fe200078e00ff */
[----:B------:R-:W-:Y:S01]  /*0be0*/  SHF.R.S32.HI R192, RZ, 0x2, R11 ;  /* 0x00000002ffc07819 */ /* 0x000fe2000001140b */
[----:B------:R-:W-:Y:S01]  /*0bf0*/  IMAD.IADD R19, R0, 0x1, -R19 ;  /* 0x0000000100137824 */ /* 0x000fe200078e0a13 */
[----:B------:R-:W-:Y:S01]  /*0c00*/  SHF.R.S32.HI R8, RZ, 0x1f, R3 ;  /* 0x0000001fff087819 */ /* 0x000fe20000011403 */
[----:B------:R-:W-:Y:S01]  /*0c10*/  VIADD R36, R195, 0x40 ;  /* 0x00000040c3247836 */ /* 0x000fe20000000000 */
[----:B------:R-:W-:Y:S01]  /*0c20*/  SHF.R.S32.HI R0, RZ, 0x1f, R9 ;  /* 0x0000001fff007819 */ /* 0x000fe20000011409 */
[----:B------:R-:W-:Y:S01]  /*0c30*/  VIADD R25, R192, 0x20 ;  /* 0x00000020c0197836 */ /* 0x000fe20000000000 */
[----:B------:R-:W-:Y:S01]  /*0c40*/  LEA.HI R10, R8, R3, RZ, 0x3 ;  /* 0x00000003080a7211 */ /* 0x000fe200078f18ff */
[C---:B------:R-:W-:Y:S01]  /*0c50*/  IMAD.SHL.U32 R18, R19.reuse, 0x8, RZ ;  /* 0x0000000813127824 */ /* 0x040fe200078e00ff */
[--C-:B------:R-:W-:Y:S01]  /*0c60*/  SHF.R.S32.HI R24, RZ, 0x5, R5.reuse ;  /* 0x00000005ff187819 */ /* 0x100fe20000011405 */
[----:B------:R-:W-:Y:S01]  /*0c70*/  IMAD.SHL.U32 R188, R19, 0x4, RZ ;  /* 0x0000000413bc7824 */ /* 0x000fe200078e00ff */
[----:B------:R-:W-:Y:S01]  /*0c80*/  LOP3.LUT R4, R4, 0x1ffffffe, RZ, 0xc0, !PT ;  /* 0x1ffffffe04047812 */ /* 0x000fe200078ec0ff */
[C---:B------:R-:W-:Y:S01]  /*0c90*/  VIADD R226, R18.reuse, 0x40 ;  /* 0x0000004012e27836 */ /* 0x040fe20000000000 */
[----:B------:R-:W-:Y:S01]  /*0ca0*/  SHF.R.S32.HI R5, RZ, 0x1f, R5 ;  /* 0x0000001fff057819 */ /* 0x000fe20000011405 */
[----:B------:R-:W-:Y:S01]  /*0cb0*/  VIADD R225, R18, 0x60 ;  /* 0x0000006012e17836 */ /* 0x000fe20000000000 */
[-C--:B------:R-:W-:Y:S01]  /*0cc0*/  LEA.HI R6, R0, R9.reuse, RZ, 0x2 ;  /* 0x0000000900067211 */ /* 0x080fe200078f10ff */
[----:B------:R-:W-:Y:S01]  /*0cd0*/  IMAD.IADD R4, R7, 0x1, -R4 ;  /* 0x0000000107047824 */ /* 0x000fe200078e0a04 */
[----:B------:R-:W-:Y:S01]  /*0ce0*/  SHF.R.S32.HI R20, RZ, 0x7, R2 ;  /* 0x00000007ff147819 */ /* 0x000fe20000011402 */
[----:B------:R-:W-:Y:S01]  /*0cf0*/  VIADD R35, R195, 0x80 ;  /* 0x00000080c3237836 */ /* 0x000fe20000000000 */
        /* <DEDUP_REMOVED lines=9> */
[----:B------:R-:W-:Y:S01]  /*0d90*/  VIADD R209, R188, 0x10 ;  /* 0x00000010bcd17836 */ /* 0x000fe20000000000 */
[----:B------:R-:W-:Y:S01]  /*0da0*/  LOP3.LUT R5, R5, 0x3ffffc, RZ, 0xc0, !PT ;  /* 0x003ffffc05057812 */ /* 0x000fe200078ec0ff */
[C---:B------:R-:W-:Y:S01]  /*0db0*/  VIADD R224, R18.reuse, 0x80 ;  /* 0x0000008012e07836 */ /* 0x040fe20000000000 */
[----:B------:R-:W-:Y:S01]  /*0dc0*/  SHF.R.S32.HI R3, RZ, 0x1f, R25 ;  /* 0x0000001fff037819 */ /* 0x000fe20000011419 */
[----:B------:R-:W-:Y:S01]  /*0dd0*/  VIADD R29, R18, 0x1c0 ;  /* 0x000001c0121d7836 */ /* 0x000fe20000000000 */
[----:B------:R-:W-:Y:S01]  /*0de0*/  LEA.HI R0, R0, R9, RZ, 0x5 ;  /* 0x0000000900007211 */ /* 0x000fe200078f28ff */
[----:B------:R-:W-:Y:S01]  /*0df0*/  IMAD.IADD R9, R9, 0x1, -R6 ;  /* 0x0000000109097824 */ /* 0x000fe200078e0a06 */
[----:B------:R-:W-:Y:S01]  /*0e00*/  LEA.HI R8, R8, R7, RZ, 0x3 ;  /* 0x0000000708087211 */ /* 0x000fe200078f18ff */
[----:B------:R-:W-:Y:S01]  /*0e10*/  IMAD.IADD R5, R24, 0x1, -R5 ;  /* 0x0000000118057824 */ /* 0x000fe200078e0a05 */
[----:B------:R-:W-:Y:S01]  /*0e20*/  LEA.HI R6, R3, R25, RZ, 0x3 ;  /* 0x0000001903067211 */ /* 0x000fe200078f18ff */
[----:B------:R-:W-:Y:S01]  /*0e30*/  IMAD.SHL.U32 R3, R12, 0x40, RZ ;  /* 0x000000400c037824 */ /* 0x000fe200078e00ff */
[----:B------:R-:W-:Y:S01]  /*0e40*/  LOP3.LUT R8, R8, 0xfffffff8, RZ, 0xc0, !PT ;  /* 0xfffffff808087812 */ /* 0x000fe200078ec0ff */
[----:B------:R-:W-:Y:S01]  /*0e50*/  IMAD R23, R5, 0x10, R16 ;  /* 0x0000001005177824 */ /* 0x000fe200078e0210 */
[----:B------:R-:W-:Y:S01]  /*0e60*/  LEA.HI R2, R2, R20, RZ, 0x1 ;  /* 0x0000001402027211 */ /* 0x000fe200078f08ff */
[----:B------:R-:W-:Y:S01]  /*0e70*/  IMAD.SHL.U32 R5, R25, 0x40, RZ ;  /* 0x0000004019057824 */ /* 0x000fe200078e00ff */
[----:B------:R-:W-:Y:S01]  /*0e80*/  LOP3.LUT R3, R3, 0x1c0, RZ, 0xc0, !PT ;  /* 0x000001c003037812 */ /* 0x000fe200078ec0ff */
[----:B------:R-:W-:Y:S01]  /*0e90*/  IMAD.IADD R193, R7, 0x1, -R8 ;  /* 0x0000000107c17824 */ /* 0x000fe200078e0a08 */
[----:B------:R-:W-:Y:S01]  /*0ea0*/  LOP3.LUT R10, R10, 0x7ffffe00, RZ, 0xc0, !PT ;  /* 0x7ffffe000a0a7812 */ /* 0x000fe200078ec0ff */
[--C-:B------:R-:W-:Y:S01]  /*0eb0*/  IMAD.U32 R8, R23, 0x40, R4.reuse ;  /* 0x0000004017087824 */ /* 0x100fe200078e0004 */
[----:B------:R-:W-:Y:S01]  /*0ec0*/  LOP3.LUT R4, R3, 0x8, R4, 0xf8, !PT ;  /* 0x0000000803047812 */ /* 0x000fe200078ef804 */
[----:B------:R-:W-:Y:S01]  /*0ed0*/  IMAD.SHL.U32 R6, R6, 0x40, RZ ;  /* 0x0000004006067824 */ /* 0x000fe200078e00ff */
[----:B------:R-:W-:Y:S01]  /*0ee0*/  SHF.R.U32.HI R3, RZ, 0x3, R3 ;  /* 0x00000003ff037819 */ /* 0x000fe20000011603 */
[----:B------:R-:W-:Y:S01]  /*0ef0*/  IMAD R10, R24, 0x400, R10 ;  /* 0x00000400180a7824 */ /* 0x000fe200078e020a */
[----:B------:R-:W-:Y:S01]  /*0f00*/  SHF.R.S32.HI R11, RZ, 0x1f, R11 ;  /* 0x0000001fff0b7819 */ /* 0x000fe2000001140b */
[----:B------:R-:W-:Y:S01]  /*0f10*/  STL [R1+0x14], R24 ;  /* 0x0000141801007387 */ /* 0x000fe20000100800 */
[----:B------:R-:W-:Y:S01]  /*0f20*/  LOP3.LUT R2, R2, 0xfffffe, RZ, 0xc0, !PT ;  /* 0x00fffffe02027812 */ /* 0x000fe200078ec0ff */
[----:B------:R-:W-:Y:S01]  /*0f30*/  VIADD R223, R18, 0xa0 ;  /* 0x000000a012df7836 */ /* 0x000fe20000000000 */
[----:B------:R-:W-:Y:S01]  /*0f40*/  LOP3.LUT R3, R4, R3, RZ, 0x3c, !PT ;  /* 0x0000000304037212 */ /* 0x000fe200078e3cff */
[----:B------:R-:W-:Y:S01]  /*0f50*/  VIADD R27, R18, 0x1e0 ;  /* 0x000001e0121b7836 */ /* 0x000fe20000000000 */
[----:B------:R-:W-:Y:S01]  /*0f60*/  LEA.HI R11, R11, R192, RZ, 0x3 ;  /* 0x000000c00b0b7211 */ /* 0x000fe200078f18ff */
[----:B------:R-:W-:Y:S01]  /*0f70*/  IMAD.IADD R2, R20, 0x1, -R2 ;  /* 0x0000000114027824 */ /* 0x000fe200078e0a02 */
[----:B------:R-:W-:Y:S01]  /*0f80*/  LOP3.LUT R5, R5, 0x1c0, RZ, 0xc0, !PT ;  /* 0x000001c005057812 */ /* 0x000fe200078ec0ff */
[----:B------:R-:W-:Y:S01]  /*0f90*/  IMAD.IADD R10, R10, 0x1, R3 ;  /* 0x000000010a0a7824 */ /* 0x000fe200078e0203 */
[----:B------:R-:W-:Y:S01]  /*0fa0*/  LOP3.LUT R11, R11, 0xfffffff8, RZ, 0xc0, !PT ;  /* 0xfffffff80b0b7812 */ /* 0x000fe200078ec0ff */
[----:B------:R-:W-:Y:S01]  /*0fb0*/  IMAD.SHL.U32 R28, R2, 0x100, RZ ;  /* 0x00000100021c7824 */ /* 0x000fe200078e00ff */
[----:B------:R-:W-:Y:S01]  /*0fc0*/  SHF.R.S32.HI R3, RZ, 0x1f, R226 ;  /* 0x0000001fff037819 */ /* 0x000fe200000114e2 */
[----:B------:R-:W-:Y:S01]  /*0fd0*/  STL [R1+0x70], R20 ;  /* 0x0000701401007387 */ /* 0x000fe20000100800 */
[----:B------:R-:W-:Y:S01]  /*0fe0*/  SHF.R.U32.HI R7, RZ, 0x3, R5 ;  /* 0x00000003ff077819 */ /* 0x000fe20000011605 */
[----:B------:R-:W-:Y:S01]  /*0ff0*/  VIADD R222, R18, 0xc0 ;  /* 0x000000c012de7836 */ /* 0x000fe20000000000 */
[----:B------:R-:W-:Y:S01]  /*1000*/  SHF.R.S32.HI R37, RZ, 0x1f, R36 ;  /* 0x0000001fff257819 */ /* 0x000fe20000011424 */
[----:B------:R0:W-:Y:S01]  /*1010*/  STL [R1+0x84], R8 ;  /* 0x0000840801007387 */ /* 0x0001e20000100800 */
[----:B------:R-:W-:Y:S01]  /*1020*/  LOP3.LUT R5, R5, 0x38, R18, 0xf8, !PT ;  /* 0x0000003805057812 */ /* 0x000fe200078ef812 */
[----:B------:R-:W-:Y:S01]  /*1030*/  IMAD.IADD R194, R192, 0x1, -R11 ;  /* 0x00000001c0c27824 */ /* 0x000fe200078e0a0b */
[----:B------:R-:W-:Y:S01]  /*1040*/  LOP3.LUT R6, R6, 0xfffffe00, RZ, 0xc0, !PT ;  /* 0xfffffe0006067812 */ /* 0x000fe200078ec0ff */
[----:B------:R-:W-:Y:S01]  /*1050*/  STL [R1+0x68], RZ ;  /* 0x000068ff01007387 */ /* 0x000fe20000100800 */
[----:B------:R-:W-:Y:S01]  /*1060*/  SHF.R.S32.HI R2, RZ, 0x1f, R225 ;  /* 0x0000001fff027819 */ /* 0x000fe200000114e1 */
[C---:B------:R-:W-:Y:S01]  /*1070*/  VIADD R221, R18.reuse, 0xe0 ;  /* 0x000000e012dd7836 */ /* 0x040fe20000000000 */
[----:B------:R-:W-:Y:S01]  /*1080*/  SHF.R.S32.HI R36, RZ, 0x1f, R35 ;  /* 0x0000001fff247819 */ /* 0x000fe20000011423 */
[----:B------:R-:W-:Y:S01]  /*1090*/  STL [R1+0x8], R29 ;  /* 0x0000081d01007387 */ /* 0x000fe20000100800 */
[----:B------:R-:W-:Y:S01]  /*10a0*/  SHF.R.S32.HI R35, RZ, 0x1f, R209 ;  /* 0x0000001fff237819 */ /* 0x000fe200000114d1 */
[----:B------:R-:W-:Y:S01]  /*10b0*/  VIADD R220, R18, 0x100 ;  /* 0x0000010012dc7836 */ /* 0x000fe20000000000 */
[----:B------:R-:W-:Y:S01]  /*10c0*/  SHF.L.U64.HI R3, R226, 0x1, R3 ;  /* 0x00000001e2037819 */ /* 0x000fe20000010203 */
[----:B------:R-:W-:Y:S01]  /*10d0*/  STL [R1+0x4], R27 ;  /* 0x0000041b01007387 */ /* 0x000fe20000100800 */
[----:B------:R-:W-:Y:S01]  /*10e0*/  SHF.R.S32.HI R11, RZ, 0x1f, R224 ;  /* 0x0000001fff0b7819 */ /* 0x000fe200000114e0 */
[----:B------:R-:W-:Y:S01]  /*10f0*/  VIADD R219, R18, 0x120 ;  /* 0x0000012012db7836 */ /* 0x000fe20000000000 */
[----:B------:R-:W-:Y:S01]  /*1100*/  LOP3.LUT R4, R6, R5, R7, 0xf6, !PT ;  /* 0x0000000506047212 */ /* 0x000fe200078ef607 */
[----:B------:R-:W-:Y:S01]  /*1110*/  IMAD.MOV.U32 R5, RZ, RZ, R13 ;  /* 0x000000ffff057224 */ /* 0x000fe200078e000d */
[----:B0-----:R-:W-:Y:S01]  /*1120*/  SHF.R.S32.HI R8, RZ, 0x1f, R223 ;  /* 0x0000001fff087819 */ /* 0x001fe200000114df */
[----:B------:R-:W-:Y:S01]  /*1130*/  STL [R1+0x80], R28 ;  /* 0x0000801c01007387 */ /* 0x000fe20000100800 */
[----:B------:R-:W-:Y:S01]  /*1140*/  SHF.L.U64.HI R2, R225, 0x1, R2 ;  /* 0x00000001e1027819 */ /* 0x000fe20000010202 */
[----:B------:R-:W-:Y:S01]  /*1150*/  IMAD.MOV.U32 R7, RZ, RZ, R15 ;  /* 0x000000ffff077224 */ /* 0x000fe200078e000f */
[----:B------:R-:W-:Y:S01]  /*1160*/  SHF.R.S32.HI R13, RZ, 0x1f, R222 ;  /* 0x0000001fff0d7819 */ /* 0x000fe200000114de */
[----:B------:R-:W-:Y:S01]  /*1170*/  STL [R1+0x74], R35 ;  /* 0x0000742301007387 */ /* 0x000fe20000100800 */
[----:B------:R-:W-:Y:S01]  /*1180*/  SHF.L.U64.HI R11, R224, 0x1, R11 ;  /* 0x00000001e00b7819 */ /* 0x000fe2000001020b */
[----:B------:R-:W-:Y:S01]  /*1190*/  VIADD R218, R18, 0x140 ;  /* 0x0000014012da7836 */ /* 0x000fe20000000000 */
[----:B------:R-:W-:Y:S01]  /*11a0*/  R2P PR, R12, 0x6 ;  /* 0x000000060c007804 */ /* 0x000fe20000000000 */
[----:B------:R0:W-:Y:S01]  /*11b0*/  STL [R1+0x1c], R3 ;  /* 0x00001c0301007387 */ /* 0x0001e20000100800 */
[----:B------:R-:W-:Y:S01]  /*11c0*/  SHF.R.S32.HI R12, RZ, 0x1f, R221 ;  /* 0x0000001fff0c7819 */ /* 0x000fe200000114dd */
[----:B------:R-:W-:Y:S01]  /*11d0*/  IMAD.MOV.U32 R6, RZ, RZ, R14 ;  /* 0x000000ffff067224 */ /* 0x000fe200078e000e */
[----:B------:R-:W-:Y:S01]  /*11e0*/  SHF.R.S32.HI R15, RZ, 0x1f, R220 ;  /* 0x0000001fff0f7819 */ /* 0x000fe200000114dc */
[----:B------:R1:W-:Y:S01]  /*11f0*/  STL [R1+0x20], R2 ;  /* 0x0000200201007387 */ /* 0x0003e20000100800 */
[C---:B------:R-:W-:Y:S01]  /*1200*/  VIADD R217, R18.reuse, 0x160 ;  /* 0x0000016012d97836 */ /* 0x040fe20000000000 */
[----:B------:R-:W-:Y:S01]  /*1210*/  SHF.R.S32.HI R14, RZ, 0x1f, R219 ;  /* 0x0000001fff0e7819 */ /* 0x000fe200000114db */
[C---:B------:R-:W-:Y:S01]  /*1220*/  VIADD R216, R18.reuse, 0x180 ;  /* 0x0000018012d87836 */ /* 0x040fe20000000000 */
[----:B------:R-:W-:Y:S01]  /*1230*/  STL [R1+0x24], R11 ;  /* 0x0000240b01007387 */ /* 0x000fe20000100800 */
[----:B------:R-:W-:Y:S01]  /*1240*/  SHF.R.S32.HI R0, RZ, 0x5, R0 ;  /* 0x00000005ff007819 */ /* 0x000fe20000011400 */
[----:B------:R-:W-:Y:S01]  /*1250*/  VIADD R215, R18, 0x1a0 ;  /* 0x000001a012d77836 */ /* 0x000fe20000000000 */
[----:B0-----:R-:W-:Y:S01]  /*1260*/  SHF.L.U64.HI R3, R223, 0x1, R8 ;  /* 0x00000001df037819 */ /* 0x001fe20000010208 */
[----:B------:R-:W-:Y:S01]  /*1270*/  VIADD R32, R195, 0x140 ;  /* 0x00000140c3207836 */ /* 0x000fe20000000000 */
[----:B------:R-:W-:Y:S01]  /*1280*/  SHF.L.U64.HI R8, R221, 0x1, R12 ;  /* 0x00000001dd087819 */ /* 0x000fe2000001020c */
[----:B------:R-:W-:Y:S01]  /*1290*/  IMAD R193, R0, 0x10, R193 ;  /* 0x0000001000c17824 */ /* 0x000fe200078e02c1 */
        /* <DEDUP_REMOVED lines=8> */
[----:B------:R-:W-:Y:S01]  /*1320*/  LEA.HI R0, R19, R19, RZ, 0x1 ;  /* 0x0000001313007211 */ /* 0x000fe200078f08ff */
[----:B------:R3:W-:Y:S01]  /*1330*/  STL [R1+0x30], R8 ;  /* 0x0000300801007387 */ /* 0x0007e20000100800 */
[----:B------:R-:W-:Y:S01]  /*1340*/  SHF.R.S32.HI R20, RZ, 0x1f, R215 ;  /* 0x0000001fff147819 */ /* 0x000fe200000114d7 */
[C---:B------:R-:W-:Y:S01]  /*1350*/  VIADD R34, R195.reuse, 0xc0 ;  /* 0x000000c0c3227836 */ /* 0x040fe20000000000 */
[----:B0-----:R-:W-:Y:S01]  /*1360*/  SHF.L.U64.HI R3, R220, 0x1, R15 ;  /* 0x00000001dc037819 */ /* 0x001fe2000001020f */
[C---:B------:R-:W-:Y:S01]  /*1370*/  VIADD R33, R195.reuse, 0x100 ;  /* 0x00000100c3217836 */ /* 0x040fe20000000000 */
[----:B------:R-:W-:Y:S01]  /*1380*/  SHF.R.S32.HI R24, RZ, 0x1f, R29 ;  /* 0x0000001fff187819 */ /* 0x000fe2000001141d */
[----:B------:R-:W-:Y:S01]  /*1390*/  VIADD R31, R195, 0x180 ;  /* 0x00000180c31f7836 */ /* 0x000fe20000000000 */
[----:B-1----:R-:W-:Y:S01]  /*13a0*/  SHF.L.U64.HI R2, R219, 0x1, R14 ;  /* 0x00000001db027819 */ /* 0x002fe2000001020e */
[----:B------:R0:W-:Y:S01]  /*13b0*/  STL [R1+0x34], R3 ;  /* 0x0000340301007387 */ /* 0x0001e20000100800 */
[----:B------:R-:W-:Y:S01]  /*13c0*/  LOP3.LUT R0, R0, 0x1ffffffe, RZ, 0xc0, !PT ;  /* 0x1ffffffe00007812 */ /* 0x000fe200078ec0ff */
[----:B------:R-:W-:Y:S01]  /*13d0*/  VIADD R30, R195, 0x1c0 ;  /* 0x000001c0c31e7836 */ /* 0x000fe20000000000 */
[----:B---3--:R-:W-:Y:S01]  /*13e0*/  SHF.L.U64.HI R8, R218, 0x1, R21 ;  /* 0x00000001da087819 */ /* 0x008fe20000010215 */
[----:B------:R1:W-:Y:S01]  /*13f0*/  STL [R1+0x38], R2 ;  /* 0x0000380201007387 */ /* 0x0003e20000100800 */
[----:B------:R-:W-:Y:S01]  /*1400*/  SHF.R.S32.HI R26, RZ, 0x1f, R27 ;  /* 0x0000001fff1a7819 */ /* 0x000fe2000001141b */
[----:B------:R-:W-:Y:S01]  /*1410*/  IMAD.IADD R0, R19, 0x1, -R0 ;  /* 0x0000000113007824 */ /* 0x000fe200078e0a00 */
[----:B------:R-:W-:Y:S01]  /*1420*/  SHF.R.S32.HI R32, RZ, 0x1f, R32 ;  /* 0x0000001fff207819 */ /* 0x000fe20000011420 */
[----:B------:R3:W-:Y:S01]  /*1430*/  STL [R1+0x3c], R8 ;  /* 0x00003c0801007387 */ /* 0x0007e20000100800 */
[----:B------:R-:W-:Y:S01]  /*1440*/  SEL R229, R229, 0xffffffe0, !P1 ;  /* 0xffffffe0e5e57807 */ /* 0x000fe20004800000 */
[----:B------:R-:W-:Y:S01]  /*1450*/  IMAD R0, R0, 0x8, R193 ;  /* 0x0000000800007824 */ /* 0x000fe200078e02c1 */
[----:B0-----:R-:W-:Y:S01]  /*1460*/  SHF.L.U64.HI R3, R217, 0x1, R16 ;  /* 0x00000001d9037819 */ /* 0x001fe20000010210 */
[----:B------:R-:W-:Y:S01]  /*1470*/  VIADD R184, R18, 0x20 ;  /* 0x0000002012b87836 */ /* 0x000fe20000000000 */
[----:B------:R-:W-:Y:S01]  /*1480*/  SHF.R.S32.HI R34, RZ, 0x1f, R34 ;  /* 0x0000001fff227819 */ /* 0x000fe20000011422 */
[----:B-1----:R-:W-:Y:S01]  /*1490*/  IMAD.SHL.U32 R2, R9, 0x2, RZ ;  /* 0x0000000209027824 */ /* 0x002fe200078e00ff */
[----:B------:R-:W-:Y:S01]  /*14a0*/  SHF.L.U64.HI R9, R216, 0x1, R25 ;  /* 0x00000001d8097819 */ /* 0x000fe20000010219 */
[----:B------:R0:W-:Y:S01]  /*14b0*/  STL [R1+0x40], R3 ;  /* 0x0000400301007387 */ /* 0x0001e20000100800 */
[----:B------:R-:W-:Y:S01]  /*14c0*/  SHF.R.S32.HI R33, RZ, 0x1f, R33 ;  /* 0x0000001fff217819 */ /* 0x000fe20000011421 */
[----:B------:R-:W-:Y:S01]  /*14d0*/  IMAD.IADD R212, R2, 0x1, R28 ;  /* 0x0000000102d47824 */ /* 0x000fe200078e021c */
[----:B---3--:R-:W-:Y:S01]  /*14e0*/  SHF.L.U64.HI R8, R215, 0x1, R20 ;  /* 0x00000001d7087819 */ /* 0x008fe20000010214 */
[----:B------:R-:W-:Y:S01]  /*14f0*/  STL [R1+0x44], R9 ;  /* 0x0000440901007387 */ /* 0x000fe20000100800 */
[----:B------:R-:W-:Y:S01]  /*1500*/  SHF.R.S32.HI R31, RZ, 0x1f, R31 ;  /* 0x0000001fff1f7819 */ /* 0x000fe2000001141f */
[C---:B------:R-:W-:Y:S01]  /*1510*/  VIADD R40, R212.reuse, 0x10 ;  /* 0x00000010d4287836 */ /* 0x040fe20000000000 */
[----:B------:R-:W-:Y:S01]  /*1520*/  SHF.R.S32.HI R30, RZ, 0x1f, R30 ;  /* 0x0000001fff1e7819 */ /* 0x000fe2000001141e */
[----:B------:R1:W-:Y:S01]  /*1530*/  STL [R1+0x10], R2 ;  /* 0x0000100201007387 */ /* 0x0003e20000100800 */
[C---:B------:R-:W-:Y:S01]  /*1540*/  VIADD R38, R212.reuse, 0x20 ;  /* 0x00000020d4267836 */ /* 0x040fe20000000000 */
[----:B0-----:R-:W-:Y:S01]  /*1550*/  SHF.L.U64.HI R3, R29, 0x1, R24 ;  /* 0x000000011d037819 */ /* 0x001fe20000010218 */
[C---:B------:R-:W-:Y:S01]  /*1560*/  VIADD R35, R212.reuse, 0x38 ;  /* 0x00000038d4237836 */ /* 0x040fe20000000000 */
[----:B------:R-:W-:Y:S01]  /*1570*/  STL [R1+0x48], R8 ;  /* 0x0000480801007387 */ /* 0x000fe20000100800 */
[C---:B------:R-:W-:Y:S01]  /*1580*/  VIADD R32, R212.reuse, 0x50 ;  /* 0x00000050d4207836 */ /* 0x040fe20000000000 */
[----:B------:R-:W-:Y:S01]  /*1590*/  SHF.R.S32.HI R19, RZ, 0x1f, R18 ;  /* 0x0000001fff137819 */ /* 0x000fe20000011412 */
[C---:B------:R-:W-:Y:S01]  /*15a0*/  VIADD R29, R212.reuse, 0x68 ;  /* 0x00000068d41d7836 */ /* 0x040fe20000000000 */
[----:B------:R0:W-:Y:S01]  /*15b0*/  STL [R1+0x4c], R3 ;  /* 0x00004c0301007387 */ /* 0x0001e20000100800 */
[C---:B------:R-:W-:Y:S01]  /*15c0*/  VIADD R21, R212.reuse, 0x98 ;  /* 0x00000098d4157836 */ /* 0x040fe20000000000 */
[----:B-1----:R-:W-:Y:S01]  /*15d0*/  SHF.L.U64.HI R2, R27, 0x1, R26 ;  /* 0x000000011b027819 */ /* 0x002fe2000001021a */
[C---:B------:R-:W-:Y:S01]  /*15e0*/  VIADD R26, R212.reuse, 0x80 ;  /* 0x00000080d41a7836 */ /* 0x040fe20000000000 */
[----:B------:R-:W-:Y:S01]  /*15f0*/  SHF.R.S32.HI R196, RZ, 0x1f, R184 ;  /* 0x0000001fffc47819 */ /* 0x000fe200000114b8 */
[----:B------:R-:W-:-:S02]  /*1600*/  VIADD R15, R212, 0xb0 ;  /* 0x000000b0d40f7836 */ /* 0x000fc40000000000 */
[----:B------:R1:W-:Y:S01]  /*1610*/  STL [R1+0x50], R2 ;  /* 0x0000500201007387 */ /* 0x0003e20000100800 */
[----:B------:R-:W-:Y:S02]  /*1620*/  VIADD R13, R212, 0xc0 ;  /* 0x000000c0d40d7836 */ /* 0x000fe40000000000 */
[----:B0-----:R-:W-:Y:S02]  /*1630*/  IMAD R3, R4, 0x2, R17 ;  /* 0x0000000204037824 */ /* 0x001fe400078e0211 */
[C---:B------:R-:W-:Y:S02]  /*1640*/  VIADD R41, R212.reuse, 0x8 ;  /* 0x00000008d4297836 */ /* 0x040fe40000000000 */
[C---:B------:R-:W-:Y:S01]  /*1650*/  VIADD R39, R212.reuse, 0x18 ;  /* 0x00000018d4277836 */ /* 0x040fe20000000000 */
[----:B------:R-:W-:Y:S01]  /*1660*/  STL [R1+0x78], R3 ;  /* 0x0000780301007387 */ /* 0x000fe20000100800 */
[C---:B------:R-:W-:Y:S01]  /*1670*/  VIADD R37, R212.reuse, 0x28 ;  /* 0x00000028d4257836 */ /* 0x040fe20000000000 */
[----:B-1----:R-:W-:Y:S01]  /*1680*/  SHF.R.S32.HI R2, RZ, 0x1f, R212 ;  /* 0x0000001fff027819 */ /* 0x002fe200000114d4 */
        /* <DEDUP_REMOVED lines=36> */
[C---:B------:R-:W-:Y:S01]  /*18d0*/  VIADD R8, R212.reuse, 0xe0 ;  /* 0x000000e0d4087836 */ /* 0x040fe20000000000 */
[----:B------:R-:W-:Y:S01]  /*18e0*/  SHF.R.S32.HI R28, RZ, 0x1f, R28 ;  /* 0x0000001fff1c7819 */ /* 0x000fe2000001141c */
[C---:B------:R-:W-:Y:S01]  /*18f0*/  VIADD R4, R212.reuse, 0xe8 ;  /* 0x000000e8d4047836 */ /* 0x040fe20000000000 */
[----:B------:R0:W-:Y:S01]  /*1900*/  STL [R1], R0 ;  /* 0x0000000001007387 */ /* 0x0001e20000100800 */
[C---:B------:R-:W-:Y:S01]  /*1910*/  VIADD R3, R212.reuse, 0xf0 ;  /* 0x000000f0d4037836 */ /* 0x040fe20000000000 */
        /* <DEDUP_REMOVED lines=15> */
[----:B--2---:R-:W-:Y:S02]  /*1a10*/  LOP3.LUT R187, R22, 0x1, RZ, 0xfc, !PT ;  /* 0x0000000116bb7812 */ /* 0x004fe400078efcff */
[----:B0-----:R-:W-:-:S07]  /*1a20*/  CS2R R22, SRZ ;  /* 0x0000000000167805 */ /* 0x001fce000001ff00 */
.L_x_8738:
[----:B012---:R-:W0:Y:S01]  /*1a30*/  LDC.64 R2, c[0x0][0xd88] ;  /* 0x00036200ff027b82 */ /* 0x007e220000000a00 */
[----:B------:R-:W-:Y:S01]  /*1a40*/  ULDC.64 UR6, c[0x0][0xb00] ;  /* 0x0002c00000067ab9 */ /* 0x000fe20000000a00 */
[----:B------:R-:W-:Y:S01]  /*1a50*/  ULDC.64 UR4, c[0x0][0xb20] ;  /* 0x0002c80000047ab9 */ /* 0x000fe20000000a00 */
[----:B------:R-:W-:Y:S01]  /*1a60*/  ULDC.64 UR8, c[0x0][0xb10] ;  /* 0x0002c40000087ab9 */ /* 0x000fe20000000a00 */
[----:B0-----:R-:W-:-:S05]  /*1a70*/  IMAD.WIDE R2, R7, 0x4, R2 ;  /* 0x0000000407027825 */ /* 0x001fca00078e0202 */
[----:B-----5:R-:W2:Y:S01]  /*1a80*/  LDG.E R24, desc[UR40][R2.64] ;  /* 0x0000002802187981 */ /* 0x020ea2000c1e1900 */
        /* <DEDUP_REMOVED lines=11> */
[C---:B------:R-:W-:Y:S02]  /*1b40*/  @P2 LEA R8, P3, R24.reuse, UR4, 0x2 ;  /* 0x0000000418082c11 */ /* 0x040fe4000f8610ff */
[C-C-:B------:R-:W-:Y:S01]  /*1b50*/  SHF.L.U64.HI R26, R24.reuse, 0x2, R0.reuse ;  /* 0x00000002181a7819 */ /* 0x140fe20000010200 */
[----:B------:R-:W-:Y:S01]  /*1b60*/  STL [R1+0x5c], R27 ;  /* 0x00005c1b01007387 */ /* 0x000fe20000100800 */
        /* <DEDUP_REMOVED lines=13> */
[----:B----4-:R-:W-:Y:S02]  /*1c40*/  LOP3.LUT R4, R6, 0xff000000, RZ, 0xc0, !PT ;  /* 0xff00000006047812 */ /* 0x010fe400078ec0ff */
        /* <DEDUP_REMOVED lines=14> */
[----:B-1-3--:R-:W-:Y:S08]  /*1d30*/  @P1 BRA `(.L_x_8591) ;  /* 0x0000000000241947 */ /* 0x00aff00003800000 */
        /* <DEDUP_REMOVED lines=9> */
.L_x_8591:
[----:B------:R-:W-:Y:S02]  /*1dd0*/  IMAD.U32 R34, RZ, RZ, UR5 ;  /* 0x00000005ff227e24 */ /* 0x000fe4000f8e00ff */
[----:B------:R-:W-:Y:S01]  /*1de0*/  IMAD.U32 R25, RZ, RZ, UR4 ;  /* 0x00000004ff197e24 */ /* 0x000fe2000f8e00ff */
[----:B------:R-:W-:Y:S06]  /*1df0*/  @!P2 BRA `(.L_x_8592) ;  /* 0x000000000010a947 */ /* 0x000fec0003800000 */
[----:B------:R-:W-:-:S04]  /*1e00*/  IADD3 R2, P0, R27, UR8, RZ ;  /* 0x000000081b027c10 */ /* 0x000fc8000ff1e0ff */
[----:B------:R-:W-:-:S05]  /*1e10*/  IADD3.X R3, R26, UR9, RZ, P0, !PT ;  /* 0x000000091a037c10 */ /* 0x000fca00087fe4ff */
[----:B------:R0:W5:Y:S01]  /*1e20*/  LDG.E R25, desc[UR40][R2.64] ;  /* 0x0000002802197981 */ /* 0x000162000c1e1900 */
[----:B------:R-:W-:Y:S05]  /*1e30*/  BRA `(.L_x_8593) ;  /* 0x0000000000107947 */ /* 0x000fea0003800000 */
.L_x_8592:
[----:B------:R-:W-:Y:S05]  /*1e40*/  @!P0 BRA `(.L_x_8593) ;  /* 0x00000000000c8947 */ /* 0x000fea0003800000 */
[----:B------:R-:W2:Y:S04]  /*1e50*/  LDG.E R0, desc[UR40][R2.64] ;  /* 0x0000002802007981 */ /* 0x000ea8000c1e1900 */
[----:B------:R-:W2:Y:S02]  /*1e60*/  LDG.E R25, desc[UR40][R2.64+0x4] ;  /* 0x0000042802197981 */ /* 0x000ea4000c1e1900 */
[----:B--2---:R-:W-:-:S07]  /*1e70*/  IMAD.IADD R25, R25, 0x1, -R0 ;  /* 0x0000000119197824 */ /* 0x004fce00078e0a00 */
.L_x_8593:
        /* <DEDUP_REMOVED lines=9> */
[----:B------:R-:W-:-:S04]  /*1f10*/  ISETP.NE.U32.AND P1, PT, RZ, UR4, PT ;  /* 0x00000004ff007c0c */ /* 0x000fc8000bf25070 */
[----:B------:R-:W-:Y:S01]  /*1f20*/  ISETP.NE.AND.EX P1, PT, RZ, UR5, PT, P1 ;  /* 0x00000005ff007c0c */ /* 0x000fe2000bf25310 */
[----:B0----5:R-:W-:-:S12]  /*1f30*/  IMAD.MOV.U32 R2, RZ, RZ, R25 ;  /* 0x000000ffff027224 */ /* 0x021fd800078e0019 */
[----:B------:R-:W-:-:S04]  /*1f40*/  @P1 IADD3 R6, P2, R27, UR4, RZ ;  /* 0x000000041b061c10 */ /* 0x000fc8000ff5e0ff */
[----:B------:R-:W-:-:S05]  /*1f50*/  @P1 IADD3.X R7, R26, UR5, RZ, P2, !PT ;  /* 0x000000051a071c10 */ /* 0x000fca00097fe4ff */
[----:B------:R0:W5:Y:S01]  /*1f60*/  @P1 LDG.E R2, desc[UR40][R6.64] ;  /* 0x0000002806021981 */ /* 0x000162000c1e1900 */
[----:B-1----:R-:W-:Y:S01]  /*1f70*/  ISETP.NE.AND P1, PT, R4, 0x1, PT ;  /* 0x000000010400780c */ /* 0x002fe20003f25270 */
[----:B------:R-:W-:Y:S01]  /*1f80*/  IMAD.SHL.U32 R214, R5, 0x40, RZ ;  /* 0x0000004005d67824 */ /* 0x000fe200078e00ff */
[----:B------:R-:W-:Y:S01]  /*1f90*/  LOP3.LUT R13, R8, 0xff, RZ, 0xc0, !PT ;  /* 0x000000ff080d7812 */ /* 0x000fe200078ec0ff */
[----:B------:R-:W-:Y:S01]  /*1fa0*/  BSSY B0, `(.L_x_8594) ;  /* 0x0000036000007945 */ /* 0x000fe20003800000 */
[----:B------:R-:W-:Y:S01]  /*1fb0*/  SHF.R.U32.HI R12, RZ, 0x10, R8 ;  /* 0x00000010ff0c7819 */ /* 0x000fe20000011608 */
[----:B------:R-:W-:Y:S02]  /*1fc0*/  VIADD R3, R214, 0x3f ;  /* 0x0000003fd6037836 */ /* 0x000fe40000000000 */
[----:B------:R0:W-:Y:S04]  /*1fd0*/  STL [R1+0x64], R13 ;  /* 0x0000640d01007387 */ /* 0x0001e80000100800 */
[----:B------:R0:W-:Y:S02]  /*1fe0*/  STL [R1+0x54], R12 ;  /* 0x0000540c01007387 */ /* 0x0001e40000100800 */
[----:B------:R-:W1:Y:S08]  /*1ff0*/  @P1 LDC R4, c[0x0][0x44c] ;  /* 0x00011300ff041b82 */ /* 0x000e700000000800 */
[----:B------:R-:W3:Y:S01]  /*2000*/  @P1 LDC R11, c[0x0][0x450] ;  /* 0x00011400ff0b1b82 */ /* 0x000ee20000000800 */
[----:B--2---:R-:W-:-:S02]  /*2010*/  @P0 IMAD.IADD R34, R9, 0x1, -R0 ;  /* 0x0000000109220824 */ /* 0x004fc400078e0a00 */
[----:B------:R-:W-:Y:S02]  /*2020*/  IMAD.IADD R9, R25, 0x1, -R10 ;  /* 0x0000000119097824 */ /* 0x000fe400078e0a0a */
[----:B-1----:R-:W-:-:S04]  /*2030*/  @P1 IMAD.HI.U32 R0, R3, R4, RZ ;  /* 0x0000000403001227 */ /* 0x002fc800078e00ff */
[----:B------:R-:W-:Y:S01]  /*2040*/  IMAD.IADD R213, R9, 0x1, R34 ;  /* 0x0000000109d57824 */ /* 0x000fe200078e0222 */
[----:B---3--:R-:W-:-:S03]  /*2050*/  @P1 SHF.R.U32.HI R3, RZ, R11, R0 ;  /* 0x0000000bff031219 */ /* 0x008fc60000011600 */
[C---:B------:R-:W-:Y:S01]  /*2060*/  VIADD R0, R213.reuse, 0x3f ;  /* 0x0000003fd5007836 */ /* 0x040fe20000000000 */
[----:B------:R-:W-:-:S05]  /*2070*/  IADD3 R38, R213, 0x40, -R208 ;  /* 0x00000040d5267810 */ /* 0x000fca0007ffe8d0 */
[----:B------:R-:W-:Y:S01]  /*2080*/  IMAD.IADD R4, R38, 0x1, R3 ;  /* 0x0000000126047824 */ /* 0x000fe200078e0203 */
[----:B------:R-:W-:-:S04]  /*2090*/  SHF.R.S32.HI R3, RZ, 0x1f, R0 ;  /* 0x0000001fff037819 */ /* 0x000fc80000011400 */
[----:B------:R-:W-:Y:S02]  /*20a0*/  SHF.R.S32.HI R5, RZ, 0x1f, R4 ;  /* 0x0000001fff057819 */ /* 0x000fe40000011404 */
[----:B------:R-:W-:Y:S02]  /*20b0*/  LEA.HI R3, R3, R0, RZ, 0x6 ;  /* 0x0000000003037211 */ /* 0x000fe400078f30ff */
[----:B------:R-:W-:Y:S02]  /*20c0*/  LEA.HI R5, R5, R4, RZ, 0x6 ;  /* 0x0000000405057211 */ /* 0x000fe400078f30ff */
[----:B------:R-:W-:Y:S02]  /*20d0*/  SHF.R.S32.HI R37, RZ, 0x6, R3 ;  /* 0x00000006ff257819 */ /* 0x000fe40000011403 */
[----:B------:R-:W-:-:S04]  /*20e0*/  SHF.R.S32.HI R0, RZ, 0x6, R5 ;  /* 0x00000006ff007819 */ /* 0x000fc80000011405 */
[----:B------:R-:W-:Y:S01]  /*20f0*/  VIMNMX R10, R37, R0, PT ;  /* 0x00000000250a7248 */ /* 0x000fe20003fe0100 */
[----:B------:R-:W-:-:S03]  /*2100*/  IMAD.MOV.U32 R0, RZ, RZ, RZ ;  /* 0x000000ffff007224 */ /* 0x000fc600078e00ff */
        /* <DEDUP_REMOVED lines=31> */
.L_x_8595:
[----:B------:R-:W-:Y:S05]  /*2300*/  BSYNC B0 ;  /* 0x0000000000007941 */ /* 0x000fea0003800000 */
.L_x_8594:
        /* <DEDUP_REMOVED lines=36> */
.L_x_8598:
[----:B------:R-:W-:Y:S05]  /*2550*/  BSYNC B6 ;  /* 0x0000000000067941 */ /* 0x000fea0003800000 */
.L_x_8597:
        /* <DEDUP_REMOVED lines=20> */
.L_x_8600:
[----:B------:R-:W-:Y:S05]  /*26a0*/  BSYNC B6 ;  /* 0x0000000000067941 */ /* 0x000fea0003800000 */
.L_x_8599:
[----:B------:R-:W-:Y:S01]  /*26b0*/  ULDC.64 UR4, c[0x0][0xaf0] ;  /* 0x0002bc0000047ab9 */ /* 0x000fe20000000a00 */
[----:B------:R-:W2:Y:S01]  /*26c0*/  LDL R8, [R1+0x14] ;  /* 0x0000140001087983 */ /* 0x000ea20000100800 */
[----:B------:R-:W-:Y:S01]  /*26d0*/  ISETP.NE.U32.AND P0, PT, RZ, UR4, PT ;  /* 0x00000004ff007c0c */ /* 0x000fe2000bf05070 */
[----:B------:R-:W-:Y:S01]  /*26e0*/  IMAD.MOV.U32 R59, RZ, RZ, R24 ;  /* 0x000000ffff3b7224 */ /* 0x000fe200078e0018 */
[----:B------:R-:W0:Y:S02]  /*26f0*/  LDC.64 R52, c[0x0][0x3f8] ;  /* 0x0000fe00ff347b82 */ /* 0x000e240000000a00 */
[----:B------:R-:W-:Y:S01]  /*2700*/  ISETP.NE.AND.EX P0, PT, RZ, UR5, PT, P0 ;  /* 0x00000005ff007c0c */ /* 0x000fe2000bf05300 */
[----:B------:R-:W1:Y:S05]  /*2710*/  S2R R0, SR_TID.X ;  /* 0x0000000000007919 */ /* 0x000e6a0000002100 */
[----:B------:R-:W3:Y:S07]  /*2720*/  LDC R47, c[0x0][0x3f4] ;  /* 0x0000fd00ff2f7b82 */ /* 0x000eee0000000800 */
[----:B------:R-:W-:-:S02]  /*2730*/  @P0 IADD3 R4, P1, R27, UR4, RZ ;  /* 0x000000041b040c10 */ /* 0x000fc4000ff3e0ff */
[----:B------:R-:W-:Y:S01]  /*2740*/  SHF.R.S32.HI R3, RZ, 0x1f, R192 ;  /* 0x0000001fff037819 */ /* 0x000fe200000114c0 */
[----:B------:R-:W4:Y:S01]  /*2750*/  S2R R10, SR_TID.X ;  /* 0x00000000000a7919 */ /* 0x000f220000002100 */
[----:B------:R-:W-:Y:S01]  /*2760*/  @P0 IADD3.X R5, R26, UR5, RZ, P1, !PT ;  /* 0x000000051a050c10 */ /* 0x000fe20008ffe4ff */
[----:B------:R-:W-:Y:S01]  /*2770*/  IMAD.SHL.U32 R56, R194, 0x40, RZ ;  /* 0x00000040c2387824 */ /* 0x000fe200078e00ff */
[----:B------:R-:W-:Y:S01]  /*2780*/  SHF.R.S32.HI R189, RZ, 0x1f, R188 ;  /* 0x0000001fffbd7819 */ /* 0x000fe200000114bc */
[----:B------:R-:W-:Y:S02]  /*2790*/  ULDC UR4, c[0x0][0x2f4] ;  /* 0x0000bd0000047ab9 */ /* 0x000fe40000000800 */
[----:B------:R1:W2:Y:S02]  /*27a0*/  @P0 LDG.E R59, desc[UR40][R4.64] ;  /* 0x00000028043b0981 */ /* 0x0002a4000c1e1900 */
[----:B-1----:R-:W1:Y:S01]  /*27b0*/  LDC.64 R4, c[0x0][0x408] ;  /* 0x00010200ff047b82 */ /* 0x002e620000000a00 */
[----:B------:R-:W-:-:S05]  /*27c0*/  VIADD R6, R0, 0xffffff80 ;  /* 0xffffff8000067836 */ /* 0x000fca0000000000 */
[----:B------:R-:W-:-:S04]  /*27d0*/  SHF.R.S32.HI R7, RZ, 0x1f, R6 ;  /* 0x0000001fff077819 */ /* 0x000fc80000011406 */
[----:B------:R-:W-:Y:S01]  /*27e0*/  LEA.HI R7, R7, R6, RZ, 0x2 ;  /* 0x0000000607077211 */ /* 0x000fe200078f10ff */
[----:B0-----:R-:W-:-:S03]  /*27f0*/  IMAD R0, R3, R52, RZ ;  /* 0x0000003403007224 */ /* 0x001fc600078e02ff */
[----:B------:R-:W-:Y:S02]  /*2800*/  LOP3.LUT R9, R7, 0xfffffffc, RZ, 0xc0, !PT ;  /* 0xfffffffc07097812 */ /* 0x000fe400078ec0ff */
[----:B---3--:R-:W-:-:S03]  /*2810*/  ISETP.GE.AND P0, PT, R18, R47, PT ;  /* 0x0000002f1200720c */ /* 0x008fc60003f06270 */
[----:B------:R-:W-:Y:S02]  /*2820*/  IMAD.IADD R45, R6, 0x1, -R9 ;  /* 0x00000001062d7824 */ /* 0x000fe400078e0a09 */
[----:B-1----:R-:W-:-:S04]  /*2830*/  IMAD R3, R3, R4, RZ ;  /* 0x0000000403037224 */ /* 0x002fc800078e02ff */
[C---:B------:R-:W-:Y:S01]  /*2840*/  IMAD R9, R192.reuse, R5, R3 ;  /* 0x00000005c0097224 */ /* 0x040fe200078e0203 */
[----:B------:R-:W-:Y:S01]  /*2850*/  SEL R3, R47, RZ, P0 ;  /* 0x000000ff2f037207 */ /* 0x000fe20000000000 */
[----:B------:R-:W-:-:S04]  /*2860*/  IMAD R7, R192, R53, R0 ;  /* 0x00000035c0077224 */ /* 0x000fc800078e0200 */
[----:B------:R-:W-:Y:S01]  /*2870*/  IMAD.IADD R3, R18, 0x1, R3 ;  /* 0x0000000112037824 */ /* 0x000fe200078e0203 */
[----:B------:R-:W-:-:S04]  /*2880*/  LOP3.LUT R56, R56, 0x1c0, RZ, 0xc0, !PT ;  /* 0x000001c038387812 */ /* 0x000fc800078ec0ff */
[----:B------:R-:W-:Y:S01]  /*2890*/  SHF.R.S32.HI R0, RZ, 0x1f, R3 ;  /* 0x0000001fff007819 */ /* 0x000fe20000011403 */
[-C--:B------:R-:W-:Y:S01]  /*28a0*/  IMAD.WIDE.U32 R20, R192, R52.reuse, R188 ;  /* 0x00000034c0147225 */ /* 0x080fe200078e00bc */
[----:B------:R-:W-:Y:S02]  /*28b0*/  SHF.R.U32.HI R50, RZ, 0x3, R56 ;  /* 0x00000003ff327819 */ /* 0x000fe40000011638 */
[----:B------:R-:W-:Y:S01]  /*28c0*/  LEA.HI R57, R0, R3, RZ, 0x3 ;  /* 0x0000000300397211 */ /* 0x000fe200078f18ff */
[----:B------:R-:W-:Y:S01]  /*28d0*/  IMAD.WIDE.U32 R28, R192, R52, R18 ;  /* 0x00000034c01c7225 */ /* 0x000fe200078e0012 */
[----:B------:R-:W-:-:S03]  /*28e0*/  LOP3.LUT R3, R56, 0x18, R18, 0xf8, !PT ;  /* 0x0000001838037812 */ /* 0x000fc600078ef812 */
[----:B------:R-:W-:Y:S01]  /*28f0*/  IMAD.IADD R21, R21, 0x1, R7 ;  /* 0x0000000115157824 */ /* 0x000fe200078e0207 */
[----:B------:R-:W-:Y:S01]  /*2900*/  LOP3.LUT R3, R3, R50, RZ, 0x3c, !PT ;  /* 0x0000003203037212 */ /* 0x000fe200078e3cff */
[----:B------:R-:W-:Y:S01]  /*2910*/  IMAD.IADD R29, R7, 0x1, R29 ;  /* 0x00000001071d7824 */ /* 0x000fe200078e021d */
[----:B-----5:R-:W-:Y:S01]  /*2920*/  SHF.R.S32.HI R7, RZ, 0x1f, R2 ;  /* 0x0000001fff077819 */ /* 0x020fe20000011402 */
[----:B------:R-:W-:-:S04]  /*2930*/  IMAD.WIDE.U32 R30, R192, R4, R188 ;  /* 0x00000004c01e7225 */ /* 0x000fc800078e00bc */
[----:B------:R-:W-:-:S04]  /*2940*/  IMAD.WIDE.U32 R32, R192, R4, R18 ;  /* 0x00000004c0207225 */ /* 0x000fc800078e0012 */
[----:B------:R-:W-:Y:S02]  /*2950*/  IMAD R6, R7, R52, RZ ;  /* 0x0000003407067224 */ /* 0x000fe400078e02ff */
[----:B------:R-:W-:Y:S02]  /*2960*/  IMAD.IADD R31, R31, 0x1, R9 ;  /* 0x000000011f1f7824 */ /* 0x000fe400078e0209 */
[----:B------:R-:W-:Y:S02]  /*2970*/  IMAD.IADD R33, R9, 0x1, R33 ;  /* 0x0000000109217824 */ /* 0x000fe400078e0221 */
[----:B------:R-:W-:Y:S01]  /*2980*/  IMAD R7, R7, R4, RZ ;  /* 0x0000000407077224 */ /* 0x000fe200078e02ff */
[----:B----4-:R-:W-:Y:S01]  /*2990*/  SHF.R.U32.HI R10, RZ, 0x7, R10 ;  /* 0x00000007ff0a7819 */ /* 0x010fe2000001160a */
[----:B------:R-:W-:Y:S01]  /*29a0*/  IMAD R43, R2, R53, R6 ;  /* 0x00000035022b7224 */ /* 0x000fe200078e0206 */
[----:B------:R-:W-:Y:S01]  /*29b0*/  ISETP.GE.AND P2, PT, R18, UR4, PT ;  /* 0x0000000412007c0c */ /* 0x000fe2000bf46270 */
[----:B------:R-:W-:Y:S01]  /*29c0*/  IMAD.WIDE.U32 R20, R2, R52, R20 ;  /* 0x0000003402147225 */ /* 0x000fe200078e0014 */
[----:B------:R-:W-:-:S03]  /*29d0*/  LOP3.LUT R41, R57, 0xfffffff8, RZ, 0xc0, !PT ;  /* 0xfffffff839297812 */ /* 0x000fc600078ec0ff */
[----:B------:R-:W-:Y:S01]  /*29e0*/  IMAD.WIDE.U32 R28, R2, R52, R28 ;  /* 0x00000034021c7225 */ /* 0x000fe200078e001c */
[----:B------:R-:W-:-:S03]  /*29f0*/  SHF.L.U64.HI R53, R52, 0x6, R53 ;  /* 0x0000000634357819 */ /* 0x000fc60000010235 */
[C---:B------:R-:W-:Y:S02]  /*2a00*/  IMAD R7, R2.reuse, R5, R7 ;  /* 0x0000000502077224 */ /* 0x040fe400078e0207 */
[----:B------:R-:W-:-:S04]  /*2a10*/  IMAD.WIDE.U32 R30, R2, R4, R30 ;  /* 0x00000004021e7225 */ /* 0x000fc800078e001e */
[----:B------:R-:W-:Y:S01]  /*2a20*/  IMAD.WIDE.U32 R32, R2, R4, R32 ;  /* 0x0000000402207225 */ /* 0x000fe200078e0020 */
[----:B------:R-:W-:Y:S02]  /*2a30*/  SHF.L.U64.HI R51, R4, 0x6, R5 ;  /* 0x0000000604337819 */ /* 0x000fe40000010205 */
[----:B------:R-:W-:Y:S01]  /*2a40*/  ISETP.GE.AND P1, PT, R184, UR4, PT ;  /* 0x00000004b8007c0c */ /* 0x000fe2000bf26270 */
[----:B------:R-:W-:Y:S01]  /*2a50*/  IMAD.IADD R44, R21, 0x1, R43 ;  /* 0x00000001152c7824 */ /* 0x000fe200078e022b */
[----:B------:R-:W-:Y:S01]  /*2a60*/  P2R R60, PR, RZ, 0x4 ;  /* 0x00000004ff3c7803 */ /* 0x000fe20000000000 */
[----:B------:R-:W-:Y:S02]  /*2a70*/  IMAD.IADD R58, R58, 0x1, R25 ;  /* 0x000000013a3a7824 */ /* 0x000fe400078e0219 */
[----:B------:R-:W-:Y:S02]  /*2a80*/  IMAD.SHL.U32 R52, R52, 0x40, RZ ;  /* 0x0000004034347824 */ /* 0x000fe400078e00ff */
[----:B------:R-:W-:-:S02]  /*2a90*/  IMAD.SHL.U32 R49, R4, 0x40, RZ ;  /* 0x0000004004317824 */ /* 0x000fc400078e00ff */
[----:B------:R-:W-:Y:S02]  /*2aa0*/  VIADD R48, R10, 0x8 ;  /* 0x000000080a307836 */ /* 0x000fe40000000000 */
[----:B------:R-:W-:Y:S02]  /*2ab0*/  IMAD.SHL.U32 R47, R47, 0x2, RZ ;  /* 0x000000022f2f7824 */ /* 0x000fe400078e00ff */
[----:B------:R-:W-:Y:S02]  /*2ac0*/  IMAD R45, R45, 0x40, R192 ;  /* 0x000000402d2d7824 */ /* 0x000fe400078e02c0 */
[----:B------:R-:W-:Y:S02]  /*2ad0*/  IMAD.IADD R43, R43, 0x1, R29 ;  /* 0x000000012b2b7824 */ /* 0x000fe400078e021d */
[----:B------:R-:W-:Y:S02]  /*2ae0*/  IMAD.IADD R42, R31, 0x1, R7 ;  /* 0x000000011f2a7824 */ /* 0x000fe400078e0207 */
[----:B------:R-:W-:-:S02]  /*2af0*/  IMAD.IADD R40, R7, 0x1, R33 ;  /* 0x0000000107287824 */ /* 0x000fc400078e0221 */
[----:B--2---:R-:W-:Y:S01]  /*2b00*/  IMAD R46, R8, 0x200, R3 ;  /* 0x00000200082e7824 */ /* 0x004fe200078e0203 */
[----:B------:R-:W-:-:S04]  /*2b10*/  LOP3.LUT R3, R56, 0x38, R57, 0xf8, !PT ;  /* 0x0000003838037812 */ /* 0x000fc800078ef839 */
[----:B------:R-:W-:Y:S02]  /*2b20*/  LOP3.LUT R0, R3, R50, RZ, 0x3c, !PT ;  /* 0x0000003203007212 */ /* 0x000fe400078e3cff */
[----:B------:R-:W-:-:S03]  /*2b30*/  SHF.R.S32.HI R3, RZ, 0x1f, R41 ;  /* 0x0000001fff037819 */ /* 0x000fc60000011429 */
[----:B------:R-:W-:Y:S01]  /*2b40*/  IMAD R0, R8, 0x200, R0 ;  /* 0x0000020008007824 */ /* 0x000fe200078e0200 */
[----:B------:R-:W-:-:S07]  /*2b50*/  SHF.R.S32.HI R39, RZ, 0x1f, R59 ;  /* 0x0000001fff277819 */ /* 0x000fce000001143b */
.L_x_8633:
        /* <DEDUP_REMOVED lines=42> */
[----:B------:R-:W-:-:S03]  /*2e00*/  ISETP.NE.AND P3, PT, RZ, UR8, PT ;  /* 0x00000008ff007c0c */ /* 0x000fc6000bf65270 */
        /* <DEDUP_REMOVED lines=8> */
[----:B------:R-:W-:Y:S02]  /*2e90*/  IMAD R9, R53, R35, RZ ;  /* 0x0000002335097224 */ /* 0x000fe400078e02ff */
[----:B------:R-:W-:-:S04]  /*2ea0*/  IMAD.WIDE.U32 R6, R186, UR4, R4 ;  /* 0x00000004ba067c25 */ /* 0x000fc8000f8e0004 */
[----:B------:R-:W-:Y:S01]  /*2eb0*/  IMAD R7, R186, UR5, R7 ;  /* 0x00000005ba077c24 */ /* 0x000fe2000f8e0207 */
[----:B------:R-:W-:Y:S01]  /*2ec0*/  LEA R70, P4, R6, UR6, 0x1 ;  /* 0x0000000606467c11 */ /* 0x000fe2000f8808ff */
[----:B------:R-:W-:-:S03]  /*2ed0*/  IMAD.WIDE.U32 R4, R52, R35, RZ ;  /* 0x0000002334047225 */ /* 0x000fc600078e00ff */
[----:B------:R-:W-:Y:S01]  /*2ee0*/  LEA.HI.X R14, R6, UR7, R7, 0x1, P4 ;  /* 0x00000007060e7c11 */ /* 0x000fe2000a0f0c07 */
[----:B------:R-:W-:-:S04]  /*2ef0*/  IMAD R9, R68, R52, R9 ;  /* 0x0000003444097224 */ /* 0x000fc800078e0209 */
[----:B------:R-:W-:Y:S01]  /*2f00*/  IMAD.IADD R11, R5, 0x1, R9 ;  /* 0x00000001050b7824 */ /* 0x000fe200078e0209 */
[----:B------:R-:W-:Y:S06]  /*2f10*/  @!P3 BRA `(.L_x_8603) ;  /* 0x0000000800c4b947 */ /* 0x000fec0003800000 */
        /* <DEDUP_REMOVED lines=9> */
[----:B------:R-:W-:Y:S01]  /*2fb0*/  IMAD.MOV.U32 R6, RZ, RZ, R30 ;  /* 0x000000ffff067224 */ /* 0x000fe200078e001e */
[----:B------:R-:W-:Y:S01]  /*2fc0*/  ULDC.64 UR4, c[0x0][0x3e8] ;  /* 0x0000fa0000047ab9 */ /* 0x000fe20000000a00 */
[----:B------:R-:W-:Y:S01]  /*2fd0*/  IMAD.MOV.U32 R7, RZ, RZ, R42 ;  /* 0x000000ffff077224 */ /* 0x000fe200078e002a */
[----:B------:R-:W-:Y:S01]  /*2fe0*/  ULDC.64 UR6, c[0x0][0x400] ;  /* 0x0001000000067ab9 */ /* 0x000fe20000000a00 */
[----:B------:R-:W-:Y:S01]  /*2ff0*/  IMAD R5, R51, R35, RZ ;  /* 0x0000002333057224 */ /* 0x000fe200078e02ff */
[----:B------:R-:W-:Y:S01]  /*3000*/  CS2R R24, SRZ ;  /* 0x0000000000187805 */ /* 0x000fe2000001ff00 */
[----:B------:R-:W-:Y:S01]  /*3010*/  IMAD.WIDE.U32 R8, R35, R49, R6 ;  /* 0x0000003123087225 */ /* 0x000fe200078e0006 */
[----:B------:R-:W-:-:S03]  /*3020*/  IADD3 R7, P3, R20, R4, RZ ;  /* 0x0000000414077210 */ /* 0x000fc60007f7e0ff */
[----:B------:R-:W-:Y:S01]  /*3030*/  IMAD R5, R68, R49, R5 ;  /* 0x0000003144057224 */ /* 0x000fe200078e0205 */
[----:B------:R-:W-:Y:S01]  /*3040*/  LEA R4, P5, R8, UR6, 0x1 ;  /* 0x0000000608047c11 */ /* 0x000fe2000f8a08ff */
[----:B------:R-:W-:Y:S01]  /*3050*/  IMAD.X R12, R11, 0x1, R44, P3 ;  /* 0x000000010b0c7824 */ /* 0x000fe200018e062c */
[----:B------:R-:W-:Y:S01]  /*3060*/  LEA R6, P3, R7, UR4, 0x1 ;  /* 0x0000000407067c11 */ /* 0x000fe2000f8608ff */
[----:B------:R-:W-:-:S03]  /*3070*/  IMAD.IADD R5, R9, 0x1, R5 ;  /* 0x0000000109057824 */ /* 0x000fc600078e0205 */
[----:B------:R-:W-:Y:S02]  /*3080*/  LEA.HI.X R7, R7, UR5, R12, 0x1, P3 ;  /* 0x0000000507077c11 */ /* 0x000fe400098f0c0c */
[----:B------:R-:W-:Y:S02]  /*3090*/  LEA.HI.X R5, R8, UR7, R5, 0x1, P5 ;  /* 0x0000000708057c11 */ /* 0x000fe4000a8f0c05 */
[----:B------:R-:W-:Y:S02]  /*30a0*/  CS2R R8, SRZ ;  /* 0x0000000000087805 */ /* 0x000fe4000001ff00 */
[-C--:B------:R-:W-:Y:S02]  /*30b0*/  ISETP.GE.AND P5, PT, R188, R69.reuse, PT ;  /* 0x00000045bc00720c */ /* 0x080fe40003fa6270 */
[----:B------:R-:W-:-:S11]  /*30c0*/  ISETP.GE.AND P3, PT, R209, R69, PT ;  /* 0x00000045d100720c */ /* 0x000fd60003f66270 */
[----:B------:R0:W5:Y:S04]  /*30d0*/  @!P5 LDG.E.64 R26, desc[UR40][R6.64] ;  /* 0x00000028061ad981 */ /* 0x000168000c1e1b00 */
[----:B------:R0:W5:Y:S04]  /*30e0*/  @!P3 LDG.E.64 R8, desc[UR40][R6.64+0x20] ;  /* 0x000020280608b981 */ /* 0x000168000c1e1b00 */
[----:B------:R0:W5:Y:S04]  /*30f0*/  @!P5 LDG.E.64 R54, desc[UR40][R4.64] ;  /* 0x000000280436d981 */ /* 0x000168000c1e1b00 */
[----:B------:R0:W5:Y:S02]  /*3100*/  @!P3 LDG.E.64 R24, desc[UR40][R4.64+0x20] ;  /* 0x000020280418b981 */ /* 0x000164000c1e1b00 */
.L_x_8605:
[----:B------:R-:W-:Y:S05]  /*3110*/  BSYNC B1 ;  /* 0x0000000000017941 */ /* 0x000fea0003800000 */
.L_x_8604:
[----:B------:R-:W-:Y:S01]  /*3120*/  ISETP.NE.AND P3, PT, R187, 0x3, PT ;  /* 0x00000003bb00780c */ /* 0x000fe20003f65270 */
[----:B0----5:R-:W-:Y:S02]  /*3130*/  IMAD.MOV.U32 R4, RZ, RZ, R8 ;  /* 0x000000ffff047224 */ /* 0x021fe400078e0008 */
[----:B------:R-:W-:Y:S02]  /*3140*/  IMAD.MOV.U32 R5, RZ, RZ, R9 ;  /* 0x000000ffff057224 */ /* 0x000fe400078e0009 */
        /* <DEDUP_REMOVED lines=15> */
.L_x_8606:
[----:B------:R-:W-:Y:S01]  /*3240*/  IMAD R61, R185, 0x8, R17 ;  /* 0x00000008b93d7824 */ /* 0x000fe200078e0211 */
[----:B------:R-:W-:Y:S01]  /*3250*/  SHF.L.U32 R68, R191, 0x1f, RZ ;  /* 0x0000001fbf447819 */ /* 0x000fe200000006ff */
[----:B------:R-:W-:Y:S03]  /*3260*/  BSSY B1, `(.L_x_8607) ;  /* 0x0000003000017945 */ /* 0x000fe60003800000 */
[----:B------:R-:W0:Y:S02]  /*3270*/  SYNCS.PHASECHK.TRANS64.TRYWAIT P5, [R61+URZ+0x38890], R68 ;  /* 0x038890443d0075a7 */ /* 0x000e2400080a017f */
[----:B0-----:R-:W-:Y:S05]  /*3280*/  @!P5 BRA `(.L_x_8608) ;  /* 0x00000204001cd947 */ /* 0x001fea0003800000 */
.L_x_8877:
[----:B------:R-:W-:Y:S05]  /*3290*/  BSYNC B1 ;  /* 0x0000000000017941 */ /* 0x000fea0003800000 */
.L_x_8607:
[----:B------:R-:W-:-:S03]  /*32a0*/  UMOV UR4, 0xffffffff ;  /* 0xffffffff00047882 */ /* 0x000fc60000000000 */
[----:B------:R-:W-:Y:S05]  /*32b0*/  BRA.DIV UR4, `(.L_x_8609) ;  /* 0x0000020604247947 */ /* 0x000fea000b800000 */
[----:B------:R1:W2:Y:S04]  /*32c0*/  SHFL.IDX PT, R71, R14, RZ, 0x1c1f ;  /* 0x001c1fff0e477589 */ /* 0x0002a800000e0000 */
[----:B------:R1:W3:Y:S02]  /*32d0*/  SHFL.IDX PT, R73, R70, RZ, 0x1c1f ;  /* 0x001c1fff46497589 */ /* 0x0002e400000e0000 */
.L_x_8881:
[----:B------:R-:W-:Y:S05]  /*32e0*/  @P4 BRA `(.L_x_8610) ;  /* 0x0000001400704947 */ /* 0x000fea0003800000 */
[----:B------:R-:W-:Y:S01]  /*32f0*/  ISETP.NE.AND P5, PT, R60, RZ, PT ;  /* 0x000000ff3c00720c */ /* 0x000fe20003fa5270 */
[----:B------:R-:W-:-:S12]  /*3300*/  BSSY B1, `(.L_x_8611) ;  /* 0x0000036000017945 */ /* 0x000fd80003800000 */
[----:B------:R-:W-:Y:S05]  /*3310*/  @P5 BRA `(.L_x_8612) ;  /* 0x0000000000d05947 */ /* 0x000fea0003800000 */
[----:B------:R4:W0:Y:S01]  /*3320*/  LDS.128 R4, [R10+0x22400] ;  /* 0x022400000a047984 */ /* 0x0008220000000c00 */
[----:B------:R-:W-:Y:S01]  /*3330*/  ISETP.GE.AND P4, PT, R188, R69, PT ;  /* 0x00000045bc00720c */ /* 0x000fe20003f86270 */
[----:B------:R-:W-:-:S12]  /*3340*/  BSSY B2, `(.L_x_8613) ;  /* 0x000002e000027945 */ /* 0x000fd80003800000 */
[----:B----4-:R-:W-:Y:S05]  /*3350*/  @P4 BRA `(.L_x_8614) ;  /* 0x0000000000b04947 */ /* 0x010fea0003800000 */
[----:B------:R-:W-:Y:S01]  /*3360*/  SHF.R.U64 R10, R54, 0x10, R55 ;  /* 0x00000010360a7819 */ /* 0x000fe20000001237 */
[----:B0-----:R-:W-:Y:S01]  /*3370*/  IMAD.U32 R12, R5, 0x10000, RZ ;  /* 0x00010000050c7824 */ /* 0x001fe200078e00ff */
[----:B------:R-:W-:Y:S02]  /*3380*/  SHF.R.U64 R11, R26, 0x10, R27 ;  /* 0x000000101a0b7819 */ /* 0x000fe4000000121b */
[----:B------:R-:W-:Y:S02]  /*3390*/  PRMT R10, R76, 0x5432, R10 ;  /* 0x000054324c0a7816 */ /* 0x000fe4000000000a */
[----:B------:R-:W-:Y:S02]  /*33a0*/  PRMT R11, R75, 0x5410, R11 ;  /* 0x000054104b0b7816 */ /* 0x000fe4000000000b */
[----:B------:R-:W-:Y:S02]  /*33b0*/  LOP3.LUT R13, R5, 0xffff0000, RZ, 0xc0, !PT ;  /* 0xffff0000050d7812 */ /* 0x000fe400078ec0ff */
[C---:B------:R-:W-:Y:S01]  /*33c0*/  LOP3.LUT R15, R10.reuse, 0xffff0000, RZ, 0xc0, !PT ;  /* 0xffff00000a0f7812 */ /* 0x040fe200078ec0ff */
[----:B------:R-:W-:Y:S01]  /*33d0*/  IMAD.U32 R10, R10, 0x10000, RZ ;  /* 0x000100000a0a7824 */ /* 0x000fe200078e00ff */
[----:B------:R-:W-:-:S02]  /*33e0*/  SHF.R.U32.HI R54, RZ, 0x10, R55 ;  /* 0x00000010ff367819 */ /* 0x000fc40000011637 */
[----:B-1----:R-:W-:Y:S01]  /*33f0*/  LOP3.LUT R14, R11, 0xffff0000, RZ, 0xc0, !PT ;  /* 0xffff00000b0e7812 */ /* 0x002fe200078ec0ff */
[-C--:B------:R-:W-:Y:S01]  /*3400*/  FMUL.FTZ R5, R13, R15.reuse ;  /* 0x0000000f0d057220 */ /* 0x080fe20000410000 */
[----:B------:R-:W-:Y:S01]  /*3410*/  SHF.R.U32.HI R26, RZ, 0x10, R27 ;  /* 0x00000010ff1a7819 */ /* 0x000fe2000001161b */
[----:B------:R-:W-:Y:S01]  /*3420*/  IMAD.U32 R11, R11, 0x10000, RZ ;  /* 0x000100000b0b7824 */ /* 0x000fe200078e00ff */
[----:B------:R-:W-:Y:S01]  /*3430*/  PRMT R54, R77, 0x5432, R54 ;  /* 0x000054324d367816 */ /* 0x000fe20000000036 */
[-C--:B------:R-:W-:Y:S01]  /*3440*/  FMUL.FTZ R70, R13, R14.reuse ;  /* 0x0000000e0d467220 */ /* 0x080fe20000410000 */
[----:B------:R-:W-:Y:S01]  /*3450*/  PRMT R26, R72, 0x5432, R26 ;  /* 0x00005432481a7816 */ /* 0x000fe2000000001a */
[----:B------:R-:W-:Y:S01]  /*3460*/  FFMA.FTZ R5, R12, R14, -R5 ;  /* 0x0000000e0c057223 */ /* 0x000fe20000010805 */
        /* <DEDUP_REMOVED lines=8> */
[----:B------:R-:W-:Y:S01]  /*34f0*/  FMUL.FTZ R14, R14, R15 ;  /* 0x0000000f0e0e7220 */ /* 0x000fe20000410000 */
        /* <DEDUP_REMOVED lines=11> */
[----:B------:R-:W-:-:S04]  /*35b0*/  IMAD.U32 R4, R4, 0x10000, RZ ;  /* 0x0001000004047824 */ /* 0x000fc800078e00ff */
[C---:B------:R-:W-:Y:S01]  /*35c0*/  FMUL.FTZ R15, R7.reuse, R10 ;  /* 0x0000000a070f7220 */ /* 0x040fe20000410000 */
[----:B------:R-:W-:-:S03]  /*35d0*/  FMUL.FTZ R7, R7, R11 ;  /* 0x0000000b07077220 */ /* 0x000fc60000410000 */
[C---:B------:R-:W-:Y:S01]  /*35e0*/  FFMA.FTZ R15, R4.reuse, R11, -R15 ;  /* 0x0000000b040f7223 */ /* 0x040fe2000001080f */
[----:B------:R-:W-:Y:S01]  /*35f0*/  FFMA.FTZ R4, R4, R10, R7 ;  /* 0x0000000a04047223 */ /* 0x000fe20000010007 */
[----:B------:R-:W-:-:S04]  /*3600*/  F2FP.BF16.F32.PACK_AB R7, R27, R70 ;  /* 0x000000461b07723e */ /* 0x000fc800000010ff */
[----:B------:R-:W-:-:S07]  /*3610*/  F2FP.BF16.F32.PACK_AB R4, R4, R15 ;  /* 0x0000000f0404723e */ /* 0x000fce00000010ff */
.L_x_8614:
[----:B------:R-:W-:Y:S05]  /*3620*/  BSYNC B2 ;  /* 0x0000000000027941 */ /* 0x000fea0003800000 */
.L_x_8613:
[----:B---3--:R-:W-:-:S04]  /*3630*/  LEA R10, P4, R18, R73, 0x1 ;  /* 0x00000049120a7211 */ /* 0x008fc800078808ff */
[----:B--2---:R-:W-:-:S05]  /*3640*/  LEA.HI.X R11, R18, R71, R19, 0x1, P4 ;  /* 0x00000047120b7211 */ /* 0x004fca00020f0c13 */
[----:B0-----:R4:W-:Y:S04]  /*3650*/  ST.E.128 desc[UR40][R10.64], R4 ;  /* 0x000000040a007985 */ /* 0x0019e8000c101d28 */
.L_x_8612:
[----:B------:R-:W-:Y:S05]  /*3660*/  BSYNC B1 ;  /* 0x0000000000017941 */ /* 0x000fea0003800000 */
.L_x_8611:
        /* <DEDUP_REMOVED lines=8> */
[----:B--2---:R-:W-:-:S03]  /*36f0*/  LEA.HI.X R11, R184, R71, R196, 0x1, P4 ;  /* 0x00000047b80b7211 */ /* 0x004fc600020f0cc4 */
[----:B------:R-:W-:-:S06]  /*3700*/  IMAD R4, R4, 0x2, R17 ;  /* 0x0000000204047824 */ /* 0x000fcc00078e0211 */
[----:B------:R-:W2:Y:S01]  /*3710*/  LDS.128 R4, [R4+0x22400] ;  /* 0x0224000004047984 */ /* 0x000ea20000000c00 */
[----:B------:R-:W-:Y:S05]  /*3720*/  @P5 BRA `(.L_x_8616) ;  /* 0x0000000000b45947 */ /* 0x000fea0003800000 */
[----:B------:R-:W-:Y:S01]  /*3730*/  SHF.R.U64 R26, R24, 0x10, R25 ;  /* 0x00000010181a7819 */ /* 0x000fe20000001219 */
[----:B--2---:R-:W-:Y:S01]  /*3740*/  IMAD.U32 R13, R5, 0x10000, RZ ;  /* 0x00010000050d7824 */ /* 0x004fe200078e00ff */
[----:B------:R-:W-:Y:S02]  /*3750*/  SHF.R.U64 R15, R8, 0x10, R9 ;  /* 0x00000010080f7819 */ /* 0x000fe40000001209 */
[----:B------:R-:W-:Y:S02]  /*3760*/  PRMT R26, R74, 0x5432, R26 ;  /* 0x000054324a1a7816 */ /* 0x000fe4000000001a */
[----:B------:R-:W-:Y:S02]  /*3770*/  SHF.R.U32.HI R54, RZ, 0x10, R25 ;  /* 0x00000010ff367819 */ /* 0x000fe40000011619 */
[----:B------:R-:W-:Y:S01]  /*3780*/  SHF.R.U32.HI R67, RZ, 0x10, R9 ;  /* 0x00000010ff437819 */ /* 0x000fe20000011609 */
[----:B------:R-:W-:Y:S01]  /*3790*/  IMAD.U32 R9, R6, 0x10000, RZ ;  /* 0x0001000006097824 */ /* 0x000fe200078e00ff */
[----:B------:R-:W-:-:S02]  /*37a0*/  PRMT R15, R72, 0x5410, R15 ;  /* 0x00005410480f7816 */ /* 0x000fc4000000000f */
[----:B------:R-:W-:Y:S01]  /*37b0*/  LOP3.LUT R12, R6, 0xffff0000, RZ, 0xc0, !PT ;  /* 0xffff0000060c7812 */ /* 0x000fe200078ec0ff */
[----:B------:R-:W-:Y:S01]  /*37c0*/  IMAD.U32 R6, R7, 0x10000, RZ ;  /* 0x0001000007067824 */ /* 0x000fe200078e00ff */
[----:B-1----:R-:W-:Y:S01]  /*37d0*/  LOP3.LUT R14, R5, 0xffff0000, RZ, 0xc0, !PT ;  /* 0xffff0000050e7812 */ /* 0x002fe200078ec0ff */
[----:B------:R-:W-:Y:S01]  /*37e0*/  IMAD.U32 R5, R4, 0x10000, RZ ;  /* 0x0001000004057824 */ /* 0x000fe200078e00ff */
[C---:B------:R-:W-:Y:S01]  /*37f0*/  LOP3.LUT R27, R26.reuse, 0xffff0000, RZ, 0xc0, !PT ;  /* 0xffff00001a1b7812 */ /* 0x040fe200078ec0ff */
[----:B------:R-:W-:Y:S01]  /*3800*/  IMAD.U32 R26, R26, 0x10000, RZ ;  /* 0x000100001a1a7824 */ /* 0x000fe200078e00ff */
[----:B------:R-:W-:Y:S02]  /*3810*/  LOP3.LUT R8, R7, 0xffff0000, RZ, 0xc0, !PT ;  /* 0xffff000007087812 */ /* 0x000fe400078ec0ff */
[----:B------:R-:W-:Y:S01]  /*3820*/  PRMT R54, R75, 0x5432, R54 ;  /* 0x000054324b367816 */ /* 0x000fe20000000036 */
[----:B------:R-:W-:Y:S01]  /*3830*/  FMUL.FTZ R70, R14, R27 ;  /* 0x0000001b0e467220 */ /* 0x000fe20000410000 */
[----:B------:R-:W-:-:S02]  /*3840*/  LOP3.LUT R7, R4, 0xffff0000, RZ, 0xc0, !PT ;  /* 0xffff000004077812 */ /* 0x000fc400078ec0ff */
[----:B------:R-:W-:Y:S01]  /*3850*/  LOP3.LUT R4, R15, 0xffff0000, RZ, 0xc0, !PT ;  /* 0xffff00000f047812 */ /* 0x000fe200078ec0ff */
[----:B------:R-:W-:Y:S01]  /*3860*/  IMAD.U32 R55, R54, 0x10000, RZ ;  /* 0x0001000036377824 */ /* 0x000fe200078e00ff */
[----:B------:R-:W-:-:S03]  /*3870*/  PRMT R24, R74, 0x5410, R67 ;  /* 0x000054104a187816 */ /* 0x000fc60000000043 */
[-C--:B------:R-:W-:Y:S01]  /*3880*/  FMUL.FTZ R14, R14, R4.reuse ;  /* 0x000000040e0e7220 */ /* 0x080fe20000410000 */
[C---:B------:R-:W-:Y:S01]  /*3890*/  FFMA.FTZ R4, R13.reuse, R4, -R70 ;  /* 0x000000040d047223 */ /* 0x040fe20000010846 */
[----:B------:R-:W-:Y:S02]  /*38a0*/  IMAD.U32 R25, R24, 0x10000, RZ ;  /* 0x0001000018197824 */ /* 0x000fe400078e00ff */
[----:B------:R-:W-:Y:S01]  /*38b0*/  FMUL.FTZ R70, R12, R55 ;  /* 0x000000370c467220 */ /* 0x000fe20000410000 */
[----:B------:R-:W-:Y:S01]  /*38c0*/  FFMA.FTZ R27, R13, R27, R14 ;  /* 0x0000001b0d1b7223 */ /* 0x000fe2000001000e */
[----:B------:R-:W-:Y:S01]  /*38d0*/  LOP3.LUT R13, R24, 0xffff0000, RZ, 0xc0, !PT ;  /* 0xffff0000180d7812 */ /* 0x000fe200078ec0ff */
[-C--:B------:R-:W-:Y:S01]  /*38e0*/  FMUL.FTZ R14, R12, R25.reuse ;  /* 0x000000190c0e7220 */ /* 0x080fe20000410000 */
[----:B------:R-:W-:Y:S01]  /*38f0*/  FFMA.FTZ R70, R9, R25, -R70 ;  /* 0x0000001909467223 */ /* 0x000fe20000010846 */
[----:B------:R-:W-:Y:S01]  /*3900*/  LOP3.LUT R25, R54, 0xffff0000, RZ, 0xc0, !PT ;  /* 0xffff000036197812 */ /* 0x000fe200078ec0ff */
[----:B------:R-:W-:-:S02]  /*3910*/  IMAD.U32 R12, R15, 0x10000, RZ ;  /* 0x000100000f0c7824 */ /* 0x000fc400078e00ff */
        /* <DEDUP_REMOVED lines=9> */
[----:B------:R-:W-:Y:S02]  /*39b0*/  F2FP.BF16.F32.PACK_AB R5, R27, R4 ;  /* 0x000000041b05723e */ /* 0x000fe400000010ff */
[----:B------:R-:W-:-:S02]  /*39c0*/  F2FP.BF16.F32.PACK_AB R14, R14, R15 ;  /* 0x0000000f0e0e723e */ /* 0x000fc400000010ff */
[----:B------:R-:W-:Y:S02]  /*39d0*/  F2FP.BF16.F32.PACK_AB R4, R7, R8 ;  /* 0x000000080704723e */ /* 0x000fe400000010ff */
[----:B------:R-:W-:Y:S01]  /*39e0*/  F2FP.BF16.F32.PACK_AB R6, R9, R70 ;  /* 0x000000460906723e */ /* 0x000fe200000010ff */
[----:B------:R-:W-:-:S07]  /*39f0*/  IMAD.MOV.U32 R7, RZ, RZ, R14 ;  /* 0x000000ffff077224 */ /* 0x000fce00078e000e */
.L_x_8616:
[----:B------:R-:W-:Y:S05]  /*3a00*/  BSYNC B1 ;  /* 0x0000000000017941 */ /* 0x000fea0003800000 */
.L_x_8615:
[----:B--2---:R2:W-:Y:S01]  /*3a10*/  ST.E.128 desc[UR40][R10.64], R4 ;  /* 0x000000040a007985 */ /* 0x0045e2000c101d28 */
[----:B------:R-:W-:Y:S05]  /*3a20*/  BRA `(.L_x_8610) ;  /* 0x0000000c00a07947 */ /* 0x000fea0003800000 */
.L_x_8603:
        /* <DEDUP_REMOVED lines=24> */
[----:B------:R-:W-:Y:S02]  /*3bb0*/  ISETP.NE.AND P3, PT, R187, 0x3, PT ;  /* 0x00000003bb00780c */ /* 0x000fe40003f65270 */
[----:B------:R-:W-:Y:S01]  /*3bc0*/  ISETP.GE.AND P5, PT, R18, R69, PT ;  /* 0x000000451200720c */ /* 0x000fe20003fa6270 */
        /* <DEDUP_REMOVED lines=18> */
.L_x_8617:
[----:B------:R-:W-:Y:S01]  /*3cf0*/  IMAD R61, R185, 0x8, R17 ;  /* 0x00000008b93d7824 */ /* 0x000fe200078e0211 */
[----:B------:R-:W-:Y:S01]  /*3d00*/  SHF.L.U32 R68, R191, 0x1f, RZ ;  /* 0x0000001fbf447819 */ /* 0x000fe200000006ff */
[----:B------:R-:W-:Y:S03]  /*3d10*/  BSSY B1, `(.L_x_8618) ;  /* 0x0000003000017945 */ /* 0x000fe60003800000 */
[----:B------:R-:W0:Y:S02]  /*3d20*/  SYNCS.PHASECHK.TRANS64.TRYWAIT P6, [R61+URZ+0x38890], R68 ;  /* 0x038890443d0075a7 */ /* 0x000e2400080c017f */
[----:B0-----:R-:W-:Y:S05]  /*3d30*/  @!P6 BRA `(.L_x_8619) ;  /* 0x000001f800d0e947 */ /* 0x001fea0003800000 */
.L_x_8882:
[----:B------:R-:W-:Y:S05]  /*3d40*/  BSYNC B1 ;  /* 0x0000000000017941 */ /* 0x000fea0003800000 */
.L_x_8618:
[----:B------:R-:W-:-:S03]  /*3d50*/  UMOV UR4, 0xffffffff ;  /* 0xffffffff00047882 */ /* 0x000fc60000000000 */
[----:B------:R-:W-:Y:S05]  /*3d60*/  BRA.DIV UR4, `(.L_x_8620) ;  /* 0x000001fa04d87947 */ /* 0x000fea000b800000 */
[----:B------:R1:W2:Y:S04]  /*3d70*/  SHFL.IDX PT, R54, R14, RZ, 0x1c1f ;  /* 0x001c1fff0e367589 */ /* 0x0002a800000e0000 */
[----:B------:R-:W3:Y:S02]  /*3d80*/  SHFL.IDX PT, R70, R70, RZ, 0x1c1f ;  /* 0x001c1fff46467589 */ /* 0x000ee400000e0000 */
.L_x_8886:
[----:B------:R-:W4:Y:S02]  /*3d90*/  LDC R72, c[0x0][0x2f4] ;  /* 0x0000bd00ff487b82 */ /* 0x000f240000000800 */
[----:B----4-:R-:W-:-:S13]  /*3da0*/  ISETP.GE.OR P4, PT, R18, R72, P4 ;  /* 0x000000481200720c */ /* 0x010fda0002786670 */
[----:B------:R-:W-:Y:S05]  /*3db0*/  @P4 BRA `(.L_x_8610) ;  /* 0x0000000800bc4947 */ /* 0x000fea0003800000 */
[----:B------:R-:W4:Y:S01]  /*3dc0*/  LDL R10, [R1+0x14] ;  /* 0x00001400010a7983 */ /* 0x000f220000100800 */
[----:B------:R-:W-:Y:S01]  /*3dd0*/  IMAD.IADD R8, R72, 0x1, -R47 ;  /* 0x0000000148087824 */ /* 0x000fe200078e0a2f */
[----:B------:R-:W-:Y:S04]  /*3de0*/  BSSY B1, `(.L_x_8621) ;  /* 0x000006e000017945 */ /* 0x000fe80003800000 */
[----:B------:R-:W-:-:S04]  /*3df0*/  SEL R8, R47, R8, !P0 ;  /* 0x000000082f087207 */ /* 0x000fc80004000000 */
[----:B------:R-:W-:-:S04]  /*3e00*/  SHF.R.S32.HI R9, RZ, 0x1f, R8 ;  /* 0x0000001fff097819 */ /* 0x000fc80000011408 */
[----:B------:R-:W-:-:S04]  /*3e10*/  LEA.HI R9, R9, R8, RZ, 0x4 ;  /* 0x0000000809097211 */ /* 0x000fc800078f20ff */
[----:B------:R-:W-:-:S04]  /*3e20*/  SHF.R.S32.HI R8, RZ, 0x4, R9 ;  /* 0x00000004ff087819 */ /* 0x000fc80000011409 */
[----:B------:R-:W-:-:S05]  /*3e30*/  LEA.HI.SX32 R8, R57, R8, 0x1d ;  /* 0x0000000839087211 */ /* 0x000fca00078feaff */
[----:B------:R-:W-:Y:S02]  /*3e40*/  IMAD.SHL.U32 R55, R8, 0x8, RZ ;  /* 0x0000000808377824 */ /* 0x000fe400078e00ff */
[----:B------:R-:W-:-:S03]  /*3e50*/  IMAD.IADD R8, R0, 0x1, R67 ;  /* 0x0000000100087824 */ /* 0x000fc600078e0243 */
[----:B------:R-:W-:Y:S01]  /*3e60*/  LOP3.LUT R9, R56, 0x38, R55, 0xf8, !PT ;  /* 0x0000003838097812 */ /* 0x000fe200078ef837 */
[----:B------:R-:W-:-:S03]  /*3e70*/  IMAD R8, R8, 0x2, R17 ;  /* 0x0000000208087824 */ /* 0x000fc600078e0211 */
[----:B------:R-:W-:-:S05]  /*3e80*/  LOP3.LUT R9, R9, R50, RZ, 0x3c, !PT ;  /* 0x0000003209097212 */ /* 0x000fca00078e3cff */
[----:B----4-:R-:W-:-:S04]  /*3e90*/  IMAD R10, R10, 0x200, R9 ;  /* 0x000002000a0a7824 */ /* 0x010fc800078e0209 */
[----:B------:R-:W-:-:S04]  /*3ea0*/  IMAD.IADD R10, R67, 0x1, R10 ;  /* 0x00000001430a7824 */ /* 0x000fc800078e020a */
[----:B------:R-:W-:Y:S02]  /*3eb0*/  IMAD R12, R10, 0x2, R17 ;  /* 0x000000020a0c7824 */ /* 0x000fe400078e0211 */
[----:B------:R-:W4:Y:S04]  /*3ec0*/  LDS.128 R8, [R8+0x22400] ;  /* 0x0224000008087984 */ /* 0x000f280000000c00 */
[----:B-1----:R-:W1:Y:S01]  /*3ed0*/  LDS.128 R12, [R12+0x22400] ;  /* 0x022400000c0c7984 */ /* 0x002e620000000c00 */
[----:B------:R-:W-:Y:S05]  /*3ee0*/  @P5 BRA `(.L_x_8622) ;  /* 0x0000000400745947 */ /* 0x000fea0003800000 */
[----:B------:R-:W-:Y:S02]  /*3ef0*/  SHF.R.U32.HI R69, RZ, 0x10, R25 ;  /* 0x00000010ff457819 */ /* 0x000fe40000011619 */
[----:B------:R-:W-:Y:S02]  /*3f00*/  SHF.R.U32.HI R67, RZ, 0x10, R5 ;  /* 0x00000010ff437819 */ /* 0x000fe40000011605 */
[----:B------:R-:W-:Y:S01]  /*3f10*/  PRMT R69, R73, 0x5410, R69 ;  /* 0x0000541049457816 */ /* 0x000fe20000000045 */
[----:B-1----:R-:W-:Y:S01]  /*3f20*/  IMAD.U32 R73, R13, 0x10000, RZ ;  /* 0x000100000d497824 */ /* 0x002fe200078e00ff */
[----:B------:R-:W-:Y:S01]  /*3f30*/  PRMT R67, R71, 0x5410, R67 ;  /* 0x0000541047437816 */ /* 0x000fe20000000043 */
[----:B----4-:R-:W-:Y:S01]  /*3f40*/  IMAD.U32 R71, R9, 0x10000, RZ ;  /* 0x0001000009477824 */ /* 0x010fe200078e00ff */
        /* <DEDUP_REMOVED lines=8> */
[C---:B------:R-:W-:Y:S01]  /*3fd0*/  FMUL.FTZ R13, R80.reuse, R69 ;  /* 0x00000045500d7220 */ /* 0x040fe20000410000 */
[----:B------:R-:W-:Y:S01]  /*3fe0*/  FFMA.FTZ R76, R71, R76, -R78 ;  /* 0x0000004c474c7223 */ /* 0x000fe2000001084e */
[----:B------:R-:W-:Y:S01]  /*3ff0*/  LOP3.LUT R78, R9, 0xffff0000, RZ, 0xc0, !PT ;  /* 0xffff0000094e7812 */ /* 0x000fe200078ec0ff */
[----:B------:R-:W-:Y:S01]  /*4000*/  FFMA.FTZ R74, R71, R74, R73 ;  /* 0x0000004a474a7223 */ /* 0x000fe20000010049 */
[----:B------:R-:W-:Y:S01]  /*4010*/  SHF.R.U32.HI R71, RZ, 0x10, R27 ;  /* 0x00000010ff477819 */ /* 0x000fe2000001161b */
[-C--:B------:R-:W-:Y:S01]  /*4020*/  FMUL.FTZ R80, R80, R67.reuse ;  /* 0x0000004350507220 */ /* 0x080fe20000410000 */
[----:B------:R-:W-:Y:S01]  /*4030*/  SHF.R.U32.HI R73, RZ, 0x10, R7 ;  /* 0x00000010ff497819 */ /* 0x000fe20000011607 */
[C---:B------:R-:W-:Y:S01]  /*4040*/  FFMA.FTZ R13, R78.reuse, R67, -R13 ;  /* 0x000000434e0d7223 */ /* 0x040fe2000001080d */
[----:B------:R-:W-:Y:S01]  /*4050*/  PRMT R71, R75, 0x5410, R71 ;  /* 0x000054104b477816 */ /* 0x000fe20000000047 */
[----:B------:R-:W-:Y:S01]  /*4060*/  FFMA.FTZ R9, R78, R69, R80 ;  /* 0x000000454e097223 */ /* 0x000fe20000010050 */
[----:B------:R-:W-:Y:S01]  /*4070*/  PRMT R73, R82, 0x5410, R73 ;  /* 0x0000541052497816 */ /* 0x000fe20000000049 */
[----:B------:R-:W-:Y:S01]  /*4080*/  IMAD.U32 R80, R15, 0x10000, RZ ;  /* 0x000100000f507824 */ /* 0x000fe200078e00ff */
[----:B------:R-:W-:Y:S01]  /*4090*/  SHF.R.U64 R5, R4, 0x10, R5 ;  /* 0x0000001004057819 */ /* 0x000fe20000001205 */
        /* <DEDUP_REMOVED lines=12> */
[-C--:B------:R-:W-:Y:S01]  /*4160*/  FMUL.FTZ R15, R15, R4.reuse ;  /* 0x000000040f0f7220 */ /* 0x080fe20000410000 */
[----:B------:R-:W-:Y:S01]  /*4170*/  PRMT R25, R79, 0x5410, R25 ;  /* 0x000054104f197816 */ /* 0x000fe20000000019 */
[C---:B------:R-:W-:Y:S02]  /*4180*/  IMAD.U32 R80, R12.reuse, 0x10000, RZ ;  /* 0x000100000c507824 */ /* 0x040fe400078e00ff */
[C---:B------:R-:W-:Y:S01]  /*4190*/  FFMA.FTZ R4, R11.reuse, R4, -R78 ;  /* 0x000000040b047223 */ /* 0x040fe2000001084e */
[----:B------:R-:W-:Y:S01]  /*41a0*/  FFMA.FTZ R24, R11, R24, R15 ;  /* 0x000000180b187223 */ /* 0x000fe2000001000f */
[----:B------:R-:W-:Y:S01]  /*41b0*/  PRMT R15, R77, 0x5410, R5 ;  /* 0x000054104d0f7816 */ /* 0x000fe20000000005 */
[C---:B------:R-:W-:Y:S01]  /*41c0*/  IMAD.U32 R11, R25.reuse, 0x10000, RZ ;  /* 0x00010000190b7824 */ /* 0x040fe200078e00ff */
[----:B------:R-:W-:Y:S01]  /*41d0*/  LOP3.LUT R12, R12, 0xffff0000, RZ, 0xc0, !PT ;  /* 0xffff00000c0c7812 */ /* 0x000fe200078ec0ff */
[----:B------:R-:W-:Y:S01]  /*41e0*/  IMAD.U32 R78, R8, 0x10000, RZ ;  /* 0x00010000084e7824 */ /* 0x000fe200078e00ff */
[----:B------:R-:W-:Y:S01]  /*41f0*/  LOP3.LUT R25, R25, 0xffff0000, RZ, 0xc0, !PT ;  /* 0xffff000019197812 */ /* 0x000fe200078ec0ff */
[C---:B------:R-:W-:Y:S01]  /*4200*/  IMAD.U32 R5, R15.reuse, 0x10000, RZ ;  /* 0x000100000f057824 */ /* 0x040fe200078e00ff */
[----:B------:R-:W-:Y:S01]  /*4210*/  SHF.R.U64 R26, R26, 0x10, R27 ;  /* 0x000000101a1a7819 */ /* 0x000fe2000000121b */
[----:B------:R-:W-:Y:S01]  /*4220*/  FMUL.FTZ R71, R80, R11 ;  /* 0x0000000b50477220 */ /* 0x000fe20000410000 */
        /* <DEDUP_REMOVED lines=9> */
[----:B------:R-:W-:-:S02]  /*42c0*/  IMAD.U32 R7, R14, 0x10000, RZ ;  /* 0x000100000e077824 */ /* 0x000fc400078e00ff */
[----:B------:R-:W-:Y:S01]  /*42d0*/  FFMA.FTZ R8, R8, R25, R12 ;  /* 0x0000001908087223 */ /* 0x000fe2000001000c */
[----:B------:R-:W-:Y:S02]  /*42e0*/  IMAD.U32 R27, R26, 0x10000, RZ ;  /* 0x000100001a1b7824 */ /* 0x000fe400078e00ff */
[C---:B------:R-:W-:Y:S01]  /*42f0*/  FFMA.FTZ R5, R78.reuse, R5, -R71 ;  /* 0x000000054e057223 */ /* 0x040fe20000010847 */
[----:B------:R-:W-:Y:S02]  /*4300*/  IMAD.U32 R25, R15, 0x10000, RZ ;  /* 0x000100000f197824 */ /* 0x000fe400078e00ff */
[----:B------:R-:W-:Y:S01]  /*4310*/  FFMA.FTZ R11, R78, R11, R80 ;  /* 0x0000000b4e0b7223 */ /* 0x000fe20000010050 */
[----:B------:R-:W-:Y:S02]  /*4320*/  IMAD.U32 R12, R10, 0x10000, RZ ;  /* 0x000100000a0c7824 */ /* 0x000fe400078e00ff */
[C---:B------:R-:W-:Y:S01]  /*4330*/  FMUL.FTZ R71, R7.reuse, R27 ;  /* 0x0000001b07477220 */ /* 0x040fe20000410000 */
[----:B------:R-:W-:Y:S01]  /*4340*/  FMUL.FTZ R78, R7, R25 ;  /* 0x00000019074e7220 */ /* 0x000fe20000410000 */
[----:B------:R-:W-:-:S02]  /*4350*/  LOP3.LUT R14, R14, 0xffff0000, RZ, 0xc0, !PT ;  /* 0xffff00000e0e7812 */ /* 0x000fc400078ec0ff */
[----:B------:R-:W-:Y:S01]  /*4360*/  FFMA.FTZ R7, R12, R25, -R71 ;  /* 0x000000190c077223 */ /* 0x000fe20000010847 */
[----:B------:R-:W-:Y:S01]  /*4370*/  LOP3.LUT R25, R26, 0xffff0000, RZ, 0xc0, !PT ;  /* 0xffff00001a197812 */ /* 0x000fe200078ec0ff */
[----:B------:R-:W-:Y:S01]  /*4380*/  FFMA.FTZ R12, R12, R27, R78 ;  /* 0x0000001b0c0c7223 */ /* 0x000fe2000001004e */
[----:B------:R-:W-:Y:S02]  /*4390*/  LOP3.LUT R15, R15, 0xffff0000, RZ, 0xc0, !PT ;  /* 0xffff00000f0f7812 */ /* 0x000fe400078ec0ff */
[----:B------:R-:W-:Y:S01]  /*43a0*/  LOP3.LUT R10, R10, 0xffff0000, RZ, 0xc0, !PT ;  /* 0xffff00000a0a7812 */ /* 0x000fe200078ec0ff */
[C---:B------:R-:W-:Y:S01]  /*43b0*/  FMUL.FTZ R27, R14.reuse, R25 ;  /* 0x000000190e1b7220 */ /* 0x040fe20000410000 */
[----:B------:R-:W-:Y:S01]  /*43c0*/  F2FP.BF16.F32.PACK_AB R13, R13, R76 ;  /* 0x0000004c0d0d723e */ /* 0x000fe200000010ff */
[----:B------:R-:W-:Y:S01]  /*43d0*/  FMUL.FTZ R26, R14, R15 ;  /* 0x0000000f0e1a7220 */ /* 0x000fe20000410000 */
[----:B------:R-:W-:Y:S01]  /*43e0*/  F2FP.BF16.F32.PACK_AB R11, R8, R11 ;  /* 0x0000000b080b723e */ /* 0x000fe200000010ff */
[----:B------:R-:W-:Y:S01]  /*43f0*/  FFMA.FTZ R14, R10, R15, -R27 ;  /* 0x0000000f0a0e7223 */ /* 0x000fe2000001081b */
[----:B------:R-:W-:Y:S01]  /*4400*/  F2FP.BF16.F32.PACK_AB R4, R4, R69 ;  /* 0x000000450404723e */ /* 0x000fe200000010ff */
[----:B------:R-:W-:Y:S01]  /*4410*/  FFMA.FTZ R25, R10, R25, R26 ;  /* 0x000000190a197223 */ /* 0x000fe2000001001a */
        /* <DEDUP_REMOVED lines=10> */
.L_x_8622:
[----:B------:R-:W-:Y:S05]  /*44c0*/  BSYNC B1 ;  /* 0x0000000000017941 */ /* 0x000fea0003800000 */
.L_x_8621:
        /* <DEDUP_REMOVED lines=10> */
.L_x_8602:
[----:B------:R-:W-:-:S13]  /*4570*/  ISETP.NE.AND P3, PT, R187, 0x3, PT ;  /* 0x00000003bb00780c */ /* 0x000fda0003f65270 */
[----:B------:R-:W-:Y:S05]  /*4580*/  @!P3 BRA `(.L_x_8623) ;  /* 0x000000000004b947 */ /* 0x000fea0003800000 */
[----:B------:R-:W-:Y:S01]  /*4590*/  BPT.TRAP 0x1 ;  /* 0x000000040000795c */ /* 0x000fe20000300000 */
.L_x_8623:
[----:B------:R-:W-:Y:S01]  /*45a0*/  IMAD R61, R185, 0x8, R17 ;  /* 0x00000008b93d7824 */ /* 0x000fe200078e0211 */
[----:B------:R-:W-:Y:S01]  /*45b0*/  SHF.L.U32 R68, R191, 0x1f, RZ ;  /* 0x0000001fbf447819 */ /* 0x000fe200000006ff */
[----:B------:R-:W-:Y:S01]  /*45c0*/  BSSY B1, `(.L_x_8624) ;  /* 0x0000004000017945 */ /* 0x000fe20003800000 */
[----:B------:R-:W-:Y:S02]  /*45d0*/  SHF.R.S32.HI R65, RZ, 0x1f, R63 ;  /* 0x0000001fff417819 */ /* 0x000fe4000001143f */
[----:B------:R-:W1:Y:S02]  /*45e0*/  SYNCS.PHASECHK.TRANS64.TRYWAIT P4, [R61+URZ+0x38890], R68 ;  /* 0x038890443d0075a7 */ /* 0x000e64000808017f */
[----:B-1----:R-:W-:Y:S05]  /*45f0*/  @!P4 BRA `(.L_x_8625) ;  /* 0x000001f40000c947 */ /* 0x002fea0003800000 */
.L_x_8887:
[----:B------:R-:W-:Y:S05]  /*4600*/  BSYNC B1 ;  /* 0x0000000000017941 */ /* 0x000fea0003800000 */
.L_x_8624:
        /* <DEDUP_REMOVED lines=24> */
.L_x_8891:
        /* <DEDUP_REMOVED lines=18> */
.L_x_8610:
[----:B------:R-:W-:Y:S05]  /*48b0*/  BSYNC B0 ;  /* 0x0000000000007941 */ /* 0x000fea0003800000 */
.L_x_8601:
        /* <DEDUP_REMOVED lines=17> */
.L_x_8628:
[----:B------:R-:W-:Y:S05]  /*49d0*/  BSYNC B0 ;  /* 0x0000000000007941 */ /* 0x000fea0003800000 */
.L_x_8627:
[----:B------:R-:W1:Y:S01]  /*49e0*/  SYNCS.PHASECHK.TRANS64.TRYWAIT P3, [R61+URZ+0x388b0], R68 ;  /* 0x0388b0443d0075a7 */ /* 0x000e62000806017f */
[----:B------:R-:W-:Y:S04]  /*49f0*/  BSSY B0, `(.L_x_8629) ;  /* 0x0000002000007945 */ /* 0x000fe80003800000 */
[----:B-1----:R-:W-:Y:S05]  /*4a00*/  @!P3 BRA `(.L_x_8630) ;  /* 0x000001f00054b947 */ /* 0x002fea0003800000 */
.L_x_8892:
[----:B------:R-:W-:Y:S05]  /*4a10*/  BSYNC B0 ;  /* 0x0000000000007941 */ /* 0x000fea0003800000 */
.L_x_8629:
        /* <DEDUP_REMOVED lines=21> */
[----:B------:R-:W4:Y:S01]  /*4b70*/  LDL R27, [R1+0x1c] ;  /* 0x00001c00011b7983 */ /* 0x000f220000100800 */
[----:B------:R-:W-:-:S03]  /*4b80*/  ULDC UR4, c[0x0][0x320] ;  /* 0x0000c80000047ab9 */ /* 0x000fc60000000800 */
[----:B---3--:R-:W3:Y:S04]  /*4b90*/  LDL R14, [R1+0x20] ;  /* 0x00002000010e7983 */ /* 0x008ee80000100800 */
[----:B------:R-:W5:Y:S01]  /*4ba0*/  LDL R26, [R1+0x24] ;  /* 0x00002400011a7983 */ /* 0x000f620000100800 */
[----:B------:R-:W-:Y:S01]  /*4bb0*/  ISETP.GE.AND P5, PT, R18, UR4, PT ;  /* 0x0000000412007c0c */ /* 0x000fe2000bfa6270 */
[----:B------:R-:W-:Y:S01]  /*4bc0*/  IMAD R8, R185, 0x8000, R46 ;  /* 0x00008000b9087824 */ /* 0x000fe200078e022e */
[----:B------:R-:W-:Y:S01]  /*4bd0*/  LOP3.LUT P3, RZ, R194, 0x4, RZ, 0xc0, !PT ;  /* 0x00000004c2ff7812 */ /* 0x000fe2000786c0ff */
[----:B------:R-:W5:Y:S02]  /*4be0*/  LDL R25, [R1+0x28] ;  /* 0x0000280001197983 */ /* 0x000f640000100800 */
[----:B------:R-:W-:-:S02]  /*4bf0*/  IMAD R13, R8, 0x2, R17 ;  /* 0x00000002080d7824 */ /* 0x000fc400078e0211 */
[----:B------:R-:W5:Y:S04]  /*4c00*/  LDL R24, [R1+0x2c] ;  /* 0x00002c0001187983 */ /* 0x000f680000100800 */
[----:B------:R-:W5:Y:S01]  /*4c10*/  LDL R15, [R1+0x30] ;  /* 0x00003000010f7983 */ /* 0x000f620000100800 */
[----:B------:R-:W-:-:S03]  /*4c20*/  VIADD R12, R8, 0x20 ;  /* 0x00000020080c7836 */ /* 0x000fc60000000000 */
[----:B------:R-:W1:Y:S01]  /*4c30*/  @!P5 LDS.128 R4, [R13+0x400] ;  /* 0x000400000d04d984 */ /* 0x000e620000000c00 */
[----:B------:R-:W-:Y:S01]  /*4c40*/  @P3 VIADD R12, R8, 0xffffffe0 ;  /* 0xffffffe0080c3836 */ /* 0x000fe20000000000 */
[-C--:B0-----:R-:W-:Y:S02]  /*4c50*/  @!P5 LEA R8, P3, R18, R11.reuse, 0x1 ;  /* 0x0000000b1208d211 */ /* 0x081fe400078608ff */
[----:B------:R-:W5:Y:S01]  /*4c60*/  LDL R62, [R1+0x38] ;  /* 0x00003800013e7983 */ /* 0x000f620000100800 */
[----:B------:R-:W-:Y:S01]  /*4c70*/  IMAD R12, R12, 0x2, R17 ;  /* 0x000000020c0c7824 */ /* 0x000fe200078e0211 */
[----:B--2---:R-:W-:Y:S02]  /*4c80*/  @!P5 LEA.HI.X R9, R18, R10, R19, 0x1, P3 ;  /* 0x0000000a1209d211 */ /* 0x004fe400018f0c13 */
[C---:B------:R-:W-:Y:S01]  /*4c90*/  ISETP.GE.AND P3, PT, R184.reuse, UR4, PT ;  /* 0x00000004b8007c0c */ /* 0x040fe2000bf66270 */
[----:B------:R-:W2:Y:S04]  /*4ca0*/  LDL R55, [R1+0x3c] ;  /* 0x00003c0001377983 */ /* 0x000ea80000100800 */
[----:B------:R-:W2:Y:S04]  /*4cb0*/  LDL R54, [R1+0x40] ;  /* 0x0000400001367983 */ /* 0x000ea80000100800 */
[----:B-1----:R0:W-:Y:S04]  /*4cc0*/  @!P5 ST.E.128 desc[UR40][R8.64], R4 ;  /* 0x000000040800d985 */ /* 0x0021e8000c101d28 */
[----:B------:R-:W1:Y:S01]  /*4cd0*/  @!P3 LDS.128 R4, [R12+0x400] ;  /* 0x000400000c04b984 */ /* 0x000e620000000c00 */
[----:B0-----:R-:W-:-:S04]  /*4ce0*/  @!P3 LEA R8, P5, R184, R11, 0x1 ;  /* 0x0000000bb808b211 */ /* 0x001fc800078a08ff */
[----:B------:R-:W-:Y:S02]  /*4cf0*/  @!P3 LEA.HI.X R9, R184, R10, R196, 0x1, P5 ;  /* 0x0000000ab809b211 */ /* 0x000fe400028f0cc4 */
[----:B------:R-:W-:-:S03]  /*4d00*/  ISETP.GE.AND P5, PT, R226, UR4, PT ;  /* 0x00000004e2007c0c */ /* 0x000fc6000bfa6270 */
[----:B-1----:R0:W-:Y:S10]  /*4d10*/  @!P3 ST.E.128 desc[UR40][R8.64], R4 ;  /* 0x000000040800b985 */ /* 0x0021f4000c101d28 */
[----:B------:R-:W1:Y:S01]  /*4d20*/  @!P5 LDS.128 R4, [R13+0x2400] ;  /* 0x002400000d04d984 */ /* 0x000e620000000c00 */
[----:B0-----:R-:W-:-:S05]  /*4d30*/  @!P5 LEA R8, P3, R226, R11, 0x1 ;  /* 0x0000000be208d211 */ /* 0x001fca00078608ff */
[----:B----4-:R-:W-:Y:S01]  /*4d40*/  @!P5 IMAD.X R9, R10, 0x1, R27, P3 ;  /* 0x000000010a09d824 */ /* 0x010fe200018e061b */
[C---:B------:R-:W-:Y:S01]  /*4d50*/  ISETP.GE.AND P3, PT, R225.reuse, UR4, PT ;  /* 0x00000004e1007c0c */ /* 0x040fe2000bf66270 */
[----:B------:R-:W4:Y:S04]  /*4d60*/  LDL R27, [R1+0x44] ;  /* 0x00004400011b7983 */ /* 0x000f280000100800 */
[----:B-1----:R0:W-:Y:S08]  /*4d70*/  @!P5 ST.E.128 desc[UR40][R8.64], R4 ;  /* 0x000000040800d985 */ /* 0x0021f0000c101d28 */
[----:B------:R-:W1:Y:S01]  /*4d80*/  @!P3 LDS.128 R4, [R12+0x2400] ;  /* 0x002400000c04b984 */ /* 0x000e620000000c00 */
[----:B0-----:R-:W-:-:S05]  /*4d90*/  @!P3 LEA R8, P5, R225, R11, 0x1 ;  /* 0x0000000be108b211 */ /* 0x001fca00078a08ff */
[----:B---3--:R-:W-:Y:S02]  /*4da0*/  @!P3 IMAD.X R9, R10, 0x1, R14, P5 ;  /* 0x000000010a09b824 */ /* 0x008fe400028e060e */
[----:B------:R-:W3:Y:S01]  /*4db0*/  LDL R14, [R1+0x34] ;  /* 0x00003400010e7983 */ /* 0x000ee20000100800 */
[----:B------:R-:W-:-:S03]  /*4dc0*/  ISETP.GE.AND P5, PT, R224, UR4, PT ;  /* 0x00000004e0007c0c */ /* 0x000fc6000bfa6270 */
[----:B-1----:R0:W-:Y:S10]  /*4dd0*/  @!P3 ST.E.128 desc[UR40][R8.64], R4 ;  /* 0x000000040800b985 */ /* 0x0021f4000c101d28 */
[----:B------:R-:W1:Y:S01]  /*4de0*/  @!P5 LDS.128 R4, [R13+0x4400] ;  /* 0x004400000d04d984 */ /* 0x000e620000000c00 */
[----:B0-----:R-:W-:-:S05]  /*4df0*/  @!P5 LEA R8, P3, R224, R11, 0x1 ;  /* 0x0000000be008d211 */ /* 0x001fca00078608ff */
[----:B-----5:R-:W-:Y:S01]  /*4e00*/  @!P5 IMAD.X R9, R10, 0x1, R26, P3 ;  /* 0x000000010a09d824 */ /* 0x020fe200018e061a */
[C---:B------:R-:W-:Y:S01]  /*4e10*/  ISETP.GE.AND P3, PT, R223.reuse, UR4, PT ;  /* 0x00000004df007c0c */ /* 0x040fe2000bf66270 */
[----:B------:R-:W5:Y:S04]  /*4e20*/  LDL R26, [R1+0x48] ;  /* 0x00004800011a7983 */ /* 0x000f680000100800 */
[----:B-1----:R0:W-:Y:S08]  /*4e30*/  @!P5 ST.E.128 desc[UR40][R8.64], R4 ;  /* 0x000000040800d985 */ /* 0x0021f0000c101d28 */
[----:B------:R-:W1:Y:S01]  /*4e40*/  @!P3 LDS.128 R4, [R12+0x4400] ;  /* 0x004400000c04b984 */ /* 0x000e620000000c00 */
[----:B0-----:R-:W-:-:S05]  /*4e50*/  @!P3 LEA R8, P5, R223, R11, 0x1 ;  /* 0x0000000bdf08b211 */ /* 0x001fca00078a08ff */
[----:B------:R-:W-:Y:S01]  /*4e60*/  @!P3 IMAD.X R9, R10, 0x1, R25, P5 ;  /* 0x000000010a09b824 */ /* 0x000fe200028e0619 */
        /* <DEDUP_REMOVED lines=11> */
[----:B------:R-:W-:Y:S02]  /*4f20*/  @!P3 IMAD.X R9, R10, 0x1, R15, P5 ;  /* 0x000000010a09b824 */ /* 0x000fe400028e060f */
[----:B------:R-:W5:Y:S01]  /*4f30*/  LDL R15, [R1+0x4] ;  /* 0x00000400010f7983 */ /* 0x000f620000100800 */
[----:B------:R-:W-:-:S03]  /*4f40*/  ISETP.GE.AND P5, PT, R220, UR4, PT ;  /* 0x00000004dc007c0c */ /* 0x000fc6000bfa6270 */
[----:B-1----:R0:W-:Y:S10]  /*4f50*/  @!P3 ST.E.128 desc[UR40][R8.64], R4 ;  /* 0x000000040800b985 */ /* 0x0021f4000c101d28 */
        /* <DEDUP_REMOVED lines=8> */
[----:B------:R-:W-:Y:S01]  /*4fe0*/  @!P3 IMAD.X R9, R10, 0x1, R62, P5 ;  /* 0x000000010a09b824 */ /* 0x000fe200028e063e */
[----:B------:R-:W-:-:S04]  /*4ff0*/  ISETP.GE.AND P5, PT, R218, UR4, PT ;  /* 0x00000004da007c0c */ /* 0x000fc8000bfa6270 */
        /* <DEDUP_REMOVED lines=8> */
[----:B------:R-:W-:Y:S01]  /*5080*/  @!P3 IMAD.X R9, R10, 0x1, R54, P5 ;  /* 0x000000010a09b824 */ /* 0x000fe200028e0636 */
[----:B------:R-:W-:-:S04]  /*5090*/  ISETP.GE.AND P5, PT, R216, UR4, PT ;  /* 0x00000004d8007c0c */ /* 0x000fc8000bfa6270 */
[----:B-1----:R0:W-:Y:S09]  /*50a0*/  @!P3 ST.E.128 desc[UR40][R8.64], R4 ;  /* 0x000000040800b985 */ /* 0x0021f2000c101d28 */
[----:B------:R-:W1:Y:S01]  /*50b0*/  @!P5 LDS.128 R4, [R13+0xc400] ;  /* 0x00c400000d04d984 */ /* 0x000e620000000c00 */
[----:B0-----:R-:W-:-:S05]  /*50c0*/  @!P5 LEA R8, P3, R216, R11, 0x1 ;  /* 0x0000000bd808d211 */ /* 0x001fca00078608ff */
[----:B----4-:R-:W-:Y:S01]  /*50d0*/  @!P5 IMAD.X R9, R10, 0x1, R27, P3 ;  /* 0x000000010a09d824 */ /* 0x010fe200018e061b */
[----:B------:R-:W-:-:S04]  /*50e0*/  ISETP.GE.AND P3, PT, R215, UR4, PT ;  /* 0x00000004d7007c0c */ /* 0x000fc8000bf66270 */
[----:B-1----:R0:W-:Y:S09]  /*50f0*/  @!P5 ST.E.128 desc[UR40][R8.64], R4 ;  /* 0x000000040800d985 */ /* 0x0021f2000c101d28 */
[----:B------:R-:W1:Y:S01]  /*5100*/  @!P3 LDS.128 R4, [R12+0xc400] ;  /* 0x00c400000c04b984 */ /* 0x000e620000000c00 */
[----:B0-----:R-:W-:-:S05]  /*5110*/  @!P3 LEA R8, P5, R215, R11, 0x1 ;  /* 0x0000000bd708b211 */ /* 0x001fca00078a08ff */
[----:B-----5:R-:W-:Y:S01]  /*5120*/  @!P3 IMAD.X R9, R10, 0x1, R26, P5 ;  /* 0x000000010a09b824 */ /* 0x020fe200028e061a */
        /* <DEDUP_REMOVED lines=9> */
[----:B---3--:R-:W-:-:S05]  /*51c0*/  @!P3 IMAD.X R9, R10, 0x1, R14, P5 ;  /* 0x000000010a09b824 */ /* 0x008fca00028e060e */
[----:B-1----:R4:W-:Y:S03]  /*51d0*/  @!P3 ST.E.128 desc[UR40][R8.64], R4 ;  /* 0x000000040800b985 */ /* 0x0029e6000c101d28 */
.L_x_8632:
[----:B------:R-:W-:Y:S05]  /*51e0*/  BSYNC B0 ;  /* 0x0000000000007941 */ /* 0x000fea0003800000 */
.L_x_8631:
[----:B------:R-:W-:Y:S01]  /*51f0*/  @!PT LDS RZ, [RZ] ;  /* 0x00000000fffff984 */ /* 0x000fe20000000800 */
[----:B------:R-:W-:Y:S01]  /*5200*/  @!PT LDS RZ, [RZ] ;  /* 0x00000000fffff984 */ /* 0x000fe20000000800 */
[----:B------:R-:W-:Y:S01]  /*5210*/  @!PT LDS RZ, [RZ] ;  /* 0x00000000fffff984 */ /* 0x000fe20000000800 */
[----:B------:R-:W-:Y:S01]  /*5220*/  @!PT LDS RZ, [RZ] ;  /* 0x00000000fffff984 */ /* 0x000fe20000000800 */
[----:B------:R5:W-:Y:S06]  /*5230*/  MEMBAR.ALL.CTA ;  /* 0x0000000000007992 */ /* 0x000bec0000008000 */
[----:B-----5:R-:W5:Y:S01]  /*5240*/  FENCE.VIEW.ASYNC.S ;  /* 0x00000000000073c6 */ /* 0x020f620000000000 */
[----:B-1----:R-:W-:Y:S01]  /*5250*/  @!P4 VIADD R61, R61, 0x388c0 ;  /* 0x000388c03d3dc836 */ /* 0x002fe20000000000 */
        /* <DEDUP_REMOVED lines=10> */
.L_x_8596:
[----:B------:R-:W4:Y:S01]  /*5300*/  LDL R4, [R1+0x7c] ;  /* 0x00007c0001047983 */ /* 0x000f220000100800 */
[----:B------:R-:W-:Y:S01]  /*5310*/  BSSY B0, `(.L_x_8634) ;  /* 0x0000005000007945 */ /* 0x000fe20003800000 */
[----:B----4-:R-:W-:-:S03]  /*5320*/  ISETP.NE.AND P0, PT, R4, 0x1, PT ;  /* 0x000000010400780c */ /* 0x010fc60003f05270 */
[----:B------:R-:W-:Y:S10]  /*5330*/  @P3 BRA `(.L_x_8635) ;  /* 0x0000000000083947 */ /* 0x000ff40003800000 */
[----:B------:R-:W1:Y:S02]  /*5340*/  FENCE.VIEW.ASYNC.G ;  /* 0x00000000000073c6 */ /* 0x000e640000000100 */
[----:B-1----:R-:W-:Y:S06]  /*5350*/  BAR.ARV 0xc, 0x180 ;  /* 0x0306000000007b1d */ /* 0x002fec0000002000 */
.L_x_8635:
[----:B------:R-:W-:Y:S05]  /*5360*/  BSYNC B0 ;  /* 0x0000000000007941 */ /* 0x000fea0003800000 */
.L_x_8634:
[----:B------:R-:W-:Y:S04]  /*5370*/  BSSY B7, `(.L_x_8636) ;  /* 0x000101f000077945 */ /* 0x000fe80003800000 */
[----:B------:R-:W-:Y:S05]  /*5380*/  @!P0 BRA `(.L_x_8637) ;  /* 0x0000002000288947 */ /* 0x000fea0003800000 */
[----:B------:R-:W1:Y:S01]  /*5390*/  LDC R0, c[0x0][0x448] ;  /* 0x00011200ff007b82 */ /* 0x000e620000000800 */
[----:B------:R-:W-:Y:S01]  /*53a0*/  VIADD R3, R214, 0x3f ;  /* 0x0000003fd6037836 */ /* 0x000fe20000000000 */
[----:B------:R-:W-:Y:S01]  /*53b0*/  BSSY B0, `(.L_x_8638) ;  /* 0x000002c000007945 */ /* 0x000fe20003800000 */
[----:B-1----:R-:W-:-:S13]  /*53c0*/  ISETP.NE.AND P0, PT, R0, 0x1, PT ;  /* 0x000000010000780c */ /* 0x002fda0003f05270 */
[----:B------:R-:W1:Y:S08]  /*53d0*/  @P0 LDC R0, c[0x0][0x44c] ;  /* 0x00011300ff000b82 */ /* 0x000e700000000800 */
[----:B------:R-:W4:Y:S01]  /*53e0*/  @P0 LDC R5, c[0x0][0x450] ;  /* 0x00011400ff050b82 */ /* 0x000f220000000800 */
[----:B-1----:R-:W-:-:S05]  /*53f0*/  @P0 IMAD.HI.U32 R0, R3, R0, RZ ;  /* 0x0000000003000227 */ /* 0x002fca00078e00ff */
[----:B----4-:R-:W-:-:S05]  /*5400*/  @P0 SHF.R.U32.HI R3, RZ, R5, R0 ;  /* 0x00000005ff030219 */ /* 0x010fca0000011600 */
[----:B------:R-:W-:-:S05]  /*5410*/  IMAD.IADD R3, R38, 0x1, R3 ;  /* 0x0000000126037824 */ /* 0x000fca00078e0203 */
[----:B------:R-:W-:-:S04]  /*5420*/  SHF.R.S32.HI R0, RZ, 0x1f, R3 ;  /* 0x0000001fff007819 */ /* 0x000fc80000011403 */
[----:B------:R-:W-:Y:S01]  /*5430*/  LEA.HI R0, R0, R3, RZ, 0x6 ;  /* 0x0000000300007211 */ /* 0x000fe200078f30ff */
[----:B------:R-:W-:-:S03]  /*5440*/  IMAD.MOV.U32 R3, RZ, RZ, RZ ;  /* 0x000000ffff037224 */ /* 0x000fc600078e00ff */
[----:B------:R-:W-:-:S04]  /*5450*/  SHF.R.S32.HI R0, RZ, 0x6, R0 ;  /* 0x00000006ff007819 */ /* 0x000fc80000011400 */
[----:B--2---:R-:W-:-:S04]  /*5460*/  VIMNMX R10, R37, R0, PT ;  /* 0x00000000250a7248 */ /* 0x004fc80003fe0100 */
        /* <DEDUP_REMOVED lines=9> */
[----:B------:R-:W-:-:S05]  /*5500*/  IABS R8, R9 ;  /* 0x0000000900087213 */ /* 0x000fca0000000000 */
[----:B------:R-:W-:Y:S02]  /*5510*/  IMAD.MOV R8, RZ, RZ, -R8 ;  /* 0x000000ffff087224 */ /* 0x000fe400078e0a08 */
[----:B-1----:R-:W1:Y:S02]  /*5520*/  MUFU.RCP R4, R4 ;  /* 0x0000000400047308 */ /* 0x002e640000001000 */
[----:B-1---5:R-:W-:Y:S01]  /*5530*/  VIADD R2, R4, 0xffffffe ;  /* 0x0ffffffe04027836 */ /* 0x022fe20000000000 */
[----:B------:R-:W-:Y:S02]  /*5540*/  IABS R4, R0 ;  /* 0x0000000000047213 */ /* 0x000fe40000000000 */
[----:B------:R-:W-:-:S03]  /*5550*/  LOP3.LUT R0, R0, R9, RZ, 0x3c, !PT ;  /* 0x0000000900007212 */ /* 0x000fc600078e3cff */
[----:B------:R1:W2:Y:S01]  /*5560*/  F2I.FTZ.U32.TRUNC.NTZ R3, R2 ;  /* 0x0000000200037305 */ /* 0x0002a2000021f000 */
[----:B------:R-:W-:Y:S01]  /*5570*/  ISETP.GE.AND P2, PT, R0, RZ, PT ;  /* 0x000000ff0000720c */ /* 0x000fe20003f46270 */
[----:B-1----:R-:W-:Y:S02]  /*5580*/  IMAD.MOV.U32 R2, RZ, RZ, RZ ;  /* 0x000000ffff027224 */ /* 0x002fe400078e00ff */
[----:B--2---:R-:W-:-:S04]  /*5590*/  IMAD.MOV R6, RZ, RZ, -R3 ;  /* 0x000000ffff067224 */ /* 0x004fc800078e0a03 */
        /* <DEDUP_REMOVED lines=13> */
.L_x_8639:
[----:B------:R-:W-:Y:S05]  /*5670*/  BSYNC B0 ;  /* 0x0000000000007941 */ /* 0x000fea0003800000 */
.L_x_8638:
        /* <DEDUP_REMOVED lines=42> */
[----:B---3--:R-:W-:-:S02]  /*5920*/  CS2R R72, SRZ ;  /* 0x0000000000487805 */ /* 0x008fc4000001ff00 */
        /* <DEDUP_REMOVED lines=24> */
[----:B--2---:R-:W-:-:S05]  /*5ab0*/  IMAD R0, R0, R3, RZ ;  /* 0x0000000300007224 */ /* 0x004fca00078e02ff */
[----:B------:R-:W-:-:S04]  /*5ac0*/  VIADDMNMX R10, R0, R3, R10, PT ;  /* 0x00000003000a7246 */ /* 0x000fc8000380010a */
[----:B------:R-:W-:-:S13]  /*5ad0*/  ISETP.GT.AND P1, PT, R10, R0, PT ;  /* 0x000000000a00720c */ /* 0x000fda0003f24270 */
[----:B------:R-:W-:Y:S05]  /*5ae0*/  @!P1 BRA `(.L_x_8640) ;  /* 0x000000f8009c9947 */ /* 0x000fea0003800000 */
[----:B-----5:R-:W2:Y:S01]  /*5af0*/  LDL R2, [R1+0x70] ;  /* 0x0000700001027983 */ /* 0x020ea20000100800 */
[----:B------:R-:W-:Y:S01]  /*5b00*/  IMAD.MOV.U32 R5, RZ, RZ, 0x40000040 ;  /* 0x40000040ff057424 */ /* 0x000fe200078e00ff */
[----:B------:R-:W-:Y:S01]  /*5b10*/  BAR.SYNC.DEFER_BLOCKING 0xe, 0x100 ;  /* 0x0384000000007b1d */ /* 0x000fe20000010000 */
[----:B------:R-:W-:-:S03]  /*5b20*/  IMAD.MOV.U32 R9, RZ, RZ, 0x40000040 ;  /* 0x40000040ff097424 */ /* 0x000fc600078e00ff */
[----:B------:R-:W-:Y:S01]  /*5b30*/  R2UR UR7, R5 ;  /* 0x00000000050772ca */ /* 0x000fe200000e0000 */
[----:B------:R-:W-:Y:S01]  /*5b40*/  IMAD.MOV.U32 R7, RZ, RZ, 0x40000040 ;  /* 0x40000040ff077424 */ /* 0x000fe200078e00ff */
[----:B------:R-:W-:Y:S01]  /*5b50*/  ISETP.NE.AND P2, PT, R187, 0x3, PT ;  /* 0x00000003bb00780c */ /* 0x000fe20003f45270 */
[----:B------:R-:W-:Y:S01]  /*5b60*/  IMAD.MOV.U32 R5, RZ, RZ, 0x40000040 ;  /* 0x40000040ff057424 */ /* 0x000fe200078e00ff */
[----:B------:R-:W-:Y:S01]  /*5b70*/  R2UR UR15, R9 ;  /* 0x00000000090f72ca */ /* 0x000fe200000e0000 */
[----:B------:R-:W-:Y:S01]  /*5b80*/  IMAD.MOV.U32 R9, RZ, RZ, 0x40000040 ;  /* 0x40000040ff097424 */ /* 0x000fe200078e00ff */
[----:B------:R-:W-:Y:S01]  /*5b90*/  R2UR UR11, R7 ;  /* 0x00000000070b72ca */ /* 0x000fe200000e0000 */
[----:B------:R-:W-:-:S03]  /*5ba0*/  IMAD.MOV.U32 R7, RZ, RZ, 0x40000040 ;  /* 0x40000040ff077424 */ /* 0x000fc600078e00ff */
[----:B------:R-:W-:Y:S02]  /*5bb0*/  R2UR UR9, R9 ;  /* 0x00000000090972ca */ /* 0x000fe400000e0000 */
[----:B------:R-:W-:Y:S01]  /*5bc0*/  R2UR UR13, R7 ;  /* 0x00000000070d72ca */ /* 0x000fe200000e0000 */
[----:B------:R-:W-:Y:S01]  /*5bd0*/  WARPGROUP.ARRIVE ;  /* 0x00000000000079c5 */ /* 0x000fe20000000000 */
[----:B--2---:R-:W1:Y:S02]  /*5be0*/  SHFL.IDX PT, R2, R2, RZ, 0x1f ;  /* 0x00001fff02027589 */ /* 0x004e6400000e0000 */
[----:B-1----:R-:W-:-:S04]  /*5bf0*/  LEA.HI R3, R2, R2, RZ, 0x1 ;  /* 0x0000000202037211 */ /* 0x002fc800078f08ff */
[----:B------:R-:W-:-:S05]  /*5c00*/  LOP3.LUT R3, R3, 0x1fffe, RZ, 0xc0, !PT ;  /* 0x0001fffe03037812 */ /* 0x000fca00078ec0ff */
[----:B------:R-:W-:Y:S02]  /*5c10*/  IMAD.IADD R2, R2, 0x1, -R3 ;  /* 0x0000000102027824 */ /* 0x000fe400078e0a03 */
[----:B------:R-:W-:Y:S02]  /*5c20*/  VIADD R3, R17, 0x36400 ;  /* 0x0003640011037836 */ /* 0x000fe40000000000 */
[----:B------:R-:W-:-:S03]  /*5c30*/  IMAD R2, R2, 0x8000, R17 ;  /* 0x0000800002027824 */ /* 0x000fc600078e0211 */
[----:B------:R-:W-:Y:S01]  /*5c40*/  SHF.R.U32.HI R3, RZ, 0x4, R3 ;  /* 0x00000004ff037819 */ /* 0x000fe20000011603 */
[----:B------:R-:W-:-:S03]  /*5c50*/  VIADD R2, R2, 0x400 ;  /* 0x0000040002027836 */ /* 0x000fc60000000000 */
[----:B------:R-:W-:Y:S02]  /*5c60*/  LOP3.LUT R3, R3, 0x3fff, RZ, 0xc0, !PT ;  /* 0x00003fff03037812 */ /* 0x000fe400078ec0ff */
[----:B------:R-:W-:-:S04]  /*5c70*/  SHF.R.U32.HI R2, RZ, 0x4, R2 ;  /* 0x00000004ff027819 */ /* 0x000fc80000011602 */
[----:B------:R-:W-:-:S04]  /*5c80*/  LOP3.LUT R2, R2, 0x3fff, RZ, 0xc0, !PT ;  /* 0x00003fff02027812 */ /* 0x000fc800078ec0ff */
[----:B------:R-:W-:Y:S02]  /*5c90*/  LOP3.LUT R14, R2, 0x2000000, RZ, 0xfc, !PT ;  /* 0x02000000020e7812 */ /* 0x000fe400078efcff */
[----:B------:R-:W-:Y:S01]  /*5ca0*/  LOP3.LUT R2, R3, 0x10000, RZ, 0xfc, !PT ;  /* 0x0001000003027812 */ /* 0x000fe200078efcff */
[----:B------:R-:W-:Y:S02]  /*5cb0*/  IMAD.MOV.U32 R3, RZ, RZ, 0x40000040 ;  /* 0x40000040ff037424 */ /* 0x000fe400078e00ff */
[----:B------:R-:W-:Y:S01]  /*5cc0*/  IMAD R4, R22, 0x1000, R14 ;  /* 0x0000100016047824 */ /* 0x000fe200078e020e */
[----:B------:R-:W-:Y:S02]  /*5cd0*/  R2UR UR4, R2 ;  /* 0x00000000020472ca */ /* 0x000fe400000e0000 */
[----:B------:R-:W-:Y:S01]  /*5ce0*/  R2UR UR5, R3 ;  /* 0x00000000030572ca */ /* 0x000fe200000e0000 */
[C---:B------:R-:W-:Y:S01]  /*5cf0*/  VIADD R8, R4.reuse, 0x100 ;  /* 0x0000010004087836 */ /* 0x040fe20000000000 */
[C---:B------:R-:W-:Y:S01]  /*5d00*/  R2UR UR6, R4.reuse ;  /* 0x00000000040672ca */ /* 0x040fe200000e0000 */
[----:B------:R-:W-:-:S02]  /*5d10*/  VIADD R6, R4, 0x80 ;  /* 0x0000008004067836 */ /* 0x000fc40000000000 */
        /* <DEDUP_REMOVED lines=30> */
.L_x_8641:
[----:B------:R-:W-:Y:S01]  /*5f00*/  VIADD R10, R10, 0xfffffffe ;  /* 0xfffffffe0a0a7836 */ /* 0x000fe20000000000 */
[----:B------:R-:W-:Y:S01]  /*5f10*/  BSSY B0, `(.L_x_8642) ;  /* 0x00000c3000007945 */ /* 0x000fe20003800000 */
[----:B0-----:R-:W-:-:S03]  /*5f20*/  IMAD R11, R22, 0x8, R17 ;  /* 0x00000008160b7824 */ /* 0x001fc600078e0211 */
[----:B------:R-:W-:Y:S01]  /*5f30*/  ISETP.GE.AND P0, PT, R10, R0, PT ;  /* 0x000000000a00720c */ /* 0x000fe20003f06270 */
[----:B------:R-:W-:-:S05]  /*5f40*/  VIADD R11, R11, 0x38860 ;  /* 0x000388600b0b7836 */ /* 0x000fca0000000000 */
[----:B------:R-:W-:-:S04]  /*5f50*/  PRMT R11, R190, 0x654, R11 ;  /* 0x00000654be0b7816 */ /* 0x000fc8000000000b */
[----:B------:R0:W-:Y:S03]  /*5f60*/  SYNCS.ARRIVE.TRANS64.RED.A1T0 RZ, [R11+URZ], RZ ;  /* 0x000000ff0bff79a7 */ /* 0x0001e6000810043f */
[----:B------:R-:W-:Y:S05]  /*5f70*/  @!P0 BRA `(.L_x_8643) ;  /* 0x0000000800f08947 */ /* 0x000fea0003800000 */
[----:B------:R-:W-:-:S07]  /*5f80*/  IMAD.MOV.U32 R15, RZ, RZ, R10 ;  /* 0x000000ffff0f7224 */ /* 0x000fce00078e000a */
.L_x_8645:
[----:B------:R-:W-:Y:S01]  /*5f90*/  BAR.SYNC.DEFER_BLOCKING 0xe, 0x100 ;  /* 0x0384000000007b1d */ /* 0x000fe20000010000 */
[----:B-1----:R-:W-:Y:S01]  /*5fa0*/  IMAD R10, R22, 0x40, R193 ;  /* 0x00000040160a7824 */ /* 0x002fe200078e02c1 */
[----:B------:R-:W-:Y:S01]  /*5fb0*/  R2UR UR4, R2 ;  /* 0x00000000020472ca */ /* 0x000fe200000e0000 */
[----:B------:R-:W-:Y:S01]  /*5fc0*/  VIADD R22, R22, 0x1 ;  /* 0x0000000116167836 */ /* 0x000fe20000000000 */
[----:B------:R-:W-:Y:S01]  /*5fd0*/  R2UR UR5, R3 ;  /* 0x00000000030572ca */ /* 0x000fe200000e0000 */
[----:B------:R-:W-:Y:S02]  /*5fe0*/  IMAD R10, R10, 0x4, R17 ;  /* 0x000000040a0a7824 */ /* 0x000fe400078e0211 */
[----:B------:R-:W-:Y:S01]  /*5ff0*/  IMAD.MOV.U32 R13, RZ, RZ, 0x40000040 ;  /* 0x40000040ff0d7424 */ /* 0x000fe200078e00ff */
[----:B------:R-:W-:-:S04]  /*6000*/  ISETP.NE.AND P0, PT, R22, 0x2, PT ;  /* 0x000000021600780c */ /* 0x000fc80003f05270 */
[----:B------:R-:W-:Y:S01]  /*6010*/  SEL R22, R22, RZ, P0 ;  /* 0x000000ff16167207 */ /* 0x000fe20000000000 */
[----:B0-----:R-:W0:Y:S04]  /*6020*/  LDS R11, [R10+0x38400] ;  /* 0x038400000a0b7984 */ /* 0x001e280000000800 */
        /* <DEDUP_REMOVED lines=156> */
[----:B------:R-:W-:Y:S01]  /*69f0*/  R2UR UR6, R10 ;  /* 0x000000000a0672ca */ /* 0x000fe200000e0000 */
[----:B------:R-:W-:Y:S01]  /*6a00*/  IMAD.MOV.U32 R10, RZ, RZ, R15 ;  /* 0x000000ffff0a7224 */ /* 0x000fe200078e000f */
[----:B------:R-:W-:Y:S01]  /*6a10*/  R2UR UR7, R11 ;  /* 0x000000000b0772ca */ /* 0x000fe200000e0000 */
[----:B------:R-:W-:Y:S01]  /*6a20*/  VIADD R15, R15, 0xffffffff ;  /* 0xffffffff0f0f7836 */ /* 0x000fe20000000000 */
[----:B------:R-:W-:Y:S02]  /*6a30*/  R2UR UR4, R4 ;  /* 0x00000000040472ca */ /* 0x000fe400000e0000 */
[----:B------:R-:W-:Y:S02]  /*6a40*/  R2UR UR5, R5 ;  /* 0x00000000050572ca */ /* 0x000fe400000e0000 */
[----:B------:R-:W-:Y:S02]  /*6a50*/  ISETP.GT.AND P1, PT, R10, R0, PT ;  /* 0x000000000a00720c */ /* 0x000fe40003f24270 */
[----:B------:R-:W-:-:S04]  /*6a60*/  SEL R10, RZ, 0x1, P0 ;  /* 0x00000001ff0a7807 */ /* 0x000fc80000000000 */
[----:B------:R-:W-:Y:S01]  /*6a70*/  LOP3.LUT R23, R23, R10, RZ, 0x3c, !PT ;  /* 0x0000000a17177212 */ /* 0x000fe200078e3cff */
[----:B------:R-:W-:Y:S02]  /*6a80*/  WARPGROUP.DEPBAR.LE gsb0, 0x0 ;  /* 0x00008000000079c5 */ /* 0x000fe40000010000 */
[----:B------:R-:W-:-:S10]  /*6a90*/  WARPGROUP.ARRIVE ;  /* 0x00000000000079c5 */ /* 0x000fd40000000000 */
[----:B------:R-:W-:Y:S03]  /*6aa0*/  HGMMA.64x256x16.F32.BF16 R24, gdesc[UR4].tnspB, R24, gsb0 ;  /* 0x43e00000041879f0 */ /* 0x000fe60008001818 */
[----:B------:R-:W-:Y:S02]  /*6ab0*/  WARPGROUP.DEPBAR.LE gsb0, 0x0 ;  /* 0x00008000000079c5 */ /* 0x000fe40000010000 */
[----:B------:R-:W-:Y:S06]  /*6ac0*/  BAR.ARV 0xf, 0x100 ;  /* 0x03c4000000007b1d */ /* 0x000fec0000002000 */
[----:B------:R-:W-:Y:S05]  /*6ad0*/  @!P2 BRA `(.L_x_8644) ;  /* 0x000000000004a947 */ /* 0x000fea0003800000 */
[----:B------:R-:W-:Y:S01]  /*6ae0*/  BPT.TRAP 0x1 ;  /* 0x000000040000795c */ /* 0x000fe20000300000 */
.L_x_8644:
[----:B------:R-:W-:-:S04]  /*6af0*/  IMAD R10, R22, 0x8, R17 ;  /* 0x00000008160a7824 */ /* 0x000fc800078e0211 */
[----:B------:R-:W-:-:S05]  /*6b00*/  VIADD R10, R10, 0x38860 ;  /* 0x000388600a0a7836 */ /* 0x000fca0000000000 */
[----:B------:R-:W-:-:S04]  /*6b10*/  PRMT R10, R190, 0x654, R10 ;  /* 0x00000654be0a7816 */ /* 0x000fc8000000000a */
[----:B------:R1:W-:Y:S01]  /*6b20*/  SYNCS.ARRIVE.TRANS64.RED.A1T0 RZ, [R10+URZ], RZ ;  /* 0x000000ff0aff79a7 */ /* 0x0003e2000810043f */
[----:B------:R-:W-:Y:S05]  /*6b30*/  @P1 BRA `(.L_x_8645) ;  /* 0xfffffff400141947 */ /* 0x000fea000383ffff */
.L_x_8643:
[----:B------:R-:W-:Y:S05]  /*6b40*/  BSYNC B0 ;  /* 0x0000000000007941 */ /* 0x000fea0003800000 */
.L_x_8642:
        /* <DEDUP_REMOVED lines=142> */
.L_x_8637:
[----:B------:R-:W1:Y:S01]  /*7430*/  LDC R0, c[0x0][0x448] ;  /* 0x00011200ff007b82 */ /* 0x000e620000000800 */
[----:B------:R-:W-:Y:S01]  /*7440*/  VIADD R3, R214, 0x3f ;  /* 0x0000003fd6037836 */ /* 0x000fe20000000000 */
[----:B------:R-:W-:Y:S01]  /*7450*/  BSSY B0, `(.L_x_8646) ;  /* 0x000002c000007945 */ /* 0x000fe20003800000 */
[----:B------:R-:W-:Y:S01]  /*7460*/  IMAD.MOV.U32 R168, RZ, RZ, RZ ;  /* 0x000000ffffa87224 */ /* 0x000fe200078e00ff */
[----:B-1----:R-:W-:-:S13]  /*7470*/  ISETP.NE.AND P0, PT, R0, 0x1, PT ;  /* 0x000000010000780c */ /* 0x002fda0003f05270 */
[----:B------:R-:W1:Y:S08]  /*7480*/  @P0 LDC R0, c[0x0][0x44c] ;  /* 0x00011300ff000b82 */ /* 0x000e700000000800 */
[----:B------:R-:W4:Y:S01]  /*7490*/  @P0 LDC R5, c[0x0][0x450] ;  /* 0x00011400ff050b82 */ /* 0x000f220000000800 */
[----:B-1----:R-:W-:-:S05]  /*74a0*/  @P0 IMAD.HI.U32 R0, R3, R0, RZ ;  /* 0x0000000003000227 */ /* 0x002fca00078e00ff */
[----:B----4-:R-:W-:-:S05]  /*74b0*/  @P0 SHF.R.U32.HI R3, RZ, R5, R0 ;  /* 0x00000005ff030219 */ /* 0x010fca0000011600 */
[----:B------:R-:W-:-:S05]  /*74c0*/  IMAD.IADD R3, R38, 0x1, R3 ;  /* 0x0000000126037824 */ /* 0x000fca00078e0203 */
[----:B------:R-:W-:-:S04]  /*74d0*/  SHF.R.S32.HI R0, RZ, 0x1f, R3 ;  /* 0x0000001fff007819 */ /* 0x000fc80000011403 */
[----:B------:R-:W-:-:S04]  /*74e0*/  LEA.HI R0, R0, R3, RZ, 0x6 ;  /* 0x0000000300007211 */ /* 0x000fc800078f30ff */
[----:B------:R-:W-:-:S04]  /*74f0*/  SHF.R.S32.HI R0, RZ, 0x6, R0 ;  /* 0x00000006ff007819 */ /* 0x000fc80000011400 */
[----:B------:R-:W-:-:S04]  /*7500*/  VIMNMX R37, R37, R0, PT ;  /* 0x0000000025257248 */ /* 0x000fc80003fe0100 */
[----:B------:R-:W-:-:S13]  /*7510*/  ISETP.GE.AND P0, PT, R37, 0x1, PT ;  /* 0x000000012500780c */ /* 0x000fda0003f06270 */
[----:B------:R-:W-:Y:S05]  /*7520*/  @!P0 BRA `(.L_x_8647) ;  /* 0x0000000000788947 */ /* 0x000fea0003800000 */
[----:B------:R-:W4:Y:S01]  /*7530*/  LDL R4, [R1+0x54] ;  /* 0x0000540001047983 */ /* 0x000f220000100800 */
[----:B------:R-:W-:Y:S01]  /*7540*/  ULDC UR4, c[0x0][0xae8] ;  /* 0x0002ba0000047ab9 */ /* 0x000fe20000000800 */
[----:B----4-:R-:W-:-:S04]  /*7550*/  ISETP.NE.AND P0, PT, R4, RZ, PT ;  /* 0x000000ff0400720c */ /* 0x010fc80003f05270 */
[----:B------:R-:W-:-:S04]  /*7560*/  SEL R9, R4, UR4, P0 ;  /* 0x0000000404097c07 */ /* 0x000fc80008000000 */
[-C--:B------:R-:W-:Y:S02]  /*7570*/  IABS R6, R9.reuse ;  /* 0x0000000900067213 */ /* 0x080fe40000000000 */
[----:B------:R-:W-:Y:S02]  /*7580*/  IADD3 R0, R9, -0x1, R37 ;  /* 0xffffffff09007810 */ /* 0x000fe40007ffe025 */
[----:B------:R-:W1:Y:S01]  /*7590*/  I2F.RP R3, R6 ;  /* 0x0000000600037306 */ /* 0x000e620000209400 */
[-C--:B--2---:R-:W-:Y:S02]  /*75a0*/  IABS R10, R9.reuse ;  /* 0x00000009000a7213 */ /* 0x084fe40000000000 */
        /* <DEDUP_REMOVED lines=22> */
.L_x_8647:
[----:B------:R-:W-:Y:S05]  /*7710*/  BSYNC B0 ;  /* 0x0000000000007941 */ /* 0x000fea0003800000 */
.L_x_8646:
        /* <DEDUP_REMOVED lines=66> */
[----:B----4-:R-:W-:-:S05]  /*7b40*/  IMAD R0, R0, R168, RZ ;  /* 0x000000a800007224 */ /* 0x010fca00078e02ff */
[----:B------:R3:W-:Y:S01]  /*7b50*/  STL [R1+0xc], R0 ;  /* 0x00000c0001007387 */ /* 0x0007e20000100800 */
[----:B------:R-:W-:Y:S02]  /*7b60*/  VIADDMNMX R168, R0, R168, R37, PT ;  /* 0x000000a800a87246 */ /* 0x000fe40003800125 */
[----:B------:R-:W-:Y:S02]  /*7b70*/  CS2R R36, SRZ ;  /* 0x0000000000247805 */ /* 0x000fe4000001ff00 */
[----:B------:R-:W-:-:S13]  /*7b80*/  ISETP.GT.AND P1, PT, R168, R0, PT ;  /* 0x00000000a800720c */ /* 0x000fda0003f24270 */
[----:B---3--:R-:W-:Y:S05]  /*7b90*/  @!P1 BRA `(.L_x_8640) ;  /* 0x000000d800709947 */ /* 0x008fea0003800000 */
[----:B------:R-:W3:Y:S01]  /*7ba0*/  LDL R0, [R1+0x70] ;  /* 0x0000700001007983 */ /* 0x000ee20000100800 */
[----:B------:R-:W-:Y:S03]  /*7bb0*/  BSSY B6, `(.L_x_8648) ;  /* 0x000001d000067945 */ /* 0x000fe60003800000 */
[----:B---3--:R-:W1:Y:S02]  /*7bc0*/  SHFL.IDX PT, R0, R0, RZ, 0x1f ;  /* 0x00001fff00007589 */ /* 0x008e6400000e0000 */
        /* <DEDUP_REMOVED lines=20> */
[----:B--2---:R-:W-:Y:S02]  /*7d10*/  IMAD.U32 R10, RZ, RZ, UR4 ;  /* 0x00000004ff0a7e24 */ /* 0x004fe4000f8e00ff */
[----:B0-----:R-:W-:Y:S02]  /*7d20*/  IMAD.U32 R11, RZ, RZ, UR5 ;  /* 0x00000005ff0b7e24 */ /* 0x001fe4000f8e00ff */
[----:B------:R-:W-:Y:S02]  /*7d30*/  IMAD.MOV.U32 R8, RZ, RZ, 0x70 ;  /* 0x00000070ff087424 */ /* 0x000fe400078e00ff */
[----:B------:R-:W-:Y:S02]  /*7d40*/  IMAD.MOV.U32 R12, RZ, RZ, 0x1 ;  /* 0x00000001ff0c7424 */ /* 0x000fe400078e00ff */
[----:B------:R-:W-:-:S07]  /*7d50*/  IMAD.MOV.U32 R13, RZ, RZ, RZ ;  /* 0x000000ffff0d7224 */ /* 0x000fce00078e00ff */
[----:B------:R-:W-:-:S07]  /*7d60*/  LEPC R20, `(.L_x_8649) ;  /* 0x000000001014794e */ /* 0x000fce0000000000 */
[----:B-1---5:R-:W-:Y:S05]  /*7d70*/  CALL.ABS.NOINC R14 ;  /* 0x000000000e007343 */ /* 0x022fea0003c00000 */
.L_x_8649:
[----:B------:R-:W-:Y:S05]  /*7d80*/  BSYNC B6 ;  /* 0x0000000000067941 */ /* 0x000fea0003800000 */
.L_x_8648:
[----:B------:R-:W-:Y:S02]  /*7d90*/  ULDC UR4, c[0x0][0x3f4] ;  /* 0x0000fd0000047ab9 */ /* 0x000fe40000000800 */
[----:B------:R-:W-:-:S13]  /*7da0*/  ISETP.LT.AND P0, PT, RZ, UR4, PT ;  /* 0x00000004ff007c0c */ /* 0x000fda000bf01270 */
[----:B------:R-:W-:Y:S05]  /*7db0*/  @P0 BRA `(.L_x_8650) ;  /* 0x0000000000400947 */ /* 0x000fea0003800000 */
[----:B------:R-:W3:Y:S02]  /*7dc0*/  LDL R20, [R1+0x68] ;  /* 0x0000680001147983 */ /* 0x000ee40000100800 */
[----:B---3--:R-:W-:-:S04]  /*7dd0*/  LEA.HI R0, R20, R20, RZ, 0x1 ;  /* 0x0000001414007211 */ /* 0x008fc800078f08ff */
[----:B------:R-:W-:-:S05]  /*7de0*/  LOP3.LUT R0, R0, 0xfffffffe, RZ, 0xc0, !PT ;  /* 0xfffffffe00007812 */ /* 0x000fca00078ec0ff */
[----:B------:R-:W-:-:S05]  /*7df0*/  IMAD.IADD R0, R20, 0x1, -R0 ;  /* 0x0000000114007824 */ /* 0x000fca00078e0a00 */
[----:B-----5:R-:W-:-:S04]  /*7e00*/  SHF.L.U32 R2, R0, 0x1f, RZ ;  /* 0x0000001f00027819 */ /* 0x020fc800000006ff */
[----:B------:R1:W3:Y:S03]  /*7e10*/  SYNCS.PHASECHK.TRANS64.TRYWAIT P0, [R17+URZ+0x38800], R2 ;  /* 0x03880002110075a7 */ /* 0x0002e6000800017f */
[----:B---3--:R-:W-:Y:S05]  /*7e20*/  @!P0 NANOSLEEP.SYNCS 0x989680 ;  /* 0x009896800000895d */ /* 0x008fea0003900000 */
[----:B------:R-:W3:Y:S01]  /*7e30*/  @!P0 SYNCS.PHASECHK.TRANS64 P0, [R17+URZ+0x38800], R2 ;  /* 0x03880002110085a7 */ /* 0x000ee2000800007f */
[----:B------:R-:W-:Y:S04]  /*7e40*/  BSSY B0, `(.L_x_8651) ;  /* 0x0000006000007945 */ /* 0x000fe80003800000 */
[----:B---3--:R-:W-:Y:S05]  /*7e50*/  @P0 BRA `(.L_x_8652) ;  /* 0x0000000000100947 */ /* 0x008fea0003800000 */
.L_x_8653:
[----:B---3--:R3:W4:Y:S02]  /*7e60*/  SYNCS.PHASECHK.TRANS64.TRYWAIT P0, [R17+URZ+0x38800], R2 ;  /* 0x03880002110075a7 */ /* 0x008724000800017f */
[----:B----4-:R-:W-:Y:S05]  /*7e70*/  @!P0 NANOSLEEP.SYNCS 0x989680 ;  /* 0x009896800000895d */ /* 0x010fea0003900000 */
[----:B------:R-:W4:Y:S02]  /*7e80*/  @!P0 SYNCS.PHASECHK.TRANS64 P0, [R17+URZ+0x38800], R2 ;  /* 0x03880002110085a7 */ /* 0x000f24000800007f */
[----:B----4-:R-:W-:Y:S05]  /*7e90*/  @!P0 BRA `(.L_x_8653) ;  /* 0xfffffffc00f08947 */ /* 0x010fea000383ffff */
.L_x_8652:
[----:B------:R-:W-:Y:S05]  /*7ea0*/  BSYNC B0 ;  /* 0x0000000000007941 */ /* 0x000fea0003800000 */
.L_x_8651:
[----:B------:R-:W-:Y:S05]  /*7eb0*/  BRA `(.L_x_8654) ;  /* 0x0000002c00cc7947 */ /* 0x000fea0003800000 */
.L_x_8650:
        /* <DEDUP_REMOVED lines=22> */
[----:B--2---:R-:W-:Y:S02]  /*8020*/  IMAD.U32 R10, RZ, RZ, UR6 ;  /* 0x00000006ff0a7e24 */ /* 0x004fe4000f8e00ff */
        /* <DEDUP_REMOVED lines=8> */
.L_x_8656:
[----:B------:R-:W-:Y:S05]  /*80b0*/  BSYNC B6 ;  /* 0x0000000000067941 */ /* 0x000fea0003800000 */
.L_x_8655:
[----:B------:R-:W-:Y:S01]  /*80c0*/  ULDC.U8 UR4, c[0x0][0x410] ;  /* 0x0001040000047ab9 */ /* 0x000fe20000000000 */
[----:B------:R-:W-:Y:S01]  /*80d0*/  BSSY B0, `(.L_x_8657) ;  /* 0x00002c9000007945 */ /* 0x000fe20003800000 */
[----:B------:R-:W-:Y:S01]  /*80e0*/  ISETP.NE.AND P0, PT, RZ, UR4, PT ;  /* 0x00000004ff007c0c */ /* 0x000fe2000bf05270 */
[----:B------:R-:W-:-:S12]  /*80f0*/  IMAD.IADD R32, R192, 0x1, R214 ;  /* 0x00000001c0207824 */ /* 0x000fd800078e02d6 */
[----:B------:R-:W-:Y:S05]  /*8100*/  @!P0 BRA `(.L_x_8658) ;  /* 0x0000001400b88947 */ /* 0x000fea0003800000 */
[----:B------:R-:W1:Y:S01]  /*8110*/  LDC R33, c[0x0][0x448] ;  /* 0x00011200ff217b82 */ /* 0x000e620000000800 */
[----:B------:R-:W3:Y:S01]  /*8120*/  S2R R0, SR_TID.X ;  /* 0x0000000000007919 */ /* 0x000ee20000002100 */
[----:B------:R-:W-:Y:S01]  /*8130*/  ULDC.64 UR4, c[0x0][0x3f8] ;  /* 0x0000fe0000047ab9 */ /* 0x000fe20000000a00 */
[----:B------:R-:W-:Y:S01]  /*8140*/  ULDC.64 UR6, c[0x0][0x408] ;  /* 0x0001020000067ab9 */ /* 0x000fe20000000a00 */
[----:B------:R-:W-:Y:S02]  /*8150*/  IMAD.MOV.U32 R25, RZ, RZ, R29 ;  /* 0x000000ffff197224 */ /* 0x000fe400078e001d */
[----:B------:R-:W-:Y:S01]  /*8160*/  IMAD.MOV.U32 R27, RZ, RZ, R31 ;  /* 0x000000ffff1b7224 */ /* 0x000fe200078e001f */
[----:B-1----:R-:W-:Y:S01]  /*8170*/  ISETP.NE.AND P0, PT, R33, 0x1, PT ;  /* 0x000000012100780c */ /* 0x002fe20003f05270 */
[----:B---3--:R-:W-:-:S12]  /*8180*/  VIADD R2, R0, 0xffffff80 ;  /* 0xffffff8000027836 */ /* 0x008fd80000000000 */
[----:B------:R-:W1:Y:S01]  /*8190*/  @P0 LDC R0, c[0x0][0x44c] ;  /* 0x00011300ff000b82 */ /* 0x000e620000000800 */
[----:B------:R-:W-:-:S04]  /*81a0*/  SHF.R.S32.HI R3, RZ, 0x1f, R2 ;  /* 0x0000001fff037819 */ /* 0x000fc80000011402 */
[----:B------:R-:W-:-:S03]  /*81b0*/  LEA.HI R3, R3, R2, RZ, 0x2 ;  /* 0x0000000203037211 */ /* 0x000fc600078f10ff */
[----:B------:R-:W3:Y:S01]  /*81c0*/  @P0 LDC R5, c[0x0][0x450] ;  /* 0x00011400ff050b82 */ /* 0x000ee20000000800 */
[----:B------:R-:W-:-:S05]  /*81d0*/  LOP3.LUT R3, R3, 0xfffffffc, RZ, 0xc0, !PT ;  /* 0xfffffffc03037812 */ /* 0x000fca00078ec0ff */
[----:B------:R-:W-:-:S04]  /*81e0*/  IMAD.IADD R3, R2, 0x1, -R3 ;  /* 0x0000000102037824 */ /* 0x000fc800078e0a03 */
[----:B------:R-:W-:-:S04]  /*81f0*/  IMAD R3, R3, 0x20, R32 ;  /* 0x0000002003037824 */ /* 0x000fc800078e0220 */
[----:B-1----:R-:W-:-:S05]  /*8200*/  @P0 IMAD.HI.U32 R0, R3, R0, RZ ;  /* 0x0000000003000227 */ /* 0x002fca00078e00ff */
[----:B---3--:R-:W-:-:S04]  /*8210*/  @P0 SHF.R.U32.HI R3, RZ, R5, R0 ;  /* 0x00000005ff030219 */ /* 0x008fc80000011600 */
        /* <DEDUP_REMOVED lines=14> */
[----:B--2---:R-:W-:Y:S02]  /*8300*/  LEA.HI.X R10, R24, UR5, R3, 0x1, P0 ;  /* 0x00000005180a7c11 */ /* 0x004fe400080f0c03 */
[----:B------:R-:W-:Y:S01]  /*8310*/  LEA.HI.X R31, R26, UR7, R31, 0x1, P1 ;  /* 0x000000071a1f7c11 */ /* 0x000fe200088f0c1f */
[----:B------:R-:W-:Y:S06]  /*8320*/  BRA.DIV UR4, `(.L_x_8659) ;  /* 0x000001ba04207947 */ /* 0x000fec000b800000 */
[----:B------:R1:W2:Y:S04]  /*8330*/  SHFL.IDX PT, R0, R10, RZ, 0x1c1f ;  /* 0x001c1fff0a007589 */ /* 0x0002a800000e0000 */
[----:B------:R1:W3:Y:S04]  /*8340*/  SHFL.IDX PT, R5, R9, RZ, 0x1c1f ;  /* 0x001c1fff09057589 */ /* 0x0002e800000e0000 */
[----:B------:R1:W4:Y:S04]  /*8350*/  SHFL.IDX PT, R8, R31, RZ, 0x1c1f ;  /* 0x001c1fff1f087589 */ /* 0x00032800000e0000 */
[----:B------:R1:W0:Y:S02]  /*8360*/  SHFL.IDX PT, R6, R30, RZ, 0x1c1f ;  /* 0x001c1fff1e067589 */ /* 0x00022400000e0000 */
.L_x_8898:
        /* <DEDUP_REMOVED lines=8> */
[----:B------:R-:W4:Y:S01]  /*83f0*/  LDL R7, [R1+0x74] ;  /* 0x0000740001077983 */ /* 0x000f220000100800 */
[----:B------:R-:W-:Y:S01]  /*8400*/  ULDC UR4, c[0x0][0x3f4] ;  /* 0x0000fd0000047ab9 */ /* 0x000fe20000000800 */
[----:B---3--:R-:W-:Y:S01]  /*8410*/  IMAD.MOV.U32 R2, RZ, RZ, R5 ;  /* 0x000000ffff027224 */ /* 0x008fe200078e0005 */
[----:B------:R-:W-:Y:S01]  /*8420*/  ISETP.GE.AND P2, PT, R188, UR4, PT ;  /* 0x00000004bc007c0c */ /* 0x000fe2000bf46270 */
[----:B--2---:R-:W-:Y:S01]  /*8430*/  IMAD.MOV.U32 R3, RZ, RZ, R0 ;  /* 0x000000ffff037224 */ /* 0x004fe200078e0000 */
        /* <DEDUP_REMOVED lines=8> */
[-C--:B--2---:R-:W-:Y:S02]  /*84c0*/  @!P3 IADD3 R2, P0, R5, R4.reuse, RZ ;  /* 0x000000040502b210 */ /* 0x084fe40007f1e0ff */
[----:B0-----:R-:W-:-:S02]  /*84d0*/  @!P3 IADD3 R4, P1, R6, R4, RZ ;  /* 0x000000040604b210 */ /* 0x001fc40007f3e0ff */
[----:B----4-:R-:W-:Y:S01]  /*84e0*/  @!P3 SHF.L.U64.HI R11, R209, 0x1, R7 ;  /* 0x00000001d10bb819 */ /* 0x010fe20000010207 */
[----:B------:R-:W-:Y:S02]  /*84f0*/  IMAD.MOV.U32 R7, RZ, RZ, R8 ;  /* 0x000000ffff077224 */ /* 0x000fe400078e0008 */
[----:B------:R-:W-:-:S04]  /*8500*/  @!P2 IMAD.WIDE R6, R188, 0x2, R6 ;  /* 0x00000002bc06a825 */ /* 0x000fc800078e0206 */
[--C-:B------:R-:W-:Y:S01]  /*8510*/  @!P3 IMAD.X R3, R0, 0x1, R11.reuse, P0 ;  /* 0x000000010003b824 */ /* 0x100fe200000e060b */
[----:B------:R0:W5:Y:S01]  /*8520*/  @!P2 LD.E.64 R28, desc[UR40][R6.64] ;  /* 0x00000028061ca980 */ /* 0x000162000c101b00 */
[----:B------:R-:W-:-:S03]  /*8530*/  @!P3 IMAD.X R5, R8, 0x1, R11, P1 ;  /* 0x000000010805b824 */ /* 0x000fc600008e060b */
[----:B------:R0:W5:Y:S04]  /*8540*/  @!P3 LD.E.64 R24, desc[UR40][R2.64] ;  /* 0x000000280218b980 */ /* 0x000168000c101b00 */
[----:B------:R0:W5:Y:S02]  /*8550*/  @!P3 LD.E.64 R20, desc[UR40][R4.64] ;  /* 0x000000280414b980 */ /* 0x000164000c101b00 */
.L_x_8661:
[----:B------:R-:W-:Y:S05]  /*8560*/  BSYNC B1 ;  /* 0x0000000000017941 */ /* 0x000fea0003800000 */
.L_x_8660:
[----:B0----5:R-:W-:Y:S01]  /*8570*/  IMAD.MOV.U32 R2, RZ, RZ, R25 ;  /* 0x000000ffff027224 */ /* 0x021fe200078e0019 */
[----:B------:R-:W-:Y:S01]  /*8580*/  UMOV UR4, 0xffffffff ;  /* 0xffffffff00047882 */ /* 0x000fe20000000000 */
[----:B------:R-:W-:Y:S02]  /*8590*/  IMAD.MOV.U32 R3, RZ, RZ, R26 ;  /* 0x000000ffff037224 */ /* 0x000fe400078e001a */
[----:B------:R-:W-:Y:S01]  /*85a0*/  IMAD.MOV.U32 R4, RZ, RZ, R27 ;  /* 0x000000ffff047224 */ /* 0x000fe200078e001b */
[----:B------:R-:W-:Y:S01]  /*85b0*/  PRMT R44, R2, 0x7610, R44 ;  /* 0x00007610022c7816 */ /* 0x000fe2000000002c */
[----:B--2---:R-:W-:Y:S02]  /*85c0*/  IMAD.MOV.U32 R0, RZ, RZ, R24 ;  /* 0x000000ffff007224 */ /* 0x004fe400078e0018 */
[----:B------:R-:W-:Y:S01]  /*85d0*/  IMAD.MOV.U32 R2, RZ, RZ, R21 ;  /* 0x000000ffff027224 */ /* 0x000fe200078e0015 */
[----:B------:R-:W-:Y:S01]  /*85e0*/  PRMT R37, R3, 0x5410, R4 ;  /* 0x0000541003257816 */ /* 0x000fe20000000004 */
[----:B------:R-:W-:Y:S01]  /*85f0*/  IMAD.MOV.U32 R3, RZ, RZ, R28 ;  /* 0x000000ffff037224 */ /* 0x000fe200078e001c */
[----:B------:R-:W-:Y:S01]  /*8600*/  PRMT R34, R34, 0x5410, R0 ;  /* 0x0000541022227816 */ /* 0x000fe20000000000 */
[----:B------:R-:W-:Y:S01]  /*8610*/  IMAD.MOV.U32 R4, RZ, RZ, R29 ;  /* 0x000000ffff047224 */ /* 0x000fe200078e001d */
[----:B------:R-:W-:Y:S01]  /*8620*/  PRMT R46, R2, 0x7610, R46 ;  /* 0x00007610022e7816 */ /* 0x000fe2000000002e */
[----:B------:R-:W-:-:S03]  /*8630*/  IMAD.MOV.U32 R0, RZ, RZ, R20 ;  /* 0x000000ffff007224 */ /* 0x000fc600078e0014 */
[----:B------:R-:W-:Y:S02]  /*8640*/  PRMT R40, R4, 0x5410, R3 ;  /* 0x0000541004287816 */ /* 0x000fe40000000003 */
[----:B------:R-:W-:Y:S02]  /*8650*/  CS2R R2, SRZ ;  /* 0x0000000000027805 */ /* 0x000fe4000001ff00 */
[----:B------:R-:W-:Y:S01]  /*8660*/  PRMT R45, R0, 0x7610, R45 ;  /* 0x00007610002d7816 */ /* 0x000fe2000000002d */
[----:B------:R-:W-:Y:S06]  /*8670*/  BRA.DIV UR4, `(.L_x_8662) ;  /* 0x000001b604c07947 */ /* 0x000fec000b800000 */
[----:B---3--:R0:W2:Y:S04]  /*8680*/  SHFL.IDX PT, R5, R10, 0x1, 0x1c1f ;  /* 0x003c1f000a057f89 */ /* 0x0080a800000e0000 */
[----:B------:R0:W3:Y:S04]  /*8690*/  SHFL.IDX PT, R4, R9, 0x1, 0x1c1f ;  /* 0x003c1f0009047f89 */ /* 0x0000e800000e0000 */
[----:B------:R0:W0:Y:S04]  /*86a0*/  SHFL.IDX PT, R7, R31, 0x1, 0x1c1f ;  /* 0x003c1f001f077f89 */ /* 0x00002800000e0000 */
[----:B------:R0:W0:Y:S02]  /*86b0*/  SHFL.IDX PT, R14, R30, 0x1, 0x1c1f ;  /* 0x003c1f001e0e7f89 */ /* 0x00002400000e0000 */
.L_x_8904:
[----:B------:R-:W5:Y:S01]  /*86c0*/  LDL R6, [R1+0x68] ;  /* 0x0000680001067983 */ /* 0x000f620000100800 */
[----:B------:R-:W-:Y:S01]  /*86d0*/  VIADD R32, R32, 0x20 ;  /* 0x0000002020207836 */ /* 0x000fe20000000000 */
[----:B------:R-:W-:Y:S01]  /*86e0*/  BSSY B1, `(.L_x_8663) ;  /* 0x0000023000017945 */ /* 0x000fe20003800000 */
[----:B01----:R-:W-:Y:S01]  /*86f0*/  IMAD.SHL.U32 R30, R194, 0x40, RZ ;  /* 0x00000040c21e7824 */ /* 0x003fe200078e00ff */
[----:B------:R-:W-:Y:S02]  /*8700*/  CS2R R10, SRZ ;  /* 0x00000000000a7805 */ /* 0x000fe4000001ff00 */
[----:B----4-:R-:W-:Y:S02]  /*8710*/  CS2R R8, SRZ ;  /* 0x0000000000087805 */ /* 0x010fe4000001ff00 */
[----:B------:R-:W-:Y:S02]  /*8720*/  ISETP.GE.AND P0, PT, R32, R33, PT ;  /* 0x000000212000720c */ /* 0x000fe40003f06270 */
[----:B------:R-:W-:-:S02]  /*8730*/  CS2R R12, SRZ ;  /* 0x00000000000c7805 */ /* 0x000fc4000001ff00 */
        /* <DEDUP_REMOVED lines=13> */
[C---:B------:R-:W-:Y:S01]  /*8810*/  @!P3 IMAD.SHL.U32 R9, R209.reuse, 0x2, RZ ;  /* 0x00000002d109b824 */ /* 0x040fe200078e00ff */
[----:B------:R0:W5:Y:S04]  /*8820*/  @!P2 LD.E.64 R10, desc[UR40][R2.64] ;  /* 0x00000028020aa980 */ /* 0x000168000c101b00 */
[----:B------:R-:W-:Y:S02]  /*8830*/  @!P3 IADD3 R4, P0, R4, R9, RZ ;  /* 0x000000090404b210 */ /* 0x000fe40007f1e0ff */
[----:B------:R-:W-:Y:S01]  /*8840*/  CS2R R12, SRZ ;  /* 0x00000000000c7805 */ /* 0x000fe2000001ff00 */
[----:B0-----:R-:W-:Y:S02]  /*8850*/  IMAD.MOV.U32 R2, RZ, RZ, R14 ;  /* 0x000000ffff027224 */ /* 0x001fe400078e000e */
[----:B------:R-:W-:Y:S01]  /*8860*/  IMAD.MOV.U32 R3, RZ, RZ, R7 ;  /* 0x000000ffff037224 */ /* 0x000fe200078e0007 */
[----:B----4-:R-:W-:-:S02]  /*8870*/  @!P3 SHF.L.U64.HI R8, R209, 0x1, R6 ;  /* 0x00000001d108b819 */ /* 0x010fc40000010206 */
        /* <DEDUP_REMOVED lines=9> */
.L_x_8664:
[----:B------:R-:W-:Y:S05]  /*8910*/  BSYNC B1 ;  /* 0x0000000000017941 */ /* 0x000fea0003800000 */
.L_x_8663:
[----:B0-----:R-:W4:Y:S01]  /*8920*/  LDL R15, [R1+0x14] ;  /* 0x00001400010f7983 */ /* 0x001f220000100800 */
[----:B------:R-:W0:Y:S01]  /*8930*/  SYNCS.PHASECHK.TRANS64.TRYWAIT P0, [R17+URZ+0x38800], R36 ;  /* 0x03880024110075a7 */ /* 0x000e22000800017f */
[----:B--2---:R-:W-:Y:S01]  /*8940*/  LOP3.LUT R5, R30, 0x1c0, RZ, 0xc0, !PT ;  /* 0x000001c01e057812 */ /* 0x004fe200078ec0ff */
[----:B-----5:R-:W-:Y:S01]  /*8950*/  IMAD.MOV.U32 R6, RZ, RZ, R2 ;  /* 0x000000ffff067224 */ /* 0x020fe200078e0002 */
[----:B------:R-:W-:Y:S01]  /*8960*/  VIADDMNMX R31, R33, -R214, 0x40, PT ;  /* 0x00000040211f7446 */ /* 0x000fe200038009d6 */
[----:B------:R-:W-:Y:S01]  /*8970*/  IMAD.MOV.U32 R14, RZ, RZ, R8 ;  /* 0x000000ffff0e7224 */ /* 0x000fe200078e0008 */
[----:B---3--:R-:W-:Y:S01]  /*8980*/  LOP3.LUT R4, R5, 0x18, R18, 0xf8, !PT ;  /* 0x0000001805047812 */ /* 0x008fe200078ef812 */
[----:B------:R-:W-:Y:S01]  /*8990*/  IMAD.MOV.U32 R7, RZ, RZ, R11 ;  /* 0x000000ffff077224 */ /* 0x000fe200078e000b */
[----:B------:R-:W-:Y:S01]  /*89a0*/  SHF.R.U32.HI R5, RZ, 0x3, R5 ;  /* 0x00000003ff057819 */ /* 0x000fe20000011605 */
[----:B------:R-:W-:Y:S01]  /*89b0*/  BSSY B1, `(.L_x_8665) ;  /* 0x0000014000017945 */ /* 0x000fe20003800000 */
[----:B------:R-:W-:Y:S01]  /*89c0*/  PRMT R34, R6, 0x7610, R34 ;  /* 0x0000761006227816 */ /* 0x000fe20000000022 */
[----:B------:R-:W-:Y:S01]  /*89d0*/  IMAD.MOV.U32 R6, RZ, RZ, R10 ;  /* 0x000000ffff067224 */ /* 0x000fe200078e000a */
[----:B------:R-:W-:Y:S01]  /*89e0*/  LOP3.LUT R4, R4, R5, RZ, 0x3c, !PT ;  /* 0x0000000504047212 */ /* 0x000fe200078e3cff */
[----:B------:R-:W-:Y:S01]  /*89f0*/  IMAD.MOV.U32 R5, RZ, RZ, R3 ;  /* 0x000000ffff057224 */ /* 0x000fe200078e0003 */
[----:B------:R-:W-:-:S02]  /*8a00*/  PRMT R47, R7, 0x7610, R47 ;  /* 0x00007610072f7816 */ /* 0x000fc4000000002f */
[----:B------:R-:W-:Y:S01]  /*8a10*/  PRMT R30, R14, 0x5410, R6 ;  /* 0x000054100e1e7816 */ /* 0x000fe20000000006 */
[----:B------:R-:W-:Y:S01]  /*8a20*/  IMAD.MOV.U32 R6, RZ, RZ, R12 ;  /* 0x000000ffff067224 */ /* 0x000fe200078e000c */
[----:B------:R-:W-:Y:S01]  /*8a30*/  PRMT R32, R5, 0x7610, R32 ;  /* 0x0000761005207816 */ /* 0x000fe20000000020 */
[----:B------:R-:W-:Y:S01]  /*8a40*/  IMAD.MOV.U32 R5, RZ, RZ, R9 ;  /* 0x000000ffff057224 */ /* 0x000fe200078e0009 */
[----:B------:R-:W-:Y:S02]  /*8a50*/  LOP3.LUT P2, RZ, R194, 0x4, RZ, 0xc0, !PT ;  /* 0x00000004c2ff7812 */ /* 0x000fe4000784c0ff */
[----:B------:R-:W-:Y:S02]  /*8a60*/  ISETP.GE.AND P1, PT, R192, R31, PT ;  /* 0x0000001fc000720c */ /* 0x000fe40003f26270 */
[----:B------:R-:W-:Y:S01]  /*8a70*/  PRMT R33, R5, 0x7610, R33 ;  /* 0x0000761005217816 */ /* 0x000fe20000000021 */
[----:B------:R-:W-:Y:S01]  /*8a80*/  IMAD.MOV.U32 R5, RZ, RZ, R13 ;  /* 0x000000ffff057224 */ /* 0x000fe200078e000d */
[----:B------:R-:W-:Y:S01]  /*8a90*/  PRMT R48, R6, 0x7610, R48 ;  /* 0x0000761006307816 */ /* 0x000fe20000000030 */
[----:B----4-:R-:W-:-:S04]  /*8aa0*/  IMAD R4, R15, 0x200, R4 ;  /* 0x000002000f047824 */ /* 0x010fc800078e0204 */
[----:B------:R-:W-:-:S04]  /*8ab0*/  IMAD R15, R4, 0x2, R17 ;  /* 0x00000002040f7824 */ /* 0x000fc800078e0211 */
[C---:B------:R-:W-:Y:S02]  /*8ac0*/  VIADD R4, R15.reuse, 0x20400 ;  /* 0x000204000f047836 */ /* 0x040fe40000000000 */
[----:B------:R-:W-:Y:S01]  /*8ad0*/  VIADD R14, R15, 0x20440 ;  /* 0x000204400f0e7836 */ /* 0x000fe20000000000 */
[----:B0-----:R-:W-:Y:S06]  /*8ae0*/  @!P0 BRA `(.L_x_8666) ;  /* 0x000001b400148947 */ /* 0x001fec0003800000 */
.L_x_8905:
[----:B------:R-:W-:Y:S05]  /*8af0*/  BSYNC B1 ;  /* 0x0000000000017941 */ /* 0x000fea0003800000 */
.L_x_8665:
        /* <DEDUP_REMOVED lines=11> */
[----:B0-----:R-:W-:Y:S02]  /*8bb0*/  SHF.R.U32.HI R36, RZ, 0x10, R27 ;  /* 0x00000010ff247819 */ /* 0x001fe4000001161b */
[----:B------:R-:W-:Y:S02]  /*8bc0*/  SHF.R.U64 R38, R28, 0x10, R29 ;  /* 0x000000101c267819 */ /* 0x000fe4000000121d */
[----:B------:R-:W-:Y:S02]  /*8bd0*/  PRMT R39, R40, 0x5410, R39 ;  /* 0x0000541028277816 */ /* 0x000fe40000000027 */
[----:B------:R-:W-:Y:S02]  /*8be0*/  SHF.R.U64 R35, R26, 0x10, R27 ;  /* 0x000000101a237819 */ /* 0x000fe4000000121b */
        /* <DEDUP_REMOVED lines=40> */
.L_x_8670:
[----:B------:R-:W-:Y:S05]  /*8e70*/  BSYNC B2 ;  /* 0x0000000000027941 */ /* 0x000fea0003800000 */
.L_x_8669:
[----:B------:R-:W-:Y:S05]  /*8e80*/  @P1 BRA `(.L_x_8668) ;  /* 0x0000000000b81947 */ /* 0x000fea0003800000 */
[----:B-1----:R-:W1:Y:S01]  /*8e90*/  LDS.128 R4, [R14] ;  /* 0x000000000e047984 */ /* 0x002e620000000c00 */
[----:B------:R-:W-:Y:S02]  /*8ea0*/  SHF.R.U32.HI R35, RZ, 0x10, R21 ;  /* 0x00000010ff237819 */ /* 0x000fe40000011615 */
[----:B------:R-:W-:Y:S02]  /*8eb0*/  SHF.R.U32.HI R27, RZ, 0x10, R25 ;  /* 0x00000010ff1b7819 */ /* 0x000fe40000011619 */
[----:B------:R-:W-:Y:S02]  /*8ec0*/  PRMT R35, R46, 0x5410, R35 ;  /* 0x000054102e237816 */ /* 0x000fe40000000023 */
[----:B------:R-:W-:Y:S02]  /*8ed0*/  PRMT R27, R44, 0x5410, R27 ;  /* 0x000054102c1b7816 */ /* 0x000fe4000000001b */
[----:B------:R-:W-:Y:S01]  /*8ee0*/  SHF.R.U64 R29, R20, 0x10, R21 ;  /* 0x00000010141d7819 */ /* 0x000fe20000001215 */
[----:B0-----:R-:W-:Y:S01]  /*8ef0*/  IMAD.U32 R36, R35, 0x10000, RZ ;  /* 0x0001000023247824 */ /* 0x001fe200078e00ff */
        /* <DEDUP_REMOVED lines=39> */
.L_x_8668:
[----:B------:R-:W-:Y:S05]  /*9170*/  BSYNC B1 ;  /* 0x0000000000017941 */ /* 0x000fea0003800000 */
.L_x_8667:
        /* <DEDUP_REMOVED lines=54> */
.L_x_8673:
[----:B------:R-:W-:Y:S05]  /*94e0*/  BSYNC B1 ;  /* 0x0000000000017941 */ /* 0x000fea0003800000 */
.L_x_8672:
[----:B------:R-:W-:Y:S05]  /*94f0*/  @P1 BRA `(.L_x_8671) ;  /* 0x0000001800181947 */ /* 0x000fea0003800000 */
[----:B-1----:R-:W1:Y:S01]  /*9500*/  LDS.128 R4, [R14+0x1000] ;  /* 0x001000000e047984 */ /* 0x002e620000000c00 */
        /* <DEDUP_REMOVED lines=8> */
[C---:B------:R-:W-:Y:S01]  /*9590*/  LOP3.LUT R10, R33.reuse, 0xffff0000, RZ, 0xc0, !PT ;  /* 0xffff0000210a7812 */ /* 0x040fe200078ec0ff */
[----:B------:R-:W-:Y:S01]  /*95a0*/  IMAD.U32 R13, R33, 0x10000, RZ ;  /* 0x00010000210d7824 */ /* 0x000fe200078e00ff */
[----:B------:R-:W-:Y:S02]  /*95b0*/  LOP3.LUT R32, R32, 0xffff0000, RZ, 0xc0, !PT ;  /* 0xffff000020207812 */ /* 0x000fe400078ec0ff */
[----:B------:R-:W-:Y:S01]  /*95c0*/  PRMT R30, R30, 0x5410, R3 ;  /* 0x000054101e1e7816 */ /* 0x000fe20000000003 */
[C---:B-1----:R-:W-:Y:S01]  /*95d0*/  IMAD.U32 R8, R6.reuse, 0x10000, RZ ;  /* 0x0001000006087824 */ /* 0x042fe200078e00ff */
        /* <DEDUP_REMOVED lines=14> */
[----:B------:R-:W-:Y:S01]  /*96c0*/  IMAD.U32 R6, R34, 0x10000, RZ ;  /* 0x0001000022067824 */ /* 0x000fe200078e00ff */
[----:B------:R-:W-:Y:S01]  /*96d0*/  LOP3.LUT R30, R30, 0xffff0000, RZ, 0xc0, !PT ;  /* 0xffff00001e1e7812 */ /* 0x000fe200078ec0ff */
[C---:B------:R-:W-:Y:S01]  /*96e0*/  FFMA.FTZ R20, R9.reuse, R32, -R20 ;  /* 0x0000002009147223 */ /* 0x040fe20000010814 */
[----:B------:R-:W-:Y:S01]  /*96f0*/  LOP3.LUT R34, R34, 0xffff0000, RZ, 0xc0, !PT ;  /* 0xffff000022227812 */ /* 0x000fe200078ec0ff */
[----:B------:R-:W-:Y:S01]  /*9700*/  FFMA.FTZ R11, R9, R10, R8 ;  /* 0x0000000a090b7223 */ /* 0x000fe20000010008 */
[CC--:B------:R-:W-:Y:S01]  /*9710*/  FMUL.FTZ R9, R3.reuse, R7.reuse ;  /* 0x0000000703097220 */ /* 0x0c0fe20000410000 */
        /* <DEDUP_REMOVED lines=13> */
.L_x_8658:
        /* <DEDUP_REMOVED lines=35> */
[----:B------:R-:W3:Y:S01]  /*9a20*/  SHFL.IDX PT, R2, R33, RZ, 0x1c1f ;  /* 0x001c1fff21027589 */ /* 0x000ee200000e0000 */
[----:B------:R-:W-:-:S03]  /*9a30*/  IMAD R25, R208, R9, RZ ;  /* 0x00000009d0197224 */ /* 0x000fc600078e02ff */
[----:B------:R-:W4:Y:S04]  /*9a40*/  SHFL.IDX PT, R0, R24, RZ, 0x1c1f ;  /* 0x001c1fff18007589 */ /* 0x000f2800000e0000 */
[----:B------:R-:W5:Y:S04]  /*9a50*/  SHFL.IDX PT, R14, R34, RZ, 0x1c1f ;  /* 0x001c1fff220e7589 */ /* 0x000f6800000e0000 */
[----:B------:R-:W0:Y:S01]  /*9a60*/  SHFL.IDX PT, R3, R27, RZ, 0x1c1f ;  /* 0x001c1fff1b037589 */ /* 0x000e2200000e0000 */
[----:B-1----:R-:W-:-:S04]  /*9a70*/  ISETP.GE.AND P0, PT, R18, R35, PT ;  /* 0x000000231200720c */ /* 0x002fc80003f06270 */
[----:B------:R-:W-:-:S13]  /*9a80*/  ISETP.GE.OR P1, PT, R32, R25, P0 ;  /* 0x000000192000720c */ /* 0x000fda0000726670 */
[C---:B------:R-:W-:Y:S01]  /*9a90*/  @!P1 IMAD.SHL.U32 R5, R18.reuse, 0x2, RZ ;  /* 0x0000000212059824 */ /* 0x040fe200078e00ff */
[----:B------:R-:W-:-:S04]  /*9aa0*/  @!P1 SHF.L.U64.HI R6, R18, 0x1, R19 ;  /* 0x0000000112069819 */ /* 0x000fc80000010213 */
[----:B---3--:R-:W-:-:S05]  /*9ab0*/  @!P1 IADD3 R8, P2, R2, R5, RZ ;  /* 0x0000000502089210 */ /* 0x008fca0007f5e0ff */
[----:B----4-:R-:W-:Y:S01]  /*9ac0*/  @!P1 IMAD.X R9, R0, 0x1, R6, P2 ;  /* 0x0000000100099824 */ /* 0x010fe200010e0606 */
[----:B-----5:R-:W-:-:S05]  /*9ad0*/  @!P1 IADD3 R4, P2, R14, R5, RZ ;  /* 0x000000050e049210 */ /* 0x020fca0007f5e0ff */
[----:B0-2---:R-:W2:Y:S01]  /*9ae0*/  @!P1 LD.E.128 R8, desc[UR40][R8.64] ;  /* 0x0000002808089980 */ /* 0x005ea2000c101d00 */
[----:B------:R-:W-:-:S06]  /*9af0*/  @!P1 IMAD.X R5, R3, 0x1, R6, P2 ;  /* 0x0000000103059824 */ /* 0x000fcc00010e0606 */
[----:B------:R-:W3:Y:S01]  /*9b00*/  @!P1 LD.E.128 R4, desc[UR40][R4.64] ;  /* 0x0000002804049980 */ /* 0x000ee2000c101d00 */
[----:B------:R-:W-:Y:S02]  /*9b10*/  CS2R R2, SRZ ;  /* 0x0000000000027805 */ /* 0x000fe4000001ff00 */
[----:B------:R-:W-:Y:S02]  /*9b20*/  CS2R R20, SRZ ;  /* 0x0000000000147805 */ /* 0x000fe4000001ff00 */
[----:B------:R-:W-:Y:S01]  /*9b30*/  CS2R R28, SRZ ;  /* 0x00000000001c7805 */ /* 0x000fe2000001ff00 */
[----:B------:R-:W0:Y:S01]  /*9b40*/  SHFL.IDX PT, R24, R24, 0x1, 0x1c1f ;  /* 0x003c1f0018187f89 */ /* 0x000e2200000e0000 */
[----:B------:R-:W-:-:S03]  /*9b50*/  CS2R R30, SRZ ;  /* 0x00000000001e7805 */ /* 0x000fc6000001ff00 */
[----:B------:R-:W1:Y:S04]  /*9b60*/  SHFL.IDX PT, R14, R34, 0x1, 0x1c1f ;  /* 0x003c1f00220e7f89 */ /* 0x000e6800000e0000 */
[----:B------:R-:W4:Y:S04]  /*9b70*/  SHFL.IDX PT, R27, R27, 0x1, 0x1c1f ;  /* 0x003c1f001b1b7f89 */ /* 0x000f2800000e0000 */
[----:B------:R5:W0:Y:S01]  /*9b80*/  SHFL.IDX PT, R26, R33, 0x1, 0x1c1f ;  /* 0x003c1f00211a7f89 */ /* 0x000a2200000e0000 */
[----:B--2---:R-:W-:Y:S02]  /*9b90*/  @!P1 IMAD.MOV.U32 R2, RZ, RZ, R8 ;  /* 0x000000ffff029224 */ /* 0x004fe400078e0008 */
[----:B------:R-:W-:-:S02]  /*9ba0*/  @!P1 IMAD.MOV.U32 R20, RZ, RZ, R10 ;  /* 0x000000ffff149224 */ /* 0x000fc400078e000a */
[----:B------:R-:W-:Y:S02]  /*9bb0*/  IMAD.MOV.U32 R0, RZ, RZ, R2 ;  /* 0x000000ffff007224 */ /* 0x000fe400078e0002 */
[----:B------:R-:W-:Y:S02]  /*9bc0*/  @!P1 IMAD.MOV.U32 R3, RZ, RZ, R9 ;  /* 0x000000ffff039224 */ /* 0x000fe400078e0009 */
[----:B---3--:R-:W-:Y:S01]  /*9bd0*/  @!P1 IMAD.MOV.U32 R28, RZ, RZ, R4 ;  /* 0x000000ffff1c9224 */ /* 0x008fe200078e0004 */
[----:B------:R-:W-:Y:S01]  /*9be0*/  PRMT R36, R36, 0x5410, R0 ;  /* 0x0000541024247816 */ /* 0x000fe20000000000 */
[----:B------:R-:W-:Y:S02]  /*9bf0*/  IMAD.MOV.U32 R0, RZ, RZ, R20 ;  /* 0x000000ffff007224 */ /* 0x000fe400078e0014 */
[----:B------:R-:W-:Y:S02]  /*9c00*/  @!P1 IMAD.MOV.U32 R29, RZ, RZ, R5 ;  /* 0x000000ffff1d9224 */ /* 0x000fe400078e0005 */
[----:B------:R-:W-:Y:S01]  /*9c10*/  @!P1 IMAD.MOV.U32 R30, RZ, RZ, R6 ;  /* 0x000000ffff1e9224 */ /* 0x000fe200078e0006 */
[----:B------:R-:W-:Y:S01]  /*9c20*/  PRMT R36, R0, 0x7610, R36 ;  /* 0x0000761000247816 */ /* 0x000fe20000000024 */
[----:B------:R-:W-:-:S02]  /*9c30*/  @!P1 IMAD.MOV.U32 R31, RZ, RZ, R7 ;  /* 0x000000ffff1f9224 */ /* 0x000fc400078e0007 */
[----:B------:R-:W-:Y:S02]  /*9c40*/  @!P1 IMAD.MOV.U32 R21, RZ, RZ, R11 ;  /* 0x000000ffff159224 */ /* 0x000fe400078e000b */
[----:B------:R-:W-:Y:S02]  /*9c50*/  IMAD.MOV.U32 R0, RZ, RZ, R28 ;  /* 0x000000ffff007224 */ /* 0x000fe400078e001c */
[----:B------:R-:W-:Y:S02]  /*9c60*/  IMAD.MOV.U32 R4, RZ, RZ, R29 ;  /* 0x000000ffff047224 */ /* 0x000fe400078e001d */
[----:B------:R-:W-:Y:S02]  /*9c70*/  IMAD.MOV.U32 R5, RZ, RZ, R30 ;  /* 0x000000ffff057224 */ /* 0x000fe400078e001e */
[----:B------:R-:W-:Y:S02]  /*9c80*/  IMAD.MOV.U32 R6, RZ, RZ, R31 ;  /* 0x000000ffff067224 */ /* 0x000fe400078e001f */
[----:B------:R-:W-:Y:S01]  /*9c90*/  IMAD.MOV.U32 R12, RZ, RZ, R3 ;  /* 0x000000ffff0c7224 */ /* 0x000fe200078e0003 */
[----:B------:R-:W-:Y:S01]  /*9ca0*/  PRMT R41, R0, 0x5410, R5 ;  /* 0x0000541000297816 */ /* 0x000fe20000000005 */
[----:B------:R-:W-:Y:S01]  /*9cb0*/  IMAD.MOV.U32 R8, RZ, RZ, R21 ;  /* 0x000000ffff087224 */ /* 0x000fe200078e0015 */
[----:B------:R-:W-:-:S02]  /*9cc0*/  PRMT R42, R4, 0x5410, R6 ;  /* 0x00005410042a7816 */ /* 0x000fc40000000006 */
[----:B------:R-:W-:Y:S02]  /*9cd0*/  CS2R R4, SRZ ;  /* 0x0000000000047805 */ /* 0x000fe4000001ff00 */
[----:B------:R-:W-:Y:S02]  /*9ce0*/  PRMT R43, R12, 0x7610, R43 ;  /* 0x000076100c2b7816 */ /* 0x000fe4000000002b */
[----:B01--45:R-:W-:-:S07]  /*9cf0*/  PRMT R33, R8, 0x7610, R33 ;  /* 0x0000761008217816 */ /* 0x033fce0000000021 */
.L_x_8915:
        /* <DEDUP_REMOVED lines=24> */
.L_x_8676:
[----:B------:R-:W-:Y:S05]  /*9e80*/  BSYNC B1 ;  /* 0x0000000000017941 */ /* 0x000fea0003800000 */
.L_x_8675:
        /* <DEDUP_REMOVED lines=16> */
[----:B------:R-:W-:Y:S01]  /*9f90*/  PRMT R52, R52, 0x5410, R15 ;  /* 0x0000541034347816 */ /* 0x000fe2000000000f */
[----:B------:R-:W-:Y:S01]  /*9fa0*/  IMAD.MOV.U32 R34, RZ, RZ, R11 ;  /* 0x000000ffff227224 */ /* 0x000fe200078e000b */
[----:B------:R-:W-:Y:S01]  /*9fb0*/  PRMT R53, R14, 0x5410, R24 ;  /* 0x000054100e357816 */ /* 0x000fe20000000018 */
[----:B0-----:R-:W-:Y:S06]  /*9fc0*/  @!P1 BRA `(.L_x_8678) ;  /* 0x000001a400509947 */ /* 0x001fec0003800000 */
.L_x_8916:
[----:B------:R-:W-:Y:S05]  /*9fd0*/  BSYNC B1 ;  /* 0x0000000000017941 */ /* 0x000fea0003800000 */
.L_x_8677:
[----:B------:R-:W-:Y:S04]  /*9fe0*/  BSSY B1, `(.L_x_8679) ;  /* 0x000006b000017945 */ /* 0x000fe80003800000 */
[----:B------:R-:W-:Y:S05]  /*9ff0*/  @P2 BRA `(.L_x_8680) ;  /* 0x0000000400a42947 */ /* 0x000fea0003800000 */
[----:B------:R-:W2:Y:S01]  /*a000*/  LDL R24, [R1+0x14] ;  /* 0x0000140001187983 */ /* 0x000ea20000100800 */
[----:B0-----:R-:W-:Y:S01]  /*a010*/  IMAD.SHL.U32 R12, R194, 0x40, RZ ;  /* 0x00000040c20c7824 */ /* 0x001fe200078e00ff */
[----:B------:R-:W-:Y:S01]  /*a020*/  SHF.R.U64 R45, R28, 0x10, R29 ;  /* 0x000000101c2d7819 */ /* 0x000fe2000000121d */
[----:B------:R-:W-:Y:S01]  /*a030*/  IMAD.IADD R13, R18, 0x1, R35 ;  /* 0x00000001120d7824 */ /* 0x000fe200078e0223 */
[--C-:B------:R-:W-:Y:S02]  /*a040*/  SHF.R.U64 R44, R2, 0x10, R3.reuse ;  /* 0x00000010022c7819 */ /* 0x100fe40000001203 */
[----:B------:R-:W-:Y:S02]  /*a050*/  LOP3.LUT R14, R12, 0x1c0, RZ, 0xc0, !PT ;  /* 0x000001c00c0e7812 */ /* 0x000fe400078ec0ff */
[----:B------:R-:W-:Y:S02]  /*a060*/  SHF.R.U32.HI R39, RZ, 0x10, R3 ;  /* 0x00000010ff277819 */ /* 0x000fe40000011603 */
[----:B------:R-:W-:-:S02]  /*a070*/  LOP3.LUT R12, R14, 0x38, R18, 0xf8, !PT ;  /* 0x000000380e0c7812 */ /* 0x000fc400078ef812 */
[----:B------:R-:W-:Y:S02]  /*a080*/  SHF.R.U32.HI R15, RZ, 0x3, R14 ;  /* 0x00000003ff0f7819 */ /* 0x000fe4000001160e */
[----:B------:R-:W-:Y:S02]  /*a090*/  LOP3.LUT R13, R14, 0x38, R13, 0xf8, !PT ;  /* 0x000000380e0d7812 */ /* 0x000fe400078ef80d */
[-C--:B------:R-:W-:Y:S02]  /*a0a0*/  LOP3.LUT R12, R12, R15.reuse, RZ, 0x3c, !PT ;  /* 0x0000000f0c0c7212 */ /* 0x080fe400078e3cff */
[----:B------:R-:W-:Y:S02]  /*a0b0*/  LOP3.LUT R13, R13, R15, RZ, 0x3c, !PT ;  /* 0x0000000f0d0d7212 */ /* 0x000fe400078e3cff */
[--C-:B------:R-:W-:Y:S02]  /*a0c0*/  SHF.R.U64 R3, R20, 0x10, R21.reuse ;  /* 0x0000001014037819 */ /* 0x100fe40000001215 */
[----:B------:R-:W-:-:S02]  /*a0d0*/  SHF.R.U32.HI R40, RZ, 0x10, R21 ;  /* 0x00000010ff287819 */ /* 0x000fc40000011615 */
[----:B------:R-:W-:Y:S02]  /*a0e0*/  PRMT R45, R41, 0x5410, R45 ;  /* 0x00005410292d7816 */ /* 0x000fe4000000002d */
[----:B------:R-:W-:Y:S02]  /*a0f0*/  SHF.R.U32.HI R47, RZ, 0x10, R29 ;  /* 0x00000010ff2f7819 */ /* 0x000fe4000001161d */
[--C-:B------:R-:W-:Y:S01]  /*a100*/  SHF.R.U64 R20, R30, 0x10, R31.reuse ;  /* 0x000000101e147819 */ /* 0x100fe2000000121f */
[----:B------:R-:W-:Y:S01]  /*a110*/  IMAD.U32 R46, R45, 0x10000, RZ ;  /* 0x000100002d2e7824 */ /* 0x000fe200078e00ff */
[----:B------:R-:W-:Y:S02]  /*a120*/  SHF.R.U32.HI R2, RZ, 0x10, R31 ;  /* 0x00000010ff027819 */ /* 0x000fe4000001161f */
[C---:B------:R-:W-:Y:S02]  /*a130*/  PRMT R44, R36.reuse, 0x5432, R44 ;  /* 0x00005432242c7816 */ /* 0x040fe4000000002c */
[----:B------:R-:W-:-:S02]  /*a140*/  PRMT R36, R36, 0x5410, R3 ;  /* 0x0000541024247816 */ /* 0x000fc40000000003 */
[----:B------:R-:W-:Y:S02]  /*a150*/  PRMT R29, R43, 0x5410, R39 ;  /* 0x000054102b1d7816 */ /* 0x000fe40000000027 */
[----:B------:R-:W-:Y:S02]  /*a160*/  PRMT R33, R33, 0x5410, R40 ;  /* 0x0000541021217816 */ /* 0x000fe40000000028 */
[C---:B------:R-:W-:Y:S02]  /*a170*/  PRMT R47, R42.reuse, 0x5410, R47 ;  /* 0x000054102a2f7816 */ /* 0x040fe4000000002f */
[----:B------:R-:W-:Y:S02]  /*a180*/  PRMT R20, R41, 0x5432, R20 ;  /* 0x0000543229147816 */ /* 0x000fe40000000014 */
[----:B------:R-:W-:Y:S01]  /*a190*/  PRMT R2, R42, 0x5432, R2 ;  /* 0x000054322a027816 */ /* 0x000fe20000000002 */
[C---:B------:R-:W-:Y:S01]  /*a1a0*/  IMAD.U32 R48, R47.reuse, 0x10000, RZ ;  /* 0x000100002f307824 */ /* 0x040fe200078e00ff */
[----:B------:R-:W-:Y:S01]  /*a1b0*/  LOP3.LUT R47, R47, 0xffff0000, RZ, 0xc0, !PT ;  /* 0xffff00002f2f7812 */ /* 0x000fe200078ec0ff */
[----:B--2---:R-:W-:-:S02]  /*a1c0*/  IMAD R12, R24, 0x200, R12 ;  /* 0x00000200180c7824 */ /* 0x004fc400078e020c */
        /* <DEDUP_REMOVED lines=25> */
[----:B------:R-:W-:-:S02]  /*a360*/  LOP3.LUT R44, R44, 0xffff0000, RZ, 0xc0, !PT ;  /* 0xffff00002c2c7812 */ /* 0x000fc400078ec0ff */
[----:B------:R-:W-:Y:S01]  /*a370*/  FFMA.FTZ R15, R28, R24, -R49 ;  /* 0x000000181c0f7223 */ /* 0x000fe20000010831 */
[-C--:B------:R-:W-:Y:S01]  /*a380*/  FMUL.FTZ R50, R40, R27.reuse ;  /* 0x0000001b28327220 */ /* 0x080fe20000410000 */
[----:B------:R-:W-:Y:S01]  /*a390*/  FFMA.FTZ R24, R28, R46, R45 ;  /* 0x0000002e1c187223 */ /* 0x000fe2000001002d */
[----:B------:R-:W-:Y:S02]  /*a3a0*/  IMAD.U32 R46, R29, 0x10000, RZ ;  /* 0x000100001d2e7824 */ /* 0x000fe400078e00ff */
        /* <DEDUP_REMOVED lines=8> */
[----:B------:R-:W-:Y:S01]  /*a430*/  FMUL.FTZ R39, R42, R47 ;  /* 0x0000002f2a277220 */ /* 0x000fe20000410000 */
[----:B------:R-:W-:-:S02]  /*a440*/  IMAD.U32 R44, R20, 0x10000, RZ ;  /* 0x00010000142c7824 */ /* 0x000fc400078e00ff */
[-C--:B------:R-:W-:Y:S01]  /*a450*/  FMUL.FTZ R45, R42, R29.reuse ;  /* 0x0000001d2a2d7220 */ /* 0x080fe20000410000 */
[----:B------:R-:W-:Y:S02]  /*a460*/  IMAD.U32 R40, R36, 0x10000, RZ ;  /* 0x0001000024287824 */ /* 0x000fe400078e00ff */
[----:B------:R-:W-:Y:S01]  /*a470*/  FFMA.FTZ R42, R30, R29, -R39 ;  /* 0x0000001d1e2a7223 */ /* 0x000fe20000010827 */
[C---:B------:R-:W-:Y:S01]  /*a480*/  FMUL.FTZ R46, R43.reuse, R44 ;  /* 0x0000002c2b2e7220 */ /* 0x040fe20000410000 */
[----:B------:R-:W-:Y:S02]  /*a490*/  IMAD.U32 R39, R2, 0x10000, RZ ;  /* 0x0001000002277824 */ /* 0x000fe400078e00ff */
[-C--:B------:R-:W-:Y:S01]  /*a4a0*/  FMUL.FTZ R43, R43, R40.reuse ;  /* 0x000000282b2b7220 */ /* 0x080fe20000410000 */
[----:B------:R-:W-:Y:S02]  /*a4b0*/  IMAD.U32 R29, R33, 0x10000, RZ ;  /* 0x00010000211d7824 */ /* 0x000fe400078e00ff */
[----:B------:R-:W-:Y:S01]  /*a4c0*/  FFMA.FTZ R30, R30, R47, R45 ;  /* 0x0000002f1e1e7223 */ /* 0x000fe2000001002d */
[----:B------:R-:W-:Y:S01]  /*a4d0*/  FMUL.FTZ R45, R25, R39 ;  /* 0x00000027192d7220 */ /* 0x000fe20000410000 */
[C---:B------:R-:W-:Y:S01]  /*a4e0*/  FFMA.FTZ R46, R21.reuse, R40, -R46 ;  /* 0x00000028152e7223 */ /* 0x040fe2000001082e */
[----:B------:R-:W-:Y:S01]  /*a4f0*/  FFMA.FTZ R43, R21, R44, R43 ;  /* 0x0000002c152b7223 */ /* 0x000fe2000001002b */
        /* <DEDUP_REMOVED lines=8> */
[----:B------:R-:W-:Y:S01]  /*a580*/  FMUL.FTZ R13, R13, R36 ;  /* 0x000000240d0d7220 */ /* 0x000fe20000410000 */
[C---:B------:R-:W-:Y:S01]  /*a590*/  FMUL.FTZ R25, R26.reuse, R21 ;  /* 0x000000151a197220 */ /* 0x040fe20000410000 */
[----:B------:R-:W-:Y:S01]  /*a5a0*/  F2FP.BF16.F32.PACK_AB R24, R27, R24 ;  /* 0x000000181b18723e */ /* 0x000fe200000010ff */
        /* <DEDUP_REMOVED lines=14> */
.L_x_8680:
[----:B------:R-:W-:Y:S05]  /*a690*/  BSYNC B1 ;  /* 0x0000000000017941 */ /* 0x000fea0003800000 */
.L_x_8679:
[----:B------:R-:W-:Y:S01]  /*a6a0*/  PRMT R20, R32, 0x5410, R34 ;  /* 0x0000541020147816 */ /* 0x000fe20000000022 */
[----:B------:R-:W-:Y:S06]  /*a6b0*/  @P0 BRA `(.L_x_8671) ;  /* 0x0000000400a80947 */ /* 0x000fec0003800000 */
[----:B-1----:R-:W2:Y:S01]  /*a6c0*/  LDL R38, [R1+0x78] ;  /* 0x0000780001267983 */ /* 0x002ea20000100800 */
[----:B------:R-:W-:-:S04]  /*a6d0*/  VIADD R13, R192, 0x20 ;  /* 0x00000020c00d7836 */ /* 0x000fc80000000000 */
[----:B------:R-:W-:Y:S01]  /*a6e0*/  IMAD.SHL.U32 R3, R13, 0x40, RZ ;  /* 0x000000400d037824 */ /* 0x000fe200078e00ff */
[----:B0-----:R-:W-:Y:S01]  /*a6f0*/  SHF.R.S32.HI R12, RZ, 0x1f, R13 ;  /* 0x0000001fff0c7819 */ /* 0x001fe2000001140d */
[----:B------:R-:W-:-:S03]  /*a700*/  IMAD.IADD R2, R18, 0x1, R35 ;  /* 0x0000000112027824 */ /* 0x000fc600078e0223 */
[----:B------:R-:W-:Y:S02]  /*a710*/  LOP3.LUT R3, R3, 0x1c0, RZ, 0xc0, !PT ;  /* 0x000001c003037812 */ /* 0x000fe400078ec0ff */
[----:B------:R-:W-:Y:S02]  /*a720*/  LEA.HI R12, R12, R13, RZ, 0x3 ;  /* 0x0000000d0c0c7211 */ /* 0x000fe400078f18ff */
[----:B------:R-:W-:Y:S02]  /*a730*/  LOP3.LUT R2, R3, 0x38, R2, 0xf8, !PT ;  /* 0x0000003803027812 */ /* 0x000fe400078ef802 */
[----:B------:R-:W-:Y:S01]  /*a740*/  SHF.R.U32.HI R3, RZ, 0x3, R3 ;  /* 0x00000003ff037819 */ /* 0x000fe20000011603 */
[----:B------:R-:W-:-:S03]  /*a750*/  IMAD.SHL.U32 R12, R12, 0x40, RZ ;  /* 0x000000400c0c7824 */ /* 0x000fc600078e00ff */
[----:B------:R-:W-:Y:S02]  /*a760*/  LOP3.LUT R2, R2, R3, RZ, 0x3c, !PT ;  /* 0x0000000302027212 */ /* 0x000fe400078e3cff */
[----:B------:R-:W-:-:S05]  /*a770*/  LOP3.LUT R3, R12, 0xfffffe00, RZ, 0xc0, !PT ;  /* 0xfffffe000c037812 */ /* 0x000fca00078ec0ff */
[----:B------:R-:W-:-:S04]  /*a780*/  IMAD.IADD R2, R3, 0x1, R2 ;  /* 0x0000000103027824 */ /* 0x000fc800078e0202 */
[----:B------:R-:W-:-:S05]  /*a790*/  IMAD R2, R2, 0x2, R17 ;  /* 0x0000000202027824 */ /* 0x000fca00078e0211 */
[----:B------:R-:W0:Y:S01]  /*a7a0*/  LDS.128 R24, [R2+0x20400] ;  /* 0x0204000002187984 */ /* 0x000e220000000c00 */
[----:B------:R-:W-:Y:S02]  /*a7b0*/  SHF.R.U64 R28, R8, 0x10, R9 ;  /* 0x00000010081c7819 */ /* 0x000fe40000001209 */
[----:B------:R-:W-:Y:S02]  /*a7c0*/  SHF.R.U64 R31, R4, 0x10, R5 ;  /* 0x00000010041f7819 */ /* 0x000fe40000001205 */
[----:B------:R-:W-:Y:S02]  /*a7d0*/  SHF.R.U64 R3, R10, 0x10, R11 ;  /* 0x000000100a037819 */ /* 0x000fe4000000120b */
[----:B------:R-:W-:Y:S02]  /*a7e0*/  SHF.R.U32.HI R33, RZ, 0x10, R5 ;  /* 0x00000010ff217819 */ /* 0x000fe40000011605 */
[----:B------:R-:W-:Y:S02]  /*a7f0*/  PRMT R28, R52, 0x5432, R28 ;  /* 0x00005432341c7816 */ /* 0x000fe4000000001c */
[----:B------:R-:W-:-:S02]  /*a800*/  PRMT R31, R51, 0x5410, R31 ;  /* 0x00005410331f7816 */ /* 0x000fc4000000001f */
[----:B------:R-:W-:Y:S02]  /*a810*/  SHF.R.U32.HI R10, RZ, 0x10, R11 ;  /* 0x00000010ff0a7819 */ /* 0x000fe4000001160b */
[--C-:B------:R-:W-:Y:S02]  /*a820*/  SHF.R.U64 R34, R6, 0x10, R7.reuse ;  /* 0x0000001006227819 */ /* 0x100fe40000001207 */
[----:B------:R-:W-:Y:S01]  /*a830*/  SHF.R.U32.HI R35, RZ, 0x10, R7 ;  /* 0x00000010ff237819 */ /* 0x000fe20000011607 */
[----:B------:R-:W-:Y:S01]  /*a840*/  IMAD.U32 R32, R31, 0x10000, RZ ;  /* 0x000100001f207824 */ /* 0x000fe200078e00ff */
[----:B------:R-:W-:Y:S01]  /*a850*/  SHF.R.U32.HI R30, RZ, 0x10, R9 ;  /* 0x00000010ff1e7819 */ /* 0x000fe20000011609 */
[----:B------:R-:W-:Y:S01]  /*a860*/  IMAD.U32 R29, R28, 0x10000, RZ ;  /* 0x000100001c1d7824 */ /* 0x000fe200078e00ff */
[----:B------:R-:W-:Y:S02]  /*a870*/  PRMT R5, R20, 0x5410, R3 ;  /* 0x0000541014057816 */ /* 0x000fe40000000003 */
[----:B------:R-:W-:-:S02]  /*a880*/  PRMT R33, R52, 0x5410, R33 ;  /* 0x0000541034217816 */ /* 0x000fc40000000021 */
[----:B------:R-:W-:Y:S02]  /*a890*/  PRMT R4, R20, 0x5432, R10 ;  /* 0x0000543214047816 */ /* 0x000fe4000000000a */
[C---:B------:R-:W-:Y:S02]  /*a8a0*/  PRMT R30, R53.reuse, 0x5432, R30 ;  /* 0x00005432351e7816 */ /* 0x040fe4000000001e */
[----:B------:R-:W-:Y:S01]  /*a8b0*/  PRMT R35, R53, 0x5410, R35 ;  /* 0x0000541035237816 */ /* 0x000fe20000000023 */
[----:B0-----:R-:W-:Y:S01]  /*a8c0*/  IMAD.U32 R11, R24, 0x10000, RZ ;  /* 0x00010000180b7824 */ /* 0x001fe200078e00ff */
[C---:B------:R-:W-:Y:S01]  /*a8d0*/  LOP3.LUT R21, R26.reuse, 0xffff0000, RZ, 0xc0, !PT ;  /* 0xffff00001a157812 */ /* 0x040fe200078ec0ff */
[----:B------:R-:W-:Y:S01]  /*a8e0*/  IMAD.U32 R20, R26, 0x10000, RZ ;  /* 0x000100001a147824 */ /* 0x000fe200078e00ff */
[----:B------:R-:W-:Y:S01]  /*a8f0*/  LOP3.LUT R26, R27, 0xffff0000, RZ, 0xc0, !PT ;  /* 0xffff00001b1a7812 */ /* 0x000fe200078ec0ff */
[C---:B------:R-:W-:Y:S01]  /*a900*/  FMUL.FTZ R37, R11.reuse, R32 ;  /* 0x000000200b257220 */ /* 0x040fe20000410000 */
[----:B------:R-:W-:Y:S01]  /*a910*/  FMUL.FTZ R39, R11, R29 ;  /* 0x0000001d0b277220 */ /* 0x000fe20000410000 */
[----:B------:R-:W-:Y:S01]  /*a920*/  IMAD.U32 R11, R30, 0x10000, RZ ;  /* 0x000100001e0b7824 */ /* 0x000fe200078e00ff */
[----:B------:R-:W-:-:S02]  /*a930*/  LOP3.LUT R28, R28, 0xffff0000, RZ, 0xc0, !PT ;  /* 0xffff00001c1c7812 */ /* 0x000fc400078ec0ff */
[----:B------:R-:W-:Y:S01]  /*a940*/  PRMT R34, R51, 0x5432, R34 ;  /* 0x0000543233227816 */ /* 0x000fe20000000022 */
[----:B--2---:R-:W0:Y:S02]  /*a950*/  LDS.128 R12, [R38+0x20400] ;  /* 0x02040000260c7984 */ /* 0x004e240000000c00 */
        /* <DEDUP_REMOVED lines=8> */
[----:B------:R-:W-:Y:S01]  /*a9e0*/  IMAD.U32 R15, R25, 0x10000, RZ ;  /* 0x00010000190f7824 */ /* 0x000fe200078e00ff */
[----:B------:R-:W-:-:S02]  /*a9f0*/  LOP3.LUT R13, R24, 0xffff0000, RZ, 0xc0, !PT ;  /* 0xffff0000180d7812 */ /* 0x000fc400078ec0ff */
[----:B------:R-:W-:Y:S01]  /*aa00*/  LOP3.LUT R24, R25, 0xffff0000, RZ, 0xc0, !PT ;  /* 0xffff000019187812 */ /* 0x000fe200078ec0ff */
[----:B------:R-:W-:Y:S02]  /*aa10*/  IMAD.U32 R25, R27, 0x10000, RZ ;  /* 0x000100001b197824 */ /* 0x000fe400078e00ff */
[----:B------:R-:W-:Y:S02]  /*aa20*/  IMAD.U32 R27, R33, 0x10000, RZ ;  /* 0x00010000211b7824 */ /* 0x000fe400078e00ff */
[C---:B------:R-:W-:Y:S01]  /*aa30*/  FFMA.FTZ R37, R6.reuse, R29, -R37 ;  /* 0x0000001d06257223 */ /* 0x040fe20000010825 */
[----:B------:R-:W-:Y:S01]  /*aa40*/  FFMA.FTZ R39, R6, R32, R39 ;  /* 0x0000002006277223 */ /* 0x000fe20000010027 */
[----:B------:R-:W-:Y:S02]  /*aa50*/  IMAD.U32 R29, R35, 0x10000, RZ ;  /* 0x00010000231d7824 */ /* 0x000fe400078e00ff */
[----:B------:R-:W-:Y:S01]  /*aa60*/  FMUL.FTZ R41, R15, R27 ;  /* 0x0000001b0f297220 */ /* 0x000fe20000410000 */
[----:B------:R-:W-:-:S02]  /*aa70*/  IMAD.U32 R6, R4, 0x10000, RZ ;  /* 0x0001000004067824 */ /* 0x000fc400078e00ff */
[-C--:B------:R-:W-:Y:S01]  /*aa80*/  FMUL.FTZ R15, R15, R11.reuse ;  /* 0x0000000b0f0f7220 */ /* 0x080fe20000410000 */
[----:B------:R-:W-:Y:S01]  /*aa90*/  LOP3.LUT R32, R31, 0xffff0000, RZ, 0xc0, !PT ;  /* 0xffff00001f207812 */ /* 0x000fe200078ec0ff */
[C---:B------:R-:W-:Y:S01]  /*aaa0*/  FFMA.FTZ R41, R8.reuse, R11, -R41 ;  /* 0x0000000b08297223 */ /* 0x040fe20000010829 */
[C---:B------:R-:W-:Y:S01]  /*aab0*/  FMUL.FTZ R11, R25.reuse, R29 ;  /* 0x0000001d190b7220 */ /* 0x040fe20000410000 */
[-C--:B------:R-:W-:Y:S01]  /*aac0*/  FMUL.FTZ R36, R25, R6.reuse ;  /* 0x0000000619247220 */ /* 0x080fe20000410000 */
[----:B------:R-:W-:Y:S02]  /*aad0*/  FFMA.FTZ R15, R8, R27, R15 ;  /* 0x0000001b080f7223 */ /* 0x000fe4000001000f */
[C---:B------:R-:W-:Y:S01]  /*aae0*/  FFMA.FTZ R25, R10.reuse, R6, -R11 ;  /* 0x000000060a197223 */ /* 0x040fe2000001080b */
[----:B------:R-:W-:Y:S01]  /*aaf0*/  FFMA.FTZ R36, R10, R29, R36 ;  /* 0x0000001d0a247223 */ /* 0x000fe20000010024 */
[C---:B------:R-:W-:Y:S01]  /*ab00*/  FMUL.FTZ R6, R13.reuse, R32 ;  /* 0x000000200d067220 */ /* 0x040fe20000410000 */
[----:B------:R-:W-:Y:S01]  /*ab10*/  FMUL.FTZ R10, R13, R28 ;  /* 0x0000001c0d0a7220 */ /* 0x000fe20000410000 */
[----:B------:R-:W-:-:S02]  /*ab20*/  IMAD.U32 R8, R34, 0x10000, RZ ;  /* 0x0001000022087824 */ /* 0x000fc400078e00ff */
[C---:B------:R-:W-:Y:S01]  /*ab30*/  FFMA.FTZ R28, R7.reuse, R28, -R6 ;  /* 0x0000001c071c7223 */ /* 0x040fe20000010806 */
[----:B------:R-:W-:Y:S01]  /*ab40*/  FFMA.FTZ R10, R7, R32, R10 ;  /* 0x00000020070a7223 */ /* 0x000fe2000001000a */
[----:B------:R-:W-:Y:S02]  /*ab50*/  IMAD.U32 R6, R5, 0x10000, RZ ;  /* 0x0001000005067824 */ /* 0x000fe400078e00ff */
[----:B------:R-:W-:Y:S01]  /*ab60*/  FMUL.FTZ R32, R20, R8 ;  /* 0x0000000814207220 */ /* 0x000fe20000410000 */
[----:B------:R-:W-:Y:S02]  /*ab70*/  LOP3.LUT R11, R30, 0xffff0000, RZ, 0xc0, !PT ;  /* 0xffff00001e0b7812 */ /* 0x000fe400078ec0ff */
[----:B------:R-:W-:Y:S01]  /*ab80*/  LOP3.LUT R33, R33, 0xffff0000, RZ, 0xc0, !PT ;  /* 0xffff000021217812 */ /* 0x000fe200078ec0ff */
[-C--:B------:R-:W-:Y:S01]  /*ab90*/  FMUL.FTZ R20, R20, R6.reuse ;  /* 0x0000000614147220 */ /* 0x080fe20000410000 */
[----:B------:R-:W-:Y:S01]  /*aba0*/  FFMA.FTZ R32, R9, R6, -R32 ;  /* 0x0000000609207223 */ /* 0x000fe20000010820 */
[----:B------:R-:W-:-:S02]  /*abb0*/  LOP3.LUT R34, R34, 0xffff0000, RZ, 0xc0, !PT ;  /* 0xffff000022227812 */ /* 0x000fc400078ec0ff */
[----:B------:R-:W-:Y:S02]  /*abc0*/  LOP3.LUT R6, R5, 0xffff0000, RZ, 0xc0, !PT ;  /* 0xffff000005067812 */ /* 0x000fe400078ec0ff */
[----:B------:R-:W-:Y:S02]  /*abd0*/  LOP3.LUT R35, R35, 0xffff0000, RZ, 0xc0, !PT ;  /* 0xffff000023237812 */ /* 0x000fe400078ec0ff */
[----:B------:R-:W-:Y:S01]  /*abe0*/  LOP3.LUT R5, R4, 0xffff0000, RZ, 0xc0, !PT ;  /* 0xffff000004057812 */ /* 0x000fe200078ec0ff */
[C---:B------:R-:W-:Y:S01]  /*abf0*/  FMUL.FTZ R13, R24.reuse, R33 ;  /* 0x00000021180d7220 */ /* 0x040fe20000410000 */
[----:B------:R-:W-:Y:S01]  /*ac00*/  FMUL.FTZ R30, R24, R11 ;  /* 0x0000000b181e7220 */ /* 0x000fe20000410000 */
[----:B------:R-:W-:Y:S01]  /*ac10*/  FFMA.FTZ R20, R9, R8, R20 ;  /* 0x0000000809147223 */ /* 0x000fe20000010014 */
[C---:B------:R-:W-:Y:S01]  /*ac20*/  FMUL.FTZ R4, R21.reuse, R34 ;  /* 0x0000002215047220 */ /* 0x040fe20000410000 */
[C---:B------:R-:W-:Y:S01]  /*ac30*/  FMUL.FTZ R9, R26.reuse, R35 ;  /* 0x000000231a097220 */ /* 0x040fe20000410000 */
[-C--:B------:R-:W-:Y:S01]  /*ac40*/  FMUL.FTZ R21, R21, R6.reuse ;  /* 0x0000000615157220 */ /* 0x080fe20000410000 */
[----:B------:R-:W-:Y:S01]  /*ac50*/  FMUL.FTZ R26, R26, R5 ;  /* 0x000000051a1a7220 */ /* 0x000fe20000410000 */
[C---:B------:R-:W-:Y:S01]  /*ac60*/  FFMA.FTZ R24, R12.reuse, R11, -R13 ;  /* 0x0000000b0c187223 */ /* 0x040fe2000001080d */
[----:B------:R-:W-:Y:S01]  /*ac70*/  FFMA.FTZ R30, R12, R33, R30 ;  /* 0x000000210c1e7223 */ /* 0x000fe2000001001e */
        /* <DEDUP_REMOVED lines=14> */
.L_x_8671:
[----:B------:R-:W-:Y:S05]  /*ad60*/  BSYNC B0 ;  /* 0x0000000000007941 */ /* 0x000fea0003800000 */
.L_x_8657:
        /* <DEDUP_REMOVED lines=8> */
.L_x_8654:
[----:B------:R-:W-:-:S13]  /*adf0*/  ISETP.NE.AND P0, PT, R187, 0x3, PT ;  /* 0x00000003bb00780c */ /* 0x000fda0003f05270 */
[----:B------:R-:W-:Y:S05]  /*ae00*/  @!P0 BRA `(.L_x_8681) ;  /* 0x0000000000048947 */ /* 0x000fea0003800000 */
[----:B------:R-:W-:Y:S01]  /*ae10*/  BPT.TRAP 0x1 ;  /* 0x000000040000795c */ /* 0x000fe20000300000 */
.L_x_8681:
[----:B------:R-:W-:Y:S01]  /*ae20*/  IMAD R20, R22, 0x8, R17 ;  /* 0x0000000816147824 */ /* 0x000fe200078e0211 */
[----:B-1----:R-:W-:-:S04]  /*ae30*/  SHF.L.U32 R13, R23, 0x1f, RZ ;  /* 0x0000001f170d7819 */ /* 0x002fc800000006ff */
[----:B------:R1:W4:Y:S01]  /*ae40*/  SYNCS.PHASECHK.TRANS64.TRYWAIT P1, [R20+URZ+0x38830], R13 ;  /* 0x0388300d140075a7 */ /* 0x000322000802017f */
[----:B------:R-:W-:Y:S05]  /*ae50*/  @!P0 BRA `(.L_x_8682) ;  /* 0x0000000000048947 */ /* 0x000fea0003800000 */
[----:B------:R-:W-:Y:S01]  /*ae60*/  BPT.TRAP 0x1 ;  /* 0x000000040000795c */ /* 0x000fe20000300000 */
.L_x_8682:
[C---:B---3--:R-:W-:Y:S02]  /*ae70*/  VIADD R2, R17.reuse, 0x22400 ;  /* 0x0002240011027836 */ /* 0x048fe40000000000 */
[----:B------:R-:W-:-:S03]  /*ae80*/  VIADD R3, R17, 0x20400 ;  /* 0x0002040011037836 */ /* 0x000fc60000000000 */
[----:B------:R-:W-:Y:S02]  /*ae90*/  SHF.R.U32.HI R2, RZ, 0x4, R2 ;  /* 0x00000004ff027819 */ /* 0x000fe40000011602 */
[----:B------:R-:W-:Y:S02]  /*aea0*/  SHF.R.U32.HI R3, RZ, 0x4, R3 ;  /* 0x00000004ff037819 */ /* 0x000fe40000011603 */
[----:B------:R-:W-:Y:S02]  /*aeb0*/  LOP3.LUT R2, R2, 0x3fff, RZ, 0xc0, !PT ;  /* 0x00003fff02027812 */ /* 0x000fe400078ec0ff */
[----:B------:R-:W-:Y:S02]  /*aec0*/  LOP3.LUT R3, R3, 0x3fff, RZ, 0xc0, !PT ;  /* 0x00003fff03037812 */ /* 0x000fe400078ec0ff */
[----:B------:R-:W-:Y:S01]  /*aed0*/  LOP3.LUT R206, R2, 0x10000, RZ, 0xfc, !PT ;  /* 0x0001000002ce7812 */ /* 0x000fe200078efcff */
[----:B----4-:R-:W-:Y:S06]  /*aee0*/  @P1 BRA `(.L_x_8683) ;  /* 0x0000000000081947 */ /* 0x010fec0003800000 */
[----:B------:R-:W3:Y:S02]  /*aef0*/  SYNCS.PHASECHK.TRANS64.TRYWAIT P1, [R20+URZ+0x38830], R13 ;  /* 0x0388300d140075a7 */ /* 0x000ee4000802017f */
[----:B---3--:R-:W-:Y:S05]  /*af00*/  @!P1 BRA `(.L_x_8684) ;  /* 0x0000019400949947 */ /* 0x008fea0003800000 */
.L_x_8683:
[----:B--2---:R-:W-:Y:S01]  /*af10*/  LOP3.LUT R4, R3, 0x10000, RZ, 0xfc, !PT ;  /* 0x0001000003047812 */ /* 0x004fe200078efcff */
[----:B------:R-:W-:Y:S01]  /*af20*/  IMAD R2, R22, 0x200, R206 ;  /* 0x0000020016027824 */ /* 0x000fe200078e02ce */
[----:B------:R-:W-:Y:S05]  /*af30*/  WARPSYNC.ALL ;  /* 0x0000000000007948 */ /* 0x000fea0003800000 */
[----:B------:R-:W-:Y:S01]  /*af40*/  IMAD.MOV.U32 R5, RZ, RZ, 0x40000040 ;  /* 0x40000040ff057424 */ /* 0x000fe200078e00ff */
[----:B------:R-:W-:Y:S01]  /*af50*/  R2UR UR4, R4 ;  /* 0x00000000040472ca */ /* 0x000fe200000e0000 */
[----:B------:R-:W-:Y:S01]  /*af60*/  IMAD.MOV.U32 R3, RZ, RZ, 0x40000040 ;  /* 0x40000040ff037424 */ /* 0x000fe200078e00ff */
[----:B------:R-:W-:Y:S01]  /*af70*/  R2UR UR6, R2 ;  /* 0x00000000020672ca */ /* 0x000fe200000e0000 */
[----:B0-----:R-:W-:Y:S01]  /*af80*/  WARPGROUP.ARRIVE ;  /* 0x00000000000079c5 */ /* 0x001fe20000000000 */
[----:B------:R-:W-:Y:S01]  /*af90*/  R2UR UR5, R5 ;  /* 0x00000000050572ca */ /* 0x000fe200000e0000 */
[----:B------:R-:W-:Y:S01]  /*afa0*/  VIADD R10, R4, 0x2 ;  /* 0x00000002040a7836 */ /* 0x000fe20000000000 */
[----:B------:R-:W-:Y:S01]  /*afb0*/  R2UR UR7, R3 ;  /* 0x00000000030772ca */ /* 0x000fe200000e0000 */
[----:B------:R-:W-:Y:S01]  /*afc0*/  VIADD R6, R2, 0x2 ;  /* 0x0000000202067836 */ /* 0x000fe20000000000 */
[----:B------:R-:W-:Y:S01]  /*afd0*/  SHF.L.U32 R0, R0, 0x1f, RZ ;  /* 0x0000001f00007819 */ /* 0x000fe200000006ff */
[----:B------:R-:W-:Y:S01]  /*afe0*/  IMAD.MOV.U32 R11, RZ, RZ, 0x40000040 ;  /* 0x40000040ff0b7424 */ /* 0x000fe200078e00ff */
[----:B------:R-:W-:Y:S01]  /*aff0*/  BSSY B0, `(.L_x_8685) ;  /* 0x0000023000007945 */ /* 0x000fe20003800000 */
[----:B------:R-:W-:-:S02]  /*b000*/  IMAD.MOV.U32 R7, RZ, RZ, 0x40000040 ;  /* 0x40000040ff077424 */ /* 0x000fc400078e00ff */
[----:B------:R-:W-:Y:S02]  /*b010*/  VIADD R8, R4, 0x4 ;  /* 0x0000000404087836 */ /* 0x000fe40000000000 */
[----:B------:R-:W-:Y:S02]  /*b020*/  IMAD.MOV.U32 R9, RZ, RZ, 0x40000040 ;  /* 0x40000040ff097424 */ /* 0x000fe400078e00ff */
[----:B------:R-:W-:Y:S02]  /*b030*/  IMAD.MOV.U32 R3, RZ, RZ, 0x40000040 ;  /* 0x40000040ff037424 */ /* 0x000fe400078e00ff */
[----:B------:R-:W-:Y:S01]  /*b040*/  HGMMA.64x64x16.F32.BF16 R24, gdesc[UR4], RZ, !UPT, gsb0 ;  /* 0x00e00000041879f0 */ /* 0x000fe2000c0018ff */
[----:B------:R-:W-:Y:S02]  /*b050*/  R2UR UR4, R10 ;  /* 0x000000000a0472ca */ /* 0x000fe400000e0000 */
        /* <DEDUP_REMOVED lines=26> */
[----:B------:R-:W0:Y:S02]  /*b200*/  SYNCS.PHASECHK.TRANS64.TRYWAIT P1, [R17+URZ+0x38810], R0 ;  /* 0x03881000110075a7 */ /* 0x000e24000802017f */
[----:B0-----:R-:W-:Y:S05]  /*b210*/  @!P1 BRA `(.L_x_8686) ;  /* 0x0000019000e49947 */ /* 0x001fea0003800000 */
.L_x_8917:
[----:B------:R-:W-:Y:S05]  /*b220*/  BSYNC B0 ;  /* 0x0000000000007941 */ /* 0x000fea0003800000 */
.L_x_8685:
[----:B------:R-:W-:Y:S05]  /*b230*/  @!P0 BRA `(.L_x_8687) ;  /* 0x0000000000048947 */ /* 0x000fea0003800000 */
[----:B------:R-:W-:Y:S01]  /*b240*/  BPT.TRAP 0x1 ;  /* 0x000000040000795c */ /* 0x000fe20000300000 */
.L_x_8687:
[----:B------:R2:W4:Y:S01]  /*b250*/  SYNCS.PHASECHK.TRANS64.TRYWAIT P1, [R20+URZ+0x38850], R13 ;  /* 0x0388500d140075a7 */ /* 0x000522000802017f */
[----:B------:R-:W-:Y:S05]  /*b260*/  @!P0 BRA `(.L_x_8688) ;  /* 0x0000000000048947 */ /* 0x000fea0003800000 */
[----:B------:R-:W-:Y:S01]  /*b270*/  BPT.TRAP 0x1 ;  /* 0x000000040000795c */ /* 0x000fe20000300000 */
.L_x_8688:
[----:B0-----:R-:W-:-:S05]  /*b280*/  VIADD R0, R17, 0x400 ;  /* 0x0000040011007836 */ /* 0x001fca0000000000 */
[----:B------:R-:W-:-:S04]  /*b290*/  SHF.R.U32.HI R0, RZ, 0x4, R0 ;  /* 0x00000004ff007819 */ /* 0x000fc80000011600 */
[----:B------:R-:W-:Y:S01]  /*b2a0*/  LOP3.LUT R0, R0, 0x3fff, RZ, 0xc0, !PT ;  /* 0x00003fff00007812 */ /* 0x000fe200078ec0ff */
[----:B----4-:R-:W-:Y:S06]  /*b2b0*/  @P1 BRA `(.L_x_8689) ;  /* 0x0000000000081947 */ /* 0x010fec0003800000 */
[----:B------:R-:W0:Y:S02]  /*b2c0*/  SYNCS.PHASECHK.TRANS64.TRYWAIT P1, [R20+URZ+0x38850], R13 ;  /* 0x0388500d140075a7 */ /* 0x000e24000802017f */
[----:B0-----:R-:W-:Y:S05]  /*b2d0*/  @!P1 BRA `(.L_x_8690) ;  /* 0x0000019000c89947 */ /* 0x001fea0003800000 */
.L_x_8689:
[----:B------:R-:W-:Y:S05]  /*b2e0*/  WARPSYNC.ALL ;  /* 0x0000000000007948 */ /* 0x000fea0003800000 */
[----:B------:R-:W-:Y:S01]  /*b2f0*/  LOP3.LUT R207, R0, 0x10000, RZ, 0xfc, !PT ;  /* 0x0001000000cf7812 */ /* 0x000fe200078efcff */
[----:B------:R-:W-:Y:S01]  /*b300*/  VIADD R0, R17, 0x26400 ;  /* 0x0002640011007836 */ /* 0x000fe20000000000 */
[----:B------:R-:W-:-:S03]  /*b310*/  WARPGROUP.ARRIVE ;  /* 0x00000000000079c5 */ /* 0x000fc60000000000 */
[----:B------:R-:W-:-:S03]  /*b320*/  IMAD R12, R22, 0x1000, R207 ;  /* 0x00001000160c7824 */ /* 0x000fc600078e02cf */
[----:B------:R-:W4:Y:S01]  /*b330*/  S2R R21, SR_TID.X ;  /* 0x0000000000157919 */ /* 0x000f220000002100 */
[----:B0123--:R-:W-:Y:S01]  /*b340*/  IMAD.MOV.U32 R13, RZ, RZ, 0x40000040 ;  /* 0x40000040ff0d7424 */ /* 0x00ffe200078e00ff */
[----:B------:R-:W-:Y:S01]  /*b350*/  SHF.R.U32.HI R0, RZ, 0x4, R0 ;  /* 0x00000004ff007819 */ /* 0x000fe20000011600 */
[----:B------:R-:W-:Y:S01]  /*b360*/  IMAD.MOV.U32 R3, RZ, RZ, 0x40000040 ;  /* 0x40000040ff037424 */ /* 0x000fe200078e00ff */
[C---:B------:R-:W-:Y:S01]  /*b370*/  R2UR UR6, R12.reuse ;  /* 0x000000000c0672ca */ /* 0x040fe200000e0000 */
[----:B------:R-:W-:Y:S01]  /*b380*/  VIADD R14, R12, 0x2 ;  /* 0x000000020c0e7836 */ /* 0x000fe20000000000 */
[----:B------:R-:W-:Y:S01]  /*b390*/  LOP3.LUT R0, R0, 0x3fff, RZ, 0xc0, !PT ;  /* 0x00003fff00007812 */ /* 0x000fe200078ec0ff */
[----:B------:R-:W-:Y:S01]  /*b3a0*/  IMAD.MOV.U32 R15, RZ, RZ, 0x40000040 ;  /* 0x40000040ff0f7424 */ /* 0x000fe200078e00ff */
[----:B------:R-:W-:Y:S01]  /*b3b0*/  R2UR UR7, R13 ;  /* 0x000000000d0772ca */ /* 0x000fe200000e0000 */
[----:B------:R-:W-:Y:S01]  /*b3c0*/  IMAD.MOV.U32 R57, RZ, RZ, 0x40000040 ;  /* 0x40000040ff397424 */ /* 0x000fe200078e00ff */
[----:B------:R-:W-:Y:S01]  /*b3d0*/  LOP3.LUT R2, R0, 0x10000, RZ, 0xfc, !PT ;  /* 0x0001000000027812 */ /* 0x000fe200078efcff */
[----:B------:R-:W-:Y:S01]  /*b3e0*/  VIADD R60, R12, 0x800 ;  /* 0x000008000c3c7836 */ /* 0x000fe20000000000 */
[----:B------:R-:W-:-:S02]  /*b3f0*/  R2UR UR5, R3 ;  /* 0x00000000030572ca */ /* 0x000fc400000e0000 */
[C---:B------:R-:W-:Y:S01]  /*b400*/  R2UR UR4, R2.reuse ;  /* 0x00000000020472ca */ /* 0x040fe200000e0000 */
[C---:B------:R-:W-:Y:S02]  /*b410*/  VIADD R56, R2.reuse, 0x2 ;  /* 0x0000000202387836 */ /* 0x040fe40000000000 */
[----:B------:R-:W-:-:S10]  /*b420*/  VIADD R58, R2, 0x800 ;  /* 0x00000800023a7836 */ /* 0x000fd40000000000 */
        /* <DEDUP_REMOVED lines=338> */
[----:B------:R-:W-:Y:S01]  /*c950*/  SEL R13, R13, 0xf80, P1 ;  /* 0x00000f800d0d7807 */ /* 0x000fe20000800000 */
        /* <DEDUP_REMOVED lines=16> */
[----:B------:R-:W-:Y:S02]  /*ca60*/  R2UR UR6, R14 ;  /* 0x000000000e0672ca */ /* 0x000fe400000e0000 */
[----:B------:R-:W-:Y:S02]  /*ca70*/  R2UR UR7, R15 ;  /* 0x000000000f0772ca */ /* 0x000fe400000e0000 */
[----:B------:R-:W-:Y:S02]  /*ca80*/  R2UR UR4, R56 ;  /* 0x00000000380472ca */ /* 0x000fe400000e0000 */
[----:B------:R-:W-:Y:S02]  /*ca90*/  R2UR UR5, R57 ;  /* 0x00000000390572ca */ /* 0x000fe400000e0000 */
        /* <DEDUP_REMOVED lines=19> */
.L_x_8691:
[----:B------:R-:W2:Y:S01]  /*cbd0*/  LDL R0, [R1+0x18] ;  /* 0x0000180001007983 */ /* 0x000ea20000100800 */
[----:B------:R-:W0:Y:S01]  /*cbe0*/  LDC R12, c[0x0][0x448] ;  /* 0x00011200ff0c7b82 */ /* 0x000e220000000800 */
[----:B------:R-:W-:Y:S02]  /*cbf0*/  ULDC UR4, c[0x0][0xa80] ;  /* 0x0002a00000047ab9 */ /* 0x000fe40000000800 */
[----:B------:R-:W3:Y:S01]  /*cc00*/  LDL R56, [R1+0x10] ;  /* 0x0000100001387983 */ /* 0x000ee20000100800 */
[----:B------:R-:W-:Y:S02]  /*cc10*/  LOP3.LUT R16, R16, 0xffffffef, RZ, 0xc0, !PT ;  /* 0xffffffef10107812 */ /* 0x000fe400078ec0ff */
[----:B0-----:R-:W-:-:S13]  /*cc20*/  ISETP.NE.AND P5, PT, R12, 0x1, PT ;  /* 0x000000010c00780c */ /* 0x001fda0003fa5270 */
[----:B------:R-:W0:Y:S01]  /*cc30*/  @P5 LDC R13, c[0x0][0x44c] ;  /* 0x00011300ff0d5b82 */ /* 0x000e220000000800 */
[----:B------:R-:W-:-:S07]  /*cc40*/  @P5 LOP3.LUT R16, R16, 0x10, RZ, 0xfc, !PT ;  /* 0x0000001010105812 */ /* 0x000fce00078efcff */
[----:B------:R-:W1:Y:S01]  /*cc50*/  @P5 LDC R15, c[0x0][0x450] ;  /* 0x00011400ff0f5b82 */ /* 0x000e620000000800 */
[----:B--2---:R-:W-:-:S04]  /*cc60*/  IMAD.IADD R0, R0, 0x1, R214 ;  /* 0x0000000100007824 */ /* 0x004fc800078e02d6 */
[----:B0-----:R-:W-:-:S05]  /*cc70*/  @P5 IMAD.HI.U32 R12, R0, R13, RZ ;  /* 0x0000000d000c5227 */ /* 0x001fca00078e00ff */
[----:B-1----:R-:W-:Y:S01]  /*cc80*/  @P5 SHF.R.U32.HI R0, RZ, R15, R12 ;  /* 0x0000000fff005219 */ /* 0x002fe2000001160c */
[----:B------:R-:W-:-:S04]  /*cc90*/  IMAD R12, R168, -0x40, R21 ;  /* 0xffffffc0a80c7824 */ /* 0x000fc800078e0215 */
[----:B------:R-:W0:Y:S01]  /*cca0*/  SHFL.IDX PT, R14, R0, RZ, 0x1c1f ;  /* 0x001c1fff000e7589 */ /* 0x000e2200000e0000 */
[----:B------:R-:W-:Y:S02]  /*ccb0*/  IADD3 R13, R213, 0x1, R12 ;  /* 0x00000001d50d7810 */ /* 0x000fe40007ffe00c */
[----:B---3--:R-:W-:Y:S02]  /*ccc0*/  IADD3 R12, -R56, R12, R213 ;  /* 0x0000000c380c7210 */ /* 0x008fe40007ffe1d5 */
[----:B------:R-:W-:Y:S02]  /*ccd0*/  IADD3 R13, -R208, R13, -R56 ;  /* 0x0000000dd00d7210 */ /* 0x000fe40007ffe938 */
[----:B------:R-:W2:Y:S02]  /*cce0*/  LDL R56, [R1] ;  /* 0x0000000001387983 */ /* 0x000ea40000100800 */
        /* <DEDUP_REMOVED lines=43> */
[----:B------:R-:W-:Y:S01]  /*cfa0*/  FSEL R37, R52, -INF , P2 ;  /* 0xff80000034257808 */ /* 0x000fe20001000000 */
[----:B------:R-:W0:Y:S01]  /*cfb0*/  SHFL.IDX PT, R14, R0, 0x1, 0x1c1f ;  /* 0x003c1f00000e7f89 */ /* 0x000e2200000e0000 */
[----:B------:R-:W-:Y:S02]  /*cfc0*/  FMNMX.FTZ R24, R49, R24, !PT ;  /* 0x0000001831187209 */ /* 0x000fe40007810000 */
[----:B------:R-:W-:Y:S02]  /*cfd0*/  FSEL R53, R53, -INF , P1 ;  /* 0xff80000035357808 */ /* 0x000fe40000800000 */
[----:B------:R-:W-:-:S04]  /*cfe0*/  FMNMX.FTZ R24, R37, R24, !PT ;  /* 0x0000001825187209 */ /* 0x000fc80007810000 */
[----:B------:R-:W-:-:S05]  /*cff0*/  FMNMX.FTZ R24, R53, R24, !PT ;  /* 0x0000001835187209 */ /* 0x000fca0007810000 */
[----:B------:R-:W1:Y:S01]  /*d000*/  SHFL.BFLY PT, R33, R24, 0x2, 0x1f ;  /* 0x0c401f0018217f89 */ /* 0x000e6200000e0000 */
[----:B0-----:R-:W-:Y:S01]  /*d010*/  VIADDMNMX R14, R14, R13, R12, PT ;  /* 0x0000000d0e0e7246 */ /* 0x001fe2000380010c */
[----:B------:R-:W-:-:S03]  /*d020*/  IMAD.U32 R12, RZ, RZ, UR4 ;  /* 0x00000004ff0c7e24 */ /* 0x000fc6000f8e00ff */
[C---:B------:R-:W-:Y:S02]  /*d030*/  ISETP.GT.AND P1, PT, R14.reuse, RZ, PT ;  /* 0x000000ff0e00720c */ /* 0x040fe40003f24270 */
[C---:B------:R-:W-:Y:S02]  /*d040*/  ISETP.GT.AND P2, PT, R14.reuse, 0x1, PT ;  /* 0x000000010e00780c */ /* 0x040fe40003f44270 */
[----:B------:R-:W-:Y:S02]  /*d050*/  ISETP.GT.AND P3, PT, R14, 0x8, PT ;  /* 0x000000080e00780c */ /* 0x000fe40003f64270 */
[----:B------:R-:W-:Y:S02]  /*d060*/  FSEL R27, R27, -INF , P2 ;  /* 0xff8000001b1b7808 */ /* 0x000fe40001000000 */
[----:B------:R-:W-:Y:S02]  /*d070*/  FSEL R71, R30, -INF , P3 ;  /* 0xff8000001e477808 */ /* 0x000fe40001800000 */
[----:B-1----:R-:W-:-:S02]  /*d080*/  FMNMX.FTZ R28, R24, R33, !PT ;  /* 0x00000021181c7209 */ /* 0x002fc40007810000 */
[----:B------:R-:W-:Y:S02]  /*d090*/  FSEL R33, R26, -INF , P1 ;  /* 0xff8000001a217808 */ /* 0x000fe40000800000 */
[C---:B------:R-:W-:Y:S01]  /*d0a0*/  ISETP.GT.AND P1, PT, R14.reuse, 0x9, PT ;  /* 0x000000090e00780c */ /* 0x040fe20003f24270 */
[----:B------:R-:W0:Y:S01]  /*d0b0*/  SHFL.BFLY PT, R13, R28, 0x1, 0x1f ;  /* 0x0c201f001c0d7f89 */ /* 0x000e2200000e0000 */
        /* <DEDUP_REMOVED lines=25> */
[----:B0-----:R-:W-:Y:S02]  /*d250*/  FMNMX.FTZ R13, R28, R13, !PT ;  /* 0x0000000d1c0d7209 */ /* 0x001fe40007810000 */
[----:B------:R-:W-:Y:S02]  /*d260*/  ISETP.GT.AND P1, PT, R14, 0x30, PT ;  /* 0x000000300e00780c */ /* 0x000fe40003f24270 */
[----:B------:R-:W-:Y:S01]  /*d270*/  FSEL R79, R47, -INF , P3 ;  /* 0xff8000002f4f7808 */ /* 0x000fe20001800000 */
[----:B------:R-:W-:Y:S01]  /*d280*/  FMUL.FTZ R26, R13, R12 ;  /* 0x0000000c0d1a7220 */ /* 0x000fe20000410000 */
[----:B------:R-:W-:-:S02]  /*d290*/  FMNMX.FTZ R24, R77, R24, !PT ;  /* 0x000000184d187209 */ /* 0x000fc40007810000 */
[----:B------:R-:W-:Y:S02]  /*d2a0*/  ISETP.GT.AND P2, PT, R14, 0x31, PT ;  /* 0x000000310e00780c */ /* 0x000fe40003f44270 */
[----:B------:R-:W-:Y:S02]  /*d2b0*/  FSEL R85, R50, -INF , P1 ;  /* 0xff80000032557808 */ /* 0x000fe40000800000 */
[----:B------:R-:W-:Y:S02]  /*d2c0*/  FMNMX.FTZ R24, R79, R24, !PT ;  /* 0x000000184f187209 */ /* 0x000fe40007810000 */
[----:B------:R-:W-:Y:S02]  /*d2d0*/  FSETP.NEU.FTZ.AND P4, PT, R13, -INF , PT ;  /* 0xff8000000d00780b */ /* 0x000fe40003f9d000 */
[----:B------:R-:W-:Y:S02]  /*d2e0*/  ISETP.GT.AND P1, PT, R14, 0x38, PT ;  /* 0x000000380e00780c */ /* 0x000fe40003f24270 */
[----:B------:R-:W-:-:S02]  /*d2f0*/  FSEL R87, R51, -INF , P2 ;  /* 0xff80000033577808 */ /* 0x000fc40001000000 */
[----:B------:R-:W-:Y:S02]  /*d300*/  FMNMX.FTZ R24, R85, R24, !PT ;  /* 0x0000001855187209 */ /* 0x000fe40007810000 */
[----:B------:R-:W-:Y:S02]  /*d310*/  FSEL R0, R26, RZ, P4 ;  /* 0x000000ff1a007208 */ /* 0x000fe40002000000 */
[----:B------:R-:W-:Y:S02]  /*d320*/  ISETP.GT.AND P2, PT, R14, 0x39, PT ;  /* 0x000000390e00780c */ /* 0x000fe40003f44270 */
[----:B------:R-:W-:Y:S01]  /*d330*/  FSEL R89, R54, -INF , P1 ;  /* 0xff80000036597808 */ /* 0x000fe20000800000 */
[--C-:B------:R-:W-:Y:S01]  /*d340*/  FFMA.FTZ R51, R25, R12, -R0.reuse ;  /* 0x0000000c19337223 */ /* 0x100fe20000010800 */
        /* <DEDUP_REMOVED lines=11> */
[-CC-:B------:R-:W-:Y:S01]  /*d400*/  FFMA.FTZ R47, R69, R12.reuse, -R0.reuse ;  /* 0x0000000c452f7223 */ /* 0x180fe20000010800 */
[-CC-:B------:R-:W-:Y:S01]  /*d410*/  FFMA.FTZ R160, R67, R12.reuse, -R0.reuse ;  /* 0x0000000c43a07223 */ /* 0x180fe20000010800 */
[----:B------:R-:W0:Y:S01]  /*d420*/  SHFL.BFLY PT, R15, R24, 0x2, 0x1f ;  /* 0x0c401f00180f7f89 */ /* 0x000e2200000e0000 */
[-CC-:B------:R-:W-:Y:S01]  /*d430*/  FFMA.FTZ R41, R41, R12.reuse, -R0.reuse ;  /* 0x0000000c29297223 */ /* 0x180fe20000010800 */
[----:B------:R-:W1:Y:S01]  /*d440*/  MUFU.EX2 R152, R152 ;  /* 0x0000009800987308 */ /* 0x000e620000000800 */
[-CC-:B------:R-:W-:Y:S01]  /*d450*/  FFMA.FTZ R162, R61, R12.reuse, -R0.reuse ;  /* 0x0000000c3da27223 */ /* 0x180fe20000010800 */
[-CC-:B------:R-:W-:Y:S01]  /*d460*/  FFMA.FTZ R43, R65, R12.reuse, -R0.reuse ;  /* 0x0000000c412b7223 */ /* 0x180fe20000010800 */
[-CC-:B------:R-:W-:Y:S01]  /*d470*/  FFMA.FTZ R156, R45, R12.reuse, -R0.reuse ;  /* 0x0000000c2d9c7223 */ /* 0x180fe20000010800 */
[-CC-:B------:R-:W-:Y:S01]  /*d480*/  FFMA.FTZ R29, R49, R12.reuse, -R0.reuse ;  /* 0x0000000c311d7223 */ /* 0x180fe20000010800 */
[-CC-:B------:R-:W-:Y:S01]  /*d490*/  FFMA.FTZ R158, R37, R12.reuse, -R0.reuse ;  /* 0x0000000c259e7223 */ /* 0x180fe20000010800 */
[----:B------:R-:W-:-:S02]  /*d4a0*/  FFMA.FTZ R21, R53, R12, -R0 ;  /* 0x0000000c35157223 */ /* 0x000fc40000010800 */
[----:B------:R-:W3:Y:S08]  /*d4b0*/  MUFU.EX2 R154, R154 ;  /* 0x0000009a009a7308 */ /* 0x000ef00000000800 */
[----:B------:R-:W4:Y:S01]  /*d4c0*/  MUFU.EX2 R55, R55 ;  /* 0x0000003700377308 */ /* 0x000f220000000800 */
[----:B0-----:R-:W-:Y:S01]  /*d4d0*/  FMNMX.FTZ R14, R24, R15, !PT ;  /* 0x0000000f180e7209 */ /* 0x001fe20007810000 */
[----:B------:R-:W-:-:S06]  /*d4e0*/  IMAD R24, R22, 0x1000, R210 ;  /* 0x0000100016187824 */ /* 0x000fcc00078e02d2 */
[----:B------:R-:W-:Y:S01]  /*d4f0*/  MUFU.EX2 R164, R164 ;  /* 0x000000a400a47308 */ /* 0x000fe20000000800 */
[----:B------:R-:W0:Y:S01]  /*d500*/  SHFL.BFLY PT, R15, R14, 0x1, 0x1f ;  /* 0x0c201f000e0f7f89 */ /* 0x000e2200000e0000 */
[----:B------:R-:W-:-:S06]  /*d510*/  R2UR UR6, R24 ;  /* 0x00000000180672ca */ /* 0x000fcc00000e0000 */
        /* <DEDUP_REMOVED lines=13> */
[----:B------:R-:W-:Y:S02]  /*d5f0*/  VIADD R27, R20, 0x38840 ;  /* 0x00038840141b7836 */ /* 0x000fe40000000000 */
[-CC-:B------:R-:W-:Y:S01]  /*d600*/  FFMA.FTZ R165, R73, R12.reuse, -R26.reuse ;  /* 0x0000000c49a57223 */ /* 0x180fe2000001081a */
[-CC-:B------:R-:W-:Y:S01]  /*d610*/  FFMA.FTZ R30, R35, R12.reuse, -R26.reuse ;  /* 0x0000000c231e7223 */ /* 0x180fe2000001081a */
[----:B------:R-:W-:Y:S01]  /*d620*/  MUFU.EX2 R153, R153 ;  /* 0x0000009900997308 */ /* 0x000fe20000000800 */
[----:B-1----:R-:W-:Y:S01]  /*d630*/  FADD.FTZ R33, R152, R51 ;  /* 0x0000003398217221 */ /* 0x002fe20000010000 */
[----:B------:R-:W-:Y:S01]  /*d640*/  PRMT R27, R190, 0x654, R27 ;  /* 0x00000654be1b7816 */ /* 0x000fe2000000001b */
[----:B------:R-:W-:Y:S01]  /*d650*/  FFMA.FTZ R31, R25, R12, -R26 ;  /* 0x0000000c191f7223 */ /* 0x000fe2000001081a */
[----:B------:R-:W-:-:S02]  /*d660*/  IMAD.MOV.U32 R25, RZ, RZ, 0x40000040 ;  /* 0x40000040ff197424 */ /* 0x000fc400078e00ff */
[----:B---3--:R-:W-:Y:S01]  /*d670*/  FADD.FTZ R38, R154, R33 ;  /* 0x000000219a267221 */ /* 0x008fe20000010000 */
[----:B------:R0:W-:Y:S01]  /*d680*/  SYNCS.ARRIVE.TRANS64.RED.A1T0 RZ, [R27+URZ], RZ ;  /* 0x000000ff1bff79a7 */ /* 0x0001e2000810043f */
[-CC-:B------:R-:W-:Y:S01]  /*d690*/  FFMA.FTZ R167, R75, R12.reuse, -R26.reuse ;  /* 0x0000000c4ba77223 */ /* 0x180fe2000001081a */
[----:B------:R-:W1:Y:S01]  /*d6a0*/  MUFU.EX2 R0, R0 ;  /* 0x0000000000007308 */ /* 0x000e620000000800 */
[-CC-:B------:R-:W-:Y:S01]  /*d6b0*/  FFMA.FTZ R28, R39, R12.reuse, -R26.reuse ;  /* 0x0000000c271c7223 */ /* 0x180fe2000001081a */
[-CC-:B------:R-:W-:Y:S01]  /*d6c0*/  FFMA.FTZ R161, R83, R12.reuse, -R26.reuse ;  /* 0x0000000c53a17223 */ /* 0x180fe2000001081a */
[-CC-:B------:R-:W-:Y:S01]  /*d6d0*/  FFMA.FTZ R32, R81, R12.reuse, -R26.reuse ;  /* 0x0000000c51207223 */ /* 0x180fe2000001081a */
[-CC-:B------:R-:W-:Y:S01]  /*d6e0*/  FFMA.FTZ R163, R77, R12.reuse, -R26.reuse ;  /* 0x0000000c4da37223 */ /* 0x180fe2000001081a */
[-CC-:B------:R-:W-:Y:S01]  /*d6f0*/  FFMA.FTZ R34, R79, R12.reuse, -R26.reuse ;  /* 0x0000000c4f227223 */ /* 0x180fe2000001081a */
[----:B0-----:R-:W-:Y:S02]  /*d700*/  IMAD.MOV.U32 R27, RZ, RZ, 0x40000040 ;  /* 0x40000040ff1b7424 */ /* 0x001fe400078e00ff */
[-CC-:B------:R-:W-:Y:S01]  /*d710*/  FFMA.FTZ R157, R85, R12.reuse, -R26.reuse ;  /* 0x0000000c559d7223 */ /* 0x180fe2000001081a */
[----:B------:R-:W0:Y:S01]  /*d720*/  MUFU.EX2 R155, R155 ;  /* 0x0000009b009b7308 */ /* 0x000e220000000800 */
[-CC-:B------:R-:W-:Y:S01]  /*d730*/  FFMA.FTZ R87, R87, R12.reuse, -R26.reuse ;  /* 0x0000000c57577223 */ /* 0x180fe2000001081a */
[----:B------:R-:W-:Y:S01]  /*d740*/  FFMA.FTZ R89, R89, R12, -R26 ;  /* 0x0000000c59597223 */ /* 0x000fe2000001081a */
[----:B------:R-:W-:Y:S01]  /*d750*/  R2UR UR11, R27 ;  /* 0x000000001b0b72ca */ /* 0x000fe200000e0000 */
[----:B----4-:R-:W-:Y:S01]  /*d760*/  FADD.FTZ R27, R55, R38 ;  /* 0x00000026371b7221 */ /* 0x010fe20000010000 */
[----:B------:R-:W-:Y:S01]  /*d770*/  R2UR UR7, R25 ;  /* 0x00000000190772ca */ /* 0x000fe200000e0000 */
[----:B------:R-:W-:Y:S01]  /*d780*/  VIADD R26, R24, 0x80 ;  /* 0x00000080181a7836 */ /* 0x000fe20000000000 */
[----:B------:R-:W-:Y:S01]  /*d790*/  F2FP.BF16.F32.PACK_AB R152, R51, R152 ;  /* 0x000000983398723e */ /* 0x000fe200000010ff */
[----:B------:R-:W3:Y:S01]  /*d7a0*/  MUFU.EX2 R14, R14 ;  /* 0x0000000e000e7308 */ /* 0x000ee20000000800 */
[----:B-1----:R-:W-:Y:S01]  /*d7b0*/  FADD.FTZ R36, R153, R0 ;  /* 0x0000000099247221 */ /* 0x002fe20000010000 */
[----:B------:R-:W-:Y:S01]  /*d7c0*/  FADD.FTZ R38, R164, R27 ;  /* 0x0000001ba4267221 */ /* 0x000fe20000010000 */
[----:B------:R-:W-:Y:S01]  /*d7d0*/  IMAD.MOV.U32 R27, RZ, RZ, 0x40000040 ;  /* 0x40000040ff1b7424 */ /* 0x000fe200078e00ff */
[----:B------:R-:W-:Y:S01]  /*d7e0*/  R2UR UR10, R26 ;  /* 0x000000001a0a72ca */ /* 0x000fe200000e0000 */
[----:B------:R-:W-:-:S02]  /*d7f0*/  VIADD R26, R24, 0x100 ;  /* 0x00000100181a7836 */ /* 0x000fc40000000000 */
[----:B------:R-:W-:Y:S01]  /*d800*/  FADD.FTZ R33, R57, R38 ;  /* 0x0000002639217221 */ /* 0x000fe20000010000 */
[----:B------:R-:W-:Y:S01]  /*d810*/  VIADD R24, R24, 0x180 ;  /* 0x0000018018187836 */ /* 0x000fe20000000000 */
[----:B------:R-:W1:Y:S01]  /*d820*/  MUFU.EX2 R165, R165 ;  /* 0x000000a500a57308 */ /* 0x000e620000000800 */
[----:B0-----:R-:W-:Y:S01]  /*d830*/  FADD.FTZ R25, R155, R36 ;  /* 0x000000249b197221 */ /* 0x001fe20000010000 */
[----:B------:R-:W-:Y:S02]  /*d840*/  R2UR UR15, R27 ;  /* 0x000000001b0f72ca */ /* 0x000fe400000e0000 */
[----:B------:R-:W-:Y:S02]  /*d850*/  R2UR UR14, R26 ;  /* 0x000000001a0e72ca */ /* 0x000fe400000e0000 */
[----:B------:R-:W-:Y:S02]  /*d860*/  R2UR UR18, R24 ;  /* 0x00000000181272ca */ /* 0x000fe400000e0000 */
[----:B------:R-:W0:Y:S01]  /*d870*/  MUFU.EX2 R30, R30 ;  /* 0x0000001e001e7308 */ /* 0x000e220000000800 */
[C---:B---3--:R-:W-:Y:S01]  /*d880*/  FADD.FTZ R36, R14.reuse, R25 ;  /* 0x000000190e247221 */ /* 0x048fe20000010000 */
[----:B------:R-:W-:Y:S01]  /*d890*/  IMAD.MOV.U32 R25, RZ, RZ, 0x40000040 ;  /* 0x40000040ff197424 */ /* 0x000fe200078e00ff */
[----:B------:R-:W-:-:S02]  /*d8a0*/  F2FP.BF16.F32.PACK_AB R155, R14, R155 ;  /* 0x0000009b0e9b723e */ /* 0x000fc400000010ff */
[----:B------:R-:W-:Y:S02]  /*d8b0*/  F2FP.BF16.F32.PACK_AB R153, R0, R153 ;  /* 0x000000990099723e */ /* 0x000fe400000010ff */
[----:B------:R-:W-:Y:S01]  /*d8c0*/  R2UR UR19, R25 ;  /* 0x00000000191372ca */ /* 0x000fe200000e0000 */
[----:B------:R-:W3:Y:S01]  /*d8d0*/  MUFU.EX2 R167, R167 ;  /* 0x000000a700a77308 */ /* 0x000ee20000000800 */
[----:B-1----:R-:W-:Y:S01]  /*d8e0*/  FADD.FTZ R27, R165, R36 ;  /* 0x00000024a51b7221 */ /* 0x002fe20000010000 */
[----:B------:R-:W-:Y:S01]  /*d8f0*/  FADD.FTZ R36, R166, R33 ;  /* 0x00000021a6247221 */ /* 0x000fe20000010000 */
[----:B------:R-:W-:Y:S01]  /*d900*/  F2FP.BF16.F32.PACK_AB R154, R55, R154 ;  /* 0x0000009a379a723e */ /* 0x000fe200000010ff */
[----:B------:R-:W-:Y:S01]  /*d910*/  BAR.SYNC.DEFER_BLOCKING 0xf, 0x100 ;  /* 0x03c4000000007b1d */ /* 0x000fe20000010000 */
[----:B------:R-:W-:Y:S02]  /*d920*/  F2FP.BF16.F32.PACK_AB R164, R57, R164 ;  /* 0x000000a439a4723e */ /* 0x000fe400000010ff */
[----:B------:R-:W-:Y:S01]  /*d930*/  F2FP.BF16.F32.PACK_AB R166, R47, R166 ;  /* 0x000000a62fa6723e */ /* 0x000fe200000010ff */
[----:B0-----:R-:W-:-:S02]  /*d940*/  FADD.FTZ R26, R30, R27 ;  /* 0x0000001b1e1a7221 */ /* 0x001fc40000010000 */
[----:B------:R-:W0:Y:S01]  /*d950*/  MUFU.EX2 R28, R28 ;  /* 0x0000001c001c7308 */ /* 0x000e220000000800 */
[----:B------:R-:W-:Y:S01]  /*d960*/  FADD.FTZ R27, R47, R36 ;  /* 0x000000242f1b7221 */ /* 0x000fe20000010000 */
[----:B------:R-:W-:-:S03]  /*d970*/  F2FP.BF16.F32.PACK_AB R165, R30, R165 ;  /* 0x000000a51ea5723e */ /* 0x000fc600000010ff */
[----:B------:R-:W-:Y:S01]  /*d980*/  FADD.FTZ R36, R160, R27 ;  /* 0x0000001ba0247221 */ /* 0x000fe20000010000 */
[----:B------:R-:W-:Y:S01]  /*d990*/  F2FP.BF16.F32.PACK_AB R160, R41, R160 ;  /* 0x000000a029a0723e */ /* 0x000fe200000010ff */
[----:B---3--:R-:W-:Y:S01]  /*d9a0*/  FADD.FTZ R25, R167, R26 ;  /* 0x0000001aa7197221 */ /* 0x008fe20000010000 */
[----:B------:R-:W1:Y:S01]  /*d9b0*/  MUFU.EX2 R162, R162 ;  /* 0x000000a200a27308 */ /* 0x000e620000000800 */
[----:B------:R-:W-:-:S07]  /*d9c0*/  FADD.FTZ R27, R41, R36 ;  /* 0x00000024291b7221 */ /* 0x000fce0000010000 */
[----:B------:R-:W3:Y:S01]  /*d9d0*/  MUFU.EX2 R161, R161 ;  /* 0x000000a100a17308 */ /* 0x000ee20000000800 */
[C---:B0-----:R-:W-:Y:S01]  /*d9e0*/  FADD.FTZ R26, R28.reuse, R25 ;  /* 0x000000191c1a7221 */ /* 0x041fe20000010000 */
[----:B------:R-:W-:Y:S01]  /*d9f0*/  F2FP.BF16.F32.PACK_AB R167, R28, R167 ;  /* 0x000000a71ca7723e */ /* 0x000fe200000010ff */
[----:B------:R-:W-:Y:S04]  /*da00*/  STSM.16.M88.4 [R227+0x36400], R152 ;  /* 0x03640098e3007844 */ /* 0x000fe80000000200 */
[----:B--2---:R0:W-:Y:S01]  /*da10*/  STSM.16.M88.4 [R56], R164 ;  /* 0x000000a438007844 */ /* 0x0041e20000000200 */
[----:B------:R-:W2:Y:S01]  /*da20*/  MUFU.EX2 R43, R43 ;  /* 0x0000002b002b7308 */ /* 0x000ea20000000800 */
[----:B-1----:R-:W-:-:S07]  /*da30*/  FADD.FTZ R14, R162, R27 ;  /* 0x0000001ba20e7221 */ /* 0x002fce0000010000 */
[----:B------:R-:W1:Y:S01]  /*da40*/  MUFU.EX2 R32, R32 ;  /* 0x0000002000207308 */ /* 0x000e620000000800 */
[----:B---3--:R-:W-:-:S07]  /*da50*/  FADD.FTZ R25, R161, R26 ;  /* 0x0000001aa1197221 */ /* 0x008fce0000010000 */
[----:B------:R-:W3:Y:S01]  /*da60*/  MUFU.EX2 R163, R163 ;  /* 0x000000a300a37308 */ /* 0x000ee20000000800 */
[C---:B--2---:R-:W-:Y:S01]  /*da70*/  FADD.FTZ R27, R43.reuse, R14 ;  /* 0x0000000e2b1b7221 */ /* 0x044fe20000010000 */
[----:B------:R-:W-:-:S06]  /*da80*/  F2FP.BF16.F32.PACK_AB R162, R43, R162 ;  /* 0x000000a22ba2723e */ /* 0x000fcc00000010ff */
[----:B------:R-:W2:Y:S01]  /*da90*/  MUFU.EX2 R156, R156 ;  /* 0x0000009c009c7308 */ /* 0x000ea20000000800 */
[C---:B-1----:R-:W-:Y:S01]  /*daa0*/  FADD.FTZ R0, R32.reuse, R25 ;  /* 0x0000001920007221 */ /* 0x042fe20000010000 */
[----:B------:R-:W-:-:S06]  /*dab0*/  F2FP.BF16.F32.PACK_AB R161, R32, R161 ;  /* 0x000000a120a1723e */ /* 0x000fcc00000010ff */
[----:B------:R-:W1:Y:S01]  /*dac0*/  MUFU.EX2 R34, R34 ;  /* 0x0000002200227308 */ /* 0x000e620000000800 */
[----:B---3--:R-:W-:-:S07]  /*dad0*/  FADD.FTZ R25, R163, R0 ;  /* 0x00000000a3197221 */ /* 0x008fce0000010000 */
[----:B------:R-:W3:Y:S01]  /*dae0*/  MUFU.EX2 R29, R29 ;  /* 0x0000001d001d7308 */ /* 0x000ee20000000800 */
[----:B--2---:R-:W-:-:S07]  /*daf0*/  FADD.FTZ R26, R156, R27 ;  /* 0x0000001b9c1a7221 */ /* 0x004fce0000010000 */
[----:B------:R-:W2:Y:S01]  /*db00*/  MUFU.EX2 R157, R157 ;  /* 0x0000009d009d7308 */ /* 0x000ea20000000800 */
[C---:B-1----:R-:W-:Y:S01]  /*db10*/  FADD.FTZ R0, R34.reuse, R25 ;  /* 0x0000001922007221 */ /* 0x042fe20000010000 */
[----:B------:R-:W-:-:S05]  /*db20*/  F2FP.BF16.F32.PACK_AB R163, R34, R163 ;  /* 0x000000a322a3723e */ /* 0x000fca00000010ff */
[----:B------:R1:W-:Y:S01]  /*db30*/  STSM.16.M88.4 [R228], R160 ;  /* 0x000000a0e4007844 */ /* 0x0003e20000000200 */
[----:B------:R-:W4:Y:S01]  /*db40*/  MUFU.EX2 R158, R158 ;  /* 0x0000009e009e7308 */ /* 0x000f220000000800 */
[C---:B---3--:R-:W-:Y:S01]  /*db50*/  FADD.FTZ R27, R29.reuse, R26 ;  /* 0x0000001a1d1b7221 */ /* 0x048fe20000010000 */
[----:B------:R-:W-:-:S06]  /*db60*/  F2FP.BF16.F32.PACK_AB R156, R29, R156 ;  /* 0x0000009c1d9c723e */ /* 0x000fcc00000010ff */
[----:B------:R-:W3:Y:S01]  /*db70*/  MUFU.EX2 R21, R21 ;  /* 0x0000001500157308 */ /* 0x000ee20000000800 */
[----:B--2---:R-:W-:-:S07]  /*db80*/  FADD.FTZ R25, R157, R0 ;  /* 0x000000009d197221 */ /* 0x004fce0000010000 */
[----:B------:R-:W2:Y:S01]  /*db90*/  MUFU.EX2 R24, R87 ;  /* 0x0000005700187308 */ /* 0x000ea20000000800 */
[----:B----4-:R-:W-:-:S07]  /*dba0*/  FADD.FTZ R0, R158, R27 ;  /* 0x0000001b9e007221 */ /* 0x010fce0000010000 */
[----:B------:R-:W4:Y:S01]  /*dbb0*/  MUFU.EX2 R89, R89 ;  /* 0x0000005900597308 */ /* 0x000f220000000800 */
[C---:B---3--:R-:W-:Y:S01]  /*dbc0*/  F2FP.BF16.F32.PACK_AB R158, R21.reuse, R158 ;  /* 0x0000009e159e723e */ /* 0x048fe200000010ff */
[----:B------:R-:W-:-:S06]  /*dbd0*/  FADD.FTZ R0, R21, R0 ;  /* 0x0000000015007221 */ /* 0x000fcc0000010000 */
[----:B------:R-:W3:Y:S01]  /*dbe0*/  MUFU.EX2 R14, R31 ;  /* 0x0000001f000e7308 */ /* 0x000ee20000000800 */
[C---:B--2---:R-:W-:Y:S01]  /*dbf0*/  FADD.FTZ R26, R24.reuse, R25 ;  /* 0x00000019181a7221 */ /* 0x044fe20000010000 */
[----:B------:R-:W-:-:S03]  /*dc00*/  F2FP.BF16.F32.PACK_AB R157, R24, R157 ;  /* 0x0000009d189d723e */ /* 0x000fc600000010ff */
[----:B----4-:R-:W-:Y:S01]  /*dc10*/  FADD.FTZ R21, R89, R26 ;  /* 0x0000001a59157221 */ /* 0x010fe20000010000 */
[----:B---3--:R-:W-:-:S03]  /*dc20*/  F2FP.BF16.F32.PACK_AB R159, R14, R89 ;  /* 0x000000590e9f723e */ /* 0x008fc600000010ff */
[----:B------:R-:W-:Y:S02]  /*dc30*/  FADD.FTZ R14, R14, R21 ;  /* 0x000000150e0e7221 */ /* 0x000fe40000010000 */
[----:B------:R1:W-:Y:S01]  /*dc40*/  STSM.16.M88.4 [R229], R156 ;  /* 0x0000009ce5007844 */ /* 0x0003e20000000200 */
[----:B0-----:R-:W-:-:S06]  /*dc50*/  WARPGROUP.ARRIVE ;  /* 0x00000000000079c5 */ /* 0x001fcc0000000000 */
        /* <DEDUP_REMOVED lines=24> */
.L_x_8692:
[----:B------:R-:W2:Y:S01]  /*dde0*/  LDL R153, [R1+0xc] ;  /* 0x00000c0001997983 */ /* 0x000ea20000100800 */
[----:B------:R-:W-:Y:S01]  /*ddf0*/  VIADD R20, R20, 0x38860 ;  /* 0x0003886014147836 */ /* 0x000fe20000000000 */
[----:B------:R-:W0:Y:S01]  /*de00*/  @P5 LDC R21, c[0x0][0x44c] ;  /* 0x00011300ff155b82 */ /* 0x000e220000000800 */
[----:B------:R-:W-:Y:S01]  /*de10*/  IMAD.MOV.U32 R152, RZ, RZ, R214 ;  /* 0x000000ffff987224 */ /* 0x000fe200078e00d6 */
[----:B------:R-:W-:Y:S01]  /*de20*/  ULDC UR36, c[0x0][0xa80] ;  /* 0x0002a00000247ab9 */ /* 0x000fe20000000800 */
[----:B------:R-:W-:Y:S01]  /*de30*/  ULDC UR37, c[0x0][0xa80] ;  /* 0x0002a00000257ab9 */ /* 0x000fe20000000800 */
[----:B------:R-:W-:Y:S01]  /*de40*/  PRMT R20, R190, 0x654, R20 ;  /* 0x00000654be147816 */ /* 0x000fe20000000014 */
[----:B------:R-:W-:Y:S03]  /*de50*/  BSSY B1, `(.L_x_8693) ;  /* 0x0000397000017945 */ /* 0x000fe60003800000 */
[----:B------:R1:W-:Y:S02]  /*de60*/  SYNCS.ARRIVE.TRANS64.RED.A1T0 RZ, [R20+URZ], RZ ;  /* 0x000000ff14ff79a7 */ /* 0x0003e4000810043f */
[----:B-1----:R-:W1:Y:S01]  /*de70*/  @P5 LDC R20, c[0x0][0x450] ;  /* 0x00011400ff145b82 */ /* 0x002e620000000800 */
[----:B0-----:R-:W-:-:S05]  /*de80*/  @P5 IMAD.HI.U32 R21, R214, R21, RZ ;  /* 0x00000015d6155227 */ /* 0x001fca00078e00ff */
[----:B-1----:R-:W-:-:S04]  /*de90*/  @P5 SHF.R.U32.HI R152, RZ, R20, R21 ;  /* 0x00000014ff985219 */ /* 0x002fc80000011615 */
[----:B------:R-:W-:-:S04]  /*dea0*/  IADD3 R20, R152, R213, -R208 ;  /* 0x000000d598147210 */ /* 0x000fc80007ffe8d0 */
[----:B------:R-:W-:-:S04]  /*deb0*/  SHF.R.S32.HI R21, RZ, 0x1f, R20 ;  /* 0x0000001fff157819 */ /* 0x000fc80000011414 */
[----:B------:R-:W-:Y:S01]  /*dec0*/  LEA.HI R21, R21, R20, RZ, 0x6 ;  /* 0x0000001415157211 */ /* 0x000fe200078f30ff */
[----:B------:R-:W-:-:S03]  /*ded0*/  VIADD R20, R168, 0xfffffffe ;  /* 0xfffffffea8147836 */ /* 0x000fc60000000000 */
[----:B------:R-:W-:-:S04]  /*dee0*/  SHF.R.S32.HI R211, RZ, 0x6, R21 ;  /* 0x00000006ffd37819 */ /* 0x000fc80000011415 */
[----:B--2---:R-:W-:-:S04]  /*def0*/  VIMNMX R211, R153, R211, !PT ;  /* 0x000000d399d37248 */ /* 0x004fc80007fe0100 */
[----:B------:R-:W-:-:S13]  /*df00*/  ISETP.GE.AND P1, PT, R20, R211, PT ;  /* 0x000000d31400720c */ /* 0x000fda0003f26270 */
[----:B------:R-:W-:Y:S05]  /*df10*/  @!P1 BRA `(.L_x_8694) ;  /* 0x0000003800289947 */ /* 0x000fea0003800000 */
[----:B------:R-:W-:Y:S01]  /*df20*/  BSSY B0, `(.L_x_8694) ;  /* 0x0000389000007945 */ /* 0x000fe20003800000 */
[----:B------:R-:W-:Y:S02]  /*df30*/  IMAD.MOV.U32 R198, RZ, RZ, R15 ;  /* 0x000000ffffc67224 */ /* 0x000fe400078e000f */
[----:B------:R-:W-:Y:S02]  /*df40*/  IMAD.MOV.U32 R197, RZ, RZ, R13 ;  /* 0x000000ffffc57224 */ /* 0x000fe400078e000d */
[----:B------:R-:W-:-:S07]  /*df50*/  IMAD.MOV.U32 R199, RZ, RZ, R22 ;  /* 0x000000ffffc77224 */ /* 0x000fce00078e0016 */
.L_x_8707:
[----:B------:R-:W-:-:S05]  /*df60*/  VIADD R22, R199, 0x1 ;  /* 0x00000001c7167836 */ /* 0x000fca0000000000 */
[----:B------:R-:W-:-:S04]  /*df70*/  ISETP.NE.AND P1, PT, R22, 0x2, PT ;  /* 0x000000021600780c */ /* 0x000fc80003f25270 */
[----:B------:R-:W-:Y:S02]  /*df80*/  SEL R12, RZ, 0x1, P1 ;  /* 0x00000001ff0c7807 */ /* 0x000fe40000800000 */
[----:B------:R-:W-:Y:S02]  /*df90*/  SEL R22, R22, RZ, P1 ;  /* 0x000000ff16167207 */ /* 0x000fe40000800000 */
[----:B------:R-:W-:Y:S01]  /*dfa0*/  LOP3.LUT R23, R23, R12, RZ, 0x3c, !PT ;  /* 0x0000000c17177212 */ /* 0x000fe200078e3cff */
[----:B0-----:R-:W-:Y:S06]  /*dfb0*/  @!P0 BRA `(.L_x_8695) ;  /* 0x0000000000048947 */ /* 0x001fec0003800000 */
[----:B------:R-:W-:Y:S01]  /*dfc0*/  BPT.TRAP 0x1 ;  /* 0x000000040000795c */ /* 0x000fe20000300000 */
.L_x_8695:
[----:B------:R-:W-:Y:S01]  /*dfd0*/  IMAD R21, R22, 0x8, R17 ;  /* 0x0000000816157824 */ /* 0x000fe200078e0211 */
[----:B------:R-:W-:-:S04]  /*dfe0*/  SHF.L.U32 R15, R23, 0x1f, RZ ;  /* 0x0000001f170f7819 */ /* 0x000fc800000006ff */
[----:B------:R0:W1:Y:S01]  /*dff0*/  SYNCS.PHASECHK.TRANS64.TRYWAIT P1, [R21+URZ+0x38830], R15 ;  /* 0x0388300f150075a7 */ /* 0x000062000802017f */
[----:B------:R-:W-:Y:S05]  /*e000*/  @!P0 BRA `(.L_x_8696) ;  /* 0x0000000000048947 */ /* 0x000fea0003800000 */
[----:B------:R-:W-:Y:S01]  /*e010*/  BPT.TRAP 0x1 ;  /* 0x000000040000795c */ /* 0x000fe20000300000 */
.L_x_8696:
[----:B------:R-:W-:Y:S01]  /*e020*/  BSSY B2, `(.L_x_8697) ;  /* 0x0000006000027945 */ /* 0x000fe20003800000 */
[----:B------:R-:W-:Y:S02]  /*e030*/  IMAD R154, R22, 0x200, R206 ;  /* 0x00000200169a7824 */ /* 0x000fe400078e02ce */
[----:B------:R-:W-:Y:S01]  /*e040*/  IMAD.MOV.U32 R155, RZ, RZ, 0x40000040 ;  /* 0x40000040ff9b7424 */ /* 0x000fe200078e00ff */
[----:B-1----:R-:W-:Y:S06]  /*e050*/  @P1 BRA `(.L_x_8698) ;  /* 0x0000000000081947 */ /* 0x002fec0003800000 */
[----:B------:R-:W1:Y:S02]  /*e060*/  SYNCS.PHASECHK.TRANS64.TRYWAIT P1, [R21+URZ+0x38830], R15 ;  /* 0x0388300f150075a7 */ /* 0x000e64000802017f */
[----:B-1----:R-:W-:Y:S05]  /*e070*/  @!P1 BRA `(.L_x_8699) ;  /* 0x0000016400749947 */ /* 0x002fea0003800000 */
.L_x_8698:
[----:B------:R-:W-:Y:S05]  /*e080*/  BSYNC B2 ;  /* 0x0000000000027941 */ /* 0x000fea0003800000 */
.L_x_8697:
        /* <DEDUP_REMOVED lines=36> */
.L_x_8700:
[----:B------:R2:W3:Y:S01]  /*e2d0*/  SYNCS.PHASECHK.TRANS64.TRYWAIT P1, [R21+URZ+0x38850], R15 ;  /* 0x0388500f150075a7 */ /* 0x0004e2000802017f */
[----:B------:R-:W-:Y:S05]  /*e2e0*/  @!P0 BRA `(.L_x_8701) ;  /* 0x0000000000048947 */ /* 0x000fea0003800000 */
[----:B------:R-:W-:Y:S01]  /*e2f0*/  BPT.TRAP 0x1 ;  /* 0x000000040000795c */ /* 0x000fe20000300000 */
.L_x_8701:
[----:B------:R-:W-:Y:S04]  /*e300*/  BSSY B2, `(.L_x_8702) ;  /* 0x0000004000027945 */ /* 0x000fe80003800000 */
[----:B---3--:R-:W-:Y:S05]  /*e310*/  @P1 BRA `(.L_x_8703) ;  /* 0x0000000000081947 */ /* 0x008fea0003800000 */
[----:B------:R-:W3:Y:S02]  /*e320*/  SYNCS.PHASECHK.TRANS64.TRYWAIT P1, [R21+URZ+0x38850], R15 ;  /* 0x0388500f150075a7 */ /* 0x000ee4000802017f */
[----:B---3--:R-:W-:Y:S05]  /*e330*/  @!P1 BRA `(.L_x_8704) ;  /* 0x0000016000d89947 */ /* 0x008fea0003800000 */
.L_x_8703:
[----:B------:R-:W-:Y:S05]  /*e340*/  BSYNC B2 ;  /* 0x0000000000027941 */ /* 0x000fea0003800000 */
.L_x_8702:
[----:B------:R-:W-:Y:S01]  /*e350*/  IMAD R200, R22, 0x1000, R207 ;  /* 0x0000100016c87824 */ /* 0x000fe200078e02cf */
[----:B------:R-:W-:Y:S01]  /*e360*/  R2UR UR4, R2 ;  /* 0x00000000020472ca */ /* 0x000fe200000e0000 */
[----:B------:R-:W-:Y:S01]  /*e370*/  IMAD.MOV.U32 R201, RZ, RZ, 0x40000040 ;  /* 0x40000040ffc97424 */ /* 0x000fe200078e00ff */
[----:B------:R-:W-:Y:S01]  /*e380*/  R2UR UR5, R3 ;  /* 0x00000000030572ca */ /* 0x000fe200000e0000 */
[----:B------:R-:W-:Y:S01]  /*e390*/  WARPGROUP.ARRIVE ;  /* 0x00000000000079c5 */ /* 0x000fe20000000000 */
[----:B------:R-:W-:Y:S01]  /*e3a0*/  R2UR UR6, R200 ;  /* 0x00000000c80672ca */ /* 0x000fe200000e0000 */
[----:B------:R-:W-:Y:S01]  /*e3b0*/  VIADD R12, R2, 0x2 ;  /* 0x00000002020c7836 */ /* 0x000fe20000000000 */
[----:B------:R-:W-:Y:S01]  /*e3c0*/  R2UR UR7, R201 ;  /* 0x00000000c90772ca */ /* 0x000fe200000e0000 */
[----:B------:R-:W-:Y:S02]  /*e3d0*/  IMAD.MOV.U32 R13, RZ, RZ, 0x40000040 ;  /* 0x40000040ff0d7424 */ /* 0x000fe400078e00ff */
[----:B------:R-:W4:Y:S01]  /*e3e0*/  S2R R202, SR_TID.X ;  /* 0x0000000000ca7919 */ /* 0x000f220000002100 */
[----:B------:R-:W-:-:S02]  /*e3f0*/  VIADD R201, R200, 0x800 ;  /* 0x00000800c8c97836 */ /* 0x000fc40000000000 */
[----:B------:R-:W-:Y:S02]  /*e400*/  VIADD R204, R2, 0x800 ;  /* 0x0000080002cc7836 */ /* 0x000fe40000000000 */
[----:B------:R-:W-:Y:S02]  /*e410*/  IMAD.MOV.U32 R203, RZ, RZ, 0x40000040 ;  /* 0x40000040ffcb7424 */ /* 0x000fe400078e00ff */
[----:B------:R-:W-:-:S03]  /*e420*/  IMAD.MOV.U32 R205, RZ, RZ, 0xa00 ;  /* 0x00000a00ffcd7424 */ /* 0x000fc600078e00ff */
        /* <DEDUP_REMOVED lines=9> */
[----:B----4-:R-:W-:Y:S01]  /*e4c0*/  SHF.R.U32.HI R202, RZ, 0x7, R202 ;  /* 0x00000007ffca7819 */ /* 0x010fe200000116ca */
[----:B------:R-:W-:Y:S02]  /*e4d0*/  WARPGROUP.DEPBAR.LE gsb0, 0x0 ;  /* 0x00008000000079c5 */ /* 0x000fe40000010000 */
[----:B------:R-:W-:-:S08]  /*e4e0*/  WARPGROUP.ARRIVE ;  /* 0x00000000000079c5 */ /* 0x000fd00000000000 */
        /* <DEDUP_REMOVED lines=148> */
[----:B------:R-:W-:Y:S02]  /*ee30*/  R2UR UR6, R12 ;  /* 0x000000000c0672ca */ /* 0x000fe400000e0000 */
[----:B------:R-:W-:Y:S01]  /*ee40*/  R2UR UR7, R13 ;  /* 0x000000000d0772ca */ /* 0x000fe200000e0000 */
[----:B------:R-:W4:Y:S01]  /*ee50*/  SHFL.IDX PT, R12, R202, RZ, 0x1f ;  /* 0x00001fffca0c7589 */ /* 0x000f2200000e0000 */
[----:B------:R-:W-:Y:S01]  /*ee60*/  IMAD.MOV.U32 R13, RZ, RZ, 0x40000040 ;  /* 0x40000040ff0d7424 */ /* 0x000fe200078e00ff */
[----:B----4-:R-:W-:-:S04]  /*ee70*/  ISETP.GT.AND P1, PT, R12, 0x7f, PT ;  /* 0x0000007f0c00780c */ /* 0x010fc80003f24270 */
[----:B0123--:R-:W-:Y:S02]  /*ee80*/  SEL R15, RZ, 0x2, !P1 ;  /* 0x00000002ff0f7807 */ /* 0x00ffe40004800000 */
[----:B------:R-:W-:-:S03]  /*ee90*/  SEL R205, R205, 0x980, P1 ;  /* 0x00000980cdcd7807 */ /* 0x000fc60000800000 */
[----:B------:R-:W-:Y:S01]  /*eea0*/  IMAD.IADD R12, R15, 0x1, R201 ;  /* 0x000000010f0c7824 */ /* 0x000fe200078e02c9 */
[----:B------:R-:W-:Y:S01]  /*eeb0*/  LOP3.LUT R205, R205, 0xa00, RZ, 0xc0, !PT ;  /* 0x00000a00cdcd7812 */ /* 0x000fe200078ec0ff */
[----:B------:R-:W-:Y:S02]  /*eec0*/  WARPGROUP.DEPBAR.LE gsb0, 0x0 ;  /* 0x00008000000079c5 */ /* 0x000fe40000010000 */
[----:B------:R-:W-:-:S06]  /*eed0*/  WARPGROUP.ARRIVE ;  /* 0x00000000000079c5 */ /* 0x000fcc0000000000 */
[----:B------:R-:W-:Y:S01]  /*eee0*/  HGMMA.64x64x16.F32.BF16 R152, gdesc[UR4], R152, gsb0 ;  /* 0x00e00000049879f0 */ /* 0x000fe20008001898 */
[----:B------:R-:W-:Y:S01]  /*eef0*/  R2UR UR6, R12 ;  /* 0x000000000c0672ca */ /* 0x000fe200000e0000 */
[----:B------:R-:W-:Y:S01]  /*ef00*/  IMAD.IADD R12, R204, 0x1, R15 ;  /* 0x00000001cc0c7824 */ /* 0x000fe200078e020f */
[----:B------:R-:W-:Y:S01]  /*ef10*/  R2UR UR7, R13 ;  /* 0x000000000d0772ca */ /* 0x000fe200000e0000 */
[----:B------:R-:W-:-:S03]  /*ef20*/  IMAD.MOV.U32 R13, RZ, RZ, 0x40000040 ;  /* 0x40000040ff0d7424 */ /* 0x000fc600078e00ff */
[----:B------:R-:W-:Y:S01]  /*ef30*/  R2UR UR4, R12 ;  /* 0x000000000c0472ca */ /* 0x000fe200000e0000 */
[----:B------:R-:W-:Y:S01]  /*ef40*/  IMAD.MOV.U32 R12, RZ, RZ, 0x4 ;  /* 0x00000004ff0c7424 */ /* 0x000fe200078e00ff */
[----:B------:R-:W-:-:S04]  /*ef50*/  R2UR UR5, R13 ;  /* 0x000000000d0572ca */ /* 0x000fc800000e0000 */
[C---:B------:R-:W-:Y:S02]  /*ef60*/  SEL R13, R12.reuse, 0x2, P1 ;  /* 0x000000020c0d7807 */ /* 0x040fe40000800000 */
[----:B------:R-:W-:-:S03]  /*ef70*/  SEL R12, R12, 0x6, !P1 ;  /* 0x000000060c0c7807 */ /* 0x000fc60004800000 */
[----:B------:R-:W-:Y:S01]  /*ef80*/  IMAD.IADD R202, R201, 0x1, R13 ;  /* 0x00000001c9ca7824 */ /* 0x000fe200078e020d */
        /* <DEDUP_REMOVED lines=21> */
[----:B------:R-:W-:Y:S01]  /*f0e0*/  VIADD R201, R2, 0xa00 ;  /* 0x00000a0002c97836 */ /* 0x000fe20000000000 */
[----:B------:R-:W-:Y:S02]  /*f0f0*/  R2UR UR6, R202 ;  /* 0x00000000ca0672ca */ /* 0x000fe400000e0000 */
[----:B------:R-:W-:Y:S01]  /*f100*/  R2UR UR7, R203 ;  /* 0x00000000cb0772ca */ /* 0x000fe200000e0000 */
[----:B------:R-:W-:Y:S01]  /*f110*/  IMAD.MOV.U32 R203, RZ, RZ, 0x40000040 ;  /* 0x40000040ffcb7424 */ /* 0x000fe200078e00ff */
[----:B------:R-:W-:-:S02]  /*f120*/  IADD3 R202, R204, R205, R2 ;  /* 0x000000cdccca7210 */ /* 0x000fc40007ffe002 */
[----:B------:R-:W-:Y:S01]  /*f130*/  IADD3 R204, R204, R205, R200 ;  /* 0x000000cdcccc7210 */ /* 0x000fe20007ffe0c8 */
        /* <DEDUP_REMOVED lines=9> */
[----:B------:R-:W-:Y:S01]  /*f1d0*/  VIADD R204, R200, 0xa00 ;  /* 0x00000a00c8cc7836 */ /* 0x000fe20000000000 */
[----:B------:R-:W-:Y:S01]  /*f1e0*/  R2UR UR7, R205 ;  /* 0x00000000cd0772ca */ /* 0x000fe200000e0000 */
        /* <DEDUP_REMOVED lines=25> */
[----:B------:R-:W-:Y:S01]  /*f380*/  VIADD R201, R2, 0xc00 ;  /* 0x00000c0002c97836 */ /* 0x000fe20000000000 */
[----:B------:R-:W-:Y:S02]  /*f390*/  WARPGROUP.DEPBAR.LE gsb0, 0x0 ;  /* 0x00008000000079c5 */ /* 0x000fe40000010000 */
[----:B------:R-:W-:-:S07]  /*f3a0*/  WARPGROUP.ARRIVE ;  /* 0x00000000000079c5 */ /* 0x000fce0000000000 */
        /* <DEDUP_REMOVED lines=76> */
[----:B------:R-:W-:Y:S02]  /*f870*/  WARPGROUP.DEPBAR.LE gsb0, 0x0 ;  /* 0x00008000000079c5 */ /* 0x000fe40000010000 */
[----:B------:R-:W-:-:S10]  /*f880*/  WARPGROUP.ARRIVE ;  /* 0x00000000000079c5 */ /* 0x000fd40000000000 */
        /* <DEDUP_REMOVED lines=15> */
[----:B------:R-:W-:Y:S02]  /*f980*/  IMAD.MOV.U32 R203, RZ, RZ, 0x40000040 ;  /* 0x40000040ffcb7424 */ /* 0x000fe400078e00ff */
[----:B------:R-:W-:Y:S01]  /*f990*/  IMAD.MOV.U32 R13, RZ, RZ, 0x40000040 ;  /* 0x40000040ff0d7424 */ /* 0x000fe200078e00ff */
[----:B------:R-:W-:Y:S01]  /*f9a0*/  R2UR UR6, R202 ;  /* 0x00000000ca0672ca */ /* 0x000fe200000e0000 */
[----:B------:R-:W-:Y:S01]  /*f9b0*/  IMAD.IADD R202, R204, 0x1, R12 ;  /* 0x00000001ccca7824 */ /* 0x000fe200078e020c */
[----:B------:R-:W-:Y:S01]  /*f9c0*/  R2UR UR7, R203 ;  /* 0x00000000cb0772ca */ /* 0x000fe200000e0000 */
[----:B------:R-:W-:-:S02]  /*f9d0*/  IMAD.IADD R12, R12, 0x1, R201 ;  /* 0x000000010c0c7824 */ /* 0x000fc400078e02c9 */
[----:B------:R-:W-:Y:S02]  /*f9e0*/  IMAD.MOV.U32 R203, RZ, RZ, 0x40000040 ;  /* 0x40000040ffcb7424 */ /* 0x000fe400078e00ff */
[----:B------:R-:W-:-:S05]  /*f9f0*/  IMAD.MOV.U32 R201, RZ, RZ, 0x40 ;  /* 0x00000040ffc97424 */ /* 0x000fca00078e00ff */
[----:B------:R-:W-:-:S04]  /*fa00*/  SEL R201, R201, 0x3e, P1 ;  /* 0x0000003ec9c97807 */ /* 0x000fc80000800000 */
[----:B------:R-:W-:Y:S01]  /*fa10*/  LOP3.LUT R201, R201, 0x6, RZ, 0xc0, !PT ;  /* 0x00000006c9c97812 */ /* 0x000fe200078ec0ff */
[----:B------:R-:W-:Y:S02]  /*fa20*/  WARPGROUP.DEPBAR.LE gsb0, 0x0 ;  /* 0x00008000000079c5 */ /* 0x000fe40000010000 */
[----:B------:R-:W-:-:S06]  /*fa30*/  WARPGROUP.ARRIVE ;  /* 0x00000000000079c5 */ /* 0x000fcc0000000000 */
[----:B------:R-:W-:Y:S01]  /*fa40*/  HGMMA.64x64x16.F32.BF16 R152, gdesc[UR4], R152, gsb0 ;  /* 0x00e00000049879f0 */ /* 0x000fe20008001898 */
[----:B------:R-:W-:Y:S02]  /*fa50*/  R2UR UR4, R202 ;  /* 0x00000000ca0472ca */ /* 0x000fe400000e0000 */
[----:B------:R-:W-:Y:S02]  /*fa60*/  R2UR UR5, R203 ;  /* 0x00000000cb0572ca */ /* 0x000fe400000e0000 */
[----:B------:R-:W-:Y:S02]  /*fa70*/  R2UR UR6, R12 ;  /* 0x000000000c0672ca */ /* 0x000fe400000e0000 */
[----:B------:R-:W-:Y:S01]  /*fa80*/  R2UR UR7, R13 ;  /* 0x000000000d0772ca */ /* 0x000fe200000e0000 */
[----:B------:R-:W-:-:S05]  /*fa90*/  IMAD.MOV.U32 R13, RZ, RZ, 0x1000 ;  /* 0x00001000ff0d7424 */ /* 0x000fca00078e00ff */
[----:B------:R-:W-:-:S04]  /*faa0*/  SEL R13, R13, 0xf80, P1 ;  /* 0x00000f800d0d7807 */ /* 0x000fc80000800000 */
        /* <DEDUP_REMOVED lines=18> */
.L_x_8705:
[----:B------:R-:W2:Y:S01]  /*fbd0*/  LDL R12, [R1+0x18] ;  /* 0x00001800010c7983 */ /* 0x000ea20000100800 */
[----:B------:R-:W0:Y:S03]  /*fbe0*/  LDC R13, c[0x0][0x448] ;  /* 0x00011200ff0d7b82 */ /* 0x000e260000000800 */
[----:B------:R-:W3:Y:S04]  /*fbf0*/  LDL R200, [R1+0x10] ;  /* 0x0000100001c87983 */ /* 0x000ee80000100800 */
[----:B------:R-:W4:Y:S01]  /*fc00*/  LDL R203, [R1] ;  /* 0x0000000001cb7983 */ /* 0x000f220000100800 */
[----:B0-----:R-:W-:-:S13]  /*fc10*/  ISETP.NE.AND P1, PT, R13, 0x1, PT ;  /* 0x000000010d00780c */ /* 0x001fda0003f25270 */
[----:B------:R-:W0:Y:S08]  /*fc20*/  @P1 LDC R15, c[0x0][0x44c] ;  /* 0x00011300ff0f1b82 */ /* 0x000e300000000800 */
[----:B------:R-:W1:Y:S01]  /*fc30*/  @P1 LDC R13, c[0x0][0x450] ;  /* 0x00011400ff0d1b82 */ /* 0x000e620000000800 */
[----:B------:R-:W-:-:S04]  /*fc40*/  LOP3.LUT R16, R16, 0xfff7ffff, RZ, 0xc0, !PT ;  /* 0xfff7ffff10107812 */ /* 0x000fc800078ec0ff */
[----:B------:R-:W-:-:S04]  /*fc50*/  @P0 LOP3.LUT R16, R16, 0x80000, RZ, 0xfc, !PT ;  /* 0x0008000010100812 */ /* 0x000fc800078efcff */
[----:B------:R-:W-:Y:S01]  /*fc60*/  LOP3.LUT R16, R16, 0xffefffff, RZ, 0xc0, !PT ;  /* 0xffefffff10107812 */ /* 0x000fe200078ec0ff */
[----:B--2---:R-:W-:-:S04]  /*fc70*/  IMAD.IADD R12, R12, 0x1, R214 ;  /* 0x000000010c0c7824 */ /* 0x004fc800078e02d6 */
[----:B0-----:R-:W-:-:S05]  /*fc80*/  @P1 IMAD.HI.U32 R15, R12, R15, RZ ;  /* 0x0000000f0c0f1227 */ /* 0x001fca00078e00ff */
[----:B-1----:R-:W-:-:S05]  /*fc90*/  @P1 SHF.R.U32.HI R12, RZ, R13, R15 ;  /* 0x0000000dff0c1219 */ /* 0x002fca000001160f */
[----:B------:R-:W0:Y:S01]  /*fca0*/  SHFL.IDX PT, R13, R12, RZ, 0x1c1f ;  /* 0x001c1fff0c0d7589 */ /* 0x000e2200000e0000 */
[----:B------:R-:W-:-:S03]  /*fcb0*/  IMAD.MOV.U32 R15, RZ, RZ, -0x40 ;  /* 0xffffffc0ff0f7424 */ /* 0x000fc600078e00ff */
[----:B------:R-:W1:Y:S01]  /*fcc0*/  SHFL.IDX PT, R12, R12, 0x1, 0x1c1f ;  /* 0x003c1f000c0c7f89 */ /* 0x000e6200000e0000 */
[----:B------:R-:W-:-:S05]  /*fcd0*/  IMAD R15, R20, R15, 0x1 ;  /* 0x00000001140f7424 */ /* 0x000fca00078e020f */
[----:B---3--:R-:W-:-:S05]  /*fce0*/  IADD3 R15, R213, R15, -R200 ;  /* 0x0000000fd50f7210 */ /* 0x008fca0007ffe8c8 */
[----:B------:R-:W-:-:S04]  /*fcf0*/  IMAD.IADD R15, R15, 0x1, -R208 ;  /* 0x000000010f0f7824 */ /* 0x000fc800078e0ad0 */
[C---:B0-----:R-:W-:Y:S02]  /*fd00*/  IMAD.IADD R13, R15.reuse, 0x1, R13 ;  /* 0x000000010f0d7824 */ /* 0x041fe400078e020d */
[----:B-1----:R-:W-:-:S03]  /*fd10*/  IMAD.IADD R12, R15, 0x1, R12 ;  /* 0x000000010f0c7824 */ /* 0x002fc600078e020c */
        /* <DEDUP_REMOVED lines=51> */
[----:B------:R-:W-:Y:S02]  /*10050*/  FSEL R175, R175, -INF , P5 ;  /* 0xff800000afaf7808 */ /* 0x000fe40002800000 */
[----:B------:R-:W-:Y:S02]  /*10060*/  FMNMX.FTZ R12, R174, R12, !PT ;  /* 0x0000000cae0c7209 */ /* 0x000fe40007810000 */
[----:B------:R-:W-:Y:S02]  /*10070*/  FSEL R178, R178, -INF , P4 ;  /* 0xff800000b2b27808 */ /* 0x000fe40002000000 */
[----:B------:R-:W-:Y:S02]  /*10080*/  FMNMX.FTZ R12, R175, R12, !PT ;  /* 0x0000000caf0c7209 */ /* 0x000fe40007810000 */
[----:B------:R-:W-:-:S02]  /*10090*/  FSEL R179, R179, -INF , P3 ;  /* 0xff800000b3b37808 */ /* 0x000fc40001800000 */
[----:B------:R-:W-:Y:S02]  /*100a0*/  FMNMX.FTZ R12, R178, R12, !PT ;  /* 0x0000000cb20c7209 */ /* 0x000fe40007810000 */
[----:B------:R-:W-:Y:S02]  /*100b0*/  FSEL R182, R182, -INF , P2 ;  /* 0xff800000b6b67808 */ /* 0x000fe40001000000 */
[----:B------:R-:W-:Y:S02]  /*100c0*/  FMNMX.FTZ R12, R179, R12, !PT ;  /* 0x0000000cb30c7209 */ /* 0x000fe40007810000 */
[----:B------:R-:W-:Y:S02]  /*100d0*/  FSEL R183, R183, -INF , P1 ;  /* 0xff800000b7b77808 */ /* 0x000fe40000800000 */
[----:B------:R-:W-:-:S04]  /*100e0*/  FMNMX.FTZ R12, R182, R12, !PT ;  /* 0x0000000cb60c7209 */ /* 0x000fc80007810000 */
[----:B------:R-:W-:-:S05]  /*100f0*/  FMNMX.FTZ R12, R183, R12, !PT ;  /* 0x0000000cb70c7209 */ /* 0x000fca0007810000 */
[----:B------:R-:W0:Y:S02]  /*10100*/  SHFL.BFLY PT, R15, R12, 0x2, 0x1f ;  /* 0x0c401f000c0f7f89 */ /* 0x000e2400000e0000 */
[----:B0-----:R-:W-:-:S05]  /*10110*/  FMNMX.FTZ R15, R12, R15, !PT ;  /* 0x0000000f0c0f7209 */ /* 0x001fca0007810000 */
[----:B------:R-:W0:Y:S01]  /*10120*/  SHFL.BFLY PT, R12, R15, 0x1, 0x1f ;  /* 0x0c201f000f0c7f89 */ /* 0x000e2200000e0000 */
[C---:B------:R-:W-:Y:S02]  /*10130*/  ISETP.GT.AND P0, PT, R13.reuse, 0x21, PT ;  /* 0x000000210d00780c */ /* 0x040fe40003f04270 */
[----:B------:R-:W-:Y:S02]  /*10140*/  ISETP.GT.AND P1, PT, R13, 0x29, PT ;  /* 0x000000290d00780c */ /* 0x000fe40003f24270 */
[----:B0-----:R-:W-:-:S04]  /*10150*/  FMNMX.FTZ R15, R15, R12, !PT ;  /* 0x0000000c0f0f7209 */ /* 0x001fc80007810000 */
[----:B------:R-:W-:-:S04]  /*10160*/  FSETP.NEU.FTZ.AND P6, PT, R15, -INF , PT ;  /* 0xff8000000f00780b */ /* 0x000fc80003fdd000 */
[----:B------:R-:W-:Y:S02]  /*10170*/  FSEL R12, R15, RZ, P6 ;  /* 0x000000ff0f0c7208 */ /* 0x000fe40003000000 */
[----:B------:R-:W-:-:S03]  /*10180*/  @P0 LOP3.LUT R16, R16, 0x100000, RZ, 0xfc, !PT ;  /* 0x0010000010100812 */ /* 0x000fc600078efcff */
[----:B------:R-:W-:Y:S01]  /*10190*/  FADD.FTZ R198, -R12, R198 ;  /* 0x000000c60cc67221 */ /* 0x000fe20000010100 */
[----:B------:R-:W-:Y:S01]  /*101a0*/  IMAD.U32 R12, RZ, RZ, UR37 ;  /* 0x00000025ff0c7e24 */ /* 0x000fe2000f8e00ff */
[----:B------:R-:W-:-:S03]  /*101b0*/  LOP3.LUT R16, R16, 0xffdfffff, RZ, 0xc0, !PT ;  /* 0xffdfffff10107812 */ /* 0x000fc600078ec0ff */
[----:B------:R-:W-:Y:S01]  /*101c0*/  FMUL.FTZ R153, R15, R12 ;  /* 0x0000000c0f997220 */ /* 0x000fe20000410000 */
[----:B------:R-:W-:Y:S02]  /*101d0*/  @P1 LOP3.LUT R16, R16, 0x200000, RZ, 0xfc, !PT ;  /* 0x0020000010101812 */ /* 0x000fe400078efcff */
[----:B------:R-:W-:Y:S02]  /*101e0*/  ISETP.GT.AND P2, PT, R13, 0x30, PT ;  /* 0x000000300d00780c */ /* 0x000fe40003f44270 */
[----:B------:R-:W-:Y:S02]  /*101f0*/  FSEL R153, R153, RZ, P6 ;  /* 0x000000ff99997208 */ /* 0x000fe40003000000 */
[C---:B------:R-:W-:Y:S02]  /*10200*/  ISETP.GT.AND P3, PT, R13.reuse, 0x31, PT ;  /* 0x000000310d00780c */ /* 0x040fe40003f64270 */
[C---:B------:R-:W-:Y:S02]  /*10210*/  ISETP.GT.AND P4, PT, R13.reuse, 0x38, PT ;  /* 0x000000380d00780c */ /* 0x040fe40003f84270 */
[----:B------:R-:W-:-:S02]  /*10220*/  ISETP.GT.AND P5, PT, R13, 0x39, PT ;  /* 0x000000390d00780c */ /* 0x000fc40003fa4270 */
[C---:B------:R-:W-:Y:S02]  /*10230*/  ISETP.GT.AND P1, PT, R13.reuse, 0x19, PT ;  /* 0x000000190d00780c */ /* 0x040fe40003f24270 */
[C---:B------:R-:W-:Y:S02]  /*10240*/  ISETP.GT.AND P0, PT, R13.reuse, 0x20, PT ;  /* 0x000000200d00780c */ /* 0x040fe40003f04270 */
[----:B------:R-:W-:Y:S01]  /*10250*/  ISETP.GT.AND P6, PT, R13, 0x28, PT ;  /* 0x000000280d00780c */ /* 0x000fe20003fc4270 */
[----:B------:R-:W-:-:S05]  /*10260*/  VIADD R13, R21, 0x38840 ;  /* 0x00038840150d7836 */ /* 0x000fca0000000000 */
[----:B------:R-:W-:-:S04]  /*10270*/  PRMT R13, R190, 0x654, R13 ;  /* 0x00000654be0d7816 */ /* 0x000fc8000000000d */
[----:B------:R0:W-:Y:S02]  /*10280*/  SYNCS.ARRIVE.TRANS64.RED.A1T0 RZ, [R13+URZ], RZ ;  /* 0x000000ff0dff79a7 */ /* 0x0001e4000810043f */
[----:B0-----:R-:W-:-:S04]  /*10290*/  FMNMX.FTZ R13, R152, R197, !PT ;  /* 0x000000c5980d7209 */ /* 0x001fc80007810000 */
        /* <DEDUP_REMOVED lines=8> */
[----:B------:R-:W-:Y:S02]  /*10320*/  LOP3.LUT P0, RZ, R16, 0x100000, RZ, 0xc0, !PT ;  /* 0x0010000010ff7812 */ /* 0x000fe4000780c0ff */
[----:B------:R-:W-:-:S02]  /*10330*/  FMNMX.FTZ R13, R165, R13, !PT ;  /* 0x0000000da50d7209 */ /* 0x000fc40007810000 */
[----:B------:R-:W-:Y:S02]  /*10340*/  FSEL R169, R169, -INF , P0 ;  /* 0xff800000a9a97808 */ /* 0x000fe40000000000 */
[----:B------:R-:W-:Y:S02]  /*10350*/  FMNMX.FTZ R13, R168, R13, !PT ;  /* 0x0000000da80d7209 */ /* 0x000fe40007810000 */
[----:B------:R-:W-:Y:S02]  /*10360*/  LOP3.LUT P1, RZ, R16, 0x200000, RZ, 0xc0, !PT ;  /* 0x0020000010ff7812 */ /* 0x000fe4000782c0ff */
[----:B------:R-:W-:Y:S02]  /*10370*/  FSEL R172, R172, -INF , P6 ;  /* 0xff800000acac7808 */ /* 0x000fe40003000000 */
[----:B------:R-:W-:Y:S02]  /*10380*/  FMNMX.FTZ R13, R169, R13, !PT ;  /* 0x0000000da90d7209 */ /* 0x000fe40007810000 */
[----:B------:R-:W-:-:S02]  /*10390*/  FSEL R173, R173, -INF , P1 ;  /* 0xff800000adad7808 */ /* 0x000fc40000800000 */
        /* <DEDUP_REMOVED lines=8> */
[----:B------:R-:W-:Y:S01]  /*10420*/  FMNMX.FTZ R13, R180, R13, !PT ;  /* 0x0000000db40d7209 */ /* 0x000fe20007810000 */
[----:B------:R-:W-:-:S03]  /*10430*/  FFMA.FTZ R154, R154, R12, -R153 ;  /* 0x0000000c9a9a7223 */ /* 0x000fc60000010899 */
[----:B------:R-:W-:Y:S01]  /*10440*/  FMNMX.FTZ R13, R181, R13, !PT ;  /* 0x0000000db50d7209 */ /* 0x000fe20007810000 */
        /* <DEDUP_REMOVED lines=14> */
[----:B------:R-:W-:-:S02]  /*10530*/  FFMA.FTZ R183, R183, R12, -R153 ;  /* 0x0000000cb7b77223 */ /* 0x000fc40000010899 */
[----:B------:R0:W-:Y:S02]  /*10540*/  MUFU.EX2 R153, R154 ;  /* 0x0000009a00997308 */ /* 0x0001e40000000800 */
[----:B0-----:R-:W0:Y:S01]  /*10550*/  SHFL.BFLY PT, R154, R13, 0x2, 0x1f ;  /* 0x0c401f000d9a7f89 */ /* 0x001e2200000e0000 */
[----:B------:R-:W-:-:S05]  /*10560*/  FMUL.FTZ R171, R198, R12 ;  /* 0x0000000cc6ab7220 */ /* 0x000fca0000410000 */
[----:B------:R-:W-:Y:S08]  /*10570*/  MUFU.EX2 R155, R155 ;  /* 0x0000009b009b7308 */ /* 0x000ff00000000800 */
[----:B------:R-:W1:Y:S01]  /*10580*/  MUFU.EX2 R171, R171 ;  /* 0x000000ab00ab7308 */ /* 0x000e620000000800 */
[----:B0-----:R-:W-:-:S05]  /*10590*/  FMNMX.FTZ R13, R13, R154, !PT ;  /* 0x0000009a0d0d7209 */ /* 0x001fca0007810000 */
[----:B------:R-:W0:Y:S01]  /*105a0*/  SHFL.BFLY PT, R198, R13, 0x1, 0x1f ;  /* 0x0c201f000dc67f89 */ /* 0x000e2200000e0000 */
[----:B-1----:R-:W-:Y:S01]  /*105b0*/  FFMA.FTZ R14, R171, R14, R153 ;  /* 0x0000000eab0e7223 */ /* 0x002fe20000010099 */
[----:B------:R-:W-:-:S03]  /*105c0*/  F2FP.BF16.F32.PACK_AB R153, R155, R153 ;  /* 0x000000999b99723e */ /* 0x000fc600000010ff */
[----:B------:R-:W-:Y:S02]  /*105d0*/  FADD.FTZ R14, R155, R14 ;  /* 0x0000000e9b0e7221 */ /* 0x000fe40000010000 */
[----:B------:R1:W-:Y:S01]  /*105e0*/  MUFU.EX2 R155, R158 ;  /* 0x0000009e009b7308 */ /* 0x0003e20000000800 */
[----:B------:R-:W-:Y:S02]  /*105f0*/  ISETP.NE.AND P1, PT, R212, RZ, PT ;  /* 0x000000ffd400720c */ /* 0x000fe40003f25270 */
[----:B0-----:R-:W-:-:S04]  /*10600*/  FMNMX.FTZ R13, R13, R198, !PT ;  /* 0x000000c60d0d7209 */ /* 0x001fc80007810000 */
[----:B------:R-:W-:-:S04]  /*10610*/  FSETP.NEU.FTZ.AND P2, PT, R13, -INF , PT ;  /* 0xff8000000d00780b */ /* 0x000fc80003f5d000 */
[----:B-1----:R-:W-:-:S05]  /*10620*/  FSEL R158, R13, RZ, P2 ;  /* 0x000000ff0d9e7208 */ /* 0x002fca0001000000 */
[----:B------:R-:W-:Y:S01]  /*10630*/  FADD.FTZ R158, -R158, R197 ;  /* 0x000000c59e9e7221 */ /* 0x000fe20000010100 */
[----:B------:R-:W-:Y:S03]  /*10640*/  MUFU.EX2 R154, R163 ;  /* 0x000000a3009a7308 */ /* 0x000fe60000000800 */
[----:B------:R-:W-:-:S05]  /*10650*/  FMUL.FTZ R158, R158, R12 ;  /* 0x0000000c9e9e7220 */ /* 0x000fca0000410000 */
[----:B------:R0:W1:Y:S02]  /*10660*/  MUFU.EX2 R163, R158 ;  /* 0x0000009e00a37308 */ /* 0x0000640000000800 */
[----:B0-----:R-:W-:-:S04]  /*10670*/  @!P1 IMAD R158, R199, 0x40, R193 ;  /* 0x00000040c79e9824 */ /* 0x001fc800078e02c1 */
[----:B------:R-:W-:-:S05]  /*10680*/  @!P1 IMAD R158, R158, 0x4, R17 ;  /* 0x000000049e9e9824 */ /* 0x000fca00078e0211 */
[----:B-1----:R-:W-:Y:S04]  /*10690*/  @!P1 STS [R158+0x38400], R163 ;  /* 0x038400a39e009388 */ /* 0x002fe80000000800 */
[----:B------:R0:W-:Y:S02]  /*106a0*/  @!P1 STS [R158+0x38420], R171 ;  /* 0x038420ab9e009388 */ /* 0x0001e40000000800 */
[----:B0-----:R-:W-:-:S05]  /*106b0*/  FMUL.FTZ R158, R13, R12 ;  /* 0x0000000c0d9e7220 */ /* 0x001fca0000410000 */
[----:B------:R-:W-:-:S05]  /*106c0*/  FSEL R158, R158, RZ, P2 ;  /* 0x000000ff9e9e7208 */ /* 0x000fca0001000000 */
[-CC-:B------:R-:W-:Y:S01]  /*106d0*/  FFMA.FTZ R152, R152, R12.reuse, -R158.reuse ;  /* 0x0000000c98987223 */ /* 0x180fe2000001089e */
[-CC-:B------:R-:W-:Y:S01]  /*106e0*/  FFMA.FTZ R200, R200, R12.reuse, -R158.reuse ;  /* 0x0000000cc8c87223 */ /* 0x180fe2000001089e */
[----:B------:R-:W-:-:S04]  /*106f0*/  FFMA.FTZ R156, R156, R12, -R158 ;  /* 0x0000000c9c9c7223 */ /* 0x000fc8000001089e */
[----:B------:R-:W0:Y:S01]  /*10700*/  MUFU.EX2 R152, R152 ;  /* 0x0000009800987308 */ /* 0x000e220000000800 */
[-CC-:B------:R-:W-:Y:S01]  /*10710*/  FFMA.FTZ R157, R157, R12.reuse, -R158.reuse ;  /* 0x0000000c9d9d7223 */ /* 0x180fe2000001089e */
[----:B------:R-:W-:-:S06]  /*10720*/  FFMA.FTZ R160, R160, R12, -R158 ;  /* 0x0000000ca0a07223 */ /* 0x000fcc000001089e */
[----:B------:R-:W1:Y:S01]  /*10730*/  MUFU.EX2 R200, R200 ;  /* 0x000000c800c87308 */ /* 0x000e620000000800 */
[-CC-:B------:R-:W-:Y:S01]  /*10740*/  FFMA.FTZ R197, R161, R12.reuse, -R158.reuse ;  /* 0x0000000ca1c57223 */ /* 0x180fe2000001089e */
[-CC-:B------:R-:W-:Y:S01]  /*10750*/  FFMA.FTZ R199, R164, R12.reuse, -R158.reuse ;  /* 0x0000000ca4c77223 */ /* 0x180fe2000001089e */
[-CC-:B------:R-:W-:Y:S01]  /*10760*/  FFMA.FTZ R165, R165, R12.reuse, -R158.reuse ;  /* 0x0000000ca5a57223 */ /* 0x180fe2000001089e */
[----:B------:R-:W-:-:S04]  /*10770*/  FFMA.FTZ R164, R168, R12, -R158 ;  /* 0x0000000ca8a47223 */ /* 0x000fc8000001089e */
[----:B------:R-:W-:Y:S01]  /*10780*/  MUFU.EX2 R159, R159 ;  /* 0x0000009f009f7308 */ /* 0x000fe20000000800 */
[-CC-:B------:R-:W-:Y:S01]  /*10790*/  FFMA.FTZ R198, R169, R12.reuse, -R158.reuse ;  /* 0x0000000ca9c67223 */ /* 0x180fe2000001089e */
[-CC-:B------:R-:W-:Y:S01]  /*107a0*/  FFMA.FTZ R161, R172, R12.reuse, -R158.reuse ;  /* 0x0000000caca17223 */ /* 0x180fe2000001089e */
[-CC-:B------:R-:W-:Y:S01]  /*107b0*/  FFMA.FTZ R173, R173, R12.reuse, -R158.reuse ;  /* 0x0000000cadad7223 */ /* 0x180fe2000001089e */
[-CC-:B------:R-:W-:Y:S01]  /*107c0*/  FFMA.FTZ R176, R176, R12.reuse, -R158.reuse ;  /* 0x0000000cb0b07223 */ /* 0x180fe2000001089e */
[----:B------:R-:W-:-:S03]  /*107d0*/  FFMA.FTZ R177, R177, R12, -R158 ;  /* 0x0000000cb1b17223 */ /* 0x000fc6000001089e */
[----:B------:R-:W2:Y:S01]  /*107e0*/  MUFU.EX2 R156, R156 ;  /* 0x0000009c009c7308 */ /* 0x000ea20000000800 */
[-CC-:B------:R-:W-:Y:S01]  /*107f0*/  FFMA.FTZ R180, R180, R12.reuse, -R158.reuse ;  /* 0x0000000cb4b47223 */ /* 0x180fe2000001089e */
[----:B------:R-:W-:-:S06]  /*10800*/  FFMA.FTZ R181, R181, R12, -R158 ;  /* 0x0000000cb5b57223 */ /* 0x000fcc000001089e */
[----:B------:R-:W3:Y:S01]  /*10810*/  MUFU.EX2 R162, R162 ;  /* 0x000000a200a27308 */ /* 0x000ee20000000800 */
[----:B0-----:R-:W-:-:S07]  /*10820*/  FFMA.FTZ R0, R163, R0, R152 ;  /* 0x00000000a3007223 */ /* 0x001fce0000010098 */
[----:B------:R0:W5:Y:S01]  /*10830*/  MUFU.EX2 R158, R157 ;  /* 0x0000009d009e7308 */ /* 0x0001620000000800 */
[----:B-1----:R-:W-:-:S07]  /*10840*/  FADD.FTZ R0, R200, R0 ;  /* 0x00000000c8007221 */ /* 0x002fce0000010000 */
[----:B------:R-:W1:Y:S01]  /*10850*/  MUFU.EX2 R160, R160 ;  /* 0x000000a000a07308 */ /* 0x000e620000000800 */
[----:B0-----:R-:W-:Y:S01]  /*10860*/  FADD.FTZ R157, R155, R14 ;  /* 0x0000000e9b9d7221 */ /* 0x001fe20000010000 */
[----:B--2---:R-:W-:-:S06]  /*10870*/  FADD.FTZ R0, R156, R0 ;  /* 0x000000009c007221 */ /* 0x004fcc0000010000 */
[----:B------:R-:W0:Y:S01]  /*10880*/  MUFU.EX2 R166, R166 ;  /* 0x000000a600a67308 */ /* 0x000e220000000800 */
[----:B------:R-:W-:-:S07]  /*10890*/  FADD.FTZ R157, R159, R157 ;  /* 0x0000009d9f9d7221 */ /* 0x000fce0000010000 */
[----:B------:R-:W2:Y:S01]  /*108a0*/  MUFU.EX2 R202, R197 ;  /* 0x000000c500ca7308 */ /* 0x000ea20000000800 */
[----:B---3--:R-:W-:Y:S01]  /*108b0*/  FADD.FTZ R157, R162, R157 ;  /* 0x0000009da29d7221 */ /* 0x008fe20000010000 */
[----:B-----5:R-:W-:-:S06]  /*108c0*/  FADD.FTZ R0, R158, R0 ;  /* 0x000000009e007221 */ /* 0x020fcc0000010000 */
[----:B------:R-:W3:Y:S01]  /*108d0*/  MUFU.EX2 R167, R167 ;  /* 0x000000a700a77308 */ /* 0x000ee20000000800 */
[----:B------:R-:W-:-:S07]  /*108e0*/  F2FP.BF16.F32.PACK_AB R155, R159, R155 ;  /* 0x0000009b9f9b723e */ /* 0x000fce00000010ff */
[----:B------:R-:W5:Y:S01]  /*108f0*/  MUFU.EX2 R199, R199 ;  /* 0x000000c700c77308 */ /* 0x000f620000000800 */
[----:B------:R-:W-:Y:S01]  /*10900*/  FADD.FTZ R159, R154, R157 ;  /* 0x0000009d9a9f7221 */ /* 0x000fe20000010000 */
[----:B-1----:R-:W-:-:S06]  /*10910*/  FADD.FTZ R0, R160, R0 ;  /* 0x00000000a0007221 */ /* 0x002fcc0000010000 */
[----:B------:R-:W-:Y:S08]  /*10920*/  MUFU.EX2 R170, R170 ;  /* 0x000000aa00aa7308 */ /* 0x000ff00000000800 */
[----:B------:R-:W1:Y:S08]  /*10930*/  MUFU.EX2 R165, R165 ;  /* 0x000000a500a57308 */ /* 0x000e700000000800 */
[----:B------:R-:W4:Y:S08]  /*10940*/  MUFU.EX2 R201, R201 ;  /* 0x000000c900c97308 */ /* 0x000f300000000800 */
[----:B------:R-:W-:Y:S08]  /*10950*/  MUFU.EX2 R174, R174 ;  /* 0x000000ae00ae7308 */ /* 0x000ff00000000800 */
[----:B------:R-:W-:Y:S08]  /*10960*/  MUFU.EX2 R175, R175 ;  /* 0x000000af00af7308 */ /* 0x000ff00000000800 */
[----:B------:R-:W-:Y:S08]  /*10970*/  MUFU.EX2 R14, R164 ;  /* 0x000000a4000e7308 */ /* 0x000ff00000000800 */
[----:B------:R-:W4:Y:S08]  /*10980*/  MUFU.EX2 R172, R198 ;  /* 0x000000c600ac7308 */ /* 0x000f300000000800 */
[----:B------:R3:W-:Y:S08]  /*10990*/  MUFU.EX2 R197, R161 ;  /* 0x000000a100c57308 */ /* 0x0007f00000000800 */
[----:B------:R-:W4:Y:S01]  /*109a0*/  MUFU.EX2 R173, R173 ;  /* 0x000000ad00ad7308 */ /* 0x000f220000000800 */
[----:B0-----:R-:W-:-:S07]  /*109b0*/  FADD.FTZ R159, R166, R159 ;  /* 0x0000009fa69f7221 */ /* 0x001fce0000010000 */
[----:B------:R-:W-:Y:S08]  /*109c0*/  MUFU.EX2 R178, R178 ;  /* 0x000000b200b27308 */ /* 0x000ff00000000800 */
[----:B------:R-:W-:Y:S08]  /*109d0*/  MUFU.EX2 R179, R179 ;  /* 0x000000b300b37308 */ /* 0x000ff00000000800 */
[----:B------:R-:W-:Y:S08]  /*109e0*/  MUFU.EX2 R182, R182 ;  /* 0x000000b600b67308 */ /* 0x000ff00000000800 */
[----:B------:R-:W-:Y:S08]  /*109f0*/  MUFU.EX2 R183, R183 ;  /* 0x000000b700b77308 */ /* 0x000ff00000000800 */
[----:B------:R-:W-:Y:S08]  /*10a00*/  MUFU.EX2 R176, R176 ;  /* 0x000000b000b07308 */ /* 0x000ff00000000800 */
[----:B------:R-:W0:Y:S08]  /*10a10*/  MUFU.EX2 R177, R177 ;  /* 0x000000b100b17308 */ /* 0x000e300000000800 */
[----:B------:R-:W-:Y:S08]  /*10a20*/  MUFU.EX2 R180, R180 ;  /* 0x000000b400b47308 */ /* 0x000ff00000000800 */
[----:B------:R-:W0:Y:S01]  /*10a30*/  MUFU.EX2 R181, R181 ;  /* 0x000000b500b57308 */ /* 0x000e220000000800 */
[----:B--2---:R-:W-:Y:S01]  /*10a40*/  FADD.FTZ R0, R202, R0 ;  /* 0x00000000ca007221 */ /* 0x004fe20000010000 */
[----:B------:R-:W-:-:S02]  /*10a50*/  IMAD R168, R22, 0x1000, R210 ;  /* 0x0000100016a87824 */ /* 0x000fc400078e02d2 */
[----:B---3--:R-:W-:Y:S01]  /*10a60*/  FADD.FTZ R161, R167, R159 ;  /* 0x0000009fa7a17221 */ /* 0x008fe20000010000 */
[----:B------:R-:W-:Y:S02]  /*10a70*/  IMAD.MOV.U32 R169, RZ, RZ, 0x40000040 ;  /* 0x40000040ffa97424 */ /* 0x000fe400078e00ff */
[----:B-----5:R-:W-:Y:S01]  /*10a80*/  FADD.FTZ R0, R199, R0 ;  /* 0x00000000c7007221 */ /* 0x020fe20000010000 */
[----:B------:R-:W-:Y:S01]  /*10a90*/  F2FP.BF16.F32.PACK_AB R157, R154, R162 ;  /* 0x000000a29a9d723e */ /* 0x000fe200000010ff */
[-C--:B------:R-:W-:Y:S01]  /*10aa0*/  FMUL.FTZ R26, R26, R171.reuse ;  /* 0x000000ab1a1a7220 */ /* 0x080fe20000410000 */
[----:B------:R-:W-:Y:S01]  /*10ab0*/  F2FP.BF16.F32.PACK_AB R152, R200, R152 ;  /* 0x00000098c898723e */ /* 0x000fe200000010ff */
[-C--:B------:R-:W-:Y:S01]  /*10ac0*/  FMUL.FTZ R27, R27, R171.reuse ;  /* 0x000000ab1b1b7220 */ /* 0x080fe20000410000 */
[----:B------:R-:W-:Y:S01]  /*10ad0*/  F2FP.BF16.F32.PACK_AB R154, R158, R156 ;  /* 0x0000009c9e9a723e */ /* 0x000fe200000010ff */
[----:B------:R-:W-:Y:S01]  /*10ae0*/  BAR.SYNC.DEFER_BLOCKING 0xf, 0x100 ;  /* 0x03c4000000007b1d */ /* 0x000fe20000010000 */
        /* <DEDUP_REMOVED lines=62> */
[----:B------:R-:W-:Y:S01]  /*10ed0*/  F2FP.BF16.F32.PACK_AB R159, R167, R166 ;  /* 0x000000a6a79f723e */ /* 0x000fe200000010ff */
[-C--:B------:R-:W-:Y:S01]  /*10ee0*/  FMUL.FTZ R24, R24, R163.reuse ;  /* 0x000000a318187220 */ /* 0x080fe20000410000 */
[----:B------:R-:W-:Y:S01]  /*10ef0*/  F2FP.BF16.F32.PACK_AB R156, R202, R160 ;  /* 0x000000a0ca9c723e */ /* 0x000fe200000010ff */
[----:B------:R-:W-:Y:S01]  /*10f00*/  FMUL.FTZ R25, R25, R163 ;  /* 0x000000a319197220 */ /* 0x000fe20000410000 */
[----:B-1----:R-:W-:Y:S01]  /*10f10*/  F2FP.BF16.F32.PACK_AB R158, R165, R199 ;  /* 0x000000c7a59e723e */ /* 0x002fe200000010ff */
        /* <DEDUP_REMOVED lines=62> */
[----:B------:R-:W-:Y:S01]  /*11300*/  FADD.FTZ R171, R170, R161 ;  /* 0x000000a1aaab7221 */ /* 0x000fe20000010000 */
[----:B------:R-:W-:Y:S01]  /*11310*/  R2UR UR6, R168 ;  /* 0x00000000a80672ca */ /* 0x000fe200000e0000 */
[----:B------:R-:W-:Y:S01]  /*11320*/  FADD.FTZ R0, R165, R0 ;  /* 0x00000000a5007221 */ /* 0x000fe20000010000 */
[----:B------:R-:W-:-:S02]  /*11330*/  R2UR UR7, R169 ;  /* 0x00000000a90772ca */ /* 0x000fc400000e0000 */
[----:B----4-:R-:W-:Y:S02]  /*11340*/  F2FP.BF16.F32.PACK_AB R161, R201, R170 ;  /* 0x000000aac9a1723e */ /* 0x010fe400000010ff */
[----:B------:R-:W-:Y:S02]  /*11350*/  F2FP.BF16.F32.PACK_AB R160, R172, R14 ;  /* 0x0000000eaca0723e */ /* 0x000fe400000010ff */
[----:B------:R-:W-:Y:S02]  /*11360*/  F2FP.BF16.F32.PACK_AB R162, R173, R197 ;  /* 0x000000c5ada2723e */ /* 0x000fe400000010ff */
[----:B------:R-:W-:Y:S02]  /*11370*/  F2FP.BF16.F32.PACK_AB R163, R175, R174 ;  /* 0x000000aeafa3723e */ /* 0x000fe400000010ff */
[----:B0-----:R-:W-:Y:S02]  /*11380*/  F2FP.BF16.F32.PACK_AB R164, R177, R176 ;  /* 0x000000b0b1a4723e */ /* 0x001fe400000010ff */
[----:B------:R-:W-:-:S02]  /*11390*/  F2FP.BF16.F32.PACK_AB R165, R179, R178 ;  /* 0x000000b2b3a5723e */ /* 0x000fc400000010ff */
[----:B------:R-:W-:Y:S02]  /*113a0*/  F2FP.BF16.F32.PACK_AB R166, R181, R180 ;  /* 0x000000b4b5a6723e */ /* 0x000fe400000010ff */
[----:B------:R-:W-:Y:S01]  /*113b0*/  F2FP.BF16.F32.PACK_AB R167, R183, R182 ;  /* 0x000000b6b7a7723e */ /* 0x000fe200000010ff */
[----:B------:R0:W-:Y:S04]  /*113c0*/  STSM.16.M88.4 [R227+0x36400], R152 ;  /* 0x03640098e3007844 */ /* 0x0001e80000000200 */
[----:B------:R1:W-:Y:S04]  /*113d0*/  STSM.16.M88.4 [R203], R156 ;  /* 0x0000009ccb007844 */ /* 0x0003e80000000200 */
[----:B------:R1:W-:Y:S04]  /*113e0*/  STSM.16.M88.4 [R228], R160 ;  /* 0x000000a0e4007844 */ /* 0x0003e80000000200 */
[----:B------:R1:W-:Y:S01]  /*113f0*/  STSM.16.M88.4 [R229], R164 ;  /* 0x000000a4e5007844 */ /* 0x0003e20000000200 */
[----:B------:R-:W-:-:S06]  /*11400*/  WARPGROUP.ARRIVE ;  /* 0x00000000000079c5 */ /* 0x000fcc0000000000 */
[----:B------:R-:W-:Y:S03]  /*11410*/  HGMMA.64x256x16.F32.BF16 R24, R152, gdesc[UR4].tnspB, R24, gsb0 ;  /* 0x43e0000498187df0 */ /* 0x000fe60008001818 */
[----:B------:R-:W-:Y:S02]  /*11420*/  WARPGROUP.DEPBAR.LE gsb0, 0x0 ;  /* 0x00008000000079c5 */ /* 0x000fe40000010000 */
[----:B0-----:R-:W-:Y:S02]  /*11430*/  VIADD R152, R168, 0x80 ;  /* 0x00000080a8987836 */ /* 0x001fe40000000000 */
[----:B------:R-:W-:-:S03]  /*11440*/  IMAD.MOV.U32 R153, RZ, RZ, 0x40000040 ;  /* 0x40000040ff997424 */ /* 0x000fc600078e00ff */
[----:B------:R-:W-:Y:S02]  /*11450*/  R2UR UR6, R152 ;  /* 0x00000000980672ca */ /* 0x000fe400000e0000 */
[----:B------:R-:W-:Y:S01]  /*11460*/  R2UR UR7, R153 ;  /* 0x00000000990772ca */ /* 0x000fe200000e0000 */
[----:B------:R-:W-:-:S15]  /*11470*/  WARPGROUP.ARRIVE ;  /* 0x00000000000079c5 */ /* 0x000fde0000000000 */
[----:B------:R-:W-:Y:S01]  /*11480*/  HGMMA.64x256x16.F32.BF16 R24, R156, gdesc[UR4].tnspB, R24, gsb0 ;  /* 0x43e000049c187df0 */ /* 0x000fe20008001818 */
[----:B------:R-:W-:Y:S02]  /*11490*/  VIADD R152, R168, 0x100 ;  /* 0x00000100a8987836 */ /* 0x000fe40000000000 */
[----:B------:R-:W-:-:S03]  /*114a0*/  IMAD.MOV.U32 R153, RZ, RZ, 0x40000040 ;  /* 0x40000040ff997424 */ /* 0x000fc600078e00ff */
[----:B------:R-:W-:Y:S02]  /*114b0*/  R2UR UR6, R152 ;  /* 0x00000000980672ca */ /* 0x000fe400000e0000 */
[----:B------:R-:W-:Y:S01]  /*114c0*/  R2UR UR7, R153 ;  /* 0x00000000990772ca */ /* 0x000fe200000e0000 */
[----:B------:R-:W-:Y:S02]  /*114d0*/  VIADD R168, R168, 0x180 ;  /* 0x00000180a8a87836 */ /* 0x000fe40000000000 */
[----:B------:R-:W-:Y:S01]  /*114e0*/  IMAD.MOV.U32 R169, RZ, RZ, 0x40000040 ;  /* 0x40000040ffa97424 */ /* 0x000fe200078e00ff */
[----:B------:R-:W-:Y:S02]  /*114f0*/  WARPGROUP.DEPBAR.LE gsb0, 0x0 ;  /* 0x00008000000079c5 */ /* 0x000fe40000010000 */
[----:B------:R-:W-:-:S14]  /*11500*/  WARPGROUP.ARRIVE ;  /* 0x00000000000079c5 */ /* 0x000fdc0000000000 */
[----:B------:R-:W-:Y:S01]  /*11510*/  HGMMA.64x256x16.F32.BF16 R24, R160, gdesc[UR4].tnspB, R24, gsb0 ;  /* 0x43e00004a0187df0 */ /* 0x000fe20008001818 */
[----:B------:R-:W-:Y:S02]  /*11520*/  R2UR UR6, R168 ;  /* 0x00000000a80672ca */ /* 0x000fe400000e0000 */
[----:B------:R-:W-:Y:S01]  /*11530*/  R2UR UR7, R169 ;  /* 0x00000000a90772ca */ /* 0x000fe200000e0000 */
[----:B------:R-:W-:Y:S01]  /*11540*/  FADD.FTZ R0, R14, R0 ;  /* 0x000000000e007221 */ /* 0x000fe20000010000 */
[----:B------:R-:W-:-:S03]  /*11550*/  FADD.FTZ R171, R201, R171 ;  /* 0x000000abc9ab7221 */ /* 0x000fc60000010000 */
[----:B------:R-:W-:Y:S01]  /*11560*/  FADD.FTZ R0, R172, R0 ;  /* 0x00000000ac007221 */ /* 0x000fe20000010000 */
[----:B------:R-:W-:-:S03]  /*11570*/  FADD.FTZ R171, R174, R171 ;  /* 0x000000abaeab7221 */ /* 0x000fc60000010000 */
[----:B------:R-:W-:Y:S01]  /*11580*/  FADD.FTZ R0, R197, R0 ;  /* 0x00000000c5007221 */ /* 0x000fe20000010000 */
[----:B------:R-:W-:Y:S01]  /*11590*/  FADD.FTZ R171, R175, R171 ;  /* 0x000000abafab7221 */ /* 0x000fe20000010000 */
[----:B------:R-:W-:Y:S02]  /*115a0*/  LOP3.LUT P0, RZ, R16, 0x80000, RZ, 0xc0, !PT ;  /* 0x0008000010ff7812 */ /* 0x000fe4000780c0ff */
        /* <DEDUP_REMOVED lines=9> */
[----:B------:R-:W-:Y:S02]  /*11640*/  WARPGROUP.DEPBAR.LE gsb0, 0x0 ;  /* 0x00008000000079c5 */ /* 0x000fe40000010000 */
[----:B------:R-:W-:-:S06]  /*11650*/  WARPGROUP.ARRIVE ;  /* 0x00000000000079c5 */ /* 0x000fcc0000000000 */
        /* <DEDUP_REMOVED lines=12> */
.L_x_8706:
        /* <DEDUP_REMOVED lines=10> */
.L_x_8694:
[----:B------:R-:W-:Y:S05]  /*117c0*/  BSYNC B1 ;  /* 0x0000000000017941 */ /* 0x000fea0003800000 */
.L_x_8693:
[----:B0-----:R-:W2:Y:S01]  /*117d0*/  LDL R21, [R1+0xc] ;  /* 0x00000c0001157983 */ /* 0x001ea20000100800 */
[----:B------:R-:W-:Y:S01]  /*117e0*/  BSSY B0, `(.L_x_8708) ;  /* 0x000032e000007945 */ /* 0x000fe20003800000 */
[----:B--2---:R-:W-:-:S13]  /*117f0*/  ISETP.GE.AND P1, PT, R20, R21, PT ;  /* 0x000000151400720c */ /* 0x004fda0003f26270 */
[----:B------:R-:W-:Y:S05]  /*11800*/  @!P1 BRA `(.L_x_8709) ;  /* 0x0000003000ac9947 */ /* 0x000fea0003800000 */
[----:B------:R-:W-:Y:S02]  /*11810*/  IMAD.MOV.U32 R197, RZ, RZ, R15 ;  /* 0x000000ffffc57224 */ /* 0x000fe400078e000f */
[----:B------:R-:W-:Y:S02]  /*11820*/  IMAD.MOV.U32 R199, RZ, RZ, R13 ;  /* 0x000000ffffc77224 */ /* 0x000fe400078e000d */
[----:B------:R-:W-:-:S07]  /*11830*/  IMAD.MOV.U32 R198, RZ, RZ, R22 ;  /* 0x000000ffffc67224 */ /* 0x000fce00078e0016 */
.L_x_8722:
[----:B------:R-:W-:-:S05]  /*11840*/  VIADD R22, R198, 0x1 ;  /* 0x00000001c6167836 */ /* 0x000fca0000000000 */
[----:B------:R-:W-:-:S04]  /*11850*/  ISETP.NE.AND P1, PT, R22, 0x2, PT ;  /* 0x000000021600780c */ /* 0x000fc80003f25270 */
[----:B------:R-:W-:Y:S02]  /*11860*/  SEL R12, RZ, 0x1, P1 ;  /* 0x00000001ff0c7807 */ /* 0x000fe40000800000 */
[----:B------:R-:W-:Y:S02]  /*11870*/  SEL R22, R22, RZ, P1 ;  /* 0x000000ff16167207 */ /* 0x000fe40000800000 */
[----:B------:R-:W-:Y:S01]  /*11880*/  LOP3.LUT R23, R23, R12, RZ, 0x3c, !PT ;  /* 0x0000000c17177212 */ /* 0x000fe200078e3cff */
[----:B------:R-:W-:Y:S06]  /*11890*/  @!P0 BRA `(.L_x_8710) ;  /* 0x0000000000048947 */ /* 0x000fec0003800000 */
[----:B------:R-:W-:Y:S01]  /*118a0*/  BPT.TRAP 0x1 ;  /* 0x000000040000795c */ /* 0x000fe20000300000 */
.L_x_8710:
[----:B------:R-:W-:Y:S01]  /*118b0*/  IMAD R21, R22, 0x8, R17 ;  /* 0x0000000816157824 */ /* 0x000fe200078e0211 */
[----:B------:R-:W-:-:S04]  /*118c0*/  SHF.L.U32 R15, R23, 0x1f, RZ ;  /* 0x0000001f170f7819 */ /* 0x000fc800000006ff */
[----:B------:R0:W1:Y:S01]  /*118d0*/  SYNCS.PHASECHK.TRANS64.TRYWAIT P1, [R21+URZ+0x38830], R15 ;  /* 0x0388300f150075a7 */ /* 0x000062000802017f */
[----:B------:R-:W-:Y:S05]  /*118e0*/  @!P0 BRA `(.L_x_8711) ;  /* 0x0000000000048947 */ /* 0x000fea0003800000 */
[----:B------:R-:W-:Y:S01]  /*118f0*/  BPT.TRAP 0x1 ;  /* 0x000000040000795c */ /* 0x000fe20000300000 */
.L_x_8711:
[----:B------:R-:W-:Y:S01]  /*11900*/  BSSY B1, `(.L_x_8712) ;  /* 0x0000006000017945 */ /* 0x000fe20003800000 */
[----:B------:R-:W-:Y:S02]  /*11910*/  IMAD R154, R22, 0x200, R206 ;  /* 0x00000200169a7824 */ /* 0x000fe400078e02ce */
[----:B------:R-:W-:Y:S01]  /*11920*/  IMAD.MOV.U32 R155, RZ, RZ, 0x40000040 ;  /* 0x40000040ff9b7424 */ /* 0x000fe200078e00ff */
[----:B-1----:R-:W-:Y:S06]  /*11930*/  @P1 BRA `(.L_x_8713) ;  /* 0x0000000000081947 */ /* 0x002fec0003800000 */
[----:B------:R-:W1:Y:S02]  /*11940*/  SYNCS.PHASECHK.TRANS64.TRYWAIT P1, [R21+URZ+0x38830], R15 ;  /* 0x0388300f150075a7 */ /* 0x000e64000802017f */
[----:B-1----:R-:W-:Y:S05]  /*11950*/  @!P1 BRA `(.L_x_8714) ;  /* 0x0000012c00649947 */ /* 0x002fea0003800000 */
.L_x_8713:
[----:B------:R-:W-:Y:S05]  /*11960*/  BSYNC B1 ;  /* 0x0000000000017941 */ /* 0x000fea0003800000 */
.L_x_8712:
        /* <DEDUP_REMOVED lines=36> */
.L_x_8715:
[----:B------:R2:W3:Y:S01]  /*11bb0*/  SYNCS.PHASECHK.TRANS64.TRYWAIT P1, [R21+URZ+0x38850], R15 ;  /* 0x0388500f150075a7 */ /* 0x0004e2000802017f */
[----:B------:R-:W-:Y:S05]  /*11bc0*/  @!P0 BRA `(.L_x_8716) ;  /* 0x0000000000048947 */ /* 0x000fea0003800000 */
[----:B------:R-:W-:Y:S01]  /*11bd0*/  BPT.TRAP 0x1 ;  /* 0x000000040000795c */ /* 0x000fe20000300000 */
.L_x_8716:
[----:B------:R-:W-:Y:S04]  /*11be0*/  BSSY B1, `(.L_x_8717) ;  /* 0x0000004000017945 */ /* 0x000fe80003800000 */
[----:B---3--:R-:W-:Y:S05]  /*11bf0*/  @P1 BRA `(.L_x_8718) ;  /* 0x0000000000081947 */ /* 0x008fea0003800000 */
[----:B------:R-:W3:Y:S02]  /*11c00*/  SYNCS.PHASECHK.TRANS64.TRYWAIT P1, [R21+URZ+0x38850], R15 ;  /* 0x0388500f150075a7 */ /* 0x000ee4000802017f */
[----:B---3--:R-:W-:Y:S05]  /*11c10*/  @!P1 BRA `(.L_x_8719) ;  /* 0x0000012800c89947 */ /* 0x008fea0003800000 */
.L_x_8718:
[----:B------:R-:W-:Y:S05]  /*11c20*/  BSYNC B1 ;  /* 0x0000000000017941 */ /* 0x000fea0003800000 */
.L_x_8717:
        /* <DEDUP_REMOVED lines=392> */
.L_x_8720:
[----:B------:R-:W-:Y:S01]  /*134b0*/  FMNMX.FTZ R12, R152, R199, !PT ;  /* 0x000000c7980c7209 */ /* 0x000fe20007810000 */
[----:B------:R-:W2:Y:S01]  /*134c0*/  LDL R211, [R1] ;  /* 0x0000000001d37983 */ /* 0x000ea20000100800 */
        /* <DEDUP_REMOVED lines=41> */
[----:B------:R-:W-:-:S03]  /*13760*/  FFMA.FTZ R208, R181, R12, -R208 ;  /* 0x0000000cb5d07223 */ /* 0x000fc600000108d0 */
[----:B------:R-:W1:Y:S08]  /*13770*/  MUFU.EX2 R152, R152 ;  /* 0x0000009800987308 */ /* 0x000e700000000800 */
        /* <DEDUP_REMOVED lines=8> */
[----:B------:R0:W-:Y:S01]  /*13800*/  MUFU.EX2 R176, R168 ;  /* 0x000000a800b07308 */ /* 0x0001e20000000800 */
[----:B-1----:R-:W-:Y:S01]  /*13810*/  FFMA.FTZ R202, R153, R0, R152 ;  /* 0x0000000099ca7223 */ /* 0x002fe20000010098 */
[----:B------:R-:W-:Y:S01]  /*13820*/  VIADD R0, R21, 0x38840 ;  /* 0x0003884015007836 */ /* 0x000fe20000000000 */
[----:B------:R-:W-:Y:S01]  /*13830*/  F2FP.BF16.F32.PACK_AB R152, R157, R152 ;  /* 0x000000989d98723e */ /* 0x000fe200000010ff */
[-C--:B------:R-:W-:Y:S01]  /*13840*/  FMUL.FTZ R37, R37, R153.reuse ;  /* 0x0000009925257220 */ /* 0x080fe20000410000 */
[----:B------:R-:W-:Y:S01]  /*13850*/  FADD.FTZ R202, R157, R202 ;  /* 0x000000ca9dca7221 */ /* 0x000fe20000010000 */
[----:B------:R-:W-:Y:S01]  /*13860*/  FMUL.FTZ R40, R40, R153 ;  /* 0x0000009928287220 */ /* 0x000fe20000410000 */
[----:B------:R-:W-:Y:S01]  /*13870*/  PRMT R0, R190, 0x654, R0 ;  /* 0x00000654be007816 */ /* 0x000fe20000000000 */
[----:B------:R-:W-:Y:S01]  /*13880*/  MUFU.EX2 R201, R201 ;  /* 0x000000c900c97308 */ /* 0x000fe20000000800 */
[----:B0-----:R-:W-:-:S02]  /*13890*/  @!P1 IMAD R168, R198, 0x40, R193 ;  /* 0x00000040c6a89824 */ /* 0x001fc400078e02c1 */
[-C--:B------:R-:W-:Y:S01]  /*138a0*/  FMUL.FTZ R41, R41, R153.reuse ;  /* 0x0000009929297220 */ /* 0x080fe20000410000 */
[----:B------:R0:W-:Y:S01]  /*138b0*/  SYNCS.ARRIVE.TRANS64.RED.A1T0 RZ, [R0+URZ], RZ ;  /* 0x000000ff00ff79a7 */ /* 0x0001e2000810043f */
[-C--:B------:R-:W-:Y:S01]  /*138c0*/  FMUL.FTZ R44, R44, R153.reuse ;  /* 0x000000992c2c7220 */ /* 0x080fe20000410000 */
[----:B------:R-:W-:Y:S02]  /*138d0*/  @!P1 IMAD R168, R168, 0x4, R17 ;  /* 0x00000004a8a89824 */ /* 0x000fe400078e0211 */
[-C--:B------:R-:W-:Y:S01]  /*138e0*/  FMUL.FTZ R45, R45, R153.reuse ;  /* 0x000000992d2d7220 */ /* 0x080fe20000410000 */
[-C--:B------:R-:W-:Y:S01]  /*138f0*/  FMUL.FTZ R48, R48, R153.reuse ;  /* 0x0000009930307220 */ /* 0x080fe20000410000 */
[----:B------:R-:W-:Y:S01]  /*13900*/  MUFU.EX2 R200, R200 ;  /* 0x000000c800c87308 */ /* 0x000fe20000000800 */
[----:B------:R-:W-:Y:S01]  /*13910*/  FMUL.FTZ R49, R49, R153 ;  /* 0x0000009931317220 */ /* 0x000fe20000410000 */
[----:B------:R-:W-:Y:S01]  /*13920*/  @!P1 STS [R168+0x38400], R153 ;  /* 0x03840099a8009388 */ /* 0x000fe20000000800 */
[----:B0-----:R-:W-:Y:S01]  /*13930*/  FMNMX.FTZ R0, R154, R197, !PT ;  /* 0x000000c59a007209 */ /* 0x001fe20007810000 */
        /* <DEDUP_REMOVED lines=74> */
[----:B------:R-:W-:-:S04]  /*13de0*/  FADD.FTZ R0, -R15, R197 ;  /* 0x000000c50f007221 */ /* 0x000fc80000010100 */
[----:B------:R-:W-:-:S04]  /*13df0*/  FMUL.FTZ R0, R0, R12 ;  /* 0x0000000c00007220 */ /* 0x000fc80000410000 */
[----:B------:R-:W0:Y:S08]  /*13e00*/  MUFU.EX2 R157, R0 ;  /* 0x00000000009d7308 */ /* 0x000e300000000800 */
[----:B------:R-:W-:Y:S08]  /*13e10*/  MUFU.EX2 R0, R161 ;  /* 0x000000a100007308 */ /* 0x000ff00000000800 */
[----:B------:R-:W-:Y:S01]  /*13e20*/  MUFU.EX2 R161, R164 ;  /* 0x000000a400a17308 */ /* 0x000fe20000000800 */
[----:B0-----:R0:W-:Y:S01]  /*13e30*/  @!P1 STS [R168+0x38420], R157 ;  /* 0x0384209da8009388 */ /* 0x0011e20000000800 */
[-C--:B------:R-:W-:Y:S01]  /*13e40*/  FMUL.FTZ R26, R26, R157.reuse ;  /* 0x0000009d1a1a7220 */ /* 0x080fe20000410000 */
[-C--:B------:R-:W-:Y:S01]  /*13e50*/  FMUL.FTZ R27, R27, R157.reuse ;  /* 0x0000009d1b1b7220 */ /* 0x080fe20000410000 */
[-C--:B------:R-:W-:Y:S01]  /*13e60*/  FMUL.FTZ R30, R30, R157.reuse ;  /* 0x0000009d1e1e7220 */ /* 0x080fe20000410000 */
[-C--:B------:R-:W-:Y:S01]  /*13e70*/  FMUL.FTZ R31, R31, R157.reuse ;  /* 0x0000009d1f1f7220 */ /* 0x080fe20000410000 */
[-C--:B------:R-:W-:Y:S01]  /*13e80*/  FMUL.FTZ R34, R34, R157.reuse ;  /* 0x0000009d22227220 */ /* 0x080fe20000410000 */
[-C--:B------:R-:W-:Y:S01]  /*13e90*/  FMUL.FTZ R35, R35, R157.reuse ;  /* 0x0000009d23237220 */ /* 0x080fe20000410000 */
[----:B------:R1:W-:Y:S01]  /*13ea0*/  MUFU.EX2 R164, R177 ;  /* 0x000000b100a47308 */ /* 0x0003e20000000800 */
[-C--:B------:R-:W-:Y:S01]  /*13eb0*/  FMUL.FTZ R38, R38, R157.reuse ;  /* 0x0000009d26267220 */ /* 0x080fe20000410000 */
[-C--:B------:R-:W-:Y:S01]  /*13ec0*/  FMUL.FTZ R39, R39, R157.reuse ;  /* 0x0000009d27277220 */ /* 0x080fe20000410000 */
[-C--:B0-----:R-:W-:Y:S01]  /*13ed0*/  FMUL.FTZ R168, R15, R12.reuse ;  /* 0x0000000c0fa87220 */ /* 0x081fe20000410000 */
[-C--:B------:R-:W-:Y:S01]  /*13ee0*/  FMUL.FTZ R42, R42, R157.reuse ;  /* 0x0000009d2a2a7220 */ /* 0x080fe20000410000 */
[-C--:B------:R-:W-:Y:S01]  /*13ef0*/  FMUL.FTZ R43, R43, R157.reuse ;  /* 0x0000009d2b2b7220 */ /* 0x080fe20000410000 */
[----:B------:R-:W-:Y:S01]  /*13f00*/  FMUL.FTZ R46, R46, R157 ;  /* 0x0000009d2e2e7220 */ /* 0x000fe20000410000 */
[-CC-:B------:R-:W-:Y:S01]  /*13f10*/  FFMA.FTZ R169, R154, R12.reuse, -R168.reuse ;  /* 0x0000000c9aa97223 */ /* 0x180fe200000108a8 */
[-CC-:B------:R-:W-:Y:S01]  /*13f20*/  FFMA.FTZ R198, R159, R12.reuse, -R168.reuse ;  /* 0x0000000c9fc67223 */ /* 0x180fe200000108a8 */
[-CC-:B------:R-:W-:Y:S01]  /*13f30*/  FFMA.FTZ R172, R155, R12.reuse, -R168.reuse ;  /* 0x0000000c9bac7223 */ /* 0x180fe200000108a8 */
[-CC-:B-1----:R-:W-:Y:S01]  /*13f40*/  FFMA.FTZ R177, R167, R12.reuse, -R168.reuse ;  /* 0x0000000ca7b17223 */ /* 0x182fe200000108a8 */
        /* <DEDUP_REMOVED lines=8> */
[----:B------:R3:W4:Y:S01]  /*13fd0*/  MUFU.EX2 R155, R173 ;  /* 0x000000ad009b7308 */ /* 0x0007220000000800 */
[----:B0-----:R-:W-:-:S02]  /*13fe0*/  IMAD.MOV.U32 R169, RZ, RZ, 0x40000040 ;  /* 0x40000040ffa97424 */ /* 0x001fc400078e00ff */
[-CC-:B------:R-:W-:Y:S01]  /*13ff0*/  FFMA.FTZ R162, R175, R12.reuse, -R168.reuse ;  /* 0x0000000cafa27223 */ /* 0x180fe200000108a8 */
[-CC-:B------:R-:W-:Y:S01]  /*14000*/  FFMA.FTZ R163, R178, R12.reuse, -R168.reuse ;  /* 0x0000000cb2a37223 */ /* 0x180fe200000108a8 */
[-C--:B------:R-:W-:Y:S01]  /*14010*/  FFMA.FTZ R167, R179, R12.reuse, -R168 ;  /* 0x0000000cb3a77223 */ /* 0x080fe200000108a8 */
[----:B------:R-:W-:Y:S01]  /*14020*/  FMUL.FTZ R47, R47, R157 ;  /* 0x0000009d2f2f7220 */ /* 0x000fe20000410000 */
[----:B------:R-:W-:Y:S01]  /*14030*/  R2UR UR7, R169 ;  /* 0x00000000a90772ca */ /* 0x000fe200000e0000 */
[----:B------:R-:W-:Y:S01]  /*14040*/  FADD.FTZ R169, R201, R202 ;  /* 0x000000cac9a97221 */ /* 0x000fe20000010000 */
[----:B------:R-:W-:Y:S01]  /*14050*/  MUFU.EX2 R166, R208 ;  /* 0x000000d000a67308 */ /* 0x000fe20000000800 */
[-CC-:B---3--:R-:W-:Y:S01]  /*14060*/  FFMA.FTZ R173, R158, R12.reuse, -R168.reuse ;  /* 0x0000000c9ead7223 */ /* 0x188fe200000108a8 */
[----:B------:R-:W-:Y:S01]  /*14070*/  FFMA.FTZ R158, R174, R12, -R168 ;  /* 0x0000000cae9e7223 */ /* 0x000fe200000108a8 */
[----:B------:R-:W-:Y:S01]  /*14080*/  FADD.FTZ R169, R200, R169 ;  /* 0x000000a9c8a97221 */ /* 0x000fe20000010000 */
[----:B------:R-:W-:-:S02]  /*14090*/  IMAD R168, R22, 0x1000, R210 ;  /* 0x0000100016a87824 */ /* 0x000fc400078e02d2 */
[----:B-1----:R-:W-:Y:S01]  /*140a0*/  FFMA.FTZ R14, R157, R14, R159 ;  /* 0x0000000e9d0e7223 */ /* 0x002fe2000001009f */
[-C--:B------:R-:W-:Y:S01]  /*140b0*/  FMUL.FTZ R50, R50, R157.reuse ;  /* 0x0000009d32327220 */ /* 0x080fe20000410000 */
[----:B------:R-:W-:Y:S01]  /*140c0*/  FADD.FTZ R169, R180, R169 ;  /* 0x000000a9b4a97221 */ /* 0x000fe20000010000 */
[----:B------:R-:W0:Y:S01]  /*140d0*/  MUFU.EX2 R170, R172 ;  /* 0x000000ac00aa7308 */ /* 0x000e220000000800 */
[-C--:B------:R-:W-:Y:S01]  /*140e0*/  FMUL.FTZ R51, R51, R157.reuse ;  /* 0x0000009d33337220 */ /* 0x080fe20000410000 */
        /* <DEDUP_REMOVED lines=12> */
[-C--:B------:R-:W-:Y:S01]  /*141b0*/  FMUL.FTZ R67, R67, R157.reuse ;  /* 0x0000009d43437220 */ /* 0x080fe20000410000 */
[----:B------:R-:W-:Y:S01]  /*141c0*/  FADD.FTZ R169, R176, R169 ;  /* 0x000000a9b0a97221 */ /* 0x000fe20000010000 */
[----:B------:R-:W-:Y:S01]  /*141d0*/  MUFU.EX2 R172, R198 ;  /* 0x000000c600ac7308 */ /* 0x000fe20000000800 */
[-C--:B------:R-:W-:Y:S01]  /*141e0*/  FMUL.FTZ R70, R70, R157.reuse ;  /* 0x0000009d46467220 */ /* 0x080fe20000410000 */
[-C--:B------:R-:W-:Y:S01]  /*141f0*/  FMUL.FTZ R71, R71, R157.reuse ;  /* 0x0000009d47477220 */ /* 0x080fe20000410000 */
        /* <DEDUP_REMOVED lines=14> */
[----:B-1----:R-:W-:Y:S01]  /*142e0*/  F2FP.BF16.F32.PACK_AB R158, R181, R199 ;  /* 0x000000c7b59e723e */ /* 0x002fe200000010ff */
[-C--:B------:R-:W-:Y:S01]  /*142f0*/  FMUL.FTZ R87, R87, R157.reuse ;  /* 0x0000009d57577220 */ /* 0x080fe20000410000 */
[----:B------:R-:W-:Y:S01]  /*14300*/  FADD.FTZ R169, R164, R169 ;  /* 0x000000a9a4a97221 */ /* 0x000fe20000010000 */
[-C--:B------:R-:W-:Y:S01]  /*14310*/  FMUL.FTZ R90, R90, R157.reuse ;  /* 0x0000009d5a5a7220 */ /* 0x080fe20000410000 */
[-C--:B------:R-:W-:Y:S01]  /*14320*/  FMUL.FTZ R91, R91, R157.reuse ;  /* 0x0000009d5b5b7220 */ /* 0x080fe20000410000 */
[-C--:B------:R-:W-:Y:S01]  /*14330*/  FMUL.FTZ R94, R94, R157.reuse ;  /* 0x0000009d5e5e7220 */ /* 0x080fe20000410000 */
[----:B----4-:R-:W-:Y:S01]  /*14340*/  FADD.FTZ R169, R155, R169 ;  /* 0x000000a99ba97221 */ /* 0x010fe20000010000 */
        /* <DEDUP_REMOVED lines=27> */
[-C--:B------:R-:W-:Y:S01]  /*14500*/  FMUL.FTZ R142, R142, R157.reuse ;  /* 0x0000009d8e8e7220 */ /* 0x080fe20000410000 */
[-C--:B------:R-:W-:Y:S01]  /*14510*/  FMUL.FTZ R143, R143, R157.reuse ;  /* 0x0000009d8f8f7220 */ /* 0x080fe20000410000 */
[-C--:B------:R-:W-:Y:S01]  /*14520*/  FMUL.FTZ R146, R146, R157.reuse ;  /* 0x0000009d92927220 */ /* 0x080fe20000410000 */
[-C--:B------:R-:W-:Y:S01]  /*14530*/  FMUL.FTZ R147, R147, R157.reuse ;  /* 0x0000009d93937220 */ /* 0x080fe20000410000 */
[----:B------:R-:W-:Y:S01]  /*14540*/  FMUL.FTZ R150, R150, R157 ;  /* 0x0000009d96967220 */ /* 0x000fe20000410000 */
[----:B------:R-:W5:Y:S01]  /*14550*/  MUFU.EX2 R179, R197 ;  /* 0x000000c500b37308 */ /* 0x000f620000000800 */
[----:B----4-:R-:W-:Y:S01]  /*14560*/  F2FP.BF16.F32.PACK_AB R154, R200, R201 ;  /* 0x000000c9c89a723e */ /* 0x010fe200000010ff */
[----:B------:R-:W-:Y:S01]  /*14570*/  FMUL.FTZ R151, R151, R157 ;  /* 0x0000009d97977220 */ /* 0x000fe20000410000 */
[C---:B0-----:R-:W-:Y:S01]  /*14580*/  F2FP.BF16.F32.PACK_AB R153, R170.reuse, R159 ;  /* 0x0000009faa99723e */ /* 0x041fe200000010ff */
[----:B------:R-:W-:Y:S01]  /*14590*/  FADD.FTZ R14, R170, R14 ;  /* 0x0000000eaa0e7221 */ /* 0x000fe20000010000 */
[----:B------:R-:W-:-:S02]  /*145a0*/  F2FP.BF16.F32.PACK_AB R164, R164, R161 ;  /* 0x000000a1a4a4723e */ /* 0x000fc400000010ff */
[----:B-1----:R-:W-:Y:S01]  /*145b0*/  F2FP.BF16.F32.PACK_AB R157, R174, R173 ;  /* 0x000000adae9d723e */ /* 0x002fe200000010ff */
[----:B------:R0:W1:Y:S01]  /*145c0*/  MUFU.EX2 R181, R162 ;  /* 0x000000a200b57308 */ /* 0x0000620000000800 */
[----:B---3--:R-:W-:Y:S01]  /*145d0*/  F2FP.BF16.F32.PACK_AB R159, R177, R175 ;  /* 0x000000afb19f723e */ /* 0x008fe200000010ff */
[----:B------:R-:W-:Y:S01]  /*145e0*/  FADD.FTZ R14, R171, R14 ;  /* 0x0000000eab0e7221 */ /* 0x000fe20000010000 */
[----:B------:R-:W-:-:S03]  /*145f0*/  R2UR UR6, R168 ;  /* 0x00000000a80672ca */ /* 0x000fc600000e0000 */
[----:B------:R-:W-:Y:S02]  /*14600*/  FADD.FTZ R14, R172, R14 ;  /* 0x0000000eac0e7221 */ /* 0x000fe40000010000 */
[----:B------:R1:W-:Y:S01]  /*14610*/  MUFU.EX2 R176, R163 ;  /* 0x000000a300b07308 */ /* 0x0003e20000000800 */
[----:B0-----:R-:W-:Y:S01]  /*14620*/  F2FP.BF16.F32.PACK_AB R162, R0, R165 ;  /* 0x000000a500a2723e */ /* 0x001fe200000010ff */
[C---:B------:R-:W-:Y:S01]  /*14630*/  FADD.FTZ R0, R166.reuse, R169 ;  /* 0x000000a9a6007221 */ /* 0x040fe20000010000 */
[----:B------:R-:W-:Y:S01]  /*14640*/  F2FP.BF16.F32.PACK_AB R166, R166, R155 ;  /* 0x0000009ba6a6723e */ /* 0x000fe200000010ff */
[----:B------:R-:W-:Y:S01]  /*14650*/  IMAD.MOV.U32 R169, RZ, RZ, 0x40000040 ;  /* 0x40000040ffa97424 */ /* 0x000fe200078e00ff */
[----:B------:R-:W-:Y:S01]  /*14660*/  F2FP.BF16.F32.PACK_AB R155, R172, R171 ;  /* 0x000000abac9b723e */ /* 0x000fe200000010ff */
[----:B------:R-:W-:Y:S01]  /*14670*/  BAR.SYNC.DEFER_BLOCKING 0xf, 0x100 ;  /* 0x03c4000000007b1d */ /* 0x000fe20000010000 */
[----:B-----5:R-:W-:Y:S01]  /*14680*/  F2FP.BF16.F32.PACK_AB R161, R179, R178 ;  /* 0x000000b2b3a1723e */ /* 0x020fe200000010ff */
[----:B------:R-:W-:Y:S01]  /*14690*/  FADD.FTZ R14, R173, R14 ;  /* 0x0000000ead0e7221 */ /* 0x000fe20000010000 */
[----:B-1----:R-:W-:-:S03]  /*146a0*/  F2FP.BF16.F32.PACK_AB R163, R181, R180 ;  /* 0x000000b4b5a3723e */ /* 0x002fc600000010ff */
        /* <DEDUP_REMOVED lines=10> */
[----:B--2---:R2:W-:Y:S01]  /*14750*/  STSM.16.M88.4 [R211], R156 ;  /* 0x0000009cd3007844 */ /* 0x0045e20000000200 */
        /* <DEDUP_REMOVED lines=44> */
.L_x_8721:
[----:B------:R-:W2:Y:S01]  /*14a20*/  LDL R152, [R1+0xc] ;  /* 0x00000c0001987983 */ /* 0x000ea20000100800 */
[----:B------:R-:W-:Y:S02]  /*14a30*/  VIADD R21, R21, 0x38860 ;  /* 0x0003886015157836 */ /* 0x000fe40000000000 */
[----:B------:R-:W-:Y:S02]  /*14a40*/  IMAD.MOV.U32 R197, RZ, RZ, R15 ;  /* 0x000000ffffc57224 */ /* 0x000fe400078e000f */
[----:B------:R-:W-:Y:S01]  /*14a50*/  IMAD.MOV.U32 R199, RZ, RZ, R13 ;  /* 0x000000ffffc77224 */ /* 0x000fe200078e000d */
[----:B------:R-:W-:Y:S01]  /*14a60*/  PRMT R21, R190, 0x654, R21 ;  /* 0x00000654be157816 */ /* 0x000fe20000000015 */
[----:B------:R-:W-:-:S03]  /*14a70*/  IMAD.MOV.U32 R198, RZ, RZ, R22 ;  /* 0x000000ffffc67224 */ /* 0x000fc600078e0016 */
[----:B------:R0:W-:Y:S01]  /*14a80*/  SYNCS.ARRIVE.TRANS64.RED.A1T0 RZ, [R21+URZ], RZ ;  /* 0x000000ff15ff79a7 */ /* 0x0001e2000810043f */
[C---:B--2---:R-:W-:Y:S01]  /*14a90*/  ISETP.GT.AND P1, PT, R20.reuse, R152, PT ;  /* 0x000000981400720c */ /* 0x044fe20003f24270 */
[----:B------:R-:W-:-:S12]  /*14aa0*/  VIADD R20, R20, 0xffffffff ;  /* 0xffffffff14147836 */ /* 0x000fd80000000000 */
[----:B0-----:R-:W-:Y:S05]  /*14ab0*/  @P1 BRA `(.L_x_8722) ;  /* 0xffffffcc00601947 */ /* 0x001fea000383ffff */
.L_x_8709:
[----:B------:R-:W-:Y:S05]  /*14ac0*/  BSYNC B0 ;  /* 0x0000000000007941 */ /* 0x000fea0003800000 */
.L_x_8708:
[----:B------:R-:W2:Y:S01]  /*14ad0*/  LDL.LU R21, [R1+0x68] ;  /* 0x0000680001157983 */ /* 0x000ea20000300800 */
        /* <DEDUP_REMOVED lines=24> */
[-C--:B------:R-:W-:Y:S01]  /*14c60*/  FMUL.FTZ R44, R44, R2.reuse ;  /* 0x000000022c2c7220 */ /* 0x080fe20000410000 */
        /* <DEDUP_REMOVED lines=141> */
[----:B--2---:R-:W-:-:S05]  /*15540*/  VIADD R21, R21, 0x1 ;  /* 0x0000000115157836 */ /* 0x004fca0000000000 */
[----:B------:R3:W-:Y:S03]  /*15550*/  STL [R1+0x68], R21 ;  /* 0x0000681501007387 */ /* 0x0007e60000100800 */
.L_x_8640:
[----:B------:R-:W-:Y:S05]  /*15560*/  BSYNC B7 ;  /* 0x0000000000077941 */ /* 0x000fea0003800000 */
.L_x_8636:
[----:B------:R-:W4:Y:S08]  /*15570*/  S2UR UR4, SR_CgaCtaId ;  /* 0x00000000000479c3 */ /* 0x000f300000008800 */
[----:B------:R-:W-:Y:S01]  /*15580*/  BAR.SYNC.DEFER_BLOCKING 0x5, 0x180 ;  /* 0x0146000000007b1d */ /* 0x000fe20000010000 */
[----:B------:R-:W-:-:S05]  /*15590*/  MOV R17, 0x400 ;  /* 0x0000040000117802 */ /* 0x000fca0000000f00 */
[----:B------:R-:W-:Y:S01]  /*155a0*/  BSSY B0, `(.L_x_8723) ;  /* 0x00004ed000007945 */ /* 0x000fe20003800000 */
[----:B----4-:R-:W-:-:S05]  /*155b0*/  IMAD.U32 R190, RZ, RZ, UR4 ;  /* 0x00000004ffbe7e24 */ /* 0x010fca000f8e00ff */
[----:B------:R-:W-:-:S05]  /*155c0*/  LEA R17, R190, R17, 0x18 ;  /* 0x00000011be117211 */ /* 0x000fca00078ec0ff */
[----:B------:R4:W0:Y:S01]  /*155d0*/  LDS.128 R4, [R17+0x388d0] ;  /* 0x0388d00011047984 */ /* 0x0008220000000c00 */
[----:B------:R-:W-:Y:S06]  /*155e0*/  BAR.ARV 0x4, 0x180 ;  /* 0x0106000000007b1d */ /* 0x000fec0000002000 */
[----:B------:R-:W-:Y:S05]  /*155f0*/  @P0 BRA `(.L_x_8724) ;  /* 0x0000003c00940947 */ /* 0x000fea0003800000 */
[----:B-----5:R-:W4:Y:S01]  /*15600*/  LDL R2, [R1+0x84] ;  /* 0x0000840001027983 */ /* 0x020f220000100800 */
[----:B------:R-:W3:Y:S01]  /*15610*/  S2R R0, SR_SWINHI ;  /* 0x0000000000007919 */ /* 0x000ee20000002f00 */
[----:B-12---:R-:W-:Y:S01]  /*15620*/  F2FP.BF16.F32.PACK_AB R10, R29, R28 ;  /* 0x0000001c1d0a723e */ /* 0x006fe200000010ff */
[----:B------:R-:W-:Y:S01]  /*15630*/  ULDC.64 UR6, c[0x0][0xd00] ;  /* 0x0003400000067ab9 */ /* 0x000fe20000000a00 */
[----:B0-----:R-:W-:Y:S01]  /*15640*/  F2FP.BF16.F32.PACK_AB R11, R31, R30 ;  /* 0x0000001e1f0b723e */ /* 0x001fe200000010ff */
[----:B------:R-:W2:Y:S01]  /*15650*/  LDL.LU R154, [R1+0x5c] ;  /* 0x00005c00019a7983 */ /* 0x000ea20000300800 */
[----:B------:R-:W-:Y:S01]  /*15660*/  F2FP.BF16.F32.PACK_AB R12, R33, R32 ;  /* 0x00000020210c723e */ /* 0x000fe200000010ff */
[----:B------:R-:W-:Y:S01]  /*15670*/  ULDC.64 UR4, c[0x0][0xd08] ;  /* 0x0003420000047ab9 */ /* 0x000fe20000000a00 */
[----:B------:R-:W-:Y:S01]  /*15680*/  F2FP.BF16.F32.PACK_AB R13, R35, R34 ;  /* 0x00000022230d723e */ /* 0x000fe200000010ff */
[----:B------:R-:W2:Y:S01]  /*15690*/  LDL.LU R4, [R1+0x60] ;  /* 0x0000600001047983 */ /* 0x000ea20000300800 */
[----:B------:R-:W-:-:S02]  /*156a0*/  MOV R20, R17 ;  /* 0x0000001100147202 */ /* 0x000fc40000000f00 */
[----:B---3--:R-:W-:Y:S02]  /*156b0*/  MOV R21, R0 ;  /* 0x0000000000157202 */ /* 0x008fe40000000f00 */
        /* <DEDUP_REMOVED lines=158> */
[----:B------:R-:W-:Y:S02]  /*160a0*/  F2FP.BF16.F32.PACK_AB R8, R137, R136 ;  /* 0x000000888908723e */ /* 0x000fe400000010ff */
[----:B------:R-:W-:Y:S02]  /*160b0*/  F2FP.BF16.F32.PACK_AB R9, R139, R138 ;  /* 0x0000008a8b09723e */ /* 0x000fe400000010ff */
[----:B------:R-:W-:-:S02]  /*160c0*/  F2FP.BF16.F32.PACK_AB R10, R141, R140 ;  /* 0x0000008c8d0a723e */ /* 0x000fc400000010ff */
[----:B------:R-:W-:-:S05]  /*160d0*/  F2FP.BF16.F32.PACK_AB R11, R143, R142 ;  /* 0x0000008e8f0b723e */ /* 0x000fca00000010ff */
[----:B------:R0:W-:Y:S01]  /*160e0*/  STSM.16.M88.4 [R2], R8 ;  /* 0x0000000802007844 */ /* 0x0001e20000000200 */
[----:B------:R-:W-:Y:S01]  /*160f0*/  IMAD.X R3, RZ, RZ, R3, P0 ;  /* 0x000000ffff037224 */ /* 0x000fe200000e0603 */
[----:B------:R-:W-:Y:S02]  /*16100*/  F2FP.BF16.F32.PACK_AB R12, R145, R144 ;  /* 0x00000090910c723e */ /* 0x000fe400000010ff */
[----:B------:R-:W-:Y:S02]  /*16110*/  F2FP.BF16.F32.PACK_AB R13, R147, R146 ;  /* 0x00000092930d723e */ /* 0x000fe400000010ff */
[----:B0-----:R-:W-:-:S04]  /*16120*/  LOP3.LUT R2, R0, 0x380, RZ, 0xc0, !PT ;  /* 0x0000038000027812 */ /* 0x001fc800078ec0ff */
[----:B------:R-:W-:-:S04]  /*16130*/  SHF.R.U64 R2, R2, 0x3, RZ ;  /* 0x0000000302027819 */ /* 0x000fc800000012ff */
[----:B------:R-:W-:Y:S02]  /*16140*/  LOP3.LUT R2, R2, R0, RZ, 0x3c, !PT ;  /* 0x0000000002027212 */ /* 0x000fe400078e3cff */
[----:B--2---:R-:W-:Y:S02]  /*16150*/  IADD3 R8, P0, R154, UR6, RZ ;  /* 0x000000069a087c10 */ /* 0x004fe4000ff1e0ff */
[----:B------:R-:W-:Y:S02]  /*16160*/  MOV R2, R2 ;  /* 0x0000000200027202 */ /* 0x000fe40000000f00 */
[----:B------:R-:W-:Y:S02]  /*16170*/  F2FP.BF16.F32.PACK_AB R14, R149, R148 ;  /* 0x00000094950e723e */ /* 0x000fe400000010ff */
[----:B------:R-:W-:Y:S02]  /*16180*/  F2FP.BF16.F32.PACK_AB R15, R151, R150 ;  /* 0x00000096970f723e */ /* 0x000fe400000010ff */
[----:B------:R-:W-:-:S02]  /*16190*/  IADD3.X R9, R4, UR7, RZ, P0, !PT ;  /* 0x0000000704097c10 */ /* 0x000fc400087fe4ff */
[----:B------:R-:W-:Y:S01]  /*161a0*/  ISETP.NE.U32.AND P0, PT, RZ, UR4, PT ;  /* 0x00000004ff007c0c */ /* 0x000fe2000bf05070 */
[----:B------:R0:W-:Y:S01]  /*161b0*/  STSM.16.M88.4 [R2], R12 ;  /* 0x0000000c02007844 */ /* 0x0001e20000000200 */
[----:B------:R-:W-:Y:S02]  /*161c0*/  BAR.SYNC.DEFER_BLOCKING 0x1, 0x100 ;  /* 0x0044000000007b1d */ /* 0x000fe40000010000 */
[----:B------:R-:W-:Y:S02]  /*161d0*/  ISETP.NE.AND.EX P0, PT, RZ, UR5, PT, P0 ;  /* 0x00000005ff007c0c */ /* 0x000fe4000bf05300 */
[----:B------:R-:W-:-:S04]  /*161e0*/  ISETP.NE.U32.AND P1, PT, RZ, UR6, PT ;  /* 0x00000006ff007c0c */ /* 0x000fc8000bf25070 */
[----:B------:R-:W-:-:S07]  /*161f0*/  ISETP.NE.AND.EX P1, PT, RZ, UR7, PT, P1 ;  /* 0x00000007ff007c0c */ /* 0x000fce000bf25310 */
[----:B------:R-:W-:Y:S01]  /*16200*/  @P0 IADD3 R10, P2, R154, UR4, RZ ;  /* 0x000000049a0a0c10 */ /* 0x000fe2000ff5e0ff */
[----:B------:R-:W-:Y:S01]  /*16210*/  ULDC UR4, c[0x0][0xb88] ;  /* 0x0002e20000047ab9 */ /* 0x000fe20000000800 */
[----:B0-----:R-:W-:Y:S02]  /*16220*/  IMAD.MOV.U32 R2, RZ, RZ, RZ ;  /* 0x000000ffff027224 */ /* 0x001fe400078e00ff */
[----:B------:R-:W-:Y:S01]  /*16230*/  IMAD.U32 R3, RZ, RZ, UR4 ;  /* 0x00000004ff037e24 */ /* 0x000fe2000f8e00ff */
[----:B------:R-:W-:-:S03]  /*16240*/  @P0 IADD3.X R11, R4, UR5, RZ, P2, !PT ;  /* 0x00000005040b0c10 */ /* 0x000fc600097fe4ff */
[----:B------:R0:W5:Y:S04]  /*16250*/  @P1 LDG.E R2, desc[UR40][R8.64] ;  /* 0x0000002808021981 */ /* 0x000168000c1e1900 */
[----:B------:R0:W5:Y:S01]  /*16260*/  @P0 LDG.E R3, desc[UR40][R10.64] ;  /* 0x000000280a030981 */ /* 0x000162000c1e1900 */
[----:B------:R-:W-:Y:S05]  /*16270*/  @P0 BRA `(.L_x_8725) ;  /* 0x0000000000100947 */ /* 0x000fea0003800000 */
[----:B------:R-:W-:Y:S05]  /*16280*/  @!P1 BRA `(.L_x_8725) ;  /* 0x00000000000c9947 */ /* 0x000fea0003800000 */
[----:B-----5:R-:W2:Y:S04]  /*16290*/  LDG.E R3, desc[UR40][R8.64] ;  /* 0x0000002808037981 */ /* 0x020ea8000c1e1900 */
[----:B0-----:R-:W2:Y:S02]  /*162a0*/  LDG.E R8, desc[UR40][R8.64+0x4] ;  /* 0x0000042808087981 */ /* 0x001ea4000c1e1900 */
[----:B--2---:R-:W-:-:S07]  /*162b0*/  IMAD.IADD R3, R8, 0x1, -R3 ;  /* 0x0000000108037824 */ /* 0x004fce00078e0a03 */
.L_x_8725:
[----:B------:R-:W2:Y:S01]  /*162c0*/  LDL R0, [R1+0x70] ;  /* 0x0000700001007983 */ /* 0x000ea20000100800 */
[----:B------:R-:W-:-:S03]  /*162d0*/  ULDC UR4, c[0x0][0xbd4] ;  /* 0x0002f50000047ab9 */ /* 0x000fc60000000800 */
[----:B------:R-:W3:Y:S04]  /*162e0*/  LDL.LU R4, [R1+0x54] ;  /* 0x0000540001047983 */ /* 0x000ee80000300800 */
[----:B------:R1:W5:Y:S04]  /*162f0*/  LDL R157, [R1+0x58] ;  /* 0x00005800019d7983 */ /* 0x0003680000100800 */
[----:B--2---:R-:W2:Y:S01]  /*16300*/  SHFL.IDX PT, R0, R0, RZ, 0x1f ;  /* 0x00001fff00007589 */ /* 0x004ea200000e0000 */
[----:B---3--:R-:W-:Y:S02]  /*16310*/  ISETP.NE.AND P1, PT, R4, RZ, PT ;  /* 0x000000ff0400720c */ /* 0x008fe40003f25270 */
[----:B--2---:R-:W-:-:S02]  /*16320*/  ISETP.NE.AND P0, PT, R0, RZ, PT ;  /* 0x000000ff0000720c */ /* 0x004fc40003f05270 */
        /* <DEDUP_REMOVED lines=16> */
[----:B------:R-:W2:Y:S01]  /*16430*/  LDC.64 R8, c[0x0][R14+0x218] ;  /* 0x000086000e087b82 */ /* 0x000ea20000000a00 */
[----:B-1----:R-:W-:Y:S02]  /*16440*/  ISETP.NE.AND P2, PT, R156, 0x1, PT ;  /* 0x000000019c00780c */ /* 0x002fe40003f45270 */
[----:B0-----:R-:W-:Y:S01]  /*16450*/  IMAD R11, R11, R12, RZ ;  /* 0x0000000c0b0b7224 */ /* 0x001fe200078e02ff */
[----:B--2---:R-:W-:-:S05]  /*16460*/  SEL R15, R13, RZ, !P0 ;  /* 0x000000ff0d0f7207 */ /* 0x004fca0004000000 */
[C---:B------:R-:W-:Y:S02]  /*16470*/  IMAD R15, R10.reuse, R15, R11 ;  /* 0x0000000f0a0f7224 */ /* 0x040fe400078e020b */
[----:B------:R-:W-:-:S04]  /*16480*/  IMAD.WIDE.U32 R10, R10, R12, RZ ;  /* 0x0000000c0a0a7225 */ /* 0x000fc800078e00ff */
[----:B------:R-:W-:-:S03]  /*16490*/  IMAD.WIDE.U32 R12, R8, R186, RZ ;  /* 0x000000ba080c7225 */ /* 0x000fc600078e00ff */
[----:B------:R-:W-:Y:S02]  /*164a0*/  IADD3 R154, P0, P3, R10, R12, R2 ;  /* 0x0000000c0a9a7210 */ /* 0x000fe40007b1e002 */
[----:B------:R-:W0:Y:S01]  /*164b0*/  @P2 LDC R10, c[0x0][0xcec] ;  /* 0x00033b00ff0a2b82 */ /* 0x000e220000000800 */
[----:B------:R-:W-:-:S07]  /*164c0*/  IMAD R8, R9, R186, RZ ;  /* 0x000000ba09087224 */ /* 0x000fce00078e02ff */
[----:B------:R-:W1:Y:S01]  /*164d0*/  @P2 LDC R9, c[0x0][0xcf0] ;  /* 0x00033c00ff092b82 */ /* 0x000e620000000800 */
[----:B---3--:R-:W-:Y:S02]  /*164e0*/  IMAD.IADD R12, R160, 0x1, R214 ;  /* 0x00000001a00c7824 */ /* 0x008fe400078e02d6 */
[----:B------:R-:W-:Y:S02]  /*164f0*/  IMAD.IADD R15, R11, 0x1, R15 ;  /* 0x000000010b0f7824 */ /* 0x000fe400078e020f */
[----:B------:R-:W-:Y:S02]  /*16500*/  IMAD.IADD R11, R13, 0x1, R8 ;  /* 0x000000010d0b7824 */ /* 0x000fe400078e0208 */
[----:B------:R-:W-:Y:S02]  /*16510*/  IMAD.MOV.U32 R13, RZ, RZ, R12 ;  /* 0x000000ffff0d7224 */ /* 0x000fe400078e000c */
[----:B0-----:R-:W-:-:S05]  /*16520*/  @P2 IMAD.HI.U32 R10, R12, R10, RZ ;  /* 0x0000000a0c0a2227 */ /* 0x001fca00078e00ff */
[----:B-1----:R-:W-:Y:S02]  /*16530*/  @P2 SHF.R.U32.HI R13, RZ, R9, R10 ;  /* 0x00000009ff0d2219 */ /* 0x002fe4000001160a */
[----:B------:R-:W0:Y:S01]  /*16540*/  LDC.64 R8, c[0x0][R14+0x228] ;  /* 0x00008a000e087b82 */ /* 0x000e220000000a00 */
[----:B----4-:R-:W-:Y:S02]  /*16550*/  SEL R155, R155, RZ, P1 ;  /* 0x000000ff9b9b7207 */ /* 0x010fe40000800000 */
[----:B------:R-:W-:-:S03]  /*16560*/  IADD3.X R15, R15, R11, R4, P0, P3 ;  /* 0x0000000b0f0f7210 */ /* 0x000fc600007e6404 */
[----:B0-----:R-:W-:-:S04]  /*16570*/  IMAD.WIDE.U32 R10, R8, R155, RZ ;  /* 0x0000009b080a7225 */ /* 0x001fc800078e00ff */
[----:B------:R-:W-:Y:S01]  /*16580*/  IMAD R9, R9, R155, RZ ;  /* 0x0000009b09097224 */ /* 0x000fe200078e02ff */
[----:B------:R-:W-:-:S03]  /*16590*/  IADD3 R8, P0, P2, R13, R154, R10 ;  /* 0x0000009a0d087210 */ /* 0x000fc60007a1e00a */
[----:B------:R-:W-:Y:S02]  /*165a0*/  IMAD.IADD R9, R11, 0x1, R9 ;  /* 0x000000010b097824 */ /* 0x000fe400078e0209 */
[----:B------:R0:W1:Y:S02]  /*165b0*/  LDC.64 R10, c[0x0][R14+0x210] ;  /* 0x000084000e0a7b82 */ /* 0x0000640000000a00 */
[----:B0-----:R-:W-:-:S04]  /*165c0*/  IMAD.MOV R14, RZ, RZ, -R13 ;  /* 0x000000ffff0e7224 */ /* 0x001fc800078e0a0d */
[----:B------:R-:W-:Y:S01]  /*165d0*/  IMAD R14, R156, R14, R12 ;  /* 0x0000000e9c0e7224 */ /* 0x000fe200078e020c */
[----:B------:R-:W-:-:S04]  /*165e0*/  SHF.R.S32.HI R13, RZ, 0x1f, R13 ;  /* 0x0000001fff0d7819 */ /* 0x000fc8000001140d */
[----:B------:R-:W-:Y:S02]  /*165f0*/  SHF.R.S32.HI R12, RZ, 0x1f, R14 ;  /* 0x0000001fff0c7819 */ /* 0x000fe4000001140e */
[----:B------:R-:W-:Y:S01]  /*16600*/  IADD3.X R9, R13, R15, R9, P0, P2 ;  /* 0x0000000f0d097210 */ /* 0x000fe200007e4409 */
[----:B-1----:R-:W-:-:S04]  /*16610*/  IMAD R11, R11, R14, RZ ;  /* 0x0000000e0b0b7224 */ /* 0x002fc800078e02ff */
[C---:B------:R-:W-:Y:S02]  /*16620*/  IMAD R11, R10.reuse, R12, R11 ;  /* 0x0000000c0a0b7224 */ /* 0x040fe400078e020b */
[----:B------:R-:W0:Y:S01]  /*16630*/  LDC.64 R12, c[0x0][0xca8] ;  /* 0x00032a00ff0c7b82 */ /* 0x000e220000000a00 */
[----:B------:R-:W-:-:S07]  /*16640*/  IMAD.WIDE.U32 R8, R10, R14, R8 ;  /* 0x0000000e0a087225 */ /* 0x000fce00078e0008 */
[----:B0-----:R-:W0:Y:S08]  /*16650*/  @!P1 LDC R12, c[0x0][0xc50] ;  /* 0x00031400ff0c9b82 */ /* 0x001e300000000800 */
[----:B------:R-:W1:Y:S01]  /*16660*/  @!P1 LDC R13, c[0x0][0xc54] ;  /* 0x00031500ff0d9b82 */ /* 0x000e620000000800 */
[----:B------:R-:W-:Y:S01]  /*16670*/  IMAD.IADD R11, R9, 0x1, R11 ;  /* 0x00000001090b7824 */ /* 0x000fe200078e020b */
[----:B0-----:R-:W-:-:S04]  /*16680*/  LEA R12, P0, R8, R12, 0x2 ;  /* 0x0000000c080c7211 */ /* 0x001fc800078010ff */
[----:B-1----:R-:W-:Y:S01]  /*16690*/  LEA.HI.X R11, R8, R13, R11, 0x2, P0 ;  /* 0x0000000d080b7211 */ /* 0x002fe200000f140b */
[----:B-----5:R-:W-:Y:S01]  /*166a0*/  IMAD.MOV R8, RZ, RZ, -R159 ;  /* 0x000000ffff087224 */ /* 0x020fe200078e0a9f */
[----:B------:R-:W-:Y:S01]  /*166b0*/  SHFL.IDX PT, R10, R12, 0x1, 0x1c1f ;  /* 0x003c1f000c0a7f89 */ /* 0x000fe200000e0000 */
[----:B------:R-:W-:-:S03]  /*166c0*/  IMAD.IADD R13, R193, 0x1, R214 ;  /* 0x00000001c10d7824 */ /* 0x000fc600078e02d6 */
[----:B------:R-:W-:Y:S01]  /*166d0*/  ISETP.NE.AND P0, PT, R158, R8, PT ;  /* 0x000000089e00720c */ /* 0x000fe20003f05270 */
[----:B------:R-:W-:Y:S04]  /*166e0*/  SHFL.IDX PT, R9, R11, RZ, 0x1c1f ;  /* 0x001c1fff0b097589 */ /* 0x000fe800000e0000 */
[----:B------:R0:W1:Y:S04]  /*166f0*/  SHFL.IDX PT, R8, R12, RZ, 0x1c1f ;  /* 0x001c1fff0c087589 */ /* 0x00006800000e0000 */
[----:B------:R-:W2:Y:S01]  /*16700*/  SHFL.IDX PT, R11, R11, 0x1, 0x1c1f ;  /* 0x003c1f000b0b7f89 */ /* 0x000ea200000e0000 */
[----:B0-----:R-:W-:-:S05]  /*16710*/  IMAD R12, R3, R156, RZ ;  /* 0x0000009c030c7224 */ /* 0x001fca00078e02ff */
[C---:B------:R-:W-:Y:S01]  /*16720*/  ISETP.GE.OR P1, PT, R13.reuse, R12, P0 ;  /* 0x0000000c0d00720c */ /* 0x040fe20000726670 */
[----:B------:R-:W-:-:S05]  /*16730*/  VIADD R13, R13, 0x8 ;  /* 0x000000080d0d7836 */ /* 0x000fca0000000000 */
[----:B------:R-:W-:-:S07]  /*16740*/  ISETP.GE.OR P0, PT, R13, R12, P0 ;  /* 0x0000000c0d00720c */ /* 0x000fce0000706670 */
[----:B-1----:R1:W-:Y:S06]  /*16750*/  @!P1 ST.E desc[UR40][R8.64], R153 ;  /* 0x0000009908009985 */ /* 0x0023ec000c101928 */
[----:B--2---:R1:W-:Y:S02]  /*16760*/  @!P0 ST.E desc[UR40][R10.64], R152 ;  /* 0x000000980a008985 */ /* 0x0043e4000c101928 */
.L_x_8726:
        /* <DEDUP_REMOVED lines=11> */
[----:B------:R-:W-:-:S05]  /*16820*/  SHF.R.S32.HI R80, RZ, 0x3, R82 ;  /* 0x00000003ff507819 */ /* 0x000fca0000011452 */
[----:B01----:R-:W-:-:S04]  /*16830*/  IMAD R9, R80, 0x40, R195 ;  /* 0x0000004050097824 */ /* 0x003fc800078e02c3 */
[----:B------:R-:W-:-:S03]  /*16840*/  IMAD.WIDE R20, R9, 0x2, R20 ;  /* 0x0000000209147825 */ /* 0x000fc600078e0214 */
[C---:B------:R-:W-:Y:S02]  /*16850*/  IADD3 R37, P0, R20.reuse, 0x5000, RZ ;  /* 0x0000500014257810 */ /* 0x040fe40007f1e0ff */
[----:B------:R-:W-:Y:S02]  /*16860*/  IADD3 R13, P3, R20, 0x1000, RZ ;  /* 0x00001000140d7810 */ /* 0x000fe40007f7e0ff */
[----:B------:R-:W-:Y:S02]  /*16870*/  LOP3.LUT R36, R37, 0x380, RZ, 0xc0, !PT ;  /* 0x0000038025247812 */ /* 0x000fe400078ec0ff */
[----:B------:R-:W-:Y:S02]  /*16880*/  LOP3.LUT R12, R13, 0x380, RZ, 0xc0, !PT ;  /* 0x000003800d0c7812 */ /* 0x000fe400078ec0ff */
[----:B------:R-:W-:Y:S02]  /*16890*/  SHF.R.U64 R36, R36, 0x3, RZ ;  /* 0x0000000324247819 */ /* 0x000fe400000012ff */
[----:B------:R-:W-:-:S02]  /*168a0*/  IADD3 R25, P4, R20, 0x2000, RZ ;  /* 0x0000200014197810 */ /* 0x000fc40007f9e0ff */
[C---:B------:R-:W-:Y:S02]  /*168b0*/  IADD3 R29, P5, R20.reuse, 0x3000, RZ ;  /* 0x00003000141d7810 */ /* 0x040fe40007fbe0ff */
[C---:B------:R-:W-:Y:S02]  /*168c0*/  IADD3 R33, P6, R20.reuse, 0x4000, RZ ;  /* 0x0000400014217810 */ /* 0x040fe40007fde0ff */
[----:B------:R-:W-:Y:S02]  /*168d0*/  IADD3 R41, P1, R20, 0x6000, RZ ;  /* 0x0000600014297810 */ /* 0x000fe40007f3e0ff */
[----:B------:R-:W-:Y:S01]  /*168e0*/  LOP3.LUT R36, R36, R37, RZ, 0x3c, !PT ;  /* 0x0000002524247212 */ /* 0x000fe200078e3cff */
[----:B------:R-:W-:Y:S01]  /*168f0*/  IMAD.X R37, RZ, RZ, R21, P0 ;  /* 0x000000ffff257224 */ /* 0x000fe200000e0615 */
[----:B------:R-:W-:Y:S02]  /*16900*/  IADD3 R45, P2, R20, 0x7000, RZ ;  /* 0x00007000142d7810 */ /* 0x000fe40007f5e0ff */
[----:B------:R-:W-:-:S02]  /*16910*/  SHF.R.U64 R12, R12, 0x3, RZ ;  /* 0x000000030c0c7819 */ /* 0x000fc400000012ff */
[----:B------:R-:W-:Y:S01]  /*16920*/  IADD3 R65, P0, R20, 0xc000, RZ ;  /* 0x0000c00014417810 */ /* 0x000fe20007f1e0ff */
[----:B------:R-:W5:Y:S01]  /*16930*/  LD.E.128 R36, desc[UR40][R36.64] ;  /* 0x0000002824247980 */ /* 0x000f62000c101d00 */
[----:B------:R-:W-:Y:S02]  /*16940*/  LOP3.LUT R24, R25, 0x380, RZ, 0xc0, !PT ;  /* 0x0000038019187812 */ /* 0x000fe400078ec0ff */
[----:B------:R-:W-:Y:S02]  /*16950*/  LOP3.LUT R28, R29, 0x380, RZ, 0xc0, !PT ;  /* 0x000003801d1c7812 */ /* 0x000fe400078ec0ff */
[----:B------:R-:W-:Y:S02]  /*16960*/  LOP3.LUT R32, R33, 0x380, RZ, 0xc0, !PT ;  /* 0x0000038021207812 */ /* 0x000fe400078ec0ff */
[----:B------:R-:W-:Y:S02]  /*16970*/  LOP3.LUT R40, R41, 0x380, RZ, 0xc0, !PT ;  /* 0x0000038029287812 */ /* 0x000fe400078ec0ff */
[----:B------:R-:W-:-:S02]  /*16980*/  LOP3.LUT R44, R45, 0x380, RZ, 0xc0, !PT ;  /* 0x000003802d2c7812 */ /* 0x000fc400078ec0ff */
[----:B------:R-:W-:Y:S01]  /*16990*/  LOP3.LUT R12, R12, R13, RZ, 0x3c, !PT ;  /* 0x0000000d0c0c7212 */ /* 0x000fe200078e3cff */
[----:B------:R-:W-:Y:S01]  /*169a0*/  IMAD.X R13, RZ, RZ, R21, P3 ;  /* 0x000000ffff0d7224 */ /* 0x000fe200018e0615 */
[----:B------:R-:W-:Y:S02]  /*169b0*/  LOP3.LUT R64, R65, 0x380, RZ, 0xc0, !PT ;  /* 0x0000038041407812 */ /* 0x000fe400078ec0ff */
[----:B------:R-:W-:Y:S02]  /*169c0*/  SHF.R.U64 R24, R24, 0x3, RZ ;  /* 0x0000000318187819 */ /* 0x000fe400000012ff */
[----:B------:R-:W-:Y:S01]  /*169d0*/  SHF.R.U64 R28, R28, 0x3, RZ ;  /* 0x000000031c1c7819 */ /* 0x000fe200000012ff */
[----:B------:R-:W5:Y:S01]  /*169e0*/  LD.E.128 R12, desc[UR40][R12.64] ;  /* 0x000000280c0c7980 */ /* 0x000f62000c101d00 */
[----:B------:R-:W-:Y:S02]  /*169f0*/  SHF.R.U64 R32, R32, 0x3, RZ ;  /* 0x0000000320207819 */ /* 0x000fe400000012ff */
[----:B------:R-:W-:-:S02]  /*16a00*/  SHF.R.U64 R40, R40, 0x3, RZ ;  /* 0x0000000328287819 */ /* 0x000fc400000012ff */
[----:B------:R-:W-:Y:S02]  /*16a10*/  IADD3 R49, P3, R20, 0x8000, RZ ;  /* 0x0000800014317810 */ /* 0x000fe40007f7e0ff */
        /* <DEDUP_REMOVED lines=10> */
[----:B------:R-:W-:Y:S01]  /*16ac0*/  LOP3.LUT R48, R49, 0x380, RZ, 0xc0, !PT ;  /* 0x0000038031307812 */ /* 0x000fe200078ec0ff */
[----:B------:R-:W5:Y:S01]  /*16ad0*/  LD.E.128 R24, desc[UR40][R24.64] ;  /* 0x0000002818187980 */ /* 0x000f62000c101d00 */
[----:B------:R-:W-:Y:S01]  /*16ae0*/  LOP3.LUT R44, R44, R45, RZ, 0x3c, !PT ;  /* 0x0000002d2c2c7212 */ /* 0x000fe200078e3cff */
[----:B------:R-:W-:Y:S01]  /*16af0*/  IMAD.X R45, RZ, RZ, R21, P2 ;  /* 0x000000ffff2d7224 */ /* 0x000fe200010e0615 */
[C---:B------:R-:W-:Y:S01]  /*16b00*/  IADD3 R53, P4, R20.reuse, 0x9000, RZ ;  /* 0x0000900014357810 */ /* 0x040fe20007f9e0ff */
[----:B------:R-:W5:Y:S01]  /*16b10*/  LD.E.128 R28, desc[UR40][R28.64] ;  /* 0x000000281c1c7980 */ /* 0x000f62000c101d00 */
[----:B------:R-:W-:-:S02]  /*16b20*/  IADD3 R57, P5, R20, 0xa000, RZ ;  /* 0x0000a00014397810 */ /* 0x000fc40007fbe0ff */
[C---:B------:R-:W-:Y:S01]  /*16b30*/  IADD3 R61, P6, R20.reuse, 0xb000, RZ ;  /* 0x0000b000143d7810 */ /* 0x040fe20007fde0ff */
[----:B------:R-:W5:Y:S01]  /*16b40*/  LD.E.128 R32, desc[UR40][R32.64] ;  /* 0x0000002820207980 */ /* 0x000f62000c101d00 */
[C---:B------:R-:W-:Y:S02]  /*16b50*/  IADD3 R69, P1, R20.reuse, 0xd000, RZ ;  /* 0x0000d00014457810 */ /* 0x040fe40007f3e0ff */
[----:B------:R-:W-:Y:S01]  /*16b60*/  IADD3 R73, P2, R20, 0xe000, RZ ;  /* 0x0000e00014497810 */ /* 0x000fe20007f5e0ff */
[----:B------:R-:W5:Y:S01]  /*16b70*/  LD.E.128 R40, desc[UR40][R40.64] ;  /* 0x0000002828287980 */ /* 0x000f62000c101d00 */
[----:B------:R-:W-:Y:S01]  /*16b80*/  LOP3.LUT R64, R64, R65, RZ, 0x3c, !PT ;  /* 0x0000004140407212 */ /* 0x000fe200078e3cff */
[----:B------:R-:W-:Y:S01]  /*16b90*/  IMAD.X R65, RZ, RZ, R21, P0 ;  /* 0x000000ffff417224 */ /* 0x000fe200000e0615 */
[----:B------:R-:W-:Y:S01]  /*16ba0*/  SHF.R.U64 R48, R48, 0x3, RZ ;  /* 0x0000000330307819 */ /* 0x000fe200000012ff */
[----:B------:R-:W5:Y:S01]  /*16bb0*/  LD.E.128 R44, desc[UR40][R44.64] ;  /* 0x000000282c2c7980 */ /* 0x000f62000c101d00 */
[----:B---3--:R-:W-:-:S02]  /*16bc0*/  ISETP.NE.AND P0, PT, R83, 0x1, PT ;  /* 0x000000015300780c */ /* 0x008fc40003f05270 */
[----:B------:R-:W-:Y:S01]  /*16bd0*/  LOP3.LUT R52, R53, 0x380, RZ, 0xc0, !PT ;  /* 0x0000038035347812 */ /* 0x000fe200078ec0ff */
        /* <DEDUP_REMOVED lines=8> */
[----:B------:R-:W-:Y:S02]  /*16c60*/  SHF.R.U64 R52, R52, 0x3, RZ ;  /* 0x0000000334347819 */ /* 0x000fe400000012ff */
[----:B------:R-:W-:Y:S02]  /*16c70*/  SHF.R.U64 R56, R56, 0x3, RZ ;  /* 0x0000000338387819 */ /* 0x000fe400000012ff */
[----:B------:R-:W-:Y:S01]  /*16c80*/  SHF.R.U64 R60, R60, 0x3, RZ ;  /* 0x000000033c3c7819 */ /* 0x000fe200000012ff */
[----:B------:R-:W5:Y:S01]  /*16c90*/  LD.E.128 R48, desc[UR40][R48.64] ;  /* 0x0000002830307980 */ /* 0x000f62000c101d00 */
[----:B------:R-:W-:Y:S02]  /*16ca0*/  SHF.R.U64 R68, R68, 0x3, RZ ;  /* 0x0000000344447819 */ /* 0x000fe400000012ff */
[----:B------:R-:W-:-:S02]  /*16cb0*/  SHF.R.U64 R72, R72, 0x3, RZ ;  /* 0x0000000348487819 */ /* 0x000fc400000012ff */
[----:B------:R-:W-:Y:S02]  /*16cc0*/  IADD3 R11, P3, R20, 0xf000, RZ ;  /* 0x0000f000140b7810 */ /* 0x000fe40007f7e0ff */
        /* <DEDUP_REMOVED lines=14> */
[----:B------:R-:W-:Y:S01]  /*16db0*/  IMAD.MOV.U32 R9, RZ, RZ, R21 ;  /* 0x000000ffff097224 */ /* 0x000fe200078e0015 */
[----:B------:R-:W-:Y:S01]  /*16dc0*/  LOP3.LUT R10, R11, 0x380, RZ, 0xc0, !PT ;  /* 0x000003800b0a7812 */ /* 0x000fe200078ec0ff */
[----:B------:R-:W-:Y:S01]  /*16dd0*/  IMAD R21, R4, UR4, RZ ;  /* 0x0000000404157c24 */ /* 0x000fe2000f8e02ff */
[----:B------:R-:W5:Y:S01]  /*16de0*/  LD.E.128 R52, desc[UR40][R52.64] ;  /* 0x0000002834347980 */ /* 0x000f62000c101d00 */
[----:B------:R-:W0:Y:S01]  /*16df0*/  @P0 LDC R4, c[0x0][0xcec] ;  /* 0x00033b00ff040b82 */ /* 0x000e220000000800 */
[----:B------:R-:W-:Y:S01]  /*16e00*/  IMAD.IADD R81, R81, 0x1, -R82 ;  /* 0x0000000151517824 */ /* 0x000fe200078e0a52 */
[----:B------:R-:W-:Y:S01]  /*16e10*/  SHF.R.U64 R10, R10, 0x3, RZ ;  /* 0x000000030a0a7819 */ /* 0x000fe200000012ff */
[C---:B------:R-:W-:Y:S01]  /*16e20*/  IMAD R85, R2.reuse, UR5, R21 ;  /* 0x0000000502557c24 */ /* 0x040fe2000f8e0215 */
[----:B------:R-:W5:Y:S01]  /*16e30*/  LD.E.128 R56, desc[UR40][R56.64] ;  /* 0x0000002838387980 */ /* 0x000f62000c101d00 */
[----:B------:R-:W-:Y:S01]  /*16e40*/  IMAD.WIDE.U32 R20, R2, UR4, RZ ;  /* 0x0000000402147c25 */ /* 0x000fe2000f8e00ff */
[----:B------:R-:W-:Y:S01]  /*16e50*/  ULDC.64 UR4, c[0x0][0xbe8] ;  /* 0x0002fa0000047ab9 */ /* 0x000fe20000000a00 */
[----:B------:R-:W-:Y:S01]  /*16e60*/  SHF.R.S32.HI R82, RZ, 0x1f, R0 ;  /* 0x0000001fff527819 */ /* 0x000fe20000011400 */
[----:B------:R-:W1:Y:S01]  /*16e70*/  @P0 LDC R2, c[0x0][0xcf0] ;  /* 0x00033c00ff020b82 */ /* 0x000e620000000800 */
[----:B------:R-:W-:Y:S01]  /*16e80*/  IMAD.IADD R21, R21, 0x1, R85 ;  /* 0x0000000115157824 */ /* 0x000fe200078e0255 */
[----:B------:R-:W-:Y:S01]  /*16e90*/  LOP3.LUT R76, R10, R11, RZ, 0x3c, !PT ;  /* 0x0000000b0a4c7212 */ /* 0x000fe200078e3cff */
[----:B------:R-:W-:Y:S01]  /*16ea0*/  IMAD R81, R81, 0x20, R80 ;  /* 0x0000002051517824 */ /* 0x000fe200078e0250 */
[----:B------:R-:W5:Y:S01]  /*16eb0*/  LD.E.128 R8, desc[UR40][R8.64] ;  /* 0x0000002808087980 */ /* 0x000f62000c101d00 */
[----:B------:R-:W-:-:S03]  /*16ec0*/  IMAD.WIDE.U32 R20, R186, UR4, R20 ;  /* 0x00000004ba147c25 */ /* 0x000fc6000f8e0014 */
[----:B------:R-:W5:Y:S01]  /*16ed0*/  LD.E.128 R60, desc[UR40][R60.64] ;  /* 0x000000283c3c7980 */ /* 0x000f62000c101d00 */
[----:B------:R-:W-:Y:S01]  /*16ee0*/  IMAD R21, R186, UR5, R21 ;  /* 0x00000005ba157c24 */ /* 0x000fe2000f8e0215 */
[----:B------:R-:W-:Y:S01]  /*16ef0*/  ULDC.64 UR4, c[0x0][0xbf0] ;  /* 0x0002fc0000047ab9 */ /* 0x000fe20000000a00 */
[----:B------:R-:W-:Y:S01]  /*16f00*/  IMAD.IADD R89, R214, 0x1, R81 ;  /* 0x00000001d6597824 */ /* 0x000fe200078e0251 */
[----:B------:R-:W5:Y:S01]  /*16f10*/  LD.E.128 R68, desc[UR40][R68.64] ;  /* 0x0000002844447980 */ /* 0x000f62000c101d00 */
[----:B------:R-:W-:-:S03]  /*16f20*/  IMAD R85, R82, UR4, RZ ;  /* 0x0000000452557c24 */ /* 0x000fc6000f8e02ff */
[----:B------:R-:W5:Y:S01]  /*16f30*/  LD.E.128 R72, desc[UR40][R72.64] ;  /* 0x0000002848487980 */ /* 0x000f62000c101d00 */
[C---:B------:R-:W-:Y:S02]  /*16f40*/  IMAD R87, R0.reuse, UR5, R85 ;  /* 0x0000000500577c24 */ /* 0x040fe4000f8e0255 */
[----:B0-----:R-:W-:Y:S01]  /*16f50*/  @P0 IMAD.HI.U32 R85, R89, R4, RZ ;  /* 0x0000000459550227 */ /* 0x001fe200078e00ff */
[----:B------:R-:W5:Y:S01]  /*16f60*/  LD.E.128 R76, desc[UR40][R76.64] ;  /* 0x000000284c4c7980 */ /* 0x000f62000c101d00 */
[----:B------:R-:W0:Y:S02]  /*16f70*/  LDC R4, c[0x0][0xbc8] ;  /* 0x0002f200ff047b82 */ /* 0x000e240000000800 */
[----:B------:R-:W-:Y:S01]  /*16f80*/  IMAD.MOV.U32 R81, RZ, RZ, R89 ;  /* 0x000000ffff517224 */ /* 0x000fe200078e0059 */
[----:B-1----:R-:W-:Y:S01]  /*16f90*/  @P0 SHF.R.U32.HI R81, RZ, R2, R85 ;  /* 0x00000002ff510219 */ /* 0x002fe20000011655 */
        /* <DEDUP_REMOVED lines=8> */
[----:B------:R-:W-:-:S04]  /*17020*/  IMAD.MOV R0, RZ, RZ, -R81 ;  /* 0x000000ffff007224 */ /* 0x000fc800078e0a51 */
[----:B------:R-:W-:Y:S01]  /*17030*/  IMAD R85, R83, R0, R89 ;  /* 0x0000000053557224 */ /* 0x000fe200078e0259 */
[----:B------:R-:W-:Y:S01]  /*17040*/  SHF.R.S32.HI R0, RZ, 0x1f, R81 ;  /* 0x0000001fff007819 */ /* 0x000fe20000011451 */
[----:B------:R-:W-:-:S04]  /*17050*/  IMAD.IADD R21, R21, 0x1, R87 ;  /* 0x0000000115157824 */ /* 0x000fc800078e0257 */
[----:B------:R-:W-:Y:S02]  /*17060*/  IMAD R0, R0, UR4, RZ ;  /* 0x0000000400007c24 */ /* 0x000fe4000f8e02ff */
[----:B------:R-:W-:-:S04]  /*17070*/  IMAD.WIDE.U32 R20, R81, UR4, R20 ;  /* 0x0000000451147c25 */ /* 0x000fc8000f8e0014 */
        /* <DEDUP_REMOVED lines=8> */
[----:B------:R-:W-:Y:S02]  /*17100*/  VIADD R0, R17, 0x38820 ;  /* 0x0003882011007836 */ /* 0x000fe40000000000 */
[----:B------:R-:W-:Y:S01]  /*17110*/  IMAD.IADD R21, R21, 0x1, R81 ;  /* 0x0000000115157824 */ /* 0x000fe200078e0251 */
[C---:B------:R-:W-:Y:S01]  /*17120*/  LEA R81, P0, R20.reuse, UR4, 0x1 ;  /* 0x0000000414517c11 */ /* 0x040fe2000f8008ff */
[C---:B------:R-:W-:Y:S01]  /*17130*/  VIADD R164, R195.reuse, 0x40 ;  /* 0x00000040c3a47836 */ /* 0x040fe20000000000 */
[----:B------:R-:W-:Y:S02]  /*17140*/  PRMT R0, RZ, 0x654, R0 ;  /* 0x00000654ff007816 */ /* 0x000fe40000000000 */
[----:B------:R-:W-:Y:S01]  /*17150*/  LEA.HI.X R82, R20, UR5, R21, 0x1, P0 ;  /* 0x0000000514527c11 */ /* 0x000fe200080f0c15 */
[C---:B------:R-:W-:Y:S01]  /*17160*/  VIADD R162, R195.reuse, 0x80 ;  /* 0x00000080c3a27836 */ /* 0x040fe20000000000 */
[-C--:B0-----:R-:W-:Y:S01]  /*17170*/  ISETP.GE.AND P0, PT, R164, R4.reuse, PT ;  /* 0x00000004a400720c */ /* 0x081fe20003f06270 */
[----:B-1----:R0:W-:Y:S01]  /*17180*/  SYNCS.ARRIVE.TRANS64.RED.A1T0 RZ, [R0+URZ], RZ ;  /* 0x000000ff00ff79a7 */ /* 0x0021e2000810043f */
[C---:B------:R-:W-:Y:S01]  /*17190*/  ISETP.GE.AND P1, PT, R195.reuse, R4, PT ;  /* 0x00000004c300720c */ /* 0x040fe20003f26270 */
[----:B------:R-:W-:-:S02]  /*171a0*/  VIADD R160, R195, 0xc0 ;  /* 0x000000c0c3a07836 */ /* 0x000fc40000000000 */
[----:B------:R-:W-:Y:S01]  /*171b0*/  IMAD R83, R3, R83, RZ ;  /* 0x0000005303537224 */ /* 0x000fe200078e02ff */
[----:B0-----:R-:W-:Y:S02]  /*171c0*/  SEL R0, RZ, 0xffffffff, P0 ;  /* 0xffffffffff007807 */ /* 0x001fe40000000000 */
[----:B------:R-:W-:-:S03]  /*171d0*/  ISETP.GE.AND P0, PT, R162, R4, PT ;  /* 0x00000004a200720c */ /* 0x000fc60003f06270 */
[----:B------:R-:W-:Y:S01]  /*171e0*/  IMAD.SHL.U32 R3, R0, 0x2, RZ ;  /* 0x0000000200037824 */ /* 0x000fe200078e00ff */
[----:B------:R-:W-:Y:S02]  /*171f0*/  SEL R0, RZ, 0x1, P1 ;  /* 0x00000001ff007807 */ /* 0x000fe40000800000 */
[----:B------:R-:W-:Y:S01]  /*17200*/  SEL R2, RZ, 0xffffffff, P0 ;  /* 0xffffffffff027807 */ /* 0x000fe20000000000 */
[----:B------:R-:W-:Y:S01]  /*17210*/  VIADD R158, R195, 0x100 ;  /* 0x00000100c39e7836 */ /* 0x000fe20000000000 */
[-C--:B------:R-:W-:Y:S02]  /*17220*/  ISETP.GE.AND P0, PT, R160, R4.reuse, PT ;  /* 0x00000004a000720c */ /* 0x080fe40003f06270 */
[----:B------:R-:W-:Y:S01]  /*17230*/  LOP3.LUT R0, R3, 0x2, R0, 0xe2, !PT ;  /* 0x0000000203007812 */ /* 0x000fe200078ee200 */
[----:B------:R-:W-:Y:S01]  /*17240*/  IMAD.SHL.U32 R3, R2, 0x4, RZ ;  /* 0x0000000402037824 */ /* 0x000fe200078e00ff */
[----:B------:R-:W-:Y:S01]  /*17250*/  SEL R2, RZ, 0xffffffff, P0 ;  /* 0xffffffffff027807 */ /* 0x000fe20000000000 */
[----:B------:R-:W-:Y:S01]  /*17260*/  VIADD R156, R195, 0x140 ;  /* 0x00000140c39c7836 */ /* 0x000fe20000000000 */
[----:B------:R-:W-:-:S02]  /*17270*/  ISETP.GE.AND P0, PT, R158, R4, PT ;  /* 0x000000049e00720c */ /* 0x000fc40003f06270 */
[----:B------:R-:W-:Y:S01]  /*17280*/  LOP3.LUT R0, R3, 0x4, R0, 0xe2, !PT ;  /* 0x0000000403007812 */ /* 0x000fe200078ee200 */
[----:B------:R-:W-:Y:S01]  /*17290*/  IMAD.SHL.U32 R3, R2, 0x8, RZ ;  /* 0x0000000802037824 */ /* 0x000fe200078e00ff */
[----:B------:R-:W-:Y:S02]  /*172a0*/  SEL R2, RZ, 0xffffffff, P0 ;  /* 0xffffffffff027807 */ /* 0x000fe40000000000 */
[-C--:B------:R-:W-:Y:S02]  /*172b0*/  ISETP.GE.AND P0, PT, R156, R4.reuse, PT ;  /* 0x000000049c00720c */ /* 0x080fe40003f06270 */
[----:B------:R-:W-:Y:S01]  /*172c0*/  LOP3.LUT R0, R3, 0x8, R0, 0xe2, !PT ;  /* 0x0000000803007812 */ /* 0x000fe200078ee200 */
[----:B------:R-:W-:Y:S01]  /*172d0*/  IMAD.SHL.U32 R3, R2, 0x10, RZ ;  /* 0x0000001002037824 */ /* 0x000fe200078e00ff */
[----:B------:R-:W-:Y:S01]  /*172e0*/  SEL R2, RZ, 0xffffffff, P0 ;  /* 0xffffffffff027807 */ /* 0x000fe20000000000 */
[----:B------:R-:W-:Y:S02]  /*172f0*/  VIADD R154, R195, 0x180 ;  /* 0x00000180c39a7836 */ /* 0x000fe40000000000 */
[----:B------:R-:W-:Y:S01]  /*17300*/  IMAD.IADD R214, R80, 0x1, R214 ;  /* 0x0000000150d67824 */ /* 0x000fe200078e02d6 */
[----:B------:R-:W-:Y:S01]  /*17310*/  LOP3.LUT R0, R3, 0x10, R0, 0xe2, !PT ;  /* 0x0000001003007812 */ /* 0x000fe200078ee200 */
[----:B------:R-:W-:Y:S01]  /*17320*/  IMAD.SHL.U32 R3, R2, 0x20, RZ ;  /* 0x0000002002037824 */ /* 0x000fe200078e00ff */
[----:B------:R-:W-:Y:S01]  /*17330*/  ISETP.GE.AND P0, PT, R154, R4, PT ;  /* 0x000000049a00720c */ /* 0x000fe20003f06270 */
[----:B------:R-:W-:Y:S01]  /*17340*/  VIADD R152, R195, 0x1c0 ;  /* 0x000001c0c3987836 */ /* 0x000fe20000000000 */
[----:B------:R-:W-:-:S02]  /*17350*/  ISETP.GE.AND P1, PT, R214, R83, PT ;  /* 0x00000053d600720c */ /* 0x000fc40003f26270 */
[----:B------:R-:W-:Y:S02]  /*17360*/  LOP3.LUT R0, R3, 0x20, R0, 0xe2, !PT ;  /* 0x0000002003007812 */ /* 0x000fe400078ee200 */
[----:B------:R-:W-:Y:S02]  /*17370*/  SEL R3, RZ, 0x40, P0 ;  /* 0x00000040ff037807 */ /* 0x000fe40000000000 */
[----:B------:R-:W-:Y:S02]  /*17380*/  ISETP.GE.AND P0, PT, R152, R4, PT ;  /* 0x000000049800720c */ /* 0x000fe40003f06270 */
[----:B------:R-:W-:Y:S02]  /*17390*/  LOP3.LUT R80, R0, R3, RZ, 0xfc, !PT ;  /* 0x0000000300507212 */ /* 0x000fe400078efcff */
[----:B------:R-:W-:Y:S01]  /*173a0*/  SEL R3, RZ, 0x80, P0 ;  /* 0x00000080ff037807 */ /* 0x000fe20000000000 */
[C---:B------:R-:W-:Y:S02]  /*173b0*/  VIADD R153, R195.reuse, 0x1c0 ;  /* 0x000001c0c3997836 */ /* 0x040fe40000000000 */
[C---:B------:R-:W-:Y:S01]  /*173c0*/  VIADD R155, R195.reuse, 0x180 ;  /* 0x00000180c39b7836 */ /* 0x040fe20000000000 */
[----:B------:R-:W-:Y:S01]  /*173d0*/  LOP3.LUT R0, R80, R3, RZ, 0xfc, !PT ;  /* 0x0000000350007212 */ /* 0x000fe200078efcff */
[----:B------:R-:W-:-:S02]  /*173e0*/  VIADD R157, R195, 0x140 ;  /* 0x00000140c39d7836 */ /* 0x000fc40000000000 */
[C---:B------:R-:W-:Y:S02]  /*173f0*/  VIADD R159, R195.reuse, 0x100 ;  /* 0x00000100c39f7836 */ /* 0x040fe40000000000 */
[C---:B------:R-:W-:Y:S02]  /*17400*/  VIADD R161, R195.reuse, 0xc0 ;  /* 0x000000c0c3a17836 */ /* 0x040fe40000000000 */
        /* <DEDUP_REMOVED lines=17> */
[----:B-12---:R-:W-:-:S05]  /*17520*/  @!P0 IMAD.WIDE R20, R195, 0x2, R2 ;  /* 0x00000002c3148825 */ /* 0x006fca00078e0202 */
[----:B-----5:R0:W-:Y:S01]  /*17530*/  @!P0 ST.E.128 desc[UR40][R20.64], R8 ;  /* 0x0000000814008985 */ /* 0x0201e2000c101d28 */
[----:B------:R-:W-:-:S13]  /*17540*/  ISETP.GE.AND P0, PT, R164, R4, PT ;  /* 0x00000004a400720c */ /* 0x000fda0003f06270 */
[-C--:B0-----:R-:W-:Y:S02]  /*17550*/  @!P0 LEA R8, P1, R164, R2.reuse, 0x1 ;  /* 0x00000002a4088211 */ /* 0x081fe400078208ff */
[----:B------:R-:W-:Y:S02]  /*17560*/  @!P3 LEA R10, P6, R160, R2, 0x1 ;  /* 0x00000002a00ab211 */ /* 0x000fe400078c08ff */
[-C--:B------:R-:W-:Y:S02]  /*17570*/  @!P0 LEA.HI.X R9, R164, R3.reuse, R165, 0x1, P1 ;  /* 0x00000003a4098211 */ /* 0x080fe400008f0ca5 */
[----:B------:R-:W-:Y:S02]  /*17580*/  ISETP.GE.AND P1, PT, R156, R4, PT ;  /* 0x000000049c00720c */ /* 0x000fe40003f26270 */
[----:B------:R-:W-:Y:S01]  /*17590*/  @!P3 LEA.HI.X R11, R160, R3, R161, 0x1, P6 ;  /* 0x00000003a00bb211 */ /* 0x000fe200030f0ca1 */
[----:B------:R0:W-:Y:S01]  /*175a0*/  @!P0 ST.E.128 desc[UR40][R8.64], R24 ;  /* 0x0000001808008985 */ /* 0x0001e2000c101d28 */
[----:B------:R-:W-:-:S09]  /*175b0*/  LOP3.LUT P0, RZ, R80, 0x40, RZ, 0xc0, !PT ;  /* 0x0000004050ff7812 */ /* 0x000fd2000780c0ff */
[----:B------:R-:W-:-:S04]  /*175c0*/  @!P1 LEA R20, P6, R156, R2, 0x1 ;  /* 0x000000029c149211 */ /* 0x000fc800078c08ff */
[----:B------:R-:W-:Y:S02]  /*175d0*/  @!P1 LEA.HI.X R21, R156, R3, R157, 0x1, P6 ;  /* 0x000000039c159211 */ /* 0x000fe400030f0c9d */
[----:B0-----:R-:W-:-:S04]  /*175e0*/  @!P5 LEA R8, P4, R162, R2, 0x1 ;  /* 0x00000002a208d211 */ /* 0x001fc800078808ff */
        /* <DEDUP_REMOVED lines=14> */
.L_x_8729:
[----:B------:R-:W-:Y:S05]  /*176d0*/  BSYNC B1 ;  /* 0x0000000000017941 */ /* 0x000fea0003800000 */
.L_x_8728:
        /* <DEDUP_REMOVED lines=11> */
[----:B-12--5:R-:W-:Y:S02]  /*17790*/  @!P6 IMAD.WIDE R8, R195, 0x2, R2 ;  /* 0x00000002c308e825 */ /* 0x026fe400078e0202 */
[----:B------:R-:W-:-:S03]  /*177a0*/  @!P5 LEA R10, P4, R164, R2, 0x1 ;  /* 0x00000002a40ad211 */ /* 0x000fc600078808ff */
        /* <DEDUP_REMOVED lines=25> */
.L_x_8727:
[----:B01----:R-:W2:Y:S01]  /*17940*/  LDL.LU R10, [R1+0x64] ;  /* 0x00006400010a7983 */ /* 0x003ea20000300800 */
[----:B------:R-:W-:Y:S01]  /*17950*/  ULDC.64 UR4, c[0x0][0xc08] ;  /* 0x0003020000047ab9 */ /* 0x000fe20000000a00 */
[----:B------:R-:W0:Y:S02]  /*17960*/  LDC R11, c[0x0][0xce8] ;  /* 0x00033a00ff0b7b82 */ /* 0x000e240000000800 */
[----:B------:R-:W3:Y:S01]  /*17970*/  LDL R12, [R1+0x18] ;  /* 0x00001800010c7983 */ /* 0x000ee20000100800 */
[----:B------:R-:W-:Y:S01]  /*17980*/  IMAD R4, R4, UR4, RZ ;  /* 0x0000000404047c24 */ /* 0x000fe2000f8e02ff */
[----:B------:R-:W-:Y:S01]  /*17990*/  BSSY B1, `(.L_x_8731) ;  /* 0x0000110000017945 */ /* 0x000fe20003800000 */
[----:B------:R-:W-:-:S04]  /*179a0*/  IMAD.WIDE.U32 R8, R2, UR4, RZ ;  /* 0x0000000402087c25 */ /* 0x000fc8000f8e00ff */
[----:B------:R-:W-:Y:S01]  /*179b0*/  IMAD R4, R2, UR5, R4 ;  /* 0x0000000502047c24 */ /* 0x000fe2000f8e0204 */
[----:B------:R-:W-:Y:S01]  /*179c0*/  ULDC.64 UR4, c[0x0][0xc38] ;  /* 0x00030e0000047ab9 */ /* 0x000fe20000000a00 */
[----:B------:R-:W-:Y:S01]  /*179d0*/  SHF.R.S32.HI R2, RZ, 0x1f, R0 ;  /* 0x0000001fff027819 */ /* 0x000fe20000011400 */
[C---:B------:R-:W-:Y:S02]  /*179e0*/  VIADD R21, R212.reuse, 0xf8 ;  /* 0x000000f8d4157836 */ /* 0x040fe40000000000 */
[----:B------:R-:W-:Y:S02]  /*179f0*/  IMAD.IADD R9, R9, 0x1, R4 ;  /* 0x0000000109097824 */ /* 0x000fe400078e0204 */
[----:B------:R-:W-:Y:S01]  /*17a00*/  VIADD R153, R212, 0xf0 ;  /* 0x000000f0d4997836 */ /* 0x000fe20000000000 */
[----:B------:R-:W-:Y:S01]  /*17a10*/  SHF.R.S32.HI R21, RZ, 0x1f, R21 ;  /* 0x0000001fff157819 */ /* 0x000fe20000011415 */
[----:B------:R-:W-:-:S03]  /*17a20*/  IMAD.WIDE.U32 R8, R186, UR4, R8 ;  /* 0x00000004ba087c25 */ /* 0x000fc6000f8e0008 */
[----:B------:R-:W-:Y:S01]  /*17a30*/  SHF.R.S32.HI R153, RZ, 0x1f, R153 ;  /* 0x0000001fff997819 */ /* 0x000fe20000011499 */
[----:B------:R-:W-:Y:S01]  /*17a40*/  IMAD R9, R186, UR5, R9 ;  /* 0x00000005ba097c24 */ /* 0x000fe2000f8e0209 */
[----:B------:R-:W-:Y:S01]  /*17a50*/  ULDC.64 UR4, c[0x0][0xc40] ;  /* 0x0003100000047ab9 */ /* 0x000fe20000000a00 */
[----:B0-----:R-:W-:Y:S01]  /*17a60*/  ISETP.NE.AND P0, PT, R11, 0x1, PT ;  /* 0x000000010b00780c */ /* 0x001fe20003f05270 */
[----:B------:R-:W-:Y:S02]  /*17a70*/  IMAD R2, R2, UR4, RZ ;  /* 0x0000000402027c24 */ /* 0x000fe4000f8e02ff */
[----:B------:R-:W-:-:S04]  /*17a80*/  IMAD.WIDE.U32 R8, R0, UR4, R8 ;  /* 0x0000000400087c25 */ /* 0x000fc8000f8e0008 */
[----:B------:R-:W-:Y:S01]  /*17a90*/  IMAD R2, R0, UR5, R2 ;  /* 0x0000000500027c24 */ /* 0x000fe2000f8e0202 */
[----:B------:R-:W-:Y:S01]  /*17aa0*/  ULDC.64 UR4, c[0x0][0xc48] ;  /* 0x0003120000047ab9 */ /* 0x000fe20000000a00 */
[C---:B------:R-:W-:Y:S02]  /*17ab0*/  VIADD R155, R212.reuse, 0xe8 ;  /* 0x000000e8d49b7836 */ /* 0x040fe40000000000 */
[----:B------:R-:W-:Y:S02]  /*17ac0*/  IMAD.IADD R9, R9, 0x1, R2 ;  /* 0x0000000109097824 */ /* 0x000fe400078e0202 */
[----:B------:R-:W0:Y:S01]  /*17ad0*/  @P0 LDC R0, c[0x0][0xcf0] ;  /* 0x00033c00ff000b82 */ /* 0x000e220000000800 */
        /* <DEDUP_REMOVED lines=74> */
[--C-:B---3--:R-:W-:Y:S02]  /*17f80*/  IMAD.IADD R2, R12, 0x1, R214.reuse ;  /* 0x000000010c027824 */ /* 0x108fe400078e02d6 */
[----:B------:R-:W-:Y:S02]  /*17f90*/  IMAD.IADD R214, R193, 0x1, R214 ;  /* 0x00000001c1d67824 */ /* 0x000fe400078e02d6 */
[----:B------:R-:W-:Y:S02]  /*17fa0*/  IMAD.MOV.U32 R4, RZ, RZ, R2 ;  /* 0x000000ffff047224 */ /* 0x000fe400078e0002 */
        /* <DEDUP_REMOVED lines=15> */
[----:B------:R-:W-:Y:S01]  /*180a0*/  ULDC.64 UR4, c[0x0][0xc00] ;  /* 0x0003000000047ab9 */ /* 0x000fe20000000a00 */
[----:B------:R-:W-:Y:S01]  /*180b0*/  VIADD R2, R17, 0x38820 ;  /* 0x0003882011027836 */ /* 0x000fe20000000000 */
[----:B------:R-:W-:Y:S01]  /*180c0*/  LEA R4, P0, R8, UR4, 0x2 ;  /* 0x0000000408047c11 */ /* 0x000fe2000f8010ff */
[----:B------:R-:W-:-:S03]  /*180d0*/  IMAD.IADD R3, R9, 0x1, R3 ;  /* 0x0000000109037824 */ /* 0x000fc600078e0203 */
[----:B------:R-:W-:Y:S01]  /*180e0*/  PRMT R2, RZ, 0x654, R2 ;  /* 0x00000654ff027816 */ /* 0x000fe20000000002 */
[----:B------:R0:W1:Y:S01]  /*180f0*/  SHFL.IDX PT, R14, R4, RZ, 0x1c1f ;  /* 0x001c1fff040e7589 */ /* 0x00006200000e0000 */
[----:B------:R-:W-:Y:S02]  /*18100*/  LEA.HI.X R10, R8, UR5, R3, 0x2, P0 ;  /* 0x00000005080a7c11 */ /* 0x000fe400080f1403 */
[----:B------:R-:W-:Y:S01]  /*18110*/  ISETP.GE.AND P0, PT, R214, R0, PT ;  /* 0x00000000d600720c */ /* 0x000fe20003f06270 */
[----:B------:R0:W-:Y:S02]  /*18120*/  SYNCS.ARRIVE.TRANS64.RED.A1T0 RZ, [R2+URZ], RZ ;  /* 0x000000ff02ff79a7 */ /* 0x0001e4000810043f */
[----:B------:R0:W2:Y:S10]  /*18130*/  SHFL.IDX PT, R11, R10, RZ, 0x1c1f ;  /* 0x001c1fff0a0b7589 */ /* 0x0000b400000e0000 */
[----:B0-----:R-:W-:Y:S05]  /*18140*/  @P0 BRA `(.L_x_8732) ;  /* 0x0000000800500947 */ /* 0x001fea0003800000 */
        /* <DEDUP_REMOVED lines=9> */
[----:B------:R-:W-:-:S07]  /*181e0*/  SHF.R.S32.HI R9, RZ, 0x1f, R9 ;  /* 0x0000001fff097819 */ /* 0x000fce0000011409 */
[----:B-1----:R-:W-:-:S04]  /*181f0*/  @!P0 LEA R2, P1, R212, R14, 0x2 ;  /* 0x0000000ed4028211 */ /* 0x002fc800078210ff */
        /* <DEDUP_REMOVED lines=60> */
[----:B0-----:R-:W-:Y:S02]  /*185c0*/  @!P1 LEA R2, P0, R202, R14, 0x2 ;  /* 0x0000000eca029211 */ /* 0x001fe400078010ff */
        /* <DEDUP_REMOVED lines=70> */
[----:B------:R-:W-:Y:S02]  /*18a30*/  @!P5 LEA R14, P0, R20, R14, 0x2 ;  /* 0x0000000e140ed211 */ /* 0x000fe400078010ff */
[-C--:B------:R-:W-:Y:S01]  /*18a40*/  @!P2 LEA.HI.X R9, R152, R11.reuse, R153, 0x2, P1 ;  /* 0x0000000b9809a211 */ /* 0x080fe200008f1499 */
[----:B------:R0:W-:Y:S01]  /*18a50*/  @!P3 ST.E.64 desc[UR40][R12.64], R140 ;  /* 0x0000008c0c00b985 */ /* 0x0001e2000c101b28 */
[----:B------:R-:W-:-:S03]  /*18a60*/  @!P5 LEA.HI.X R15, R20, R11, R21, 0x2, P0 ;  /* 0x0000000b140fd211 */ /* 0x000fc600000f1415 */
[----:B------:R0:W-:Y:S04]  /*18a70*/  @!P2 ST.E.64 desc[UR40][R8.64], R144 ;  /* 0x000000900800a985 */ /* 0x0001e8000c101b28 */
[----:B------:R0:W-:Y:S02]  /*18a80*/  @!P5 ST.E.64 desc[UR40][R14.64], R148 ;  /* 0x000000940e00d985 */ /* 0x0001e4000c101b28 */
.L_x_8732:
[----:B------:R-:W-:Y:S05]  /*18a90*/  BSYNC B1 ;  /* 0x0000000000017941 */ /* 0x000fea0003800000 */
.L_x_8731:
[----:B0-----:R-:W-:Y:S01]  /*18aa0*/  VIADD R3, R214, 0x8 ;  /* 0x00000008d6037836 */ /* 0x001fe20000000000 */
[----:B------:R0:W3:Y:S04]  /*18ab0*/  SHFL.IDX PT, R12, R10, 0x1, 0x1c1f ;  /* 0x003c1f000a0c7f89 */ /* 0x0000e800000e0000 */
[----:B------:R-:W-:Y:S01]  /*18ac0*/  ISETP.GE.AND P0, PT, R3, R0, PT ;  /* 0x000000000300720c */ /* 0x000fe20003f06270 */
[----:B------:R-:W4:-:S12]  /*18ad0*/  SHFL.IDX PT, R4, R4, 0x1, 0x1c1f ;  /* 0x003c1f0004047f89 */ /* 0x000f1800000e0000 */
[----:B0-----:R-:W-:Y:S05]  /*18ae0*/  @P0 BRA `(.L_x_8730) ;  /* 0x0000001800600947 */ /* 0x001fea0003800000 */
[C---:B------:R-:W-:Y:S01]  /*18af0*/  VIADD R13, R212.reuse, 0x8 ;  /* 0x00000008d40d7836 */ /* 0x040fe20000000000 */
[----:B------:R-:W-:Y:S01]  /*18b00*/  ULDC UR4, c[0x0][0xbc8] ;  /* 0x0002f20000047ab9 */ /* 0x000fe20000000800 */
[C---:B------:R-:W-:Y:S01]  /*18b10*/  VIADD R25, R212.reuse, 0x10 ;  /* 0x00000010d4197836 */ /* 0x040fe20000000000 */
[C---:B------:R-:W-:Y:S01]  /*18b20*/  ISETP.GE.AND P2, PT, R212.reuse, UR4, PT ;  /* 0x00000004d4007c0c */ /* 0x040fe2000bf46270 */
[C---:B--2---:R-:W-:Y:S01]  /*18b30*/  VIADD R11, R212.reuse, 0x18 ;  /* 0x00000018d40b7836 */ /* 0x044fe20000000000 */
[----:B------:R-:W-:Y:S01]  /*18b40*/  ISETP.GE.AND P5, PT, R13, UR4, PT ;  /* 0x000000040d007c0c */ /* 0x000fe2000bfa6270 */
[C---:B-1----:R-:W-:Y:S01]  /*18b50*/  VIADD R14, R212.reuse, 0x8 ;  /* 0x00000008d40e7836 */ /* 0x042fe20000000000 */
[----:B------:R-:W-:Y:S01]  /*18b60*/  ISETP.GE.AND P3, PT, R25, UR4, PT ;  /* 0x0000000419007c0c */ /* 0x000fe2000bf66270 */
[C---:B------:R-:W-:Y:S01]  /*18b70*/  VIADD R28, R212.reuse, 0x10 ;  /* 0x00000010d41c7836 */ /* 0x040fe20000000000 */
[----:B------:R-:W-:Y:S01]  /*18b80*/  ISETP.GE.AND P4, PT, R11, UR4, PT ;  /* 0x000000040b007c0c */ /* 0x000fe2000bf86270 */
[----:B------:R-:W-:Y:S01]  /*18b90*/  VIADD R24, R212, 0x18 ;  /* 0x00000018d4187836 */ /* 0x000fe20000000000 */
[----:B------:R-:W-:-:S02]  /*18ba0*/  SHF.R.S32.HI R14, RZ, 0x1f, R14 ;  /* 0x0000001fff0e7819 */ /* 0x000fc4000001140e */
[----:B------:R-:W-:Y:S02]  /*18bb0*/  SHF.R.S32.HI R15, RZ, 0x1f, R212 ;  /* 0x0000001fff0f7819 */ /* 0x000fe400000114d4 */
[----:B------:R-:W-:Y:S02]  /*18bc0*/  SHF.R.S32.HI R28, RZ, 0x1f, R28 ;  /* 0x0000001fff1c7819 */ /* 0x000fe4000001141c */
[CC--:B----4-:R-:W-:Y:S02]  /*18bd0*/  @!P2 LEA R2, P0, R212.reuse, R4.reuse, 0x2 ;  /* 0x00000004d402a211 */ /* 0x0d0fe400078010ff */
[C---:B------:R-:W-:Y:S02]  /*18be0*/  @!P5 LEA R8, P1, R13.reuse, R4, 0x2 ;  /* 0x000000040d08d211 */ /* 0x040fe400078210ff */
[CC--:B---3--:R-:W-:Y:S01]  /*18bf0*/  @!P2 LEA.HI.X R3, R212.reuse, R12.reuse, R15, 0x2, P0 ;  /* 0x0000000cd403a211 */ /* 0x0c8fe200000f140f */
[C---:B------:R-:W-:Y:S01]  /*18c00*/  VIADD R15, R212.reuse, 0x28 ;  /* 0x00000028d40f7836 */ /* 0x040fe20000000000 */
[----:B------:R-:W-:Y:S01]  /*18c10*/  @!P5 LEA.HI.X R9, R13, R12, R14, 0x2, P1 ;  /* 0x0000000c0d09d211 */ /* 0x000fe200008f140e */
[C---:B------:R-:W-:Y:S01]  /*18c20*/  VIADD R14, R212.reuse, 0x20 ;  /* 0x00000020d40e7836 */ /* 0x040fe20000000000 */
[----:B------:R-:W-:Y:S01]  /*18c30*/  SHF.R.S32.HI R24, RZ, 0x1f, R24 ;  /* 0x0000001fff187819 */ /* 0x000fe20000011418 */
[----:B------:R0:W-:Y:S01]  /*18c40*/  @!P2 ST.E.64 desc[UR40][R2.64], R26 ;  /* 0x0000001a0200a985 */ /* 0x0001e2000c101b28 */
[----:B------:R-:W-:Y:S01]  /*18c50*/  ISETP.GE.AND P1, PT, R15, UR4, PT ;  /* 0x000000040f007c0c */ /* 0x000fe2000bf26270 */
[----:B------:R-:W-:Y:S01]  /*18c60*/  VIADD R13, R212, 0x30 ;  /* 0x00000030d40d7836 */ /* 0x000fe20000000000 */
[----:B------:R-:W-:Y:S01]  /*18c70*/  ISETP.GE.AND P0, PT, R14, UR4, PT ;  /* 0x000000040e007c0c */ /* 0x000fe2000bf06270 */
[----:B------:R1:W-:Y:S03]  /*18c80*/  @!P5 ST.E.64 desc[UR40][R8.64], R30 ;  /* 0x0000001e0800d985 */ /* 0x0003e6000c101b28 */
[----:B------:R-:W-:-:S02]  /*18c90*/  ISETP.GE.AND P2, PT, R13, UR4, PT ;  /* 0x000000040d007c0c */ /* 0x000fc4000bf46270 */
[-C--:B0-----:R-:W-:Y:S02]  /*18ca0*/  @!P3 LEA R2, P5, R25, R4.reuse, 0x2 ;  /* 0x000000041902b211 */ /* 0x081fe400078a10ff */
[----:B-1----:R-:W-:Y:S02]  /*18cb0*/  @!P4 LEA R8, P6, R11, R4, 0x2 ;  /* 0x000000040b08c211 */ /* 0x002fe400078c10ff */
[-C--:B------:R-:W-:Y:S02]  /*18cc0*/  @!P3 LEA.HI.X R3, R25, R12.reuse, R28, 0x2, P5 ;  /* 0x0000000c1903b211 */ /* 0x080fe400028f141c */
[----:B------:R-:W-:Y:S01]  /*18cd0*/  @!P4 LEA.HI.X R9, R11, R12, R24, 0x2, P6 ;  /* 0x0000000c0b09c211 */ /* 0x000fe200030f1418 */
[----:B------:R-:W-:-:S04]  /*18ce0*/  VIADD R24, R212, 0x20 ;  /* 0x00000020d4187836 */ /* 0x000fc80000000000 */
[-C--:B------:R-:W-:Y:S01]  /*18cf0*/  @!P2 LEA R10, P6, R13, R4.reuse, 0x2 ;  /* 0x000000040d0aa211 */ /* 0x080fe200078c10ff */
[----:B------:R0:W-:Y:S01]  /*18d00*/  @!P3 ST.E.64 desc[UR40][R2.64], R34 ;  /* 0x000000220200b985 */ /* 0x0001e2000c101b28 */
[----:B------:R-:W-:Y:S02]  /*18d10*/  ISETP.GE.AND P3, PT, R211, UR4, PT ;  /* 0x00000004d3007c0c */ /* 0x000fe4000bf66270 */
[----:B------:R-:W-:Y:S01]  /*18d20*/  SHF.R.S32.HI R24, RZ, 0x1f, R24 ;  /* 0x0000001fff187819 */ /* 0x000fe20000011418 */
[----:B------:R1:W-:Y:S01]  /*18d30*/  @!P4 ST.E.64 desc[UR40][R8.64], R38 ;  /* 0x000000260800c985 */ /* 0x0003e2000c101b28 */
[----:B0-----:R-:W-:-:S04]  /*18d40*/  @!P0 LEA R2, P4, R14, R4, 0x2 ;  /* 0x000000040e028211 */ /* 0x001fc800078810ff */
[----:B------:R-:W-:Y:S01]  /*18d50*/  @!P0 LEA.HI.X R3, R14, R12, R24, 0x2, P4 ;  /* 0x0000000c0e038211 */ /* 0x000fe200020f1418 */
[C---:B------:R-:W-:Y:S01]  /*18d60*/  VIADD R24, R212.reuse, 0x28 ;  /* 0x00000028d4187836 */ /* 0x040fe20000000000 */
[C---:B-1----:R-:W-:Y:S01]  /*18d70*/  @!P1 LEA R8, P5, R15.reuse, R4, 0x2 ;  /* 0x000000040f089211 */ /* 0x042fe200078a10ff */
[----:B------:R-:W-:Y:S01]  /*18d80*/  VIADD R14, R212, 0x30 ;  /* 0x00000030d40e7836 */ /* 0x000fe20000000000 */
[----:B------:R-:W-:Y:S01]  /*18d90*/  ISETP.GE.AND P4, PT, R208, UR4, PT ;  /* 0x00000004d0007c0c */ /* 0x000fe2000bf86270 */
[----:B------:R0:W-:Y:S01]  /*18da0*/  @!P0 ST.E.64 desc[UR40][R2.64], R42 ;  /* 0x0000002a02008985 */ /* 0x0001e2000c101b28 */
[----:B------:R-:W-:Y:S02]  /*18db0*/  SHF.R.S32.HI R24, RZ, 0x1f, R24 ;  /* 0x0000001fff187819 */ /* 0x000fe40000011418 */
[----:B------:R-:W-:Y:S02]  /*18dc0*/  SHF.R.S32.HI R14, RZ, 0x1f, R14 ;  /* 0x0000001fff0e7819 */ /* 0x000fe4000001140e */
[----:B------:R-:W-:-:S02]  /*18dd0*/  @!P1 LEA.HI.X R9, R15, R12, R24, 0x2, P5 ;  /* 0x0000000c0f099211 */ /* 0x000fc400028f1418 */
[----:B------:R-:W-:Y:S02]  /*18de0*/  ISETP.GE.AND P5, PT, R206, UR4, PT ;  /* 0x00000004ce007c0c */ /* 0x000fe4000bfa6270 */
[----:B------:R-:W-:Y:S01]  /*18df0*/  @!P2 LEA.HI.X R11, R13, R12, R14, 0x2, P6 ;  /* 0x0000000c0d0ba211 */ /* 0x000fe200030f140e */
[----:B------:R1:W-:Y:S01]  /*18e00*/  @!P1 ST.E.64 desc[UR40][R8.64], R46 ;  /* 0x0000002e08009985 */ /* 0x0003e2000c101b28 */
[----:B------:R-:W-:Y:S02]  /*18e10*/  ISETP.GE.AND P0, PT, R204, UR4, PT ;  /* 0x00000004cc007c0c */ /* 0x000fe4000bf06270 */
[----:B------:R-:W-:Y:S01]  /*18e20*/  ISETP.GE.AND P1, PT, R202, UR4, PT ;  /* 0x00000004ca007c0c */ /* 0x000fe2000bf26270 */
[----:B------:R2:W-:Y:S01]  /*18e30*/  @!P2 ST.E.64 desc[UR40][R10.64], R50 ;  /* 0x000000320a00a985 */ /* 0x0005e2000c101b28 */
[----:B0-----:R-:W-:-:S04]  /*18e40*/  @!P3 LEA R2, P6, R211, R4, 0x2 ;  /* 0x00000004d302b211 */ /* 0x001fc800078c10ff */
[----:B------:R-:W-:Y:S02]  /*18e50*/  @!P3 LEA.HI.X R3, R211, R12, R213, 0x2, P6 ;  /* 0x0000000cd303b211 */ /* 0x000fe400030f14d5 */
[----:B-1----:R-:W-:-:S03]  /*18e60*/  @!P4 LEA R8, P2, R208, R4, 0x2 ;  /* 0x00000004d008c211 */ /* 0x002fc600078410ff */
[----:B------:R0:W-:Y:S01]  /*18e70*/  @!P3 ST.E.64 desc[UR40][R2.64], R54 ;  /* 0x000000360200b985 */ /* 0x0001e2000c101b28 */
[----:B------:R-:W-:Y:S02]  /*18e80*/  ISETP.GE.AND P3, PT, R198, UR4, PT ;  /* 0x00000004c6007c0c */ /* 0x000fe4000bf66270 */
[----:B--2---:R-:W-:Y:S02]  /*18e90*/  @!P5 LEA R10, P6, R206, R4, 0x2 ;  /* 0x00000004ce0ad211 */ /* 0x004fe400078c10ff */
[-C--:B------:R-:W-:Y:S02]  /*18ea0*/  @!P4 LEA.HI.X R9, R208, R12.reuse, R210, 0x2, P2 ;  /* 0x0000000cd009c211 */ /* 0x080fe400010f14d2 */
[----:B------:R-:W-:Y:S02]  /*18eb0*/  ISETP.GE.AND P2, PT, R200, UR4, PT ;  /* 0x00000004c8007c0c */ /* 0x000fe4000bf46270 */
[----:B------:R-:W-:Y:S01]  /*18ec0*/  @!P5 LEA.HI.X R11, R206, R12, R207, 0x2, P6 ;  /* 0x0000000cce0bd211 */ /* 0x000fe200030f14cf */
[----:B------:R1:W-:Y:S01]  /*18ed0*/  @!P4 ST.E.64 desc[UR40][R8.64], R58 ;  /* 0x0000003a0800c985 */ /* 0x0003e2000c101b28 */
[----:B------:R-:W-:-:S03]  /*18ee0*/  ISETP.GE.AND P4, PT, R186, UR4, PT ;  /* 0x00000004ba007c0c */ /* 0x000fc6000bf86270 */
[----:B------:R2:W-:Y:S01]  /*18ef0*/  @!P5 ST.E.64 desc[UR40][R10.64], R62 ;  /* 0x0000003e0a00d985 */ /* 0x0005e2000c101b28 */
[----:B0-----:R-:W-:-:S04]  /*18f00*/  @!P0 LEA R2, P6, R204, R4, 0x2 ;  /* 0x00000004cc028211 */ /* 0x001fc800078c10ff */
[----:B------:R-:W-:Y:S02]  /*18f10*/  @!P0 LEA.HI.X R3, R204, R12, R205, 0x2, P6 ;  /* 0x0000000ccc038211 */ /* 0x000fe400030f14cd */
[----:B-1----:R-:W-:-:S03]  /*18f20*/  @!P1 LEA R8, P5, R202, R4, 0x2 ;  /* 0x00000004ca089211 */ /* 0x002fc600078a10ff */
        /* <DEDUP_REMOVED lines=16> */
[----:B------:R0:W-:Y:S01]  /*19030*/  @!P4 ST.E.64 desc[UR40][R8.64], R82 ;  /* 0x000000520800c985 */ /* 0x0001e2000c101b28 */
[----:B------:R-:W-:Y:S02]  /*19040*/  ISETP.GE.AND P4, PT, R172, UR4, PT ;  /* 0x00000004ac007c0c */ /* 0x000fe4000bf86270 */
[----:B------:R-:W-:Y:S02]  /*19050*/  @!P5 LEA.HI.X R11, R182, R12, R183, 0x2, P6 ;  /* 0x0000000cb60bd211 */ /* 0x000fe400030f14b7 */
[----:B-1----:R-:W-:-:S03]  /*19060*/  @!P2 LEA R2, P6, R180, R4, 0x2 ;  /* 0x00000004b402a211 */ /* 0x002fc600078c10ff */
        /* <DEDUP_REMOVED lines=52> */
[----:B------:R-:W-:-:S03]  /*193b0*/  @!P5 LEA.HI.X R15, R152, R12, R153, 0x2, P3 ;  /* 0x0000000c980fd211 */ /* 0x000fc600018f1499 */
[----:B------:R0:W-:Y:S04]  /*193c0*/  @!P1 ST.E.64 desc[UR40][R2.64], R138 ;  /* 0x0000008a02009985 */ /* 0x0001e8000c101b28 */
[----:B------:R0:W-:Y:S01]  /*193d0*/  @!P0 ST.E.64 desc[UR40][R10.64], R142 ;  /* 0x0000008e0a008985 */ /* 0x0001e2000c101b28 */
[----:B------:R-:W-:-:S03]  /*193e0*/  ISETP.GE.AND P0, PT, R20, UR4, PT ;  /* 0x0000000414007c0c */ /* 0x000fc6000bf06270 */
[----:B------:R0:W-:Y:S10]  /*193f0*/  @!P5 ST.E.64 desc[UR40][R14.64], R146 ;  /* 0x000000920e00d985 */ /* 0x0001f4000c101b28 */
[----:B------:R-:W-:Y:S05]  /*19400*/  @P0 BRA `(.L_x_8730) ;  /* 0x0000001000180947 */ /* 0x000fea0003800000 */
[----:B0-----:R-:W-:-:S04]  /*19410*/  LEA R2, P0, R20, R4, 0x2 ;  /* 0x0000000414027211 */ /* 0x001fc800078010ff */
[----:B------:R-:W-:-:S05]  /*19420*/  LEA.HI.X R3, R20, R12, R21, 0x2, P0 ;  /* 0x0000000c14037211 */ /* 0x000fca00000f1415 */
[----:B------:R0:W-:Y:S01]  /*19430*/  ST.E.64 desc[UR40][R2.64], R150 ;  /* 0x0000009602007985 */ /* 0x0001e2000c101b28 */
[----:B------:R-:W-:Y:S05]  /*19440*/  BRA `(.L_x_8730) ;  /* 0x0000001000087947 */ /* 0x000fea0003800000 */
.L_x_8724:
[----:B0-----:R-:W3:Y:S01]  /*19450*/  LDL.LU R4, [R1+0x5c] ;  /* 0x00005c0001047983 */ /* 0x001ee20000300800 */
[----:B------:R-:W-:Y:S01]  /*19460*/  ULDC.64 UR6, c[0x0][0xd08] ;  /* 0x0003420000067ab9 */ /* 0x000fe20000000a00 */
[----:B------:R-:W-:Y:S02]  /*19470*/  ULDC.64 UR4, c[0x0][0xd00] ;  /* 0x0003400000047ab9 */ /* 0x000fe40000000a00 */
[----:B------:R-:W4:Y:S04]  /*19480*/  LDL.LU R0, [R1+0x60] ;  /* 0x0000600001007983 */ /* 0x000f280000300800 */
[----:B-12---:R-:W2:Y:S01]  /*19490*/  LDL R10, [R1+0x54] ;  /* 0x00005400010a7983 */ /* 0x006ea20000100800 */
[----:B------:R-:W-:Y:S01]  /*194a0*/  ISETP.NE.U32.AND P1, PT, RZ, UR6, PT ;  /* 0x00000006ff007c0c */ /* 0x000fe2000bf25070 */
[----:B------:R-:W-:Y:S01]  /*194b0*/  IMAD.MOV.U32 R25, RZ, RZ, RZ ;  /* 0x000000ffff197224 */ /* 0x000fe200078e00ff */
[----:B------:R-:W-:-:S02]  /*194c0*/  ISETP.NE.U32.AND P0, PT, RZ, UR4, PT ;  /* 0x00000004ff007c0c */ /* 0x000fc4000bf05070 */
[----:B------:R-:W-:Y:S02]  /*194d0*/  ISETP.NE.AND.EX P1, PT, RZ, UR7, PT, P1 ;  /* 0x00000007ff007c0c */ /* 0x000fe4000bf25310 */
[----:B------:R-:W-:Y:S02]  /*194e0*/  ISETP.NE.AND.EX P0, PT, RZ, UR5, PT, P0 ;  /* 0x00000005ff007c0c */ /* 0x000fe4000bf05300 */
[----:B---3-5:R-:W-:-:S04]  /*194f0*/  IADD3 R2, P2, R4, UR4, RZ ;  /* 0x0000000404027c10 */ /* 0x028fc8000ff5e0ff */
[----:B----4-:R-:W-:-:S05]  /*19500*/  IADD3.X R3, R0, UR5, RZ, P2, !PT ;  /* 0x0000000500037c10 */ /* 0x010fca00097fe4ff */
[----:B------:R-:W-:Y:S01]  /*19510*/  @P1 IADD3 R8, P2, R4, UR6, RZ ;  /* 0x0000000604081c10 */ /* 0x000fe2000ff5e0ff */
[----:B------:R-:W-:Y:S01]  /*19520*/  ULDC UR4, c[0x0][0xb88] ;  /* 0x0002e20000047ab9 */ /* 0x000fe20000000800 */
[----:B------:R0:W5:Y:S02]  /*19530*/  @P0 LDG.E R25, desc[UR40][R2.64] ;  /* 0x0000002802190981 */ /* 0x000164000c1e1900 */
[----:B------:R-:W-:Y:S01]  /*19540*/  @P1 IADD3.X R9, R0, UR7, RZ, P2, !PT ;  /* 0x0000000700091c10 */ /* 0x000fe200097fe4ff */
[----:B------:R-:W-:-:S06]  /*19550*/  IMAD.U32 R0, RZ, RZ, UR4 ;  /* 0x00000004ff007e24 */ /* 0x000fcc000f8e00ff */
[----:B------:R0:W5:Y:S01]  /*19560*/  @P1 LDG.E R0, desc[UR40][R8.64] ;  /* 0x0000002808001981 */ /* 0x000162000c1e1900 */
[----:B--2---:R-:W-:Y:S01]  /*19570*/  ISETP.NE.AND P2, PT, R10, RZ, PT ;  /* 0x000000ff0a00720c */ /* 0x004fe20003f45270 */
[----:B------:R-:W1:-:S12]  /*19580*/  S2R R4, SR_TID.X ;  /* 0x0000000000047919 */ /* 0x000e580000002100 */
[----:B------:R-:W2:Y:S01]  /*19590*/  @!P2 LDC R10, c[0x0][0xbd4] ;  /* 0x0002f500ff0aab82 */ /* 0x000ea20000000800 */
[----:B-1----:R-:W-:Y:S01]  /*195a0*/  VIADD R30, R4, 0xffffff80 ;  /* 0xffffff80041e7836 */ /* 0x002fe20000000000 */
[----:B--2---:R0:W-:Y:S01]  /*195b0*/  @!P2 STL [R1+0x54], R10 ;  /* 0x0000540a0100a387 */ /* 0x0041e20000100800 */
[----:B------:R-:W-:-:S03]  /*195c0*/  ISETP.GT.AND P2, PT, R10, 0x1, PT ;  /* 0x000000010a00780c */ /* 0x000fc60003f44270 */
[----:B------:R-:W-:Y:S01]  /*195d0*/  ISETP.GT.AND P3, PT, R30, 0x3f, PT ;  /* 0x0000003f1e00780c */ /* 0x000fe20003f64270 */
[----:B------:R-:W-:-:S12]  /*195e0*/  @P1 BRA `(.L_x_8733) ;  /* 0x0000000000101947 */ /* 0x000fd80003800000 */
[----:B------:R-:W-:Y:S05]  /*195f0*/  @!P0 BRA `(.L_x_8733) ;  /* 0x00000000000c8947 */ /* 0x000fea0003800000 */
[----:B0-----:R-:W2:Y:S04]  /*19600*/  LDG.E R9, desc[UR40][R2.64] ;  /* 0x0000002802097981 */ /* 0x001ea8000c1e1900 */
[----:B-----5:R-:W2:Y:S02]  /*19610*/  LDG.E R0, desc[UR40][R2.64+0x4] ;  /* 0x0000042802007981 */ /* 0x020ea4000c1e1900 */
[----:B--2---:R-:W-:-:S07]  /*19620*/  IMAD.IADD R0, R0, 0x1, -R9 ;  /* 0x0000000100007824 */ /* 0x004fce00078e0a09 */
.L_x_8733:
[----:B0-----:R-:W2:Y:S04]  /*19630*/  LDL.LU R3, [R1+0x58] ;  /* 0x0000580001037983 */ /* 0x001ea80000300800 */
[----:B------:R-:W3:Y:S01]  /*19640*/  LDL.LU R2, [R1+0x6c] ;  /* 0x00006c0001027983 */ /* 0x000ee20000300800 */
[----:B------:R-:W-:Y:S01]  /*19650*/  BSSY B1, `(.L_x_8734) ;  /* 0x0000037000017945 */ /* 0x000fe20003800000 */
[----:B-----5:R-:W-:Y:S02]  /*19660*/  SHF.R.S32.HI R26, RZ, 0x1f, R25 ;  /* 0x0000001fff1a7819 */ /* 0x020fe40000011419 */
[----:B--2---:R-:W-:Y:S02]  /*19670*/  SEL R33, R3, RZ, !P0 ;  /* 0x000000ff03217207 */ /* 0x004fe40004000000 */
[----:B---3--:R-:W-:Y:S01]  /*19680*/  SEL R28, R2, RZ, !P0 ;  /* 0x000000ff021c7207 */ /* 0x008fe20004000000 */
[----:B------:R-:W-:Y:S06]  /*19690*/  @P3 BRA `(.L_x_8735) ;  /* 0x0000000000c83947 */ /* 0x000fec0003800000 */
[----:B------:R-:W0:Y:S01]  /*196a0*/  S2R R35, SR_TID.X ;  /* 0x0000000000237919 */ /* 0x000e220000002100 */
[----:B------:R-:W1:Y:S02]  /*196b0*/  LDC R37, c[0x0][0xce8] ;  /* 0x00033a00ff257b82 */ /* 0x000e640000000800 */
[----:B-1----:R-:W-:Y:S01]  /*196c0*/  IMAD R2, R0, R37, RZ ;  /* 0x0000002500027224 */ /* 0x002fe200078e02ff */
[----:B0-----:R-:W-:-:S04]  /*196d0*/  IADD3 R35, R214, -0x80, R35 ;  /* 0xffffff80d6237810 */ /* 0x001fc80007ffe023 */
        /* <DEDUP_REMOVED lines=46> */
.L_x_8735:
[----:B------:R-:W-:Y:S05]  /*199c0*/  BSYNC B1 ;  /* 0x0000000000017941 */ /* 0x000fea0003800000 */
.L_x_8734:
[----:B------:R-:W-:Y:S05]  /*199d0*/  @P2 BRA `(.L_x_8730) ;  /* 0x0000000800a42947 */ /* 0x000fea0003800000 */
[----:B0-----:R-:W0:Y:S01]  /*199e0*/  LDC R13, c[0x0][0xce8] ;  /* 0x00033a00ff0d7b82 */ /* 0x001e220000000800 */
[----:B------:R-:W-:Y:S01]  /*199f0*/  ULDC.64 UR4, c[0x0][0xba0] ;  /* 0x0002e80000047ab9 */ /* 0x000fe20000000a00 */
[----:B------:R-:W-:Y:S01]  /*19a00*/  SHF.R.S32.HI R9, RZ, 0x1f, R30 ;  /* 0x0000001fff097819 */ /* 0x000fe2000001141e */
[----:B------:R-:W-:Y:S01]  /*19a10*/  IMAD R4, R26, UR4, RZ ;  /* 0x000000041a047c24 */ /* 0x000fe2000f8e02ff */
[----:B------:R-:W-:Y:S01]  /*19a20*/  BSSY B1, `(.L_x_8736) ;  /* 0x0000080000017945 */ /* 0x000fe20003800000 */
[----:B------:R-:W-:Y:S01]  /*19a30*/  IMAD.WIDE.U32 R2, R25, UR4, RZ ;  /* 0x0000000419027c25 */ /* 0x000fe2000f8e00ff */
[----:B------:R-:W-:-:S03]  /*19a40*/  LEA.HI R9, R9, R30, RZ, 0x3 ;  /* 0x0000001e09097211 */ /* 0x000fc600078f18ff */
[----:B------:R-:W-:Y:S01]  /*19a50*/  IMAD R25, R25, UR5, R4 ;  /* 0x0000000519197c24 */ /* 0x000fe2000f8e0204 */
[----:B------:R-:W-:Y:S01]  /*19a60*/  LOP3.LUT R11, R9, 0xfffffff8, RZ, 0xc0, !PT ;  /* 0xfffffff8090b7812 */ /* 0x000fe200078ec0ff */
[----:B------:R-:W1:Y:S01]  /*19a70*/  LDC R4, c[0x0][0xbc8] ;  /* 0x0002f200ff047b82 */ /* 0x000e620000000800 */
[----:B------:R-:W-:Y:S01]  /*19a80*/  ULDC.64 UR4, c[0x0][0xbe8] ;  /* 0x0002fa0000047ab9 */ /* 0x000fe20000000a00 */
[----:B------:R-:W-:Y:S01]  /*19a90*/  IMAD.IADD R3, R3, 0x1, R25 ;  /* 0x0000000103037824 */ /* 0x000fe200078e0219 */
[----:B------:R-:W-:Y:S01]  /*19aa0*/  SHF.R.S32.HI R25, RZ, 0x3, R9 ;  /* 0x00000003ff197819 */ /* 0x000fe20000011409 */
[----:B------:R-:W-:Y:S02]  /*19ab0*/  IMAD.IADD R30, R30, 0x1, -R11 ;  /* 0x000000011e1e7824 */ /* 0x000fe400078e0a0b */
[----:B------:R-:W-:-:S04]  /*19ac0*/  IMAD.WIDE.U32 R2, R186, UR4, R2 ;  /* 0x00000004ba027c25 */ /* 0x000fc8000f8e0002 */
[----:B------:R-:W-:Y:S01]  /*19ad0*/  IMAD R3, R186, UR5, R3 ;  /* 0x00000005ba037c24 */ /* 0x000fe2000f8e0203 */
[----:B------:R-:W-:Y:S01]  /*19ae0*/  ULDC.64 UR4, c[0x0][0xbf0] ;  /* 0x0002fc0000047ab9 */ /* 0x000fe20000000a00 */
[----:B------:R-:W-:Y:S01]  /*19af0*/  VIADD R41, R195, 0x40 ;  /* 0x00000040c3297836 */ /* 0x000fe20000000000 */
[----:B0-----:R-:W-:Y:S01]  /*19b00*/  ISETP.NE.AND P0, PT, R13, 0x1, PT ;  /* 0x000000010d00780c */ /* 0x001fe20003f05270 */
[----:B------:R-:W-:Y:S02]  /*19b10*/  IMAD R11, R30, 0x20, R25 ;  /* 0x000000201e0b7824 */ /* 0x000fe400078e0219 */
[----:B------:R-:W-:Y:S02]  /*19b20*/  IMAD R8, R28, UR4, RZ ;  /* 0x000000041c087c24 */ /* 0x000fe4000f8e02ff */
[----:B------:R-:W-:Y:S02]  /*19b30*/  IMAD.IADD R10, R214, 0x1, R11 ;  /* 0x00000001d60a7824 */ /* 0x000fe400078e020b */
[----:B------:R-:W-:-:S02]  /*19b40*/  IMAD R9, R33, UR5, R8 ;  /* 0x0000000521097c24 */ /* 0x000fc4000f8e0208 */
[----:B------:R-:W-:Y:S01]  /*19b50*/  IMAD.WIDE.U32 R2, R33, UR4, R2 ;  /* 0x0000000421027c25 */ /* 0x000fe2000f8e0002 */
[----:B------:R-:W-:Y:S01]  /*19b60*/  ULDC.64 UR4, c[0x0][0xbe0] ;  /* 0x0002f80000047ab9 */ /* 0x000fe20000000a00 */
[-C--:B-1----:R-:W-:Y:S02]  /*19b70*/  ISETP.GE.AND P1, PT, R41, R4.reuse, PT ;  /* 0x000000042900720c */ /* 0x082fe40003f26270 */
[----:B------:R-:W0:Y:S01]  /*19b80*/  @P0 LDC R15, c[0x0][0xcec] ;  /* 0x00033b00ff0f0b82 */ /* 0x000e220000000800 */
[----:B------:R-:W-:Y:S01]  /*19b90*/  VIADD R39, R195, 0x80 ;  /* 0x00000080c3277836 */ /* 0x000fe20000000000 */
[----:B------:R-:W-:Y:S01]  /*19ba0*/  SEL R12, RZ, 0xffffffff, P1 ;  /* 0xffffffffff0c7807 */ /* 0x000fe20000800000 */
[----:B------:R-:W-:Y:S01]  /*19bb0*/  IMAD.IADD R3, R3, 0x1, R9 ;  /* 0x0000000103037824 */ /* 0x000fe200078e0209 */
[-C--:B------:R-:W-:Y:S01]  /*19bc0*/  ISETP.GE.AND P2, PT, R195, R4.reuse, PT ;  /* 0x00000004c300720c */ /* 0x080fe20003f46270 */
[----:B------:R-:W-:Y:S01]  /*19bd0*/  IMAD.MOV.U32 R9, RZ, RZ, R10 ;  /* 0x000000ffff097224 */ /* 0x000fe200078e000a */
[-C--:B------:R-:W-:Y:S01]  /*19be0*/  ISETP.GE.AND P1, PT, R39, R4.reuse, PT ;  /* 0x000000042700720c */ /* 0x080fe20003f26270 */
[----:B------:R-:W-:Y:S01]  /*19bf0*/  IMAD.SHL.U32 R12, R12, 0x2, RZ ;  /* 0x000000020c0c7824 */ /* 0x000fe200078e00ff */
[----:B------:R-:W1:Y:S01]  /*19c00*/  @P0 LDC R21, c[0x0][0xcf0] ;  /* 0x00033c00ff150b82 */ /* 0x000e620000000800 */
[C---:B------:R-:W-:Y:S01]  /*19c10*/  VIADD R37, R195.reuse, 0xc0 ;  /* 0x000000c0c3257836 */ /* 0x040fe20000000000 */
[----:B------:R-:W-:Y:S01]  /*19c20*/  SEL R11, RZ, 0x1, P2 ;  /* 0x00000001ff0b7807 */ /* 0x000fe20001000000 */
[----:B------:R-:W-:Y:S01]  /*19c30*/  VIADD R35, R195, 0x100 ;  /* 0x00000100c3237836 */ /* 0x000fe20000000000 */
[----:B------:R-:W-:Y:S01]  /*19c40*/  SEL R14, RZ, 0xffffffff, P1 ;  /* 0xffffffffff0e7807 */ /* 0x000fe20000800000 */
[----:B------:R-:W-:Y:S01]  /*19c50*/  IMAD.IADD R214, R25, 0x1, R214 ;  /* 0x0000000119d67824 */ /* 0x000fe200078e02d6 */
[----:B------:R-:W-:Y:S01]  /*19c60*/  LOP3.LUT R12, R12, 0x2, R11, 0xe2, !PT ;  /* 0x000000020c0c7812 */ /* 0x000fe200078ee20b */
[----:B------:R-:W-:Y:S01]  /*19c70*/  IMAD R25, R0, R13, RZ ;  /* 0x0000000d00197224 */ /* 0x000fe200078e02ff */
[----:B------:R-:W-:Y:S01]  /*19c80*/  ISETP.GE.AND P1, PT, R35, R4, PT ;  /* 0x000000042300720c */ /* 0x000fe20003f26270 */
[----:B------:R-:W-:-:S02]  /*19c90*/  VIADD R32, R195, 0x140 ;  /* 0x00000140c3207836 */ /* 0x000fc40000000000 */
[C---:B------:R-:W-:Y:S02]  /*19ca0*/  VIADD R29, R195.reuse, 0x180 ;  /* 0x00000180c31d7836 */ /* 0x040fe40000000000 */
[C---:B------:R-:W-:Y:S02]  /*19cb0*/  VIADD R24, R195.reuse, 0x1c0 ;  /* 0x000001c0c3187836 */ /* 0x040fe40000000000 */
[----:B------:R-:W-:Y:S02]  /*19cc0*/  VIADD R27, R195, 0x1c0 ;  /* 0x000001c0c31b7836 */ /* 0x000fe40000000000 */
[----:B0-----:R-:W-:Y:S01]  /*19cd0*/  @P0 IMAD.HI.U32 R8, R10, R15, RZ ;  /* 0x0000000f0a080227 */ /* 0x001fe200078e00ff */
[----:B------:R-:W-:Y:S02]  /*19ce0*/  ISETP.GE.AND P2, PT, R24, R4, PT ;  /* 0x000000041800720c */ /* 0x000fe40003f46270 */
[----:B------:R-:W-:Y:S01]  /*19cf0*/  SHF.R.S32.HI R27, RZ, 0x1f, R27 ;  /* 0x0000001fff1b7819 */ /* 0x000fe2000001141b */
[----:B------:R-:W-:-:S02]  /*19d00*/  IMAD.SHL.U32 R15, R14, 0x4, RZ ;  /* 0x000000040e0f7824 */ /* 0x000fc400078e00ff */
[C---:B------:R-:W-:Y:S01]  /*19d10*/  VIADD R31, R195.reuse, 0x180 ;  /* 0x00000180c31f7836 */ /* 0x040fe20000000000 */
[----:B-1----:R-:W-:Y:S01]  /*19d20*/  @P0 SHF.R.U32.HI R9, RZ, R21, R8 ;  /* 0x00000015ff090219 */ /* 0x002fe20000011608 */
[----:B------:R-:W-:Y:S01]  /*19d30*/  VIADD R34, R195, 0x140 ;  /* 0x00000140c3227836 */ /* 0x000fe20000000000 */
[-C--:B------:R-:W-:Y:S01]  /*19d40*/  ISETP.GE.AND P0, PT, R37, R4.reuse, PT ;  /* 0x000000042500720c */ /* 0x080fe20003f06270 */
[----:B------:R-:W-:Y:S01]  /*19d50*/  VIADD R36, R195, 0x100 ;  /* 0x00000100c3247836 */ /* 0x000fe20000000000 */
[--C-:B------:R-:W-:Y:S01]  /*19d60*/  SHF.R.S32.HI R8, RZ, 0x1f, R9.reuse ;  /* 0x0000001fff087819 */ /* 0x100fe20000011409 */
[----:B------:R-:W-:Y:S01]  /*19d70*/  IMAD.MOV R11, RZ, RZ, -R9 ;  /* 0x000000ffff0b7224 */ /* 0x000fe200078e0a09 */
[----:B------:R-:W-:Y:S01]  /*19d80*/  SEL R0, RZ, 0xffffffff, P0 ;  /* 0xffffffffff007807 */ /* 0x000fe20000000000 */
[----:B------:R-:W-:Y:S01]  /*19d90*/  IMAD.WIDE.U32 R2, R9, UR4, R2 ;  /* 0x0000000409027c25 */ /* 0x000fe2000f8e0002 */
[----:B------:R-:W-:Y:S02]  /*19da0*/  LOP3.LUT R12, R15, 0x4, R12, 0xe2, !PT ;  /* 0x000000040f0c7812 */ /* 0x000fe400078ee20c */
[-C--:B------:R-:W-:Y:S01]  /*19db0*/  ISETP.GE.AND P0, PT, R32, R4.reuse, PT ;  /* 0x000000042000720c */ /* 0x080fe20003f06270 */
[----:B------:R-:W-:Y:S01]  /*19dc0*/  IMAD R8, R8, UR4, RZ ;  /* 0x0000000408087c24 */ /* 0x000fe2000f8e02ff */
[----:B------:R-:W-:Y:S01]  /*19dd0*/  SHF.R.S32.HI R31, RZ, 0x1f, R31 ;  /* 0x0000001fff1f7819 */ /* 0x000fe2000001141f */
[----:B------:R-:W-:Y:S01]  /*19de0*/  IMAD R11, R13, R11, R10 ;  /* 0x0000000b0d0b7224 */ /* 0x000fe200078e020a */
[----:B------:R-:W-:Y:S01]  /*19df0*/  SHF.R.S32.HI R34, RZ, 0x1f, R34 ;  /* 0x0000001fff227819 */ /* 0x000fe20000011422 */
[----:B------:R-:W-:Y:S01]  /*19e00*/  IMAD R13, R9, UR5, R8 ;  /* 0x00000005090d7c24 */ /* 0x000fe2000f8e0208 */
[----:B------:R-:W-:Y:S01]  /*19e10*/  SEL R8, RZ, 0xffffffff, P1 ;  /* 0xffffffffff087807 */ /* 0x000fe20000800000 */
[----:B------:R-:W-:Y:S01]  /*19e20*/  IMAD.SHL.U32 R15, R0, 0x8, RZ ;  /* 0x00000008000f7824 */ /* 0x000fe200078e00ff */
[----:B------:R-:W-:Y:S01]  /*19e30*/  SHF.R.S32.HI R0, RZ, 0x1f, R11 ;  /* 0x0000001fff007819 */ /* 0x000fe2000001140b */
[----:B------:R-:W-:Y:S01]  /*19e40*/  ULDC.64 UR4, c[0x0][0xbd8] ;  /* 0x0002f60000047ab9 */ /* 0x000fe20000000a00 */
[----:B------:R-:W-:Y:S01]  /*19e50*/  IMAD.IADD R3, R3, 0x1, R13 ;  /* 0x0000000103037824 */ /* 0x000fe200078e020d */
[----:B------:R-:W-:Y:S01]  /*19e60*/  SHF.R.S32.HI R36, RZ, 0x1f, R36 ;  /* 0x0000001fff247819 */ /* 0x000fe20000011424 */
        /* <DEDUP_REMOVED lines=13> */
[C---:B------:R-:W-:Y:S01]  /*19f40*/  LEA R14, P1, R2.reuse, UR4, 0x1 ;  /* 0x00000004020e7c11 */ /* 0x040fe2000f8208ff */
[----:B------:R-:W-:Y:S01]  /*19f50*/  VIADD R38, R195, 0xc0 ;  /* 0x000000c0c3267836 */ /* 0x000fe20000000000 */
[----:B------:R-:W-:Y:S01]  /*19f60*/  LOP3.LUT R12, R13, 0x20, R12, 0xe2, !PT ;  /* 0x000000200d0c7812 */ /* 0x000fe200078ee20c */
[C---:B------:R-:W-:Y:S01]  /*19f70*/  VIADD R40, R195.reuse, 0x80 ;  /* 0x00000080c3287836 */ /* 0x040fe20000000000 */
[----:B------:R-:W-:Y:S01]  /*19f80*/  LEA.HI.X R15, R2, UR5, R3, 0x1, P1 ;  /* 0x00000005020f7c11 */ /* 0x000fe200088f0c03 */
[----:B------:R-:W-:Y:S01]  /*19f90*/  VIADD R42, R195, 0x40 ;  /* 0x00000040c32a7836 */ /* 0x000fe20000000000 */
[----:B------:R-:W-:-:S02]  /*19fa0*/  LOP3.LUT R20, R12, R11, RZ, 0xfc, !PT ;  /* 0x0000000b0c147212 */ /* 0x000fc400078efcff */
[----:B------:R-:W-:Y:S01]  /*19fb0*/  SEL R9, RZ, 0x80, P2 ;  /* 0x00000080ff097807 */ /* 0x000fe20001000000 */
[----:B------:R0:W1:Y:S01]  /*19fc0*/  SHFL.IDX PT, R12, R14, RZ, 0x181f ;  /* 0x00181fff0e0c7589 */ /* 0x00006200000e0000 */
[----:B------:R-:W-:Y:S02]  /*19fd0*/  SHF.R.S32.HI R38, RZ, 0x1f, R38 ;  /* 0x0000001fff267819 */ /* 0x000fe40000011426 */
[----:B------:R-:W-:Y:S01]  /*19fe0*/  LOP3.LUT R21, R20, R9, RZ, 0xfc, !PT ;  /* 0x0000000914157212 */ /* 0x000fe200078efcff */
[----:B------:R0:W2:Y:S01]  /*19ff0*/  SHFL.IDX PT, R13, R15, RZ, 0x181f ;  /* 0x00181fff0f0d7589 */ /* 0x0000a200000e0000 */
[----:B------:R-:W-:Y:S02]  /*1a000*/  SHF.R.S32.HI R40, RZ, 0x1f, R40 ;  /* 0x0000001fff287819 */ /* 0x000fe40000011428 */
[----:B------:R-:W-:Y:S01]  /*1a010*/  SHF.R.S32.HI R42, RZ, 0x1f, R42 ;  /* 0x0000001fff2a7819 */ /* 0x000fe2000001142a */
[----:B------:R-:W-:Y:S06]  /*1a020*/  @P0 BRA `(.L_x_8737) ;  /* 0x00000000007c0947 */ /* 0x000fec0003800000 */
        /* <DEDUP_REMOVED lines=31> */
.L_x_8737:
[----:B------:R-:W-:Y:S05]  /*1a220*/  BSYNC B1 ;  /* 0x0000000000017941 */ /* 0x000fea0003800000 */
.L_x_8736:
        /* <DEDUP_REMOVED lines=36> */
.L_x_8730:
[----:B------:R-:W-:Y:S05]  /*1a470*/  BSYNC B0 ;  /* 0x0000000000007941 */ /* 0x000fea0003800000 */
.L_x_8723:
[----:B------:R-:W-:Y:S02]  /*1a480*/  ULDC UR4, c[0x0][0xd3c] ;  /* 0x00034f0000047ab9 */ /* 0x000fe40000000800 */
[----:B------:R-:W-:-:S13]  /*1a490*/  ISETP.GE.AND P0, PT, R7, UR4, PT ;  /* 0x0000000407007c0c */ /* 0x000fda000bf06270 */
[----:B------:R-:W-:Y:S05]  /*1a4a0*/  @!P0 BRA `(.L_x_8738) ;  /* 0xfffffe7400608947 */ /* 0x000fea000383ffff */
[----:B------:R-:W-:Y:S05]  /*1a4b0*/  BRA `(.L_x_8590) ;  /* 0x0000009000887947 */ /* 0x000fea0003800000 */
.L_x_8588:
        /* <DEDUP_REMOVED lines=16> */
.L_x_8739:
        /* <DEDUP_REMOVED lines=43> */
.L_x_8743:
        /* <DEDUP_REMOVED lines=37> */
.L_x_8741:
        /* <DEDUP_REMOVED lines=13> */
.L_x_8744:
        /* <DEDUP_REMOVED lines=62> */
.L_x_8745:
        /* <DEDUP_REMOVED lines=61> */
.L_x_8746:
[----:B------:R-:W-:-:S05]  /*1b340*/  LOP3.LUT R2, RZ, R2, RZ, 0x33, !PT ;  /* 0x00000002ff027212 */ /* 0x000fca00078e33ff */
[----:B------:R-:W-:Y:S01]  /*1b350*/  IMAD.IADD R25, R7, 0x1, R2 ;  /* 0x0000000107197824 */ /* 0x000fe200078e0202 */
[----:B------:R-:W-:Y:S06]  /*1b360*/  BRA `(.L_x_8747) ;  /* 0x00000000000c7947 */ /* 0x000fec0003800000 */
.L_x_8742:
[----:B------:R-:W-:Y:S02]  /*1b370*/  IMAD.MOV.U32 R25, RZ, RZ, RZ ;  /* 0x000000ffff197224 */ /* 0x000fe400078e00ff */
[----:B------:R-:W-:Y:S02]  /*1b380*/  IMAD.U32 R24, RZ, RZ, UR6 ;  /* 0x00000006ff187e24 */ /* 0x000fe4000f8e00ff */
[----:B------:R-:W-:-:S07]  /*1b390*/  IMAD.MOV.U32 R26, RZ, RZ, RZ ;  /* 0x000000ffff1a7224 */ /* 0x000fce00078e00ff */
.L_x_8747:
[----:B------:R-:W-:-:S13]  /*1b3a0*/  ISETP.NE.AND P0, PT, R6, RZ, PT ;  /* 0x000000ff0600720c */ /* 0x000fda0003f05270 */
[----:B------:R-:W0:Y:S01]  /*1b3b0*/  @!P0 S2R R3, SR_CgaCtaId ;  /* 0x0000000000038919 */ /* 0x000e220000008800 */
[----:B------:R-:W-:-:S04]  /*1b3c0*/  @!P0 MOV R2, 0x400 ;  /* 0x0000040000028802 */ /* 0x000fc80000000f00 */
[----:B0-----:R-:W-:-:S05]  /*1b3d0*/  @!P0 LEA R2, R3, R2, 0x18 ;  /* 0x0000000203028211 */ /* 0x001fca00078ec0ff */
[----:B------:R1:W-:Y:S01]  /*1b3e0*/  @!P0 STS.128 [R2+0x388d0], R24 ;  /* 0x0388d01802008388 */ /* 0x0003e20000000c00 */
[----:B------:R-:W-:Y:S06]  /*1b3f0*/  BAR.ARV 0x5, 0x180 ;  /* 0x0146000000007b1d */ /* 0x000fec0000002000 */
.L_x_8740:
[----:B------:R2:W-:Y:S01]  /*1b400*/  STL [R1+0x34], RZ ;  /* 0x000034ff01007387 */ /* 0x0005e20000100800 */
[----:B------:R-:W-:Y:S01]  /*1b410*/  ULDC UR4, c[0x0][0xd3c] ;  /* 0x00034f0000047ab9 */ /* 0x000fe20000000800 */
[----:B------:R-:W-:Y:S01]  /*1b420*/  IMAD.MOV.U32 R28, RZ, RZ, 0x1 ;  /* 0x00000001ff1c7424 */ /* 0x000fe200078e00ff */
[----:B0-----:R-:W-:Y:S01]  /*1b430*/  ISETP.GE.AND P0, PT, R27, UR4, PT ;  /* 0x000000041b007c0c */ /* 0x001fe2000bf06270 */
[----:B------:R-:W-:-:S12]  /*1b440*/  IMAD.MOV.U32 R22, RZ, RZ, RZ ;  /* 0x000000ffff167224 */ /* 0x000fd800078e00ff */
[----:B--2---:R-:W-:Y:S05]  /*1b450*/  @P0 BRA `(.L_x_8748) ;  /* 0x0000007c00c40947 */ /* 0x004fea0003800000 */
[----:B------:R-:W2:Y:S01]  /*1b460*/  LDL R4, [R1+0x10] ;  /* 0x0000100001047983 */ /* 0x000ea20000100800 */
[----:B------:R-:W0:Y:S01]  /*1b470*/  S2UR UR5, SR_CgaCtaId ;  /* 0x00000000000579c3 */ /* 0x000e220000008800 */
[C---:B-1----:R-:W-:Y:S01]  /*1b480*/  IMAD.SHL.U32 R2, R0.reuse, 0x8, RZ ;  /* 0x0000000800027824 */ /* 0x042fe200078e00ff */
        /* <DEDUP_REMOVED lines=10> */
[----:B------:R-:W-:Y:S01]  /*1b530*/  ULDC.64 UR38, c[0x0][0x198] ;  /* 0x0000660000267ab9 */ /* 0x000fe20000000a00 */
[----:B------:R-:W-:Y:S01]  /*1b540*/  IMAD.MOV.U32 R22, RZ, RZ, RZ ;  /* 0x000000ffff167224 */ /* 0x000fe200078e00ff */
[----:B------:R-:W-:Y:S01]  /*1b550*/  LOP3.LUT R36, R3, 0x200, R36, 0xf8, !PT ;  /* 0x0000020003247812 */ /* 0x000fe200078ef824 */
[----:B------:R-:W-:Y:S01]  /*1b560*/  IMAD.MOV.U32 R28, RZ, RZ, 0x1 ;  /* 0x00000001ff1c7424 */ /* 0x000fe200078e00ff */
[----:B------:R-:W-:Y:S01]  /*1b570*/  SHF.R.U32.HI R3, RZ, 0x3, R5 ;  /* 0x00000003ff037819 */ /* 0x000fe20000011605 */
[----:B------:R-:W-:-:S03]  /*1b580*/  ULDC UR36, c[0x0][0xc] ;  /* 0x0000030000247ab9 */ /* 0x000fc60000000800 */
[----:B------:R-:W-:Y:S02]  /*1b590*/  LOP3.LUT R3, R3, 0x70, R0, 0xf8, !PT ;  /* 0x0000007003037812 */ /* 0x000fe400078ef800 */
[C---:B------:R-:W-:Y:S01]  /*1b5a0*/  LOP3.LUT R0, R2.reuse, 0x40, RZ, 0xfc, !PT ;  /* 0x0000004002007812 */ /* 0x040fe200078efcff */
[----:B0-----:R-:W-:Y:S01]  /*1b5b0*/  ULEA UR4, UR5, UR4, 0x18 ;  /* 0x0000000405047291 */ /* 0x001fe2000f8ec03f */
[C---:B------:R-:W-:Y:S02]  /*1b5c0*/  LOP3.LUT R3, R2.reuse, 0xc0, RZ, 0xfc, !PT ;  /* 0x000000c002037812 */ /* 0x040fe400078efcff */
[C---:B------:R-:W-:Y:S02]  /*1b5d0*/  LOP3.LUT R0, R2.reuse, 0x100, RZ, 0xfc, !PT ;  /* 0x0000010002007812 */ /* 0x040fe400078efcff */
[C---:B------:R-:W-:Y:S01]  /*1b5e0*/  LOP3.LUT R3, R2.reuse, 0x180, RZ, 0xfc, !PT ;  /* 0x0000018002037812 */ /* 0x040fe200078efcff */
[----:B------:R-:W-:Y:S01]  /*1b5f0*/  IMAD.U32 R18, RZ, RZ, UR4 ;  /* 0x00000004ff127e24 */ /* 0x000fe2000f8e00ff */
[----:B------:R-:W-:-:S03]  /*1b600*/  LOP3.LUT R0, R2, 0x1c0, RZ, 0xfc, !PT ;  /* 0x000001c002007812 */ /* 0x000fc600078efcff */
[----:B------:R-:W-:Y:S01]  /*1b610*/  IMAD R23, R36, 0x2, R18 ;  /* 0x0000000224177824 */ /* 0x000fe200078e0212 */
[----:B--2---:R-:W-:-:S05]  /*1b620*/  LOP3.LUT R4, R4, 0x2, RZ, 0xfc, !PT ;  /* 0x0000000204047812 */ /* 0x004fca00078efcff */
[----:B------:R0:W-:Y:S04]  /*1b630*/  STL [R1+0x50], R4 ;  /* 0x0000500401007387 */ /* 0x0001e80000100800 */
[----:B------:R1:W-:Y:S01]  /*1b640*/  STL [R1+0x34], RZ ;  /* 0x000034ff01007387 */ /* 0x0003e20000100800 */
[C---:B0-----:R-:W-:Y:S02]  /*1b650*/  LOP3.LUT R4, R2.reuse, 0x80, RZ, 0xfc, !PT ;  /* 0x0000008002047812 */ /* 0x041fe400078efcff */
[----:B-1----:R-:W-:-:S07]  /*1b660*/  LOP3.LUT R4, R2, 0x140, RZ, 0xfc, !PT ;  /* 0x0000014002047812 */ /* 0x002fce00078efcff */
.L_x_8865:
        /* <DEDUP_REMOVED lines=50> */
[----:B---3--:R-:W-:Y:S06]  /*1b990*/  @P2 BRA `(.L_x_8749) ;  /* 0x0000000000142947 */ /* 0x008fec0003800000 */
[----:B------:R-:W-:Y:S05]  /*1b9a0*/  @!P0 BRA `(.L_x_8749) ;  /* 0x0000000000108947 */ /* 0x000fea0003800000 */
[----:B------:R-:W2:Y:S04]  /*1b9b0*/  LDG.E R7, desc[UR40][R2.64] ;  /* 0x0000002802077981 */ /* 0x000ea8000c1e1900 */
[----:B------:R-:W2:Y:S02]  /*1b9c0*/  LDG.E R2, desc[UR40][R2.64+0x4] ;  /* 0x0000042802027981 */ /* 0x000ea4000c1e1900 */
[----:B--2---:R-:W-:-:S05]  /*1b9d0*/  IMAD.IADD R10, R2, 0x1, -R7 ;  /* 0x00000001020a7824 */ /* 0x004fca00078e0a07 */
[----:B------:R1:W-:Y:S02]  /*1b9e0*/  STL [R1+0xc], R10 ;  /* 0x00000c0a01007387 */ /* 0x0003e40000100800 */
.L_x_8749:
        /* <DEDUP_REMOVED lines=14> */
.L_x_8750:
        /* <DEDUP_REMOVED lines=9> */
.L_x_8751:
[----:B0-----:R-:W2:Y:S01]  /*1bb60*/  @P1 LDG.E R2, desc[UR40][R4.64] ;  /* 0x0000002804021981 */ /* 0x001ea2000c1e1900 */
[----:B------:R-:W0:Y:S03]  /*1bb70*/  LDC R3, c[0x0][0x448] ;  /* 0x00011200ff037b82 */ /* 0x000e260000000800 */
[----:B------:R3:W2:Y:S01]  /*1bb80*/  @P1 LDG.E R5, desc[UR40][R4.64+0x4] ;  /* 0x0000042804051981 */ /* 0x0006a2000c1e1900 */
[----:B-----5:R-:W-:Y:S01]  /*1bb90*/  IMAD.IADD R9, R9, 0x1, -R34 ;  /* 0x0000000109097824 */ /* 0x020fe200078e0a22 */
[----:B------:R-:W-:Y:S01]  /*1bba0*/  BSSY B0, `(.L_x_8752) ;  /* 0x0000035000007945 */ /* 0x000fe20003800000 */
[----:B------:R-:W-:Y:S02]  /*1bbb0*/  LOP3.LUT R33, R8, 0xff, RZ, 0xc0, !PT ;  /* 0x000000ff08217812 */ /* 0x000fe400078ec0ff */
[----:B0-----:R-:W-:-:S13]  /*1bbc0*/  ISETP.NE.AND P0, PT, R3, 0x1, PT ;  /* 0x000000010300780c */ /* 0x001fda0003f05270 */
[----:B---3--:R-:W0:Y:S08]  /*1bbd0*/  @P0 LDC R4, c[0x0][0x44c] ;  /* 0x00011300ff040b82 */ /* 0x008e300000000800 */
[----:B------:R-:W3:Y:S01]  /*1bbe0*/  @P0 LDC R3, c[0x0][0x450] ;  /* 0x00011400ff030b82 */ /* 0x000ee20000000800 */
[----:B--2---:R-:W-:Y:S02]  /*1bbf0*/  @P1 IMAD.IADD R6, R5, 0x1, -R2 ;  /* 0x0000000105061824 */ /* 0x004fe400078e0a02 */
[----:B------:R-:W-:-:S02]  /*1bc00*/  IMAD.SHL.U32 R2, R25, 0x40, RZ ;  /* 0x0000004019027824 */ /* 0x000fc400078e00ff */
[----:B------:R-:W-:Y:S02]  /*1bc10*/  IMAD.IADD R26, R9, 0x1, R6 ;  /* 0x00000001091a7824 */ /* 0x000fe400078e0206 */
[----:B------:R-:W-:-:S03]  /*1bc20*/  VIADD R2, R2, 0x3f ;  /* 0x0000003f02027836 */ /* 0x000fc60000000000 */
[----:B------:R-:W-:Y:S01]  /*1bc30*/  IADD3 R7, R26, 0x40, -R10 ;  /* 0x000000401a077810 */ /* 0x000fe20007ffe80a */
[----:B0-----:R-:W-:-:S05]  /*1bc40*/  @P0 IMAD.HI.U32 R4, R2, R4, RZ ;  /* 0x0000000402040227 */ /* 0x001fca00078e00ff */
[----:B---3--:R-:W-:Y:S01]  /*1bc50*/  @P0 SHF.R.U32.HI R2, RZ, R3, R4 ;  /* 0x00000003ff020219 */ /* 0x008fe20000011604 */
[----:B------:R-:W-:-:S04]  /*1bc60*/  VIADD R3, R26, 0x3f ;  /* 0x0000003f1a037836 */ /* 0x000fc80000000000 */
[----:B------:R-:W-:Y:S01]  /*1bc70*/  IMAD.IADD R2, R7, 0x1, R2 ;  /* 0x0000000107027824 */ /* 0x000fe200078e0202 */
[----:B------:R-:W-:-:S04]  /*1bc80*/  SHF.R.S32.HI R4, RZ, 0x1f, R3 ;  /* 0x0000001fff047819 */ /* 0x000fc80000011403 */
[----:B------:R-:W-:Y:S02]  /*1bc90*/  LEA.HI R4, R4, R3, RZ, 0x6 ;  /* 0x0000000304047211 */ /* 0x000fe400078f30ff */
[----:B------:R-:W-:Y:S02]  /*1bca0*/  SHF.R.S32.HI R3, RZ, 0x1f, R2 ;  /* 0x0000001fff037819 */ /* 0x000fe40000011402 */
[----:B------:R-:W-:Y:S02]  /*1bcb0*/  SHF.R.S32.HI R5, RZ, 0x6, R4 ;  /* 0x00000006ff057819 */ /* 0x000fe40000011404 */
[----:B------:R-:W-:Y:S01]  /*1bcc0*/  LEA.HI R3, R3, R2, RZ, 0x6 ;  /* 0x0000000203037211 */ /* 0x000fe200078f30ff */
[----:B------:R-:W-:Y:S01]  /*1bcd0*/  IMAD.MOV.U32 R2, RZ, RZ, RZ ;  /* 0x000000ffff027224 */ /* 0x000fe200078e00ff */
        /* <DEDUP_REMOVED lines=33> */
.L_x_8753:
[----:B------:R-:W-:Y:S05]  /*1bef0*/  BSYNC B0 ;  /* 0x0000000000007941 */ /* 0x000fea0003800000 */
.L_x_8752:
[-C--:B------:R-:W-:Y:S01]  /*1bf00*/  IMAD R3, R33, R2.reuse, RZ ;  /* 0x0000000221037224 */ /* 0x080fe200078e02ff */
        /* <DEDUP_REMOVED lines=23> */
.L_x_8920:
[----:B-1----:R-:W-:Y:S02]  /*1c080*/  ISETP.NE.AND P0, PT, R14, RZ, PT ;  /* 0x000000ff0e00720c */ /* 0x002fe40003f05270 */
[----:B------:R-:W-:-:S11]  /*1c090*/  PLOP3.LUT P6, PT, PT, PT, PT, 0x8, 0x0 ;  /* 0x000000000000781c */ /* 0x000fd60003fce170 */
[----:B------:R-:W-:Y:S05]  /*1c0a0*/  @P0 BRA `(.L_x_8757) ;  /* 0x00000000000c0947 */ /* 0x000fea0003800000 */
[----:B------:R-:W-:-:S03]  /*1c0b0*/  UMOV UR4, 0xffffffff ;  /* 0xffffffff00047882 */ /* 0x000fc60000000000 */
[----:B------:R-:W-:Y:S05]  /*1c0c0*/  BRA.DIV UR4, `(.L_x_8758) ;  /* 0x0000008604e47947 */ /* 0x000fea000b800000 */
[----:B------:R-:W-:-:S13]  /*1c0d0*/  ELECT P6, URZ, PT ;  /* 0x00000000003f782f */ /* 0x000fda00038c0000 */
.L_x_8757:
        /* <DEDUP_REMOVED lines=9> */
.L_x_8923:
[----:B------:R-:W-:Y:S05]  /*1c170*/  BSYNC B1 ;  /* 0x0000000000017941 */ /* 0x000fea0003800000 */
.L_x_8759:
        /* <DEDUP_REMOVED lines=10> */
.L_x_8924:
[----:B------:R-:W-:Y:S05]  /*1c220*/  BSYNC B2 ;  /* 0x0000000000027941 */ /* 0x000fea0003800000 */
.L_x_8763:
        /* <DEDUP_REMOVED lines=9> */
.L_x_8766:
[----:B------:R-:W-:Y:S05]  /*1c2c0*/  BSYNC B2 ;  /* 0x0000000000027941 */ /* 0x000fea0003800000 */
.L_x_8765:
        /* <DEDUP_REMOVED lines=12> */
.L_x_8767:
        /* <DEDUP_REMOVED lines=13> */
.L_x_8925:
[----:B------:R-:W-:Y:S05]  /*1c460*/  BSYNC B2 ;  /* 0x0000000000027941 */ /* 0x000fea0003800000 */
.L_x_8768:
        /* <DEDUP_REMOVED lines=11> */
.L_x_8771:
[----:B------:R-:W-:Y:S05]  /*1c520*/  BSYNC B2 ;  /* 0x0000000000027941 */ /* 0x000fea0003800000 */
.L_x_8770:
        /* <DEDUP_REMOVED lines=9> */
.L_x_8772:
        /* <DEDUP_REMOVED lines=15> */
.L_x_8773:
        /* <DEDUP_REMOVED lines=15> */
.L_x_8774:
        /* <DEDUP_REMOVED lines=15> */
.L_x_8775:
        /* <DEDUP_REMOVED lines=15> */
.L_x_8776:
        /* <DEDUP_REMOVED lines=15> */
.L_x_8777:
        /* <DEDUP_REMOVED lines=15> */
.L_x_8778:
        /* <DEDUP_REMOVED lines=15> */
.L_x_8779:
        /* <DEDUP_REMOVED lines=10> */
.L_x_8762:
[----:B------:R-:W-:Y:S05]  /*1ccf0*/  BSYNC B1 ;  /* 0x0000000000017941 */ /* 0x000fea0003800000 */
.L_x_8761:
        /* <DEDUP_REMOVED lines=9> */
.L_x_8799:
        /* <DEDUP_REMOVED lines=11> */
.L_x_8926:
[----:B------:R-:W-:Y:S05]  /*1ce40*/  BSYNC B2 ;  /* 0x0000000000027941 */ /* 0x000fea0003800000 */
.L_x_8782:
        /* <DEDUP_REMOVED lines=9> */
.L_x_8785:
[----:B------:R-:W-:Y:S05]  /*1cee0*/  BSYNC B2 ;  /* 0x0000000000027941 */ /* 0x000fea0003800000 */
.L_x_8784:
        /* <DEDUP_REMOVED lines=11> */
.L_x_8786:
        /* <DEDUP_REMOVED lines=13> */
.L_x_8927:
[----:B------:R-:W-:Y:S05]  /*1d070*/  BSYNC B2 ;  /* 0x0000000000027941 */ /* 0x000fea0003800000 */
.L_x_8787:
        /* <DEDUP_REMOVED lines=11> */
.L_x_8790:
[----:B------:R-:W-:Y:S05]  /*1d130*/  BSYNC B2 ;  /* 0x0000000000027941 */ /* 0x000fea0003800000 */
.L_x_8789:
        /* <DEDUP_REMOVED lines=9> */
.L_x_8791:
        /* <DEDUP_REMOVED lines=15> */
.L_x_8792:
        /* <DEDUP_REMOVED lines=15> */
.L_x_8793:
        /* <DEDUP_REMOVED lines=15> */
.L_x_8794:
        /* <DEDUP_REMOVED lines=15> */
.L_x_8795:
        /* <DEDUP_REMOVED lines=15> */
.L_x_8796:
        /* <DEDUP_REMOVED lines=15> */
.L_x_8797:
        /* <DEDUP_REMOVED lines=15> */
.L_x_8798:
        /* <DEDUP_REMOVED lines=10> */
.L_x_8781:
[----:B------:R-:W-:Y:S05]  /*1d900*/  BSYNC B1 ;  /* 0x0000000000017941 */ /* 0x000fea0003800000 */
.L_x_8780:
        /* <DEDUP_REMOVED lines=8> */
.L_x_8755:
[----:B------:R-:W-:Y:S05]  /*1d990*/  BSYNC B0 ;  /* 0x0000000000007941 */ /* 0x000fea0003800000 */
.L_x_8754:
        /* <DEDUP_REMOVED lines=46> */
.L_x_8801:
[----:B------:R-:W-:Y:S05]  /*1dc80*/  BSYNC B0 ;  /* 0x0000000000007941 */ /* 0x000fea0003800000 */
.L_x_8800:
        /* <DEDUP_REMOVED lines=23> */
.L_x_8803:
        /* <DEDUP_REMOVED lines=20> */
.L_x_8806:
[----:B------:R-:W-:Y:S05]  /*1df40*/  BSYNC B6 ;  /* 0x0000000000067941 */ /* 0x000fea0003800000 */
.L_x_8805:
        /* <DEDUP_REMOVED lines=20> */
.L_x_8809:
        /* <DEDUP_REMOVED lines=15> */
.L_x_8808:
[----:B------:R-:W-:Y:S05]  /*1e180*/  BSYNC B6 ;  /* 0x0000000000067941 */ /* 0x000fea0003800000 */
.L_x_8807:
[----:B------:R-:W2:Y:S01]  /*1e190*/  LDL R21, [R1+0x30] ;  /* 0x0000300001157983 */ /* 0x000ea20000100800 */
[----:B------:R-:W-:Y:S01]  /*1e1a0*/  ULDC.64 UR4, c[0x0][0xaf0] ;  /* 0x0002bc0000047ab9 */ /* 0x000fe20000000a00 */
[----:B------:R-:W0:Y:S01]  /*1e1b0*/  LDC R9, c[0x0][0x430] ;  /* 0x00010c00ff097b82 */ /* 0x000e220000000800 */
[----:B------:R-:W-:Y:S01]  /*1e1c0*/  ISETP.NE.U32.AND P0, PT, RZ, UR4, PT ;  /* 0x00000004ff007c0c */ /* 0x000fe2000bf05070 */
[----:B------:R-:W1:Y:S03]  /*1e1d0*/  S2R R20, SR_TID.X ;  /* 0x0000000000147919 */ /* 0x000e660000002100 */
[----:B------:R-:W-:-:S13]  /*1e1e0*/  ISETP.NE.AND.EX P0, PT, RZ, UR5, PT, P0 ;  /* 0x00000005ff007c0c */ /* 0x000fda000bf05300 */
[----:B------:R-:W-:Y:S01]  /*1e1f0*/  @P0 IADD3 R2, P1, R31, UR4, RZ ;  /* 0x000000041f020c10 */ /* 0x000fe2000ff3e0ff */
[----:B------:R-:W-:-:S03]  /*1e200*/  ULDC UR4, c[0x0][0x320] ;  /* 0x0000c80000047ab9 */ /* 0x000fc60000000800 */
[----:B------:R-:W-:-:S05]  /*1e210*/  @P0 IADD3.X R3, R32, UR5, RZ, P1, !PT ;  /* 0x0000000520030c10 */ /* 0x000fca0008ffe4ff */
[----:B------:R3:W4:Y:S01]  /*1e220*/  @P0 LDG.E R30, desc[UR40][R2.64] ;  /* 0x00000028021e0981 */ /* 0x000722000c1e1900 */
[----:B-1----:R-:W-:-:S04]  /*1e230*/  LOP3.LUT R20, R20, 0x7f, RZ, 0xc0, !PT ;  /* 0x0000007f14147812 */ /* 0x002fc800078ec0ff */
[----:B------:R-:W-:Y:S02]  /*1e240*/  SHF.R.U32.HI R35, RZ, 0x3, R20 ;  /* 0x00000003ff237819 */ /* 0x000fe40000011614 */
[----:B------:R-:W1:Y:S02]  /*1e250*/  S2R R20, SR_TID.X ;  /* 0x0000000000147919 */ /* 0x000e640000002100 */
[----:B-1----:R-:W-:-:S05]  /*1e260*/  IMAD.SHL.U32 R20, R20, 0x10, RZ ;  /* 0x0000001014147824 */ /* 0x002fca00078e00ff */
[----:B------:R-:W-:Y:S02]  /*1e270*/  LOP3.LUT R20, R35, 0x70, R20, 0xf8, !PT ;  /* 0x0000007023147812 */ /* 0x000fe400078ef814 */
[----:B------:R-:W1:Y:S01]  /*1e280*/  S2R R35, SR_TID.X ;  /* 0x0000000000237919 */ /* 0x000e620000002100 */
[----:B0-----:R-:W-:Y:S01]  /*1e290*/  ISETP.NE.AND P1, PT, R9, 0x1, PT ;  /* 0x000000010900780c */ /* 0x001fe20003f25270 */
[----:B------:R-:W0:-:S12]  /*1e2a0*/  S2R R4, SR_TID.X ;  /* 0x0000000000047919 */ /* 0x000e180000002100 */
[----:B---3--:R-:W3:Y:S08]  /*1e2b0*/  @P1 LDC R3, c[0x0][0x434] ;  /* 0x00010d00ff031b82 */ /* 0x008ef00000000800 */
[----:B------:R-:W5:Y:S01]  /*1e2c0*/  @P1 LDC R2, c[0x0][0x438] ;  /* 0x00010e00ff021b82 */ /* 0x000f620000000800 */
[----:B-1----:R-:W-:-:S05]  /*1e2d0*/  IMAD.SHL.U32 R35, R35, 0x8, RZ ;  /* 0x0000000823237824 */ /* 0x002fca00078e00ff */
[----:B------:R-:W-:-:S04]  /*1e2e0*/  LOP3.LUT R35, R35, 0x38, RZ, 0xc0, !PT ;  /* 0x0000003823237812 */ /* 0x000fc800078ec0ff */
[----:B------:R-:W-:-:S04]  /*1e2f0*/  LOP3.LUT R35, R35, 0x40, RZ, 0xfc, !PT ;  /* 0x0000004023237812 */ /* 0x000fc800078efcff */
[----:B------:R-:W-:Y:S02]  /*1e300*/  ISETP.GE.AND P2, PT, R35, UR4, PT ;  /* 0x0000000423007c0c */ /* 0x000fe4000bf46270 */
[----:B------:R-:W1:Y:S01]  /*1e310*/  S2R R35, SR_TID.X ;  /* 0x0000000000237919 */ /* 0x000e620000002100 */
[----:B0-----:R-:W-:Y:S01]  /*1e320*/  IMAD.SHL.U32 R4, R4, 0x8, RZ ;  /* 0x0000000804047824 */ /* 0x001fe200078e00ff */
[----:B------:R-:W-:-:S04]  /*1e330*/  LOP3.LUT R16, R16, 0xffffffbf, RZ, 0xc0, !PT ;  /* 0xffffffbf10107812 */ /* 0x000fc800078ec0ff */
[----:B------:R-:W-:Y:S02]  /*1e340*/  LOP3.LUT R4, R4, 0x38, RZ, 0xc0, !PT ;  /* 0x0000003804047812 */ /* 0x000fe400078ec0ff */
[----:B------:R-:W-:Y:S02]  /*1e350*/  SEL R8, RZ, 0xffffffff, P2 ;  /* 0xffffffffff087807 */ /* 0x000fe40001000000 */
[----:B------:R-:W-:Y:S02]  /*1e360*/  LOP3.LUT R4, R4, 0x80, RZ, 0xfc, !PT ;  /* 0x0000008004047812 */ /* 0x000fe400078efcff */
[----:B------:R-:W-:Y:S01]  /*1e370*/  @P2 LOP3.LUT R16, R16, 0x40, RZ, 0xfc, !PT ;  /* 0x0000004010102812 */ /* 0x000fe200078efcff */
[----:B------:R-:W-:Y:S01]  /*1e380*/  IMAD.SHL.U32 R8, R8, 0x2, RZ ;  /* 0x0000000208087824 */ /* 0x000fe200078e00ff */
[----:B------:R-:W-:Y:S01]  /*1e390*/  ISETP.GE.AND P2, PT, R4, UR4, PT ;  /* 0x0000000404007c0c */ /* 0x000fe2000bf46270 */
[----:B-1----:R-:W-:-:S05]  /*1e3a0*/  IMAD.SHL.U32 R35, R35, 0x8, RZ ;  /* 0x0000000823237824 */ /* 0x002fca00078e00ff */
[----:B------:R-:W-:-:S04]  /*1e3b0*/  LOP3.LUT R35, R35, 0x38, RZ, 0xc0, !PT ;  /* 0x0000003823237812 */ /* 0x000fc800078ec0ff */
[----:B------:R-:W-:Y:S02]  /*1e3c0*/  LOP3.LUT R35, R35, 0xc0, RZ, 0xfc, !PT ;  /* 0x000000c023237812 */ /* 0x000fe400078efcff */
[----:B------:R-:W-:Y:S02]  /*1e3d0*/  LOP3.LUT R16, R16, 0xffffff7f, RZ, 0xc0, !PT ;  /* 0xffffff7f10107812 */ /* 0x000fe400078ec0ff */
[----:B--2---:R-:W-:Y:S02]  /*1e3e0*/  LEA R31, R21, 0xffffffc0, 0x6 ;  /* 0xffffffc0151f7811 */ /* 0x004fe400078e30ff */
[----:B------:R-:W0:Y:S03]  /*1e3f0*/  S2R R21, SR_TID.X ;  /* 0x0000000000157919 */ /* 0x000e260000002100 */
[----:B------:R-:W-:-:S05]  /*1e400*/  IMAD.IADD R0, R20, 0x1, R31 ;  /* 0x0000000114007824 */ /* 0x000fca00078e021f */
[C---:B------:R-:W-:Y:S01]  /*1e410*/  ISETP.GE.AND P0, PT, R0.reuse, R26, PT ;  /* 0x0000001a0000720c */ /* 0x040fe20003f06270 */
[----:B------:R-:W-:-:S03]  /*1e420*/  IMAD.IADD R0, R0, 0x1, R34 ;  /* 0x0000000100007824 */ /* 0x000fc600078e0222 */
[----:B------:R-:W-:Y:S01]  /*1e430*/  ISETP.GT.U32.OR P0, PT, R20, 0x3f, P0 ;  /* 0x0000003f1400780c */ /* 0x000fe20000704470 */
[----:B---3--:R-:W-:-:S04]  /*1e440*/  @P1 IMAD.HI.U32 R3, R0, R3, RZ ;  /* 0x0000000300031227 */ /* 0x008fc800078e00ff */
[----:B------:R-:W-:Y:S01]  /*1e450*/  IMAD.MOV.U32 R6, RZ, RZ, R0 ;  /* 0x000000ffff067224 */ /* 0x000fe200078e0000 */
[----:B-----5:R-:W-:-:S07]  /*1e460*/  @P1 SHF.R.U32.HI R6, RZ, R2, R3 ;  /* 0x00000002ff061219 */ /* 0x020fce0000011603 */
[----:B------:R-:W1:Y:S01]  /*1e470*/  @!P0 LDC.64 R2, c[0x0][0x428] ;  /* 0x00010a00ff028b82 */ /* 0x000e620000000a00 */
[----:B0-----:R-:W-:-:S05]  /*1e480*/  IMAD.SHL.U32 R21, R21, 0x8, RZ ;  /* 0x0000000815157824 */ /* 0x001fca00078e00ff */
        /* <DEDUP_REMOVED lines=11> */
[----:B-1----:R-:W-:-:S04]  /*1e540*/  @!P0 IMAD R7, R35, R2, RZ ;  /* 0x0000000223078224 */ /* 0x002fc800078e02ff */
        /* <DEDUP_REMOVED lines=47> */
[----:B------:R-:W-:Y:S05]  /*1e840*/  BRA.DIV UR5, `(.L_x_8810) ;  /* 0x0000006205887947 */ /* 0x000fea000b800000 */
.L_x_8930:
[----:B0-----:R-:W2:Y:S01]  /*1e850*/  LDL R0, [R1+0x50] ;  /* 0x0000500001007983 */ /* 0x001ea20000100800 */
[----:B------:R-:W-:Y:S02]  /*1e860*/  ISETP.GT.U32.AND P1, PT, R20, 0x3f, PT ;  /* 0x0000003f1400780c */ /* 0x000fe40003f24070 */
[----:B------:R-:W-:Y:S02]  /*1e870*/  LOP3.LUT R16, R16, 0xfffffeff, RZ, 0xc0, !PT ;  /* 0xfffffeff10107812 */ /* 0x000fe400078ec0ff */
[----:B------:R-:W-:Y:S02]  /*1e880*/  LOP3.LUT R32, R5, R32, RZ, 0xfc, !PT ;  /* 0x0000002005207212 */ /* 0x000fe400078efcff */
[----:B------:R-:W-:-:S07]  /*1e890*/  LOP3.LUT R16, R16, 0xfffffffe, RZ, 0xc0, !PT ;  /* 0xfffffffe10107812 */ /* 0x000fce00078ec0ff */
[----:B------:R-:W-:Y:S02]  /*1e8a0*/  @P1 LOP3.LUT R16, R16, 0x1, RZ, 0xfc, !PT ;  /* 0x0000000110101812 */ /* 0x000fe400078efcff */
[----:B--2---:R-:W-:-:S13]  /*1e8b0*/  ISETP.NE.AND P0, PT, R0, 0x3, PT ;  /* 0x000000030000780c */ /* 0x004fda0003f05270 */
[----:B------:R-:W-:Y:S01]  /*1e8c0*/  @P0 LOP3.LUT R16, R16, 0x100, RZ, 0xfc, !PT ;  /* 0x0000010010100812 */ /* 0x000fe200078efcff */
[----:B------:R-:W-:Y:S06]  /*1e8d0*/  @!P0 BRA `(.L_x_8811) ;  /* 0x0000000000048947 */ /* 0x000fec0003800000 */
[----:B------:R-:W-:Y:S01]  /*1e8e0*/  BPT.TRAP 0x1 ;  /* 0x000000040000795c */ /* 0x000fe20000300000 */
.L_x_8811:
[----:B------:R-:W0:Y:S01]  /*1e8f0*/  S2R R0, SR_TID.X ;  /* 0x0000000000007919 */ /* 0x000e220000002100 */
        /* <DEDUP_REMOVED lines=8> */
.L_x_8931:
[----:B------:R-:W-:Y:S05]  /*1e980*/  BSYNC B0 ;  /* 0x0000000000007941 */ /* 0x000fea0003800000 */
.L_x_8812:
        /* <DEDUP_REMOVED lines=62> */
.L_x_8941:
        /* <DEDUP_REMOVED lines=10> */
.L_x_8815:
        /* <DEDUP_REMOVED lines=11> */
.L_x_8816:
        /* <DEDUP_REMOVED lines=34> */
.L_x_8818:
[----:B------:R-:W-:Y:S05]  /*1f0e0*/  BSYNC B6 ;  /* 0x0000000000067941 */ /* 0x000fea0003800000 */
.L_x_8817:
        /* <DEDUP_REMOVED lines=76> */
[----:B------:R-:W1:Y:S04]  /*1f5b0*/  SHFL.IDX PT, R4, R3, 0x1, 0x181f ;  /* 0x00381f0003047f89 */ /* 0x000e6800000e0000 */
[----:B------:R-:W-:Y:S01]  /*1f5c0*/  SHFL.IDX PT, R3, R3, 0x3, 0x181f ;  /* 0x00781f0003037f89 */ /* 0x000fe200000e0000 */
        /* <DEDUP_REMOVED lines=14> */
[----:B-1----:R0:W-:Y:S02]  /*1f6b0*/  @!P0 LDGSTS.E.BYPASS.LTC128B.128 [R23+0x21400], desc[UR40][R4.64], !P1 ;  /* 0x2140000004178fae */ /* 0x0021e4000c901d68 */
.L_x_8950:
[----:B01----:R-:W-:-:S05]  /*1f6c0*/  VIADD R4, R25, 0x30 ;  /* 0x0000003019047836 */ /* 0x003fca0000000000 */
[----:B------:R-:W-:Y:S01]  /*1f6d0*/  ISETP.GE.AND P0, PT, R4, R2, PT ;  /* 0x000000020400720c */ /* 0x000fe20003f06270 */
[----:B------:R0:W-:-:S12]  /*1f6e0*/  STL [R1+0x2c], R4 ;  /* 0x00002c0401007387 */ /* 0x0001d80000100800 */
[----:B------:R-:W-:-:S05]  /*1f6f0*/  @!P0 LEA R2, P2, R7, R0, 0x1 ;  /* 0x0000000007028211 */ /* 0x000fca00078408ff */
[----:B------:R-:W-:-:S05]  /*1f700*/  @!P0 IMAD.X R3, RZ, RZ, R3, P2 ;  /* 0x000000ffff038224 */ /* 0x000fca00010e0603 */
[----:B------:R-:W-:Y:S01]  /*1f710*/  @!PT LDS RZ, [RZ] ;  /* 0x00000000fffff984 */ /* 0x000fe20000000800 */
[----:B------:R-:W-:Y:S01]  /*1f720*/  @!PT LDS RZ, [RZ] ;  /* 0x00000000fffff984 */ /* 0x000fe20000000800 */
[----:B------:R-:W-:Y:S01]  /*1f730*/  @!PT LDS RZ, [RZ] ;  /* 0x00000000fffff984 */ /* 0x000fe20000000800 */
[----:B------:R0:W-:Y:S01]  /*1f740*/  @!P0 LDGSTS.E.BYPASS.LTC128B.128 [R23+0x21c00], desc[UR40][R2.64], !P1 ;  /* 0x21c0000002178fae */ /* 0x0001e2000c901d68 */
[----:B------:R-:W-:Y:S01]  /*1f750*/  PLOP3.LUT P0, PT, PT, PT, PT, 0x80, 0x0 ;  /* 0x000000000000781c */ /* 0x000fe20003f0f070 */
[----:B------:R-:W-:-:S12]  /*1f760*/  NOP ;  /* 0x0000000000007918 */ /* 0x000fd80000000000 */
.L_x_8820:
        /* <DEDUP_REMOVED lines=28> */
.L_x_8822:
[----:B------:R-:W-:Y:S05]  /*1f930*/  BSYNC B6 ;  /* 0x0000000000067941 */ /* 0x000fea0003800000 */
.L_x_8821:
        /* <DEDUP_REMOVED lines=191> */
.L_x_8960:
[----:B------:R-:W2:Y:S01]  /*20530*/  LDL.LU R3, [R1+0x2c] ;  /* 0x00002c0001037983 */ /* 0x000ea20000300800 */
[----:B------:R-:W-:Y:S01]  /*20540*/  BSSY B0, `(.L_x_8824) ;  /* 0x0000019000007945 */ /* 0x000fe20003800000 */
[----:B--2---:R-:W-:-:S13]  /*20550*/  ISETP.GE.AND P0, PT, R3, R6, PT ;  /* 0x000000060300720c */ /* 0x004fda0003f06270 */
[----:B------:R-:W-:Y:S05]  /*20560*/  @P0 BRA `(.L_x_8825) ;  /* 0x0000000000580947 */ /* 0x000fea0003800000 */
[----:B------:R-:W-:Y:S02]  /*20570*/  LOP3.LUT R0, R0, 0x40, RZ, 0xc0, !PT ;  /* 0x0000004000007812 */ /* 0x000fe400078ec0ff */
[----:B------:R-:W-:Y:S02]  /*20580*/  LOP3.LUT P6, RZ, R16, 0x800, RZ, 0xc0, !PT ;  /* 0x0000080010ff7812 */ /* 0x000fe400078cc0ff */
        /* <DEDUP_REMOVED lines=20> */
.L_x_8825:
[----:B------:R-:W-:Y:S05]  /*206d0*/  BSYNC B0 ;  /* 0x0000000000007941 */ /* 0x000fea0003800000 */
.L_x_8824:
[----:B------:R-:W-:Y:S01]  /*206e0*/  NOP ;  /* 0x0000000000007918 */ /* 0x000fe20000000000 */
[----:B------:R-:W-:-:S13]  /*206f0*/  PLOP3.LUT P0, PT, PT, PT, PT, 0x80, 0x0 ;  /* 0x000000000000781c */ /* 0x000fda0003f0f070 */
.L_x_8826:
        /* <DEDUP_REMOVED lines=18> */
.L_x_8961:
[----:B------:R-:W-:Y:S05]  /*20820*/  BSYNC B0 ;  /* 0x0000000000007941 */ /* 0x000fea0003800000 */
.L_x_8827:
[----:B------:R-:W2:Y:S02]  /*20830*/  LDL R2, [R1+0x50] ;  /* 0x0000500001027983 */ /* 0x000ea40000100800 */
[----:B--2---:R-:W-:-:S13]  /*20840*/  ISETP.NE.AND P0, PT, R2, 0x3, PT ;  /* 0x000000030200780c */ /* 0x004fda0003f05270 */
[----:B------:R-:W-:Y:S05]  /*20850*/  @!P0 BRA `(.L_x_8829) ;  /* 0x0000000000048947 */ /* 0x000fea0003800000 */
[----:B------:R-:W-:Y:S01]  /*20860*/  BPT.TRAP 0x1 ;  /* 0x000000040000795c */ /* 0x000fe20000300000 */
.L_x_8829:
[----:B-1----:R-:W-:Y:S01]  /*20870*/  SHF.L.U32 R0, R28, 0x1f, RZ ;  /* 0x0000001f1c007819 */ /* 0x002fe200000006ff */
[----:B------:R-:W-:Y:S03]  /*20880*/  BSSY B0, `(.L_x_8830) ;  /* 0x0000003000007945 */ /* 0x000fe60003800000 */
[----:B------:R-:W1:Y:S02]  /*20890*/  SYNCS.PHASECHK.TRANS64.TRYWAIT P0, [R26+URZ+0x38860], R0 ;  /* 0x038860001a0075a7 */ /* 0x000e64000800017f */
[----:B-1----:R-:W-:Y:S05]  /*208a0*/  @!P0 BRA `(.L_x_8831) ;  /* 0x00000058001c8947 */ /* 0x002fea0003800000 */
.L_x_8962:
[----:B------:R-:W-:Y:S05]  /*208b0*/  BSYNC B0 ;  /* 0x0000000000007941 */ /* 0x000fea0003800000 */
.L_x_8830:
        /* <DEDUP_REMOVED lines=109> */
.L_x_8972:
        /* <DEDUP_REMOVED lines=34> */
.L_x_8833:
        /* <DEDUP_REMOVED lines=11> */
.L_x_8834:
        /* <DEDUP_REMOVED lines=11> */
.L_x_8849:
[----:B--2---:R-:W2:Y:S01]  /*21310*/  LDL R10, [R1+0x50] ;  /* 0x00005000010a7983 */ /* 0x004ea20000100800 */
[----:B0-----:R-:W0:Y:S01]  /*21320*/  LDC R5, c[0x0][0x430] ;  /* 0x00010c00ff057b82 */ /* 0x001e220000000800 */
[----:B-1----:R-:W1:Y:S01]  /*21330*/  S2R R2, SR_TID.X ;  /* 0x0000000000027919 */ /* 0x002e620000002100 */
[----:B---3--:R-:W3:Y:S01]  /*21340*/  S2R R8, SR_TID.X ;  /* 0x0000000000087919 */ /* 0x008ee20000002100 */
[----:B0-----:R-:W-:Y:S02]  /*21350*/  ISETP.NE.AND P0, PT, R5, 0x1, PT ;  /* 0x000000010500780c */ /* 0x001fe40003f05270 */
[----:B-1----:R-:W-:-:S11]  /*21360*/  LOP3.LUT R2, R2, 0x7f, RZ, 0xc0, !PT ;  /* 0x0000007f02027812 */ /* 0x002fd600078ec0ff */
[----:B------:R-:W0:Y:S01]  /*21370*/  @P0 LDC R6, c[0x0][0x434] ;  /* 0x00010d00ff060b82 */ /* 0x000e220000000800 */
[----:B---3--:R-:W-:Y:S01]  /*21380*/  IMAD.SHL.U32 R8, R8, 0x10, RZ ;  /* 0x0000001008087824 */ /* 0x008fe200078e00ff */
[----:B------:R-:W-:-:S04]  /*21390*/  SHF.R.U32.HI R2, RZ, 0x3, R2 ;  /* 0x00000003ff027819 */ /* 0x000fc80000011602 */
[----:B------:R-:W-:Y:S02]  /*213a0*/  LOP3.LUT R8, R2, 0x70, R8, 0xf8, !PT ;  /* 0x0000007002087812 */ /* 0x000fe400078ef808 */
[----:B------:R-:W1:Y:S02]  /*213b0*/  @P0 LDC R3, c[0x0][0x438] ;  /* 0x00010e00ff030b82 */ /* 0x000e640000000800 */
[----:B------:R-:W-:Y:S01]  /*213c0*/  ISETP.GT.U32.AND P1, PT, R8, 0x3f, PT ;  /* 0x0000003f0800780c */ /* 0x000fe20003f24070 */
[----:B------:R-:W-:-:S04]  /*213d0*/  IMAD R4, R7, 0x40, R34 ;  /* 0x0000004007047824 */ /* 0x000fc800078e0222 */
[----:B------:R-:W-:-:S08]  /*213e0*/  IMAD.IADD R4, R8, 0x1, R4 ;  /* 0x0000000108047824 */ /* 0x000fd000078e0204 */
[----:B------:R-:W3:Y:S01]  /*213f0*/  @!P1 LDC.64 R8, c[0x0][0x428] ;  /* 0x00010a00ff089b82 */ /* 0x000ee20000000a00 */
[----:B0-----:R-:W-:-:S04]  /*21400*/  @P0 IMAD.HI.U32 R6, R4, R6, RZ ;  /* 0x0000000604060227 */ /* 0x001fc800078e00ff */
[----:B------:R-:W-:Y:S01]  /*21410*/  IMAD.MOV.U32 R2, RZ, RZ, R4 ;  /* 0x000000ffff027224 */ /* 0x000fe200078e0004 */
[----:B-1----:R-:W-:-:S05]  /*21420*/  @P0 SHF.R.U32.HI R2, RZ, R3, R6 ;  /* 0x00000003ff020219 */ /* 0x002fca0000011606 */
[----:B------:R-:W-:-:S04]  /*21430*/  IMAD.MOV R3, RZ, RZ, -R2 ;  /* 0x000000ffff037224 */ /* 0x000fc800078e0a02 */
[----:B------:R-:W-:Y:S01]  /*21440*/  IMAD R5, R5, R3, R4 ;  /* 0x0000000305057224 */ /* 0x000fe200078e0204 */
[--C-:B------:R-:W-:Y:S01]  /*21450*/  @!P1 SHF.R.S32.HI R3, RZ, 0x1f, R2.reuse ;  /* 0x0000001fff039819 */ /* 0x100fe20000011402 */
[-C--:B---3--:R-:W-:Y:S02]  /*21460*/  @!P1 IMAD R4, R35, R8.reuse, RZ ;  /* 0x0000000823049224 */ /* 0x088fe400078e02ff */
[----:B------:R-:W-:-:S04]  /*21470*/  @!P1 IMAD.WIDE.U32 R2, R30, R8, R2 ;  /* 0x000000081e029225 */ /* 0x000fc800078e0002 */
[----:B------:R-:W-:Y:S02]  /*21480*/  @!P1 IMAD R4, R30, R9, R4 ;  /* 0x000000091e049224 */ /* 0x000fe400078e0204 */
[----:B------:R-:W0:Y:S02]  /*21490*/  @!P1 LDC.64 R8, c[0x0][0x418] ;  /* 0x00010600ff089b82 */ /* 0x000e240000000a00 */
[----:B------:R-:W-:Y:S02]  /*214a0*/  @!P1 IMAD.IADD R3, R4, 0x1, R3 ;  /* 0x0000000104039824 */ /* 0x000fe400078e0203 */
[----:B------:R-:W-:Y:S02]  /*214b0*/  IMAD.MOV.U32 R4, RZ, RZ, RZ ;  /* 0x000000ffff047224 */ /* 0x000fe400078e00ff */
[----:B------:R-:W-:Y:S01]  /*214c0*/  VIADD R22, R22, 0x1 ;  /* 0x0000000116167836 */ /* 0x000fe20000000000 */
        /* <DEDUP_REMOVED lines=10> */
[----:B------:R-:W-:Y:S02]  /*21570*/  ISETP.GT.AND P3, PT, R2, R33, PT ;  /* 0x000000210200720c */ /* 0x000fe40003f64270 */
[----:B--2---:R-:W-:-:S13]  /*21580*/  ISETP.NE.AND P1, PT, R10, 0x3, PT ;  /* 0x000000030a00780c */ /* 0x004fda0003f25270 */
[----:B0-----:R-:W-:Y:S05]  /*21590*/  @!P1 BRA `(.L_x_8837) ;  /* 0x0000000000049947 */ /* 0x001fea0003800000 */
[----:B------:R-:W-:Y:S01]  /*215a0*/  BPT.TRAP 0x1 ;  /* 0x000000040000795c */ /* 0x000fe20000300000 */
.L_x_8837:
[----:B------:R-:W-:Y:S01]  /*215b0*/  IMAD R6, R22, 0x8, R18 ;  /* 0x0000000816067824 */ /* 0x000fe200078e0212 */
[----:B------:R-:W-:Y:S01]  /*215c0*/  SHF.L.U32 R25, R28, 0x1f, RZ ;  /* 0x0000001f1c197819 */ /* 0x000fe200000006ff */
[----:B------:R-:W-:Y:S01]  /*215d0*/  BSSY B1, `(.L_x_8838) ;  /* 0x0000004000017945 */ /* 0x000fe20003800000 */
[----:B------:R-:W-:Y:S02]  /*215e0*/  SHF.R.S32.HI R9, RZ, 0x1f, R5 ;  /* 0x0000001fff097819 */ /* 0x000fe40000011405 */
[----:B------:R-:W0:Y:S02]  /*215f0*/  SYNCS.PHASECHK.TRANS64.TRYWAIT P0, [R6+URZ+0x38840], R25 ;  /* 0x03884019060075a7 */ /* 0x000e24000800017f */
[----:B0-----:R-:W-:Y:S05]  /*21600*/  @!P0 BRA `(.L_x_8839) ;  /* 0x0000005400008947 */ /* 0x001fea0003800000 */
.L_x_8973:
[----:B------:R-:W-:Y:S05]  /*21610*/  BSYNC B1 ;  /* 0x0000000000017941 */ /* 0x000fea0003800000 */
.L_x_8838:
        /* <DEDUP_REMOVED lines=40> */
.L_x_8983:
        /* <DEDUP_REMOVED lines=8> */
.L_x_8841:
[----:B------:R-:W-:Y:S02]  /*21920*/  PLOP3.LUT P1, PT, P1, P0, PT, 0xa2, 0x0 ;  /* 0x000000000000781c */ /* 0x000fe40000f21472 */
[----:B------:R-:W-:-:S08]  /*21930*/  @P0 R2UR P1, UR4, R6 ;  /* 0x00000000060402ca */ /* 0x000fd00000020000 */
[----:B------:R-:W-:-:S05]  /*21940*/  @P0 PLOP3.LUT P0, PT, P1, PT, PT, 0x80, 0x0 ;  /* 0x000000000000081c */ /* 0x000fca0000f0f070 */
[----:B------:R-:W-:Y:S01]  /*21950*/  @!P1 SYNCS.ARRIVE.TRANS64.RED.A0T1 RZ, [UR4+0x38830], RZ ;  /* 0x038830ffffff99a7 */ /* 0x000fe20008200404 */
[----:B------:R-:W-:Y:S07]  /*21960*/  @!P1 ARRIVES.LDGSTSBAR.64.TRANSCNT [UR4+0x38830] ;  /* 0x03883000ff0099b0 */ /* 0x000fee0008000a84 */
[----:B------:R-:W-:Y:S05]  /*21970*/  @P0 BRA.U.ANY `(.L_x_8841) ;  /* 0xfffffffd00e80947 */ /* 0x000fea000393ffff */
[----:B------:R-:W-:Y:S01]  /*21980*/  NOP ;  /* 0x0000000000007918 */ /* 0x000fe20000000000 */
[----:B--2---:R-:W2:Y:S02]  /*21990*/  LDL R2, [R1+0x50] ;  /* 0x0000500001027983 */ /* 0x004ea40000100800 */
[----:B--2---:R-:W-:-:S13]  /*219a0*/  ISETP.NE.AND P2, PT, R2, 0x3, PT ;  /* 0x000000030200780c */ /* 0x004fda0003f45270 */
[----:B------:R-:W-:Y:S05]  /*219b0*/  @!P2 BRA `(.L_x_8842) ;  /* 0x000000000004a947 */ /* 0x000fea0003800000 */
[----:B------:R-:W-:Y:S01]  /*219c0*/  BPT.TRAP 0x1 ;  /* 0x000000040000795c */ /* 0x000fe20000300000 */
.L_x_8842:
[----:B------:R2:W-:Y:S01]  /*219d0*/  SYNCS.ARRIVE.TRANS64.A1T0 RZ, [R6+URZ+0x38830], RZ ;  /* 0x038830ff06ff79a7 */ /* 0x0005e2000810003f */
[----:B------:R-:W-:Y:S05]  /*219e0*/  @!P2 BRA `(.L_x_8843) ;  /* 0x000000000004a947 */ /* 0x000fea0003800000 */
[----:B------:R-:W-:Y:S01]  /*219f0*/  BPT.TRAP 0x1 ;  /* 0x000000040000795c */ /* 0x000fe20000300000 */
.L_x_8843:
[----:B------:R-:W3:Y:S01]  /*21a00*/  SYNCS.PHASECHK.TRANS64.TRYWAIT P0, [R6+URZ+0x38860], R25 ;  /* 0x03886019060075a7 */ /* 0x000ee2000800017f */
[----:B------:R-:W-:Y:S04]  /*21a10*/  BSSY B1, `(.L_x_8844) ;  /* 0x0000002000017945 */ /* 0x000fe80003800000 */
[----:B---3--:R-:W-:Y:S05]  /*21a20*/  @!P0 BRA `(.L_x_8845) ;  /* 0x0000005400288947 */ /* 0x008fea0003800000 */
.L_x_8984:
[----:B------:R-:W-:Y:S05]  /*21a30*/  BSYNC B1 ;  /* 0x0000000000017941 */ /* 0x000fea0003800000 */
.L_x_8844:
        /* <DEDUP_REMOVED lines=79> */
.L_x_8994:
        /* <DEDUP_REMOVED lines=25> */
.L_x_8847:
[----:B------:R-:W-:Y:S02]  /*220c0*/  PLOP3.LUT P1, PT, P1, P0, PT, 0xa2, 0x0 ;  /* 0x000000000000781c */ /* 0x000fe40000f21472 */
[----:B------:R-:W-:-:S08]  /*220d0*/  @P0 R2UR P1, UR4, R6 ;  /* 0x00000000060402ca */ /* 0x000fd00000020000 */
[----:B------:R-:W-:-:S05]  /*220e0*/  @P0 PLOP3.LUT P0, PT, P1, PT, PT, 0x80, 0x0 ;  /* 0x000000000000081c */ /* 0x000fca0000f0f070 */
[----:B------:R-:W-:Y:S01]  /*220f0*/  @!P1 SYNCS.ARRIVE.TRANS64.RED.A0T1 RZ, [UR4+0x38850], RZ ;  /* 0x038850ffffff99a7 */ /* 0x000fe20008200404 */
[----:B------:R-:W-:Y:S07]  /*22100*/  @!P1 ARRIVES.LDGSTSBAR.64.TRANSCNT [UR4+0x38850] ;  /* 0x03885000ff0099b0 */ /* 0x000fee0008000a84 */
[----:B------:R-:W-:Y:S05]  /*22110*/  @P0 BRA.U.ANY `(.L_x_8847) ;  /* 0xfffffffd00e80947 */ /* 0x000fea000393ffff */
[----:B------:R-:W-:Y:S01]  /*22120*/  NOP ;  /* 0x0000000000007918 */ /* 0x000fe20000000000 */
[----:B0-----:R-:W4:Y:S02]  /*22130*/  LDL R2, [R1+0x50] ;  /* 0x0000500001027983 */ /* 0x001f240000100800 */
[----:B----4-:R-:W-:-:S13]  /*22140*/  ISETP.NE.AND P2, PT, R2, 0x3, PT ;  /* 0x000000030200780c */ /* 0x010fda0003f45270 */
[----:B------:R-:W-:Y:S05]  /*22150*/  @!P2 BRA `(.L_x_8848) ;  /* 0x000000000004a947 */ /* 0x000fea0003800000 */
[----:B------:R-:W-:Y:S01]  /*22160*/  BPT.TRAP 0x1 ;  /* 0x000000040000795c */ /* 0x000fe20000300000 */
.L_x_8848:
[----:B------:R1:W-:Y:S01]  /*22170*/  SYNCS.ARRIVE.TRANS64.A1T0 RZ, [R6+URZ+0x38850], RZ ;  /* 0x038850ff06ff79a7 */ /* 0x0003e2000810003f */
[----:B------:R-:W-:Y:S05]  /*22180*/  @P3 BRA `(.L_x_8849) ;  /* 0xfffffff000603947 */ /* 0x000fea000383ffff */
.L_x_8836:
[----:B------:R-:W-:Y:S05]  /*22190*/  BSYNC B0 ;  /* 0x0000000000007941 */ /* 0x000fea0003800000 */
.L_x_8835:
        /* <DEDUP_REMOVED lines=21> */
.L_x_8851:
[----:B------:R-:W-:Y:S05]  /*222f0*/  BSYNC B0 ;  /* 0x0000000000007941 */ /* 0x000fea0003800000 */
.L_x_8850:
[----:B------:R-:W-:-:S07]  /*22300*/  SEL R22, R22, RZ, P0 ;  /* 0x000000ff16167207 */ /* 0x000fce0000000000 */
.L_x_8804:
[----:B------:R-:W-:Y:S05]  /*22310*/  BSYNC B7 ;  /* 0x0000000000077941 */ /* 0x000fea0003800000 */
.L_x_8802:
        /* <DEDUP_REMOVED lines=8> */
[----:B---3--:R3:W4:Y:S01]  /*223a0*/  LDS.128 R24, [R18+0x388d0] ;  /* 0x0388d00012187984 */ /* 0x0087220000000c00 */
[----:B------:R-:W-:Y:S06]  /*223b0*/  BAR.ARV 0x4, 0x180 ;  /* 0x0106000000007b1d */ /* 0x000fec0000002000 */
[----:B------:R-:W-:Y:S05]  /*223c0*/  BRA `(.L_x_8853) ;  /* 0x0000000c00d87947 */ /* 0x000fea0003800000 */
.L_x_8852:
        /* <DEDUP_REMOVED lines=14> */
[----:B---3--:R-:W-:Y:S01]  /*224b0*/  IMAD.MOV.U32 R25, RZ, RZ, RZ ;  /* 0x000000ffff197224 */ /* 0x008fe200078e00ff */
[C---:B------:R-:W-:Y:S01]  /*224c0*/  ISETP.GE.U32.AND P2, PT, R8.reuse, 0x2, PT ;  /* 0x000000020800780c */ /* 0x040fe20003f46070 */
[----:B------:R-:W-:Y:S01]  /*224d0*/  IMAD.MOV.U32 R5, RZ, RZ, RZ ;  /* 0x000000ffff057224 */ /* 0x000fe200078e00ff */
[C---:B------:R-:W-:Y:S01]  /*224e0*/  ISETP.GE.U32.AND P3, PT, R8.reuse, 0x4, PT ;  /* 0x000000040800780c */ /* 0x040fe20003f66070 */
[----:B------:R-:W-:Y:S01]  /*224f0*/  SHFL.IDX PT, R0, R24, RZ, 0x1f ;  /* 0x00001fff18007589 */ /* 0x000fe200000e0000 */
[C---:B------:R-:W-:Y:S02]  /*22500*/  ISETP.GE.U32.AND P4, PT, R8.reuse, 0x8, PT ;  /* 0x000000080800780c */ /* 0x040fe40003f86070 */
[----:B------:R-:W-:Y:S01]  /*22510*/  ISETP.GE.U32.AND P5, PT, R8, 0x10, PT ;  /* 0x000000100800780c */ /* 0x000fe20003fa6070 */
[----:B-12---:R0:W-:Y:S02]  /*22520*/  SHFL.IDX PT, R6, R24, 0x1, 0x1f ;  /* 0x00201f0018067f89 */ /* 0x0061e400000e0000 */
        /* <DEDUP_REMOVED lines=21> */
.L_x_9004:
[----:B------:R-:W-:Y:S02]  /*22680*/  ULDC UR4, c[0x0][0xd38] ;  /* 0x00034e0000047ab9 */ /* 0x000fe40000000800 */
[----:B------:R-:W-:-:S04]  /*22690*/  IMAD.U32 R4, RZ, RZ, UR4 ;  /* 0x00000004ff047e24 */ /* 0x000fc8000f8e00ff */
[----:B-1----:R-:W-:-:S04]  /*226a0*/  IMAD R3, R14, R4, RZ ;  /* 0x000000040e037224 */ /* 0x002fc800078e02ff */
[----:B------:R-:W-:-:S05]  /*226b0*/  IMAD.IADD R6, R6, 0x1, R3 ;  /* 0x0000000106067824 */ /* 0x000fca00078e0203 */
[----:B------:R-:W-:-:S13]  /*226c0*/  ISETP.GT.AND P6, PT, R6, R0, PT ;  /* 0x000000000600720c */ /* 0x000fda0003fc4270 */
[----:B------:R-:W-:Y:S05]  /*226d0*/  @P6 BRA `(.L_x_8855) ;  /* 0x0000000000a46947 */ /* 0x000fea0003800000 */
.L_x_8858:
        /* <DEDUP_REMOVED lines=35> */
.L_x_9012:
[----:B------:R-:W-:Y:S02]  /*22910*/  ULDC UR4, c[0x0][0xd38] ;  /* 0x00034e0000047ab9 */ /* 0x000fe40000000800 */
[----:B------:R-:W-:-:S04]  /*22920*/  IMAD.U32 R4, RZ, RZ, UR4 ;  /* 0x00000004ff047e24 */ /* 0x000fc8000f8e00ff */
[----:B-1----:R-:W-:-:S04]  /*22930*/  IMAD R3, R14, R4, RZ ;  /* 0x000000040e037224 */ /* 0x002fc800078e02ff */
[----:B------:R-:W-:-:S05]  /*22940*/  IMAD.IADD R6, R3, 0x1, R6 ;  /* 0x0000000103067824 */ /* 0x000fca00078e0206 */
[----:B------:R-:W-:-:S13]  /*22950*/  ISETP.GT.AND P6, PT, R6, R0, PT ;  /* 0x000000000600720c */ /* 0x000fda0003fc4270 */
[----:B------:R-:W-:Y:S05]  /*22960*/  @!P6 BRA `(.L_x_8858) ;  /* 0xfffffffc005ce947 */ /* 0x000fea000383ffff */
.L_x_8855:
        /* <DEDUP_REMOVED lines=10> */
.L_x_9017:
[----:B------:R-:W-:-:S13]  /*22a10*/  ISETP.NE.AND P0, PT, R3, RZ, PT ;  /* 0x000000ff0300720c */ /* 0x000fda0003f05270 */
[----:B------:R-:W-:Y:S05]  /*22a20*/  @!P0 BRA `(.L_x_8860) ;  /* 0x0000000000108947 */ /* 0x000fea0003800000 */
[----:B------:R-:W-:Y:S01]  /*22a30*/  UMOV UR4, 0xffffffff ;  /* 0xffffffff00047882 */ /* 0x000fe20000000000 */
[----:B------:R-:W-:Y:S02]  /*22a40*/  VIADD R12, R7, 0xffffffff ;  /* 0xffffffff070c7836 */ /* 0x000fe40000000000 */
[----:B------:R-:W-:Y:S05]  /*22a50*/  BRA.DIV UR4, `(.L_x_8861) ;  /* 0x00000056045c7947 */ /* 0x000fea000b800000 */
[----:B------:R4:W0:Y:S02]  /*22a60*/  SHFL.IDX PT, R24, R2, R12, 0x1f ;  /* 0x00001f0c02187589 */ /* 0x00082400000e0000 */
.L_x_8860:
        /* <DEDUP_REMOVED lines=10> */
[----:B0-----:R-:W-:Y:S01]  /*22b10*/  VIADD R8, R7, 0xffffffe ;  /* 0x0ffffffe07087836 */ /* 0x001fe20000000000 */
[----:B------:R-:W-:-:S05]  /*22b20*/  IABS R7, R25 ;  /* 0x0000001900077213 */ /* 0x000fca0000000000 */
[----:B------:R0:W1:Y:S02]  /*22b30*/  F2I.FTZ.U32.TRUNC.NTZ R3, R8 ;  /* 0x0000000800037305 */ /* 0x000064000021f000 */
[----:B0-----:R-:W-:Y:S01]  /*22b40*/  IABS R8, R0 ;  /* 0x0000000000087213 */ /* 0x001fe20000000000 */
[----:B-1----:R-:W-:-:S04]  /*22b50*/  IMAD.MOV R9, RZ, RZ, -R3 ;  /* 0x000000ffff097224 */ /* 0x002fc800078e0a03 */
[----:B------:R-:W-:-:S04]  /*22b60*/  IMAD R9, R9, R4, RZ ;  /* 0x0000000409097224 */ /* 0x000fc800078e02ff */
[----:B------:R-:W-:Y:S02]  /*22b70*/  IMAD.HI.U32 R3, R3, R9, R2 ;  /* 0x0000000903037227 */ /* 0x000fe400078e0002 */
[----:B------:R-:W0:Y:S02]  /*22b80*/  MUFU.RCP R2, R10 ;  /* 0x0000000a00027308 */ /* 0x000e240000001000 */
[----:B------:R-:W-:Y:S02]  /*22b90*/  IMAD.MOV R9, RZ, RZ, -R7 ;  /* 0x000000ffff097224 */ /* 0x000fe400078e0a07 */
[----:B------:R-:W-:-:S04]  /*22ba0*/  IMAD.HI.U32 R7, R3, R8, RZ ;  /* 0x0000000803077227 */ /* 0x000fc800078e00ff */
[----:B------:R-:W-:-:S05]  /*22bb0*/  IMAD R9, R7, R9, R8 ;  /* 0x0000000907097224 */ /* 0x000fca00078e0208 */
[----:B------:R-:W-:Y:S01]  /*22bc0*/  ISETP.GT.U32.AND P1, PT, R4, R9, PT ;  /* 0x000000090400720c */ /* 0x000fe20003f24070 */
[----:B0-----:R-:W-:Y:S02]  /*22bd0*/  VIADD R8, R2, 0xffffffe ;  /* 0x0ffffffe02087836 */ /* 0x001fe40000000000 */
[----:B------:R-:W-:Y:S02]  /*22be0*/  IMAD.MOV.U32 R2, RZ, RZ, RZ ;  /* 0x000000ffff027224 */ /* 0x000fe400078e00ff */
[----:B------:R-:W0:Y:S08]  /*22bf0*/  F2I.FTZ.U32.TRUNC.NTZ R3, R8 ;  /* 0x0000000800037305 */ /* 0x000e30000021f000 */
[----:B------:R-:W-:-:S02]  /*22c00*/  @!P1 IMAD.IADD R9, R9, 0x1, -R4 ;  /* 0x0000000109099824 */ /* 0x000fc400078e0a04 */
[----:B------:R-:W-:Y:S01]  /*22c10*/  @!P1 VIADD R7, R7, 0x1 ;  /* 0x0000000107079836 */ /* 0x000fe20000000000 */
[----:B------:R-:W-:Y:S02]  /*22c20*/  ISETP.NE.AND P1, PT, R25, RZ, PT ;  /* 0x000000ff1900720c */ /* 0x000fe40003f25270 */
[----:B------:R-:W-:Y:S02]  /*22c30*/  ISETP.GE.U32.AND P0, PT, R9, R4, PT ;  /* 0x000000040900720c */ /* 0x000fe40003f06070 */
[----:B------:R-:W-:Y:S01]  /*22c40*/  IABS R4, R5 ;  /* 0x0000000500047213 */ /* 0x000fe20000000000 */
[----:B0-----:R-:W-:-:S04]  /*22c50*/  IMAD.MOV R9, RZ, RZ, -R3 ;  /* 0x000000ffff097224 */ /* 0x001fc800078e0a03 */
[----:B------:R-:W-:Y:S02]  /*22c60*/  IMAD.MOV R4, RZ, RZ, -R4 ;  /* 0x000000ffff047224 */ /* 0x000fe400078e0a04 */
[----:B------:R-:W-:-:S04]  /*22c70*/  IMAD R9, R9, R6, RZ ;  /* 0x0000000609097224 */ /* 0x000fc800078e02ff */
[----:B------:R-:W-:Y:S01]  /*22c80*/  IMAD.HI.U32 R2, R3, R9, R2 ;  /* 0x0000000903027227 */ /* 0x000fe200078e0002 */
[----:B------:R-:W-:-:S03]  /*22c90*/  LOP3.LUT R3, R0, R25, RZ, 0x3c, !PT ;  /* 0x0000001900037212 */ /* 0x000fc600078e3cff */
[----:B------:R-:W-:Y:S01]  /*22ca0*/  @P0 VIADD R7, R7, 0x1 ;  /* 0x0000000107070836 */ /* 0x000fe20000000000 */
[----:B------:R-:W-:-:S13]  /*22cb0*/  ISETP.GE.AND P2, PT, R3, RZ, PT ;  /* 0x000000ff0300720c */ /* 0x000fda0003f46270 */
        /* <DEDUP_REMOVED lines=22> */
.L_x_8862:
[----:B----4-:R-:W0:Y:S02]  /*22e20*/  LDC.64 R2, c[0x0][0xd90] ;  /* 0x00036400ff027b82 */ /* 0x010e240000000a00 */
[----:B0-----:R-:W-:-:S05]  /*22e30*/  IMAD.WIDE R2, R27, 0x4, R2 ;  /* 0x000000041b027825 */ /* 0x001fca00078e0202 */
[----:B-1----:R0:W2:Y:S02]  /*22e40*/  LDG.E R7, desc[UR40][R2.64] ;  /* 0x0000002802077981 */ /* 0x0020a4000c1e1900 */
[----:B0-----:R-:W-:Y:S02]  /*22e50*/  IMAD.MOV.U32 R2, RZ, RZ, RZ ;  /* 0x000000ffff027224 */ /* 0x001fe400078e00ff */
[----:B--2---:R-:W-:-:S05]  /*22e60*/  IMAD R5, R25, R7, RZ ;  /* 0x0000000719057224 */ /* 0x004fca00078e02ff */
[-C--:B------:R-:W-:Y:S02]  /*22e70*/  IABS R6, R5.reuse ;  /* 0x0000000500067213 */ /* 0x080fe40000000000 */
        /* <DEDUP_REMOVED lines=20> */
[----:B------:R-:W-:-:S04]  /*22fc0*/  IMAD.MOV.U32 R2, RZ, RZ, R3 ;  /* 0x000000ffff027224 */ /* 0x000fc800078e0003 */
        /* <DEDUP_REMOVED lines=26> */
[----:B------:R-:W-:Y:S02]  /*23170*/  LOP3.LUT R0, R5, R4, RZ, 0x3c, !PT ;  /* 0x0000000405007212 */ /* 0x000fe400078e3cff */
[----:B------:R-:W-:Y:S02]  /*23180*/  IADD3 R5, R6, 0x1000000, R5 ;  /* 0x0100000006057810 */ /* 0x000fe40007ffe005 */
[----:B------:R-:W-:-:S07]  /*23190*/  ISETP.GE.AND P2, PT, R0, RZ, PT ;  /* 0x000000ff0000720c */ /* 0x000fce0003f46270 */
[----:B------:R-:W-:-:S06]  /*231a0*/  @P0 VIADD R2, R2, 0x1 ;  /* 0x0000000102020836 */ /* 0x000fcc0000000000 */
[----:B------:R-:W-:Y:S01]  /*231b0*/  @!P2 IMAD.MOV R2, RZ, RZ, -R2 ;  /* 0x000000ffff02a224 */ /* 0x000fe200078e0a02 */
[----:B------:R-:W-:Y:S01]  /*231c0*/  @!P1 LOP3.LUT R2, RZ, R4, RZ, 0x33, !PT ;  /* 0x00000004ff029212 */ /* 0x000fe200078e33ff */
[----:B------:R-:W-:-:S04]  /*231d0*/  IMAD.MOV R4, RZ, RZ, -R4 ;  /* 0x000000ffff047224 */ /* 0x000fc800078e0a04 */
[----:B------:R-:W-:-:S07]  /*231e0*/  IMAD R26, R2, R4, R5 ;  /* 0x00000004021a7224 */ /* 0x000fce00078e0205 */
.L_x_8863:
[----:B------:R-:W-:-:S05]  /*231f0*/  LOP3.LUT R2, RZ, R2, RZ, 0x33, !PT ;  /* 0x00000002ff027212 */ /* 0x000fca00078e33ff */
[----:B------:R-:W-:Y:S01]  /*23200*/  IMAD.IADD R25, R25, 0x1, R2 ;  /* 0x0000000119197824 */ /* 0x000fe200078e0202 */
[----:B------:R-:W-:Y:S06]  /*23210*/  BRA `(.L_x_8864) ;  /* 0x00000000001c7947 */ /* 0x000fec0003800000 */
.L_x_8856:
[----:B------:R-:W-:Y:S01]  /*23220*/  UMOV UR4, URZ ;  /* 0x0000003f00047c82 */ /* 0x000fe20008000000 */
[----:B------:R-:W-:Y:S01]  /*23230*/  UMOV UR5, URZ ;  /* 0x0000003f00057c82 */ /* 0x000fe20008000000 */
[----:B------:R-:W-:Y:S01]  /*23240*/  ULDC UR6, c[0x0][0xd3c] ;  /* 0x00034f0000067ab9 */ /* 0x000fe20000000800 */
[----:B------:R-:W-:Y:S02]  /*23250*/  IMAD.MOV.U32 R24, RZ, RZ, R0 ;  /* 0x000000ffff187224 */ /* 0x000fe400078e0000 */
[----:B------:R-:W-:Y:S02]  /*23260*/  IMAD.U32 R25, RZ, RZ, UR4 ;  /* 0x00000004ff197e24 */ /* 0x000fe4000f8e00ff */
[----:B------:R-:W-:Y:S02]  /*23270*/  IMAD.U32 R26, RZ, RZ, UR5 ;  /* 0x00000005ff1a7e24 */ /* 0x000fe4000f8e00ff */
[----:B------:R-:W-:-:S07]  /*23280*/  IMAD.U32 R27, RZ, RZ, UR6 ;  /* 0x00000006ff1b7e24 */ /* 0x000fce000f8e00ff */
.L_x_8864:
        /* <DEDUP_REMOVED lines=10> */
.L_x_8853:
[----:B------:R-:W-:Y:S02]  /*23330*/  ULDC UR4, c[0x0][0xd3c] ;  /* 0x00034f0000047ab9 */ /* 0x000fe40000000800 */
[----:B----4-:R-:W-:-:S13]  /*23340*/  ISETP.GE.AND P0, PT, R27, UR4, PT ;  /* 0x000000041b007c0c */ /* 0x010fda000bf06270 */
[----:B------:R-:W-:Y:S05]  /*23350*/  @!P0 BRA `(.L_x_8865) ;  /* 0xffffff8000c48947 */ /* 0x000fea000383ffff */
[----:B------:R-:W-:Y:S05]  /*23360*/  BSYNC B8 ;  /* 0x0000000000087941 */ /* 0x000fea0003800000 */
.L_x_8748:
[----:B------:R-:W4:Y:S01]  /*23370*/  LDL.LU R0, [R1+0x34] ;  /* 0x0000340001007983 */ /* 0x000f220000300800 */
[----:B------:R-:W-:Y:S01]  /*23380*/  BSSY B0, `(.L_x_8866) ;  /* 0x000000b000007945 */ /* 0x000fe20003800000 */
[----:B0-----:R-:W0:Y:S01]  /*23390*/  S2R R5, SR_CgaCtaId ;  /* 0x0000000000057919 */ /* 0x001e220000008800 */
[----:B----4-:R-:W-:-:S05]  /*233a0*/  VIADD R0, R0, 0x1 ;  /* 0x0000000100007836 */ /* 0x010fca0000000000 */
        /* <DEDUP_REMOVED lines=8> */
.L_x_9020:
[----:B------:R-:W-:Y:S05]  /*23430*/  BSYNC B0 ;  /* 0x0000000000007941 */ /* 0x000fea0003800000 */
.L_x_8866:
[----:B------:R-:W-:-:S03]  /*23440*/  UMOV UR4, 0xffffffff ;  /* 0xffffffff00047882 */ /* 0x000fc60000000000 */
[----:B------:R-:W-:Y:S05]  /*23450*/  BRA.DIV UR4, `(.L_x_8868) ;  /* 0x0000004e04187947 */ /* 0x000fea000b800000 */
[----:B0-----:R-:W0:Y:S02]  /*23460*/  S2R R0, SR_TID.X ;  /* 0x0000000000007919 */ /* 0x001e240000002100 */
[----:B0-----:R-:W-:-:S04]  /*23470*/  SHF.R.U32.HI R0, RZ, 0x5, R0 ;  /* 0x00000005ff007819 */ /* 0x001fc80000011600 */
[----:B------:R-:W-:-:S05]  /*23480*/  LOP3.LUT R0, R0, 0x3, RZ, 0xc0, !PT ;  /* 0x0000000300007812 */ /* 0x000fca00078ec0ff */
[----:B------:R0:W1:Y:S02]  /*23490*/  SHFL.IDX PT, R14, R0, RZ, 0x1f ;  /* 0x00001fff000e7589 */ /* 0x00006400000e0000 */
.L_x_9023:
[----:B-1----:R-:W-:-:S13]  /*234a0*/  ISETP.NE.AND P0, PT, R14, RZ, PT ;  /* 0x000000ff0e00720c */ /* 0x002fda0003f05270 */
[----:B------:R-:W-:Y:S05]  /*234b0*/  @P0 BRA `(.L_x_8590) ;  /* 0x0000000000880947 */ /* 0x000fea0003800000 */
[----:B------:R-:W-:-:S03]  /*234c0*/  UMOV UR4, 0xffffffff ;  /* 0xffffffff00047882 */ /* 0x000fc60000000000 */
[----:B------:R-:W-:Y:S05]  /*234d0*/  BRA.DIV UR4, `(.L_x_8869) ;  /* 0x0000004e042c7947 */ /* 0x000fea000b800000 */
[----:B------:R-:W-:-:S13]  /*234e0*/  ELECT P6, URZ, PT ;  /* 0x00000000003f782f */ /* 0x000fda00038c0000 */
.L_x_9026:
[----:B------:R-:W-:Y:S05]  /*234f0*/  @!P6 BRA `(.L_x_8590) ;  /* 0x000000000078e947 */ /* 0x000fea0003800000 */
[----:B0-----:R-:W4:Y:S02]  /*23500*/  LDL.LU R0, [R1+0x10] ;  /* 0x0000100001007983 */ /* 0x001f240000300800 */
[----:B----4-:R-:W-:-:S04]  /*23510*/  LOP3.LUT R0, R0, 0x2, RZ, 0xfc, !PT ;  /* 0x0000000200007812 */ /* 0x010fc800078efcff */
[----:B------:R-:W-:-:S13]  /*23520*/  ISETP.NE.AND P0, PT, R0, 0x3, PT ;  /* 0x000000030000780c */ /* 0x000fda0003f05270 */
[----:B------:R-:W-:Y:S05]  /*23530*/  @!P0 BRA `(.L_x_8870) ;  /* 0x0000000000048947 */ /* 0x000fea0003800000 */
[----:B------:R-:W-:Y:S01]  /*23540*/  BPT.TRAP 0x1 ;  /* 0x000000040000795c */ /* 0x000fe20000300000 */
.L_x_8870:
[----:B------:R-:W-:Y:S01]  /*23550*/  IMAD R5, R22, 0x8, R7 ;  /* 0x0000000816057824 */ /* 0x000fe200078e0207 */
[----:B------:R-:W-:Y:S01]  /*23560*/  SHF.L.U32 R0, R28, 0x1f, RZ ;  /* 0x0000001f1c007819 */ /* 0x000fe200000006ff */
[----:B------:R-:W-:-:S03]  /*23570*/  VIADD R22, R22, 0x1 ;  /* 0x0000000116167836 */ /* 0x000fc60000000000 */
[----:B------:R-:W0:Y:S02]  /*23580*/  SYNCS.PHASECHK.TRANS64.TRYWAIT P1, [R5+URZ+0x38840], R0 ;  /* 0x03884000050075a7 */ /* 0x000e24000802017f */
[----:B------:R-:W-:-:S04]  /*23590*/  ISETP.NE.AND P2, PT, R22, 0x2, PT ;  /* 0x000000021600780c */ /* 0x000fc80003f45270 */
[----:B------:R-:W-:Y:S01]  /*235a0*/  SEL R3, RZ, 0x1, P2 ;  /* 0x00000001ff037807 */ /* 0x000fe20001000000 */
[----:B0-----:R-:W-:Y:S08]  /*235b0*/  @!P1 BRA `(.L_x_8871) ;  /* 0x0000004c00149947 */ /* 0x001ff00003800000 */
.L_x_9027:
[----:B------:R-:W-:Y:S02]  /*235c0*/  SEL R22, R22, RZ, P2 ;  /* 0x000000ff16167207 */ /* 0x000fe40001000000 */
[----:B------:R-:W-:Y:S01]  /*235d0*/  LOP3.LUT R2, R28, R3, RZ, 0x3c, !PT ;  /* 0x000000031c027212 */ /* 0x000fe200078e3cff */
[----:B------:R-:W-:Y:S06]  /*235e0*/  @!P0 BRA `(.L_x_8872) ;  /* 0x0000000000048947 */ /* 0x000fec0003800000 */
[----:B------:R-:W-:Y:S01]  /*235f0*/  BPT.TRAP 0x1 ;  /* 0x000000040000795c */ /* 0x000fe20000300000 */
.L_x_8872:
[----:B------:R-:W-:Y:S01]  /*23600*/  IMAD R3, R22, 0x8, R7 ;  /* 0x0000000816037824 */ /* 0x000fe200078e0207 */
[----:B------:R-:W-:-:S04]  /*23610*/  SHF.L.U32 R2, R2, 0x1f, RZ ;  /* 0x0000001f02027819 */ /* 0x000fc800000006ff */
[----:B------:R-:W1:Y:S02]  /*23620*/  SYNCS.PHASECHK.TRANS64.TRYWAIT P1, [R3+URZ+0x38840], R2 ;  /* 0x03884002030075a7 */ /* 0x000e64000802017f */
[----:B-1----:R-:W-:Y:S05]  /*23630*/  @!P1 BRA `(.L_x_8873) ;  /* 0x0000004c00089947 */ /* 0x002fea0003800000 */
.L_x_9028:
[----:B------:R-:W-:Y:S05]  /*23640*/  @!P0 BRA `(.L_x_8874) ;  /* 0x0000000000048947 */ /* 0x000fea0003800000 */
[----:B------:R-:W-:Y:S01]  /*23650*/  BPT.TRAP 0x1 ;  /* 0x000000040000795c */ /* 0x000fe20000300000 */
.L_x_8874:
[----:B------:R-:W4:Y:S02]  /*23660*/  SYNCS.PHASECHK.TRANS64.TRYWAIT P1, [R5+URZ+0x38860], R0 ;  /* 0x03886000050075a7 */ /* 0x000f24000802017f */
[----:B----4-:R-:W-:Y:S05]  /*23670*/  @!P1 BRA `(.L_x_8875) ;  /* 0x0000004c000c9947 */ /* 0x010fea0003800000 */
.L_x_9029:
[----:B------:R-:W-:Y:S05]  /*23680*/  @!P0 BRA `(.L_x_8876) ;  /* 0x0000000000048947 */ /* 0x000fea0003800000 */
[----:B------:R-:W-:Y:S01]  /*23690*/  BPT.TRAP 0x1 ;  /* 0x000000040000795c */ /* 0x000fe20000300000 */
.L_x_8876:
[----:B------:R0:W0:Y:S02]  /*236a0*/  SYNCS.PHASECHK.TRANS64.TRYWAIT P0, [R3+URZ+0x38860], R2 ;  /* 0x03886002030075a7 */ /* 0x000024000800017f */
[----:B0-----:R-:W-:Y:S05]  /*236b0*/  @!P0 NANOSLEEP.SYNCS 0x989680 ;  /* 0x009896800000895d */ /* 0x001fea0003900000 */
[----:B------:R-:W0:Y:S02]  /*236c0*/  @!P0 SYNCS.PHASECHK.TRANS64 P0, [R3+URZ+0x38860], R2 ;  /* 0x03886002030085a7 */ /* 0x000e24000800007f */
[----:B0-----:R-:W-:Y:S05]  /*236d0*/  @!P0 BRA `(.L_x_8876) ;  /* 0xfffffffc00f08947 */ /* 0x001fea000383ffff */
.L_x_8590:
[----:B------:R-:W-:Y:S05]  /*236e0*/  BSYNC B9 ;  /* 0x0000000000097941 */ /* 0x000fea0003800000 */
.L_x_8587:
[----:B------:R-:W-:Y:S05]  /*236f0*/  EXIT ;  /* 0x000000000000794d */ /* 0x000fea0003800000 */
.L_x_8608:
[----:B0-----:R0:W1:Y:S02]  /*23700*/  SYNCS.PHASECHK.TRANS64.TRYWAIT P5, [R61+URZ+0x38890], R68 ;  /* 0x038890443d0075a7 */ /* 0x00106400080a017f */
[----:B-1----:R-:W-:Y:S05]  /*23710*/  @!P5 NANOSLEEP.SYNCS 0x989680 ;  /* 0x009896800000d95d */ /* 0x002fea0003900000 */
[----:B------:R-:W1:Y:S02]  /*23720*/  @!P5 SYNCS.PHASECHK.TRANS64 P5, [R61+URZ+0x38890], R68 ;  /* 0x038890443d00d5a7 */ /* 0x000e6400080a007f */
[----:B-1----:R-:W-:Y:S05]  /*23730*/  @!P5 BRA `(.L_x_8608) ;  /* 0xfffffffc00f0d947 */ /* 0x002fea000383ffff */
[----:B------:R-:W-:Y:S05]  /*23740*/  BRA `(.L_x_8877) ;  /* 0xfffffdf800d07947 */ /* 0x000fea000383ffff */
.L_x_8609:
        /* <DEDUP_REMOVED lines=8> */
.L_x_8879:
[----:B------:R-:W-:Y:S05]  /*237d0*/  BSYNC B1 ;  /* 0x0000000000017941 */ /* 0x000fea0003800000 */
.L_x_8878:
        /* <DEDUP_REMOVED lines=8> */
.L_x_8880:
[----:B------:R-:W-:Y:S01]  /*23860*/  IMAD.MOV.U32 R73, RZ, RZ, R14 ;  /* 0x000000ffff497224 */ /* 0x000fe200078e000e */
[----:B------:R-:W-:Y:S06]  /*23870*/  BRA `(.L_x_8881) ;  /* 0xfffffdf800987947 */ /* 0x000fec000383ffff */
.L_x_8619:
[----:B0-----:R0:W1:Y:S02]  /*23880*/  SYNCS.PHASECHK.TRANS64.TRYWAIT P6, [R61+URZ+0x38890], R68 ;  /* 0x038890443d0075a7 */ /* 0x00106400080c017f */
[----:B-1----:R-:W-:Y:S05]  /*23890*/  @!P6 NANOSLEEP.SYNCS 0x989680 ;  /* 0x009896800000e95d */ /* 0x002fea0003900000 */
[----:B------:R-:W1:Y:S02]  /*238a0*/  @!P6 SYNCS.PHASECHK.TRANS64 P6, [R61+URZ+0x38890], R68 ;  /* 0x038890443d00e5a7 */ /* 0x000e6400080c007f */
[----:B-1----:R-:W-:Y:S05]  /*238b0*/  @!P6 BRA `(.L_x_8619) ;  /* 0xfffffffc00f0e947 */ /* 0x002fea000383ffff */
[----:B------:R-:W-:Y:S05]  /*238c0*/  BRA `(.L_x_8882) ;  /* 0xfffffe04001c7947 */ /* 0x000fea000383ffff */
.L_x_8620:
        /* <DEDUP_REMOVED lines=8> */
.L_x_8884:
[----:B------:R-:W-:Y:S05]  /*23950*/  BSYNC B1 ;  /* 0x0000000000017941 */ /* 0x000fea0003800000 */
.L_x_8883:
        /* <DEDUP_REMOVED lines=8> */
.L_x_8885:
[----:B------:R-:W-:Y:S01]  /*239e0*/  IMAD.MOV.U32 R70, RZ, RZ, R14 ;  /* 0x000000ffff467224 */ /* 0x000fe200078e000e */
[----:B------:R-:W-:Y:S06]  /*239f0*/  BRA `(.L_x_8886) ;  /* 0xfffffe0000e47947 */ /* 0x000fec000383ffff */
.L_x_8625:
[----:B-1----:R1:W2:Y:S02]  /*23a00*/  SYNCS.PHASECHK.TRANS64.TRYWAIT P4, [R61+URZ+0x38890], R68 ;  /* 0x038890443d0075a7 */ /* 0x0022a4000808017f */
[----:B--2---:R-:W-:Y:S05]  /*23a10*/  @!P4 NANOSLEEP.SYNCS 0x989680 ;  /* 0x009896800000c95d */ /* 0x004fea0003900000 */
[----:B------:R-:W2:Y:S02]  /*23a20*/  @!P4 SYNCS.PHASECHK.TRANS64 P4, [R61+URZ+0x38890], R68 ;  /* 0x038890443d00c5a7 */ /* 0x000ea4000808007f */
[----:B--2---:R-:W-:Y:S05]  /*23a30*/  @!P4 BRA `(.L_x_8625) ;  /* 0xfffffffc00f0c947 */ /* 0x004fea000383ffff */
[----:B------:R-:W-:Y:S05]  /*23a40*/  BRA `(.L_x_8887) ;  /* 0xfffffe0800ec7947 */ /* 0x000fea000383ffff */
.L_x_8626:
[----:B------:R-:W-:Y:S01]  /*23a50*/  BSSY B1, `(.L_x_8888) ;  /* 0x0000007000017945 */ /* 0x000fe20003800000 */
[----:B------:R-:W-:Y:S02]  /*23a60*/  IMAD.MOV.U32 R12, RZ, RZ, RZ ;  /* 0x000000ffff0c7224 */ /* 0x000fe400078e00ff */
[----:B------:R-:W-:Y:S02]  /*23a70*/  IMAD.MOV.U32 R11, RZ, RZ, 0x1c1f ;  /* 0x00001c1fff0b7424 */ /* 0x000fe400078e00ff */
[----:B------:R-:W-:-:S07]  /*23a80*/  IMAD.MOV.U32 R15, RZ, RZ, -0x1 ;  /* 0xffffffffff0f7424 */ /* 0x000fce00078e00ff */
[----:B-1----:R-:W-:Y:S05]  /*23a90*/  WARPSYNC.COLLECTIVE R15, `(.L_x_8889) ;  /* 0x000000000f087348 */ /* 0x002fea0003c00000 */
[----:B------:R0:W2:Y:S02]  /*23aa0*/  SHFL.IDX P6, R14, R13, R12, R11 ;  /* 0x0000000c0d0e7389 */ /* 0x0000a400000c000b */
[----:B012---:R-:W-:Y:S01]  /*23ab0*/  ENDCOLLECTIVE ;  /* 0x000000000000791b */ /* 0x007fe20003800000 */
.L_x_8889:
[----:B------:R-:W-:Y:S05]  /*23ac0*/  BSYNC B1 ;  /* 0x0000000000017941 */ /* 0x000fea0003800000 */
.L_x_8888:
        /* <DEDUP_REMOVED lines=8> */
.L_x_8890:
[----:B------:R-:W-:Y:S05]  /*23b50*/  BRA `(.L_x_8891) ;  /* 0xfffffe0c000c7947 */ /* 0x000fea000383ffff */
.L_x_8630:
[----:B-1----:R1:W2:Y:S02]  /*23b60*/  SYNCS.PHASECHK.TRANS64.TRYWAIT P3, [R61+URZ+0x388b0], R68 ;  /* 0x0388b0443d0075a7 */ /* 0x0022a4000806017f */
[----:B--2---:R-:W-:Y:S05]  /*23b70*/  @!P3 NANOSLEEP.SYNCS 0x989680 ;  /* 0x009896800000b95d */ /* 0x004fea0003900000 */
[----:B------:R-:W2:Y:S02]  /*23b80*/  @!P3 SYNCS.PHASECHK.TRANS64 P3, [R61+URZ+0x388b0], R68 ;  /* 0x0388b0443d00b5a7 */ /* 0x000ea4000806007f */
[----:B--2---:R-:W-:Y:S05]  /*23b90*/  @!P3 BRA `(.L_x_8630) ;  /* 0xfffffffc00f0b947 */ /* 0x004fea000383ffff */
[----:B------:R-:W-:Y:S05]  /*23ba0*/  BRA `(.L_x_8892) ;  /* 0xfffffe0c00987947 */ /* 0x000fea000383ffff */
.L_x_8659:
        /* <DEDUP_REMOVED lines=8> */
.L_x_8894:
[----:B------:R-:W-:Y:S05]  /*23c30*/  BSYNC B1 ;  /* 0x0000000000017941 */ /* 0x000fea0003800000 */
.L_x_8893:
        /* <DEDUP_REMOVED lines=8> */
.L_x_8895:
[----:B------:R-:W-:Y:S02]  /*23cc0*/  IMAD.MOV.U32 R13, RZ, RZ, R31 ;  /* 0x000000ffff0d7224 */ /* 0x000fe400078e001f */
[----:B------:R-:W-:-:S07]  /*23cd0*/  IMAD.MOV.U32 R5, RZ, RZ, R14 ;  /* 0x000000ffff057224 */ /* 0x000fce00078e000e */
[----:B------:R-:W-:Y:S05]  /*23ce0*/  WARPSYNC.COLLECTIVE R15, `(.L_x_8896) ;  /* 0x000000000f087348 */ /* 0x000fea0003c00000 */
[----:B------:R0:W1:Y:S02]  /*23cf0*/  SHFL.IDX P6, R14, R13, R12, R11 ;  /* 0x0000000c0d0e7389 */ /* 0x00006400000c000b */
[----:B01----:R-:W-:Y:S01]  /*23d00*/  ENDCOLLECTIVE ;  /* 0x000000000000791b */ /* 0x003fe20003800000 */
.L_x_8896:
[----:B------:R-:W-:Y:S02]  /*23d10*/  IMAD.MOV.U32 R13, RZ, RZ, R30 ;  /* 0x000000ffff0d7224 */ /* 0x000fe400078e001e */
[----:B------:R-:W-:-:S07]  /*23d20*/  IMAD.MOV.U32 R8, RZ, RZ, R14 ;  /* 0x000000ffff087224 */ /* 0x000fce00078e000e */
[----:B------:R-:W-:Y:S05]  /*23d30*/  WARPSYNC.COLLECTIVE R15, `(.L_x_8897) ;  /* 0x000000000f087348 */ /* 0x000fea0003c00000 */
[----:B------:R0:W1:Y:S02]  /*23d40*/  SHFL.IDX P6, R14, R13, R12, R11 ;  /* 0x0000000c0d0e7389 */ /* 0x00006400000c000b */
[----:B01----:R-:W-:Y:S01]  /*23d50*/  ENDCOLLECTIVE ;  /* 0x000000000000791b */ /* 0x003fe20003800000 */
.L_x_8897:
[----:B------:R-:W-:Y:S01]  /*23d60*/  IMAD.MOV.U32 R6, RZ, RZ, R14 ;  /* 0x000000ffff067224 */ /* 0x000fe200078e000e */
[----:B------:R-:W-:Y:S06]  /*23d70*/  BRA `(.L_x_8898) ;  /* 0xfffffe44007c7947 */ /* 0x000fec000383ffff */
.L_x_8662:
[----:B------:R-:W-:Y:S01]  /*23d80*/  BSSY B1, `(.L_x_8899) ;  /* 0x0000008000017945 */ /* 0x000fe20003800000 */
[----:B------:R-:W-:Y:S02]  /*23d90*/  IMAD.MOV.U32 R13, RZ, RZ, R10 ;  /* 0x000000ffff0d7224 */ /* 0x000fe400078e000a */
[----:B------:R-:W-:Y:S02]  /*23da0*/  IMAD.MOV.U32 R12, RZ, RZ, 0x1 ;  /* 0x00000001ff0c7424 */ /* 0x000fe400078e00ff */
[----:B------:R-:W-:Y:S02]  /*23db0*/  IMAD.MOV.U32 R11, RZ, RZ, 0x1c1f ;  /* 0x00001c1fff0b7424 */ /* 0x000fe400078e00ff */
[----:B------:R-:W-:-:S07]  /*23dc0*/  IMAD.MOV.U32 R15, RZ, RZ, -0x1 ;  /* 0xffffffffff0f7424 */ /* 0x000fce00078e00ff */
[----:B-1-34-:R-:W-:Y:S05]  /*23dd0*/  WARPSYNC.COLLECTIVE R15, `(.L_x_8900) ;  /* 0x000000000f087348 */ /* 0x01afea0003c00000 */
[----:B------:R0:W2:Y:S02]  /*23de0*/  SHFL.IDX P6, R14, R13, R12, R11 ;  /* 0x0000000c0d0e7389 */ /* 0x0000a400000c000b */
[----:B01234-:R-:W-:Y:S01]  /*23df0*/  ENDCOLLECTIVE ;  /* 0x000000000000791b */ /* 0x01ffe20003800000 */
.L_x_8900:
[----:B------:R-:W-:Y:S05]  /*23e00*/  BSYNC B1 ;  /* 0x0000000000017941 */ /* 0x000fea0003800000 */
.L_x_8899:
        /* <DEDUP_REMOVED lines=8> */
.L_x_8901:
[----:B------:R-:W-:Y:S02]  /*23e90*/  IMAD.MOV.U32 R13, RZ, RZ, R31 ;  /* 0x000000ffff0d7224 */ /* 0x000fe400078e001f */
[----:B------:R-:W-:-:S07]  /*23ea0*/  IMAD.MOV.U32 R4, RZ, RZ, R14 ;  /* 0x000000ffff047224 */ /* 0x000fce00078e000e */
[----:B------:R-:W-:Y:S05]  /*23eb0*/  WARPSYNC.COLLECTIVE R15, `(.L_x_8902) ;  /* 0x000000000f087348 */ /* 0x000fea0003c00000 */
[----:B------:R0:W1:Y:S02]  /*23ec0*/  SHFL.IDX P6, R14, R13, R12, R11 ;  /* 0x0000000c0d0e7389 */ /* 0x00006400000c000b */
[----:B01----:R-:W-:Y:S01]  /*23ed0*/  ENDCOLLECTIVE ;  /* 0x000000000000791b */ /* 0x003fe20003800000 */
.L_x_8902:
[----:B------:R-:W-:Y:S02]  /*23ee0*/  IMAD.MOV.U32 R13, RZ, RZ, R30 ;  /* 0x000000ffff0d7224 */ /* 0x000fe400078e001e */
[----:B------:R-:W-:-:S07]  /*23ef0*/  IMAD.MOV.U32 R7, RZ, RZ, R14 ;  /* 0x000000ffff077224 */ /* 0x000fce00078e000e */
[----:B------:R-:W-:Y:S05]  /*23f00*/  WARPSYNC.COLLECTIVE R15, `(.L_x_8903) ;  /* 0x000000000f087348 */ /* 0x000fea0003c00000 */
[----:B------:R0:W1:Y:S02]  /*23f10*/  SHFL.IDX P6, R14, R13, R12, R11 ;  /* 0x0000000c0d0e7389 */ /* 0x00006400000c000b */
[----:B01----:R-:W-:Y:S01]  /*23f20*/  ENDCOLLECTIVE ;  /* 0x000000000000791b */ /* 0x003fe20003800000 */
.L_x_8903:
[----:B------:R-:W-:Y:S05]  /*23f30*/  BRA `(.L_x_8904) ;  /* 0xfffffe4400e07947 */ /* 0x000fea000383ffff */
.L_x_8666:
[----:B0-----:R0:W1:Y:S02]  /*23f40*/  SYNCS.PHASECHK.TRANS64.TRYWAIT P0, [R17+URZ+0x38800], R36 ;  /* 0x03880024110075a7 */ /* 0x001064000800017f */
[----:B-1----:R-:W-:Y:S05]  /*23f50*/  @!P0 NANOSLEEP.SYNCS 0x989680 ;  /* 0x009896800000895d */ /* 0x002fea0003900000 */
[----:B------:R-:W1:Y:S02]  /*23f60*/  @!P0 SYNCS.PHASECHK.TRANS64 P0, [R17+URZ+0x38800], R36 ;  /* 0x03880024110085a7 */ /* 0x000e64000800007f */
[----:B-1----:R-:W-:Y:S05]  /*23f70*/  @!P0 BRA `(.L_x_8666) ;  /* 0xfffffffc00f08947 */ /* 0x002fea000383ffff */
[----:B------:R-:W-:Y:S05]  /*23f80*/  BRA `(.L_x_8905) ;  /* 0xfffffe4800d87947 */ /* 0x000fea000383ffff */
.L_x_8674:
[----:B------:R-:W1:Y:S01]  /*23f90*/  LDC R35, c[0x0][0x3f4] ;  /* 0x0000fd00ff237b82 */ /* 0x000e620000000800 */
[----:B------:R-:W-:Y:S01]  /*23fa0*/  BSSY B1, `(.L_x_8906) ;  /* 0x0000008000017945 */ /* 0x000fe20003800000 */
[----:B------:R-:W-:Y:S02]  /*23fb0*/  IMAD.MOV.U32 R13, RZ, RZ, R24 ;  /* 0x000000ffff0d7224 */ /* 0x000fe400078e0018 */
[----:B------:R-:W-:Y:S02]  /*23fc0*/  IMAD.MOV.U32 R12, RZ, RZ, RZ ;  /* 0x000000ffff0c7224 */ /* 0x000fe400078e00ff */
[----:B0-----:R-:W-:Y:S02]  /*23fd0*/  IMAD.MOV.U32 R11, RZ, RZ, 0x1c1f ;  /* 0x00001c1fff0b7424 */ /* 0x001fe400078e00ff */
[----:B------:R-:W-:-:S07]  /*23fe0*/  IMAD.MOV.U32 R15, RZ, RZ, -0x1 ;  /* 0xffffffffff0f7424 */ /* 0x000fce00078e00ff */
[----:B-12---:R-:W-:Y:S05]  /*23ff0*/  WARPSYNC.COLLECTIVE R15, `(.L_x_8907) ;  /* 0x000000000f087348 */ /* 0x006fea0003c00000 */
[----:B------:R0:W3:Y:S02]  /*24000*/  SHFL.IDX P6, R14, R13, R12, R11 ;  /* 0x0000000c0d0e7389 */ /* 0x0000e400000c000b */
[----:B0123--:R-:W-:Y:S01]  /*24010*/  ENDCOLLECTIVE ;  /* 0x000000000000791b */ /* 0x00ffe20003800000 */
.L_x_8907:
[----:B------:R-:W-:Y:S05]  /*24020*/  BSYNC B1 ;  /* 0x0000000000017941 */ /* 0x000fea0003800000 */
.L_x_8906:
        /* <DEDUP_REMOVED lines=10> */
.L_x_8908:
        /* <DEDUP_REMOVED lines=8> */
.L_x_8909:
[----:B------:R-:W-:-:S05]  /*24150*/  @!P1 IADD3 R8, P2, R2, R5, RZ ;  /* 0x0000000502089210 */ /* 0x000fca0007f5e0ff */
[----:B------:R-:W-:Y:S02]  /*24160*/  @!P1 IMAD.X R9, R0, 0x1, R6, P2 ;  /* 0x0000000100099824 */ /* 0x000fe400010e0606 */
[----:B------:R-:W-:Y:S02]  /*24170*/  IMAD.MOV.U32 R13, RZ, RZ, R34 ;  /* 0x000000ffff0d7224 */ /* 0x000fe400078e0022 */
[----:B------:R-:W-:-:S07]  /*24180*/  IMAD.MOV.U32 R3, RZ, RZ, R14 ;  /* 0x000000ffff037224 */ /* 0x000fce00078e000e */
[----:B------:R-:W-:Y:S05]  /*24190*/  WARPSYNC.COLLECTIVE R15, `(.L_x_8910) ;  /* 0x000000000f087348 */ /* 0x000fea0003c00000 */
[----:B------:R0:W1:Y:S02]  /*241a0*/  SHFL.IDX P6, R14, R13, R12, R11 ;  /* 0x0000000c0d0e7389 */ /* 0x00006400000c000b */
[----:B01----:R-:W-:Y:S01]  /*241b0*/  ENDCOLLECTIVE ;  /* 0x000000000000791b */ /* 0x003fe20003800000 */
.L_x_8910:
        /* <DEDUP_REMOVED lines=21> */
.L_x_8911:
[----:B------:R-:W-:Y:S01]  /*24310*/  IMAD.MOV.U32 R8, RZ, RZ, R21 ;  /* 0x000000ffff087224 */ /* 0x000fe200078e0015 */
[----:B------:R-:W-:Y:S01]  /*24320*/  PRMT R36, R36, 0x5410, R0 ;  /* 0x0000541024247816 */ /* 0x000fe20000000000 */
[----:B------:R-:W-:Y:S02]  /*24330*/  IMAD.MOV.U32 R0, RZ, RZ, R20 ;  /* 0x000000ffff007224 */ /* 0x000fe400078e0014 */
[----:B------:R-:W-:Y:S02]  /*24340*/  @!P1 IMAD.MOV.U32 R28, RZ, RZ, R4 ;  /* 0x000000ffff1c9224 */ /* 0x000fe400078e0004 */
[----:B------:R-:W-:Y:S01]  /*24350*/  @!P1 IMAD.MOV.U32 R29, RZ, RZ, R5 ;  /* 0x000000ffff1d9224 */ /* 0x000fe200078e0005 */
[----:B------:R-:W-:Y:S01]  /*24360*/  PRMT R36, R0, 0x7610, R36 ;  /* 0x0000761000247816 */ /* 0x000fe20000000024 */
[----:B------:R-:W-:Y:S02]  /*24370*/  @!P1 IMAD.MOV.U32 R30, RZ, RZ, R6 ;  /* 0x000000ffff1e9224 */ /* 0x000fe400078e0006 */
[----:B------:R-:W-:-:S02]  /*24380*/  @!P1 IMAD.MOV.U32 R31, RZ, RZ, R7 ;  /* 0x000000ffff1f9224 */ /* 0x000fc400078e0007 */
[--C-:B------:R-:W-:Y:S01]  /*24390*/  IMAD.MOV.U32 R13, RZ, RZ, R33.reuse ;  /* 0x000000ffff0d7224 */ /* 0x100fe200078e0021 */
[----:B------:R-:W-:Y:S01]  /*243a0*/  PRMT R33, R8, 0x7610, R33 ;  /* 0x0000761008217816 */ /* 0x000fe20000000021 */
[----:B------:R-:W-:Y:S02]  /*243b0*/  IMAD.MOV.U32 R0, RZ, RZ, R28 ;  /* 0x000000ffff007224 */ /* 0x000fe400078e001c */
[----:B------:R-:W-:Y:S02]  /*243c0*/  IMAD.MOV.U32 R4, RZ, RZ, R29 ;  /* 0x000000ffff047224 */ /* 0x000fe400078e001d */
[----:B------:R-:W-:Y:S02]  /*243d0*/  IMAD.MOV.U32 R5, RZ, RZ, R30 ;  /* 0x000000ffff057224 */ /* 0x000fe400078e001e */
[----:B------:R-:W-:Y:S02]  /*243e0*/  IMAD.MOV.U32 R6, RZ, RZ, R31 ;  /* 0x000000ffff067224 */ /* 0x000fe400078e001f */
[----:B------:R-:W-:Y:S01]  /*243f0*/  IMAD.MOV.U32 R24, RZ, RZ, R14 ;  /* 0x000000ffff187224 */ /* 0x000fe200078e000e */
[----:B------:R-:W-:-:S07]  /*24400*/  PRMT R41, R0, 0x5410, R5 ;  /* 0x0000541000297816 */ /* 0x000fce0000000005 */
[----:B------:R-:W-:Y:S05]  /*24410*/  WARPSYNC.COLLECTIVE R15, `(.L_x_8912) ;  /* 0x000000000f087348 */ /* 0x000fea0003c00000 */
[----:B------:R0:W1:Y:S02]  /*24420*/  SHFL.IDX P6, R14, R13, R12, R11 ;  /* 0x0000000c0d0e7389 */ /* 0x00006400000c000b */
[----:B01----:R-:W-:Y:S01]  /*24430*/  ENDCOLLECTIVE ;  /* 0x000000000000791b */ /* 0x003fe20003800000 */
.L_x_8912:
[----:B------:R-:W-:Y:S02]  /*24440*/  PRMT R42, R4, 0x5410, R6 ;  /* 0x00005410042a7816 */ /* 0x000fe40000000006 */
[----:B------:R-:W-:Y:S01]  /*24450*/  CS2R R4, SRZ ;  /* 0x0000000000047805 */ /* 0x000fe2000001ff00 */
[----:B------:R-:W-:Y:S02]  /*24460*/  IMAD.MOV.U32 R13, RZ, RZ, R27 ;  /* 0x000000ffff0d7224 */ /* 0x000fe400078e001b */
[----:B------:R-:W-:-:S07]  /*24470*/  IMAD.MOV.U32 R26, RZ, RZ, R14 ;  /* 0x000000ffff1a7224 */ /* 0x000fce00078e000e */
[----:B------:R-:W-:Y:S05]  /*24480*/  WARPSYNC.COLLECTIVE R15, `(.L_x_8913) ;  /* 0x000000000f087348 */ /* 0x000fea0003c00000 */
[----:B------:R0:W1:Y:S02]  /*24490*/  SHFL.IDX P6, R14, R13, R12, R11 ;  /* 0x0000000c0d0e7389 */ /* 0x00006400000c000b */
[----:B01----:R-:W-:Y:S01]  /*244a0*/  ENDCOLLECTIVE ;  /* 0x000000000000791b */ /* 0x003fe20003800000 */
.L_x_8913:
[----:B------:R-:W-:Y:S02]  /*244b0*/  IMAD.MOV.U32 R13, RZ, RZ, R34 ;  /* 0x000000ffff0d7224 */ /* 0x000fe400078e0022 */
[----:B------:R-:W-:-:S07]  /*244c0*/  IMAD.MOV.U32 R27, RZ, RZ, R14 ;  /* 0x000000ffff1b7224 */ /* 0x000fce00078e000e */
[----:B------:R-:W-:Y:S05]  /*244d0*/  WARPSYNC.COLLECTIVE R15, `(.L_x_8914) ;  /* 0x000000000f087348 */ /* 0x000fea0003c00000 */
[----:B------:R0:W1:Y:S02]  /*244e0*/  SHFL.IDX P6, R14, R13, R12, R11 ;  /* 0x0000000c0d0e7389 */ /* 0x00006400000c000b */
[----:B01----:R-:W-:Y:S01]  /*244f0*/  ENDCOLLECTIVE ;  /* 0x000000000000791b */ /* 0x003fe20003800000 */
.L_x_8914:
[----:B------:R-:W-:Y:S05]  /*24500*/  BRA `(.L_x_8915) ;  /* 0xfffffe5400fc7947 */ /* 0x000fea000383ffff */
.L_x_8678:
[----:B0-----:R0:W1:Y:S02]  /*24510*/  SYNCS.PHASECHK.TRANS64.TRYWAIT P1, [R17+URZ+0x38800], R12 ;  /* 0x0388000c110075a7 */ /* 0x001064000802017f */
[----:B-1----:R-:W-:Y:S05]  /*24520*/  @!P1 NANOSLEEP.SYNCS 0x989680 ;  /* 0x009896800000995d */ /* 0x002fea0003900000 */
[----:B------:R-:W1:Y:S02]  /*24530*/  @!P1 SYNCS.PHASECHK.TRANS64 P1, [R17+URZ+0x38800], R12 ;  /* 0x0388000c110095a7 */ /* 0x000e64000802007f */
[----:B-1----:R-:W-:Y:S05]  /*24540*/  @!P1 BRA `(.L_x_8678) ;  /* 0xfffffffc00f09947 */ /* 0x002fea000383ffff */
[----:B------:R-:W-:Y:S05]  /*24550*/  BRA `(.L_x_8916) ;  /* 0xfffffe58009c7947 */ /* 0x000fea000383ffff */
.L_x_8684:
[----:B---3--:R3:W4:Y:S02]  /*24560*/  SYNCS.PHASECHK.TRANS64.TRYWAIT P1, [R20+URZ+0x38830], R13 ;  /* 0x0388300d140075a7 */ /* 0x008724000802017f */
[----:B----4-:R-:W-:Y:S05]  /*24570*/  @!P1 NANOSLEEP.SYNCS 0x989680 ;  /* 0x009896800000995d */ /* 0x010fea0003900000 */
[----:B------:R-:W4:Y:S02]  /*24580*/  @!P1 SYNCS.PHASECHK.TRANS64 P1, [R20+URZ+0x38830], R13 ;  /* 0x0388300d140095a7 */ /* 0x000f24000802007f */
[----:B----4-:R-:W-:Y:S05]  /*24590*/  @!P1 BRA `(.L_x_8684) ;  /* 0xfffffffc00f09947 */ /* 0x010fea000383ffff */
[----:B------:R-:W-:Y:S05]  /*245a0*/  BRA `(.L_x_8683) ;  /* 0xfffffe6800587947 */ /* 0x000fea000383ffff */
.L_x_8686:
[----:B0-----:R0:W2:Y:S02]  /*245b0*/  SYNCS.PHASECHK.TRANS64.TRYWAIT P1, [R17+URZ+0x38810], R0 ;  /* 0x03881000110075a7 */ /* 0x0010a4000802017f */
[----:B--2---:R-:W-:Y:S05]  /*245c0*/  @!P1 NANOSLEEP.SYNCS 0x989680 ;  /* 0x009896800000995d */ /* 0x004fea0003900000 */
[----:B------:R-:W2:Y:S02]  /*245d0*/  @!P1 SYNCS.PHASECHK.TRANS64 P1, [R17+URZ+0x38810], R0 ;  /* 0x03881000110095a7 */ /* 0x000ea4000802007f */
[----:B--2---:R-:W-:Y:S05]  /*245e0*/  @!P1 BRA `(.L_x_8686) ;  /* 0xfffffffc00f09947 */ /* 0x004fea000383ffff */
[----:B------:R-:W-:Y:S05]  /*245f0*/  BRA `(.L_x_8917) ;  /* 0xfffffe6c00087947 */ /* 0x000fea000383ffff */
.L_x_8690:
[----:B0-----:R0:W4:Y:S02]  /*24600*/  SYNCS.PHASECHK.TRANS64.TRYWAIT P1, [R20+URZ+0x38850], R13 ;  /* 0x0388500d140075a7 */ /* 0x001124000802017f */
[----:B----4-:R-:W-:Y:S05]  /*24610*/  @!P1 NANOSLEEP.SYNCS 0x989680 ;  /* 0x009896800000995d */ /* 0x010fea0003900000 */
[----:B------:R-:W4:Y:S02]  /*24620*/  @!P1 SYNCS.PHASECHK.TRANS64 P1, [R20+URZ+0x38850], R13 ;  /* 0x0388500d140095a7 */ /* 0x000f24000802007f */
[----:B----4-:R-:W-:Y:S05]  /*24630*/  @!P1 BRA `(.L_x_8690) ;  /* 0xfffffffc00f09947 */ /* 0x010fea000383ffff */
[----:B------:R-:W-:Y:S05]  /*24640*/  BRA `(.L_x_8689) ;  /* 0xfffffe6c00247947 */ /* 0x000fea000383ffff */
.L_x_8699:
[----:B-1----:R1:W2:Y:S02]  /*24650*/  SYNCS.PHASECHK.TRANS64.TRYWAIT P1, [R21+URZ+0x38830], R15 ;  /* 0x0388300f150075a7 */ /* 0x0022a4000802017f */
[----:B--2---:R-:W-:Y:S05]  /*24660*/  @!P1 NANOSLEEP.SYNCS 0x989680 ;  /* 0x009896800000995d */ /* 0x004fea0003900000 */
[----:B------:R-:W2:Y:S02]  /*24670*/  @!P1 SYNCS.PHASECHK.TRANS64 P1, [R21+URZ+0x38830], R15 ;  /* 0x0388300f150095a7 */ /* 0x000ea4000802007f */
[----:B--2---:R-:W-:Y:S05]  /*24680*/  @!P1 BRA `(.L_x_8699) ;  /* 0xfffffffc00f09947 */ /* 0x004fea000383ffff */
[----:B------:R-:W-:Y:S05]  /*24690*/  BRA `(.L_x_8698) ;  /* 0xfffffe9800787947 */ /* 0x000fea000383ffff */
.L_x_8704:
[----:B---3--:R3:W4:Y:S02]  /*246a0*/  SYNCS.PHASECHK.TRANS64.TRYWAIT P1, [R21+URZ+0x38850], R15 ;  /* 0x0388500f150075a7 */ /* 0x008724000802017f */
[----:B----4-:R-:W-:Y:S05]  /*246b0*/  @!P1 NANOSLEEP.SYNCS 0x989680 ;  /* 0x009896800000995d */ /* 0x010fea0003900000 */
[----:B------:R-:W4:Y:S02]  /*246c0*/  @!P1 SYNCS.PHASECHK.TRANS64 P1, [R21+URZ+0x38850], R15 ;  /* 0x0388500f150095a7 */ /* 0x000f24000802007f */
[----:B----4-:R-:W-:Y:S05]  /*246d0*/  @!P1 BRA `(.L_x_8704) ;  /* 0xfffffffc00f09947 */ /* 0x010fea000383ffff */
[----:B------:R-:W-:Y:S05]  /*246e0*/  BRA `(.L_x_8703) ;  /* 0xfffffe9c00147947 */ /* 0x000fea000383ffff */
.L_x_8714:
[----:B-1----:R1:W2:Y:S02]  /*246f0*/  SYNCS.PHASECHK.TRANS64.TRYWAIT P1, [R21+URZ+0x38830], R15 ;  /* 0x0388300f150075a7 */ /* 0x0022a4000802017f */
[----:B--2---:R-:W-:Y:S05]  /*24700*/  @!P1 NANOSLEEP.SYNCS 0x989680 ;  /* 0x009896800000995d */ /* 0x004fea0003900000 */
[----:B------:R-:W2:Y:S02]  /*24710*/  @!P1 SYNCS.PHASECHK.TRANS64 P1, [R21+URZ+0x38830], R15 ;  /* 0x0388300f150095a7 */ /* 0x000ea4000802007f */
[----:B--2---:R-:W-:Y:S05]  /*24720*/  @!P1 BRA `(.L_x_8714) ;  /* 0xfffffffc00f09947 */ /* 0x004fea000383ffff */
[----:B------:R-:W-:Y:S05]  /*24730*/  BRA `(.L_x_8713) ;  /* 0xfffffed000887947 */ /* 0x000fea000383ffff */
.L_x_8719:
[----:B---3--:R3:W4:Y:S02]  /*24740*/  SYNCS.PHASECHK.TRANS64.TRYWAIT P1, [R21+URZ+0x38850], R15 ;  /* 0x0388500f150075a7 */ /* 0x008724000802017f */
[----:B----4-:R-:W-:Y:S05]  /*24750*/  @!P1 NANOSLEEP.SYNCS 0x989680 ;  /* 0x009896800000995d */ /* 0x010fea0003900000 */
[----:B------:R-:W4:Y:S02]  /*24760*/  @!P1 SYNCS.PHASECHK.TRANS64 P1, [R21+URZ+0x38850], R15 ;  /* 0x0388500f150095a7 */ /* 0x000f24000802007f */
[----:B----4-:R-:W-:Y:S05]  /*24770*/  @!P1 BRA `(.L_x_8719) ;  /* 0xfffffffc00f09947 */ /* 0x010fea000383ffff */
[----:B------:R-:W-:Y:S05]  /*24780*/  BRA `(.L_x_8718) ;  /* 0xfffffed400247947 */ /* 0x000fea000383ffff */
.L_x_8756:
        /* <DEDUP_REMOVED lines=11> */
.L_x_8919:
[----:B------:R-:W-:Y:S05]  /*24840*/  BSYNC B1 ;  /* 0x0000000000017941 */ /* 0x000fea0003800000 */
.L_x_8918:
[----:B------:R-:W-:Y:S05]  /*24850*/  BRA `(.L_x_8920) ;  /* 0xffffff7800087947 */ /* 0x000fea000383ffff */
.L_x_8758:
[----:B------:R-:W-:Y:S01]  /*24860*/  BSSY B1, `(.L_x_8921) ;  /* 0x0000006000017945 */ /* 0x000fe20003800000 */
[----:B------:R-:W-:-:S07]  /*24870*/  IMAD.MOV.U32 R15, RZ, RZ, -0x1 ;  /* 0xffffffffff0f7424 */ /* 0x000fce00078e00ff */
[----:B0-----:R-:W-:Y:S05]  /*24880*/  WARPSYNC.COLLECTIVE R15, `(.L_x_8922) ;  /* 0x000000000f0c7348 */ /* 0x001fea0003c00000 */
[----:B------:R-:W-:Y:S02]  /*24890*/  ELECT P6, UR62, PT ;  /* 0x00000000003e782f */ /* 0x000fe400038c0000 */
[----:B------:R-:W-:Y:S01]  /*248a0*/  MOV R14, UR62 ;  /* 0x0000003e000e7c02 */ /* 0x000fe20008000f00 */
[----:B0-----:R-:W-:Y:S10]  /*248b0*/  ENDCOLLECTIVE ;  /* 0x000000000000791b */ /* 0x001ff40003800000 */
.L_x_8922:
[----:B------:R-:W-:Y:S05]  /*248c0*/  BSYNC B1 ;  /* 0x0000000000017941 */ /* 0x000fea0003800000 */
.L_x_8921:
[----:B------:R-:W-:Y:S05]  /*248d0*/  BRA `(.L_x_8757) ;  /* 0xffffff7800007947 */ /* 0x000fea000383ffff */
.L_x_8760:
[----:B0-----:R0:W1:Y:S02]  /*248e0*/  SYNCS.PHASECHK.TRANS64.TRYWAIT P0, [R18+URZ+0x38820], R3 ;  /* 0x03882003120075a7 */ /* 0x001064000800017f */
[----:B-1----:R-:W-:Y:S05]  /*248f0*/  @!P0 NANOSLEEP.SYNCS 0x989680 ;  /* 0x009896800000895d */ /* 0x002fea0003900000 */
[----:B------:R-:W1:Y:S02]  /*24900*/  @!P0 SYNCS.PHASECHK.TRANS64 P0, [R18+URZ+0x38820], R3 ;  /* 0x03882003120085a7 */ /* 0x000e64000800007f */
[----:B-1----:R-:W-:Y:S05]  /*24910*/  @!P0 BRA `(.L_x_8760) ;  /* 0xfffffffc00f08947 */ /* 0x002fea000383ffff */
[----:B------:R-:W-:Y:S05]  /*24920*/  BRA `(.L_x_8923) ;  /* 0xffffff7800107947 */ /* 0x000fea000383ffff */
.L_x_8764:
[----:B0-----:R0:W1:Y:S02]  /*24930*/  SYNCS.PHASECHK.TRANS64.TRYWAIT P0, [R3+URZ+0x388a0], R9 ;  /* 0x0388a009030075a7 */ /* 0x001064000800017f */
[----:B-1----:R-:W-:Y:S05]  /*24940*/  @!P0 NANOSLEEP.SYNCS 0x989680 ;  /* 0x009896800000895d */ /* 0x002fea0003900000 */
[----:B------:R-:W1:Y:S02]  /*24950*/  @!P0 SYNCS.PHASECHK.TRANS64 P0, [R3+URZ+0x388a0], R9 ;  /* 0x0388a009030085a7 */ /* 0x000e64000800007f */
[----:B-1----:R-:W-:Y:S05]  /*24960*/  @!P0 BRA `(.L_x_8764) ;  /* 0xfffffffc00f08947 */ /* 0x002fea000383ffff */
[----:B------:R-:W-:Y:S05]  /*24970*/  BRA `(.L_x_8924) ;  /* 0xffffff7800287947 */ /* 0x000fea000383ffff */
.L_x_8769:
[----:B-1----:R1:W2:Y:S02]  /*24980*/  SYNCS.PHASECHK.TRANS64.TRYWAIT P0, [R3+URZ+0x388c0], R9 ;  /* 0x0388c009030075a7 */ /* 0x0022a4000800017f */
[----:B--2---:R-:W-:Y:S05]  /*24990*/  @!P0 NANOSLEEP.SYNCS 0x989680 ;  /* 0x009896800000895d */ /* 0x004fea0003900000 */
[----:B------:R-:W2:Y:S02]  /*249a0*/  @!P0 SYNCS.PHASECHK.TRANS64 P0, [R3+URZ+0x388c0], R9 ;  /* 0x0388c009030085a7 */ /* 0x000ea4000800007f */
[----:B--2---:R-:W-:Y:S05]  /*249b0*/  @!P0 BRA `(.L_x_8769) ;  /* 0xfffffffc00f08947 */ /* 0x004fea000383ffff */
[----:B------:R-:W-:Y:S05]  /*249c0*/  BRA `(.L_x_8925) ;  /* 0xffffff7800a47947 */ /* 0x000fea000383ffff */
.L_x_8783:
[----:B0-----:R0:W1:Y:S02]  /*249d0*/  SYNCS.PHASECHK.TRANS64.TRYWAIT P1, [R9+URZ+0x388a0], R2 ;  /* 0x0388a002090075a7 */ /* 0x001064000802017f */
[----:B-1----:R-:W-:Y:S05]  /*249e0*/  @!P1 NANOSLEEP.SYNCS 0x989680 ;  /* 0x009896800000995d */ /* 0x002fea0003900000 */
[----:B------:R-:W1:Y:S02]  /*249f0*/  @!P1 SYNCS.PHASECHK.TRANS64 P1, [R9+URZ+0x388a0], R2 ;  /* 0x0388a002090095a7 */ /* 0x000e64000802007f */
[----:B-1----:R-:W-:Y:S05]  /*24a00*/  @!P1 BRA `(.L_x_8783) ;  /* 0xfffffffc00f09947 */ /* 0x002fea000383ffff */
[----:B------:R-:W-:Y:S05]  /*24a10*/  BRA `(.L_x_8926) ;  /* 0xffffff8400087947 */ /* 0x000fea000383ffff */
.L_x_8788:
[----:B-1----:R1:W2:Y:S02]  /*24a20*/  SYNCS.PHASECHK.TRANS64.TRYWAIT P1, [R9+URZ+0x388c0], R2 ;  /* 0x0388c002090075a7 */ /* 0x0022a4000802017f */
[----:B--2---:R-:W-:Y:S05]  /*24a30*/  @!P1 NANOSLEEP.SYNCS 0x989680 ;  /* 0x009896800000995d */ /* 0x004fea0003900000 */
[----:B------:R-:W2:Y:S02]  /*24a40*/  @!P1 SYNCS.PHASECHK.TRANS64 P1, [R9+URZ+0x388c0], R2 ;  /* 0x0388c002090095a7 */ /* 0x000ea4000802007f */
[----:B--2---:R-:W-:Y:S05]  /*24a50*/  @!P1 BRA `(.L_x_8788) ;  /* 0xfffffffc00f09947 */ /* 0x004fea000383ffff */
[----:B------:R-:W-:Y:S05]  /*24a60*/  BRA `(.L_x_8927) ;  /* 0xffffff8400807947 */ /* 0x000fea000383ffff */
.L_x_8810:
        /* <DEDUP_REMOVED lines=11> */
.L_x_8929:
[----:B------:R-:W-:Y:S05]  /*24b20*/  BSYNC B0 ;  /* 0x0000000000007941 */ /* 0x000fea0003800000 */
.L_x_8928:
[----:B------:R-:W-:Y:S05]  /*24b30*/  BRA `(.L_x_8930) ;  /* 0xffffff9c00447947 */ /* 0x000fea000383ffff */
.L_x_8813:
[----:B0-----:R0:W1:Y:S02]  /*24b40*/  SYNCS.PHASECHK.TRANS64.TRYWAIT P0, [R26+URZ+0x38840], R0 ;  /* 0x038840001a0075a7 */ /* 0x001064000800017f */
[----:B-1----:R-:W-:Y:S05]  /*24b50*/  @!P0 NANOSLEEP.SYNCS 0x989680 ;  /* 0x009896800000895d */ /* 0x002fea0003900000 */
[----:B------:R-:W1:Y:S02]  /*24b60*/  @!P0 SYNCS.PHASECHK.TRANS64 P0, [R26+URZ+0x38840], R0 ;  /* 0x038840001a0085a7 */ /* 0x000e64000800007f */
[----:B-1----:R-:W-:Y:S05]  /*24b70*/  @!P0 BRA `(.L_x_8813) ;  /* 0xfffffffc00f08947 */ /* 0x002fea000383ffff */
[----:B------:R-:W-:Y:S05]  /*24b80*/  BRA `(.L_x_8931) ;  /* 0xffffff9c007c7947 */ /* 0x000fea000383ffff */
.L_x_8814:
        /* <DEDUP_REMOVED lines=8> */
.L_x_8933:
[----:B------:R-:W-:Y:S05]  /*24c10*/  BSYNC B0 ;  /* 0x0000000000007941 */ /* 0x000fea0003800000 */
.L_x_8932:
        /* <DEDUP_REMOVED lines=9> */
.L_x_8934:
[----:B------:R-:W-:Y:S02]  /*24cb0*/  IMAD.MOV.U32 R13, RZ, RZ, R4 ;  /* 0x000000ffff0d7224 */ /* 0x000fe400078e0004 */
[----:B------:R-:W-:Y:S02]  /*24cc0*/  IMAD.MOV.U32 R12, RZ, RZ, 0x1 ;  /* 0x00000001ff0c7424 */ /* 0x000fe400078e00ff */
[----:B------:R-:W-:-:S07]  /*24cd0*/  IMAD.MOV.U32 R3, RZ, RZ, R14 ;  /* 0x000000ffff037224 */ /* 0x000fce00078e000e */
[----:B------:R-:W-:Y:S05]  /*24ce0*/  WARPSYNC.COLLECTIVE R15, `(.L_x_8935) ;  /* 0x000000000f087348 */ /* 0x000fea0003c00000 */
[----:B------:R0:W1:Y:S02]  /*24cf0*/  SHFL.IDX P6, R14, R13, R12, R11 ;  /* 0x0000000c0d0e7389 */ /* 0x00006400000c000b */
[----:B01----:R-:W-:Y:S01]  /*24d00*/  ENDCOLLECTIVE ;  /* 0x000000000000791b */ /* 0x003fe20003800000 */
.L_x_8935:
        /* <DEDUP_REMOVED lines=15> */
.L_x_8936:
[----:B------:R-:W-:Y:S02]  /*24e00*/  @P0 IMAD R6, R5, 0x2, R18 ;  /* 0x0000000205060824 */ /* 0x000fe400078e0212 */
[----:B------:R-:W-:Y:S02]  /*24e10*/  IMAD.MOV.U32 R13, RZ, RZ, R4 ;  /* 0x000000ffff0d7224 */ /* 0x000fe400078e0004 */
[----:B------:R-:W-:Y:S02]  /*24e20*/  IMAD.MOV.U32 R12, RZ, RZ, 0x2 ;  /* 0x00000002ff0c7424 */ /* 0x000fe400078e00ff */
[----:B------:R-:W-:-:S07]  /*24e30*/  IMAD.MOV.U32 R3, RZ, RZ, R14 ;  /* 0x000000ffff037224 */ /* 0x000fce00078e000e */
[----:B------:R-:W-:Y:S05]  /*24e40*/  WARPSYNC.COLLECTIVE R15, `(.L_x_8937) ;  /* 0x000000000f087348 */ /* 0x000fea0003c00000 */
[----:B------:R0:W1:Y:S02]  /*24e50*/  SHFL.IDX P6, R14, R13, R12, R11 ;  /* 0x0000000c0d0e7389 */ /* 0x00006400000c000b */
[----:B01----:R-:W-:Y:S01]  /*24e60*/  ENDCOLLECTIVE ;  /* 0x000000000000791b */ /* 0x003fe20003800000 */
.L_x_8937:
        /* <DEDUP_REMOVED lines=15> */
.L_x_8938:
[----:B------:R-:W-:Y:S02]  /*24f60*/  @P0 IMAD R6, R5, 0x2, R18 ;  /* 0x0000000205060824 */ /* 0x000fe400078e0212 */
[----:B------:R-:W-:Y:S02]  /*24f70*/  IMAD.MOV.U32 R13, RZ, RZ, R4 ;  /* 0x000000ffff0d7224 */ /* 0x000fe400078e0004 */
[----:B------:R-:W-:Y:S02]  /*24f80*/  IMAD.MOV.U32 R12, RZ, RZ, 0x3 ;  /* 0x00000003ff0c7424 */ /* 0x000fe400078e00ff */
[----:B------:R-:W-:-:S07]  /*24f90*/  IMAD.MOV.U32 R3, RZ, RZ, R14 ;  /* 0x000000ffff037224 */ /* 0x000fce00078e000e */
[----:B------:R-:W-:Y:S05]  /*24fa0*/  WARPSYNC.COLLECTIVE R15, `(.L_x_8939) ;  /* 0x000000000f087348 */ /* 0x000fea0003c00000 */
[----:B------:R0:W1:Y:S02]  /*24fb0*/  SHFL.IDX P6, R14, R13, R12, R11 ;  /* 0x0000000c0d0e7389 */ /* 0x00006400000c000b */
[----:B01----:R-:W-:Y:S01]  /*24fc0*/  ENDCOLLECTIVE ;  /* 0x000000000000791b */ /* 0x003fe20003800000 */
.L_x_8939:
        /* <DEDUP_REMOVED lines=10> */
.L_x_8940:
[----:B------:R-:W-:Y:S01]  /*25070*/  @!PT LDS RZ, [RZ] ;  /* 0x00000000fffff984 */ /* 0x000fe20000000800 */
[----:B------:R-:W-:Y:S01]  /*25080*/  @!PT LDS RZ, [RZ] ;  /* 0x00000000fffff984 */ /* 0x000fe20000000800 */
[----:B------:R-:W-:Y:S01]  /*25090*/  @!PT LDS RZ, [RZ] ;  /* 0x00000000fffff984 */ /* 0x000fe20000000800 */
[----:B------:R0:W-:Y:S01]  /*250a0*/  @P0 LDGSTS.E.BYPASS.LTC128B.128 [R6+0x23400], desc[UR40][R2.64], !P2 ;  /* 0x2340000002060fae */ /* 0x0001e2000d101d68 */
[----:B------:R-:W-:Y:S01]  /*250b0*/  IMAD.MOV.U32 R0, RZ, RZ, R14 ;  /* 0x000000ffff007224 */ /* 0x000fe200078e000e */
[----:B------:R-:W-:Y:S06]  /*250c0*/  BRA `(.L_x_8941) ;  /* 0xffffff9c00287947 */ /* 0x000fec000383ffff */
.L_x_8819:
        /* <DEDUP_REMOVED lines=9> */
.L_x_8942:
        /* <DEDUP_REMOVED lines=10> */
.L_x_8943:
[----:B------:R-:W-:Y:S02]  /*25200*/  IMAD.MOV.U32 R13, RZ, RZ, R3 ;  /* 0x000000ffff0d7224 */ /* 0x000fe400078e0003 */
[----:B------:R-:W-:Y:S02]  /*25210*/  IMAD.MOV.U32 R12, RZ, RZ, 0x1 ;  /* 0x00000001ff0c7424 */ /* 0x000fe400078e00ff */
[----:B------:R-:W-:-:S07]  /*25220*/  IMAD.MOV.U32 R4, RZ, RZ, R14 ;  /* 0x000000ffff047224 */ /* 0x000fce00078e000e */
[----:B------:R-:W-:Y:S05]  /*25230*/  WARPSYNC.COLLECTIVE R15, `(.L_x_8944) ;  /* 0x000000000f087348 */ /* 0x000fea0003c00000 */
[----:B------:R0:W1:Y:S02]  /*25240*/  SHFL.IDX P6, R14, R13, R12, R11 ;  /* 0x0000000c0d0e7389 */ /* 0x00006400000c000b */
[----:B01----:R-:W-:Y:S01]  /*25250*/  ENDCOLLECTIVE ;  /* 0x000000000000791b */ /* 0x003fe20003800000 */
.L_x_8944:
        /* <DEDUP_REMOVED lines=12> */
.L_x_8945:
[----:B------:R-:W-:Y:S02]  /*25320*/  IMAD.MOV.U32 R13, RZ, RZ, R3 ;  /* 0x000000ffff0d7224 */ /* 0x000fe400078e0003 */
[----:B------:R-:W-:Y:S02]  /*25330*/  IMAD.MOV.U32 R12, RZ, RZ, 0x2 ;  /* 0x00000002ff0c7424 */ /* 0x000fe400078e00ff */
[----:B------:R-:W-:-:S07]  /*25340*/  IMAD.MOV.U32 R5, RZ, RZ, R14 ;  /* 0x000000ffff057224 */ /* 0x000fce00078e000e */
[----:B------:R-:W-:Y:S05]  /*25350*/  WARPSYNC.COLLECTIVE R15, `(.L_x_8946) ;  /* 0x000000000f087348 */ /* 0x000fea0003c00000 */
[----:B------:R0:W1:Y:S02]  /*25360*/  SHFL.IDX P6, R14, R13, R12, R11 ;  /* 0x0000000c0d0e7389 */ /* 0x00006400000c000b */
[----:B01----:R-:W-:Y:S01]  /*25370*/  ENDCOLLECTIVE ;  /* 0x000000000000791b */ /* 0x003fe20003800000 */
.L_x_8946:
        /* <DEDUP_REMOVED lines=10> */
.L_x_8947:
        /* <DEDUP_REMOVED lines=11> */
.L_x_8948:
        /* <DEDUP_REMOVED lines=10> */
.L_x_8949:
[----:B------:R-:W-:Y:S01]  /*25570*/  @!PT LDS RZ, [RZ] ;  /* 0x00000000fffff984 */ /* 0x000fe20000000800 */
[----:B------:R-:W-:Y:S01]  /*25580*/  @!PT LDS RZ, [RZ] ;  /* 0x00000000fffff984 */ /* 0x000fe20000000800 */
[----:B------:R-:W-:Y:S01]  /*25590*/  @!PT LDS RZ, [RZ] ;  /* 0x00000000fffff984 */ /* 0x000fe20000000800 */
[----:B------:R1:W-:Y:S01]  /*255a0*/  @!P0 LDGSTS.E.BYPASS.LTC128B.128 [R23+0x21400], desc[UR40][R4.64], !P1 ;  /* 0x2140000004178fae */ /* 0x0003e2000c901d68 */
[----:B------:R-:W-:Y:S01]  /*255b0*/  IMAD.MOV.U32 R0, RZ, RZ, R14 ;  /* 0x000000ffff007224 */ /* 0x000fe200078e000e */
[----:B------:R-:W-:Y:S06]  /*255c0*/  BRA `(.L_x_8950) ;  /* 0xffffffa0003c7947 */ /* 0x000fec000383ffff */
.L_x_8823:
        /* <DEDUP_REMOVED lines=45> */
.L_x_8952:
[----:B------:R-:W-:Y:S05]  /*258a0*/  BSYNC B0 ;  /* 0x0000000000007941 */ /* 0x000fea0003800000 */
.L_x_8951:
        /* <DEDUP_REMOVED lines=11> */
.L_x_8953:
        /* <DEDUP_REMOVED lines=39> */
.L_x_8954:
        /* <DEDUP_REMOVED lines=8> */
.L_x_8955:
        /* <DEDUP_REMOVED lines=33> */
.L_x_8956:
[----:B------:R-:W-:Y:S02]  /*25e60*/  IMAD.MOV.U32 R13, RZ, RZ, R5 ;  /* 0x000000ffff0d7224 */ /* 0x000fe400078e0005 */
[----:B------:R-:W-:-:S07]  /*25e70*/  IMAD.MOV.U32 R8, RZ, RZ, R14 ;  /* 0x000000ffff087224 */ /* 0x000fce00078e000e */
[----:B------:R-:W-:Y:S05]  /*25e80*/  WARPSYNC.COLLECTIVE R15, `(.L_x_8957) ;  /* 0x000000000f087348 */ /* 0x000fea0003c00000 */
[----:B------:R0:W1:Y:S02]  /*25e90*/  SHFL.IDX P6, R14, R13, R12, R11 ;  /* 0x0000000c0d0e7389 */ /* 0x00006400000c000b */
[----:B01----:R-:W-:Y:S01]  /*25ea0*/  ENDCOLLECTIVE ;  /* 0x000000000000791b */ /* 0x003fe20003800000 */
.L_x_8957:
        /* <DEDUP_REMOVED lines=23> */
.L_x_8958:
        /* <DEDUP_REMOVED lines=9> */
.L_x_8959:
[----:B------:R-:W-:Y:S01]  /*260b0*/  IMAD.MOV.U32 R2, RZ, RZ, R14 ;  /* 0x000000ffff027224 */ /* 0x000fe200078e000e */
[----:B------:R-:W-:Y:S06]  /*260c0*/  BRA `(.L_x_8960) ;  /* 0xffffffa400187947 */ /* 0x000fec000383ffff */
.L_x_8828:
[----:B-1----:R1:W2:Y:S02]  /*260d0*/  SYNCS.PHASECHK.TRANS64.TRYWAIT P0, [R18+URZ+0x38820], R0 ;  /* 0x03882000120075a7 */ /* 0x0022a4000800017f */
[----:B--2---:R-:W-:Y:S05]  /*260e0*/  @!P0 NANOSLEEP.SYNCS 0x989680 ;  /* 0x009896800000895d */ /* 0x004fea0003900000 */
[----:B------:R-:W2:Y:S02]  /*260f0*/  @!P0 SYNCS.PHASECHK.TRANS64 P0, [R18+URZ+0x38820], R0 ;  /* 0x03882000120085a7 */ /* 0x000ea4000800007f */
[----:B--2---:R-:W-:Y:S05]  /*26100*/  @!P0 BRA `(.L_x_8828) ;  /* 0xfffffffc00f08947 */ /* 0x004fea000383ffff */
[----:B------:R-:W-:Y:S05]  /*26110*/  BRA `(.L_x_8961) ;  /* 0xffffffa400c07947 */ /* 0x000fea000383ffff */
.L_x_8831:
[----:B-1----:R1:W2:Y:S02]  /*26120*/  SYNCS.PHASECHK.TRANS64.TRYWAIT P0, [R26+URZ+0x38860], R0 ;  /* 0x038860001a0075a7 */ /* 0x0022a4000800017f */
[----:B--2---:R-:W-:Y:S05]  /*26130*/  @!P0 NANOSLEEP.SYNCS 0x989680 ;  /* 0x009896800000895d */ /* 0x004fea0003900000 */
[----:B------:R-:W2:Y:S02]  /*26140*/  @!P0 SYNCS.PHASECHK.TRANS64 P0, [R26+URZ+0x38860], R0 ;  /* 0x038860001a0085a7 */ /* 0x000ea4000800007f */
[----:B--2---:R-:W-:Y:S05]  /*26150*/  @!P0 BRA `(.L_x_8831) ;  /* 0xfffffffc00f08947 */ /* 0x004fea000383ffff */
[----:B------:R-:W-:Y:S05]  /*26160*/  BRA `(.L_x_8962) ;  /* 0xffffffa400d07947 */ /* 0x000fea000383ffff */
.L_x_8832:
        /* <DEDUP_REMOVED lines=8> */
.L_x_8964:
[----:B------:R-:W-:Y:S05]  /*261f0*/  BSYNC B0 ;  /* 0x0000000000007941 */ /* 0x000fea0003800000 */
.L_x_8963:
        /* <DEDUP_REMOVED lines=15> */
.L_x_8965:
        /* <DEDUP_REMOVED lines=39> */
.L_x_8966:
[----:B------:R-:W-:Y:S02]  /*26560*/  IMAD.MOV.U32 R13, RZ, RZ, R5 ;  /* 0x000000ffff0d7224 */ /* 0x000fe400078e0005 */
[----:B------:R-:W-:-:S07]  /*26570*/  IMAD.MOV.U32 R3, RZ, RZ, R14 ;  /* 0x000000ffff037224 */ /* 0x000fce00078e000e */
[----:B------:R-:W-:Y:S05]  /*26580*/  WARPSYNC.COLLECTIVE R15, `(.L_x_8967) ;  /* 0x000000000f087348 */ /* 0x000fea0003c00000 */
[----:B------:R0:W1:Y:S02]  /*26590*/  SHFL.IDX P6, R14, R13, R12, R11 ;  /* 0x0000000c0d0e7389 */ /* 0x00006400000c000b */
[----:B01----:R-:W-:Y:S01]  /*265a0*/  ENDCOLLECTIVE ;  /* 0x000000000000791b */ /* 0x003fe20003800000 */
.L_x_8967:
        /* <DEDUP_REMOVED lines=29> */
.L_x_8968:
[----:B------:R-:W-:Y:S02]  /*26780*/  IMAD.MOV.U32 R13, RZ, RZ, R5 ;  /* 0x000000ffff0d7224 */ /* 0x000fe400078e0005 */
[----:B------:R-:W-:-:S07]  /*26790*/  IMAD.MOV.U32 R7, RZ, RZ, R14 ;  /* 0x000000ffff077224 */ /* 0x000fce00078e000e */
[----:B------:R-:W-:Y:S05]  /*267a0*/  WARPSYNC.COLLECTIVE R15, `(.L_x_8969) ;  /* 0x000000000f087348 */ /* 0x000fea0003c00000 */
[----:B------:R0:W1:Y:S02]  /*267b0*/  SHFL.IDX P6, R14, R13, R12, R11 ;  /* 0x0000000c0d0e7389 */ /* 0x00006400000c000b */
[----:B01----:R-:W-:Y:S01]  /*267c0*/  ENDCOLLECTIVE ;  /* 0x000000000000791b */ /* 0x003fe20003800000 */
.L_x_8969:
        /* <DEDUP_REMOVED lines=29> */
.L_x_8970:
[----:B------:R-:W-:Y:S02]  /*269a0*/  IMAD.MOV.U32 R13, RZ, RZ, R5 ;  /* 0x000000ffff0d7224 */ /* 0x000fe400078e0005 */
[----:B------:R-:W-:-:S07]  /*269b0*/  IMAD.MOV.U32 R6, RZ, RZ, R14 ;  /* 0x000000ffff067224 */ /* 0x000fce00078e000e */
[----:B------:R-:W-:Y:S05]  /*269c0*/  WARPSYNC.COLLECTIVE R15, `(.L_x_8971) ;  /* 0x000000000f087348 */ /* 0x000fea0003c00000 */
[----:B------:R0:W1:Y:S02]  /*269d0*/  SHFL.IDX P6, R14, R13, R12, R11 ;  /* 0x0000000c0d0e7389 */ /* 0x00006400000c000b */
[----:B01----:R-:W-:Y:S01]  /*269e0*/  ENDCOLLECTIVE ;  /* 0x000000000000791b */ /* 0x003fe20003800000 */
.L_x_8971:
[----:B------:R-:W-:Y:S01]  /*269f0*/  IMAD.MOV.U32 R2, RZ, RZ, R14 ;  /* 0x000000ffff027224 */ /* 0x000fe200078e000e */
[----:B------:R-:W-:Y:S06]  /*26a00*/  BRA `(.L_x_8972) ;  /* 0xffffffa400607947 */ /* 0x000fec000383ffff */
.L_x_8839:
[----:B0-----:R0:W1:Y:S02]  /*26a10*/  SYNCS.PHASECHK.TRANS64.TRYWAIT P0, [R6+URZ+0x38840], R25 ;  /* 0x03884019060075a7 */ /* 0x001064000800017f */
[----:B-1----:R-:W-:Y:S05]  /*26a20*/  @!P0 NANOSLEEP.SYNCS 0x989680 ;  /* 0x009896800000895d */ /* 0x002fea0003900000 */
[----:B------:R-:W1:Y:S02]  /*26a30*/  @!P0 SYNCS.PHASECHK.TRANS64 P0, [R6+URZ+0x38840], R25 ;  /* 0x03884019060085a7 */ /* 0x000e64000800007f */
[----:B-1----:R-:W-:Y:S05]  /*26a40*/  @!P0 BRA `(.L_x_8839) ;  /* 0xfffffffc00f08947 */ /* 0x002fea000383ffff */
[----:B------:R-:W-:Y:S05]  /*26a50*/  BRA `(.L_x_8973) ;  /* 0xffffffa800ec7947 */ /* 0x000fea000383ffff */
.L_x_8840:
        /* <DEDUP_REMOVED lines=8> */
.L_x_8975:
[----:B------:R-:W-:Y:S05]  /*26ae0*/  BSYNC B1 ;  /* 0x0000000000017941 */ /* 0x000fea0003800000 */
.L_x_8974:
        /* <DEDUP_REMOVED lines=9> */
.L_x_8976:
[----:B------:R-:W-:Y:S02]  /*26b80*/  IMAD.MOV.U32 R13, RZ, RZ, R26 ;  /* 0x000000ffff0d7224 */ /* 0x000fe400078e001a */
[----:B------:R-:W-:Y:S02]  /*26b90*/  IMAD.MOV.U32 R12, RZ, RZ, 0x1 ;  /* 0x00000001ff0c7424 */ /* 0x000fe400078e00ff */
[----:B------:R-:W-:-:S07]  /*26ba0*/  IMAD.MOV.U32 R2, RZ, RZ, R14 ;  /* 0x000000ffff027224 */ /* 0x000fce00078e000e */
[----:B------:R-:W-:Y:S05]  /*26bb0*/  WARPSYNC.COLLECTIVE R15, `(.L_x_8977) ;  /* 0x000000000f087348 */ /* 0x000fea0003c00000 */
[----:B------:R0:W1:Y:S02]  /*26bc0*/  SHFL.IDX P6, R14, R13, R12, R11 ;  /* 0x0000000c0d0e7389 */ /* 0x00006400000c000b */
[----:B01----:R-:W-:Y:S01]  /*26bd0*/  ENDCOLLECTIVE ;  /* 0x000000000000791b */ /* 0x003fe20003800000 */
.L_x_8977:
        /* <DEDUP_REMOVED lines=11> */
.L_x_8978:
[----:B------:R-:W-:Y:S02]  /*26c90*/  IMAD.MOV.U32 R13, RZ, RZ, R26 ;  /* 0x000000ffff0d7224 */ /* 0x000fe400078e001a */
[----:B------:R-:W-:Y:S02]  /*26ca0*/  IMAD.MOV.U32 R12, RZ, RZ, 0x2 ;  /* 0x00000002ff0c7424 */ /* 0x000fe400078e00ff */
[----:B------:R-:W-:-:S07]  /*26cb0*/  IMAD.MOV.U32 R2, RZ, RZ, R14 ;  /* 0x000000ffff027224 */ /* 0x000fce00078e000e */
[----:B------:R-:W-:Y:S05]  /*26cc0*/  WARPSYNC.COLLECTIVE R15, `(.L_x_8979) ;  /* 0x000000000f087348 */ /* 0x000fea0003c00000 */
[----:B------:R0:W1:Y:S02]  /*26cd0*/  SHFL.IDX P6, R14, R13, R12, R11 ;  /* 0x0000000c0d0e7389 */ /* 0x00006400000c000b */
[----:B01----:R-:W-:Y:S01]  /*26ce0*/  ENDCOLLECTIVE ;  /* 0x000000000000791b */ /* 0x003fe20003800000 */
.L_x_8979:
        /* <DEDUP_REMOVED lines=11> */
.L_x_8980:
[----:B------:R-:W-:Y:S02]  /*26da0*/  IMAD.MOV.U32 R13, RZ, RZ, R26 ;  /* 0x000000ffff0d7224 */ /* 0x000fe400078e001a */
[----:B------:R-:W-:Y:S02]  /*26db0*/  IMAD.MOV.U32 R12, RZ, RZ, 0x3 ;  /* 0x00000003ff0c7424 */ /* 0x000fe400078e00ff */
[----:B------:R-:W-:-:S07]  /*26dc0*/  IMAD.MOV.U32 R2, RZ, RZ, R14 ;  /* 0x000000ffff027224 */ /* 0x000fce00078e000e */
[----:B------:R-:W-:Y:S05]  /*26dd0*/  WARPSYNC.COLLECTIVE R15, `(.L_x_8981) ;  /* 0x000000000f087348 */ /* 0x000fea0003c00000 */
[----:B------:R0:W1:Y:S02]  /*26de0*/  SHFL.IDX P6, R14, R13, R12, R11 ;  /* 0x0000000c0d0e7389 */ /* 0x00006400000c000b */
[----:B01----:R-:W-:Y:S01]  /*26df0*/  ENDCOLLECTIVE ;  /* 0x000000000000791b */ /* 0x003fe20003800000 */
.L_x_8981:
        /* <DEDUP_REMOVED lines=11> */
.L_x_8982:
[----:B------:R-:W-:Y:S01]  /*26eb0*/  IMAD.MOV.U32 R2, RZ, RZ, R14 ;  /* 0x000000ffff027224 */ /* 0x000fe200078e000e */
[----:B------:R-:W-:Y:S06]  /*26ec0*/  BRA `(.L_x_8983) ;  /* 0xffffffa800747947 */ /* 0x000fec000383ffff */
.L_x_8845:
[----:B---3--:R3:W4:Y:S02]  /*26ed0*/  SYNCS.PHASECHK.TRANS64.TRYWAIT P0, [R6+URZ+0x38860], R25 ;  /* 0x03886019060075a7 */ /* 0x008724000800017f */
[----:B----4-:R-:W-:Y:S05]  /*26ee0*/  @!P0 NANOSLEEP.SYNCS 0x989680 ;  /* 0x009896800000895d */ /* 0x010fea0003900000 */
[----:B------:R-:W4:Y:S02]  /*26ef0*/  @!P0 SYNCS.PHASECHK.TRANS64 P0, [R6+URZ+0x38860], R25 ;  /* 0x03886019060085a7 */ /* 0x000f24000800007f */
[----:B----4-:R-:W-:Y:S05]  /*26f00*/  @!P0 BRA `(.L_x_8845) ;  /* 0xfffffffc00f08947 */ /* 0x010fea000383ffff */
[----:B------:R-:W-:Y:S05]  /*26f10*/  BRA `(.L_x_8984) ;  /* 0xffffffa800c47947 */ /* 0x000fea000383ffff */
.L_x_8846:
        /* <DEDUP_REMOVED lines=8> */
.L_x_8986:
[----:B------:R-:W-:Y:S05]  /*26fa0*/  BSYNC B1 ;  /* 0x0000000000017941 */ /* 0x000fea0003800000 */
.L_x_8985:
        /* <DEDUP_REMOVED lines=13> */
.L_x_8987:
        /* <DEDUP_REMOVED lines=17> */
.L_x_8988:
        /* <DEDUP_REMOVED lines=16> */
.L_x_8989:
        /* <DEDUP_REMOVED lines=19> */
.L_x_8990:
        /* <DEDUP_REMOVED lines=14> */
.L_x_8991:
        /* <DEDUP_REMOVED lines=16> */
.L_x_8992:
        /* <DEDUP_REMOVED lines=14> */
.L_x_8993:
[----:B------:R-:W-:Y:S05]  /*27680*/  BRA `(.L_x_8994) ;  /* 0xffffffa800287947 */ /* 0x000fea000383ffff */
.L_x_8854:
        /* <DEDUP_REMOVED lines=8> */
.L_x_8996:
[----:B------:R-:W-:Y:S05]  /*27710*/  BSYNC B0 ;  /* 0x0000000000007941 */ /* 0x000fea0003800000 */
.L_x_8995:
        /* <DEDUP_REMOVED lines=9> */
.L_x_8997:
        /* <DEDUP_REMOVED lines=23> */
.L_x_8998:
[----:B------:R-:W-:Y:S01]  /*27920*/  IMAD.MOV.U32 R12, RZ, RZ, 0x2 ;  /* 0x00000002ff0c7424 */ /* 0x000fe200078e00ff */
[----:B------:R-:W-:-:S05]  /*27930*/  SEL R4, R14, RZ, P1 ;  /* 0x000000ff0e047207 */ /* 0x000fca0000800000 */
[----:B------:R-:W-:-:S04]  /*27940*/  IMAD.IADD R4, R13, 0x1, R4 ;  /* 0x000000010d047824 */ /* 0x000fc800078e0204 */
[----:B------:R-:W-:-:S07]  /*27950*/  IMAD.MOV.U32 R13, RZ, RZ, R4 ;  /* 0x000000ffff0d7224 */ /* 0x000fce00078e0004 */
[----:B------:R-:W-:Y:S05]  /*27960*/  WARPSYNC.COLLECTIVE R15, `(.L_x_8999) ;  /* 0x000000000f087348 */ /* 0x000fea0003c00000 */
[----:B------:R0:W1:Y:S02]  /*27970*/  SHFL.UP P6, R14, R13, R12, R11 ;  /* 0x0400000c0d0e7389 */ /* 0x00006400000c000b */
[----:B01----:R-:W-:Y:S01]  /*27980*/  ENDCOLLECTIVE ;  /* 0x000000000000791b */ /* 0x003fe20003800000 */
.L_x_8999:
[----:B------:R-:W-:Y:S01]  /*27990*/  IMAD.MOV.U32 R12, RZ, RZ, 0x4 ;  /* 0x00000004ff0c7424 */ /* 0x000fe200078e00ff */
[----:B------:R-:W-:-:S05]  /*279a0*/  SEL R3, R14, RZ, P2 ;  /* 0x000000ff0e037207 */ /* 0x000fca0001000000 */
[----:B------:R-:W-:-:S04]  /*279b0*/  IMAD.IADD R2, R4, 0x1, R3 ;  /* 0x0000000104027824 */ /* 0x000fc800078e0203 */
[----:B------:R-:W-:-:S07]  /*279c0*/  IMAD.MOV.U32 R13, RZ, RZ, R2 ;  /* 0x000000ffff0d7224 */ /* 0x000fce00078e0002 */
[----:B------:R-:W-:Y:S05]  /*279d0*/  WARPSYNC.COLLECTIVE R15, `(.L_x_9000) ;  /* 0x000000000f087348 */ /* 0x000fea0003c00000 */
[----:B------:R0:W1:Y:S02]  /*279e0*/  SHFL.UP P6, R14, R13, R12, R11 ;  /* 0x0400000c0d0e7389 */ /* 0x00006400000c000b */
[----:B01----:R-:W-:Y:S01]  /*279f0*/  ENDCOLLECTIVE ;  /* 0x000000000000791b */ /* 0x003fe20003800000 */
.L_x_9000:
[----:B------:R-:W-:Y:S01]  /*27a00*/  IMAD.MOV.U32 R12, RZ, RZ, 0x8 ;  /* 0x00000008ff0c7424 */ /* 0x000fe200078e00ff */
[----:B------:R-:W-:-:S05]  /*27a10*/  SEL R3, R14, RZ, P3 ;  /* 0x000000ff0e037207 */ /* 0x000fca0001800000 */
[----:B------:R-:W-:-:S04]  /*27a20*/  IMAD.IADD R3, R2, 0x1, R3 ;  /* 0x0000000102037824 */ /* 0x000fc800078e0203 */
[----:B------:R-:W-:-:S07]  /*27a30*/  IMAD.MOV.U32 R13, RZ, RZ, R3 ;  /* 0x000000ffff0d7224 */ /* 0x000fce00078e0003 */
[----:B------:R-:W-:Y:S05]  /*27a40*/  WARPSYNC.COLLECTIVE R15, `(.L_x_9001) ;  /* 0x000000000f087348 */ /* 0x000fea0003c00000 */
[----:B------:R0:W1:Y:S02]  /*27a50*/  SHFL.UP P6, R14, R13, R12, R11 ;  /* 0x0400000c0d0e7389 */ /* 0x00006400000c000b */
[----:B01----:R-:W-:Y:S01]  /*27a60*/  ENDCOLLECTIVE ;  /* 0x000000000000791b */ /* 0x003fe20003800000 */
.L_x_9001:
[----:B------:R-:W-:Y:S01]  /*27a70*/  IMAD.MOV.U32 R12, RZ, RZ, 0x10 ;  /* 0x00000010ff0c7424 */ /* 0x000fe200078e00ff */
[----:B------:R-:W-:-:S05]  /*27a80*/  SEL R4, R14, RZ, P4 ;  /* 0x000000ff0e047207 */ /* 0x000fca0002000000 */
[----:B------:R-:W-:-:S04]  /*27a90*/  IMAD.IADD R4, R3, 0x1, R4 ;  /* 0x0000000103047824 */ /* 0x000fc800078e0204 */
[----:B------:R-:W-:-:S07]  /*27aa0*/  IMAD.MOV.U32 R13, RZ, RZ, R4 ;  /* 0x000000ffff0d7224 */ /* 0x000fce00078e0004 */
[----:B------:R-:W-:Y:S05]  /*27ab0*/  WARPSYNC.COLLECTIVE R15, `(.L_x_9002) ;  /* 0x000000000f087348 */ /* 0x000fea0003c00000 */
[----:B------:R0:W1:Y:S02]  /*27ac0*/  SHFL.UP P6, R14, R13, R12, R11 ;  /* 0x0400000c0d0e7389 */ /* 0x00006400000c000b */
[----:B01----:R-:W-:Y:S01]  /*27ad0*/  ENDCOLLECTIVE ;  /* 0x000000000000791b */ /* 0x003fe20003800000 */
.L_x_9002:
        /* <DEDUP_REMOVED lines=8> */
.L_x_9003:
[----:B------:R-:W-:Y:S05]  /*27b60*/  BRA `(.L_x_9004) ;  /* 0xffffffa800c47947 */ /* 0x000fea000383ffff */
.L_x_8857:
[----:B------:R-:W-:Y:S01]  /*27b70*/  BSSY B0, `(.L_x_9005) ;  /* 0x0000007000007945 */ /* 0x000fe20003800000 */
[----:B------:R-:W-:Y:S02]  /*27b80*/  IMAD.MOV.U32 R12, RZ, RZ, 0x1 ;  /* 0x00000001ff0c7424 */ /* 0x000fe400078e00ff */
[----:B------:R-:W-:Y:S02]  /*27b90*/  IMAD.MOV.U32 R11, RZ, RZ, RZ ;  /* 0x000000ffff0b7224 */ /* 0x000fe400078e00ff */
[----:B------:R-:W-:-:S07]  /*27ba0*/  IMAD.MOV.U32 R15, RZ, RZ, -0x1 ;  /* 0xffffffffff0f7424 */ /* 0x000fce00078e00ff */
[----:B------:R-:W-:Y:S05]  /*27bb0*/  WARPSYNC.COLLECTIVE R15, `(.L_x_9006) ;  /* 0x000000000f087348 */ /* 0x000fea0003c00000 */
[----:B------:R0:W1:Y:S02]  /*27bc0*/  SHFL.UP P6, R14, R13, R12, R11 ;  /* 0x0400000c0d0e7389 */ /* 0x00006400000c000b */
[----:B01----:R-:W-:Y:S01]  /*27bd0*/  ENDCOLLECTIVE ;  /* 0x000000000000791b */ /* 0x003fe20003800000 */
.L_x_9006:
[----:B------:R-:W-:Y:S05]  /*27be0*/  BSYNC B0 ;  /* 0x0000000000007941 */ /* 0x000fea0003800000 */
.L_x_9005:
        /* <DEDUP_REMOVED lines=8> */
.L_x_9007:
[----:B------:R-:W-:Y:S01]  /*27c70*/  IMAD.MOV.U32 R12, RZ, RZ, 0x4 ;  /* 0x00000004ff0c7424 */ /* 0x000fe200078e00ff */
[----:B------:R-:W-:-:S05]  /*27c80*/  SEL R2, R14, RZ, P2 ;  /* 0x000000ff0e027207 */ /* 0x000fca0001000000 */
[----:B------:R-:W-:-:S04]  /*27c90*/  IMAD.IADD R2, R13, 0x1, R2 ;  /* 0x000000010d027824 */ /* 0x000fc800078e0202 */
[----:B------:R-:W-:-:S07]  /*27ca0*/  IMAD.MOV.U32 R13, RZ, RZ, R2 ;  /* 0x000000ffff0d7224 */ /* 0x000fce00078e0002 */
[----:B------:R-:W-:Y:S05]  /*27cb0*/  WARPSYNC.COLLECTIVE R15, `(.L_x_9008) ;  /* 0x000000000f087348 */ /* 0x000fea0003c00000 */
[----:B------:R0:W1:Y:S02]  /*27cc0*/  SHFL.UP P6, R14, R13, R12, R11 ;  /* 0x0400000c0d0e7389 */ /* 0x00006400000c000b */
[----:B01----:R-:W-:Y:S01]  /*27cd0*/  ENDCOLLECTIVE ;  /* 0x000000000000791b */ /* 0x003fe20003800000 */
.L_x_9008:
[----:B------:R-:W-:Y:S01]  /*27ce0*/  IMAD.MOV.U32 R12, RZ, RZ, 0x8 ;  /* 0x00000008ff0c7424 */ /* 0x000fe200078e00ff */
[----:B------:R-:W-:-:S05]  /*27cf0*/  SEL R3, R14, RZ, P3 ;  /* 0x000000ff0e037207 */ /* 0x000fca0001800000 */
[----:B------:R-:W-:-:S04]  /*27d00*/  IMAD.IADD R3, R2, 0x1, R3 ;  /* 0x0000000102037824 */ /* 0x000fc800078e0203 */
[----:B------:R-:W-:-:S07]  /*27d10*/  IMAD.MOV.U32 R13, RZ, RZ, R3 ;  /* 0x000000ffff0d7224 */ /* 0x000fce00078e0003 */
[----:B------:R-:W-:Y:S05]  /*27d20*/  WARPSYNC.COLLECTIVE R15, `(.L_x_9009) ;  /* 0x000000000f087348 */ /* 0x000fea0003c00000 */
[----:B------:R0:W1:Y:S02]  /*27d30*/  SHFL.UP P6, R14, R13, R12, R11 ;  /* 0x0400000c0d0e7389 */ /* 0x00006400000c000b */
[----:B01----:R-:W-:Y:S01]  /*27d40*/  ENDCOLLECTIVE ;  /* 0x000000000000791b */ /* 0x003fe20003800000 */
.L_x_9009:
[----:B------:R-:W-:Y:S01]  /*27d50*/  IMAD.MOV.U32 R12, RZ, RZ, 0x10 ;  /* 0x00000010ff0c7424 */ /* 0x000fe200078e00ff */
[----:B------:R-:W-:-:S05]  /*27d60*/  SEL R4, R14, RZ, P4 ;  /* 0x000000ff0e047207 */ /* 0x000fca0002000000 */
[----:B------:R-:W-:-:S04]  /*27d70*/  IMAD.IADD R4, R3, 0x1, R4 ;  /* 0x0000000103047824 */ /* 0x000fc800078e0204 */
[----:B------:R-:W-:-:S07]  /*27d80*/  IMAD.MOV.U32 R13, RZ, RZ, R4 ;  /* 0x000000ffff0d7224 */ /* 0x000fce00078e0004 */
[----:B------:R-:W-:Y:S05]  /*27d90*/  WARPSYNC.COLLECTIVE R15, `(.L_x_9010) ;  /* 0x000000000f087348 */ /* 0x000fea0003c00000 */
[----:B------:R0:W1:Y:S02]  /*27da0*/  SHFL.UP P6, R14, R13, R12, R11 ;  /* 0x0400000c0d0e7389 */ /* 0x00006400000c000b */
[----:B01----:R-:W-:Y:S01]  /*27db0*/  ENDCOLLECTIVE ;  /* 0x000000000000791b */ /* 0x003fe20003800000 */
.L_x_9010:
        /* <DEDUP_REMOVED lines=8> */
.L_x_9011:
[----:B------:R-:W-:Y:S05]  /*27e40*/  BRA `(.L_x_9012) ;  /* 0xffffffa800b07947 */ /* 0x000fea000383ffff */
.L_x_8859:
[----:B------:R-:W-:Y:S01]  /*27e50*/  BSSY B0, `(.L_x_9013) ;  /* 0x0000006000007945 */ /* 0x000fe20003800000 */
[----:B------:R-:W-:Y:S01]  /*27e60*/  PLOP3.LUT P6, PT, P6, PT, PT, 0x8, 0x0 ;  /* 0x000000000000781c */ /* 0x000fe200037ce170 */
[----:B------:R-:W-:-:S12]  /*27e70*/  IMAD.MOV.U32 R15, RZ, RZ, -0x1 ;  /* 0xffffffffff0f7424 */ /* 0x000fd800078e00ff */
[----:B0-----:R-:W-:Y:S05]  /*27e80*/  WARPSYNC.COLLECTIVE R15, `(.L_x_9014) ;  /* 0x000000000f087348 */ /* 0x001fea0003c00000 */
[----:B------:R-:W-:Y:S01]  /*27e90*/  VOTE.ANY R14, PT, P6 ;  /* 0x00000000000e7806 */ /* 0x000fe200030e0100 */
[----:B0-----:R-:W-:Y:S06]  /*27ea0*/  ENDCOLLECTIVE ;  /* 0x000000000000791b */ /* 0x001fec0003800000 */
.L_x_9014:
[----:B------:R-:W-:Y:S05]  /*27eb0*/  BSYNC B0 ;  /* 0x0000000000007941 */ /* 0x000fea0003800000 */
.L_x_9013:
        /* <DEDUP_REMOVED lines=10> */
.L_x_9015:
[----:B------:R-:W-:Y:S02]  /*27f60*/  IMAD.MOV.U32 R13, RZ, RZ, R5 ;  /* 0x000000ffff0d7224 */ /* 0x000fe400078e0005 */
[----:B------:R-:W-:-:S07]  /*27f70*/  IMAD.MOV.U32 R25, RZ, RZ, R14 ;  /* 0x000000ffff197224 */ /* 0x000fce00078e000e */
[----:B------:R-:W-:Y:S05]  /*27f80*/  WARPSYNC.COLLECTIVE R15, `(.L_x_9016) ;  /* 0x000000000f087348 */ /* 0x000fea0003c00000 */
[----:B------:R0:W1:Y:S02]  /*27f90*/  SHFL.IDX P6, R14, R13, R12, R11 ;  /* 0x0000000c0d0e7389 */ /* 0x00006400000c000b */
[----:B01----:R-:W-:Y:S01]  /*27fa0*/  ENDCOLLECTIVE ;  /* 0x000000000000791b */ /* 0x003fe20003800000 */
.L_x_9016:
[----:B------:R-:W-:Y:S01]  /*27fb0*/  IMAD.MOV.U32 R5, RZ, RZ, R14 ;  /* 0x000000ffff057224 */ /* 0x000fe200078e000e */
[----:B------:R-:W-:Y:S06]  /*27fc0*/  BRA `(.L_x_9017) ;  /* 0xffffffa800907947 */ /* 0x000fec000383ffff */
.L_x_8861:
[----:B------:R-:W-:Y:S01]  /*27fd0*/  BSSY B0, `(.L_x_9018) ;  /* 0x0000007000007945 */ /* 0x000fe20003800000 */
[----:B------:R-:W-:Y:S02]  /*27fe0*/  IMAD.MOV.U32 R13, RZ, RZ, R2 ;  /* 0x000000ffff0d7224 */ /* 0x000fe400078e0002 */
[----:B------:R-:W-:Y:S02]  /*27ff0*/  IMAD.MOV.U32 R11, RZ, RZ, 0x1f ;  /* 0x0000001fff0b7424 */ /* 0x000fe400078e00ff */
[----:B------:R-:W-:-:S07]  /*28000*/  IMAD.MOV.U32 R15, RZ, RZ, -0x1 ;  /* 0xffffffffff0f7424 */ /* 0x000fce00078e00ff */
[----:B0123--:R-:W-:Y:S05]  /*28010*/  WARPSYNC.COLLECTIVE R15, `(.L_x_9019) ;  /* 0x000000000f087348 */ /* 0x00ffea0003c00000 */
[----:B------:R4:W0:Y:S02]  /*28020*/  SHFL.IDX P6, R14, R13, R12, R11 ;  /* 0x0000000c0d0e7389 */ /* 0x00082400000c000b */
[----:B01234-:R-:W-:Y:S01]  /*28030*/  ENDCOLLECTIVE ;  /* 0x000000000000791b */ /* 0x01ffe20003800000 */
.L_x_9019:
[----:B------:R-:W-:Y:S05]  /*28040*/  BSYNC B0 ;  /* 0x0000000000007941 */ /* 0x000fea0003800000 */
.L_x_9018:
[----:B------:R-:W-:Y:S01]  /*28050*/  IMAD.MOV.U32 R24, RZ, RZ, R14 ;  /* 0x000000ffff187224 */ /* 0x000fe200078e000e */
[----:B------:R-:W-:Y:S06]  /*28060*/  BRA `(.L_x_8860) ;  /* 0xffffffa800807947 */ /* 0x000fec000383ffff */
.L_x_8867:
[----:B0-----:R0:W1:Y:S02]  /*28070*/  SYNCS.PHASECHK.TRANS64.TRYWAIT P0, [R7+URZ+0x38820], R0 ;  /* 0x03882000070075a7 */ /* 0x001064000800017f */
[----:B-1----:R-:W-:Y:S05]  /*28080*/  @!P0 NANOSLEEP.SYNCS 0x989680 ;  /* 0x009896800000895d */ /* 0x002fea0003900000 */
[----:B------:R-:W1:Y:S02]  /*28090*/  @!P0 SYNCS.PHASECHK.TRANS64 P0, [R7+URZ+0x38820], R0 ;  /* 0x03882000070085a7 */ /* 0x000e64000800007f */
[----:B-1----:R-:W-:Y:S05]  /*280a0*/  @!P0 BRA `(.L_x_8867) ;  /* 0xfffffffc00f08947 */ /* 0x002fea000383ffff */
[----:B------:R-:W-:Y:S05]  /*280b0*/  BRA `(.L_x_9020) ;  /* 0xffffffb000dc7947 */ /* 0x000fea000383ffff */
.L_x_8868:
        /* <DEDUP_REMOVED lines=8> */
[----:B0-23--:R-:W-:Y:S05]  /*28140*/  WARPSYNC.COLLECTIVE R15, `(.L_x_9022) ;  /* 0x000000000f087348 */ /* 0x00dfea0003c00000 */
[----:B------:R1:W4:Y:S02]  /*28150*/  SHFL.IDX P6, R14, R13, R12, R11 ;  /* 0x0000000c0d0e7389 */ /* 0x00032400000c000b */
[----:B01234-:R-:W-:Y:S01]  /*28160*/  ENDCOLLECTIVE ;  /* 0x000000000000791b */ /* 0x01ffe20003800000 */
.L_x_9022:
[----:B------:R-:W-:Y:S05]  /*28170*/  BSYNC B0 ;  /* 0x0000000000007941 */ /* 0x000fea0003800000 */
.L_x_9021:
[----:B------:R-:W-:Y:S05]  /*28180*/  BRA `(.L_x_9023) ;  /* 0xffffffb000c47947 */ /* 0x000fea000383ffff */
.L_x_8869:
[----:B------:R-:W-:Y:S01]  /*28190*/  BSSY B0, `(.L_x_9024) ;  /* 0x0000006000007945 */ /* 0x000fe20003800000 */
[----:B------:R-:W-:-:S07]  /*281a0*/  IMAD.MOV.U32 R15, RZ, RZ, -0x1 ;  /* 0xffffffffff0f7424 */ /* 0x000fce00078e00ff */
[----:B0-23--:R-:W-:Y:S05]  /*281b0*/  WARPSYNC.COLLECTIVE R15, `(.L_x_9025) ;  /* 0x000000000f0c7348 */ /* 0x00dfea0003c00000 */
[----:B------:R-:W-:Y:S02]  /*281c0*/  ELECT P6, UR62, PT ;  /* 0x00000000003e782f */ /* 0x000fe400038c0000 */
[----:B------:R-:W-:Y:S01]  /*281d0*/  MOV R14, UR62 ;  /* 0x0000003e000e7c02 */ /* 0x000fe20008000f00 */
[----:B0-23--:R-:W-:Y:S10]  /*281e0*/  ENDCOLLECTIVE ;  /* 0x000000000000791b */ /* 0x00dff40003800000 */
.L_x_9025:
[----:B------:R-:W-:Y:S05]  /*281f0*/  BSYNC B0 ;  /* 0x0000000000007941 */ /* 0x000fea0003800000 */
.L_x_9024:
[----:B------:R-:W-:Y:S05]  /*28200*/  BRA `(.L_x_9026) ;  /* 0xffffffb000b87947 */ /* 0x000fea000383ffff */
.L_x_8871:
[----:B0-----:R0:W1:Y:S02]  /*28210*/  SYNCS.PHASECHK.TRANS64.TRYWAIT P1, [R5+URZ+0x38840], R0 ;  /* 0x03884000050075a7 */ /* 0x001064000802017f */
[----:B-1----:R-:W-:Y:S05]  /*28220*/  @!P1 NANOSLEEP.SYNCS 0x989680 ;  /* 0x009896800000995d */ /* 0x002fea0003900000 */
[----:B------:R-:W1:Y:S02]  /*28230*/  @!P1 SYNCS.PHASECHK.TRANS64 P1, [R5+URZ+0x38840], R0 ;  /* 0x03884000050095a7 */ /* 0x000e64000802007f */
[----:B-1----:R-:W-:Y:S05]  /*28240*/  @!P1 BRA `(.L_x_8871) ;  /* 0xfffffffc00f09947 */ /* 0x002fea000383ffff */
[----:B------:R-:W-:Y:S05]  /*28250*/  BRA `(.L_x_9027) ;  /* 0xffffffb000d87947 */ /* 0x000fea000383ffff */
.L_x_8873:
[----:B-1----:R1:W4:Y:S02]  /*28260*/  SYNCS.PHASECHK.TRANS64.TRYWAIT P1, [R3+URZ+0x38840], R2 ;  /* 0x03884002030075a7 */ /* 0x002324000802017f */
[----:B----4-:R-:W-:Y:S05]  /*28270*/  @!P1 NANOSLEEP.SYNCS 0x989680 ;  /* 0x009896800000995d */ /* 0x010fea0003900000 */
[----:B------:R-:W4:Y:S02]  /*28280*/  @!P1 SYNCS.PHASECHK.TRANS64 P1, [R3+URZ+0x38840], R2 ;  /* 0x03884002030095a7 */ /* 0x000f24000802007f */
[----:B----4-:R-:W-:Y:S05]  /*28290*/  @!P1 BRA `(.L_x_8873) ;  /* 0xfffffffc00f09947 */ /* 0x010fea000383ffff */
[----:B------:R-:W-:Y:S05]  /*282a0*/  BRA `(.L_x_9028) ;  /* 0xffffffb000e47947 */ /* 0x000fea000383ffff */
.L_x_8875:
[----:B----4-:R4:W0:Y:S02]  /*282b0*/  SYNCS.PHASECHK.TRANS64.TRYWAIT P1, [R5+URZ+0x38860], R0 ;  /* 0x03886000050075a7 */ /* 0x010824000802017f */
[----:B0-----:R-:W-:Y:S05]  /*282c0*/  @!P1 NANOSLEEP.SYNCS 0x989680 ;  /* 0x009896800000995d */ /* 0x001fea0003900000 */
[----:B------:R-:W0:Y:S02]  /*282d0*/  @!P1 SYNCS.PHASECHK.TRANS64 P1, [R5+URZ+0x38860], R0 ;  /* 0x03886000050095a7 */ /* 0x000e24000802007f */
[----:B0-----:R-:W-:Y:S05]  /*282e0*/  @!P1 BRA `(.L_x_8875) ;  /* 0xfffffffc00f09947 */ /* 0x001fea000383ffff */
[----:B------:R-:W-:Y:S05]  /*282f0*/  BRA `(.L_x_9029) ;  /* 0xffffffb000e07947 */ /* 0x000fea000383ffff */
.L_x_9030:
        /* <DEDUP_REMOVED lines=16> */
.L_x_15660:


//--------------------- .text._ZN7cutlass13device_kernelIN5flash11enable_sm90INS1_16FlashAttnFwdSm90INS1_25CollectiveMainloopFwdSm90ILi2EN4cute5tupleIJNS5_1CILi1EEES8_S8_EEENS6_IJNS7_ILi128EEENS7_ILi96EEENS7_ILi64EEEEEELi256ENS_10bfloat16_tEfNS_4arch4Sm90ELb0ELb0ELb0ELb0ELb1ELb0ELb0ELb1ELb0ELb1ELb1ELb0EEENS1_21CollectiveEpilogueFwdINS6_IJSA_NS7_ILi256EEESB_EEES9_SE_SG_Li256ELb0ELb1ELb1ELb0EEENS1_19SingleTileSchedulerILb0ELb1ELb1ELi128EEEEEEEEEvNT_6ParamsE --------------------------
	.section	.text._ZN7cutlass13device_kernelIN5flash11enable_sm90INS1_16FlashAttnFwdSm90INS1_25CollectiveMainloopFwdSm90ILi2EN4cute5tupleIJNS5_1CILi1EEES8_S8_EEENS6_IJNS7_ILi128EEENS7_ILi96EEENS7_ILi64EEEEEELi256ENS_10bfloat16_tEfNS_4arch4Sm90ELb0ELb0ELb0ELb0ELb1ELb0ELb0ELb1ELb0ELb1ELb1ELb0EEENS1_21CollectiveEpilogueFwdINS6_IJSA_NS7_ILi256EEESB_EEES9_SE_SG_Li256ELb0ELb1ELb1ELb0EEENS1_19SingleTileSchedulerILb0ELb1ELb1ELi128EEEEEEEEEvNT_6ParamsE,"ax",@progbits
	.align	128
.text._ZN7cutlass13device_kernelIN5flash11enable_sm90INS1_16FlashAttnFwdSm90INS1_25CollectiveMainloopFwdSm90ILi2EN4cute5tupleIJNS5_1CILi1EEES8_S8_EEENS6_IJNS7_ILi128EEENS7_ILi96EEENS7_ILi64EEEEEELi256ENS_10bfloat16_tEfNS_4arch4Sm90ELb0ELb0ELb0ELb0ELb1ELb0ELb0ELb1ELb0ELb1ELb1ELb0EEENS1_21CollectiveEpilogueFwdINS6_IJSA_NS7_ILi256EEESB_EEES9_SE_SG_Li256ELb0ELb1ELb1ELb0EEENS1_19SingleTileSchedulerILb0ELb1ELb1ELi128EEEEEEEEEvNT_6ParamsE:
        .type           _ZN7cutlass13device_kernelIN5flash11enable_sm90INS1_16FlashAttnFwdSm90INS1_25CollectiveMainloopFwdSm90ILi2EN4cute5tupleIJNS5_1CILi1EEES8_S8_EEENS6_IJNS7_ILi128EEENS7_ILi96EEENS7_ILi64EEEEEELi256ENS_10bfloat16_tEfNS_4arch4Sm90ELb0ELb0ELb0ELb0ELb1ELb0ELb0ELb1ELb0ELb1ELb1ELb0EEENS1_21CollectiveEpilogueFwdINS6_IJSA_NS7_ILi256EEESB_EEES9_SE_SG_Li256ELb0ELb1ELb1ELb0EEENS1_19SingleTileSchedulerILb0ELb1ELb1ELi128EEEEEEEEEvNT_6ParamsE,@function
        .size           _ZN7cutlass13device_kernelIN5flash11enable_sm90INS1_16FlashAttnFwdSm90INS1_25CollectiveMainloopFwdSm90ILi2EN4cute5tupleIJNS5_1CILi1EEES8_S8_EEENS6_IJNS7_ILi128EEENS7_ILi96EEENS7_ILi64EEEEEELi256ENS_10bfloat16_tEfNS_4arch4Sm90ELb0ELb0ELb0ELb0ELb1ELb0ELb0ELb1ELb0ELb1ELb1ELb0EEENS1_21CollectiveEpilogueFwdINS6_IJSA_NS7_ILi256EEESB_EEES9_SE_SG_Li256ELb0ELb1ELb1ELb0EEENS1_19SingleTileSchedulerILb0ELb1ELb1ELi128EEEEEEEEEvNT_6ParamsE,(.L_x_15661 - _ZN7cutlass13device_kernelIN5flash11enable_sm90INS1_16FlashAttnFwdSm90INS1_25CollectiveMainloopFwdSm90ILi2EN4cute5tupleIJNS5_1CILi1EEES8_S8_EEENS6_IJNS7_ILi128EEENS7_ILi96EEENS7_ILi64EEEEEELi256ENS_10bfloat16_tEfNS_4arch4Sm90ELb0ELb0ELb0ELb0ELb1ELb0ELb0ELb1ELb0ELb1ELb1ELb0EEENS1_21CollectiveEpilogueFwdINS6_IJSA_NS7_ILi256EEESB_EEES9_SE_SG_Li256ELb0ELb1ELb1ELb0EEENS1_19SingleTileSchedulerILb0ELb1ELb1ELi128EEEEEEEEEvNT_6ParamsE)
        .other          _ZN7cutlass13device_kernelIN5flash11enable_sm90INS1_16FlashAttnFwdSm90INS1_25CollectiveMainloopFwdSm90ILi2EN4cute5tupleIJNS5_1CILi1EEES8_S8_EEENS6_IJNS7_ILi128EEENS7_ILi96EEENS7_ILi64EEEEEELi256ENS_10bfloat16_tEfNS_4arch4Sm90ELb0ELb0ELb0ELb0ELb1ELb0ELb0ELb1ELb0ELb1ELb1ELb0EEENS1_21CollectiveEpilogueFwdINS6_IJSA_NS7_ILi256EEESB_EEES9_SE_SG_Li256ELb0ELb1ELb1ELb0EEENS1_19SingleTileSchedulerILb0ELb1ELb1ELi128EEEEEEEEEvNT_6ParamsE,@"STO_CUDA_ENTRY STV_DEFAULT"
_ZN7cutlass13device_kernelIN5flash11enable_sm90INS1_16FlashAttnFwdSm90INS1_25CollectiveMainloopFwdSm90ILi2EN4cute5tupleIJNS5_1CILi1EEES8_S8_EEENS6_IJNS7_ILi128EEENS7_ILi96EEENS7_ILi64EEEEEELi256ENS_10bfloat16_tEfNS_4arch4Sm90ELb0ELb0ELb0ELb0ELb1ELb0ELb0ELb1ELb0ELb1ELb1ELb0EEENS1_21CollectiveEpilogueFwdINS6_IJSA_NS7_ILi256EEESB_EEES9_SE_SG_Li256ELb0ELb1ELb1ELb0EEENS1_19SingleTileSchedulerILb0ELb1ELb1ELi128EEEEEEEEEvNT_6ParamsE:
        /* <DEDUP_REMOVED lines=9> */
[----:B------:R-:W-:-:S05]  /*0090*/  SHF.R.U32.HI R2, RZ, 0x7, R16 ;  /* 0x00000007ff027819 */ /* 0x000fca0000011610 */
[----:B------:R1:W2:Y:S04]  /*00a0*/  SHFL.IDX PT, R4, R2, RZ, 0x1f ;  /* 0x00001fff02047589 */ /* 0x0002a800000e0000 */
[----:B------:R-:W-:Y:S01]  /*00b0*/  VOTEU.ALL UP0, P0 ;  /* 0x00000000003f7886 */ /* 0x000fe20000000000 */
[----:B------:R-:W-:-:S04]  /*00c0*/  VOTEU.ALL UP1, P0 ;  /* 0x00000000003f7886 */ /* 0x000fc80000020000 */
[----:B------:R-:W3:Y:S01]  /*00d0*/  @!UP0 S2UR UR8, SR_CgaCtaId ;  /* 0x00000000000889c3 */ /* 0x000ee20000008800 */
[----:B------:R-:W-:Y:S01]  /*00e0*/  @!UP0 UMOV UR6, 0x400 ;  /* 0x0000040000068882 */ /* 0x000fe20000000000 */
[----:B------:R-:W-:-:S04]  /*00f0*/  @!UP0 UIADD3 UR4, -UR4, 0x100000, URZ ;  /* 0x0010000004048890 */ /* 0x000fc8000fffe13f */
[----:B------:R-:W-:Y:S02]  /*0100*/  @!UP0 USHF.L.U32 UR5, UR4, 0xb, URZ ;  /* 0x0000000b04058899 */ /* 0x000fe4000800063f */
[----:B------:R-:W-:Y:S02]  /*0110*/  @!UP0 USHF.L.U32 UR4, UR4, 0x1, URZ ;  /* 0x0000000104048899 */ /* 0x000fe4000800063f */
[----:B---3--:R-:W-:Y:S02]  /*0120*/  @!UP0 ULEA UR8, UR8, UR6, 0x18 ;  /* 0x0000000608088291 */ /* 0x008fe4000f8ec03f */
        /* <DEDUP_REMOVED lines=25> */
.L_x_9031:
        /* <DEDUP_REMOVED lines=22> */
.L_x_9032:
        /* <DEDUP_REMOVED lines=18> */
.L_x_9033:
        /* <DEDUP_REMOVED lines=22> */
.L_x_9034:
        /* <DEDUP_REMOVED lines=23> */
.L_x_9035:
        /* <DEDUP_REMOVED lines=9> */
.L_x_9038:
[----:B------:R-:W-:-:S08]  /*08a0*/  NOP ;  /* 0x0000000000007918 */ /* 0x000fd00000000000 */
[----:B------:R-:W0:Y:S02]  /*08b0*/  USETMAXREG.TRY_ALLOC.CTAPOOL UP0, 0xe8 ;  /* 0x000000e8000079c8 */ /* 0x000e240008000600 */
[----:B0-----:R-:W-:-:S13]  /*08c0*/  PLOP3.LUT P0, PT, PT, PT, UP0, 0x80, 0x0 ;  /* 0x000000000000781c */ /* 0x001fda0003f0f008 */
[----:B------:R-:W-:Y:S05]  /*08d0*/  @!P0 BRA `(.L_x_9038) ;  /* 0xfffffffc00f08947 */ /* 0x000fea000383ffff */
[----:B------:R-:W0:Y:S01]  /*08e0*/  S2UR UR6, SR_CTAID.Y ;  /* 0x00000000000679c3 */ /* 0x000e220000002600 */
[----:B------:R-:W-:-:S07]  /*08f0*/  ULDC UR7, c[0x0][0xc50] ;  /* 0x0003140000077ab9 */ /* 0x000fce0000000800 */
[----:B------:R-:W-:Y:S08]  /*0900*/  BAR.ARV 0x8, 0x180 ;  /* 0x0206000000007b1d */ /* 0x000ff00000002000 */
[----:B------:R-:W1:Y:S01]  /*0910*/  S2UR UR8, SR_CTAID.Z ;  /* 0x00000000000879c3 */ /* 0x000e620000002700 */
[----:B------:R-:W-:Y:S01]  /*0920*/  ISETP.NE.AND P0, PT, R2, 0x1, PT ;  /* 0x000000010200780c */ /* 0x000fe20003f05270 */
[----:B------:R-:W-:-:S11]  /*0930*/  UISETP.NE.AND UP0, UPT, UR7, 0x1, UPT ;  /* 0x000000010700788c */ /* 0x000fd6000bf05270 */
[----:B------:R-:W-:Y:S01]  /*0940*/  @UP0 ULDC UR4, c[0x0][0xc54] ;  /* 0x0003150000040ab9 */ /* 0x000fe20000000800 */
[----:B------:R-:W-:Y:S06]  /*0950*/  @!P0 BAR.ARV 0x9, 0x100 ;  /* 0x0244000000008b1d */ /* 0x000fec0000002000 */
[----:B0-----:R-:W-:Y:S01]  /*0960*/  UIMAD.WIDE.U32 UR4, UR6, UR4, URZ ;  /* 0x00000004060472a5 */ /* 0x001fe2000f8e003f */
[----:B------:R-:W-:Y:S01]  /*0970*/  @UP0 ULDC UR9, c[0x0][0xc58] ;  /* 0x0003160000090ab9 */ /* 0x000fe20000000800 */
[----:B------:R-:W-:Y:S01]  /*0980*/  UMOV UR38, UR6 ;  /* 0x0000000600267c82 */ /* 0x000fe20008000000 */
[----:B-1----:R-:W-:Y:S01]  /*0990*/  ISETP.LE.AND P0, PT, RZ, UR8, PT ;  /* 0x00000008ff007c0c */ /* 0x002fe2000bf03270 */
[----:B------:R-:W-:-:S04]  /*09a0*/  @UP0 USHF.R.U32.HI UR38, URZ, UR9, UR5 ;  /* 0x000000093f260299 */ /* 0x000fc80008011605 */
[----:B------:R-:W-:-:S04]  /*09b0*/  UIADD3 UR4, -UR38, URZ, URZ ;  /* 0x0000003f26047290 */ /* 0x000fc8000fffe13f */
[----:B------:R-:W-:-:S04]  /*09c0*/  UIMAD UR7, UR7, UR4, UR6 ;  /* 0x00000004070772a4 */ /* 0x000fc8000f8e0206 */
[----:B------:R-:W-:Y:S08]  /*09d0*/  @!P0 BRA `(.L_x_9039) ;  /* 0x000000a400f88947 */ /* 0x000ff00003800000 */
[----:B------:R-:W-:Y:S01]  /*09e0*/  ULDC.64 UR4, c[0x0][0x418] ;  /* 0x0001060000047ab9 */ /* 0x000fe20000000a00 */
[----:B------:R-:W-:Y:S01]  /*09f0*/  ULDC UR42, c[0x0][0x424] ;  /* 0x00010900002a7ab9 */ /* 0x000fe20000000800 */
[----:B------:R-:W-:Y:S02]  /*0a00*/  UISETP.NE.U32.AND UP0, UPT, UR4, URZ, UPT ;  /* 0x0000003f0400728c */ /* 0x000fe4000bf05070 */
[----:B------:R-:W-:Y:S02]  /*0a10*/  ULOP3.LUT UR40, UR7, 0xffff, URZ, 0xc0, !UPT ;  /* 0x0000ffff07287892 */ /* 0x000fe4000f8ec03f */
[----:B------:R-:W-:Y:S01]  /*0a20*/  UISETP.NE.AND.EX UP0, UPT, UR5, URZ, UPT, UP0 ;  /* 0x0000003f0500728c */ /* 0x000fe2000bf05300 */
[----:B------:R-:W-:-:S03]  /*0a30*/  ULDC UR4, c[0x0][0x2f0] ;  /* 0x0000bc0000047ab9 */ /* 0x000fc60000000800 */
[----:B------:R-:W-:-:S04]  /*0a40*/  USEL UR42, UR42, 0x1, UP0 ;  /* 0x000000012a2a7887 */ /* 0x000fc80008000000 */
[----:B------:R-:W-:-:S04]  /*0a50*/  UIMAD UR42, UR42, UR4, URZ ;  /* 0x000000042a2a72a4 */ /* 0x000fc8000f8e023f */
[----:B------:R-:W-:Y:S02]  /*0a60*/  UISETP.GE.AND UP0, UPT, UR42, 0x1, UPT ;  /* 0x000000012a00788c */ /* 0x000fe4000bf06270 */
[----:B------:R-:W-:-:S04]  /*0a70*/  UIADD3 UR4, UR42, 0x5f, URZ ;  /* 0x0000005f2a047890 */ /* 0x000fc8000fffe03f */
[----:B------:R-:W-:Y:S01]  /*0a80*/  PLOP3.LUT P0, PT, PT, PT, UP0, 0x80, 0x0 ;  /* 0x000000000000781c */ /* 0x000fe20003f0f008 */
[----:B------:R-:W-:-:S04]  /*0a90*/  UIMAD.WIDE UR4, UR4, 0x2aaaaaab, URZ ;  /* 0x2aaaaaab040478a5 */ /* 0x000fc8000f8e023f */
[----:B------:R-:W-:-:S03]  /*0aa0*/  USHF.R.U32.HI UR6, URZ, 0x1f, UR5 ;  /* 0x0000001f3f067899 */ /* 0x000fc60008011605 */
[----:B------:R-:W-:Y:S01]  /*0ab0*/  UMOV UR4, URZ ;  /* 0x0000003f00047c82 */ /* 0x000fe20008000000 */
[----:B------:R-:W-:-:S04]  /*0ac0*/  ULEA.HI.SX32 UR6, UR5, UR6, 0x1c ;  /* 0x0000000605067291 */ /* 0x000fc8000f8fe23f */
[----:B------:R-:W-:Y:S08]  /*0ad0*/  @!P0 BRA `(.L_x_9040) ;  /* 0x0000000000908947 */ /* 0x000ff00003800000 */
        /* <DEDUP_REMOVED lines=36> */
.L_x_9040:
[----:B------:R-:W-:Y:S01]  /*0d20*/  UIMAD UR40, UR40, UR4, URZ ;  /* 0x00000004282872a4 */ /* 0x000fe2000f8e023f */
[----:B------:R-:W-:Y:S01]  /*0d30*/  IMAD.U32 R0, RZ, RZ, UR6 ;  /* 0x00000006ff007e24 */ /* 0x000fe2000f8e00ff */
[----:B------:R-:W-:Y:S01]  /*0d40*/  PLOP3.LUT P0, PT, PT, PT, PT, 0x80, 0x0 ;  /* 0x000000000000781c */ /* 0x000fe20003f0f070 */
[----:B------:R-:W-:Y:S01]  /*0d50*/  IMAD.U32 R3, RZ, RZ, UR4 ;  /* 0x00000004ff037e24 */ /* 0x000fe2000f8e00ff */
[----:B------:R-:W-:Y:S01]  /*0d60*/  MOV R6, RZ ;  /* 0x000000ff00067202 */ /* 0x000fe20000000f00 */
[----:B------:R-:W-:Y:S01]  /*0d70*/  VIADD R16, R16, 0xffffff80 ;  /* 0xffffff8010107836 */ /* 0x000fe20000000000 */
        /* <DEDUP_REMOVED lines=104> */
.L_x_9042:
[----:B------:R-:W-:Y:S02]  /*1400*/  SHF.L.U32 R8, RZ, 0x1f, RZ ;  /* 0x0000001fff087819 */ /* 0x000fe400000006ff */
[----:B------:R-:W-:Y:S02]  /*1410*/  IADD3 R3, R2, 0x8, RZ ;  /* 0x0000000802037810 */ /* 0x000fe40007ffe0ff */
[----:B------:R-:W0:Y:S02]  /*1420*/  SYNCS.PHASECHK.TRANS64.TRYWAIT P0, [UR41+0x22800], R8 ;  /* 0x02280008ff0075a7 */ /* 0x000e240008000169 */
[----:B0-----:R-:W-:Y:S05]  /*1430*/  @!P0 BRA `(.L_x_9043) ;  /* 0x0000009c00688947 */ /* 0x001fea0003800000 */
.L_x_9115:
[----:B------:R-:W-:Y:S05]  /*1440*/  WARPSYNC.ALL ;  /* 0x0000000000007948 */ /* 0x000fea0003800000 */
[----:B------:R-:W-:Y:S01]  /*1450*/  ULOP3.LUT UR4, UR39, 0x1, URZ, 0xfc, !UPT ;  /* 0x0000000127047892 */ /* 0x000fe2000f8efc3f */
[----:B------:R1:W-:Y:S03]  /*1460*/  BAR.SYNC.DEFER_BLOCKING R3, 0x100 ;  /* 0x000400030000751d */ /* 0x0003e60000010000 */
[----:B------:R-:W-:-:S06]  /*1470*/  UISETP.NE.AND UP0, UPT, UR4, 0x3, UPT ;  /* 0x000000030400788c */ /* 0x000fcc000bf05270 */
[----:B------:R-:W-:-:S13]  /*1480*/  PLOP3.LUT P0, PT, PT, PT, UP0, 0x80, 0x0 ;  /* 0x000000000000781c */ /* 0x000fda0003f0f008 */
[----:B-1----:R-:W-:Y:S05]  /*1490*/  @!P0 BRA `(.L_x_9044) ;  /* 0x0000000000048947 */ /* 0x002fea0003800000 */
[----:B------:R-:W-:Y:S01]  /*14a0*/  BPT.TRAP 0x1 ;  /* 0x000000040000795c */ /* 0x000fe20000300000 */
.L_x_9044:
[----:B------:R1:W2:Y:S01]  /*14b0*/  SYNCS.PHASECHK.TRANS64.TRYWAIT P1, [UR41+0x22830], R8 ;  /* 0x02283008ff0075a7 */ /* 0x0002a20008020169 */
[----:B------:R-:W-:Y:S05]  /*14c0*/  @!P0 BRA `(.L_x_9045) ;  /* 0x0000000000048947 */ /* 0x000fea0003800000 */
[----:B------:R-:W-:Y:S01]  /*14d0*/  BPT.TRAP 0x1 ;  /* 0x000000040000795c */ /* 0x000fe20000300000 */
.L_x_9045:
[----:B--2---:R-:W-:Y:S05]  /*14e0*/  @P1 BRA `(.L_x_9046) ;  /* 0x0000000000081947 */ /* 0x004fea0003800000 */
[----:B------:R-:W2:Y:S02]  /*14f0*/  SYNCS.PHASECHK.TRANS64.TRYWAIT P1, [UR41+0x22830], R8 ;  /* 0x02283008ff0075a7 */ /* 0x000ea40008020169 */
[----:B--2---:R-:W-:Y:S05]  /*1500*/  @!P1 BRA `(.L_x_9047) ;  /* 0x0000009c004c9947 */ /* 0x004fea0003800000 */
.L_x_9046:
[----:B------:R-:W-:Y:S01]  /*1510*/  UIADD3 UR4, UR41, 0x1c400, URZ ;  /* 0x0001c40029047890 */ /* 0x000fe2000fffe03f */
[----:B------:R-:W-:Y:S01]  /*1520*/  WARPGROUP.ARRIVE ;  /* 0x00000000000079c5 */ /* 0x000fe20000000000 */
[----:B------:R-:W-:Y:S01]  /*1530*/  ULOP3.LUT UR8, UR44, 0x10000, URZ, 0xfc, !UPT ;  /* 0x000100002c087892 */ /* 0x000fe2000f8efc3f */
[----:B------:R-:W-:Y:S01]  /*1540*/  IADD3 R0, -R2, 0xb, RZ ;  /* 0x0000000b02007810 */ /* 0x000fe20007ffe1ff */
[----:B------:R-:W-:-:S03]  /*1550*/  USHF.R.U32.HI UR4, URZ, 0x4, UR4 ;  /* 0x000000043f047899 */ /* 0x000fc60008011604 */
[----:B------:R-:W2:Y:S01]  /*1560*/  S2UR UR25, SR_CgaCtaId ;  /* 0x00000000001979c3 */ /* 0x000ea20000008800 */
[----:B------:R-:W-:Y:S01]  /*1570*/  UMOV UR9, 0x40000040 ;  /* 0x4000004000097882 */ /* 0x000fe20000000000 */
[----:B------:R-:W-:Y:S01]  /*1580*/  UMOV UR7, 0x40000040 ;  /* 0x4000004000077882 */ /* 0x000fe20000000000 */
[----:B------:R-:W-:Y:S01]  /*1590*/  ULOP3.LUT UR4, UR4, 0x3fff, URZ, 0xc0, !UPT ;  /* 0x00003fff04047892 */ /* 0x000fe2000f8ec03f */
[----:B------:R-:W-:Y:S01]  /*15a0*/  UMOV UR5, UR9 ;  /* 0x0000000900057c82 */ /* 0x000fe20008000000 */
[----:B------:R-:W-:Y:S02]  /*15b0*/  UIADD3 UR12, UR8, 0x2, URZ ;  /* 0x00000002080c7890 */ /* 0x000fe4000fffe03f */
[----:B------:R-:W-:Y:S01]  /*15c0*/  ULOP3.LUT UR6, UR4, 0x10000, URZ, 0xfc, !UPT ;  /* 0x0001000004067892 */ /* 0x000fe2000f8efc3f */
[----:B------:R-:W-:Y:S02]  /*15d0*/  UMOV UR13, 0x40000040 ;  /* 0x40000040000d7882 */ /* 0x000fe40000000000 */
[----:B------:R-:W-:Y:S01]  /*15e0*/  UMOV UR4, UR8 ;  /* 0x0000000800047c82 */ /* 0x000fe20008000000 */
[----:B------:R-:W-:Y:S01]  /*15f0*/  UIADD3 UR14, UR6, 0x2, URZ ;  /* 0x00000002060e7890 */ /* 0x000fe2000fffe03f */
[----:B------:R-:W-:Y:S01]  /*1600*/  UMOV UR15, 0x40000040 ;  /* 0x40000040000f7882 */ /* 0x000fe20000000000 */
[----:B------:R-:W-:-:S03]  /*1610*/  UIADD3 UR16, UR8, 0x4, URZ ;  /* 0x0000000408107890 */ /* 0x000fc6000fffe03f */
[----:B------:R-:W-:Y:S01]  /*1620*/  HGMMA.64x96x16.F32.BF16 R24, gdesc[UR4], RZ, !UPT, gsb0 ;  /* 0x01600000041879f0 */ /* 0x000fe2000c0018ff */
        /* <DEDUP_REMOVED lines=17> */
[----:B------:R3:W-:Y:S06]  /*1740*/  BAR.ARV R0, 0x100 ;  /* 0x000400000000751d */ /* 0x0007ec0000002000 */
[----:B--2---:R-:W-:Y:S05]  /*1750*/  @!P0 BRA `(.L_x_9048) ;  /* 0x0000000000048947 */ /* 0x004fea0003800000 */
[----:B------:R-:W-:Y:S01]  /*1760*/  BPT.TRAP 0x1 ;  /* 0x000000040000795c */ /* 0x000fe20000300000 */
.L_x_9048:
[----:B------:R-:W-:Y:S01]  /*1770*/  LOP3.LUT R17, R17, 0xffffff80, RZ, 0xc0, !PT ;  /* 0xffffff8011117812 */ /* 0x000fe200078ec0ff */
[----:B------:R-:W-:Y:S01]  /*1780*/  UIMAD UR42, UR43, -0x60, UR42 ;  /* 0xffffffa02b2a78a4 */ /* 0x000fe2000f8e022a */
[----:B------:R-:W-:Y:S01]  /*1790*/  P2R R11, PR, RZ, 0x1 ;  /* 0x00000001ff0b7803 */ /* 0x000fe20000000000 */
[----:B------:R-:W-:Y:S01]  /*17a0*/  ULDC UR10, c[0x0][0x988] ;  /* 0x00026200000a7ab9 */ /* 0x000fe20000000800 */
[----:B------:R-:W-:Y:S01]  /*17b0*/  UIADD3 UR4, UR41, 0x22840, URZ ;  /* 0x0002284029047890 */ /* 0x000fe2000fffe03f */
[----:B------:R-:W-:Y:S01]  /*17c0*/  IMAD.IADD R17, R16, 0x1, -R17 ;  /* 0x0000000110117824 */ /* 0x000fe200078e0a11 */
[----:B------:R-:W-:Y:S02]  /*17d0*/  UIADD3 UR42, UR42, 0x60, URZ ;  /* 0x000000602a2a7890 */ /* 0x000fe4000fffe03f */
[----:B------:R-:W-:Y:S02]  /*17e0*/  UPRMT UR4, UR25, 0x654, UR4 ;  /* 0x0000065419047896 */ /* 0x000fe40008000004 */
[----:B------:R-:W-:-:S02]  /*17f0*/  SHF.R.S32.HI R4, RZ, 0x1f, R17 ;  /* 0x0000001fff047819 */ /* 0x000fc40000011411 */
[----:B0-----:R-:W-:Y:S02]  /*1800*/  IMAD.U32 R5, RZ, RZ, UR42 ;  /* 0x0000002aff057e24 */ /* 0x001fe4000f8e00ff */
[----:B------:R-:W-:-:S03]  /*1810*/  LEA.HI R4, R4, R17, RZ, 0x2 ;  /* 0x0000001104047211 */ /* 0x000fc600078f10ff */
[----:B------:R-:W-:Y:S01]  /*1820*/  SYNCS.ARRIVE.TRANS64.RED.A1T0 RZ, [UR4], RZ ;  /* 0x000000ffffff79a7 */ /* 0x000fe20008100404 */
[----:B------:R-:W-:-:S05]  /*1830*/  LOP3.LUT R4, R4, 0x7ffffffc, RZ, 0xc0, !PT ;  /* 0x7ffffffc04047812 */ /* 0x000fca00078ec0ff */
[----:B------:R-:W-:-:S04]  /*1840*/  IMAD.IADD R4, R17, 0x1, -R4 ;  /* 0x0000000111047824 */ /* 0x000fc800078e0a04 */
        /* <DEDUP_REMOVED lines=88> */
[----:B------:R-:W-:Y:S02]  /*1dd0*/  FMNMX.FTZ R4, R68, R5, !PT ;  /* 0x0000000544047209 */ /* 0x000fe40007810000 */
[----:B------:R-:W-:Y:S02]  /*1de0*/  FSEL R62, R62, -INF , P6 ;  /* 0xff8000003e3e7808 */ /* 0x000fe40003000000 */
[----:B------:R-:W-:-:S02]  /*1df0*/  FMNMX.FTZ R7, R69, R4, !PT ;  /* 0x0000000445077209 */ /* 0x000fc40007810000 */
[----:B------:R-:W-:Y:S02]  /*1e00*/  FSEL R63, R63, -INF , P5 ;  /* 0xff8000003f3f7808 */ /* 0x000fe40002800000 */
[----:B------:R-:W-:Y:S01]  /*1e10*/  FSEL R66, R66, -INF , P4 ;  /* 0xff80000042427808 */ /* 0x000fe20002000000 */
[----:B------:R-:W0:Y:S01]  /*1e20*/  SHFL.BFLY PT, R4, R7, 0x2, 0x1f ;  /* 0x0c401f0007047f89 */ /* 0x000e2200000e0000 */
[----:B------:R-:W-:Y:S02]  /*1e30*/  FSEL R67, R67, -INF , P3 ;  /* 0xff80000043437808 */ /* 0x000fe40001800000 */
[----:B------:R-:W-:Y:S02]  /*1e40*/  FSEL R70, R70, -INF , P2 ;  /* 0xff80000046467808 */ /* 0x000fe40001000000 */
[----:B------:R-:W-:Y:S02]  /*1e50*/  FSEL R71, R71, -INF , P1 ;  /* 0xff80000047477808 */ /* 0x000fe40000800000 */
[----:B0-----:R-:W-:-:S05]  /*1e60*/  FMNMX.FTZ R9, R7, R4, !PT ;  /* 0x0000000407097209 */ /* 0x001fca0007810000 */
[----:B------:R-:W0:Y:S02]  /*1e70*/  SHFL.BFLY PT, R4, R9, 0x1, 0x1f ;  /* 0x0c201f0009047f89 */ /* 0x000e2400000e0000 */
[----:B0-----:R-:W-:-:S04]  /*1e80*/  FMNMX.FTZ R4, R9, R4, !PT ;  /* 0x0000000409047209 */ /* 0x001fc80007810000 */
[C---:B------:R-:W-:Y:S01]  /*1e90*/  FSETP.NEU.FTZ.AND P0, PT, R4.reuse, -INF , PT ;  /* 0xff8000000400780b */ /* 0x040fe20003f1d000 */
[----:B------:R-:W-:-:S05]  /*1ea0*/  FMUL.FTZ R5, R4, UR10 ;  /* 0x0000000a04057c20 */ /* 0x000fca0008410000 */
[----:B------:R-:W-:Y:S02]  /*1eb0*/  FSEL R10, R5, RZ, P0 ;  /* 0x000000ff050a7208 */ /* 0x000fe40000000000 */
[----:B------:R-:W-:Y:S02]  /*1ec0*/  FMNMX.FTZ R5, R26, R27, !PT ;  /* 0x0000001b1a057209 */ /* 0x000fe40007810000 */
[----:B------:R-:W-:Y:S01]  /*1ed0*/  ISETP.NE.AND P0, PT, R11, RZ, PT ;  /* 0x000000ff0b00720c */ /* 0x000fe20003f05270 */
        /* <DEDUP_REMOVED lines=33> */
[----:B------:R-:W-:Y:S01]  /*20f0*/  FMNMX.FTZ R6, R46, R5, !PT ;  /* 0x000000052e067209 */ /* 0x000fe20007810000 */
[--C-:B------:R-:W-:Y:S01]  /*2100*/  FFMA.FTZ R65, R65, UR10, -R10.reuse ;  /* 0x0000000a41417c23 */ /* 0x100fe2000801080a */
[--C-:B------:R-:W-:Y:S01]  /*2110*/  FFMA.FTZ R68, R68, UR10, -R10.reuse ;  /* 0x0000000a44447c23 */ /* 0x100fe2000801080a */
[----:B------:R-:W-:Y:S01]  /*2120*/  FFMA.FTZ R10, R69, UR10, -R10 ;  /* 0x0000000a450a7c23 */ /* 0x000fe2000801080a */
[----:B------:R-:W-:Y:S01]  /*2130*/  FMNMX.FTZ R5, R47, R6, !PT ;  /* 0x000000062f057209 */ /* 0x000fe20007810000 */
[----:B------:R-:W-:Y:S01]  /*2140*/  MUFU.EX2 R32, R32 ;  /* 0x0000002000207308 */ /* 0x000fe20000000800 */
[----:B0-----:R-:W-:-:S02]  /*2150*/  F2FP.BF16.F32.PACK_AB R164, R25, R24 ;  /* 0x0000001819a4723e */ /* 0x001fc400000010ff */
[----:B------:R-:W-:-:S04]  /*2160*/  FMNMX.FTZ R6, R50, R5, !PT ;  /* 0x0000000532067209 */ /* 0x000fc80007810000 */
[----:B------:R-:W-:Y:S01]  /*2170*/  FMNMX.FTZ R5, R51, R6, !PT ;  /* 0x0000000633057209 */ /* 0x000fe20007810000 */
[----:B------:R-:W0:Y:S01]  /*2180*/  MUFU.EX2 R33, R33 ;  /* 0x0000002100217308 */ /* 0x000e220000000800 */
[----:B--2---:R-:W-:Y:S02]  /*2190*/  F2FP.BF16.F32.PACK_AB R166, R29, R28 ;  /* 0x0000001c1da6723e */ /* 0x004fe400000010ff */
[----:B------:R-:W-:-:S04]  /*21a0*/  FMNMX.FTZ R6, R54, R5, !PT ;  /* 0x0000000536067209 */ /* 0x000fc80007810000 */
[----:B------:R-:W-:Y:S01]  /*21b0*/  FMNMX.FTZ R5, R55, R6, !PT ;  /* 0x0000000637057209 */ /* 0x000fe20007810000 */
[----:B------:R-:W-:Y:S03]  /*21c0*/  MUFU.EX2 R36, R36 ;  /* 0x0000002400247308 */ /* 0x000fe60000000800 */
[----:B------:R-:W-:-:S04]  /*21d0*/  FMNMX.FTZ R6, R58, R5, !PT ;  /* 0x000000053a067209 */ /* 0x000fc80007810000 */
[----:B------:R-:W-:Y:S01]  /*21e0*/  FMNMX.FTZ R5, R59, R6, !PT ;  /* 0x000000063b057209 */ /* 0x000fe20007810000 */
[----:B------:R-:W-:Y:S01]  /*21f0*/  MUFU.EX2 R9, R10 ;  /* 0x0000000a00097308 */ /* 0x000fe20000000800 */
[----:B0-----:R-:W-:Y:S02]  /*2200*/  F2FP.BF16.F32.PACK_AB R160, R33, R32 ;  /* 0x0000002021a0723e */ /* 0x001fe400000010ff */
[----:B------:R-:W-:-:S04]  /*2210*/  FMNMX.FTZ R6, R62, R5, !PT ;  /* 0x000000053e067209 */ /* 0x000fc80007810000 */
[----:B------:R-:W-:Y:S01]  /*2220*/  FMNMX.FTZ R5, R63, R6, !PT ;  /* 0x000000063f057209 */ /* 0x000fe20007810000 */
[----:B------:R-:W0:Y:S03]  /*2230*/  MUFU.EX2 R37, R37 ;  /* 0x0000002500257308 */ /* 0x000e260000000800 */
[----:B------:R-:W-:-:S04]  /*2240*/  FMNMX.FTZ R6, R66, R5, !PT ;  /* 0x0000000542067209 */ /* 0x000fc80007810000 */
[----:B------:R-:W-:Y:S01]  /*2250*/  FMNMX.FTZ R5, R67, R6, !PT ;  /* 0x0000000643057209 */ /* 0x000fe20007810000 */
[----:B------:R-:W-:Y:S03]  /*2260*/  MUFU.EX2 R40, R40 ;  /* 0x0000002800287308 */ /* 0x000fe60000000800 */
[----:B------:R-:W-:-:S04]  /*2270*/  FMNMX.FTZ R6, R70, R5, !PT ;  /* 0x0000000546067209 */ /* 0x000fc80007810000 */
[----:B------:R-:W-:Y:S01]  /*2280*/  FMNMX.FTZ R6, R71, R6, !PT ;  /* 0x0000000647067209 */ /* 0x000fe20007810000 */
[----:B------:R-:W2:Y:S01]  /*2290*/  MUFU.EX2 R41, R41 ;  /* 0x0000002900297308 */ /* 0x000ea20000000800 */
[----:B0-----:R-:W-:-:S03]  /*22a0*/  F2FP.BF16.F32.PACK_AB R162, R37, R36 ;  /* 0x0000002425a2723e */ /* 0x001fc600000010ff */
[----:B------:R-:W0:Y:S04]  /*22b0*/  SHFL.BFLY PT, R5, R6, 0x2, 0x1f ;  /* 0x0c401f0006057f89 */ /* 0x000e2800000e0000 */
[----:B------:R-:W-:Y:S08]  /*22c0*/  MUFU.EX2 R44, R44 ;  /* 0x0000002c002c7308 */ /* 0x000ff00000000800 */
[----:B------:R-:W4:Y:S01]  /*22d0*/  MUFU.EX2 R45, R45 ;  /* 0x0000002d002d7308 */ /* 0x000f220000000800 */
[----:B--2---:R-:W-:-:S07]  /*22e0*/  F2FP.BF16.F32.PACK_AB R156, R41, R40 ;  /* 0x00000028299c723e */ /* 0x004fce00000010ff */
[----:B------:R-:W-:Y:S01]  /*22f0*/  MUFU.EX2 R48, R48 ;  /* 0x0000003000307308 */ /* 0x000fe20000000800 */
[----:B0-----:R-:W-:-:S07]  /*2300*/  FMNMX.FTZ R7, R6, R5, !PT ;  /* 0x0000000506077209 */ /* 0x001fce0007810000 */
[----:B------:R-:W0:Y:S01]  /*2310*/  MUFU.EX2 R49, R49 ;  /* 0x0000003100317308 */ /* 0x000e220000000800 */
[----:B------:R-:W2:Y:S01]  /*2320*/  SHFL.BFLY PT, R6, R7, 0x1, 0x1f ;  /* 0x0c201f0007067f89 */ /* 0x000ea200000e0000 */
[----:B----4-:R-:W-:-:S06]  /*2330*/  F2FP.BF16.F32.PACK_AB R158, R45, R44 ;  /* 0x0000002c2d9e723e */ /* 0x010fcc00000010ff */
[----:B------:R-:W-:Y:S08]  /*2340*/  MUFU.EX2 R52, R52 ;  /* 0x0000003400347308 */ /* 0x000ff00000000800 */
[----:B------:R-:W4:Y:S01]  /*2350*/  MUFU.EX2 R53, R53 ;  /* 0x0000003500357308 */ /* 0x000f220000000800 */
[----:B0-----:R-:W-:-:S07]  /*2360*/  F2FP.BF16.F32.PACK_AB R152, R49, R48 ;  /* 0x000000303198723e */ /* 0x001fce00000010ff */
[----:B------:R-:W-:Y:S01]  /*2370*/  MUFU.EX2 R56, R56 ;  /* 0x0000003800387308 */ /* 0x000fe20000000800 */
[----:B--2---:R-:W-:Y:S01]  /*2380*/  FMNMX.FTZ R5, R7, R6, !PT ;  /* 0x0000000607057209 */ /* 0x004fe20007810000 */
[----:B------:R-:W-:-:S03]  /*2390*/  FADD.FTZ R7, R24, R25 ;  /* 0x0000001918077221 */ /* 0x000fc60000010000 */
[C---:B------:R-:W-:Y:S01]  /*23a0*/  FSETP.NEU.FTZ.AND P1, PT, R5.reuse, -INF , PT ;  /* 0xff8000000500780b */ /* 0x040fe20003f3d000 */
[----:B------:R-:W-:Y:S01]  /*23b0*/  FMUL.FTZ R6, R5, UR10 ;  /* 0x0000000a05067c20 */ /* 0x000fe20008410000 */
[----:B------:R-:W-:Y:S01]  /*23c0*/  FADD.FTZ R10, R28, R7 ;  /* 0x000000071c0a7221 */ /* 0x000fe20000010000 */
[----:B------:R-:W-:Y:S01]  /*23d0*/  MUFU.EX2 R57, R57 ;  /* 0x0000003900397308 */ /* 0x000fe20000000800 */
[----:B----4-:R-:W-:Y:S02]  /*23e0*/  F2FP.BF16.F32.PACK_AB R154, R53, R52 ;  /* 0x00000034359a723e */ /* 0x010fe400000010ff */
        /* <DEDUP_REMOVED lines=10> */
[----:B------:R-:W-:Y:S01]  /*2490*/  FADD.FTZ R10, R32, R7 ;  /* 0x00000007200a7221 */ /* 0x000fe20000010000 */
[--C-:B------:R-:W-:Y:S01]  /*24a0*/  FFMA.FTZ R39, R39, UR10, -R6.reuse ;  /* 0x0000000a27277c23 */ /* 0x100fe20008010806 */
[--C-:B------:R-:W-:Y:S01]  /*24b0*/  FFMA.FTZ R42, R42, UR10, -R6.reuse ;  /* 0x0000000a2a2a7c23 */ /* 0x100fe20008010806 */
[----:B------:R-:W-:Y:S01]  /*24c0*/  FFMA.FTZ R43, R43, UR10, -R6 ;  /* 0x0000000a2b2b7c23 */ /* 0x000fe20008010806 */
[----:B------:R-:W-:Y:S01]  /*24d0*/  FADD.FTZ R11, R33, R10 ;  /* 0x0000000a210b7221 */ /* 0x000fe20000010000 */
[--C-:B------:R-:W-:Y:S01]  /*24e0*/  FFMA.FTZ R46, R46, UR10, -R6.reuse ;  /* 0x0000000a2e2e7c23 */ /* 0x100fe20008010806 */
[----:B------:R-:W0:Y:S01]  /*24f0*/  MUFU.EX2 R27, R27 ;  /* 0x0000001b001b7308 */ /* 0x000e220000000800 */
[--C-:B------:R-:W-:Y:S01]  /*2500*/  FFMA.FTZ R47, R47, UR10, -R6.reuse ;  /* 0x0000000a2f2f7c23 */ /* 0x100fe20008010806 */
[----:B------:R-:W-:Y:S01]  /*2510*/  FADD.FTZ R12, R36, R11 ;  /* 0x0000000b240c7221 */ /* 0x000fe20000010000 */
[--C-:B------:R-:W-:Y:S01]  /*2520*/  FFMA.FTZ R50, R50, UR10, -R6.reuse ;  /* 0x0000000a32327c23 */ /* 0x100fe20008010806 */
[--C-:B------:R-:W-:Y:S01]  /*2530*/  FFMA.FTZ R51, R51, UR10, -R6.reuse ;  /* 0x0000000a33337c23 */ /* 0x100fe20008010806 */
[----:B------:R-:W-:Y:S01]  /*2540*/  FFMA.FTZ R54, R54, UR10, -R6 ;  /* 0x0000000a36367c23 */ /* 0x000fe20008010806 */
[----:B------:R-:W-:Y:S01]  /*2550*/  FADD.FTZ R11, R37, R12 ;  /* 0x0000000c250b7221 */ /* 0x000fe20000010000 */
[--C-:B------:R-:W-:Y:S01]  /*2560*/  FFMA.FTZ R55, R55, UR10, -R6.reuse ;  /* 0x0000000a37377c23 */ /* 0x100fe20008010806 */
[----:B------:R-:W2:Y:S01]  /*2570*/  MUFU.EX2 R30, R30 ;  /* 0x0000001e001e7308 */ /* 0x000ea20000000800 */
[--C-:B------:R-:W-:Y:S01]  /*2580*/  FFMA.FTZ R58, R58, UR10, -R6.reuse ;  /* 0x0000000a3a3a7c23 */ /* 0x100fe20008010806 */
[----:B------:R-:W-:Y:S01]  /*2590*/  FADD.FTZ R12, R40, R11 ;  /* 0x0000000b280c7221 */ /* 0x000fe20000010000 */
[--C-:B------:R-:W-:Y:S01]  /*25a0*/  FFMA.FTZ R59, R59, UR10, -R6.reuse ;  /* 0x0000000a3b3b7c23 */ /* 0x100fe20008010806 */
[--C-:B------:R-:W-:Y:S01]  /*25b0*/  FFMA.FTZ R62, R62, UR10, -R6.reuse ;  /* 0x0000000a3e3e7c23 */ /* 0x100fe20008010806 */
[----:B------:R-:W-:Y:S01]  /*25c0*/  FFMA.FTZ R63, R63, UR10, -R6 ;  /* 0x0000000a3f3f7c23 */ /* 0x000fe20008010806 */
[----:B------:R-:W-:Y:S01]  /*25d0*/  FADD.FTZ R11, R41, R12 ;  /* 0x0000000c290b7221 */ /* 0x000fe20000010000 */
[--C-:B------:R-:W-:Y:S01]  /*25e0*/  FFMA.FTZ R66, R66, UR10, -R6.reuse ;  /* 0x0000000a42427c23 */ /* 0x100fe20008010806 */
[----:B------:R-:W4:Y:S01]  /*25f0*/  MUFU.EX2 R31, R31 ;  /* 0x0000001f001f7308 */ /* 0x000f220000000800 */
[----:B0-----:R-:W-:Y:S01]  /*2600*/  FADD.FTZ R7, R26, R27 ;  /* 0x0000001b1a077221 */ /* 0x001fe20000010000 */
[----:B------:R-:W-:Y:S01]  /*2610*/  FADD.FTZ R12, R44, R11 ;  /* 0x0000000b2c0c7221 */ /* 0x000fe20000010000 */
[--C-:B------:R-:W-:Y:S01]  /*2620*/  FFMA.FTZ R67, R67, UR10, -R6.reuse ;  /* 0x0000000a43437c23 */ /* 0x100fe20008010806 */
[--C-:B------:R-:W-:Y:S01]  /*2630*/  FFMA.FTZ R70, R70, UR10, -R6.reuse ;  /* 0x0000000a46467c23 */ /* 0x100fe20008010806 */
[----:B------:R-:W-:Y:S01]  /*2640*/  FFMA.FTZ R6, R71, UR10, -R6 ;  /* 0x0000000a47067c23 */ /* 0x000fe20008010806 */
[----:B------:R-:W-:Y:S01]  /*2650*/  FADD.FTZ R11, R45, R12 ;  /* 0x0000000c2d0b7221 */ /* 0x000fe20000010000 */
[----:B------:R-:W-:Y:S01]  /*2660*/  F2FP.BF16.F32.PACK_AB R168, R57, R56 ;  /* 0x0000003839a8723e */ /* 0x000fe200000010ff */
[----:B------:R-:W0:Y:S01]  /*2670*/  MUFU.EX2 R34, R34 ;  /* 0x0000002200227308 */ /* 0x000e220000000800 */
[----:B--2---:R-:W-:Y:S01]  /*2680*/  FADD.FTZ R10, R30, R7 ;  /* 0x000000071e0a7221 */ /* 0x004fe20000010000 */
[----:B------:R-:W-:Y:S01]  /*2690*/  FADD.FTZ R12, R48, R11 ;  /* 0x0000000b300c7221 */ /* 0x000fe20000010000 */
[----:B------:R-:W-:-:S03]  /*26a0*/  F2FP.BF16.F32.PACK_AB R165, R27, R26 ;  /* 0x0000001a1ba5723e */ /* 0x000fc600000010ff */
[----:B------:R-:W-:Y:S02]  /*26b0*/  FADD.FTZ R11, R49, R12 ;  /* 0x0000000c310b7221 */ /* 0x000fe40000010000 */
[----:B------:R-:W2:Y:S01]  /*26c0*/  MUFU.EX2 R35, R35 ;  /* 0x0000002300237308 */ /* 0x000ea20000000800 */
[C---:B----4-:R-:W-:Y:S01]  /*26d0*/  FADD.FTZ R7, R31.reuse, R10 ;  /* 0x0000000a1f077221 */ /* 0x050fe20000010000 */
[----:B------:R-:W-:Y:S01]  /*26e0*/  FADD.FTZ R12, R52, R11 ;  /* 0x0000000b340c7221 */ /* 0x000fe20000010000 */
[----:B------:R-:W-:-:S03]  /*26f0*/  F2FP.BF16.F32.PACK_AB R167, R31, R30 ;  /* 0x0000001e1fa7723e */ /* 0x000fc600000010ff */
[----:B------:R-:W-:Y:S02]  /*2700*/  FADD.FTZ R11, R53, R12 ;  /* 0x0000000c350b7221 */ /* 0x000fe40000010000 */
[----:B------:R-:W4:Y:S01]  /*2710*/  MUFU.EX2 R38, R38 ;  /* 0x0000002600267308 */ /* 0x000f220000000800 */
[----:B0-----:R-:W-:Y:S01]  /*2720*/  FADD.FTZ R10, R34, R7 ;  /* 0x00000007220a7221 */ /* 0x001fe20000010000 */
[----:B------:R-:W-:-:S04]  /*2730*/  FADD.FTZ R12, R56, R11 ;  /* 0x0000000b380c7221 */ /* 0x000fc80000010000 */
[----:B------:R-:W-:Y:S02]  /*2740*/  FADD.FTZ R11, R57, R12 ;  /* 0x0000000c390b7221 */ /* 0x000fe40000010000 */
[----:B------:R-:W0:Y:S01]  /*2750*/  MUFU.EX2 R39, R39 ;  /* 0x0000002700277308 */ /* 0x000e220000000800 */
[C---:B--2---:R-:W-:Y:S01]  /*2760*/  FADD.FTZ R7, R35.reuse, R10 ;  /* 0x0000000a23077221 */ /* 0x044fe20000010000 */
[----:B------:R-:W-:-:S06]  /*2770*/  F2FP.BF16.F32.PACK_AB R161, R35, R34 ;  /* 0x0000002223a1723e */ /* 0x000fcc00000010ff */
[----:B------:R-:W2:Y:S01]  /*2780*/  MUFU.EX2 R42, R42 ;  /* 0x0000002a002a7308 */ /* 0x000ea20000000800 */
[----:B----4-:R-:W-:-:S07]  /*2790*/  FADD.FTZ R10, R38, R7 ;  /* 0x00000007260a7221 */ /* 0x010fce0000010000 */
[----:B------:R-:W4:Y:S01]  /*27a0*/  MUFU.EX2 R43, R43 ;  /* 0x0000002b002b7308 */ /* 0x000f220000000800 */
[C---:B0-----:R-:W-:Y:S01]  /*27b0*/  FADD.FTZ R7, R39.reuse, R10 ;  /* 0x0000000a27077221 */ /* 0x041fe20000010000 */
[----:B------:R-:W-:-:S06]  /*27c0*/  F2FP.BF16.F32.PACK_AB R163, R39, R38 ;  /* 0x0000002627a3723e */ /* 0x000fcc00000010ff */
[----:B------:R-:W0:Y:S01]  /*27d0*/  MUFU.EX2 R46, R46 ;  /* 0x0000002e002e7308 */ /* 0x000e220000000800 */
[----:B--2---:R-:W-:-:S07]  /*27e0*/  FADD.FTZ R10, R42, R7 ;  /* 0x000000072a0a7221 */ /* 0x004fce0000010000 */
[----:B------:R-:W2:Y:S01]  /*27f0*/  MUFU.EX2 R47, R47 ;  /* 0x0000002f002f7308 */ /* 0x000ea20000000800 */
[C---:B----4-:R-:W-:Y:S01]  /*2800*/  FADD.FTZ R7, R43.reuse, R10 ;  /* 0x0000000a2b077221 */ /* 0x050fe20000010000 */
[----:B------:R-:W-:-:S06]  /*2810*/  F2FP.BF16.F32.PACK_AB R157, R43, R42 ;  /* 0x0000002a2b9d723e */ /* 0x000fcc00000010ff */
[----:B------:R-:W4:Y:S01]  /*2820*/  MUFU.EX2 R50, R50 ;  /* 0x0000003200327308 */ /* 0x000f220000000800 */
[----:B0-----:R-:W-:-:S07]  /*2830*/  FADD.FTZ R10, R46, R7 ;  /* 0x000000072e0a7221 */ /* 0x001fce0000010000 */
        /* <DEDUP_REMOVED lines=11> */
[----:B----4-:R-:W-:-:S07]  /*28f0*/  FADD.FTZ R12, R60, R11 ;  /* 0x0000000b3c0c7221 */ /* 0x010fce0000010000 */
[----:B------:R-:W4:Y:S01]  /*2900*/  MUFU.EX2 R58, R58 ;  /* 0x0000003a003a7308 */ /* 0x000f220000000800 */
[C---:B0-----:R-:W-:Y:S01]  /*2910*/  FADD.FTZ R7, R55.reuse, R10 ;  /* 0x0000000a37077221 */ /* 0x041fe20000010000 */
[----:B------:R-:W-:-:S06]  /*2920*/  F2FP.BF16.F32.PACK_AB R155, R55, R54 ;  /* 0x00000036379b723e */ /* 0x000fcc00000010ff */
[----:B------:R-:W0:Y:S01]  /*2930*/  MUFU.EX2 R64, R64 ;  /* 0x0000004000407308 */ /* 0x000e220000000800 */
[C---:B--2---:R-:W-:Y:S01]  /*2940*/  FADD.FTZ R11, R61.reuse, R12 ;  /* 0x0000000c3d0b7221 */ /* 0x044fe20000010000 */
[----:B------:R-:W-:-:S06]  /*2950*/  F2FP.BF16.F32.PACK_AB R170, R61, R60 ;  /* 0x0000003c3daa723e */ /* 0x000fcc00000010ff */
[----:B------:R-:W2:Y:S01]  /*2960*/  MUFU.EX2 R59, R59 ;  /* 0x0000003b003b7308 */ /* 0x000ea20000000800 */
[----:B----4-:R-:W-:-:S07]  /*2970*/  FADD.FTZ R10, R58, R7 ;  /* 0x000000073a0a7221 */ /* 0x010fce0000010000 */
[----:B------:R-:W4:Y:S01]  /*2980*/  MUFU.EX2 R65, R65 ;  /* 0x0000004100417308 */ /* 0x000f220000000800 */
[----:B0-----:R-:W-:-:S07]  /*2990*/  FADD.FTZ R12, R64, R11 ;  /* 0x0000000b400c7221 */ /* 0x001fce0000010000 */
[----:B------:R-:W0:Y:S01]  /*29a0*/  MUFU.EX2 R62, R62 ;  /* 0x0000003e003e7308 */ /* 0x000e220000000800 */
[C---:B--2---:R-:W-:Y:S01]  /*29b0*/  FADD.FTZ R7, R59.reuse, R10 ;  /* 0x0000000a3b077221 */ /* 0x044fe20000010000 */
[----:B------:R-:W-:-:S06]  /*29c0*/  F2FP.BF16.F32.PACK_AB R169, R59, R58 ;  /* 0x0000003a3ba9723e */ /* 0x000fcc00000010ff */
[----:B------:R-:W2:Y:S01]  /*29d0*/  MUFU.EX2 R68, R68 ;  /* 0x0000004400447308 */ /* 0x000ea20000000800 */
[C---:B----4-:R-:W-:Y:S01]  /*29e0*/  FADD.FTZ R11, R65.reuse, R12 ;  /* 0x0000000c410b7221 */ /* 0x050fe20000010000 */
[----:B------:R-:W-:-:S06]  /*29f0*/  F2FP.BF16.F32.PACK_AB R172, R65, R64 ;  /* 0x0000004041ac723e */ /* 0x000fcc00000010ff */
[----:B------:R-:W4:Y:S01]  /*2a00*/  MUFU.EX2 R63, R63 ;  /* 0x0000003f003f7308 */ /* 0x000f220000000800 */
[----:B0-----:R-:W-:-:S07]  /*2a10*/  FADD.FTZ R10, R62, R7 ;  /* 0x000000073e0a7221 */ /* 0x001fce0000010000 */
[----:B------:R-:W0:Y:S01]  /*2a20*/  MUFU.EX2 R66, R66 ;  /* 0x0000004200427308 */ /* 0x000e220000000800 */
[----:B--2---:R-:W-:Y:S01]  /*2a30*/  FADD.FTZ R12, R68, R11 ;  /* 0x0000000b440c7221 */ /* 0x004fe20000010000 */
[----:B------:R-:W-:-:S03]  /*2a40*/  F2FP.BF16.F32.PACK_AB R174, R9, R68 ;  /* 0x0000004409ae723e */ /* 0x000fc600000010ff */
[----:B------:R-:W-:-:S03]  /*2a50*/  FADD.FTZ R7, R9, R12 ;  /* 0x0000000c09077221 */ /* 0x000fc60000010000 */
[----:B------:R-:W2:Y:S01]  /*2a60*/  MUFU.EX2 R67, R67 ;  /* 0x0000004300437308 */ /* 0x000ea20000000800 */
[C---:B----4-:R-:W-:Y:S01]  /*2a70*/  FADD.FTZ R11, R63.reuse, R10 ;  /* 0x0000000a3f0b7221 */ /* 0x050fe20000010000 */
[----:B------:R-:W-:-:S06]  /*2a80*/  F2FP.BF16.F32.PACK_AB R171, R63, R62 ;  /* 0x0000003e3fab723e */ /* 0x000fcc00000010ff */
[----:B------:R-:W4:Y:S01]  /*2a90*/  MUFU.EX2 R70, R70 ;  /* 0x0000004600467308 */ /* 0x000f220000000800 */
[----:B0-----:R-:W-:-:S07]  /*2aa0*/  FADD.FTZ R10, R66, R11 ;  /* 0x0000000b420a7221 */ /* 0x001fce0000010000 */
[----:B------:R4:W0:Y:S01]  /*2ab0*/  MUFU.EX2 R175, R6 ;  /* 0x0000000600af7308 */ /* 0x0008220000000800 */
[C---:B--2---:R-:W-:Y:S01]  /*2ac0*/  FADD.FTZ R9, R67.reuse, R10 ;  /* 0x0000000a43097221 */ /* 0x044fe20000010000 */
[----:B------:R-:W-:-:S03]  /*2ad0*/  F2FP.BF16.F32.PACK_AB R173, R67, R66 ;  /* 0x0000004243ad723e */ /* 0x000fc600000010ff */
[----:B----4-:R-:W-:-:S04]  /*2ae0*/  FADD.FTZ R6, R70, R9 ;  /* 0x0000000946067221 */ /* 0x010fc80000010000 */
[C---:B0-----:R-:W-:Y:S01]  /*2af0*/  FADD.FTZ R6, R175.reuse, R6 ;  /* 0x00000006af067221 */ /* 0x041fe20000010000 */
[----:B------:R-:W-:Y:S01]  /*2b00*/  F2FP.BF16.F32.PACK_AB R175, R175, R70 ;  /* 0x00000046afaf723e */ /* 0x000fe200000010ff */
[----:B------:R-:W-:Y:S06]  /*2b10*/  @!P0 BRA `(.L_x_9049) ;  /* 0x0000000000048947 */ /* 0x000fec0003800000 */
[----:B------:R-:W-:Y:S01]  /*2b20*/  BPT.TRAP 0x1 ;  /* 0x000000040000795c */ /* 0x000fe20000300000 */
.L_x_9049:
[----:B------:R0:W2:Y:S01]  /*2b30*/  SYNCS.PHASECHK.TRANS64.TRYWAIT P1, [UR41+0x22850], R8 ;  /* 0x02285008ff0075a7 */ /* 0x0000a20008020169 */
[----:B------:R-:W-:Y:S05]  /*2b40*/  @!P0 BRA `(.L_x_9050) ;  /* 0x0000000000048947 */ /* 0x000fea0003800000 */
[----:B------:R-:W-:Y:S01]  /*2b50*/  BPT.TRAP 0x1 ;  /* 0x000000040000795c */ /* 0x000fe20000300000 */
.L_x_9050:
[----:B--2---:R-:W-:Y:S05]  /*2b60*/  @P1 BRA `(.L_x_9051) ;  /* 0x0000000000081947 */ /* 0x004fea0003800000 */
[----:B------:R-:W2:Y:S02]  /*2b70*/  SYNCS.PHASECHK.TRANS64.TRYWAIT P1, [UR41+0x22850], R8 ;  /* 0x02285008ff0075a7 */ /* 0x000ea40008020169 */
[----:B--2---:R-:W-:Y:S05]  /*2b80*/  @!P1 BRA `(.L_x_9052) ;  /* 0x0000008400c49947 */ /* 0x004fea0003800000 */
.L_x_9051:
[----:B------:R4:W-:Y:S01]  /*2b90*/  BAR.SYNC.DEFER_BLOCKING R3, 0x100 ;  /* 0x000400030000751d */ /* 0x0009e20000010000 */
[----:B------:R-:W-:-:S04]  /*2ba0*/  UIADD3 UR4, UR41, 0x400, URZ ;  /* 0x0000040029047890 */ /* 0x000fc8000fffe03f */
[----:B------:R-:W-:Y:S01]  /*2bb0*/  USHF.R.U32.HI UR4, URZ, 0x4, UR4 ;  /* 0x000000043f047899 */ /* 0x000fe20008011604 */
[----:B------:R-:W-:-:S03]  /*2bc0*/  UMOV UR15, 0x40000040 ;  /* 0x40000040000f7882 */ /* 0x000fc60000000000 */
[----:B------:R-:W-:-:S04]  /*2bd0*/  ULOP3.LUT UR4, UR4, 0x3fff, URZ, 0xc0, !UPT ;  /* 0x00003fff04047892 */ /* 0x000fc8000f8ec03f */
[----:B------:R-:W-:-:S04]  /*2be0*/  ULOP3.LUT UR24, UR4, 0x3000000, URZ, 0xfc, !UPT ;  /* 0x0300000004187892 */ /* 0x000fc8000f8efc3f */
[----:B------:R-:W-:-:S03]  /*2bf0*/  UIADD3 UR4, UR24, 0x80, URZ ;  /* 0x0000008018047890 */ /* 0x000fc6000fffe03f */
[----:B------:R-:W-:Y:S01]  /*2c00*/  UMOV UR14, UR24 ;  /* 0x00000018000e7c82 */ /* 0x000fe20008000000 */
[----:B------:R-:W-:-:S06]  /*2c10*/  WARPGROUP.ARRIVE ;  /* 0x00000000000079c5 */ /* 0x000fcc0000000000 */
[----:B------:R-:W-:Y:S01]  /*2c20*/  HGMMA.64x256x16.F32.BF16 R24, R164, gdesc[UR12].tnspB, RZ, !UPT, gsb0 ;  /* 0x43e0000ca4187df0 */ /* 0x000fe2000c0018ff */
        /* <DEDUP_REMOVED lines=35> */
[----:B----4-:R-:W-:Y:S05]  /*2e60*/  @!P0 BRA `(.L_x_9053) ;  /* 0x0000000000048947 */ /* 0x010fea0003800000 */
[----:B------:R-:W-:Y:S01]  /*2e70*/  BPT.TRAP 0x1 ;  /* 0x000000040000795c */ /* 0x000fe20000300000 */
.L_x_9053:
[----:B------:R-:W-:Y:S02]  /*2e80*/  UIADD3 UR7, UR43, -0x2, URZ ;  /* 0xfffffffe2b077890 */ /* 0x000fe4000fffe03f */
[----:B------:R-:W-:Y:S02]  /*2e90*/  UIADD3 UR4, UR41, 0x22860, URZ ;  /* 0x0002286029047890 */ /* 0x000fe4000fffe03f */
[----:B------:R-:W-:Y:S02]  /*2ea0*/  UISETP.GE.AND UP0, UPT, UR7, UR40, UPT ;  /* 0x000000280700728c */ /* 0x000fe4000bf06270 */
[----:B------:R-:W-:-:S04]  /*2eb0*/  UPRMT UR4, UR25, 0x654, UR4 ;  /* 0x0000065419047896 */ /* 0x000fc80008000004 */
[----:B------:R-:W-:-:S05]  /*2ec0*/  PLOP3.LUT P1, PT, PT, PT, UP0, 0x80, 0x0 ;  /* 0x000000000000781c */ /* 0x000fca0003f2f008 */
[----:B------:R-:W-:Y:S08]  /*2ed0*/  SYNCS.ARRIVE.TRANS64.RED.A1T0 RZ, [UR4], RZ ;  /* 0x000000ffffff79a7 */ /* 0x000ff00008100404 */
[----:B------:R-:W-:Y:S05]  /*2ee0*/  @!P1 BRA `(.L_x_9054) ;  /* 0x0000001c00409947 */ /* 0x000fea0003800000 */
[----:B------:R-:W-:Y:S01]  /*2ef0*/  IMAD.MOV.U32 R200, RZ, RZ, R5 ;  /* 0x000000ffffc87224 */ /* 0x000fe200078e0005 */
[----:B------:R-:W-:Y:S01]  /*2f00*/  MOV R11, R4 ;  /* 0x00000004000b7202 */ /* 0x000fe20000000f00 */
[----:B------:R-:W-:Y:S01]  /*2f10*/  UMOV UR4, URZ ;  /* 0x0000003f00047c82 */ /* 0x000fe20008000000 */
[----:B------:R-:W-:Y:S01]  /*2f20*/  UMOV UR5, URZ ;  /* 0x0000003f00057c82 */ /* 0x000fe20008000000 */
[----:B------:R-:W-:-:S05]  /*2f30*/  ULDC UR27, c[0x0][0x988] ;  /* 0x00026200001b7ab9 */ /* 0x000fca0000000800 */
.L_x_9065:
[----:B------:R-:W-:Y:S01]  /*2f40*/  UIADD3 UR5, UR5, 0x1, URZ ;  /* 0x0000000105057890 */ /* 0x000fe2000fffe03f */
[----:B---3--:R-:W-:Y:S01]  /*2f50*/  IMAD.U32 R0, RZ, RZ, UR7 ;  /* 0x00000007ff007e24 */ /* 0x008fe2000f8e00ff */
[----:B------:R-:W-:Y:S02]  /*2f60*/  UIADD3 UR7, UR7, -0x1, URZ ;  /* 0xffffffff07077890 */ /* 0x000fe4000fffe03f */
[----:B------:R-:W-:Y:S02]  /*2f70*/  UISETP.NE.AND UP0, UPT, UR5, 0x2, UPT ;  /* 0x000000020500788c */ /* 0x000fe4000bf05270 */
[----:B------:R-:W-:Y:S02]  /*2f80*/  ISETP.GT.AND P1, PT, R0, UR40, PT ;  /* 0x0000002800007c0c */ /* 0x000fe4000bf24270 */
[----:B------:R-:W-:Y:S02]  /*2f90*/  USEL UR10, URZ, 0x1, UP0 ;  /* 0x000000013f0a7887 */ /* 0x000fe40008000000 */
[----:B------:R-:W-:-:S02]  /*2fa0*/  USEL UR5, UR5, URZ, UP0 ;  /* 0x0000003f05057287 */ /* 0x000fc40008000000 */
[----:B------:R-:W-:Y:S01]  /*2fb0*/  ULOP3.LUT UR4, UR4, UR10, URZ, 0x3c, !UPT ;  /* 0x0000000a04047292 */ /* 0x000fe2000f8e3c3f */
[----:B01----:R-:W-:Y:S11]  /*2fc0*/  @!P0 BRA `(.L_x_9055) ;  /* 0x0000000000048947 */ /* 0x003ff60003800000 */
[----:B------:R-:W-:Y:S01]  /*2fd0*/  BPT.TRAP 0x1 ;  /* 0x000000040000795c */ /* 0x000fe20000300000 */
.L_x_9055:
[----:B------:R-:W-:Y:S01]  /*2fe0*/  ULEA UR26, UR5, UR41, 0x3 ;  /* 0x00000029051a7291 */ /* 0x000fe2000f8e183f */
[----:B--2---:R-:W-:-:S05]  /*2ff0*/  IMAD.U32 R9, RZ, RZ, UR4 ;  /* 0x00000004ff097e24 */ /* 0x004fca000f8e00ff */
[----:B------:R-:W-:-:S04]  /*3000*/  SHF.L.U32 R9, R9, 0x1f, RZ ;  /* 0x0000001f09097819 */ /* 0x000fc800000006ff */
[----:B------:R2:W3:Y:S01]  /*3010*/  SYNCS.PHASECHK.TRANS64.TRYWAIT P2, [UR26+0x22830], R9 ;  /* 0x02283009ff0075a7 */ /* 0x0004e2000804015a */
[----:B------:R-:W-:Y:S05]  /*3020*/  @!P0 BRA `(.L_x_9056) ;  /* 0x0000000000048947 */ /* 0x000fea0003800000 */
[----:B------:R-:W-:Y:S01]  /*3030*/  BPT.TRAP 0x1 ;  /* 0x000000040000795c */ /* 0x000fe20000300000 */
.L_x_9056:
[----:B---3--:R-:W-:Y:S05]  /*3040*/  @P2 BRA `(.L_x_9057) ;  /* 0x0000000000082947 */ /* 0x008fea0003800000 */
[----:B------:R-:W3:Y:S02]  /*3050*/  SYNCS.PHASECHK.TRANS64.TRYWAIT P2, [UR26+0x22830], R9 ;  /* 0x02283009ff0075a7 */ /* 0x000ee4000804015a */
[----:B---3--:R-:W-:Y:S05]  /*3060*/  @!P2 BRA `(.L_x_9058) ;  /* 0x0000008000a4a947 */ /* 0x008fea0003800000 */
.L_x_9057:
[----:B------:R-:W-:Y:S01]  /*3070*/  UIMAD UR10, UR5, 0x300, UR6 ;  /* 0x00000300050a78a4 */ /* 0x000fe2000f8e0206 */
[----:B------:R-:W-:Y:S01]  /*3080*/  WARPGROUP.ARRIVE ;  /* 0x00000000000079c5 */ /* 0x000fe20000000000 */
[----:B------:R-:W-:Y:S01]  /*3090*/  UMOV UR11, 0x40000040 ;  /* 0x40000040000b7882 */ /* 0x000fe20000000000 */
[----:B------:R-:W-:Y:S01]  /*30a0*/  UMOV UR15, 0x40000040 ;  /* 0x40000040000f7882 */ /* 0x000fe20000000000 */
[----:B------:R-:W-:Y:S01]  /*30b0*/  UIADD3 UR14, UR10, 0x2, URZ ;  /* 0x000000020a0e7890 */ /* 0x000fe2000fffe03f */
[----:B---3--:R-:W-:Y:S01]  /*30c0*/  IADD3 R0, -R2, 0xb, RZ ;  /* 0x0000000b02007810 */ /* 0x008fe20007ffe1ff */
[----:B------:R-:W-:Y:S01]  /*30d0*/  UIADD3 UR18, UR10, 0x4, URZ ;  /* 0x000000040a127890 */ /* 0x000fe2000fffe03f */
[----:B------:R-:W-:Y:S02]  /*30e0*/  UMOV UR19, 0x40000040 ;  /* 0x4000004000137882 */ /* 0x000fe40000000000 */
[----:B------:R-:W-:Y:S01]  /*30f0*/  HGMMA.64x96x16.F32.BF16 R152, gdesc[UR8], RZ, !UPT, gsb0 ;  /* 0x01600000089879f0 */ /* 0x000fe2000c0018ff */
[----:B------:R-:W-:Y:S01]  /*3100*/  UIADD3 UR22, UR10, 0x6, URZ ;  /* 0x000000060a167890 */ /* 0x000fe2000fffe03f */
[----:B------:R-:W-:Y:S01]  /*3110*/  UMOV UR23, 0x40000040 ;  /* 0x4000004000177882 */ /* 0x000fe20000000000 */
        /* <DEDUP_REMOVED lines=11> */
[----:B------:R-:W-:Y:S05]  /*31d0*/  @!P0 BRA `(.L_x_9059) ;  /* 0x0000000000048947 */ /* 0x000fea0003800000 */
[----:B------:R-:W-:Y:S01]  /*31e0*/  BPT.TRAP 0x1 ;  /* 0x000000040000795c */ /* 0x000fe20000300000 */
.L_x_9059:
[----:B------:R-:W-:Y:S01]  /*31f0*/  FMNMX.FTZ R4, R152, R11, !PT ;  /* 0x0000000b98047209 */ /* 0x000fe20007810000 */
[----:B------:R-:W-:Y:S01]  /*3200*/  UMOV UR10, UR27 ;  /* 0x0000001b000a7c82 */ /* 0x000fe20008000000 */
[----:B------:R-:W-:Y:S01]  /*3210*/  FMNMX.FTZ R10, R154, R200, !PT ;  /* 0x000000c89a0a7209 */ /* 0x000fe20007810000 */
        /* <DEDUP_REMOVED lines=26> */
[----:B------:R-:W4:Y:S02]  /*33c0*/  SHFL.BFLY PT, R4, R5, 0x2, 0x1f ;  /* 0x0c401f0005047f89 */ /* 0x000f2400000e0000 */
[----:B----4-:R-:W-:Y:S02]  /*33d0*/  FMNMX.FTZ R12, R5, R4, !PT ;  /* 0x00000004050c7209 */ /* 0x010fe40007810000 */
[----:B------:R-:W-:-:S03]  /*33e0*/  FMNMX.FTZ R5, R155, R10, !PT ;  /* 0x0000000a9b057209 */ /* 0x000fc60007810000 */
[----:B------:R-:W4:Y:S01]  /*33f0*/  SHFL.BFLY PT, R13, R12, 0x1, 0x1f ;  /* 0x0c201f000c0d7f89 */ /* 0x000f2200000e0000 */
[----:B------:R-:W-:-:S04]  /*3400*/  FMNMX.FTZ R10, R158, R5, !PT ;  /* 0x000000059e0a7209 */ /* 0x000fc80007810000 */
[----:B------:R-:W-:-:S04]  /*3410*/  FMNMX.FTZ R5, R159, R10, !PT ;  /* 0x0000000a9f057209 */ /* 0x000fc80007810000 */
[----:B------:R-:W-:-:S04]  /*3420*/  FMNMX.FTZ R10, R162, R5, !PT ;  /* 0x00000005a20a7209 */ /* 0x000fc80007810000 */
[----:B------:R-:W-:-:S04]  /*3430*/  FMNMX.FTZ R5, R163, R10, !PT ;  /* 0x0000000aa3057209 */ /* 0x000fc80007810000 */
[----:B------:R-:W-:-:S04]  /*3440*/  FMNMX.FTZ R10, R166, R5, !PT ;  /* 0x00000005a60a7209 */ /* 0x000fc80007810000 */
[----:B------:R-:W-:Y:S02]  /*3450*/  FMNMX.FTZ R5, R167, R10, !PT ;  /* 0x0000000aa7057209 */ /* 0x000fe40007810000 */
[----:B----4-:R-:W-:Y:S02]  /*3460*/  FMNMX.FTZ R4, R12, R13, !PT ;  /* 0x0000000d0c047209 */ /* 0x010fe40007810000 */
[----:B------:R-:W-:-:S03]  /*3470*/  FMNMX.FTZ R10, R170, R5, !PT ;  /* 0x00000005aa0a7209 */ /* 0x000fc60007810000 */
[C---:B------:R-:W-:Y:S01]  /*3480*/  FMUL.FTZ R202, R4.reuse, UR10 ;  /* 0x0000000a04ca7c20 */ /* 0x040fe20008410000 */
[----:B------:R-:W-:Y:S01]  /*3490*/  FMNMX.FTZ R5, R171, R10, !PT ;  /* 0x0000000aab057209 */ /* 0x000fe20007810000 */
[----:B01----:R-:W-:Y:S02]  /*34a0*/  FADD.FTZ R8, -R4, R11 ;  /* 0x0000000b04087221 */ /* 0x003fe40000010100 */
        /* <DEDUP_REMOVED lines=26> */
[----:B------:R-:W1:Y:S01]  /*3650*/  MUFU.EX2 R22, R22 ;  /* 0x0000001600167308 */ /* 0x000e620000000800 */
[--C-:B------:R-:W-:Y:S01]  /*3660*/  FFMA.FTZ R21, R181, UR10, -R202.reuse ;  /* 0x0000000ab5157c23 */ /* 0x100fe200080108ca */
[--C-:B------:R-:W-:Y:S01]  /*3670*/  FFMA.FTZ R23, R185, UR10, -R202.reuse ;  /* 0x0000000ab9177c23 */ /* 0x100fe200080108ca */
[----:B------:R-:W-:Y:S01]  /*3680*/  FMNMX.FTZ R5, R187, R10, !PT ;  /* 0x0000000abb057209 */ /* 0x000fe20007810000 */
[--C-:B------:R-:W-:Y:S01]  /*3690*/  FFMA.FTZ R11, R188, UR10, -R202.reuse ;  /* 0x0000000abc0b7c23 */ /* 0x100fe200080108ca */
[--C-:B------:R-:W-:Y:S01]  /*36a0*/  FFMA.FTZ R18, R189, UR10, -R202.reuse ;  /* 0x0000000abd127c23 */ /* 0x100fe200080108ca */
[--C-:B------:R-:W-:Y:S01]  /*36b0*/  FFMA.FTZ R172, R192, UR10, -R202.reuse ;  /* 0x0000000ac0ac7c23 */ /* 0x100fe200080108ca */
[----:B------:R-:W-:Y:S01]  /*36c0*/  FMNMX.FTZ R10, R190, R5, !PT ;  /* 0x00000005be0a7209 */ /* 0x000fe20007810000 */
[----:B------:R-:W4:Y:S01]  /*36d0*/  MUFU.EX2 R20, R20 ;  /* 0x0000001400147308 */ /* 0x000f220000000800 */
[----:B0-----:R-:W-:Y:S01]  /*36e0*/  FFMA.FTZ R7, R8, R7, R15 ;  /* 0x0000000708077223 */ /* 0x001fe2000001000f */
[--C-:B------:R-:W-:Y:S01]  /*36f0*/  FFMA.FTZ R173, R193, UR10, -R202.reuse ;  /* 0x0000000ac1ad7c23 */ /* 0x100fe200080108ca */
[----:B------:R-:W-:Y:S01]  /*3700*/  FMNMX.FTZ R5, R191, R10, !PT ;  /* 0x0000000abf057209 */ /* 0x000fe20007810000 */
[--C-:B------:R-:W-:Y:S01]  /*3710*/  FFMA.FTZ R196, R196, UR10, -R202.reuse ;  /* 0x0000000ac4c47c23 */ /* 0x100fe200080108ca */
[----:B------:R-:W-:Y:S01]  /*3720*/  FFMA.FTZ R181, R197, UR10, -R202 ;  /* 0x0000000ac5b57c23 */ /* 0x000fe200080108ca */
[-C--:B------:R-:W-:Y:S01]  /*3730*/  FMUL.FTZ R24, R24, R8.reuse ;  /* 0x0000000818187220 */ /* 0x080fe20000410000 */
        /* <DEDUP_REMOVED lines=8> */
[----:B------:R-:W-:Y:S01]  /*37c0*/  FMNMX.FTZ R10, R198, R5, !PT ;  /* 0x00000005c60a7209 */ /* 0x000fe20007810000 */
[----:B------:R-:W-:Y:S01]  /*37d0*/  MUFU.EX2 R160, R160 ;  /* 0x000000a000a07308 */ /* 0x000fe20000000800 */
[----:B----4-:R-:W-:Y:S01]  /*37e0*/  FADD.FTZ R164, R20, R7 ;  /* 0x0000000714a47221 */ /* 0x010fe20000010000 */
[----:B------:R-:W-:Y:S01]  /*37f0*/  FMUL.FTZ R33, R33, R8 ;  /* 0x0000000821217220 */ /* 0x000fe20000410000 */
        /* <DEDUP_REMOVED lines=59> */
[-C--:B------:R-:W-:Y:S01]  /*3bb0*/  FMUL.FTZ R129, R129, R8.reuse ;  /* 0x0000000881817220 */ /* 0x080fe20000410000 */
        /* <DEDUP_REMOVED lines=10> */
[----:B------:R-:W-:Y:S01]  /*3c60*/  MUFU.EX2 R153, R153 ;  /* 0x0000009900997308 */ /* 0x000fe20000000800 */
[-C--:B------:R-:W-:Y:S01]  /*3c70*/  FMUL.FTZ R144, R144, R8.reuse ;  /* 0x0000000890907220 */ /* 0x080fe20000410000 */
        /* <DEDUP_REMOVED lines=12> */
[----:B0-----:R-:W-:Y:S01]  /*3d40*/  FADD.FTZ R179, R201, R164 ;  /* 0x000000a4c9b37221 */ /* 0x001fe20000010000 */
        /* <DEDUP_REMOVED lines=16> */
[----:B------:R-:W-:Y:S01]  /*3e50*/  FMUL.FTZ R149, R149, R8 ;  /* 0x0000000895957220 */ /* 0x000fe20000410000 */
[----:B------:R-:W4:Y:S01]  /*3e60*/  MUFU.EX2 R155, R155 ;  /* 0x0000009b009b7308 */ /* 0x000f220000000800 */
[----:B0-----:R-:W-:Y:S01]  /*3e70*/  FFMA.FTZ R162, R177, R6, R154 ;  /* 0x00000006b1a27223 */ /* 0x001fe2000001009a */
        /* <DEDUP_REMOVED lines=15> */
[----:B----4-:R-:W-:Y:S01]  /*3f70*/  FADD.FTZ R167, R155, R162 ;  /* 0x000000a29ba77221 */ /* 0x010fe20000010000 */
[----:B------:R-:W-:Y:S01]  /*3f80*/  FADD.FTZ R162, R160, R179 ;  /* 0x000000b3a0a27221 */ /* 0x000fe20000010000 */
[----:B------:R-:W-:Y:S01]  /*3f90*/  FFMA.FTZ R179, R187, UR10, -R161 ;  /* 0x0000000abbb37c23 */ /* 0x000fe200080108a1 */
[----:B------:R-:W-:Y:S01]  /*3fa0*/  F2FP.BF16.F32.PACK_AB R160, R17, R160 ;  /* 0x000000a011a0723e */ /* 0x000fe200000010ff */
[-C--:B------:R-:W-:Y:S01]  /*3fb0*/  FMUL.FTZ R47, R47, R177.reuse ;  /* 0x000000b12f2f7220 */ /* 0x080fe20000410000 */
[-C--:B------:R-:W-:Y:S01]  /*3fc0*/  FMUL.FTZ R50, R50, R177.reuse ;  /* 0x000000b132327220 */ /* 0x080fe20000410000 */
[-C--:B------:R-:W-:Y:S01]  /*3fd0*/  FMUL.FTZ R51, R51, R177.reuse ;  /* 0x000000b133337220 */ /* 0x080fe20000410000 */
[----:B------:R-:W4:Y:S01]  /*3fe0*/  MUFU.EX2 R159, R159 ;  /* 0x0000009f009f7308 */ /* 0x000f220000000800 */
        /* <DEDUP_REMOVED lines=9> */
[----:B------:R-:W-:Y:S01]  /*4080*/  FADD.FTZ R167, R17, R162 ;  /* 0x000000a211a77221 */ /* 0x000fe20000010000 */
[-C--:B------:R-:W-:Y:S01]  /*4090*/  FMUL.FTZ R66, R66, R177.reuse ;  /* 0x000000b142427220 */ /* 0x080fe20000410000 */
[-C--:B------:R-:W-:Y:S01]  /*40a0*/  FMUL.FTZ R67, R67, R177.reuse ;  /* 0x000000b143437220 */ /* 0x080fe20000410000 */
[-C--:B------:R-:W-:Y:S01]  /*40b0*/  FMUL.FTZ R70, R70, R177.reuse ;  /* 0x000000b146467220 */ /* 0x080fe20000410000 */
[----:B------:R-:W-:Y:S01]  /*40c0*/  FADD.FTZ R162, R14, R167 ;  /* 0x000000a70ea27221 */ /* 0x000fe20000010000 */
[-C--:B------:R-:W-:Y:S01]  /*40d0*/  FMUL.FTZ R71, R71, R177.reuse ;  /* 0x000000b147477220 */ /* 0x080fe20000410000 */
[----:B------:R-:W1:Y:S01]  /*40e0*/  MUFU.EX2 R180, R180 ;  /* 0x000000b400b47308 */ /* 0x000e620000000800 */
[----:B----4-:R-:W-:Y:S01]  /*40f0*/  FADD.FTZ R164, R159, R164 ;  /* 0x000000a49fa47221 */ /* 0x010fe20000010000 */
[----:B------:R-:W-:Y:S01]  /*4100*/  FADD.FTZ R183, R157, R162 ;  /* 0x000000a29db77221 */ /* 0x000fe20000010000 */
[-C--:B------:R-:W-:Y:S01]  /*4110*/  FMUL.FTZ R74, R74, R177.reuse ;  /* 0x000000b14a4a7220 */ /* 0x080fe20000410000 */
[-C--:B------:R-:W-:Y:S01]  /*4120*/  FMUL.FTZ R75, R75, R177.reuse ;  /* 0x000000b14b4b7220 */ /* 0x080fe20000410000 */
[----:B------:R-:W-:Y:S01]  /*4130*/  FMUL.FTZ R78, R78, R177 ;  /* 0x000000b14e4e7220 */ /* 0x000fe20000410000 */
[----:B------:R-:W-:Y:S01]  /*4140*/  FADD.FTZ R166, R156, R183 ;  /* 0x000000b79ca67221 */ /* 0x000fe20000010000 */
[----:B------:R-:W-:Y:S01]  /*4150*/  F2FP.BF16.F32.PACK_AB R156, R19, R156 ;  /* 0x0000009c139c723e */ /* 0x000fe200000010ff */
[----:B------:R-:W4:Y:S01]  /*4160*/  MUFU.EX2 R169, R169 ;  /* 0x000000a900a97308 */ /* 0x000f220000000800 */
[----:B0-----:R-:W-:Y:S01]  /*4170*/  FADD.FTZ R167, R163, R164 ;  /* 0x000000a4a3a77221 */ /* 0x001fe20000010000 */
[----:B------:R-:W-:Y:S01]  /*4180*/  F2FP.BF16.F32.PACK_AB R164, R22, R15 ;  /* 0x0000000f16a4723e */ /* 0x000fe200000010ff */
[----:B------:R-:W-:Y:S01]  /*4190*/  FADD.FTZ R22, R19, R166 ;  /* 0x000000a613167221 */ /* 0x000fe20000010000 */
[----:B------:R-:W-:Y:S01]  /*41a0*/  F2FP.BF16.F32.PACK_AB R166, R201, R20 ;  /* 0x00000014c9a6723e */ /* 0x000fe200000010ff */
[-C--:B------:R-:W-:Y:S01]  /*41b0*/  FMUL.FTZ R79, R79, R177.reuse ;  /* 0x000000b14f4f7220 */ /* 0x080fe20000410000 */
[----:B------:R-:W-:Y:S01]  /*41c0*/  FMUL.FTZ R82, R82, R177 ;  /* 0x000000b152527220 */ /* 0x000fe20000410000 */
[----:B------:R-:W-:Y:S01]  /*41d0*/  FADD.FTZ R183, R13, R22 ;  /* 0x000000160db77221 */ /* 0x000fe20000010000 */
[----:B------:R-:W0:Y:S01]  /*41e0*/  MUFU.EX2 R184, R184 ;  /* 0x000000b800b87308 */ /* 0x000e220000000800 */
[----:B-1----:R-:W-:Y:S01]  /*41f0*/  FADD.FTZ R162, R180, R167 ;  /* 0x000000a7b4a27221 */ /* 0x002fe20000010000 */
[----:B------:R-:W-:Y:S01]  /*4200*/  F2FP.BF16.F32.PACK_AB R167, R176, R155 ;  /* 0x0000009bb0a7723e */ /* 0x000fe200000010ff */
[----:B------:R-:W-:Y:S01]  /*4210*/  FADD.FTZ R183, R16, R183 ;  /* 0x000000b710b77221 */ /* 0x000fe20000010000 */
[----:B------:R-:W-:Y:S01]  /*4220*/  F2FP.BF16.F32.PACK_AB R163, R180, R163 ;  /* 0x000000a3b4a3723e */ /* 0x000fe200000010ff */
[-C--:B------:R-:W-:Y:S01]  /*4230*/  FMUL.FTZ R83, R83, R177.reuse ;  /* 0x000000b153537220 */ /* 0x080fe20000410000 */
[-C--:B------:R-:W-:Y:S01]  /*4240*/  FMUL.FTZ R86, R86, R177.reuse ;  /* 0x000000b156567220 */ /* 0x080fe20000410000 */
[----:B------:R-:W-:Y:S01]  /*4250*/  FADD.FTZ R154, R152, R183 ;  /* 0x000000b7989a7221 */ /* 0x000fe20000010000 */
[----:B------:R-:W1:Y:S01]  /*4260*/  MUFU.EX2 R170, R170 ;  /* 0x000000aa00aa7308 */ /* 0x000e620000000800 */
[----:B----4-:R-:W-:Y:S01]  /*4270*/  FADD.FTZ R161, R169, R162 ;  /* 0x000000a2a9a17221 */ /* 0x010fe20000010000 */
[----:B------:R-:W-:Y:S01]  /*4280*/  F2FP.BF16.F32.PACK_AB R162, R157, R14 ;  /* 0x0000000e9da2723e */ /* 0x000fe200000010ff */
[C---:B------:R-:W-:Y:S01]  /*4290*/  FADD.FTZ R155, R153.reuse, R154 ;  /* 0x0000009a999b7221 */ /* 0x040fe20000010000 */
[----:B------:R-:W-:Y:S01]  /*42a0*/  F2FP.BF16.F32.PACK_AB R152, R153, R152 ;  /* 0x000000989998723e */ /* 0x000fe200000010ff */
[-C--:B------:R-:W-:Y:S01]  /*42b0*/  FMUL.FTZ R87, R87, R177.reuse ;  /* 0x000000b157577220 */ /* 0x080fe20000410000 */
[-C--:B------:R-:W-:Y:S01]  /*42c0*/  FMUL.FTZ R90, R90, R177.reuse ;  /* 0x000000b15a5a7220 */ /* 0x080fe20000410000 */
[----:B------:R-:W-:Y:S01]  /*42d0*/  FMUL.FTZ R91, R91, R177 ;  /* 0x000000b15b5b7220 */ /* 0x000fe20000410000 */
[----:B------:R-:W4:Y:S01]  /*42e0*/  MUFU.EX2 R175, R175 ;  /* 0x000000af00af7308 */ /* 0x000f220000000800 */
[C---:B0-----:R-:W-:Y:S01]  /*42f0*/  FADD.FTZ R161, R184.reuse, R161 ;  /* 0x000000a1b8a17221 */ /* 0x041fe20000010000 */
[----:B------:R-:W-:Y:S01]  /*4300*/  F2FP.BF16.F32.PACK_AB R157, R184, R169 ;  /* 0x000000a9b89d723e */ /* 0x000fe200000010ff */
[-C--:B------:R-:W-:Y:S01]  /*4310*/  FMUL.FTZ R94, R94, R177.reuse ;  /* 0x000000b15e5e7220 */ /* 0x080fe20000410000 */
[-C--:B------:R-:W-:Y:S01]  /*4320*/  FMUL.FTZ R95, R95, R177.reuse ;  /* 0x000000b15f5f7220 */ /* 0x080fe20000410000 */
[-C--:B------:R-:W-:Y:S01]  /*4330*/  FMUL.FTZ R98, R98, R177.reuse ;  /* 0x000000b162627220 */ /* 0x080fe20000410000 */
[-C--:B------:R-:W-:Y:S01]  /*4340*/  FMUL.FTZ R99, R99, R177.reuse ;  /* 0x000000b163637220 */ /* 0x080fe20000410000 */
[-C--:B------:R-:W-:Y:S01]  /*4350*/  FMUL.FTZ R102, R102, R177.reuse ;  /* 0x000000b166667220 */ /* 0x080fe20000410000 */
[----:B------:R-:W0:Y:S01]  /*4360*/  MUFU.EX2 R171, R171 ;  /* 0x000000ab00ab7308 */ /* 0x000e220000000800 */
[----:B-1----:R-:W-:Y:S01]  /*4370*/  FADD.FTZ R22, R170, R161 ;  /* 0x000000a1aa167221 */ /* 0x002fe20000010000 */
[----:B------:R-:W-:Y:S01]  /*4380*/  F2FP.BF16.F32.PACK_AB R161, R159, R158 ;  /* 0x0000009e9fa1723e */ /* 0x000fe200000010ff */
[----:B------:R-:W-:Y:S01]  /*4390*/  FMUL.FTZ R103, R103, R177 ;  /* 0x000000b167677220 */ /* 0x000fe20000410000 */
[----:B------:R-:W-:Y:S01]  /*43a0*/  F2FP.BF16.F32.PACK_AB R158, R16, R13 ;  /* 0x0000000d109e723e */ /* 0x000fe200000010ff */
[-C--:B------:R-:W-:Y:S01]  /*43b0*/  FMUL.FTZ R106, R106, R177.reuse ;  /* 0x000000b16a6a7220 */ /* 0x080fe20000410000 */
[-C--:B------:R-:W-:Y:S01]  /*43c0*/  FMUL.FTZ R107, R107, R177.reuse ;  /* 0x000000b16b6b7220 */ /* 0x080fe20000410000 */
[-C--:B------:R-:W-:Y:S01]  /*43d0*/  FMUL.FTZ R110, R110, R177.reuse ;  /* 0x000000b16e6e7220 */ /* 0x080fe20000410000 */
[----:B------:R-:W1:Y:S01]  /*43e0*/  MUFU.EX2 R174, R174 ;  /* 0x000000ae00ae7308 */ /* 0x000e620000000800 */
        /* <DEDUP_REMOVED lines=29> */
[----:B------:R-:W-:-:S02]  /*45c0*/  FMUL.FTZ R151, R151, R177 ;  /* 0x000000b197977220 */ /* 0x000fc40000410000 */
[----:B------:R-:W4:Y:S01]  /*45d0*/  MUFU.EX2 R7, R7 ;  /* 0x0000000700077308 */ /* 0x000f220000000800 */
[----:B0-----:R-:W-:-:S07]  /*45e0*/  FADD.FTZ R22, R6, R17 ;  /* 0x0000001106167221 */ /* 0x001fce0000010000 */
[----:B------:R-:W0:Y:S01]  /*45f0*/  MUFU.EX2 R168, R168 ;  /* 0x000000a800a87308 */ /* 0x000e220000000800 */
[C---:B-1----:R-:W-:Y:S01]  /*4600*/  FADD.FTZ R17, R21.reuse, R14 ;  /* 0x0000000e15117221 */ /* 0x042fe20000010000 */
[----:B------:R-:W-:-:S06]  /*4610*/  F2FP.BF16.F32.PACK_AB R154, R21, R12 ;  /* 0x0000000c159a723e */ /* 0x000fcc00000010ff */
[----:B------:R-:W1:Y:S01]  /*4620*/  MUFU.EX2 R178, R178 ;  /* 0x000000b200b27308 */ /* 0x000e620000000800 */
[C---:B----4-:R-:W-:Y:S01]  /*4630*/  FADD.FTZ R19, R7.reuse, R22 ;  /* 0x0000001607137221 */ /* 0x050fe20000010000 */
[----:B------:R-:W-:-:S06]  /*4640*/  F2FP.BF16.F32.PACK_AB R155, R7, R6 ;  /* 0x00000006079b723e */ /* 0x000fcc00000010ff */
[----:B------:R-:W4:Y:S01]  /*4650*/  MUFU.EX2 R23, R23 ;  /* 0x0000001700177308 */ /* 0x000f220000000800 */
[----:B0-----:R-:W-:-:S07]  /*4660*/  FADD.FTZ R14, R168, R17 ;  /* 0x00000011a80e7221 */ /* 0x001fce0000010000 */
[----:B------:R-:W0:Y:S01]  /*4670*/  MUFU.EX2 R179, R179 ;  /* 0x000000b300b37308 */ /* 0x000e220000000800 */
[----:B-1----:R-:W-:-:S07]  /*4680*/  FADD.FTZ R16, R178, R19 ;  /* 0x00000013b2107221 */ /* 0x002fce0000010000 */
[----:B------:R-:W1:Y:S01]  /*4690*/  MUFU.EX2 R11, R11 ;  /* 0x0000000b000b7308 */ /* 0x000e620000000800 */
[C---:B----4-:R-:W-:Y:S01]  /*46a0*/  FADD.FTZ R14, R23.reuse, R14 ;  /* 0x0000000e170e7221 */ /* 0x050fe20000010000 */
[----:B------:R-:W-:-:S06]  /*46b0*/  F2FP.BF16.F32.PACK_AB R168, R23, R168 ;  /* 0x000000a817a8723e */ /* 0x000fcc00000010ff */
[----:B------:R-:W4:Y:S01]  /*46c0*/  MUFU.EX2 R15, R190 ;  /* 0x000000be000f7308 */ /* 0x000f220000000800 */
[C---:B0-----:R-:W-:Y:S01]  /*46d0*/  FADD.FTZ R16, R179.reuse, R16 ;  /* 0x00000010b3107221 */ /* 0x041fe20000010000 */
[----:B------:R-:W-:-:S06]  /*46e0*/  F2FP.BF16.F32.PACK_AB R169, R179, R178 ;  /* 0x000000b2b3a9723e */ /* 0x000fcc00000010ff */
[----:B------:R-:W0:Y:S01]  /*46f0*/  MUFU.EX2 R18, R18 ;  /* 0x0000001200127308 */ /* 0x000e220000000800 */
[----:B-1----:R-:W-:-:S07]  /*4700*/  FADD.FTZ R13, R11, R14 ;  /* 0x0000000e0b0d7221 */ /* 0x002fce0000010000 */
[----:B------:R-:W1:Y:S01]  /*4710*/  MUFU.EX2 R20, R191 ;  /* 0x000000bf00147308 */ /* 0x000e620000000800 */
[----:B----4-:R-:W-:-:S07]  /*4720*/  FADD.FTZ R17, R15, R16 ;  /* 0x000000100f117221 */ /* 0x010fce0000010000 */
[----:B------:R-:W4:Y:S01]  /*4730*/  MUFU.EX2 R172, R172 ;  /* 0x000000ac00ac7308 */ /* 0x000f220000000800 */
[C---:B0-----:R-:W-:Y:S01]  /*4740*/  FADD.FTZ R13, R18.reuse, R13 ;  /* 0x0000000d120d7221 */ /* 0x041fe20000010000 */
[----:B------:R-:W-:-:S06]  /*4750*/  F2FP.BF16.F32.PACK_AB R170, R18, R11 ;  /* 0x0000000b12aa723e */ /* 0x000fcc00000010ff */
[----:B------:R-:W0:Y:S01]  /*4760*/  MUFU.EX2 R194, R194 ;  /* 0x000000c200c27308 */ /* 0x000e220000000800 */
[C---:B-1----:R-:W-:Y:S01]  /*4770*/  FADD.FTZ R17, R20.reuse, R17 ;  /* 0x0000001114117221 */ /* 0x042fe20000010000 */
[----:B------:R-:W-:-:S06]  /*4780*/  F2FP.BF16.F32.PACK_AB R171, R20, R15 ;  /* 0x0000000f14ab723e */ /* 0x000fcc00000010ff */
[----:B------:R-:W1:Y:S01]  /*4790*/  MUFU.EX2 R173, R173 ;  /* 0x000000ad00ad7308 */ /* 0x000e620000000800 */
[----:B----4-:R-:W-:-:S07]  /*47a0*/  FADD.FTZ R6, R172, R13 ;  /* 0x0000000dac067221 */ /* 0x010fce0000010000 */
        /* <DEDUP_REMOVED lines=11> */
[----:B-1----:R-:W-:Y:S01]  /*4860*/  FADD.FTZ R11, R175, R14 ;  /* 0x0000000eaf0b7221 */ /* 0x002fe20000010000 */
[C---:B----4-:R-:W-:Y:S01]  /*4870*/  FADD.FTZ R7, R181.reuse, R6 ;  /* 0x00000006b5077221 */ /* 0x050fe20000010000 */
[----:B------:R-:W-:Y:S02]  /*4880*/  F2FP.BF16.F32.PACK_AB R174, R181, R10 ;  /* 0x0000000ab5ae723e */ /* 0x000fe400000010ff */
[C---:B0-----:R-:W-:Y:S01]  /*4890*/  FADD.FTZ R6, R12.reuse, R11 ;  /* 0x0000000b0c067221 */ /* 0x041fe20000010000 */
[----:B------:R-:W-:Y:S01]  /*48a0*/  F2FP.BF16.F32.PACK_AB R175, R12, R175 ;  /* 0x000000af0caf723e */ /* 0x000fe200000010ff */
[----:B------:R-:W-:Y:S06]  /*48b0*/  @!P0 BRA `(.L_x_9060) ;  /* 0x0000000000048947 */ /* 0x000fec0003800000 */
[----:B------:R-:W-:Y:S01]  /*48c0*/  BPT.TRAP 0x1 ;  /* 0x000000040000795c */ /* 0x000fe20000300000 */
.L_x_9060:
[----:B------:R0:W1:Y:S01]  /*48d0*/  SYNCS.PHASECHK.TRANS64.TRYWAIT P2, [UR26+0x22850], R9 ;  /* 0x02285009ff0075a7 */ /* 0x000062000804015a */
[----:B------:R-:W-:Y:S05]  /*48e0*/  @!P0 BRA `(.L_x_9061) ;  /* 0x0000000000048947 */ /* 0x000fea0003800000 */
[----:B------:R-:W-:Y:S01]  /*48f0*/  BPT.TRAP 0x1 ;  /* 0x000000040000795c */ /* 0x000fe20000300000 */
.L_x_9061:
[----:B-1----:R-:W-:Y:S05]  /*4900*/  @P2 BRA `(.L_x_9062) ;  /* 0x0000000000082947 */ /* 0x002fea0003800000 */
[----:B------:R-:W1:Y:S02]  /*4910*/  SYNCS.PHASECHK.TRANS64.TRYWAIT P2, [UR26+0x22850], R9 ;  /* 0x02285009ff0075a7 */ /* 0x000e64000804015a */
[----:B-1----:R-:W-:Y:S05]  /*4920*/  @!P2 BRA `(.L_x_9063) ;  /* 0x00000068008ca947 */ /* 0x002fea0003800000 */
.L_x_9062:
[----:B------:R4:W-:Y:S01]  /*4930*/  BAR.SYNC.DEFER_BLOCKING R3, 0x100 ;  /* 0x000400030000751d */ /* 0x0009e20000010000 */
[----:B------:R-:W-:-:S04]  /*4940*/  UIMAD UR14, UR5, 0xc00, UR24 ;  /* 0x00000c00050e78a4 */ /* 0x000fc8000f8e0218 */
[----:B------:R-:W-:Y:S01]  /*4950*/  UIADD3 UR18, UR14, 0x80, URZ ;  /* 0x000000800e127890 */ /* 0x000fe2000fffe03f */
[----:B------:R-:W-:Y:S01]  /*4960*/  UMOV UR15, 0x40000040 ;  /* 0x40000040000f7882 */ /* 0x000fe20000000000 */
[----:B------:R-:W-:Y:S01]  /*4970*/  UMOV UR19, 0x40000040 ;  /* 0x4000004000137882 */ /* 0x000fe20000000000 */
[----:B------:R-:W-:-:S06]  /*4980*/  WARPGROUP.ARRIVE ;  /* 0x00000000000079c5 */ /* 0x000fcc0000000000 */
        /* <DEDUP_REMOVED lines=30> */
[----:B----4-:R-:W-:Y:S05]  /*4b70*/  @!P0 BRA `(.L_x_9064) ;  /* 0x0000000000048947 */ /* 0x010fea0003800000 */
[----:B------:R-:W-:Y:S01]  /*4b80*/  BPT.TRAP 0x1 ;  /* 0x000000040000795c */ /* 0x000fe20000300000 */
.L_x_9064:
[----:B------:R-:W-:Y:S01]  /*4b90*/  UIADD3 UR11, UR26, 0x22860, URZ ;  /* 0x000228601a0b7890 */ /* 0x000fe2000fffe03f */
[----:B------:R-:W-:Y:S02]  /*4ba0*/  IMAD.MOV.U32 R200, RZ, RZ, R5 ;  /* 0x000000ffffc87224 */ /* 0x000fe400078e0005 */
[----:B------:R-:W-:Y:S01]  /*4bb0*/  IMAD.MOV.U32 R11, RZ, RZ, R4 ;  /* 0x000000ffff0b7224 */ /* 0x000fe200078e0004 */
[----:B------:R-:W-:-:S09]  /*4bc0*/  UPRMT UR11, UR25, 0x654, UR11 ;  /* 0x00000654190b7896 */ /* 0x000fd2000800000b */
[----:B------:R-:W-:Y:S01]  /*4bd0*/  SYNCS.ARRIVE.TRANS64.RED.A1T0 RZ, [UR11], RZ ;  /* 0x000000ffffff79a7 */ /* 0x000fe2000810040b */
[----:B------:R-:W-:Y:S05]  /*4be0*/  @P1 BRA `(.L_x_9065) ;  /* 0xffffffe000d41947 */ /* 0x000fea000383ffff */
.L_x_9054:
[----:B------:R-:W4:Y:S01]  /*4bf0*/  SHFL.BFLY PT, R2, R7, 0x2, 0x1f ;  /* 0x0c401f0007027f89 */ /* 0x000f2200000e0000 */
[----:B------:R3:W-:Y:S08]  /*4c00*/  BAR.ARV R0, 0x100 ;  /* 0x000400000000751d */ /* 0x0007f00000002000 */
[----:B------:R-:W-:Y:S06]  /*4c10*/  BAR.ARV 0x8, 0x180 ;  /* 0x0206000000007b1d */ /* 0x000fec0000002000 */
[----:B------:R-:W-:Y:S01]  /*4c20*/  PLOP3.LUT P0, PT, PT, PT, PT, 0x8, 0x0 ;  /* 0x000000000000781c */ /* 0x000fe20003f0e170 */
[----:B012---:R-:W0:Y:S01]  /*4c30*/  SHFL.BFLY PT, R9, R6, 0x2, 0x1f ;  /* 0x0c401f0006097f89 */ /* 0x007e2200000e0000 */
[----:B----4-:R-:W-:Y:S01]  /*4c40*/  FADD.FTZ R3, R2, R7 ;  /* 0x0000000702037221 */ /* 0x010fe20000010000 */
[----:B------:R-:W-:-:S04]  /*4c50*/  IMAD.U32 R7, RZ, RZ, UR10 ;  /* 0x0000000aff077e24 */ /* 0x000fc8000f8e00ff */
[----:B------:R-:W1:Y:S01]  /*4c60*/  SHFL.BFLY PT, R2, R3, 0x1, 0x1f ;  /* 0x0c201f0003027f89 */ /* 0x000e6200000e0000 */
[----:B0-----:R-:W-:Y:S01]  /*4c70*/  FADD.FTZ R9, R9, R6 ;  /* 0x0000000609097221 */ /* 0x001fe20000010000 */
[----:B------:R-:W-:-:S04]  /*4c80*/  IMAD.MOV.U32 R6, RZ, RZ, -0x800000 ;  /* 0xff800000ff067424 */ /* 0x000fc800078e00ff */
[----:B------:R-:W0:Y:S01]  /*4c90*/  SHFL.BFLY PT, R8, R9, 0x1, 0x1f ;  /* 0x0c201f0009087f89 */ /* 0x000e2200000e0000 */
[----:B-1----:R-:W-:Y:S01]  /*4ca0*/  FADD.FTZ R11, R3, R2 ;  /* 0x00000002030b7221 */ /* 0x002fe20000010000 */
[----:B------:R-:W-:Y:S01]  /*4cb0*/  IMAD.MOV.U32 R2, RZ, RZ, RZ ;  /* 0x000000ffff027224 */ /* 0x000fe200078e00ff */
[----:B------:R-:W-:-:S03]  /*4cc0*/  MOV R3, 0xff800000 ;  /* 0xff80000000037802 */ /* 0x000fc60000000f00 */
[----:B------:R-:W-:-:S13]  /*4cd0*/  FSETP.NE.FTZ.AND P1, PT, R11, RZ, PT ;  /* 0x000000ff0b00720b */ /* 0x000fda0003f35000 */
[----:B------:R-:W1:Y:S01]  /*4ce0*/  @P1 MUFU.LG2 R10, R11 ;  /* 0x0000000b000a1308 */ /* 0x000e620000000c00 */
[----:B------:R-:W-:Y:S01]  /*4cf0*/  @P1 FMUL.FTZ R7, R7, 0.69314718246459960938 ;  /* 0x3f31721807071820 */ /* 0x000fe20000410000 */
[----:B0-----:R-:W-:Y:S01]  /*4d00*/  FADD.FTZ R12, R9, R8 ;  /* 0x00000008090c7221 */ /* 0x001fe20000010000 */
[----:B------:R-:W-:-:S04]  /*4d10*/  MOV R8, RZ ;  /* 0x000000ff00087202 */ /* 0x000fc80000000f00 */
[----:B------:R-:W-:Y:S02]  /*4d20*/  FSETP.NE.FTZ.AND P2, PT, R12, RZ, PT ;  /* 0x000000ff0c00720b */ /* 0x000fe40003f55000 */
[----:B------:R0:W2:Y:S01]  /*4d30*/  @P1 MUFU.RCP R8, R11 ;  /* 0x0000000b00081308 */ /* 0x0000a20000001000 */
[----:B-1----:R-:W-:Y:S01]  /*4d40*/  @P1 FMUL.FTZ R10, R10, 0.69314718246459960938 ;  /* 0x3f3172180a0a1820 */ /* 0x002fe20000410000 */
[----:B0-----:R-:W-:-:S09]  /*4d50*/  IMAD.U32 R11, RZ, RZ, UR10 ;  /* 0x0000000aff0b7e24 */ /* 0x001fd2000f8e00ff */
[----:B------:R-:W3:Y:S01]  /*4d60*/  @P2 MUFU.LG2 R9, R12 ;  /* 0x0000000c00092308 */ /* 0x000ee20000000c00 */
[----:B------:R-:W-:Y:S01]  /*4d70*/  @P1 FFMA.FTZ R6, R7, R4, R10 ;  /* 0x0000000407061223 */ /* 0x000fe2000001000a */
[----:B------:R-:W-:Y:S01]  /*4d80*/  @P2 FMUL.FTZ R11, R11, 0.69314718246459960938 ;  /* 0x3f3172180b0b2820 */ /* 0x000fe20000410000 */
[-C--:B--2---:R-:W-:Y:S01]  /*4d90*/  FMUL.FTZ R24, R24, R8.reuse ;  /* 0x0000000818187220 */ /* 0x084fe20000410000 */
[----:B------:R-:W-:-:S04]  /*4da0*/  FMUL.FTZ R25, R25, R8 ;  /* 0x0000000819197220 */ /* 0x000fc80000410000 */
        /* <DEDUP_REMOVED lines=128> */
[----:B------:R-:W-:-:S07]  /*55b0*/  @P2 FFMA.FTZ R3, R11, R5, R0 ;  /* 0x000000050b032223 */ /* 0x000fce0000010000 */
.L_x_9041:
[----:B------:R-:W-:Y:S05]  /*55c0*/  @P0 BRA `(.L_x_9066) ;  /* 0x00000020004c0947 */ /* 0x000fea0003800000 */
[----:B------:R-:W0:Y:S01]  /*55d0*/  S2R R0, SR_TID.X ;  /* 0x0000000000007919 */ /* 0x000e220000002100 */
[----:B------:R-:W1:Y:S01]  /*55e0*/  LDC R8, c[0x0][0xbe8] ;  /* 0x0002fa00ff087b82 */ /* 0x000e620000000800 */
[----:B------:R-:W-:Y:S01]  /*55f0*/  USHF.R.S32.HI UR7, URZ, 0x1f, UR38 ;  /* 0x0000001f3f077899 */ /* 0x000fe20008011426 */
[----:B------:R-:W-:Y:S01]  /*5600*/  BSSY B0, `(.L_x_9067) ;  /* 0x000014b000007945 */ /* 0x000fe20003800000 */
[----:B------:R-:W2:Y:S01]  /*5610*/  S2R R16, SR_CTAID.X ;  /* 0x0000000000107919 */ /* 0x000ea20000002500 */
[----:B------:R-:W-:Y:S02]  /*5620*/  ULDC.64 UR8, c[0x0][0xbd0] ;  /* 0x0002f40000087ab9 */ /* 0x000fe40000000a00 */
[----:B------:R-:W-:Y:S02]  /*5630*/  UIMAD UR6, UR7, UR8, URZ ;  /* 0x00000008070672a4 */ /* 0x000fe4000f8e023f */
[----:B------:R-:W3:Y:S01]  /*5640*/  S2UR UR12, SR_CTAID.Z ;  /* 0x00000000000c79c3 */ /* 0x000ee20000002700 */
[----:B------:R-:W-:-:S02]  /*5650*/  UIMAD.WIDE.U32 UR4, UR38, UR8, URZ ;  /* 0x00000008260472a5 */ /* 0x000fc4000f8e003f */
[----:B------:R-:W-:-:S03]  /*5660*/  UIMAD UR6, UR38, UR9, UR6 ;  /* 0x00000009260672a4 */ /* 0x000fc6000f8e0206 */
[----:B------:R-:W-:Y:S01]  /*5670*/  ULDC.64 UR8, c[0x0][0xb38] ;  /* 0x0002ce0000087ab9 */ /* 0x000fe20000000a00 */
[----:B------:R-:W-:Y:S01]  /*5680*/  UIADD3 UR6, UR5, UR6, URZ ;  /* 0x0000000605067290 */ /* 0x000fe2000fffe03f */
[----:B------:R-:W4:Y:S01]  /*5690*/  LDC.64 R18, c[0x0][0xbd8] ;  /* 0x0002f600ff127b82 */ /* 0x000f220000000a00 */
[----:B------:R-:W-:-:S07]  /*56a0*/  UIMAD UR7, UR7, UR8, URZ ;  /* 0x00000008070772a4 */ /* 0x000fce000f8e023f */
[----:B------:R-:W-:Y:S01]  /*56b0*/  BAR.SYNC.DEFER_BLOCKING 0x1, 0x100 ;  /* 0x0044000000007b1d */ /* 0x000fe20000010000 */
[----:B-1----:R-:W-:-:S07]  /*56c0*/  ISETP.NE.AND P0, PT, R8, 0x1, PT ;  /* 0x000000010800780c */ /* 0x002fce0003f05270 */
[----:B------:R-:W1:Y:S01]  /*56d0*/  S2UR UR11, SR_CTAID.Y ;  /* 0x00000000000b79c3 */ /* 0x000e620000002600 */
[----:B0-----:R-:W-:Y:S01]  /*56e0*/  VIADD R12, R0, 0xffffff80 ;  /* 0xffffff80000c7836 */ /* 0x001fe20000000000 */
[----:B---3--:R-:W-:-:S06]  /*56f0*/  USHF.R.S32.HI UR10, URZ, 0x1f, UR12 ;  /* 0x0000001f3f0a7899 */ /* 0x008fcc000801140c */
[----:B------:R-:W1:Y:S01]  /*5700*/  LDC R23, c[0x0][0xc50] ;  /* 0x00031400ff177b82 */ /* 0x000e620000000800 */
[----:B------:R-:W-:-:S04]  /*5710*/  SHF.R.S32.HI R7, RZ, 0x1f, R12 ;  /* 0x0000001fff077819 */ /* 0x000fc8000001140c */
[----:B------:R-:W-:-:S03]  /*5720*/  LEA.HI R2, R7, R12, RZ, 0x7 ;  /* 0x0000000c07027211 */ /* 0x000fc600078f38ff */
[----:B------:R-:W0:Y:S01]  /*5730*/  @P0 LDC R14, c[0x0][0xbec] ;  /* 0x0002fb00ff0e0b82 */ /* 0x000e220000000800 */
[----:B------:R-:W-:Y:S02]  /*5740*/  LEA.HI R7, R7, R12, RZ, 0x2 ;  /* 0x0000000c07077211 */ /* 0x000fe400078f10ff */
[----:B------:R-:W-:Y:S02]  /*5750*/  LOP3.LUT R5, R2, 0xffffff80, RZ, 0xc0, !PT ;  /* 0xffffff8002057812 */ /* 0x000fe400078ec0ff */
[----:B------:R-:W-:Y:S02]  /*5760*/  SHF.R.S32.HI R9, RZ, 0x7, R2 ;  /* 0x00000007ff097819 */ /* 0x000fe40000011402 */
[----:B------:R-:W-:Y:S01]  /*5770*/  LOP3.LUT R7, R7, 0xfffffffc, RZ, 0xc0, !PT ;  /* 0xfffffffc07077812 */ /* 0x000fe200078ec0ff */
[----:B------:R-:W-:Y:S01]  /*5780*/  IMAD.IADD R0, R12, 0x1, -R5 ;  /* 0x000000010c007824 */ /* 0x000fe200078e0a05 */
[----:B------:R-:W-:Y:S01]  /*5790*/  LEA.HI R2, R2, R9, RZ, 0x1 ;  /* 0x0000000902027211 */ /* 0x000fe200078f08ff */
[----:B------:R-:W3:Y:S02]  /*57a0*/  LDC.64 R20, c[0x0][0xb40] ;  /* 0x0002d000ff147b82 */ /* 0x000ee40000000a00 */
[----:B------:R-:W-:Y:S01]  /*57b0*/  IMAD.IADD R7, R12, 0x1, -R7 ;  /* 0x000000010c077824 */ /* 0x000fe200078e0a07 */
[----:B------:R-:W-:-:S02]  /*57c0*/  SHF.R.S32.HI R11, RZ, 0x1f, R0 ;  /* 0x0000001fff0b7819 */ /* 0x000fc40000011400 */
[----:B------:R-:W-:Y:S02]  /*57d0*/  LOP3.LUT R2, R2, 0x3fffffe, RZ, 0xc0, !PT ;  /* 0x03fffffe02027812 */ /* 0x000fe400078ec0ff */
[----:B------:R-:W-:Y:S01]  /*57e0*/  LEA.HI R10, R11, R0, RZ, 0x2 ;  /* 0x000000000b0a7211 */ /* 0x000fe200078f10ff */
[----:B------:R-:W5:Y:S02]  /*57f0*/  @P0 LDC R17, c[0x0][0xbf0] ;  /* 0x0002fc00ff110b82 */ /* 0x000f640000000800 */
[----:B------:R-:W-:Y:S01]  /*5800*/  IMAD.IADD R2, R9, 0x1, -R2 ;  /* 0x0000000109027824 */ /* 0x000fe200078e0a02 */
[--C-:B------:R-:W-:Y:S02]  /*5810*/  SHF.R.S32.HI R4, RZ, 0x2, R10.reuse ;  /* 0x00000002ff047819 */ /* 0x100fe4000001140a */
[----:B------:R-:W-:Y:S02]  /*5820*/  SHF.R.S32.HI R5, RZ, 0x1f, R10 ;  /* 0x0000001fff057819 */ /* 0x000fe4000001140a */
[----:B------:R-:W-:Y:S01]  /*5830*/  LEA.HI R9, R7, R7, RZ, 0x1 ;  /* 0x0000000707097211 */ /* 0x000fe200078f08ff */
[----:B------:R-:W5:Y:S01]  /*5840*/  @P0 LDC R22, c[0x0][0xbec] ;  /* 0x0002fb00ff160b82 */ /* 0x000f620000000800 */
[----:B------:R-:W-:-:S02]  /*5850*/  LEA.HI R5, R5, R4, RZ, 0x3 ;  /* 0x0000000405057211 */ /* 0x000fc400078f18ff */
[----:B------:R-:W-:Y:S02]  /*5860*/  LOP3.LUT R12, R9, 0x1ffffffe, RZ, 0xc0, !PT ;  /* 0x1ffffffe090c7812 */ /* 0x000fe400078ec0ff */
[----:B------:R-:W-:-:S03]  /*5870*/  LOP3.LUT R5, R5, 0xfffffff8, RZ, 0xc0, !PT ;  /* 0xfffffff805057812 */ /* 0x000fc600078ec0ff */
[----:B------:R-:W-:Y:S01]  /*5880*/  IMAD.IADD R12, R7, 0x1, -R12 ;  /* 0x00000001070c7824 */ /* 0x000fe200078e0a0c */
[----:B------:R-:W-:Y:S01]  /*5890*/  IADD3 R5, R4, -R5, RZ ;  /* 0x8000000504057210 */ /* 0x000fe20007ffe0ff */
[----:B------:R-:W5:Y:S01]  /*58a0*/  @P0 LDC R153, c[0x0][0xbf0] ;  /* 0x0002fc00ff990b82 */ /* 0x000f620000000800 */
[----:B------:R-:W-:-:S04]  /*58b0*/  LEA.HI R4, R11, R0, RZ, 0x5 ;  /* 0x000000000b047211 */ /* 0x000fc800078f28ff */
[----:B------:R-:W-:-:S05]  /*58c0*/  SHF.R.S32.HI R4, RZ, 0x5, R4 ;  /* 0x00000005ff047819 */ /* 0x000fca0000011404 */
[----:B------:R-:W-:Y:S02]  /*58d0*/  IMAD R7, R4, 0x10, R5 ;  /* 0x0000001004077824 */ /* 0x000fe400078e0205 */
[----:B------:R-:W-:Y:S01]  /*58e0*/  IMAD.U32 R5, RZ, RZ, UR5 ;  /* 0x00000005ff057e24 */ /* 0x000fe2000f8e00ff */
[----:B------:R-:W-:Y:S01]  /*58f0*/  MOV R5, UR6 ;  /* 0x0000000600057c02 */ /* 0x000fe20008000f00 */
[----:B------:R-:W-:Y:S01]  /*5900*/  IMAD R9, R2, 0x40, R7 ;  /* 0x0000004002097824 */ /* 0x000fe200078e0207 */
[----:B------:R-:W-:Y:S01]  /*5910*/  UIMAD UR6, UR38, UR9, UR7 ;  /* 0x00000009260672a4 */ /* 0x000fe2000f8e0207 */
[----:B------:R-:W-:Y:S01]  /*5920*/  IMAD.U32 R4, RZ, RZ, UR4 ;  /* 0x00000004ff047e24 */ /* 0x000fe2000f8e00ff */
[----:B------:R-:W-:Y:S01]  /*5930*/  UIMAD.WIDE.U32 UR4, UR38, UR8, URZ ;  /* 0x00000008260472a5 */ /* 0x000fe2000f8e003f */
[----:B------:R-:W-:Y:S02]  /*5940*/  IMAD R12, R12, 0x8, R9 ;  /* 0x000000080c0c7824 */ /* 0x000fe400078e0209 */
[----:B----4-:R-:W-:Y:S01]  /*5950*/  IMAD R2, R18, UR10, RZ ;  /* 0x0000000a12027c24 */ /* 0x010fe2000f8e02ff */
[----:B------:R-:W-:Y:S01]  /*5960*/  UIADD3 UR6, UR5, UR6, URZ ;  /* 0x0000000605067290 */ /* 0x000fe2000fffe03f */
[----:B--2---:R-:W-:Y:S01]  /*5970*/  IMAD R7, R16, 0x80, R12 ;  /* 0x0000008010077824 */ /* 0x004fe200078e020c */
[----:B------:R-:W-:Y:S01]  /*5980*/  MOV R13, UR5 ;  /* 0x00000005000d7c02 */ /* 0x000fe20008000f00 */
[----:B------:R-:W-:Y:S01]  /*5990*/  IMAD.WIDE.U32 R4, R18, UR12, R4 ;  /* 0x0000000c12047c25 */ /* 0x000fe2000f8e0004 */
[----:B------:R-:W-:-:S03]  /*59a0*/  ULDC.64 UR8, c[0x0][0xb28] ;  /* 0x0002ca0000087ab9 */ /* 0x000fc60000000a00 */
[----:B------:R-:W-:Y:S02]  /*59b0*/  IMAD R18, RZ, RZ, -UR38 ;  /* 0x80000026ff127e24 */ /* 0x000fe4000f8e02ff */
[----:B------:R-:W-:Y:S02]  /*59c0*/  IMAD R15, R19, UR12, R2 ;  /* 0x0000000c130f7c24 */ /* 0x000fe4000f8e0202 */
[----:B0-----:R-:W-:-:S04]  /*59d0*/  @P0 IMAD.HI.U32 R2, R7, R14, RZ ;  /* 0x0000000e07020227 */ /* 0x001fc800078e00ff */
[C---:B---3--:R-:W-:Y:S02]  /*59e0*/  IMAD R14, R20.reuse, UR10, RZ ;  /* 0x0000000a140e7c24 */ /* 0x048fe4000f8e02ff */
[----:B-1----:R-:W-:Y:S02]  /*59f0*/  IMAD R23, R23, R18, UR11 ;  /* 0x0000000b17177e24 */ /* 0x002fe4000f8e0212 */
[----:B------:R-:W-:Y:S01]  /*5a00*/  IMAD.U32 R12, RZ, RZ, UR4 ;  /* 0x00000004ff0c7e24 */ /* 0x000fe2000f8e00ff */
[----:B------:R-:W-:Y:S01]  /*5a10*/  ULDC.64 UR4, c[0x0][0xbe0] ;  /* 0x0002f80000047ab9 */ /* 0x000fe20000000a00 */
[----:B------:R-:W-:Y:S01]  /*5a20*/  IMAD.U32 R13, RZ, RZ, UR6 ;  /* 0x00000006ff0d7e24 */ /* 0x000fe2000f8e00ff */
[----:B------:R-:W-:Y:S01]  /*5a30*/  ULDC.64 UR6, c[0x0][0xb48] ;  /* 0x0002d20000067ab9 */ /* 0x000fe20000000a00 */
[----:B------:R-:W-:Y:S01]  /*5a40*/  IMAD.MOV.U32 R11, RZ, RZ, R7 ;  /* 0x000000ffff0b7224 */ /* 0x000fe200078e0007 */
[----:B-----5:R-:W-:Y:S01]  /*5a50*/  @P0 SHF.R.U32.HI R11, RZ, R17, R2 ;  /* 0x00000011ff0b0219 */ /* 0x020fe20000011602 */
[----:B------:R-:W-:Y:S01]  /*5a60*/  IMAD R17, R21, UR12, R14 ;  /* 0x0000000c15117c24 */ /* 0x000fe2000f8e020e */
[----:B------:R-:W-:Y:S01]  /*5a70*/  SHF.R.S32.HI R14, RZ, 0x1f, R23 ;  /* 0x0000001fff0e7819 */ /* 0x000fe20000011417 */
[----:B------:R-:W-:-:S04]  /*5a80*/  IMAD.WIDE.U32 R12, R20, UR12, R12 ;  /* 0x0000000c140c7c25 */ /* 0x000fc8000f8e000c */
[----:B------:R-:W-:Y:S01]  /*5a90*/  IMAD.IADD R5, R5, 0x1, R15 ;  /* 0x0000000105057824 */ /* 0x000fe200078e020f */
[----:B------:R-:W-:Y:S01]  /*5aa0*/  MOV R15, R7 ;  /* 0x00000007000f7202 */ /* 0x000fe20000000f00 */
[----:B------:R-:W-:-:S04]  /*5ab0*/  @P0 IMAD.HI.U32 R22, R7, R22, RZ ;  /* 0x0000001607160227 */ /* 0x000fc800078e00ff */
[----:B------:R-:W-:Y:S01]  /*5ac0*/  IMAD.IADD R13, R13, 0x1, R17 ;  /* 0x000000010d0d7824 */ /* 0x000fe200078e0211 */
[----:B------:R-:W-:Y:S01]  /*5ad0*/  @P0 SHF.R.U32.HI R15, RZ, R153, R22 ;  /* 0x00000099ff0f0219 */ /* 0x000fe20000011616 */
[C---:B------:R-:W-:Y:S02]  /*5ae0*/  IMAD R2, R14.reuse, UR4, RZ ;  /* 0x000000040e027c24 */ /* 0x040fe4000f8e02ff */
[----:B------:R-:W-:Y:S02]  /*5af0*/  IMAD R17, R14, UR6, RZ ;  /* 0x000000060e117c24 */ /* 0x000fe4000f8e02ff */
[----:B------:R-:W-:-:S04]  /*5b00*/  IMAD.WIDE.U32 R4, R23, UR4, R4 ;  /* 0x0000000417047c25 */ /* 0x000fc8000f8e0004 */
[----:B------:R-:W-:Y:S01]  /*5b10*/  IMAD R14, R23, UR5, R2 ;  /* 0x00000005170e7c24 */ /* 0x000fe2000f8e0202 */
[----:B------:R-:W-:Y:S01]  /*5b20*/  IADD3 R4, P0, R11, R4, RZ ;  /* 0x000000040b047210 */ /* 0x000fe20007f1e0ff */
[C---:B------:R-:W-:Y:S01]  /*5b30*/  IMAD R19, R23.reuse, UR7, R17 ;  /* 0x0000000717137c24 */ /* 0x040fe2000f8e0211 */
[--C-:B------:R-:W-:Y:S01]  /*5b40*/  SHF.R.S32.HI R17, RZ, 0x1f, R11.reuse ;  /* 0x0000001fff117819 */ /* 0x100fe2000001140b */
[----:B------:R-:W-:Y:S01]  /*5b50*/  IMAD.MOV R11, RZ, RZ, -R11 ;  /* 0x000000ffff0b7224 */ /* 0x000fe200078e0a0b */
[----:B------:R-:W-:Y:S01]  /*5b60*/  SHF.R.S32.HI R2, RZ, 0x1f, R15 ;  /* 0x0000001fff027819 */ /* 0x000fe2000001140f */
[----:B------:R-:W-:Y:S01]  /*5b70*/  ULDC.64 UR4, c[0x0][0xb30] ;  /* 0x0002cc0000047ab9 */ /* 0x000fe20000000a00 */
[----:B------:R-:W-:Y:S01]  /*5b80*/  IMAD.WIDE.U32 R12, R23, UR6, R12 ;  /* 0x00000006170c7c25 */ /* 0x000fe2000f8e000c */
[----:B------:R-:W-:Y:S01]  /*5b90*/  IADD3.X R5, R17, R5, R14, P0, !PT ;  /* 0x0000000511057210 */ /* 0x000fe200007fe40e */
[----:B------:R-:W-:Y:S02]  /*5ba0*/  ULDC.64 UR6, c[0x0][0xbc8] ;  /* 0x0002f20000067ab9 */ /* 0x000fe40000000a00 */
[----:B------:R-:W-:-:S02]  /*5bb0*/  IMAD.MOV R18, RZ, RZ, -R15 ;  /* 0x000000ffff127224 */ /* 0x000fc400078e0a0f */
[----:B------:R-:W-:Y:S02]  /*5bc0*/  IMAD R2, R2, UR4, RZ ;  /* 0x0000000402027c24 */ /* 0x000fe4000f8e02ff */
[C---:B------:R-:W-:Y:S02]  /*5bd0*/  IMAD R11, R8.reuse, R11, R7 ;  /* 0x0000000b080b7224 */ /* 0x040fe400078e0207 */
[----:B------:R-:W-:Y:S02]  /*5be0*/  IMAD.IADD R13, R13, 0x1, R19 ;  /* 0x000000010d0d7824 */ /* 0x000fe400078e0213 */
[----:B------:R-:W-:Y:S02]  /*5bf0*/  IMAD R7, R8, R18, R7 ;  /* 0x0000001208077224 */ /* 0x000fe400078e0207 */
[C---:B------:R-:W-:Y:S01]  /*5c00*/  IMAD R17, R15.reuse, UR5, R2 ;  /* 0x000000050f117c24 */ /* 0x040fe2000f8e0202 */
[----:B------:R-:W-:Y:S01]  /*5c10*/  SHF.R.S32.HI R2, RZ, 0x1f, R11 ;  /* 0x0000001fff027819 */ /* 0x000fe2000001140b */
[----:B------:R-:W-:Y:S01]  /*5c20*/  IMAD.WIDE.U32 R12, R15, UR4, R12 ;  /* 0x000000040f0c7c25 */ /* 0x000fe2000f8e000c */
[----:B------:R-:W-:Y:S01]  /*5c30*/  SHF.R.S32.HI R14, RZ, 0x1f, R7 ;  /* 0x0000001fff0e7819 */ /* 0x000fe20000011407 */
[----:B------:R-:W0:Y:S01]  /*5c40*/  S2UR UR5, SR_CgaCtaId ;  /* 0x00000000000579c3 */ /* 0x000e220000008800 */
[----:B------:R-:W-:Y:S01]  /*5c50*/  UMOV UR4, 0x400 ;  /* 0x0000040000047882 */ /* 0x000fe20000000000 */
[----:B------:R-:W-:Y:S01]  /*5c60*/  IMAD R2, R2, UR6, RZ ;  /* 0x0000000602027c24 */ /* 0x000fe2000f8e02ff */
[----:B------:R-:W-:Y:S01]  /*5c70*/  IADD3 R13, R13, R17, RZ ;  /* 0x000000110d0d7210 */ /* 0x000fe20007ffe0ff */
[----:B------:R-:W-:-:S02]  /*5c80*/  IMAD R14, R14, UR8, RZ ;  /* 0x000000080e0e7c24 */ /* 0x000fc4000f8e02ff */
        /* <DEDUP_REMOVED lines=11> */
[----:B------:R-:W-:Y:S01]  /*5d40*/  SHFL.IDX PT, R14, R17, 0x1, 0x1c1f ;  /* 0x003c1f00110e7f89 */ /* 0x000fe200000e0000 */
[----:B------:R-:W-:Y:S01]  /*5d50*/  IMAD R11, R16, 0x80, R9 ;  /* 0x00000080100b7824 */ /* 0x000fe200078e0209 */
[----:B------:R-:W-:Y:S01]  /*5d60*/  LEA.HI.X R18, R4, UR7, R5, 0x2, P0 ;  /* 0x0000000704127c11 */ /* 0x000fe200080f1405 */
[----:B0-----:R-:W-:Y:S01]  /*5d70*/  ULEA UR4, UR5, UR4, 0x18 ;  /* 0x0000000405047291 */ /* 0x001fe2000f8ec03f */
[----:B------:R-:W-:Y:S01]  /*5d80*/  LEA.HI.X R7, R12, UR9, R7, 0x2, P1 ;  /* 0x000000090c077c11 */ /* 0x000fe200088f1407 */
[----:B------:R-:W-:Y:S01]  /*5d90*/  IMAD R8, R8, UR6, RZ ;  /* 0x0000000608087c24 */ /* 0x000fe2000f8e02ff */
[----:B------:R0:W-:Y:S01]  /*5da0*/  SHFL.IDX PT, R12, R17, RZ, 0x1c1f ;  /* 0x001c1fff110c7589 */ /* 0x0001e200000e0000 */
[----:B------:R-:W-:Y:S01]  /*5db0*/  LOP3.LUT P0, RZ, R0, 0x3, RZ, 0xc0, !PT ;  /* 0x0000000300ff7812 */ /* 0x000fe2000780c0ff */
[C---:B------:R-:W-:Y:S01]  /*5dc0*/  VIADD R9, R11.reuse, 0x8 ;  /* 0x000000080b097836 */ /* 0x040fe20000000000 */
[----:B------:R-:W-:Y:S01]  /*5dd0*/  UIADD3 UR4, UR4, 0x22820, URZ ;  /* 0x0002282004047890 */ /* 0x000fe2000fffe03f */
[----:B------:R-:W1:Y:S01]  /*5de0*/  SHFL.IDX PT, R13, R18, RZ, 0x1c1f ;  /* 0x001c1fff120d7589 */ /* 0x000e6200000e0000 */
[----:B------:R-:W-:-:S02]  /*5df0*/  ISETP.GE.OR P1, PT, R11, R8, P0 ;  /* 0x000000080b00720c */ /* 0x000fc40000726670 */
[-C--:B------:R-:W-:Y:S01]  /*5e00*/  ISETP.GE.OR P0, PT, R9, R8.reuse, P0 ;  /* 0x000000080900720c */ /* 0x080fe20000706670 */
[----:B------:R-:W2:Y:S01]  /*5e10*/  SHFL.IDX PT, R15, R18, 0x1, 0x1c1f ;  /* 0x003c1f00120f7f89 */ /* 0x000ea200000e0000 */
[----:B------:R-:W-:Y:S01]  /*5e20*/  UPRMT UR4, URZ, 0x654, UR4 ;  /* 0x000006543f047896 */ /* 0x000fe20008000004 */
[----:B------:R-:W-:Y:S02]  /*5e30*/  ISETP.GE.AND P2, PT, R11, R8, PT ;  /* 0x000000080b00720c */ /* 0x000fe40003f46270 */
[----:B0-----:R-:W-:Y:S01]  /*5e40*/  LOP3.LUT R17, R10, 0x7ffffffc, RZ, 0xc0, !PT ;  /* 0x7ffffffc0a117812 */ /* 0x001fe200078ec0ff */
[----:B------:R0:W3:Y:S03]  /*5e50*/  SHFL.IDX PT, R4, R2, RZ, 0x1c1f ;  /* 0x001c1fff02047589 */ /* 0x0000e600000e0000 */
[----:B------:R-:W-:Y:S01]  /*5e60*/  IADD3 R0, R0, -R17, RZ ;  /* 0x8000001100007210 */ /* 0x000fe20007ffe0ff */
[----:B------:R0:W4:Y:S01]  /*5e70*/  SHFL.IDX PT, R5, R7, RZ, 0x1c1f ;  /* 0x001c1fff07057589 */ /* 0x00012200000e0000 */
[----:B------:R-:W-:Y:S03]  /*5e80*/  SYNCS.ARRIVE.TRANS64.RED.A1T0 RZ, [UR4], RZ ;  /* 0x000000ffffff79a7 */ /* 0x000fe60008100404 */
[----:B------:R-:W-:Y:S01]  /*5e90*/  IMAD.SHL.U32 R0, R0, 0x2, RZ ;  /* 0x0000000200007824 */ /* 0x000fe200078e00ff */
[----:B-1----:R0:W-:Y:S04]  /*5ea0*/  @!P1 ST.E desc[UR36][R12.64], R6 ;  /* 0x000000060c009985 */ /* 0x0021e8000c101924 */
[----:B--2---:R0:W-:Y:S01]  /*5eb0*/  @!P0 ST.E desc[UR36][R14.64], R3 ;  /* 0x000000030e008985 */ /* 0x0041e2000c101924 */
[----:B------:R-:W-:Y:S05]  /*5ec0*/  @P2 BRA `(.L_x_9068) ;  /* 0x0000000800f82947 */ /* 0x000fea0003800000 */
[C---:B0-----:R-:W-:Y:S01]  /*5ed0*/  VIADD R3, R0.reuse, 0x8 ;  /* 0x0000000800037836 */ /* 0x041fe20000000000 */
[----:B------:R-:W-:Y:S01]  /*5ee0*/  ULDC UR4, c[0x0][0xac8] ;  /* 0x0002b20000047ab9 */ /* 0x000fe20000000800 */
[C---:B------:R-:W-:Y:S01]  /*5ef0*/  VIADD R6, R0.reuse, 0x10 ;  /* 0x0000001000067836 */ /* 0x040fe20000000000 */
[C---:B------:R-:W-:Y:S01]  /*5f00*/  ISETP.GE.AND P2, PT, R0.reuse, UR4, PT ;  /* 0x0000000400007c0c */ /* 0x040fe2000bf46270 */
[C---:B------:R-:W-:Y:S01]  /*5f10*/  VIADD R10, R0.reuse, 0x18 ;  /* 0x00000018000a7836 */ /* 0x040fe20000000000 */
[----:B------:R-:W-:Y:S01]  /*5f20*/  ISETP.GE.AND P3, PT, R3, UR4, PT ;  /* 0x0000000403007c0c */ /* 0x000fe2000bf66270 */
[----:B------:R-:W-:Y:S01]  /*5f30*/  VIADD R19, R0, 0x28 ;  /* 0x0000002800137836 */ /* 0x000fe20000000000 */
[----:B------:R-:W-:Y:S01]  /*5f40*/  ISETP.GE.AND P4, PT, R6, UR4, PT ;  /* 0x0000000406007c0c */ /* 0x000fe2000bf86270 */
[----:B------:R-:W-:Y:S01]  /*5f50*/  VIADD R20, R0, 0x40 ;  /* 0x0000004000147836 */ /* 0x000fe20000000000 */
[----:B------:R-:W-:Y:S01]  /*5f60*/  ISETP.GE.AND P5, PT, R10, UR4, PT ;  /* 0x000000040a007c0c */ /* 0x000fe2000bfa6270 */
[C---:B------:R-:W-:Y:S01]  /*5f70*/  VIADD R22, R0.reuse, 0x50 ;  /* 0x0000005000167836 */ /* 0x040fe20000000000 */
[C---:B------:R-:W-:Y:S01]  /*5f80*/  IADD3 R18, R0.reuse, 0x20, RZ ;  /* 0x0000002000127810 */ /* 0x040fe20007ffe0ff */
[----:B------:R-:W-:Y:S01]  /*5f90*/  VIADD R23, R0, 0x58 ;  /* 0x0000005800177836 */ /* 0x000fe20000000000 */
[----:B------:R-:W-:-:S02]  /*5fa0*/  ISETP.GE.AND P1, PT, R19, UR4, PT ;  /* 0x0000000413007c0c */ /* 0x000fc4000bf26270 */
[----:B------:R-:W-:Y:S02]  /*5fb0*/  ISETP.GE.AND P0, PT, R18, UR4, PT ;  /* 0x0000000412007c0c */ /* 0x000fe4000bf06270 */
[----:B------:R-:W-:Y:S02]  /*5fc0*/  IADD3 R21, R0, 0x48, RZ ;  /* 0x0000004800157810 */ /* 0x000fe40007ffe0ff */
[----:B------:R-:W-:Y:S02]  /*5fd0*/  @!P3 LEA.HI R3, R3, R3, RZ, 0x1 ;  /* 0x000000030303b211 */ /* 0x000fe400078f08ff */
[----:B------:R-:W-:Y:S02]  /*5fe0*/  @!P4 LEA.HI R6, R6, R6, RZ, 0x1 ;  /* 0x000000060606c211 */ /* 0x000fe400078f08ff */
[----:B------:R-:W-:Y:S02]  /*5ff0*/  @!P5 LEA.HI R10, R10, R10, RZ, 0x1 ;  /* 0x0000000a0a0ad211 */ /* 0x000fe400078f08ff */
[----:B------:R-:W-:-:S02]  /*6000*/  @!P3 LOP3.LUT R3, R3, 0xfffffffe, RZ, 0xc0, !PT ;  /* 0xfffffffe0303b812 */ /* 0x000fc400078ec0ff */
[----:B------:R-:W-:Y:S01]  /*6010*/  @!P4 LOP3.LUT R15, R6, 0xfffffffe, RZ, 0xc0, !PT ;  /* 0xfffffffe060fc812 */ /* 0x000fe200078ec0ff */
[----:B------:R-:W-:Y:S01]  /*6020*/  VIADD R6, R0, 0x38 ;  /* 0x0000003800067836 */ /* 0x000fe20000000000 */
[----:B------:R-:W-:Y:S01]  /*6030*/  @!P5 LOP3.LUT R17, R10, 0xfffffffe, RZ, 0xc0, !PT ;  /* 0xfffffffe0a11d812 */ /* 0x000fe200078ec0ff */
[--C-:B---34-:R-:W-:Y:S01]  /*6040*/  @!P2 IMAD.WIDE R10, R0, 0x4, R4.reuse ;  /* 0x00000004000aa825 */ /* 0x118fe200078e0204 */
[----:B------:R-:W-:Y:S02]  /*6050*/  ISETP.GE.AND P6, PT, R22, UR4, PT ;  /* 0x0000000416007c0c */ /* 0x000fe4000bfc6270 */
[----:B------:R-:W-:Y:S01]  /*6060*/  @!P0 LEA.HI R18, R18, R18, RZ, 0x1 ;  /* 0x0000001212128211 */ /* 0x000fe200078f08ff */
[--C-:B------:R-:W-:Y:S01]  /*6070*/  @!P3 IMAD.WIDE R12, R3, 0x4, R4.reuse ;  /* 0x00000004030cb825 */ /* 0x100fe200078e0204 */
[----:B------:R0:W-:Y:S01]  /*6080*/  @!P2 ST.E.64 desc[UR36][R10.64], R24 ;  /* 0x000000180a00a985 */ /* 0x0001e2000c101b24 */
[----:B------:R-:W-:Y:S02]  /*6090*/  @!P1 LEA.HI R19, R19, R19, RZ, 0x1 ;  /* 0x0000001313139211 */ /* 0x000fe400078f08ff */
[----:B------:R-:W-:Y:S01]  /*60a0*/  VIADD R3, R0, 0x30 ;  /* 0x0000003000037836 */ /* 0x000fe20000000000 */
[----:B------:R1:W-:Y:S01]  /*60b0*/  @!P3 ST.E.64 desc[UR36][R12.64], R28 ;  /* 0x0000001c0c00b985 */ /* 0x0003e2000c101b24 */
[----:B------:R-:W-:Y:S01]  /*60c0*/  @!P4 IMAD.WIDE R14, R15, 0x4, R4 ;  /* 0x000000040f0ec825 */ /* 0x000fe200078e0204 */
[----:B------:R-:W-:-:S02]  /*60d0*/  ISETP.GE.AND P3, PT, R6, UR4, PT ;  /* 0x0000000406007c0c */ /* 0x000fc4000bf66270 */
[----:B------:R-:W-:Y:S01]  /*60e0*/  ISETP.GE.AND P2, PT, R3, UR4, PT ;  /* 0x0000000403007c0c */ /* 0x000fe2000bf46270 */
[----:B------:R-:W-:Y:S01]  /*60f0*/  @!P5 IMAD.WIDE R16, R17, 0x4, R4 ;  /* 0x000000041110d825 */ /* 0x000fe200078e0204 */
[----:B------:R2:W-:Y:S01]  /*6100*/  @!P4 ST.E.64 desc[UR36][R14.64], R32 ;  /* 0x000000200e00c985 */ /* 0x0005e2000c101b24 */
[----:B------:R-:W-:Y:S02]  /*6110*/  ISETP.GE.AND P4, PT, R20, UR4, PT ;  /* 0x0000000414007c0c */ /* 0x000fe4000bf86270 */
[----:B------:R-:W-:Y:S01]  /*6120*/  @!P6 LEA.HI R22, R22, R22, RZ, 0x1 ;  /* 0x000000161616e211 */ /* 0x000fe200078f08ff */
[----:B------:R3:W-:Y:S01]  /*6130*/  @!P5 ST.E.64 desc[UR36][R16.64], R36 ;  /* 0x000000241000d985 */ /* 0x0007e2000c101b24 */
[----:B------:R-:W-:Y:S01]  /*6140*/  ISETP.GE.AND P5, PT, R21, UR4, PT ;  /* 0x0000000415007c0c */ /* 0x000fe2000bfa6270 */
[----:B0-----:R-:W-:Y:S01]  /*6150*/  VIADD R24, R0, 0x60 ;  /* 0x0000006000187836 */ /* 0x001fe20000000000 */
[----:B------:R-:W-:Y:S02]  /*6160*/  @!P0 LOP3.LUT R11, R18, 0xfffffffe, RZ, 0xc0, !PT ;  /* 0xfffffffe120b8812 */ /* 0x000fe400078ec0ff */
[----:B-1----:R-:W-:-:S02]  /*6170*/  @!P1 LOP3.LUT R13, R19, 0xfffffffe, RZ, 0xc0, !PT ;  /* 0xfffffffe130d9812 */ /* 0x002fc400078ec0ff */
[----:B------:R-:W-:Y:S01]  /*6180*/  @!P2 LEA.HI R3, R3, R3, RZ, 0x1 ;  /* 0x000000030303a211 */ /* 0x000fe200078f08ff */
[--C-:B------:R-:W-:Y:S01]  /*6190*/  @!P0 IMAD.WIDE R10, R11, 0x4, R4.reuse ;  /* 0x000000040b0a8825 */ /* 0x100fe200078e0204 */
[----:B------:R-:W-:Y:S02]  /*61a0*/  @!P3 LEA.HI R6, R6, R6, RZ, 0x1 ;  /* 0x000000060606b211 */ /* 0x000fe400078f08ff */
[----:B------:R-:W-:Y:S01]  /*61b0*/  @!P4 LEA.HI R20, R20, R20, RZ, 0x1 ;  /* 0x000000141414c211 */ /* 0x000fe200078f08ff */
[----:B------:R-:W-:Y:S01]  /*61c0*/  @!P1 IMAD.WIDE R12, R13, 0x4, R4 ;  /* 0x000000040d0c9825 */ /* 0x000fe200078e0204 */
[----:B------:R-:W-:Y:S01]  /*61d0*/  @!P2 LOP3.LUT R3, R3, 0xfffffffe, RZ, 0xc0, !PT ;  /* 0xfffffffe0303a812 */ /* 0x000fe200078ec0ff */
[----:B------:R0:W-:Y:S01]  /*61e0*/  @!P0 ST.E.64 desc[UR36][R10.64], R40 ;  /* 0x000000280a008985 */ /* 0x0001e2000c101b24 */
[----:B------:R-:W-:Y:S02]  /*61f0*/  @!P5 LEA.HI R21, R21, R21, RZ, 0x1 ;  /* 0x000000151515d211 */ /* 0x000fe400078f08ff */
[----:B--2---:R-:W-:Y:S01]  /*6200*/  @!P3 LOP3.LUT R15, R6, 0xfffffffe, RZ, 0xc0, !PT ;  /* 0xfffffffe060fb812 */ /* 0x004fe200078ec0ff */
[----:B------:R1:W-:Y:S01]  /*6210*/  @!P1 ST.E.64 desc[UR36][R12.64], R44 ;  /* 0x0000002c0c009985 */ /* 0x0003e2000c101b24 */
[----:B---3--:R-:W-:Y:S01]  /*6220*/  @!P4 LOP3.LUT R17, R20, 0xfffffffe, RZ, 0xc0, !PT ;  /* 0xfffffffe1411c812 */ /* 0x008fe200078ec0ff */
[----:B------:R-:W-:Y:S01]  /*6230*/  VIADD R20, R0, 0x78 ;  /* 0x0000007800147836 */ /* 0x000fe20000000000 */
[----:B------:R-:W-:-:S02]  /*6240*/  @!P5 LOP3.LUT R21, R21, 0xfffffffe, RZ, 0xc0, !PT ;  /* 0xfffffffe1515d812 */ /* 0x000fc400078ec0ff */
[----:B------:R-:W-:Y:S01]  /*6250*/  @!P6 LOP3.LUT R19, R22, 0xfffffffe, RZ, 0xc0, !PT ;  /* 0xfffffffe1613e812 */ /* 0x000fe200078ec0ff */
[----:B------:R-:W-:Y:S01]  /*6260*/  VIADD R22, R0, 0x88 ;  /* 0x0000008800167836 */ /* 0x000fe20000000000 */
[----:B------:R-:W-:Y:S02]  /*6270*/  ISETP.GE.AND P1, PT, R23, UR4, PT ;  /* 0x0000000417007c0c */ /* 0x000fe4000bf26270 */
[----:B------:R-:W-:Y:S01]  /*6280*/  ISETP.GE.AND P0, PT, R24, UR4, PT ;  /* 0x0000000418007c0c */ /* 0x000fe2000bf06270 */
[----:B0-----:R-:W-:Y:S01]  /*6290*/  @!P2 IMAD.WIDE R10, R3, 0x4, R4 ;  /* 0x00000004030aa825 */ /* 0x001fe200078e0204 */
[----:B------:R-:W-:-:S03]  /*62a0*/  IADD3 R6, R0, 0x70, RZ ;  /* 0x0000007000067810 */ /* 0x000fc60007ffe0ff */
        /* <DEDUP_REMOVED lines=8> */
[----:B------:R-:W-:Y:S01]  /*6330*/  VIADD R3, R0, 0x68 ;  /* 0x0000006800037836 */ /* 0x000fe20000000000 */
[----:B------:R3:W-:Y:S01]  /*6340*/  @!P5 ST.E.64 desc[UR36][R16.64], R60 ;  /* 0x0000003c1000d985 */ /* 0x0007e2000c101b24 */
[----:B------:R-:W-:Y:S01]  /*6350*/  @!P6 IMAD.WIDE R18, R19, 0x4, R4 ;  /* 0x000000041312e825 */ /* 0x000fe200078e0204 */
[----:B------:R-:W-:Y:S02]  /*6360*/  ISETP.GE.AND P5, PT, R20, UR4, PT ;  /* 0x0000000414007c0c */ /* 0x000fe4000bfa6270 */
[----:B------:R-:W-:Y:S01]  /*6370*/  ISETP.GE.AND P2, PT, R3, UR4, PT ;  /* 0x0000000403007c0c */ /* 0x000fe2000bf46270 */
[----:B------:R-:W-:Y:S01]  /*6380*/  VIADD R21, R0, 0x80 ;  /* 0x0000008000157836 */ /* 0x000fe20000000000 */
[----:B------:R4:W-:Y:S01]  /*6390*/  @!P6 ST.E.64 desc[UR36][R18.64], R64 ;  /* 0x000000401200e985 */ /* 0x0009e2000c101b24 */
[----:B------:R-:W-:Y:S02]  /*63a0*/  ISETP.GE.AND P6, PT, R6, UR4, PT ;  /* 0x0000000406007c0c */ /* 0x000fe4000bfc6270 */
[----:B------:R-:W-:-:S02]  /*63b0*/  @!P0 LEA.HI R24, R24, R24, RZ, 0x1 ;  /* 0x0000001818188211 */ /* 0x000fc400078f08ff */
[----:B------:R-:W-:Y:S02]  /*63c0*/  ISETP.GE.AND P4, PT, R21, UR4, PT ;  /* 0x0000000415007c0c */ /* 0x000fe4000bf86270 */
        /* <DEDUP_REMOVED lines=8> */
[----:B------:R-:W-:Y:S01]  /*6450*/  @!P2 LOP3.LUT R3, R3, 0xfffffffe, RZ, 0xc0, !PT ;  /* 0xfffffffe0303a812 */ /* 0x000fe200078ec0ff */
[----:B------:R0:W-:Y:S01]  /*6460*/  @!P1 ST.E.64 desc[UR36][R10.64], R68 ;  /* 0x000000440a009985 */ /* 0x0001e2000c101b24 */
[----:B------:R-:W-:-:S02]  /*6470*/  @!P4 LEA.HI R21, R21, R21, RZ, 0x1 ;  /* 0x000000151515c211 */ /* 0x000fc400078f08ff */
[----:B------:R-:W-:Y:S01]  /*6480*/  @!P3 LEA.HI R22, R22, R22, RZ, 0x1 ;  /* 0x000000161616b211 */ /* 0x000fe200078f08ff */
[----:B------:R1:W-:Y:S01]  /*6490*/  @!P0 ST.E.64 desc[UR36][R12.64], R72 ;  /* 0x000000480c008985 */ /* 0x0003e2000c101b24 */
[----:B--2---:R-:W-:Y:S01]  /*64a0*/  @!P6 LOP3.LUT R15, R6, 0xfffffffe, RZ, 0xc0, !PT ;  /* 0xfffffffe060fe812 */ /* 0x004fe200078ec0ff */
        /* <DEDUP_REMOVED lines=9> */
[C---:B------:R-:W-:Y:S01]  /*6540*/  VIADD R3, R0.reuse, 0xa0 ;  /* 0x000000a000037836 */ /* 0x040fe20000000000 */
[----:B------:R0:W-:Y:S01]  /*6550*/  @!P2 ST.E.64 desc[UR36][R10.64], R76 ;  /* 0x0000004c0a00a985 */ /* 0x0001e2000c101b24 */
[--C-:B-1----:R-:W-:Y:S01]  /*6560*/  @!P6 IMAD.WIDE R12, R15, 0x4, R4.reuse ;  /* 0x000000040f0ce825 */ /* 0x102fe200078e0204 */
[----:B------:R-:W-:Y:S02]  /*6570*/  IADD3 R22, R0, 0xc0, RZ ;  /* 0x000000c000167810 */ /* 0x000fe40007ffe0ff */
[----:B------:R-:W-:Y:S01]  /*6580*/  ISETP.GE.AND P2, PT, R3, UR4, PT ;  /* 0x0000000403007c0c */ /* 0x000fe2000bf46270 */
        /* <DEDUP_REMOVED lines=17> */
[----:B------:R-:W-:Y:S01]  /*66a0*/  @!P2 LOP3.LUT R3, R3, 0xfffffffe, RZ, 0xc0, !PT ;  /* 0xfffffffe0303a812 */ /* 0x000fe200078ec0ff */
[--C-:B------:R-:W-:Y:S01]  /*66b0*/  @!P0 IMAD.WIDE R10, R11, 0x4, R4.reuse ;  /* 0x000000040b0a8825 */ /* 0x100fe200078e0204 */
[----:B------:R-:W-:Y:S02]  /*66c0*/  @!P3 LEA.HI R6, R6, R6, RZ, 0x1 ;  /* 0x000000060606b211 */ /* 0x000fe400078f08ff */
[----:B------:R-:W-:Y:S01]  /*66d0*/  @!P4 LEA.HI R20, R20, R20, RZ, 0x1 ;  /* 0x000000141414c211 */ /* 0x000fe200078f08ff */
[--C-:B------:R-:W-:Y:S01]  /*66e0*/  @!P1 IMAD.WIDE R12, R13, 0x4, R4.reuse ;  /* 0x000000040d0c9825 */ /* 0x100fe200078e0204 */
[----:B------:R-:W-:Y:S01]  /*66f0*/  @!P6 LEA.HI R22, R22, R22, RZ, 0x1 ;  /* 0x000000161616e211 */ /* 0x000fe200078f08ff */
[----:B------:R0:W-:Y:S01]  /*6700*/  @!P0 ST.E.64 desc[UR36][R10.64], R96 ;  /* 0x000000600a008985 */ /* 0x0001e2000c101b24 */
[----:B------:R-:W-:Y:S01]  /*6710*/  @!P5 LEA.HI R21, R21, R21, RZ, 0x1 ;  /* 0x000000151515d211 */ /* 0x000fe200078f08ff */
[--C-:B--2---:R-:W-:Y:S01]  /*6720*/  @!P2 IMAD.WIDE R14, R3, 0x4, R4.reuse ;  /* 0x00000004030ea825 */ /* 0x104fe200078e0204 */
[----:B---3--:R-:W-:Y:S01]  /*6730*/  @!P3 LOP3.LUT R17, R6, 0xfffffffe, RZ, 0xc0, !PT ;  /* 0xfffffffe0611b812 */ /* 0x008fe200078ec0ff */
[----:B------:R1:W-:Y:S01]  /*6740*/  @!P1 ST.E.64 desc[UR36][R12.64], R100 ;  /* 0x000000640c009985 */ /* 0x0003e2000c101b24 */
[----:B----4-:R-:W-:Y:S01]  /*6750*/  @!P4 LOP3.LUT R19, R20, 0xfffffffe, RZ, 0xc0, !PT ;  /* 0xfffffffe1413c812 */ /* 0x010fe200078ec0ff */
[----:B------:R-:W-:Y:S01]  /*6760*/  VIADD R6, R0, 0xd0 ;  /* 0x000000d000067836 */ /* 0x000fe20000000000 */
[----:B------:R-:W-:Y:S01]  /*6770*/  @!P6 LOP3.LUT R3, R22, 0xfffffffe, RZ, 0xc0, !PT ;  /* 0xfffffffe1603e812 */ /* 0x000fe200078ec0ff */
[----:B------:R2:W-:Y:S01]  /*6780*/  @!P2 ST.E.64 desc[UR36][R14.64], R104 ;  /* 0x000000680e00a985 */ /* 0x0005e2000c101b24 */
[----:B------:R-:W-:Y:S01]  /*6790*/  @!P5 LOP3.LUT R21, R21, 0xfffffffe, RZ, 0xc0, !PT ;  /* 0xfffffffe1515d812 */ /* 0x000fe200078ec0ff */
[----:B------:R-:W-:Y:S01]  /*67a0*/  VIADD R20, R0, 0xd8 ;  /* 0x000000d800147836 */ /* 0x000fe20000000000 */
[----:B------:R-:W-:Y:S01]  /*67b0*/  ISETP.GE.AND P1, PT, R6, UR4, PT ;  /* 0x0000000406007c0c */ /* 0x000fe2000bf26270 */
[----:B0-----:R-:W-:-:S03]  /*67c0*/  @!P3 IMAD.WIDE R10, R17, 0x4, R4 ;  /* 0x00000004110ab825 */ /* 0x001fc600078e0204 */
[----:B------:R-:W-:Y:S01]  /*67d0*/  ISETP.GE.AND P2, PT, R20, UR4, PT ;  /* 0x0000000414007c0c */ /* 0x000fe2000bf46270 */
[--C-:B-1----:R-:W-:Y:S01]  /*67e0*/  @!P4 IMAD.WIDE R12, R19, 0x4, R4.reuse ;  /* 0x00000004130cc825 */ /* 0x102fe200078e0204 */
[----:B------:R0:W-:Y:S03]  /*67f0*/  @!P3 ST.E.64 desc[UR36][R10.64], R108 ;  /* 0x0000006c0a00b985 */ /* 0x0001e6000c101b24 */
[--C-:B------:R-:W-:Y:S01]  /*6800*/  @!P6 IMAD.WIDE R18, R3, 0x4, R4.reuse ;  /* 0x000000040312e825 */ /* 0x100fe200078e0204 */
[----:B--2---:R-:W-:Y:S01]  /*6810*/  IADD3 R14, R0, 0xe8, RZ ;  /* 0x000000e8000e7810 */ /* 0x004fe20007ffe0ff */
[----:B------:R1:W-:Y:S02]  /*6820*/  @!P4 ST.E.64 desc[UR36][R12.64], R112 ;  /* 0x000000700c00c985 */ /* 0x0003e4000c101b24 */
[----:B------:R-:W-:Y:S01]  /*6830*/  @!P1 LEA.HI R6, R6, R6, RZ, 0x1 ;  /* 0x0000000606069211 */ /* 0x000fe200078f08ff */
[----:B------:R-:W-:Y:S01]  /*6840*/  VIADD R3, R0, 0xc8 ;  /* 0x000000c800037836 */ /* 0x000fe20000000000 */
[----:B------:R-:W-:Y:S01]  /*6850*/  ISETP.GE.AND P4, PT, R14, UR4, PT ;  /* 0x000000040e007c0c */ /* 0x000fe2000bf86270 */
[----:B------:R-:W-:Y:S01]  /*6860*/  @!P5 IMAD.WIDE R16, R21, 0x4, R4 ;  /* 0x000000041510d825 */ /* 0x000fe200078e0204 */
[----:B------:R-:W-:-:S02]  /*6870*/  @!P2 LEA.HI R20, R20, R20, RZ, 0x1 ;  /* 0x000000141414a211 */ /* 0x000fc400078f08ff */
[----:B------:R-:W-:Y:S01]  /*6880*/  ISETP.GE.AND P0, PT, R3, UR4, PT ;  /* 0x0000000403007c0c */ /* 0x000fe2000bf06270 */
[C---:B------:R-:W-:Y:S01]  /*6890*/  VIADD R21, R0.reuse, 0xe0 ;  /* 0x000000e000157836 */ /* 0x040fe20000000000 */
[----:B------:R2:W-:Y:S01]  /*68a0*/  @!P5 ST.E.64 desc[UR36][R16.64], R116 ;  /* 0x000000741000d985 */ /* 0x0005e2000c101b24 */
[C---:B------:R-:W-:Y:S02]  /*68b0*/  VIADD R15, R0.reuse, 0xf0 ;  /* 0x000000f0000f7836 */ /* 0x040fe40000000000 */
[----:B0-----:R-:W-:Y:S01]  /*68c0*/  VIADD R11, R0, 0xf8 ;  /* 0x000000f8000b7836 */ /* 0x001fe20000000000 */
[----:B------:R0:W-:Y:S01]  /*68d0*/  @!P6 ST.E.64 desc[UR36][R18.64], R120 ;  /* 0x000000781200e985 */ /* 0x0001e2000c101b24 */
[----:B------:R-:W-:Y:S02]  /*68e0*/  ISETP.GE.AND P3, PT, R21, UR4, PT ;  /* 0x0000000415007c0c */ /* 0x000fe4000bf66270 */
[----:B------:R-:W-:Y:S02]  /*68f0*/  ISETP.GE.AND P5, PT, R15, UR4, PT ;  /* 0x000000040f007c0c */ /* 0x000fe4000bfa6270 */
[----:B------:R-:W-:-:S02]  /*6900*/  ISETP.GE.AND P6, PT, R11, UR4, PT ;  /* 0x000000040b007c0c */ /* 0x000fc4000bfc6270 */
[----:B------:R-:W-:Y:S02]  /*6910*/  @!P0 LEA.HI R3, R3, R3, RZ, 0x1 ;  /* 0x0000000303038211 */ /* 0x000fe400078f08ff */
[----:B------:R-:W-:Y:S02]  /*6920*/  @!P4 LEA.HI R14, R14, R14, RZ, 0x1 ;  /* 0x0000000e0e0ec211 */ /* 0x000fe400078f08ff */
[----:B------:R-:W-:Y:S02]  /*6930*/  @!P0 LOP3.LUT R3, R3, 0xfffffffe, RZ, 0xc0, !PT ;  /* 0xfffffffe03038812 */ /* 0x000fe400078ec0ff */
[----:B-1----:R-:W-:Y:S02]  /*6940*/  @!P1 LOP3.LUT R13, R6, 0xfffffffe, RZ, 0xc0, !PT ;  /* 0xfffffffe060d9812 */ /* 0x002fe400078ec0ff */
[----:B------:R-:W-:Y:S02]  /*6950*/  @!P3 LEA.HI R21, R21, R21, RZ, 0x1 ;  /* 0x000000151515b211 */ /* 0x000fe400078f08ff */
[----:B------:R-:W-:Y:S01]  /*6960*/  @!P5 LEA.HI R10, R15, R15, RZ, 0x1 ;  /* 0x0000000f0f0ad211 */ /* 0x000fe200078f08ff */
[----:B------:R-:W-:Y:S01]  /*6970*/  @!P1 IMAD.WIDE R12, R13, 0x4, R4 ;  /* 0x000000040d0c9825 */ /* 0x000fe200078e0204 */
[----:B------:R-:W-:-:S02]  /*6980*/  @!P6 LEA.HI R11, R11, R11, RZ, 0x1 ;  /* 0x0000000b0b0be211 */ /* 0x000fc400078f08ff */
[----:B------:R-:W-:Y:S02]  /*6990*/  @!P2 LOP3.LUT R15, R20, 0xfffffffe, RZ, 0xc0, !PT ;  /* 0xfffffffe140fa812 */ /* 0x000fe400078ec0ff */
[----:B--2---:R-:W-:Y:S02]  /*69a0*/  @!P3 LOP3.LUT R17, R21, 0xfffffffe, RZ, 0xc0, !PT ;  /* 0xfffffffe1511b812 */ /* 0x004fe400078ec0ff */
[----:B0-----:R-:W-:Y:S01]  /*69b0*/  @!P4 LOP3.LUT R19, R14, 0xfffffffe, RZ, 0xc0, !PT ;  /* 0xfffffffe0e13c812 */ /* 0x001fe200078ec0ff */
        /* <DEDUP_REMOVED lines=13> */
[----:B------:R1:W-:Y:S04]  /*6a90*/  @!P5 ST.E.64 desc[UR36][R20.64], R144 ;  /* 0x000000901400d985 */ /* 0x0003e8000c101b24 */
[----:B------:R1:W-:Y:S02]  /*6aa0*/  @!P6 ST.E.64 desc[UR36][R4.64], R148 ;  /* 0x000000940400e985 */ /* 0x0003e4000c101b24 */
.L_x_9068:
[----:B------:R-:W-:Y:S05]  /*6ab0*/  BSYNC B0 ;  /* 0x0000000000007941 */ /* 0x000fea0003800000 */
.L_x_9067:
[----:B------:R-:W-:Y:S01]  /*6ac0*/  ISETP.GE.AND P0, PT, R9, R8, PT ;  /* 0x000000080900720c */ /* 0x000fe20003f06270 */
[----:B0-----:R0:W2:Y:S04]  /*6ad0*/  SHFL.IDX PT, R3, R7, 0x1, 0x1c1f ;  /* 0x003c1f0007037f89 */ /* 0x0010a800000e0000 */
[----:B------:R-:W0:Y:S08]  /*6ae0*/  SHFL.IDX PT, R2, R2, 0x1, 0x1c1f ;  /* 0x003c1f0002027f89 */ /* 0x000e3000000e0000 */
[----:B------:R-:W-:Y:S05]  /*6af0*/  @P0 BRA `(.L_x_9039) ;  /* 0x0000004400b00947 */ /* 0x000fea0003800000 */
[C---:B-1-3--:R-:W-:Y:S01]  /*6b00*/  VIADD R4, R0.reuse, 0x8 ;  /* 0x0000000800047836 */ /* 0x04afe20000000000 */
[----:B------:R-:W-:Y:S01]  /*6b10*/  ULDC UR4, c[0x0][0xac8] ;  /* 0x0002b20000047ab9 */ /* 0x000fe20000000800 */
[C---:B----4-:R-:W-:Y:S01]  /*6b20*/  VIADD R5, R0.reuse, 0x10 ;  /* 0x0000001000057836 */ /* 0x050fe20000000000 */
[C---:B------:R-:W-:Y:S01]  /*6b30*/  ISETP.GE.AND P0, PT, R0.reuse, UR4, PT ;  /* 0x0000000400007c0c */ /* 0x040fe2000bf06270 */
[----:B------:R-:W-:Y:S01]  /*6b40*/  VIADD R11, R0, 0x20 ;  /* 0x00000020000b7836 */ /* 0x000fe20000000000 */
        /* <DEDUP_REMOVED lines=13> */
[----:B------:R-:W-:Y:S01]  /*6c20*/  VIADD R20, R0, 0x80 ;  /* 0x0000008000147836 */ /* 0x000fe20000000000 */
[----:B------:R-:W-:-:S02]  /*6c30*/  @!P1 LEA.HI R4, R4, R4, RZ, 0x1 ;  /* 0x0000000404049211 */ /* 0x000fc400078f08ff */
[----:B------:R-:W-:Y:S02]  /*6c40*/  @!P2 LEA.HI R5, R5, R5, RZ, 0x1 ;  /* 0x000000050505a211 */ /* 0x000fe400078f08ff */
[----:B0-----:R-:W-:Y:S02]  /*6c50*/  @!P1 LOP3.LUT R7, R4, 0xfffffffe, RZ, 0xc0, !PT ;  /* 0xfffffffe04079812 */ /* 0x001fe400078ec0ff */
[----:B------:R-:W-:Y:S01]  /*6c60*/  @!P2 LOP3.LUT R9, R5, 0xfffffffe, RZ, 0xc0, !PT ;  /* 0xfffffffe0509a812 */ /* 0x000fe200078ec0ff */
[--C-:B--2---:R-:W-:Y:S01]  /*6c70*/  @!P0 IMAD.WIDE R4, R0, 0x4, R2.reuse ;  /* 0x0000000400048825 */ /* 0x104fe200078e0202 */
[----:B------:R-:W-:Y:S02]  /*6c80*/  ISETP.GE.AND P3, PT, R15, UR4, PT ;  /* 0x000000040f007c0c */ /* 0x000fe4000bf66270 */
[----:B------:R-:W-:Y:S01]  /*6c90*/  @!P5 LEA.HI R10, R10, R10, RZ, 0x1 ;  /* 0x0000000a0a0ad211 */ /* 0x000fe200078f08ff */
        /* <DEDUP_REMOVED lines=18> */
[----:B--2---:R-:W-:Y:S01]  /*6dc0*/  @!P0 LOP3.LUT R9, R12, 0xfffffffe, RZ, 0xc0, !PT ;  /* 0xfffffffe0c098812 */ /* 0x004fe200078ec0ff */
[----:B------:R0:W-:Y:S01]  /*6dd0*/  @!P5 ST.E.64 desc[UR36][R4.64], R38 ;  /* 0x000000260400d985 */ /* 0x0001e2000c101b24 */
[----:B------:R-:W-:-:S02]  /*6de0*/  @!P1 LOP3.LUT R13, R13, 0xfffffffe, RZ, 0xc0, !PT ;  /* 0xfffffffe0d0d9812 */ /* 0x000fc400078ec0ff */
[----:B------:R-:W-:Y:S01]  /*6df0*/  @!P2 LOP3.LUT R11, R14, 0xfffffffe, RZ, 0xc0, !PT ;  /* 0xfffffffe0e0ba812 */ /* 0x000fe200078ec0ff */
[----:B------:R1:W-:Y:S01]  /*6e00*/  @!P6 ST.E.64 desc[UR36][R6.64], R42 ;  /* 0x0000002a0600e985 */ /* 0x0003e2000c101b24 */
[----:B------:R-:W-:Y:S01]  /*6e10*/  @!P3 LOP3.LUT R15, R15, 0xfffffffe, RZ, 0xc0, !PT ;  /* 0xfffffffe0f0fb812 */ /* 0x000fe200078ec0ff */
[----:B------:R-:W-:Y:S01]  /*6e20*/  VIADD R14, R0, 0x60 ;  /* 0x00000060000e7836 */ /* 0x000fe20000000000 */
        /* <DEDUP_REMOVED lines=141> */
.L_x_9066:
[----:B------:R-:W0:Y:S02]  /*7700*/  S2R R0, SR_TID.X ;  /* 0x0000000000007919 */ /* 0x000e240000002100 */
[----:B0-----:R-:W-:-:S05]  /*7710*/  VIADD R2, R0, 0xffffff80 ;  /* 0xffffff8000027836 */ /* 0x001fca0000000000 */
[----:B------:R-:W-:-:S13]  /*7720*/  ISETP.GT.AND P0, PT, R2, 0x7f, PT ;  /* 0x0000007f0200780c */ /* 0x000fda0003f04270 */
[----:B------:R-:W-:Y:S05]  /*7730*/  @P0 BRA `(.L_x_9039) ;  /* 0x0000003800a00947 */ /* 0x000fea0003800000 */
[----:B------:R-:W0:Y:S01]  /*7740*/  S2R R3, SR_CTAID.X ;  /* 0x0000000000037919 */ /* 0x000e220000002500 */
[----:B------:R-:W1:Y:S01]  /*7750*/  LDC R6, c[0x0][0xbe8] ;  /* 0x0002fa00ff067b82 */ /* 0x000e620000000800 */
[----:B------:R-:W-:Y:S01]  /*7760*/  ULDC UR4, c[0x0][0xa88] ;  /* 0x0002a20000047ab9 */ /* 0x000fe20000000800 */
[----:B0-----:R-:W-:Y:S01]  /*7770*/  LEA R0, R3, R0, 0x7 ;  /* 0x0000000003007211 */ /* 0x001fe200078e38ff */
[----:B-1----:R-:W-:-:S04]  /*7780*/  IMAD R3, R6, UR4, RZ ;  /* 0x0000000406037c24 */ /* 0x002fc8000f8e02ff */
        /* <DEDUP_REMOVED lines=17> */
[----:B------:R-:W-:-:S05]  /*78a0*/  MOV R3, UR6 ;  /* 0x0000000600037c02 */ /* 0x000fca0008000f00 */
        /* <DEDUP_REMOVED lines=29> */
[----:B------:R-:W-:Y:S02]  /*7a80*/  LEA.HI.X R5, R2, UR5, R3, 0x2, P0 ;  /* 0x0000000502057c11 */ /* 0x000fe400080f1403 */
[----:B------:R-:W-:-:S05]  /*7a90*/  MOV R3, 0xff800000 ;  /* 0xff80000000037802 */ /* 0x000fca0000000f00 */
[----:B------:R0:W-:Y:S01]  /*7aa0*/  STG.E desc[UR36][R4.64], R3 ;  /* 0x0000000304007986 */ /* 0x0001e2000c101924 */
[----:B------:R-:W-:Y:S05]  /*7ab0*/  BRA `(.L_x_9039) ;  /* 0x0000003400c07947 */ /* 0x000fea0003800000 */
.L_x_9037:
        /* <DEDUP_REMOVED lines=18> */
.L_x_9069:
[----:B------:R-:W-:Y:S01]  /*7be0*/  ULDC UR7, c[0x0][0xc50] ;  /* 0x0003140000077ab9 */ /* 0x000fe20000000800 */
[----:B------:R-:W-:Y:S01]  /*7bf0*/  UMOV UR40, UR6 ;  /* 0x0000000600287c82 */ /* 0x000fe20008000000 */
[----:B------:R-:W-:-:S11]  /*7c00*/  UISETP.NE.AND UP0, UPT, UR7, 0x1, UPT ;  /* 0x000000010700788c */ /* 0x000fd6000bf05270 */
[----:B------:R-:W-:Y:S01]  /*7c10*/  @UP0 ULDC UR4, c[0x0][0xc54] ;  /* 0x0003150000040ab9 */ /* 0x000fe20000000800 */
[----:B------:R-:W-:Y:S01]  /*7c20*/  @UP0 ULDC UR8, c[0x0][0xc58] ;  /* 0x0003160000080ab9 */ /* 0x000fe20000000800 */
[----:B------:R-:W-:-:S04]  /*7c30*/  UIMAD.WIDE.U32 UR4, UR6, UR4, URZ ;  /* 0x00000004060472a5 */ /* 0x000fc8000f8e003f */
[----:B------:R-:W-:-:S12]  /*7c40*/  @UP0 USHF.R.U32.HI UR40, URZ, UR8, UR5 ;  /* 0x000000083f280299 */ /* 0x000fd80008011605 */
.L_x_9070:
        /* <DEDUP_REMOVED lines=8> */
[----:B------:R-:W-:Y:S01]  /*7cd0*/  ULDC.64 UR4, c[0x0][0x418] ;  /* 0x0001060000047ab9 */ /* 0x000fe20000000a00 */
[----:B------:R-:W-:Y:S01]  /*7ce0*/  ULDC UR41, c[0x0][0x2f0] ;  /* 0x0000bc0000297ab9 */ /* 0x000fe20000000800 */
[----:B------:R-:W-:Y:S01]  /*7cf0*/  IMAD.MOV.U32 R31, RZ, RZ, RZ ;  /* 0x000000ffff1f7224 */ /* 0x000fe200078e00ff */
        /* <DEDUP_REMOVED lines=53> */
.L_x_9072:
[----:B------:R-:W-:Y:S02]  /*8050*/  UIMAD UR45, UR44, UR38, URZ ;  /* 0x000000262c2d72a4 */ /* 0x000fe4000f8e023f */
[----:B------:R-:W-:Y:S01]  /*8060*/  IMAD.U32 R3, RZ, RZ, UR38 ;  /* 0x00000026ff037e24 */ /* 0x000fe2000f8e00ff */
[----:B------:R-:W-:Y:S01]  /*8070*/  MOV R8, 0x1 ;  /* 0x0000000100087802 */ /* 0x000fe20000000f00 */
[----:B------:R-:W-:Y:S02]  /*8080*/  IMAD.MOV.U32 R21, RZ, RZ, RZ ;  /* 0x000000ffff157224 */ /* 0x000fe400078e00ff */
[----:B------:R-:W-:-:S05]  /*8090*/  IMAD.U32 R0, RZ, RZ, UR45 ;  /* 0x0000002dff007e24 */ /* 0x000fca000f8e00ff */
[----:B------:R-:W-:-:S04]  /*80a0*/  VIADDMNMX R0, R0, R3, UR42, PT ;  /* 0x0000002a00007e46 */ /* 0x000fc8000b800103 */
[----:B------:R-:W-:-:S13]  /*80b0*/  R2UR UR46, R0 ;  /* 0x00000000002e72ca */ /* 0x000fda00000e0000 */
        /* <DEDUP_REMOVED lines=17> */
[----:B------:R-:W-:Y:S01]  /*81d0*/  IMAD.U32 R6, RZ, RZ, UR6 ;  /* 0x00000006ff067e24 */ /* 0x000fe2000f8e00ff */
[----:B------:R-:W-:Y:S01]  /*81e0*/  MOV R10, UR4 ;  /* 0x00000004000a7c02 */ /* 0x000fe20008000f00 */
[----:B------:R-:W-:-:S02]  /*81f0*/  IMAD.U32 R7, RZ, RZ, UR7 ;  /* 0x00000007ff077e24 */ /* 0x000fc4000f8e00ff */
[----:B------:R-:W-:Y:S02]  /*8200*/  IMAD.U32 R11, RZ, RZ, UR5 ;  /* 0x00000005ff0b7e24 */ /* 0x000fe4000f8e00ff */
[----:B------:R-:W-:Y:S02]  /*8210*/  IMAD.MOV.U32 R8, RZ, RZ, 0x70 ;  /* 0x00000070ff087424 */ /* 0x000fe400078e00ff */
[----:B------:R-:W-:Y:S02]  /*8220*/  IMAD.MOV.U32 R12, RZ, RZ, 0x1 ;  /* 0x00000001ff0c7424 */ /* 0x000fe400078e00ff */
[----:B------:R-:W-:-:S07]  /*8230*/  IMAD.MOV.U32 R13, RZ, RZ, RZ ;  /* 0x000000ffff0d7224 */ /* 0x000fce00078e00ff */
[----:B------:R-:W-:-:S07]  /*8240*/  LEPC R20, `(.L_x_9073) ;  /* 0x000000001014794e */ /* 0x000fce0000000000 */
[----:B0----5:R-:W-:Y:S05]  /*8250*/  CALL.ABS.NOINC R14 ;  /* 0x000000000e007343 */ /* 0x021fea0003c00000 */
.L_x_9073:
        /* <DEDUP_REMOVED lines=20> */
.L_x_9075:
[----:B------:R0:W1:Y:S01]  /*83a0*/  LDC.64 R14, c[0x4][R17] ;  /* 0x01000000110e7b82 */ /* 0x0000620000000a00 */
[----:B------:R-:W-:Y:S01]  /*83b0*/  ULDC.64 UR4, c[0x4][0xf0] ;  /* 0x01003c0000047ab9 */ /* 0x000fe20000000a00 */
[----:B------:R-:W-:Y:S01]  /*83c0*/  ULDC.64 UR6, c[0x4][0xf8] ;  /* 0x01003e0000067ab9 */ /* 0x000fe20000000a00 */
[----:B------:R-:W-:Y:S01]  /*83d0*/  IMAD.U32 R4, RZ, RZ, UR4 ;  /* 0x00000004ff047e24 */ /* 0x000fe2000f8e00ff */
[----:B------:R-:W-:Y:S01]  /*83e0*/  MOV R5, UR5 ;  /* 0x0000000500057c02 */ /* 0x000fe20008000f00 */
        /* <DEDUP_REMOVED lines=10> */
.L_x_9074:
[----:B------:R-:W0:Y:S01]  /*8490*/  LDC.64 R4, c[0x0][0x9f8] ;  /* 0x00027e00ff047b82 */ /* 0x000e220000000a00 */
[----:B------:R-:W-:-:S07]  /*84a0*/  IMAD.MOV.U32 R30, RZ, RZ, R33 ;  /* 0x000000ffff1e7224 */ /* 0x000fce00078e0021 */
[----:B------:R-:W1:Y:S01]  /*84b0*/  LDC R29, c[0x0][0x430] ;  /* 0x00010c00ff1d7b82 */ /* 0x000e620000000800 */
[C---:B------:R-:W-:Y:S01]  /*84c0*/  IMAD.SHL.U32 R28, R16.reuse, 0x10, RZ ;  /* 0x00000010101c7824 */ /* 0x040fe200078e00ff */
[C---:B------:R-:W-:Y:S02]  /*84d0*/  LOP3.LUT R7, R16.reuse, 0x7f, RZ, 0xc0, !PT ;  /* 0x0000007f10077812 */ /* 0x040fe400078ec0ff */
[----:B------:R-:W-:Y:S02]  /*84e0*/  MOV R9, UR46 ;  /* 0x0000002e00097c02 */ /* 0x000fe40008000f00 */
[----:B------:R-:W-:Y:S01]  /*84f0*/  LOP3.LUT R23, R23, 0xffffffbf, RZ, 0xc0, !PT ;  /* 0xffffffbf17177812 */ /* 0x000fe200078ec0ff */
[----:B------:R-:W-:Y:S01]  /*8500*/  IMAD.SHL.U32 R6, R16, 0x8, RZ ;  /* 0x0000000810067824 */ /* 0x000fe200078e00ff */
[----:B------:R-:W-:Y:S01]  /*8510*/  ULDC UR4, c[0x0][0x320] ;  /* 0x0000c80000047ab9 */ /* 0x000fe20000000800 */
[----:B0-----:R-:W-:-:S04]  /*8520*/  ISETP.NE.U32.AND P0, PT, R4, RZ, PT ;  /* 0x000000ff0400720c */ /* 0x001fc80003f05070 */
[----:B------:R-:W-:-:S13]  /*8530*/  ISETP.NE.AND.EX P0, PT, R5, RZ, PT, P0 ;  /* 0x000000ff0500720c */ /* 0x000fda0003f05300 */
[----:B------:R-:W0:Y:S02]  /*8540*/  @P0 LDC.64 R4, c[0x0][0x9f8] ;  /* 0x00027e00ff040b82 */ /* 0x000e240000000a00 */
[----:B0-----:R-:W-:-:S05]  /*8550*/  @P0 IMAD.WIDE R4, R33, 0x4, R4 ;  /* 0x0000000421040825 */ /* 0x001fca00078e0204 */
[----:B------:R0:W2:Y:S01]  /*8560*/  @P0 LDG.E R30, desc[UR36][R4.64] ;  /* 0x00000024041e0981 */ /* 0x0000a2000c1e1900 */
[----:B------:R-:W-:Y:S01]  /*8570*/  LOP3.LUT R28, R28, 0x70, RZ, 0xc0, !PT ;  /* 0x000000701c1c7812 */ /* 0x000fe200078ec0ff */
[----:B------:R-:W-:Y:S01]  /*8580*/  VIADD R9, R9, 0xffffffff ;  /* 0xffffffff09097836 */ /* 0x000fe20000000000 */
[----:B------:R-:W-:Y:S02]  /*8590*/  SHF.R.U32.HI R27, RZ, 0x3, R7 ;  /* 0x00000003ff1b7819 */ /* 0x000fe40000011607 */
[----:B-1----:R-:W-:Y:S02]  /*85a0*/  ISETP.NE.AND P1, PT, R29, 0x1, PT ;  /* 0x000000011d00780c */ /* 0x002fe40003f25270 */
[----:B------:R-:W-:-:S05]  /*85b0*/  LOP3.LUT R26, R28, R27, RZ, 0xfc, !PT ;  /* 0x0000001b1c1a7212 */ /* 0x000fca00078efcff */
[----:B------:R-:W-:-:S05]  /*85c0*/  IMAD R22, R9, 0x60, R26 ;  /* 0x0000006009167824 */ /* 0x000fca00078e021a */
[C---:B------:R-:W-:Y:S01]  /*85d0*/  ISETP.GE.AND P0, PT, R22.reuse, UR41, PT ;  /* 0x0000002916007c0c */ /* 0x040fe2000bf06270 */
[----:B------:R-:W1:Y:S01]  /*85e0*/  @P1 LDC R3, c[0x0][0x434] ;  /* 0x00010d00ff031b82 */ /* 0x000e620000000800 */
[----:B-----5:R-:W-:Y:S01]  /*85f0*/  IMAD.IADD R22, R22, 0x1, R31 ;  /* 0x0000000116167824 */ /* 0x020fe200078e021f */
[----:B------:R-:W-:Y:S02]  /*8600*/  @P1 LOP3.LUT R23, R23, 0x40, RZ, 0xfc, !PT ;  /* 0x0000004017171812 */ /* 0x000fe400078efcff */
[----:B------:R-:W-:-:S04]  /*8610*/  ISETP.GT.U32.OR P0, PT, R26, 0x5f, P0 ;  /* 0x0000005f1a00780c */ /* 0x000fc80000704470 */
[----:B0-----:R-:W0:Y:S09]  /*8620*/  @P1 LDC R5, c[0x0][0x438] ;  /* 0x00010e00ff051b82 */ /* 0x001e320000000800 */
[----:B------:R-:W3:Y:S01]  /*8630*/  @!P0 LDC.64 R10, c[0x0][0x428] ;  /* 0x00010a00ff0a8b82 */ /* 0x000ee20000000a00 */
[----:B-1----:R-:W-:-:S07]  /*8640*/  @P1 IMAD.HI.U32 R0, R22, R3, RZ ;  /* 0x0000000316001227 */ /* 0x002fce00078e00ff */
[----:B------:R-:W1:Y:S01]  /*8650*/  @!P0 LDC.64 R12, c[0x0][0x418] ;  /* 0x00010600ff0c8b82 */ /* 0x000e620000000a00 */
[----:B------:R-:W-:Y:S01]  /*8660*/  IMAD.MOV.U32 R3, RZ, RZ, R22 ;  /* 0x000000ffff037224 */ /* 0x000fe200078e0016 */
[----:B0-----:R-:W-:-:S04]  /*8670*/  @P1 SHF.R.U32.HI R3, RZ, R5, R0 ;  /* 0x00000005ff031219 */ /* 0x001fc80000011600 */
[--C-:B------:R-:W-:Y:S01]  /*8680*/  @!P0 SHF.R.S32.HI R5, RZ, 0x1f, R3.reuse ;  /* 0x0000001fff058819 */ /* 0x100fe20000011403 */
[----:B------:R-:W-:Y:S01]  /*8690*/  @!P0 IMAD.MOV.U32 R4, RZ, RZ, R3 ;  /* 0x000000ffff048224 */ /* 0x000fe200078e0003 */
[----:B--2---:R-:W-:-:S05]  /*86a0*/  SHF.R.S32.HI R25, RZ, 0x1f, R30 ;  /* 0x0000001fff197819 */ /* 0x004fca000001141e */
[----:B---3--:R-:W-:-:S04]  /*86b0*/  @!P0 IMAD R0, R25, R10, RZ ;  /* 0x0000000a19008224 */ /* 0x008fc800078e02ff */
[C---:B------:R-:W-:Y:S02]  /*86c0*/  @!P0 IMAD R15, R30.reuse, R11, R0 ;  /* 0x0000000b1e0f8224 */ /* 0x040fe400078e0200 */
[----:B------:R-:W-:-:S05]  /*86d0*/  @!P0 IMAD.WIDE.U32 R10, R30, R10, R4 ;  /* 0x0000000a1e0a8225 */ /* 0x000fca00078e0004 */
[----:B------:R-:W-:Y:S02]  /*86e0*/  @!P0 IADD3 R0, R11, R15, RZ ;  /* 0x0000000f0b008210 */ /* 0x000fe40007ffe0ff */
[----:B-1----:R-:W-:-:S04]  /*86f0*/  @!P0 LEA R4, P1, R10, R12, 0x2 ;  /* 0x0000000c0a048211 */ /* 0x002fc800078210ff */
[----:B------:R-:W-:-:S05]  /*8700*/  @!P0 LEA.HI.X R5, R10, R13, R0, 0x2, P1 ;  /* 0x0000000d0a058211 */ /* 0x000fca00008f1400 */
[----:B------:R0:W5:Y:S01]  /*8710*/  @!P0 LDG.E R4, desc[UR36][R4.64] ;  /* 0x0000002404048981 */ /* 0x000162000c1e1900 */
[----:B------:R-:W-:Y:S01]  /*8720*/  LOP3.LUT R24, R6, 0x38, RZ, 0xc0, !PT ;  /* 0x0000003806187812 */ /* 0x000fe200078ec0ff */
[----:B------:R-:W-:Y:S01]  /*8730*/  UMOV UR5, 0xffffffff ;  /* 0xffffffff00057882 */ /* 0x000fe20000000000 */
[----:B------:R-:W-:Y:S02]  /*8740*/  LOP3.LUT R23, R23, 0xffffffef, RZ, 0xc0, !PT ;  /* 0xffffffef17177812 */ /* 0x000fe400078ec0ff */
[C---:B------:R-:W-:Y:S02]  /*8750*/  LOP3.LUT R0, R24.reuse, 0x40, RZ, 0xfc, !PT ;  /* 0x0000004018007812 */ /* 0x040fe400078efcff */
[----:B------:R-:W-:Y:S02]  /*8760*/  LOP3.LUT R8, R24, 0xc0, RZ, 0xfc, !PT ;  /* 0x000000c018087812 */ /* 0x000fe400078efcff */
[----:B------:R-:W-:Y:S02]  /*8770*/  ISETP.GE.AND P1, PT, R0, UR4, PT ;  /* 0x0000000400007c0c */ /* 0x000fe4000bf26270 */
[----:B------:R-:W-:-:S04]  /*8780*/  LOP3.LUT R0, R24, 0x80, RZ, 0xfc, !PT ;  /* 0x0000008018007812 */ /* 0x000fc800078efcff */
[----:B------:R-:W-:-:S07]  /*8790*/  ISETP.GE.AND P2, PT, R0, UR4, PT ;  /* 0x0000000400007c0c */ /* 0x000fce000bf46270 */
[----:B------:R-:W-:Y:S02]  /*87a0*/  @P1 LOP3.LUT R23, R23, 0x10, RZ, 0xfc, !PT ;  /* 0x0000001017171812 */ /* 0x000fe400078efcff */
[----:B------:R-:W-:Y:S02]  /*87b0*/  ISETP.GE.AND P1, PT, R8, UR4, PT ;  /* 0x0000000408007c0c */ /* 0x000fe4000bf26270 */
[----:B------:R-:W-:-:S04]  /*87c0*/  LOP3.LUT R23, R23, 0xfffffff7, RZ, 0xc0, !PT ;  /* 0xfffffff717177812 */ /* 0x000fc800078ec0ff */
[----:B------:R-:W-:Y:S02]  /*87d0*/  @P2 LOP3.LUT R23, R23, 0x8, RZ, 0xfc, !PT ;  /* 0x0000000817172812 */ /* 0x000fe400078efcff */
[----:B------:R-:W-:Y:S02]  /*87e0*/  ISETP.GE.AND P2, PT, R24, UR4, PT ;  /* 0x0000000418007c0c */ /* 0x000fe4000bf46270 */
[----:B------:R-:W-:-:S04]  /*87f0*/  LOP3.LUT R23, R23, 0xfffffffb, RZ, 0xc0, !PT ;  /* 0xfffffffb17177812 */ /* 0x000fc800078ec0ff */
[----:B------:R-:W-:-:S04]  /*8800*/  @P1 LOP3.LUT R23, R23, 0x4, RZ, 0xfc, !PT ;  /* 0x0000000417171812 */ /* 0x000fc800078efcff */
[----:B------:R-:W-:-:S04]  /*8810*/  LOP3.LUT R23, R23, 0xfffffffe, RZ, 0xc0, !PT ;  /* 0xfffffffe17177812 */ /* 0x000fc800078ec0ff */
[----:B------:R-:W-:Y:S01]  /*8820*/  @P2 LOP3.LUT R23, R23, 0x1, RZ, 0xfc, !PT ;  /* 0x0000000117172812 */ /* 0x000fe200078efcff */
[----:B0-----:R-:W-:Y:S06]  /*8830*/  BRA.DIV UR5, `(.L_x_9076) ;  /* 0x0000002a05e07947 */ /* 0x001fec000b800000 */
.L_x_9117:
[----:B------:R-:W-:Y:S01]  /*8840*/  ULOP3.LUT UR4, UR39, 0x2, URZ, 0xfc, !UPT ;  /* 0x0000000227047892 */ /* 0x000fe2000f8efc3f */
[--C-:B-----5:R-:W-:Y:S02]  /*8850*/  @!P0 SHF.R.S32.HI R5, RZ, 0x1f, R4.reuse ;  /* 0x0000001fff058819 */ /* 0x120fe40000011404 */
[----:B------:R-:W-:Y:S02]  /*8860*/  CS2R R36, SRZ ;  /* 0x0000000000247805 */ /* 0x000fe4000001ff00 */
[----:B------:R-:W-:Y:S01]  /*8870*/  LOP3.LUT R23, R23, 0xffffffdf, RZ, 0xc0, !PT ;  /* 0xffffffdf17177812 */ /* 0x000fe200078ec0ff */
[----:B------:R-:W-:Y:S01]  /*8880*/  @!P0 IMAD.MOV.U32 R36, RZ, RZ, R4 ;  /* 0x000000ffff248224 */ /* 0x000fe200078e0004 */
[----:B------:R-:W-:Y:S01]  /*8890*/  SEL R18, RZ, 0x1, P2 ;  /* 0x00000001ff127807 */ /* 0x000fe20001000000 */
[----:B------:R-:W-:Y:S01]  /*88a0*/  @!P0 IMAD.MOV.U32 R37, RZ, RZ, R5 ;  /* 0x000000ffff258224 */ /* 0x000fe200078e0005 */
[----:B------:R-:W-:Y:S01]  /*88b0*/  MOV R34, UR4 ;  /* 0x0000000400227c02 */ /* 0x000fe20008000f00 */
[----:B------:R-:W-:Y:S01]  /*88c0*/  IMAD.U32 R19, RZ, RZ, UR40 ;  /* 0x00000028ff137e24 */ /* 0x000fe2000f8e00ff */
[----:B------:R-:W-:Y:S01]  /*88d0*/  ISETP.GT.U32.AND P0, PT, R26, 0x5f, PT ;  /* 0x0000005f1a00780c */ /* 0x000fe20003f04070 */
[----:B------:R-:W-:Y:S01]  /*88e0*/  IMAD.MOV R0, RZ, RZ, -R3 ;  /* 0x000000ffff007224 */ /* 0x000fe200078e0a03 */
[----:B------:R-:W-:-:S02]  /*88f0*/  ISETP.NE.AND P1, PT, R34, 0x3, PT ;  /* 0x000000032200780c */ /* 0x000fc40003f25270 */
[----:B------:R-:W-:Y:S01]  /*8900*/  LOP3.LUT R23, R23, 0xffffff7f, RZ, 0xc0, !PT ;  /* 0xffffff7f17177812 */ /* 0x000fe200078ec0ff */
[----:B------:R-:W-:Y:S01]  /*8910*/  IMAD R22, R29, R0, R22 ;  /* 0x000000001d167224 */ /* 0x000fe200078e0216 */
[----:B------:R-:W-:-:S07]  /*8920*/  SHF.R.S32.HI R19, RZ, 0x1f, R19 ;  /* 0x0000001fff137819 */ /* 0x000fce0000011413 */
[----:B------:R-:W-:-:S04]  /*8930*/  @P0 LOP3.LUT R23, R23, 0x80, RZ, 0xfc, !PT ;  /* 0x0000008017170812 */ /* 0x000fc800078efcff */
[----:B------:R-:W-:Y:S01]  /*8940*/  @P1 LOP3.LUT R23, R23, 0x20, RZ, 0xfc, !PT ;  /* 0x0000002017171812 */ /* 0x000fe200078efcff */
[----:B------:R-:W-:Y:S06]  /*8950*/  @!P1 BRA `(.L_x_9077) ;  /* 0x0000000000049947 */ /* 0x000fec0003800000 */
[----:B------:R-:W-:Y:S01]  /*8960*/  BPT.TRAP 0x1 ;  /* 0x000000040000795c */ /* 0x000fe20000300000 */
.L_x_9077:
[----:B------:R-:W-:-:S05]  /*8970*/  IMAD.MOV.U32 R0, RZ, RZ, 0x1 ;  /* 0x00000001ff007424 */ /* 0x000fca00078e00ff */
[----:B------:R-:W-:-:S04]  /*8980*/  SHF.L.U32 R0, R0, 0x1f, RZ ;  /* 0x0000001f00007819 */ /* 0x000fc800000006ff */
[----:B------:R-:W0:Y:S02]  /*8990*/  SYNCS.PHASECHK.TRANS64.TRYWAIT P0, [UR43+0x22840], R0 ;  /* 0x02284000ff0075a7 */ /* 0x000e24000800016b */
[----:B0-----:R-:W-:Y:S05]  /*89a0*/  @!P0 BRA `(.L_x_9078) ;  /* 0x0000002800a48947 */ /* 0x001fea0003800000 */
.L_x_9118:
[----:B------:R-:W-:Y:S01]  /*89b0*/  SHF.R.S32.HI R17, RZ, 0x1f, R22 ;  /* 0x0000001fff117819 */ /* 0x000fe20000011416 */
[----:B------:R-:W-:Y:S01]  /*89c0*/  ULDC.64 UR4, c[0x0][0x300] ;  /* 0x0000c00000047ab9 */ /* 0x000fe20000000a00 */
[----:B------:R-:W-:Y:S01]  /*89d0*/  R2UR UR6, R19 ;  /* 0x00000000130672ca */ /* 0x000fe200000e0000 */
[----:B------:R-:W-:Y:S01]  /*89e0*/  IMAD.WIDE.U32 R4, R22, UR4, RZ ;  /* 0x0000000416047c25 */ /* 0x000fe2000f8e00ff */
[----:B------:R-:W-:-:S03]  /*89f0*/  LOP3.LUT R23, R23, 0xfffffffd, RZ, 0xc0, !PT ;  /* 0xfffffffd17177812 */ /* 0x000fc600078ec0ff */
[----:B0-----:R-:W-:-:S04]  /*8a00*/  IMAD R3, R17, UR4, RZ ;  /* 0x0000000411037c24 */ /* 0x001fc8000f8e02ff */
[----:B------:R-:W-:Y:S01]  /*8a10*/  IMAD R3, R22, UR5, R3 ;  /* 0x0000000516037c24 */ /* 0x000fe2000f8e0203 */
        /* <DEDUP_REMOVED lines=19> */
[----:B------:R-:W-:Y:S02]  /*8b50*/  MOV R4, 0xffffffa0 ;  /* 0xffffffa000047802 */ /* 0x000fe40000000f00 */
[----:B------:R-:W-:-:S03]  /*8b60*/  LOP3.LUT R5, R5, 0x38, R6, 0xf8, !PT ;  /* 0x0000003805057812 */ /* 0x000fc600078ef806 */
[----:B------:R-:W-:Y:S01]  /*8b70*/  IMAD R4, R9, R4, UR41 ;  /* 0x0000002909047e24 */ /* 0x000fe2000f8e0204 */
[----:B------:R-:W-:Y:S01]  /*8b80*/  LOP3.LUT R5, R5, 0x38, R16, 0x78, !PT ;  /* 0x0000003805057812 */ /* 0x000fe200078e7810 */
[----:B------:R-:W-:Y:S01]  /*8b90*/  IMAD.SHL.U32 R16, R7, 0x8, RZ ;  /* 0x0000000807107824 */ /* 0x000fe200078e00ff */
[----:B------:R-:W-:Y:S01]  /*8ba0*/  @P2 LOP3.LUT R23, R23, 0x2, RZ, 0xfc, !PT ;  /* 0x0000000217172812 */ /* 0x000fe200078efcff */
[----:B------:R-:W-:-:S03]  /*8bb0*/  IMAD.IADD R35, R4, 0x1, -R27 ;  /* 0x0000000104237824 */ /* 0x000fc600078e0a1b */
[----:B------:R-:W-:Y:S02]  /*8bc0*/  LOP3.LUT R16, R5, 0x200, R16, 0xf8, !PT ;  /* 0x0000020005107812 */ /* 0x000fe400078ef810 */
[----:B------:R-:W-:Y:S01]  /*8bd0*/  ISETP.GE.AND P0, PT, R35, 0x1, PT ;  /* 0x000000012300780c */ /* 0x000fe20003f06270 */
[----:B------:R-:W-:-:S12]  /*8be0*/  BRA.DIV UR5, `(.L_x_9079) ;  /* 0x0000002a052c7947 */ /* 0x000fd8000b800000 */
        /* <DEDUP_REMOVED lines=19> */
[----:B------:R-:W0:Y:S03]  /*8d20*/  SHFL.IDX PT, R14, R3, 0x3, 0x181f ;  /* 0x00781f00030e7f89 */ /* 0x000e2600000e0000 */
[----:B-1----:R-:W-:Y:S02]  /*8d30*/  @P0 IMAD.X R5, RZ, RZ, R6, P1 ;  /* 0x000000ffff050224 */ /* 0x002fe400008e0606 */
        /* <DEDUP_REMOVED lines=16> */
.L_x_9132:
        /* <DEDUP_REMOVED lines=15> */
.L_x_9080:
        /* <DEDUP_REMOVED lines=23> */
.L_x_9081:
[----:B------:R-:W0:Y:S01]  /*90a0*/  LDC R3, c[0x0][0x448] ;  /* 0x00011200ff037b82 */ /* 0x000e220000000800 */
[----:B------:R-:W-:Y:S01]  /*90b0*/  R2UR UR6, R19 ;  /* 0x00000000130672ca */ /* 0x000fe200000e0000 */
[----:B------:R-:W-:Y:S01]  /*90c0*/  IMAD R0, R32, 0x80, R26 ;  /* 0x0000008020007824 */ /* 0x000fe200078e021a */
[----:B------:R-:W-:Y:S01]  /*90d0*/  ULDC.64 UR8, c[0x0][0x2d8] ;  /* 0x0000b60000087ab9 */ /* 0x000fe20000000a00 */
[----:B------:R-:W-:Y:S01]  /*90e0*/  SHF.R.S32.HI R8, RZ, 0x1f, R33 ;  /* 0x0000001fff087819 */ /* 0x000fe20000011421 */
[----:B------:R-:W-:Y:S02]  /*90f0*/  UIMAD.WIDE.U32 UR4, UR40, UR8, URZ ;  /* 0x00000008280472a5 */ /* 0x000fe4000f8e003f */
[----:B------:R-:W-:-:S07]  /*9100*/  MOV R9, R0 ;  /* 0x0000000000097202 */ /* 0x000fce0000000f00 */
[----:B------:R-:W-:-:S04]  /*9110*/  UIMAD UR6, UR6, UR8, URZ ;  /* 0x00000008060672a4 */ /* 0x000fc8000f8e023f */
[----:B------:R-:W-:-:S03]  /*9120*/  UIMAD UR6, UR40, UR9, UR6 ;  /* 0x00000009280672a4 */ /* 0x000fc6000f8e0206 */
[----:B------:R-:W-:Y:S01]  /*9130*/  ULDC.64 UR8, c[0x0][0x2e0] ;  /* 0x0000b80000087ab9 */ /* 0x000fe20000000a00 */
[----:B------:R-:W-:Y:S01]  /*9140*/  UIADD3 UR6, UR5, UR6, URZ ;  /* 0x0000000605067290 */ /* 0x000fe2000fffe03f */
[----:B------:R-:W-:Y:S01]  /*9150*/  IMAD R8, R8, UR8, RZ ;  /* 0x0000000808087c24 */ /* 0x000fe2000f8e02ff */
[----:B0-----:R-:W-:-:S03]  /*9160*/  ISETP.NE.AND P0, PT, R3, 0x1, PT ;  /* 0x000000010300780c */ /* 0x001fc60003f05270 */
[----:B------:R-:W-:-:S10]  /*9170*/  IMAD R11, R33, UR9, R8 ;  /* 0x00000009210b7c24 */ /* 0x000fd4000f8e0208 */
[----:B------:R-:W0:Y:S08]  /*9180*/  @P0 LDC R5, c[0x0][0x44c] ;  /* 0x00011300ff050b82 */ /* 0x000e300000000800 */
[----:B------:R-:W1:Y:S01]  /*9190*/  @P0 LDC R7, c[0x0][0x450] ;  /* 0x00011400ff070b82 */ /* 0x000e620000000800 */
[----:B0-----:R-:W-:-:S04]  /*91a0*/  @P0 IMAD.HI.U32 R4, R0, R5, RZ ;  /* 0x0000000500040227 */ /* 0x001fc800078e00ff */
[----:B------:R-:W-:Y:S01]  /*91b0*/  IMAD.U32 R5, RZ, RZ, UR5 ;  /* 0x00000005ff057e24 */ /* 0x000fe2000f8e00ff */
[----:B-1----:R-:W-:Y:S01]  /*91c0*/  @P0 SHF.R.U32.HI R9, RZ, R7, R4 ;  /* 0x00000007ff090219 */ /* 0x002fe20000011604 */
[----:B------:R-:W-:Y:S01]  /*91d0*/  IMAD.U32 R4, RZ, RZ, UR4 ;  /* 0x00000004ff047e24 */ /* 0x000fe2000f8e00ff */
[----:B------:R-:W-:Y:S01]  /*91e0*/  ULDC.64 UR4, c[0x0][0x2d0] ;  /* 0x0000b40000047ab9 */ /* 0x000fe20000000a00 */
[----:B------:R-:W-:-:S03]  /*91f0*/  IMAD.U32 R7, RZ, RZ, UR6 ;  /* 0x00000006ff077e24 */ /* 0x000fc6000f8e00ff */
[----:B------:R-:W-:-:S05]  /*9200*/  MOV R6, R4 ;  /* 0x0000000400067202 */ /* 0x000fca0000000f00 */
[----:B------:R-:W-:Y:S01]  /*9210*/  IMAD.WIDE.U32 R4, R33, UR8, R6 ;  /* 0x0000000821047c25 */ /* 0x000fe2000f8e0006 */
[----:B------:R-:W-:-:S03]  /*9220*/  SHF.R.S32.HI R6, RZ, 0x1f, R9 ;  /* 0x0000001fff067819 */ /* 0x000fc60000011409 */
[----:B------:R-:W-:Y:S02]  /*9230*/  IMAD.MOV R7, RZ, RZ, -R9 ;  /* 0x000000ffff077224 */ /* 0x000fe400078e0a09 */
[----:B------:R-:W-:Y:S02]  /*9240*/  IMAD.IADD R5, R5, 0x1, R11 ;  /* 0x0000000105057824 */ /* 0x000fe400078e020b */
[----:B------:R-:W-:Y:S02]  /*9250*/  IMAD R7, R3, R7, R0 ;  /* 0x0000000703077224 */ /* 0x000fe400078e0200 */
[----:B------:R-:W-:Y:S02]  /*9260*/  IMAD R6, R6, UR4, RZ ;  /* 0x0000000406067c24 */ /* 0x000fe4000f8e02ff */
[----:B------:R-:W-:Y:S01]  /*9270*/  IMAD.WIDE.U32 R4, R9, UR4, R4 ;  /* 0x0000000409047c25 */ /* 0x000fe2000f8e0004 */
[----:B------:R-:W-:-:S03]  /*9280*/  SHF.R.S32.HI R0, RZ, 0x1f, R7 ;  /* 0x0000001fff007819 */ /* 0x000fc60000011407 */
[----:B------:R-:W-:Y:S01]  /*9290*/  IMAD R11, R9, UR5, R6 ;  /* 0x00000005090b7c24 */ /* 0x000fe2000f8e0206 */
[----:B------:R-:W-:Y:S02]  /*92a0*/  ULDC.64 UR4, c[0x0][0x2c8] ;  /* 0x0000b20000047ab9 */ /* 0x000fe40000000a00 */
[----:B------:R-:W-:Y:S02]  /*92b0*/  IMAD R0, R0, UR4, RZ ;  /* 0x0000000400007c24 */ /* 0x000fe4000f8e02ff */
[----:B------:R-:W-:Y:S02]  /*92c0*/  IMAD.IADD R5, R5, 0x1, R11 ;  /* 0x0000000105057824 */ /* 0x000fe400078e020b */
[C---:B------:R-:W-:Y:S02]  /*92d0*/  IMAD R9, R7.reuse, UR5, R0 ;  /* 0x0000000507097c24 */ /* 0x040fe4000f8e0200 */
[----:B------:R-:W-:Y:S01]  /*92e0*/  IMAD.WIDE.U32 R4, R7, UR4, R4 ;  /* 0x0000000407047c25 */ /* 0x000fe2000f8e0004 */
[----:B------:R-:W-:-:S04]  /*92f0*/  ULDC.64 UR4, c[0x0][0x280] ;  /* 0x0000a00000047ab9 */ /* 0x000fc80000000a00 */
[----:B------:R-:W-:Y:S02]  /*9300*/  IADD3 R5, R5, R9, RZ ;  /* 0x0000000905057210 */ /* 0x000fe40007ffe0ff */
[----:B------:R-:W-:Y:S01]  /*9310*/  LEA R6, P0, R4, UR4, 0x1 ;  /* 0x0000000404067c11 */ /* 0x000fe2000f8008ff */
[----:B------:R-:W-:Y:S02]  /*9320*/  ULDC UR4, c[0x0][0x2b8] ;  /* 0x0000ae0000047ab9 */ /* 0x000fe40000000800 */
[----:B------:R-:W-:Y:S02]  /*9330*/  ISETP.GE.AND P1, PT, R24, UR4, PT ;  /* 0x0000000418007c0c */ /* 0x000fe4000bf26270 */
[----:B------:R-:W-:Y:S01]  /*9340*/  LEA.HI.X R0, R4, UR5, R5, 0x1, P0 ;  /* 0x0000000504007c11 */ /* 0x000fe200080f0c05 */
[----:B------:R-:W-:-:S03]  /*9350*/  UMOV UR5, 0xffffffff ;  /* 0xffffffff00057882 */ /* 0x000fc60000000000 */
[----:B------:R-:W-:Y:S07]  /*9360*/  BRA.DIV UR5, `(.L_x_9082) ;  /* 0x0000002605fc7947 */ /* 0x000fee000b800000 */
[----:B------:R-:W0:Y:S01]  /*9370*/  SHFL.IDX PT, R14, R6, RZ, 0x181f ;  /* 0x00181fff060e7589 */ /* 0x000e2200000e0000 */
[----:B------:R-:W-:Y:S01]  /*9380*/  ULDC UR4, c[0x0][0x288] ;  /* 0x0000a20000047ab9 */ /* 0x000fe20000000800 */
[----:B------:R-:W-:Y:S02]  /*9390*/  IMAD R32, R32, 0x80, R27 ;  /* 0x0000008020207824 */ /* 0x000fe400078e021b */
[----:B------:R-:W1:Y:S01]  /*93a0*/  SHFL.IDX PT, R4, R0, RZ, 0x181f ;  /* 0x00181fff00047589 */ /* 0x000e6200000e0000 */
[----:B------:R-:W-:Y:S02]  /*93b0*/  IMAD R3, R3, UR4, RZ ;  /* 0x0000000403037c24 */ /* 0x000fe4000f8e02ff */
[C---:B------:R-:W-:Y:S01]  /*93c0*/  IADD3 R8, R32.reuse, 0x10, RZ ;  /* 0x0000001020087810 */ /* 0x040fe20007ffe0ff */
[----:B------:R-:W-:Y:S02]  /*93d0*/  SHFL.IDX PT, R7, R0, 0x1, 0x181f ;  /* 0x00381f0000077f89 */ /* 0x000fe400000e0000 */
[----:B------:R-:W-:-:S13]  /*93e0*/  ISETP.GE.AND P0, PT, R32, R3, PT ;  /* 0x000000032000720c */ /* 0x000fda0003f06270 */
[----:B------:R-:W-:Y:S02]  /*93f0*/  @!P0 LEA R9, R16, UR43, 0x1 ;  /* 0x0000002b10098c11 */ /* 0x000fe4000f8e08ff */
[----:B0-----:R-:W-:-:S05]  /*9400*/  @!P0 LEA R14, P2, R24, R14, 0x1 ;  /* 0x0000000e180e8211 */ /* 0x001fca00078408ff */
[----:B-1----:R-:W-:Y:S02]  /*9410*/  @!P0 IMAD.X R5, RZ, RZ, R4, P2 ;  /* 0x000000ffff058224 */ /* 0x002fe400010e0604 */
[----:B------:R-:W-:Y:S02]  /*9420*/  @!P0 IMAD.MOV.U32 R4, RZ, RZ, R14 ;  /* 0x000000ffff048224 */ /* 0x000fe400078e000e */
[----:B------:R-:W0:Y:S04]  /*9430*/  SHFL.IDX PT, R14, R6, 0x1, 0x181f ;  /* 0x00381f00060e7f89 */ /* 0x000e2800000e0000 */
[----:B------:R0:W-:Y:S01]  /*9440*/  @!P0 LDGSTS.E.BYPASS.LTC128B.128 [R9+0x18400], desc[UR36][R4.64], !P1 ;  /* 0x1840000004098fae */ /* 0x0001e2000c901d64 */
[----:B------:R-:W-:Y:S01]  /*9450*/  ISETP.GE.AND P0, PT, R8, R3, PT ;  /* 0x000000030800720c */ /* 0x000fe20003f06270 */
[----:B------:R-:W-:-:S12]  /*9460*/  VIADD R8, R32, 0x20 ;  /* 0x0000002020087836 */ /* 0x000fd80000000000 */
[----:B------:R-:W-:Y:S02]  /*9470*/  @!P0 LEA R21, R16, UR43, 0x1 ;  /* 0x0000002b10158c11 */ /* 0x000fe4000f8e08ff */
[----:B0-----:R-:W-:Y:S02]  /*9480*/  @!P0 LEA R4, P2, R24, R14, 0x1 ;  /* 0x0000000e18048211 */ /* 0x001fe400078408ff */
[----:B------:R-:W0:Y:S03]  /*9490*/  SHFL.IDX PT, R14, R6, 0x2, 0x181f ;  /* 0x00581f00060e7f89 */ /* 0x000e2600000e0000 */
[----:B------:R-:W-:Y:S02]  /*94a0*/  @!P0 IMAD.X R5, RZ, RZ, R7, P2 ;  /* 0x000000ffff058224 */ /* 0x000fe400010e0607 */
[----:B------:R-:W1:Y:S04]  /*94b0*/  SHFL.IDX PT, R7, R0, 0x2, 0x181f ;  /* 0x00581f0000077f89 */ /* 0x000e6800000e0000 */
[----:B------:R0:W-:Y:S01]  /*94c0*/  @!P0 LDGSTS.E.BYPASS.LTC128B.128 [R21+0x18c00], desc[UR36][R4.64], !P1 ;  /* 0x18c0000004158fae */ /* 0x0001e2000c901d64 */
[----:B------:R-:W-:-:S02]  /*94d0*/  ISETP.GE.AND P0, PT, R8, R3, PT ;  /* 0x000000030800720c */ /* 0x000fc40003f06270 */
[----:B------:R-:W-:-:S11]  /*94e0*/  IADD3 R8, R32, 0x30, RZ ;  /* 0x0000003020087810 */ /* 0x000fd60007ffe0ff */
[----:B------:R-:W-:Y:S02]  /*94f0*/  @!P0 LEA R9, R16, UR43, 0x1 ;  /* 0x0000002b10098c11 */ /* 0x000fe4000f8e08ff */
[----:B0-----:R-:W-:Y:S02]  /*9500*/  @!P0 LEA R4, P2, R24, R14, 0x1 ;  /* 0x0000000e18048211 */ /* 0x001fe400078408ff */
[----:B------:R-:W0:Y:S03]  /*9510*/  SHFL.IDX PT, R14, R6, 0x3, 0x181f ;  /* 0x00781f00060e7f89 */ /* 0x000e2600000e0000 */
[----:B-1----:R-:W-:Y:S02]  /*9520*/  @!P0 IMAD.X R5, RZ, RZ, R7, P2 ;  /* 0x000000ffff058224 */ /* 0x002fe400010e0607 */
[----:B------:R-:W1:Y:S04]  /*9530*/  SHFL.IDX PT, R7, R0, 0x3, 0x181f ;  /* 0x00781f0000077f89 */ /* 0x000e6800000e0000 */
[----:B------:R0:W-:Y:S01]  /*9540*/  @!P0 LDGSTS.E.BYPASS.LTC128B.128 [R9+0x19400], desc[UR36][R4.64], !P1 ;  /* 0x1940000004098fae */ /* 0x0001e2000c901d64 */
[----:B------:R-:W-:Y:S01]  /*9550*/  ISETP.GE.AND P0, PT, R8, R3, PT ;  /* 0x000000030800720c */ /* 0x000fe20003f06270 */
[----:B------:R-:W-:-:S12]  /*9560*/  VIADD R8, R32, 0x40 ;  /* 0x0000004020087836 */ /* 0x000fd80000000000 */
[----:B------:R-:W-:Y:S02]  /*9570*/  @!P0 LEA R21, R16, UR43, 0x1 ;  /* 0x0000002b10158c11 */ /* 0x000fe4000f8e08ff */
[----:B0-----:R-:W-:Y:S02]  /*9580*/  @!P0 LEA R4, P2, R24, R14, 0x1 ;  /* 0x0000000e18048211 */ /* 0x001fe400078408ff */
[----:B------:R-:W0:Y:S03]  /*9590*/  SHFL.IDX PT, R14, R6, 0x4, 0x181f ;  /* 0x00981f00060e7f89 */ /* 0x000e2600000e0000 */
[----:B-1----:R-:W-:Y:S02]  /*95a0*/  @!P0 IMAD.X R5, RZ, RZ, R7, P2 ;  /* 0x000000ffff058224 */ /* 0x002fe400010e0607 */
        /* <DEDUP_REMOVED lines=25> */
.L_x_9149:
[----:B------:R-:W-:Y:S01]  /*9740*/  IADD3 R32, R32, 0x70, RZ ;  /* 0x0000007020207810 */ /* 0x000fe20007ffe0ff */
[----:B0-----:R-:W-:-:S03]  /*9750*/  IMAD.MOV.U32 R0, RZ, RZ, 0x1 ;  /* 0x00000001ff007424 */ /* 0x001fc600078e00ff */
[----:B------:R-:W-:Y:S02]  /*9760*/  ISETP.GE.AND P0, PT, R32, R3, PT ;  /* 0x000000032000720c */ /* 0x000fe40003f06270 */
[----:B------:R-:W-:-:S11]  /*9770*/  SHF.L.U32 R0, R0, 0x1f, RZ ;  /* 0x0000001f00007819 */ /* 0x000fd600000006ff */
[----:B--2---:R-:W-:Y:S02]  /*9780*/  @!P0 LEA R4, P2, R24, R14, 0x1 ;  /* 0x0000000e18048211 */ /* 0x004fe400078408ff */
        /* <DEDUP_REMOVED lines=13> */
.L_x_9150:
[----:B------:R-:W-:-:S13]  /*9860*/  ISETP.NE.AND P0, PT, R34, 0x3, PT ;  /* 0x000000032200780c */ /* 0x000fda0003f05270 */
[----:B------:R-:W-:Y:S05]  /*9870*/  @!P0 BRA `(.L_x_9084) ;  /* 0x0000000000048947 */ /* 0x000fea0003800000 */
[----:B------:R-:W-:Y:S01]  /*9880*/  BPT.TRAP 0x1 ;  /* 0x000000040000795c */ /* 0x000fe20000300000 */
.L_x_9084:
[----:B------:R-:W1:Y:S02]  /*9890*/  SYNCS.PHASECHK.TRANS64.TRYWAIT P0, [UR43+0x22860], R0 ;  /* 0x02286000ff0075a7 */ /* 0x000e64000800016b */
[----:B-1----:R-:W-:Y:S05]  /*98a0*/  @!P0 BRA `(.L_x_9085) ;  /* 0x0000002c00188947 */ /* 0x002fea0003800000 */
.L_x_9151:
[----:B------:R-:W-:Y:S01]  /*98b0*/  ULDC.64 UR4, c[0x0][0x328] ;  /* 0x0000ca0000047ab9 */ /* 0x000fe20000000a00 */
[----:B------:R-:W-:Y:S01]  /*98c0*/  ULDC.64 UR6, c[0x0][0x338] ;  /* 0x0000ce0000067ab9 */ /* 0x000fe20000000a00 */
[----:B------:R-:W-:Y:S01]  /*98d0*/  IMAD R17, R17, UR4, RZ ;  /* 0x0000000411117c24 */ /* 0x000fe2000f8e02ff */
[----:B------:R-:W-:Y:S01]  /*98e0*/  LOP3.LUT P3, RZ, R23, 0x10, RZ, 0xc0, !PT ;  /* 0x0000001017ff7812 */ /* 0x000fe2000786c0ff */
[C---:B------:R-:W-:Y:S01]  /*98f0*/  IMAD.WIDE.U32 R4, R22.reuse, UR4, RZ ;  /* 0x0000000416047c25 */ /* 0x040fe2000f8e00ff */
[----:B------:R-:W-:Y:S02]  /*9900*/  R2UR UR4, R19 ;  /* 0x00000000130472ca */ /* 0x000fe400000e0000 */
[C---:B------:R-:W-:Y:S01]  /*9910*/  LOP3.LUT P2, RZ, R23.reuse, 0x8, RZ, 0xc0, !PT ;  /* 0x0000000817ff7812 */ /* 0x040fe2000784c0ff */
[----:B------:R-:W-:Y:S01]  /*9920*/  IMAD R17, R22, UR5, R17 ;  /* 0x0000000516117c24 */ /* 0x000fe2000f8e0211 */
[----:B------:R-:W-:Y:S01]  /*9930*/  LOP3.LUT P1, RZ, R23, 0x4, RZ, 0xc0, !PT ;  /* 0x0000000417ff7812 */ /* 0x000fe2000782c0ff */
[----:B0-----:R-:W-:Y:S01]  /*9940*/  IMAD R3, R37, UR6, RZ ;  /* 0x0000000625037c24 */ /* 0x001fe2000f8e02ff */
[----:B------:R-:W-:Y:S01]  /*9950*/  SEL R0, RZ, 0x4, P2 ;  /* 0x00000004ff007807 */ /* 0x000fe20001000000 */
[----:B------:R-:W-:Y:S01]  /*9960*/  IMAD.IADD R5, R5, 0x1, R17 ;  /* 0x0000000105057824 */ /* 0x000fe200078e0211 */
[----:B------:R-:W-:Y:S01]  /*9970*/  SEL R7, RZ, 0x8, P1 ;  /* 0x00000008ff077807 */ /* 0x000fe20000800000 */
[C---:B------:R-:W-:Y:S01]  /*9980*/  IMAD R3, R36.reuse, UR7, R3 ;  /* 0x0000000724037c24 */ /* 0x040fe2000f8e0203 */
[----:B------:R-:W-:Y:S01]  /*9990*/  LOP3.LUT P4, RZ, R23, 0x1, RZ, 0xc0, !PT ;  /* 0x0000000117ff7812 */ /* 0x000fe2000788c0ff */
[----:B------:R-:W-:Y:S01]  /*99a0*/  IMAD.WIDE.U32 R4, R36, UR6, R4 ;  /* 0x0000000624047c25 */ /* 0x000fe2000f8e0004 */
[----:B------:R-:W-:-:S02]  /*99b0*/  ULDC.64 UR6, c[0x0][0x330] ;  /* 0x0000cc0000067ab9 */ /* 0x000fc40000000a00 */
[----:B------:R-:W-:Y:S02]  /*99c0*/  UIMAD UR4, UR4, UR6, URZ ;  /* 0x00000006040472a4 */ /* 0x000fe4000f8e023f */
[----:B------:R-:W-:Y:S01]  /*99d0*/  IADD3 R5, R5, R3, RZ ;  /* 0x0000000305057210 */ /* 0x000fe20007ffe0ff */
[----:B------:R-:W-:Y:S01]  /*99e0*/  IMAD.U32 R3, RZ, RZ, UR6 ;  /* 0x00000006ff037e24 */ /* 0x000fe2000f8e00ff */
[----:B------:R-:W-:-:S03]  /*99f0*/  UIMAD UR4, UR40, UR7, UR4 ;  /* 0x00000007280472a4 */ /* 0x000fc6000f8e0204 */
[----:B------:R-:W-:Y:S01]  /*9a00*/  IMAD.WIDE.U32 R4, R3, UR40, R4 ;  /* 0x0000002803047c25 */ /* 0x000fe2000f8e0004 */
[----:B------:R-:W-:-:S03]  /*9a10*/  ULDC.64 UR6, c[0x0][0x318] ;  /* 0x0000c60000067ab9 */ /* 0x000fc60000000a00 */
[----:B------:R-:W-:Y:S01]  /*9a20*/  VIADD R3, R5, UR4 ;  /* 0x0000000405037c36 */ /* 0x000fe20008000000 */
[----:B------:R-:W-:Y:S01]  /*9a30*/  SEL R5, RZ, 0x2, P3 ;  /* 0x00000002ff057807 */ /* 0x000fe20001800000 */
[----:B------:R-:W-:Y:S01]  /*9a40*/  UMOV UR4, 0xffffffff ;  /* 0xffffffff00047882 */ /* 0x000fe20000000000 */
[----:B------:R-:W-:Y:S02]  /*9a50*/  LEA R17, P0, R4, UR6, 0x1 ;  /* 0x0000000604117c11 */ /* 0x000fe4000f8008ff */
[----:B------:R-:W-:Y:S02]  /*9a60*/  IADD3 R0, R0, R5, R18 ;  /* 0x0000000500007210 */ /* 0x000fe40007ffe012 */
[----:B------:R-:W-:-:S03]  /*9a70*/  LEA.HI.X R3, R4, UR7, R3, 0x1, P0 ;  /* 0x0000000704037c11 */ /* 0x000fc600080f0c03 */
[----:B------:R-:W-:Y:S01]  /*9a80*/  IMAD.IADD R6, R0, 0x1, R7 ;  /* 0x0000000100067824 */ /* 0x000fe200078e0207 */
[----:B------:R-:W-:Y:S06]  /*9a90*/  BRA.DIV UR4, `(.L_x_9086) ;  /* 0x0000002a04b47947 */ /* 0x000fec000b800000 */
[----:B------:R-:W0:Y:S01]  /*9aa0*/  SHFL.IDX PT, R14, R17, RZ, 0x181f ;  /* 0x00181fff110e7589 */ /* 0x000e2200000e0000 */
[----:B------:R-:W-:Y:S02]  /*9ab0*/  SHF.L.U32 R24, R24, 0x1, RZ ;  /* 0x0000000118187819 */ /* 0x000fe400000006ff */
[----:B------:R-:W-:Y:S01]  /*9ac0*/  LEA R21, R16, UR43, 0x1 ;  /* 0x0000002b10157c11 */ /* 0x000fe2000f8e08ff */
[----:B------:R-:W1:Y:S01]  /*9ad0*/  SHFL.IDX PT, R0, R3, RZ, 0x181f ;  /* 0x00181fff03007589 */ /* 0x000e6200000e0000 */
[C---:B------:R-:W-:Y:S02]  /*9ae0*/  LOP3.LUT P2, RZ, R6.reuse, 0x2, RZ, 0xc0, !PT ;  /* 0x0000000206ff7812 */ /* 0x040fe4000784c0ff */
[----:B------:R-:W-:Y:S02]  /*9af0*/  LOP3.LUT P1, RZ, R6, 0x4, RZ, 0xc0, !PT ;  /* 0x0000000406ff7812 */ /* 0x000fe4000782c0ff */
[----:B0-----:R-:W-:Y:S02]  /*9b00*/  IADD3 R4, P0, R14, R24, RZ ;  /* 0x000000180e047210 */ /* 0x001fe40007f1e0ff */
[----:B------:R-:W0:Y:S03]  /*9b10*/  SHFL.IDX PT, R14, R17, 0x1, 0x181f ;  /* 0x00381f00110e7f89 */ /* 0x000e2600000e0000 */
[----:B-1----:R-:W-:-:S02]  /*9b20*/  IMAD.X R5, RZ, RZ, R0, P0 ;  /* 0x000000ffff057224 */ /* 0x002fc400000e0600 */
[----:B------:R-:W1:Y:S01]  /*9b30*/  SHFL.IDX PT, R0, R3, 0x1, 0x181f ;  /* 0x00381f0003007f89 */ /* 0x000e6200000e0000 */
[----:B0-----:R-:W-:-:S03]  /*9b40*/  IADD3 R10, P0, R14, R24, RZ ;  /* 0x000000180e0a7210 */ /* 0x001fc60007f1e0ff */
[----:B------:R-:W0:Y:S02]  /*9b50*/  SHFL.IDX PT, R14, R17, 0x2, 0x181f ;  /* 0x00581f00110e7f89 */ /* 0x000e2400000e0000 */
[----:B-1----:R-:W-:Y:S02]  /*9b60*/  IMAD.X R11, RZ, RZ, R0, P0 ;  /* 0x000000ffff0b7224 */ /* 0x002fe400000e0600 */
[----:B------:R-:W1:Y:S01]  /*9b70*/  SHFL.IDX PT, R0, R3, 0x2, 0x181f ;  /* 0x00581f0003007f89 */ /* 0x000e6200000e0000 */
[----:B0-----:R-:W-:-:S03]  /*9b80*/  IADD3 R8, P0, R14, R24, RZ ;  /* 0x000000180e087210 */ /* 0x001fc60007f1e0ff */
[----:B------:R-:W0:Y:S02]  /*9b90*/  SHFL.IDX PT, R14, R17, 0x3, 0x181f ;  /* 0x00781f00110e7f89 */ /* 0x000e2400000e0000 */
[----:B-1----:R-:W-:Y:S01]  /*9ba0*/  IMAD.X R9, RZ, RZ, R0, P0 ;  /* 0x000000ffff097224 */ /* 0x002fe200000e0600 */
[----:B------:R-:W-:Y:S01]  /*9bb0*/  ISETP.LT.OR P0, PT, R35, 0x1, P4 ;  /* 0x000000012300780c */ /* 0x000fe20002701670 */
[----:B------:R-:W1:-:S12]  /*9bc0*/  SHFL.IDX PT, R0, R3, 0x3, 0x181f ;  /* 0x00781f0003007f89 */ /* 0x000e5800000e0000 */
[----:B------:R-:W-:Y:S01]  /*9bd0*/  LDGSTS.E.BYPASS.LTC128B.128 [R21+0x400], desc[UR36][R4.64], !P0 ;  /* 0x0040000004157fae */ /* 0x000fe2000c101d64 */
[----:B------:R-:W-:-:S13]  /*9be0*/  ISETP.LT.OR P0, PT, R35, 0x1, !P2 ;  /* 0x000000012300780c */ /* 0x000fda0005701670 */
[----:B------:R-:W-:Y:S01]  /*9bf0*/  LDGSTS.E.BYPASS.LTC128B.128 [R21+0x3400], desc[UR36][R4.64+0x80], !P0 ;  /* 0x0340008004157fae */ /* 0x000fe2000c101d64 */
[----:B------:R-:W-:-:S13]  /*9c00*/  ISETP.LT.OR P0, PT, R35, 0x1, !P1 ;  /* 0x000000012300780c */ /* 0x000fda0004f01670 */
[----:B------:R-:W-:Y:S01]  /*9c10*/  LDGSTS.E.BYPASS.LTC128B.128 [R21+0x6400], desc[UR36][R4.64+0x100], !P0 ;  /* 0x0640010004157fae */ /* 0x000fe2000c101d64 */
[----:B------:R-:W-:-:S04]  /*9c20*/  LOP3.LUT P0, RZ, R6, 0x8, RZ, 0xc0, !PT ;  /* 0x0000000806ff7812 */ /* 0x000fc8000780c0ff */
[----:B------:R-:W-:-:S13]  /*9c30*/  ISETP.LT.OR P3, PT, R35, 0x1, !P0 ;  /* 0x000000012300780c */ /* 0x000fda0004761670 */
[----:B------:R2:W-:Y:S01]  /*9c40*/  LDGSTS.E.BYPASS.LTC128B.128 [R21+0x9400], desc[UR36][R4.64+0x180], !P3 ;  /* 0x0940018004157fae */ /* 0x0005e2000d901d64 */
[----:B0-----:R-:W-:-:S03]  /*9c50*/  IADD3 R6, P3, R14, R24, RZ ;  /* 0x000000180e067210 */ /* 0x001fc60007f7e0ff */
[----:B------:R-:W2:Y:S01]  /*9c60*/  SHFL.IDX PT, R14, R17, 0x4, 0x181f ;  /* 0x00981f00110e7f89 */ /* 0x000ea200000e0000 */
[----:B-1----:R-:W-:Y:S02]  /*9c70*/  IADD3.X R7, RZ, R0, RZ, P3, !PT ;  /* 0x00000000ff077210 */ /* 0x002fe40001ffe4ff */
[C---:B------:R-:W-:Y:S01]  /*9c80*/  ISETP.LT.OR P3, PT, R35.reuse, 0x11, P4 ;  /* 0x000000112300780c */ /* 0x040fe20002761670 */
[----:B------:R-:W0:Y:S04]  /*9c90*/  SHFL.IDX PT, R0, R3, 0x4, 0x181f ;  /* 0x00981f0003007f89 */ /* 0x000e2800000e0000 */
[----:B------:R-:W1:Y:S08]  /*9ca0*/  SHFL.IDX PT, R3, R3, 0x5, 0x181f ;  /* 0x00b81f0003037f89 */ /* 0x000e7000000e0000 */
[----:B------:R-:W-:Y:S01]  /*9cb0*/  LDGSTS.E.BYPASS.LTC128B.128 [R21+0xc00], desc[UR36][R10.64], !P3 ;  /* 0x00c000000a157fae */ /* 0x000fe2000d901d64 */
[----:B------:R-:W-:-:S13]  /*9cc0*/  ISETP.LT.OR P3, PT, R35, 0x11, !P2 ;  /* 0x000000112300780c */ /* 0x000fda0005761670 */
[----:B------:R-:W-:Y:S01]  /*9cd0*/  LDGSTS.E.BYPASS.LTC128B.128 [R21+0x3c00], desc[UR36][R10.64+0x80], !P3 ;  /* 0x03c000800a157fae */ /* 0x000fe2000d901d64 */
[----:B------:R-:W-:-:S13]  /*9ce0*/  ISETP.LT.OR P3, PT, R35, 0x11, !P1 ;  /* 0x000000112300780c */ /* 0x000fda0004f61670 */
[----:B------:R-:W-:Y:S01]  /*9cf0*/  LDGSTS.E.BYPASS.LTC128B.128 [R21+0x6c00], desc[UR36][R10.64+0x100], !P3 ;  /* 0x06c001000a157fae */ /* 0x000fe2000d901d64 */
[----:B------:R-:W-:-:S13]  /*9d00*/  ISETP.LT.OR P3, PT, R35, 0x11, !P0 ;  /* 0x000000112300780c */ /* 0x000fda0004761670 */
[----:B------:R-:W-:Y:S01]  /*9d10*/  LDGSTS.E.BYPASS.LTC128B.128 [R21+0x9c00], desc[UR36][R10.64+0x180], !P3 ;  /* 0x09c001800a157fae */ /* 0x000fe2000d901d64 */
[----:B--2---:R-:W-:-:S03]  /*9d20*/  IADD3 R4, P3, R14, R24, RZ ;  /* 0x000000180e047210 */ /* 0x004fc60007f7e0ff */
[----:B------:R2:W3:Y:S02]  /*9d30*/  SHFL.IDX PT, R14, R17, 0x5, 0x181f ;  /* 0x00b81f00110e7f89 */ /* 0x0004e400000e0000 */
[----:B0-----:R-:W-:Y:S01]  /*9d40*/  IMAD.X R5, RZ, RZ, R0, P3 ;  /* 0x000000ffff057224 */ /* 0x001fe200018e0600 */
[----:B------:R-:W-:Y:S01]  /*9d50*/  ISETP.LT.OR P3, PT, R35, 0x21, P4 ;  /* 0x000000212300780c */ /* 0x000fe20002761670 */
[----:B------:R-:W-:-:S12]  /*9d60*/  VIADD R0, R21, 0x400 ;  /* 0x0000040015007836 */ /* 0x000fd80000000000 */
[----:B------:R-:W-:Y:S01]  /*9d70*/  LDGSTS.E.BYPASS.LTC128B.128 [R21+0x1400], desc[UR36][R8.64], !P3 ;  /* 0x0140000008157fae */ /* 0x000fe2000d901d64 */
[----:B------:R-:W-:-:S13]  /*9d80*/  ISETP.LT.OR P3, PT, R35, 0x21, !P2 ;  /* 0x000000212300780c */ /* 0x000fda0005761670 */
[----:B------:R-:W-:Y:S01]  /*9d90*/  LDGSTS.E.BYPASS.LTC128B.128 [R21+0x4400], desc[UR36][R8.64+0x80], !P3 ;  /* 0x0440008008157fae */ /* 0x000fe2000d901d64 */
[----:B------:R-:W-:-:S13]  /*9da0*/  ISETP.LT.OR P3, PT, R35, 0x21, !P1 ;  /* 0x000000212300780c */ /* 0x000fda0004f61670 */
[----:B------:R-:W-:Y:S01]  /*9db0*/  LDGSTS.E.BYPASS.LTC128B.128 [R21+0x7400], desc[UR36][R8.64+0x100], !P3 ;  /* 0x0740010008157fae */ /* 0x000fe2000d901d64 */
[----:B------:R-:W-:-:S13]  /*9dc0*/  ISETP.LT.OR P3, PT, R35, 0x21, !P0 ;  /* 0x000000212300780c */ /* 0x000fda0004761670 */
[----:B------:R0:W-:Y:S01]  /*9dd0*/  LDGSTS.E.BYPASS.LTC128B.128 [R21+0xa400], desc[UR36][R8.64+0x180], !P3 ;  /* 0x0a40018008157fae */ /* 0x0001e2000d901d64 */
[----:B------:R-:W-:Y:S01]  /*9de0*/  ISETP.LT.OR P3, PT, R35, 0x31, P4 ;  /* 0x000000312300780c */ /* 0x000fe20002761670 */
[----:B0-----:R-:W-:-:S12]  /*9df0*/  IMAD.MOV.U32 R8, RZ, RZ, RZ ;  /* 0x000000ffff087224 */ /* 0x001fd800078e00ff */
[----:B------:R2:W-:Y:S01]  /*9e00*/  LDGSTS.E.BYPASS.LTC128B.128 [R21+0x1c00], desc[UR36][R6.64], !P3 ;  /* 0x01c0000006157fae */ /* 0x0005e2000d901d64 */
[----:B------:R-:W-:-:S13]  /*9e10*/  ISETP.LT.OR P3, PT, R35, 0x31, !P2 ;  /* 0x000000312300780c */ /* 0x000fda0005761670 */
[----:B------:R2:W-:Y:S01]  /*9e20*/  LDGSTS.E.BYPASS.LTC128B.128 [R21+0x4c00], desc[UR36][R6.64+0x80], !P3 ;  /* 0x04c0008006157fae */ /* 0x0005e2000d901d64 */
[----:B------:R-:W-:-:S13]  /*9e30*/  ISETP.LT.OR P3, PT, R35, 0x31, !P1 ;  /* 0x000000312300780c */ /* 0x000fda0004f61670 */
[----:B------:R2:W-:Y:S01]  /*9e40*/  LDGSTS.E.BYPASS.LTC128B.128 [R21+0x7c00], desc[UR36][R6.64+0x100], !P3 ;  /* 0x07c0010006157fae */ /* 0x0005e2000d901d64 */
[----:B------:R-:W-:-:S13]  /*9e50*/  ISETP.LT.OR P3, PT, R35, 0x31, !P0 ;  /* 0x000000312300780c */ /* 0x000fda0004761670 */
[----:B------:R2:W-:Y:S01]  /*9e60*/  LDGSTS.E.BYPASS.LTC128B.128 [R21+0xac00], desc[UR36][R6.64+0x180], !P3 ;  /* 0x0ac0018006157fae */ /* 0x0005e2000d901d64 */
[----:B------:R-:W-:-:S13]  /*9e70*/  ISETP.LT.OR P3, PT, R35, 0x41, P4 ;  /* 0x000000412300780c */ /* 0x000fda0002761670 */
[----:B------:R2:W-:Y:S01]  /*9e80*/  LDGSTS.E.BYPASS.LTC128B.128 [R21+0x2400], desc[UR36][R4.64], !P3 ;  /* 0x0240000004157fae */ /* 0x0005e2000d901d64 */
[----:B------:R-:W-:-:S13]  /*9e90*/  ISETP.LT.OR P3, PT, R35, 0x41, !P2 ;  /* 0x000000412300780c */ /* 0x000fda0005761670 */
[----:B------:R2:W-:Y:S01]  /*9ea0*/  LDGSTS.E.BYPASS.LTC128B.128 [R21+0x5400], desc[UR36][R4.64+0x80], !P3 ;  /* 0x0540008004157fae */ /* 0x0005e2000d901d64 */
[----:B------:R-:W-:-:S13]  /*9eb0*/  ISETP.LT.OR P3, PT, R35, 0x41, !P1 ;  /* 0x000000412300780c */ /* 0x000fda0004f61670 */
[----:B------:R2:W-:Y:S01]  /*9ec0*/  LDGSTS.E.BYPASS.LTC128B.128 [R21+0x8400], desc[UR36][R4.64+0x100], !P3 ;  /* 0x0840010004157fae */ /* 0x0005e2000d901d64 */
[----:B------:R-:W-:-:S13]  /*9ed0*/  ISETP.LT.OR P3, PT, R35, 0x41, !P0 ;  /* 0x000000412300780c */ /* 0x000fda0004761670 */
[----:B-1-3--:R2:W-:Y:S02]  /*9ee0*/  LDGSTS.E.BYPASS.LTC128B.128 [R21+0xb400], desc[UR36][R4.64+0x180], !P3 ;  /* 0x0b40018004157fae */ /* 0x00a5e4000d901d64 */
.L_x_9165:
[----:B0-2---:R-:W-:Y:S02]  /*9ef0*/  IADD3 R4, P3, R14, R24, RZ ;  /* 0x000000180e047210 */ /* 0x005fe40007f7e0ff */
[C---:B------:R-:W-:Y:S02]  /*9f00*/  ISETP.LT.OR P2, PT, R35.reuse, 0x51, !P2 ;  /* 0x000000512300780c */ /* 0x040fe40005741670 */
[----:B------:R-:W-:Y:S02]  /*9f10*/  IADD3.X R5, RZ, R3, RZ, P3, !PT ;  /* 0x00000003ff057210 */ /* 0x000fe40001ffe4ff */
[C---:B------:R-:W-:Y:S02]  /*9f20*/  ISETP.LT.OR P3, PT, R35.reuse, 0x51, P4 ;  /* 0x000000512300780c */ /* 0x040fe40002761670 */
[C---:B------:R-:W-:Y:S02]  /*9f30*/  ISETP.LT.OR P1, PT, R35.reuse, 0x51, !P1 ;  /* 0x000000512300780c */ /* 0x040fe40004f21670 */
[----:B------:R-:W-:-:S09]  /*9f40*/  ISETP.LT.OR P0, PT, R35, 0x51, !P0 ;  /* 0x000000512300780c */ /* 0x000fd20004701670 */
[----:B------:R-:W-:Y:S01]  /*9f50*/  @!PT LDS RZ, [RZ] ;  /* 0x00000000fffff984 */ /* 0x000fe20000000800 */
[----:B------:R-:W-:Y:S01]  /*9f60*/  @!PT LDS RZ, [RZ] ;  /* 0x00000000fffff984 */ /* 0x000fe20000000800 */
[----:B------:R-:W-:Y:S01]  /*9f70*/  @!PT LDS RZ, [RZ] ;  /* 0x00000000fffff984 */ /* 0x000fe20000000800 */
[----:B------:R0:W-:Y:S04]  /*9f80*/  LDGSTS.E.BYPASS.LTC128B.128 [R21+0x2c00], desc[UR36][R4.64], !P3 ;  /* 0x02c0000004157fae */ /* 0x0001e8000d901d64 */
[----:B------:R0:W-:Y:S04]  /*9f90*/  LDGSTS.E.BYPASS.LTC128B.128 [R21+0x5c00], desc[UR36][R4.64+0x80], !P2 ;  /* 0x05c0008004157fae */ /* 0x0001e8000d101d64 */
[----:B------:R0:W-:Y:S04]  /*9fa0*/  LDGSTS.E.BYPASS.LTC128B.128 [R21+0x8c00], desc[UR36][R4.64+0x100], !P1 ;  /* 0x08c0010004157fae */ /* 0x0001e8000c901d64 */
        /* <DEDUP_REMOVED lines=8> */
.L_x_9087:
[----:B------:R-:W-:Y:S01]  /*a030*/  UIADD3 UR4, UR46, -0x2, URZ ;  /* 0xfffffffe2e047890 */ /* 0x000fe2000fffe03f */
[----:B------:R-:W-:Y:S01]  /*a040*/  SYNCS.ARRIVE.TRANS64.A1T0 RZ, [UR43+0x22850], RZ ;  /* 0x022850ffffff79a7 */ /* 0x000fe2000810002b */
[----:B------:R-:W-:Y:S01]  /*a050*/  BSSY B0, `(.L_x_9071) ;  /* 0x00000e7000007945 */ /* 0x000fe20003800000 */
[----:B------:R-:W-:Y:S01]  /*a060*/  IMAD.MOV.U32 R21, RZ, RZ, 0x1 ;  /* 0x00000001ff157424 */ /* 0x000fe200078e00ff */
[----:B------:R-:W-:Y:S01]  /*a070*/  UISETP.GE.AND UP0, UPT, UR4, UR45, UPT ;  /* 0x0000002d0400728c */ /* 0x000fe2000bf06270 */
[----:B------:R-:W-:-:S05]  /*a080*/  IMAD.MOV.U32 R20, RZ, RZ, 0x1 ;  /* 0x00000001ff147424 */ /* 0x000fca00078e00ff */
[----:B------:R-:W-:-:S13]  /*a090*/  PLOP3.LUT P0, PT, PT, PT, UP0, 0x40, 0x0 ;  /* 0x000000000000781c */ /* 0x000fda0003f0e808 */
[----:B------:R-:W-:Y:S05]  /*a0a0*/  @P0 BRA `(.L_x_9088) ;  /* 0x0000000c00840947 */ /* 0x000fea0003800000 */
[----:B------:R-:W-:Y:S01]  /*a0b0*/  UIADD3 UR4, UR44, 0x1, URZ ;  /* 0x000000012c047890 */ /* 0x000fe2000fffe03f */
[----:B------:R-:W-:Y:S01]  /*a0c0*/  IADD3 R27, R28, R31, R27 ;  /* 0x0000001f1c1b7210 */ /* 0x000fe20007ffe01b */
[----:B------:R-:W-:Y:S01]  /*a0d0*/  IMAD.MOV.U32 R21, RZ, RZ, 0x1 ;  /* 0x00000001ff157424 */ /* 0x000fe200078e00ff */
[----:B------:R-:W-:Y:S01]  /*a0e0*/  LOP3.LUT R4, RZ, UR42, RZ, 0x33, !PT ;  /* 0x0000002aff047c12 */ /* 0x000fe2000f8e33ff */
[----:B------:R-:W-:Y:S01]  /*a0f0*/  UIMAD UR4, UR4, UR38, URZ ;  /* 0x00000026040472a4 */ /* 0x000fe2000f8e023f */
[----:B------:R-:W-:Y:S01]  /*a100*/  MOV R20, 0x1 ;  /* 0x0000000100147802 */ /* 0x000fe20000000f00 */
[----:B------:R-:W-:-:S04]  /*a110*/  VIADD R36, R27, 0xfffffee0 ;  /* 0xfffffee01b247836 */ /* 0x000fc80000000000 */
[----:B------:R-:W-:-:S04]  /*a120*/  LOP3.LUT R3, RZ, UR4, RZ, 0x33, !PT ;  /* 0x00000004ff037c12 */ /* 0x000fc8000f8e33ff */
[----:B------:R-:W-:-:S04]  /*a130*/  VIMNMX R3, R3, R4, !PT ;  /* 0x0000000403037248 */ /* 0x000fc80007fe0100 */
[C---:B------:R-:W-:Y:S01]  /*a140*/  IADD3 R35, -R3.reuse, -0x2, RZ ;  /* 0xfffffffe03237810 */ /* 0x040fe20007ffe1ff */
[----:B------:R-:W-:-:S07]  /*a150*/  IMAD R36, R3, -0x60, R36 ;  /* 0xffffffa003247824 */ /* 0x000fce00078e0224 */
.L_x_9103:
[----:B------:R-:W-:Y:S01]  /*a160*/  ISETP.NE.AND P1, PT, R29, 0x1, PT ;  /* 0x000000011d00780c */ /* 0x000fe20003f25270 */
[----:B------:R-:W-:Y:S01]  /*a170*/  BSSY B1, `(.L_x_9089) ;  /* 0x0000014000017945 */ /* 0x000fe20003800000 */
[----:B------:R-:W-:Y:S01]  /*a180*/  ISETP.GT.U32.AND P0, PT, R26, 0x5f, PT ;  /* 0x0000005f1a00780c */ /* 0x000fe20003f04070 */
[----:B------:R-:W-:-:S10]  /*a190*/  IMAD.MOV.U32 R33, RZ, RZ, RZ ;  /* 0x000000ffff217224 */ /* 0x000fd400078e00ff */
[----:B0-----:R-:W0:Y:S08]  /*a1a0*/  @P1 LDC R3, c[0x0][0x434] ;  /* 0x00010d00ff031b82 */ /* 0x001e300000000800 */
[----:B------:R-:W1:Y:S01]  /*a1b0*/  @P1 LDC R5, c[0x0][0x438] ;  /* 0x00010e00ff051b82 */ /* 0x000e620000000800 */
[----:B0-----:R-:W-:-:S04]  /*a1c0*/  @P1 IMAD.HI.U32 R4, R36, R3, RZ ;  /* 0x0000000324041227 */ /* 0x001fc800078e00ff */
[----:B------:R-:W-:Y:S01]  /*a1d0*/  IMAD.MOV.U32 R3, RZ, RZ, R36 ;  /* 0x000000ffff037224 */ /* 0x000fe200078e0024 */
[----:B-1----:R-:W-:Y:S01]  /*a1e0*/  @P1 SHF.R.U32.HI R3, RZ, R5, R4 ;  /* 0x00000005ff031219 */ /* 0x002fe20000011604 */
[----:B--23--:R-:W-:Y:S06]  /*a1f0*/  @P0 BRA `(.L_x_9090) ;  /* 0x00000000002c0947 */ /* 0x00cfec0003800000 */
[----:B------:R-:W-:Y:S01]  /*a200*/  SHF.R.S32.HI R5, RZ, 0x1f, R3 ;  /* 0x0000001fff057819 */ /* 0x000fe20000011403 */
[----:B------:R-:W-:Y:S01]  /*a210*/  ULDC.64 UR4, c[0x0][0x428] ;  /* 0x00010a0000047ab9 */ /* 0x000fe20000000a00 */
[----:B------:R-:W-:Y:S01]  /*a220*/  MOV R4, R3 ;  /* 0x0000000300047202 */ /* 0x000fe20000000f00 */
[----:B------:R-:W-:-:S04]  /*a230*/  IMAD R9, R25, UR4, RZ ;  /* 0x0000000419097c24 */ /* 0x000fc8000f8e02ff */
[----:B------:R-:W-:-:S04]  /*a240*/  IMAD.WIDE.U32 R6, R30, UR4, R4 ;  /* 0x000000041e067c25 */ /* 0x000fc8000f8e0004 */
[----:B------:R-:W-:Y:S01]  /*a250*/  IMAD R5, R30, UR5, R9 ;  /* 0x000000051e057c24 */ /* 0x000fe2000f8e0209 */
[----:B------:R-:W-:Y:S02]  /*a260*/  ULDC.64 UR4, c[0x0][0x418] ;  /* 0x0001060000047ab9 */ /* 0x000fe40000000a00 */
[----:B------:R-:W-:Y:S01]  /*a270*/  LEA R4, P0, R6, UR4, 0x2 ;  /* 0x0000000406047c11 */ /* 0x000fe2000f8010ff */
[----:B------:R-:W-:-:S05]  /*a280*/  IMAD.IADD R5, R5, 0x1, R7 ;  /* 0x0000000105057824 */ /* 0x000fca00078e0207 */
[----:B------:R-:W-:-:S05]  /*a290*/  LEA.HI.X R5, R6, UR5, R5, 0x2, P0 ;  /* 0x0000000506057c11 */ /* 0x000fca00080f1405 */
[----:B------:R0:W5:Y:S02]  /*a2a0*/  LDG.E R33, desc[UR36][R4.64] ;  /* 0x0000002404217981 */ /* 0x000164000c1e1900 */
.L_x_9090:
[----:B------:R-:W-:Y:S05]  /*a2b0*/  BSYNC B1 ;  /* 0x0000000000017941 */ /* 0x000fea0003800000 */
.L_x_9089:
[----:B------:R-:W-:-:S13]  /*a2c0*/  ISETP.NE.AND P0, PT, R34, 0x3, PT ;  /* 0x000000032200780c */ /* 0x000fda0003f05270 */
[----:B------:R-:W-:Y:S05]  /*a2d0*/  @!P0 BRA `(.L_x_9091) ;  /* 0x0000000000048947 */ /* 0x000fea0003800000 */
[----:B------:R-:W-:Y:S01]  /*a2e0*/  BPT.TRAP 0x1 ;  /* 0x000000040000795c */ /* 0x000fe20000300000 */
.L_x_9091:
[----:B------:R-:W-:Y:S01]  /*a2f0*/  LEA R32, R21, UR43, 0x3 ;  /* 0x0000002b15207c11 */ /* 0x000fe2000f8e18ff */
[----:B------:R-:W-:Y:S01]  /*a300*/  BSSY B1, `(.L_x_9092) ;  /* 0x0000004000017945 */ /* 0x000fe20003800000 */
[----:B------:R-:W-:-:S04]  /*a310*/  SHF.L.U32 R31, R20, 0x1f, RZ ;  /* 0x0000001f141f7819 */ /* 0x000fc800000006ff */
[----:B------:R-:W1:Y:S02]  /*a320*/  SYNCS.PHASECHK.TRANS64.TRYWAIT P0, [R32+URZ+0x22840], R31 ;  /* 0x0228401f200075a7 */ /* 0x000e64000800017f */
[----:B-1----:R-:W-:Y:S05]  /*a330*/  @!P0 BRA `(.L_x_9093) ;  /* 0x0000002800f88947 */ /* 0x002fea0003800000 */
.L_x_9166:
[----:B------:R-:W-:Y:S05]  /*a340*/  BSYNC B1 ;  /* 0x0000000000017941 */ /* 0x000fea0003800000 */
.L_x_9092:
[----:B------:R-:W-:Y:S01]  /*a350*/  ULDC UR4, c[0x0][0x430] ;  /* 0x00010c0000047ab9 */ /* 0x000fe20000000800 */
[----:B-----5:R-:W-:Y:S01]  /*a360*/  SHF.R.S32.HI R22, RZ, 0x1f, R33 ;  /* 0x0000001fff167819 */ /* 0x020fe20000011421 */
[----:B------:R-:W-:Y:S01]  /*a370*/  UIADD3 UR4, -UR4, URZ, URZ ;  /* 0x0000003f04047290 */ /* 0x000fe2000fffe13f */
[----:B------:R-:W-:Y:S01]  /*a380*/  LOP3.LUT P1, RZ, R23, 0x2, RZ, 0xc0, !PT ;  /* 0x0000000217ff7812 */ /* 0x000fe2000782c0ff */
[----:B------:R-:W-:Y:S01]  /*a390*/  ULDC.64 UR6, c[0x0][0x310] ;  /* 0x0000c40000067ab9 */ /* 0x000fe20000000a00 */
[----:B------:R-:W-:Y:S02]  /*a3a0*/  IMAD R17, R21, 0x1800, R16 ;  /* 0x0000180015117824 */ /* 0x000fe400078e0210 */
[----:B------:R-:W-:Y:S02]  /*a3b0*/  IMAD R6, R22, UR6, RZ ;  /* 0x0000000616067c24 */ /* 0x000fe4000f8e02ff */
[----:B------:R-:W-:Y:S01]  /*a3c0*/  IMAD R28, R3, UR4, R36 ;  /* 0x00000004031c7c24 */ /* 0x000fe2000f8e0224 */
[----:B------:R-:W-:-:S03]  /*a3d0*/  ULDC.64 UR4, c[0x0][0x300] ;  /* 0x0000c00000047ab9 */ /* 0x000fc60000000a00 */
[----:B0-----:R-:W-:Y:S01]  /*a3e0*/  IMAD.WIDE.U32 R4, R28, UR4, RZ ;  /* 0x000000041c047c25 */ /* 0x001fe2000f8e00ff */
[----:B------:R-:W-:-:S05]  /*a3f0*/  SHF.R.S32.HI R27, RZ, 0x1f, R28 ;  /* 0x0000001fff1b7819 */ /* 0x000fca000001141c */
[----:B------:R-:W-:Y:S01]  /*a400*/  IMAD R3, R27, UR4, RZ ;  /* 0x000000041b037c24 */ /* 0x000fe2000f8e02ff */
[----:B------:R-:W-:-:S03]  /*a410*/  R2UR UR4, R19 ;  /* 0x00000000130472ca */ /* 0x000fc600000e0000 */
[----:B------:R-:W-:-:S04]  /*a420*/  IMAD R3, R28, UR5, R3 ;  /* 0x000000051c037c24 */ /* 0x000fc8000f8e0203 */
[----:B------:R-:W-:Y:S02]  /*a430*/  IMAD.IADD R5, R5, 0x1, R3 ;  /* 0x0000000105057824 */ /* 0x000fe400078e0203 */
[C---:B------:R-:W-:Y:S02]  /*a440*/  IMAD R3, R33.reuse, UR7, R6 ;  /* 0x0000000721037c24 */ /* 0x040fe4000f8e0206 */
[----:B------:R-:W-:Y:S01]  /*a450*/  IMAD.WIDE.U32 R4, R33, UR6, R4 ;  /* 0x0000000621047c25 */ /* 0x000fe2000f8e0004 */
[----:B------:R-:W-:Y:S02]  /*a460*/  ULDC.64 UR6, c[0x0][0x308] ;  /* 0x0000c20000067ab9 */ /* 0x000fe40000000a00 */
[----:B------:R-:W-:Y:S01]  /*a470*/  UIMAD UR4, UR4, UR6, URZ ;  /* 0x00000006040472a4 */ /* 0x000fe2000f8e023f */
[----:B------:R-:W-:Y:S01]  /*a480*/  IMAD.IADD R5, R5, 0x1, R3 ;  /* 0x0000000105057824 */ /* 0x000fe200078e0203 */
[----:B------:R-:W-:Y:S02]  /*a490*/  MOV R3, UR6 ;  /* 0x0000000600037c02 */ /* 0x000fe40008000f00 */
        /* <DEDUP_REMOVED lines=11> */
[----:B------:R-:W-:Y:S04]  /*a550*/  SHFL.IDX PT, R7, R3, 0x1, 0x181f ;  /* 0x00381f0003077f89 */ /* 0x000fe800000e0000 */
[----:B------:R-:W-:Y:S04]  /*a560*/  SHFL.IDX PT, R4, R3, 0x2, 0x181f ;  /* 0x00581f0003047f89 */ /* 0x000fe800000e0000 */
[----:B------:R-:W-:Y:S04]  /*a570*/  SHFL.IDX PT, R18, R3, 0x4, 0x181f ;  /* 0x00981f0003127f89 */ /* 0x000fe800000e0000 */
[----:B------:R-:W-:Y:S01]  /*a580*/  SHFL.IDX PT, R37, R10, 0x5, 0x181f ;  /* 0x00b81f000a257f89 */ /* 0x000fe200000e0000 */
[----:B0-----:R-:W-:-:S03]  /*a590*/  IADD3 R12, P0, R14, R24, RZ ;  /* 0x000000180e0c7210 */ /* 0x001fc60007f1e0ff */
[----:B------:R-:W0:Y:S02]  /*a5a0*/  SHFL.IDX PT, R14, R10, 0x1, 0x181f ;  /* 0x00381f000a0e7f89 */ /* 0x000e2400000e0000 */
[----:B--2---:R-:W-:Y:S02]  /*a5b0*/  IMAD.X R13, RZ, RZ, R5, P0 ;  /* 0x000000ffff0d7224 */ /* 0x004fe400000e0605 */
[----:B------:R-:W-:Y:S04]  /*a5c0*/  SHFL.IDX PT, R5, R3, 0x3, 0x181f ;  /* 0x00781f0003057f89 */ /* 0x000fe800000e0000 */
[----:B------:R2:W-:Y:S01]  /*a5d0*/  LDGSTS.E.BYPASS.LTC128B.128 [R17+0x1c400], desc[UR36][R12.64], !P1 ;  /* 0x1c4000000c117fae */ /* 0x0005e2000c901d64 */
[----:B0-----:R-:W-:-:S03]  /*a5e0*/  IADD3 R8, P0, R14, R24, RZ ;  /* 0x000000180e087210 */ /* 0x001fc60007f1e0ff */
[----:B------:R-:W0:Y:S02]  /*a5f0*/  SHFL.IDX PT, R14, R10, 0x2, 0x181f ;  /* 0x00581f000a0e7f89 */ /* 0x000e2400000e0000 */
[----:B------:R-:W-:-:S05]  /*a600*/  IMAD.X R9, RZ, RZ, R7, P0 ;  /* 0x000000ffff097224 */ /* 0x000fca00000e0607 */
[----:B------:R2:W-:Y:S01]  /*a610*/  LDGSTS.E.BYPASS.LTC128B.128 [R17+0x1cc00], desc[UR36][R8.64], !P1 ;  /* 0x1cc0000008117fae */ /* 0x0005e2000c901d64 */
[----:B0-----:R-:W-:-:S03]  /*a620*/  IADD3 R6, P0, R14, R24, RZ ;  /* 0x000000180e067210 */ /* 0x001fc60007f1e0ff */
[----:B------:R-:W0:Y:S01]  /*a630*/  SHFL.IDX PT, R14, R10, 0x3, 0x181f ;  /* 0x00781f000a0e7f89 */ /* 0x000e2200000e0000 */
[----:B------:R-:W-:-:S05]  /*a640*/  IADD3.X R7, RZ, R4, RZ, P0, !PT ;  /* 0x00000004ff077210 */ /* 0x000fca00007fe4ff */
[----:B------:R2:W-:Y:S01]  /*a650*/  LDGSTS.E.BYPASS.LTC128B.128 [R17+0x1d400], desc[UR36][R6.64], !P1 ;  /* 0x1d40000006117fae */ /* 0x0005e2000c901d64 */
[----:B0-----:R-:W-:-:S03]  /*a660*/  IADD3 R4, P0, R14, R24, RZ ;  /* 0x000000180e047210 */ /* 0x001fc60007f1e0ff */
[----:B------:R-:W0:Y:S02]  /*a670*/  SHFL.IDX PT, R14, R10, 0x4, 0x181f ;  /* 0x00981f000a0e7f89 */ /* 0x000e2400000e0000 */
[----:B------:R-:W-:-:S05]  /*a680*/  IMAD.X R5, RZ, RZ, R5, P0 ;  /* 0x000000ffff057224 */ /* 0x000fca00000e0605 */
[----:B------:R2:W-:Y:S01]  /*a690*/  LDGSTS.E.BYPASS.LTC128B.128 [R17+0x1dc00], desc[UR36][R4.64], !P1 ;  /* 0x1dc0000004117fae */ /* 0x0005e2000c901d64 */
[----:B0-----:R-:W-:-:S05]  /*a6a0*/  IADD3 R14, P0, R14, R24, RZ ;  /* 0x000000180e0e7210 */ /* 0x001fca0007f1e0ff */
[----:B------:R-:W-:Y:S02]  /*a6b0*/  IMAD.X R15, RZ, RZ, R18, P0 ;  /* 0x000000ffff0f7224 */ /* 0x000fe400000e0612 */
[----:B------:R2:W0:Y:S04]  /*a6c0*/  SHFL.IDX PT, R18, R3, 0x5, 0x181f ;  /* 0x00b81f0003127f89 */ /* 0x00042800000e0000 */
[----:B------:R2:W-:Y:S02]  /*a6d0*/  LDGSTS.E.BYPASS.LTC128B.128 [R17+0x1e400], desc[UR36][R14.64], !P1 ;  /* 0x1e4000000e117fae */ /* 0x0005e4000c901d64 */
.L_x_9180:
[----:B--2---:R-:W-:-:S05]  /*a6e0*/  IADD3 R4, P0, R37, R24, RZ ;  /* 0x0000001825047210 */ /* 0x004fca0007f1e0ff */
[----:B0-----:R-:W-:Y:S01]  /*a6f0*/  IMAD.X R5, RZ, RZ, R18, P0 ;  /* 0x000000ffff057224 */ /* 0x001fe200000e0612 */
[----:B------:R-:W-:-:S04]  /*a700*/  PLOP3.LUT P0, PT, PT, PT, PT, 0x80, 0x0 ;  /* 0x000000000000781c */ /* 0x000fc80003f0f070 */
[----:B------:R-:W-:Y:S01]  /*a710*/  @!PT LDS RZ, [RZ] ;  /* 0x00000000fffff984 */ /* 0x000fe20000000800 */
[----:B------:R-:W-:Y:S01]  /*a720*/  @!PT LDS RZ, [RZ] ;  /* 0x00000000fffff984 */ /* 0x000fe20000000800 */
[----:B------:R-:W-:Y:S01]  /*a730*/  @!PT LDS RZ, [RZ] ;  /* 0x00000000fffff984 */ /* 0x000fe20000000800 */
[----:B------:R0:W-:Y:S01]  /*a740*/  LDGSTS.E.BYPASS.LTC128B.128 [R17+0x1ec00], desc[UR36][R4.64], !P1 ;  /* 0x1ec0000004117fae */ /* 0x0001e2000c901d64 */
[----:B------:R-:W-:-:S08]  /*a750*/  NOP ;  /* 0x0000000000007918 */ /* 0x000fd00000000000 */
.L_x_9095:
        /* <DEDUP_REMOVED lines=10> */
.L_x_9096:
[----:B------:R2:W-:Y:S01]  /*a800*/  SYNCS.ARRIVE.TRANS64.A1T0 RZ, [R32+URZ+0x22830], RZ ;  /* 0x022830ff20ff79a7 */ /* 0x0005e2000810003f */
[----:B------:R-:W-:Y:S05]  /*a810*/  @!P2 BRA `(.L_x_9097) ;  /* 0x000000000004a947 */ /* 0x000fea0003800000 */
[----:B------:R-:W-:Y:S01]  /*a820*/  BPT.TRAP 0x1 ;  /* 0x000000040000795c */ /* 0x000fe20000300000 */
.L_x_9097:
[----:B------:R-:W3:Y:S01]  /*a830*/  SYNCS.PHASECHK.TRANS64.TRYWAIT P0, [R32+URZ+0x22860], R31 ;  /* 0x0228601f200075a7 */ /* 0x000ee2000800017f */
[----:B------:R-:W-:Y:S04]  /*a840*/  BSSY B1, `(.L_x_9098) ;  /* 0x0000002000017945 */ /* 0x000fe80003800000 */
[----:B---3--:R-:W-:Y:S05]  /*a850*/  @!P0 BRA `(.L_x_9099) ;  /* 0x0000002c00548947 */ /* 0x008fea0003800000 */
.L_x_9181:
[----:B------:R-:W-:Y:S05]  /*a860*/  BSYNC B1 ;  /* 0x0000000000017941 */ /* 0x000fea0003800000 */
.L_x_9098:
[----:B------:R-:W-:Y:S01]  /*a870*/  ULDC.64 UR4, c[0x0][0x328] ;  /* 0x0000ca0000047ab9 */ /* 0x000fe20000000a00 */
[----:B------:R-:W-:Y:S01]  /*a880*/  ULDC.64 UR6, c[0x0][0x338] ;  /* 0x0000ce0000067ab9 */ /* 0x000fe20000000a00 */
[----:B------:R-:W-:Y:S01]  /*a890*/  IMAD R27, R27, UR4, RZ ;  /* 0x000000041b1b7c24 */ /* 0x000fe2000f8e02ff */
[----:B------:R-:W-:Y:S01]  /*a8a0*/  LOP3.LUT P4, RZ, R23, 0x1, RZ, 0xc0, !PT ;  /* 0x0000000117ff7812 */ /* 0x000fe2000788c0ff */
[C---:B0-----:R-:W-:Y:S01]  /*a8b0*/  IMAD.WIDE.U32 R4, R28.reuse, UR4, RZ ;  /* 0x000000041c047c25 */ /* 0x041fe2000f8e00ff */
[----:B------:R-:W-:Y:S02]  /*a8c0*/  R2UR UR4, R19 ;  /* 0x00000000130472ca */ /* 0x000fe400000e0000 */
[C---:B------:R-:W-:Y:S01]  /*a8d0*/  LOP3.LUT P3, RZ, R23.reuse, 0x10, RZ, 0xc0, !PT ;  /* 0x0000001017ff7812 */ /* 0x040fe2000786c0ff */
[----:B------:R-:W-:Y:S01]  /*a8e0*/  IMAD R27, R28, UR5, R27 ;  /* 0x000000051c1b7c24 */ /* 0x000fe2000f8e021b */
[C---:B------:R-:W-:Y:S01]  /*a8f0*/  LOP3.LUT P2, RZ, R23.reuse, 0x8, RZ, 0xc0, !PT ;  /* 0x0000000817ff7812 */ /* 0x040fe2000784c0ff */
[----:B------:R-:W-:Y:S01]  /*a900*/  IMAD R22, R22, UR6, RZ ;  /* 0x0000000616167c24 */ /* 0x000fe2000f8e02ff */
[----:B------:R-:W-:-:S02]  /*a910*/  LOP3.LUT P1, RZ, R23, 0x4, RZ, 0xc0, !PT ;  /* 0x0000000417ff7812 */ /* 0x000fc4000782c0ff */
[----:B------:R-:W-:Y:S01]  /*a920*/  IADD3 R5, R5, R27, RZ ;  /* 0x0000001b05057210 */ /* 0x000fe20007ffe0ff */
[C---:B------:R-:W-:Y:S02]  /*a930*/  IMAD R3, R33.reuse, UR7, R22 ;  /* 0x0000000721037c24 */ /* 0x040fe4000f8e0216 */
[----:B------:R-:W-:Y:S01]  /*a940*/  IMAD.WIDE.U32 R4, R33, UR6, R4 ;  /* 0x0000000621047c25 */ /* 0x000fe2000f8e0004 */
[----:B------:R-:W-:Y:S02]  /*a950*/  ULDC.64 UR6, c[0x0][0x330] ;  /* 0x0000cc0000067ab9 */ /* 0x000fe40000000a00 */
        /* <DEDUP_REMOVED lines=12> */
[----:B------:R-:W-:-:S03]  /*aa20*/  IMAD R17, R21, 0xc000, R0 ;  /* 0x0000c00015117824 */ /* 0x000fc600078e0200 */
[----:B------:R-:W4:Y:S04]  /*aa30*/  SHFL.IDX PT, R5, R18, RZ, 0x181f ;  /* 0x00181fff12057589 */ /* 0x000f2800000e0000 */
[----:B------:R-:W-:Y:S04]  /*aa40*/  SHFL.IDX PT, R6, R18, 0x1, 0x181f ;  /* 0x00381f0012067f89 */ /* 0x000fe800000e0000 */
[----:B------:R-:W-:Y:S04]  /*aa50*/  SHFL.IDX PT, R7, R18, 0x3, 0x181f ;  /* 0x00781f0012077f89 */ /* 0x000fe800000e0000 */
[----:B------:R-:W-:Y:S01]  /*aa60*/  SHFL.IDX PT, R22, R18, 0x4, 0x181f ;  /* 0x00981f0012167f89 */ /* 0x000fe200000e0000 */
[----:B0-----:R-:W-:-:S04]  /*aa70*/  IADD3 R14, P0, R14, R24, RZ ;  /* 0x000000180e0e7210 */ /* 0x001fc80007f1e0ff */
[----:B----4-:R-:W-:Y:S02]  /*aa80*/  IADD3.X R15, RZ, R5, RZ, P0, !PT ;  /* 0x00000005ff0f7210 */ /* 0x010fe400007fe4ff */
[----:B------:R-:W0:Y:S04]  /*aa90*/  SHFL.IDX PT, R5, R3, 0x1, 0x181f ;  /* 0x00381f0003057f89 */ /* 0x000e2800000e0000 */
[----:B------:R-:W-:Y:S04]  /*aaa0*/  LDGSTS.E.BYPASS.LTC128B.128 [R17], desc[UR36][R14.64], !P4 ;  /* 0x000000000e117fae */ /* 0x000fe8000e101d64 */
[----:B------:R-:W-:Y:S04]  /*aab0*/  LDGSTS.E.BYPASS.LTC128B.128 [R17+0x3000], desc[UR36][R14.64+0x80], !P3 ;  /* 0x030000800e117fae */ /* 0x000fe8000d901d64 */
[----:B------:R-:W-:Y:S04]  /*aac0*/  LDGSTS.E.BYPASS.LTC128B.128 [R17+0x6000], desc[UR36][R14.64+0x100], !P2 ;  /* 0x060001000e117fae */ /* 0x000fe8000d101d64 */
[----:B------:R-:W-:Y:S01]  /*aad0*/  LDGSTS.E.BYPASS.LTC128B.128 [R17+0x9000], desc[UR36][R14.64+0x180], !P1 ;  /* 0x090001800e117fae */ /* 0x000fe2000c901d64 */
[----:B0-----:R-:W-:-:S03]  /*aae0*/  IADD3 R10, P0, R5, R24, RZ ;  /* 0x00000018050a7210 */ /* 0x001fc60007f1e0ff */
[----:B------:R-:W0:Y:S02]  /*aaf0*/  SHFL.IDX PT, R5, R3, 0x2, 0x181f ;  /* 0x00581f0003057f89 */ /* 0x000e2400000e0000 */
[----:B------:R-:W-:Y:S02]  /*ab00*/  IMAD.X R11, RZ, RZ, R6, P0 ;  /* 0x000000ffff0b7224 */ /* 0x000fe400000e0606 */
[----:B------:R-:W4:Y:S04]  /*ab10*/  SHFL.IDX PT, R6, R18, 0x2, 0x181f ;  /* 0x00581f0012067f89 */ /* 0x000f2800000e0000 */
[----:B------:R-:W-:Y:S04]  /*ab20*/  LDGSTS.E.BYPASS.LTC128B.128 [R17+0x800], desc[UR36][R10.64], !P4 ;  /* 0x008000000a117fae */ /* 0x000fe8000e101d64 */
[----:B------:R-:W-:Y:S04]  /*ab30*/  LDGSTS.E.BYPASS.LTC128B.128 [R17+0x3800], desc[UR36][R10.64+0x80], !P3 ;  /* 0x038000800a117fae */ /* 0x000fe8000d901d64 */
[----:B------:R-:W-:Y:S04]  /*ab40*/  LDGSTS.E.BYPASS.LTC128B.128 [R17+0x6800], desc[UR36][R10.64+0x100], !P2 ;  /* 0x068001000a117fae */ /* 0x000fe8000d101d64 */
[----:B------:R-:W-:Y:S01]  /*ab50*/  LDGSTS.E.BYPASS.LTC128B.128 [R17+0x9800], desc[UR36][R10.64+0x180], !P1 ;  /* 0x098001800a117fae */ /* 0x000fe2000c901d64 */
[----:B0-----:R-:W-:-:S03]  /*ab60*/  IADD3 R8, P0, R5, R24, RZ ;  /* 0x0000001805087210 */ /* 0x001fc60007f1e0ff */
[----:B------:R-:W-:Y:S04]  /*ab70*/  SHFL.IDX PT, R18, R18, 0x5, 0x181f ;  /* 0x00b81f0012127f89 */ /* 0x000fe800000e0000 */
[----:B------:R-:W0:Y:S01]  /*ab80*/  SHFL.IDX PT, R5, R3, 0x3, 0x181f ;  /* 0x00781f0003057f89 */ /* 0x000e2200000e0000 */
[----:B----4-:R-:W-:-:S05]  /*ab90*/  IMAD.X R9, RZ, RZ, R6, P0 ;  /* 0x000000ffff097224 */ /* 0x010fca00000e0606 */
[----:B------:R-:W-:Y:S04]  /*aba0*/  LDGSTS.E.BYPASS.LTC128B.128 [R17+0x1000], desc[UR36][R8.64], !P4 ;  /* 0x0100000008117fae */ /* 0x000fe8000e101d64 */
[----:B------:R-:W-:Y:S04]  /*abb0*/  LDGSTS.E.BYPASS.LTC128B.128 [R17+0x4000], desc[UR36][R8.64+0x80], !P3 ;  /* 0x0400008008117fae */ /* 0x000fe8000d901d64 */
[----:B------:R-:W-:Y:S04]  /*abc0*/  LDGSTS.E.BYPASS.LTC128B.128 [R17+0x7000], desc[UR36][R8.64+0x100], !P2 ;  /* 0x0700010008117fae */ /* 0x000fe8000d101d64 */
[----:B------:R4:W-:Y:S01]  /*abd0*/  LDGSTS.E.BYPASS.LTC128B.128 [R17+0xa000], desc[UR36][R8.64+0x180], !P1 ;  /* 0x0a00018008117fae */ /* 0x0009e2000c901d64 */
[----:B0-----:R-:W-:-:S03]  /*abe0*/  IADD3 R6, P0, R5, R24, RZ ;  /* 0x0000001805067210 */ /* 0x001fc60007f1e0ff */
[----:B------:R-:W0:Y:S02]  /*abf0*/  SHFL.IDX PT, R5, R3, 0x4, 0x181f ;  /* 0x00981f0003057f89 */ /* 0x000e2400000e0000 */
[----:B------:R-:W-:Y:S02]  /*ac00*/  IMAD.X R7, RZ, RZ, R7, P0 ;  /* 0x000000ffff077224 */ /* 0x000fe400000e0607 */
[----:B------:R-:W1:Y:S01]  /*ac10*/  SHFL.IDX PT, R3, R3, 0x5, 0x181f ;  /* 0x00b81f0003037f89 */ /* 0x000e6200000e0000 */
[----:B----4-:R-:W-:-:S03]  /*ac20*/  IMAD.MOV.U32 R8, RZ, RZ, RZ ;  /* 0x000000ffff087224 */ /* 0x010fc600078e00ff */
[----:B------:R4:W-:Y:S04]  /*ac30*/  LDGSTS.E.BYPASS.LTC128B.128 [R17+0x1800], desc[UR36][R6.64], !P4 ;  /* 0x0180000006117fae */ /* 0x0009e8000e101d64 */
[----:B------:R4:W-:Y:S04]  /*ac40*/  LDGSTS.E.BYPASS.LTC128B.128 [R17+0x4800], desc[UR36][R6.64+0x80], !P3 ;  /* 0x0480008006117fae */ /* 0x0009e8000d901d64 */
[----:B------:R4:W-:Y:S04]  /*ac50*/  LDGSTS.E.BYPASS.LTC128B.128 [R17+0x7800], desc[UR36][R6.64+0x100], !P2 ;  /* 0x0780010006117fae */ /* 0x0009e8000d101d64 */
[----:B------:R4:W-:Y:S01]  /*ac60*/  LDGSTS.E.BYPASS.LTC128B.128 [R17+0xa800], desc[UR36][R6.64+0x180], !P1 ;  /* 0x0a80018006117fae */ /* 0x0009e2000c901d64 */
[----:B0-----:R-:W-:-:S04]  /*ac70*/  IADD3 R4, P0, R5, R24, RZ ;  /* 0x0000001805047210 */ /* 0x001fc80007f1e0ff */
[----:B------:R-:W-:-:S05]  /*ac80*/  IADD3.X R5, RZ, R22, RZ, P0, !PT ;  /* 0x00000016ff057210 */ /* 0x000fca00007fe4ff */
[----:B------:R4:W-:Y:S04]  /*ac90*/  LDGSTS.E.BYPASS.LTC128B.128 [R17+0x2000], desc[UR36][R4.64], !P4 ;  /* 0x0200000004117fae */ /* 0x0009e8000e101d64 */
[----:B------:R4:W-:Y:S04]  /*aca0*/  LDGSTS.E.BYPASS.LTC128B.128 [R17+0x5000], desc[UR36][R4.64+0x80], !P3 ;  /* 0x0500008004117fae */ /* 0x0009e8000d901d64 */
[----:B------:R4:W-:Y:S04]  /*acb0*/  LDGSTS.E.BYPASS.LTC128B.128 [R17+0x8000], desc[UR36][R4.64+0x100], !P2 ;  /* 0x0800010004117fae */ /* 0x0009e8000d101d64 */
[----:B-1----:R4:W-:Y:S02]  /*acc0*/  LDGSTS.E.BYPASS.LTC128B.128 [R17+0xb000], desc[UR36][R4.64+0x180], !P1 ;  /* 0x0b00018004117fae */ /* 0x0029e4000c901d64 */
.L_x_9195:
[----:B----4-:R-:W-:-:S05]  /*acd0*/  IADD3 R4, P0, R3, R24, RZ ;  /* 0x0000001803047210 */ /* 0x010fca0007f1e0ff */
[----:B------:R-:W-:Y:S01]  /*ace0*/  IMAD.X R5, RZ, RZ, R18, P0 ;  /* 0x000000ffff057224 */ /* 0x000fe200000e0612 */
[----:B------:R-:W-:-:S04]  /*acf0*/  PLOP3.LUT P0, PT, PT, PT, PT, 0x80, 0x0 ;  /* 0x000000000000781c */ /* 0x000fc80003f0f070 */
        /* <DEDUP_REMOVED lines=8> */
.L_x_9101:
        /* <DEDUP_REMOVED lines=10> */
.L_x_9102:
[----:B------:R-:W-:Y:S01]  /*ae20*/  VIADD R21, R21, 0x1 ;  /* 0x0000000115157836 */ /* 0x000fe20000000000 */
[----:B------:R-:W-:Y:S01]  /*ae30*/  IADD3 R35, R35, -0x1, RZ ;  /* 0xffffffff23237810 */ /* 0x000fe20007ffe0ff */
[----:B------:R1:W-:Y:S01]  /*ae40*/  SYNCS.ARRIVE.TRANS64.A1T0 RZ, [R32+URZ+0x22850], RZ ;  /* 0x022850ff20ff79a7 */ /* 0x0003e2000810003f */
[----:B------:R-:W-:Y:S02]  /*ae50*/  VIADD R36, R36, 0xffffffa0 ;  /* 0xffffffa024247836 */ /* 0x000fe40000000000 */
[----:B------:R-:W-:-:S04]  /*ae60*/  ISETP.NE.AND P0, PT, R21, 0x2, PT ;  /* 0x000000021500780c */ /* 0x000fc80003f05270 */
[----:B------:R-:W-:Y:S02]  /*ae70*/  SEL R21, R21, RZ, P0 ;  /* 0x000000ff15157207 */ /* 0x000fe40000000000 */
[----:B------:R-:W-:Y:S02]  /*ae80*/  SEL R3, RZ, 0x1, P0 ;  /* 0x00000001ff037807 */ /* 0x000fe40000000000 */
[----:B------:R-:W-:Y:S02]  /*ae90*/  ISETP.GT.AND P0, PT, R35, UR45, PT ;  /* 0x0000002d23007c0c */ /* 0x000fe4000bf04270 */
[----:B------:R-:W-:-:S11]  /*aea0*/  LOP3.LUT R20, R20, R3, RZ, 0x3c, !PT ;  /* 0x0000000314147212 */ /* 0x000fd600078e3cff */
[----:B-1----:R-:W-:Y:S05]  /*aeb0*/  @P0 BRA `(.L_x_9103) ;  /* 0xfffffff000a80947 */ /* 0x002fea000383ffff */
.L_x_9088:
[----:B------:R-:W-:Y:S05]  /*aec0*/  BSYNC B0 ;  /* 0x0000000000007941 */ /* 0x000fea0003800000 */
.L_x_9071:
[----:B------:R-:W0:Y:S01]  /*aed0*/  S2R R3, SR_CgaCtaId ;  /* 0x0000000000037919 */ /* 0x000e220000008800 */
[----:B------:R-:W-:Y:S01]  /*aee0*/  MOV R0, 0x400 ;  /* 0x0000040000007802 */ /* 0x000fe20000000f00 */
[----:B------:R-:W-:Y:S01]  /*aef0*/  BSSY B0, `(.L_x_9104) ;  /* 0x0000005000007945 */ /* 0x000fe20003800000 */
[----:B------:R-:W-:Y:S02]  /*af00*/  SHF.L.U32 R8, R8, 0x1f, RZ ;  /* 0x0000001f08087819 */ /* 0x000fe400000006ff */
[----:B0-----:R-:W-:-:S04]  /*af10*/  LEA R4, R3, R0, 0x18 ;  /* 0x0000000003047211 */ /* 0x001fc800078ec0ff */
[----:B------:R-:W0:Y:S02]  /*af20*/  SYNCS.PHASECHK.TRANS64.TRYWAIT P0, [R4+URZ+0x22820], R8 ;  /* 0x02282008040075a7 */ /* 0x000e24000800017f */
[----:B0-----:R-:W-:Y:S05]  /*af30*/  @!P0 BRA `(.L_x_9105) ;  /* 0x0000002c00908947 */ /* 0x001fea0003800000 */
.L_x_9196:
[----:B------:R-:W-:Y:S05]  /*af40*/  BSYNC B0 ;  /* 0x0000000000007941 */ /* 0x000fea0003800000 */
.L_x_9104:
[----:B------:R-:W-:-:S03]  /*af50*/  UMOV UR4, 0xffffffff ;  /* 0xffffffff00047882 */ /* 0x000fc60000000000 */
[----:B------:R-:W-:Y:S05]  /*af60*/  BRA.DIV UR4, `(.L_x_9106) ;  /* 0x0000002e04987947 */ /* 0x000fea000b800000 */
[----:B------:R1:W4:Y:S02]  /*af70*/  SHFL.IDX PT, R14, R2, RZ, 0x1f ;  /* 0x00001fff020e7589 */ /* 0x00032400000e0000 */
.L_x_9199:
[----:B----4-:R-:W-:-:S13]  /*af80*/  ISETP.NE.AND P0, PT, R14, RZ, PT ;  /* 0x000000ff0e00720c */ /* 0x010fda0003f05270 */
[----:B------:R-:W-:Y:S05]  /*af90*/  @P0 BRA `(.L_x_9039) ;  /* 0x0000000000880947 */ /* 0x000fea0003800000 */
[----:B------:R-:W-:-:S03]  /*afa0*/  UMOV UR4, 0xffffffff ;  /* 0xffffffff00047882 */ /* 0x000fc60000000000 */
[----:B------:R-:W-:Y:S05]  /*afb0*/  BRA.DIV UR4, `(.L_x_9107) ;  /* 0x0000002e04ac7947 */ /* 0x000fea000b800000 */
[----:B------:R-:W-:-:S13]  /*afc0*/  ELECT P6, URZ, PT ;  /* 0x00000000003f782f */ /* 0x000fda00038c0000 */
.L_x_9202:
[----:B------:R-:W-:Y:S05]  /*afd0*/  @!P6 BRA `(.L_x_9039) ;  /* 0x000000000078e947 */ /* 0x000fea0003800000 */
[----:B------:R-:W-:-:S06]  /*afe0*/  ULOP3.LUT UR4, UR39, 0x2, URZ, 0xfc, !UPT ;  /* 0x0000000227047892 */ /* 0x000fcc000f8efc3f */
[----:B------:R-:W-:-:S05]  /*aff0*/  IMAD.U32 R0, RZ, RZ, UR4 ;  /* 0x00000004ff007e24 */ /* 0x000fca000f8e00ff */
[----:B------:R-:W-:-:S13]  /*b000*/  ISETP.NE.AND P0, PT, R0, 0x3, PT ;  /* 0x000000030000780c */ /* 0x000fda0003f05270 */
[----:B------:R-:W-:Y:S05]  /*b010*/  @!P0 BRA `(.L_x_9108) ;  /* 0x0000000000048947 */ /* 0x000fea0003800000 */
[----:B------:R-:W-:Y:S01]  /*b020*/  BPT.TRAP 0x1 ;  /* 0x000000040000795c */ /* 0x000fe20000300000 */
.L_x_9108:
[C---:B------:R-:W-:Y:S01]  /*b030*/  IMAD R5, R21.reuse, 0x8, R4 ;  /* 0x0000000815057824 */ /* 0x040fe200078e0204 */
[----:B------:R-:W-:Y:S02]  /*b040*/  SHF.L.U32 R0, R20, 0x1f, RZ ;  /* 0x0000001f14007819 */ /* 0x000fe400000006ff */
[----:B------:R-:W-:Y:S02]  /*b050*/  IADD3 R21, R21, 0x1, RZ ;  /* 0x0000000115157810 */ /* 0x000fe40007ffe0ff */
[----:B------:R-:W4:Y:S02]  /*b060*/  SYNCS.PHASECHK.TRANS64.TRYWAIT P1, [R5+URZ+0x22840], R0 ;  /* 0x02284000050075a7 */ /* 0x000f24000802017f */
[----:B------:R-:W-:-:S04]  /*b070*/  ISETP.NE.AND P2, PT, R21, 0x2, PT ;  /* 0x000000021500780c */ /* 0x000fc80003f45270 */
[----:B------:R-:W-:Y:S01]  /*b080*/  SEL R3, RZ, 0x1, P2 ;  /* 0x00000001ff037807 */ /* 0x000fe20001000000 */
[----:B----4-:R-:W-:Y:S08]  /*b090*/  @!P1 BRA `(.L_x_9109) ;  /* 0x0000002c00949947 */ /* 0x010ff00003800000 */
.L_x_9203:
[----:B------:R-:W-:Y:S02]  /*b0a0*/  SEL R21, R21, RZ, P2 ;  /* 0x000000ff15157207 */ /* 0x000fe40001000000 */
[----:B-1----:R-:W-:Y:S01]  /*b0b0*/  LOP3.LUT R2, R20, R3, RZ, 0x3c, !PT ;  /* 0x0000000314027212 */ /* 0x002fe200078e3cff */
[----:B------:R-:W-:Y:S06]  /*b0c0*/  @!P0 BRA `(.L_x_9110) ;  /* 0x0000000000048947 */ /* 0x000fec0003800000 */
[----:B------:R-:W-:Y:S01]  /*b0d0*/  BPT.TRAP 0x1 ;  /* 0x000000040000795c */ /* 0x000fe20000300000 */
.L_x_9110:
[----:B------:R-:W-:Y:S01]  /*b0e0*/  IMAD R21, R21, 0x8, R4 ;  /* 0x0000000815157824 */ /* 0x000fe200078e0204 */
[----:B------:R-:W-:-:S04]  /*b0f0*/  SHF.L.U32 R2, R2, 0x1f, RZ ;  /* 0x0000001f02027819 */ /* 0x000fc800000006ff */
[----:B------:R-:W1:Y:S02]  /*b100*/  SYNCS.PHASECHK.TRANS64.TRYWAIT P1, [R21+URZ+0x22840], R2 ;  /* 0x02284002150075a7 */ /* 0x000e64000802017f */
[----:B-1----:R-:W-:Y:S05]  /*b110*/  @!P1 BRA `(.L_x_9111) ;  /* 0x0000002c00889947 */ /* 0x002fea0003800000 */
.L_x_9204:
[----:B------:R-:W-:Y:S05]  /*b120*/  @!P0 BRA `(.L_x_9112) ;  /* 0x0000000000048947 */ /* 0x000fea0003800000 */
[----:B------:R-:W-:Y:S01]  /*b130*/  BPT.TRAP 0x1 ;  /* 0x000000040000795c */ /* 0x000fe20000300000 */
.L_x_9112:
[----:B------:R-:W0:Y:S02]  /*b140*/  SYNCS.PHASECHK.TRANS64.TRYWAIT P1, [R5+URZ+0x22860], R0 ;  /* 0x02286000050075a7 */ /* 0x000e24000802017f */
[----:B0-----:R-:W-:Y:S05]  /*b150*/  @!P1 BRA `(.L_x_9113) ;  /* 0x0000002c008c9947 */ /* 0x001fea0003800000 */
.L_x_9205:
[----:B------:R-:W-:Y:S05]  /*b160*/  @!P0 BRA `(.L_x_9114) ;  /* 0x0000000000048947 */ /* 0x000fea0003800000 */
[----:B------:R-:W-:Y:S01]  /*b170*/  BPT.TRAP 0x1 ;  /* 0x000000040000795c */ /* 0x000fe20000300000 */
.L_x_9114:
[----:B------:R0:W0:Y:S02]  /*b180*/  SYNCS.PHASECHK.TRANS64.TRYWAIT P0, [R21+URZ+0x22860], R2 ;  /* 0x02286002150075a7 */ /* 0x000024000800017f */
[----:B0-----:R-:W-:Y:S05]  /*b190*/  @!P0 NANOSLEEP.SYNCS 0x989680 ;  /* 0x009896800000895d */ /* 0x001fea0003900000 */
[----:B------:R-:W0:Y:S02]  /*b1a0*/  @!P0 SYNCS.PHASECHK.TRANS64 P0, [R21+URZ+0x22860], R2 ;  /* 0x02286002150085a7 */ /* 0x000e24000800007f */
[----:B0-----:R-:W-:Y:S05]  /*b1b0*/  @!P0 BRA `(.L_x_9114) ;  /* 0xfffffffc00f08947 */ /* 0x001fea000383ffff */
.L_x_9039:
[----:B------:R-:W-:Y:S05]  /*b1c0*/  BSYNC B6 ;  /* 0x0000000000067941 */ /* 0x000fea0003800000 */
.L_x_9036:
[----:B------:R-:W-:Y:S05]  /*b1d0*/  EXIT ;  /* 0x000000000000794d */ /* 0x000fea0003800000 */
.L_x_9043:
[----:B0-----:R-:W-:-:S04]  /*b1e0*/  IMAD.U32 R5, RZ, RZ, UR41 ;  /* 0x00000029ff057e24 */ /* 0x001fc8000f8e00ff */
[----:B------:R0:W1:Y:S03]  /*b1f0*/  SYNCS.PHASECHK.TRANS64.TRYWAIT P0, [R5+URZ+0x22800], R8 ;  /* 0x02280008050075a7 */ /* 0x000066000800017f */
[----:B-1----:R-:W-:Y:S05]  /*b200*/  @!P0 NANOSLEEP.SYNCS 0x989680 ;  /* 0x009896800000895d */ /* 0x002fea0003900000 */
[----:B------:R-:W1:Y:S02]  /*b210*/  @!P0 SYNCS.PHASECHK.TRANS64 P0, [R5+URZ+0x22800], R8 ;  /* 0x02280008050085a7 */ /* 0x000e64000800007f */
[----:B-1----:R-:W-:Y:S05]  /*b220*/  @!P0 BRA `(.L_x_9043) ;  /* 0xfffffffc00ec8947 */ /* 0x002fea000383ffff */
[----:B------:R-:W-:Y:S05]  /*b230*/  BRA `(.L_x_9115) ;  /* 0xffffff6000807947 */ /* 0x000fea000383ffff */
.L_x_9047:
[----:B0-----:R-:W-:-:S04]  /*b240*/  IMAD.U32 R5, RZ, RZ, UR41 ;  /* 0x00000029ff057e24 */ /* 0x001fc8000f8e00ff */
[----:B------:R0:W2:Y:S03]  /*b250*/  SYNCS.PHASECHK.TRANS64.TRYWAIT P1, [R5+URZ+0x22830], R8 ;  /* 0x02283008050075a7 */ /* 0x0000a6000802017f */
[----:B--2---:R-:W-:Y:S05]  /*b260*/  @!P1 NANOSLEEP.SYNCS 0x989680 ;  /* 0x009896800000995d */ /* 0x004fea0003900000 */
[----:B------:R-:W2:Y:S02]  /*b270*/  @!P1 SYNCS.PHASECHK.TRANS64 P1, [R5+URZ+0x22830], R8 ;  /* 0x02283008050095a7 */ /* 0x000ea4000802007f */
[----:B--2---:R-:W-:Y:S05]  /*b280*/  @!P1 BRA `(.L_x_9047) ;  /* 0xfffffffc00ec9947 */ /* 0x004fea000383ffff */
[----:B------:R-:W-:Y:S05]  /*b290*/  BRA `(.L_x_9046) ;  /* 0xffffff60009c7947 */ /* 0x000fea000383ffff */
.L_x_9052:
[----:B--2---:R-:W-:-:S04]  /*b2a0*/  MOV R9, UR41 ;  /* 0x0000002900097c02 */ /* 0x004fc80008000f00 */
[----:B------:R2:W4:Y:S03]  /*b2b0*/  SYNCS.PHASECHK.TRANS64.TRYWAIT P1, [R9+URZ+0x22850], R8 ;  /* 0x02285008090075a7 */ /* 0x000526000802017f */
[----:B----4-:R-:W-:Y:S05]  /*b2c0*/  @!P1 NANOSLEEP.SYNCS 0x989680 ;  /* 0x009896800000995d */ /* 0x010fea0003900000 */
[----:B------:R-:W4:Y:S02]  /*b2d0*/  @!P1 SYNCS.PHASECHK.TRANS64 P1, [R9+URZ+0x22850], R8 ;  /* 0x02285008090095a7 */ /* 0x000f24000802007f */
[----:B----4-:R-:W-:Y:S05]  /*b2e0*/  @!P1 BRA `(.L_x_9052) ;  /* 0xfffffffc00ec9947 */ /* 0x010fea000383ffff */
[----:B------:R-:W-:Y:S05]  /*b2f0*/  BRA `(.L_x_9051) ;  /* 0xffffff7800247947 */ /* 0x000fea000383ffff */
.L_x_9058:
[----:B---3--:R-:W-:-:S04]  /*b300*/  IMAD.U32 R0, RZ, RZ, UR26 ;  /* 0x0000001aff007e24 */ /* 0x008fc8000f8e00ff */
[----:B------:R3:W4:Y:S03]  /*b310*/  SYNCS.PHASECHK.TRANS64.TRYWAIT P2, [R0+URZ+0x22830], R9 ;  /* 0x02283009000075a7 */ /* 0x000726000804017f */
[----:B----4-:R-:W-:Y:S05]  /*b320*/  @!P2 NANOSLEEP.SYNCS 0x989680 ;  /* 0x009896800000a95d */ /* 0x010fea0003900000 */
[----:B------:R-:W4:Y:S02]  /*b330*/  @!P2 SYNCS.PHASECHK.TRANS64 P2, [R0+URZ+0x22830], R9 ;  /* 0x022830090000a5a7 */ /* 0x000f24000804007f */
[----:B----4-:R-:W-:Y:S05]  /*b340*/  @!P2 BRA `(.L_x_9058) ;  /* 0xfffffffc00eca947 */ /* 0x010fea000383ffff */
[----:B------:R-:W-:Y:S05]  /*b350*/  BRA `(.L_x_9057) ;  /* 0xffffff7c00447947 */ /* 0x000fea000383ffff */
.L_x_9063:
[----:B-1----:R-:W-:-:S04]  /*b360*/  IMAD.U32 R8, RZ, RZ, UR26 ;  /* 0x0000001aff087e24 */ /* 0x002fc8000f8e00ff */
[----:B------:R1:W4:Y:S03]  /*b370*/  SYNCS.PHASECHK.TRANS64.TRYWAIT P2, [R8+URZ+0x22850], R9 ;  /* 0x02285009080075a7 */ /* 0x000326000804017f */
[----:B----4-:R-:W-:Y:S05]  /*b380*/  @!P2 NANOSLEEP.SYNCS 0x989680 ;  /* 0x009896800000a95d */ /* 0x010fea0003900000 */
[----:B------:R-:W4:Y:S02]  /*b390*/  @!P2 SYNCS.PHASECHK.TRANS64 P2, [R8+URZ+0x22850], R9 ;  /* 0x022850090800a5a7 */ /* 0x000f24000804007f */
[----:B----4-:R-:W-:Y:S05]  /*b3a0*/  @!P2 BRA `(.L_x_9063) ;  /* 0xfffffffc00eca947 */ /* 0x010fea000383ffff */
[----:B------:R-:W-:Y:S05]  /*b3b0*/  BRA `(.L_x_9062) ;  /* 0xffffff94005c7947 */ /* 0x000fea000383ffff */
.L_x_9076:
[----:B------:R-:W-:Y:S01]  /*b3c0*/  IMAD.MOV.U32 R13, RZ, RZ, R2 ;  /* 0x000000ffff0d7224 */ /* 0x000fe200078e0002 */
[----:B------:R-:W-:Y:S01]  /*b3d0*/  MOV R12, RZ ;  /* 0x000000ff000c7202 */ /* 0x000fe20000000f00 */
[----:B------:R-:W-:Y:S02]  /*b3e0*/  IMAD.MOV.U32 R11, RZ, RZ, 0x1f ;  /* 0x0000001fff0b7424 */ /* 0x000fe400078e00ff */
[----:B------:R-:W-:-:S07]  /*b3f0*/  IMAD.MOV.U32 R15, RZ, RZ, -0x1 ;  /* 0xffffffffff0f7424 */ /* 0x000fce00078e00ff */
[----:B-----5:R-:W-:Y:S05]  /*b400*/  WARPSYNC.COLLECTIVE R15, `(.L_x_9116) ;  /* 0x000000000f087348 */ /* 0x020fea0003c00000 */
[----:B------:R0:W1:Y:S02]  /*b410*/  SHFL.IDX P6, R14, R13, R12, R11 ;  /* 0x0000000c0d0e7389 */ /* 0x00006400000c000b */
[----:B01---5:R-:W-:Y:S01]  /*b420*/  ENDCOLLECTIVE ;  /* 0x000000000000791b */ /* 0x023fe20003800000 */
.L_x_9116:
[----:B------:R-:W-:Y:S05]  /*b430*/  BRA `(.L_x_9117) ;  /* 0xffffffd400007947 */ /* 0x000fea000383ffff */
.L_x_9078:
[----:B0-----:R-:W-:-:S04]  /*b440*/  IMAD.U32 R3, RZ, RZ, UR43 ;  /* 0x0000002bff037e24 */ /* 0x001fc8000f8e00ff */
[----:B------:R0:W1:Y:S03]  /*b450*/  SYNCS.PHASECHK.TRANS64.TRYWAIT P0, [R3+URZ+0x22840], R0 ;  /* 0x02284000030075a7 */ /* 0x000066000800017f */
[----:B-1----:R-:W-:Y:S05]  /*b460*/  @!P0 NANOSLEEP.SYNCS 0x989680 ;  /* 0x009896800000895d */ /* 0x002fea0003900000 */
[----:B------:R-:W1:Y:S02]  /*b470*/  @!P0 SYNCS.PHASECHK.TRANS64 P0, [R3+URZ+0x22840], R0 ;  /* 0x02284000030085a7 */ /* 0x000e64000800007f */
[----:B-1----:R-:W-:Y:S05]  /*b480*/  @!P0 BRA `(.L_x_9078) ;  /* 0xfffffffc00ec8947 */ /* 0x002fea000383ffff */
[----:B------:R-:W-:Y:S05]  /*b490*/  BRA `(.L_x_9118) ;  /* 0xffffffd400447947 */ /* 0x000fea000383ffff */
.L_x_9079:
        /* <DEDUP_REMOVED lines=8> */
.L_x_9120:
[----:B------:R-:W-:Y:S05]  /*b520*/  BSYNC B0 ;  /* 0x0000000000007941 */ /* 0x000fea0003800000 */
.L_x_9119:
[----:B------:R-:W-:Y:S01]  /*b530*/  IMAD.MOV.U32 R13, RZ, RZ, R3 ;  /* 0x000000ffff0d7224 */ /* 0x000fe200078e0003 */
[----:B------:R-:W-:Y:S01]  /*b540*/  MOV R15, 0xffffffff ;  /* 0xffffffff000f7802 */ /* 0x000fe20000000f00 */
[----:B------:R-:W-:Y:S01]  /*b550*/  IMAD.MOV.U32 R12, RZ, RZ, RZ ;  /* 0x000000ffff0c7224 */ /* 0x000fe200078e00ff */
[----:B------:R-:W-:Y:S01]  /*b560*/  MOV R4, R14 ;  /* 0x0000000e00047202 */ /* 0x000fe20000000f00 */
[----:B------:R-:W-:Y:S01]  /*b570*/  IMAD.MOV.U32 R11, RZ, RZ, 0x181f ;  /* 0x0000181fff0b7424 */ /* 0x000fe200078e00ff */
[----:B------:R-:W-:-:S07]  /*b580*/  @P0 LEA R7, R16, UR43, 0x1 ;  /* 0x0000002b10070c11 */ /* 0x000fce000f8e08ff */
[----:B------:R-:W-:Y:S05]  /*b590*/  WARPSYNC.COLLECTIVE R15, `(.L_x_9121) ;  /* 0x000000000f087348 */ /* 0x000fea0003c00000 */
[----:B------:R0:W1:Y:S02]  /*b5a0*/  SHFL.IDX P6, R14, R13, R12, R11 ;  /* 0x0000000c0d0e7389 */ /* 0x00006400000c000b */
[----:B01----:R-:W-:Y:S01]  /*b5b0*/  ENDCOLLECTIVE ;  /* 0x000000000000791b */ /* 0x003fe20003800000 */
.L_x_9121:
[----:B------:R-:W-:Y:S01]  /*b5c0*/  IMAD.MOV.U32 R13, RZ, RZ, R0 ;  /* 0x000000ffff0d7224 */ /* 0x000fe200078e0000 */
[----:B------:R-:W-:Y:S02]  /*b5d0*/  MOV R12, 0x1 ;  /* 0x00000001000c7802 */ /* 0x000fe40000000f00 */
[----:B------:R-:W-:-:S05]  /*b5e0*/  @P0 LEA R14, P1, R24, R14, 0x1 ;  /* 0x0000000e180e0211 */ /* 0x000fca00078208ff */
[----:B------:R-:W-:Y:S02]  /*b5f0*/  @P0 IMAD.X R5, RZ, RZ, R4, P1 ;  /* 0x000000ffff050224 */ /* 0x000fe400008e0604 */
[----:B------:R-:W-:-:S07]  /*b600*/  @P0 IMAD.MOV.U32 R4, RZ, RZ, R14 ;  /* 0x000000ffff040224 */ /* 0x000fce00078e000e */
[----:B------:R-:W-:Y:S05]  /*b610*/  WARPSYNC.COLLECTIVE R15, `(.L_x_9122) ;  /* 0x000000000f087348 */ /* 0x000fea0003c00000 */
[----:B------:R0:W1:Y:S02]  /*b620*/  SHFL.IDX P6, R14, R13, R12, R11 ;  /* 0x0000000c0d0e7389 */ /* 0x00006400000c000b */
[----:B01----:R-:W-:Y:S01]  /*b630*/  ENDCOLLECTIVE ;  /* 0x000000000000791b */ /* 0x003fe20003800000 */
.L_x_9122:
        /* <DEDUP_REMOVED lines=11> */
.L_x_9123:
[----:B------:R-:W-:Y:S01]  /*b6f0*/  MOV R13, R0 ;  /* 0x00000000000d7202 */ /* 0x000fe20000000f00 */
[----:B------:R-:W-:Y:S01]  /*b700*/  IMAD.MOV.U32 R12, RZ, RZ, 0x2 ;  /* 0x00000002ff0c7424 */ /* 0x000fe200078e00ff */
[----:B------:R-:W-:-:S13]  /*b710*/  @P0 LEA R4, P1, R24, R14, 0x1 ;  /* 0x0000000e18040211 */ /* 0x000fda00078208ff */
[----:B------:R-:W-:Y:S05]  /*b720*/  WARPSYNC.COLLECTIVE R15, `(.L_x_9124) ;  /* 0x000000000f087348 */ /* 0x000fea0003c00000 */
[----:B------:R0:W1:Y:S02]  /*b730*/  SHFL.IDX P6, R14, R13, R12, R11 ;  /* 0x0000000c0d0e7389 */ /* 0x00006400000c000b */
[----:B01----:R-:W-:Y:S01]  /*b740*/  ENDCOLLECTIVE ;  /* 0x000000000000791b */ /* 0x003fe20003800000 */
.L_x_9124:
        /* <DEDUP_REMOVED lines=12> */
.L_x_9125:
[----:B------:R-:W-:Y:S02]  /*b810*/  IMAD.MOV.U32 R13, RZ, RZ, R0 ;  /* 0x000000ffff0d7224 */ /* 0x000fe400078e0000 */
[----:B------:R-:W-:Y:S01]  /*b820*/  IMAD.MOV.U32 R12, RZ, RZ, 0x3 ;  /* 0x00000003ff0c7424 */ /* 0x000fe200078e00ff */
[----:B------:R-:W-:-:S13]  /*b830*/  @P0 LEA R4, P1, R24, R14, 0x1 ;  /* 0x0000000e18040211 */ /* 0x000fda00078208ff */
[----:B------:R-:W-:Y:S05]  /*b840*/  WARPSYNC.COLLECTIVE R15, `(.L_x_9126) ;  /* 0x000000000f087348 */ /* 0x000fea0003c00000 */
[----:B------:R0:W1:Y:S02]  /*b850*/  SHFL.IDX P6, R14, R13, R12, R11 ;  /* 0x0000000c0d0e7389 */ /* 0x00006400000c000b */
[----:B01----:R-:W-:Y:S01]  /*b860*/  ENDCOLLECTIVE ;  /* 0x000000000000791b */ /* 0x003fe20003800000 */
.L_x_9126:
[----:B------:R-:W-:-:S05]  /*b870*/  @P0 IADD3.X R5, RZ, R6, RZ, P1, !PT ;  /* 0x00000006ff050210 */ /* 0x000fca0000ffe4ff */
        /* <DEDUP_REMOVED lines=11> */
.L_x_9127:
[----:B------:R-:W-:Y:S02]  /*b930*/  IMAD.MOV.U32 R13, RZ, RZ, R0 ;  /* 0x000000ffff0d7224 */ /* 0x000fe400078e0000 */
[----:B------:R-:W-:Y:S01]  /*b940*/  IMAD.MOV.U32 R12, RZ, RZ, 0x4 ;  /* 0x00000004ff0c7424 */ /* 0x000fe200078e00ff */
[----:B------:R-:W-:-:S13]  /*b950*/  @P0 LEA R4, P1, R24, R14, 0x1 ;  /* 0x0000000e18040211 */ /* 0x000fda00078208ff */
[----:B------:R-:W-:Y:S05]  /*b960*/  WARPSYNC.COLLECTIVE R15, `(.L_x_9128) ;  /* 0x000000000f087348 */ /* 0x000fea0003c00000 */
[----:B------:R0:W1:Y:S02]  /*b970*/  SHFL.IDX P6, R14, R13, R12, R11 ;  /* 0x0000000c0d0e7389 */ /* 0x00006400000c000b */
[----:B01----:R-:W-:Y:S01]  /*b980*/  ENDCOLLECTIVE ;  /* 0x000000000000791b */ /* 0x003fe20003800000 */
.L_x_9128:
        /* <DEDUP_REMOVED lines=12> */
.L_x_9129:
[----:B------:R-:W-:Y:S01]  /*ba50*/  IMAD.MOV.U32 R13, RZ, RZ, R0 ;  /* 0x000000ffff0d7224 */ /* 0x000fe200078e0000 */
[----:B------:R-:W-:Y:S02]  /*ba60*/  MOV R12, 0x5 ;  /* 0x00000005000c7802 */ /* 0x000fe40000000f00 */
[----:B------:R-:W-:-:S13]  /*ba70*/  @P0 LEA R4, P1, R24, R14, 0x1 ;  /* 0x0000000e18040211 */ /* 0x000fda00078208ff */
[----:B------:R-:W-:Y:S05]  /*ba80*/  WARPSYNC.COLLECTIVE R15, `(.L_x_9130) ;  /* 0x000000000f087348 */ /* 0x000fea0003c00000 */
[----:B------:R0:W1:Y:S02]  /*ba90*/  SHFL.IDX P6, R14, R13, R12, R11 ;  /* 0x0000000c0d0e7389 */ /* 0x00006400000c000b */
[----:B01----:R-:W-:Y:S01]  /*baa0*/  ENDCOLLECTIVE ;  /* 0x000000000000791b */ /* 0x003fe20003800000 */
.L_x_9130:
        /* <DEDUP_REMOVED lines=10> */
.L_x_9131:
[----:B------:R-:W-:Y:S05]  /*bb50*/  BRA `(.L_x_9132) ;  /* 0xffffffd000b87947 */ /* 0x000fea000383ffff */
.L_x_9082:
[----:B------:R-:W-:Y:S01]  /*bb60*/  IMAD.MOV.U32 R13, RZ, RZ, R0 ;  /* 0x000000ffff0d7224 */ /* 0x000fe200078e0000 */
[----:B------:R-:W-:Y:S01]  /*bb70*/  MOV R12, RZ ;  /* 0x000000ff000c7202 */ /* 0x000fe20000000f00 */
[----:B------:R-:W-:Y:S02]  /*bb80*/  IMAD.MOV.U32 R11, RZ, RZ, 0x181f ;  /* 0x0000181fff0b7424 */ /* 0x000fe400078e00ff */
[----:B------:R-:W-:Y:S02]  /*bb90*/  IMAD.MOV.U32 R15, RZ, RZ, -0x1 ;  /* 0xffffffffff0f7424 */ /* 0x000fe400078e00ff */
[----:B------:R-:W-:-:S07]  /*bba0*/  IMAD R32, R32, 0x80, R27 ;  /* 0x0000008020207824 */ /* 0x000fce00078e021b */
[----:B------:R-:W-:Y:S05]  /*bbb0*/  WARPSYNC.COLLECTIVE R15, `(.L_x_9133) ;  /* 0x000000000f087348 */ /* 0x000fea0003c00000 */
[----:B------:R0:W1:Y:S02]  /*bbc0*/  SHFL.IDX P6, R14, R13, R12, R11 ;  /* 0x0000000c0d0e7389 */ /* 0x00006400000c000b */
[----:B01----:R-:W-:Y:S01]  /*bbd0*/  ENDCOLLECTIVE ;  /* 0x000000000000791b */ /* 0x003fe20003800000 */
.L_x_9133:
[----:B------:R-:W-:Y:S02]  /*bbe0*/  IADD3 R8, R32, 0x10, RZ ;  /* 0x0000001020087810 */ /* 0x000fe40007ffe0ff */
[----:B------:R-:W-:Y:S01]  /*bbf0*/  MOV R13, R6 ;  /* 0x00000006000d7202 */ /* 0x000fe20000000f00 */
[----:B------:R-:W-:-:S07]  /*bc00*/  IMAD.MOV.U32 R4, RZ, RZ, R14 ;  /* 0x000000ffff047224 */ /* 0x000fce00078e000e */
[----:B------:R-:W-:Y:S05]  /*bc10*/  WARPSYNC.COLLECTIVE R15, `(.L_x_9134) ;  /* 0x000000000f087348 */ /* 0x000fea0003c00000 */
[----:B------:R0:W1:Y:S02]  /*bc20*/  SHFL.IDX P6, R14, R13, R12, R11 ;  /* 0x0000000c0d0e7389 */ /* 0x00006400000c000b */
[----:B01----:R-:W-:Y:S01]  /*bc30*/  ENDCOLLECTIVE ;  /* 0x000000000000791b */ /* 0x003fe20003800000 */
.L_x_9134:
        /* <DEDUP_REMOVED lines=12> */
.L_x_9135:
[----:B------:R-:W-:Y:S01]  /*bd00*/  @!PT LDS RZ, [RZ] ;  /* 0x00000000fffff984 */ /* 0x000fe20000000800 */
[----:B------:R-:W-:Y:S01]  /*bd10*/  @!PT LDS RZ, [RZ] ;  /* 0x00000000fffff984 */ /* 0x000fe20000000800 */
[----:B------:R-:W-:Y:S01]  /*bd20*/  @!PT LDS RZ, [RZ] ;  /* 0x00000000fffff984 */ /* 0x000fe20000000800 */
[----:B------:R0:W-:Y:S01]  /*bd30*/  @!P0 LDGSTS.E.BYPASS.LTC128B.128 [R9+0x18400], desc[UR36][R4.64], !P1 ;  /* 0x1840000004098fae */ /* 0x0001e2000c901d64 */
[----:B------:R-:W-:Y:S01]  /*bd40*/  ISETP.GE.AND P0, PT, R8, R3, PT ;  /* 0x000000030800720c */ /* 0x000fe20003f06270 */
[----:B------:R-:W-:Y:S01]  /*bd50*/  VIADD R8, R32, 0x20 ;  /* 0x0000002020087836 */ /* 0x000fe20000000000 */
[----:B------:R-:W-:-:S11]  /*bd60*/  MOV R13, R6 ;  /* 0x00000006000d7202 */ /* 0x000fd60000000f00 */
[----:B------:R-:W-:Y:S01]  /*bd70*/  @!P0 LEA R21, R16, UR43, 0x1 ;  /* 0x0000002b10158c11 */ /* 0x000fe2000f8e08ff */
[----:B0-----:R-:W-:-:S07]  /*bd80*/  IMAD.MOV.U32 R7, RZ, RZ, R14 ;  /* 0x000000ffff077224 */ /* 0x001fce00078e000e */
[----:B------:R-:W-:Y:S05]  /*bd90*/  WARPSYNC.COLLECTIVE R15, `(.L_x_9136) ;  /* 0x000000000f087348 */ /* 0x000fea0003c00000 */
[----:B------:R0:W1:Y:S02]  /*bda0*/  SHFL.IDX P6, R14, R13, R12, R11 ;  /* 0x0000000c0d0e7389 */ /* 0x00006400000c000b */
[----:B01----:R-:W-:Y:S01]  /*bdb0*/  ENDCOLLECTIVE ;  /* 0x000000000000791b */ /* 0x003fe20003800000 */
.L_x_9136:
[----:B------:R-:W-:Y:S01]  /*bdc0*/  IMAD.MOV.U32 R13, RZ, RZ, R0 ;  /* 0x000000ffff0d7224 */ /* 0x000fe200078e0000 */
[----:B------:R-:W-:Y:S02]  /*bdd0*/  MOV R12, 0x2 ;  /* 0x00000002000c7802 */ /* 0x000fe40000000f00 */
[----:B------:R-:W-:-:S13]  /*bde0*/  @!P0 LEA R4, P2, R24, R14, 0x1 ;  /* 0x0000000e18048211 */ /* 0x000fda00078408ff */
[----:B------:R-:W-:Y:S05]  /*bdf0*/  WARPSYNC.COLLECTIVE R15, `(.L_x_9137) ;  /* 0x000000000f087348 */ /* 0x000fea0003c00000 */
[----:B------:R0:W1:Y:S02]  /*be00*/  SHFL.IDX P6, R14, R13, R12, R11 ;  /* 0x0000000c0d0e7389 */ /* 0x00006400000c000b */
[----:B01----:R-:W-:Y:S01]  /*be10*/  ENDCOLLECTIVE ;  /* 0x000000000000791b */ /* 0x003fe20003800000 */
.L_x_9137:
[----:B------:R-:W-:-:S05]  /*be20*/  @!P0 IMAD.X R5, RZ, RZ, R7, P2 ;  /* 0x000000ffff058224 */ /* 0x000fca00010e0607 */
[----:B------:R-:W-:Y:S01]  /*be30*/  @!PT LDS RZ, [RZ] ;  /* 0x00000000fffff984 */ /* 0x000fe20000000800 */
[----:B------:R-:W-:Y:S01]  /*be40*/  @!PT LDS RZ, [RZ] ;  /* 0x00000000fffff984 */ /* 0x000fe20000000800 */
[----:B------:R-:W-:Y:S01]  /*be50*/  @!PT LDS RZ, [RZ] ;  /* 0x00000000fffff984 */ /* 0x000fe20000000800 */
[----:B------:R0:W-:Y:S01]  /*be60*/  @!P0 LDGSTS.E.BYPASS.LTC128B.128 [R21+0x18c00], desc[UR36][R4.64], !P1 ;  /* 0x18c0000004158fae */ /* 0x0001e2000c901d64 */
[----:B------:R-:W-:Y:S02]  /*be70*/  ISETP.GE.AND P0, PT, R8, R3, PT ;  /* 0x000000030800720c */ /* 0x000fe40003f06270 */
[----:B------:R-:W-:Y:S01]  /*be80*/  IADD3 R8, R32, 0x30, RZ ;  /* 0x0000003020087810 */ /* 0x000fe20007ffe0ff */
[----:B------:R-:W-:-:S10]  /*be90*/  IMAD.MOV.U32 R13, RZ, RZ, R6 ;  /* 0x000000ffff0d7224 */ /* 0x000fd400078e0006 */
[----:B------:R-:W-:Y:S01]  /*bea0*/  @!P0 LEA R9, R16, UR43, 0x1 ;  /* 0x0000002b10098c11 */ /* 0x000fe2000f8e08ff */
[----:B0-----:R-:W-:-:S07]  /*beb0*/  IMAD.MOV.U32 R7, RZ, RZ, R14 ;  /* 0x000000ffff077224 */ /* 0x001fce00078e000e */
[----:B------:R-:W-:Y:S05]  /*bec0*/  WARPSYNC.COLLECTIVE R15, `(.L_x_9138) ;  /* 0x000000000f087348 */ /* 0x000fea0003c00000 */
[----:B------:R0:W1:Y:S02]  /*bed0*/  SHFL.IDX P6, R14, R13, R12, R11 ;  /* 0x0000000c0d0e7389 */ /* 0x00006400000c000b */
[----:B01----:R-:W-:Y:S01]  /*bee0*/  ENDCOLLECTIVE ;  /* 0x000000000000791b */ /* 0x003fe20003800000 */
.L_x_9138:
[----:B------:R-:W-:Y:S02]  /*bef0*/  IMAD.MOV.U32 R13, RZ, RZ, R0 ;  /* 0x000000ffff0d7224 */ /* 0x000fe400078e0000 */
[----:B------:R-:W-:Y:S01]  /*bf00*/  IMAD.MOV.U32 R12, RZ, RZ, 0x3 ;  /* 0x00000003ff0c7424 */ /* 0x000fe200078e00ff */
[----:B------:R-:W-:-:S13]  /*bf10*/  @!P0 LEA R4, P2, R24, R14, 0x1 ;  /* 0x0000000e18048211 */ /* 0x000fda00078408ff */
[----:B------:R-:W-:Y:S05]  /*bf20*/  WARPSYNC.COLLECTIVE R15, `(.L_x_9139) ;  /* 0x000000000f087348 */ /* 0x000fea0003c00000 */
[----:B------:R0:W1:Y:S02]  /*bf30*/  SHFL.IDX P6, R14, R13, R12, R11 ;  /* 0x0000000c0d0e7389 */ /* 0x00006400000c000b */
[----:B01----:R-:W-:Y:S01]  /*bf40*/  ENDCOLLECTIVE ;  /* 0x000000000000791b */ /* 0x003fe20003800000 */
.L_x_9139:
[----:B------:R-:W-:-:S05]  /*bf50*/  @!P0 IMAD.X R5, RZ, RZ, R7, P2 ;  /* 0x000000ffff058224 */ /* 0x000fca00010e0607 */
        /* <DEDUP_REMOVED lines=12> */
.L_x_9140:
[----:B------:R-:W-:Y:S01]  /*c020*/  IMAD.MOV.U32 R13, RZ, RZ, R0 ;  /* 0x000000ffff0d7224 */ /* 0x000fe200078e0000 */
[----:B------:R-:W-:Y:S02]  /*c030*/  MOV R12, 0x4 ;  /* 0x00000004000c7802 */ /* 0x000fe40000000f00 */
[----:B------:R-:W-:-:S13]  /*c040*/  @!P0 LEA R4, P2, R24, R14, 0x1 ;  /* 0x0000000e18048211 */ /* 0x000fda00078408ff */
[----:B------:R-:W-:Y:S05]  /*c050*/  WARPSYNC.COLLECTIVE R15, `(.L_x_9141) ;  /* 0x000000000f087348 */ /* 0x000fea0003c00000 */
[----:B------:R0:W1:Y:S02]  /*c060*/  SHFL.IDX P6, R14, R13, R12, R11 ;  /* 0x0000000c0d0e7389 */ /* 0x00006400000c000b */
[----:B01----:R-:W-:Y:S01]  /*c070*/  ENDCOLLECTIVE ;  /* 0x000000000000791b */ /* 0x003fe20003800000 */
.L_x_9141:
        /* <DEDUP_REMOVED lines=13> */
.L_x_9142:
[----:B------:R-:W-:Y:S02]  /*c150*/  IMAD.MOV.U32 R13, RZ, RZ, R0 ;  /* 0x000000ffff0d7224 */ /* 0x000fe400078e0000 */
[----:B------:R-:W-:Y:S01]  /*c160*/  IMAD.MOV.U32 R12, RZ, RZ, 0x5 ;  /* 0x00000005ff0c7424 */ /* 0x000fe200078e00ff */
[----:B------:R-:W-:-:S13]  /*c170*/  @!P0 LEA R4, P2, R24, R14, 0x1 ;  /* 0x0000000e18048211 */ /* 0x000fda00078408ff */
[----:B------:R-:W-:Y:S05]  /*c180*/  WARPSYNC.COLLECTIVE R15, `(.L_x_9143) ;  /* 0x000000000f087348 */ /* 0x000fea0003c00000 */
[----:B------:R0:W1:Y:S02]  /*c190*/  SHFL.IDX P6, R14, R13, R12, R11 ;  /* 0x0000000c0d0e7389 */ /* 0x00006400000c000b */
[----:B01----:R-:W-:Y:S01]  /*c1a0*/  ENDCOLLECTIVE ;  /* 0x000000000000791b */ /* 0x003fe20003800000 */
.L_x_9143:
[----:B------:R-:W-:-:S05]  /*c1b0*/  @!P0 IMAD.X R5, RZ, RZ, R7, P2 ;  /* 0x000000ffff058224 */ /* 0x000fca00010e0607 */
[----:B------:R-:W-:Y:S01]  /*c1c0*/  @!PT LDS RZ, [RZ] ;  /* 0x00000000fffff984 */ /* 0x000fe20000000800 */
[----:B------:R-:W-:Y:S01]  /*c1d0*/  @!PT LDS RZ, [RZ] ;  /* 0x00000000fffff984 */ /* 0x000fe20000000800 */
[----:B------:R-:W-:Y:S01]  /*c1e0*/  @!PT LDS RZ, [RZ] ;  /* 0x00000000fffff984 */ /* 0x000fe20000000800 */
[----:B------:R0:W-:Y:S01]  /*c1f0*/  @!P0 LDGSTS.E.BYPASS.LTC128B.128 [R9+0x1a400], desc[UR36][R4.64], !P1 ;  /* 0x1a40000004098fae */ /* 0x0001e2000c901d64 */
[----:B------:R-:W-:Y:S02]  /*c200*/  ISETP.GE.AND P0, PT, R8, R3, PT ;  /* 0x000000030800720c */ /* 0x000fe40003f06270 */
[----:B------:R-:W-:-:S11]  /*c210*/  MOV R13, R6 ;  /* 0x00000006000d7202 */ /* 0x000fd60000000f00 */
[----:B------:R-:W-:Y:S01]  /*c220*/  @!P0 LEA R21, R16, UR43, 0x1 ;  /* 0x0000002b10158c11 */ /* 0x000fe2000f8e08ff */
[----:B0-----:R-:W-:-:S07]  /*c230*/  IMAD.MOV.U32 R7, RZ, RZ, R14 ;  /* 0x000000ffff077224 */ /* 0x001fce00078e000e */
[----:B------:R-:W-:Y:S05]  /*c240*/  WARPSYNC.COLLECTIVE R15, `(.L_x_9144) ;  /* 0x000000000f087348 */ /* 0x000fea0003c00000 */
[----:B------:R0:W1:Y:S02]  /*c250*/  SHFL.IDX P6, R14, R13, R12, R11 ;  /* 0x0000000c0d0e7389 */ /* 0x00006400000c000b */
[----:B01----:R-:W-:Y:S01]  /*c260*/  ENDCOLLECTIVE ;  /* 0x000000000000791b */ /* 0x003fe20003800000 */
.L_x_9144:
[----:B------:R-:W-:Y:S02]  /*c270*/  IMAD.MOV.U32 R13, RZ, RZ, R0 ;  /* 0x000000ffff0d7224 */ /* 0x000fe400078e0000 */
[----:B------:R-:W-:Y:S01]  /*c280*/  IMAD.MOV.U32 R12, RZ, RZ, 0x6 ;  /* 0x00000006ff0c7424 */ /* 0x000fe200078e00ff */
[----:B------:R-:W-:-:S13]  /*c290*/  @!P0 LEA R4, P2, R24, R14, 0x1 ;  /* 0x0000000e18048211 */ /* 0x000fda00078408ff */
[----:B------:R-:W-:Y:S05]  /*c2a0*/  WARPSYNC.COLLECTIVE R15, `(.L_x_9145) ;  /* 0x000000000f087348 */ /* 0x000fea0003c00000 */
[----:B------:R0:W1:Y:S02]  /*c2b0*/  SHFL.IDX P6, R14, R13, R12, R11 ;  /* 0x0000000c0d0e7389 */ /* 0x00006400000c000b */
[----:B01----:R-:W-:Y:S01]  /*c2c0*/  ENDCOLLECTIVE ;  /* 0x000000000000791b */ /* 0x003fe20003800000 */
.L_x_9145:
[----:B------:R-:W-:-:S05]  /*c2d0*/  @!P0 IMAD.X R5, RZ, RZ, R7, P2 ;  /* 0x000000ffff058224 */ /* 0x000fca00010e0607 */
[----:B------:R-:W-:Y:S01]  /*c2e0*/  @!PT LDS RZ, [RZ] ;  /* 0x00000000fffff984 */ /* 0x000fe20000000800 */
[----:B------:R-:W-:Y:S01]  /*c2f0*/  @!PT LDS RZ, [RZ] ;  /* 0x00000000fffff984 */ /* 0x000fe20000000800 */
[----:B------:R-:W-:Y:S01]  /*c300*/  @!PT LDS RZ, [RZ] ;  /* 0x00000000fffff984 */ /* 0x000fe20000000800 */
[----:B------:R0:W-:Y:S01]  /*c310*/  @!P0 LDGSTS.E.BYPASS.LTC128B.128 [R21+0x1ac00], desc[UR36][R4.64], !P1 ;  /* 0x1ac0000004158fae */ /* 0x0001e2000c901d64 */
[----:B------:R-:W-:Y:S02]  /*c320*/  IMAD.MOV.U32 R13, RZ, RZ, R6 ;  /* 0x000000ffff0d7224 */ /* 0x000fe400078e0006 */
[----:B0-----:R-:W-:Y:S01]  /*c330*/  VIADD R4, R32, 0x60 ;  /* 0x0000006020047836 */ /* 0x001fe20000000000 */
[----:B------:R-:W-:-:S07]  /*c340*/  MOV R7, R14 ;  /* 0x0000000e00077202 */ /* 0x000fce0000000f00 */
[----:B------:R-:W-:Y:S05]  /*c350*/  WARPSYNC.COLLECTIVE R15, `(.L_x_9146) ;  /* 0x000000000f087348 */ /* 0x000fea0003c00000 */
[----:B------:R0:W1:Y:S02]  /*c360*/  SHFL.IDX P6, R14, R13, R12, R11 ;  /* 0x0000000c0d0e7389 */ /* 0x00006400000c000b */
[----:B01----:R-:W-:Y:S01]  /*c370*/  ENDCOLLECTIVE ;  /* 0x000000000000791b */ /* 0x003fe20003800000 */
.L_x_9146:
[----:B------:R-:W-:Y:S02]  /*c380*/  ISETP.GE.AND P0, PT, R4, R3, PT ;  /* 0x000000030400720c */ /* 0x000fe40003f06270 */
[----:B------:R-:W-:Y:S01]  /*c390*/  MOV R13, R0 ;  /* 0x00000000000d7202 */ /* 0x000fe20000000f00 */
[----:B------:R-:W-:-:S10]  /*c3a0*/  IMAD.MOV.U32 R12, RZ, RZ, 0x7 ;  /* 0x00000007ff0c7424 */ /* 0x000fd400078e00ff */
[----:B------:R-:W-:Y:S02]  /*c3b0*/  @!P0 LEA R9, R16, UR43, 0x1 ;  /* 0x0000002b10098c11 */ /* 0x000fe4000f8e08ff */
[----:B------:R-:W-:-:S13]  /*c3c0*/  @!P0 LEA R4, P2, R24, R14, 0x1 ;  /* 0x0000000e18048211 */ /* 0x000fda00078408ff */
[----:B------:R-:W-:Y:S05]  /*c3d0*/  WARPSYNC.COLLECTIVE R15, `(.L_x_9147) ;  /* 0x000000000f087348 */ /* 0x000fea0003c00000 */
[----:B------:R0:W1:Y:S02]  /*c3e0*/  SHFL.IDX P6, R14, R13, R12, R11 ;  /* 0x0000000c0d0e7389 */ /* 0x00006400000c000b */
[----:B01----:R-:W-:Y:S01]  /*c3f0*/  ENDCOLLECTIVE ;  /* 0x000000000000791b */ /* 0x003fe20003800000 */
.L_x_9147:
[----:B------:R-:W-:-:S05]  /*c400*/  @!P0 IMAD.X R5, RZ, RZ, R7, P2 ;  /* 0x000000ffff058224 */ /* 0x000fca00010e0607 */
[----:B------:R-:W-:Y:S01]  /*c410*/  @!PT LDS RZ, [RZ] ;  /* 0x00000000fffff984 */ /* 0x000fe20000000800 */
[----:B------:R-:W-:Y:S01]  /*c420*/  @!PT LDS RZ, [RZ] ;  /* 0x00000000fffff984 */ /* 0x000fe20000000800 */
[----:B------:R-:W-:Y:S01]  /*c430*/  @!PT LDS RZ, [RZ] ;  /* 0x00000000fffff984 */ /* 0x000fe20000000800 */
[----:B------:R0:W-:Y:S01]  /*c440*/  @!P0 LDGSTS.E.BYPASS.LTC128B.128 [R9+0x1b400], desc[UR36][R4.64], !P1 ;  /* 0x1b40000004098fae */ /* 0x0001e2000c901d64 */
[----:B------:R-:W-:Y:S02]  /*c450*/  IMAD.MOV.U32 R13, RZ, RZ, R6 ;  /* 0x000000ffff0d7224 */ /* 0x000fe400078e0006 */
[----:B------:R-:W-:-:S07]  /*c460*/  IMAD.MOV.U32 R7, RZ, RZ, R14 ;  /* 0x000000ffff077224 */ /* 0x000fce00078e000e */
[----:B0-----:R-:W-:Y:S05]  /*c470*/  WARPSYNC.COLLECTIVE R15, `(.L_x_9148) ;  /* 0x000000000f087348 */ /* 0x001fea0003c00000 */
[----:B------:R1:W2:Y:S02]  /*c480*/  SHFL.IDX P6, R14, R13, R12, R11 ;  /* 0x0000000c0d0e7389 */ /* 0x0002a400000c000b */
[----:B012---:R-:W-:Y:S01]  /*c490*/  ENDCOLLECTIVE ;  /* 0x000000000000791b */ /* 0x007fe20003800000 */
.L_x_9148:
[----:B------:R-:W-:Y:S05]  /*c4a0*/  BRA `(.L_x_9149) ;  /* 0xffffffd000a47947 */ /* 0x000fea000383ffff */
.L_x_9083:
[----:B0-----:R-:W-:-:S04]  /*c4b0*/  MOV R3, UR43 ;  /* 0x0000002b00037c02 */ /* 0x001fc80008000f00 */
[----:B------:R0:W1:Y:S03]  /*c4c0*/  SYNCS.PHASECHK.TRANS64.TRYWAIT P0, [R3+URZ+0x22820], R0 ;  /* 0x02282000030075a7 */ /* 0x000066000800017f */
[----:B-1----:R-:W-:Y:S05]  /*c4d0*/  @!P0 NANOSLEEP.SYNCS 0x989680 ;  /* 0x009896800000895d */ /* 0x002fea0003900000 */
[----:B------:R-:W1:Y:S02]  /*c4e0*/  @!P0 SYNCS.PHASECHK.TRANS64 P0, [R3+URZ+0x22820], R0 ;  /* 0x02282000030085a7 */ /* 0x000e64000800007f */
[----:B-1----:R-:W-:Y:S05]  /*c4f0*/  @!P0 BRA `(.L_x_9083) ;  /* 0xfffffffc00ec8947 */ /* 0x002fea000383ffff */
[----:B------:R-:W-:Y:S05]  /*c500*/  BRA `(.L_x_9150) ;  /* 0xffffffd000d47947 */ /* 0x000fea000383ffff */
.L_x_9085:
[----:B0-----:R-:W-:-:S04]  /*c510*/  IMAD.U32 R3, RZ, RZ, UR43 ;  /* 0x0000002bff037e24 */ /* 0x001fc8000f8e00ff */
[----:B------:R0:W1:Y:S03]  /*c520*/  SYNCS.PHASECHK.TRANS64.TRYWAIT P0, [R3+URZ+0x22860], R0 ;  /* 0x02286000030075a7 */ /* 0x000066000800017f */
[----:B-1----:R-:W-:Y:S05]  /*c530*/  @!P0 NANOSLEEP.SYNCS 0x989680 ;  /* 0x009896800000895d */ /* 0x002fea0003900000 */
[----:B------:R-:W1:Y:S02]  /*c540*/  @!P0 SYNCS.PHASECHK.TRANS64 P0, [R3+URZ+0x22860], R0 ;  /* 0x02286000030085a7 */ /* 0x000e64000800007f */
[----:B-1----:R-:W-:Y:S05]  /*c550*/  @!P0 BRA `(.L_x_9085) ;  /* 0xfffffffc00ec8947 */ /* 0x002fea000383ffff */
[----:B------:R-:W-:Y:S05]  /*c560*/  BRA `(.L_x_9151) ;  /* 0xffffffd000d07947 */ /* 0x000fea000383ffff */
.L_x_9086:
        /* <DEDUP_REMOVED lines=8> */
.L_x_9153:
[----:B------:R-:W-:Y:S05]  /*c5f0*/  BSYNC B0 ;  /* 0x0000000000007941 */ /* 0x000fea0003800000 */
.L_x_9152:
[----:B------:R-:W-:Y:S01]  /*c600*/  IMAD.MOV.U32 R13, RZ, RZ, R17 ;  /* 0x000000ffff0d7224 */ /* 0x000fe200078e0011 */
[----:B------:R-:W-:Y:S01]  /*c610*/  MOV R12, RZ ;  /* 0x000000ff000c7202 */ /* 0x000fe20000000f00 */
[----:B------:R-:W-:Y:S01]  /*c620*/  IMAD.MOV.U32 R11, RZ, RZ, 0x181f ;  /* 0x0000181fff0b7424 */ /* 0x000fe200078e00ff */
[----:B------:R-:W-:Y:S01]  /*c630*/  LEA R21, R16, UR43, 0x1 ;  /* 0x0000002b10157c11 */ /* 0x000fe2000f8e08ff */
        /* <DEDUP_REMOVED lines=8> */
.L_x_9154:
[----:B------:R-:W-:Y:S01]  /*c6c0*/  IMAD.MOV.U32 R8, RZ, RZ, RZ ;  /* 0x000000ffff087224 */ /* 0x000fe200078e00ff */
[----:B------:R-:W-:Y:S01]  /*c6d0*/  ISETP.LT.OR P3, PT, R35, 0x1, !P1 ;  /* 0x000000012300780c */ /* 0x000fe20004f61670 */
[----:B------:R-:W-:Y:S02]  /*c6e0*/  IMAD.MOV.U32 R13, RZ, RZ, R3 ;  /* 0x000000ffff0d7224 */ /* 0x000fe400078e0003 */
[----:B------:R-:W-:Y:S01]  /*c6f0*/  IMAD.MOV.U32 R12, RZ, RZ, 0x1 ;  /* 0x00000001ff0c7424 */ /* 0x000fe200078e00ff */
[----:B------:R-:W-:-:S13]  /*c700*/  IADD3 R4, P0, R14, R24, RZ ;  /* 0x000000180e047210 */ /* 0x000fda0007f1e0ff */
[----:B------:R-:W-:Y:S05]  /*c710*/  WARPSYNC.COLLECTIVE R15, `(.L_x_9155) ;  /* 0x000000000f087348 */ /* 0x000fea0003c00000 */
[----:B------:R0:W1:Y:S02]  /*c720*/  SHFL.IDX P6, R14, R13, R12, R11 ;  /* 0x0000000c0d0e7389 */ /* 0x00006400000c000b */
[----:B01----:R-:W-:Y:S01]  /*c730*/  ENDCOLLECTIVE ;  /* 0x000000000000791b */ /* 0x003fe20003800000 */
.L_x_9155:
[----:B------:R-:W-:Y:S02]  /*c740*/  IADD3.X R5, RZ, R0, RZ, P0, !PT ;  /* 0x00000000ff057210 */ /* 0x000fe400007fe4ff */
[----:B------:R-:W-:Y:S02]  /*c750*/  ISETP.LT.OR P0, PT, R35, 0x1, P4 ;  /* 0x000000012300780c */ /* 0x000fe40002701670 */
        /* <DEDUP_REMOVED lines=10> */
.L_x_9156:
[----:B------:R-:W-:Y:S01]  /*c800*/  @!PT LDS RZ, [RZ] ;  /* 0x00000000fffff984 */ /* 0x000fe20000000800 */
[----:B------:R-:W-:Y:S01]  /*c810*/  @!PT LDS RZ, [RZ] ;  /* 0x00000000fffff984 */ /* 0x000fe20000000800 */
[----:B------:R-:W-:Y:S01]  /*c820*/  @!PT LDS RZ, [RZ] ;  /* 0x00000000fffff984 */ /* 0x000fe20000000800 */
[----:B------:R-:W-:Y:S01]  /*c830*/  LDGSTS.E.BYPASS.LTC128B.128 [R21+0x3400], desc[UR36][R4.64+0x80], !P0 ;  /* 0x0340008004157fae */ /* 0x000fe2000c101d64 */
[----:B------:R-:W-:-:S03]  /*c840*/  LOP3.LUT P0, RZ, R6, 0x8, RZ, 0xc0, !PT ;  /* 0x0000000806ff7812 */ /* 0x000fc6000780c0ff */
[----:B------:R-:W-:Y:S01]  /*c850*/  LDGSTS.E.BYPASS.LTC128B.128 [R21+0x6400], desc[UR36][R4.64+0x100], !P3 ;  /* 0x0640010004157fae */ /* 0x000fe2000d901d64 */
[----:B------:R-:W-:Y:S01]  /*c860*/  ISETP.LT.OR P3, PT, R35, 0x1, !P0 ;  /* 0x000000012300780c */ /* 0x000fe20004761670 */
[----:B------:R-:W-:Y:S02]  /*c870*/  IMAD.MOV.U32 R13, RZ, RZ, R3 ;  /* 0x000000ffff0d7224 */ /* 0x000fe400078e0003 */
[----:B------:R-:W-:-:S10]  /*c880*/  IMAD.MOV.U32 R12, RZ, RZ, 0x2 ;  /* 0x00000002ff0c7424 */ /* 0x000fd400078e00ff */
[----:B------:R0:W-:Y:S02]  /*c890*/  LDGSTS.E.BYPASS.LTC128B.128 [R21+0x9400], desc[UR36][R4.64+0x180], !P3 ;  /* 0x0940018004157fae */ /* 0x0001e4000d901d64 */
[----:B0-----:R-:W-:-:S13]  /*c8a0*/  IADD3 R4, P3, R14, R24, RZ ;  /* 0x000000180e047210 */ /* 0x001fda0007f7e0ff */
[----:B------:R-:W-:Y:S05]  /*c8b0*/  WARPSYNC.COLLECTIVE R15, `(.L_x_9157) ;  /* 0x000000000f087348 */ /* 0x000fea0003c00000 */
[----:B------:R0:W1:Y:S02]  /*c8c0*/  SHFL.IDX P6, R14, R13, R12, R11 ;  /* 0x0000000c0d0e7389 */ /* 0x00006400000c000b */
[----:B01----:R-:W-:Y:S01]  /*c8d0*/  ENDCOLLECTIVE ;  /* 0x000000000000791b */ /* 0x003fe20003800000 */
.L_x_9157:
[----:B------:R-:W-:Y:S01]  /*c8e0*/  IMAD.X R5, RZ, RZ, R0, P3 ;  /* 0x000000ffff057224 */ /* 0x000fe200018e0600 */
[----:B------:R-:W-:Y:S01]  /*c8f0*/  ISETP.LT.OR P3, PT, R35, 0x11, P4 ;  /* 0x000000112300780c */ /* 0x000fe20002761670 */
        /* <DEDUP_REMOVED lines=10> */
.L_x_9158:
[----:B------:R-:W-:Y:S01]  /*c9a0*/  @!PT LDS RZ, [RZ] ;  /* 0x00000000fffff984 */ /* 0x000fe20000000800 */
[----:B------:R-:W-:Y:S01]  /*c9b0*/  @!PT LDS RZ, [RZ] ;  /* 0x00000000fffff984 */ /* 0x000fe20000000800 */
[----:B------:R-:W-:Y:S01]  /*c9c0*/  @!PT LDS RZ, [RZ] ;  /* 0x00000000fffff984 */ /* 0x000fe20000000800 */
[----:B------:R-:W-:Y:S01]  /*c9d0*/  LDGSTS.E.BYPASS.LTC128B.128 [R21+0x3c00], desc[UR36][R4.64+0x80], !P3 ;  /* 0x03c0008004157fae */ /* 0x000fe2000d901d64 */
[----:B------:R-:W-:Y:S01]  /*c9e0*/  ISETP.LT.OR P3, PT, R35, 0x11, !P1 ;  /* 0x000000112300780c */ /* 0x000fe20004f61670 */
[----:B------:R-:W-:Y:S01]  /*c9f0*/  IMAD.MOV.U32 R13, RZ, RZ, R3 ;  /* 0x000000ffff0d7224 */ /* 0x000fe200078e0003 */
[----:B------:R-:W-:-:S11]  /*ca00*/  MOV R12, 0x3 ;  /* 0x00000003000c7802 */ /* 0x000fd60000000f00 */
[----:B------:R-:W-:Y:S01]  /*ca10*/  LDGSTS.E.BYPASS.LTC128B.128 [R21+0x6c00], desc[UR36][R4.64+0x100], !P3 ;  /* 0x06c0010004157fae */ /* 0x000fe2000d901d64 */
[----:B------:R-:W-:-:S13]  /*ca20*/  ISETP.LT.OR P3, PT, R35, 0x11, !P0 ;  /* 0x000000112300780c */ /* 0x000fda0004761670 */
[----:B------:R0:W-:Y:S02]  /*ca30*/  LDGSTS.E.BYPASS.LTC128B.128 [R21+0x9c00], desc[UR36][R4.64+0x180], !P3 ;  /* 0x09c0018004157fae */ /* 0x0001e4000d901d64 */
[----:B0-----:R-:W-:-:S13]  /*ca40*/  IADD3 R4, P3, R14, R24, RZ ;  /* 0x000000180e047210 */ /* 0x001fda0007f7e0ff */
[----:B------:R-:W-:Y:S05]  /*ca50*/  WARPSYNC.COLLECTIVE R15, `(.L_x_9159) ;  /* 0x000000000f087348 */ /* 0x000fea0003c00000 */
[----:B------:R0:W1:Y:S02]  /*ca60*/  SHFL.IDX P6, R14, R13, R12, R11 ;  /* 0x0000000c0d0e7389 */ /* 0x00006400000c000b */
[----:B01----:R-:W-:Y:S01]  /*ca70*/  ENDCOLLECTIVE ;  /* 0x000000000000791b */ /* 0x003fe20003800000 */
.L_x_9159:
[----:B------:R-:W-:Y:S01]  /*ca80*/  IMAD.X R5, RZ, RZ, R0, P3 ;  /* 0x000000ffff057224 */ /* 0x000fe200018e0600 */
[----:B------:R-:W-:Y:S01]  /*ca90*/  ISETP.LT.OR P3, PT, R35, 0x21, P4 ;  /* 0x000000212300780c */ /* 0x000fe20002761670 */
        /* <DEDUP_REMOVED lines=10> */
.L_x_9160:
[----:B------:R-:W-:Y:S01]  /*cb40*/  @!PT LDS RZ, [RZ] ;  /* 0x00000000fffff984 */ /* 0x000fe20000000800 */
[----:B------:R-:W-:Y:S01]  /*cb50*/  @!PT LDS RZ, [RZ] ;  /* 0x00000000fffff984 */ /* 0x000fe20000000800 */
[----:B------:R-:W-:Y:S01]  /*cb60*/  @!PT LDS RZ, [RZ] ;  /* 0x00000000fffff984 */ /* 0x000fe20000000800 */
[----:B------:R-:W-:Y:S01]  /*cb70*/  LDGSTS.E.BYPASS.LTC128B.128 [R21+0x4400], desc[UR36][R4.64+0x80], !P3 ;  /* 0x0440008004157fae */ /* 0x000fe2000d901d64 */
[----:B------:R-:W-:Y:S02]  /*cb80*/  ISETP.LT.OR P3, PT, R35, 0x21, !P1 ;  /* 0x000000212300780c */ /* 0x000fe40004f61670 */
[----:B------:R-:W-:Y:S01]  /*cb90*/  MOV R13, R3 ;  /* 0x00000003000d7202 */ /* 0x000fe20000000f00 */
[----:B------:R-:W-:-:S10]  /*cba0*/  IMAD.MOV.U32 R12, RZ, RZ, 0x4 ;  /* 0x00000004ff0c7424 */ /* 0x000fd400078e00ff */
[----:B------:R-:W-:Y:S01]  /*cbb0*/  LDGSTS.E.BYPASS.LTC128B.128 [R21+0x7400], desc[UR36][R4.64+0x100], !P3 ;  /* 0x0740010004157fae */ /* 0x000fe2000d901d64 */
[----:B------:R-:W-:-:S13]  /*cbc0*/  ISETP.LT.OR P3, PT, R35, 0x21, !P0 ;  /* 0x000000212300780c */ /* 0x000fda0004761670 */
[----:B------:R0:W-:Y:S02]  /*cbd0*/  LDGSTS.E.BYPASS.LTC128B.128 [R21+0xa400], desc[UR36][R4.64+0x180], !P3 ;  /* 0x0a40018004157fae */ /* 0x0001e4000d901d64 */
[----:B0-----:R-:W-:-:S13]  /*cbe0*/  IADD3 R4, P3, R14, R24, RZ ;  /* 0x000000180e047210 */ /* 0x001fda0007f7e0ff */
[----:B------:R-:W-:Y:S05]  /*cbf0*/  WARPSYNC.COLLECTIVE R15, `(.L_x_9161) ;  /* 0x000000000f087348 */ /* 0x000fea0003c00000 */
[----:B------:R0:W1:Y:S02]  /*cc00*/  SHFL.IDX P6, R14, R13, R12, R11 ;  /* 0x0000000c0d0e7389 */ /* 0x00006400000c000b */
[----:B01----:R-:W-:Y:S01]  /*cc10*/  ENDCOLLECTIVE ;  /* 0x000000000000791b */ /* 0x003fe20003800000 */
.L_x_9161:
        /* <DEDUP_REMOVED lines=12> */
.L_x_9162:
[----:B------:R-:W-:Y:S01]  /*cce0*/  @!PT LDS RZ, [RZ] ;  /* 0x00000000fffff984 */ /* 0x000fe20000000800 */
[----:B------:R-:W-:Y:S01]  /*ccf0*/  @!PT LDS RZ, [RZ] ;  /* 0x00000000fffff984 */ /* 0x000fe20000000800 */
[----:B------:R-:W-:Y:S01]  /*cd00*/  @!PT LDS RZ, [RZ] ;  /* 0x00000000fffff984 */ /* 0x000fe20000000800 */
[----:B------:R-:W-:Y:S01]  /*cd10*/  LDGSTS.E.BYPASS.LTC128B.128 [R21+0x4c00], desc[UR36][R4.64+0x80], !P3 ;  /* 0x04c0008004157fae */ /* 0x000fe2000d901d64 */
[----:B------:R-:W-:Y:S01]  /*cd20*/  ISETP.LT.OR P3, PT, R35, 0x31, !P1 ;  /* 0x000000312300780c */ /* 0x000fe20004f61670 */
[----:B------:R-:W-:Y:S02]  /*cd30*/  IMAD.MOV.U32 R13, RZ, RZ, R3 ;  /* 0x000000ffff0d7224 */ /* 0x000fe400078e0003 */
        /* <DEDUP_REMOVED lines=8> */
.L_x_9163:
[----:B------:R-:W-:Y:S01]  /*cdc0*/  IADD3.X R5, RZ, R0, RZ, P3, !PT ;  /* 0x00000000ff057210 */ /* 0x000fe20001ffe4ff */
[----:B------:R-:W-:Y:S01]  /*cdd0*/  VIADD R0, R21, 0x400 ;  /* 0x0000040015007836 */ /* 0x000fe20000000000 */
        /* <DEDUP_REMOVED lines=11> */
.L_x_9164:
        /* <DEDUP_REMOVED lines=8> */
[----:B------:R-:W-:Y:S05]  /*cf10*/  BRA `(.L_x_9165) ;  /* 0xffffffcc00f47947 */ /* 0x000fea000383ffff */
.L_x_9093:
[----:B-1----:R1:W2:Y:S02]  /*cf20*/  SYNCS.PHASECHK.TRANS64.TRYWAIT P0, [R32+URZ+0x22840], R31 ;  /* 0x0228401f200075a7 */ /* 0x0022a4000800017f */
[----:B--2---:R-:W-:Y:S05]  /*cf30*/  @!P0 NANOSLEEP.SYNCS 0x989680 ;  /* 0x009896800000895d */ /* 0x004fea0003900000 */
[----:B------:R-:W2:Y:S02]  /*cf40*/  @!P0 SYNCS.PHASECHK.TRANS64 P0, [R32+URZ+0x22840], R31 ;  /* 0x0228401f200085a7 */ /* 0x000ea4000800007f */
[----:B--2---:R-:W-:Y:S05]  /*cf50*/  @!P0 BRA `(.L_x_9093) ;  /* 0xfffffffc00f08947 */ /* 0x004fea000383ffff */
[----:B------:R-:W-:Y:S05]  /*cf60*/  BRA `(.L_x_9166) ;  /* 0xffffffd000f47947 */ /* 0x000fea000383ffff */
.L_x_9094:
        /* <DEDUP_REMOVED lines=8> */
.L_x_9168:
[----:B------:R-:W-:Y:S05]  /*cff0*/  BSYNC B1 ;  /* 0x0000000000017941 */ /* 0x000fea0003800000 */
.L_x_9167:
[----:B------:R-:W-:Y:S01]  /*d000*/  MOV R13, R10 ;  /* 0x0000000a000d7202 */ /* 0x000fe20000000f00 */
[----:B------:R-:W-:Y:S01]  /*d010*/  IMAD.MOV.U32 R12, RZ, RZ, RZ ;  /* 0x000000ffff0c7224 */ /* 0x000fe200078e00ff */
[----:B------:R-:W-:Y:S01]  /*d020*/  LEA R17, R17, UR43, 0x1 ;  /* 0x0000002b11117c11 */ /* 0x000fe2000f8e08ff */
[----:B------:R-:W-:Y:S02]  /*d030*/  IMAD.MOV.U32 R11, RZ, RZ, 0x181f ;  /* 0x0000181fff0b7424 */ /* 0x000fe400078e00ff */
[----:B------:R-:W-:Y:S02]  /*d040*/  IMAD.MOV.U32 R15, RZ, RZ, -0x1 ;  /* 0xffffffffff0f7424 */ /* 0x000fe400078e00ff */
[----:B------:R-:W-:-:S07]  /*d050*/  IMAD.MOV.U32 R5, RZ, RZ, R14 ;  /* 0x000000ffff057224 */ /* 0x000fce00078e000e */
[----:B------:R-:W-:Y:S05]  /*d060*/  WARPSYNC.COLLECTIVE R15, `(.L_x_9169) ;  /* 0x000000000f087348 */ /* 0x000fea0003c00000 */
[----:B------:R0:W1:Y:S02]  /*d070*/  SHFL.IDX P6, R14, R13, R12, R11 ;  /* 0x0000000c0d0e7389 */ /* 0x00006400000c000b */
[----:B01----:R-:W-:Y:S01]  /*d080*/  ENDCOLLECTIVE ;  /* 0x000000000000791b */ /* 0x003fe20003800000 */
.L_x_9169:
[----:B------:R-:W-:Y:S02]  /*d090*/  IMAD.MOV.U32 R13, RZ, RZ, R3 ;  /* 0x000000ffff0d7224 */ /* 0x000fe400078e0003 */
[----:B------:R-:W-:Y:S01]  /*d0a0*/  IMAD.MOV.U32 R12, RZ, RZ, 0x1 ;  /* 0x00000001ff0c7424 */ /* 0x000fe200078e00ff */
[----:B------:R-:W-:-:S13]  /*d0b0*/  IADD3 R4, P0, R14, R24, RZ ;  /* 0x000000180e047210 */ /* 0x000fda0007f1e0ff */
[----:B------:R-:W-:Y:S05]  /*d0c0*/  WARPSYNC.COLLECTIVE R15, `(.L_x_9170) ;  /* 0x000000000f087348 */ /* 0x000fea0003c00000 */
[----:B------:R0:W1:Y:S02]  /*d0d0*/  SHFL.IDX P6, R14, R13, R12, R11 ;  /* 0x0000000c0d0e7389 */ /* 0x00006400000c000b */
[----:B01----:R-:W-:Y:S01]  /*d0e0*/  ENDCOLLECTIVE ;  /* 0x000000000000791b */ /* 0x003fe20003800000 */
.L_x_9170:
        /* <DEDUP_REMOVED lines=10> */
.L_x_9171:
[----:B------:R-:W-:Y:S02]  /*d190*/  IMAD.MOV.U32 R13, RZ, RZ, R3 ;  /* 0x000000ffff0d7224 */ /* 0x000fe400078e0003 */
[----:B------:R-:W-:Y:S01]  /*d1a0*/  IMAD.MOV.U32 R12, RZ, RZ, 0x2 ;  /* 0x00000002ff0c7424 */ /* 0x000fe200078e00ff */
[----:B------:R-:W-:-:S13]  /*d1b0*/  IADD3 R6, P0, R14, R24, RZ ;  /* 0x000000180e067210 */ /* 0x000fda0007f1e0ff */
[----:B------:R-:W-:Y:S05]  /*d1c0*/  WARPSYNC.COLLECTIVE R15, `(.L_x_9172) ;  /* 0x000000000f087348 */ /* 0x000fea0003c00000 */
[----:B------:R0:W1:Y:S02]  /*d1d0*/  SHFL.IDX P6, R14, R13, R12, R11 ;  /* 0x0000000c0d0e7389 */ /* 0x00006400000c000b */
[----:B01----:R-:W-:Y:S01]  /*d1e0*/  ENDCOLLECTIVE ;  /* 0x000000000000791b */ /* 0x003fe20003800000 */
.L_x_9172:
[----:B------:R-:W-:-:S05]  /*d1f0*/  IMAD.X R7, RZ, RZ, R7, P0 ;  /* 0x000000ffff077224 */ /* 0x000fca00000e0607 */
        /* <DEDUP_REMOVED lines=9> */
.L_x_9173:
[----:B------:R-:W-:Y:S01]  /*d290*/  IMAD.MOV.U32 R13, RZ, RZ, R3 ;  /* 0x000000ffff0d7224 */ /* 0x000fe200078e0003 */
[----:B------:R-:W-:Y:S02]  /*d2a0*/  MOV R12, 0x3 ;  /* 0x00000003000c7802 */ /* 0x000fe40000000f00 */
[----:B------:R-:W-:-:S13]  /*d2b0*/  IADD3 R6, P0, R14, R24, RZ ;  /* 0x000000180e067210 */ /* 0x000fda0007f1e0ff */
[----:B------:R-:W-:Y:S05]  /*d2c0*/  WARPSYNC.COLLECTIVE R15, `(.L_x_9174) ;  /* 0x000000000f087348 */ /* 0x000fea0003c00000 */
[----:B------:R0:W1:Y:S02]  /*d2d0*/  SHFL.IDX P6, R14, R13, R12, R11 ;  /* 0x0000000c0d0e7389 */ /* 0x00006400000c000b */
[----:B01----:R-:W-:Y:S01]  /*d2e0*/  ENDCOLLECTIVE ;  /* 0x000000000000791b */ /* 0x003fe20003800000 */
.L_x_9174:
        /* <DEDUP_REMOVED lines=10> */
.L_x_9175:
[----:B------:R-:W-:Y:S01]  /*d390*/  MOV R13, R3 ;  /* 0x00000003000d7202 */ /* 0x000fe20000000f00 */
[----:B------:R-:W-:Y:S01]  /*d3a0*/  IMAD.MOV.U32 R12, RZ, RZ, 0x4 ;  /* 0x00000004ff0c7424 */ /* 0x000fe200078e00ff */
[----:B------:R-:W-:-:S13]  /*d3b0*/  IADD3 R4, P0, R14, R24, RZ ;  /* 0x000000180e047210 */ /* 0x000fda0007f1e0ff */
[----:B------:R-:W-:Y:S05]  /*d3c0*/  WARPSYNC.COLLECTIVE R15, `(.L_x_9176) ;  /* 0x000000000f087348 */ /* 0x000fea0003c00000 */
[----:B------:R0:W1:Y:S02]  /*d3d0*/  SHFL.IDX P6, R14, R13, R12, R11 ;  /* 0x0000000c0d0e7389 */ /* 0x00006400000c000b */
[----:B01----:R-:W-:Y:S01]  /*d3e0*/  ENDCOLLECTIVE ;  /* 0x000000000000791b */ /* 0x003fe20003800000 */
.L_x_9176:
        /* <DEDUP_REMOVED lines=10> */
.L_x_9177:
[----:B------:R-:W-:Y:S02]  /*d490*/  IMAD.MOV.U32 R13, RZ, RZ, R3 ;  /* 0x000000ffff0d7224 */ /* 0x000fe400078e0003 */
[----:B------:R-:W-:Y:S01]  /*d4a0*/  IMAD.MOV.U32 R12, RZ, RZ, 0x5 ;  /* 0x00000005ff0c7424 */ /* 0x000fe200078e00ff */
[----:B------:R-:W-:-:S13]  /*d4b0*/  IADD3 R4, P0, R14, R24, RZ ;  /* 0x000000180e047210 */ /* 0x000fda0007f1e0ff */
[----:B------:R-:W-:Y:S05]  /*d4c0*/  WARPSYNC.COLLECTIVE R15, `(.L_x_9178) ;  /* 0x000000000f087348 */ /* 0x000fea0003c00000 */
[----:B------:R0:W1:Y:S02]  /*d4d0*/  SHFL.IDX P6, R14, R13, R12, R11 ;  /* 0x0000000c0d0e7389 */ /* 0x00006400000c000b */
[----:B01----:R-:W-:Y:S01]  /*d4e0*/  ENDCOLLECTIVE ;  /* 0x000000000000791b */ /* 0x003fe20003800000 */
.L_x_9178:
        /* <DEDUP_REMOVED lines=10> */
.L_x_9179:
[----:B------:R-:W-:Y:S01]  /*d590*/  IMAD.MOV.U32 R37, RZ, RZ, R14 ;  /* 0x000000ffff257224 */ /* 0x000fe200078e000e */
[----:B------:R-:W-:Y:S06]  /*d5a0*/  BRA `(.L_x_9180) ;  /* 0xffffffd0004c7947 */ /* 0x000fec000383ffff */
.L_x_9099:
[----:B---3--:R3:W4:Y:S02]  /*d5b0*/  SYNCS.PHASECHK.TRANS64.TRYWAIT P0, [R32+URZ+0x22860], R31 ;  /* 0x0228601f200075a7 */ /* 0x008724000800017f */
[----:B----4-:R-:W-:Y:S05]  /*d5c0*/  @!P0 NANOSLEEP.SYNCS 0x989680 ;  /* 0x009896800000895d */ /* 0x010fea0003900000 */
[----:B------:R-:W4:Y:S02]  /*d5d0*/  @!P0 SYNCS.PHASECHK.TRANS64 P0, [R32+URZ+0x22860], R31 ;  /* 0x0228601f200085a7 */ /* 0x000f24000800007f */
[----:B----4-:R-:W-:Y:S05]  /*d5e0*/  @!P0 BRA `(.L_x_9099) ;  /* 0xfffffffc00f08947 */ /* 0x010fea000383ffff */
[----:B------:R-:W-:Y:S05]  /*d5f0*/  BRA `(.L_x_9181) ;  /* 0xffffffd000987947 */ /* 0x000fea000383ffff */
.L_x_9100:
[----:B------:R-:W-:Y:S01]  /*d600*/  BSSY B1, `(.L_x_9182) ;  /* 0x0000008000017945 */ /* 0x000fe20003800000 */
[----:B------:R-:W-:Y:S01]  /*d610*/  IMAD.MOV.U32 R13, RZ, RZ, R18 ;  /* 0x000000ffff0d7224 */ /* 0x000fe200078e0012 */
[----:B------:R-:W-:Y:S01]  /*d620*/  MOV R11, 0x181f ;  /* 0x0000181f000b7802 */ /* 0x000fe20000000f00 */
[----:B------:R-:W-:Y:S02]  /*d630*/  IMAD.MOV.U32 R12, RZ, RZ, RZ ;  /* 0x000000ffff0c7224 */ /* 0x000fe400078e00ff */
[----:B------:R-:W-:-:S07]  /*d640*/  IMAD.MOV.U32 R15, RZ, RZ, -0x1 ;  /* 0xffffffffff0f7424 */ /* 0x000fce00078e00ff */
[----:B-123--:R-:W-:Y:S05]  /*d650*/  WARPSYNC.COLLECTIVE R15, `(.L_x_9183) ;  /* 0x000000000f087348 */ /* 0x00efea0003c00000 */
[----:B------:R0:W4:Y:S02]  /*d660*/  SHFL.IDX P6, R14, R13, R12, R11 ;  /* 0x0000000c0d0e7389 */ /* 0x00012400000c000b */
[----:B01234-:R-:W-:Y:S01]  /*d670*/  ENDCOLLECTIVE ;  /* 0x000000000000791b */ /* 0x01ffe20003800000 */
.L_x_9183:
[----:B------:R-:W-:Y:S05]  /*d680*/  BSYNC B1 ;  /* 0x0000000000017941 */ /* 0x000fea0003800000 */
.L_x_9182:
[----:B------:R-:W-:Y:S01]  /*d690*/  IMAD.MOV.U32 R13, RZ, RZ, R3 ;  /* 0x000000ffff0d7224 */ /* 0x000fe200078e0003 */
[----:B------:R-:W-:Y:S01]  /*d6a0*/  MOV R12, RZ ;  /* 0x000000ff000c7202 */ /* 0x000fe20000000f00 */
[----:B------:R-:W-:Y:S02]  /*d6b0*/  IMAD.MOV.U32 R11, RZ, RZ, 0x181f ;  /* 0x0000181fff0b7424 */ /* 0x000fe400078e00ff */
[----:B------:R-:W-:Y:S02]  /*d6c0*/  IMAD.MOV.U32 R15, RZ, RZ, -0x1 ;  /* 0xffffffffff0f7424 */ /* 0x000fe400078e00ff */
[----:B------:R-:W-:Y:S02]  /*d6d0*/  IMAD.MOV.U32 R5, RZ, RZ, R14 ;  /* 0x000000ffff057224 */ /* 0x000fe400078e000e */
[----:B------:R-:W-:-:S07]  /*d6e0*/  IMAD R17, R21, 0xc000, R0 ;  /* 0x0000c00015117824 */ /* 0x000fce00078e0200 */
[----:B------:R-:W-:Y:S05]  /*d6f0*/  WARPSYNC.COLLECTIVE R15, `(.L_x_9184) ;  /* 0x000000000f087348 */ /* 0x000fea0003c00000 */
[----:B------:R0:W1:Y:S02]  /*d700*/  SHFL.IDX P6, R14, R13, R12, R11 ;  /* 0x0000000c0d0e7389 */ /* 0x00006400000c000b */
[----:B01----:R-:W-:Y:S01]  /*d710*/  ENDCOLLECTIVE ;  /* 0x000000000000791b */ /* 0x003fe20003800000 */
.L_x_9184:
[----:B------:R-:W-:Y:S01]  /*d720*/  IMAD.MOV.U32 R8, RZ, RZ, RZ ;  /* 0x000000ffff087224 */ /* 0x000fe200078e00ff */
[----:B------:R-:W-:Y:S01]  /*d730*/  MOV R13, R18 ;  /* 0x00000012000d7202 */ /* 0x000fe20000000f00 */
[----:B------:R-:W-:Y:S01]  /*d740*/  IMAD.MOV.U32 R12, RZ, RZ, 0x1 ;  /* 0x00000001ff0c7424 */ /* 0x000fe200078e00ff */
[----:B------:R-:W-:-:S13]  /*d750*/  IADD3 R4, P0, R14, R24, RZ ;  /* 0x000000180e047210 */ /* 0x000fda0007f1e0ff */
[----:B------:R-:W-:Y:S05]  /*d760*/  WARPSYNC.COLLECTIVE R15, `(.L_x_9185) ;  /* 0x000000000f087348 */ /* 0x000fea0003c00000 */
[----:B------:R0:W1:Y:S02]  /*d770*/  SHFL.IDX P6, R14, R13, R12, R11 ;  /* 0x0000000c0d0e7389 */ /* 0x00006400000c000b */
[----:B01----:R-:W-:Y:S01]  /*d780*/  ENDCOLLECTIVE ;  /* 0x000000000000791b */ /* 0x003fe20003800000 */
.L_x_9185:
[----:B------:R-:W-:-:S05]  /*d790*/  IMAD.X R5, RZ, RZ, R5, P0 ;  /* 0x000000ffff057224 */ /* 0x000fca00000e0605 */
[----:B------:R-:W-:Y:S01]  /*d7a0*/  @!PT LDS RZ, [RZ] ;  /* 0x00000000fffff984 */ /* 0x000fe20000000800 */
[----:B------:R-:W-:Y:S01]  /*d7b0*/  @!PT LDS RZ, [RZ] ;  /* 0x00000000fffff984 */ /* 0x000fe20000000800 */
[----:B------:R-:W-:Y:S01]  /*d7c0*/  @!PT LDS RZ, [RZ] ;  /* 0x00000000fffff984 */ /* 0x000fe20000000800 */
[----:B------:R0:W-:Y:S04]  /*d7d0*/  LDGSTS.E.BYPASS.LTC128B.128 [R17], desc[UR36][R4.64], !P4 ;  /* 0x0000000004117fae */ /* 0x0001e8000e101d64 */
        /* <DEDUP_REMOVED lines=8> */
.L_x_9186:
[----:B------:R-:W-:Y:S02]  /*d860*/  IMAD.MOV.U32 R13, RZ, RZ, R18 ;  /* 0x000000ffff0d7224 */ /* 0x000fe400078e0012 */
[----:B------:R-:W-:Y:S01]  /*d870*/  IMAD.MOV.U32 R12, RZ, RZ, 0x2 ;  /* 0x00000002ff0c7424 */ /* 0x000fe200078e00ff */
[----:B------:R-:W-:-:S07]  /*d880*/  MOV R5, R14 ;  /* 0x0000000e00057202 */ /* 0x000fce0000000f00 */
[----:B------:R-:W-:Y:S05]  /*d890*/  WARPSYNC.COLLECTIVE R15, `(.L_x_9187) ;  /* 0x000000000f087348 */ /* 0x000fea0003c00000 */
[----:B------:R0:W1:Y:S02]  /*d8a0*/  SHFL.IDX P6, R14, R13, R12, R11 ;  /* 0x0000000c0d0e7389 */ /* 0x00006400000c000b */
[----:B01----:R-:W-:Y:S01]  /*d8b0*/  ENDCOLLECTIVE ;  /* 0x000000000000791b */ /* 0x003fe20003800000 */
.L_x_9187:
        /* <DEDUP_REMOVED lines=9> */
[----:B------:R-:W-:-:S03]  /*d950*/  MOV R6, R14 ;  /* 0x0000000e00067202 */ /* 0x000fc60000000f00 */
[----:B------:R0:W-:Y:S04]  /*d960*/  LDGSTS.E.BYPASS.LTC128B.128 [R17+0x9800], desc[UR36][R4.64+0x180], !P1 ;  /* 0x0980018004117fae */ /* 0x0001e8000c901d64 */
[----:B0-----:R-:W-:Y:S05]  /*d970*/  WARPSYNC.COLLECTIVE R15, `(.L_x_9188) ;  /* 0x000000000f087348 */ /* 0x001fea0003c00000 */
[----:B------:R1:W2:Y:S02]  /*d980*/  SHFL.IDX P6, R14, R13, R12, R11 ;  /* 0x0000000c0d0e7389 */ /* 0x0002a400000c000b */
[----:B012---:R-:W-:Y:S01]  /*d990*/  ENDCOLLECTIVE ;  /* 0x000000000000791b */ /* 0x007fe20003800000 */
.L_x_9188:
[----:B------:R-:W-:Y:S01]  /*d9a0*/  MOV R13, R18 ;  /* 0x00000012000d7202 */ /* 0x000fe20000000f00 */
[----:B------:R-:W-:Y:S02]  /*d9b0*/  IMAD.MOV.U32 R12, RZ, RZ, 0x3 ;  /* 0x00000003ff0c7424 */ /* 0x000fe400078e00ff */
[----:B------:R-:W-:-:S07]  /*d9c0*/  IMAD.MOV.U32 R5, RZ, RZ, R14 ;  /* 0x000000ffff057224 */ /* 0x000fce00078e000e */
[----:B------:R-:W-:Y:S05]  /*d9d0*/  WARPSYNC.COLLECTIVE R15, `(.L_x_9189) ;  /* 0x000000000f087348 */ /* 0x000fea0003c00000 */
[----:B------:R0:W1:Y:S02]  /*d9e0*/  SHFL.IDX P6, R14, R13, R12, R11 ;  /* 0x0000000c0d0e7389 */ /* 0x00006400000c000b */
[----:B01----:R-:W-:Y:S01]  /*d9f0*/  ENDCOLLECTIVE ;  /* 0x000000000000791b */ /* 0x003fe20003800000 */
.L_x_9189:
        /* <DEDUP_REMOVED lines=9> */
[----:B------:R-:W-:-:S03]  /*da90*/  IMAD.MOV.U32 R7, RZ, RZ, R14 ;  /* 0x000000ffff077224 */ /* 0x000fc600078e000e */
[----:B------:R0:W-:Y:S04]  /*daa0*/  LDGSTS.E.BYPASS.LTC128B.128 [R17+0xa000], desc[UR36][R4.64+0x180], !P1 ;  /* 0x0a00018004117fae */ /* 0x0001e8000c901d64 */
[----:B0-----:R-:W-:Y:S05]  /*dab0*/  WARPSYNC.COLLECTIVE R15, `(.L_x_9190) ;  /* 0x000000000f087348 */ /* 0x001fea0003c00000 */
[----:B------:R1:W2:Y:S02]  /*dac0*/  SHFL.IDX P6, R14, R13, R12, R11 ;  /* 0x0000000c0d0e7389 */ /* 0x0002a400000c000b */
[----:B012---:R-:W-:Y:S01]  /*dad0*/  ENDCOLLECTIVE ;  /* 0x000000000000791b */ /* 0x007fe20003800000 */
.L_x_9190:
[----:B------:R-:W-:Y:S02]  /*dae0*/  IMAD.MOV.U32 R13, RZ, RZ, R18 ;  /* 0x000000ffff0d7224 */ /* 0x000fe400078e0012 */
[----:B------:R-:W-:Y:S01]  /*daf0*/  IMAD.MOV.U32 R12, RZ, RZ, 0x4 ;  /* 0x00000004ff0c7424 */ /* 0x000fe200078e00ff */
[----:B------:R-:W-:-:S07]  /*db00*/  MOV R5, R14 ;  /* 0x0000000e00057202 */ /* 0x000fce0000000f00 */
[----:B------:R-:W-:Y:S05]  /*db10*/  WARPSYNC.COLLECTIVE R15, `(.L_x_9191) ;  /* 0x000000000f087348 */ /* 0x000fea0003c00000 */
[----:B------:R0:W1:Y:S02]  /*db20*/  SHFL.IDX P6, R14, R13, R12, R11 ;  /* 0x0000000c0d0e7389 */ /* 0x00006400000c000b */
[----:B01----:R-:W-:Y:S01]  /*db30*/  ENDCOLLECTIVE ;  /* 0x000000000000791b */ /* 0x003fe20003800000 */
.L_x_9191:
        /* <DEDUP_REMOVED lines=14> */
.L_x_9192:
[----:B------:R-:W-:Y:S01]  /*dc20*/  MOV R13, R18 ;  /* 0x00000012000d7202 */ /* 0x000fe20000000f00 */
[----:B------:R-:W-:Y:S02]  /*dc30*/  IMAD.MOV.U32 R12, RZ, RZ, 0x5 ;  /* 0x00000005ff0c7424 */ /* 0x000fe400078e00ff */
[----:B------:R-:W-:-:S07]  /*dc40*/  IMAD.MOV.U32 R5, RZ, RZ, R14 ;  /* 0x000000ffff057224 */ /* 0x000fce00078e000e */
[----:B------:R-:W-:Y:S05]  /*dc50*/  WARPSYNC.COLLECTIVE R15, `(.L_x_9193) ;  /* 0x000000000f087348 */ /* 0x000fea0003c00000 */
[----:B------:R0:W1:Y:S02]  /*dc60*/  SHFL.IDX P6, R14, R13, R12, R11 ;  /* 0x0000000c0d0e7389 */ /* 0x00006400000c000b */
[----:B01----:R-:W-:Y:S01]  /*dc70*/  ENDCOLLECTIVE ;  /* 0x000000000000791b */ /* 0x003fe20003800000 */
.L_x_9193:
        /* <DEDUP_REMOVED lines=14> */
.L_x_9194:
[----:B------:R-:W-:Y:S01]  /*dd60*/  MOV R3, R14 ;  /* 0x0000000e00037202 */ /* 0x000fe20000000f00 */
[----:B------:R-:W-:Y:S06]  /*dd70*/  BRA `(.L_x_9195) ;  /* 0xffffffcc00d47947 */ /* 0x000fec000383ffff */
.L_x_9105:
[----:B0-----:R0:W1:Y:S02]  /*dd80*/  SYNCS.PHASECHK.TRANS64.TRYWAIT P0, [R4+URZ+0x22820], R8 ;  /* 0x02282008040075a7 */ /* 0x001064000800017f */
[----:B-1----:R-:W-:Y:S05]  /*dd90*/  @!P0 NANOSLEEP.SYNCS 0x989680 ;  /* 0x009896800000895d */ /* 0x002fea0003900000 */
[----:B------:R-:W1:Y:S02]  /*dda0*/  @!P0 SYNCS.PHASECHK.TRANS64 P0, [R4+URZ+0x22820], R8 ;  /* 0x02282008040085a7 */ /* 0x000e64000800007f */
[----:B-1----:R-:W-:Y:S05]  /*ddb0*/  @!P0 BRA `(.L_x_9105) ;  /* 0xfffffffc00f08947 */ /* 0x002fea000383ffff */
[----:B------:R-:W-:Y:S05]  /*ddc0*/  BRA `(.L_x_9196) ;  /* 0xffffffd0005c7947 */ /* 0x000fea000383ffff */
.L_x_9106:
[----:B------:R-:W-:Y:S01]  /*ddd0*/  BSSY B0, `(.L_x_9197) ;  /* 0x0000008000007945 */ /* 0x000fe20003800000 */
[----:B------:R-:W-:Y:S01]  /*dde0*/  IMAD.MOV.U32 R13, RZ, RZ, R2 ;  /* 0x000000ffff0d7224 */ /* 0x000fe200078e0002 */
[----:B------:R-:W-:Y:S01]  /*ddf0*/  MOV R11, 0x1f ;  /* 0x0000001f000b7802 */ /* 0x000fe20000000f00 */
[----:B------:R-:W-:Y:S02]  /*de00*/  IMAD.MOV.U32 R12, RZ, RZ, RZ ;  /* 0x000000ffff0c7224 */ /* 0x000fe400078e00ff */
[----:B------:R-:W-:-:S07]  /*de10*/  IMAD.MOV.U32 R15, RZ, RZ, -0x1 ;  /* 0xffffffffff0f7424 */ /* 0x000fce00078e00ff */
[----:B0-23-5:R-:W-:Y:S05]  /*de20*/  WARPSYNC.COLLECTIVE R15, `(.L_x_9198) ;  /* 0x000000000f087348 */ /* 0x02dfea0003c00000 */
[----:B------:R1:W4:Y:S02]  /*de30*/  SHFL.IDX P6, R14, R13, R12, R11 ;  /* 0x0000000c0d0e7389 */ /* 0x00032400000c000b */
[----:B012345:R-:W-:Y:S01]  /*de40*/  ENDCOLLECTIVE ;  /* 0x000000000000791b */ /* 0x03ffe20003800000 */
.L_x_9198:
[----:B------:R-:W-:Y:S05]  /*de50*/  BSYNC B0 ;  /* 0x0000000000007941 */ /* 0x000fea0003800000 */
.L_x_9197:
[----:B------:R-:W-:Y:S05]  /*de60*/  BRA `(.L_x_9199) ;  /* 0xffffffd000447947 */ /* 0x000fea000383ffff */
.L_x_9107:
[----:B------:R-:W-:Y:S01]  /*de70*/  BSSY B0, `(.L_x_9200) ;  /* 0x0000006000007945 */ /* 0x000fe20003800000 */
[----:B------:R-:W-:-:S07]  /*de80*/  IMAD.MOV.U32 R15, RZ, RZ, -0x1 ;  /* 0xffffffffff0f7424 */ /* 0x000fce00078e00ff */
[----:B0123-5:R-:W-:Y:S05]  /*de90*/  WARPSYNC.COLLECTIVE R15, `(.L_x_9201) ;  /* 0x000000000f0c7348 */ /* 0x02ffea0003c00000 */
[----:B------:R-:W-:Y:S02]  /*dea0*/  ELECT P6, UR62, PT ;  /* 0x00000000003e782f */ /* 0x000fe400038c0000 */
[----:B------:R-:W-:Y:S01]  /*deb0*/  MOV R14, UR62 ;  /* 0x0000003e000e7c02 */ /* 0x000fe20008000f00 */
[----:B0123-5:R-:W-:Y:S10]  /*dec0*/  ENDCOLLECTIVE ;  /* 0x000000000000791b */ /* 0x02fff40003800000 */
.L_x_9201:
[----:B------:R-:W-:Y:S05]  /*ded0*/  BSYNC B0 ;  /* 0x0000000000007941 */ /* 0x000fea0003800000 */
.L_x_9200:
[----:B------:R-:W-:Y:S05]  /*dee0*/  BRA `(.L_x_9202) ;  /* 0xffffffd000387947 */ /* 0x000fea000383ffff */
.L_x_9109:
[----:B----4-:R4:W0:Y:S02]  /*def0*/  SYNCS.PHASECHK.TRANS64.TRYWAIT P1, [R5+URZ+0x22840], R0 ;  /* 0x02284000050075a7 */ /* 0x010824000802017f */
[----:B0-----:R-:W-:Y:S05]  /*df00*/  @!P1 NANOSLEEP.SYNCS 0x989680 ;  /* 0x009896800000995d */ /* 0x001fea0003900000 */
[----:B------:R-:W0:Y:S02]  /*df10*/  @!P1 SYNCS.PHASECHK.TRANS64 P1, [R5+URZ+0x22840], R0 ;  /* 0x02284000050095a7 */ /* 0x000e24000802007f */
[----:B0-----:R-:W-:Y:S05]  /*df20*/  @!P1 BRA `(.L_x_9109) ;  /* 0xfffffffc00f09947 */ /* 0x001fea000383ffff */
[----:B------:R-:W-:Y:S05]  /*df30*/  BRA `(.L_x_9203) ;  /* 0xffffffd000587947 */ /* 0x000fea000383ffff */
.L_x_9111:
[----:B-1----:R1:W0:Y:S02]  /*df40*/  SYNCS.PHASECHK.TRANS64.TRYWAIT P1, [R21+URZ+0x22840], R2 ;  /* 0x02284002150075a7 */ /* 0x002224000802017f */
[----:B0-----:R-:W-:Y:S05]  /*df50*/  @!P1 NANOSLEEP.SYNCS 0x989680 ;  /* 0x009896800000995d */ /* 0x001fea0003900000 */
[----:B------:R-:W0:Y:S02]  /*df60*/  @!P1 SYNCS.PHASECHK.TRANS64 P1, [R21+URZ+0x22840], R2 ;  /* 0x02284002150095a7 */ /* 0x000e24000802007f */
[----:B0-----:R-:W-:Y:S05]  /*df70*/  @!P1 BRA `(.L_x_9111) ;  /* 0xfffffffc00f09947 */ /* 0x001fea000383ffff */
[----:B------:R-:W-:Y:S05]  /*df80*/  BRA `(.L_x_9204) ;  /* 0xffffffd000647947 */ /* 0x000fea000383ffff */
.L_x_9113:
[----:B------:R0:W0:Y:S02]  /*df90*/  SYNCS.PHASECHK.TRANS64.TRYWAIT P1, [R5+URZ+0x22860], R0 ;  /* 0x02286000050075a7 */ /* 0x000024000802017f */
[----:B0-----:R-:W-:Y:S05]  /*dfa0*/  @!P1 NANOSLEEP.SYNCS 0x989680 ;  /* 0x009896800000995d */ /* 0x001fea0003900000 */
[----:B------:R-:W0:Y:S02]  /*dfb0*/  @!P1 SYNCS.PHASECHK.TRANS64 P1, [R5+URZ+0x22860], R0 ;  /* 0x02286000050095a7 */ /* 0x000e24000802007f */
[----:B0-----:R-:W-:Y:S05]  /*dfc0*/  @!P1 BRA `(.L_x_9113) ;  /* 0xfffffffc00f09947 */ /* 0x001fea000383ffff */
[----:B------:R-:W-:Y:S05]  /*dfd0*/  BRA `(.L_x_9205) ;  /* 0xffffffd000607947 */ /* 0x000fea000383ffff */
.L_x_9206:
        /* <DEDUP_REMOVED lines=10> */
.L_x_15661:


//--------------------- .text._ZN7cutlass13device_kernelIN5flash11enable_sm90INS1_16FlashAttnFwdSm90INS1_25CollectiveMainloopFwdSm90ILi2EN4cute5tupleIJNS5_1CILi1EEES8_S8_EEENS6_IJNS7_ILi128EEENS7_ILi96EEENS7_ILi64EEEEEELi256ENS_10bfloat16_tEfNS_4arch4Sm90ELb0ELb0ELb0ELb0ELb1ELb0ELb1ELb1ELb0ELb1ELb1ELb0EEENS1_21CollectiveEpilogueFwdINS6_IJSA_NS7_ILi256EEESB_EEES9_SE_SG_Li256ELb0ELb1ELb1ELb0EEENS1_19SingleTileSchedulerILb0ELb1ELb1ELi128EEEEEEEEEvNT_6ParamsE --------------------------
	.section	.text._ZN7cutlass13device_kernelIN5flash11enable_sm90INS1_16FlashAttnFwdSm90INS1_25CollectiveMainloopFwdSm90ILi2EN4cute5tupleIJNS5_1CILi1EEES8_S8_EEENS6_IJNS7_ILi128EEENS7_ILi96EEENS7_ILi64EEEEEELi256ENS_10bfloat16_tEfNS_4arch4Sm90ELb0ELb0ELb0ELb0ELb1ELb0ELb1ELb1ELb0ELb1ELb1ELb0EEENS1_21CollectiveEpilogueFwdINS6_IJSA_NS7_ILi256EEESB_EEES9_SE_SG_Li256ELb0ELb1ELb1ELb0EEENS1_19SingleTileSchedulerILb0ELb1ELb1ELi128EEEEEEEEEvNT_6ParamsE,"ax",@progbits
	.align	128
.text._ZN7cutlass13device_kernelIN5flash11enable_sm90INS1_16FlashAttnFwdSm90INS1_25CollectiveMainloopFwdSm90ILi2EN4cute5tupleIJNS5_1CILi1EEES8_S8_EEENS6_IJNS7_ILi128EEENS7_ILi96EEENS7_ILi64EEEEEELi256ENS_10bfloat16_tEfNS_4arch4Sm90ELb0ELb0ELb0ELb0ELb1ELb0ELb1ELb1ELb0ELb1ELb1ELb0EEENS1_21CollectiveEpilogueFwdINS6_IJSA_NS7_ILi256EEESB_EEES9_SE_SG_Li256ELb0ELb1ELb1ELb0EEENS1_19SingleTileSchedulerILb0ELb1ELb1ELi128EEEEEEEEEvNT_6ParamsE:
        .type           _ZN7cutlass13device_kernelIN5flash11enable_sm90INS1_16FlashAttnFwdSm90INS1_25CollectiveMainloopFwdSm90ILi2EN4cute5tupleIJNS5_1CILi1EEES8_S8_EEENS6_IJNS7_ILi128EEENS7_ILi96EEENS7_ILi64EEEEEELi256ENS_10bfloat16_tEfNS_4arch4Sm90ELb0ELb0ELb0ELb0ELb1ELb0ELb1ELb1ELb0ELb1ELb1ELb0EEENS1_21CollectiveEpilogueFwdINS6_IJSA_NS7_ILi256EEESB_EEES9_SE_SG_Li256ELb0ELb1ELb1ELb0EEENS1_19SingleTileSchedulerILb0ELb1ELb1ELi128EEEEEEEEEvNT_6ParamsE,@function
        .size           _ZN7cutlass13device_kernelIN5flash11enable_sm90INS1_16FlashAttnFwdSm90INS1_25CollectiveMainloopFwdSm90ILi2EN4cute5tupleIJNS5_1CILi1EEES8_S8_EEENS6_IJNS7_ILi128EEENS7_ILi96EEENS7_ILi64EEEEEELi256ENS_10bfloat16_tEfNS_4arch4Sm90ELb0ELb0ELb0ELb0ELb1ELb0ELb1ELb1ELb0ELb1ELb1ELb0EEENS1_21CollectiveEpilogueFwdINS6_IJSA_NS7_ILi256EEESB_EEES9_SE_SG_Li256ELb0ELb1ELb1ELb0EEENS1_19SingleTileSchedulerILb0ELb1ELb1ELi128EEEEEEEEEvNT_6ParamsE,(.L_x_15662 - _ZN7cutlass13device_kernelIN5flash11enable_sm90INS1_16FlashAttnFwdSm90INS1_25CollectiveMainloopFwdSm90ILi2EN4cute5tupleIJNS5_1CILi1EEES8_S8_EEENS6_IJNS7_ILi128EEENS7_ILi96EEENS7_ILi64EEEEEELi256ENS_10bfloat16_tEfNS_4arch4Sm90ELb0ELb0ELb0ELb0ELb1ELb0ELb1ELb1ELb0ELb1ELb1ELb0EEENS1_21CollectiveEpilogueFwdINS6_IJSA_NS7_ILi256EEESB_EEES9_SE_SG_Li256ELb0ELb1ELb1ELb0EEENS1_19SingleTileSchedulerILb0ELb1ELb1ELi128EEEEEEEEEvNT_6ParamsE)
        .other          _ZN7cutlass13device_kernelIN5flash11enable_sm90INS1_16FlashAttnFwdSm90INS1_25CollectiveMainloopFwdSm90ILi2EN4cute5tupleIJNS5_1CILi1EEES8_S8_EEENS6_IJNS7_ILi128EEENS7_ILi96EEENS7_ILi64EEEEEELi256ENS_10bfloat16_tEfNS_4arch4Sm90ELb0ELb0ELb0ELb0ELb1ELb0ELb1ELb1ELb0ELb1ELb1ELb0EEENS1_21CollectiveEpilogueFwdINS6_IJSA_NS7_ILi256EEESB_EEES9_SE_SG_Li256ELb0ELb1ELb1ELb0EEENS1_19SingleTileSchedulerILb0ELb1ELb1ELi128EEEEEEEEEvNT_6ParamsE,@"STO_CUDA_ENTRY STV_DEFAULT"
_ZN7cutlass13device_kernelIN5flash11enable_sm90INS1_16FlashAttnFwdSm90INS1_25CollectiveMainloopFwdSm90ILi2EN4cute5tupleIJNS5_1CILi1EEES8_S8_EEENS6_IJNS7_ILi128EEENS7_ILi96EEENS7_ILi64EEEEEELi256ENS_10bfloat16_tEfNS_4arch4Sm90ELb0ELb0ELb0ELb0ELb1ELb0ELb1ELb1ELb0ELb1ELb1ELb0EEENS1_21CollectiveEpilogueFwdINS6_IJSA_NS7_ILi256EEESB_EEES9_SE_SG_Li256ELb0ELb1ELb1ELb0EEENS1_19SingleTileSchedulerILb0ELb1ELb1ELi128EEEEEEEEEvNT_6ParamsE:
        /* <DEDUP_REMOVED lines=43> */
[----:B------:R0:W0:Y:S01]  /*02b0*/  SYNCS.EXCH.64 URZ, [UR8+0x32440], UR6 ;  /* 0x03244006083f75b2 */ /* 0x0000220008000100 */
[----:B------:R0:W0:Y:S01]  /*02c0*/  SYNCS.EXCH.64 URZ, [UR8+0x32438], UR4 ;  /* 0x03243804083f75b2 */ /* 0x0000220008000100 */
[----:B------:R0:W0:Y:S01]  /*02d0*/  SYNCS.EXCH.64 URZ, [UR8+0x32448], UR6 ;  /* 0x03244806083f75b2 */ /* 0x0000220008000100 */
[----:B------:R-:W-:Y:S01]  /*02e0*/  NOP ;  /* 0x0000000000007918 */ /* 0x000fe20000000000 */
.L_x_9207:
        /* <DEDUP_REMOVED lines=22> */
.L_x_9208:
        /* <DEDUP_REMOVED lines=18> */
.L_x_9209:
        /* <DEDUP_REMOVED lines=22> */
.L_x_9210:
        /* <DEDUP_REMOVED lines=23> */
.L_x_9211:
        /* <DEDUP_REMOVED lines=11> */
.L_x_9214:
[----:B------:R-:W-:-:S08]  /*08f0*/  NOP ;  /* 0x0000000000007918 */ /* 0x000fd00000000000 */
[----:B------:R-:W1:Y:S02]  /*0900*/  USETMAXREG.TRY_ALLOC.CTAPOOL UP0, 0xe8 ;  /* 0x000000e8000079c8 */ /* 0x000e640008000600 */
[----:B-1----:R-:W-:-:S13]  /*0910*/  PLOP3.LUT P0, PT, PT, PT, UP0, 0x80, 0x0 ;  /* 0x000000000000781c */ /* 0x002fda0003f0f008 */
[----:B------:R-:W-:Y:S05]  /*0920*/  @!P0 BRA `(.L_x_9214) ;  /* 0xfffffffc00f08947 */ /* 0x000fea000383ffff */
[----:B------:R-:W1:Y:S01]  /*0930*/  S2UR UR6, SR_CTAID.Y ;  /* 0x00000000000679c3 */ /* 0x000e620000002600 */
[----:B------:R-:W-:Y:S01]  /*0940*/  ULDC UR7, c[0x0][0xd50] ;  /* 0x0003540000077ab9 */ /* 0x000fe20000000800 */
[----:B------:R-:W-:Y:S01]  /*0950*/  SHF.R.U32.HI R17, RZ, 0x7, R28 ;  /* 0x00000007ff117819 */ /* 0x000fe2000001161c */
[----:B------:R-:W-:-:S05]  /*0960*/  UISETP.NE.AND UP0, UPT, UR7, 0x1, UPT ;  /* 0x000000010700788c */ /* 0x000fca000bf05270 */
[----:B------:R-:W-:Y:S08]  /*0970*/  BAR.ARV 0x8, 0x180 ;  /* 0x0206000000007b1d */ /* 0x000ff00000002000 */
[----:B------:R-:W2:Y:S01]  /*0980*/  S2UR UR8, SR_CTAID.Z ;  /* 0x00000000000879c3 */ /* 0x000ea20000002700 */
[----:B------:R-:W-:Y:S01]  /*0990*/  ISETP.NE.AND P0, PT, R17, 0x1, PT ;  /* 0x000000011100780c */ /* 0x000fe20003f05270 */
[----:B------:R-:W-:Y:S01]  /*09a0*/  @UP0 ULDC UR4, c[0x0][0xd54] ;  /* 0x0003550000040ab9 */ /* 0x000fe20000000800 */
[----:B------:R-:W-:Y:S01]  /*09b0*/  @UP0 ULDC UR9, c[0x0][0xd58] ;  /* 0x0003560000090ab9 */ /* 0x000fe20000000800 */
[----:B-1----:R-:W-:-:S10]  /*09c0*/  UIMAD.WIDE.U32 UR4, UR6, UR4, URZ ;  /* 0x00000004060472a5 */ /* 0x002fd4000f8e003f */
[----:B------:R-:W-:Y:S06]  /*09d0*/  @!P0 BAR.ARV 0x9, 0x100 ;  /* 0x0244000000008b1d */ /* 0x000fec0000002000 */
[----:B------:R-:W-:Y:S01]  /*09e0*/  UMOV UR10, UR6 ;  /* 0x00000006000a7c82 */ /* 0x000fe20008000000 */
[----:B------:R-:W-:Y:S01]  /*09f0*/  @UP0 USHF.R.U32.HI UR10, URZ, UR9, UR5 ;  /* 0x000000093f0a0299 */ /* 0x000fe20008011605 */
[----:B--2---:R-:W-:-:S03]  /*0a00*/  ISETP.LE.AND P0, PT, RZ, UR8, PT ;  /* 0x00000008ff007c0c */ /* 0x004fc6000bf03270 */
[----:B------:R-:W-:Y:S02]  /*0a10*/  UIADD3 UR4, -UR10, URZ, URZ ;  /* 0x0000003f0a047290 */ /* 0x000fe4000fffe13f */
[----:B------:R-:W-:Y:S02]  /*0a20*/  IMAD.U32 R0, RZ, RZ, UR10 ;  /* 0x0000000aff007e24 */ /* 0x000fe4000f8e00ff */
[----:B------:R-:W-:-:S03]  /*0a30*/  UIMAD UR7, UR7, UR4, UR6 ;  /* 0x00000004070772a4 */ /* 0x000fc6000f8e0206 */
[----:B------:R1:W-:Y:S03]  /*0a40*/  STL [R1+0x4], R0 ;  /* 0x0000040001007387 */ /* 0x0003e60000100800 */
[----:B------:R-:W-:Y:S06]  /*0a50*/  @!P0 BRA `(.L_x_9215) ;  /* 0x000000c8000c8947 */ /* 0x000fec0003800000 */
        /* <DEDUP_REMOVED lines=22> */
[-C--:B-1----:R-:W-:Y:S02]  /*0bc0*/  IABS R0, R3.reuse ;  /* 0x0000000300007213 */ /* 0x082fe40000000000 */
[----:B------:R-:W-:Y:S01]  /*0bd0*/  IMAD.U32 R4, RZ, RZ, UR8 ;  /* 0x00000008ff047e24 */ /* 0x000fe2000f8e00ff */
[----:B------:R-:W-:Y:S01]  /*0be0*/  IABS R5, R3 ;  /* 0x0000000300057213 */ /* 0x000fe20000000000 */
[----:B------:R-:W-:Y:S01]  /*0bf0*/  ULOP3.LUT UR8, UR8, UR7, URZ, 0x3c, !UPT ;  /* 0x0000000708087292 */ /* 0x000fe2000f8e3c3f */
[----:B------:R-:W-:Y:S02]  /*0c00*/  R2UR UR12, R0 ;  /* 0x00000000000c72ca */ /* 0x000fe400000e0000 */
[----:B------:R-:W-:-:S04]  /*0c10*/  IABS R4, R4 ;  /* 0x0000000400047213 */ /* 0x000fc80000000000 */
[----:B------:R-:W-:-:S04]  /*0c20*/  MOV R3, R4 ;  /* 0x0000000400037202 */ /* 0x000fc80000000f00 */
[----:B------:R-:W-:-:S03]  /*0c30*/  R2UR UR11, R3 ;  /* 0x00000000030b72ca */ /* 0x000fc600000e0000 */
        /* <DEDUP_REMOVED lines=22> */
.L_x_9216:
[----:B------:R-:W-:Y:S01]  /*0da0*/  UIMAD UR5, UR9, UR4, URZ ;  /* 0x00000004090572a4 */ /* 0x000fe2000f8e023f */
[----:B-1----:R-:W-:Y:S01]  /*0db0*/  IMAD.U32 R0, RZ, RZ, UR6 ;  /* 0x00000006ff007e24 */ /* 0x002fe2000f8e00ff */
[----:B------:R-:W-:Y:S01]  /*0dc0*/  PLOP3.LUT P0, PT, PT, PT, PT, 0x80, 0x0 ;  /* 0x000000000000781c */ /* 0x000fe20003f0f070 */
[----:B------:R-:W-:Y:S01]  /*0dd0*/  IMAD.U32 R3, RZ, RZ, UR4 ;  /* 0x00000004ff037e24 */ /* 0x000fe2000f8e00ff */
[----:B------:R-:W-:Y:S01]  /*0de0*/  MOV R4, RZ ;  /* 0x000000ff00047202 */ /* 0x000fe20000000f00 */
[----:B------:R-:W-:Y:S01]  /*0df0*/  VIADD R22, R28, 0xffffff80 ;  /* 0xffffff801c167836 */ /* 0x000fe20000000000 */
[----:B------:R-:W-:Y:S01]  /*0e00*/  CS2R R150, SRZ ;  /* 0x0000000000967805 */ /* 0x000fe2000001ff00 */
[----:B------:R-:W-:Y:S01]  /*0e10*/  IMAD.U32 R19, RZ, RZ, UR5 ;  /* 0x00000005ff137e24 */ /* 0x000fe2000f8e00ff */
        /* <DEDUP_REMOVED lines=70> */
[----:B------:R-:W1:Y:S01]  /*1280*/  S2UR UR6, SR_CgaCtaId ;  /* 0x00000000000679c3 */ /* 0x000e620000008800 */
[----:B------:R-:W-:Y:S02]  /*1290*/  UMOV UR5, 0x400 ;  /* 0x0000040000057882 */ /* 0x000fe40000000000 */
[----:B------:R-:W-:-:S04]  /*12a0*/  LEA.HI R23, R3, R22, RZ, 0x7 ;  /* 0x0000001603177211 */ /* 0x000fc800078f38ff */
[----:B------:R-:W-:-:S06]  /*12b0*/  SHF.R.S32.HI R0, RZ, 0x7, R23 ;  /* 0x00000007ff007819 */ /* 0x000fcc0000011417 */
[----:B------:R-:W2:Y:S01]  /*12c0*/  SHFL.IDX PT, R0, R0, RZ, 0x1f ;  /* 0x00001fff00007589 */ /* 0x000ea200000e0000 */
[----:B-1----:R-:W-:-:S04]  /*12d0*/  ULEA UR7, UR6, UR5, 0x18 ;  /* 0x0000000506077291 */ /* 0x002fc8000f8ec03f */
[----:B------:R-:W-:Y:S02]  /*12e0*/  UIADD3 UR6, UR7, 0x18400, URZ ;  /* 0x0001840007067890 */ /* 0x000fe4000fffe03f */
[----:B------:R-:W-:Y:S02]  /*12f0*/  IMAD.U32 R16, RZ, RZ, UR7 ;  /* 0x00000007ff107e24 */ /* 0x000fe4000f8e00ff */
[----:B------:R-:W-:Y:S01]  /*1300*/  ULOP3.LUT UP0, URZ, UR6, 0x1bf, URZ, 0xc0, !UPT ;  /* 0x000001bf063f7892 */ /* 0x000fe2000f80c03f */
[----:B--2---:R-:W-:-:S05]  /*1310*/  R2UR UR4, R0 ;  /* 0x00000000000472ca */ /* 0x004fca00000e0000 */
[----:B------:R-:W-:-:S08]  /*1320*/  PLOP3.LUT P0, PT, PT, PT, UP0, 0x80, 0x0 ;  /* 0x000000000000781c */ /* 0x000fd00003f0f008 */
[----:B------:R-:W-:-:S04]  /*1330*/  ULEA.HI UR5, UR4, UR4, URZ, 0x1 ;  /* 0x0000000404057291 */ /* 0x000fc8000f8f083f */
[----:B------:R-:W-:-:S04]  /*1340*/  ULOP3.LUT UR5, UR5, 0xffffe, URZ, 0xc0, !UPT ;  /* 0x000ffffe05057892 */ /* 0x000fc8000f8ec03f */
[----:B------:R-:W-:Y:S01]  /*1350*/  UIADD3 UR40, UR4, -UR5, URZ ;  /* 0x8000000504287290 */ /* 0x000fe2000fffe03f */
[----:B------:R-:W-:Y:S11]  /*1360*/  @!P0 BRA `(.L_x_9218) ;  /* 0x0000000000408947 */ /* 0x000ff60003800000 */
[----:B------:R-:W-:Y:S01]  /*1370*/  MOV R0, 0x0 ;  /* 0x0000000000007802 */ /* 0x000fe20000000f00 */
[----:B------:R-:W-:Y:S01]  /*1380*/  ULDC.64 UR4, c[0x4][0xf0] ;  /* 0x01003c0000047ab9 */ /* 0x000fe20000000a00 */
[----:B------:R-:W-:Y:S01]  /*1390*/  ULDC.64 UR6, c[0x4][0x38] ;  /* 0x01000e0000067ab9 */ /* 0x000fe20000000a00 */
[----:B------:R-:W-:Y:S01]  /*13a0*/  IMAD.U32 R4, RZ, RZ, UR4 ;  /* 0x00000004ff047e24 */ /* 0x000fe2000f8e00ff */
[----:B0-----:R0:W1:Y:S01]  /*13b0*/  LDC.64 R2, c[0x4][R0] ;  /* 0x0100000000027b82 */ /* 0x0010620000000a00 */
        /* <DEDUP_REMOVED lines=11> */
.L_x_9218:
[----:B------:R-:W-:Y:S01]  /*1470*/  R2UR UR4, R16 ;  /* 0x00000000100472ca */ /* 0x000fe200000e0000 */
[----:B------:R-:W-:Y:S01]  /*1480*/  VIADD R210, R17, 0x8 ;  /* 0x0000000811d27836 */ /* 0x000fe20000000000 */
[----:B------:R-:W-:-:S11]  /*1490*/  SHF.L.U32 R0, RZ, 0x1f, RZ ;  /* 0x0000001fff007819 */ /* 0x000fd600000006ff */
[----:B------:R-:W1:Y:S02]  /*14a0*/  SYNCS.PHASECHK.TRANS64.TRYWAIT P0, [UR4+0x32400], R0 ;  /* 0x03240000ff0075a7 */ /* 0x000e640008000144 */
[----:B-1----:R-:W-:Y:S05]  /*14b0*/  @!P0 BRA `(.L_x_9219) ;  /* 0x000000bc007c8947 */ /* 0x002fea0003800000 */
.L_x_9296:
[----:B------:R-:W-:Y:S05]  /*14c0*/  WARPSYNC.ALL ;  /* 0x0000000000007948 */ /* 0x000fea0003800000 */
[----:B0-----:R-:W2:Y:S01]  /*14d0*/  LDL R2, [R1] ;  /* 0x0000000001027983 */ /* 0x001ea20000100800 */
[----:B------:R0:W-:Y:S01]  /*14e0*/  BAR.SYNC.DEFER_BLOCKING R210, 0x100 ;  /* 0x000400d20000751d */ /* 0x0001e20000010000 */
[----:B--2---:R-:W-:-:S13]  /*14f0*/  R2UR UR4, R2 ;  /* 0x00000000020472ca */ /* 0x004fda00000e0000 */
[----:B------:R-:W-:-:S04]  /*1500*/  ULOP3.LUT UR4, UR4, 0x1, URZ, 0xfc, !UPT ;  /* 0x0000000104047892 */ /* 0x000fc8000f8efc3f */
[----:B------:R-:W-:-:S06]  /*1510*/  UISETP.NE.AND UP0, UPT, UR4, 0x3, UPT ;  /* 0x000000030400788c */ /* 0x000fcc000bf05270 */
[----:B------:R-:W-:-:S13]  /*1520*/  PLOP3.LUT P0, PT, PT, PT, UP0, 0x80, 0x0 ;  /* 0x000000000000781c */ /* 0x000fda0003f0f008 */
[----:B0-----:R-:W-:Y:S05]  /*1530*/  @!P0 BRA `(.L_x_9220) ;  /* 0x0000000000048947 */ /* 0x001fea0003800000 */
[----:B------:R-:W-:Y:S01]  /*1540*/  BPT.TRAP 0x1 ;  /* 0x000000040000795c */ /* 0x000fe20000300000 */
.L_x_9220:
[----:B------:R-:W-:-:S13]  /*1550*/  R2UR UR4, R16 ;  /* 0x00000000100472ca */ /* 0x000fda00000e0000 */
[----:B------:R0:W2:Y:S01]  /*1560*/  SYNCS.PHASECHK.TRANS64.TRYWAIT P1, [UR4+0x32430], R0 ;  /* 0x03243000ff0075a7 */ /* 0x0000a20008020144 */
[----:B------:R-:W-:Y:S05]  /*1570*/  @!P0 BRA `(.L_x_9221) ;  /* 0x0000000000048947 */ /* 0x000fea0003800000 */
[----:B------:R-:W-:Y:S01]  /*1580*/  BPT.TRAP 0x1 ;  /* 0x000000040000795c */ /* 0x000fe20000300000 */
.L_x_9221:
[----:B--2---:R-:W-:Y:S05]  /*1590*/  @P1 BRA `(.L_x_9222) ;  /* 0x00000000000c1947 */ /* 0x004fea0003800000 */
[----:B------:R-:W-:-:S13]  /*15a0*/  R2UR UR4, R16 ;  /* 0x00000000100472ca */ /* 0x000fda00000e0000 */
[----:B------:R-:W2:Y:S02]  /*15b0*/  SYNCS.PHASECHK.TRANS64.TRYWAIT P1, [UR4+0x32430], R0 ;  /* 0x03243000ff0075a7 */ /* 0x000ea40008020144 */
[----:B--2---:R-:W-:Y:S05]  /*15c0*/  @!P1 BRA `(.L_x_9223) ;  /* 0x000000bc00549947 */ /* 0x004fea0003800000 */
.L_x_9222:
[----:B------:R-:W-:Y:S01]  /*15d0*/  R2UR UR9, R16 ;  /* 0x00000000100972ca */ /* 0x000fe200000e0000 */
[----:B------:R-:W-:Y:S01]  /*15e0*/  WARPGROUP.ARRIVE ;  /* 0x00000000000079c5 */ /* 0x000fe20000000000 */
[----:B------:R-:W-:Y:S01]  /*15f0*/  UMOV UR7, 0x40000040 ;  /* 0x4000004000077882 */ /* 0x000fe20000000000 */
[----:B------:R-:W-:Y:S01]  /*1600*/  UMOV UR13, 0x40000040 ;  /* 0x40000040000d7882 */ /* 0x000fe20000000000 */
[----:B------:R-:W-:Y:S02]  /*1610*/  IMAD.U32 R15, RZ, RZ, UR7 ;  /* 0x00000007ff0f7e24 */ /* 0x000fe4000f8e00ff */
[----:B------:R-:W-:-:S07]  /*1620*/  IMAD.U32 R13, RZ, RZ, UR13 ;  /* 0x0000000dff0d7e24 */ /* 0x000fce000f8e00ff */
[----:B------:R-:W-:Y:S02]  /*1630*/  ULEA UR40, UR40, UR9, 0xd ;  /* 0x0000000928287291 */ /* 0x000fe4000f8e683f */
[----:B------:R-:W-:Y:S02]  /*1640*/  UIADD3 UR5, UR9, 0x1c400, URZ ;  /* 0x0001c40009057890 */ /* 0x000fe4000fffe03f */
[----:B------:R-:W-:Y:S02]  /*1650*/  UIADD3 UR4, UR40, 0x18400, URZ ;  /* 0x0001840028047890 */ /* 0x000fe4000fffe03f */
[----:B------:R-:W-:Y:S02]  /*1660*/  USHF.R.U32.HI UR5, URZ, 0x4, UR5 ;  /* 0x000000043f057899 */ /* 0x000fe40008011605 */
[----:B------:R-:W-:Y:S02]  /*1670*/  USHF.R.U32.HI UR4, URZ, 0x4, UR4 ;  /* 0x000000043f047899 */ /* 0x000fe40008011604 */
[----:B------:R-:W-:-:S02]  /*1680*/  ULOP3.LUT UR5, UR5, 0x3fff, URZ, 0xc0, !UPT ;  /* 0x00003fff05057892 */ /* 0x000fc4000f8ec03f */
[----:B------:R-:W-:Y:S02]  /*1690*/  ULOP3.LUT UR4, UR4, 0x3fff, URZ, 0xc0, !UPT ;  /* 0x00003fff04047892 */ /* 0x000fe4000f8ec03f */
[----:B------:R-:W-:Y:S02]  /*16a0*/  ULOP3.LUT UR10, UR5, 0x10000, URZ, 0xfc, !UPT ;  /* 0x00010000050a7892 */ /* 0x000fe4000f8efc3f */
[----:B------:R-:W-:Y:S01]  /*16b0*/  ULOP3.LUT UR8, UR4, 0x10000, URZ, 0xfc, !UPT ;  /* 0x0001000004087892 */ /* 0x000fe2000f8efc3f */
[----:B------:R-:W-:-:S03]  /*16c0*/  UMOV UR5, UR7 ;  /* 0x0000000700057c82 */ /* 0x000fc60008000000 */
[----:B------:R-:W-:-:S03]  /*16d0*/  MOV R17, UR10 ;  /* 0x0000000a00117c02 */ /* 0x000fc60008000f00 */
[----:B------:R-:W-:Y:S02]  /*16e0*/  UMOV UR6, UR8 ;  /* 0x0000000800067c82 */ /* 0x000fe40008000000 */
[----:B------:R-:W-:Y:S01]  /*16f0*/  IMAD.U32 R14, RZ, RZ, UR6 ;  /* 0x00000006ff0e7e24 */ /* 0x000fe2000f8e00ff */
[----:B------:R-:W-:Y:S01]  /*1700*/  UMOV UR4, UR6 ;  /* 0x0000000600047c82 */ /* 0x000fe20008000000 */
[----:B------:R-:W-:Y:S02]  /*1710*/  UMOV UR6, UR10 ;  /* 0x0000000a00067c82 */ /* 0x000fe40008000000 */
[----:B------:R-:W-:Y:S01]  /*1720*/  HGMMA.64x96x16.F32.BF16 R24, gdesc[UR4], RZ, !UPT, gsb0 ;  /* 0x01600000041879f0 */ /* 0x000fe2000c0018ff */
[----:B------:R-:W-:Y:S02]  /*1730*/  UIADD3 UR4, UR8, 0x2, URZ ;  /* 0x0000000208047890 */ /* 0x000fe4000fffe03f */
[----:B------:R-:W-:Y:S01]  /*1740*/  UIADD3 UR6, UR10, 0x2, URZ ;  /* 0x000000020a067890 */ /* 0x000fe2000fffe03f */
[----:B------:R-:W-:Y:S01]  /*1750*/  UMOV UR5, UR13 ;  /* 0x0000000d00057c82 */ /* 0x000fe20008000000 */
[----:B------:R-:W-:Y:S01]  /*1760*/  UMOV UR7, 0x40000040 ;  /* 0x4000004000077882 */ /* 0x000fe20000000000 */
[----:B------:R-:W-:-:S02]  /*1770*/  UMOV UR13, 0x40000040 ;  /* 0x40000040000d7882 */ /* 0x000fc40000000000 */
[----:B------:R-:W-:Y:S01]  /*1780*/  UMOV UR12, UR4 ;  /* 0x00000004000c7c82 */ /* 0x000fe20008000000 */
[----:B------:R-:W-:Y:S01]  /*1790*/  IMAD.U32 R11, RZ, RZ, UR13 ;  /* 0x0000000dff0b7e24 */ /* 0x000fe2000f8e00ff */
[----:B------:R-:W-:Y:S01]  /*17a0*/  UMOV UR4, UR12 ;  /* 0x0000000c00047c82 */ /* 0x000fe20008000000 */
[----:B------:R-:W-:Y:S01]  /*17b0*/  IMAD.U32 R12, RZ, RZ, UR12 ;  /* 0x0000000cff0c7e24 */ /* 0x000fe2000f8e00ff */
[----:B------:R-:W-:Y:S02]  /*17c0*/  WARPGROUP.DEPBAR.LE gsb0, 0x0 ;  /* 0x00008000000079c5 */ /* 0x000fe40000010000 */
[----:B------:R-:W-:-:S06]  /*17d0*/  WARPGROUP.ARRIVE ;  /* 0x00000000000079c5 */ /* 0x000fcc0000000000 */
[----:B------:R-:W-:Y:S01]  /*17e0*/  HGMMA.64x96x16.F32.BF16 R24, gdesc[UR4], R24, gsb0 ;  /* 0x01600000041879f0 */ /* 0x000fe20008001818 */
[----:B------:R-:W-:Y:S02]  /*17f0*/  UIADD3 UR4, UR8, 0x4, URZ ;  /* 0x0000000408047890 */ /* 0x000fe4000fffe03f */
[----:B------:R-:W-:Y:S01]  /*1800*/  UIADD3 UR6, UR10, 0x4, URZ ;  /* 0x000000040a067890 */ /* 0x000fe2000fffe03f */
[----:B------:R-:W-:Y:S01]  /*1810*/  UMOV UR5, UR13 ;  /* 0x0000000d00057c82 */ /* 0x000fe20008000000 */
[----:B------:R-:W-:-:S03]  /*1820*/  UMOV UR7, 0x40000040 ;  /* 0x4000004000077882 */ /* 0x000fc60000000000 */
[----:B------:R-:W-:Y:S02]  /*1830*/  UMOV UR12, UR4 ;  /* 0x00000004000c7c82 */ /* 0x000fe40008000000 */
[----:B------:R-:W-:Y:S01]  /*1840*/  UMOV UR4, UR12 ;  /* 0x0000000c00047c82 */ /* 0x000fe20008000000 */
[----:B------:R-:W-:Y:S01]  /*1850*/  IMAD.U32 R10, RZ, RZ, UR12 ;  /* 0x0000000cff0a7e24 */ /* 0x000fe2000f8e00ff */
[----:B------:R-:W-:Y:S02]  /*1860*/  WARPGROUP.DEPBAR.LE gsb0, 0x0 ;  /* 0x00008000000079c5 */ /* 0x000fe40000010000 */
[----:B------:R-:W-:-:S06]  /*1870*/  WARPGROUP.ARRIVE ;  /* 0x00000000000079c5 */ /* 0x000fcc0000000000 */
[----:B------:R-:W-:Y:S01]  /*1880*/  HGMMA.64x96x16.F32.BF16 R24, gdesc[UR4], R24, gsb0 ;  /* 0x01600000041879f0 */ /* 0x000fe20008001818 */
[----:B------:R-:W-:Y:S02]  /*1890*/  UIADD3 UR4, UR8, 0x6, URZ ;  /* 0x0000000608047890 */ /* 0x000fe4000fffe03f */
[----:B------:R-:W-:Y:S01]  /*18a0*/  UIADD3 UR6, UR10, 0x6, URZ ;  /* 0x000000060a067890 */ /* 0x000fe2000fffe03f */
[----:B------:R-:W-:Y:S01]  /*18b0*/  UMOV UR5, 0x40000040 ;  /* 0x4000004000057882 */ /* 0x000fe20000000000 */
[----:B------:R-:W-:Y:S02]  /*18c0*/  UMOV UR7, 0x40000040 ;  /* 0x4000004000077882 */ /* 0x000fe40000000000 */
[----:B------:R-:W-:Y:S02]  /*18d0*/  IMAD.U32 R8, RZ, RZ, UR4 ;  /* 0x00000004ff087e24 */ /* 0x000fe4000f8e00ff */
[----:B------:R-:W-:Y:S01]  /*18e0*/  IMAD.U32 R9, RZ, RZ, UR5 ;  /* 0x00000005ff097e24 */ /* 0x000fe2000f8e00ff */
[----:B------:R-:W-:-:S02]  /*18f0*/  WARPGROUP.DEPBAR.LE gsb0, 0x0 ;  /* 0x00008000000079c5 */ /* 0x000fc40000010000 */
[----:B------:R-:W-:-:S06]  /*1900*/  WARPGROUP.ARRIVE ;  /* 0x00000000000079c5 */ /* 0x000fcc0000000000 */
[----:B------:R-:W-:Y:S03]  /*1910*/  HGMMA.64x96x16.F32.BF16 R24, gdesc[UR4], R24, gsb0 ;  /* 0x01600000041879f0 */ /* 0x000fe60008001818 */
[----:B------:R-:W-:Y:S02]  /*1920*/  WARPGROUP.DEPBAR.LE gsb0, 0x0 ;  /* 0x00008000000079c5 */ /* 0x000fe40000010000 */
[----:B------:R-:W2:Y:S02]  /*1930*/  SYNCS.PHASECHK.TRANS64.TRYWAIT P1, [UR9+0x32410], R0 ;  /* 0x03241000ff0075a7 */ /* 0x000ea40008020149 */
[----:B--2---:R-:W-:Y:S05]  /*1940*/  @!P1 BRA `(.L_x_9224) ;  /* 0x000000b800909947 */ /* 0x004fea0003800000 */
.L_x_9297:
[----:B------:R-:W-:Y:S05]  /*1950*/  @!P0 BRA `(.L_x_9225) ;  /* 0x0000000000048947 */ /* 0x000fea0003800000 */
[----:B------:R-:W-:Y:S01]  /*1960*/  BPT.TRAP 0x1 ;  /* 0x000000040000795c */ /* 0x000fe20000300000 */
.L_x_9225:
[----:B------:R-:W-:-:S13]  /*1970*/  R2UR UR4, R16 ;  /* 0x00000000100472ca */ /* 0x000fda00000e0000 */
[----:B------:R2:W3:Y:S01]  /*1980*/  SYNCS.PHASECHK.TRANS64.TRYWAIT P1, [UR4+0x32450], R0 ;  /* 0x03245000ff0075a7 */ /* 0x0004e20008020144 */
[----:B------:R-:W-:Y:S05]  /*1990*/  @!P0 BRA `(.L_x_9226) ;  /* 0x0000000000048947 */ /* 0x000fea0003800000 */
[----:B------:R-:W-:Y:S01]  /*19a0*/  BPT.TRAP 0x1 ;  /* 0x000000040000795c */ /* 0x000fe20000300000 */
.L_x_9226:
[----:B---3--:R-:W-:Y:S05]  /*19b0*/  @P1 BRA `(.L_x_9227) ;  /* 0x00000000000c1947 */ /* 0x008fea0003800000 */
[----:B------:R-:W-:-:S13]  /*19c0*/  R2UR UR4, R16 ;  /* 0x00000000100472ca */ /* 0x000fda00000e0000 */
[----:B------:R-:W3:Y:S02]  /*19d0*/  SYNCS.PHASECHK.TRANS64.TRYWAIT P1, [UR4+0x32450], R0 ;  /* 0x03245000ff0075a7 */ /* 0x000ee40008020144 */
[----:B---3--:R-:W-:Y:S05]  /*19e0*/  @!P1 BRA `(.L_x_9228) ;  /* 0x000000b800849947 */ /* 0x008fea0003800000 */
.L_x_9227:
[----:B------:R-:W-:Y:S01]  /*19f0*/  R2UR UR4, R16 ;  /* 0x00000000100472ca */ /* 0x000fe200000e0000 */
        /* <DEDUP_REMOVED lines=9> */
[----:B------:R-:W-:Y:S01]  /*1a90*/  IMAD.U32 R5, RZ, RZ, UR13 ;  /* 0x0000000dff057e24 */ /* 0x000fe2000f8e00ff */
[----:B------:R-:W-:Y:S01]  /*1aa0*/  UMOV UR15, 0x40000040 ;  /* 0x40000040000f7882 */ /* 0x000fe20000000000 */
[----:B------:R-:W-:Y:S01]  /*1ab0*/  UMOV UR17, 0x40000040 ;  /* 0x4000004000117882 */ /* 0x000fe20000000000 */
[----:B------:R-:W-:Y:S01]  /*1ac0*/  UIADD3 UR4, UR4, 0x400, URZ ;  /* 0x0000040004047890 */ /* 0x000fe2000fffe03f */
[----:B------:R-:W3:Y:S01]  /*1ad0*/  S2R R20, SR_TID.X ;  /* 0x0000000000147919 */ /* 0x000ee20000002100 */
[----:B------:R-:W-:-:S02]  /*1ae0*/  ULOP3.LUT UR6, UR6, 0x10000, URZ, 0xfc, !UPT ;  /* 0x0001000006067892 */ /* 0x000fc4000f8efc3f */
[----:B------:R-:W-:Y:S02]  /*1af0*/  USHF.R.U32.HI UR4, URZ, 0x4, UR4 ;  /* 0x000000043f047899 */ /* 0x000fe40008011604 */
[----:B------:R-:W-:Y:S02]  /*1b00*/  UIADD3 UR16, UR6, 0x404, URZ ;  /* 0x0000040406107890 */ /* 0x000fe4000fffe03f */
[----:B------:R-:W-:Y:S01]  /*1b10*/  ULOP3.LUT UR7, UR4, 0x3fff, URZ, 0xc0, !UPT ;  /* 0x00003fff04077892 */ /* 0x000fe2000f8ec03f */
[----:B------:R-:W-:Y:S01]  /*1b20*/  UMOV UR8, UR6 ;  /* 0x0000000600087c82 */ /* 0x000fe20008000000 */
[----:B------:R-:W-:Y:S01]  /*1b30*/  UIADD3 UR4, UR6, 0x2, URZ ;  /* 0x0000000206047890 */ /* 0x000fe2000fffe03f */
[----:B------:R-:W-:Y:S01]  /*1b40*/  MOV R6, UR8 ;  /* 0x0000000800067c02 */ /* 0x000fe20008000f00 */
[----:B------:R-:W-:Y:S01]  /*1b50*/  ULOP3.LUT UR57, UR7, 0x10000, URZ, 0xfc, !UPT ;  /* 0x0001000007397892 */ /* 0x000fe2000f8efc3f */
[----:B------:R-:W-:Y:S01]  /*1b60*/  UMOV UR19, 0x40000040 ;  /* 0x4000004000137882 */ /* 0x000fe20000000000 */
[----:B------:R-:W-:-:S03]  /*1b70*/  UIADD3 UR20, UR6, 0x406, URZ ;  /* 0x0000040606147890 */ /* 0x000fc6000fffe03f */
[----:B------:R-:W-:Y:S01]  /*1b80*/  UMOV UR12, UR4 ;  /* 0x00000004000c7c82 */ /* 0x000fe20008000000 */
[----:B------:R-:W-:Y:S01]  /*1b90*/  UIADD3 UR4, UR6, 0x4, URZ ;  /* 0x0000000406047890 */ /* 0x000fe2000fffe03f */
[----:B------:R-:W-:Y:S01]  /*1ba0*/  IMAD.U32 R4, RZ, RZ, UR12 ;  /* 0x0000000cff047e24 */ /* 0x000fe2000f8e00ff */
[----:B------:R-:W-:Y:S01]  /*1bb0*/  UMOV UR10, UR57 ;  /* 0x00000039000a7c82 */ /* 0x000fe20008000000 */
[----:B------:R-:W-:Y:S01]  /*1bc0*/  UIADD3 UR14, UR57, 0x302, URZ ;  /* 0x00000302390e7890 */ /* 0x000fe2000fffe03f */
[----:B------:R-:W-:Y:S01]  /*1bd0*/  HGMMA.64x96x16.F32.BF16 R24, gdesc[UR8], R24, gsb0 ;  /* 0x01600000081879f0 */ /* 0x000fe20008001818 */
[----:B------:R-:W-:Y:S02]  /*1be0*/  UIADD3 UR10, UR57, 0x2, URZ ;  /* 0x00000002390a7890 */ /* 0x000fe4000fffe03f */
[----:B------:R-:W-:Y:S01]  /*1bf0*/  IMAD.U32 R18, RZ, RZ, UR57 ;  /* 0x00000039ff127e24 */ /* 0x000fe2000f8e00ff */
[----:B------:R-:W-:Y:S01]  /*1c00*/  UMOV UR8, UR12 ;  /* 0x0000000c00087c82 */ /* 0x000fe20008000000 */
[----:B------:R-:W-:Y:S01]  /*1c10*/  UMOV UR9, UR13 ;  /* 0x0000000d00097c82 */ /* 0x000fe20008000000 */
[----:B------:R-:W-:Y:S01]  /*1c20*/  UMOV UR11, 0x40000040 ;  /* 0x40000040000b7882 */ /* 0x000fe20000000000 */
[----:B------:R-:W-:Y:S01]  /*1c30*/  UMOV UR12, UR4 ;  /* 0x00000004000c7c82 */ /* 0x000fe20008000000 */
[----:B------:R-:W-:Y:S01]  /*1c40*/  UMOV UR13, 0x40000040 ;  /* 0x40000040000d7882 */ /* 0x000fe20000000000 */
[----:B------:R-:W-:Y:S01]  /*1c50*/  UIADD3 UR4, UR6, 0x6, URZ ;  /* 0x0000000606047890 */ /* 0x000fe2000fffe03f */
[----:B------:R-:W-:Y:S01]  /*1c60*/  IMAD.U32 R2, RZ, RZ, UR12 ;  /* 0x0000000cff027e24 */ /* 0x000fe2000f8e00ff */
[----:B------:R-:W-:Y:S01]  /*1c70*/  UIADD3 UR18, UR57, 0x304, URZ ;  /* 0x0000030439127890 */ /* 0x000fe2000fffe03f */
[----:B-1----:R-:W-:Y:S01]  /*1c80*/  IMAD.U32 R3, RZ, RZ, UR13 ;  /* 0x0000000dff037e24 */ /* 0x002fe2000f8e00ff */
[----:B------:R-:W-:Y:S01]  /*1c90*/  UIADD3 UR22, UR57, 0x306, URZ ;  /* 0x0000030639167890 */ /* 0x000fe2000fffe03f */
[----:B---3--:R-:W-:Y:S01]  /*1ca0*/  SHF.R.U32.HI R20, RZ, 0x7, R20 ;  /* 0x00000007ff147819 */ /* 0x008fe20000011614 */
[----:B------:R-:W-:Y:S01]  /*1cb0*/  UMOV UR21, 0x40000040 ;  /* 0x4000004000157882 */ /* 0x000fe20000000000 */
[----:B------:R-:W-:Y:S01]  /*1cc0*/  UMOV UR23, 0x40000040 ;  /* 0x4000004000177882 */ /* 0x000fe20000000000 */
[----:B------:R-:W-:Y:S01]  /*1cd0*/  UIADD3 UR24, UR6, 0x800, URZ ;  /* 0x0000080006187890 */ /* 0x000fe2000fffe03f */
[----:B0-2---:R-:W-:Y:S01]  /*1ce0*/  IADD3 R0, -R20, 0xb, RZ ;  /* 0x0000000b14007810 */ /* 0x005fe20007ffe1ff */
        /* <DEDUP_REMOVED lines=94> */
.L_x_9229:
[----:B------:R-:W-:Y:S01]  /*22d0*/  LOP3.LUT R23, R23, 0xffffff80, RZ, 0xc0, !PT ;  /* 0xffffff8017177812 */ /* 0x000fe200078ec0ff */
[----:B------:R-:W-:Y:S01]  /*22e0*/  UIMAD UR39, UR38, -0x60, UR39 ;  /* 0xffffffa0262778a4 */ /* 0x000fe2000f8e0227 */
[----:B------:R-:W1:Y:S01]  /*22f0*/  S2UR UR11, SR_CgaCtaId ;  /* 0x00000000000b79c3 */ /* 0x000e620000008800 */
[----:B------:R-:W-:Y:S01]  /*2300*/  R2UR UR10, R16 ;  /* 0x00000000100a72ca */ /* 0x000fe200000e0000 */
[----:B------:R-:W-:Y:S01]  /*2310*/  ULDC UR6, c[0x0][0xa80] ;  /* 0x0002a00000067ab9 */ /* 0x000fe20000000800 */
[----:B------:R-:W-:Y:S01]  /*2320*/  IADD3 R23, R22, -R23, RZ ;  /* 0x8000001716177210 */ /* 0x000fe20007ffe0ff */
[----:B------:R-:W-:Y:S02]  /*2330*/  UIADD3 UR39, UR39, 0x60, URZ ;  /* 0x0000006027277890 */ /* 0x000fe4000fffe03f */
[----:B------:R-:W-:Y:S01]  /*2340*/  ULOP3.LUT UR7, UR7, 0x3000000, URZ, 0xfc, !UPT ;  /* 0x0300000007077892 */ /* 0x000fe2000f8efc3f */
[----:B------:R-:W-:Y:S01]  /*2350*/  SHF.R.S32.HI R20, RZ, 0x1f, R23 ;  /* 0x0000001fff147819 */ /* 0x000fe20000011417 */
[----:B------:R-:W-:-:S02]  /*2360*/  UMOV UR15, 0x40000040 ;  /* 0x40000040000f7882 */ /* 0x000fc40000000000 */
[----:B------:R-:W-:Y:S01]  /*2370*/  IMAD.U32 R21, RZ, RZ, UR39 ;  /* 0x00000027ff157e24 */ /* 0x000fe2000f8e00ff */
[----:B------:R-:W-:Y:S02]  /*2380*/  LEA.HI R20, R20, R23, RZ, 0x2 ;  /* 0x0000001714147211 */ /* 0x000fe400078f10ff */
[----:B------:R-:W-:Y:S01]  /*2390*/  UMOV UR14, UR7 ;  /* 0x00000007000e7c82 */ /* 0x000fe20008000000 */
[----:B------:R-:W-:Y:S01]  /*23a0*/  UIADD3 UR10, UR10, 0x32440, URZ ;  /* 0x000324400a0a7890 */ /* 0x000fe2000fffe03f */
[----:B------:R-:W-:-:S05]  /*23b0*/  LOP3.LUT R20, R20, 0x7ffffffc, RZ, 0xc0, !PT ;  /* 0x7ffffffc14147812 */ /* 0x000fca00078ec0ff */
[----:B------:R-:W-:-:S04]  /*23c0*/  IMAD.IADD R20, R23, 0x1, -R20 ;  /* 0x0000000117147824 */ /* 0x000fc800078e0a14 */
[----:B------:R-:W-:Y:S01]  /*23d0*/  IMAD R20, R20, -0x2, R21 ;  /* 0xfffffffe14147824 */ /* 0x000fe200078e0215 */
[----:B-1----:R-:W-:-:S03]  /*23e0*/  UPRMT UR10, UR11, 0x654, UR10 ;  /* 0x000006540b0a7896 */ /* 0x002fc6000800000a */
[----:B------:R-:W-:Y:S01]  /*23f0*/  UMOV UR11, 0x40000040 ;  /* 0x40000040000b7882 */ /* 0x000fe20000000000 */
[C---:B------:R-:W-:Y:S02]  /*2400*/  ISETP.GT.AND P2, PT, R20.reuse, RZ, PT ;  /* 0x000000ff1400720c */ /* 0x040fe40003f44270 */
[C---:B------:R-:W-:Y:S02]  /*2410*/  ISETP.GT.AND P1, PT, R20.reuse, 0x1, PT ;  /* 0x000000011400780c */ /* 0x040fe40003f24270 */
[C---:B------:R-:W-:Y:S01]  /*2420*/  ISETP.GT.AND P4, PT, R20.reuse, 0x10, PT ;  /* 0x000000101400780c */ /* 0x040fe20003f84270 */
[----:B------:R-:W-:Y:S01]  /*2430*/  SYNCS.ARRIVE.TRANS64.RED.A1T0 RZ, [UR10], RZ ;  /* 0x000000ffffff79a7 */ /* 0x000fe2000810040a */
[----:B------:R-:W-:Y:S01]  /*2440*/  ISETP.GT.AND P6, PT, R20, 0x8, PT ;  /* 0x000000081400780c */ /* 0x000fe20003fc4270 */
[----:B------:R-:W-:Y:S01]  /*2450*/  UIADD3 UR10, UR7, 0x80, URZ ;  /* 0x00000080070a7890 */ /* 0x000fe2000fffe03f */
[----:B------:R-:W-:Y:S02]  /*2460*/  FSEL R21, R24, -INF , P2 ;  /* 0xff80000018157808 */ /* 0x000fe40001000000 */
[----:B------:R-:W-:-:S02]  /*2470*/  FSEL R25, R25, -INF , P1 ;  /* 0xff80000019197808 */ /* 0x000fc40000800000 */
[----:B------:R-:W-:Y:S02]  /*2480*/  FSEL R24, R27, -INF , P1 ;  /* 0xff8000001b187808 */ /* 0x000fe40000800000 */
[----:B------:R-:W-:Y:S02]  /*2490*/  FSEL R23, R32, -INF , P4 ;  /* 0xff80000020177808 */ /* 0x000fe40002000000 */
[----:B------:R-:W-:Y:S02]  /*24a0*/  ISETP.GT.AND P5, PT, R20, 0x9, PT ;  /* 0x000000091400780c */ /* 0x000fe40003fa4270 */
[----:B------:R-:W-:Y:S02]  /*24b0*/  FSEL R27, R28, -INF , P6 ;  /* 0xff8000001c1b7808 */ /* 0x000fe40003000000 */
[----:B------:R-:W-:Y:S02]  /*24c0*/  FMNMX.FTZ R32, R21, R25, !PT ;  /* 0x0000001915207209 */ /* 0x000fe40007810000 */
[----:B------:R-:W-:-:S02]  /*24d0*/  FSEL R29, R29, -INF , P5 ;  /* 0xff8000001d1d7808 */ /* 0x000fc40002800000 */
[----:B------:R-:W-:Y:S01]  /*24e0*/  FMNMX.FTZ R32, R27, R32, !PT ;  /* 0x000000201b207209 */ /* 0x000fe20007810000 */
[----:B------:R1:W-:Y:S01]  /*24f0*/  BAR.SYNC.DEFER_BLOCKING R210, 0x100 ;  /* 0x000400d20000751d */ /* 0x0003e20000010000 */
[----:B------:R-:W-:Y:S02]  /*2500*/  ISETP.GT.AND P3, PT, R20, 0x11, PT ;  /* 0x000000111400780c */ /* 0x000fe40003f64270 */
[----:B------:R-:W-:Y:S02]  /*2510*/  FMNMX.FTZ R32, R29, R32, !PT ;  /* 0x000000201d207209 */ /* 0x000fe40007810000 */
[----:B------:R-:W-:Y:S02]  /*2520*/  FSEL R28, R31, -INF , P5 ;  /* 0xff8000001f1c7808 */ /* 0x000fe40002800000 */
[----:B------:R-:W-:Y:S02]  /*2530*/  FSEL R158, R33, -INF , P3 ;  /* 0xff800000219e7808 */ /* 0x000fe40001800000 */
[----:B------:R-:W-:-:S02]  /*2540*/  FMNMX.FTZ R31, R23, R32, !PT ;  /* 0x00000020171f7209 */ /* 0x000fc40007810000 */
[----:B------:R-:W-:Y:S02]  /*2550*/  FSEL R26, R26, -INF , P2 ;  /* 0xff8000001a1a7808 */ /* 0x000fe40001000000 */
[----:B------:R-:W-:Y:S02]  /*2560*/  ISETP.GT.AND P2, PT, R20, 0x18, PT ;  /* 0x000000181400780c */ /* 0x000fe40003f44270 */
[----:B------:R-:W-:Y:S02]  /*2570*/  FMNMX.FTZ R32, R158, R31, !PT ;  /* 0x0000001f9e207209 */ /* 0x000fe40007810000 */
[----:B------:R-:W-:Y:S02]  /*2580*/  FSEL R30, R30, -INF , P6 ;  /* 0xff8000001e1e7808 */ /* 0x000fe40003000000 */
[----:B------:R-:W-:Y:S02]  /*2590*/  FMNMX.FTZ R31, R26, R24, !PT ;  /* 0x000000181a1f7209 */ /* 0x000fe40007810000 */
[----:B------:R-:W-:-:S02]  /*25a0*/  ISETP.GT.AND P1, PT, R20, 0x19, PT ;  /* 0x000000191400780c */ /* 0x000fc40003f24270 */
[----:B------:R-:W-:Y:S02]  /*25b0*/  FSEL R161, R36, -INF , P2 ;  /* 0xff80000024a17808 */ /* 0x000fe40001000000 */
[----:B------:R-:W-:Y:S02]  /*25c0*/  FMNMX.FTZ R31, R30, R31, !PT ;  /* 0x0000001f1e1f7209 */ /* 0x000fe40007810000 */
[----:B------:R-:W-:Y:S02]  /*25d0*/  FSEL R165, R37, -INF , P1 ;  /* 0xff80000025a57808 */ /* 0x000fe40000800000 */
[----:B------:R-:W-:Y:S02]  /*25e0*/  FMNMX.FTZ R32, R161, R32, !PT ;  /* 0x00000020a1207209 */ /* 0x000fe40007810000 */
[----:B------:R-:W-:Y:S02]  /*25f0*/  FSEL R22, R34, -INF , P4 ;  /* 0xff80000022167808 */ /* 0x000fe40002000000 */
[----:B------:R-:W-:-:S02]  /*2600*/  FMNMX.FTZ R31, R28, R31, !PT ;  /* 0x0000001f1c1f7209 */ /* 0x000fc40007810000 */
[----:B------:R-:W-:Y:S02]  /*2610*/  FMNMX.FTZ R33, R165, R32, !PT ;  /* 0x00000020a5217209 */ /* 0x000fe40007810000 */
[----:B------:R-:W-:Y:S02]  /*2620*/  FSEL R157, R35, -INF , P3 ;  /* 0xff800000239d7808 */ /* 0x000fe40001800000 */
[----:B------:R-:W-:Y:S02]  /*2630*/  FMNMX.FTZ R32, R22, R31, !PT ;  /* 0x0000001f16207209 */ /* 0x000fe40007810000 */
[----:B------:R-:W-:Y:S02]  /*2640*/  ISETP.GT.AND P6, PT, R20, 0x20, PT ;  /* 0x000000201400780c */ /* 0x000fe40003fc4270 */
[----:B------:R-:W-:Y:S02]  /*2650*/  FSEL R159, R38, -INF , P2 ;  /* 0xff800000269f7808 */ /* 0x000fe40001000000 */
[----:B------:R-:W-:-:S02]  /*2660*/  FMNMX.FTZ R32, R157, R32, !PT ;  /* 0x000000209d207209 */ /* 0x000fc40007810000 */
[----:B------:R-:W-:Y:S02]  /*2670*/  ISETP.GT.AND P5, PT, R20, 0x21, PT ;  /* 0x000000211400780c */ /* 0x000fe40003fa4270 */
[----:B------:R-:W-:Y:S02]  /*2680*/  FSEL R162, R40, -INF , P6 ;  /* 0xff80000028a27808 */ /* 0x000fe40003000000 */
[----:B------:R-:W-:Y:S02]  /*2690*/  FSEL R163, R39, -INF , P1 ;  /* 0xff80000027a37808 */ /* 0x000fe40000800000 */
[----:B------:R-:W-:Y:S02]  /*26a0*/  FMNMX.FTZ R32, R159, R32, !PT ;  /* 0x000000209f207209 */ /* 0x000fe40007810000 */
[----:B------:R-:W-:Y:S02]  /*26b0*/  ISETP.GT.AND P4, PT, R20, 0x28, PT ;  /* 0x000000281400780c */ /* 0x000fe40003f84270 */
[----:B------:R-:W-:-:S02]  /*26c0*/  FSEL R166, R41, -INF , P5 ;  /* 0xff80000029a67808 */ /* 0x000fc40002800000 */
[----:B------:R-:W-:Y:S02]  /*26d0*/  FMNMX.FTZ R33, R162, R33, !PT ;  /* 0x00000021a2217209 */ /* 0x000fe40007810000 */
[----:B------:R-:W-:Y:S02]  /*26e0*/  FSEL R160, R42, -INF , P6 ;  /* 0xff8000002aa07808 */ /* 0x000fe40003000000 */
[----:B------:R-:W-:Y:S02]  /*26f0*/  FMNMX.FTZ R31, R163, R32, !PT ;  /* 0x00000020a31f7209 */ /* 0x000fe40007810000 */
[----:B------:R-:W-:Y:S02]  /*2700*/  ISETP.GT.AND P3, PT, R20, 0x29, PT ;  /* 0x000000291400780c */ /* 0x000fe40003f64270 */
[----:B------:R-:W-:Y:S02]  /*2710*/  FSEL R169, R44, -INF , P4 ;  /* 0xff8000002ca97808 */ /* 0x000fe40002000000 */
[----:B------:R-:W-:-:S02]  /*2720*/  FMNMX.FTZ R34, R166, R33, !PT ;  /* 0x00000021a6227209 */ /* 0x000fc40007810000 */
[----:B------:R-:W-:Y:S02]  /*2730*/  FSEL R164, R43, -INF , P5 ;  /* 0xff8000002ba47808 */ /* 0x000fe40002800000 */
[----:B------:R-:W-:Y:S02]  /*2740*/  FMNMX.FTZ R31, R160, R31, !PT ;  /* 0x0000001fa01f7209 */ /* 0x000fe40007810000 */
[----:B------:R-:W-:Y:S02]  /*2750*/  ISETP.GT.AND P2, PT, R20, 0x30, PT ;  /* 0x000000301400780c */ /* 0x000fe40003f44270 */
[----:B------:R-:W-:Y:S02]  /*2760*/  FSEL R173, R45, -INF , P3 ;  /* 0xff8000002dad7808 */ /* 0x000fe40001800000 */
[----:B------:R-:W-:Y:S02]  /*2770*/  FMNMX.FTZ R34, R169, R34, !PT ;  /* 0x00000022a9227209 */ /* 0x000fe40007810000 */
[----:B------:R-:W-:-:S02]  /*2780*/  FSEL R167, R46, -INF , P4 ;  /* 0xff8000002ea77808 */ /* 0x000fc40002000000 */
[----:B------:R-:W-:Y:S02]  /*2790*/  FMNMX.FTZ R32, R164, R31, !PT ;  /* 0x0000001fa4207209 */ /* 0x000fe40007810000 */
[----:B------:R-:W-:Y:S02]  /*27a0*/  ISETP.GT.AND P1, PT, R20, 0x31, PT ;  /* 0x000000311400780c */ /* 0x000fe40003f24270 */
[----:B------:R-:W-:Y:S02]  /*27b0*/  FSEL R170, R48, -INF , P2 ;  /* 0xff80000030aa7808 */ /* 0x000fe40001000000 */
[----:B------:R-:W-:Y:S02]  /*27c0*/  FMNMX.FTZ R33, R173, R34, !PT ;  /* 0x00000022ad217209 */ /* 0x000fe40007810000 */
[----:B------:R-:W-:Y:S02]  /*27d0*/  FSEL R171, R47, -INF , P3 ;  /* 0xff8000002fab7808 */ /* 0x000fe40001800000 */
[----:B------:R-:W-:-:S02]  /*27e0*/  FMNMX.FTZ R32, R167, R32, !PT ;  /* 0x00000020a7207209 */ /* 0x000fc40007810000 */
[----:B------:R-:W-:Y:S02]  /*27f0*/  ISETP.GT.AND P6, PT, R20, 0x38, PT ;  /* 0x000000381400780c */ /* 0x000fe40003fc4270 */
[----:B------:R-:W-:Y:S02]  /*2800*/  FSEL R174, R49, -INF , P1 ;  /* 0xff80000031ae7808 */ /* 0x000fe40000800000 */
        /* <DEDUP_REMOVED lines=23> */
[----:B------:R-:W-:Y:S02]  /*2980*/  FSEL R187, R59, -INF , P3 ;  /* 0xff8000003bbb7808 */ /* 0x000fe40001800000 */
[C---:B------:R-:W-:Y:S02]  /*2990*/  ISETP.GT.AND P6, PT, R20.reuse, 0x49, PT ;  /* 0x000000491400780c */ /* 0x040fe40003fc4270 */
[C---:B------:R-:W-:Y:S02]  /*29a0*/  ISETP.GT.AND P1, PT, R20.reuse, 0x50, PT ;  /* 0x000000501400780c */ /* 0x040fe40003f24270 */
[----:B------:R-:W-:Y:S02]  /*29b0*/  ISETP.GT.AND P5, PT, R20, 0x51, PT ;  /* 0x000000511400780c */ /* 0x000fe40003fa4270 */
[----:B------:R-:W-:-:S02]  /*29c0*/  FSEL R181, R60, -INF , P2 ;  /* 0xff8000003cb57808 */ /* 0x000fc40001000000 */
[----:B------:R-:W-:Y:S02]  /*29d0*/  FMNMX.FTZ R34, R179, R34, !PT ;  /* 0x00000022b3227209 */ /* 0x000fe40007810000 */
[C---:B------:R-:W-:Y:S02]  /*29e0*/  ISETP.GT.AND P4, PT, R20.reuse, 0x58, PT ;  /* 0x000000581400780c */ /* 0x040fe40003f84270 */
[----:B------:R-:W-:Y:S02]  /*29f0*/  ISETP.GT.AND P3, PT, R20, 0x59, PT ;  /* 0x000000591400780c */ /* 0x000fe40003f64270 */
[----:B------:R-:W-:Y:S02]  /*2a00*/  FMNMX.FTZ R20, R182, R31, !PT ;  /* 0x0000001fb6147209 */ /* 0x000fe40007810000 */
[----:B------:R-:W-:Y:S02]  /*2a10*/  FSEL R185, R61, -INF , P6 ;  /* 0xff8000003db97808 */ /* 0x000fe40003000000 */
        /* <DEDUP_REMOVED lines=21> */
[----:B------:R-:W-:Y:S01]  /*2b70*/  FMNMX.FTZ R31, R200, R31, !PT ;  /* 0x0000001fc81f7209 */ /* 0x000fe20007810000 */
[----:B------:R-:W2:Y:S03]  /*2b80*/  SHFL.BFLY PT, R32, R33, 0x2, 0x1f ;  /* 0x0c401f0021207f89 */ /* 0x000ea600000e0000 */
[----:B------:R-:W-:-:S05]  /*2b90*/  FMNMX.FTZ R31, R204, R31, !PT ;  /* 0x0000001fcc1f7209 */ /* 0x000fca0007810000 */
[----:B------:R-:W3:Y:S01]  /*2ba0*/  SHFL.BFLY PT, R20, R31, 0x2, 0x1f ;  /* 0x0c401f001f147f89 */ /* 0x000ee200000e0000 */
[----:B--2---:R-:W-:-:S05]  /*2bb0*/  FMNMX.FTZ R32, R33, R32, !PT ;  /* 0x0000002021207209 */ /* 0x004fca0007810000 */
[----:B------:R-:W2:Y:S01]  /*2bc0*/  SHFL.BFLY PT, R35, R32, 0x1, 0x1f ;  /* 0x0c201f0020237f89 */ /* 0x000ea200000e0000 */
[----:B---3--:R-:W-:-:S05]  /*2bd0*/  FMNMX.FTZ R33, R31, R20, !PT ;  /* 0x000000141f217209 */ /* 0x008fca0007810000 */
[----:B------:R-:W3:Y:S01]  /*2be0*/  SHFL.BFLY PT, R156, R33, 0x1, 0x1f ;  /* 0x0c201f00219c7f89 */ /* 0x000ee200000e0000 */
[----:B--2---:R-:W-:-:S04]  /*2bf0*/  FMNMX.FTZ R20, R32, R35, !PT ;  /* 0x0000002320147209 */ /* 0x004fc80007810000 */
[C---:B------:R-:W-:Y:S01]  /*2c00*/  FSETP.NEU.FTZ.AND P1, PT, R20.reuse, -INF , PT ;  /* 0xff8000001400780b */ /* 0x040fe20003f3d000 */
[----:B------:R-:W-:Y:S01]  /*2c10*/  FMUL.FTZ R202, R20, UR6 ;  /* 0x0000000614ca7c20 */ /* 0x000fe20008410000 */
[----:B---3--:R-:W-:-:S04]  /*2c20*/  FMNMX.FTZ R156, R33, R156, !PT ;  /* 0x0000009c219c7209 */ /* 0x008fc80007810000 */
[----:B------:R-:W-:Y:S02]  /*2c30*/  FSEL R202, R202, RZ, P1 ;  /* 0x000000ffcaca7208 */ /* 0x000fe40000800000 */
[C---:B------:R-:W-:Y:S01]  /*2c40*/  FSETP.NEU.FTZ.AND P1, PT, R156.reuse, -INF , PT ;  /* 0xff8000009c00780b */ /* 0x040fe20003f3d000 */
[----:B------:R-:W-:Y:S02]  /*2c50*/  FMUL.FTZ R203, R156, UR6 ;  /* 0x000000069ccb7c20 */ /* 0x000fe40008410000 */
[--C-:B------:R-:W-:Y:S01]  /*2c60*/  FFMA.FTZ R190, R21, UR6, -R202.reuse ;  /* 0x0000000615be7c23 */ /* 0x100fe200080108ca */
[--C-:B------:R-:W-:Y:S01]  /*2c70*/  FFMA.FTZ R189, R25, UR6, -R202.reuse ;  /* 0x0000000619bd7c23 */ /* 0x100fe200080108ca */
[--C-:B------:R-:W-:Y:S01]  /*2c80*/  FFMA.FTZ R192, R27, UR6, -R202.reuse ;  /* 0x000000061bc07c23 */ /* 0x100fe200080108ca */
[----:B------:R-:W-:Y:S01]  /*2c90*/  FSEL R203, R203, RZ, P1 ;  /* 0x000000ffcbcb7208 */ /* 0x000fe20000800000 */
        /* <DEDUP_REMOVED lines=27> */
[----:B--2---:R-:W-:Y:S01]  /*2e50*/  F2FP.BF16.F32.PACK_AB R152, R189, R190 ;  /* 0x000000bebd98723e */ /* 0x004fe200000010ff */
        /* <DEDUP_REMOVED lines=15> */
[----:B---3--:R-:W-:Y:S01]  /*2f50*/  F2FP.BF16.F32.PACK_AB R154, R195, R192 ;  /* 0x000000c0c39a723e */ /* 0x008fe200000010ff */
[--C-:B------:R-:W-:Y:S01]  /*2f60*/  FFMA.FTZ R185, R201, UR6, -R203.reuse ;  /* 0x00000006c9b97c23 */ /* 0x100fe200080108cb */
[--C-:B------:R-:W-:Y:S01]  /*2f70*/  FFMA.FTZ R184, R183, UR6, -R202.reuse ;  /* 0x00000006b7b87c23 */ /* 0x100fe200080108ca */
[--C-:B------:R-:W-:Y:S01]  /*2f80*/  FFMA.FTZ R183, R186, UR6, -R202.reuse ;  /* 0x00000006bab77c23 */ /* 0x100fe200080108ca */
[--C-:B------:R-:W-:Y:S01]  /*2f90*/  FFMA.FTZ R187, R197, UR6, -R203.reuse ;  /* 0x00000006c5bb7c23 */ /* 0x100fe200080108cb */
[--C-:B------:R-:W-:Y:S01]  /*2fa0*/  FFMA.FTZ R186, R188, UR6, -R202.reuse ;  /* 0x00000006bcba7c23 */ /* 0x100fe200080108ca */
[--C-:B------:R-:W-:Y:S01]  /*2fb0*/  FFMA.FTZ R197, R200, UR6, -R203.reuse ;  /* 0x00000006c8c57c23 */ /* 0x100fe200080108cb */
[----:B------:R-:W-:Y:S01]  /*2fc0*/  MUFU.EX2 R193, R193 ;  /* 0x000000c100c17308 */ /* 0x000fe20000000800 */
[----:B------:R-:W-:Y:S01]  /*2fd0*/  FFMA.FTZ R177, R177, UR6, -R202 ;  /* 0x00000006b1b17c23 */ /* 0x000fe200080108ca */
[--C-:B------:R-:W-:Y:S01]  /*2fe0*/  FFMA.FTZ R188, R199, UR6, -R203.reuse ;  /* 0x00000006c7bc7c23 */ /* 0x100fe200080108cb */
[----:B------:R-:W-:Y:S01]  /*2ff0*/  FFMA.FTZ R200, R204, UR6, -R203 ;  /* 0x00000006ccc87c23 */ /* 0x000fe200080108cb */
[----:B------:R-:W-:Y:S01]  /*3000*/  FADD.FTZ R189, R190, R189 ;  /* 0x000000bdbebd7221 */ /* 0x000fe20000010000 */
[----:B------:R-:W-:-:S03]  /*3010*/  IMAD.U32 R21, RZ, RZ, UR7 ;  /* 0x00000007ff157e24 */ /* 0x000fc6000f8e00ff */
[----:B------:R-:W3:Y:S01]  /*3020*/  MUFU.EX2 R194, R194 ;  /* 0x000000c200c27308 */ /* 0x000ee20000000800 */
[----:B--2---:R-:W-:Y:S01]  /*3030*/  F2FP.BF16.F32.PACK_AB R153, R196, R191 ;  /* 0x000000bfc499723e */ /* 0x004fe200000010ff */
[----:B------:R-:W-:Y:S01]  /*3040*/  FADD.FTZ R196, R191, R196 ;  /* 0x000000c4bfc47221 */ /* 0x000fe20000010000 */
[----:B------:R-:W-:-:S04]  /*3050*/  FADD.FTZ R192, R192, R189 ;  /* 0x000000bdc0c07221 */ /* 0x000fc80000010000 */
[----:B------:R-:W-:Y:S01]  /*3060*/  FADD.FTZ R192, R195, R192 ;  /* 0x000000c0c3c07221 */ /* 0x000fe20000010000 */
[----:B------:R-:W-:Y:S08]  /*3070*/  MUFU.EX2 R23, R23 ;  /* 0x0000001700177308 */ /* 0x000ff00000000800 */
[----:B------:R-:W2:Y:S01]  /*3080*/  MUFU.EX2 R158, R158 ;  /* 0x0000009e009e7308 */ /* 0x000ea20000000800 */
[----:B---3--:R-:W-:Y:S01]  /*3090*/  F2FP.BF16.F32.PACK_AB R155, R194, R193 ;  /* 0x000000c1c29b723e */ /* 0x008fe200000010ff */
[----:B------:R-:W-:-:S03]  /*30a0*/  FADD.FTZ R193, R193, R196 ;  /* 0x000000c4c1c17221 */ /* 0x000fc60000010000 */
[----:B------:R-:W-:Y:S01]  /*30b0*/  WARPGROUP.ARRIVE ;  /* 0x00000000000079c5 */ /* 0x000fe20000000000 */
[----:B------:R-:W-:Y:S02]  /*30c0*/  FADD.FTZ R193, R194, R193 ;  /* 0x000000c1c2c17221 */ /* 0x000fe40000010000 */
[----:B------:R-:W-:Y:S03]  /*30d0*/  MUFU.EX2 R161, R161 ;  /* 0x000000a100a17308 */ /* 0x000fe60000000800 */
[----:B------:R-:W-:Y:S05]  /*30e0*/  HGMMA.64x256x16.F32.BF16 R24, R152, gdesc[UR12].tnspB, RZ, !UPT, gsb0 ;  /* 0x43e0000c98187df0 */ /* 0x000fea000c0018ff */
[----:B------:R-:W-:Y:S08]  /*30f0*/  MUFU.EX2 R206, R206 ;  /* 0x000000ce00ce7308 */ /* 0x000ff00000000800 */
[----:B------:R-:W-:Y:S08]  /*3100*/  MUFU.EX2 R22, R22 ;  /* 0x0000001600167308 */ /* 0x000ff00000000800 */
[----:B------:R-:W3:Y:S08]  /*3110*/  MUFU.EX2 R157, R157 ;  /* 0x0000009d009d7308 */ /* 0x000ef00000000800 */
[----:B------:R-:W-:Y:S08]  /*3120*/  MUFU.EX2 R159, R159 ;  /* 0x0000009f009f7308 */ /* 0x000ff00000000800 */
[----:B------:R-:W4:Y:S08]  /*3130*/  MUFU.EX2 R208, R208 ;  /* 0x000000d000d07308 */ /* 0x000f300000000800 */
[----:B------:R-:W-:Y:S08]  /*3140*/  MUFU.EX2 R162, R162 ;  /* 0x000000a200a27308 */ /* 0x000ff00000000800 */
[----:B------:R-:W5:Y:S08]  /*3150*/  MUFU.EX2 R163, R163 ;  /* 0x000000a300a37308 */ /* 0x000f700000000800 */
[----:B------:R-:W-:Y:S08]  /*3160*/  MUFU.EX2 R165, R165 ;  /* 0x000000a500a57308 */ /* 0x000ff00000000800 */
[----:B------:R-:W-:Y:S08]  /*3170*/  MUFU.EX2 R166, R166 ;  /* 0x000000a600a67308 */ /* 0x000ff00000000800 */
[----:B------:R-:W-:Y:S08]  /*3180*/  MUFU.EX2 R160, R160 ;  /* 0x000000a000a07308 */ /* 0x000ff00000000800 */
[----:B------:R-:W0:Y:S08]  /*3190*/  MUFU.EX2 R169, R169 ;  /* 0x000000a900a97308 */ /* 0x000e300000000800 */
[----:B------:R-:W-:Y:S08]  /*31a0*/  MUFU.EX2 R164, R164 ;  /* 0x000000a400a47308 */ /* 0x000ff00000000800 */
[----:B------:R-:W1:Y:S08]  /*31b0*/  MUFU.EX2 R167, R167 ;  /* 0x000000a700a77308 */ /* 0x000e700000000800 */
[----:B------:R-:W-:Y:S08]  /*31c0*/  MUFU.EX2 R170, R170 ;  /* 0x000000aa00aa7308 */ /* 0x000ff00000000800 */
[----:B------:R-:W1:Y:S08]  /*31d0*/  MUFU.EX2 R171, R171 ;  /* 0x000000ab00ab7308 */ /* 0x000e700000000800 */
[----:B------:R-:W-:Y:S08]  /*31e0*/  MUFU.EX2 R173, R173 ;  /* 0x000000ad00ad7308 */ /* 0x000ff00000000800 */
[----:B------:R-:W-:Y:S08]  /*31f0*/  MUFU.EX2 R174, R174 ;  /* 0x000000ae00ae7308 */ /* 0x000ff00000000800 */
[----:B------:R-:W-:Y:S08]  /*3200*/  MUFU.EX2 R168, R168 ;  /* 0x000000a800a87308 */ /* 0x000ff00000000800 */
[----:B------:R-:W1:Y:S08]  /*3210*/  MUFU.EX2 R205, R205 ;  /* 0x000000cd00cd7308 */ /* 0x000e700000000800 */
        /* <DEDUP_REMOVED lines=14> */
[----:B------:R-:W-:Y:S01]  /*3300*/  MUFU.EX2 R187, R187 ;  /* 0x000000bb00bb7308 */ /* 0x000fe20000000800 */
[----:B------:R-:W-:-:S02]  /*3310*/  WARPGROUP.DEPBAR.LE gsb0, 0x0 ;  /* 0x00008000000079c5 */ /* 0x000fc40000010000 */
[----:B--2---:R-:W-:Y:S01]  /*3320*/  F2FP.BF16.F32.PACK_AB R152, R158, R23 ;  /* 0x000000179e98723e */ /* 0x004fe200000010ff */
[----:B------:R-:W-:Y:S01]  /*3330*/  FADD.FTZ R23, R23, R192 ;  /* 0x000000c017177221 */ /* 0x000fe20000010000 */
[C---:B---3--:R-:W-:Y:S01]  /*3340*/  F2FP.BF16.F32.PACK_AB R153, R157.reuse, R22 ;  /* 0x000000169d99723e */ /* 0x048fe200000010ff */
[----:B------:R-:W-:Y:S01]  /*3350*/  FADD.FTZ R22, R22, R193 ;  /* 0x000000c116167221 */ /* 0x000fe20000010000 */
[----:B------:R-:W-:Y:S01]  /*3360*/  F2FP.BF16.F32.PACK_AB R154, R206, R161 ;  /* 0x000000a1ce9a723e */ /* 0x000fe200000010ff */
[----:B------:R-:W2:Y:S01]  /*3370*/  MUFU.EX2 R188, R188 ;  /* 0x000000bc00bc7308 */ /* 0x000ea20000000800 */
[----:B----4-:R-:W-:Y:S01]  /*3380*/  F2FP.BF16.F32.PACK_AB R155, R208, R159 ;  /* 0x0000009fd09b723e */ /* 0x010fe200000010ff */
[----:B------:R-:W-:Y:S01]  /*3390*/  FADD.FTZ R158, R158, R23 ;  /* 0x000000179e9e7221 */ /* 0x000fe20000010000 */
[----:B------:R-:W-:Y:S02]  /*33a0*/  FADD.FTZ R22, R157, R22 ;  /* 0x000000169d167221 */ /* 0x000fe40000010000 */
[----:B------:R-:W-:Y:S01]  /*33b0*/  WARPGROUP.ARRIVE ;  /* 0x00000000000079c5 */ /* 0x000fe20000000000 */
[----:B------:R-:W-:Y:S01]  /*33c0*/  FADD.FTZ R161, R161, R158 ;  /* 0x0000009ea1a17221 */ /* 0x000fe20000010000 */
[----:B------:R-:W-:Y:S01]  /*33d0*/  FADD.FTZ R159, R159, R22 ;  /* 0x000000169f9f7221 */ /* 0x000fe20000010000 */
[----:B------:R-:W-:Y:S02]  /*33e0*/  MUFU.EX2 R197, R197 ;  /* 0x000000c500c57308 */ /* 0x000fe40000000800 */
[----:B------:R-:W-:Y:S01]  /*33f0*/  FADD.FTZ R161, R206, R161 ;  /* 0x000000a1cea17221 */ /* 0x000fe20000010000 */
[----:B------:R-:W-:Y:S01]  /*3400*/  HGMMA.64x256x16.F32.BF16 R24, R152, gdesc[UR8].tnspB, R24, gsb0 ;  /* 0x43e0000898187df0 */ /* 0x000fe20008001818 */
[----:B------:R-:W-:Y:S01]  /*3410*/  UIADD3 UR10, UR7, 0x100, URZ ;  /* 0x00000100070a7890 */ /* 0x000fe2000fffe03f */
[----:B------:R-:W-:Y:S01]  /*3420*/  FADD.FTZ R159, R208, R159 ;  /* 0x0000009fd09f7221 */ /* 0x000fe20000010000 */
[----:B------:R-:W-:-:S02]  /*3430*/  UMOV UR11, 0x40000040 ;  /* 0x40000040000b7882 */ /* 0x000fc40000000000 */
[----:B------:R-:W3:Y:S01]  /*3440*/  MUFU.EX2 R200, R200 ;  /* 0x000000c800c87308 */ /* 0x000ee20000000800 */
[----:B------:R-:W-:Y:S02]  /*3450*/  WARPGROUP.DEPBAR.LE gsb0, 0x0 ;  /* 0x00008000000079c5 */ /* 0x000fe40000010000 */
[----:B-----5:R-:W-:Y:S01]  /*3460*/  F2FP.BF16.F32.PACK_AB R152, R163, R162 ;  /* 0x000000a2a398723e */ /* 0x020fe200000010ff */
[----:B------:R-:W-:Y:S01]  /*3470*/  FADD.FTZ R162, R162, R161 ;  /* 0x000000a1a2a27221 */ /* 0x000fe20000010000 */
[----:B0-----:R-:W-:Y:S01]  /*3480*/  F2FP.BF16.F32.PACK_AB R153, R169, R160 ;  /* 0x000000a0a999723e */ /* 0x001fe200000010ff */
[----:B------:R-:W-:Y:S01]  /*3490*/  FADD.FTZ R160, R160, R159 ;  /* 0x0000009fa0a07221 */ /* 0x000fe20000010000 */
[----:B------:R-:W-:Y:S01]  /*34a0*/  F2FP.BF16.F32.PACK_AB R154, R166, R165 ;  /* 0x000000a5a69a723e */ /* 0x000fe200000010ff */
[----:B------:R-:W-:Y:S01]  /*34b0*/  FADD.FTZ R162, R163, R162 ;  /* 0x000000a2a3a27221 */ /* 0x000fe20000010000 */
[----:B-1----:R-:W-:Y:S01]  /*34c0*/  F2FP.BF16.F32.PACK_AB R155, R167, R164 ;  /* 0x000000a4a79b723e */ /* 0x002fe200000010ff */
[----:B------:R-:W-:-:S02]  /*34d0*/  FADD.FTZ R169, R169, R160 ;  /* 0x000000a0a9a97221 */ /* 0x000fc40000010000 */
[----:B------:R-:W-:Y:S01]  /*34e0*/  FADD.FTZ R165, R165, R162 ;  /* 0x000000a2a5a57221 */ /* 0x000fe20000010000 */
[----:B------:R-:W-:Y:S01]  /*34f0*/  WARPGROUP.ARRIVE ;  /* 0x00000000000079c5 */ /* 0x000fe20000000000 */
[----:B------:R-:W-:Y:S02]  /*3500*/  FADD.FTZ R164, R164, R169 ;  /* 0x000000a9a4a47221 */ /* 0x000fe40000010000 */
[----:B------:R-:W-:Y:S02]  /*3510*/  FADD.FTZ R165, R166, R165 ;  /* 0x000000a5a6a57221 */ /* 0x000fe40000010000 */
[----:B------:R-:W-:-:S05]  /*3520*/  FADD.FTZ R167, R167, R164 ;  /* 0x000000a4a7a77221 */ /* 0x000fca0000010000 */
[----:B------:R-:W-:Y:S01]  /*3530*/  HGMMA.64x256x16.F32.BF16 R24, R152, gdesc[UR8].tnspB, R24, gsb0 ;  /* 0x43e0000898187df0 */ /* 0x000fe20008001818 */
[----:B------:R-:W-:Y:S01]  /*3540*/  UIADD3 UR10, UR7, 0x180, URZ ;  /* 0x00000180070a7890 */ /* 0x000fe2000fffe03f */
[----:B------:R-:W-:Y:S01]  /*3550*/  UMOV UR11, 0x40000040 ;  /* 0x40000040000b7882 */ /* 0x000fe20000000000 */
[----:B------:R-:W-:Y:S02]  /*3560*/  WARPGROUP.DEPBAR.LE gsb0, 0x0 ;  /* 0x00008000000079c5 */ /* 0x000fe40000010000 */
[----:B------:R-:W-:Y:S01]  /*3570*/  F2FP.BF16.F32.PACK_AB R152, R171, R170 ;  /* 0x000000aaab98723e */ /* 0x000fe200000010ff */
[----:B------:R-:W-:Y:S01]  /*3580*/  FADD.FTZ R170, R170, R165 ;  /* 0x000000a5aaaa7221 */ /* 0x000fe20000010000 */
[----:B------:R-:W-:Y:S01]  /*3590*/  F2FP.BF16.F32.PACK_AB R153, R205, R168 ;  /* 0x000000a8cd99723e */ /* 0x000fe200000010ff */
[----:B------:R-:W-:Y:S01]  /*35a0*/  FADD.FTZ R168, R168, R167 ;  /* 0x000000a7a8a87221 */ /* 0x000fe20000010000 */
[----:B------:R-:W-:Y:S01]  /*35b0*/  F2FP.BF16.F32.PACK_AB R154, R174, R173 ;  /* 0x000000adae9a723e */ /* 0x000fe200000010ff */
[----:B------:R-:W-:Y:S01]  /*35c0*/  FADD.FTZ R170, R171, R170 ;  /* 0x000000aaabaa7221 */ /* 0x000fe20000010000 */
[----:B------:R-:W-:Y:S01]  /*35d0*/  F2FP.BF16.F32.PACK_AB R155, R207, R172 ;  /* 0x000000accf9b723e */ /* 0x000fe200000010ff */
[----:B------:R-:W-:-:S02]  /*35e0*/  FADD.FTZ R205, R205, R168 ;  /* 0x000000a8cdcd7221 */ /* 0x000fc40000010000 */
[----:B------:R-:W-:Y:S01]  /*35f0*/  FADD.FTZ R173, R173, R170 ;  /* 0x000000aaadad7221 */ /* 0x000fe20000010000 */
[----:B------:R-:W-:Y:S01]  /*3600*/  WARPGROUP.ARRIVE ;  /* 0x00000000000079c5 */ /* 0x000fe20000000000 */
[----:B------:R-:W-:Y:S02]  /*3610*/  FADD.FTZ R172, R172, R205 ;  /* 0x000000cdacac7221 */ /* 0x000fe40000010000 */
[----:B------:R-:W-:Y:S02]  /*3620*/  FADD.FTZ R174, R174, R173 ;  /* 0x000000adaeae7221 */ /* 0x000fe40000010000 */
[----:B------:R-:W-:-:S08]  /*3630*/  FADD.FTZ R207, R207, R172 ;  /* 0x000000accfcf7221 */ /* 0x000fd00000010000 */
        /* <DEDUP_REMOVED lines=23> */
[----:B--2---:R-:W-:Y:S01]  /*37b0*/  F2FP.BF16.F32.PACK_AB R153, R188, R187 ;  /* 0x000000bbbc99723e */ /* 0x004fe200000010ff */
[----:B------:R-:W-:Y:S01]  /*37c0*/  FADD.FTZ R187, R187, R182 ;  /* 0x000000b6bbbb7221 */ /* 0x000fe20000010000 */
[----:B------:R-:W-:Y:S01]  /*37d0*/  F2FP.BF16.F32.PACK_AB R154, R186, R183 ;  /* 0x000000b7ba9a723e */ /* 0x000fe200000010ff */
[----:B------:R-:W-:Y:S01]  /*37e0*/  FADD.FTZ R184, R184, R177 ;  /* 0x000000b1b8b87221 */ /* 0x000fe20000010000 */
[----:B---3--:R-:W-:Y:S01]  /*37f0*/  F2FP.BF16.F32.PACK_AB R155, R200, R197 ;  /* 0x000000c5c89b723e */ /* 0x008fe200000010ff */
[----:B------:R-:W-:-:S02]  /*3800*/  FADD.FTZ R188, R188, R187 ;  /* 0x000000bbbcbc7221 */ /* 0x000fc40000010000 */
[----:B------:R-:W-:Y:S01]  /*3810*/  FADD.FTZ R183, R183, R184 ;  /* 0x000000b8b7b77221 */ /* 0x000fe20000010000 */
[----:B------:R-:W-:Y:S01]  /*3820*/  WARPGROUP.ARRIVE ;  /* 0x00000000000079c5 */ /* 0x000fe20000000000 */
[----:B------:R-:W-:Y:S02]  /*3830*/  FADD.FTZ R197, R197, R188 ;  /* 0x000000bcc5c57221 */ /* 0x000fe40000010000 */
[----:B------:R-:W-:Y:S02]  /*3840*/  FADD.FTZ R22, R186, R183 ;  /* 0x000000b7ba167221 */ /* 0x000fe40000010000 */
[----:B------:R-:W-:-:S08]  /*3850*/  FADD.FTZ R200, R200, R197 ;  /* 0x000000c5c8c87221 */ /* 0x000fd00000010000 */
[----:B------:R-:W-:Y:S03]  /*3860*/  HGMMA.64x256x16.F32.BF16 R24, R152, gdesc[UR8].tnspB, R24, gsb0 ;  /* 0x43e0000898187df0 */ /* 0x000fe60008001818 */
[----:B------:R-:W-:Y:S02]  /*3870*/  WARPGROUP.DEPBAR.LE gsb0, 0x0 ;  /* 0x00008000000079c5 */ /* 0x000fe40000010000 */
[----:B------:R-:W-:Y:S05]  /*3880*/  @!P0 BRA `(.L_x_9230) ;  /* 0x0000000000048947 */ /* 0x000fea0003800000 */
[----:B------:R-:W-:Y:S01]  /*3890*/  BPT.TRAP 0x1 ;  /* 0x000000040000795c */ /* 0x000fe20000300000 */
.L_x_9230:
[----:B------:R-:W0:Y:S01]  /*38a0*/  S2UR UR11, SR_CgaCtaId ;  /* 0x00000000000b79c3 */ /* 0x000e220000008800 */
[----:B------:R-:W-:Y:S01]  /*38b0*/  R2UR UR10, R19 ;  /* 0x00000000130a72ca */ /* 0x000fe200000e0000 */
[----:B------:R-:W-:Y:S01]  /*38c0*/  UIADD3 UR38, UR38, -0x2, URZ ;  /* 0xfffffffe26267890 */ /* 0x000fe2000fffe03f */
[----:B------:R-:W-:-:S11]  /*38d0*/  R2UR UR7, R16 ;  /* 0x00000000100772ca */ /* 0x000fd600000e0000 */
[----:B------:R-:W-:Y:S02]  /*38e0*/  UISETP.GE.AND UP0, UPT, UR38, UR10, UPT ;  /* 0x0000000a2600728c */ /* 0x000fe4000bf06270 */
[----:B------:R-:W-:-:S04]  /*38f0*/  UIADD3 UR7, UR7, 0x32460, URZ ;  /* 0x0003246007077890 */ /* 0x000fc8000fffe03f */
[----:B------:R-:W-:Y:S01]  /*3900*/  PLOP3.LUT P1, PT, PT, PT, UP0, 0x80, 0x0 ;  /* 0x000000000000781c */ /* 0x000fe20003f2f008 */
[----:B0-----:R-:W-:-:S09]  /*3910*/  UPRMT UR7, UR11, 0x654, UR7 ;  /* 0x000006540b077896 */ /* 0x001fd20008000007 */
[----:B------:R-:W-:Y:S03]  /*3920*/  SYNCS.ARRIVE.TRANS64.RED.A1T0 RZ, [UR7], RZ ;  /* 0x000000ffffff79a7 */ /* 0x000fe60008100407 */
[----:B------:R-:W-:Y:S05]  /*3930*/  @!P1 BRA `(.L_x_9231) ;  /* 0x0000002400609947 */ /* 0x000fea0003800000 */
[----:B------:R-:W-:Y:S01]  /*3940*/  IMAD.MOV.U32 R205, RZ, RZ, R156 ;  /* 0x000000ffffcd7224 */ /* 0x000fe200078e009c */
[----:B------:R-:W-:Y:S01]  /*3950*/  UMOV UR61, URZ ;  /* 0x0000003f003d7c82 */ /* 0x000fe20008000000 */
[----:B------:R-:W-:Y:S02]  /*3960*/  IMAD.MOV.U32 R23, RZ, RZ, R20 ;  /* 0x000000ffff177224 */ /* 0x000fe400078e0014 */
[----:B------:R-:W-:Y:S01]  /*3970*/  IMAD.U32 R201, RZ, RZ, UR38 ;  /* 0x00000026ffc97e24 */ /* 0x000fe2000f8e00ff */
[----:B------:R-:W-:-:S06]  /*3980*/  UMOV UR38, URZ ;  /* 0x0000003f00267c82 */ /* 0x000fcc0008000000 */
.L_x_9242:
[----:B------:R-:W-:Y:S01]  /*3990*/  R2UR UR6, R201 ;  /* 0x00000000c90672ca */ /* 0x000fe200000e0000 */
[----:B------:R-:W-:Y:S01]  /*39a0*/  UIADD3 UR38, UR38, 0x1, URZ ;  /* 0x0000000126267890 */ /* 0x000fe2000fffe03f */
[----:B------:R-:W-:-:S03]  /*39b0*/  R2UR UR7, R19 ;  /* 0x00000000130772ca */ /* 0x000fc600000e0000 */
[----:B------:R-:W-:-:S04]  /*39c0*/  UISETP.NE.AND UP0, UPT, UR38, 0x2, UPT ;  /* 0x000000022600788c */ /* 0x000fc8000bf05270 */
[----:B------:R-:W-:-:S04]  /*39d0*/  USEL UR38, UR38, URZ, UP0 ;  /* 0x0000003f26267287 */ /* 0x000fc80008000000 */
[----:B------:R-:W-:Y:S01]  /*39e0*/  MOV R0, UR6 ;  /* 0x0000000600007c02 */ /* 0x000fe20008000f00 */
[----:B------:R-:W-:-:S03]  /*39f0*/  UIADD3 UR6, UR6, -0x1, URZ ;  /* 0xffffffff06067890 */ /* 0x000fc6000fffe03f */
[----:B------:R-:W-:-:S03]  /*3a00*/  ISETP.GT.AND P1, PT, R0, UR7, PT ;  /* 0x0000000700007c0c */ /* 0x000fc6000bf24270 */
[----:B------:R-:W-:Y:S01]  /*3a10*/  IMAD.U32 R201, RZ, RZ, UR6 ;  /* 0x00000006ffc97e24 */ /* 0x000fe2000f8e00ff */
[----:B------:R-:W-:-:S04]  /*3a20*/  USEL UR6, URZ, 0x1, UP0 ;  /* 0x000000013f067887 */ /* 0x000fc80008000000 */
[----:B------:R-:W-:Y:S01]  /*3a30*/  ULOP3.LUT UR61, UR61, UR6, URZ, 0x3c, !UPT ;  /* 0x000000063d3d7292 */ /* 0x000fe2000f8e3c3f */
[----:B------:R-:W-:Y:S11]  /*3a40*/  @!P0 BRA `(.L_x_9232) ;  /* 0x0000000000048947 */ /* 0x000ff60003800000 */
[----:B------:R-:W-:Y:S01]  /*3a50*/  BPT.TRAP 0x1 ;  /* 0x000000040000795c */ /* 0x000fe20000300000 */
.L_x_9232:
[----:B------:R-:W-:Y:S01]  /*3a60*/  R2UR UR6, R16 ;  /* 0x00000000100672ca */ /* 0x000fe200000e0000 */
[----:B------:R-:W-:-:S05]  /*3a70*/  IMAD.U32 R0, RZ, RZ, UR61 ;  /* 0x0000003dff007e24 */ /* 0x000fca000f8e00ff */
[----:B------:R-:W-:-:S07]  /*3a80*/  SHF.L.U32 R0, R0, 0x1f, RZ ;  /* 0x0000001f00007819 */ /* 0x000fce00000006ff */
[----:B------:R-:W-:-:S09]  /*3a90*/  ULEA UR60, UR38, UR6, 0x3 ;  /* 0x00000006263c7291 */ /* 0x000fd2000f8e183f */
[----:B------:R0:W1:Y:S01]  /*3aa0*/  SYNCS.PHASECHK.TRANS64.TRYWAIT P2, [UR60+0x32430], R0 ;  /* 0x03243000ff0075a7 */ /* 0x000062000804017c */
[----:B------:R-:W-:Y:S05]  /*3ab0*/  @!P0 BRA `(.L_x_9233) ;  /* 0x0000000000048947 */ /* 0x000fea0003800000 */
[----:B------:R-:W-:Y:S01]  /*3ac0*/  BPT.TRAP 0x1 ;  /* 0x000000040000795c */ /* 0x000fe20000300000 */
.L_x_9233:
[----:B-1----:R-:W-:Y:S05]  /*3ad0*/  @P2 BRA `(.L_x_9234) ;  /* 0x0000000000082947 */ /* 0x002fea0003800000 */
[----:B------:R-:W1:Y:S02]  /*3ae0*/  SYNCS.PHASECHK.TRANS64.TRYWAIT P2, [UR60+0x32430], R0 ;  /* 0x03243000ff0075a7 */ /* 0x000e64000804017c */
[----:B-1----:R-:W-:Y:S05]  /*3af0*/  @!P2 BRA `(.L_x_9235) ;  /* 0x00000098005ca947 */ /* 0x002fea0003800000 */
.L_x_9234:
[----:B------:R-:W-:Y:S01]  /*3b00*/  R2UR UR6, R17 ;  /* 0x00000000110672ca */ /* 0x000fe200000e0000 */
[----:B-1----:R-:W-:Y:S01]  /*3b10*/  WARPGROUP.ARRIVE ;  /* 0x00000000000079c5 */ /* 0x002fe20000000000 */
        /* <DEDUP_REMOVED lines=10> */
[----:B------:R-:W-:Y:S01]  /*3bc0*/  UIMAD UR6, UR38, 0x300, UR6 ;  /* 0x00000300260678a4 */ /* 0x000fe2000f8e0206 */
[----:B------:R-:W-:Y:S02]  /*3bd0*/  R2UR UR16, R12 ;  /* 0x000000000c1072ca */ /* 0x000fe400000e0000 */
[----:B------:R-:W-:Y:S01]  /*3be0*/  R2UR UR17, R13 ;  /* 0x000000000d1172ca */ /* 0x000fe200000e0000 */
[----:B------:R-:W-:Y:S01]  /*3bf0*/  UIADD3 UR7, UR6, 0x2, URZ ;  /* 0x0000000206077890 */ /* 0x000fe2000fffe03f */
[----:B------:R-:W-:Y:S02]  /*3c00*/  MOV R206, UR13 ;  /* 0x0000000d00ce7c02 */ /* 0x000fe40008000f00 */
[----:B------:R-:W-:Y:S01]  /*3c10*/  UMOV UR22, UR6 ;  /* 0x0000000600167c82 */ /* 0x000fe20008000000 */
[----:B------:R-:W-:Y:S01]  /*3c20*/  MOV R207, UR12 ;  /* 0x0000000c00cf7c02 */ /* 0x000fe20008000f00 */
[----:B------:R-:W-:Y:S01]  /*3c30*/  HGMMA.64x96x16.F32.BF16 R152, gdesc[UR20], RZ, !UPT, gsb0 ;  /* 0x01600000149879f0 */ /* 0x000fe2000c0018ff */
[----:B------:R-:W-:Y:S01]  /*3c40*/  R2UR UR12, R10 ;  /* 0x000000000a0c72ca */ /* 0x000fe200000e0000 */
[----:B------:R-:W-:Y:S01]  /*3c50*/  UMOV UR18, UR7 ;  /* 0x0000000700127c82 */ /* 0x000fe20008000000 */
[----:B------:R-:W-:Y:S01]  /*3c60*/  R2UR UR13, R11 ;  /* 0x000000000b0d72ca */ /* 0x000fe200000e0000 */
[----:B------:R-:W-:Y:S01]  /*3c70*/  UIADD3 UR7, UR6, 0x4, URZ ;  /* 0x0000000406077890 */ /* 0x000fe2000fffe03f */
[----:B------:R-:W-:Y:S01]  /*3c80*/  MOV R208, UR9 ;  /* 0x0000000900d07c02 */ /* 0x000fe20008000f00 */
[----:B------:R-:W-:Y:S01]  /*3c90*/  UIADD3 UR6, UR6, 0x6, URZ ;  /* 0x0000000606067890 */ /* 0x000fe2000fffe03f */
[----:B------:R-:W-:-:S02]  /*3ca0*/  MOV R209, UR8 ;  /* 0x0000000800d17c02 */ /* 0x000fc40008000f00 */
[----:B------:R-:W-:Y:S02]  /*3cb0*/  R2UR UR8, R8 ;  /* 0x00000000080872ca */ /* 0x000fe400000e0000 */
[----:B------:R-:W-:Y:S01]  /*3cc0*/  UMOV UR14, UR7 ;  /* 0x00000007000e7c82 */ /* 0x000fe20008000000 */
[----:B------:R-:W-:Y:S01]  /*3cd0*/  R2UR UR9, R9 ;  /* 0x00000000090972ca */ /* 0x000fe200000e0000 */
[----:B------:R-:W-:Y:S01]  /*3ce0*/  UMOV UR10, UR6 ;  /* 0x00000006000a7c82 */ /* 0x000fe20008000000 */
        /* <DEDUP_REMOVED lines=18> */
[----:B------:R-:W-:-:S12]  /*3e10*/  @!P0 BRA `(.L_x_9236) ;  /* 0x0000000000048947 */ /* 0x000fd80003800000 */
[----:B------:R-:W-:Y:S01]  /*3e20*/  BPT.TRAP 0x1 ;  /* 0x000000040000795c */ /* 0x000fe20000300000 */
.L_x_9236:
[----:B------:R1:W2:Y:S01]  /*3e30*/  SYNCS.PHASECHK.TRANS64.TRYWAIT P2, [UR60+0x32450], R0 ;  /* 0x03245000ff0075a7 */ /* 0x0002a2000804017c */
[----:B------:R-:W-:Y:S05]  /*3e40*/  @!P0 BRA `(.L_x_9237) ;  /* 0x0000000000048947 */ /* 0x000fea0003800000 */
[----:B------:R-:W-:Y:S01]  /*3e50*/  BPT.TRAP 0x1 ;  /* 0x000000040000795c */ /* 0x000fe20000300000 */
.L_x_9237:
[----:B--2---:R-:W-:Y:S05]  /*3e60*/  @P2 BRA `(.L_x_9238) ;  /* 0x0000000000082947 */ /* 0x004fea0003800000 */
[----:B------:R-:W2:Y:S02]  /*3e70*/  SYNCS.PHASECHK.TRANS64.TRYWAIT P2, [UR60+0x32450], R0 ;  /* 0x03245000ff0075a7 */ /* 0x000ea4000804017c */
[----:B--2---:R-:W-:Y:S05]  /*3e80*/  @!P2 BRA `(.L_x_9239) ;  /* 0x000000940090a947 */ /* 0x004fea0003800000 */
.L_x_9238:
[----:B------:R-:W-:Y:S01]  /*3e90*/  R2UR UR6, R18 ;  /* 0x00000000120672ca */ /* 0x000fe200000e0000 */
[----:B------:R-:W-:Y:S01]  /*3ea0*/  WARPGROUP.ARRIVE ;  /* 0x00000000000079c5 */ /* 0x000fe20000000000 */
[----:B012---:R-:W-:Y:S01]  /*3eb0*/  MOV R0, UR49 ;  /* 0x0000003100007c02 */ /* 0x007fe20008000f00 */
        /* <DEDUP_REMOVED lines=10> */
[----:B------:R-:W-:Y:S01]  /*3f60*/  UIMAD UR39, UR38, 0xc00, UR6 ;  /* 0x00000c00262778a4 */ /* 0x000fe2000f8e0206 */
[----:B------:R-:W-:Y:S01]  /*3f70*/  R2UR UR52, R4 ;  /* 0x00000000043472ca */ /* 0x000fe200000e0000 */
[----:B------:R-:W-:Y:S01]  /*3f80*/  UMOV UR15, 0x40000040 ;  /* 0x40000040000f7882 */ /* 0x000fe20000000000 */
[----:B------:R-:W-:Y:S01]  /*3f90*/  R2UR UR53, R5 ;  /* 0x00000000053572ca */ /* 0x000fe200000e0000 */
[----:B------:R-:W-:Y:S01]  /*3fa0*/  UIADD3 UR6, UR39, 0x2, URZ ;  /* 0x0000000227067890 */ /* 0x000fe2000fffe03f */
[----:B------:R-:W-:Y:S01]  /*3fb0*/  MOV R204, UR57 ;  /* 0x0000003900cc7c02 */ /* 0x000fe20008000f00 */
[----:B------:R-:W-:Y:S01]  /*3fc0*/  UIADD3 UR10, UR39, 0x300, URZ ;  /* 0x00000300270a7890 */ /* 0x000fe2000fffe03f */
[----:B------:R-:W-:Y:S01]  /*3fd0*/  MOV R206, UR56 ;  /* 0x0000003800ce7c02 */ /* 0x000fe20008000f00 */
[----:B------:R-:W-:Y:S01]  /*3fe0*/  UMOV UR50, UR39 ;  /* 0x0000002700327c82 */ /* 0x000fe20008000000 */
[----:B------:R-:W-:Y:S01]  /*3ff0*/  R2UR UR56, R2 ;  /* 0x00000000023872ca */ /* 0x000fe200000e0000 */
[----:B------:R-:W-:Y:S01]  /*4000*/  HGMMA.64x96x16.F32.BF16 R152, gdesc[UR48], R152, gsb0 ;  /* 0x01600000309879f0 */ /* 0x000fe20008001898 */
[----:B------:R-:W-:Y:S01]  /*4010*/  UMOV UR54, UR6 ;  /* 0x0000000600367c82 */ /* 0x000fe20008000000 */
[----:B------:R-:W-:Y:S01]  /*4020*/  R2UR UR57, R3 ;  /* 0x00000000033972ca */ /* 0x000fe200000e0000 */
[----:B------:R-:W-:Y:S01]  /*4030*/  UIADD3 UR6, UR39, 0x4, URZ ;  /* 0x0000000427067890 */ /* 0x000fe2000fffe03f */
[----:B------:R-:W-:Y:S01]  /*4040*/  R2UR UR49, R0 ;  /* 0x00000000003172ca */ /* 0x000fe200000e0000 */
[----:B------:R-:W-:Y:S01]  /*4050*/  UIADD3 UR14, UR39, 0x302, URZ ;  /* 0x00000302270e7890 */ /* 0x000fe2000fffe03f */
[----:B------:R-:W-:Y:S01]  /*4060*/  R2UR UR48, R20 ;  /* 0x00000000143072ca */ /* 0x000fe200000e0000 */
[----:B------:R-:W-:Y:S01]  /*4070*/  UIADD3 UR18, UR39, 0x304, URZ ;  /* 0x0000030427127890 */ /* 0x000fe2000fffe03f */
[----:B------:R-:W0:Y:S01]  /*4080*/  S2R R207, SR_TID.X ;  /* 0x0000000000cf7919 */ /* 0x000e220000002100 */
[----:B------:R-:W-:Y:S01]  /*4090*/  UMOV UR19, 0x40000040 ;  /* 0x4000004000137882 */ /* 0x000fe20000000000 */
[----:B------:R-:W-:Y:S01]  /*40a0*/  UMOV UR58, UR6 ;  /* 0x00000006003a7c82 */ /* 0x000fe20008000000 */
[----:B------:R-:W-:-:S02]  /*40b0*/  UIADD3 UR6, UR39, 0x6, URZ ;  /* 0x0000000627067890 */ /* 0x000fc4000fffe03f */
        /* <DEDUP_REMOVED lines=14> */
[----:B0-----:R-:W-:-:S04]  /*41a0*/  SHF.R.U32.HI R207, RZ, 0x7, R207 ;  /* 0x00000007ffcf7819 */ /* 0x001fc800000116cf */
[----:B------:R-:W-:Y:S01]  /*41b0*/  IADD3 R0, -R207, 0xb, RZ ;  /* 0x0000000bcf007810 */ /* 0x000fe20007ffe1ff */
[----:B------:R-:W-:Y:S02]  /*41c0*/  WARPGROUP.DEPBAR.LE gsb0, 0x0 ;  /* 0x00008000000079c5 */ /* 0x000fe40000010000 */
[----:B------:R-:W-:-:S06]  /*41d0*/  WARPGROUP.ARRIVE ;  /* 0x00000000000079c5 */ /* 0x000fcc0000000000 */
[----:B------:R-:W-:Y:S01]  /*41e0*/  HGMMA.64x96x16.F32.BF16 R152, gdesc[UR52], R152, gsb0 ;  /* 0x01600000349879f0 */ /* 0x000fe20008001898 */
[----:B------:R-:W-:Y:S01]  /*41f0*/  R2UR UR53, R202 ;  /* 0x00000000ca3572ca */ /* 0x000fe200000e0000 */
[----:B------:R-:W-:Y:S01]  /*4200*/  UIADD3 UR54, UR39, 0x904, URZ ;  /* 0x0000090427367890 */ /* 0x000fe2000fffe03f */
[----:B------:R-:W-:Y:S01]  /*4210*/  R2UR UR52, R203 ;  /* 0x00000000cb3472ca */ /* 0x000fe200000e0000 */
[----:B------:R-:W-:Y:S01]  /*4220*/  UMOV UR55, 0x40000040 ;  /* 0x4000004000377882 */ /* 0x000fe20000000000 */
        /* <DEDUP_REMOVED lines=50> */
.L_x_9240:
[----:B------:R-:W-:Y:S01]  /*4550*/  FMNMX.FTZ R20, R152, R23, !PT ;  /* 0x0000001798147209 */ /* 0x000fe20007810000 */
[----:B------:R-:W1:Y:S01]  /*4560*/  S2UR UR10, SR_CgaCtaId ;  /* 0x00000000000a79c3 */ /* 0x000e620000008800 */
[----:B------:R-:W-:Y:S01]  /*4570*/  ULDC UR6, c[0x0][0xa80] ;  /* 0x0002a00000067ab9 */ /* 0x000fe20000000800 */
[----:B------:R-:W-:Y:S01]  /*4580*/  UIADD3 UR7, UR60, 0x32440, URZ ;  /* 0x000324403c077890 */ /* 0x000fe2000fffe03f */
[----:B------:R-:W-:Y:S02]  /*4590*/  FMNMX.FTZ R203, R153, R20, !PT ;  /* 0x0000001499cb7209 */ /* 0x000fe40007810000 */
[----:B------:R-:W-:Y:S02]  /*45a0*/  R2UR UR11, R21 ;  /* 0x00000000150b72ca */ /* 0x000fe400000e0000 */
[----:B------:R-:W-:-:S04]  /*45b0*/  FMNMX.FTZ R20, R156, R203, !PT ;  /* 0x000000cb9c147209 */ /* 0x000fc80007810000 */
[----:B------:R-:W-:-:S04]  /*45c0*/  FMNMX.FTZ R203, R157, R20, !PT ;  /* 0x000000149dcb7209 */ /* 0x000fc80007810000 */
[----:B------:R-:W-:-:S04]  /*45d0*/  FMNMX.FTZ R20, R160, R203, !PT ;  /* 0x000000cba0147209 */ /* 0x000fc80007810000 */
[----:B------:R-:W-:Y:S02]  /*45e0*/  FMNMX.FTZ R203, R161, R20, !PT ;  /* 0x00000014a1cb7209 */ /* 0x000fe40007810000 */
[----:B------:R-:W-:Y:S02]  /*45f0*/  FMNMX.FTZ R20, R154, R205, !PT ;  /* 0x000000cd9a147209 */ /* 0x000fe40007810000 */
[----:B------:R-:W-:Y:S01]  /*4600*/  FMNMX.FTZ R202, R164, R203, !PT ;  /* 0x000000cba4ca7209 */ /* 0x000fe20007810000 */
[----:B-1----:R-:W-:Y:S01]  /*4610*/  UPRMT UR10, UR10, 0x654, UR7 ;  /* 0x000006540a0a7896 */ /* 0x002fe20008000007 */
[----:B------:R-:W-:Y:S01]  /*4620*/  FMNMX.FTZ R203, R155, R20, !PT ;  /* 0x000000149bcb7209 */ /* 0x000fe20007810000 */
[----:B------:R-:W-:Y:S01]  /*4630*/  UIMAD UR7, UR38, 0xc00, UR11 ;  /* 0x00000c00260778a4 */ /* 0x000fe2000f8e020b */
[----:B------:R-:W-:Y:S02]  /*4640*/  FMNMX.FTZ R207, R165, R202, !PT ;  /* 0x000000caa5cf7209 */ /* 0x000fe40007810000 */
[----:B------:R-:W-:Y:S01]  /*4650*/  FMNMX.FTZ R20, R158, R203, !PT ;  /* 0x000000cb9e147209 */ /* 0x000fe20007810000 */
[----:B------:R-:W-:Y:S01]  /*4660*/  UMOV UR11, 0x40000040 ;  /* 0x40000040000b7882 */ /* 0x000fe20000000000 */
[----:B------:R-:W-:-:S02]  /*4670*/  FMNMX.FTZ R202, R168, R207, !PT ;  /* 0x000000cfa8ca7209 */ /* 0x000fc40007810000 */
[----:B------:R-:W-:Y:S01]  /*4680*/  FMNMX.FTZ R203, R159, R20, !PT ;  /* 0x000000149fcb7209 */ /* 0x000fe20007810000 */
[----:B------:R-:W-:Y:S01]  /*4690*/  SYNCS.ARRIVE.TRANS64.RED.A1T0 RZ, [UR10], RZ ;  /* 0x000000ffffff79a7 */ /* 0x000fe2000810040a */
[----:B------:R-:W-:Y:S01]  /*46a0*/  FMNMX.FTZ R207, R169, R202, !PT ;  /* 0x000000caa9cf7209 */ /* 0x000fe20007810000 */
[----:B------:R-:W-:Y:S01]  /*46b0*/  UMOV UR10, UR7 ;  /* 0x00000007000a7c82 */ /* 0x000fe20008000000 */
        /* <DEDUP_REMOVED lines=29> */
[----:B------:R-:W1:Y:S01]  /*4890*/  SHFL.BFLY PT, R207, R202, 0x2, 0x1f ;  /* 0x0c401f00cacf7f89 */ /* 0x000e6200000e0000 */
[----:B------:R-:W-:-:S04]  /*48a0*/  FMNMX.FTZ R203, R191, R20, !PT ;  /* 0x00000014bfcb7209 */ /* 0x000fc80007810000 */
[----:B------:R-:W-:-:S04]  /*48b0*/  FMNMX.FTZ R20, R194, R203, !PT ;  /* 0x000000cbc2147209 */ /* 0x000fc80007810000 */
[----:B------:R-:W-:-:S04]  /*48c0*/  FMNMX.FTZ R203, R195, R20, !PT ;  /* 0x00000014c3cb7209 */ /* 0x000fc80007810000 */
[----:B------:R-:W-:-:S04]  /*48d0*/  FMNMX.FTZ R20, R198, R203, !PT ;  /* 0x000000cbc6147209 */ /* 0x000fc80007810000 */
[----:B------:R-:W-:-:S05]  /*48e0*/  FMNMX.FTZ R203, R199, R20, !PT ;  /* 0x00000014c7cb7209 */ /* 0x000fca0007810000 */
[----:B------:R-:W2:Y:S01]  /*48f0*/  SHFL.BFLY PT, R204, R203, 0x2, 0x1f ;  /* 0x0c401f00cbcc7f89 */ /* 0x000ea200000e0000 */
[----:B-1----:R-:W-:-:S05]  /*4900*/  FMNMX.FTZ R207, R202, R207, !PT ;  /* 0x000000cfcacf7209 */ /* 0x002fca0007810000 */
[----:B------:R-:W1:Y:S01]  /*4910*/  SHFL.BFLY PT, R20, R207, 0x1, 0x1f ;  /* 0x0c201f00cf147f89 */ /* 0x000e6200000e0000 */
[----:B--2---:R-:W-:-:S05]  /*4920*/  FMNMX.FTZ R204, R203, R204, !PT ;  /* 0x000000cccbcc7209 */ /* 0x004fca0007810000 */
[----:B------:R-:W2:Y:S01]  /*4930*/  SHFL.BFLY PT, R209, R204, 0x1, 0x1f ;  /* 0x0c201f00ccd17f89 */ /* 0x000ea200000e0000 */
[----:B-1----:R-:W-:-:S05]  /*4940*/  FMNMX.FTZ R20, R207, R20, !PT ;  /* 0x00000014cf147209 */ /* 0x002fca0007810000 */
[C---:B------:R-:W-:Y:S01]  /*4950*/  FMUL.FTZ R206, R20.reuse, UR6 ;  /* 0x0000000614ce7c20 */ /* 0x040fe20008410000 */
[----:B------:R-:W-:-:S03]  /*4960*/  FADD.FTZ R23, -R20, R23 ;  /* 0x0000001714177221 */ /* 0x000fc60000010100 */
[--C-:B------:R-:W-:Y:S01]  /*4970*/  FFMA.FTZ R203, R153, UR6, -R206.reuse ;  /* 0x0000000699cb7c23 */ /* 0x100fe200080108ce */
[--C-:B------:R-:W-:Y:S01]  /*4980*/  FFMA.FTZ R153, R156, UR6, -R206.reuse ;  /* 0x000000069c997c23 */ /* 0x100fe200080108ce */
[--C-:B------:R-:W-:Y:S01]  /*4990*/  FFMA.FTZ R202, R152, UR6, -R206.reuse ;  /* 0x0000000698ca7c23 */ /* 0x100fe200080108ce */
[----:B------:R-:W-:Y:S01]  /*49a0*/  FMUL.FTZ R23, R23, UR6 ;  /* 0x0000000617177c20 */ /* 0x000fe20008410000 */
        /* <DEDUP_REMOVED lines=9> */
[----:B--2---:R-:W-:Y:S01]  /*4a40*/  FMNMX.FTZ R156, R204, R209, !PT ;  /* 0x000000d1cc9c7209 */ /* 0x004fe20007810000 */
[----:B------:R-:W1:Y:S01]  /*4a50*/  MUFU.EX2 R23, R23 ;  /* 0x0000001700177308 */ /* 0x000e620000000800 */
[--C-:B------:R-:W-:Y:S01]  /*4a60*/  FFMA.FTZ R173, R173, UR6, -R206.reuse ;  /* 0x00000006adad7c23 */ /* 0x100fe200080108ce */
[--C-:B------:R-:W-:Y:S01]  /*4a70*/  FFMA.FTZ R176, R176, UR6, -R206.reuse ;  /* 0x00000006b0b07c23 */ /* 0x100fe200080108ce */
[--C-:B------:R-:W-:Y:S01]  /*4a80*/  FFMA.FTZ R177, R177, UR6, -R206.reuse ;  /* 0x00000006b1b17c23 */ /* 0x100fe200080108ce */
[C---:B------:R-:W-:Y:S01]  /*4a90*/  FADD.FTZ R152, -R156.reuse, R205 ;  /* 0x000000cd9c987221 */ /* 0x040fe20000010100 */
[----:B------:R-:W-:Y:S01]  /*4aa0*/  FMUL.FTZ R209, R156, UR6 ;  /* 0x000000069cd17c20 */ /* 0x000fe20008410000 */
[--C-:B------:R-:W-:Y:S01]  /*4ab0*/  FFMA.FTZ R180, R180, UR6, -R206.reuse ;  /* 0x00000006b4b47c23 */ /* 0x100fe200080108ce */
[--C-:B------:R-:W-:Y:S01]  /*4ac0*/  FFMA.FTZ R181, R181, UR6, -R206.reuse ;  /* 0x00000006b5b57c23 */ /* 0x100fe200080108ce */
[----:B------:R-:W-:Y:S01]  /*4ad0*/  FMUL.FTZ R152, R152, UR6 ;  /* 0x0000000698987c20 */ /* 0x000fe20008410000 */
        /* <DEDUP_REMOVED lines=8> */
[-C--:B-1----:R-:W-:Y:S01]  /*4b60*/  FMUL.FTZ R24, R24, R23.reuse ;  /* 0x0000001718187220 */ /* 0x082fe20000410000 */
        /* <DEDUP_REMOVED lines=134> */
[----:B-1----:R-:W-:Y:S01]  /*53d0*/  F2FP.BF16.F32.PACK_AB R152, R203, R202 ;  /* 0x000000cacb98723e */ /* 0x002fe200000010ff */
[--C-:B------:R-:W-:Y:S01]  /*53e0*/  FFMA.FTZ R167, R167, UR6, -R209.reuse ;  /* 0x00000006a7a77c23 */ /* 0x100fe200080108d1 */
[----:B---3--:R-:W-:Y:S01]  /*53f0*/  F2FP.BF16.F32.PACK_AB R154, R205, R204 ;  /* 0x000000cccd9a723e */ /* 0x008fe200000010ff */
[----:B------:R-:W-:Y:S01]  /*5400*/  MUFU.EX2 R160, R160 ;  /* 0x000000a000a07308 */ /* 0x000fe20000000800 */
[----:B----4-:R-:W-:Y:S01]  /*5410*/  F2FP.BF16.F32.PACK_AB R153, R208, R207 ;  /* 0x000000cfd099723e */ /* 0x010fe200000010ff */
[--C-:B------:R-:W-:Y:S01]  /*5420*/  FFMA.FTZ R170, R170, UR6, -R209.reuse ;  /* 0x00000006aaaa7c23 */ /* 0x100fe200080108d1 */
[----:B-----5:R-:W-:Y:S01]  /*5430*/  F2FP.BF16.F32.PACK_AB R155, R159, R158 ;  /* 0x0000009e9f9b723e */ /* 0x020fe200000010ff */
[----:B------:R1:W-:Y:S01]  /*5440*/  BAR.SYNC.DEFER_BLOCKING R210, 0x100 ;  /* 0x000400d20000751d */ /* 0x0003e20000010000 */
        /* <DEDUP_REMOVED lines=22> */
[--C-:B------:R-:W-:Y:S01]  /*55b0*/  FFMA.FTZ R194, R194, UR6, -R209.reuse ;  /* 0x00000006c2c27c23 */ /* 0x100fe200080108d1 */
[----:B------:R-:W-:Y:S01]  /*55c0*/  WARPGROUP.ARRIVE ;  /* 0x00000000000079c5 */ /* 0x000fe20000000000 */
[--C-:B------:R-:W-:Y:S01]  /*55d0*/  FFMA.FTZ R195, R195, UR6, -R209.reuse ;  /* 0x00000006c3c37c23 */ /* 0x100fe200080108d1 */
[--C-:B------:R-:W-:Y:S01]  /*55e0*/  FFMA.FTZ R198, R198, UR6, -R209.reuse ;  /* 0x00000006c6c67c23 */ /* 0x100fe200080108d1 */
[----:B------:R-:W-:Y:S01]  /*55f0*/  FFMA.FTZ R199, R199, UR6, -R209 ;  /* 0x00000006c7c77c23 */ /* 0x000fe200080108d1 */
[----:B------:R-:W-:Y:S01]  /*5600*/  FFMA.FTZ R22, R23, R22, R202 ;  /* 0x0000001617167223 */ /* 0x000fe200000100ca */
[----:B------:R-:W-:Y:S01]  /*5610*/  FFMA.FTZ R157, R157, R200, R207 ;  /* 0x000000c89d9d7223 */ /* 0x000fe200000100cf */
[----:B------:R-:W-:Y:S01]  /*5620*/  HGMMA.64x256x16.F32.BF16 R24, R152, gdesc[UR8].tnspB, R24, gsb0 ;  /* 0x43e0000898187df0 */ /* 0x000fe20008001818 */
[----:B------:R-:W-:Y:S01]  /*5630*/  MUFU.EX2 R162, R162 ;  /* 0x000000a200a27308 */ /* 0x000fe20000000800 */
[----:B------:R-:W-:Y:S01]  /*5640*/  UIADD3 UR10, UR7, 0x80, URZ ;  /* 0x00000080070a7890 */ /* 0x000fe2000fffe03f */
[----:B------:R-:W-:Y:S01]  /*5650*/  FADD.FTZ R203, R203, R22 ;  /* 0x00000016cbcb7221 */ /* 0x000fe20000010000 */
[----:B------:R-:W-:Y:S01]  /*5660*/  UMOV UR11, 0x40000040 ;  /* 0x40000040000b7882 */ /* 0x000fe20000000000 */
[----:B------:R-:W-:-:S02]  /*5670*/  FADD.FTZ R157, R208, R157 ;  /* 0x0000009dd09d7221 */ /* 0x000fc40000010000 */
[----:B------:R-:W-:Y:S02]  /*5680*/  FADD.FTZ R204, R204, R203 ;  /* 0x000000cbcccc7221 */ /* 0x000fe40000010000 */
[----:B------:R-:W3:Y:S01]  /*5690*/  MUFU.EX2 R163, R163 ;  /* 0x000000a300a37308 */ /* 0x000ee20000000800 */
[----:B------:R-:W-:Y:S01]  /*56a0*/  FADD.FTZ R158, R158, R157 ;  /* 0x0000009d9e9e7221 */ /* 0x000fe20000010000 */
[----:B------:R-:W-:-:S03]  /*56b0*/  FADD.FTZ R205, R205, R204 ;  /* 0x000000cccdcd7221 */ /* 0x000fc60000010000 */
[----:B------:R-:W-:-:S03]  /*56c0*/  FADD.FTZ R159, R159, R158 ;  /* 0x0000009e9f9f7221 */ /* 0x000fc60000010000 */
        /* <DEDUP_REMOVED lines=31> */
[----:B------:R-:W1:Y:S01]  /*58c0*/  MUFU.EX2 R195, R195 ;  /* 0x000000c300c37308 */ /* 0x000e620000000800 */
[----:B------:R-:W-:-:S02]  /*58d0*/  WARPGROUP.DEPBAR.LE gsb0, 0x0 ;  /* 0x00008000000079c5 */ /* 0x000fc40000010000 */
[----:B--2---:R-:W-:-:S05]  /*58e0*/  F2FP.BF16.F32.PACK_AB R152, R161, R160 ;  /* 0x000000a0a198723e */ /* 0x004fca00000010ff */
[----:B------:R-:W-:Y:S01]  /*58f0*/  MUFU.EX2 R198, R198 ;  /* 0x000000c600c67308 */ /* 0x000fe20000000800 */
[----:B---3--:R-:W-:Y:S01]  /*5900*/  F2FP.BF16.F32.PACK_AB R153, R163, R162 ;  /* 0x000000a2a399723e */ /* 0x008fe200000010ff */
[----:B------:R-:W-:Y:S01]  /*5910*/  FADD.FTZ R160, R160, R205 ;  /* 0x000000cda0a07221 */ /* 0x000fe20000010000 */
[----:B------:R-:W-:Y:S01]  /*5920*/  F2FP.BF16.F32.PACK_AB R154, R165, R164 ;  /* 0x000000a4a59a723e */ /* 0x000fe200000010ff */
[----:B------:R-:W-:Y:S01]  /*5930*/  FADD.FTZ R162, R162, R159 ;  /* 0x0000009fa2a27221 */ /* 0x000fe20000010000 */
[----:B----4-:R-:W-:Y:S01]  /*5940*/  F2FP.BF16.F32.PACK_AB R155, R167, R166 ;  /* 0x000000a6a79b723e */ /* 0x010fe200000010ff */
[----:B------:R-:W-:Y:S02]  /*5950*/  FADD.FTZ R161, R161, R160 ;  /* 0x000000a0a1a17221 */ /* 0x000fe40000010000 */
[----:B------:R-:W2:Y:S01]  /*5960*/  MUFU.EX2 R199, R199 ;  /* 0x000000c700c77308 */ /* 0x000ea20000000800 */
[----:B------:R-:W-:Y:S01]  /*5970*/  WARPGROUP.ARRIVE ;  /* 0x00000000000079c5 */ /* 0x000fe20000000000 */
[----:B------:R-:W-:Y:S01]  /*5980*/  FADD.FTZ R163, R163, R162 ;  /* 0x000000a2a3a37221 */ /* 0x000fe20000010000 */
[----:B------:R-:W-:-:S03]  /*5990*/  FADD.FTZ R164, R164, R161 ;  /* 0x000000a1a4a47221 */ /* 0x000fc60000010000 */
[----:B------:R-:W-:Y:S01]  /*59a0*/  FADD.FTZ R166, R166, R163 ;  /* 0x000000a3a6a67221 */ /* 0x000fe20000010000 */
[----:B------:R-:W-:Y:S01]  /*59b0*/  HGMMA.64x256x16.F32.BF16 R24, R152, gdesc[UR8].tnspB, R24, gsb0 ;  /* 0x43e0000898187df0 */ /* 0x000fe20008001818 */
[----:B------:R-:W-:Y:S01]  /*59c0*/  UIADD3 UR10, UR7, 0x100, URZ ;  /* 0x00000100070a7890 */ /* 0x000fe2000fffe03f */
[----:B------:R-:W-:Y:S01]  /*59d0*/  FADD.FTZ R165, R165, R164 ;  /* 0x000000a4a5a57221 */ /* 0x000fe20000010000 */
[----:B------:R-:W-:Y:S01]  /*59e0*/  UMOV UR11, 0x40000040 ;  /* 0x40000040000b7882 */ /* 0x000fe20000000000 */
[----:B------:R-:W-:Y:S01]  /*59f0*/  FADD.FTZ R167, R167, R166 ;  /* 0x000000a6a7a77221 */ /* 0x000fe20000010000 */
        /* <DEDUP_REMOVED lines=13> */
[----:B------:R-:W-:-:S06]  /*5ad0*/  FADD.FTZ R175, R175, R174 ;  /* 0x000000aeafaf7221 */ /* 0x000fcc0000010000 */
        /* <DEDUP_REMOVED lines=44> */
[----:B--2---:R-:W-:Y:S01]  /*5da0*/  F2FP.BF16.F32.PACK_AB R155, R199, R198 ;  /* 0x000000c6c79b723e */ /* 0x004fe200000010ff */
        /* <DEDUP_REMOVED lines=10> */
.L_x_9241:
[----:B------:R-:W0:Y:S01]  /*5e50*/  S2UR UR7, SR_CgaCtaId ;  /* 0x00000000000779c3 */ /* 0x000e220000008800 */
[----:B------:R-:W-:Y:S01]  /*5e60*/  UIADD3 UR60, UR60, 0x32460, URZ ;  /* 0x000324603c3c7890 */ /* 0x000fe2000fffe03f */
[----:B------:R-:W-:Y:S02]  /*5e70*/  IMAD.MOV.U32 R205, RZ, RZ, R156 ;  /* 0x000000ffffcd7224 */ /* 0x000fe400078e009c */
[----:B------:R-:W-:Y:S01]  /*5e80*/  IMAD.MOV.U32 R23, RZ, RZ, R20 ;  /* 0x000000ffff177224 */ /* 0x000fe200078e0014 */
[----:B0-----:R-:W-:-:S09]  /*5e90*/  UPRMT UR60, UR7, 0x654, UR60 ;  /* 0x00000654073c7896 */ /* 0x001fd2000800003c */
[----:B------:R-:W-:Y:S01]  /*5ea0*/  SYNCS.ARRIVE.TRANS64.RED.A1T0 RZ, [UR60], RZ ;  /* 0x000000ffffff79a7 */ /* 0x000fe2000810043c */
[----:B------:R-:W-:Y:S05]  /*5eb0*/  @P1 BRA `(.L_x_9242) ;  /* 0xffffffd800b41947 */ /* 0x000fea000383ffff */
.L_x_9231:
[----:B------:R-:W0:Y:S01]  /*5ec0*/  SHFL.BFLY PT, R3, R22, 0x2, 0x1f ;  /* 0x0c401f0016037f89 */ /* 0x000e2200000e0000 */
[----:B------:R1:W-:Y:S08]  /*5ed0*/  BAR.ARV R0, 0x100 ;  /* 0x000400000000751d */ /* 0x0003f00000002000 */
[----:B------:R-:W-:Y:S06]  /*5ee0*/  BAR.ARV 0x8, 0x180 ;  /* 0x0206000000007b1d */ /* 0x000fec0000002000 */
[----:B-1----:R-:W-:Y:S01]  /*5ef0*/  IMAD.U32 R0, RZ, RZ, UR6 ;  /* 0x00000006ff007e24 */ /* 0x002fe2000f8e00ff */
[----:B------:R-:W-:Y:S01]  /*5f00*/  PLOP3.LUT P0, PT, PT, PT, PT, 0x8, 0x0 ;  /* 0x000000000000781c */ /* 0x000fe20003f0e170 */
[----:B------:R-:W1:Y:S01]  /*5f10*/  SHFL.BFLY PT, R5, R200, 0x2, 0x1f ;  /* 0x0c401f00c8057f89 */ /* 0x000e6200000e0000 */
[----:B0-----:R-:W-:-:S05]  /*5f20*/  FADD.FTZ R3, R3, R22 ;  /* 0x0000001603037221 */ /* 0x001fca0000010000 */
[----:B------:R-:W0:Y:S01]  /*5f30*/  SHFL.BFLY PT, R2, R3, 0x1, 0x1f ;  /* 0x0c201f0003027f89 */ /* 0x000e2200000e0000 */
[----:B-1----:R-:W-:-:S05]  /*5f40*/  FADD.FTZ R5, R5, R200 ;  /* 0x000000c805057221 */ /* 0x002fca0000010000 */
[----:B------:R-:W1:Y:S01]  /*5f50*/  SHFL.BFLY PT, R4, R5, 0x1, 0x1f ;  /* 0x0c201f0005047f89 */ /* 0x000e6200000e0000 */
[----:B0-----:R-:W-:Y:S01]  /*5f60*/  FADD.FTZ R8, R3, R2 ;  /* 0x0000000203087221 */ /* 0x001fe20000010000 */
[----:B------:R-:W-:Y:S02]  /*5f70*/  IMAD.MOV.U32 R2, RZ, RZ, RZ ;  /* 0x000000ffff027224 */ /* 0x000fe400078e00ff */
[----:B------:R-:W-:Y:S02]  /*5f80*/  IMAD.MOV.U32 R3, RZ, RZ, -0x800000 ;  /* 0xff800000ff037424 */ /* 0x000fe400078e00ff */
[----:B------:R-:W-:-:S13]  /*5f90*/  FSETP.NE.FTZ.AND P1, PT, R8, RZ, PT ;  /* 0x000000ff0800720b */ /* 0x000fda0003f35000 */
[----:B------:R-:W0:Y:S01]  /*5fa0*/  @P1 MUFU.LG2 R6, R8 ;  /* 0x0000000800061308 */ /* 0x000e220000000c00 */
[----:B-1----:R-:W-:Y:S01]  /*5fb0*/  FADD.FTZ R9, R5, R4 ;  /* 0x0000000405097221 */ /* 0x002fe20000010000 */
[----:B------:R-:W-:Y:S01]  /*5fc0*/  IMAD.MOV.U32 R4, RZ, RZ, RZ ;  /* 0x000000ffff047224 */ /* 0x000fe200078e00ff */
[----:B------:R-:W-:-:S03]  /*5fd0*/  MOV R5, UR6 ;  /* 0x0000000600057c02 */ /* 0x000fc60008000f00 */
[----:B------:R-:W-:Y:S02]  /*5fe0*/  FSETP.NE.FTZ.AND P2, PT, R9, RZ, PT ;  /* 0x000000ff0900720b */ /* 0x000fe40003f55000 */
[----:B------:R-:W1:Y:S01]  /*5ff0*/  @P1 MUFU.RCP R4, R8 ;  /* 0x0000000800041308 */ /* 0x000e620000001000 */
[----:B------:R-:W-:Y:S01]  /*6000*/  @P1 FMUL.FTZ R5, R5, 0.69314718246459960938 ;  /* 0x3f31721805051820 */ /* 0x000fe20000410000 */
[----:B0-----:R-:W-:-:S09]  /*6010*/  @P1 FMUL.FTZ R6, R6, 0.69314718246459960938 ;  /* 0x3f31721806061820 */ /* 0x001fd20000410000 */
[----:B------:R-:W0:Y:S01]  /*6020*/  @P2 MUFU.LG2 R7, R9 ;  /* 0x0000000900072308 */ /* 0x000e220000000c00 */
[----:B------:R-:W-:Y:S01]  /*6030*/  @P2 FMUL.FTZ R0, R0, 0.69314718246459960938 ;  /* 0x3f31721800002820 */ /* 0x000fe20000410000 */
[-C--:B-1----:R-:W-:Y:S01]  /*6040*/  FMUL.FTZ R24, R24, R4.reuse ;  /* 0x0000000418187220 */ /* 0x082fe20000410000 */
[----:B------:R-:W-:-:S05]  /*6050*/  FMUL.FTZ R25, R25, R4 ;  /* 0x0000000419197220 */ /* 0x000fca0000410000 */
        /* <DEDUP_REMOVED lines=130> */
[----:B------:R-:W-:-:S07]  /*6880*/  @P2 FFMA.FTZ R3, R0, R156, R7 ;  /* 0x0000009c00032223 */ /* 0x000fce0000010007 */
.L_x_9217:
[----:B------:R-:W-:Y:S05]  /*6890*/  @P0 BRA `(.L_x_9243) ;  /* 0x0000002000540947 */ /* 0x000fea0003800000 */
[----:B------:R-:W2:Y:S01]  /*68a0*/  LDL R0, [R1+0x4] ;  /* 0x0000040001007983 */ /* 0x000ea20000100800 */
[----:B------:R-:W1:Y:S01]  /*68b0*/  LDC R8, c[0x0][0xce8] ;  /* 0x00033a00ff087b82 */ /* 0x000e620000000800 */
[----:B------:R-:W-:Y:S01]  /*68c0*/  ULDC.64 UR8, c[0x0][0xcd0] ;  /* 0x0003340000087ab9 */ /* 0x000fe20000000a00 */
[----:B------:R-:W-:Y:S06]  /*68d0*/  BSSY B0, `(.L_x_9244) ;  /* 0x000014d000007945 */ /* 0x000fec0003800000 */
[----:B------:R-:W3:Y:S08]  /*68e0*/  S2UR UR12, SR_CTAID.Z ;  /* 0x00000000000c79c3 */ /* 0x000ef00000002700 */
[----:B------:R-:W4:Y:S08]  /*68f0*/  LDC.64 R18, c[0x0][0xcd8] ;  /* 0x00033600ff127b82 */ /* 0x000f300000000a00 */
[----:B------:R-:W-:Y:S01]  /*6900*/  BAR.SYNC.DEFER_BLOCKING 0x1, 0x100 ;  /* 0x0044000000007b1d */ /* 0x000fe20000010000 */
[----:B-1----:R-:W-:-:S07]  /*6910*/  ISETP.NE.AND P0, PT, R8, 0x1, PT ;  /* 0x000000010800780c */ /* 0x002fce0003f05270 */
[----:B------:R-:W1:Y:S01]  /*6920*/  S2UR UR11, SR_CTAID.Y ;  /* 0x00000000000b79c3 */ /* 0x000e620000002600 */
[----:B---3--:R-:W-:-:S07]  /*6930*/  USHF.R.S32.HI UR10, URZ, 0x1f, UR12 ;  /* 0x0000001f3f0a7899 */ /* 0x008fce000801140c */
[----:B------:R-:W1:Y:S08]  /*6940*/  LDC R23, c[0x0][0xd50] ;  /* 0x00035400ff177b82 */ /* 0x000e700000000800 */
[----:B------:R-:W3:Y:S08]  /*6950*/  @P0 LDC R14, c[0x0][0xcec] ;  /* 0x00033b00ff0e0b82 */ /* 0x000ef00000000800 */
[----:B------:R-:W5:Y:S08]  /*6960*/  LDC.64 R20, c[0x0][0xc40] ;  /* 0x00031000ff147b82 */ /* 0x000f700000000a00 */
[----:B------:R-:W1:Y:S08]  /*6970*/  @P0 LDC R17, c[0x0][0xcf0] ;  /* 0x00033c00ff110b82 */ /* 0x000e700000000800 */
[----:B------:R-:W1:Y:S08]  /*6980*/  @P0 LDC R22, c[0x0][0xcec] ;  /* 0x00033b00ff160b82 */ /* 0x000e700000000800 */
[----:B------:R-:W1:Y:S01]  /*6990*/  @P0 LDC R153, c[0x0][0xcf0] ;  /* 0x00033c00ff990b82 */ /* 0x000e620000000800 */
[----:B--2---:R-:W-:-:S02]  /*69a0*/  R2UR UR13, R0 ;  /* 0x00000000000d72ca */ /* 0x004fc400000e0000 */
[----:B------:R-:W2:Y:S11]  /*69b0*/  S2R R0, SR_TID.X ;  /* 0x0000000000007919 */ /* 0x000eb60000002100 */
[----:B------:R-:W-:-:S02]  /*69c0*/  USHF.R.S32.HI UR7, URZ, 0x1f, UR13 ;  /* 0x0000001f3f077899 */ /* 0x000fc4000801140d */
[----:B------:R-:W-:Y:S02]  /*69d0*/  UIMAD.WIDE.U32 UR4, UR13, UR8, URZ ;  /* 0x000000080d0472a5 */ /* 0x000fe4000f8e003f */
[----:B------:R-:W-:-:S04]  /*69e0*/  UIMAD UR6, UR7, UR8, URZ ;  /* 0x00000008070672a4 */ /* 0x000fc8000f8e023f */
[----:B------:R-:W-:-:S03]  /*69f0*/  UIMAD UR6, UR13, UR9, UR6 ;  /* 0x000000090d0672a4 */ /* 0x000fc6000f8e0206 */
[----:B------:R-:W-:Y:S01]  /*6a00*/  ULDC.64 UR8, c[0x0][0xc38] ;  /* 0x00030e0000087ab9 */ /* 0x000fe20000000a00 */
[----:B------:R-:W-:Y:S02]  /*6a10*/  UIADD3 UR6, UR5, UR6, URZ ;  /* 0x0000000605067290 */ /* 0x000fe4000fffe03f */
[----:B------:R-:W-:Y:S01]  /*6a20*/  UIMAD UR7, UR7, UR8, URZ ;  /* 0x00000008070772a4 */ /* 0x000fe2000f8e023f */
[----:B--2---:R-:W-:-:S05]  /*6a30*/  VIADD R12, R0, 0xffffff80 ;  /* 0xffffff80000c7836 */ /* 0x004fca0000000000 */
[----:B------:R-:W-:-:S04]  /*6a40*/  SHF.R.S32.HI R7, RZ, 0x1f, R12 ;  /* 0x0000001fff077819 */ /* 0x000fc8000001140c */
[CC--:B0-----:R-:W-:Y:S02]  /*6a50*/  LEA.HI R2, R7.reuse, R12.reuse, RZ, 0x7 ;  /* 0x0000000c07027211 */ /* 0x0c1fe400078f38ff */
[----:B------:R-:W-:Y:S02]  /*6a60*/  LEA.HI R7, R7, R12, RZ, 0x2 ;  /* 0x0000000c07077211 */ /* 0x000fe400078f10ff */
[----:B------:R-:W-:Y:S02]  /*6a70*/  LOP3.LUT R5, R2, 0xffffff80, RZ, 0xc0, !PT ;  /* 0xffffff8002057812 */ /* 0x000fe400078ec0ff */
[----:B------:R-:W-:Y:S02]  /*6a80*/  SHF.R.S32.HI R9, RZ, 0x7, R2 ;  /* 0x00000007ff097819 */ /* 0x000fe40000011402 */
[----:B------:R-:W-:Y:S01]  /*6a90*/  LOP3.LUT R7, R7, 0xfffffffc, RZ, 0xc0, !PT ;  /* 0xfffffffc07077812 */ /* 0x000fe200078ec0ff */
[----:B------:R-:W-:Y:S01]  /*6aa0*/  IMAD.IADD R0, R12, 0x1, -R5 ;  /* 0x000000010c007824 */ /* 0x000fe200078e0a05 */
[----:B------:R-:W-:-:S03]  /*6ab0*/  LEA.HI R2, R2, R9, RZ, 0x1 ;  /* 0x0000000902027211 */ /* 0x000fc600078f08ff */
[----:B------:R-:W-:Y:S01]  /*6ac0*/  IMAD.IADD R7, R12, 0x1, -R7 ;  /* 0x000000010c077824 */ /* 0x000fe200078e0a07 */
[----:B------:R-:W-:Y:S02]  /*6ad0*/  SHF.R.S32.HI R13, RZ, 0x1f, R0 ;  /* 0x0000001fff0d7819 */ /* 0x000fe40000011400 */
[----:B------:R-:W-:Y:S02]  /*6ae0*/  LOP3.LUT R2, R2, 0x3fffffe, RZ, 0xc0, !PT ;  /* 0x03fffffe02027812 */ /* 0x000fe400078ec0ff */
[----:B------:R-:W-:Y:S02]  /*6af0*/  LEA.HI R10, R13, R0, RZ, 0x2 ;  /* 0x000000000d0a7211 */ /* 0x000fe400078f10ff */
[----:B------:R-:W-:Y:S02]  /*6b00*/  IADD3 R2, R9, -R2, RZ ;  /* 0x8000000209027210 */ /* 0x000fe40007ffe0ff */
[--C-:B------:R-:W-:Y:S01]  /*6b10*/  SHF.R.S32.HI R5, RZ, 0x2, R10.reuse ;  /* 0x00000002ff057819 */ /* 0x100fe2000001140a */
[----:B------:R-:W0:Y:S01]  /*6b20*/  S2R R9, SR_CTAID.X ;  /* 0x0000000000097919 */ /* 0x000e220000002500 */
[----:B------:R-:W-:-:S02]  /*6b30*/  SHF.R.S32.HI R6, RZ, 0x1f, R10 ;  /* 0x0000001fff067819 */ /* 0x000fc4000001140a */
[----:B------:R-:W-:Y:S02]  /*6b40*/  LEA.HI R11, R7, R7, RZ, 0x1 ;  /* 0x00000007070b7211 */ /* 0x000fe400078f08ff */
[----:B------:R-:W-:Y:S02]  /*6b50*/  LEA.HI R6, R6, R5, RZ, 0x3 ;  /* 0x0000000506067211 */ /* 0x000fe400078f18ff */
[----:B------:R-:W-:Y:S02]  /*6b60*/  LOP3.LUT R12, R11, 0x1ffffffe, RZ, 0xc0, !PT ;  /* 0x1ffffffe0b0c7812 */ /* 0x000fe400078ec0ff */
[----:B------:R-:W-:-:S03]  /*6b70*/  LOP3.LUT R6, R6, 0xfffffff8, RZ, 0xc0, !PT ;  /* 0xfffffff806067812 */ /* 0x000fc600078ec0ff */
[----:B------:R-:W-:Y:S02]  /*6b80*/  IMAD.IADD R11, R7, 0x1, -R12 ;  /* 0x00000001070b7824 */ /* 0x000fe400078e0a0c */
[----:B------:R-:W-:Y:S01]  /*6b90*/  IMAD.IADD R6, R5, 0x1, -R6 ;  /* 0x0000000105067824 */ /* 0x000fe200078e0a06 */
[----:B------:R-:W-:Y:S01]  /*6ba0*/  LEA.HI R5, R13, R0, RZ, 0x5 ;  /* 0x000000000d057211 */ /* 0x000fe200078f28ff */
[----:B------:R-:W-:Y:S01]  /*6bb0*/  IMAD.U32 R7, RZ, RZ, UR5 ;  /* 0x00000005ff077e24 */ /* 0x000fe2000f8e00ff */
[----:B------:R-:W-:Y:S01]  /*6bc0*/  MOV R7, UR6 ;  /* 0x0000000600077c02 */ /* 0x000fe20008000f00 */
[----:B------:R-:W-:Y:S01]  /*6bd0*/  UIMAD UR6, UR13, UR9, UR7 ;  /* 0x000000090d0672a4 */ /* 0x000fe2000f8e0207 */
[----:B------:R-:W-:Y:S01]  /*6be0*/  SHF.R.S32.HI R5, RZ, 0x5, R5 ;  /* 0x00000005ff057819 */ /* 0x000fe20000011405 */
[----:B----4-:R-:W-:-:S04]  /*6bf0*/  IMAD R12, R18, UR10, RZ ;  /* 0x0000000a120c7c24 */ /* 0x010fc8000f8e02ff */
[----:B------:R-:W-:Y:S02]  /*6c00*/  IMAD R5, R5, 0x10, R6 ;  /* 0x0000001005057824 */ /* 0x000fe400078e0206 */
[----:B------:R-:W-:Y:S01]  /*6c10*/  IMAD.U32 R6, RZ, RZ, UR4 ;  /* 0x00000004ff067e24 */ /* 0x000fe2000f8e00ff */
[----:B------:R-:W-:Y:S01]  /*6c20*/  UIMAD.WIDE.U32 UR4, UR13, UR8, URZ ;  /* 0x000000080d0472a5 */ /* 0x000fe2000f8e003f */
[----:B------:R-:W-:Y:S02]  /*6c30*/  IMAD R16, R2, 0x40, R5 ;  /* 0x0000004002107824 */ /* 0x000fe400078e0205 */
[----:B------:R-:W-:Y:S01]  /*6c40*/  IMAD.WIDE.U32 R6, R18, UR12, R6 ;  /* 0x0000000c12067c25 */ /* 0x000fe2000f8e0006 */
[----:B------:R-:W-:Y:S01]  /*6c50*/  UIADD3 UR6, UR5, UR6, URZ ;  /* 0x0000000605067290 */ /* 0x000fe2000fffe03f */
[----:B------:R-:W-:Y:S02]  /*6c60*/  ULDC.64 UR8, c[0x0][0xc28] ;  /* 0x00030a0000087ab9 */ /* 0x000fe40000000a00 */
[----:B------:R-:W-:-:S02]  /*6c70*/  IMAD R2, R11, 0x8, R16 ;  /* 0x000000080b027824 */ /* 0x000fc400078e0210 */
[----:B------:R-:W-:Y:S02]  /*6c80*/  IMAD R18, RZ, RZ, -UR13 ;  /* 0x8000000dff127e24 */ /* 0x000fe4000f8e02ff */
[----:B0-----:R-:W-:Y:S02]  /*6c90*/  IMAD R5, R9, 0x80, R2 ;  /* 0x0000008009057824 */ /* 0x001fe400078e0202 */
[----:B------:R-:W-:Y:S01]  /*6ca0*/  IMAD.U32 R13, RZ, RZ, UR5 ;  /* 0x00000005ff0d7e24 */ /* 0x000fe2000f8e00ff */
[----:B------:R-:W-:Y:S01]  /*6cb0*/  MOV R13, UR6 ;  /* 0x00000006000d7c02 */ /* 0x000fe20008000f00 */
[----:B---3--:R-:W-:Y:S01]  /*6cc0*/  @P0 IMAD.HI.U32 R2, R5, R14, RZ ;  /* 0x0000000e05020227 */ /* 0x008fe200078e00ff */
[----:B------:R-:W-:-:S03]  /*6cd0*/  ULDC.64 UR6, c[0x0][0xc48] ;  /* 0x0003120000067ab9 */ /* 0x000fc60000000a00 */
[----:B------:R-:W-:Y:S02]  /*6ce0*/  IMAD R15, R19, UR12, R12 ;  /* 0x0000000c130f7c24 */ /* 0x000fe4000f8e020c */
[C---:B-----5:R-:W-:Y:S02]  /*6cf0*/  IMAD R14, R20.reuse, UR10, RZ ;  /* 0x0000000a140e7c24 */ /* 0x060fe4000f8e02ff */
[----:B-1----:R-:W-:Y:S02]  /*6d00*/  IMAD R23, R23, R18, UR11 ;  /* 0x0000000b17177e24 */ /* 0x002fe4000f8e0212 */
[----:B------:R-:W-:Y:S01]  /*6d10*/  IMAD.U32 R12, RZ, RZ, UR4 ;  /* 0x00000004ff0c7e24 */ /* 0x000fe2000f8e00ff */
[----:B------:R-:W-:Y:S01]  /*6d20*/  ULDC.64 UR4, c[0x0][0xce0] ;  /* 0x0003380000047ab9 */ /* 0x000fe20000000a00 */
[----:B------:R-:W-:Y:S01]  /*6d30*/  IMAD.MOV.U32 R11, RZ, RZ, R5 ;  /* 0x000000ffff0b7224 */ /* 0x000fe200078e0005 */
[----:B------:R-:W-:Y:S01]  /*6d40*/  @P0 SHF.R.U32.HI R11, RZ, R17, R2 ;  /* 0x00000011ff0b0219 */ /* 0x000fe20000011602 */
[----:B------:R-:W-:Y:S01]  /*6d50*/  IMAD R17, R21, UR12, R14 ;  /* 0x0000000c15117c24 */ /* 0x000fe2000f8e020e */
[----:B------:R-:W-:Y:S01]  /*6d60*/  SHF.R.S32.HI R14, RZ, 0x1f, R23 ;  /* 0x0000001fff0e7819 */ /* 0x000fe20000011417 */
[----:B------:R-:W-:-:S04]  /*6d70*/  IMAD.WIDE.U32 R12, R20, UR12, R12 ;  /* 0x0000000c140c7c25 */ /* 0x000fc8000f8e000c */
        /* <DEDUP_REMOVED lines=10> */
[----:B------:R-:W-:Y:S01]  /*6e20*/  SHF.R.S32.HI R17, RZ, 0x1f, R11 ;  /* 0x0000001fff117819 */ /* 0x000fe2000001140b */
[----:B------:R-:W-:Y:S01]  /*6e30*/  IMAD R14, R23, UR5, R2 ;  /* 0x00000005170e7c24 */ /* 0x000fe2000f8e0202 */
[--C-:B------:R-:W-:Y:S01]  /*6e40*/  SHF.R.S32.HI R2, RZ, 0x1f, R15.reuse ;  /* 0x0000001fff027819 */ /* 0x100fe2000001140f */
[----:B------:R-:W-:Y:S01]  /*6e50*/  ULDC.64 UR4, c[0x0][0xc30] ;  /* 0x00030c0000047ab9 */ /* 0x000fe20000000a00 */
[----:B------:R-:W-:Y:S01]  /*6e60*/  IADD3 R11, -R11, RZ, RZ ;  /* 0x000000ff0b0b7210 */ /* 0x000fe20007ffe1ff */
        /* <DEDUP_REMOVED lines=26> */
[----:B------:R-:W-:Y:S01]  /*7010*/  LEA R2, P1, R12, UR8, 0x2 ;  /* 0x000000080c027c11 */ /* 0x000fe2000f8210ff */
[----:B------:R-:W-:Y:S01]  /*7020*/  IMAD.IADD R5, R13, 0x1, R11 ;  /* 0x000000010d057824 */ /* 0x000fe200078e020b */
[----:B------:R-:W-:Y:S01]  /*7030*/  SHFL.IDX PT, R14, R17, 0x1, 0x1c1f ;  /* 0x003c1f00110e7f89 */ /* 0x000fe200000e0000 */
[----:B------:R-:W-:Y:S01]  /*7040*/  LEA R11, R9, R16, 0x7 ;  /* 0x00000010090b7211 */ /* 0x000fe200078e38ff */
[----:B0-----:R-:W-:Y:S01]  /*7050*/  ULEA UR4, UR5, UR4, 0x18 ;  /* 0x0000000405047291 */ /* 0x001fe2000f8ec03f */
[----:B------:R-:W-:Y:S01]  /*7060*/  LEA.HI.X R18, R6, UR7, R7, 0x2, P0 ;  /* 0x0000000706127c11 */ /* 0x000fe200080f1407 */
[----:B------:R-:W-:Y:S01]  /*7070*/  IMAD R8, R8, UR6, RZ ;  /* 0x0000000608087c24 */ /* 0x000fe2000f8e02ff */
[----:B------:R-:W-:Y:S01]  /*7080*/  LEA.HI.X R5, R12, UR9, R5, 0x2, P1 ;  /* 0x000000090c057c11 */ /* 0x000fe200088f1405 */
[C---:B------:R-:W-:Y:S01]  /*7090*/  VIADD R9, R11.reuse, 0x8 ;  /* 0x000000080b097836 */ /* 0x040fe20000000000 */
[----:B------:R0:W-:Y:S01]  /*70a0*/  SHFL.IDX PT, R12, R17, RZ, 0x1c1f ;  /* 0x001c1fff110c7589 */ /* 0x0001e200000e0000 */
[----:B------:R-:W-:Y:S01]  /*70b0*/  LOP3.LUT P0, RZ, R0, 0x3, RZ, 0xc0, !PT ;  /* 0x0000000300ff7812 */ /* 0x000fe2000780c0ff */
[----:B------:R-:W-:Y:S01]  /*70c0*/  UIADD3 UR4, UR4, 0x32420, URZ ;  /* 0x0003242004047890 */ /* 0x000fe2000fffe03f */
[CC--:B------:R-:W-:Y:S01]  /*70d0*/  ISETP.GE.AND P2, PT, R11.reuse, R8.reuse, PT ;  /* 0x000000080b00720c */ /* 0x0c0fe20003f46270 */
[----:B------:R-:W1:Y:S01]  /*70e0*/  SHFL.IDX PT, R13, R18, RZ, 0x1c1f ;  /* 0x001c1fff120d7589 */ /* 0x000e6200000e0000 */
[-C--:B------:R-:W-:Y:S01]  /*70f0*/  ISETP.GE.OR P1, PT, R11, R8.reuse, P0 ;  /* 0x000000080b00720c */ /* 0x080fe20000726670 */
[----:B------:R-:W-:Y:S01]  /*7100*/  UPRMT UR4, URZ, 0x654, UR4 ;  /* 0x000006543f047896 */ /* 0x000fe20008000004 */
[----:B------:R-:W-:Y:S01]  /*7110*/  ISETP.GE.OR P0, PT, R9, R8, P0 ;  /* 0x000000080900720c */ /* 0x000fe20000706670 */
[----:B------:R-:W2:Y:S01]  /*7120*/  SHFL.IDX PT, R15, R18, 0x1, 0x1c1f ;  /* 0x003c1f00120f7f89 */ /* 0x000ea200000e0000 */
[----:B0-----:R-:W-:-:S03]  /*7130*/  LOP3.LUT R17, R10, 0x7ffffffc, RZ, 0xc0, !PT ;  /* 0x7ffffffc0a117812 */ /* 0x001fc600078ec0ff */
[----:B------:R0:W3:Y:S02]  /*7140*/  SHFL.IDX PT, R6, R2, RZ, 0x1c1f ;  /* 0x001c1fff02067589 */ /* 0x0000e400000e0000 */
[----:B------:R-:W-:Y:S01]  /*7150*/  IMAD.IADD R0, R0, 0x1, -R17 ;  /* 0x0000000100007824 */ /* 0x000fe200078e0a11 */
[----:B------:R-:W-:Y:S01]  /*7160*/  SYNCS.ARRIVE.TRANS64.RED.A1T0 RZ, [UR4], RZ ;  /* 0x000000ffffff79a7 */ /* 0x000fe20008100404 */
[----:B------:R0:W4:Y:S02]  /*7170*/  SHFL.IDX PT, R7, R5, RZ, 0x1c1f ;  /* 0x001c1fff05077589 */ /* 0x00012400000e0000 */
[----:B------:R-:W-:Y:S02]  /*7180*/  IMAD.SHL.U32 R0, R0, 0x2, RZ ;  /* 0x0000000200007824 */ /* 0x000fe400078e00ff */
[----:B-1----:R0:W-:Y:S04]  /*7190*/  @!P1 ST.E desc[UR36][R12.64], R4 ;  /* 0x000000040c009985 */ /* 0x0021e8000c101924 */
[----:B--2---:R0:W-:Y:S01]  /*71a0*/  @!P0 ST.E desc[UR36][R14.64], R3 ;  /* 0x000000030e008985 */ /* 0x0041e2000c101924 */
[----:B------:R-:W-:Y:S05]  /*71b0*/  @P2 BRA `(.L_x_9245) ;  /* 0x0000000800f82947 */ /* 0x000fea0003800000 */
[C---:B0-----:R-:W-:Y:S01]  /*71c0*/  VIADD R3, R0.reuse, 0x8 ;  /* 0x0000000800037836 */ /* 0x041fe20000000000 */
[----:B------:R-:W-:Y:S01]  /*71d0*/  ULDC UR4, c[0x0][0xbc8] ;  /* 0x0002f20000047ab9 */ /* 0x000fe20000000800 */
[C---:B------:R-:W-:Y:S01]  /*71e0*/  VIADD R4, R0.reuse, 0x10 ;  /* 0x0000001000047836 */ /* 0x040fe20000000000 */
[C---:B------:R-:W-:Y:S01]  /*71f0*/  IADD3 R10, R0.reuse, 0x18, RZ ;  /* 0x00000018000a7810 */ /* 0x040fe20007ffe0ff */
[C---:B------:R-:W-:Y:S01]  /*7200*/  VIADD R18, R0.reuse, 0x20 ;  /* 0x0000002000127836 */ /* 0x040fe20000000000 */
[----:B------:R-:W-:Y:S01]  /*7210*/  ISETP.GE.AND P3, PT, R3, UR4, PT ;  /* 0x0000000403007c0c */ /* 0x000fe2000bf66270 */
[----:B------:R-:W-:Y:S01]  /*7220*/  VIADD R19, R0, 0x28 ;  /* 0x0000002800137836 */ /* 0x000fe20000000000 */
[----:B------:R-:W-:Y:S01]  /*7230*/  ISETP.GE.AND P4, PT, R4, UR4, PT ;  /* 0x0000000404007c0c */ /* 0x000fe2000bf86270 */
[----:B------:R-:W-:Y:S01]  /*7240*/  VIADD R20, R0, 0x40 ;  /* 0x0000004000147836 */ /* 0x000fe20000000000 */
[----:B------:R-:W-:Y:S01]  /*7250*/  ISETP.GE.AND P5, PT, R10, UR4, PT ;  /* 0x000000040a007c0c */ /* 0x000fe2000bfa6270 */
[C---:B------:R-:W-:Y:S01]  /*7260*/  VIADD R22, R0.reuse, 0x50 ;  /* 0x0000005000167836 */ /* 0x040fe20000000000 */
[C---:B------:R-:W-:Y:S01]  /*7270*/  ISETP.GE.AND P2, PT, R0.reuse, UR4, PT ;  /* 0x0000000400007c0c */ /* 0x040fe2000bf46270 */
        /* <DEDUP_REMOVED lines=82> */
[----:B--2---:R-:W-:Y:S02]  /*77a0*/  @!P6 LOP3.LUT R15, R4, 0xfffffffe, RZ, 0xc0, !PT ;  /* 0xfffffffe040fe812 */ /* 0x004fe400078ec0ff */
[----:B---3--:R-:W-:Y:S01]  /*77b0*/  @!P5 LOP3.LUT R17, R20, 0xfffffffe, RZ, 0xc0, !PT ;  /* 0xfffffffe1411d812 */ /* 0x008fe200078ec0ff */
[----:B------:R-:W-:Y:S01]  /*77c0*/  VIADD R20, R0, 0xb0 ;  /* 0x000000b000147836 */ /* 0x000fe20000000000 */
[----:B------:R-:W-:Y:S02]  /*77d0*/  @!P4 LOP3.LUT R21, R21, 0xfffffffe, RZ, 0xc0, !PT ;  /* 0xfffffffe1515c812 */ /* 0x000fe400078ec0ff */
[----:B----4-:R-:W-:Y:S01]  /*77e0*/  @!P3 LOP3.LUT R19, R22, 0xfffffffe, RZ, 0xc0, !PT ;  /* 0xfffffffe1613b812 */ /* 0x010fe200078ec0ff */
[----:B------:R-:W-:Y:S01]  /*77f0*/  VIADD R22, R0, 0xc0 ;  /* 0x000000c000167836 */ /* 0x000fe20000000000 */
[----:B------:R-:W-:Y:S01]  /*7800*/  ISETP.GE.AND P0, PT, R23, UR4, PT ;  /* 0x0000000417007c0c */ /* 0x000fe2000bf06270 */
[----:B0-----:R-:W-:Y:S01]  /*7810*/  @!P2 IMAD.WIDE R10, R3, 0x4, R6 ;  /* 0x00000004030aa825 */ /* 0x001fe200078e0206 */
[----:B------:R-:W-:-:S02]  /*7820*/  ISETP.GE.AND P1, PT, R24, UR4, PT ;  /* 0x0000000418007c0c */ /* 0x000fc4000bf26270 */
[C---:B------:R-:W-:Y:S01]  /*7830*/  IADD3 R4, R0.reuse, 0xa8, RZ ;  /* 0x000000a800047810 */ /* 0x040fe20007ffe0ff */
[----:B------:R-:W-:Y:S01]  /*7840*/  VIADD R3, R0, 0xa0 ;  /* 0x000000a000037836 */ /* 0x000fe20000000000 */
[----:B------:R0:W-:Y:S01]  /*7850*/  @!P2 ST.E.64 desc[UR36][R10.64], R76 ;  /* 0x0000004c0a00a985 */ /* 0x0001e2000c101b24 */
[----:B-1----:R-:W-:-:S03]  /*7860*/  @!P6 IMAD.WIDE R12, R15, 0x4, R6 ;  /* 0x000000040f0ce825 */ /* 0x002fc600078e0206 */
[----:B------:R-:W-:Y:S01]  /*7870*/  ISETP.GE.AND P2, PT, R3, UR4, PT ;  /* 0x0000000403007c0c */ /* 0x000fe2000bf46270 */
        /* <DEDUP_REMOVED lines=9> */
[----:B------:R-:W-:Y:S01]  /*7910*/  VIADD R21, R0, 0xb8 ;  /* 0x000000b800157836 */ /* 0x000fe20000000000 */
[----:B------:R4:W-:Y:S01]  /*7920*/  @!P3 ST.E.64 desc[UR36][R18.64], R92 ;  /* 0x0000005c1200b985 */ /* 0x0009e2000c101b24 */
[----:B------:R-:W-:Y:S02]  /*7930*/  ISETP.GE.AND P3, PT, R4, UR4, PT ;  /* 0x0000000404007c0c */ /* 0x000fe4000bf66270 */
[----:B------:R-:W-:Y:S02]  /*7940*/  @!P1 LEA.HI R24, R24, R24, RZ, 0x1 ;  /* 0x0000001818189211 */ /* 0x000fe400078f08ff */
[----:B------:R-:W-:Y:S02]  /*7950*/  ISETP.GE.AND P5, PT, R21, UR4, PT ;  /* 0x0000000415007c0c */ /* 0x000fe4000bfa6270 */
[----:B------:R-:W-:Y:S02]  /*7960*/  @!P2 LEA.HI R3, R3, R3, RZ, 0x1 ;  /* 0x000000030303a211 */ /* 0x000fe400078f08ff */
[----:B0-----:R-:W-:-:S02]  /*7970*/  @!P0 LOP3.LUT R11, R23, 0xfffffffe, RZ, 0xc0, !PT ;  /* 0xfffffffe170b8812 */ /* 0x001fc400078ec0ff */
        /* <DEDUP_REMOVED lines=9> */
[----:B--2---:R-:W-:Y:S01]  /*7a10*/  @!P2 IMAD.WIDE R14, R3, 0x4, R6 ;  /* 0x00000004030ea825 */ /* 0x004fe200078e0206 */
[----:B---3--:R-:W-:Y:S01]  /*7a20*/  @!P3 LOP3.LUT R17, R4, 0xfffffffe, RZ, 0xc0, !PT ;  /* 0xfffffffe0411b812 */ /* 0x008fe200078ec0ff */
[----:B------:R1:W-:Y:S01]  /*7a30*/  @!P1 ST.E.64 desc[UR36][R12.64], R100 ;  /* 0x000000640c009985 */ /* 0x0003e2000c101b24 */
[----:B----4-:R-:W-:Y:S01]  /*7a40*/  @!P4 LOP3.LUT R19, R20, 0xfffffffe, RZ, 0xc0, !PT ;  /* 0xfffffffe1413c812 */ /* 0x010fe200078ec0ff */
[----:B------:R-:W-:Y:S01]  /*7a50*/  VIADD R4, R0, 0xd0 ;  /* 0x000000d000047836 */ /* 0x000fe20000000000 */
[----:B------:R-:W-:Y:S01]  /*7a60*/  @!P6 LOP3.LUT R3, R22, 0xfffffffe, RZ, 0xc0, !PT ;  /* 0xfffffffe1603e812 */ /* 0x000fe200078ec0ff */
[----:B------:R2:W-:Y:S01]  /*7a70*/  @!P2 ST.E.64 desc[UR36][R14.64], R104 ;  /* 0x000000680e00a985 */ /* 0x0005e2000c101b24 */
[----:B------:R-:W-:-:S02]  /*7a80*/  @!P5 LOP3.LUT R21, R21, 0xfffffffe, RZ, 0xc0, !PT ;  /* 0xfffffffe1515d812 */ /* 0x000fc400078ec0ff */
[----:B------:R-:W-:Y:S02]  /*7a90*/  IADD3 R20, R0, 0xd8, RZ ;  /* 0x000000d800147810 */ /* 0x000fe40007ffe0ff */
[----:B------:R-:W-:Y:S01]  /*7aa0*/  ISETP.GE.AND P1, PT, R4, UR4, PT ;  /* 0x0000000404007c0c */ /* 0x000fe2000bf26270 */
[----:B0-----:R-:W-:Y:S01]  /*7ab0*/  @!P3 IMAD.WIDE R10, R17, 0x4, R6 ;  /* 0x00000004110ab825 */ /* 0x001fe200078e0206 */
[----:B------:R-:W-:-:S03]  /*7ac0*/  ISETP.GE.AND P2, PT, R20, UR4, PT ;  /* 0x0000000414007c0c */ /* 0x000fc6000bf46270 */
[--C-:B-1----:R-:W-:Y:S01]  /*7ad0*/  @!P4 IMAD.WIDE R12, R19, 0x4, R6.reuse ;  /* 0x00000004130cc825 */ /* 0x102fe200078e0206 */
[----:B------:R0:W-:Y:S03]  /*7ae0*/  @!P3 ST.E.64 desc[UR36][R10.64], R108 ;  /* 0x0000006c0a00b985 */ /* 0x0001e6000c101b24 */
[--C-:B------:R-:W-:Y:S01]  /*7af0*/  @!P6 IMAD.WIDE R18, R3, 0x4, R6.reuse ;  /* 0x000000040312e825 */ /* 0x100fe200078e0206 */
[----:B------:R1:W-:Y:S03]  /*7b00*/  @!P4 ST.E.64 desc[UR36][R12.64], R112 ;  /* 0x000000700c00c985 */ /* 0x0003e6000c101b24 */
[----:B------:R-:W-:Y:S01]  /*7b10*/  VIADD R3, R0, 0xc8 ;  /* 0x000000c800037836 */ /* 0x000fe20000000000 */
[----:B------:R-:W-:Y:S01]  /*7b20*/  @!P1 LEA.HI R4, R4, R4, RZ, 0x1 ;  /* 0x0000000404049211 */ /* 0x000fe200078f08ff */
[----:B------:R-:W-:Y:S01]  /*7b30*/  @!P5 IMAD.WIDE R16, R21, 0x4, R6 ;  /* 0x000000041510d825 */ /* 0x000fe200078e0206 */
[----:B------:R-:W-:-:S02]  /*7b40*/  @!P2 LEA.HI R20, R20, R20, RZ, 0x1 ;  /* 0x000000141414a211 */ /* 0x000fc400078f08ff */
[----:B------:R-:W-:Y:S01]  /*7b50*/  ISETP.GE.AND P0, PT, R3, UR4, PT ;  /* 0x0000000403007c0c */ /* 0x000fe2000bf06270 */
[C---:B------:R-:W-:Y:S01]  /*7b60*/  VIADD R21, R0.reuse, 0xe0 ;  /* 0x000000e000157836 */ /* 0x040fe20000000000 */
[----:B------:R3:W-:Y:S01]  /*7b70*/  @!P5 ST.E.64 desc[UR36][R16.64], R116 ;  /* 0x000000741000d985 */ /* 0x0007e2000c101b24 */
[C---:B--2---:R-:W-:Y:S02]  /*7b80*/  VIADD R14, R0.reuse, 0xe8 ;  /* 0x000000e8000e7836 */ /* 0x044fe40000000000 */
[C---:B------:R-:W-:Y:S01]  /*7b90*/  VIADD R15, R0.reuse, 0xf0 ;  /* 0x000000f0000f7836 */ /* 0x040fe20000000000 */
[----:B------:R2:W-:Y:S01]  /*7ba0*/  @!P6 ST.E.64 desc[UR36][R18.64], R120 ;  /* 0x000000781200e985 */ /* 0x0005e2000c101b24 */
[----:B0-----:R-:W-:Y:S01]  /*7bb0*/  VIADD R11, R0, 0xf8 ;  /* 0x000000f8000b7836 */ /* 0x001fe20000000000 */
[----:B------:R-:W-:Y:S02]  /*7bc0*/  ISETP.GE.AND P3, PT, R21, UR4, PT ;  /* 0x0000000415007c0c */ /* 0x000fe4000bf66270 */
[----:B------:R-:W-:-:S02]  /*7bd0*/  ISETP.GE.AND P4, PT, R14, UR4, PT ;  /* 0x000000040e007c0c */ /* 0x000fc4000bf86270 */
[----:B------:R-:W-:Y:S02]  /*7be0*/  ISETP.GE.AND P5, PT, R15, UR4, PT ;  /* 0x000000040f007c0c */ /* 0x000fe4000bfa6270 */
[----:B------:R-:W-:Y:S02]  /*7bf0*/  ISETP.GE.AND P6, PT, R11, UR4, PT ;  /* 0x000000040b007c0c */ /* 0x000fe4000bfc6270 */
[----:B------:R-:W-:Y:S02]  /*7c00*/  @!P0 LEA.HI R3, R3, R3, RZ, 0x1 ;  /* 0x0000000303038211 */ /* 0x000fe400078f08ff */
[----:B-1----:R-:W-:Y:S02]  /*7c10*/  @!P1 LOP3.LUT R13, R4, 0xfffffffe, RZ, 0xc0, !PT ;  /* 0xfffffffe040d9812 */ /* 0x002fe400078ec0ff */
[----:B------:R-:W-:Y:S02]  /*7c20*/  @!P0 LOP3.LUT R3, R3, 0xfffffffe, RZ, 0xc0, !PT ;  /* 0xfffffffe03038812 */ /* 0x000fe400078ec0ff */
[----:B------:R-:W-:Y:S01]  /*7c30*/  @!P3 LEA.HI R21, R21, R21, RZ, 0x1 ;  /* 0x000000151515b211 */ /* 0x000fe200078f08ff */
[----:B------:R-:W-:Y:S01]  /*7c40*/  @!P1 IMAD.WIDE R12, R13, 0x4, R6 ;  /* 0x000000040d0c9825 */ /* 0x000fe200078e0206 */
[----:B------:R-:W-:-:S02]  /*7c50*/  @!P4 LEA.HI R14, R14, R14, RZ, 0x1 ;  /* 0x0000000e0e0ec211 */ /* 0x000fc400078f08ff */
[----:B------:R-:W-:Y:S02]  /*7c60*/  @!P5 LEA.HI R10, R15, R15, RZ, 0x1 ;  /* 0x0000000f0f0ad211 */ /* 0x000fe400078f08ff */
[----:B------:R-:W-:Y:S02]  /*7c70*/  @!P6 LEA.HI R11, R11, R11, RZ, 0x1 ;  /* 0x0000000b0b0be211 */ /* 0x000fe400078f08ff */
[----:B------:R-:W-:Y:S02]  /*7c80*/  @!P2 LOP3.LUT R15, R20, 0xfffffffe, RZ, 0xc0, !PT ;  /* 0xfffffffe140fa812 */ /* 0x000fe400078ec0ff */
[----:B---3--:R-:W-:Y:S02]  /*7c90*/  @!P3 LOP3.LUT R17, R21, 0xfffffffe, RZ, 0xc0, !PT ;  /* 0xfffffffe1511b812 */ /* 0x008fe400078ec0ff */
[----:B--2---:R-:W-:Y:S01]  /*7ca0*/  @!P4 LOP3.LUT R19, R14, 0xfffffffe, RZ, 0xc0, !PT ;  /* 0xfffffffe0e13c812 */ /* 0x004fe200078ec0ff */
        /* <DEDUP_REMOVED lines=15> */
.L_x_9245:
[----:B------:R-:W-:Y:S05]  /*7da0*/  BSYNC B0 ;  /* 0x0000000000007941 */ /* 0x000fea0003800000 */
.L_x_9244:
[----:B------:R-:W-:Y:S01]  /*7db0*/  ISETP.GE.AND P0, PT, R9, R8, PT ;  /* 0x000000080900720c */ /* 0x000fe20003f06270 */
[----:B0-----:R2:W0:Y:S04]  /*7dc0*/  SHFL.IDX PT, R3, R5, 0x1, 0x1c1f ;  /* 0x003c1f0005037f89 */ /* 0x00142800000e0000 */
[----:B------:R-:W0:Y:S08]  /*7dd0*/  SHFL.IDX PT, R2, R2, 0x1, 0x1c1f ;  /* 0x003c1f0002027f89 */ /* 0x000e3000000e0000 */
[----:B--2---:R-:W-:Y:S05]  /*7de0*/  @P0 BRA `(.L_x_9215) ;  /* 0x0000005400280947 */ /* 0x004fea0003800000 */
[C---:B------:R-:W-:Y:S01]  /*7df0*/  VIADD R4, R0.reuse, 0x8 ;  /* 0x0000000800047836 */ /* 0x040fe20000000000 */
[C---:B------:R-:W-:Y:S01]  /*7e00*/  IADD3 R5, R0.reuse, 0x10, RZ ;  /* 0x0000001000057810 */ /* 0x040fe20007ffe0ff */
[----:B------:R-:W-:Y:S01]  /*7e10*/  ULDC UR4, c[0x0][0xbc8] ;  /* 0x0002f20000047ab9 */ /* 0x000fe20000000800 */
[C---:B-1----:R-:W-:Y:S01]  /*7e20*/  VIADD R10, R0.reuse, 0x18 ;  /* 0x00000018000a7836 */ /* 0x042fe20000000000 */
[C---:B------:R-:W-:Y:S01]  /*7e30*/  ISETP.GE.AND P0, PT, R0.reuse, UR4, PT ;  /* 0x0000000400007c0c */ /* 0x040fe2000bf06270 */
[----:B------:R-:W-:Y:S01]  /*7e40*/  VIADD R11, R0, 0x20 ;  /* 0x00000020000b7836 */ /* 0x000fe20000000000 */
        /* <DEDUP_REMOVED lines=10> */
[C---:B------:R-:W-:Y:S01]  /*7ef0*/  VIADD R19, R0.reuse, 0x58 ;  /* 0x0000005800137836 */ /* 0x040fe20000000000 */
[----:B------:R-:W-:Y:S01]  /*7f00*/  ISETP.GE.AND P3, PT, R15, UR4, PT ;  /* 0x000000040f007c0c */ /* 0x000fe2000bf66270 */
[----:B------:R-:W-:Y:S01]  /*7f10*/  VIADD R20, R0, 0x80 ;  /* 0x0000008000147836 */ /* 0x000fe20000000000 */
[----:B------:R-:W-:Y:S02]  /*7f20*/  @!P1 LEA.HI R4, R4, R4, RZ, 0x1 ;  /* 0x0000000404049211 */ /* 0x000fe400078f08ff */
[----:B------:R-:W-:Y:S02]  /*7f30*/  @!P2 LEA.HI R5, R5, R5, RZ, 0x1 ;  /* 0x000000050505a211 */ /* 0x000fe400078f08ff */
[----:B----4-:R-:W-:Y:S02]  /*7f40*/  @!P1 LOP3.LUT R7, R4, 0xfffffffe, RZ, 0xc0, !PT ;  /* 0xfffffffe04079812 */ /* 0x010fe400078ec0ff */
[----:B------:R-:W-:Y:S01]  /*7f50*/  @!P2 LOP3.LUT R9, R5, 0xfffffffe, RZ, 0xc0, !PT ;  /* 0xfffffffe0509a812 */ /* 0x000fe200078ec0ff */
[----:B0-----:R-:W-:Y:S01]  /*7f60*/  @!P0 IMAD.WIDE R4, R0, 0x4, R2 ;  /* 0x0000000400048825 */ /* 0x001fe200078e0202 */
[----:B------:R-:W-:-:S02]  /*7f70*/  ISETP.GE.AND P4, PT, R16, UR4, PT ;  /* 0x0000000410007c0c */ /* 0x000fc4000bf86270 */
[----:B------:R-:W-:Y:S01]  /*7f80*/  @!P5 LEA.HI R10, R10, R10, RZ, 0x1 ;  /* 0x0000000a0a0ad211 */ /* 0x000fe200078f08ff */
[--C-:B---3--:R-:W-:Y:S01]  /*7f90*/  @!P1 IMAD.WIDE R6, R7, 0x4, R2.reuse ;  /* 0x0000000407069825 */ /* 0x108fe200078e0202 */
        /* <DEDUP_REMOVED lines=17> */
[----:B--2---:R-:W-:Y:S01]  /*80b0*/  @!P0 LOP3.LUT R9, R12, 0xfffffffe, RZ, 0xc0, !PT ;  /* 0xfffffffe0c098812 */ /* 0x004fe200078ec0ff */
[----:B------:R0:W-:Y:S01]  /*80c0*/  @!P5 ST.E.64 desc[UR36][R4.64], R38 ;  /* 0x000000260400d985 */ /* 0x0001e2000c101b24 */
[----:B------:R-:W-:Y:S02]  /*80d0*/  @!P1 LOP3.LUT R13, R13, 0xfffffffe, RZ, 0xc0, !PT ;  /* 0xfffffffe0d0d9812 */ /* 0x000fe400078ec0ff */
[----:B------:R-:W-:Y:S01]  /*80e0*/  @!P2 LOP3.LUT R11, R14, 0xfffffffe, RZ, 0xc0, !PT ;  /* 0xfffffffe0e0ba812 */ /* 0x000fe200078ec0ff */
[----:B------:R1:W-:Y:S01]  /*80f0*/  @!P6 ST.E.64 desc[UR36][R6.64], R42 ;  /* 0x0000002a0600e985 */ /* 0x0003e2000c101b24 */
[----:B------:R-:W-:Y:S01]  /*8100*/  @!P3 LOP3.LUT R15, R15, 0xfffffffe, RZ, 0xc0, !PT ;  /* 0xfffffffe0f0fb812 */ /* 0x000fe200078ec0ff */
[----:B------:R-:W-:Y:S01]  /*8110*/  VIADD R14, R0, 0x60 ;  /* 0x00000060000e7836 */ /* 0x000fe20000000000 */
[----:B------:R-:W-:-:S02]  /*8120*/  @!P4 LOP3.LUT R17, R16, 0xfffffffe, RZ, 0xc0, !PT ;  /* 0xfffffffe1011c812 */ /* 0x000fc400078ec0ff */
        /* <DEDUP_REMOVED lines=89> */
[----:B------:R0:W-:Y:S02]  /*86c0*/  @!P0 ST.E.64 desc[UR36][R4.64], R102 ;  /* 0x0000006604008985 */ /* 0x0001e4000c101b24 */
        /* <DEDUP_REMOVED lines=50> */
.L_x_9243:
        /* <DEDUP_REMOVED lines=12> */
[----:B------:R-:W2:Y:S01]  /*8ab0*/  LDL R4, [R1+0x4] ;  /* 0x0000040001047983 */ /* 0x000ea20000100800 */
[----:B------:R-:W-:Y:S01]  /*8ac0*/  ISETP.NE.AND P0, PT, R6, 0x1, PT ;  /* 0x000000010600780c */ /* 0x000fe20003f05270 */
[----:B------:R-:W-:Y:S01]  /*8ad0*/  S2UR UR7, SR_CTAID.Z ;  /* 0x00000000000779c3 */ /* 0x000fe20000002700 */
[----:B------:R-:W-:Y:S01]  /*8ae0*/  ULDC.64 UR8, c[0x0][0xcd0] ;  /* 0x0003340000087ab9 */ /* 0x000fe20000000a00 */
[----:B------:R-:W-:-:S06]  /*8af0*/  IMAD.MOV.U32 R5, RZ, RZ, R0 ;  /* 0x000000ffff057224 */ /* 0x000fcc00078e0000 */
[----:B------:R-:W0:Y:S08]  /*8b00*/  LDC.64 R10, c[0x0][0xcd8] ;  /* 0x00033600ff0a7b82 */ /* 0x000e300000000a00 */
[----:B------:R-:W1:Y:S08]  /*8b10*/  @P0 LDC R7, c[0x0][0xcec] ;  /* 0x00033b00ff070b82 */ /* 0x000e700000000800 */
[----:B------:R-:W3:Y:S08]  /*8b20*/  @P0 LDC R9, c[0x0][0xcf0] ;  /* 0x00033c00ff090b82 */ /* 0x000ef00000000800 */
[----:B------:R-:W4:Y:S08]  /*8b30*/  S2UR UR10, SR_CTAID.Y ;  /* 0x00000000000a79c3 */ /* 0x000f300000002600 */
[----:B------:R-:W4:Y:S01]  /*8b40*/  LDC R8, c[0x0][0xd50] ;  /* 0x00035400ff087b82 */ /* 0x000f220000000800 */
[----:B--2---:R-:W-:Y:S01]  /*8b50*/  R2UR UR11, R4 ;  /* 0x00000000040b72ca */ /* 0x004fe200000e0000 */
[----:B-1----:R-:W-:-:S05]  /*8b60*/  @P0 IMAD.HI.U32 R4, R0, R7, RZ ;  /* 0x0000000700040227 */ /* 0x002fca00078e00ff */
[----:B---3--:R-:W-:-:S07]  /*8b70*/  @P0 SHF.R.U32.HI R5, RZ, R9, R4 ;  /* 0x00000009ff050219 */ /* 0x008fce0000011604 */
[----:B------:R-:W-:Y:S02]  /*8b80*/  USHF.R.S32.HI UR6, URZ, 0x1f, UR11 ;  /* 0x0000001f3f067899 */ /* 0x000fe4000801140b */
[----:B------:R-:W-:Y:S01]  /*8b90*/  IMAD R7, RZ, RZ, -UR11 ;  /* 0x8000000bff077e24 */ /* 0x000fe2000f8e02ff */
[----:B------:R-:W-:Y:S02]  /*8ba0*/  UIMAD.WIDE.U32 UR4, UR11, UR8, URZ ;  /* 0x000000080b0472a5 */ /* 0x000fe4000f8e003f */
[----:B------:R-:W-:Y:S01]  /*8bb0*/  UIMAD UR6, UR6, UR8, URZ ;  /* 0x00000008060672a4 */ /* 0x000fe2000f8e023f */
[----:B----4-:R-:W-:Y:S01]  /*8bc0*/  IMAD R9, R8, R7, UR10 ;  /* 0x0000000a08097e24 */ /* 0x010fe2000f8e0207 */
[----:B------:R-:W-:Y:S01]  /*8bd0*/  USHF.R.S32.HI UR8, URZ, 0x1f, UR7 ;  /* 0x0000001f3f087899 */ /* 0x000fe20008011407 */
[----:B------:R-:W-:Y:S01]  /*8be0*/  IMAD.MOV R7, RZ, RZ, -R5 ;  /* 0x000000ffff077224 */ /* 0x000fe200078e0a05 */
[----:B------:R-:W-:Y:S01]  /*8bf0*/  UIMAD UR6, UR11, UR9, UR6 ;  /* 0x000000090b0672a4 */ /* 0x000fe2000f8e0206 */
[----:B------:R-:W-:Y:S01]  /*8c00*/  IMAD.U32 R3, RZ, RZ, UR5 ;  /* 0x00000005ff037e24 */ /* 0x000fe2000f8e00ff */
[----:B------:R-:W-:Y:S01]  /*8c10*/  SHF.R.S32.HI R4, RZ, 0x1f, R9 ;  /* 0x0000001fff047819 */ /* 0x000fe20000011409 */
[----:B------:R-:W-:Y:S01]  /*8c20*/  IMAD.U32 R2, RZ, RZ, UR4 ;  /* 0x00000004ff027e24 */ /* 0x000fe2000f8e00ff */
[----:B------:R-:W-:Y:S01]  /*8c30*/  UIADD3 UR6, UR5, UR6, URZ ;  /* 0x0000000605067290 */ /* 0x000fe2000fffe03f */
[----:B0-----:R-:W-:-:S02]  /*8c40*/  IMAD R12, R10, UR8, RZ ;  /* 0x000000080a0c7c24 */ /* 0x001fc4000f8e02ff */
[----:B------:R-:W-:Y:S01]  /*8c50*/  ULDC.64 UR4, c[0x0][0xce0] ;  /* 0x0003380000047ab9 */ /* 0x000fe20000000a00 */
[----:B------:R-:W-:Y:S02]  /*8c60*/  IMAD R7, R6, R7, R0 ;  /* 0x0000000706077224 */ /* 0x000fe400078e0200 */
[----:B------:R-:W-:Y:S01]  /*8c70*/  MOV R3, UR6 ;  /* 0x0000000600037c02 */ /* 0x000fe20008000f00 */
[----:B------:R-:W-:Y:S02]  /*8c80*/  IMAD R11, R11, UR7, R12 ;  /* 0x000000070b0b7c24 */ /* 0x000fe4000f8e020c */
[----:B------:R-:W-:Y:S01]  /*8c90*/  IMAD R4, R4, UR4, RZ ;  /* 0x0000000404047c24 */ /* 0x000fe2000f8e02ff */
[----:B------:R-:W-:Y:S01]  /*8ca0*/  SHF.R.S32.HI R0, RZ, 0x1f, R7 ;  /* 0x0000001fff007819 */ /* 0x000fe20000011407 */
[----:B------:R-:W-:-:S04]  /*8cb0*/  IMAD.WIDE.U32 R2, R10, UR7, R2 ;  /* 0x000000070a027c25 */ /* 0x000fc8000f8e0002 */
[----:B------:R-:W-:Y:S02]  /*8cc0*/  IMAD.IADD R3, R11, 0x1, R3 ;  /* 0x000000010b037824 */ /* 0x000fe400078e0203 */
[C---:B------:R-:W-:Y:S02]  /*8cd0*/  IMAD R4, R9.reuse, UR5, R4 ;  /* 0x0000000509047c24 */ /* 0x040fe4000f8e0204 */
[----:B------:R-:W-:Y:S01]  /*8ce0*/  IMAD.WIDE.U32 R2, R9, UR4, R2 ;  /* 0x0000000409027c25 */ /* 0x000fe2000f8e0002 */
[----:B------:R-:W-:Y:S01]  /*8cf0*/  SHF.R.S32.HI R9, RZ, 0x1f, R5 ;  /* 0x0000001fff097819 */ /* 0x000fe20000011405 */
[----:B------:R-:W-:Y:S02]  /*8d00*/  ULDC.64 UR4, c[0x0][0xcc8] ;  /* 0x0003320000047ab9 */ /* 0x000fe40000000a00 */
[----:B------:R-:W-:Y:S01]  /*8d10*/  IMAD R0, R0, UR4, RZ ;  /* 0x0000000400007c24 */ /* 0x000fe2000f8e02ff */
[----:B------:R-:W-:-:S03]  /*8d20*/  IADD3 R2, P0, R5, R2, RZ ;  /* 0x0000000205027210 */ /* 0x000fc60007f1e0ff */
[----:B------:R-:W-:Y:S01]  /*8d30*/  IMAD R5, R7, UR5, R0 ;  /* 0x0000000507057c24 */ /* 0x000fe2000f8e0200 */
[----:B------:R-:W-:-:S03]  /*8d40*/  IADD3.X R3, R9, R3, R4, P0, !PT ;  /* 0x0000000309037210 */ /* 0x000fc600007fe404 */
        /* <DEDUP_REMOVED lines=8> */
.L_x_9213:
        /* <DEDUP_REMOVED lines=18> */
.L_x_9246:
[----:B------:R-:W-:Y:S01]  /*8ef0*/  ULDC UR7, c[0x0][0xd50] ;  /* 0x0003540000077ab9 */ /* 0x000fe20000000800 */
[----:B------:R-:W-:Y:S01]  /*8f00*/  UMOV UR39, UR6 ;  /* 0x0000000600277c82 */ /* 0x000fe20008000000 */
[----:B------:R-:W-:-:S11]  /*8f10*/  UISETP.NE.AND UP0, UPT, UR7, 0x1, UPT ;  /* 0x000000010700788c */ /* 0x000fd6000bf05270 */
[----:B------:R-:W-:Y:S01]  /*8f20*/  @UP0 ULDC UR4, c[0x0][0xd54] ;  /* 0x0003550000040ab9 */ /* 0x000fe20000000800 */
[----:B------:R-:W-:Y:S01]  /*8f30*/  @UP0 ULDC UR8, c[0x0][0xd58] ;  /* 0x0003560000080ab9 */ /* 0x000fe20000000800 */
[----:B------:R-:W-:-:S04]  /*8f40*/  UIMAD.WIDE.U32 UR4, UR6, UR4, URZ ;  /* 0x00000004060472a5 */ /* 0x000fc8000f8e003f */
[----:B------:R-:W-:-:S12]  /*8f50*/  @UP0 USHF.R.U32.HI UR39, URZ, UR8, UR5 ;  /* 0x000000083f270299 */ /* 0x000fd80008011605 */
.L_x_9247:
[----:B------:R-:W-:Y:S01]  /*8f60*/  ISETP.LE.AND P0, PT, RZ, UR43, PT ;  /* 0x0000002bff007c0c */ /* 0x000fe2000bf03270 */
[----:B------:R-:W-:Y:S01]  /*8f70*/  UIADD3 UR4, -UR39, URZ, URZ ;  /* 0x0000003f27047290 */ /* 0x000fe2000fffe13f */
[----:B------:R-:W-:Y:S01]  /*8f80*/  MOV R26, 0x1 ;  /* 0x00000001001a7802 */ /* 0x000fe20000000f00 */
[----:B------:R-:W-:Y:S02]  /*8f90*/  IMAD.MOV.U32 R17, RZ, RZ, RZ ;  /* 0x000000ffff117224 */ /* 0x000fe400078e00ff */
[----:B------:R-:W-:Y:S01]  /*8fa0*/  UIMAD UR6, UR7, UR4, UR6 ;  /* 0x00000004070672a4 */ /* 0x000fe2000f8e0206 */
[----:B------:R-:W-:-:S07]  /*8fb0*/  IMAD.MOV.U32 R6, RZ, RZ, 0x1 ;  /* 0x00000001ff067424 */ /* 0x000fce00078e00ff */
        /* <DEDUP_REMOVED lines=12> */
[----:B------:R-:W-:Y:S01]  /*9080*/  UISETP.NE.U32.AND UP0, UPT, UR4, URZ, UPT ;  /* 0x0000003f0400728c */ /* 0x000fe2000bf05070 */
[----:B------:R-:W0:Y:S02]  /*9090*/  S2R R36, SR_CTAID.X ;  /* 0x0000000000247919 */ /* 0x000e240000002500 */
[----:B------:R-:W-:Y:S01]  /*90a0*/  ULDC UR4, c[0x0][0x424] ;  /* 0x0001090000047ab9 */ /* 0x000fe20000000800 */
[----:B------:R-:W-:Y:S01]  /*90b0*/  UISETP.NE.AND.EX UP0, UPT, UR5, URZ, UPT, UP0 ;  /* 0x0000003f0500728c */ /* 0x000fe2000bf05300 */
[----:B------:R1:W5:Y:S01]  /*90c0*/  @P0 LDG.E R24, desc[UR36][R2.64] ;  /* 0x0000002402180981 */ /* 0x000362000c1e1900 */
[----:B------:R-:W-:-:S02]  /*90d0*/  ULOP3.LUT UR44, UR6, 0xffff, URZ, 0xc0, !UPT ;  /* 0x0000ffff062c7892 */ /* 0x000fc4000f8ec03f */
[----:B------:R-:W-:Y:S01]  /*90e0*/  USEL UR4, UR4, 0x1, UP0 ;  /* 0x0000000104047887 */ /* 0x000fe20008000000 */
[----:B------:R-:W-:-:S03]  /*90f0*/  UMOV UR38, URZ ;  /* 0x0000003f00267c82 */ /* 0x000fc60008000000 */
[----:B------:R-:W-:-:S04]  /*9100*/  UIMAD UR41, UR4, UR41, URZ ;  /* 0x00000029042972a4 */ /* 0x000fc8000f8e023f */
[----:B------:R-:W-:Y:S02]  /*9110*/  UISETP.GE.AND UP0, UPT, UR41, 0x1, UPT ;  /* 0x000000012900788c */ /* 0x000fe4000bf06270 */
[----:B------:R-:W-:-:S04]  /*9120*/  UIADD3 UR4, UR41, 0x5f, URZ ;  /* 0x0000005f29047890 */ /* 0x000fc8000fffe03f */
[----:B------:R-:W-:Y:S01]  /*9130*/  PLOP3.LUT P0, PT, PT, PT, UP0, 0x80, 0x0 ;  /* 0x000000000000781c */ /* 0x000fe20003f0f008 */
[----:B------:R-:W-:-:S04]  /*9140*/  UIMAD.WIDE UR4, UR4, 0x2aaaaaab, URZ ;  /* 0x2aaaaaab040478a5 */ /* 0x000fc8000f8e023f */
[----:B------:R-:W-:-:S04]  /*9150*/  USHF.R.U32.HI UR40, URZ, 0x1f, UR5 ;  /* 0x0000001f3f287899 */ /* 0x000fc80008011605 */
        /* <DEDUP_REMOVED lines=35> */
.L_x_9249:
[----:B------:R-:W-:Y:S02]  /*9390*/  UIMAD UR46, UR44, UR38, URZ ;  /* 0x000000262c2e72a4 */ /* 0x000fe4000f8e023f */
[----:B------:R-:W-:Y:S02]  /*93a0*/  IMAD.U32 R3, RZ, RZ, UR38 ;  /* 0x00000026ff037e24 */ /* 0x000fe4000f8e00ff */
[----:B------:R-:W-:Y:S02]  /*93b0*/  IMAD.MOV.U32 R17, RZ, RZ, RZ ;  /* 0x000000ffff117224 */ /* 0x000fe400078e00ff */
[----:B------:R-:W-:Y:S02]  /*93c0*/  IMAD.MOV.U32 R6, RZ, RZ, 0x1 ;  /* 0x00000001ff067424 */ /* 0x000fe400078e00ff */
        /* <DEDUP_REMOVED lines=28> */
[----:B0----5:R-:W-:Y:S05]  /*9590*/  CALL.ABS.NOINC R2 ;  /* 0x0000000002007343 */ /* 0x021fea0003c00000 */
.L_x_9250:
        /* <DEDUP_REMOVED lines=20> */
.L_x_9252:
[----:B------:R0:W1:Y:S01]  /*96e0*/  LDC.64 R2, c[0x4][R16] ;  /* 0x0100000010027b82 */ /* 0x0000620000000a00 */
[----:B------:R-:W-:Y:S01]  /*96f0*/  ULDC.64 UR4, c[0x4][0xf0] ;  /* 0x01003c0000047ab9 */ /* 0x000fe20000000a00 */
[----:B------:R-:W-:Y:S01]  /*9700*/  ULDC.64 UR6, c[0x4][0xf8] ;  /* 0x01003e0000067ab9 */ /* 0x000fe20000000a00 */
[----:B------:R-:W-:Y:S01]  /*9710*/  MOV R4, UR4 ;  /* 0x0000000400047c02 */ /* 0x000fe20008000f00 */
        /* <DEDUP_REMOVED lines=11> */
.L_x_9251:
        /* <DEDUP_REMOVED lines=9> */
[C---:B------:R-:W-:Y:S01]  /*9860*/  SHF.L.U32 R0, R28.reuse, 0x4, RZ ;  /* 0x000000041c007819 */ /* 0x040fe200000006ff */
[----:B------:R-:W-:Y:S01]  /*9870*/  IMAD.U32 R3, RZ, RZ, UR5 ;  /* 0x00000005ff037e24 */ /* 0x000fe2000f8e00ff */
[----:B------:R-:W-:Y:S01]  /*9880*/  LOP3.LUT R7, R28, 0x7f, RZ, 0xc0, !PT ;  /* 0x0000007f1c077812 */ /* 0x000fe200078ec0ff */
[----:B------:R-:W-:Y:S01]  /*9890*/  IMAD.U32 R4, RZ, RZ, UR45 ;  /* 0x0000002dff047e24 */ /* 0x000fe2000f8e00ff */
[----:B0-----:R-:W-:Y:S02]  /*98a0*/  ISETP.NE.AND P1, PT, R12, 0x1, PT ;  /* 0x000000010c00780c */ /* 0x001fe40003f25270 */
[----:B------:R-:W-:Y:S01]  /*98b0*/  LOP3.LUT R16, R16, 0xffffbfff, RZ, 0xc0, !PT ;  /* 0xffffbfff10107812 */ /* 0x000fe200078ec0ff */
[----:B------:R0:W2:Y:S01]  /*98c0*/  @P0 LDG.E R30, desc[UR36][R2.64] ;  /* 0x00000024021e0981 */ /* 0x0000a2000c1e1900 */
[----:B------:R-:W-:Y:S01]  /*98d0*/  LOP3.LUT R5, R0, 0x70, RZ, 0xc0, !PT ;  /* 0x0000007000057812 */ /* 0x000fe200078ec0ff */
[----:B------:R-:W-:Y:S01]  /*98e0*/  VIADD R0, R4, 0xffffffff ;  /* 0xffffffff04007836 */ /* 0x000fe20000000000 */
[----:B------:R-:W-:Y:S01]  /*98f0*/  SHF.R.U32.HI R37, RZ, 0x3, R7 ;  /* 0x00000003ff257819 */ /* 0x000fe20000011607 */
[----:B------:R-:W-:Y:S01]  /*9900*/  IMAD.SHL.U32 R6, R28, 0x8, RZ ;  /* 0x000000081c067824 */ /* 0x000fe200078e00ff */
[----:B------:R-:W-:-:S02]  /*9910*/  ULDC UR4, c[0x0][0x320] ;  /* 0x0000c80000047ab9 */ /* 0x000fc40000000800 */
[----:B------:R-:W-:-:S03]  /*9920*/  LOP3.LUT R32, R5, R37, RZ, 0xfc, !PT ;  /* 0x0000002505207212 */ /* 0x000fc600078efcff */
[----:B0-----:R-:W0:Y:S01]  /*9930*/  @P1 LDC R2, c[0x0][0x434] ;  /* 0x00010d00ff021b82 */ /* 0x001e220000000800 */
[----:B------:R-:W-:Y:S01]  /*9940*/  @P1 LOP3.LUT R16, R16, 0x4000, RZ, 0xfc, !PT ;  /* 0x0000400010101812 */ /* 0x000fe200078efcff */
[----:B------:R-:W-:-:S04]  /*9950*/  IMAD R5, R0, 0x60, R32 ;  /* 0x0000006000057824 */ /* 0x000fc800078e0220 */
[C---:B-----5:R-:W-:Y:S01]  /*9960*/  IMAD.IADD R10, R5.reuse, 0x1, R24 ;  /* 0x00000001050a7824 */ /* 0x060fe200078e0218 */
[----:B------:R-:W-:Y:S01]  /*9970*/  ISETP.GE.AND P0, PT, R5, UR41, PT ;  /* 0x0000002905007c0c */ /* 0x000fe2000bf06270 */
[----:B------:R-:W1:Y:S02]  /*9980*/  @P1 LDC R3, c[0x0][0x438] ;  /* 0x00010e00ff031b82 */ /* 0x000e640000000800 */
[----:B------:R-:W-:Y:S01]  /*9990*/  IMAD.MOV.U32 R11, RZ, RZ, R10 ;  /* 0x000000ffff0b7224 */ /* 0x000fe200078e000a */
[----:B------:R-:W-:-:S13]  /*99a0*/  ISETP.GT.U32.OR P0, PT, R32, 0x5f, P0 ;  /* 0x0000005f2000780c */ /* 0x000fda0000704470 */
[----:B------:R-:W3:Y:S01]  /*99b0*/  @!P0 LDC.64 R8, c[0x0][0x428] ;  /* 0x00010a00ff088b82 */ /* 0x000ee20000000a00 */
[----:B0-----:R-:W-:-:S07]  /*99c0*/  @P1 IMAD.HI.U32 R2, R10, R2, RZ ;  /* 0x000000020a021227 */ /* 0x001fce00078e00ff */
[----:B------:R-:W0:Y:S01]  /*99d0*/  @!P0 LDC.64 R4, c[0x0][0x418] ;  /* 0x00010600ff048b82 */ /* 0x000e220000000a00 */
[----:B-1----:R-:W-:-:S04]  /*99e0*/  @P1 SHF.R.U32.HI R11, RZ, R3, R2 ;  /* 0x00000003ff0b1219 */ /* 0x002fc80000011602 */
[----:B------:R-:W-:Y:S02]  /*99f0*/  @!P0 SHF.R.S32.HI R3, RZ, 0x1f, R11 ;  /* 0x0000001fff038819 */ /* 0x000fe4000001140b */
[----:B--2---:R-:W-:-:S05]  /*9a00*/  SHF.R.S32.HI R33, RZ, 0x1f, R30 ;  /* 0x0000001fff217819 */ /* 0x004fca000001141e */
[----:B---3--:R-:W-:-:S04]  /*9a10*/  @!P0 IMAD R2, R33, R8, RZ ;  /* 0x0000000821028224 */ /* 0x008fc800078e02ff */
[----:B------:R-:W-:Y:S02]  /*9a20*/  @!P0 IMAD R9, R30, R9, R2 ;  /* 0x000000091e098224 */ /* 0x000fe400078e0202 */
[----:B------:R-:W-:-:S04]  /*9a30*/  @!P0 IMAD.MOV.U32 R2, RZ, RZ, R11 ;  /* 0x000000ffff028224 */ /* 0x000fc800078e000b */
[----:B------:R-:W-:-:S05]  /*9a40*/  @!P0 IMAD.WIDE.U32 R2, R30, R8, R2 ;  /* 0x000000081e028225 */ /* 0x000fca00078e0002 */
[----:B------:R-:W-:Y:S02]  /*9a50*/  @!P0 IADD3 R3, R3, R9, RZ ;  /* 0x0000000903038210 */ /* 0x000fe40007ffe0ff */
[----:B0-----:R-:W-:-:S04]  /*9a60*/  @!P0 LEA R4, P1, R2, R4, 0x2 ;  /* 0x0000000402048211 */ /* 0x001fc800078210ff */
[----:B------:R-:W-:-:S05]  /*9a70*/  @!P0 LEA.HI.X R5, R2, R5, R3, 0x2, P1 ;  /* 0x0000000502058211 */ /* 0x000fca00008f1403 */
[----:B------:R0:W5:Y:S01]  /*9a80*/  @!P0 LDG.E R4, desc[UR36][R4.64] ;  /* 0x0000002404048981 */ /* 0x000162000c1e1900 */
[----:B------:R-:W-:Y:S01]  /*9a90*/  LOP3.LUT R22, R6, 0x38, RZ, 0xc0, !PT ;  /* 0x0000003806167812 */ /* 0x000fe200078ec0ff */
[----:B------:R-:W-:Y:S01]  /*9aa0*/  UMOV UR5, 0xffffffff ;  /* 0xffffffff00057882 */ /* 0x000fe20000000000 */
[----:B------:R-:W-:Y:S01]  /*9ab0*/  LOP3.LUT R16, R16, 0xffffffef, RZ, 0xc0, !PT ;  /* 0xffffffef10107812 */ /* 0x000fe200078ec0ff */
[----:B------:R-:W-:Y:S01]  /*9ac0*/  IMAD.MOV R23, RZ, RZ, -R11 ;  /* 0x000000ffff177224 */ /* 0x000fe200078e0a0b */
[C---:B------:R-:W-:Y:S02]  /*9ad0*/  LOP3.LUT R31, R22.reuse, 0x40, RZ, 0xfc, !PT ;  /* 0x00000040161f7812 */ /* 0x040fe400078efcff */
[----:B------:R-:W-:Y:S01]  /*9ae0*/  LOP3.LUT R27, R22, 0x80, RZ, 0xfc, !PT ;  /* 0x00000080161b7812 */ /* 0x000fe200078efcff */
[----:B------:R-:W-:Y:S01]  /*9af0*/  IMAD R23, R12, R23, R10 ;  /* 0x000000170c177224 */ /* 0x000fe200078e020a */
[----:B------:R-:W-:Y:S02]  /*9b00*/  ISETP.GE.AND P4, PT, R31, UR4, PT ;  /* 0x000000041f007c0c */ /* 0x000fe4000bf86270 */
[----:B------:R-:W-:-:S02]  /*9b10*/  ISETP.GE.AND P3, PT, R27, UR4, PT ;  /* 0x000000041b007c0c */ /* 0x000fc4000bf66270 */
[C---:B------:R-:W-:Y:S02]  /*9b20*/  ISETP.GE.AND P2, PT, R22.reuse, UR4, PT ;  /* 0x0000000416007c0c */ /* 0x040fe4000bf46270 */
[----:B------:R-:W-:-:S04]  /*9b30*/  LOP3.LUT R26, R22, 0xc0, RZ, 0xfc, !PT ;  /* 0x000000c0161a7812 */ /* 0x000fc800078efcff */
[----:B------:R-:W-:-:S03]  /*9b40*/  ISETP.GE.AND P1, PT, R26, UR4, PT ;  /* 0x000000041a007c0c */ /* 0x000fc6000bf26270 */
[----:B------:R-:W-:-:S04]  /*9b50*/  @P4 LOP3.LUT R16, R16, 0x10, RZ, 0xfc, !PT ;  /* 0x0000001010104812 */ /* 0x000fc800078efcff */
[----:B------:R-:W-:-:S04]  /*9b60*/  LOP3.LUT R16, R16, 0xfffffffe, RZ, 0xc0, !PT ;  /* 0xfffffffe10107812 */ /* 0x000fc800078ec0ff */
[----:B------:R-:W-:-:S04]  /*9b70*/  LOP3.LUT R16, R16, 0xfffffff7, RZ, 0xc0, !PT ;  /* 0xfffffff710107812 */ /* 0x000fc800078ec0ff */
[----:B------:R-:W-:-:S04]  /*9b80*/  @P3 LOP3.LUT R16, R16, 0x8, RZ, 0xfc, !PT ;  /* 0x0000000810103812 */ /* 0x000fc800078efcff */
[----:B------:R-:W-:-:S04]  /*9b90*/  @P2 LOP3.LUT R16, R16, 0x1, RZ, 0xfc, !PT ;  /* 0x0000000110102812 */ /* 0x000fc800078efcff */
[----:B------:R-:W-:-:S04]  /*9ba0*/  LOP3.LUT R16, R16, 0xfffffffb, RZ, 0xc0, !PT ;  /* 0xfffffffb10107812 */ /* 0x000fc800078ec0ff */
[----:B------:R-:W-:Y:S01]  /*9bb0*/  @P1 LOP3.LUT R16, R16, 0x4, RZ, 0xfc, !PT ;  /* 0x0000000410101812 */ /* 0x000fe200078efcff */
[----:B0-----:R-:W-:Y:S06]  /*9bc0*/  BRA.DIV UR5, `(.L_x_9253) ;  /* 0x0000003a05587947 */ /* 0x001fec000b800000 */
.L_x_9299:
[----:B------:R-:W2:Y:S01]  /*9bd0*/  LDL R2, [R1] ;  /* 0x0000000001027983 */ /* 0x000ea20000100800 */
[--C-:B-----5:R-:W-:Y:S02]  /*9be0*/  @!P0 SHF.R.S32.HI R3, RZ, 0x1f, R4.reuse ;  /* 0x0000001fff038819 */ /* 0x120fe40000011404 */
[----:B------:R-:W-:Y:S02]  /*9bf0*/  CS2R R18, SRZ ;  /* 0x0000000000127805 */ /* 0x000fe4000001ff00 */
[----:B------:R-:W-:Y:S01]  /*9c00*/  LOP3.LUT R16, R16, 0xffff7fff, RZ, 0xc0, !PT ;  /* 0xffff7fff10107812 */ /* 0x000fe200078ec0ff */
[----:B------:R-:W-:Y:S01]  /*9c10*/  @!P0 IMAD.MOV.U32 R18, RZ, RZ, R4 ;  /* 0x000000ffff128224 */ /* 0x000fe200078e0004 */
[----:B------:R-:W-:Y:S01]  /*9c20*/  MOV R29, UR39 ;  /* 0x00000027001d7c02 */ /* 0x000fe20008000f00 */
[----:B------:R-:W-:Y:S01]  /*9c30*/  @!P0 IMAD.MOV.U32 R19, RZ, RZ, R3 ;  /* 0x000000ffff138224 */ /* 0x000fe200078e0003 */
[----:B------:R-:W-:Y:S02]  /*9c40*/  ISETP.GT.U32.AND P0, PT, R32, 0x5f, PT ;  /* 0x0000005f2000780c */ /* 0x000fe40003f04070 */
[----:B------:R-:W-:-:S02]  /*9c50*/  SHF.R.S32.HI R29, RZ, 0x1f, R29 ;  /* 0x0000001fff1d7819 */ /* 0x000fc4000001141d */
[----:B------:R-:W-:-:S09]  /*9c60*/  SEL R34, RZ, 0x1, P2 ;  /* 0x00000001ff227807 */ /* 0x000fd20001000000 */
[----:B------:R-:W-:-:S04]  /*9c70*/  @P0 LOP3.LUT R16, R16, 0x8000, RZ, 0xfc, !PT ;  /* 0x0000800010100812 */ /* 0x000fc800078efcff */
[----:B------:R-:W-:Y:S02]  /*9c80*/  LOP3.LUT R16, R16, 0xffffffdf, RZ, 0xc0, !PT ;  /* 0xffffffdf10107812 */ /* 0x000fe400078ec0ff */
[----:B--2---:R-:W-:-:S13]  /*9c90*/  R2UR UR4, R2 ;  /* 0x00000000020472ca */ /* 0x004fda00000e0000 */
[----:B------:R-:W-:-:S06]  /*9ca0*/  ULOP3.LUT UR4, UR4, 0x2, URZ, 0xfc, !UPT ;  /* 0x0000000204047892 */ /* 0x000fcc000f8efc3f */
[----:B------:R-:W-:-:S05]  /*9cb0*/  IMAD.U32 R2, RZ, RZ, UR4 ;  /* 0x00000004ff027e24 */ /* 0x000fca000f8e00ff */
[----:B------:R-:W-:-:S13]  /*9cc0*/  ISETP.NE.AND P1, PT, R2, 0x3, PT ;  /* 0x000000030200780c */ /* 0x000fda0003f25270 */
[----:B------:R-:W-:Y:S01]  /*9cd0*/  @P1 LOP3.LUT R16, R16, 0x20, RZ, 0xfc, !PT ;  /* 0x0000002010101812 */ /* 0x000fe200078efcff */
[----:B------:R-:W-:Y:S06]  /*9ce0*/  @!P1 BRA `(.L_x_9254) ;  /* 0x0000000000049947 */ /* 0x000fec0003800000 */
[----:B------:R-:W-:Y:S01]  /*9cf0*/  BPT.TRAP 0x1 ;  /* 0x000000040000795c */ /* 0x000fe20000300000 */
.L_x_9254:
[----:B------:R-:W-:-:S05]  /*9d00*/  IMAD.MOV.U32 R2, RZ, RZ, 0x1 ;  /* 0x00000001ff027424 */ /* 0x000fca00078e00ff */
[----:B------:R-:W-:-:S04]  /*9d10*/  SHF.L.U32 R2, R2, 0x1f, RZ ;  /* 0x0000001f02027819 */ /* 0x000fc800000006ff */
[----:B------:R-:W0:Y:S02]  /*9d20*/  SYNCS.PHASECHK.TRANS64.TRYWAIT P0, [UR42+0x32440], R2 ;  /* 0x03244002ff0075a7 */ /* 0x000e24000800016a */
[----:B0-----:R-:W-:Y:S05]  /*9d30*/  @!P0 BRA `(.L_x_9255) ;  /* 0x00000038001c8947 */ /* 0x001fea0003800000 */
.L_x_9300:
[----:B------:R-:W-:Y:S01]  /*9d40*/  SHF.R.S32.HI R25, RZ, 0x1f, R23 ;  /* 0x0000001fff197819 */ /* 0x000fe20000011417 */
[----:B------:R-:W-:Y:S01]  /*9d50*/  ULDC.64 UR4, c[0x0][0x300] ;  /* 0x0000c00000047ab9 */ /* 0x000fe20000000a00 */
[----:B------:R-:W-:Y:S02]  /*9d60*/  R2UR UR6, R29 ;  /* 0x000000001d0672ca */ /* 0x000fe400000e0000 */
[----:B------:R-:W-:Y:S01]  /*9d70*/  MOV R9, 0xffffffa0 ;  /* 0xffffffa000097802 */ /* 0x000fe20000000f00 */
[----:B0-----:R-:W-:Y:S01]  /*9d80*/  IMAD R2, R25, UR4, RZ ;  /* 0x0000000419027c24 */ /* 0x001fe2000f8e02ff */
[----:B------:R-:W-:-:S03]  /*9d90*/  LOP3.LUT R16, R16, 0xfffffffd, RZ, 0xc0, !PT ;  /* 0xfffffffd10107812 */ /* 0x000fc600078ec0ff */
        /* <DEDUP_REMOVED lines=8> */
[----:B------:R-:W-:Y:S02]  /*9e20*/  IMAD R0, R0, R9, UR41 ;  /* 0x0000002900007e24 */ /* 0x000fe4000f8e0209 */
[----:B------:R-:W-:Y:S02]  /*9e30*/  IMAD.IADD R3, R3, 0x1, R5 ;  /* 0x0000000103037824 */ /* 0x000fe400078e0205 */
[----:B------:R-:W-:Y:S01]  /*9e40*/  IMAD.U32 R5, RZ, RZ, UR4 ;  /* 0x00000004ff057e24 */ /* 0x000fe2000f8e00ff */
[----:B------:R-:W-:Y:S01]  /*9e50*/  UIMAD UR4, UR6, UR4, URZ ;  /* 0x00000004060472a4 */ /* 0x000fe2000f8e023f */
[----:B------:R-:W-:Y:S02]  /*9e60*/  IMAD.IADD R17, R0, 0x1, -R37 ;  /* 0x0000000100117824 */ /* 0x000fe400078e0a25 */
[----:B------:R-:W-:Y:S01]  /*9e70*/  IMAD.WIDE.U32 R2, R5, UR39, R2 ;  /* 0x0000002705027c25 */ /* 0x000fe2000f8e0002 */
[----:B------:R-:W-:Y:S01]  /*9e80*/  UIMAD UR4, UR39, UR5, UR4 ;  /* 0x00000005270472a4 */ /* 0x000fe2000f8e0204 */
[----:B------:R-:W-:-:S02]  /*9e90*/  ULDC.64 UR6, c[0x0][0x2e8] ;  /* 0x0000ba0000067ab9 */ /* 0x000fc40000000a00 */
[----:B------:R-:W-:Y:S01]  /*9ea0*/  UMOV UR5, 0xffffffff ;  /* 0xffffffff00057882 */ /* 0x000fe20000000000 */
[----:B------:R-:W-:Y:S02]  /*9eb0*/  LEA R4, P0, R2, UR6, 0x1 ;  /* 0x0000000602047c11 */ /* 0x000fe4000f8008ff */
[----:B------:R-:W-:Y:S01]  /*9ec0*/  VIADD R5, R3, UR4 ;  /* 0x0000000403057c36 */ /* 0x000fe20008000000 */
[----:B------:R-:W-:Y:S01]  /*9ed0*/  ULDC UR4, c[0x0][0x2f4] ;  /* 0x0000bd0000047ab9 */ /* 0x000fe20000000800 */
[----:B------:R-:W-:Y:S02]  /*9ee0*/  LOP3.LUT R3, R6, 0x1c0, RZ, 0xc0, !PT ;  /* 0x000001c006037812 */ /* 0x000fe400078ec0ff */
[----:B------:R-:W-:Y:S02]  /*9ef0*/  ISETP.GE.AND P2, PT, R22, UR4, PT ;  /* 0x0000000416007c0c */ /* 0x000fe4000bf46270 */
[----:B------:R-:W-:Y:S02]  /*9f00*/  LOP3.LUT R3, R3, 0x38, R6, 0xf8, !PT ;  /* 0x0000003803037812 */ /* 0x000fe400078ef806 */
[----:B------:R-:W-:-:S02]  /*9f10*/  LEA.HI.X R5, R2, UR7, R5, 0x1, P0 ;  /* 0x0000000702057c11 */ /* 0x000fc400080f0c05 */
        /* <DEDUP_REMOVED lines=8> */
[----:B------:R-:W1:Y:S01]  /*9fa0*/  SHFL.IDX PT, R0, R5, RZ, 0x181f ;  /* 0x00181fff05007589 */ /* 0x000e6200000e0000 */
[----:B0-----:R-:W-:-:S03]  /*9fb0*/  @P0 LEA R2, P1, R22, R14, 0x1 ;  /* 0x0000000e16020211 */ /* 0x001fc600078208ff */
[----:B------:R-:W0:Y:S02]  /*9fc0*/  SHFL.IDX PT, R14, R4, 0x1, 0x181f ;  /* 0x00381f00040e7f89 */ /* 0x000e2400000e0000 */
        /* <DEDUP_REMOVED lines=20> */
[----:B------:R-:W0:Y:S02]  /*a110*/  SHFL.IDX PT, R14, R4, 0x4, 0x181f ;  /* 0x00981f00040e7f89 */ /* 0x000e2400000e0000 */
[----:B-1----:R-:W-:Y:S02]  /*a120*/  @P0 IADD3.X R3, RZ, R0, RZ, P1, !PT ;  /* 0x00000000ff030210 */ /* 0x002fe40000ffe4ff */
        /* <DEDUP_REMOVED lines=9> */
.L_x_9314:
        /* <DEDUP_REMOVED lines=15> */
.L_x_9257:
        /* <DEDUP_REMOVED lines=24> */
.L_x_9258:
[----:B------:R-:W0:Y:S01]  /*a430*/  LDC R6, c[0x0][0x448] ;  /* 0x00011200ff067b82 */ /* 0x000e220000000800 */
[----:B------:R-:W-:Y:S01]  /*a440*/  R2UR UR6, R29 ;  /* 0x000000001d0672ca */ /* 0x000fe200000e0000 */
[----:B------:R-:W-:Y:S01]  /*a450*/  ULDC.64 UR8, c[0x0][0x2d8] ;  /* 0x0000b60000087ab9 */ /* 0x000fe20000000a00 */
[----:B------:R-:W-:Y:S01]  /*a460*/  LEA R35, R36, R32, 0x7 ;  /* 0x0000002024237211 */ /* 0x000fe200078e38ff */
[----:B------:R-:W-:Y:S01]  /*a470*/  UIMAD.WIDE.U32 UR4, UR39, UR8, URZ ;  /* 0x00000008270472a5 */ /* 0x000fe2000f8e003f */
[----:B------:R-:W-:-:S03]  /*a480*/  LOP3.LUT R16, R16, 0xfffeffff, RZ, 0xc0, !PT ;  /* 0xfffeffff10107812 */ /* 0x000fc600078ec0ff */
[----:B------:R-:W-:-:S06]  /*a490*/  IMAD.MOV.U32 R7, RZ, RZ, R35 ;  /* 0x000000ffff077224 */ /* 0x000fcc00078e0023 */
[----:B------:R-:W-:-:S04]  /*a4a0*/  UIMAD UR6, UR6, UR8, URZ ;  /* 0x00000008060672a4 */ /* 0x000fc8000f8e023f */
[----:B------:R-:W-:-:S03]  /*a4b0*/  UIMAD UR6, UR39, UR9, UR6 ;  /* 0x00000009270672a4 */ /* 0x000fc6000f8e0206 */
[----:B------:R-:W-:Y:S01]  /*a4c0*/  ULDC.64 UR8, c[0x0][0x2e0] ;  /* 0x0000b80000087ab9 */ /* 0x000fe20000000a00 */
[----:B------:R-:W-:Y:S01]  /*a4d0*/  UIADD3 UR5, UR5, UR6, URZ ;  /* 0x0000000605057290 */ /* 0x000fe2000fffe03f */
[----:B0-----:R-:W-:Y:S01]  /*a4e0*/  ISETP.NE.AND P0, PT, R6, 0x1, PT ;  /* 0x000000010600780c */ /* 0x001fe20003f05270 */
[----:B------:R-:W-:Y:S02]  /*a4f0*/  UIMAD UR6, UR47, UR8, URZ ;  /* 0x000000082f0672a4 */ /* 0x000fe4000f8e023f */
[----:B------:R-:W-:Y:S02]  /*a500*/  UIMAD.WIDE.U32 UR4, UR43, UR8, UR4 ;  /* 0x000000082b0472a5 */ /* 0x000fe4000f8e0004 */
[----:B------:R-:W-:-:S04]  /*a510*/  UIMAD UR6, UR43, UR9, UR6 ;  /* 0x000000092b0672a4 */ /* 0x000fc8000f8e0206 */
[----:B------:R-:W-:Y:S01]  /*a520*/  IMAD.U32 R4, RZ, RZ, UR4 ;  /* 0x00000004ff047e24 */ /* 0x000fe2000f8e00ff */
[----:B------:R-:W-:Y:S02]  /*a530*/  UIADD3 UR6, UR5, UR6, URZ ;  /* 0x0000000605067290 */ /* 0x000fe4000fffe03f */
[----:B------:R-:W-:Y:S01]  /*a540*/  IMAD.U32 R5, RZ, RZ, UR5 ;  /* 0x00000005ff057e24 */ /* 0x000fe2000f8e00ff */
[----:B------:R-:W0:Y:S01]  /*a550*/  @P0 LDC R0, c[0x0][0x44c] ;  /* 0x00011300ff000b82 */ /* 0x000e220000000800 */
[----:B------:R-:W-:Y:S01]  /*a560*/  IMAD.MOV.U32 R2, RZ, RZ, R4 ;  /* 0x000000ffff027224 */ /* 0x000fe200078e0004 */
[----:B------:R-:W-:Y:S01]  /*a570*/  ULDC.64 UR4, c[0x0][0x2d0] ;  /* 0x0000b40000047ab9 */ /* 0x000fe20000000a00 */
[----:B------:R-:W-:-:S05]  /*a580*/  @P0 LOP3.LUT R16, R16, 0x10000, RZ, 0xfc, !PT ;  /* 0x0001000010100812 */ /* 0x000fca00078efcff */
[----:B------:R-:W1:Y:S01]  /*a590*/  @P0 LDC R3, c[0x0][0x450] ;  /* 0x00011400ff030b82 */ /* 0x000e620000000800 */
[----:B0-----:R-:W-:-:S05]  /*a5a0*/  @P0 IMAD.HI.U32 R0, R35, R0, RZ ;  /* 0x0000000023000227 */ /* 0x001fca00078e00ff */
[----:B-1----:R-:W-:Y:S01]  /*a5b0*/  @P0 SHF.R.U32.HI R7, RZ, R3, R0 ;  /* 0x00000003ff070219 */ /* 0x002fe20000011600 */
[----:B------:R-:W-:-:S03]  /*a5c0*/  IMAD.U32 R3, RZ, RZ, UR6 ;  /* 0x00000006ff037e24 */ /* 0x000fc6000f8e00ff */
[----:B------:R-:W-:Y:S01]  /*a5d0*/  SHF.R.S32.HI R0, RZ, 0x1f, R7 ;  /* 0x0000001fff007819 */ /* 0x000fe20000011407 */
[C---:B------:R-:W-:Y:S01]  /*a5e0*/  IMAD.WIDE.U32 R2, R7.reuse, UR4, R2 ;  /* 0x0000000407027c25 */ /* 0x040fe2000f8e0002 */
[----:B------:R-:W-:-:S03]  /*a5f0*/  IADD3 R4, -R7, RZ, RZ ;  /* 0x000000ff07047210 */ /* 0x000fc60007ffe1ff */
        /* <DEDUP_REMOVED lines=23> */
[C---:B------:R-:W-:Y:S02]  /*a770*/  VIADD R8, R6.reuse, 0x10 ;  /* 0x0000001006087836 */ /* 0x040fe40000000000 */
[----:B------:R-:W-:Y:S01]  /*a780*/  SHFL.IDX PT, R7, R4, 0x1, 0x181f ;  /* 0x00381f0004077f89 */ /* 0x000fe200000e0000 */
[----:B------:R-:W-:-:S03]  /*a790*/  VIADD R9, R6, 0x40 ;  /* 0x0000004006097836 */ /* 0x000fc60000000000 */
[----:B------:R-:W-:Y:S04]  /*a7a0*/  SHFL.IDX PT, R20, R4, 0x2, 0x181f ;  /* 0x00581f0004147f89 */ /* 0x000fe800000e0000 */
[----:B------:R-:W-:Y:S01]  /*a7b0*/  SHFL.IDX PT, R10, R4, 0x5, 0x181f ;  /* 0x00b81f00040a7f89 */ /* 0x000fe200000e0000 */
[----:B0-----:R-:W-:-:S05]  /*a7c0*/  IMAD R5, R2, UR4, RZ ;  /* 0x0000000402057c24 */ /* 0x001fca000f8e02ff */
[-C--:B------:R-:W-:Y:S02]  /*a7d0*/  ISETP.GE.AND P3, PT, R6, R5.reuse, PT ;  /* 0x000000050600720c */ /* 0x080fe40003f66270 */
[-C--:B------:R-:W-:Y:S01]  /*a7e0*/  ISETP.GE.AND P2, PT, R8, R5.reuse, PT ;  /* 0x000000050800720c */ /* 0x080fe20003f46270 */
[----:B------:R-:W-:Y:S01]  /*a7f0*/  VIADD R8, R6, 0x20 ;  /* 0x0000002006087836 */ /* 0x000fe20000000000 */
[----:B------:R-:W-:-:S04]  /*a800*/  ISETP.GE.AND P4, PT, R9, R5, PT ;  /* 0x000000050900720c */ /* 0x000fc80003f86270 */
[----:B------:R-:W-:Y:S01]  /*a810*/  ISETP.GE.AND P6, PT, R8, R5, PT ;  /* 0x000000050800720c */ /* 0x000fe20003fc6270 */
[----:B------:R-:W-:-:S04]  /*a820*/  VIADD R8, R6, 0x30 ;  /* 0x0000003006087836 */ /* 0x000fc80000000000 */
[----:B-1----:R-:W-:Y:S02]  /*a830*/  @!P3 LEA R2, P1, R22, R14, 0x1 ;  /* 0x0000000e1602b211 */ /* 0x002fe400078208ff */
[----:B------:R-:W0:Y:S01]  /*a840*/  SHFL.IDX PT, R14, R0, 0x1, 0x181f ;  /* 0x00381f00000e7f89 */ /* 0x000e2200000e0000 */
[----:B------:R-:W-:Y:S02]  /*a850*/  ISETP.GE.AND P5, PT, R8, R5, PT ;  /* 0x000000050800720c */ /* 0x000fe40003fa6270 */
[----:B--2---:R-:W-:Y:S01]  /*a860*/  @!P3 IMAD.X R3, RZ, RZ, R3, P1 ;  /* 0x000000ffff03b224 */ /* 0x004fe200008e0603 */
[----:B------:R-:W-:Y:S01]  /*a870*/  @!P3 LEA R9, R28, UR42, 0x1 ;  /* 0x0000002a1c09bc11 */ /* 0x000fe2000f8e08ff */
[----:B------:R-:W-:Y:S01]  /*a880*/  SHFL.IDX PT, R8, R4, 0x4, 0x181f ;  /* 0x00981f0004087f89 */ /* 0x000fe200000e0000 */
[----:B------:R-:W-:Y:S02]  /*a890*/  @P3 LOP3.LUT R16, R16, 0x1000, RZ, 0xfc, !PT ;  /* 0x0000100010103812 */ /* 0x000fe400078efcff */
[----:B------:R-:W-:Y:S01]  /*a8a0*/  @!P2 LEA R21, R28, UR42, 0x1 ;  /* 0x0000002a1c15ac11 */ /* 0x000fe2000f8e08ff */
[----:B------:R1:W-:Y:S01]  /*a8b0*/  @!P3 LDGSTS.E.BYPASS.LTC128B.128 [R9+0x18400], desc[UR36][R2.64], !P0 ;  /* 0x184000000209bfae */ /* 0x0003e2000c101d64 */
[----:B------:R-:W-:-:S04]  /*a8c0*/  LOP3.LUT R16, R16, 0xfffff7ff, RZ, 0xc0, !PT ;  /* 0xfffff7ff10107812 */ /* 0x000fc800078ec0ff */
[----:B------:R-:W-:-:S04]  /*a8d0*/  @P2 LOP3.LUT R16, R16, 0x800, RZ, 0xfc, !PT ;  /* 0x0000080010102812 */ /* 0x000fc800078efcff */
[----:B------:R-:W-:Y:S01]  /*a8e0*/  LOP3.LUT R16, R16, 0xfffffbff, RZ, 0xc0, !PT ;  /* 0xfffffbff10107812 */ /* 0x000fe200078ec0ff */
[----:B-1----:R-:W-:Y:S01]  /*a8f0*/  VIADD R2, R6, 0x50 ;  /* 0x0000005006027836 */ /* 0x002fe20000000000 */
[----:B------:R-:W-:Y:S02]  /*a900*/  SHFL.IDX PT, R9, R0, 0x5, 0x181f ;  /* 0x00b81f0000097f89 */ /* 0x000fe400000e0000 */
[----:B------:R-:W-:Y:S02]  /*a910*/  @P6 LOP3.LUT R16, R16, 0x400, RZ, 0xfc, !PT ;  /* 0x0000040010106812 */ /* 0x000fe400078efcff */
[----:B0-----:R-:W-:Y:S02]  /*a920*/  @!P2 LEA R12, P1, R22, R14, 0x1 ;  /* 0x0000000e160ca211 */ /* 0x001fe400078208ff */
[----:B------:R-:W0:Y:S01]  /*a930*/  SHFL.IDX PT, R14, R0, 0x2, 0x181f ;  /* 0x00581f00000e7f89 */ /* 0x000e2200000e0000 */
[----:B------:R-:W-:Y:S02]  /*a940*/  ISETP.GE.AND P3, PT, R2, R5, PT ;  /* 0x000000050200720c */ /* 0x000fe40003f66270 */
[----:B------:R-:W-:Y:S01]  /*a950*/  @!P2 IADD3.X R11, RZ, R7, RZ, P1, !PT ;  /* 0x00000007ff0ba210 */ /* 0x000fe20000ffe4ff */
[----:B------:R-:W-:Y:S01]  /*a960*/  @!P2 IMAD.MOV.U32 R2, RZ, RZ, R12 ;  /* 0x000000ffff02a224 */ /* 0x000fe200078e000c */
[----:B------:R-:W-:Y:S01]  /*a970*/  SHFL.IDX PT, R7, R4, 0x3, 0x181f ;  /* 0x00781f0004077f89 */ /* 0x000fe200000e0000 */
[----:B------:R-:W-:-:S02]  /*a980*/  LOP3.LUT R16, R16, 0xfffffdff, RZ, 0xc0, !PT ;  /* 0xfffffdff10107812 */ /* 0x000fc400078ec0ff */
[----:B------:R-:W-:Y:S02]  /*a990*/  @!P2 IMAD.MOV.U32 R3, RZ, RZ, R11 ;  /* 0x000000ffff03a224 */ /* 0x000fe400078e000b */
[----:B------:R-:W-:Y:S01]  /*a9a0*/  SHFL.IDX PT, R11, R0, 0x6, 0x181f ;  /* 0x00d81f00000b7f89 */ /* 0x000fe200000e0000 */
[----:B------:R-:W-:-:S03]  /*a9b0*/  @P5 LOP3.LUT R16, R16, 0x200, RZ, 0xfc, !PT ;  /* 0x0000020010105812 */ /* 0x000fc600078efcff */
[----:B------:R1:W-:Y:S01]  /*a9c0*/  @!P2 LDGSTS.E.BYPASS.LTC128B.128 [R21+0x18c00], desc[UR36][R2.64], !P0 ;  /* 0x18c000000215afae */ /* 0x0003e2000c101d64 */
[----:B------:R-:W-:-:S04]  /*a9d0*/  LOP3.LUT R16, R16, 0xfffffeff, RZ, 0xc0, !PT ;  /* 0xfffffeff10107812 */ /* 0x000fc800078ec0ff */
[----:B------:R-:W-:-:S04]  /*a9e0*/  @P4 LOP3.LUT R16, R16, 0x100, RZ, 0xfc, !PT ;  /* 0x0000010010104812 */ /* 0x000fc800078efcff */
[----:B------:R-:W-:Y:S02]  /*a9f0*/  LOP3.LUT R16, R16, 0xffffff7f, RZ, 0xc0, !PT ;  /* 0xffffff7f10107812 */ /* 0x000fe400078ec0ff */
[----:B0-----:R-:W-:Y:S01]  /*aa00*/  @!P6 LEA R15, P1, R22, R14, 0x1 ;  /* 0x0000000e160fe211 */ /* 0x001fe200078208ff */
[----:B-1----:R-:W-:Y:S01]  /*aa10*/  SHFL.IDX PT, R2, R4, 0x6, 0x181f ;  /* 0x00d81f0004027f89 */ /* 0x002fe200000e0000 */
[----:B------:R-:W-:Y:S01]  /*aa20*/  VIADD R3, R6, 0x60 ;  /* 0x0000006006037836 */ /* 0x000fe20000000000 */
[C---:B------:R-:W-:Y:S02]  /*aa30*/  @!P6 LEA R21, R28.reuse, UR42, 0x1 ;  /* 0x0000002a1c15ec11 */ /* 0x040fe4000f8e08ff */
[----:B------:R-:W0:Y:S01]  /*aa40*/  SHFL.IDX PT, R14, R0, 0x3, 0x181f ;  /* 0x00781f00000e7f89 */ /* 0x000e2200000e0000 */
[----:B------:R-:W-:Y:S01]  /*aa50*/  @!P6 IMAD.X R20, RZ, RZ, R20, P1 ;  /* 0x000000ffff14e224 */ /* 0x000fe200008e0614 */
[----:B------:R-:W-:Y:S02]  /*aa60*/  ISETP.GE.AND P2, PT, R3, R5, PT ;  /* 0x000000050300720c */ /* 0x000fe40003f46270 */
[----:B------:R-:W-:Y:S01]  /*aa70*/  SHFL.IDX PT, R4, R4, 0x7, 0x181f ;  /* 0x00f81f0004047f89 */ /* 0x000fe200000e0000 */
[----:B------:R-:W-:Y:S01]  /*aa80*/  @!P6 IMAD.MOV.U32 R3, RZ, RZ, R20 ;  /* 0x000000ffff03e224 */ /* 0x000fe200078e0014 */
[----:B------:R-:W-:-:S02]  /*aa90*/  @!P4 LEA R20, R28, UR42, 0x1 ;  /* 0x0000002a1c14cc11 */ /* 0x000fc4000f8e08ff */
[----:B------:R-:W-:-:S04]  /*aaa0*/  @P3 LOP3.LUT R16, R16, 0x80, RZ, 0xfc, !PT ;  /* 0x0000008010103812 */ /* 0x000fc800078efcff */
[----:B------:R-:W-:-:S04]  /*aab0*/  LOP3.LUT R16, R16, 0xffffffbf, RZ, 0xc0, !PT ;  /* 0xffffffbf10107812 */ /* 0x000fc800078ec0ff */
[----:B------:R-:W-:Y:S02]  /*aac0*/  @P2 LOP3.LUT R16, R16, 0x40, RZ, 0xfc, !PT ;  /* 0x0000004010102812 */ /* 0x000fe400078efcff */
[----:B0-----:R-:W-:-:S05]  /*aad0*/  @!P5 LEA R13, P1, R22, R14, 0x1 ;  /* 0x0000000e160dd211 */ /* 0x001fca00078208ff */
[----:B------:R-:W-:Y:S02]  /*aae0*/  @!P5 IMAD.X R14, RZ, RZ, R7, P1 ;  /* 0x000000ffff0ed224 */ /* 0x000fe400008e0607 */
[----:B------:R-:W0:Y:S02]  /*aaf0*/  SHFL.IDX PT, R7, R0, 0x4, 0x181f ;  /* 0x00981f0000077f89 */ /* 0x000e2400000e0000 */
[----:B0-----:R-:W-:-:S04]  /*ab00*/  @!P4 LEA R7, P1, R22, R7, 0x1 ;  /* 0x000000071607c211 */ /* 0x001fc800078208ff */
[----:B------:R-:W-:Y:S02]  /*ab10*/  @!P4 IADD3.X R8, RZ, R8, RZ, P1, !PT ;  /* 0x00000008ff08c210 */ /* 0x000fe40000ffe4ff */
[----:B------:R-:W-:-:S05]  /*ab20*/  @!P3 LEA R9, P1, R22, R9, 0x1 ;  /* 0x000000091609b211 */ /* 0x000fca00078208ff */
[----:B------:R-:W-:Y:S01]  /*ab30*/  @!P3 IMAD.X R10, RZ, RZ, R10, P1 ;  /* 0x000000ffff0ab224 */ /* 0x000fe200008e060a */
[----:B------:R-:W-:-:S04]  /*ab40*/  @!P2 LEA R11, P1, R22, R11, 0x1 ;  /* 0x0000000b160ba211 */ /* 0x000fc800078208ff */
[----:B------:R-:W-:Y:S01]  /*ab50*/  @!P2 IADD3.X R12, RZ, R2, RZ, P1, !PT ;  /* 0x00000002ff0ca210 */ /* 0x000fe20000ffe4ff */
[----:B------:R-:W-:Y:S01]  /*ab60*/  @!P6 IMAD.MOV.U32 R2, RZ, RZ, R15 ;  /* 0x000000ffff02e224 */ /* 0x000fe200078e000f */
[----:B------:R-:W-:-:S04]  /*ab70*/  @!P5 LEA R15, R28, UR42, 0x1 ;  /* 0x0000002a1c0fdc11 */ /* 0x000fc8000f8e08ff */
[----:B------:R0:W-:Y:S02]  /*ab80*/  @!P6 LDGSTS.E.BYPASS.LTC128B.128 [R21+0x19400], desc[UR36][R2.64], !P0 ;  /* 0x194000000215efae */ /* 0x0001e4000c101d64 */
[----:B0-----:R-:W-:Y:S02]  /*ab90*/  @!P5 IMAD.MOV.U32 R2, RZ, RZ, R13 ;  /* 0x000000ffff02d224 */ /* 0x001fe400078e000d */
[----:B------:R-:W-:Y:S02]  /*aba0*/  @!P5 IMAD.MOV.U32 R3, RZ, RZ, R14 ;  /* 0x000000ffff03d224 */ /* 0x000fe400078e000e */
[----:B------:R0:W1:Y:S04]  /*abb0*/  SHFL.IDX PT, R14, R0, 0x7, 0x181f ;  /* 0x00f81f00000e7f89 */ /* 0x00006800000e0000 */
[----:B------:R2:W-:Y:S02]  /*abc0*/  @!P5 LDGSTS.E.BYPASS.LTC128B.128 [R15+0x19c00], desc[UR36][R2.64], !P0 ;  /* 0x19c00000020fdfae */ /* 0x0005e4000c101d64 */
[----:B--2---:R-:W-:Y:S01]  /*abd0*/  @!P4 IMAD.MOV.U32 R2, RZ, RZ, R7 ;  /* 0x000000ffff02c224 */ /* 0x004fe200078e0007 */
[----:B------:R-:W-:-:S02]  /*abe0*/  @!P4 MOV R3, R8 ;  /* 0x000000080003c202 */ /* 0x000fc40000000f00 */
[----:B------:R-:W-:-:S03]  /*abf0*/  @!P3 LEA R7, R28, UR42, 0x1 ;  /* 0x0000002a1c07bc11 */ /* 0x000fc6000f8e08ff */
[----:B------:R2:W-:Y:S02]  /*ac00*/  @!P4 LDGSTS.E.BYPASS.LTC128B.128 [R20+0x1a400], desc[UR36][R2.64], !P0 ;  /* 0x1a4000000214cfae */ /* 0x0005e4000c101d64 */
[----:B--2---:R-:W-:Y:S01]  /*ac10*/  @!P3 IMAD.MOV.U32 R2, RZ, RZ, R9 ;  /* 0x000000ffff02b224 */ /* 0x004fe200078e0009 */
[----:B------:R-:W-:Y:S01]  /*ac20*/  @!P2 LEA R9, R28, UR42, 0x1 ;  /* 0x0000002a1c09ac11 */ /* 0x000fe2000f8e08ff */
[----:B------:R-:W-:-:S05]  /*ac30*/  @!P3 IMAD.MOV.U32 R3, RZ, RZ, R10 ;  /* 0x000000ffff03b224 */ /* 0x000fca00078e000a */
[----:B------:R2:W-:Y:S02]  /*ac40*/  @!P3 LDGSTS.E.BYPASS.LTC128B.128 [R7+0x1ac00], desc[UR36][R2.64], !P0 ;  /* 0x1ac000000207bfae */ /* 0x0005e4000c101d64 */
[----:B--2---:R-:W-:Y:S02]  /*ac50*/  @!P2 IMAD.MOV.U32 R2, RZ, RZ, R11 ;  /* 0x000000ffff02a224 */ /* 0x004fe400078e000b */
[----:B------:R-:W-:-:S05]  /*ac60*/  @!P2 IMAD.MOV.U32 R3, RZ, RZ, R12 ;  /* 0x000000ffff03a224 */ /* 0x000fca00078e000c */
[----:B-1----:R0:W-:Y:S02]  /*ac70*/  @!P2 LDGSTS.E.BYPASS.LTC128B.128 [R9+0x1b400], desc[UR36][R2.64], !P0 ;  /* 0x1b4000000209afae */ /* 0x0021e4000c101d64 */
.L_x_9331:
[----:B------:R-:W-:Y:S01]  /*ac80*/  VIADD R6, R6, 0x70 ;  /* 0x0000007006067836 */ /* 0x000fe20000000000 */
[----:B------:R-:W-:-:S04]  /*ac90*/  LOP3.LUT R16, R16, 0xffffdfff, RZ, 0xc0, !PT ;  /* 0xffffdfff10107812 */ /* 0x000fc800078ec0ff */
[----:B------:R-:W-:-:S13]  /*aca0*/  ISETP.GE.AND P2, PT, R6, R5, PT ;  /* 0x000000050600720c */ /* 0x000fda0003f46270 */
[----:B0-----:R-:W-:Y:S02]  /*acb0*/  @!P2 LEA R2, P1, R22, R14, 0x1 ;  /* 0x0000000e1602a211 */ /* 0x001fe400078208ff */
[----:B------:R-:W-:Y:S02]  /*acc0*/  @!P2 LEA R5, R28, UR42, 0x1 ;  /* 0x0000002a1c05ac11 */ /* 0x000fe4000f8e08ff */
[----:B------:R-:W-:Y:S02]  /*acd0*/  @!P2 IADD3.X R3, RZ, R4, RZ, P1, !PT ;  /* 0x00000004ff03a210 */ /* 0x000fe40000ffe4ff */
[----:B------:R-:W-:-:S03]  /*ace0*/  @P2 LOP3.LUT R16, R16, 0x2000, RZ, 0xfc, !PT ;  /* 0x0000200010102812 */ /* 0x000fc600078efcff */
        /* <DEDUP_REMOVED lines=29> */
.L_x_9260:
[----:B------:R-:W0:Y:S01]  /*aec0*/  LDC R2, c[0x0][0x448] ;  /* 0x00011200ff027b82 */ /* 0x000e220000000800 */
[----:B------:R-:W-:Y:S01]  /*aed0*/  R2UR UR6, R29 ;  /* 0x000000001d0672ca */ /* 0x000fe200000e0000 */
[----:B------:R-:W-:Y:S01]  /*aee0*/  ULDC.64 UR8, c[0x0][0x3d8] ;  /* 0x0000f60000087ab9 */ /* 0x000fe20000000a00 */
[----:B------:R-:W-:Y:S01]  /*aef0*/  ULDC UR7, c[0x0][0x448] ;  /* 0x0001120000077ab9 */ /* 0x000fe20000000800 */
[----:B------:R-:W-:-:S10]  /*af00*/  UIMAD.WIDE.U32 UR4, UR39, UR8, URZ ;  /* 0x00000008270472a5 */ /* 0x000fd4000f8e003f */
        /* <DEDUP_REMOVED lines=11> */
[----:B------:R-:W-:Y:S02]  /*afc0*/  MOV R9, UR8 ;  /* 0x0000000800097c02 */ /* 0x000fe40008000f00 */
[----:B------:R-:W0:Y:S08]  /*afd0*/  @P6 LDC R0, c[0x0][0x44c] ;  /* 0x00011300ff006b82 */ /* 0x000e300000000800 */
[----:B------:R-:W1:Y:S01]  /*afe0*/  @P6 LDC R3, c[0x0][0x450] ;  /* 0x00011400ff036b82 */ /* 0x000e620000000800 */
[----:B0-----:R-:W-:-:S05]  /*aff0*/  @P6 IMAD.HI.U32 R0, R35, R0, RZ ;  /* 0x0000000023006227 */ /* 0x001fca00078e00ff */
[----:B-1----:R-:W-:-:S05]  /*b000*/  @P6 SHF.R.U32.HI R2, RZ, R3, R0 ;  /* 0x00000003ff026219 */ /* 0x002fca0000011600 */
[----:B------:R-:W-:-:S04]  /*b010*/  IMAD.MOV R0, RZ, RZ, -R2 ;  /* 0x000000ffff007224 */ /* 0x000fc800078e0a02 */
[----:B------:R-:W-:Y:S01]  /*b020*/  IMAD R5, R0, UR7, R35 ;  /* 0x0000000700057c24 */ /* 0x000fe2000f8e0223 */
[----:B------:R-:W-:-:S05]  /*b030*/  SHF.R.S32.HI R0, RZ, 0x1f, R2 ;  /* 0x0000001fff007819 */ /* 0x000fca0000011402 */
[----:B------:R-:W-:Y:S01]  /*b040*/  IMAD R3, R0, UR8, RZ ;  /* 0x0000000800037c24 */ /* 0x000fe2000f8e02ff */
[----:B------:R-:W-:-:S03]  /*b050*/  SHF.R.S32.HI R0, RZ, 0x1f, R5 ;  /* 0x0000001fff007819 */ /* 0x000fc60000011405 */
        /* <DEDUP_REMOVED lines=15> */
[----:B------:R-:W-:Y:S02]  /*b150*/  ISETP.GE.AND P1, PT, R26, UR4, PT ;  /* 0x000000041a007c0c */ /* 0x000fe4000bf26270 */
[----:B------:R-:W-:Y:S01]  /*b160*/  ISETP.GE.AND P4, PT, R22, UR4, PT ;  /* 0x0000000416007c0c */ /* 0x000fe2000bf86270 */
[----:B------:R-:W-:-:S12]  /*b170*/  BRA.DIV UR5, `(.L_x_9261) ;  /* 0x0000003605a47947 */ /* 0x000fd8000b800000 */
[----:B------:R-:W0:Y:S01]  /*b180*/  SHFL.IDX PT, R14, R0, RZ, 0x181f ;  /* 0x00181fff000e7589 */ /* 0x000e2200000e0000 */
[C---:B------:R-:W-:Y:S02]  /*b190*/  LOP3.LUT P5, RZ, R16.reuse, 0x400, RZ, 0xc0, !PT ;  /* 0x0000040010ff7812 */ /* 0x040fe400078ac0ff */
[C---:B------:R-:W-:Y:S01]  /*b1a0*/  LOP3.LUT P6, RZ, R16.reuse, 0x800, RZ, 0xc0, !PT ;  /* 0x0000080010ff7812 */ /* 0x040fe200078cc0ff */
[----:B------:R-:W1:Y:S01]  /*b1b0*/  SHFL.IDX PT, R2, R4, RZ, 0x181f ;  /* 0x00181fff04027589 */ /* 0x000e6200000e0000 */
[----:B------:R-:W-:Y:S02]  /*b1c0*/  P2R R5, PR, RZ, 0x20 ;  /* 0x00000020ff057803 */ /* 0x000fe40000000000 */
[----:B------:R-:W-:-:S09]  /*b1d0*/  LOP3.LUT P5, RZ, R16, 0x1000, RZ, 0xc0, !PT ;  /* 0x0000100010ff7812 */ /* 0x000fd200078ac0ff */
[----:B------:R-:W-:-:S04]  /*b1e0*/  @!P6 LEA R9, R28, UR42, 0x1 ;  /* 0x0000002a1c09ec11 */ /* 0x000fc8000f8e08ff */
[----:B------:R-:W-:Y:S02]  /*b1f0*/  @!P5 LEA R7, R28, UR42, 0x1 ;  /* 0x0000002a1c07dc11 */ /* 0x000fe4000f8e08ff */
[----:B0-----:R-:W-:-:S05]  /*b200*/  @!P5 LEA R14, P0, R22, R14, 0x1 ;  /* 0x0000000e160ed211 */ /* 0x001fca00078008ff */
[----:B-1----:R-:W-:Y:S02]  /*b210*/  @!P5 IMAD.X R3, RZ, RZ, R2, P0 ;  /* 0x000000ffff03d224 */ /* 0x002fe400000e0602 */
[----:B------:R-:W-:Y:S02]  /*b220*/  @!P5 IMAD.MOV.U32 R2, RZ, RZ, R14 ;  /* 0x000000ffff02d224 */ /* 0x000fe400078e000e */
[----:B------:R-:W0:Y:S04]  /*b230*/  SHFL.IDX PT, R14, R0, 0x1, 0x181f ;  /* 0x00381f00000e7f89 */ /* 0x000e2800000e0000 */
[----:B------:R-:W-:Y:S04]  /*b240*/  @!P5 LDGSTS.E.BYPASS.LTC128B.128 [R7+0x22400], desc[UR36][R2.64], !P4 ;  /* 0x224000000207dfae */ /* 0x000fe8000e101d64 */
[----:B------:R-:W-:Y:S04]  /*b250*/  @!P5 LDGSTS.E.BYPASS.LTC128B.128 [R7+0x26400], desc[UR36][R2.64+0x80], !P3 ;  /* 0x264000800207dfae */ /* 0x000fe8000d901d64 */
[----:B------:R-:W-:Y:S04]  /*b260*/  @!P5 LDGSTS.E.BYPASS.LTC128B.128 [R7+0x2a400], desc[UR36][R2.64+0x100], !P2 ;  /* 0x2a4001000207dfae */ /* 0x000fe8000d101d64 */
[----:B------:R1:W-:Y:S01]  /*b270*/  @!P5 LDGSTS.E.BYPASS.LTC128B.128 [R7+0x2e400], desc[UR36][R2.64+0x180], !P1 ;  /* 0x2e4001800207dfae */ /* 0x0003e2000c901d64 */
[----:B------:R-:W-:-:S03]  /*b280*/  ISETP.NE.AND P5, PT, R5, RZ, PT ;  /* 0x000000ff0500720c */ /* 0x000fc60003fa5270 */
[----:B------:R-:W2:Y:S01]  /*b290*/  SHFL.IDX PT, R5, R4, 0x1, 0x181f ;  /* 0x00381f0004057f89 */ /* 0x000ea200000e0000 */
[----:B0-----:R-:W-:-:S04]  /*b2a0*/  @!P6 LEA R14, P0, R22, R14, 0x1 ;  /* 0x0000000e160ee211 */ /* 0x001fc800078008ff */
[----:B-1----:R-:W-:Y:S02]  /*b2b0*/  @!P6 MOV R2, R14 ;  /* 0x0000000e0002e202 */ /* 0x002fe40000000f00 */
[----:B------:R-:W0:Y:S03]  /*b2c0*/  SHFL.IDX PT, R14, R0, 0x2, 0x181f ;  /* 0x00581f00000e7f89 */ /* 0x000e2600000e0000 */
[----:B------:R-:W-:Y:S01]  /*b2d0*/  @!P5 LEA R7, R28, UR42, 0x1 ;  /* 0x0000002a1c07dc11 */ /* 0x000fe2000f8e08ff */
[----:B--2---:R-:W-:-:S04]  /*b2e0*/  @!P6 IMAD.X R5, RZ, RZ, R5, P0 ;  /* 0x000000ffff05e224 */ /* 0x004fc800000e0605 */
[----:B------:R-:W-:Y:S02]  /*b2f0*/  @!P6 IMAD.MOV.U32 R3, RZ, RZ, R5 ;  /* 0x000000ffff03e224 */ /* 0x000fe400078e0005 */
[----:B------:R-:W1:Y:S01]  /*b300*/  SHFL.IDX PT, R5, R4, 0x2, 0x181f ;  /* 0x00581f0004057f89 */ /* 0x000e6200000e0000 */
[----:B0-----:R-:W-:-:S03]  /*b310*/  @!P5 LEA R14, P0, R22, R14, 0x1 ;  /* 0x0000000e160ed211 */ /* 0x001fc600078008ff */
[----:B------:R-:W-:Y:S04]  /*b320*/  @!P6 LDGSTS.E.BYPASS.LTC128B.128 [R9+0x22c00], desc[UR36][R2.64], !P4 ;  /* 0x22c000000209efae */ /* 0x000fe8000e101d64 */
[----:B------:R-:W-:Y:S04]  /*b330*/  @!P6 LDGSTS.E.BYPASS.LTC128B.128 [R9+0x26c00], desc[UR36][R2.64+0x80], !P3 ;  /* 0x26c000800209efae */ /* 0x000fe8000d901d64 */
[----:B------:R-:W-:Y:S04]  /*b340*/  @!P6 LDGSTS.E.BYPASS.LTC128B.128 [R9+0x2ac00], desc[UR36][R2.64+0x100], !P2 ;  /* 0x2ac001000209efae */ /* 0x000fe8000d101d64 */
[----:B------:R0:W-:Y:S01]  /*b350*/  @!P6 LDGSTS.E.BYPASS.LTC128B.128 [R9+0x2ec00], desc[UR36][R2.64+0x180], !P1 ;  /* 0x2ec001800209efae */ /* 0x0001e2000c901d64 */
[----:B------:R-:W-:-:S04]  /*b360*/  LOP3.LUT P6, RZ, R16, 0x80, RZ, 0xc0, !PT ;  /* 0x0000008010ff7812 */ /* 0x000fc800078cc0ff */
[----:B------:R-:W-:Y:S01]  /*b370*/  P2R R6, PR, RZ, 0x40 ;  /* 0x00000040ff067803 */ /* 0x000fe20000000000 */
[----:B-1----:R-:W-:Y:S01]  /*b380*/  @!P5 IMAD.X R5, RZ, RZ, R5, P0 ;  /* 0x000000ffff05d224 */ /* 0x002fe200000e0605 */
[----:B------:R-:W-:Y:S01]  /*b390*/  LOP3.LUT P6, RZ, R16, 0x200, RZ, 0xc0, !PT ;  /* 0x0000020010ff7812 */ /* 0x000fe200078cc0ff */
[----:B0-----:R-:W-:Y:S02]  /*b3a0*/  @!P5 IMAD.MOV.U32 R2, RZ, RZ, R14 ;  /* 0x000000ffff02d224 */ /* 0x001fe400078e000e */
[----:B------:R-:W0:Y:S01]  /*b3b0*/  SHFL.IDX PT, R14, R0, 0x3, 0x181f ;  /* 0x00781f00000e7f89 */ /* 0x000e2200000e0000 */
[----:B------:R-:W-:-:S03]  /*b3c0*/  @!P5 IMAD.MOV.U32 R3, RZ, RZ, R5 ;  /* 0x000000ffff03d224 */ /* 0x000fc600078e0005 */
[----:B------:R-:W1:Y:S06]  /*b3d0*/  SHFL.IDX PT, R5, R4, 0x3, 0x181f ;  /* 0x00781f0004057f89 */ /* 0x000e6c00000e0000 */
[----:B------:R-:W-:Y:S01]  /*b3e0*/  @!P6 LEA R9, R28, UR42, 0x1 ;  /* 0x0000002a1c09ec11 */ /* 0x000fe2000f8e08ff */
[----:B------:R-:W-:Y:S04]  /*b3f0*/  @!P5 LDGSTS.E.BYPASS.LTC128B.128 [R7+0x23400], desc[UR36][R2.64], !P4 ;  /* 0x234000000207dfae */ /* 0x000fe8000e101d64 */
[----:B------:R-:W-:Y:S04]  /*b400*/  @!P5 LDGSTS.E.BYPASS.LTC128B.128 [R7+0x27400], desc[UR36][R2.64+0x80], !P3 ;  /* 0x274000800207dfae */ /* 0x000fe8000d901d64 */
[----:B------:R-:W-:Y:S04]  /*b410*/  @!P5 LDGSTS.E.BYPASS.LTC128B.128 [R7+0x2b400], desc[UR36][R2.64+0x100], !P2 ;  /* 0x2b4001000207dfae */ /* 0x000fe8000d101d64 */
[----:B------:R2:W-:Y:S01]  /*b420*/  @!P5 LDGSTS.E.BYPASS.LTC128B.128 [R7+0x2f400], desc[UR36][R2.64+0x180], !P1 ;  /* 0x2f4001800207dfae */ /* 0x0005e2000c901d64 */
[----:B------:R-:W-:-:S02]  /*b430*/  LOP3.LUT P5, RZ, R16, 0x40, RZ, 0xc0, !PT ;  /* 0x0000004010ff7812 */ /* 0x000fc400078ac0ff */
[----:B0-----:R-:W-:Y:S02]  /*b440*/  @!P6 LEA R14, P0, R22, R14, 0x1 ;  /* 0x0000000e160ee211 */ /* 0x001fe400078008ff */
[----:B------:R-:W-:Y:S02]  /*b450*/  P2R R8, PR, RZ, 0x20 ;  /* 0x00000020ff087803 */ /* 0x000fe40000000000 */
[----:B------:R-:W-:Y:S01]  /*b460*/  LOP3.LUT P5, RZ, R16, 0x100, RZ, 0xc0, !PT ;  /* 0x0000010010ff7812 */ /* 0x000fe200078ac0ff */
[----:B-1----:R-:W-:Y:S01]  /*b470*/  @!P6 IMAD.X R5, RZ, RZ, R5, P0 ;  /* 0x000000ffff05e224 */ /* 0x002fe200000e0605 */
[----:B--2---:R-:W-:-:S03]  /*b480*/  @!P6 MOV R2, R14 ;  /* 0x0000000e0002e202 */ /* 0x004fc60000000f00 */
[----:B------:R-:W-:Y:S01]  /*b490*/  @!P6 IMAD.MOV.U32 R3, RZ, RZ, R5 ;  /* 0x000000ffff03e224 */ /* 0x000fe200078e0005 */
[----:B------:R-:W0:Y:S04]  /*b4a0*/  SHFL.IDX PT, R14, R0, 0x4, 0x181f ;  /* 0x00981f00000e7f89 */ /* 0x000e2800000e0000 */
[----:B------:R-:W1:Y:S03]  /*b4b0*/  SHFL.IDX PT, R5, R4, 0x4, 0x181f ;  /* 0x00981f0004057f89 */ /* 0x000e6600000e0000 */
[----:B------:R-:W-:Y:S01]  /*b4c0*/  @!P5 LEA R7, R28, UR42, 0x1 ;  /* 0x0000002a1c07dc11 */ /* 0x000fe2000f8e08ff */
[----:B------:R-:W-:Y:S04]  /*b4d0*/  @!P6 LDGSTS.E.BYPASS.LTC128B.128 [R9+0x23c00], desc[UR36][R2.64], !P4 ;  /* 0x23c000000209efae */ /* 0x000fe8000e101d64 */
[----:B------:R-:W-:Y:S04]  /*b4e0*/  @!P6 LDGSTS.E.BYPASS.LTC128B.128 [R9+0x27c00], desc[UR36][R2.64+0x80], !P3 ;  /* 0x27c000800209efae */ /* 0x000fe8000d901d64 */
[----:B------:R-:W-:Y:S04]  /*b4f0*/  @!P6 LDGSTS.E.BYPASS.LTC128B.128 [R9+0x2bc00], desc[UR36][R2.64+0x100], !P2 ;  /* 0x2bc001000209efae */ /* 0x000fe8000d101d64 */
[----:B------:R2:W-:Y:S01]  /*b500*/  @!P6 LDGSTS.E.BYPASS.LTC128B.128 [R9+0x2fc00], desc[UR36][R2.64+0x180], !P1 ;  /* 0x2fc001800209efae */ /* 0x0005e2000c901d64 */
[----:B------:R-:W-:-:S02]  /*b510*/  ISETP.NE.AND P6, PT, R6, RZ, PT ;  /* 0x000000ff0600720c */ /* 0x000fc40003fc5270 */
[----:B0-----:R-:W-:-:S05]  /*b520*/  @!P5 LEA R14, P0, R22, R14, 0x1 ;  /* 0x0000000e160ed211 */ /* 0x001fca00078008ff */
[----:B-1----:R-:W-:Y:S02]  /*b530*/  @!P5 IMAD.X R5, RZ, RZ, R5, P0 ;  /* 0x000000ffff05d224 */ /* 0x002fe400000e0605 */
[----:B--2---:R-:W-:Y:S02]  /*b540*/  @!P5 IMAD.MOV.U32 R2, RZ, RZ, R14 ;  /* 0x000000ffff02d224 */ /* 0x004fe400078e000e */
[----:B------:R-:W0:Y:S01]  /*b550*/  SHFL.IDX PT, R14, R0, 0x5, 0x181f ;  /* 0x00b81f00000e7f89 */ /* 0x000e2200000e0000 */
[----:B------:R-:W-:Y:S01]  /*b560*/  @!P5 IMAD.MOV.U32 R3, RZ, RZ, R5 ;  /* 0x000000ffff03d224 */ /* 0x000fe200078e0005 */
[----:B------:R-:W-:Y:S02]  /*b570*/  @!P6 LEA R9, R28, UR42, 0x1 ;  /* 0x0000002a1c09ec11 */ /* 0x000fe4000f8e08ff */
[----:B------:R-:W1:Y:S04]  /*b580*/  SHFL.IDX PT, R5, R4, 0x5, 0x181f ;  /* 0x00b81f0004057f89 */ /* 0x000e6800000e0000 */
[----:B------:R-:W-:Y:S04]  /*b590*/  @!P5 LDGSTS.E.BYPASS.LTC128B.128 [R7+0x24400], desc[UR36][R2.64], !P4 ;  /* 0x244000000207dfae */ /* 0x000fe8000e101d64 */
[----:B------:R-:W-:Y:S04]  /*b5a0*/  @!P5 LDGSTS.E.BYPASS.LTC128B.128 [R7+0x28400], desc[UR36][R2.64+0x80], !P3 ;  /* 0x284000800207dfae */ /* 0x000fe8000d901d64 */
[----:B------:R-:W-:Y:S04]  /*b5b0*/  @!P5 LDGSTS.E.BYPASS.LTC128B.128 [R7+0x2c400], desc[UR36][R2.64+0x100], !P2 ;  /* 0x2c4001000207dfae */ /* 0x000fe8000d101d64 */
[----:B------:R2:W-:Y:S01]  /*b5c0*/  @!P5 LDGSTS.E.BYPASS.LTC128B.128 [R7+0x30400], desc[UR36][R2.64+0x180], !P1 ;  /* 0x304001800207dfae */ /* 0x0005e2000c901d64 */
[----:B------:R-:W-:-:S02]  /*b5d0*/  ISETP.NE.AND P5, PT, R8, RZ, PT ;  /* 0x000000ff0800720c */ /* 0x000fc40003fa5270 */
[----:B0-----:R-:W-:-:S05]  /*b5e0*/  @!P6 LEA R14, P0, R22, R14, 0x1 ;  /* 0x0000000e160ee211 */ /* 0x001fca00078008ff */
[----:B-1----:R-:W-:Y:S01]  /*b5f0*/  @!P6 IMAD.X R5, RZ, RZ, R5, P0 ;  /* 0x000000ffff05e224 */ /* 0x002fe200000e0605 */
[----:B--2---:R-:W-:-:S03]  /*b600*/  @!P6 MOV R2, R14 ;  /* 0x0000000e0002e202 */ /* 0x004fc60000000f00 */
[----:B------:R-:W-:Y:S01]  /*b610*/  @!P6 IMAD.MOV.U32 R3, RZ, RZ, R5 ;  /* 0x000000ffff03e224 */ /* 0x000fe200078e0005 */
[----:B------:R-:W0:Y:S01]  /*b620*/  SHFL.IDX PT, R14, R0, 0x6, 0x181f ;  /* 0x00d81f00000e7f89 */ /* 0x000e2200000e0000 */
[----:B------:R-:W-:-:S03]  /*b630*/  @!P5 LEA R7, R28, UR42, 0x1 ;  /* 0x0000002a1c07dc11 */ /* 0x000fc6000f8e08ff */
[----:B------:R-:W1:Y:S04]  /*b640*/  SHFL.IDX PT, R5, R4, 0x6, 0x181f ;  /* 0x00d81f0004057f89 */ /* 0x000e6800000e0000 */
[----:B------:R-:W-:Y:S04]  /*b650*/  @!P6 LDGSTS.E.BYPASS.LTC128B.128 [R9+0x24c00], desc[UR36][R2.64], !P4 ;  /* 0x24c000000209efae */ /* 0x000fe8000e101d64 */
[----:B------:R-:W-:Y:S04]  /*b660*/  @!P6 LDGSTS.E.BYPASS.LTC128B.128 [R9+0x28c00], desc[UR36][R2.64+0x80], !P3 ;  /* 0x28c000800209efae */ /* 0x000fe8000d901d64 */
[----:B------:R-:W-:Y:S04]  /*b670*/  @!P6 LDGSTS.E.BYPASS.LTC128B.128 [R9+0x2cc00], desc[UR36][R2.64+0x100], !P2 ;  /* 0x2cc001000209efae */ /* 0x000fe8000d101d64 */
[----:B------:R2:W-:Y:S01]  /*b680*/  @!P6 LDGSTS.E.BYPASS.LTC128B.128 [R9+0x30c00], desc[UR36][R2.64+0x180], !P1 ;  /* 0x30c001800209efae */ /* 0x0005e2000c901d64 */
[----:B0-----:R-:W-:-:S05]  /*b690*/  @!P5 LEA R14, P0, R22, R14, 0x1 ;  /* 0x0000000e160ed211 */ /* 0x001fca00078008ff */
[----:B-1----:R-:W-:Y:S02]  /*b6a0*/  @!P5 IMAD.X R5, RZ, RZ, R5, P0 ;  /* 0x000000ffff05d224 */ /* 0x002fe400000e0605 */
[----:B--2---:R-:W-:Y:S02]  /*b6b0*/  @!P5 IMAD.MOV.U32 R2, RZ, RZ, R14 ;  /* 0x000000ffff02d224 */ /* 0x004fe400078e000e */
[----:B------:R-:W-:Y:S01]  /*b6c0*/  @!P5 IMAD.MOV.U32 R3, RZ, RZ, R5 ;  /* 0x000000ffff03d224 */ /* 0x000fe200078e0005 */
[----:B------:R0:W1:Y:S04]  /*b6d0*/  SHFL.IDX PT, R14, R0, 0x7, 0x181f ;  /* 0x00f81f00000e7f89 */ /* 0x00006800000e0000 */
[----:B------:R0:W-:Y:S04]  /*b6e0*/  @!P5 LDGSTS.E.BYPASS.LTC128B.128 [R7+0x25400], desc[UR36][R2.64], !P4 ;  /* 0x254000000207dfae */ /* 0x0001e8000e101d64 */
[----:B------:R0:W-:Y:S04]  /*b6f0*/  @!P5 LDGSTS.E.BYPASS.LTC128B.128 [R7+0x29400], desc[UR36][R2.64+0x80], !P3 ;  /* 0x294000800207dfae */ /* 0x0001e8000d901d64 */
[----:B------:R0:W-:Y:S04]  /*b700*/  @!P5 LDGSTS.E.BYPASS.LTC128B.128 [R7+0x2d400], desc[UR36][R2.64+0x100], !P2 ;  /* 0x2d4001000207dfae */ /* 0x0001e8000d101d64 */
[----:B------:R0:W-:Y:S04]  /*b710*/  @!P5 LDGSTS.E.BYPASS.LTC128B.128 [R7+0x31400], desc[UR36][R2.64+0x180], !P1 ;  /* 0x314001800207dfae */ /* 0x0001e8000c901d64 */
[----:B------:R0:W2:Y:S02]  /*b720*/  SHFL.IDX PT, R5, R4, 0x7, 0x181f ;  /* 0x00f81f0004057f89 */ /* 0x0000a400000e0000 */
.L_x_9349:
[----:B------:R-:W-:Y:S01]  /*b730*/  LOP3.LUT P0, RZ, R16, 0x2000, RZ, 0xc0, !PT ;  /* 0x0000200010ff7812 */ /* 0x000fe2000780c0ff */
[----:B------:R-:W-:-:S12]  /*b740*/  BSSY B0, `(.L_x_9262) ;  /* 0x000000c000007945 */ /* 0x000fd80003800000 */
[----:B------:R-:W-:Y:S05]  /*b750*/  @P0 BRA `(.L_x_9263) ;  /* 0x0000000000280947 */ /* 0x000fea0003800000 */
[----:B01----:R-:W-:-:S05]  /*b760*/  LEA R2, P0, R22, R14, 0x1 ;  /* 0x0000000e16027211 */ /* 0x003fca00078008ff */
[----:B--2---:R-:W-:Y:S01]  /*b770*/  IMAD.X R3, RZ, RZ, R5, P0 ;  /* 0x000000ffff037224 */ /* 0x004fe200000e0605 */
[----:B------:R-:W-:-:S05]  /*b780*/  LEA R5, R28, UR42, 0x1 ;  /* 0x0000002a1c057c11 */ /* 0x000fca000f8e08ff */
[----:B------:R-:W-:Y:S01]  /*b790*/  @!PT LDS RZ, [RZ] ;  /* 0x00000000fffff984 */ /* 0x000fe20000000800 */
[----:B------:R-:W-:Y:S01]  /*b7a0*/  @!PT LDS RZ, [RZ] ;  /* 0x00000000fffff984 */ /* 0x000fe20000000800 */
[----:B------:R-:W-:Y:S01]  /*b7b0*/  @!PT LDS RZ, [RZ] ;  /* 0x00000000fffff984 */ /* 0x000fe20000000800 */
[----:B------:R3:W-:Y:S04]  /*b7c0*/  LDGSTS.E.BYPASS.LTC128B.128 [R5+0x25c00], desc[UR36][R2.64], !P4 ;  /* 0x25c0000002057fae */ /* 0x0007e8000e101d64 */
[----:B------:R3:W-:Y:S04]  /*b7d0*/  LDGSTS.E.BYPASS.LTC128B.128 [R5+0x29c00], desc[UR36][R2.64+0x80], !P3 ;  /* 0x29c0008002057fae */ /* 0x0007e8000d901d64 */
[----:B------:R3:W-:Y:S04]  /*b7e0*/  LDGSTS.E.BYPASS.LTC128B.128 [R5+0x2dc00], desc[UR36][R2.64+0x100], !P2 ;  /* 0x2dc0010002057fae */ /* 0x0007e8000d101d64 */
[----:B------:R3:W-:Y:S02]  /*b7f0*/  LDGSTS.E.BYPASS.LTC128B.128 [R5+0x31c00], desc[UR36][R2.64+0x180], !P1 ;  /* 0x31c0018002057fae */ /* 0x0007e4000c901d64 */
.L_x_9263:
[----:B------:R-:W-:Y:S05]  /*b800*/  BSYNC B0 ;  /* 0x0000000000007941 */ /* 0x000fea0003800000 */
.L_x_9262:
        /* <DEDUP_REMOVED lines=9> */
.L_x_9350:
[----:B------:R-:W-:-:S13]  /*b8a0*/  LOP3.LUT P0, RZ, R16, 0x20, RZ, 0xc0, !PT ;  /* 0x0000002010ff7812 */ /* 0x000fda000780c0ff */
[----:B------:R-:W-:Y:S05]  /*b8b0*/  @!P0 BRA `(.L_x_9265) ;  /* 0x0000000000048947 */ /* 0x000fea0003800000 */
[----:B------:R-:W-:Y:S01]  /*b8c0*/  BPT.TRAP 0x1 ;  /* 0x000000040000795c */ /* 0x000fe20000300000 */
.L_x_9265:
[----:B------:R-:W4:Y:S02]  /*b8d0*/  SYNCS.PHASECHK.TRANS64.TRYWAIT P0, [UR42+0x32460], R0 ;  /* 0x03246000ff0075a7 */ /* 0x000f24000800016a */
[----:B----4-:R-:W-:Y:S05]  /*b8e0*/  @!P0 BRA `(.L_x_9266) ;  /* 0x0000003800a88947 */ /* 0x010fea0003800000 */
.L_x_9351:
[----:B------:R-:W-:Y:S01]  /*b8f0*/  ULDC.64 UR4, c[0x0][0x328] ;  /* 0x0000ca0000047ab9 */ /* 0x000fe20000000a00 */
[----:B------:R-:W-:Y:S01]  /*b900*/  ULDC.64 UR6, c[0x0][0x338] ;  /* 0x0000ce0000067ab9 */ /* 0x000fe20000000a00 */
[----:B0-----:R-:W-:Y:S01]  /*b910*/  IMAD R0, R25, UR4, RZ ;  /* 0x0000000419007c24 */ /* 0x001fe2000f8e02ff */
[C---:B------:R-:W-:Y:S01]  /*b920*/  LOP3.LUT P3, RZ, R16.reuse, 0x10, RZ, 0xc0, !PT ;  /* 0x0000001010ff7812 */ /* 0x040fe2000786c0ff */
[----:B---3--:R-:W-:Y:S01]  /*b930*/  IMAD.WIDE.U32 R2, R23, UR4, RZ ;  /* 0x0000000417027c25 */ /* 0x008fe2000f8e00ff */
[----:B------:R-:W-:Y:S02]  /*b940*/  R2UR UR4, R29 ;  /* 0x000000001d0472ca */ /* 0x000fe400000e0000 */
[C---:B------:R-:W-:Y:S01]  /*b950*/  LOP3.LUT P2, RZ, R16.reuse, 0x8, RZ, 0xc0, !PT ;  /* 0x0000000810ff7812 */ /* 0x040fe2000784c0ff */
[----:B------:R-:W-:Y:S01]  /*b960*/  IMAD R23, R23, UR5, R0 ;  /* 0x0000000517177c24 */ /* 0x000fe2000f8e0200 */
[C---:B------:R-:W-:Y:S01]  /*b970*/  LOP3.LUT P1, RZ, R16.reuse, 0x4, RZ, 0xc0, !PT ;  /* 0x0000000410ff7812 */ /* 0x040fe2000782c0ff */
[----:B--2---:R-:W-:Y:S01]  /*b980*/  IMAD R5, R19, UR6, RZ ;  /* 0x0000000613057c24 */ /* 0x004fe2000f8e02ff */
[----:B------:R-:W-:Y:S01]  /*b990*/  SEL R0, RZ, 0x4, P2 ;  /* 0x00000004ff007807 */ /* 0x000fe20001000000 */
[----:B------:R-:W-:Y:S01]  /*b9a0*/  IMAD.IADD R3, R3, 0x1, R23 ;  /* 0x0000000103037824 */ /* 0x000fe200078e0217 */
[----:B------:R-:W-:Y:S01]  /*b9b0*/  LOP3.LUT P4, RZ, R16, 0x1, RZ, 0xc0, !PT ;  /* 0x0000000110ff7812 */ /* 0x000fe2000788c0ff */
[----:B------:R-:W-:-:S02]  /*b9c0*/  IMAD R5, R18, UR7, R5 ;  /* 0x0000000712057c24 */ /* 0x000fc4000f8e0205 */
[----:B------:R-:W-:Y:S01]  /*b9d0*/  IMAD.WIDE.U32 R2, R18, UR6, R2 ;  /* 0x0000000612027c25 */ /* 0x000fe2000f8e0002 */
[----:B------:R-:W-:Y:S02]  /*b9e0*/  ULDC.64 UR6, c[0x0][0x330] ;  /* 0x0000cc0000067ab9 */ /* 0x000fe40000000a00 */
[----:B------:R-:W-:Y:S01]  /*b9f0*/  UIMAD UR4, UR4, UR6, URZ ;  /* 0x00000006040472a4 */ /* 0x000fe2000f8e023f */
[----:B------:R-:W-:Y:S02]  /*ba00*/  IMAD.IADD R3, R3, 0x1, R5 ;  /* 0x0000000103037824 */ /* 0x000fe400078e0205 */
[----:B------:R-:W-:Y:S01]  /*ba10*/  IMAD.U32 R5, RZ, RZ, UR6 ;  /* 0x00000006ff057e24 */ /* 0x000fe2000f8e00ff */
[----:B------:R-:W-:-:S03]  /*ba20*/  UIMAD UR4, UR39, UR7, UR4 ;  /* 0x00000007270472a4 */ /* 0x000fc6000f8e0204 */
[----:B------:R-:W-:Y:S01]  /*ba30*/  IMAD.WIDE.U32 R2, R5, UR39, R2 ;  /* 0x0000002705027c25 */ /* 0x000fe2000f8e0002 */
[----:B------:R-:W-:Y:S01]  /*ba40*/  ULDC.64 UR6, c[0x0][0x318] ;  /* 0x0000c60000067ab9 */ /* 0x000fe20000000a00 */
[----:B------:R-:W-:Y:S02]  /*ba50*/  SEL R5, RZ, 0x8, P1 ;  /* 0x00000008ff057807 */ /* 0x000fe40000800000 */
        /* <DEDUP_REMOVED lines=8> */
[----:B-1----:R-:W0:Y:S01]  /*bae0*/  SHFL.IDX PT, R14, R18, RZ, 0x181f ;  /* 0x00181fff120e7589 */ /* 0x002e2200000e0000 */
[----:B------:R-:W-:Y:S02]  /*baf0*/  SHF.L.U32 R0, R22, 0x1, RZ ;  /* 0x0000000116007819 */ /* 0x000fe400000006ff */
[----:B------:R-:W-:Y:S01]  /*bb00*/  LEA R10, R28, UR42, 0x1 ;  /* 0x0000002a1c0a7c11 */ /* 0x000fe2000f8e08ff */
[----:B------:R-:W1:Y:S01]  /*bb10*/  SHFL.IDX PT, R3, R19, RZ, 0x181f ;  /* 0x00181fff13037589 */ /* 0x000e6200000e0000 */
[C---:B------:R-:W-:Y:S02]  /*bb20*/  LOP3.LUT P2, RZ, R5.reuse, 0x2, RZ, 0xc0, !PT ;  /* 0x0000000205ff7812 */ /* 0x040fe4000784c0ff */
[----:B------:R-:W-:Y:S01]  /*bb30*/  LOP3.LUT P1, RZ, R5, 0x4, RZ, 0xc0, !PT ;  /* 0x0000000405ff7812 */ /* 0x000fe2000782c0ff */
[----:B------:R-:W-:Y:S01]  /*bb40*/  SHFL.IDX PT, R4, R19, 0x1, 0x181f ;  /* 0x00381f0013047f89 */ /* 0x000fe200000e0000 */
[----:B------:R-:W-:-:S03]  /*bb50*/  VIADD R31, R10, 0x400 ;  /* 0x000004000a1f7836 */ /* 0x000fc60000000000 */
[----:B------:R-:W-:Y:S01]  /*bb60*/  SHFL.IDX PT, R20, R19, 0x4, 0x181f ;  /* 0x00981f0013147f89 */ /* 0x000fe200000e0000 */
[----:B0-----:R-:W-:-:S03]  /*bb70*/  IADD3 R2, P0, R14, R0, RZ ;  /* 0x000000000e027210 */ /* 0x001fc60007f1e0ff */
[----:B------:R-:W0:Y:S02]  /*bb80*/  SHFL.IDX PT, R14, R18, 0x1, 0x181f ;  /* 0x00381f00120e7f89 */ /* 0x000e2400000e0000 */
[----:B-1----:R-:W-:Y:S01]  /*bb90*/  IMAD.X R3, RZ, RZ, R3, P0 ;  /* 0x000000ffff037224 */ /* 0x002fe200000e0603 */
[-C--:B0-----:R-:W-:Y:S02]  /*bba0*/  IADD3 R6, P0, R14, R0.reuse, RZ ;  /* 0x000000000e067210 */ /* 0x081fe40007f1e0ff */
[----:B------:R-:W0:Y:S03]  /*bbb0*/  SHFL.IDX PT, R14, R18, 0x2, 0x181f ;  /* 0x00581f00120e7f89 */ /* 0x000e2600000e0000 */
[----:B------:R-:W-:Y:S02]  /*bbc0*/  IMAD.X R7, RZ, RZ, R4, P0 ;  /* 0x000000ffff077224 */ /* 0x000fe400000e0604 */
[----:B------:R-:W1:Y:S01]  /*bbd0*/  SHFL.IDX PT, R4, R19, 0x2, 0x181f ;  /* 0x00581f0013047f89 */ /* 0x000e6200000e0000 */
[----:B0-----:R-:W-:-:S03]  /*bbe0*/  IADD3 R8, P0, R14, R0, RZ ;  /* 0x000000000e087210 */ /* 0x001fc60007f1e0ff */
[----:B------:R-:W0:Y:S02]  /*bbf0*/  SHFL.IDX PT, R14, R18, 0x3, 0x181f ;  /* 0x00781f00120e7f89 */ /* 0x000e2400000e0000 */
[----:B-1----:R-:W-:Y:S01]  /*bc00*/  IMAD.X R9, RZ, RZ, R4, P0 ;  /* 0x000000ffff097224 */ /* 0x002fe200000e0604 */
[----:B------:R-:W-:-:S13]  /*bc10*/  ISETP.LT.OR P0, PT, R17, 0x1, P4 ;  /* 0x000000011100780c */ /* 0x000fda0002701670 */
[----:B------:R-:W-:Y:S01]  /*bc20*/  LDGSTS.E.BYPASS.LTC128B.128 [R10+0x400], desc[UR36][R2.64], !P0 ;  /* 0x00400000020a7fae */ /* 0x000fe2000c101d64 */
[----:B------:R-:W-:-:S13]  /*bc30*/  ISETP.LT.OR P0, PT, R17, 0x1, !P2 ;  /* 0x000000011100780c */ /* 0x000fda0005701670 */
[----:B------:R-:W-:Y:S01]  /*bc40*/  LDGSTS.E.BYPASS.LTC128B.128 [R10+0x3400], desc[UR36][R2.64+0x80], !P0 ;  /* 0x03400080020a7fae */ /* 0x000fe2000c101d64 */
[----:B------:R-:W-:-:S13]  /*bc50*/  ISETP.LT.OR P0, PT, R17, 0x1, !P1 ;  /* 0x000000011100780c */ /* 0x000fda0004f01670 */
[----:B------:R-:W-:Y:S01]  /*bc60*/  LDGSTS.E.BYPASS.LTC128B.128 [R10+0x6400], desc[UR36][R2.64+0x100], !P0 ;  /* 0x06400100020a7fae */ /* 0x000fe2000c101d64 */
[----:B------:R-:W-:-:S03]  /*bc70*/  LOP3.LUT P0, RZ, R5, 0x8, RZ, 0xc0, !PT ;  /* 0x0000000805ff7812 */ /* 0x000fc6000780c0ff */
[----:B------:R-:W1:Y:S01]  /*bc80*/  SHFL.IDX PT, R5, R19, 0x3, 0x181f ;  /* 0x00781f0013057f89 */ /* 0x000e6200000e0000 */
[----:B------:R-:W-:-:S03]  /*bc90*/  ISETP.LT.OR P3, PT, R17, 0x1, !P0 ;  /* 0x000000011100780c */ /* 0x000fc60004761670 */
[----:B------:R-:W-:Y:S10]  /*bca0*/  SHFL.IDX PT, R19, R19, 0x5, 0x181f ;  /* 0x00b81f0013137f89 */ /* 0x000ff400000e0000 */
[----:B------:R2:W-:Y:S01]  /*bcb0*/  LDGSTS.E.BYPASS.LTC128B.128 [R10+0x9400], desc[UR36][R2.64+0x180], !P3 ;  /* 0x09400180020a7fae */ /* 0x0005e2000d901d64 */
[----:B0-----:R-:W-:-:S03]  /*bcc0*/  IADD3 R4, P3, R14, R0, RZ ;  /* 0x000000000e047210 */ /* 0x001fc60007f7e0ff */
[----:B------:R-:W2:Y:S02]  /*bcd0*/  SHFL.IDX PT, R14, R18, 0x4, 0x181f ;  /* 0x00981f00120e7f89 */ /* 0x000ea400000e0000 */
[----:B-1----:R-:W-:Y:S01]  /*bce0*/  IMAD.X R5, RZ, RZ, R5, P3 ;  /* 0x000000ffff057224 */ /* 0x002fe200018e0605 */
[----:B------:R-:W-:-:S13]  /*bcf0*/  ISETP.LT.OR P3, PT, R17, 0x11, P4 ;  /* 0x000000111100780c */ /* 0x000fda0002761670 */
[----:B------:R-:W-:Y:S01]  /*bd00*/  LDGSTS.E.BYPASS.LTC128B.128 [R10+0xc00], desc[UR36][R6.64], !P3 ;  /* 0x00c00000060a7fae */ /* 0x000fe2000d901d64 */
[----:B------:R-:W-:-:S13]  /*bd10*/  ISETP.LT.OR P3, PT, R17, 0x11, !P2 ;  /* 0x000000111100780c */ /* 0x000fda0005761670 */
[----:B------:R-:W-:Y:S01]  /*bd20*/  LDGSTS.E.BYPASS.LTC128B.128 [R10+0x3c00], desc[UR36][R6.64+0x80], !P3 ;  /* 0x03c00080060a7fae */ /* 0x000fe2000d901d64 */
[----:B------:R-:W-:-:S13]  /*bd30*/  ISETP.LT.OR P3, PT, R17, 0x11, !P1 ;  /* 0x000000111100780c */ /* 0x000fda0004f61670 */
[----:B------:R-:W-:Y:S01]  /*bd40*/  LDGSTS.E.BYPASS.LTC128B.128 [R10+0x6c00], desc[UR36][R6.64+0x100], !P3 ;  /* 0x06c00100060a7fae */ /* 0x000fe2000d901d64 */
[----:B------:R-:W-:-:S13]  /*bd50*/  ISETP.LT.OR P3, PT, R17, 0x11, !P0 ;  /* 0x000000111100780c */ /* 0x000fda0004761670 */
[----:B------:R0:W-:Y:S01]  /*bd60*/  LDGSTS.E.BYPASS.LTC128B.128 [R10+0x9c00], desc[UR36][R6.64+0x180], !P3 ;  /* 0x09c00180060a7fae */ /* 0x0001e2000d901d64 */
[----:B--2---:R-:W-:-:S03]  /*bd70*/  IADD3 R2, P3, R14, R0, RZ ;  /* 0x000000000e027210 */ /* 0x004fc60007f7e0ff */
[----:B------:R1:W2:Y:S02]  /*bd80*/  SHFL.IDX PT, R14, R18, 0x5, 0x181f ;  /* 0x00b81f00120e7f89 */ /* 0x0002a400000e0000 */
[----:B------:R-:W-:Y:S01]  /*bd90*/  IMAD.X R3, RZ, RZ, R20, P3 ;  /* 0x000000ffff037224 */ /* 0x000fe200018e0614 */
[----:B------:R-:W-:Y:S02]  /*bda0*/  ISETP.LT.OR P3, PT, R17, 0x21, P4 ;  /* 0x000000211100780c */ /* 0x000fe40002761670 */
[----:B0-----:R-:W-:-:S11]  /*bdb0*/  MOV R6, RZ ;  /* 0x000000ff00067202 */ /* 0x001fd60000000f00 */
        /* <DEDUP_REMOVED lines=22> */
[----:B--2---:R1:W-:Y:S02]  /*bf20*/  LDGSTS.E.BYPASS.LTC128B.128 [R10+0xb400], desc[UR36][R2.64+0x180], !P3 ;  /* 0x0b400180020a7fae */ /* 0x0043e4000d901d64 */
.L_x_9365:
[----:B01----:R-:W-:Y:S02]  /*bf30*/  IADD3 R2, P3, R14, R0, RZ ;  /* 0x000000000e027210 */ /* 0x003fe40007f7e0ff */
[C---:B------:R-:W-:Y:S02]  /*bf40*/  ISETP.LT.OR P2, PT, R17.reuse, 0x51, !P2 ;  /* 0x000000511100780c */ /* 0x040fe40005741670 */
[C---:B------:R-:W-:Y:S01]  /*bf50*/  ISETP.LT.OR P1, PT, R17.reuse, 0x51, !P1 ;  /* 0x000000511100780c */ /* 0x040fe20004f21670 */
[----:B------:R-:W-:Y:S01]  /*bf60*/  IMAD.X R3, RZ, RZ, R19, P3 ;  /* 0x000000ffff037224 */ /* 0x000fe200018e0613 */
[C---:B------:R-:W-:Y:S02]  /*bf70*/  ISETP.LT.OR P3, PT, R17.reuse, 0x51, P4 ;  /* 0x000000511100780c */ /* 0x040fe40002761670 */
[----:B------:R-:W-:-:S11]  /*bf80*/  ISETP.LT.OR P0, PT, R17, 0x51, !P0 ;  /* 0x000000511100780c */ /* 0x000fd60004701670 */
        /* <DEDUP_REMOVED lines=14> */
.L_x_9268:
        /* <DEDUP_REMOVED lines=8> */
[----:B------:R-:W0:Y:S01]  /*c0f0*/  S2R R2, SR_TID.X ;  /* 0x0000000000027919 */ /* 0x000e220000002100 */
[----:B------:R-:W-:Y:S01]  /*c100*/  UIADD3 UR4, UR44, 0x1, URZ ;  /* 0x000000012c047890 */ /* 0x000fe2000fffe03f */
[----:B------:R-:W-:Y:S01]  /*c110*/  LOP3.LUT R3, RZ, UR40, RZ, 0x33, !PT ;  /* 0x00000028ff037c12 */ /* 0x000fe2000f8e33ff */
[----:B------:R-:W-:Y:S02]  /*c120*/  IMAD.MOV.U32 R26, RZ, RZ, 0x1 ;  /* 0x00000001ff1a7424 */ /* 0x000fe400078e00ff */
[----:B------:R-:W-:Y:S01]  /*c130*/  UIMAD UR4, UR4, UR38, URZ ;  /* 0x00000026040472a4 */ /* 0x000fe2000f8e023f */
[----:B------:R-:W-:Y:S02]  /*c140*/  IMAD.MOV.U32 R17, RZ, RZ, 0x1 ;  /* 0x00000001ff117424 */ /* 0x000fe400078e00ff */
[----:B0-----:R-:W-:-:S05]  /*c150*/  IMAD.SHL.U32 R2, R2, 0x10, RZ ;  /* 0x0000001002027824 */ /* 0x001fca00078e00ff */
[----:B------:R-:W-:-:S04]  /*c160*/  LOP3.LUT R2, R2, 0x70, RZ, 0xc0, !PT ;  /* 0x0000007002027812 */ /* 0x000fc800078ec0ff */
[----:B------:R-:W-:Y:S02]  /*c170*/  IADD3 R24, R2, R24, R37 ;  /* 0x0000001802187210 */ /* 0x000fe40007ffe025 */
[----:B------:R-:W-:Y:S02]  /*c180*/  LOP3.LUT R2, RZ, UR4, RZ, 0x33, !PT ;  /* 0x00000004ff027c12 */ /* 0x000fe4000f8e33ff */
[----:B------:R-:W-:Y:S02]  /*c190*/  IADD3 R5, R24, -0x120, RZ ;  /* 0xfffffee018057810 */ /* 0x000fe40007ffe0ff */
[----:B------:R-:W-:-:S04]  /*c1a0*/  VIMNMX R2, R2, R3, !PT ;  /* 0x0000000302027248 */ /* 0x000fc80007fe0100 */
[C---:B------:R-:W-:Y:S01]  /*c1b0*/  IADD3 R27, -R2.reuse, -0x2, RZ ;  /* 0xfffffffe021b7810 */ /* 0x040fe20007ffe1ff */
[----:B------:R-:W-:-:S07]  /*c1c0*/  IMAD R18, R2, -0x60, R5 ;  /* 0xffffffa002127824 */ /* 0x000fce00078e0205 */
.L_x_9284:
        /* <DEDUP_REMOVED lines=22> */
.L_x_9271:
[----:B------:R-:W-:Y:S05]  /*c330*/  BSYNC B1 ;  /* 0x0000000000017941 */ /* 0x000fea0003800000 */
.L_x_9270:
[----:B------:R-:W-:-:S13]  /*c340*/  LOP3.LUT P0, RZ, R16, 0x20, RZ, 0xc0, !PT ;  /* 0x0000002010ff7812 */ /* 0x000fda000780c0ff */
[----:B------:R-:W-:Y:S05]  /*c350*/  @!P0 BRA `(.L_x_9272) ;  /* 0x0000000000048947 */ /* 0x000fea0003800000 */
[----:B------:R-:W-:Y:S01]  /*c360*/  BPT.TRAP 0x1 ;  /* 0x000000040000795c */ /* 0x000fe20000300000 */
.L_x_9272:
[----:B------:R-:W-:Y:S01]  /*c370*/  LEA R19, R17, UR42, 0x3 ;  /* 0x0000002a11137c11 */ /* 0x000fe2000f8e18ff */
[----:B------:R-:W-:Y:S01]  /*c380*/  BSSY B1, `(.L_x_9273) ;  /* 0x0000004000017945 */ /* 0x000fe20003800000 */
[----:B------:R-:W-:-:S04]  /*c390*/  SHF.L.U32 R23, R26, 0x1f, RZ ;  /* 0x0000001f1a177819 */ /* 0x000fc800000006ff */
[----:B------:R-:W1:Y:S02]  /*c3a0*/  SYNCS.PHASECHK.TRANS64.TRYWAIT P0, [R19+URZ+0x32440], R23 ;  /* 0x03244017130075a7 */ /* 0x000e64000800017f */
[----:B-1----:R-:W-:Y:S05]  /*c3b0*/  @!P0 BRA `(.L_x_9274) ;  /* 0x0000003800788947 */ /* 0x002fea0003800000 */
.L_x_9366:
[----:B------:R-:W-:Y:S05]  /*c3c0*/  BSYNC B1 ;  /* 0x0000000000017941 */ /* 0x000fea0003800000 */
.L_x_9273:
[----:B------:R-:W-:Y:S01]  /*c3d0*/  ULDC UR4, c[0x0][0x430] ;  /* 0x00010c0000047ab9 */ /* 0x000fe20000000800 */
[----:B-----5:R-:W-:Y:S01]  /*c3e0*/  SHF.R.S32.HI R20, RZ, 0x1f, R4 ;  /* 0x0000001fff147819 */ /* 0x020fe20000011404 */
[----:B------:R-:W-:Y:S01]  /*c3f0*/  UIADD3 UR4, -UR4, URZ, URZ ;  /* 0x0000003f04047290 */ /* 0x000fe2000fffe13f */
[----:B------:R-:W-:Y:S01]  /*c400*/  LOP3.LUT P1, RZ, R16, 0x2, RZ, 0xc0, !PT ;  /* 0x0000000210ff7812 */ /* 0x000fe2000782c0ff */
[----:B------:R-:W-:Y:S01]  /*c410*/  ULDC.64 UR6, c[0x0][0x310] ;  /* 0x0000c40000067ab9 */ /* 0x000fe20000000a00 */
[----:B------:R-:W-:-:S03]  /*c420*/  IMAD R22, R17, 0x1800, R28 ;  /* 0x0000180011167824 */ /* 0x000fc600078e021c */
[----:B0-----:R-:W-:Y:S01]  /*c430*/  IMAD R5, R7, UR4, R18 ;  /* 0x0000000407057c24 */ /* 0x001fe2000f8e0212 */
[----:B------:R-:W-:-:S03]  /*c440*/  ULDC.64 UR4, c[0x0][0x300] ;  /* 0x0000c00000047ab9 */ /* 0x000fc60000000a00 */
[----:B------:R-:W-:Y:S01]  /*c450*/  IMAD.WIDE.U32 R2, R5, UR4, RZ ;  /* 0x0000000405027c25 */ /* 0x000fe2000f8e00ff */
[----:B------:R-:W-:-:S05]  /*c460*/  SHF.R.S32.HI R25, RZ, 0x1f, R5 ;  /* 0x0000001fff197819 */ /* 0x000fca0000011405 */
[----:B------:R-:W-:Y:S01]  /*c470*/  IMAD R6, R25, UR4, RZ ;  /* 0x0000000419067c24 */ /* 0x000fe2000f8e02ff */
[----:B------:R-:W-:-:S03]  /*c480*/  R2UR UR4, R29 ;  /* 0x000000001d0472ca */ /* 0x000fc600000e0000 */
[----:B------:R-:W-:-:S04]  /*c490*/  IMAD R7, R5, UR5, R6 ;  /* 0x0000000505077c24 */ /* 0x000fc8000f8e0206 */
[----:B------:R-:W-:Y:S02]  /*c4a0*/  IMAD.IADD R3, R3, 0x1, R7 ;  /* 0x0000000103037824 */ /* 0x000fe400078e0207 */
[----:B------:R-:W-:Y:S02]  /*c4b0*/  IMAD R7, R20, UR6, RZ ;  /* 0x0000000614077c24 */ /* 0x000fe4000f8e02ff */
[----:B------:R-:W-:-:S04]  /*c4c0*/  IMAD.WIDE.U32 R2, R4, UR6, R2 ;  /* 0x0000000604027c25 */ /* 0x000fc8000f8e0002 */
[----:B------:R-:W-:Y:S01]  /*c4d0*/  IMAD R7, R4, UR7, R7 ;  /* 0x0000000704077c24 */ /* 0x000fe2000f8e0207 */
        /* <DEDUP_REMOVED lines=23> */
[----:B------:R-:W0:Y:S01]  /*c650*/  SHFL.IDX PT, R14, R21, 0x2, 0x181f ;  /* 0x00581f00150e7f89 */ /* 0x000e2200000e0000 */
[----:B------:R-:W-:-:S05]  /*c660*/  IADD3.X R11, RZ, R6, RZ, P0, !PT ;  /* 0x00000006ff0b7210 */ /* 0x000fca00007fe4ff */
[----:B------:R2:W-:Y:S01]  /*c670*/  LDGSTS.E.BYPASS.LTC128B.128 [R22+0x1cc00], desc[UR36][R10.64], !P1 ;  /* 0x1cc000000a167fae */ /* 0x0005e2000c901d64 */
[----:B0-----:R-:W-:-:S03]  /*c680*/  IADD3 R8, P0, R14, R0, RZ ;  /* 0x000000000e087210 */ /* 0x001fc60007f1e0ff */
[----:B------:R-:W0:Y:S02]  /*c690*/  SHFL.IDX PT, R14, R21, 0x3, 0x181f ;  /* 0x00781f00150e7f89 */ /* 0x000e2400000e0000 */
[----:B------:R-:W-:Y:S02]  /*c6a0*/  IMAD.X R9, RZ, RZ, R3, P0 ;  /* 0x000000ffff097224 */ /* 0x000fe400000e0603 */
[----:B------:R-:W3:Y:S04]  /*c6b0*/  SHFL.IDX PT, R3, R24, 0x3, 0x181f ;  /* 0x00781f0018037f89 */ /* 0x000ee800000e0000 */
[----:B------:R2:W-:Y:S01]  /*c6c0*/  LDGSTS.E.BYPASS.LTC128B.128 [R22+0x1d400], desc[UR36][R8.64], !P1 ;  /* 0x1d40000008167fae */ /* 0x0005e2000c901d64 */
[----:B0-----:R-:W-:-:S03]  /*c6d0*/  IADD3 R6, P0, R14, R0, RZ ;  /* 0x000000000e067210 */ /* 0x001fc60007f1e0ff */
[----:B------:R-:W0:Y:S02]  /*c6e0*/  SHFL.IDX PT, R14, R21, 0x4, 0x181f ;  /* 0x00981f00150e7f89 */ /* 0x000e2400000e0000 */
[----:B---3--:R-:W-:Y:S02]  /*c6f0*/  IMAD.X R7, RZ, RZ, R3, P0 ;  /* 0x000000ffff077224 */ /* 0x008fe400000e0603 */
[----:B------:R-:W3:Y:S04]  /*c700*/  SHFL.IDX PT, R3, R24, 0x4, 0x181f ;  /* 0x00981f0018037f89 */ /* 0x000ee800000e0000 */
[----:B------:R2:W-:Y:S01]  /*c710*/  LDGSTS.E.BYPASS.LTC128B.128 [R22+0x1dc00], desc[UR36][R6.64], !P1 ;  /* 0x1dc0000006167fae */ /* 0x0005e2000c901d64 */
[----:B0-----:R-:W-:-:S03]  /*c720*/  IADD3 R2, P0, R14, R0, RZ ;  /* 0x000000000e027210 */ /* 0x001fc60007f1e0ff */
[----:B------:R2:W0:Y:S02]  /*c730*/  SHFL.IDX PT, R14, R21, 0x5, 0x181f ;  /* 0x00b81f00150e7f89 */ /* 0x00042400000e0000 */
[----:B---3--:R-:W-:-:S05]  /*c740*/  IMAD.X R3, RZ, RZ, R3, P0 ;  /* 0x000000ffff037224 */ /* 0x008fca00000e0603 */
[----:B------:R2:W-:Y:S03]  /*c750*/  LDGSTS.E.BYPASS.LTC128B.128 [R22+0x1e400], desc[UR36][R2.64], !P1 ;  /* 0x1e40000002167fae */ /* 0x0005e6000c901d64 */
.L_x_9380:
[----:B0-2---:R-:W-:-:S05]  /*c760*/  IADD3 R2, P0, R14, R0, RZ ;  /* 0x000000000e027210 */ /* 0x005fca0007f1e0ff */
[----:B------:R-:W-:Y:S01]  /*c770*/  IMAD.X R3, RZ, RZ, R34, P0 ;  /* 0x000000ffff037224 */ /* 0x000fe200000e0622 */
[----:B------:R-:W-:-:S04]  /*c780*/  PLOP3.LUT P0, PT, PT, PT, PT, 0x80, 0x0 ;  /* 0x000000000000781c */ /* 0x000fc80003f0f070 */
[----:B------:R-:W-:Y:S01]  /*c790*/  @!PT LDS RZ, [RZ] ;  /* 0x00000000fffff984 */ /* 0x000fe20000000800 */
[----:B------:R-:W-:Y:S01]  /*c7a0*/  @!PT LDS RZ, [RZ] ;  /* 0x00000000fffff984 */ /* 0x000fe20000000800 */
[----:B------:R-:W-:Y:S01]  /*c7b0*/  @!PT LDS RZ, [RZ] ;  /* 0x00000000fffff984 */ /* 0x000fe20000000800 */
[----:B------:R0:W-:Y:S01]  /*c7c0*/  LDGSTS.E.BYPASS.LTC128B.128 [R22+0x1ec00], desc[UR36][R2.64], !P1 ;  /* 0x1ec0000002167fae */ /* 0x0001e2000c901d64 */
[----:B------:R-:W-:-:S08]  /*c7d0*/  NOP ;  /* 0x0000000000007918 */ /* 0x000fd00000000000 */
.L_x_9276:
        /* <DEDUP_REMOVED lines=10> */
.L_x_9277:
[----:B------:R2:W-:Y:S01]  /*c880*/  SYNCS.ARRIVE.TRANS64.A1T0 RZ, [R19+URZ+0x32430], RZ ;  /* 0x032430ff13ff79a7 */ /* 0x0005e2000810003f */
[----:B------:R-:W-:Y:S05]  /*c890*/  @!P2 BRA `(.L_x_9278) ;  /* 0x000000000004a947 */ /* 0x000fea0003800000 */
[----:B------:R-:W-:Y:S01]  /*c8a0*/  BPT.TRAP 0x1 ;  /* 0x000000040000795c */ /* 0x000fe20000300000 */
.L_x_9278:
[----:B------:R-:W3:Y:S01]  /*c8b0*/  SYNCS.PHASECHK.TRANS64.TRYWAIT P0, [R19+URZ+0x32460], R23 ;  /* 0x03246017130075a7 */ /* 0x000ee2000800017f */
[----:B------:R-:W-:Y:S04]  /*c8c0*/  BSSY B1, `(.L_x_9279) ;  /* 0x0000002000017945 */ /* 0x000fe80003800000 */
[----:B---3--:R-:W-:Y:S05]  /*c8d0*/  @!P0 BRA `(.L_x_9280) ;  /* 0x0000003800d08947 */ /* 0x008fea0003800000 */
.L_x_9381:
[----:B------:R-:W-:Y:S05]  /*c8e0*/  BSYNC B1 ;  /* 0x0000000000017941 */ /* 0x000fea0003800000 */
.L_x_9279:
[----:B------:R-:W-:Y:S01]  /*c8f0*/  ULDC.64 UR4, c[0x0][0x328] ;  /* 0x0000ca0000047ab9 */ /* 0x000fe20000000a00 */
[----:B------:R-:W-:Y:S01]  /*c900*/  ULDC.64 UR6, c[0x0][0x338] ;  /* 0x0000ce0000067ab9 */ /* 0x000fe20000000a00 */
[----:B------:R-:W-:Y:S01]  /*c910*/  IMAD R6, R25, UR4, RZ ;  /* 0x0000000419067c24 */ /* 0x000fe2000f8e02ff */
[C---:B------:R-:W-:Y:S01]  /*c920*/  LOP3.LUT P4, RZ, R16.reuse, 0x1, RZ, 0xc0, !PT ;  /* 0x0000000110ff7812 */ /* 0x040fe2000788c0ff */
[----:B0-----:R-:W-:Y:S01]  /*c930*/  IMAD.WIDE.U32 R2, R5, UR4, RZ ;  /* 0x0000000405027c25 */ /* 0x001fe2000f8e00ff */
[----:B------:R-:W-:Y:S02]  /*c940*/  R2UR UR4, R29 ;  /* 0x000000001d0472ca */ /* 0x000fe400000e0000 */
[C---:B------:R-:W-:Y:S01]  /*c950*/  LOP3.LUT P3, RZ, R16.reuse, 0x10, RZ, 0xc0, !PT ;  /* 0x0000001010ff7812 */ /* 0x040fe2000786c0ff */
[----:B------:R-:W-:Y:S01]  /*c960*/  IMAD R5, R5, UR5, R6 ;  /* 0x0000000505057c24 */ /* 0x000fe2000f8e0206 */
[----:B------:R-:W-:Y:S01]  /*c970*/  LOP3.LUT P2, RZ, R16, 0x8, RZ, 0xc0, !PT ;  /* 0x0000000810ff7812 */ /* 0x000fe2000784c0ff */
[----:B------:R-:W-:Y:S01]  /*c980*/  IMAD R7, R20, UR6, RZ ;  /* 0x0000000614077c24 */ /* 0x000fe2000f8e02ff */
[----:B------:R-:W-:Y:S01]  /*c990*/  LOP3.LUT P1, RZ, R16, 0x4, RZ, 0xc0, !PT ;  /* 0x0000000410ff7812 */ /* 0x000fe2000782c0ff */
[----:B------:R-:W-:-:S02]  /*c9a0*/  IMAD.IADD R3, R3, 0x1, R5 ;  /* 0x0000000103037824 */ /* 0x000fc400078e0205 */
[C---:B------:R-:W-:Y:S02]  /*c9b0*/  IMAD R7, R4.reuse, UR7, R7 ;  /* 0x0000000704077c24 */ /* 0x040fe4000f8e0207 */
[----:B------:R-:W-:Y:S01]  /*c9c0*/  IMAD.WIDE.U32 R2, R4, UR6, R2 ;  /* 0x0000000604027c25 */ /* 0x000fe2000f8e0002 */
[----:B------:R-:W-:Y:S02]  /*c9d0*/  ULDC.64 UR6, c[0x0][0x330] ;  /* 0x0000cc0000067ab9 */ /* 0x000fe40000000a00 */
[----:B------:R-:W-:Y:S02]  /*c9e0*/  UIMAD UR4, UR4, UR6, URZ ;  /* 0x00000006040472a4 */ /* 0x000fe4000f8e023f */
[----:B------:R-:W-:Y:S01]  /*c9f0*/  IMAD.U32 R5, RZ, RZ, UR6 ;  /* 0x00000006ff057e24 */ /* 0x000fe2000f8e00ff */
[----:B------:R-:W-:Y:S01]  /*ca00*/  IADD3 R3, R3, R7, RZ ;  /* 0x0000000703037210 */ /* 0x000fe20007ffe0ff */
        /* <DEDUP_REMOVED lines=13> */
[----:B-1-3--:R-:W-:Y:S01]  /*cae0*/  SHFL.IDX PT, R23, R22, 0x4, 0x181f ;  /* 0x00981f0016177f89 */ /* 0x00afe200000e0000 */
[----:B0-----:R-:W-:-:S03]  /*caf0*/  IADD3 R10, P0, R14, R0, RZ ;  /* 0x000000000e0a7210 */ /* 0x001fc60007f1e0ff */
[----:B------:R-:W0:Y:S02]  /*cb00*/  SHFL.IDX PT, R14, R20, 0x1, 0x181f ;  /* 0x00381f00140e7f89 */ /* 0x000e2400000e0000 */
[----:B----4-:R-:W-:-:S05]  /*cb10*/  IMAD.X R11, RZ, RZ, R3, P0 ;  /* 0x000000ffff0b7224 */ /* 0x010fca00000e0603 */
[----:B------:R-:W-:Y:S04]  /*cb20*/  LDGSTS.E.BYPASS.LTC128B.128 [R21], desc[UR36][R10.64], !P4 ;  /* 0x000000000a157fae */ /* 0x000fe8000e101d64 */
[----:B------:R-:W-:Y:S04]  /*cb30*/  LDGSTS.E.BYPASS.LTC128B.128 [R21+0x3000], desc[UR36][R10.64+0x80], !P3 ;  /* 0x030000800a157fae */ /* 0x000fe8000d901d64 */
[----:B------:R-:W-:Y:S04]  /*cb40*/  LDGSTS.E.BYPASS.LTC128B.128 [R21+0x6000], desc[UR36][R10.64+0x100], !P2 ;  /* 0x060001000a157fae */ /* 0x000fe8000d101d64 */
[----:B------:R-:W-:Y:S01]  /*cb50*/  LDGSTS.E.BYPASS.LTC128B.128 [R21+0x9000], desc[UR36][R10.64+0x180], !P1 ;  /* 0x090001800a157fae */ /* 0x000fe2000c901d64 */
[----:B0-----:R-:W-:-:S03]  /*cb60*/  IADD3 R8, P0, R14, R0, RZ ;  /* 0x000000000e087210 */ /* 0x001fc60007f1e0ff */
[----:B------:R-:W0:Y:S02]  /*cb70*/  SHFL.IDX PT, R14, R20, 0x2, 0x181f ;  /* 0x00581f00140e7f89 */ /* 0x000e2400000e0000 */
[----:B------:R-:W-:Y:S02]  /*cb80*/  IMAD.X R9, RZ, RZ, R4, P0 ;  /* 0x000000ffff097224 */ /* 0x000fe400000e0604 */
[----:B------:R-:W1:Y:S04]  /*cb90*/  SHFL.IDX PT, R4, R22, 0x2, 0x181f ;  /* 0x00581f0016047f89 */ /* 0x000e6800000e0000 */
[----:B------:R-:W-:Y:S04]  /*cba0*/  LDGSTS.E.BYPASS.LTC128B.128 [R21+0x800], desc[UR36][R8.64], !P4 ;  /* 0x0080000008157fae */ /* 0x000fe8000e101d64 */
[----:B------:R-:W-:Y:S04]  /*cbb0*/  LDGSTS.E.BYPASS.LTC128B.128 [R21+0x3800], desc[UR36][R8.64+0x80], !P3 ;  /* 0x0380008008157fae */ /* 0x000fe8000d901d64 */
[----:B------:R-:W-:Y:S04]  /*cbc0*/  LDGSTS.E.BYPASS.LTC128B.128 [R21+0x6800], desc[UR36][R8.64+0x100], !P2 ;  /* 0x0680010008157fae */ /* 0x000fe8000d101d64 */
[----:B------:R-:W-:Y:S01]  /*cbd0*/  LDGSTS.E.BYPASS.LTC128B.128 [R21+0x9800], desc[UR36][R8.64+0x180], !P1 ;  /* 0x0980018008157fae */ /* 0x000fe2000c901d64 */
[----:B0-----:R-:W-:-:S03]  /*cbe0*/  IADD3 R6, P0, R14, R0, RZ ;  /* 0x000000000e067210 */ /* 0x001fc60007f1e0ff */
[----:B------:R-:W-:Y:S04]  /*cbf0*/  SHFL.IDX PT, R22, R22, 0x5, 0x181f ;  /* 0x00b81f0016167f89 */ /* 0x000fe800000e0000 */
[----:B------:R-:W0:Y:S01]  /*cc00*/  SHFL.IDX PT, R14, R20, 0x3, 0x181f ;  /* 0x00781f00140e7f89 */ /* 0x000e2200000e0000 */
[----:B-1----:R-:W-:-:S05]  /*cc10*/  IMAD.X R7, RZ, RZ, R4, P0 ;  /* 0x000000ffff077224 */ /* 0x002fca00000e0604 */
[----:B------:R-:W-:Y:S04]  /*cc20*/  LDGSTS.E.BYPASS.LTC128B.128 [R21+0x1000], desc[UR36][R6.64], !P4 ;  /* 0x0100000006157fae */ /* 0x000fe8000e101d64 */
[----:B------:R-:W-:Y:S04]  /*cc30*/  LDGSTS.E.BYPASS.LTC128B.128 [R21+0x4000], desc[UR36][R6.64+0x80], !P3 ;  /* 0x0400008006157fae */ /* 0x000fe8000d901d64 */
[----:B------:R-:W-:Y:S04]  /*cc40*/  LDGSTS.E.BYPASS.LTC128B.128 [R21+0x7000], desc[UR36][R6.64+0x100], !P2 ;  /* 0x0700010006157fae */ /* 0x000fe8000d101d64 */
[----:B------:R1:W-:Y:S01]  /*cc50*/  LDGSTS.E.BYPASS.LTC128B.128 [R21+0xa000], desc[UR36][R6.64+0x180], !P1 ;  /* 0x0a00018006157fae */ /* 0x0003e2000c901d64 */
[----:B0-----:R-:W-:-:S03]  /*cc60*/  IADD3 R4, P0, R14, R0, RZ ;  /* 0x000000000e047210 */ /* 0x001fc60007f1e0ff */
[----:B------:R-:W0:Y:S01]  /*cc70*/  SHFL.IDX PT, R14, R20, 0x4, 0x181f ;  /* 0x00981f00140e7f89 */ /* 0x000e2200000e0000 */
[----:B------:R-:W-:Y:S01]  /*cc80*/  IADD3.X R5, RZ, R5, RZ, P0, !PT ;  /* 0x00000005ff057210 */ /* 0x000fe200007fe4ff */
[----:B-1----:R-:W-:-:S04]  /*cc90*/  IMAD.MOV.U32 R6, RZ, RZ, RZ ;  /* 0x000000ffff067224 */ /* 0x002fc800078e00ff */
[----:B------:R1:W-:Y:S04]  /*cca0*/  LDGSTS.E.BYPASS.LTC128B.128 [R21+0x1800], desc[UR36][R4.64], !P4 ;  /* 0x0180000004157fae */ /* 0x0003e8000e101d64 */
[----:B------:R1:W-:Y:S04]  /*ccb0*/  LDGSTS.E.BYPASS.LTC128B.128 [R21+0x4800], desc[UR36][R4.64+0x80], !P3 ;  /* 0x0480008004157fae */ /* 0x0003e8000d901d64 */
[----:B------:R1:W-:Y:S04]  /*ccc0*/  LDGSTS.E.BYPASS.LTC128B.128 [R21+0x7800], desc[UR36][R4.64+0x100], !P2 ;  /* 0x0780010004157fae */ /* 0x0003e8000d101d64 */
[----:B------:R1:W-:Y:S01]  /*ccd0*/  LDGSTS.E.BYPASS.LTC128B.128 [R21+0xa800], desc[UR36][R4.64+0x180], !P1 ;  /* 0x0a80018004157fae */ /* 0x0003e2000c901d64 */
[----:B0-----:R-:W-:-:S03]  /*cce0*/  IADD3 R2, P0, R14, R0, RZ ;  /* 0x000000000e027210 */ /* 0x001fc60007f1e0ff */
[----:B------:R1:W0:Y:S02]  /*ccf0*/  SHFL.IDX PT, R14, R20, 0x5, 0x181f ;  /* 0x00b81f00140e7f89 */ /* 0x00022400000e0000 */
[----:B------:R-:W-:-:S05]  /*cd00*/  IMAD.X R3, RZ, RZ, R23, P0 ;  /* 0x000000ffff037224 */ /* 0x000fca00000e0617 */
[----:B------:R1:W-:Y:S04]  /*cd10*/  LDGSTS.E.BYPASS.LTC128B.128 [R21+0x2000], desc[UR36][R2.64], !P4 ;  /* 0x0200000002157fae */ /* 0x0003e8000e101d64 */
[----:B------:R1:W-:Y:S04]  /*cd20*/  LDGSTS.E.BYPASS.LTC128B.128 [R21+0x5000], desc[UR36][R2.64+0x80], !P3 ;  /* 0x0500008002157fae */ /* 0x0003e8000d901d64 */
[----:B------:R1:W-:Y:S04]  /*cd30*/  LDGSTS.E.BYPASS.LTC128B.128 [R21+0x8000], desc[UR36][R2.64+0x100], !P2 ;  /* 0x0800010002157fae */ /* 0x0003e8000d101d64 */
[----:B------:R1:W-:Y:S02]  /*cd40*/  LDGSTS.E.BYPASS.LTC128B.128 [R21+0xb000], desc[UR36][R2.64+0x180], !P1 ;  /* 0x0b00018002157fae */ /* 0x0003e4000c901d64 */
.L_x_9395:
[----:B01----:R-:W-:-:S05]  /*cd50*/  IADD3 R2, P0, R14, R0, RZ ;  /* 0x000000000e027210 */ /* 0x003fca0007f1e0ff */
        /* <DEDUP_REMOVED lines=10> */
.L_x_9282:
        /* <DEDUP_REMOVED lines=10> */
.L_x_9283:
        /* <DEDUP_REMOVED lines=10> */
.L_x_9269:
[----:B------:R-:W-:Y:S05]  /*cf40*/  BSYNC B0 ;  /* 0x0000000000007941 */ /* 0x000fea0003800000 */
.L_x_9248:
[----:B------:R-:W0:Y:S01]  /*cf50*/  S2R R3, SR_CgaCtaId ;  /* 0x0000000000037919 */ /* 0x000e220000008800 */
[----:B------:R-:W-:Y:S01]  /*cf60*/  MOV R0, 0x400 ;  /* 0x0000040000007802 */ /* 0x000fe20000000f00 */
[----:B------:R-:W-:Y:S01]  /*cf70*/  BSSY B0, `(.L_x_9285) ;  /* 0x0000005000007945 */ /* 0x000fe20003800000 */
[----:B------:R-:W-:Y:S02]  /*cf80*/  SHF.L.U32 R6, R6, 0x1f, RZ ;  /* 0x0000001f06067819 */ /* 0x000fe400000006ff */
[----:B0-----:R-:W-:-:S04]  /*cf90*/  LEA R4, R3, R0, 0x18 ;  /* 0x0000000003047211 */ /* 0x001fc800078ec0ff */
[----:B------:R-:W0:Y:S02]  /*cfa0*/  SYNCS.PHASECHK.TRANS64.TRYWAIT P0, [R4+URZ+0x32420], R6 ;  /* 0x03242006040075a7 */ /* 0x000e24000800017f */
[----:B0-----:R-:W-:Y:S05]  /*cfb0*/  @!P0 BRA `(.L_x_9286) ;  /* 0x0000003800f88947 */ /* 0x001fea0003800000 */
.L_x_9396:
[----:B------:R-:W-:Y:S05]  /*cfc0*/  BSYNC B0 ;  /* 0x0000000000007941 */ /* 0x000fea0003800000 */
.L_x_9285:
[----:B------:R-:W-:-:S03]  /*cfd0*/  UMOV UR4, 0xffffffff ;  /* 0xffffffff00047882 */ /* 0x000fc60000000000 */
[----:B------:R-:W-:Y:S05]  /*cfe0*/  BRA.DIV UR4, `(.L_x_9287) ;  /* 0x0000003e04007947 */ /* 0x000fea000b800000 */
[----:B------:R-:W1:Y:S02]  /*cff0*/  S2R R0, SR_TID.X ;  /* 0x0000000000007919 */ /* 0x000e640000002100 */
[----:B-1----:R-:W-:-:S04]  /*d000*/  SHF.R.U32.HI R0, RZ, 0x5, R0 ;  /* 0x00000005ff007819 */ /* 0x002fc80000011600 */
[----:B------:R-:W-:-:S05]  /*d010*/  LOP3.LUT R0, R0, 0x3, RZ, 0xc0, !PT ;  /* 0x0000000300007812 */ /* 0x000fca00078ec0ff */
[----:B------:R1:W3:Y:S02]  /*d020*/  SHFL.IDX PT, R14, R0, RZ, 0x1f ;  /* 0x00001fff000e7589 */ /* 0x0002e400000e0000 */
.L_x_9399:
[----:B---3--:R-:W-:-:S13]  /*d030*/  ISETP.NE.AND P0, PT, R14, RZ, PT ;  /* 0x000000ff0e00720c */ /* 0x008fda0003f05270 */
[----:B------:R-:W-:Y:S05]  /*d040*/  @P0 BRA `(.L_x_9215) ;  /* 0x0000000000900947 */ /* 0x000fea0003800000 */
[----:B------:R-:W-:-:S03]  /*d050*/  UMOV UR4, 0xffffffff ;  /* 0xffffffff00047882 */ /* 0x000fc60000000000 */
[----:B------:R-:W-:Y:S05]  /*d060*/  BRA.DIV UR4, `(.L_x_9288) ;  /* 0x0000003e04147947 */ /* 0x000fea000b800000 */
[----:B------:R-:W-:-:S13]  /*d070*/  ELECT P6, URZ, PT ;  /* 0x00000000003f782f */ /* 0x000fda00038c0000 */
.L_x_9402:
        /* <DEDUP_REMOVED lines=8> */
.L_x_9289:
[C---:B------:R-:W-:Y:S01]  /*d100*/  IMAD R5, R17.reuse, 0x8, R4 ;  /* 0x0000000811057824 */ /* 0x040fe200078e0204 */
[----:B------:R-:W-:Y:S01]  /*d110*/  SHF.L.U32 R0, R26, 0x1f, RZ ;  /* 0x0000001f1a007819 */ /* 0x000fe200000006ff */
[----:B------:R-:W-:-:S03]  /*d120*/  VIADD R17, R17, 0x1 ;  /* 0x0000000111117836 */ /* 0x000fc60000000000 */
[----:B------:R-:W1:Y:S02]  /*d130*/  SYNCS.PHASECHK.TRANS64.TRYWAIT P1, [R5+URZ+0x32440], R0 ;  /* 0x03244000050075a7 */ /* 0x000e64000802017f */
[----:B------:R-:W-:-:S04]  /*d140*/  ISETP.NE.AND P2, PT, R17, 0x2, PT ;  /* 0x000000021100780c */ /* 0x000fc80003f45270 */
[----:B------:R-:W-:Y:S01]  /*d150*/  SEL R3, RZ, 0x1, P2 ;  /* 0x00000001ff037807 */ /* 0x000fe20001000000 */
[----:B-1----:R-:W-:Y:S08]  /*d160*/  @!P1 BRA `(.L_x_9290) ;  /* 0x0000003800f49947 */ /* 0x002ff00003800000 */
.L_x_9403:
[----:B------:R-:W-:Y:S02]  /*d170*/  SEL R17, R17, RZ, P2 ;  /* 0x000000ff11117207 */ /* 0x000fe40001000000 */
[----:B------:R-:W-:Y:S01]  /*d180*/  LOP3.LUT R2, R26, R3, RZ, 0x3c, !PT ;  /* 0x000000031a027212 */ /* 0x000fe200078e3cff */
[----:B------:R-:W-:Y:S06]  /*d190*/  @!P0 BRA `(.L_x_9291) ;  /* 0x0000000000048947 */ /* 0x000fec0003800000 */
[----:B------:R-:W-:Y:S01]  /*d1a0*/  BPT.TRAP 0x1 ;  /* 0x000000040000795c */ /* 0x000fe20000300000 */
.L_x_9291:
[----:B------:R-:W-:Y:S01]  /*d1b0*/  IMAD R17, R17, 0x8, R4 ;  /* 0x0000000811117824 */ /* 0x000fe200078e0204 */
[----:B------:R-:W-:-:S04]  /*d1c0*/  SHF.L.U32 R2, R2, 0x1f, RZ ;  /* 0x0000001f02027819 */ /* 0x000fc800000006ff */
[----:B------:R-:W3:Y:S02]  /*d1d0*/  SYNCS.PHASECHK.TRANS64.TRYWAIT P1, [R17+URZ+0x32440], R2 ;  /* 0x03244002110075a7 */ /* 0x000ee4000802017f */
[----:B---3--:R-:W-:Y:S05]  /*d1e0*/  @!P1 BRA `(.L_x_9292) ;  /* 0x0000003800e89947 */ /* 0x008fea0003800000 */
.L_x_9404:
[----:B------:R-:W-:Y:S05]  /*d1f0*/  @!P0 BRA `(.L_x_9293) ;  /* 0x0000000000048947 */ /* 0x000fea0003800000 */
[----:B------:R-:W-:Y:S01]  /*d200*/  BPT.TRAP 0x1 ;  /* 0x000000040000795c */ /* 0x000fe20000300000 */
.L_x_9293:
[----:B------:R-:W4:Y:S02]  /*d210*/  SYNCS.PHASECHK.TRANS64.TRYWAIT P1, [R5+URZ+0x32460], R0 ;  /* 0x03246000050075a7 */ /* 0x000f24000802017f */
[----:B----4-:R-:W-:Y:S05]  /*d220*/  @!P1 BRA `(.L_x_9294) ;  /* 0x0000003800ec9947 */ /* 0x010fea0003800000 */
.L_x_9405:
[----:B------:R-:W-:Y:S05]  /*d230*/  @!P0 BRA `(.L_x_9295) ;  /* 0x0000000000048947 */ /* 0x000fea0003800000 */
[----:B------:R-:W-:Y:S01]  /*d240*/  BPT.TRAP 0x1 ;  /* 0x000000040000795c */ /* 0x000fe20000300000 */
.L_x_9295:
[----:B------:R0:W0:Y:S02]  /*d250*/  SYNCS.PHASECHK.TRANS64.TRYWAIT P0, [R17+URZ+0x32460], R2 ;  /* 0x03246002110075a7 */ /* 0x000024000800017f */
[----:B0-----:R-:W-:Y:S05]  /*d260*/  @!P0 NANOSLEEP.SYNCS 0x989680 ;  /* 0x009896800000895d */ /* 0x001fea0003900000 */
[----:B------:R-:W0:Y:S02]  /*d270*/  @!P0 SYNCS.PHASECHK.TRANS64 P0, [R17+URZ+0x32460], R2 ;  /* 0x03246002110085a7 */ /* 0x000e24000800007f */
[----:B0-----:R-:W-:Y:S05]  /*d280*/  @!P0 BRA `(.L_x_9295) ;  /* 0xfffffffc00f08947 */ /* 0x001fea000383ffff */
.L_x_9215:
[----:B------:R-:W-:Y:S05]  /*d290*/  BSYNC B6 ;  /* 0x0000000000067941 */ /* 0x000fea0003800000 */
.L_x_9212:
[----:B------:R-:W-:Y:S05]  /*d2a0*/  EXIT ;  /* 0x000000000000794d */ /* 0x000fea0003800000 */
.L_x_9219:
[----:B------:R-:W-:-:S13]  /*d2b0*/  R2UR UR4, R16 ;  /* 0x00000000100472ca */ /* 0x000fda00000e0000 */
[----:B-1----:R-:W-:-:S04]  /*d2c0*/  IMAD.U32 R3, RZ, RZ, UR4 ;  /* 0x00000004ff037e24 */ /* 0x002fc8000f8e00ff */
[----:B------:R1:W2:Y:S03]  /*d2d0*/  SYNCS.PHASECHK.TRANS64.TRYWAIT P0, [R3+URZ+0x32400], R0 ;  /* 0x03240000030075a7 */ /* 0x0002a6000800017f */
[----:B--2---:R-:W-:Y:S05]  /*d2e0*/  @!P0 NANOSLEEP.SYNCS 0x989680 ;  /* 0x009896800000895d */ /* 0x004fea0003900000 */
[----:B------:R-:W2:Y:S02]  /*d2f0*/  @!P0 SYNCS.PHASECHK.TRANS64 P0, [R3+URZ+0x32400], R0 ;  /* 0x03240000030085a7 */ /* 0x000ea4000800007f */
[----:B--2---:R-:W-:Y:S05]  /*d300*/  @!P0 BRA `(.L_x_9219) ;  /* 0xfffffffc00e88947 */ /* 0x004fea000383ffff */
[----:B------:R-:W-:Y:S05]  /*d310*/  BRA `(.L_x_9296) ;  /* 0xffffff4000687947 */ /* 0x000fea000383ffff */
.L_x_9223:
[----:B------:R-:W-:-:S13]  /*d320*/  R2UR UR4, R16 ;  /* 0x00000000100472ca */ /* 0x000fda00000e0000 */
[----:B-1----:R-:W-:-:S04]  /*d330*/  MOV R3, UR4 ;  /* 0x0000000400037c02 */ /* 0x002fc80008000f00 */
[----:B------:R1:W2:Y:S03]  /*d340*/  SYNCS.PHASECHK.TRANS64.TRYWAIT P1, [R3+URZ+0x32430], R0 ;  /* 0x03243000030075a7 */ /* 0x0002a6000802017f */
[----:B--2---:R-:W-:Y:S05]  /*d350*/  @!P1 NANOSLEEP.SYNCS 0x989680 ;  /* 0x009896800000995d */ /* 0x004fea0003900000 */
[----:B------:R-:W2:Y:S02]  /*d360*/  @!P1 SYNCS.PHASECHK.TRANS64 P1, [R3+URZ+0x32430], R0 ;  /* 0x03243000030095a7 */ /* 0x000ea4000802007f */
[----:B--2---:R-:W-:Y:S05]  /*d370*/  @!P1 BRA `(.L_x_9223) ;  /* 0xfffffffc00e89947 */ /* 0x004fea000383ffff */
[----:B------:R-:W-:Y:S05]  /*d380*/  BRA `(.L_x_9222) ;  /* 0xffffff4000907947 */ /* 0x000fea000383ffff */
.L_x_9224:
[----:B------:R-:W-:-:S13]  /*d390*/  R2UR UR4, R16 ;  /* 0x00000000100472ca */ /* 0x000fda00000e0000 */
[----:B-1----:R-:W-:-:S04]  /*d3a0*/  IMAD.U32 R3, RZ, RZ, UR4 ;  /* 0x00000004ff037e24 */ /* 0x002fc8000f8e00ff */
[----:B------:R1:W2:Y:S03]  /*d3b0*/  SYNCS.PHASECHK.TRANS64.TRYWAIT P1, [R3+URZ+0x32410], R0 ;  /* 0x03241000030075a7 */ /* 0x0002a6000802017f */
[----:B--2---:R-:W-:Y:S05]  /*d3c0*/  @!P1 NANOSLEEP.SYNCS 0x989680 ;  /* 0x009896800000995d */ /* 0x004fea0003900000 */
[----:B------:R-:W2:Y:S02]  /*d3d0*/  @!P1 SYNCS.PHASECHK.TRANS64 P1, [R3+URZ+0x32410], R0 ;  /* 0x03241000030095a7 */ /* 0x000ea4000802007f */
[----:B--2---:R-:W-:Y:S05]  /*d3e0*/  @!P1 BRA `(.L_x_9224) ;  /* 0xfffffffc00e89947 */ /* 0x004fea000383ffff */
[----:B------:R-:W-:Y:S05]  /*d3f0*/  BRA `(.L_x_9297) ;  /* 0xffffff4400547947 */ /* 0x000fea000383ffff */
.L_x_9228:
[----:B------:R-:W-:-:S13]  /*d400*/  R2UR UR4, R16 ;  /* 0x00000000100472ca */ /* 0x000fda00000e0000 */
[----:B-1----:R-:W-:-:S04]  /*d410*/  IMAD.U32 R3, RZ, RZ, UR4 ;  /* 0x00000004ff037e24 */ /* 0x002fc8000f8e00ff */
[----:B------:R1:W3:Y:S03]  /*d420*/  SYNCS.PHASECHK.TRANS64.TRYWAIT P1, [R3+URZ+0x32450], R0 ;  /* 0x03245000030075a7 */ /* 0x0002e6000802017f */
[----:B---3--:R-:W-:Y:S05]  /*d430*/  @!P1 NANOSLEEP.SYNCS 0x989680 ;  /* 0x009896800000995d */ /* 0x008fea0003900000 */
[----:B------:R-:W3:Y:S02]  /*d440*/  @!P1 SYNCS.PHASECHK.TRANS64 P1, [R3+URZ+0x32450], R0 ;  /* 0x03245000030095a7 */ /* 0x000ee4000802007f */
[----:B---3--:R-:W-:Y:S05]  /*d450*/  @!P1 BRA `(.L_x_9228) ;  /* 0xfffffffc00e89947 */ /* 0x008fea000383ffff */
[----:B------:R-:W-:Y:S05]  /*d460*/  BRA `(.L_x_9227) ;  /* 0xffffff4400607947 */ /* 0x000fea000383ffff */
.L_x_9235:
[----:B-1----:R-:W-:-:S04]  /*d470*/  IMAD.U32 R153, RZ, RZ, UR60 ;  /* 0x0000003cff997e24 */ /* 0x002fc8000f8e00ff */
[----:B------:R1:W2:Y:S03]  /*d480*/  SYNCS.PHASECHK.TRANS64.TRYWAIT P2, [R153+URZ+0x32430], R0 ;  /* 0x03243000990075a7 */ /* 0x0002a6000804017f */
[----:B--2---:R-:W-:Y:S05]  /*d490*/  @!P2 NANOSLEEP.SYNCS 0x989680 ;  /* 0x009896800000a95d */ /* 0x004fea0003900000 */
[----:B------:R-:W2:Y:S02]  /*d4a0*/  @!P2 SYNCS.PHASECHK.TRANS64 P2, [R153+URZ+0x32430], R0 ;  /* 0x032430009900a5a7 */ /* 0x000ea4000804007f */
[----:B--2---:R-:W-:Y:S05]  /*d4b0*/  @!P2 BRA `(.L_x_9235) ;  /* 0xfffffffc00eca947 */ /* 0x004fea000383ffff */
[----:B------:R-:W-:Y:S05]  /*d4c0*/  BRA `(.L_x_9234) ;  /* 0xffffff64008c7947 */ /* 0x000fea000383ffff */
.L_x_9239:
[----:B--2---:R-:W-:-:S04]  /*d4d0*/  IMAD.U32 R203, RZ, RZ, UR60 ;  /* 0x0000003cffcb7e24 */ /* 0x004fc8000f8e00ff */
[----:B------:R2:W3:Y:S03]  /*d4e0*/  SYNCS.PHASECHK.TRANS64.TRYWAIT P2, [R203+URZ+0x32450], R0 ;  /* 0x03245000cb0075a7 */ /* 0x0004e6000804017f */
[----:B---3--:R-:W-:Y:S05]  /*d4f0*/  @!P2 NANOSLEEP.SYNCS 0x989680 ;  /* 0x009896800000a95d */ /* 0x008fea0003900000 */
[----:B------:R-:W3:Y:S02]  /*d500*/  @!P2 SYNCS.PHASECHK.TRANS64 P2, [R203+URZ+0x32450], R0 ;  /* 0x03245000cb00a5a7 */ /* 0x000ee4000804007f */
[----:B---3--:R-:W-:Y:S05]  /*d510*/  @!P2 BRA `(.L_x_9239) ;  /* 0xfffffffc00eca947 */ /* 0x008fea000383ffff */
[----:B------:R-:W-:Y:S05]  /*d520*/  BRA `(.L_x_9238) ;  /* 0xffffff6800587947 */ /* 0x000fea000383ffff */
.L_x_9253:
[----:B------:R-:W-:Y:S01]  /*d530*/  IMAD.MOV.U32 R13, RZ, RZ, R18 ;  /* 0x000000ffff0d7224 */ /* 0x000fe200078e0012 */
[----:B------:R-:W-:Y:S01]  /*d540*/  MOV R12, RZ ;  /* 0x000000ff000c7202 */ /* 0x000fe20000000f00 */
[----:B------:R-:W-:Y:S02]  /*d550*/  IMAD.MOV.U32 R11, RZ, RZ, 0x1f ;  /* 0x0000001fff0b7424 */ /* 0x000fe400078e00ff */
[----:B------:R-:W-:-:S07]  /*d560*/  IMAD.MOV.U32 R15, RZ, RZ, -0x1 ;  /* 0xffffffffff0f7424 */ /* 0x000fce00078e00ff */
[----:B-----5:R-:W-:Y:S05]  /*d570*/  WARPSYNC.COLLECTIVE R15, `(.L_x_9298) ;  /* 0x000000000f087348 */ /* 0x020fea0003c00000 */
[----:B------:R0:W1:Y:S02]  /*d580*/  SHFL.IDX P6, R14, R13, R12, R11 ;  /* 0x0000000c0d0e7389 */ /* 0x00006400000c000b */
[----:B01---5:R-:W-:Y:S01]  /*d590*/  ENDCOLLECTIVE ;  /* 0x000000000000791b */ /* 0x023fe20003800000 */
.L_x_9298:
[----:B------:R-:W-:Y:S05]  /*d5a0*/  BRA `(.L_x_9299) ;  /* 0xffffffc400887947 */ /* 0x000fea000383ffff */
.L_x_9255:
[----:B0-----:R-:W-:-:S04]  /*d5b0*/  IMAD.U32 R3, RZ, RZ, UR42 ;  /* 0x0000002aff037e24 */ /* 0x001fc8000f8e00ff */
[----:B------:R0:W1:Y:S03]  /*d5c0*/  SYNCS.PHASECHK.TRANS64.TRYWAIT P0, [R3+URZ+0x32440], R2 ;  /* 0x03244002030075a7 */ /* 0x000066000800017f */
[----:B-1----:R-:W-:Y:S05]  /*d5d0*/  @!P0 NANOSLEEP.SYNCS 0x989680 ;  /* 0x009896800000895d */ /* 0x002fea0003900000 */
[----:B------:R-:W1:Y:S02]  /*d5e0*/  @!P0 SYNCS.PHASECHK.TRANS64 P0, [R3+URZ+0x32440], R2 ;  /* 0x03244002030085a7 */ /* 0x000e64000800007f */
[----:B-1----:R-:W-:Y:S05]  /*d5f0*/  @!P0 BRA `(.L_x_9255) ;  /* 0xfffffffc00ec8947 */ /* 0x002fea000383ffff */
[----:B------:R-:W-:Y:S05]  /*d600*/  BRA `(.L_x_9300) ;  /* 0xffffffc400cc7947 */ /* 0x000fea000383ffff */
.L_x_9256:
        /* <DEDUP_REMOVED lines=8> */
.L_x_9302:
[----:B------:R-:W-:Y:S05]  /*d690*/  BSYNC B0 ;  /* 0x0000000000007941 */ /* 0x000fea0003800000 */
.L_x_9301:
        /* <DEDUP_REMOVED lines=9> */
.L_x_9303:
[----:B------:R-:W-:Y:S02]  /*d730*/  IMAD.MOV.U32 R13, RZ, RZ, R5 ;  /* 0x000000ffff0d7224 */ /* 0x000fe400078e0005 */
[----:B------:R-:W-:Y:S01]  /*d740*/  IMAD.MOV.U32 R12, RZ, RZ, 0x1 ;  /* 0x00000001ff0c7424 */ /* 0x000fe200078e00ff */
[----:B------:R-:W-:-:S13]  /*d750*/  @P0 LEA R2, P1, R22, R14, 0x1 ;  /* 0x0000000e16020211 */ /* 0x000fda00078208ff */
[----:B------:R-:W-:Y:S05]  /*d760*/  WARPSYNC.COLLECTIVE R15, `(.L_x_9304) ;  /* 0x000000000f087348 */ /* 0x000fea0003c00000 */
[----:B------:R0:W1:Y:S02]  /*d770*/  SHFL.IDX P6, R14, R13, R12, R11 ;  /* 0x0000000c0d0e7389 */ /* 0x00006400000c000b */
[----:B01----:R-:W-:Y:S01]  /*d780*/  ENDCOLLECTIVE ;  /* 0x000000000000791b */ /* 0x003fe20003800000 */
.L_x_9304:
        /* <DEDUP_REMOVED lines=12> */
.L_x_9305:
[----:B------:R-:W-:Y:S02]  /*d850*/  IMAD.MOV.U32 R13, RZ, RZ, R5 ;  /* 0x000000ffff0d7224 */ /* 0x000fe400078e0005 */
[----:B------:R-:W-:Y:S01]  /*d860*/  IMAD.MOV.U32 R12, RZ, RZ, 0x2 ;  /* 0x00000002ff0c7424 */ /* 0x000fe200078e00ff */
[----:B------:R-:W-:-:S13]  /*d870*/  @P0 LEA R2, P1, R22, R14, 0x1 ;  /* 0x0000000e16020211 */ /* 0x000fda00078208ff */
[----:B------:R-:W-:Y:S05]  /*d880*/  WARPSYNC.COLLECTIVE R15, `(.L_x_9306) ;  /* 0x000000000f087348 */ /* 0x000fea0003c00000 */
[----:B------:R0:W1:Y:S02]  /*d890*/  SHFL.IDX P6, R14, R13, R12, R11 ;  /* 0x0000000c0d0e7389 */ /* 0x00006400000c000b */
[----:B01----:R-:W-:Y:S01]  /*d8a0*/  ENDCOLLECTIVE ;  /* 0x000000000000791b */ /* 0x003fe20003800000 */
.L_x_9306:
[----:B------:R-:W-:-:S05]  /*d8b0*/  @P0 IADD3.X R3, RZ, R0, RZ, P1, !PT ;  /* 0x00000000ff030210 */ /* 0x000fca0000ffe4ff */
        /* <DEDUP_REMOVED lines=11> */
.L_x_9307:
[----:B------:R-:W-:Y:S01]  /*d970*/  MOV R13, R5 ;  /* 0x00000005000d7202 */ /* 0x000fe20000000f00 */
[----:B------:R-:W-:Y:S01]  /*d980*/  IMAD.MOV.U32 R12, RZ, RZ, 0x3 ;  /* 0x00000003ff0c7424 */ /* 0x000fe200078e00ff */
[----:B------:R-:W-:-:S13]  /*d990*/  @P0 LEA R2, P1, R22, R14, 0x1 ;  /* 0x0000000e16020211 */ /* 0x000fda00078208ff */
[----:B------:R-:W-:Y:S05]  /*d9a0*/  WARPSYNC.COLLECTIVE R15, `(.L_x_9308) ;  /* 0x000000000f087348 */ /* 0x000fea0003c00000 */
[----:B------:R0:W1:Y:S02]  /*d9b0*/  SHFL.IDX P6, R14, R13, R12, R11 ;  /* 0x0000000c0d0e7389 */ /* 0x00006400000c000b */
[----:B01----:R-:W-:Y:S01]  /*d9c0*/  ENDCOLLECTIVE ;  /* 0x000000000000791b */ /* 0x003fe20003800000 */
.L_x_9308:
        /* <DEDUP_REMOVED lines=12> */
.L_x_9309:
[----:B------:R-:W-:Y:S01]  /*da90*/  IMAD.MOV.U32 R13, RZ, RZ, R5 ;  /* 0x000000ffff0d7224 */ /* 0x000fe200078e0005 */
[----:B------:R-:W-:Y:S02]  /*daa0*/  MOV R12, 0x4 ;  /* 0x00000004000c7802 */ /* 0x000fe40000000f00 */
[----:B------:R-:W-:-:S13]  /*dab0*/  @P0 LEA R2, P1, R22, R14, 0x1 ;  /* 0x0000000e16020211 */ /* 0x000fda00078208ff */
[----:B------:R-:W-:Y:S05]  /*dac0*/  WARPSYNC.COLLECTIVE R15, `(.L_x_9310) ;  /* 0x000000000f087348 */ /* 0x000fea0003c00000 */
[----:B------:R0:W1:Y:S02]  /*dad0*/  SHFL.IDX P6, R14, R13, R12, R11 ;  /* 0x0000000c0d0e7389 */ /* 0x00006400000c000b */
[----:B01----:R-:W-:Y:S01]  /*dae0*/  ENDCOLLECTIVE ;  /* 0x000000000000791b */ /* 0x003fe20003800000 */
.L_x_9310:
        /* <DEDUP_REMOVED lines=12> */
.L_x_9311:
[----:B------:R-:W-:Y:S02]  /*dbb0*/  IMAD.MOV.U32 R13, RZ, RZ, R5 ;  /* 0x000000ffff0d7224 */ /* 0x000fe400078e0005 */
[----:B------:R-:W-:Y:S01]  /*dbc0*/  IMAD.MOV.U32 R12, RZ, RZ, 0x5 ;  /* 0x00000005ff0c7424 */ /* 0x000fe200078e00ff */
[----:B------:R-:W-:-:S13]  /*dbd0*/  @P0 LEA R2, P1, R22, R14, 0x1 ;  /* 0x0000000e16020211 */ /* 0x000fda00078208ff */
[----:B------:R-:W-:Y:S05]  /*dbe0*/  WARPSYNC.COLLECTIVE R15, `(.L_x_9312) ;  /* 0x000000000f087348 */ /* 0x000fea0003c00000 */
[----:B------:R0:W1:Y:S02]  /*dbf0*/  SHFL.IDX P6, R14, R13, R12, R11 ;  /* 0x0000000c0d0e7389 */ /* 0x00006400000c000b */
[----:B01----:R-:W-:Y:S01]  /*dc00*/  ENDCOLLECTIVE ;  /* 0x000000000000791b */ /* 0x003fe20003800000 */
.L_x_9312:
[----:B------:R-:W-:-:S05]  /*dc10*/  @P0 IMAD.X R3, RZ, RZ, R0, P1 ;  /* 0x000000ffff030224 */ /* 0x000fca00008e0600 */
[----:B------:R-:W-:Y:S01]  /*dc20*/  @!PT LDS RZ, [RZ] ;  /* 0x00000000fffff984 */ /* 0x000fe20000000800 */
[----:B------:R-:W-:Y:S01]  /*dc30*/  @!PT LDS RZ, [RZ] ;  /* 0x00000000fffff984 */ /* 0x000fe20000000800 */
[----:B------:R-:W-:Y:S01]  /*dc40*/  @!PT LDS RZ, [RZ] ;  /* 0x00000000fffff984 */ /* 0x000fe20000000800 */
[----:B------:R0:W-:Y:S01]  /*dc50*/  @P0 LDGSTS.E.BYPASS.LTC128B.128 [R7+0x1e400], desc[UR36][R2.64], !P2 ;  /* 0x1e40000002070fae */ /* 0x0001e2000d101d64 */
[----:B------:R-:W-:Y:S01]  /*dc60*/  IMAD.MOV.U32 R13, RZ, RZ, R4 ;  /* 0x000000ffff0d7224 */ /* 0x000fe200078e0004 */
[----:B------:R-:W-:-:S07]  /*dc70*/  MOV R0, R14 ;  /* 0x0000000e00007202 */ /* 0x000fce0000000f00 */
[----:B0-----:R-:W-:Y:S05]  /*dc80*/  WARPSYNC.COLLECTIVE R15, `(.L_x_9313) ;  /* 0x000000000f087348 */ /* 0x001fea0003c00000 */
[----:B------:R1:W2:Y:S02]  /*dc90*/  SHFL.IDX P6, R14, R13, R12, R11 ;  /* 0x0000000c0d0e7389 */ /* 0x0002a400000c000b */
[----:B012---:R-:W-:Y:S01]  /*dca0*/  ENDCOLLECTIVE ;  /* 0x000000000000791b */ /* 0x007fe20003800000 */
.L_x_9313:
[----:B------:R-:W-:Y:S05]  /*dcb0*/  BRA `(.L_x_9314) ;  /* 0xffffffc400407947 */ /* 0x000fea000383ffff */
.L_x_9259:
        /* <DEDUP_REMOVED lines=8> */
.L_x_9315:
[----:B------:R-:W-:Y:S01]  /*dd40*/  IMAD.MOV.U32 R13, RZ, RZ, R0 ;  /* 0x000000ffff0d7224 */ /* 0x000fe200078e0000 */
[----:B------:R-:W-:-:S07]  /*dd50*/  MOV R3, R14 ;  /* 0x0000000e00037202 */ /* 0x000fce0000000f00 */
[----:B------:R-:W-:Y:S05]  /*dd60*/  WARPSYNC.COLLECTIVE R15, `(.L_x_9316) ;  /* 0x000000000f087348 */ /* 0x000fea0003c00000 */
[----:B------:R0:W1:Y:S02]  /*dd70*/  SHFL.IDX P6, R14, R13, R12, R11 ;  /* 0x0000000c0d0e7389 */ /* 0x00006400000c000b */
[----:B01----:R-:W-:Y:S01]  /*dd80*/  ENDCOLLECTIVE ;  /* 0x000000000000791b */ /* 0x003fe20003800000 */
.L_x_9316:
[----:B------:R-:W-:Y:S02]  /*dd90*/  ULDC UR4, c[0x0][0x288] ;  /* 0x0000a20000047ab9 */ /* 0x000fe40000000800 */
[----:B------:R-:W-:Y:S02]  /*dda0*/  IMAD R5, R6, UR4, RZ ;  /* 0x0000000406057c24 */ /* 0x000fe4000f8e02ff */
[----:B------:R-:W-:-:S04]  /*ddb0*/  IMAD R6, R36, 0x80, R37 ;  /* 0x0000008024067824 */ /* 0x000fc800078e0225 */
[C---:B------:R-:W-:Y:S01]  /*ddc0*/  VIADD R8, R6.reuse, 0x10 ;  /* 0x0000001006087836 */ /* 0x040fe20000000000 */
[----:B------:R-:W-:Y:S01]  /*ddd0*/  ISETP.GE.AND P2, PT, R6, R5, PT ;  /* 0x000000050600720c */ /* 0x000fe20003f46270 */
[----:B------:R-:W-:Y:S01]  /*dde0*/  IMAD.MOV.U32 R13, RZ, RZ, R4 ;  /* 0x000000ffff0d7224 */ /* 0x000fe200078e0004 */
[----:B------:R-:W-:-:S11]  /*ddf0*/  MOV R12, 0x1 ;  /* 0x00000001000c7802 */ /* 0x000fd60000000f00 */
[----:B------:R-:W-:Y:S02]  /*de00*/  @!P2 LEA R9, R28, UR42, 0x1 ;  /* 0x0000002a1c09ac11 */ /* 0x000fe4000f8e08ff */
[----:B------:R-:W-:-:S13]  /*de10*/  @!P2 LEA R2, P1, R22, R14, 0x1 ;  /* 0x0000000e1602a211 */ /* 0x000fda00078208ff */
[----:B------:R-:W-:Y:S05]  /*de20*/  WARPSYNC.COLLECTIVE R15, `(.L_x_9317) ;  /* 0x000000000f087348 */ /* 0x000fea0003c00000 */
[----:B------:R0:W1:Y:S02]  /*de30*/  SHFL.IDX P6, R14, R13, R12, R11 ;  /* 0x0000000c0d0e7389 */ /* 0x00006400000c000b */
[----:B01----:R-:W-:Y:S01]  /*de40*/  ENDCOLLECTIVE ;  /* 0x000000000000791b */ /* 0x003fe20003800000 */
.L_x_9317:
[----:B------:R-:W-:Y:S01]  /*de50*/  @P2 LOP3.LUT R16, R16, 0x1000, RZ, 0xfc, !PT ;  /* 0x0000100010102812 */ /* 0x000fe200078efcff */
[----:B------:R-:W-:-:S03]  /*de60*/  @!P2 IMAD.X R3, RZ, RZ, R3, P1 ;  /* 0x000000ffff03a224 */ /* 0x000fc600008e0603 */
[----:B------:R-:W-:Y:S02]  /*de70*/  LOP3.LUT R16, R16, 0xfffff7ff, RZ, 0xc0, !PT ;  /* 0xfffff7ff10107812 */ /* 0x000fe400078ec0ff */
        /* <DEDUP_REMOVED lines=8> */
[----:B------:R-:W-:Y:S01]  /*df00*/  IMAD.MOV.U32 R7, RZ, RZ, R14 ;  /* 0x000000ffff077224 */ /* 0x000fe200078e000e */
[----:B0-----:R-:W-:-:S07]  /*df10*/  @P2 LOP3.LUT R16, R16, 0x800, RZ, 0xfc, !PT ;  /* 0x0000080010102812 */ /* 0x001fce00078efcff */
[----:B------:R-:W-:Y:S05]  /*df20*/  WARPSYNC.COLLECTIVE R15, `(.L_x_9318) ;  /* 0x000000000f087348 */ /* 0x000fea0003c00000 */
[----:B------:R0:W1:Y:S02]  /*df30*/  SHFL.IDX P6, R14, R13, R12, R11 ;  /* 0x0000000c0d0e7389 */ /* 0x00006400000c000b */
[----:B01----:R-:W-:Y:S01]  /*df40*/  ENDCOLLECTIVE ;  /* 0x000000000000791b */ /* 0x003fe20003800000 */
.L_x_9318:
[----:B------:R-:W-:Y:S01]  /*df50*/  LOP3.LUT R16, R16, 0xfffffbff, RZ, 0xc0, !PT ;  /* 0xfffffbff10107812 */ /* 0x000fe200078ec0ff */
[----:B------:R-:W-:Y:S01]  /*df60*/  IMAD.MOV.U32 R13, RZ, RZ, R4 ;  /* 0x000000ffff0d7224 */ /* 0x000fe200078e0004 */
[----:B------:R-:W-:-:S05]  /*df70*/  @!P2 LEA R12, P1, R22, R14, 0x1 ;  /* 0x0000000e160ca211 */ /* 0x000fca00078208ff */
[----:B------:R-:W-:Y:S02]  /*df80*/  @!P2 IMAD.X R11, RZ, RZ, R7, P1 ;  /* 0x000000ffff0ba224 */ /* 0x000fe400008e0607 */
[----:B------:R-:W-:Y:S02]  /*df90*/  @!P2 IMAD.MOV.U32 R2, RZ, RZ, R12 ;  /* 0x000000ffff02a224 */ /* 0x000fe400078e000c */
[----:B------:R-:W-:Y:S02]  /*dfa0*/  @!P2 IMAD.MOV.U32 R3, RZ, RZ, R11 ;  /* 0x000000ffff03a224 */ /* 0x000fe400078e000b */
[----:B------:R-:W-:Y:S02]  /*dfb0*/  IMAD.MOV.U32 R12, RZ, RZ, 0x2 ;  /* 0x00000002ff0c7424 */ /* 0x000fe400078e00ff */
[----:B------:R-:W-:Y:S01]  /*dfc0*/  IMAD.MOV.U32 R11, RZ, RZ, 0x181f ;  /* 0x0000181fff0b7424 */ /* 0x000fe200078e00ff */
[----:B------:R-:W-:Y:S01]  /*dfd0*/  @!PT LDS RZ, [RZ] ;  /* 0x00000000fffff984 */ /* 0x000fe20000000800 */
[----:B------:R-:W-:Y:S01]  /*dfe0*/  @!PT LDS RZ, [RZ] ;  /* 0x00000000fffff984 */ /* 0x000fe20000000800 */
[----:B------:R-:W-:Y:S01]  /*dff0*/  @!PT LDS RZ, [RZ] ;  /* 0x00000000fffff984 */ /* 0x000fe20000000800 */
[----:B------:R0:W-:Y:S01]  /*e000*/  @!P2 LDGSTS.E.BYPASS.LTC128B.128 [R21+0x18c00], desc[UR36][R2.64], !P0 ;  /* 0x18c000000215afae */ /* 0x0001e2000c101d64 */
[----:B------:R-:W-:Y:S01]  /*e010*/  ISETP.GE.AND P2, PT, R8, R5, PT ;  /* 0x000000050800720c */ /* 0x000fe20003f46270 */
[----:B------:R-:W-:-:S12]  /*e020*/  VIADD R8, R6, 0x30 ;  /* 0x0000003006087836 */ /* 0x000fd80000000000 */
[----:B0-----:R-:W-:Y:S05]  /*e030*/  WARPSYNC.COLLECTIVE R15, `(.L_x_9319) ;  /* 0x000000000f087348 */ /* 0x001fea0003c00000 */
[----:B------:R1:W2:Y:S02]  /*e040*/  SHFL.IDX P6, R14, R13, R12, R11 ;  /* 0x0000000c0d0e7389 */ /* 0x0002a400000c000b */
[----:B012---:R-:W-:Y:S01]  /*e050*/  ENDCOLLECTIVE ;  /* 0x000000000000791b */ /* 0x007fe20003800000 */
.L_x_9319:
[----:B------:R-:W-:Y:S02]  /*e060*/  @!P2 LEA R21, R28, UR42, 0x1 ;  /* 0x0000002a1c15ac11 */ /* 0x000fe4000f8e08ff */
[----:B------:R-:W-:Y:S01]  /*e070*/  @P2 LOP3.LUT R16, R16, 0x400, RZ, 0xfc, !PT ;  /* 0x0000040010102812 */ /* 0x000fe200078efcff */
[----:B------:R-:W-:-:S03]  /*e080*/  IMAD.MOV.U32 R13, RZ, RZ, R0 ;  /* 0x000000ffff0d7224 */ /* 0x000fc600078e0000 */
[----:B------:R-:W-:Y:S01]  /*e090*/  LOP3.LUT R16, R16, 0xfffffdff, RZ, 0xc0, !PT ;  /* 0xfffffdff10107812 */ /* 0x000fe200078ec0ff */
[----:B------:R-:W-:-:S07]  /*e0a0*/  IMAD.MOV.U32 R20, RZ, RZ, R14 ;  /* 0x000000ffff147224 */ /* 0x000fce00078e000e */
[----:B------:R-:W-:Y:S05]  /*e0b0*/  WARPSYNC.COLLECTIVE R15, `(.L_x_9320) ;  /* 0x000000000f087348 */ /* 0x000fea0003c00000 */
[----:B------:R0:W1:Y:S02]  /*e0c0*/  SHFL.IDX P6, R14, R13, R12, R11 ;  /* 0x0000000c0d0e7389 */ /* 0x00006400000c000b */
[----:B01----:R-:W-:Y:S01]  /*e0d0*/  ENDCOLLECTIVE ;  /* 0x000000000000791b */ /* 0x003fe20003800000 */
.L_x_9320:
[----:B------:R-:W-:Y:S02]  /*e0e0*/  IMAD.MOV.U32 R13, RZ, RZ, R4 ;  /* 0x000000ffff0d7224 */ /* 0x000fe400078e0004 */
[----:B------:R-:W-:Y:S01]  /*e0f0*/  IMAD.MOV.U32 R12, RZ, RZ, 0x3 ;  /* 0x00000003ff0c7424 */ /* 0x000fe200078e00ff */
[----:B------:R-:W-:-:S04]  /*e100*/  @!P2 LEA R15, P1, R22, R14, 0x1 ;  /* 0x0000000e160fa211 */ /* 0x000fc800078208ff */
[----:B------:R-:W-:Y:S01]  /*e110*/  @!P2 IADD3.X R20, RZ, R20, RZ, P1, !PT ;  /* 0x00000014ff14a210 */ /* 0x000fe20000ffe4ff */
[----:B------:R-:W-:Y:S01]  /*e120*/  @!P2 IMAD.MOV.U32 R2, RZ, RZ, R15 ;  /* 0x000000ffff02a224 */ /* 0x000fe200078e000f */
[----:B------:R-:W-:-:S03]  /*e130*/  MOV R15, 0xffffffff ;  /* 0xffffffff000f7802 */ /* 0x000fc60000000f00 */
[----:B------:R-:W-:-:S07]  /*e140*/  @!P2 IMAD.MOV.U32 R3, RZ, RZ, R20 ;  /* 0x000000ffff03a224 */ /* 0x000fce00078e0014 */
[----:B------:R-:W-:Y:S05]  /*e150*/  WARPSYNC.COLLECTIVE R15, `(.L_x_9321) ;  /* 0x000000000f087348 */ /* 0x000fea0003c00000 */
[----:B------:R0:W1:Y:S02]  /*e160*/  SHFL.IDX P6, R14, R13, R12, R11 ;  /* 0x0000000c0d0e7389 */ /* 0x00006400000c000b */
[----:B01----:R-:W-:Y:S01]  /*e170*/  ENDCOLLECTIVE ;  /* 0x000000000000791b */ /* 0x003fe20003800000 */
.L_x_9321:
[----:B------:R-:W-:Y:S01]  /*e180*/  @!PT LDS RZ, [RZ] ;  /* 0x00000000fffff984 */ /* 0x000fe20000000800 */
[----:B------:R-:W-:Y:S01]  /*e190*/  @!PT LDS RZ, [RZ] ;  /* 0x00000000fffff984 */ /* 0x000fe20000000800 */
[----:B------:R-:W-:Y:S01]  /*e1a0*/  @!PT LDS RZ, [RZ] ;  /* 0x00000000fffff984 */ /* 0x000fe20000000800 */
[----:B------:R0:W-:Y:S01]  /*e1b0*/  @!P2 LDGSTS.E.BYPASS.LTC128B.128 [R21+0x19400], desc[UR36][R2.64], !P0 ;  /* 0x194000000215afae */ /* 0x0001e2000c101d64 */
[----:B------:R-:W-:Y:S02]  /*e1c0*/  ISETP.GE.AND P2, PT, R8, R5, PT ;  /* 0x000000050800720c */ /* 0x000fe40003f46270 */
[----:B------:R-:W-:Y:S01]  /*e1d0*/  IADD3 R8, R6, 0x40, RZ ;  /* 0x0000004006087810 */ /* 0x000fe20007ffe0ff */
[----:B------:R-:W-:-:S10]  /*e1e0*/  IMAD.MOV.U32 R13, RZ, RZ, R0 ;  /* 0x000000ffff0d7224 */ /* 0x000fd400078e0000 */
[----:B------:R-:W-:-:S04]  /*e1f0*/  @P2 LOP3.LUT R16, R16, 0x200, RZ, 0xfc, !PT ;  /* 0x0000020010102812 */ /* 0x000fc800078efcff */
[----:B------:R-:W-:Y:S01]  /*e200*/  LOP3.LUT R16, R16, 0xfffffeff, RZ, 0xc0, !PT ;  /* 0xfffffeff10107812 */ /* 0x000fe200078ec0ff */
[----:B0-----:R-:W-:-:S07]  /*e210*/  IMAD.MOV.U32 R7, RZ, RZ, R14 ;  /* 0x000000ffff077224 */ /* 0x001fce00078e000e */
[----:B------:R-:W-:Y:S05]  /*e220*/  WARPSYNC.COLLECTIVE R15, `(.L_x_9322) ;  /* 0x000000000f087348 */ /* 0x000fea0003c00000 */
[----:B------:R0:W1:Y:S02]  /*e230*/  SHFL.IDX P6, R14, R13, R12, R11 ;  /* 0x0000000c0d0e7389 */ /* 0x00006400000c000b */
[----:B01----:R-:W-:Y:S01]  /*e240*/  ENDCOLLECTIVE ;  /* 0x000000000000791b */ /* 0x003fe20003800000 */
.L_x_9322:
[----:B------:R-:W-:Y:S01]  /*e250*/  @!P2 LEA R15, R28, UR42, 0x1 ;  /* 0x0000002a1c0fac11 */ /* 0x000fe2000f8e08ff */
[----:B------:R-:W-:Y:S01]  /*e260*/  IMAD.MOV.U32 R12, RZ, RZ, 0x4 ;  /* 0x00000004ff0c7424 */ /* 0x000fe200078e00ff */
        /* <DEDUP_REMOVED lines=10> */
[----:B0-----:R-:W-:-:S12]  /*e310*/  IMAD.MOV.U32 R15, RZ, RZ, -0x1 ;  /* 0xffffffffff0f7424 */ /* 0x001fd800078e00ff */
[----:B------:R-:W-:Y:S02]  /*e320*/  @!P2 LEA R20, R28, UR42, 0x1 ;  /* 0x0000002a1c14ac11 */ /* 0x000fe4000f8e08ff */
[----:B------:R-:W-:-:S07]  /*e330*/  @P2 LOP3.LUT R16, R16, 0x100, RZ, 0xfc, !PT ;  /* 0x0000010010102812 */ /* 0x000fce00078efcff */
[----:B------:R-:W-:Y:S05]  /*e340*/  WARPSYNC.COLLECTIVE R15, `(.L_x_9323) ;  /* 0x000000000f087348 */ /* 0x000fea0003c00000 */
[----:B------:R0:W1:Y:S02]  /*e350*/  SHFL.IDX P6, R14, R13, R12, R11 ;  /* 0x0000000c0d0e7389 */ /* 0x00006400000c000b */
[----:B01----:R-:W-:Y:S01]  /*e360*/  ENDCOLLECTIVE ;  /* 0x000000000000791b */ /* 0x003fe20003800000 */
.L_x_9323:
[----:B------:R-:W-:Y:S01]  /*e370*/  LOP3.LUT R16, R16, 0xffffff7f, RZ, 0xc0, !PT ;  /* 0xffffff7f10107812 */ /* 0x000fe200078ec0ff */
[----:B------:R-:W-:Y:S02]  /*e380*/  IMAD.MOV.U32 R13, RZ, RZ, R0 ;  /* 0x000000ffff0d7224 */ /* 0x000fe400078e0000 */
[----:B------:R-:W-:-:S07]  /*e390*/  IMAD.MOV.U32 R8, RZ, RZ, R14 ;  /* 0x000000ffff087224 */ /* 0x000fce00078e000e */
[----:B------:R-:W-:Y:S05]  /*e3a0*/  WARPSYNC.COLLECTIVE R15, `(.L_x_9324) ;  /* 0x000000000f087348 */ /* 0x000fea0003c00000 */
[----:B------:R0:W1:Y:S02]  /*e3b0*/  SHFL.IDX P6, R14, R13, R12, R11 ;  /* 0x0000000c0d0e7389 */ /* 0x00006400000c000b */
[----:B01----:R-:W-:Y:S01]  /*e3c0*/  ENDCOLLECTIVE ;  /* 0x000000000000791b */ /* 0x003fe20003800000 */
.L_x_9324:
[----:B------:R-:W-:Y:S01]  /*e3d0*/  IMAD.MOV.U32 R13, RZ, RZ, R4 ;  /* 0x000000ffff0d7224 */ /* 0x000fe200078e0004 */
[----:B------:R-:W-:Y:S02]  /*e3e0*/  MOV R12, 0x5 ;  /* 0x00000005000c7802 */ /* 0x000fe40000000f00 */
[----:B------:R-:W-:-:S07]  /*e3f0*/  MOV R7, R14 ;  /* 0x0000000e00077202 */ /* 0x000fce0000000f00 */
[----:B------:R-:W-:Y:S05]  /*e400*/  WARPSYNC.COLLECTIVE R15, `(.L_x_9325) ;  /* 0x000000000f087348 */ /* 0x000fea0003c00000 */
[----:B------:R0:W1:Y:S02]  /*e410*/  SHFL.IDX P6, R14, R13, R12, R11 ;  /* 0x0000000c0d0e7389 */ /* 0x00006400000c000b */
[----:B01----:R-:W-:Y:S01]  /*e420*/  ENDCOLLECTIVE ;  /* 0x000000000000791b */ /* 0x003fe20003800000 */
.L_x_9325:
        /* <DEDUP_REMOVED lines=9> */
[----:B------:R0:W-:Y:S02]  /*e4c0*/  @!P2 LDGSTS.E.BYPASS.LTC128B.128 [R20+0x1a400], desc[UR36][R2.64], !P0 ;  /* 0x1a4000000214afae */ /* 0x0001e4000c101d64 */
[----:B------:R-:W-:-:S02]  /*e4d0*/  ISETP.GE.AND P2, PT, R8, R5, PT ;  /* 0x000000050800720c */ /* 0x000fc40003f46270 */
[----:B------:R-:W-:Y:S01]  /*e4e0*/  IADD3 R8, R6, 0x60, RZ ;  /* 0x0000006006087810 */ /* 0x000fe20007ffe0ff */
[----:B------:R-:W-:-:S10]  /*e4f0*/  IMAD.MOV.U32 R10, RZ, RZ, R14 ;  /* 0x000000ffff0a7224 */ /* 0x000fd400078e000e */
[----:B0-----:R-:W-:Y:S05]  /*e500*/  WARPSYNC.COLLECTIVE R15, `(.L_x_9326) ;  /* 0x000000000f087348 */ /* 0x001fea0003c00000 */
[----:B------:R1:W2:Y:S02]  /*e510*/  SHFL.IDX P6, R14, R13, R12, R11 ;  /* 0x0000000c0d0e7389 */ /* 0x0002a400000c000b */
[----:B012---:R-:W-:Y:S01]  /*e520*/  ENDCOLLECTIVE ;  /* 0x000000000000791b */ /* 0x007fe20003800000 */
.L_x_9326:
        /* <DEDUP_REMOVED lines=9> */
.L_x_9327:
        /* <DEDUP_REMOVED lines=14> */
.L_x_9328:
[----:B------:R-:W-:Y:S02]  /*e6a0*/  @!P2 LEA R9, R28, UR42, 0x1 ;  /* 0x0000002a1c09ac11 */ /* 0x000fe4000f8e08ff */
[----:B------:R-:W-:Y:S01]  /*e6b0*/  @P2 LOP3.LUT R16, R16, 0x40, RZ, 0xfc, !PT ;  /* 0x0000004010102812 */ /* 0x000fe200078efcff */
[----:B------:R-:W-:Y:S02]  /*e6c0*/  IMAD.MOV.U32 R13, RZ, RZ, R4 ;  /* 0x000000ffff0d7224 */ /* 0x000fe400078e0004 */
[----:B------:R-:W-:-:S05]  /*e6d0*/  IMAD.MOV.U32 R11, RZ, RZ, R14 ;  /* 0x000000ffff0b7224 */ /* 0x000fca00078e000e */
[----:B------:R-:W-:-:S05]  /*e6e0*/  @!P2 LEA R11, P1, R22, R11, 0x1 ;  /* 0x0000000b160ba211 */ /* 0x000fca00078208ff */
[----:B------:R-:W-:Y:S02]  /*e6f0*/  @!P2 IMAD.X R12, RZ, RZ, R2, P1 ;  /* 0x000000ffff0ca224 */ /* 0x000fe400008e0602 */
[----:B------:R-:W-:Y:S01]  /*e700*/  @!P2 IMAD.MOV.U32 R2, RZ, RZ, R11 ;  /* 0x000000ffff02a224 */ /* 0x000fe200078e000b */
[----:B------:R-:W-:Y:S01]  /*e710*/  MOV R11, 0x181f ;  /* 0x0000181f000b7802 */ /* 0x000fe20000000f00 */
        /* <DEDUP_REMOVED lines=9> */
.L_x_9329:
[----:B------:R-:W-:Y:S02]  /*e7b0*/  IMAD.MOV.U32 R13, RZ, RZ, R0 ;  /* 0x000000ffff0d7224 */ /* 0x000fe400078e0000 */
[----:B------:R-:W-:-:S07]  /*e7c0*/  IMAD.MOV.U32 R4, RZ, RZ, R14 ;  /* 0x000000ffff047224 */ /* 0x000fce00078e000e */
[----:B------:R-:W-:Y:S05]  /*e7d0*/  WARPSYNC.COLLECTIVE R15, `(.L_x_9330) ;  /* 0x000000000f087348 */ /* 0x000fea0003c00000 */
[----:B------:R0:W1:Y:S02]  /*e7e0*/  SHFL.IDX P6, R14, R13, R12, R11 ;  /* 0x0000000c0d0e7389 */ /* 0x00006400000c000b */
[----:B01----:R-:W-:Y:S01]  /*e7f0*/  ENDCOLLECTIVE ;  /* 0x000000000000791b */ /* 0x003fe20003800000 */
.L_x_9330:
[----:B------:R-:W-:Y:S05]  /*e800*/  BRA `(.L_x_9331) ;  /* 0xffffffc4001c7947 */ /* 0x000fea000383ffff */
.L_x_9261:
        /* <DEDUP_REMOVED lines=8> */
.L_x_9333:
[----:B------:R-:W-:Y:S05]  /*e890*/  BSYNC B0 ;  /* 0x0000000000007941 */ /* 0x000fea0003800000 */
.L_x_9332:
[----:B------:R-:W-:Y:S01]  /*e8a0*/  IMAD.MOV.U32 R13, RZ, RZ, R0 ;  /* 0x000000ffff0d7224 */ /* 0x000fe200078e0000 */
[----:B------:R-:W-:Y:S01]  /*e8b0*/  LOP3.LUT P5, RZ, R16, 0x1000, RZ, 0xc0, !PT ;  /* 0x0000100010ff7812 */ /* 0x000fe200078ac0ff */
[----:B------:R-:W-:Y:S02]  /*e8c0*/  IMAD.MOV.U32 R12, RZ, RZ, RZ ;  /* 0x000000ffff0c7224 */ /* 0x000fe400078e00ff */
[----:B------:R-:W-:Y:S02]  /*e8d0*/  IMAD.MOV.U32 R11, RZ, RZ, 0x181f ;  /* 0x0000181fff0b7424 */ /* 0x000fe400078e00ff */
[----:B------:R-:W-:Y:S02]  /*e8e0*/  IMAD.MOV.U32 R15, RZ, RZ, -0x1 ;  /* 0xffffffffff0f7424 */ /* 0x000fe400078e00ff */
[----:B------:R-:W-:-:S07]  /*e8f0*/  IMAD.MOV.U32 R2, RZ, RZ, R14 ;  /* 0x000000ffff027224 */ /* 0x000fce00078e000e */
[----:B------:R-:W-:Y:S05]  /*e900*/  WARPSYNC.COLLECTIVE R15, `(.L_x_9334) ;  /* 0x000000000f087348 */ /* 0x000fea0003c00000 */
[----:B------:R0:W1:Y:S02]  /*e910*/  SHFL.IDX P6, R14, R13, R12, R11 ;  /* 0x0000000c0d0e7389 */ /* 0x00006400000c000b */
[----:B01----:R-:W-:Y:S01]  /*e920*/  ENDCOLLECTIVE ;  /* 0x000000000000791b */ /* 0x003fe20003800000 */
.L_x_9334:
[----:B------:R-:W-:Y:S01]  /*e930*/  @!P5 LEA R7, R28, UR42, 0x1 ;  /* 0x0000002a1c07dc11 */ /* 0x000fe2000f8e08ff */
[----:B------:R-:W-:Y:S02]  /*e940*/  IMAD.MOV.U32 R13, RZ, RZ, R4 ;  /* 0x000000ffff0d7224 */ /* 0x000fe400078e0004 */
[----:B------:R-:W-:Y:S01]  /*e950*/  IMAD.MOV.U32 R12, RZ, RZ, 0x1 ;  /* 0x00000001ff0c7424 */ /* 0x000fe200078e00ff */
[----:B------:R-:W-:-:S04]  /*e960*/  @!P5 LEA R14, P0, R22, R14, 0x1 ;  /* 0x0000000e160ed211 */ /* 0x000fc800078008ff */
[----:B------:R-:W-:Y:S01]  /*e970*/  @!P5 IADD3.X R3, RZ, R2, RZ, P0, !PT ;  /* 0x00000002ff03d210 */ /* 0x000fe200007fe4ff */
[----:B------:R-:W-:-:S08]  /*e980*/  @!P5 IMAD.MOV.U32 R2, RZ, RZ, R14 ;  /* 0x000000ffff02d224 */ /* 0x000fd000078e000e */
[----:B------:R-:W-:Y:S05]  /*e990*/  WARPSYNC.COLLECTIVE R15, `(.L_x_9335) ;  /* 0x000000000f087348 */ /* 0x000fea0003c00000 */
[----:B------:R0:W1:Y:S02]  /*e9a0*/  SHFL.IDX P6, R14, R13, R12, R11 ;  /* 0x0000000c0d0e7389 */ /* 0x00006400000c000b */
[----:B01----:R-:W-:Y:S01]  /*e9b0*/  ENDCOLLECTIVE ;  /* 0x000000000000791b */ /* 0x003fe20003800000 */
.L_x_9335:
[----:B------:R-:W-:Y:S01]  /*e9c0*/  @!PT LDS RZ, [RZ] ;  /* 0x00000000fffff984 */ /* 0x000fe20000000800 */
[----:B------:R-:W-:Y:S01]  /*e9d0*/  @!PT LDS RZ, [RZ] ;  /* 0x00000000fffff984 */ /* 0x000fe20000000800 */
[----:B------:R-:W-:Y:S01]  /*e9e0*/  @!PT LDS RZ, [RZ] ;  /* 0x00000000fffff984 */ /* 0x000fe20000000800 */
[----:B------:R0:W-:Y:S04]  /*e9f0*/  @!P5 LDGSTS.E.BYPASS.LTC128B.128 [R7+0x22400], desc[UR36][R2.64], !P4 ;  /* 0x224000000207dfae */ /* 0x0001e8000e101d64 */
[----:B------:R0:W-:Y:S04]  /*ea00*/  @!P5 LDGSTS.E.BYPASS.LTC128B.128 [R7+0x26400], desc[UR36][R2.64+0x80], !P3 ;  /* 0x264000800207dfae */ /* 0x0001e8000d901d64 */
[----:B------:R0:W-:Y:S01]  /*ea10*/  @!P5 LDGSTS.E.BYPASS.LTC128B.128 [R7+0x2a400], desc[UR36][R2.64+0x100], !P2 ;  /* 0x2a4001000207dfae */ /* 0x0001e2000d101d64 */
[----:B------:R-:W-:-:S03]  /*ea20*/  IMAD.MOV.U32 R13, RZ, RZ, R0 ;  /* 0x000000ffff0d7224 */ /* 0x000fc600078e0000 */
[----:B------:R0:W-:Y:S01]  /*ea30*/  @!P5 LDGSTS.E.BYPASS.LTC128B.128 [R7+0x2e400], desc[UR36][R2.64+0x180], !P1 ;  /* 0x2e4001800207dfae */ /* 0x0001e2000c901d64 */
[----:B------:R-:W-:Y:S01]  /*ea40*/  LOP3.LUT P5, RZ, R16, 0x400, RZ, 0xc0, !PT ;  /* 0x0000040010ff7812 */ /* 0x000fe200078ac0ff */
[----:B------:R-:W-:-:S12]  /*ea50*/  IMAD.MOV.U32 R5, RZ, RZ, R14 ;  /* 0x000000ffff057224 */ /* 0x000fd800078e000e */
[----:B0-----:R-:W-:Y:S05]  /*ea60*/  WARPSYNC.COLLECTIVE R15, `(.L_x_9336) ;  /* 0x000000000f087348 */ /* 0x001fea0003c00000 */
[----:B------:R1:W2:Y:S02]  /*ea70*/  SHFL.IDX P6, R14, R13, R12, R11 ;  /* 0x0000000c0d0e7389 */ /* 0x0002a400000c000b */
[----:B012---:R-:W-:Y:S01]  /*ea80*/  ENDCOLLECTIVE ;  /* 0x000000000000791b */ /* 0x007fe20003800000 */
.L_x_9336:
[----:B------:R-:W-:Y:S01]  /*ea90*/  @!P5 LEA R7, R28, UR42, 0x1 ;  /* 0x0000002a1c07dc11 */ /* 0x000fe2000f8e08ff */
[----:B------:R-:W-:Y:S02]  /*eaa0*/  IMAD.MOV.U32 R13, RZ, RZ, R4 ;  /* 0x000000ffff0d7224 */ /* 0x000fe400078e0004 */
[----:B------:R-:W-:Y:S01]  /*eab0*/  IMAD.MOV.U32 R12, RZ, RZ, 0x2 ;  /* 0x00000002ff0c7424 */ /* 0x000fe200078e00ff */
[----:B------:R-:W-:-:S13]  /*eac0*/  LOP3.LUT P6, RZ, R16, 0x800, RZ, 0xc0, !PT ;  /* 0x0000080010ff7812 */ /* 0x000fda00078cc0ff */
[----:B------:R-:W-:Y:S02]  /*ead0*/  @!P6 LEA R14, P0, R22, R14, 0x1 ;  /* 0x0000000e160ee211 */ /* 0x000fe400078008ff */
[----:B------:R-:W-:Y:S02]  /*eae0*/  @!P6 LEA R9, R28, UR42, 0x1 ;  /* 0x0000002a1c09ec11 */ /* 0x000fe4000f8e08ff */
[----:B------:R-:W-:Y:S01]  /*eaf0*/  @!P6 IADD3.X R5, RZ, R5, RZ, P0, !PT ;  /* 0x00000005ff05e210 */ /* 0x000fe200007fe4ff */
[----:B------:R-:W-:-:S04]  /*eb00*/  @!P6 IMAD.MOV.U32 R2, RZ, RZ, R14 ;  /* 0x000000ffff02e224 */ /* 0x000fc800078e000e */
[----:B------:R-:W-:-:S05]  /*eb10*/  @!P6 IMAD.MOV.U32 R3, RZ, RZ, R5 ;  /* 0x000000ffff03e224 */ /* 0x000fca00078e0005 */
[----:B------:R-:W-:Y:S01]  /*eb20*/  @!PT LDS RZ, [RZ] ;  /* 0x00000000fffff984 */ /* 0x000fe20000000800 */
[----:B------:R-:W-:Y:S01]  /*eb30*/  @!PT LDS RZ, [RZ] ;  /* 0x00000000fffff984 */ /* 0x000fe20000000800 */
[----:B------:R-:W-:Y:S01]  /*eb40*/  @!PT LDS RZ, [RZ] ;  /* 0x00000000fffff984 */ /* 0x000fe20000000800 */
[----:B------:R0:W-:Y:S04]  /*eb50*/  @!P6 LDGSTS.E.BYPASS.LTC128B.128 [R9+0x22c00], desc[UR36][R2.64], !P4 ;  /* 0x22c000000209efae */ /* 0x0001e8000e101d64 */
[----:B------:R0:W-:Y:S04]  /*eb60*/  @!P6 LDGSTS.E.BYPASS.LTC128B.128 [R9+0x26c00], desc[UR36][R2.64+0x80], !P3 ;  /* 0x26c000800209efae */ /* 0x0001e8000d901d64 */
[----:B------:R0:W-:Y:S04]  /*eb70*/  @!P6 LDGSTS.E.BYPASS.LTC128B.128 [R9+0x2ac00], desc[UR36][R2.64+0x100], !P2 ;  /* 0x2ac001000209efae */ /* 0x0001e8000d101d64 */
[----:B------:R0:W-:Y:S02]  /*eb80*/  @!P6 LDGSTS.E.BYPASS.LTC128B.128 [R9+0x2ec00], desc[UR36][R2.64+0x180], !P1 ;  /* 0x2ec001800209efae */ /* 0x0001e4000c901d64 */
[----:B0-----:R-:W-:Y:S05]  /*eb90*/  WARPSYNC.COLLECTIVE R15, `(.L_x_9337) ;  /* 0x000000000f087348 */ /* 0x001fea0003c00000 */
[----:B------:R1:W2:Y:S02]  /*eba0*/  SHFL.IDX P6, R14, R13, R12, R11 ;  /* 0x0000000c0d0e7389 */ /* 0x0002a400000c000b */
[----:B012---:R-:W-:Y:S01]  /*ebb0*/  ENDCOLLECTIVE ;  /* 0x000000000000791b */ /* 0x007fe20003800000 */
.L_x_9337:
[----:B------:R-:W-:Y:S01]  /*ebc0*/  MOV R13, R0 ;  /* 0x00000000000d7202 */ /* 0x000fe20000000f00 */
[----:B------:R-:W-:-:S07]  /*ebd0*/  IMAD.MOV.U32 R5, RZ, RZ, R14 ;  /* 0x000000ffff057224 */ /* 0x000fce00078e000e */
[----:B------:R-:W-:Y:S05]  /*ebe0*/  WARPSYNC.COLLECTIVE R15, `(.L_x_9338) ;  /* 0x000000000f087348 */ /* 0x000fea0003c00000 */
[----:B------:R0:W1:Y:S02]  /*ebf0*/  SHFL.IDX P6, R14, R13, R12, R11 ;  /* 0x0000000c0d0e7389 */ /* 0x00006400000c000b */
[----:B01----:R-:W-:Y:S01]  /*ec00*/  ENDCOLLECTIVE ;  /* 0x000000000000791b */ /* 0x003fe20003800000 */
.L_x_9338:
[----:B------:R-:W-:Y:S02]  /*ec10*/  IMAD.MOV.U32 R13, RZ, RZ, R4 ;  /* 0x000000ffff0d7224 */ /* 0x000fe400078e0004 */
[----:B------:R-:W-:Y:S01]  /*ec20*/  IMAD.MOV.U32 R12, RZ, RZ, 0x3 ;  /* 0x00000003ff0c7424 */ /* 0x000fe200078e00ff */
[----:B------:R-:W-:-:S05]  /*ec30*/  @!P5 LEA R14, P0, R22, R14, 0x1 ;  /* 0x0000000e160ed211 */ /* 0x000fca00078008ff */
[----:B------:R-:W-:-:S08]  /*ec40*/  @!P5 IMAD.MOV.U32 R2, RZ, RZ, R14 ;  /* 0x000000ffff02d224 */ /* 0x000fd000078e000e */
[----:B------:R-:W-:Y:S05]  /*ec50*/  WARPSYNC.COLLECTIVE R15, `(.L_x_9339) ;  /* 0x000000000f087348 */ /* 0x000fea0003c00000 */
[----:B------:R0:W1:Y:S02]  /*ec60*/  SHFL.IDX P6, R14, R13, R12, R11 ;  /* 0x0000000c0d0e7389 */ /* 0x00006400000c000b */
[----:B01----:R-:W-:Y:S01]  /*ec70*/  ENDCOLLECTIVE ;  /* 0x000000000000791b */ /* 0x003fe20003800000 */
.L_x_9339:
[----:B------:R-:W-:-:S04]  /*ec80*/  @!P5 IMAD.X R5, RZ, RZ, R5, P0 ;  /* 0x000000ffff05d224 */ /* 0x000fc800000e0605 */
[----:B------:R-:W-:-:S05]  /*ec90*/  @!P5 IMAD.MOV.U32 R3, RZ, RZ, R5 ;  /* 0x000000ffff03d224 */ /* 0x000fca00078e0005 */
[----:B------:R-:W-:Y:S01]  /*eca0*/  @!PT LDS RZ, [RZ] ;  /* 0x00000000fffff984 */ /* 0x000fe20000000800 */
[----:B------:R-:W-:Y:S01]  /*ecb0*/  @!PT LDS RZ, [RZ] ;  /* 0x00000000fffff984 */ /* 0x000fe20000000800 */
[----:B------:R-:W-:Y:S01]  /*ecc0*/  @!PT LDS RZ, [RZ] ;  /* 0x00000000fffff984 */ /* 0x000fe20000000800 */
[----:B------:R0:W-:Y:S01]  /*ecd0*/  @!P5 LDGSTS.E.BYPASS.LTC128B.128 [R7+0x23400], desc[UR36][R2.64], !P4 ;  /* 0x234000000207dfae */ /* 0x0001e2000e101d64 */
[----:B------:R-:W-:-:S03]  /*ece0*/  IMAD.MOV.U32 R13, RZ, RZ, R0 ;  /* 0x000000ffff0d7224 */ /* 0x000fc600078e0000 */
[----:B------:R0:W-:Y:S04]  /*ecf0*/  @!P5 LDGSTS.E.BYPASS.LTC128B.128 [R7+0x27400], desc[UR36][R2.64+0x80], !P3 ;  /* 0x274000800207dfae */ /* 0x0001e8000d901d64 */
[----:B------:R0:W-:Y:S04]  /*ed00*/  @!P5 LDGSTS.E.BYPASS.LTC128B.128 [R7+0x2b400], desc[UR36][R2.64+0x100], !P2 ;  /* 0x2b4001000207dfae */ /* 0x0001e8000d101d64 */
[----:B------:R0:W-:Y:S01]  /*ed10*/  @!P5 LDGSTS.E.BYPASS.LTC128B.128 [R7+0x2f400], desc[UR36][R2.64+0x180], !P1 ;  /* 0x2f4001800207dfae */ /* 0x0001e2000c901d64 */
[----:B------:R-:W-:Y:S02]  /*ed20*/  MOV R5, R14 ;  /* 0x0000000e00057202 */ /* 0x000fe40000000f00 */
[----:B------:R-:W-:-:S13]  /*ed30*/  LOP3.LUT P5, RZ, R16, 0x100, RZ, 0xc0, !PT ;  /* 0x0000010010ff7812 */ /* 0x000fda00078ac0ff */
[----:B0-----:R-:W-:Y:S05]  /*ed40*/  WARPSYNC.COLLECTIVE R15, `(.L_x_9340) ;  /* 0x000000000f087348 */ /* 0x001fea0003c00000 */
[----:B------:R1:W2:Y:S02]  /*ed50*/  SHFL.IDX P6, R14, R13, R12, R11 ;  /* 0x0000000c0d0e7389 */ /* 0x0002a400000c000b */
[----:B012---:R-:W-:Y:S01]  /*ed60*/  ENDCOLLECTIVE ;  /* 0x000000000000791b */ /* 0x007fe20003800000 */
.L_x_9340:
[----:B------:R-:W-:Y:S01]  /*ed70*/  @!P5 LEA R7, R28, UR42, 0x1 ;  /* 0x0000002a1c07dc11 */ /* 0x000fe2000f8e08ff */
[----:B------:R-:W-:Y:S01]  /*ed80*/  IMAD.MOV.U32 R13, RZ, RZ, R4 ;  /* 0x000000ffff0d7224 */ /* 0x000fe200078e0004 */
[----:B------:R-:W-:Y:S02]  /*ed90*/  MOV R12, 0x4 ;  /* 0x00000004000c7802 */ /* 0x000fe40000000f00 */
[----:B------:R-:W-:-:S13]  /*eda0*/  LOP3.LUT P6, RZ, R16, 0x200, RZ, 0xc0, !PT ;  /* 0x0000020010ff7812 */ /* 0x000fda00078cc0ff */
[----:B------:R-:W-:Y:S02]  /*edb0*/  @!P6 LEA R14, P0, R22, R14, 0x1 ;  /* 0x0000000e160ee211 */ /* 0x000fe400078008ff */
[----:B------:R-:W-:-:S03]  /*edc0*/  @!P6 LEA R9, R28, UR42, 0x1 ;  /* 0x0000002a1c09ec11 */ /* 0x000fc6000f8e08ff */
        /* <DEDUP_REMOVED lines=13> */
.L_x_9341:
[----:B------:R-:W-:Y:S02]  /*eea0*/  IMAD.MOV.U32 R13, RZ, RZ, R0 ;  /* 0x000000ffff0d7224 */ /* 0x000fe400078e0000 */
[----:B------:R-:W-:-:S07]  /*eeb0*/  IMAD.MOV.U32 R5, RZ, RZ, R14 ;  /* 0x000000ffff057224 */ /* 0x000fce00078e000e */
[----:B------:R-:W-:Y:S05]  /*eec0*/  WARPSYNC.COLLECTIVE R15, `(.L_x_9342) ;  /* 0x000000000f087348 */ /* 0x000fea0003c00000 */
[----:B------:R0:W1:Y:S02]  /*eed0*/  SHFL.IDX P6, R14, R13, R12, R11 ;  /* 0x0000000c0d0e7389 */ /* 0x00006400000c000b */
[----:B01----:R-:W-:Y:S01]  /*eee0*/  ENDCOLLECTIVE ;  /* 0x000000000000791b */ /* 0x003fe20003800000 */
.L_x_9342:
[----:B------:R-:W-:Y:S01]  /*eef0*/  MOV R13, R4 ;  /* 0x00000004000d7202 */ /* 0x000fe20000000f00 */
[----:B------:R-:W-:Y:S01]  /*ef00*/  IMAD.MOV.U32 R12, RZ, RZ, 0x5 ;  /* 0x00000005ff0c7424 */ /* 0x000fe200078e00ff */
[----:B------:R-:W-:-:S05]  /*ef10*/  @!P5 LEA R14, P0, R22, R14, 0x1 ;  /* 0x0000000e160ed211 */ /* 0x000fca00078008ff */
[----:B------:R-:W-:-:S08]  /*ef20*/  @!P5 IMAD.MOV.U32 R2, RZ, RZ, R14 ;  /* 0x000000ffff02d224 */ /* 0x000fd000078e000e */
[----:B------:R-:W-:Y:S05]  /*ef30*/  WARPSYNC.COLLECTIVE R15, `(.L_x_9343) ;  /* 0x000000000f087348 */ /* 0x000fea0003c00000 */
[----:B------:R0:W1:Y:S02]  /*ef40*/  SHFL.IDX P6, R14, R13, R12, R11 ;  /* 0x0000000c0d0e7389 */ /* 0x00006400000c000b */
[----:B01----:R-:W-:Y:S01]  /*ef50*/  ENDCOLLECTIVE ;  /* 0x000000000000791b */ /* 0x003fe20003800000 */
.L_x_9343:
        /* <DEDUP_REMOVED lines=10> */
[----:B------:R-:W-:Y:S01]  /*f000*/  IMAD.MOV.U32 R5, RZ, RZ, R14 ;  /* 0x000000ffff057224 */ /* 0x000fe200078e000e */
[----:B------:R-:W-:-:S13]  /*f010*/  LOP3.LUT P5, RZ, R16, 0x40, RZ, 0xc0, !PT ;  /* 0x0000004010ff7812 */ /* 0x000fda00078ac0ff */
[----:B0-----:R-:W-:Y:S05]  /*f020*/  WARPSYNC.COLLECTIVE R15, `(.L_x_9344) ;  /* 0x000000000f087348 */ /* 0x001fea0003c00000 */
[----:B------:R1:W2:Y:S02]  /*f030*/  SHFL.IDX P6, R14, R13, R12, R11 ;  /* 0x0000000c0d0e7389 */ /* 0x0002a400000c000b */
[----:B012---:R-:W-:Y:S01]  /*f040*/  ENDCOLLECTIVE ;  /* 0x000000000000791b */ /* 0x007fe20003800000 */
.L_x_9344:
[----:B------:R-:W-:Y:S01]  /*f050*/  @!P5 LEA R7, R28, UR42, 0x1 ;  /* 0x0000002a1c07dc11 */ /* 0x000fe2000f8e08ff */
[----:B------:R-:W-:Y:S02]  /*f060*/  IMAD.MOV.U32 R13, RZ, RZ, R4 ;  /* 0x000000ffff0d7224 */ /* 0x000fe400078e0004 */
[----:B------:R-:W-:Y:S01]  /*f070*/  IMAD.MOV.U32 R12, RZ, RZ, 0x6 ;  /* 0x00000006ff0c7424 */ /* 0x000fe200078e00ff */
[----:B------:R-:W-:-:S13]  /*f080*/  LOP3.LUT P6, RZ, R16, 0x80, RZ, 0xc0, !PT ;  /* 0x0000008010ff7812 */ /* 0x000fda00078cc0ff */
[----:B------:R-:W-:Y:S02]  /*f090*/  @!P6 LEA R14, P0, R22, R14, 0x1 ;  /* 0x0000000e160ee211 */ /* 0x000fe400078008ff */
[----:B------:R-:W-:-:S03]  /*f0a0*/  @!P6 LEA R9, R28, UR42, 0x1 ;  /* 0x0000002a1c09ec11 */ /* 0x000fc6000f8e08ff */
[----:B------:R-:W-:Y:S02]  /*f0b0*/  @!P6 IMAD.X R5, RZ, RZ, R5, P0 ;  /* 0x000000ffff05e224 */ /* 0x000fe400000e0605 */
[----:B------:R-:W-:-:S03]  /*f0c0*/  @!P6 IMAD.MOV.U32 R2, RZ, RZ, R14 ;  /* 0x000000ffff02e224 */ /* 0x000fc600078e000e */
[----:B------:R-:W-:-:S05]  /*f0d0*/  @!P6 MOV R3, R5 ;  /* 0x000000050003e202 */ /* 0x000fca0000000f00 */
        /* <DEDUP_REMOVED lines=10> */
.L_x_9345:
[----:B------:R-:W-:Y:S02]  /*f180*/  IMAD.MOV.U32 R13, RZ, RZ, R0 ;  /* 0x000000ffff0d7224 */ /* 0x000fe400078e0000 */
[----:B------:R-:W-:-:S07]  /*f190*/  IMAD.MOV.U32 R5, RZ, RZ, R14 ;  /* 0x000000ffff057224 */ /* 0x000fce00078e000e */
[----:B------:R-:W-:Y:S05]  /*f1a0*/  WARPSYNC.COLLECTIVE R15, `(.L_x_9346) ;  /* 0x000000000f087348 */ /* 0x000fea0003c00000 */
[----:B------:R0:W1:Y:S02]  /*f1b0*/  SHFL.IDX P6, R14, R13, R12, R11 ;  /* 0x0000000c0d0e7389 */ /* 0x00006400000c000b */
[----:B01----:R-:W-:Y:S01]  /*f1c0*/  ENDCOLLECTIVE ;  /* 0x000000000000791b */ /* 0x003fe20003800000 */
.L_x_9346:
[----:B------:R-:W-:Y:S02]  /*f1d0*/  IMAD.MOV.U32 R13, RZ, RZ, R4 ;  /* 0x000000ffff0d7224 */ /* 0x000fe400078e0004 */
[----:B------:R-:W-:Y:S01]  /*f1e0*/  IMAD.MOV.U32 R12, RZ, RZ, 0x7 ;  /* 0x00000007ff0c7424 */ /* 0x000fe200078e00ff */
[----:B------:R-:W-:-:S04]  /*f1f0*/  @!P5 LEA R14, P0, R22, R14, 0x1 ;  /* 0x0000000e160ed211 */ /* 0x000fc800078008ff */
[----:B------:R-:W-:Y:S01]  /*f200*/  @!P5 MOV R2, R14 ;  /* 0x0000000e0002d202 */ /* 0x000fe20000000f00 */
[----:B------:R-:W-:-:S08]  /*f210*/  @!P5 IMAD.X R5, RZ, RZ, R5, P0 ;  /* 0x000000ffff05d224 */ /* 0x000fd000000e0605 */
[----:B------:R-:W-:Y:S05]  /*f220*/  WARPSYNC.COLLECTIVE R15, `(.L_x_9347) ;  /* 0x000000000f087348 */ /* 0x000fea0003c00000 */
[----:B------:R0:W1:Y:S02]  /*f230*/  SHFL.IDX P6, R14, R13, R12, R11 ;  /* 0x0000000c0d0e7389 */ /* 0x00006400000c000b */
[----:B01----:R-:W-:Y:S01]  /*f240*/  ENDCOLLECTIVE ;  /* 0x000000000000791b */ /* 0x003fe20003800000 */
.L_x_9347:
[----:B------:R-:W-:-:S05]  /*f250*/  @!P5 IMAD.MOV.U32 R3, RZ, RZ, R5 ;  /* 0x000000ffff03d224 */ /* 0x000fca00078e0005 */
[----:B------:R-:W-:Y:S01]  /*f260*/  @!PT LDS RZ, [RZ] ;  /* 0x00000000fffff984 */ /* 0x000fe20000000800 */
[----:B------:R-:W-:Y:S01]  /*f270*/  @!PT LDS RZ, [RZ] ;  /* 0x00000000fffff984 */ /* 0x000fe20000000800 */
[----:B------:R-:W-:Y:S01]  /*f280*/  @!PT LDS RZ, [RZ] ;  /* 0x00000000fffff984 */ /* 0x000fe20000000800 */
[----:B------:R0:W-:Y:S04]  /*f290*/  @!P5 LDGSTS.E.BYPASS.LTC128B.128 [R7+0x25400], desc[UR36][R2.64], !P4 ;  /* 0x254000000207dfae */ /* 0x0001e8000e101d64 */
[----:B------:R0:W-:Y:S01]  /*f2a0*/  @!P5 LDGSTS.E.BYPASS.LTC128B.128 [R7+0x29400], desc[UR36][R2.64+0x80], !P3 ;  /* 0x294000800207dfae */ /* 0x0001e2000d901d64 */
[----:B------:R-:W-:-:S03]  /*f2b0*/  IMAD.MOV.U32 R13, RZ, RZ, R0 ;  /* 0x000000ffff0d7224 */ /* 0x000fc600078e0000 */
[----:B------:R0:W-:Y:S04]  /*f2c0*/  @!P5 LDGSTS.E.BYPASS.LTC128B.128 [R7+0x2d400], desc[UR36][R2.64+0x100], !P2 ;  /* 0x2d4001000207dfae */ /* 0x0001e8000d101d64 */
[----:B------:R0:W-:Y:S01]  /*f2d0*/  @!P5 LDGSTS.E.BYPASS.LTC128B.128 [R7+0x31400], desc[UR36][R2.64+0x180], !P1 ;  /* 0x314001800207dfae */ /* 0x0001e2000c901d64 */
[----:B------:R-:W-:-:S07]  /*f2e0*/  IMAD.MOV.U32 R5, RZ, RZ, R14 ;  /* 0x000000ffff057224 */ /* 0x000fce00078e000e */
[----:B0-----:R-:W-:Y:S05]  /*f2f0*/  WARPSYNC.COLLECTIVE R15, `(.L_x_9348) ;  /* 0x000000000f087348 */ /* 0x001fea0003c00000 */
[----:B------:R1:W2:Y:S02]  /*f300*/  SHFL.IDX P6, R14, R13, R12, R11 ;  /* 0x0000000c0d0e7389 */ /* 0x0002a400000c000b */
[----:B012---:R-:W-:Y:S01]  /*f310*/  ENDCOLLECTIVE ;  /* 0x000000000000791b */ /* 0x007fe20003800000 */
.L_x_9348:
[----:B------:R-:W-:Y:S05]  /*f320*/  BRA `(.L_x_9349) ;  /* 0xffffffc400007947 */ /* 0x000fea000383ffff */
.L_x_9264:
[----:B0--3--:R-:W-:-:S04]  /*f330*/  MOV R3, UR42 ;  /* 0x0000002a00037c02 */ /* 0x009fc80008000f00 */
[----:B------:R0:W3:Y:S03]  /*f340*/  SYNCS.PHASECHK.TRANS64.TRYWAIT P0, [R3+URZ+0x32420], R0 ;  /* 0x03242000030075a7 */ /* 0x0000e6000800017f */
[----:B---3--:R-:W-:Y:S05]  /*f350*/  @!P0 NANOSLEEP.SYNCS 0x989680 ;  /* 0x009896800000895d */ /* 0x008fea0003900000 */
[----:B------:R-:W3:Y:S02]  /*f360*/  @!P0 SYNCS.PHASECHK.TRANS64 P0, [R3+URZ+0x32420], R0 ;  /* 0x03242000030085a7 */ /* 0x000ee4000800007f */
[----:B---3--:R-:W-:Y:S05]  /*f370*/  @!P0 BRA `(.L_x_9264) ;  /* 0xfffffffc00ec8947 */ /* 0x008fea000383ffff */
[----:B------:R-:W-:Y:S05]  /*f380*/  BRA `(.L_x_9350) ;  /* 0xffffffc400447947 */ /* 0x000fea000383ffff */
.L_x_9266:
[----:B0--3--:R-:W-:-:S04]  /*f390*/  IMAD.U32 R3, RZ, RZ, UR42 ;  /* 0x0000002aff037e24 */ /* 0x009fc8000f8e00ff */
[----:B------:R0:W3:Y:S03]  /*f3a0*/  SYNCS.PHASECHK.TRANS64.TRYWAIT P0, [R3+URZ+0x32460], R0 ;  /* 0x03246000030075a7 */ /* 0x0000e6000800017f */
[----:B---3--:R-:W-:Y:S05]  /*f3b0*/  @!P0 NANOSLEEP.SYNCS 0x989680 ;  /* 0x009896800000895d */ /* 0x008fea0003900000 */
[----:B------:R-:W3:Y:S02]  /*f3c0*/  @!P0 SYNCS.PHASECHK.TRANS64 P0, [R3+URZ+0x32460], R0 ;  /* 0x03246000030085a7 */ /* 0x000ee4000800007f */
[----:B---3--:R-:W-:Y:S05]  /*f3d0*/  @!P0 BRA `(.L_x_9266) ;  /* 0xfffffffc00ec8947 */ /* 0x008fea000383ffff */
[----:B------:R-:W-:Y:S05]  /*f3e0*/  BRA `(.L_x_9351) ;  /* 0xffffffc400407947 */ /* 0x000fea000383ffff */
.L_x_9267:
[----:B------:R-:W-:Y:S01]  /*f3f0*/  BSSY B0, `(.L_x_9352) ;  /* 0x0000008000007945 */ /* 0x000fe20003800000 */
[----:B------:R-:W-:Y:S02]  /*f400*/  IMAD.MOV.U32 R13, RZ, RZ, R19 ;  /* 0x000000ffff0d7224 */ /* 0x000fe400078e0013 */
[----:B------:R-:W-:Y:S02]  /*f410*/  IMAD.MOV.U32 R12, RZ, RZ, RZ ;  /* 0x000000ffff0c7224 */ /* 0x000fe400078e00ff */
[----:B------:R-:W-:Y:S02]  /*f420*/  IMAD.MOV.U32 R11, RZ, RZ, 0x181f ;  /* 0x0000181fff0b7424 */ /* 0x000fe400078e00ff */
[----:B------:R-:W-:-:S07]  /*f430*/  IMAD.MOV.U32 R15, RZ, RZ, -0x1 ;  /* 0xffffffffff0f7424 */ /* 0x000fce00078e00ff */
[----:B-1----:R-:W-:Y:S05]  /*f440*/  WARPSYNC.COLLECTIVE R15, `(.L_x_9353) ;  /* 0x000000000f087348 */ /* 0x002fea0003c00000 */
[----:B-1----:R0:W1:Y:S02]  /*f450*/  SHFL.IDX P6, R14, R13, R12, R11 ;  /* 0x0000000c0d0e7389 */ /* 0x00206400000c000b */
[----:B01----:R-:W-:Y:S01]  /*f460*/  ENDCOLLECTIVE ;  /* 0x000000000000791b */ /* 0x003fe20003800000 */
.L_x_9353:
[----:B------:R-:W-:Y:S05]  /*f470*/  BSYNC B0 ;  /* 0x0000000000007941 */ /* 0x000fea0003800000 */
.L_x_9352:
[----:B------:R-:W-:Y:S01]  /*f480*/  IMAD.MOV.U32 R13, RZ, RZ, R18 ;  /* 0x000000ffff0d7224 */ /* 0x000fe200078e0012 */
[----:B------:R-:W-:Y:S01]  /*f490*/  MOV R3, R14 ;  /* 0x0000000e00037202 */ /* 0x000fe20000000f00 */
[----:B------:R-:W-:Y:S01]  /*f4a0*/  IMAD.MOV.U32 R12, RZ, RZ, RZ ;  /* 0x000000ffff0c7224 */ /* 0x000fe200078e00ff */
[----:B------:R-:W-:Y:S01]  /*f4b0*/  LEA R10, R28, UR42, 0x1 ;  /* 0x0000002a1c0a7c11 */ /* 0x000fe2000f8e08ff */
[----:B------:R-:W-:Y:S01]  /*f4c0*/  IMAD.MOV.U32 R11, RZ, RZ, 0x181f ;  /* 0x0000181fff0b7424 */ /* 0x000fe200078e00ff */
[C---:B------:R-:W-:Y:S01]  /*f4d0*/  LOP3.LUT P2, RZ, R5.reuse, 0x2, RZ, 0xc0, !PT ;  /* 0x0000000205ff7812 */ /* 0x040fe2000784c0ff */
[----:B------:R-:W-:Y:S01]  /*f4e0*/  IMAD.MOV.U32 R15, RZ, RZ, -0x1 ;  /* 0xffffffffff0f7424 */ /* 0x000fe200078e00ff */
[----:B------:R-:W-:Y:S01]  /*f4f0*/  LOP3.LUT P1, RZ, R5, 0x4, RZ, 0xc0, !PT ;  /* 0x0000000405ff7812 */ /* 0x000fe2000782c0ff */
[----:B------:R-:W-:Y:S02]  /*f500*/  IMAD.SHL.U32 R0, R22, 0x2, RZ ;  /* 0x0000000216007824 */ /* 0x000fe400078e00ff */
[----:B------:R-:W-:-:S10]  /*f510*/  IMAD.MOV.U32 R6, RZ, RZ, RZ ;  /* 0x000000ffff067224 */ /* 0x000fd400078e00ff */
[----:B------:R-:W-:Y:S05]  /*f520*/  WARPSYNC.COLLECTIVE R15, `(.L_x_9354) ;  /* 0x000000000f087348 */ /* 0x000fea0003c00000 */
[----:B------:R0:W1:Y:S02]  /*f530*/  SHFL.IDX P6, R14, R13, R12, R11 ;  /* 0x0000000c0d0e7389 */ /* 0x00006400000c000b */
[----:B01----:R-:W-:Y:S01]  /*f540*/  ENDCOLLECTIVE ;  /* 0x000000000000791b */ /* 0x003fe20003800000 */
.L_x_9354:
[----:B------:R-:W-:Y:S01]  /*f550*/  ISETP.LT.OR P3, PT, R17, 0x1, !P1 ;  /* 0x000000011100780c */ /* 0x000fe20004f61670 */
[----:B------:R-:W-:Y:S02]  /*f560*/  VIADD R31, R10, 0x400 ;  /* 0x000004000a1f7836 */ /* 0x000fe40000000000 */
[----:B------:R-:W-:Y:S02]  /*f570*/  IMAD.MOV.U32 R13, RZ, RZ, R19 ;  /* 0x000000ffff0d7224 */ /* 0x000fe400078e0013 */
[----:B------:R-:W-:Y:S01]  /*f580*/  IMAD.MOV.U32 R12, RZ, RZ, 0x1 ;  /* 0x00000001ff0c7424 */ /* 0x000fe200078e00ff */
[----:B------:R-:W-:-:S13]  /*f590*/  IADD3 R2, P0, R14, R0, RZ ;  /* 0x000000000e027210 */ /* 0x000fda0007f1e0ff */
[----:B------:R-:W-:Y:S05]  /*f5a0*/  WARPSYNC.COLLECTIVE R15, `(.L_x_9355) ;  /* 0x000000000f087348 */ /* 0x000fea0003c00000 */
[----:B------:R0:W1:Y:S02]  /*f5b0*/  SHFL.IDX P6, R14, R13, R12, R11 ;  /* 0x0000000c0d0e7389 */ /* 0x00006400000c000b */
[----:B01----:R-:W-:Y:S01]  /*f5c0*/  ENDCOLLECTIVE ;  /* 0x000000000000791b */ /* 0x003fe20003800000 */
.L_x_9355:
[----:B------:R-:W-:Y:S02]  /*f5d0*/  IADD3.X R3, RZ, R3, RZ, P0, !PT ;  /* 0x00000003ff037210 */ /* 0x000fe400007fe4ff */
        /* <DEDUP_REMOVED lines=11> */
.L_x_9356:
[----:B------:R-:W-:Y:S01]  /*f690*/  @!PT LDS RZ, [RZ] ;  /* 0x00000000fffff984 */ /* 0x000fe20000000800 */
[----:B------:R-:W-:Y:S01]  /*f6a0*/  @!PT LDS RZ, [RZ] ;  /* 0x00000000fffff984 */ /* 0x000fe20000000800 */
[----:B------:R-:W-:Y:S01]  /*f6b0*/  @!PT LDS RZ, [RZ] ;  /* 0x00000000fffff984 */ /* 0x000fe20000000800 */
[----:B------:R-:W-:Y:S01]  /*f6c0*/  LDGSTS.E.BYPASS.LTC128B.128 [R10+0x3400], desc[UR36][R2.64+0x80], !P0 ;  /* 0x03400080020a7fae */ /* 0x000fe2000c101d64 */
[----:B------:R-:W-:-:S03]  /*f6d0*/  LOP3.LUT P0, RZ, R5, 0x8, RZ, 0xc0, !PT ;  /* 0x0000000805ff7812 */ /* 0x000fc6000780c0ff */
[----:B------:R-:W-:Y:S01]  /*f6e0*/  LDGSTS.E.BYPASS.LTC128B.128 [R10+0x6400], desc[UR36][R2.64+0x100], !P3 ;  /* 0x06400100020a7fae */ /* 0x000fe2000d901d64 */
[----:B------:R-:W-:Y:S02]  /*f6f0*/  ISETP.LT.OR P3, PT, R17, 0x1, !P0 ;  /* 0x000000011100780c */ /* 0x000fe40004761670 */
[----:B------:R-:W-:Y:S01]  /*f700*/  MOV R13, R19 ;  /* 0x00000013000d7202 */ /* 0x000fe20000000f00 */
[----:B------:R-:W-:-:S10]  /*f710*/  IMAD.MOV.U32 R12, RZ, RZ, 0x2 ;  /* 0x00000002ff0c7424 */ /* 0x000fd400078e00ff */
[----:B------:R0:W-:Y:S02]  /*f720*/  LDGSTS.E.BYPASS.LTC128B.128 [R10+0x9400], desc[UR36][R2.64+0x180], !P3 ;  /* 0x09400180020a7fae */ /* 0x0001e4000d901d64 */
[----:B0-----:R-:W-:-:S13]  /*f730*/  IADD3 R2, P3, R14, R0, RZ ;  /* 0x000000000e027210 */ /* 0x001fda0007f7e0ff */
[----:B------:R-:W-:Y:S05]  /*f740*/  WARPSYNC.COLLECTIVE R15, `(.L_x_9357) ;  /* 0x000000000f087348 */ /* 0x000fea0003c00000 */
[----:B------:R0:W1:Y:S02]  /*f750*/  SHFL.IDX P6, R14, R13, R12, R11 ;  /* 0x0000000c0d0e7389 */ /* 0x00006400000c000b */
[----:B01----:R-:W-:Y:S01]  /*f760*/  ENDCOLLECTIVE ;  /* 0x000000000000791b */ /* 0x003fe20003800000 */
.L_x_9357:
        /* <DEDUP_REMOVED lines=12> */
.L_x_9358:
        /* <DEDUP_REMOVED lines=14> */
.L_x_9359:
        /* <DEDUP_REMOVED lines=12> */
.L_x_9360:
        /* <DEDUP_REMOVED lines=14> */
.L_x_9361:
        /* <DEDUP_REMOVED lines=12> */
.L_x_9362:
        /* <DEDUP_REMOVED lines=14> */
.L_x_9363:
[----:B------:R-:W-:Y:S01]  /*fc50*/  IMAD.X R3, RZ, RZ, R20, P3 ;  /* 0x000000ffff037224 */ /* 0x000fe200018e0614 */
        /* <DEDUP_REMOVED lines=11> */
.L_x_9364:
        /* <DEDUP_REMOVED lines=9> */
.L_x_9274:
[----:B-1----:R1:W2:Y:S02]  /*fda0*/  SYNCS.PHASECHK.TRANS64.TRYWAIT P0, [R19+URZ+0x32440], R23 ;  /* 0x03244017130075a7 */ /* 0x0022a4000800017f */
[----:B--2---:R-:W-:Y:S05]  /*fdb0*/  @!P0 NANOSLEEP.SYNCS 0x989680 ;  /* 0x009896800000895d */ /* 0x004fea0003900000 */
[----:B------:R-:W2:Y:S02]  /*fdc0*/  @!P0 SYNCS.PHASECHK.TRANS64 P0, [R19+URZ+0x32440], R23 ;  /* 0x03244017130085a7 */ /* 0x000ea4000800007f */
[----:B--2---:R-:W-:Y:S05]  /*fdd0*/  @!P0 BRA `(.L_x_9274) ;  /* 0xfffffffc00f08947 */ /* 0x004fea000383ffff */
[----:B------:R-:W-:Y:S05]  /*fde0*/  BRA `(.L_x_9366) ;  /* 0xffffffc400747947 */ /* 0x000fea000383ffff */
.L_x_9275:
        /* <DEDUP_REMOVED lines=8> */
.L_x_9368:
[----:B------:R-:W-:Y:S05]  /*fe70*/  BSYNC B1 ;  /* 0x0000000000017941 */ /* 0x000fea0003800000 */
.L_x_9367:
        /* <DEDUP_REMOVED lines=9> */
.L_x_9369:
[----:B------:R-:W-:Y:S02]  /*ff10*/  IMAD.MOV.U32 R13, RZ, RZ, R24 ;  /* 0x000000ffff0d7224 */ /* 0x000fe400078e0018 */
[----:B------:R-:W-:Y:S01]  /*ff20*/  IMAD.MOV.U32 R12, RZ, RZ, 0x1 ;  /* 0x00000001ff0c7424 */ /* 0x000fe200078e00ff */
[----:B------:R-:W-:-:S13]  /*ff30*/  IADD3 R2, P0, R14, R0, RZ ;  /* 0x000000000e027210 */ /* 0x000fda0007f1e0ff */
[----:B------:R-:W-:Y:S05]  /*ff40*/  WARPSYNC.COLLECTIVE R15, `(.L_x_9370) ;  /* 0x000000000f087348 */ /* 0x000fea0003c00000 */
[----:B------:R0:W1:Y:S02]  /*ff50*/  SHFL.IDX P6, R14, R13, R12, R11 ;  /* 0x0000000c0d0e7389 */ /* 0x00006400000c000b */
[----:B01----:R-:W-:Y:S01]  /*ff60*/  ENDCOLLECTIVE ;  /* 0x000000000000791b */ /* 0x003fe20003800000 */
.L_x_9370:
[----:B------:R-:W-:-:S05]  /*ff70*/  IADD3.X R3, RZ, R3, RZ, P0, !PT ;  /* 0x00000003ff037210 */ /* 0x000fca00007fe4ff */
        /* <DEDUP_REMOVED lines=9> */
.L_x_9371:
[----:B------:R-:W-:Y:S01]  /*10010*/  MOV R13, R24 ;  /* 0x00000018000d7202 */ /* 0x000fe20000000f00 */
[----:B------:R-:W-:Y:S01]  /*10020*/  IMAD.MOV.U32 R12, RZ, RZ, 0x2 ;  /* 0x00000002ff0c7424 */ /* 0x000fe200078e00ff */
[----:B------:R-:W-:-:S13]  /*10030*/  IADD3 R2, P0, R14, R0, RZ ;  /* 0x000000000e027210 */ /* 0x000fda0007f1e0ff */
[----:B------:R-:W-:Y:S05]  /*10040*/  WARPSYNC.COLLECTIVE R15, `(.L_x_9372) ;  /* 0x000000000f087348 */ /* 0x000fea0003c00000 */
[----:B------:R0:W1:Y:S02]  /*10050*/  SHFL.IDX P6, R14, R13, R12, R11 ;  /* 0x0000000c0d0e7389 */ /* 0x00006400000c000b */
[----:B01----:R-:W-:Y:S01]  /*10060*/  ENDCOLLECTIVE ;  /* 0x000000000000791b */ /* 0x003fe20003800000 */
.L_x_9372:
        /* <DEDUP_REMOVED lines=10> */
.L_x_9373:
[----:B------:R-:W-:Y:S01]  /*10110*/  IMAD.MOV.U32 R13, RZ, RZ, R24 ;  /* 0x000000ffff0d7224 */ /* 0x000fe200078e0018 */
[----:B------:R-:W-:Y:S02]  /*10120*/  MOV R12, 0x3 ;  /* 0x00000003000c7802 */ /* 0x000fe40000000f00 */
[----:B------:R-:W-:-:S13]  /*10130*/  IADD3 R2, P0, R14, R0, RZ ;  /* 0x000000000e027210 */ /* 0x000fda0007f1e0ff */
[----:B------:R-:W-:Y:S05]  /*10140*/  WARPSYNC.COLLECTIVE R15, `(.L_x_9374) ;  /* 0x000000000f087348 */ /* 0x000fea0003c00000 */
[----:B------:R0:W1:Y:S02]  /*10150*/  SHFL.IDX P6, R14, R13, R12, R11 ;  /* 0x0000000c0d0e7389 */ /* 0x00006400000c000b */
[----:B01----:R-:W-:Y:S01]  /*10160*/  ENDCOLLECTIVE ;  /* 0x000000000000791b */ /* 0x003fe20003800000 */
.L_x_9374:
        /* <DEDUP_REMOVED lines=10> */
.L_x_9375:
[----:B------:R-:W-:Y:S02]  /*10210*/  IMAD.MOV.U32 R13, RZ, RZ, R24 ;  /* 0x000000ffff0d7224 */ /* 0x000fe400078e0018 */
[----:B------:R-:W-:Y:S01]  /*10220*/  IMAD.MOV.U32 R12, RZ, RZ, 0x4 ;  /* 0x00000004ff0c7424 */ /* 0x000fe200078e00ff */
[----:B------:R-:W-:-:S13]  /*10230*/  IADD3 R2, P0, R14, R0, RZ ;  /* 0x000000000e027210 */ /* 0x000fda0007f1e0ff */
[----:B------:R-:W-:Y:S05]  /*10240*/  WARPSYNC.COLLECTIVE R15, `(.L_x_9376) ;  /* 0x000000000f087348 */ /* 0x000fea0003c00000 */
[----:B------:R0:W1:Y:S02]  /*10250*/  SHFL.IDX P6, R14, R13, R12, R11 ;  /* 0x0000000c0d0e7389 */ /* 0x00006400000c000b */
[----:B01----:R-:W-:Y:S01]  /*10260*/  ENDCOLLECTIVE ;  /* 0x000000000000791b */ /* 0x003fe20003800000 */
.L_x_9376:
[----:B------:R-:W-:-:S05]  /*10270*/  IMAD.X R3, RZ, RZ, R3, P0 ;  /* 0x000000ffff037224 */ /* 0x000fca00000e0603 */
[----:B------:R-:W-:Y:S01]  /*10280*/  @!PT LDS RZ, [RZ] ;  /* 0x00000000fffff984 */ /* 0x000fe20000000800 */
[----:B------:R-:W-:Y:S01]  /*10290*/  @!PT LDS RZ, [RZ] ;  /* 0x00000000fffff984 */ /* 0x000fe20000000800 */
[----:B------:R-:W-:Y:S01]  /*102a0*/  @!PT LDS RZ, [RZ] ;  /* 0x00000000fffff984 */ /* 0x000fe20000000800 */
[----:B------:R0:W-:Y:S01]  /*102b0*/  LDGSTS.E.BYPASS.LTC128B.128 [R22+0x1dc00], desc[UR36][R2.64], !P1 ;  /* 0x1dc0000002167fae */ /* 0x0001e2000c901d64 */
[----:B------:R-:W-:Y:S01]  /*102c0*/  IMAD.MOV.U32 R13, RZ, RZ, R21 ;  /* 0x000000ffff0d7224 */ /* 0x000fe200078e0015 */
[----:B0-----:R-:W-:-:S07]  /*102d0*/  MOV R3, R14 ;  /* 0x0000000e00037202 */ /* 0x001fce0000000f00 */
[----:B------:R-:W-:Y:S05]  /*102e0*/  WARPSYNC.COLLECTIVE R15, `(.L_x_9377) ;  /* 0x000000000f087348 */ /* 0x000fea0003c00000 */
[----:B------:R0:W1:Y:S02]  /*102f0*/  SHFL.IDX P6, R14, R13, R12, R11 ;  /* 0x0000000c0d0e7389 */ /* 0x00006400000c000b */
[----:B01----:R-:W-:Y:S01]  /*10300*/  ENDCOLLECTIVE ;  /* 0x000000000000791b */ /* 0x003fe20003800000 */
.L_x_9377:
[----:B------:R-:W-:Y:S02]  /*10310*/  IMAD.MOV.U32 R13, RZ, RZ, R24 ;  /* 0x000000ffff0d7224 */ /* 0x000fe400078e0018 */
[----:B------:R-:W-:Y:S01]  /*10320*/  IMAD.MOV.U32 R12, RZ, RZ, 0x5 ;  /* 0x00000005ff0c7424 */ /* 0x000fe200078e00ff */
[----:B------:R-:W-:-:S13]  /*10330*/  IADD3 R2, P0, R14, R0, RZ ;  /* 0x000000000e027210 */ /* 0x000fda0007f1e0ff */
[----:B------:R-:W-:Y:S05]  /*10340*/  WARPSYNC.COLLECTIVE R15, `(.L_x_9378) ;  /* 0x000000000f087348 */ /* 0x000fea0003c00000 */
[----:B------:R0:W1:Y:S02]  /*10350*/  SHFL.IDX P6, R14, R13, R12, R11 ;  /* 0x0000000c0d0e7389 */ /* 0x00006400000c000b */
[----:B01----:R-:W-:Y:S01]  /*10360*/  ENDCOLLECTIVE ;  /* 0x000000000000791b */ /* 0x003fe20003800000 */
.L_x_9378:
        /* <DEDUP_REMOVED lines=10> */
.L_x_9379:
[----:B------:R-:W-:Y:S05]  /*10410*/  BRA `(.L_x_9380) ;  /* 0xffffffc000d07947 */ /* 0x000fea000383ffff */
.L_x_9280:
[----:B---3--:R3:W4:Y:S02]  /*10420*/  SYNCS.PHASECHK.TRANS64.TRYWAIT P0, [R19+URZ+0x32460], R23 ;  /* 0x03246017130075a7 */ /* 0x008724000800017f */
[----:B----4-:R-:W-:Y:S05]  /*10430*/  @!P0 NANOSLEEP.SYNCS 0x989680 ;  /* 0x009896800000895d */ /* 0x010fea0003900000 */
[----:B------:R-:W4:Y:S02]  /*10440*/  @!P0 SYNCS.PHASECHK.TRANS64 P0, [R19+URZ+0x32460], R23 ;  /* 0x03246017130085a7 */ /* 0x000f24000800007f */
[----:B----4-:R-:W-:Y:S05]  /*10450*/  @!P0 BRA `(.L_x_9280) ;  /* 0xfffffffc00f08947 */ /* 0x010fea000383ffff */
[----:B------:R-:W-:Y:S05]  /*10460*/  BRA `(.L_x_9381) ;  /* 0xffffffc4001c7947 */ /* 0x000fea000383ffff */
.L_x_9281:
        /* <DEDUP_REMOVED lines=8> */
.L_x_9383:
[----:B------:R-:W-:Y:S05]  /*104f0*/  BSYNC B1 ;  /* 0x0000000000017941 */ /* 0x000fea0003800000 */
.L_x_9382:
[----:B------:R-:W-:Y:S01]  /*10500*/  MOV R13, R20 ;  /* 0x00000014000d7202 */ /* 0x000fe20000000f00 */
        /* <DEDUP_REMOVED lines=8> */
.L_x_9384:
[----:B------:R-:W-:Y:S02]  /*10590*/  IMAD.MOV.U32 R6, RZ, RZ, RZ ;  /* 0x000000ffff067224 */ /* 0x000fe400078e00ff */
[----:B------:R-:W-:Y:S01]  /*105a0*/  IMAD.MOV.U32 R13, RZ, RZ, R22 ;  /* 0x000000ffff0d7224 */ /* 0x000fe200078e0016 */
[----:B------:R-:W-:Y:S02]  /*105b0*/  MOV R12, 0x1 ;  /* 0x00000001000c7802 */ /* 0x000fe40000000f00 */
[----:B------:R-:W-:-:S13]  /*105c0*/  IADD3 R2, P0, R14, R0, RZ ;  /* 0x000000000e027210 */ /* 0x000fda0007f1e0ff */
[----:B------:R-:W-:Y:S05]  /*105d0*/  WARPSYNC.COLLECTIVE R15, `(.L_x_9385) ;  /* 0x000000000f087348 */ /* 0x000fea0003c00000 */
[----:B------:R0:W1:Y:S02]  /*105e0*/  SHFL.IDX P6, R14, R13, R12, R11 ;  /* 0x0000000c0d0e7389 */ /* 0x00006400000c000b */
[----:B01----:R-:W-:Y:S01]  /*105f0*/  ENDCOLLECTIVE ;  /* 0x000000000000791b */ /* 0x003fe20003800000 */
.L_x_9385:
        /* <DEDUP_REMOVED lines=13> */
.L_x_9386:
[----:B------:R-:W-:Y:S02]  /*106d0*/  IMAD.MOV.U32 R13, RZ, RZ, R22 ;  /* 0x000000ffff0d7224 */ /* 0x000fe400078e0016 */
[----:B------:R-:W-:Y:S01]  /*106e0*/  IMAD.MOV.U32 R12, RZ, RZ, 0x2 ;  /* 0x00000002ff0c7424 */ /* 0x000fe200078e00ff */
[----:B------:R-:W-:-:S13]  /*106f0*/  IADD3 R2, P0, R14, R0, RZ ;  /* 0x000000000e027210 */ /* 0x000fda0007f1e0ff */
[----:B------:R-:W-:Y:S05]  /*10700*/  WARPSYNC.COLLECTIVE R15, `(.L_x_9387) ;  /* 0x000000000f087348 */ /* 0x000fea0003c00000 */
[----:B------:R0:W1:Y:S02]  /*10710*/  SHFL.IDX P6, R14, R13, R12, R11 ;  /* 0x0000000c0d0e7389 */ /* 0x00006400000c000b */
[----:B01----:R-:W-:Y:S01]  /*10720*/  ENDCOLLECTIVE ;  /* 0x000000000000791b */ /* 0x003fe20003800000 */
.L_x_9387:
[----:B------:R-:W-:-:S05]  /*10730*/  IMAD.X R3, RZ, RZ, R4, P0 ;  /* 0x000000ffff037224 */ /* 0x000fca00000e0604 */
[----:B------:R-:W-:Y:S01]  /*10740*/  @!PT LDS RZ, [RZ] ;  /* 0x00000000fffff984 */ /* 0x000fe20000000800 */
[----:B------:R-:W-:Y:S01]  /*10750*/  @!PT LDS RZ, [RZ] ;  /* 0x00000000fffff984 */ /* 0x000fe20000000800 */
[----:B------:R-:W-:Y:S01]  /*10760*/  @!PT LDS RZ, [RZ] ;  /* 0x00000000fffff984 */ /* 0x000fe20000000800 */
[----:B------:R0:W-:Y:S04]  /*10770*/  LDGSTS.E.BYPASS.LTC128B.128 [R21+0x800], desc[UR36][R2.64], !P4 ;  /* 0x0080000002157fae */ /* 0x0001e8000e101d64 */
        /* <DEDUP_REMOVED lines=8> */
.L_x_9388:
[----:B------:R-:W-:Y:S02]  /*10800*/  IMAD.MOV.U32 R13, RZ, RZ, R22 ;  /* 0x000000ffff0d7224 */ /* 0x000fe400078e0016 */
[----:B------:R-:W-:Y:S01]  /*10810*/  IMAD.MOV.U32 R12, RZ, RZ, 0x3 ;  /* 0x00000003ff0c7424 */ /* 0x000fe200078e00ff */
[----:B------:R-:W-:-:S13]  /*10820*/  IADD3 R2, P0, R14, R0, RZ ;  /* 0x000000000e027210 */ /* 0x000fda0007f1e0ff */
[----:B------:R-:W-:Y:S05]  /*10830*/  WARPSYNC.COLLECTIVE R15, `(.L_x_9389) ;  /* 0x000000000f087348 */ /* 0x000fea0003c00000 */
[----:B------:R0:W1:Y:S02]  /*10840*/  SHFL.IDX P6, R14, R13, R12, R11 ;  /* 0x0000000c0d0e7389 */ /* 0x00006400000c000b */
[----:B01----:R-:W-:Y:S01]  /*10850*/  ENDCOLLECTIVE ;  /* 0x000000000000791b */ /* 0x003fe20003800000 */
.L_x_9389:
[----:B------:R-:W-:-:S05]  /*10860*/  IMAD.X R3, RZ, RZ, R4, P0 ;  /* 0x000000ffff037224 */ /* 0x000fca00000e0604 */
[----:B------:R-:W-:Y:S01]  /*10870*/  @!PT LDS RZ, [RZ] ;  /* 0x00000000fffff984 */ /* 0x000fe20000000800 */
[----:B------:R-:W-:Y:S01]  /*10880*/  @!PT LDS RZ, [RZ] ;  /* 0x00000000fffff984 */ /* 0x000fe20000000800 */
[----:B------:R-:W-:Y:S01]  /*10890*/  @!PT LDS RZ, [RZ] ;  /* 0x00000000fffff984 */ /* 0x000fe20000000800 */
[----:B------:R0:W-:Y:S04]  /*108a0*/  LDGSTS.E.BYPASS.LTC128B.128 [R21+0x1000], desc[UR36][R2.64], !P4 ;  /* 0x0100000002157fae */ /* 0x0001e8000e101d64 */
[----:B------:R0:W-:Y:S01]  /*108b0*/  LDGSTS.E.BYPASS.LTC128B.128 [R21+0x4000], desc[UR36][R2.64+0x80], !P3 ;  /* 0x0400008002157fae */ /* 0x0001e2000d901d64 */
[----:B------:R-:W-:-:S03]  /*108c0*/  MOV R13, R20 ;  /* 0x00000014000d7202 */ /* 0x000fc60000000f00 */
[----:B------:R0:W-:Y:S04]  /*108d0*/  LDGSTS.E.BYPASS.LTC128B.128 [R21+0x7000], desc[UR36][R2.64+0x100], !P2 ;  /* 0x0700010002157fae */ /* 0x0001e8000d101d64 */
[----:B------:R0:W-:Y:S01]  /*108e0*/  LDGSTS.E.BYPASS.LTC128B.128 [R21+0xa000], desc[UR36][R2.64+0x180], !P1 ;  /* 0x0a00018002157fae */ /* 0x0001e2000c901d64 */
[----:B------:R-:W-:-:S07]  /*108f0*/  IMAD.MOV.U32 R5, RZ, RZ, R14 ;  /* 0x000000ffff057224 */ /* 0x000fce00078e000e */
[----:B0-----:R-:W-:Y:S05]  /*10900*/  WARPSYNC.COLLECTIVE R15, `(.L_x_9390) ;  /* 0x000000000f087348 */ /* 0x001fea0003c00000 */
[----:B------:R1:W2:Y:S02]  /*10910*/  SHFL.IDX P6, R14, R13, R12, R11 ;  /* 0x0000000c0d0e7389 */ /* 0x0002a400000c000b */
[----:B012---:R-:W-:Y:S01]  /*10920*/  ENDCOLLECTIVE ;  /* 0x000000000000791b */ /* 0x007fe20003800000 */
.L_x_9390:
[----:B------:R-:W-:Y:S02]  /*10930*/  IMAD.MOV.U32 R13, RZ, RZ, R22 ;  /* 0x000000ffff0d7224 */ /* 0x000fe400078e0016 */
[----:B------:R-:W-:Y:S01]  /*10940*/  IMAD.MOV.U32 R12, RZ, RZ, 0x4 ;  /* 0x00000004ff0c7424 */ /* 0x000fe200078e00ff */
[----:B------:R-:W-:-:S13]  /*10950*/  IADD3 R2, P0, R14, R0, RZ ;  /* 0x000000000e027210 */ /* 0x000fda0007f1e0ff */
[----:B------:R-:W-:Y:S05]  /*10960*/  WARPSYNC.COLLECTIVE R15, `(.L_x_9391) ;  /* 0x000000000f087348 */ /* 0x000fea0003c00000 */
[----:B------:R0:W1:Y:S02]  /*10970*/  SHFL.IDX P6, R14, R13, R12, R11 ;  /* 0x0000000c0d0e7389 */ /* 0x00006400000c000b */
[----:B01----:R-:W-:Y:S01]  /*10980*/  ENDCOLLECTIVE ;  /* 0x000000000000791b */ /* 0x003fe20003800000 */
.L_x_9391:
        /* <DEDUP_REMOVED lines=13> */
.L_x_9392:
[----:B------:R-:W-:Y:S02]  /*10a60*/  IMAD.MOV.U32 R13, RZ, RZ, R22 ;  /* 0x000000ffff0d7224 */ /* 0x000fe400078e0016 */
[----:B------:R-:W-:Y:S01]  /*10a70*/  IMAD.MOV.U32 R12, RZ, RZ, 0x5 ;  /* 0x00000005ff0c7424 */ /* 0x000fe200078e00ff */
[----:B------:R-:W-:-:S13]  /*10a80*/  IADD3 R2, P0, R14, R0, RZ ;  /* 0x000000000e027210 */ /* 0x000fda0007f1e0ff */
[----:B------:R-:W-:Y:S05]  /*10a90*/  WARPSYNC.COLLECTIVE R15, `(.L_x_9393) ;  /* 0x000000000f087348 */ /* 0x000fea0003c00000 */
[----:B------:R0:W1:Y:S02]  /*10aa0*/  SHFL.IDX P6, R14, R13, R12, R11 ;  /* 0x0000000c0d0e7389 */ /* 0x00006400000c000b */
[----:B01----:R-:W-:Y:S01]  /*10ab0*/  ENDCOLLECTIVE ;  /* 0x000000000000791b */ /* 0x003fe20003800000 */
.L_x_9393:
[----:B------:R-:W-:-:S05]  /*10ac0*/  IADD3.X R3, RZ, R23, RZ, P0, !PT ;  /* 0x00000017ff037210 */ /* 0x000fca00007fe4ff */
        /* <DEDUP_REMOVED lines=12> */
.L_x_9394:
[----:B------:R-:W-:Y:S05]  /*10b90*/  BRA `(.L_x_9395) ;  /* 0xffffffc0006c7947 */ /* 0x000fea000383ffff */
.L_x_9286:
[----:B0-----:R0:W1:Y:S02]  /*10ba0*/  SYNCS.PHASECHK.TRANS64.TRYWAIT P0, [R4+URZ+0x32420], R6 ;  /* 0x03242006040075a7 */ /* 0x001064000800017f */
[----:B-1----:R-:W-:Y:S05]  /*10bb0*/  @!P0 NANOSLEEP.SYNCS 0x989680 ;  /* 0x009896800000895d */ /* 0x002fea0003900000 */
[----:B------:R-:W1:Y:S02]  /*10bc0*/  @!P0 SYNCS.PHASECHK.TRANS64 P0, [R4+URZ+0x32420], R6 ;  /* 0x03242006040085a7 */ /* 0x000e64000800007f */
[----:B-1----:R-:W-:Y:S05]  /*10bd0*/  @!P0 BRA `(.L_x_9286) ;  /* 0xfffffffc00f08947 */ /* 0x002fea000383ffff */
[----:B------:R-:W-:Y:S05]  /*10be0*/  BRA `(.L_x_9396) ;  /* 0xffffffc000f47947 */ /* 0x000fea000383ffff */
.L_x_9287:
[----:B------:R-:W1:Y:S01]  /*10bf0*/  S2R R0, SR_TID.X ;  /* 0x0000000000007919 */ /* 0x000e620000002100 */
[----:B------:R-:W-:Y:S01]  /*10c00*/  BSSY B0, `(.L_x_9397) ;  /* 0x000000a000007945 */ /* 0x000fe20003800000 */
[----:B------:R-:W-:Y:S02]  /*10c10*/  IMAD.MOV.U32 R12, RZ, RZ, RZ ;  /* 0x000000ffff0c7224 */ /* 0x000fe400078e00ff */
[----:B------:R-:W-:Y:S02]  /*10c20*/  IMAD.MOV.U32 R11, RZ, RZ, 0x1f ;  /* 0x0000001fff0b7424 */ /* 0x000fe400078e00ff */
[----:B------:R-:W-:Y:S01]  /*10c30*/  IMAD.MOV.U32 R15, RZ, RZ, -0x1 ;  /* 0xffffffffff0f7424 */ /* 0x000fe200078e00ff */
[----:B-1----:R-:W-:-:S04]  /*10c40*/  SHF.R.U32.HI R0, RZ, 0x5, R0 ;  /* 0x00000005ff007819 */ /* 0x002fc80000011600 */
[----:B------:R-:W-:-:S04]  /*10c50*/  LOP3.LUT R0, R0, 0x3, RZ, 0xc0, !PT ;  /* 0x0000000300007812 */ /* 0x000fc800078ec0ff */
[----:B------:R-:W-:-:S07]  /*10c60*/  MOV R13, R0 ;  /* 0x00000000000d7202 */ /* 0x000fce0000000f00 */
[----:B0-2--5:R-:W-:Y:S05]  /*10c70*/  WARPSYNC.COLLECTIVE R15, `(.L_x_9398) ;  /* 0x000000000f087348 */ /* 0x025fea0003c00000 */
[----:B------:R1:W3:Y:S02]  /*10c80*/  SHFL.IDX P6, R14, R13, R12, R11 ;  /* 0x0000000c0d0e7389 */ /* 0x0002e400000c000b */
[----:B0123-5:R-:W-:Y:S01]  /*10c90*/  ENDCOLLECTIVE ;  /* 0x000000000000791b */ /* 0x02ffe20003800000 */
.L_x_9398:
[----:B------:R-:W-:Y:S05]  /*10ca0*/  BSYNC B0 ;  /* 0x0000000000007941 */ /* 0x000fea0003800000 */
.L_x_9397:
[----:B------:R-:W-:Y:S05]  /*10cb0*/  BRA `(.L_x_9399) ;  /* 0xffffffc000dc7947 */ /* 0x000fea000383ffff */
.L_x_9288:
[----:B------:R-:W-:Y:S01]  /*10cc0*/  BSSY B0, `(.L_x_9400) ;  /* 0x0000006000007945 */ /* 0x000fe20003800000 */
[----:B------:R-:W-:-:S07]  /*10cd0*/  IMAD.MOV.U32 R15, RZ, RZ, -0x1 ;  /* 0xffffffffff0f7424 */ /* 0x000fce00078e00ff */
[----:B012--5:R-:W-:Y:S05]  /*10ce0*/  WARPSYNC.COLLECTIVE R15, `(.L_x_9401) ;  /* 0x000000000f0c7348 */ /* 0x027fea0003c00000 */
[----:B------:R-:W-:Y:S02]  /*10cf0*/  ELECT P6, UR62, PT ;  /* 0x00000000003e782f */ /* 0x000fe400038c0000 */
[----:B------:R-:W-:Y:S01]  /*10d00*/  MOV R14, UR62 ;  /* 0x0000003e000e7c02 */ /* 0x000fe20008000f00 */
[----:B012--5:R-:W-:Y:S10]  /*10d10*/  ENDCOLLECTIVE ;  /* 0x000000000000791b */ /* 0x027ff40003800000 */
.L_x_9401:
[----:B------:R-:W-:Y:S05]  /*10d20*/  BSYNC B0 ;  /* 0x0000000000007941 */ /* 0x000fea0003800000 */
.L_x_9400:
[----:B------:R-:W-:Y:S05]  /*10d30*/  BRA `(.L_x_9402) ;  /* 0xffffffc000d07947 */ /* 0x000fea000383ffff */
.L_x_9290:
[----:B-1----:R1:W3:Y:S02]  /*10d40*/  SYNCS.PHASECHK.TRANS64.TRYWAIT P1, [R5+URZ+0x32440], R0 ;  /* 0x03244000050075a7 */ /* 0x0022e4000802017f */
[----:B---3--:R-:W-:Y:S05]  /*10d50*/  @!P1 NANOSLEEP.SYNCS 0x989680 ;  /* 0x009896800000995d */ /* 0x008fea0003900000 */
[----:B------:R-:W3:Y:S02]  /*10d60*/  @!P1 SYNCS.PHASECHK.TRANS64 P1, [R5+URZ+0x32440], R0 ;  /* 0x03244000050095a7 */ /* 0x000ee4000802007f */
[----:B---3--:R-:W-:Y:S05]  /*10d70*/  @!P1 BRA `(.L_x_9290) ;  /* 0xfffffffc00f09947 */ /* 0x008fea000383ffff */
[----:B------:R-:W-:Y:S05]  /*10d80*/  BRA `(.L_x_9403) ;  /* 0xffffffc000f87947 */ /* 0x000fea000383ffff */
.L_x_9292:
[----:B---3--:R3:W4:Y:S02]  /*10d90*/  SYNCS.PHASECHK.TRANS64.TRYWAIT P1, [R17+URZ+0x32440], R2 ;  /* 0x03244002110075a7 */ /* 0x008724000802017f */
[----:B----4-:R-:W-:Y:S05]  /*10da0*/  @!P1 NANOSLEEP.SYNCS 0x989680 ;  /* 0x009896800000995d */ /* 0x010fea0003900000 */
[----:B------:R-:W4:Y:S02]  /*10db0*/  @!P1 SYNCS.PHASECHK.TRANS64 P1, [R17+URZ+0x32440], R2 ;  /* 0x03244002110095a7 */ /* 0x000f24000802007f */
[----:B----4-:R-:W-:Y:S05]  /*10dc0*/  @!P1 BRA `(.L_x_9292) ;  /* 0xfffffffc00f09947 */ /* 0x010fea000383ffff */
[----:B------:R-:W-:Y:S05]  /*10dd0*/  BRA `(.L_x_9404) ;  /* 0xffffffc400047947 */ /* 0x000fea000383ffff */
.L_x_9294:
[----:B----4-:R4:W0:Y:S02]  /*10de0*/  SYNCS.PHASECHK.TRANS64.TRYWAIT P1, [R5+URZ+0x32460], R0 ;  /* 0x03246000050075a7 */ /* 0x010824000802017f */
[----:B0-----:R-:W-:Y:S05]  /*10df0*/  @!P1 NANOSLEEP.SYNCS 0x989680 ;  /* 0x009896800000995d */ /* 0x001fea0003900000 */
[----:B------:R-:W0:Y:S02]  /*10e00*/  @!P1 SYNCS.PHASECHK.TRANS64 P1, [R5+URZ+0x32460], R0 ;  /* 0x03246000050095a7 */ /* 0x000e24000802007f */
[----:B0-----:R-:W-:Y:S05]  /*10e10*/  @!P1 BRA `(.L_x_9294) ;  /* 0xfffffffc00f09947 */ /* 0x001fea000383ffff */
[----:B------:R-:W-:Y:S05]  /*10e20*/  BRA `(.L_x_9405) ;  /* 0xffffffc400007947 */ /* 0x000fea000383ffff */
.L_x_9406:
        /* <DEDUP_REMOVED lines=13> */
.L_x_15662:


//--------------------- .text._ZN7cutlass13device_kernelIN5flash11enable_sm90INS1_16FlashAttnFwdSm90INS1_25CollectiveMainloopFwdSm90ILi2EN4cute5tupleIJNS5_1CILi1EEES8_S8_EEENS6_IJNS7_ILi128EEENS7_ILi96EEENS7_ILi64EEEEEELi256ENS_10bfloat16_tEfNS_4arch4Sm90ELb0ELb0ELb0ELb1ELb1ELb0ELb0ELb1ELb0ELb1ELb1ELb0EEENS1_21CollectiveEpilogueFwdINS6_IJSA_NS7_ILi256EEESB_EEES9_SE_SG_Li256ELb1ELb1ELb1ELb0EEENS1_36VarlenDynamicPersistentTileSchedulerILi128ELi96ELi256ELi128ELb1ELb1ELb1ELb0ELb1ELb1EEEEEEEEEvNT_6ParamsE --------------------------
	.section	.text._ZN7cutlass13device_kernelIN5flash11enable_sm90INS1_16FlashAttnFwdSm90INS1_25CollectiveMainloopFwdSm90ILi2EN4cute5tupleIJNS5_1CILi1EEES8_S8_EEENS6_IJNS7_ILi128EEENS7_ILi96EEENS7_ILi64EEEEEELi256ENS_10bfloat16_tEfNS_4arch4Sm90ELb0ELb0ELb0ELb1ELb1ELb0ELb0ELb1ELb0ELb1ELb1ELb0EEENS1_21CollectiveEpilogueFwdINS6_IJSA_NS7_ILi256EEESB_EEES9_SE_SG_Li256ELb1ELb1ELb1ELb0EEENS1_36VarlenDynamicPersistentTileSchedulerILi128ELi96ELi256ELi128ELb1ELb1ELb1ELb0ELb1ELb1EEEEEEEEEvNT_6ParamsE,"ax",@progbits
	.align	128
.text._ZN7cutlass13device_kernelIN5flash11enable_sm90INS1_16FlashAttnFwdSm90INS1_25CollectiveMainloopFwdSm90ILi2EN4cute5tupleIJNS5_1CILi1EEES8_S8_EEENS6_IJNS7_ILi128EEENS7_ILi96EEENS7_ILi64EEEEEELi256ENS_10bfloat16_tEfNS_4arch4Sm90ELb0ELb0ELb0ELb1ELb1ELb0ELb0ELb1ELb0ELb1ELb1ELb0EEENS1_21CollectiveEpilogueFwdINS6_IJSA_NS7_ILi256EEESB_EEES9_SE_SG_Li256ELb1ELb1ELb1ELb0EEENS1_36VarlenDynamicPersistentTileSchedulerILi128ELi96ELi256ELi128ELb1ELb1ELb1ELb0ELb1ELb1EEEEEEEEEvNT_6ParamsE:
        .type           _ZN7cutlass13device_kernelIN5flash11enable_sm90INS1_16FlashAttnFwdSm90INS1_25CollectiveMainloopFwdSm90ILi2EN4cute5tupleIJNS5_1CILi1EEES8_S8_EEENS6_IJNS7_ILi128EEENS7_ILi96EEENS7_ILi64EEEEEELi256ENS_10bfloat16_tEfNS_4arch4Sm90ELb0ELb0ELb0ELb1ELb1ELb0ELb0ELb1ELb0ELb1ELb1ELb0EEENS1_21CollectiveEpilogueFwdINS6_IJSA_NS7_ILi256EEESB_EEES9_SE_SG_Li256ELb1ELb1ELb1ELb0EEENS1_36VarlenDynamicPersistentTileSchedulerILi128ELi96ELi256ELi128ELb1ELb1ELb1ELb0ELb1ELb1EEEEEEEEEvNT_6ParamsE,@function
        .size           _ZN7cutlass13device_kernelIN5flash11enable_sm90INS1_16FlashAttnFwdSm90INS1_25CollectiveMainloopFwdSm90ILi2EN4cute5tupleIJNS5_1CILi1EEES8_S8_EEENS6_IJNS7_ILi128EEENS7_ILi96EEENS7_ILi64EEEEEELi256ENS_10bfloat16_tEfNS_4arch4Sm90ELb0ELb0ELb0ELb1ELb1ELb0ELb0ELb1ELb0ELb1ELb1ELb0EEENS1_21CollectiveEpilogueFwdINS6_IJSA_NS7_ILi256EEESB_EEES9_SE_SG_Li256ELb1ELb1ELb1ELb0EEENS1_36VarlenDynamicPersistentTileSchedulerILi128ELi96ELi256ELi128ELb1ELb1ELb1ELb0ELb1ELb1EEEEEEEEEvNT_6ParamsE,(.L_x_15663 - _ZN7cutlass13device_kernelIN5flash11enable_sm90INS1_16FlashAttnFwdSm90INS1_25CollectiveMainloopFwdSm90ILi2EN4cute5tupleIJNS5_1CILi1EEES8_S8_EEENS6_IJNS7_ILi128EEENS7_ILi96EEENS7_ILi64EEEEEELi256ENS_10bfloat16_tEfNS_4arch4Sm90ELb0ELb0ELb0ELb1ELb1ELb0ELb0ELb1ELb0ELb1ELb1ELb0EEENS1_21CollectiveEpilogueFwdINS6_IJSA_NS7_ILi256EEESB_EEES9_SE_SG_Li256ELb1ELb1ELb1ELb0EEENS1_36VarlenDynamicPersistentTileSchedulerILi128ELi96ELi256ELi128ELb1ELb1ELb1ELb0ELb1ELb1EEEEEEEEEvNT_6ParamsE)
        .other          _ZN7cutlass13device_kernelIN5flash11enable_sm90INS1_16FlashAttnFwdSm90INS1_25CollectiveMainloopFwdSm90ILi2EN4cute5tupleIJNS5_1CILi1EEES8_S8_EEENS6_IJNS7_ILi128EEENS7_ILi96EEENS7_ILi64EEEEEELi256ENS_10bfloat16_tEfNS_4arch4Sm90ELb0ELb0ELb0ELb1ELb1ELb0ELb0ELb1ELb0ELb1ELb1ELb0EEENS1_21CollectiveEpilogueFwdINS6_IJSA_NS7_ILi256EEESB_EEES9_SE_SG_Li256ELb1ELb1ELb1ELb0EEENS1_36VarlenDynamicPersistentTileSchedulerILi128ELi96ELi256ELi128ELb1ELb1ELb1ELb0ELb1ELb1EEEEEEEEEvNT_6ParamsE,@"STO_CUDA_ENTRY STV_DEFAULT"
_ZN7cutlass13device_kernelIN5flash11enable_sm90INS1_16FlashAttnFwdSm90INS1_25CollectiveMainloopFwdSm90ILi2EN4cute5tupleIJNS5_1CILi1EEES8_S8_EEENS6_IJNS7_ILi128EEENS7_ILi96EEENS7_ILi64EEEEEELi256ENS_10bfloat16_tEfNS_4arch4Sm90ELb0ELb0ELb0ELb1ELb1ELb0ELb0ELb1ELb0ELb1ELb1ELb0EEENS1_21CollectiveEpilogueFwdINS6_IJSA_NS7_ILi256EEESB_EEES9_SE_SG_Li256ELb1ELb1ELb1ELb0EEENS1_36VarlenDynamicPersistentTileSchedulerILi128ELi96ELi256ELi128ELb1ELb1ELb1ELb0ELb1ELb1EEEEEEEEEvNT_6ParamsE:
        /* <DEDUP_REMOVED lines=13> */
[----:B------:R-:W-:-:S04]  /*00d0*/  VOTEU.ALL UP1, P0 ;  /* 0x00000000003f7886 */ /* 0x000fc80000020000 */
        /* <DEDUP_REMOVED lines=31> */
.L_x_9407:
        /* <DEDUP_REMOVED lines=22> */
.L_x_9408:
        /* <DEDUP_REMOVED lines=18> */
.L_x_9409:
        /* <DEDUP_REMOVED lines=22> */
.L_x_9410:
        /* <DEDUP_REMOVED lines=23> */
.L_x_9411:
        /* <DEDUP_REMOVED lines=8> */
.L_x_9413:
[----:B------:R-:W-:-:S08]  /*08a0*/  NOP ;  /* 0x0000000000007918 */ /* 0x000fd00000000000 */
[----:B------:R-:W0:Y:S02]  /*08b0*/  USETMAXREG.TRY_ALLOC.CTAPOOL UP0, 0xe8 ;  /* 0x000000e8000079c8 */ /* 0x000e240008000600 */
[----:B0-----:R-:W-:-:S13]  /*08c0*/  PLOP3.LUT P0, PT, PT, PT, UP0, 0x80, 0x0 ;  /* 0x000000000000781c */ /* 0x001fda0003f0f008 */
[----:B------:R-:W-:Y:S05]  /*08d0*/  @!P0 BRA `(.L_x_9413) ;  /* 0xfffffffc00f08947 */ /* 0x000fea000383ffff */
[----:B------:R-:W-:Y:S01]  /*08e0*/  SHF.R.U32.HI R2, RZ, 0x7, R0 ;  /* 0x00000007ff027819 */ /* 0x000fe20000011600 */
[----:B------:R-:W0:Y:S08]  /*08f0*/  S2UR UR5, SR_CgaCtaId ;  /* 0x00000000000579c3 */ /* 0x000e300000008800 */
[----:B------:R-:W-:Y:S06]  /*0900*/  BAR.ARV 0x8, 0x180 ;  /* 0x0206000000007b1d */ /* 0x000fec0000002000 */
[----:B------:R-:W-:Y:S01]  /*0910*/  ISETP.NE.AND P0, PT, R2, 0x1, PT ;  /* 0x000000010200780c */ /* 0x000fe20003f05270 */
[----:B------:R-:W-:-:S12]  /*0920*/  UMOV UR4, 0x400 ;  /* 0x0000040000047882 */ /* 0x000fd80000000000 */
[----:B------:R-:W-:Y:S06]  /*0930*/  @!P0 BAR.ARV 0x9, 0x100 ;  /* 0x0244000000008b1d */ /* 0x000fec0000002000 */
[----:B0-----:R-:W-:Y:S02]  /*0940*/  ULEA UR4, UR5, UR4, 0x18 ;  /* 0x0000000405047291 */ /* 0x001fe4000f8ec03f */
[----:B------:R-:W-:Y:S07]  /*0950*/  BAR.SYNC.DEFER_BLOCKING 0x5, 0x180 ;  /* 0x0146000000007b1d */ /* 0x000fee0000010000 */
[----:B------:R-:W0:Y:S01]  /*0960*/  LDS.128 R4, [UR4+0x228d0] ;  /* 0x0228d004ff047984 */ /* 0x000e220008000c00 */
[----:B------:R-:W-:Y:S01]  /*0970*/  ULDC UR4, c[0x0][0xc3c] ;  /* 0x00030f0000047ab9 */ /* 0x000fe20000000800 */
[----:B------:R-:W-:Y:S06]  /*0980*/  BAR.ARV 0x4, 0x180 ;  /* 0x0106000000007b1d */ /* 0x000fec0000002000 */
[----:B0-----:R-:W-:-:S13]  /*0990*/  ISETP.GE.AND P0, PT, R7, UR4, PT ;  /* 0x0000000407007c0c */ /* 0x001fda000bf06270 */
[----:B------:R-:W-:Y:S05]  /*09a0*/  @P0 EXIT ;  /* 0x000000000000094d */ /* 0x000fea0003800000 */
[----:B------:R-:W-:Y:S01]  /*09b0*/  VIADD R0, R0, 0xffffff80 ;  /* 0xffffff8000007836 */ /* 0x000fe20000000000 */
[----:B------:R-:W-:Y:S01]  /*09c0*/  R2UR UR6, R5 ;  /* 0x00000000050672ca */ /* 0x000fe200000e0000 */
[----:B------:R-:W-:Y:S01]  /*09d0*/  ULOP3.LUT UR47, UR38, 0x1, URZ, 0xfc, !UPT ;  /* 0x00000001262f7892 */ /* 0x000fe2000f8efc3f */
        /* <DEDUP_REMOVED lines=8> */
[----:B------:R-:W-:Y:S02]  /*0a60*/  LOP3.LUT R225, R2, 0xffffff80, RZ, 0xc0, !PT ;  /* 0xffffff8002e17812 */ /* 0x000fe400078ec0ff */
[CC--:B------:R-:W-:Y:S01]  /*0a70*/  LEA.HI R5, R3.reuse, R0.reuse, RZ, 0x2 ;  /* 0x0000000003057211 */ /* 0x0c0fe200078f10ff */
[----:B------:R-:W-:Y:S01]  /*0a80*/  IMAD.SHL.U32 R6, R4, 0x20, RZ ;  /* 0x0000002004067824 */ /* 0x000fe200078e00ff */
[----:B------:R-:W-:Y:S01]  /*0a90*/  LEA.HI R3, R3, R0, RZ, 0x4 ;  /* 0x0000000003037211 */ /* 0x000fe200078f20ff */
[C---:B------:R-:W-:Y:S01]  /*0aa0*/  IMAD.IADD R225, R0.reuse, 0x1, -R225 ;  /* 0x0000000100e17824 */ /* 0x040fe200078e0ae1 */
[----:B------:R-:W-:Y:S02]  /*0ab0*/  LOP3.LUT R11, R5, 0xfffffffc, RZ, 0xc0, !PT ;  /* 0xfffffffc050b7812 */ /* 0x000fe400078ec0ff */
[----:B------:R-:W-:Y:S02]  /*0ac0*/  LOP3.LUT R5, R3, 0x3fffff0, RZ, 0xc0, !PT ;  /* 0x03fffff003057812 */ /* 0x000fe400078ec0ff */
[----:B------:R-:W-:Y:S01]  /*0ad0*/  SHF.R.S32.HI R8, RZ, 0x1f, R225 ;  /* 0x0000001fff087819 */ /* 0x000fe200000114e1 */
[C---:B------:R-:W-:Y:S01]  /*0ae0*/  IMAD.IADD R12, R0.reuse, 0x1, -R11 ;  /* 0x00000001000c7824 */ /* 0x040fe200078e0a0b */
[----:B------:R-:W-:Y:S01]  /*0af0*/  SHF.R.S32.HI R4, RZ, 0x4, R3 ;  /* 0x00000004ff047819 */ /* 0x000fe20000011403 */
[----:B------:R-:W-:Y:S01]  /*0b00*/  IMAD.IADD R5, R0, 0x1, -R5 ;  /* 0x0000000100057824 */ /* 0x000fe200078e0a05 */
[----:B------:R-:W-:-:S02]  /*0b10*/  LEA.HI R9, R8, R225, RZ, 0x2 ;  /* 0x000000e108097211 */ /* 0x000fc400078f10ff */
[----:B------:R-:W-:Y:S02]  /*0b20*/  LEA.HI R0, R3, R4, RZ, 0x1 ;  /* 0x0000000403007211 */ /* 0x000fe400078f08ff */
[--C-:B------:R-:W-:Y:S02]  /*0b30*/  SHF.R.S32.HI R10, RZ, 0x2, R9.reuse ;  /* 0x00000002ff0a7819 */ /* 0x100fe40000011409 */
[----:B------:R-:W-:Y:S02]  /*0b40*/  SHF.R.S32.HI R7, RZ, 0x1f, R9 ;  /* 0x0000001fff077819 */ /* 0x000fe40000011409 */
[----:B------:R-:W-:Y:S02]  /*0b50*/  SHF.R.S32.HI R3, RZ, 0x7, R2 ;  /* 0x00000007ff037819 */ /* 0x000fe40000011402 */
[----:B------:R-:W-:Y:S02]  /*0b60*/  LEA.HI R11, R7, R10, RZ, 0x3 ;  /* 0x0000000a070b7211 */ /* 0x000fe400078f18ff */
[----:B------:R-:W-:-:S02]  /*0b70*/  LOP3.LUT R6, R6, 0xfffffc00, RZ, 0xc0, !PT ;  /* 0xfffffc0006067812 */ /* 0x000fc400078ec0ff */
[----:B------:R-:W-:Y:S02]  /*0b80*/  LOP3.LUT R7, R0, 0x1ffffffe, RZ, 0xc0, !PT ;  /* 0x1ffffffe00077812 */ /* 0x000fe400078ec0ff */
[----:B------:R-:W-:Y:S01]  /*0b90*/  LOP3.LUT R11, R11, 0xfffffff8, RZ, 0xc0, !PT ;  /* 0xfffffff80b0b7812 */ /* 0x000fe200078ec0ff */
[----:B------:R-:W-:Y:S01]  /*0ba0*/  IMAD R6, R5, 0x40, R6 ;  /* 0x0000004005067824 */ /* 0x000fe200078e0206 */
[----:B------:R-:W-:Y:S01]  /*0bb0*/  LEA.HI R2, R2, R3, RZ, 0x1 ;  /* 0x0000000302027211 */ /* 0x000fe200078f08ff */
[----:B------:R-:W-:Y:S01]  /*0bc0*/  IMAD.IADD R7, R4, 0x1, -R7 ;  /* 0x0000000104077824 */ /* 0x000fe200078e0a07 */
[----:B------:R-:W-:Y:S01]  /*0bd0*/  LEA.HI R8, R8, R225, RZ, 0x5 ;  /* 0x000000e108087211 */ /* 0x000fe200078f28ff */
[----:B------:R-:W-:Y:S01]  /*0be0*/  IMAD.IADD R11, R10, 0x1, -R11 ;  /* 0x000000010a0b7824 */ /* 0x000fe200078e0a0b */
[----:B------:R-:W-:Y:S02]  /*0bf0*/  LEA.HI R0, R12, R12, RZ, 0x1 ;  /* 0x0000000c0c007211 */ /* 0x000fe400078f08ff */
[----:B------:R-:W-:-:S02]  /*0c00*/  LOP3.LUT R2, R2, 0x3fffffe, RZ, 0xc0, !PT ;  /* 0x03fffffe02027812 */ /* 0x000fc400078ec0ff */
[----:B------:R-:W-:Y:S02]  /*0c10*/  SHF.R.S32.HI R8, RZ, 0x5, R8 ;  /* 0x00000005ff087819 */ /* 0x000fe40000011408 */
[----:B------:R-:W-:Y:S01]  /*0c20*/  LOP3.LUT R5, R0, 0x1ffffffe, RZ, 0xc0, !PT ;  /* 0x1ffffffe00057812 */ /* 0x000fe200078ec0ff */
[----:B------:R-:W-:Y:S01]  /*0c30*/  IMAD R0, R7, 0x8, R6 ;  /* 0x0000000807007824 */ /* 0x000fe200078e0206 */
[----:B------:R-:W-:Y:S01]  /*0c40*/  LOP3.LUT R4, R9, 0x7ffffffc, RZ, 0xc0, !PT ;  /* 0x7ffffffc09047812 */ /* 0x000fe200078ec0ff */
[----:B------:R-:W-:Y:S02]  /*0c50*/  IMAD.IADD R3, R3, 0x1, -R2 ;  /* 0x0000000103037824 */ /* 0x000fe400078e0a02 */
[----:B------:R-:W-:Y:S01]  /*0c60*/  IMAD R8, R8, 0x10, R11 ;  /* 0x0000001008087824 */ /* 0x000fe200078e020b */
[----:B------:R0:W-:Y:S01]  /*0c70*/  STL [R1+0x30], R0 ;  /* 0x0000300001007387 */ /* 0x0001e20000100800 */
[----:B------:R-:W-:Y:S02]  /*0c80*/  IMAD.IADD R5, R12, 0x1, -R5 ;  /* 0x000000010c057824 */ /* 0x000fe400078e0a05 */
[----:B------:R-:W-:-:S04]  /*0c90*/  IMAD.IADD R2, R225, 0x1, -R4 ;  /* 0x00000001e1027824 */ /* 0x000fc800078e0a04 */
[----:B------:R-:W-:Y:S02]  /*0ca0*/  IMAD.SHL.U32 R2, R2, 0x2, RZ ;  /* 0x0000000202027824 */ /* 0x000fe400078e00ff */
[----:B0-----:R-:W-:Y:S02]  /*0cb0*/  IMAD R0, R3, 0x40, R8 ;  /* 0x0000004003007824 */ /* 0x001fe400078e0208 */
[C---:B------:R-:W-:Y:S02]  /*0cc0*/  VIADD R224, R2.reuse, 0x8 ;  /* 0x0000000802e07836 */ /* 0x040fe40000000000 */
        /* <DEDUP_REMOVED lines=12> */
[----:B0-----:R-:W-:Y:S01]  /*0d90*/  IMAD R0, R5, 0x8, R0 ;  /* 0x0000000805007824 */ /* 0x001fe200078e0200 */
        /* <DEDUP_REMOVED lines=41> */
[----:B0-----:R-:W-:-:S07]  /*1030*/  SHF.R.S32.HI R226, RZ, 0x1f, R17 ;  /* 0x0000001fffe27819 */ /* 0x001fce0000011411 */
.L_x_9463:
[----:B------:R-:W-:Y:S01]  /*1040*/  ULDC.64 UR8, c[0x0][0xc88] ;  /* 0x0003220000087ab9 */ /* 0x000fe20000000a00 */
[----:B------:R-:W-:Y:S01]  /*1050*/  ULDC.64 UR10, c[0x0][0xa20] ;  /* 0x00028800000a7ab9 */ /* 0x000fe20000000a00 */
[----:B------:R-:W-:Y:S02]  /*1060*/  UIMAD.WIDE UR8, UR7, 0x4, UR8 ;  /* 0x00000004070878a5 */ /* 0x000fe4000f8e0208 */
[----:B------:R-:W-:Y:S01]  /*1070*/  UISETP.NE.U32.AND UP1, UPT, UR10, URZ, UPT ;  /* 0x0000003f0a00728c */ /* 0x000fe2000bf25070 */
[----:B------:R-:W-:Y:S01]  /*1080*/  ULDC UR4, c[0x0][0x424] ;  /* 0x0001090000047ab9 */ /* 0x000fe20000000800 */
[----:B------:R-:W-:Y:S02]  /*1090*/  ULDC UR7, c[0x0][0x2f0] ;  /* 0x0000bc0000077ab9 */ /* 0x000fe40000000800 */
[----:B0123--:R-:W-:Y:S02]  /*10a0*/  IMAD.U32 R4, RZ, RZ, UR8 ;  /* 0x00000008ff047e24 */ /* 0x00ffe4000f8e00ff */
[----:B------:R-:W-:Y:S01]  /*10b0*/  IMAD.U32 R5, RZ, RZ, UR9 ;  /* 0x00000009ff057e24 */ /* 0x000fe2000f8e00ff */
        /* <DEDUP_REMOVED lines=16> */
[----:B------:R-:W-:-:S03]  /*11c0*/  IMAD.U32 R6, RZ, RZ, UR10 ;  /* 0x0000000aff067e24 */ /* 0x000fc6000f8e00ff */
[----:B------:R-:W-:Y:S01]  /*11d0*/  IMAD.U32 R7, RZ, RZ, UR11 ;  /* 0x0000000bff077e24 */ /* 0x000fe2000f8e00ff */
[----:B------:R-:W2:Y:S04]  /*11e0*/  @P0 LDG.E R4, desc[UR50][R4.64] ;  /* 0x0000003204040981 */ /* 0x000ea8000c1e1900 */
[----:B------:R-:W3:Y:S01]  /*11f0*/  @P1 LDG.E R6, desc[UR50][R6.64] ;  /* 0x0000003206061981 */ /* 0x000ee2000c1e1900 */
[----:B------:R-:W-:Y:S01]  /*1200*/  UISETP.NE.U32.AND UP0, UPT, UR8, URZ, UPT ;  /* 0x0000003f0800728c */ /* 0x000fe2000bf05070 */
[----:B------:R-:W-:Y:S01]  /*1210*/  UMOV UR49, URZ ;  /* 0x0000003f00317c82 */ /* 0x000fe20008000000 */
[----:B------:R-:W-:Y:S02]  /*1220*/  ULOP3.LUT UR8, UR5, 0xff000000, URZ, 0xc0, !UPT ;  /* 0xff00000005087892 */ /* 0x000fe4000f8ec03f */
[----:B------:R-:W-:Y:S01]  /*1230*/  UISETP.NE.AND.EX UP0, UPT, UR9, URZ, UPT, UP0 ;  /* 0x0000003f0900728c */ /* 0x000fe2000bf05300 */
[----:B------:R-:W-:-:S03]  /*1240*/  UMOV UR41, UR6 ;  /* 0x0000000600297c82 */ /* 0x000fc60008000000 */
[----:B------:R-:W-:-:S04]  /*1250*/  USEL UR4, UR4, 0x1, UP0 ;  /* 0x0000000104047887 */ /* 0x000fc80008000000 */
[----:B------:R-:W-:Y:S01]  /*1260*/  UIMAD UR4, UR4, UR7, URZ ;  /* 0x00000007040472a4 */ /* 0x000fe2000f8e023f */
[----:B--2---:R-:W-:-:S06]  /*1270*/  @P0 R2UR UR49, R4 ;  /* 0x00000000043102ca */ /* 0x004fcc00000e0000 */
[----:B---3--:R-:W-:Y:S01]  /*1280*/  @P1 R2UR UR4, R6 ;  /* 0x00000000060412ca */ /* 0x008fe200000e0000 */
[----:B----45:R-:W-:-:S14]  /*1290*/  @P1 BRA `(.L_x_9414) ;  /* 0x0000000000341947 */ /* 0x030fdc0003800000 */
        /* <DEDUP_REMOVED lines=13> */
.L_x_9414:
[----:B------:R-:W-:Y:S02]  /*1370*/  UIADD3 UR49, -UR49, UR4, URZ ;  /* 0x0000000431317290 */ /* 0x000fe4000fffe13f */
[----:B------:R-:W-:Y:S02]  /*1380*/  ULOP3.LUT UR4, UR5, 0xff0000, URZ, 0xc0, !UPT ;  /* 0x00ff000005047892 */ /* 0x000fe4000f8ec03f */
[----:B------:R-:W-:Y:S02]  /*1390*/  UISETP.GE.AND UP0, UPT, UR49, 0x1, UPT ;  /* 0x000000013100788c */ /* 0x000fe4000bf06270 */
[----:B------:R-:W-:Y:S02]  /*13a0*/  UIADD3 UR6, UR49, 0x5f, URZ ;  /* 0x0000005f31067890 */ /* 0x000fe4000fffe03f */
[----:B------:R-:W-:Y:S02]  /*13b0*/  USHF.R.U32.HI UR8, URZ, 0x8, UR8 ;  /* 0x000000083f087899 */ /* 0x000fe40008011608 */
[----:B------:R-:W-:Y:S01]  /*13c0*/  PLOP3.LUT P0, PT, PT, PT, UP0, 0x80, 0x0 ;  /* 0x000000000000781c */ /* 0x000fe20003f0f008 */
[----:B------:R-:W-:-:S02]  /*13d0*/  UIMAD.WIDE UR6, UR6, 0x2aaaaaab, URZ ;  /* 0x2aaaaaab060678a5 */ /* 0x000fc4000f8e023f */
[----:B------:R-:W-:Y:S02]  /*13e0*/  ULEA.HI UR8, UR4, UR8, URZ, 0x10 ;  /* 0x0000000804087291 */ /* 0x000fe4000f8f803f */
[----:B------:R-:W-:Y:S02]  /*13f0*/  USHF.R.U32.HI UR6, URZ, 0x1f, UR7 ;  /* 0x0000001f3f067899 */ /* 0x000fe40008011607 */
[----:B------:R-:W-:Y:S02]  /*1400*/  ULOP3.LUT UR42, UR8, 0xff, URZ, 0xc0, !UPT ;  /* 0x000000ff082a7892 */ /* 0x000fe4000f8ec03f */
[----:B------:R-:W-:Y:S01]  /*1410*/  ULOP3.LUT UR43, UR5, 0xffff, URZ, 0xc0, !UPT ;  /* 0x0000ffff052b7892 */ /* 0x000fe2000f8ec03f */
[----:B------:R-:W-:Y:S01]  /*1420*/  UMOV UR4, URZ ;  /* 0x0000003f00047c82 */ /* 0x000fe20008000000 */
[----:B------:R-:W-:Y:S02]  /*1430*/  USHF.R.U32.HI UR44, URZ, 0x10, UR8 ;  /* 0x000000103f2c7899 */ /* 0x000fe40008011608 */
[----:B------:R-:W-:Y:S01]  /*1440*/  ULEA.HI.SX32 UR9, UR7, UR6, 0x1c ;  /* 0x0000000607097291 */ /* 0x000fe2000f8fe23f */
[----:B------:R-:W-:Y:S11]  /*1450*/  @!P0 BRA `(.L_x_9415) ;  /* 0x0000000000908947 */ /* 0x000ff60003800000 */
[----:B------:R-:W-:Y:S01]  /*1460*/  UISETP.NE.AND UP0, UPT, UR44, URZ, UPT ;  /* 0x0000003f2c00728c */ /* 0x000fe2000bf05270 */
[----:B------:R-:W-:-:S03]  /*1470*/  ULDC UR4, c[0x0][0x9f0] ;  /* 0x00027c0000047ab9 */ /* 0x000fc60000000800 */
        /* <DEDUP_REMOVED lines=34> */
.L_x_9415:
[----:B------:R-:W-:Y:S01]  /*16a0*/  UIMAD UR45, UR42, UR4, URZ ;  /* 0x000000042a2d72a4 */ /* 0x000fe2000f8e023f */
        /* <DEDUP_REMOVED lines=74> */
[----:B------:R-:W0:Y:S01]  /*1b50*/  S2R R0, SR_TID.X ;  /* 0x0000000000007919 */ /* 0x000e220000002100 */
[----:B------:R-:W1:Y:S01]  /*1b60*/  S2UR UR7, SR_CgaCtaId ;  /* 0x00000000000779c3 */ /* 0x000e620000008800 */
[----:B------:R-:W-:Y:S02]  /*1b70*/  UMOV UR6, 0x400 ;  /* 0x0000040000067882 */ /* 0x000fe40000000000 */
[----:B-1----:R-:W-:-:S04]  /*1b80*/  ULEA UR6, UR7, UR6, 0x18 ;  /* 0x0000000607067291 */ /* 0x002fc8000f8ec03f */
[----:B------:R-:W-:Y:S01]  /*1b90*/  UIADD3 UR6, UR6, 0x18400, URZ ;  /* 0x0001840006067890 */ /* 0x000fe2000fffe03f */
[----:B0-----:R-:W-:-:S03]  /*1ba0*/  VIADD R0, R0, 0xffffff80 ;  /* 0xffffff8000007836 */ /* 0x001fc60000000000 */
[----:B------:R-:W-:Y:S02]  /*1bb0*/  ULOP3.LUT UP0, URZ, UR6, 0x1bf, URZ, 0xc0, !UPT ;  /* 0x000001bf063f7892 */ /* 0x000fe4000f80c03f */
[----:B------:R-:W-:-:S04]  /*1bc0*/  SHF.R.S32.HI R3, RZ, 0x1f, R0 ;  /* 0x0000001fff037819 */ /* 0x000fc80000011400 */
[----:B------:R-:W-:Y:S02]  /*1bd0*/  PLOP3.LUT P0, PT, PT, PT, UP0, 0x80, 0x0 ;  /* 0x000000000000781c */ /* 0x000fe40003f0f008 */
[----:B------:R-:W-:-:S04]  /*1be0*/  LEA.HI R3, R3, R0, RZ, 0x7 ;  /* 0x0000000003037211 */ /* 0x000fc800078f38ff */
[----:B------:R-:W-:-:S06]  /*1bf0*/  SHF.R.S32.HI R3, RZ, 0x7, R3 ;  /* 0x00000007ff037819 */ /* 0x000fcc0000011403 */
[----:B------:R-:W0:Y:S02]  /*1c00*/  SHFL.IDX PT, R3, R3, RZ, 0x1f ;  /* 0x00001fff03037589 */ /* 0x000e2400000e0000 */
[----:B0-----:R-:W-:-:S13]  /*1c10*/  R2UR UR4, R3 ;  /* 0x00000000030472ca */ /* 0x001fda00000e0000 */
        /* <DEDUP_REMOVED lines=23> */
.L_x_9417:
[----:B------:R-:W0:Y:S01]  /*1d90*/  S2R R0, SR_CgaCtaId ;  /* 0x0000000000007919 */ /* 0x000e220000008800 */
[----:B------:R-:W-:Y:S01]  /*1da0*/  ULEA.HI UR4, UR46, UR46, URZ, 0x1 ;  /* 0x0000002e2e047291 */ /* 0x000fe2000f8f083f */
[----:B------:R-:W-:Y:S01]  /*1db0*/  MOV R7, 0x400 ;  /* 0x0000040000077802 */ /* 0x000fe20000000f00 */
[----:B------:R-:W1:Y:S02]  /*1dc0*/  S2R R20, SR_TID.X ;  /* 0x0000000000147919 */ /* 0x000e640000002100 */
[----:B------:R-:W-:-:S04]  /*1dd0*/  ULOP3.LUT UR4, UR4, 0xfffffffe, URZ, 0xc0, !UPT ;  /* 0xfffffffe04047892 */ /* 0x000fc8000f8ec03f */
[----:B------:R-:W-:-:S06]  /*1de0*/  UIADD3 UR4, UR46, -UR4, URZ ;  /* 0x800000042e047290 */ /* 0x000fcc000fffe03f */
[----:B------:R-:W-:Y:S01]  /*1df0*/  IMAD.U32 R3, RZ, RZ, UR4 ;  /* 0x00000004ff037e24 */ /* 0x000fe2000f8e00ff */
[----:B0-----:R-:W-:-:S04]  /*1e00*/  LEA R7, R0, R7, 0x18 ;  /* 0x0000000700077211 */ /* 0x001fc800078ec0ff */
[----:B------:R-:W-:Y:S02]  /*1e10*/  SHF.L.U32 R0, R3, 0x1f, RZ ;  /* 0x0000001f03007819 */ /* 0x000fe400000006ff */
[----:B-1----:R-:W-:Y:S02]  /*1e20*/  SHF.R.U32.HI R20, RZ, 0x7, R20 ;  /* 0x00000007ff147819 */ /* 0x002fe40000011614 */
[----:B------:R-:W0:Y:S03]  /*1e30*/  SYNCS.PHASECHK.TRANS64.TRYWAIT P0, [R7+URZ+0x22800], R0 ;  /* 0x02280000070075a7 */ /* 0x000e26000800017f */
[----:B------:R-:W-:Y:S01]  /*1e40*/  VIADD R8, R20, 0x8 ;  /* 0x0000000814087836 */ /* 0x000fe20000000000 */
[----:B0-----:R-:W-:Y:S06]  /*1e50*/  @!P0 BRA `(.L_x_9418) ;  /* 0x000000e000c88947 */ /* 0x001fec0003800000 */
.L_x_9546:
[----:B0-----:R-:W-:Y:S01]  /*1e60*/  IMAD.U32 R0, RZ, RZ, UR47 ;  /* 0x0000002fff007e24 */ /* 0x001fe2000f8e00ff */
[----:B------:R-:W-:Y:S05]  /*1e70*/  WARPSYNC.ALL ;  /* 0x0000000000007948 */ /* 0x000fea0003800000 */
[----:B------:R0:W-:Y:S01]  /*1e80*/  BAR.SYNC.DEFER_BLOCKING R8, 0x100 ;  /* 0x000400080000751d */ /* 0x0001e20000010000 */
[----:B------:R-:W-:-:S13]  /*1e90*/  ISETP.NE.AND P0, PT, R0, 0x3, PT ;  /* 0x000000030000780c */ /* 0x000fda0003f05270 */
[----:B0-----:R-:W-:Y:S05]  /*1ea0*/  @!P0 BRA `(.L_x_9419) ;  /* 0x0000000000048947 */ /* 0x001fea0003800000 */
[----:B------:R-:W-:Y:S01]  /*1eb0*/  BPT.TRAP 0x1 ;  /* 0x000000040000795c */ /* 0x000fe20000300000 */
.L_x_9419:
[----:B------:R-:W-:Y:S01]  /*1ec0*/  R2UR UR22, R7 ;  /* 0x00000000071672ca */ /* 0x000fe200000e0000 */
[----:B------:R-:W-:-:S05]  /*1ed0*/  IMAD.U32 R9, RZ, RZ, UR36 ;  /* 0x00000024ff097e24 */ /* 0x000fca000f8e00ff */
[----:B------:R-:W-:-:S07]  /*1ee0*/  SHF.L.U32 R9, R9, 0x1f, RZ ;  /* 0x0000001f09097819 */ /* 0x000fce00000006ff */
[----:B------:R-:W-:-:S09]  /*1ef0*/  ULEA UR22, UR37, UR22, 0x3 ;  /* 0x0000001625167291 */ /* 0x000fd2000f8e183f */
[----:B------:R0:W1:Y:S01]  /*1f00*/  SYNCS.PHASECHK.TRANS64.TRYWAIT P1, [UR22+0x22830], R9 ;  /* 0x02283009ff0075a7 */ /* 0x0000620008020156 */
[----:B------:R-:W-:Y:S05]  /*1f10*/  @!P0 BRA `(.L_x_9420) ;  /* 0x0000000000048947 */ /* 0x000fea0003800000 */
[----:B------:R-:W-:Y:S01]  /*1f20*/  BPT.TRAP 0x1 ;  /* 0x000000040000795c */ /* 0x000fe20000300000 */
.L_x_9420:
[----:B-1----:R-:W-:Y:S05]  /*1f30*/  @P1 BRA `(.L_x_9421) ;  /* 0x0000000000081947 */ /* 0x002fea0003800000 */
[----:B------:R-:W1:Y:S02]  /*1f40*/  SYNCS.PHASECHK.TRANS64.TRYWAIT P1, [UR22+0x22830], R9 ;  /* 0x02283009ff0075a7 */ /* 0x000e640008020156 */
[----:B-1----:R-:W-:Y:S05]  /*1f50*/  @!P1 BRA `(.L_x_9422) ;  /* 0x000000e0009c9947 */ /* 0x002fea0003800000 */
.L_x_9421:
[----:B------:R-:W-:Y:S01]  /*1f60*/  R2UR UR4, R7 ;  /* 0x00000000070472ca */ /* 0x000fe200000e0000 */
[----:B------:R-:W-:Y:S01]  /*1f70*/  ULOP3.LUT UR16, UR52, 0x10000, URZ, 0xfc, !UPT ;  /* 0x0001000034107892 */ /* 0x000fe2000f8efc3f */
[----:B------:R-:W-:Y:S01]  /*1f80*/  WARPGROUP.ARRIVE ;  /* 0x00000000000079c5 */ /* 0x000fe20000000000 */
[----:B------:R-:W-:Y:S01]  /*1f90*/  UMOV UR17, 0x40000040 ;  /* 0x4000004000117882 */ /* 0x000fe20000000000 */
[----:B------:R-:W-:Y:S01]  /*1fa0*/  UMOV UR19, 0x40000040 ;  /* 0x4000004000137882 */ /* 0x000fe20000000000 */
[----:B------:R-:W-:Y:S01]  /*1fb0*/  UMOV UR5, 0x40000040 ;  /* 0x4000004000057882 */ /* 0x000fe20000000000 */
[----:B------:R-:W-:Y:S01]  /*1fc0*/  UMOV UR7, 0x40000040 ;  /* 0x4000004000077882 */ /* 0x000fe20000000000 */
[----:B------:R-:W-:Y:S01]  /*1fd0*/  UIADD3 UR8, UR16, 0x4, URZ ;  /* 0x0000000410087890 */ /* 0x000fe2000fffe03f */
[----:B-1----:R-:W1:Y:S01]  /*1fe0*/  S2R R0, SR_TID.X ;  /* 0x0000000000007919 */ /* 0x002e620000002100 */
[----:B------:R-:W-:Y:S01]  /*1ff0*/  UMOV UR9, 0x40000040 ;  /* 0x4000004000097882 */ /* 0x000fe20000000000 */
[----:B------:R-:W-:Y:S01]  /*2000*/  UMOV UR11, 0x40000040 ;  /* 0x40000040000b7882 */ /* 0x000fe20000000000 */
[----:B------:R-:W-:-:S02]  /*2010*/  UIADD3 UR12, UR16, 0x6, URZ ;  /* 0x00000006100c7890 */ /* 0x000fc4000fffe03f */
[----:B------:R-:W-:Y:S01]  /*2020*/  UIADD3 UR4, UR4, 0x1c400, URZ ;  /* 0x0001c40004047890 */ /* 0x000fe2000fffe03f */
[----:B------:R-:W-:Y:S01]  /*2030*/  UMOV UR13, 0x40000040 ;  /* 0x40000040000d7882 */ /* 0x000fe20000000000 */
[----:B------:R-:W-:Y:S02]  /*2040*/  UMOV UR15, 0x40000040 ;  /* 0x40000040000f7882 */ /* 0x000fe40000000000 */
[----:B------:R-:W-:-:S04]  /*2050*/  USHF.R.U32.HI UR4, URZ, 0x4, UR4 ;  /* 0x000000043f047899 */ /* 0x000fc80008011604 */
[----:B------:R-:W-:-:S04]  /*2060*/  ULOP3.LUT UR4, UR4, 0x3fff, URZ, 0xc0, !UPT ;  /* 0x00003fff04047892 */ /* 0x000fc8000f8ec03f */
[----:B------:R-:W-:Y:S02]  /*2070*/  ULOP3.LUT UR20, UR4, 0x10000, URZ, 0xfc, !UPT ;  /* 0x0001000004147892 */ /* 0x000fe4000f8efc3f */
[----:B------:R-:W-:Y:S02]  /*2080*/  UIADD3 UR4, UR16, 0x2, URZ ;  /* 0x0000000210047890 */ /* 0x000fe4000fffe03f */
[----:B------:R-:W-:-:S04]  /*2090*/  UIMAD UR18, UR37, 0x300, UR20 ;  /* 0x00000300251278a4 */ /* 0x000fc8000f8e0214 */
[----:B------:R-:W-:Y:S02]  /*20a0*/  UIADD3 UR6, UR18, 0x2, URZ ;  /* 0x0000000212067890 */ /* 0x000fe4000fffe03f */
[----:B------:R-:W-:Y:S02]  /*20b0*/  UIADD3 UR10, UR18, 0x4, URZ ;  /* 0x00000004120a7890 */ /* 0x000fe4000fffe03f */
[----:B------:R-:W-:Y:S02]  /*20c0*/  UIADD3 UR14, UR18, 0x6, URZ ;  /* 0x00000006120e7890 */ /* 0x000fe4000fffe03f */
[----:B------:R-:W-:Y:S01]  /*20d0*/  HGMMA.64x96x16.F32.BF16 R24, gdesc[UR16], RZ, !UPT, gsb0 ;  /* 0x01600000101879f0 */ /* 0x000fe2000c0018ff */
[----:B-1----:R-:W-:-:S04]  /*20e0*/  SHF.R.U32.HI R0, RZ, 0x7, R0 ;  /* 0x00000007ff007819 */ /* 0x002fc80000011600 */
[----:B------:R-:W-:Y:S01]  /*20f0*/  IADD3 R0, -R0, 0xb, RZ ;  /* 0x0000000b00007810 */ /* 0x000fe20007ffe1ff */
        /* <DEDUP_REMOVED lines=13> */
.L_x_9423:
[----:B------:R-:W-:Y:S01]  /*21d0*/  UIMAD UR49, UR48, -0x60, UR49 ;  /* 0xffffffa0303178a4 */ /* 0x000fe2000f8e0231 */
[----:B------:R-:W-:Y:S01]  /*21e0*/  P2R R11, PR, RZ, 0x1 ;  /* 0x00000001ff0b7803 */ /* 0x000fe20000000000 */
[----:B------:R-:W-:Y:S01]  /*21f0*/  ULDC UR10, c[0x0][0x988] ;  /* 0x00026200000a7ab9 */ /* 0x000fe20000000800 */
[----:B------:R-:W2:Y:S01]  /*2200*/  S2UR UR7, SR_CgaCtaId ;  /* 0x00000000000779c3 */ /* 0x000ea20000008800 */
[----:B------:R-:W-:Y:S02]  /*2210*/  UIADD3 UR6, UR22, 0x22840, URZ ;  /* 0x0002284016067890 */ /* 0x000fe4000fffe03f */
[----:B------:R-:W-:-:S05]  /*2220*/  IMAD.U32 R3, RZ, RZ, UR49 ;  /* 0x00000031ff037e24 */ /* 0x000fca000f8e00ff */
[----:B------:R-:W-:-:S04]  /*2230*/  IADD3 R3, -R2, 0x60, R3 ;  /* 0x0000006002037810 */ /* 0x000fc80007ffe103 */
[C---:B------:R-:W-:Y:S02]  /*2240*/  ISETP.GT.AND P6, PT, R3.reuse, RZ, PT ;  /* 0x000000ff0300720c */ /* 0x040fe40003fc4270 */
[C---:B------:R-:W-:Y:S02]  /*2250*/  ISETP.GT.AND P5, PT, R3.reuse, 0x1, PT ;  /* 0x000000010300780c */ /* 0x040fe40003fa4270 */
[----:B------:R-:W-:Y:S02]  /*2260*/  ISETP.GT.AND P4, PT, R3, 0x8, PT ;  /* 0x000000080300780c */ /* 0x000fe40003f84270 */
[----:B------:R-:W-:Y:S02]  /*2270*/  FSEL R24, R24, -INF , P6 ;  /* 0xff80000018187808 */ /* 0x000fe40003000000 */
[----:B------:R-:W-:Y:S02]  /*2280*/  FSEL R25, R25, -INF , P5 ;  /* 0xff80000019197808 */ /* 0x000fe40002800000 */
[----:B------:R-:W-:-:S02]  /*2290*/  ISETP.GT.AND P3, PT, R3, 0x9, PT ;  /* 0x000000090300780c */ /* 0x000fc40003f64270 */
[----:B------:R-:W-:Y:S01]  /*22a0*/  FSEL R28, R28, -INF , P4 ;  /* 0xff8000001c1c7808 */ /* 0x000fe20002000000 */
[----:B--2---:R-:W-:Y:S01]  /*22b0*/  UPRMT UR6, UR7, 0x654, UR6 ;  /* 0x0000065407067896 */ /* 0x004fe20008000006 */
[----:B------:R-:W-:Y:S02]  /*22c0*/  FMNMX.FTZ R5, R24, R25, !PT ;  /* 0x0000001918057209 */ /* 0x000fe40007810000 */
[----:B------:R-:W-:Y:S02]  /*22d0*/  ISETP.GT.AND P2, PT, R3, 0x10, PT ;  /* 0x000000100300780c */ /* 0x000fe40003f44270 */
[----:B------:R-:W-:Y:S02]  /*22e0*/  FSEL R29, R29, -INF , P3 ;  /* 0xff8000001d1d7808 */ /* 0x000fe40001800000 */
[----:B------:R-:W-:Y:S02]  /*22f0*/  FMNMX.FTZ R4, R28, R5, !PT ;  /* 0x000000051c047209 */ /* 0x000fe40007810000 */
[----:B------:R-:W-:Y:S01]  /*2300*/  ISETP.GT.AND P1, PT, R3, 0x11, PT ;  /* 0x000000110300780c */ /* 0x000fe20003f24270 */
[----:B------:R-:W-:Y:S01]  /*2310*/  SYNCS.ARRIVE.TRANS64.RED.A1T0 RZ, [UR6], RZ ;  /* 0x000000ffffff79a7 */ /* 0x000fe20008100406 */
        /* <DEDUP_REMOVED lines=75> */
[----:B------:R-:W-:Y:S02]  /*27d0*/  FMNMX.FTZ R4, R68, R3, !PT ;  /* 0x0000000344047209 */ /* 0x000fe40007810000 */
[----:B------:R-:W-:Y:S02]  /*27e0*/  FMNMX.FTZ R5, R26, R27, !PT ;  /* 0x0000001b1a057209 */ /* 0x000fe40007810000 */
[----:B------:R-:W-:Y:S02]  /*27f0*/  FMNMX.FTZ R6, R69, R4, !PT ;  /* 0x0000000445067209 */ /* 0x000fe40007810000 */
[----:B------:R-:W-:-:S02]  /*2800*/  FSEL R62, R62, -INF , P6 ;  /* 0xff8000003e3e7808 */ /* 0x000fc40003000000 */
[----:B------:R-:W-:Y:S01]  /*2810*/  FSEL R63, R63, -INF , P5 ;  /* 0xff8000003f3f7808 */ /* 0x000fe20002800000 */
[----:B------:R-:W2:Y:S01]  /*2820*/  SHFL.BFLY PT, R3, R6, 0x2, 0x1f ;  /* 0x0c401f0006037f89 */ /* 0x000ea200000e0000 */
[----:B------:R-:W-:Y:S02]  /*2830*/  FSEL R66, R66, -INF , P4 ;  /* 0xff80000042427808 */ /* 0x000fe40002000000 */
[----:B------:R-:W-:Y:S02]  /*2840*/  FSEL R67, R67, -INF , P3 ;  /* 0xff80000043437808 */ /* 0x000fe40001800000 */
[----:B------:R-:W-:Y:S02]  /*2850*/  FSEL R70, R70, -INF , P2 ;  /* 0xff80000046467808 */ /* 0x000fe40001000000 */
[----:B------:R-:W-:Y:S02]  /*2860*/  FSEL R71, R71, -INF , P1 ;  /* 0xff80000047477808 */ /* 0x000fe40000800000 */
[----:B--2---:R-:W-:-:S05]  /*2870*/  FMNMX.FTZ R10, R6, R3, !PT ;  /* 0x00000003060a7209 */ /* 0x004fca0007810000 */
[----:B------:R-:W2:Y:S02]  /*2880*/  SHFL.BFLY PT, R3, R10, 0x1, 0x1f ;  /* 0x0c201f000a037f89 */ /* 0x000ea400000e0000 */
[----:B--2---:R-:W-:-:S04]  /*2890*/  FMNMX.FTZ R3, R10, R3, !PT ;  /* 0x000000030a037209 */ /* 0x004fc80007810000 */
        /* <DEDUP_REMOVED lines=19> */
[--C-:B------:R-:W-:Y:S01]  /*29d0*/  FFMA.FTZ R48, R48, UR10, -R12.reuse ;  /* 0x0000000a30307c23 */ /* 0x100fe2000801080c */
[----:B------:R-:W2:Y:S01]  /*29e0*/  MUFU.EX2 R5, R5 ;  /* 0x0000000500057308 */ /* 0x000ea20000000800 */
[--C-:B------:R-:W-:Y:S01]  /*29f0*/  FFMA.FTZ R49, R49, UR10, -R12.reuse ;  /* 0x0000000a31317c23 */ /* 0x100fe2000801080c */
[----:B------:R-:W-:Y:S01]  /*2a00*/  FMNMX.FTZ R11, R39, R4, !PT ;  /* 0x00000004270b7209 */ /* 0x000fe20007810000 */
[--C-:B------:R-:W-:Y:S01]  /*2a10*/  FFMA.FTZ R52, R52, UR10, -R12.reuse ;  /* 0x0000000a34347c23 */ /* 0x100fe2000801080c */
[--C-:B------:R-:W-:Y:S01]  /*2a20*/  FFMA.FTZ R53, R53, UR10, -R12.reuse ;  /* 0x0000000a35357c23 */ /* 0x100fe2000801080c */
[--C-:B------:R-:W-:Y:S01]  /*2a30*/  FFMA.FTZ R56, R56, UR10, -R12.reuse ;  /* 0x0000000a38387c23 */ /* 0x100fe2000801080c */
[----:B------:R-:W-:Y:S01]  /*2a40*/  FMNMX.FTZ R4, R42, R11, !PT ;  /* 0x0000000b2a047209 */ /* 0x000fe20007810000 */
[--C-:B------:R-:W-:Y:S01]  /*2a50*/  FFMA.FTZ R11, R29, UR10, -R12.reuse ;  /* 0x0000000a1d0b7c23 */ /* 0x100fe2000801080c */
[----:B------:R-:W3:Y:S01]  /*2a60*/  MUFU.EX2 R202, R202 ;  /* 0x000000ca00ca7308 */ /* 0x000ee20000000800 */
[--C-:B------:R-:W-:Y:S01]  /*2a70*/  FFMA.FTZ R57, R57, UR10, -R12.reuse ;  /* 0x0000000a39397c23 */ /* 0x100fe2000801080c */
[----:B------:R-:W-:Y:S01]  /*2a80*/  FMNMX.FTZ R13, R43, R4, !PT ;  /* 0x000000042b0d7209 */ /* 0x000fe20007810000 */
[--C-:B------:R-:W-:Y:S01]  /*2a90*/  FFMA.FTZ R60, R60, UR10, -R12.reuse ;  /* 0x0000000a3c3c7c23 */ /* 0x100fe2000801080c */
[--C-:B------:R-:W-:Y:S01]  /*2aa0*/  FFMA.FTZ R61, R61, UR10, -R12.reuse ;  /* 0x0000000a3d3d7c23 */ /* 0x100fe2000801080c */
[--C-:B------:R-:W-:Y:S01]  /*2ab0*/  FFMA.FTZ R64, R64, UR10, -R12.reuse ;  /* 0x0000000a40407c23 */ /* 0x100fe2000801080c */
[----:B------:R-:W-:Y:S01]  /*2ac0*/  FMNMX.FTZ R4, R46, R13, !PT ;  /* 0x0000000d2e047209 */ /* 0x000fe20007810000 */
[--C-:B------:R-:W-:Y:S01]  /*2ad0*/  FFMA.FTZ R65, R65, UR10, -R12.reuse ;  /* 0x0000000a41417c23 */ /* 0x100fe2000801080c */
[----:B------:R-:W4:Y:S01]  /*2ae0*/  MUFU.EX2 R11, R11 ;  /* 0x0000000b000b7308 */ /* 0x000f220000000800 */
[----:B--2---:R-:W-:Y:S01]  /*2af0*/  FADD.FTZ R25, R200, R5 ;  /* 0x00000005c8197221 */ /* 0x004fe20000010000 */
[----:B------:R-:W-:Y:S01]  /*2b00*/  FMNMX.FTZ R13, R47, R4, !PT ;  /* 0x000000042f0d7209 */ /* 0x000fe20007810000 */
[----:B------:R-:W-:Y:S01]  /*2b10*/  FFMA.FTZ R68, R68, UR10, -R12 ;  /* 0x0000000a44447c23 */ /* 0x000fe2000801080c */
[----:B------:R-:W-:-:S02]  /*2b20*/  F2FP.BF16.F32.PACK_AB R200, R5, R200 ;  /* 0x000000c805c8723e */ /* 0x000fc400000010ff */
[----:B------:R-:W-:Y:S01]  /*2b30*/  FMNMX.FTZ R4, R50, R13, !PT ;  /* 0x0000000d32047209 */ /* 0x000fe20007810000 */
[----:B------:R-:W-:Y:S01]  /*2b40*/  FFMA.FTZ R13, R33, UR10, -R12 ;  /* 0x0000000a210d7c23 */ /* 0x000fe2000801080c */
[----:B------:R-:W2:Y:S01]  /*2b50*/  MUFU.EX2 R152, R152 ;  /* 0x0000009800987308 */ /* 0x000ea20000000800 */
[----:B---3--:R-:W-:Y:S01]  /*2b60*/  FADD.FTZ R10, R202, R25 ;  /* 0x00000019ca0a7221 */ /* 0x008fe20000010000 */
[----:B------:R-:W-:-:S04]  /*2b70*/  FMNMX.FTZ R15, R51, R4, !PT ;  /* 0x00000004330f7209 */ /* 0x000fc80007810000 */
[----:B------:R-:W-:Y:S02]  /*2b80*/  FMNMX.FTZ R4, R54, R15, !PT ;  /* 0x0000000f36047209 */ /* 0x000fe40007810000 */
[----:B------:R-:W3:Y:S01]  /*2b90*/  MUFU.EX2 R13, R13 ;  /* 0x0000000d000d7308 */ /* 0x000ee20000000800 */
[----:B----4-:R-:W-:Y:S01]  /*2ba0*/  FADD.FTZ R25, R11, R10 ;  /* 0x0000000a0b197221 */ /* 0x010fe20000010000 */
[----:B------:R-:W-:Y:S02]  /*2bb0*/  FMNMX.FTZ R15, R55, R4, !PT ;  /* 0x00000004370f7209 */ /* 0x000fe40007810000 */
[----:B------:R-:W-:Y:S02]  /*2bc0*/  F2FP.BF16.F32.PACK_AB R202, R11, R202 ;  /* 0x000000ca0bca723e */ /* 0x000fe400000010ff */
[----:B------:R-:W-:Y:S01]  /*2bd0*/  FMNMX.FTZ R4, R58, R15, !PT ;  /* 0x0000000f3a047209 */ /* 0x000fe20007810000 */
[--C-:B------:R-:W-:Y:S01]  /*2be0*/  FFMA.FTZ R15, R37, UR10, -R12.reuse ;  /* 0x0000000a250f7c23 */ /* 0x100fe2000801080c */
[----:B------:R-:W-:Y:S01]  /*2bf0*/  MUFU.EX2 R154, R154 ;  /* 0x0000009a009a7308 */ /* 0x000fe20000000800 */
[----:B--2---:R-:W-:Y:S01]  /*2c00*/  FADD.FTZ R10, R152, R25 ;  /* 0x00000019980a7221 */ /* 0x004fe20000010000 */
[----:B------:R-:W-:Y:S01]  /*2c10*/  FMNMX.FTZ R21, R59, R4, !PT ;  /* 0x000000043b157209 */ /* 0x000fe20007810000 */
[----:B------:R-:W-:-:S03]  /*2c20*/  FFMA.FTZ R12, R69, UR10, -R12 ;  /* 0x0000000a450c7c23 */ /* 0x000fc6000801080c */
[----:B------:R-:W-:Y:S02]  /*2c30*/  FMNMX.FTZ R4, R62, R21, !PT ;  /* 0x000000153e047209 */ /* 0x000fe40007810000 */
[----:B------:R-:W-:Y:S01]  /*2c40*/  MUFU.EX2 R15, R15 ;  /* 0x0000000f000f7308 */ /* 0x000fe20000000800 */
[----:B---3--:R-:W-:Y:S01]  /*2c50*/  FADD.FTZ R29, R13, R10 ;  /* 0x0000000a0d1d7221 */ /* 0x008fe20000010000 */
[----:B------:R-:W-:Y:S02]  /*2c60*/  FMNMX.FTZ R21, R63, R4, !PT ;  /* 0x000000043f157209 */ /* 0x000fe40007810000 */
[----:B------:R-:W-:Y:S02]  /*2c70*/  F2FP.BF16.F32.PACK_AB R152, R13, R152 ;  /* 0x000000980d98723e */ /* 0x000fe400000010ff */
[----:B------:R-:W-:Y:S02]  /*2c80*/  FMNMX.FTZ R4, R66, R21, !PT ;  /* 0x0000001542047209 */ /* 0x000fe40007810000 */
[----:B------:R-:W-:Y:S02]  /*2c90*/  MUFU.EX2 R156, R156 ;  /* 0x0000009c009c7308 */ /* 0x000fe40000000800 */
[----:B------:R-:W-:-:S04]  /*2ca0*/  FMNMX.FTZ R21, R67, R4, !PT ;  /* 0x0000000443157209 */ /* 0x000fc80007810000 */
[----:B------:R-:W-:Y:S02]  /*2cb0*/  FMNMX.FTZ R4, R70, R21, !PT ;  /* 0x0000001546047209 */ /* 0x000fe40007810000 */
[----:B------:R-:W-:Y:S02]  /*2cc0*/  MUFU.EX2 R41, R41 ;  /* 0x0000002900297308 */ /* 0x000fe40000000800 */
[----:B------:R-:W-:-:S05]  /*2cd0*/  FMNMX.FTZ R4, R71, R4, !PT ;  /* 0x0000000447047209 */ /* 0x000fca0007810000 */
[----:B------:R-:W2:Y:S01]  /*2ce0*/  SHFL.BFLY PT, R21, R4, 0x2, 0x1f ;  /* 0x0c401f0004157f89 */ /* 0x000ea200000e0000 */
[----:B------:R-:W-:Y:S08]  /*2cf0*/  MUFU.EX2 R44, R44 ;  /* 0x0000002c002c7308 */ /* 0x000ff00000000800 */
[----:B------:R-:W3:Y:S08]  /*2d00*/  MUFU.EX2 R45, R45 ;  /* 0x0000002d002d7308 */ /* 0x000ef00000000800 */
[----:B------:R-:W-:Y:S01]  /*2d10*/  MUFU.EX2 R48, R48 ;  /* 0x0000003000307308 */ /* 0x000fe20000000800 */
[----:B--2---:R-:W-:-:S07]  /*2d20*/  FMNMX.FTZ R21, R4, R21, !PT ;  /* 0x0000001504157209 */ /* 0x004fce0007810000 */
[----:B------:R-:W2:Y:S01]  /*2d30*/  MUFU.EX2 R49, R49 ;  /* 0x0000003100317308 */ /* 0x000ea20000000800 */
[----:B---3--:R-:W-:Y:S01]  /*2d40*/  F2FP.BF16.F32.PACK_AB R158, R45, R44 ;  /* 0x0000002c2d9e723e */ /* 0x008fe200000010ff */
[----:B------:R-:W3:Y:S06]  /*2d50*/  SHFL.BFLY PT, R4, R21, 0x1, 0x1f ;  /* 0x0c201f0015047f89 */ /* 0x000eec00000e0000 */
[----:B------:R-:W-:Y:S08]  /*2d60*/  MUFU.EX2 R52, R52 ;  /* 0x0000003400347308 */ /* 0x000ff00000000800 */
[----:B------:R-:W4:Y:S01]  /*2d70*/  MUFU.EX2 R53, R53 ;  /* 0x0000003500357308 */ /* 0x000f220000000800 */
[----:B--2---:R-:W-:-:S07]  /*2d80*/  F2FP.BF16.F32.PACK_AB R160, R49, R48 ;  /* 0x0000003031a0723e */ /* 0x004fce00000010ff */
[----:B------:R-:W-:Y:S01]  /*2d90*/  MUFU.EX2 R56, R56 ;  /* 0x0000003800387308 */ /* 0x000fe20000000800 */
[----:B---3--:R-:W-:-:S04]  /*2da0*/  FMNMX.FTZ R4, R21, R4, !PT ;  /* 0x0000000415047209 */ /* 0x008fc80007810000 */
[C---:B------:R-:W-:Y:S01]  /*2db0*/  FSETP.NEU.FTZ.AND P1, PT, R4.reuse, -INF , PT ;  /* 0xff8000000400780b */ /* 0x040fe20003f3d000 */
[----:B------:R-:W-:Y:S02]  /*2dc0*/  FMUL.FTZ R6, R4, UR10 ;  /* 0x0000000a04067c20 */ /* 0x000fe40008410000 */
[----:B------:R2:W-:Y:S01]  /*2dd0*/  MUFU.EX2 R21, R12 ;  /* 0x0000000c00157308 */ /* 0x0005e20000000800 */
[----:B----4-:R-:W-:Y:S02]  /*2de0*/  F2FP.BF16.F32.PACK_AB R162, R53, R52 ;  /* 0x0000003435a2723e */ /* 0x010fe400000010ff */
[----:B------:R-:W-:-:S05]  /*2df0*/  FSEL R6, R6, RZ, P1 ;  /* 0x000000ff06067208 */ /* 0x000fca0000800000 */
        /* <DEDUP_REMOVED lines=11> */
[----:B--2---:R-:W-:Y:S01]  /*2eb0*/  FADD.FTZ R12, R154, R29 ;  /* 0x0000001d9a0c7221 */ /* 0x004fe20000010000 */
[--C-:B------:R-:W-:Y:S01]  /*2ec0*/  FFMA.FTZ R43, R43, UR10, -R6.reuse ;  /* 0x0000000a2b2b7c23 */ /* 0x100fe20008010806 */
[--C-:B------:R-:W-:Y:S01]  /*2ed0*/  FFMA.FTZ R46, R46, UR10, -R6.reuse ;  /* 0x0000000a2e2e7c23 */ /* 0x100fe20008010806 */
[----:B------:R-:W-:Y:S01]  /*2ee0*/  FFMA.FTZ R47, R47, UR10, -R6 ;  /* 0x0000000a2f2f7c23 */ /* 0x000fe20008010806 */
[----:B------:R-:W-:Y:S01]  /*2ef0*/  FADD.FTZ R29, R15, R12 ;  /* 0x0000000c0f1d7221 */ /* 0x000fe20000010000 */
[----:B------:R-:W2:Y:S01]  /*2f00*/  MUFU.EX2 R27, R27 ;  /* 0x0000001b001b7308 */ /* 0x000ea20000000800 */
[--C-:B------:R-:W-:Y:S01]  /*2f10*/  FFMA.FTZ R50, R50, UR10, -R6.reuse ;  /* 0x0000000a32327c23 */ /* 0x100fe20008010806 */
[--C-:B------:R-:W-:Y:S01]  /*2f20*/  FFMA.FTZ R51, R51, UR10, -R6.reuse ;  /* 0x0000000a33337c23 */ /* 0x100fe20008010806 */
[----:B------:R-:W-:Y:S01]  /*2f30*/  FADD.FTZ R12, R156, R29 ;  /* 0x0000001d9c0c7221 */ /* 0x000fe20000010000 */
[--C-:B------:R-:W-:Y:S01]  /*2f40*/  FFMA.FTZ R54, R54, UR10, -R6.reuse ;  /* 0x0000000a36367c23 */ /* 0x100fe20008010806 */
[--C-:B------:R-:W-:Y:S01]  /*2f50*/  FFMA.FTZ R55, R55, UR10, -R6.reuse ;  /* 0x0000000a37377c23 */ /* 0x100fe20008010806 */
[----:B------:R-:W-:Y:S01]  /*2f60*/  FFMA.FTZ R58, R58, UR10, -R6 ;  /* 0x0000000a3a3a7c23 */ /* 0x000fe20008010806 */
[----:B------:R-:W-:Y:S01]  /*2f70*/  FADD.FTZ R29, R41, R12 ;  /* 0x0000000c291d7221 */ /* 0x000fe20000010000 */
[----:B------:R-:W3:Y:S01]  /*2f80*/  MUFU.EX2 R30, R30 ;  /* 0x0000001e001e7308 */ /* 0x000ee20000000800 */
[--C-:B------:R-:W-:Y:S01]  /*2f90*/  FFMA.FTZ R59, R59, UR10, -R6.reuse ;  /* 0x0000000a3b3b7c23 */ /* 0x100fe20008010806 */
[--C-:B------:R-:W-:Y:S01]  /*2fa0*/  FFMA.FTZ R62, R62, UR10, -R6.reuse ;  /* 0x0000000a3e3e7c23 */ /* 0x100fe20008010806 */
[----:B------:R-:W-:Y:S01]  /*2fb0*/  FADD.FTZ R12, R44, R29 ;  /* 0x0000001d2c0c7221 */ /* 0x000fe20000010000 */
[--C-:B------:R-:W-:Y:S01]  /*2fc0*/  FFMA.FTZ R63, R63, UR10, -R6.reuse ;  /* 0x0000000a3f3f7c23 */ /* 0x100fe20008010806 */
[--C-:B------:R-:W-:Y:S01]  /*2fd0*/  FFMA.FTZ R66, R66, UR10, -R6.reuse ;  /* 0x0000000a42427c23 */ /* 0x100fe20008010806 */
[----:B------:R-:W-:Y:S01]  /*2fe0*/  FFMA.FTZ R67, R67, UR10, -R6 ;  /* 0x0000000a43437c23 */ /* 0x000fe20008010806 */
[----:B------:R-:W-:Y:S01]  /*2ff0*/  FADD.FTZ R29, R45, R12 ;  /* 0x0000000c2d1d7221 */ /* 0x000fe20000010000 */
[----:B------:R-:W4:Y:S01]  /*3000*/  MUFU.EX2 R31, R31 ;  /* 0x0000001f001f7308 */ /* 0x000f220000000800 */
[----:B--2---:R-:W-:Y:S01]  /*3010*/  FADD.FTZ R25, R26, R27 ;  /* 0x0000001b1a197221 */ /* 0x004fe20000010000 */
[--C-:B------:R-:W-:Y:S01]  /*3020*/  FFMA.FTZ R70, R70, UR10, -R6.reuse ;  /* 0x0000000a46467c23 */ /* 0x100fe20008010806 */
[----:B------:R-:W-:Y:S01]  /*3030*/  FADD.FTZ R12, R48, R29 ;  /* 0x0000001d300c7221 */ /* 0x000fe20000010000 */
[----:B------:R-:W-:Y:S01]  /*3040*/  FFMA.FTZ R6, R71, UR10, -R6 ;  /* 0x0000000a47067c23 */ /* 0x000fe20008010806 */
[----:B------:R-:W-:-:S02]  /*3050*/  F2FP.BF16.F32.PACK_AB R154, R15, R154 ;  /* 0x0000009a0f9a723e */ /* 0x000fc400000010ff */
[----:B------:R-:W-:Y:S01]  /*3060*/  FADD.FTZ R29, R49, R12 ;  /* 0x0000000c311d7221 */ /* 0x000fe20000010000 */
[----:B------:R-:W2:Y:S01]  /*3070*/  MUFU.EX2 R34, R34 ;  /* 0x0000002200227308 */ /* 0x000ea20000000800 */
[----:B---3--:R-:W-:Y:S01]  /*3080*/  FADD.FTZ R10, R30, R25 ;  /* 0x000000191e0a7221 */ /* 0x008fe20000010000 */
[----:B------:R-:W-:Y:S01]  /*3090*/  F2FP.BF16.F32.PACK_AB R156, R41, R156 ;  /* 0x0000009c299c723e */ /* 0x000fe200000010ff */
[----:B------:R-:W-:Y:S01]  /*30a0*/  FADD.FTZ R12, R52, R29 ;  /* 0x0000001d340c7221 */ /* 0x000fe20000010000 */
[----:B------:R-:W-:Y:S02]  /*30b0*/  F2FP.BF16.F32.PACK_AB R164, R57, R56 ;  /* 0x0000003839a4723e */ /* 0x000fe400000010ff */
[----:B------:R-:W-:Y:S01]  /*30c0*/  F2FP.BF16.F32.PACK_AB R201, R27, R26 ;  /* 0x0000001a1bc9723e */ /* 0x000fe200000010ff */
[----:B------:R-:W-:Y:S01]  /*30d0*/  FADD.FTZ R11, R53, R12 ;  /* 0x0000000c350b7221 */ /* 0x000fe20000010000 */
[----:B------:R-:W3:Y:S01]  /*30e0*/  MUFU.EX2 R35, R35 ;  /* 0x0000002300237308 */ /* 0x000ee20000000800 */
[C---:B----4-:R-:W-:Y:S01]  /*30f0*/  FADD.FTZ R25, R31.reuse, R10 ;  /* 0x0000000a1f197221 */ /* 0x050fe20000010000 */
[----:B------:R-:W-:Y:S01]  /*3100*/  F2FP.BF16.F32.PACK_AB R203, R31, R30 ;  /* 0x0000001e1fcb723e */ /* 0x000fe200000010ff */
[----:B------:R-:W-:-:S04]  /*3110*/  FADD.FTZ R12, R56, R11 ;  /* 0x0000000b380c7221 */ /* 0x000fc80000010000 */
[----:B------:R-:W-:Y:S01]  /*3120*/  FADD.FTZ R11, R57, R12 ;  /* 0x0000000c390b7221 */ /* 0x000fe20000010000 */
[----:B------:R-:W4:Y:S01]  /*3130*/  MUFU.EX2 R38, R38 ;  /* 0x0000002600267308 */ /* 0x000f220000000800 */
[----:B--2---:R-:W-:-:S07]  /*3140*/  FADD.FTZ R10, R34, R25 ;  /* 0x00000019220a7221 */ /* 0x004fce0000010000 */
[----:B------:R-:W2:Y:S01]  /*3150*/  MUFU.EX2 R39, R39 ;  /* 0x0000002700277308 */ /* 0x000ea20000000800 */
[C---:B---3--:R-:W-:Y:S01]  /*3160*/  FADD.FTZ R25, R35.reuse, R10 ;  /* 0x0000000a23197221 */ /* 0x048fe20000010000 */
[----:B------:R-:W-:-:S06]  /*3170*/  F2FP.BF16.F32.PACK_AB R153, R35, R34 ;  /* 0x000000222399723e */ /* 0x000fcc00000010ff */
[----:B------:R-:W3:Y:S01]  /*3180*/  MUFU.EX2 R42, R42 ;  /* 0x0000002a002a7308 */ /* 0x000ee20000000800 */
[----:B----4-:R-:W-:-:S07]  /*3190*/  FADD.FTZ R10, R38, R25 ;  /* 0x00000019260a7221 */ /* 0x010fce0000010000 */
[----:B------:R-:W4:Y:S01]  /*31a0*/  MUFU.EX2 R43, R43 ;  /* 0x0000002b002b7308 */ /* 0x000f220000000800 */
[C---:B--2---:R-:W-:Y:S01]  /*31b0*/  FADD.FTZ R25, R39.reuse, R10 ;  /* 0x0000000a27197221 */ /* 0x044fe20000010000 */
[----:B------:R-:W-:-:S06]  /*31c0*/  F2FP.BF16.F32.PACK_AB R155, R39, R38 ;  /* 0x00000026279b723e */ /* 0x000fcc00000010ff */
[----:B------:R-:W2:Y:S01]  /*31d0*/  MUFU.EX2 R46, R46 ;  /* 0x0000002e002e7308 */ /* 0x000ea20000000800 */
[----:B---3--:R-:W-:-:S07]  /*31e0*/  FADD.FTZ R10, R42, R25 ;  /* 0x000000192a0a7221 */ /* 0x008fce0000010000 */
[----:B------:R-:W3:Y:S01]  /*31f0*/  MUFU.EX2 R47, R47 ;  /* 0x0000002f002f7308 */ /* 0x000ee20000000800 */
[C---:B----4-:R-:W-:Y:S01]  /*3200*/  FADD.FTZ R25, R43.reuse, R10 ;  /* 0x0000000a2b197221 */ /* 0x050fe20000010000 */
[----:B------:R-:W-:-:S06]  /*3210*/  F2FP.BF16.F32.PACK_AB R157, R43, R42 ;  /* 0x0000002a2b9d723e */ /* 0x000fcc00000010ff */
        /* <DEDUP_REMOVED lines=13> */
[----:B----4-:R-:W-:-:S07]  /*32f0*/  FADD.FTZ R12, R60, R11 ;  /* 0x0000000b3c0c7221 */ /* 0x010fce0000010000 */
[----:B------:R-:W4:Y:S01]  /*3300*/  MUFU.EX2 R58, R58 ;  /* 0x0000003a003a7308 */ /* 0x000f220000000800 */
[C---:B--2---:R-:W-:Y:S01]  /*3310*/  FADD.FTZ R5, R55.reuse, R10 ;  /* 0x0000000a37057221 */ /* 0x044fe20000010000 */
[----:B------:R-:W-:-:S06]  /*3320*/  F2FP.BF16.F32.PACK_AB R163, R55, R54 ;  /* 0x0000003637a3723e */ /* 0x000fcc00000010ff */
[----:B------:R-:W2:Y:S01]  /*3330*/  MUFU.EX2 R64, R64 ;  /* 0x0000004000407308 */ /* 0x000ea20000000800 */
[C---:B---3--:R-:W-:Y:S01]  /*3340*/  FADD.FTZ R11, R61.reuse, R12 ;  /* 0x0000000c3d0b7221 */ /* 0x048fe20000010000 */
[----:B------:R-:W-:-:S06]  /*3350*/  F2FP.BF16.F32.PACK_AB R166, R61, R60 ;  /* 0x0000003c3da6723e */ /* 0x000fcc00000010ff */
[----:B------:R-:W3:Y:S01]  /*3360*/  MUFU.EX2 R59, R59 ;  /* 0x0000003b003b7308 */ /* 0x000ee20000000800 */
[----:B----4-:R-:W-:-:S07]  /*3370*/  FADD.FTZ R10, R58, R5 ;  /* 0x000000053a0a7221 */ /* 0x010fce0000010000 */
[----:B------:R-:W4:Y:S01]  /*3380*/  MUFU.EX2 R65, R65 ;  /* 0x0000004100417308 */ /* 0x000f220000000800 */
[----:B--2---:R-:W-:-:S07]  /*3390*/  FADD.FTZ R12, R64, R11 ;  /* 0x0000000b400c7221 */ /* 0x004fce0000010000 */
[----:B------:R-:W2:Y:S01]  /*33a0*/  MUFU.EX2 R62, R62 ;  /* 0x0000003e003e7308 */ /* 0x000ea20000000800 */
[C---:B---3--:R-:W-:Y:S01]  /*33b0*/  FADD.FTZ R5, R59.reuse, R10 ;  /* 0x0000000a3b057221 */ /* 0x048fe20000010000 */
[----:B------:R-:W-:-:S06]  /*33c0*/  F2FP.BF16.F32.PACK_AB R165, R59, R58 ;  /* 0x0000003a3ba5723e */ /* 0x000fcc00000010ff */
[----:B------:R-:W3:Y:S01]  /*33d0*/  MUFU.EX2 R68, R68 ;  /* 0x0000004400447308 */ /* 0x000ee20000000800 */
[C---:B----4-:R-:W-:Y:S01]  /*33e0*/  FADD.FTZ R11, R65.reuse, R12 ;  /* 0x0000000c410b7221 */ /* 0x050fe20000010000 */
[----:B------:R-:W-:-:S06]  /*33f0*/  F2FP.BF16.F32.PACK_AB R168, R65, R64 ;  /* 0x0000004041a8723e */ /* 0x000fcc00000010ff */
[----:B------:R-:W4:Y:S01]  /*3400*/  MUFU.EX2 R63, R63 ;  /* 0x0000003f003f7308 */ /* 0x000f220000000800 */
[----:B--2---:R-:W-:-:S07]  /*3410*/  FADD.FTZ R10, R62, R5 ;  /* 0x000000053e0a7221 */ /* 0x004fce0000010000 */
[----:B------:R-:W2:Y:S01]  /*3420*/  MUFU.EX2 R66, R66 ;  /* 0x0000004200427308 */ /* 0x000ea20000000800 */
[----:B---3--:R-:W-:Y:S01]  /*3430*/  FADD.FTZ R12, R68, R11 ;  /* 0x0000000b440c7221 */ /* 0x008fe20000010000 */
[----:B------:R-:W-:-:S03]  /*3440*/  F2FP.BF16.F32.PACK_AB R170, R21, R68 ;  /* 0x0000004415aa723e */ /* 0x000fc600000010ff */
[----:B------:R-:W-:-:S03]  /*3450*/  FADD.FTZ R5, R21, R12 ;  /* 0x0000000c15057221 */ /* 0x000fc60000010000 */
[----:B------:R-:W3:Y:S01]  /*3460*/  MUFU.EX2 R67, R67 ;  /* 0x0000004300437308 */ /* 0x000ee20000000800 */
[C---:B----4-:R-:W-:Y:S01]  /*3470*/  FADD.FTZ R11, R63.reuse, R10 ;  /* 0x0000000a3f0b7221 */ /* 0x050fe20000010000 */
[----:B------:R-:W-:-:S06]  /*3480*/  F2FP.BF16.F32.PACK_AB R167, R63, R62 ;  /* 0x0000003e3fa7723e */ /* 0x000fcc00000010ff */
[----:B------:R-:W4:Y:S01]  /*3490*/  MUFU.EX2 R70, R70 ;  /* 0x0000004600467308 */ /* 0x000f220000000800 */
[----:B--2---:R-:W-:-:S07]  /*34a0*/  FADD.FTZ R10, R66, R11 ;  /* 0x0000000b420a7221 */ /* 0x004fce0000010000 */
[----:B------:R4:W2:Y:S01]  /*34b0*/  MUFU.EX2 R171, R6 ;  /* 0x0000000600ab7308 */ /* 0x0008a20000000800 */
[C---:B---3--:R-:W-:Y:S01]  /*34c0*/  FADD.FTZ R11, R67.reuse, R10 ;  /* 0x0000000a430b7221 */ /* 0x048fe20000010000 */
[----:B------:R-:W-:-:S03]  /*34d0*/  F2FP.BF16.F32.PACK_AB R169, R67, R66 ;  /* 0x0000004243a9723e */ /* 0x000fc600000010ff */
[----:B----4-:R-:W-:-:S04]  /*34e0*/  FADD.FTZ R6, R70, R11 ;  /* 0x0000000b46067221 */ /* 0x010fc80000010000 */
[C---:B--2---:R-:W-:Y:S01]  /*34f0*/  FADD.FTZ R6, R171.reuse, R6 ;  /* 0x00000006ab067221 */ /* 0x044fe20000010000 */
[----:B------:R-:W-:Y:S01]  /*3500*/  F2FP.BF16.F32.PACK_AB R171, R171, R70 ;  /* 0x00000046abab723e */ /* 0x000fe200000010ff */
[----:B------:R-:W-:Y:S06]  /*3510*/  @!P0 BRA `(.L_x_9424) ;  /* 0x0000000000048947 */ /* 0x000fec0003800000 */
[----:B------:R-:W-:Y:S01]  /*3520*/  BPT.TRAP 0x1 ;  /* 0x000000040000795c */ /* 0x000fe20000300000 */
.L_x_9424:
[----:B------:R2:W3:Y:S01]  /*3530*/  SYNCS.PHASECHK.TRANS64.TRYWAIT P1, [UR22+0x22850], R9 ;  /* 0x02285009ff0075a7 */ /* 0x0004e20008020156 */
[----:B------:R-:W-:Y:S05]  /*3540*/  @!P0 BRA `(.L_x_9425) ;  /* 0x0000000000048947 */ /* 0x000fea0003800000 */
[----:B------:R-:W-:Y:S01]  /*3550*/  BPT.TRAP 0x1 ;  /* 0x000000040000795c */ /* 0x000fe20000300000 */
.L_x_9425:
[----:B---3--:R-:W-:Y:S05]  /*3560*/  @P1 BRA `(.L_x_9426) ;  /* 0x0000000000081947 */ /* 0x008fea0003800000 */
[----:B------:R-:W3:Y:S02]  /*3570*/  SYNCS.PHASECHK.TRANS64.TRYWAIT P1, [UR22+0x22850], R9 ;  /* 0x02285009ff0075a7 */ /* 0x000ee40008020156 */
[----:B---3--:R-:W-:Y:S05]  /*3580*/  @!P1 BRA `(.L_x_9427) ;  /* 0x000000cc00289947 */ /* 0x008fea0003800000 */
.L_x_9426:
[----:B------:R-:W-:Y:S01]  /*3590*/  R2UR UR6, R7 ;  /* 0x00000000070672ca */ /* 0x000fe200000e0000 */
[----:B------:R4:W-:Y:S06]  /*35a0*/  BAR.SYNC.DEFER_BLOCKING R8, 0x100 ;  /* 0x000400080000751d */ /* 0x0009ec0000010000 */
[----:B------:R-:W-:-:S06]  /*35b0*/  UMOV UR7, 0x40000040 ;  /* 0x4000004000077882 */ /* 0x000fcc0000000000 */
[----:B------:R-:W-:-:S04]  /*35c0*/  UIADD3 UR6, UR6, 0x400, URZ ;  /* 0x0000040006067890 */ /* 0x000fc8000fffe03f */
[----:B------:R-:W-:-:S04]  /*35d0*/  USHF.R.U32.HI UR6, URZ, 0x4, UR6 ;  /* 0x000000043f067899 */ /* 0x000fc80008011606 */
[----:B------:R-:W-:-:S04]  /*35e0*/  ULOP3.LUT UR6, UR6, 0x3fff, URZ, 0xc0, !UPT ;  /* 0x00003fff06067892 */ /* 0x000fc8000f8ec03f */
[----:B------:R-:W-:Y:S01]  /*35f0*/  ULOP3.LUT UR21, UR6, 0x3000000, URZ, 0xfc, !UPT ;  /* 0x0300000006157892 */ /* 0x000fe2000f8efc3f */
[----:B------:R-:W-:-:S03]  /*3600*/  WARPGROUP.ARRIVE ;  /* 0x00000000000079c5 */ /* 0x000fc60000000000 */
[----:B------:R-:W-:-:S07]  /*3610*/  UIMAD UR11, UR37, 0xc00, UR21 ;  /* 0x00000c00250b78a4 */ /* 0x000fce000f8e0215 */
        /* <DEDUP_REMOVED lines=35> */
.L_x_9428:
[----:B------:R-:W4:Y:S01]  /*3850*/  S2UR UR6, SR_CgaCtaId ;  /* 0x00000000000679c3 */ /* 0x000f220000008800 */
[----:B------:R-:W-:-:S04]  /*3860*/  UIADD3 UR22, UR22, 0x22860, URZ ;  /* 0x0002286016167890 */ /* 0x000fc8000fffe03f */
[----:B----4-:R-:W-:-:S09]  /*3870*/  UPRMT UR22, UR6, 0x654, UR22 ;  /* 0x0000065406167896 */ /* 0x010fd20008000016 */
[----:B------:R-:W-:Y:S01]  /*3880*/  SYNCS.ARRIVE.TRANS64.RED.A1T0 RZ, [UR22], RZ ;  /* 0x000000ffffff79a7 */ /* 0x000fe20008100416 */
[----:B------:R-:W-:-:S04]  /*3890*/  UIADD3 UR22, UR48, -0x2, URZ ;  /* 0xfffffffe30167890 */ /* 0x000fc8000fffe03f */
[----:B------:R-:W-:-:S06]  /*38a0*/  UISETP.GE.AND UP0, UPT, UR22, UR45, UPT ;  /* 0x0000002d1600728c */ /* 0x000fcc000bf06270 */
[----:B------:R-:W-:-:S13]  /*38b0*/  PLOP3.LUT P1, PT, PT, PT, UP0, 0x80, 0x0 ;  /* 0x000000000000781c */ /* 0x000fda0003f2f008 */
[----:B------:R-:W-:Y:S05]  /*38c0*/  @!P1 BRA `(.L_x_9429) ;  /* 0x0000001c00609947 */ /* 0x000fea0003800000 */
[----:B0-23--:R-:W-:Y:S01]  /*38d0*/  IMAD.MOV.U32 R9, RZ, RZ, R4 ;  /* 0x000000ffff097224 */ /* 0x00dfe200078e0004 */
[----:B------:R-:W-:Y:S01]  /*38e0*/  ULDC UR23, c[0x0][0x988] ;  /* 0x0002620000177ab9 */ /* 0x000fe20000000800 */
[----:B------:R-:W-:-:S07]  /*38f0*/  IMAD.MOV.U32 R8, RZ, RZ, R3 ;  /* 0x000000ffff087224 */ /* 0x000fce00078e0003 */
.L_x_9440:
        /* <DEDUP_REMOVED lines=8> */
[----:B------:R-:W-:Y:S10]  /*3980*/  @!P0 BRA `(.L_x_9430) ;  /* 0x0000000000048947 */ /* 0x000ff40003800000 */
[----:B------:R-:W-:Y:S01]  /*3990*/  BPT.TRAP 0x1 ;  /* 0x000000040000795c */ /* 0x000fe20000300000 */
.L_x_9430:
[----:B------:R-:W0:Y:S01]  /*39a0*/  S2UR UR24, SR_CgaCtaId ;  /* 0x00000000001879c3 */ /* 0x000e220000008800 */
[----:B------:R-:W-:Y:S01]  /*39b0*/  UMOV UR6, 0x400 ;  /* 0x0000040000067882 */ /* 0x000fe20000000000 */
[----:B------:R-:W-:-:S05]  /*39c0*/  IMAD.U32 R7, RZ, RZ, UR36 ;  /* 0x00000024ff077e24 */ /* 0x000fca000f8e00ff */
[----:B------:R-:W-:Y:S01]  /*39d0*/  SHF.L.U32 R7, R7, 0x1f, RZ ;  /* 0x0000001f07077819 */ /* 0x000fe200000006ff */
[----:B0-----:R-:W-:-:S04]  /*39e0*/  ULEA UR6, UR24, UR6, 0x18 ;  /* 0x0000000618067291 */ /* 0x001fc8000f8ec03f */
[----:B------:R-:W-:-:S09]  /*39f0*/  ULEA UR25, UR37, UR6, 0x3 ;  /* 0x0000000625197291 */ /* 0x000fd2000f8e183f */
[----:B------:R0:W2:Y:S01]  /*3a00*/  SYNCS.PHASECHK.TRANS64.TRYWAIT P1, [UR25+0x22830], R7 ;  /* 0x02283007ff0075a7 */ /* 0x0000a20008020159 */
[----:B------:R-:W-:Y:S05]  /*3a10*/  @!P0 BRA `(.L_x_9431) ;  /* 0x0000000000048947 */ /* 0x000fea0003800000 */
[----:B------:R-:W-:Y:S01]  /*3a20*/  BPT.TRAP 0x1 ;  /* 0x000000040000795c */ /* 0x000fe20000300000 */
.L_x_9431:
[----:B--2---:R-:W-:Y:S05]  /*3a30*/  @P1 BRA `(.L_x_9432) ;  /* 0x0000000000081947 */ /* 0x004fea0003800000 */
[----:B------:R-:W2:Y:S02]  /*3a40*/  SYNCS.PHASECHK.TRANS64.TRYWAIT P1, [UR25+0x22830], R7 ;  /* 0x02283007ff0075a7 */ /* 0x000ea40008020159 */
[----:B--2---:R-:W-:Y:S05]  /*3a50*/  @!P1 BRA `(.L_x_9433) ;  /* 0x000000c8000c9947 */ /* 0x004fea0003800000 */
.L_x_9432:
[----:B------:R-:W-:Y:S01]  /*3a60*/  UIMAD UR18, UR37, 0x300, UR20 ;  /* 0x00000300251278a4 */ /* 0x000fe2000f8e0214 */
[----:B------:R-:W-:Y:S01]  /*3a70*/  WARPGROUP.ARRIVE ;  /* 0x00000000000079c5 */ /* 0x000fe20000000000 */
[----:B------:R-:W-:Y:S01]  /*3a80*/  UMOV UR19, 0x40000040 ;  /* 0x4000004000137882 */ /* 0x000fe20000000000 */
[----:B------:R-:W-:Y:S01]  /*3a90*/  UMOV UR7, 0x40000040 ;  /* 0x4000004000077882 */ /* 0x000fe20000000000 */
[----:B------:R-:W-:-:S03]  /*3aa0*/  UIADD3 UR6, UR18, 0x2, URZ ;  /* 0x0000000212067890 */ /* 0x000fc6000fffe03f */
[----:B-1----:R-:W1:Y:S01]  /*3ab0*/  S2R R0, SR_TID.X ;  /* 0x0000000000007919 */ /* 0x002e620000002100 */
[----:B------:R-:W-:Y:S01]  /*3ac0*/  UIADD3 UR10, UR18, 0x4, URZ ;  /* 0x00000004120a7890 */ /* 0x000fe2000fffe03f */
[----:B------:R-:W-:Y:S01]  /*3ad0*/  UMOV UR11, 0x40000040 ;  /* 0x40000040000b7882 */ /* 0x000fe20000000000 */
[----:B------:R-:W-:Y:S01]  /*3ae0*/  HGMMA.64x96x16.F32.BF16 R152, gdesc[UR16], RZ, !UPT, gsb0 ;  /* 0x01600000109879f0 */ /* 0x000fe2000c0018ff */
[----:B------:R-:W-:Y:S01]  /*3af0*/  UIADD3 UR14, UR18, 0x6, URZ ;  /* 0x00000006120e7890 */ /* 0x000fe2000fffe03f */
[----:B------:R-:W-:Y:S01]  /*3b00*/  UMOV UR15, 0x40000040 ;  /* 0x40000040000f7882 */ /* 0x000fe20000000000 */
        /* <DEDUP_REMOVED lines=15> */
.L_x_9434:
[----:B------:R-:W-:Y:S01]  /*3c00*/  FMNMX.FTZ R3, R152, R8, !PT ;  /* 0x0000000898037209 */ /* 0x000fe20007810000 */
[----:B------:R-:W-:Y:S01]  /*3c10*/  UMOV UR10, UR23 ;  /* 0x00000017000a7c82 */ /* 0x000fe20008000000 */
[----:B------:R-:W-:Y:S02]  /*3c20*/  UIADD3 UR6, UR25, 0x22840, URZ ;  /* 0x0002284019067890 */ /* 0x000fe4000fffe03f */
[----:B------:R-:W-:Y:S02]  /*3c30*/  FMNMX.FTZ R3, R153, R3, !PT ;  /* 0x0000000399037209 */ /* 0x000fe40007810000 */
[----:B------:R-:W-:Y:S02]  /*3c40*/  UPRMT UR6, UR24, 0x654, UR6 ;  /* 0x0000065418067896 */ /* 0x000fe40008000006 */
[----:B------:R-:W-:-:S04]  /*3c50*/  FMNMX.FTZ R3, R156, R3, !PT ;  /* 0x000000039c037209 */ /* 0x000fc80007810000 */
[----:B------:R-:W-:-:S03]  /*3c60*/  FMNMX.FTZ R3, R157, R3, !PT ;  /* 0x000000039d037209 */ /* 0x000fc60007810000 */
[----:B------:R-:W-:Y:S01]  /*3c70*/  SYNCS.ARRIVE.TRANS64.RED.A1T0 RZ, [UR6], RZ ;  /* 0x000000ffffff79a7 */ /* 0x000fe20008100406 */
        /* <DEDUP_REMOVED lines=23> */
[----:B--2---:R-:W-:-:S05]  /*3df0*/  FMNMX.FTZ R3, R3, R4, !PT ;  /* 0x0000000403037209 */ /* 0x004fca0007810000 */
        /* <DEDUP_REMOVED lines=27> */
[--C-:B------:R-:W-:Y:S01]  /*3fb0*/  FFMA.FTZ R193, R193, UR10, -R4.reuse ;  /* 0x0000000ac1c17c23 */ /* 0x100fe20008010804 */
[--C-:B------:R-:W-:Y:S01]  /*3fc0*/  FFMA.FTZ R196, R196, UR10, -R4.reuse ;  /* 0x0000000ac4c47c23 */ /* 0x100fe20008010804 */
[----:B------:R-:W-:-:S03]  /*3fd0*/  FFMA.FTZ R197, R197, UR10, -R4 ;  /* 0x0000000ac5c57c23 */ /* 0x000fc60008010804 */
[----:B------:R-:W4:Y:S01]  /*3fe0*/  MUFU.EX2 R156, R156 ;  /* 0x0000009c009c7308 */ /* 0x000f220000000800 */
        /* <DEDUP_REMOVED lines=25> */
[----:B------:R-:W-:Y:S01]  /*4180*/  FMNMX.FTZ R4, R154, R9, !PT ;  /* 0x000000099a047209 */ /* 0x000fe20007810000 */
[----:B------:R-:W-:Y:S01]  /*4190*/  FMUL.FTZ R57, R57, R8 ;  /* 0x0000000839397220 */ /* 0x000fe20000410000 */
[----:B------:R-:W-:Y:S01]  /*41a0*/  F2FP.BF16.F32.PACK_AB R202, R157, R156 ;  /* 0x0000009c9dca723e */ /* 0x000fe200000010ff */
        /* <DEDUP_REMOVED lines=12> */
[C---:B----4-:R-:W-:Y:S01]  /*4270*/  FADD.FTZ R5, R161.reuse, R5 ;  /* 0x00000005a1057221 */ /* 0x050fe20000010000 */
        /* <DEDUP_REMOVED lines=65> */
[----:B------:R-:W-:-:S03]  /*4690*/  FMUL.FTZ R149, R149, R8 ;  /* 0x0000000895957220 */ /* 0x000fc60000410000 */
[----:B------:R-:W-:Y:S02]  /*46a0*/  FMNMX.FTZ R4, R195, R4, !PT ;  /* 0x00000004c3047209 */ /* 0x000fe40007810000 */
[----:B------:R-:W-:Y:S02]  /*46b0*/  MUFU.EX2 R189, R189 ;  /* 0x000000bd00bd7308 */ /* 0x000fe40000000800 */
[----:B------:R-:W-:-:S04]  /*46c0*/  FMNMX.FTZ R4, R198, R4, !PT ;  /* 0x00000004c6047209 */ /* 0x000fc80007810000 */
[----:B------:R-:W-:Y:S02]  /*46d0*/  FMNMX.FTZ R4, R199, R4, !PT ;  /* 0x00000004c7047209 */ /* 0x000fe40007810000 */
[----:B------:R-:W-:Y:S03]  /*46e0*/  MUFU.EX2 R168, R192 ;  /* 0x000000c000a87308 */ /* 0x000fe60000000800 */
[----:B------:R-:W2:Y:S05]  /*46f0*/  SHFL.BFLY PT, R10, R4, 0x2, 0x1f ;  /* 0x0c401f00040a7f89 */ /* 0x000eaa00000e0000 */
[----:B------:R-:W-:Y:S08]  /*4700*/  MUFU.EX2 R193, R193 ;  /* 0x000000c100c17308 */ /* 0x000ff00000000800 */
[----:B------:R-:W-:Y:S08]  /*4710*/  MUFU.EX2 R196, R196 ;  /* 0x000000c400c47308 */ /* 0x000ff00000000800 */
[----:B------:R-:W-:Y:S01]  /*4720*/  MUFU.EX2 R197, R197 ;  /* 0x000000c500c57308 */ /* 0x000fe20000000800 */
[----:B--2---:R-:W-:-:S05]  /*4730*/  FMNMX.FTZ R4, R4, R10, !PT ;  /* 0x0000000a04047209 */ /* 0x004fca0007810000 */
[----:B------:R-:W2:Y:S02]  /*4740*/  SHFL.BFLY PT, R11, R4, 0x1, 0x1f ;  /* 0x0c201f00040b7f89 */ /* 0x000ea400000e0000 */
[----:B------:R-:W3:Y:S08]  /*4750*/  MUFU.EX2 R10, R164 ;  /* 0x000000a4000a7308 */ /* 0x000ef00000000800 */
[----:B------:R-:W-:Y:S01]  /*4760*/  MUFU.EX2 R164, R184 ;  /* 0x000000b800a47308 */ /* 0x000fe20000000800 */
[----:B---3--:R-:W-:-:S04]  /*4770*/  FADD.FTZ R5, R10, R5 ;  /* 0x000000050a057221 */ /* 0x008fc80000010000 */
[----:B------:R-:W-:Y:S01]  /*4780*/  FADD.FTZ R5, R165, R5 ;  /* 0x00000005a5057221 */ /* 0x000fe20000010000 */
[----:B--2---:R-:W-:-:S03]  /*4790*/  FMNMX.FTZ R4, R4, R11, !PT ;  /* 0x0000000b04047209 */ /* 0x004fc60007810000 */
[----:B------:R-:W-:Y:S01]  /*47a0*/  FADD.FTZ R5, R156, R5 ;  /* 0x000000059c057221 */ /* 0x000fe20000010000 */
[C---:B------:R-:W-:Y:S01]  /*47b0*/  F2FP.BF16.F32.PACK_AB R156, R169.reuse, R156 ;  /* 0x0000009ca99c723e */ /* 0x040fe200000010ff */
[C---:B------:R-:W-:Y:S01]  /*47c0*/  FMUL.FTZ R11, R4.reuse, UR10 ;  /* 0x0000000a040b7c20 */ /* 0x040fe20008410000 */
[----:B------:R-:W-:Y:S01]  /*47d0*/  FADD.FTZ R9, -R4, R9 ;  /* 0x0000000904097221 */ /* 0x000fe20000010100 */
[----:B------:R-:W-:Y:S02]  /*47e0*/  FADD.FTZ R5, R169, R5 ;  /* 0x00000005a9057221 */ /* 0x000fe40000010000 */
        /* <DEDUP_REMOVED lines=18> */
[----:B------:R-:W-:Y:S01]  /*4910*/  FFMA.FTZ R183, R183, UR10, -R11 ;  /* 0x0000000ab7b77c23 */ /* 0x000fe2000801080b */
[----:B------:R-:W-:Y:S01]  /*4920*/  FADD.FTZ R5, R172, R5 ;  /* 0x00000005ac057221 */ /* 0x000fe20000010000 */
[--C-:B------:R-:W-:Y:S01]  /*4930*/  FFMA.FTZ R186, R186, UR10, -R11.reuse ;  /* 0x0000000ababa7c23 */ /* 0x100fe2000801080b */
[----:B------:R-:W-:Y:S01]  /*4940*/  FFMA.FTZ R187, R187, UR10, -R11 ;  /* 0x0000000abbbb7c23 */ /* 0x000fe2000801080b */
[----:B------:R-:W3:Y:S01]  /*4950*/  MUFU.EX2 R155, R155 ;  /* 0x0000009b009b7308 */ /* 0x000ee20000000800 */
[----:B------:R-:W-:Y:S01]  /*4960*/  FADD.FTZ R5, R173, R5 ;  /* 0x00000005ad057221 */ /* 0x000fe20000010000 */
[--C-:B------:R-:W-:Y:S01]  /*4970*/  FFMA.FTZ R190, R190, UR10, -R11.reuse ;  /* 0x0000000abebe7c23 */ /* 0x100fe2000801080b */
[--C-:B------:R-:W-:Y:S01]  /*4980*/  FFMA.FTZ R191, R191, UR10, -R11.reuse ;  /* 0x0000000abfbf7c23 */ /* 0x100fe2000801080b */
[----:B------:R-:W-:Y:S01]  /*4990*/  FFMA.FTZ R194, R194, UR10, -R11 ;  /* 0x0000000ac2c27c23 */ /* 0x000fe2000801080b */
[----:B------:R-:W-:Y:S01]  /*49a0*/  FADD.FTZ R5, R160, R5 ;  /* 0x00000005a0057221 */ /* 0x000fe20000010000 */
[--C-:B------:R-:W-:Y:S01]  /*49b0*/  FFMA.FTZ R195, R195, UR10, -R11.reuse ;  /* 0x0000000ac3c37c23 */ /* 0x100fe2000801080b */
[----:B------:R-:W-:Y:S01]  /*49c0*/  FFMA.FTZ R198, R198, UR10, -R11 ;  /* 0x0000000ac6c67c23 */ /* 0x000fe2000801080b */
[----:B------:R-:W4:Y:S01]  /*49d0*/  MUFU.EX2 R158, R158 ;  /* 0x0000009e009e7308 */ /* 0x000f220000000800 */
[----:B--2---:R-:W-:Y:S01]  /*49e0*/  FFMA.FTZ R6, R9, R6, R154 ;  /* 0x0000000609067223 */ /* 0x004fe2000001009a */
[----:B------:R-:W-:Y:S01]  /*49f0*/  FADD.FTZ R5, R177, R5 ;  /* 0x00000005b1057221 */ /* 0x000fe20000010000 */
[----:B------:R-:W-:Y:S01]  /*4a00*/  FFMA.FTZ R11, R199, UR10, -R11 ;  /* 0x0000000ac70b7c23 */ /* 0x000fe2000801080b */
[----:B------:R-:W-:Y:S01]  /*4a10*/  F2FP.BF16.F32.PACK_AB R160, R177, R160 ;  /* 0x000000a0b1a0723e */ /* 0x000fe200000010ff */
[-C--:B------:R-:W-:Y:S01]  /*4a20*/  FMUL.FTZ R26, R26, R9.reuse ;  /* 0x000000091a1a7220 */ /* 0x080fe20000410000 */
[----:B------:R-:W-:Y:S01]  /*4a30*/  FADD.FTZ R5, R180, R5 ;  /* 0x00000005b4057221 */ /* 0x000fe20000010000 */
[-C--:B------:R-:W-:Y:S01]  /*4a40*/  FMUL.FTZ R27, R27, R9.reuse ;  /* 0x000000091b1b7220 */ /* 0x080fe20000410000 */
[----:B------:R-:W2:Y:S01]  /*4a50*/  MUFU.EX2 R203, R159 ;  /* 0x0000009f00cb7308 */ /* 0x000ea20000000800 */
[C---:B---3--:R-:W-:Y:S01]  /*4a60*/  FADD.FTZ R6, R155.reuse, R6 ;  /* 0x000000069b067221 */ /* 0x048fe20000010000 */
[----:B------:R-:W-:Y:S01]  /*4a70*/  F2FP.BF16.F32.PACK_AB R201, R155, R154 ;  /* 0x0000009a9bc9723e */ /* 0x000fe200000010ff */
[----:B------:R-:W-:Y:S01]  /*4a80*/  FADD.FTZ R5, R181, R5 ;  /* 0x00000005b5057221 */ /* 0x000fe20000010000 */
[----:B------:R-:W-:Y:S01]  /*4a90*/  F2FP.BF16.F32.PACK_AB R154, R165, R10 ;  /* 0x0000000aa59a723e */ /* 0x000fe200000010ff */
[-C--:B------:R-:W-:Y:S01]  /*4aa0*/  FMUL.FTZ R30, R30, R9.reuse ;  /* 0x000000091e1e7220 */ /* 0x080fe20000410000 */
[-C--:B------:R-:W-:Y:S01]  /*4ab0*/  FMUL.FTZ R31, R31, R9.reuse ;  /* 0x000000091f1f7220 */ /* 0x080fe20000410000 */
[----:B------:R-:W-:Y:S01]  /*4ac0*/  FADD.FTZ R10, R164, R5 ;  /* 0x00000005a40a7221 */ /* 0x000fe20000010000 */
[----:B------:R3:W5:Y:S01]  /*4ad0*/  MUFU.EX2 R153, R162 ;  /* 0x000000a200997308 */ /* 0x0007620000000800 */
[----:B----4-:R-:W-:Y:S01]  /*4ae0*/  FADD.FTZ R6, R158, R6 ;  /* 0x000000069e067221 */ /* 0x010fe20000010000 */
[C---:B------:R-:W-:Y:S01]  /*4af0*/  F2FP.BF16.F32.PACK_AB R164, R185.reuse, R164 ;  /* 0x000000a4b9a4723e */ /* 0x040fe200000010ff */
[----:B------:R-:W-:Y:S01]  /*4b00*/  FADD.FTZ R5, R185, R10 ;  /* 0x0000000ab9057221 */ /* 0x000fe20000010000 */
        /* <DEDUP_REMOVED lines=10> */
[----:B---3--:R-:W-:Y:S01]  /*4bb0*/  F2FP.BF16.F32.PACK_AB R162, R181, R180 ;  /* 0x000000b4b5a2723e */ /* 0x008fe200000010ff */
        /* <DEDUP_REMOVED lines=17> */
[----:B------:R4:W5:Y:S01]  /*4cd0*/  MUFU.EX2 R157, R170 ;  /* 0x000000aa009d7308 */ /* 0x0009620000000800 */
        /* <DEDUP_REMOVED lines=11> */
[----:B----4-:R-:W-:Y:S01]  /*4d90*/  F2FP.BF16.F32.PACK_AB R170, R197, R196 ;  /* 0x000000c4c5aa723e */ /* 0x010fe200000010ff */
[-C--:B------:R-:W-:Y:S01]  /*4da0*/  FMUL.FTZ R83, R83, R9.reuse ;  /* 0x0000000953537220 */ /* 0x080fe20000410000 */
[-C--:B------:R-:W-:Y:S01]  /*4db0*/  FMUL.FTZ R86, R86, R9.reuse ;  /* 0x0000000956567220 */ /* 0x080fe20000410000 */
[-C--:B------:R-:W-:Y:S01]  /*4dc0*/  FMUL.FTZ R87, R87, R9.reuse ;  /* 0x0000000957577220 */ /* 0x080fe20000410000 */
[----:B------:R-:W3:Y:S01]  /*4dd0*/  MUFU.EX2 R159, R174 ;  /* 0x000000ae009f7308 */ /* 0x000ee20000000800 */
        /* <DEDUP_REMOVED lines=45> */
[----:B------:R-:W-:-:S02]  /*50b0*/  FMUL.FTZ R151, R151, R9 ;  /* 0x0000000997977220 */ /* 0x000fc40000410000 */
        /* <DEDUP_REMOVED lines=11> */
[----:B--2---:R-:W-:Y:S01]  /*5170*/  FADD.FTZ R10, R166, R5 ;  /* 0x00000005a60a7221 */ /* 0x004fe20000010000 */
[----:B------:R-:W-:-:S03]  /*5180*/  F2FP.BF16.F32.PACK_AB R166, R189, R166 ;  /* 0x000000a6bda6723e */ /* 0x000fc600000010ff */
[----:B------:R-:W-:-:S03]  /*5190*/  FADD.FTZ R5, R189, R10 ;  /* 0x0000000abd057221 */ /* 0x000fc60000010000 */
[----:B------:R-:W2:Y:S01]  /*51a0*/  MUFU.EX2 R169, R194 ;  /* 0x000000c200a97308 */ /* 0x000ea20000000800 */
[----:B---3--:R-:W-:Y:S01]  /*51b0*/  FADD.FTZ R6, R167, R6 ;  /* 0x00000006a7067221 */ /* 0x008fe20000010000 */
[----:B------:R-:W-:Y:S01]  /*51c0*/  FADD.FTZ R12, R168, R5 ;  /* 0x00000005a80c7221 */ /* 0x000fe20000010000 */
[----:B------:R-:W-:-:S03]  /*51d0*/  F2FP.BF16.F32.PACK_AB R168, R193, R168 ;  /* 0x000000a8c1a8723e */ /* 0x000fc600000010ff */
[----:B------:R-:W-:Y:S02]  /*51e0*/  FADD.FTZ R5, R193, R12 ;  /* 0x0000000cc1057221 */ /* 0x000fe40000010000 */
[----:B------:R-:W3:Y:S01]  /*51f0*/  MUFU.EX2 R195, R195 ;  /* 0x000000c300c37308 */ /* 0x000ee20000000800 */
[C---:B----4-:R-:W-:Y:S01]  /*5200*/  FADD.FTZ R6, R191.reuse, R6 ;  /* 0x00000006bf067221 */ /* 0x050fe20000010000 */
[----:B------:R-:W-:Y:S01]  /*5210*/  FADD.FTZ R12, R196, R5 ;  /* 0x00000005c40c7221 */ /* 0x000fe20000010000 */
[----:B------:R-:W-:-:S03]  /*5220*/  F2FP.BF16.F32.PACK_AB R167, R191, R167 ;  /* 0x000000a7bfa7723e */ /* 0x000fc600000010ff */
[----:B------:R-:W-:Y:S02]  /*5230*/  FADD.FTZ R5, R197, R12 ;  /* 0x0000000cc5057221 */ /* 0x000fe40000010000 */
[----:B------:R-:W4:Y:S01]  /*5240*/  MUFU.EX2 R171, R198 ;  /* 0x000000c600ab7308 */ /* 0x000f220000000800 */
[----:B--2---:R-:W-:-:S07]  /*5250*/  FADD.FTZ R6, R169, R6 ;  /* 0x00000006a9067221 */ /* 0x004fce0000010000 */
[----:B------:R-:W2:Y:S01]  /*5260*/  MUFU.EX2 R10, R11 ;  /* 0x0000000b000a7308 */ /* 0x000ea20000000800 */
[C---:B---3--:R-:W-:Y:S01]  /*5270*/  FADD.FTZ R6, R195.reuse, R6 ;  /* 0x00000006c3067221 */ /* 0x048fe20000010000 */
[----:B------:R-:W-:-:S03]  /*5280*/  F2FP.BF16.F32.PACK_AB R169, R195, R169 ;  /* 0x000000a9c3a9723e */ /* 0x000fc600000010ff */
[----:B----4-:R-:W-:-:S04]  /*5290*/  FADD.FTZ R13, R171, R6 ;  /* 0x00000006ab0d7221 */ /* 0x010fc80000010000 */
[C---:B--2---:R-:W-:Y:S01]  /*52a0*/  FADD.FTZ R6, R10.reuse, R13 ;  /* 0x0000000d0a067221 */ /* 0x044fe20000010000 */
[----:B------:R-:W-:Y:S01]  /*52b0*/  F2FP.BF16.F32.PACK_AB R171, R10, R171 ;  /* 0x000000ab0aab723e */ /* 0x000fe200000010ff */
[----:B------:R-:W-:Y:S06]  /*52c0*/  @!P0 BRA `(.L_x_9435) ;  /* 0x0000000000048947 */ /* 0x000fec0003800000 */
[----:B------:R-:W-:Y:S01]  /*52d0*/  BPT.TRAP 0x1 ;  /* 0x000000040000795c */ /* 0x000fe20000300000 */
.L_x_9435:
[----:B------:R2:W3:Y:S01]  /*52e0*/  SYNCS.PHASECHK.TRANS64.TRYWAIT P1, [UR25+0x22850], R7 ;  /* 0x02285007ff0075a7 */ /* 0x0004e20008020159 */
[----:B------:R-:W-:Y:S05]  /*52f0*/  @!P0 BRA `(.L_x_9436) ;  /* 0x0000000000048947 */ /* 0x000fea0003800000 */
[----:B------:R-:W-:Y:S01]  /*5300*/  BPT.TRAP 0x1 ;  /* 0x000000040000795c */ /* 0x000fe20000300000 */
.L_x_9436:
[----:B---3--:R-:W-:Y:S05]  /*5310*/  @P1 BRA `(.L_x_9437) ;  /* 0x0000000000081947 */ /* 0x008fea0003800000 */
[----:B------:R-:W3:Y:S02]  /*5320*/  SYNCS.PHASECHK.TRANS64.TRYWAIT P1, [UR25+0x22850], R7 ;  /* 0x02285007ff0075a7 */ /* 0x000ee40008020159 */
[----:B---3--:R-:W-:Y:S05]  /*5330*/  @!P1 BRA `(.L_x_9438) ;  /* 0x000000ac00ec9947 */ /* 0x008fea0003800000 */
.L_x_9437:
[----:B---3--:R-:W3:Y:S01]  /*5340*/  S2R R8, SR_TID.X ;  /* 0x0000000000087919 */ /* 0x008ee20000002100 */
[----:B------:R-:W-:Y:S01]  /*5350*/  UIMAD UR11, UR37, 0xc00, UR21 ;  /* 0x00000c00250b78a4 */ /* 0x000fe2000f8e0215 */
[----:B------:R-:W-:-:S06]  /*5360*/  UMOV UR7, 0x40000040 ;  /* 0x4000004000077882 */ /* 0x000fcc0000000000 */
[----:B------:R-:W-:Y:S01]  /*5370*/  UMOV UR6, UR11 ;  /* 0x0000000b00067c82 */ /* 0x000fe20008000000 */
[----:B---3--:R-:W-:-:S05]  /*5380*/  SHF.R.U32.HI R8, RZ, 0x7, R8 ;  /* 0x00000007ff087819 */ /* 0x008fca0000011608 */
[----:B0-2---:R-:W-:-:S05]  /*5390*/  VIADD R7, R8, 0x8 ;  /* 0x0000000808077836 */ /* 0x005fca0000000000 */
[----:B------:R0:W-:Y:S06]  /*53a0*/  BAR.SYNC.DEFER_BLOCKING R7, 0x100 ;  /* 0x000400070000751d */ /* 0x0001ec0000010000 */
[----:B------:R-:W-:-:S06]  /*53b0*/  WARPGROUP.ARRIVE ;  /* 0x00000000000079c5 */ /* 0x000fcc0000000000 */
        /* <DEDUP_REMOVED lines=32> */
[----:B0-----:R-:W-:Y:S05]  /*55c0*/  @!P0 BRA `(.L_x_9439) ;  /* 0x0000000000048947 */ /* 0x001fea0003800000 */
[----:B------:R-:W-:Y:S01]  /*55d0*/  BPT.TRAP 0x1 ;  /* 0x000000040000795c */ /* 0x000fe20000300000 */
.L_x_9439:
[----:B------:R-:W-:Y:S01]  /*55e0*/  UIADD3 UR25, UR25, 0x22860, URZ ;  /* 0x0002286019197890 */ /* 0x000fe2000fffe03f */
[----:B------:R-:W-:Y:S01]  /*55f0*/  PLOP3.LUT P1, PT, PT, PT, UP0, 0x80, 0x0 ;  /* 0x000000000000781c */ /* 0x000fe20003f2f008 */
[----:B------:R-:W-:Y:S02]  /*5600*/  IMAD.MOV.U32 R9, RZ, RZ, R4 ;  /* 0x000000ffff097224 */ /* 0x000fe400078e0004 */
[----:B------:R-:W-:Y:S01]  /*5610*/  UPRMT UR25, UR24, 0x654, UR25 ;  /* 0x0000065418197896 */ /* 0x000fe20008000019 */
[----:B------:R-:W-:-:S08]  /*5620*/  IMAD.MOV.U32 R8, RZ, RZ, R3 ;  /* 0x000000ffff087224 */ /* 0x000fd000078e0003 */
[----:B------:R-:W-:Y:S01]  /*5630*/  SYNCS.ARRIVE.TRANS64.RED.A1T0 RZ, [UR25], RZ ;  /* 0x000000ffffff79a7 */ /* 0x000fe20008100419 */
[----:B------:R-:W-:Y:S05]  /*5640*/  @P1 BRA `(.L_x_9440) ;  /* 0xffffffe000ac1947 */ /* 0x000fea000383ffff */
.L_x_9429:
[----:B------:R-:W0:Y:S01]  /*5650*/  SHFL.BFLY PT, R8, R5, 0x2, 0x1f ;  /* 0x0c401f0005087f89 */ /* 0x000e2200000e0000 */
[----:B------:R-:W-:Y:S01]  /*5660*/  UIADD3 UR37, UR37, 0x1, URZ ;  /* 0x0000000125257890 */ /* 0x000fe2000fffe03f */
[----:B------:R1:W-:Y:S06]  /*5670*/  BAR.ARV R0, 0x100 ;  /* 0x000400000000751d */ /* 0x0003ec0000002000 */
[----:B------:R-:W-:Y:S02]  /*5680*/  UISETP.NE.AND UP0, UPT, UR37, 0x2, UPT ;  /* 0x000000022500788c */ /* 0x000fe4000bf05270 */
[----:B------:R-:W-:Y:S06]  /*5690*/  BAR.ARV 0x8, 0x180 ;  /* 0x0206000000007b1d */ /* 0x000fec0000002000 */
[----:B-1----:R-:W-:Y:S01]  /*56a0*/  IMAD.MOV.U32 R0, RZ, RZ, -0x800000 ;  /* 0xff800000ff007424 */ /* 0x002fe200078e00ff */
[----:B------:R-:W-:Y:S01]  /*56b0*/  USEL UR4, URZ, 0x1, UP0 ;  /* 0x000000013f047887 */ /* 0x000fe20008000000 */
[----:B------:R-:W1:Y:S01]  /*56c0*/  SHFL.BFLY PT, R7, R6, 0x2, 0x1f ;  /* 0x0c401f0006077f89 */ /* 0x000e6200000e0000 */
[----:B------:R-:W-:Y:S01]  /*56d0*/  PLOP3.LUT P0, PT, PT, PT, PT, 0x8, 0x0 ;  /* 0x000000000000781c */ /* 0x000fe20003f0e170 */
[----:B------:R-:W-:Y:S01]  /*56e0*/  UIADD3 UR46, UR46, 0x1, URZ ;  /* 0x000000012e2e7890 */ /* 0x000fe2000fffe03f */
[----:B0-23--:R-:W-:Y:S01]  /*56f0*/  FADD.FTZ R9, R8, R5 ;  /* 0x0000000508097221 */ /* 0x00dfe20000010000 */
[----:B------:R-:W-:Y:S01]  /*5700*/  IMAD.MOV.U32 R5, RZ, RZ, RZ ;  /* 0x000000ffff057224 */ /* 0x000fe200078e00ff */
[----:B------:R-:W-:-:S02]  /*5710*/  USEL UR37, UR37, URZ, UP0 ;  /* 0x0000003f25257287 */ /* 0x000fc40008000000 */
[----:B------:R-:W-:Y:S01]  /*5720*/  ULOP3.LUT UR36, UR36, UR4, URZ, 0x3c, !UPT ;  /* 0x0000000424247292 */ /* 0x000fe2000f8e3c3f */
[----:B------:R-:W0:Y:S01]  /*5730*/  SHFL.BFLY PT, R8, R9, 0x1, 0x1f ;  /* 0x0c201f0009087f89 */ /* 0x000e2200000e0000 */
[----:B-1----:R-:W-:-:S05]  /*5740*/  FADD.FTZ R10, R7, R6 ;  /* 0x00000006070a7221 */ /* 0x002fca0000010000 */
[----:B------:R-:W1:Y:S01]  /*5750*/  SHFL.BFLY PT, R7, R10, 0x1, 0x1f ;  /* 0x0c201f000a077f89 */ /* 0x000e6200000e0000 */
[----:B0-----:R-:W-:Y:S01]  /*5760*/  FADD.FTZ R11, R9, R8 ;  /* 0x00000008090b7221 */ /* 0x001fe20000010000 */
[----:B------:R-:W-:Y:S02]  /*5770*/  IMAD.MOV.U32 R8, RZ, RZ, RZ ;  /* 0x000000ffff087224 */ /* 0x000fe400078e00ff */
[----:B------:R-:W-:Y:S02]  /*5780*/  IMAD.U32 R9, RZ, RZ, UR10 ;  /* 0x0000000aff097e24 */ /* 0x000fe4000f8e00ff */
[----:B------:R-:W-:-:S13]  /*5790*/  FSETP.NE.FTZ.AND P1, PT, R11, RZ, PT ;  /* 0x000000ff0b00720b */ /* 0x000fda0003f35000 */
[----:B------:R-:W0:Y:S01]  /*57a0*/  @P1 MUFU.RCP R8, R11 ;  /* 0x0000000b00081308 */ /* 0x000e220000001000 */
[----:B------:R-:W-:Y:S01]  /*57b0*/  @P1 FMUL.FTZ R9, R9, 0.69314718246459960938 ;  /* 0x3f31721809091820 */ /* 0x000fe20000410000 */
[----:B-1----:R-:W-:-:S05]  /*57c0*/  FADD.FTZ R6, R10, R7 ;  /* 0x000000070a067221 */ /* 0x002fca0000010000 */
[----:B------:R-:W-:Y:S01]  /*57d0*/  FSETP.NE.FTZ.AND P2, PT, R6, RZ, PT ;  /* 0x000000ff0600720b */ /* 0x000fe20003f55000 */
[----:B------:R-:W1:Y:S01]  /*57e0*/  @P1 MUFU.LG2 R7, R11 ;  /* 0x0000000b00071308 */ /* 0x000e620000000c00 */
[-C--:B0-----:R-:W-:Y:S01]  /*57f0*/  FMUL.FTZ R24, R24, R8.reuse ;  /* 0x0000000818187220 */ /* 0x081fe20000410000 */
[-C--:B------:R-:W-:Y:S01]  /*5800*/  FMUL.FTZ R25, R25, R8.reuse ;  /* 0x0000000819197220 */ /* 0x080fe20000410000 */
[----:B------:R-:W-:-:S09]  /*5810*/  FMUL.FTZ R28, R28, R8 ;  /* 0x000000081c1c7220 */ /* 0x000fd20000410000 */
        /* <DEDUP_REMOVED lines=8> */
[----:B------:R2:W3:Y:S01]  /*58a0*/  @P2 MUFU.RCP R5, R6 ;  /* 0x0000000600052308 */ /* 0x0004e20000001000 */
        /* <DEDUP_REMOVED lines=54> */
[----:B------:R-:W-:-:S02]  /*5c10*/  IMAD.U32 R8, RZ, RZ, UR10 ;  /* 0x0000000aff087e24 */ /* 0x000fc4000f8e00ff */
[----:B-1----:R-:W-:Y:S01]  /*5c20*/  @P1 FMUL.FTZ R7, R7, 0.69314718246459960938 ;  /* 0x3f31721807071820 */ /* 0x002fe20000410000 */
[----:B0-----:R-:W-:Y:S01]  /*5c30*/  @P2 FMUL.FTZ R10, R10, 0.69314718246459960938 ;  /* 0x3f3172180a0a2820 */ /* 0x001fe20000410000 */
[----:B--2---:R-:W-:Y:S02]  /*5c40*/  IMAD.MOV.U32 R6, RZ, RZ, -0x800000 ;  /* 0xff800000ff067424 */ /* 0x004fe400078e00ff */
[----:B------:R-:W-:Y:S01]  /*5c50*/  @P2 FMUL.FTZ R8, R8, 0.69314718246459960938 ;  /* 0x3f31721808082820 */ /* 0x000fe20000410000 */
[-C--:B---3--:R-:W-:Y:S01]  /*5c60*/  FMUL.FTZ R26, R26, R5.reuse ;  /* 0x000000051a1a7220 */ /* 0x088fe20000410000 */
        /* <DEDUP_REMOVED lines=65> */
.L_x_9416:
[----:B------:R-:W0:Y:S08]  /*6080*/  S2UR UR4, SR_CgaCtaId ;  /* 0x00000000000479c3 */ /* 0x000e300000008800 */
[----:B------:R-:W-:Y:S06]  /*6090*/  BAR.SYNC.DEFER_BLOCKING 0x5, 0x180 ;  /* 0x0146000000007b1d */ /* 0x000fec0000010000 */
        /* <DEDUP_REMOVED lines=11> */
[----:B------:R-:W-:Y:S01]  /*6150*/  IMAD.MOV.U32 R4, RZ, RZ, 0x2 ;  /* 0x00000002ff047424 */ /* 0x000fe200078e00ff */
[----:B------:R-:W-:Y:S01]  /*6160*/  F2FP.BF16.F32.PACK_AB R10, R29, R28 ;  /* 0x0000001c1d0a723e */ /* 0x000fe200000010ff */
[----:B------:R-:W-:Y:S01]  /*6170*/  ULDC.64 UR14, c[0x0][0xc00] ;  /* 0x00030000000e7ab9 */ /* 0x000fe20000000a00 */
[----:B------:R-:W3:Y:S01]  /*6180*/  LDL R176, [R1+0x2c] ;  /* 0x00002c0001b07983 */ /* 0x000ee20000100800 */
[----:B------:R-:W-:Y:S01]  /*6190*/  UMOV UR10, UR8 ;  /* 0x00000008000a7c82 */ /* 0x000fe20008000000 */
[----:B0-----:R-:W-:Y:S01]  /*61a0*/  UMOV UR11, UR4 ;  /* 0x00000004000b7c82 */ /* 0x001fe20008000000 */
[----:B------:R-:W-:Y:S02]  /*61b0*/  F2FP.BF16.F32.PACK_AB R11, R31, R30 ;  /* 0x0000001e1f0b723e */ /* 0x000fe400000010ff */
[----:B------:R-:W-:-:S02]  /*61c0*/  F2FP.BF16.F32.PACK_AB R14, R37, R36 ;  /* 0x00000024250e723e */ /* 0x000fc400000010ff */
[----:B------:R-:W-:Y:S01]  /*61d0*/  F2FP.BF16.F32.PACK_AB R15, R39, R38 ;  /* 0x00000026270f723e */ /* 0x000fe200000010ff */
[----:B------:R-:W-:Y:S02]  /*61e0*/  USHF.L.U32 UR4, UR39, 0x2, URZ ;  /* 0x0000000227047899 */ /* 0x000fe4000800063f */
[----:B------:R-:W-:Y:S02]  /*61f0*/  USHF.L.U64.HI UR16, UR39, 0x2, UR40 ;  /* 0x0000000227107899 */ /* 0x000fe40008010228 */
[----:B------:R-:W-:-:S04]  /*6200*/  UIADD3 UR9, UP0, UR4, UR14, URZ ;  /* 0x0000000e04097290 */ /* 0x000fc8000ff1e03f */
[----:B------:R-:W-:Y:S01]  /*6210*/  UIADD3.X UR12, UR16, UR15, URZ, UP0, !UPT ;  /* 0x0000000f100c7290 */ /* 0x000fe200087fe43f */
[----:B------:R-:W-:Y:S01]  /*6220*/  BAR.SYNC.DEFER_BLOCKING 0x1, 0x100 ;  /* 0x0044000000007b1d */ /* 0x000fe20000010000 */
[----:B--2---:R-:W-:-:S03]  /*6230*/  IMAD.WIDE R4, R3, R4, UR10 ;  /* 0x0000000a03047e25 */ /* 0x004fc6000f8e0204 */
[C---:B------:R-:W-:Y:S02]  /*6240*/  IADD3 R163, P0, R4.reuse, 0x40, RZ ;  /* 0x0000004004a37810 */ /* 0x040fe40007f1e0ff */
[C---:B------:R-:W-:Y:S02]  /*6250*/  IADD3 R13, P1, R4.reuse, 0x20, RZ ;  /* 0x00000020040d7810 */ /* 0x040fe40007f3e0ff */
[----:B------:R-:W-:Y:S02]  /*6260*/  LOP3.LUT R162, R163, 0x380, RZ, 0xc0, !PT ;  /* 0x00000380a3a27812 */ /* 0x000fe400078ec0ff */
[----:B------:R-:W-:Y:S02]  /*6270*/  LOP3.LUT R12, R13, 0x380, RZ, 0xc0, !PT ;  /* 0x000003800d0c7812 */ /* 0x000fe400078ec0ff */
[----:B------:R-:W-:Y:S02]  /*6280*/  LOP3.LUT R9, R4, 0x380, RZ, 0xc0, !PT ;  /* 0x0000038004097812 */ /* 0x000fe400078ec0ff */
[----:B------:R-:W-:-:S02]  /*6290*/  SHF.R.U64 R162, R162, 0x3, RZ ;  /* 0x00000003a2a27819 */ /* 0x000fc400000012ff */
[C---:B------:R-:W-:Y:S02]  /*62a0*/  IADD3 R171, P5, R4.reuse, 0x4040, RZ ;  /* 0x0000404004ab7810 */ /* 0x040fe40007fbe0ff */
[C---:B------:R-:W-:Y:S02]  /*62b0*/  IADD3 R167, P3, R4.reuse, 0x4000, RZ ;  /* 0x0000400004a77810 */ /* 0x040fe40007f7e0ff */
[----:B------:R-:W-:Y:S02]  /*62c0*/  IADD3 R153, P2, R4, 0x4060, RZ ;  /* 0x0000406004997810 */ /* 0x000fe40007f5e0ff */
[----:B------:R-:W-:Y:S02]  /*62d0*/  SHF.R.U64 R12, R12, 0x3, RZ ;  /* 0x000000030c0c7819 */ /* 0x000fe400000012ff */
[----:B------:R-:W-:Y:S02]  /*62e0*/  IADD3 R165, P4, R4, 0x60, RZ ;  /* 0x0000006004a57810 */ /* 0x000fe40007f9e0ff */
[----:B------:R-:W-:-:S02]  /*62f0*/  SHF.R.U64 R9, R9, 0x3, RZ ;  /* 0x0000000309097819 */ /* 0x000fc400000012ff */
[----:B------:R-:W-:Y:S01]  /*6300*/  LOP3.LUT R162, R162, R163, RZ, 0x3c, !PT ;  /* 0x000000a3a2a27212 */ /* 0x000fe200078e3cff */
[----:B------:R-:W-:Y:S01]  /*6310*/  IMAD.X R163, RZ, RZ, R5, P0 ;  /* 0x000000ffffa37224 */ /* 0x000fe200000e0605 */
[C---:B------:R-:W-:Y:S02]  /*6320*/  IADD3 R169, P6, R4.reuse, 0x4020, RZ ;  /* 0x0000402004a97810 */ /* 0x040fe40007fde0ff */
[----:B------:R-:W-:Y:S02]  /*6330*/  LOP3.LUT R170, R171, 0x380, RZ, 0xc0, !PT ;  /* 0x00000380abaa7812 */ /* 0x000fe400078ec0ff */
[----:B------:R-:W-:Y:S02]  /*6340*/  LOP3.LUT R166, R167, 0x380, RZ, 0xc0, !PT ;  /* 0x00000380a7a67812 */ /* 0x000fe400078ec0ff */
[----:B------:R-:W-:Y:S02]  /*6350*/  LOP3.LUT R152, R153, 0x380, RZ, 0xc0, !PT ;  /* 0x0000038099987812 */ /* 0x000fe400078ec0ff */
[----:B------:R-:W-:-:S02]  /*6360*/  IADD3 R155, P0, R4, 0x8020, RZ ;  /* 0x00008020049b7810 */ /* 0x000fc40007f1e0ff */
[----:B------:R-:W-:Y:S01]  /*6370*/  LOP3.LUT R12, R12, R13, RZ, 0x3c, !PT ;  /* 0x0000000d0c0c7212 */ /* 0x000fe200078e3cff */
[--C-:B------:R-:W-:Y:S01]  /*6380*/  IMAD.X R13, RZ, RZ, R5.reuse, P1 ;  /* 0x000000ffff0d7224 */ /* 0x100fe200008e0605 */
[----:B------:R-:W-:Y:S02]  /*6390*/  LOP3.LUT R164, R165, 0x380, RZ, 0xc0, !PT ;  /* 0x00000380a5a47812 */ /* 0x000fe400078ec0ff */
[----:B------:R-:W-:Y:S01]  /*63a0*/  LOP3.LUT R8, R9, R4, RZ, 0x3c, !PT ;  /* 0x0000000409087212 */ /* 0x000fe200078e3cff */
[----:B------:R-:W-:Y:S01]  /*63b0*/  IMAD.MOV.U32 R9, RZ, RZ, R5 ;  /* 0x000000ffff097224 */ /* 0x000fe200078e0005 */
[----:B------:R-:W-:Y:S02]  /*63c0*/  LOP3.LUT R168, R169, 0x380, RZ, 0xc0, !PT ;  /* 0x00000380a9a87812 */ /* 0x000fe400078ec0ff */
[----:B------:R-:W-:Y:S02]  /*63d0*/  SHF.R.U64 R170, R170, 0x3, RZ ;  /* 0x00000003aaaa7819 */ /* 0x000fe400000012ff */
[----:B------:R-:W-:-:S02]  /*63e0*/  IADD3 R173, P1, R4, 0x8000, RZ ;  /* 0x0000800004ad7810 */ /* 0x000fc40007f3e0ff */
[----:B------:R-:W-:Y:S02]  /*63f0*/  SHF.R.U64 R166, R166, 0x3, RZ ;  /* 0x00000003a6a67819 */ /* 0x000fe400000012ff */
[----:B------:R-:W-:Y:S02]  /*6400*/  SHF.R.U64 R152, R152, 0x3, RZ ;  /* 0x0000000398987819 */ /* 0x000fe400000012ff */
[----:B------:R-:W-:Y:S02]  /*6410*/  LOP3.LUT R154, R155, 0x380, RZ, 0xc0, !PT ;  /* 0x000003809b9a7812 */ /* 0x000fe400078ec0ff */
[----:B------:R-:W-:Y:S02]  /*6420*/  SHF.R.U64 R164, R164, 0x3, RZ ;  /* 0x00000003a4a47819 */ /* 0x000fe400000012ff */
[----:B------:R-:W-:Y:S02]  /*6430*/  SHF.R.U64 R168, R168, 0x3, RZ ;  /* 0x00000003a8a87819 */ /* 0x000fe400000012ff */
[----:B------:R-:W-:-:S02]  /*6440*/  MOV R7, R8 ;  /* 0x0000000800077202 */ /* 0x000fc40000000f00 */
[----:B------:R-:W-:Y:S01]  /*6450*/  LOP3.LUT R170, R170, R171, RZ, 0x3c, !PT ;  /* 0x000000abaaaa7212 */ /* 0x000fe200078e3cff */
[--C-:B------:R-:W-:Y:S01]  /*6460*/  IMAD.X R171, RZ, RZ, R5.reuse, P5 ;  /* 0x000000ffffab7224 */ /* 0x100fe200028e0605 */
[----:B------:R-:W-:Y:S02]  /*6470*/  LOP3.LUT R172, R173, 0x380, RZ, 0xc0, !PT ;  /* 0x00000380adac7812 */ /* 0x000fe400078ec0ff */
[----:B------:R-:W-:Y:S01]  /*6480*/  LOP3.LUT R166, R166, R167, RZ, 0x3c, !PT ;  /* 0x000000a7a6a67212 */ /* 0x000fe200078e3cff */
[--C-:B------:R-:W-:Y:S01]  /*6490*/  IMAD.X R167, RZ, RZ, R5.reuse, P3 ;  /* 0x000000ffffa77224 */ /* 0x100fe200018e0605 */
[----:B------:R-:W-:Y:S02]  /*64a0*/  F2FP.BF16.F32.PACK_AB R8, R25, R24 ;  /* 0x000000181908723e */ /* 0x000fe400000010ff */
[----:B------:R-:W-:Y:S02]  /*64b0*/  F2FP.BF16.F32.PACK_AB R9, R27, R26 ;  /* 0x0000001a1b09723e */ /* 0x000fe400000010ff */
[----:B------:R-:W-:Y:S01]  /*64c0*/  LOP3.LUT R152, R152, R153, RZ, 0x3c, !PT ;  /* 0x0000009998987212 */ /* 0x000fe200078e3cff */
[----:B------:R-:W-:Y:S01]  /*64d0*/  IMAD.X R153, RZ, RZ, R5, P2 ;  /* 0x000000ffff997224 */ /* 0x000fe200010e0605 */
[----:B------:R-:W-:-:S02]  /*64e0*/  MOV R3, R12 ;  /* 0x0000000c00037202 */ /* 0x000fc40000000f00 */
[----:B------:R-:W-:Y:S02]  /*64f0*/  SHF.R.U64 R154, R154, 0x3, RZ ;  /* 0x000000039a9a7819 */ /* 0x000fe400000012ff */
[----:B------:R-:W-:Y:S01]  /*6500*/  LOP3.LUT R164, R164, R165, RZ, 0x3c, !PT ;  /* 0x000000a5a4a47212 */ /* 0x000fe200078e3cff */
[--C-:B------:R-:W-:Y:S01]  /*6510*/  IMAD.X R165, RZ, RZ, R5.reuse, P4 ;  /* 0x000000ffffa57224 */ /* 0x100fe200020e0605 */
[----:B------:R-:W-:Y:S02]  /*6520*/  F2FP.BF16.F32.PACK_AB R12, R33, R32 ;  /* 0x00000020210c723e */ /* 0x000fe400000010ff */
[----:B------:R-:W-:Y:S02]  /*6530*/  F2FP.BF16.F32.PACK_AB R13, R35, R34 ;  /* 0x00000022230d723e */ /* 0x000fe400000010ff */
[----:B------:R-:W-:Y:S02]  /*6540*/  IADD3 R21, P5, R4, 0xc020, RZ ;  /* 0x0000c02004157810 */ /* 0x000fe40007fbe0ff */
[----:B------:R-:W-:Y:S01]  /*6550*/  LOP3.LUT R168, R168, R169, RZ, 0x3c, !PT ;  /* 0x000000a9a8a87212 */ /* 0x000fe200078e3cff */
[----:B------:R-:W-:Y:S01]  /*6560*/  IMAD.X R169, RZ, RZ, R5, P6 ;  /* 0x000000ffffa97224 */ /* 0x000fe200030e0605 */
[----:B------:R-:W-:-:S02]  /*6570*/  IADD3 R159, P3, R4, 0x8060, RZ ;  /* 0x00008060049f7810 */ /* 0x000fc40007f7e0ff */
[----:B------:R-:W-:Y:S02]  /*6580*/  IADD3 R157, P2, R4, 0xc040, RZ ;  /* 0x0000c040049d7810 */ /* 0x000fe40007f5e0ff */
[----:B------:R-:W-:Y:S02]  /*6590*/  SHF.R.U64 R172, R172, 0x3, RZ ;  /* 0x00000003acac7819 */ /* 0x000fe400000012ff */
[----:B------:R-:W-:Y:S01]  /*65a0*/  IADD3 R175, P4, R4, 0x8040, RZ ;  /* 0x0000804004af7810 */ /* 0x000fe20007f9e0ff */
[----:B------:R0:W-:Y:S01]  /*65b0*/  STSM.16.M88.4 [R7], R8 ;  /* 0x0000000807007844 */ /* 0x0001e20000000200 */
[----:B------:R-:W-:Y:S01]  /*65c0*/  LOP3.LUT R154, R154, R155, RZ, 0x3c, !PT ;  /* 0x0000009b9a9a7212 */ /* 0x000fe200078e3cff */
[----:B------:R-:W-:Y:S01]  /*65d0*/  IMAD.X R155, RZ, RZ, R5, P0 ;  /* 0x000000ffff9b7224 */ /* 0x000fe200000e0605 */
[----:B------:R-:W-:Y:S01]  /*65e0*/  IADD3 R161, P6, R4, 0xc000, RZ ;  /* 0x0000c00004a17810 */ /* 0x000fe20007fde0ff */
[----:B------:R1:W-:Y:S01]  /*65f0*/  STSM.16.M88.4 [R3], R12 ;  /* 0x0000000c03007844 */ /* 0x0003e20000000200 */
[----:B------:R-:W-:-:S02]  /*6600*/  LOP3.LUT R20, R21, 0x380, RZ, 0xc0, !PT ;  /* 0x0000038015147812 */ /* 0x000fc400078ec0ff */
[----:B------:R-:W-:Y:S02]  /*6610*/  LOP3.LUT R158, R159, 0x380, RZ, 0xc0, !PT ;  /* 0x000003809f9e7812 */ /* 0x000fe400078ec0ff */
[----:B------:R-:W-:Y:S02]  /*6620*/  LOP3.LUT R156, R157, 0x380, RZ, 0xc0, !PT ;  /* 0x000003809d9c7812 */ /* 0x000fe400078ec0ff */
[----:B------:R-:W-:Y:S02]  /*6630*/  MOV R163, R162 ;  /* 0x000000a200a37202 */ /* 0x000fe40000000f00 */
[----:B------:R-:W-:Y:S01]  /*6640*/  LOP3.LUT R172, R172, R173, RZ, 0x3c, !PT ;  /* 0x000000adacac7212 */ /* 0x000fe200078e3cff */
[----:B------:R-:W-:Y:S01]  /*6650*/  IMAD.X R173, RZ, RZ, R5, P1 ;  /* 0x000000ffffad7224 */ /* 0x000fe200008e0605 */
[----:B------:R-:W-:Y:S02]  /*6660*/  LOP3.LUT R174, R175, 0x380, RZ, 0xc0, !PT ;  /* 0x00000380afae7812 */ /* 0x000fe400078ec0ff */
[----:B0-----:R-:W-:-:S02]  /*6670*/  F2FP.BF16.F32.PACK_AB R8, R41, R40 ;  /* 0x000000282908723e */ /* 0x001fc400000010ff */
[----:B------:R-:W-:Y:S02]  /*6680*/  F2FP.BF16.F32.PACK_AB R9, R43, R42 ;  /* 0x0000002a2b09723e */ /* 0x000fe400000010ff */
[----:B------:R-:W-:Y:S02]  /*6690*/  F2FP.BF16.F32.PACK_AB R10, R45, R44 ;  /* 0x0000002c2d0a723e */ /* 0x000fe400000010ff */
[----:B------:R-:W-:Y:S02]  /*66a0*/  F2FP.BF16.F32.PACK_AB R11, R47, R46 ;  /* 0x0000002e2f0b723e */ /* 0x000fe400000010ff */
[----:B------:R-:W-:Y:S02]  /*66b0*/  MOV R164, R164 ;  /* 0x000000a400a47202 */ /* 0x000fe40000000f00 */
[----:B-1----:R-:W-:Y:S02]  /*66c0*/  F2FP.BF16.F32.PACK_AB R12, R49, R48 ;  /* 0x00000030310c723e */ /* 0x002fe400000010ff */
[----:B------:R-:W-:-:S02]  /*66d0*/  F2FP.BF16.F32.PACK_AB R13, R51, R50 ;  /* 0x00000032330d723e */ /* 0x000fc400000010ff */
[----:B------:R-:W-:Y:S02]  /*66e0*/  F2FP.BF16.F32.PACK_AB R14, R53, R52 ;  /* 0x00000034350e723e */ /* 0x000fe400000010ff */
[----:B------:R-:W-:Y:S02]  /*66f0*/  F2FP.BF16.F32.PACK_AB R15, R55, R54 ;  /* 0x00000036370f723e */ /* 0x000fe400000010ff */
[----:B------:R-:W-:Y:S02]  /*6700*/  LOP3.LUT R160, R161, 0x380, RZ, 0xc0, !PT ;  /* 0x00000380a1a07812 */ /* 0x000fe400078ec0ff */
[----:B------:R-:W-:Y:S02]  /*6710*/  SHF.R.U64 R20, R20, 0x3, RZ ;  /* 0x0000000314147819 */ /* 0x000fe400000012ff */
[----:B------:R-:W-:Y:S01]  /*6720*/  IADD3 R3, P1, R4, 0xc060, RZ ;  /* 0x0000c06004037810 */ /* 0x000fe20007f3e0ff */
[----:B------:R0:W-:Y:S01]  /*6730*/  STSM.16.M88.4 [R163], R8 ;  /* 0x00000008a3007844 */ /* 0x0001e20000000200 */
[----:B------:R-:W-:-:S02]  /*6740*/  SHF.R.U64 R158, R158, 0x3, RZ ;  /* 0x000000039e9e7819 */ /* 0x000fc400000012ff */
[----:B------:R-:W-:Y:S02]  /*6750*/  SHF.R.U64 R156, R156, 0x3, RZ ;  /* 0x000000039c9c7819 */ /* 0x000fe400000012ff */
[----:B------:R-:W-:Y:S02]  /*6760*/  MOV R162, R152 ;  /* 0x0000009800a27202 */ /* 0x000fe40000000f00 */
[----:B------:R-:W-:Y:S01]  /*6770*/  MOV R7, R154 ;  /* 0x0000009a00077202 */ /* 0x000fe20000000f00 */
[----:B------:R1:W-:Y:S01]  /*6780*/  STSM.16.M88.4 [R164], R12 ;  /* 0x0000000ca4007844 */ /* 0x0003e20000000200 */
[----:B------:R-:W-:Y:S02]  /*6790*/  SHF.R.U64 R174, R174, 0x3, RZ ;  /* 0x00000003aeae7819 */ /* 0x000fe400000012ff */
[----:B------:R-:W-:Y:S02]  /*67a0*/  MOV R166, R166 ;  /* 0x000000a600a67202 */ /* 0x000fe40000000f00 */
[----:B------:R-:W-:-:S02]  /*67b0*/  F2FP.BF16.F32.PACK_AB R152, R57, R56 ;  /* 0x000000383998723e */ /* 0x000fc400000010ff */
[----:B------:R-:W-:Y:S02]  /*67c0*/  F2FP.BF16.F32.PACK_AB R153, R59, R58 ;  /* 0x0000003a3b99723e */ /* 0x000fe400000010ff */
[----:B------:R-:W-:Y:S02]  /*67d0*/  F2FP.BF16.F32.PACK_AB R154, R61, R60 ;  /* 0x0000003c3d9a723e */ /* 0x000fe400000010ff */
[----:B------:R-:W-:Y:S02]  /*67e0*/  F2FP.BF16.F32.PACK_AB R155, R63, R62 ;  /* 0x0000003e3f9b723e */ /* 0x000fe400000010ff */
[----:B------:R-:W-:Y:S02]  /*67f0*/  SHF.R.U64 R160, R160, 0x3, RZ ;  /* 0x00000003a0a07819 */ /* 0x000fe400000012ff */
[----:B------:R-:W-:Y:S02]  /*6800*/  MOV R168, R168 ;  /* 0x000000a800a87202 */ /* 0x000fe40000000f00 */
[----:B0-----:R-:W-:-:S02]  /*6810*/  F2FP.BF16.F32.PACK_AB R8, R65, R64 ;  /* 0x000000404108723e */ /* 0x001fc400000010ff */
[----:B------:R-:W-:Y:S02]  /*6820*/  F2FP.BF16.F32.PACK_AB R9, R67, R66 ;  /* 0x000000424309723e */ /* 0x000fe400000010ff */
[----:B------:R-:W-:Y:S02]  /*6830*/  F2FP.BF16.F32.PACK_AB R10, R69, R68 ;  /* 0x00000044450a723e */ /* 0x000fe400000010ff */
[----:B------:R-:W-:Y:S02]  /*6840*/  F2FP.BF16.F32.PACK_AB R11, R71, R70 ;  /* 0x00000046470b723e */ /* 0x000fe400000010ff */
[----:B------:R-:W-:Y:S01]  /*6850*/  LOP3.LUT R20, R20, R21, RZ, 0x3c, !PT ;  /* 0x0000001514147212 */ /* 0x000fe200078e3cff */
[----:B------:R-:W-:Y:S01]  /*6860*/  IMAD.X R21, RZ, RZ, R5, P5 ;  /* 0x000000ffff157224 */ /* 0x000fe200028e0605 */
[----:B------:R-:W-:Y:S02]  /*6870*/  LOP3.LUT R4, R3, 0x380, RZ, 0xc0, !PT ;  /* 0x0000038003047812 */ /* 0x000fe400078ec0ff */
[----:B------:R-:W-:-:S02]  /*6880*/  MOV R170, R170 ;  /* 0x000000aa00aa7202 */ /* 0x000fc40000000f00 */
[----:B-1----:R-:W-:Y:S02]  /*6890*/  F2FP.BF16.F32.PACK_AB R12, R73, R72 ;  /* 0x00000048490c723e */ /* 0x002fe400000010ff */
[----:B------:R-:W-:Y:S02]  /*68a0*/  F2FP.BF16.F32.PACK_AB R13, R75, R74 ;  /* 0x0000004a4b0d723e */ /* 0x000fe400000010ff */
[----:B------:R-:W-:Y:S02]  /*68b0*/  F2FP.BF16.F32.PACK_AB R14, R77, R76 ;  /* 0x0000004c4d0e723e */ /* 0x000fe400000010ff */
[----:B------:R-:W-:Y:S02]  /*68c0*/  F2FP.BF16.F32.PACK_AB R15, R79, R78 ;  /* 0x0000004e4f0f723e */ /* 0x000fe400000010ff */
[----:B------:R-:W-:Y:S01]  /*68d0*/  LOP3.LUT R158, R158, R159, RZ, 0x3c, !PT ;  /* 0x0000009f9e9e7212 */ /* 0x000fe200078e3cff */
[--C-:B------:R-:W-:Y:S01]  /*68e0*/  IMAD.X R159, RZ, RZ, R5.reuse, P3 ;  /* 0x000000ffff9f7224 */ /* 0x100fe200018e0605 */
[----:B------:R-:W-:Y:S01]  /*68f0*/  LOP3.LUT R156, R156, R157, RZ, 0x3c, !PT ;  /* 0x0000009d9c9c7212 */ /* 0x000fe200078e3cff */
[--C-:B------:R-:W-:Y:S01]  /*6900*/  IMAD.X R157, RZ, RZ, R5.reuse, P2 ;  /* 0x000000ffff9d7224 */ /* 0x100fe200010e0605 */
[----:B------:R-:W-:Y:S01]  /*6910*/  LOP3.LUT R174, R174, R175, RZ, 0x3c, !PT ;  /* 0x000000afaeae7212 */ /* 0x000fe200078e3cff */
[--C-:B------:R-:W-:Y:S01]  /*6920*/  IMAD.X R175, RZ, RZ, R5.reuse, P4 ;  /* 0x000000ffffaf7224 */ /* 0x100fe200020e0605 */
[----:B------:R-:W-:Y:S01]  /*6930*/  LOP3.LUT R160, R160, R161, RZ, 0x3c, !PT ;  /* 0x000000a1a0a07212 */ /* 0x000fe200078e3cff */
[----:B------:R0:W-:Y:S01]  /*6940*/  STSM.16.M88.4 [R166], R152 ;  /* 0x00000098a6007844 */ /* 0x0001e20000000200 */
[----:B------:R-:W-:Y:S01]  /*6950*/  SHF.R.U64 R4, R4, 0x3, RZ ;  /* 0x0000000304047819 */ /* 0x000fe200000012ff */
[----:B------:R-:W-:Y:S01]  /*6960*/  IMAD.X R161, RZ, RZ, R5, P6 ;  /* 0x000000ffffa17224 */ /* 0x000fe200030e0605 */
[----:B------:R-:W-:Y:S01]  /*6970*/  F2FP.BF16.F32.PACK_AB R164, R81, R80 ;  /* 0x0000005051a4723e */ /* 0x000fe200000010ff */
[----:B------:R1:W-:Y:S01]  /*6980*/  STSM.16.M88.4 [R168], R8 ;  /* 0x00000008a8007844 */ /* 0x0003e20000000200 */
[----:B------:R-:W-:-:S02]  /*6990*/  F2FP.BF16.F32.PACK_AB R165, R83, R82 ;  /* 0x0000005253a5723e */ /* 0x000fc400000010ff */
[----:B------:R-:W-:Y:S01]  /*69a0*/  F2FP.BF16.F32.PACK_AB R167, R87, R86 ;  /* 0x0000005657a7723e */ /* 0x000fe200000010ff */
[----:B------:R2:W-:Y:S01]  /*69b0*/  STSM.16.M88.4 [R170], R12 ;  /* 0x0000000caa007844 */ /* 0x0005e20000000200 */
[----:B------:R-:W-:Y:S02]  /*69c0*/  MOV R172, R172 ;  /* 0x000000ac00ac7202 */ /* 0x000fe40000000f00 */
[----:B------:R-:W-:Y:S02]  /*69d0*/  F2FP.BF16.F32.PACK_AB R169, R91, R90 ;  /* 0x0000005a5ba9723e */ /* 0x000fe400000010ff */
[----:B------:R-:W-:Y:S02]  /*69e0*/  F2FP.BF16.F32.PACK_AB R171, R95, R94 ;  /* 0x0000005e5fab723e */ /* 0x000fe400000010ff */
[----:B0-----:R-:W-:Y:S02]  /*69f0*/  F2FP.BF16.F32.PACK_AB R166, R85, R84 ;  /* 0x0000005455a6723e */ /* 0x001fe400000010ff */
[----:B------:R-:W-:-:S02]  /*6a00*/  MOV R20, R20 ;  /* 0x0000001400147202 */ /* 0x000fc40000000f00 */
[----:B-1----:R-:W-:Y:S02]  /*6a10*/  F2FP.BF16.F32.PACK_AB R168, R89, R88 ;  /* 0x0000005859a8723e */ /* 0x002fe400000010ff */
[----:B------:R-:W-:Y:S02]  /*6a20*/  MOV R173, R158 ;  /* 0x0000009e00ad7202 */ /* 0x000fe40000000f00 */
[----:B--2---:R-:W-:Y:S02]  /*6a30*/  F2FP.BF16.F32.PACK_AB R170, R93, R92 ;  /* 0x0000005c5daa723e */ /* 0x004fe400000010ff */
[----:B------:R-:W-:Y:S02]  /*6a40*/  MOV R21, R156 ;  /* 0x0000009c00157202 */ /* 0x000fe40000000f00 */
[----:B------:R-:W-:Y:S02]  /*6a50*/  F2FP.BF16.F32.PACK_AB R152, R97, R96 ;  /* 0x000000606198723e */ /* 0x000fe400000010ff */
[----:B------:R-:W-:-:S02]  /*6a60*/  F2FP.BF16.F32.PACK_AB R153, R99, R98 ;  /* 0x000000626399723e */ /* 0x000fc400000010ff */
[----:B------:R-:W-:Y:S02]  /*6a70*/  F2FP.BF16.F32.PACK_AB R154, R101, R100 ;  /* 0x00000064659a723e */ /* 0x000fe400000010ff */
[----:B------:R-:W-:Y:S01]  /*6a80*/  F2FP.BF16.F32.PACK_AB R155, R103, R102 ;  /* 0x00000066679b723e */ /* 0x000fe200000010ff */
[----:B------:R-:W-:Y:S01]  /*6a90*/  IMAD.X R5, RZ, RZ, R5, P1 ;  /* 0x000000ffff057224 */ /* 0x000fe200008e0605 */
[----:B------:R-:W-:Y:S01]  /*6aa0*/  LOP3.LUT R4, R4, R3, RZ, 0x3c, !PT ;  /* 0x0000000304047212 */ /* 0x000fe200078e3cff */
[----:B------:R0:W-:Y:S01]  /*6ab0*/  STSM.16.M88.4 [R162], R164 ;  /* 0x000000a4a2007844 */ /* 0x0001e20000000200 */
[----:B------:R-:W-:Y:S02]  /*6ac0*/  MOV R174, R174 ;  /* 0x000000ae00ae7202 */ /* 0x000fe40000000f00 */
[----:B------:R-:W-:Y:S02]  /*6ad0*/  F2FP.BF16.F32.PACK_AB R156, R105, R104 ;  /* 0x00000068699c723e */ /* 0x000fe400000010ff */
[----:B------:R-:W-:-:S02]  /*6ae0*/  F2FP.BF16.F32.PACK_AB R157, R107, R106 ;  /* 0x0000006a6b9d723e */ /* 0x000fc400000010ff */
[----:B------:R-:W-:Y:S02]  /*6af0*/  F2FP.BF16.F32.PACK_AB R158, R109, R108 ;  /* 0x0000006c6d9e723e */ /* 0x000fe400000010ff */
[----:B------:R-:W-:Y:S02]  /*6b00*/  F2FP.BF16.F32.PACK_AB R159, R111, R110 ;  /* 0x0000006e6f9f723e */ /* 0x000fe400000010ff */
[----:B------:R-:W-:Y:S01]  /*6b10*/  MOV R3, R160 ;  /* 0x000000a000037202 */ /* 0x000fe20000000f00 */
[----:B------:R-:W-:Y:S01]  /*6b20*/  STSM.16.M88.4 [R172], R168 ;  /* 0x000000a8ac007844 */ /* 0x000fe20000000200 */
[----:B------:R-:W-:Y:S02]  /*6b30*/  F2FP.BF16.F32.PACK_AB R160, R113, R112 ;  /* 0x0000007071a0723e */ /* 0x000fe400000010ff */
[----:B------:R-:W-:Y:S02]  /*6b40*/  F2FP.BF16.F32.PACK_AB R161, R115, R114 ;  /* 0x0000007273a1723e */ /* 0x000fe400000010ff */
[----:B0-----:R-:W-:-:S02]  /*6b50*/  F2FP.BF16.F32.PACK_AB R162, R117, R116 ;  /* 0x0000007475a2723e */ /* 0x001fc400000010ff */
[----:B------:R-:W-:Y:S01]  /*6b60*/  F2FP.BF16.F32.PACK_AB R163, R119, R118 ;  /* 0x0000007677a3723e */ /* 0x000fe200000010ff */
[----:B------:R0:W-:Y:S01]  /*6b70*/  STSM.16.M88.4 [R7], R152 ;  /* 0x0000009807007844 */ /* 0x0001e20000000200 */
[----:B------:R-:W-:Y:S02]  /*6b80*/  F2FP.BF16.F32.PACK_AB R8, R121, R120 ;  /* 0x000000787908723e */ /* 0x000fe400000010ff */
[----:B------:R-:W-:Y:S02]  /*6b90*/  F2FP.BF16.F32.PACK_AB R9, R123, R122 ;  /* 0x0000007a7b09723e */ /* 0x000fe400000010ff */
[----:B------:R-:W-:Y:S02]  /*6ba0*/  F2FP.BF16.F32.PACK_AB R10, R125, R124 ;  /* 0x0000007c7d0a723e */ /* 0x000fe400000010ff */
[----:B------:R-:W-:Y:S01]  /*6bb0*/  F2FP.BF16.F32.PACK_AB R11, R127, R126 ;  /* 0x0000007e7f0b723e */ /* 0x000fe200000010ff */
[----:B------:R1:W-:Y:S01]  /*6bc0*/  STSM.16.M88.4 [R174], R156 ;  /* 0x0000009cae007844 */ /* 0x0003e20000000200 */
[----:B------:R-:W-:-:S02]  /*6bd0*/  F2FP.BF16.F32.PACK_AB R12, R129, R128 ;  /* 0x00000080810c723e */ /* 0x000fc400000010ff */
[----:B------:R-:W-:Y:S02]  /*6be0*/  F2FP.BF16.F32.PACK_AB R13, R131, R130 ;  /* 0x00000082830d723e */ /* 0x000fe400000010ff */
[----:B------:R-:W-:Y:S02]  /*6bf0*/  F2FP.BF16.F32.PACK_AB R14, R133, R132 ;  /* 0x00000084850e723e */ /* 0x000fe400000010ff */
[----:B------:R-:W-:Y:S02]  /*6c00*/  F2FP.BF16.F32.PACK_AB R15, R135, R134 ;  /* 0x00000086870f723e */ /* 0x000fe400000010ff */
[----:B0-----:R-:W-:Y:S02]  /*6c10*/  F2FP.BF16.F32.PACK_AB R152, R137, R136 ;  /* 0x000000888998723e */ /* 0x001fe400000010ff */
[----:B------:R-:W-:Y:S02]  /*6c20*/  F2FP.BF16.F32.PACK_AB R153, R139, R138 ;  /* 0x0000008a8b99723e */ /* 0x000fe400000010ff */
[----:B------:R-:W-:-:S02]  /*6c30*/  F2FP.BF16.F32.PACK_AB R154, R141, R140 ;  /* 0x0000008c8d9a723e */ /* 0x000fc400000010ff */
[----:B------:R-:W-:Y:S01]  /*6c40*/  F2FP.BF16.F32.PACK_AB R155, R143, R142 ;  /* 0x0000008e8f9b723e */ /* 0x000fe200000010ff */
[----:B------:R-:W-:Y:S01]  /*6c50*/  STSM.16.M88.4 [R173], R160 ;  /* 0x000000a0ad007844 */ /* 0x000fe20000000200 */
[----:B------:R-:W-:Y:S02]  /*6c60*/  MOV R164, R4 ;  /* 0x0000000400a47202 */ /* 0x000fe40000000f00 */
[----:B-1----:R-:W-:Y:S02]  /*6c70*/  F2FP.BF16.F32.PACK_AB R156, R145, R144 ;  /* 0x00000090919c723e */ /* 0x002fe400000010ff */
[----:B------:R-:W-:Y:S02]  /*6c80*/  F2FP.BF16.F32.PACK_AB R157, R147, R146 ;  /* 0x00000092939d723e */ /* 0x000fe400000010ff */
[----:B------:R-:W-:Y:S02]  /*6c90*/  F2FP.BF16.F32.PACK_AB R158, R149, R148 ;  /* 0x00000094959e723e */ /* 0x000fe400000010ff */
[----:B------:R-:W-:Y:S01]  /*6ca0*/  F2FP.BF16.F32.PACK_AB R159, R151, R150 ;  /* 0x00000096979f723e */ /* 0x000fe200000010ff */
[----:B------:R0:W-:Y:S04]  /*6cb0*/  STSM.16.M88.4 [R3], R8 ;  /* 0x0000000803007844 */ /* 0x0001e80000000200 */
[----:B------:R1:W-:Y:S04]  /*6cc0*/  STSM.16.M88.4 [R20], R12 ;  /* 0x0000000c14007844 */ /* 0x0003e80000000200 */
[----:B------:R2:W-:Y:S04]  /*6cd0*/  STSM.16.M88.4 [R21], R152 ;  /* 0x0000009815007844 */ /* 0x0005e80000000200 */
[----:B------:R2:W-:Y:S01]  /*6ce0*/  STSM.16.M88.4 [R164], R156 ;  /* 0x0000009ca4007844 */ /* 0x0005e20000000200 */
[----:B------:R-:W-:Y:S01]  /*6cf0*/  BAR.SYNC.DEFER_BLOCKING 0x1, 0x100 ;  /* 0x0044000000007b1d */ /* 0x000fe20000010000 */
[----:B------:R-:W-:-:S04]  /*6d00*/  ISETP.NE.U32.AND P0, PT, RZ, UR14, PT ;  /* 0x0000000eff007c0c */ /* 0x000fc8000bf05070 */
[----:B------:R-:W-:Y:S01]  /*6d10*/  ISETP.NE.AND.EX P0, PT, RZ, UR15, PT, P0 ;  /* 0x0000000fff007c0c */ /* 0x000fe2000bf05300 */
[----:B------:R-:W-:Y:S01]  /*6d20*/  IMAD.U32 R4, RZ, RZ, UR9 ;  /* 0x00000009ff047e24 */ /* 0x000fe2000f8e00ff */
[----:B------:R-:W-:Y:S01]  /*6d30*/  ULDC UR9, c[0x0][0xbe8] ;  /* 0x0002fa0000097ab9 */ /* 0x000fe20000000800 */
[----:B------:R-:W-:Y:S01]  /*6d40*/  IMAD.U32 R5, RZ, RZ, UR12 ;  /* 0x0000000cff057e24 */ /* 0x000fe2000f8e00ff */
[----:B------:R-:W-:-:S09]  /*6d50*/  ULDC.64 UR12, c[0x0][0xc08] ;  /* 0x00030200000c7ab9 */ /* 0x000fd20000000a00 */
[----:B------:R-:W4:Y:S01]  /*6d60*/  @P0 LDG.E R7, desc[UR50][R4.64] ;  /* 0x0000003204070981 */ /* 0x000f22000c1e1900 */
[----:B------:R-:W-:-:S04]  /*6d70*/  UISETP.NE.U32.AND UP0, UPT, UR12, URZ, UPT ;  /* 0x0000003f0c00728c */ /* 0x000fc8000bf05070 */
[----:B------:R-:W-:-:S06]  /*6d80*/  UISETP.NE.AND.EX UP0, UPT, UR13, URZ, UPT, UP0 ;  /* 0x0000003f0d00728c */ /* 0x000fcc000bf05300 */
[----:B------:R-:W-:-:S05]  /*6d90*/  PLOP3.LUT P4, PT, PT, PT, UP0, 0x80, 0x0 ;  /* 0x000000000000781c */ /* 0x000fca0003f8f008 */
[----:B------:R-:W-:-:S03]  /*6da0*/  @UP0 UIADD3 UR12, UP1, UR4, UR12, URZ ;  /* 0x0000000c040c0290 */ /* 0x000fc6000ff3e03f */
[----:B------:R-:W-:Y:S01]  /*6db0*/  ULDC UR4, c[0x0][0xa88] ;  /* 0x0002a20000047ab9 */ /* 0x000fe20000000800 */
[----:B------:R-:W-:Y:S01]  /*6dc0*/  @UP0 UIADD3.X UR13, UR16, UR13, URZ, UP1, !UPT ;  /* 0x0000000d100d0290 */ /* 0x000fe20008ffe43f */
[----:B0-----:R-:W-:Y:S01]  /*6dd0*/  IMAD.U32 R3, RZ, RZ, UR4 ;  /* 0x00000004ff037e24 */ /* 0x001fe2000f8e00ff */
[----:B------:R-:W-:Y:S01]  /*6de0*/  UISETP.NE.AND UP0, UPT, UR44, URZ, UPT ;  /* 0x0000003f2c00728c */ /* 0x000fe2000bf05270 */
[----:B------:R-:W-:-:S03]  /*6df0*/  ULDC UR4, c[0x0][0xad4] ;  /* 0x0002b50000047ab9 */ /* 0x000fc60000000800 */
[----:B------:R-:W-:Y:S02]  /*6e00*/  USEL UR4, UR44, UR4, UP0 ;  /* 0x000000042c047287 */ /* 0x000fe40008000000 */
[----:B------:R-:W-:Y:S02]  /*6e10*/  UISETP.NE.AND UP1, UPT, UR9, 0x1, UPT ;  /* 0x000000010900788c */ /* 0x000fe4000bf25270 */
[----:B------:R-:W-:Y:S01]  /*6e20*/  UISETP.GT.AND UP2, UPT, UR4, 0x1, UPT ;  /* 0x000000010400788c */ /* 0x000fe2000bf44270 */
[----:B------:R-:W-:-:S03]  /*6e30*/  UMOV UR21, 0x9b8 ;  /* 0x000009b800157882 */ /* 0x000fc60000000000 */
[----:B------:R-:W-:Y:S01]  /*6e40*/  USEL UR21, UR21, 0x978, UP2 ;  /* 0x0000097815157887 */ /* 0x000fe20009000000 */
[----:B------:R-:W-:Y:S01]  /*6e50*/  PLOP3.LUT P1, PT, PT, PT, UP1, 0x80, 0x0 ;  /* 0x000000000000781c */ /* 0x000fe20003f2f018 */
[----:B------:R-:W-:Y:S01]  /*6e60*/  UISETP.NE.U32.AND UP0, UPT, UR14, URZ, UPT ;  /* 0x0000003f0e00728c */ /* 0x000fe2000bf05070 */
[----:B-1----:R-:W-:Y:S01]  /*6e70*/  IMAD.U32 R12, RZ, RZ, UR41 ;  /* 0x00000029ff0c7e24 */ /* 0x002fe2000f8e00ff */
[----:B------:R-:W-:Y:S01]  /*6e80*/  UMOV UR4, URZ ;  /* 0x0000003f00047c82 */ /* 0x000fe20008000000 */
[----:B------:R-:W-:Y:S01]  /*6e90*/  IMAD.U32 R8, RZ, RZ, UR12 ;  /* 0x0000000cff087e24 */ /* 0x000fe2000f8e00ff */
[----:B------:R-:W-:Y:S01]  /*6ea0*/  UISETP.NE.AND.EX UP0, UPT, UR15, URZ, UPT, UP0 ;  /* 0x0000003f0f00728c */ /* 0x000fe2000bf05300 */
[----:B------:R-:W-:Y:S01]  /*6eb0*/  IMAD.U32 R9, RZ, RZ, UR13 ;  /* 0x0000000dff097e24 */ /* 0x000fe2000f8e00ff */
[----:B------:R-:W-:Y:S01]  /*6ec0*/  @UP1 ULDC UR23, c[0x0][0xbec] ;  /* 0x0002fb0000171ab9 */ /* 0x000fe20000000800 */
[----:B---3--:R-:W-:Y:S01]  /*6ed0*/  IMAD R12, R12, 0x80, R176 ;  /* 0x000000800c0c7824 */ /* 0x008fe200078e02b0 */
[----:B------:R-:W-:-:S02]  /*6ee0*/  USEL UR39, UR39, URZ, !UP0 ;  /* 0x0000003f27277287 */ /* 0x000fc4000c000000 */
[----:B------:R0:W5:Y:S01]  /*6ef0*/  @P4 LDG.E R3, desc[UR50][R8.64] ;  /* 0x0000003208034981 */ /* 0x000162000c1e1900 */
[----:B------:R-:W-:Y:S01]  /*6f00*/  USEL UR20, UR42, URZ, UP2 ;  /* 0x0000003f2a147287 */ /* 0x000fe20009000000 */
[----:B------:R-:W-:Y:S01]  /*6f10*/  ULDC.64 UR16, c[0x0][UR21+0x220] ;  /* 0x0000880015107abb */ /* 0x000fe20008000a00 */
[----:B------:R-:W-:Y:S01]  /*6f20*/  USEL UR40, UR40, URZ, !UP0 ;  /* 0x0000003f28287287 */ /* 0x000fe2000c000000 */
[----:B------:R-:W-:Y:S01]  /*6f30*/  ULDC.64 UR18, c[0x0][UR21+0x228] ;  /* 0x00008a0015127abb */ /* 0x000fe20008000a00 */
[----:B------:R-:W-:Y:S01]  /*6f40*/  UIMAD UR17, UR17, UR39, URZ ;  /* 0x00000027111172a4 */ /* 0x000fe2000f8e023f */
[----:B------:R-:W-:Y:S01]  /*6f50*/  @UP1 ULDC UR26, c[0x0][0xbf0] ;  /* 0x0002fc00001a1ab9 */ /* 0x000fe20000000800 */
[----:B0-----:R-:W-:Y:S01]  /*6f60*/  @P1 IMAD.HI.U32 R8, R12, UR23, RZ ;  /* 0x000000170c081c27 */ /* 0x001fe2000f8e00ff */
[----:B------:R-:W-:Y:S01]  /*6f70*/  ULDC.64 UR14, c[0x0][UR21+0x218] ;  /* 0x00008600150e7abb */ /* 0x000fe20008000a00 */
[----:B------:R-:W-:Y:S02]  /*6f80*/  UIMAD.WIDE.U32 UR24, UR18, UR20, URZ ;  /* 0x00000014121872a5 */ /* 0x000fe4000f8e003f */
[----:B------:R-:W-:-:S02]  /*6f90*/  UIMAD.WIDE.U32 UR12, UR14, UR43, URZ ;  /* 0x0000002b0e0c72a5 */ /* 0x000fc4000f8e003f */
[----:B------:R-:W-:Y:S02]  /*6fa0*/  UIMAD UR22, UR15, UR43, URZ ;  /* 0x0000002b0f1672a4 */ /* 0x000fe4000f8e023f */
[----:B------:R-:W-:Y:S02]  /*6fb0*/  UIMAD UR18, UR19, UR20, URZ ;  /* 0x00000014131272a4 */ /* 0x000fe4000f8e023f */
[----:B------:R-:W-:Y:S02]  /*6fc0*/  UIMAD.WIDE.U32 UR14, UR16, UR39, URZ ;  /* 0x00000027100e72a5 */ /* 0x000fe4000f8e003f */
[----:B------:R-:W-:Y:S02]  /*6fd0*/  UIMAD UR17, UR16, UR40, UR17 ;  /* 0x00000028101172a4 */ /* 0x000fe4000f8e0211 */
[----:B------:R-:W-:Y:S02]  /*6fe0*/  UIADD3 UR18, UR25, UR18, URZ ;  /* 0x0000001219127290 */ /* 0x000fe4000fffe03f */
[----:B------:R-:W-:-:S02]  /*6ff0*/  UIADD3 UR22, UR13, UR22, URZ ;  /* 0x000000160d167290 */ /* 0x000fc4000fffe03f */
[----:B------:R-:W-:Y:S02]  /*7000*/  UIADD3 UR17, UR15, UR17, URZ ;  /* 0x000000110f117290 */ /* 0x000fe4000fffe03f */
[----:B------:R-:W-:Y:S01]  /*7010*/  IMAD.U32 R14, RZ, RZ, UR18 ;  /* 0x00000012ff0e7e24 */ /* 0x000fe2000f8e00ff */
[----:B----4-:R-:W-:Y:S01]  /*7020*/  @P0 R2UR UR4, R7 ;  /* 0x00000000070402ca */ /* 0x010fe200000e0000 */
[----:B------:R-:W-:Y:S01]  /*7030*/  IMAD.MOV.U32 R7, RZ, RZ, R12 ;  /* 0x000000ffff077224 */ /* 0x000fe200078e000c */
[----:B------:R-:W-:Y:S01]  /*7040*/  @P1 SHF.R.U32.HI R7, RZ, UR26, R8 ;  /* 0x0000001aff071c19 */ /* 0x000fe20008011608 */
[----:B------:R-:W-:-:S04]  /*7050*/  IMAD.U32 R8, RZ, RZ, UR24 ;  /* 0x00000018ff087e24 */ /* 0x000fc8000f8e00ff */
[----:B------:R-:W-:-:S06]  /*7060*/  IMAD.MOV R11, RZ, RZ, -R7 ;  /* 0x000000ffff0b7224 */ /* 0x000fcc00078e0a07 */
[----:B------:R-:W-:Y:S02]  /*7070*/  UIADD3 UR12, UP0, UP3, UR14, UR12, UR4 ;  /* 0x0000000c0e0c7290 */ /* 0x000fe4000fb1e004 */
[----:B------:R-:W-:Y:S01]  /*7080*/  USHF.R.S32.HI UR16, URZ, 0x1f, UR4 ;  /* 0x0000001f3f107899 */ /* 0x000fe20008011404 */
[----:B------:R-:W-:Y:S01]  /*7090*/  IMAD R11, R11, UR9, R12 ;  /* 0x000000090b0b7c24 */ /* 0x000fe2000f8e020c */
[----:B------:R-:W-:Y:S02]  /*70a0*/  SHF.R.S32.HI R9, RZ, 0x1f, R7 ;  /* 0x0000001fff097819 */ /* 0x000fe40000011407 */
[----:B------:R-:W-:Y:S01]  /*70b0*/  UIADD3.X UR14, UR17, UR22, UR16, UP0, UP3 ;  /* 0x00000016110e7290 */ /* 0x000fe200087e6410 */
[----:B------:R-:W-:Y:S01]  /*70c0*/  IADD3 R8, P2, P3, R7, UR12, R8 ;  /* 0x0000000c07087c10 */ /* 0x000fe2000fb5e008 */
[----:B------:R-:W-:Y:S01]  /*70d0*/  ULDC.64 UR12, c[0x0][UR21+0x210] ;  /* 0x00008400150c7abb */ /* 0x000fe20008000a00 */
[----:B------:R-:W-:Y:S01]  /*70e0*/  SHF.R.S32.HI R7, RZ, 0x1f, R11 ;  /* 0x0000001fff077819 */ /* 0x000fe2000001140b */
[----:B------:R-:W-:-:S02]  /*70f0*/  IMAD R10, R11, UR13, RZ ;  /* 0x0000000d0b0a7c24 */ /* 0x000fc4000f8e02ff */
        /* <DEDUP_REMOVED lines=9> */
[----:B--2---:R-:W-:Y:S08]  /*7190*/  @P4 BRA `(.L_x_9443) ;  /* 0x0000000000104947 */ /* 0x004ff00003800000 */
[----:B------:R-:W-:Y:S05]  /*71a0*/  @!P0 BRA `(.L_x_9443) ;  /* 0x00000000000c8947 */ /* 0x000fea0003800000 */
[----:B------:R-:W2:Y:S04]  /*71b0*/  LDG.E R8, desc[UR50][R4.64] ;  /* 0x0000003204087981 */ /* 0x000ea8000c1e1900 */
[----:B-----5:R-:W2:Y:S02]  /*71c0*/  LDG.E R3, desc[UR50][R4.64+0x4] ;  /* 0x0000043204037981 */ /* 0x020ea4000c1e1900 */
[----:B--2---:R-:W-:-:S07]  /*71d0*/  IMAD.IADD R3, R3, 0x1, -R8 ;  /* 0x0000000103037824 */ /* 0x004fce00078e0a08 */
.L_x_9443:
[----:B------:R-:W2:Y:S01]  /*71e0*/  LDL R10, [R1+0x28] ;  /* 0x00002800010a7983 */ /* 0x000ea20000100800 */
[----:B------:R-:W-:Y:S01]  /*71f0*/  IMAD.U32 R14, RZ, RZ, UR41 ;  /* 0x00000029ff0e7e24 */ /* 0x000fe2000f8e00ff */
[----:B------:R-:W-:Y:S01]  /*7200*/  LOP3.LUT P0, RZ, R225, 0x3, RZ, 0xc0, !PT ;  /* 0x00000003e1ff7812 */ /* 0x000fe2000780c0ff */
[----:B-----5:R-:W-:Y:S01]  /*7210*/  IMAD R3, R3, UR9, RZ ;  /* 0x0000000903037c24 */ /* 0x020fe2000f8e02ff */
[----:B------:R-:W-:Y:S01]  /*7220*/  SHFL.IDX PT, R4, R11, RZ, 0x1c1f ;  /* 0x001c1fff0b047589 */ /* 0x000fe200000e0000 */
[----:B------:R-:W-:-:S03]  /*7230*/  PLOP3.LUT P3, PT, PT, PT, UP2, 0x80, 0x0 ;  /* 0x000000000000781c */ /* 0x000fc60003f6f028 */
[----:B------:R-:W0:Y:S04]  /*7240*/  SHFL.IDX PT, R5, R7, RZ, 0x1c1f ;  /* 0x001c1fff07057589 */ /* 0x000e2800000e0000 */
[----:B------:R-:W-:Y:S04]  /*7250*/  SHFL.IDX PT, R8, R11, 0x1, 0x1c1f ;  /* 0x003c1f000b087f89 */ /* 0x000fe800000e0000 */
[----:B------:R-:W1:Y:S01]  /*7260*/  SHFL.IDX PT, R9, R7, 0x1, 0x1c1f ;  /* 0x003c1f0007097f89 */ /* 0x000e6200000e0000 */
[----:B--2---:R-:W-:-:S04]  /*7270*/  IMAD R14, R14, 0x80, R10 ;  /* 0x000000800e0e7824 */ /* 0x004fc800078e020a */
        /* <DEDUP_REMOVED lines=8> */
[----:B0-----:R-:W0:Y:S01]  /*7300*/  S2R R0, SR_TID.X ;  /* 0x0000000000007919 */ /* 0x001e220000002100 */
[----:B------:R-:W-:Y:S01]  /*7310*/  ULDC.64 UR14, c[0x0][0xaa0] ;  /* 0x0002a800000e7ab9 */ /* 0x000fe20000000a00 */
[----:B0-----:R-:W-:-:S05]  /*7320*/  VIADD R0, R0, 0xffffff80 ;  /* 0xffffff8000007836 */ /* 0x001fca0000000000 */
[----:B------:R-:W-:-:S04]  /*7330*/  SHF.R.S32.HI R5, RZ, 0x1f, R0 ;  /* 0x0000001fff057819 */ /* 0x000fc80000011400 */
[----:B------:R-:W-:-:S04]  /*7340*/  LEA.HI R5, R5, R0, RZ, 0x3 ;  /* 0x0000000005057211 */ /* 0x000fc800078f18ff */
[----:B------:R-:W-:Y:S02]  /*7350*/  LOP3.LUT R7, R5, 0xfffffff8, RZ, 0xc0, !PT ;  /* 0xfffffff805077812 */ /* 0x000fe400078ec0ff */
[----:B------:R-:W-:Y:S01]  /*7360*/  SHF.R.S32.HI R21, RZ, 0x3, R5 ;  /* 0x00000003ff157819 */ /* 0x000fe20000011405 */
[----:B------:R-:W-:Y:S02]  /*7370*/  IMAD.MOV.U32 R5, RZ, RZ, 0x2 ;  /* 0x00000002ff057424 */ /* 0x000fe400078e00ff */
[----:B------:R-:W-:-:S04]  /*7380*/  IMAD.IADD R20, R0, 0x1, -R7 ;  /* 0x0000000100147824 */ /* 0x000fc800078e0a07 */
[----:B------:R-:W-:-:S04]  /*7390*/  IMAD.SHL.U32 R0, R20, 0x8, RZ ;  /* 0x0000000814007824 */ /* 0x000fc800078e00ff */
[----:B------:R-:W-:-:S04]  /*73a0*/  IMAD R4, R21, 0x40, R0 ;  /* 0x0000004015047824 */ /* 0x000fc800078e0200 */
[----:B------:R-:W-:Y:S01]  /*73b0*/  IMAD.WIDE R4, R4, R5, UR10 ;  /* 0x0000000a04047e25 */ /* 0x000fe2000f8e0205 */
[----:B------:R-:W-:Y:S02]  /*73c0*/  UIMAD UR12, UR16, UR14, URZ ;  /* 0x0000000e100c72a4 */ /* 0x000fe4000f8e023f */
[C---:B------:R-:W-:Y:S02]  /*73d0*/  IADD3 R9, P4, R4.reuse, 0x1000, RZ ;  /* 0x0000100004097810 */ /* 0x040fe40007f9e0ff */
[C---:B------:R-:W-:Y:S02]  /*73e0*/  IADD3 R13, P3, R4.reuse, 0x2000, RZ ;  /* 0x00002000040d7810 */ /* 0x040fe40007f7e0ff */
[----:B------:R-:W-:Y:S01]  /*73f0*/  IADD3 R25, P2, R4, 0x3000, RZ ;  /* 0x0000300004197810 */ /* 0x000fe20007f5e0ff */
[----:B------:R-:W-:Y:S01]  /*7400*/  UIMAD UR12, UR4, UR15, UR12 ;  /* 0x0000000f040c72a4 */ /* 0x000fe2000f8e020c */
[----:B------:R-:W-:Y:S01]  /*7410*/  LOP3.LUT R8, R9, 0x380, RZ, 0xc0, !PT ;  /* 0x0000038009087812 */ /* 0x000fe200078ec0ff */
[----:B------:R-:W-:Y:S01]  /*7420*/  UIMAD.WIDE.U32 UR10, UR4, UR14, URZ ;  /* 0x0000000e040a72a5 */ /* 0x000fe2000f8e003f */
[----:B------:R-:W-:-:S02]  /*7430*/  LOP3.LUT R12, R13, 0x380, RZ, 0xc0, !PT ;  /* 0x000003800d0c7812 */ /* 0x000fc400078ec0ff */
[----:B------:R-:W-:Y:S01]  /*7440*/  LOP3.LUT R24, R25, 0x380, RZ, 0xc0, !PT ;  /* 0x0000038019187812 */ /* 0x000fe200078ec0ff */
[----:B------:R-:W-:Y:S01]  /*7450*/  UIADD3 UR11, UR11, UR12, URZ ;  /* 0x0000000c0b0b7290 */ /* 0x000fe2000fffe03f */
[----:B------:R-:W-:Y:S01]  /*7460*/  SHF.R.U64 R8, R8, 0x3, RZ ;  /* 0x0000000308087819 */ /* 0x000fe200000012ff */
[----:B------:R-:W-:Y:S01]  /*7470*/  IMAD.U32 R77, RZ, RZ, UR41 ;  /* 0x00000029ff4d7e24 */ /* 0x000fe2000f8e00ff */
[----:B------:R-:W-:Y:S01]  /*7480*/  SHF.R.U64 R12, R12, 0x3, RZ ;  /* 0x000000030c0c7819 */ /* 0x000fe200000012ff */
[----:B------:R-:W-:Y:S01]  /*7490*/  ULDC.64 UR12, c[0x0][0xae8] ;  /* 0x0002ba00000c7ab9 */ /* 0x000fe20000000a00 */
[----:B------:R-:W-:Y:S01]  /*74a0*/  SHF.R.U64 R24, R24, 0x3, RZ ;  /* 0x0000000318187819 */ /* 0x000fe200000012ff */
[----:B------:R-:W-:Y:S01]  /*74b0*/  UIMAD.WIDE.U32 UR10, UR43, UR12, UR10 ;  /* 0x0000000c2b0a72a5 */ /* 0x000fe2000f8e000a */
[----:B------:R-:W-:Y:S01]  /*74c0*/  LOP3.LUT R8, R8, R9, RZ, 0x3c, !PT ;  /* 0x0000000908087212 */ /* 0x000fe200078e3cff */
[--C-:B------:R-:W-:Y:S01]  /*74d0*/  IMAD.X R9, RZ, RZ, R5.reuse, P4 ;  /* 0x000000ffff097224 */ /* 0x100fe200020e0605 */
[----:B------:R-:W-:Y:S01]  /*74e0*/  LOP3.LUT R12, R12, R13, RZ, 0x3c, !PT ;  /* 0x0000000d0c0c7212 */ /* 0x000fe200078e3cff */
[----:B------:R-:W-:Y:S01]  /*74f0*/  IMAD.X R13, RZ, RZ, R5, P3 ;  /* 0x000000ffff0d7224 */ /* 0x000fe200018e0605 */
[----:B------:R-:W-:Y:S01]  /*7500*/  LOP3.LUT R24, R24, R25, RZ, 0x3c, !PT ;  /* 0x0000001918187212 */ /* 0x000fe200078e3cff */
[----:B------:R-:W-:Y:S01]  /*7510*/  IMAD R20, R20, 0x20, R21 ;  /* 0x0000002014147824 */ /* 0x000fe200078e0215 */
[C---:B------:R-:W-:Y:S01]  /*7520*/  IADD3 R29, P0, R4.reuse, 0x4000, RZ ;  /* 0x00004000041d7810 */ /* 0x040fe20007f1e0ff */
[----:B------:R-:W-:Y:S01]  /*7530*/  IMAD.X R25, RZ, RZ, R5, P2 ;  /* 0x000000ffff197224 */ /* 0x000fe200010e0605 */
[----:B------:R-:W-:-:S02]  /*7540*/  IADD3 R33, P6, R4, 0x5000, RZ ;  /* 0x0000500004217810 */ /* 0x000fc40007fde0ff */
[C---:B------:R-:W-:Y:S01]  /*7550*/  IADD3 R37, P5, R4.reuse, 0x6000, RZ ;  /* 0x0000600004257810 */ /* 0x040fe20007fbe0ff */
[----:B------:R-:W-:Y:S01]  /*7560*/  USHF.R.S32.HI UR4, URZ, 0x1f, UR39 ;  /* 0x0000001f3f047899 */ /* 0x000fe20008011427 */
[C---:B------:R-:W-:Y:S01]  /*7570*/  IADD3 R41, P4, R4.reuse, 0x7000, RZ ;  /* 0x0000700004297810 */ /* 0x040fe20007f9e0ff */
[----:B------:R-:W-:Y:S01]  /*7580*/  @UP1 ULDC UR14, c[0x0][0xbec] ;  /* 0x0002fb00000e1ab9 */ /* 0x000fe20000000800 */
[C---:B------:R-:W-:Y:S01]  /*7590*/  IADD3 R45, P3, R4.reuse, 0x8000, RZ ;  /* 0x00008000042d7810 */ /* 0x040fe20007f7e0ff */
[----:B------:R-:W-:Y:S01]  /*75a0*/  UIMAD UR11, UR43, UR13, UR11 ;  /* 0x0000000d2b0b72a4 */ /* 0x000fe2000f8e020b */
[----:B------:R-:W-:Y:S01]  /*75b0*/  IADD3 R49, P2, R4, 0x9000, RZ ;  /* 0x0000900004317810 */ /* 0x000fe20007f5e0ff */
[----:B------:R-:W-:Y:S01]  /*75c0*/  IMAD R78, R77, 0x80, R20 ;  /* 0x000000804d4e7824 */ /* 0x000fe200078e0214 */
[----:B------:R-:W-:Y:S01]  /*75d0*/  LOP3.LUT R28, R29, 0x380, RZ, 0xc0, !PT ;  /* 0x000003801d1c7812 */ /* 0x000fe200078ec0ff */
[----:B------:R-:W-:Y:S01]  /*75e0*/  ULDC.64 UR12, c[0x0][0xaf0] ;  /* 0x0002bc00000c7ab9 */ /* 0x000fe20000000a00 */
[----:B------:R-:W-:Y:S01]  /*75f0*/  LOP3.LUT R32, R33, 0x380, RZ, 0xc0, !PT ;  /* 0x0000038021207812 */ /* 0x000fe200078ec0ff */
[----:B------:R-:W-:Y:S01]  /*7600*/  IMAD.U32 R84, RZ, RZ, UR41 ;  /* 0x00000029ff547e24 */ /* 0x000fe2000f8e00ff */
[----:B------:R-:W-:Y:S01]  /*7610*/  LOP3.LUT R36, R37, 0x380, RZ, 0xc0, !PT ;  /* 0x0000038025247812 */ /* 0x000fe200078ec0ff */
[----:B------:R-:W5:Y:S01]  /*7620*/  LD.E.128 R12, desc[UR50][R12.64] ;  /* 0x000000320c0c7980 */ /* 0x000f62000c101d00 */
[----:B------:R-:W-:-:S02]  /*7630*/  LOP3.LUT R40, R41, 0x380, RZ, 0xc0, !PT ;  /* 0x0000038029287812 */ /* 0x000fc400078ec0ff */
[----:B------:R-:W-:Y:S01]  /*7640*/  LOP3.LUT R44, R45, 0x380, RZ, 0xc0, !PT ;  /* 0x000003802d2c7812 */ /* 0x000fe200078ec0ff */
[----:B------:R-:W-:Y:S01]  /*7650*/  UIMAD UR4, UR4, UR12, URZ ;  /* 0x0000000c040472a4 */ /* 0x000fe2000f8e023f */
[----:B------:R-:W-:Y:S01]  /*7660*/  LOP3.LUT R48, R49, 0x380, RZ, 0xc0, !PT ;  /* 0x0000038031307812 */ /* 0x000fe200078ec0ff */
[----:B------:R-:W-:Y:S01]  /*7670*/  @P1 IMAD.HI.U32 R20, R78, UR14, RZ ;  /* 0x0000000e4e141c27 */ /* 0x000fe2000f8e00ff */
[----:B------:R-:W-:Y:S01]  /*7680*/  SHF.R.U64 R28, R28, 0x3, RZ ;  /* 0x000000031c1c7819 */ /* 0x000fe200000012ff */
[----:B------:R-:W-:Y:S01]  /*7690*/  UIMAD.WIDE.U32 UR10, UR39, UR12, UR10 ;  /* 0x0000000c270a72a5 */ /* 0x000fe2000f8e000a */
[----:B------:R-:W-:Y:S01]  /*76a0*/  SHF.R.U64 R32, R32, 0x3, RZ ;  /* 0x0000000320207819 */ /* 0x000fe200000012ff */
[----:B------:R-:W5:Y:S01]  /*76b0*/  LD.E.128 R24, desc[UR50][R24.64] ;  /* 0x0000003218187980 */ /* 0x000f62000c101d00 */
[----:B------:R-:W-:Y:S02]  /*76c0*/  SHF.R.U64 R36, R36, 0x3, RZ ;  /* 0x0000000324247819 */ /* 0x000fe400000012ff */
[----:B------:R-:W-:-:S02]  /*76d0*/  SHF.R.U64 R40, R40, 0x3, RZ ;  /* 0x0000000328287819 */ /* 0x000fc400000012ff */
[----:B------:R-:W-:Y:S01]  /*76e0*/  SHF.R.U64 R44, R44, 0x3, RZ ;  /* 0x000000032c2c7819 */ /* 0x000fe200000012ff */
[----:B------:R-:W-:Y:S01]  /*76f0*/  UIMAD UR4, UR39, UR13, UR4 ;  /* 0x0000000d270472a4 */ /* 0x000fe2000f8e0204 */
[----:B------:R-:W-:Y:S01]  /*7700*/  SHF.R.U64 R48, R48, 0x3, RZ ;  /* 0x0000000330307819 */ /* 0x000fe200000012ff */
[----:B------:R-:W-:Y:S01]  /*7710*/  @UP1 ULDC UR12, c[0x0][0xbf0] ;  /* 0x0002fc00000c1ab9 */ /* 0x000fe20000000800 */
[----:B------:R-:W-:Y:S01]  /*7720*/  IMAD.MOV.U32 R79, RZ, RZ, R78 ;  /* 0x000000ffff4f7224 */ /* 0x000fe200078e004e */
        /* <DEDUP_REMOVED lines=10> */
[----:B------:R-:W-:Y:S01]  /*77d0*/  @P1 SHF.R.U32.HI R79, RZ, UR12, R20 ;  /* 0x0000000cff4f1c19 */ /* 0x000fe20008011614 */
[----:B------:R-:W-:Y:S01]  /*77e0*/  UIADD3 UR4, UR11, UR4, URZ ;  /* 0x000000040b047290 */ /* 0x000fe2000fffe03f */
[----:B------:R-:W-:Y:S01]  /*77f0*/  LOP3.LUT R48, R48, R49, RZ, 0x3c, !PT ;  /* 0x0000003130307212 */ /* 0x000fe200078e3cff */
[----:B------:R-:W-:Y:S01]  /*7800*/  IMAD.X R49, RZ, RZ, R5, P2 ;  /* 0x000000ffff317224 */ /* 0x000fe200010e0605 */
[C---:B------:R-:W-:Y:S01]  /*7810*/  IADD3 R53, P0, R4.reuse, 0xa000, RZ ;  /* 0x0000a00004357810 */ /* 0x040fe20007f1e0ff */
[----:B------:R-:W-:Y:S01]  /*7820*/  IMAD.U32 R76, RZ, RZ, UR10 ;  /* 0x0000000aff4c7e24 */ /* 0x000fe2000f8e00ff */
[C---:B------:R-:W-:Y:S01]  /*7830*/  IADD3 R57, P6, R4.reuse, 0xb000, RZ ;  /* 0x0000b00004397810 */ /* 0x040fe20007fde0ff */
[----:B------:R-:W-:Y:S01]  /*7840*/  IMAD.U32 R77, RZ, RZ, UR11 ;  /* 0x0000000bff4d7e24 */ /* 0x000fe2000f8e00ff */
[C---:B------:R-:W-:Y:S01]  /*7850*/  IADD3 R61, P5, R4.reuse, 0xc000, RZ ;  /* 0x0000c000043d7810 */ /* 0x040fe20007fbe0ff */
[----:B------:R-:W5:Y:S01]  /*7860*/  LD.E.128 R28, desc[UR50][R28.64] ;  /* 0x000000321c1c7980 */ /* 0x000f62000c101d00 */
[----:B------:R-:W-:-:S02]  /*7870*/  IADD3 R65, P4, R4, 0xd000, RZ ;  /* 0x0000d00004417810 */ /* 0x000fc40007f9e0ff */
[C---:B------:R-:W-:Y:S01]  /*7880*/  IADD3 R69, P3, R4.reuse, 0xe000, RZ ;  /* 0x0000e00004457810 */ /* 0x040fe20007f7e0ff */
[--C-:B------:R-:W-:Y:S01]  /*7890*/  IMAD.MOV R81, RZ, RZ, -R79.reuse ;  /* 0x000000ffff517224 */ /* 0x100fe200078e0a4f */
[----:B------:R-:W-:Y:S01]  /*78a0*/  IADD3 R7, P2, R4, 0xf000, RZ ;  /* 0x0000f00004077810 */ /* 0x000fe20007f5e0ff */
[----:B------:R-:W-:Y:S01]  /*78b0*/  ULDC.64 UR10, c[0x0][0xae0] ;  /* 0x0002b800000a7ab9 */ /* 0x000fe20000000a00 */
[----:B------:R-:W-:Y:S01]  /*78c0*/  SHF.R.S32.HI R20, RZ, 0x1f, R79 ;  /* 0x0000001fff147819 */ /* 0x000fe2000001144f */
[----:B------:R-:W5:Y:S01]  /*78d0*/  LD.E.128 R32, desc[UR50][R32.64] ;  /* 0x0000003220207980 */ /* 0x000f62000c101d00 */
[----:B------:R-:W-:Y:S02]  /*78e0*/  LOP3.LUT R52, R53, 0x380, RZ, 0xc0, !PT ;  /* 0x0000038035347812 */ /* 0x000fe400078ec0ff */
[----:B------:R-:W-:Y:S01]  /*78f0*/  LOP3.LUT R56, R57, 0x380, RZ, 0xc0, !PT ;  /* 0x0000038039387812 */ /* 0x000fe200078ec0ff */
[----:B------:R-:W5:Y:S01]  /*7900*/  LD.E.128 R36, desc[UR50][R36.64] ;  /* 0x0000003224247980 */ /* 0x000f62000c101d00 */
[----:B------:R-:W-:-:S02]  /*7910*/  LOP3.LUT R60, R61, 0x380, RZ, 0xc0, !PT ;  /* 0x000003803d3c7812 */ /* 0x000fc400078ec0ff */
[----:B------:R-:W-:Y:S01]  /*7920*/  LOP3.LUT R64, R65, 0x380, RZ, 0xc0, !PT ;  /* 0x0000038041407812 */ /* 0x000fe200078ec0ff */
[----:B------:R-:W5:Y:S01]  /*7930*/  LD.E.128 R40, desc[UR50][R40.64] ;  /* 0x0000003228287980 */ /* 0x000f62000c101d00 */
[----:B------:R-:W-:Y:S01]  /*7940*/  LOP3.LUT R68, R69, 0x380, RZ, 0xc0, !PT ;  /* 0x0000038045447812 */ /* 0x000fe200078ec0ff */
[----:B------:R-:W-:Y:S01]  /*7950*/  IMAD.U32 R77, RZ, RZ, UR4 ;  /* 0x00000004ff4d7e24 */ /* 0x000fe2000f8e00ff */
[----:B------:R-:W-:Y:S01]  /*7960*/  LOP3.LUT R11, R4, 0x380, RZ, 0xc0, !PT ;  /* 0x00000380040b7812 */ /* 0x000fe200078ec0ff */
[----:B------:R-:W-:Y:S01]  /*7970*/  IMAD R81, R81, UR9, R78 ;  /* 0x0000000951517c24 */ /* 0x000fe2000f8e024e */
[----:B------:R-:W-:Y:S01]  /*7980*/  LOP3.LUT R6, R7, 0x380, RZ, 0xc0, !PT ;  /* 0x0000038007067812 */ /* 0x000fe200078ec0ff */
[----:B------:R-:W-:Y:S01]  /*7990*/  IMAD R20, R20, UR10, RZ ;  /* 0x0000000a14147c24 */ /* 0x000fe2000f8e02ff */
[----:B------:R-:W-:Y:S01]  /*79a0*/  SHF.R.U64 R52, R52, 0x3, RZ ;  /* 0x0000000334347819 */ /* 0x000fe200000012ff */
[----:B------:R-:W-:Y:S01]  /*79b0*/  IMAD.X R73, RZ, RZ, R5, P2 ;  /* 0x000000ffff497224 */ /* 0x000fe200010e0605 */
[----:B------:R-:W-:Y:S01]  /*79c0*/  SHF.R.U64 R56, R56, 0x3, RZ ;  /* 0x0000000338387819 */ /* 0x000fe200000012ff */
[----:B------:R-:W5:Y:S01]  /*79d0*/  LD.E.128 R44, desc[UR50][R44.64] ;  /* 0x000000322c2c7980 */ /* 0x000f62000c101d00 */
[----:B------:R-:W-:-:S02]  /*79e0*/  SHF.R.U64 R60, R60, 0x3, RZ ;  /* 0x000000033c3c7819 */ /* 0x000fc400000012ff */
[----:B------:R-:W-:Y:S01]  /*79f0*/  SHF.R.U64 R64, R64, 0x3, RZ ;  /* 0x0000000340407819 */ /* 0x000fe200000012ff */
[----:B------:R-:W5:Y:S01]  /*7a00*/  LD.E.128 R48, desc[UR50][R48.64] ;  /* 0x0000003230307980 */ /* 0x000f62000c101d00 */
[----:B------:R-:W-:Y:S01]  /*7a10*/  SHF.R.U64 R68, R68, 0x3, RZ ;  /* 0x0000000344447819 */ /* 0x000fe200000012ff */
[----:B------:R-:W-:Y:S01]  /*7a20*/  IMAD.WIDE.U32 R76, R79, UR10, R76 ;  /* 0x0000000a4f4c7c25 */ /* 0x000fe2000f8e004c */
[----:B------:R-:W-:Y:S02]  /*7a30*/  SHF.R.U64 R11, R11, 0x3, RZ ;  /* 0x000000030b0b7819 */ /* 0x000fe400000012ff */
[----:B------:R-:W-:Y:S01]  /*7a40*/  SHF.R.U64 R6, R6, 0x3, RZ ;  /* 0x0000000306067819 */ /* 0x000fe200000012ff */
[----:B------:R-:W-:Y:S01]  /*7a50*/  IMAD R79, R79, UR11, R20 ;  /* 0x0000000b4f4f7c24 */ /* 0x000fe2000f8e0214 */
        /* <DEDUP_REMOVED lines=10> */
[----:B------:R-:W-:Y:S01]  /*7b00*/  SHF.R.S32.HI R20, RZ, 0x1f, R81 ;  /* 0x0000001fff147819 */ /* 0x000fe20000011451 */
[----:B------:R-:W-:Y:S01]  /*7b10*/  ULDC.64 UR10, c[0x0][0xad8] ;  /* 0x0002b600000a7ab9 */ /* 0x000fe20000000a00 */
[----:B------:R-:W-:-:S02]  /*7b20*/  LOP3.LUT R4, R11, R4, RZ, 0x3c, !PT ;  /* 0x000000040b047212 */ /* 0x000fc400078e3cff */
[----:B------:R-:W-:Y:S01]  /*7b30*/  LOP3.LUT R72, R6, R7, RZ, 0x3c, !PT ;  /* 0x0000000706487212 */ /* 0x000fe200078e3cff */
[----:B------:R-:W-:Y:S01]  /*7b40*/  IMAD R20, R20, UR10, RZ ;  /* 0x0000000a14147c24 */ /* 0x000fe2000f8e02ff */
[----:B------:R-:W5:Y:S01]  /*7b50*/  LD.E.128 R8, desc[UR50][R8.64] ;  /* 0x0000003208087980 */ /* 0x000f62000c101d00 */
[----:B------:R-:W-:-:S03]  /*7b60*/  IMAD.IADD R77, R77, 0x1, R79 ;  /* 0x000000014d4d7824 */ /* 0x000fc600078e024f */
[----:B------:R-:W5:Y:S01]  /*7b70*/  LD.E.128 R4, desc[UR50][R4.64] ;  /* 0x0000003204047980 */ /* 0x000f62000c101d00 */
[----:B------:R-:W-:-:S03]  /*7b80*/  IMAD R84, R84, 0x80, R21 ;  /* 0x0000008054547824 */ /* 0x000fc600078e0215 */
[----:B------:R-:W5:Y:S01]  /*7b90*/  LD.E.128 R52, desc[UR50][R52.64] ;  /* 0x0000003234347980 */ /* 0x000f62000c101d00 */
[----:B------:R-:W-:-:S03]  /*7ba0*/  IMAD R79, R81, UR11, R20 ;  /* 0x0000000b514f7c24 */ /* 0x000fc6000f8e0214 */
[----:B------:R-:W5:Y:S01]  /*7bb0*/  LD.E.128 R56, desc[UR50][R56.64] ;  /* 0x0000003238387980 */ /* 0x000f62000c101d00 */
[----:B------:R-:W-:Y:S01]  /*7bc0*/  IMAD.WIDE.U32 R20, R81, UR10, R76 ;  /* 0x0000000a51147c25 */ /* 0x000fe2000f8e004c */
[----:B------:R-:W-:Y:S02]  /*7bd0*/  ULDC.64 UR10, c[0x0][0xa80] ;  /* 0x0002a000000a7ab9 */ /* 0x000fe40000000a00 */
[----:B------:R-:W5:Y:S04]  /*7be0*/  LD.E.128 R60, desc[UR50][R60.64] ;  /* 0x000000323c3c7980 */ /* 0x000f68000c101d00 */
        /* <DEDUP_REMOVED lines=9> */
[----:B------:R-:W-:Y:S01]  /*7c80*/  IMAD.IADD R21, R21, 0x1, R79 ;  /* 0x0000000115157824 */ /* 0x000fe200078e024f */
[----:B------:R-:W-:Y:S01]  /*7c90*/  LEA R82, P2, R20, UR10, 0x1 ;  /* 0x0000000a14527c11 */ /* 0x000fe2000f8408ff */
[----:B------:R-:W-:-:S03]  /*7ca0*/  UIADD3 UR8, UR8, 0x22820, URZ ;  /* 0x0002282008087890 */ /* 0x000fc6000fffe03f */
[----:B------:R-:W-:Y:S02]  /*7cb0*/  LEA.HI.X R83, R20, UR11, R21, 0x1, P2 ;  /* 0x0000000b14537c11 */ /* 0x000fe400090f0c15 */
[C---:B------:R-:W-:Y:S01]  /*7cc0*/  ISETP.GE.AND P2, PT, R84.reuse, R3, PT ;  /* 0x000000035400720c */ /* 0x040fe20003f46270 */
[----:B------:R-:W-:Y:S01]  /*7cd0*/  UPRMT UR8, URZ, 0x654, UR8 ;  /* 0x000006543f087896 */ /* 0x000fe20008000008 */
[C---:B------:R-:W-:Y:S02]  /*7ce0*/  VIADD R76, R84.reuse, 0x20 ;  /* 0x00000020544c7836 */ /* 0x040fe40000000000 */
[----:B------:R-:W-:Y:S02]  /*7cf0*/  VIADD R78, R84, 0x40 ;  /* 0x00000040544e7836 */ /* 0x000fe40000000000 */
[C---:B------:R-:W-:Y:S02]  /*7d00*/  VIADD R86, R0.reuse, 0x40 ;  /* 0x0000004000567836 */ /* 0x040fe40000000000 */
[----:B------:R-:W-:-:S02]  /*7d10*/  VIADD R88, R0, 0x80 ;  /* 0x0000008000587836 */ /* 0x000fc40000000000 */
[----:B------:R-:W-:Y:S01]  /*7d20*/  VIADD R90, R0, 0xc0 ;  /* 0x000000c0005a7836 */ /* 0x000fe20000000000 */
[----:B0-----:R0:W1:Y:S01]  /*7d30*/  SHFL.IDX PT, R85, R82, RZ, 0x181f ;  /* 0x00181fff52557589 */ /* 0x00106200000e0000 */
[----:B------:R-:W-:Y:S03]  /*7d40*/  BSSY B1, `(.L_x_9445) ;  /* 0x000001b000017945 */ /* 0x000fe60003800000 */
[----:B------:R0:W2:Y:S01]  /*7d50*/  SHFL.IDX PT, R81, R83, RZ, 0x181f ;  /* 0x00181fff53517589 */ /* 0x0000a200000e0000 */
[----:B------:R-:W-:Y:S01]  /*7d60*/  SYNCS.ARRIVE.TRANS64.RED.A1T0 RZ, [UR8], RZ ;  /* 0x000000ffffff79a7 */ /* 0x000fe20008100408 */
[-C--:B------:R-:W-:Y:S02]  /*7d70*/  ISETP.GE.AND P1, PT, R76, R3.reuse, PT ;  /* 0x000000034c00720c */ /* 0x080fe40003f26270 */
[----:B------:R-:W-:Y:S02]  /*7d80*/  ISETP.GE.AND P0, PT, R78, R3, PT ;  /* 0x000000034e00720c */ /* 0x000fe40003f06270 */
[----:B------:R-:W-:-:S02]  /*7d90*/  SHF.R.S32.HI R92, RZ, 0x1f, R0 ;  /* 0x0000001fff5c7819 */ /* 0x000fc40000011400 */
        /* <DEDUP_REMOVED lines=10> */
[----:B--2---:R-:W-:Y:S02]  /*7e40*/  @!P5 LEA.HI.X R21, R0, R81, R92, 0x1, P6 ;  /* 0x000000510015d211 */ /* 0x004fe400030f0c5c */
[----:B------:R-:W-:-:S03]  /*7e50*/  @!P4 LEA R76, P6, R86, R85, 0x1 ;  /* 0x00000055564cc211 */ /* 0x000fc600078c08ff */
[----:B-----5:R0:W-:Y:S01]  /*7e60*/  @!P5 ST.E.128 desc[UR50][R20.64], R4 ;  /* 0x000000041400d985 */ /* 0x0201e2000c101d32 */
[----:B------:R-:W-:Y:S02]  /*7e70*/  @!P4 LEA.HI.X R77, R86, R81, R87, 0x1, P6 ;  /* 0x00000051564dc211 */ /* 0x000fe400030f0c57 */
[----:B------:R-:W-:-:S03]  /*7e80*/  @!P3 LEA R78, P6, R88, R85, 0x1 ;  /* 0x00000055584eb211 */ /* 0x000fc600078c08ff */
[----:B------:R0:W-:Y:S01]  /*7e90*/  @!P4 ST.E.128 desc[UR50][R76.64], R28 ;  /* 0x0000001c4c00c985 */ /* 0x0001e2000c101d32 */
[----:B------:R-:W-:Y:S02]  /*7ea0*/  @!P3 LEA.HI.X R79, R88, R81, R89, 0x1, P6 ;  /* 0x00000051584fb211 */ /* 0x000fe400030f0c59 */
[----:B------:R-:W-:-:S03]  /*7eb0*/  @!P2 LEA R80, P6, R90, R85, 0x1 ;  /* 0x000000555a50a211 */ /* 0x000fc600078c08ff */
[----:B------:R0:W-:Y:S01]  /*7ec0*/  @!P3 ST.E.128 desc[UR50][R78.64], R44 ;  /* 0x0000002c4e00b985 */ /* 0x0001e2000c101d32 */
[----:B------:R-:W-:-:S05]  /*7ed0*/  @!P2 LEA.HI.X R81, R90, R81, R91, 0x1, P6 ;  /* 0x000000515a51a211 */ /* 0x000fca00030f0c5b */
[----:B------:R0:W-:Y:S04]  /*7ee0*/  @!P2 ST.E.128 desc[UR50][R80.64], R60 ;  /* 0x0000003c5000a985 */ /* 0x0001e8000c101d32 */
.L_x_9446:
[----:B------:R-:W-:Y:S05]  /*7ef0*/  BSYNC B1 ;  /* 0x0000000000017941 */ /* 0x000fea0003800000 */
.L_x_9445:
[----:B0----5:R0:W3:Y:S01]  /*7f00*/  SHFL.IDX PT, R29, R83, 0x1, 0x181f ;  /* 0x00381f00531d7f89 */ /* 0x0210e200000e0000 */
[----:B------:R-:W-:Y:S03]  /*7f10*/  BSSY B1, `(.L_x_9447) ;  /* 0x0000014000017945 */ /* 0x000fe60003800000 */
[----:B------:R0:W4:Y:S01]  /*7f20*/  SHFL.IDX PT, R21, R82, 0x1, 0x181f ;  /* 0x00381f0052157f89 */ /* 0x00012200000e0000 */
[----:B------:R-:W-:Y:S05]  /*7f30*/  @P1 BRA `(.L_x_9448) ;  /* 0x0000000000441947 */ /* 0x000fea0003800000 */
[----:B------:R-:W-:Y:S02]  /*7f40*/  ULDC UR4, c[0x0][0xac8] ;  /* 0x0002b20000047ab9 */ /* 0x000fe40000000800 */
[----:B------:R-:W-:Y:S02]  /*7f50*/  ISETP.GE.AND P4, PT, R0, UR4, PT ;  /* 0x0000000400007c0c */ /* 0x000fe4000bf86270 */
[----:B------:R-:W-:Y:S02]  /*7f60*/  ISETP.GE.AND P3, PT, R86, UR4, PT ;  /* 0x0000000456007c0c */ /* 0x000fe4000bf66270 */
[----:B------:R-:W-:Y:S02]  /*7f70*/  ISETP.GE.AND P2, PT, R88, UR4, PT ;  /* 0x0000000458007c0c */ /* 0x000fe4000bf46270 */
[----:B------:R-:W-:-:S07]  /*7f80*/  ISETP.GE.AND P1, PT, R90, UR4, PT ;  /* 0x000000045a007c0c */ /* 0x000fce000bf26270 */
[-C--:B----4-:R-:W-:Y:S02]  /*7f90*/  @!P4 LEA R4, P6, R0, R21.reuse, 0x1 ;  /* 0x000000150004c211 */ /* 0x090fe400078c08ff */
[----:B------:R-:W-:Y:S02]  /*7fa0*/  @!P3 LEA R6, P5, R86, R21, 0x1 ;  /* 0x000000155606b211 */ /* 0x000fe400078a08ff */
[----:B---3--:R-:W-:Y:S02]  /*7fb0*/  @!P4 LEA.HI.X R5, R0, R29, R92, 0x1, P6 ;  /* 0x0000001d0005c211 */ /* 0x008fe400030f0c5c */
[----:B------:R-:W-:Y:S02]  /*7fc0*/  @!P2 LEA R20, P6, R88, R21, 0x1 ;  /* 0x000000155814a211 */ /* 0x000fe400078c08ff */
[----:B------:R-:W-:Y:S01]  /*7fd0*/  @!P3 LEA.HI.X R7, R86, R29, R87, 0x1, P5 ;  /* 0x0000001d5607b211 */ /* 0x000fe200028f0c57 */
[----:B------:R3:W-:Y:S01]  /*7fe0*/  @!P4 ST.E.128 desc[UR50][R4.64], R8 ;  /* 0x000000080400c985 */ /* 0x0007e2000c101d32 */
[----:B------:R-:W-:-:S02]  /*7ff0*/  @!P1 LEA R28, P5, R90, R21, 0x1 ;  /* 0x000000155a1c9211 */ /* 0x000fc400078a08ff */
[-C--:B------:R-:W-:Y:S01]  /*8000*/  @!P2 LEA.HI.X R21, R88, R29.reuse, R89, 0x1, P6 ;  /* 0x0000001d5815a211 */ /* 0x080fe200030f0c59 */
[----:B------:R3:W-:Y:S01]  /*8010*/  @!P3 ST.E.128 desc[UR50][R6.64], R32 ;  /* 0x000000200600b985 */ /* 0x0007e2000c101d32 */
[----:B------:R-:W-:-:S03]  /*8020*/  @!P1 LEA.HI.X R29, R90, R29, R91, 0x1, P5 ;  /* 0x0000001d5a1d9211 */ /* 0x000fc600028f0c5b */
[----:B------:R3:W-:Y:S04]  /*8030*/  @!P2 ST.E.128 desc[UR50][R20.64], R48 ;  /* 0x000000301400a985 */ /* 0x0007e8000c101d32 */
[----:B------:R3:W-:Y:S02]  /*8040*/  @!P1 ST.E.128 desc[UR50][R28.64], R64 ;  /* 0x000000401c009985 */ /* 0x0007e4000c101d32 */
.L_x_9448:
[----:B------:R-:W-:Y:S05]  /*8050*/  BSYNC B1 ;  /* 0x0000000000017941 */ /* 0x000fea0003800000 */
.L_x_9447:
[----:B---3--:R3:W0:Y:S01]  /*8060*/  SHFL.IDX PT, R11, R83, 0x2, 0x181f ;  /* 0x00581f00530b7f89 */ /* 0x00862200000e0000 */
[----:B------:R-:W-:Y:S03]  /*8070*/  BSSY B1, `(.L_x_9449) ;  /* 0x0000014000017945 */ /* 0x000fe60003800000 */
[----:B------:R3:W0:Y:S01]  /*8080*/  SHFL.IDX PT, R7, R82, 0x2, 0x181f ;  /* 0x00581f0052077f89 */ /* 0x00062200000e0000 */
[----:B------:R-:W-:Y:S05]  /*8090*/  @P0 BRA `(.L_x_9450) ;  /* 0x0000000000440947 */ /* 0x000fea0003800000 */
[----:B------:R-:W-:Y:S02]  /*80a0*/  ULDC UR4, c[0x0][0xac8] ;  /* 0x0002b20000047ab9 */ /* 0x000fe40000000800 */
[----:B------:R-:W-:Y:S02]  /*80b0*/  ISETP.GE.AND P3, PT, R0, UR4, PT ;  /* 0x0000000400007c0c */ /* 0x000fe4000bf66270 */
[----:B------:R-:W-:Y:S02]  /*80c0*/  ISETP.GE.AND P2, PT, R86, UR4, PT ;  /* 0x0000000456007c0c */ /* 0x000fe4000bf46270 */
[----:B------:R-:W-:Y:S02]  /*80d0*/  ISETP.GE.AND P1, PT, R88, UR4, PT ;  /* 0x0000000458007c0c */ /* 0x000fe4000bf26270 */
[----:B------:R-:W-:-:S07]  /*80e0*/  ISETP.GE.AND P0, PT, R90, UR4, PT ;  /* 0x000000045a007c0c */ /* 0x000fce000bf06270 */
[-C--:B0-----:R-:W-:Y:S02]  /*80f0*/  @!P3 LEA R4, P6, R0, R7.reuse, 0x1 ;  /* 0x000000070004b211 */ /* 0x081fe400078c08ff */
[-C--:B------:R-:W-:Y:S02]  /*8100*/  @!P2 LEA R6, P5, R86, R7.reuse, 0x1 ;  /* 0x000000075606a211 */ /* 0x080fe400078a08ff */
[----:B------:R-:W-:Y:S02]  /*8110*/  @!P1 LEA R8, P4, R88, R7, 0x1 ;  /* 0x0000000758089211 */ /* 0x000fe400078808ff */
[----:B------:R-:W-:Y:S02]  /*8120*/  @!P3 LEA.HI.X R5, R0, R11, R92, 0x1, P6 ;  /* 0x0000000b0005b211 */ /* 0x000fe400030f0c5c */
[----:B------:R-:W-:Y:S02]  /*8130*/  @!P0 LEA R10, P6, R90, R7, 0x1 ;  /* 0x000000075a0a8211 */ /* 0x000fe400078c08ff */
[-C--:B------:R-:W-:Y:S01]  /*8140*/  @!P2 LEA.HI.X R7, R86, R11.reuse, R87, 0x1, P5 ;  /* 0x0000000b5607a211 */ /* 0x080fe200028f0c57 */
[----:B------:R0:W-:Y:S01]  /*8150*/  @!P3 ST.E.128 desc[UR50][R4.64], R12 ;  /* 0x0000000c0400b985 */ /* 0x0001e2000c101d32 */
[----:B------:R-:W-:-:S02]  /*8160*/  @!P1 LEA.HI.X R9, R88, R11, R89, 0x1, P4 ;  /* 0x0000000b58099211 */ /* 0x000fc400020f0c59 */
[----:B------:R-:W-:Y:S01]  /*8170*/  @!P0 LEA.HI.X R11, R90, R11, R91, 0x1, P6 ;  /* 0x0000000b5a0b8211 */ /* 0x000fe200030f0c5b */
[----:B------:R0:W-:Y:S04]  /*8180*/  @!P2 ST.E.128 desc[UR50][R6.64], R36 ;  /* 0x000000240600a985 */ /* 0x0001e8000c101d32 */
[----:B------:R0:W-:Y:S04]  /*8190*/  @!P1 ST.E.128 desc[UR50][R8.64], R52 ;  /* 0x0000003408009985 */ /* 0x0001e8000c101d32 */
[----:B------:R0:W-:Y:S02]  /*81a0*/  @!P0 ST.E.128 desc[UR50][R10.64], R68 ;  /* 0x000000440a008985 */ /* 0x0001e4000c101d32 */
.L_x_9450:
[----:B------:R-:W-:Y:S05]  /*81b0*/  BSYNC B1 ;  /* 0x0000000000017941 */ /* 0x000fea0003800000 */
.L_x_9449:
[----:B0-----:R-:W-:Y:S01]  /*81c0*/  VIADD R4, R84, 0x60 ;  /* 0x0000006054047836 */ /* 0x001fe20000000000 */
[----:B---3--:R-:W0:Y:S04]  /*81d0*/  SHFL.IDX PT, R83, R83, 0x3, 0x181f ;  /* 0x00781f0053537f89 */ /* 0x008e2800000e0000 */
[----:B------:R-:W-:Y:S01]  /*81e0*/  ISETP.GE.AND P0, PT, R4, R3, PT ;  /* 0x000000030400720c */ /* 0x000fe20003f06270 */
[----:B------:R3:W0:-:S12]  /*81f0*/  SHFL.IDX PT, R11, R82, 0x3, 0x181f ;  /* 0x00781f00520b7f89 */ /* 0x00061800000e0000 */
[----:B---3--:R-:W-:Y:S05]  /*8200*/  @P0 BRA `(.L_x_9451) ;  /* 0x0000002400a40947 */ /* 0x008fea0003800000 */
[----:B------:R-:W-:Y:S02]  /*8210*/  ULDC UR4, c[0x0][0xac8] ;  /* 0x0002b20000047ab9 */ /* 0x000fe40000000800 */
[----:B------:R-:W-:Y:S02]  /*8220*/  ISETP.GE.AND P3, PT, R0, UR4, PT ;  /* 0x0000000400007c0c */ /* 0x000fe4000bf66270 */
[----:B------:R-:W-:Y:S02]  /*8230*/  ISETP.GE.AND P4, PT, R86, UR4, PT ;  /* 0x0000000456007c0c */ /* 0x000fe4000bf86270 */
[----:B------:R-:W-:-:S09]  /*8240*/  ISETP.GE.AND P5, PT, R88, UR4, PT ;  /* 0x0000000458007c0c */ /* 0x000fd2000bfa6270 */
[-C--:B0-----:R-:W-:Y:S02]  /*8250*/  @!P3 LEA R4, P0, R0, R11.reuse, 0x1 ;  /* 0x0000000b0004b211 */ /* 0x081fe400078008ff */
[-C--:B------:R-:W-:Y:S02]  /*8260*/  @!P4 LEA R6, P1, R86, R11.reuse, 0x1 ;  /* 0x0000000b5606c211 */ /* 0x080fe400078208ff */
[----:B------:R-:W-:Y:S02]  /*8270*/  @!P5 LEA R8, P2, R88, R11, 0x1 ;  /* 0x0000000b5808d211 */ /* 0x000fe400078408ff */
[-C--:B------:R-:W-:Y:S02]  /*8280*/  @!P3 LEA.HI.X R5, R0, R83.reuse, R92, 0x1, P0 ;  /* 0x000000530005b211 */ /* 0x080fe400000f0c5c */
[-C--:B------:R-:W-:Y:S02]  /*8290*/  @!P4 LEA.HI.X R7, R86, R83.reuse, R87, 0x1, P1 ;  /* 0x000000535607c211 */ /* 0x080fe400008f0c57 */
[----:B------:R-:W-:Y:S01]  /*82a0*/  @!P5 LEA.HI.X R9, R88, R83, R89, 0x1, P2 ;  /* 0x000000535809d211 */ /* 0x000fe200010f0c59 */
[----:B------:R3:W-:Y:S01]  /*82b0*/  @!P3 ST.E.128 desc[UR50][R4.64], R24 ;  /* 0x000000180400b985 */ /* 0x0007e2000c101d32 */
[----:B------:R-:W-:-:S03]  /*82c0*/  ISETP.GE.AND P0, PT, R90, UR4, PT ;  /* 0x000000045a007c0c */ /* 0x000fc6000bf06270 */
[----:B------:R3:W-:Y:S04]  /*82d0*/  @!P4 ST.E.128 desc[UR50][R6.64], R40 ;  /* 0x000000280600c985 */ /* 0x0007e8000c101d32 */
[----:B------:R3:W-:Y:S06]  /*82e0*/  @!P5 ST.E.128 desc[UR50][R8.64], R56 ;  /* 0x000000380800d985 */ /* 0x0007ec000c101d32 */
[----:B------:R-:W-:Y:S05]  /*82f0*/  @P0 BRA `(.L_x_9451) ;  /* 0x0000002400680947 */ /* 0x000fea0003800000 */
[----:B---3--:R-:W-:-:S04]  /*8300*/  LEA R4, P0, R90, R11, 0x1 ;  /* 0x0000000b5a047211 */ /* 0x008fc800078008ff */
[----:B------:R-:W-:-:S05]  /*8310*/  LEA.HI.X R5, R90, R83, R91, 0x1, P0 ;  /* 0x000000535a057211 */ /* 0x000fca00000f0c5b */
[----:B------:R0:W-:Y:S01]  /*8320*/  ST.E.128 desc[UR50][R4.64], R72 ;  /* 0x0000004804007985 */ /* 0x0001e2000c101d32 */
[----:B------:R-:W-:Y:S05]  /*8330*/  BRA `(.L_x_9451) ;  /* 0x0000002400587947 */ /* 0x000fea0003800000 */
.L_x_9444:
[----:B------:R-:W-:Y:S01]  /*8340*/  ULDC.64 UR14, c[0x0][0xb08] ;  /* 0x0002c200000e7ab9 */ /* 0x000fe20000000a00 */
[----:B------:R-:W-:Y:S01]  /*8350*/  IMAD.MOV.U32 R3, RZ, RZ, R12 ;  /* 0x000000ffff037224 */ /* 0x000fe200078e000c */
        /* <DEDUP_REMOVED lines=11> */
[----:B------:R-:W-:Y:S01]  /*8410*/  ULDC.64 UR12, c[0x0][0xb38] ;  /* 0x0002ce00000c7ab9 */ /* 0x000fe20000000a00 */
[----:B------:R-:W-:Y:S01]  /*8420*/  UIMAD UR4, UR4, UR14, URZ ;  /* 0x0000000e040472a4 */ /* 0x000fe2000f8e023f */
[----:B------:R-:W-:Y:S01]  /*8430*/  SHF.R.S32.HI R156, RZ, 0x1f, R207 ;  /* 0x0000001fff9c7819 */ /* 0x000fe200000114cf */
[----:B------:R-:W-:Y:S01]  /*8440*/  UIMAD.WIDE.U32 UR10, UR43, UR12, UR10 ;  /* 0x0000000c2b0a72a5 */ /* 0x000fe2000f8e000a */
[----:B------:R-:W-:Y:S01]  /*8450*/  SHF.R.S32.HI R157, RZ, 0x1f, R208 ;  /* 0x0000001fff9d7819 */ /* 0x000fe200000114d0 */
[----:B------:R-:W-:Y:S01]  /*8460*/  UIMAD UR4, UR39, UR15, UR4 ;  /* 0x0000000f270472a4 */ /* 0x000fe2000f8e0204 */
[----:B------:R-:W-:Y:S01]  /*8470*/  SHF.R.S32.HI R158, RZ, 0x1f, R209 ;  /* 0x0000001fff9e7819 */ /* 0x000fe200000114d1 */
[----:B------:R-:W-:Y:S01]  /*8480*/  UIMAD UR11, UR43, UR13, UR11 ;  /* 0x0000000d2b0b72a4 */ /* 0x000fe2000f8e020b */
[----:B------:R-:W-:Y:S01]  /*8490*/  SHF.R.S32.HI R159, RZ, 0x1f, R210 ;  /* 0x0000001fff9f7819 */ /* 0x000fe200000114d2 */
[----:B------:R-:W-:Y:S01]  /*84a0*/  @UP1 ULDC UR12, c[0x0][0xbec] ;  /* 0x0002fb00000c1ab9 */ /* 0x000fe20000000800 */
[----:B------:R-:W-:Y:S01]  /*84b0*/  UIADD3 UR8, UR8, 0x22820, URZ ;  /* 0x0002282008087890 */ /* 0x000fe2000fffe03f */
[----:B0-----:R-:W-:Y:S01]  /*84c0*/  @P1 IMAD.HI.U32 R0, R12, UR12, RZ ;  /* 0x0000000c0c001c27 */ /* 0x001fe2000f8e00ff */
[----:B------:R-:W-:Y:S01]  /*84d0*/  UIMAD.WIDE.U32 UR10, UR39, UR14, UR10 ;  /* 0x0000000e270a72a5 */ /* 0x000fe2000f8e000a */
[----:B------:R-:W-:Y:S01]  /*84e0*/  SHF.R.S32.HI R160, RZ, 0x1f, R211 ;  /* 0x0000001fffa07819 */ /* 0x000fe200000114d3 */
[----:B------:R-:W-:Y:S01]  /*84f0*/  ULDC.64 UR12, c[0x0][0xb48] ;  /* 0x0002d200000c7ab9 */ /* 0x000fe20000000a00 */
[----:B------:R-:W-:Y:S01]  /*8500*/  UPRMT UR8, URZ, 0x654, UR8 ;  /* 0x000006543f087896 */ /* 0x000fe20008000008 */
[----:B------:R-:W-:Y:S01]  /*8510*/  SHF.R.S32.HI R161, RZ, 0x1f, R212 ;  /* 0x0000001fffa17819 */ /* 0x000fe200000114d4 */
[----:B------:R-:W-:Y:S01]  /*8520*/  UIADD3 UR11, UR11, UR4, URZ ;  /* 0x000000040b0b7290 */ /* 0x000fe2000fffe03f */
[----:B------:R-:W-:-:S02]  /*8530*/  SHF.R.S32.HI R162, RZ, 0x1f, R213 ;  /* 0x0000001fffa27819 */ /* 0x000fc400000114d5 */
[----:B------:R-:W-:Y:S01]  /*8540*/  @UP1 ULDC UR4, c[0x0][0xbf0] ;  /* 0x0002fc0000041ab9 */ /* 0x000fe20000000800 */
[----:B------:R-:W-:Y:S01]  /*8550*/  UIMAD.WIDE.U32 UR10, UR42, UR12, UR10 ;  /* 0x0000000c2a0a72a5 */ /* 0x000fe2000f8e000a */
[----:B------:R-:W-:Y:S02]  /*8560*/  @P1 SHF.R.U32.HI R3, RZ, UR4, R0 ;  /* 0x00000004ff031c19 */ /* 0x000fe40008011600 */
[----:B------:R-:W-:Y:S01]  /*8570*/  SYNCS.ARRIVE.TRANS64.RED.A1T0 RZ, [UR8], RZ ;  /* 0x000000ffffff79a7 */ /* 0x000fe20008100408 */
[----:B------:R-:W-:Y:S01]  /*8580*/  UIMAD UR42, UR42, UR13, UR11 ;  /* 0x0000000d2a2a72a4 */ /* 0x000fe2000f8e020b */
[--C-:B------:R-:W-:Y:S01]  /*8590*/  SHF.R.S32.HI R0, RZ, 0x1f, R3.reuse ;  /* 0x0000001fff007819 */ /* 0x100fe20000011403 */
[----:B------:R-:W-:Y:S01]  /*85a0*/  IMAD.MOV R7, RZ, RZ, -R3 ;  /* 0x000000ffff077224 */ /* 0x000fe200078e0a03 */
[----:B------:R-:W-:Y:S01]  /*85b0*/  ULDC.64 UR12, c[0x0][0xb30] ;  /* 0x0002cc00000c7ab9 */ /* 0x000fe20000000a00 */
[----:B------:R-:W-:Y:S01]  /*85c0*/  IMAD.U32 R5, RZ, RZ, UR11 ;  /* 0x0000000bff057e24 */ /* 0x000fe2000f8e00ff */
[----:B------:R-:W-:Y:S01]  /*85d0*/  SHF.R.S32.HI R163, RZ, 0x1f, R214 ;  /* 0x0000001fffa37819 */ /* 0x000fe200000114d6 */
[----:B------:R-:W-:Y:S01]  /*85e0*/  IMAD R7, R7, UR9, R12 ;  /* 0x0000000907077c24 */ /* 0x000fe2000f8e020c */
[----:B------:R-:W-:Y:S01]  /*85f0*/  SHF.R.S32.HI R164, RZ, 0x1f, R215 ;  /* 0x0000001fffa47819 */ /* 0x000fe200000114d7 */
[----:B------:R-:W-:Y:S01]  /*8600*/  IMAD R0, R0, UR12, RZ ;  /* 0x0000000c00007c24 */ /* 0x000fe2000f8e02ff */
[----:B------:R-:W-:Y:S01]  /*8610*/  SHF.R.S32.HI R165, RZ, 0x1f, R216 ;  /* 0x0000001fffa57819 */ /* 0x000fe200000114d8 */
[----:B------:R-:W-:Y:S01]  /*8620*/  IMAD.U32 R4, RZ, RZ, UR10 ;  /* 0x0000000aff047e24 */ /* 0x000fe2000f8e00ff */
[----:B------:R-:W-:Y:S01]  /*8630*/  ULDC.64 UR10, c[0x0][0xb28] ;  /* 0x0002ca00000a7ab9 */ /* 0x000fe20000000a00 */
[----:B------:R-:W-:Y:S01]  /*8640*/  IMAD.U32 R5, RZ, RZ, UR42 ;  /* 0x0000002aff057e24 */ /* 0x000fe2000f8e00ff */
[----:B------:R-:W-:Y:S01]  /*8650*/  SHF.R.S32.HI R166, RZ, 0x1f, R217 ;  /* 0x0000001fffa67819 */ /* 0x000fe200000114d9 */
[C---:B------:R-:W-:Y:S01]  /*8660*/  IMAD R9, R3.reuse, UR13, R0 ;  /* 0x0000000d03097c24 */ /* 0x040fe2000f8e0200 */
[----:B------:R-:W-:Y:S01]  /*8670*/  SHF.R.S32.HI R0, RZ, 0x1f, R7 ;  /* 0x0000001fff007819 */ /* 0x000fe20000011407 */
[----:B------:R-:W-:Y:S01]  /*8680*/  IMAD.WIDE.U32 R4, R3, UR12, R4 ;  /* 0x0000000c03047c25 */ /* 0x000fe2000f8e0004 */
[----:B------:R-:W-:-:S02]  /*8690*/  SHF.R.S32.HI R167, RZ, 0x1f, R218 ;  /* 0x0000001fffa77819 */ /* 0x000fc400000114da */
[----:B------:R-:W-:Y:S01]  /*86a0*/  SHF.R.S32.HI R168, RZ, 0x1f, R219 ;  /* 0x0000001fffa87819 */ /* 0x000fe200000114db */
[----:B------:R-:W-:Y:S01]  /*86b0*/  IMAD R0, R0, UR10, RZ ;  /* 0x0000000a00007c24 */ /* 0x000fe2000f8e02ff */
[----:B------:R-:W-:Y:S01]  /*86c0*/  SHF.R.S32.HI R20, RZ, 0x1f, R220 ;  /* 0x0000001fff147819 */ /* 0x000fe200000114dc */
[----:B------:R-:W-:Y:S01]  /*86d0*/  IMAD.IADD R5, R5, 0x1, R9 ;  /* 0x0000000105057824 */ /* 0x000fe200078e0209 */
[----:B------:R-:W-:Y:S01]  /*86e0*/  SHF.R.S32.HI R169, RZ, 0x1f, R221 ;  /* 0x0000001fffa97819 */ /* 0x000fe200000114dd */
[C---:B------:R-:W-:Y:S01]  /*86f0*/  IMAD R3, R7.reuse, UR11, R0 ;  /* 0x0000000b07037c24 */ /* 0x040fe2000f8e0200 */
[----:B------:R-:W-:Y:S01]  /*8700*/  SHF.R.S32.HI R170, RZ, 0x1f, R222 ;  /* 0x0000001fffaa7819 */ /* 0x000fe200000114de */
[----:B------:R-:W-:Y:S01]  /*8710*/  IMAD.WIDE.U32 R4, R7, UR10, R4 ;  /* 0x0000000a07047c25 */ /* 0x000fe2000f8e0004 */
[----:B------:R-:W-:Y:S01]  /*8720*/  ULDC.64 UR10, c[0x0][0xb00] ;  /* 0x0002c000000a7ab9 */ /* 0x000fe20000000a00 */
[----:B------:R-:W-:Y:S02]  /*8730*/  SHF.R.S32.HI R171, RZ, 0x1f, R223 ;  /* 0x0000001fffab7819 */ /* 0x000fe400000114df */
[----:B------:R-:W-:Y:S01]  /*8740*/  IMAD.IADD R3, R5, 0x1, R3 ;  /* 0x0000000105037824 */ /* 0x000fe200078e0203 */
[----:B------:R-:W-:-:S02]  /*8750*/  LEA R0, P1, R4, UR10, 0x2 ;  /* 0x0000000a04007c11 */ /* 0x000fc4000f8210ff */
[----:B------:R-:W-:Y:S02]  /*8760*/  SHF.R.S32.HI R172, RZ, 0x1f, R224 ;  /* 0x0000001fffac7819 */ /* 0x000fe400000114e0 */
[----:B------:R-:W-:Y:S02]  /*8770*/  LEA.HI.X R3, R4, UR11, R3, 0x2, P1 ;  /* 0x0000000b04037c11 */ /* 0x000fe400088f1403 */
[----:B------:R0:W1:Y:S04]  /*8780*/  SHFL.IDX PT, R4, R0, RZ, 0x1c1f ;  /* 0x001c1fff00047589 */ /* 0x00006800000e0000 */
[----:B------:R0:W2:Y:S01]  /*8790*/  SHFL.IDX PT, R5, R3, RZ, 0x1c1f ;  /* 0x001c1fff03057589 */ /* 0x0000a200000e0000 */
[----:B------:R-:W-:Y:S05]  /*87a0*/  @P2 BRA `(.L_x_9453) ;  /* 0x0000000800242947 */ /* 0x000fea0003800000 */
[----:B------:R-:W-:Y:S01]  /*87b0*/  ULDC UR4, c[0x0][0xac8] ;  /* 0x0002b20000047ab9 */ /* 0x000fe20000000800 */
[----:B------:R-:W-:Y:S01]  /*87c0*/  VIADD R21, R2, 0xe0 ;  /* 0x000000e002157836 */ /* 0x000fe20000000000 */
[----:B------:R-:W-:Y:S02]  /*87d0*/  ISETP.GE.AND P2, PT, R224, UR4, PT ;  /* 0x00000004e0007c0c */ /* 0x000fe4000bf46270 */
[----:B------:R-:W-:Y:S02]  /*87e0*/  ISETP.GE.AND P3, PT, R2, UR4, PT ;  /* 0x0000000402007c0c */ /* 0x000fe4000bf66270 */
[----:B------:R-:W-:Y:S02]  /*87f0*/  ISETP.GE.AND P1, PT, R223, UR4, PT ;  /* 0x00000004df007c0c */ /* 0x000fe4000bf26270 */
[----:B------:R-:W-:-:S07]  /*8800*/  ISETP.GE.AND P4, PT, R222, UR4, PT ;  /* 0x00000004de007c0c */ /* 0x000fce000bf86270 */
[----:B-1----:R-:W-:Y:S02]  /*8810*/  @!P2 LEA R8, P5, R224, R4, 0x2 ;  /* 0x00000004e008a211 */ /* 0x002fe400078a10ff */
[----:B--2---:R-:W-:Y:S02]  /*8820*/  @!P3 IMAD.WIDE R6, R2, 0x4, R4 ;  /* 0x000000040206b825 */ /* 0x004fe400078e0204 */
[----:B------:R-:W-:-:S03]  /*8830*/  @!P2 LEA.HI.X R9, R224, R5, R172, 0x2, P5 ;  /* 0x00000005e009a211 */ /* 0x000fc600028f14ac */
[----:B------:R1:W-:Y:S01]  /*8840*/  @!P3 ST.E.64 desc[UR50][R6.64], R24 ;  /* 0x000000180600b985 */ /* 0x0003e2000c101b32 */
[----:B------:R-:W-:-:S03]  /*8850*/  ISETP.GE.AND P3, PT, R221, UR4, PT ;  /* 0x00000004dd007c0c */ /* 0x000fc6000bf66270 */
[----:B------:R2:W-:Y:S01]  /*8860*/  @!P2 ST.E.64 desc[UR50][R8.64], R28 ;  /* 0x0000001c0800a985 */ /* 0x0005e2000c101b32 */
[----:B------:R-:W-:Y:S02]  /*8870*/  ISETP.GE.AND P2, PT, R220, UR4, PT ;  /* 0x00000004dc007c0c */ /* 0x000fe4000bf46270 */
[----:B-1----:R-:W-:Y:S01]  /*8880*/  @!P1 LEA R6, P6, R223, R4, 0x2 ;  /* 0x00000004df069211 */ /* 0x002fe200078c10ff */
[----:B------:R-:W-:-:S03]  /*8890*/  VIADD R25, R2, 0xf0 ;  /* 0x000000f002197836 */ /* 0x000fc60000000000 */
[----:B------:R-:W-:Y:S01]  /*88a0*/  @!P1 LEA.HI.X R7, R223, R5, R171, 0x2, P6 ;  /* 0x00000005df079211 */ /* 0x000fe200030f14ab */
[----:B--2---:R-:W-:Y:S01]  /*88b0*/  VIADD R29, R2, 0xf8 ;  /* 0x000000f8021d7836 */ /* 0x004fe20000000000 */
[----:B------:R-:W-:-:S03]  /*88c0*/  @!P4 LEA R8, P5, R222, R4, 0x2 ;  /* 0x00000004de08c211 */ /* 0x000fc600078a10ff */
[----:B------:R1:W-:Y:S01]  /*88d0*/  @!P1 ST.E.64 desc[UR50][R6.64], R32 ;  /* 0x0000002006009985 */ /* 0x0003e2000c101b32 */
[----:B------:R-:W-:Y:S02]  /*88e0*/  @!P4 LEA.HI.X R9, R222, R5, R170, 0x2, P5 ;  /* 0x00000005de09c211 */ /* 0x000fe400028f14aa */
[----:B------:R-:W-:-:S03]  /*88f0*/  ISETP.GE.AND P1, PT, R219, UR4, PT ;  /* 0x00000004db007c0c */ /* 0x000fc6000bf26270 */
[----:B------:R2:W-:Y:S01]  /*8900*/  @!P4 ST.E.64 desc[UR50][R8.64], R36 ;  /* 0x000000240800c985 */ /* 0x0005e2000c101b32 */
[----:B------:R-:W-:Y:S02]  /*8910*/  ISETP.GE.AND P4, PT, R218, UR4, PT ;  /* 0x00000004da007c0c */ /* 0x000fe4000bf86270 */
[----:B-1----:R-:W-:Y:S01]  /*8920*/  @!P3 LEA R6, P6, R221, R4, 0x2 ;  /* 0x00000004dd06b211 */ /* 0x002fe200078c10ff */
[----:B------:R-:W-:-:S03]  /*8930*/  VIADD R33, R2, 0xe8 ;  /* 0x000000e802217836 */ /* 0x000fc60000000000 */
[----:B------:R-:W-:Y:S02]  /*8940*/  @!P3 LEA.HI.X R7, R221, R5, R169, 0x2, P6 ;  /* 0x00000005dd07b211 */ /* 0x000fe400030f14a9 */
[----:B--2---:R-:W-:-:S03]  /*8950*/  @!P2 LEA R8, P5, R220, R4, 0x2 ;  /* 0x00000004dc08a211 */ /* 0x004fc600078a10ff */
[----:B------:R1:W-:Y:S01]  /*8960*/  @!P3 ST.E.64 desc[UR50][R6.64], R40 ;  /* 0x000000280600b985 */ /* 0x0003e2000c101b32 */
[----:B------:R-:W-:Y:S02]  /*8970*/  @!P2 LEA.HI.X R9, R220, R5, R20, 0x2, P5 ;  /* 0x00000005dc09a211 */ /* 0x000fe400028f1414 */
[----:B------:R-:W-:-:S03]  /*8980*/  ISETP.GE.AND P3, PT, R217, UR4, PT ;  /* 0x00000004d9007c0c */ /* 0x000fc6000bf66270 */
[----:B------:R2:W-:Y:S01]  /*8990*/  @!P2 ST.E.64 desc[UR50][R8.64], R44 ;  /* 0x0000002c0800a985 */ /* 0x0005e2000c101b32 */
[----:B------:R-:W-:Y:S02]  /*89a0*/  ISETP.GE.AND P2, PT, R216, UR4, PT ;  /* 0x00000004d8007c0c */ /* 0x000fe4000bf46270 */
[----:B-1----:R-:W-:-:S04]  /*89b0*/  @!P1 LEA R6, P6, R219, R4, 0x2 ;  /* 0x00000004db069211 */ /* 0x002fc800078c10ff */
        /* <DEDUP_REMOVED lines=19> */
[-C--:B------:R-:W-:Y:S02]  /*8af0*/  @!P4 LEA.HI.X R9, R214, R5.reuse, R163, 0x2, P5 ;  /* 0x00000005d609c211 */ /* 0x080fe400028f14a3 */
[----:B------:R-:W-:Y:S02]  /*8b00*/  ISETP.GE.AND P1, PT, R211, UR4, PT ;  /* 0x00000004d3007c0c */ /* 0x000fe4000bf26270 */
[-C--:B------:R-:W-:Y:S01]  /*8b10*/  @!P2 LEA R10, P5, R212, R4.reuse, 0x2 ;  /* 0x00000004d40aa211 */ /* 0x080fe200078a10ff */
[----:B------:R2:W-:Y:S01]  /*8b20*/  @!P4 ST.E.64 desc[UR50][R8.64], R68 ;  /* 0x000000440800c985 */ /* 0x0005e2000c101b32 */
[----:B------:R-:W-:Y:S02]  /*8b30*/  ISETP.GE.AND P4, PT, R210, UR4, PT ;  /* 0x00000004d2007c0c */ /* 0x000fe4000bf86270 */
[----:B------:R-:W-:Y:S02]  /*8b40*/  @!P2 LEA.HI.X R11, R212, R5, R161, 0x2, P5 ;  /* 0x00000005d40ba211 */ /* 0x000fe400028f14a1 */
[----:B-1----:R-:W-:-:S04]  /*8b50*/  @!P3 LEA R6, P6, R213, R4, 0x2 ;  /* 0x00000004d506b211 */ /* 0x002fc800078c10ff */
[----:B------:R-:W-:Y:S02]  /*8b60*/  @!P3 LEA.HI.X R7, R213, R5, R162, 0x2, P6 ;  /* 0x00000005d507b211 */ /* 0x000fe400030f14a2 */
[----:B------:R-:W-:-:S03]  /*8b70*/  @!P1 LEA R12, P6, R211, R4, 0x2 ;  /* 0x00000004d30c9211 */ /* 0x000fc600078c10ff */
[----:B------:R-:W-:Y:S01]  /*8b80*/  @!P4 LEA R14, P5, R210, R4, 0x2 ;  /* 0x00000004d20ec211 */ /* 0x000fe200078a10ff */
[----:B------:R1:W-:Y:S01]  /*8b90*/  @!P3 ST.E.64 desc[UR50][R6.64], R72 ;  /* 0x000000480600b985 */ /* 0x0003e2000c101b32 */
[----:B------:R-:W-:Y:S02]  /*8ba0*/  ISETP.GE.AND P3, PT, R209, UR4, PT ;  /* 0x00000004d1007c0c */ /* 0x000fe4000bf66270 */
[-C--:B------:R-:W-:Y:S01]  /*8bb0*/  @!P1 LEA.HI.X R13, R211, R5.reuse, R160, 0x2, P6 ;  /* 0x00000005d30d9211 */ /* 0x080fe200030f14a0 */
[----:B------:R3:W-:Y:S01]  /*8bc0*/  @!P2 ST.E.64 desc[UR50][R10.64], R76 ;  /* 0x0000004c0a00a985 */ /* 0x0007e2000c101b32 */
[----:B------:R-:W-:Y:S02]  /*8bd0*/  ISETP.GE.AND P2, PT, R208, UR4, PT ;  /* 0x00000004d0007c0c */ /* 0x000fe4000bf46270 */
[----:B------:R-:W-:Y:S01]  /*8be0*/  @!P4 LEA.HI.X R15, R210, R5, R159, 0x2, P5 ;  /* 0x00000005d20fc211 */ /* 0x000fe200028f149f */
[----:B------:R4:W-:Y:S01]  /*8bf0*/  @!P1 ST.E.64 desc[UR50][R12.64], R80 ;  /* 0x000000500c009985 */ /* 0x0009e2000c101b32 */
[----:B------:R-:W-:-:S03]  /*8c00*/  ISETP.GE.AND P1, PT, R207, UR4, PT ;  /* 0x00000004cf007c0c */ /* 0x000fc6000bf26270 */
[----:B------:R5:W-:Y:S01]  /*8c10*/  @!P4 ST.E.64 desc[UR50][R14.64], R84 ;  /* 0x000000540e00c985 */ /* 0x000be2000c101b32 */
[----:B------:R-:W-:Y:S02]  /*8c20*/  ISETP.GE.AND P4, PT, R206, UR4, PT ;  /* 0x00000004ce007c0c */ /* 0x000fe4000bf86270 */
[----:B--2---:R-:W-:-:S03]  /*8c30*/  @!P3 LEA R8, P6, R209, R4, 0x2 ;  /* 0x00000004d108b211 */ /* 0x004fc600078c10ff */
[CC--:B-1----:R-:W-:Y:S02]  /*8c40*/  @!P2 LEA R6, P5, R208.reuse, R4.reuse, 0x2 ;  /* 0x00000004d006a211 */ /* 0x0c2fe400078a10ff */
[-C--:B------:R-:W-:Y:S02]  /*8c50*/  @!P3 LEA.HI.X R9, R209, R5.reuse, R158, 0x2, P6 ;  /* 0x00000005d109b211 */ /* 0x080fe400030f149e */
[-C--:B------:R-:W-:Y:S02]  /*8c60*/  @!P2 LEA.HI.X R7, R208, R5.reuse, R157, 0x2, P5 ;  /* 0x00000005d007a211 */ /* 0x080fe400028f149d */
[----:B---3--:R-:W-:Y:S01]  /*8c70*/  @!P1 LEA R10, P6, R207, R4, 0x2 ;  /* 0x00000004cf0a9211 */ /* 0x008fe200078c10ff */
[----:B------:R1:W-:Y:S01]  /*8c80*/  @!P3 ST.E.64 desc[UR50][R8.64], R88 ;  /* 0x000000580800b985 */ /* 0x0003e2000c101b32 */
[----:B------:R-:W-:Y:S02]  /*8c90*/  ISETP.GE.AND P3, PT, R205, UR4, PT ;  /* 0x00000004cd007c0c */ /* 0x000fe4000bf66270 */
[----:B------:R-:W-:Y:S01]  /*8ca0*/  @!P1 LEA.HI.X R11, R207, R5, R156, 0x2, P6 ;  /* 0x00000005cf0b9211 */ /* 0x000fe200030f149c */
[----:B------:R2:W-:Y:S01]  /*8cb0*/  @!P2 ST.E.64 desc[UR50][R6.64], R92 ;  /* 0x0000005c0600a985 */ /* 0x0005e2000c101b32 */
[----:B------:R-:W-:-:S02]  /*8cc0*/  ISETP.GE.AND P2, PT, R204, UR4, PT ;  /* 0x00000004cc007c0c */ /* 0x000fc4000bf46270 */
[C---:B----4-:R-:W-:Y:S01]  /*8cd0*/  @!P4 LEA R12, P5, R206.reuse, R4, 0x2 ;  /* 0x00000004ce0cc211 */ /* 0x050fe200078a10ff */
[----:B------:R3:W-:Y:S01]  /*8ce0*/  @!P1 ST.E.64 desc[UR50][R10.64], R96 ;  /* 0x000000600a009985 */ /* 0x0007e2000c101b32 */
[----:B------:R-:W-:Y:S02]  /*8cf0*/  ISETP.GE.AND P1, PT, R23, UR4, PT ;  /* 0x0000000417007c0c */ /* 0x000fe4000bf26270 */
[----:B------:R-:W-:-:S03]  /*8d00*/  @!P4 LEA.HI.X R13, R206, R5, R155, 0x2, P5 ;  /* 0x00000005ce0dc211 */ /* 0x000fc600028f149b */
[CC--:B-----5:R-:W-:Y:S02]  /*8d10*/  @!P3 LEA R14, P6, R205.reuse, R4.reuse, 0x2 ;  /* 0x00000004cd0eb211 */ /* 0x0e0fe400078c10ff */
[----:B------:R4:W-:Y:S01]  /*8d20*/  @!P4 ST.E.64 desc[UR50][R12.64], R100 ;  /* 0x000000640c00c985 */ /* 0x0009e2000c101b32 */
[----:B------:R-:W-:Y:S02]  /*8d30*/  ISETP.GE.AND P4, PT, R22, UR4, PT ;  /* 0x0000000416007c0c */ /* 0x000fe4000bf86270 */
[CC--:B-1----:R-:W-:Y:S02]  /*8d40*/  @!P2 LEA R8, P5, R204.reuse, R4.reuse, 0x2 ;  /* 0x00000004cc08a211 */ /* 0x0c2fe400078a10ff */
[-C--:B------:R-:W-:Y:S02]  /*8d50*/  @!P3 LEA.HI.X R15, R205, R5.reuse, R154, 0x2, P6 ;  /* 0x00000005cd0fb211 */ /* 0x080fe400030f149a */
[----:B------:R-:W-:Y:S02]  /*8d60*/  @!P2 LEA.HI.X R9, R204, R5, R153, 0x2, P5 ;  /* 0x00000005cc09a211 */ /* 0x000fe400028f1499 */
[----:B--2---:R-:W-:Y:S01]  /*8d70*/  @!P1 LEA R6, P6, R23, R4, 0x2 ;  /* 0x0000000417069211 */ /* 0x004fe200078c10ff */
[----:B------:R1:W-:Y:S01]  /*8d80*/  @!P3 ST.E.64 desc[UR50][R14.64], R104 ;  /* 0x000000680e00b985 */ /* 0x0003e2000c101b32 */
[----:B------:R-:W-:-:S02]  /*8d90*/  ISETP.GE.AND P3, PT, R19, UR4, PT ;  /* 0x0000000413007c0c */ /* 0x000fc4000bf66270 */
[-C--:B------:R-:W-:Y:S01]  /*8da0*/  @!P1 LEA.HI.X R7, R23, R5.reuse, R152, 0x2, P6 ;  /* 0x0000000517079211 */ /* 0x080fe200030f1498 */
[----:B------:R2:W-:Y:S01]  /*8db0*/  @!P2 ST.E.64 desc[UR50][R8.64], R108 ;  /* 0x0000006c0800a985 */ /* 0x0005e2000c101b32 */
[----:B------:R-:W-:Y:S02]  /*8dc0*/  ISETP.GE.AND P2, PT, R18, UR4, PT ;  /* 0x0000000412007c0c */ /* 0x000fe4000bf46270 */
[C---:B---3--:R-:W-:Y:S01]  /*8dd0*/  @!P4 LEA R10, P5, R22.reuse, R4, 0x2 ;  /* 0x00000004160ac211 */ /* 0x048fe200078a10ff */
[----:B------:R3:W-:Y:S01]  /*8de0*/  @!P1 ST.E.64 desc[UR50][R6.64], R112 ;  /* 0x0000007006009985 */ /* 0x0007e2000c101b32 */
[----:B------:R-:W-:Y:S02]  /*8df0*/  ISETP.GE.AND P1, PT, R17, UR4, PT ;  /* 0x0000000411007c0c */ /* 0x000fe4000bf26270 */
[----:B------:R-:W-:-:S03]  /*8e00*/  @!P4 LEA.HI.X R11, R22, R5, R229, 0x2, P5 ;  /* 0x00000005160bc211 */ /* 0x000fc600028f14e5 */
[CC--:B----4-:R-:W-:Y:S02]  /*8e10*/  @!P3 LEA R12, P6, R19.reuse, R4.reuse, 0x2 ;  /* 0x00000004130cb211 */ /* 0x0d0fe400078c10ff */
[----:B------:R4:W-:Y:S02]  /*8e20*/  @!P4 ST.E.64 desc[UR50][R10.64], R116 ;  /* 0x000000740a00c985 */ /* 0x0009e4000c101b32 */
[CC--:B-1----:R-:W-:Y:S02]  /*8e30*/  @!P2 LEA R14, P4, R18.reuse, R4.reuse, 0x2 ;  /* 0x00000004120ea211 */ /* 0x0c2fe400078810ff */
[-C--:B------:R-:W-:Y:S02]  /*8e40*/  @!P3 LEA.HI.X R13, R19, R5.reuse, R228, 0x2, P6 ;  /* 0x00000005130db211 */ /* 0x080fe400030f14e4 */
[----:B------:R-:W-:Y:S02]  /*8e50*/  @!P2 LEA.HI.X R15, R18, R5, R227, 0x2, P4 ;  /* 0x00000005120fa211 */ /* 0x000fe400020f14e3 */
[----:B------:R-:W-:Y:S01]  /*8e60*/  ISETP.GE.AND P4, PT, R16, UR4, PT ;  /* 0x0000000410007c0c */ /* 0x000fe2000bf86270 */
[----:B------:R1:W-:Y:S01]  /*8e70*/  @!P3 ST.E.64 desc[UR50][R12.64], R120 ;  /* 0x000000780c00b985 */ /* 0x0003e2000c101b32 */
[----:B--2---:R-:W-:-:S02]  /*8e80*/  @!P1 LEA R8, P5, R17, R4, 0x2 ;  /* 0x0000000411089211 */ /* 0x004fc400078a10ff */
[----:B------:R-:W-:Y:S01]  /*8e90*/  ISETP.GE.AND P3, PT, R21, UR4, PT ;  /* 0x0000000415007c0c */ /* 0x000fe2000bf66270 */
[----:B------:R-:W-:Y:S01]  /*8ea0*/  @!P2 ST.E.64 desc[UR50][R14.64], R124 ;  /* 0x0000007c0e00a985 */ /* 0x000fe2000c101b32 */
[----:B------:R-:W-:Y:S02]  /*8eb0*/  @!P1 LEA.HI.X R9, R17, R5, R226, 0x2, P5 ;  /* 0x0000000511099211 */ /* 0x000fe400028f14e2 */
[----:B------:R-:W-:Y:S02]  /*8ec0*/  ISETP.GE.AND P2, PT, R33, UR4, PT ;  /* 0x0000000421007c0c */ /* 0x000fe4000bf46270 */
[----:B---3--:R-:W-:Y:S01]  /*8ed0*/  SHF.R.S32.HI R7, RZ, 0x1f, R16 ;  /* 0x0000001fff077819 */ /* 0x008fe20000011410 */
[----:B------:R2:W-:Y:S01]  /*8ee0*/  @!P1 ST.E.64 desc[UR50][R8.64], R128 ;  /* 0x0000008008009985 */ /* 0x0005e2000c101b32 */
[----:B------:R-:W-:Y:S02]  /*8ef0*/  ISETP.GE.AND P1, PT, R25, UR4, PT ;  /* 0x0000000419007c0c */ /* 0x000fe4000bf26270 */
[----:B------:R-:W-:-:S02]  /*8f00*/  @!P4 LEA R6, P5, R16, R4, 0x2 ;  /* 0x000000041006c211 */ /* 0x000fc400078a10ff */
[----:B----4-:R-:W-:Y:S02]  /*8f10*/  SHF.R.S32.HI R11, RZ, 0x1f, R21 ;  /* 0x0000001fff0b7819 */ /* 0x010fe40000011415 */
[----:B------:R-:W-:Y:S02]  /*8f20*/  @!P3 LEA R10, P6, R21, R4, 0x2 ;  /* 0x00000004150ab211 */ /* 0x000fe400078c10ff */
[-C--:B------:R-:W-:Y:S02]  /*8f30*/  @!P4 LEA.HI.X R7, R16, R5.reuse, R7, 0x2, P5 ;  /* 0x000000051007c211 */ /* 0x080fe400028f1407 */
[----:B------:R-:W-:Y:S02]  /*8f40*/  ISETP.GE.AND P5, PT, R29, UR4, PT ;  /* 0x000000041d007c0c */ /* 0x000fe4000bfa6270 */
[----:B------:R-:W-:Y:S01]  /*8f50*/  @!P3 LEA.HI.X R11, R21, R5, R11, 0x2, P6 ;  /* 0x00000005150bb211 */ /* 0x000fe200030f140b */
[----:B------:R3:W-:Y:S01]  /*8f60*/  @!P4 ST.E.64 desc[UR50][R6.64], R132 ;  /* 0x000000840600c985 */ /* 0x0007e2000c101b32 */
[----:B-1----:R-:W-:-:S02]  /*8f70*/  SHF.R.S32.HI R12, RZ, 0x1f, R33 ;  /* 0x0000001fff0c7819 */ /* 0x002fc40000011421 */
[CC--:B--2---:R-:W-:Y:S01]  /*8f80*/  @!P2 LEA R8, P6, R33.reuse, R4.reuse, 0x2 ;  /* 0x000000042108a211 */ /* 0x0c4fe200078c10ff */
[----:B------:R3:W-:Y:S01]  /*8f90*/  @!P3 ST.E.64 desc[UR50][R10.64], R136 ;  /* 0x000000880a00b985 */ /* 0x0007e2000c101b32 */
[----:B------:R-:W-:Y:S02]  /*8fa0*/  SHF.R.S32.HI R13, RZ, 0x1f, R25 ;  /* 0x0000001fff0d7819 */ /* 0x000fe40000011419 */
[-C--:B------:R-:W-:Y:S02]  /*8fb0*/  @!P2 LEA.HI.X R9, R33, R5.reuse, R12, 0x2, P6 ;  /* 0x000000052109a211 */ /* 0x080fe400030f140c */
[C---:B------:R-:W-:Y:S02]  /*8fc0*/  @!P1 LEA R12, P6, R25.reuse, R4, 0x2 ;  /* 0x00000004190c9211 */ /* 0x040fe400078c10ff */
[----:B------:R-:W-:Y:S01]  /*8fd0*/  SHF.R.S32.HI R14, RZ, 0x1f, R29 ;  /* 0x0000001fff0e7819 */ /* 0x000fe2000001141d */
[----:B------:R3:W-:Y:S01]  /*8fe0*/  @!P2 ST.E.64 desc[UR50][R8.64], R140 ;  /* 0x0000008c0800a985 */ /* 0x0007e2000c101b32 */
[----:B------:R-:W-:-:S02]  /*8ff0*/  @!P1 LEA.HI.X R13, R25, R5, R13, 0x2, P6 ;  /* 0x00000005190d9211 */ /* 0x000fc400030f140d */
[----:B------:R-:W-:-:S03]  /*9000*/  @!P5 LEA R4, P6, R29, R4, 0x2 ;  /* 0x000000041d04d211 */ /* 0x000fc600078c10ff */
[----:B------:R3:W-:Y:S01]  /*9010*/  @!P1 ST.E.64 desc[UR50][R12.64], R144 ;  /* 0x000000900c009985 */ /* 0x0007e2000c101b32 */
[----:B------:R-:W-:-:S05]  /*9020*/  @!P5 LEA.HI.X R5, R29, R5, R14, 0x2, P6 ;  /* 0x000000051d05d211 */ /* 0x000fca00030f140e */
[----:B------:R3:W-:Y:S04]  /*9030*/  @!P5 ST.E.64 desc[UR50][R4.64], R148 ;  /* 0x000000940400d985 */ /* 0x0007e8000c101b32 */
.L_x_9453:
[----:B------:R-:W-:Y:S05]  /*9040*/  BSYNC B1 ;  /* 0x0000000000017941 */ /* 0x000fea0003800000 */
.L_x_9452:
[----:B--23--:R2:W3:Y:S04]  /*9050*/  SHFL.IDX PT, R5, R3, 0x1, 0x1c1f ;  /* 0x003c1f0003057f89 */ /* 0x00c4e800000e0000 */
[----:B-1----:R2:W1:Y:S01]  /*9060*/  SHFL.IDX PT, R4, R0, 0x1, 0x1c1f ;  /* 0x003c1f0000047f89 */ /* 0x00246200000e0000 */
[----:B------:R-:W-:Y:S05]  /*9070*/  @P0 BRA `(.L_x_9451) ;  /* 0x0000001800080947 */ /* 0x000fea0003800000 */
[----:B------:R-:W-:Y:S01]  /*9080*/  ULDC UR4, c[0x0][0xac8] ;  /* 0x0002b20000047ab9 */ /* 0x000fe20000000800 */
[----:B------:R-:W-:Y:S01]  /*9090*/  VIADD R25, R2, 0xe0 ;  /* 0x000000e002197836 */ /* 0x000fe20000000000 */
[----:B------:R-:W-:Y:S01]  /*90a0*/  ISETP.GE.AND P5, PT, R224, UR4, PT ;  /* 0x00000004e0007c0c */ /* 0x000fe2000bfa6270 */
[C---:B0-2---:R-:W-:Y:S01]  /*90b0*/  VIADD R3, R2.reuse, 0xe8 ;  /* 0x000000e802037836 */ /* 0x045fe20000000000 */
[----:B------:R-:W-:Y:S02]  /*90c0*/  ISETP.GE.AND P4, PT, R2, UR4, PT ;  /* 0x0000000402007c0c */ /* 0x000fe4000bf86270 */
[----:B------:R-:W-:Y:S02]  /*90d0*/  ISETP.GE.AND P2, PT, R223, UR4, PT ;  /* 0x00000004df007c0c */ /* 0x000fe4000bf46270 */
[----:B------:R-:W-:Y:S02]  /*90e0*/  ISETP.GE.AND P1, PT, R222, UR4, PT ;  /* 0x00000004de007c0c */ /* 0x000fe4000bf26270 */
[----:B------:R-:W-:-:S02]  /*90f0*/  ISETP.GE.AND P0, PT, R221, UR4, PT ;  /* 0x00000004dd007c0c */ /* 0x000fc4000bf06270 */
[----:B------:R-:W-:-:S03]  /*9100*/  SHF.R.S32.HI R0, RZ, 0x1f, R25 ;  /* 0x0000001fff007819 */ /* 0x000fc60000011419 */
[-C--:B-1----:R-:W-:Y:S02]  /*9110*/  @!P5 LEA R8, P3, R224, R4.reuse, 0x2 ;  /* 0x00000004e008d211 */ /* 0x082fe400078610ff */
[----:B---3--:R-:W-:Y:S02]  /*9120*/  @!P4 IMAD.WIDE R6, R2, 0x4, R4 ;  /* 0x000000040206c825 */ /* 0x008fe400078e0204 */
[-C--:B------:R-:W-:Y:S02]  /*9130*/  @!P5 LEA.HI.X R9, R224, R5.reuse, R172, 0x2, P3 ;  /* 0x00000005e009d211 */ /* 0x080fe400018f14ac */
[CC--:B------:R-:W-:Y:S01]  /*9140*/  @!P2 LEA R10, P6, R223.reuse, R4.reuse, 0x2 ;  /* 0x00000004df0aa211 */ /* 0x0c0fe200078c10ff */
[----:B------:R0:W-:Y:S01]  /*9150*/  @!P4 ST.E.64 desc[UR50][R6.64], R26 ;  /* 0x0000001a0600c985 */ /* 0x0001e2000c101b32 */
[----:B------:R-:W-:Y:S02]  /*9160*/  ISETP.GE.AND P3, PT, R220, UR4, PT ;  /* 0x00000004dc007c0c */ /* 0x000fe4000bf66270 */
[----:B------:R-:W-:Y:S01]  /*9170*/  @!P2 LEA.HI.X R11, R223, R5, R171, 0x2, P6 ;  /* 0x00000005df0ba211 */ /* 0x000fe200030f14ab */
[----:B------:R1:W-:Y:S01]  /*9180*/  @!P5 ST.E.64 desc[UR50][R8.64], R30 ;  /* 0x0000001e0800d985 */ /* 0x0003e2000c101b32 */
[----:B------:R-:W-:-:S02]  /*9190*/  @!P1 LEA R12, P5, R222, R4, 0x2 ;  /* 0x00000004de0c9211 */ /* 0x000fc400078a10ff */
[----:B------:R-:W-:Y:S01]  /*91a0*/  ISETP.GE.AND P4, PT, R219, UR4, PT ;  /* 0x00000004db007c0c */ /* 0x000fe2000bf86270 */
[----:B------:R2:W-:Y:S01]  /*91b0*/  @!P2 ST.E.64 desc[UR50][R10.64], R34 ;  /* 0x000000220a00a985 */ /* 0x0005e2000c101b32 */
[CC--:B------:R-:W-:Y:S02]  /*91c0*/  @!P0 LEA R14, P6, R221.reuse, R4.reuse, 0x2 ;  /* 0x00000004dd0e8211 */ /* 0x0c0fe400078c10ff */
[-C--:B------:R-:W-:Y:S02]  /*91d0*/  @!P1 LEA.HI.X R13, R222, R5.reuse, R170, 0x2, P5 ;  /* 0x00000005de0d9211 */ /* 0x080fe400028f14aa */
[----:B------:R-:W-:Y:S02]  /*91e0*/  ISETP.GE.AND P5, PT, R218, UR4, PT ;  /* 0x00000004da007c0c */ /* 0x000fe4000bfa6270 */
[----:B------:R-:W-:Y:S01]  /*91f0*/  @!P0 LEA.HI.X R15, R221, R5, R169, 0x2, P6 ;  /* 0x00000005dd0f8211 */ /* 0x000fe200030f14a9 */
[----:B------:R3:W-:Y:S01]  /*9200*/  @!P1 ST.E.64 desc[UR50][R12.64], R38 ;  /* 0x000000260c009985 */ /* 0x0007e2000c101b32 */
[----:B0-----:R-:W-:-:S02]  /*9210*/  @!P3 LEA R6, P6, R220, R4, 0x2 ;  /* 0x00000004dc06b211 */ /* 0x001fc400078c10ff */
[----:B------:R-:W-:Y:S01]  /*9220*/  ISETP.GE.AND P1, PT, R216, UR4, PT ;  /* 0x00000004d8007c0c */ /* 0x000fe2000bf26270 */
[----:B------:R0:W-:Y:S01]  /*9230*/  @!P0 ST.E.64 desc[UR50][R14.64], R42 ;  /* 0x0000002a0e008985 */ /* 0x0001e2000c101b32 */
[----:B------:R-:W-:Y:S02]  /*9240*/  ISETP.GE.AND P0, PT, R217, UR4, PT ;  /* 0x00000004d9007c0c */ /* 0x000fe4000bf06270 */
        /* <DEDUP_REMOVED lines=8> */
[CC--:B--2---:R-:W-:Y:S02]  /*92d0*/  @!P0 LEA R10, P4, R217.reuse, R4.reuse, 0x2 ;  /* 0x00000004d90a8211 */ /* 0x0c4fe400078810ff */
[----:B------:R-:W-:Y:S01]  /*92e0*/  ISETP.GE.AND P3, PT, R214, UR4, PT ;  /* 0x00000004d6007c0c */ /* 0x000fe2000bf66270 */
[----:B------:R2:W-:Y:S01]  /*92f0*/  @!P5 ST.E.64 desc[UR50][R20.64], R54 ;  /* 0x000000361400d985 */ /* 0x0005e2000c101b32 */
[----:B---3--:R-:W-:Y:S02]  /*9300*/  @!P1 LEA R12, P5, R216, R4, 0x2 ;  /* 0x00000004d80c9211 */ /* 0x008fe400078a10ff */
[----:B------:R-:W-:Y:S02]  /*9310*/  @!P0 LEA.HI.X R11, R217, R5, R166, 0x2, P4 ;  /* 0x00000005d90b8211 */ /* 0x000fe400020f14a6 */
[----:B------:R-:W-:-:S02]  /*9320*/  ISETP.GE.AND P4, PT, R213, UR4, PT ;  /* 0x00000004d5007c0c */ /* 0x000fc4000bf86270 */
[-C--:B------:R-:W-:Y:S01]  /*9330*/  @!P1 LEA.HI.X R13, R216, R5.reuse, R165, 0x2, P5 ;  /* 0x00000005d80d9211 */ /* 0x080fe200028f14a5 */
[----:B------:R-:W-:Y:S01]  /*9340*/  @!P0 ST.E.64 desc[UR50][R10.64], R58 ;  /* 0x0000003a0a008985 */ /* 0x000fe2000c101b32 */
[----:B------:R-:W-:Y:S02]  /*9350*/  ISETP.GE.AND P5, PT, R212, UR4, PT ;  /* 0x00000004d4007c0c */ /* 0x000fe4000bfa6270 */
[CC--:B0-----:R-:W-:Y:S01]  /*9360*/  @!P2 LEA R14, P6, R215.reuse, R4.reuse, 0x2 ;  /* 0x00000004d70ea211 */ /* 0x0c1fe200078c10ff */
[----:B------:R0:W-:Y:S01]  /*9370*/  @!P1 ST.E.64 desc[UR50][R12.64], R62 ;  /* 0x0000003e0c009985 */ /* 0x0001e2000c101b32 */
[----:B------:R-:W-:Y:S02]  /*9380*/  ISETP.GE.AND P1, PT, R210, UR4, PT ;  /* 0x00000004d2007c0c */ /* 0x000fe4000bf26270 */
[----:B------:R-:W-:Y:S02]  /*9390*/  @!P2 LEA.HI.X R15, R215, R5, R164, 0x2, P6 ;  /* 0x00000005d70fa211 */ /* 0x000fe400030f14a4 */
[----:B-1----:R-:W-:-:S02]  /*93a0*/  @!P3 LEA R6, P6, R214, R4, 0x2 ;  /* 0x00000004d606b211 */ /* 0x002fc400078c10ff */
[----:B------:R-:W-:Y:S01]  /*93b0*/  ISETP.GE.AND P0, PT, R211, UR4, PT ;  /* 0x00000004d3007c0c */ /* 0x000fe2000bf06270 */
[----:B------:R1:W-:Y:S01]  /*93c0*/  @!P2 ST.E.64 desc[UR50][R14.64], R66 ;  /* 0x000000420e00a985 */ /* 0x0003e2000c101b32 */
[CC--:B----4-:R-:W-:Y:S02]  /*93d0*/  @!P4 LEA R8, P2, R213.reuse, R4.reuse, 0x2 ;  /* 0x00000004d508c211 */ /* 0x0d0fe400078410ff */
[-C--:B------:R-:W-:Y:S02]  /*93e0*/  @!P3 LEA.HI.X R7, R214, R5.reuse, R163, 0x2, P6 ;  /* 0x00000005d607b211 */ /* 0x080fe400030f14a3 */
[----:B--2---:R-:W-:Y:S02]  /*93f0*/  @!P5 LEA R20, P6, R212, R4, 0x2 ;  /* 0x00000004d414d211 */ /* 0x004fe400078c10ff */
[----:B------:R-:W-:Y:S01]  /*9400*/  @!P4 LEA.HI.X R9, R213, R5, R162, 0x2, P2 ;  /* 0x00000005d509c211 */ /* 0x000fe200010f14a2 */
[----:B------:R-:W-:Y:S01]  /*9410*/  @!P3 ST.E.64 desc[UR50][R6.64], R70 ;  /* 0x000000460600b985 */ /* 0x000fe2000c101b32 */
[----:B------:R-:W-:-:S02]  /*9420*/  ISETP.GE.AND P2, PT, R209, UR4, PT ;  /* 0x00000004d1007c0c */ /* 0x000fc4000bf46270 */
[-C--:B------:R-:W-:Y:S01]  /*9430*/  @!P5 LEA.HI.X R21, R212, R5.reuse, R161, 0x2, P6 ;  /* 0x00000005d415d211 */ /* 0x080fe200030f14a1 */
[----:B------:R2:W-:Y:S01]  /*9440*/  @!P4 ST.E.64 desc[UR50][R8.64], R74 ;  /* 0x0000004a0800c985 */ /* 0x0005e2000c101b32 */
[-C--:B0-----:R-:W-:Y:S02]  /*9450*/  @!P1 LEA R12, P3, R210, R4.reuse, 0x2 ;  /* 0x00000004d20c9211 */ /* 0x081fe400078610ff */
[----:B------:R-:W-:Y:S01]  /*9460*/  @!P0 LEA R10, P6, R211, R4, 0x2 ;  /* 0x00000004d30a8211 */ /* 0x000fe200078c10ff */
[----:B------:R0:W-:Y:S01]  /*9470*/  @!P5 ST.E.64 desc[UR50][R20.64], R78 ;  /* 0x0000004e1400d985 */ /* 0x0001e2000c101b32 */
[----:B------:R-:W-:Y:S02]  /*9480*/  ISETP.GE.AND P5, PT, R208, UR4, PT ;  /* 0x00000004d0007c0c */ /* 0x000fe4000bfa6270 */
[----:B------:R-:W-:Y:S02]  /*9490*/  ISETP.GE.AND P4, PT, R207, UR4, PT ;  /* 0x00000004cf007c0c */ /* 0x000fe4000bf86270 */
[----:B------:R-:W-:-:S02]  /*94a0*/  @!P1 LEA.HI.X R13, R210, R5, R159, 0x2, P3 ;  /* 0x00000005d20d9211 */ /* 0x000fc400018f149f */
[----:B------:R-:W-:Y:S02]  /*94b0*/  ISETP.GE.AND P3, PT, R206, UR4, PT ;  /* 0x00000004ce007c0c */ /* 0x000fe4000bf66270 */
[-C--:B------:R-:W-:Y:S02]  /*94c0*/  @!P0 LEA.HI.X R11, R211, R5.reuse, R160, 0x2, P6 ;  /* 0x00000005d30b8211 */ /* 0x080fe400030f14a0 */
[CC--:B-1----:R-:W-:Y:S02]  /*94d0*/  @!P2 LEA R14, P6, R209.reuse, R4.reuse, 0x2 ;  /* 0x00000004d10ea211 */ /* 0x0c2fe400078c10ff */
[----:B------:R-:W-:Y:S01]  /*94e0*/  SHF.R.S32.HI R27, RZ, 0x1f, R16 ;  /* 0x0000001fff1b7819 */ /* 0x000fe20000011410 */
[----:B------:R1:W-:Y:S01]  /*94f0*/  @!P0 ST.E.64 desc[UR50][R10.64], R82 ;  /* 0x000000520a008985 */ /* 0x0003e2000c101b32 */
[----:B------:R-:W-:Y:S02]  /*9500*/  @!P2 LEA.HI.X R15, R209, R5, R158, 0x2, P6 ;  /* 0x00000005d10fa211 */ /* 0x000fe400030f149e */
[-C--:B--2---:R-:W-:Y:S01]  /*9510*/  @!P4 LEA R8, P0, R207, R4.reuse, 0x2 ;  /* 0x00000004cf08c211 */ /* 0x084fe200078010ff */
[----:B------:R2:W-:Y:S01]  /*9520*/  @!P1 ST.E.64 desc[UR50][R12.64], R86 ;  /* 0x000000560c009985 */ /* 0x0005e2000c101b32 */
[----:B------:R-:W-:-:S02]  /*9530*/  @!P5 LEA R6, P1, R208, R4, 0x2 ;  /* 0x00000004d006d211 */ /* 0x000fc400078210ff */
[----:B0-----:R-:W-:Y:S01]  /*9540*/  @!P3 LEA R20, P6, R206, R4, 0x2 ;  /* 0x00000004ce14b211 */ /* 0x001fe200078c10ff */
[----:B------:R0:W-:Y:S01]  /*9550*/  @!P2 ST.E.64 desc[UR50][R14.64], R90 ;  /* 0x0000005a0e00a985 */ /* 0x0001e2000c101b32 */
[----:B------:R-:W-:Y:S02]  /*9560*/  ISETP.GE.AND P2, PT, R205, UR4, PT ;  /* 0x00000004cd007c0c */ /* 0x000fe4000bf46270 */
[-C--:B------:R-:W-:Y:S02]  /*9570*/  @!P5 LEA.HI.X R7, R208, R5.reuse, R157, 0x2, P1 ;  /* 0x00000005d007d211 */ /* 0x080fe400008f149d */
[----:B------:R-:W-:Y:S02]  /*9580*/  ISETP.GE.AND P1, PT, R204, UR4, PT ;  /* 0x00000004cc007c0c */ /* 0x000fe4000bf26270 */
[-C--:B------:R-:W-:Y:S01]  /*9590*/  @!P4 LEA.HI.X R9, R207, R5.reuse, R156, 0x2, P0 ;  /* 0x00000005cf09c211 */ /* 0x080fe200000f149c */
[----:B------:R-:W-:Y:S01]  /*95a0*/  @!P5 ST.E.64 desc[UR50][R6.64], R94 ;  /* 0x0000005e0600d985 */ /* 0x000fe2000c101b32 */
[----:B------:R-:W-:-:S02]  /*95b0*/  @!P3 LEA.HI.X R21, R206, R5, R155, 0x2, P6 ;  /* 0x00000005ce15b211 */ /* 0x000fc400030f149b */
[----:B------:R-:W-:Y:S01]  /*95c0*/  ISETP.GE.AND P0, PT, R23, UR4, PT ;  /* 0x0000000417007c0c */ /* 0x000fe2000bf06270 */
[----:B------:R3:W-:Y:S01]  /*95d0*/  @!P4 ST.E.64 desc[UR50][R8.64], R98 ;  /* 0x000000620800c985 */ /* 0x0007e2000c101b32 */
[----:B------:R-:W-:Y:S02]  /*95e0*/  ISETP.GE.AND P4, PT, R19, UR4, PT ;  /* 0x0000000413007c0c */ /* 0x000fe4000bf86270 */
[CC--:B-1----:R-:W-:Y:S01]  /*95f0*/  @!P2 LEA R10, P6, R205.reuse, R4.reuse, 0x2 ;  /* 0x00000004cd0aa211 */ /* 0x0c2fe200078c10ff */
[----:B------:R1:W-:Y:S01]  /*9600*/  @!P3 ST.E.64 desc[UR50][R20.64], R102 ;  /* 0x000000661400b985 */ /* 0x0003e2000c101b32 */
[----:B------:R-:W-:Y:S02]  /*9610*/  ISETP.GE.AND P3, PT, R22, UR4, PT ;  /* 0x0000000416007c0c */ /* 0x000fe4000bf66270 */
[----:B--2---:R-:W-:Y:S02]  /*9620*/  @!P1 LEA R12, P5, R204, R4, 0x2 ;  /* 0x00000004cc0c9211 */ /* 0x004fe400078a10ff */
[----:B------:R-:W-:-:S02]  /*9630*/  @!P2 LEA.HI.X R11, R205, R5, R154, 0x2, P6 ;  /* 0x00000005cd0ba211 */ /* 0x000fc400030f149a */
[-C--:B------:R-:W-:Y:S02]  /*9640*/  @!P1 LEA.HI.X R13, R204, R5.reuse, R153, 0x2, P5 ;  /* 0x00000005cc0d9211 */ /* 0x080fe400028f1499 */
[-C--:B0-----:R-:W-:Y:S01]  /*9650*/  @!P0 LEA R14, P6, R23, R4.reuse, 0x2 ;  /* 0x00000004170e8211 */ /* 0x081fe200078c10ff */
[----:B------:R0:W-:Y:S01]  /*9660*/  @!P2 ST.E.64 desc[UR50][R10.64], R106 ;  /* 0x0000006a0a00a985 */ /* 0x0001e2000c101b32 */
[-C--:B---3--:R-:W-:Y:S02]  /*9670*/  @!P4 LEA R8, P5, R19, R4.reuse, 0x2 ;  /* 0x000000041308c211 */ /* 0x088fe400078a10ff */
[-C--:B------:R-:W-:Y:S01]  /*9680*/  @!P0 LEA.HI.X R15, R23, R5.reuse, R152, 0x2, P6 ;  /* 0x00000005170f8211 */ /* 0x080fe200030f1498 */
[----:B------:R2:W-:Y:S01]  /*9690*/  @!P1 ST.E.64 desc[UR50][R12.64], R110 ;  /* 0x0000006e0c009985 */ /* 0x0005e2000c101b32 */
[----:B------:R-:W-:Y:S01]  /*96a0*/  @!P3 LEA R6, P1, R22, R4, 0x2 ;  /* 0x000000041606b211 */ /* 0x000fe200078210ff */
[----:B-1----:R-:W-:Y:S01]  /*96b0*/  VIADD R21, R2, 0xf0 ;  /* 0x000000f002157836 */ /* 0x002fe20000000000 */
[----:B------:R-:W-:Y:S01]  /*96c0*/  ISETP.GE.AND P2, PT, R18, UR4, PT ;  /* 0x0000000412007c0c */ /* 0x000fe2000bf46270 */
[----:B------:R1:W-:Y:S01]  /*96d0*/  @!P0 ST.E.64 desc[UR50][R14.64], R114 ;  /* 0x000000720e008985 */ /* 0x0003e2000c101b32 */
[----:B------:R-:W-:-:S02]  /*96e0*/  @!P3 LEA.HI.X R7, R22, R5, R229, 0x2, P1 ;  /* 0x000000051607b211 */ /* 0x000fc400008f14e5 */
[----:B------:R-:W-:Y:S02]  /*96f0*/  ISETP.GE.AND P1, PT, R17, UR4, PT ;  /* 0x0000000411007c0c */ /* 0x000fe4000bf26270 */
[----:B------:R-:W-:Y:S01]  /*9700*/  @!P4 LEA.HI.X R9, R19, R5, R228, 0x2, P5 ;  /* 0x000000051309c211 */ /* 0x000fe200028f14e4 */
[----:B------:R3:W-:Y:S01]  /*9710*/  @!P3 ST.E.64 desc[UR50][R6.64], R118 ;  /* 0x000000760600b985 */ /* 0x0007e2000c101b32 */
[----:B------:R-:W-:Y:S02]  /*9720*/  ISETP.GE.AND P0, PT, R16, UR4, PT ;  /* 0x0000000410007c0c */ /* 0x000fe4000bf06270 */
[----:B------:R-:W-:Y:S01]  /*9730*/  ISETP.GE.AND P3, PT, R3, UR4, PT ;  /* 0x0000000403007c0c */ /* 0x000fe2000bf66270 */
[----:B------:R4:W-:Y:S01]  /*9740*/  @!P4 ST.E.64 desc[UR50][R8.64], R122 ;  /* 0x0000007a0800c985 */ /* 0x0009e2000c101b32 */
[----:B------:R-:W-:Y:S02]  /*9750*/  ISETP.GE.AND P4, PT, R25, UR4, PT ;  /* 0x0000000419007c0c */ /* 0x000fe4000bf86270 */
[----:B0-----:R-:W-:-:S03]  /*9760*/  @!P2 LEA R10, P5, R18, R4, 0x2 ;  /* 0x00000004120aa211 */ /* 0x001fc600078a10ff */
[CC--:B--2---:R-:W-:Y:S02]  /*9770*/  @!P1 LEA R12, P6, R17.reuse, R4.reuse, 0x2 ;  /* 0x00000004110c9211 */ /* 0x0c4fe400078c10ff */
[-C--:B------:R-:W-:Y:S02]  /*9780*/  @!P2 LEA.HI.X R11, R18, R5.reuse, R227, 0x2, P5 ;  /* 0x00000005120ba211 */ /* 0x080fe400028f14e3 */
[CC--:B-1----:R-:W-:Y:S02]  /*9790*/  @!P0 LEA R14, P5, R16.reuse, R4.reuse, 0x2 ;  /* 0x00000004100e8211 */ /* 0x0c2fe400078a10ff */
[-C--:B------:R-:W-:Y:S01]  /*97a0*/  @!P1 LEA.HI.X R13, R17, R5.reuse, R226, 0x2, P6 ;  /* 0x00000005110d9211 */ /* 0x080fe200030f14e2 */
[----:B------:R0:W-:Y:S01]  /*97b0*/  @!P2 ST.E.64 desc[UR50][R10.64], R126 ;  /* 0x0000007e0a00a985 */ /* 0x0001e2000c101b32 */
[----:B------:R-:W-:Y:S02]  /*97c0*/  ISETP.GE.AND P6, PT, R21, UR4, PT ;  /* 0x0000000415007c0c */ /* 0x000fe4000bfc6270 */
[----:B------:R-:W-:Y:S01]  /*97d0*/  @!P0 LEA.HI.X R15, R16, R5, R27, 0x2, P5 ;  /* 0x00000005100f8211 */ /* 0x000fe200028f141b */
[----:B------:R0:W-:Y:S01]  /*97e0*/  @!P1 ST.E.64 desc[UR50][R12.64], R130 ;  /* 0x000000820c009985 */ /* 0x0001e2000c101b32 */
[----:B---3--:R-:W-:-:S03]  /*97f0*/  @!P4 LEA R6, P5, R25, R4, 0x2 ;  /* 0x000000041906c211 */ /* 0x008fc600078a10ff */
[----:B------:R0:W-:Y:S01]  /*9800*/  @!P0 ST.E.64 desc[UR50][R14.64], R134 ;  /* 0x000000860e008985 */ /* 0x0001e2000c101b32 */
[-C--:B------:R-:W-:Y:S02]  /*9810*/  @!P4 LEA.HI.X R7, R25, R5.reuse, R0, 0x2, P5 ;  /* 0x000000051907c211 */ /* 0x080fe400028f1400 */
[----:B------:R-:W-:Y:S02]  /*9820*/  SHF.R.S32.HI R0, RZ, 0x1f, R3 ;  /* 0x0000001fff007819 */ /* 0x000fe40000011403 */
[C---:B----4-:R-:W-:Y:S01]  /*9830*/  @!P3 LEA R8, P5, R3.reuse, R4, 0x2 ;  /* 0x000000040308b211 */ /* 0x050fe200078a10ff */
[----:B------:R0:W-:Y:S03]  /*9840*/  @!P4 ST.E.64 desc[UR50][R6.64], R138 ;  /* 0x0000008a0600c985 */ /* 0x0001e6000c101b32 */
[----:B------:R-:W-:Y:S01]  /*9850*/  @!P3 LEA.HI.X R9, R3, R5, R0, 0x2, P5 ;  /* 0x000000050309b211 */ /* 0x000fe200028f1400 */
[----:B------:R-:W-:Y:S01]  /*9860*/  VIADD R3, R2, 0xf8 ;  /* 0x000000f802037836 */ /* 0x000fe20000000000 */
[----:B------:R-:W-:-:S02]  /*9870*/  SHF.R.S32.HI R0, RZ, 0x1f, R21 ;  /* 0x0000001fff007819 */ /* 0x000fc40000011415 */
[----:B------:R-:W-:Y:S01]  /*9880*/  @!P6 LEA R20, P5, R21, R4, 0x2 ;  /* 0x000000041514e211 */ /* 0x000fe200078a10ff */
[----:B------:R0:W-:Y:S01]  /*9890*/  @!P3 ST.E.64 desc[UR50][R8.64], R142 ;  /* 0x0000008e0800b985 */ /* 0x0001e2000c101b32 */
[----:B------:R-:W-:Y:S02]  /*98a0*/  ISETP.GE.AND P0, PT, R3, UR4, PT ;  /* 0x0000000403007c0c */ /* 0x000fe4000bf06270 */
[----:B------:R-:W-:-:S05]  /*98b0*/  @!P6 LEA.HI.X R21, R21, R5, R0, 0x2, P5 ;  /* 0x000000051515e211 */ /* 0x000fca00028f1400 */
[----:B------:R0:W-:Y:S06]  /*98c0*/  @!P6 ST.E.64 desc[UR50][R20.64], R146 ;  /* 0x000000921400e985 */ /* 0x0001ec000c101b32 */
[----:B------:R-:W-:Y:S05]  /*98d0*/  @P0 BRA `(.L_x_9451) ;  /* 0x0000000c00f00947 */ /* 0x000fea0003800000 */
[----:B------:R-:W-:Y:S02]  /*98e0*/  LEA R4, P0, R3, R4, 0x2 ;  /* 0x0000000403047211 */ /* 0x000fe400078010ff */
[----:B------:R-:W-:-:S04]  /*98f0*/  SHF.R.S32.HI R0, RZ, 0x1f, R3 ;  /* 0x0000001fff007819 */ /* 0x000fc80000011403 */
[----:B------:R-:W-:-:S05]  /*9900*/  LEA.HI.X R5, R3, R5, R0, 0x2, P0 ;  /* 0x0000000503057211 */ /* 0x000fca00000f1400 */
[----:B------:R1:W-:Y:S01]  /*9910*/  ST.E.64 desc[UR50][R4.64], R150 ;  /* 0x0000009604007985 */ /* 0x0003e2000c101b32 */
[----:B------:R-:W-:Y:S05]  /*9920*/  BRA `(.L_x_9451) ;  /* 0x0000000c00dc7947 */ /* 0x000fea0003800000 */
.L_x_9442:
        /* <DEDUP_REMOVED lines=33> */
.L_x_9454:
[----:B------:R-:W-:Y:S01]  /*9b40*/  USEL UR39, UR39, URZ, !UP0 ;  /* 0x0000003f27277287 */ /* 0x000fe2000c000000 */
[----:B------:R-:W-:Y:S01]  /*9b50*/  BSSY B1, `(.L_x_9455) ;  /* 0x0000039000017945 */ /* 0x000fe20003800000 */
[----:B------:R-:W-:-:S03]  /*9b60*/  USEL UR40, UR40, URZ, !UP0 ;  /* 0x0000003f28287287 */ /* 0x000fc6000c000000 */
[----:B------:R-:W-:Y:S09]  /*9b70*/  @P0 BRA `(.L_x_9456) ;  /* 0x0000000000d80947 */ /* 0x000ff20003800000 */
[----:B------:R-:W0:Y:S01]  /*9b80*/  S2R R3, SR_TID.X ;  /* 0x0000000000037919 */ /* 0x000e220000002100 */
[----:B------:R-:W1:Y:S01]  /*9b90*/  LDC R9, c[0x0][0xbe8] ;  /* 0x0002fa00ff097b82 */ /* 0x000e620000000800 */
[----:B------:R-:W-:-:S04]  /*9ba0*/  IMAD.U32 R4, RZ, RZ, UR41 ;  /* 0x00000029ff047e24 */ /* 0x000fc8000f8e00ff */
[----:B0-----:R-:W-:Y:S02]  /*9bb0*/  IMAD R3, R4, 0x80, R3 ;  /* 0x0000008004037824 */ /* 0x001fe400078e0203 */
[----:B-1---5:R-:W-:Y:S02]  /*9bc0*/  IMAD R4, R0, R9, RZ ;  /* 0x0000000900047224 */ /* 0x022fe400078e02ff */
        /* <DEDUP_REMOVED lines=8> */
[----:B------:R-:W0:Y:S04]  /*9c50*/  @P0 LDC R3, c[0x0][0xbec] ;  /* 0x0002fb00ff030b82 */ /* 0x000e280000000800 */
[----:B------:R-:W-:Y:S01]  /*9c60*/  ULDC.64 UR8, c[0x0][UR17+0x218] ;  /* 0x0000860011087abb */ /* 0x000fe20008000a00 */
[----:B------:R-:W-:Y:S01]  /*9c70*/  ULDC.64 UR12, c[0x0][UR17+0x220] ;  /* 0x00008800110c7abb */ /* 0x000fe20008000a00 */
[----:B------:R-:W-:Y:S01]  /*9c80*/  ULDC.64 UR14, c[0x0][UR17+0x228] ;  /* 0x00008a00110e7abb */ /* 0x000fe20008000a00 */
[----:B------:R-:W-:Y:S01]  /*9c90*/  UIMAD.WIDE.U32 UR10, UR8, UR43, URZ ;  /* 0x0000002b080a72a5 */ /* 0x000fe2000f8e003f */
[----:B------:R-:W1:Y:S01]  /*9ca0*/  @P0 LDC R5, c[0x0][0xbf0] ;  /* 0x0002fc00ff050b82 */ /* 0x000e620000000800 */
        /* <DEDUP_REMOVED lines=8> */
[----:B0-----:R-:W-:Y:S01]  /*9d30*/  @P0 IMAD.HI.U32 R4, R6, R3, RZ ;  /* 0x0000000306040227 */ /* 0x001fe200078e00ff */
[----:B------:R-:W-:-:S02]  /*9d40*/  UIADD3 UR18, UR11, UR18, URZ ;  /* 0x000000120b127290 */ /* 0x000fc4000fffe03f */
[----:B------:R-:W-:Y:S01]  /*9d50*/  UIADD3 UR13, UR9, UR13, URZ ;  /* 0x0000000d090d7290 */ /* 0x000fe2000fffe03f */
[----:B------:R-:W-:Y:S02]  /*9d60*/  IMAD.MOV.U32 R3, RZ, RZ, R6 ;  /* 0x000000ffff037224 */ /* 0x000fe400078e0006 */
[----:B------:R-:W-:Y:S01]  /*9d70*/  IMAD.U32 R10, RZ, RZ, UR14 ;  /* 0x0000000eff0a7e24 */ /* 0x000fe2000f8e00ff */
[----:B------:R-:W-:Y:S01]  /*9d80*/  ULDC.64 UR8, c[0x0][UR17+0x210] ;  /* 0x0000840011087abb */ /* 0x000fe20008000a00 */
[----:B-1----:R-:W-:Y:S01]  /*9d90*/  @P0 SHF.R.U32.HI R3, RZ, R5, R4 ;  /* 0x00000005ff030219 */ /* 0x002fe20000011604 */
        /* <DEDUP_REMOVED lines=20> */
.L_x_9456:
[----:B------:R-:W-:Y:S05]  /*9ee0*/  BSYNC B1 ;  /* 0x0000000000017941 */ /* 0x000fea0003800000 */
.L_x_9455:
[----:B------:R-:W-:-:S06]  /*9ef0*/  UISETP.GT.AND UP0, UPT, UR44, 0x1, UPT ;  /* 0x000000012c00788c */ /* 0x000fcc000bf04270 */
[----:B------:R-:W-:-:S13]  /*9f00*/  PLOP3.LUT P0, PT, PT, PT, UP0, 0x80, 0x0 ;  /* 0x000000000000781c */ /* 0x000fda0003f0f008 */
[----:B------:R-:W-:Y:S05]  /*9f10*/  @P0 BRA `(.L_x_9451) ;  /* 0x0000000800600947 */ /* 0x000fea0003800000 */
[----:B------:R-:W1:Y:S01]  /*9f20*/  LDC R11, c[0x0][0xbe8] ;  /* 0x0002fa00ff0b7b82 */ /* 0x000e620000000800 */
[----:B0-----:R-:W-:Y:S01]  /*9f30*/  SHF.R.S32.HI R3, RZ, 0x1f, R8 ;  /* 0x0000001fff037819 */ /* 0x001fe20000011408 */
[----:B------:R-:W-:Y:S01]  /*9f40*/  ULDC.64 UR10, c[0x0][0xaa0] ;  /* 0x0002a800000a7ab9 */ /* 0x000fe20000000a00 */
[----:B------:R-:W-:Y:S01]  /*9f50*/  BSSY B1, `(.L_x_9457) ;  /* 0x0000052000017945 */ /* 0x000fe20003800000 */
[----:B------:R-:W-:Y:S01]  /*9f60*/  UIMAD.WIDE.U32 UR8, UR4, UR10, URZ ;  /* 0x0000000a040872a5 */ /* 0x000fe2000f8e003f */
[----:B------:R-:W-:Y:S01]  /*9f70*/  LEA.HI R3, R3, R8, RZ, 0x3 ;  /* 0x0000000803037211 */ /* 0x000fe200078f18ff */
[----:B------:R-:W-:-:S03]  /*9f80*/  UIMAD UR10, UR19, UR10, URZ ;  /* 0x0000000a130a72a4 */ /* 0x000fc6000f8e023f */
[----:B------:R-:W-:Y:S01]  /*9f90*/  LOP3.LUT R9, R3, 0xfffffff8, RZ, 0xc0, !PT ;  /* 0xfffffff803097812 */ /* 0x000fe200078ec0ff */
[----:B------:R-:W-:Y:S01]  /*9fa0*/  UIMAD UR10, UR4, UR11, UR10 ;  /* 0x0000000b040a72a4 */ /* 0x000fe2000f8e020a */
[----:B------:R-:W-:-:S03]  /*9fb0*/  SHF.R.S32.HI R13, RZ, 0x3, R3 ;  /* 0x00000003ff0d7819 */ /* 0x000fc60000011403 */
[----:B------:R-:W-:Y:S01]  /*9fc0*/  IMAD.IADD R10, R8, 0x1, -R9 ;  /* 0x00000001080a7824 */ /* 0x000fe200078e0a09 */
[----:B------:R-:W-:Y:S01]  /*9fd0*/  UIADD3 UR9, UR9, UR10, URZ ;  /* 0x0000000a09097290 */ /* 0x000fe2000fffe03f */
[----:B------:R-:W-:Y:S02]  /*9fe0*/  IMAD.U32 R8, RZ, RZ, UR41 ;  /* 0x00000029ff087e24 */ /* 0x000fe4000f8e00ff */
[----:B------:R-:W-:Y:S01]  /*9ff0*/  IMAD R3, R10, 0x20, R13 ;  /* 0x000000200a037824 */ /* 0x000fe200078e020d */
[----:B------:R-:W-:Y:S02]  /*a000*/  ULDC.64 UR10, c[0x0][0xae8] ;  /* 0x0002ba00000a7ab9 */ /* 0x000fe40000000a00 */
[----:B------:R-:W-:Y:S01]  /*a010*/  UIMAD.WIDE.U32 UR8, UR43, UR10, UR8 ;  /* 0x0000000a2b0872a5 */ /* 0x000fe2000f8e0008 */
[----:B------:R-:W-:Y:S01]  /*a020*/  IMAD R8, R8, 0x80, R3 ;  /* 0x0000008008087824 */ /* 0x000fe200078e0203 */
[----:B-1----:R-:W-:Y:S02]  /*a030*/  ISETP.NE.AND P0, PT, R11, 0x1, PT ;  /* 0x000000010b00780c */ /* 0x002fe40003f05270 */
[----:B------:R-:W-:Y:S01]  /*a040*/  UIMAD UR9, UR43, UR11, UR9 ;  /* 0x0000000b2b0972a4 */ /* 0x000fe2000f8e0209 */
[----:B------:R-:W-:-:S02]  /*a050*/  IMAD.MOV.U32 R3, RZ, RZ, R8 ;  /* 0x000000ffff037224 */ /* 0x000fc400078e0008 */
[----:B------:R-:W-:Y:S02]  /*a060*/  ULDC.64 UR10, c[0x0][0xaf0] ;  /* 0x0002bc00000a7ab9 */ /* 0x000fe40000000a00 */
[----:B------:R-:W-:Y:S02]  /*a070*/  UIMAD UR40, UR40, UR10, URZ ;  /* 0x0000000a282872a4 */ /* 0x000fe4000f8e023f */
[----:B------:R-:W-:Y:S02]  /*a080*/  UIMAD.WIDE.U32 UR8, UR39, UR10, UR8 ;  /* 0x0000000a270872a5 */ /* 0x000fe4000f8e0008 */
[----:B------:R-:W-:Y:S02]  /*a090*/  UIMAD UR4, UR39, UR11, UR40 ;  /* 0x0000000b270472a4 */ /* 0x000fe4000f8e0228 */
[----:B------:R-:W0:Y:S02]  /*a0a0*/  @P0 LDC R5, c[0x0][0xbec] ;  /* 0x0002fb00ff050b82 */ /* 0x000e240000000800 */
[----:B------:R-:W-:Y:S01]  /*a0b0*/  UIADD3 UR4, UR9, UR4, URZ ;  /* 0x0000000409047290 */ /* 0x000fe2000fffe03f */
[----:B------:R-:W-:-:S05]  /*a0c0*/  ULDC.64 UR10, c[0x0][0xae0] ;  /* 0x0002b800000a7ab9 */ /* 0x000fca0000000a00 */
[----:B------:R-:W1:Y:S01]  /*a0d0*/  @P0 LDC R7, c[0x0][0xbf0] ;  /* 0x0002fc00ff070b82 */ /* 0x000e620000000800 */
[----:B0-----:R-:W-:-:S04]  /*a0e0*/  @P0 IMAD.HI.U32 R4, R8, R5, RZ ;  /* 0x0000000508040227 */ /* 0x001fc800078e00ff */
[----:B------:R-:W-:Y:S02]  /*a0f0*/  IMAD.U32 R5, RZ, RZ, UR9 ;  /* 0x00000009ff057e24 */ /* 0x000fe4000f8e00ff */
[----:B------:R-:W-:Y:S01]  /*a100*/  IMAD.U32 R5, RZ, RZ, UR4 ;  /* 0x00000004ff057e24 */ /* 0x000fe2000f8e00ff */
[----:B-1----:R-:W-:Y:S01]  /*a110*/  @P0 SHF.R.U32.HI R3, RZ, R7, R4 ;  /* 0x00000007ff030219 */ /* 0x002fe20000011604 */
[----:B------:R-:W-:Y:S01]  /*a120*/  IMAD.U32 R4, RZ, RZ, UR8 ;  /* 0x00000008ff047e24 */ /* 0x000fe2000f8e00ff */
[----:B------:R-:W-:Y:S02]  /*a130*/  ULDC.64 UR8, c[0x0][0xad8] ;  /* 0x0002b60000087ab9 */ /* 0x000fe40000000a00 */
[--C-:B------:R-:W-:Y:S01]  /*a140*/  SHF.R.S32.HI R6, RZ, 0x1f, R3.reuse ;  /* 0x0000001fff067819 */ /* 0x100fe20000011403 */
[----:B------:R-:W-:Y:S02]  /*a150*/  IMAD.MOV R7, RZ, RZ, -R3 ;  /* 0x000000ffff077224 */ /* 0x000fe400078e0a03 */
[----:B------:R-:W-:-:S04]  /*a160*/  IMAD.WIDE.U32 R4, R3, UR10, R4 ;  /* 0x0000000a03047c25 */ /* 0x000fc8000f8e0004 */
[----:B------:R-:W-:Y:S02]  /*a170*/  IMAD R7, R11, R7, R8 ;  /* 0x000000070b077224 */ /* 0x000fe400078e0208 */
[----:B------:R-:W-:Y:S02]  /*a180*/  IMAD R6, R6, UR10, RZ ;  /* 0x0000000a06067c24 */ /* 0x000fe4000f8e02ff */
[----:B------:R-:W-:Y:S02]  /*a190*/  IMAD.U32 R8, RZ, RZ, UR41 ;  /* 0x00000029ff087e24 */ /* 0x000fe4000f8e00ff */
[----:B------:R-:W-:Y:S01]  /*a1a0*/  IMAD R9, R3, UR11, R6 ;  /* 0x0000000b03097c24 */ /* 0x000fe2000f8e0206 */
[----:B------:R-:W-:Y:S01]  /*a1b0*/  SHF.R.S32.HI R6, RZ, 0x1f, R7 ;  /* 0x0000001fff067819 */ /* 0x000fe20000011407 */
[----:B------:R-:W-:Y:S02]  /*a1c0*/  IMAD R8, R8, 0x80, R13 ;  /* 0x0000008008087824 */ /* 0x000fe400078e020d */
[----:B------:R-:W-:-:S02]  /*a1d0*/  IMAD.IADD R5, R5, 0x1, R9 ;  /* 0x0000000105057824 */ /* 0x000fc400078e0209 */
[----:B------:R-:W-:Y:S02]  /*a1e0*/  IMAD R6, R6, UR8, RZ ;  /* 0x0000000806067c24 */ /* 0x000fe4000f8e02ff */
[----:B------:R-:W-:-:S04]  /*a1f0*/  IMAD.WIDE.U32 R4, R7, UR8, R4 ;  /* 0x0000000807047c25 */ /* 0x000fc8000f8e0004 */
[----:B------:R-:W-:Y:S01]  /*a200*/  IMAD R9, R7, UR9, R6 ;  /* 0x0000000907097c24 */ /* 0x000fe2000f8e0206 */
[----:B------:R-:W-:Y:S01]  /*a210*/  ULDC.64 UR8, c[0x0][0xa80] ;  /* 0x0002a00000087ab9 */ /* 0x000fe20000000a00 */
[----:B-----5:R-:W-:Y:S01]  /*a220*/  IMAD R11, R0, R11, RZ ;  /* 0x0000000b000b7224 */ /* 0x020fe200078e02ff */
[----:B------:R-:W-:Y:S01]  /*a230*/  LEA R6, P2, R4, UR8, 0x1 ;  /* 0x0000000804067c11 */ /* 0x000fe2000f8408ff */
[C---:B------:R-:W-:Y:S02]  /*a240*/  VIADD R3, R8.reuse, 0x40 ;  /* 0x0000004008037836 */ /* 0x040fe40000000000 */
[----:B------:R-:W-:Y:S02]  /*a250*/  IMAD.IADD R5, R5, 0x1, R9 ;  /* 0x0000000105057824 */ /* 0x000fe400078e0209 */
[----:B------:R-:W-:Y:S01]  /*a260*/  VIADD R0, R8, 0x20 ;  /* 0x0000002008007836 */ /* 0x000fe20000000000 */
[----:B------:R-:W-:Y:S01]  /*a270*/  ISETP.GE.AND P0, PT, R3, R11, PT ;  /* 0x0000000b0300720c */ /* 0x000fe20003f06270 */
[----:B------:R-:W-:Y:S01]  /*a280*/  IMAD.SHL.U32 R7, R10, 0x8, RZ ;  /* 0x000000080a077824 */ /* 0x000fe200078e00ff */
[----:B------:R-:W-:-:S02]  /*a290*/  LEA.HI.X R3, R4, UR9, R5, 0x1, P2 ;  /* 0x0000000904037c11 */ /* 0x000fc400090f0c05 */
[-C--:B------:R-:W-:Y:S01]  /*a2a0*/  ISETP.GE.AND P2, PT, R8, R11.reuse, PT ;  /* 0x0000000b0800720c */ /* 0x080fe20003f46270 */
[C---:B------:R-:W-:Y:S01]  /*a2b0*/  VIADD R9, R7.reuse, 0x40 ;  /* 0x0000004007097836 */ /* 0x040fe20000000000 */
[----:B------:R-:W-:Y:S01]  /*a2c0*/  ISETP.GE.AND P1, PT, R0, R11, PT ;  /* 0x0000000b0000720c */ /* 0x000fe20003f26270 */
[C---:B------:R-:W-:Y:S01]  /*a2d0*/  VIADD R13, R7.reuse, 0xc0 ;  /* 0x000000c0070d7836 */ /* 0x040fe20000000000 */
[----:B------:R0:W1:Y:S01]  /*a2e0*/  SHFL.IDX PT, R4, R6, RZ, 0x181f ;  /* 0x00181fff06047589 */ /* 0x00006200000e0000 */
[----:B------:R-:W-:Y:S01]  /*a2f0*/  VIADD R15, R7, 0x80 ;  /* 0x00000080070f7836 */ /* 0x000fe20000000000 */
[----:B------:R-:W-:Y:S02]  /*a300*/  SHF.R.S32.HI R20, RZ, 0x1f, R7 ;  /* 0x0000001fff147819 */ /* 0x000fe40000011407 */
[----:B------:R0:W2:Y:S01]  /*a310*/  SHFL.IDX PT, R0, R3, RZ, 0x181f ;  /* 0x00181fff03007589 */ /* 0x0000a200000e0000 */
[----:B------:R-:W-:Y:S02]  /*a320*/  SHF.R.S32.HI R10, RZ, 0x1f, R9 ;  /* 0x0000001fff0a7819 */ /* 0x000fe40000011409 */
[----:B------:R-:W-:-:S02]  /*a330*/  SHF.R.S32.HI R12, RZ, 0x1f, R13 ;  /* 0x0000001fff0c7819 */ /* 0x000fc4000001140d */
[----:B------:R-:W-:Y:S01]  /*a340*/  SHF.R.S32.HI R14, RZ, 0x1f, R15 ;  /* 0x0000001fff0e7819 */ /* 0x000fe2000001140f */
[----:B------:R-:W-:Y:S06]  /*a350*/  @P2 BRA `(.L_x_9458) ;  /* 0x0000000000442947 */ /* 0x000fec0003800000 */
        /* <DEDUP_REMOVED lines=8> */
[----:B------:R3:W-:Y:S01]  /*a3e0*/  @!P5 ST.E.128 desc[UR50][R24.64], RZ ;  /* 0x000000ff1800d985 */ /* 0x0007e2000c101d32 */
[----:B------:R-:W-:Y:S02]  /*a3f0*/  @!P4 LEA.HI.X R27, R9, R0, R10, 0x1, P6 ;  /* 0x00000000091bc211 */ /* 0x000fe400030f0c0a */
[----:B------:R-:W-:-:S03]  /*a400*/  @!P3 LEA R28, P6, R15, R4, 0x1 ;  /* 0x000000040f1cb211 */ /* 0x000fc600078c08ff */
[----:B------:R3:W-:Y:S01]  /*a410*/  @!P4 ST.E.128 desc[UR50][R26.64], RZ ;  /* 0x000000ff1a00c985 */ /* 0x0007e2000c101d32 */
[----:B------:R-:W-:Y:S02]  /*a420*/  @!P3 LEA.HI.X R29, R15, R0, R14, 0x1, P6 ;  /* 0x000000000f1db211 */ /* 0x000fe400030f0c0e */
[----:B------:R-:W-:-:S03]  /*a430*/  @!P2 LEA R4, P6, R13, R4, 0x1 ;  /* 0x000000040d04a211 */ /* 0x000fc600078c08ff */
[----:B------:R3:W-:Y:S01]  /*a440*/  @!P3 ST.E.128 desc[UR50][R28.64], RZ ;  /* 0x000000ff1c00b985 */ /* 0x0007e2000c101d32 */
[----:B------:R-:W-:-:S05]  /*a450*/  @!P2 LEA.HI.X R5, R13, R0, R12, 0x1, P6 ;  /* 0x000000000d05a211 */ /* 0x000fca00030f0c0c */
[----:B------:R3:W-:Y:S04]  /*a460*/  @!P2 ST.E.128 desc[UR50][R4.64], RZ ;  /* 0x000000ff0400a985 */ /* 0x0007e8000c101d32 */
.L_x_9458:
[----:B------:R-:W-:Y:S05]  /*a470*/  BSYNC B1 ;  /* 0x0000000000017941 */ /* 0x000fea0003800000 */
.L_x_9457:
[----:B--2---:R2:W4:Y:S01]  /*a480*/  SHFL.IDX PT, R0, R3, 0x1, 0x181f ;  /* 0x00381f0003007f89 */ /* 0x00452200000e0000 */
[----:B------:R-:W-:Y:S03]  /*a490*/  BSSY B1, `(.L_x_9459) ;  /* 0x0000014000017945 */ /* 0x000fe60003800000 */
[----:B-1-3--:R2:W1:Y:S01]  /*a4a0*/  SHFL.IDX PT, R4, R6, 0x1, 0x181f ;  /* 0x00381f0006047f89 */ /* 0x00a46200000e0000 */
[----:B------:R-:W-:Y:S05]  /*a4b0*/  @P1 BRA `(.L_x_9460) ;  /* 0x0000000000441947 */ /* 0x000fea0003800000 */
[----:B------:R-:W-:Y:S02]  /*a4c0*/  ULDC UR4, c[0x0][0xac8] ;  /* 0x0002b20000047ab9 */ /* 0x000fe40000000800 */
[----:B------:R-:W-:Y:S02]  /*a4d0*/  ISETP.GE.AND P4, PT, R7, UR4, PT ;  /* 0x0000000407007c0c */ /* 0x000fe4000bf86270 */
[----:B------:R-:W-:Y:S02]  /*a4e0*/  ISETP.GE.AND P3, PT, R9, UR4, PT ;  /* 0x0000000409007c0c */ /* 0x000fe4000bf66270 */
[----:B------:R-:W-:Y:S02]  /*a4f0*/  ISETP.GE.AND P2, PT, R15, UR4, PT ;  /* 0x000000040f007c0c */ /* 0x000fe4000bf46270 */
[----:B------:R-:W-:-:S07]  /*a500*/  ISETP.GE.AND P1, PT, R13, UR4, PT ;  /* 0x000000040d007c0c */ /* 0x000fce000bf26270 */
[-C--:B-1----:R-:W-:Y:S02]  /*a510*/  @!P4 LEA R24, P6, R7, R4.reuse, 0x1 ;  /* 0x000000040718c211 */ /* 0x082fe400078c08ff */
[----:B------:R-:W-:Y:S02]  /*a520*/  @!P3 LEA R26, P5, R9, R4, 0x1 ;  /* 0x00000004091ab211 */ /* 0x000fe400078a08ff */
[----:B----4-:R-:W-:Y:S02]  /*a530*/  @!P4 LEA.HI.X R25, R7, R0, R20, 0x1, P6 ;  /* 0x000000000719c211 */ /* 0x010fe400030f0c14 */
[----:B------:R-:W-:Y:S02]  /*a540*/  @!P2 LEA R28, P6, R15, R4, 0x1 ;  /* 0x000000040f1ca211 */ /* 0x000fe400078c08ff */
[----:B------:R-:W-:Y:S01]  /*a550*/  @!P3 LEA.HI.X R27, R9, R0, R10, 0x1, P5 ;  /* 0x00000000091bb211 */ /* 0x000fe200028f0c0a */
[----:B------:R3:W-:Y:S01]  /*a560*/  @!P4 ST.E.128 desc[UR50][R24.64], RZ ;  /* 0x000000ff1800c985 */ /* 0x0007e2000c101d32 */
[----:B------:R-:W-:-:S02]  /*a570*/  @!P1 LEA R4, P5, R13, R4, 0x1 ;  /* 0x000000040d049211 */ /* 0x000fc400078a08ff */
[-C--:B------:R-:W-:Y:S01]  /*a580*/  @!P2 LEA.HI.X R29, R15, R0.reuse, R14, 0x1, P6 ;  /* 0x000000000f1da211 */ /* 0x080fe200030f0c0e */
[----:B------:R3:W-:Y:S01]  /*a590*/  @!P3 ST.E.128 desc[UR50][R26.64], RZ ;  /* 0x000000ff1a00b985 */ /* 0x0007e2000c101d32 */
[----:B------:R-:W-:-:S03]  /*a5a0*/  @!P1 LEA.HI.X R5, R13, R0, R12, 0x1, P5 ;  /* 0x000000000d059211 */ /* 0x000fc600028f0c0c */
[----:B------:R3:W-:Y:S04]  /*a5b0*/  @!P2 ST.E.128 desc[UR50][R28.64], RZ ;  /* 0x000000ff1c00a985 */ /* 0x0007e8000c101d32 */
[----:B------:R3:W-:Y:S02]  /*a5c0*/  @!P1 ST.E.128 desc[UR50][R4.64], RZ ;  /* 0x000000ff04009985 */ /* 0x0007e4000c101d32 */
.L_x_9460:
[----:B------:R-:W-:Y:S05]  /*a5d0*/  BSYNC B1 ;  /* 0x0000000000017941 */ /* 0x000fea0003800000 */
.L_x_9459:
[----:B----4-:R4:W0:Y:S01]  /*a5e0*/  SHFL.IDX PT, R0, R3, 0x2, 0x181f ;  /* 0x00581f0003007f89 */ /* 0x01082200000e0000 */
        /* <DEDUP_REMOVED lines=9> */
[-C--:B------:R-:W-:Y:S02]  /*a680*/  @!P2 LEA R26, P5, R9, R4.reuse, 0x1 ;  /* 0x00000004091aa211 */ /* 0x080fe400078a08ff */
[----:B------:R-:W-:Y:S02]  /*a690*/  @!P1 LEA R28, P4, R15, R4, 0x1 ;  /* 0x000000040f1c9211 */ /* 0x000fe400078808ff */
[----:B0-----:R-:W-:Y:S02]  /*a6a0*/  @!P3 LEA.HI.X R25, R7, R0, R20, 0x1, P6 ;  /* 0x000000000719b211 */ /* 0x001fe400030f0c14 */
[----:B------:R-:W-:Y:S02]  /*a6b0*/  @!P0 LEA R4, P6, R13, R4, 0x1 ;  /* 0x000000040d048211 */ /* 0x000fe400078c08ff */
[-C--:B------:R-:W-:Y:S01]  /*a6c0*/  @!P2 LEA.HI.X R27, R9, R0.reuse, R10, 0x1, P5 ;  /* 0x00000000091ba211 */ /* 0x080fe200028f0c0a */
[----:B------:R3:W-:Y:S01]  /*a6d0*/  @!P3 ST.E.128 desc[UR50][R24.64], RZ ;  /* 0x000000ff1800b985 */ /* 0x0007e2000c101d32 */
[----:B------:R-:W-:-:S02]  /*a6e0*/  @!P1 LEA.HI.X R29, R15, R0, R14, 0x1, P4 ;  /* 0x000000000f1d9211 */ /* 0x000fc400020f0c0e */
[----:B------:R-:W-:Y:S01]  /*a6f0*/  @!P0 LEA.HI.X R5, R13, R0, R12, 0x1, P6 ;  /* 0x000000000d058211 */ /* 0x000fe200030f0c0c */
[----:B------:R3:W-:Y:S04]  /*a700*/  @!P2 ST.E.128 desc[UR50][R26.64], RZ ;  /* 0x000000ff1a00a985 */ /* 0x0007e8000c101d32 */
[----:B------:R3:W-:Y:S04]  /*a710*/  @!P1 ST.E.128 desc[UR50][R28.64], RZ ;  /* 0x000000ff1c009985 */ /* 0x0007e8000c101d32 */
[----:B------:R3:W-:Y:S02]  /*a720*/  @!P0 ST.E.128 desc[UR50][R4.64], RZ ;  /* 0x000000ff04008985 */ /* 0x0007e4000c101d32 */
.L_x_9462:
[----:B------:R-:W-:Y:S05]  /*a730*/  BSYNC B1 ;  /* 0x0000000000017941 */ /* 0x000fea0003800000 */
.L_x_9461:
[----:B0-----:R-:W-:Y:S01]  /*a740*/  VIADD R0, R8, 0x60 ;  /* 0x0000006008007836 */ /* 0x001fe20000000000 */
[----:B--2-4-:R-:W0:Y:S04]  /*a750*/  SHFL.IDX PT, R3, R3, 0x3, 0x181f ;  /* 0x00781f0003037f89 */ /* 0x014e2800000e0000 */
[----:B------:R-:W-:Y:S01]  /*a760*/  ISETP.GE.AND P0, PT, R0, R11, PT ;  /* 0x0000000b0000720c */ /* 0x000fe20003f06270 */
[----:B-1-3--:R1:W2:-:S12]  /*a770*/  SHFL.IDX PT, R4, R6, 0x3, 0x181f ;  /* 0x00781f0006047f89 */ /* 0x00a29800000e0000 */
[----:B-1----:R-:W-:Y:S05]  /*a780*/  @P0 BRA `(.L_x_9451) ;  /* 0x0000000000440947 */ /* 0x002fea0003800000 */
[----:B------:R-:W-:Y:S02]  /*a790*/  ULDC UR4, c[0x0][0xac8] ;  /* 0x0002b20000047ab9 */ /* 0x000fe40000000800 */
[----:B------:R-:W-:Y:S02]  /*a7a0*/  ISETP.GE.AND P3, PT, R7, UR4, PT ;  /* 0x0000000407007c0c */ /* 0x000fe4000bf66270 */
[----:B------:R-:W-:Y:S02]  /*a7b0*/  ISETP.GE.AND P2, PT, R9, UR4, PT ;  /* 0x0000000409007c0c */ /* 0x000fe4000bf46270 */
[----:B------:R-:W-:Y:S02]  /*a7c0*/  ISETP.GE.AND P1, PT, R15, UR4, PT ;  /* 0x000000040f007c0c */ /* 0x000fe4000bf26270 */
[----:B------:R-:W-:-:S07]  /*a7d0*/  ISETP.GE.AND P0, PT, R13, UR4, PT ;  /* 0x000000040d007c0c */ /* 0x000fce000bf06270 */
[----:B--2---:R-:W-:-:S04]  /*a7e0*/  @!P3 LEA R6, P4, R7, R4, 0x1 ;  /* 0x000000040706b211 */ /* 0x004fc800078808ff */
[-C--:B0-----:R-:W-:Y:S02]  /*a7f0*/  @!P3 LEA.HI.X R7, R7, R3.reuse, R20, 0x1, P4 ;  /* 0x000000030707b211 */ /* 0x081fe400020f0c14 */
[-C--:B------:R-:W-:Y:S02]  /*a800*/  @!P2 LEA R8, P4, R9, R4.reuse, 0x1 ;  /* 0x000000040908a211 */ /* 0x080fe400078808ff */
[-C--:B------:R-:W-:Y:S01]  /*a810*/  @!P1 LEA R20, P5, R15, R4.reuse, 0x1 ;  /* 0x000000040f149211 */ /* 0x080fe200078a08ff */
[----:B------:R0:W-:Y:S01]  /*a820*/  @!P3 ST.E.128 desc[UR50][R6.64], RZ ;  /* 0x000000ff0600b985 */ /* 0x0001e2000c101d32 */
[----:B------:R-:W-:Y:S02]  /*a830*/  @!P0 LEA R4, P6, R13, R4, 0x1 ;  /* 0x000000040d048211 */ /* 0x000fe400078c08ff */
[-C--:B------:R-:W-:Y:S02]  /*a840*/  @!P2 LEA.HI.X R9, R9, R3.reuse, R10, 0x1, P4 ;  /* 0x000000030909a211 */ /* 0x080fe400020f0c0a */
[----:B------:R-:W-:-:S02]  /*a850*/  @!P1 LEA.HI.X R21, R15, R3, R14, 0x1, P5 ;  /* 0x000000030f159211 */ /* 0x000fc400028f0c0e */
[----:B------:R-:W-:Y:S01]  /*a860*/  @!P0 LEA.HI.X R5, R13, R3, R12, 0x1, P6 ;  /* 0x000000030d058211 */ /* 0x000fe200030f0c0c */
[----:B------:R0:W-:Y:S04]  /*a870*/  @!P2 ST.E.128 desc[UR50][R8.64], RZ ;  /* 0x000000ff0800a985 */ /* 0x0001e8000c101d32 */
[----:B------:R0:W-:Y:S04]  /*a880*/  @!P1 ST.E.128 desc[UR50][R20.64], RZ ;  /* 0x000000ff14009985 */ /* 0x0001e8000c101d32 */
[----:B------:R0:W-:Y:S02]  /*a890*/  @!P0 ST.E.128 desc[UR50][R4.64], RZ ;  /* 0x000000ff04008985 */ /* 0x0001e4000c101d32 */
.L_x_9451:
[----:B------:R-:W-:Y:S05]  /*a8a0*/  BSYNC B0 ;  /* 0x0000000000007941 */ /* 0x000fea0003800000 */
.L_x_9441:
[----:B------:R-:W-:Y:S02]  /*a8b0*/  ULDC UR4, c[0x0][0xc3c] ;  /* 0x00030f0000047ab9 */ /* 0x000fe40000000800 */
[----:B------:R-:W-:-:S06]  /*a8c0*/  UISETP.GE.AND UP0, UPT, UR7, UR4, UPT ;  /* 0x000000040700728c */ /* 0x000fcc000bf06270 */
[----:B------:R-:W-:-:S13]  /*a8d0*/  PLOP3.LUT P0, PT, PT, PT, UP0, 0x80, 0x0 ;  /* 0x000000000000781c */ /* 0x000fda0003f0f008 */
[----:B------:R-:W-:Y:S05]  /*a8e0*/  @!P0 BRA `(.L_x_9463) ;  /* 0xffffff6400d48947 */ /* 0x000fea000383ffff */
[----:B------:R-:W-:Y:S05]  /*a8f0*/  EXIT ;  /* 0x000000000000794d */ /* 0x000fea0003800000 */
.L_x_9412:
        /* <DEDUP_REMOVED lines=16> */
.L_x_9464:
        /* <DEDUP_REMOVED lines=43> */
.L_x_9468:
        /* <DEDUP_REMOVED lines=35> */
.L_x_9466:
        /* <DEDUP_REMOVED lines=18> */
.L_x_9469:
        /* <DEDUP_REMOVED lines=57> */
.L_x_9467:
[----:B------:R-:W-:Y:S01]  /*b390*/  ULDC UR4, c[0x0][0xc3c] ;  /* 0x00030f0000047ab9 */ /* 0x000fe20000000800 */
[----:B------:R-:W-:Y:S02]  /*b3a0*/  IMAD.MOV.U32 R17, RZ, RZ, RZ ;  /* 0x000000ffff117224 */ /* 0x000fe400078e00ff */
[----:B------:R-:W-:Y:S02]  /*b3b0*/  IMAD.U32 R16, RZ, RZ, UR6 ;  /* 0x00000006ff107e24 */ /* 0x000fe4000f8e00ff */
[----:B------:R-:W-:Y:S02]  /*b3c0*/  IMAD.MOV.U32 R18, RZ, RZ, RZ ;  /* 0x000000ffff127224 */ /* 0x000fe400078e00ff */
[----:B------:R-:W-:-:S07]  /*b3d0*/  IMAD.U32 R19, RZ, RZ, UR4 ;  /* 0x00000004ff137e24 */ /* 0x000fce000f8e00ff */
.L_x_9470:
[----:B------:R-:W-:-:S13]  /*b3e0*/  ISETP.NE.AND P0, PT, R7, RZ, PT ;  /* 0x000000ff0700720c */ /* 0x000fda0003f05270 */
[----:B------:R-:W0:Y:S01]  /*b3f0*/  @!P0 S2R R3, SR_CgaCtaId ;  /* 0x0000000000038919 */ /* 0x000e220000008800 */
[----:B------:R-:W-:-:S04]  /*b400*/  @!P0 MOV R2, 0x400 ;  /* 0x0000040000028802 */ /* 0x000fc80000000f00 */
[----:B0-----:R-:W-:-:S05]  /*b410*/  @!P0 LEA R2, R3, R2, 0x18 ;  /* 0x0000000203028211 */ /* 0x001fca00078ec0ff */
[----:B------:R1:W-:Y:S01]  /*b420*/  @!P0 STS.128 [R2+0x228d0], R16 ;  /* 0x0228d01002008388 */ /* 0x0003e20000000c00 */
[----:B------:R-:W-:Y:S06]  /*b430*/  BAR.ARV 0x5, 0x180 ;  /* 0x0146000000007b1d */ /* 0x000fec0000002000 */
.L_x_9465:
        /* <DEDUP_REMOVED lines=25> */
[----:B------:R-:W-:Y:S01]  /*b5d0*/  LOP3.LUT R0, R4, 0xc0, RZ, 0xfc, !PT ;  /* 0x000000c004007812 */ /* 0x000fe200078efcff */
[----:B0-----:R-:W-:-:S06]  /*b5e0*/  ULEA UR4, UR5, UR4, 0x18 ;  /* 0x0000000405047291 */ /* 0x001fcc000f8ec03f */
[----:B------:R-:W-:-:S04]  /*b5f0*/  IMAD.U32 R22, RZ, RZ, UR4 ;  /* 0x00000004ff167e24 */ /* 0x000fc8000f8e00ff */
[----:B--2---:R-:W-:-:S07]  /*b600*/  IMAD R36, R28, 0x2, R22 ;  /* 0x000000021c247824 */ /* 0x004fce00078e0216 */
.L_x_9532:
[----:B0-----:R-:W0:Y:S02]  /*b610*/  LDC.64 R2, c[0x0][0xc88] ;  /* 0x00032200ff027b82 */ /* 0x001e240000000a00 */
[----:B0-----:R-:W-:-:S05]  /*b620*/  IMAD.WIDE R2, R19, 0x4, R2 ;  /* 0x0000000413027825 */ /* 0x001fca00078e0202 */
        /* <DEDUP_REMOVED lines=12> */
[----:B------:R0:W-:Y:S01]  /*b6f0*/  STL [R1], R0 ;  /* 0x0000000001007387 */ /* 0x0001e20000100800 */
        /* <DEDUP_REMOVED lines=33> */
.L_x_9472:
        /* <DEDUP_REMOVED lines=9> */
.L_x_9473:
        /* <DEDUP_REMOVED lines=9> */
.L_x_9474:
        /* <DEDUP_REMOVED lines=8> */
[----:B------:R-:W-:Y:S02]  /*bab0*/  LEA.HI R5, R0, R3, RZ, 0x10 ;  /* 0x0000000300057211 */ /* 0x000fe400078f80ff */
[----:B------:R-:W-:Y:S02]  /*bac0*/  SHF.R.U32.HI R3, RZ, 0x1f, R2 ;  /* 0x0000001fff037819 */ /* 0x000fe40000011602 */
[----:B------:R-:W-:Y:S02]  /*bad0*/  LOP3.LUT R29, R5, 0xff, RZ, 0xc0, !PT ;  /* 0x000000ff051d7812 */ /* 0x000fe400078ec0ff */
[----:B------:R-:W-:Y:S01]  /*bae0*/  LEA.HI.SX32 R0, R2, R3, 0x1c ;  /* 0x0000000302007211 */ /* 0x000fe200078fe2ff */
[----:B------:R-:W-:Y:S01]  /*baf0*/  IMAD.MOV.U32 R2, RZ, RZ, RZ ;  /* 0x000000ffff027224 */ /* 0x000fe200078e00ff */
        /* <DEDUP_REMOVED lines=29> */
.L_x_9476:
[----:B------:R-:W-:Y:S05]  /*bcd0*/  BSYNC B0 ;  /* 0x0000000000007941 */ /* 0x000fea0003800000 */
.L_x_9475:
        /* <DEDUP_REMOVED lines=23> */
.L_x_9478:
        /* <DEDUP_REMOVED lines=20> */
.L_x_9481:
[----:B------:R-:W-:Y:S05]  /*bf90*/  BSYNC B6 ;  /* 0x0000000000067941 */ /* 0x000fea0003800000 */
.L_x_9480:
        /* <DEDUP_REMOVED lines=20> */
.L_x_9484:
        /* <DEDUP_REMOVED lines=15> */
.L_x_9483:
[----:B------:R-:W-:Y:S05]  /*c1d0*/  BSYNC B6 ;  /* 0x0000000000067941 */ /* 0x000fea0003800000 */
.L_x_9482:
[----:B------:R-:W-:Y:S01]  /*c1e0*/  ULDC.64 UR4, c[0x0][0x9f8] ;  /* 0x00027e0000047ab9 */ /* 0x000fe20000000a00 */
[----:B------:R-:W0:Y:S01]  /*c1f0*/  S2R R20, SR_TID.X ;  /* 0x0000000000147919 */ /* 0x000e220000002100 */
[----:B------:R-:W-:Y:S01]  /*c200*/  ISETP.NE.U32.AND P0, PT, RZ, UR4, PT ;  /* 0x00000004ff007c0c */ /* 0x000fe2000bf05070 */
[----:B------:R-:W1:Y:S03]  /*c210*/  LDC R8, c[0x0][0x430] ;  /* 0x00010c00ff087b82 */ /* 0x000e660000000800 */
[----:B------:R-:W-:-:S13]  /*c220*/  ISETP.NE.AND.EX P0, PT, RZ, UR5, PT, P0 ;  /* 0x00000005ff007c0c */ /* 0x000fda000bf05300 */
[----:B------:R-:W-:Y:S01]  /*c230*/  @P0 IADD3 R2, P1, R31, UR4, RZ ;  /* 0x000000041f020c10 */ /* 0x000fe2000ff3e0ff */
[----:B------:R-:W-:Y:S01]  /*c240*/  VIADD R0, R35, 0xffffffff ;  /* 0xffffffff23007836 */ /* 0x000fe20000000000 */
[----:B------:R-:W-:Y:S02]  /*c250*/  ULDC UR4, c[0x0][0x320] ;  /* 0x0000c80000047ab9 */ /* 0x000fe40000000800 */
[----:B------:R-:W-:-:S05]  /*c260*/  @P0 IADD3.X R3, R33, UR5, RZ, P1, !PT ;  /* 0x0000000521030c10 */ /* 0x000fca0008ffe4ff */
[----:B------:R2:W3:Y:S01]  /*c270*/  @P0 LDG.E R27, desc[UR50][R2.64] ;  /* 0x00000032021b0981 */ /* 0x0004e2000c1e1900 */
[----:B0-----:R-:W-:-:S04]  /*c280*/  LOP3.LUT R20, R20, 0x7f, RZ, 0xc0, !PT ;  /* 0x0000007f14147812 */ /* 0x001fc800078ec0ff */
[----:B------:R-:W-:Y:S02]  /*c290*/  SHF.R.U32.HI R21, RZ, 0x3, R20 ;  /* 0x00000003ff157819 */ /* 0x000fe40000011614 */
[----:B------:R-:W0:Y:S01]  /*c2a0*/  S2R R20, SR_TID.X ;  /* 0x0000000000147919 */ /* 0x000e220000002100 */
[----:B-1----:R-:W-:-:S13]  /*c2b0*/  ISETP.NE.AND P2, PT, R8, 0x1, PT ;  /* 0x000000010800780c */ /* 0x002fda0003f45270 */
[----:B------:R-:W2:Y:S08]  /*c2c0*/  @P2 LDC R6, c[0x0][0x434] ;  /* 0x00010d00ff062b82 */ /* 0x000eb00000000800 */
[----:B------:R-:W1:Y:S01]  /*c2d0*/  @P2 LDC R7, c[0x0][0x438] ;  /* 0x00010e00ff072b82 */ /* 0x000e620000000800 */
[----:B0-----:R-:W-:-:S05]  /*c2e0*/  IMAD.SHL.U32 R20, R20, 0x10, RZ ;  /* 0x0000001014147824 */ /* 0x001fca00078e00ff */
[----:B------:R-:W-:-:S05]  /*c2f0*/  LOP3.LUT R20, R21, 0x70, R20, 0xf8, !PT ;  /* 0x0000007015147812 */ /* 0x000fca00078ef814 */
[----:B------:R-:W-:-:S05]  /*c300*/  IMAD R35, R0, 0x60, R20 ;  /* 0x0000006000237824 */ /* 0x000fca00078e0214 */
[----:B------:R-:W-:-:S04]  /*c310*/  ISETP.GE.AND P0, PT, R35, R32, PT ;  /* 0x000000202300720c */ /* 0x000fc80003f06270 */
[----:B------:R-:W-:Y:S01]  /*c320*/  ISETP.GT.U32.OR P0, PT, R20, 0x5f, P0 ;  /* 0x0000005f1400780c */ /* 0x000fe20000704470 */
[----:B------:R-:W0:Y:S01]  /*c330*/  S2R R21, SR_TID.X ;  /* 0x0000000000157919 */ /* 0x000e220000002100 */
[----:B------:R-:W-:-:S11]  /*c340*/  IMAD.IADD R35, R35, 0x1, R30 ;  /* 0x0000000123237824 */ /* 0x000fd600078e021e */
[----:B------:R-:W4:Y:S01]  /*c350*/  @!P0 LDC.64 R4, c[0x0][0x428] ;  /* 0x00010a00ff048b82 */ /* 0x000f220000000a00 */
[----:B--2---:R-:W-:-:S04]  /*c360*/  @P2 IMAD.HI.U32 R2, R35, R6, RZ ;  /* 0x0000000623022227 */ /* 0x004fc800078e00ff */
[----:B------:R-:W-:Y:S01]  /*c370*/  IMAD.MOV.U32 R6, RZ, RZ, R35 ;  /* 0x000000ffff067224 */ /* 0x000fe200078e0023 */
[----:B-1----:R-:W-:-:S04]  /*c380*/  @P2 SHF.R.U32.HI R6, RZ, R7, R2 ;  /* 0x00000007ff062219 */ /* 0x002fc80000011602 */
[--C-:B------:R-:W-:Y:S01]  /*c390*/  @!P0 SHF.R.S32.HI R3, RZ, 0x1f, R6.reuse ;  /* 0x0000001fff038819 */ /* 0x100fe20000011406 */
[----:B------:R-:W-:Y:S02]  /*c3a0*/  @!P0 IMAD.MOV.U32 R2, RZ, RZ, R6 ;  /* 0x000000ffff028224 */ /* 0x000fe400078e0006 */
[----:B0-----:R-:W-:-:S05]  /*c3b0*/  IMAD.SHL.U32 R21, R21, 0x8, RZ ;  /* 0x0000000815157824 */ /* 0x001fca00078e00ff */
[----:B------:R-:W-:-:S04]  /*c3c0*/  LOP3.LUT R21, R21, 0x38, RZ, 0xc0, !PT ;  /* 0x0000003815157812 */ /* 0x000fc800078ec0ff */
[----:B------:R-:W-:Y:S02]  /*c3d0*/  LOP3.LUT R10, R21, 0x40, RZ, 0xfc, !PT ;  /* 0x00000040150a7812 */ /* 0x000fe400078efcff */
[----:B------:R-:W-:Y:S02]  /*c3e0*/  LOP3.LUT R23, R23, 0xffffff7f, RZ, 0xc0, !PT ;  /* 0xffffff7f17177812 */ /* 0x000fe400078ec0ff */
[----:B------:R-:W-:Y:S02]  /*c3f0*/  ISETP.GE.AND P3, PT, R10, UR4, PT ;  /* 0x000000040a007c0c */ /* 0x000fe4000bf66270 */
[----:B------:R-:W-:Y:S02]  /*c400*/  @P2 LOP3.LUT R23, R23, 0x80, RZ, 0xfc, !PT ;  /* 0x0000008017172812 */ /* 0x000fe400078efcff */
[----:B------:R-:W-:Y:S02]  /*c410*/  LOP3.LUT R9, R21, 0x80, RZ, 0xfc, !PT ;  /* 0x0000008015097812 */ /* 0x000fe400078efcff */
[----:B------:R-:W-:Y:S01]  /*c420*/  LOP3.LUT R23, R23, 0xfffffff7, RZ, 0xc0, !PT ;  /* 0xfffffff717177812 */ /* 0x000fe200078ec0ff */
[----:B------:R-:W-:Y:S01]  /*c430*/  IMAD.MOV.U32 R34, RZ, RZ, RZ ;  /* 0x000000ffff227224 */ /* 0x000fe200078e00ff */
[----:B------:R-:W-:-:S05]  /*c440*/  ISETP.GE.AND P2, PT, R21, UR4, PT ;  /* 0x0000000415007c0c */ /* 0x000fca000bf46270 */
[----:B------:R-:W-:-:S04]  /*c450*/  @P3 LOP3.LUT R23, R23, 0x8, RZ, 0xfc, !PT ;  /* 0x0000000817173812 */ /* 0x000fc800078efcff */
[----:B------:R-:W-:-:S04]  /*c460*/  LOP3.LUT R23, R23, 0xffffffef, RZ, 0xc0, !PT ;  /* 0xffffffef17177812 */ /* 0x000fc800078ec0ff */
[----:B------:R-:W-:Y:S01]  /*c470*/  LOP3.LUT R23, R23, 0xfffffffb, RZ, 0xc0, !PT ;  /* 0xfffffffb17177812 */ /* 0x000fe200078ec0ff */
[----:B------:R-:W-:Y:S01]  /*c480*/  UMOV UR5, 0xffffffff ;  /* 0xffffffff00057882 */ /* 0x000fe20000000000 */
[----:B------:R-:W-:Y:S02]  /*c490*/  LOP3.LUT R18, R18, 0xffff, RZ, 0xc0, !PT ;  /* 0x0000ffff12127812 */ /* 0x000fe400078ec0ff */
[----:B---3--:R-:W-:Y:S01]  /*c4a0*/  SHF.R.S32.HI R31, RZ, 0x1f, R27 ;  /* 0x0000001fff1f7819 */ /* 0x008fe2000001141b */
[----:B----4-:R-:W-:-:S04]  /*c4b0*/  @!P0 IMAD.WIDE.U32 R2, R27, R4, R2 ;  /* 0x000000041b028225 */ /* 0x010fc800078e0002 */
[----:B------:R-:W-:-:S04]  /*c4c0*/  @!P0 IMAD R7, R31, R4, RZ ;  /* 0x000000041f078224 */ /* 0x000fc800078e02ff */
[----:B------:R-:W-:Y:S02]  /*c4d0*/  @!P0 IMAD R7, R27, R5, R7 ;  /* 0x000000051b078224 */ /* 0x000fe400078e0207 */
[----:B------:R-:W0:Y:S02]  /*c4e0*/  @!P0 LDC.64 R4, c[0x0][0x418] ;  /* 0x00010600ff048b82 */ /* 0x000e240000000a00 */
[----:B------:R-:W-:Y:S01]  /*c4f0*/  @!P0 IMAD.IADD R7, R3, 0x1, R7 ;  /* 0x0000000103078824 */ /* 0x000fe200078e0207 */
[----:B0-----:R-:W-:-:S04]  /*c500*/  @!P0 LEA R4, P1, R2, R4, 0x2 ;  /* 0x0000000402048211 */ /* 0x001fc800078210ff */
[----:B------:R-:W-:Y:S02]  /*c510*/  @!P0 LEA.HI.X R5, R2, R5, R7, 0x2, P1 ;  /* 0x0000000502058211 */ /* 0x000fe400008f1407 */
[----:B------:R-:W-:Y:S01]  /*c520*/  ISETP.GE.AND P1, PT, R9, UR4, PT ;  /* 0x0000000409007c0c */ /* 0x000fe2000bf26270 */
[----:B------:R-:W-:Y:S02]  /*c530*/  IMAD.MOV R2, RZ, RZ, -R6 ;  /* 0x000000ffff027224 */ /* 0x000fe400078e0a06 */
[----:B------:R0:W5:Y:S02]  /*c540*/  @!P0 LDG.E R34, desc[UR50][R4.64] ;  /* 0x0000003204228981 */ /* 0x000164000c1e1900 */
[----:B------:R-:W-:Y:S01]  /*c550*/  IMAD R35, R8, R2, R35 ;  /* 0x0000000208237224 */ /* 0x000fe200078e0223 */
[----:B------:R-:W-:-:S04]  /*c560*/  LOP3.LUT R8, R21, 0xc0, RZ, 0xfc, !PT ;  /* 0x000000c015087812 */ /* 0x000fc800078efcff */
[----:B------:R-:W-:-:S03]  /*c570*/  ISETP.GE.AND P0, PT, R8, UR4, PT ;  /* 0x0000000408007c0c */ /* 0x000fc6000bf06270 */
[----:B------:R-:W-:-:S04]  /*c580*/  @P1 LOP3.LUT R23, R23, 0x4, RZ, 0xfc, !PT ;  /* 0x0000000417171812 */ /* 0x000fc800078efcff */
[----:B------:R-:W-:-:S04]  /*c590*/  @P2 LOP3.LUT R23, R23, 0x10, RZ, 0xfc, !PT ;  /* 0x0000001017172812 */ /* 0x000fc800078efcff */
[----:B------:R-:W-:Y:S01]  /*c5a0*/  LOP3.LUT R23, R23, 0xfffffffd, RZ, 0xc0, !PT ;  /* 0xfffffffd17177812 */ /* 0x000fe200078ec0ff */
[----:B------:R-:W-:-:S03]  /*c5b0*/  IMAD.U32 R2, RZ, RZ, UR36 ;  /* 0x00000024ff027e24 */ /* 0x000fc6000f8e00ff */
[----:B------:R-:W-:Y:S01]  /*c5c0*/  @P0 LOP3.LUT R23, R23, 0x2, RZ, 0xfc, !PT ;  /* 0x0000000217170812 */ /* 0x000fe200078efcff */
[----:B0-----:R-:W-:Y:S06]  /*c5d0*/  BRA.DIV UR5, `(.L_x_9485) ;  /* 0x0000003e055c7947 */ /* 0x001fec000b800000 */
.L_x_9549:
[----:B------:R-:W-:Y:S02]  /*c5e0*/  ISETP.NE.AND P0, PT, R2, 0x3, PT ;  /* 0x000000030200780c */ /* 0x000fe40003f05270 */
[----:B------:R-:W-:Y:S02]  /*c5f0*/  ISETP.GT.U32.AND P1, PT, R20, 0x5f, PT ;  /* 0x0000005f1400780c */ /* 0x000fe40003f24070 */
[----:B------:R-:W-:Y:S02]  /*c600*/  LOP3.LUT R23, R23, 0xffffffbf, RZ, 0xc0, !PT ;  /* 0xffffffbf17177812 */ /* 0x000fe400078ec0ff */
[----:B------:R-:W-:-:S07]  /*c610*/  SEL R6, RZ, 0x1, P2 ;  /* 0x00000001ff067807 */ /* 0x000fce0001000000 */
[----:B------:R-:W-:-:S04]  /*c620*/  @P0 LOP3.LUT R23, R23, 0x40, RZ, 0xfc, !PT ;  /* 0x0000004017170812 */ /* 0x000fc800078efcff */
[----:B------:R-:W-:-:S04]  /*c630*/  LOP3.LUT R23, R23, 0xffffffdf, RZ, 0xc0, !PT ;  /* 0xffffffdf17177812 */ /* 0x000fc800078ec0ff */
[----:B------:R-:W-:Y:S01]  /*c640*/  @P1 LOP3.LUT R23, R23, 0x20, RZ, 0xfc, !PT ;  /* 0x0000002017171812 */ /* 0x000fe200078efcff */
[----:B------:R-:W-:Y:S06]  /*c650*/  @!P0 BRA `(.L_x_9486) ;  /* 0x0000000000048947 */ /* 0x000fec0003800000 */
[----:B------:R-:W-:Y:S01]  /*c660*/  BPT.TRAP 0x1 ;  /* 0x000000040000795c */ /* 0x000fe20000300000 */
.L_x_9486:
[----:B------:R-:W-:Y:S01]  /*c670*/  IMAD R32, R0, -0x60, R32 ;  /* 0xffffffa000207824 */ /* 0x000fe200078e0220 */
[----:B------:R-:W-:Y:S01]  /*c680*/  SHF.L.U32 R0, R26, 0x1f, RZ ;  /* 0x0000001f1a007819 */ /* 0x000fe200000006ff */
[----:B------:R-:W-:Y:S01]  /*c690*/  IMAD R33, R24, 0x8, R22 ;  /* 0x0000000818217824 */ /* 0x000fe200078e0216 */
[----:B------:R-:W-:Y:S03]  /*c6a0*/  BSSY B0, `(.L_x_9487) ;  /* 0x0000003000007945 */ /* 0x000fe60003800000 */
[----:B------:R-:W0:Y:S02]  /*c6b0*/  SYNCS.PHASECHK.TRANS64.TRYWAIT P0, [R33+URZ+0x22840], R0 ;  /* 0x02284000210075a7 */ /* 0x000e24000800017f */
[----:B0-----:R-:W-:Y:S05]  /*c6c0*/  @!P0 BRA `(.L_x_9488) ;  /* 0x0000003c00548947 */ /* 0x001fea0003800000 */
.L_x_9550:
[----:B------:R-:W-:Y:S05]  /*c6d0*/  BSYNC B0 ;  /* 0x0000000000007941 */ /* 0x000fea0003800000 */
.L_x_9487:
[----:B0-----:R-:W-:Y:S01]  /*c6e0*/  SHF.R.S32.HI R0, RZ, 0x1f, R35 ;  /* 0x0000001fff007819 */ /* 0x001fe20000011423 */
[----:B------:R-:W-:Y:S01]  /*c6f0*/  ULDC.64 UR4, c[0x0][0x300] ;  /* 0x0000c00000047ab9 */ /* 0x000fe20000000a00 */
[----:B------:R-:W0:Y:S01]  /*c700*/  S2R R8, SR_TID.X ;  /* 0x0000000000087919 */ /* 0x000e220000002100 */
[----:B------:R-:W-:Y:S01]  /*c710*/  IMAD.WIDE.U32 R2, R35, UR4, RZ ;  /* 0x0000000423027c25 */ /* 0x000fe2000f8e00ff */
[----:B-----5:R-:W-:Y:S01]  /*c720*/  SHF.R.S32.HI R4, RZ, 0x1f, R34 ;  /* 0x0000001fff047819 */ /* 0x020fe20000011422 */
[----:B------:R-:W-:Y:S01]  /*c730*/  ULDC.64 UR6, c[0x0][0x2e8] ;  /* 0x0000ba0000067ab9 */ /* 0x000fe20000000a00 */
[----:B------:R1:W-:Y:S01]  /*c740*/  STL [R1+0x1c], R0 ;  /* 0x00001c0001007387 */ /* 0x0003e20000100800 */
[----:B------:R-:W-:-:S03]  /*c750*/  LOP3.LUT R23, R23, 0xfffffffe, RZ, 0xc0, !PT ;  /* 0xfffffffe17177812 */ /* 0x000fc600078ec0ff */
[----:B------:R2:W-:Y:S01]  /*c760*/  STL [R1+0x20], R4 ;  /* 0x0000200401007387 */ /* 0x0005e20000100800 */
[----:B-1----:R-:W-:-:S04]  /*c770*/  IMAD R0, R0, UR4, RZ ;  /* 0x0000000400007c24 */ /* 0x002fc8000f8e02ff */
[----:B------:R-:W-:Y:S01]  /*c780*/  IMAD R0, R35, UR5, R0 ;  /* 0x0000000523007c24 */ /* 0x000fe2000f8e0200 */
[----:B------:R-:W-:-:S03]  /*c790*/  ULDC.64 UR4, c[0x0][0x310] ;  /* 0x0000c40000047ab9 */ /* 0x000fc60000000a00 */
[----:B------:R-:W-:Y:S02]  /*c7a0*/  IMAD.IADD R3, R3, 0x1, R0 ;  /* 0x0000000103037824 */ /* 0x000fe400078e0200 */
[----:B------:R-:W-:Y:S02]  /*c7b0*/  IMAD R0, R4, UR4, RZ ;  /* 0x0000000404007c24 */ /* 0x000fe4000f8e02ff */
[----:B--2---:R-:W1:Y:S01]  /*c7c0*/  S2R R4, SR_TID.X ;  /* 0x0000000000047919 */ /* 0x004e620000002100 */
[----:B------:R-:W-:-:S04]  /*c7d0*/  IMAD.WIDE.U32 R2, R34, UR4, R2 ;  /* 0x0000000422027c25 */ /* 0x000fc8000f8e0002 */
[----:B------:R-:W-:Y:S01]  /*c7e0*/  IMAD R0, R34, UR5, R0 ;  /* 0x0000000522007c24 */ /* 0x000fe2000f8e0200 */
[----:B------:R-:W-:Y:S01]  /*c7f0*/  ULDC.64 UR4, c[0x0][0x308] ;  /* 0x0000c20000047ab9 */ /* 0x000fe20000000a00 */
[----:B0-----:R-:W-:Y:S02]  /*c800*/  IMAD.SHL.U32 R8, R8, 0x8, RZ ;  /* 0x0000000808087824 */ /* 0x001fe400078e00ff */
[----:B------:R-:W-:-:S03]  /*c810*/  IMAD.IADD R3, R3, 0x1, R0 ;  /* 0x0000000103037824 */ /* 0x000fc600078e0200 */
[----:B------:R-:W-:Y:S01]  /*c820*/  LOP3.LUT R8, R8, 0x38, RZ, 0xc0, !PT ;  /* 0x0000003808087812 */ /* 0x000fe200078ec0ff */
[----:B------:R-:W-:Y:S01]  /*c830*/  IMAD.WIDE.U32 R2, R18, UR4, R2 ;  /* 0x0000000412027c25 */ /* 0x000fe2000f8e0002 */
[----:B------:R-:W-:Y:S02]  /*c840*/  ULDC UR4, c[0x0][0x2f4] ;  /* 0x0000bd0000047ab9 */ /* 0x000fe40000000800 */
[----:B------:R-:W-:Y:S02]  /*c850*/  ISETP.GE.AND P2, PT, R8, UR4, PT ;  /* 0x0000000408007c0c */ /* 0x000fe4000bf46270 */
[----:B------:R-:W-:-:S11]  /*c860*/  LEA R0, P0, R2, UR6, 0x1 ;  /* 0x0000000602007c11 */ /* 0x000fd6000f8008ff */
[----:B------:R-:W-:Y:S02]  /*c870*/  @P2 LOP3.LUT R23, R23, 0x1, RZ, 0xfc, !PT ;  /* 0x0000000117172812 */ /* 0x000fe400078efcff */
[----:B-1----:R-:W-:-:S04]  /*c880*/  LOP3.LUT R4, R4, 0x7f, RZ, 0xc0, !PT ;  /* 0x0000007f04047812 */ /* 0x002fc800078ec0ff */
[----:B------:R-:W-:Y:S01]  /*c890*/  SHF.R.U32.HI R5, RZ, 0x3, R4 ;  /* 0x00000003ff057819 */ /* 0x000fe20000011604 */
[----:B------:R-:W-:Y:S01]  /*c8a0*/  IMAD R4, R18, UR5, R3 ;  /* 0x0000000512047c24 */ /* 0x000fe2000f8e0203 */
[----:B------:R-:W-:-:S03]  /*c8b0*/  UMOV UR5, 0xffffffff ;  /* 0xffffffff00057882 */ /* 0x000fc60000000000 */
[----:B------:R-:W-:Y:S01]  /*c8c0*/  IMAD.IADD R32, R32, 0x1, -R5 ;  /* 0x0000000120207824 */ /* 0x000fe200078e0a05 */
[----:B------:R-:W-:Y:S01]  /*c8d0*/  LEA.HI.X R4, R2, UR7, R4, 0x1, P0 ;  /* 0x0000000702047c11 */ /* 0x000fe200080f0c04 */
[----:B------:R-:W-:-:S03]  /*c8e0*/  IMAD R5, R24, 0x1800, R28 ;  /* 0x0000180018057824 */ /* 0x000fc600078e021c */
        /* <DEDUP_REMOVED lines=54> */
.L_x_9564:
        /* <DEDUP_REMOVED lines=10> */
.L_x_9490:
        /* <DEDUP_REMOVED lines=11> */
.L_x_9491:
[----:B0-----:R0:W5:Y:S01]  /*cda0*/  LDL.LU R3, [R1] ;  /* 0x0000000001037983 */ /* 0x0011620000300800 */
[C---:B------:R-:W-:Y:S01]  /*cdb0*/  LOP3.LUT P3, RZ, R23.reuse, 0x8, RZ, 0xc0, !PT ;  /* 0x0000000817ff7812 */ /* 0x040fe2000786c0ff */
[----:B------:R0:W-:Y:S01]  /*cdc0*/  SYNCS.ARRIVE.TRANS64.A1T0 RZ, [R33+URZ+0x22830], RZ ;  /* 0x022830ff21ff79a7 */ /* 0x0001e2000810003f */
[----:B------:R-:W-:-:S13]  /*cdd0*/  LOP3.LUT P2, RZ, R23, 0x4, RZ, 0xc0, !PT ;  /* 0x0000000417ff7812 */ /* 0x000fda000784c0ff */
[----:B------:R-:W-:Y:S05]  /*cde0*/  WARPSYNC.ALL ;  /* 0x0000000000007948 */ /* 0x000fea0003800000 */
[----:B------:R-:W-:Y:S01]  /*cdf0*/  BAR.SYNC.DEFER_BLOCKING 0x8, 0x180 ;  /* 0x0206000000007b1d */ /* 0x000fe20000010000 */
[----:B------:R-:W-:Y:S02]  /*ce00*/  LOP3.LUT P1, RZ, R23, 0x100, RZ, 0xc0, !PT ;  /* 0x0000010017ff7812 */ /* 0x000fe4000782c0ff */
[----:B------:R-:W-:Y:S02]  /*ce10*/  SEL R0, RZ, 0x2, P3 ;  /* 0x00000002ff007807 */ /* 0x000fe40001800000 */
[----:B------:R-:W-:Y:S01]  /*ce20*/  SEL R2, RZ, 0x4, P2 ;  /* 0x00000004ff027807 */ /* 0x000fe20001000000 */
[----:B------:R-:W-:Y:S01]  /*ce30*/  ULDC.64 UR4, c[0x0][0x298] ;  /* 0x0000a60000047ab9 */ /* 0x000fe20000000a00 */
[----:B------:R-:W-:Y:S01]  /*ce40*/  SEL R4, R25, RZ, !P1 ;  /* 0x000000ff19047207 */ /* 0x000fe20004800000 */
[----:B------:R-:W-:Y:S01]  /*ce50*/  BSSY B6, `(.L_x_9492) ;  /* 0x0000021000067945 */ /* 0x000fe20003800000 */
[----:B------:R-:W-:-:S02]  /*ce60*/  IADD3 R0, R2, R0, R6 ;  /* 0x0000000002007210 */ /* 0x000fc40007ffe006 */
[----:B------:R-:W-:Y:S01]  /*ce70*/  LOP3.LUT P0, RZ, R23, 0x2, RZ, 0xc0, !PT ;  /* 0x0000000217ff7812 */ /* 0x000fe2000780c0ff */
[----:B------:R1:W-:Y:S03]  /*ce80*/  STL [R1+0x14], R4 ;  /* 0x0000140401007387 */ /* 0x0003e60000100800 */
[----:B------:R-:W-:-:S05]  /*ce90*/  SEL R25, RZ, 0x8, P0 ;  /* 0x00000008ff197807 */ /* 0x000fca0000000000 */
[----:B------:R-:W-:Y:S01]  /*cea0*/  IMAD.IADD R25, R0, 0x1, R25 ;  /* 0x0000000100197824 */ /* 0x000fe200078e0219 */
[----:B------:R-:W-:Y:S01]  /*ceb0*/  SHF.R.S32.HI R0, RZ, 0x1f, R37 ;  /* 0x0000001fff007819 */ /* 0x000fe20000011425 */
[----:B-1----:R-:W-:-:S04]  /*cec0*/  IMAD.WIDE.U32 R4, R37, UR4, RZ ;  /* 0x0000000425047c25 */ /* 0x002fc8000f8e00ff */
[----:B------:R-:W-:-:S04]  /*ced0*/  IMAD R0, R0, UR4, RZ ;  /* 0x0000000400007c24 */ /* 0x000fc8000f8e02ff */
[----:B------:R-:W-:-:S04]  /*cee0*/  IMAD R0, R37, UR5, R0 ;  /* 0x0000000525007c24 */ /* 0x000fc8000f8e0200 */
[----:B------:R-:W-:Y:S01]  /*cef0*/  IMAD.IADD R37, R5, 0x1, R0 ;  /* 0x0000000105257824 */ /* 0x000fe200078e0200 */
[----:B-----5:R-:W-:-:S05]  /*cf00*/  SEL R2, R3, RZ, !P1 ;  /* 0x000000ff03027207 */ /* 0x020fca0004800000 */
[----:B------:R1:W-:Y:S04]  /*cf10*/  STL [R1], R2 ;  /* 0x0000000201007387 */ /* 0x0003e80000100800 */
[----:B------:R2:W-:Y:S01]  /*cf20*/  STL.64 [R1+0x8], R4 ;  /* 0x0000080401007387 */ /* 0x0005e20000100a00 */
[----:B-1----:R-:W-:-:S05]  /*cf30*/  VIADD R2, R22, 0x18400 ;  /* 0x0001840016027836 */ /* 0x002fca0000000000 */
[----:B------:R-:W-:-:S13]  /*cf40*/  LOP3.LUT P0, RZ, R2, 0x3ff, RZ, 0xc0, !PT ;  /* 0x000003ff02ff7812 */ /* 0x000fda000780c0ff */
[----:B--2---:R-:W-:Y:S05]  /*cf50*/  @!P0 BRA `(.L_x_9493) ;  /* 0x0000000000408947 */ /* 0x004fea0003800000 */
        /* <DEDUP_REMOVED lines=16> */
.L_x_9493:
[----:B------:R-:W-:Y:S05]  /*d060*/  BSYNC B6 ;  /* 0x0000000000067941 */ /* 0x000fea0003800000 */
.L_x_9492:
[----:B------:R-:W2:Y:S01]  /*d070*/  LDL.LU.64 R2, [R1+0x8] ;  /* 0x0000080001027983 */ /* 0x000ea20000300a00 */
[----:B------:R-:W-:Y:S01]  /*d080*/  ULDC.64 UR4, c[0x0][0x2d8] ;  /* 0x0000b60000047ab9 */ /* 0x000fe20000000a00 */
[----:B------:R-:W1:Y:S02]  /*d090*/  LDC R6, c[0x0][0x448] ;  /* 0x00011200ff067b82 */ /* 0x000e640000000800 */
[----:B------:R-:W3:Y:S04]  /*d0a0*/  LDL.LU R21, [R1] ;  /* 0x0000000001157983 */ /* 0x000ee80000300800 */
[----:B------:R-:W4:Y:S01]  /*d0b0*/  LDL.LU R20, [R1+0x14] ;  /* 0x0000140001147983 */ /* 0x000f220000300800 */
[----:B------:R-:W-:-:S03]  /*d0c0*/  IMAD.SHL.U32 R17, R17, 0x80, RZ ;  /* 0x0000008011117824 */ /* 0x000fc600078e00ff */
[----:B------:R0:W5:Y:S01]  /*d0d0*/  LDL R10, [R1+0x10] ;  /* 0x00001000010a7983 */ /* 0x0001620000100800 */
[----:B-1----:R-:W-:-:S13]  /*d0e0*/  ISETP.NE.AND P0, PT, R6, 0x1, PT ;  /* 0x000000010600780c */ /* 0x002fda0003f05270 */
[----:B------:R-:W1:Y:S01]  /*d0f0*/  @P0 LDC R4, c[0x0][0x44c] ;  /* 0x00011300ff040b82 */ /* 0x000e620000000800 */
[----:B------:R-:W0:Y:S02]  /*d100*/  S2R R8, SR_TID.X ;  /* 0x0000000000087919 */ /* 0x000e240000002100 */
[----:B0-----:R-:W-:-:S05]  /*d110*/  IMAD.SHL.U32 R8, R8, 0x8, RZ ;  /* 0x0000000808087824 */ /* 0x001fca00078e00ff */
        /* <DEDUP_REMOVED lines=9> */
[----:B------:R-:W0:Y:S02]  /*d1b0*/  S2R R20, SR_TID.X ;  /* 0x0000000000147919 */ /* 0x000e240000002100 */
[----:B------:R-:W-:Y:S02]  /*d1c0*/  IMAD.IADD R3, R3, 0x1, R0 ;  /* 0x0000000103037824 */ /* 0x000fe400078e0200 */
[----:B------:R-:W2:Y:S01]  /*d1d0*/  @P0 LDC R0, c[0x0][0x450] ;  /* 0x00011400ff000b82 */ /* 0x000ea20000000800 */
[----:B0-----:R-:W-:-:S04]  /*d1e0*/  LOP3.LUT R20, R20, 0x7f, RZ, 0xc0, !PT ;  /* 0x0000007f14147812 */ /* 0x001fc800078ec0ff */
[----:B------:R-:W-:Y:S02]  /*d1f0*/  SHF.R.U32.HI R21, RZ, 0x3, R20 ;  /* 0x00000003ff157819 */ /* 0x000fe40000011614 */
[----:B------:R-:W0:Y:S02]  /*d200*/  S2R R20, SR_TID.X ;  /* 0x0000000000147919 */ /* 0x000e240000002100 */
[----:B0-----:R-:W-:-:S05]  /*d210*/  IMAD.SHL.U32 R20, R20, 0x10, RZ ;  /* 0x0000001014147824 */ /* 0x001fca00078e00ff */
[----:B------:R-:W-:-:S04]  /*d220*/  LOP3.LUT R20, R21, 0x70, R20, 0xf8, !PT ;  /* 0x0000007015147812 */ /* 0x000fc800078ef814 */
[----:B------:R-:W-:-:S05]  /*d230*/  LOP3.LUT R5, R20, R17, RZ, 0xfc, !PT ;  /* 0x0000001114057212 */ /* 0x000fca00078efcff */
[----:B-1----:R-:W-:-:S04]  /*d240*/  @P0 IMAD.HI.U32 R7, R5, R4, RZ ;  /* 0x0000000405070227 */ /* 0x002fc800078e00ff */
[----:B------:R-:W-:Y:S01]  /*d250*/  IMAD.MOV.U32 R4, RZ, RZ, R5 ;  /* 0x000000ffff047224 */ /* 0x000fe200078e0005 */
[----:B--2---:R-:W-:Y:S01]  /*d260*/  @P0 SHF.R.U32.HI R4, RZ, R0, R7 ;  /* 0x00000000ff040219 */ /* 0x004fe20000011607 */
        /* <DEDUP_REMOVED lines=25> */
[----:B------:R-:W-:Y:S01]  /*d400*/  IMAD.IADD R17, R9, 0x1, R17 ;  /* 0x0000000109117824 */ /* 0x000fe200078e0211 */
[----:B------:R-:W1:Y:S03]  /*d410*/  SHFL.IDX PT, R2, R4, RZ, 0x181f ;  /* 0x00181fff04027589 */ /* 0x000e6600000e0000 */
[C---:B------:R-:W-:Y:S01]  /*d420*/  VIADD R6, R17.reuse, 0x10 ;  /* 0x0000001011067836 */ /* 0x040fe20000000000 */
[----:B------:R-:W-:Y:S01]  /*d430*/  ISETP.GE.AND P0, PT, R17, R5, PT ;  /* 0x000000051100720c */ /* 0x000fe20003f06270 */
[----:B------:R-:W-:-:S12]  /*d440*/  SHFL.IDX PT, R14, R0, 0x7, 0x181f ;  /* 0x00f81f00000e7f89 */ /* 0x000fd800000e0000 */
[----:B0-----:R-:W-:-:S05]  /*d450*/  @!P0 LEA R3, P2, R8, R3, 0x1 ;  /* 0x0000000308038211 */ /* 0x001fca00078408ff */
[----:B-1----:R-:W-:-:S05]  /*d460*/  @!P0 IMAD.X R2, RZ, RZ, R2, P2 ;  /* 0x000000ffff028224 */ /* 0x002fca00010e0602 */
[----:B------:R-:W-:-:S04]  /*d470*/  @!P0 LOP3.LUT R3, R3, R2, RZ, 0x3c, !PT ;  /* 0x0000000203038212 */ /* 0x000fc800078e3cff */
[----:B------:R-:W-:-:S04]  /*d480*/  @!P0 LOP3.LUT R2, R3, R2, RZ, 0x3c, !PT ;  /* 0x0000000203028212 */ /* 0x000fc800078e3cff */
[----:B------:R-:W-:-:S05]  /*d490*/  @!P0 LOP3.LUT R3, R3, R2, RZ, 0x3c, !PT ;  /* 0x0000000203038212 */ /* 0x000fca00078e3cff */
[----:B------:R0:W-:Y:S01]  /*d4a0*/  @!P0 LDGSTS.E.BYPASS.LTC128B.128 [R36+0x18400], desc[UR50][R2.64], !P1 ;  /* 0x1840000002248fae */ /* 0x0001e2000c901d72 */
[----:B------:R-:W-:Y:S01]  /*d4b0*/  ISETP.GE.AND P0, PT, R6, R5, PT ;  /* 0x000000050600720c */ /* 0x000fe20003f06270 */
[----:B------:R-:W-:Y:S02]  /*d4c0*/  VIADD R6, R17, 0x20 ;  /* 0x0000002011067836 */ /* 0x000fe40000000000 */
[----:B0-----:R-:W0:Y:S04]  /*d4d0*/  SHFL.IDX PT, R3, R0, 0x1, 0x181f ;  /* 0x00381f0000037f89 */ /* 0x001e2800000e0000 */
[----:B------:R-:W1:Y:S06]  /*d4e0*/  SHFL.IDX PT, R2, R4, 0x1, 0x181f ;  /* 0x00381f0004027f89 */ /* 0x000e6c00000e0000 */
        /* <DEDUP_REMOVED lines=48> */
[----:B------:R-:W1:Y:S04]  /*d7f0*/  SHFL.IDX PT, R2, R4, 0x6, 0x181f ;  /* 0x00d81f0004027f89 */ /* 0x000e6800000e0000 */
[----:B------:R-:W2:Y:S02]  /*d800*/  SHFL.IDX PT, R4, R4, 0x7, 0x181f ;  /* 0x00f81f0004047f89 */ /* 0x000ea400000e0000 */
[----:B0-----:R-:W-:-:S05]  /*d810*/  @!P0 LEA R3, P2, R8, R3, 0x1 ;  /* 0x0000000308038211 */ /* 0x001fca00078408ff */
[----:B-1----:R-:W-:-:S05]  /*d820*/  @!P0 IMAD.X R2, RZ, RZ, R2, P2 ;  /* 0x000000ffff028224 */ /* 0x002fca00010e0602 */
[----:B------:R-:W-:-:S04]  /*d830*/  @!P0 LOP3.LUT R3, R3, R2, RZ, 0x3c, !PT ;  /* 0x0000000203038212 */ /* 0x000fc800078e3cff */
[----:B------:R-:W-:-:S04]  /*d840*/  @!P0 LOP3.LUT R2, R3, R2, RZ, 0x3c, !PT ;  /* 0x0000000203028212 */ /* 0x000fc800078e3cff */
[----:B------:R-:W-:-:S05]  /*d850*/  @!P0 LOP3.LUT R3, R3, R2, RZ, 0x3c, !PT ;  /* 0x0000000203038212 */ /* 0x000fca00078e3cff */
[----:B--2---:R0:W-:Y:S02]  /*d860*/  @!P0 LDGSTS.E.BYPASS.LTC128B.128 [R36+0x1b400], desc[UR50][R2.64], !P1 ;  /* 0x1b40000002248fae */ /* 0x0041e4000c901d72 */
.L_x_9581:
[----:B------:R-:W-:-:S05]  /*d870*/  VIADD R0, R17, 0x70 ;  /* 0x0000007011007836 */ /* 0x000fca0000000000 */
[----:B------:R-:W-:-:S13]  /*d880*/  ISETP.GE.AND P0, PT, R0, R5, PT ;  /* 0x000000050000720c */ /* 0x000fda0003f06270 */
[----:B0-----:R-:W-:-:S05]  /*d890*/  @!P0 LEA R2, P2, R8, R14, 0x1 ;  /* 0x0000000e08028211 */ /* 0x001fca00078408ff */
[----:B------:R-:W-:-:S05]  /*d8a0*/  @!P0 IMAD.X R3, RZ, RZ, R4, P2 ;  /* 0x000000ffff038224 */ /* 0x000fca00010e0604 */
[----:B------:R-:W-:Y:S01]  /*d8b0*/  @!PT LDS RZ, [RZ] ;  /* 0x00000000fffff984 */ /* 0x000fe20000000800 */
[----:B------:R-:W-:Y:S01]  /*d8c0*/  @!PT LDS RZ, [RZ] ;  /* 0x00000000fffff984 */ /* 0x000fe20000000800 */
[----:B------:R-:W-:Y:S01]  /*d8d0*/  @!PT LDS RZ, [RZ] ;  /* 0x00000000fffff984 */ /* 0x000fe20000000800 */
[----:B------:R0:W-:Y:S01]  /*d8e0*/  @!P0 LDGSTS.E.BYPASS.LTC128B.128 [R36+0x1bc00], desc[UR50][R2.64], !P1 ;  /* 0x1bc0000002248fae */ /* 0x0001e2000c901d72 */
[----:B------:R-:W-:Y:S01]  /*d8f0*/  PLOP3.LUT P0, PT, PT, PT, PT, 0x80, 0x0 ;  /* 0x000000000000781c */ /* 0x000fe20003f0f070 */
[----:B------:R-:W-:-:S12]  /*d900*/  NOP ;  /* 0x0000000000007918 */ /* 0x000fd80000000000 */
.L_x_9495:
        /* <DEDUP_REMOVED lines=18> */
.L_x_9582:
[----:B------:R-:W-:Y:S05]  /*da30*/  BSYNC B0 ;  /* 0x0000000000007941 */ /* 0x000fea0003800000 */
.L_x_9496:
[----:B------:R-:W-:-:S05]  /*da40*/  IMAD.U32 R0, RZ, RZ, UR36 ;  /* 0x00000024ff007e24 */ /* 0x000fca000f8e00ff */
[----:B------:R-:W-:-:S13]  /*da50*/  ISETP.NE.AND P0, PT, R0, 0x3, PT ;  /* 0x000000030000780c */ /* 0x000fda0003f05270 */
[----:B------:R-:W-:Y:S05]  /*da60*/  @!P0 BRA `(.L_x_9498) ;  /* 0x0000000000048947 */ /* 0x000fea0003800000 */
[----:B------:R-:W-:Y:S01]  /*da70*/  BPT.TRAP 0x1 ;  /* 0x000000040000795c */ /* 0x000fe20000300000 */
.L_x_9498:
[----:B------:R-:W-:Y:S01]  /*da80*/  SHF.L.U32 R0, R26, 0x1f, RZ ;  /* 0x0000001f1a007819 */ /* 0x000fe200000006ff */
[----:B------:R-:W-:Y:S03]  /*da90*/  BSSY B0, `(.L_x_9499) ;  /* 0x0000003000007945 */ /* 0x000fe60003800000 */
[----:B------:R-:W1:Y:S02]  /*daa0*/  SYNCS.PHASECHK.TRANS64.TRYWAIT P0, [R33+URZ+0x22860], R0 ;  /* 0x02286000210075a7 */ /* 0x000e64000800017f */
[----:B-1----:R-:W-:Y:S05]  /*dab0*/  @!P0 BRA `(.L_x_9500) ;  /* 0x0000003c00208947 */ /* 0x002fea0003800000 */
.L_x_9583:
[----:B------:R-:W-:Y:S05]  /*dac0*/  BSYNC B0 ;  /* 0x0000000000007941 */ /* 0x000fea0003800000 */
.L_x_9499:
[----:B------:R-:W1:Y:S01]  /*dad0*/  LDL.LU R2, [R1+0x1c] ;  /* 0x00001c0001027983 */ /* 0x000e620000300800 */
[----:B------:R-:W-:Y:S01]  /*dae0*/  ULDC.64 UR4, c[0x0][0x328] ;  /* 0x0000ca0000047ab9 */ /* 0x000fe20000000a00 */
[----:B------:R-:W-:Y:S02]  /*daf0*/  ULDC.64 UR6, c[0x0][0x318] ;  /* 0x0000c60000067ab9 */ /* 0x000fe40000000a00 */
[----:B------:R-:W2:Y:S01]  /*db00*/  LDL.LU R4, [R1+0x20] ;  /* 0x0000200001047983 */ /* 0x000ea20000300800 */
[----:B-1----:R-:W-:Y:S02]  /*db10*/  IMAD R0, R2, UR4, RZ ;  /* 0x0000000402007c24 */ /* 0x002fe4000f8e02ff */
[----:B0-----:R-:W-:-:S04]  /*db20*/  IMAD.WIDE.U32 R2, R35, UR4, RZ ;  /* 0x0000000423027c25 */ /* 0x001fc8000f8e00ff */
        /* <DEDUP_REMOVED lines=16> */
[C---:B------:R-:W-:Y:S01]  /*dc30*/  LOP3.LUT R7, R25.reuse, 0x1, RZ, 0xc0, !PT ;  /* 0x0000000119077812 */ /* 0x040fe200078ec0ff */
[----:B------:R-:W-:Y:S01]  /*dc40*/  IMAD R4, R4, 0x2, R22 ;  /* 0x0000000204047824 */ /* 0x000fe200078e0216 */
[----:B------:R-:W-:Y:S01]  /*dc50*/  LOP3.LUT P2, RZ, R25, 0x2, RZ, 0xc0, !PT ;  /* 0x0000000219ff7812 */ /* 0x000fe2000784c0ff */
[----:B------:R-:W1:Y:S01]  /*dc60*/  SHFL.IDX PT, R14, R5, RZ, 0x181f ;  /* 0x00181fff050e7589 */ /* 0x000e6200000e0000 */
[----:B------:R-:W-:Y:S02]  /*dc70*/  ISETP.NE.U32.AND P3, PT, R7, 0x1, PT ;  /* 0x000000010700780c */ /* 0x000fe40003f65070 */
[----:B------:R-:W-:Y:S01]  /*dc80*/  LOP3.LUT P1, RZ, R25, 0x4, RZ, 0xc0, !PT ;  /* 0x0000000419ff7812 */ /* 0x000fe2000782c0ff */
[----:B------:R-:W2:Y:S01]  /*dc90*/  SHFL.IDX PT, R3, R6, RZ, 0x181f ;  /* 0x00181fff06037589 */ /* 0x000ea200000e0000 */
[----:B0-----:R-:W-:-:S05]  /*dca0*/  IMAD.SHL.U32 R2, R2, 0x8, RZ ;  /* 0x0000000802027824 */ /* 0x001fca00078e00ff */
[----:B------:R-:W-:-:S05]  /*dcb0*/  LOP3.LUT R2, R2, 0x38, RZ, 0xc0, !PT ;  /* 0x0000003802027812 */ /* 0x000fca00078ec0ff */
[----:B------:R-:W-:-:S05]  /*dcc0*/  IMAD.SHL.U32 R0, R2, 0x2, RZ ;  /* 0x0000000202007824 */ /* 0x000fca00078e00ff */
[----:B-1----:R-:W-:Y:S02]  /*dcd0*/  IADD3 R2, P0, R14, R0, RZ ;  /* 0x000000000e027210 */ /* 0x002fe40007f1e0ff */
[----:B------:R-:W0:Y:S03]  /*dce0*/  SHFL.IDX PT, R14, R5, 0x1, 0x181f ;  /* 0x00381f00050e7f89 */ /* 0x000e2600000e0000 */
[----:B--2---:R-:W-:Y:S01]  /*dcf0*/  IMAD.X R3, RZ, RZ, R3, P0 ;  /* 0x000000ffff037224 */ /* 0x004fe200000e0603 */
[----:B------:R-:W-:-:S13]  /*dd00*/  ISETP.LT.OR P0, PT, R32, 0x1, P3 ;  /* 0x000000012000780c */ /* 0x000fda0001f01670 */
[----:B------:R-:W-:Y:S01]  /*dd10*/  LDGSTS.E.BYPASS.LTC128B.128 [R4+0x400], desc[UR50][R2.64], !P0 ;  /* 0x0040000002047fae */ /* 0x000fe2000c101d72 */
[----:B------:R-:W-:-:S13]  /*dd20*/  ISETP.LT.OR P0, PT, R32, 0x1, !P2 ;  /* 0x000000012000780c */ /* 0x000fda0005701670 */
[----:B------:R-:W-:Y:S01]  /*dd30*/  LDGSTS.E.BYPASS.LTC128B.128 [R4+0x3400], desc[UR50][R2.64+0x80], !P0 ;  /* 0x0340008002047fae */ /* 0x000fe2000c101d72 */
[----:B------:R-:W-:-:S13]  /*dd40*/  ISETP.LT.OR P0, PT, R32, 0x1, !P1 ;  /* 0x000000012000780c */ /* 0x000fda0004f01670 */
[----:B------:R-:W-:Y:S01]  /*dd50*/  LDGSTS.E.BYPASS.LTC128B.128 [R4+0x6400], desc[UR50][R2.64+0x100], !P0 ;  /* 0x0640010002047fae */ /* 0x000fe2000c101d72 */
[----:B------:R-:W-:-:S04]  /*dd60*/  LOP3.LUT P0, RZ, R25, 0x8, RZ, 0xc0, !PT ;  /* 0x0000000819ff7812 */ /* 0x000fc8000780c0ff */
[----:B------:R-:W-:-:S13]  /*dd70*/  ISETP.LT.OR P4, PT, R32, 0x1, !P0 ;  /* 0x000000012000780c */ /* 0x000fda0004781670 */
[----:B------:R1:W-:Y:S04]  /*dd80*/  LDGSTS.E.BYPASS.LTC128B.128 [R4+0x9400], desc[UR50][R2.64+0x180], !P4 ;  /* 0x0940018002047fae */ /* 0x0003e8000e101d72 */
[----:B-1----:R-:W1:Y:S01]  /*dd90*/  SHFL.IDX PT, R3, R6, 0x1, 0x181f ;  /* 0x00381f0006037f89 */ /* 0x002e6200000e0000 */
        /* <DEDUP_REMOVED lines=11> */
[----:B0-----:R-:W-:-:S03]  /*de50*/  IADD3 R8, P4, R14, R0, RZ ;  /* 0x000000000e087210 */ /* 0x001fc60007f9e0ff */
[----:B------:R-:W-:Y:S04]  /*de60*/  SHFL.IDX PT, R14, R5, 0x3, 0x181f ;  /* 0x00781f00050e7f89 */ /* 0x000fe800000e0000 */
[----:B-1----:R-:W0:Y:S02]  /*de70*/  SHFL.IDX PT, R3, R6, 0x2, 0x181f ;  /* 0x00581f0006037f89 */ /* 0x002e2400000e0000 */
[----:B0-----:R-:W-:Y:S01]  /*de80*/  IMAD.X R9, RZ, RZ, R3, P4 ;  /* 0x000000ffff097224 */ /* 0x001fe200020e0603 */
[----:B------:R-:W-:Y:S01]  /*de90*/  ISETP.LT.OR P4, PT, R32, 0x21, P3 ;  /* 0x000000212000780c */ /* 0x000fe20001f81670 */
[----:B------:R-:W0:-:S12]  /*dea0*/  SHFL.IDX PT, R3, R6, 0x3, 0x181f ;  /* 0x00781f0006037f89 */ /* 0x000e1800000e0000 */
[----:B------:R-:W-:Y:S01]  /*deb0*/  LDGSTS.E.BYPASS.LTC128B.128 [R4+0x1400], desc[UR50][R8.64], !P4 ;  /* 0x0140000008047fae */ /* 0x000fe2000e101d72 */
[----:B------:R-:W-:-:S13]  /*dec0*/  ISETP.LT.OR P4, PT, R32, 0x21, !P2 ;  /* 0x000000212000780c */ /* 0x000fda0005781670 */
[----:B------:R-:W-:Y:S01]  /*ded0*/  LDGSTS.E.BYPASS.LTC128B.128 [R4+0x4400], desc[UR50][R8.64+0x80], !P4 ;  /* 0x0440008008047fae */ /* 0x000fe2000e101d72 */
[----:B------:R-:W-:-:S13]  /*dee0*/  ISETP.LT.OR P4, PT, R32, 0x21, !P1 ;  /* 0x000000212000780c */ /* 0x000fda0004f81670 */
[----:B------:R-:W-:Y:S01]  /*def0*/  LDGSTS.E.BYPASS.LTC128B.128 [R4+0x7400], desc[UR50][R8.64+0x100], !P4 ;  /* 0x0740010008047fae */ /* 0x000fe2000e101d72 */
[----:B------:R-:W-:-:S13]  /*df00*/  ISETP.LT.OR P4, PT, R32, 0x21, !P0 ;  /* 0x000000212000780c */ /* 0x000fda0004781670 */
[----:B------:R-:W-:Y:S01]  /*df10*/  LDGSTS.E.BYPASS.LTC128B.128 [R4+0xa400], desc[UR50][R8.64+0x180], !P4 ;  /* 0x0a40018008047fae */ /* 0x000fe2000e101d72 */
[----:B------:R-:W-:-:S03]  /*df20*/  IADD3 R2, P4, R14, R0, RZ ;  /* 0x000000000e027210 */ /* 0x000fc60007f9e0ff */
[----:B------:R-:W1:Y:S02]  /*df30*/  SHFL.IDX PT, R14, R5, 0x4, 0x181f ;  /* 0x00981f00050e7f89 */ /* 0x000e6400000e0000 */
[----:B0-----:R-:W-:Y:S01]  /*df40*/  IMAD.X R3, RZ, RZ, R3, P4 ;  /* 0x000000ffff037224 */ /* 0x001fe200020e0603 */
[----:B------:R-:W-:-:S13]  /*df50*/  ISETP.LT.OR P4, PT, R32, 0x31, P3 ;  /* 0x000000312000780c */ /* 0x000fda0001f81670 */
[----:B------:R-:W-:Y:S01]  /*df60*/  LDGSTS.E.BYPASS.LTC128B.128 [R4+0x1c00], desc[UR50][R2.64], !P4 ;  /* 0x01c0000002047fae */ /* 0x000fe2000e101d72 */
[----:B------:R-:W-:-:S13]  /*df70*/  ISETP.LT.OR P4, PT, R32, 0x31, !P2 ;  /* 0x000000312000780c */ /* 0x000fda0005781670 */
[----:B------:R-:W-:Y:S01]  /*df80*/  LDGSTS.E.BYPASS.LTC128B.128 [R4+0x4c00], desc[UR50][R2.64+0x80], !P4 ;  /* 0x04c0008002047fae */ /* 0x000fe2000e101d72 */
[----:B------:R-:W-:-:S13]  /*df90*/  ISETP.LT.OR P4, PT, R32, 0x31, !P1 ;  /* 0x000000312000780c */ /* 0x000fda0004f81670 */
[----:B------:R-:W-:Y:S01]  /*dfa0*/  LDGSTS.E.BYPASS.LTC128B.128 [R4+0x7c00], desc[UR50][R2.64+0x100], !P4 ;  /* 0x07c0010002047fae */ /* 0x000fe2000e101d72 */
[----:B------:R-:W-:-:S13]  /*dfb0*/  ISETP.LT.OR P4, PT, R32, 0x31, !P0 ;  /* 0x000000312000780c */ /* 0x000fda0004781670 */
[----:B------:R0:W-:Y:S04]  /*dfc0*/  LDGSTS.E.BYPASS.LTC128B.128 [R4+0xac00], desc[UR50][R2.64+0x180], !P4 ;  /* 0x0ac0018002047fae */ /* 0x0001e8000e101d72 */
[----:B0-----:R-:W0:Y:S01]  /*dfd0*/  SHFL.IDX PT, R3, R6, 0x4, 0x181f ;  /* 0x00981f0006037f89 */ /* 0x001e2200000e0000 */
[----:B-1----:R-:W-:-:S03]  /*dfe0*/  IADD3 R2, P4, R14, R0, RZ ;  /* 0x000000000e027210 */ /* 0x002fc60007f9e0ff */
[----:B------:R-:W1:Y:S04]  /*dff0*/  SHFL.IDX PT, R6, R6, 0x5, 0x181f ;  /* 0x00b81f0006067f89 */ /* 0x000e6800000e0000 */
[----:B------:R2:W3:Y:S01]  /*e000*/  SHFL.IDX PT, R14, R5, 0x5, 0x181f ;  /* 0x00b81f00050e7f89 */ /* 0x0004e200000e0000 */
[----:B0-----:R-:W-:Y:S01]  /*e010*/  IMAD.X R3, RZ, RZ, R3, P4 ;  /* 0x000000ffff037224 */ /* 0x001fe200020e0603 */
        /* <DEDUP_REMOVED lines=8> */
.L_x_9597:
[C---:B------:R-:W-:Y:S02]  /*e0a0*/  ISETP.LT.OR P3, PT, R32.reuse, 0x51, P3 ;  /* 0x000000512000780c */ /* 0x040fe40001f61670 */
[C---:B------:R-:W-:Y:S02]  /*e0b0*/  ISETP.LT.OR P2, PT, R32.reuse, 0x51, !P2 ;  /* 0x000000512000780c */ /* 0x040fe40005741670 */
[----:B------:R-:W-:Y:S02]  /*e0c0*/  ISETP.LT.OR P1, PT, R32, 0x51, !P1 ;  /* 0x000000512000780c */ /* 0x000fe40004f21670 */
[----:B0-2---:R-:W-:Y:S02]  /*e0d0*/  IADD3 R2, P4, R14, R0, RZ ;  /* 0x000000000e027210 */ /* 0x005fe40007f9e0ff */
[----:B------:R-:W-:-:S03]  /*e0e0*/  ISETP.LT.OR P0, PT, R32, 0x51, !P0 ;  /* 0x000000512000780c */ /* 0x000fc60004701670 */
[----:B------:R-:W-:-:S05]  /*e0f0*/  IMAD.X R3, RZ, RZ, R6, P4 ;  /* 0x000000ffff037224 */ /* 0x000fca00020e0606 */
[----:B------:R-:W-:Y:S01]  /*e100*/  @!PT LDS RZ, [RZ] ;  /* 0x00000000fffff984 */ /* 0x000fe20000000800 */
[----:B------:R-:W-:Y:S01]  /*e110*/  @!PT LDS RZ, [RZ] ;  /* 0x00000000fffff984 */ /* 0x000fe20000000800 */
[----:B------:R-:W-:Y:S01]  /*e120*/  @!PT LDS RZ, [RZ] ;  /* 0x00000000fffff984 */ /* 0x000fe20000000800 */
[----:B------:R0:W-:Y:S04]  /*e130*/  LDGSTS.E.BYPASS.LTC128B.128 [R4+0x2c00], desc[UR50][R2.64], !P3 ;  /* 0x02c0000002047fae */ /* 0x0001e8000d901d72 */
[----:B------:R0:W-:Y:S04]  /*e140*/  LDGSTS.E.BYPASS.LTC128B.128 [R4+0x5c00], desc[UR50][R2.64+0x80], !P2 ;  /* 0x05c0008002047fae */ /* 0x0001e8000d101d72 */
[----:B------:R0:W-:Y:S04]  /*e150*/  LDGSTS.E.BYPASS.LTC128B.128 [R4+0x8c00], desc[UR50][R2.64+0x100], !P1 ;  /* 0x08c0010002047fae */ /* 0x0001e8000c901d72 */
[----:B------:R0:W-:Y:S01]  /*e160*/  LDGSTS.E.BYPASS.LTC128B.128 [R4+0xbc00], desc[UR50][R2.64+0x180], !P0 ;  /* 0x0bc0018002047fae */ /* 0x0001e2000c101d72 */
[----:B------:R-:W-:Y:S01]  /*e170*/  PLOP3.LUT P0, PT, PT, PT, PT, 0x80, 0x0 ;  /* 0x000000000000781c */ /* 0x000fe20003f0f070 */
[----:B------:R-:W-:-:S12]  /*e180*/  NOP ;  /* 0x0000000000007918 */ /* 0x000fd80000000000 */
.L_x_9502:
        /* <DEDUP_REMOVED lines=11> */
.L_x_9503:
[----:B------:R-:W2:Y:S01]  /*e240*/  LDL.LU R2, [R1+0x18] ;  /* 0x0000180001027983 */ /* 0x000ea20000300800 */
[----:B------:R0:W-:Y:S01]  /*e250*/  SYNCS.ARRIVE.TRANS64.A1T0 RZ, [R33+URZ+0x22850], RZ ;  /* 0x022850ff21ff79a7 */ /* 0x0001e2000810003f */
[----:B------:R-:W-:Y:S01]  /*e260*/  BSSY B0, `(.L_x_9504) ;  /* 0x00000dc000007945 */ /* 0x000fe20003800000 */
[----:B--2---:R-:W-:-:S05]  /*e270*/  VIADD R21, R2, 0xfffffffe ;  /* 0xfffffffe02157836 */ /* 0x004fca0000000000 */
[----:B------:R-:W-:-:S13]  /*e280*/  ISETP.GE.AND P0, PT, R21, R29, PT ;  /* 0x0000001d1500720c */ /* 0x000fda0003f06270 */
[----:B0-----:R-:W-:Y:S05]  /*e290*/  @!P0 BRA `(.L_x_9505) ;  /* 0x0000000c00608947 */ /* 0x001fea0003800000 */
.L_x_9518:
[----:B0-----:R-:W0:Y:S01]  /*e2a0*/  S2R R2, SR_TID.X ;  /* 0x0000000000027919 */ /* 0x001e220000002100 */
[----:B-1----:R-:W1:Y:S01]  /*e2b0*/  LDC R3, c[0x0][0x430] ;  /* 0x00010c00ff037b82 */ /* 0x002e620000000800 */
[----:B------:R-:W-:Y:S02]  /*e2c0*/  IMAD R8, R21, 0x60, R30 ;  /* 0x0000006015087824 */ /* 0x000fe400078e021e */
[----:B------:R-:W-:Y:S01]  /*e2d0*/  VIADD R24, R24, 0x1 ;  /* 0x0000000118187836 */ /* 0x000fe20000000000 */
[----:B-1----:R-:W-:Y:S02]  /*e2e0*/  ISETP.NE.AND P0, PT, R3, 0x1, PT ;  /* 0x000000010300780c */ /* 0x002fe40003f05270 */
[----:B0-----:R-:W-:-:S04]  /*e2f0*/  LOP3.LUT R2, R2, 0x7f, RZ, 0xc0, !PT ;  /* 0x0000007f02027812 */ /* 0x001fc800078ec0ff */
[----:B------:R-:W-:Y:S02]  /*e300*/  SHF.R.U32.HI R4, RZ, 0x3, R2 ;  /* 0x00000003ff047819 */ /* 0x000fe40000011602 */
[----:B------:R-:W0:Y:S05]  /*e310*/  S2R R2, SR_TID.X ;  /* 0x0000000000027919 */ /* 0x000e2a0000002100 */
[----:B------:R-:W1:Y:S08]  /*e320*/  @P0 LDC R3, c[0x0][0x434] ;  /* 0x00010d00ff030b82 */ /* 0x000e700000000800 */
[----:B------:R-:W2:Y:S01]  /*e330*/  @P0 LDC R7, c[0x0][0x438] ;  /* 0x00010e00ff070b82 */ /* 0x000ea20000000800 */
[----:B0-----:R-:W-:-:S05]  /*e340*/  IMAD.SHL.U32 R2, R2, 0x10, RZ ;  /* 0x0000001002027824 */ /* 0x001fca00078e00ff */
[----:B------:R-:W-:-:S04]  /*e350*/  LOP3.LUT R2, R4, 0x70, R2, 0xf8, !PT ;  /* 0x0000007004027812 */ /* 0x000fc800078ef802 */
[C---:B------:R-:W-:Y:S01]  /*e360*/  ISETP.GT.U32.AND P1, PT, R2.reuse, 0x5f, PT ;  /* 0x0000005f0200780c */ /* 0x040fe20003f24070 */
[----:B------:R-:W-:-:S04]  /*e370*/  IMAD.IADD R8, R2, 0x1, R8 ;  /* 0x0000000102087824 */ /* 0x000fc800078e0208 */
[----:B-1----:R-:W-:-:S04]  /*e380*/  @P0 IMAD.HI.U32 R2, R8, R3, RZ ;  /* 0x0000000308020227 */ /* 0x002fc800078e00ff */
[----:B------:R-:W-:Y:S01]  /*e390*/  IMAD.MOV.U32 R9, RZ, RZ, R8 ;  /* 0x000000ffff097224 */ /* 0x000fe200078e0008 */
[----:B--2---:R-:W-:-:S03]  /*e3a0*/  @P0 SHF.R.U32.HI R9, RZ, R7, R2 ;  /* 0x00000007ff090219 */ /* 0x004fc60000011602 */
[----:B------:R-:W0:Y:S01]  /*e3b0*/  @!P1 LDC.64 R4, c[0x0][0x428] ;  /* 0x00010a00ff049b82 */ /* 0x000e220000000a00 */
[----:B------:R-:W-:-:S07]  /*e3c0*/  @!P1 SHF.R.S32.HI R3, RZ, 0x1f, R9 ;  /* 0x0000001fff039819 */ /* 0x000fce0000011409 */
[----:B------:R-:W1:Y:S01]  /*e3d0*/  @!P1 LDC.64 R6, c[0x0][0x418] ;  /* 0x00010600ff069b82 */ /* 0x000e620000000a00 */
[----:B0-----:R-:W-:-:S04]  /*e3e0*/  @!P1 IMAD R2, R31, R4, RZ ;  /* 0x000000041f029224 */ /* 0x001fc800078e02ff */
[----:B------:R-:W-:Y:S02]  /*e3f0*/  @!P1 IMAD R5, R27, R5, R2 ;  /* 0x000000051b059224 */ /* 0x000fe400078e0202 */
[----:B------:R-:W-:-:S04]  /*e400*/  @!P1 IMAD.MOV.U32 R2, RZ, RZ, R9 ;  /* 0x000000ffff029224 */ /* 0x000fc800078e0009 */
[----:B------:R-:W-:-:S04]  /*e410*/  @!P1 IMAD.WIDE.U32 R2, R27, R4, R2 ;  /* 0x000000041b029225 */ /* 0x000fc800078e0002 */
[----:B------:R-:W-:Y:S01]  /*e420*/  @!P1 IMAD.IADD R3, R5, 0x1, R3 ;  /* 0x0000000105039824 */ /* 0x000fe200078e0203 */
[C---:B-1----:R-:W-:Y:S01]  /*e430*/  @!P1 LEA R6, P0, R2.reuse, R6, 0x2 ;  /* 0x0000000602069211 */ /* 0x042fe200078010ff */
[----:B------:R-:W-:Y:S02]  /*e440*/  IMAD.MOV.U32 R4, RZ, RZ, RZ ;  /* 0x000000ffff047224 */ /* 0x000fe400078e00ff */
[----:B------:R-:W-:Y:S01]  /*e450*/  IMAD.U32 R10, RZ, RZ, UR36 ;  /* 0x00000024ff0a7e24 */ /* 0x000fe2000f8e00ff */
[----:B------:R-:W-:Y:S01]  /*e460*/  @!P1 LEA.HI.X R7, R2, R7, R3, 0x2, P0 ;  /* 0x0000000702079211 */ /* 0x000fe200000f1403 */
[----:B------:R-:W-:Y:S01]  /*e470*/  IMAD.MOV R5, RZ, RZ, -R9 ;  /* 0x000000ffff057224 */ /* 0x000fe200078e0a09 */
[----:B------:R-:W-:-:S03]  /*e480*/  ISETP.NE.AND P0, PT, R24, 0x2, PT ;  /* 0x000000021800780c */ /* 0x000fc60003f05270 */
[----:B------:R0:W5:Y:S01]  /*e490*/  @!P1 LDG.E R4, desc[UR50][R6.64] ;  /* 0x0000003206049981 */ /* 0x000162000c1e1900 */
[----:B------:R-:W-:Y:S01]  /*e4a0*/  ISETP.NE.AND P1, PT, R10, 0x3, PT ;  /* 0x000000030a00780c */ /* 0x000fe20003f25270 */
[----:B------:R-:W-:Y:S05]  /*e4b0*/  YIELD ;  /* 0x0000000000007946 */ /* 0x000fea0003800000 */
[----:B------:R-:W-:Y:S01]  /*e4c0*/  ULDC UR4, c[0x0][0x430] ;  /* 0x00010c0000047ab9 */ /* 0x000fe20000000800 */
[----:B------:R-:W-:Y:S01]  /*e4d0*/  IMAD.MOV.U32 R2, RZ, RZ, R21 ;  /* 0x000000ffff027224 */ /* 0x000fe200078e0015 */
[----:B------:R-:W-:Y:S01]  /*e4e0*/  SEL R3, RZ, 0x1, P0 ;  /* 0x00000001ff037807 */ /* 0x000fe20000000000 */
[----:B------:R-:W-:Y:S01]  /*e4f0*/  IMAD R5, R5, UR4, R8 ;  /* 0x0000000405057c24 */ /* 0x000fe2000f8e0208 */
[----:B------:R-:W-:Y:S01]  /*e500*/  SEL R24, R24, RZ, P0 ;  /* 0x000000ff18187207 */ /* 0x000fe20000000000 */
[----:B------:R-:W-:Y:S01]  /*e510*/  VIADD R21, R21, 0xffffffff ;  /* 0xffffffff15157836 */ /* 0x000fe20000000000 */
[----:B------:R-:W-:-:S02]  /*e520*/  LOP3.LUT R26, R26, R3, RZ, 0x3c, !PT ;  /* 0x000000031a1a7212 */ /* 0x000fc400078e3cff */
[----:B------:R-:W-:Y:S01]  /*e530*/  ISETP.GT.AND P2, PT, R2, R29, PT ;  /* 0x0000001d0200720c */ /* 0x000fe20003f44270 */
[----:B0-----:R-:W-:-:S12]  /*e540*/  @!P1 BRA `(.L_x_9506) ;  /* 0x0000000000049947 */ /* 0x001fd80003800000 */
[----:B------:R-:W-:Y:S01]  /*e550*/  BPT.TRAP 0x1 ;  /* 0x000000040000795c */ /* 0x000fe20000300000 */
.L_x_9506:
[----:B------:R-:W-:Y:S01]  /*e560*/  IMAD R10, R24, 0x8, R22 ;  /* 0x00000008180a7824 */ /* 0x000fe200078e0216 */
[----:B------:R-:W-:Y:S01]  /*e570*/  SHF.L.U32 R20, R26, 0x1f, RZ ;  /* 0x0000001f1a147819 */ /* 0x000fe200000006ff */
[----:B------:R-:W-:Y:S01]  /*e580*/  BSSY B1, `(.L_x_9507) ;  /* 0x0000004000017945 */ /* 0x000fe20003800000 */
[----:B------:R-:W-:Y:S02]  /*e590*/  SHF.R.S32.HI R9, RZ, 0x1f, R5 ;  /* 0x0000001fff097819 */ /* 0x000fe40000011405 */
[----:B------:R-:W0:Y:S02]  /*e5a0*/  SYNCS.PHASECHK.TRANS64.TRYWAIT P0, [R10+URZ+0x22840], R20 ;  /* 0x022840140a0075a7 */ /* 0x000e24000800017f */
[----:B0-----:R-:W-:Y:S05]  /*e5b0*/  @!P0 BRA `(.L_x_9508) ;  /* 0x0000003800bc8947 */ /* 0x001fea0003800000 */
.L_x_9598:
[----:B------:R-:W-:Y:S05]  /*e5c0*/  BSYNC B1 ;  /* 0x0000000000017941 */ /* 0x000fea0003800000 */
.L_x_9507:
[----:B------:R-:W-:Y:S01]  /*e5d0*/  ULDC.64 UR4, c[0x0][0x300] ;  /* 0x0000c00000047ab9 */ /* 0x000fe20000000a00 */
[----:B-----5:R-:W-:Y:S01]  /*e5e0*/  SHF.R.S32.HI R17, RZ, 0x1f, R4 ;  /* 0x0000001fff117819 */ /* 0x020fe20000011404 */
[----:B------:R-:W-:Y:S01]  /*e5f0*/  IMAD R2, R9, UR4, RZ ;  /* 0x0000000409027c24 */ /* 0x000fe2000f8e02ff */
[----:B------:R-:W-:Y:S01]  /*e600*/  ULDC.64 UR6, c[0x0][0x2e8] ;  /* 0x0000ba0000067ab9 */ /* 0x000fe20000000a00 */
[----:B------:R-:W-:Y:S02]  /*e610*/  LOP3.LUT P1, RZ, R23, 0x1, RZ, 0xc0, !PT ;  /* 0x0000000117ff7812 */ /* 0x000fe4000782c0ff */
        /* <DEDUP_REMOVED lines=18> */
[----:B------:R-:W2:Y:S04]  /*e740*/  SHFL.IDX PT, R3, R8, RZ, 0x181f ;  /* 0x00181fff08037589 */ /* 0x000ea800000e0000 */
[----:B------:R-:W-:Y:S01]  /*e750*/  SHFL.IDX PT, R14, R6, 0x5, 0x181f ;  /* 0x00b81f00060e7f89 */ /* 0x000fe200000e0000 */
[----:B-1----:R-:W-:-:S05]  /*e760*/  IADD3 R2, P0, R2, R0, RZ ;  /* 0x0000000002027210 */ /* 0x002fca0007f1e0ff */
[----:B--2---:R-:W-:-:S05]  /*e770*/  IMAD.X R3, RZ, RZ, R3, P0 ;  /* 0x000000ffff037224 */ /* 0x004fca00000e0603 */
[----:B------:R1:W-:Y:S04]  /*e780*/  LDGSTS.E.BYPASS.LTC128B.128 [R7+0x1c400], desc[UR50][R2.64], !P1 ;  /* 0x1c40000002077fae */ /* 0x0003e8000c901d72 */
[----:B-1----:R-:W1:Y:S04]  /*e790*/  SHFL.IDX PT, R2, R6, 0x1, 0x181f ;  /* 0x00381f0006027f89 */ /* 0x002e6800000e0000 */
[----:B------:R-:W2:Y:S01]  /*e7a0*/  SHFL.IDX PT, R3, R8, 0x1, 0x181f ;  /* 0x00381f0008037f89 */ /* 0x000ea200000e0000 */
        /* <DEDUP_REMOVED lines=18> */
[----:B---3--:R1:W-:Y:S03]  /*e8d0*/  LDGSTS.E.BYPASS.LTC128B.128 [R7+0x1e400], desc[UR50][R2.64], !P1 ;  /* 0x1e40000002077fae */ /* 0x0083e6000c901d72 */
.L_x_9612:
[----:B-1----:R-:W-:-:S05]  /*e8e0*/  IADD3 R2, P0, R14, R0, RZ ;  /* 0x000000000e027210 */ /* 0x002fca0007f1e0ff */
[----:B------:R-:W-:Y:S01]  /*e8f0*/  IMAD.X R3, RZ, RZ, R8, P0 ;  /* 0x000000ffff037224 */ /* 0x000fe200000e0608 */
[----:B------:R-:W-:-:S04]  /*e900*/  PLOP3.LUT P0, PT, PT, PT, PT, 0x80, 0x0 ;  /* 0x000000000000781c */ /* 0x000fc80003f0f070 */
[----:B------:R-:W-:Y:S01]  /*e910*/  @!PT LDS RZ, [RZ] ;  /* 0x00000000fffff984 */ /* 0x000fe20000000800 */
[----:B------:R-:W-:Y:S01]  /*e920*/  @!PT LDS RZ, [RZ] ;  /* 0x00000000fffff984 */ /* 0x000fe20000000800 */
[----:B------:R-:W-:Y:S01]  /*e930*/  @!PT LDS RZ, [RZ] ;  /* 0x00000000fffff984 */ /* 0x000fe20000000800 */
[----:B------:R1:W-:Y:S01]  /*e940*/  LDGSTS.E.BYPASS.LTC128B.128 [R7+0x1ec00], desc[UR50][R2.64], !P1 ;  /* 0x1ec0000002077fae */ /* 0x0003e2000c901d72 */
[----:B------:R-:W-:-:S08]  /*e950*/  NOP ;  /* 0x0000000000007918 */ /* 0x000fd00000000000 */
.L_x_9510:
        /* <DEDUP_REMOVED lines=11> */
.L_x_9511:
[----:B------:R1:W-:Y:S01]  /*ea10*/  SYNCS.ARRIVE.TRANS64.A1T0 RZ, [R10+URZ+0x22830], RZ ;  /* 0x022830ff0aff79a7 */ /* 0x0003e2000810003f */
[----:B------:R-:W-:Y:S05]  /*ea20*/  @!P3 BRA `(.L_x_9512) ;  /* 0x000000000004b947 */ /* 0x000fea0003800000 */
[----:B------:R-:W-:Y:S01]  /*ea30*/  BPT.TRAP 0x1 ;  /* 0x000000040000795c */ /* 0x000fe20000300000 */
.L_x_9512:
[----:B------:R-:W2:Y:S01]  /*ea40*/  SYNCS.PHASECHK.TRANS64.TRYWAIT P0, [R10+URZ+0x22860], R20 ;  /* 0x022860140a0075a7 */ /* 0x000ea2000800017f */
[----:B------:R-:W-:Y:S04]  /*ea50*/  BSSY B1, `(.L_x_9513) ;  /* 0x0000002000017945 */ /* 0x000fe80003800000 */
[----:B--2---:R-:W-:Y:S05]  /*ea60*/  @!P0 BRA `(.L_x_9514) ;  /* 0x0000003c00448947 */ /* 0x004fea0003800000 */
.L_x_9613:
[----:B------:R-:W-:Y:S05]  /*ea70*/  BSYNC B1 ;  /* 0x0000000000017941 */ /* 0x000fea0003800000 */
.L_x_9513:
[----:B------:R-:W-:Y:S01]  /*ea80*/  ULDC.64 UR4, c[0x0][0x328] ;  /* 0x0000ca0000047ab9 */ /* 0x000fe20000000a00 */
[----:B------:R-:W-:Y:S01]  /*ea90*/  ULDC.64 UR6, c[0x0][0x318] ;  /* 0x0000c60000067ab9 */ /* 0x000fe20000000a00 */
[----:B------:R-:W-:Y:S01]  /*eaa0*/  IMAD R2, R9, UR4, RZ ;  /* 0x0000000409027c24 */ /* 0x000fe2000f8e02ff */
[C---:B------:R-:W-:Y:S01]  /*eab0*/  LOP3.LUT P5, RZ, R23.reuse, 0x10, RZ, 0xc0, !PT ;  /* 0x0000001017ff7812 */ /* 0x040fe200078ac0ff */
[----:B0-2---:R-:W-:Y:S01]  /*eac0*/  IMAD R20, R24, 0x6000, R28 ;  /* 0x0000600018147824 */ /* 0x005fe200078e021c */
[----:B------:R-:W-:Y:S01]  /*ead0*/  LOP3.LUT P4, RZ, R23, 0x8, RZ, 0xc0, !PT ;  /* 0x0000000817ff7812 */ /* 0x000fe2000788c0ff */
[----:B------:R-:W-:Y:S01]  /*eae0*/  IMAD R7, R5, UR5, R2 ;  /* 0x0000000505077c24 */ /* 0x000fe2000f8e0202 */
[----:B------:R-:W-:Y:S01]  /*eaf0*/  LOP3.LUT P3, RZ, R23, 0x4, RZ, 0xc0, !PT ;  /* 0x0000000417ff7812 */ /* 0x000fe2000786c0ff */
[----:B------:R-:W-:Y:S01]  /*eb00*/  IMAD.WIDE.U32 R2, R5, UR4, RZ ;  /* 0x0000000405027c25 */ /* 0x000fe2000f8e00ff */
[----:B------:R-:W-:Y:S01]  /*eb10*/  ULDC.64 UR4, c[0x0][0x338] ;  /* 0x0000ce0000047ab9 */ /* 0x000fe20000000a00 */
[----:B------:R-:W-:-:S02]  /*eb20*/  LOP3.LUT P1, RZ, R23, 0x2, RZ, 0xc0, !PT ;  /* 0x0000000217ff7812 */ /* 0x000fc4000782c0ff */
        /* <DEDUP_REMOVED lines=13> */
[----:B------:R-:W-:-:S03]  /*ec00*/  IMAD R20, R20, 0x2, R22 ;  /* 0x0000000214147824 */ /* 0x000fc600078e0216 */
[----:B------:R-:W2:Y:S04]  /*ec10*/  SHFL.IDX PT, R3, R25, RZ, 0x181f ;  /* 0x00181fff19037589 */ /* 0x000ea800000e0000 */
[----:B------:R-:W-:Y:S04]  /*ec20*/  SHFL.IDX PT, R4, R25, 0x1, 0x181f ;  /* 0x00381f0019047f89 */ /* 0x000fe800000e0000 */
[----:B------:R-:W-:Y:S04]  /*ec30*/  SHFL.IDX PT, R8, R17, 0x2, 0x181f ;  /* 0x00581f0011087f89 */ /* 0x000fe800000e0000 */
[----:B------:R-:W-:Y:S01]  /*ec40*/  SHFL.IDX PT, R5, R25, 0x3, 0x181f ;  /* 0x00781f0019057f89 */ /* 0x000fe200000e0000 */
[----:B0-----:R-:W-:-:S03]  /*ec50*/  IADD3 R2, P0, R14, R0, RZ ;  /* 0x000000000e027210 */ /* 0x001fc60007f1e0ff */
[----:B------:R-:W0:Y:S02]  /*ec60*/  SHFL.IDX PT, R14, R17, 0x1, 0x181f ;  /* 0x00381f00110e7f89 */ /* 0x000e2400000e0000 */
[----:B--2---:R-:W-:-:S05]  /*ec70*/  IMAD.X R3, RZ, RZ, R3, P0 ;  /* 0x000000ffff037224 */ /* 0x004fca00000e0603 */
[----:B------:R-:W-:Y:S04]  /*ec80*/  LDGSTS.E.BYPASS.LTC128B.128 [R20+0x400], desc[UR50][R2.64], !P5 ;  /* 0x0040000002147fae */ /* 0x000fe8000e901d72 */
[----:B------:R-:W-:Y:S04]  /*ec90*/  LDGSTS.E.BYPASS.LTC128B.128 [R20+0x3400], desc[UR50][R2.64+0x80], !P4 ;  /* 0x0340008002147fae */ /* 0x000fe8000e101d72 */
[----:B------:R-:W-:Y:S04]  /*eca0*/  LDGSTS.E.BYPASS.LTC128B.128 [R20+0x6400], desc[UR50][R2.64+0x100], !P3 ;  /* 0x0640010002147fae */ /* 0x000fe8000d901d72 */
[----:B------:R2:W-:Y:S01]  /*ecb0*/  LDGSTS.E.BYPASS.LTC128B.128 [R20+0x9400], desc[UR50][R2.64+0x180], !P1 ;  /* 0x0940018002147fae */ /* 0x0005e2000c901d72 */
[----:B0-----:R-:W-:-:S03]  /*ecc0*/  IADD3 R6, P0, R14, R0, RZ ;  /* 0x000000000e067210 */ /* 0x001fc60007f1e0ff */
[----:B------:R-:W-:Y:S02]  /*ecd0*/  SHFL.IDX PT, R14, R17, 0x3, 0x181f ;  /* 0x00781f00110e7f89 */ /* 0x000fe400000e0000 */
[----:B------:R-:W-:Y:S01]  /*ece0*/  IMAD.X R7, RZ, RZ, R4, P0 ;  /* 0x000000ffff077224 */ /* 0x000fe200000e0604 */
[-C--:B------:R-:W-:Y:S01]  /*ecf0*/  IADD3 R8, P0, R8, R0.reuse, RZ ;  /* 0x0000000008087210 */ /* 0x080fe20007f1e0ff */
[----:B------:R-:W0:Y:S04]  /*ed00*/  SHFL.IDX PT, R4, R25, 0x2, 0x181f ;  /* 0x00581f0019047f89 */ /* 0x000e2800000e0000 */
[----:B--2---:R-:W-:Y:S04]  /*ed10*/  SHFL.IDX PT, R3, R25, 0x4, 0x181f ;  /* 0x00981f0019037f89 */ /* 0x004fe800000e0000 */
[----:B------:R2:W-:Y:S04]  /*ed20*/  LDGSTS.E.BYPASS.LTC128B.128 [R20+0xc00], desc[UR50][R6.64], !P5 ;  /* 0x00c0000006147fae */ /* 0x0005e8000e901d72 */
[----:B------:R2:W-:Y:S04]  /*ed30*/  LDGSTS.E.BYPASS.LTC128B.128 [R20+0x3c00], desc[UR50][R6.64+0x80], !P4 ;  /* 0x03c0008006147fae */ /* 0x0005e8000e101d72 */
[----:B------:R2:W-:Y:S04]  /*ed40*/  LDGSTS.E.BYPASS.LTC128B.128 [R20+0x6c00], desc[UR50][R6.64+0x100], !P3 ;  /* 0x06c0010006147fae */ /* 0x0005e8000d901d72 */
[----:B------:R2:W-:Y:S01]  /*ed50*/  LDGSTS.E.BYPASS.LTC128B.128 [R20+0x9c00], desc[UR50][R6.64+0x180], !P1 ;  /* 0x09c0018006147fae */ /* 0x0005e2000c901d72 */
[----:B0-----:R-:W-:Y:S01]  /*ed60*/  IMAD.X R9, RZ, RZ, R4, P0 ;  /* 0x000000ffff097224 */ /* 0x001fe200000e0604 */
[----:B------:R-:W-:-:S02]  /*ed70*/  IADD3 R4, P0, R14, R0, RZ ;  /* 0x000000000e047210 */ /* 0x000fc40007f1e0ff */
[----:B------:R-:W-:Y:S04]  /*ed80*/  SHFL.IDX PT, R25, R25, 0x5, 0x181f ;  /* 0x00b81f0019197f89 */ /* 0x000fe800000e0000 */
[----:B------:R-:W0:Y:S01]  /*ed90*/  SHFL.IDX PT, R14, R17, 0x4, 0x181f ;  /* 0x00981f00110e7f89 */ /* 0x000e2200000e0000 */
[----:B------:R-:W-:-:S03]  /*eda0*/  IMAD.X R5, RZ, RZ, R5, P0 ;  /* 0x000000ffff057224 */ /* 0x000fc600000e0605 */
[----:B------:R2:W-:Y:S04]  /*edb0*/  LDGSTS.E.BYPASS.LTC128B.128 [R20+0x1400], desc[UR50][R8.64], !P5 ;  /* 0x0140000008147fae */ /* 0x0005e8000e901d72 */
[----:B------:R2:W-:Y:S04]  /*edc0*/  LDGSTS.E.BYPASS.LTC128B.128 [R20+0x4400], desc[UR50][R8.64+0x80], !P4 ;  /* 0x0440008008147fae */ /* 0x0005e8000e101d72 */
[----:B------:R2:W-:Y:S04]  /*edd0*/  LDGSTS.E.BYPASS.LTC128B.128 [R20+0x7400], desc[UR50][R8.64+0x100], !P3 ;  /* 0x0740010008147fae */ /* 0x0005e8000d901d72 */
[----:B------:R2:W-:Y:S04]  /*ede0*/  LDGSTS.E.BYPASS.LTC128B.128 [R20+0xa400], desc[UR50][R8.64+0x180], !P1 ;  /* 0x0a40018008147fae */ /* 0x0005e8000c901d72 */
[----:B------:R2:W-:Y:S01]  /*edf0*/  LDGSTS.E.BYPASS.LTC128B.128 [R20+0x1c00], desc[UR50][R4.64], !P5 ;  /* 0x01c0000004147fae */ /* 0x0005e2000e901d72 */
[----:B0-----:R-:W-:-:S03]  /*ee00*/  IADD3 R2, P0, R14, R0, RZ ;  /* 0x000000000e027210 */ /* 0x001fc60007f1e0ff */
[----:B------:R2:W-:Y:S02]  /*ee10*/  LDGSTS.E.BYPASS.LTC128B.128 [R20+0x4c00], desc[UR50][R4.64+0x80], !P4 ;  /* 0x04c0008004147fae */ /* 0x0005e4000e101d72 */
[----:B------:R-:W-:Y:S02]  /*ee20*/  IMAD.X R3, RZ, RZ, R3, P0 ;  /* 0x000000ffff037224 */ /* 0x000fe400000e0603 */
[----:B------:R2:W-:Y:S04]  /*ee30*/  LDGSTS.E.BYPASS.LTC128B.128 [R20+0x7c00], desc[UR50][R4.64+0x100], !P3 ;  /* 0x07c0010004147fae */ /* 0x0005e8000d901d72 */
[----:B------:R2:W-:Y:S04]  /*ee40*/  LDGSTS.E.BYPASS.LTC128B.128 [R20+0xac00], desc[UR50][R4.64+0x180], !P1 ;  /* 0x0ac0018004147fae */ /* 0x0005e8000c901d72 */
[----:B------:R2:W-:Y:S04]  /*ee50*/  LDGSTS.E.BYPASS.LTC128B.128 [R20+0x2400], desc[UR50][R2.64], !P5 ;  /* 0x0240000002147fae */ /* 0x0005e8000e901d72 */
[----:B------:R2:W-:Y:S04]  /*ee60*/  LDGSTS.E.BYPASS.LTC128B.128 [R20+0x5400], desc[UR50][R2.64+0x80], !P4 ;  /* 0x0540008002147fae */ /* 0x0005e8000e101d72 */
[----:B------:R2:W-:Y:S04]  /*ee70*/  LDGSTS.E.BYPASS.LTC128B.128 [R20+0x8400], desc[UR50][R2.64+0x100], !P3 ;  /* 0x0840010002147fae */ /* 0x0005e8000d901d72 */
[----:B------:R2:W-:Y:S04]  /*ee80*/  LDGSTS.E.BYPASS.LTC128B.128 [R20+0xb400], desc[UR50][R2.64+0x180], !P1 ;  /* 0x0b40018002147fae */ /* 0x0005e8000c901d72 */
[----:B------:R2:W0:Y:S02]  /*ee90*/  SHFL.IDX PT, R14, R17, 0x5, 0x181f ;  /* 0x00b81f00110e7f89 */ /* 0x00042400000e0000 */
.L_x_9627:
[----:B0-2---:R-:W-:-:S05]  /*eea0*/  IADD3 R2, P0, R14, R0, RZ ;  /* 0x000000000e027210 */ /* 0x005fca0007f1e0ff */
        /* <DEDUP_REMOVED lines=10> */
.L_x_9516:
        /* <DEDUP_REMOVED lines=11> */
.L_x_9517:
[----:B------:R0:W-:Y:S01]  /*f000*/  SYNCS.ARRIVE.TRANS64.A1T0 RZ, [R10+URZ+0x22850], RZ ;  /* 0x022850ff0aff79a7 */ /* 0x0001e2000810003f */
[----:B------:R-:W-:Y:S05]  /*f010*/  @P2 BRA `(.L_x_9518) ;  /* 0xfffffff000a02947 */ /* 0x000fea000383ffff */
.L_x_9505:
[----:B------:R-:W-:Y:S05]  /*f020*/  BSYNC B0 ;  /* 0x0000000000007941 */ /* 0x000fea0003800000 */
.L_x_9504:
[----:B------:R-:W2:Y:S01]  /*f030*/  S2R R2, SR_TID.X ;  /* 0x0000000000027919 */ /* 0x000ea20000002100 */
[----:B------:R-:W-:Y:S01]  /*f040*/  VIADD R24, R24, 0x1 ;  /* 0x0000000118187836 */ /* 0x000fe20000000000 */
[----:B------:R-:W-:Y:S04]  /*f050*/  BSSY B0, `(.L_x_9519) ;  /* 0x0000012000007945 */ /* 0x000fe80003800000 */
[----:B------:R-:W-:-:S04]  /*f060*/  ISETP.NE.AND P0, PT, R24, 0x2, PT ;  /* 0x000000021800780c */ /* 0x000fc80003f05270 */
[----:B------:R-:W-:Y:S02]  /*f070*/  SEL R5, RZ, 0x1, P0 ;  /* 0x00000001ff057807 */ /* 0x000fe40000000000 */
        /* <DEDUP_REMOVED lines=14> */
[----:B---3--:R-:W-:-:S07]  /*f160*/  IADD3 R16, R0, UR37, R9 ;  /* 0x0000002500107c10 */ /* 0x008fce000fffe009 */
.L_x_9520:
[----:B------:R-:W-:Y:S05]  /*f170*/  BSYNC B0 ;  /* 0x0000000000007941 */ /* 0x000fea0003800000 */
.L_x_9519:
[----:B------:R-:W-:Y:S02]  /*f180*/  SEL R24, R24, RZ, P0 ;  /* 0x000000ff18187207 */ /* 0x000fe40000000000 */
[----:B------:R-:W-:-:S07]  /*f190*/  LOP3.LUT R26, R26, R5, RZ, 0x3c, !PT ;  /* 0x000000051a1a7212 */ /* 0x000fce00078e3cff */
.L_x_9479:
[----:B------:R-:W-:Y:S05]  /*f1a0*/  BSYNC B7 ;  /* 0x0000000000077941 */ /* 0x000fea0003800000 */
.L_x_9477:
[----:B------:R-:W-:-:S13]  /*f1b0*/  LOP3.LUT P0, RZ, R23, 0x200, RZ, 0xc0, !PT ;  /* 0x0000020017ff7812 */ /* 0x000fda000780c0ff */
[----:B------:R-:W-:Y:S05]  /*f1c0*/  @!P0 BRA `(.L_x_9521) ;  /* 0x0000000000248947 */ /* 0x000fea0003800000 */
[----:B------:R-:W-:Y:S05]  /*f1d0*/  WARPSYNC.ALL ;  /* 0x0000000000007948 */ /* 0x000fea0003800000 */
[----:B------:R-:W2:Y:S08]  /*f1e0*/  S2UR UR5, SR_CgaCtaId ;  /* 0x00000000000579c3 */ /* 0x000eb00000008800 */
[----:B------:R-:W-:Y:S06]  /*f1f0*/  BAR.SYNC.DEFER_BLOCKING 0x5, 0x180 ;  /* 0x0146000000007b1d */ /* 0x000fec0000010000 */
[----:B------:R-:W-:-:S02]  /*f200*/  UMOV UR4, 0x400 ;  /* 0x0000040000047882 */ /* 0x000fc40000000000 */
[----:B--2---:R-:W-:-:S06]  /*f210*/  ULEA UR4, UR5, UR4, 0x18 ;  /* 0x0000000405047291 */ /* 0x004fcc000f8ec03f */
[----:B------:R-:W-:-:S05]  /*f220*/  IMAD.U32 R22, RZ, RZ, UR4 ;  /* 0x00000004ff167e24 */ /* 0x000fca000f8e00ff */
[----:B------:R4:W2:Y:S01]  /*f230*/  LDS.128 R16, [R22+0x228d0] ;  /* 0x0228d00016107984 */ /* 0x0008a20000000c00 */
[----:B------:R-:W-:Y:S06]  /*f240*/  BAR.ARV 0x4, 0x180 ;  /* 0x0106000000007b1d */ /* 0x000fec0000002000 */
[----:B------:R-:W-:Y:S05]  /*f250*/  BRA `(.L_x_9522) ;  /* 0x0000000800d07947 */ /* 0x000fea0003800000 */
.L_x_9521:
        /* <DEDUP_REMOVED lines=11> */
[----:B------:R3:W2:Y:S02]  /*f310*/  @!P1 LDG.E R6, desc[UR50][R2.64] ;  /* 0x0000003202069981 */ /* 0x0006a4000c1e1900 */
        /* <DEDUP_REMOVED lines=15> */
[----:B------:R-:W2:Y:S02]  /*f410*/  SHFL.UP PT, R14, R13, 0x1, RZ ;  /* 0x042000000d0e7989 */ /* 0x000ea400000e00ff */
[----:B--2---:R-:W-:-:S05]  /*f420*/  SEL R14, R14, RZ, P1 ;  /* 0x000000ff0e0e7207 */ /* 0x004fca0000800000 */
[----:B------:R-:W-:-:S05]  /*f430*/  IMAD.IADD R5, R13, 0x1, R14 ;  /* 0x000000010d057824 */ /* 0x000fca00078e020e */
        /* <DEDUP_REMOVED lines=12> */
[----:B------:R2:W3:Y:S02]  /*f500*/  SHFL.IDX PT, R14, R2, 0x1f, 0x1f ;  /* 0x03e01f00020e7f89 */ /* 0x0004e400000e0000 */
.L_x_9637:
[----:B------:R-:W-:Y:S02]  /*f510*/  ULDC UR4, c[0x0][0xc38] ;  /* 0x00030e0000047ab9 */ /* 0x000fe40000000800 */
[----:B------:R-:W-:-:S04]  /*f520*/  IMAD.U32 R5, RZ, RZ, UR4 ;  /* 0x00000004ff057e24 */ /* 0x000fc8000f8e00ff */
[----:B---3--:R-:W-:-:S04]  /*f530*/  IMAD R14, R14, R5, RZ ;  /* 0x000000050e0e7224 */ /* 0x008fc800078e02ff */
[----:B------:R-:W-:-:S05]  /*f540*/  IMAD.IADD R9, R8, 0x1, R14 ;  /* 0x0000000108097824 */ /* 0x000fca00078e020e */
[----:B------:R-:W-:-:S13]  /*f550*/  ISETP.GT.AND P6, PT, R9, R0, PT ;  /* 0x000000000900720c */ /* 0x000fda0003fc4270 */
[----:B------:R-:W-:Y:S05]  /*f560*/  @P6 BRA `(.L_x_9524) ;  /* 0x0000000000a46947 */ /* 0x000fea0003800000 */
.L_x_9527:
[----:B--2---:R-:W2:Y:S01]  /*f570*/  LDC R2, c[0x0][0xc3c] ;  /* 0x00030f00ff027b82 */ /* 0x004ea20000000800 */
[----:B------:R-:W-:-:S05]  /*f580*/  VIADD R19, R19, 0x1f ;  /* 0x0000001f13137836 */ /* 0x000fca0000000000 */
[----:B--2---:R-:W-:-:S13]  /*f590*/  ISETP.GE.AND P6, PT, R19, R2, PT ;  /* 0x000000021300720c */ /* 0x004fda0003fc6270 */
[----:B------:R-:W-:Y:S05]  /*f5a0*/  @P6 BRA `(.L_x_9525) ;  /* 0x0000000400b86947 */ /* 0x000fea0003800000 */
[----:B------:R-:W2:Y:S01]  /*f5b0*/  S2R R3, SR_TID.X ;  /* 0x0000000000037919 */ /* 0x000ea20000002100 */
[----:B------:R-:W-:Y:S01]  /*f5c0*/  IMAD.MOV.U32 R7, RZ, RZ, RZ ;  /* 0x000000ffff077224 */ /* 0x000fe200078e00ff */
[----:B--2---:R-:W-:-:S05]  /*f5d0*/  LOP3.LUT R3, R3, 0x1f, RZ, 0xc0, !PT ;  /* 0x0000001f03037812 */ /* 0x004fca00078ec0ff */
[----:B------:R-:W-:-:S05]  /*f5e0*/  IMAD.IADD R11, R19, 0x1, R3 ;  /* 0x00000001130b7824 */ /* 0x000fca00078e0203 */
[----:B------:R-:W-:-:S13]  /*f5f0*/  ISETP.GE.OR P6, PT, R11, R2, !P0 ;  /* 0x000000020b00720c */ /* 0x000fda00047c6670 */
[----:B------:R-:W2:Y:S08]  /*f600*/  @!P6 LDC.64 R2, c[0x0][0xc80] ;  /* 0x00032000ff02eb82 */ /* 0x000eb00000000a00 */
[----:B------:R-:W3:Y:S01]  /*f610*/  @!P6 LDC.64 R4, c[0x0][0xc78] ;  /* 0x00031e00ff04eb82 */ /* 0x000ee20000000a00 */
[----:B--2---:R-:W-:-:S05]  /*f620*/  @!P6 IMAD.WIDE R2, R11, 0x4, R2 ;  /* 0x000000040b02e825 */ /* 0x004fca00078e0202 */
[----:B------:R3:W2:Y:S02]  /*f630*/  @!P6 LDG.E R7, desc[UR50][R2.64] ;  /* 0x000000320207e981 */ /* 0x0006a4000c1e1900 */
[----:B---3--:R-:W-:-:S04]  /*f640*/  @!P6 IMAD.WIDE R2, R11, 0x4, R4 ;  /* 0x000000040b02e825 */ /* 0x008fc800078e0204 */
[----:B------:R-:W-:-:S06]  /*f650*/  IMAD.MOV.U32 R4, RZ, RZ, RZ ;  /* 0x000000ffff047224 */ /* 0x000fcc00078e00ff */
[----:B------:R-:W2:Y:S01]  /*f660*/  @!P6 LDG.E R4, desc[UR50][R2.64] ;  /* 0x000000320204e981 */ /* 0x000ea2000c1e1900 */
[----:B------:R-:W-:Y:S01]  /*f670*/  UMOV UR4, 0xffffffff ;  /* 0xffffffff00047882 */ /* 0x000fe20000000000 */
[----:B--2---:R-:W-:Y:S02]  /*f680*/  IMAD R13, R4, R7, RZ ;  /* 0x00000007040d7224 */ /* 0x004fe400078e02ff */
[----:B------:R-:W-:Y:S05]  /*f690*/  BRA.DIV UR4, `(.L_x_9526) ;  /* 0x0000003e04547947 */ /* 0x000fea000b800000 */
        /* <DEDUP_REMOVED lines=16> */
.L_x_9645:
[----:B------:R-:W-:Y:S02]  /*f7a0*/  ULDC UR4, c[0x0][0xc38] ;  /* 0x00030e0000047ab9 */ /* 0x000fe40000000800 */
[----:B------:R-:W-:-:S04]  /*f7b0*/  IMAD.U32 R5, RZ, RZ, UR4 ;  /* 0x00000004ff057e24 */ /* 0x000fc8000f8e00ff */
[----:B---3--:R-:W-:-:S04]  /*f7c0*/  IMAD R14, R14, R5, RZ ;  /* 0x000000050e0e7224 */ /* 0x008fc800078e02ff */
[----:B------:R-:W-:-:S05]  /*f7d0*/  IMAD.IADD R9, R14, 0x1, R9 ;  /* 0x000000010e097824 */ /* 0x000fca00078e0209 */
[----:B------:R-:W-:-:S13]  /*f7e0*/  ISETP.GT.AND P6, PT, R9, R0, PT ;  /* 0x000000000900720c */ /* 0x000fda0003fc4270 */
[----:B------:R-:W-:Y:S05]  /*f7f0*/  @!P6 BRA `(.L_x_9527) ;  /* 0xfffffffc005ce947 */ /* 0x000fea000383ffff */
.L_x_9524:
[----:B------:R-:W-:Y:S01]  /*f800*/  IMAD.IADD R9, R9, 0x1, -R14 ;  /* 0x0000000109097824 */ /* 0x000fe200078e0a0e */
[----:B------:R-:W-:-:S03]  /*f810*/  UMOV UR4, 0xffffffff ;  /* 0xffffffff00047882 */ /* 0x000fc60000000000 */
[----:B------:R-:W-:-:S05]  /*f820*/  IMAD R3, R2, R5, R9 ;  /* 0x0000000502037224 */ /* 0x000fca00078e0209 */
[----:B------:R-:W-:Y:S01]  /*f830*/  ISETP.GT.AND P6, PT, R3, R0, PT ;  /* 0x000000000300720c */ /* 0x000fe20003fc4270 */
[----:B------:R-:W-:-:S12]  /*f840*/  BRA.DIV UR4, `(.L_x_9528) ;  /* 0x0000003e04a07947 */ /* 0x000fd8000b800000 */
[----:B------:R-:W-:-:S04]  /*f850*/  VOTE.ANY R3, PT, !P6 ;  /* 0x0000000000037806 */ /* 0x000fc800070e0100 */
[----:B------:R-:W3:Y:S02]  /*f860*/  POPC R8, R3 ;  /* 0x0000000300087309 */ /* 0x000ee40000000000 */
[----:B---3--:R3:W4:Y:S04]  /*f870*/  SHFL.IDX PT, R7, R7, R8, 0x1f ;  /* 0x00001f0807077589 */ /* 0x00872800000e0000 */
[----:B------:R3:W0:Y:S02]  /*f880*/  SHFL.IDX PT, R4, R4, R8, 0x1f ;  /* 0x00001f0804047589 */ /* 0x00062400000e0000 */
.L_x_9650:
[----:B------:R-:W-:-:S13]  /*f890*/  ISETP.NE.AND P0, PT, R3, RZ, PT ;  /* 0x000000ff0300720c */ /* 0x000fda0003f05270 */
[----:B------:R-:W-:Y:S05]  /*f8a0*/  @!P0 BRA `(.L_x_9529) ;  /* 0x0000000000108947 */ /* 0x000fea0003800000 */
[----:B------:R-:W-:Y:S01]  /*f8b0*/  UMOV UR4, 0xffffffff ;  /* 0xffffffff00047882 */ /* 0x000fe20000000000 */
[----:B------:R-:W-:Y:S02]  /*f8c0*/  VIADD R12, R8, 0xffffffff ;  /* 0xffffffff080c7836 */ /* 0x000fe40000000000 */
[----:B------:R-:W-:Y:S05]  /*f8d0*/  BRA.DIV UR4, `(.L_x_9530) ;  /* 0x0000003e04d87947 */ /* 0x000fea000b800000 */
[----:B------:R0:W0:Y:S02]  /*f8e0*/  SHFL.IDX PT, R6, R2, R12, 0x1f ;  /* 0x00001f0c02067589 */ /* 0x00002400000e0000 */
.L_x_9529:
[----:B01--4-:R-:W-:Y:S01]  /*f8f0*/  IABS R10, R7 ;  /* 0x00000007000a7213 */ /* 0x013fe20000000000 */
[----:B------:R-:W-:Y:S01]  /*f900*/  IMAD R16, R6, R5, R9 ;  /* 0x0000000506107224 */ /* 0x000fe200078e0209 */
[----:B------:R-:W-:Y:S01]  /*f910*/  IABS R5, R4 ;  /* 0x0000000400057213 */ /* 0x000fe20000000000 */
[----:B------:R-:W-:Y:S01]  /*f920*/  IMAD.IADD R19, R8, 0x1, R19 ;  /* 0x0000000108137824 */ /* 0x000fe200078e0213 */
[----:B------:R-:W0:Y:S01]  /*f930*/  I2F.RP R11, R10 ;  /* 0x0000000a000b7306 */ /* 0x000e220000209400 */
[----:B------:R-:W-:-:S07]  /*f940*/  IMAD.IADD R0, R0, 0x1, -R16 ;  /* 0x0000000100007824 */ /* 0x000fce00078e0a10 */
[----:B------:R-:W1:Y:S08]  /*f950*/  I2F.RP R12, R5 ;  /* 0x00000005000c7306 */ /* 0x000e700000209400 */
[----:B0-----:R-:W2:Y:S08]  /*f960*/  MUFU.RCP R11, R11 ;  /* 0x0000000b000b7308 */ /* 0x001eb00000001000 */
[----:B-1----:R-:W-:Y:S01]  /*f970*/  MUFU.RCP R12, R12 ;  /* 0x0000000c000c7308 */ /* 0x002fe20000001000 */
[----:B--2---:R-:W-:-:S07]  /*f980*/  VIADD R2, R11, 0xffffffe ;  /* 0x0ffffffe0b027836 */ /* 0x004fce0000000000 */
[----:B------:R0:W1:Y:S02]  /*f990*/  F2I.FTZ.U32.TRUNC.NTZ R3, R2 ;  /* 0x0000000200037305 */ /* 0x000064000021f000 */
[----:B0-----:R-:W-:Y:S02]  /*f9a0*/  IMAD.MOV.U32 R2, RZ, RZ, RZ ;  /* 0x000000ffff027224 */ /* 0x001fe400078e00ff */
[----:B-1----:R-:W-:-:S04]  /*f9b0*/  IMAD.MOV R9, RZ, RZ, -R3 ;  /* 0x000000ffff097224 */ /* 0x002fc800078e0a03 */
        /* <DEDUP_REMOVED lines=21> */
[----:B------:R-:W-:Y:S02]  /*fb10*/  @P0 VIADD R6, R6, 0x1 ;  /* 0x0000000106060836 */ /* 0x000fe40000000000 */
[----:B------:R-:W-:-:S10]  /*fb20*/  IMAD.MOV R3, RZ, RZ, -R3 ;  /* 0x000000ffff037224 */ /* 0x000fd400078e0a03 */
        /* <DEDUP_REMOVED lines=22> */
.L_x_9525:
[----:B------:R-:W-:Y:S01]  /*fc90*/  UMOV UR4, URZ ;  /* 0x0000003f00047c82 */ /* 0x000fe20008000000 */
[----:B------:R-:W-:Y:S01]  /*fca0*/  UMOV UR5, URZ ;  /* 0x0000003f00057c82 */ /* 0x000fe20008000000 */
[----:B------:R-:W-:Y:S01]  /*fcb0*/  ULDC UR6, c[0x0][0xc3c] ;  /* 0x00030f0000067ab9 */ /* 0x000fe20000000800 */
[----:B------:R-:W-:Y:S02]  /*fcc0*/  IMAD.MOV.U32 R16, RZ, RZ, R0 ;  /* 0x000000ffff107224 */ /* 0x000fe400078e0000 */
[----:B------:R-:W-:Y:S02]  /*fcd0*/  IMAD.U32 R17, RZ, RZ, UR4 ;  /* 0x00000004ff117e24 */ /* 0x000fe4000f8e00ff */
[----:B------:R-:W-:Y:S02]  /*fce0*/  IMAD.U32 R18, RZ, RZ, UR5 ;  /* 0x00000005ff127e24 */ /* 0x000fe4000f8e00ff */
[----:B------:R-:W-:-:S07]  /*fcf0*/  IMAD.U32 R19, RZ, RZ, UR6 ;  /* 0x00000006ff137e24 */ /* 0x000fce000f8e00ff */
.L_x_9531:
[----:B------:R-:W2:Y:S01]  /*fd00*/  S2R R0, SR_TID.X ;  /* 0x0000000000007919 */ /* 0x000ea20000002100 */
[----:B------:R-:W-:Y:S05]  /*fd10*/  WARPSYNC.ALL ;  /* 0x0000000000007948 */ /* 0x000fea0003800000 */
[----:B------:R-:W-:Y:S01]  /*fd20*/  BAR.SYNC.DEFER_BLOCKING 0x4, 0x180 ;  /* 0x0106000000007b1d */ /* 0x000fe20000010000 */
[----:B--2---:R-:W-:-:S04]  /*fd30*/  LOP3.LUT R0, R0, 0x1f, RZ, 0xc0, !PT ;  /* 0x0000001f00007812 */ /* 0x004fc800078ec0ff */
[----:B------:R-:W-:-:S13]  /*fd40*/  ISETP.NE.AND P0, PT, R0, RZ, PT ;  /* 0x000000ff0000720c */ /* 0x000fda0003f05270 */
[----:B------:R-:W2:Y:S01]  /*fd50*/  @!P0 S2R R3, SR_CgaCtaId ;  /* 0x0000000000038919 */ /* 0x000ea20000008800 */
[----:B------:R-:W-:-:S04]  /*fd60*/  @!P0 MOV R0, 0x400 ;  /* 0x0000040000008802 */ /* 0x000fc80000000f00 */
[----:B--2---:R-:W-:-:S05]  /*fd70*/  @!P0 LEA R22, R3, R0, 0x18 ;  /* 0x0000000003168211 */ /* 0x004fca00078ec0ff */
[----:B------:R2:W-:Y:S01]  /*fd80*/  @!P0 STS.128 [R22+0x228d0], R16 ;  /* 0x0228d01016008388 */ /* 0x0005e20000000c00 */
[----:B------:R-:W-:Y:S06]  /*fd90*/  BAR.ARV 0x5, 0x180 ;  /* 0x0146000000007b1d */ /* 0x000fec0000002000 */
.L_x_9522:
[----:B------:R-:W-:Y:S02]  /*fda0*/  ULDC UR4, c[0x0][0xc3c] ;  /* 0x00030f0000047ab9 */ /* 0x000fe40000000800 */
[----:B--2---:R-:W-:-:S13]  /*fdb0*/  ISETP.GE.AND P0, PT, R19, UR4, PT ;  /* 0x0000000413007c0c */ /* 0x004fda000bf06270 */
[----:B------:R-:W-:Y:S05]  /*fdc0*/  @!P0 BRA `(.L_x_9532) ;  /* 0xffffffb800108947 */ /* 0x000fea000383ffff */
[----:B------:R-:W-:Y:S05]  /*fdd0*/  BSYNC B8 ;  /* 0x0000000000087941 */ /* 0x000fea0003800000 */
.L_x_9471:
[----:B------:R-:W2:Y:S01]  /*fde0*/  LDL.LU R0, [R1+0x24] ;  /* 0x0000240001007983 */ /* 0x000ea20000300800 */
[----:B------:R-:W-:Y:S01]  /*fdf0*/  BSSY B0, `(.L_x_9533) ;  /* 0x000000b000007945 */ /* 0x000fe20003800000 */
[----:B------:R-:W5:Y:S01]  /*fe00*/  S2R R5, SR_CgaCtaId ;  /* 0x0000000000057919 */ /* 0x000f620000008800 */
[----:B--2---:R-:W-:-:S05]  /*fe10*/  VIADD R0, R0, 0x1 ;  /* 0x0000000100007836 */ /* 0x004fca0000000000 */
        /* <DEDUP_REMOVED lines=8> */
.L_x_9653:
[----:B------:R-:W-:Y:S05]  /*fea0*/  BSYNC B0 ;  /* 0x0000000000007941 */ /* 0x000fea0003800000 */
.L_x_9533:
[----:B------:R-:W-:-:S03]  /*feb0*/  UMOV UR4, 0xffffffff ;  /* 0xffffffff00047882 */ /* 0x000fc60000000000 */
[----:B------:R-:W-:Y:S05]  /*fec0*/  BRA.DIV UR4, `(.L_x_9535) ;  /* 0x0000003a04987947 */ /* 0x000fea000b800000 */
[----:B-1----:R-:W1:Y:S02]  /*fed0*/  S2R R0, SR_TID.X ;  /* 0x0000000000007919 */ /* 0x002e640000002100 */
[----:B-1----:R-:W-:-:S04]  /*fee0*/  SHF.R.U32.HI R0, RZ, 0x5, R0 ;  /* 0x00000005ff007819 */ /* 0x002fc80000011600 */
[----:B------:R-:W-:-:S05]  /*fef0*/  LOP3.LUT R0, R0, 0x3, RZ, 0xc0, !PT ;  /* 0x0000000300007812 */ /* 0x000fca00078ec0ff */
[----:B------:R1:W2:Y:S02]  /*ff00*/  SHFL.IDX PT, R14, R0, RZ, 0x1f ;  /* 0x00001fff000e7589 */ /* 0x0002a400000e0000 */
.L_x_9656:
[----:B--2---:R-:W-:Y:S01]  /*ff10*/  ISETP.NE.AND P0, PT, R14, RZ, PT ;  /* 0x000000ff0e00720c */ /* 0x004fe20003f05270 */
[----:B------:R-:W-:-:S12]  /*ff20*/  BSSY B0, `(.L_x_9536) ;  /* 0x0000024000007945 */ /* 0x000fd80003800000 */
[----:B------:R-:W-:Y:S05]  /*ff30*/  @P0 BRA `(.L_x_9537) ;  /* 0x0000000000880947 */ /* 0x000fea0003800000 */
[----:B------:R-:W-:-:S03]  /*ff40*/  UMOV UR4, 0xffffffff ;  /* 0xffffffff00047882 */ /* 0x000fc60000000000 */
[----:B------:R-:W-:Y:S05]  /*ff50*/  BRA.DIV UR4, `(.L_x_9538) ;  /* 0x0000003a04a87947 */ /* 0x000fea000b800000 */
[----:B------:R-:W-:-:S13]  /*ff60*/  ELECT P6, URZ, PT ;  /* 0x00000000003f782f */ /* 0x000fda00038c0000 */
.L_x_9659:
[----:B------:R-:W-:Y:S05]  /*ff70*/  @!P6 BRA `(.L_x_9537) ;  /* 0x000000000078e947 */ /* 0x000fea0003800000 */
[----:B------:R-:W-:-:S06]  /*ff80*/  ULOP3.LUT UR4, UR38, 0x2, URZ, 0xfc, !UPT ;  /* 0x0000000226047892 */ /* 0x000fcc000f8efc3f */
[----:B-1----:R-:W-:-:S05]  /*ff90*/  IMAD.U32 R0, RZ, RZ, UR4 ;  /* 0x00000004ff007e24 */ /* 0x002fca000f8e00ff */
[----:B------:R-:W-:-:S13]  /*ffa0*/  ISETP.NE.AND P0, PT, R0, 0x3, PT ;  /* 0x000000030000780c */ /* 0x000fda0003f05270 */
[----:B------:R-:W-:Y:S05]  /*ffb0*/  @!P0 BRA `(.L_x_9539) ;  /* 0x0000000000048947 */ /* 0x000fea0003800000 */
[----:B------:R-:W-:Y:S01]  /*ffc0*/  BPT.TRAP 0x1 ;  /* 0x000000040000795c */ /* 0x000fe20000300000 */
.L_x_9539:
[----:B------:R-:W-:Y:S01]  /*ffd0*/  IMAD R5, R24, 0x8, R7 ;  /* 0x0000000818057824 */ /* 0x000fe200078e0207 */
[----:B------:R-:W-:Y:S01]  /*ffe0*/  SHF.L.U32 R0, R26, 0x1f, RZ ;  /* 0x0000001f1a007819 */ /* 0x000fe200000006ff */
[----:B------:R-:W-:-:S03]  /*fff0*/  VIADD R24, R24, 0x1 ;  /* 0x0000000118187836 */ /* 0x000fc60000000000 */
[----:B------:R-:W1:Y:S02]  /*10000*/  SYNCS.PHASECHK.TRANS64.TRYWAIT P1, [R5+URZ+0x22840], R0 ;  /* 0x02284000050075a7 */ /* 0x000e64000802017f */
[----:B------:R-:W-:-:S04]  /*10010*/  ISETP.NE.AND P2, PT, R24, 0x2, PT ;  /* 0x000000021800780c */ /* 0x000fc80003f45270 */
[----:B------:R-:W-:Y:S01]  /*10020*/  SEL R3, RZ, 0x1, P2 ;  /* 0x00000001ff037807 */ /* 0x000fe20001000000 */
[----:B-1----:R-:W-:Y:S08]  /*10030*/  @!P1 BRA `(.L_x_9540) ;  /* 0x0000003800909947 */ /* 0x002ff00003800000 */
.L_x_9660:
[----:B------:R-:W-:Y:S02]  /*10040*/  SEL R24, R24, RZ, P2 ;  /* 0x000000ff18187207 */ /* 0x000fe40001000000 */
[----:B------:R-:W-:Y:S01]  /*10050*/  LOP3.LUT R2, R26, R3, RZ, 0x3c, !PT ;  /* 0x000000031a027212 */ /* 0x000fe200078e3cff */
[----:B------:R-:W-:Y:S06]  /*10060*/  @!P0 BRA `(.L_x_9541) ;  /* 0x0000000000048947 */ /* 0x000fec0003800000 */
[----:B------:R-:W-:Y:S01]  /*10070*/  BPT.TRAP 0x1 ;  /* 0x000000040000795c */ /* 0x000fe20000300000 */
.L_x_9541:
[----:B------:R-:W-:Y:S01]  /*10080*/  IMAD R3, R24, 0x8, R7 ;  /* 0x0000000818037824 */ /* 0x000fe200078e0207 */
[----:B------:R-:W-:-:S04]  /*10090*/  SHF.L.U32 R2, R2, 0x1f, RZ ;  /* 0x0000001f02027819 */ /* 0x000fc800000006ff */
[----:B------:R-:W2:Y:S02]  /*100a0*/  SYNCS.PHASECHK.TRANS64.TRYWAIT P1, [R3+URZ+0x22840], R2 ;  /* 0x02284002030075a7 */ /* 0x000ea4000802017f */
[----:B--2---:R-:W-:Y:S05]  /*100b0*/  @!P1 BRA `(.L_x_9542) ;  /* 0x0000003800849947 */ /* 0x004fea0003800000 */
.L_x_9661:
[----:B------:R-:W-:Y:S05]  /*100c0*/  @!P0 BRA `(.L_x_9543) ;  /* 0x0000000000048947 */ /* 0x000fea0003800000 */
[----:B------:R-:W-:Y:S01]  /*100d0*/  BPT.TRAP 0x1 ;  /* 0x000000040000795c */ /* 0x000fe20000300000 */
.L_x_9543:
[----:B------:R-:W5:Y:S02]  /*100e0*/  SYNCS.PHASECHK.TRANS64.TRYWAIT P1, [R5+URZ+0x22860], R0 ;  /* 0x02286000050075a7 */ /* 0x000f64000802017f */
[----:B-----5:R-:W-:Y:S05]  /*100f0*/  @!P1 BRA `(.L_x_9544) ;  /* 0x0000003800889947 */ /* 0x020fea0003800000 */
.L_x_9662:
[----:B------:R-:W-:Y:S05]  /*10100*/  @!P0 BRA `(.L_x_9545) ;  /* 0x0000000000048947 */ /* 0x000fea0003800000 */
[----:B------:R-:W-:Y:S01]  /*10110*/  BPT.TRAP 0x1 ;  /* 0x000000040000795c */ /* 0x000fe20000300000 */
.L_x_9545:
[----:B------:R0:W0:Y:S02]  /*10120*/  SYNCS.PHASECHK.TRANS64.TRYWAIT P0, [R3+URZ+0x22860], R2 ;  /* 0x02286002030075a7 */ /* 0x000024000800017f */
[----:B0-----:R-:W-:Y:S05]  /*10130*/  @!P0 NANOSLEEP.SYNCS 0x989680 ;  /* 0x009896800000895d */ /* 0x001fea0003900000 */
[----:B------:R-:W0:Y:S02]  /*10140*/  @!P0 SYNCS.PHASECHK.TRANS64 P0, [R3+URZ+0x22860], R2 ;  /* 0x02286002030085a7 */ /* 0x000e24000800007f */
[----:B0-----:R-:W-:Y:S05]  /*10150*/  @!P0 BRA `(.L_x_9545) ;  /* 0xfffffffc00f08947 */ /* 0x001fea000383ffff */
.L_x_9537:
[----:B------:R-:W-:Y:S05]  /*10160*/  BSYNC B0 ;  /* 0x0000000000007941 */ /* 0x000fea0003800000 */
.L_x_9536:
[----:B------:R-:W-:Y:S05]  /*10170*/  EXIT ;  /* 0x000000000000794d */ /* 0x000fea0003800000 */
.L_x_9418:
[----:B0-----:R0:W1:Y:S02]  /*10180*/  SYNCS.PHASECHK.TRANS64.TRYWAIT P0, [R7+URZ+0x22800], R0 ;  /* 0x02280000070075a7 */ /* 0x001064000800017f */
[----:B-1----:R-:W-:Y:S05]  /*10190*/  @!P0 NANOSLEEP.SYNCS 0x989680 ;  /* 0x009896800000895d */ /* 0x002fea0003900000 */
[----:B------:R-:W1:Y:S02]  /*101a0*/  @!P0 SYNCS.PHASECHK.TRANS64 P0, [R7+URZ+0x22800], R0 ;  /* 0x02280000070085a7 */ /* 0x000e64000800007f */
[----:B-1----:R-:W-:Y:S05]  /*101b0*/  @!P0 BRA `(.L_x_9418) ;  /* 0xfffffffc00f08947 */ /* 0x002fea000383ffff */
[----:B------:R-:W-:Y:S05]  /*101c0*/  BRA `(.L_x_9546) ;  /* 0xffffff1c00247947 */ /* 0x000fea000383ffff */
.L_x_9422:
[----:B-1----:R-:W-:-:S04]  /*101d0*/  IMAD.U32 R0, RZ, RZ, UR22 ;  /* 0x00000016ff007e24 */ /* 0x002fc8000f8e00ff */
[----:B------:R1:W2:Y:S03]  /*101e0*/  SYNCS.PHASECHK.TRANS64.TRYWAIT P1, [R0+URZ+0x22830], R9 ;  /* 0x02283009000075a7 */ /* 0x0002a6000802017f */
[----:B--2---:R-:W-:Y:S05]  /*101f0*/  @!P1 NANOSLEEP.SYNCS 0x989680 ;  /* 0x009896800000995d */ /* 0x004fea0003900000 */
[----:B------:R-:W2:Y:S02]  /*10200*/  @!P1 SYNCS.PHASECHK.TRANS64 P1, [R0+URZ+0x22830], R9 ;  /* 0x02283009000095a7 */ /* 0x000ea4000802007f */
[----:B--2---:R-:W-:Y:S05]  /*10210*/  @!P1 BRA `(.L_x_9422) ;  /* 0xfffffffc00ec9947 */ /* 0x004fea000383ffff */
[----:B------:R-:W-:Y:S05]  /*10220*/  BRA `(.L_x_9421) ;  /* 0xffffff1c004c7947 */ /* 0x000fea000383ffff */
.L_x_9427:
[----:B---3--:R-:W-:-:S04]  /*10230*/  IMAD.U32 R10, RZ, RZ, UR22 ;  /* 0x00000016ff0a7e24 */ /* 0x008fc8000f8e00ff */
[----:B------:R3:W4:Y:S03]  /*10240*/  SYNCS.PHASECHK.TRANS64.TRYWAIT P1, [R10+URZ+0x22850], R9 ;  /* 0x022850090a0075a7 */ /* 0x000726000802017f */
[----:B----4-:R-:W-:Y:S05]  /*10250*/  @!P1 NANOSLEEP.SYNCS 0x989680 ;  /* 0x009896800000995d */ /* 0x010fea0003900000 */
[----:B------:R-:W4:Y:S02]  /*10260*/  @!P1 SYNCS.PHASECHK.TRANS64 P1, [R10+URZ+0x22850], R9 ;  /* 0x022850090a0095a7 */ /* 0x000f24000802007f */
[----:B----4-:R-:W-:Y:S05]  /*10270*/  @!P1 BRA `(.L_x_9427) ;  /* 0xfffffffc00ec9947 */ /* 0x010fea000383ffff */
[----:B------:R-:W-:Y:S05]  /*10280*/  BRA `(.L_x_9426) ;  /* 0xffffff3000c07947 */ /* 0x000fea000383ffff */
.L_x_9433:
[----:B-1----:R-:W-:-:S04]  /*10290*/  IMAD.U32 R0, RZ, RZ, UR25 ;  /* 0x00000019ff007e24 */ /* 0x002fc8000f8e00ff */
[----:B------:R1:W2:Y:S03]  /*102a0*/  SYNCS.PHASECHK.TRANS64.TRYWAIT P1, [R0+URZ+0x22830], R7 ;  /* 0x02283007000075a7 */ /* 0x0002a6000802017f */
[----:B--2---:R-:W-:Y:S05]  /*102b0*/  @!P1 NANOSLEEP.SYNCS 0x989680 ;  /* 0x009896800000995d */ /* 0x004fea0003900000 */
[----:B------:R-:W2:Y:S02]  /*102c0*/  @!P1 SYNCS.PHASECHK.TRANS64 P1, [R0+URZ+0x22830], R7 ;  /* 0x02283007000095a7 */ /* 0x000ea4000802007f */
[----:B--2---:R-:W-:Y:S05]  /*102d0*/  @!P1 BRA `(.L_x_9433) ;  /* 0xfffffffc00ec9947 */ /* 0x004fea000383ffff */
[----:B------:R-:W-:Y:S05]  /*102e0*/  BRA `(.L_x_9432) ;  /* 0xffffff3400dc7947 */ /* 0x000fea000383ffff */
.L_x_9438:
[----:B---3--:R-:W-:-:S04]  /*102f0*/  IMAD.U32 R8, RZ, RZ, UR25 ;  /* 0x00000019ff087e24 */ /* 0x008fc8000f8e00ff */
[----:B------:R3:W4:Y:S03]  /*10300*/  SYNCS.PHASECHK.TRANS64.TRYWAIT P1, [R8+URZ+0x22850], R7 ;  /* 0x02285007080075a7 */ /* 0x000726000802017f */
[----:B----4-:R-:W-:Y:S05]  /*10310*/  @!P1 NANOSLEEP.SYNCS 0x989680 ;  /* 0x009896800000995d */ /* 0x010fea0003900000 */
[----:B------:R-:W4:Y:S02]  /*10320*/  @!P1 SYNCS.PHASECHK.TRANS64 P1, [R8+URZ+0x22850], R7 ;  /* 0x02285007080095a7 */ /* 0x000f24000802007f */
[----:B----4-:R-:W-:Y:S05]  /*10330*/  @!P1 BRA `(.L_x_9438) ;  /* 0xfffffffc00ec9947 */ /* 0x010fea000383ffff */
[----:B------:R-:W-:Y:S05]  /*10340*/  BRA `(.L_x_9437) ;  /* 0xffffff4c00fc7947 */ /* 0x000fea000383ffff */
.L_x_9485:
        /* <DEDUP_REMOVED lines=11> */
.L_x_9548:
[----:B------:R-:W-:Y:S05]  /*10400*/  BSYNC B0 ;  /* 0x0000000000007941 */ /* 0x000fea0003800000 */
.L_x_9547:
[----:B------:R-:W-:Y:S05]  /*10410*/  BRA `(.L_x_9549) ;  /* 0xffffffc000707947 */ /* 0x000fea000383ffff */
.L_x_9488:
[----:B0-----:R0:W1:Y:S02]  /*10420*/  SYNCS.PHASECHK.TRANS64.TRYWAIT P0, [R33+URZ+0x22840], R0 ;  /* 0x02284000210075a7 */ /* 0x001064000800017f */
[----:B-1----:R-:W-:Y:S05]  /*10430*/  @!P0 NANOSLEEP.SYNCS 0x989680 ;  /* 0x009896800000895d */ /* 0x002fea0003900000 */
[----:B------:R-:W1:Y:S02]  /*10440*/  @!P0 SYNCS.PHASECHK.TRANS64 P0, [R33+URZ+0x22840], R0 ;  /* 0x02284000210085a7 */ /* 0x000e64000800007f */
[----:B-1----:R-:W-:Y:S05]  /*10450*/  @!P0 BRA `(.L_x_9488) ;  /* 0xfffffffc00f08947 */ /* 0x002fea000383ffff */
[----:B------:R-:W-:Y:S05]  /*10460*/  BRA `(.L_x_9550) ;  /* 0xffffffc000987947 */ /* 0x000fea000383ffff */
.L_x_9489:
        /* <DEDUP_REMOVED lines=8> */
.L_x_9552:
[----:B------:R-:W-:Y:S05]  /*104f0*/  BSYNC B0 ;  /* 0x0000000000007941 */ /* 0x000fea0003800000 */
.L_x_9551:
        /* <DEDUP_REMOVED lines=9> */
.L_x_9553:
[----:B------:R-:W-:Y:S02]  /*10590*/  IMAD.MOV.U32 R13, RZ, RZ, R4 ;  /* 0x000000ffff0d7224 */ /* 0x000fe400078e0004 */
[----:B------:R-:W-:Y:S02]  /*105a0*/  IMAD.MOV.U32 R12, RZ, RZ, 0x1 ;  /* 0x00000001ff0c7424 */ /* 0x000fe400078e00ff */
[----:B------:R-:W-:-:S07]  /*105b0*/  IMAD.MOV.U32 R3, RZ, RZ, R14 ;  /* 0x000000ffff037224 */ /* 0x000fce00078e000e */
[----:B------:R-:W-:Y:S05]  /*105c0*/  WARPSYNC.COLLECTIVE R15, `(.L_x_9554) ;  /* 0x000000000f087348 */ /* 0x000fea0003c00000 */
[----:B------:R0:W1:Y:S02]  /*105d0*/  SHFL.IDX P6, R14, R13, R12, R11 ;  /* 0x0000000c0d0e7389 */ /* 0x00006400000c000b */
[----:B01----:R-:W-:Y:S01]  /*105e0*/  ENDCOLLECTIVE ;  /* 0x000000000000791b */ /* 0x003fe20003800000 */
.L_x_9554:
        /* <DEDUP_REMOVED lines=15> */
.L_x_9555:
[----:B------:R-:W-:Y:S02]  /*106e0*/  @P0 IMAD R7, R5, 0x2, R22 ;  /* 0x0000000205070824 */ /* 0x000fe400078e0216 */
[----:B------:R-:W-:Y:S02]  /*106f0*/  IMAD.MOV.U32 R13, RZ, RZ, R4 ;  /* 0x000000ffff0d7224 */ /* 0x000fe400078e0004 */
[----:B------:R-:W-:Y:S02]  /*10700*/  IMAD.MOV.U32 R12, RZ, RZ, 0x2 ;  /* 0x00000002ff0c7424 */ /* 0x000fe400078e00ff */
[----:B------:R-:W-:-:S07]  /*10710*/  IMAD.MOV.U32 R3, RZ, RZ, R14 ;  /* 0x000000ffff037224 */ /* 0x000fce00078e000e */
[----:B------:R-:W-:Y:S05]  /*10720*/  WARPSYNC.COLLECTIVE R15, `(.L_x_9556) ;  /* 0x000000000f087348 */ /* 0x000fea0003c00000 */
[----:B------:R0:W1:Y:S02]  /*10730*/  SHFL.IDX P6, R14, R13, R12, R11 ;  /* 0x0000000c0d0e7389 */ /* 0x00006400000c000b */
[----:B01----:R-:W-:Y:S01]  /*10740*/  ENDCOLLECTIVE ;  /* 0x000000000000791b */ /* 0x003fe20003800000 */
.L_x_9556:
        /* <DEDUP_REMOVED lines=15> */
.L_x_9557:
[----:B------:R-:W-:Y:S02]  /*10840*/  @P0 IMAD R7, R5, 0x2, R22 ;  /* 0x0000000205070824 */ /* 0x000fe400078e0216 */
[----:B------:R-:W-:Y:S02]  /*10850*/  IMAD.MOV.U32 R13, RZ, RZ, R4 ;  /* 0x000000ffff0d7224 */ /* 0x000fe400078e0004 */
[----:B------:R-:W-:Y:S02]  /*10860*/  IMAD.MOV.U32 R12, RZ, RZ, 0x3 ;  /* 0x00000003ff0c7424 */ /* 0x000fe400078e00ff */
[----:B------:R-:W-:-:S07]  /*10870*/  IMAD.MOV.U32 R3, RZ, RZ, R14 ;  /* 0x000000ffff037224 */ /* 0x000fce00078e000e */
[----:B------:R-:W-:Y:S05]  /*10880*/  WARPSYNC.COLLECTIVE R15, `(.L_x_9558) ;  /* 0x000000000f087348 */ /* 0x000fea0003c00000 */
[----:B------:R0:W1:Y:S02]  /*10890*/  SHFL.IDX P6, R14, R13, R12, R11 ;  /* 0x0000000c0d0e7389 */ /* 0x00006400000c000b */
[----:B01----:R-:W-:Y:S01]  /*108a0*/  ENDCOLLECTIVE ;  /* 0x000000000000791b */ /* 0x003fe20003800000 */
.L_x_9558:
        /* <DEDUP_REMOVED lines=15> */
.L_x_9559:
[----:B------:R-:W-:Y:S02]  /*109a0*/  @P0 IMAD R7, R5, 0x2, R22 ;  /* 0x0000000205070824 */ /* 0x000fe400078e0216 */
[----:B------:R-:W-:Y:S02]  /*109b0*/  IMAD.MOV.U32 R13, RZ, RZ, R4 ;  /* 0x000000ffff0d7224 */ /* 0x000fe400078e0004 */
[----:B------:R-:W-:Y:S02]  /*109c0*/  IMAD.MOV.U32 R12, RZ, RZ, 0x4 ;  /* 0x00000004ff0c7424 */ /* 0x000fe400078e00ff */
[----:B------:R-:W-:-:S07]  /*109d0*/  IMAD.MOV.U32 R3, RZ, RZ, R14 ;  /* 0x000000ffff037224 */ /* 0x000fce00078e000e */
[----:B------:R-:W-:Y:S05]  /*109e0*/  WARPSYNC.COLLECTIVE R15, `(.L_x_9560) ;  /* 0x000000000f087348 */ /* 0x000fea0003c00000 */
[----:B------:R0:W1:Y:S02]  /*109f0*/  SHFL.IDX P6, R14, R13, R12, R11 ;  /* 0x0000000c0d0e7389 */ /* 0x00006400000c000b */
[----:B01----:R-:W-:Y:S01]  /*10a00*/  ENDCOLLECTIVE ;  /* 0x000000000000791b */ /* 0x003fe20003800000 */
.L_x_9560:
        /* <DEDUP_REMOVED lines=15> */
.L_x_9561:
[----:B------:R-:W-:Y:S02]  /*10b00*/  @P0 IMAD R7, R5, 0x2, R22 ;  /* 0x0000000205070824 */ /* 0x000fe400078e0216 */
[----:B------:R-:W-:Y:S02]  /*10b10*/  IMAD.MOV.U32 R13, RZ, RZ, R4 ;  /* 0x000000ffff0d7224 */ /* 0x000fe400078e0004 */
[----:B------:R-:W-:Y:S02]  /*10b20*/  IMAD.MOV.U32 R12, RZ, RZ, 0x5 ;  /* 0x00000005ff0c7424 */ /* 0x000fe400078e00ff */
[----:B------:R-:W-:-:S07]  /*10b30*/  IMAD.MOV.U32 R3, RZ, RZ, R14 ;  /* 0x000000ffff037224 */ /* 0x000fce00078e000e */
[----:B------:R-:W-:Y:S05]  /*10b40*/  WARPSYNC.COLLECTIVE R15, `(.L_x_9562) ;  /* 0x000000000f087348 */ /* 0x000fea0003c00000 */
[----:B------:R0:W1:Y:S02]  /*10b50*/  SHFL.IDX P6, R14, R13, R12, R11 ;  /* 0x0000000c0d0e7389 */ /* 0x00006400000c000b */
[----:B01----:R-:W-:Y:S01]  /*10b60*/  ENDCOLLECTIVE ;  /* 0x000000000000791b */ /* 0x003fe20003800000 */
.L_x_9562:
        /* <DEDUP_REMOVED lines=10> */
.L_x_9563:
[----:B------:R-:W-:Y:S01]  /*10c10*/  @!PT LDS RZ, [RZ] ;  /* 0x00000000fffff984 */ /* 0x000fe20000000800 */
[----:B------:R-:W-:Y:S01]  /*10c20*/  @!PT LDS RZ, [RZ] ;  /* 0x00000000fffff984 */ /* 0x000fe20000000800 */
[----:B------:R-:W-:Y:S01]  /*10c30*/  @!PT LDS RZ, [RZ] ;  /* 0x00000000fffff984 */ /* 0x000fe20000000800 */
[----:B------:R1:W-:Y:S01]  /*10c40*/  @P0 LDGSTS.E.BYPASS.LTC128B.128 [R7+0x1e400], desc[UR50][R2.64], !P2 ;  /* 0x1e40000002070fae */ /* 0x0003e2000d101d72 */
[----:B------:R-:W-:Y:S01]  /*10c50*/  IMAD.MOV.U32 R0, RZ, RZ, R14 ;  /* 0x000000ffff007224 */ /* 0x000fe200078e000e */
[----:B------:R-:W-:Y:S06]  /*10c60*/  BRA `(.L_x_9564) ;  /* 0xffffffbc00f87947 */ /* 0x000fec000383ffff */
.L_x_9494:
        /* <DEDUP_REMOVED lines=9> */
.L_x_9565:
[C---:B------:R-:W-:Y:S01]  /*10d00*/  VIADD R6, R17.reuse, 0x10 ;  /* 0x0000001011067836 */ /* 0x040fe20000000000 */
[----:B------:R-:W-:Y:S01]  /*10d10*/  ISETP.GE.AND P0, PT, R17, R5, PT ;  /* 0x000000051100720c */ /* 0x000fe20003f06270 */
[----:B------:R-:W-:Y:S02]  /*10d20*/  IMAD.MOV.U32 R13, RZ, RZ, R0 ;  /* 0x000000ffff0d7224 */ /* 0x000fe400078e0000 */
[----:B------:R-:W-:-:S10]  /*10d30*/  IMAD.MOV.U32 R2, RZ, RZ, R14 ;  /* 0x000000ffff027224 */ /* 0x000fd400078e000e */
[----:B------:R-:W-:Y:S05]  /*10d40*/  WARPSYNC.COLLECTIVE R15, `(.L_x_9566) ;  /* 0x000000000f087348 */ /* 0x000fea0003c00000 */
[----:B------:R0:W1:Y:S02]  /*10d50*/  SHFL.IDX P6, R14, R13, R12, R11 ;  /* 0x0000000c0d0e7389 */ /* 0x00006400000c000b */
[----:B01----:R-:W-:Y:S01]  /*10d60*/  ENDCOLLECTIVE ;  /* 0x000000000000791b */ /* 0x003fe20003800000 */
.L_x_9566:
[----:B------:R-:W-:Y:S02]  /*10d70*/  IMAD.MOV.U32 R13, RZ, RZ, R4 ;  /* 0x000000ffff0d7224 */ /* 0x000fe400078e0004 */
[----:B------:R-:W-:Y:S02]  /*10d80*/  IMAD.MOV.U32 R12, RZ, RZ, 0x1 ;  /* 0x00000001ff0c7424 */ /* 0x000fe400078e00ff */
[----:B------:R-:W-:-:S07]  /*10d90*/  IMAD.MOV.U32 R3, RZ, RZ, R14 ;  /* 0x000000ffff037224 */ /* 0x000fce00078e000e */
[----:B------:R-:W-:Y:S05]  /*10da0*/  WARPSYNC.COLLECTIVE R15, `(.L_x_9567) ;  /* 0x000000000f087348 */ /* 0x000fea0003c00000 */
[----:B------:R0:W1:Y:S02]  /*10db0*/  SHFL.IDX P6, R14, R13, R12, R11 ;  /* 0x0000000c0d0e7389 */ /* 0x00006400000c000b */
[----:B01----:R-:W-:Y:S01]  /*10dc0*/  ENDCOLLECTIVE ;  /* 0x000000000000791b */ /* 0x003fe20003800000 */
.L_x_9567:
        /* <DEDUP_REMOVED lines=15> */
.L_x_9568:
[----:B------:R-:W-:Y:S02]  /*10ec0*/  IMAD.MOV.U32 R13, RZ, RZ, R4 ;  /* 0x000000ffff0d7224 */ /* 0x000fe400078e0004 */
[----:B------:R-:W-:Y:S02]  /*10ed0*/  IMAD.MOV.U32 R12, RZ, RZ, 0x2 ;  /* 0x00000002ff0c7424 */ /* 0x000fe400078e00ff */
[----:B------:R-:W-:-:S07]  /*10ee0*/  IMAD.MOV.U32 R3, RZ, RZ, R14 ;  /* 0x000000ffff037224 */ /* 0x000fce00078e000e */
[----:B------:R-:W-:Y:S05]  /*10ef0*/  WARPSYNC.COLLECTIVE R15, `(.L_x_9569) ;  /* 0x000000000f087348 */ /* 0x000fea0003c00000 */
[----:B------:R0:W1:Y:S02]  /*10f00*/  SHFL.IDX P6, R14, R13, R12, R11 ;  /* 0x0000000c0d0e7389 */ /* 0x00006400000c000b */
[----:B01----:R-:W-:Y:S01]  /*10f10*/  ENDCOLLECTIVE ;  /* 0x000000000000791b */ /* 0x003fe20003800000 */
.L_x_9569:
        /* <DEDUP_REMOVED lines=16> */
.L_x_9570:
[----:B------:R-:W-:Y:S02]  /*11020*/  IMAD.MOV.U32 R13, RZ, RZ, R4 ;  /* 0x000000ffff0d7224 */ /* 0x000fe400078e0004 */
[----:B------:R-:W-:Y:S02]  /*11030*/  IMAD.MOV.U32 R12, RZ, RZ, 0x3 ;  /* 0x00000003ff0c7424 */ /* 0x000fe400078e00ff */
[----:B------:R-:W-:-:S07]  /*11040*/  IMAD.MOV.U32 R3, RZ, RZ, R14 ;  /* 0x000000ffff037224 */ /* 0x000fce00078e000e */
[----:B------:R-:W-:Y:S05]  /*11050*/  WARPSYNC.COLLECTIVE R15, `(.L_x_9571) ;  /* 0x000000000f087348 */ /* 0x000fea0003c00000 */
[----:B------:R0:W1:Y:S02]  /*11060*/  SHFL.IDX P6, R14, R13, R12, R11 ;  /* 0x0000000c0d0e7389 */ /* 0x00006400000c000b */
[----:B01----:R-:W-:Y:S01]  /*11070*/  ENDCOLLECTIVE ;  /* 0x000000000000791b */ /* 0x003fe20003800000 */
.L_x_9571:
        /* <DEDUP_REMOVED lines=16> */
.L_x_9572:
[----:B------:R-:W-:Y:S02]  /*11180*/  IMAD.MOV.U32 R13, RZ, RZ, R4 ;  /* 0x000000ffff0d7224 */ /* 0x000fe400078e0004 */
[----:B------:R-:W-:Y:S02]  /*11190*/  IMAD.MOV.U32 R12, RZ, RZ, 0x4 ;  /* 0x00000004ff0c7424 */ /* 0x000fe400078e00ff */
[----:B------:R-:W-:-:S07]  /*111a0*/  IMAD.MOV.U32 R3, RZ, RZ, R14 ;  /* 0x000000ffff037224 */ /* 0x000fce00078e000e */
[----:B------:R-:W-:Y:S05]  /*111b0*/  WARPSYNC.COLLECTIVE R15, `(.L_x_9573) ;  /* 0x000000000f087348 */ /* 0x000fea0003c00000 */
[----:B------:R0:W1:Y:S02]  /*111c0*/  SHFL.IDX P6, R14, R13, R12, R11 ;  /* 0x0000000c0d0e7389 */ /* 0x00006400000c000b */
[----:B01----:R-:W-:Y:S01]  /*111d0*/  ENDCOLLECTIVE ;  /* 0x000000000000791b */ /* 0x003fe20003800000 */
.L_x_9573:
        /* <DEDUP_REMOVED lines=16> */
.L_x_9574:
[----:B------:R-:W-:Y:S02]  /*112e0*/  IMAD.MOV.U32 R13, RZ, RZ, R4 ;  /* 0x000000ffff0d7224 */ /* 0x000fe400078e0004 */
[----:B------:R-:W-:Y:S02]  /*112f0*/  IMAD.MOV.U32 R12, RZ, RZ, 0x5 ;  /* 0x00000005ff0c7424 */ /* 0x000fe400078e00ff */
[----:B------:R-:W-:-:S07]  /*11300*/  IMAD.MOV.U32 R3, RZ, RZ, R14 ;  /* 0x000000ffff037224 */ /* 0x000fce00078e000e */
[----:B------:R-:W-:Y:S05]  /*11310*/  WARPSYNC.COLLECTIVE R15, `(.L_x_9575) ;  /* 0x000000000f087348 */ /* 0x000fea0003c00000 */
[----:B------:R0:W1:Y:S02]  /*11320*/  SHFL.IDX P6, R14, R13, R12, R11 ;  /* 0x0000000c0d0e7389 */ /* 0x00006400000c000b */
[----:B01----:R-:W-:Y:S01]  /*11330*/  ENDCOLLECTIVE ;  /* 0x000000000000791b */ /* 0x003fe20003800000 */
.L_x_9575:
        /* <DEDUP_REMOVED lines=16> */
.L_x_9576:
[----:B------:R-:W-:Y:S02]  /*11440*/  IMAD.MOV.U32 R13, RZ, RZ, R4 ;  /* 0x000000ffff0d7224 */ /* 0x000fe400078e0004 */
[----:B------:R-:W-:Y:S02]  /*11450*/  IMAD.MOV.U32 R12, RZ, RZ, 0x6 ;  /* 0x00000006ff0c7424 */ /* 0x000fe400078e00ff */
[----:B------:R-:W-:-:S07]  /*11460*/  IMAD.MOV.U32 R3, RZ, RZ, R14 ;  /* 0x000000ffff037224 */ /* 0x000fce00078e000e */
[----:B------:R-:W-:Y:S05]  /*11470*/  WARPSYNC.COLLECTIVE R15, `(.L_x_9577) ;  /* 0x000000000f087348 */ /* 0x000fea0003c00000 */
[----:B------:R0:W1:Y:S02]  /*11480*/  SHFL.IDX P6, R14, R13, R12, R11 ;  /* 0x0000000c0d0e7389 */ /* 0x00006400000c000b */
[----:B01----:R-:W-:Y:S01]  /*11490*/  ENDCOLLECTIVE ;  /* 0x000000000000791b */ /* 0x003fe20003800000 */
.L_x_9577:
        /* <DEDUP_REMOVED lines=16> */
.L_x_9578:
[----:B------:R-:W-:Y:S02]  /*115a0*/  IMAD.MOV.U32 R13, RZ, RZ, R4 ;  /* 0x000000ffff0d7224 */ /* 0x000fe400078e0004 */
[----:B------:R-:W-:Y:S02]  /*115b0*/  IMAD.MOV.U32 R12, RZ, RZ, 0x7 ;  /* 0x00000007ff0c7424 */ /* 0x000fe400078e00ff */
[----:B------:R-:W-:-:S07]  /*115c0*/  IMAD.MOV.U32 R3, RZ, RZ, R14 ;  /* 0x000000ffff037224 */ /* 0x000fce00078e000e */
[----:B------:R-:W-:Y:S05]  /*115d0*/  WARPSYNC.COLLECTIVE R15, `(.L_x_9579) ;  /* 0x000000000f087348 */ /* 0x000fea0003c00000 */
[----:B------:R0:W1:Y:S02]  /*115e0*/  SHFL.IDX P6, R14, R13, R12, R11 ;  /* 0x0000000c0d0e7389 */ /* 0x00006400000c000b */
[----:B01----:R-:W-:Y:S01]  /*115f0*/  ENDCOLLECTIVE ;  /* 0x000000000000791b */ /* 0x003fe20003800000 */
.L_x_9579:
        /* <DEDUP_REMOVED lines=14> */
.L_x_9580:
[----:B------:R-:W-:Y:S05]  /*116e0*/  BRA `(.L_x_9581) ;  /* 0xffffffc000607947 */ /* 0x000fea000383ffff */
.L_x_9497:
[----:B0-----:R0:W1:Y:S02]  /*116f0*/  SYNCS.PHASECHK.TRANS64.TRYWAIT P0, [R22+URZ+0x22820], R3 ;  /* 0x02282003160075a7 */ /* 0x001064000800017f */
[----:B-1----:R-:W-:Y:S05]  /*11700*/  @!P0 NANOSLEEP.SYNCS 0x989680 ;  /* 0x009896800000895d */ /* 0x002fea0003900000 */
[----:B------:R-:W1:Y:S02]  /*11710*/  @!P0 SYNCS.PHASECHK.TRANS64 P0, [R22+URZ+0x22820], R3 ;  /* 0x02282003160085a7 */ /* 0x000e64000800007f */
[----:B-1----:R-:W-:Y:S05]  /*11720*/  @!P0 BRA `(.L_x_9497) ;  /* 0xfffffffc00f08947 */ /* 0x002fea000383ffff */
[----:B------:R-:W-:Y:S05]  /*11730*/  BRA `(.L_x_9582) ;  /* 0xffffffc000bc7947 */ /* 0x000fea000383ffff */
.L_x_9500:
[----:B-1----:R1:W2:Y:S02]  /*11740*/  SYNCS.PHASECHK.TRANS64.TRYWAIT P0, [R33+URZ+0x22860], R0 ;  /* 0x02286000210075a7 */ /* 0x0022a4000800017f */
[----:B--2---:R-:W-:Y:S05]  /*11750*/  @!P0 NANOSLEEP.SYNCS 0x989680 ;  /* 0x009896800000895d */ /* 0x004fea0003900000 */
[----:B------:R-:W2:Y:S02]  /*11760*/  @!P0 SYNCS.PHASECHK.TRANS64 P0, [R33+URZ+0x22860], R0 ;  /* 0x02286000210085a7 */ /* 0x000ea4000800007f */
[----:B--2---:R-:W-:Y:S05]  /*11770*/  @!P0 BRA `(.L_x_9500) ;  /* 0xfffffffc00f08947 */ /* 0x004fea000383ffff */
[----:B------:R-:W-:Y:S05]  /*11780*/  BRA `(.L_x_9583) ;  /* 0xffffffc000cc7947 */ /* 0x000fea000383ffff */
.L_x_9501:
        /* <DEDUP_REMOVED lines=8> */
.L_x_9585:
[----:B------:R-:W-:Y:S05]  /*11810*/  BSYNC B0 ;  /* 0x0000000000007941 */ /* 0x000fea0003800000 */
.L_x_9584:
[----:B------:R-:W0:Y:S01]  /*11820*/  S2R R7, SR_TID.X ;  /* 0x0000000000077919 */ /* 0x000e220000002100 */
[----:B------:R-:W-:Y:S01]  /*11830*/  IMAD.MOV.U32 R13, RZ, RZ, R5 ;  /* 0x000000ffff0d7224 */ /* 0x000fe200078e0005 */
[C---:B------:R-:W-:Y:S01]  /*11840*/  LOP3.LUT P2, RZ, R25.reuse, 0x2, RZ, 0xc0, !PT ;  /* 0x0000000219ff7812 */ /* 0x040fe2000784c0ff */
[----:B------:R-:W-:Y:S01]  /*11850*/  IMAD.MOV.U32 R12, RZ, RZ, RZ ;  /* 0x000000ffff0c7224 */ /* 0x000fe200078e00ff */
[----:B------:R-:W-:Y:S01]  /*11860*/  LOP3.LUT P1, RZ, R25, 0x4, RZ, 0xc0, !PT ;  /* 0x0000000419ff7812 */ /* 0x000fe2000782c0ff */
[----:B------:R-:W-:Y:S02]  /*11870*/  IMAD.MOV.U32 R11, RZ, RZ, 0x181f ;  /* 0x0000181fff0b7424 */ /* 0x000fe400078e00ff */
[----:B------:R-:W-:Y:S01]  /*11880*/  IMAD.MOV.U32 R15, RZ, RZ, -0x1 ;  /* 0xffffffffff0f7424 */ /* 0x000fe200078e00ff */
[----:B------:R-:W-:Y:S01]  /*11890*/  ISETP.LT.OR P4, PT, R32, 0x1, !P1 ;  /* 0x000000012000780c */ /* 0x000fe20004f81670 */
[----:B------:R-:W-:Y:S02]  /*118a0*/  IMAD.MOV.U32 R3, RZ, RZ, R14 ;  /* 0x000000ffff037224 */ /* 0x000fe400078e000e */
[----:B------:R-:W-:-:S10]  /*118b0*/  IMAD R4, R4, 0x2, R22 ;  /* 0x0000000204047824 */ /* 0x000fd400078e0216 */
[----:B0-----:R-:W-:Y:S05]  /*118c0*/  WARPSYNC.COLLECTIVE R15, `(.L_x_9586) ;  /* 0x000000000f087348 */ /* 0x001fea0003c00000 */
[----:B------:R1:W2:Y:S02]  /*118d0*/  SHFL.IDX P6, R14, R13, R12, R11 ;  /* 0x0000000c0d0e7389 */ /* 0x0002a400000c000b */
[----:B012---:R-:W-:Y:S01]  /*118e0*/  ENDCOLLECTIVE ;  /* 0x000000000000791b */ /* 0x007fe20003800000 */
.L_x_9586:
[----:B------:R-:W-:Y:S02]  /*118f0*/  IMAD.MOV.U32 R13, RZ, RZ, R6 ;  /* 0x000000ffff0d7224 */ /* 0x000fe400078e0006 */
[----:B------:R-:W-:Y:S02]  /*11900*/  IMAD.MOV.U32 R12, RZ, RZ, 0x1 ;  /* 0x00000001ff0c7424 */ /* 0x000fe400078e00ff */
[----:B------:R-:W-:-:S05]  /*11910*/  IMAD.SHL.U32 R7, R7, 0x8, RZ ;  /* 0x0000000807077824 */ /* 0x000fca00078e00ff */
[----:B------:R-:W-:-:S05]  /*11920*/  LOP3.LUT R7, R7, 0x38, RZ, 0xc0, !PT ;  /* 0x0000003807077812 */ /* 0x000fca00078ec0ff */
[----:B------:R-:W-:Y:S01]  /*11930*/  IMAD.SHL.U32 R0, R7, 0x2, RZ ;  /* 0x0000000207007824 */ /* 0x000fe200078e00ff */
[----:B------:R-:W-:-:S04]  /*11940*/  LOP3.LUT R7, R25, 0x1, RZ, 0xc0, !PT ;  /* 0x0000000119077812 */ /* 0x000fc800078ec0ff */
[----:B------:R-:W-:Y:S02]  /*11950*/  IADD3 R2, P0, R14, R0, RZ ;  /* 0x000000000e027210 */ /* 0x000fe40007f1e0ff */
[----:B------:R-:W-:-:S13]  /*11960*/  ISETP.NE.U32.AND P3, PT, R7, 0x1, PT ;  /* 0x000000010700780c */ /* 0x000fda0003f65070 */
[----:B------:R-:W-:Y:S05]  /*11970*/  WARPSYNC.COLLECTIVE R15, `(.L_x_9587) ;  /* 0x000000000f087348 */ /* 0x000fea0003c00000 */
[----:B------:R0:W1:Y:S02]  /*11980*/  SHFL.IDX P6, R14, R13, R12, R11 ;  /* 0x0000000c0d0e7389 */ /* 0x00006400000c000b */
[----:B01----:R-:W-:Y:S01]  /*11990*/  ENDCOLLECTIVE ;  /* 0x000000000000791b */ /* 0x003fe20003800000 */
.L_x_9587:
[----:B------:R-:W-:Y:S01]  /*119a0*/  IMAD.X R3, RZ, RZ, R3, P0 ;  /* 0x000000ffff037224 */ /* 0x000fe200000e0603 */
[----:B------:R-:W-:Y:S01]  /*119b0*/  ISETP.LT.OR P0, PT, R32, 0x1, P3 ;  /* 0x000000012000780c */ /* 0x000fe20001f01670 */
[----:B------:R-:W-:-:S12]  /*119c0*/  IMAD.MOV.U32 R13, RZ, RZ, R5 ;  /* 0x000000ffff0d7224 */ /* 0x000fd800078e0005 */
[----:B------:R-:W-:Y:S01]  /*119d0*/  @!PT LDS RZ, [RZ] ;  /* 0x00000000fffff984 */ /* 0x000fe20000000800 */
[----:B------:R-:W-:Y:S01]  /*119e0*/  @!PT LDS RZ, [RZ] ;  /* 0x00000000fffff984 */ /* 0x000fe20000000800 */
[----:B------:R-:W-:Y:S01]  /*119f0*/  @!PT LDS RZ, [RZ] ;  /* 0x00000000fffff984 */ /* 0x000fe20000000800 */
[----:B------:R-:W-:Y:S01]  /*11a00*/  LDGSTS.E.BYPASS.LTC128B.128 [R4+0x400], desc[UR50][R2.64], !P0 ;  /* 0x0040000002047fae */ /* 0x000fe2000c101d72 */
[----:B------:R-:W-:-:S13]  /*11a10*/  ISETP.LT.OR P0, PT, R32, 0x1, !P2 ;  /* 0x000000012000780c */ /* 0x000fda0005701670 */
[----:B------:R-:W-:Y:S01]  /*11a20*/  LDGSTS.E.BYPASS.LTC128B.128 [R4+0x3400], desc[UR50][R2.64+0x80], !P0 ;  /* 0x0340008002047fae */ /* 0x000fe2000c101d72 */
[----:B------:R-:W-:-:S03]  /*11a30*/  LOP3.LUT P0, RZ, R25, 0x8, RZ, 0xc0, !PT ;  /* 0x0000000819ff7812 */ /* 0x000fc6000780c0ff */
[----:B------:R-:W-:Y:S01]  /*11a40*/  LDGSTS.E.BYPASS.LTC128B.128 [R4+0x6400], desc[UR50][R2.64+0x100], !P4 ;  /* 0x0640010002047fae */ /* 0x000fe2000e101d72 */
[----:B------:R-:W-:-:S13]  /*11a50*/  ISETP.LT.OR P4, PT, R32, 0x1, !P0 ;  /* 0x000000012000780c */ /* 0x000fda0004781670 */
[----:B------:R0:W-:Y:S02]  /*11a60*/  LDGSTS.E.BYPASS.LTC128B.128 [R4+0x9400], desc[UR50][R2.64+0x180], !P4 ;  /* 0x0940018002047fae */ /* 0x0001e4000e101d72 */
[----:B0-----:R-:W-:-:S07]  /*11a70*/  IMAD.MOV.U32 R3, RZ, RZ, R14 ;  /* 0x000000ffff037224 */ /* 0x001fce00078e000e */
[----:B------:R-:W-:Y:S05]  /*11a80*/  WARPSYNC.COLLECTIVE R15, `(.L_x_9588) ;  /* 0x000000000f087348 */ /* 0x000fea0003c00000 */
[----:B------:R0:W1:Y:S02]  /*11a90*/  SHFL.IDX P6, R14, R13, R12, R11 ;  /* 0x0000000c0d0e7389 */ /* 0x00006400000c000b */
[----:B01----:R-:W-:Y:S01]  /*11aa0*/  ENDCOLLECTIVE ;  /* 0x000000000000791b */ /* 0x003fe20003800000 */
.L_x_9588:
[----:B------:R-:W-:Y:S02]  /*11ab0*/  IMAD.MOV.U32 R13, RZ, RZ, R6 ;  /* 0x000000ffff0d7224 */ /* 0x000fe400078e0006 */
[----:B------:R-:W-:Y:S01]  /*11ac0*/  IMAD.MOV.U32 R12, RZ, RZ, 0x2 ;  /* 0x00000002ff0c7424 */ /* 0x000fe200078e00ff */
[----:B------:R-:W-:-:S13]  /*11ad0*/  IADD3 R2, P4, R14, R0, RZ ;  /* 0x000000000e027210 */ /* 0x000fda0007f9e0ff */
[----:B------:R-:W-:Y:S05]  /*11ae0*/  WARPSYNC.COLLECTIVE R15, `(.L_x_9589) ;  /* 0x000000000f087348 */ /* 0x000fea0003c00000 */
[----:B------:R0:W1:Y:S02]  /*11af0*/  SHFL.IDX P6, R14, R13, R12, R11 ;  /* 0x0000000c0d0e7389 */ /* 0x00006400000c000b */
[----:B01----:R-:W-:Y:S01]  /*11b00*/  ENDCOLLECTIVE ;  /* 0x000000000000791b */ /* 0x003fe20003800000 */
.L_x_9589:
        /* <DEDUP_REMOVED lines=9> */
[----:B------:R-:W-:-:S13]  /*11ba0*/  ISETP.LT.OR P4, PT, R32, 0x11, !P1 ;  /* 0x000000112000780c */ /* 0x000fda0004f81670 */
[----:B------:R-:W-:Y:S01]  /*11bb0*/  LDGSTS.E.BYPASS.LTC128B.128 [R4+0x6c00], desc[UR50][R2.64+0x100], !P4 ;  /* 0x06c0010002047fae */ /* 0x000fe2000e101d72 */
[----:B------:R-:W-:-:S13]  /*11bc0*/  ISETP.LT.OR P4, PT, R32, 0x11, !P0 ;  /* 0x000000112000780c */ /* 0x000fda0004781670 */
[----:B------:R0:W-:Y:S02]  /*11bd0*/  LDGSTS.E.BYPASS.LTC128B.128 [R4+0x9c00], desc[UR50][R2.64+0x180], !P4 ;  /* 0x09c0018002047fae */ /* 0x0001e4000e101d72 */
[----:B0-----:R-:W-:-:S07]  /*11be0*/  IMAD.MOV.U32 R3, RZ, RZ, R14 ;  /* 0x000000ffff037224 */ /* 0x001fce00078e000e */
[----:B------:R-:W-:Y:S05]  /*11bf0*/  WARPSYNC.COLLECTIVE R15, `(.L_x_9590) ;  /* 0x000000000f087348 */ /* 0x000fea0003c00000 */
[----:B------:R0:W1:Y:S02]  /*11c00*/  SHFL.IDX P6, R14, R13, R12, R11 ;  /* 0x0000000c0d0e7389 */ /* 0x00006400000c000b */
[----:B01----:R-:W-:Y:S01]  /*11c10*/  ENDCOLLECTIVE ;  /* 0x000000000000791b */ /* 0x003fe20003800000 */
.L_x_9590:
[----:B------:R-:W-:Y:S02]  /*11c20*/  IMAD.MOV.U32 R13, RZ, RZ, R6 ;  /* 0x000000ffff0d7224 */ /* 0x000fe400078e0006 */
[----:B------:R-:W-:Y:S01]  /*11c30*/  IMAD.MOV.U32 R12, RZ, RZ, 0x3 ;  /* 0x00000003ff0c7424 */ /* 0x000fe200078e00ff */
[----:B------:R-:W-:-:S13]  /*11c40*/  IADD3 R2, P4, R14, R0, RZ ;  /* 0x000000000e027210 */ /* 0x000fda0007f9e0ff */
[----:B------:R-:W-:Y:S05]  /*11c50*/  WARPSYNC.COLLECTIVE R15, `(.L_x_9591) ;  /* 0x000000000f087348 */ /* 0x000fea0003c00000 */
[----:B------:R0:W1:Y:S02]  /*11c60*/  SHFL.IDX P6, R14, R13, R12, R11 ;  /* 0x0000000c0d0e7389 */ /* 0x00006400000c000b */
[----:B01----:R-:W-:Y:S01]  /*11c70*/  ENDCOLLECTIVE ;  /* 0x000000000000791b */ /* 0x003fe20003800000 */
.L_x_9591:
        /* <DEDUP_REMOVED lines=17> */
.L_x_9592:
[----:B------:R-:W-:Y:S02]  /*11d90*/  IMAD.MOV.U32 R13, RZ, RZ, R6 ;  /* 0x000000ffff0d7224 */ /* 0x000fe400078e0006 */
[----:B------:R-:W-:Y:S01]  /*11da0*/  IMAD.MOV.U32 R12, RZ, RZ, 0x4 ;  /* 0x00000004ff0c7424 */ /* 0x000fe200078e00ff */
[----:B------:R-:W-:-:S13]  /*11db0*/  IADD3 R2, P4, R14, R0, RZ ;  /* 0x000000000e027210 */ /* 0x000fda0007f9e0ff */
[----:B------:R-:W-:Y:S05]  /*11dc0*/  WARPSYNC.COLLECTIVE R15, `(.L_x_9593) ;  /* 0x000000000f087348 */ /* 0x000fea0003c00000 */
[----:B------:R0:W1:Y:S02]  /*11dd0*/  SHFL.IDX P6, R14, R13, R12, R11 ;  /* 0x0000000c0d0e7389 */ /* 0x00006400000c000b */
[----:B01----:R-:W-:Y:S01]  /*11de0*/  ENDCOLLECTIVE ;  /* 0x000000000000791b */ /* 0x003fe20003800000 */
.L_x_9593:
        /* <DEDUP_REMOVED lines=17> */
.L_x_9594:
[----:B------:R-:W-:Y:S02]  /*11f00*/  IMAD.MOV.U32 R13, RZ, RZ, R6 ;  /* 0x000000ffff0d7224 */ /* 0x000fe400078e0006 */
[----:B------:R-:W-:Y:S01]  /*11f10*/  IMAD.MOV.U32 R12, RZ, RZ, 0x5 ;  /* 0x00000005ff0c7424 */ /* 0x000fe200078e00ff */
[----:B------:R-:W-:-:S13]  /*11f20*/  IADD3 R2, P4, R14, R0, RZ ;  /* 0x000000000e027210 */ /* 0x000fda0007f9e0ff */
[----:B------:R-:W-:Y:S05]  /*11f30*/  WARPSYNC.COLLECTIVE R15, `(.L_x_9595) ;  /* 0x000000000f087348 */ /* 0x000fea0003c00000 */
[----:B------:R0:W1:Y:S02]  /*11f40*/  SHFL.IDX P6, R14, R13, R12, R11 ;  /* 0x0000000c0d0e7389 */ /* 0x00006400000c000b */
[----:B01----:R-:W-:Y:S01]  /*11f50*/  ENDCOLLECTIVE ;  /* 0x000000000000791b */ /* 0x003fe20003800000 */
.L_x_9595:
        /* <DEDUP_REMOVED lines=12> */
.L_x_9596:
        /* <DEDUP_REMOVED lines=9> */
.L_x_9508:
[----:B0-----:R0:W1:Y:S02]  /*120b0*/  SYNCS.PHASECHK.TRANS64.TRYWAIT P0, [R10+URZ+0x22840], R20 ;  /* 0x022840140a0075a7 */ /* 0x001064000800017f */
[----:B-1----:R-:W-:Y:S05]  /*120c0*/  @!P0 NANOSLEEP.SYNCS 0x989680 ;  /* 0x009896800000895d */ /* 0x002fea0003900000 */
[----:B------:R-:W1:Y:S02]  /*120d0*/  @!P0 SYNCS.PHASECHK.TRANS64 P0, [R10+URZ+0x22840], R20 ;  /* 0x022840140a0085a7 */ /* 0x000e64000800007f */
[----:B-1----:R-:W-:Y:S05]  /*120e0*/  @!P0 BRA `(.L_x_9508) ;  /* 0xfffffffc00f08947 */ /* 0x002fea000383ffff */
[----:B------:R-:W-:Y:S05]  /*120f0*/  BRA `(.L_x_9598) ;  /* 0xffffffc400307947 */ /* 0x000fea000383ffff */
.L_x_9509:
        /* <DEDUP_REMOVED lines=8> */
.L_x_9600:
[----:B------:R-:W-:Y:S05]  /*12180*/  BSYNC B1 ;  /* 0x0000000000017941 */ /* 0x000fea0003800000 */
.L_x_9599:
        /* <DEDUP_REMOVED lines=9> */
.L_x_9601:
[----:B------:R-:W-:Y:S02]  /*12220*/  IMAD.MOV.U32 R13, RZ, RZ, R8 ;  /* 0x000000ffff0d7224 */ /* 0x000fe400078e0008 */
[----:B------:R-:W-:Y:S02]  /*12230*/  IMAD.MOV.U32 R12, RZ, RZ, 0x1 ;  /* 0x00000001ff0c7424 */ /* 0x000fe400078e00ff */
[----:B------:R-:W-:-:S07]  /*12240*/  IMAD.MOV.U32 R2, RZ, RZ, R14 ;  /* 0x000000ffff027224 */ /* 0x000fce00078e000e */
[----:B------:R-:W-:Y:S05]  /*12250*/  WARPSYNC.COLLECTIVE R15, `(.L_x_9602) ;  /* 0x000000000f087348 */ /* 0x000fea0003c00000 */
[----:B------:R0:W1:Y:S02]  /*12260*/  SHFL.IDX P6, R14, R13, R12, R11 ;  /* 0x0000000c0d0e7389 */ /* 0x00006400000c000b */
[----:B01----:R-:W-:Y:S01]  /*12270*/  ENDCOLLECTIVE ;  /* 0x000000000000791b */ /* 0x003fe20003800000 */
.L_x_9602:
        /* <DEDUP_REMOVED lines=11> */
.L_x_9603:
[----:B------:R-:W-:Y:S02]  /*12330*/  IMAD.MOV.U32 R13, RZ, RZ, R8 ;  /* 0x000000ffff0d7224 */ /* 0x000fe400078e0008 */
[----:B------:R-:W-:Y:S02]  /*12340*/  IMAD.MOV.U32 R12, RZ, RZ, 0x2 ;  /* 0x00000002ff0c7424 */ /* 0x000fe400078e00ff */
[----:B------:R-:W-:-:S07]  /*12350*/  IMAD.MOV.U32 R2, RZ, RZ, R14 ;  /* 0x000000ffff027224 */ /* 0x000fce00078e000e */
[----:B------:R-:W-:Y:S05]  /*12360*/  WARPSYNC.COLLECTIVE R15, `(.L_x_9604) ;  /* 0x000000000f087348 */ /* 0x000fea0003c00000 */
[----:B------:R0:W1:Y:S02]  /*12370*/  SHFL.IDX P6, R14, R13, R12, R11 ;  /* 0x0000000c0d0e7389 */ /* 0x00006400000c000b */
[----:B01----:R-:W-:Y:S01]  /*12380*/  ENDCOLLECTIVE ;  /* 0x000000000000791b */ /* 0x003fe20003800000 */
.L_x_9604:
        /* <DEDUP_REMOVED lines=11> */
.L_x_9605:
[----:B------:R-:W-:Y:S02]  /*12440*/  IMAD.MOV.U32 R13, RZ, RZ, R8 ;  /* 0x000000ffff0d7224 */ /* 0x000fe400078e0008 */
[----:B------:R-:W-:Y:S02]  /*12450*/  IMAD.MOV.U32 R12, RZ, RZ, 0x3 ;  /* 0x00000003ff0c7424 */ /* 0x000fe400078e00ff */
[----:B------:R-:W-:-:S07]  /*12460*/  IMAD.MOV.U32 R2, RZ, RZ, R14 ;  /* 0x000000ffff027224 */ /* 0x000fce00078e000e */
[----:B------:R-:W-:Y:S05]  /*12470*/  WARPSYNC.COLLECTIVE R15, `(.L_x_9606) ;  /* 0x000000000f087348 */ /* 0x000fea0003c00000 */
[----:B------:R0:W1:Y:S02]  /*12480*/  SHFL.IDX P6, R14, R13, R12, R11 ;  /* 0x0000000c0d0e7389 */ /* 0x00006400000c000b */
[----:B01----:R-:W-:Y:S01]  /*12490*/  ENDCOLLECTIVE ;  /* 0x000000000000791b */ /* 0x003fe20003800000 */
.L_x_9606:
        /* <DEDUP_REMOVED lines=11> */
.L_x_9607:
[----:B------:R-:W-:Y:S02]  /*12550*/  IMAD.MOV.U32 R13, RZ, RZ, R8 ;  /* 0x000000ffff0d7224 */ /* 0x000fe400078e0008 */
[----:B------:R-:W-:Y:S02]  /*12560*/  IMAD.MOV.U32 R12, RZ, RZ, 0x4 ;  /* 0x00000004ff0c7424 */ /* 0x000fe400078e00ff */
[----:B------:R-:W-:-:S07]  /*12570*/  IMAD.MOV.U32 R2, RZ, RZ, R14 ;  /* 0x000000ffff027224 */ /* 0x000fce00078e000e */
[----:B------:R-:W-:Y:S05]  /*12580*/  WARPSYNC.COLLECTIVE R15, `(.L_x_9608) ;  /* 0x000000000f087348 */ /* 0x000fea0003c00000 */
[----:B------:R0:W1:Y:S02]  /*12590*/  SHFL.IDX P6, R14, R13, R12, R11 ;  /* 0x0000000c0d0e7389 */ /* 0x00006400000c000b */
[----:B01----:R-:W-:Y:S01]  /*125a0*/  ENDCOLLECTIVE ;  /* 0x000000000000791b */ /* 0x003fe20003800000 */
.L_x_9608:
        /* <DEDUP_REMOVED lines=11> */
.L_x_9609:
[----:B------:R-:W-:Y:S02]  /*12660*/  IMAD.MOV.U32 R13, RZ, RZ, R8 ;  /* 0x000000ffff0d7224 */ /* 0x000fe400078e0008 */
[----:B------:R-:W-:Y:S02]  /*12670*/  IMAD.MOV.U32 R12, RZ, RZ, 0x5 ;  /* 0x00000005ff0c7424 */ /* 0x000fe400078e00ff */
[----:B------:R-:W-:-:S07]  /*12680*/  IMAD.MOV.U32 R2, RZ, RZ, R14 ;  /* 0x000000ffff027224 */ /* 0x000fce00078e000e */
[----:B------:R-:W-:Y:S05]  /*12690*/  WARPSYNC.COLLECTIVE R15, `(.L_x_9610) ;  /* 0x000000000f087348 */ /* 0x000fea0003c00000 */
[----:B------:R0:W1:Y:S02]  /*126a0*/  SHFL.IDX P6, R14, R13, R12, R11 ;  /* 0x0000000c0d0e7389 */ /* 0x00006400000c000b */
[----:B01----:R-:W-:Y:S01]  /*126b0*/  ENDCOLLECTIVE ;  /* 0x000000000000791b */ /* 0x003fe20003800000 */
.L_x_9610:
        /* <DEDUP_REMOVED lines=11> */
.L_x_9611:
[----:B------:R-:W-:Y:S05]  /*12770*/  BRA `(.L_x_9612) ;  /* 0xffffffc000587947 */ /* 0x000fea000383ffff */
.L_x_9514:
[----:B--2---:R2:W3:Y:S02]  /*12780*/  SYNCS.PHASECHK.TRANS64.TRYWAIT P0, [R10+URZ+0x22860], R20 ;  /* 0x022860140a0075a7 */ /* 0x0044e4000800017f */
[----:B---3--:R-:W-:Y:S05]  /*12790*/  @!P0 NANOSLEEP.SYNCS 0x989680 ;  /* 0x009896800000895d */ /* 0x008fea0003900000 */
[----:B------:R-:W3:Y:S02]  /*127a0*/  @!P0 SYNCS.PHASECHK.TRANS64 P0, [R10+URZ+0x22860], R20 ;  /* 0x022860140a0085a7 */ /* 0x000ee4000800007f */
[----:B---3--:R-:W-:Y:S05]  /*127b0*/  @!P0 BRA `(.L_x_9514) ;  /* 0xfffffffc00f08947 */ /* 0x008fea000383ffff */
[----:B------:R-:W-:Y:S05]  /*127c0*/  BRA `(.L_x_9613) ;  /* 0xffffffc000a87947 */ /* 0x000fea000383ffff */
.L_x_9515:
        /* <DEDUP_REMOVED lines=8> */
.L_x_9615:
[----:B------:R-:W-:Y:S05]  /*12850*/  BSYNC B1 ;  /* 0x0000000000017941 */ /* 0x000fea0003800000 */
.L_x_9614:
        /* <DEDUP_REMOVED lines=9> */
.L_x_9616:
[----:B------:R-:W-:Y:S02]  /*128f0*/  IMAD.MOV.U32 R13, RZ, RZ, R25 ;  /* 0x000000ffff0d7224 */ /* 0x000fe400078e0019 */
[----:B------:R-:W-:Y:S01]  /*12900*/  IMAD.MOV.U32 R12, RZ, RZ, 0x1 ;  /* 0x00000001ff0c7424 */ /* 0x000fe200078e00ff */
[----:B------:R-:W-:-:S13]  /*12910*/  IADD3 R2, P0, R14, R0, RZ ;  /* 0x000000000e027210 */ /* 0x000fda0007f1e0ff */
[----:B------:R-:W-:Y:S05]  /*12920*/  WARPSYNC.COLLECTIVE R15, `(.L_x_9617) ;  /* 0x000000000f087348 */ /* 0x000fea0003c00000 */
[----:B------:R0:W1:Y:S02]  /*12930*/  SHFL.IDX P6, R14, R13, R12, R11 ;  /* 0x0000000c0d0e7389 */ /* 0x00006400000c000b */
[----:B01----:R-:W-:Y:S01]  /*12940*/  ENDCOLLECTIVE ;  /* 0x000000000000791b */ /* 0x003fe20003800000 */
.L_x_9617:
        /* <DEDUP_REMOVED lines=13> */
.L_x_9618:
[----:B------:R-:W-:Y:S02]  /*12a20*/  IMAD.MOV.U32 R13, RZ, RZ, R25 ;  /* 0x000000ffff0d7224 */ /* 0x000fe400078e0019 */
[----:B------:R-:W-:Y:S01]  /*12a30*/  IMAD.MOV.U32 R12, RZ, RZ, 0x2 ;  /* 0x00000002ff0c7424 */ /* 0x000fe200078e00ff */
[----:B------:R-:W-:-:S13]  /*12a40*/  IADD3 R2, P0, R14, R0, RZ ;  /* 0x000000000e027210 */ /* 0x000fda0007f1e0ff */
[----:B------:R-:W-:Y:S05]  /*12a50*/  WARPSYNC.COLLECTIVE R15, `(.L_x_9619) ;  /* 0x000000000f087348 */ /* 0x000fea0003c00000 */
[----:B------:R0:W1:Y:S02]  /*12a60*/  SHFL.IDX P6, R14, R13, R12, R11 ;  /* 0x0000000c0d0e7389 */ /* 0x00006400000c000b */
[----:B01----:R-:W-:Y:S01]  /*12a70*/  ENDCOLLECTIVE ;  /* 0x000000000000791b */ /* 0x003fe20003800000 */
.L_x_9619:
        /* <DEDUP_REMOVED lines=13> */
.L_x_9620:
[----:B------:R-:W-:Y:S02]  /*12b50*/  IMAD.MOV.U32 R13, RZ, RZ, R25 ;  /* 0x000000ffff0d7224 */ /* 0x000fe400078e0019 */
[----:B------:R-:W-:Y:S02]  /*12b60*/  IMAD.MOV.U32 R12, RZ, RZ, 0x3 ;  /* 0x00000003ff0c7424 */ /* 0x000fe400078e00ff */
[----:B------:R-:W-:-:S07]  /*12b70*/  IMAD.MOV.U32 R8, RZ, RZ, R14 ;  /* 0x000000ffff087224 */ /* 0x000fce00078e000e */
[----:B------:R-:W-:Y:S05]  /*12b80*/  WARPSYNC.COLLECTIVE R15, `(.L_x_9621) ;  /* 0x000000000f087348 */ /* 0x000fea0003c00000 */
[----:B------:R0:W1:Y:S02]  /*12b90*/  SHFL.IDX P6, R14, R13, R12, R11 ;  /* 0x0000000c0d0e7389 */ /* 0x00006400000c000b */
[----:B01----:R-:W-:Y:S01]  /*12ba0*/  ENDCOLLECTIVE ;  /* 0x000000000000791b */ /* 0x003fe20003800000 */
.L_x_9621:
        /* <DEDUP_REMOVED lines=14> */
.L_x_9622:
[----:B------:R-:W-:Y:S02]  /*12c90*/  IMAD.MOV.U32 R13, RZ, RZ, R25 ;  /* 0x000000ffff0d7224 */ /* 0x000fe400078e0019 */
[----:B------:R-:W-:Y:S01]  /*12ca0*/  IMAD.MOV.U32 R12, RZ, RZ, 0x4 ;  /* 0x00000004ff0c7424 */ /* 0x000fe200078e00ff */
[----:B------:R-:W-:-:S13]  /*12cb0*/  IADD3 R2, P0, R14, R0, RZ ;  /* 0x000000000e027210 */ /* 0x000fda0007f1e0ff */
[----:B------:R-:W-:Y:S05]  /*12cc0*/  WARPSYNC.COLLECTIVE R15, `(.L_x_9623) ;  /* 0x000000000f087348 */ /* 0x000fea0003c00000 */
[----:B------:R0:W1:Y:S02]  /*12cd0*/  SHFL.IDX P6, R14, R13, R12, R11 ;  /* 0x0000000c0d0e7389 */ /* 0x00006400000c000b */
[----:B01----:R-:W-:Y:S01]  /*12ce0*/  ENDCOLLECTIVE ;  /* 0x000000000000791b */ /* 0x003fe20003800000 */
.L_x_9623:
[----:B------:R-:W-:-:S05]  /*12cf0*/  IMAD.X R3, RZ, RZ, R5, P0 ;  /* 0x000000ffff037224 */ /* 0x000fca00000e0605 */
[----:B------:R-:W-:Y:S01]  /*12d00*/  @!PT LDS RZ, [RZ] ;  /* 0x00000000fffff984 */ /* 0x000fe20000000800 */
[----:B------:R-:W-:Y:S01]  /*12d10*/  @!PT LDS RZ, [RZ] ;  /* 0x00000000fffff984 */ /* 0x000fe20000000800 */
[----:B------:R-:W-:Y:S01]  /*12d20*/  @!PT LDS RZ, [RZ] ;  /* 0x00000000fffff984 */ /* 0x000fe20000000800 */
[----:B------:R-:W-:Y:S04]  /*12d30*/  LDGSTS.E.BYPASS.LTC128B.128 [R20+0x1c00], desc[UR50][R2.64], !P5 ;  /* 0x01c0000002147fae */ /* 0x000fe8000e901d72 */
[----:B------:R-:W-:Y:S01]  /*12d40*/  LDGSTS.E.BYPASS.LTC128B.128 [R20+0x4c00], desc[UR50][R2.64+0x80], !P4 ;  /* 0x04c0008002147fae */ /* 0x000fe2000e101d72 */
[----:B------:R-:W-:-:S03]  /*12d50*/  IMAD.MOV.U32 R13, RZ, RZ, R17 ;  /* 0x000000ffff0d7224 */ /* 0x000fc600078e0011 */
[----:B------:R-:W-:Y:S04]  /*12d60*/  LDGSTS.E.BYPASS.LTC128B.128 [R20+0x7c00], desc[UR50][R2.64+0x100], !P3 ;  /* 0x07c0010002147fae */ /* 0x000fe8000d901d72 */
[----:B------:R0:W-:Y:S02]  /*12d70*/  LDGSTS.E.BYPASS.LTC128B.128 [R20+0xac00], desc[UR50][R2.64+0x180], !P1 ;  /* 0x0ac0018002147fae */ /* 0x0001e4000c901d72 */
[----:B0-----:R-:W-:-:S07]  /*12d80*/  IMAD.MOV.U32 R3, RZ, RZ, R14 ;  /* 0x000000ffff037224 */ /* 0x001fce00078e000e */
[----:B------:R-:W-:Y:S05]  /*12d90*/  WARPSYNC.COLLECTIVE R15, `(.L_x_9624) ;  /* 0x000000000f087348 */ /* 0x000fea0003c00000 */
[----:B------:R0:W1:Y:S02]  /*12da0*/  SHFL.IDX P6, R14, R13, R12, R11 ;  /* 0x0000000c0d0e7389 */ /* 0x00006400000c000b */
[----:B01----:R-:W-:Y:S01]  /*12db0*/  ENDCOLLECTIVE ;  /* 0x000000000000791b */ /* 0x003fe20003800000 */
.L_x_9624:
[----:B------:R-:W-:Y:S02]  /*12dc0*/  IMAD.MOV.U32 R13, RZ, RZ, R25 ;  /* 0x000000ffff0d7224 */ /* 0x000fe400078e0019 */
[----:B------:R-:W-:Y:S01]  /*12dd0*/  IMAD.MOV.U32 R12, RZ, RZ, 0x5 ;  /* 0x00000005ff0c7424 */ /* 0x000fe200078e00ff */
[----:B------:R-:W-:-:S13]  /*12de0*/  IADD3 R2, P0, R14, R0, RZ ;  /* 0x000000000e027210 */ /* 0x000fda0007f1e0ff */
[----:B------:R-:W-:Y:S05]  /*12df0*/  WARPSYNC.COLLECTIVE R15, `(.L_x_9625) ;  /* 0x000000000f087348 */ /* 0x000fea0003c00000 */
[----:B------:R0:W1:Y:S02]  /*12e00*/  SHFL.IDX P6, R14, R13, R12, R11 ;  /* 0x0000000c0d0e7389 */ /* 0x00006400000c000b */
[----:B01----:R-:W-:Y:S01]  /*12e10*/  ENDCOLLECTIVE ;  /* 0x000000000000791b */ /* 0x003fe20003800000 */
.L_x_9625:
        /* <DEDUP_REMOVED lines=13> */
.L_x_9626:
[----:B------:R-:W-:Y:S05]  /*12ef0*/  BRA `(.L_x_9627) ;  /* 0xffffffbc00e87947 */ /* 0x000fea000383ffff */
.L_x_9523:
        /* <DEDUP_REMOVED lines=8> */
.L_x_9629:
[----:B------:R-:W-:Y:S05]  /*12f80*/  BSYNC B0 ;  /* 0x0000000000007941 */ /* 0x000fea0003800000 */
.L_x_9628:
        /* <DEDUP_REMOVED lines=9> */
.L_x_9630:
        /* <DEDUP_REMOVED lines=24> */
.L_x_9631:
[----:B------:R-:W-:Y:S01]  /*131a0*/  IMAD.MOV.U32 R12, RZ, RZ, 0x2 ;  /* 0x00000002ff0c7424 */ /* 0x000fe200078e00ff */
[----:B------:R-:W-:-:S05]  /*131b0*/  SEL R14, R14, RZ, P1 ;  /* 0x000000ff0e0e7207 */ /* 0x000fca0000800000 */
[----:B------:R-:W-:-:S04]  /*131c0*/  IMAD.IADD R5, R13, 0x1, R14 ;  /* 0x000000010d057824 */ /* 0x000fc800078e020e */
[----:B------:R-:W-:-:S07]  /*131d0*/  IMAD.MOV.U32 R13, RZ, RZ, R5 ;  /* 0x000000ffff0d7224 */ /* 0x000fce00078e0005 */
[----:B------:R-:W-:Y:S05]  /*131e0*/  WARPSYNC.COLLECTIVE R15, `(.L_x_9632) ;  /* 0x000000000f087348 */ /* 0x000fea0003c00000 */
[----:B------:R0:W1:Y:S02]  /*131f0*/  SHFL.UP P6, R14, R13, R12, R11 ;  /* 0x0400000c0d0e7389 */ /* 0x00006400000c000b */
[----:B01----:R-:W-:Y:S01]  /*13200*/  ENDCOLLECTIVE ;  /* 0x000000000000791b */ /* 0x003fe20003800000 */
.L_x_9632:
[----:B------:R-:W-:Y:S01]  /*13210*/  IMAD.MOV.U32 R12, RZ, RZ, 0x4 ;  /* 0x00000004ff0c7424 */ /* 0x000fe200078e00ff */
[----:B------:R-:W-:-:S05]  /*13220*/  SEL R2, R14, RZ, P2 ;  /* 0x000000ff0e027207 */ /* 0x000fca0001000000 */
[----:B------:R-:W-:-:S04]  /*13230*/  IMAD.IADD R2, R5, 0x1, R2 ;  /* 0x0000000105027824 */ /* 0x000fc800078e0202 */
[----:B------:R-:W-:-:S07]  /*13240*/  IMAD.MOV.U32 R13, RZ, RZ, R2 ;  /* 0x000000ffff0d7224 */ /* 0x000fce00078e0002 */
[----:B------:R-:W-:Y:S05]  /*13250*/  WARPSYNC.COLLECTIVE R15, `(.L_x_9633) ;  /* 0x000000000f087348 */ /* 0x000fea0003c00000 */
[----:B------:R0:W1:Y:S02]  /*13260*/  SHFL.UP P6, R14, R13, R12, R11 ;  /* 0x0400000c0d0e7389 */ /* 0x00006400000c000b */
[----:B01----:R-:W-:Y:S01]  /*13270*/  ENDCOLLECTIVE ;  /* 0x000000000000791b */ /* 0x003fe20003800000 */
.L_x_9633:
[----:B------:R-:W-:Y:S01]  /*13280*/  IMAD.MOV.U32 R12, RZ, RZ, 0x8 ;  /* 0x00000008ff0c7424 */ /* 0x000fe200078e00ff */
[----:B------:R-:W-:-:S05]  /*13290*/  SEL R3, R14, RZ, P3 ;  /* 0x000000ff0e037207 */ /* 0x000fca0001800000 */
[----:B------:R-:W-:-:S04]  /*132a0*/  IMAD.IADD R3, R2, 0x1, R3 ;  /* 0x0000000102037824 */ /* 0x000fc800078e0203 */
[----:B------:R-:W-:-:S07]  /*132b0*/  IMAD.MOV.U32 R13, RZ, RZ, R3 ;  /* 0x000000ffff0d7224 */ /* 0x000fce00078e0003 */
[----:B------:R-:W-:Y:S05]  /*132c0*/  WARPSYNC.COLLECTIVE R15, `(.L_x_9634) ;  /* 0x000000000f087348 */ /* 0x000fea0003c00000 */
[----:B------:R0:W1:Y:S02]  /*132d0*/  SHFL.UP P6, R14, R13, R12, R11 ;  /* 0x0400000c0d0e7389 */ /* 0x00006400000c000b */
[----:B01----:R-:W-:Y:S01]  /*132e0*/  ENDCOLLECTIVE ;  /* 0x000000000000791b */ /* 0x003fe20003800000 */
.L_x_9634:
[----:B------:R-:W-:Y:S01]  /*132f0*/  IMAD.MOV.U32 R12, RZ, RZ, 0x10 ;  /* 0x00000010ff0c7424 */ /* 0x000fe200078e00ff */
[----:B------:R-:W-:-:S05]  /*13300*/  SEL R14, R14, RZ, P4 ;  /* 0x000000ff0e0e7207 */ /* 0x000fca0002000000 */
[----:B------:R-:W-:-:S04]  /*13310*/  IMAD.IADD R5, R3, 0x1, R14 ;  /* 0x0000000103057824 */ /* 0x000fc800078e020e */
[----:B------:R-:W-:-:S07]  /*13320*/  IMAD.MOV.U32 R13, RZ, RZ, R5 ;  /* 0x000000ffff0d7224 */ /* 0x000fce00078e0005 */
[----:B------:R-:W-:Y:S05]  /*13330*/  WARPSYNC.COLLECTIVE R15, `(.L_x_9635) ;  /* 0x000000000f087348 */ /* 0x000fea0003c00000 */
[----:B------:R0:W1:Y:S02]  /*13340*/  SHFL.UP P6, R14, R13, R12, R11 ;  /* 0x0400000c0d0e7389 */ /* 0x00006400000c000b */
[----:B01----:R-:W-:Y:S01]  /*13350*/  ENDCOLLECTIVE ;  /* 0x000000000000791b */ /* 0x003fe20003800000 */
.L_x_9635:
        /* <DEDUP_REMOVED lines=8> */
.L_x_9636:
[----:B------:R-:W-:Y:S05]  /*133e0*/  BRA `(.L_x_9637) ;  /* 0xffffffc000487947 */ /* 0x000fea000383ffff */
.L_x_9526:
[----:B------:R-:W-:Y:S01]  /*133f0*/  BSSY B0, `(.L_x_9638) ;  /* 0x0000007000007945 */ /* 0x000fe20003800000 */
[----:B------:R-:W-:Y:S02]  /*13400*/  IMAD.MOV.U32 R12, RZ, RZ, 0x1 ;  /* 0x00000001ff0c7424 */ /* 0x000fe400078e00ff */
[----:B------:R-:W-:Y:S02]  /*13410*/  IMAD.MOV.U32 R11, RZ, RZ, RZ ;  /* 0x000000ffff0b7224 */ /* 0x000fe400078e00ff */
[----:B------:R-:W-:-:S07]  /*13420*/  IMAD.MOV.U32 R15, RZ, RZ, -0x1 ;  /* 0xffffffffff0f7424 */ /* 0x000fce00078e00ff */
[----:B01----:R-:W-:Y:S05]  /*13430*/  WARPSYNC.COLLECTIVE R15, `(.L_x_9639) ;  /* 0x000000000f087348 */ /* 0x003fea0003c00000 */
[----:B------:R2:W3:Y:S02]  /*13440*/  SHFL.UP P6, R14, R13, R12, R11 ;  /* 0x0400000c0d0e7389 */ /* 0x0004e400000c000b */
[----:B0123--:R-:W-:Y:S01]  /*13450*/  ENDCOLLECTIVE ;  /* 0x000000000000791b */ /* 0x00ffe20003800000 */
.L_x_9639:
[----:B------:R-:W-:Y:S05]  /*13460*/  BSYNC B0 ;  /* 0x0000000000007941 */ /* 0x000fea0003800000 */
.L_x_9638:
        /* <DEDUP_REMOVED lines=8> */
.L_x_9640:
[----:B------:R-:W-:Y:S01]  /*134f0*/  IMAD.MOV.U32 R12, RZ, RZ, 0x4 ;  /* 0x00000004ff0c7424 */ /* 0x000fe200078e00ff */
[----:B------:R-:W-:-:S05]  /*13500*/  SEL R2, R14, RZ, P2 ;  /* 0x000000ff0e027207 */ /* 0x000fca0001000000 */
[----:B------:R-:W-:-:S04]  /*13510*/  IMAD.IADD R2, R13, 0x1, R2 ;  /* 0x000000010d027824 */ /* 0x000fc800078e0202 */
[----:B------:R-:W-:-:S07]  /*13520*/  IMAD.MOV.U32 R13, RZ, RZ, R2 ;  /* 0x000000ffff0d7224 */ /* 0x000fce00078e0002 */
[----:B------:R-:W-:Y:S05]  /*13530*/  WARPSYNC.COLLECTIVE R15, `(.L_x_9641) ;  /* 0x000000000f087348 */ /* 0x000fea0003c00000 */
[----:B------:R0:W1:Y:S02]  /*13540*/  SHFL.UP P6, R14, R13, R12, R11 ;  /* 0x0400000c0d0e7389 */ /* 0x00006400000c000b */
[----:B01----:R-:W-:Y:S01]  /*13550*/  ENDCOLLECTIVE ;  /* 0x000000000000791b */ /* 0x003fe20003800000 */
.L_x_9641:
[----:B------:R-:W-:Y:S01]  /*13560*/  IMAD.MOV.U32 R12, RZ, RZ, 0x8 ;  /* 0x00000008ff0c7424 */ /* 0x000fe200078e00ff */
[----:B------:R-:W-:-:S05]  /*13570*/  SEL R3, R14, RZ, P3 ;  /* 0x000000ff0e037207 */ /* 0x000fca0001800000 */
[----:B------:R-:W-:-:S04]  /*13580*/  IMAD.IADD R3, R2, 0x1, R3 ;  /* 0x0000000102037824 */ /* 0x000fc800078e0203 */
[----:B------:R-:W-:-:S07]  /*13590*/  IMAD.MOV.U32 R13, RZ, RZ, R3 ;  /* 0x000000ffff0d7224 */ /* 0x000fce00078e0003 */
[----:B------:R-:W-:Y:S05]  /*135a0*/  WARPSYNC.COLLECTIVE R15, `(.L_x_9642) ;  /* 0x000000000f087348 */ /* 0x000fea0003c00000 */
[----:B------:R0:W1:Y:S02]  /*135b0*/  SHFL.UP P6, R14, R13, R12, R11 ;  /* 0x0400000c0d0e7389 */ /* 0x00006400000c000b */
[----:B01----:R-:W-:Y:S01]  /*135c0*/  ENDCOLLECTIVE ;  /* 0x000000000000791b */ /* 0x003fe20003800000 */
.L_x_9642:
[----:B------:R-:W-:Y:S01]  /*135d0*/  IMAD.MOV.U32 R12, RZ, RZ, 0x10 ;  /* 0x00000010ff0c7424 */ /* 0x000fe200078e00ff */
[----:B------:R-:W-:-:S05]  /*135e0*/  SEL R14, R14, RZ, P4 ;  /* 0x000000ff0e0e7207 */ /* 0x000fca0002000000 */
[----:B------:R-:W-:-:S04]  /*135f0*/  IMAD.IADD R5, R3, 0x1, R14 ;  /* 0x0000000103057824 */ /* 0x000fc800078e020e */
[----:B------:R-:W-:-:S07]  /*13600*/  IMAD.MOV.U32 R13, RZ, RZ, R5 ;  /* 0x000000ffff0d7224 */ /* 0x000fce00078e0005 */
[----:B------:R-:W-:Y:S05]  /*13610*/  WARPSYNC.COLLECTIVE R15, `(.L_x_9643) ;  /* 0x000000000f087348 */ /* 0x000fea0003c00000 */
[----:B------:R0:W1:Y:S02]  /*13620*/  SHFL.UP P6, R14, R13, R12, R11 ;  /* 0x0400000c0d0e7389 */ /* 0x00006400000c000b */
[----:B01----:R-:W-:Y:S01]  /*13630*/  ENDCOLLECTIVE ;  /* 0x000000000000791b */ /* 0x003fe20003800000 */
.L_x_9643:
        /* <DEDUP_REMOVED lines=8> */
.L_x_9644:
[----:B------:R-:W-:Y:S05]  /*136c0*/  BRA `(.L_x_9645) ;  /* 0xffffffc000347947 */ /* 0x000fea000383ffff */
.L_x_9528:
[----:B------:R-:W-:Y:S01]  /*136d0*/  BSSY B0, `(.L_x_9646) ;  /* 0x0000006000007945 */ /* 0x000fe20003800000 */
[----:B------:R-:W-:Y:S01]  /*136e0*/  PLOP3.LUT P6, PT, P6, PT, PT, 0x8, 0x0 ;  /* 0x000000000000781c */ /* 0x000fe200037ce170 */
[----:B------:R-:W-:-:S12]  /*136f0*/  IMAD.MOV.U32 R15, RZ, RZ, -0x1 ;  /* 0xffffffffff0f7424 */ /* 0x000fd800078e00ff */
[----:B012---:R-:W-:Y:S05]  /*13700*/  WARPSYNC.COLLECTIVE R15, `(.L_x_9647) ;  /* 0x000000000f087348 */ /* 0x007fea0003c00000 */
[----:B------:R-:W-:Y:S01]  /*13710*/  VOTE.ANY R14, PT, P6 ;  /* 0x00000000000e7806 */ /* 0x000fe200030e0100 */
[----:B012---:R-:W-:Y:S06]  /*13720*/  ENDCOLLECTIVE ;  /* 0x000000000000791b */ /* 0x007fec0003800000 */
.L_x_9647:
[----:B------:R-:W-:Y:S05]  /*13730*/  BSYNC B0 ;  /* 0x0000000000007941 */ /* 0x000fea0003800000 */
.L_x_9646:
        /* <DEDUP_REMOVED lines=9> */
.L_x_9648:
[----:B------:R-:W-:Y:S02]  /*137d0*/  IMAD.MOV.U32 R13, RZ, RZ, R4 ;  /* 0x000000ffff0d7224 */ /* 0x000fe400078e0004 */
[----:B------:R-:W-:-:S07]  /*137e0*/  IMAD.MOV.U32 R7, RZ, RZ, R14 ;  /* 0x000000ffff077224 */ /* 0x000fce00078e000e */
[----:B------:R-:W-:Y:S05]  /*137f0*/  WARPSYNC.COLLECTIVE R15, `(.L_x_9649) ;  /* 0x000000000f087348 */ /* 0x000fea0003c00000 */
[----:B------:R0:W1:Y:S02]  /*13800*/  SHFL.IDX P6, R14, R13, R12, R11 ;  /* 0x0000000c0d0e7389 */ /* 0x00006400000c000b */
[----:B01----:R-:W-:Y:S01]  /*13810*/  ENDCOLLECTIVE ;  /* 0x000000000000791b */ /* 0x003fe20003800000 */
.L_x_9649:
[----:B------:R-:W-:Y:S01]  /*13820*/  IMAD.MOV.U32 R4, RZ, RZ, R14 ;  /* 0x000000ffff047224 */ /* 0x000fe200078e000e */
[----:B------:R-:W-:Y:S06]  /*13830*/  BRA `(.L_x_9650) ;  /* 0xffffffc000147947 */ /* 0x000fec000383ffff */
.L_x_9530:
[----:B------:R-:W-:Y:S01]  /*13840*/  BSSY B0, `(.L_x_9651) ;  /* 0x0000007000007945 */ /* 0x000fe20003800000 */
[----:B------:R-:W-:Y:S02]  /*13850*/  IMAD.MOV.U32 R13, RZ, RZ, R2 ;  /* 0x000000ffff0d7224 */ /* 0x000fe400078e0002 */
[----:B------:R-:W-:Y:S02]  /*13860*/  IMAD.MOV.U32 R11, RZ, RZ, 0x1f ;  /* 0x0000001fff0b7424 */ /* 0x000fe400078e00ff */
[----:B------:R-:W-:-:S07]  /*13870*/  IMAD.MOV.U32 R15, RZ, RZ, -0x1 ;  /* 0xffffffffff0f7424 */ /* 0x000fce00078e00ff */
[----:B01234-:R-:W-:Y:S05]  /*13880*/  WARPSYNC.COLLECTIVE R15, `(.L_x_9652) ;  /* 0x000000000f087348 */ /* 0x01ffea0003c00000 */
[----:B------:R0:W0:Y:S02]  /*13890*/  SHFL.IDX P6, R14, R13, R12, R11 ;  /* 0x0000000c0d0e7389 */ /* 0x00002400000c000b */
[----:B01234-:R-:W-:Y:S01]  /*138a0*/  ENDCOLLECTIVE ;  /* 0x000000000000791b */ /* 0x01ffe20003800000 */
.L_x_9652:
[----:B------:R-:W-:Y:S05]  /*138b0*/  BSYNC B0 ;  /* 0x0000000000007941 */ /* 0x000fea0003800000 */
.L_x_9651:
[----:B------:R-:W-:Y:S01]  /*138c0*/  IMAD.MOV.U32 R6, RZ, RZ, R14 ;  /* 0x000000ffff067224 */ /* 0x000fe200078e000e */
[----:B------:R-:W-:Y:S06]  /*138d0*/  BRA `(.L_x_9529) ;  /* 0xffffffc000047947 */ /* 0x000fec000383ffff */
.L_x_9534:
[----:B-1----:R1:W2:Y:S02]  /*138e0*/  SYNCS.PHASECHK.TRANS64.TRYWAIT P0, [R7+URZ+0x22820], R0 ;  /* 0x02282000070075a7 */ /* 0x0022a4000800017f */
[----:B--2---:R-:W-:Y:S05]  /*138f0*/  @!P0 NANOSLEEP.SYNCS 0x989680 ;  /* 0x009896800000895d */ /* 0x004fea0003900000 */
[----:B------:R-:W2:Y:S02]  /*13900*/  @!P0 SYNCS.PHASECHK.TRANS64 P0, [R7+URZ+0x22820], R0 ;  /* 0x02282000070085a7 */ /* 0x000ea4000800007f */
[----:B--2---:R-:W-:Y:S05]  /*13910*/  @!P0 BRA `(.L_x_9534) ;  /* 0xfffffffc00f08947 */ /* 0x004fea000383ffff */
[----:B------:R-:W-:Y:S05]  /*13920*/  BRA `(.L_x_9653) ;  /* 0xffffffc4005c7947 */ /* 0x000fea000383ffff */
.L_x_9535:
        /* <DEDUP_REMOVED lines=8> */
[----:B01-34-:R-:W-:Y:S05]  /*139b0*/  WARPSYNC.COLLECTIVE R15, `(.L_x_9655) ;  /* 0x000000000f087348 */ /* 0x01bfea0003c00000 */
[----:B------:R2:W0:Y:S02]  /*139c0*/  SHFL.IDX P6, R14, R13, R12, R11 ;  /* 0x0000000c0d0e7389 */ /* 0x00042400000c000b */
[----:B01234-:R-:W-:Y:S01]  /*139d0*/  ENDCOLLECTIVE ;  /* 0x000000000000791b */ /* 0x01ffe20003800000 */
.L_x_9655:
[----:B------:R-:W-:Y:S05]  /*139e0*/  BSYNC B0 ;  /* 0x0000000000007941 */ /* 0x000fea0003800000 */
.L_x_9654:
[----:B------:R-:W-:Y:S05]  /*139f0*/  BRA `(.L_x_9656) ;  /* 0xffffffc400447947 */ /* 0x000fea000383ffff */
.L_x_9538:
[----:B------:R-:W-:Y:S01]  /*13a00*/  BSSY B1, `(.L_x_9657) ;  /* 0x0000006000017945 */ /* 0x000fe20003800000 */
[----:B------:R-:W-:-:S07]  /*13a10*/  IMAD.MOV.U32 R15, RZ, RZ, -0x1 ;  /* 0xffffffffff0f7424 */ /* 0x000fce00078e00ff */
[----:B01-34-:R-:W-:Y:S05]  /*13a20*/  WARPSYNC.COLLECTIVE R15, `(.L_x_9658) ;  /* 0x000000000f0c7348 */ /* 0x01bfea0003c00000 */
[----:B------:R-:W-:Y:S02]  /*13a30*/  ELECT P6, UR62, PT ;  /* 0x00000000003e782f */ /* 0x000fe400038c0000 */
[----:B------:R-:W-:Y:S01]  /*13a40*/  MOV R14, UR62 ;  /* 0x0000003e000e7c02 */ /* 0x000fe20008000f00 */
[----:B01-34-:R-:W-:Y:S10]  /*13a50*/  ENDCOLLECTIVE ;  /* 0x000000000000791b */ /* 0x01bff40003800000 */
.L_x_9658:
[----:B------:R-:W-:Y:S05]  /*13a60*/  BSYNC B1 ;  /* 0x0000000000017941 */ /* 0x000fea0003800000 */
.L_x_9657:
[----:B------:R-:W-:Y:S05]  /*13a70*/  BRA `(.L_x_9659) ;  /* 0xffffffc4003c7947 */ /* 0x000fea000383ffff */
.L_x_9540:
[----:B-1----:R1:W2:Y:S02]  /*13a80*/  SYNCS.PHASECHK.TRANS64.TRYWAIT P1, [R5+URZ+0x22840], R0 ;  /* 0x02284000050075a7 */ /* 0x0022a4000802017f */
[----:B--2---:R-:W-:Y:S05]  /*13a90*/  @!P1 NANOSLEEP.SYNCS 0x989680 ;  /* 0x009896800000995d */ /* 0x004fea0003900000 */
[----:B------:R-:W2:Y:S02]  /*13aa0*/  @!P1 SYNCS.PHASECHK.TRANS64 P1, [R5+URZ+0x22840], R0 ;  /* 0x02284000050095a7 */ /* 0x000ea4000802007f */
[----:B--2---:R-:W-:Y:S05]  /*13ab0*/  @!P1 BRA `(.L_x_9540) ;  /* 0xfffffffc00f09947 */ /* 0x004fea000383ffff */
[----:B------:R-:W-:Y:S05]  /*13ac0*/  BRA `(.L_x_9660) ;  /* 0xffffffc4005c7947 */ /* 0x000fea000383ffff */
.L_x_9542:
[----:B--2---:R2:W0:Y:S02]  /*13ad0*/  SYNCS.PHASECHK.TRANS64.TRYWAIT P1, [R3+URZ+0x22840], R2 ;  /* 0x02284002030075a7 */ /* 0x004424000802017f */
[----:B0-----:R-:W-:Y:S05]  /*13ae0*/  @!P1 NANOSLEEP.SYNCS 0x989680 ;  /* 0x009896800000995d */ /* 0x001fea0003900000 */
[----:B------:R-:W0:Y:S02]  /*13af0*/  @!P1 SYNCS.PHASECHK.TRANS64 P1, [R3+URZ+0x22840], R2 ;  /* 0x02284002030095a7 */ /* 0x000e24000802007f */
[----:B0-----:R-:W-:Y:S05]  /*13b00*/  @!P1 BRA `(.L_x_9542) ;  /* 0xfffffffc00f09947 */ /* 0x001fea000383ffff */
[----:B------:R-:W-:Y:S05]  /*13b10*/  BRA `(.L_x_9661) ;  /* 0xffffffc400687947 */ /* 0x000fea000383ffff */
.L_x_9544:
[----:B------:R0:W0:Y:S02]  /*13b20*/  SYNCS.PHASECHK.TRANS64.TRYWAIT P1, [R5+URZ+0x22860], R0 ;  /* 0x02286000050075a7 */ /* 0x000024000802017f */
[----:B0-----:R-:W-:Y:S05]  /*13b30*/  @!P1 NANOSLEEP.SYNCS 0x989680 ;  /* 0x009896800000995d */ /* 0x001fea0003900000 */
[----:B------:R-:W0:Y:S02]  /*13b40*/  @!P1 SYNCS.PHASECHK.TRANS64 P1, [R5+URZ+0x22860], R0 ;  /* 0x02286000050095a7 */ /* 0x000e24000802007f */
[----:B0-----:R-:W-:Y:S05]  /*13b50*/  @!P1 BRA `(.L_x_9544) ;  /* 0xfffffffc00f09947 */ /* 0x001fea000383ffff */
[----:B------:R-:W-:Y:S05]  /*13b60*/  BRA `(.L_x_9662) ;  /* 0xffffffc400647947 */ /* 0x000fea000383ffff */
.L_x_9663:
        /* <DEDUP_REMOVED lines=9> */
.L_x_15663:


//--------------------- .text._ZN7cutlass13device_kernelIN5flash11enable_sm90INS1_16FlashAttnFwdSm90INS1_25CollectiveMainloopFwdSm90ILi2EN4cute5tupleIJNS5_1CILi1EEES8_S8_EEENS6_IJNS7_ILi128EEENS7_ILi96EEENS7_ILi64EEEEEELi256ENS_10bfloat16_tEfNS_4arch4Sm90ELb0ELb0ELb0ELb1ELb1ELb1ELb0ELb1ELb0ELb1ELb1ELb0EEENS1_21CollectiveEpilogueFwdINS6_IJSA_NS7_ILi256EEESB_EEES9_SE_SG_Li256ELb1ELb1ELb1ELb0EEENS1_36VarlenDynamicPersistentTileSchedulerILi128ELi96ELi256ELi128ELb1ELb1ELb1ELb0ELb1ELb1EEEEEEEEEvNT_6ParamsE --------------------------
	.section	.text._ZN7cutlass13device_kernelIN5flash11enable_sm90INS1_16FlashAttnFwdSm90INS1_25CollectiveMainloopFwdSm90ILi2EN4cute5tupleIJNS5_1CILi1EEES8_S8_EEENS6_IJNS7_ILi128EEENS7_ILi96EEENS7_ILi64EEEEEELi256ENS_10bfloat16_tEfNS_4arch4Sm90ELb0ELb0ELb0ELb1ELb1ELb1ELb0ELb1ELb0ELb1ELb1ELb0EEENS1_21CollectiveEpilogueFwdINS6_IJSA_NS7_ILi256EEESB_EEES9_SE_SG_Li256ELb1ELb1ELb1ELb0EEENS1_36VarlenDynamicPersistentTileSchedulerILi128ELi96ELi256ELi128ELb1ELb1ELb1ELb0ELb1ELb1EEEEEEEEEvNT_6ParamsE,"ax",@progbits
	.align	128
.text._ZN7cutlass13device_kernelIN5flash11enable_sm90INS1_16FlashAttnFwdSm90INS1_25CollectiveMainloopFwdSm90ILi2EN4cute5tupleIJNS5_1CILi1EEES8_S8_EEENS6_IJNS7_ILi128EEENS7_ILi96EEENS7_ILi64EEEEEELi256ENS_10bfloat16_tEfNS_4arch4Sm90ELb0ELb0ELb0ELb1ELb1ELb1ELb0ELb1ELb0ELb1ELb1ELb0EEENS1_21CollectiveEpilogueFwdINS6_IJSA_NS7_ILi256EEESB_EEES9_SE_SG_Li256ELb1ELb1ELb1ELb0EEENS1_36VarlenDynamicPersistentTileSchedulerILi128ELi96ELi256ELi128ELb1ELb1ELb1ELb0ELb1ELb1EEEEEEEEEvNT_6ParamsE:
        .type           _ZN7cutlass13device_kernelIN5flash11enable_sm90INS1_16FlashAttnFwdSm90INS1_25CollectiveMainloopFwdSm90ILi2EN4cute5tupleIJNS5_1CILi1EEES8_S8_EEENS6_IJNS7_ILi128EEENS7_ILi96EEENS7_ILi64EEEEEELi256ENS_10bfloat16_tEfNS_4arch4Sm90ELb0ELb0ELb0ELb1ELb1ELb1ELb0ELb1ELb0ELb1ELb1ELb0EEENS1_21CollectiveEpilogueFwdINS6_IJSA_NS7_ILi256EEESB_EEES9_SE_SG_Li256ELb1ELb1ELb1ELb0EEENS1_36VarlenDynamicPersistentTileSchedulerILi128ELi96ELi256ELi128ELb1ELb1ELb1ELb0ELb1ELb1EEEEEEEEEvNT_6ParamsE,@function
        .size           _ZN7cutlass13device_kernelIN5flash11enable_sm90INS1_16FlashAttnFwdSm90INS1_25CollectiveMainloopFwdSm90ILi2EN4cute5tupleIJNS5_1CILi1EEES8_S8_EEENS6_IJNS7_ILi128EEENS7_ILi96EEENS7_ILi64EEEEEELi256ENS_10bfloat16_tEfNS_4arch4Sm90ELb0ELb0ELb0ELb1ELb1ELb1ELb0ELb1ELb0ELb1ELb1ELb0EEENS1_21CollectiveEpilogueFwdINS6_IJSA_NS7_ILi256EEESB_EEES9_SE_SG_Li256ELb1ELb1ELb1ELb0EEENS1_36VarlenDynamicPersistentTileSchedulerILi128ELi96ELi256ELi128ELb1ELb1ELb1ELb0ELb1ELb1EEEEEEEEEvNT_6ParamsE,(.L_x_15664 - _ZN7cutlass13device_kernelIN5flash11enable_sm90INS1_16FlashAttnFwdSm90INS1_25CollectiveMainloopFwdSm90ILi2EN4cute5tupleIJNS5_1CILi1EEES8_S8_EEENS6_IJNS7_ILi128EEENS7_ILi96EEENS7_ILi64EEEEEELi256ENS_10bfloat16_tEfNS_4arch4Sm90ELb0ELb0ELb0ELb1ELb1ELb1ELb0ELb1ELb0ELb1ELb1ELb0EEENS1_21CollectiveEpilogueFwdINS6_IJSA_NS7_ILi256EEESB_EEES9_SE_SG_Li256ELb1ELb1ELb1ELb0EEENS1_36VarlenDynamicPersistentTileSchedulerILi128ELi96ELi256ELi128ELb1ELb1ELb1ELb0ELb1ELb1EEEEEEEEEvNT_6ParamsE)
        .other          _ZN7cutlass13device_kernelIN5flash11enable_sm90INS1_16FlashAttnFwdSm90INS1_25CollectiveMainloopFwdSm90ILi2EN4cute5tupleIJNS5_1CILi1EEES8_S8_EEENS6_IJNS7_ILi128EEENS7_ILi96EEENS7_ILi64EEEEEELi256ENS_10bfloat16_tEfNS_4arch4Sm90ELb0ELb0ELb0ELb1ELb1ELb1ELb0ELb1ELb0ELb1ELb1ELb0EEENS1_21CollectiveEpilogueFwdINS6_IJSA_NS7_ILi256EEESB_EEES9_SE_SG_Li256ELb1ELb1ELb1ELb0EEENS1_36VarlenDynamicPersistentTileSchedulerILi128ELi96ELi256ELi128ELb1ELb1ELb1ELb0ELb1ELb1EEEEEEEEEvNT_6ParamsE,@"STO_CUDA_ENTRY STV_DEFAULT"
_ZN7cutlass13device_kernelIN5flash11enable_sm90INS1_16FlashAttnFwdSm90INS1_25CollectiveMainloopFwdSm90ILi2EN4cute5tupleIJNS5_1CILi1EEES8_S8_EEENS6_IJNS7_ILi128EEENS7_ILi96EEENS7_ILi64EEEEEELi256ENS_10bfloat16_tEfNS_4arch4Sm90ELb0ELb0ELb0ELb1ELb1ELb1ELb0ELb1ELb0ELb1ELb1ELb0EEENS1_21CollectiveEpilogueFwdINS6_IJSA_NS7_ILi256EEESB_EEES9_SE_SG_Li256ELb1ELb1ELb1ELb0EEENS1_36VarlenDynamicPersistentTileSchedulerILi128ELi96ELi256ELi128ELb1ELb1ELb1ELb0ELb1ELb1EEEEEEEEEvNT_6ParamsE:
        /* <DEDUP_REMOVED lines=17> */
.L_x_9665:
[----:B------:R-:W-:Y:S05]  /*0110*/  BSYNC B0 ;  /* 0x0000000000007941 */ /* 0x000fea0003800000 */
.L_x_9664:
[----:B------:R-:W-:Y:S01]  /*0120*/  VOTEU.ANY UP0, P0 ;  /* 0x00000000003f7886 */ /* 0x000fe20000000100 */
[----:B------:R-:W0:Y:S01]  /*0130*/  SHFL.IDX PT, R3, R2, RZ, 0x1f ;  /* 0x00001fff02037589 */ /* 0x000e2200000e0000 */
[----:B------:R-:W-:Y:S01]  /*0140*/  UMOV UR4, 0x80 ;  /* 0x0000008000047882 */ /* 0x000fe20000000000 */
[----:B------:R-:W-:Y:S01]  /*0150*/  UMOV UR7, 0x100 ;  /* 0x0000010000077882 */ /* 0x000fe20000000000 */
[----:B------:R-:W-:Y:S01]  /*0160*/  SHF.R.U32.HI R4, RZ, 0x7, R0 ;  /* 0x00000007ff047819 */ /* 0x000fe20000011600 */
[----:B------:R-:W1:Y:S01]  /*0170*/  @UP0 S2UR UR8, SR_CgaCtaId ;  /* 0x00000000000809c3 */ /* 0x000e620000008800 */
[----:B------:R-:W-:Y:S01]  /*0180*/  @UP0 UMOV UR6, 0x400 ;  /* 0x0000040000060882 */ /* 0x000fe20000000000 */
[----:B------:R-:W-:-:S04]  /*0190*/  @UP0 UIADD3 UR4, -UR4, 0x100000, URZ ;  /* 0x0010000004040890 */ /* 0x000fc8000fffe13f */
[----:B------:R-:W-:Y:S02]  /*01a0*/  @UP0 USHF.L.U32 UR5, UR4, 0xb, URZ ;  /* 0x0000000b04050899 */ /* 0x000fe4000800063f */
[----:B------:R-:W-:Y:S01]  /*01b0*/  @UP0 USHF.L.U32 UR4, UR4, 0x1, URZ ;  /* 0x0000000104040899 */ /* 0x000fe2000800063f */
[----:B------:R-:W-:Y:S01]  /*01c0*/  VOTEU.ANY UP1, P0 ;  /* 0x00000000003f7886 */ /* 0x000fe20000020100 */
[----:B0-----:R-:W-:Y:S02]  /*01d0*/  ISETP.NE.AND P1, PT, R3, RZ, PT ;  /* 0x000000ff0300720c */ /* 0x001fe40003f25270 */
[----:B------:R0:W2:Y:S01]  /*01e0*/  SHFL.IDX PT, R3, R4, RZ, 0x1f ;  /* 0x00001fff04037589 */ /* 0x0000a200000e0000 */
[----:B-1----:R-:W-:Y:S02]  /*01f0*/  @UP0 ULEA UR8, UR8, UR6, 0x18 ;  /* 0x0000000608080291 */ /* 0x002fe4000f8ec03f */
[----:B------:R-:W-:-:S04]  /*0200*/  @UP0 UIADD3 UR6, -UR7, 0x100000, URZ ;  /* 0x0010000007060890 */ /* 0x000fc8000fffe13f */
[----:B------:R-:W-:Y:S02]  /*0210*/  @UP0 USHF.L.U32 UR7, UR6, 0xb, URZ ;  /* 0x0000000b06070899 */ /* 0x000fe4000800063f */
[----:B------:R-:W-:Y:S01]  /*0220*/  @UP0 USHF.L.U32 UR6, UR6, 0x1, URZ ;  /* 0x0000000106060899 */ /* 0x000fe2000800063f */
[----:B------:R-:W-:Y:S01]  /*0230*/  VOTEU.ANY UP0, P0 ;  /* 0x00000000003f7886 */ /* 0x000fe20000000100 */
[----:B------:R-:W1:Y:S04]  /*0240*/  FENCE.VIEW.ASYNC.S ;  /* 0x00000000000073c6 */ /* 0x000e680000000000 */
[----:B-1----:R0:W1:Y:S06]  /*0250*/  @UP0 SYNCS.EXCH.64 URZ, [UR8+0x22800], UR4 ;  /* 0x02280004083f05b2 */ /* 0x00206c0008000100 */
[----:B------:R0:W3:Y:S02]  /*0260*/  @UP1 SYNCS.EXCH.64 URZ, [UR8+0x22820], UR6 ;  /* 0x02282006083f15b2 */ /* 0x0000e40008000100 */
[----:B0-----:R-:W-:Y:S05]  /*0270*/  @P1 BRA `(.L_x_9666) ;  /* 0x0000000000481947 */ /* 0x001fea0003800000 */
        /* <DEDUP_REMOVED lines=16> */
[----:B------:R0:W0:Y:S01]  /*0380*/  SYNCS.EXCH.64 URZ, [UR8+0x22848], UR6 ;  /* 0x02284806083f75b2 */ /* 0x0000220008000100 */
[----:B------:R-:W-:Y:S01]  /*0390*/  NOP ;  /* 0x0000000000007918 */ /* 0x000fe20000000000 */
.L_x_9666:
        /* <DEDUP_REMOVED lines=22> */
.L_x_9667:
        /* <DEDUP_REMOVED lines=18> */
.L_x_9668:
        /* <DEDUP_REMOVED lines=22> */
.L_x_9669:
        /* <DEDUP_REMOVED lines=22> */
.L_x_9670:
[----:B--2---:R-:W-:Y:S01]  /*08e0*/  ISETP.NE.AND P0, PT, R3, RZ, PT ;  /* 0x000000ff0300720c */ /* 0x004fe20003f05270 */
[----:B------:R-:W-:Y:S01]  /*08f0*/  IMAD.MOV.U32 R37, RZ, RZ, 0x1 ;  /* 0x00000001ff257424 */ /* 0x000fe200078e00ff */
[----:B------:R-:W-:Y:S01]  /*0900*/  NOP ;  /* 0x0000000000007918 */ /* 0x000fe20000000000 */
[----:B------:R-:W-:Y:S01]  /*0910*/  ULDC.64 UR40, c[0x0][0x208] ;  /* 0x0000820000287ab9 */ /* 0x000fe20000000a00 */
[----:B------:R-:W-:Y:S02]  /*0920*/  BSSY B9, `(.L_x_9671) ;  /* 0x0001974000097945 */ /* 0x000fe40003800000 */
[----:B------:R-:W-:Y:S01]  /*0930*/  SEL R37, R37, 0x2, !P0 ;  /* 0x0000000225257807 */ /* 0x000fe20004000000 */
[----:B01-34-:R-:W-:Y:S06]  /*0940*/  BAR.SYNC.DEFER_BLOCKING 0x0 ;  /* 0x0000000000007b1d */ /* 0x01bfec0000010000 */
[----:B------:R-:W-:Y:S05]  /*0950*/  @!P0 BRA `(.L_x_9672) ;  /* 0x0000012400b88947 */ /* 0x000fea0003800000 */
.L_x_9673:
[----:B------:R-:W-:-:S08]  /*0960*/  NOP ;  /* 0x0000000000007918 */ /* 0x000fd00000000000 */
[----:B------:R-:W0:Y:S02]  /*0970*/  USETMAXREG.TRY_ALLOC.CTAPOOL UP0, 0xe8 ;  /* 0x000000e8000079c8 */ /* 0x000e240008000600 */
[----:B0-----:R-:W-:-:S13]  /*0980*/  PLOP3.LUT P0, PT, PT, PT, UP0, 0x80, 0x0 ;  /* 0x000000000000781c */ /* 0x001fda0003f0f008 */
[----:B------:R-:W-:Y:S05]  /*0990*/  @!P0 BRA `(.L_x_9673) ;  /* 0xfffffffc00f08947 */ /* 0x000fea000383ffff */
[----:B------:R-:W2:Y:S01]  /*09a0*/  LDL.LU R2, [R1] ;  /* 0x0000000001027983 */ /* 0x000ea20000300800 */
[----:B------:R-:W-:Y:S01]  /*09b0*/  SHF.R.U32.HI R4, RZ, 0x7, R0 ;  /* 0x00000007ff047819 */ /* 0x000fe20000011600 */
[----:B------:R-:W-:Y:S01]  /*09c0*/  ULDC UR4, c[0x0][0xc3c] ;  /* 0x00030f0000047ab9 */ /* 0x000fe20000000800 */
[----:B------:R-:W0:Y:S01]  /*09d0*/  S2R R3, SR_CgaCtaId ;  /* 0x0000000000037919 */ /* 0x000e220000008800 */
[----:B------:R-:W-:Y:S06]  /*09e0*/  BAR.ARV 0x8, 0x180 ;  /* 0x0206000000007b1d */ /* 0x000fec0000002000 */
[----:B------:R-:W-:-:S13]  /*09f0*/  ISETP.NE.AND P0, PT, R4, 0x1, PT ;  /* 0x000000010400780c */ /* 0x000fda0003f05270 */
[----:B------:R-:W-:Y:S08]  /*0a00*/  @!P0 BAR.ARV 0x9, 0x100 ;  /* 0x0244000000008b1d */ /* 0x000ff00000002000 */
[----:B------:R-:W-:Y:S01]  /*0a10*/  BAR.SYNC.DEFER_BLOCKING 0x5, 0x180 ;  /* 0x0146000000007b1d */ /* 0x000fe20000010000 */
[----:B------:R-:W-:-:S04]  /*0a20*/  MOV R19, 0x400 ;  /* 0x0000040000137802 */ /* 0x000fc80000000f00 */
[----:B0-----:R-:W-:-:S05]  /*0a30*/  LEA R19, R3, R19, 0x18 ;  /* 0x0000001303137211 */ /* 0x001fca00078ec0ff */
[----:B------:R-:W0:Y:S01]  /*0a40*/  LDS.128 R48, [R19+0x228d0] ;  /* 0x0228d00013307984 */ /* 0x000e220000000c00 */
[----:B------:R-:W-:Y:S06]  /*0a50*/  BAR.ARV 0x4, 0x180 ;  /* 0x0106000000007b1d */ /* 0x000fec0000002000 */
[----:B--2---:R-:W-:-:S04]  /*0a60*/  LOP3.LUT R2, R2, 0xfffffffb, RZ, 0xc0, !PT ;  /* 0xfffffffb02027812 */ /* 0x004fc800078ec0ff */
[----:B------:R-:W-:-:S05]  /*0a70*/  @P0 LOP3.LUT R2, R2, 0x4, RZ, 0xfc, !PT ;  /* 0x0000000402020812 */ /* 0x000fca00078efcff */
[----:B------:R1:W-:Y:S01]  /*0a80*/  STL [R1], R2 ;  /* 0x0000000201007387 */ /* 0x0003e20000100800 */
[----:B0-----:R-:W-:-:S13]  /*0a90*/  ISETP.GE.AND P0, PT, R51, UR4, PT ;  /* 0x0000000433007c0c */ /* 0x001fda000bf06270 */
[----:B-1----:R-:W-:Y:S05]  /*0aa0*/  @P0 BRA `(.L_x_9674) ;  /* 0x00000194006c0947 */ /* 0x002fea0003800000 */
[----:B------:R-:W-:Y:S01]  /*0ab0*/  VIADD R0, R0, 0xffffff80 ;  /* 0xffffff8000007836 */ /* 0x000fe20000000000 */
[----:B------:R-:W-:Y:S01]  /*0ac0*/  LOP3.LUT R210, R37, 0x1, RZ, 0xfc, !PT ;  /* 0x0000000125d27812 */ /* 0x000fe200078efcff */
[----:B------:R-:W-:Y:S02]  /*0ad0*/  IMAD.MOV.U32 R18, RZ, RZ, RZ ;  /* 0x000000ffff127224 */ /* 0x000fe400078e00ff */
[----:B------:R-:W-:Y:S01]  /*0ae0*/  IMAD.MOV.U32 R208, RZ, RZ, RZ ;  /* 0x000000ffffd07224 */ /* 0x000fe200078e00ff */
[----:B------:R-:W-:Y:S01]  /*0af0*/  SHF.R.S32.HI R3, RZ, 0x1f, R0 ;  /* 0x0000001fff037819 */ /* 0x000fe20000011400 */
[----:B------:R-:W-:Y:S02]  /*0b00*/  IMAD.MOV.U32 R218, RZ, RZ, RZ ;  /* 0x000000ffffda7224 */ /* 0x000fe400078e00ff */
[----:B------:R-:W-:Y:S01]  /*0b10*/  IMAD.MOV.U32 R207, RZ, RZ, RZ ;  /* 0x000000ffffcf7224 */ /* 0x000fe200078e00ff */
[CC--:B------:R-:W-:Y:S02]  /*0b20*/  LEA.HI R2, R3.reuse, R0.reuse, RZ, 0x7 ;  /* 0x0000000003027211 */ /* 0x0c0fe400078f38ff */
[----:B------:R-:W-:-:S02]  /*0b30*/  LEA.HI R4, R3, R0, RZ, 0x4 ;  /* 0x0000000003047211 */ /* 0x000fc400078f20ff */
[----:B------:R-:W-:Y:S02]  /*0b40*/  LOP3.LUT R5, R2, 0xffffff80, RZ, 0xc0, !PT ;  /* 0xffffff8002057812 */ /* 0x000fe400078ec0ff */
[----:B------:R-:W-:Y:S02]  /*0b50*/  SHF.R.S32.HI R7, RZ, 0x4, R4 ;  /* 0x00000004ff077819 */ /* 0x000fe40000011404 */
[----:B------:R-:W-:Y:S01]  /*0b60*/  LEA.HI R204, R3, R0, RZ, 0x2 ;  /* 0x0000000003cc7211 */ /* 0x000fe200078f10ff */
[----:B------:R-:W-:Y:S01]  /*0b70*/  IMAD.IADD R13, R0, 0x1, -R5 ;  /* 0x00000001000d7824 */ /* 0x000fe200078e0a05 */
[----:B------:R-:W-:Y:S02]  /*0b80*/  SHF.R.S32.HI R5, RZ, 0x7, R2 ;  /* 0x00000007ff057819 */ /* 0x000fe40000011402 */
[----:B------:R-:W-:Y:S02]  /*0b90*/  LEA.HI R6, R4, R7, RZ, 0x1 ;  /* 0x0000000704067211 */ /* 0x000fe400078f08ff */
[----:B------:R-:W-:Y:S01]  /*0ba0*/  SHF.R.S32.HI R9, RZ, 0x1f, R13 ;  /* 0x0000001fff097819 */ /* 0x000fe2000001140d */
[----:B------:R-:W-:Y:S01]  /*0bb0*/  STL [R1+0xc8], R13 ;  /* 0x0000c80d01007387 */ /* 0x000fe20000100800 */
[----:B------:R-:W-:-:S02]  /*0bc0*/  LEA.HI R2, R2, R5, RZ, 0x1 ;  /* 0x0000000502027211 */ /* 0x000fc400078f08ff */
[----:B------:R-:W-:Y:S02]  /*0bd0*/  LEA.HI R10, R9, R13, RZ, 0x2 ;  /* 0x0000000d090a7211 */ /* 0x000fe400078f10ff */
[----:B------:R-:W-:Y:S02]  /*0be0*/  LOP3.LUT R2, R2, 0x3fffffe, RZ, 0xc0, !PT ;  /* 0x03fffffe02027812 */ /* 0x000fe400078ec0ff */
[--C-:B------:R-:W-:Y:S02]  /*0bf0*/  SHF.R.S32.HI R11, RZ, 0x2, R10.reuse ;  /* 0x00000002ff0b7819 */ /* 0x100fe4000001140a */
[----:B------:R-:W-:Y:S02]  /*0c00*/  SHF.R.S32.HI R8, RZ, 0x1f, R10 ;  /* 0x0000001fff087819 */ /* 0x000fe4000001140a */
[----:B------:R-:W-:Y:S02]  /*0c10*/  LOP3.LUT R6, R6, 0x1ffffffe, RZ, 0xc0, !PT ;  /* 0x1ffffffe06067812 */ /* 0x000fe400078ec0ff */
[----:B------:R-:W-:-:S02]  /*0c20*/  LEA.HI R8, R8, R11, RZ, 0x3 ;  /* 0x0000000b08087211 */ /* 0x000fc400078f18ff */
[----:B------:R-:W-:Y:S01]  /*0c30*/  LEA.HI R9, R9, R13, RZ, 0x5 ;  /* 0x0000000d09097211 */ /* 0x000fe200078f28ff */
[----:B------:R-:W-:Y:S01]  /*0c40*/  IMAD.IADD R6, R7, 0x1, -R6 ;  /* 0x0000000107067824 */ /* 0x000fe200078e0a06 */
[----:B------:R-:W-:Y:S01]  /*0c50*/  LOP3.LUT R12, R8, 0xfffffff8, RZ, 0xc0, !PT ;  /* 0xfffffff8080c7812 */ /* 0x000fe200078ec0ff */
[----:B------:R-:W-:Y:S01]  /*0c60*/  IMAD.IADD R8, R5, 0x1, -R2 ;  /* 0x0000000105087824 */ /* 0x000fe200078e0a02 */
[-C--:B------:R-:W-:Y:S02]  /*0c70*/  LEA.HI R2, R3, R0.reuse, RZ, 0x5 ;  /* 0x0000000003027211 */ /* 0x080fe400078f28ff */
[----:B------:R-:W-:Y:S01]  /*0c80*/  LOP3.LUT R5, R4, 0x3fffff0, RZ, 0xc0, !PT ;  /* 0x03fffff004057812 */ /* 0x000fe200078ec0ff */
[----:B------:R-:W-:Y:S01]  /*0c90*/  IMAD.IADD R12, R11, 0x1, -R12 ;  /* 0x000000010b0c7824 */ /* 0x000fe200078e0a0c */
[----:B------:R-:W-:Y:S02]  /*0ca0*/  LEA.HI R3, R3, R0, RZ, 0x3 ;  /* 0x0000000003037211 */ /* 0x000fe400078f18ff */
[----:B------:R-:W-:Y:S01]  /*0cb0*/  SHF.R.S32.HI R14, RZ, 0x5, R2 ;  /* 0x00000005ff0e7819 */ /* 0x000fe20000011402 */
[----:B------:R-:W-:Y:S01]  /*0cc0*/  IMAD.IADD R5, R0, 0x1, -R5 ;  /* 0x0000000100057824 */ /* 0x000fe200078e0a05 */
[----:B------:R-:W-:-:S02]  /*0cd0*/  LOP3.LUT R7, R3, 0xfffffff8, RZ, 0xc0, !PT ;  /* 0xfffffff803077812 */ /* 0x000fc400078ec0ff */
[----:B------:R-:W-:Y:S01]  /*0ce0*/  LOP3.LUT R3, R204, 0xfffffffc, RZ, 0xc0, !PT ;  /* 0xfffffffccc037812 */ /* 0x000fe200078ec0ff */
[----:B------:R-:W-:Y:S01]  /*0cf0*/  IMAD R5, R14, 0x10, R5 ;  /* 0x000000100e057824 */ /* 0x000fe200078e0205 */
[----:B------:R-:W-:Y:S01]  /*0d00*/  SHF.R.S32.HI R204, RZ, 0x2, R204 ;  /* 0x00000002ffcc7819 */ /* 0x000fe200000114cc */
[----:B------:R-:W-:Y:S01]  /*0d10*/  IMAD.IADD R7, R0, 0x1, -R7 ;  /* 0x0000000100077824 */ /* 0x000fe200078e0a07 */
[----:B------:R-:W-:Y:S01]  /*0d20*/  SHF.R.S32.HI R9, RZ, 0x5, R9 ;  /* 0x00000005ff097819 */ /* 0x000fe20000011409 */
[----:B------:R-:W-:Y:S01]  /*0d30*/  IMAD R5, R5, 0x8, R6 ;  /* 0x0000000805057824 */ /* 0x000fe200078e0206 */
[----:B------:R-:W-:Y:S01]  /*0d40*/  LOP3.LUT R10, R10, 0x7ffffffc, RZ, 0xc0, !PT ;  /* 0x7ffffffc0a0a7812 */ /* 0x000fe200078ec0ff */
[----:B------:R-:W-:Y:S01]  /*0d50*/  VIADD R6, R204, 0x40 ;  /* 0x00000040cc067836 */ /* 0x000fe20000000000 */
[----:B------:R-:W-:Y:S01]  /*0d60*/  STL [R1+0x14], R14 ;  /* 0x0000140e01007387 */ /* 0x000fe20000100800 */
[----:B------:R-:W-:Y:S02]  /*0d70*/  IMAD.IADD R3, R0, 0x1, -R3 ;  /* 0x0000000100037824 */ /* 0x000fe400078e0a03 */
[----:B------:R-:W-:Y:S01]  /*0d80*/  IMAD.SHL.U32 R2, R6, 0x40, RZ ;  /* 0x0000004006027824 */ /* 0x000fe200078e00ff */
[----:B------:R-:W-:Y:S01]  /*0d90*/  SHF.R.S32.HI R4, RZ, 0x1f, R6 ;  /* 0x0000001fff047819 */ /* 0x000fe20000011406 */
[----:B------:R-:W-:Y:S01]  /*0da0*/  IMAD R9, R9, 0x10, R12 ;  /* 0x0000001009097824 */ /* 0x000fe200078e020c */
[C---:B------:R-:W-:Y:S01]  /*0db0*/  LEA.HI R0, R3.reuse, R3, RZ, 0x1 ;  /* 0x0000000303007211 */ /* 0x040fe200078f08ff */
[C---:B------:R-:W-:Y:S01]  /*0dc0*/  IMAD.SHL.U32 R16, R3.reuse, 0x8, RZ ;  /* 0x0000000803107824 */ /* 0x040fe200078e00ff */
[----:B------:R-:W-:Y:S01]  /*0dd0*/  LEA.HI R4, R4, R6, RZ, 0x3 ;  /* 0x0000000604047211 */ /* 0x000fe200078f18ff */
[----:B------:R-:W-:Y:S01]  /*0de0*/  IMAD.SHL.U32 R22, R3, 0x4, RZ ;  /* 0x0000000403167824 */ /* 0x000fe200078e00ff */
[----:B------:R-:W-:Y:S01]  /*0df0*/  LOP3.LUT R0, R0, 0x1ffffffe, RZ, 0xc0, !PT ;  /* 0x1ffffffe00007812 */ /* 0x000fe200078ec0ff */
[----:B------:R-:W-:Y:S01]  /*0e00*/  IMAD R8, R8, 0x40, R9 ;  /* 0x0000004008087824 */ /* 0x000fe200078e0209 */
[----:B------:R-:W-:Y:S01]  /*0e10*/  SHF.R.S32.HI R17, RZ, 0x1f, R16 ;  /* 0x0000001fff117819 */ /* 0x000fe20000011410 */
[----:B------:R-:W-:-:S02]  /*0e20*/  IMAD.SHL.U32 R4, R4, 0x40, RZ ;  /* 0x0000004004047824 */ /* 0x000fc400078e00ff */
[----:B------:R-:W-:Y:S01]  /*0e30*/  IMAD.IADD R0, R3, 0x1, -R0 ;  /* 0x0000000103007824 */ /* 0x000fe200078e0a00 */
[----:B------:R-:W-:Y:S01]  /*0e40*/  LOP3.LUT R3, R2, 0x1c0, RZ, 0xc0, !PT ;  /* 0x000001c002037812 */ /* 0x000fe200078ec0ff */
[----:B------:R-:W-:Y:S01]  /*0e50*/  IMAD.SHL.U32 R211, R7, 0x8, RZ ;  /* 0x0000000807d37824 */ /* 0x000fe200078e00ff */
[----:B------:R-:W-:Y:S01]  /*0e60*/  LOP3.LUT R4, R4, 0xfffffe00, RZ, 0xc0, !PT ;  /* 0xfffffe0004047812 */ /* 0x000fe200078ec0ff */
[----:B------:R-:W-:Y:S01]  /*0e70*/  STL [R1+0x14c], R8 ;  /* 0x00014c0801007387 */ /* 0x000fe20000100800 */
[----:B------:R-:W-:Y:S01]  /*0e80*/  SHF.R.U32.HI R7, RZ, 0x3, R3 ;  /* 0x00000003ff077819 */ /* 0x000fe20000011603 */
[----:B------:R-:W-:Y:S01]  /*0e90*/  IMAD.IADD R10, R13, 0x1, -R10 ;  /* 0x000000010d0a7824 */ /* 0x000fe200078e0a0a */
[----:B------:R-:W-:Y:S01]  /*0ea0*/  LOP3.LUT R3, R3, 0x38, R16, 0xf8, !PT ;  /* 0x0000003803037812 */ /* 0x000fe200078ef810 */
[----:B------:R-:W-:Y:S01]  /*0eb0*/  STL [R1+0x38], RZ ;  /* 0x000038ff01007387 */ /* 0x000fe20000100800 */
[----:B------:R-:W-:Y:S01]  /*0ec0*/  IMAD.SHL.U32 R5, R5, 0x8, RZ ;  /* 0x0000000805057824 */ /* 0x000fe200078e00ff */
[----:B------:R-:W-:Y:S01]  /*0ed0*/  SHF.R.S32.HI R6, RZ, 0x1f, R211 ;  /* 0x0000001fff067819 */ /* 0x000fe200000114d3 */
[----:B------:R-:W-:Y:S01]  /*0ee0*/  IMAD.SHL.U32 R42, R10, 0x2, RZ ;  /* 0x000000020a2a7824 */ /* 0x000fe200078e00ff */
[----:B------:R0:W-:Y:S01]  /*0ef0*/  STL [R1+0x18], R4 ;  /* 0x0000180401007387 */ /* 0x0001e20000100800 */
[----:B------:R-:W-:-:S02]  /*0f00*/  VIADD R11, R211, 0x40 ;  /* 0x00000040d30b7836 */ /* 0x000fc40000000000 */
[C---:B------:R-:W-:Y:S01]  /*0f10*/  VIADD R41, R42.reuse, 0x8 ;  /* 0x000000082a297836 */ /* 0x040fe20000000000 */
[----:B------:R-:W-:Y:S01]  /*0f20*/  STL [R1+0x44], R42 ;  /* 0x0000442a01007387 */ /* 0x000fe20000100800 */
[C---:B------:R-:W-:Y:S01]  /*0f30*/  VIADD R40, R42.reuse, 0x10 ;  /* 0x000000102a287836 */ /* 0x040fe20000000000 */
[----:B------:R-:W-:Y:S01]  /*0f40*/  SHF.R.S32.HI R11, RZ, 0x1f, R11 ;  /* 0x0000001fff0b7819 */ /* 0x000fe2000001140b */
[C---:B------:R-:W-:Y:S01]  /*0f50*/  VIADD R39, R42.reuse, 0x18 ;  /* 0x000000182a277836 */ /* 0x040fe20000000000 */
[----:B------:R-:W-:Y:S01]  /*0f60*/  STL [R1+0x154], R5 ;  /* 0x0001540501007387 */ /* 0x000fe20000100800 */
[----:B------:R-:W-:Y:S01]  /*0f70*/  VIADD R38, R42, 0x20 ;  /* 0x000000202a267836 */ /* 0x000fe20000000000 */
[----:B0-----:R-:W-:Y:S01]  /*0f80*/  LOP3.LUT R4, R4, R3, R7, 0xf6, !PT ;  /* 0x0000000304047212 */ /* 0x001fe200078ef607 */
[C---:B------:R-:W-:Y:S02]  /*0f90*/  VIADD R37, R42.reuse, 0x28 ;  /* 0x000000282a257836 */ /* 0x040fe40000000000 */
[----:B------:R-:W-:-:S02]  /*0fa0*/  VIADD R36, R42, 0x30 ;  /* 0x000000302a247836 */ /* 0x000fc40000000000 */
[----:B------:R-:W-:Y:S01]  /*0fb0*/  IMAD R3, R4, 0x2, R19 ;  /* 0x0000000204037824 */ /* 0x000fe200078e0213 */
[----:B------:R-:W-:Y:S01]  /*0fc0*/  SHF.R.S32.HI R4, RZ, 0x1f, R41 ;  /* 0x0000001fff047819 */ /* 0x000fe20000011429 */
[C---:B------:R-:W-:Y:S02]  /*0fd0*/  VIADD R35, R42.reuse, 0x38 ;  /* 0x000000382a237836 */ /* 0x040fe40000000000 */
[C---:B------:R-:W-:Y:S01]  /*0fe0*/  VIADD R34, R42.reuse, 0x40 ;  /* 0x000000402a227836 */ /* 0x040fe20000000000 */
[----:B------:R-:W-:Y:S01]  /*0ff0*/  STL [R1+0x148], R3 ;  /* 0x0001480301007387 */ /* 0x000fe20000100800 */
[C---:B------:R-:W-:Y:S02]  /*1000*/  VIADD R33, R42.reuse, 0x48 ;  /* 0x000000482a217836 */ /* 0x040fe40000000000 */
[C---:B------:R-:W-:Y:S01]  /*1010*/  VIADD R32, R42.reuse, 0x50 ;  /* 0x000000502a207836 */ /* 0x040fe20000000000 */
[----:B------:R-:W-:Y:S01]  /*1020*/  STL [R1+0xc0], R41 ;  /* 0x0000c02901007387 */ /* 0x000fe20000100800 */
[----:B------:R-:W-:-:S02]  /*1030*/  VIADD R31, R42, 0x58 ;  /* 0x000000582a1f7836 */ /* 0x000fc40000000000 */
[C---:B------:R-:W-:Y:S01]  /*1040*/  VIADD R30, R42.reuse, 0x60 ;  /* 0x000000602a1e7836 */ /* 0x040fe20000000000 */
[----:B------:R0:W-:Y:S01]  /*1050*/  STL [R1+0xbc], R40 ;  /* 0x0000bc2801007387 */ /* 0x0001e20000100800 */
[C---:B------:R-:W-:Y:S02]  /*1060*/  VIADD R29, R42.reuse, 0x68 ;  /* 0x000000682a1d7836 */ /* 0x040fe40000000000 */
[C---:B------:R-:W-:Y:S01]  /*1070*/  VIADD R28, R42.reuse, 0x70 ;  /* 0x000000702a1c7836 */ /* 0x040fe20000000000 */
[----:B------:R-:W-:Y:S01]  /*1080*/  STL [R1+0xb8], R39 ;  /* 0x0000b82701007387 */ /* 0x000fe20000100800 */
[C---:B------:R-:W-:Y:S02]  /*1090*/  VIADD R27, R42.reuse, 0x78 ;  /* 0x000000782a1b7836 */ /* 0x040fe40000000000 */
[C---:B------:R-:W-:Y:S01]  /*10a0*/  VIADD R26, R42.reuse, 0x80 ;  /* 0x000000802a1a7836 */ /* 0x040fe20000000000 */
[----:B------:R1:W-:Y:S01]  /*10b0*/  STL [R1+0xb4], R38 ;  /* 0x0000b42601007387 */ /* 0x0003e20000100800 */
[C---:B------:R-:W-:Y:S01]  /*10c0*/  VIADD R25, R42.reuse, 0x88 ;  /* 0x000000882a197836 */ /* 0x040fe20000000000 */
[----:B0-----:R-:W-:Y:S01]  /*10d0*/  SHF.R.S32.HI R40, RZ, 0x1f, R40 ;  /* 0x0000001fff287819 */ /* 0x001fe20000011428 */
[C---:B------:R-:W-:Y:S01]  /*10e0*/  VIADD R24, R42.reuse, 0x90 ;  /* 0x000000902a187836 */ /* 0x040fe20000000000 */
[----:B------:R0:W-:Y:S01]  /*10f0*/  STL [R1+0xb0], R37 ;  /* 0x0000b02501007387 */ /* 0x0001e20000100800 */
[----:B------:R-:W-:-:S02]  /*1100*/  VIADD R21, R42, 0x98 ;  /* 0x000000982a157836 */ /* 0x000fc40000000000 */
        /* <DEDUP_REMOVED lines=8> */
[----:B------:R-:W-:Y:S01]  /*1190*/  VIADD R6, R211, 0xc0 ;  /* 0x000000c0d3067836 */ /* 0x000fe20000000000 */
[----:B------:R2:W-:Y:S01]  /*11a0*/  STL [R1+0xa4], R34 ;  /* 0x0000a42201007387 */ /* 0x0005e20000100800 */
[C---:B------:R-:W-:Y:S01]  /*11b0*/  VIADD R13, R42.reuse, 0xb8 ;  /* 0x000000b82a0d7836 */ /* 0x040fe20000000000 */
[----:B0-----:R-:W-:Y:S01]  /*11c0*/  SHF.R.S32.HI R37, RZ, 0x1f, R37 ;  /* 0x0000001fff257819 */ /* 0x001fe20000011425 */
[C---:B------:R-:W-:Y:S01]  /*11d0*/  VIADD R12, R42.reuse, 0xc0 ;  /* 0x000000c02a0c7836 */ /* 0x040fe20000000000 */
[----:B------:R-:W-:Y:S01]  /*11e0*/  STL [R1+0xa0], R33 ;  /* 0x0000a02101007387 */ /* 0x000fe20000100800 */
[C---:B------:R-:W-:Y:S01]  /*11f0*/  VIADD R11, R42.reuse, 0xc8 ;  /* 0x000000c82a0b7836 */ /* 0x040fe20000000000 */
[----:B------:R-:W-:Y:S01]  /*1200*/  SHF.R.S32.HI R6, RZ, 0x1f, R6 ;  /* 0x0000001fff067819 */ /* 0x000fe20000011406 */
[C---:B------:R-:W-:Y:S01]  /*1210*/  VIADD R10, R42.reuse, 0xd0 ;  /* 0x000000d02a0a7836 */ /* 0x040fe20000000000 */
[----:B------:R0:W-:Y:S01]  /*1220*/  STL [R1+0x9c], R32 ;  /* 0x00009c2001007387 */ /* 0x0001e20000100800 */
[C---:B------:R-:W-:Y:S01]  /*1230*/  VIADD R9, R42.reuse, 0xd8 ;  /* 0x000000d82a097836 */ /* 0x040fe20000000000 */
[----:B-1----:R-:W-:Y:S01]  /*1240*/  SHF.R.S32.HI R35, RZ, 0x1f, R35 ;  /* 0x0000001fff237819 */ /* 0x002fe20000011423 */
[C---:B------:R-:W-:Y:S01]  /*1250*/  VIADD R7, R42.reuse, 0xe0 ;  /* 0x000000e02a077836 */ /* 0x040fe20000000000 */
[----:B------:R1:W-:Y:S01]  /*1260*/  STL [R1+0x98], R31 ;  /* 0x0000981f01007387 */ /* 0x0003e20000100800 */
[C---:B------:R-:W-:Y:S01]  /*1270*/  VIADD R6, R42.reuse, 0xe8 ;  /* 0x000000e82a067836 */ /* 0x040fe20000000000 */
[----:B--2---:R-:W-:Y:S01]  /*1280*/  SHF.R.S32.HI R34, RZ, 0x1f, R34 ;  /* 0x0000001fff227819 */ /* 0x004fe20000011422 */
[C---:B------:R-:W-:Y:S01]  /*1290*/  VIADD R5, R42.reuse, 0xf0 ;  /* 0x000000f02a057836 */ /* 0x040fe20000000000 */
[----:B------:R-:W-:Y:S01]  /*12a0*/  STL [R1+0x94], R30 ;  /* 0x0000941e01007387 */ /* 0x000fe20000100800 */
[----:B------:R-:W-:Y:S01]  /*12b0*/  VIADD R3, R42, 0xf8 ;  /* 0x000000f82a037836 */ /* 0x000fe20000000000 */
[----:B0-----:R-:W-:Y:S01]  /*12c0*/  SHF.R.S32.HI R32, RZ, 0x1f, R32 ;  /* 0x0000001fff207819 */ /* 0x001fe20000011420 */
[----:B------:R-:W-:Y:S01]  /*12d0*/  IMAD R0, R0, 0x8, R8 ;  /* 0x0000000800007824 */ /* 0x000fe200078e0208 */
[----:B------:R0:W-:Y:S01]  /*12e0*/  STL [R1+0x90], R29 ;  /* 0x0000901d01007387 */ /* 0x0001e20000100800 */
[C---:B------:R-:W-:Y:S01]  /*12f0*/  VIADD R2, R16.reuse, 0x20 ;  /* 0x0000002010027836 */ /* 0x040fe20000000000 */
[----:B-1----:R-:W-:Y:S01]  /*1300*/  SHF.R.S32.HI R31, RZ, 0x1f, R31 ;  /* 0x0000001fff1f7819 */ /* 0x002fe2000001141f */
[C---:B------:R-:W-:Y:S01]  /*1310*/  VIADD R215, R16.reuse, 0x40 ;  /* 0x0000004010d77836 */ /* 0x040fe20000000000 */
[----:B------:R1:W-:Y:S01]  /*1320*/  STL [R1+0x8c], R28 ;  /* 0x00008c1c01007387 */ /* 0x0003e20000100800 */
[C---:B------:R-:W-:Y:S01]  /*1330*/  VIADD R214, R16.reuse, 0x60 ;  /* 0x0000006010d67836 */ /* 0x040fe20000000000 */
[----:B------:R-:W-:Y:S01]  /*1340*/  SHF.R.S32.HI R206, RZ, 0x1f, R2 ;  /* 0x0000001fffce7819 */ /* 0x000fe20000011402 */
[C---:B------:R-:W-:Y:S01]  /*1350*/  VIADD R213, R16.reuse, 0x80 ;  /* 0x0000008010d57836 */ /* 0x040fe20000000000 */
[----:B------:R-:W-:Y:S01]  /*1360*/  STL [R1+0x88], R27 ;  /* 0x0000881b01007387 */ /* 0x000fe20000100800 */
[C---:B------:R-:W-:Y:S01]  /*1370*/  VIADD R212, R16.reuse, 0xa0 ;  /* 0x000000a010d47836 */ /* 0x040fe20000000000 */
[----:B0-----:R-:W-:Y:S01]  /*1380*/  SHF.R.S32.HI R29, RZ, 0x1f, R29 ;  /* 0x0000001fff1d7819 */ /* 0x001fe2000001141d */
[C---:B------:R-:W-:Y:S01]  /*1390*/  VIADD R217, R16.reuse, 0xc0 ;  /* 0x000000c010d97836 */ /* 0x040fe20000000000 */
[----:B------:R0:W-:Y:S01]  /*13a0*/  STL [R1+0x84], R26 ;  /* 0x0000841a01007387 */ /* 0x0001e20000100800 */
[----:B------:R-:W-:Y:S01]  /*13b0*/  VIADD R216, R16, 0xe0 ;  /* 0x000000e010d87836 */ /* 0x000fe20000000000 */
[----:B-1----:R-:W-:Y:S01]  /*13c0*/  SHF.R.S32.HI R28, RZ, 0x1f, R28 ;  /* 0x0000001fff1c7819 */ /* 0x002fe2000001141c */
[----:B------:R-:W-:Y:S01]  /*13d0*/  VIADD R209, R22, 0x10 ;  /* 0x0000001016d17836 */ /* 0x000fe20000000000 */
[----:B------:R1:W-:Y:S01]  /*13e0*/  STL [R1+0x80], R25 ;  /* 0x0000801901007387 */ /* 0x0003e20000100800 */
[----:B------:R-:W-:-:S02]  /*13f0*/  SHF.R.S32.HI R224, RZ, 0x1f, R215 ;  /* 0x0000001fffe07819 */ /* 0x000fc400000114d7 */
[----:B------:R-:W-:Y:S01]  /*1400*/  SHF.R.S32.HI R223, RZ, 0x1f, R214 ;  /* 0x0000001fffdf7819 */ /* 0x000fe200000114d6 */
[----:B------:R-:W-:Y:S01]  /*1410*/  STL [R1+0x7c], R24 ;  /* 0x00007c1801007387 */ /* 0x000fe20000100800 */
[----:B------:R-:W-:Y:S02]  /*1420*/  SHF.R.S32.HI R222, RZ, 0x1f, R213 ;  /* 0x0000001fffde7819 */ /* 0x000fe400000114d5 */
[----:B0-----:R-:W-:Y:S01]  /*1430*/  SHF.R.S32.HI R26, RZ, 0x1f, R26 ;  /* 0x0000001fff1a7819 */ /* 0x001fe2000001141a */
[----:B------:R0:W-:Y:S01]  /*1440*/  STL [R1+0x78], R21 ;  /* 0x0000781501007387 */ /* 0x0001e20000100800 */
[----:B------:R-:W-:Y:S02]  /*1450*/  SHF.R.S32.HI R221, RZ, 0x1f, R212 ;  /* 0x0000001fffdd7819 */ /* 0x000fe400000114d4 */
[----:B-1----:R-:W-:Y:S01]  /*1460*/  SHF.R.S32.HI R25, RZ, 0x1f, R25 ;  /* 0x0000001fff197819 */ /* 0x002fe20000011419 */
[----:B------:R1:W-:Y:S01]  /*1470*/  STL [R1+0x74], R20 ;  /* 0x0000741401007387 */ /* 0x0003e20000100800 */
[----:B------:R-:W-:-:S02]  /*1480*/  SHF.R.S32.HI R220, RZ, 0x1f, R217 ;  /* 0x0000001fffdc7819 */ /* 0x000fc400000114d9 */
[----:B------:R-:W-:Y:S01]  /*1490*/  SHF.R.S32.HI R219, RZ, 0x1f, R216 ;  /* 0x0000001fffdb7819 */ /* 0x000fe200000114d8 */
[----:B------:R-:W-:Y:S01]  /*14a0*/  STL [R1+0x70], R15 ;  /* 0x0000700f01007387 */ /* 0x000fe20000100800 */
[----:B0-----:R-:W-:-:S03]  /*14b0*/  SHF.R.S32.HI R21, RZ, 0x1f, R21 ;  /* 0x0000001fff157819 */ /* 0x001fc60000011415 */
[----:B------:R0:W-:Y:S01]  /*14c0*/  STL [R1+0x6c], R14 ;  /* 0x00006c0e01007387 */ /* 0x0001e20000100800 */
[----:B-1----:R-:W-:-:S03]  /*14d0*/  SHF.R.S32.HI R20, RZ, 0x1f, R20 ;  /* 0x0000001fff147819 */ /* 0x002fc60000011414 */
[----:B------:R1:W-:Y:S04]  /*14e0*/  STL [R1+0x68], R13 ;  /* 0x0000680d01007387 */ /* 0x0003e80000100800 */
        /* <DEDUP_REMOVED lines=10> */
[----:B------:R2:W-:Y:S01]  /*1590*/  STL [R1+0x144], R4 ;  /* 0x0001440401007387 */ /* 0x0005e20000100800 */
[----:B0-----:R-:W-:-:S03]  /*15a0*/  SHF.R.S32.HI R7, RZ, 0x1f, R7 ;  /* 0x0000001fff077819 */ /* 0x001fc60000011407 */
[----:B------:R-:W-:Y:S01]  /*15b0*/  STL [R1+0x4c], R5 ;  /* 0x00004c0501007387 */ /* 0x000fe20000100800 */
[----:B-1----:R-:W-:-:S03]  /*15c0*/  SHF.R.S32.HI R6, RZ, 0x1f, R6 ;  /* 0x0000001fff067819 */ /* 0x002fc60000011406 */
[----:B------:R-:W-:Y:S01]  /*15d0*/  STL [R1+0x140], R40 ;  /* 0x0001402801007387 */ /* 0x000fe20000100800 */
[----:B--2---:R-:W-:-:S03]  /*15e0*/  SHF.R.S32.HI R4, RZ, 0x1f, R39 ;  /* 0x0000001fff047819 */ /* 0x004fc60000011427 */
[----:B------:R0:W-:Y:S04]  /*15f0*/  STL [R1+0x48], R3 ;  /* 0x0000480301007387 */ /* 0x0001e80000100800 */
[----:B------:R1:W-:Y:S04]  /*1600*/  STL [R1+0x13c], R4 ;  /* 0x00013c0401007387 */ /* 0x0003e80000100800 */
[----:B------:R-:W-:Y:S01]  /*1610*/  STL [R1+0x138], R38 ;  /* 0x0001382601007387 */ /* 0x000fe20000100800 */
[----:B0-----:R-:W-:-:S03]  /*1620*/  SHF.R.S32.HI R3, RZ, 0x1f, R3 ;  /* 0x0000001fff037819 */ /* 0x001fc60000011403 */
[----:B------:R-:W-:Y:S01]  /*1630*/  STL [R1+0x134], R37 ;  /* 0x0001342501007387 */ /* 0x000fe20000100800 */
[----:B-1----:R-:W-:-:S05]  /*1640*/  SHF.R.S32.HI R4, RZ, 0x1f, R36 ;  /* 0x0000001fff047819 */ /* 0x002fca0000011424 */
[----:B------:R0:W-:Y:S04]  /*1650*/  STL [R1+0x130], R4 ;  /* 0x0001300401007387 */ /* 0x0001e80000100800 */
[----:B------:R-:W-:Y:S04]  /*1660*/  STL [R1+0x12c], R35 ;  /* 0x00012c2301007387 */ /* 0x000fe80000100800 */
[----:B------:R-:W-:Y:S01]  /*1670*/  STL [R1+0x128], R34 ;  /* 0x0001282201007387 */ /* 0x000fe20000100800 */
[----:B0-----:R-:W-:-:S05]  /*1680*/  SHF.R.S32.HI R4, RZ, 0x1f, R33 ;  /* 0x0000001fff047819 */ /* 0x001fca0000011421 */
        /* <DEDUP_REMOVED lines=25> */
[----:B------:R1:W-:Y:S04]  /*1820*/  STL [R1+0xd8], R7 ;  /* 0x0000d80701007387 */ /* 0x0003e80000100800 */
[----:B------:R1:W-:Y:S01]  /*1830*/  STL [R1+0xd4], R6 ;  /* 0x0000d40601007387 */ /* 0x0003e20000100800 */
[----:B0-----:R-:W-:-:S05]  /*1840*/  SHF.R.S32.HI R4, RZ, 0x1f, R5 ;  /* 0x0000001fff047819 */ /* 0x001fca0000011405 */
[----:B------:R1:W-:Y:S04]  /*1850*/  STL [R1+0xd0], R4 ;  /* 0x0000d00401007387 */ /* 0x0003e80000100800 */
[----:B------:R1:W-:Y:S04]  /*1860*/  STL [R1+0x150], R0 ;  /* 0x0001500001007387 */ /* 0x0003e80000100800 */
[----:B------:R1:W-:Y:S02]  /*1870*/  STL [R1+0xcc], R3 ;  /* 0x0000cc0301007387 */ /* 0x0003e40000100800 */
.L_x_9830:
[----:B012---:R-:W0:Y:S02]  /*1880*/  LDC.64 R4, c[0x0][0xc88] ;  /* 0x00032200ff047b82 */ /* 0x007e240000000a00 */
[----:B0-----:R-:W-:-:S05]  /*1890*/  IMAD.WIDE R4, R51, 0x4, R4 ;  /* 0x0000000433047825 */ /* 0x001fca00078e0204 */
[----:B------:R-:W2:Y:S01]  /*18a0*/  LDG.E R31, desc[UR40][R4.64] ;  /* 0x00000028041f7981 */ /* 0x000ea2000c1e1900 */
[----:B------:R-:W-:Y:S05]  /*18b0*/  YIELD ;  /* 0x0000000000007946 */ /* 0x000fea0003800000 */
[----:B------:R-:W-:Y:S01]  /*18c0*/  ULDC.64 UR4, c[0x0][0xa28] ;  /* 0x00028a0000047ab9 */ /* 0x000fe20000000a00 */
[----:B------:R-:W-:Y:S01]  /*18d0*/  ULDC.64 UR8, c[0x0][0xa18] ;  /* 0x0002860000087ab9 */ /* 0x000fe20000000a00 */
[----:B------:R-:W-:Y:S01]  /*18e0*/  ISETP.NE.U32.AND P1, PT, RZ, UR4, PT ;  /* 0x00000004ff007c0c */ /* 0x000fe2000bf25070 */
[----:B------:R-:W-:Y:S01]  /*18f0*/  ULDC.64 UR6, c[0x0][0xa08] ;  /* 0x0002820000067ab9 */ /* 0x000fe20000000a00 */
[----:B---3--:R-:W-:Y:S01]  /*1900*/  IMAD.MOV.U32 R8, RZ, RZ, RZ ;  /* 0x000000ffff087224 */ /* 0x008fe200078e00ff */
[----:B------:R-:W-:Y:S01]  /*1910*/  ISETP.NE.U32.AND P0, PT, RZ, UR6, PT ;  /* 0x00000006ff007c0c */ /* 0x000fe2000bf05070 */
[----:B------:R-:W-:Y:S01]  /*1920*/  IMAD.MOV.U32 R32, RZ, RZ, RZ ;  /* 0x000000ffff207224 */ /* 0x000fe200078e00ff */
[----:B------:R-:W-:-:S02]  /*1930*/  ISETP.NE.AND.EX P1, PT, RZ, UR5, PT, P1 ;  /* 0x00000005ff007c0c */ /* 0x000fc4000bf25310 */
[----:B------:R-:W-:Y:S02]  /*1940*/  ISETP.NE.AND.EX P0, PT, RZ, UR7, PT, P0 ;  /* 0x00000007ff007c0c */ /* 0x000fe4000bf05300 */
[----:B--2---:R-:W-:Y:S01]  /*1950*/  SHF.R.S32.HI R0, RZ, 0x1f, R31 ;  /* 0x0000001fff007819 */ /* 0x004fe2000001141f */
[----:B------:R-:W-:-:S08]  /*1960*/  IMAD.SHL.U32 R35, R31, 0x4, RZ ;  /* 0x000000041f237824 */ /* 0x000fd000078e00ff */
[C---:B------:R-:W-:Y:S01]  /*1970*/  @P1 LEA R6, P2, R31.reuse, UR4, 0x2 ;  /* 0x000000041f061c11 */ /* 0x040fe2000f8410ff */
[----:B------:R0:W-:Y:S01]  /*1980*/  STL [R1+0x2c], R31 ;  /* 0x00002c1f01007387 */ /* 0x0001e20000100800 */
[C-C-:B------:R-:W-:Y:S02]  /*1990*/  SHF.L.U64.HI R34, R31.reuse, 0x2, R0.reuse ;  /* 0x000000021f227819 */ /* 0x140fe40000010200 */
[----:B------:R-:W-:Y:S01]  /*19a0*/  @P1 LEA.HI.X R7, R31, UR5, R0, 0x2, P2 ;  /* 0x000000051f071c11 */ /* 0x000fe200090f1400 */
[----:B------:R-:W-:Y:S01]  /*19b0*/  ULDC UR4, c[0x0][0x288] ;  /* 0x0000a20000047ab9 */ /* 0x000fe20000000800 */
[----:B------:R-:W-:Y:S01]  /*19c0*/  ISETP.NE.U32.AND P2, PT, RZ, UR8, PT ;  /* 0x00000008ff007c0c */ /* 0x000fe2000bf45070 */
[----:B------:R0:W-:Y:S01]  /*19d0*/  STL [R1+0xc4], R0 ;  /* 0x0000c40001007387 */ /* 0x0001e20000100800 */
[C---:B------:R-:W-:Y:S02]  /*19e0*/  IADD3 R4, P3, R35.reuse, UR6, RZ ;  /* 0x0000000623047c10 */ /* 0x040fe4000ff7e0ff */
[----:B------:R-:W-:Y:S01]  /*19f0*/  ISETP.NE.AND.EX P2, PT, RZ, UR9, PT, P2 ;  /* 0x00000009ff007c0c */ /* 0x000fe2000bf45320 */
[----:B------:R1:W5:Y:S01]  /*1a00*/  @P1 LDG.E R8, desc[UR40][R6.64] ;  /* 0x0000002806081981 */ /* 0x000362000c1e1900 */
[----:B------:R-:W-:Y:S01]  /*1a10*/  IMAD.U32 R48, RZ, RZ, UR4 ;  /* 0x00000004ff307e24 */ /* 0x000fe2000f8e00ff */
[C---:B------:R-:W-:Y:S01]  /*1a20*/  IADD3.X R5, R34.reuse, UR7, RZ, P3, !PT ;  /* 0x0000000722057c10 */ /* 0x040fe20009ffe4ff */
[----:B------:R-:W-:Y:S01]  /*1a30*/  ULDC.64 UR4, c[0x0][0x418] ;  /* 0x0001060000047ab9 */ /* 0x000fe20000000a00 */
[----:B------:R0:W-:Y:S04]  /*1a40*/  STL [R1+0x30], R35 ;  /* 0x0000302301007387 */ /* 0x0001e80000100800 */
[----:B------:R0:W5:Y:S04]  /*1a50*/  @P0 LDG.E R32, desc[UR40][R4.64] ;  /* 0x0000002804200981 */ /* 0x000168000c1e1900 */
[----:B-1----:R-:W-:Y:S01]  /*1a60*/  @P2 IADD3 R6, P1, R35, UR8, RZ ;  /* 0x0000000823062c10 */ /* 0x002fe2000ff3e0ff */
[----:B------:R-:W-:Y:S01]  /*1a70*/  UISETP.NE.U32.AND UP0, UPT, UR4, URZ, UPT ;  /* 0x0000003f0400728c */ /* 0x000fe2000bf05070 */
[----:B------:R0:W-:Y:S02]  /*1a80*/  STL [R1+0x34], R34 ;  /* 0x0000342201007387 */ /* 0x0001e40000100800 */
[----:B------:R-:W-:Y:S01]  /*1a90*/  @P2 IADD3.X R7, R34, UR9, RZ, P1, !PT ;  /* 0x0000000922072c10 */ /* 0x000fe20008ffe4ff */
[----:B------:R-:W-:-:S04]  /*1aa0*/  ULDC UR4, c[0x0][0x424] ;  /* 0x0001090000047ab9 */ /* 0x000fc80000000800 */
[----:B------:R0:W5:Y:S01]  /*1ab0*/  @P2 LDG.E R48, desc[UR40][R6.64] ;  /* 0x0000002806302981 */ /* 0x000162000c1e1900 */
[----:B------:R-:W-:-:S03]  /*1ac0*/  UISETP.NE.AND.EX UP0, UPT, UR5, URZ, UPT, UP0 ;  /* 0x0000003f0500728c */ /* 0x000fc6000bf05300 */
[----:B------:R-:W-:Y:S01]  /*1ad0*/  ULDC UR5, c[0x0][0x2f0] ;  /* 0x0000bc0000057ab9 */ /* 0x000fe20000000800 */
[----:B------:R-:W-:-:S04]  /*1ae0*/  USEL UR4, UR4, 0x1, UP0 ;  /* 0x0000000104047887 */ /* 0x000fc80008000000 */
[----:B------:R-:W-:-:S03]  /*1af0*/  UIMAD UR4, UR4, UR5, URZ ;  /* 0x00000005040472a4 */ /* 0x000fc6000f8e023f */
[----:B------:R-:W-:Y:S02]  /*1b00*/  ULDC UR5, c[0x0][0x348] ;  /* 0x0000d20000057ab9 */ /* 0x000fe40000000800 */
[----:B------:R-:W-:Y:S02]  /*1b10*/  IMAD.U32 R24, RZ, RZ, UR5 ;  /* 0x00000005ff187e24 */ /* 0x000fe4000f8e00ff */
[----:B------:R-:W-:Y:S01]  /*1b20*/  IMAD.U32 R33, RZ, RZ, UR4 ;  /* 0x00000004ff217e24 */ /* 0x000fe2000f8e00ff */
[----:B0---4-:R-:W-:Y:S06]  /*1b30*/  @P2 BRA `(.L_x_9675) ;  /* 0x0000000000242947 */ /* 0x011fec0003800000 */
        /* <DEDUP_REMOVED lines=9> */
.L_x_9675:
[----:B------:R-:W-:Y:S01]  /*1bd0*/  ULDC.64 UR4, c[0x0][0xa20] ;  /* 0x0002880000047ab9 */ /* 0x000fe20000000a00 */
[----:B------:R0:W-:Y:S01]  /*1be0*/  STL [R1+0x3c], R49 ;  /* 0x00003c3101007387 */ /* 0x0001e20000100800 */
[----:B------:R-:W-:Y:S02]  /*1bf0*/  ISETP.NE.U32.AND P1, PT, RZ, UR4, PT ;  /* 0x00000004ff007c0c */ /* 0x000fe4000bf25070 */
[C---:B------:R-:W-:Y:S02]  /*1c00*/  LOP3.LUT R3, R50.reuse, 0xff000000, RZ, 0xc0, !PT ;  /* 0xff00000032037812 */ /* 0x040fe400078ec0ff */
[----:B------:R-:W-:Y:S02]  /*1c10*/  ISETP.NE.AND.EX P1, PT, RZ, UR5, PT, P1 ;  /* 0x00000005ff007c0c */ /* 0x000fe4000bf25310 */
[----:B------:R-:W-:Y:S02]  /*1c20*/  LOP3.LUT R0, R50, 0xff0000, RZ, 0xc0, !PT ;  /* 0x00ff000032007812 */ /* 0x000fe400078ec0ff */
[----:B------:R-:W-:-:S02]  /*1c30*/  SHF.R.U32.HI R3, RZ, 0x8, R3 ;  /* 0x00000008ff037819 */ /* 0x000fc40000011603 */
[----:B------:R-:W-:Y:S02]  /*1c40*/  LOP3.LUT R205, R50, 0xffff, RZ, 0xc0, !PT ;  /* 0x0000ffff32cd7812 */ /* 0x000fe400078ec0ff */
[----:B------:R-:W-:-:S05]  /*1c50*/  LEA.HI R6, R0, R3, RZ, 0x10 ;  /* 0x0000000300067211 */ /* 0x000fca00078f80ff */
[----:B0-----:R-:W-:Y:S05]  /*1c60*/  @!P1 BRA `(.L_x_9676) ;  /* 0x0000000000109947 */ /* 0x001fea0003800000 */
[----:B------:R-:W-:-:S04]  /*1c70*/  IADD3 R4, P0, R35, UR4, RZ ;  /* 0x0000000423047c10 */ /* 0x000fc8000ff1e0ff */
[----:B------:R-:W-:-:S05]  /*1c80*/  IADD3.X R5, R34, UR5, RZ, P0, !PT ;  /* 0x0000000522057c10 */ /* 0x000fca00087fe4ff */
[----:B------:R0:W5:Y:S01]  /*1c90*/  LDG.E R33, desc[UR40][R4.64] ;  /* 0x0000002804217981 */ /* 0x000162000c1e1900 */
[----:B------:R-:W-:Y:S05]  /*1ca0*/  BRA `(.L_x_9677) ;  /* 0x0000000000107947 */ /* 0x000fea0003800000 */
.L_x_9676:
[----:B------:R-:W-:Y:S05]  /*1cb0*/  @!P0 BRA `(.L_x_9677) ;  /* 0x00000000000c8947 */ /* 0x000fea0003800000 */
[----:B------:R-:W2:Y:S04]  /*1cc0*/  LDG.E R0, desc[UR40][R4.64] ;  /* 0x0000002804007981 */ /* 0x000ea8000c1e1900 */
[----:B------:R-:W2:Y:S02]  /*1cd0*/  LDG.E R33, desc[UR40][R4.64+0x4] ;  /* 0x0000042804217981 */ /* 0x000ea4000c1e1900 */
[----:B--2---:R-:W-:-:S07]  /*1ce0*/  IMAD.IADD R33, R33, 0x1, -R0 ;  /* 0x0000000121217824 */ /* 0x004fce00078e0a00 */
.L_x_9677:
[----:B------:R-:W-:Y:S01]  /*1cf0*/  ULDC.64 UR4, c[0x0][0xa10] ;  /* 0x0002840000047ab9 */ /* 0x000fe20000000a00 */
[----:B------:R-:W2:Y:S01]  /*1d00*/  LDL.LU R30, [R1] ;  /* 0x00000000011e7983 */ /* 0x000ea20000300800 */
[----:B------:R-:W-:-:S04]  /*1d10*/  ISETP.NE.U32.AND P0, PT, RZ, UR4, PT ;  /* 0x00000004ff007c0c */ /* 0x000fc8000bf05070 */
[----:B------:R-:W-:Y:S01]  /*1d20*/  ISETP.NE.AND.EX P0, PT, RZ, UR5, PT, P0 ;  /* 0x00000005ff007c0c */ /* 0x000fe2000bf05300 */
[----:B------:R-:W-:-:S12]  /*1d30*/  ULDC.64 UR4, c[0x0][0xa30] ;  /* 0x00028c0000047ab9 */ /* 0x000fd80000000a00 */
[----:B0-----:R-:W0:Y:S02]  /*1d40*/  @P0 LDC.64 R4, c[0x0][0xa10] ;  /* 0x00028400ff040b82 */ /* 0x001e240000000a00 */
[----:B0-----:R-:W-:-:S05]  /*1d50*/  @P0 IMAD.WIDE R4, R31, 0x4, R4 ;  /* 0x000000041f040825 */ /* 0x001fca00078e0204 */
[----:B------:R-:W3:Y:S04]  /*1d60*/  @P0 LDG.E R0, desc[UR40][R4.64] ;  /* 0x0000002804000981 */ /* 0x000ee8000c1e1900 */
[----:B------:R0:W3:Y:S01]  /*1d70*/  @P0 LDG.E R3, desc[UR40][R4.64+0x4] ;  /* 0x0000042804030981 */ /* 0x0000e2000c1e1900 */
[----:B------:R-:W-:Y:S01]  /*1d80*/  ISETP.NE.U32.AND P1, PT, RZ, UR4, PT ;  /* 0x00000004ff007c0c */ /* 0x000fe2000bf25070 */
[----:B-----5:R-:W-:-:S03]  /*1d90*/  IMAD.MOV.U32 R50, RZ, RZ, R33 ;  /* 0x000000ffff327224 */ /* 0x020fc600078e0021 */
[----:B------:R-:W-:-:S13]  /*1da0*/  ISETP.NE.AND.EX P1, PT, RZ, UR5, PT, P1 ;  /* 0x00000005ff007c0c */ /* 0x000fda000bf25310 */
[----:B0-----:R-:W-:-:S04]  /*1db0*/  @P1 IADD3 R4, P2, R35, UR4, RZ ;  /* 0x0000000423041c10 */ /* 0x001fc8000ff5e0ff */
[----:B------:R-:W-:-:S05]  /*1dc0*/  @P1 IADD3.X R5, R34, UR5, RZ, P2, !PT ;  /* 0x0000000522051c10 */ /* 0x000fca00097fe4ff */
[----:B------:R0:W5:Y:S01]  /*1dd0*/  @P1 LDG.E R50, desc[UR40][R4.64] ;  /* 0x0000002804321981 */ /* 0x000162000c1e1900 */
[----:B------:R-:W-:Y:S01]  /*1de0*/  IMAD.IADD R9, R33, 0x1, -R8 ;  /* 0x0000000121097824 */ /* 0x000fe200078e0a08 */
[----:B------:R-:W-:Y:S01]  /*1df0*/  LOP3.LUT R12, R6, 0xff, RZ, 0xc0, !PT ;  /* 0x000000ff060c7812 */ /* 0x000fe200078ec0ff */
[----:B------:R-:W-:Y:S01]  /*1e00*/  BSSY B0, `(.L_x_9678) ;  /* 0x000002d000007945 */ /* 0x000fe20003800000 */
[----:B------:R-:W-:-:S03]  /*1e10*/  SHF.R.U32.HI R7, RZ, 0x10, R6 ;  /* 0x00000010ff077819 */ /* 0x000fc60000011606 */
[----:B------:R0:W-:Y:S01]  /*1e20*/  STL [R1+0x40], R12 ;  /* 0x0000400c01007387 */ /* 0x0001e20000100800 */
        /* <DEDUP_REMOVED lines=10> */
[----:B------:R0:W-:Y:S04]  /*1ed0*/  STL [R1], R30 ;  /* 0x0000001e01007387 */ /* 0x0001e80000100800 */
[----:B------:R0:W-:Y:S01]  /*1ee0*/  STL [R1+0x28], R7 ;  /* 0x0000280701007387 */ /* 0x0001e20000100800 */
[----:B------:R-:W-:Y:S05]  /*1ef0*/  @!P3 BRA `(.L_x_9679) ;  /* 0x000000000074b947 */ /* 0x000fea0003800000 */
[----:B------:R-:W-:Y:S01]  /*1f00*/  ISETP.NE.AND P0, PT, R7, RZ, PT ;  /* 0x000000ff0700720c */ /* 0x000fe20003f05270 */
[----:B------:R-:W-:-:S03]  /*1f10*/  ULDC UR4, c[0x0][0x9f0] ;  /* 0x00027c0000047ab9 */ /* 0x000fc60000000800 */
[----:B------:R-:W-:-:S04]  /*1f20*/  SEL R11, R7, UR4, P0 ;  /* 0x00000004070b7c07 */ /* 0x000fc80008000000 */
[-C--:B------:R-:W-:Y:S02]  /*1f30*/  IABS R6, R11.reuse ;  /* 0x0000000b00067213 */ /* 0x080fe40000000000 */
[----:B------:R-:W-:Y:S02]  /*1f40*/  IADD3 R0, R172, -0x1, R11 ;  /* 0xffffffffac007810 */ /* 0x000fe40007ffe00b */
[----:B------:R-:W1:Y:S01]  /*1f50*/  I2F.RP R3, R6 ;  /* 0x0000000600037306 */ /* 0x000e620000209400 */
[-C--:B------:R-:W-:Y:S02]  /*1f60*/  IABS R10, R11.reuse ;  /* 0x0000000b000a7213 */ /* 0x080fe40000000000 */
        /* <DEDUP_REMOVED lines=22> */
.L_x_9679:
[----:B------:R-:W-:Y:S05]  /*20d0*/  BSYNC B0 ;  /* 0x0000000000007941 */ /* 0x000fea0003800000 */
.L_x_9678:
        /* <DEDUP_REMOVED lines=24> */
[----:B0-----:R-:W-:Y:S02]  /*2260*/  IMAD.U32 R4, RZ, RZ, UR4 ;  /* 0x00000004ff047e24 */ /* 0x001fe4000f8e00ff */
        /* <DEDUP_REMOVED lines=12> */
.L_x_9682:
[----:B------:R-:W-:Y:S05]  /*2330*/  BSYNC B6 ;  /* 0x0000000000067941 */ /* 0x000fea0003800000 */
.L_x_9681:
        /* <DEDUP_REMOVED lines=20> */
.L_x_9684:
[----:B------:R-:W-:Y:S05]  /*2480*/  BSYNC B6 ;  /* 0x0000000000067941 */ /* 0x000fea0003800000 */
.L_x_9683:
[----:B------:R-:W-:Y:S01]  /*2490*/  ULDC.64 UR4, c[0x0][0x9f8] ;  /* 0x00027e0000047ab9 */ /* 0x000fe20000000a00 */
[----:B0-----:R-:W0:Y:S01]  /*24a0*/  S2R R7, SR_TID.X ;  /* 0x0000000000077919 */ /* 0x001e220000002100 */
[----:B------:R-:W-:Y:S01]  /*24b0*/  ISETP.NE.U32.AND P0, PT, RZ, UR4, PT ;  /* 0x00000004ff007c0c */ /* 0x000fe2000bf05070 */
[----:B------:R-:W-:Y:S01]  /*24c0*/  IMAD.MOV.U32 R0, RZ, RZ, R31 ;  /* 0x000000ffff007224 */ /* 0x000fe200078e001f */
[----:B------:R-:W1:Y:S02]  /*24d0*/  LDC.64 R56, c[0x0][0x408] ;  /* 0x00010200ff387b82 */ /* 0x000e640000000a00 */
[----:B------:R-:W-:-:S06]  /*24e0*/  ISETP.NE.AND.EX P0, PT, RZ, UR5, PT, P0 ;  /* 0x00000005ff007c0c */ /* 0x000fcc000bf05300 */
[----:B------:R-:W2:Y:S07]  /*24f0*/  LDC R61, c[0x0][0x3f4] ;  /* 0x0000fd00ff3d7b82 */ /* 0x000eae0000000800 */
[----:B------:R-:W-:Y:S01]  /*2500*/  @P0 IADD3 R4, P1, R35, UR4, RZ ;  /* 0x0000000423040c10 */ /* 0x000fe2000ff3e0ff */
[----:B------:R-:W-:Y:S01]  /*2510*/  ULDC UR4, c[0x0][0x320] ;  /* 0x0000c80000047ab9 */ /* 0x000fe20000000800 */
[----:B------:R-:W-:Y:S02]  /*2520*/  IMAD.MOV.U32 R35, RZ, RZ, R30 ;  /* 0x000000ffff237224 */ /* 0x000fe400078e001e */
[----:B------:R-:W-:Y:S01]  /*2530*/  @P0 IADD3.X R5, R34, UR5, RZ, P1, !PT ;  /* 0x0000000522050c10 */ /* 0x000fe20008ffe4ff */
[----:B------:R-:W3:Y:S01]  /*2540*/  LDC.64 R30, c[0x0][0x3f8] ;  /* 0x0000fe00ff1e7b82 */ /* 0x000ee20000000a00 */
[----:B------:R-:W-:Y:S01]  /*2550*/  ISETP.GE.AND P1, PT, R2, UR4, PT ;  /* 0x0000000402007c0c */ /* 0x000fe2000bf26270 */
[----:B------:R-:W4:Y:S03]  /*2560*/  LDL R34, [R1+0x18] ;  /* 0x0000180001227983 */ /* 0x000f260000100800 */
[----:B------:R-:W-:Y:S01]  /*2570*/  SEL R6, RZ, 0xffffffff, P1 ;  /* 0xffffffffff067807 */ /* 0x000fe20000800000 */
[----:B------:R0:W4:Y:S01]  /*2580*/  @P0 LDG.E R0, desc[UR40][R4.64] ;  /* 0x0000002804000981 */ /* 0x000122000c1e1900 */
[----:B------:R-:W-:Y:S01]  /*2590*/  ISETP.GE.AND P0, PT, R16, UR4, PT ;  /* 0x0000000410007c0c */ /* 0x000fe2000bf06270 */
[----:B-1----:R-:W-:Y:S01]  /*25a0*/  IMAD.WIDE.U32 R54, R204, R56, R16 ;  /* 0x00000038cc367225 */ /* 0x002fe200078e0010 */
[----:B------:R-:W-:Y:S01]  /*25b0*/  ISETP.GE.AND P1, PT, R214, UR4, PT ;  /* 0x00000004d6007c0c */ /* 0x000fe2000bf26270 */
[----:B------:R-:W1:Y:S01]  /*25c0*/  S2R R36, SR_TID.X ;  /* 0x0000000000247919 */ /* 0x000e620000002100 */
[----:B------:R-:W-:Y:S01]  /*25d0*/  SEL R3, RZ, 0x1, P0 ;  /* 0x00000001ff037807 */ /* 0x000fe20000000000 */
[----:B------:R-:W-:Y:S01]  /*25e0*/  IMAD.SHL.U32 R6, R6, 0x2, RZ ;  /* 0x0000000206067824 */ /* 0x000fe200078e00ff */
[----:B------:R-:W-:Y:S01]  /*25f0*/  ISETP.GE.AND P0, PT, R215, UR4, PT ;  /* 0x00000004d7007c0c */ /* 0x000fe2000bf06270 */
[----:B0-----:R-:W-:Y:S01]  /*2600*/  VIADD R12, R7, 0xffffff80 ;  /* 0xffffff80070c7836 */ /* 0x001fe20000000000 */
[----:B------:R-:W-:Y:S01]  /*2610*/  SHF.R.S32.HI R7, RZ, 0x1f, R204 ;  /* 0x0000001fff077819 */ /* 0x000fe200000114cc */
[----:B------:R-:W-:Y:S01]  /*2620*/  IMAD.MOV.U32 R75, RZ, RZ, 0x20 ;  /* 0x00000020ff4b7424 */ /* 0x000fe200078e00ff */
[----:B------:R-:W-:Y:S01]  /*2630*/  LOP3.LUT R3, R6, 0x2, R3, 0xe2, !PT ;  /* 0x0000000206037812 */ /* 0x000fe200078ee203 */
[----:B------:R-:W-:Y:S01]  /*2640*/  IMAD R63, R57, 0x60, RZ ;  /* 0x00000060393f7824 */ /* 0x000fe200078e02ff */
[----:B------:R-:W-:Y:S01]  /*2650*/  SEL R4, RZ, 0x4, P0 ;  /* 0x00000004ff047807 */ /* 0x000fe20000000000 */
[----:B------:R-:W-:Y:S01]  /*2660*/  IMAD.SHL.U32 R59, R56, 0x40, RZ ;  /* 0x00000040383b7824 */ /* 0x000fe200078e00ff */
[----:B------:R-:W-:-:S02]  /*2670*/  SEL R5, RZ, 0x8, P1 ;  /* 0x00000008ff057807 */ /* 0x000fc40000800000 */
[----:B------:R-:W-:Y:S01]  /*2680*/  ISETP.GE.AND P0, PT, R213, UR4, PT ;  /* 0x00000004d5007c0c */ /* 0x000fe2000bf06270 */
[----:B---3--:R-:W-:Y:S01]  /*2690*/  IMAD.WIDE.U32 R20, R204, R30, R16 ;  /* 0x0000001ecc147225 */ /* 0x008fe200078e0010 */
[----:B------:R-:W-:Y:S02]  /*26a0*/  ISETP.GE.AND P1, PT, R212, UR4, PT ;  /* 0x00000004d4007c0c */ /* 0x000fe4000bf26270 */
[----:B------:R-:W-:Y:S01]  /*26b0*/  LOP3.LUT R4, R5, R3, R4, 0xfe, !PT ;  /* 0x0000000305047212 */ /* 0x000fe200078efe04 */
[----:B------:R-:W-:Y:S01]  /*26c0*/  IMAD.SHL.U32 R51, R30, 0x40, RZ ;  /* 0x000000401e337824 */ /* 0x000fe200078e00ff */
[----:B------:R-:W-:Y:S01]  /*26d0*/  SEL R5, RZ, 0x10, P0 ;  /* 0x00000010ff057807 */ /* 0x000fe20000000000 */
[----:B------:R-:W-:Y:S01]  /*26e0*/  IMAD.IADD R3, R32, 0x1, R33 ;  /* 0x0000000120037824 */ /* 0x000fe200078e0221 */
[----:B------:R-:W-:Y:S02]  /*26f0*/  SEL R6, RZ, 0x20, P1 ;  /* 0x00000020ff067807 */ /* 0x000fe40000800000 */
[----:B------:R-:W-:-:S02]  /*2700*/  SHF.R.S32.HI R23, RZ, 0x1f, R22 ;  /* 0x0000001fff177819 */ /* 0x000fc40000011416 */
[----:B------:R-:W-:Y:S01]  /*2710*/  LOP3.LUT R4, R6, R4, R5, 0xfe, !PT ;  /* 0x0000000406047212 */ /* 0x000fe200078efe05 */
[C---:B------:R-:W-:Y:S01]  /*2720*/  IMAD R6, R7.reuse, R30, RZ ;  /* 0x0000001e07067224 */ /* 0x040fe200078e02ff */
[----:B------:R-:W-:Y:S01]  /*2730*/  SHF.R.S32.HI R5, RZ, 0x1f, R12 ;  /* 0x0000001fff057819 */ /* 0x000fe2000001140c */
[----:B------:R-:W-:Y:S01]  /*2740*/  IMAD R7, R7, R56, RZ ;  /* 0x0000003807077224 */ /* 0x000fe200078e02ff */
[----:B------:R-:W-:Y:S01]  /*2750*/  ISETP.GE.AND P0, PT, R217, UR4, PT ;  /* 0x00000004d9007c0c */ /* 0x000fe2000bf06270 */
[C---:B------:R-:W-:Y:S01]  /*2760*/  IMAD R11, R204.reuse, R31, R6 ;  /* 0x0000001fcc0b7224 */ /* 0x040fe200078e0206 */
[----:B------:R-:W-:Y:S01]  /*2770*/  LEA.HI R14, R5, R12, RZ, 0x2 ;  /* 0x0000000c050e7211 */ /* 0x000fe200078f10ff */
[----:B------:R-:W-:Y:S01]  /*2780*/  IMAD.WIDE.U32 R8, R204, R30, R22 ;  /* 0x0000001ecc087225 */ /* 0x000fe200078e0016 */
[----:B-1----:R-:W-:Y:S02]  /*2790*/  SHF.R.U32.HI R36, RZ, 0x7, R36 ;  /* 0x00000007ff247819 */ /* 0x002fe40000011624 */
[----:B------:R-:W-:Y:S01]  /*27a0*/  LOP3.LUT R13, R14, 0xfffffffc, RZ, 0xc0, !PT ;  /* 0xfffffffc0e0d7812 */ /* 0x000fe200078ec0ff */
[----:B------:R-:W-:Y:S01]  /*27b0*/  IMAD.IADD R9, R9, 0x1, R11 ;  /* 0x0000000109097824 */ /* 0x000fe200078e020b */
[----:B------:R-:W-:Y:S01]  /*27c0*/  ISETP.NE.AND P6, PT, R36, 0x1, PT ;  /* 0x000000012400780c */ /* 0x000fe20003fc5270 */
[----:B------:R-:W-:Y:S01]  /*27d0*/  IMAD.IADD R21, R11, 0x1, R21 ;  /* 0x000000010b157824 */ /* 0x000fe200078e0215 */
[----:B------:R-:W-:Y:S01]  /*27e0*/  ISETP.GE.AND P1, PT, R216, UR4, PT ;  /* 0x00000004d8007c0c */ /* 0x000fe2000bf26270 */
[----:B------:R-:W-:Y:S01]  /*27f0*/  IMAD.IADD R15, R12, 0x1, -R13 ;  /* 0x000000010c0f7824 */ /* 0x000fe200078e0a0d */
[----:B------:R-:W-:Y:S01]  /*2800*/  SEL R5, RZ, 0x40, P0 ;  /* 0x00000040ff057807 */ /* 0x000fe20000000000 */
[C---:B------:R-:W-:Y:S01]  /*2810*/  IMAD R13, R204.reuse, R57, R7 ;  /* 0x00000039cc0d7224 */ /* 0x040fe200078e0207 */
[----:B-----5:R-:W-:Y:S01]  /*2820*/  SHF.R.S32.HI R7, RZ, 0x1f, R50 ;  /* 0x0000001fff077819 */ /* 0x020fe20000011432 */
[----:B------:R-:W-:Y:S01]  /*2830*/  IMAD.WIDE.U32 R52, R204, R56, R22 ;  /* 0x00000038cc347225 */ /* 0x000fe200078e0016 */
[----:B------:R-:W-:-:S02]  /*2840*/  SEL R10, RZ, 0x7fff80, P1 ;  /* 0x007fff80ff0a7807 */ /* 0x000fc40000800000 */
[----:B--2---:R-:W-:Y:S01]  /*2850*/  ISETP.GE.AND P0, PT, R16, R61, PT ;  /* 0x0000003d1000720c */ /* 0x004fe20003f06270 */
[----:B------:R-:W-:Y:S01]  /*2860*/  IMAD R6, R7, R30, RZ ;  /* 0x0000001e07067224 */ /* 0x000fe200078e02ff */
[----:B------:R-:W-:Y:S01]  /*2870*/  LOP3.LUT R35, R35, 0xfffffffe, RZ, 0xc0, !PT ;  /* 0xfffffffe23237812 */ /* 0x000fe200078ec0ff */
[----:B------:R-:W-:Y:S05]  /*2880*/  @!P6 WARPSYNC.ALL ;  /* 0x000000000000e948 */ /* 0x000fea0003800000 */
[----:B------:R-:W-:Y:S01]  /*2890*/  IMAD R11, R50, R31, R6 ;  /* 0x0000001f320b7224 */ /* 0x000fe200078e0206 */
[----:B------:R-:W-:Y:S01]  /*28a0*/  ULDC UR4, c[0x0][0x2f4] ;  /* 0x0000bd0000047ab9 */ /* 0x000fe20000000800 */
[----:B------:R-:W2:Y:S01]  /*28b0*/  LDL R6, [R1+0x14] ;  /* 0x0000140001067983 */ /* 0x000ea20000100800 */
[----:B------:R-:W-:Y:S01]  /*28c0*/  ISETP.GE.AND P2, PT, R2, UR4, PT ;  /* 0x0000000402007c0c */ /* 0x000fe2000bf46270 */
[----:B------:R-:W-:Y:S01]  /*28d0*/  IMAD.IADD R53, R53, 0x1, R13 ;  /* 0x0000000135357824 */ /* 0x000fe200078e020d */
[----:B------:R-:W-:Y:S01]  /*28e0*/  LOP3.LUT R10, R10, R4, R5, 0xfe, !PT ;  /* 0x000000040a0a7212 */ /* 0x000fe200078efe05 */
[----:B------:R-:W-:Y:S01]  /*28f0*/  IMAD.IADD R55, R13, 0x1, R55 ;  /* 0x000000010d377824 */ /* 0x000fe200078e0237 */
[----:B------:R-:W-:Y:S01]  /*2900*/  SEL R5, R61, RZ, P0 ;  /* 0x000000ff3d057207 */ /* 0x000fe20000000000 */
[----:B------:R-:W-:Y:S01]  /*2910*/  VIADD R60, R36, 0x8 ;  /* 0x00000008243c7836 */ /* 0x000fe20000000000 */
[----:B------:R-:W-:Y:S01]  /*2920*/  SHF.R.S32.HI R13, RZ, 0x1f, R14 ;  /* 0x0000001fff0d7819 */ /* 0x000fe2000001140e */
[----:B------:R-:W-:Y:S01]  /*2930*/  IMAD.WIDE.U32 R8, R50, R30, R8 ;  /* 0x0000001e32087225 */ /* 0x000fe200078e0008 */
[----:B------:R-:W-:-:S02]  /*2940*/  SHF.L.U64.HI R29, R30, 0x6, R31 ;  /* 0x000000061e1d7819 */ /* 0x000fc4000001021f */
[----:B------:R-:W-:Y:S01]  /*2950*/  LEA.HI R13, R13, R204, RZ, 0x3 ;  /* 0x000000cc0d0d7211 */ /* 0x000fe200078f18ff */
[----:B------:R-:W-:Y:S01]  /*2960*/  IMAD.IADD R5, R16, 0x1, R5 ;  /* 0x0000000110057824 */ /* 0x000fe200078e0205 */
[----:B------:R-:W-:Y:S01]  /*2970*/  SHF.L.U64.HI R58, R56, 0x6, R57 ;  /* 0x00000006383a7819 */ /* 0x000fe20000010239 */
[----:B------:R-:W-:Y:S01]  /*2980*/  IMAD.WIDE.U32 R20, R50, R30, R20 ;  /* 0x0000001e32147225 */ /* 0x000fe200078e0014 */
[----:B------:R-:W-:Y:S02]  /*2990*/  @P2 LOP3.LUT R35, R35, 0x1, RZ, 0xfc, !PT ;  /* 0x0000000123232812 */ /* 0x000fe400078efcff */
[----:B------:R-:W-:Y:S01]  /*29a0*/  LOP3.LUT R13, R13, 0xfffffff8, RZ, 0xc0, !PT ;  /* 0xfffffff80d0d7812 */ /* 0x000fe200078ec0ff */
[----:B------:R-:W-:Y:S01]  /*29b0*/  VIADD R36, R204, 0x40 ;  /* 0x00000040cc247836 */ /* 0x000fe20000000000 */
[----:B------:R-:W-:Y:S01]  /*29c0*/  SHF.R.S32.HI R4, RZ, 0x1f, R5 ;  /* 0x0000001fff047819 */ /* 0x000fe20000011405 */
[----:B------:R0:W-:Y:S01]  /*29d0*/  STL [R1], R35 ;  /* 0x0000002301007387 */ /* 0x0001e20000100800 */
[----:B------:R-:W-:-:S02]  /*29e0*/  IMAD R7, R7, R56, RZ ;  /* 0x0000003807077224 */ /* 0x000fc400078e02ff */
[----:B------:R-:W-:Y:S01]  /*29f0*/  IMAD.SHL.U32 R36, R36, 0x40, RZ ;  /* 0x0000004024247824 */ /* 0x000fe200078e00ff */
[----:B------:R-:W-:Y:S01]  /*2a00*/  LEA.HI R4, R4, R5, RZ, 0x3 ;  /* 0x0000000504047211 */ /* 0x000fe200078f18ff */
[----:B------:R-:W-:Y:S02]  /*2a10*/  IMAD.IADD R13, R204, 0x1, -R13 ;  /* 0x00000001cc0d7824 */ /* 0x000fe400078e0a0d */
[----:B------:R-:W-:Y:S02]  /*2a20*/  IMAD R5, R31, 0x60, RZ ;  /* 0x000000601f057824 */ /* 0x000fe400078e02ff */
[----:B------:R-:W-:-:S04]  /*2a30*/  IMAD.WIDE.U32 R52, R50, R56, R52 ;  /* 0x0000003832347225 */ /* 0x000fc800078e0034 */
[----:B0-----:R-:W-:Y:S01]  /*2a40*/  VIADD R35, R204, 0x40 ;  /* 0x00000040cc237836 */ /* 0x001fe20000000000 */
[----:B------:R-:W-:Y:S01]  /*2a50*/  LOP3.LUT R36, R36, 0x1c0, RZ, 0xc0, !PT ;  /* 0x000001c024247812 */ /* 0x000fe200078ec0ff */
[----:B------:R-:W-:-:S04]  /*2a60*/  IMAD.WIDE.U32 R30, R30, 0x60, RZ ;  /* 0x000000601e1e7825 */ /* 0x000fc800078e00ff */
[----:B------:R-:W-:Y:S02]  /*2a70*/  IMAD.SHL.U32 R35, R35, 0x40, RZ ;  /* 0x0000004023237824 */ /* 0x000fe400078e00ff */
[----:B------:R-:W-:Y:S02]  /*2a80*/  IMAD.SHL.U32 R73, R13, 0x40, RZ ;  /* 0x000000400d497824 */ /* 0x000fe400078e00ff */
[----:B------:R-:W-:Y:S01]  /*2a90*/  IMAD R7, R50, R57, R7 ;  /* 0x0000003932077224 */ /* 0x000fe200078e0207 */
[----:B------:R-:W-:Y:S01]  /*2aa0*/  LOP3.LUT R35, R35, 0x1c0, RZ, 0xc0, !PT ;  /* 0x000001c023237812 */ /* 0x000fe200078ec0ff */
[----:B------:R-:W-:Y:S01]  /*2ab0*/  IMAD.IADD R62, R31, 0x1, R5 ;  /* 0x000000011f3e7824 */ /* 0x000fe200078e0205 */
[----:B------:R-:W-:Y:S01]  /*2ac0*/  LOP3.LUT R5, R36, 0x38, R4, 0xf8, !PT ;  /* 0x0000003824057812 */ /* 0x000fe200078ef804 */
[----:B------:R-:W-:Y:S01]  /*2ad0*/  IMAD.WIDE.U32 R54, R50, R56, R54 ;  /* 0x0000003832367225 */ /* 0x000fe200078e0036 */
[----:B------:R-:W-:Y:S02]  /*2ae0*/  SHF.R.U32.HI R35, RZ, 0x3, R35 ;  /* 0x00000003ff237819 */ /* 0x000fe40000011623 */
[----:B------:R-:W-:Y:S01]  /*2af0*/  LOP3.LUT R73, R73, 0x1c0, RZ, 0xc0, !PT ;  /* 0x000001c049497812 */ /* 0x000fe200078ec0ff */
[----:B------:R-:W-:Y:S01]  /*2b00*/  IMAD.IADD R67, R53, 0x1, R7 ;  /* 0x0000000135437824 */ /* 0x000fe200078e0207 */
[----:B------:R-:W-:Y:S01]  /*2b10*/  LOP3.LUT R5, R5, R35, RZ, 0x3c, !PT ;  /* 0x0000002305057212 */ /* 0x000fe200078e3cff */
[----:B------:R-:W-:Y:S01]  /*2b20*/  IMAD.IADD R68, R7, 0x1, R55 ;  /* 0x0000000107447824 */ /* 0x000fe200078e0237 */
[----:B------:R-:W-:Y:S01]  /*2b30*/  SHF.R.U32.HI R76, RZ, 0x3, R73 ;  /* 0x00000003ff4c7819 */ /* 0x000fe20000011649 */
[----:B------:R-:W-:Y:S01]  /*2b40*/  IMAD.WIDE.U32 R56, R56, 0x60, RZ ;  /* 0x0000006038387825 */ /* 0x000fe200078e00ff */
[----:B------:R-:W-:-:S02]  /*2b50*/  LOP3.LUT R7, R73, 0x18, R16, 0xf8, !PT ;  /* 0x0000001849077812 */ /* 0x000fc400078ef810 */
[----:B------:R-:W-:Y:S01]  /*2b60*/  LOP3.LUT P2, RZ, R13, 0x4, RZ, 0xc0, !PT ;  /* 0x000000040dff7812 */ /* 0x000fe2000784c0ff */
[----:B------:R-:W-:Y:S01]  /*2b70*/  IMAD.SHL.U32 R61, R61, 0x2, RZ ;  /* 0x000000023d3d7824 */ /* 0x000fe200078e00ff */
[----:B------:R-:W-:Y:S02]  /*2b80*/  PRMT R84, R10, 0x8880, RZ ;  /* 0x000088800a547816 */ /* 0x000fe400000000ff */
[----:B------:R-:W-:Y:S02]  /*2b90*/  LOP3.LUT R7, R7, R76, RZ, 0x3c, !PT ;  /* 0x0000004c07077212 */ /* 0x000fe400078e3cff */
[----:B------:R-:W-:Y:S02]  /*2ba0*/  PRMT R84, R84, 0x7710, RZ ;  /* 0x0000771054547816 */ /* 0x000fe400000000ff */
[----:B------:R-:W-:Y:S02]  /*2bb0*/  SEL R75, R75, 0xffffffe0, !P2 ;  /* 0xffffffe04b4b7807 */ /* 0x000fe40005000000 */
[----:B------:R-:W-:Y:S01]  /*2bc0*/  LOP3.LUT R70, R4, 0xfffffff8, RZ, 0xc0, !PT ;  /* 0xfffffff804467812 */ /* 0x000fe200078ec0ff */
[----:B------:R-:W-:Y:S01]  /*2bd0*/  IMAD.IADD R63, R57, 0x1, R63 ;  /* 0x00000001393f7824 */ /* 0x000fe200078e023f */
[C---:B------:R-:W-:Y:S01]  /*2be0*/  LOP3.LUT R77, R84.reuse, 0x1, RZ, 0xc0, !PT ;  /* 0x00000001544d7812 */ /* 0x040fe200078ec0ff */
[----:B------:R-:W-:Y:S01]  /*2bf0*/  IMAD R64, R15, 0x40, R204 ;  /* 0x000000400f407824 */ /* 0x000fe200078e02cc */
[C---:B------:R-:W-:Y:S01]  /*2c00*/  LOP3.LUT R78, R84.reuse, 0x2, RZ, 0xc0, !PT ;  /* 0x00000002544e7812 */ /* 0x040fe200078ec0ff */
[----:B------:R-:W-:Y:S01]  /*2c10*/  IMAD.IADD R65, R9, 0x1, R11 ;  /* 0x0000000109417824 */ /* 0x000fe200078e020b */
[C---:B------:R-:W-:Y:S01]  /*2c20*/  LOP3.LUT R79, R84.reuse, 0x4, RZ, 0xc0, !PT ;  /* 0x00000004544f7812 */ /* 0x040fe200078ec0ff */
[----:B------:R-:W-:Y:S01]  /*2c30*/  IMAD.IADD R66, R11, 0x1, R21 ;  /* 0x000000010b427824 */ /* 0x000fe200078e0215 */
[----:B------:R-:W-:-:S02]  /*2c40*/  LOP3.LUT R80, R84, 0x8, RZ, 0xc0, !PT ;  /* 0x0000000854507812 */ /* 0x000fc400078ec0ff */
[C---:B------:R-:W-:Y:S02]  /*2c50*/  LOP3.LUT R81, R84.reuse, 0x10, RZ, 0xc0, !PT ;  /* 0x0000001054517812 */ /* 0x040fe400078ec0ff */
[----:B------:R-:W-:Y:S02]  /*2c60*/  LOP3.LUT R83, R84, 0x20, RZ, 0xc0, !PT ;  /* 0x0000002054537812 */ /* 0x000fe400078ec0ff */
[----:B------:R-:W-:Y:S01]  /*2c70*/  SHF.R.S32.HI R69, RZ, 0x3, R4 ;  /* 0x00000003ff457819 */ /* 0x000fe20000011404 */
[----:B------:R-:W-:Y:S01]  /*2c80*/  @!P6 BAR.SYNC.DEFER_BLOCKING 0x9, 0x100 ;  /* 0x024400000000eb1d */ /* 0x000fe20000010000 */
[----:B------:R-:W-:Y:S02]  /*2c90*/  ISETP.GE.AND P1, PT, R16, UR4, PT ;  /* 0x0000000410007c0c */ /* 0x000fe4000bf26270 */
[----:B------:R-:W-:Y:S02]  /*2ca0*/  SHF.R.S32.HI R72, RZ, 0x1f, R70 ;  /* 0x0000001fff487819 */ /* 0x000fe40000011446 */
[----:B------:R-:W-:Y:S01]  /*2cb0*/  LOP3.LUT R84, R84, 0x40, RZ, 0xc0, !PT ;  /* 0x0000004054547812 */ /* 0x000fe200078ec0ff */
[----:B----4-:R-:W-:Y:S01]  /*2cc0*/  IMAD.IADD R74, R34, 0x1, R5 ;  /* 0x00000001224a7824 */ /* 0x010fe200078e0205 */
[----:B------:R-:W-:-:S04]  /*2cd0*/  LOP3.LUT R5, R73, 0x38, R4, 0xf8, !PT ;  /* 0x0000003849057812 */ /* 0x000fc800078ef804 */
[----:B------:R-:W-:Y:S02]  /*2ce0*/  LOP3.LUT R5, R5, R76, RZ, 0x3c, !PT ;  /* 0x0000004c05057212 */ /* 0x000fe400078e3cff */
[----:B------:R-:W-:Y:S01]  /*2cf0*/  SHF.R.S32.HI R71, RZ, 0x1f, R0 ;  /* 0x0000001fff477819 */ /* 0x000fe20000011400 */
[C---:B--2---:R-:W-:Y:S02]  /*2d00*/  IMAD R82, R6.reuse, 0x200, R7 ;  /* 0x0000020006527824 */ /* 0x044fe400078e0207 */
[----:B------:R-:W-:Y:S02]  /*2d10*/  IMAD R85, R6, 0x200, R5 ;  /* 0x0000020006557824 */ /* 0x000fe400078e0205 */
[----:B------:R-:W-:-:S07]  /*2d20*/  IMAD.IADD R86, R75, 0x1, R82 ;  /* 0x000000014b567824 */ /* 0x000fce00078e0252 */
.L_x_9738:
[----:B--2---:R-:W2:Y:S01]  /*2d30*/  LDL.LU R15, [R1] ;  /* 0x00000000010f7983 */ /* 0x004ea20000300800 */
[----:B------:R-:W0:Y:S01]  /*2d40*/  LDC R91, c[0x0][0x430] ;  /* 0x00010c00ff5b7b82 */ /* 0x000e220000000800 */
        /* <DEDUP_REMOVED lines=10> */
[----:B------:R-:W3:Y:S08]  /*2df0*/  @!P2 LDC.64 R4, c[0x0][0x418] ;  /* 0x00010600ff04ab82 */ /* 0x000ef00000000a00 */
[----:B----4-:R-:W4:Y:S08]  /*2e00*/  @P3 LDC R11, c[0x0][0x434] ;  /* 0x00010d00ff0b3b82 */ /* 0x010f300000000800 */
        /* <DEDUP_REMOVED lines=15> */
[C---:B------:R-:W-:Y:S01]  /*2f00*/  IMAD R7, R18.reuse, 0x1800, R82 ;  /* 0x0000180012077824 */ /* 0x040fe200078e0252 */
[----:B------:R-:W-:Y:S01]  /*2f10*/  BSSY B0, `(.L_x_9685) ;  /* 0x000030d000007945 */ /* 0x000fe20003800000 */
[----:B------:R-:W-:-:S02]  /*2f20*/  IMAD R89, R18, 0x1800, R86 ;  /* 0x0000180012597824 */ /* 0x000fc400078e0256 */
[----:B------:R-:W-:Y:S02]  /*2f30*/  IMAD R91, R91, R6, R32 ;  /* 0x000000065b5b7224 */ /* 0x000fe400078e0220 */
[--C-:B------:R-:W-:Y:S02]  /*2f40*/  IMAD R98, R7, 0x2, R26.reuse ;  /* 0x0000000207627824 */ /* 0x100fe400078e021a */
[----:B------:R-:W-:Y:S01]  /*2f50*/  IMAD R89, R89, 0x2, R26 ;  /* 0x0000000259597824 */ /* 0x000fe200078e021a */
[----:B--2---:R-:W-:-:S04]  /*2f60*/  LOP3.LUT R15, R15, 0xfffffffd, RZ, 0xc0, !PT ;  /* 0xfffffffd0f0f7812 */ /* 0x004fc800078ec0ff */
[----:B------:R-:W-:-:S05]  /*2f70*/  @P3 LOP3.LUT R15, R15, 0x2, RZ, 0xfc, !PT ;  /* 0x000000020f0f3812 */ /* 0x000fca00078efcff */
[----:B------:R0:W-:Y:S01]  /*2f80*/  STL [R1], R15 ;  /* 0x0000000f01007387 */ /* 0x0001e20000100800 */
[----:B------:R-:W-:Y:S05]  /*2f90*/  @!P2 BRA `(.L_x_9686) ;  /* 0x0000002c0008a947 */ /* 0x000fea0003800000 */
[----:B------:R-:W-:Y:S01]  /*2fa0*/  SHF.R.S32.HI R92, RZ, 0x1f, R91 ;  /* 0x0000001fff5c7819 */ /* 0x000fe2000001145b */
[----:B------:R-:W-:Y:S01]  /*2fb0*/  ULDC.64 UR4, c[0x0][0x300] ;  /* 0x0000c00000047ab9 */ /* 0x000fe20000000a00 */
[----:B-----5:R-:W-:Y:S01]  /*2fc0*/  SHF.R.S32.HI R93, RZ, 0x1f, R90 ;  /* 0x0000001fff5d7819 */ /* 0x020fe2000001145a */
[----:B0-----:R-:W-:-:S04]  /*2fd0*/  IMAD.WIDE.U32 R4, R91, UR4, RZ ;  /* 0x000000045b047c25 */ /* 0x001fc8000f8e00ff */
[----:B------:R-:W-:Y:S02]  /*2fe0*/  IMAD R6, R92, UR4, RZ ;  /* 0x000000045c067c24 */ /* 0x000fe4000f8e02ff */
[----:B------:R-:W-:Y:S02]  /*2ff0*/  IMAD R94, R27, -0x60, R24 ;  /* 0xffffffa01b5e7824 */ /* 0x000fe400078e0218 */
[----:B------:R-:W-:Y:S01]  /*3000*/  IMAD R7, R91, UR5, R6 ;  /* 0x000000055b077c24 */ /* 0x000fe2000f8e0206 */
[----:B------:R-:W-:Y:S01]  /*3010*/  ULDC.64 UR4, c[0x0][0x310] ;  /* 0x0000c40000047ab9 */ /* 0x000fe20000000a00 */
[----:B------:R-:W-:Y:S01]  /*3020*/  IMAD R6, R62, R27, RZ ;  /* 0x0000001b3e067224 */ /* 0x000fe200078e02ff */
[----:B------:R-:W-:Y:S01]  /*3030*/  VIMNMX R94, R94, 0x60, PT ;  /* 0x000000605e5e7848 */ /* 0x000fe20003fe0100 */
[----:B------:R-:W-:Y:S02]  /*3040*/  IMAD R11, R93, UR4, RZ ;  /* 0x000000045d0b7c24 */ /* 0x000fe4000f8e02ff */
[----:B------:R-:W-:Y:S01]  /*3050*/  IMAD.IADD R5, R5, 0x1, R7 ;  /* 0x0000000105057824 */ /* 0x000fe200078e0207 */
[----:B------:R-:W-:Y:S01]  /*3060*/  SHF.R.S32.HI R7, RZ, 0x1f, R27 ;  /* 0x0000001fff077819 */ /* 0x000fe2000001141b */
[----:B------:R-:W-:-:S02]  /*3070*/  IMAD R11, R90, UR5, R11 ;  /* 0x000000055a0b7c24 */ /* 0x000fc4000f8e020b */
[----:B------:R-:W-:Y:S01]  /*3080*/  IMAD.WIDE.U32 R4, R90, UR4, R4 ;  /* 0x000000045a047c25 */ /* 0x000fe2000f8e0004 */
[----:B------:R-:W-:-:S03]  /*3090*/  ULDC.64 UR4, c[0x0][0x308] ;  /* 0x0000c20000047ab9 */ /* 0x000fc60000000a00 */
[----:B------:R-:W-:Y:S02]  /*30a0*/  IMAD.IADD R5, R5, 0x1, R11 ;  /* 0x0000000105057824 */ /* 0x000fe400078e020b */
[----:B------:R-:W-:Y:S02]  /*30b0*/  IMAD R11, R7, R30, R6 ;  /* 0x0000001e070b7224 */ /* 0x000fe400078e0206 */
[----:B------:R-:W-:-:S04]  /*30c0*/  IMAD.WIDE.U32 R4, R205, UR4, R4 ;  /* 0x00000004cd047c25 */ /* 0x000fc8000f8e0004 */
[----:B------:R-:W-:Y:S01]  /*30d0*/  IMAD R97, R205, UR5, R5 ;  /* 0x00000005cd617c24 */ /* 0x000fe2000f8e0205 */
[----:B------:R-:W-:Y:S01]  /*30e0*/  ULDC.64 UR4, c[0x0][0x2e8] ;  /* 0x0000ba0000047ab9 */ /* 0x000fe20000000a00 */
[-C--:B------:R-:W-:Y:S01]  /*30f0*/  IMAD R5, R63, R27.reuse, RZ ;  /* 0x0000001b3f057224 */ /* 0x080fe200078e02ff */
[C---:B------:R-:W-:Y:S01]  /*3100*/  LEA R96, P2, R4.reuse, UR4, 0x1 ;  /* 0x0000000404607c11 */ /* 0x040fe2000f8408ff */
[----:B------:R-:W-:Y:S02]  /*3110*/  ULDC.U8 UR4, c[0x0][0x410] ;  /* 0x0001040000047ab9 */ /* 0x000fe40000000000 */
[----:B------:R-:W-:Y:S01]  /*3120*/  IMAD R13, R7, R56, R5 ;  /* 0x00000038070d7224 */ /* 0x000fe200078e0205 */
[----:B------:R-:W-:Y:S01]  /*3130*/  LEA.HI.X R97, R4, UR5, R97, 0x1, P2 ;  /* 0x0000000504617c11 */ /* 0x000fe200090f0c61 */
[----:B------:R-:W-:Y:S01]  /*3140*/  IMAD.WIDE.U32 R4, R30, R27, RZ ;  /* 0x0000001b1e047225 */ /* 0x000fe200078e00ff */
[----:B------:R-:W-:-:S03]  /*3150*/  ISETP.NE.AND P2, PT, RZ, UR4, PT ;  /* 0x00000004ff007c0c */ /* 0x000fc6000bf45270 */
[----:B------:R-:W-:-:S04]  /*3160*/  IMAD.WIDE.U32 R6, R56, R27, RZ ;  /* 0x0000001b38067225 */ /* 0x000fc800078e00ff */
[----:B------:R-:W-:Y:S02]  /*3170*/  IMAD.IADD R100, R5, 0x1, R11 ;  /* 0x0000000105647824 */ /* 0x000fe400078e020b */
[----:B------:R-:W-:-:S04]  /*3180*/  IMAD.IADD R11, R7, 0x1, R13 ;  /* 0x00000001070b7824 */ /* 0x000fc800078e020d */
[----:B------:R-:W-:Y:S05]  /*3190*/  @!P2 BRA `(.L_x_9687) ;  /* 0x00000014003ca947 */ /* 0x000fea0003800000 */
        /* <DEDUP_REMOVED lines=16> */
[----:B------:R-:W-:-:S05]  /*32a0*/  IADD3 R15, P3, R52, R6, RZ ;  /* 0x00000006340f7210 */ /* 0x000fca0007f7e0ff */
[----:B------:R-:W-:Y:S01]  /*32b0*/  IMAD.X R40, R11, 0x1, R67, P3 ;  /* 0x000000010b287824 */ /* 0x000fe200018e0643 */
        /* <DEDUP_REMOVED lines=13> */
.L_x_9689:
[----:B------:R-:W-:Y:S05]  /*3390*/  BSYNC B1 ;  /* 0x0000000000017941 */ /* 0x000fea0003800000 */
.L_x_9688:
[----:B0-----:R-:W-:Y:S01]  /*33a0*/  VIADD R12, R204, 0x40 ;  /* 0x00000040cc0c7836 */ /* 0x001fe20000000000 */
[----:B------:R-:W-:Y:S01]  /*33b0*/  BSSY B1, `(.L_x_9690) ;  /* 0x0000019000017945 */ /* 0x000fe20003800000 */
[----:B-----5:R-:W-:Y:S02]  /*33c0*/  IMAD.MOV.U32 R13, RZ, RZ, R40 ;  /* 0x000000ffff0d7224 */ /* 0x020fe400078e0028 */
[----:B------:R-:W-:Y:S01]  /*33d0*/  IMAD.MOV.U32 R15, RZ, RZ, R41 ;  /* 0x000000ffff0f7224 */ /* 0x000fe200078e0029 */
[----:B------:R-:W-:-:S13]  /*33e0*/  ISETP.GE.AND P4, PT, R12, R94, PT ;  /* 0x0000005e0c00720c */ /* 0x000fda0003f86270 */
[----:B------:R-:W-:Y:S05]  /*33f0*/  @P4 BRA `(.L_x_9691) ;  /* 0x0000000000504947 */ /* 0x000fea0003800000 */
        /* <DEDUP_REMOVED lines=20> */
.L_x_9691:
[----:B------:R-:W-:Y:S05]  /*3540*/  BSYNC B1 ;  /* 0x0000000000017941 */ /* 0x000fea0003800000 */
.L_x_9690:
[----:B0-----:R-:W-:Y:S01]  /*3550*/  IMAD.MOV.U32 R4, RZ, RZ, R44 ;  /* 0x000000ffff047224 */ /* 0x001fe200078e002c */
[----:B------:R-:W-:Y:S01]  /*3560*/  ISETP.NE.AND P3, PT, R210, 0x3, PT ;  /* 0x00000003d200780c */ /* 0x000fe20003f65270 */
        /* <DEDUP_REMOVED lines=10> */
[----:B-----5:R-:W-:Y:S01]  /*3610*/  IMAD.MOV.U32 R4, RZ, RZ, R32 ;  /* 0x000000ffff047224 */ /* 0x020fe200078e0020 */
        /* <DEDUP_REMOVED lines=16> */
[----:B------:R-:W-:Y:S02]  /*3720*/  PRMT R105, R6, 0x7610, R105 ;  /* 0x0000761006697816 */ /* 0x000fe40000000069 */
[----:B------:R-:W-:Y:S01]  /*3730*/  PRMT R106, R7, 0x7610, R106 ;  /* 0x00007610076a7816 */ /* 0x000fe2000000006a */
[----:B------:R-:W-:Y:S06]  /*3740*/  @!P3 BRA `(.L_x_9692) ;  /* 0x000000000004b947 */ /* 0x000fec0003800000 */
[----:B------:R-:W-:Y:S01]  /*3750*/  BPT.TRAP 0x1 ;  /* 0x000000040000795c */ /* 0x000fe20000300000 */
.L_x_9692:
[----:B------:R-:W-:Y:S01]  /*3760*/  IMAD R87, R18, 0x8, R19 ;  /* 0x0000000812577824 */ /* 0x000fe200078e0213 */
[----:B------:R-:W-:Y:S01]  /*3770*/  SHF.L.U32 R95, R208, 0x1f, RZ ;  /* 0x0000001fd05f7819 */ /* 0x000fe200000006ff */
[----:B------:R-:W-:Y:S03]  /*3780*/  BSSY B1, `(.L_x_9693) ;  /* 0x0000003000017945 */ /* 0x000fe60003800000 */
[----:B------:R-:W0:Y:S02]  /*3790*/  SYNCS.PHASECHK.TRANS64.TRYWAIT P5, [R87+URZ+0x22890], R95 ;  /* 0x0228905f570075a7 */ /* 0x000e2400080a017f */
[----:B0-----:R-:W-:Y:S05]  /*37a0*/  @!P5 BRA `(.L_x_9694) ;  /* 0x000001680034d947 */ /* 0x001fea0003800000 */
.L_x_9951:
[----:B------:R-:W-:Y:S05]  /*37b0*/  BSYNC B1 ;  /* 0x0000000000017941 */ /* 0x000fea0003800000 */
.L_x_9693:
[----:B------:R-:W-:-:S03]  /*37c0*/  UMOV UR4, 0xffffffff ;  /* 0xffffffff00047882 */ /* 0x000fc60000000000 */
[----:B------:R-:W-:Y:S05]  /*37d0*/  BRA.DIV UR4, `(.L_x_9695) ;  /* 0x0000016a043c7947 */ /* 0x000fea000b800000 */
[----:B------:R1:W2:Y:S04]  /*37e0*/  SHFL.IDX PT, R99, R97, RZ, 0x1c1f ;  /* 0x001c1fff61637589 */ /* 0x0002a800000e0000 */
[----:B------:R1:W3:Y:S02]  /*37f0*/  SHFL.IDX PT, R14, R96, RZ, 0x1c1f ;  /* 0x001c1fff600e7589 */ /* 0x0002e400000e0000 */
.L_x_9955:
[----:B------:R-:W-:Y:S04]  /*3800*/  BSSY B1, `(.L_x_9696) ;  /* 0x0000070000017945 */ /* 0x000fe80003800000 */
[----:B------:R-:W-:Y:S05]  /*3810*/  @P2 BRA `(.L_x_9697) ;  /* 0x0000000400b82947 */ /* 0x000fea0003800000 */
[----:B------:R-:W-:Y:S04]  /*3820*/  BSSY B2, `(.L_x_9698) ;  /* 0x0000036000027945 */ /* 0x000fe80003800000 */
[----:B------:R-:W-:Y:S05]  /*3830*/  @P1 BRA `(.L_x_9699) ;  /* 0x0000000000d01947 */ /* 0x000fea0003800000 */
[----:B------:R4:W0:Y:S01]  /*3840*/  LDS.128 R4, [R98] ;  /* 0x0000000062047984 */ /* 0x0008220000000c00 */
[C---:B---3--:R-:W-:Y:S01]  /*3850*/  LEA R12, P2, R16.reuse, R14, 0x1 ;  /* 0x0000000e100c7211 */ /* 0x048fe200078408ff */
[----:B------:R-:W-:Y:S03]  /*3860*/  BSSY B3, `(.L_x_9700) ;  /* 0x0000030000037945 */ /* 0x000fe60003800000 */
[----:B--2---:R-:W-:Y:S02]  /*3870*/  LEA.HI.X R13, R16, R99, R17, 0x1, P2 ;  /* 0x00000063100d7211 */ /* 0x004fe400010f0c11 */
[----:B------:R-:W-:-:S13]  /*3880*/  ISETP.GE.AND P2, PT, R22, R88, PT ;  /* 0x000000581600720c */ /* 0x000fda0003f46270 */
[----:B----4-:R-:W-:Y:S05]  /*3890*/  @P2 BRA `(.L_x_9701) ;  /* 0x0000000000b02947 */ /* 0x010fea0003800000 */
[----:B------:R-:W-:Y:S02]  /*38a0*/  SHF.R.U64 R15, R46, 0x10, R47 ;  /* 0x000000102e0f7819 */ /* 0x000fe4000000122f */
[----:B------:R-:W-:Y:S02]  /*38b0*/  SHF.R.U64 R11, R44, 0x10, R45 ;  /* 0x000000102c0b7819 */ /* 0x000fe4000000122d */
[----:B------:R-:W-:Y:S02]  /*38c0*/  PRMT R15, R109, 0x5410, R15 ;  /* 0x000054106d0f7816 */ /* 0x000fe4000000000f */
[----:B------:R-:W-:Y:S01]  /*38d0*/  PRMT R11, R108, 0x5410, R11 ;  /* 0x000054106c0b7816 */ /* 0x000fe2000000000b */
[C---:B0-----:R-:W-:Y:S01]  /*38e0*/  IMAD.U32 R108, R5.reuse, 0x10000, RZ ;  /* 0x00010000056c7824 */ /* 0x041fe200078e00ff */
[----:B------:R-:W-:Y:S02]  /*38f0*/  SHF.R.U32.HI R46, RZ, 0x10, R47 ;  /* 0x00000010ff2e7819 */ /* 0x000fe4000001162f */
[----:B------:R-:W-:-:S02]  /*3900*/  LOP3.LUT R110, R5, 0xffff0000, RZ, 0xc0, !PT ;  /* 0xffff0000056e7812 */ /* 0x000fc400078ec0ff */
[C---:B------:R-:W-:Y:S01]  /*3910*/  LOP3.LUT R47, R15.reuse, 0xffff0000, RZ, 0xc0, !PT ;  /* 0xffff00000f2f7812 */ /* 0x040fe200078ec0ff */
[----:B------:R-:W-:Y:S01]  /*3920*/  IMAD.U32 R15, R15, 0x10000, RZ ;  /* 0x000100000f0f7824 */ /* 0x000fe200078e00ff */
[C---:B------:R-:W-:Y:S01]  /*3930*/  LOP3.LUT R109, R11.reuse, 0xffff0000, RZ, 0xc0, !PT ;  /* 0xffff00000b6d7812 */ /* 0x040fe200078ec0ff */
[----:B------:R-:W-:Y:S01]  /*3940*/  IMAD.U32 R11, R11, 0x10000, RZ ;  /* 0x000100000b0b7824 */ /* 0x000fe200078e00ff */
[----:B------:R-:W-:Y:S01]  /*3950*/  SHF.R.U32.HI R45, RZ, 0x10, R45 ;  /* 0x00000010ff2d7819 */ /* 0x000fe2000001162d */
[C---:B------:R-:W-:Y:S01]  /*3960*/  FMUL.FTZ R5, R110.reuse, R47 ;  /* 0x0000002f6e057220 */ /* 0x040fe20000410000 */
[----:B------:R-:W-:Y:S01]  /*3970*/  PRMT R46, R101, 0x5432, R46 ;  /* 0x00005432652e7816 */ /* 0x000fe2000000002e */
[-C--:B------:R-:W-:Y:S01]  /*3980*/  FMUL.FTZ R110, R110, R109.reuse ;  /* 0x0000006d6e6e7220 */ /* 0x080fe20000410000 */
[----:B------:R-:W-:Y:S01]  /*3990*/  PRMT R45, R111, 0x5410, R45 ;  /* 0x000054106f2d7816 */ /* 0x000fe2000000002d */
[C---:B------:R-:W-:Y:S02]  /*39a0*/  FFMA.FTZ R44, R108.reuse, R109, -R5 ;  /* 0x0000006d6c2c7223 */ /* 0x040fe40000010805 */
[----:B------:R-:W-:Y:S01]  /*39b0*/  FFMA.FTZ R5, R108, R47, R110 ;  /* 0x0000002f6c057223 */ /* 0x000fe2000001006e */
[----:B------:R-:W-:Y:S01]  /*39c0*/  LOP3.LUT R110, R6, 0xffff0000, RZ, 0xc0, !PT ;  /* 0xffff0000066e7812 */ /* 0x000fe200078ec0ff */
[C---:B------:R-:W-:Y:S01]  /*39d0*/  IMAD.U32 R47, R46.reuse, 0x10000, RZ ;  /* 0x000100002e2f7824 */ /* 0x040fe200078e00ff */
[----:B------:R-:W-:Y:S01]  /*39e0*/  LOP3.LUT R46, R46, 0xffff0000, RZ, 0xc0, !PT ;  /* 0xffff00002e2e7812 */ /* 0x000fe200078ec0ff */
[C---:B------:R-:W-:Y:S01]  /*39f0*/  IMAD.U32 R109, R45.reuse, 0x10000, RZ ;  /* 0x000100002d6d7824 */ /* 0x040fe200078e00ff */
[----:B------:R-:W-:Y:S01]  /*3a00*/  LOP3.LUT R45, R45, 0xffff0000, RZ, 0xc0, !PT ;  /* 0xffff00002d2d7812 */ /* 0x000fe200078ec0ff */
[----:B------:R-:W-:Y:S01]  /*3a10*/  FMUL.FTZ R111, R110, R47 ;  /* 0x0000002f6e6f7220 */ /* 0x000fe20000410000 */
[----:B------:R-:W-:-:S02]  /*3a20*/  IMAD.U32 R108, R6, 0x10000, RZ ;  /* 0x00010000066c7824 */ /* 0x000fc400078e00ff */
[-C--:B------:R-:W-:Y:S01]  /*3a30*/  FMUL.FTZ R110, R110, R109.reuse ;  /* 0x0000006d6e6e7220 */ /* 0x080fe20000410000 */
[----:B------:R-:W-:Y:S01]  /*3a40*/  F2FP.BF16.F32.PACK_AB R5, R5, R44 ;  /* 0x0000002c0505723e */ /* 0x000fe200000010ff */
[C---:B------:R-:W-:Y:S02]  /*3a50*/  FFMA.FTZ R6, R108.reuse, R109, -R111 ;  /* 0x0000006d6c067223 */ /* 0x040fe4000001086f */
[----:B------:R-:W-:Y:S01]  /*3a60*/  FFMA.FTZ R47, R108, R47, R110 ;  /* 0x0000002f6c2f7223 */ /* 0x000fe2000001006e */
[C---:B------:R-:W-:Y:S01]  /*3a70*/  LOP3.LUT R108, R7.reuse, 0xffff0000, RZ, 0xc0, !PT ;  /* 0xffff0000076c7812 */ /* 0x040fe200078ec0ff */
[----:B------:R-:W-:-:S03]  /*3a80*/  IMAD.U32 R109, R7, 0x10000, RZ ;  /* 0x00010000076d7824 */ /* 0x000fc600078e00ff */
[----:B------:R-:W-:Y:S01]  /*3a90*/  F2FP.BF16.F32.PACK_AB R6, R47, R6 ;  /* 0x000000062f06723e */ /* 0x000fe200000010ff */
[CC--:B------:R-:W-:Y:S01]  /*3aa0*/  FMUL.FTZ R110, R108.reuse, R46.reuse ;  /* 0x0000002e6c6e7220 */ /* 0x0c0fe20000410000 */
[-C--:B------:R-:W-:Y:S01]  /*3ab0*/  FMUL.FTZ R111, R108, R45.reuse ;  /* 0x0000002d6c6f7220 */ /* 0x080fe20000410000 */
[C---:B------:R-:W-:Y:S01]  /*3ac0*/  LOP3.LUT R108, R4.reuse, 0xffff0000, RZ, 0xc0, !PT ;  /* 0xffff0000046c7812 */ /* 0x040fe200078ec0ff */
[----:B------:R-:W-:Y:S02]  /*3ad0*/  IMAD.U32 R4, R4, 0x10000, RZ ;  /* 0x0001000004047824 */ /* 0x000fe400078e00ff */
[C---:B------:R-:W-:Y:S01]  /*3ae0*/  FFMA.FTZ R7, R109.reuse, R45, -R110 ;  /* 0x0000002d6d077223 */ /* 0x040fe2000001086e */
[----:B------:R-:W-:Y:S01]  /*3af0*/  FFMA.FTZ R46, R109, R46, R111 ;  /* 0x0000002e6d2e7223 */ /* 0x000fe2000001006f */
[C---:B------:R-:W-:Y:S01]  /*3b00*/  FMUL.FTZ R45, R108.reuse, R15 ;  /* 0x0000000f6c2d7220 */ /* 0x040fe20000410000 */
[----:B------:R-:W-:-:S03]  /*3b10*/  FMUL.FTZ R108, R108, R11 ;  /* 0x0000000b6c6c7220 */ /* 0x000fc60000410000 */
[----:B------:R-:W-:Y:S01]  /*3b20*/  F2FP.BF16.F32.PACK_AB R7, R46, R7 ;  /* 0x000000072e07723e */ /* 0x000fe200000010ff */
[C---:B------:R-:W-:Y:S01]  /*3b30*/  FFMA.FTZ R11, R4.reuse, R11, -R45 ;  /* 0x0000000b040b7223 */ /* 0x040fe2000001082d */
[----:B------:R-:W-:-:S05]  /*3b40*/  FFMA.FTZ R108, R4, R15, R108 ;  /* 0x0000000f046c7223 */ /* 0x000fca000001006c */
[----:B------:R-:W-:-:S07]  /*3b50*/  F2FP.BF16.F32.PACK_AB R4, R108, R11 ;  /* 0x0000000b6c04723e */ /* 0x000fce00000010ff */
.L_x_9701:
[----:B------:R-:W-:Y:S05]  /*3b60*/  BSYNC B3 ;  /* 0x0000000000037941 */ /* 0x000fea0003800000 */
.L_x_9700:
[----:B0-----:R4:W-:Y:S02]  /*3b70*/  ST.E.128 desc[UR40][R12.64], R4 ;  /* 0x000000040c007985 */ /* 0x0019e4000c101d28 */
.L_x_9699:
[----:B------:R-:W-:Y:S05]  /*3b80*/  BSYNC B2 ;  /* 0x0000000000027941 */ /* 0x000fea0003800000 */
.L_x_9698:
[----:B----4-:R-:W4:Y:S02]  /*3b90*/  LDL R4, [R1] ;  /* 0x0000000001047983 */ /* 0x010f240000100800 */
[----:B----4-:R-:W-:-:S13]  /*3ba0*/  LOP3.LUT P2, RZ, R4, 0x1, RZ, 0xc0, !PT ;  /* 0x0000000104ff7812 */ /* 0x010fda000784c0ff */
        /* <DEDUP_REMOVED lines=8> */
[----:B------:R-:W-:Y:S01]  /*3c30*/  SHF.R.U64 R11, R40, 0x10, R41 ;  /* 0x00000010280b7819 */ /* 0x000fe20000001229 */
[C---:B0-----:R-:W-:Y:S01]  /*3c40*/  IMAD.U32 R40, R5.reuse, 0x10000, RZ ;  /* 0x0001000005287824 */ /* 0x041fe200078e00ff */
[----:B------:R-:W-:Y:S02]  /*3c50*/  PRMT R14, R100, 0x5432, R14 ;  /* 0x00005432640e7816 */ /* 0x000fe4000000000e */
[----:B------:R-:W-:Y:S02]  /*3c60*/  PRMT R11, R112, 0x5410, R11 ;  /* 0x00005410700b7816 */ /* 0x000fe4000000000b */
[----:B------:R-:W-:Y:S02]  /*3c70*/  SHF.R.U32.HI R45, RZ, 0x10, R43 ;  /* 0x00000010ff2d7819 */ /* 0x000fe4000001162b */
[----:B------:R-:W-:-:S02]  /*3c80*/  LOP3.LUT R15, R5, 0xffff0000, RZ, 0xc0, !PT ;  /* 0xffff0000050f7812 */ /* 0x000fc400078ec0ff */
[C---:B------:R-:W-:Y:S01]  /*3c90*/  LOP3.LUT R43, R14.reuse, 0xffff0000, RZ, 0xc0, !PT ;  /* 0xffff00000e2b7812 */ /* 0x040fe200078ec0ff */
[----:B------:R-:W-:Y:S01]  /*3ca0*/  IMAD.U32 R14, R14, 0x10000, RZ ;  /* 0x000100000e0e7824 */ /* 0x000fe200078e00ff */
[C---:B------:R-:W-:Y:S01]  /*3cb0*/  LOP3.LUT R42, R11.reuse, 0xffff0000, RZ, 0xc0, !PT ;  /* 0xffff00000b2a7812 */ /* 0x040fe200078ec0ff */
[----:B------:R-:W-:Y:S01]  /*3cc0*/  IMAD.U32 R11, R11, 0x10000, RZ ;  /* 0x000100000b0b7824 */ /* 0x000fe200078e00ff */
[----:B------:R-:W-:Y:S01]  /*3cd0*/  SHF.R.U32.HI R41, RZ, 0x10, R41 ;  /* 0x00000010ff297819 */ /* 0x000fe20000011629 */
[CC--:B------:R-:W-:Y:S02]  /*3ce0*/  FMUL.FTZ R5, R15.reuse, R43.reuse ;  /* 0x0000002b0f057220 */ /* 0x0c0fe40000410000 */
[-C--:B------:R-:W-:Y:S01]  /*3cf0*/  FMUL.FTZ R44, R15, R42.reuse ;  /* 0x0000002a0f2c7220 */ /* 0x080fe20000410000 */
[----:B------:R-:W-:Y:S02]  /*3d00*/  IMAD.U32 R15, R6, 0x10000, RZ ;  /* 0x00010000060f7824 */ /* 0x000fe400078e00ff */
[C---:B------:R-:W-:Y:S01]  /*3d10*/  FFMA.FTZ R5, R40.reuse, R42, -R5 ;  /* 0x0000002a28057223 */ /* 0x040fe20000010805 */
[----:B------:R-:W-:Y:S01]  /*3d20*/  PRMT R42, R113, 0x5410, R41 ;  /* 0x00005410712a7816 */ /* 0x000fe20000000029 */
[----:B------:R-:W-:Y:S01]  /*3d30*/  FFMA.FTZ R40, R40, R43, R44 ;  /* 0x0000002b28287223 */ /* 0x000fe2000001002c */
[----:B------:R-:W-:-:S02]  /*3d40*/  PRMT R43, R114, 0x5410, R45 ;  /* 0x00005410722b7816 */ /* 0x000fc4000000002d */
[----:B------:R-:W-:Y:S01]  /*3d50*/  LOP3.LUT R41, R6, 0xffff0000, RZ, 0xc0, !PT ;  /* 0xffff000006297812 */ /* 0x000fe200078ec0ff */
[C---:B------:R-:W-:Y:S01]  /*3d60*/  IMAD.U32 R44, R42.reuse, 0x10000, RZ ;  /* 0x000100002a2c7824 */ /* 0x040fe200078e00ff */
[----:B------:R-:W-:Y:S01]  /*3d70*/  LOP3.LUT R42, R42, 0xffff0000, RZ, 0xc0, !PT ;  /* 0xffff00002a2a7812 */ /* 0x000fe200078ec0ff */
[----:B------:R-:W-:Y:S01]  /*3d80*/  IMAD.U32 R46, R43, 0x10000, RZ ;  /* 0x000100002b2e7824 */ /* 0x000fe200078e00ff */
[----:B------:R-:W-:-:S03]  /*3d90*/  F2FP.BF16.F32.PACK_AB R5, R40, R5 ;  /* 0x000000052805723e */ /* 0x000fc600000010ff */
[C---:B------:R-:W-:Y:S01]  /*3da0*/  FMUL.FTZ R6, R41.reuse, R46 ;  /* 0x0000002e29067220 */ /* 0x040fe20000410000 */
[----:B------:R-:W-:-:S03]  /*3db0*/  FMUL.FTZ R41, R41, R44 ;  /* 0x0000002c29297220 */ /* 0x000fc60000410000 */
[C---:B------:R-:W-:Y:S01]  /*3dc0*/  FFMA.FTZ R6, R15.reuse, R44, -R6 ;  /* 0x0000002c0f067223 */ /* 0x040fe20000010806 */
[----:B------:R-:W-:Y:S01]  /*3dd0*/  FFMA.FTZ R15, R15, R46, R41 ;  /* 0x0000002e0f0f7223 */ /* 0x000fe20000010029 */
[----:B------:R-:W-:Y:S02]  /*3de0*/  LOP3.LUT R44, R43, 0xffff0000, RZ, 0xc0, !PT ;  /* 0xffff00002b2c7812 */ /* 0x000fe400078ec0ff */
[C---:B------:R-:W-:Y:S01]  /*3df0*/  LOP3.LUT R41, R7.reuse, 0xffff0000, RZ, 0xc0, !PT ;  /* 0xffff000007297812 */ /* 0x040fe200078ec0ff */
[----:B------:R-:W-:Y:S01]  /*3e00*/  IMAD.U32 R7, R7, 0x10000, RZ ;  /* 0x0001000007077824 */ /* 0x000fe200078e00ff */
[----:B------:R-:W-:-:S03]  /*3e10*/  F2FP.BF16.F32.PACK_AB R6, R15, R6 ;  /* 0x000000060f06723e */ /* 0x000fc600000010ff */
        /* <DEDUP_REMOVED lines=12> */
.L_x_9703:
[----:B------:R-:W-:Y:S05]  /*3ee0*/  BSYNC B2 ;  /* 0x0000000000027941 */ /* 0x000fea0003800000 */
.L_x_9702:
[----:B0-----:R4:W-:Y:S02]  /*3ef0*/  ST.E.128 desc[UR40][R12.64], R4 ;  /* 0x000000040c007985 */ /* 0x0019e4000c101d28 */
.L_x_9697:
[----:B------:R-:W-:Y:S05]  /*3f00*/  BSYNC B1 ;  /* 0x0000000000017941 */ /* 0x000fea0003800000 */
.L_x_9696:
[----:B------:R-:W-:-:S03]  /*3f10*/  UMOV UR4, 0xffffffff ;  /* 0xffffffff00047882 */ /* 0x000fc60000000000 */
[----:B------:R-:W-:Y:S05]  /*3f20*/  BRA.DIV UR4, `(.L_x_9704) ;  /* 0x0000016204b07947 */ /* 0x000fea000b800000 */
[----:B-1----:R-:W1:Y:S04]  /*3f30*/  SHFL.IDX PT, R97, R97, 0x1, 0x1c1f ;  /* 0x003c1f0061617f89 */ /* 0x002e6800000e0000 */
[----:B---3--:R3:W0:Y:S02]  /*3f40*/  SHFL.IDX PT, R14, R96, 0x1, 0x1c1f ;  /* 0x003c1f00600e7f89 */ /* 0x00862400000e0000 */
.L_x_9959:
[----:B------:R-:W-:Y:S05]  /*3f50*/  @P4 BRA `(.L_x_9705) ;  /* 0x0000002000204947 */ /* 0x000fea0003800000 */
[----:B------:R-:W-:Y:S04]  /*3f60*/  BSSY B1, `(.L_x_9706) ;  /* 0x0000038000017945 */ /* 0x000fe80003800000 */
[----:B------:R-:W-:Y:S05]  /*3f70*/  @P1 BRA `(.L_x_9707) ;  /* 0x0000000000d81947 */ /* 0x000fea0003800000 */
[----:B----4-:R4:W2:Y:S01]  /*3f80*/  LDS.128 R4, [R98+0x2000] ;  /* 0x0020000062047984 */ /* 0x0108a20000000c00 */
[C---:B0-----:R-:W-:Y:S01]  /*3f90*/  LEA R12, P2, R16.reuse, R14, 0x1 ;  /* 0x0000000e100c7211 */ /* 0x041fe200078408ff */
[----:B------:R-:W-:Y:S03]  /*3fa0*/  BSSY B2, `(.L_x_9708) ;  /* 0x0000032000027945 */ /* 0x000fe60003800000 */
[----:B-1----:R-:W-:Y:S02]  /*3fb0*/  LEA.HI.X R13, R16, R97, R17, 0x1, P2 ;  /* 0x00000061100d7211 */ /* 0x002fe400010f0c11 */
[----:B------:R-:W-:-:S13]  /*3fc0*/  ISETP.GE.AND P2, PT, R22, R88, PT ;  /* 0x000000581600720c */ /* 0x000fda0003f46270 */
[----:B----4-:R-:W-:Y:S05]  /*3fd0*/  @P2 BRA `(.L_x_9709) ;  /* 0x0000000000b82947 */ /* 0x010fea0003800000 */
[----:B------:R-:W-:Y:S01]  /*3fe0*/  SHF.R.U64 R40, R36, 0x10, R37 ;  /* 0x0000001024287819 */ /* 0x000fe20000001225 */
[----:B--2---:R-:W-:Y:S01]  /*3ff0*/  IMAD.U32 R11, R6, 0x10000, RZ ;  /* 0x00010000060b7824 */ /* 0x004fe200078e00ff */
[--C-:B------:R-:W-:Y:S02]  /*4000*/  SHF.R.U64 R36, R38, 0x10, R39.reuse ;  /* 0x0000001026247819 */ /* 0x100fe40000001227 */
[----:B------:R-:W-:Y:S02]  /*4010*/  SHF.R.U32.HI R39, RZ, 0x10, R39 ;  /* 0x00000010ff277819 */ /* 0x000fe40000011627 */
[----:B------:R-:W-:Y:S02]  /*4020*/  PRMT R105, R105, 0x5410, R36 ;  /* 0x0000541069697816 */ /* 0x000fe40000000024 */
[----:B------:R-:W-:Y:S02]  /*4030*/  SHF.R.U32.HI R37, RZ, 0x10, R37 ;  /* 0x00000010ff257819 */ /* 0x000fe40000011625 */
[----:B------:R-:W-:-:S02]  /*4040*/  PRMT R107, R107, 0x5410, R40 ;  /* 0x000054106b6b7816 */ /* 0x000fc40000000028 */
[----:B------:R-:W-:Y:S02]  /*4050*/  PRMT R106, R106, 0x5410, R39 ;  /* 0x000054106a6a7816 */ /* 0x000fe40000000027 */
[----:B------:R-:W-:Y:S02]  /*4060*/  LOP3.LUT R36, R5, 0xffff0000, RZ, 0xc0, !PT ;  /* 0xffff000005247812 */ /* 0x000fe400078ec0ff */
[----:B------:R-:W-:Y:S01]  /*4070*/  LOP3.LUT R39, R105, 0xffff0000, RZ, 0xc0, !PT ;  /* 0xffff000069277812 */ /* 0x000fe200078ec0ff */
        /* <DEDUP_REMOVED lines=8> */
[----:B------:R-:W-:Y:S01]  /*4100*/  FMUL.FTZ R46, R36, R38 ;  /* 0x00000026242e7220 */ /* 0x000fe20000410000 */
[C---:B------:R-:W-:Y:S01]  /*4110*/  IMAD.U32 R5, R4.reuse, 0x10000, RZ ;  /* 0x0001000004057824 */ /* 0x040fe200078e00ff */
[----:B------:R-:W-:Y:S01]  /*4120*/  LOP3.LUT R36, R4, 0xffff0000, RZ, 0xc0, !PT ;  /* 0xffff000004247812 */ /* 0x000fe200078ec0ff */
[----:B---3--:R-:W-:Y:S01]  /*4130*/  FMUL.FTZ R96, R15, R42 ;  /* 0x0000002a0f607220 */ /* 0x008fe20000410000 */
[----:B------:R-:W-:Y:S01]  /*4140*/  FFMA.FTZ R4, R37, R38, -R44 ;  /* 0x0000002625047223 */ /* 0x000fe2000001082c */
[-C--:B------:R-:W-:Y:S01]  /*4150*/  FMUL.FTZ R38, R15, R40.reuse ;  /* 0x000000280f267220 */ /* 0x080fe20000410000 */
[----:B------:R-:W-:Y:S01]  /*4160*/  LOP3.LUT R106, R106, 0xffff0000, RZ, 0xc0, !PT ;  /* 0xffff00006a6a7812 */ /* 0x000fe200078ec0ff */
[----:B------:R-:W-:Y:S01]  /*4170*/  IMAD.U32 R105, R105, 0x10000, RZ ;  /* 0x0001000069697824 */ /* 0x000fe200078e00ff */
[----:B------:R-:W-:Y:S01]  /*4180*/  LOP3.LUT R104, R104, 0xffff0000, RZ, 0xc0, !PT ;  /* 0xffff000068687812 */ /* 0x000fe200078ec0ff */
[----:B------:R-:W-:Y:S01]  /*4190*/  FFMA.FTZ R96, R11, R40, -R96 ;  /* 0x000000280b607223 */ /* 0x000fe20000010860 */
[----:B------:R-:W-:-:S02]  /*41a0*/  IMAD.U32 R107, R107, 0x10000, RZ ;  /* 0x000100006b6b7824 */ /* 0x000fc400078e00ff */
[----:B------:R-:W-:Y:S01]  /*41b0*/  FFMA.FTZ R11, R11, R42, R38 ;  /* 0x0000002a0b0b7223 */ /* 0x000fe20000010026 */
[C---:B------:R-:W-:Y:S01]  /*41c0*/  FMUL.FTZ R38, R6.reuse, R106 ;  /* 0x0000006a06267220 */ /* 0x040fe20000410000 */
[----:B------:R-:W-:Y:S01]  /*41d0*/  FMUL.FTZ R15, R6, R104 ;  /* 0x00000068060f7220 */ /* 0x000fe20000410000 */
[C---:B------:R-:W-:Y:S01]  /*41e0*/  FMUL.FTZ R6, R36.reuse, R105 ;  /* 0x0000006924067220 */ /* 0x040fe20000410000 */
[----:B------:R-:W-:Y:S01]  /*41f0*/  FFMA.FTZ R37, R37, R39, R46 ;  /* 0x0000002725257223 */ /* 0x000fe2000001002e */
[-C--:B------:R-:W-:Y:S01]  /*4200*/  FMUL.FTZ R36, R36, R107.reuse ;  /* 0x0000006b24247220 */ /* 0x080fe20000410000 */
[----:B------:R-:W-:Y:S02]  /*4210*/  IMAD.U32 R7, R7, 0x10000, RZ ;  /* 0x0001000007077824 */ /* 0x000fe400078e00ff */
[----:B------:R-:W-:Y:S01]  /*4220*/  FFMA.FTZ R6, R5, R107, -R6 ;  /* 0x0000006b05067223 */ /* 0x000fe20000010806 */
[----:B------:R-:W-:Y:S01]  /*4230*/  F2FP.BF16.F32.PACK_AB R96, R11, R96 ;  /* 0x000000600b60723e */ /* 0x000fe200000010ff */
        /* <DEDUP_REMOVED lines=8> */
.L_x_9709:
[----:B------:R-:W-:Y:S05]  /*42c0*/  BSYNC B2 ;  /* 0x0000000000027941 */ /* 0x000fea0003800000 */
.L_x_9708:
[----:B--2---:R0:W-:Y:S02]  /*42d0*/  ST.E.128 desc[UR40][R12.64], R4 ;  /* 0x000000040c007985 */ /* 0x0041e4000c101d28 */
.L_x_9707:
[----:B------:R-:W-:Y:S05]  /*42e0*/  BSYNC B1 ;  /* 0x0000000000017941 */ /* 0x000fea0003800000 */
.L_x_9706:
[----:B0---4-:R-:W4:Y:S02]  /*42f0*/  LDL R4, [R1] ;  /* 0x0000000001047983 */ /* 0x011f240000100800 */
[----:B----4-:R-:W-:-:S13]  /*4300*/  LOP3.LUT P2, RZ, R4, 0x1, RZ, 0xc0, !PT ;  /* 0x0000000104ff7812 */ /* 0x010fda000784c0ff */
[----:B------:R-:W-:Y:S05]  /*4310*/  @P2 BRA `(.L_x_9705) ;  /* 0x0000001c00302947 */ /* 0x000fea0003800000 */
[----:B------:R0:W4:Y:S01]  /*4320*/  LDS.128 R4, [R89+0x2000] ;  /* 0x0020000059047984 */ /* 0x0001220000000c00 */
[C---:B------:R-:W-:Y:S01]  /*4330*/  LEA R12, P2, R2.reuse, R14, 0x1 ;  /* 0x0000000e020c7211 */ /* 0x040fe200078408ff */
[----:B------:R-:W-:Y:S03]  /*4340*/  BSSY B1, `(.L_x_9710) ;  /* 0x0000032000017945 */ /* 0x000fe60003800000 */
[----:B-1----:R-:W-:Y:S02]  /*4350*/  LEA.HI.X R13, R2, R97, R206, 0x1, P2 ;  /* 0x00000061020d7211 */ /* 0x002fe400010f0cce */
[----:B------:R-:W-:-:S13]  /*4360*/  ISETP.GE.AND P2, PT, R209, R88, PT ;  /* 0x00000058d100720c */ /* 0x000fda0003f46270 */
[----:B0-----:R-:W-:Y:S05]  /*4370*/  @P2 BRA `(.L_x_9711) ;  /* 0x0000000000b82947 */ /* 0x001fea0003800000 */
[--C-:B------:R-:W-:Y:S01]  /*4380*/  SHF.R.U64 R37, R32, 0x10, R33.reuse ;  /* 0x0000001020257819 */ /* 0x100fe20000001221 */
[----:B----4-:R-:W-:Y:S01]  /*4390*/  IMAD.U32 R11, R6, 0x10000, RZ ;  /* 0x00010000060b7824 */ /* 0x010fe200078e00ff */
[----:B------:R-:W-:Y:S01]  /*43a0*/  SHF.R.U32.HI R36, RZ, 0x10, R33 ;  /* 0x00000010ff247819 */ /* 0x000fe20000011621 */
[----:B------:R-:W-:Y:S01]  /*43b0*/  IMAD.U32 R15, R7, 0x10000, RZ ;  /* 0x00010000070f7824 */ /* 0x000fe200078e00ff */
[--C-:B------:R-:W-:Y:S02]  /*43c0*/  SHF.R.U64 R33, R34, 0x10, R35.reuse ;  /* 0x0000001022217819 */ /* 0x100fe40000001223 */
[----:B------:R-:W-:Y:S02]  /*43d0*/  SHF.R.U32.HI R34, RZ, 0x10, R35 ;  /* 0x00000010ff227819 */ /* 0x000fe40000011623 */
[----:B------:R-:W-:Y:S02]  /*43e0*/  PRMT R101, R101, 0x5410, R36 ;  /* 0x0000541065657816 */ /* 0x000fe40000000024 */
[----:B------:R-:W-:-:S02]  /*43f0*/  PRMT R103, R103, 0x5410, R34 ;  /* 0x0000541067677816 */ /* 0x000fc40000000022 */
[----:B------:R-:W-:Y:S01]  /*4400*/  LOP3.LUT R14, R6, 0xffff0000, RZ, 0xc0, !PT ;  /* 0xffff0000060e7812 */ /* 0x000fe200078ec0ff */
[----:B------:R-:W-:Y:S01]  /*4410*/  IMAD.U32 R34, R101, 0x10000, RZ ;  /* 0x0001000065227824 */ /* 0x000fe200078e00ff */
[----:B------:R-:W-:Y:S01]  /*4420*/  PRMT R100, R100, 0x5410, R37 ;  /* 0x0000541064647816 */ /* 0x000fe20000000025 */
        /* <DEDUP_REMOVED lines=16> */
[----:B------:R-:W-:Y:S01]  /*4530*/  LOP3.LUT R4, R4, 0xffff0000, RZ, 0xc0, !PT ;  /* 0xffff000004047812 */ /* 0x000fe200078ec0ff */
[----:B------:R-:W-:Y:S01]  /*4540*/  FMUL.FTZ R14, R32, R103 ;  /* 0x00000067200e7220 */ /* 0x000fe20000410000 */
[----:B------:R-:W-:-:S02]  /*4550*/  IMAD.U32 R102, R102, 0x10000, RZ ;  /* 0x0001000066667824 */ /* 0x000fc400078e00ff */
[----:B------:R-:W-:Y:S01]  /*4560*/  FMUL.FTZ R32, R32, R101 ;  /* 0x0000006520207220 */ /* 0x000fe20000410000 */
[----:B------:R-:W-:Y:S02]  /*4570*/  IMAD.U32 R100, R100, 0x10000, RZ ;  /* 0x0001000064647824 */ /* 0x000fe400078e00ff */
[C---:B------:R-:W-:Y:S01]  /*4580*/  FFMA.FTZ R37, R6.reuse, R33, -R37 ;  /* 0x0000002106257223 */ /* 0x040fe20000010825 */
[----:B------:R-:W-:Y:S01]  /*4590*/  FFMA.FTZ R38, R6, R35, R38 ;  /* 0x0000002306267223 */ /* 0x000fe20000010026 */
[C---:B------:R-:W-:Y:S01]  /*45a0*/  FFMA.FTZ R14, R15.reuse, R101, -R14 ;  /* 0x000000650f0e7223 */ /* 0x040fe2000001080e */
        /* <DEDUP_REMOVED lines=11> */
.L_x_9711:
[----:B------:R-:W-:Y:S05]  /*4660*/  BSYNC B1 ;  /* 0x0000000000017941 */ /* 0x000fea0003800000 */
.L_x_9710:
[----:B----4-:R0:W-:Y:S01]  /*4670*/  ST.E.128 desc[UR40][R12.64], R4 ;  /* 0x000000040c007985 */ /* 0x0101e2000c101d28 */
[----:B------:R-:W-:Y:S05]  /*4680*/  BRA `(.L_x_9705) ;  /* 0x0000001800547947 */ /* 0x000fea0003800000 */
.L_x_9687:
[----:B------:R-:W-:Y:S01]  /*4690*/  VIADD R12, R204, 0x40 ;  /* 0x00000040cc0c7836 */ /* 0x000fe20000000000 */
[----:B------:R-:W-:-:S04]  /*46a0*/  CS2R R34, SRZ ;  /* 0x0000000000227805 */ /* 0x000fc8000001ff00 */
[----:B------:R-:W-:-:S04]  /*46b0*/  ISETP.GE.AND P2, PT, R12, R94, PT ;  /* 0x0000005e0c00720c */ /* 0x000fc80003f46270 */
[----:B------:R-:W-:-:S13]  /*46c0*/  ISETP.GE.OR P2, PT, R16, R88, P2 ;  /* 0x000000581000720c */ /* 0x000fda0001746670 */
[----:B------:R-:W-:Y:S01]  /*46d0*/  @!P2 IADD3 R5, P3, P4, R20, R4, R51 ;  /* 0x000000041405a210 */ /* 0x000fe20007c7e033 */
[----:B------:R-:W0:Y:S03]  /*46e0*/  @!P2 LDC.64 R14, c[0x0][0x3e8] ;  /* 0x0000fa00ff0eab82 */ /* 0x000e260000000a00 */
[----:B------:R-:W-:Y:S02]  /*46f0*/  @!P2 IADD3.X R32, R66, R100, R29, P3, P4 ;  /* 0x000000644220a210 */ /* 0x000fe40001fe841d */
[----:B------:R-:W-:-:S04]  /*4700*/  @!P2 IADD3 R38, P3, P4, R54, R6, R59 ;  /* 0x000000063626a210 */ /* 0x000fc80007c7e03b */
[----:B------:R-:W-:Y:S02]  /*4710*/  @!P2 IADD3.X R39, R68, R11, R58, P3, P4 ;  /* 0x0000000b4427a210 */ /* 0x000fe40001fe843a */
[----:B------:R-:W-:-:S04]  /*4720*/  ISETP.GE.AND P3, PT, R204, R94, PT ;  /* 0x0000005ecc00720c */ /* 0x000fc80003f66270 */
[----:B------:R-:W-:-:S13]  /*4730*/  ISETP.GE.OR P3, PT, R16, R88, P3 ;  /* 0x000000581000720c */ /* 0x000fda0001f66670 */
[----:B------:R-:W1:Y:S01]  /*4740*/  @!P3 LDC.64 R12, c[0x0][0x3e8] ;  /* 0x0000fa00ff0cbb82 */ /* 0x000e620000000a00 */
[----:B------:R-:W-:-:S05]  /*4750*/  @!P3 IADD3 R4, P4, R20, R4, RZ ;  /* 0x000000041404b210 */ /* 0x000fca0007f9e0ff */
[----:B------:R-:W-:Y:S02]  /*4760*/  @!P3 IMAD.X R7, R100, 0x1, R66, P4 ;  /* 0x000000016407b824 */ /* 0x000fe400020e0642 */
[----:B------:R-:W2:Y:S01]  /*4770*/  @!P3 LDC.64 R36, c[0x0][0x400] ;  /* 0x00010000ff24bb82 */ /* 0x000ea20000000a00 */
[----:B-1----:R-:W-:-:S04]  /*4780*/  @!P3 LEA R12, P4, R4, R12, 0x1 ;  /* 0x0000000c040cb211 */ /* 0x002fc800078808ff */
[----:B------:R-:W-:Y:S02]  /*4790*/  @!P3 LEA.HI.X R13, R4, R13, R7, 0x1, P4 ;  /* 0x0000000d040db211 */ /* 0x000fe400020f0c07 */
[----:B------:R-:W-:-:S05]  /*47a0*/  @!P3 IADD3 R6, P4, R54, R6, RZ ;  /* 0x000000063606b210 */ /* 0x000fca0007f9e0ff */
[----:B------:R-:W-:Y:S01]  /*47b0*/  @!P3 IMAD.X R11, R11, 0x1, R68, P4 ;  /* 0x000000010b0bb824 */ /* 0x000fe200020e0644 */
[----:B--2---:R-:W-:-:S04]  /*47c0*/  @!P3 LEA R36, P4, R6, R36, 0x1 ;  /* 0x000000240624b211 */ /* 0x004fc800078808ff */
[----:B------:R-:W-:Y:S02]  /*47d0*/  @!P3 LEA.HI.X R37, R6, R37, R11, 0x1, P4 ;  /* 0x000000250625b211 */ /* 0x000fe400020f0c0b */
[----:B------:R-:W-:Y:S02]  /*47e0*/  CS2R R6, SRZ ;  /* 0x0000000000067805 */ /* 0x000fe4000001ff00 */
[----:B0-----:R-:W-:-:S04]  /*47f0*/  @!P2 LEA R14, P4, R5, R14, 0x1 ;  /* 0x0000000e050ea211 */ /* 0x001fc800078808ff */
[----:B------:R-:W-:Y:S02]  /*4800*/  @!P2 LEA.HI.X R15, R5, R15, R32, 0x1, P4 ;  /* 0x0000000f050fa211 */ /* 0x000fe400020f0c20 */
[----:B------:R-:W-:Y:S02]  /*4810*/  CS2R R4, SRZ ;  /* 0x0000000000047805 */ /* 0x000fe4000001ff00 */
[----:B------:R-:W-:-:S04]  /*4820*/  CS2R R32, SRZ ;  /* 0x0000000000207805 */ /* 0x000fc8000001ff00 */
[----:B------:R0:W2:Y:S04]  /*4830*/  @!P3 LDG.E.128 R4, desc[UR40][R12.64] ;  /* 0x000000280c04b981 */ /* 0x0000a8000c1e1d00 */
[----:B------:R1:W3:Y:S01]  /*4840*/  @!P3 LDG.E.128 R32, desc[UR40][R36.64] ;  /* 0x000000282420b981 */ /* 0x0002e2000c1e1d00 */
[----:B0-----:R-:W0:Y:S01]  /*4850*/  @!P2 LDC.64 R12, c[0x0][0x400] ;  /* 0x00010000ff0cab82 */ /* 0x001e220000000a00 */
[----:B-1----:R-:W-:Y:S02]  /*4860*/  CS2R R36, SRZ ;  /* 0x0000000000247805 */ /* 0x002fe4000001ff00 */
[----:B------:R-:W-:Y:S02]  /*4870*/  CS2R R42, SRZ ;  /* 0x00000000002a7805 */ /* 0x000fe4000001ff00 */
[----:B------:R-:W-:-:S02]  /*4880*/  CS2R R40, SRZ ;  /* 0x0000000000287805 */ /* 0x000fc4000001ff00 */
[----:B0-----:R-:W-:-:S04]  /*4890*/  @!P2 LEA R12, P3, R38, R12, 0x1 ;  /* 0x0000000c260ca211 */ /* 0x001fc800078608ff */
[----:B------:R-:W-:Y:S02]  /*48a0*/  @!P2 LEA.HI.X R13, R38, R13, R39, 0x1, P3 ;  /* 0x0000000d260da211 */ /* 0x000fe400018f0c27 */
[----:B------:R-:W-:-:S03]  /*48b0*/  CS2R R38, SRZ ;  /* 0x0000000000267805 */ /* 0x000fc6000001ff00 */
[----:B------:R0:W4:Y:S04]  /*48c0*/  @!P2 LDG.E.128 R40, desc[UR40][R12.64] ;  /* 0x000000280c28a981 */ /* 0x000128000c1e1d00 */
[----:B------:R1:W5:Y:S01]  /*48d0*/  @!P2 LDG.E.128 R36, desc[UR40][R14.64] ;  /* 0x000000280e24a981 */ /* 0x000362000c1e1d00 */
[----:B------:R-:W-:Y:S02]  /*48e0*/  ISETP.NE.AND P3, PT, R210, 0x3, PT ;  /* 0x00000003d200780c */ /* 0x000fe40003f65270 */
[----:B------:R-:W-:Y:S01]  /*48f0*/  ISETP.GE.AND P2, PT, R16, R88, PT ;  /* 0x000000581000720c */ /* 0x000fe20003f46270 */
[----:B--2---:R-:W-:Y:S02]  /*4900*/  IMAD.MOV.U32 R11, RZ, RZ, R6 ;  /* 0x000000ffff0b7224 */ /* 0x004fe400078e0006 */
[----:B------:R-:W-:-:S02]  /*4910*/  IMAD.MOV.U32 R44, RZ, RZ, R7 ;  /* 0x000000ffff2c7224 */ /* 0x000fc400078e0007 */
[----:B------:R-:W-:Y:S01]  /*4920*/  IMAD.MOV.U32 R46, RZ, RZ, R5 ;  /* 0x000000ffff2e7224 */ /* 0x000fe200078e0005 */
[----:B------:R-:W-:Y:S01]  /*4930*/  PRMT R109, R109, 0x5410, R11 ;  /* 0x000054106d6d7816 */ /* 0x000fe2000000000b */
[----:B---3--:R-:W-:Y:S01]  /*4940*/  IMAD.MOV.U32 R11, RZ, RZ, R34 ;  /* 0x000000ffff0b7224 */ /* 0x008fe200078e0022 */
[----:B------:R-:W-:Y:S01]  /*4950*/  PRMT R107, R44, 0x7610, R107 ;  /* 0x000076102c6b7816 */ /* 0x000fe2000000006b */
[----:B0-----:R-:W-:Y:S01]  /*4960*/  IMAD.MOV.U32 R12, RZ, RZ, R35 ;  /* 0x000000ffff0c7224 */ /* 0x001fe200078e0023 */
[----:B------:R-:W-:Y:S01]  /*4970*/  PRMT R106, R46, 0x7610, R106 ;  /* 0x000076102e6a7816 */ /* 0x000fe2000000006a */
[----:B------:R-:W-:Y:S02]  /*4980*/  IMAD.MOV.U32 R13, RZ, RZ, R32 ;  /* 0x000000ffff0d7224 */ /* 0x000fe400078e0020 */
[----:B-1----:R-:W-:Y:S01]  /*4990*/  IMAD.MOV.U32 R14, RZ, RZ, R33 ;  /* 0x000000ffff0e7224 */ /* 0x002fe200078e0021 */
[----:B------:R-:W-:Y:S02]  /*49a0*/  PRMT R117, R11, 0x7610, R117 ;  /* 0x000076100b757816 */ /* 0x000fe40000000075 */
[----:B------:R-:W-:-:S02]  /*49b0*/  PRMT R107, R107, 0x5410, R12 ;  /* 0x000054106b6b7816 */ /* 0x000fc4000000000c */
[----:B------:R-:W-:Y:S02]  /*49c0*/  PRMT R110, R110, 0x5410, R13 ;  /* 0x000054106e6e7816 */ /* 0x000fe4000000000d */
[----:B------:R-:W-:Y:S01]  /*49d0*/  PRMT R106, R106, 0x5410, R14 ;  /* 0x000054106a6a7816 */ /* 0x000fe2000000000e */
[----:B------:R-:W-:-:S05]  /*49e0*/  IMAD.MOV.U32 R45, RZ, RZ, R4 ;  /* 0x000000ffff2d7224 */ /* 0x000fca00078e0004 */
[----:B------:R-:W-:Y:S01]  /*49f0*/  PRMT R118, R45, 0x7610, R118 ;  /* 0x000076102d767816 */ /* 0x000fe20000000076 */
[----:B-----5:R-:W-:Y:S02]  /*4a00*/  IMAD.MOV.U32 R11, RZ, RZ, R38 ;  /* 0x000000ffff0b7224 */ /* 0x020fe400078e0026 */
[----:B------:R-:W-:Y:S02]  /*4a10*/  IMAD.MOV.U32 R12, RZ, RZ, R39 ;  /* 0x000000ffff0c7224 */ /* 0x000fe400078e0027 */
[----:B------:R-:W-:Y:S02]  /*4a20*/  IMAD.MOV.U32 R13, RZ, RZ, R36 ;  /* 0x000000ffff0d7224 */ /* 0x000fe400078e0024 */
        /* <DEDUP_REMOVED lines=15> */
.L_x_9712:
[----:B------:R-:W-:Y:S01]  /*4b20*/  IMAD R87, R18, 0x8, R19 ;  /* 0x0000000812577824 */ /* 0x000fe200078e0213 */
[----:B------:R-:W-:Y:S01]  /*4b30*/  SHF.L.U32 R95, R208, 0x1f, RZ ;  /* 0x0000001fd05f7819 */ /* 0x000fe200000006ff */
[----:B------:R-:W0:Y:S01]  /*4b40*/  LDC R98, c[0x0][0x2f4] ;  /* 0x0000bd00ff627b82 */ /* 0x000e220000000800 */
[----:B------:R-:W-:Y:S02]  /*4b50*/  BSSY B1, `(.L_x_9713) ;  /* 0x0000003000017945 */ /* 0x000fe40003800000 */
[----:B------:R-:W1:Y:S02]  /*4b60*/  SYNCS.PHASECHK.TRANS64.TRYWAIT P4, [R87+URZ+0x22890], R95 ;  /* 0x0228905f570075a7 */ /* 0x000e64000808017f */
[----:B-1----:R-:W-:Y:S05]  /*4b70*/  @!P4 BRA `(.L_x_9714) ;  /* 0x0000015400e4c947 */ /* 0x002fea0003800000 */
.L_x_9960:
[----:B------:R-:W-:Y:S05]  /*4b80*/  BSYNC B1 ;  /* 0x0000000000017941 */ /* 0x000fea0003800000 */
.L_x_9713:
[----:B------:R-:W-:Y:S01]  /*4b90*/  UMOV UR4, 0xffffffff ;  /* 0xffffffff00047882 */ /* 0x000fe20000000000 */
[----:B0-----:R-:W-:Y:S02]  /*4ba0*/  IMAD.IADD R102, R98, 0x1, -R61 ;  /* 0x0000000162667824 */ /* 0x001fe400078e0a3d */
[----:B------:R-:W-:Y:S05]  /*4bb0*/  BRA.DIV UR4, `(.L_x_9715) ;  /* 0x0000015604e87947 */ /* 0x000fea000b800000 */
[----:B------:R0:W2:Y:S04]  /*4bc0*/  SHFL.IDX PT, R99, R97, RZ, 0x1c1f ;  /* 0x001c1fff61637589 */ /* 0x0000a800000e0000 */
[----:B------:R0:W3:Y:S02]  /*4bd0*/  SHFL.IDX PT, R100, R96, RZ, 0x1c1f ;  /* 0x001c1fff60647589 */ /* 0x0000e400000e0000 */
.L_x_9964:
[----:B------:R-:W-:Y:S01]  /*4be0*/  ISETP.GE.OR P4, PT, R204, R94, P1 ;  /* 0x0000005ecc00720c */ /* 0x000fe20000f86670 */
[----:B------:R-:W-:-:S12]  /*4bf0*/  BSSY B1, `(.L_x_9716) ;  /* 0x0000077000017945 */ /* 0x000fd80003800000 */
[----:B------:R-:W-:Y:S05]  /*4c00*/  @P4 BRA `(.L_x_9717) ;  /* 0x0000000400d44947 */ /* 0x000fea0003800000 */
[----:B------:R-:W4:Y:S01]  /*4c10*/  LDL R14, [R1+0x14] ;  /* 0x00001400010e7983 */ /* 0x000f220000100800 */
[----:B------:R-:W-:Y:S01]  /*4c20*/  SEL R11, R61, R102, !P0 ;  /* 0x000000663d0b7207 */ /* 0x000fe20004000000 */
[----:B------:R-:W-:Y:S01]  /*4c30*/  BSSY B2, `(.L_x_9718) ;  /* 0x000006c000027945 */ /* 0x000fe20003800000 */
[C---:B---3--:R-:W-:Y:S02]  /*4c40*/  LEA R88, P4, R70.reuse, R100, 0x1 ;  /* 0x0000006446587211 */ /* 0x048fe400078808ff */
[----:B------:R-:W-:Y:S02]  /*4c50*/  SHF.R.S32.HI R12, RZ, 0x1f, R11 ;  /* 0x0000001fff0c7819 */ /* 0x000fe4000001140b */
[----:B--2---:R-:W-:Y:S02]  /*4c60*/  LEA.HI.X R89, R70, R99, R72, 0x1, P4 ;  /* 0x0000006346597211 */ /* 0x004fe400020f0c48 */
[----:B------:R-:W-:-:S04]  /*4c70*/  LEA.HI R12, R12, R11, RZ, 0x4 ;  /* 0x0000000b0c0c7211 */ /* 0x000fc800078f20ff */
[----:B------:R-:W-:Y:S01]  /*4c80*/  LEA.HI.SX32 R11, R12, R69, 0x1c ;  /* 0x000000450c0b7211 */ /* 0x000fe200078fe2ff */
[----:B------:R-:W-:-:S04]  /*4c90*/  IMAD R12, R18, 0x1800, R85 ;  /* 0x00001800120c7824 */ /* 0x000fc800078e0255 */
[----:B------:R-:W-:Y:S02]  /*4ca0*/  IMAD.SHL.U32 R11, R11, 0x8, RZ ;  /* 0x000000080b0b7824 */ /* 0x000fe400078e00ff */
[----:B------:R-:W-:-:S03]  /*4cb0*/  IMAD R12, R12, 0x2, R19 ;  /* 0x000000020c0c7824 */ /* 0x000fc600078e0213 */
[----:B------:R-:W-:-:S04]  /*4cc0*/  LOP3.LUT R13, R73, 0x38, R11, 0xf8, !PT ;  /* 0x00000038490d7812 */ /* 0x000fc800078ef80b */
[----:B------:R-:W-:-:S05]  /*4cd0*/  LOP3.LUT R13, R13, R76, RZ, 0x3c, !PT ;  /* 0x0000004c0d0d7212 */ /* 0x000fca00078e3cff */
[----:B----4-:R-:W-:-:S04]  /*4ce0*/  IMAD R13, R14, 0x200, R13 ;  /* 0x000002000e0d7824 */ /* 0x010fc800078e020d */
[----:B------:R-:W-:Y:S02]  /*4cf0*/  IMAD R44, R18, 0x1800, R13 ;  /* 0x00001800122c7824 */ /* 0x000fe400078e020d */
[----:B------:R-:W2:Y:S02]  /*4d00*/  LDS.128 R12, [R12+0x1c400] ;  /* 0x01c400000c0c7984 */ /* 0x000ea40000000c00 */
[----:B------:R-:W-:-:S06]  /*4d10*/  IMAD R44, R44, 0x2, R19 ;  /* 0x000000022c2c7824 */ /* 0x000fcc00078e0213 */
[----:B------:R-:W3:Y:S01]  /*4d20*/  LDS.128 R44, [R44+0x1c400] ;  /* 0x01c400002c2c7984 */ /* 0x000ee20000000c00 */
[----:B------:R-:W-:Y:S05]  /*4d30*/  @P2 BRA `(.L_x_9719) ;  /* 0x00000004006c2947 */ /* 0x000fea0003800000 */
[----:B------:R-:W-:Y:S01]  /*4d40*/  SHF.R.U64 R101, R4, 0x10, R5 ;  /* 0x0000001004657819 */ /* 0x000fe20000001205 */
[----:B---3--:R-:W-:Y:S01]  /*4d50*/  IMAD.U32 R108, R45, 0x10000, RZ ;  /* 0x000100002d6c7824 */ /* 0x008fe200078e00ff */
[----:B------:R-:W-:Y:S02]  /*4d60*/  SHF.R.U64 R4, R6, 0x10, R7 ;  /* 0x0000001006047819 */ /* 0x000fe40000001207 */
[----:B------:R-:W-:Y:S02]  /*4d70*/  SHF.R.U32.HI R6, RZ, 0x10, R33 ;  /* 0x00000010ff067819 */ /* 0x000fe40000011621 */
[----:B------:R-:W-:Y:S02]  /*4d80*/  SHF.R.U32.HI R105, RZ, 0x10, R5 ;  /* 0x00000010ff697819 */ /* 0x000fe40000011605 */
[----:B------:R-:W-:Y:S02]  /*4d90*/  PRMT R6, R106, 0x5432, R6 ;  /* 0x000054326a067816 */ /* 0x000fe40000000006 */
[----:B------:R-:W-:-:S02]  /*4da0*/  SHF.R.U32.HI R103, RZ, 0x10, R7 ;  /* 0x00000010ff677819 */ /* 0x000fc40000011607 */
[----:B------:R-:W-:Y:S01]  /*4db0*/  SHF.R.U64 R104, R32, 0x10, R33 ;  /* 0x0000001020687819 */ /* 0x000fe20000001221 */
[----:B------:R-:W-:Y:S01]  /*4dc0*/  IMAD.U32 R33, R6, 0x10000, RZ ;  /* 0x0001000006217824 */ /* 0x000fe200078e00ff */
[----:B------:R-:W-:Y:S01]  /*4dd0*/  PRMT R7, R106, 0x5410, R105 ;  /* 0x000054106a077816 */ /* 0x000fe20000000069 */
[----:B--2---:R-:W-:Y:S01]  /*4de0*/  IMAD.U32 R106, R13, 0x10000, RZ ;  /* 0x000100000d6a7824 */ /* 0x004fe200078e00ff */
[--C-:B------:R-:W-:Y:S01]  /*4df0*/  SHF.R.U64 R5, R34, 0x10, R35.reuse ;  /* 0x0000001022057819 */ /* 0x100fe20000001223 */
[----:B------:R-:W-:Y:S01]  /*4e00*/  FMUL.FTZ R105, R108, R33 ;  /* 0x000000216c697220 */ /* 0x000fe20000410000 */
[----:B------:R-:W-:Y:S01]  /*4e10*/  SHF.R.U32.HI R34, RZ, 0x10, R35 ;  /* 0x00000010ff227819 */ /* 0x000fe20000011623 */
[C---:B------:R-:W-:Y:S01]  /*4e20*/  IMAD.U32 R35, R7.reuse, 0x10000, RZ ;  /* 0x0001000007237824 */ /* 0x040fe200078e00ff */
[----:B------:R-:W-:Y:S02]  /*4e30*/  LOP3.LUT R6, R6, 0xffff0000, RZ, 0xc0, !PT ;  /* 0xffff000006067812 */ /* 0x000fe400078ec0ff */
[----:B------:R-:W-:Y:S01]  /*4e40*/  LOP3.LUT R7, R7, 0xffff0000, RZ, 0xc0, !PT ;  /* 0xffff000007077812 */ /* 0x000fe200078ec0ff */
[-C--:B------:R-:W-:Y:S01]  /*4e50*/  FMUL.FTZ R108, R108, R35.reuse ;  /* 0x000000236c6c7220 */ /* 0x080fe20000410000 */
[----:B------:R-:W-:Y:S01]  /*4e60*/  FFMA.FTZ R32, R106, R35, -R105 ;  /* 0x000000236a207223 */ /* 0x000fe20000010869 */
[----:B------:R-:W-:Y:S01]  /*4e70*/  LOP3.LUT R35, R45, 0xffff0000, RZ, 0xc0, !PT ;  /* 0xffff00002d237812 */ /* 0x000fe200078ec0ff */
[----:B------:R-:W-:-:S02]  /*4e80*/  IMAD.U32 R105, R15, 0x10000, RZ ;  /* 0x000100000f697824 */ /* 0x000fc400078e00ff */
[----:B------:R-:W-:Y:S01]  /*4e90*/  FFMA.FTZ R33, R106, R33, R108 ;  /* 0x000000216a217223 */ /* 0x000fe2000001006c */
[----:B------:R-:W-:Y:S02]  /*4ea0*/  PRMT R45, R107, 0x5432, R34 ;  /* 0x000054326b2d7816 */ /* 0x000fe40000000022 */
[----:B------:R-:W-:Y:S01]  /*4eb0*/  LOP3.LUT R13, R13, 0xffff0000, RZ, 0xc0, !PT ;  /* 0xffff00000d0d7812 */ /* 0x000fe200078ec0ff */
[C---:B------:R-:W-:Y:S01]  /*4ec0*/  FMUL.FTZ R106, R35.reuse, R6 ;  /* 0x00000006236a7220 */ /* 0x040fe20000410000 */
[-C--:B------:R-:W-:Y:S01]  /*4ed0*/  FMUL.FTZ R35, R35, R7.reuse ;  /* 0x0000000723237220 */ /* 0x080fe20000410000 */
[----:B------:R-:W-:Y:S01]  /*4ee0*/  PRMT R103, R107, 0x5410, R103 ;  /* 0x000054106b677816 */ /* 0x000fe20000000067 */
[----:B------:R-:W-:Y:S02]  /*4ef0*/  IMAD.U32 R107, R47, 0x10000, RZ ;  /* 0x000100002f6b7824 */ /* 0x000fe400078e00ff */
[----:B------:R-:W-:Y:S01]  /*4f00*/  FFMA.FTZ R7, R13, R7, -R106 ;  /* 0x000000070d077223 */ /* 0x000fe2000001086a */
[----:B------:R-:W-:-:S02]  /*4f10*/  IMAD.U32 R34, R45, 0x10000, RZ ;  /* 0x000100002d227824 */ /* 0x000fc400078e00ff */
[----:B------:R-:W-:Y:S01]  /*4f20*/  FFMA.FTZ R6, R13, R6, R35 ;  /* 0x000000060d067223 */ /* 0x000fe20000010023 */
[----:B------:R-:W-:Y:S02]  /*4f30*/  PRMT R13, R118, 0x5410, R101 ;  /* 0x00005410760d7816 */ /* 0x000fe40000000065 */
[----:B------:R-:W-:Y:S01]  /*4f40*/  PRMT R101, R110, 0x5432, R104 ;  /* 0x000054326e657816 */ /* 0x000fe20000000068 */
[----:B------:R-:W-:Y:S02]  /*4f50*/  IMAD.U32 R104, R103, 0x10000, RZ ;  /* 0x0001000067687824 */ /* 0x000fe400078e00ff */
[----:B------:R-:W-:Y:S01]  /*4f60*/  FMUL.FTZ R106, R107, R34 ;  /* 0x000000226b6a7220 */ /* 0x000fe20000410000 */
[----:B------:R-:W-:Y:S02]  /*4f70*/  LOP3.LUT R45, R45, 0xffff0000, RZ, 0xc0, !PT ;  /* 0xffff00002d2d7812 */ /* 0x000fe400078ec0ff */
[----:B------:R-:W-:Y:S01]  /*4f80*/  LOP3.LUT R108, R47, 0xffff0000, RZ, 0xc0, !PT ;  /* 0xffff00002f6c7812 */ /* 0x000fe200078ec0ff */
[-C--:B------:R-:W-:Y:S01]  /*4f90*/  FFMA.FTZ R35, R105, R104.reuse, -R106 ;  /* 0x0000006869237223 */ /* 0x080fe2000001086a */
[----:B------:R-:W-:Y:S01]  /*4fa0*/  LOP3.LUT R103, R103, 0xffff0000, RZ, 0xc0, !PT ;  /* 0xffff000067677812 */ /* 0x000fe200078ec0ff */
[----:B------:R-:W-:Y:S01]  /*4fb0*/  FMUL.FTZ R107, R107, R104 ;  /* 0x000000686b6b7220 */ /* 0x000fe20000410000 */
[----:B------:R-:W-:Y:S01]  /*4fc0*/  LOP3.LUT R106, R15, 0xffff0000, RZ, 0xc0, !PT ;  /* 0xffff00000f6a7812 */ /* 0x000fe200078ec0ff */
[----:B------:R-:W-:Y:S01]  /*4fd0*/  FMUL.FTZ R15, R108, R45 ;  /* 0x0000002d6c0f7220 */ /* 0x000fe20000410000 */
[----:B------:R-:W-:-:S02]  /*4fe0*/  IMAD.U32 R47, R101, 0x10000, RZ ;  /* 0x00010000652f7824 */ /* 0x000fc400078e00ff */
[-C--:B------:R-:W-:Y:S01]  /*4ff0*/  FMUL.FTZ R108, R108, R103.reuse ;  /* 0x000000676c6c7220 */ /* 0x080fe20000410000 */
[----:B------:R-:W-:Y:S01]  /*5000*/  PRMT R5, R117, 0x5410, R5 ;  /* 0x0000541075057816 */ /* 0x000fe20000000005 */
[C---:B------:R-:W-:Y:S01]  /*5010*/  FFMA.FTZ R104, R106.reuse, R103, -R15 ;  /* 0x000000676a687223 */ /* 0x040fe2000001080f */
[----:B------:R-:W-:Y:S02]  /*5020*/  IMAD.U32 R103, R13, 0x10000, RZ ;  /* 0x000100000d677824 */ /* 0x000fe400078e00ff */
[----:B------:R-:W-:Y:S01]  /*5030*/  FFMA.FTZ R15, R106, R45, R108 ;  /* 0x0000002d6a0f7223 */ /* 0x000fe2000001006c */
[----:B------:R-:W-:Y:S01]  /*5040*/  IMAD.U32 R108, R44, 0x10000, RZ ;  /* 0x000100002c6c7824 */ /* 0x000fe200078e00ff */
[----:B------:R-:W-:Y:S01]  /*5050*/  PRMT R4, R109, 0x5432, R4 ;  /* 0x000054326d047816 */ /* 0x000fe20000000004 */
[----:B------:R-:W-:Y:S02]  /*5060*/  IMAD.U32 R106, R12, 0x10000, RZ ;  /* 0x000100000c6a7824 */ /* 0x000fe400078e00ff */
[----:B------:R-:W-:Y:S01]  /*5070*/  FFMA.FTZ R34, R105, R34, R107 ;  /* 0x0000002269227223 */ /* 0x000fe2000001006b */
[C---:B------:R-:W-:Y:S01]  /*5080*/  FMUL.FTZ R45, R108.reuse, R47 ;  /* 0x0000002f6c2d7220 */ /* 0x040fe20000410000 */
[----:B------:R-:W-:Y:S01]  /*5090*/  FMUL.FTZ R108, R108, R103 ;  /* 0x000000676c6c7220 */ /* 0x000fe20000410000 */
[----:B------:R-:W-:-:S02]  /*50a0*/  F2FP.BF16.F32.PACK_AB R35, R104, R35 ;  /* 0x000000236823723e */ /* 0x000fc400000010ff */
[----:B------:R-:W-:Y:S01]  /*50b0*/  FFMA.FTZ R45, R106, R103, -R45 ;  /* 0x000000676a2d7223 */ /* 0x000fe2000001082d */
[----:B------:R-:W-:Y:S01]  /*50c0*/  LOP3.LUT R103, R44, 0xffff0000, RZ, 0xc0, !PT ;  /* 0xffff00002c677812 */ /* 0x000fe200078ec0ff */
[----:B------:R-:W-:Y:S01]  /*50d0*/  FFMA.FTZ R47, R106, R47, R108 ;  /* 0x0000002f6a2f7223 */ /* 0x000fe2000001006c */
[----:B------:R-:W-:Y:S01]  /*50e0*/  LOP3.LUT R44, R101, 0xffff0000, RZ, 0xc0, !PT ;  /* 0xffff0000652c7812 */ /* 0x000fe200078ec0ff */
[----:B------:R-:W-:Y:S01]  /*50f0*/  IMAD.U32 R108, R46, 0x10000, RZ ;  /* 0x000100002e6c7824 */ /* 0x000fe200078e00ff */
[----:B------:R-:W-:Y:S01]  /*5100*/  LOP3.LUT R106, R13, 0xffff0000, RZ, 0xc0, !PT ;  /* 0xffff00000d6a7812 */ /* 0x000fe200078ec0ff */
[----:B------:R-:W-:Y:S01]  /*5110*/  IMAD.U32 R101, R4, 0x10000, RZ ;  /* 0x0001000004657824 */ /* 0x000fe200078e00ff */
[----:B------:R-:W-:Y:S01]  /*5120*/  LOP3.LUT R13, R12, 0xffff0000, RZ, 0xc0, !PT ;  /* 0xffff00000c0d7812 */ /* 0x000fe200078ec0ff */
[C---:B------:R-:W-:Y:S01]  /*5130*/  FMUL.FTZ R12, R103.reuse, R44 ;  /* 0x0000002c670c7220 */ /* 0x040fe20000410000 */
[----:B------:R-:W-:Y:S01]  /*5140*/  LOP3.LUT R46, R46, 0xffff0000, RZ, 0xc0, !PT ;  /* 0xffff00002e2e7812 */ /* 0x000fe200078ec0ff */
[-C--:B------:R-:W-:Y:S01]  /*5150*/  FMUL.FTZ R103, R103, R106.reuse ;  /* 0x0000006a67677220 */ /* 0x080fe20000410000 */
[----:B------:R-:W-:Y:S01]  /*5160*/  F2FP.BF16.F32.PACK_AB R6, R6, R33 ;  /* 0x000000210606723e */ /* 0x000fe200000010ff */
[----:B------:R-:W-:Y:S01]  /*5170*/  FFMA.FTZ R12, R13, R106, -R12 ;  /* 0x0000006a0d0c7223 */ /* 0x000fe2000001080c */
[----:B------:R-:W-:-:S02]  /*5180*/  IMAD.U32 R106, R14, 0x10000, RZ ;  /* 0x000100000e6a7824 */ /* 0x000fc400078e00ff */
[----:B------:R-:W-:Y:S01]  /*5190*/  FFMA.FTZ R44, R13, R44, R103 ;  /* 0x0000002c0d2c7223 */ /* 0x000fe20000010067 */
[C---:B------:R-:W-:Y:S01]  /*51a0*/  IMAD.U32 R13, R5.reuse, 0x10000, RZ ;  /* 0x00010000050d7824 */ /* 0x040fe200078e00ff */
[----:B------:R-:W-:Y:S02]  /*51b0*/  LOP3.LUT R5, R5, 0xffff0000, RZ, 0xc0, !PT ;  /* 0xffff000005057812 */ /* 0x000fe400078ec0ff */
[----:B------:R-:W-:Y:S01]  /*51c0*/  LOP3.LUT R14, R14, 0xffff0000, RZ, 0xc0, !PT ;  /* 0xffff00000e0e7812 */ /* 0x000fe200078ec0ff */
[C---:B------:R-:W-:Y:S01]  /*51d0*/  FMUL.FTZ R103, R108.reuse, R13 ;  /* 0x0000000d6c677220 */ /* 0x040fe20000410000 */
[-C--:B------:R-:W-:Y:S01]  /*51e0*/  FMUL.FTZ R108, R108, R101.reuse ;  /* 0x000000656c6c7220 */ /* 0x080fe20000410000 */
[----:B------:R-:W-:Y:S01]  /*51f0*/  F2FP.BF16.F32.PACK_AB R34, R15, R34 ;  /* 0x000000220f22723e */ /* 0x000fe200000010ff */
[----:B------:R-:W-:Y:S02]  /*5200*/  IMAD.MOV.U32 R15, RZ, RZ, R35 ;  /* 0x000000ffff0f7224 */ /* 0x000fe400078e0023 */
[C---:B------:R-:W-:Y:S01]  /*5210*/  FFMA.FTZ R103, R106.reuse, R101, -R103 ;  /* 0x000000656a677223 */ /* 0x040fe20000010867 */
[----:B------:R-:W-:Y:S01]  /*5220*/  FFMA.FTZ R108, R106, R13, R108 ;  /* 0x0000000d6a6c7223 */ /* 0x000fe2000001006c */
[----:B------:R-:W-:Y:S01]  /*5230*/  LOP3.LUT R13, R4, 0xffff0000, RZ, 0xc0, !PT ;  /* 0xffff0000040d7812 */ /* 0x000fe200078ec0ff */
[----:B------:R-:W-:Y:S01]  /*5240*/  FMUL.FTZ R101, R46, R5 ;  /* 0x000000052e657220 */ /* 0x000fe20000410000 */
[----:B------:R-:W-:Y:S01]  /*5250*/  F2FP.BF16.F32.PACK_AB R12, R12, R45 ;  /* 0x0000002d0c0c723e */ /* 0x000fe200000010ff */
[----:B------:R-:W-:Y:S01]  /*5260*/  IMAD.MOV.U32 R45, RZ, RZ, R6 ;  /* 0x000000ffff2d7224 */ /* 0x000fe200078e0006 */
[----:B------:R-:W-:Y:S01]  /*5270*/  F2FP.BF16.F32.PACK_AB R44, R44, R47 ;  /* 0x0000002f2c2c723e */ /* 0x000fe200000010ff */
[-C--:B------:R-:W-:Y:S01]  /*5280*/  FMUL.FTZ R46, R46, R13.reuse ;  /* 0x0000000d2e2e7220 */ /* 0x080fe20000410000 */
[----:B------:R-:W-:Y:S01]  /*5290*/  FFMA.FTZ R4, R14, R13, -R101 ;  /* 0x0000000d0e047223 */ /* 0x000fe20000010865 */
[----:B------:R-:W-:Y:S01]  /*52a0*/  F2FP.BF16.F32.PACK_AB R13, R7, R32 ;  /* 0x00000020070d723e */ /* 0x000fe200000010ff */
[----:B------:R-:W-:-:S02]  /*52b0*/  IMAD.MOV.U32 R47, RZ, RZ, R34 ;  /* 0x000000ffff2f7224 */ /* 0x000fc400078e0022 */
[----:B------:R-:W-:Y:S01]  /*52c0*/  FFMA.FTZ R5, R14, R5, R46 ;  /* 0x000000050e057223 */ /* 0x000fe2000001002e */
[----:B------:R-:W-:-:S04]  /*52d0*/  F2FP.BF16.F32.PACK_AB R14, R4, R103 ;  /* 0x00000067040e723e */ /* 0x000fc800000010ff */
[----:B------:R-:W-:-:S07]  /*52e0*/  F2FP.BF16.F32.PACK_AB R46, R5, R108 ;  /* 0x0000006c052e723e */ /* 0x000fce00000010ff */
.L_x_9719:
[----:B------:R-:W-:Y:S05]  /*52f0*/  BSYNC B2 ;  /* 0x0000000000027941 */ /* 0x000fea0003800000 */
.L_x_9718:
[----:B------:R-:W-:Y:S01]  /*5300*/  ISETP.GE.AND P4, PT, R11, R98, PT ;  /* 0x000000620b00720c */ /* 0x000fe20003f86270 */
[----:B------:R-:W-:Y:S01]  /*5310*/  IMAD.MOV.U32 R4, RZ, RZ, R100 ;  /* 0x000000ffff047224 */ /* 0x000fe200078e0064 */
[----:B--2---:R4:W-:Y:S01]  /*5320*/  ST.E.128 desc[UR40][R88.64], R12 ;  /* 0x0000000c58007985 */ /* 0x0049e2000c101d28 */
[----:B------:R-:W-:-:S10]  /*5330*/  IMAD.MOV.U32 R5, RZ, RZ, R99 ;  /* 0x000000ffff057224 */ /* 0x000fd400078e0063 */
[----:B------:R-:W-:-:S05]  /*5340*/  @!P4 IMAD.WIDE R4, R11, 0x2, R4 ;  /* 0x000000020b04c825 */ /* 0x000fca00078e0204 */
[----:B---3--:R4:W-:Y:S02]  /*5350*/  @!P4 ST.E.128 desc[UR40][R4.64], R44 ;  /* 0x0000002c0400c985 */ /* 0x0089e4000c101d28 */
.L_x_9717:
[----:B------:R-:W-:Y:S05]  /*5360*/  BSYNC B1 ;  /* 0x0000000000017941 */ /* 0x000fea0003800000 */
.L_x_9716:
[----:B------:R-:W-:-:S03]  /*5370*/  UMOV UR4, 0xffffffff ;  /* 0xffffffff00047882 */ /* 0x000fc60000000000 */
[----:B------:R-:W-:Y:S05]  /*5380*/  BRA.DIV UR4, `(.L_x_9720) ;  /* 0x0000015204407947 */ /* 0x000fea000b800000 */
[----:B0-----:R-:W0:Y:S04]  /*5390*/  SHFL.IDX PT, R97, R97, 0x1, 0x1c1f ;  /* 0x003c1f0061617f89 */ /* 0x001e2800000e0000 */
[----:B------:R-:W0:Y:S02]  /*53a0*/  SHFL.IDX PT, R96, R96, 0x1, 0x1c1f ;  /* 0x003c1f0060607f89 */ /* 0x000e2400000e0000 */
.L_x_9968:
[----:B----4-:R-:W-:-:S05]  /*53b0*/  VIADD R4, R204, 0x40 ;  /* 0x00000040cc047836 */ /* 0x010fca0000000000 */
[----:B------:R-:W-:-:S13]  /*53c0*/  ISETP.GE.OR P4, PT, R4, R94, P1 ;  /* 0x0000005e0400720c */ /* 0x000fda0000f86670 */
[----:B------:R-:W-:Y:S05]  /*53d0*/  @P4 BRA `(.L_x_9705) ;  /* 0x0000000c00004947 */ /* 0x000fea0003800000 */
[----:B------:R-:W4:Y:S01]  /*53e0*/  LDL R6, [R1+0x18] ;  /* 0x0000180001067983 */ /* 0x000f220000100800 */
[----:B------:R-:W-:Y:S01]  /*53f0*/  SEL R102, R61, R102, !P0 ;  /* 0x000000663d667207 */ /* 0x000fe20004000000 */
[----:B------:R-:W-:Y:S01]  /*5400*/  VIADD R7, R204, 0x40 ;  /* 0x00000040cc077836 */ /* 0x000fe20000000000 */
[----:B0-----:R-:W-:Y:S01]  /*5410*/  LEA R32, P4, R70, R96, 0x1 ;  /* 0x0000006046207211 */ /* 0x001fe200078808ff */
[----:B------:R-:W-:Y:S01]  /*5420*/  VIADD R4, R204, 0x40 ;  /* 0x00000040cc047836 */ /* 0x000fe20000000000 */
[----:B------:R-:W-:Y:S01]  /*5430*/  SHF.R.S32.HI R5, RZ, 0x1f, R102 ;  /* 0x0000001fff057819 */ /* 0x000fe20000011466 */
[----:B------:R-:W-:Y:S01]  /*5440*/  IMAD.SHL.U32 R7, R7, 0x40, RZ ;  /* 0x0000004007077824 */ /* 0x000fe200078e00ff */
[----:B------:R-:W-:Y:S01]  /*5450*/  BSSY B1, `(.L_x_9721) ;  /* 0x000006e000017945 */ /* 0x000fe20003800000 */
[----:B------:R-:W-:Y:S01]  /*5460*/  IMAD.SHL.U32 R4, R4, 0x40, RZ ;  /* 0x0000004004047824 */ /* 0x000fe200078e00ff */
[----:B------:R-:W-:Y:S02]  /*5470*/  LEA.HI R102, R5, R102, RZ, 0x4 ;  /* 0x0000006605667211 */ /* 0x000fe400078f20ff */
[----:B------:R-:W-:-:S02]  /*5480*/  LOP3.LUT R7, R7, 0x1c0, RZ, 0xc0, !PT ;  /* 0x000001c007077812 */ /* 0x000fc400078ec0ff */
[----:B------:R-:W-:Y:S02]  /*5490*/  LEA.HI.SX32 R11, R102, R69, 0x1c ;  /* 0x00000045660b7211 */ /* 0x000fe400078fe2ff */
[----:B------:R-:W-:Y:S02]  /*54a0*/  LOP3.LUT R4, R4, 0x1c0, RZ, 0xc0, !PT ;  /* 0x000001c004047812 */ /* 0x000fe400078ec0ff */
[----:B------:R-:W-:Y:S01]  /*54b0*/  SHF.R.U32.HI R7, RZ, 0x3, R7 ;  /* 0x00000003ff077819 */ /* 0x000fe20000011607 */
[----:B------:R-:W-:Y:S01]  /*54c0*/  IMAD.SHL.U32 R11, R11, 0x8, RZ ;  /* 0x000000080b0b7824 */ /* 0x000fe200078e00ff */
[----:B------:R-:W-:-:S04]  /*54d0*/  LEA.HI.X R33, R70, R97, R72, 0x1, P4 ;  /* 0x0000006146217211 */ /* 0x000fc800020f0c48 */
[----:B------:R-:W-:-:S04]  /*54e0*/  LOP3.LUT R4, R4, 0x38, R11, 0xf8, !PT ;  /* 0x0000003804047812 */ /* 0x000fc800078ef80b */
[----:B------:R-:W-:-:S05]  /*54f0*/  LOP3.LUT R4, R4, R7, RZ, 0x3c, !PT ;  /* 0x0000000704047212 */ /* 0x000fca00078e3cff */
[----:B----4-:R-:W-:Y:S02]  /*5500*/  IMAD.IADD R5, R6, 0x1, R4 ;  /* 0x0000000106057824 */ /* 0x010fe400078e0204 */
[C---:B------:R-:W-:Y:S02]  /*5510*/  IMAD R4, R18.reuse, 0x1800, R74 ;  /* 0x0000180012047824 */ /* 0x040fe400078e024a */
[----:B------:R-:W-:Y:S02]  /*5520*/  IMAD R6, R18, 0x1800, R5 ;  /* 0x0000180012067824 */ /* 0x000fe400078e0205 */
[--C-:B------:R-:W-:Y:S02]  /*5530*/  IMAD R4, R4, 0x2, R19.reuse ;  /* 0x0000000204047824 */ /* 0x100fe400078e0213 */
[----:B------:R-:W-:-:S04]  /*5540*/  IMAD R12, R6, 0x2, R19 ;  /* 0x00000002060c7824 */ /* 0x000fc800078e0213 */
[----:B------:R-:W0:Y:S04]  /*5550*/  LDS.128 R4, [R4+0x1c400] ;  /* 0x01c4000004047984 */ /* 0x000e280000000c00 */
[----:B------:R-:W4:Y:S01]  /*5560*/  LDS.128 R12, [R12+0x1c400] ;  /* 0x01c400000c0c7984 */ /* 0x000f220000000c00 */
[----:B------:R-:W-:Y:S05]  /*5570*/  @P2 BRA `(.L_x_9722) ;  /* 0x00000004006c2947 */ /* 0x000fea0003800000 */
[----:B------:R-:W-:Y:S02]  /*5580*/  SHF.R.U32.HI R35, RZ, 0x10, R41 ;  /* 0x00000010ff237819 */ /* 0x000fe40000011629 */
[----:B------:R-:W-:Y:S02]  /*5590*/  SHF.R.U32.HI R34, RZ, 0x10, R37 ;  /* 0x00000010ff227819 */ /* 0x000fe40000011625 */
[----:B------:R-:W-:Y:S01]  /*55a0*/  PRMT R116, R116, 0x5410, R35 ;  /* 0x0000541074747816 */ /* 0x000fe20000000023 */
[----:B----4-:R-:W-:Y:S01]  /*55b0*/  IMAD.U32 R35, R13, 0x10000, RZ ;  /* 0x000100000d237824 */ /* 0x010fe200078e00ff */
[----:B------:R-:W-:Y:S02]  /*55c0*/  PRMT R115, R115, 0x5410, R34 ;  /* 0x0000541073737816 */ /* 0x000fe40000000022 */
[----:B------:R-:W-:Y:S01]  /*55d0*/  SHF.R.U64 R36, R36, 0x10, R37 ;  /* 0x0000001024247819 */ /* 0x000fe20000001225 */
[----:B------:R-:W-:Y:S01]  /*55e0*/  IMAD.U32 R44, R116, 0x10000, RZ ;  /* 0x00010000742c7824 */ /* 0x000fe200078e00ff */
[----:B------:R-:W-:Y:S01]  /*55f0*/  SHF.R.U32.HI R46, RZ, 0x10, R43 ;  /* 0x00000010ff2e7819 */ /* 0x000fe2000001162b */
[----:B------:R-:W-:Y:S01]  /*5600*/  IMAD.U32 R37, R115, 0x10000, RZ ;  /* 0x0001000073257824 */ /* 0x000fe200078e00ff */
[----:B------:R-:W-:Y:S01]  /*5610*/  SHF.R.U64 R41, R40, 0x10, R41 ;  /* 0x0000001028297819 */ /* 0x000fe20000001229 */
[-C--:B------:R-:W-:Y:S01]  /*5620*/  FMUL.FTZ R45, R35, R44.reuse ;  /* 0x0000002c232d7220 */ /* 0x080fe20000410000 */
[----:B------:R-:W-:Y:S01]  /*5630*/  SHF.R.U64 R34, R38, 0x10, R39 ;  /* 0x0000001026227819 */ /* 0x000fe20000001227 */
[----:B0-----:R-:W-:Y:S01]  /*5640*/  IMAD.U32 R38, R5, 0x10000, RZ ;  /* 0x0001000005267824 */ /* 0x001fe200078e00ff */
[----:B------:R-:W-:Y:S01]  /*5650*/  LOP3.LUT R40, R13, 0xffff0000, RZ, 0xc0, !PT ;  /* 0xffff00000d287812 */ /* 0x000fe200078ec0ff */
[-C--:B------:R-:W-:Y:S01]  /*5660*/  FMUL.FTZ R47, R35, R37.reuse ;  /* 0x00000025232f7220 */ /* 0x080fe20000410000 */
[----:B------:R-:W-:Y:S01]  /*5670*/  LOP3.LUT R116, R116, 0xffff0000, RZ, 0xc0, !PT ;  /* 0xffff000074747812 */ /* 0x000fe200078ec0ff */
[C---:B------:R-:W-:Y:S01]  /*5680*/  FFMA.FTZ R37, R38.reuse, R37, -R45 ;  /* 0x0000002526257223 */ /* 0x040fe2000001082d */
[----:B------:R-:W-:Y:S01]  /*5690*/  LOP3.LUT R115, R115, 0xffff0000, RZ, 0xc0, !PT ;  /* 0xffff000073737812 */ /* 0x000fe200078ec0ff */
[----:B------:R-:W-:Y:S01]  /*56a0*/  FFMA.FTZ R38, R38, R44, R47 ;  /* 0x0000002c26267223 */ /* 0x000fe2000001002f */
[----:B------:R-:W-:Y:S01]  /*56b0*/  SHF.R.U32.HI R39, RZ, 0x10, R39 ;  /* 0x00000010ff277819 */ /* 0x000fe20000011627 */
[----:B------:R-:W-:Y:S01]  /*56c0*/  IMAD.U32 R44, R15, 0x10000, RZ ;  /* 0x000100000f2c7824 */ /* 0x000fe200078e00ff */
[----:B------:R-:W-:-:S02]  /*56d0*/  PRMT R113, R113, 0x5410, R46 ;  /* 0x0000541071717816 */ /* 0x000fc4000000002e */
[----:B------:R-:W-:Y:S01]  /*56e0*/  SHF.R.U64 R35, R42, 0x10, R43 ;  /* 0x000000102a237819 */ /* 0x000fe2000000122b */
[CC--:B------:R-:W-:Y:S01]  /*56f0*/  FMUL.FTZ R42, R40.reuse, R116.reuse ;  /* 0x00000074282a7220 */ /* 0x0c0fe20000410000 */
[----:B------:R-:W-:Y:S01]  /*5700*/  LOP3.LUT R13, R5, 0xffff0000, RZ, 0xc0, !PT ;  /* 0xffff0000050d7812 */ /* 0x000fe200078ec0ff */
[-C--:B------:R-:W-:Y:S01]  /*5710*/  FMUL.FTZ R43, R40, R115.reuse ;  /* 0x00000073282b7220 */ /* 0x080fe20000410000 */
[----:B------:R-:W-:Y:S01]  /*5720*/  PRMT R110, R110, 0x5410, R39 ;  /* 0x000054106e6e7816 */ /* 0x000fe20000000027 */
[C---:B------:R-:W-:Y:S01]  /*5730*/  IMAD.U32 R46, R113.reuse, 0x10000, RZ ;  /* 0x00010000712e7824 */ /* 0x040fe200078e00ff */
[----:B------:R-:W-:Y:S01]  /*5740*/  LOP3.LUT R113, R113, 0xffff0000, RZ, 0xc0, !PT ;  /* 0xffff000071717812 */ /* 0x000fe200078ec0ff */
[C---:B------:R-:W-:Y:S01]  /*5750*/  FFMA.FTZ R40, R13.reuse, R115, -R42 ;  /* 0x000000730d287223 */ /* 0x040fe2000001082a */
[----:B------:R-:W-:Y:S01]  /*5760*/  FFMA.FTZ R13, R13, R116, R43 ;  /* 0x000000740d0d7223 */ /* 0x000fe2000001002b */
[C---:B------:R-:W-:Y:S01]  /*5770*/  IMAD.U32 R39, R12.reuse, 0x10000, RZ ;  /* 0x000100000c277824 */ /* 0x040fe200078e00ff */
[----:B------:R-:W-:Y:S01]  /*5780*/  LOP3.LUT R42, R12, 0xffff0000, RZ, 0xc0, !PT ;  /* 0xffff00000c2a7812 */ /* 0x000fe200078ec0ff */
[----:B------:R-:W-:-:S02]  /*5790*/  IMAD.U32 R45, R110, 0x10000, RZ ;  /* 0x000100006e2d7824 */ /* 0x000fc400078e00ff */
[-C--:B------:R-:W-:Y:S01]  /*57a0*/  FMUL.FTZ R12, R44, R46.reuse ;  /* 0x0000002e2c0c7220 */ /* 0x080fe20000410000 */
[C---:B------:R-:W-:Y:S01]  /*57b0*/  IMAD.U32 R43, R7.reuse, 0x10000, RZ ;  /* 0x00010000072b7824 */ /* 0x040fe200078e00ff */
[----:B------:R-:W-:Y:S01]  /*57c0*/  LOP3.LUT R110, R110, 0xffff0000, RZ, 0xc0, !PT ;  /* 0xffff00006e6e7812 */ /* 0x000fe200078ec0ff */
[-C--:B------:R-:W-:Y:S01]  /*57d0*/  FMUL.FTZ R47, R44, R45.reuse ;  /* 0x0000002d2c2f7220 */ /* 0x080fe20000410000 */
[----:B------:R-:W-:Y:S01]  /*57e0*/  LOP3.LUT R44, R7, 0xffff0000, RZ, 0xc0, !PT ;  /* 0xffff0000072c7812 */ /* 0x000fe200078ec0ff */
[----:B------:R-:W-:Y:S01]  /*57f0*/  FFMA.FTZ R12, R43, R45, -R12 ;  /* 0x0000002d2b0c7223 */ /* 0x000fe2000001080c */
[----:B------:R-:W-:Y:S01]  /*5800*/  LOP3.LUT R45, R15, 0xffff0000, RZ, 0xc0, !PT ;  /* 0xffff00000f2d7812 */ /* 0x000fe200078ec0ff */
[----:B------:R-:W-:Y:S01]  /*5810*/  FFMA.FTZ R43, R43, R46, R47 ;  /* 0x0000002e2b2b7223 */ /* 0x000fe2000001002f */
[----:B------:R-:W-:Y:S01]  /*5820*/  PRMT R114, R114, 0x5410, R41 ;  /* 0x0000541072727816 */ /* 0x000fe20000000029 */
[----:B------:R-:W-:Y:S01]  /*5830*/  IMAD.U32 R5, R4, 0x10000, RZ ;  /* 0x0001000004057824 */ /* 0x000fe200078e00ff */
[----:B------:R-:W-:Y:S01]  /*5840*/  PRMT R111, R111, 0x5410, R36 ;  /* 0x000054106f6f7816 */ /* 0x000fe20000000024 */
[C---:B------:R-:W-:Y:S01]  /*5850*/  FMUL.FTZ R46, R45.reuse, R110 ;  /* 0x0000006e2d2e7220 */ /* 0x040fe20000410000 */
[----:B------:R-:W-:Y:S01]  /*5860*/  FMUL.FTZ R47, R45, R113 ;  /* 0x000000712d2f7220 */ /* 0x000fe20000410000 */
[----:B------:R-:W-:Y:S01]  /*5870*/  LOP3.LUT R45, R114, 0xffff0000, RZ, 0xc0, !PT ;  /* 0xffff0000722d7812 */ /* 0x000fe200078ec0ff */
[----:B------:R-:W-:-:S02]  /*5880*/  IMAD.U32 R15, R14, 0x10000, RZ ;  /* 0x000100000e0f7824 */ /* 0x000fc400078e00ff */
[C---:B------:R-:W-:Y:S01]  /*5890*/  FFMA.FTZ R36, R44.reuse, R113, R46 ;  /* 0x000000712c247223 */ /* 0x040fe2000001002e */
[----:B------:R-:W-:Y:S01]  /*58a0*/  FFMA.FTZ R41, R44, R110, -R47 ;  /* 0x0000006e2c297223 */ /* 0x000fe2000001082f */
[----:B------:R-:W-:Y:S01]  /*58b0*/  IMAD.U32 R46, R114, 0x10000, RZ ;  /* 0x00010000722e7824 */ /* 0x000fe200078e00ff */
[----:B------:R-:W-:Y:S01]  /*58c0*/  PRMT R109, R109, 0x5410, R34 ;  /* 0x000054106d6d7816 */ /* 0x000fe20000000022 */
[C---:B------:R-:W-:Y:S01]  /*58d0*/  IMAD.U32 R44, R111.reuse, 0x10000, RZ ;  /* 0x000100006f2c7824 */ /* 0x040fe200078e00ff */
[----:B------:R-:W-:Y:S01]  /*58e0*/  LOP3.LUT R111, R111, 0xffff0000, RZ, 0xc0, !PT ;  /* 0xffff00006f6f7812 */ /* 0x000fe200078ec0ff */
[C---:B------:R-:W-:Y:S01]  /*58f0*/  FMUL.FTZ R34, R39.reuse, R46 ;  /* 0x0000002e27227220 */ /* 0x040fe20000410000 */
[----:B------:R-:W-:Y:S01]  /*5900*/  LOP3.LUT R4, R4, 0xffff0000, RZ, 0xc0, !PT ;  /* 0xffff000004047812 */ /* 0x000fe200078ec0ff */
[-C--:B------:R-:W-:Y:S01]  /*5910*/  FMUL.FTZ R39, R39, R44.reuse ;  /* 0x0000002c27277220 */ /* 0x080fe20000410000 */
[----:B------:R-:W-:Y:S01]  /*5920*/  PRMT R112, R112, 0x5410, R35 ;  /* 0x0000541070707816 */ /* 0x000fe20000000023 */
[C---:B------:R-:W-:Y:S01]  /*5930*/  FMUL.FTZ R35, R42.reuse, R45 ;  /* 0x0000002d2a237220 */ /* 0x040fe20000410000 */
[C---:B------:R-:W-:Y:S01]  /*5940*/  FFMA.FTZ R34, R5.reuse, R44, -R34 ;  /* 0x0000002c05227223 */ /* 0x040fe20000010822 */
[----:B------:R-:W-:Y:S01]  /*5950*/  FFMA.FTZ R5, R5, R46, R39 ;  /* 0x0000002e05057223 */ /* 0x000fe20000010027 */
[-C--:B------:R-:W-:Y:S01]  /*5960*/  FMUL.FTZ R39, R42, R111.reuse ;  /* 0x0000006f2a277220 */ /* 0x080fe20000410000 */
[----:B------:R-:W-:Y:S01]  /*5970*/  FFMA.FTZ R111, R4, R111, -R35 ;  /* 0x0000006f046f7223 */ /* 0x000fe20000010823 */
[----:B------:R-:W-:Y:S01]  /*5980*/  LOP3.LUT R14, R14, 0xffff0000, RZ, 0xc0, !PT ;  /* 0xffff00000e0e7812 */ /* 0x000fe200078ec0ff */
[C---:B------:R-:W-:Y:S01]  /*5990*/  IMAD.U32 R42, R109.reuse, 0x10000, RZ ;  /* 0x000100006d2a7824 */ /* 0x040fe200078e00ff */
[C---:B------:R-:W-:Y:S01]  /*59a0*/  LOP3.LUT R35, R112.reuse, 0xffff0000, RZ, 0xc0, !PT ;  /* 0xffff000070237812 */ /* 0x040fe200078ec0ff */
[----:B------:R-:W-:Y:S01]  /*59b0*/  IMAD.U32 R44, R112, 0x10000, RZ ;  /* 0x00010000702c7824 */ /* 0x000fe200078e00ff */
[----:B------:R-:W-:Y:S01]  /*59c0*/  LOP3.LUT R109, R109, 0xffff0000, RZ, 0xc0, !PT ;  /* 0xffff00006d6d7812 */ /* 0x000fe200078ec0ff */
[----:B------:R-:W-:-:S02]  /*59d0*/  IMAD.U32 R7, R6, 0x10000, RZ ;  /* 0x0001000006077824 */ /* 0x000fc400078e00ff */
[----:B------:R-:W-:Y:S01]  /*59e0*/  FFMA.FTZ R4, R4, R45, R39 ;  /* 0x0000002d04047223 */ /* 0x000fe20000010027 */
[----:B------:R-:W-:Y:S01]  /*59f0*/  LOP3.LUT R6, R6, 0xffff0000, RZ, 0xc0, !PT ;  /* 0xffff000006067812 */ /* 0x000fe200078ec0ff */
[C---:B------:R-:W-:Y:S01]  /*5a00*/  FMUL.FTZ R46, R15.reuse, R44 ;  /* 0x0000002c0f2e7220 */ /* 0x040fe20000410000 */
[C---:B------:R-:W-:Y:S01]  /*5a10*/  FMUL.FTZ R39, R14.reuse, R35 ;  /* 0x000000230e277220 */ /* 0x040fe20000410000 */
[-C--:B------:R-:W-:Y:S01]  /*5a20*/  FMUL.FTZ R15, R15, R42.reuse ;  /* 0x0000002a0f0f7220 */ /* 0x080fe20000410000 */
[----:B------:R-:W-:Y:S01]  /*5a30*/  FMUL.FTZ R14, R14, R109 ;  /* 0x0000006d0e0e7220 */ /* 0x000fe20000410000 */
[----:B------:R-:W-:Y:S01]  /*5a40*/  F2FP.BF16.F32.PACK_AB R43, R36, R43 ;  /* 0x0000002b242b723e */ /* 0x000fe200000010ff */
[C---:B------:R-:W-:Y:S01]  /*5a50*/  FFMA.FTZ R46, R7.reuse, R42, -R46 ;  /* 0x0000002a072e7223 */ /* 0x040fe2000001082e */
[----:B------:R-:W-:Y:S01]  /*5a60*/  FFMA.FTZ R15, R7, R44, R15 ;  /* 0x0000002c070f7223 */ /* 0x000fe2000001000f */
[C---:B------:R-:W-:Y:S01]  /*5a70*/  FFMA.FTZ R14, R6.reuse, R35, R14 ;  /* 0x00000023060e7223 */ /* 0x040fe2000001000e */
[----:B------:R-:W-:Y:S01]  /*5a80*/  FFMA.FTZ R39, R6, R109, -R39 ;  /* 0x0000006d06277223 */ /* 0x000fe20000010827 */
        /* <DEDUP_REMOVED lines=9> */
[----:B------:R-:W-:-:S07]  /*5b20*/  F2FP.BF16.F32.PACK_AB R6, R39, R46 ;  /* 0x0000002e2706723e */ /* 0x000fce00000010ff */
.L_x_9722:
[----:B------:R-:W-:Y:S05]  /*5b30*/  BSYNC B1 ;  /* 0x0000000000017941 */ /* 0x000fea0003800000 */
.L_x_9721:
[----:B------:R-:W-:Y:S01]  /*5b40*/  ISETP.GE.AND P2, PT, R11, R98, PT ;  /* 0x000000620b00720c */ /* 0x000fe20003f46270 */
[----:B0-----:R0:W-:Y:S02]  /*5b50*/  ST.E.128 desc[UR40][R32.64], R4 ;  /* 0x0000000420007985 */ /* 0x0011e4000c101d28 */
[----:B0-----:R-:W-:Y:S02]  /*5b60*/  IMAD.MOV.U32 R4, RZ, RZ, R96 ;  /* 0x000000ffff047224 */ /* 0x001fe400078e0060 */
[----:B------:R-:W-:-:S08]  /*5b70*/  IMAD.MOV.U32 R5, RZ, RZ, R97 ;  /* 0x000000ffff057224 */ /* 0x000fd000078e0061 */
[----:B------:R-:W-:Y:S05]  /*5b80*/  @P2 BRA `(.L_x_9705) ;  /* 0x0000000400142947 */ /* 0x000fea0003800000 */
[----:B------:R-:W-:-:S05]  /*5b90*/  IMAD.WIDE R4, R11, 0x2, R4 ;  /* 0x000000020b047825 */ /* 0x000fca00078e0204 */
[----:B----4-:R0:W-:Y:S01]  /*5ba0*/  ST.E.128 desc[UR40][R4.64], R12 ;  /* 0x0000000c04007985 */ /* 0x0101e2000c101d28 */
[----:B------:R-:W-:Y:S05]  /*5bb0*/  BRA `(.L_x_9705) ;  /* 0x0000000400087947 */ /* 0x000fea0003800000 */
.L_x_9686:
[----:B------:R-:W-:-:S13]  /*5bc0*/  ISETP.NE.AND P3, PT, R210, 0x3, PT ;  /* 0x00000003d200780c */ /* 0x000fda0003f65270 */
[----:B------:R-:W-:Y:S05]  /*5bd0*/  @!P3 BRA `(.L_x_9723) ;  /* 0x000000000004b947 */ /* 0x000fea0003800000 */
[----:B------:R-:W-:Y:S01]  /*5be0*/  BPT.TRAP 0x1 ;  /* 0x000000040000795c */ /* 0x000fe20000300000 */
.L_x_9723:
[----:B------:R-:W-:Y:S01]  /*5bf0*/  IMAD R87, R18, 0x8, R19 ;  /* 0x0000000812577824 */ /* 0x000fe200078e0213 */
[----:B------:R-:W-:Y:S01]  /*5c00*/  SHF.L.U32 R95, R208, 0x1f, RZ ;  /* 0x0000001fd05f7819 */ /* 0x000fe200000006ff */
[----:B------:R-:W-:Y:S01]  /*5c10*/  BSSY B1, `(.L_x_9724) ;  /* 0x0000004000017945 */ /* 0x000fe20003800000 */
[----:B------:R-:W-:Y:S02]  /*5c20*/  SHF.R.S32.HI R92, RZ, 0x1f, R91 ;  /* 0x0000001fff5c7819 */ /* 0x000fe4000001145b */
[----:B------:R-:W1:Y:S02]  /*5c30*/  SYNCS.PHASECHK.TRANS64.TRYWAIT P2, [R87+URZ+0x22890], R95 ;  /* 0x0228905f570075a7 */ /* 0x000e64000804017f */
[----:B-1----:R-:W-:Y:S05]  /*5c40*/  @!P2 BRA `(.L_x_9725) ;  /* 0x00000148005ca947 */ /* 0x002fea0003800000 */
.L_x_9969:
[----:B------:R-:W-:Y:S05]  /*5c50*/  BSYNC B1 ;  /* 0x0000000000017941 */ /* 0x000fea0003800000 */
.L_x_9724:
        /* <DEDUP_REMOVED lines=25> */
.L_x_9973:
[----:B------:R-:W-:Y:S04]  /*5df0*/  BSSY B1, `(.L_x_9727) ;  /* 0x000000d000017945 */ /* 0x000fe80003800000 */
[----:B------:R-:W-:Y:S05]  /*5e00*/  @!P2 BRA `(.L_x_9728) ;  /* 0x00000000002ca947 */ /* 0x000fea0003800000 */
[----:B------:R-:W-:Y:S02]  /*5e10*/  ULDC UR4, c[0x0][0x2f4] ;  /* 0x0000bd0000047ab9 */ /* 0x000fe40000000800 */
[----:B------:R-:W-:-:S13]  /*5e20*/  ISETP.GE.AND P2, PT, R16, UR4, PT ;  /* 0x0000000410007c0c */ /* 0x000fda000bf46270 */
[----:B---3--:R-:W-:-:S04]  /*5e30*/  @!P2 LEA R14, P4, R16, R7, 0x1 ;  /* 0x00000007100ea211 */ /* 0x008fc800078808ff */
[----:B--2---:R-:W-:Y:S02]  /*5e40*/  @!P2 LEA.HI.X R15, R16, R5, R17, 0x1, P4 ;  /* 0x00000005100fa211 */ /* 0x004fe400020f0c11 */
[----:B------:R-:W-:-:S13]  /*5e50*/  ISETP.GE.AND P4, PT, R2, UR4, PT ;  /* 0x0000000402007c0c */ /* 0x000fda000bf86270 */
[----:B------:R-:W-:-:S04]  /*5e60*/  @!P4 LEA R12, P5, R2, R7, 0x1 ;  /* 0x00000007020cc211 */ /* 0x000fc800078a08ff */
[----:B------:R-:W-:Y:S02]  /*5e70*/  @!P4 LEA.HI.X R13, R2, R5, R206, 0x1, P5 ;  /* 0x00000005020dc211 */ /* 0x000fe400028f0cce */
[----:B------:R-:W2:Y:S04]  /*5e80*/  @!P2 LDS.128 R4, [R98] ;  /* 0x000000006204a984 */ /* 0x000ea80000000c00 */
[----:B--2---:R-:W-:Y:S04]  /*5e90*/  @!P2 ST.E.128 desc[UR40][R14.64], R4 ;  /* 0x000000040e00a985 */ /* 0x004fe8000c101d28 */
[----:B------:R-:W2:Y:S04]  /*5ea0*/  @!P4 LDS.128 R4, [R89] ;  /* 0x000000005904c984 */ /* 0x000ea80000000c00 */
[----:B--2---:R4:W-:Y:S02]  /*5eb0*/  @!P4 ST.E.128 desc[UR40][R12.64], R4 ;  /* 0x000000040c00c985 */ /* 0x0049e4000c101d28 */
.L_x_9728:
[----:B------:R-:W-:Y:S05]  /*5ec0*/  BSYNC B1 ;  /* 0x0000000000017941 */ /* 0x000fea0003800000 */
.L_x_9727:
[----:B------:R-:W-:-:S03]  /*5ed0*/  UMOV UR4, 0xffffffff ;  /* 0xffffffff00047882 */ /* 0x000fc60000000000 */
[----:B------:R-:W-:Y:S05]  /*5ee0*/  BRA.DIV UR4, `(.L_x_9729) ;  /* 0x0000014a04147947 */ /* 0x000fea000b800000 */
[----:B--2-4-:R2:W4:Y:S04]  /*5ef0*/  SHFL.IDX PT, R5, R33, 0x1, 0x1c1f ;  /* 0x003c1f0021057f89 */ /* 0x01452800000e0000 */
[----:B---3--:R2:W3:Y:S02]  /*5f00*/  SHFL.IDX PT, R7, R32, 0x1, 0x1c1f ;  /* 0x003c1f0020077f89 */ /* 0x0084e400000e0000 */
.L_x_9977:
[----:B------:R-:W-:-:S13]  /*5f10*/  ISETP.GE.AND P2, PT, R34, 0x41, PT ;  /* 0x000000412200780c */ /* 0x000fda0003f46270 */
[----:B------:R-:W-:Y:S05]  /*5f20*/  @!P2 BRA `(.L_x_9705) ;  /* 0x00000000002ca947 */ /* 0x000fea0003800000 */
[----:B------:R-:W-:Y:S02]  /*5f30*/  ULDC UR4, c[0x0][0x2f4] ;  /* 0x0000bd0000047ab9 */ /* 0x000fe40000000800 */
[----:B------:R-:W-:-:S13]  /*5f40*/  ISETP.GE.AND P2, PT, R16, UR4, PT ;  /* 0x0000000410007c0c */ /* 0x000fda000bf46270 */
[----:B---3--:R-:W-:-:S04]  /*5f50*/  @!P2 LEA R14, P4, R16, R7, 0x1 ;  /* 0x00000007100ea211 */ /* 0x008fc800078808ff */
[----:B----4-:R-:W-:Y:S02]  /*5f60*/  @!P2 LEA.HI.X R15, R16, R5, R17, 0x1, P4 ;  /* 0x00000005100fa211 */ /* 0x010fe400020f0c11 */
[----:B------:R-:W-:-:S13]  /*5f70*/  ISETP.GE.AND P4, PT, R2, UR4, PT ;  /* 0x0000000402007c0c */ /* 0x000fda000bf86270 */
[----:B------:R-:W-:-:S04]  /*5f80*/  @!P4 LEA R12, P5, R2, R7, 0x1 ;  /* 0x00000007020cc211 */ /* 0x000fc800078a08ff */
[----:B------:R-:W-:Y:S02]  /*5f90*/  @!P4 LEA.HI.X R13, R2, R5, R206, 0x1, P5 ;  /* 0x00000005020dc211 */ /* 0x000fe400028f0cce */
[----:B------:R-:W3:Y:S04]  /*5fa0*/  @!P2 LDS.128 R4, [R98+0x2000] ;  /* 0x002000006204a984 */ /* 0x000ee80000000c00 */
[----:B---3--:R-:W-:Y:S04]  /*5fb0*/  @!P2 ST.E.128 desc[UR40][R14.64], R4 ;  /* 0x000000040e00a985 */ /* 0x008fe8000c101d28 */
[----:B------:R-:W3:Y:S04]  /*5fc0*/  @!P4 LDS.128 R4, [R89+0x2000] ;  /* 0x002000005904c984 */ /* 0x000ee80000000c00 */
[----:B---3--:R3:W-:Y:S02]  /*5fd0*/  @!P4 ST.E.128 desc[UR40][R12.64], R4 ;  /* 0x000000040c00c985 */ /* 0x0087e4000c101d28 */
.L_x_9705:
[----:B------:R-:W-:Y:S05]  /*5fe0*/  BSYNC B0 ;  /* 0x0000000000007941 */ /* 0x000fea0003800000 */
.L_x_9685:
[----:B0--34-:R-:W0:Y:S01]  /*5ff0*/  S2R R4, SR_TID.X ;  /* 0x0000000000047919 */ /* 0x019e220000002100 */
        /* <DEDUP_REMOVED lines=16> */
.L_x_9731:
[----:B------:R-:W-:Y:S05]  /*6100*/  BSYNC B0 ;  /* 0x0000000000007941 */ /* 0x000fea0003800000 */
.L_x_9730:
[----:B------:R-:W3:Y:S01]  /*6110*/  SYNCS.PHASECHK.TRANS64.TRYWAIT P3, [R87+URZ+0x228b0], R95 ;  /* 0x0228b05f570075a7 */ /* 0x000ee2000806017f */
[----:B------:R-:W-:Y:S04]  /*6120*/  BSSY B0, `(.L_x_9732) ;  /* 0x0000002000007945 */ /* 0x000fe80003800000 */
[----:B---3--:R-:W-:Y:S05]  /*6130*/  @!P3 BRA `(.L_x_9733) ;  /* 0x0000014400ccb947 */ /* 0x008fea0003800000 */
.L_x_9978:
[----:B------:R-:W-:Y:S05]  /*6140*/  BSYNC B0 ;  /* 0x0000000000007941 */ /* 0x000fea0003800000 */
.L_x_9732:
[----:B------:R-:W-:Y:S01]  /*6150*/  ULDC.64 UR4, c[0x0][0x328] ;  /* 0x0000ca0000047ab9 */ /* 0x000fe20000000a00 */
[----:B------:R-:W-:Y:S01]  /*6160*/  ULDC.64 UR6, c[0x0][0x318] ;  /* 0x0000c60000067ab9 */ /* 0x000fe20000000a00 */
[----:B------:R-:W-:Y:S01]  /*6170*/  IMAD R92, R92, UR4, RZ ;  /* 0x000000045c5c7c24 */ /* 0x000fe2000f8e02ff */
[----:B------:R-:W-:Y:S01]  /*6180*/  BSSY B0, `(.L_x_9734) ;  /* 0x0000040000007945 */ /* 0x000fe20003800000 */
[----:B0-----:R-:W-:-:S04]  /*6190*/  IMAD.WIDE.U32 R4, R91, UR4, RZ ;  /* 0x000000045b047c25 */ /* 0x001fc8000f8e00ff */
        /* <DEDUP_REMOVED lines=11> */
[----:B------:R-:W-:Y:S01]  /*6250*/  IMAD R5, R205, UR5, R5 ;  /* 0x00000005cd057c24 */ /* 0x000fe2000f8e0205 */
[----:B------:R-:W-:-:S04]  /*6260*/  LEA R35, P3, R4, UR6, 0x1 ;  /* 0x0000000604237c11 */ /* 0x000fc8000f8608ff */
[----:B------:R-:W-:Y:S01]  /*6270*/  LEA.HI.X R36, R4, UR7, R5, 0x1, P3 ;  /* 0x0000000704247c11 */ /* 0x000fe200098f0c05 */
[----:B------:R-:W-:Y:S01]  /*6280*/  IMAD.IADD R4, R75, 0x1, R34 ;  /* 0x000000014b047824 */ /* 0x000fe200078e0222 */
[----:B------:R-:W-:Y:S01]  /*6290*/  ISETP.GE.AND P3, PT, R94, 0x1, PT ;  /* 0x000000015e00780c */ /* 0x000fe20003f66270 */
[----:B------:R0:W4:Y:S01]  /*62a0*/  SHFL.IDX PT, R41, R35, RZ, 0x1c1f ;  /* 0x001c1fff23297589 */ /* 0x00012200000e0000 */
[--C-:B------:R-:W-:Y:S02]  /*62b0*/  IMAD R34, R34, 0x2, R25.reuse ;  /* 0x0000000222227824 */ /* 0x100fe400078e0219 */
[----:B------:R-:W-:Y:S01]  /*62c0*/  IMAD R11, R4, 0x2, R25 ;  /* 0x00000002040b7824 */ /* 0x000fe200078e0219 */
[----:B------:R0:W0:Y:S08]  /*62d0*/  SHFL.IDX PT, R39, R36, RZ, 0x1c1f ;  /* 0x001c1fff24277589 */ /* 0x00003000000e0000 */
[----:B------:R-:W-:Y:S05]  /*62e0*/  @!P3 BRA `(.L_x_9735) ;  /* 0x0000000000a4b947 */ /* 0x000fea0003800000 */
[----:B------:R-:W-:Y:S02]  /*62f0*/  ISETP.NE.AND P5, PT, R77, RZ, PT ;  /* 0x000000ff4d00720c */ /* 0x000fe40003fa5270 */
[----:B------:R-:W-:Y:S02]  /*6300*/  ISETP.NE.AND P4, PT, R78, RZ, PT ;  /* 0x000000ff4e00720c */ /* 0x000fe40003f85270 */
[----:B------:R-:W-:-:S09]  /*6310*/  PRMT R37, R10, 0x8880, RZ ;  /* 0x000088800a257816 */ /* 0x000fd200000000ff */
[----:B------:R-:W5:Y:S01]  /*6320*/  @P5 LDS.128 R4, [R34] ;  /* 0x0000000022045984 */ /* 0x000f620000000c00 */
[----:B--2-4-:R-:W-:-:S04]  /*6330*/  @P5 LEA R32, P3, R16, R41, 0x1 ;  /* 0x0000002910205211 */ /* 0x014fc800078608ff */
[----:B0-----:R-:W-:Y:S02]  /*6340*/  @P5 LEA.HI.X R33, R16, R39, R17, 0x1, P3 ;  /* 0x0000002710215211 */ /* 0x001fe400018f0c11 */
[----:B------:R-:W-:-:S04]  /*6350*/  @P4 LEA R14, P3, R2, R41, 0x1 ;  /* 0x00000029020e4211 */ /* 0x000fc800078608ff */
[----:B------:R-:W-:Y:S02]  /*6360*/  @P4 LEA.HI.X R15, R2, R39, R206, 0x1, P3 ;  /* 0x00000027020f4211 */ /* 0x000fe400018f0cce */
[----:B------:R-:W-:-:S13]  /*6370*/  ISETP.NE.AND P3, PT, R79, RZ, PT ;  /* 0x000000ff4f00720c */ /* 0x000fda0003f65270 */
[----:B------:R-:W-:-:S04]  /*6380*/  @P3 LEA R12, P6, R215, R41, 0x1 ;  /* 0x00000029d70c3211 */ /* 0x000fc800078c08ff */
[----:B------:R-:W-:Y:S01]  /*6390*/  @P3 LEA.HI.X R13, R215, R39, R224, 0x1, P6 ;  /* 0x00000027d70d3211 */ /* 0x000fe200030f0ce0 */
[----:B-----5:R0:W-:Y:S01]  /*63a0*/  @P5 ST.E.128 desc[UR40][R32.64], R4 ;  /* 0x0000000420005985 */ /* 0x0201e2000c101d28 */
[----:B------:R-:W-:-:S03]  /*63b0*/  ISETP.NE.AND P5, PT, R80, RZ, PT ;  /* 0x000000ff5000720c */ /* 0x000fc60003fa5270 */
[----:B------:R-:W2:Y:S10]  /*63c0*/  @P4 LDS.128 R4, [R11] ;  /* 0x000000000b044984 */ /* 0x000eb40000000c00 */
[----:B0-----:R-:W-:-:S04]  /*63d0*/  @P5 LEA R32, P6, R214, R41, 0x1 ;  /* 0x00000029d6205211 */ /* 0x001fc800078c08ff */
[----:B------:R-:W-:Y:S01]  /*63e0*/  @P5 LEA.HI.X R33, R214, R39, R223, 0x1, P6 ;  /* 0x00000027d6215211 */ /* 0x000fe200030f0cdf */
[----:B--2---:R0:W-:Y:S01]  /*63f0*/  @P4 ST.E.128 desc[UR40][R14.64], R4 ;  /* 0x000000040e004985 */ /* 0x0041e2000c101d28 */
[----:B------:R-:W-:-:S03]  /*6400*/  ISETP.NE.AND P4, PT, R81, RZ, PT ;  /* 0x000000ff5100720c */ /* 0x000fc60003f85270 */
[----:B------:R-:W2:Y:S10]  /*6410*/  @P3 LDS.128 R4, [R34+0x3000] ;  /* 0x0030000022043984 */ /* 0x000eb40000000c00 */
        /* <DEDUP_REMOVED lines=13> */
[----:B------:R-:W-:-:S03]  /*64f0*/  ISETP.GT.AND P4, PT, R37, -0x1, PT ;  /* 0xffffffff2500780c */ /* 0x000fc60003f84270 */
[----:B------:R-:W2:Y:S10]  /*6500*/  @P3 LDS.128 R4, [R11+0x6000] ;  /* 0x006000000b043984 */ /* 0x000eb40000000c00 */
[----:B0-----:R-:W-:-:S04]  /*6510*/  @!P4 LEA R14, P6, R216, R41, 0x1 ;  /* 0x00000029d80ec211 */ /* 0x001fc800078c08ff */
[----:B------:R-:W-:Y:S01]  /*6520*/  @!P4 LEA.HI.X R15, R216, R39, R219, 0x1, P6 ;  /* 0x00000027d80fc211 */ /* 0x000fe200030f0cdb */
[----:B--2---:R-:W-:Y:S04]  /*6530*/  @P3 ST.E.128 desc[UR40][R12.64], R4 ;  /* 0x000000040c003985 */ /* 0x004fe8000c101d28 */
[----:B------:R-:W0:Y:S04]  /*6540*/  @P5 LDS.128 R4, [R34+0x9000] ;  /* 0x0090000022045984 */ /* 0x000e280000000c00 */
[----:B0-----:R-:W-:Y:S04]  /*6550*/  @P5 ST.E.128 desc[UR40][R32.64], R4 ;  /* 0x0000000420005985 */ /* 0x001fe8000c101d28 */
[----:B------:R-:W0:Y:S04]  /*6560*/  @!P4 LDS.128 R4, [R11+0x9000] ;  /* 0x009000000b04c984 */ /* 0x000e280000000c00 */
[----:B0-----:R0:W-:Y:S02]  /*6570*/  @!P4 ST.E.128 desc[UR40][R14.64], R4 ;  /* 0x000000040e00c985 */ /* 0x0011e4000c101d28 */
.L_x_9735:
[----:B------:R-:W-:Y:S05]  /*6580*/  BSYNC B0 ;  /* 0x0000000000007941 */ /* 0x000fea0003800000 */
.L_x_9734:
[----:B------:R-:W-:Y:S01]  /*6590*/  ISETP.GE.AND P3, PT, R94, 0x41, PT ;  /* 0x000000415e00780c */ /* 0x000fe20003f66270 */
[----:B------:R1:W1:Y:S01]  /*65a0*/  SHFL.IDX PT, R37, R36, 0x1, 0x1c1f ;  /* 0x003c1f0024257f89 */ /* 0x00026200000e0000 */
[----:B------:R-:W-:Y:S03]  /*65b0*/  BSSY B0, `(.L_x_9736) ;  /* 0x000002c000007945 */ /* 0x000fe60003800000 */
[----:B0-----:R-:W0:Y:S08]  /*65c0*/  SHFL.IDX PT, R35, R35, 0x1, 0x1c1f ;  /* 0x003c1f0023237f89 */ /* 0x001e3000000e0000 */
[----:B------:R-:W-:Y:S05]  /*65d0*/  @!P3 BRA `(.L_x_9737) ;  /* 0x0000000000a4b947 */ /* 0x000fea0003800000 */
[----:B------:R-:W-:Y:S02]  /*65e0*/  ISETP.NE.AND P5, PT, R77, RZ, PT ;  /* 0x000000ff4d00720c */ /* 0x000fe40003fa5270 */
[----:B------:R-:W-:Y:S02]  /*65f0*/  ISETP.NE.AND P4, PT, R78, RZ, PT ;  /* 0x000000ff4e00720c */ /* 0x000fe40003f85270 */
[----:B-1----:R-:W-:-:S09]  /*6600*/  PRMT R36, R10, 0x8880, RZ ;  /* 0x000088800a247816 */ /* 0x002fd200000000ff */
[----:B------:R-:W1:Y:S01]  /*6610*/  @P5 LDS.128 R4, [R34+0x2000] ;  /* 0x0020000022045984 */ /* 0x000e620000000c00 */
[----:B0-2---:R-:W-:-:S04]  /*6620*/  @P5 LEA R32, P3, R16, R35, 0x1 ;  /* 0x0000002310205211 */ /* 0x005fc800078608ff */
[----:B------:R-:W-:Y:S02]  /*6630*/  @P5 LEA.HI.X R33, R16, R37, R17, 0x1, P3 ;  /* 0x0000002510215211 */ /* 0x000fe400018f0c11 */
[----:B------:R-:W-:-:S04]  /*6640*/  @P4 LEA R14, P3, R2, R35, 0x1 ;  /* 0x00000023020e4211 */ /* 0x000fc800078608ff */
[----:B------:R-:W-:Y:S02]  /*6650*/  @P4 LEA.HI.X R15, R2, R37, R206, 0x1, P3 ;  /* 0x00000025020f4211 */ /* 0x000fe400018f0cce */
[----:B------:R-:W-:-:S13]  /*6660*/  ISETP.NE.AND P3, PT, R79, RZ, PT ;  /* 0x000000ff4f00720c */ /* 0x000fda0003f65270 */
[----:B------:R-:W-:-:S04]  /*6670*/  @P3 LEA R12, P6, R215, R35, 0x1 ;  /* 0x00000023d70c3211 */ /* 0x000fc800078c08ff */
[----:B------:R-:W-:Y:S01]  /*6680*/  @P3 LEA.HI.X R13, R215, R37, R224, 0x1, P6 ;  /* 0x00000025d70d3211 */ /* 0x000fe200030f0ce0 */
[----:B-1----:R0:W-:Y:S01]  /*6690*/  @P5 ST.E.128 desc[UR40][R32.64], R4 ;  /* 0x0000000420005985 */ /* 0x0021e2000c101d28 */
[----:B------:R-:W-:-:S03]  /*66a0*/  ISETP.NE.AND P5, PT, R80, RZ, PT ;  /* 0x000000ff5000720c */ /* 0x000fc60003fa5270 */
[----:B------:R-:W1:Y:S10]  /*66b0*/  @P4 LDS.128 R4, [R11+0x2000] ;  /* 0x002000000b044984 */ /* 0x000e740000000c00 */
[----:B0-----:R-:W-:-:S04]  /*66c0*/  @P5 LEA R32, P6, R214, R35, 0x1 ;  /* 0x00000023d6205211 */ /* 0x001fc800078c08ff */
        /* <DEDUP_REMOVED lines=17> */
[----:B------:R-:W-:-:S03]  /*67e0*/  ISETP.GT.AND P4, PT, R36, -0x1, PT ;  /* 0xffffffff2400780c */ /* 0x000fc60003f84270 */
[----:B------:R-:W1:Y:S10]  /*67f0*/  @P3 LDS.128 R4, [R11+0x8000] ;  /* 0x008000000b043984 */ /* 0x000e740000000c00 */
[----:B0-----:R-:W-:-:S04]  /*6800*/  @!P4 LEA R14, P6, R216, R35, 0x1 ;  /* 0x00000023d80ec211 */ /* 0x001fc800078c08ff */
[----:B------:R-:W-:Y:S01]  /*6810*/  @!P4 LEA.HI.X R15, R216, R37, R219, 0x1, P6 ;  /* 0x00000025d80fc211 */ /* 0x000fe200030f0cdb */
[----:B-1----:R-:W-:Y:S04]  /*6820*/  @P3 ST.E.128 desc[UR40][R12.64], R4 ;  /* 0x000000040c003985 */ /* 0x002fe8000c101d28 */
[----:B------:R-:W0:Y:S04]  /*6830*/  @P5 LDS.128 R4, [R34+0xb000] ;  /* 0x00b0000022045984 */ /* 0x000e280000000c00 */
[----:B0-----:R-:W-:Y:S04]  /*6840*/  @P5 ST.E.128 desc[UR40][R32.64], R4 ;  /* 0x0000000420005985 */ /* 0x001fe8000c101d28 */
[----:B------:R-:W0:Y:S04]  /*6850*/  @!P4 LDS.128 R4, [R11+0xb000] ;  /* 0x00b000000b04c984 */ /* 0x000e280000000c00 */
[----:B0-----:R0:W-:Y:S02]  /*6860*/  @!P4 ST.E.128 desc[UR40][R14.64], R4 ;  /* 0x000000040e00c985 */ /* 0x0011e4000c101d28 */
.L_x_9737:
[----:B------:R-:W-:Y:S05]  /*6870*/  BSYNC B0 ;  /* 0x0000000000007941 */ /* 0x000fea0003800000 */
.L_x_9736:
[----:B0-----:R-:W5:Y:S01]  /*6880*/  LDL R4, [R1] ;  /* 0x0000000001047983 */ /* 0x001f620000100800 */
[----:B-1-3--:R-:W-:Y:S02]  /*6890*/  @!P2 VIADD R87, R87, 0x228c0 ;  /* 0x000228c05757a836 */ /* 0x00afe40000000000 */
[----:B------:R-:W-:Y:S01]  /*68a0*/  VIADD R18, R18, 0x1 ;  /* 0x0000000112127836 */ /* 0x000fe20000000000 */
[----:B------:R-:W-:Y:S01]  /*68b0*/  @!PT LDS RZ, [RZ] ;  /* 0x00000000fffff984 */ /* 0x000fe20000000800 */
[----:B------:R-:W-:Y:S01]  /*68c0*/  @!PT LDS RZ, [RZ] ;  /* 0x00000000fffff984 */ /* 0x000fe20000000800 */
[----:B------:R-:W-:Y:S01]  /*68d0*/  @!PT LDS RZ, [RZ] ;  /* 0x00000000fffff984 */ /* 0x000fe20000000800 */
[----:B------:R-:W-:Y:S01]  /*68e0*/  @!PT LDS RZ, [RZ] ;  /* 0x00000000fffff984 */ /* 0x000fe20000000800 */
[----:B------:R0:W-:Y:S06]  /*68f0*/  MEMBAR.ALL.CTA ;  /* 0x0000000000007992 */ /* 0x0001ec0000008000 */
[----:B0-----:R-:W0:Y:S01]  /*6900*/  FENCE.VIEW.ASYNC.S ;  /* 0x00000000000073c6 */ /* 0x001e220000000000 */
[----:B------:R-:W-:Y:S01]  /*6910*/  @!P2 PRMT R87, RZ, 0x654, R87 ;  /* 0x00000654ff57a816 */ /* 0x000fe20000000057 */
[----:B0-----:R0:W-:Y:S06]  /*6920*/  BAR.SYNC.DEFER_BLOCKING R60, 0x80 ;  /* 0x0002003c0000751d */ /* 0x0011ec0000010000 */
[----:B------:R0:W-:Y:S01]  /*6930*/  @!P2 SYNCS.ARRIVE.TRANS64.RED.A1T0 RZ, [R87+URZ], RZ ;  /* 0x000000ff57ffa9a7 */ /* 0x0001e2000810043f */
[----:B------:R-:W-:-:S04]  /*6940*/  ISETP.NE.AND P2, PT, R18, 0x2, PT ;  /* 0x000000021200780c */ /* 0x000fc80003f45270 */
[----:B------:R-:W-:Y:S02]  /*6950*/  SEL R5, RZ, 0x1, P2 ;  /* 0x00000001ff057807 */ /* 0x000fe40001000000 */
[----:B------:R-:W-:Y:S02]  /*6960*/  SEL R18, R18, RZ, P2 ;  /* 0x000000ff12127207 */ /* 0x000fe40001000000 */
[----:B------:R-:W-:Y:S02]  /*6970*/  LOP3.LUT R208, R208, R5, RZ, 0x3c, !PT ;  /* 0x00000005d0d07212 */ /* 0x000fe400078e3cff */
[----:B-----5:R-:W-:-:S13]  /*6980*/  LOP3.LUT P3, RZ, R4, 0x2, RZ, 0xc0, !PT ;  /* 0x0000000204ff7812 */ /* 0x020fda000786c0ff */
[----:B0-----:R-:W-:Y:S05]  /*6990*/  @P3 BRA `(.L_x_9738) ;  /* 0xffffffc000e43947 */ /* 0x001fea000383ffff */
[----:B------:R-:W0:Y:S01]  /*69a0*/  S2R R4, SR_TID.X ;  /* 0x0000000000047919 */ /* 0x000e220000002100 */
[----:B------:R-:W-:Y:S02]  /*69b0*/  PLOP3.LUT P0, PT, PT, PT, PT, 0x8, 0x0 ;  /* 0x000000000000781c */ /* 0x000fe40003f0e170 */
[----:B0-----:R-:W-:-:S04]  /*69c0*/  SHF.R.U32.HI R4, RZ, 0x7, R4 ;  /* 0x00000007ff047819 */ /* 0x001fc80000011604 */
[----:B------:R-:W-:-:S13]  /*69d0*/  ISETP.NE.AND P3, PT, R4, 0x1, PT ;  /* 0x000000010400780c */ /* 0x000fda0003f65270 */
[----:B------:R-:W-:Y:S05]  /*69e0*/  @!P3 WARPSYNC.ALL ;  /* 0x000000000000b948 */ /* 0x000fea0003800000 */
[----:B------:R-:W-:Y:S06]  /*69f0*/  @!P3 BAR.ARV 0x9, 0x100 ;  /* 0x024400000000bb1d */ /* 0x000fec0000002000 */
.L_x_9680:
[----:B------:R-:W-:Y:S01]  /*6a00*/  IMAD.MOV.U32 R3, RZ, RZ, RZ ;  /* 0x000000ffff037224 */ /* 0x000fe200078e00ff */
[----:B------:R-:W-:Y:S06]  /*6a10*/  @P0 BRA `(.L_x_9739) ;  /* 0x00000000000c0947 */ /* 0x000fec0003800000 */
[----:B------:R-:W1:Y:S01]  /*6a20*/  FENCE.VIEW.ASYNC.G ;  /* 0x00000000000073c6 */ /* 0x000e620000000100 */
[----:B------:R-:W-:Y:S05]  /*6a30*/  WARPSYNC.ALL ;  /* 0x0000000000007948 */ /* 0x000fea0003800000 */
[----:B-1----:R-:W-:Y:S06]  /*6a40*/  BAR.ARV 0xc, 0x180 ;  /* 0x0306000000007b1d */ /* 0x002fec0000002000 */
.L_x_9739:
[----:B------:R-:W3:Y:S01]  /*6a50*/  LDL R0, [R1] ;  /* 0x0000000001007983 */ /* 0x000ee20000100800 */
[----:B------:R-:W-:Y:S01]  /*6a60*/  BSSY B0, `(.L_x_9740) ;  /* 0x0000021000007945 */ /* 0x000fe20003800000 */
[----:B---3--:R-:W-:-:S13]  /*6a70*/  LOP3.LUT P0, RZ, R0, 0x8, RZ, 0xc0, !PT ;  /* 0x0000000800ff7812 */ /* 0x008fda000780c0ff */
[----:B------:R-:W-:Y:S05]  /*6a80*/  @!P0 BRA `(.L_x_9741) ;  /* 0x0000000000788947 */ /* 0x000fea0003800000 */
[----:B------:R-:W3:Y:S01]  /*6a90*/  LDL R0, [R1+0x28] ;  /* 0x0000280001007983 */ /* 0x000ee20000100800 */
[----:B------:R-:W-:Y:S01]  /*6aa0*/  ULDC UR4, c[0x0][0x9f0] ;  /* 0x00027c0000047ab9 */ /* 0x000fe20000000800 */
[----:B---3--:R-:W-:-:S04]  /*6ab0*/  ISETP.NE.AND P0, PT, R0, RZ, PT ;  /* 0x000000ff0000720c */ /* 0x008fc80003f05270 */
        /* <DEDUP_REMOVED lines=27> */
.L_x_9741:
[----:B------:R-:W-:Y:S05]  /*6c70*/  BSYNC B0 ;  /* 0x0000000000007941 */ /* 0x000fea0003800000 */
.L_x_9740:
[----:B------:R-:W3:Y:S01]  /*6c80*/  LDL R0, [R1+0x40] ;  /* 0x0000400001007983 */ /* 0x000ee20000100800 */
        /* <DEDUP_REMOVED lines=29> */
[----:B--2---:R-:W-:Y:S02]  /*6e60*/  CS2R R98, SRZ ;  /* 0x0000000000627805 */ /* 0x004fe4000001ff00 */
        /* <DEDUP_REMOVED lines=23> */
[----:B0-----:R-:W-:Y:S02]  /*6fe0*/  CS2R R4, SRZ ;  /* 0x0000000000047805 */ /* 0x001fe4000001ff00 */
[----:B------:R-:W-:Y:S02]  /*6ff0*/  CS2R R24, SRZ ;  /* 0x0000000000187805 */ /* 0x000fe4000001ff00 */
[----:B------:R-:W-:-:S02]  /*7000*/  CS2R R46, SRZ ;  /* 0x00000000002e7805 */ /* 0x000fc4000001ff00 */
[----:B------:R-:W-:Y:S02]  /*7010*/  CS2R R44, SRZ ;  /* 0x00000000002c7805 */ /* 0x000fe4000001ff00 */
[----:B------:R-:W-:Y:S02]  /*7020*/  CS2R R42, SRZ ;  /* 0x00000000002a7805 */ /* 0x000fe4000001ff00 */
[----:B----4-:R-:W-:Y:S02]  /*7030*/  CS2R R40, SRZ ;  /* 0x0000000000287805 */ /* 0x010fe4000001ff00 */
        /* <DEDUP_REMOVED lines=8> */
[----:B---3--:R-:W-:-:S05]  /*70c0*/  IMAD R0, R0, R3, RZ ;  /* 0x0000000300007224 */ /* 0x008fca00078e02ff */
[----:B------:R0:W-:Y:S01]  /*70d0*/  STL [R1+0xc], R0 ;  /* 0x00000c0001007387 */ /* 0x0001e20000100800 */
[----:B------:R-:W-:-:S04]  /*70e0*/  VIADDMNMX R172, R0, R3, R172, PT ;  /* 0x0000000300ac7246 */ /* 0x000fc800038001ac */
[----:B------:R-:W-:-:S13]  /*70f0*/  ISETP.GT.AND P1, PT, R172, R0, PT ;  /* 0x00000000ac00720c */ /* 0x000fda0003f24270 */
[----:B0-----:R-:W-:Y:S05]  /*7100*/  @!P1 BRA `(.L_x_9742) ;  /* 0x0000006c00289947 */ /* 0x001fea0003800000 */
[----:B------:R-:W0:Y:S01]  /*7110*/  S2R R0, SR_TID.X ;  /* 0x0000000000007919 */ /* 0x000e220000002100 */
[----:B------:R-:W-:Y:S01]  /*7120*/  UMOV UR4, 0xffffffff ;  /* 0xffffffff00047882 */ /* 0x000fe20000000000 */
[----:B0-----:R-:W-:-:S05]  /*7130*/  VIADD R29, R0, 0xffffff80 ;  /* 0xffffff80001d7836 */ /* 0x001fca0000000000 */
[----:B------:R-:W-:-:S04]  /*7140*/  SHF.R.S32.HI R30, RZ, 0x1f, R29 ;  /* 0x0000001fff1e7819 */ /* 0x000fc8000001141d */
[----:B------:R-:W-:-:S04]  /*7150*/  LEA.HI R13, R30, R29, RZ, 0x7 ;  /* 0x0000001d1e0d7211 */ /* 0x000fc800078f38ff */
[----:B------:R-:W-:Y:S01]  /*7160*/  SHF.R.S32.HI R13, RZ, 0x7, R13 ;  /* 0x00000007ff0d7819 */ /* 0x000fe2000001140d */
[----:B------:R-:W-:Y:S06]  /*7170*/  BRA.DIV UR4, `(.L_x_9743) ;  /* 0x0000013604d07947 */ /* 0x000fec000b800000 */
[----:B------:R0:W1:Y:S02]  /*7180*/  SHFL.IDX PT, R14, R13, RZ, 0x1f ;  /* 0x00001fff0d0e7589 */ /* 0x00006400000e0000 */
.L_x_9981:
[----:B-1----:R-:W-:Y:S01]  /*7190*/  LEA.HI R0, R14, R14, RZ, 0x1 ;  /* 0x0000000e0e007211 */ /* 0x002fe200078f08ff */
[----:B------:R-:W-:Y:S01]  /*71a0*/  VIADD R26, R19, 0x18400 ;  /* 0x00018400131a7836 */ /* 0x000fe20000000000 */
[----:B------:R-:W-:Y:S02]  /*71b0*/  BSSY B6, `(.L_x_9744) ;  /* 0x0000018000067945 */ /* 0x000fe40003800000 */
[----:B------:R-:W-:Y:S02]  /*71c0*/  LOP3.LUT R3, R0, 0x1e, RZ, 0xc0, !PT ;  /* 0x0000001e00037812 */ /* 0x000fe400078ec0ff */
[----:B------:R-:W-:-:S03]  /*71d0*/  LOP3.LUT P0, RZ, R26, 0x1bf, RZ, 0xc0, !PT ;  /* 0x000001bf1aff7812 */ /* 0x000fc6000780c0ff */
[----:B------:R-:W-:-:S04]  /*71e0*/  IMAD.IADD R3, R14, 0x1, -R3 ;  /* 0x000000010e037824 */ /* 0x000fc800078e0a03 */
[----:B------:R-:W-:-:S05]  /*71f0*/  IMAD R3, R3, 0x2000, R26 ;  /* 0x0000200003037824 */ /* 0x000fca00078e021a */
        /* <DEDUP_REMOVED lines=18> */
[----:B-1---5:R-:W-:Y:S05]  /*7320*/  CALL.ABS.NOINC R14 ;  /* 0x000000000e007343 */ /* 0x022fea0003c00000 */
.L_x_9745:
[----:B------:R-:W-:Y:S05]  /*7330*/  BSYNC B6 ;  /* 0x0000000000067941 */ /* 0x000fea0003800000 */
.L_x_9744:
        /* <DEDUP_REMOVED lines=13> */
.L_x_9749:
[----:B--2---:R2:W3:Y:S02]  /*7410*/  SYNCS.PHASECHK.TRANS64.TRYWAIT P0, [R19+URZ+0x22800], R0 ;  /* 0x02280000130075a7 */ /* 0x0044e4000800017f */
[----:B---3--:R-:W-:Y:S05]  /*7420*/  @!P0 NANOSLEEP.SYNCS 0x989680 ;  /* 0x009896800000895d */ /* 0x008fea0003900000 */
[----:B------:R-:W3:Y:S02]  /*7430*/  @!P0 SYNCS.PHASECHK.TRANS64 P0, [R19+URZ+0x22800], R0 ;  /* 0x02280000130085a7 */ /* 0x000ee4000800007f */
[----:B---3--:R-:W-:Y:S05]  /*7440*/  @!P0 BRA `(.L_x_9749) ;  /* 0xfffffffc00f08947 */ /* 0x008fea000383ffff */
.L_x_9748:
[----:B------:R-:W-:Y:S05]  /*7450*/  BSYNC B0 ;  /* 0x0000000000007941 */ /* 0x000fea0003800000 */
.L_x_9747:
[----:B------:R-:W-:Y:S05]  /*7460*/  BRA `(.L_x_9750) ;  /* 0x0000002000d87947 */ /* 0x000fea0003800000 */
.L_x_9746:
[----:B-----5:R-:W-:Y:S01]  /*7470*/  SHF.R.S32.HI R0, RZ, 0x1f, R50 ;  /* 0x0000001fff007819 */ /* 0x020fe20000011432 */
[----:B------:R-:W-:Y:S01]  /*7480*/  ULDC.64 UR4, c[0x0][0x3f8] ;  /* 0x0000fe0000047ab9 */ /* 0x000fe20000000a00 */
[----:B------:R-:W-:Y:S01]  /*7490*/  ULDC.64 UR6, c[0x0][0x408] ;  /* 0x0001020000067ab9 */ /* 0x000fe20000000a00 */
[----:B------:R-:W-:Y:S01]  /*74a0*/  LOP3.LUT P0, RZ, R26, 0x3ff, RZ, 0xc0, !PT ;  /* 0x000003ff1aff7812 */ /* 0x000fe2000780c0ff */
[----:B------:R-:W-:Y:S01]  /*74b0*/  IMAD.WIDE.U32 R4, R50, UR4, RZ ;  /* 0x0000000432047c25 */ /* 0x000fe2000f8e00ff */
[----:B------:R-:W-:Y:S03]  /*74c0*/  BSSY B6, `(.L_x_9751) ;  /* 0x000001f000067945 */ /* 0x000fe60003800000 */
[C---:B------:R-:W-:Y:S02]  /*74d0*/  IMAD R3, R0.reuse, UR4, RZ ;  /* 0x0000000400037c24 */ /* 0x040fe4000f8e02ff */
[----:B------:R-:W-:-:S02]  /*74e0*/  IMAD R9, R0, UR6, RZ ;  /* 0x0000000600097c24 */ /* 0x000fc4000f8e02ff */
        /* <DEDUP_REMOVED lines=28> */
.L_x_9752:
[----:B------:R-:W-:Y:S05]  /*76b0*/  BSYNC B6 ;  /* 0x0000000000067941 */ /* 0x000fea0003800000 */
.L_x_9751:
[----:B------:R-:W-:Y:S01]  /*76c0*/  LEA.HI R29, R30, R29, RZ, 0x2 ;  /* 0x0000001d1e1d7211 */ /* 0x000fe200078f10ff */
[----:B------:R-:W-:Y:S01]  /*76d0*/  ULDC.U8 UR4, c[0x0][0x410] ;  /* 0x0001040000047ab9 */ /* 0x000fe20000000000 */
[----:B------:R-:W-:Y:S01]  /*76e0*/  BSSY B0, `(.L_x_9753) ;  /* 0x0000206000007945 */ /* 0x000fe20003800000 */
[----:B------:R-:W-:Y:S01]  /*76f0*/  ISETP.NE.AND P0, PT, RZ, UR4, PT ;  /* 0x00000004ff007c0c */ /* 0x000fe2000bf05270 */
[----:B------:R-:W-:Y:S01]  /*7700*/  IMAD R4, R49, 0x80, R204 ;  /* 0x0000008031047824 */ /* 0x000fe200078e02cc */
[----:B------:R-:W-:-:S04]  /*7710*/  SHF.R.S32.HI R29, RZ, 0x1f, R29 ;  /* 0x0000001fff1d7819 */ /* 0x000fc8000001141d */
[----:B------:R-:W-:-:S04]  /*7720*/  LEA.HI R29, R29, R204, RZ, 0x3 ;  /* 0x000000cc1d1d7211 */ /* 0x000fc800078f18ff */
[----:B------:R-:W-:-:S05]  /*7730*/  LOP3.LUT R29, R29, 0xfffffff8, RZ, 0xc0, !PT ;  /* 0xfffffff81d1d7812 */ /* 0x000fca00078ec0ff */
[----:B------:R-:W-:Y:S01]  /*7740*/  IMAD.IADD R31, R204, 0x1, -R29 ;  /* 0x00000001cc1f7824 */ /* 0x000fe200078e0a1d */
[----:B------:R-:W-:Y:S06]  /*7750*/  @!P0 BRA `(.L_x_9754) ;  /* 0x00000010000c8947 */ /* 0x000fec0003800000 */
[----:B------:R-:W-:-:S03]  /*7760*/  UMOV UR4, 0xffffffff ;  /* 0xffffffff00047882 */ /* 0x000fc60000000000 */
[----:B------:R-:W-:Y:S05]  /*7770*/  BRA.DIV UR4, `(.L_x_9755) ;  /* 0x0000013204747947 */ /* 0x000fea000b800000 */
[----:B------:R1:W2:Y:S04]  /*7780*/  SHFL.IDX PT, R0, R27, RZ, 0x1c1f ;  /* 0x001c1fff1b007589 */ /* 0x0002a800000e0000 */
[----:B------:R1:W3:Y:S04]  /*7790*/  SHFL.IDX PT, R3, R26, RZ, 0x1c1f ;  /* 0x001c1fff1a037589 */ /* 0x0002e800000e0000 */
[----:B------:R-:W4:Y:S04]  /*77a0*/  SHFL.IDX PT, R25, R25, RZ, 0x1c1f ;  /* 0x001c1fff19197589 */ /* 0x000f2800000e0000 */
[----:B------:R1:W0:Y:S02]  /*77b0*/  SHFL.IDX PT, R20, R28, RZ, 0x1c1f ;  /* 0x001c1fff1c147589 */ /* 0x00022400000e0000 */
.L_x_9987:
[----:B------:R-:W5:Y:S01]  /*77c0*/  LDL R7, [R1+0x38] ;  /* 0x0000380001077983 */ /* 0x000f620000100800 */
[----:B------:R-:W-:Y:S01]  /*77d0*/  ULDC UR4, c[0x0][0x448] ;  /* 0x0001120000047ab9 */ /* 0x000fe20000000800 */
[----:B------:R-:W-:Y:S01]  /*77e0*/  IMAD.SHL.U32 R10, R31, 0x40, RZ ;  /* 0x000000401f0a7824 */ /* 0x000fe200078e00ff */
[----:B------:R-:W-:Y:S01]  /*77f0*/  BSSY B1, `(.L_x_9756) ;  /* 0x0000023000017945 */ /* 0x000fe20003800000 */
[----:B------:R-:W-:Y:S01]  /*7800*/  IMAD R48, R48, UR4, RZ ;  /* 0x0000000430307c24 */ /* 0x000fe2000f8e02ff */
[----:B------:R-:W-:Y:S02]  /*7810*/  CS2R R8, SRZ ;  /* 0x0000000000087805 */ /* 0x000fe4000001ff00 */
[----:B-1----:R-:W-:Y:S02]  /*7820*/  LOP3.LUT R27, R10, 0x1c0, RZ, 0xc0, !PT ;  /* 0x000001c00a1b7812 */ /* 0x002fe400078ec0ff */
        /* <DEDUP_REMOVED lines=10> */
[----:B---3--:R-:W-:Y:S01]  /*78d0*/  IMAD.MOV.U32 R4, RZ, RZ, R3 ;  /* 0x000000ffff047224 */ /* 0x008fe200078e0003 */
[----:B------:R-:W-:Y:S01]  /*78e0*/  ISETP.GE.AND P2, PT, R22, UR4, PT ;  /* 0x0000000416007c0c */ /* 0x000fe2000bf46270 */
[----:B--2---:R-:W-:Y:S01]  /*78f0*/  IMAD.MOV.U32 R5, RZ, RZ, R0 ;  /* 0x000000ffff057224 */ /* 0x004fe200078e0000 */
[C---:B------:R-:W-:Y:S01]  /*7900*/  ISETP.GE.AND P3, PT, R209.reuse, UR4, PT ;  /* 0x00000004d1007c0c */ /* 0x040fe2000bf66270 */
[----:B------:R-:W-:Y:S01]  /*7910*/  IMAD.SHL.U32 R14, R209, 0x2, RZ ;  /* 0x00000002d10e7824 */ /* 0x000fe200078e00ff */
[----:B------:R-:W-:-:S04]  /*7920*/  SHF.R.S32.HI R8, RZ, 0x1f, R209 ;  /* 0x0000001fff087819 */ /* 0x000fc800000114d1 */
[----:B------:R-:W-:-:S05]  /*7930*/  SHF.L.U64.HI R8, R209, 0x1, R8 ;  /* 0x00000001d1087819 */ /* 0x000fca0000010208 */
[----:B------:R-:W-:Y:S02]  /*7940*/  @!P2 IMAD.WIDE R4, R22, 0x2, R4 ;  /* 0x000000021604a825 */ /* 0x000fe400078e0204 */
[-C--:B------:R-:W-:Y:S02]  /*7950*/  @!P3 IADD3 R12, P0, R3, R14.reuse, RZ ;  /* 0x0000000e030cb210 */ /* 0x080fe40007f1e0ff */
[----:B0-----:R-:W-:Y:S01]  /*7960*/  @!P3 IADD3 R14, P1, R20, R14, RZ ;  /* 0x0000000e140eb210 */ /* 0x001fe20007f3e0ff */
[----:B------:R0:W5:Y:S02]  /*7970*/  @!P2 LD.E.64 R6, desc[UR40][R4.64] ;  /* 0x000000280406a980 */ /* 0x000164000c101b00 */
[--C-:B------:R-:W-:Y:S02]  /*7980*/  @!P3 IMAD.X R13, R0, 0x1, R8.reuse, P0 ;  /* 0x00000001000db824 */ /* 0x100fe400000e0608 */
[----:B----4-:R-:W-:Y:S01]  /*7990*/  @!P3 IMAD.X R15, R25, 0x1, R8, P1 ;  /* 0x00000001190fb824 */ /* 0x010fe200008e0608 */
        /* <DEDUP_REMOVED lines=8> */
.L_x_9757:
[----:B------:R-:W-:Y:S05]  /*7a20*/  BSYNC B1 ;  /* 0x0000000000017941 */ /* 0x000fea0003800000 */
.L_x_9756:
[----:B------:R-:W4:Y:S01]  /*7a30*/  LDL R32, [R1+0x14] ;  /* 0x0000140001207983 */ /* 0x000f220000100800 */
[----:B------:R-:W4:Y:S01]  /*7a40*/  SYNCS.PHASECHK.TRANS64.TRYWAIT P0, [R19+URZ+0x22800], R26 ;  /* 0x0228001a130075a7 */ /* 0x000f22000800017f */
[----:B--2---:R-:W-:Y:S01]  /*7a50*/  LOP3.LUT R0, R27, 0x18, R16, 0xf8, !PT ;  /* 0x000000181b007812 */ /* 0x004fe200078ef810 */
[----:B-1----:R-:W-:Y:S01]  /*7a60*/  IMAD R21, R49, -0x80, R48 ;  /* 0xffffff8031157824 */ /* 0x002fe200078e0230 */
[----:B------:R-:W-:Y:S01]  /*7a70*/  SHF.R.U32.HI R27, RZ, 0x3, R27 ;  /* 0x00000003ff1b7819 */ /* 0x000fe2000001161b */
[----:B---3-5:R-:W-:Y:S01]  /*7a80*/  IMAD.MOV.U32 R3, RZ, RZ, R4 ;  /* 0x000000ffff037224 */ /* 0x028fe200078e0004 */
[--C-:B------:R-:W-:Y:S01]  /*7a90*/  SHF.R.U64 R4, R4, 0x10, R5.reuse ;  /* 0x0000001004047819 */ /* 0x100fe20000001205 */
[----:B------:R-:W-:Y:S01]  /*7aa0*/  IMAD.MOV.U32 R14, RZ, RZ, R6 ;  /* 0x000000ffff0e7224 */ /* 0x000fe200078e0006 */
[----:B------:R-:W-:Y:S01]  /*7ab0*/  LOP3.LUT R30, R0, R27, RZ, 0x3c, !PT ;  /* 0x0000001b001e7212 */ /* 0x000fe200078e3cff */
[--C-:B------:R-:W-:Y:S01]  /*7ac0*/  IMAD.MOV.U32 R0, RZ, RZ, R5.reuse ;  /* 0x000000ffff007224 */ /* 0x100fe200078e0005 */
[----:B------:R-:W-:Y:S01]  /*7ad0*/  SHF.R.U32.HI R27, RZ, 0x10, R5 ;  /* 0x00000010ff1b7819 */ /* 0x000fe20000011605 */
[----:B0-----:R-:W-:Y:S01]  /*7ae0*/  IMAD.MOV.U32 R13, RZ, RZ, R7 ;  /* 0x000000ffff0d7224 */ /* 0x001fe200078e0007 */
[--C-:B------:R-:W-:Y:S01]  /*7af0*/  SHF.R.U64 R20, R10, 0x10, R11.reuse ;  /* 0x000000100a147819 */ /* 0x100fe2000000120b */
[----:B------:R-:W-:Y:S01]  /*7b00*/  IMAD.MOV.U32 R15, RZ, RZ, R10 ;  /* 0x000000ffff0f7224 */ /* 0x000fe200078e000a */
[--C-:B----4-:R-:W-:Y:S01]  /*7b10*/  SHF.R.U32.HI R25, RZ, 0x10, R11.reuse ;  /* 0x00000010ff197819 */ /* 0x110fe2000001160b */
[----:B------:R-:W-:Y:S01]  /*7b20*/  IMAD.MOV.U32 R12, RZ, RZ, R11 ;  /* 0x000000ffff0c7224 */ /* 0x000fe200078e000b */
[--C-:B------:R-:W-:Y:S01]  /*7b30*/  SHF.R.U64 R29, R6, 0x10, R7.reuse ;  /* 0x00000010061d7819 */ /* 0x100fe20000001207 */
[----:B------:R-:W-:Y:S01]  /*7b40*/  BSSY B1, `(.L_x_9758) ;  /* 0x0000013000017945 */ /* 0x000fe20003800000 */
[----:B------:R-:W-:Y:S01]  /*7b50*/  SHF.R.U32.HI R28, RZ, 0x10, R7 ;  /* 0x00000010ff1c7819 */ /* 0x000fe20000011607 */
[----:B------:R-:W-:Y:S01]  /*7b60*/  IMAD.MOV.U32 R5, RZ, RZ, R8 ;  /* 0x000000ffff057224 */ /* 0x000fe200078e0008 */
[----:B------:R-:W-:Y:S01]  /*7b70*/  VIMNMX R21, R21, 0x80, PT ;  /* 0x0000008015157848 */ /* 0x000fe20003fe0100 */
[--C-:B------:R-:W-:Y:S01]  /*7b80*/  IMAD.MOV.U32 R10, RZ, RZ, R9.reuse ;  /* 0x000000ffff0a7224 */ /* 0x100fe200078e0009 */
[----:B------:R-:W-:-:S02]  /*7b90*/  SHF.R.U64 R6, R8, 0x10, R9 ;  /* 0x0000001008067819 */ /* 0x000fc40000001209 */
[----:B------:R-:W-:Y:S02]  /*7ba0*/  PRMT R3, R3, 0x5410, R4 ;  /* 0x0000541003037816 */ /* 0x000fe40000000004 */
[----:B------:R-:W-:Y:S02]  /*7bb0*/  PRMT R8, R0, 0x5410, R27 ;  /* 0x0000541000087816 */ /* 0x000fe4000000001b */
[----:B------:R-:W-:Y:S02]  /*7bc0*/  LOP3.LUT P2, RZ, R31, 0x4, RZ, 0xc0, !PT ;  /* 0x000000041fff7812 */ /* 0x000fe4000784c0ff */
[----:B------:R-:W-:Y:S02]  /*7bd0*/  SHF.R.U32.HI R7, RZ, 0x10, R9 ;  /* 0x00000010ff077819 */ /* 0x000fe40000011609 */
[----:B------:R-:W-:Y:S02]  /*7be0*/  PRMT R14, R14, 0x5410, R29 ;  /* 0x000054100e0e7816 */ /* 0x000fe4000000001d */
[----:B------:R-:W-:-:S02]  /*7bf0*/  ISETP.GE.AND P1, PT, R204, R21, PT ;  /* 0x00000015cc00720c */ /* 0x000fc40003f26270 */
[----:B------:R-:W-:Y:S02]  /*7c00*/  PRMT R13, R13, 0x5410, R28 ;  /* 0x000054100d0d7816 */ /* 0x000fe4000000001c */
[----:B------:R-:W-:Y:S01]  /*7c10*/  PRMT R15, R15, 0x5410, R20 ;  /* 0x000054100f0f7816 */ /* 0x000fe20000000014 */
[----:B------:R-:W-:-:S04]  /*7c20*/  IMAD R30, R32, 0x200, R30 ;  /* 0x00000200201e7824 */ /* 0x000fc800078e021e */
[----:B------:R-:W-:-:S04]  /*7c30*/  IMAD R11, R30, 0x2, R19 ;  /* 0x000000021e0b7824 */ /* 0x000fc800078e0213 */
[C---:B------:R-:W-:Y:S02]  /*7c40*/  VIADD R4, R11.reuse, 0x18400 ;  /* 0x000184000b047836 */ /* 0x040fe40000000000 */
[----:B------:R-:W-:Y:S01]  /*7c50*/  VIADD R0, R11, 0x18440 ;  /* 0x000184400b007836 */ /* 0x000fe20000000000 */
[----:B------:R-:W-:Y:S06]  /*7c60*/  @!P0 BRA `(.L_x_9759) ;  /* 0x0000012c00ac8947 */ /* 0x000fec0003800000 */
.L_x_9988:
[----:B------:R-:W-:Y:S05]  /*7c70*/  BSYNC B1 ;  /* 0x0000000000017941 */ /* 0x000fea0003800000 */
.L_x_9758:
        /* <DEDUP_REMOVED lines=49> */
.L_x_9763:
[----:B------:R-:W-:Y:S05]  /*7f90*/  BSYNC B2 ;  /* 0x0000000000027941 */ /* 0x000fea0003800000 */
.L_x_9762:
        /* <DEDUP_REMOVED lines=39> */
.L_x_9761:
[----:B------:R-:W-:Y:S05]  /*8210*/  BSYNC B1 ;  /* 0x0000000000017941 */ /* 0x000fea0003800000 */
.L_x_9760:
        /* <DEDUP_REMOVED lines=26> */
[-C--:B------:R-:W-:Y:S01]  /*83c0*/  FFMA.FTZ R5, R29, R21.reuse, -R26 ;  /* 0x000000151d057223 */ /* 0x080fe2000001081a */
[----:B------:R-:W-:Y:S01]  /*83d0*/  LOP3.LUT R7, R7, 0xffff0000, RZ, 0xc0, !PT ;  /* 0xffff000007077812 */ /* 0x000fe200078ec0ff */
[C---:B------:R-:W-:Y:S01]  /*83e0*/  IMAD.U32 R30, R12.reuse, 0x10000, RZ ;  /* 0x000100000c1e7824 */ /* 0x040fe200078e00ff */
[----:B------:R-:W-:Y:S01]  /*83f0*/  LOP3.LUT R29, R12, 0xffff0000, RZ, 0xc0, !PT ;  /* 0xffff00000c1d7812 */ /* 0x000fe200078ec0ff */
[C---:B------:R-:W-:Y:S01]  /*8400*/  IMAD.U32 R28, R13.reuse, 0x10000, RZ ;  /* 0x000100000d1c7824 */ /* 0x040fe200078e00ff */
[----:B------:R-:W-:Y:S01]  /*8410*/  LOP3.LUT R25, R13, 0xffff0000, RZ, 0xc0, !PT ;  /* 0xffff00000d197812 */ /* 0x000fe200078ec0ff */
[----:B------:R-:W-:Y:S01]  /*8420*/  FFMA.FTZ R20, R31, R21, R20 ;  /* 0x000000151f147223 */ /* 0x000fe20000010014 */
[-C--:B------:R-:W-:Y:S01]  /*8430*/  FMUL.FTZ R13, R30, R6.reuse ;  /* 0x000000061e0d7220 */ /* 0x080fe20000410000 */
[C---:B------:R-:W-:Y:S01]  /*8440*/  FMUL.FTZ R21, R28.reuse, R6 ;  /* 0x000000061c157220 */ /* 0x040fe20000410000 */
[-C--:B------:R-:W-:Y:S01]  /*8450*/  FMUL.FTZ R12, R29, R7.reuse ;  /* 0x000000071d0c7220 */ /* 0x080fe20000410000 */
[C---:B------:R-:W-:Y:S01]  /*8460*/  FMUL.FTZ R26, R25.reuse, R7 ;  /* 0x00000007191a7220 */ /* 0x040fe20000410000 */
[-C--:B------:R-:W-:Y:S01]  /*8470*/  FFMA.FTZ R6, R28, R14.reuse, -R13 ;  /* 0x0000000e1c067223 */ /* 0x080fe2000001080d */
[----:B------:R-:W-:Y:S01]  /*8480*/  FFMA.FTZ R21, R30, R14, R21 ;  /* 0x0000000e1e157223 */ /* 0x000fe20000010015 */
[-C--:B------:R-:W-:Y:S01]  /*8490*/  FFMA.FTZ R7, R25, R15.reuse, -R12 ;  /* 0x0000000f19077223 */ /* 0x080fe2000001080c */
[----:B------:R-:W-:Y:S01]  /*84a0*/  FFMA.FTZ R26, R29, R15, R26 ;  /* 0x0000000f1d1a7223 */ /* 0x000fe2000001001a */
[----:B------:R-:W-:-:S02]  /*84b0*/  F2FP.BF16.F32.PACK_AB R4, R27, R4 ;  /* 0x000000041b04723e */ /* 0x000fc400000010ff */
[----:B------:R-:W-:Y:S02]  /*84c0*/  F2FP.BF16.F32.PACK_AB R5, R20, R5 ;  /* 0x000000051405723e */ /* 0x000fe400000010ff */
[----:B------:R-:W-:Y:S02]  /*84d0*/  F2FP.BF16.F32.PACK_AB R6, R21, R6 ;  /* 0x000000061506723e */ /* 0x000fe400000010ff */
[----:B------:R-:W-:-:S05]  /*84e0*/  F2FP.BF16.F32.PACK_AB R7, R26, R7 ;  /* 0x000000071a07723e */ /* 0x000fca00000010ff */
[----:B------:R1:W-:Y:S02]  /*84f0*/  STS.128 [R11+0x1a400], R4 ;  /* 0x01a400040b007388 */ /* 0x0003e40000000c00 */
.L_x_9766:
[----:B------:R-:W-:Y:S05]  /*8500*/  BSYNC B1 ;  /* 0x0000000000017941 */ /* 0x000fea0003800000 */
.L_x_9765:
[----:B------:R-:W-:Y:S05]  /*8510*/  @P1 BRA `(.L_x_9764) ;  /* 0x0000001000881947 */ /* 0x000fea0003800000 */
[----:B-1----:R-:W1:Y:S01]  /*8520*/  LDS.128 R4, [R0+0x2000] ;  /* 0x0020000000047984 */ /* 0x002e620000000c00 */
[C---:B------:R-:W-:Y:S01]  /*8530*/  IMAD.U32 R21, R9.reuse, 0x10000, RZ ;  /* 0x0001000009157824 */ /* 0x040fe200078e00ff */
[----:B------:R-:W-:Y:S01]  /*8540*/  LOP3.LUT R28, R9, 0xffff0000, RZ, 0xc0, !PT ;  /* 0xffff0000091c7812 */ /* 0x000fe200078ec0ff */
[C---:B------:R-:W-:Y:S01]  /*8550*/  IMAD.U32 R15, R3.reuse, 0x10000, RZ ;  /* 0x00010000030f7824 */ /* 0x040fe200078e00ff */
[----:B0-----:R-:W-:Y:S01]  /*8560*/  LOP3.LUT R26, R3, 0xffff0000, RZ, 0xc0, !PT ;  /* 0xffff0000031a7812 */ /* 0x001fe200078ec0ff */
        /* <DEDUP_REMOVED lines=34> */
.L_x_9754:
[----:B------:R-:W-:-:S03]  /*8790*/  UMOV UR4, 0xffffffff ;  /* 0xffffffff00047882 */ /* 0x000fc60000000000 */
[----:B------:R-:W-:Y:S05]  /*87a0*/  BRA.DIV UR4, `(.L_x_9767) ;  /* 0x0000012204f07947 */ /* 0x000fea000b800000 */
[----:B------:R1:W2:Y:S04]  /*87b0*/  SHFL.IDX PT, R0, R27, RZ, 0x1c1f ;  /* 0x001c1fff1b007589 */ /* 0x0002a800000e0000 */
[----:B------:R1:W3:Y:S04]  /*87c0*/  SHFL.IDX PT, R3, R26, RZ, 0x1c1f ;  /* 0x001c1fff1a037589 */ /* 0x0002e800000e0000 */
[----:B------:R1:W4:Y:S04]  /*87d0*/  SHFL.IDX PT, R20, R25, RZ, 0x1c1f ;  /* 0x001c1fff19147589 */ /* 0x00032800000e0000 */
[----:B------:R1:W0:Y:S02]  /*87e0*/  SHFL.IDX PT, R14, R28, RZ, 0x1c1f ;  /* 0x001c1fff1c0e7589 */ /* 0x00022400000e0000 */
.L_x_9994:
        /* <DEDUP_REMOVED lines=10> */
[----:B-1----:R-:W-:Y:S01]  /*8890*/  IMAD.IADD R26, R6, 0x1, -R5 ;  /* 0x00000001061a7824 */ /* 0x002fe200078e0a05 */
[----:B------:R-:W-:Y:S02]  /*88a0*/  CS2R R4, SRZ ;  /* 0x0000000000047805 */ /* 0x000fe4000001ff00 */
[----:B------:R-:W-:Y:S02]  /*88b0*/  CS2R R6, SRZ ;  /* 0x0000000000067805 */ /* 0x000fe4000001ff00 */
[----:B------:R-:W-:Y:S01]  /*88c0*/  SHF.L.U32 R26, R26, 0x1f, RZ ;  /* 0x0000001f1a1a7819 */ /* 0x000fe200000006ff */
[----:B0-----:R-:W-:Y:S06]  /*88d0*/  @P0 BRA `(.L_x_9769) ;  /* 0x0000000000300947 */ /* 0x001fec0003800000 */
[----:B------:R-:W-:Y:S01]  /*88e0*/  ULDC UR4, c[0x0][0x3f4] ;  /* 0x0000fd0000047ab9 */ /* 0x000fe20000000800 */
[C---:B------:R-:W-:Y:S01]  /*88f0*/  IMAD.SHL.U32 R15, R16.reuse, 0x2, RZ ;  /* 0x00000002100f7824 */ /* 0x040fe200078e00ff */
[C---:B------:R-:W-:Y:S02]  /*8900*/  ISETP.GE.AND P2, PT, R16.reuse, UR4, PT ;  /* 0x0000000410007c0c */ /* 0x040fe4000bf46270 */
[----:B------:R-:W-:Y:S02]  /*8910*/  SHF.L.U64.HI R5, R16, 0x1, R17 ;  /* 0x0000000110057819 */ /* 0x000fe40000010211 */
[-C--:B---3--:R-:W-:Y:S02]  /*8920*/  IADD3 R12, P0, R3, R15.reuse, RZ ;  /* 0x0000000f030c7210 */ /* 0x088fe40007f1e0ff */
[----:B------:R-:W-:-:S03]  /*8930*/  IADD3 R14, P1, R14, R15, RZ ;  /* 0x0000000f0e0e7210 */ /* 0x000fc60007f3e0ff */
[--C-:B--2---:R-:W-:Y:S02]  /*8940*/  IMAD.X R13, R0, 0x1, R5.reuse, P0 ;  /* 0x00000001000d7824 */ /* 0x104fe400000e0605 */
[----:B----4-:R-:W-:Y:S01]  /*8950*/  IMAD.X R15, R20, 0x1, R5, P1 ;  /* 0x00000001140f7824 */ /* 0x010fe200008e0605 */
[----:B------:R-:W-:Y:S01]  /*8960*/  CS2R R4, SRZ ;  /* 0x0000000000047805 */ /* 0x000fe2000001ff00 */
[----:B------:R-:W-:Y:S06]  /*8970*/  @P2 BRA `(.L_x_9769) ;  /* 0x0000000000082947 */ /* 0x000fec0003800000 */
[----:B------:R0:W5:Y:S04]  /*8980*/  LD.E.128 R4, desc[UR40][R12.64] ;  /* 0x000000280c047980 */ /* 0x000168000c101d00 */
[----:B------:R0:W5:Y:S02]  /*8990*/  LD.E.128 R8, desc[UR40][R14.64] ;  /* 0x000000280e087980 */ /* 0x000164000c101d00 */
.L_x_9769:
[----:B------:R-:W-:Y:S05]  /*89a0*/  BSYNC B1 ;  /* 0x0000000000017941 */ /* 0x000fea0003800000 */
.L_x_9768:
[----:B------:R-:W1:Y:S01]  /*89b0*/  SYNCS.PHASECHK.TRANS64.TRYWAIT P1, [R19+URZ+0x22800], R26 ;  /* 0x0228001a130075a7 */ /* 0x000e62000802017f */
[----:B--2---:R-:W-:Y:S01]  /*89c0*/  IMAD R0, R49, -0x80, R48 ;  /* 0xffffff8031007824 */ /* 0x004fe200078e0230 */
[--C-:B-----5:R-:W-:Y:S01]  /*89d0*/  SHF.R.U64 R28, R6, 0x10, R7.reuse ;  /* 0x00000010061c7819 */ /* 0x120fe20000001207 */
[----:B0-----:R-:W-:Y:S01]  /*89e0*/  IMAD.MOV.U32 R13, RZ, RZ, R6 ;  /* 0x000000ffff0d7224 */ /* 0x001fe200078e0006 */
[--C-:B------:R-:W-:Y:S01]  /*89f0*/  SHF.R.U32.HI R27, RZ, 0x10, R7.reuse ;  /* 0x00000010ff1b7819 */ /* 0x100fe20000011607 */
[----:B------:R-:W-:Y:S01]  /*8a00*/  IMAD.MOV.U32 R14, RZ, RZ, R7 ;  /* 0x000000ffff0e7224 */ /* 0x000fe200078e0007 */
[--C-:B------:R-:W-:Y:S01]  /*8a10*/  SHF.R.U64 R7, R8, 0x10, R9.reuse ;  /* 0x0000001008077819 */ /* 0x100fe20000001209 */
[--C-:B---3--:R-:W-:Y:S01]  /*8a20*/  IMAD.MOV.U32 R3, RZ, RZ, R9.reuse ;  /* 0x000000ffff037224 */ /* 0x108fe200078e0009 */
[----:B------:R-:W-:Y:S01]  /*8a30*/  SHF.R.U32.HI R6, RZ, 0x10, R9 ;  /* 0x00000010ff067819 */ /* 0x000fe20000011609 */
[----:B------:R-:W-:Y:S01]  /*8a40*/  IMAD.MOV.U32 R12, RZ, RZ, R4 ;  /* 0x000000ffff0c7224 */ /* 0x000fe200078e0004 */
[----:B------:R-:W-:Y:S01]  /*8a50*/  VIMNMX R9, R0, 0x80, PT ;  /* 0x0000008000097848 */ /* 0x000fe20003fe0100 */
[--C-:B------:R-:W-:Y:S01]  /*8a60*/  IMAD.MOV.U32 R25, RZ, RZ, R5.reuse ;  /* 0x000000ffff197224 */ /* 0x100fe200078e0005 */
[--C-:B------:R-:W-:Y:S01]  /*8a70*/  SHF.R.U64 R29, R4, 0x10, R5.reuse ;  /* 0x00000010041d7819 */ /* 0x100fe20000001205 */
[----:B----4-:R-:W-:Y:S01]  /*8a80*/  IMAD.MOV.U32 R20, RZ, RZ, R8 ;  /* 0x000000ffff147224 */ /* 0x010fe200078e0008 */
[----:B------:R-:W-:Y:S01]  /*8a90*/  SHF.R.U32.HI R30, RZ, 0x10, R5 ;  /* 0x00000010ff1e7819 */ /* 0x000fe20000011605 */
[----:B------:R-:W-:Y:S01]  /*8aa0*/  IMAD.MOV.U32 R15, RZ, RZ, R10 ;  /* 0x000000ffff0f7224 */ /* 0x000fe200078e000a */
[----:B------:R-:W-:Y:S01]  /*8ab0*/  ISETP.GE.AND P0, PT, R16, R21, PT ;  /* 0x000000151000720c */ /* 0x000fe20003f06270 */
[--C-:B------:R-:W-:Y:S01]  /*8ac0*/  IMAD.MOV.U32 R0, RZ, RZ, R11.reuse ;  /* 0x000000ffff007224 */ /* 0x100fe200078e000b */
[--C-:B------:R-:W-:Y:S01]  /*8ad0*/  SHF.R.U64 R4, R10, 0x10, R11.reuse ;  /* 0x000000100a047819 */ /* 0x100fe2000000120b */
[C---:B------:R-:W-:Y:S01]  /*8ae0*/  VIADD R32, R204.reuse, 0x40 ;  /* 0x00000040cc207836 */ /* 0x040fe20000000000 */
[----:B------:R-:W-:Y:S01]  /*8af0*/  SHF.R.U32.HI R5, RZ, 0x10, R11 ;  /* 0x00000010ff057819 */ /* 0x000fe2000001160b */
[----:B------:R-:W-:Y:S01]  /*8b00*/  BSSY B1, `(.L_x_9770) ;  /* 0x000000c000017945 */ /* 0x000fe20003800000 */
[----:B------:R-:W-:-:S02]  /*8b10*/  ISETP.GE.OR P2, PT, R204, R9, P0 ;  /* 0x00000009cc00720c */ /* 0x000fc40000746670 */
[----:B------:R-:W-:Y:S02]  /*8b20*/  PRMT R12, R12, 0x5410, R29 ;  /* 0x000054100c0c7816 */ /* 0x000fe4000000001d */
[----:B------:R-:W-:Y:S02]  /*8b30*/  ISETP.GE.OR P0, PT, R32, R9, P0 ;  /* 0x000000092000720c */ /* 0x000fe40000706670 */
[----:B------:R-:W-:Y:S02]  /*8b40*/  PRMT R25, R25, 0x5410, R30 ;  /* 0x0000541019197816 */ /* 0x000fe4000000001e */
[----:B------:R-:W-:Y:S02]  /*8b50*/  PRMT R13, R13, 0x5410, R28 ;  /* 0x000054100d0d7816 */ /* 0x000fe4000000001c */
[----:B------:R-:W-:Y:S02]  /*8b60*/  PRMT R14, R14, 0x5410, R27 ;  /* 0x000054100e0e7816 */ /* 0x000fe4000000001b */
[----:B------:R-:W-:-:S02]  /*8b70*/  PRMT R20, R20, 0x5410, R7 ;  /* 0x0000541014147816 */ /* 0x000fc40000000007 */
[----:B------:R-:W-:Y:S02]  /*8b80*/  PRMT R3, R3, 0x5410, R6 ;  /* 0x0000541003037816 */ /* 0x000fe40000000006 */
[----:B------:R-:W-:Y:S02]  /*8b90*/  PRMT R15, R15, 0x5410, R4 ;  /* 0x000054100f0f7816 */ /* 0x000fe40000000004 */
[----:B------:R-:W-:Y:S01]  /*8ba0*/  PRMT R0, R0, 0x5410, R5 ;  /* 0x0000541000007816 */ /* 0x000fe20000000005 */
[----:B-1----:R-:W-:Y:S06]  /*8bb0*/  @!P1 BRA `(.L_x_9771) ;  /* 0x00000120005c9947 */ /* 0x002fec0003800000 */
.L_x_9995:
[----:B------:R-:W-:Y:S05]  /*8bc0*/  BSYNC B1 ;  /* 0x0000000000017941 */ /* 0x000fea0003800000 */
.L_x_9770:
[----:B------:R-:W-:Y:S04]  /*8bd0*/  BSSY B1, `(.L_x_9772) ;  /* 0x000005b000017945 */ /* 0x000fe80003800000 */
[----:B------:R-:W-:Y:S05]  /*8be0*/  @P2 BRA `(.L_x_9773) ;  /* 0x0000000400642947 */ /* 0x000fea0003800000 */
[----:B------:R-:W2:Y:S01]  /*8bf0*/  LDL R8, [R1+0x14] ;  /* 0x0000140001087983 */ /* 0x000ea20000100800 */
[----:B------:R-:W-:Y:S01]  /*8c00*/  IMAD.SHL.U32 R4, R31, 0x40, RZ ;  /* 0x000000401f047824 */ /* 0x000fe200078e00ff */
[C---:B------:R-:W-:Y:S01]  /*8c10*/  LOP3.LUT R43, R15.reuse, 0xffff0000, RZ, 0xc0, !PT ;  /* 0xffff00000f2b7812 */ /* 0x040fe200078ec0ff */
[----:B------:R-:W-:Y:S02]  /*8c20*/  IMAD.IADD R5, R16, 0x1, R21 ;  /* 0x0000000110057824 */ /* 0x000fe400078e0215 */
[----:B------:R-:W-:Y:S01]  /*8c30*/  IMAD.U32 R41, R15, 0x10000, RZ ;  /* 0x000100000f297824 */ /* 0x000fe200078e00ff */
[----:B------:R-:W-:Y:S01]  /*8c40*/  LOP3.LUT R6, R4, 0x1c0, RZ, 0xc0, !PT ;  /* 0x000001c004067812 */ /* 0x000fe200078ec0ff */
[----:B------:R-:W-:Y:S02]  /*8c50*/  IMAD.U32 R35, R13, 0x10000, RZ ;  /* 0x000100000d237824 */ /* 0x000fe400078e00ff */
[----:B------:R-:W-:Y:S01]  /*8c60*/  IMAD.U32 R39, R20, 0x10000, RZ ;  /* 0x0001000014277824 */ /* 0x000fe200078e00ff */
[----:B------:R-:W-:-:S02]  /*8c70*/  LOP3.LUT R4, R6, 0x38, R16, 0xf8, !PT ;  /* 0x0000003806047812 */ /* 0x000fc400078ef810 */
[----:B------:R-:W-:Y:S02]  /*8c80*/  SHF.R.U32.HI R7, RZ, 0x3, R6 ;  /* 0x00000003ff077819 */ /* 0x000fe40000011606 */
[----:B------:R-:W-:Y:S02]  /*8c90*/  LOP3.LUT R5, R6, 0x38, R5, 0xf8, !PT ;  /* 0x0000003806057812 */ /* 0x000fe400078ef805 */
[-C--:B------:R-:W-:Y:S02]  /*8ca0*/  LOP3.LUT R4, R4, R7.reuse, RZ, 0x3c, !PT ;  /* 0x0000000704047212 */ /* 0x080fe400078e3cff */
[----:B------:R-:W-:-:S03]  /*8cb0*/  LOP3.LUT R5, R5, R7, RZ, 0x3c, !PT ;  /* 0x0000000705057212 */ /* 0x000fc600078e3cff */
[C---:B--2---:R-:W-:Y:S02]  /*8cc0*/  IMAD R4, R8.reuse, 0x200, R4 ;  /* 0x0000020008047824 */ /* 0x044fe400078e0204 */
[----:B------:R-:W-:Y:S02]  /*8cd0*/  IMAD R8, R8, 0x200, R5 ;  /* 0x0000020008087824 */ /* 0x000fe400078e0205 */
[--C-:B------:R-:W-:Y:S02]  /*8ce0*/  IMAD R42, R4, 0x2, R19.reuse ;  /* 0x00000002042a7824 */ /* 0x100fe400078e0213 */
[----:B------:R-:W-:-:S03]  /*8cf0*/  IMAD R44, R8, 0x2, R19 ;  /* 0x00000002082c7824 */ /* 0x000fc600078e0213 */
[----:B------:R-:W1:Y:S04]  /*8d00*/  LDS.128 R4, [R42+0x18400] ;  /* 0x018400002a047984 */ /* 0x000e680000000c00 */
[----:B------:R-:W2:Y:S01]  /*8d10*/  LDS.128 R8, [R44+0x18400] ;  /* 0x018400002c087984 */ /* 0x000ea20000000c00 */
[C---:B-1----:R-:W-:Y:S01]  /*8d20*/  IMAD.U32 R28, R6.reuse, 0x10000, RZ ;  /* 0x00010000061c7824 */ /* 0x042fe200078e00ff */
[----:B------:R-:W-:Y:S01]  /*8d30*/  LOP3.LUT R6, R6, 0xffff0000, RZ, 0xc0, !PT ;  /* 0xffff000006067812 */ /* 0x000fe200078ec0ff */
[C---:B0-----:R-:W-:Y:S01]  /*8d40*/  IMAD.U32 R26, R4.reuse, 0x10000, RZ ;  /* 0x00010000041a7824 */ /* 0x041fe200078e00ff */
[----:B------:R-:W-:Y:S01]  /*8d50*/  LOP3.LUT R4, R4, 0xffff0000, RZ, 0xc0, !PT ;  /* 0xffff000004047812 */ /* 0x000fe200078ec0ff */
[C---:B--2---:R-:W-:Y:S01]  /*8d60*/  IMAD.U32 R32, R10.reuse, 0x10000, RZ ;  /* 0x000100000a207824 */ /* 0x044fe200078e00ff */
        /* <DEDUP_REMOVED lines=8> */
[----:B------:R-:W-:Y:S01]  /*8df0*/  LOP3.LUT R37, R13, 0xffff0000, RZ, 0xc0, !PT ;  /* 0xffff00000d257812 */ /* 0x000fe200078ec0ff */
[----:B------:R-:W-:Y:S01]  /*8e00*/  FFMA.FTZ R45, R28, R41, R45 ;  /* 0x000000291c2d7223 */ /* 0x000fe2000001002d */
[----:B------:R-:W-:Y:S02]  /*8e10*/  IMAD.U32 R35, R12, 0x10000, RZ ;  /* 0x000100000c237824 */ /* 0x000fe400078e00ff */
[----:B------:R-:W-:Y:S01]  /*8e20*/  FMUL.FTZ R41, R30, R39 ;  /* 0x000000271e297220 */ /* 0x000fe20000410000 */
[----:B------:R-:W-:Y:S02]  /*8e30*/  IMAD.U32 R33, R11, 0x10000, RZ ;  /* 0x000100000b217824 */ /* 0x000fe400078e00ff */
[-C--:B------:R-:W-:Y:S01]  /*8e40*/  FMUL.FTZ R49, R10, R37.reuse ;  /* 0x000000250a317220 */ /* 0x080fe20000410000 */
[----:B------:R-:W-:Y:S01]  /*8e50*/  FFMA.FTZ R47, R6, R37, -R47 ;  /* 0x00000025062f7223 */ /* 0x000fe2000001082f */
[-C--:B------:R-:W-:Y:S01]  /*8e60*/  FMUL.FTZ R30, R30, R35.reuse ;  /* 0x000000231e1e7220 */ /* 0x080fe20000410000 */
[----:B------:R-:W-:Y:S01]  /*8e70*/  FFMA.FTZ R41, R26, R35, -R41 ;  /* 0x000000231a297223 */ /* 0x000fe20000010829 */
[----:B------:R-:W-:Y:S01]  /*8e80*/  LOP3.LUT R37, R20, 0xffff0000, RZ, 0xc0, !PT ;  /* 0xffff000014257812 */ /* 0x000fe200078ec0ff */
[----:B------:R-:W-:Y:S01]  /*8e90*/  FFMA.FTZ R36, R6, R43, R49 ;  /* 0x0000002b06247223 */ /* 0x000fe20000010031 */
[----:B------:R-:W-:Y:S01]  /*8ea0*/  LOP3.LUT R35, R12, 0xffff0000, RZ, 0xc0, !PT ;  /* 0xffff00000c237812 */ /* 0x000fe200078ec0ff */
[----:B------:R-:W-:Y:S01]  /*8eb0*/  FFMA.FTZ R30, R26, R39, R30 ;  /* 0x000000271a1e7223 */ /* 0x000fe2000001001e */
[----:B------:R-:W-:-:S02]  /*8ec0*/  IMAD.U32 R10, R3, 0x10000, RZ ;  /* 0x00010000030a7824 */ /* 0x000fc400078e00ff */
[C---:B------:R-:W-:Y:S01]  /*8ed0*/  FMUL.FTZ R39, R8.reuse, R37 ;  /* 0x0000002508277220 */ /* 0x040fe20000410000 */
[----:B------:R-:W-:Y:S02]  /*8ee0*/  IMAD.U32 R6, R25, 0x10000, RZ ;  /* 0x0001000019067824 */ /* 0x000fe400078e00ff */
[-C--:B------:R-:W-:Y:S01]  /*8ef0*/  FMUL.FTZ R43, R8, R35.reuse ;  /* 0x00000023082b7220 */ /* 0x080fe20000410000 */
[----:B------:R-:W-:Y:S02]  /*8f00*/  IMAD.U32 R26, R0, 0x10000, RZ ;  /* 0x00010000001a7824 */ /* 0x000fe400078e00ff */
[----:B------:R-:W-:Y:S01]  /*8f10*/  FFMA.FTZ R28, R4, R35, -R39 ;  /* 0x00000023041c7223 */ /* 0x000fe20000010827 */
[----:B------:R-:W-:Y:S02]  /*8f20*/  IMAD.U32 R8, R14, 0x10000, RZ ;  /* 0x000100000e087824 */ /* 0x000fe400078e00ff */
[----:B------:R-:W-:Y:S01]  /*8f30*/  FMUL.FTZ R32, R31, R10 ;  /* 0x0000000a1f207220 */ /* 0x000fe20000410000 */
[----:B------:R-:W-:Y:S01]  /*8f40*/  FFMA.FTZ R43, R4, R37, R43 ;  /* 0x00000025042b7223 */ /* 0x000fe2000001002b */
[----:B------:R-:W-:-:S02]  /*8f50*/  IMAD.U32 R27, R5, 0x10000, RZ ;  /* 0x00010000051b7824 */ /* 0x000fc400078e00ff */
[----:B------:R-:W-:Y:S01]  /*8f60*/  FMUL.FTZ R31, R31, R6 ;  /* 0x000000061f1f7220 */ /* 0x000fe20000410000 */
[----:B------:R-:W-:Y:S02]  /*8f70*/  IMAD.U32 R29, R7, 0x10000, RZ ;  /* 0x00010000071d7824 */ /* 0x000fe400078e00ff */
[C---:B------:R-:W-:Y:S01]  /*8f80*/  FMUL.FTZ R4, R33.reuse, R26 ;  /* 0x0000001a21047220 */ /* 0x040fe20000410000 */
        /* <DEDUP_REMOVED lines=31> */
.L_x_9773:
[----:B------:R-:W-:Y:S05]  /*9180*/  BSYNC B1 ;  /* 0x0000000000017941 */ /* 0x000fea0003800000 */
.L_x_9772:
[----:B------:R-:W-:Y:S05]  /*9190*/  @P0 BRA `(.L_x_9764) ;  /* 0x0000000400680947 */ /* 0x000fea0003800000 */
[----:B-1----:R-:W2:Y:S01]  /*91a0*/  LDL R5, [R1+0x18] ;  /* 0x0000180001057983 */ /* 0x002ea20000100800 */
        /* <DEDUP_REMOVED lines=10> */
[----:B------:R-:W-:Y:S01]  /*9250*/  LOP3.LUT R4, R4, R6, RZ, 0x3c, !PT ;  /* 0x0000000604047212 */ /* 0x000fe200078e3cff */
[----:B------:R-:W-:Y:S01]  /*9260*/  IMAD.U32 R34, R12, 0x10000, RZ ;  /* 0x000100000c227824 */ /* 0x000fe200078e00ff */
[C---:B------:R-:W-:Y:S01]  /*9270*/  LOP3.LUT R38, R20.reuse, 0xffff0000, RZ, 0xc0, !PT ;  /* 0xffff000014267812 */ /* 0x040fe200078ec0ff */
[----:B------:R-:W-:Y:S01]  /*9280*/  IMAD.U32 R36, R20, 0x10000, RZ ;  /* 0x0001000014247824 */ /* 0x000fe200078e00ff */
[----:B------:R-:W-:Y:S01]  /*9290*/  LOP3.LUT R12, R12, 0xffff0000, RZ, 0xc0, !PT ;  /* 0xffff00000c0c7812 */ /* 0x000fe200078ec0ff */
[----:B------:R-:W-:Y:S02]  /*92a0*/  IMAD.U32 R45, R3, 0x10000, RZ ;  /* 0x00010000032d7824 */ /* 0x000fe400078e00ff */
[----:B------:R-:W-:Y:S02]  /*92b0*/  IMAD.U32 R43, R25, 0x10000, RZ ;  /* 0x00010000192b7824 */ /* 0x000fe400078e00ff */
[----:B--2---:R-:W-:-:S04]  /*92c0*/  IMAD.IADD R8, R5, 0x1, R4 ;  /* 0x0000000105087824 */ /* 0x004fc800078e0204 */
[----:B------:R-:W-:Y:S01]  /*92d0*/  IMAD R21, R8, 0x2, R19 ;  /* 0x0000000208157824 */ /* 0x000fe200078e0213 */
[----:B---3--:R-:W0:Y:S04]  /*92e0*/  LDS.128 R4, [R40+0x18400] ;  /* 0x0184000028047984 */ /* 0x008e280000000c00 */
[----:B------:R-:W1:Y:S01]  /*92f0*/  LDS.128 R8, [R21+0x18400] ;  /* 0x0184000015087984 */ /* 0x000e620000000c00 */
[----:B0-----:R-:W-:Y:S02]  /*9300*/  IMAD.U32 R26, R4, 0x10000, RZ ;  /* 0x00010000041a7824 */ /* 0x001fe400078e00ff */
[C---:B-1----:R-:W-:Y:S01]  /*9310*/  IMAD.U32 R30, R8.reuse, 0x10000, RZ ;  /* 0x00010000081e7824 */ /* 0x042fe200078e00ff */
[----:B------:R-:W-:Y:S02]  /*9320*/  LOP3.LUT R8, R8, 0xffff0000, RZ, 0xc0, !PT ;  /* 0xffff000008087812 */ /* 0x000fe400078ec0ff */
[----:B------:R-:W-:Y:S01]  /*9330*/  LOP3.LUT R4, R4, 0xffff0000, RZ, 0xc0, !PT ;  /* 0xffff000004047812 */ /* 0x000fe200078ec0ff */
[-C--:B------:R-:W-:Y:S01]  /*9340*/  FMUL.FTZ R35, R36, R30.reuse ;  /* 0x0000001e24237220 */ /* 0x080fe20000410000 */
[----:B------:R-:W-:Y:S01]  /*9350*/  FMUL.FTZ R37, R34, R30 ;  /* 0x0000001e22257220 */ /* 0x000fe20000410000 */
[----:B------:R-:W-:Y:S01]  /*9360*/  FMUL.FTZ R39, R38, R8 ;  /* 0x0000000826277220 */ /* 0x000fe20000410000 */
[----:B------:R-:W-:-:S02]  /*9370*/  IMAD.U32 R31, R9, 0x10000, RZ ;  /* 0x00010000091f7824 */ /* 0x000fc400078e00ff */
[----:B------:R-:W-:Y:S01]  /*9380*/  FMUL.FTZ R41, R12, R8 ;  /* 0x000000080c297220 */ /* 0x000fe20000410000 */
[-C--:B------:R-:W-:Y:S01]  /*9390*/  FFMA.FTZ R35, R34, R26.reuse, -R35 ;  /* 0x0000001a22237223 */ /* 0x080fe20000010823 */
[----:B------:R-:W-:Y:S01]  /*93a0*/  FFMA.FTZ R37, R36, R26, R37 ;  /* 0x0000001a24257223 */ /* 0x000fe20000010025 */
[-C--:B------:R-:W-:Y:S01]  /*93b0*/  FFMA.FTZ R8, R12, R4.reuse, -R39 ;  /* 0x000000040c087223 */ /* 0x080fe20000010827 */
[----:B------:R-:W-:Y:S02]  /*93c0*/  IMAD.U32 R27, R5, 0x10000, RZ ;  /* 0x00010000051b7824 */ /* 0x000fe400078e00ff */
[-C--:B------:R-:W-:Y:S01]  /*93d0*/  FMUL.FTZ R20, R45, R31.reuse ;  /* 0x0000001f2d147220 */ /* 0x080fe20000410000 */
[----:B------:R-:W-:Y:S02]  /*93e0*/  IMAD.U32 R32, R10, 0x10000, RZ ;  /* 0x000100000a207824 */ /* 0x000fe400078e00ff */
[----:B------:R-:W-:Y:S01]  /*93f0*/  FMUL.FTZ R26, R43, R31 ;  /* 0x0000001f2b1a7220 */ /* 0x000fe20000410000 */
[----:B------:R-:W-:Y:S01]  /*9400*/  FFMA.FTZ R12, R38, R4, R41 ;  /* 0x00000004260c7223 */ /* 0x000fe20000010029 */
[----:B------:R-:W-:Y:S01]  /*9410*/  LOP3.LUT R10, R10, 0xffff0000, RZ, 0xc0, !PT ;  /* 0xffff00000a0a7812 */ /* 0x000fe200078ec0ff */
[----:B------:R-:W-:Y:S01]  /*9420*/  IMAD.U32 R34, R15, 0x10000, RZ ;  /* 0x000100000f227824 */ /* 0x000fe200078e00ff */
[C---:B------:R-:W-:Y:S01]  /*9430*/  LOP3.LUT R30, R13.reuse, 0xffff0000, RZ, 0xc0, !PT ;  /* 0xffff00000d1e7812 */ /* 0x040fe200078ec0ff */
[----:B------:R-:W-:Y:S01]  /*9440*/  IMAD.U32 R4, R13, 0x10000, RZ ;  /* 0x000100000d047824 */ /* 0x000fe200078e00ff */
[----:B------:R-:W-:Y:S01]  /*9450*/  LOP3.LUT R36, R15, 0xffff0000, RZ, 0xc0, !PT ;  /* 0xffff00000f247812 */ /* 0x000fe200078ec0ff */
[----:B------:R-:W-:-:S02]  /*9460*/  IMAD.U32 R28, R6, 0x10000, RZ ;  /* 0x00010000061c7824 */ /* 0x000fc400078e00ff */
[-C--:B------:R-:W-:Y:S01]  /*9470*/  FFMA.FTZ R20, R43, R27.reuse, -R20 ;  /* 0x0000001b2b147223 */ /* 0x080fe20000010814 */
[----:B------:R-:W-:Y:S01]  /*9480*/  FFMA.FTZ R26, R45, R27, R26 ;  /* 0x0000001b2d1a7223 */ /* 0x000fe2000001001a */
[----:B------:R-:W-:Y:S01]  /*9490*/  LOP3.LUT R6, R6, 0xffff0000, RZ, 0xc0, !PT ;  /* 0xffff000006067812 */ /* 0x000fe200078ec0ff */
[-C--:B------:R-:W-:Y:S01]  /*94a0*/  FMUL.FTZ R27, R34, R32.reuse ;  /* 0x00000020221b7220 */ /* 0x080fe20000410000 */
[----:B------:R-:W-:Y:S01]  /*94b0*/  FMUL.FTZ R13, R4, R32 ;  /* 0x00000020040d7220 */ /* 0x000fe20000410000 */
[-C--:B------:R-:W-:Y:S01]  /*94c0*/  FMUL.FTZ R15, R36, R10.reuse ;  /* 0x0000000a240f7220 */ /* 0x080fe20000410000 */
[----:B------:R-:W-:Y:S01]  /*94d0*/  FMUL.FTZ R31, R30, R10 ;  /* 0x0000000a1e1f7220 */ /* 0x000fe20000410000 */
[----:B------:R-:W-:Y:S02]  /*94e0*/  IMAD.U32 R33, R11, 0x10000, RZ ;  /* 0x000100000b217824 */ /* 0x000fe400078e00ff */
[----:B------:R-:W-:Y:S02]  /*94f0*/  IMAD.U32 R41, R0, 0x10000, RZ ;  /* 0x0001000000297824 */ /* 0x000fe400078e00ff */
[----:B------:R-:W-:-:S02]  /*9500*/  IMAD.U32 R39, R14, 0x10000, RZ ;  /* 0x000100000e277824 */ /* 0x000fc400078e00ff */
[-C--:B------:R-:W-:Y:S01]  /*9510*/  FFMA.FTZ R27, R4, R28.reuse, -R27 ;  /* 0x0000001c041b7223 */ /* 0x080fe2000001081b */
[----:B------:R-:W-:Y:S01]  /*9520*/  FFMA.FTZ R10, R34, R28, R13 ;  /* 0x0000001c220a7223 */ /* 0x000fe2000001000d */
[-C--:B------:R-:W-:Y:S01]  /*9530*/  FFMA.FTZ R28, R30, R6.reuse, -R15 ;  /* 0x000000061e1c7223 */ /* 0x080fe2000001080f */
[----:B------:R-:W-:Y:S01]  /*9540*/  FFMA.FTZ R31, R36, R6, R31 ;  /* 0x00000006241f7223 */ /* 0x000fe2000001001f */
[-C--:B------:R-:W-:Y:S01]  /*9550*/  FMUL.FTZ R4, R41, R33.reuse ;  /* 0x0000002129047220 */ /* 0x080fe20000410000 */
[----:B------:R-:W-:Y:S01]  /*9560*/  FMUL.FTZ R6, R39, R33 ;  /* 0x0000002127067220 */ /* 0x000fe20000410000 */
[----:B------:R-:W-:Y:S01]  /*9570*/  LOP3.LUT R33, R3, 0xffff0000, RZ, 0xc0, !PT ;  /* 0xffff000003217812 */ /* 0x000fe200078ec0ff */
[----:B------:R-:W-:Y:S01]  /*9580*/  IMAD.U32 R29, R7, 0x10000, RZ ;  /* 0x00010000071d7824 */ /* 0x000fe200078e00ff */
[----:B------:R-:W-:Y:S02]  /*9590*/  LOP3.LUT R9, R9, 0xffff0000, RZ, 0xc0, !PT ;  /* 0xffff000009097812 */ /* 0x000fe400078ec0ff */
[----:B------:R-:W-:-:S02]  /*95a0*/  LOP3.LUT R3, R25, 0xffff0000, RZ, 0xc0, !PT ;  /* 0xffff000019037812 */ /* 0x000fc400078ec0ff */
[----:B------:R-:W-:Y:S02]  /*95b0*/  LOP3.LUT R11, R11, 0xffff0000, RZ, 0xc0, !PT ;  /* 0xffff00000b0b7812 */ /* 0x000fe400078ec0ff */
[----:B------:R-:W-:Y:S02]  /*95c0*/  LOP3.LUT R25, R0, 0xffff0000, RZ, 0xc0, !PT ;  /* 0xffff000000197812 */ /* 0x000fe400078ec0ff */
[----:B------:R-:W-:Y:S01]  /*95d0*/  LOP3.LUT R15, R14, 0xffff0000, RZ, 0xc0, !PT ;  /* 0xffff00000e0f7812 */ /* 0x000fe200078ec0ff */
[-C--:B------:R-:W-:Y:S01]  /*95e0*/  FFMA.FTZ R13, R39, R29.reuse, -R4 ;  /* 0x0000001d270d7223 */ /* 0x080fe20000010804 */
[----:B------:R-:W-:Y:S01]  /*95f0*/  LOP3.LUT R5, R5, 0xffff0000, RZ, 0xc0, !PT ;  /* 0xffff000005057812 */ /* 0x000fe200078ec0ff */
[----:B------:R-:W-:Y:S01]  /*9600*/  FFMA.FTZ R29, R41, R29, R6 ;  /* 0x0000001d291d7223 */ /* 0x000fe20000010006 */
[----:B------:R-:W-:Y:S01]  /*9610*/  LOP3.LUT R7, R7, 0xffff0000, RZ, 0xc0, !PT ;  /* 0xffff000007077812 */ /* 0x000fe200078ec0ff */
        /* <DEDUP_REMOVED lines=18> */
.L_x_9764:
[----:B------:R-:W-:Y:S05]  /*9740*/  BSYNC B0 ;  /* 0x0000000000007941 */ /* 0x000fea0003800000 */
.L_x_9753:
        /* <DEDUP_REMOVED lines=8> */
.L_x_9750:
[----:B-12---:R-:W1:Y:S01]  /*97d0*/  S2R R0, SR_TID.X ;  /* 0x0000000000007919 */ /* 0x006e620000002100 */
[----:B------:R-:W-:Y:S01]  /*97e0*/  ISETP.NE.AND P0, PT, R210, 0x3, PT ;  /* 0x00000003d200780c */ /* 0x000fe20003f05270 */
[----:B------:R-:W-:Y:S05]  /*97f0*/  WARPSYNC.ALL ;  /* 0x0000000000007948 */ /* 0x000fea0003800000 */
[----:B-1----:R-:W-:-:S05]  /*9800*/  SHF.R.U32.HI R0, RZ, 0x7, R0 ;  /* 0x00000007ff007819 */ /* 0x002fca0000011600 */
[----:B---3--:R-:W-:-:S05]  /*9810*/  VIADD R5, R0, 0x8 ;  /* 0x0000000800057836 */ /* 0x008fca0000000000 */
[----:B------:R1:W-:Y:S06]  /*9820*/  BAR.SYNC.DEFER_BLOCKING R5, 0x100 ;  /* 0x000400050000751d */ /* 0x0003ec0000010000 */
[----:B------:R-:W-:Y:S05]  /*9830*/  @!P0 BRA `(.L_x_9774) ;  /* 0x0000000000048947 */ /* 0x000fea0003800000 */
[----:B------:R-:W-:Y:S01]  /*9840*/  BPT.TRAP 0x1 ;  /* 0x000000040000795c */ /* 0x000fe20000300000 */
.L_x_9774:
[----:B------:R-:W-:Y:S01]  /*9850*/  IMAD R4, R207, 0x8, R19 ;  /* 0x00000008cf047824 */ /* 0x000fe200078e0213 */
[----:B------:R-:W-:-:S04]  /*9860*/  SHF.L.U32 R73, R218, 0x1f, RZ ;  /* 0x0000001fda497819 */ /* 0x000fc800000006ff */
[----:B------:R2:W3:Y:S01]  /*9870*/  SYNCS.PHASECHK.TRANS64.TRYWAIT P1, [R4+URZ+0x22830], R73 ;  /* 0x02283049040075a7 */ /* 0x0004e2000802017f */
[----:B------:R-:W-:Y:S05]  /*9880*/  @!P0 BRA `(.L_x_9775) ;  /* 0x0000000000048947 */ /* 0x000fea0003800000 */
[----:B------:R-:W-:Y:S01]  /*9890*/  BPT.TRAP 0x1 ;  /* 0x000000040000795c */ /* 0x000fe20000300000 */
.L_x_9775:
[----:B------:R-:W-:Y:S01]  /*98a0*/  VIADD R0, R19, 0x1c400 ;  /* 0x0001c40013007836 */ /* 0x000fe20000000000 */
[----:B------:R-:W-:Y:S01]  /*98b0*/  LOP3.LUT R8, R24, 0x10000, RZ, 0xfc, !PT ;  /* 0x0001000018087812 */ /* 0x000fe200078efcff */
[----:B------:R-:W-:-:S03]  /*98c0*/  IMAD.MOV.U32 R9, RZ, RZ, 0x40000040 ;  /* 0x40000040ff097424 */ /* 0x000fc600078e00ff */
[----:B------:R-:W-:-:S04]  /*98d0*/  SHF.R.U32.HI R0, RZ, 0x4, R0 ;  /* 0x00000004ff007819 */ /* 0x000fc80000011600 */
[----:B------:R-:W-:-:S04]  /*98e0*/  LOP3.LUT R0, R0, 0x3fff, RZ, 0xc0, !PT ;  /* 0x00003fff00007812 */ /* 0x000fc800078ec0ff */
[----:B------:R-:W-:-:S05]  /*98f0*/  LOP3.LUT R0, R0, 0x10000, RZ, 0xfc, !PT ;  /* 0x0001000000007812 */ /* 0x000fca00078efcff */
[----:B------:R4:W-:Y:S01]  /*9900*/  STL [R1+0x10], R0 ;  /* 0x0000100001007387 */ /* 0x0009e20000100800 */
[----:B---3--:R-:W-:Y:S05]  /*9910*/  @P1 BRA `(.L_x_9776) ;  /* 0x0000000000081947 */ /* 0x008fea0003800000 */
[----:B------:R-:W3:Y:S02]  /*9920*/  SYNCS.PHASECHK.TRANS64.TRYWAIT P1, [R4+URZ+0x22830], R73 ;  /* 0x02283049040075a7 */ /* 0x000ee4000802017f */
[----:B---3--:R-:W-:Y:S05]  /*9930*/  @!P1 BRA `(.L_x_9777) ;  /* 0x0000011400109947 */ /* 0x008fea0003800000 */
.L_x_9776:
[----:B----4-:R-:W4:Y:S01]  /*9940*/  LDL R0, [R1+0x10] ;  /* 0x0000100001007983 */ /* 0x010f220000100800 */
[----:B------:R-:W-:Y:S01]  /*9950*/  IMAD.MOV.U32 R7, RZ, RZ, 0x40000040 ;  /* 0x40000040ff077424 */ /* 0x000fe200078e00ff */
[----:B------:R-:W-:Y:S05]  /*9960*/  WARPSYNC.ALL ;  /* 0x0000000000007948 */ /* 0x000fea0003800000 */
[C---:B------:R-:W-:Y:S01]  /*9970*/  R2UR UR4, R8.reuse ;  /* 0x00000000080472ca */ /* 0x040fe200000e0000 */
[----:B0----5:R-:W-:Y:S01]  /*9980*/  WARPGROUP.ARRIVE ;  /* 0x00000000000079c5 */ /* 0x021fe20000000000 */
[----:B------:R-:W-:Y:S01]  /*9990*/  R2UR UR5, R9 ;  /* 0x00000000090572ca */ /* 0x000fe200000e0000 */
        /* <DEDUP_REMOVED lines=8> */
[----:B------:R-:W-:-:S02]  /*9a20*/  IMAD.MOV.U32 R7, RZ, RZ, 0x40000040 ;  /* 0x40000040ff077424 */ /* 0x000fc400078e00ff */
[----:B----4-:R-:W-:Y:S02]  /*9a30*/  IMAD R6, R207, 0x300, R0 ;  /* 0x00000300cf067824 */ /* 0x010fe400078e0200 */
[----:B------:R-:W0:Y:S02]  /*9a40*/  S2R R0, SR_TID.X ;  /* 0x0000000000007919 */ /* 0x000e240000002100 */
[C---:B------:R-:W-:Y:S01]  /*9a50*/  VIADD R10, R6.reuse, 0x2 ;  /* 0x00000002060a7836 */ /* 0x040fe20000000000 */
[----:B------:R-:W-:-:S13]  /*9a60*/  R2UR UR6, R6 ;  /* 0x00000000060672ca */ /* 0x000fda00000e0000 */
[----:B------:R-:W-:Y:S01]  /*9a70*/  HGMMA.64x96x16.F32.BF16 R24, gdesc[UR4], RZ, !UPT, gsb0 ;  /* 0x01600000041879f0 */ /* 0x000fe2000c0018ff */
[----:B------:R-:W-:Y:S02]  /*9a80*/  R2UR UR4, R20 ;  /* 0x00000000140472ca */ /* 0x000fe400000e0000 */
[----:B------:R-:W-:Y:S02]  /*9a90*/  R2UR UR5, R21 ;  /* 0x00000000150572ca */ /* 0x000fe400000e0000 */
[----:B------:R-:W-:Y:S01]  /*9aa0*/  R2UR UR6, R10 ;  /* 0x000000000a0672ca */ /* 0x000fe200000e0000 */
[C---:B------:R-:W-:Y:S01]  /*9ab0*/  VIADD R10, R6.reuse, 0x4 ;  /* 0x00000004060a7836 */ /* 0x040fe20000000000 */
[----:B------:R-:W-:Y:S01]  /*9ac0*/  R2UR UR7, R11 ;  /* 0x000000000b0772ca */ /* 0x000fe200000e0000 */
[----:B------:R-:W-:Y:S02]  /*9ad0*/  IMAD.MOV.U32 R11, RZ, RZ, 0x40000040 ;  /* 0x40000040ff0b7424 */ /* 0x000fe400078e00ff */
[----:B------:R-:W-:Y:S01]  /*9ae0*/  VIADD R6, R6, 0x6 ;  /* 0x0000000606067836 */ /* 0x000fe20000000000 */
[----:B0-----:R-:W-:Y:S01]  /*9af0*/  SHF.R.U32.HI R0, RZ, 0x7, R0 ;  /* 0x00000007ff007819 */ /* 0x001fe20000011600 */
[----:B------:R-:W-:-:S02]  /*9b00*/  WARPGROUP.DEPBAR.LE gsb0, 0x0 ;  /* 0x00008000000079c5 */ /* 0x000fc40000010000 */
[----:B------:R-:W-:-:S06]  /*9b10*/  WARPGROUP.ARRIVE ;  /* 0x00000000000079c5 */ /* 0x000fcc0000000000 */
[----:B------:R-:W-:Y:S01]  /*9b20*/  HGMMA.64x96x16.F32.BF16 R24, gdesc[UR4], R24, gsb0 ;  /* 0x01600000041879f0 */ /* 0x000fe20008001818 */
[----:B------:R-:W-:Y:S02]  /*9b30*/  R2UR UR4, R14 ;  /* 0x000000000e0472ca */ /* 0x000fe400000e0000 */
[----:B------:R-:W-:Y:S02]  /*9b40*/  R2UR UR5, R15 ;  /* 0x000000000f0572ca */ /* 0x000fe400000e0000 */
[----:B------:R-:W-:Y:S02]  /*9b50*/  R2UR UR6, R10 ;  /* 0x000000000a0672ca */ /* 0x000fe400000e0000 */
[----:B------:R-:W-:Y:S02]  /*9b60*/  R2UR UR7, R11 ;  /* 0x000000000b0772ca */ /* 0x000fe400000e0000 */
[----:B------:R-:W-:Y:S01]  /*9b70*/  IADD3 R11, -R0, 0xb, RZ ;  /* 0x0000000b000b7810 */ /* 0x000fe20007ffe1ff */
[----:B------:R-:W-:-:S02]  /*9b80*/  WARPGROUP.DEPBAR.LE gsb0, 0x0 ;  /* 0x00008000000079c5 */ /* 0x000fc40000010000 */
[----:B------:R-:W-:-:S08]  /*9b90*/  WARPGROUP.ARRIVE ;  /* 0x00000000000079c5 */ /* 0x000fd00000000000 */
[----:B------:R-:W-:Y:S01]  /*9ba0*/  HGMMA.64x96x16.F32.BF16 R24, gdesc[UR4], R24, gsb0 ;  /* 0x01600000041879f0 */ /* 0x000fe20008001818 */
[----:B------:R-:W-:Y:S02]  /*9bb0*/  R2UR UR4, R12 ;  /* 0x000000000c0472ca */ /* 0x000fe400000e0000 */
[----:B------:R-:W-:Y:S02]  /*9bc0*/  R2UR UR5, R13 ;  /* 0x000000000d0572ca */ /* 0x000fe400000e0000 */
[----:B------:R-:W-:Y:S02]  /*9bd0*/  R2UR UR6, R6 ;  /* 0x00000000060672ca */ /* 0x000fe400000e0000 */
[----:B------:R-:W-:Y:S01]  /*9be0*/  R2UR UR7, R7 ;  /* 0x00000000070772ca */ /* 0x000fe200000e0000 */
[----:B------:R-:W-:Y:S02]  /*9bf0*/  WARPGROUP.DEPBAR.LE gsb0, 0x0 ;  /* 0x00008000000079c5 */ /* 0x000fe40000010000 */
[----:B------:R-:W-:-:S10]  /*9c00*/  WARPGROUP.ARRIVE ;  /* 0x00000000000079c5 */ /* 0x000fd40000000000 */
[----:B------:R-:W-:Y:S03]  /*9c10*/  HGMMA.64x96x16.F32.BF16 R24, gdesc[UR4], R24, gsb0 ;  /* 0x01600000041879f0 */ /* 0x000fe60008001818 */
[----:B------:R-:W-:Y:S02]  /*9c20*/  WARPGROUP.DEPBAR.LE gsb0, 0x0 ;  /* 0x00008000000079c5 */ /* 0x000fe40000010000 */
[----:B------:R0:W-:Y:S06]  /*9c30*/  BAR.ARV R11, 0x100 ;  /* 0x0004000b0000751d */ /* 0x0001ec0000002000 */
[----:B------:R-:W-:Y:S05]  /*9c40*/  @!P0 BRA `(.L_x_9778) ;  /* 0x0000000000048947 */ /* 0x000fea0003800000 */
[----:B------:R-:W-:Y:S01]  /*9c50*/  BPT.TRAP 0x1 ;  /* 0x000000040000795c */ /* 0x000fe20000300000 */
.L_x_9778:
[----:B------:R-:W4:Y:S01]  /*9c60*/  LDL R3, [R1+0x44] ;  /* 0x0000440001037983 */ /* 0x000f220000100800 */
[----:B------:R-:W-:Y:S01]  /*9c70*/  IMAD R0, R172, -0x60, R154 ;  /* 0xffffffa0ac007824 */ /* 0x000fe200078e029a */
[----:B------:R-:W-:Y:S01]  /*9c80*/  ULDC UR4, c[0x0][0x988] ;  /* 0x0002620000047ab9 */ /* 0x000fe20000000800 */
[----:B------:R-:W5:Y:S03]  /*9c90*/  S2R R75, SR_CgaCtaId ;  /* 0x00000000004b7919 */ /* 0x000f660000008800 */
[----:B----4-:R-:W-:-:S04]  /*9ca0*/  IADD3 R0, -R3, 0x60, R0 ;  /* 0x0000006003007810 */ /* 0x010fc80007ffe100 */
        /* <DEDUP_REMOVED lines=88> */
[----:B------:R-:W-:Y:S02]  /*a230*/  FMNMX.FTZ R3, R68, R3, !PT ;  /* 0x0000000344037209 */ /* 0x000fe40007810000 */
[----:B------:R-:W-:-:S02]  /*a240*/  FMNMX.FTZ R25, R26, R27, !PT ;  /* 0x0000001b1a197209 */ /* 0x000fc40007810000 */
[----:B------:R-:W-:Y:S01]  /*a250*/  FMNMX.FTZ R29, R104, R3, !PT ;  /* 0x00000003681d7209 */ /* 0x000fe20007810000 */
[----:B------:R-:W-:Y:S01]  /*a260*/  IMAD.U32 R3, RZ, RZ, UR4 ;  /* 0x00000004ff037e24 */ /* 0x000fe2000f8e00ff */
[----:B------:R-:W-:Y:S02]  /*a270*/  FMNMX.FTZ R25, R30, R25, !PT ;  /* 0x000000191e197209 */ /* 0x000fe40007810000 */
[----:B------:R-:W-:Y:S01]  /*a280*/  FSEL R66, R66, -INF , P2 ;  /* 0xff80000042427808 */ /* 0x000fe20001000000 */
[----:B------:R-:W4:Y:S01]  /*a290*/  SHFL.BFLY PT, R0, R29, 0x2, 0x1f ;  /* 0x0c401f001d007f89 */ /* 0x000f2200000e0000 */
[----:B------:R-:W-:Y:S02]  /*a2a0*/  FMNMX.FTZ R25, R6, R25, !PT ;  /* 0x0000001906197209 */ /* 0x000fe40007810000 */
[----:B------:R-:W-:Y:S02]  /*a2b0*/  FSEL R70, R70, -INF , P4 ;  /* 0xff80000046467808 */ /* 0x000fe40002000000 */
[----:B------:R-:W-:-:S04]  /*a2c0*/  FMNMX.FTZ R25, R34, R25, !PT ;  /* 0x0000001922197209 */ /* 0x000fc80007810000 */
[----:B------:R-:W-:-:S04]  /*a2d0*/  FMNMX.FTZ R25, R10, R25, !PT ;  /* 0x000000190a197209 */ /* 0x000fc80007810000 */
[----:B------:R-:W-:-:S04]  /*a2e0*/  FMNMX.FTZ R25, R38, R25, !PT ;  /* 0x0000001926197209 */ /* 0x000fc80007810000 */
[----:B------:R-:W-:-:S04]  /*a2f0*/  FMNMX.FTZ R25, R24, R25, !PT ;  /* 0x0000001918197209 */ /* 0x000fc80007810000 */
[----:B------:R-:W-:Y:S02]  /*a300*/  FMNMX.FTZ R25, R42, R25, !PT ;  /* 0x000000192a197209 */ /* 0x000fe40007810000 */
[----:B----4-:R-:W-:Y:S02]  /*a310*/  FMNMX.FTZ R31, R29, R0, !PT ;  /* 0x000000001d1f7209 */ /* 0x010fe40007810000 */
[----:B------:R-:W-:-:S03]  /*a320*/  FMNMX.FTZ R29, R28, R25, !PT ;  /* 0x000000191c1d7209 */ /* 0x000fc60007810000 */
[----:B------:R-:W4:Y:S01]  /*a330*/  SHFL.BFLY PT, R0, R31, 0x1, 0x1f ;  /* 0x0c201f001f007f89 */ /* 0x000f2200000e0000 */
[----:B------:R-:W-:-:S04]  /*a340*/  FMNMX.FTZ R29, R46, R29, !PT ;  /* 0x0000001d2e1d7209 */ /* 0x000fc80007810000 */
[----:B------:R-:W-:-:S04]  /*a350*/  FMNMX.FTZ R29, R32, R29, !PT ;  /* 0x0000001d201d7209 */ /* 0x000fc80007810000 */
[----:B------:R-:W-:Y:S02]  /*a360*/  FMNMX.FTZ R29, R50, R29, !PT ;  /* 0x0000001d321d7209 */ /* 0x000fe40007810000 */
[----:B----4-:R-:W-:Y:S02]  /*a370*/  FMNMX.FTZ R0, R31, R0, !PT ;  /* 0x000000001f007209 */ /* 0x010fe40007810000 */
        /* <DEDUP_REMOVED lines=26> */
[----:B----4-:R-:W-:Y:S01]  /*a520*/  FSEL R76, R71, -INF , P5 ;  /* 0xff800000474c7808 */ /* 0x010fe20002800000 */
[--C-:B------:R-:W-:Y:S01]  /*a530*/  FFMA.FTZ R158, R84, R3, -R33.reuse ;  /* 0x00000003549e7223 */ /* 0x100fe20000010821 */
[----:B------:R-:W-:Y:S01]  /*a540*/  FMNMX.FTZ R37, R70, R37, !PT ;  /* 0x0000002546257209 */ /* 0x000fe20007810000 */
[-CC-:B------:R-:W-:Y:S01]  /*a550*/  FFMA.FTZ R160, R48, R3.reuse, -R33.reuse ;  /* 0x0000000330a07223 */ /* 0x180fe20000010821 */
[-CC-:B------:R-:W-:Y:S01]  /*a560*/  FFMA.FTZ R39, R94, R3.reuse, -R33.reuse ;  /* 0x000000035e277223 */ /* 0x180fe20000010821 */
[--C-:B------:R-:W-:Y:S01]  /*a570*/  FFMA.FTZ R162, R52, R3, -R33.reuse ;  /* 0x0000000334a27223 */ /* 0x100fe20000010821 */
[----:B------:R-:W-:Y:S01]  /*a580*/  FMNMX.FTZ R43, R76, R37, !PT ;  /* 0x000000254c2b7209 */ /* 0x000fe20007810000 */
[----:B------:R-:W4:Y:S01]  /*a590*/  MUFU.EX2 R7, R7 ;  /* 0x0000000700077308 */ /* 0x000f220000000800 */
[-CC-:B------:R-:W-:Y:S01]  /*a5a0*/  FFMA.FTZ R37, R90, R3.reuse, -R33.reuse ;  /* 0x000000035a257223 */ /* 0x180fe20000010821 */
[-CC-:B------:R-:W-:Y:S01]  /*a5b0*/  FFMA.FTZ R41, R96, R3.reuse, -R33.reuse ;  /* 0x0000000360297223 */ /* 0x180fe20000010821 */
[-CC-:B------:R-:W-:Y:S01]  /*a5c0*/  FFMA.FTZ R164, R56, R3.reuse, -R33.reuse ;  /* 0x0000000338a47223 */ /* 0x180fe20000010821 */
[----:B------:R-:W1:Y:S01]  /*a5d0*/  SHFL.BFLY PT, R78, R43, 0x2, 0x1f ;  /* 0x0c401f002b4e7f89 */ /* 0x000e6200000e0000 */
[-CC-:B------:R-:W-:Y:S01]  /*a5e0*/  FFMA.FTZ R166, R60, R3.reuse, -R33.reuse ;  /* 0x000000033ca67223 */ /* 0x180fe20000010821 */
[-CC-:B------:R-:W-:Y:S01]  /*a5f0*/  FFMA.FTZ R45, R100, R3.reuse, -R33.reuse ;  /* 0x00000003642d7223 */ /* 0x180fe20000010821 */
[-CC-:B------:R-:W-:Y:S01]  /*a600*/  FFMA.FTZ R168, R64, R3.reuse, -R33.reuse ;  /* 0x0000000340a87223 */ /* 0x180fe20000010821 */
[----:B------:R-:W2:Y:S01]  /*a610*/  MUFU.EX2 R202, R202 ;  /* 0x000000ca00ca7308 */ /* 0x000ea20000000800 */
[-CC-:B------:R-:W-:Y:S01]  /*a620*/  FFMA.FTZ R102, R102, R3.reuse, -R33.reuse ;  /* 0x0000000366667223 */ /* 0x180fe20000010821 */
[----:B------:R-:W-:-:S06]  /*a630*/  FFMA.FTZ R170, R68, R3, -R33 ;  /* 0x0000000344aa7223 */ /* 0x000fcc0000010821 */
[----:B------:R-:W3:Y:S08]  /*a640*/  MUFU.EX2 R152, R152 ;  /* 0x0000009800987308 */ /* 0x000ef00000000800 */
[----:B------:R-:W0:Y:S01]  /*a650*/  MUFU.EX2 R29, R80 ;  /* 0x00000050001d7308 */ /* 0x000e220000000800 */
[----:B-1----:R-:W-:Y:S01]  /*a660*/  FMNMX.FTZ R78, R43, R78, !PT ;  /* 0x0000004e2b4e7209 */ /* 0x002fe20007810000 */
[-CC-:B------:R-:W-:Y:S01]  /*a670*/  FFMA.FTZ R43, R98, R3.reuse, -R33.reuse ;  /* 0x00000003622b7223 */ /* 0x180fe20000010821 */
[----:B------:R-:W-:-:S05]  /*a680*/  FFMA.FTZ R33, R104, R3, -R33 ;  /* 0x0000000368217223 */ /* 0x000fca0000010821 */
[----:B------:R-:W1:Y:S01]  /*a690*/  MUFU.EX2 R154, R154 ;  /* 0x0000009a009a7308 */ /* 0x000e620000000800 */
[----:B------:R-:W5:Y:S07]  /*a6a0*/  SHFL.BFLY PT, R47, R78, 0x1, 0x1f ;  /* 0x0c201f004e2f7f89 */ /* 0x000f6e00000e0000 */
[----:B------:R-:W1:Y:S08]  /*a6b0*/  MUFU.EX2 R31, R92 ;  /* 0x0000005c001f7308 */ /* 0x000e700000000800 */
[----:B------:R-:W-:Y:S08]  /*a6c0*/  MUFU.EX2 R156, R156 ;  /* 0x0000009c009c7308 */ /* 0x000ff00000000800 */
[----:B------:R-:W-:Y:S01]  /*a6d0*/  MUFU.EX2 R35, R82 ;  /* 0x0000005200237308 */ /* 0x000fe20000000800 */
[----:B-----5:R-:W-:-:S04]  /*a6e0*/  FMNMX.FTZ R176, R78, R47, !PT ;  /* 0x0000002f4eb07209 */ /* 0x020fc80007810000 */
        /* <DEDUP_REMOVED lines=8> */
[-C--:B------:R-:W-:Y:S01]  /*a770*/  FFMA.FTZ R153, R34, R3.reuse, -R49 ;  /* 0x0000000322997223 */ /* 0x080fe20000010831 */
[----:B----4-:R-:W-:Y:S01]  /*a780*/  FADD.FTZ R27, R200, R7 ;  /* 0x00000007c81b7221 */ /* 0x010fe20000010000 */
[----:B------:R-:W-:Y:S01]  /*a790*/  MUFU.EX2 R201, R201 ;  /* 0x000000c900c97308 */ /* 0x000fe20000000800 */
[-CC-:B------:R-:W-:Y:S01]  /*a7a0*/  FFMA.FTZ R30, R10, R3.reuse, -R49.reuse ;  /* 0x000000030a1e7223 */ /* 0x180fe20000010831 */
[-C--:B------:R-:W-:Y:S01]  /*a7b0*/  FFMA.FTZ R155, R38, R3.reuse, -R49 ;  /* 0x00000003269b7223 */ /* 0x080fe20000010831 */
[----:B--2---:R-:W-:Y:S01]  /*a7c0*/  FADD.FTZ R10, R202, R27 ;  /* 0x0000001bca0a7221 */ /* 0x004fe20000010000 */
[-CC-:B------:R-:W-:Y:S01]  /*a7d0*/  FFMA.FTZ R34, R36, R3.reuse, -R49.reuse ;  /* 0x0000000324227223 */ /* 0x180fe20000010831 */
[-CC-:B------:R-:W-:Y:S01]  /*a7e0*/  FFMA.FTZ R24, R24, R3.reuse, -R49.reuse ;  /* 0x0000000318187223 */ /* 0x180fe20000010831 */
[-CC-:B------:R-:W-:Y:S01]  /*a7f0*/  FFMA.FTZ R157, R42, R3.reuse, -R49.reuse ;  /* 0x000000032a9d7223 */ /* 0x180fe20000010831 */
[----:B------:R-:W-:Y:S01]  /*a800*/  FADD.FTZ R27, R25, R10 ;  /* 0x0000000a191b7221 */ /* 0x000fe20000010000 */
[----:B------:R-:W2:Y:S01]  /*a810*/  MUFU.EX2 R26, R26 ;  /* 0x0000001a001a7308 */ /* 0x000ea20000000800 */
[-CC-:B------:R-:W-:Y:S01]  /*a820*/  FFMA.FTZ R28, R28, R3.reuse, -R49.reuse ;  /* 0x000000031c1c7223 */ /* 0x180fe20000010831 */
[-C--:B------:R-:W-:Y:S01]  /*a830*/  FFMA.FTZ R159, R46, R3.reuse, -R49 ;  /* 0x000000032e9f7223 */ /* 0x080fe20000010831 */
[----:B---3--:R-:W-:Y:S01]  /*a840*/  FADD.FTZ R36, R152, R27 ;  /* 0x0000001b98247221 */ /* 0x008fe20000010000 */
[-CC-:B------:R-:W-:Y:S01]  /*a850*/  FFMA.FTZ R32, R32, R3.reuse, -R49.reuse ;  /* 0x0000000320207223 */ /* 0x180fe20000010831 */
[-CC-:B------:R-:W-:Y:S01]  /*a860*/  FFMA.FTZ R161, R50, R3.reuse, -R49.reuse ;  /* 0x0000000332a17223 */ /* 0x180fe20000010831 */
[-CC-:B------:R-:W-:Y:S01]  /*a870*/  FFMA.FTZ R163, R54, R3.reuse, -R49.reuse ;  /* 0x0000000336a37223 */ /* 0x180fe20000010831 */
[----:B0-----:R-:W-:Y:S01]  /*a880*/  FADD.FTZ R51, R29, R36 ;  /* 0x000000241d337221 */ /* 0x001fe20000010000 */
[----:B------:R-:W0:Y:S01]  /*a890*/  MUFU.EX2 R203, R203 ;  /* 0x000000cb00cb7308 */ /* 0x000e220000000800 */
[-CC-:B------:R-:W-:Y:S01]  /*a8a0*/  FFMA.FTZ R36, R40, R3.reuse, -R49.reuse ;  /* 0x0000000328247223 */ /* 0x180fe20000010831 */
[-C--:B------:R-:W-:Y:S01]  /*a8b0*/  FFMA.FTZ R165, R58, R3.reuse, -R49 ;  /* 0x000000033aa57223 */ /* 0x080fe20000010831 */
[----:B-1----:R-:W-:Y:S01]  /*a8c0*/  FADD.FTZ R38, R154, R51 ;  /* 0x000000339a267221 */ /* 0x002fe20000010000 */
[----:B------:R-:W-:Y:S01]  /*a8d0*/  F2FP.BF16.F32.PACK_AB R200, R7, R200 ;  /* 0x000000c807c8723e */ /* 0x000fe200000010ff */
[-CC-:B------:R-:W-:Y:S01]  /*a8e0*/  FFMA.FTZ R167, R62, R3.reuse, -R49.reuse ;  /* 0x000000033ea77223 */ /* 0x180fe20000010831 */
[-CC-:B------:R-:W-:Y:S01]  /*a8f0*/  FFMA.FTZ R66, R66, R3.reuse, -R49.reuse ;  /* 0x0000000342427223 */ /* 0x180fe20000010831 */
[----:B------:R-:W-:Y:S01]  /*a900*/  FADD.FTZ R51, R31, R38 ;  /* 0x000000261f337221 */ /* 0x000fe20000010000 */
[----:B------:R-:W1:Y:S01]  /*a910*/  MUFU.EX2 R6, R6 ;  /* 0x0000000600067308 */ /* 0x000e620000000800 */
[----:B--2---:R-:W-:Y:S01]  /*a920*/  FADD.FTZ R10, R201, R26 ;  /* 0x0000001ac90a7221 */ /* 0x004fe20000010000 */
[-CC-:B------:R-:W-:Y:S01]  /*a930*/  FFMA.FTZ R38, R44, R3.reuse, -R49.reuse ;  /* 0x000000032c267223 */ /* 0x180fe20000010831 */
[-CC-:B------:R-:W-:Y:S01]  /*a940*/  FFMA.FTZ R74, R74, R3.reuse, -R49.reuse ;  /* 0x000000034a4a7223 */ /* 0x180fe20000010831 */
[----:B------:R-:W-:Y:S01]  /*a950*/  FFMA.FTZ R70, R70, R3, -R49 ;  /* 0x0000000346467223 */ /* 0x000fe20000010831 */
[----:B------:R-:W-:-:S02]  /*a960*/  F2FP.BF16.F32.PACK_AB R202, R25, R202 ;  /* 0x000000ca19ca723e */ /* 0x000fc400000010ff */
[----:B------:R-:W-:Y:S01]  /*a970*/  F2FP.BF16.F32.PACK_AB R152, R29, R152 ;  /* 0x000000981d98723e */ /* 0x000fe200000010ff */
[----:B------:R-:W2:Y:S01]  /*a980*/  MUFU.EX2 R153, R153 ;  /* 0x0000009900997308 */ /* 0x000ea20000000800 */
[----:B0-----:R-:W-:Y:S01]  /*a990*/  FADD.FTZ R27, R203, R10 ;  /* 0x0000000acb1b7221 */ /* 0x001fe20000010000 */
[----:B------:R-:W-:Y:S02]  /*a9a0*/  F2FP.BF16.F32.PACK_AB R154, R31, R154 ;  /* 0x0000009a1f9a723e */ /* 0x000fe400000010ff */
[----:B------:R-:W-:-:S04]  /*a9b0*/  F2FP.BF16.F32.PACK_AB R201, R26, R201 ;  /* 0x000000c91ac9723e */ /* 0x000fc800000010ff */
[----:B------:R-:W0:Y:S01]  /*a9c0*/  MUFU.EX2 R30, R30 ;  /* 0x0000001e001e7308 */ /* 0x000e220000000800 */
[C---:B-1----:R-:W-:Y:S01]  /*a9d0*/  FADD.FTZ R10, R6.reuse, R27 ;  /* 0x0000001b060a7221 */ /* 0x042fe20000010000 */
[----:B------:R-:W-:-:S06]  /*a9e0*/  F2FP.BF16.F32.PACK_AB R203, R6, R203 ;  /* 0x000000cb06cb723e */ /* 0x000fcc00000010ff */
[----:B------:R-:W1:Y:S01]  /*a9f0*/  MUFU.EX2 R155, R155 ;  /* 0x0000009b009b7308 */ /* 0x000e620000000800 */
[----:B--2---:R-:W-:Y:S01]  /*aa00*/  FADD.FTZ R27, R153, R10 ;  /* 0x0000000a991b7221 */ /* 0x004fe20000010000 */
[----:B------:R-:W-:Y:S01]  /*aa10*/  FADD.FTZ R10, R156, R51 ;  /* 0x000000339c0a7221 */ /* 0x000fe20000010000 */
[----:B------:R-:W-:-:S03]  /*aa20*/  F2FP.BF16.F32.PACK_AB R156, R35, R156 ;  /* 0x0000009c239c723e */ /* 0x000fc600000010ff */
[----:B------:R-:W-:Y:S01]  /*aa30*/  FADD.FTZ R51, R35, R10 ;  /* 0x0000000a23337221 */ /* 0x000fe20000010000 */
[----:B------:R-:W-:Y:S01]  /*aa40*/  VIADD R10, R4, 0x22840 ;  /* 0x00022840040a7836 */ /* 0x000fe20000000000 */
[----:B------:R-:W2:Y:S01]  /*aa50*/  MUFU.EX2 R24, R24 ;  /* 0x0000001800187308 */ /* 0x000ea20000000800 */
[----:B0-----:R-:W-:Y:S01]  /*aa60*/  FADD.FTZ R40, R30, R27 ;  /* 0x0000001b1e287221 */ /* 0x001fe20000010000 */
[----:B------:R-:W-:Y:S01]  /*aa70*/  FADD.FTZ R42, R158, R51 ;  /* 0x000000339e2a7221 */ /* 0x000fe20000010000 */
[----:B------:R-:W-:Y:S02]  /*aa80*/  F2FP.BF16.F32.PACK_AB R153, R30, R153 ;  /* 0x000000991e99723e */ /* 0x000fe400000010ff */
[----:B------:R-:W-:-:S03]  /*aa90*/  PRMT R10, R75, 0x654, R10 ;  /* 0x000006544b0a7816 */ /* 0x000fc6000000000a */
[----:B------:R-:W0:Y:S01]  /*aaa0*/  MUFU.EX2 R157, R157 ;  /* 0x0000009d009d7308 */ /* 0x000e220000000800 */
[----:B-1----:R-:W-:Y:S01]  /*aab0*/  FADD.FTZ R27, R155, R40 ;  /* 0x000000289b1b7221 */ /* 0x002fe20000010000 */
[----:B------:R1:W-:Y:S06]  /*aac0*/  SYNCS.ARRIVE.TRANS64.RED.A1T0 RZ, [R10+URZ], RZ ;  /* 0x000000ff0aff79a7 */ /* 0x0003ec000810043f */
[----:B------:R-:W1:Y:S01]  /*aad0*/  MUFU.EX2 R28, R28 ;  /* 0x0000001c001c7308 */ /* 0x000e620000000800 */
[C---:B--2---:R-:W-:Y:S01]  /*aae0*/  FADD.FTZ R40, R24.reuse, R27 ;  /* 0x0000001b18287221 */ /* 0x044fe20000010000 */
[----:B------:R-:W-:-:S06]  /*aaf0*/  F2FP.BF16.F32.PACK_AB R155, R24, R155 ;  /* 0x0000009b189b723e */ /* 0x000fcc00000010ff */
[----:B------:R-:W2:Y:S01]  /*ab00*/  MUFU.EX2 R159, R159 ;  /* 0x0000009f009f7308 */ /* 0x000ea20000000800 */
[----:B0-----:R-:W-:Y:S01]  /*ab10*/  FADD.FTZ R27, R157, R40 ;  /* 0x000000289d1b7221 */ /* 0x001fe20000010000 */
[-CC-:B------:R-:W-:Y:S01]  /*ab20*/  FFMA.FTZ R40, R72, R3.reuse, -R49.reuse ;  /* 0x0000000348287223 */ /* 0x180fe20000010831 */
[----:B------:R-:W-:-:S05]  /*ab30*/  FFMA.FTZ R49, R76, R3, -R49 ;  /* 0x000000034c317223 */ /* 0x000fca0000010831 */
[----:B------:R-:W0:Y:S01]  /*ab40*/  MUFU.EX2 R37, R37 ;  /* 0x0000002500257308 */ /* 0x000e220000000800 */
[C---:B-1----:R-:W-:Y:S01]  /*ab50*/  FADD.FTZ R10, R28.reuse, R27 ;  /* 0x0000001b1c0a7221 */ /* 0x042fe20000010000 */
[----:B------:R-:W-:-:S06]  /*ab60*/  F2FP.BF16.F32.PACK_AB R157, R28, R157 ;  /* 0x0000009d1c9d723e */ /* 0x000fcc00000010ff */
        /* <DEDUP_REMOVED lines=61> */
[----:B--2---:R-:W-:Y:S01]  /*af40*/  FADD.FTZ R6, R70, R7 ;  /* 0x0000000746067221 */ /* 0x004fe20000010000 */
[C---:B0-----:R-:W-:Y:S01]  /*af50*/  FADD.FTZ R10, R33.reuse, R10 ;  /* 0x0000000a210a7221 */ /* 0x041fe20000010000 */
[----:B------:R-:W-:Y:S02]  /*af60*/  F2FP.BF16.F32.PACK_AB R170, R33, R170 ;  /* 0x000000aa21aa723e */ /* 0x000fe400000010ff */
[C---:B-1----:R-:W-:Y:S01]  /*af70*/  FADD.FTZ R7, R49.reuse, R6 ;  /* 0x0000000631077221 */ /* 0x042fe20000010000 */
[----:B------:R-:W-:Y:S01]  /*af80*/  F2FP.BF16.F32.PACK_AB R171, R49, R70 ;  /* 0x0000004631ab723e */ /* 0x000fe200000010ff */
[----:B------:R-:W-:Y:S06]  /*af90*/  @!P0 BRA `(.L_x_9779) ;  /* 0x0000000000048947 */ /* 0x000fec0003800000 */
[----:B------:R-:W-:Y:S01]  /*afa0*/  BPT.TRAP 0x1 ;  /* 0x000000040000795c */ /* 0x000fe20000300000 */
.L_x_9779:
[----:B------:R0:W1:Y:S01]  /*afb0*/  SYNCS.PHASECHK.TRANS64.TRYWAIT P1, [R4+URZ+0x22850], R73 ;  /* 0x02285049040075a7 */ /* 0x000062000802017f */
[----:B------:R-:W-:Y:S05]  /*afc0*/  @!P0 BRA `(.L_x_9780) ;  /* 0x0000000000048947 */ /* 0x000fea0003800000 */
[----:B------:R-:W-:Y:S01]  /*afd0*/  BPT.TRAP 0x1 ;  /* 0x000000040000795c */ /* 0x000fe20000300000 */
.L_x_9780:
[----:B------:R-:W-:Y:S04]  /*afe0*/  BSSY B0, `(.L_x_9781) ;  /* 0x0000004000007945 */ /* 0x000fe80003800000 */
[----:B-1----:R-:W-:Y:S05]  /*aff0*/  @P1 BRA `(.L_x_9782) ;  /* 0x0000000000081947 */ /* 0x002fea0003800000 */
[----:B------:R-:W1:Y:S02]  /*b000*/  SYNCS.PHASECHK.TRANS64.TRYWAIT P1, [R4+URZ+0x22850], R73 ;  /* 0x02285049040075a7 */ /* 0x000e64000802017f */
[----:B-1----:R-:W-:Y:S05]  /*b010*/  @!P1 BRA `(.L_x_9783) ;  /* 0x000000fc006c9947 */ /* 0x002fea0003800000 */
.L_x_9782:
[----:B------:R-:W-:Y:S05]  /*b020*/  BSYNC B0 ;  /* 0x0000000000007941 */ /* 0x000fea0003800000 */
.L_x_9781:
[----:B------:R-:W-:Y:S05]  /*b030*/  WARPSYNC.ALL ;  /* 0x0000000000007948 */ /* 0x000fea0003800000 */
[----:B------:R-:W-:Y:S01]  /*b040*/  VIADD R6, R19, 0x400 ;  /* 0x0000040013067836 */ /* 0x000fe20000000000 */
[----:B------:R2:W-:Y:S01]  /*b050*/  BAR.SYNC.DEFER_BLOCKING R5, 0x100 ;  /* 0x000400050000751d */ /* 0x0005e20000010000 */
[----:B------:R-:W-:Y:S02]  /*b060*/  IMAD.MOV.U32 R25, RZ, RZ, 0x40000040 ;  /* 0x40000040ff197424 */ /* 0x000fe400078e00ff */
[----:B------:R-:W-:Y:S01]  /*b070*/  IMAD.MOV.U32 R29, RZ, RZ, 0x40000040 ;  /* 0x40000040ff1d7424 */ /* 0x000fe200078e00ff */
[----:B------:R-:W-:Y:S01]  /*b080*/  SHF.R.U32.HI R6, RZ, 0x4, R6 ;  /* 0x00000004ff067819 */ /* 0x000fe20000011606 */
[----:B------:R-:W-:Y:S01]  /*b090*/  IMAD.MOV.U32 R27, RZ, RZ, 0x40000040 ;  /* 0x40000040ff1b7424 */ /* 0x000fe200078e00ff */
[----:B------:R-:W-:Y:S01]  /*b0a0*/  R2UR UR7, R25 ;  /* 0x00000000190772ca */ /* 0x000fe200000e0000 */
[----:B------:R-:W-:Y:S01]  /*b0b0*/  IMAD.MOV.U32 R31, RZ, RZ, 0x40000040 ;  /* 0x40000040ff1f7424 */ /* 0x000fe200078e00ff */
[----:B------:R-:W-:-:S02]  /*b0c0*/  LOP3.LUT R6, R6, 0x3fff, RZ, 0xc0, !PT ;  /* 0x00003fff06067812 */ /* 0x000fc400078ec0ff */
[----:B------:R-:W-:Y:S02]  /*b0d0*/  R2UR UR11, R29 ;  /* 0x000000001d0b72ca */ /* 0x000fe400000e0000 */
[----:B------:R-:W-:Y:S02]  /*b0e0*/  LOP3.LUT R24, R6, 0x3000000, RZ, 0xfc, !PT ;  /* 0x0300000006187812 */ /* 0x000fe400078efcff */
[----:B------:R-:W-:Y:S02]  /*b0f0*/  R2UR UR15, R27 ;  /* 0x000000001b0f72ca */ /* 0x000fe400000e0000 */
[----:B------:R-:W-:Y:S01]  /*b100*/  R2UR UR19, R29 ;  /* 0x000000001d1372ca */ /* 0x000fe200000e0000 */
[----:B------:R3:W-:Y:S01]  /*b110*/  STL [R1+0x8], R24 ;  /* 0x0000081801007387 */ /* 0x0007e20000100800 */
[----:B------:R-:W-:Y:S02]  /*b120*/  R2UR UR23, R31 ;  /* 0x000000001f1772ca */ /* 0x000fe400000e0000 */
[----:B------:R-:W-:Y:S01]  /*b130*/  R2UR UR27, R25 ;  /* 0x00000000191b72ca */ /* 0x000fe200000e0000 */
[----:B---3--:R-:W-:-:S04]  /*b140*/  IMAD R24, R207, 0xc00, R24 ;  /* 0x00000c00cf187824 */ /* 0x008fc800078e0218 */
[C---:B------:R-:W-:Y:S01]  /*b150*/  VIADD R28, R24.reuse, 0x80 ;  /* 0x00000080181c7836 */ /* 0x040fe20000000000 */
[C---:B------:R-:W-:Y:S01]  /*b160*/  R2UR UR6, R24.reuse ;  /* 0x00000000180672ca */ /* 0x040fe200000e0000 */
[C---:B------:R-:W-:Y:S02]  /*b170*/  VIADD R26, R24.reuse, 0x100 ;  /* 0x00000100181a7836 */ /* 0x040fe40000000000 */
[----:B------:R-:W-:Y:S01]  /*b180*/  VIADD R30, R24, 0x200 ;  /* 0x00000200181e7836 */ /* 0x000fe20000000000 */
[----:B------:R-:W-:Y:S01]  /*b190*/  R2UR UR10, R28 ;  /* 0x000000001c0a72ca */ /* 0x000fe200000e0000 */
[----:B------:R-:W-:Y:S01]  /*b1a0*/  VIADD R28, R24, 0x180 ;  /* 0x00000180181c7836 */ /* 0x000fe20000000000 */
[----:B------:R-:W-:Y:S01]  /*b1b0*/  R2UR UR14, R26 ;  /* 0x000000001a0e72ca */ /* 0x000fe200000e0000 */
[----:B------:R-:W-:Y:S01]  /*b1c0*/  VIADD R24, R24, 0x280 ;  /* 0x0000028018187836 */ /* 0x000fe20000000000 */
[----:B------:R-:W-:Y:S02]  /*b1d0*/  R2UR UR22, R30 ;  /* 0x000000001e1672ca */ /* 0x000fe400000e0000 */
[----:B------:R-:W-:-:S02]  /*b1e0*/  R2UR UR18, R28 ;  /* 0x000000001c1272ca */ /* 0x000fc400000e0000 */
[----:B------:R-:W-:Y:S02]  /*b1f0*/  R2UR UR26, R24 ;  /* 0x00000000181a72ca */ /* 0x000fe400000e0000 */
[----:B01----:R-:W-:-:S06]  /*b200*/  WARPGROUP.ARRIVE ;  /* 0x00000000000079c5 */ /* 0x003fcc0000000000 */
        /* <DEDUP_REMOVED lines=22> */
[----:B--2---:R-:W-:Y:S05]  /*b370*/  @!P0 BRA `(.L_x_9784) ;  /* 0x0000000000048947 */ /* 0x004fea0003800000 */
[----:B------:R-:W-:Y:S01]  /*b380*/  BPT.TRAP 0x1 ;  /* 0x000000040000795c */ /* 0x000fe20000300000 */
.L_x_9784:
[----:B------:R-:W2:Y:S01]  /*b390*/  LDL R5, [R1+0xc] ;  /* 0x00000c0001057983 */ /* 0x000ea20000100800 */
[----:B------:R-:W0:Y:S01]  /*b3a0*/  S2R R6, SR_CgaCtaId ;  /* 0x0000000000067919 */ /* 0x000e220000008800 */
[----:B------:R-:W-:-:S05]  /*b3b0*/  VIADD R4, R4, 0x22860 ;  /* 0x0002286004047836 */ /* 0x000fca0000000000 */
[----:B0-----:R-:W-:-:S04]  /*b3c0*/  PRMT R4, R6, 0x654, R4 ;  /* 0x0000065406047816 */ /* 0x001fc80000000004 */
[----:B------:R0:W-:Y:S02]  /*b3d0*/  SYNCS.ARRIVE.TRANS64.RED.A1T0 RZ, [R4+URZ], RZ ;  /* 0x000000ff04ff79a7 */ /* 0x0001e4000810043f */
[----:B0-----:R-:W-:-:S05]  /*b3e0*/  VIADD R4, R172, 0xfffffffe ;  /* 0xfffffffeac047836 */ /* 0x001fca0000000000 */
[----:B--2---:R-:W-:-:S13]  /*b3f0*/  ISETP.GE.AND P1, PT, R4, R5, PT ;  /* 0x000000050400720c */ /* 0x004fda0003f26270 */
[----:B------:R-:W-:Y:S05]  /*b400*/  @!P1 BRA `(.L_x_9785) ;  /* 0x0000001c00d89947 */ /* 0x000fea0003800000 */
[----:B------:R-:W-:Y:S02]  /*b410*/  IMAD.MOV.U32 R201, RZ, RZ, R176 ;  /* 0x000000ffffc97224 */ /* 0x000fe400078e00b0 */
[----:B------:R-:W-:-:S07]  /*b420*/  IMAD.MOV.U32 R202, RZ, RZ, R0 ;  /* 0x000000ffffca7224 */ /* 0x000fce00078e0000 */
.L_x_9797:
[----:B--2---:R-:W2:Y:S01]  /*b430*/  LDL R3, [R1+0xc] ;  /* 0x00000c0001037983 */ /* 0x004ea20000100800 */
[----:B------:R-:W-:Y:S01]  /*b440*/  VIADD R207, R207, 0x1 ;  /* 0x00000001cfcf7836 */ /* 0x000fe20000000000 */
[----:B------:R-:W-:Y:S05]  /*b450*/  YIELD ;  /* 0x0000000000007946 */ /* 0x000fea0003800000 */
[----:B------:R-:W-:Y:S01]  /*b460*/  IMAD.MOV.U32 R0, RZ, RZ, R4 ;  /* 0x000000ffff007224 */ /* 0x000fe200078e0004 */
[----:B------:R-:W-:Y:S01]  /*b470*/  ISETP.NE.AND P2, PT, R207, 0x2, PT ;  /* 0x00000002cf00780c */ /* 0x000fe20003f45270 */
[----:B------:R-:W-:-:S03]  /*b480*/  VIADD R4, R4, 0xffffffff ;  /* 0xffffffff04047836 */ /* 0x000fc60000000000 */
[----:B------:R-:W-:Y:S02]  /*b490*/  SEL R207, R207, RZ, P2 ;  /* 0x000000ffcfcf7207 */ /* 0x000fe40001000000 */
[----:B--2---:R-:W-:Y:S02]  /*b4a0*/  ISETP.GT.AND P1, PT, R0, R3, PT ;  /* 0x000000030000720c */ /* 0x004fe40003f24270 */
[----:B------:R-:W-:-:S04]  /*b4b0*/  SEL R0, RZ, 0x1, P2 ;  /* 0x00000001ff007807 */ /* 0x000fc80001000000 */
[----:B------:R-:W-:Y:S01]  /*b4c0*/  LOP3.LUT R218, R218, R0, RZ, 0x3c, !PT ;  /* 0x00000000dada7212 */ /* 0x000fe200078e3cff */
[----:B0-----:R-:W-:Y:S06]  /*b4d0*/  @!P0 BRA `(.L_x_9786) ;  /* 0x0000000000048947 */ /* 0x001fec0003800000 */
[----:B------:R-:W-:Y:S01]  /*b4e0*/  BPT.TRAP 0x1 ;  /* 0x000000040000795c */ /* 0x000fe20000300000 */
.L_x_9786:
[----:B------:R-:W-:Y:S01]  /*b4f0*/  IMAD R5, R207, 0x8, R19 ;  /* 0x00000008cf057824 */ /* 0x000fe200078e0213 */
[----:B------:R-:W-:-:S04]  /*b500*/  SHF.L.U32 R6, R218, 0x1f, RZ ;  /* 0x0000001fda067819 */ /* 0x000fc800000006ff */
[----:B------:R0:W1:Y:S01]  /*b510*/  SYNCS.PHASECHK.TRANS64.TRYWAIT P2, [R5+URZ+0x22830], R6 ;  /* 0x02283006050075a7 */ /* 0x000062000804017f */
[----:B------:R-:W-:Y:S05]  /*b520*/  @!P0 BRA `(.L_x_9787) ;  /* 0x0000000000048947 */ /* 0x000fea0003800000 */
[----:B------:R-:W-:Y:S01]  /*b530*/  BPT.TRAP 0x1 ;  /* 0x000000040000795c */ /* 0x000fe20000300000 */
.L_x_9787:
[----:B------:R-:W2:Y:S01]  /*b540*/  LDL R0, [R1+0x10] ;  /* 0x0000100001007983 */ /* 0x000ea20000100800 */
[----:B------:R-:W-:Y:S02]  /*b550*/  IMAD.MOV.U32 R157, RZ, RZ, 0x40000040 ;  /* 0x40000040ff9d7424 */ /* 0x000fe400078e00ff */
[----:B--2---:R-:W-:Y:S01]  /*b560*/  IMAD R156, R207, 0x300, R0 ;  /* 0x00000300cf9c7824 */ /* 0x004fe200078e0200 */
[----:B-1----:R-:W-:Y:S06]  /*b570*/  @P2 BRA `(.L_x_9788) ;  /* 0x0000000000082947 */ /* 0x002fec0003800000 */
[----:B------:R-:W1:Y:S02]  /*b580*/  SYNCS.PHASECHK.TRANS64.TRYWAIT P2, [R5+URZ+0x22830], R6 ;  /* 0x02283006050075a7 */ /* 0x000e64000804017f */
[----:B-1----:R-:W-:Y:S05]  /*b590*/  @!P2 BRA `(.L_x_9789) ;  /* 0x000000f80020a947 */ /* 0x002fea0003800000 */
.L_x_9788:
[----:B------:R-:W-:Y:S05]  /*b5a0*/  WARPSYNC.ALL ;  /* 0x0000000000007948 */ /* 0x000fea0003800000 */
        /* <DEDUP_REMOVED lines=12> */
[----:B------:R-:W-:Y:S01]  /*b670*/  R2UR UR11, R155 ;  /* 0x000000009b0b72ca */ /* 0x000fe200000e0000 */
[----:B------:R-:W2:Y:S01]  /*b680*/  S2R R0, SR_TID.X ;  /* 0x0000000000007919 */ /* 0x000ea20000002100 */
[----:B------:R-:W-:-:S02]  /*b690*/  R2UR UR15, R153 ;  /* 0x00000000990f72ca */ /* 0x000fc400000e0000 */
[----:B------:R-:W-:Y:S02]  /*b6a0*/  R2UR UR18, R156 ;  /* 0x000000009c1272ca */ /* 0x000fe400000e0000 */
[----:B------:R-:W-:Y:S02]  /*b6b0*/  R2UR UR19, R157 ;  /* 0x000000009d1372ca */ /* 0x000fe400000e0000 */
[----:B------:R-:W-:Y:S01]  /*b6c0*/  WARPGROUP.ARRIVE ;  /* 0x00000000000079c5 */ /* 0x000fe20000000000 */
[----:B------:R-:W-:Y:S02]  /*b6d0*/  R2UR UR8, R20 ;  /* 0x00000000140872ca */ /* 0x000fe400000e0000 */
[----:B------:R-:W-:Y:S02]  /*b6e0*/  R2UR UR9, R21 ;  /* 0x00000000150972ca */ /* 0x000fe400000e0000 */
[----:B------:R-:W-:Y:S01]  /*b6f0*/  R2UR UR12, R14 ;  /* 0x000000000e0c72ca */ /* 0x000fe200000e0000 */
[----:B------:R-:W-:Y:S01]  /*b700*/  HGMMA.64x96x16.F32.BF16 R152, gdesc[UR4], RZ, !UPT, gsb0 ;  /* 0x01600000049879f0 */ /* 0x000fe2000c0018ff */
[----:B------:R-:W-:-:S02]  /*b710*/  R2UR UR13, R15 ;  /* 0x000000000f0d72ca */ /* 0x000fc400000e0000 */
[----:B------:R-:W-:Y:S02]  /*b720*/  R2UR UR16, R12 ;  /* 0x000000000c1072ca */ /* 0x000fe400000e0000 */
[----:B------:R-:W-:Y:S02]  /*b730*/  R2UR UR17, R13 ;  /* 0x000000000d1172ca */ /* 0x000fe400000e0000 */
[----:B--2---:R-:W-:-:S04]  /*b740*/  SHF.R.U32.HI R0, RZ, 0x7, R0 ;  /* 0x00000007ff007819 */ /* 0x004fc80000011600 */
        /* <DEDUP_REMOVED lines=14> */
.L_x_9790:
        /* <DEDUP_REMOVED lines=24> */
[----:B------:R-:W3:Y:S02]  /*b9b0*/  SHFL.BFLY PT, R3, R0, 0x2, 0x1f ;  /* 0x0c401f0000037f89 */ /* 0x000ee400000e0000 */
[----:B---3--:R-:W-:-:S05]  /*b9c0*/  FMNMX.FTZ R0, R0, R3, !PT ;  /* 0x0000000300007209 */ /* 0x008fca0007810000 */
[----:B------:R-:W3:Y:S02]  /*b9d0*/  SHFL.BFLY PT, R3, R0, 0x1, 0x1f ;  /* 0x0c201f0000037f89 */ /* 0x000ee400000e0000 */
[----:B---3--:R-:W-:Y:S02]  /*b9e0*/  FMNMX.FTZ R0, R0, R3, !PT ;  /* 0x0000000300007209 */ /* 0x008fe40007810000 */
[----:B------:R-:W3:Y:S03]  /*b9f0*/  LDC R3, c[0x0][0x988] ;  /* 0x00026200ff037b82 */ /* 0x000ee60000000800 */
[C---:B------:R-:W-:Y:S01]  /*ba00*/  FADD.FTZ R202, -R0.reuse, R202 ;  /* 0x000000ca00ca7221 */ /* 0x040fe20000010100 */
[----:B---3--:R-:W-:-:S04]  /*ba10*/  FMUL.FTZ R200, R0, R3 ;  /* 0x0000000300c87220 */ /* 0x008fc80000410000 */
[-CC-:B------:R-:W-:Y:S01]  /*ba20*/  FFMA.FTZ R203, R172, R3.reuse, -R200.reuse ;  /* 0x00000003accb7223 */ /* 0x180fe200000108c8 */
[-CC-:B------:R-:W-:Y:S01]  /*ba30*/  FFMA.FTZ R152, R152, R3.reuse, -R200.reuse ;  /* 0x0000000398987223 */ /* 0x180fe200000108c8 */
[-CC-:B------:R-:W-:Y:S01]  /*ba40*/  FFMA.FTZ R153, R153, R3.reuse, -R200.reuse ;  /* 0x0000000399997223 */ /* 0x180fe200000108c8 */
[-C--:B------:R-:W-:Y:S01]  /*ba50*/  FMUL.FTZ R172, R202, R3.reuse ;  /* 0x00000003caac7220 */ /* 0x080fe20000410000 */
        /* <DEDUP_REMOVED lines=18> */
[-CC-:B------:R-:W-:Y:S01]  /*bb80*/  FFMA.FTZ R189, R189, R3.reuse, -R200.reuse ;  /* 0x00000003bdbd7223 */ /* 0x180fe200000108c8 */
[----:B------:R-:W4:Y:S01]  /*bb90*/  MUFU.EX2 R153, R153 ;  /* 0x0000009900997308 */ /* 0x000f220000000800 */
[-CC-:B------:R-:W-:Y:S01]  /*bba0*/  FFMA.FTZ R192, R192, R3.reuse, -R200.reuse ;  /* 0x00000003c0c07223 */ /* 0x180fe200000108c8 */
[-CC-:B------:R-:W-:Y:S01]  /*bbb0*/  FFMA.FTZ R193, R193, R3.reuse, -R200.reuse ;  /* 0x00000003c1c17223 */ /* 0x180fe200000108c8 */
[-CC-:B------:R-:W-:Y:S01]  /*bbc0*/  FFMA.FTZ R196, R196, R3.reuse, -R200.reuse ;  /* 0x00000003c4c47223 */ /* 0x180fe200000108c8 */
[----:B------:R-:W-:-:S04]  /*bbd0*/  FFMA.FTZ R197, R197, R3, -R200 ;  /* 0x00000003c5c57223 */ /* 0x000fc800000108c8 */
[----:B------:R-:W5:Y:S01]  /*bbe0*/  MUFU.EX2 R156, R156 ;  /* 0x0000009c009c7308 */ /* 0x000f620000000800 */
[----:B---3--:R-:W-:Y:S01]  /*bbf0*/  FFMA.FTZ R10, R172, R10, R152 ;  /* 0x0000000aac0a7223 */ /* 0x008fe20000010098 */
[-C--:B------:R-:W-:Y:S01]  /*bc00*/  FMUL.FTZ R24, R24, R172.reuse ;  /* 0x000000ac18187220 */ /* 0x080fe20000410000 */
[-C--:B------:R-:W-:Y:S01]  /*bc10*/  FMUL.FTZ R25, R25, R172.reuse ;  /* 0x000000ac19197220 */ /* 0x080fe20000410000 */
[-C--:B------:R-:W-:Y:S01]  /*bc20*/  FMUL.FTZ R28, R28, R172.reuse ;  /* 0x000000ac1c1c7220 */ /* 0x080fe20000410000 */
[-C--:B------:R-:W-:Y:S01]  /*bc30*/  FMUL.FTZ R29, R29, R172.reuse ;  /* 0x000000ac1d1d7220 */ /* 0x080fe20000410000 */
[-C--:B------:R-:W-:Y:S01]  /*bc40*/  FMUL.FTZ R32, R32, R172.reuse ;  /* 0x000000ac20207220 */ /* 0x080fe20000410000 */
[----:B------:R-:W-:Y:S01]  /*bc50*/  FMUL.FTZ R33, R33, R172 ;  /* 0x000000ac21217220 */ /* 0x000fe20000410000 */
[----:B------:R-:W3:Y:S01]  /*bc60*/  MUFU.EX2 R157, R157 ;  /* 0x0000009d009d7308 */ /* 0x000ee20000000800 */
[C---:B----4-:R-:W-:Y:S01]  /*bc70*/  F2FP.BF16.F32.PACK_AB R200, R153.reuse, R152 ;  /* 0x0000009899c8723e */ /* 0x050fe200000010ff */
[----:B------:R-:W-:Y:S01]  /*bc80*/  FADD.FTZ R10, R153, R10 ;  /* 0x0000000a990a7221 */ /* 0x000fe20000010000 */
[----:B------:R-:W-:Y:S01]  /*bc90*/  FMNMX.FTZ R152, R154, R201, !PT ;  /* 0x000000c99a987209 */ /* 0x000fe20007810000 */
[-C--:B------:R-:W-:Y:S01]  /*bca0*/  FMUL.FTZ R36, R36, R172.reuse ;  /* 0x000000ac24247220 */ /* 0x080fe20000410000 */
[-C--:B------:R-:W-:Y:S01]  /*bcb0*/  FMUL.FTZ R37, R37, R172.reuse ;  /* 0x000000ac25257220 */ /* 0x080fe20000410000 */
[----:B------:R-:W-:Y:S01]  /*bcc0*/  FMUL.FTZ R40, R40, R172 ;  /* 0x000000ac28287220 */ /* 0x000fe20000410000 */
[----:B------:R-:W-:Y:S01]  /*bcd0*/  FMNMX.FTZ R152, R155, R152, !PT ;  /* 0x000000989b987209 */ /* 0x000fe20007810000 */
[----:B------:R4:W-:Y:S01]  /*bce0*/  MUFU.EX2 R227, R203 ;  /* 0x000000cb00e37308 */ /* 0x0009e20000000800 */
[----:B-----5:R-:W-:Y:S01]  /*bcf0*/  FADD.FTZ R10, R156, R10 ;  /* 0x0000000a9c0a7221 */ /* 0x020fe20000010000 */
[----:B------:R-:W-:Y:S01]  /*bd00*/  FMUL.FTZ R41, R41, R172 ;  /* 0x000000ac29297220 */ /* 0x000fe20000410000 */
[----:B------:R-:W-:Y:S01]  /*bd10*/  FMNMX.FTZ R152, R158, R152, !PT ;  /* 0x000000989e987209 */ /* 0x000fe20007810000 */
[-C--:B------:R-:W-:Y:S01]  /*bd20*/  FMUL.FTZ R44, R44, R172.reuse ;  /* 0x000000ac2c2c7220 */ /* 0x080fe20000410000 */
[-C--:B------:R-:W-:Y:S01]  /*bd30*/  FMUL.FTZ R45, R45, R172.reuse ;  /* 0x000000ac2d2d7220 */ /* 0x080fe20000410000 */
[----:B------:R-:W-:Y:S01]  /*bd40*/  FMUL.FTZ R48, R48, R172 ;  /* 0x000000ac30307220 */ /* 0x000fe20000410000 */
[----:B------:R-:W-:Y:S01]  /*bd50*/  FMNMX.FTZ R152, R159, R152, !PT ;  /* 0x000000989f987209 */ /* 0x000fe20007810000 */
[----:B------:R-:W-:Y:S01]  /*bd60*/  MUFU.EX2 R225, R176 ;  /* 0x000000b000e17308 */ /* 0x000fe20000000800 */
[C---:B---3--:R-:W-:Y:S01]  /*bd70*/  F2FP.BF16.F32.PACK_AB R202, R157.reuse, R156 ;  /* 0x0000009c9dca723e */ /* 0x048fe200000010ff */
[----:B------:R-:W-:Y:S01]  /*bd80*/  FADD.FTZ R10, R157, R10 ;  /* 0x0000000a9d0a7221 */ /* 0x000fe20000010000 */
[----:B------:R-:W-:Y:S01]  /*bd90*/  FMNMX.FTZ R152, R162, R152, !PT ;  /* 0x00000098a2987209 */ /* 0x000fe20007810000 */
[----:B----4-:R-:W3:Y:S01]  /*bda0*/  S2R R203, SR_CgaCtaId ;  /* 0x0000000000cb7919 */ /* 0x010ee20000008800 */
        /* <DEDUP_REMOVED lines=77> */
[-C--:B------:R-:W-:Y:S01]  /*c280*/  FMUL.FTZ R145, R145, R172.reuse ;  /* 0x000000ac91917220 */ /* 0x080fe20000410000 */
[-C--:B------:R-:W-:Y:S01]  /*c290*/  FMUL.FTZ R148, R148, R172.reuse ;  /* 0x000000ac94947220 */ /* 0x080fe20000410000 */
[----:B------:R-:W4:Y:S01]  /*c2a0*/  SHFL.BFLY PT, R156, R153, 0x2, 0x1f ;  /* 0x0c401f00999c7f89 */ /* 0x000f2200000e0000 */
[----:B------:R-:W-:-:S03]  /*c2b0*/  FMUL.FTZ R149, R149, R172 ;  /* 0x000000ac95957220 */ /* 0x000fc60000410000 */
[----:B------:R-:W5:Y:S08]  /*c2c0*/  MUFU.EX2 R152, R160 ;  /* 0x000000a000987308 */ /* 0x000f700000000800 */
[----:B------:R-:W-:Y:S08]  /*c2d0*/  MUFU.EX2 R160, R177 ;  /* 0x000000b100a07308 */ /* 0x000ff00000000800 */
[----:B------:R-:W-:Y:S01]  /*c2e0*/  MUFU.EX2 R189, R189 ;  /* 0x000000bd00bd7308 */ /* 0x000fe20000000800 */
[----:B-----5:R-:W-:Y:S01]  /*c2f0*/  FADD.FTZ R10, R152, R10 ;  /* 0x0000000a980a7221 */ /* 0x020fe20000010000 */
[----:B------:R-:W-:-:S02]  /*c300*/  F2FP.BF16.F32.PACK_AB R152, R161, R152 ;  /* 0x00000098a198723e */ /* 0x000fc400000010ff */
[----:B----4-:R-:W-:-:S04]  /*c310*/  FMNMX.FTZ R153, R153, R156, !PT ;  /* 0x0000009c99997209 */ /* 0x010fc80007810000 */
[----:B------:R4:W-:Y:S01]  /*c320*/  MUFU.EX2 R156, R169 ;  /* 0x000000a9009c7308 */ /* 0x0009e20000000800 */
[----:B------:R-:W5:Y:S07]  /*c330*/  SHFL.BFLY PT, R157, R153, 0x1, 0x1f ;  /* 0x0c201f00999d7f89 */ /* 0x000f6e00000e0000 */
[----:B------:R-:W-:Y:S08]  /*c340*/  MUFU.EX2 R192, R192 ;  /* 0x000000c000c07308 */ /* 0x000ff00000000800 */
[----:B------:R-:W-:Y:S08]  /*c350*/  MUFU.EX2 R168, R193 ;  /* 0x000000c100a87308 */ /* 0x000ff00000000800 */
[----:B------:R-:W-:Y:S01]  /*c360*/  MUFU.EX2 R196, R196 ;  /* 0x000000c400c47308 */ /* 0x000fe20000000800 */
[----:B-----5:R-:W-:-:S05]  /*c370*/  FMNMX.FTZ R176, R153, R157, !PT ;  /* 0x0000009d99b07209 */ /* 0x020fca0007810000 */
[C---:B------:R-:W-:Y:S01]  /*c380*/  FMUL.FTZ R226, R176.reuse, R3 ;  /* 0x00000003b0e27220 */ /* 0x040fe20000410000 */
[----:B------:R-:W-:-:S03]  /*c390*/  FADD.FTZ R153, -R176, R201 ;  /* 0x000000c9b0997221 */ /* 0x000fc60000010100 */
[-CC-:B------:R-:W-:Y:S01]  /*c3a0*/  FFMA.FTZ R154, R154, R3.reuse, -R226.reuse ;  /* 0x000000039a9a7223 */ /* 0x180fe200000108e2 */
[-C--:B------:R-:W-:Y:S01]  /*c3b0*/  FMUL.FTZ R153, R153, R3.reuse ;  /* 0x0000000399997220 */ /* 0x080fe20000410000 */
[-CC-:B------:R-:W-:Y:S01]  /*c3c0*/  FFMA.FTZ R155, R155, R3.reuse, -R226.reuse ;  /* 0x000000039b9b7223 */ /* 0x180fe200000108e2 */
[-CC-:B----4-:R-:W-:Y:S01]  /*c3d0*/  FFMA.FTZ R169, R174, R3.reuse, -R226.reuse ;  /* 0x00000003aea97223 */ /* 0x190fe200000108e2 */
[-CC-:B------:R-:W-:Y:S01]  /*c3e0*/  FFMA.FTZ R158, R158, R3.reuse, -R226.reuse ;  /* 0x000000039e9e7223 */ /* 0x180fe200000108e2 */
[----:B------:R-:W4:Y:S01]  /*c3f0*/  MUFU.EX2 R174, R153 ;  /* 0x0000009900ae7308 */ /* 0x000f220000000800 */
        /* <DEDUP_REMOVED lines=15> */
[----:B------:R-:W5:Y:S01]  /*c4f0*/  MUFU.EX2 R155, R155 ;  /* 0x0000009b009b7308 */ /* 0x000f620000000800 */
[-CC-:B------:R-:W-:Y:S01]  /*c500*/  FFMA.FTZ R190, R190, R3.reuse, -R226.reuse ;  /* 0x00000003bebe7223 */ /* 0x180fe200000108e2 */
[-CC-:B------:R-:W-:Y:S01]  /*c510*/  FFMA.FTZ R191, R191, R3.reuse, -R226.reuse ;  /* 0x00000003bfbf7223 */ /* 0x180fe200000108e2 */
[-CC-:B------:R-:W-:Y:S01]  /*c520*/  FFMA.FTZ R194, R194, R3.reuse, -R226.reuse ;  /* 0x00000003c2c27223 */ /* 0x180fe200000108e2 */
[-CC-:B------:R-:W-:Y:S01]  /*c530*/  FFMA.FTZ R195, R195, R3.reuse, -R226.reuse ;  /* 0x00000003c3c37223 */ /* 0x180fe200000108e2 */
[-CC-:B------:R-:W-:Y:S01]  /*c540*/  FFMA.FTZ R198, R198, R3.reuse, -R226.reuse ;  /* 0x00000003c6c67223 */ /* 0x180fe200000108e2 */
[----:B------:R-:W-:Y:S01]  /*c550*/  FFMA.FTZ R199, R199, R3, -R226 ;  /* 0x00000003c7c77223 */ /* 0x000fe200000108e2 */
[-C--:B----4-:R-:W-:Y:S01]  /*c560*/  FMUL.FTZ R26, R26, R174.reuse ;  /* 0x000000ae1a1a7220 */ /* 0x090fe20000410000 */
        /* <DEDUP_REMOVED lines=9> */
[----:B----4-:R-:W-:Y:S01]  /*c600*/  VIADD R162, R5, 0x22840 ;  /* 0x0002284005a27836 */ /* 0x010fe20000000000 */
[----:B-----5:R-:W-:Y:S01]  /*c610*/  F2FP.BF16.F32.PACK_AB R201, R155, R154 ;  /* 0x0000009a9bc9723e */ /* 0x020fe200000010ff */
[-C--:B------:R-:W-:Y:S01]  /*c620*/  FMUL.FTZ R42, R42, R174.reuse ;  /* 0x000000ae2a2a7220 */ /* 0x080fe20000410000 */
[-C--:B------:R-:W-:Y:S01]  /*c630*/  FMUL.FTZ R43, R43, R174.reuse ;  /* 0x000000ae2b2b7220 */ /* 0x080fe20000410000 */
[-C--:B------:R-:W-:Y:S01]  /*c640*/  FMUL.FTZ R46, R46, R174.reuse ;  /* 0x000000ae2e2e7220 */ /* 0x080fe20000410000 */
[----:B---3--:R-:W-:Y:S01]  /*c650*/  PRMT R162, R203, 0x654, R162 ;  /* 0x00000654cba27816 */ /* 0x008fe200000000a2 */
[-C--:B------:R-:W-:Y:S01]  /*c660*/  FMUL.FTZ R47, R47, R174.reuse ;  /* 0x000000ae2f2f7220 */ /* 0x080fe20000410000 */
[----:B------:R-:W3:Y:S01]  /*c670*/  MUFU.EX2 R159, R159 ;  /* 0x0000009f009f7308 */ /* 0x000ee20000000800 */
[-C--:B------:R-:W-:Y:S01]  /*c680*/  FMUL.FTZ R50, R50, R174.reuse ;  /* 0x000000ae32327220 */ /* 0x080fe20000410000 */
[----:B------:R4:W-:Y:S01]  /*c690*/  SYNCS.ARRIVE.TRANS64.RED.A1T0 RZ, [R162+URZ], RZ ;  /* 0x000000ffa2ff79a7 */ /* 0x0009e2000810043f */
[-C--:B------:R-:W-:Y:S01]  /*c6a0*/  FMUL.FTZ R51, R51, R174.reuse ;  /* 0x000000ae33337220 */ /* 0x080fe20000410000 */
[-C--:B------:R-:W-:Y:S01]  /*c6b0*/  FMUL.FTZ R54, R54, R174.reuse ;  /* 0x000000ae36367220 */ /* 0x080fe20000410000 */
[-C--:B------:R-:W-:Y:S01]  /*c6c0*/  FMUL.FTZ R55, R55, R174.reuse ;  /* 0x000000ae37377220 */ /* 0x080fe20000410000 */
[-C--:B------:R-:W-:Y:S01]  /*c6d0*/  FMUL.FTZ R58, R58, R174.reuse ;  /* 0x000000ae3a3a7220 */ /* 0x080fe20000410000 */
[-C--:B------:R-:W-:Y:S01]  /*c6e0*/  FMUL.FTZ R59, R59, R174.reuse ;  /* 0x000000ae3b3b7220 */ /* 0x080fe20000410000 */
[----:B------:R-:W5:Y:S01]  /*c6f0*/  MUFU.EX2 R163, R163 ;  /* 0x000000a300a37308 */ /* 0x000f620000000800 */
[-C--:B------:R-:W-:Y:S01]  /*c700*/  FMUL.FTZ R62, R62, R174.reuse ;  /* 0x000000ae3e3e7220 */ /* 0x080fe20000410000 */
[----:B----4-:R-:W-:Y:S01]  /*c710*/  FFMA.FTZ R162, R174, R7, R154 ;  /* 0x00000007aea27223 */ /* 0x010fe2000001009a */
[----:B------:R-:W-:Y:S01]  /*c720*/  FADD.FTZ R7, R161, R10 ;  /* 0x0000000aa1077221 */ /* 0x000fe20000010000 */
[----:B------:R-:W-:Y:S01]  /*c730*/  F2FP.BF16.F32.PACK_AB R154, R165, R229 ;  /* 0x000000e5a59a723e */ /* 0x000fe200000010ff */
[----:B------:R-:W-:Y:S01]  /*c740*/  FMUL.FTZ R63, R63, R174 ;  /* 0x000000ae3f3f7220 */ /* 0x000fe20000410000 */
[----:B------:R-:W-:Y:S01]  /*c750*/  FADD.FTZ R162, R155, R162 ;  /* 0x000000a29ba27221 */ /* 0x000fe20000010000 */
[----:B------:R-:W-:Y:S01]  /*c760*/  FADD.FTZ R7, R229, R7 ;  /* 0x00000007e5077221 */ /* 0x000fe20000010000 */
[----:B------:R-:W4:Y:S01]  /*c770*/  MUFU.EX2 R166, R166 ;  /* 0x000000a600a67308 */ /* 0x000f220000000800 */
[----:B---3--:R-:W-:Y:S01]  /*c780*/  F2FP.BF16.F32.PACK_AB R203, R159, R158 ;  /* 0x0000009e9fcb723e */ /* 0x008fe200000010ff */
[----:B------:R-:W-:Y:S01]  /*c790*/  FADD.FTZ R162, R158, R162 ;  /* 0x000000a29ea27221 */ /* 0x000fe20000010000 */
[----:B------:R-:W-:Y:S01]  /*c7a0*/  FADD.FTZ R7, R165, R7 ;  /* 0x00000007a5077221 */ /* 0x000fe20000010000 */
[----:B------:R-:W-:Y:S01]  /*c7b0*/  F2FP.BF16.F32.PACK_AB R158, R173, R227 ;  /* 0x000000e3ad9e723e */ /* 0x000fe200000010ff */
[-C--:B------:R-:W-:Y:S01]  /*c7c0*/  FMUL.FTZ R66, R66, R174.reuse ;  /* 0x000000ae42427220 */ /* 0x080fe20000410000 */
[----:B------:R-:W-:Y:S01]  /*c7d0*/  FADD.FTZ R162, R159, R162 ;  /* 0x000000a29fa27221 */ /* 0x000fe20000010000 */
[----:B------:R-:W-:Y:S01]  /*c7e0*/  FADD.FTZ R7, R228, R7 ;  /* 0x00000007e4077221 */ /* 0x000fe20000010000 */
[----:B------:R-:W3:Y:S01]  /*c7f0*/  MUFU.EX2 R167, R167 ;  /* 0x000000a700a77308 */ /* 0x000ee20000000800 */
[-C--:B------:R-:W-:Y:S01]  /*c800*/  FMUL.FTZ R67, R67, R174.reuse ;  /* 0x000000ae43437220 */ /* 0x080fe20000410000 */
[----:B------:R-:W-:Y:S01]  /*c810*/  FADD.FTZ R162, R153, R162 ;  /* 0x000000a299a27221 */ /* 0x000fe20000010000 */
[----:B------:R-:W-:Y:S01]  /*c820*/  FADD.FTZ R7, R156, R7 ;  /* 0x000000079c077221 */ /* 0x000fe20000010000 */
[C---:B-----5:R-:W-:Y:S01]  /*c830*/  F2FP.BF16.F32.PACK_AB R153, R163.reuse, R153 ;  /* 0x00000099a399723e */ /* 0x060fe200000010ff */
[----:B------:R-:W-:Y:S01]  /*c840*/  FMUL.FTZ R70, R70, R174 ;  /* 0x000000ae46467220 */ /* 0x000fe20000410000 */
[----:B------:R-:W-:Y:S01]  /*c850*/  FADD.FTZ R162, R163, R162 ;  /* 0x000000a2a3a27221 */ /* 0x000fe20000010000 */
[----:B------:R-:W-:Y:S01]  /*c860*/  FADD.FTZ R7, R227, R7 ;  /* 0x00000007e3077221 */ /* 0x000fe20000010000 */
[----:B------:R-:W5:Y:S01]  /*c870*/  MUFU.EX2 R157, R157 ;  /* 0x0000009d009d7308 */ /* 0x000f620000000800 */
[----:B------:R-:W-:Y:S01]  /*c880*/  F2FP.BF16.F32.PACK_AB R156, R156, R228 ;  /* 0x000000e49c9c723e */ /* 0x000fe200000010ff */
[----:B----4-:R-:W-:Y:S01]  /*c890*/  FADD.FTZ R162, R166, R162 ;  /* 0x000000a2a6a27221 */ /* 0x010fe20000010000 */
[----:B------:R-:W-:Y:S01]  /*c8a0*/  FADD.FTZ R7, R173, R7 ;  /* 0x00000007ad077221 */ /* 0x000fe20000010000 */
[-C--:B------:R-:W-:Y:S01]  /*c8b0*/  FMUL.FTZ R71, R71, R174.reuse ;  /* 0x000000ae47477220 */ /* 0x080fe20000410000 */
[-C--:B------:R-:W-:Y:S01]  /*c8c0*/  FMUL.FTZ R74, R74, R174.reuse ;  /* 0x000000ae4a4a7220 */ /* 0x080fe20000410000 */
[----:B------:R-:W-:Y:S01]  /*c8d0*/  FMUL.FTZ R75, R75, R174 ;  /* 0x000000ae4b4b7220 */ /* 0x000fe20000410000 */
[----:B------:R-:W-:Y:S01]  /*c8e0*/  FADD.FTZ R7, R225, R7 ;  /* 0x00000007e1077221 */ /* 0x000fe20000010000 */
[----:B------:R-:W4:Y:S01]  /*c8f0*/  MUFU.EX2 R171, R171 ;  /* 0x000000ab00ab7308 */ /* 0x000f220000000800 */
[C---:B---3--:R-:W-:Y:S01]  /*c900*/  FADD.FTZ R162, R167.reuse, R162 ;  /* 0x000000a2a7a27221 */ /* 0x048fe20000010000 */
[----:B------:R-:W-:Y:S01]  /*c910*/  F2FP.BF16.F32.PACK_AB R155, R167, R166 ;  /* 0x000000a6a79b723e */ /* 0x000fe200000010ff */
[C---:B------:R-:W-:Y:S01]  /*c920*/  FADD.FTZ R7, R160.reuse, R7 ;  /* 0x00000007a0077221 */ /* 0x040fe20000010000 */
[----:B------:R-:W-:Y:S01]  /*c930*/  F2FP.BF16.F32.PACK_AB R160, R160, R225 ;  /* 0x000000e1a0a0723e */ /* 0x000fe200000010ff */
[----:B------:R-:W-:Y:S01]  /*c940*/  FMUL.FTZ R78, R78, R174 ;  /* 0x000000ae4e4e7220 */ /* 0x000fe20000410000 */
[----:B------:R-:W-:Y:S01]  /*c950*/  F2FP.BF16.F32.PACK_AB R166, R189, R188 ;  /* 0x000000bcbda6723e */ /* 0x000fe200000010ff */
[----:B------:R-:W-:Y:S01]  /*c960*/  FADD.FTZ R7, R180, R7 ;  /* 0x00000007b4077221 */ /* 0x000fe20000010000 */
[----:B------:R-:W3:Y:S01]  /*c970*/  MUFU.EX2 R169, R169 ;  /* 0x000000a900a97308 */ /* 0x000ee20000000800 */
[----:B-----5:R-:W-:Y:S01]  /*c980*/  FADD.FTZ R162, R157, R162 ;  /* 0x000000a29da27221 */ /* 0x020fe20000010000 */
[-C--:B------:R-:W-:Y:S01]  /*c990*/  FMUL.FTZ R79, R79, R174.reuse ;  /* 0x000000ae4f4f7220 */ /* 0x080fe20000410000 */
[----:B------:R-:W-:Y:S01]  /*c9a0*/  FADD.FTZ R7, R181, R7 ;  /* 0x00000007b5077221 */ /* 0x000fe20000010000 */
[-C--:B------:R-:W-:Y:S01]  /*c9b0*/  FMUL.FTZ R82, R82, R174.reuse ;  /* 0x000000ae52527220 */ /* 0x080fe20000410000 */
[-C--:B------:R-:W-:Y:S01]  /*c9c0*/  FMUL.FTZ R83, R83, R174.reuse ;  /* 0x000000ae53537220 */ /* 0x080fe20000410000 */
[----:B------:R-:W-:Y:S01]  /*c9d0*/  FMUL.FTZ R86, R86, R174 ;  /* 0x000000ae56567220 */ /* 0x000fe20000410000 */
[----:B------:R-:W-:Y:S01]  /*c9e0*/  FADD.FTZ R7, R184, R7 ;  /* 0x00000007b8077221 */ /* 0x000fe20000010000 */
[----:B------:R-:W5:Y:S01]  /*c9f0*/  MUFU.EX2 R175, R175 ;  /* 0x000000af00af7308 */ /* 0x000f620000000800 */
[C---:B----4-:R-:W-:Y:S01]  /*ca00*/  FADD.FTZ R162, R171.reuse, R162 ;  /* 0x000000a2aba27221 */ /* 0x050fe20000010000 */
[----:B------:R-:W-:Y:S01]  /*ca10*/  F2FP.BF16.F32.PACK_AB R157, R171, R157 ;  /* 0x0000009dab9d723e */ /* 0x000fe200000010ff */
[C---:B------:R-:W-:Y:S01]  /*ca20*/  FADD.FTZ R7, R164.reuse, R7 ;  /* 0x00000007a4077221 */ /* 0x040fe20000010000 */
[----:B------:R-:W-:Y:S01]  /*ca30*/  F2FP.BF16.F32.PACK_AB R164, R164, R184 ;  /* 0x000000b8a4a4723e */ /* 0x000fe200000010ff */
[-C--:B------:R-:W-:Y:S01]  /*ca40*/  FMUL.FTZ R87, R87, R174.reuse ;  /* 0x000000ae57577220 */ /* 0x080fe20000410000 */
[-C--:B------:R-:W-:Y:S01]  /*ca50*/  FMUL.FTZ R90, R90, R174.reuse ;  /* 0x000000ae5a5a7220 */ /* 0x080fe20000410000 */
[----:B------:R-:W-:Y:S01]  /*ca60*/  FADD.FTZ R7, R188, R7 ;  /* 0x00000007bc077221 */ /* 0x000fe20000010000 */
[----:B------:R-:W4:Y:S01]  /*ca70*/  MUFU.EX2 R178, R178 ;  /* 0x000000b200b27308 */ /* 0x000f220000000800 */
[----:B---3--:R-:W-:Y:S01]  /*ca80*/  FADD.FTZ R162, R169, R162 ;  /* 0x000000a2a9a27221 */ /* 0x008fe20000010000 */
[-C--:B------:R-:W-:Y:S01]  /*ca90*/  FMUL.FTZ R91, R91, R174.reuse ;  /* 0x000000ae5b5b7220 */ /* 0x080fe20000410000 */
[----:B------:R-:W-:Y:S01]  /*caa0*/  FADD.FTZ R7, R189, R7 ;  /* 0x00000007bd077221 */ /* 0x000fe20000010000 */
[-C--:B------:R-:W-:Y:S01]  /*cab0*/  FMUL.FTZ R94, R94, R174.reuse ;  /* 0x000000ae5e5e7220 */ /* 0x080fe20000410000 */
[-C--:B------:R-:W-:Y:S01]  /*cac0*/  FMUL.FTZ R95, R95, R174.reuse ;  /* 0x000000ae5f5f7220 */ /* 0x080fe20000410000 */
[----:B------:R-:W-:Y:S01]  /*cad0*/  FMUL.FTZ R98, R98, R174 ;  /* 0x000000ae62627220 */ /* 0x000fe20000410000 */
[----:B------:R-:W-:Y:S01]  /*cae0*/  FADD.FTZ R7, R192, R7 ;  /* 0x00000007c0077221 */ /* 0x000fe20000010000 */
[----:B------:R-:W3:Y:S01]  /*caf0*/  MUFU.EX2 R179, R179 ;  /* 0x000000b300b37308 */ /* 0x000ee20000000800 */
[C---:B-----5:R-:W-:Y:S01]  /*cb00*/  FADD.FTZ R162, R175.reuse, R162 ;  /* 0x000000a2afa27221 */ /* 0x060fe20000010000 */
[----:B------:R-:W-:Y:S01]  /*cb10*/  F2FP.BF16.F32.PACK_AB R159, R175, R169 ;  /* 0x000000a9af9f723e */ /* 0x000fe200000010ff */
[C---:B------:R-:W-:Y:S01]  /*cb20*/  FADD.FTZ R7, R168.reuse, R7 ;  /* 0x00000007a8077221 */ /* 0x040fe20000010000 */
[----:B------:R-:W-:Y:S01]  /*cb30*/  F2FP.BF16.F32.PACK_AB R168, R168, R192 ;  /* 0x000000c0a8a8723e */ /* 0x000fe200000010ff */
[-C--:B------:R-:W-:Y:S01]  /*cb40*/  FMUL.FTZ R99, R99, R174.reuse ;  /* 0x000000ae63637220 */ /* 0x080fe20000410000 */
[-C--:B------:R-:W-:Y:S01]  /*cb50*/  FMUL.FTZ R102, R102, R174.reuse ;  /* 0x000000ae66667220 */ /* 0x080fe20000410000 */
[----:B------:R-:W-:Y:S01]  /*cb60*/  FADD.FTZ R173, R196, R7 ;  /* 0x00000007c4ad7221 */ /* 0x000fe20000010000 */
        /* <DEDUP_REMOVED lines=15> */
[----:B------:R-:W-:Y:S01]  /*cc60*/  FMUL.FTZ R123, R123, R174 ;  /* 0x000000ae7b7b7220 */ /* 0x000fe20000410000 */
[----:B------:R-:W3:Y:S01]  /*cc70*/  MUFU.EX2 R186, R186 ;  /* 0x000000ba00ba7308 */ /* 0x000ee20000000800 */
[----:B-----5:R-:W-:Y:S01]  /*cc80*/  FADD.FTZ R10, R182, R162 ;  /* 0x000000a2b60a7221 */ /* 0x020fe20000010000 */
[----:B------:R-:W-:Y:S01]  /*cc90*/  F2FP.BF16.F32.PACK_AB R162, R181, R180 ;  /* 0x000000b4b5a2723e */ /* 0x000fe200000010ff */
        /* <DEDUP_REMOVED lines=14> */
[----:B---3--:R-:W-:Y:S01]  /*cd80*/  FADD.FTZ R10, R186, R10 ;  /* 0x0000000aba0a7221 */ /* 0x008fe20000010000 */
[-C--:B------:R-:W-:Y:S01]  /*cd90*/  FMUL.FTZ R146, R146, R174.reuse ;  /* 0x000000ae92927220 */ /* 0x080fe20000410000 */
[-C--:B------:R-:W-:Y:S01]  /*cda0*/  FMUL.FTZ R147, R147, R174.reuse ;  /* 0x000000ae93937220 */ /* 0x080fe20000410000 */
[-C--:B------:R-:W-:Y:S01]  /*cdb0*/  FMUL.FTZ R150, R150, R174.reuse ;  /* 0x000000ae96967220 */ /* 0x080fe20000410000 */
[----:B------:R-:W-:-:S03]  /*cdc0*/  FMUL.FTZ R151, R151, R174 ;  /* 0x000000ae97977220 */ /* 0x000fc60000410000 */
[----:B------:R-:W3:Y:S01]  /*cdd0*/  MUFU.EX2 R191, R191 ;  /* 0x000000bf00bf7308 */ /* 0x000ee20000000800 */
[C---:B-----5:R-:W-:Y:S01]  /*cde0*/  FADD.FTZ R10, R165.reuse, R10 ;  /* 0x0000000aa50a7221 */ /* 0x060fe20000010000 */
[----:B------:R-:W-:-:S06]  /*cdf0*/  F2FP.BF16.F32.PACK_AB R165, R165, R186 ;  /* 0x000000baa5a5723e */ /* 0x000fcc00000010ff */
[----:B------:R-:W5:Y:S01]  /*ce00*/  MUFU.EX2 R169, R194 ;  /* 0x000000c200a97308 */ /* 0x000f620000000800 */
[----:B----4-:R-:W-:-:S07]  /*ce10*/  FADD.FTZ R10, R167, R10 ;  /* 0x0000000aa70a7221 */ /* 0x010fce0000010000 */
[----:B------:R-:W4:Y:S01]  /*ce20*/  MUFU.EX2 R195, R195 ;  /* 0x000000c300c37308 */ /* 0x000f220000000800 */
[C---:B---3--:R-:W-:Y:S01]  /*ce30*/  FADD.FTZ R10, R191.reuse, R10 ;  /* 0x0000000abf0a7221 */ /* 0x048fe20000010000 */
[----:B------:R-:W-:-:S06]  /*ce40*/  F2FP.BF16.F32.PACK_AB R167, R191, R167 ;  /* 0x000000a7bfa7723e */ /* 0x000fcc00000010ff */
[----:B------:R-:W3:Y:S01]  /*ce50*/  MUFU.EX2 R171, R198 ;  /* 0x000000c600ab7308 */ /* 0x000ee20000000800 */
[----:B-----5:R-:W-:-:S07]  /*ce60*/  FADD.FTZ R10, R169, R10 ;  /* 0x0000000aa90a7221 */ /* 0x020fce0000010000 */
[----:B------:R-:W5:Y:S01]  /*ce70*/  MUFU.EX2 R170, R197 ;  /* 0x000000c500aa7308 */ /* 0x000f620000000800 */
[C---:B----4-:R-:W-:Y:S01]  /*ce80*/  FADD.FTZ R10, R195.reuse, R10 ;  /* 0x0000000ac30a7221 */ /* 0x050fe20000010000 */
[----:B------:R-:W-:-:S06]  /*ce90*/  F2FP.BF16.F32.PACK_AB R169, R195, R169 ;  /* 0x000000a9c3a9723e */ /* 0x000fcc00000010ff */
[----:B------:R-:W4:Y:S01]  /*cea0*/  MUFU.EX2 R199, R199 ;  /* 0x000000c700c77308 */ /* 0x000f220000000800 */
[----:B---3--:R-:W-:Y:S01]  /*ceb0*/  FADD.FTZ R7, R171, R10 ;  /* 0x0000000aab077221 */ /* 0x008fe20000010000 */
[C---:B-----5:R-:W-:Y:S01]  /*cec0*/  FADD.FTZ R10, R170.reuse, R173 ;  /* 0x000000adaa0a7221 */ /* 0x060fe20000010000 */
[----:B------:R-:W-:Y:S02]  /*ced0*/  F2FP.BF16.F32.PACK_AB R170, R170, R196 ;  /* 0x000000c4aaaa723e */ /* 0x000fe400000010ff */
[C---:B----4-:R-:W-:Y:S01]  /*cee0*/  FADD.FTZ R7, R199.reuse, R7 ;  /* 0x00000007c7077221 */ /* 0x050fe20000010000 */
[----:B------:R-:W-:Y:S01]  /*cef0*/  F2FP.BF16.F32.PACK_AB R171, R199, R171 ;  /* 0x000000abc7ab723e */ /* 0x000fe200000010ff */
[----:B------:R-:W-:Y:S06]  /*cf00*/  @!P0 BRA `(.L_x_9791) ;  /* 0x0000000000048947 */ /* 0x000fec0003800000 */
[----:B------:R-:W-:Y:S01]  /*cf10*/  BPT.TRAP 0x1 ;  /* 0x000000040000795c */ /* 0x000fe20000300000 */
.L_x_9791:
[----:B------:R3:W4:Y:S01]  /*cf20*/  SYNCS.PHASECHK.TRANS64.TRYWAIT P2, [R5+URZ+0x22850], R6 ;  /* 0x02285006050075a7 */ /* 0x000722000804017f */
[----:B------:R-:W-:Y:S05]  /*cf30*/  @!P0 BRA `(.L_x_9792) ;  /* 0x0000000000048947 */ /* 0x000fea0003800000 */
[----:B------:R-:W-:Y:S01]  /*cf40*/  BPT.TRAP 0x1 ;  /* 0x000000040000795c */ /* 0x000fe20000300000 */
.L_x_9792:
[----:B------:R-:W-:Y:S04]  /*cf50*/  BSSY B0, `(.L_x_9793) ;  /* 0x0000004000007945 */ /* 0x000fe80003800000 */
[----:B----4-:R-:W-:Y:S05]  /*cf60*/  @P2 BRA `(.L_x_9794) ;  /* 0x0000000000082947 */ /* 0x010fea0003800000 */
[----:B------:R-:W4:Y:S02]  /*cf70*/  SYNCS.PHASECHK.TRANS64.TRYWAIT P2, [R5+URZ+0x22850], R6 ;  /* 0x02285006050075a7 */ /* 0x000f24000804017f */
[----:B----4-:R-:W-:Y:S05]  /*cf80*/  @!P2 BRA `(.L_x_9795) ;  /* 0x000000dc00b8a947 */ /* 0x010fea0003800000 */
.L_x_9794:
[----:B------:R-:W-:Y:S05]  /*cf90*/  BSYNC B0 ;  /* 0x0000000000007941 */ /* 0x000fea0003800000 */
.L_x_9793:
[----:B------:R-:W5:Y:S01]  /*cfa0*/  LDL R172, [R1+0x8] ;  /* 0x0000080001ac7983 */ /* 0x000f620000100800 */
[----:B------:R-:W-:Y:S05]  /*cfb0*/  WARPSYNC.ALL ;  /* 0x0000000000007948 */ /* 0x000fea0003800000 */
[----:B------:R-:W0:Y:S01]  /*cfc0*/  S2R R174, SR_TID.X ;  /* 0x0000000000ae7919 */ /* 0x000e220000002100 */
[----:B------:R-:W-:Y:S02]  /*cfd0*/  IMAD.MOV.U32 R173, RZ, RZ, 0x40000040 ;  /* 0x40000040ffad7424 */ /* 0x000fe400078e00ff */
[----:B------:R-:W-:-:S03]  /*cfe0*/  IMAD.MOV.U32 R175, RZ, RZ, 0x40000040 ;  /* 0x40000040ffaf7424 */ /* 0x000fc600078e00ff */
[----:B------:R-:W-:Y:S01]  /*cff0*/  R2UR UR7, R173 ;  /* 0x00000000ad0772ca */ /* 0x000fe200000e0000 */
[----:B------:R-:W-:Y:S01]  /*d000*/  IMAD.MOV.U32 R173, RZ, RZ, 0x40000040 ;  /* 0x40000040ffad7424 */ /* 0x000fe200078e00ff */
[----:B0-----:R-:W-:-:S05]  /*d010*/  SHF.R.U32.HI R174, RZ, 0x7, R174 ;  /* 0x00000007ffae7819 */ /* 0x001fca00000116ae */
[----:B-1-34-:R-:W-:-:S05]  /*d020*/  VIADD R6, R174, 0x8 ;  /* 0x00000008ae067836 */ /* 0x01afca0000000000 */
[----:B------:R0:W-:Y:S06]  /*d030*/  BAR.SYNC.DEFER_BLOCKING R6, 0x100 ;  /* 0x000400060000751d */ /* 0x0001ec0000010000 */
[----:B------:R-:W-:Y:S01]  /*d040*/  WARPGROUP.ARRIVE ;  /* 0x00000000000079c5 */ /* 0x000fe20000000000 */
[----:B-----5:R-:W-:-:S04]  /*d050*/  IMAD R172, R207, 0xc00, R172 ;  /* 0x00000c00cfac7824 */ /* 0x020fc800078e02ac */
[C---:B------:R-:W-:Y:S01]  /*d060*/  VIADD R174, R172.reuse, 0x80 ;  /* 0x00000080acae7836 */ /* 0x040fe20000000000 */
[----:B------:R-:W-:-:S13]  /*d070*/  R2UR UR6, R172 ;  /* 0x00000000ac0672ca */ /* 0x000fda00000e0000 */
        /* <DEDUP_REMOVED lines=8> */
[----:B------:R-:W-:Y:S01]  /*d100*/  VIADD R152, R172, 0x100 ;  /* 0x00000100ac987836 */ /* 0x000fe20000000000 */
[----:B------:R-:W-:Y:S01]  /*d110*/  WARPGROUP.ARRIVE ;  /* 0x00000000000079c5 */ /* 0x000fe20000000000 */
[----:B------:R-:W-:-:S03]  /*d120*/  IMAD.MOV.U32 R153, RZ, RZ, 0x40000040 ;  /* 0x40000040ff997424 */ /* 0x000fc600078e00ff */
[----:B------:R-:W-:Y:S01]  /*d130*/  R2UR UR6, R152 ;  /* 0x00000000980672ca */ /* 0x000fe200000e0000 */
[----:B------:R-:W-:Y:S01]  /*d140*/  VIADD R152, R172, 0x180 ;  /* 0x00000180ac987836 */ /* 0x000fe20000000000 */
[----:B------:R-:W-:Y:S01]  /*d150*/  R2UR UR7, R153 ;  /* 0x00000000990772ca */ /* 0x000fe200000e0000 */
[----:B------:R-:W-:-:S15]  /*d160*/  IMAD.MOV.U32 R153, RZ, RZ, 0x40000040 ;  /* 0x40000040ff997424 */ /* 0x000fde00078e00ff */
[----:B------:R-:W-:Y:S01]  /*d170*/  HGMMA.64x256x16.F32.BF16 R24, R156, gdesc[UR4].tnspB, R24, gsb0 ;  /* 0x43e000049c187df0 */ /* 0x000fe20008001818 */
[----:B------:R-:W-:Y:S01]  /*d180*/  R2UR UR6, R152 ;  /* 0x00000000980672ca */ /* 0x000fe200000e0000 */
[C---:B------:R-:W-:Y:S01]  /*d190*/  VIADD R152, R172.reuse, 0x200 ;  /* 0x00000200ac987836 */ /* 0x040fe20000000000 */
[----:B------:R-:W-:Y:S01]  /*d1a0*/  R2UR UR7, R153 ;  /* 0x00000000990772ca */ /* 0x000fe200000e0000 */
[----:B------:R-:W-:Y:S02]  /*d1b0*/  IMAD.MOV.U32 R153, RZ, RZ, 0x40000040 ;  /* 0x40000040ff997424 */ /* 0x000fe400078e00ff */
[----:B------:R-:W-:Y:S01]  /*d1c0*/  VIADD R172, R172, 0x280 ;  /* 0x00000280acac7836 */ /* 0x000fe20000000000 */
[----:B------:R-:W-:Y:S02]  /*d1d0*/  WARPGROUP.DEPBAR.LE gsb0, 0x0 ;  /* 0x00008000000079c5 */ /* 0x000fe40000010000 */
[----:B------:R-:W-:-:S15]  /*d1e0*/  WARPGROUP.ARRIVE ;  /* 0x00000000000079c5 */ /* 0x000fde0000000000 */
[----:B------:R-:W-:-:S04]  /*d1f0*/  NOP ;  /* 0x0000000000007918 */ /* 0x000fc80000000000 */
        /* <DEDUP_REMOVED lines=14> */
[----:B0-----:R-:W-:Y:S05]  /*d2e0*/  @!P0 BRA `(.L_x_9796) ;  /* 0x0000000000048947 */ /* 0x001fea0003800000 */
[----:B------:R-:W-:Y:S01]  /*d2f0*/  BPT.TRAP 0x1 ;  /* 0x000000040000795c */ /* 0x000fe20000300000 */
.L_x_9796:
[----:B------:R-:W0:Y:S01]  /*d300*/  S2R R6, SR_CgaCtaId ;  /* 0x0000000000067919 */ /* 0x000e220000008800 */
[----:B------:R-:W-:Y:S02]  /*d310*/  VIADD R5, R5, 0x22860 ;  /* 0x0002286005057836 */ /* 0x000fe40000000000 */
[----:B------:R-:W-:Y:S02]  /*d320*/  IMAD.MOV.U32 R201, RZ, RZ, R176 ;  /* 0x000000ffffc97224 */ /* 0x000fe400078e00b0 */
[----:B------:R-:W-:Y:S01]  /*d330*/  IMAD.MOV.U32 R202, RZ, RZ, R0 ;  /* 0x000000ffffca7224 */ /* 0x000fe200078e0000 */
[----:B0-----:R-:W-:-:S04]  /*d340*/  PRMT R5, R6, 0x654, R5 ;  /* 0x0000065406057816 */ /* 0x001fc80000000005 */
[----:B------:R0:W-:Y:S01]  /*d350*/  SYNCS.ARRIVE.TRANS64.RED.A1T0 RZ, [R5+URZ], RZ ;  /* 0x000000ff05ff79a7 */ /* 0x0001e2000810043f */
[----:B------:R-:W-:Y:S05]  /*d360*/  @P1 BRA `(.L_x_9797) ;  /* 0xffffffe000301947 */ /* 0x000fea000383ffff */
.L_x_9785:
[----:B------:R-:W3:Y:S01]  /*d370*/  LDL.LU R154, [R1+0x38] ;  /* 0x00003800019a7983 */ /* 0x000ee20000300800 */
[----:B------:R-:W-:Y:S05]  /*d380*/  WARPSYNC.ALL ;  /* 0x0000000000007948 */ /* 0x000fea0003800000 */
[----:B------:R-:W1:Y:S01]  /*d390*/  SHFL.BFLY PT, R4, R10, 0x2, 0x1f ;  /* 0x0c401f000a047f89 */ /* 0x000e6200000e0000 */
[----:B------:R-:W-:Y:S02]  /*d3a0*/  IMAD.MOV.U32 R156, RZ, RZ, -0x800000 ;  /* 0xff800000ff9c7424 */ /* 0x000fe400078e00ff */
[----:B------:R-:W-:Y:S02]  /*d3b0*/  VIADD R207, R207, 0x1 ;  /* 0x00000001cfcf7836 */ /* 0x000fe40000000000 */
[----:B------:R-:W-:Y:S01]  /*d3c0*/  IMAD.MOV.U32 R155, RZ, RZ, -0x800000 ;  /* 0xff800000ff9b7424 */ /* 0x000fe200078e00ff */
[----:B------:R4:W-:Y:S08]  /*d3d0*/  BAR.ARV R11, 0x100 ;  /* 0x0004000b0000751d */ /* 0x0009f00000002000 */
[----:B------:R-:W-:Y:S06]  /*d3e0*/  BAR.ARV 0x8, 0x180 ;  /* 0x0206000000007b1d */ /* 0x000fec0000002000 */
[----:B------:R-:W-:Y:S01]  /*d3f0*/  ISETP.NE.AND P1, PT, R207, 0x2, PT ;  /* 0x00000002cf00780c */ /* 0x000fe20003f25270 */
[----:B-1----:R-:W-:-:S03]  /*d400*/  FADD.FTZ R4, R4, R10 ;  /* 0x0000000a04047221 */ /* 0x002fc60000010000 */
[----:B------:R-:W-:Y:S02]  /*d410*/  SEL R207, R207, RZ, P1 ;  /* 0x000000ffcfcf7207 */ /* 0x000fe40000800000 */
[----:B0-----:R-:W0:Y:S02]  /*d420*/  SHFL.BFLY PT, R5, R4, 0x1, 0x1f ;  /* 0x0c201f0004057f89 */ /* 0x001e2400000e0000 */
[----:B0-----:R-:W-:Y:S01]  /*d430*/  FADD.FTZ R5, R4, R5 ;  /* 0x0000000504057221 */ /* 0x001fe20000010000 */
[----:B------:R-:W-:-:S04]  /*d440*/  IMAD.MOV.U32 R4, RZ, RZ, RZ ;  /* 0x000000ffff047224 */ /* 0x000fc800078e00ff */
        /* <DEDUP_REMOVED lines=145> */
[----:B------:R-:W-:-:S02]  /*dd60*/  SEL R0, RZ, 0x1, P1 ;  /* 0x00000001ff007807 */ /* 0x000fc40000800000 */
[----:B------:R-:W-:Y:S02]  /*dd70*/  PLOP3.LUT P0, PT, PT, PT, PT, 0x8, 0x0 ;  /* 0x000000000000781c */ /* 0x000fe40003f0e170 */
[----:B------:R-:W-:Y:S01]  /*dd80*/  LOP3.LUT R218, R218, R0, RZ, 0x3c, !PT ;  /* 0x00000000dada7212 */ /* 0x000fe200078e3cff */
[----:B---3--:R-:W-:-:S05]  /*dd90*/  VIADD R154, R154, 0x1 ;  /* 0x000000019a9a7836 */ /* 0x008fca0000000000 */
[----:B------:R4:W-:Y:S05]  /*dda0*/  STL [R1+0x38], R154 ;  /* 0x0000389a01007387 */ /* 0x0009ea0000100800 */
.L_x_9742:
[----:B------:R-:W-:Y:S05]  /*ddb0*/  WARPSYNC.ALL ;  /* 0x0000000000007948 */ /* 0x000fea0003800000 */
[----:B------:R-:W0:Y:S01]  /*ddc0*/  S2R R0, SR_CgaCtaId ;  /* 0x0000000000007919 */ /* 0x000e220000008800 */
[----:B------:R-:W-:Y:S01]  /*ddd0*/  MOV R19, 0x400 ;  /* 0x0000040000137802 */ /* 0x000fe20000000f00 */
[----:B------:R-:W-:Y:S01]  /*dde0*/  BSSY B0, `(.L_x_9798) ;  /* 0x0000521000007945 */ /* 0x000fe20003800000 */
[----:B------:R-:W-:Y:S02]  /*ddf0*/  BAR.SYNC.DEFER_BLOCKING 0x5, 0x180 ;  /* 0x0146000000007b1d */ /* 0x000fe40000010000 */
[----:B0-----:R-:W-:-:S05]  /*de00*/  LEA R19, R0, R19, 0x18 ;  /* 0x0000001300137211 */ /* 0x001fca00078ec0ff */
[----:B-----5:R0:W1:Y:S01]  /*de10*/  LDS.128 R48, [R19+0x228d0] ;  /* 0x0228d00013307984 */ /* 0x0200620000000c00 */
[----:B------:R-:W-:Y:S06]  /*de20*/  BAR.ARV 0x4, 0x180 ;  /* 0x0106000000007b1d */ /* 0x000fec0000002000 */
[----:B------:R-:W-:Y:S05]  /*de30*/  @P0 BRA `(.L_x_9799) ;  /* 0x0000004000100947 */ /* 0x000fea0003800000 */
[----:B------:R-:W3:Y:S01]  /*de40*/  LDL R3, [R1+0x154] ;  /* 0x0001540001037983 */ /* 0x000ee20000100800 */
[----:B------:R-:W-:-:S03]  /*de50*/  ULDC UR4, c[0x0][0xad4] ;  /* 0x0002b50000047ab9 */ /* 0x000fc60000000800 */
[----:B------:R-:W3:Y:S01]  /*de60*/  LDL.LU R10, [R1+0x28] ;  /* 0x00002800010a7983 */ /* 0x000ee20000300800 */
[----:B------:R-:W0:Y:S01]  /*de70*/  S2R R0, SR_SWINHI ;  /* 0x0000000000007919 */ /* 0x000e220000002f00 */
[----:B--2-4-:R-:W-:Y:S02]  /*de80*/  F2FP.BF16.F32.PACK_AB R11, R31, R30 ;  /* 0x0000001e1f0b723e */ /* 0x014fe400000010ff */
[----:B------:R-:W-:Y:S01]  /*de90*/  F2FP.BF16.F32.PACK_AB R12, R33, R32 ;  /* 0x00000020210c723e */ /* 0x000fe200000010ff */
[----:B------:R-:W2:Y:S01]  /*dea0*/  LDL.LU R154, [R1+0x30] ;  /* 0x00003000019a7983 */ /* 0x000ea20000300800 */
[----:B------:R-:W-:Y:S02]  /*deb0*/  F2FP.BF16.F32.PACK_AB R13, R35, R34 ;  /* 0x00000022230d723e */ /* 0x000fe400000010ff */
[----:B------:R-:W-:Y:S01]  /*dec0*/  F2FP.BF16.F32.PACK_AB R14, R37, R36 ;  /* 0x00000024250e723e */ /* 0x000fe200000010ff */
[----:B-1----:R-:W4:Y:S01]  /*ded0*/  LDL.LU R48, [R1+0x34] ;  /* 0x0000340001307983 */ /* 0x002f220000300800 */
[----:B------:R-:W-:-:S02]  /*dee0*/  MOV R6, R19 ;  /* 0x0000001300067202 */ /* 0x000fc40000000f00 */
[----:B0-----:R-:W-:Y:S02]  /*def0*/  MOV R7, R0 ;  /* 0x0000000000077202 */ /* 0x001fe40000000f00 */
[----:B------:R-:W-:Y:S01]  /*df00*/  F2FP.BF16.F32.PACK_AB R15, R39, R38 ;  /* 0x00000026270f723e */ /* 0x000fe200000010ff */
[----:B---3--:R-:W-:Y:S01]  /*df10*/  IMAD.WIDE R20, R3, 0x2, R6 ;  /* 0x0000000203147825 */ /* 0x008fe200078e0206 */
[----:B------:R-:W-:-:S03]  /*df20*/  ISETP.NE.AND P0, PT, R10, RZ, PT ;  /* 0x000000ff0a00720c */ /* 0x000fc60003f05270 */
[----:B------:R-:W-:Y:S01]  /*df30*/  IMAD.MOV.U32 R9, RZ, RZ, R21 ;  /* 0x000000ffff097224 */ /* 0x000fe200078e0015 */
[----:B------:R-:W-:-:S04]  /*df40*/  LOP3.LUT R0, R20, 0x380, RZ, 0xc0, !PT ;  /* 0x0000038014007812 */ /* 0x000fc800078ec0ff */
[----:B------:R-:W-:-:S04]  /*df50*/  SHF.R.U64 R0, R0, 0x3, RZ ;  /* 0x0000000300007819 */ /* 0x000fc800000012ff */
[----:B------:R-:W-:Y:S02]  /*df60*/  LOP3.LUT R8, R0, R20, RZ, 0x3c, !PT ;  /* 0x0000001400087212 */ /* 0x000fe400078e3cff */
[----:B------:R-:W-:Y:S01]  /*df70*/  SEL R0, R10, UR4, P0 ;  /* 0x000000040a007c07 */ /* 0x000fe20008000000 */
[----:B------:R-:W-:Y:S05]  /*df80*/  WARPSYNC.ALL ;  /* 0x0000000000007948 */ /* 0x000fea0003800000 */
[----:B------:R-:W-:Y:S01]  /*df90*/  MOV R3, R8 ;  /* 0x0000000800037202 */ /* 0x000fe20000000f00 */
[----:B------:R-:W-:Y:S01]  /*dfa0*/  ULDC.64 UR4, c[0x0][0xc00] ;  /* 0x0003000000047ab9 */ /* 0x000fe20000000a00 */
[----:B------:R-:W-:Y:S01]  /*dfb0*/  F2FP.BF16.F32.PACK_AB R8, R153, R152 ;  /* 0x000000989908723e */ /* 0x000fe200000010ff */
[----:B------:R-:W-:Y:S01]  /*dfc0*/  ULDC.64 UR6, c[0x0][0xc08] ;  /* 0x0003020000067ab9 */ /* 0x000fe20000000a00 */
[----:B------:R-:W-:-:S02]  /*dfd0*/  F2FP.BF16.F32.PACK_AB R9, R27, R26 ;  /* 0x0000001a1b09723e */ /* 0x000fc400000010ff */
[----:B------:R-:W-:Y:S01]  /*dfe0*/  F2FP.BF16.F32.PACK_AB R10, R29, R28 ;  /* 0x0000001c1d0a723e */ /* 0x000fe200000010ff */
[----:B------:R-:W-:Y:S06]  /*dff0*/  BAR.SYNC.DEFER_BLOCKING 0x1, 0x100 ;  /* 0x0044000000007b1d */ /* 0x000fec0000010000 */
        /* <DEDUP_REMOVED lines=161> */
[----:B------:R0:W-:Y:S01]  /*ea10*/  STSM.16.M88.4 [R20], R12 ;  /* 0x0000000c14007844 */ /* 0x0001e20000000200 */
[----:B------:R-:W-:Y:S01]  /*ea20*/  BAR.SYNC.DEFER_BLOCKING 0x1, 0x100 ;  /* 0x0044000000007b1d */ /* 0x000fe20000010000 */
[----:B------:R-:W-:-:S04]  /*ea30*/  ISETP.NE.U32.AND P1, PT, RZ, UR4, PT ;  /* 0x00000004ff007c0c */ /* 0x000fc8000bf25070 */
[----:B------:R-:W-:Y:S02]  /*ea40*/  ISETP.NE.AND.EX P1, PT, RZ, UR5, PT, P1 ;  /* 0x00000005ff007c0c */ /* 0x000fe4000bf25310 */
[----:B--2---:R-:W-:Y:S01]  /*ea50*/  IADD3 R10, P0, R154, UR4, RZ ;  /* 0x000000049a0a7c10 */ /* 0x004fe2000ff1e0ff */
[----:B------:R-:W-:-:S03]  /*ea60*/  IMAD.MOV.U32 R8, RZ, RZ, RZ ;  /* 0x000000ffff087224 */ /* 0x000fc600078e00ff */
[----:B----4-:R-:W-:-:S07]  /*ea70*/  IADD3.X R11, R48, UR5, RZ, P0, !PT ;  /* 0x00000005300b7c10 */ /* 0x010fce00087fe4ff */
[----:B------:R-:W5:Y:S01]  /*ea80*/  @P1 LDG.E R8, desc[UR40][R10.64] ;  /* 0x000000280a081981 */ /* 0x000f62000c1e1900 */
[----:B------:R-:W-:-:S04]  /*ea90*/  ISETP.NE.U32.AND P0, PT, RZ, UR6, PT ;  /* 0x00000006ff007c0c */ /* 0x000fc8000bf05070 */
[----:B------:R-:W-:-:S13]  /*eaa0*/  ISETP.NE.AND.EX P0, PT, RZ, UR7, PT, P0 ;  /* 0x00000007ff007c0c */ /* 0x000fda000bf05300 */
[----:B0-----:R-:W-:Y:S01]  /*eab0*/  @P0 IADD3 R12, P2, R154, UR6, RZ ;  /* 0x000000069a0c0c10 */ /* 0x001fe2000ff5e0ff */
[----:B------:R-:W-:-:S03]  /*eac0*/  ULDC UR6, c[0x0][0xa88] ;  /* 0x0002a20000067ab9 */ /* 0x000fc60000000800 */
[----:B------:R-:W-:Y:S02]  /*ead0*/  @P0 IADD3.X R13, R48, UR7, RZ, P2, !PT ;  /* 0x00000007300d0c10 */ /* 0x000fe400097fe4ff */
[----:B------:R-:W-:Y:S01]  /*eae0*/  ISETP.GT.AND P2, PT, R0, 0x1, PT ;  /* 0x000000010000780c */ /* 0x000fe20003f44270 */
[----:B------:R-:W-:Y:S02]  /*eaf0*/  IMAD.MOV.U32 R0, RZ, RZ, 0x9b8 ;  /* 0x000009b8ff007424 */ /* 0x000fe400078e00ff */
[----:B------:R-:W-:-:S03]  /*eb00*/  IMAD.U32 R20, RZ, RZ, UR6 ;  /* 0x00000006ff147e24 */ /* 0x000fc6000f8e00ff */
[----:B------:R-:W-:-:S03]  /*eb10*/  SEL R0, R0, 0x978, P2 ;  /* 0x0000097800007807 */ /* 0x000fc60001000000 */
[----:B------:R0:W5:Y:S01]  /*eb20*/  @P0 LDG.E R20, desc[UR40][R12.64] ;  /* 0x000000280c140981 */ /* 0x000162000c1e1900 */
[----:B------:R1:W2:Y:S08]  /*eb30*/  LDC.64 R14, c[0x0][R0+0x220] ;  /* 0x00008800000e7b82 */ /* 0x0002b00000000a00 */
[----:B0-----:R1:W0:Y:S01]  /*eb40*/  LDC.64 R12, c[0x0][R0+0x218] ;  /* 0x00008600000c7b82 */ /* 0x0012220000000a00 */
[----:B------:R-:W-:Y:S05]  /*eb50*/  @P0 BRA `(.L_x_9800) ;  /* 0x0000000000100947 */ /* 0x000fea0003800000 */
[----:B------:R-:W-:Y:S05]  /*eb60*/  @!P1 BRA `(.L_x_9800) ;  /* 0x00000000000c9947 */ /* 0x000fea0003800000 */
[----:B-----5:R-:W3:Y:S04]  /*eb70*/  LDG.E R20, desc[UR40][R10.64] ;  /* 0x000000280a147981 */ /* 0x020ee8000c1e1900 */
[----:B------:R-:W3:Y:S02]  /*eb80*/  LDG.E R10, desc[UR40][R10.64+0x4] ;  /* 0x000004280a0a7981 */ /* 0x000ee4000c1e1900 */
[----:B---3--:R-:W-:-:S07]  /*eb90*/  IMAD.IADD R20, R10, 0x1, -R20 ;  /* 0x000000010a147824 */ /* 0x008fce00078e0a14 */
.L_x_9800:
[----:B------:R-:W3:Y:S01]  /*eba0*/  LDL.LU R3, [R1+0x2c] ;  /* 0x00002c0001037983 */ /* 0x000ee20000300800 */
[----:B------:R-:W4:Y:S03]  /*ebb0*/  LDC R158, c[0x0][0xbe8] ;  /* 0x0002fa00ff9e7b82 */ /* 0x000f260000000800 */
[----:B------:R-:W2:Y:S04]  /*ebc0*/  LDL.LU R9, [R1+0xc4] ;  /* 0x0000c40001097983 */ /* 0x000ea80000300800 */
[----:B------:R-:W2:Y:S04]  /*ebd0*/  LDL R159, [R1+0x40] ;  /* 0x00004000019f7983 */ /* 0x000ea80000100800 */
[----:B------:R-:W2:Y:S04]  /*ebe0*/  LDL R163, [R1+0x150] ;  /* 0x0001500001a37983 */ /* 0x000ea80000100800 */
[----:B------:R-:W2:Y:S04]  /*ebf0*/  LDL R160, [R1+0x3c] ;  /* 0x00003c0001a07983 */ /* 0x000ea80000100800 */
[----:B------:R-:W2:Y:S04]  /*ec00*/  LDL R162, [R1+0x14c] ;  /* 0x00014c0001a27983 */ /* 0x000ea80000100800 */
[----:B------:R-:W2:Y:S01]  /*ec10*/  LDL R161, [R1+0xc8] ;  /* 0x0000c80001a17983 */ /* 0x000ea20000100800 */
[----:B------:R-:W1:Y:S01]  /*ec20*/  LDC.64 R10, c[0x0][R0+0x228] ;  /* 0x00008a00000a7b82 */ /* 0x000e620000000a00 */
[----:B----4-:R-:W-:-:S02]  /*ec30*/  ISETP.NE.AND P1, PT, R158, 0x1, PT ;  /* 0x000000019e00780c */ /* 0x010fc40003f25270 */
[----:B------:R-:W-:-:S04]  /*ec40*/  ISETP.NE.U32.AND P0, PT, RZ, UR4, PT ;  /* 0x00000004ff007c0c */ /* 0x000fc8000bf05070 */
[----:B------:R-:W-:-:S07]  /*ec50*/  ISETP.NE.AND.EX P0, PT, RZ, UR5, PT, P0 ;  /* 0x00000005ff007c0c */ /* 0x000fce000bf05300 */
[----:B------:R-:W4:Y:S01]  /*ec60*/  @P1 LDC R154, c[0x0][0xbec] ;  /* 0x0002fb00ff9a1b82 */ /* 0x000f220000000800 */
[-C--:B0-----:R-:W-:Y:S02]  /*ec70*/  IMAD R21, R13, R205.reuse, RZ ;  /* 0x000000cd0d157224 */ /* 0x081fe400078e02ff */
[----:B------:R-:W-:-:S05]  /*ec80*/  IMAD.WIDE.U32 R12, R12, R205, RZ ;  /* 0x000000cd0c0c7225 */ /* 0x000fca00078e00ff */
[----:B------:R-:W0:Y:S01]  /*ec90*/  @P1 LDC R157, c[0x0][0xbf0] ;  /* 0x0002fc00ff9d1b82 */ /* 0x000e220000000800 */
[----:B------:R-:W-:Y:S01]  /*eca0*/  IMAD.IADD R48, R13, 0x1, R21 ;  /* 0x000000010d307824 */ /* 0x000fe200078e0215 */
[----:B---3--:R-:W-:Y:S02]  /*ecb0*/  SEL R3, R3, RZ, !P0 ;  /* 0x000000ff03037207 */ /* 0x008fe40004000000 */
[----:B--2---:R-:W-:-:S03]  /*ecc0*/  SEL R9, R9, RZ, !P0 ;  /* 0x000000ff09097207 */ /* 0x004fc60004000000 */
[----:B------:R-:W-:-:S04]  /*ecd0*/  IMAD R15, R15, R3, RZ ;  /* 0x000000030f0f7224 */ /* 0x000fc800078e02ff */
[C---:B------:R-:W-:Y:S02]  /*ece0*/  IMAD R9, R14.reuse, R9, R15 ;  /* 0x000000090e097224 */ /* 0x040fe400078e020f */
[----:B------:R-:W-:-:S04]  /*ecf0*/  IMAD.WIDE.U32 R14, R14, R3, RZ ;  /* 0x000000030e0e7225 */ /* 0x000fc800078e00ff */
[----:B------:R-:W-:Y:S01]  /*ed00*/  IMAD.IADD R15, R15, 0x1, R9 ;  /* 0x000000010f0f7824 */ /* 0x000fe200078e0209 */
[--C-:B-----5:R-:W-:Y:S02]  /*ed10*/  IADD3 R14, P0, P3, R14, R12, R8.reuse ;  /* 0x0000000c0e0e7210 */ /* 0x120fe40007b1e008 */
[----:B------:R-:W-:Y:S02]  /*ed20*/  SHF.R.S32.HI R9, RZ, 0x1f, R8 ;  /* 0x0000001fff097819 */ /* 0x000fe40000011408 */
[----:B------:R-:W-:Y:S02]  /*ed30*/  SEL R12, R159, RZ, P2 ;  /* 0x000000ff9f0c7207 */ /* 0x000fe40001000000 */
[----:B------:R-:W-:Y:S01]  /*ed40*/  IADD3.X R15, R15, R48, R9, P0, P3 ;  /* 0x000000300f0f7210 */ /* 0x000fe200007e6409 */
[----:B------:R-:W-:Y:S02]  /*ed50*/  IMAD R48, R160, 0x80, R163 ;  /* 0x00000080a0307824 */ /* 0x000fe400078e02a3 */
[----:B-1----:R-:W-:-:S02]  /*ed60*/  IMAD R21, R11, R12, RZ ;  /* 0x0000000c0b157224 */ /* 0x002fc400078e02ff */
[----:B------:R-:W-:-:S04]  /*ed70*/  IMAD.WIDE.U32 R12, R10, R12, RZ ;  /* 0x0000000c0a0c7225 */ /* 0x000fc800078e00ff */
[----:B----4-:R-:W-:-:S04]  /*ed80*/  @P1 IMAD.HI.U32 R10, R48, R154, RZ ;  /* 0x0000009a300a1227 */ /* 0x010fc800078e00ff */
[----:B------:R-:W-:Y:S01]  /*ed90*/  IMAD.MOV.U32 R154, RZ, RZ, R48 ;  /* 0x000000ffff9a7224 */ /* 0x000fe200078e0030 */
[----:B0-----:R-:W-:Y:S02]  /*eda0*/  @P1 SHF.R.U32.HI R154, RZ, R157, R10 ;  /* 0x0000009dff9a1219 */ /* 0x001fe4000001160a */
[----:B------:R0:W1:Y:S01]  /*edb0*/  LDC.64 R10, c[0x0][R0+0x210] ;  /* 0x00008400000a7b82 */ /* 0x0000620000000a00 */
[----:B------:R-:W-:Y:S01]  /*edc0*/  IMAD.IADD R21, R13, 0x1, R21 ;  /* 0x000000010d157824 */ /* 0x000fe200078e0215 */
[----:B------:R-:W-:Y:S02]  /*edd0*/  IADD3 R12, P0, P3, R154, R14, R12 ;  /* 0x0000000e9a0c7210 */ /* 0x000fe40007b1e00c */
[----:B0-----:R-:W-:-:S04]  /*ede0*/  SHF.R.S32.HI R0, RZ, 0x1f, R154 ;  /* 0x0000001fff007819 */ /* 0x001fc8000001149a */
[----:B------:R-:W-:Y:S02]  /*edf0*/  IADD3.X R13, R0, R15, R21, P0, P3 ;  /* 0x0000000f000d7210 */ /* 0x000fe400007e6415 */
[----:B------:R-:W0:Y:S01]  /*ee00*/  LDC.64 R14, c[0x0][0xba8] ;  /* 0x0002ea00ff0e7b82 */ /* 0x000e220000000a00 */
[----:B------:R-:W-:-:S04]  /*ee10*/  IMAD.MOV R21, RZ, RZ, -R154 ;  /* 0x000000ffff157224 */ /* 0x000fc800078e0a9a */
[----:B------:R-:W-:-:S05]  /*ee20*/  IMAD R21, R158, R21, R48 ;  /* 0x000000159e157224 */ /* 0x000fca00078e0230 */
[----:B------:R-:W-:Y:S01]  /*ee30*/  SHF.R.S32.HI R0, RZ, 0x1f, R21 ;  /* 0x0000001fff007819 */ /* 0x000fe20000011415 */
[----:B0-----:R-:W0:Y:S08]  /*ee40*/  @!P2 LDC R14, c[0x0][0xb50] ;  /* 0x0002d400ff0eab82 */ /* 0x001e300000000800 */
[----:B------:R-:W2:Y:S01]  /*ee50*/  @!P2 LDC R15, c[0x0][0xb54] ;  /* 0x0002d500ff0fab82 */ /* 0x000ea20000000800 */
[----:B-1----:R-:W-:-:S02]  /*ee60*/  IMAD R11, R11, R21, RZ ;  /* 0x000000150b0b7224 */ /* 0x002fc400078e02ff */
[----:B------:R-:W-:-:S04]  /*ee70*/  IMAD.WIDE.U32 R12, R10, R21, R12 ;  /* 0x000000150a0c7225 */ /* 0x000fc800078e000c */
[----:B------:R-:W-:-:S04]  /*ee80*/  IMAD R0, R10, R0, R11 ;  /* 0x000000000a007224 */ /* 0x000fc800078e020b */
[----:B------:R-:W-:Y:S01]  /*ee90*/  IMAD.IADD R0, R13, 0x1, R0 ;  /* 0x000000010d007824 */ /* 0x000fe200078e0200 */
[----:B0-----:R-:W-:-:S04]  /*eea0*/  LEA R14, P0, R12, R14, 0x2 ;  /* 0x0000000e0c0e7211 */ /* 0x001fc800078010ff */
[----:B--2---:R-:W-:Y:S01]  /*eeb0*/  LEA.HI.X R0, R12, R15, R0, 0x2, P0 ;  /* 0x0000000f0c007211 */ /* 0x004fe200000f1400 */
[----:B------:R-:W-:Y:S01]  /*eec0*/  SHFL.IDX PT, R10, R14, RZ, 0x1c1f ;  /* 0x001c1fff0e0a7589 */ /* 0x000fe200000e0000 */
[----:B------:R-:W-:-:S03]  /*eed0*/  IMAD R21, R160, 0x80, R162 ;  /* 0x00000080a0157824 */ /* 0x000fc600078e02a2 */
[----:B------:R-:W0:Y:S04]  /*eee0*/  SHFL.IDX PT, R11, R0, RZ, 0x1c1f ;  /* 0x001c1fff000b7589 */ /* 0x000e2800000e0000 */
[----:B------:R-:W-:Y:S04]  /*eef0*/  SHFL.IDX PT, R12, R14, 0x1, 0x1c1f ;  /* 0x003c1f000e0c7f89 */ /* 0x000fe800000e0000 */
[----:B------:R1:W2:Y:S01]  /*ef00*/  SHFL.IDX PT, R13, R0, 0x1, 0x1c1f ;  /* 0x003c1f00000d7f89 */ /* 0x0002a200000e0000 */
[----:B------:R-:W-:Y:S01]  /*ef10*/  LOP3.LUT P0, RZ, R161, 0x3, RZ, 0xc0, !PT ;  /* 0x00000003a1ff7812 */ /* 0x000fe2000780c0ff */
[----:B-1----:R-:W-:-:S02]  /*ef20*/  IMAD R0, R20, R158, RZ ;  /* 0x0000009e14007224 */ /* 0x002fc400078e02ff */
[----:B------:R-:W-:-:S03]  /*ef30*/  VIADD R20, R21, 0x8 ;  /* 0x0000000815147836 */ /* 0x000fc60000000000 */
[-C--:B------:R-:W-:Y:S02]  /*ef40*/  ISETP.GE.OR P3, PT, R21, R0.reuse, P0 ;  /* 0x000000001500720c */ /* 0x080fe40000766670 */
[----:B------:R-:W-:-:S11]  /*ef50*/  ISETP.GE.OR P0, PT, R20, R0, P0 ;  /* 0x000000001400720c */ /* 0x000fd60000706670 */
[----:B0-----:R0:W-:Y:S04]  /*ef60*/  @!P3 ST.E desc[UR40][R10.64], R156 ;  /* 0x0000009c0a00b985 */ /* 0x0011e8000c101928 */
[----:B--2---:R0:W-:Y:S01]  /*ef70*/  @!P0 ST.E desc[UR40][R12.64], R155 ;  /* 0x0000009b0c008985 */ /* 0x0041e2000c101928 */
[----:B------:R-:W-:Y:S05]  /*ef80*/  @P2 BRA `(.L_x_9801) ;  /* 0x00000010009c2947 */ /* 0x000fea0003800000 */
[----:B0-----:R-:W0:Y:S01]  /*ef90*/  S2R R11, SR_TID.X ;  /* 0x00000000000b7919 */ /* 0x001e220000002100 */
[----:B------:R-:W1:Y:S01]  /*efa0*/  @P1 LDC R20, c[0x0][0xbec] ;  /* 0x0002fb00ff141b82 */ /* 0x000e620000000800 */
[----:B------:R-:W-:-:S07]  /*efb0*/  ULDC.64 UR4, c[0x0][0xaa0] ;  /* 0x0002a80000047ab9 */ /* 0x000fce0000000a00 */
[----:B------:R-:W2:Y:S01]  /*efc0*/  @P1 LDC R21, c[0x0][0xbf0] ;  /* 0x0002fc00ff151b82 */ /* 0x000ea20000000800 */
[----:B0-----:R-:W-:-:S05]  /*efd0*/  VIADD R11, R11, 0xffffff80 ;  /* 0xffffff800b0b7836 */ /* 0x001fca0000000000 */
[----:B------:R-:W-:-:S04]  /*efe0*/  SHF.R.S32.HI R12, RZ, 0x1f, R11 ;  /* 0x0000001fff0c7819 */ /* 0x000fc8000001140b */
[----:B------:R-:W-:-:S04]  /*eff0*/  LEA.HI R12, R12, R11, RZ, 0x3 ;  /* 0x0000000b0c0c7211 */ /* 0x000fc800078f18ff */
[----:B------:R-:W-:-:S05]  /*f000*/  SHF.R.S32.HI R10, RZ, 0x3, R12 ;  /* 0x00000003ff0a7819 */ /* 0x000fca000001140c */
[----:B------:R-:W-:-:S04]  /*f010*/  IMAD R5, R10, 0x40, R211 ;  /* 0x000000400a057824 */ /* 0x000fc800078e02d3 */
[----:B------:R-:W-:-:S03]  /*f020*/  IMAD.WIDE R6, R5, 0x2, R6 ;  /* 0x0000000205067825 */ /* 0x000fc600078e0206 */
[C---:B------:R-:W-:Y:S02]  /*f030*/  IADD3 R41, P5, R6.reuse, 0x5000, RZ ;  /* 0x0000500006297810 */ /* 0x040fe40007fbe0ff */
[C---:B------:R-:W-:Y:S02]  /*f040*/  IADD3 R25, P0, R6.reuse, 0x1000, RZ ;  /* 0x0000100006197810 */ /* 0x040fe40007f1e0ff */
[----:B------:R-:W-:Y:S02]  /*f050*/  LOP3.LUT R40, R41, 0x380, RZ, 0xc0, !PT ;  /* 0x0000038029287812 */ /* 0x000fe400078ec0ff */
[C---:B------:R-:W-:Y:S02]  /*f060*/  IADD3 R29, P2, R6.reuse, 0x2000, RZ ;  /* 0x00002000061d7810 */ /* 0x040fe40007f5e0ff */
[C---:B------:R-:W-:Y:S02]  /*f070*/  IADD3 R33, P3, R6.reuse, 0x3000, RZ ;  /* 0x0000300006217810 */ /* 0x040fe40007f7e0ff */
[----:B------:R-:W-:-:S02]  /*f080*/  IADD3 R37, P4, R6, 0x4000, RZ ;  /* 0x0000400006257810 */ /* 0x000fc40007f9e0ff */
[----:B------:R-:W-:Y:S02]  /*f090*/  SHF.R.U64 R40, R40, 0x3, RZ ;  /* 0x0000000328287819 */ /* 0x000fe400000012ff */
[----:B------:R-:W-:Y:S02]  /*f0a0*/  LOP3.LUT R24, R25, 0x380, RZ, 0xc0, !PT ;  /* 0x0000038019187812 */ /* 0x000fe400078ec0ff */
[----:B------:R-:W-:Y:S02]  /*f0b0*/  LOP3.LUT R28, R29, 0x380, RZ, 0xc0, !PT ;  /* 0x000003801d1c7812 */ /* 0x000fe400078ec0ff */
[----:B------:R-:W-:Y:S02]  /*f0c0*/  LOP3.LUT R32, R33, 0x380, RZ, 0xc0, !PT ;  /* 0x0000038021207812 */ /* 0x000fe400078ec0ff */
[----:B------:R-:W-:Y:S02]  /*f0d0*/  LOP3.LUT R36, R37, 0x380, RZ, 0xc0, !PT ;  /* 0x0000038025247812 */ /* 0x000fe400078ec0ff */
[----:B------:R-:W-:Y:S01]  /*f0e0*/  LOP3.LUT R40, R40, R41, RZ, 0x3c, !PT ;  /* 0x0000002928287212 */ /* 0x000fe200078e3cff */
[----:B------:R-:W-:Y:S01]  /*f0f0*/  IMAD.X R41, RZ, RZ, R7, P5 ;  /* 0x000000ffff297224 */ /* 0x000fe200028e0607 */
[----:B------:R-:W-:-:S02]  /*f100*/  IADD3 R65, P5, R6, 0xa000, RZ ;  /* 0x0000a00006417810 */ /* 0x000fc40007fbe0ff */
[----:B------:R-:W-:Y:S02]  /*f110*/  SHF.R.U64 R24, R24, 0x3, RZ ;  /* 0x0000000318187819 */ /* 0x000fe400000012ff */
[----:B------:R-:W-:Y:S01]  /*f120*/  SHF.R.U64 R28, R28, 0x3, RZ ;  /* 0x000000031c1c7819 */ /* 0x000fe200000012ff */
[----:B------:R-:W-:Y:S01]  /*f130*/  IMAD R9, R9, UR4, RZ ;  /* 0x0000000409097c24 */ /* 0x000fe2000f8e02ff */
[----:B------:R-:W-:Y:S01]  /*f140*/  SHF.R.U64 R32, R32, 0x3, RZ ;  /* 0x0000000320207819 */ /* 0x000fe200000012ff */
[----:B------:R-:W5:Y:S01]  /*f150*/  LD.E.128 R40, desc[UR40][R40.64] ;  /* 0x0000002828287980 */ /* 0x000f62000c101d00 */
[----:B------:R-:W-:Y:S02]  /*f160*/  SHF.R.U64 R36, R36, 0x3, RZ ;  /* 0x0000000324247819 */ /* 0x000fe400000012ff */
[----:B------:R-:W-:Y:S02]  /*f170*/  LOP3.LUT R64, R65, 0x380, RZ, 0xc0, !PT ;  /* 0x0000038041407812 */ /* 0x000fe400078ec0ff */
        /* <DEDUP_REMOVED lines=14> */
[----:B------:R-:W-:Y:S01]  /*f260*/  SHF.R.U64 R64, R64, 0x3, RZ ;  /* 0x0000000340407819 */ /* 0x000fe200000012ff */
[----:B------:R-:W5:Y:S01]  /*f270*/  LD.E.128 R32, desc[UR40][R32.64] ;  /* 0x0000002820207980 */ /* 0x000f62000c101d00 */
[----:B------:R-:W-:Y:S02]  /*f280*/  LOP3.LUT R44, R45, 0x380, RZ, 0xc0, !PT ;  /* 0x000003802d2c7812 */ /* 0x000fe400078ec0ff */
[----:B------:R-:W-:Y:S01]  /*f290*/  LOP3.LUT R52, R53, 0x380, RZ, 0xc0, !PT ;  /* 0x0000038035347812 */ /* 0x000fe200078ec0ff */
[----:B------:R-:W5:Y:S01]  /*f2a0*/  LD.E.128 R36, desc[UR40][R36.64] ;  /* 0x0000002824247980 */ /* 0x000f62000c101d00 */
[----:B------:R-:W-:-:S02]  /*f2b0*/  LOP3.LUT R56, R57, 0x380, RZ, 0xc0, !PT ;  /* 0x0000038039387812 */ /* 0x000fc400078ec0ff */
[----:B------:R-:W-:Y:S02]  /*f2c0*/  LOP3.LUT R60, R61, 0x380, RZ, 0xc0, !PT ;  /* 0x000003803d3c7812 */ /* 0x000fe400078ec0ff */
[----:B------:R-:W-:Y:S01]  /*f2d0*/  LOP3.LUT R64, R64, R65, RZ, 0x3c, !PT ;  /* 0x0000004140407212 */ /* 0x000fe200078e3cff */
[--C-:B------:R-:W-:Y:S01]  /*f2e0*/  IMAD.X R65, RZ, RZ, R7.reuse, P5 ;  /* 0x000000ffff417224 */ /* 0x100fe200028e0607 */
[C---:B------:R-:W-:Y:S02]  /*f2f0*/  LOP3.LUT R15, R6.reuse, 0x380, RZ, 0xc0, !PT ;  /* 0x00000380060f7812 */ /* 0x040fe400078ec0ff */
[----:B------:R-:W-:Y:S02]  /*f300*/  IADD3 R13, P5, R6, 0xf000, RZ ;  /* 0x0000f000060d7810 */ /* 0x000fe40007fbe0ff */
[----:B------:R-:W-:Y:S01]  /*f310*/  SHF.R.U64 R44, R44, 0x3, RZ ;  /* 0x000000032c2c7819 */ /* 0x000fe200000012ff */
[----:B------:R-:W5:Y:S01]  /*f320*/  LD.E.128 R64, desc[UR40][R64.64] ;  /* 0x0000002840407980 */ /* 0x000f62000c101d00 */
[----:B------:R-:W-:Y:S01]  /*f330*/  SHF.R.U64 R52, R52, 0x3, RZ ;  /* 0x0000000334347819 */ /* 0x000fe200000012ff */
[----:B------:R-:W-:Y:S01]  /*f340*/  IMAD.X R85, RZ, RZ, R7, P5 ;  /* 0x000000ffff557224 */ /* 0x000fe200028e0607 */
[----:B------:R-:W-:-:S02]  /*f350*/  SHF.R.U64 R56, R56, 0x3, RZ ;  /* 0x0000000338387819 */ /* 0x000fc400000012ff */
[----:B------:R-:W-:Y:S02]  /*f360*/  SHF.R.U64 R60, R60, 0x3, RZ ;  /* 0x000000033c3c7819 */ /* 0x000fe400000012ff */
        /* <DEDUP_REMOVED lines=16> */
[----:B------:R-:W-:Y:S01]  /*f470*/  LOP3.LUT R4, R15, R6, RZ, 0x3c, !PT ;  /* 0x000000060f047212 */ /* 0x000fe200078e3cff */
[----:B------:R-:W5:Y:S01]  /*f480*/  LD.E.128 R56, desc[UR40][R56.64] ;  /* 0x0000002838387980 */ /* 0x000f62000c101d00 */
[----:B------:R-:W-:Y:S01]  /*f490*/  SHF.R.U64 R6, R5, 0x3, RZ ;  /* 0x0000000305067819 */ /* 0x000fe200000012ff */
[----:B------:R-:W-:Y:S01]  /*f4a0*/  IMAD.MOV.U32 R5, RZ, RZ, R7 ;  /* 0x000000ffff057224 */ /* 0x000fe200078e0007 */
[----:B------:R-:W-:Y:S01]  /*f4b0*/  LOP3.LUT R12, R12, 0xfffffff8, RZ, 0xc0, !PT ;  /* 0xfffffff80c0c7812 */ /* 0x000fe200078ec0ff */
[----:B------:R-:W5:Y:S01]  /*f4c0*/  LD.E.128 R60, desc[UR40][R60.64] ;  /* 0x000000283c3c7980 */ /* 0x000f62000c101d00 */
[----:B------:R-:W-:Y:S01]  /*f4d0*/  LOP3.LUT R84, R6, R13, RZ, 0x3c, !PT ;  /* 0x0000000d06547212 */ /* 0x000fe200078e3cff */
[C---:B------:R-:W-:Y:S01]  /*f4e0*/  IMAD R13, R8.reuse, UR5, R9 ;  /* 0x00000005080d7c24 */ /* 0x040fe2000f8e0209 */
[----:B------:R-:W-:Y:S01]  /*f4f0*/  LOP3.LUT R68, R69, 0x380, RZ, 0xc0, !PT ;  /* 0x0000038045447812 */ /* 0x000fe200078ec0ff */
[----:B------:R-:W-:Y:S01]  /*f500*/  IMAD.WIDE.U32 R8, R8, UR4, RZ ;  /* 0x0000000408087c25 */ /* 0x000fe2000f8e00ff */
[----:B------:R-:W-:Y:S01]  /*f510*/  LOP3.LUT R72, R73, 0x380, RZ, 0xc0, !PT ;  /* 0x0000038049487812 */ /* 0x000fe200078ec0ff */
[----:B------:R-:W-:Y:S01]  /*f520*/  ULDC.64 UR4, c[0x0][0xae8] ;  /* 0x0002ba0000047ab9 */ /* 0x000fe20000000a00 */
[----:B------:R-:W-:Y:S01]  /*f530*/  LOP3.LUT R76, R77, 0x380, RZ, 0xc0, !PT ;  /* 0x000003804d4c7812 */ /* 0x000fe200078ec0ff */
[----:B------:R-:W-:Y:S01]  /*f540*/  IMAD.IADD R11, R11, 0x1, -R12 ;  /* 0x000000010b0b7824 */ /* 0x000fe200078e0a0c */
[----:B------:R-:W-:Y:S01]  /*f550*/  LOP3.LUT R80, R81, 0x380, RZ, 0xc0, !PT ;  /* 0x0000038051507812 */ /* 0x000fe200078ec0ff */
[----:B------:R-:W-:Y:S01]  /*f560*/  IMAD.IADD R9, R9, 0x1, R13 ;  /* 0x0000000109097824 */ /* 0x000fe200078e020d */
[----:B------:R-:W-:Y:S01]  /*f570*/  SHF.R.U64 R68, R68, 0x3, RZ ;  /* 0x0000000344447819 */ /* 0x000fe200000012ff */
[----:B------:R-:W-:Y:S01]  /*f580*/  IMAD R11, R11, 0x20, R10 ;  /* 0x000000200b0b7824 */ /* 0x000fe200078e020a */
[----:B------:R-:W-:Y:S01]  /*f590*/  SHF.R.U64 R72, R72, 0x3, RZ ;  /* 0x0000000348487819 */ /* 0x000fe200000012ff */
[C---:B------:R-:W-:Y:S01]  /*f5a0*/  IMAD.WIDE.U32 R8, R205.reuse, UR4, R8 ;  /* 0x00000004cd087c25 */ /* 0x040fe2000f8e0008 */
[----:B------:R-:W-:Y:S01]  /*f5b0*/  SHF.R.U64 R76, R76, 0x3, RZ ;  /* 0x000000034c4c7819 */ /* 0x000fe200000012ff */
[----:B------:R-:W5:Y:S01]  /*f5c0*/  LD.E.128 R84, desc[UR40][R84.64] ;  /* 0x0000002854547980 */ /* 0x000f62000c101d00 */
[----:B------:R-:W-:Y:S01]  /*f5d0*/  SHF.R.U64 R80, R80, 0x3, RZ ;  /* 0x0000000350507819 */ /* 0x000fe200000012ff */
[----:B------:R-:W-:Y:S01]  /*f5e0*/  IMAD R15, R160, 0x80, R11 ;  /* 0x00000080a00f7824 */ /* 0x000fe200078e020b */
[----:B------:R-:W-:Y:S01]  /*f5f0*/  SHF.R.S32.HI R14, RZ, 0x1f, R3 ;  /* 0x0000001fff0e7819 */ /* 0x000fe20000011403 */
[----:B------:R-:W-:Y:S01]  /*f600*/  IMAD R9, R205, UR5, R9 ;  /* 0x00000005cd097c24 */ /* 0x000fe2000f8e0209 */
[----:B------:R-:W-:Y:S01]  /*f610*/  ULDC.64 UR4, c[0x0][0xaf0] ;  /* 0x0002bc0000047ab9 */ /* 0x000fe20000000a00 */
[----:B------:R-:W-:Y:S01]  /*f620*/  LOP3.LUT R68, R68, R69, RZ, 0x3c, !PT ;  /* 0x0000004544447212 */ /* 0x000fe200078e3cff */
[----:B-1----:R-:W-:Y:S01]  /*f630*/  @P1 IMAD.HI.U32 R12, R15, R20, RZ ;  /* 0x000000140f0c1227 */ /* 0x002fe200078e00ff */
[----:B------:R-:W-:-:S02]  /*f640*/  LOP3.LUT R72, R72, R73, RZ, 0x3c, !PT ;  /* 0x0000004948487212 */ /* 0x000fc400078e3cff */
[----:B------:R-:W-:Y:S01]  /*f650*/  LOP3.LUT R76, R76, R77, RZ, 0x3c, !PT ;  /* 0x0000004d4c4c7212 */ /* 0x000fe200078e3cff */
[--C-:B------:R-:W-:Y:S01]  /*f660*/  IMAD.X R69, RZ, RZ, R7.reuse, P0 ;  /* 0x000000ffff457224 */ /* 0x100fe200000e0607 */
[----:B------:R-:W-:Y:S01]  /*f670*/  LOP3.LUT R80, R80, R81, RZ, 0x3c, !PT ;  /* 0x0000005150507212 */ /* 0x000fe200078e3cff */
[--C-:B------:R-:W-:Y:S02]  /*f680*/  IMAD.X R73, RZ, RZ, R7.reuse, P2 ;  /* 0x000000ffff497224 */ /* 0x100fe400010e0607 */
[--C-:B------:R-:W-:Y:S02]  /*f690*/  IMAD.X R77, RZ, RZ, R7.reuse, P3 ;  /* 0x000000ffff4d7224 */ /* 0x100fe400018e0607 */
[----:B------:R-:W-:Y:S01]  /*f6a0*/  IMAD.X R81, RZ, RZ, R7, P4 ;  /* 0x000000ffff517224 */ /* 0x000fe200020e0607 */
[----:B------:R-:W5:Y:S01]  /*f6b0*/  LD.E.128 R68, desc[UR40][R68.64] ;  /* 0x0000002844447980 */ /* 0x000f62000c101d00 */
[----:B------:R-:W-:Y:S02]  /*f6c0*/  IMAD R14, R14, UR4, RZ ;  /* 0x000000040e0e7c24 */ /* 0x000fe4000f8e02ff */
[----:B------:R-:W-:Y:S01]  /*f6d0*/  IMAD.MOV.U32 R11, RZ, RZ, R15 ;  /* 0x000000ffff0b7224 */ /* 0x000fe200078e000f */
[----:B--2---:R-:W-:Y:S01]  /*f6e0*/  @P1 SHF.R.U32.HI R11, RZ, R21, R12 ;  /* 0x00000015ff0b1219 */ /* 0x004fe2000001160c */
[C---:B------:R-:W-:Y:S01]  /*f6f0*/  IMAD R13, R3.reuse, UR5, R14 ;  /* 0x00000005030d7c24 */ /* 0x040fe2000f8e020e */
[----:B------:R-:W5:Y:S01]  /*f700*/  LD.E.128 R4, desc[UR40][R4.64] ;  /* 0x0000002804047980 */ /* 0x000f62000c101d00 */
[----:B------:R-:W-:Y:S01]  /*f710*/  IMAD.WIDE.U32 R8, R3, UR4, R8 ;  /* 0x0000000403087c25 */ /* 0x000fe2000f8e0008 */
[----:B------:R-:W-:Y:S01]  /*f720*/  SHF.R.S32.HI R3, RZ, 0x1f, R11 ;  /* 0x0000001fff037819 */ /* 0x000fe2000001140b */
[----:B------:R-:W-:Y:S01]  /*f730*/  ULDC.64 UR4, c[0x0][0xae0] ;  /* 0x0002b80000047ab9 */ /* 0x000fe20000000a00 */
[----:B------:R-:W5:Y:S01]  /*f740*/  LD.E.128 R72, desc[UR40][R72.64] ;  /* 0x0000002848487980 */ /* 0x000f62000c101d00 */
[----:B------:R-:W-:-:S03]  /*f750*/  IMAD.IADD R9, R9, 0x1, R13 ;  /* 0x0000000109097824 */ /* 0x000fc600078e020d */
[----:B------:R-:W5:Y:S01]  /*f760*/  LD.E.128 R76, desc[UR40][R76.64] ;  /* 0x000000284c4c7980 */ /* 0x000f62000c101d00 */
[----:B------:R-:W-:-:S03]  /*f770*/  IMAD.MOV R13, RZ, RZ, -R11 ;  /* 0x000000ffff0d7224 */ /* 0x000fc600078e0a0b */
[----:B------:R-:W5:Y:S01]  /*f780*/  LD.E.128 R80, desc[UR40][R80.64] ;  /* 0x0000002850507980 */ /* 0x000f62000c101d00 */
[----:B------:R-:W-:Y:S01]  /*f790*/  @!PT LDS RZ, [RZ] ;  /* 0x00000000fffff984 */ /* 0x000fe20000000800 */
[----:B------:R-:W-:Y:S01]  /*f7a0*/  @!PT LDS RZ, [RZ] ;  /* 0x00000000fffff984 */ /* 0x000fe20000000800 */
[----:B------:R-:W-:Y:S01]  /*f7b0*/  @!PT LDS RZ, [RZ] ;  /* 0x00000000fffff984 */ /* 0x000fe20000000800 */
[----:B------:R-:W-:Y:S01]  /*f7c0*/  @!PT LDS RZ, [RZ] ;  /* 0x00000000fffff984 */ /* 0x000fe20000000800 */
[----:B------:R0:W-:Y:S06]  /*f7d0*/  MEMBAR.ALL.CTA ;  /* 0x0000000000007992 */ /* 0x0001ec0000008000 */
[----:B0-----:R-:W0:Y:S01]  /*f7e0*/  FENCE.VIEW.ASYNC.S ;  /* 0x00000000000073c6 */ /* 0x001e220000000000 */
[----:B------:R-:W-:Y:S02]  /*f7f0*/  IMAD R12, R3, UR4, RZ ;  /* 0x00000004030c7c24 */ /* 0x000fe4000f8e02ff */
[----:B------:R-:W-:-:S02]  /*f800*/  IMAD R13, R158, R13, R15 ;  /* 0x0000000d9e0d7224 */ /* 0x000fc400078e020f */
[----:B------:R-:W-:-:S04]  /*f810*/  IMAD.WIDE.U32 R8, R11, UR4, R8 ;  /* 0x000000040b087c25 */ /* 0x000fc8000f8e0008 */
[----:B------:R-:W-:Y:S01]  /*f820*/  IMAD R15, R11, UR5, R12 ;  /* 0x000000050b0f7c24 */ /* 0x000fe2000f8e020c */
[----:B------:R-:W-:Y:S01]  /*f830*/  SHF.R.S32.HI R11, RZ, 0x1f, R13 ;  /* 0x0000001fff0b7819 */ /* 0x000fe2000001140d */
[----:B------:R-:W-:Y:S01]  /*f840*/  ULDC.64 UR4, c[0x0][0xad8] ;  /* 0x0002b60000047ab9 */ /* 0x000fe20000000a00 */
[----:B------:R-:W-:Y:S02]  /*f850*/  VIADD R3, R19, 0x22820 ;  /* 0x0002282013037836 */ /* 0x000fe40000000000 */
[----:B------:R-:W-:Y:S02]  /*f860*/  IMAD.IADD R9, R9, 0x1, R15 ;  /* 0x0000000109097824 */ /* 0x000fe400078e020f */
[----:B------:R-:W-:Y:S01]  /*f870*/  IMAD R12, R11, UR4, RZ ;  /* 0x000000040b0c7c24 */ /* 0x000fe2000f8e02ff */
[----:B------:R-:W-:Y:S01]  /*f880*/  PRMT R3, RZ, 0x654, R3 ;  /* 0x00000654ff037816 */ /* 0x000fe20000000003 */
[----:B------:R-:W-:-:S04]  /*f890*/  IMAD.WIDE.U32 R8, R13, UR4, R8 ;  /* 0x000000040d087c25 */ /* 0x000fc8000f8e0008 */
[----:B------:R-:W-:Y:S01]  /*f8a0*/  IMAD R21, R13, UR5, R12 ;  /* 0x000000050d157c24 */ /* 0x000fe2000f8e020c */
[----:B------:R-:W-:Y:S01]  /*f8b0*/  ULDC.64 UR4, c[0x0][0xa80] ;  /* 0x0002a00000047ab9 */ /* 0x000fe20000000a00 */
[----:B0-----:R0:W-:Y:S02]  /*f8c0*/  SYNCS.ARRIVE.TRANS64.RED.A1T0 RZ, [R3+URZ], RZ ;  /* 0x000000ff03ff79a7 */ /* 0x0011e4000810043f */
[----:B------:R-:W-:Y:S01]  /*f8d0*/  IMAD.IADD R21, R9, 0x1, R21 ;  /* 0x0000000109157824 */ /* 0x000fe200078e0215 */
[----:B0-----:R-:W-:Y:S01]  /*f8e0*/  LEA R3, P0, R8, UR4, 0x1 ;  /* 0x0000000408037c11 */ /* 0x001fe2000f8008ff */
[----:B------:R-:W-:-:S03]  /*f8f0*/  UMOV UR4, 0xffffffff ;  /* 0xffffffff00047882 */ /* 0x000fc60000000000 */
[----:B------:R-:W-:Y:S01]  /*f900*/  LEA.HI.X R21, R8, UR5, R21, 0x1, P0 ;  /* 0x0000000508157c11 */ /* 0x000fe200080f0c15 */
[----:B------:R-:W-:Y:S08]  /*f910*/  BRA.DIV UR4, `(.L_x_9802) ;  /* 0x000000b604687947 */ /* 0x000ff0000b800000 */
[----:B------:R0:W1:Y:S04]  /*f920*/  SHFL.IDX PT, R20, R21, RZ, 0x181f ;  /* 0x00181fff15147589 */ /* 0x00006800000e0000 */
[----:B------:R0:W2:Y:S02]  /*f930*/  SHFL.IDX PT, R14, R3, RZ, 0x181f ;  /* 0x00181fff030e7589 */ /* 0x0000a400000e0000 */
.L_x_9998:
[----:B------:R-:W-:Y:S01]  /*f940*/  IMAD R89, R160, 0x80, R10 ;  /* 0x00000080a0597824 */ /* 0x000fe200078e020a */
[----:B------:R-:W-:Y:S04]  /*f950*/  BSSY B1, `(.L_x_9803) ;  /* 0x000001e000017945 */ /* 0x000fe80003800000 */
[----:B------:R-:W-:-:S13]  /*f960*/  ISETP.GE.AND P0, PT, R89, R0, PT ;  /* 0x000000005900720c */ /* 0x000fda0003f06270 */
[----:B------:R-:W-:Y:S05]  /*f970*/  @P0 BRA `(.L_x_9804) ;  /* 0x00000000006c0947 */ /* 0x000fea0003800000 */
[C---:B------:R-:W-:Y:S01]  /*f980*/  VIADD R15, R211.reuse, 0x40 ;  /* 0x00000040d30f7836 */ /* 0x040fe20000000000 */
[----:B------:R-:W-:Y:S01]  /*f990*/  ULDC UR4, c[0x0][0xac8] ;  /* 0x0002b20000047ab9 */ /* 0x000fe20000000800 */
[C---:B------:R-:W-:Y:S01]  /*f9a0*/  VIADD R90, R211.reuse, 0x80 ;  /* 0x00000080d35a7836 */ /* 0x040fe20000000000 */
[C---:B------:R-:W-:Y:S01]  /*f9b0*/  ISETP.GE.AND P3, PT, R211.reuse, UR4, PT ;  /* 0x00000004d3007c0c */ /* 0x040fe2000bf66270 */
[----:B------:R-:W-:Y:S01]  /*f9c0*/  VIADD R48, R211, 0xc0 ;  /* 0x000000c0d3307836 */ /* 0x000fe20000000000 */
[----:B------:R-:W-:Y:S01]  /*f9d0*/  ISETP.GE.AND P2, PT, R15, UR4, PT ;  /* 0x000000040f007c0c */ /* 0x000fe2000bf46270 */
[C---:B------:R-:W-:Y:S01]  /*f9e0*/  VIADD R92, R211.reuse, 0x40 ;  /* 0x00000040d35c7836 */ /* 0x040fe20000000000 */
[----:B------:R-:W-:Y:S01]  /*f9f0*/  ISETP.GE.AND P1, PT, R90, UR4, PT ;  /* 0x000000045a007c0c */ /* 0x000fe2000bf26270 */
[C---:B------:R-:W-:Y:S01]  /*fa00*/  VIADD R91, R211.reuse, 0x80 ;  /* 0x00000080d35b7836 */ /* 0x040fe20000000000 */
[----:B------:R-:W-:Y:S01]  /*fa10*/  ISETP.GE.AND P0, PT, R48, UR4, PT ;  /* 0x0000000430007c0c */ /* 0x000fe2000bf06270 */
[----:B------:R-:W-:Y:S01]  /*fa20*/  VIADD R88, R211, 0xc0 ;  /* 0x000000c0d3587836 */ /* 0x000fe20000000000 */
[----:B------:R-:W-:-:S02]  /*fa30*/  SHF.R.S32.HI R12, RZ, 0x1f, R211 ;  /* 0x0000001fff0c7819 */ /* 0x000fc400000114d3 */
[----:B------:R-:W-:Y:S02]  /*fa40*/  SHF.R.S32.HI R92, RZ, 0x1f, R92 ;  /* 0x0000001fff5c7819 */ /* 0x000fe4000001145c */
[----:B------:R-:W-:Y:S02]  /*fa50*/  SHF.R.S32.HI R91, RZ, 0x1f, R91 ;  /* 0x0000001fff5b7819 */ /* 0x000fe4000001145b */
[-C--:B--2---:R-:W-:Y:S02]  /*fa60*/  @!P3 LEA R8, P5, R211, R14.reuse, 0x1 ;  /* 0x0000000ed308b211 */ /* 0x084fe400078a08ff */
[----:B------:R-:W-:Y:S02]  /*fa70*/  @!P2 LEA R10, P4, R15, R14, 0x1 ;  /* 0x0000000e0f0aa211 */ /* 0x000fe400078808ff */
[----:B-1----:R-:W-:Y:S02]  /*fa80*/  @!P3 LEA.HI.X R9, R211, R20, R12, 0x1, P5 ;  /* 0x00000014d309b211 */ /* 0x002fe400028f0c0c */
[----:B------:R-:W-:-:S02]  /*fa90*/  @!P1 LEA R12, P5, R90, R14, 0x1 ;  /* 0x0000000e5a0c9211 */ /* 0x000fc400078a08ff */
[----:B------:R-:W-:Y:S01]  /*faa0*/  @!P2 LEA.HI.X R11, R15, R20, R92, 0x1, P4 ;  /* 0x000000140f0ba211 */ /* 0x000fe200020f0c5c */
[----:B-----5:R3:W-:Y:S01]  /*fab0*/  @!P3 ST.E.128 desc[UR40][R8.64], R4 ;  /* 0x000000040800b985 */ /* 0x0207e2000c101d28 */
[----:B------:R-:W-:Y:S02]  /*fac0*/  SHF.R.S32.HI R88, RZ, 0x1f, R88 ;  /* 0x0000001fff587819 */ /* 0x000fe40000011458 */
[----:B------:R-:W-:Y:S01]  /*fad0*/  @!P0 LEA R14, P4, R48, R14, 0x1 ;  /* 0x0000000e300e8211 */ /* 0x000fe200078808ff */
[----:B------:R3:W-:Y:S01]  /*fae0*/  @!P2 ST.E.128 desc[UR40][R10.64], R36 ;  /* 0x000000240a00a985 */ /* 0x0007e2000c101d28 */
[-C--:B------:R-:W-:Y:S02]  /*faf0*/  @!P1 LEA.HI.X R13, R90, R20.reuse, R91, 0x1, P5 ;  /* 0x000000145a0d9211 */ /* 0x080fe400028f0c5b */
[----:B------:R-:W-:-:S03]  /*fb00*/  @!P0 LEA.HI.X R15, R48, R20, R88, 0x1, P4 ;  /* 0x00000014300f8211 */ /* 0x000fc600020f0c58 */
[----:B------:R3:W-:Y:S04]  /*fb10*/  @!P1 ST.E.128 desc[UR40][R12.64], R56 ;  /* 0x000000380c009985 */ /* 0x0007e8000c101d28 */
[----:B------:R3:W-:Y:S02]  /*fb20*/  @!P0 ST.E.128 desc[UR40][R14.64], R72 ;  /* 0x000000480e008985 */ /* 0x0007e4000c101d28 */
.L_x_9804:
[----:B------:R-:W-:Y:S05]  /*fb30*/  BSYNC B1 ;  /* 0x0000000000017941 */ /* 0x000fea0003800000 */
.L_x_9803:
[----:B------:R-:W-:-:S03]  /*fb40*/  UMOV UR4, 0xffffffff ;  /* 0xffffffff00047882 */ /* 0x000fc60000000000 */
[----:B------:R-:W-:Y:S05]  /*fb50*/  BRA.DIV UR4, `(.L_x_9805) ;  /* 0x000000b6040c7947 */ /* 0x000fea000b800000 */
[----:B-1----:R1:W4:Y:S04]  /*fb60*/  SHFL.IDX PT, R20, R21, 0x1, 0x181f ;  /* 0x00381f0015147f89 */ /* 0x00232800000e0000 */
[----:B--23--:R1:W2:Y:S02]  /*fb70*/  SHFL.IDX PT, R14, R3, 0x1, 0x181f ;  /* 0x00381f00030e7f89 */ /* 0x00c2a400000e0000 */
.L_x_10002:
[----:B-----5:R-:W-:Y:S01]  /*fb80*/  VIADD R5, R89, 0x20 ;  /* 0x0000002059057836 */ /* 0x020fe20000000000 */
[----:B------:R-:W-:Y:S04]  /*fb90*/  BSSY B1, `(.L_x_9806) ;  /* 0x000001e000017945 */ /* 0x000fe80003800000 */
[----:B------:R-:W-:-:S13]  /*fba0*/  ISETP.GE.AND P0, PT, R5, R0, PT ;  /* 0x000000000500720c */ /* 0x000fda0003f06270 */
[----:B------:R-:W-:Y:S05]  /*fbb0*/  @P0 BRA `(.L_x_9807) ;  /* 0x00000000006c0947 */ /* 0x000fea0003800000 */
[C---:B------:R-:W-:Y:S01]  /*fbc0*/  VIADD R10, R211.reuse, 0x40 ;  /* 0x00000040d30a7836 */ /* 0x040fe20000000000 */
        /* <DEDUP_REMOVED lines=9> */
[----:B------:R-:W-:Y:S01]  /*fc60*/  VIADD R13, R211, 0xc0 ;  /* 0x000000c0d30d7836 */ /* 0x000fe20000000000 */
[----:B------:R-:W-:-:S02]  /*fc70*/  SHF.R.S32.HI R8, RZ, 0x1f, R211 ;  /* 0x0000001fff087819 */ /* 0x000fc400000114d3 */
[----:B------:R-:W-:Y:S02]  /*fc80*/  SHF.R.S32.HI R11, RZ, 0x1f, R11 ;  /* 0x0000001fff0b7819 */ /* 0x000fe4000001140b */
[----:B------:R-:W-:Y:S02]  /*fc90*/  SHF.R.S32.HI R36, RZ, 0x1f, R36 ;  /* 0x0000001fff247819 */ /* 0x000fe40000011424 */
[CC--:B--2---:R-:W-:Y:S02]  /*fca0*/  @!P3 LEA R4, P5, R211.reuse, R14.reuse, 0x1 ;  /* 0x0000000ed304b211 */ /* 0x0c4fe400078a08ff */
[----:B------:R-:W-:Y:S02]  /*fcb0*/  @!P2 LEA R6, P4, R10, R14, 0x1 ;  /* 0x0000000e0a06a211 */ /* 0x000fe400078808ff */
[----:B----4-:R-:W-:Y:S02]  /*fcc0*/  @!P3 LEA.HI.X R5, R211, R20, R8, 0x1, P5 ;  /* 0x00000014d305b211 */ /* 0x010fe400028f0c08 */
[----:B------:R-:W-:-:S02]  /*fcd0*/  @!P1 LEA R8, P5, R15, R14, 0x1 ;  /* 0x0000000e0f089211 */ /* 0x000fc400078a08ff */
[----:B------:R-:W-:Y:S01]  /*fce0*/  @!P2 LEA.HI.X R7, R10, R20, R11, 0x1, P4 ;  /* 0x000000140a07a211 */ /* 0x000fe200020f0c0b */
[----:B------:R3:W-:Y:S01]  /*fcf0*/  @!P3 ST.E.128 desc[UR40][R4.64], R24 ;  /* 0x000000180400b985 */ /* 0x0007e2000c101d28 */
[----:B------:R-:W-:Y:S02]  /*fd00*/  SHF.R.S32.HI R13, RZ, 0x1f, R13 ;  /* 0x0000001fff0d7819 */ /* 0x000fe4000001140d */
[C---:B------:R-:W-:Y:S01]  /*fd10*/  @!P0 LEA R10, P4, R12.reuse, R14, 0x1 ;  /* 0x0000000e0c0a8211 */ /* 0x040fe200078808ff */
[----:B------:R3:W-:Y:S01]  /*fd20*/  @!P2 ST.E.128 desc[UR40][R6.64], R40 ;  /* 0x000000280600a985 */ /* 0x0007e2000c101d28 */
[-C--:B------:R-:W-:Y:S02]  /*fd30*/  @!P1 LEA.HI.X R9, R15, R20.reuse, R36, 0x1, P5 ;  /* 0x000000140f099211 */ /* 0x080fe400028f0c24 */
[----:B------:R-:W-:-:S03]  /*fd40*/  @!P0 LEA.HI.X R11, R12, R20, R13, 0x1, P4 ;  /* 0x000000140c0b8211 */ /* 0x000fc600020f0c0d */
[----:B------:R3:W-:Y:S04]  /*fd50*/  @!P1 ST.E.128 desc[UR40][R8.64], R60 ;  /* 0x0000003c08009985 */ /* 0x0007e8000c101d28 */
[----:B------:R3:W-:Y:S02]  /*fd60*/  @!P0 ST.E.128 desc[UR40][R10.64], R76 ;  /* 0x0000004c0a008985 */ /* 0x0007e4000c101d28 */
.L_x_9807:
[----:B------:R-:W-:Y:S05]  /*fd70*/  BSYNC B1 ;  /* 0x0000000000017941 */ /* 0x000fea0003800000 */
.L_x_9806:
[----:B------:R-:W-:-:S03]  /*fd80*/  UMOV UR4, 0xffffffff ;  /* 0xffffffff00047882 */ /* 0x000fc60000000000 */
[----:B------:R-:W-:Y:S05]  /*fd90*/  BRA.DIV UR4, `(.L_x_9808) ;  /* 0x000000b204c47947 */ /* 0x000fea000b800000 */
[----:B----4-:R4:W0:Y:S04]  /*fda0*/  SHFL.IDX PT, R20, R21, 0x2, 0x181f ;  /* 0x00581f0015147f89 */ /* 0x01082800000e0000 */
[----:B--2---:R4:W2:Y:S02]  /*fdb0*/  SHFL.IDX PT, R14, R3, 0x2, 0x181f ;  /* 0x00581f00030e7f89 */ /* 0x0048a400000e0000 */
.L_x_10006:
[----:B---3--:R-:W-:Y:S01]  /*fdc0*/  VIADD R5, R89, 0x40 ;  /* 0x0000004059057836 */ /* 0x008fe20000000000 */
        /* <DEDUP_REMOVED lines=19> */
[----:B0-----:R-:W-:Y:S02]  /*ff00*/  @!P3 LEA.HI.X R5, R211, R20, R8, 0x1, P5 ;  /* 0x00000014d305b211 */ /* 0x001fe400028f0c08 */
        /* <DEDUP_REMOVED lines=10> */
.L_x_9810:
[----:B------:R-:W-:Y:S05]  /*ffb0*/  BSYNC B1 ;  /* 0x0000000000017941 */ /* 0x000fea0003800000 */
.L_x_9809:
[----:B------:R-:W-:-:S03]  /*ffc0*/  UMOV UR4, 0xffffffff ;  /* 0xffffffff00047882 */ /* 0x000fc60000000000 */
[----:B------:R-:W-:Y:S05]  /*ffd0*/  BRA.DIV UR4, `(.L_x_9811) ;  /* 0x000000b2047c7947 */ /* 0x000fea000b800000 */
[----:B---3--:R3:W0:Y:S04]  /*ffe0*/  SHFL.IDX PT, R10, R21, 0x3, 0x181f ;  /* 0x00781f00150a7f89 */ /* 0x00862800000e0000 */
[----:B--2---:R3:W2:Y:S02]  /*fff0*/  SHFL.IDX PT, R14, R3, 0x3, 0x181f ;  /* 0x00781f00030e7f89 */ /* 0x0046a400000e0000 */
.L_x_10010:
[----:B01-34-:R-:W-:-:S05]  /*10000*/  VIADD R3, R89, 0x60 ;  /* 0x0000006059037836 */ /* 0x01bfca0000000000 */
        /* <DEDUP_REMOVED lines=8> */
[----:B------:R-:W-:Y:S01]  /*10090*/  VIADD R12, R211, 0x80 ;  /* 0x00000080d30c7836 */ /* 0x000fe20000000000 */
[----:B------:R-:W-:Y:S02]  /*100a0*/  ISETP.GE.AND P5, PT, R11, UR4, PT ;  /* 0x000000040b007c0c */ /* 0x000fe4000bfa6270 */
[----:B------:R-:W-:Y:S02]  /*100b0*/  SHF.R.S32.HI R20, RZ, 0x1f, R211 ;  /* 0x0000001fff147819 */ /* 0x000fe400000114d3 */
[----:B------:R-:W-:-:S02]  /*100c0*/  SHF.R.S32.HI R15, RZ, 0x1f, R15 ;  /* 0x0000001fff0f7819 */ /* 0x000fc4000001140f */
[----:B------:R-:W-:-:S03]  /*100d0*/  SHF.R.S32.HI R12, RZ, 0x1f, R12 ;  /* 0x0000001fff0c7819 */ /* 0x000fc6000001140c */
[-C--:B--2---:R-:W-:Y:S02]  /*100e0*/  @!P3 LEA R4, P0, R211, R14.reuse, 0x1 ;  /* 0x0000000ed304b211 */ /* 0x084fe400078008ff */
[-C--:B------:R-:W-:Y:S02]  /*100f0*/  @!P4 LEA R6, P1, R13, R14.reuse, 0x1 ;  /* 0x0000000e0d06c211 */ /* 0x080fe400078208ff */
[----:B------:R-:W-:Y:S02]  /*10100*/  @!P5 LEA R8, P2, R11, R14, 0x1 ;  /* 0x0000000e0b08d211 */ /* 0x000fe400078408ff */
[-C--:B------:R-:W-:Y:S02]  /*10110*/  @!P3 LEA.HI.X R5, R211, R10.reuse, R20, 0x1, P0 ;  /* 0x0000000ad305b211 */ /* 0x080fe400000f0c14 */
[-C--:B------:R-:W-:Y:S02]  /*10120*/  @!P4 LEA.HI.X R7, R13, R10.reuse, R15, 0x1, P1 ;  /* 0x0000000a0d07c211 */ /* 0x080fe400008f0c0f */
[----:B------:R-:W-:Y:S01]  /*10130*/  @!P5 LEA.HI.X R9, R11, R10, R12, 0x1, P2 ;  /* 0x0000000a0b09d211 */ /* 0x000fe200010f0c0c */
[----:B------:R0:W-:Y:S01]  /*10140*/  @!P3 ST.E.128 desc[UR40][R4.64], R32 ;  /* 0x000000200400b985 */ /* 0x0001e2000c101d28 */
[----:B------:R-:W-:-:S03]  /*10150*/  VIADD R11, R211, 0xc0 ;  /* 0x000000c0d30b7836 */ /* 0x000fc60000000000 */
[----:B------:R0:W-:Y:S02]  /*10160*/  @!P4 ST.E.128 desc[UR40][R6.64], R52 ;  /* 0x000000340600c985 */ /* 0x0001e4000c101d28 */
[----:B------:R-:W-:Y:S02]  /*10170*/  ISETP.GE.AND P0, PT, R11, UR4, PT ;  /* 0x000000040b007c0c */ /* 0x000fe4000bf06270 */
[----:B------:R0:W-:Y:S11]  /*10180*/  @!P5 ST.E.128 desc[UR40][R8.64], R68 ;  /* 0x000000440800d985 */ /* 0x0001f6000c101d28 */
[----:B------:R-:W-:Y:S05]  /*10190*/  @P0 BRA `(.L_x_9812) ;  /* 0x0000002c00940947 */ /* 0x000fea0003800000 */
[----:B------:R-:W-:Y:S01]  /*101a0*/  VIADD R12, R211, 0xc0 ;  /* 0x000000c0d30c7836 */ /* 0x000fe20000000000 */
[----:B0-----:R-:W-:-:S04]  /*101b0*/  LEA R4, P0, R11, R14, 0x1 ;  /* 0x0000000e0b047211 */ /* 0x001fc800078008ff */
[----:B------:R-:W-:-:S04]  /*101c0*/  SHF.R.S32.HI R12, RZ, 0x1f, R12 ;  /* 0x0000001fff0c7819 */ /* 0x000fc8000001140c */
[----:B------:R-:W-:-:S05]  /*101d0*/  LEA.HI.X R5, R11, R10, R12, 0x1, P0 ;  /* 0x0000000a0b057211 */ /* 0x000fca00000f0c0c */
[----:B------:R0:W-:Y:S01]  /*101e0*/  ST.E.128 desc[UR40][R4.64], R84 ;  /* 0x0000005404007985 */ /* 0x0001e2000c101d28 */
[----:B------:R-:W-:Y:S05]  /*101f0*/  BRA `(.L_x_9812) ;  /* 0x0000002c007c7947 */ /* 0x000fea0003800000 */
.L_x_9801:
[----:B0-----:R-:W0:Y:S01]  /*10200*/  @P1 LDC R10, c[0x0][0xbec] ;  /* 0x0002fb00ff0a1b82 */ /* 0x001e220000000800 */
[----:B------:R-:W-:Y:S01]  /*10210*/  IMAD.MOV.U32 R6, RZ, RZ, R48 ;  /* 0x000000ffff067224 */ /* 0x000fe200078e0030 */
[----:B------:R-:W-:-:S06]  /*10220*/  ULDC.64 UR4, c[0x0][0xb08] ;  /* 0x0002c20000047ab9 */ /* 0x000fcc0000000a00 */
[----:B------:R-:W1:Y:S01]  /*10230*/  @P1 LDC R7, c[0x0][0xbf0] ;  /* 0x0002fc00ff071b82 */ /* 0x000e620000000800 */
[----:B0-----:R-:W-:-:S05]  /*10240*/  @P1 IMAD.HI.U32 R10, R48, R10, RZ ;  /* 0x0000000a300a1227 */ /* 0x001fca00078e00ff */
[----:B-1----:R-:W-:Y:S01]  /*10250*/  @P1 SHF.R.U32.HI R6, RZ, R7, R10 ;  /* 0x00000007ff061219 */ /* 0x002fe2000001160a */
[----:B------:R-:W-:-:S04]  /*10260*/  IMAD R7, R9, UR4, RZ ;  /* 0x0000000409077c24 */ /* 0x000fc8000f8e02ff */
[C---:B------:R-:W-:Y:S02]  /*10270*/  IMAD R7, R8.reuse, UR5, R7 ;  /* 0x0000000508077c24 */ /* 0x040fe4000f8e0207 */
[----:B------:R-:W-:Y:S01]  /*10280*/  IMAD.WIDE.U32 R8, R8, UR4, RZ ;  /* 0x0000000408087c25 */ /* 0x000fe2000f8e00ff */
[----:B------:R-:W-:-:S03]  /*10290*/  ULDC.64 UR4, c[0x0][0xb38] ;  /* 0x0002ce0000047ab9 */ /* 0x000fc60000000a00 */
[----:B------:R-:W-:Y:S01]  /*102a0*/  IMAD.IADD R9, R9, 0x1, R7 ;  /* 0x0000000109097824 */ /* 0x000fe200078e0207 */
[----:B------:R-:W-:Y:S01]  /*102b0*/  SHF.R.S32.HI R7, RZ, 0x1f, R3 ;  /* 0x0000001fff077819 */ /* 0x000fe20000011403 */
[----:B------:R-:W-:-:S04]  /*102c0*/  IMAD.WIDE.U32 R8, R205, UR4, R8 ;  /* 0x00000004cd087c25 */ /* 0x000fc8000f8e0008 */
[----:B------:R-:W-:Y:S01]  /*102d0*/  IMAD R9, R205, UR5, R9 ;  /* 0x00000005cd097c24 */ /* 0x000fe2000f8e0209 */
[----:B------:R-:W-:Y:S02]  /*102e0*/  ULDC.64 UR4, c[0x0][0xb40] ;  /* 0x0002d00000047ab9 */ /* 0x000fe40000000a00 */
[----:B------:R-:W-:Y:S02]  /*102f0*/  IMAD R7, R7, UR4, RZ ;  /* 0x0000000407077c24 */ /* 0x000fe4000f8e02ff */
[----:B------:R-:W-:-:S04]  /*10300*/  IMAD.WIDE.U32 R8, R3, UR4, R8 ;  /* 0x0000000403087c25 */ /* 0x000fc8000f8e0008 */
[----:B------:R-:W-:Y:S01]  /*10310*/  IMAD R7, R3, UR5, R7 ;  /* 0x0000000503077c24 */ /* 0x000fe2000f8e0207 */
[----:B------:R-:W-:Y:S01]  /*10320*/  ULDC.64 UR4, c[0x0][0xb48] ;  /* 0x0002d20000047ab9 */ /* 0x000fe20000000a00 */
[--C-:B------:R-:W-:Y:S02]  /*10330*/  IMAD.MOV R3, RZ, RZ, -R6.reuse ;  /* 0x000000ffff037224 */ /* 0x100fe400078e0a06 */
[----:B------:R-:W-:Y:S01]  /*10340*/  IMAD.IADD R9, R9, 0x1, R7 ;  /* 0x0000000109097824 */ /* 0x000fe200078e0207 */
[----:B------:R-:W-:Y:S01]  /*10350*/  SHF.R.S32.HI R7, RZ, 0x1f, R6 ;  /* 0x0000001fff077819 */ /* 0x000fe20000011406 */
[----:B------:R-:W-:Y:S02]  /*10360*/  IMAD R3, R158, R3, R48 ;  /* 0x000000039e037224 */ /* 0x000fe400078e0230 */
[----:B------:R-:W-:-:S04]  /*10370*/  IMAD.WIDE.U32 R8, R159, UR4, R8 ;  /* 0x000000049f087c25 */ /* 0x000fc8000f8e0008 */
[----:B------:R-:W-:Y:S01]  /*10380*/  IMAD R9, R159, UR5, R9 ;  /* 0x000000059f097c24 */ /* 0x000fe2000f8e0209 */
[----:B------:R-:W-:Y:S02]  /*10390*/  ULDC.64 UR4, c[0x0][0xb30] ;  /* 0x0002cc0000047ab9 */ /* 0x000fe40000000a00 */
[----:B------:R-:W-:Y:S02]  /*103a0*/  IMAD R7, R7, UR4, RZ ;  /* 0x0000000407077c24 */ /* 0x000fe4000f8e02ff */
[----:B------:R-:W-:-:S04]  /*103b0*/  IMAD.WIDE.U32 R8, R6, UR4, R8 ;  /* 0x0000000406087c25 */ /* 0x000fc8000f8e0008 */
[----:B------:R-:W-:Y:S01]  /*103c0*/  IMAD R7, R6, UR5, R7 ;  /* 0x0000000506077c24 */ /* 0x000fe2000f8e0207 */
[----:B------:R-:W-:Y:S01]  /*103d0*/  ULDC.64 UR4, c[0x0][0xb28] ;  /* 0x0002ca0000047ab9 */ /* 0x000fe20000000a00 */
[----:B------:R-:W-:Y:S02]  /*103e0*/  VIADD R6, R19, 0x22820 ;  /* 0x0002282013067836 */ /* 0x000fe40000000000 */
[----:B------:R-:W-:-:S03]  /*103f0*/  IMAD.IADD R9, R9, 0x1, R7 ;  /* 0x0000000109097824 */ /* 0x000fc600078e0207 */
[----:B------:R-:W-:Y:S01]  /*10400*/  PRMT R6, RZ, 0x654, R6 ;  /* 0x00000654ff067816 */ /* 0x000fe20000000006 */
[----:B------:R-:W-:-:S03]  /*10410*/  IMAD.WIDE.U32 R8, R3, UR4, R8 ;  /* 0x0000000403087c25 */ /* 0x000fc6000f8e0008 */
[----:B------:R0:W-:Y:S02]  /*10420*/  SYNCS.ARRIVE.TRANS64.RED.A1T0 RZ, [R6+URZ], RZ ;  /* 0x000000ff06ff79a7 */ /* 0x0001e4000810043f */
[----:B0-----:R-:W-:-:S05]  /*10430*/  SHF.R.S32.HI R6, RZ, 0x1f, R3 ;  /* 0x0000001fff067819 */ /* 0x001fca0000011403 */
[----:B------:R-:W-:-:S04]  /*10440*/  IMAD R6, R6, UR4, RZ ;  /* 0x0000000406067c24 */ /* 0x000fc8000f8e02ff */
[----:B------:R-:W-:Y:S01]  /*10450*/  IMAD R6, R3, UR5, R6 ;  /* 0x0000000503067c24 */ /* 0x000fe2000f8e0206 */
[----:B------:R-:W-:Y:S02]  /*10460*/  ULDC.64 UR4, c[0x0][0xb00] ;  /* 0x0002c00000047ab9 */ /* 0x000fe40000000a00 */
[----:B------:R-:W-:Y:S01]  /*10470*/  LEA R3, P0, R8, UR4, 0x2 ;  /* 0x0000000408037c11 */ /* 0x000fe2000f8010ff */
[----:B------:R-:W-:Y:S01]  /*10480*/  IMAD.IADD R6, R9, 0x1, R6 ;  /* 0x0000000109067824 */ /* 0x000fe200078e0206 */
[----:B------:R-:W-:-:S04]  /*10490*/  UMOV UR4, 0xffffffff ;  /* 0xffffffff00047882 */ /* 0x000fc80000000000 */
[----:B------:R-:W-:Y:S01]  /*104a0*/  LEA.HI.X R10, R8, UR5, R6, 0x2, P0 ;  /* 0x00000005080a7c11 */ /* 0x000fe200080f1406 */
[----:B------:R-:W-:Y:S06]  /*104b0*/  BRA.DIV UR4, `(.L_x_9813) ;  /* 0x000000ae048c7947 */ /* 0x000fec000b800000 */
[----:B------:R0:W1:Y:S04]  /*104c0*/  SHFL.IDX PT, R48, R10, RZ, 0x1c1f ;  /* 0x001c1fff0a307589 */ /* 0x00006800000e0000 */
[----:B------:R0:W2:Y:S02]  /*104d0*/  SHFL.IDX PT, R11, R3, RZ, 0x1c1f ;  /* 0x001c1fff030b7589 */ /* 0x0000a400000e0000 */
.L_x_10013:
[----:B------:R-:W-:Y:S01]  /*104e0*/  ISETP.GE.AND P0, PT, R21, R0, PT ;  /* 0x000000001500720c */ /* 0x000fe20003f06270 */
[----:B------:R-:W-:-:S12]  /*104f0*/  BSSY B1, `(.L_x_9814) ;  /* 0x00000c3000017945 */ /* 0x000fd80003800000 */
[----:B------:R-:W-:Y:S05]  /*10500*/  @P0 BRA `(.L_x_9815) ;  /* 0x0000000c00040947 */ /* 0x000fea0003800000 */
[----:B------:R-:W3:Y:S01]  /*10510*/  LDL R157, [R1+0x44] ;  /* 0x00004400019d7983 */ /* 0x000ee20000100800 */
[----:B------:R-:W-:-:S03]  /*10520*/  ULDC UR4, c[0x0][0xac8] ;  /* 0x0002b20000047ab9 */ /* 0x000fc60000000800 */
[----:B------:R-:W4:Y:S04]  /*10530*/  LDL R12, [R1+0xc0] ;  /* 0x0000c000010c7983 */ /* 0x000f280000100800 */
[----:B------:R-:W5:Y:S04]  /*10540*/  LDL R155, [R1+0x144] ;  /* 0x00014400019b7983 */ /* 0x000f680000100800 */
        /* <DEDUP_REMOVED lines=8> */
[----:B------:R-:W5:Y:S01]  /*105d0*/  LDL R21, [R1+0xa8] ;  /* 0x0000a80001157983 */ /* 0x000f620000100800 */
[----:B---3--:R-:W-:-:S13]  /*105e0*/  ISETP.GE.AND P0, PT, R157, UR4, PT ;  /* 0x000000049d007c0c */ /* 0x008fda000bf06270 */
[----:B--2---:R-:W-:Y:S02]  /*105f0*/  @!P0 IMAD.MOV.U32 R6, RZ, RZ, R11 ;  /* 0x000000ffff068224 */ /* 0x004fe400078e000b */
[----:B-1----:R-:W-:Y:S02]  /*10600*/  @!P0 IMAD.MOV.U32 R7, RZ, RZ, R48 ;  /* 0x000000ffff078224 */ /* 0x002fe400078e0030 */
[----:B------:R-:W-:Y:S02]  /*10610*/  @!P0 IMAD.WIDE R6, R157, 0x4, R6 ;  /* 0x000000049d068825 */ /* 0x000fe400078e0206 */
[----:B------:R-:W2:Y:S04]  /*10620*/  LDL R157, [R1+0x134] ;  /* 0x00013400019d7983 */ /* 0x000ea80000100800 */
[----:B------:R1:W-:Y:S01]  /*10630*/  @!P0 ST.E.64 desc[UR40][R6.64], R152 ;  /* 0x0000009806008985 */ /* 0x0003e2000c101b28 */
[----:B----4-:R-:W-:-:S13]  /*10640*/  ISETP.GE.AND P0, PT, R12, UR4, PT ;  /* 0x000000040c007c0c */ /* 0x010fda000bf06270 */
[C---:B-1----:R-:W-:Y:S01]  /*10650*/  @!P0 LEA R6, P1, R12.reuse, R11, 0x2 ;  /* 0x0000000b0c068211 */ /* 0x042fe200078210ff */
[----:B------:R-:W3:Y:S03]  /*10660*/  LDL R153, [R1+0x12c] ;  /* 0x00012c0001997983 */ /* 0x000ee60000100800 */
[----:B-----5:R-:W-:Y:S01]  /*10670*/  @!P0 LEA.HI.X R7, R12, R48, R155, 0x2, P1 ;  /* 0x000000300c078211 */ /* 0x020fe200008f149b */
[----:B------:R-:W4:Y:S04]  /*10680*/  LDL R152, [R1+0x94] ;  /* 0x0000940001987983 */ /* 0x000f280000100800 */
[----:B------:R-:W5:Y:S04]  /*10690*/  LDL R155, [R1+0x130] ;  /* 0x00013000019b7983 */ /* 0x000f680000100800 */
[----:B------:R1:W-:Y:S01]  /*106a0*/  @!P0 ST.E.64 desc[UR40][R6.64], R28 ;  /* 0x0000001c06008985 */ /* 0x0003e2000c101b28 */
[----:B------:R-:W-:-:S02]  /*106b0*/  ISETP.GE.AND P0, PT, R8, UR4, PT ;  /* 0x0000000408007c0c */ /* 0x000fc4000bf06270 */
[----:B------:R-:W-:Y:S01]  /*106c0*/  ISETP.GE.AND P1, PT, R13, UR4, PT ;  /* 0x000000040d007c0c */ /* 0x000fe2000bf26270 */
[----:B------:R-:W3:Y:S10]  /*106d0*/  LDL R12, [R1+0xa4] ;  /* 0x0000a400010c7983 */ /* 0x000ef40000100800 */
[C---:B-1----:R-:W-:Y:S01]  /*106e0*/  @!P0 LEA R6, P2, R8.reuse, R11, 0x2 ;  /* 0x0000000b08068211 */ /* 0x042fe200078410ff */
[----:B------:R-:W4:Y:S03]  /*106f0*/  LDL R29, [R1+0x9c] ;  /* 0x00009c00011d7983 */ /* 0x000f260000100800 */
[----:B------:R-:W-:Y:S01]  /*10700*/  @!P0 LEA.HI.X R7, R8, R48, R158, 0x2, P2 ;  /* 0x0000003008078211 */ /* 0x000fe200010f149e */
[----:B------:R-:W4:Y:S04]  /*10710*/  LDL R28, [R1+0x11c] ;  /* 0x00011c00011c7983 */ /* 0x000f280000100800 */
[----:B------:R1:W-:Y:S01]  /*10720*/  @!P0 ST.E.64 desc[UR40][R6.64], R32 ;  /* 0x0000002006008985 */ /* 0x0003e2000c101b28 */
[----:B------:R-:W-:-:S03]  /*10730*/  ISETP.GE.AND P0, PT, R9, UR4, PT ;  /* 0x0000000409007c0c */ /* 0x000fc6000bf06270 */
[----:B------:R-:W4:Y:S01]  /*10740*/  LDL R8, [R1+0xa0] ;  /* 0x0000a00001087983 */ /* 0x000f220000100800 */
[----:B-1----:R-:W-:-:S03]  /*10750*/  @!P1 LEA R6, P2, R13, R11, 0x2 ;  /* 0x0000000b0d069211 */ /* 0x002fc600078410ff */
[----:B------:R-:W4:Y:S01]  /*10760*/  LDL R32, [R1+0x88] ;  /* 0x0000880001207983 */ /* 0x000f220000100800 */
[----:B------:R-:W-:-:S03]  /*10770*/  @!P1 LEA.HI.X R7, R13, R48, R15, 0x2, P2 ;  /* 0x000000300d079211 */ /* 0x000fc600010f140f */
[----:B------:R-:W4:Y:S04]  /*10780*/  LDL R33, [R1+0x84] ;  /* 0x0000840001217983 */ /* 0x000f280000100800 */
        /* <DEDUP_REMOVED lines=13> */
[----:B------:R-:W4:Y:S04]  /*10860*/  LDL R41, [R1+0x118] ;  /* 0x0001180001297983 */ /* 0x000f280000100800 */
[----:B------:R-:W4:Y:S01]  /*10870*/  LDL R40, [R1+0x110] ;  /* 0x0001100001287983 */ /* 0x000f220000100800 */
[----:B--2---:R-:W-:-:S05]  /*10880*/  @!P1 LEA.HI.X R7, R156, R48, R157, 0x2, P2 ;  /* 0x000000309c079211 */ /* 0x004fca00010f149d */
[----:B------:R1:W-:Y:S02]  /*10890*/  @!P1 ST.E.64 desc[UR40][R6.64], R44 ;  /* 0x0000002c06009985 */ /* 0x0003e4000c101b28 */
[C---:B-1----:R-:W-:Y:S02]  /*108a0*/  @!P0 LEA R6, P2, R154.reuse, R11, 0x2 ;  /* 0x0000000b9a068211 */ /* 0x042fe400078410ff */
[----:B------:R-:W2:Y:S04]  /*108b0*/  LDL R45, [R1+0x68] ;  /* 0x00006800012d7983 */ /* 0x000ea80000100800 */
[----:B------:R-:W2:Y:S01]  /*108c0*/  LDL R44, [R1+0xe4] ;  /* 0x0000e400012c7983 */ /* 0x000ea20000100800 */
[----:B-----5:R-:W-:-:S05]  /*108d0*/  @!P0 LEA.HI.X R7, R154, R48, R155, 0x2, P2 ;  /* 0x000000309a078211 */ /* 0x020fca00010f149b */
[----:B------:R1:W-:Y:S04]  /*108e0*/  @!P0 ST.E.64 desc[UR40][R6.64], R24 ;  /* 0x0000001806008985 */ /* 0x0003e8000c101b28 */
[----:B-1----:R-:W5:Y:S04]  /*108f0*/  LDL R25, [R1+0x114] ;  /* 0x0001140001197983 */ /* 0x002f680000100800 */
[----:B------:R-:W2:Y:S01]  /*10900*/  LDL R24, [R1+0x10c] ;  /* 0x00010c0001187983 */ /* 0x000ea20000100800 */
[----:B------:R-:W-:Y:S02]  /*10910*/  ISETP.GE.AND P1, PT, R21, UR4, PT ;  /* 0x0000000415007c0c */ /* 0x000fe4000bf26270 */
[----:B---3--:R-:W-:-:S11]  /*10920*/  ISETP.GE.AND P0, PT, R12, UR4, PT ;  /* 0x000000040c007c0c */ /* 0x008fd6000bf06270 */
[----:B------:R-:W-:-:S04]  /*10930*/  @!P1 LEA R6, P2, R21, R11, 0x2 ;  /* 0x0000000b15069211 */ /* 0x000fc800078410ff */
[-C--:B------:R-:W-:Y:S02]  /*10940*/  @!P1 LEA.HI.X R7, R21, R48.reuse, R153, 0x2, P2 ;  /* 0x0000003015079211 */ /* 0x080fe400010f1499 */
[----:B----4-:R-:W-:Y:S01]  /*10950*/  ISETP.GE.AND P3, PT, R29, UR4, PT ;  /* 0x000000041d007c0c */ /* 0x010fe2000bf66270 */
[----:B------:R-:W3:Y:S04]  /*10960*/  LDL R21, [R1+0x7c] ;  /* 0x00007c0001157983 */ /* 0x000ee80000100800 */
[----:B------:R1:W-:Y:S01]  /*10970*/  @!P1 ST.E.64 desc[UR40][R6.64], R52 ;  /* 0x0000003406009985 */ /* 0x0003e2000c101b28 */
[----:B------:R-:W-:Y:S02]  /*10980*/  ISETP.GE.AND P1, PT, R8, UR4, PT ;  /* 0x0000000408007c0c */ /* 0x000fe4000bf26270 */
[C---:B-1----:R-:W-:Y:S01]  /*10990*/  @!P0 LEA R6, P2, R12.reuse, R11, 0x2 ;  /* 0x0000000b0c068211 */ /* 0x042fe200078410ff */
[----:B------:R-:W4:Y:S03]  /*109a0*/  LDL R53, [R1+0x6c] ;  /* 0x00006c0001357983 */ /* 0x000f260000100800 */
[----:B------:R-:W-:Y:S01]  /*109b0*/  @!P0 LEA.HI.X R7, R12, R48, R13, 0x2, P2 ;  /* 0x000000300c078211 */ /* 0x000fe200010f140d */
[----:B------:R-:W4:Y:S04]  /*109c0*/  LDL R52, [R1+0xec] ;  /* 0x0000ec0001347983 */ /* 0x000f280000100800 */
[----:B------:R-:W3:Y:S04]  /*109d0*/  LDL R12, [R1+0x80] ;  /* 0x00008000010c7983 */ /* 0x000ee80000100800 */
[----:B------:R1:W-:Y:S01]  /*109e0*/  @!P0 ST.E.64 desc[UR40][R6.64], R56 ;  /* 0x0000003806008985 */ /* 0x0003e2000c101b28 */
[----:B------:R-:W-:-:S03]  /*109f0*/  ISETP.GE.AND P2, PT, R15, UR4, PT ;  /* 0x000000040f007c0c */ /* 0x000fc6000bf46270 */
[----:B------:R-:W4:Y:S01]  /*10a00*/  LDL R13, [R1+0x78] ;  /* 0x00007800010d7983 */ /* 0x000f220000100800 */
[----:B-1----:R-:W-:-:S03]  /*10a10*/  @!P1 LEA R6, P0, R8, R11, 0x2 ;  /* 0x0000000b08069211 */ /* 0x002fc600078010ff */
[----:B------:R-:W4:Y:S01]  /*10a20*/  LDL R56, [R1+0xf0] ;  /* 0x0000f00001387983 */ /* 0x000f220000100800 */
[----:B------:R-:W-:-:S05]  /*10a30*/  @!P1 LEA.HI.X R7, R8, R48, R9, 0x2, P0 ;  /* 0x0000003008079211 */ /* 0x000fca00000f1409 */
[----:B------:R1:W-:Y:S01]  /*10a40*/  @!P1 ST.E.64 desc[UR40][R6.64], R60 ;  /* 0x0000003c06009985 */ /* 0x0003e2000c101b28 */
[----:B------:R-:W-:Y:S02]  /*10a50*/  ISETP.GE.AND P1, PT, R14, UR4, PT ;  /* 0x000000040e007c0c */ /* 0x000fe4000bf26270 */
[-C--:B------:R-:W-:Y:S02]  /*10a60*/  @!P2 LEA R8, P5, R15, R11.reuse, 0x2 ;  /* 0x0000000b0f08a211 */ /* 0x080fe400078a10ff */
[----:B-1----:R-:W-:-:S04]  /*10a70*/  @!P3 LEA R6, P4, R29, R11, 0x2 ;  /* 0x0000000b1d06b211 */ /* 0x002fc800078810ff */
[-C--:B------:R-:W-:Y:S02]  /*10a80*/  @!P3 LEA.HI.X R7, R29, R48.reuse, R36, 0x2, P4 ;  /* 0x000000301d07b211 */ /* 0x080fe400020f1424 */
[----:B------:R-:W4:Y:S01]  /*10a90*/  LDL R29, [R1+0x104] ;  /* 0x00010400011d7983 */ /* 0x000f220000100800 */
[----:B------:R-:W-:-:S03]  /*10aa0*/  @!P2 LEA.HI.X R9, R15, R48, R28, 0x2, P5 ;  /* 0x000000300f09a211 */ /* 0x000fc600028f141c */
[----:B------:R-:W4:Y:S01]  /*10ab0*/  LDL R36, [R1+0x108] ;  /* 0x0001080001247983 */ /* 0x000f220000100800 */
[----:B------:R-:W-:-:S03]  /*10ac0*/  ISETP.GE.AND P0, PT, R152, UR4, PT ;  /* 0x0000000498007c0c */ /* 0x000fc6000bf06270 */
[----:B------:R-:W-:Y:S04]  /*10ad0*/  @!P3 ST.E.64 desc[UR40][R6.64], R64 ;  /* 0x000000400600b985 */ /* 0x000fe8000c101b28 */
[----:B------:R1:W-:Y:S01]  /*10ae0*/  @!P2 ST.E.64 desc[UR40][R8.64], R68 ;  /* 0x000000440800a985 */ /* 0x0003e2000c101b28 */
[----:B------:R-:W-:-:S03]  /*10af0*/  ISETP.GE.AND P2, PT, R32, UR4, PT ;  /* 0x0000000420007c0c */ /* 0x000fc6000bf46270 */
[----:B------:R-:W4:Y:S04]  /*10b00*/  LDL R28, [R1+0x74] ;  /* 0x00007400011c7983 */ /* 0x000f280000100800 */
[----:B------:R-:W4:Y:S01]  /*10b10*/  LDL R15, [R1+0x70] ;  /* 0x00007000010f7983 */ /* 0x000f220000100800 */
[-C--:B-1----:R-:W-:Y:S02]  /*10b20*/  @!P1 LEA R8, P5, R14, R11.reuse, 0x2 ;  /* 0x0000000b0e089211 */ /* 0x082fe400078a10ff */
[----:B------:R-:W-:-:S04]  /*10b30*/  @!P0 LEA R6, P4, R152, R11, 0x2 ;  /* 0x0000000b98068211 */ /* 0x000fc800078810ff */
[-C--:B------:R-:W-:Y:S02]  /*10b40*/  @!P0 LEA.HI.X R7, R152, R48.reuse, R41, 0x2, P4 ;  /* 0x0000003098078211 */ /* 0x080fe400020f1429 */
[----:B------:R-:W-:Y:S01]  /*10b50*/  ISETP.GE.AND P3, PT, R37, UR4, PT ;  /* 0x0000000425007c0c */ /* 0x000fe2000bf66270 */
[----:B------:R-:W4:Y:S04]  /*10b60*/  LDL R41, [R1+0x60] ;  /* 0x0000600001297983 */ /* 0x000f280000100800 */
[----:B------:R-:W-:Y:S01]  /*10b70*/  @!P0 ST.E.64 desc[UR40][R6.64], R72 ;  /* 0x0000004806008985 */ /* 0x000fe2000c101b28 */
[----:B-----5:R-:W-:-:S03]  /*10b80*/  @!P1 LEA.HI.X R9, R14, R48, R25, 0x2, P5 ;  /* 0x000000300e099211 */ /* 0x020fc600028f1419 */
[----:B------:R-:W5:Y:S04]  /*10b90*/  LDL R14, [R1+0xfc] ;  /* 0x0000fc00010e7983 */ /* 0x000f680000100800 */
[----:B------:R-:W5:Y:S04]  /*10ba0*/  LDL R25, [R1+0x100] ;  /* 0x0001000001197983 */ /* 0x000f680000100800 */
[----:B------:R1:W-:Y:S02]  /*10bb0*/  @!P1 ST.E.64 desc[UR40][R8.64], R76 ;  /* 0x0000004c08009985 */ /* 0x0003e4000c101b28 */
[----:B-1----:R-:W-:-:S04]  /*10bc0*/  @!P2 LEA R8, P5, R32, R11, 0x2 ;  /* 0x0000000b2008a211 */ /* 0x002fc800078a10ff */
[-C--:B--2---:R-:W-:Y:S02]  /*10bd0*/  @!P2 LEA.HI.X R9, R32, R48.reuse, R24, 0x2, P5 ;  /* 0x000000302009a211 */ /* 0x084fe400028f1418 */
[----:B------:R-:W2:Y:S04]  /*10be0*/  LDL R32, [R1+0xf8] ;  /* 0x0000f80001207983 */ /* 0x000ea80000100800 */
[----:B------:R-:W2:Y:S01]  /*10bf0*/  LDL R24, [R1+0xf4] ;  /* 0x0000f40001187983 */ /* 0x000ea20000100800 */
[----:B------:R-:W-:Y:S02]  /*10c00*/  @!P3 LEA R6, P4, R37, R11, 0x2 ;  /* 0x0000000b2506b211 */ /* 0x000fe400078810ff */
[----:B------:R-:W-:Y:S02]  /*10c10*/  ISETP.GE.AND P0, PT, R33, UR4, PT ;  /* 0x0000000421007c0c */ /* 0x000fe4000bf06270 */
[----:B------:R-:W-:-:S02]  /*10c20*/  @!P3 LEA.HI.X R7, R37, R48, R40, 0x2, P4 ;  /* 0x000000302507b211 */ /* 0x000fc400020f1428 */
[----:B------:R-:W2:Y:S01]  /*10c30*/  LDL R37, [R1+0x5c] ;  /* 0x00005c0001257983 */ /* 0x000ea20000100800 */
[----:B---3--:R-:W-:-:S03]  /*10c40*/  ISETP.GE.AND P1, PT, R12, UR4, PT ;  /* 0x000000040c007c0c */ /* 0x008fc6000bf26270 */
[----:B------:R-:W-:Y:S04]  /*10c50*/  @!P3 ST.E.64 desc[UR40][R6.64], R80 ;  /* 0x000000500600b985 */ /* 0x000fe8000c101b28 */
[----:B------:R1:W-:Y:S01]  /*10c60*/  @!P2 ST.E.64 desc[UR40][R8.64], R84 ;  /* 0x000000540800a985 */ /* 0x0003e2000c101b28 */
[----:B----4-:R-:W-:-:S03]  /*10c70*/  ISETP.GE.AND P2, PT, R13, UR4, PT ;  /* 0x000000040d007c0c */ /* 0x010fc6000bf46270 */
[----:B------:R-:W3:Y:S02]  /*10c80*/  LDL R40, [R1+0xe0] ;  /* 0x0000e00001287983 */ /* 0x000ee40000100800 */
[CC--:B-1----:R-:W-:Y:S02]  /*10c90*/  @!P1 LEA R8, P5, R12.reuse, R11.reuse, 0x2 ;  /* 0x0000000b0c089211 */ /* 0x0c2fe400078a10ff */
[----:B------:R-:W-:Y:S02]  /*10ca0*/  @!P0 LEA R6, P4, R33, R11, 0x2 ;  /* 0x0000000b21068211 */ /* 0x000fe400078810ff */
[----:B------:R-:W-:Y:S02]  /*10cb0*/  ISETP.GE.AND P3, PT, R21, UR4, PT ;  /* 0x0000000415007c0c */ /* 0x000fe4000bf66270 */
[-C--:B------:R-:W-:Y:S02]  /*10cc0*/  @!P1 LEA.HI.X R9, R12, R48.reuse, R29, 0x2, P5 ;  /* 0x000000300c099211 */ /* 0x080fe400028f141d */
[----:B------:R-:W4:Y:S01]  /*10cd0*/  LDL R12, [R1+0x64] ;  /* 0x00006400010c7983 */ /* 0x000f220000100800 */
[----:B------:R-:W-:-:S03]  /*10ce0*/  @!P0 LEA.HI.X R7, R33, R48, R36, 0x2, P4 ;  /* 0x0000003021078211 */ /* 0x000fc600020f1424 */
[----:B------:R-:W3:Y:S04]  /*10cf0*/  LDL R33, [R1+0x58] ;  /* 0x0000580001217983 */ /* 0x000ee80000100800 */
[----:B------:R-:W-:Y:S04]  /*10d00*/  @!P0 ST.E.64 desc[UR40][R6.64], R88 ;  /* 0x0000005806008985 */ /* 0x000fe8000c101b28 */
[----:B------:R1:W-:Y:S01]  /*10d10*/  @!P1 ST.E.64 desc[UR40][R8.64], R92 ;  /* 0x0000005c08009985 */ /* 0x0003e2000c101b28 */
[----:B------:R-:W-:-:S03]  /*10d20*/  ISETP.GE.AND P0, PT, R28, UR4, PT ;  /* 0x000000041c007c0c */ /* 0x000fc6000bf06270 */
[----:B------:R-:W3:Y:S04]  /*10d30*/  LDL R29, [R1+0x54] ;  /* 0x00005400011d7983 */ /* 0x000ee80000100800 */
[----:B------:R-:W3:Y:S01]  /*10d40*/  LDL R36, [R1+0xdc] ;  /* 0x0000dc0001247983 */ /* 0x000ee20000100800 */
[-C--:B-1----:R-:W-:Y:S02]  /*10d50*/  @!P2 LEA R8, P5, R13, R11.reuse, 0x2 ;  /* 0x0000000b0d08a211 */ /* 0x082fe400078a10ff */
[----:B------:R-:W-:Y:S02]  /*10d60*/  @!P3 LEA R6, P4, R21, R11, 0x2 ;  /* 0x0000000b1506b211 */ /* 0x000fe400078810ff */
[----:B------:R-:W-:Y:S02]  /*10d70*/  ISETP.GE.AND P1, PT, R15, UR4, PT ;  /* 0x000000040f007c0c */ /* 0x000fe4000bf26270 */
[----:B-----5:R-:W-:-:S02]  /*10d80*/  @!P2 LEA.HI.X R9, R13, R48, R14, 0x2, P5 ;  /* 0x000000300d09a211 */ /* 0x020fc400028f140e */
[----:B------:R-:W5:Y:S04]  /*10d90*/  LDL R13, [R1+0xe8] ;  /* 0x0000e800010d7983 */ /* 0x000f680000100800 */
[----:B------:R-:W5:Y:S01]  /*10da0*/  LDL R14, [R1+0x50] ;  /* 0x00005000010e7983 */ /* 0x000f620000100800 */
[----:B------:R-:W-:-:S03]  /*10db0*/  @!P3 LEA.HI.X R7, R21, R48, R25, 0x2, P4 ;  /* 0x000000301507b211 */ /* 0x000fc600020f1419 */
[----:B------:R-:W5:Y:S04]  /*10dc0*/  LDL R25, [R1+0x4c] ;  /* 0x00004c0001197983 */ /* 0x000f680000100800 */
[----:B------:R-:W5:Y:S04]  /*10dd0*/  LDL R21, [R1+0x48] ;  /* 0x0000480001157983 */ /* 0x000f680000100800 */
[----:B------:R1:W-:Y:S04]  /*10de0*/  @!P3 ST.E.64 desc[UR40][R6.64], R96 ;  /* 0x000000600600b985 */ /* 0x0003e8000c101b28 */
[----:B------:R0:W-:Y:S01]  /*10df0*/  @!P2 ST.E.64 desc[UR40][R8.64], R100 ;  /* 0x000000640800a985 */ /* 0x0001e2000c101b28 */
[----:B-1----:R-:W-:-:S02]  /*10e00*/  @!P0 LEA R6, P5, R28, R11, 0x2 ;  /* 0x0000000b1c068211 */ /* 0x002fc400078a10ff */
[C---:B0-----:R-:W-:Y:S02]  /*10e10*/  @!P1 LEA R8, P2, R15.reuse, R11, 0x2 ;  /* 0x0000000b0f089211 */ /* 0x041fe400078410ff */
[-C--:B--2---:R-:W-:Y:S02]  /*10e20*/  @!P0 LEA.HI.X R7, R28, R48.reuse, R32, 0x2, P5 ;  /* 0x000000301c078211 */ /* 0x084fe400028f1420 */
[----:B------:R-:W-:Y:S01]  /*10e30*/  @!P1 LEA.HI.X R9, R15, R48, R24, 0x2, P2 ;  /* 0x000000300f099211 */ /* 0x000fe200010f1418 */
[----:B------:R-:W2:Y:S04]  /*10e40*/  LDL R32, [R1+0xd8] ;  /* 0x0000d80001207983 */ /* 0x000ea80000100800 */
[----:B------:R-:W2:Y:S04]  /*10e50*/  LDL R15, [R1+0xd4] ;  /* 0x0000d400010f7983 */ /* 0x000ea80000100800 */
[----:B------:R-:W2:Y:S04]  /*10e60*/  LDL R28, [R1+0xd0] ;  /* 0x0000d000011c7983 */ /* 0x000ea80000100800 */
[----:B------:R-:W2:Y:S01]  /*10e70*/  LDL R24, [R1+0xcc] ;  /* 0x0000cc0001187983 */ /* 0x000ea20000100800 */
[----:B------:R-:W-:-:S02]  /*10e80*/  ISETP.GE.AND P3, PT, R53, UR4, PT ;  /* 0x0000000435007c0c */ /* 0x000fc4000bf66270 */
[----:B------:R-:W-:Y:S01]  /*10e90*/  ISETP.GE.AND P4, PT, R45, UR4, PT ;  /* 0x000000042d007c0c */ /* 0x000fe2000bf86270 */
[----:B------:R0:W-:Y:S04]  /*10ea0*/  @!P0 ST.E.64 desc[UR40][R6.64], R104 ;  /* 0x0000006806008985 */ /* 0x0001e8000c101b28 */
[----:B------:R1:W-:Y:S01]  /*10eb0*/  @!P1 ST.E.64 desc[UR40][R8.64], R108 ;  /* 0x0000006c08009985 */ /* 0x0003e2000c101b28 */
[----:B------:R-:W-:-:S05]  /*10ec0*/  ISETP.GE.AND P1, PT, R41, UR4, PT ;  /* 0x0000000429007c0c */ /* 0x000fca000bf26270 */
[-C--:B0-----:R-:W-:Y:S02]  /*10ed0*/  @!P3 LEA R6, P0, R53, R11.reuse, 0x2 ;  /* 0x0000000b3506b211 */ /* 0x081fe400078010ff */
[----:B-1----:R-:W-:Y:S02]  /*10ee0*/  @!P4 LEA R8, P5, R45, R11, 0x2 ;  /* 0x0000000b2d08c211 */ /* 0x002fe400078a10ff */
[-C--:B------:R-:W-:Y:S02]  /*10ef0*/  @!P3 LEA.HI.X R7, R53, R48.reuse, R56, 0x2, P0 ;  /* 0x000000303507b211 */ /* 0x080fe400000f1438 */
[----:B------:R-:W-:Y:S02]  /*10f00*/  ISETP.GE.AND P0, PT, R37, UR4, PT ;  /* 0x0000000425007c0c */ /* 0x000fe4000bf06270 */
[----:B------:R-:W-:Y:S01]  /*10f10*/  @!P4 LEA.HI.X R9, R45, R48, R52, 0x2, P5 ;  /* 0x000000302d09c211 */ /* 0x000fe200028f1434 */
[----:B------:R-:W-:Y:S04]  /*10f20*/  @!P3 ST.E.64 desc[UR40][R6.64], R112 ;  /* 0x000000700600b985 */ /* 0x000fe8000c101b28 */
[----:B------:R0:W-:Y:S01]  /*10f30*/  @!P4 ST.E.64 desc[UR40][R8.64], R116 ;  /* 0x000000740800c985 */ /* 0x0001e2000c101b28 */
[----:B----4-:R-:W-:-:S02]  /*10f40*/  ISETP.GE.AND P2, PT, R12, UR4, PT ;  /* 0x000000040c007c0c */ /* 0x010fc4000bf46270 */
[----:B---3--:R-:W-:Y:S02]  /*10f50*/  ISETP.GE.AND P4, PT, R33, UR4, PT ;  /* 0x0000000421007c0c */ /* 0x008fe4000bf86270 */
[----:B0-----:R-:W-:-:S09]  /*10f60*/  @!P1 LEA R8, P5, R41, R11, 0x2 ;  /* 0x0000000b29089211 */ /* 0x001fd200078a10ff */
[CC--:B------:R-:W-:Y:S02]  /*10f70*/  @!P2 LEA R6, P3, R12.reuse, R11.reuse, 0x2 ;  /* 0x0000000b0c06a211 */ /* 0x0c0fe400078610ff */
[-C--:B------:R-:W-:Y:S02]  /*10f80*/  @!P1 LEA.HI.X R9, R41, R48.reuse, R44, 0x2, P5 ;  /* 0x0000003029099211 */ /* 0x080fe400028f142c */
[----:B-----5:R-:W-:Y:S02]  /*10f90*/  @!P2 LEA.HI.X R7, R12, R48, R13, 0x2, P3 ;  /* 0x000000300c07a211 */ /* 0x020fe400018f140d */
[----:B------:R-:W-:-:S03]  /*10fa0*/  @!P0 LEA R12, P3, R37, R11, 0x2 ;  /* 0x0000000b250c8211 */ /* 0x000fc600078610ff */
[----:B------:R0:W-:Y:S01]  /*10fb0*/  @!P2 ST.E.64 desc[UR40][R6.64], R120 ;  /* 0x000000780600a985 */ /* 0x0001e2000c101b28 */
[----:B------:R-:W-:Y:S02]  /*10fc0*/  ISETP.GE.AND P2, PT, R29, UR4, PT ;  /* 0x000000041d007c0c */ /* 0x000fe4000bf46270 */
        /* <DEDUP_REMOVED lines=10> */
[CC--:B---3--:R-:W-:Y:S02]  /*11070*/  @!P3 LEA R12, P4, R14.reuse, R11.reuse, 0x2 ;  /* 0x0000000b0e0cb211 */ /* 0x0c8fe400078810ff */
[-C--:B--2---:R-:W-:Y:S02]  /*11080*/  @!P2 LEA.HI.X R9, R29, R48.reuse, R32, 0x2, P5 ;  /* 0x000000301d09a211 */ /* 0x084fe400028f1420 */
[-C--:B0-----:R-:W-:Y:S02]  /*11090*/  @!P1 LEA R6, P5, R25, R11.reuse, 0x2 ;  /* 0x0000000b19069211 */ /* 0x081fe400078a10ff */
[-C--:B------:R-:W-:Y:S02]  /*110a0*/  @!P3 LEA.HI.X R13, R14, R48.reuse, R15, 0x2, P4 ;  /* 0x000000300e0db211 */ /* 0x080fe400020f140f */
[----:B------:R-:W-:Y:S02]  /*110b0*/  @!P0 LEA R14, P4, R21, R11, 0x2 ;  /* 0x0000000b150e8211 */ /* 0x000fe400078810ff */
[-C--:B------:R-:W-:Y:S01]  /*110c0*/  @!P1 LEA.HI.X R7, R25, R48.reuse, R28, 0x2, P5 ;  /* 0x0000003019079211 */ /* 0x080fe200028f141c */
[----:B------:R3:W-:Y:S01]  /*110d0*/  @!P2 ST.E.64 desc[UR40][R8.64], R136 ;  /* 0x000000880800a985 */ /* 0x0007e2000c101b28 */
[----:B------:R-:W-:-:S03]  /*110e0*/  @!P0 LEA.HI.X R15, R21, R48, R24, 0x2, P4 ;  /* 0x00000030150f8211 */ /* 0x000fc600020f1418 */
[----:B------:R3:W-:Y:S04]  /*110f0*/  @!P3 ST.E.64 desc[UR40][R12.64], R140 ;  /* 0x0000008c0c00b985 */ /* 0x0007e8000c101b28 */
[----:B------:R3:W-:Y:S04]  /*11100*/  @!P1 ST.E.64 desc[UR40][R6.64], R144 ;  /* 0x0000009006009985 */ /* 0x0007e8000c101b28 */
[----:B------:R3:W-:Y:S02]  /*11110*/  @!P0 ST.E.64 desc[UR40][R14.64], R148 ;  /* 0x000000940e008985 */ /* 0x0007e4000c101b28 */
.L_x_9815:
[----:B------:R-:W-:Y:S05]  /*11120*/  BSYNC B1 ;  /* 0x0000000000017941 */ /* 0x000fea0003800000 */
.L_x_9814:
[----:B------:R-:W-:-:S03]  /*11130*/  UMOV UR4, 0xffffffff ;  /* 0xffffffff00047882 */ /* 0x000fc60000000000 */
[----:B------:R-:W-:Y:S05]  /*11140*/  BRA.DIV UR4, `(.L_x_9816) ;  /* 0x000000a204a07947 */ /* 0x000fea000b800000 */
[----:B0-----:R-:W0:Y:S04]  /*11150*/  SHFL.IDX PT, R10, R10, 0x1, 0x1c1f ;  /* 0x003c1f000a0a7f89 */ /* 0x001e2800000e0000 */
[----:B------:R-:W4:Y:S02]  /*11160*/  SHFL.IDX PT, R3, R3, 0x1, 0x1c1f ;  /* 0x003c1f0003037f89 */ /* 0x000f2400000e0000 */
.L_x_10017:
[----:B------:R-:W-:-:S13]  /*11170*/  ISETP.GE.AND P0, PT, R20, R0, PT ;  /* 0x000000001400720c */ /* 0x000fda0003f06270 */
[----:B------:R-:W-:Y:S05]  /*11180*/  @P0 BRA `(.L_x_9812) ;  /* 0x0000001c00980947 */ /* 0x000fea0003800000 */
[----:B------:R-:W5:Y:S01]  /*11190*/  LDL R60, [R1+0x44] ;  /* 0x00004400013c7983 */ /* 0x000f620000100800 */
[----:B------:R-:W-:-:S03]  /*111a0*/  ULDC UR4, c[0x0][0xac8] ;  /* 0x0002b20000047ab9 */ /* 0x000fc60000000800 */
[----:B------:R-:W4:Y:S04]  /*111b0*/  LDL R73, [R1+0xc0] ;  /* 0x0000c00001497983 */ /* 0x000f280000100800 */
[----:B------:R-:W4:Y:S04]  /*111c0*/  LDL R52, [R1+0x7c] ;  /* 0x00007c0001347983 */ /* 0x000f280000100800 */
[----:B------:R-:W4:Y:S04]  /*111d0*/  LDL R41, [R1+0x70] ;  /* 0x0000700001297983 */ /* 0x000f280000100800 */
[----:B------:R-:W4:Y:S04]  /*111e0*/  LDL R36, [R1+0x68] ;  /* 0x0000680001247983 */ /* 0x000f280000100800 */
        /* <DEDUP_REMOVED lines=32> */
[----:B--2---:R-:W2:Y:S01]  /*113f0*/  LDL R11, [R1+0x48] ;  /* 0x00004800010b7983 */ /* 0x004ea20000100800 */
[----:B-----5:R-:W-:-:S02]  /*11400*/  ISETP.GE.AND P2, PT, R60, UR4, PT ;  /* 0x000000043c007c0c */ /* 0x020fc4000bf46270 */
[----:B----4-:R-:W-:Y:S01]  /*11410*/  ISETP.GE.AND P3, PT, R73, UR4, PT ;  /* 0x0000000449007c0c */ /* 0x010fe2000bf66270 */
[----:B------:R-:W-:Y:S02]  /*11420*/  IMAD.MOV.U32 R57, RZ, RZ, R52 ;  /* 0x000000ffff397224 */ /* 0x000fe400078e0034 */
[----:B------:R-:W-:Y:S02]  /*11430*/  IMAD.MOV.U32 R52, RZ, RZ, R41 ;  /* 0x000000ffff347224 */ /* 0x000fe400078e0029 */
[----:B------:R-:W-:Y:S02]  /*11440*/  IMAD.MOV.U32 R41, RZ, RZ, R36 ;  /* 0x000000ffff297224 */ /* 0x000fe400078e0024 */
[----:B---3--:R-:W-:-:S04]  /*11450*/  IMAD.MOV.U32 R56, RZ, RZ, R7 ;  /* 0x000000ffff387224 */ /* 0x008fc800078e0007 */
[----:B0-----:R-:W-:Y:S02]  /*11460*/  @!P2 IMAD.MOV.U32 R7, RZ, RZ, R10 ;  /* 0x000000ffff07a224 */ /* 0x001fe400078e000a */
[----:B------:R-:W-:Y:S02]  /*11470*/  IMAD.MOV.U32 R36, RZ, RZ, R6 ;  /* 0x000000ffff247224 */ /* 0x000fe400078e0006 */
[----:B------:R-:W-:-:S04]  /*11480*/  @!P2 IMAD.MOV.U32 R6, RZ, RZ, R3 ;  /* 0x000000ffff06a224 */ /* 0x000fc800078e0003 */
[----:B------:R-:W-:-:S04]  /*11490*/  @!P2 IMAD.WIDE R6, R60, 0x4, R6 ;  /* 0x000000043c06a825 */ /* 0x000fc800078e0206 */
[----:B------:R-:W-:Y:S02]  /*114a0*/  IMAD.MOV.U32 R60, RZ, RZ, R57 ;  /* 0x000000ffff3c7224 */ /* 0x000fe400078e0039 */
[----:B------:R-:W-:Y:S01]  /*114b0*/  IMAD.MOV.U32 R57, RZ, RZ, R8 ;  /* 0x000000ffff397224 */ /* 0x000fe200078e0008 */
[C---:B------:R-:W-:Y:S01]  /*114c0*/  @!P3 LEA R8, P4, R73.reuse, R3, 0x2 ;  /* 0x000000034908b211 */ /* 0x040fe200078810ff */
[----:B------:R-:W-:Y:S02]  /*114d0*/  IMAD.MOV.U32 R61, RZ, RZ, R25 ;  /* 0x000000ffff3d7224 */ /* 0x000fe400078e0019 */
[----:B------:R-:W-:Y:S02]  /*114e0*/  IMAD.MOV.U32 R25, RZ, RZ, R15 ;  /* 0x000000ffff197224 */ /* 0x000fe400078e000f */
[----:B------:R-:W-:Y:S01]  /*114f0*/  IMAD.MOV.U32 R15, RZ, RZ, R9 ;  /* 0x000000ffff0f7224 */ /* 0x000fe200078e0009 */
[----:B------:R-:W-:Y:S02]  /*11500*/  @!P3 LEA.HI.X R9, R73, R10, R85, 0x2, P4 ;  /* 0x0000000a4909b211 */ /* 0x000fe400020f1455 */
[----:B------:R-:W3:Y:S01]  /*11510*/  LDL R85, [R1+0x13c] ;  /* 0x00013c0001557983 */ /* 0x000ee20000100800 */
[----:B------:R-:W-:-:S03]  /*11520*/  ISETP.GE.AND P0, PT, R76, UR4, PT ;  /* 0x000000044c007c0c */ /* 0x000fc6000bf06270 */
[----:B------:R-:W4:Y:S04]  /*11530*/  LDL R73, [R1+0x138] ;  /* 0x0001380001497983 */ /* 0x000f280000100800 */
[----:B------:R-:W-:Y:S04]  /*11540*/  @!P2 ST.E.64 desc[UR40][R6.64], R26 ;  /* 0x0000001a0600a985 */ /* 0x000fe8000c101b28 */
[----:B------:R0:W-:Y:S02]  /*11550*/  @!P3 ST.E.64 desc[UR40][R8.64], R30 ;  /* 0x0000001e0800b985 */ /* 0x0001e4000c101b28 */
[----:B0-----:R-:W-:-:S02]  /*11560*/  @!P0 LEA R8, P4, R76, R3, 0x2 ;  /* 0x000000034c088211 */ /* 0x001fc400078810ff */
[----:B------:R-:W-:Y:S02]  /*11570*/  ISETP.GE.AND P1, PT, R64, UR4, PT ;  /* 0x0000000440007c0c */ /* 0x000fe4000bf26270 */
[----:B---3--:R-:W-:Y:S02]  /*11580*/  @!P0 LEA.HI.X R9, R76, R10, R85, 0x2, P4 ;  /* 0x0000000a4c098211 */ /* 0x008fe400020f1455 */
[----:B------:R-:W3:Y:S01]  /*11590*/  LDL R85, [R1+0x134] ;  /* 0x0001340001557983 */ /* 0x000ee20000100800 */
[----:B------:R-:W-:-:S08]  /*115a0*/  ISETP.GE.AND P2, PT, R69, UR4, PT ;  /* 0x0000000445007c0c */ /* 0x000fd0000bf46270 */
[CC--:B------:R-:W-:Y:S01]  /*115b0*/  @!P1 LEA R6, P5, R64.reuse, R3.reuse, 0x2 ;  /* 0x0000000340069211 */ /* 0x0c0fe200078a10ff */
[----:B------:R-:W5:Y:S03]  /*115c0*/  LDL R76, [R1+0x90] ;  /* 0x00009000014c7983 */ /* 0x000f660000100800 */
[----:B------:R-:W-:Y:S02]  /*115d0*/  @!P1 LEA.HI.X R7, R64, R10, R72, 0x2, P5 ;  /* 0x0000000a40079211 */ /* 0x000fe400028f1448 */
[----:B------:R-:W-:Y:S01]  /*115e0*/  ISETP.GE.AND P3, PT, R81, UR4, PT ;  /* 0x0000000451007c0c */ /* 0x000fe2000bf66270 */
[----:B------:R-:W2:Y:S04]  /*115f0*/  LDL R72, [R1+0x94] ;  /* 0x0000940001487983 */ /* 0x000ea80000100800 */
[----:B------:R0:W-:Y:S04]  /*11600*/  @!P1 ST.E.64 desc[UR40][R6.64], R34 ;  /* 0x0000002206009985 */ /* 0x0001e8000c101b28 */
[----:B------:R1:W-:Y:S01]  /*11610*/  @!P0 ST.E.64 desc[UR40][R8.64], R38 ;  /* 0x0000002608008985 */ /* 0x0003e2000c101b28 */
[----:B0-----:R-:W-:-:S04]  /*11620*/  @!P2 LEA R6, P5, R69, R3, 0x2 ;  /* 0x000000034506a211 */ /* 0x001fc800078a10ff */
[----:B----4-:R-:W-:Y:S02]  /*11630*/  @!P2 LEA.HI.X R7, R69, R10, R73, 0x2, P5 ;  /* 0x0000000a4507a211 */ /* 0x010fe400028f1449 */
[----:B------:R-:W4:Y:S01]  /*11640*/  LDL R73, [R1+0x130] ;  /* 0x0001300001497983 */ /* 0x000f220000100800 */
[----:B-1----:R-:W-:Y:S02]  /*11650*/  @!P3 LEA R8, P4, R81, R3, 0x2 ;  /* 0x000000035108b211 */ /* 0x002fe400078810ff */
[----:B------:R-:W-:Y:S01]  /*11660*/  ISETP.GE.AND P1, PT, R65, UR4, PT ;  /* 0x0000000441007c0c */ /* 0x000fe2000bf26270 */
[----:B------:R-:W-:Y:S01]  /*11670*/  IMAD.MOV.U32 R64, RZ, RZ, R60 ;  /* 0x000000ffff407224 */ /* 0x000fe200078e003c */
[----:B------:R0:W-:Y:S01]  /*11680*/  @!P2 ST.E.64 desc[UR40][R6.64], R42 ;  /* 0x0000002a0600a985 */ /* 0x0001e2000c101b28 */
[----:B------:R-:W-:-:S03]  /*11690*/  ISETP.GE.AND P0, PT, R84, UR4, PT ;  /* 0x0000000454007c0c */ /* 0x000fc6000bf06270 */
[----:B------:R-:W5:Y:S01]  /*116a0*/  LDL R69, [R1+0x8c] ;  /* 0x00008c0001457983 */ /* 0x000f620000100800 */
[----:B---3--:R-:W-:-:S03]  /*116b0*/  @!P3 LEA.HI.X R9, R81, R10, R85, 0x2, P4 ;  /* 0x0000000a5109b211 */ /* 0x008fc600020f1455 */
[----:B------:R-:W3:Y:S04]  /*116c0*/  LDL R60, [R1+0x98] ;  /* 0x00009800013c7983 */ /* 0x000ee80000100800 */
[----:B------:R-:W2:Y:S01]  /*116d0*/  LDL R81, [R1+0x128] ;  /* 0x0001280001517983 */ /* 0x000ea20000100800 */
[----:B------:R-:W-:Y:S02]  /*116e0*/  ISETP.GE.AND P2, PT, R77, UR4, PT ;  /* 0x000000044d007c0c */ /* 0x000fe4000bf46270 */
[C---:B0-----:R-:W-:Y:S01]  /*116f0*/  @!P1 LEA R6, P5, R65.reuse, R3, 0x2 ;  /* 0x0000000341069211 */ /* 0x041fe200078a10ff */
[----:B------:R-:W5:Y:S04]  /*11700*/  LDL R85, [R1+0x12c] ;  /* 0x00012c0001557983 */ /* 0x000f680000100800 */
[----:B------:R0:W-:Y:S01]  /*11710*/  @!P3 ST.E.64 desc[UR40][R8.64], R46 ;  /* 0x0000002e0800b985 */ /* 0x0001e2000c101b28 */
[----:B----4-:R-:W-:-:S02]  /*11720*/  @!P1 LEA.HI.X R7, R65, R10, R73, 0x2, P5 ;  /* 0x0000000a41079211 */ /* 0x010fc400028f1449 */
[----:B0-----:R-:W-:Y:S02]  /*11730*/  @!P0 LEA R8, P4, R84, R3, 0x2 ;  /* 0x0000000354088211 */ /* 0x001fe400078810ff */
[----:B------:R-:W-:Y:S01]  /*11740*/  ISETP.GE.AND P3, PT, R80, UR4, PT ;  /* 0x0000000450007c0c */ /* 0x000fe2000bf66270 */
[----:B------:R0:W-:Y:S01]  /*11750*/  @!P1 ST.E.64 desc[UR40][R6.64], R4 ;  /* 0x0000000406009985 */ /* 0x0001e2000c101b28 */
[----:B------:R-:W-:-:S03]  /*11760*/  IMAD.MOV.U32 R65, RZ, RZ, R61 ;  /* 0x000000ffff417224 */ /* 0x000fc600078e003d */
[----:B------:R-:W4:Y:S01]  /*11770*/  LDL R73, [R1+0x88] ;  /* 0x0000880001497983 */ /* 0x000f220000100800 */
[----:B0-----:R-:W-:-:S03]  /*11780*/  @!P2 LEA R4, P5, R77, R3, 0x2 ;  /* 0x000000034d04a211 */ /* 0x001fc600078a10ff */
[----:B------:R-:W4:Y:S01]  /*11790*/  LDL R61, [R1+0x84] ;  /* 0x00008400013d7983 */ /* 0x000f220000100800 */
[----:B--2---:R-:W-:-:S03]  /*117a0*/  @!P2 LEA.HI.X R5, R77, R10, R81, 0x2, P5 ;  /* 0x0000000a4d05a211 */ /* 0x004fc600028f1451 */
[----:B------:R-:W2:Y:S01]  /*117b0*/  LDL R77, [R1+0x120] ;  /* 0x00012000014d7983 */ /* 0x000ea20000100800 */
[----:B------:R-:W-:Y:S02]  /*117c0*/  ISETP.GE.AND P1, PT, R68, UR4, PT ;  /* 0x0000000444007c0c */ /* 0x000fe4000bf26270 */
[----:B-----5:R-:W-:Y:S01]  /*117d0*/  @!P0 LEA.HI.X R9, R84, R10, R85, 0x2, P4 ;  /* 0x0000000a54098211 */ /* 0x020fe200020f1455 */
[----:B------:R-:W5:Y:S04]  /*117e0*/  LDL R81, [R1+0x124] ;  /* 0x0001240001517983 */ /* 0x000f680000100800 */
[----:B------:R-:W-:Y:S04]  /*117f0*/  @!P0 ST.E.64 desc[UR40][R8.64], R54 ;  /* 0x0000003608008985 */ /* 0x000fe8000c101b28 */
[----:B------:R0:W-:Y:S02]  /*11800*/  @!P2 ST.E.64 desc[UR40][R4.64], R58 ;  /* 0x0000003a0400a985 */ /* 0x0001e4000c101b28 */
[----:B0-----:R-:W-:-:S04]  /*11810*/  @!P1 LEA R4, P5, R68, R3, 0x2 ;  /* 0x0000000344049211 */ /* 0x001fc800078a10ff */
[-C--:B--2---:R-:W-:Y:S02]  /*11820*/  @!P1 LEA.HI.X R5, R68, R10.reuse, R77, 0x2, P5 ;  /* 0x0000000a44059211 */ /* 0x084fe400028f144d */
[----:B------:R-:W2:Y:S01]  /*11830*/  LDL R77, [R1+0x118] ;  /* 0x00011800014d7983 */ /* 0x000ea20000100800 */
[----:B------:R-:W-:Y:S02]  /*11840*/  ISETP.GE.AND P2, PT, R72, UR4, PT ;  /* 0x0000000448007c0c */ /* 0x000fe4000bf46270 */
[CC--:B------:R-:W-:Y:S01]  /*11850*/  @!P3 LEA R6, P4, R80.reuse, R3.reuse, 0x2 ;  /* 0x000000035006b211 */ /* 0x0c0fe200078810ff */
[----:B------:R-:W4:Y:S03]  /*11860*/  LDL R68, [R1+0x80] ;  /* 0x0000800001447983 */ /* 0x000f260000100800 */
[----:B-----5:R-:W-:Y:S02]  /*11870*/  @!P3 LEA.HI.X R7, R80, R10, R81, 0x2, P4 ;  /* 0x0000000a5007b211 */ /* 0x020fe400020f1451 */
[----:B------:R-:W5:Y:S04]  /*11880*/  LDL R80, [R1+0x11c] ;  /* 0x00011c0001507983 */ /* 0x000f680000100800 */
[----:B------:R-:W-:Y:S04]  /*11890*/  @!P3 ST.E.64 desc[UR40][R6.64], R62 ;  /* 0x0000003e0600b985 */ /* 0x000fe8000c101b28 */
[----:B------:R0:W-:Y:S02]  /*118a0*/  @!P1 ST.E.64 desc[UR40][R4.64], R66 ;  /* 0x0000004204009985 */ /* 0x0001e4000c101b28 */
[----:B0-----:R-:W-:-:S04]  /*118b0*/  @!P2 LEA R4, P5, R72, R3, 0x2 ;  /* 0x000000034804a211 */ /* 0x001fc800078a10ff */
[----:B--2---:R-:W-:Y:S02]  /*118c0*/  @!P2 LEA.HI.X R5, R72, R10, R77, 0x2, P5 ;  /* 0x0000000a4805a211 */ /* 0x004fe400028f144d */
[----:B------:R-:W2:Y:S01]  /*118d0*/  LDL R72, [R1+0x110] ;  /* 0x0001100001487983 */ /* 0x000ea20000100800 */
[----:B---3--:R-:W-:-:S03]  /*118e0*/  ISETP.GE.AND P0, PT, R60, UR4, PT ;  /* 0x000000043c007c0c */ /* 0x008fc6000bf06270 */
[----:B------:R-:W3:Y:S01]  /*118f0*/  LDL R77, [R1+0x114] ;  /* 0x00011400014d7983 */ /* 0x000ee20000100800 */
[----:B------:R-:W-:-:S09]  /*11900*/  ISETP.GE.AND P1, PT, R69, UR4, PT ;  /* 0x0000000445007c0c */ /* 0x000fd2000bf26270 */
[----:B------:R-:W-:-:S04]  /*11910*/  @!P0 LEA R6, P4, R60, R3, 0x2 ;  /* 0x000000033c068211 */ /* 0x000fc800078810ff */
[----:B-----5:R-:W-:Y:S02]  /*11920*/  @!P0 LEA.HI.X R7, R60, R10, R80, 0x2, P4 ;  /* 0x0000000a3c078211 */ /* 0x020fe400020f1450 */
[----:B------:R-:W-:Y:S01]  /*11930*/  ISETP.GE.AND P3, PT, R76, UR4, PT ;  /* 0x000000044c007c0c */ /* 0x000fe2000bf66270 */
[----:B------:R-:W5:Y:S04]  /*11940*/  LDL R60, [R1+0x78] ;  /* 0x00007800013c7983 */ /* 0x000f680000100800 */
[----:B------:R-:W-:Y:S04]  /*11950*/  @!P0 ST.E.64 desc[UR40][R6.64], R70 ;  /* 0x0000004606008985 */ /* 0x000fe8000c101b28 */
[----:B------:R0:W-:Y:S02]  /*11960*/  @!P2 ST.E.64 desc[UR40][R4.64], R74 ;  /* 0x0000004a0400a985 */ /* 0x0001e4000c101b28 */
[----:B0-----:R-:W-:-:S04]  /*11970*/  @!P1 LEA R4, P5, R69, R3, 0x2 ;  /* 0x0000000345049211 */ /* 0x001fc800078a10ff */
[-C--:B--2---:R-:W-:Y:S02]  /*11980*/  @!P1 LEA.HI.X R5, R69, R10.reuse, R72, 0x2, P5 ;  /* 0x0000000a45059211 */ /* 0x084fe400028f1448 */
[----:B------:R-:W2:Y:S01]  /*11990*/  LDL R72, [R1+0x108] ;  /* 0x0001080001487983 */ /* 0x000ea20000100800 */
[C---:B------:R-:W-:Y:S02]  /*119a0*/  @!P3 LEA R6, P4, R76.reuse, R3, 0x2 ;  /* 0x000000034c06b211 */ /* 0x040fe400078810ff */
[----:B----4-:R-:W-:Y:S01]  /*119b0*/  ISETP.GE.AND P2, PT, R61, UR4, PT ;  /* 0x000000043d007c0c */ /* 0x010fe2000bf46270 */
[----:B------:R-:W4:Y:S01]  /*119c0*/  LDL R69, [R1+0x104] ;  /* 0x0001040001457983 */ /* 0x000f220000100800 */
[----:B---3--:R-:W-:-:S03]  /*119d0*/  @!P3 LEA.HI.X R7, R76, R10, R77, 0x2, P4 ;  /* 0x0000000a4c07b211 */ /* 0x008fc600020f144d */
[----:B------:R-:W3:Y:S04]  /*119e0*/  LDL R76, [R1+0x10c] ;  /* 0x00010c00014c7983 */ /* 0x000ee80000100800 */
[----:B------:R-:W-:Y:S04]  /*119f0*/  @!P3 ST.E.64 desc[UR40][R6.64], R78 ;  /* 0x0000004e0600b985 */ /* 0x000fe8000c101b28 */
[----:B------:R0:W-:Y:S02]  /*11a00*/  @!P1 ST.E.64 desc[UR40][R4.64], R82 ;  /* 0x0000005204009985 */ /* 0x0001e4000c101b28 */
[----:B0-----:R-:W-:-:S02]  /*11a10*/  @!P2 LEA R4, P5, R61, R3, 0x2 ;  /* 0x000000033d04a211 */ /* 0x001fc400078a10ff */
[----:B------:R-:W-:Y:S02]  /*11a20*/  ISETP.GE.AND P0, PT, R73, UR4, PT ;  /* 0x0000000449007c0c */ /* 0x000fe4000bf06270 */
[----:B--2---:R-:W-:Y:S02]  /*11a30*/  @!P2 LEA.HI.X R5, R61, R10, R72, 0x2, P5 ;  /* 0x0000000a3d05a211 */ /* 0x004fe400028f1448 */
[----:B------:R-:W2:Y:S01]  /*11a40*/  LDL R61, [R1+0xfc] ;  /* 0x0000fc00013d7983 */ /* 0x000ea20000100800 */
[----:B------:R-:W-:-:S08]  /*11a50*/  ISETP.GE.AND P3, PT, R68, UR4, PT ;  /* 0x0000000444007c0c */ /* 0x000fd0000bf66270 */
[C---:B------:R-:W-:Y:S02]  /*11a60*/  @!P0 LEA R6, P4, R73.reuse, R3, 0x2 ;  /* 0x0000000349068211 */ /* 0x040fe400078810ff */
[----:B------:R-:W-:Y:S02]  /*11a70*/  ISETP.GE.AND P1, PT, R64, UR4, PT ;  /* 0x0000000440007c0c */ /* 0x000fe4000bf26270 */
[----:B---3--:R-:W-:-:S05]  /*11a80*/  @!P0 LEA.HI.X R7, R73, R10, R76, 0x2, P4 ;  /* 0x0000000a49078211 */ /* 0x008fca00020f144c */
[----:B------:R0:W-:Y:S01]  /*11a90*/  @!P0 ST.E.64 desc[UR40][R6.64], R86 ;  /* 0x0000005606008985 */ /* 0x0001e2000c101b28 */
[----:B-----5:R-:W-:-:S03]  /*11aa0*/  ISETP.GE.AND P0, PT, R60, UR4, PT ;  /* 0x000000043c007c0c */ /* 0x020fc6000bf06270 */
[----:B------:R1:W-:Y:S01]  /*11ab0*/  @!P2 ST.E.64 desc[UR40][R4.64], R90 ;  /* 0x0000005a0400a985 */ /* 0x0003e2000c101b28 */
[----:B------:R-:W-:Y:S02]  /*11ac0*/  ISETP.GE.AND P2, PT, R56, UR4, PT ;  /* 0x0000000438007c0c */ /* 0x000fe4000bf46270 */
[-C--:B0-----:R-:W-:Y:S02]  /*11ad0*/  @!P3 LEA R6, P4, R68, R3.reuse, 0x2 ;  /* 0x000000034406b211 */ /* 0x081fe400078810ff */
[----:B-1----:R-:W-:Y:S02]  /*11ae0*/  @!P1 LEA R4, P5, R64, R3, 0x2 ;  /* 0x0000000340049211 */ /* 0x002fe400078a10ff */
[-C--:B----4-:R-:W-:Y:S02]  /*11af0*/  @!P3 LEA.HI.X R7, R68, R10.reuse, R69, 0x2, P4 ;  /* 0x0000000a4407b211 */ /* 0x090fe400020f1445 */
[----:B------:R-:W-:Y:S02]  /*11b00*/  @!P1 LEA.HI.X R5, R64, R10, R65, 0x2, P5 ;  /* 0x0000000a40059211 */ /* 0x000fe400028f1441 */
[----:B------:R-:W-:Y:S01]  /*11b10*/  ISETP.GE.AND P4, PT, R52, UR4, PT ;  /* 0x0000000434007c0c */ /* 0x000fe2000bf86270 */
[----:B------:R0:W-:Y:S01]  /*11b20*/  @!P3 ST.E.64 desc[UR40][R6.64], R94 ;  /* 0x0000005e0600b985 */ /* 0x0001e2000c101b28 */
[----:B------:R-:W-:-:S03]  /*11b30*/  ISETP.GE.AND P3, PT, R45, UR4, PT ;  /* 0x000000042d007c0c */ /* 0x000fc6000bf66270 */
[----:B------:R1:W-:Y:S01]  /*11b40*/  @!P1 ST.E.64 desc[UR40][R4.64], R98 ;  /* 0x0000006204009985 */ /* 0x0003e2000c101b28 */
[-C--:B0-----:R-:W-:Y:S02]  /*11b50*/  @!P0 LEA R6, P5, R60, R3.reuse, 0x2 ;  /* 0x000000033c068211 */ /* 0x081fe400078a10ff */
[----:B-1----:R-:W-:-:S04]  /*11b60*/  @!P2 LEA R4, P1, R56, R3, 0x2 ;  /* 0x000000033804a211 */ /* 0x002fc800078210ff */
[-C--:B------:R-:W-:Y:S02]  /*11b70*/  @!P2 LEA.HI.X R5, R56, R10.reuse, R57, 0x2, P1 ;  /* 0x0000000a3805a211 */ /* 0x080fe400008f1439 */
[----:B------:R-:W-:Y:S02]  /*11b80*/  ISETP.GE.AND P1, PT, R41, UR4, PT ;  /* 0x0000000429007c0c */ /* 0x000fe4000bf26270 */
[----:B--2---:R-:W-:-:S05]  /*11b90*/  @!P0 LEA.HI.X R7, R60, R10, R61, 0x2, P5 ;  /* 0x0000000a3c078211 */ /* 0x004fca00028f143d */
[----:B------:R0:W-:Y:S04]  /*11ba0*/  @!P0 ST.E.64 desc[UR40][R6.64], R102 ;  /* 0x0000006606008985 */ /* 0x0001e8000c101b28 */
[----:B------:R1:W-:Y:S01]  /*11bb0*/  @!P2 ST.E.64 desc[UR40][R4.64], R106 ;  /* 0x0000006a0400a985 */ /* 0x0003e2000c101b28 */
[----:B------:R-:W-:Y:S02]  /*11bc0*/  ISETP.GE.AND P2, PT, R37, UR4, PT ;  /* 0x0000000425007c0c */ /* 0x000fe4000bf46270 */
[CC--:B0-----:R-:W-:Y:S02]  /*11bd0*/  @!P4 LEA R6, P0, R52.reuse, R3.reuse, 0x2 ;  /* 0x000000033406c211 */ /* 0x0c1fe400078010ff */
[----:B-1----:R-:W-:Y:S02]  /*11be0*/  @!P3 LEA R4, P5, R45, R3, 0x2 ;  /* 0x000000032d04b211 */ /* 0x002fe400078a10ff */
[----:B------:R-:W-:-:S02]  /*11bf0*/  @!P4 LEA.HI.X R7, R52, R10, R53, 0x2, P0 ;  /* 0x0000000a3407c211 */ /* 0x000fc400000f1435 */
[----:B------:R-:W-:Y:S02]  /*11c00*/  ISETP.GE.AND P0, PT, R33, UR4, PT ;  /* 0x0000000421007c0c */ /* 0x000fe4000bf06270 */
[----:B------:R-:W-:Y:S01]  /*11c10*/  @!P3 LEA.HI.X R5, R45, R10, R48, 0x2, P5 ;  /* 0x0000000a2d05b211 */ /* 0x000fe200028f1430 */
[----:B------:R0:W-:Y:S04]  /*11c20*/  @!P4 ST.E.64 desc[UR40][R6.64], R110 ;  /* 0x0000006e0600c985 */ /* 0x0001e8000c101b28 */
[----:B------:R1:W-:Y:S01]  /*11c30*/  @!P3 ST.E.64 desc[UR40][R4.64], R114 ;  /* 0x000000720400b985 */ /* 0x0003e2000c101b28 */
[----:B------:R-:W-:Y:S02]  /*11c40*/  ISETP.GE.AND P3, PT, R29, UR4, PT ;  /* 0x000000041d007c0c */ /* 0x000fe4000bf66270 */
[----:B0-----:R-:W-:-:S02]  /*11c50*/  @!P1 LEA R6, P4, R41, R3, 0x2 ;  /* 0x0000000329069211 */ /* 0x001fc400078810ff */
[-C--:B-1----:R-:W-:Y:S02]  /*11c60*/  @!P2 LEA R4, P5, R37, R3.reuse, 0x2 ;  /* 0x000000032504a211 */ /* 0x082fe400078a10ff */
[-C--:B------:R-:W-:Y:S02]  /*11c70*/  @!P1 LEA.HI.X R7, R41, R10.reuse, R44, 0x2, P4 ;  /* 0x0000000a29079211 */ /* 0x080fe400020f142c */
[----:B------:R-:W-:Y:S02]  /*11c80*/  @!P0 LEA R8, P4, R33, R3, 0x2 ;  /* 0x0000000321088211 */ /* 0x000fe400078810ff */
[-C--:B------:R-:W-:Y:S01]  /*11c90*/  @!P2 LEA.HI.X R5, R37, R10.reuse, R40, 0x2, P5 ;  /* 0x0000000a2505a211 */ /* 0x080fe200028f1428 */
[----:B------:R-:W-:Y:S01]  /*11ca0*/  @!P1 ST.E.64 desc[UR40][R6.64], R118 ;  /* 0x0000007606009985 */ /* 0x000fe2000c101b28 */
[----:B------:R-:W-:Y:S02]  /*11cb0*/  ISETP.GE.AND P1, PT, R25, UR4, PT ;  /* 0x0000000419007c0c */ /* 0x000fe4000bf26270 */
[----:B------:R-:W-:-:S02]  /*11cc0*/  @!P0 LEA.HI.X R9, R33, R10, R36, 0x2, P4 ;  /* 0x0000000a21098211 */ /* 0x000fc400020f1424 */
[----:B------:R-:W-:Y:S01]  /*11cd0*/  ISETP.GE.AND P4, PT, R12, UR4, PT ;  /* 0x000000040c007c0c */ /* 0x000fe2000bf86270 */
[----:B------:R0:W-:Y:S01]  /*11ce0*/  @!P2 ST.E.64 desc[UR40][R4.64], R122 ;  /* 0x0000007a0400a985 */ /* 0x0001e2000c101b28 */
[----:B------:R-:W-:-:S03]  /*11cf0*/  ISETP.GE.AND P2, PT, R21, UR4, PT ;  /* 0x0000000415007c0c */ /* 0x000fc6000bf46270 */
[----:B------:R1:W-:Y:S01]  /*11d00*/  @!P0 ST.E.64 desc[UR40][R8.64], R126 ;  /* 0x0000007e08008985 */ /* 0x0003e2000c101b28 */
[----:B------:R-:W-:Y:S02]  /*11d10*/  ISETP.GE.AND P0, PT, R14, UR4, PT ;  /* 0x000000040e007c0c */ /* 0x000fe4000bf06270 */
[----:B0-----:R-:W-:-:S04]  /*11d20*/  @!P3 LEA R4, P5, R29, R3, 0x2 ;  /* 0x000000031d04b211 */ /* 0x001fc800078a10ff */
[----:B------:R-:W-:Y:S02]  /*11d30*/  @!P3 LEA.HI.X R5, R29, R10, R32, 0x2, P5 ;  /* 0x0000000a1d05b211 */ /* 0x000fe400028f1420 */
[----:B------:R-:W-:-:S03]  /*11d40*/  @!P1 LEA R6, P5, R25, R3, 0x2 ;  /* 0x0000000319069211 */ /* 0x000fc600078a10ff */
[----:B------:R0:W-:Y:S01]  /*11d50*/  @!P3 ST.E.64 desc[UR40][R4.64], R130 ;  /* 0x000000820400b985 */ /* 0x0001e2000c101b28 */
[----:B------:R-:W-:Y:S02]  /*11d60*/  @!P1 LEA.HI.X R7, R25, R10, R28, 0x2, P5 ;  /* 0x0000000a19079211 */ /* 0x000fe400028f141c */
[-C--:B-1----:R-:W-:Y:S02]  /*11d70*/  @!P2 LEA R8, P5, R21, R3.reuse, 0x2 ;  /* 0x000000031508a211 */ /* 0x082fe400078a10ff */
[----:B0-----:R-:W-:-:S04]  /*11d80*/  @!P4 LEA R4, P3, R12, R3, 0x2 ;  /* 0x000000030c04c211 */ /* 0x001fc800078610ff */
[-C--:B------:R-:W-:Y:S02]  /*11d90*/  @!P4 LEA.HI.X R5, R12, R10.reuse, R13, 0x2, P3 ;  /* 0x0000000a0c05c211 */ /* 0x080fe400018f140d */
[C---:B------:R-:W-:Y:S02]  /*11da0*/  @!P0 LEA R12, P3, R14.reuse, R3, 0x2 ;  /* 0x000000030e0c8211 */ /* 0x040fe400078610ff */
[-C--:B------:R-:W-:Y:S02]  /*11db0*/  @!P2 LEA.HI.X R9, R21, R10.reuse, R24, 0x2, P5 ;  /* 0x0000000a1509a211 */ /* 0x080fe400028f1418 */
[----:B------:R-:W-:Y:S01]  /*11dc0*/  @!P0 LEA.HI.X R13, R14, R10, R15, 0x2, P3 ;  /* 0x0000000a0e0d8211 */ /* 0x000fe200018f140f */
[----:B------:R0:W-:Y:S04]  /*11dd0*/  @!P1 ST.E.64 desc[UR40][R6.64], R134 ;  /* 0x0000008606009985 */ /* 0x0001e8000c101b28 */
[----:B------:R0:W-:Y:S04]  /*11de0*/  @!P4 ST.E.64 desc[UR40][R4.64], R138 ;  /* 0x0000008a0400c985 */ /* 0x0001e8000c101b28 */
[----:B------:R0:W-:Y:S04]  /*11df0*/  @!P2 ST.E.64 desc[UR40][R8.64], R142 ;  /* 0x0000008e0800a985 */ /* 0x0001e8000c101b28 */
[----:B------:R0:W-:Y:S01]  /*11e00*/  @!P0 ST.E.64 desc[UR40][R12.64], R146 ;  /* 0x000000920c008985 */ /* 0x0001e2000c101b28 */
[----:B------:R-:W-:-:S13]  /*11e10*/  ISETP.GE.AND P0, PT, R11, UR4, PT ;  /* 0x000000040b007c0c */ /* 0x000fda000bf06270 */
[----:B0-----:R-:W-:Y:S05]  /*11e20*/  @P0 BRA `(.L_x_9812) ;  /* 0x0000001000700947 */ /* 0x001fea0003800000 */
[----:B------:R-:W2:Y:S01]  /*11e30*/  LDL R14, [R1+0xcc] ;  /* 0x0000cc00010e7983 */ /* 0x000ea20000100800 */
[----:B------:R-:W-:-:S04]  /*11e40*/  LEA R4, P0, R11, R3, 0x2 ;  /* 0x000000030b047211 */ /* 0x000fc800078010ff */
[----:B--2---:R-:W-:-:S05]  /*11e50*/  LEA.HI.X R5, R11, R10, R14, 0x2, P0 ;  /* 0x0000000a0b057211 */ /* 0x004fca00000f140e */
[----:B------:R0:W-:Y:S01]  /*11e60*/  ST.E.64 desc[UR40][R4.64], R150 ;  /* 0x0000009604007985 */ /* 0x0001e2000c101b28 */
[----:B------:R-:W-:Y:S05]  /*11e70*/  BRA `(.L_x_9812) ;  /* 0x00000010005c7947 */ /* 0x000fea0003800000 */
.L_x_9799:
[----:B------:R-:W3:Y:S01]  /*11e80*/  LDL.LU R6, [R1+0x30] ;  /* 0x0000300001067983 */ /* 0x000ee20000300800 */
[----:B------:R-:W-:Y:S01]  /*11e90*/  ULDC.64 UR6, c[0x0][0xc08] ;  /* 0x0003020000067ab9 */ /* 0x000fe20000000a00 */
[----:B------:R-:W-:Y:S02]  /*11ea0*/  ULDC.64 UR4, c[0x0][0xc00] ;  /* 0x0003000000047ab9 */ /* 0x000fe40000000a00 */
[----:B------:R-:W2:Y:S04]  /*11eb0*/  LDL.LU R0, [R1+0x34] ;  /* 0x0000340001007983 */ /* 0x000ea80000300800 */
[----:B------:R-:W4:Y:S01]  /*11ec0*/  LDL R8, [R1+0x28] ;  /* 0x0000280001087983 */ /* 0x000f220000100800 */
[----:B------:R-:W-:Y:S01]  /*11ed0*/  ISETP.NE.U32.AND P1, PT, RZ, UR6, PT ;  /* 0x00000006ff007c0c */ /* 0x000fe2000bf25070 */
[----:B------:R-:W-:Y:S01]  /*11ee0*/  IMAD.MOV.U32 R3, RZ, RZ, RZ ;  /* 0x000000ffff037224 */ /* 0x000fe200078e00ff */
[----:B------:R-:W-:-:S02]  /*11ef0*/  ISETP.NE.U32.AND P0, PT, RZ, UR4, PT ;  /* 0x00000004ff007c0c */ /* 0x000fc4000bf05070 */
[----:B------:R-:W-:Y:S02]  /*11f00*/  ISETP.NE.AND.EX P1, PT, RZ, UR7, PT, P1 ;  /* 0x00000007ff007c0c */ /* 0x000fe4000bf25310 */
[----:B------:R-:W-:Y:S02]  /*11f10*/  ISETP.NE.AND.EX P0, PT, RZ, UR5, PT, P0 ;  /* 0x00000005ff007c0c */ /* 0x000fe4000bf05300 */
[----:B---3--:R-:W-:Y:S01]  /*11f20*/  IADD3 R4, P2, R6, UR4, RZ ;  /* 0x0000000406047c10 */ /* 0x008fe2000ff5e0ff */
[----:B------:R-:W-:-:S03]  /*11f30*/  ULDC UR4, c[0x0][0xa88] ;  /* 0x0002a20000047ab9 */ /* 0x000fc60000000800 */
[----:B--2---:R-:W-:-:S05]  /*11f40*/  IADD3.X R5, R0, UR5, RZ, P2, !PT ;  /* 0x0000000500057c10 */ /* 0x004fca00097fe4ff */
[----:B------:R-:W-:Y:S01]  /*11f50*/  @P1 IADD3 R6, P2, R6, UR6, RZ ;  /* 0x0000000606061c10 */ /* 0x000fe2000ff5e0ff */
[----:B------:R-:W-:Y:S01]  /*11f60*/  IMAD.U32 R21, RZ, RZ, UR4 ;  /* 0x00000004ff157e24 */ /* 0x000fe2000f8e00ff */
[----:B------:R2:W5:Y:S02]  /*11f70*/  @P0 LDG.E R3, desc[UR40][R4.64] ;  /* 0x0000002804030981 */ /* 0x000564000c1e1900 */
[----:B------:R-:W-:-:S05]  /*11f80*/  @P1 IADD3.X R7, R0, UR7, RZ, P2, !PT ;  /* 0x0000000700071c10 */ /* 0x000fca00097fe4ff */
[----:B------:R2:W5:Y:S01]  /*11f90*/  @P1 LDG.E R21, desc[UR40][R6.64] ;  /* 0x0000002806151981 */ /* 0x000562000c1e1900 */
[----:B----4-:R-:W-:Y:S01]  /*11fa0*/  ISETP.NE.AND P2, PT, R8, RZ, PT ;  /* 0x000000ff0800720c */ /* 0x010fe20003f45270 */
[----:B------:R-:W3:-:S12]  /*11fb0*/  S2R R0, SR_TID.X ;  /* 0x0000000000007919 */ /* 0x000ed80000002100 */
[----:B------:R-:W4:Y:S01]  /*11fc0*/  @!P2 LDC R8, c[0x0][0xad4] ;  /* 0x0002b500ff08ab82 */ /* 0x000f220000000800 */
[----:B---3--:R-:W-:Y:S01]  /*11fd0*/  VIADD R30, R0, 0xffffff80 ;  /* 0xffffff80001e7836 */ /* 0x008fe20000000000 */
[----:B----4-:R2:W-:Y:S01]  /*11fe0*/  @!P2 STL [R1+0x28], R8 ;  /* 0x000028080100a387 */ /* 0x0105e20000100800 */
[----:B------:R-:W-:-:S03]  /*11ff0*/  ISETP.GT.AND P2, PT, R8, 0x1, PT ;  /* 0x000000010800780c */ /* 0x000fc60003f44270 */
[----:B------:R-:W-:Y:S01]  /*12000*/  ISETP.GT.AND P3, PT, R30, 0x7f, PT ;  /* 0x0000007f1e00780c */ /* 0x000fe20003f64270 */
[----:B------:R-:W-:-:S12]  /*12010*/  @P1 BRA `(.L_x_9817) ;  /* 0x0000000000101947 */ /* 0x000fd80003800000 */
[----:B------:R-:W-:Y:S05]  /*12020*/  @!P0 BRA `(.L_x_9817) ;  /* 0x00000000000c8947 */ /* 0x000fea0003800000 */
[----:B------:R-:W3:Y:S04]  /*12030*/  LDG.E R0, desc[UR40][R4.64] ;  /* 0x0000002804007981 */ /* 0x000ee8000c1e1900 */
[----:B-----5:R-:W3:Y:S02]  /*12040*/  LDG.E R21, desc[UR40][R4.64+0x4] ;  /* 0x0000042804157981 */ /* 0x020ee4000c1e1900 */
[----:B---3--:R-:W-:-:S07]  /*12050*/  IMAD.IADD R21, R21, 0x1, -R0 ;  /* 0x0000000115157824 */ /* 0x008fce00078e0a00 */
.L_x_9817:
        /* <DEDUP_REMOVED lines=8> */
[----:B------:R-:W3:Y:S01]  /*120e0*/  LDC R28, c[0x0][0xbe8] ;  /* 0x0002fa00ff1c7b82 */ /* 0x000ee20000000800 */
[----:B------:R-:W2:Y:S02]  /*120f0*/  S2R R0, SR_TID.X ;  /* 0x0000000000007919 */ /* 0x000ea40000002100 */
[----:B--2---:R-:W-:Y:S02]  /*12100*/  IMAD R0, R4, 0x80, R0 ;  /* 0x0000008004007824 */ /* 0x004fe400078e0200 */
[----:B---3--:R-:W-:Y:S02]  /*12110*/  IMAD R4, R21, R28, RZ ;  /* 0x0000001c15047224 */ /* 0x008fe400078e02ff */
[----:B------:R-:W-:-:S05]  /*12120*/  VIADD R33, R0, 0xffffff80 ;  /* 0xffffff8000217836 */ /* 0x000fca0000000000 */
[----:B------:R-:W-:-:S13]  /*12130*/  ISETP.GE.AND P0, PT, R33, R4, PT ;  /* 0x000000042100720c */ /* 0x000fda0003f06270 */
[----:B------:R-:W-:Y:S05]  /*12140*/  @P0 BRA `(.L_x_9819) ;  /* 0x0000000000b00947 */ /* 0x000fea0003800000 */
[----:B------:R-:W2:Y:S01]  /*12150*/  LDL.LU R32, [R1+0x40] ;  /* 0x0000400001207983 */ /* 0x000ea20000300800 */
[----:B------:R-:W-:Y:S01]  /*12160*/  IMAD.MOV.U32 R20, RZ, RZ, 0x9b8 ;  /* 0x000009b8ff147424 */ /* 0x000fe200078e00ff */
[----:B------:R-:W-:Y:S01]  /*12170*/  ISETP.GT.AND P0, PT, R8, 0x1, PT ;  /* 0x000000010800780c */ /* 0x000fe20003f04270 */
[----:B------:R-:W3:Y:S01]  /*12180*/  LDC.64 R10, c[0x0][0xba8] ;  /* 0x0002ea00ff0a7b82 */ /* 0x000ee20000000a00 */
[----:B------:R-:W-:Y:S01]  /*12190*/  ISETP.NE.AND P1, PT, R28, 0x1, PT ;  /* 0x000000011c00780c */ /* 0x000fe20003f25270 */
[----:B------:R-:W-:Y:S01]  /*121a0*/  IMAD.MOV.U32 R25, RZ, RZ, R33 ;  /* 0x000000ffff197224 */ /* 0x000fe200078e0021 */
[----:B------:R-:W-:-:S05]  /*121b0*/  SEL R20, R20, 0x978, P0 ;  /* 0x0000097814147807 */ /* 0x000fca0000000000 */
[----:B------:R-:W4:Y:S08]  /*121c0*/  LDC.64 R4, c[0x0][R20+0x220] ;  /* 0x0000880014047b82 */ /* 0x000f300000000a00 */
[----:B------:R-:W5:Y:S08]  /*121d0*/  LDC.64 R12, c[0x0][R20+0x218] ;  /* 0x00008600140c7b82 */ /* 0x000f700000000a00 */
[----:B------:R-:W0:Y:S08]  /*121e0*/  LDC.64 R6, c[0x0][R20+0x228] ;  /* 0x00008a0014067b82 */ /* 0x000e300000000a00 */
[----:B------:R-:W1:Y:S08]  /*121f0*/  @P1 LDC R0, c[0x0][0xbec] ;  /* 0x0002fb00ff001b82 */ /* 0x000e700000000800 */
[----:B------:R-:W0:Y:S08]  /*12200*/  LDC.64 R8, c[0x0][R20+0x210] ;  /* 0x0000840014087b82 */ /* 0x000e300000000a00 */
[----:B------:R-:W0:Y:S01]  /*12210*/  @P1 LDC R29, c[0x0][0xbf0] ;  /* 0x0002fc00ff1d1b82 */ /* 0x000e220000000800 */
[----:B-1----:R-:W-:-:S07]  /*12220*/  @P1 IMAD.HI.U32 R0, R33, R0, RZ ;  /* 0x0000000021001227 */ /* 0x002fce00078e00ff */
[----:B---3--:R-:W1:Y:S01]  /*12230*/  @!P0 LDC R10, c[0x0][0xb50] ;  /* 0x0002d400ff0a8b82 */ /* 0x008e620000000800 */
[-C--:B----4-:R-:W-:Y:S02]  /*12240*/  IMAD R5, R5, R31.reuse, RZ ;  /* 0x0000001f05057224 */ /* 0x090fe400078e02ff */
[----:B------:R-:W-:-:S05]  /*12250*/  IMAD.WIDE.U32 R14, R4, R31, RZ ;  /* 0x0000001f040e7225 */ /* 0x000fca00078e00ff */
[----:B------:R-:W3:Y:S01]  /*12260*/  @!P0 LDC R11, c[0x0][0xb54] ;  /* 0x0002d500ff0b8b82 */ /* 0x000ee20000000800 */
[-C--:B-----5:R-:W-:Y:S02]  /*12270*/  IMAD R27, R13, R205.reuse, RZ ;  /* 0x000000cd0d1b7224 */ /* 0x0a0fe400078e02ff */
[----:B------:R-:W-:Y:S01]  /*12280*/  IMAD.WIDE.U32 R12, R12, R205, RZ ;  /* 0x000000cd0c0c7225 */ /* 0x000fe200078e00ff */
[----:B0-----:R-:W-:-:S03]  /*12290*/  @P1 SHF.R.U32.HI R25, RZ, R29, R0 ;  /* 0x0000001dff191219 */ /* 0x001fc60000011600 */
        /* <DEDUP_REMOVED lines=18> */
[----:B-1----:R-:W-:Y:S01]  /*123c0*/  LEA R10, P0, R6, R10, 0x2 ;  /* 0x0000000a060a7211 */ /* 0x002fe200078010ff */
[----:B------:R-:W-:Y:S02]  /*123d0*/  IMAD.MOV.U32 R5, RZ, RZ, -0x800000 ;  /* 0xff800000ff057424 */ /* 0x000fe400078e00ff */
[----:B------:R-:W-:-:S05]  /*123e0*/  IMAD.IADD R0, R7, 0x1, R13 ;  /* 0x0000000107007824 */ /* 0x000fca00078e020d */
[----:B---3--:R-:W-:-:S05]  /*123f0*/  LEA.HI.X R11, R6, R11, R0, 0x2, P0 ;  /* 0x0000000b060b7211 */ /* 0x008fca00000f1400 */
[----:B------:R2:W-:Y:S02]  /*12400*/  STG.E desc[UR40][R10.64], R5 ;  /* 0x000000050a007986 */ /* 0x0005e4000c101928 */
.L_x_9819:
[----:B------:R-:W-:Y:S05]  /*12410*/  BSYNC B1 ;  /* 0x0000000000017941 */ /* 0x000fea0003800000 */
.L_x_9818:
[----:B------:R-:W-:Y:S05]  /*12420*/  @P2 BRA `(.L_x_9812) ;  /* 0x0000000800f02947 */ /* 0x000fea0003800000 */
[----:B------:R-:W3:Y:S01]  /*12430*/  LDL R27, [R1+0x3c] ;  /* 0x00003c00011b7983 */ /* 0x000ee20000100800 */
[----:B------:R-:W4:Y:S01]  /*12440*/  LDC R8, c[0x0][0xbe8] ;  /* 0x0002fa00ff087b82 */ /* 0x000f220000000800 */
[----:B--2---:R-:W-:Y:S01]  /*12450*/  SHF.R.S32.HI R5, RZ, 0x1f, R30 ;  /* 0x0000001fff057819 */ /* 0x004fe2000001141e */
[----:B------:R-:W-:Y:S01]  /*12460*/  ULDC.64 UR4, c[0x0][0xaa0] ;  /* 0x0002a80000047ab9 */ /* 0x000fe20000000a00 */
[----:B------:R-:W-:Y:S01]  /*12470*/  ULDC.64 UR6, c[0x0][0xaf0] ;  /* 0x0002bc0000067ab9 */ /* 0x000fe20000000a00 */
[----:B------:R-:W-:Y:S01]  /*12480*/  IMAD R0, R24, UR4, RZ ;  /* 0x0000000418007c24 */ /* 0x000fe2000f8e02ff */
[----:B------:R-:W-:Y:S01]  /*12490*/  LEA.HI R6, R5, R30, RZ, 0x3 ;  /* 0x0000001e05067211 */ /* 0x000fe200078f18ff */
[----:B------:R-:W-:-:S03]  /*124a0*/  IMAD.WIDE.U32 R4, R3, UR4, RZ ;  /* 0x0000000403047c25 */ /* 0x000fc6000f8e00ff */
[----:B------:R-:W-:Y:S01]  /*124b0*/  LOP3.LUT R9, R6, 0xfffffff8, RZ, 0xc0, !PT ;  /* 0xfffffff806097812 */ /* 0x000fe200078ec0ff */
[----:B------:R-:W-:Y:S01]  /*124c0*/  IMAD R7, R3, UR5, R0 ;  /* 0x0000000503077c24 */ /* 0x000fe2000f8e0200 */
[----:B------:R-:W-:Y:S01]  /*124d0*/  SHF.R.S32.HI R25, RZ, 0x3, R6 ;  /* 0x00000003ff197819 */ /* 0x000fe20000011406 */
[----:B------:R-:W-:Y:S01]  /*124e0*/  ULDC.64 UR4, c[0x0][0xae8] ;  /* 0x0002ba0000047ab9 */ /* 0x000fe20000000a00 */
[----:B------:R-:W-:Y:S02]  /*124f0*/  IMAD R6, R26, UR6, RZ ;  /* 0x000000061a067c24 */ /* 0x000fe4000f8e02ff */
[----:B------:R-:W-:Y:S02]  /*12500*/  IMAD.IADD R0, R30, 0x1, -R9 ;  /* 0x000000011e007824 */ /* 0x000fe400078e0a09 */
[----:B------:R-:W-:Y:S02]  /*12510*/  IMAD.IADD R5, R5, 0x1, R7 ;  /* 0x0000000105057824 */ /* 0x000fe400078e0207 */
[----:B------:R-:W-:-:S02]  /*12520*/  IMAD R0, R0, 0x20, R25 ;  /* 0x0000002000007824 */ /* 0x000fc400078e0219 */
[----:B------:R-:W-:Y:S01]  /*12530*/  IMAD.WIDE.U32 R4, R205, UR4, R4 ;  /* 0x00000004cd047c25 */ /* 0x000fe2000f8e0004 */
[----:B----4-:R-:W-:-:S03]  /*12540*/  ISETP.NE.AND P0, PT, R8, 0x1, PT ;  /* 0x000000010800780c */ /* 0x010fc60003f05270 */
[----:B------:R-:W-:Y:S01]  /*12550*/  IMAD R5, R205, UR5, R5 ;  /* 0x00000005cd057c24 */ /* 0x000fe2000f8e0205 */
[----:B------:R-:W-:Y:S01]  /*12560*/  ULDC.64 UR4, c[0x0][0xae0] ;  /* 0x0002b80000047ab9 */ /* 0x000fe20000000a00 */
[C---:B------:R-:W-:Y:S02]  /*12570*/  IMAD R7, R31.reuse, UR7, R6 ;  /* 0x000000071f077c24 */ /* 0x040fe4000f8e0206 */
[----:B------:R-:W-:-:S04]  /*12580*/  IMAD.WIDE.U32 R4, R31, UR6, R4 ;  /* 0x000000061f047c25 */ /* 0x000fc8000f8e0004 */
[----:B------:R-:W-:Y:S02]  /*12590*/  IMAD.IADD R5, R5, 0x1, R7 ;  /* 0x0000000105057824 */ /* 0x000fe400078e0207 */
[----:B------:R-:W2:Y:S08]  /*125a0*/  @P0 LDC R10, c[0x0][0xbec] ;  /* 0x0002fb00ff0a0b82 */ /* 0x000eb00000000800 */
[----:B------:R-:W4:Y:S01]  /*125b0*/  @P0 LDC R11, c[0x0][0xbf0] ;  /* 0x0002fc00ff0b0b82 */ /* 0x000f220000000800 */
[----:B---3--:R-:W-:-:S04]  /*125c0*/  IMAD R9, R27, 0x80, R0 ;  /* 0x000000801b097824 */ /* 0x008fc800078e0200 */
[----:B--2---:R-:W-:-:S04]  /*125d0*/  @P0 IMAD.HI.U32 R0, R9, R10, RZ ;  /* 0x0000000a09000227 */ /* 0x004fc800078e00ff */
[----:B------:R-:W-:Y:S01]  /*125e0*/  IMAD.MOV.U32 R3, RZ, RZ, R9 ;  /* 0x000000ffff037224 */ /* 0x000fe200078e0009 */
[----:B----4-:R-:W-:-:S04]  /*125f0*/  @P0 SHF.R.U32.HI R3, RZ, R11, R0 ;  /* 0x0000000bff030219 */ /* 0x010fc80000011600 */
        /* <DEDUP_REMOVED lines=15> */
[----:B------:R-:W-:-:S04]  /*126f0*/  UMOV UR4, 0xffffffff ;  /* 0xffffffff00047882 */ /* 0x000fc80000000000 */
[----:B------:R-:W-:Y:S01]  /*12700*/  LEA.HI.X R20, R4, UR5, R5, 0x1, P0 ;  /* 0x0000000504147c11 */ /* 0x000fe200080f0c05 */
[----:B------:R-:W-:Y:S06]  /*12710*/  BRA.DIV UR4, `(.L_x_9820) ;  /* 0x0000008e04787947 */ /* 0x000fec000b800000 */
[----:B------:R2:W3:Y:S04]  /*12720*/  SHFL.IDX PT, R0, R20, RZ, 0x181f ;  /* 0x00181fff14007589 */ /* 0x0004e800000e0000 */
[----:B------:R2:W4:Y:S02]  /*12730*/  SHFL.IDX PT, R14, R3, RZ, 0x181f ;  /* 0x00181fff030e7589 */ /* 0x00052400000e0000 */
.L_x_10020:
[----:B------:R-:W-:Y:S01]  /*12740*/  IMAD R21, R21, R8, RZ ;  /* 0x0000000815157224 */ /* 0x000fe200078e02ff */
[----:B------:R-:W-:Y:S01]  /*12750*/  BSSY B1, `(.L_x_9821) ;  /* 0x000001f000017945 */ /* 0x000fe20003800000 */
[----:B------:R-:W-:-:S05]  /*12760*/  IMAD R24, R27, 0x80, R25 ;  /* 0x000000801b187824 */ /* 0x000fca00078e0219 */
        /* <DEDUP_REMOVED lines=17> */
[----:B------:R-:W-:Y:S02]  /*12880*/  @!P2 LEA R6, P4, R10, R14, 0x1 ;  /* 0x0000000e0a06a211 */ /* 0x000fe400078808ff */
[----:B---3--:R-:W-:Y:S02]  /*12890*/  @!P3 LEA.HI.X R5, R211, R0, R9, 0x1, P5 ;  /* 0x00000000d305b211 */ /* 0x008fe400028f0c09 */
[----:B------:R-:W-:-:S02]  /*128a0*/  @!P1 LEA R8, P5, R15, R14, 0x1 ;  /* 0x0000000e0f089211 */ /* 0x000fc400078a08ff */
[----:B------:R-:W-:Y:S01]  /*128b0*/  @!P2 LEA.HI.X R7, R10, R0, R11, 0x1, P4 ;  /* 0x000000000a07a211 */ /* 0x000fe200020f0c0b */
[----:B------:R3:W-:Y:S01]  /*128c0*/  @!P3 ST.E.128 desc[UR40][R4.64], RZ ;  /* 0x000000ff0400b985 */ /* 0x0007e2000c101d28 */
[----:B------:R-:W-:Y:S02]  /*128d0*/  SHF.R.S32.HI R13, RZ, 0x1f, R13 ;  /* 0x0000001fff0d7819 */ /* 0x000fe4000001140d */
[C---:B------:R-:W-:Y:S01]  /*128e0*/  @!P0 LEA R10, P4, R12.reuse, R14, 0x1 ;  /* 0x0000000e0c0a8211 */ /* 0x040fe200078808ff */
[----:B------:R3:W-:Y:S01]  /*128f0*/  @!P2 ST.E.128 desc[UR40][R6.64], RZ ;  /* 0x000000ff0600a985 */ /* 0x0007e2000c101d28 */
[-C--:B------:R-:W-:Y:S02]  /*12900*/  @!P1 LEA.HI.X R9, R15, R0.reuse, R26, 0x1, P5 ;  /* 0x000000000f099211 */ /* 0x080fe400028f0c1a */
[----:B------:R-:W-:-:S03]  /*12910*/  @!P0 LEA.HI.X R11, R12, R0, R13, 0x1, P4 ;  /* 0x000000000c0b8211 */ /* 0x000fc600020f0c0d */
[----:B------:R3:W-:Y:S04]  /*12920*/  @!P1 ST.E.128 desc[UR40][R8.64], RZ ;  /* 0x000000ff08009985 */ /* 0x0007e8000c101d28 */
[----:B------:R3:W-:Y:S02]  /*12930*/  @!P0 ST.E.128 desc[UR40][R10.64], RZ ;  /* 0x000000ff0a008985 */ /* 0x0007e4000c101d28 */
.L_x_9822:
[----:B------:R-:W-:Y:S05]  /*12940*/  BSYNC B1 ;  /* 0x0000000000017941 */ /* 0x000fea0003800000 */
.L_x_9821:
[----:B------:R-:W-:-:S03]  /*12950*/  UMOV UR4, 0xffffffff ;  /* 0xffffffff00047882 */ /* 0x000fc60000000000 */
[----:B------:R-:W-:Y:S05]  /*12960*/  BRA.DIV UR4, `(.L_x_9823) ;  /* 0x0000008e04187947 */ /* 0x000fea000b800000 */
[----:B---3--:R3:W0:Y:S04]  /*12970*/  SHFL.IDX PT, R0, R20, 0x1, 0x181f ;  /* 0x00381f0014007f89 */ /* 0x00862800000e0000 */
[----:B----4-:R3:W4:Y:S02]  /*12980*/  SHFL.IDX PT, R14, R3, 0x1, 0x181f ;  /* 0x00381f00030e7f89 */ /* 0x01072400000e0000 */
.L_x_10024:
[----:B------:R-:W-:Y:S01]  /*12990*/  VIADD R4, R24, 0x20 ;  /* 0x0000002018047836 */ /* 0x000fe20000000000 */
        /* <DEDUP_REMOVED lines=19> */
[----:B0-----:R-:W-:Y:S02]  /*12ad0*/  @!P3 LEA.HI.X R5, R211, R0, R8, 0x1, P5 ;  /* 0x00000000d305b211 */ /* 0x001fe400028f0c08 */
        /* <DEDUP_REMOVED lines=10> */
.L_x_9825:
[----:B------:R-:W-:Y:S05]  /*12b80*/  BSYNC B1 ;  /* 0x0000000000017941 */ /* 0x000fea0003800000 */
.L_x_9824:
[----:B------:R-:W-:-:S03]  /*12b90*/  UMOV UR4, 0xffffffff ;  /* 0xffffffff00047882 */ /* 0x000fc60000000000 */
[----:B------:R-:W-:Y:S05]  /*12ba0*/  BRA.DIV UR4, `(.L_x_9826) ;  /* 0x0000008a04d07947 */ /* 0x000fea000b800000 */
[----:B0-----:R0:W0:Y:S04]  /*12bb0*/  SHFL.IDX PT, R0, R20, 0x2, 0x181f ;  /* 0x00581f0014007f89 */ /* 0x00102800000e0000 */
[----:B----4-:R4:W0:Y:S02]  /*12bc0*/  SHFL.IDX PT, R14, R3, 0x2, 0x181f ;  /* 0x00581f00030e7f89 */ /* 0x01082400000e0000 */
.L_x_10028:
        /* <DEDUP_REMOVED lines=18> */
[CC--:B0-----:R-:W-:Y:S02]  /*12cf0*/  @!P3 LEA R4, P5, R211.reuse, R14.reuse, 0x1 ;  /* 0x0000000ed304b211 */ /* 0x0c1fe400078a08ff */
[----:B------:R-:W-:Y:S02]  /*12d00*/  @!P2 LEA R6, P4, R10, R14, 0x1 ;  /* 0x0000000e0a06a211 */ /* 0x000fe400078808ff */
[----:B------:R-:W-:Y:S02]  /*12d10*/  @!P3 LEA.HI.X R5, R211, R0, R8, 0x1, P5 ;  /* 0x00000000d305b211 */ /* 0x000fe400028f0c08 */
        /* <DEDUP_REMOVED lines=10> */
.L_x_9828:
[----:B------:R-:W-:Y:S05]  /*12dc0*/  BSYNC B1 ;  /* 0x0000000000017941 */ /* 0x000fea0003800000 */
.L_x_9827:
[----:B------:R-:W-:-:S03]  /*12dd0*/  UMOV UR4, 0xffffffff ;  /* 0xffffffff00047882 */ /* 0x000fc60000000000 */
[----:B------:R-:W-:Y:S05]  /*12de0*/  BRA.DIV UR4, `(.L_x_9829) ;  /* 0x0000008a04887947 */ /* 0x000fea000b800000 */
[----:B0-----:R0:W0:Y:S04]  /*12df0*/  SHFL.IDX PT, R0, R20, 0x3, 0x181f ;  /* 0x00781f0014007f89 */ /* 0x00102800000e0000 */
[----:B------:R0:W0:Y:S02]  /*12e00*/  SHFL.IDX PT, R14, R3, 0x3, 0x181f ;  /* 0x00781f00030e7f89 */ /* 0x00002400000e0000 */
.L_x_10032:
[----:B0-234-:R-:W-:-:S05]  /*12e10*/  VIADD R3, R24, 0x60 ;  /* 0x0000006018037836 */ /* 0x01dfca0000000000 */
        /* <DEDUP_REMOVED lines=16> */
[CC--:B------:R-:W-:Y:S02]  /*12f20*/  @!P3 LEA R4, P5, R211.reuse, R14.reuse, 0x1 ;  /* 0x0000000ed304b211 */ /* 0x0c0fe400078a08ff */
        /* <DEDUP_REMOVED lines=12> */
.L_x_9812:
[----:B------:R-:W-:Y:S05]  /*12ff0*/  BSYNC B0 ;  /* 0x0000000000007941 */ /* 0x000fea0003800000 */
.L_x_9798:
[----:B------:R-:W-:Y:S02]  /*13000*/  ULDC UR4, c[0x0][0xc3c] ;  /* 0x00030f0000047ab9 */ /* 0x000fe40000000800 */
[----:B-1----:R-:W-:-:S13]  /*13010*/  ISETP.GE.AND P0, PT, R51, UR4, PT ;  /* 0x0000000433007c0c */ /* 0x002fda000bf06270 */
[----:B------:R-:W-:Y:S05]  /*13020*/  @!P0 BRA `(.L_x_9830) ;  /* 0xfffffee800148947 */ /* 0x000fea000383ffff */
[----:B------:R-:W-:Y:S05]  /*13030*/  BRA `(.L_x_9674) ;  /* 0x0000007000087947 */ /* 0x000fea0003800000 */
.L_x_9672:
[----:B------:R-:W-:-:S08]  /*13040*/  NOP ;  /* 0x0000000000007918 */ /* 0x000fd00000000000 */
[----:B------:R-:W0:-:S00]  /*13050*/  USETMAXREG.DEALLOC.CTAPOOL 0x28 ;  /* 0x00000028000079c8 */ /* 0x000e0000080e0500 */
[----:B0-----:R-:W2:Y:S01]  /*13060*/  LDL.LU R3, [R1] ;  /* 0x0000000001037983 */ /* 0x001ea20000300800 */
[----:B------:R-:W-:Y:S01]  /*13070*/  LOP3.LUT R2, R2, 0x3, RZ, 0xc0, !PT ;  /* 0x0000000302027812 */ /* 0x000fe200078ec0ff */
[----:B------:R-:W-:-:S05]  /*13080*/  IMAD.MOV.U32 R6, RZ, RZ, RZ ;  /* 0x000000ffff067224 */ /* 0x000fca00078e00ff */
[----:B------:R-:W0:Y:S02]  /*13090*/  SHFL.IDX PT, R2, R2, RZ, 0x1f ;  /* 0x00001fff02027589 */ /* 0x000e2400000e0000 */
[----:B0-----:R-:W-:Y:S02]  /*130a0*/  ISETP.NE.AND P0, PT, R2, RZ, PT ;  /* 0x000000ff0200720c */ /* 0x001fe40003f05270 */
[----:B--2---:R-:W-:-:S11]  /*130b0*/  LOP3.LUT R3, R3, 0xffffff7f, RZ, 0xc0, !PT ;  /* 0xffffff7f03037812 */ /* 0x004fd600078ec0ff */
[----:B------:R-:W-:-:S05]  /*130c0*/  @P0 LOP3.LUT R3, R3, 0x80, RZ, 0xfc, !PT ;  /* 0x0000008003030812 */ /* 0x000fca00078efcff */
[----:B------:R0:W-:Y:S01]  /*130d0*/  STL [R1], R3 ;  /* 0x0000000301007387 */ /* 0x0001e20000100800 */
        /* <DEDUP_REMOVED lines=8> */
.L_x_9831:
        /* <DEDUP_REMOVED lines=43> */
.L_x_9835:
        /* <DEDUP_REMOVED lines=37> */
.L_x_9833:
        /* <DEDUP_REMOVED lines=18> */
.L_x_9836:
        /* <DEDUP_REMOVED lines=58> */
.L_x_9834:
[----:B------:R-:W-:Y:S02]  /*13b20*/  IMAD.MOV.U32 R17, RZ, RZ, RZ ;  /* 0x000000ffff117224 */ /* 0x000fe400078e00ff */
[----:B------:R-:W-:Y:S02]  /*13b30*/  IMAD.U32 R16, RZ, RZ, UR6 ;  /* 0x00000006ff107e24 */ /* 0x000fe4000f8e00ff */
[----:B------:R-:W-:-:S07]  /*13b40*/  IMAD.MOV.U32 R18, RZ, RZ, RZ ;  /* 0x000000ffff127224 */ /* 0x000fce00078e00ff */
.L_x_9837:
[----:B------:R-:W-:-:S13]  /*13b50*/  ISETP.NE.AND P0, PT, R7, RZ, PT ;  /* 0x000000ff0700720c */ /* 0x000fda0003f05270 */
[----:B------:R-:W0:Y:S01]  /*13b60*/  @!P0 S2R R3, SR_CgaCtaId ;  /* 0x0000000000038919 */ /* 0x000e220000008800 */
[----:B------:R-:W-:-:S04]  /*13b70*/  @!P0 MOV R2, 0x400 ;  /* 0x0000040000028802 */ /* 0x000fc80000000f00 */
[----:B0-----:R-:W-:-:S05]  /*13b80*/  @!P0 LEA R2, R3, R2, 0x18 ;  /* 0x0000000203028211 */ /* 0x001fca00078ec0ff */
[----:B------:R2:W-:Y:S01]  /*13b90*/  @!P0 STS.128 [R2+0x228d0], R16 ;  /* 0x0228d01002008388 */ /* 0x0005e20000000c00 */
[----:B------:R-:W-:Y:S06]  /*13ba0*/  BAR.ARV 0x5, 0x180 ;  /* 0x0146000000007b1d */ /* 0x000fec0000002000 */
.L_x_9832:
[----:B------:R3:W-:Y:S01]  /*13bb0*/  STL [R1+0x24], RZ ;  /* 0x000024ff01007387 */ /* 0x0007e20000100800 */
[----:B------:R-:W-:Y:S01]  /*13bc0*/  ULDC UR4, c[0x0][0xc3c] ;  /* 0x00030f0000047ab9 */ /* 0x000fe20000000800 */
[----:B------:R-:W-:Y:S01]  /*13bd0*/  IMAD.MOV.U32 R25, RZ, RZ, 0x1 ;  /* 0x00000001ff197424 */ /* 0x000fe200078e00ff */
[----:B-1----:R-:W-:Y:S01]  /*13be0*/  ISETP.GE.AND P0, PT, R19, UR4, PT ;  /* 0x0000000413007c0c */ /* 0x002fe2000bf06270 */
[----:B------:R-:W-:-:S12]  /*13bf0*/  IMAD.MOV.U32 R24, RZ, RZ, RZ ;  /* 0x000000ffff187224 */ /* 0x000fd800078e00ff */
[----:B---3--:R-:W-:Y:S05]  /*13c00*/  @P0 BRA `(.L_x_9838) ;  /* 0x00000060003c0947 */ /* 0x008fea0003800000 */
[----:B------:R-:W1:Y:S01]  /*13c10*/  S2UR UR5, SR_CgaCtaId ;  /* 0x00000000000579c3 */ /* 0x000e620000008800 */
[C---:B--2---:R-:W-:Y:S01]  /*13c20*/  IMAD.SHL.U32 R2, R0.reuse, 0x8, RZ ;  /* 0x0000000800027824 */ /* 0x044fe200078e00ff */
[----:B------:R-:W-:Y:S01]  /*13c30*/  LOP3.LUT R4, R0, 0x7f, RZ, 0xc0, !PT ;  /* 0x0000007f00047812 */ /* 0x000fe200078ec0ff */
[----:B------:R-:W-:Y:S01]  /*13c40*/  UMOV UR4, 0x400 ;  /* 0x0000040000047882 */ /* 0x000fe20000000000 */
[----:B------:R2:W-:Y:S01]  /*13c50*/  STL [R1+0x24], RZ ;  /* 0x000024ff01007387 */ /* 0x0005e20000100800 */
[----:B------:R-:W-:Y:S01]  /*13c60*/  BSSY B8, `(.L_x_9838) ;  /* 0x0000609000087945 */ /* 0x000fe20003800000 */
[----:B0-----:R-:W-:Y:S01]  /*13c70*/  LOP3.LUT R3, R2, 0x1f8, RZ, 0xc0, !PT ;  /* 0x000001f802037812 */ /* 0x001fe200078ec0ff */
[----:B------:R-:W-:Y:S01]  /*13c80*/  IMAD.SHL.U32 R28, R4, 0x8, RZ ;  /* 0x00000008041c7824 */ /* 0x000fe200078e00ff */
[----:B------:R-:W-:Y:S01]  /*13c90*/  LOP3.LUT R2, R2, 0x38, RZ, 0xc0, !PT ;  /* 0x0000003802027812 */ /* 0x000fe200078ec0ff */
[----:B------:R-:W-:Y:S01]  /*13ca0*/  IMAD.MOV.U32 R26, RZ, RZ, 0x1 ;  /* 0x00000001ff1a7424 */ /* 0x000fe200078e00ff */
        /* <DEDUP_REMOVED lines=8> */
[----:B------:R-:W-:Y:S01]  /*13d30*/  LOP3.LUT R4, R37, 0x2, RZ, 0xfc, !PT ;  /* 0x0000000225047812 */ /* 0x000fe200078efcff */
[----:B------:R-:W-:Y:S01]  /*13d40*/  ULDC UR36, c[0x0][0xc] ;  /* 0x0000030000247ab9 */ /* 0x000fe20000000800 */
[----:B------:R-:W-:-:S02]  /*13d50*/  LOP3.LUT R3, R3, 0x70, R0, 0xf8, !PT ;  /* 0x0000007003037812 */ /* 0x000fc400078ef800 */
[C---:B------:R-:W-:Y:S01]  /*13d60*/  LOP3.LUT R0, R2.reuse, 0x40, RZ, 0xfc, !PT ;  /* 0x0000004002007812 */ /* 0x040fe200078efcff */
[----:B-1----:R-:W-:Y:S01]  /*13d70*/  ULEA UR4, UR5, UR4, 0x18 ;  /* 0x0000000405047291 */ /* 0x002fe2000f8ec03f */
[C---:B------:R-:W-:Y:S02]  /*13d80*/  LOP3.LUT R3, R2.reuse, 0x80, RZ, 0xfc, !PT ;  /* 0x0000008002037812 */ /* 0x040fe400078efcff */
[----:B------:R-:W-:-:S03]  /*13d90*/  LOP3.LUT R2, R2, 0xc0, RZ, 0xfc, !PT ;  /* 0x000000c002027812 */ /* 0x000fc600078efcff */
[----:B------:R-:W-:-:S04]  /*13da0*/  IMAD.U32 R22, RZ, RZ, UR4 ;  /* 0x00000004ff167e24 */ /* 0x000fc8000f8e00ff */
[----:B------:R-:W-:-:S05]  /*13db0*/  IMAD R0, R28, 0x2, R22 ;  /* 0x000000021c007824 */ /* 0x000fca00078e0216 */
[----:B------:R2:W-:Y:S02]  /*13dc0*/  STL [R1+0x4], R0 ;  /* 0x0000040001007387 */ /* 0x0005e40000100800 */
.L_x_9939:
[----:B------:R-:W0:Y:S02]  /*13dd0*/  LDC.64 R34, c[0x0][0xc88] ;  /* 0x00032200ff227b82 */ /* 0x000e240000000a00 */
[----:B0-----:R-:W-:-:S06]  /*13de0*/  IMAD.WIDE R34, R19, 0x4, R34 ;  /* 0x0000000413227825 */ /* 0x001fcc00078e0222 */
        /* <DEDUP_REMOVED lines=26> */
[----:B---3--:R-:W-:-:S03]  /*13f90*/  IADD3 R4, P4, R31, UR6, RZ ;  /* 0x000000061f047c10 */ /* 0x008fc6000ff9e0ff */
        /* <DEDUP_REMOVED lines=20> */
[----:B----4-:R-:W-:Y:S06]  /*140e0*/  @P1 BRA `(.L_x_9839) ;  /* 0x0000000000141947 */ /* 0x010fec0003800000 */
[----:B------:R-:W-:Y:S05]  /*140f0*/  @!P0 BRA `(.L_x_9839) ;  /* 0x0000000000108947 */ /* 0x000fea0003800000 */
[----:B------:R-:W2:Y:S04]  /*14100*/  LDG.E R7, desc[UR40][R2.64] ;  /* 0x0000002802077981 */ /* 0x000ea8000c1e1900 */
[----:B------:R-:W2:Y:S02]  /*14110*/  LDG.E R10, desc[UR40][R2.64+0x4] ;  /* 0x00000428020a7981 */ /* 0x000ea4000c1e1900 */
[----:B--2---:R-:W-:-:S05]  /*14120*/  IMAD.IADD R2, R10, 0x1, -R7 ;  /* 0x000000010a027824 */ /* 0x004fca00078e0a07 */
[----:B------:R0:W-:Y:S02]  /*14130*/  STL [R1+0x18], R2 ;  /* 0x0000180201007387 */ /* 0x0001e40000100800 */
.L_x_9839:
        /* <DEDUP_REMOVED lines=14> */
.L_x_9840:
        /* <DEDUP_REMOVED lines=9> */
.L_x_9841:
        /* <DEDUP_REMOVED lines=10> */
[----:B------:R0:W-:Y:S02]  /*14350*/  STL [R1+0x8], R3 ;  /* 0x0000080301007387 */ /* 0x0001e40000100800 */
[----:B------:R-:W-:-:S05]  /*14360*/  IMAD.HI R4, R4, 0x2aaaaaab, RZ ;  /* 0x2aaaaaab04047827 */ /* 0x000fca00078e02ff */
[----:B------:R-:W-:Y:S01]  /*14370*/  SHF.R.U32.HI R2, RZ, 0x1f, R4 ;  /* 0x0000001fff027819 */ /* 0x000fe20000011604 */
[----:B0-----:R-:W-:-:S03]  /*14380*/  IMAD.MOV.U32 R3, RZ, RZ, RZ ;  /* 0x000000ffff037224 */ /* 0x001fc600078e00ff */
[----:B------:R-:W-:Y:S01]  /*14390*/  LEA.HI.SX32 R4, R4, R2, 0x1c ;  /* 0x0000000204047211 */ /* 0x000fe200078fe2ff */
        /* <DEDUP_REMOVED lines=30> */
.L_x_9843:
[----:B------:R-:W-:Y:S05]  /*14580*/  BSYNC B0 ;  /* 0x0000000000007941 */ /* 0x000fea0003800000 */
.L_x_9842:
        /* <DEDUP_REMOVED lines=25> */
.L_x_10035:
[----:B-1----:R-:W-:Y:S02]  /*14720*/  ISETP.NE.AND P0, PT, R14, RZ, PT ;  /* 0x000000ff0e00720c */ /* 0x002fe40003f05270 */
[----:B------:R-:W-:-:S11]  /*14730*/  PLOP3.LUT P6, PT, PT, PT, PT, 0x8, 0x0 ;  /* 0x000000000000781c */ /* 0x000fd60003fce170 */
[----:B------:R-:W-:Y:S05]  /*14740*/  @P0 BRA `(.L_x_9847) ;  /* 0x00000000000c0947 */ /* 0x000fea0003800000 */
[----:B------:R-:W-:-:S03]  /*14750*/  UMOV UR4, 0xffffffff ;  /* 0xffffffff00047882 */ /* 0x000fc60000000000 */
[----:B------:R-:W-:Y:S05]  /*14760*/  BRA.DIV UR4, `(.L_x_9848) ;  /* 0x0000007204a47947 */ /* 0x000fea000b800000 */
[----:B------:R-:W-:-:S13]  /*14770*/  ELECT P6, URZ, PT ;  /* 0x00000000003f782f */ /* 0x000fda00038c0000 */
.L_x_9847:
        /* <DEDUP_REMOVED lines=9> */
.L_x_10038:
[----:B------:R-:W-:Y:S05]  /*14810*/  BSYNC B1 ;  /* 0x0000000000017941 */ /* 0x000fea0003800000 */
.L_x_9849:
        /* <DEDUP_REMOVED lines=10> */
.L_x_10039:
[----:B------:R-:W-:Y:S05]  /*148c0*/  BSYNC B2 ;  /* 0x0000000000027941 */ /* 0x000fea0003800000 */
.L_x_9853:
        /* <DEDUP_REMOVED lines=9> */
.L_x_9856:
[----:B------:R-:W-:Y:S05]  /*14960*/  BSYNC B2 ;  /* 0x0000000000027941 */ /* 0x000fea0003800000 */
.L_x_9855:
        /* <DEDUP_REMOVED lines=12> */
.L_x_9857:
        /* <DEDUP_REMOVED lines=13> */
.L_x_10040:
[----:B------:R-:W-:Y:S05]  /*14b00*/  BSYNC B2 ;  /* 0x0000000000027941 */ /* 0x000fea0003800000 */
.L_x_9858:
        /* <DEDUP_REMOVED lines=11> */
.L_x_9861:
[----:B------:R-:W-:Y:S05]  /*14bc0*/  BSYNC B2 ;  /* 0x0000000000027941 */ /* 0x000fea0003800000 */
.L_x_9860:
        /* <DEDUP_REMOVED lines=9> */
.L_x_9862:
        /* <DEDUP_REMOVED lines=15> */
.L_x_9863:
        /* <DEDUP_REMOVED lines=15> */
.L_x_9864:
        /* <DEDUP_REMOVED lines=15> */
.L_x_9865:
        /* <DEDUP_REMOVED lines=10> */
.L_x_9852:
[----:B------:R-:W-:Y:S05]  /*14fd0*/  BSYNC B1 ;  /* 0x0000000000017941 */ /* 0x000fea0003800000 */
.L_x_9851:
        /* <DEDUP_REMOVED lines=9> */
.L_x_9881:
        /* <DEDUP_REMOVED lines=11> */
.L_x_10041:
[----:B------:R-:W-:Y:S05]  /*15120*/  BSYNC B2 ;  /* 0x0000000000027941 */ /* 0x000fea0003800000 */
.L_x_9868:
        /* <DEDUP_REMOVED lines=9> */
.L_x_9871:
[----:B------:R-:W-:Y:S05]  /*151c0*/  BSYNC B2 ;  /* 0x0000000000027941 */ /* 0x000fea0003800000 */
.L_x_9870:
        /* <DEDUP_REMOVED lines=11> */
.L_x_9872:
        /* <DEDUP_REMOVED lines=13> */
.L_x_10042:
[----:B------:R-:W-:Y:S05]  /*15350*/  BSYNC B2 ;  /* 0x0000000000027941 */ /* 0x000fea0003800000 */
.L_x_9873:
        /* <DEDUP_REMOVED lines=11> */
.L_x_9876:
[----:B------:R-:W-:Y:S05]  /*15410*/  BSYNC B2 ;  /* 0x0000000000027941 */ /* 0x000fea0003800000 */
.L_x_9875:
        /* <DEDUP_REMOVED lines=9> */
.L_x_9877:
        /* <DEDUP_REMOVED lines=15> */
.L_x_9878:
        /* <DEDUP_REMOVED lines=15> */
.L_x_9879:
        /* <DEDUP_REMOVED lines=15> */
.L_x_9880:
        /* <DEDUP_REMOVED lines=10> */
.L_x_9867:
[----:B------:R-:W-:Y:S05]  /*15820*/  BSYNC B1 ;  /* 0x0000000000017941 */ /* 0x000fea0003800000 */
.L_x_9866:
        /* <DEDUP_REMOVED lines=8> */
.L_x_9845:
[----:B------:R-:W-:Y:S05]  /*158b0*/  BSYNC B0 ;  /* 0x0000000000007941 */ /* 0x000fea0003800000 */
.L_x_9844:
        /* <DEDUP_REMOVED lines=33> */
.L_x_9883:
[----:B------:R-:W-:Y:S05]  /*15ad0*/  BSYNC B0 ;  /* 0x0000000000007941 */ /* 0x000fea0003800000 */
.L_x_9882:
        /* <DEDUP_REMOVED lines=23> */
.L_x_9885:
        /* <DEDUP_REMOVED lines=20> */
.L_x_9888:
[----:B------:R-:W-:Y:S05]  /*15d90*/  BSYNC B6 ;  /* 0x0000000000067941 */ /* 0x000fea0003800000 */
.L_x_9887:
        /* <DEDUP_REMOVED lines=20> */
.L_x_9891:
        /* <DEDUP_REMOVED lines=15> */
.L_x_9890:
[----:B------:R-:W-:Y:S05]  /*15fd0*/  BSYNC B6 ;  /* 0x0000000000067941 */ /* 0x000fea0003800000 */
.L_x_9889:
[----:B------:R-:W2:Y:S01]  /*15fe0*/  LDL R20, [R1+0x8] ;  /* 0x0000080001147983 */ /* 0x000ea20000100800 */
[----:B------:R-:W-:Y:S01]  /*15ff0*/  ULDC.64 UR4, c[0x0][0x9f8] ;  /* 0x00027e0000047ab9 */ /* 0x000fe20000000a00 */
[----:B------:R-:W1:Y:S01]  /*16000*/  LDC R8, c[0x0][0x430] ;  /* 0x00010c00ff087b82 */ /* 0x000e620000000800 */
[----:B------:R-:W-:Y:S01]  /*16010*/  ISETP.NE.U32.AND P0, PT, RZ, UR4, PT ;  /* 0x00000004ff007c0c */ /* 0x000fe2000bf05070 */
[----:B------:R-:W3:Y:S03]  /*16020*/  LDL.LU R9, [R1] ;  /* 0x0000000001097983 */ /* 0x000ee60000300800 */
[----:B------:R-:W-:Y:S01]  /*16030*/  ISETP.NE.AND.EX P0, PT, RZ, UR5, PT, P0 ;  /* 0x00000005ff007c0c */ /* 0x000fe2000bf05300 */
[----:B------:R-:W4:-:S12]  /*16040*/  S2R R21, SR_TID.X ;  /* 0x0000000000157919 */ /* 0x000f180000002100 */
[----:B------:R-:W-:Y:S01]  /*16050*/  @P0 IADD3 R2, P1, R31, UR4, RZ ;  /* 0x000000041f020c10 */ /* 0x000fe2000ff3e0ff */
[----:B------:R-:W-:Y:S01]  /*16060*/  VIADD R0, R35, 0xffffffff ;  /* 0xffffffff23007836 */ /* 0x000fe20000000000 */
[----:B------:R-:W1:Y:S01]  /*16070*/  S2R R10, SR_TID.X ;  /* 0x00000000000a7919 */ /* 0x000e620000002100 */
[----:B------:R-:W-:Y:S01]  /*16080*/  ULDC UR4, c[0x0][0x2f4] ;  /* 0x0000bd0000047ab9 */ /* 0x000fe20000000800 */
[----:B0-----:R-:W-:Y:S02]  /*16090*/  @P0 IADD3.X R3, R32, UR5, RZ, P1, !PT ;  /* 0x0000000520030c10 */ /* 0x001fe40008ffe4ff */
[----:B----4-:R-:W-:-:S03]  /*160a0*/  LOP3.LUT R21, R21, 0x7f, RZ, 0xc0, !PT ;  /* 0x0000007f15157812 */ /* 0x010fc600078ec0ff */
[----:B------:R0:W4:Y:S01]  /*160b0*/  @P0 LDG.E R27, desc[UR40][R2.64] ;  /* 0x00000028021b0981 */ /* 0x000122000c1e1900 */
[----:B------:R-:W-:Y:S01]  /*160c0*/  IMAD.MOV.U32 R35, RZ, RZ, RZ ;  /* 0x000000ffff237224 */ /* 0x000fe200078e00ff */
[----:B------:R-:W-:Y:S01]  /*160d0*/  ULDC UR5, c[0x0][0x320] ;  /* 0x0000c80000057ab9 */ /* 0x000fe20000000800 */
[----:B------:R-:W-:Y:S02]  /*160e0*/  SHF.R.U32.HI R33, RZ, 0x3, R21 ;  /* 0x00000003ff217819 */ /* 0x000fe40000011615 */
[----:B------:R-:W0:Y:S01]  /*160f0*/  S2R R21, SR_TID.X ;  /* 0x0000000000157919 */ /* 0x000e220000002100 */
[----:B-1----:R-:W-:-:S13]  /*16100*/  ISETP.NE.AND P1, PT, R8, 0x1, PT ;  /* 0x000000010800780c */ /* 0x002fda0003f25270 */
[----:B------:R-:W1:Y:S08]  /*16110*/  @P1 LDC R5, c[0x0][0x434] ;  /* 0x00010d00ff051b82 */ /* 0x000e700000000800 */
[----:B------:R-:W1:Y:S01]  /*16120*/  @P1 LDC R4, c[0x0][0x438] ;  /* 0x00010e00ff041b82 */ /* 0x000e620000000800 */
[----:B0-----:R-:W-:-:S05]  /*16130*/  IMAD.SHL.U32 R21, R21, 0x10, RZ ;  /* 0x0000001015157824 */ /* 0x001fca00078e00ff */
[----:B------:R-:W-:-:S05]  /*16140*/  LOP3.LUT R21, R33, 0x70, R21, 0xf8, !PT ;  /* 0x0000007021157812 */ /* 0x000fca00078ef815 */
[----:B------:R-:W-:Y:S02]  /*16150*/  IMAD R36, R0, 0x60, R21 ;  /* 0x0000006000247824 */ /* 0x000fe400078e0215 */
[----:B------:R-:W-:-:S05]  /*16160*/  IMAD.SHL.U32 R10, R10, 0x8, RZ ;  /* 0x000000080a0a7824 */ /* 0x000fca00078e00ff */
[----:B------:R-:W-:Y:S01]  /*16170*/  LOP3.LUT R10, R10, 0x38, RZ, 0xc0, !PT ;  /* 0x000000380a0a7812 */ /* 0x000fe200078ec0ff */
[----:B------:R-:W-:Y:S01]  /*16180*/  UMOV UR6, 0xffffffff ;  /* 0xffffffff00067882 */ /* 0x000fe20000000000 */
[----:B--2---:R-:W-:-:S04]  /*16190*/  ISETP.GE.AND P0, PT, R36, R20, PT ;  /* 0x000000142400720c */ /* 0x004fc80003f06270 */
[----:B------:R-:W-:Y:S01]  /*161a0*/  ISETP.GT.U32.OR P0, PT, R21, 0x5f, P0 ;  /* 0x0000005f1500780c */ /* 0x000fe20000704470 */
[----:B------:R-:W-:-:S12]  /*161b0*/  IMAD.IADD R36, R36, 0x1, R30 ;  /* 0x0000000124247824 */ /* 0x000fd800078e021e */
[----:B------:R-:W0:Y:S01]  /*161c0*/  @!P0 LDC.64 R2, c[0x0][0x428] ;  /* 0x00010a00ff028b82 */ /* 0x000e220000000a00 */
[----:B-1----:R-:W-:-:S04]  /*161d0*/  @P1 IMAD.HI.U32 R5, R36, R5, RZ ;  /* 0x0000000524051227 */ /* 0x002fc800078e00ff */
[----:B------:R-:W-:Y:S01]  /*161e0*/  IMAD.MOV.U32 R6, RZ, RZ, R36 ;  /* 0x000000ffff067224 */ /* 0x000fe200078e0024 */
[----:B------:R-:W-:-:S04]  /*161f0*/  @P1 SHF.R.U32.HI R6, RZ, R4, R5 ;  /* 0x00000004ff061219 */ /* 0x000fc80000011605 */
[--C-:B------:R-:W-:Y:S01]  /*16200*/  @!P0 SHF.R.S32.HI R5, RZ, 0x1f, R6.reuse ;  /* 0x0000001fff058819 */ /* 0x100fe20000011406 */
[----:B------:R-:W-:Y:S01]  /*16210*/  @!P0 IMAD.MOV.U32 R4, RZ, RZ, R6 ;  /* 0x000000ffff048224 */ /* 0x000fe200078e0006 */
[----:B----4-:R-:W-:-:S03]  /*16220*/  SHF.R.S32.HI R33, RZ, 0x1f, R27 ;  /* 0x0000001fff217819 */ /* 0x010fc6000001141b */
[----:B0-----:R-:W-:-:S04]  /*16230*/  @!P0 IMAD.WIDE.U32 R4, R27, R2, R4 ;  /* 0x000000021b048225 */ /* 0x001fc800078e0004 */
[----:B------:R-:W-:-:S04]  /*16240*/  @!P0 IMAD R7, R33, R2, RZ ;  /* 0x0000000221078224 */ /* 0x000fc800078e02ff */
[----:B------:R-:W-:Y:S02]  /*16250*/  @!P0 IMAD R7, R27, R3, R7 ;  /* 0x000000031b078224 */ /* 0x000fe400078e0207 */
[----:B------:R-:W0:Y:S02]  /*16260*/  @!P0 LDC.64 R2, c[0x0][0x418] ;  /* 0x00010600ff028b82 */ /* 0x000e240000000a00 */
[----:B------:R-:W-:Y:S01]  /*16270*/  @!P0 IMAD.IADD R7, R5, 0x1, R7 ;  /* 0x0000000105078824 */ /* 0x000fe200078e0207 */
[----:B0-----:R-:W-:-:S04]  /*16280*/  @!P0 LEA R2, P1, R4, R2, 0x2 ;  /* 0x0000000204028211 */ /* 0x001fc800078210ff */
[----:B------:R-:W-:-:S05]  /*16290*/  @!P0 LEA.HI.X R3, R4, R3, R7, 0x2, P1 ;  /* 0x0000000304038211 */ /* 0x000fca00008f1407 */
[----:B------:R0:W5:Y:S01]  /*162a0*/  @!P0 LDG.E R35, desc[UR40][R2.64] ;  /* 0x0000002802238981 */ /* 0x000162000c1e1900 */
[----:B------:R-:W-:Y:S02]  /*162b0*/  ISETP.GT.U32.AND P0, PT, R21, 0x5f, PT ;  /* 0x0000005f1500780c */ /* 0x000fe40003f04070 */
[----:B------:R-:W1:Y:S01]  /*162c0*/  S2R R21, SR_TID.X ;  /* 0x0000000000157919 */ /* 0x000e620000002100 */
[----:B------:R-:W-:Y:S02]  /*162d0*/  ISETP.GE.AND P1, PT, R10, UR4, PT ;  /* 0x000000040a007c0c */ /* 0x000fe4000bf26270 */
[----:B---3--:R-:W-:-:S08]  /*162e0*/  LOP3.LUT R9, R9, 0xffffffdf, RZ, 0xc0, !PT ;  /* 0xffffffdf09097812 */ /* 0x008fd000078ec0ff */
[----:B------:R-:W-:-:S04]  /*162f0*/  @P0 LOP3.LUT R9, R9, 0x20, RZ, 0xfc, !PT ;  /* 0x0000002009090812 */ /* 0x000fc800078efcff */
[----:B------:R-:W-:Y:S01]  /*16300*/  LOP3.LUT R9, R9, 0xfffffffe, RZ, 0xc0, !PT ;  /* 0xfffffffe09097812 */ /* 0x000fe200078ec0ff */
[----:B-1----:R-:W-:-:S05]  /*16310*/  IMAD.SHL.U32 R21, R21, 0x8, RZ ;  /* 0x0000000815157824 */ /* 0x002fca00078e00ff */
[----:B------:R-:W-:-:S04]  /*16320*/  LOP3.LUT R21, R21, 0x38, RZ, 0xc0, !PT ;  /* 0x0000003815157812 */ /* 0x000fc800078ec0ff */
[----:B------:R-:W-:-:S04]  /*16330*/  LOP3.LUT R11, R21, 0x40, RZ, 0xfc, !PT ;  /* 0x00000040150b7812 */ /* 0x000fc800078efcff */
[----:B------:R-:W-:Y:S02]  /*16340*/  ISETP.GE.AND P3, PT, R11, UR5, PT ;  /* 0x000000050b007c0c */ /* 0x000fe4000bf66270 */
[----:B------:R-:W-:Y:S02]  /*16350*/  @P1 LOP3.LUT R9, R9, 0x1, RZ, 0xfc, !PT ;  /* 0x0000000109091812 */ /* 0x000fe400078efcff */
[C---:B------:R-:W-:Y:S02]  /*16360*/  LOP3.LUT R11, R10.reuse, 0x80, RZ, 0xfc, !PT ;  /* 0x000000800a0b7812 */ /* 0x040fe400078efcff */
[----:B------:R-:W-:Y:S02]  /*16370*/  LOP3.LUT R9, R9, 0xfffffff7, RZ, 0xc0, !PT ;  /* 0xfffffff709097812 */ /* 0x000fe400078ec0ff */
[----:B------:R-:W-:Y:S02]  /*16380*/  ISETP.GE.AND P2, PT, R11, UR5, PT ;  /* 0x000000050b007c0c */ /* 0x000fe4000bf46270 */
[----:B------:R-:W-:-:S03]  /*16390*/  ISETP.GE.AND P0, PT, R10, UR5, PT ;  /* 0x000000050a007c0c */ /* 0x000fc6000bf06270 */
[----:B------:R-:W-:-:S04]  /*163a0*/  @P3 LOP3.LUT R9, R9, 0x8, RZ, 0xfc, !PT ;  /* 0x0000000809093812 */ /* 0x000fc800078efcff */
[----:B------:R-:W-:Y:S02]  /*163b0*/  LOP3.LUT R9, R9, 0xffffffef, RZ, 0xc0, !PT ;  /* 0xffffffef09097812 */ /* 0x000fe400078ec0ff */
[----:B------:R-:W-:Y:S02]  /*163c0*/  LOP3.LUT R10, R10, 0xc0, RZ, 0xfc, !PT ;  /* 0x000000c00a0a7812 */ /* 0x000fe400078efcff */
[----:B------:R-:W-:Y:S02]  /*163d0*/  LOP3.LUT R9, R9, 0xfffffffb, RZ, 0xc0, !PT ;  /* 0xfffffffb09097812 */ /* 0x000fe400078ec0ff */
[----:B------:R-:W-:Y:S02]  /*163e0*/  ISETP.GE.AND P1, PT, R10, UR5, PT ;  /* 0x000000050a007c0c */ /* 0x000fe4000bf26270 */
[----:B------:R-:W-:-:S04]  /*163f0*/  @P2 LOP3.LUT R9, R9, 0x4, RZ, 0xfc, !PT ;  /* 0x0000000409092812 */ /* 0x000fc800078efcff */
[----:B------:R-:W-:-:S04]  /*16400*/  @P0 LOP3.LUT R9, R9, 0x10, RZ, 0xfc, !PT ;  /* 0x0000001009090812 */ /* 0x000fc800078efcff */
[----:B------:R-:W-:-:S04]  /*16410*/  LOP3.LUT R9, R9, 0xfffffffd, RZ, 0xc0, !PT ;  /* 0xfffffffd09097812 */ /* 0x000fc800078ec0ff */
[----:B------:R-:W-:-:S05]  /*16420*/  @P1 LOP3.LUT R9, R9, 0x2, RZ, 0xfc, !PT ;  /* 0x0000000209091812 */ /* 0x000fca00078efcff */
[----:B------:R1:W-:Y:S01]  /*16430*/  STL [R1], R9 ;  /* 0x0000000901007387 */ /* 0x0003e20000100800 */
[----:B0-----:R-:W-:-:S04]  /*16440*/  IMAD.MOV R2, RZ, RZ, -R6 ;  /* 0x000000ffff027224 */ /* 0x001fc800078e0a06 */
[----:B------:R-:W-:Y:S01]  /*16450*/  IMAD R36, R8, R2, R36 ;  /* 0x0000000208247224 */ /* 0x000fe200078e0224 */
[----:B------:R-:W-:Y:S06]  /*16460*/  BRA.DIV UR6, `(.L_x_9892) ;  /* 0x0000005606e87947 */ /* 0x000fec000b800000 */
.L_x_10045:
[----:B------:R-:W-:Y:S01]  /*16470*/  LOP3.LUT R3, R37, 0x2, RZ, 0xfc, !PT ;  /* 0x0000000225037812 */ /* 0x000fe200078efcff */
[----:B------:R-:W-:Y:S01]  /*16480*/  IMAD.MOV.U32 R2, RZ, RZ, R9 ;  /* 0x000000ffff027224 */ /* 0x000fe200078e0009 */
[----:B------:R-:W-:Y:S02]  /*16490*/  SEL R7, RZ, 0x1, P0 ;  /* 0x00000001ff077807 */ /* 0x000fe40000000000 */
[----:B------:R-:W-:Y:S02]  /*164a0*/  ISETP.NE.AND P0, PT, R3, 0x3, PT ;  /* 0x000000030300780c */ /* 0x000fe40003f05270 */
[----:B------:R-:W-:-:S11]  /*164b0*/  LOP3.LUT R2, R2, 0xffffffbf, RZ, 0xc0, !PT ;  /* 0xffffffbf02027812 */ /* 0x000fd600078ec0ff */
[----:B------:R-:W-:-:S05]  /*164c0*/  @P0 LOP3.LUT R2, R2, 0x40, RZ, 0xfc, !PT ;  /* 0x0000004002020812 */ /* 0x000fca00078efcff */
[----:B------:R0:W-:Y:S01]  /*164d0*/  STL [R1], R2 ;  /* 0x0000000201007387 */ /* 0x0001e20000100800 */
[----:B------:R-:W-:Y:S05]  /*164e0*/  @!P0 BRA `(.L_x_9893) ;  /* 0x0000000000048947 */ /* 0x000fea0003800000 */
[----:B------:R-:W-:Y:S01]  /*164f0*/  BPT.TRAP 0x1 ;  /* 0x000000040000795c */ /* 0x000fe20000300000 */
.L_x_9893:
[----:B------:R-:W-:Y:S01]  /*16500*/  IMAD R32, R0, -0x60, R20 ;  /* 0xffffffa000207824 */ /* 0x000fe200078e0214 */
[----:B------:R-:W-:Y:S01]  /*16510*/  SHF.L.U32 R0, R25, 0x1f, RZ ;  /* 0x0000001f19007819 */ /* 0x000fe200000006ff */
[----:B------:R-:W-:Y:S01]  /*16520*/  IMAD R31, R24, 0x8, R22 ;  /* 0x00000008181f7824 */ /* 0x000fe200078e0216 */
[----:B------:R-:W-:Y:S03]  /*16530*/  BSSY B0, `(.L_x_9894) ;  /* 0x0000003000007945 */ /* 0x000fe60003800000 */
[----:B------:R-:W2:Y:S02]  /*16540*/  SYNCS.PHASECHK.TRANS64.TRYWAIT P0, [R31+URZ+0x22840], R0 ;  /* 0x022840001f0075a7 */ /* 0x000ea4000800017f */
[----:B--2---:R-:W-:Y:S05]  /*16550*/  @!P0 BRA `(.L_x_9895) ;  /* 0x0000005400e08947 */ /* 0x004fea0003800000 */
.L_x_10046:
[----:B------:R-:W-:Y:S05]  /*16560*/  BSYNC B0 ;  /* 0x0000000000007941 */ /* 0x000fea0003800000 */
.L_x_9894:
[----:B0-----:R-:W3:Y:S01]  /*16570*/  LDL R2, [R1] ;  /* 0x0000000001027983 */ /* 0x001ee20000100800 */
[----:B--2---:R-:W-:Y:S01]  /*16580*/  SHF.R.S32.HI R0, RZ, 0x1f, R36 ;  /* 0x0000001fff007819 */ /* 0x004fe20000011424 */
[----:B------:R-:W-:Y:S01]  /*16590*/  ULDC.64 UR4, c[0x0][0x300] ;  /* 0x0000c00000047ab9 */ /* 0x000fe20000000a00 */
[----:B-----5:R-:W-:Y:S01]  /*165a0*/  SHF.R.S32.HI R4, RZ, 0x1f, R35 ;  /* 0x0000001fff047819 */ /* 0x020fe20000011423 */
[----:B------:R-:W0:Y:S01]  /*165b0*/  S2R R8, SR_TID.X ;  /* 0x0000000000087919 */ /* 0x000e220000002100 */
[----:B------:R-:W-:Y:S01]  /*165c0*/  ULDC.64 UR6, c[0x0][0x2e8] ;  /* 0x0000ba0000067ab9 */ /* 0x000fe20000000a00 */
[----:B------:R2:W-:Y:S04]  /*165d0*/  STL [R1+0x28], R0 ;  /* 0x0000280001007387 */ /* 0x0005e80000100800 */
[----:B------:R4:W-:Y:S01]  /*165e0*/  STL [R1+0x2c], R4 ;  /* 0x00002c0401007387 */ /* 0x0009e20000100800 */
[----:B--2---:R-:W-:-:S04]  /*165f0*/  IMAD R0, R0, UR4, RZ ;  /* 0x0000000400007c24 */ /* 0x004fc8000f8e02ff */
[----:B------:R-:W-:Y:S02]  /*16600*/  IMAD R0, R36, UR5, R0 ;  /* 0x0000000524007c24 */ /* 0x000fe4000f8e0200 */
[----:B0-----:R-:W-:-:S05]  /*16610*/  IMAD.SHL.U32 R8, R8, 0x8, RZ ;  /* 0x0000000808087824 */ /* 0x001fca00078e00ff */
[----:B------:R-:W-:Y:S02]  /*16620*/  LOP3.LUT R8, R8, 0x38, RZ, 0xc0, !PT ;  /* 0x0000003808087812 */ /* 0x000fe400078ec0ff */
[----:B---3--:R-:W-:Y:S01]  /*16630*/  LOP3.LUT P2, RZ, R2, 0x1, RZ, 0xc0, !PT ;  /* 0x0000000102ff7812 */ /* 0x008fe2000784c0ff */
[----:B------:R-:W-:Y:S01]  /*16640*/  IMAD.WIDE.U32 R2, R36, UR4, RZ ;  /* 0x0000000424027c25 */ /* 0x000fe2000f8e00ff */
[----:B------:R-:W-:-:S03]  /*16650*/  ULDC.64 UR4, c[0x0][0x310] ;  /* 0x0000c40000047ab9 */ /* 0x000fc60000000a00 */
[----:B------:R-:W-:Y:S02]  /*16660*/  IMAD.IADD R3, R3, 0x1, R0 ;  /* 0x0000000103037824 */ /* 0x000fe400078e0200 */
[----:B------:R-:W-:Y:S02]  /*16670*/  IMAD R0, R4, UR4, RZ ;  /* 0x0000000404007c24 */ /* 0x000fe4000f8e02ff */
[----:B----4-:R-:W0:Y:S01]  /*16680*/  S2R R4, SR_TID.X ;  /* 0x0000000000047919 */ /* 0x010e220000002100 */
[----:B------:R-:W-:-:S04]  /*16690*/  IMAD.WIDE.U32 R2, R35, UR4, R2 ;  /* 0x0000000423027c25 */ /* 0x000fc8000f8e0002 */
[----:B------:R-:W-:Y:S01]  /*166a0*/  IMAD R0, R35, UR5, R0 ;  /* 0x0000000523007c24 */ /* 0x000fe2000f8e0200 */
[----:B------:R-:W-:-:S03]  /*166b0*/  ULDC.64 UR4, c[0x0][0x308] ;  /* 0x0000c20000047ab9 */ /* 0x000fc60000000a00 */
[----:B------:R-:W-:Y:S02]  /*166c0*/  IMAD.IADD R3, R3, 0x1, R0 ;  /* 0x0000000103037824 */ /* 0x000fe400078e0200 */
[----:B------:R-:W-:Y:S01]  /*166d0*/  IMAD.WIDE.U32 R2, R18, UR4, R2 ;  /* 0x0000000412027c25 */ /* 0x000fe2000f8e0002 */
[----:B------:R-:W-:Y:S02]  /*166e0*/  UMOV UR4, 0xffffffff ;  /* 0xffffffff00047882 */ /* 0x000fe40000000000 */
[----:B------:R-:W-:Y:S02]  /*166f0*/  LEA R0, P0, R2, UR6, 0x1 ;  /* 0x0000000602007c11 */ /* 0x000fe4000f8008ff */
[----:B0-----:R-:W-:-:S04]  /*16700*/  LOP3.LUT R4, R4, 0x7f, RZ, 0xc0, !PT ;  /* 0x0000007f04047812 */ /* 0x001fc800078ec0ff */
[----:B------:R-:W-:Y:S01]  /*16710*/  SHF.R.U32.HI R5, RZ, 0x3, R4 ;  /* 0x00000003ff057819 */ /* 0x000fe20000011604 */
[----:B------:R-:W-:-:S04]  /*16720*/  IMAD R4, R18, UR5, R3 ;  /* 0x0000000512047c24 */ /* 0x000fc8000f8e0203 */
[----:B------:R-:W-:Y:S01]  /*16730*/  IMAD.IADD R32, R32, 0x1, -R5 ;  /* 0x0000000120207824 */ /* 0x000fe200078e0a05 */
[----:B------:R-:W-:Y:S01]  /*16740*/  LEA.HI.X R4, R2, UR7, R4, 0x1, P0 ;  /* 0x0000000702047c11 */ /* 0x000fe200080f0c04 */
[----:B------:R-:W-:-:S03]  /*16750*/  IMAD R5, R24, 0x1800, R28 ;  /* 0x0000180018057824 */ /* 0x000fc600078e021c */
[----:B------:R-:W-:Y:S01]  /*16760*/  ISETP.GE.AND P0, PT, R32, 0x1, PT ;  /* 0x000000012000780c */ /* 0x000fe20003f06270 */
[----:B------:R-:W-:-:S12]  /*16770*/  BRA.DIV UR4, `(.L_x_9896) ;  /* 0x00000056046c7947 */ /* 0x000fd8000b800000 */
[----:B------:R-:W0:Y:S01]  /*16780*/  SHFL.IDX PT, R3, R0, RZ, 0x181f ;  /* 0x00181fff00037589 */ /* 0x000e2200000e0000 */
[----:B------:R-:W-:-:S03]  /*16790*/  @P0 IMAD R6, R5, 0x2, R22 ;  /* 0x0000000205060824 */ /* 0x000fc600078e0216 */
[----:B------:R-:W2:Y:S01]  /*167a0*/  SHFL.IDX PT, R2, R4, RZ, 0x181f ;  /* 0x00181fff04027589 */ /* 0x000ea200000e0000 */
[----:B0-----:R-:W-:-:S05]  /*167b0*/  @P0 LEA R3, P1, R8, R3, 0x1 ;  /* 0x0000000308030211 */ /* 0x001fca00078208ff */
[----:B--2---:R-:W-:-:S05]  /*167c0*/  @P0 IMAD.X R2, RZ, RZ, R2, P1 ;  /* 0x000000ffff020224 */ /* 0x004fca00008e0602 */
        /* <DEDUP_REMOVED lines=8> */
[----:B------:R-:W2:Y:S01]  /*16850*/  SHFL.IDX PT, R2, R4, 0x1, 0x181f ;  /* 0x00381f0004027f89 */ /* 0x000ea200000e0000 */
[----:B0-----:R-:W-:-:S05]  /*16860*/  @P0 LEA R3, P1, R8, R3, 0x1 ;  /* 0x0000000308030211 */ /* 0x001fca00078208ff */
[----:B--2---:R-:W-:-:S05]  /*16870*/  @P0 IMAD.X R2, RZ, RZ, R2, P1 ;  /* 0x000000ffff020224 */ /* 0x004fca00008e0602 */
[----:B------:R-:W-:-:S04]  /*16880*/  @P0 LOP3.LUT R3, R3, R2, RZ, 0x3c, !PT ;  /* 0x0000000203030212 */ /* 0x000fc800078e3cff */
[----:B------:R-:W-:-:S04]  /*16890*/  @P0 LOP3.LUT R2, R3, R2, RZ, 0x3c, !PT ;  /* 0x0000000203020212 */ /* 0x000fc800078e3cff */
[----:B------:R-:W-:-:S05]  /*168a0*/  @P0 LOP3.LUT R3, R3, R2, RZ, 0x3c, !PT ;  /* 0x0000000203030212 */ /* 0x000fca00078e3cff */
        /* <DEDUP_REMOVED lines=24> */
[----:B------:R-:W2:Y:S04]  /*16a30*/  SHFL.IDX PT, R2, R4, 0x4, 0x181f ;  /* 0x00981f0004027f89 */ /* 0x000ea800000e0000 */
[----:B------:R-:W3:Y:S04]  /*16a40*/  SHFL.IDX PT, R4, R4, 0x5, 0x181f ;  /* 0x00b81f0004047f89 */ /* 0x000ee800000e0000 */
[----:B------:R-:W4:Y:S01]  /*16a50*/  SHFL.IDX PT, R0, R0, 0x5, 0x181f ;  /* 0x00b81f0000007f89 */ /* 0x000f2200000e0000 */
[----:B0-----:R-:W-:-:S05]  /*16a60*/  @P0 LEA R3, P1, R8, R3, 0x1 ;  /* 0x0000000308030211 */ /* 0x001fca00078208ff */
[----:B--2---:R-:W-:-:S05]  /*16a70*/  @P0 IMAD.X R2, RZ, RZ, R2, P1 ;  /* 0x000000ffff020224 */ /* 0x004fca00008e0602 */
[----:B------:R-:W-:-:S04]  /*16a80*/  @P0 LOP3.LUT R3, R3, R2, RZ, 0x3c, !PT ;  /* 0x0000000203030212 */ /* 0x000fc800078e3cff */
[----:B------:R-:W-:-:S04]  /*16a90*/  @P0 LOP3.LUT R2, R3, R2, RZ, 0x3c, !PT ;  /* 0x0000000203020212 */ /* 0x000fc800078e3cff */
[----:B------:R-:W-:-:S05]  /*16aa0*/  @P0 LOP3.LUT R3, R3, R2, RZ, 0x3c, !PT ;  /* 0x0000000203030212 */ /* 0x000fca00078e3cff */
[----:B---34-:R2:W-:Y:S02]  /*16ab0*/  @P0 LDGSTS.E.BYPASS.LTC128B.128 [R6+0x1e400], desc[UR40][R2.64], !P2 ;  /* 0x1e40000002060fae */ /* 0x0185e4000d101d68 */
.L_x_10060:
[----:B------:R-:W-:-:S13]  /*16ac0*/  ISETP.GE.AND P0, PT, R32, 0x51, PT ;  /* 0x000000512000780c */ /* 0x000fda0003f06270 */
[----:B0-2---:R-:W-:Y:S01]  /*16ad0*/  @P0 LEA R2, P1, R8, R0, 0x1 ;  /* 0x0000000008020211 */ /* 0x005fe200078208ff */
        /* <DEDUP_REMOVED lines=8> */
.L_x_9897:
[----:B------:R-:W-:Y:S02]  /*16b60*/  PLOP3.LUT P1, PT, P1, P0, PT, 0xa2, 0x0 ;  /* 0x000000000000781c */ /* 0x000fe40000f21472 */
[----:B------:R-:W-:-:S08]  /*16b70*/  @P0 R2UR P1, UR4, R31 ;  /* 0x000000001f0402ca */ /* 0x000fd00000020000 */
[----:B------:R-:W-:-:S05]  /*16b80*/  @P0 PLOP3.LUT P0, PT, P1, PT, PT, 0x80, 0x0 ;  /* 0x000000000000081c */ /* 0x000fca0000f0f070 */
[----:B------:R-:W-:Y:S01]  /*16b90*/  @!P1 SYNCS.ARRIVE.TRANS64.RED.A0T1 RZ, [UR4+0x22830], RZ ;  /* 0x022830ffffff99a7 */ /* 0x000fe20008200404 */
[----:B------:R-:W-:Y:S07]  /*16ba0*/  @!P1 ARRIVES.LDGSTSBAR.64.TRANSCNT [UR4+0x22830] ;  /* 0x02283000ff0099b0 */ /* 0x000fee0008000a84 */
[----:B------:R-:W-:Y:S05]  /*16bb0*/  @P0 BRA.U.ANY `(.L_x_9897) ;  /* 0xfffffffd00e80947 */ /* 0x000fea000393ffff */
[----:B------:R-:W-:Y:S01]  /*16bc0*/  NOP ;  /* 0x0000000000007918 */ /* 0x000fe20000000000 */
[----:B------:R-:W-:-:S04]  /*16bd0*/  LOP3.LUT R0, R37, 0x2, RZ, 0xfc, !PT ;  /* 0x0000000225007812 */ /* 0x000fc800078efcff */
[----:B------:R-:W-:-:S13]  /*16be0*/  ISETP.NE.AND P2, PT, R0, 0x3, PT ;  /* 0x000000030000780c */ /* 0x000fda0003f45270 */
[----:B------:R-:W-:Y:S05]  /*16bf0*/  @!P2 BRA `(.L_x_9898) ;  /* 0x000000000004a947 */ /* 0x000fea0003800000 */
[----:B------:R-:W-:Y:S01]  /*16c00*/  BPT.TRAP 0x1 ;  /* 0x000000040000795c */ /* 0x000fe20000300000 */
.L_x_9898:
[----:B------:R2:W5:Y:S01]  /*16c10*/  LDL R0, [R1] ;  /* 0x0000000001007983 */ /* 0x0005620000100800 */
[----:B------:R2:W-:Y:S03]  /*16c20*/  SYNCS.ARRIVE.TRANS64.A1T0 RZ, [R31+URZ+0x22830], RZ ;  /* 0x022830ff1fff79a7 */ /* 0x0005e6000810003f */
[----:B------:R2:W5:Y:S04]  /*16c30*/  LDL.LU R4, [R1+0x14] ;  /* 0x0000140001047983 */ /* 0x0005680000300800 */
[----:B0-----:R2:W5:Y:S02]  /*16c40*/  LDL.LU R3, [R1+0xc] ;  /* 0x00000c0001037983 */ /* 0x0015640000300800 */
[----:B------:R-:W-:Y:S05]  /*16c50*/  WARPSYNC.ALL ;  /* 0x0000000000007948 */ /* 0x000fea0003800000 */
[----:B------:R-:W-:Y:S01]  /*16c60*/  ULDC.64 UR4, c[0x0][0xa00] ;  /* 0x0002800000047ab9 */ /* 0x000fe20000000a00 */
[----:B------:R-:W-:Y:S01]  /*16c70*/  BSSY B6, `(.L_x_9899) ;  /* 0x000002b000067945 */ /* 0x000fe20003800000 */
[----:B------:R-:W-:Y:S01]  /*16c80*/  BAR.SYNC.DEFER_BLOCKING 0x8, 0x180 ;  /* 0x0206000000007b1d */ /* 0x000fe20000010000 */
[C---:B-----5:R-:W-:Y:S02]  /*16c90*/  LOP3.LUT P0, RZ, R0.reuse, 0x4, RZ, 0xc0, !PT ;  /* 0x0000000400ff7812 */ /* 0x060fe4000780c0ff */
[----:B------:R-:W-:-:S02]  /*16ca0*/  LOP3.LUT P2, RZ, R0, 0x8, RZ, 0xc0, !PT ;  /* 0x0000000800ff7812 */ /* 0x000fc4000784c0ff */
[----:B------:R-:W-:Y:S02]  /*16cb0*/  SEL R2, RZ, 0x4, P0 ;  /* 0x00000004ff027807 */ /* 0x000fe40000000000 */
[----:B------:R-:W-:Y:S02]  /*16cc0*/  ISETP.NE.U32.AND P0, PT, RZ, UR4, PT ;  /* 0x00000004ff007c0c */ /* 0x000fe4000bf05070 */
[----:B------:R-:W-:Y:S02]  /*16cd0*/  LOP3.LUT P1, RZ, R0, 0x2, RZ, 0xc0, !PT ;  /* 0x0000000200ff7812 */ /* 0x000fe4000782c0ff */
[----:B------:R-:W-:Y:S01]  /*16ce0*/  ISETP.NE.AND.EX P0, PT, RZ, UR5, PT, P0 ;  /* 0x00000005ff007c0c */ /* 0x000fe2000bf05300 */
[----:B------:R-:W-:Y:S01]  /*16cf0*/  ULDC.64 UR4, c[0x0][0x298] ;  /* 0x0000a60000047ab9 */ /* 0x000fe20000000a00 */
[----:B------:R-:W-:Y:S02]  /*16d00*/  SEL R0, RZ, 0x2, P2 ;  /* 0x00000002ff007807 */ /* 0x000fe40001000000 */
[----:B------:R-:W-:-:S02]  /*16d10*/  SEL R5, R34, RZ, !P0 ;  /* 0x000000ff22057207 */ /* 0x000fc40004000000 */
[----:B------:R-:W-:Y:S02]  /*16d20*/  IADD3 R0, R2, R0, R7 ;  /* 0x0000000002007210 */ /* 0x000fe40007ffe007 */
[----:B------:R-:W-:Y:S01]  /*16d30*/  SEL R34, RZ, 0x8, P1 ;  /* 0x00000008ff227807 */ /* 0x000fe20000800000 */
[----:B------:R0:W-:Y:S01]  /*16d40*/  STL [R1+0x1c], R5 ;  /* 0x00001c0501007387 */ /* 0x0001e20000100800 */
[----:B------:R-:W-:-:S03]  /*16d50*/  SEL R2, R4, RZ, !P0 ;  /* 0x000000ff04027207 */ /* 0x000fc60004000000 */
[----:B------:R-:W-:Y:S01]  /*16d60*/  IMAD.IADD R34, R0, 0x1, R34 ;  /* 0x0000000100227824 */ /* 0x000fe200078e0222 */
[----:B------:R-:W-:Y:S01]  /*16d70*/  SHF.R.S32.HI R0, RZ, 0x1f, R3 ;  /* 0x0000001fff007819 */ /* 0x000fe20000011403 */
[----:B------:R3:W-:Y:S04]  /*16d80*/  STL [R1+0x34], R2 ;  /* 0x0000340201007387 */ /* 0x0007e80000100800 */
[----:B------:R-:W-:Y:S02]  /*16d90*/  IMAD R0, R0, UR4, RZ ;  /* 0x0000000400007c24 */ /* 0x000fe4000f8e02ff */
[----:B0-----:R-:W-:-:S04]  /*16da0*/  IMAD.WIDE.U32 R4, R3, UR4, RZ ;  /* 0x0000000403047c25 */ /* 0x001fc8000f8e00ff */
[----:B------:R-:W-:Y:S01]  /*16db0*/  IMAD R0, R3, UR5, R0 ;  /* 0x0000000503007c24 */ /* 0x000fe2000f8e0200 */
[----:B------:R0:W-:Y:S01]  /*16dc0*/  STL.64 [R1+0x8], R4 ;  /* 0x0000080401007387 */ /* 0x0001e20000100a00 */
[----:B---3--:R-:W-:Y:S02]  /*16dd0*/  VIADD R2, R22, 0x18400 ;  /* 0x0001840016027836 */ /* 0x008fe40000000000 */
[----:B------:R-:W-:-:S03]  /*16de0*/  IMAD.IADD R0, R5, 0x1, R0 ;  /* 0x0000000105007824 */ /* 0x000fc600078e0200 */
[----:B------:R-:W-:Y:S02]  /*16df0*/  LOP3.LUT P0, RZ, R2, 0x3ff, RZ, 0xc0, !PT ;  /* 0x000003ff02ff7812 */ /* 0x000fe4000780c0ff */
[----:B------:R0:W-:Y:S11]  /*16e00*/  STL [R1+0x14], R0 ;  /* 0x0000140001007387 */ /* 0x0001f60000100800 */
        /* <DEDUP_REMOVED lines=17> */
.L_x_9900:
[----:B------:R-:W-:Y:S05]  /*16f20*/  BSYNC B6 ;  /* 0x0000000000067941 */ /* 0x000fea0003800000 */
.L_x_9899:
[----:B------:R-:W3:Y:S01]  /*16f30*/  LDL.LU R0, [R1+0x14] ;  /* 0x0000140001007983 */ /* 0x000ee20000300800 */
[----:B------:R-:W-:Y:S01]  /*16f40*/  ULDC.64 UR4, c[0x0][0x2d8] ;  /* 0x0000b60000047ab9 */ /* 0x000fe20000000a00 */
[----:B------:R-:W0:Y:S02]  /*16f50*/  LDC R7, c[0x0][0x448] ;  /* 0x00011200ff077b82 */ /* 0x000e240000000800 */
[----:B------:R-:W3:Y:S04]  /*16f60*/  LDL.LU.64 R2, [R1+0x8] ;  /* 0x0000080001027983 */ /* 0x000ee80000300a00 */
[----:B------:R-:W4:Y:S04]  /*16f70*/  LDL.LU R21, [R1+0x34] ;  /* 0x0000340001157983 */ /* 0x000f280000300800 */
[----:B------:R-:W2:Y:S01]  /*16f80*/  LDL.LU R20, [R1+0x1c] ;  /* 0x00001c0001147983 */ /* 0x000ea20000300800 */
[----:B------:R-:W-:-:S03]  /*16f90*/  IMAD.SHL.U32 R17, R17, 0x80, RZ ;  /* 0x0000008011117824 */ /* 0x000fc600078e00ff */
[----:B------:R0:W5:Y:S02]  /*16fa0*/  LDL R8, [R1+0x4] ;  /* 0x0000040001087983 */ /* 0x0001640000100800 */
[----:B0-----:R-:W-:-:S13]  /*16fb0*/  ISETP.NE.AND P0, PT, R7, 0x1, PT ;  /* 0x000000010700780c */ /* 0x001fda0003f05270 */
[----:B------:R-:W0:Y:S01]  /*16fc0*/  @P0 LDC R4, c[0x0][0x44c] ;  /* 0x00011300ff040b82 */ /* 0x000e220000000800 */
[----:B---3--:R-:W-:Y:S02]  /*16fd0*/  IMAD.MOV.U32 R3, RZ, RZ, R0 ;  /* 0x000000ffff037224 */ /* 0x008fe400078e0000 */
[----:B------:R-:W-:-:S04]  /*16fe0*/  IMAD.WIDE.U32 R2, R18, UR4, R2 ;  /* 0x0000000412027c25 */ /* 0x000fc8000f8e0002 */
[----:B------:R-:W-:Y:S01]  /*16ff0*/  IMAD R3, R18, UR5, R3 ;  /* 0x0000000512037c24 */ /* 0x000fe2000f8e0203 */
[----:B------:R-:W-:Y:S02]  /*17000*/  ULDC.64 UR4, c[0x0][0x2e0] ;  /* 0x0000b80000047ab9 */ /* 0x000fe40000000a00 */
[----:B----4-:R-:W-:Y:S02]  /*17010*/  IMAD R0, R21, UR4, RZ ;  /* 0x0000000415007c24 */ /* 0x010fe4000f8e02ff */
[----:B--2---:R-:W-:-:S04]  /*17020*/  IMAD.WIDE.U32 R2, R20, UR4, R2 ;  /* 0x0000000414027c25 */ /* 0x004fc8000f8e0002 */
[----:B------:R-:W-:Y:S01]  /*17030*/  IMAD R0, R20, UR5, R0 ;  /* 0x0000000514007c24 */ /* 0x000fe2000f8e0200 */
[----:B-1----:R-:W1:Y:S01]  /*17040*/  S2R R9, SR_TID.X ;  /* 0x0000000000097919 */ /* 0x002e620000002100 */
[----:B------:R-:W-:Y:S02]  /*17050*/  ULDC.64 UR4, c[0x0][0x2d0] ;  /* 0x0000b40000047ab9 */ /* 0x000fe40000000a00 */
[----:B------:R-:W-:Y:S01]  /*17060*/  IMAD.IADD R3, R3, 0x1, R0 ;  /* 0x0000000103037824 */ /* 0x000fe200078e0200 */
[----:B------:R-:W2:Y:S01]  /*17070*/  S2R R20, SR_TID.X ;  /* 0x0000000000147919 */ /* 0x000ea20000002100 */
[----:B------:R-:W3:Y:S01]  /*17080*/  @P0 LDC R0, c[0x0][0x450] ;  /* 0x00011400ff000b82 */ /* 0x000ee20000000800 */
[----:B--2---:R-:W-:-:S04]  /*17090*/  LOP3.LUT R20, R20, 0x7f, RZ, 0xc0, !PT ;  /* 0x0000007f14147812 */ /* 0x004fc800078ec0ff */
[----:B------:R-:W-:Y:S02]  /*170a0*/  SHF.R.U32.HI R21, RZ, 0x3, R20 ;  /* 0x00000003ff157819 */ /* 0x000fe40000011614 */
[----:B------:R-:W2:Y:S02]  /*170b0*/  S2R R20, SR_TID.X ;  /* 0x0000000000147919 */ /* 0x000ea40000002100 */
[----:B--2---:R-:W-:-:S05]  /*170c0*/  IMAD.SHL.U32 R20, R20, 0x10, RZ ;  /* 0x0000001014147824 */ /* 0x004fca00078e00ff */
[----:B------:R-:W-:-:S04]  /*170d0*/  LOP3.LUT R20, R21, 0x70, R20, 0xf8, !PT ;  /* 0x0000007015147812 */ /* 0x000fc800078ef814 */
[----:B------:R-:W-:Y:S02]  /*170e0*/  LOP3.LUT R5, R20, R17, RZ, 0xfc, !PT ;  /* 0x0000001114057212 */ /* 0x000fe400078efcff */
[----:B------:R2:W5:Y:S03]  /*170f0*/  LDL R20, [R1+0x18] ;  /* 0x0000180001147983 */ /* 0x0005660000100800 */
[----:B0-----:R-:W-:-:S04]  /*17100*/  @P0 IMAD.HI.U32 R6, R5, R4, RZ ;  /* 0x0000000405060227 */ /* 0x001fc800078e00ff */
[----:B------:R-:W-:Y:S01]  /*17110*/  IMAD.MOV.U32 R4, RZ, RZ, R5 ;  /* 0x000000ffff047224 */ /* 0x000fe200078e0005 */
[----:B---3--:R-:W-:Y:S01]  /*17120*/  @P0 SHF.R.U32.HI R4, RZ, R0, R6 ;  /* 0x00000000ff040219 */ /* 0x008fe20000011606 */
        /* <DEDUP_REMOVED lines=14> */
[----:B-1----:R-:W-:Y:S01]  /*17210*/  IMAD.SHL.U32 R9, R9, 0x8, RZ ;  /* 0x0000000809097824 */ /* 0x002fe200078e00ff */
        /* <DEDUP_REMOVED lines=13> */
[----:B------:R-:W1:Y:S03]  /*172f0*/  SHFL.IDX PT, R2, R4, RZ, 0x181f ;  /* 0x00181fff04027589 */ /* 0x000e6600000e0000 */
[C---:B------:R-:W-:Y:S01]  /*17300*/  VIADD R6, R17.reuse, 0x10 ;  /* 0x0000001011067836 */ /* 0x040fe20000000000 */
[----:B------:R-:W-:-:S13]  /*17310*/  ISETP.GE.AND P0, PT, R17, R5, PT ;  /* 0x000000051100720c */ /* 0x000fda0003f06270 */
[----:B0-----:R-:W-:-:S05]  /*17320*/  @!P0 LEA R3, P2, R9, R3, 0x1 ;  /* 0x0000000309038211 */ /* 0x001fca00078408ff */
[----:B-1----:R-:W-:-:S05]  /*17330*/  @!P0 IMAD.X R2, RZ, RZ, R2, P2 ;  /* 0x000000ffff028224 */ /* 0x002fca00010e0602 */
[----:B------:R-:W-:-:S04]  /*17340*/  @!P0 LOP3.LUT R3, R3, R2, RZ, 0x3c, !PT ;  /* 0x0000000203038212 */ /* 0x000fc800078e3cff */
[----:B------:R-:W-:-:S04]  /*17350*/  @!P0 LOP3.LUT R2, R3, R2, RZ, 0x3c, !PT ;  /* 0x0000000203028212 */ /* 0x000fc800078e3cff */
[----:B------:R-:W-:-:S05]  /*17360*/  @!P0 LOP3.LUT R3, R3, R2, RZ, 0x3c, !PT ;  /* 0x0000000203038212 */ /* 0x000fca00078e3cff */
[----:B------:R-:W-:Y:S01]  /*17370*/  @!PT LDS RZ, [RZ] ;  /* 0x00000000fffff984 */ /* 0x000fe20000000800 */
        /* <DEDUP_REMOVED lines=54> */
[----:B------:R-:W2:Y:S04]  /*176e0*/  SHFL.IDX PT, R4, R4, 0x7, 0x181f ;  /* 0x00f81f0004047f89 */ /* 0x000ea800000e0000 */
[----:B------:R-:W3:Y:S01]  /*176f0*/  SHFL.IDX PT, R0, R0, 0x7, 0x181f ;  /* 0x00f81f0000007f89 */ /* 0x000ee200000e0000 */
[----:B0-----:R-:W-:-:S05]  /*17700*/  @!P0 LEA R3, P2, R9, R3, 0x1 ;  /* 0x0000000309038211 */ /* 0x001fca00078408ff */
[----:B-1----:R-:W-:-:S05]  /*17710*/  @!P0 IMAD.X R2, RZ, RZ, R2, P2 ;  /* 0x000000ffff028224 */ /* 0x002fca00010e0602 */
[----:B------:R-:W-:-:S04]  /*17720*/  @!P0 LOP3.LUT R3, R3, R2, RZ, 0x3c, !PT ;  /* 0x0000000203038212 */ /* 0x000fc800078e3cff */
[----:B------:R-:W-:-:S04]  /*17730*/  @!P0 LOP3.LUT R2, R3, R2, RZ, 0x3c, !PT ;  /* 0x0000000203028212 */ /* 0x000fc800078e3cff */
[----:B------:R-:W-:-:S05]  /*17740*/  @!P0 LOP3.LUT R3, R3, R2, RZ, 0x3c, !PT ;  /* 0x0000000203038212 */ /* 0x000fca00078e3cff */
[----:B--23--:R1:W-:Y:S02]  /*17750*/  @!P0 LDGSTS.E.BYPASS.LTC128B.128 [R8+0x1b400], desc[UR40][R2.64], !P1 ;  /* 0x1b40000002088fae */ /* 0x00c3e4000c901d68 */
.L_x_10077:
        /* <DEDUP_REMOVED lines=10> */
.L_x_9902:
        /* <DEDUP_REMOVED lines=18> */
.L_x_10078:
[----:B------:R-:W-:Y:S05]  /*17920*/  BSYNC B0 ;  /* 0x0000000000007941 */ /* 0x000fea0003800000 */
.L_x_9903:
[----:B------:R-:W-:-:S04]  /*17930*/  LOP3.LUT R0, R37, 0x2, RZ, 0xfc, !PT ;  /* 0x0000000225007812 */ /* 0x000fc800078efcff */
[----:B------:R-:W-:-:S13]  /*17940*/  ISETP.NE.AND P0, PT, R0, 0x3, PT ;  /* 0x000000030000780c */ /* 0x000fda0003f05270 */
[----:B------:R-:W-:Y:S05]  /*17950*/  @!P0 BRA `(.L_x_9905) ;  /* 0x0000000000048947 */ /* 0x000fea0003800000 */
[----:B------:R-:W-:Y:S01]  /*17960*/  BPT.TRAP 0x1 ;  /* 0x000000040000795c */ /* 0x000fe20000300000 */
.L_x_9905:
[----:B------:R-:W-:Y:S01]  /*17970*/  SHF.L.U32 R0, R25, 0x1f, RZ ;  /* 0x0000001f19007819 */ /* 0x000fe200000006ff */
[----:B------:R-:W-:Y:S03]  /*17980*/  BSSY B0, `(.L_x_9906) ;  /* 0x0000003000007945 */ /* 0x000fe60003800000 */
[----:B------:R-:W1:Y:S02]  /*17990*/  SYNCS.PHASECHK.TRANS64.TRYWAIT P0, [R31+URZ+0x22860], R0 ;  /* 0x022860001f0075a7 */ /* 0x000e64000800017f */
[----:B-1----:R-:W-:Y:S05]  /*179a0*/  @!P0 BRA `(.L_x_9907) ;  /* 0x0000005400988947 */ /* 0x002fea0003800000 */
.L_x_10079:
[----:B------:R-:W-:Y:S05]  /*179b0*/  BSYNC B0 ;  /* 0x0000000000007941 */ /* 0x000fea0003800000 */
.L_x_9906:
[----:B------:R-:W0:Y:S01]  /*179c0*/  LDL.LU R2, [R1+0x28] ;  /* 0x0000280001027983 */ /* 0x000e220000300800 */
[----:B------:R-:W-:Y:S01]  /*179d0*/  ULDC.64 UR4, c[0x0][0x328] ;  /* 0x0000ca0000047ab9 */ /* 0x000fe20000000a00 */
[----:B------:R-:W-:Y:S02]  /*179e0*/  ULDC.64 UR6, c[0x0][0x318] ;  /* 0x0000c60000067ab9 */ /* 0x000fe40000000a00 */
[----:B------:R-:W1:Y:S01]  /*179f0*/  LDL.LU R4, [R1+0x2c] ;  /* 0x00002c0001047983 */ /* 0x000e620000300800 */
[----:B0-----:R-:W-:-:S04]  /*17a00*/  IMAD R3, R2, UR4, RZ ;  /* 0x0000000402037c24 */ /* 0x001fc8000f8e02ff */
[C---:B------:R-:W-:Y:S02]  /*17a10*/  IMAD R5, R36.reuse, UR5, R3 ;  /* 0x0000000524057c24 */ /* 0x040fe4000f8e0203 */
[----:B------:R-:W-:Y:S01]  /*17a20*/  IMAD.WIDE.U32 R2, R36, UR4, RZ ;  /* 0x0000000424027c25 */ /* 0x000fe2000f8e00ff */
[----:B------:R-:W-:-:S03]  /*17a30*/  ULDC.64 UR4, c[0x0][0x338] ;  /* 0x0000ce0000047ab9 */ /* 0x000fc60000000a00 */
[----:B------:R-:W-:Y:S02]  /*17a40*/  IMAD.IADD R3, R3, 0x1, R5 ;  /* 0x0000000103037824 */ /* 0x000fe400078e0205 */
[----:B-1----:R-:W-:Y:S02]  /*17a50*/  IMAD R0, R4, UR4, RZ ;  /* 0x0000000404007c24 */ /* 0x002fe4000f8e02ff */
        /* <DEDUP_REMOVED lines=12> */
[----:B------:R-:W-:Y:S01]  /*17b20*/  LOP3.LUT R7, R34, 0x1, RZ, 0xc0, !PT ;  /* 0x0000000122077812 */ /* 0x000fe200078ec0ff */
[----:B------:R-:W-:Y:S01]  /*17b30*/  IMAD R4, R4, 0x2, R22 ;  /* 0x0000000204047824 */ /* 0x000fe200078e0216 */
[C---:B------:R-:W-:Y:S01]  /*17b40*/  LOP3.LUT P2, RZ, R34.reuse, 0x2, RZ, 0xc0, !PT ;  /* 0x0000000222ff7812 */ /* 0x040fe2000784c0ff */
[----:B------:R-:W1:Y:S01]  /*17b50*/  SHFL.IDX PT, R14, R5, RZ, 0x181f ;  /* 0x00181fff050e7589 */ /* 0x000e6200000e0000 */
[----:B------:R-:W-:Y:S02]  /*17b60*/  ISETP.NE.U32.AND P3, PT, R7, 0x1, PT ;  /* 0x000000010700780c */ /* 0x000fe40003f65070 */
[----:B------:R-:W-:Y:S01]  /*17b70*/  LOP3.LUT P1, RZ, R34, 0x4, RZ, 0xc0, !PT ;  /* 0x0000000422ff7812 */ /* 0x000fe2000782c0ff */
[----:B------:R-:W2:Y:S03]  /*17b80*/  SHFL.IDX PT, R3, R6, RZ, 0x181f ;  /* 0x00181fff06037589 */ /* 0x000ea600000e0000 */
[----:B------:R-:W-:Y:S01]  /*17b90*/  ISETP.LT.OR P4, PT, R32, 0x1, !P1 ;  /* 0x000000012000780c */ /* 0x000fe20004f81670 */
        /* <DEDUP_REMOVED lines=10> */
[----:B------:R-:W-:-:S03]  /*17c40*/  LOP3.LUT P0, RZ, R34, 0x8, RZ, 0xc0, !PT ;  /* 0x0000000822ff7812 */ /* 0x000fc6000780c0ff */
        /* <DEDUP_REMOVED lines=15> */
[----:B------:R1:W-:Y:S01]  /*17d40*/  LDGSTS.E.BYPASS.LTC128B.128 [R4+0x9c00], desc[UR40][R8.64+0x180], !P4 ;  /* 0x09c0018008047fae */ /* 0x0003e2000e101d68 */
        /* <DEDUP_REMOVED lines=11> */
[----:B-1----:R-:W-:-:S03]  /*17e00*/  IADD3 R8, P4, R14, R0, RZ ;  /* 0x000000000e087210 */ /* 0x002fc60007f9e0ff */
[----:B------:R-:W-:Y:S04]  /*17e10*/  SHFL.IDX PT, R14, R5, 0x4, 0x181f ;  /* 0x00981f00050e7f89 */ /* 0x000fe800000e0000 */
[----:B0-----:R-:W0:Y:S02]  /*17e20*/  SHFL.IDX PT, R3, R6, 0x3, 0x181f ;  /* 0x00781f0006037f89 */ /* 0x001e2400000e0000 */
[----:B0-----:R-:W-:Y:S01]  /*17e30*/  IMAD.X R9, RZ, RZ, R3, P4 ;  /* 0x000000ffff097224 */ /* 0x001fe200020e0603 */
[C---:B------:R-:W-:Y:S01]  /*17e40*/  ISETP.LT.OR P4, PT, R32.reuse, 0x31, P3 ;  /* 0x000000312000780c */ /* 0x040fe20001f81670 */
[----:B------:R-:W0:Y:S04]  /*17e50*/  SHFL.IDX PT, R3, R6, 0x4, 0x181f ;  /* 0x00981f0006037f89 */ /* 0x000e2800000e0000 */
[----:B------:R-:W1:Y:S08]  /*17e60*/  SHFL.IDX PT, R6, R6, 0x5, 0x181f ;  /* 0x00b81f0006067f89 */ /* 0x000e7000000e0000 */
[----:B------:R2:W-:Y:S01]  /*17e70*/  LDGSTS.E.BYPASS.LTC128B.128 [R4+0x1c00], desc[UR40][R8.64], !P4 ;  /* 0x01c0000008047fae */ /* 0x0005e2000e101d68 */
[----:B------:R-:W-:-:S13]  /*17e80*/  ISETP.LT.OR P4, PT, R32, 0x31, !P2 ;  /* 0x000000312000780c */ /* 0x000fda0005781670 */
[----:B------:R2:W-:Y:S01]  /*17e90*/  LDGSTS.E.BYPASS.LTC128B.128 [R4+0x4c00], desc[UR40][R8.64+0x80], !P4 ;  /* 0x04c0008008047fae */ /* 0x0005e2000e101d68 */
[----:B------:R-:W-:-:S13]  /*17ea0*/  ISETP.LT.OR P4, PT, R32, 0x31, !P1 ;  /* 0x000000312000780c */ /* 0x000fda0004f81670 */
[----:B------:R2:W-:Y:S01]  /*17eb0*/  LDGSTS.E.BYPASS.LTC128B.128 [R4+0x7c00], desc[UR40][R8.64+0x100], !P4 ;  /* 0x07c0010008047fae */ /* 0x0005e2000e101d68 */
[----:B------:R-:W-:-:S13]  /*17ec0*/  ISETP.LT.OR P4, PT, R32, 0x31, !P0 ;  /* 0x000000312000780c */ /* 0x000fda0004781670 */
[----:B------:R2:W-:Y:S01]  /*17ed0*/  LDGSTS.E.BYPASS.LTC128B.128 [R4+0xac00], desc[UR40][R8.64+0x180], !P4 ;  /* 0x0ac0018008047fae */ /* 0x0005e2000e101d68 */
[----:B------:R-:W-:-:S03]  /*17ee0*/  IADD3 R2, P4, R14, R0, RZ ;  /* 0x000000000e027210 */ /* 0x000fc60007f9e0ff */
[----:B------:R2:W3:Y:S02]  /*17ef0*/  SHFL.IDX PT, R14, R5, 0x5, 0x181f ;  /* 0x00b81f00050e7f89 */ /* 0x0004e400000e0000 */
        /* <DEDUP_REMOVED lines=9> */
.L_x_10093:
        /* <DEDUP_REMOVED lines=15> */
.L_x_9909:
[----:B------:R-:W-:Y:S02]  /*18080*/  PLOP3.LUT P1, PT, P1, P0, PT, 0xa2, 0x0 ;  /* 0x000000000000781c */ /* 0x000fe40000f21472 */
[----:B------:R-:W-:-:S08]  /*18090*/  @P0 R2UR P1, UR4, R31 ;  /* 0x000000001f0402ca */ /* 0x000fd00000020000 */
[----:B------:R-:W-:-:S05]  /*180a0*/  @P0 PLOP3.LUT P0, PT, P1, PT, PT, 0x80, 0x0 ;  /* 0x000000000000081c */ /* 0x000fca0000f0f070 */
[----:B------:R-:W-:Y:S01]  /*180b0*/  @!P1 SYNCS.ARRIVE.TRANS64.RED.A0T1 RZ, [UR4+0x22850], RZ ;  /* 0x022850ffffff99a7 */ /* 0x000fe20008200404 */
[----:B------:R-:W-:Y:S07]  /*180c0*/  @!P1 ARRIVES.LDGSTSBAR.64.TRANSCNT [UR4+0x22850] ;  /* 0x02285000ff0099b0 */ /* 0x000fee0008000a84 */
[----:B------:R-:W-:Y:S05]  /*180d0*/  @P0 BRA.U.ANY `(.L_x_9909) ;  /* 0xfffffffd00e80947 */ /* 0x000fea000393ffff */
[----:B------:R-:W-:Y:S01]  /*180e0*/  NOP ;  /* 0x0000000000007918 */ /* 0x000fe20000000000 */
[----:B0-----:R-:W-:-:S04]  /*180f0*/  LOP3.LUT R2, R37, 0x2, RZ, 0xfc, !PT ;  /* 0x0000000225027812 */ /* 0x001fc800078efcff */
[----:B------:R-:W-:-:S13]  /*18100*/  ISETP.NE.AND P2, PT, R2, 0x3, PT ;  /* 0x000000030200780c */ /* 0x000fda0003f45270 */
[----:B------:R-:W-:Y:S05]  /*18110*/  @!P2 BRA `(.L_x_9910) ;  /* 0x000000000004a947 */ /* 0x000fea0003800000 */
[----:B------:R-:W-:Y:S01]  /*18120*/  BPT.TRAP 0x1 ;  /* 0x000000040000795c */ /* 0x000fe20000300000 */
.L_x_9910:
[----:B------:R-:W2:Y:S01]  /*18130*/  LDL.LU R2, [R1+0x20] ;  /* 0x0000200001027983 */ /* 0x000ea20000300800 */
[----:B------:R0:W-:Y:S01]  /*18140*/  SYNCS.ARRIVE.TRANS64.A1T0 RZ, [R31+URZ+0x22850], RZ ;  /* 0x022850ff1fff79a7 */ /* 0x0001e2000810003f */
[----:B------:R-:W-:Y:S01]  /*18150*/  BSSY B0, `(.L_x_9911) ;  /* 0x00000de000007945 */ /* 0x000fe20003800000 */
[----:B--2---:R-:W-:-:S05]  /*18160*/  VIADD R10, R2, 0xfffffffe ;  /* 0xfffffffe020a7836 */ /* 0x004fca0000000000 */
[----:B------:R-:W-:-:S13]  /*18170*/  ISETP.GE.AND P0, PT, R10, R29, PT ;  /* 0x0000001d0a00720c */ /* 0x000fda0003f06270 */
[----:B0-----:R-:W-:Y:S05]  /*18180*/  @!P0 BRA `(.L_x_9912) ;  /* 0x0000000c00688947 */ /* 0x001fea0003800000 */
.L_x_9925:
[----:B0-----:R-:W0:Y:S01]  /*18190*/  S2R R2, SR_TID.X ;  /* 0x0000000000027919 */ /* 0x001e220000002100 */
[----:B------:R-:W1:Y:S01]  /*181a0*/  LDC R6, c[0x0][0x430] ;  /* 0x00010c00ff067b82 */ /* 0x000e620000000800 */
[----:B------:R-:W-:Y:S01]  /*181b0*/  IMAD R7, R10, 0x60, R30 ;  /* 0x000000600a077824 */ /* 0x000fe200078e021e */
[----:B------:R-:W-:Y:S01]  /*181c0*/  LOP3.LUT R12, R37, 0x2, RZ, 0xfc, !PT ;  /* 0x00000002250c7812 */ /* 0x000fe200078efcff */
[----:B--23--:R-:W2:Y:S01]  /*181d0*/  S2R R4, SR_TID.X ;  /* 0x0000000000047919 */ /* 0x00cea20000002100 */
[----:B------:R-:W-:Y:S01]  /*181e0*/  VIADD R24, R24, 0x1 ;  /* 0x0000000118187836 */ /* 0x000fe20000000000 */
[----:B-1----:R-:W-:Y:S02]  /*181f0*/  ISETP.NE.AND P0, PT, R6, 0x1, PT ;  /* 0x000000010600780c */ /* 0x002fe40003f05270 */
[----:B0-----:R-:W-:Y:S01]  /*18200*/  LOP3.LUT R2, R2, 0x7f, RZ, 0xc0, !PT ;  /* 0x0000007f02027812 */ /* 0x001fe200078ec0ff */
        /* <DEDUP_REMOVED lines=8> */
[----:B------:R-:W2:Y:S08]  /*18290*/  @!P1 LDC.64 R4, c[0x0][0x428] ;  /* 0x00010a00ff049b82 */ /* 0x000eb00000000a00 */
[----:B------:R-:W3:Y:S01]  /*182a0*/  @!P1 LDC.64 R8, c[0x0][0x418] ;  /* 0x00010600ff089b82 */ /* 0x000ee20000000a00 */
[----:B-1----:R-:W-:-:S05]  /*182b0*/  @P0 IMAD.HI.U32 R2, R7, R2, RZ ;  /* 0x0000000207020227 */ /* 0x002fca00078e00ff */
[----:B0-----:R-:W-:-:S04]  /*182c0*/  @P0 SHF.R.U32.HI R11, RZ, R3, R2 ;  /* 0x00000003ff0b0219 */ /* 0x001fc80000011602 */
[--C-:B------:R-:W-:Y:S01]  /*182d0*/  @!P1 SHF.R.S32.HI R3, RZ, 0x1f, R11.reuse ;  /* 0x0000001fff039819 */ /* 0x100fe2000001140b */
[----:B------:R-:W-:-:S04]  /*182e0*/  @!P1 IMAD.MOV.U32 R2, RZ, RZ, R11 ;  /* 0x000000ffff029224 */ /* 0x000fc800078e000b */
[----:B--2---:R-:W-:-:S04]  /*182f0*/  @!P1 IMAD.WIDE.U32 R2, R27, R4, R2 ;  /* 0x000000041b029225 */ /* 0x004fc800078e0002 */
[----:B------:R-:W-:Y:S01]  /*18300*/  @!P1 IMAD R4, R33, R4, RZ ;  /* 0x0000000421049224 */ /* 0x000fe200078e02ff */
[----:B---3--:R-:W-:-:S03]  /*18310*/  @!P1 LEA R8, P0, R2, R8, 0x2 ;  /* 0x0000000802089211 */ /* 0x008fc600078010ff */
[----:B------:R-:W-:-:S04]  /*18320*/  @!P1 IMAD R5, R27, R5, R4 ;  /* 0x000000051b059224 */ /* 0x000fc800078e0204 */
[----:B------:R-:W-:Y:S02]  /*18330*/  @!P1 IMAD.IADD R3, R5, 0x1, R3 ;  /* 0x0000000105039824 */ /* 0x000fe400078e0203 */
[----:B------:R-:W-:-:S03]  /*18340*/  IMAD.MOV.U32 R5, RZ, RZ, RZ ;  /* 0x000000ffff057224 */ /* 0x000fc600078e00ff */
[----:B------:R-:W-:Y:S01]  /*18350*/  @!P1 LEA.HI.X R9, R2, R9, R3, 0x2, P0 ;  /* 0x0000000902099211 */ /* 0x000fe200000f1403 */
[----:B------:R-:W-:Y:S01]  /*18360*/  IMAD.MOV R3, RZ, RZ, -R11 ;  /* 0x000000ffff037224 */ /* 0x000fe200078e0a0b */
[----:B------:R-:W-:-:S03]  /*18370*/  ISETP.NE.AND P0, PT, R24, 0x2, PT ;  /* 0x000000021800780c */ /* 0x000fc60003f05270 */
[----:B------:R0:W5:Y:S01]  /*18380*/  @!P1 LDG.E R5, desc[UR40][R8.64] ;  /* 0x0000002808059981 */ /* 0x000162000c1e1900 */
[----:B------:R-:W-:Y:S01]  /*18390*/  ISETP.NE.AND P1, PT, R12, 0x3, PT ;  /* 0x000000030c00780c */ /* 0x000fe20003f25270 */
[----:B------:R-:W-:Y:S05]  /*183a0*/  YIELD ;  /* 0x0000000000007946 */ /* 0x000fea0003800000 */
[----:B------:R-:W-:Y:S01]  /*183b0*/  SEL R2, RZ, 0x1, P0 ;  /* 0x00000001ff027807 */ /* 0x000fe20000000000 */
[----:B------:R-:W-:Y:S01]  /*183c0*/  IMAD R6, R6, R3, R7 ;  /* 0x0000000306067224 */ /* 0x000fe200078e0207 */
[----:B------:R-:W-:Y:S02]  /*183d0*/  SEL R24, R24, RZ, P0 ;  /* 0x000000ff18187207 */ /* 0x000fe40000000000 */
[----:B------:R-:W-:Y:S01]  /*183e0*/  LOP3.LUT R25, R25, R2, RZ, 0x3c, !PT ;  /* 0x0000000219197212 */ /* 0x000fe200078e3cff */
[----:B------:R-:W-:-:S02]  /*183f0*/  IMAD.MOV.U32 R2, RZ, RZ, R10 ;  /* 0x000000ffff027224 */ /* 0x000fc400078e000a */
[----:B------:R-:W-:-:S03]  /*18400*/  VIADD R10, R10, 0xffffffff ;  /* 0xffffffff0a0a7836 */ /* 0x000fc60000000000 */
[----:B------:R-:W-:Y:S01]  /*18410*/  ISETP.GT.AND P2, PT, R2, R29, PT ;  /* 0x0000001d0200720c */ /* 0x000fe20003f44270 */
[----:B0-----:R-:W-:-:S12]  /*18420*/  @!P1 BRA `(.L_x_9913) ;  /* 0x0000000000049947 */ /* 0x001fd80003800000 */
[----:B------:R-:W-:Y:S01]  /*18430*/  BPT.TRAP 0x1 ;  /* 0x000000040000795c */ /* 0x000fe20000300000 */
.L_x_9913:
[----:B------:R-:W-:Y:S01]  /*18440*/  IMAD R4, R24, 0x8, R22 ;  /* 0x0000000818047824 */ /* 0x000fe200078e0216 */
[----:B------:R-:W-:Y:S01]  /*18450*/  SHF.L.U32 R21, R25, 0x1f, RZ ;  /* 0x0000001f19157819 */ /* 0x000fe200000006ff */
[----:B------:R-:W-:Y:S01]  /*18460*/  BSSY B1, `(.L_x_9914) ;  /* 0x0000004000017945 */ /* 0x000fe20003800000 */
[----:B------:R-:W-:Y:S02]  /*18470*/  SHF.R.S32.HI R17, RZ, 0x1f, R6 ;  /* 0x0000001fff117819 */ /* 0x000fe40000011406 */
[----:B------:R-:W0:Y:S02]  /*18480*/  SYNCS.PHASECHK.TRANS64.TRYWAIT P0, [R4+URZ+0x22840], R21 ;  /* 0x02284015040075a7 */ /* 0x000e24000800017f */
[----:B0-----:R-:W-:Y:S05]  /*18490*/  @!P0 BRA `(.L_x_9915) ;  /* 0x0000005400388947 */ /* 0x001fea0003800000 */
.L_x_10094:
[----:B------:R-:W-:Y:S05]  /*184a0*/  BSYNC B1 ;  /* 0x0000000000017941 */ /* 0x000fea0003800000 */
.L_x_9914:
[----:B------:R-:W2:Y:S01]  /*184b0*/  LDL R2, [R1] ;  /* 0x0000000001027983 */ /* 0x000ea20000100800 */
[----:B------:R-:W-:Y:S01]  /*184c0*/  ULDC.64 UR4, c[0x0][0x300] ;  /* 0x0000c00000047ab9 */ /* 0x000fe20000000a00 */
[----:B-----5:R-:W-:Y:S01]  /*184d0*/  SHF.R.S32.HI R20, RZ, 0x1f, R5 ;  /* 0x0000001fff147819 */ /* 0x020fe20000011405 */
[----:B------:R-:W-:Y:S01]  /*184e0*/  IMAD R3, R17, UR4, RZ ;  /* 0x0000000411037c24 */ /* 0x000fe2000f8e02ff */
[----:B------:R-:W-:-:S03]  /*184f0*/  ULDC.64 UR6, c[0x0][0x2e8] ;  /* 0x0000ba0000067ab9 */ /* 0x000fc60000000a00 */
[----:B------:R-:W-:Y:S01]  /*18500*/  IMAD R7, R6, UR5, R3 ;  /* 0x0000000506077c24 */ /* 0x000fe2000f8e0203 */
[----:B--2---:R-:W-:Y:S01]  /*18510*/  LOP3.LUT P1, RZ, R2, 0x1, RZ, 0xc0, !PT ;  /* 0x0000000102ff7812 */ /* 0x004fe2000782c0ff */
        /* <DEDUP_REMOVED lines=44> */
.L_x_10108:
        /* <DEDUP_REMOVED lines=8> */
.L_x_9917:
[----:B------:R-:W-:Y:S02]  /*18860*/  PLOP3.LUT P1, PT, P1, P0, PT, 0xa2, 0x0 ;  /* 0x000000000000781c */ /* 0x000fe40000f21472 */
[----:B------:R-:W-:-:S08]  /*18870*/  @P0 R2UR P1, UR4, R4 ;  /* 0x00000000040402ca */ /* 0x000fd00000020000 */
[----:B------:R-:W-:-:S05]  /*18880*/  @P0 PLOP3.LUT P0, PT, P1, PT, PT, 0x80, 0x0 ;  /* 0x000000000000081c */ /* 0x000fca0000f0f070 */
[----:B------:R-:W-:Y:S01]  /*18890*/  @!P1 SYNCS.ARRIVE.TRANS64.RED.A0T1 RZ, [UR4+0x22830], RZ ;  /* 0x022830ffffff99a7 */ /* 0x000fe20008200404 */
[----:B------:R-:W-:Y:S07]  /*188a0*/  @!P1 ARRIVES.LDGSTSBAR.64.TRANSCNT [UR4+0x22830] ;  /* 0x02283000ff0099b0 */ /* 0x000fee0008000a84 */
[----:B------:R-:W-:Y:S05]  /*188b0*/  @P0 BRA.U.ANY `(.L_x_9917) ;  /* 0xfffffffd00e80947 */ /* 0x000fea000393ffff */
[----:B------:R-:W-:Y:S01]  /*188c0*/  NOP ;  /* 0x0000000000007918 */ /* 0x000fe20000000000 */
[----:B--2---:R-:W-:-:S04]  /*188d0*/  LOP3.LUT R2, R37, 0x2, RZ, 0xfc, !PT ;  /* 0x0000000225027812 */ /* 0x004fc800078efcff */
[----:B------:R-:W-:-:S13]  /*188e0*/  ISETP.NE.AND P3, PT, R2, 0x3, PT ;  /* 0x000000030200780c */ /* 0x000fda0003f65270 */
[----:B------:R-:W-:Y:S05]  /*188f0*/  @!P3 BRA `(.L_x_9918) ;  /* 0x000000000004b947 */ /* 0x000fea0003800000 */
[----:B------:R-:W-:Y:S01]  /*18900*/  BPT.TRAP 0x1 ;  /* 0x000000040000795c */ /* 0x000fe20000300000 */
.L_x_9918:
[----:B------:R2:W-:Y:S01]  /*18910*/  SYNCS.ARRIVE.TRANS64.A1T0 RZ, [R4+URZ+0x22830], RZ ;  /* 0x022830ff04ff79a7 */ /* 0x0005e2000810003f */
[----:B------:R-:W-:Y:S05]  /*18920*/  @!P3 BRA `(.L_x_9919) ;  /* 0x000000000004b947 */ /* 0x000fea0003800000 */
[----:B------:R-:W-:Y:S01]  /*18930*/  BPT.TRAP 0x1 ;  /* 0x000000040000795c */ /* 0x000fe20000300000 */
.L_x_9919:
[----:B------:R-:W3:Y:S01]  /*18940*/  SYNCS.PHASECHK.TRANS64.TRYWAIT P0, [R4+URZ+0x22860], R21 ;  /* 0x02286015040075a7 */ /* 0x000ee2000800017f */
[----:B------:R-:W-:Y:S04]  /*18950*/  BSSY B1, `(.L_x_9920) ;  /* 0x0000002000017945 */ /* 0x000fe80003800000 */
[----:B---3--:R-:W-:Y:S05]  /*18960*/  @!P0 BRA `(.L_x_9921) ;  /* 0x0000005400bc8947 */ /* 0x008fea0003800000 */
.L_x_10109:
[----:B------:R-:W-:Y:S05]  /*18970*/  BSYNC B1 ;  /* 0x0000000000017941 */ /* 0x000fea0003800000 */
.L_x_9920:
[----:B------:R-:W4:Y:S01]  /*18980*/  LDL R2, [R1] ;  /* 0x0000000001027983 */ /* 0x000f220000100800 */
[----:B------:R-:W-:Y:S01]  /*18990*/  ULDC.64 UR4, c[0x0][0x328] ;  /* 0x0000ca0000047ab9 */ /* 0x000fe20000000a00 */
[----:B------:R-:W-:Y:S01]  /*189a0*/  ULDC.64 UR6, c[0x0][0x318] ;  /* 0x0000c60000067ab9 */ /* 0x000fe20000000a00 */
[----:B------:R-:W-:-:S04]  /*189b0*/  IMAD R17, R17, UR4, RZ ;  /* 0x0000000411117c24 */ /* 0x000fc8000f8e02ff */
[----:B------:R-:W-:Y:S01]  /*189c0*/  IMAD R17, R6, UR5, R17 ;  /* 0x0000000506117c24 */ /* 0x000fe2000f8e0211 */
[C---:B----4-:R-:W-:Y:S02]  /*189d0*/  LOP3.LUT P5, RZ, R2.reuse, 0x10, RZ, 0xc0, !PT ;  /* 0x0000001002ff7812 */ /* 0x050fe400078ac0ff */
[C---:B------:R-:W-:Y:S02]  /*189e0*/  LOP3.LUT P4, RZ, R2.reuse, 0x8, RZ, 0xc0, !PT ;  /* 0x0000000802ff7812 */ /* 0x040fe4000788c0ff */
[C---:B------:R-:W-:Y:S02]  /*189f0*/  LOP3.LUT P3, RZ, R2.reuse, 0x4, RZ, 0xc0, !PT ;  /* 0x0000000402ff7812 */ /* 0x040fe4000786c0ff */
[----:B------:R-:W-:Y:S01]  /*18a00*/  LOP3.LUT P1, RZ, R2, 0x2, RZ, 0xc0, !PT ;  /* 0x0000000202ff7812 */ /* 0x000fe2000782c0ff */
        /* <DEDUP_REMOVED lines=16> */
[----:B------:R-:W-:-:S03]  /*18b10*/  IMAD R5, R5, 0x2, R22 ;  /* 0x0000000205057824 */ /* 0x000fc600078e0216 */
[----:B------:R-:W5:Y:S04]  /*18b20*/  SHFL.IDX PT, R3, R7, RZ, 0x181f ;  /* 0x00181fff07037589 */ /* 0x000f6800000e0000 */
[----:B-1----:R-:W-:Y:S01]  /*18b30*/  SHFL.IDX PT, R8, R7, 0x1, 0x181f ;  /* 0x00381f0007087f89 */ /* 0x002fe200000e0000 */
[----:B----4-:R-:W-:-:S03]  /*18b40*/  IADD3 R2, P0, R14, R0, RZ ;  /* 0x000000000e027210 */ /* 0x010fc60007f1e0ff */
[----:B------:R-:W1:Y:S02]  /*18b50*/  SHFL.IDX PT, R14, R6, 0x1, 0x181f ;  /* 0x00381f00060e7f89 */ /* 0x000e6400000e0000 */
[----:B-----5:R-:W-:-:S05]  /*18b60*/  IMAD.X R3, RZ, RZ, R3, P0 ;  /* 0x000000ffff037224 */ /* 0x020fca00000e0603 */
[----:B------:R-:W-:Y:S04]  /*18b70*/  LDGSTS.E.BYPASS.LTC128B.128 [R5+0x400], desc[UR40][R2.64], !P5 ;  /* 0x0040000002057fae */ /* 0x000fe8000e901d68 */
[----:B------:R-:W-:Y:S04]  /*18b80*/  LDGSTS.E.BYPASS.LTC128B.128 [R5+0x3400], desc[UR40][R2.64+0x80], !P4 ;  /* 0x0340008002057fae */ /* 0x000fe8000e101d68 */
[----:B------:R-:W-:Y:S04]  /*18b90*/  LDGSTS.E.BYPASS.LTC128B.128 [R5+0x6400], desc[UR40][R2.64+0x100], !P3 ;  /* 0x0640010002057fae */ /* 0x000fe8000d901d68 */
[----:B------:R1:W-:Y:S02]  /*18ba0*/  LDGSTS.E.BYPASS.LTC128B.128 [R5+0x9400], desc[UR40][R2.64+0x180], !P1 ;  /* 0x0940018002057fae */ /* 0x0003e4000c901d68 */
[----:B-1----:R-:W-:-:S02]  /*18bb0*/  IADD3 R2, P0, R14, R0, RZ ;  /* 0x000000000e027210 */ /* 0x002fc40007f1e0ff */
[----:B------:R-:W1:Y:S03]  /*18bc0*/  SHFL.IDX PT, R14, R6, 0x2, 0x181f ;  /* 0x00581f00060e7f89 */ /* 0x000e6600000e0000 */
[----:B------:R-:W-:Y:S02]  /*18bd0*/  IMAD.X R3, RZ, RZ, R8, P0 ;  /* 0x000000ffff037224 */ /* 0x000fe400000e0608 */
[----:B------:R-:W4:Y:S04]  /*18be0*/  SHFL.IDX PT, R8, R7, 0x2, 0x181f ;  /* 0x00581f0007087f89 */ /* 0x000f2800000e0000 */
[----:B------:R-:W-:Y:S04]  /*18bf0*/  LDGSTS.E.BYPASS.LTC128B.128 [R5+0xc00], desc[UR40][R2.64], !P5 ;  /* 0x00c0000002057fae */ /* 0x000fe8000e901d68 */
[----:B------:R-:W-:Y:S04]  /*18c00*/  LDGSTS.E.BYPASS.LTC128B.128 [R5+0x3c00], desc[UR40][R2.64+0x80], !P4 ;  /* 0x03c0008002057fae */ /* 0x000fe8000e101d68 */
[----:B------:R-:W-:Y:S04]  /*18c10*/  LDGSTS.E.BYPASS.LTC128B.128 [R5+0x6c00], desc[UR40][R2.64+0x100], !P3 ;  /* 0x06c0010002057fae */ /* 0x000fe8000d901d68 */
[----:B------:R1:W-:Y:S02]  /*18c20*/  LDGSTS.E.BYPASS.LTC128B.128 [R5+0x9c00], desc[UR40][R2.64+0x180], !P1 ;  /* 0x09c0018002057fae */ /* 0x0003e4000c901d68 */
[----:B-1----:R-:W-:-:S02]  /*18c30*/  IADD3 R2, P0, R14, R0, RZ ;  /* 0x000000000e027210 */ /* 0x002fc40007f1e0ff */
[----:B------:R-:W1:Y:S03]  /*18c40*/  SHFL.IDX PT, R14, R6, 0x3, 0x181f ;  /* 0x00781f00060e7f89 */ /* 0x000e6600000e0000 */
[----:B----4-:R-:W-:Y:S02]  /*18c50*/  IMAD.X R3, RZ, RZ, R8, P0 ;  /* 0x000000ffff037224 */ /* 0x010fe400000e0608 */
        /* <DEDUP_REMOVED lines=14> */
[----:B------:R1:W0:Y:S03]  /*18d40*/  SHFL.IDX PT, R14, R6, 0x5, 0x181f ;  /* 0x00b81f00060e7f89 */ /* 0x00022600000e0000 */
[----:B----4-:R-:W-:Y:S02]  /*18d50*/  IMAD.X R3, RZ, RZ, R8, P0 ;  /* 0x000000ffff037224 */ /* 0x010fe400000e0608 */
[----:B------:R1:W4:Y:S04]  /*18d60*/  SHFL.IDX PT, R8, R7, 0x5, 0x181f ;  /* 0x00b81f0007087f89 */ /* 0x00032800000e0000 */
[----:B------:R1:W-:Y:S04]  /*18d70*/  LDGSTS.E.BYPASS.LTC128B.128 [R5+0x2400], desc[UR40][R2.64], !P5 ;  /* 0x0240000002057fae */ /* 0x0003e8000e901d68 */
[----:B------:R1:W-:Y:S04]  /*18d80*/  LDGSTS.E.BYPASS.LTC128B.128 [R5+0x5400], desc[UR40][R2.64+0x80], !P4 ;  /* 0x0540008002057fae */ /* 0x0003e8000e101d68 */
[----:B------:R1:W-:Y:S04]  /*18d90*/  LDGSTS.E.BYPASS.LTC128B.128 [R5+0x8400], desc[UR40][R2.64+0x100], !P3 ;  /* 0x0840010002057fae */ /* 0x0003e8000d901d68 */
[----:B------:R1:W-:Y:S02]  /*18da0*/  LDGSTS.E.BYPASS.LTC128B.128 [R5+0xb400], desc[UR40][R2.64+0x180], !P1 ;  /* 0x0b40018002057fae */ /* 0x0003e4000c901d68 */
.L_x_10123:
[----:B01----:R-:W-:-:S05]  /*18db0*/  IADD3 R2, P0, R14, R0, RZ ;  /* 0x000000000e027210 */ /* 0x003fca0007f1e0ff */
[----:B----4-:R-:W-:Y:S01]  /*18dc0*/  IMAD.X R3, RZ, RZ, R8, P0 ;  /* 0x000000ffff037224 */ /* 0x010fe200000e0608 */
        /* <DEDUP_REMOVED lines=9> */
.L_x_9923:
        /* <DEDUP_REMOVED lines=11> */
.L_x_9924:
[----:B------:R0:W-:Y:S01]  /*18f10*/  SYNCS.ARRIVE.TRANS64.A1T0 RZ, [R4+URZ+0x22850], RZ ;  /* 0x022850ff04ff79a7 */ /* 0x0001e2000810003f */
[----:B------:R-:W-:Y:S05]  /*18f20*/  @P2 BRA `(.L_x_9925) ;  /* 0xfffffff000982947 */ /* 0x000fea000383ffff */
.L_x_9912:
[----:B------:R-:W-:Y:S05]  /*18f30*/  BSYNC B0 ;  /* 0x0000000000007941 */ /* 0x000fea0003800000 */
.L_x_9911:
[----:B------:R-:W1:Y:S01]  /*18f40*/  S2R R2, SR_TID.X ;  /* 0x0000000000027919 */ /* 0x000e620000002100 */
[----:B------:R-:W-:Y:S01]  /*18f50*/  VIADD R24, R24, 0x1 ;  /* 0x0000000118187836 */ /* 0x000fe20000000000 */
[----:B------:R-:W-:Y:S04]  /*18f60*/  BSSY B0, `(.L_x_9926) ;  /* 0x0000013000007945 */ /* 0x000fe80003800000 */
[----:B------:R-:W-:-:S04]  /*18f70*/  ISETP.NE.AND P0, PT, R24, 0x2, PT ;  /* 0x000000021800780c */ /* 0x000fc80003f05270 */
[----:B------:R-:W-:-:S04]  /*18f80*/  SEL R0, RZ, 0x1, P0 ;  /* 0x00000001ff007807 */ /* 0x000fc80000000000 */
[----:B------:R-:W-:Y:S02]  /*18f90*/  LOP3.LUT R25, R25, R0, RZ, 0x3c, !PT ;  /* 0x0000000019197212 */ /* 0x000fe400078e3cff */
[----:B-1----:R-:W-:-:S04]  /*18fa0*/  LOP3.LUT R2, R2, 0x7f, RZ, 0xc0, !PT ;  /* 0x0000007f02027812 */ /* 0x002fc800078ec0ff */
[----:B------:R-:W-:-:S13]  /*18fb0*/  ISETP.NE.AND P1, PT, R2, RZ, PT ;  /* 0x000000ff0200720c */ /* 0x000fda0003f25270 */
[----:B------:R-:W-:Y:S05]  /*18fc0*/  @P1 BRA `(.L_x_9927) ;  /* 0x0000000000301947 */ /* 0x000fea0003800000 */
[----:B------:R-:W1:Y:S01]  /*18fd0*/  S2R R5, SR_LANEID ;  /* 0x0000000000057919 */ /* 0x000e620000000000 */
[----:B------:R-:W-:Y:S01]  /*18fe0*/  VOTEU.ANY UR4, UPT, PT ;  /* 0x0000000000047886 */ /* 0x000fe200038e0100 */
[----:B------:R-:W4:Y:S01]  /*18ff0*/  LDC.64 R2, c[0x0][0xc60] ;  /* 0x00031800ff027b82 */ /* 0x000f220000000a00 */
[----:B------:R-:W1:Y:S02]  /*19000*/  FLO.U32 R0, UR4 ;  /* 0x0000000400007d00 */ /* 0x000e6400080e0000 */
[----:B-1----:R-:W-:-:S06]  /*19010*/  ISETP.EQ.U32.AND P1, PT, R0, R5, PT ;  /* 0x000000050000720c */ /* 0x002fcc0003f22070 */
[----:B------:R-:W4:Y:S07]  /*19020*/  POPC R5, UR4 ;  /* 0x0000000400057d09 */ /* 0x000f2e0008000000 */
[----:B----4-:R-:W4:Y:S01]  /*19030*/  @P1 ATOMG.E.ADD.STRONG.GPU PT, R3, desc[UR40][R2.64], R5 ;  /* 0x00000005020319a8 */ /* 0x010f2200081ee1e8 */
[----:B0-23--:R-:W0:Y:S02]  /*19040*/  S2R R4, SR_LTMASK ;  /* 0x0000000000047919 */ /* 0x00de240000003900 */
[----:B0-----:R-:W-:-:S04]  /*19050*/  LOP3.LUT R4, R4, UR4, RZ, 0xc0, !PT ;  /* 0x0000000404047c12 */ /* 0x001fc8000f8ec0ff */
[----:B------:R-:W0:Y:S01]  /*19060*/  POPC R7, R4 ;  /* 0x0000000400077309 */ /* 0x000e220000000000 */
[----:B----4-:R-:W0:Y:S02]  /*19070*/  SHFL.IDX PT, R0, R3, R0, 0x1f ;  /* 0x00001f0003007589 */ /* 0x010e2400000e0000 */
[----:B0-----:R-:W-:-:S07]  /*19080*/  IADD3 R16, R0, UR36, R7 ;  /* 0x0000002400107c10 */ /* 0x001fce000fffe007 */
.L_x_9927:
[----:B------:R-:W-:Y:S05]  /*19090*/  BSYNC B0 ;  /* 0x0000000000007941 */ /* 0x000fea0003800000 */
.L_x_9926:
[----:B------:R-:W-:-:S07]  /*190a0*/  SEL R24, R24, RZ, P0 ;  /* 0x000000ff18187207 */ /* 0x000fce0000000000 */
.L_x_9886:
[----:B------:R-:W-:Y:S05]  /*190b0*/  BSYNC B7 ;  /* 0x0000000000077941 */ /* 0x000fea0003800000 */
.L_x_9884:
[----:B------:R-:W4:Y:S02]  /*190c0*/  LDL R0, [R1] ;  /* 0x0000000001007983 */ /* 0x000f240000100800 */
[----:B----4-:R-:W-:-:S13]  /*190d0*/  LOP3.LUT P0, RZ, R0, 0x80, RZ, 0xc0, !PT ;  /* 0x0000008000ff7812 */ /* 0x010fda000780c0ff */
[----:B------:R-:W-:Y:S05]  /*190e0*/  @!P0 BRA `(.L_x_9928) ;  /* 0x0000000000248947 */ /* 0x000fea0003800000 */
[----:B------:R-:W-:Y:S05]  /*190f0*/  WARPSYNC.ALL ;  /* 0x0000000000007948 */ /* 0x000fea0003800000 */
[----:B------:R-:W1:Y:S08]  /*19100*/  S2UR UR5, SR_CgaCtaId ;  /* 0x00000000000579c3 */ /* 0x000e700000008800 */
[----:B------:R-:W-:Y:S06]  /*19110*/  BAR.SYNC.DEFER_BLOCKING 0x5, 0x180 ;  /* 0x0146000000007b1d */ /* 0x000fec0000010000 */
[----:B------:R-:W-:-:S02]  /*19120*/  UMOV UR4, 0x400 ;  /* 0x0000040000047882 */ /* 0x000fc40000000000 */
[----:B-1----:R-:W-:-:S06]  /*19130*/  ULEA UR4, UR5, UR4, 0x18 ;  /* 0x0000000405047291 */ /* 0x002fcc000f8ec03f */
[----:B0-----:R-:W-:-:S05]  /*19140*/  IMAD.U32 R22, RZ, RZ, UR4 ;  /* 0x00000004ff167e24 */ /* 0x001fca000f8e00ff */
[----:B------:R4:W0:Y:S01]  /*19150*/  LDS.128 R16, [R22+0x228d0] ;  /* 0x0228d00016107984 */ /* 0x0008220000000c00 */
[----:B------:R-:W-:Y:S06]  /*19160*/  BAR.ARV 0x4, 0x180 ;  /* 0x0106000000007b1d */ /* 0x000fec0000002000 */
[----:B------:R-:W-:Y:S05]  /*19170*/  BRA `(.L_x_9929) ;  /* 0x0000000800d07947 */ /* 0x000fea0003800000 */
.L_x_9928:
[----:B------:R-:W1:Y:S01]  /*19180*/  S2R R9, SR_TID.X ;  /* 0x0000000000097919 */ /* 0x000e620000002100 */
[----:B------:R-:W-:Y:S01]  /*19190*/  UMOV UR4, 0xffffffff ;  /* 0xffffffff00047882 */ /* 0x000fe20000000000 */
[----:B-1----:R-:W-:-:S04]  /*191a0*/  LOP3.LUT R9, R9, 0x1f, RZ, 0xc0, !PT ;  /* 0x0000001f09097812 */ /* 0x002fc800078ec0ff */
[----:B------:R-:W-:Y:S01]  /*191b0*/  ISETP.NE.AND P0, PT, R9, 0x1f, PT ;  /* 0x0000001f0900780c */ /* 0x000fe20003f05270 */
[----:B------:R-:W-:-:S12]  /*191c0*/  BRA.DIV UR4, `(.L_x_9930) ;  /* 0x0000005604807947 */ /* 0x000fd8000b800000 */
[----:B------:R-:W-:Y:S01]  /*191d0*/  IMAD.IADD R7, R19, 0x1, R9 ;  /* 0x0000000113077824 */ /* 0x000fe200078e0209 */
[----:B------:R-:W-:-:S04]  /*191e0*/  ULDC UR4, c[0x0][0xc3c] ;  /* 0x00030f0000047ab9 */ /* 0x000fc80000000800 */
[----:B------:R-:W-:-:S13]  /*191f0*/  ISETP.GE.OR P1, PT, R7, UR4, !P0 ;  /* 0x0000000407007c0c */ /* 0x000fda000c726670 */
[----:B0-----:R-:W0:Y:S08]  /*19200*/  @!P1 LDC.64 R2, c[0x0][0xc80] ;  /* 0x00032000ff029b82 */ /* 0x001e300000000a00 */
[----:B--23--:R-:W1:Y:S01]  /*19210*/  @!P1 LDC.64 R4, c[0x0][0xc78] ;  /* 0x00031e00ff049b82 */ /* 0x00ce620000000a00 */
        /* <DEDUP_REMOVED lines=11> */
[----:B------:R0:W-:Y:S02]  /*192d0*/  SHFL.IDX PT, R6, R16, 0x1, 0x1f ;  /* 0x00201f0010067f89 */ /* 0x0001e400000e0000 */
[----:B0-----:R-:W-:-:S02]  /*192e0*/  IMAD.MOV.U32 R16, RZ, RZ, RZ ;  /* 0x000000ffff107224 */ /* 0x001fc400078e00ff */
[----:B--2---:R-:W-:Y:S02]  /*192f0*/  @!P1 IMAD.MOV.U32 R7, RZ, RZ, R8 ;  /* 0x000000ffff079224 */ /* 0x004fe400078e0008 */
[----:B---3--:R-:W-:Y:S01]  /*19300*/  @!P1 IMAD.MOV.U32 R4, RZ, RZ, R5 ;  /* 0x000000ffff049224 */ /* 0x008fe200078e0005 */
        /* <DEDUP_REMOVED lines=18> */
.L_x_10133:
[----:B------:R-:W-:Y:S02]  /*19430*/  ULDC UR4, c[0x0][0xc38] ;  /* 0x00030e0000047ab9 */ /* 0x000fe40000000800 */
[----:B------:R-:W-:-:S04]  /*19440*/  IMAD.U32 R5, RZ, RZ, UR4 ;  /* 0x00000004ff057e24 */ /* 0x000fc8000f8e00ff */
[----:B-1----:R-:W-:-:S04]  /*19450*/  IMAD R9, R14, R5, RZ ;  /* 0x000000050e097224 */ /* 0x002fc800078e02ff */
[----:B------:R-:W-:-:S05]  /*19460*/  IMAD.IADD R6, R6, 0x1, R9 ;  /* 0x0000000106067824 */ /* 0x000fca00078e0209 */
[----:B------:R-:W-:-:S13]  /*19470*/  ISETP.GT.AND P6, PT, R6, R0, PT ;  /* 0x000000000600720c */ /* 0x000fda0003fc4270 */
[----:B------:R-:W-:Y:S05]  /*19480*/  @P6 BRA `(.L_x_9931) ;  /* 0x0000000000a46947 */ /* 0x000fea0003800000 */
.L_x_9934:
        /* <DEDUP_REMOVED lines=35> */
.L_x_10141:
[----:B------:R-:W-:Y:S02]  /*196c0*/  ULDC UR4, c[0x0][0xc38] ;  /* 0x00030e0000047ab9 */ /* 0x000fe40000000800 */
[----:B------:R-:W-:-:S04]  /*196d0*/  IMAD.U32 R5, RZ, RZ, UR4 ;  /* 0x00000004ff057e24 */ /* 0x000fc8000f8e00ff */
[----:B-1----:R-:W-:-:S04]  /*196e0*/  IMAD R9, R14, R5, RZ ;  /* 0x000000050e097224 */ /* 0x002fc800078e02ff */
[----:B------:R-:W-:-:S05]  /*196f0*/  IMAD.IADD R6, R9, 0x1, R6 ;  /* 0x0000000109067824 */ /* 0x000fca00078e0206 */
[----:B------:R-:W-:-:S13]  /*19700*/  ISETP.GT.AND P6, PT, R6, R0, PT ;  /* 0x000000000600720c */ /* 0x000fda0003fc4270 */
[----:B------:R-:W-:Y:S05]  /*19710*/  @!P6 BRA `(.L_x_9934) ;  /* 0xfffffffc005ce947 */ /* 0x000fea000383ffff */
.L_x_9931:
        /* <DEDUP_REMOVED lines=9> */
.L_x_10146:
[----:B------:R-:W-:-:S13]  /*197b0*/  ISETP.NE.AND P0, PT, R8, RZ, PT ;  /* 0x000000ff0800720c */ /* 0x000fda0003f05270 */
[----:B------:R-:W-:Y:S05]  /*197c0*/  @!P0 BRA `(.L_x_9936) ;  /* 0x0000000000108947 */ /* 0x000fea0003800000 */
[----:B------:R-:W-:Y:S01]  /*197d0*/  UMOV UR4, 0xffffffff ;  /* 0xffffffff00047882 */ /* 0x000fe20000000000 */
[----:B------:R-:W-:Y:S02]  /*197e0*/  VIADD R12, R6, 0xffffffff ;  /* 0xffffffff060c7836 */ /* 0x000fe40000000000 */
[----:B------:R-:W-:Y:S05]  /*197f0*/  BRA.DIV UR4, `(.L_x_9937) ;  /* 0x0000005a04447947 */ /* 0x000fea000b800000 */
[----:B------:R4:W0:Y:S02]  /*19800*/  SHFL.IDX PT, R16, R3, R12, 0x1f ;  /* 0x00001f0c03107589 */ /* 0x00082400000e0000 */
.L_x_9936:
        /* <DEDUP_REMOVED lines=58> */
.L_x_9932:
[----:B------:R-:W-:Y:S01]  /*19bb0*/  UMOV UR4, URZ ;  /* 0x0000003f00047c82 */ /* 0x000fe20008000000 */
[----:B------:R-:W-:Y:S01]  /*19bc0*/  UMOV UR5, URZ ;  /* 0x0000003f00057c82 */ /* 0x000fe20008000000 */
[----:B------:R-:W-:Y:S01]  /*19bd0*/  ULDC UR6, c[0x0][0xc3c] ;  /* 0x00030f0000067ab9 */ /* 0x000fe20000000800 */
[----:B------:R-:W-:Y:S02]  /*19be0*/  IMAD.MOV.U32 R16, RZ, RZ, R0 ;  /* 0x000000ffff107224 */ /* 0x000fe400078e0000 */
[----:B------:R-:W-:Y:S02]  /*19bf0*/  IMAD.U32 R17, RZ, RZ, UR4 ;  /* 0x00000004ff117e24 */ /* 0x000fe4000f8e00ff */
[----:B------:R-:W-:Y:S02]  /*19c00*/  IMAD.U32 R18, RZ, RZ, UR5 ;  /* 0x00000005ff127e24 */ /* 0x000fe4000f8e00ff */
[----:B------:R-:W-:-:S07]  /*19c10*/  IMAD.U32 R19, RZ, RZ, UR6 ;  /* 0x00000006ff137e24 */ /* 0x000fce000f8e00ff */
.L_x_9938:
        /* <DEDUP_REMOVED lines=10> */
.L_x_9929:
[----:B------:R-:W-:Y:S02]  /*19cc0*/  ULDC UR4, c[0x0][0xc3c] ;  /* 0x00030f0000047ab9 */ /* 0x000fe40000000800 */
[----:B0-----:R-:W-:-:S13]  /*19cd0*/  ISETP.GE.AND P0, PT, R19, UR4, PT ;  /* 0x0000000413007c0c */ /* 0x001fda000bf06270 */
[----:B------:R-:W-:Y:S05]  /*19ce0*/  @!P0 BRA `(.L_x_9939) ;  /* 0xffffffa000388947 */ /* 0x000fea000383ffff */
[----:B------:R-:W-:Y:S05]  /*19cf0*/  BSYNC B8 ;  /* 0x0000000000087941 */ /* 0x000fea0003800000 */
.L_x_9838:
[----:B------:R-:W5:Y:S01]  /*19d00*/  LDL.LU R0, [R1+0x24] ;  /* 0x0000240001007983 */ /* 0x000f620000300800 */
[----:B------:R-:W-:Y:S01]  /*19d10*/  BSSY B0, `(.L_x_9940) ;  /* 0x000000b000007945 */ /* 0x000fe20003800000 */
[----:B------:R-:W1:Y:S01]  /*19d20*/  S2R R5, SR_CgaCtaId ;  /* 0x0000000000057919 */ /* 0x000e620000008800 */
[----:B-----5:R-:W-:-:S05]  /*19d30*/  VIADD R0, R0, 0x1 ;  /* 0x0000000100007836 */ /* 0x020fca0000000000 */
[----:B--2---:R-:W-:-:S04]  /*19d40*/  LEA.HI R2, R0, R0, RZ, 0x1 ;  /* 0x0000000000027211 */ /* 0x004fc800078f08ff */
[----:B0-----:R-:W-:Y:S02]  /*19d50*/  LOP3.LUT R3, R2, 0xfffffffe, RZ, 0xc0, !PT ;  /* 0xfffffffe02037812 */ /* 0x001fe400078ec0ff */
[----:B------:R-:W-:-:S03]  /*19d60*/  MOV R2, 0x400 ;  /* 0x0000040000027802 */ /* 0x000fc60000000f00 */
[----:B------:R-:W-:Y:S01]  /*19d70*/  IMAD.IADD R0, R0, 0x1, -R3 ;  /* 0x0000000100007824 */ /* 0x000fe200078e0a03 */
[----:B-1----:R-:W-:-:S04]  /*19d80*/  LEA R5, R5, R2, 0x18 ;  /* 0x0000000205057211 */ /* 0x002fc800078ec0ff */
[----:B------:R-:W-:-:S04]  /*19d90*/  SHF.L.U32 R0, R0, 0x1f, RZ ;  /* 0x0000001f00007819 */ /* 0x000fc800000006ff */
[----:B------:R-:W0:Y:S02]  /*19da0*/  SYNCS.PHASECHK.TRANS64.TRYWAIT P0, [R5+URZ+0x22820], R0 ;  /* 0x02282000050075a7 */ /* 0x000e24000800017f */
[----:B0-----:R-:W-:Y:S05]  /*19db0*/  @!P0 BRA `(.L_x_9941) ;  /* 0x0000005000fc8947 */ /* 0x001fea0003800000 */
.L_x_10149:
[----:B------:R-:W-:Y:S05]  /*19dc0*/  BSYNC B0 ;  /* 0x0000000000007941 */ /* 0x000fea0003800000 */
.L_x_9940:
[----:B------:R-:W-:-:S03]  /*19dd0*/  UMOV UR4, 0xffffffff ;  /* 0xffffffff00047882 */ /* 0x000fc60000000000 */
[----:B------:R-:W-:Y:S05]  /*19de0*/  BRA.DIV UR4, `(.L_x_9942) ;  /* 0x0000005604047947 */ /* 0x000fea000b800000 */
[----:B0-----:R-:W0:Y:S02]  /*19df0*/  S2R R0, SR_TID.X ;  /* 0x0000000000007919 */ /* 0x001e240000002100 */
[----:B0-----:R-:W-:-:S04]  /*19e00*/  SHF.R.U32.HI R0, RZ, 0x5, R0 ;  /* 0x00000005ff007819 */ /* 0x001fc80000011600 */
[----:B------:R-:W-:-:S05]  /*19e10*/  LOP3.LUT R0, R0, 0x3, RZ, 0xc0, !PT ;  /* 0x0000000300007812 */ /* 0x000fca00078ec0ff */
[----:B------:R0:W1:Y:S02]  /*19e20*/  SHFL.IDX PT, R14, R0, RZ, 0x1f ;  /* 0x00001fff000e7589 */ /* 0x00006400000e0000 */
.L_x_10152:
[----:B-1----:R-:W-:-:S13]  /*19e30*/  ISETP.NE.AND P0, PT, R14, RZ, PT ;  /* 0x000000ff0e00720c */ /* 0x002fda0003f05270 */
[----:B------:R-:W-:Y:S05]  /*19e40*/  @P0 BRA `(.L_x_9674) ;  /* 0x0000000000840947 */ /* 0x000fea0003800000 */
[----:B------:R-:W-:-:S03]  /*19e50*/  UMOV UR4, 0xffffffff ;  /* 0xffffffff00047882 */ /* 0x000fc60000000000 */
[----:B------:R-:W-:Y:S05]  /*19e60*/  BRA.DIV UR4, `(.L_x_9943) ;  /* 0x0000005604187947 */ /* 0x000fea000b800000 */
[----:B------:R-:W-:-:S13]  /*19e70*/  ELECT P6, URZ, PT ;  /* 0x00000000003f782f */ /* 0x000fda00038c0000 */
.L_x_10155:
[----:B------:R-:W-:Y:S05]  /*19e80*/  @!P6 BRA `(.L_x_9674) ;  /* 0x000000000074e947 */ /* 0x000fea0003800000 */
[----:B------:R-:W-:-:S04]  /*19e90*/  LOP3.LUT R37, R37, 0x2, RZ, 0xfc, !PT ;  /* 0x0000000225257812 */ /* 0x000fc800078efcff */
[----:B------:R-:W-:-:S13]  /*19ea0*/  ISETP.NE.AND P0, PT, R37, 0x3, PT ;  /* 0x000000032500780c */ /* 0x000fda0003f05270 */
[----:B------:R-:W-:Y:S05]  /*19eb0*/  @!P0 BRA `(.L_x_9944) ;  /* 0x0000000000048947 */ /* 0x000fea0003800000 */
[----:B------:R-:W-:Y:S01]  /*19ec0*/  BPT.TRAP 0x1 ;  /* 0x000000040000795c */ /* 0x000fe20000300000 */
.L_x_9944:
[C---:B------:R-:W-:Y:S01]  /*19ed0*/  IMAD R3, R24.reuse, 0x8, R5 ;  /* 0x0000000818037824 */ /* 0x040fe200078e0205 */
[----:B------:R-:W-:Y:S01]  /*19ee0*/  SHF.L.U32 R2, R25, 0x1f, RZ ;  /* 0x0000001f19027819 */ /* 0x000fe200000006ff */
[----:B------:R-:W-:-:S03]  /*19ef0*/  VIADD R24, R24, 0x1 ;  /* 0x0000000118187836 */ /* 0x000fc60000000000 */
[----:B------:R-:W1:Y:S02]  /*19f00*/  SYNCS.PHASECHK.TRANS64.TRYWAIT P1, [R3+URZ+0x22840], R2 ;  /* 0x02284002030075a7 */ /* 0x000e64000802017f */
[----:B------:R-:W-:-:S04]  /*19f10*/  ISETP.NE.AND P2, PT, R24, 0x2, PT ;  /* 0x000000021800780c */ /* 0x000fc80003f45270 */
[----:B0-----:R-:W-:Y:S01]  /*19f20*/  SEL R0, RZ, 0x1, P2 ;  /* 0x00000001ff007807 */ /* 0x001fe20001000000 */
[----:B-1----:R-:W-:Y:S08]  /*19f30*/  @!P1 BRA `(.L_x_9945) ;  /* 0x0000005400049947 */ /* 0x002ff00003800000 */
.L_x_10156:
[----:B------:R-:W-:Y:S02]  /*19f40*/  SEL R24, R24, RZ, P2 ;  /* 0x000000ff18187207 */ /* 0x000fe40001000000 */
[----:B------:R-:W-:Y:S01]  /*19f50*/  LOP3.LUT R0, R25, R0, RZ, 0x3c, !PT ;  /* 0x0000000019007212 */ /* 0x000fe200078e3cff */
[----:B------:R-:W-:Y:S06]  /*19f60*/  @!P0 BRA `(.L_x_9946) ;  /* 0x0000000000048947 */ /* 0x000fec0003800000 */
[----:B------:R-:W-:Y:S01]  /*19f70*/  BPT.TRAP 0x1 ;  /* 0x000000040000795c */ /* 0x000fe20000300000 */
.L_x_9946:
[----:B------:R-:W-:Y:S01]  /*19f80*/  IMAD R5, R24, 0x8, R5 ;  /* 0x0000000818057824 */ /* 0x000fe200078e0205 */
[----:B------:R-:W-:-:S04]  /*19f90*/  SHF.L.U32 R0, R0, 0x1f, RZ ;  /* 0x0000001f00007819 */ /* 0x000fc800000006ff */
[----:B------:R-:W1:Y:S02]  /*19fa0*/  SYNCS.PHASECHK.TRANS64.TRYWAIT P1, [R5+URZ+0x22840], R0 ;  /* 0x02284000050075a7 */ /* 0x000e64000802017f */
[----:B-1----:R-:W-:Y:S05]  /*19fb0*/  @!P1 BRA `(.L_x_9947) ;  /* 0x0000005000f89947 */ /* 0x002fea0003800000 */
.L_x_10157:
[----:B------:R-:W-:Y:S05]  /*19fc0*/  @!P0 BRA `(.L_x_9948) ;  /* 0x0000000000048947 */ /* 0x000fea0003800000 */
[----:B------:R-:W-:Y:S01]  /*19fd0*/  BPT.TRAP 0x1 ;  /* 0x000000040000795c */ /* 0x000fe20000300000 */
.L_x_9948:
[----:B------:R-:W2:Y:S02]  /*19fe0*/  SYNCS.PHASECHK.TRANS64.TRYWAIT P1, [R3+URZ+0x22860], R2 ;  /* 0x02286002030075a7 */ /* 0x000ea4000802017f */
[----:B--2---:R-:W-:Y:S05]  /*19ff0*/  @!P1 BRA `(.L_x_9949) ;  /* 0x0000005000fc9947 */ /* 0x004fea0003800000 */
.L_x_10158:
[----:B------:R-:W-:Y:S05]  /*1a000*/  @!P0 BRA `(.L_x_9950) ;  /* 0x0000000000048947 */ /* 0x000fea0003800000 */
[----:B------:R-:W-:Y:S01]  /*1a010*/  BPT.TRAP 0x1 ;  /* 0x000000040000795c */ /* 0x000fe20000300000 */
.L_x_9950:
[----:B------:R0:W0:Y:S02]  /*1a020*/  SYNCS.PHASECHK.TRANS64.TRYWAIT P0, [R5+URZ+0x22860], R0 ;  /* 0x02286000050075a7 */ /* 0x000024000800017f */
[----:B0-----:R-:W-:Y:S05]  /*1a030*/  @!P0 NANOSLEEP.SYNCS 0x989680 ;  /* 0x009896800000895d */ /* 0x001fea0003900000 */
[----:B------:R-:W0:Y:S02]  /*1a040*/  @!P0 SYNCS.PHASECHK.TRANS64 P0, [R5+URZ+0x22860], R0 ;  /* 0x02286000050085a7 */ /* 0x000e24000800007f */
[----:B0-----:R-:W-:Y:S05]  /*1a050*/  @!P0 BRA `(.L_x_9950) ;  /* 0xfffffffc00f08947 */ /* 0x001fea000383ffff */
.L_x_9674:
[----:B------:R-:W-:Y:S05]  /*1a060*/  BSYNC B9 ;  /* 0x0000000000097941 */ /* 0x000fea0003800000 */
.L_x_9671:
[----:B------:R-:W-:Y:S05]  /*1a070*/  EXIT ;  /* 0x000000000000794d */ /* 0x000fea0003800000 */
.L_x_9694:
[----:B0-----:R0:W1:Y:S02]  /*1a080*/  SYNCS.PHASECHK.TRANS64.TRYWAIT P5, [R87+URZ+0x22890], R95 ;  /* 0x0228905f570075a7 */ /* 0x00106400080a017f */
[----:B-1----:R-:W-:Y:S05]  /*1a090*/  @!P5 NANOSLEEP.SYNCS 0x989680 ;  /* 0x009896800000d95d */ /* 0x002fea0003900000 */
[----:B------:R-:W1:Y:S02]  /*1a0a0*/  @!P5 SYNCS.PHASECHK.TRANS64 P5, [R87+URZ+0x22890], R95 ;  /* 0x0228905f5700d5a7 */ /* 0x000e6400080a007f */
[----:B-1----:R-:W-:Y:S05]  /*1a0b0*/  @!P5 BRA `(.L_x_9694) ;  /* 0xfffffffc00f0d947 */ /* 0x002fea000383ffff */
[----:B------:R-:W-:Y:S05]  /*1a0c0*/  BRA `(.L_x_9951) ;  /* 0xfffffe9400b87947 */ /* 0x000fea000383ffff */
.L_x_9695:
        /* <DEDUP_REMOVED lines=8> */
.L_x_9953:
[----:B------:R-:W-:Y:S05]  /*1a150*/  BSYNC B1 ;  /* 0x0000000000017941 */ /* 0x000fea0003800000 */
.L_x_9952:
        /* <DEDUP_REMOVED lines=8> */
.L_x_9954:
[----:B------:R-:W-:Y:S05]  /*1a1e0*/  BRA `(.L_x_9955) ;  /* 0xfffffe9400847947 */ /* 0x000fea000383ffff */
.L_x_9704:
[----:B------:R-:W-:Y:S01]  /*1a1f0*/  BSSY B1, `(.L_x_9956) ;  /* 0x0000008000017945 */ /* 0x000fe20003800000 */
[----:B----4-:R-:W-:Y:S02]  /*1a200*/  IMAD.MOV.U32 R13, RZ, RZ, R97 ;  /* 0x000000ffff0d7224 */ /* 0x010fe400078e0061 */
[----:B------:R-:W-:Y:S02]  /*1a210*/  IMAD.MOV.U32 R12, RZ, RZ, 0x1 ;  /* 0x00000001ff0c7424 */ /* 0x000fe400078e00ff */
[----:B------:R-:W-:Y:S02]  /*1a220*/  IMAD.MOV.U32 R11, RZ, RZ, 0x1c1f ;  /* 0x00001c1fff0b7424 */ /* 0x000fe400078e00ff */
[----:B------:R-:W-:-:S07]  /*1a230*/  IMAD.MOV.U32 R15, RZ, RZ, -0x1 ;  /* 0xffffffffff0f7424 */ /* 0x000fce00078e00ff */
[----:B0123--:R-:W-:Y:S05]  /*1a240*/  WARPSYNC.COLLECTIVE R15, `(.L_x_9957) ;  /* 0x000000000f087348 */ /* 0x00ffea0003c00000 */
[----:B---3--:R3:W4:Y:S02]  /*1a250*/  SHFL.IDX P6, R14, R13, R12, R11 ;  /* 0x0000000c0d0e7389 */ /* 0x00872400000c000b */
[----:B01234-:R-:W-:Y:S01]  /*1a260*/  ENDCOLLECTIVE ;  /* 0x000000000000791b */ /* 0x01ffe20003800000 */
.L_x_9957:
[----:B------:R-:W-:Y:S05]  /*1a270*/  BSYNC B1 ;  /* 0x0000000000017941 */ /* 0x000fea0003800000 */
.L_x_9956:
        /* <DEDUP_REMOVED lines=8> */
.L_x_9958:
[----:B------:R-:W-:Y:S05]  /*1a300*/  BRA `(.L_x_9959) ;  /* 0xfffffe9c00107947 */ /* 0x000fea000383ffff */
.L_x_9714:
[----:B-1----:R1:W2:Y:S02]  /*1a310*/  SYNCS.PHASECHK.TRANS64.TRYWAIT P4, [R87+URZ+0x22890], R95 ;  /* 0x0228905f570075a7 */ /* 0x0022a4000808017f */
[----:B--2---:R-:W-:Y:S05]  /*1a320*/  @!P4 NANOSLEEP.SYNCS 0x989680 ;  /* 0x009896800000c95d */ /* 0x004fea0003900000 */
[----:B------:R-:W2:Y:S02]  /*1a330*/  @!P4 SYNCS.PHASECHK.TRANS64 P4, [R87+URZ+0x22890], R95 ;  /* 0x0228905f5700c5a7 */ /* 0x000ea4000808007f */
[----:B--2---:R-:W-:Y:S05]  /*1a340*/  @!P4 BRA `(.L_x_9714) ;  /* 0xfffffffc00f0c947 */ /* 0x004fea000383ffff */
[----:B------:R-:W-:Y:S05]  /*1a350*/  BRA `(.L_x_9960) ;  /* 0xfffffea800087947 */ /* 0x000fea000383ffff */
.L_x_9715:
        /* <DEDUP_REMOVED lines=8> */
.L_x_9962:
[----:B------:R-:W-:Y:S05]  /*1a3e0*/  BSYNC B1 ;  /* 0x0000000000017941 */ /* 0x000fea0003800000 */
.L_x_9961:
        /* <DEDUP_REMOVED lines=8> */
.L_x_9963:
[----:B------:R-:W-:Y:S01]  /*1a470*/  IMAD.MOV.U32 R100, RZ, RZ, R14 ;  /* 0x000000ffff647224 */ /* 0x000fe200078e000e */
[----:B------:R-:W-:Y:S06]  /*1a480*/  BRA `(.L_x_9964) ;  /* 0xfffffea400d47947 */ /* 0x000fec000383ffff */
.L_x_9720:
        /* <DEDUP_REMOVED lines=8> */
.L_x_9966:
[----:B------:R-:W-:Y:S05]  /*1a510*/  BSYNC B1 ;  /* 0x0000000000017941 */ /* 0x000fea0003800000 */
.L_x_9965:
        /* <DEDUP_REMOVED lines=8> */
.L_x_9967:
[----:B------:R-:W-:Y:S01]  /*1a5a0*/  IMAD.MOV.U32 R96, RZ, RZ, R14 ;  /* 0x000000ffff607224 */ /* 0x000fe200078e000e */
[----:B------:R-:W-:Y:S06]  /*1a5b0*/  BRA `(.L_x_9968) ;  /* 0xfffffeac007c7947 */ /* 0x000fec000383ffff */
.L_x_9725:
[----:B-1----:R1:W2:Y:S02]  /*1a5c0*/  SYNCS.PHASECHK.TRANS64.TRYWAIT P2, [R87+URZ+0x22890], R95 ;  /* 0x0228905f570075a7 */ /* 0x0022a4000804017f */
[----:B--2---:R-:W-:Y:S05]  /*1a5d0*/  @!P2 NANOSLEEP.SYNCS 0x989680 ;  /* 0x009896800000a95d */ /* 0x004fea0003900000 */
[----:B------:R-:W2:Y:S02]  /*1a5e0*/  @!P2 SYNCS.PHASECHK.TRANS64 P2, [R87+URZ+0x22890], R95 ;  /* 0x0228905f5700a5a7 */ /* 0x000ea4000804007f */
[----:B--2---:R-:W-:Y:S05]  /*1a5f0*/  @!P2 BRA `(.L_x_9725) ;  /* 0xfffffffc00f0a947 */ /* 0x004fea000383ffff */
[----:B------:R-:W-:Y:S05]  /*1a600*/  BRA `(.L_x_9969) ;  /* 0xfffffeb400907947 */ /* 0x000fea000383ffff */
.L_x_9726:
        /* <DEDUP_REMOVED lines=8> */
.L_x_9971:
[----:B------:R-:W-:Y:S05]  /*1a690*/  BSYNC B1 ;  /* 0x0000000000017941 */ /* 0x000fea0003800000 */
.L_x_9970:
        /* <DEDUP_REMOVED lines=8> */
.L_x_9972:
[----:B------:R-:W-:Y:S01]  /*1a720*/  IMAD.MOV.U32 R7, RZ, RZ, R14 ;  /* 0x000000ffff077224 */ /* 0x000fe200078e000e */
[----:B------:R-:W-:Y:S06]  /*1a730*/  BRA `(.L_x_9973) ;  /* 0xfffffeb400ac7947 */ /* 0x000fec000383ffff */
.L_x_9729:
        /* <DEDUP_REMOVED lines=8> */
.L_x_9975:
[----:B------:R-:W-:Y:S05]  /*1a7c0*/  BSYNC B1 ;  /* 0x0000000000017941 */ /* 0x000fea0003800000 */
.L_x_9974:
        /* <DEDUP_REMOVED lines=8> */
.L_x_9976:
[----:B------:R-:W-:Y:S01]  /*1a850*/  IMAD.MOV.U32 R7, RZ, RZ, R14 ;  /* 0x000000ffff077224 */ /* 0x000fe200078e000e */
[----:B------:R-:W-:Y:S06]  /*1a860*/  BRA `(.L_x_9977) ;  /* 0xfffffeb400a87947 */ /* 0x000fec000383ffff */
.L_x_9733:
[----:B---3--:R3:W4:Y:S02]  /*1a870*/  SYNCS.PHASECHK.TRANS64.TRYWAIT P3, [R87+URZ+0x228b0], R95 ;  /* 0x0228b05f570075a7 */ /* 0x008724000806017f */
[----:B----4-:R-:W-:Y:S05]  /*1a880*/  @!P3 NANOSLEEP.SYNCS 0x989680 ;  /* 0x009896800000b95d */ /* 0x010fea0003900000 */
[----:B------:R-:W4:Y:S02]  /*1a890*/  @!P3 SYNCS.PHASECHK.TRANS64 P3, [R87+URZ+0x228b0], R95 ;  /* 0x0228b05f5700b5a7 */ /* 0x000f24000806007f */
[----:B----4-:R-:W-:Y:S05]  /*1a8a0*/  @!P3 BRA `(.L_x_9733) ;  /* 0xfffffffc00f0b947 */ /* 0x010fea000383ffff */
[----:B------:R-:W-:Y:S05]  /*1a8b0*/  BRA `(.L_x_9978) ;  /* 0xfffffeb800207947 */ /* 0x000fea000383ffff */
.L_x_9743:
[----:B------:R-:W-:Y:S01]  /*1a8c0*/  BSSY B0, `(.L_x_9979) ;  /* 0x0000007000007945 */ /* 0x000fe20003800000 */
[----:B------:R-:W-:Y:S02]  /*1a8d0*/  IMAD.MOV.U32 R12, RZ, RZ, RZ ;  /* 0x000000ffff0c7224 */ /* 0x000fe400078e00ff */
[----:B------:R-:W-:Y:S02]  /*1a8e0*/  IMAD.MOV.U32 R11, RZ, RZ, 0x1f ;  /* 0x0000001fff0b7424 */ /* 0x000fe400078e00ff */
[----:B------:R-:W-:-:S07]  /*1a8f0*/  IMAD.MOV.U32 R15, RZ, RZ, -0x1 ;  /* 0xffffffffff0f7424 */ /* 0x000fce00078e00ff */
[----:B-----5:R-:W-:Y:S05]  /*1a900*/  WARPSYNC.COLLECTIVE R15, `(.L_x_9980) ;  /* 0x000000000f087348 */ /* 0x020fea0003c00000 */
[----:B------:R0:W1:Y:S02]  /*1a910*/  SHFL.IDX P6, R14, R13, R12, R11 ;  /* 0x0000000c0d0e7389 */ /* 0x00006400000c000b */
[----:B01---5:R-:W-:Y:S01]  /*1a920*/  ENDCOLLECTIVE ;  /* 0x000000000000791b */ /* 0x023fe20003800000 */
.L_x_9980:
[----:B------:R-:W-:Y:S05]  /*1a930*/  BSYNC B0 ;  /* 0x0000000000007941 */ /* 0x000fea0003800000 */
.L_x_9979:
[----:B------:R-:W-:Y:S05]  /*1a940*/  BRA `(.L_x_9981) ;  /* 0xfffffec800107947 */ /* 0x000fea000383ffff */
.L_x_9755:
[----:B------:R-:W-:Y:S01]  /*1a950*/  BSSY B1, `(.L_x_9982) ;  /* 0x0000008000017945 */ /* 0x000fe20003800000 */
[----:B0-----:R-:W-:Y:S02]  /*1a960*/  IMAD.MOV.U32 R13, RZ, RZ, R27 ;  /* 0x000000ffff0d7224 */ /* 0x001fe400078e001b */
[----:B------:R-:W-:Y:S02]  /*1a970*/  IMAD.MOV.U32 R12, RZ, RZ, RZ ;  /* 0x000000ffff0c7224 */ /* 0x000fe400078e00ff */
[----:B------:R-:W-:Y:S02]  /*1a980*/  IMAD.MOV.U32 R11, RZ, RZ, 0x1c1f ;  /* 0x00001c1fff0b7424 */ /* 0x000fe400078e00ff */
[----:B------:R-:W-:-:S07]  /*1a990*/  IMAD.MOV.U32 R15, RZ, RZ, -0x1 ;  /* 0xffffffffff0f7424 */ /* 0x000fce00078e00ff */
[----:B------:R-:W-:Y:S05]  /*1a9a0*/  WARPSYNC.COLLECTIVE R15, `(.L_x_9983) ;  /* 0x000000000f087348 */ /* 0x000fea0003c00000 */
[----:B------:R0:W1:Y:S02]  /*1a9b0*/  SHFL.IDX P6, R14, R13, R12, R11 ;  /* 0x0000000c0d0e7389 */ /* 0x00006400000c000b */
[----:B01----:R-:W-:Y:S01]  /*1a9c0*/  ENDCOLLECTIVE ;  /* 0x000000000000791b */ /* 0x003fe20003800000 */
.L_x_9983:
[----:B------:R-:W-:Y:S05]  /*1a9d0*/  BSYNC B1 ;  /* 0x0000000000017941 */ /* 0x000fea0003800000 */
.L_x_9982:
        /* <DEDUP_REMOVED lines=8> */
.L_x_9984:
[----:B------:R-:W-:Y:S02]  /*1aa60*/  IMAD.MOV.U32 R13, RZ, RZ, R25 ;  /* 0x000000ffff0d7224 */ /* 0x000fe400078e0019 */
[----:B------:R-:W-:-:S07]  /*1aa70*/  IMAD.MOV.U32 R3, RZ, RZ, R14 ;  /* 0x000000ffff037224 */ /* 0x000fce00078e000e */
[----:B------:R-:W-:Y:S05]  /*1aa80*/  WARPSYNC.COLLECTIVE R15, `(.L_x_9985) ;  /* 0x000000000f087348 */ /* 0x000fea0003c00000 */
[----:B------:R0:W1:Y:S02]  /*1aa90*/  SHFL.IDX P6, R14, R13, R12, R11 ;  /* 0x0000000c0d0e7389 */ /* 0x00006400000c000b */
[----:B01----:R-:W-:Y:S01]  /*1aaa0*/  ENDCOLLECTIVE ;  /* 0x000000000000791b */ /* 0x003fe20003800000 */
.L_x_9985:
[----:B------:R-:W-:Y:S02]  /*1aab0*/  IMAD.MOV.U32 R13, RZ, RZ, R28 ;  /* 0x000000ffff0d7224 */ /* 0x000fe400078e001c */
[----:B------:R-:W-:-:S07]  /*1aac0*/  IMAD.MOV.U32 R25, RZ, RZ, R14 ;  /* 0x000000ffff197224 */ /* 0x000fce00078e000e */
[----:B------:R-:W-:Y:S05]  /*1aad0*/  WARPSYNC.COLLECTIVE R15, `(.L_x_9986) ;  /* 0x000000000f087348 */ /* 0x000fea0003c00000 */
[----:B------:R0:W1:Y:S02]  /*1aae0*/  SHFL.IDX P6, R14, R13, R12, R11 ;  /* 0x0000000c0d0e7389 */ /* 0x00006400000c000b */
[----:B01----:R-:W-:Y:S01]  /*1aaf0*/  ENDCOLLECTIVE ;  /* 0x000000000000791b */ /* 0x003fe20003800000 */
.L_x_9986:
[----:B------:R-:W-:Y:S01]  /*1ab00*/  IMAD.MOV.U32 R20, RZ, RZ, R14 ;  /* 0x000000ffff147224 */ /* 0x000fe200078e000e */
[----:B------:R-:W-:Y:S06]  /*1ab10*/  BRA `(.L_x_9987) ;  /* 0xfffffecc00287947 */ /* 0x000fec000383ffff */
.L_x_9759:
[----:B0-----:R0:W1:Y:S02]  /*1ab20*/  SYNCS.PHASECHK.TRANS64.TRYWAIT P0, [R19+URZ+0x22800], R26 ;  /* 0x0228001a130075a7 */ /* 0x001064000800017f */
[----:B-1----:R-:W-:Y:S05]  /*1ab30*/  @!P0 NANOSLEEP.SYNCS 0x989680 ;  /* 0x009896800000895d */ /* 0x002fea0003900000 */
[----:B------:R-:W1:Y:S02]  /*1ab40*/  @!P0 SYNCS.PHASECHK.TRANS64 P0, [R19+URZ+0x22800], R26 ;  /* 0x0228001a130085a7 */ /* 0x000e64000800007f */
[----:B-1----:R-:W-:Y:S05]  /*1ab50*/  @!P0 BRA `(.L_x_9759) ;  /* 0xfffffffc00f08947 */ /* 0x002fea000383ffff */
[----:B------:R-:W-:Y:S05]  /*1ab60*/  BRA `(.L_x_9988) ;  /* 0xfffffed000407947 */ /* 0x000fea000383ffff */
.L_x_9767:
        /* <DEDUP_REMOVED lines=8> */
.L_x_9990:
[----:B------:R-:W-:Y:S05]  /*1abf0*/  BSYNC B1 ;  /* 0x0000000000017941 */ /* 0x000fea0003800000 */
.L_x_9989:
        /* <DEDUP_REMOVED lines=8> */
.L_x_9991:
[----:B------:R-:W-:Y:S02]  /*1ac80*/  IMAD.MOV.U32 R13, RZ, RZ, R25 ;  /* 0x000000ffff0d7224 */ /* 0x000fe400078e0019 */
[----:B------:R-:W-:-:S07]  /*1ac90*/  IMAD.MOV.U32 R3, RZ, RZ, R14 ;  /* 0x000000ffff037224 */ /* 0x000fce00078e000e */
[----:B------:R-:W-:Y:S05]  /*1aca0*/  WARPSYNC.COLLECTIVE R15, `(.L_x_9992) ;  /* 0x000000000f087348 */ /* 0x000fea0003c00000 */
[----:B------:R0:W1:Y:S02]  /*1acb0*/  SHFL.IDX P6, R14, R13, R12, R11 ;  /* 0x0000000c0d0e7389 */ /* 0x00006400000c000b */
[----:B01----:R-:W-:Y:S01]  /*1acc0*/  ENDCOLLECTIVE ;  /* 0x000000000000791b */ /* 0x003fe20003800000 */
.L_x_9992:
[----:B------:R-:W-:Y:S02]  /*1acd0*/  IMAD.MOV.U32 R13, RZ, RZ, R28 ;  /* 0x000000ffff0d7224 */ /* 0x000fe400078e001c */
[----:B------:R-:W-:-:S07]  /*1ace0*/  IMAD.MOV.U32 R20, RZ, RZ, R14 ;  /* 0x000000ffff147224 */ /* 0x000fce00078e000e */
[----:B------:R-:W-:Y:S05]  /*1acf0*/  WARPSYNC.COLLECTIVE R15, `(.L_x_9993) ;  /* 0x000000000f087348 */ /* 0x000fea0003c00000 */
[----:B------:R0:W1:Y:S02]  /*1ad00*/  SHFL.IDX P6, R14, R13, R12, R11 ;  /* 0x0000000c0d0e7389 */ /* 0x00006400000c000b */
[----:B01----:R-:W-:Y:S01]  /*1ad10*/  ENDCOLLECTIVE ;  /* 0x000000000000791b */ /* 0x003fe20003800000 */
.L_x_9993:
[----:B------:R-:W-:Y:S05]  /*1ad20*/  BRA `(.L_x_9994) ;  /* 0xfffffed800b07947 */ /* 0x000fea000383ffff */
.L_x_9771:
[----:B0-----:R0:W1:Y:S02]  /*1ad30*/  SYNCS.PHASECHK.TRANS64.TRYWAIT P1, [R19+URZ+0x22800], R26 ;  /* 0x0228001a130075a7 */ /* 0x001064000802017f */
[----:B-1----:R-:W-:Y:S05]  /*1ad40*/  @!P1 NANOSLEEP.SYNCS 0x989680 ;  /* 0x009896800000995d */ /* 0x002fea0003900000 */
[----:B------:R-:W1:Y:S02]  /*1ad50*/  @!P1 SYNCS.PHASECHK.TRANS64 P1, [R19+URZ+0x22800], R26 ;  /* 0x0228001a130095a7 */ /* 0x000e64000802007f */
[----:B-1----:R-:W-:Y:S05]  /*1ad60*/  @!P1 BRA `(.L_x_9771) ;  /* 0xfffffffc00f09947 */ /* 0x002fea000383ffff */
[----:B------:R-:W-:Y:S05]  /*1ad70*/  BRA `(.L_x_9995) ;  /* 0xfffffedc00907947 */ /* 0x000fea000383ffff */
.L_x_9777:
[----:B---3--:R3:W0:Y:S02]  /*1ad80*/  SYNCS.PHASECHK.TRANS64.TRYWAIT P1, [R4+URZ+0x22830], R73 ;  /* 0x02283049040075a7 */ /* 0x008624000802017f */
[----:B0-----:R-:W-:Y:S05]  /*1ad90*/  @!P1 NANOSLEEP.SYNCS 0x989680 ;  /* 0x009896800000995d */ /* 0x001fea0003900000 */
[----:B------:R-:W0:Y:S02]  /*1ada0*/  @!P1 SYNCS.PHASECHK.TRANS64 P1, [R4+URZ+0x22830], R73 ;  /* 0x02283049040095a7 */ /* 0x000e24000802007f */
[----:B0-----:R-:W-:Y:S05]  /*1adb0*/  @!P1 BRA `(.L_x_9777) ;  /* 0xfffffffc00f09947 */ /* 0x001fea000383ffff */
[----:B------:R-:W-:Y:S05]  /*1adc0*/  BRA `(.L_x_9776) ;  /* 0xfffffee800dc7947 */ /* 0x000fea000383ffff */
.L_x_9783:
[----:B-1----:R1:W2:Y:S02]  /*1add0*/  SYNCS.PHASECHK.TRANS64.TRYWAIT P1, [R4+URZ+0x22850], R73 ;  /* 0x02285049040075a7 */ /* 0x0022a4000802017f */
[----:B--2---:R-:W-:Y:S05]  /*1ade0*/  @!P1 NANOSLEEP.SYNCS 0x989680 ;  /* 0x009896800000995d */ /* 0x004fea0003900000 */
[----:B------:R-:W2:Y:S02]  /*1adf0*/  @!P1 SYNCS.PHASECHK.TRANS64 P1, [R4+URZ+0x22850], R73 ;  /* 0x02285049040095a7 */ /* 0x000ea4000802007f */
[----:B--2---:R-:W-:Y:S05]  /*1ae00*/  @!P1 BRA `(.L_x_9783) ;  /* 0xfffffffc00f09947 */ /* 0x004fea000383ffff */
[----:B------:R-:W-:Y:S05]  /*1ae10*/  BRA `(.L_x_9782) ;  /* 0xffffff0000807947 */ /* 0x000fea000383ffff */
.L_x_9789:
[----:B-1----:R1:W2:Y:S02]  /*1ae20*/  SYNCS.PHASECHK.TRANS64.TRYWAIT P2, [R5+URZ+0x22830], R6 ;  /* 0x02283006050075a7 */ /* 0x0022a4000804017f */
[----:B--2---:R-:W-:Y:S05]  /*1ae30*/  @!P2 NANOSLEEP.SYNCS 0x989680 ;  /* 0x009896800000a95d */ /* 0x004fea0003900000 */
[----:B------:R-:W2:Y:S02]  /*1ae40*/  @!P2 SYNCS.PHASECHK.TRANS64 P2, [R5+URZ+0x22830], R6 ;  /* 0x022830060500a5a7 */ /* 0x000ea4000804007f */
[----:B--2---:R-:W-:Y:S05]  /*1ae50*/  @!P2 BRA `(.L_x_9789) ;  /* 0xfffffffc00f0a947 */ /* 0x004fea000383ffff */
[----:B------:R-:W-:Y:S05]  /*1ae60*/  BRA `(.L_x_9788) ;  /* 0xffffff0400cc7947 */ /* 0x000fea000383ffff */
.L_x_9795:
[----:B----4-:R4:W0:Y:S02]  /*1ae70*/  SYNCS.PHASECHK.TRANS64.TRYWAIT P2, [R5+URZ+0x22850], R6 ;  /* 0x02285006050075a7 */ /* 0x010824000804017f */
[----:B0-----:R-:W-:Y:S05]  /*1ae80*/  @!P2 NANOSLEEP.SYNCS 0x989680 ;  /* 0x009896800000a95d */ /* 0x001fea0003900000 */
[----:B------:R-:W0:Y:S02]  /*1ae90*/  @!P2 SYNCS.PHASECHK.TRANS64 P2, [R5+URZ+0x22850], R6 ;  /* 0x022850060500a5a7 */ /* 0x000e24000804007f */
[----:B0-----:R-:W-:Y:S05]  /*1aea0*/  @!P2 BRA `(.L_x_9795) ;  /* 0xfffffffc00f0a947 */ /* 0x001fea000383ffff */
[----:B------:R-:W-:Y:S05]  /*1aeb0*/  BRA `(.L_x_9794) ;  /* 0xffffff2000347947 */ /* 0x000fea000383ffff */
.L_x_9802:
[----:B------:R-:W-:Y:S02]  /*1aec0*/  IMAD.MOV.U32 R13, RZ, RZ, R21 ;  /* 0x000000ffff0d7224 */ /* 0x000fe400078e0015 */
[----:B------:R-:W-:Y:S02]  /*1aed0*/  IMAD.MOV.U32 R12, RZ, RZ, RZ ;  /* 0x000000ffff0c7224 */ /* 0x000fe400078e00ff */
[----:B------:R-:W-:Y:S02]  /*1aee0*/  IMAD.MOV.U32 R11, RZ, RZ, 0x181f ;  /* 0x0000181fff0b7424 */ /* 0x000fe400078e00ff */
[----:B------:R-:W-:-:S07]  /*1aef0*/  IMAD.MOV.U32 R15, RZ, RZ, -0x1 ;  /* 0xffffffffff0f7424 */ /* 0x000fce00078e00ff */
[----:B-----5:R-:W-:Y:S05]  /*1af00*/  WARPSYNC.COLLECTIVE R15, `(.L_x_9996) ;  /* 0x000000000f087348 */ /* 0x020fea0003c00000 */
[----:B------:R0:W1:Y:S02]  /*1af10*/  SHFL.IDX P6, R14, R13, R12, R11 ;  /* 0x0000000c0d0e7389 */ /* 0x00006400000c000b */
[----:B01---5:R-:W-:Y:S01]  /*1af20*/  ENDCOLLECTIVE ;  /* 0x000000000000791b */ /* 0x023fe20003800000 */
.L_x_9996:
[----:B------:R-:W-:Y:S02]  /*1af30*/  IMAD.MOV.U32 R13, RZ, RZ, R3 ;  /* 0x000000ffff0d7224 */ /* 0x000fe400078e0003 */
[----:B------:R-:W-:-:S07]  /*1af40*/  IMAD.MOV.U32 R20, RZ, RZ, R14 ;  /* 0x000000ffff147224 */ /* 0x000fce00078e000e */
[----:B------:R-:W-:Y:S05]  /*1af50*/  WARPSYNC.COLLECTIVE R15, `(.L_x_9997) ;  /* 0x000000000f087348 */ /* 0x000fea0003c00000 */
[----:B------:R0:W1:Y:S02]  /*1af60*/  SHFL.IDX P6, R14, R13, R12, R11 ;  /* 0x0000000c0d0e7389 */ /* 0x00006400000c000b */
[----:B01----:R-:W-:Y:S01]  /*1af70*/  ENDCOLLECTIVE ;  /* 0x000000000000791b */ /* 0x003fe20003800000 */
.L_x_9997:
[----:B------:R-:W-:Y:S05]  /*1af80*/  BRA `(.L_x_9998) ;  /* 0xffffff48006c7947 */ /* 0x000fea000383ffff */
.L_x_9805:
[----:B------:R-:W-:Y:S01]  /*1af90*/  BSSY B1, `(.L_x_9999) ;  /* 0x0000008000017945 */ /* 0x000fe20003800000 */
[----:B---3--:R-:W-:Y:S02]  /*1afa0*/  IMAD.MOV.U32 R13, RZ, RZ, R21 ;  /* 0x000000ffff0d7224 */ /* 0x008fe400078e0015 */
[----:B------:R-:W-:Y:S02]  /*1afb0*/  IMAD.MOV.U32 R12, RZ, RZ, 0x1 ;  /* 0x00000001ff0c7424 */ /* 0x000fe400078e00ff */
[----:B------:R-:W-:Y:S02]  /*1afc0*/  IMAD.MOV.U32 R11, RZ, RZ, 0x181f ;  /* 0x0000181fff0b7424 */ /* 0x000fe400078e00ff */
[----:B------:R-:W-:-:S07]  /*1afd0*/  IMAD.MOV.U32 R15, RZ, RZ, -0x1 ;  /* 0xffffffffff0f7424 */ /* 0x000fce00078e00ff */
[----:B012--5:R-:W-:Y:S05]  /*1afe0*/  WARPSYNC.COLLECTIVE R15, `(.L_x_10000) ;  /* 0x000000000f087348 */ /* 0x027fea0003c00000 */
[----:B--2---:R2:W3:Y:S02]  /*1aff0*/  SHFL.IDX P6, R14, R13, R12, R11 ;  /* 0x0000000c0d0e7389 */ /* 0x0044e400000c000b */
[----:B0123-5:R-:W-:Y:S01]  /*1b000*/  ENDCOLLECTIVE ;  /* 0x000000000000791b */ /* 0x02ffe20003800000 */
.L_x_10000:
[----:B------:R-:W-:Y:S05]  /*1b010*/  BSYNC B1 ;  /* 0x0000000000017941 */ /* 0x000fea0003800000 */
.L_x_9999:
        /* <DEDUP_REMOVED lines=8> */
.L_x_10001:
[----:B------:R-:W-:Y:S05]  /*1b0a0*/  BRA `(.L_x_10002) ;  /* 0xffffff4800b47947 */ /* 0x000fea000383ffff */
.L_x_9808:
[----:B------:R-:W-:Y:S01]  /*1b0b0*/  BSSY B1, `(.L_x_10003) ;  /* 0x0000008000017945 */ /* 0x000fe20003800000 */
[----:B------:R-:W-:Y:S02]  /*1b0c0*/  IMAD.MOV.U32 R13, RZ, RZ, R21 ;  /* 0x000000ffff0d7224 */ /* 0x000fe400078e0015 */
[----:B------:R-:W-:Y:S02]  /*1b0d0*/  IMAD.MOV.U32 R12, RZ, RZ, 0x2 ;  /* 0x00000002ff0c7424 */ /* 0x000fe400078e00ff */
[----:B---3--:R-:W-:Y:S02]  /*1b0e0*/  IMAD.MOV.U32 R11, RZ, RZ, 0x181f ;  /* 0x0000181fff0b7424 */ /* 0x008fe400078e00ff */
[----:B------:R-:W-:-:S07]  /*1b0f0*/  IMAD.MOV.U32 R15, RZ, RZ, -0x1 ;  /* 0xffffffffff0f7424 */ /* 0x000fce00078e00ff */
[----:B012-4-:R-:W-:Y:S05]  /*1b100*/  WARPSYNC.COLLECTIVE R15, `(.L_x_10004) ;  /* 0x000000000f087348 */ /* 0x017fea0003c00000 */
[----:B--2---:R2:W3:Y:S02]  /*1b110*/  SHFL.IDX P6, R14, R13, R12, R11 ;  /* 0x0000000c0d0e7389 */ /* 0x0044e400000c000b */
[----:B01234-:R-:W-:Y:S01]  /*1b120*/  ENDCOLLECTIVE ;  /* 0x000000000000791b */ /* 0x01ffe20003800000 */
.L_x_10004:
[----:B------:R-:W-:Y:S05]  /*1b130*/  BSYNC B1 ;  /* 0x0000000000017941 */ /* 0x000fea0003800000 */
.L_x_10003:
        /* <DEDUP_REMOVED lines=8> */
.L_x_10005:
[----:B------:R-:W-:Y:S05]  /*1b1c0*/  BRA `(.L_x_10006) ;  /* 0xffffff4800fc7947 */ /* 0x000fea000383ffff */
.L_x_9811:
        /* <DEDUP_REMOVED lines=8> */
.L_x_10008:
[----:B------:R-:W-:Y:S05]  /*1b250*/  BSYNC B1 ;  /* 0x0000000000017941 */ /* 0x000fea0003800000 */
.L_x_10007:
        /* <DEDUP_REMOVED lines=8> */
.L_x_10009:
[----:B------:R-:W-:Y:S05]  /*1b2e0*/  BRA `(.L_x_10010) ;  /* 0xffffff4c00447947 */ /* 0x000fea000383ffff */
.L_x_9813:
[----:B------:R-:W-:Y:S02]  /*1b2f0*/  IMAD.MOV.U32 R13, RZ, RZ, R10 ;  /* 0x000000ffff0d7224 */ /* 0x000fe400078e000a */
[----:B------:R-:W-:Y:S02]  /*1b300*/  IMAD.MOV.U32 R12, RZ, RZ, RZ ;  /* 0x000000ffff0c7224 */ /* 0x000fe400078e00ff */
[----:B------:R-:W-:Y:S02]  /*1b310*/  IMAD.MOV.U32 R11, RZ, RZ, 0x1c1f ;  /* 0x00001c1fff0b7424 */ /* 0x000fe400078e00ff */
[----:B------:R-:W-:-:S07]  /*1b320*/  IMAD.MOV.U32 R15, RZ, RZ, -0x1 ;  /* 0xffffffffff0f7424 */ /* 0x000fce00078e00ff */
[----:B------:R-:W-:Y:S05]  /*1b330*/  WARPSYNC.COLLECTIVE R15, `(.L_x_10011) ;  /* 0x000000000f087348 */ /* 0x000fea0003c00000 */
[----:B------:R0:W1:Y:S02]  /*1b340*/  SHFL.IDX P6, R14, R13, R12, R11 ;  /* 0x0000000c0d0e7389 */ /* 0x00006400000c000b */
[----:B01----:R-:W-:Y:S01]  /*1b350*/  ENDCOLLECTIVE ;  /* 0x000000000000791b */ /* 0x003fe20003800000 */
.L_x_10011:
[----:B------:R-:W-:Y:S02]  /*1b360*/  IMAD.MOV.U32 R13, RZ, RZ, R3 ;  /* 0x000000ffff0d7224 */ /* 0x000fe400078e0003 */
[----:B------:R-:W-:-:S07]  /*1b370*/  IMAD.MOV.U32 R48, RZ, RZ, R14 ;  /* 0x000000ffff307224 */ /* 0x000fce00078e000e */
[----:B------:R-:W-:Y:S05]  /*1b380*/  WARPSYNC.COLLECTIVE R15, `(.L_x_10012) ;  /* 0x000000000f087348 */ /* 0x000fea0003c00000 */
[----:B------:R0:W1:Y:S02]  /*1b390*/  SHFL.IDX P6, R14, R13, R12, R11 ;  /* 0x0000000c0d0e7389 */ /* 0x00006400000c000b */
[----:B01----:R-:W-:Y:S01]  /*1b3a0*/  ENDCOLLECTIVE ;  /* 0x000000000000791b */ /* 0x003fe20003800000 */
.L_x_10012:
[----:B------:R-:W-:Y:S01]  /*1b3b0*/  IMAD.MOV.U32 R11, RZ, RZ, R14 ;  /* 0x000000ffff0b7224 */ /* 0x000fe200078e000e */
[----:B------:R-:W-:Y:S06]  /*1b3c0*/  BRA `(.L_x_10013) ;  /* 0xffffff5000447947 */ /* 0x000fec000383ffff */
.L_x_9816:
[----:B------:R-:W-:Y:S01]  /*1b3d0*/  BSSY B1, `(.L_x_10014) ;  /* 0x0000008000017945 */ /* 0x000fe20003800000 */
[----:B---3--:R-:W-:Y:S02]  /*1b3e0*/  IMAD.MOV.U32 R13, RZ, RZ, R10 ;  /* 0x000000ffff0d7224 */ /* 0x008fe400078e000a */
[----:B------:R-:W-:Y:S02]  /*1b3f0*/  IMAD.MOV.U32 R12, RZ, RZ, 0x1 ;  /* 0x00000001ff0c7424 */ /* 0x000fe400078e00ff */
[----:B--2---:R-:W-:Y:S02]  /*1b400*/  IMAD.MOV.U32 R11, RZ, RZ, 0x1c1f ;  /* 0x00001c1fff0b7424 */ /* 0x004fe400078e00ff */
[----:B------:R-:W-:-:S07]  /*1b410*/  IMAD.MOV.U32 R15, RZ, RZ, -0x1 ;  /* 0xffffffffff0f7424 */ /* 0x000fce00078e00ff */
[----:B01----:R-:W-:Y:S05]  /*1b420*/  WARPSYNC.COLLECTIVE R15, `(.L_x_10015) ;  /* 0x000000000f087348 */ /* 0x003fea0003c00000 */
[----:B------:R2:W3:Y:S02]  /*1b430*/  SHFL.IDX P6, R14, R13, R12, R11 ;  /* 0x0000000c0d0e7389 */ /* 0x0004e400000c000b */
[----:B0123--:R-:W-:Y:S01]  /*1b440*/  ENDCOLLECTIVE ;  /* 0x000000000000791b */ /* 0x00ffe20003800000 */
.L_x_10015:
[----:B------:R-:W-:Y:S05]  /*1b450*/  BSYNC B1 ;  /* 0x0000000000017941 */ /* 0x000fea0003800000 */
.L_x_10014:
        /* <DEDUP_REMOVED lines=8> */
.L_x_10016:
[----:B------:R-:W-:Y:S01]  /*1b4e0*/  IMAD.MOV.U32 R3, RZ, RZ, R14 ;  /* 0x000000ffff037224 */ /* 0x000fe200078e000e */
[----:B------:R-:W-:Y:S06]  /*1b4f0*/  BRA `(.L_x_10017) ;  /* 0xffffff5c001c7947 */ /* 0x000fec000383ffff */
.L_x_9820:
[----:B------:R-:W-:Y:S02]  /*1b500*/  IMAD.MOV.U32 R13, RZ, RZ, R20 ;  /* 0x000000ffff0d7224 */ /* 0x000fe400078e0014 */
[----:B------:R-:W-:Y:S02]  /*1b510*/  IMAD.MOV.U32 R12, RZ, RZ, RZ ;  /* 0x000000ffff0c7224 */ /* 0x000fe400078e00ff */
[----:B------:R-:W-:Y:S02]  /*1b520*/  IMAD.MOV.U32 R11, RZ, RZ, 0x181f ;  /* 0x0000181fff0b7424 */ /* 0x000fe400078e00ff */
[----:B------:R-:W-:-:S07]  /*1b530*/  IMAD.MOV.U32 R15, RZ, RZ, -0x1 ;  /* 0xffffffffff0f7424 */ /* 0x000fce00078e00ff */
[----:B01----:R-:W-:Y:S05]  /*1b540*/  WARPSYNC.COLLECTIVE R15, `(.L_x_10018) ;  /* 0x000000000f087348 */ /* 0x003fea0003c00000 */
[----:B------:R2:W3:Y:S02]  /*1b550*/  SHFL.IDX P6, R14, R13, R12, R11 ;  /* 0x0000000c0d0e7389 */ /* 0x0004e400000c000b */
[----:B0123--:R-:W-:Y:S01]  /*1b560*/  ENDCOLLECTIVE ;  /* 0x000000000000791b */ /* 0x00ffe20003800000 */
.L_x_10018:
[----:B------:R-:W-:Y:S02]  /*1b570*/  IMAD.MOV.U32 R13, RZ, RZ, R3 ;  /* 0x000000ffff0d7224 */ /* 0x000fe400078e0003 */
[----:B------:R-:W-:-:S07]  /*1b580*/  IMAD.MOV.U32 R0, RZ, RZ, R14 ;  /* 0x000000ffff007224 */ /* 0x000fce00078e000e */
[----:B------:R-:W-:Y:S05]  /*1b590*/  WARPSYNC.COLLECTIVE R15, `(.L_x_10019) ;  /* 0x000000000f087348 */ /* 0x000fea0003c00000 */
[----:B------:R0:W1:Y:S02]  /*1b5a0*/  SHFL.IDX P6, R14, R13, R12, R11 ;  /* 0x0000000c0d0e7389 */ /* 0x00006400000c000b */
[----:B01----:R-:W-:Y:S01]  /*1b5b0*/  ENDCOLLECTIVE ;  /* 0x000000000000791b */ /* 0x003fe20003800000 */
.L_x_10019:
[----:B------:R-:W-:Y:S05]  /*1b5c0*/  BRA `(.L_x_10020) ;  /* 0xffffff70005c7947 */ /* 0x000fea000383ffff */
.L_x_9823:
[----:B------:R-:W-:Y:S01]  /*1b5d0*/  BSSY B1, `(.L_x_10021) ;  /* 0x0000008000017945 */ /* 0x000fe20003800000 */
[----:B------:R-:W-:Y:S02]  /*1b5e0*/  IMAD.MOV.U32 R13, RZ, RZ, R20 ;  /* 0x000000ffff0d7224 */ /* 0x000fe400078e0014 */
[----:B------:R-:W-:Y:S02]  /*1b5f0*/  IMAD.MOV.U32 R12, RZ, RZ, 0x1 ;  /* 0x00000001ff0c7424 */ /* 0x000fe400078e00ff */
[----:B---3--:R-:W-:Y:S02]  /*1b600*/  IMAD.MOV.U32 R11, RZ, RZ, 0x181f ;  /* 0x0000181fff0b7424 */ /* 0x008fe400078e00ff */
[----:B------:R-:W-:-:S07]  /*1b610*/  IMAD.MOV.U32 R15, RZ, RZ, -0x1 ;  /* 0xffffffffff0f7424 */ /* 0x000fce00078e00ff */
[----:B012-4-:R-:W-:Y:S05]  /*1b620*/  WARPSYNC.COLLECTIVE R15, `(.L_x_10022) ;  /* 0x000000000f087348 */ /* 0x017fea0003c00000 */
[----:B----4-:R3:W4:Y:S02]  /*1b630*/  SHFL.IDX P6, R14, R13, R12, R11 ;  /* 0x0000000c0d0e7389 */ /* 0x01072400000c000b */
[----:B01234-:R-:W-:Y:S01]  /*1b640*/  ENDCOLLECTIVE ;  /* 0x000000000000791b */ /* 0x01ffe20003800000 */
.L_x_10022:
[----:B------:R-:W-:Y:S05]  /*1b650*/  BSYNC B1 ;  /* 0x0000000000017941 */ /* 0x000fea0003800000 */
.L_x_10021:
        /* <DEDUP_REMOVED lines=8> */
.L_x_10023:
[----:B------:R-:W-:Y:S05]  /*1b6e0*/  BRA `(.L_x_10024) ;  /* 0xffffff7000a87947 */ /* 0x000fea000383ffff */
.L_x_9826:
[----:B------:R-:W-:Y:S01]  /*1b6f0*/  BSSY B1, `(.L_x_10025) ;  /* 0x0000008000017945 */ /* 0x000fe20003800000 */
[----:B------:R-:W-:Y:S02]  /*1b700*/  IMAD.MOV.U32 R13, RZ, RZ, R20 ;  /* 0x000000ffff0d7224 */ /* 0x000fe400078e0014 */
[----:B------:R-:W-:Y:S02]  /*1b710*/  IMAD.MOV.U32 R12, RZ, RZ, 0x2 ;  /* 0x00000002ff0c7424 */ /* 0x000fe400078e00ff */
[----:B0-----:R-:W-:Y:S02]  /*1b720*/  IMAD.MOV.U32 R11, RZ, RZ, 0x181f ;  /* 0x0000181fff0b7424 */ /* 0x001fe400078e00ff */
[----:B------:R-:W-:-:S07]  /*1b730*/  IMAD.MOV.U32 R15, RZ, RZ, -0x1 ;  /* 0xffffffffff0f7424 */ /* 0x000fce00078e00ff */
[----:B-1234-:R-:W-:Y:S05]  /*1b740*/  WARPSYNC.COLLECTIVE R15, `(.L_x_10026) ;  /* 0x000000000f087348 */ /* 0x01efea0003c00000 */
[----:B----4-:R0:W4:Y:S02]  /*1b750*/  SHFL.IDX P6, R14, R13, R12, R11 ;  /* 0x0000000c0d0e7389 */ /* 0x01012400000c000b */
[----:B01234-:R-:W-:Y:S01]  /*1b760*/  ENDCOLLECTIVE ;  /* 0x000000000000791b */ /* 0x01ffe20003800000 */
.L_x_10026:
[----:B------:R-:W-:Y:S05]  /*1b770*/  BSYNC B1 ;  /* 0x0000000000017941 */ /* 0x000fea0003800000 */
.L_x_10025:
        /* <DEDUP_REMOVED lines=8> */
.L_x_10027:
[----:B------:R-:W-:Y:S05]  /*1b800*/  BRA `(.L_x_10028) ;  /* 0xffffff7000f07947 */ /* 0x000fea000383ffff */
.L_x_9829:
[----:B------:R-:W-:Y:S01]  /*1b810*/  BSSY B1, `(.L_x_10029) ;  /* 0x0000008000017945 */ /* 0x000fe20003800000 */
[----:B------:R-:W-:Y:S02]  /*1b820*/  IMAD.MOV.U32 R13, RZ, RZ, R20 ;  /* 0x000000ffff0d7224 */ /* 0x000fe400078e0014 */
[----:B------:R-:W-:Y:S02]  /*1b830*/  IMAD.MOV.U32 R12, RZ, RZ, 0x3 ;  /* 0x00000003ff0c7424 */ /* 0x000fe400078e00ff */
[----:B0-----:R-:W-:Y:S02]  /*1b840*/  IMAD.MOV.U32 R11, RZ, RZ, 0x181f ;  /* 0x0000181fff0b7424 */ /* 0x001fe400078e00ff */
[----:B------:R-:W-:-:S07]  /*1b850*/  IMAD.MOV.U32 R15, RZ, RZ, -0x1 ;  /* 0xffffffffff0f7424 */ /* 0x000fce00078e00ff */
[----:B-1234-:R-:W-:Y:S05]  /*1b860*/  WARPSYNC.COLLECTIVE R15, `(.L_x_10030) ;  /* 0x000000000f087348 */ /* 0x01efea0003c00000 */
[----:B------:R0:W0:Y:S02]  /*1b870*/  SHFL.IDX P6, R14, R13, R12, R11 ;  /* 0x0000000c0d0e7389 */ /* 0x00002400000c000b */
[----:B01234-:R-:W-:Y:S01]  /*1b880*/  ENDCOLLECTIVE ;  /* 0x000000000000791b */ /* 0x01ffe20003800000 */
.L_x_10030:
[----:B------:R-:W-:Y:S05]  /*1b890*/  BSYNC B1 ;  /* 0x0000000000017941 */ /* 0x000fea0003800000 */
.L_x_10029:
        /* <DEDUP_REMOVED lines=8> */
.L_x_10031:
[----:B------:R-:W-:Y:S05]  /*1b920*/  BRA `(.L_x_10032) ;  /* 0xffffff7400387947 */ /* 0x000fea000383ffff */
.L_x_9846:
        /* <DEDUP_REMOVED lines=11> */
.L_x_10034:
[----:B------:R-:W-:Y:S05]  /*1b9e0*/  BSYNC B1 ;  /* 0x0000000000017941 */ /* 0x000fea0003800000 */
.L_x_10033:
[----:B------:R-:W-:Y:S05]  /*1b9f0*/  BRA `(.L_x_10035) ;  /* 0xffffff8c00487947 */ /* 0x000fea000383ffff */
.L_x_9848:
[----:B------:R-:W-:Y:S01]  /*1ba00*/  BSSY B1, `(.L_x_10036) ;  /* 0x0000006000017945 */ /* 0x000fe20003800000 */
[----:B------:R-:W-:-:S07]  /*1ba10*/  IMAD.MOV.U32 R15, RZ, RZ, -0x1 ;  /* 0xffffffffff0f7424 */ /* 0x000fce00078e00ff */
[----:B0-----:R-:W-:Y:S05]  /*1ba20*/  WARPSYNC.COLLECTIVE R15, `(.L_x_10037) ;  /* 0x000000000f0c7348 */ /* 0x001fea0003c00000 */
[----:B------:R-:W-:Y:S02]  /*1ba30*/  ELECT P6, UR62, PT ;  /* 0x00000000003e782f */ /* 0x000fe400038c0000 */
[----:B------:R-:W-:Y:S01]  /*1ba40*/  MOV R14, UR62 ;  /* 0x0000003e000e7c02 */ /* 0x000fe20008000f00 */
[----:B0-----:R-:W-:Y:S10]  /*1ba50*/  ENDCOLLECTIVE ;  /* 0x000000000000791b */ /* 0x001ff40003800000 */
.L_x_10037:
[----:B------:R-:W-:Y:S05]  /*1ba60*/  BSYNC B1 ;  /* 0x0000000000017941 */ /* 0x000fea0003800000 */
.L_x_10036:
[----:B------:R-:W-:Y:S05]  /*1ba70*/  BRA `(.L_x_9847) ;  /* 0xffffff8c00407947 */ /* 0x000fea000383ffff */
.L_x_9850:
[----:B0-----:R0:W1:Y:S02]  /*1ba80*/  SYNCS.PHASECHK.TRANS64.TRYWAIT P0, [R22+URZ+0x22820], R3 ;  /* 0x02282003160075a7 */ /* 0x001064000800017f */
[----:B-1----:R-:W-:Y:S05]  /*1ba90*/  @!P0 NANOSLEEP.SYNCS 0x989680 ;  /* 0x009896800000895d */ /* 0x002fea0003900000 */
[----:B------:R-:W1:Y:S02]  /*1baa0*/  @!P0 SYNCS.PHASECHK.TRANS64 P0, [R22+URZ+0x22820], R3 ;  /* 0x02282003160085a7 */ /* 0x000e64000800007f */
[----:B-1----:R-:W-:Y:S05]  /*1bab0*/  @!P0 BRA `(.L_x_9850) ;  /* 0xfffffffc00f08947 */ /* 0x002fea000383ffff */
[----:B------:R-:W-:Y:S05]  /*1bac0*/  BRA `(.L_x_10038) ;  /* 0xffffff8c00507947 */ /* 0x000fea000383ffff */
.L_x_9854:
[----:B0-----:R0:W1:Y:S02]  /*1bad0*/  SYNCS.PHASECHK.TRANS64.TRYWAIT P0, [R3+URZ+0x228a0], R8 ;  /* 0x0228a008030075a7 */ /* 0x001064000800017f */
[----:B-1----:R-:W-:Y:S05]  /*1bae0*/  @!P0 NANOSLEEP.SYNCS 0x989680 ;  /* 0x009896800000895d */ /* 0x002fea0003900000 */
[----:B------:R-:W1:Y:S02]  /*1baf0*/  @!P0 SYNCS.PHASECHK.TRANS64 P0, [R3+URZ+0x228a0], R8 ;  /* 0x0228a008030085a7 */ /* 0x000e64000800007f */
[----:B-1----:R-:W-:Y:S05]  /*1bb00*/  @!P0 BRA `(.L_x_9854) ;  /* 0xfffffffc00f08947 */ /* 0x002fea000383ffff */
[----:B------:R-:W-:Y:S05]  /*1bb10*/  BRA `(.L_x_10039) ;  /* 0xffffff8c00687947 */ /* 0x000fea000383ffff */
.L_x_9859:
[----:B-1----:R1:W2:Y:S02]  /*1bb20*/  SYNCS.PHASECHK.TRANS64.TRYWAIT P0, [R3+URZ+0x228c0], R8 ;  /* 0x0228c008030075a7 */ /* 0x0022a4000800017f */
[----:B--2---:R-:W-:Y:S05]  /*1bb30*/  @!P0 NANOSLEEP.SYNCS 0x989680 ;  /* 0x009896800000895d */ /* 0x004fea0003900000 */
[----:B------:R-:W2:Y:S02]  /*1bb40*/  @!P0 SYNCS.PHASECHK.TRANS64 P0, [R3+URZ+0x228c0], R8 ;  /* 0x0228c008030085a7 */ /* 0x000ea4000800007f */
[----:B--2---:R-:W-:Y:S05]  /*1bb50*/  @!P0 BRA `(.L_x_9859) ;  /* 0xfffffffc00f08947 */ /* 0x004fea000383ffff */
[----:B------:R-:W-:Y:S05]  /*1bb60*/  BRA `(.L_x_10040) ;  /* 0xffffff8c00e47947 */ /* 0x000fea000383ffff */
.L_x_9869:
[----:B0-----:R0:W1:Y:S02]  /*1bb70*/  SYNCS.PHASECHK.TRANS64.TRYWAIT P2, [R8+URZ+0x228a0], R2 ;  /* 0x0228a002080075a7 */ /* 0x001064000804017f */
[----:B-1----:R-:W-:Y:S05]  /*1bb80*/  @!P2 NANOSLEEP.SYNCS 0x989680 ;  /* 0x009896800000a95d */ /* 0x002fea0003900000 */
[----:B------:R-:W1:Y:S02]  /*1bb90*/  @!P2 SYNCS.PHASECHK.TRANS64 P2, [R8+URZ+0x228a0], R2 ;  /* 0x0228a0020800a5a7 */ /* 0x000e64000804007f */
[----:B-1----:R-:W-:Y:S05]  /*1bba0*/  @!P2 BRA `(.L_x_9869) ;  /* 0xfffffffc00f0a947 */ /* 0x002fea000383ffff */
[----:B------:R-:W-:Y:S05]  /*1bbb0*/  BRA `(.L_x_10041) ;  /* 0xffffff9400587947 */ /* 0x000fea000383ffff */
.L_x_9874:
[----:B-1----:R1:W2:Y:S02]  /*1bbc0*/  SYNCS.PHASECHK.TRANS64.TRYWAIT P2, [R8+URZ+0x228c0], R2 ;  /* 0x0228c002080075a7 */ /* 0x0022a4000804017f */
[----:B--2---:R-:W-:Y:S05]  /*1bbd0*/  @!P2 NANOSLEEP.SYNCS 0x989680 ;  /* 0x009896800000a95d */ /* 0x004fea0003900000 */
[----:B------:R-:W2:Y:S02]  /*1bbe0*/  @!P2 SYNCS.PHASECHK.TRANS64 P2, [R8+URZ+0x228c0], R2 ;  /* 0x0228c0020800a5a7 */ /* 0x000ea4000804007f */
[----:B--2---:R-:W-:Y:S05]  /*1bbf0*/  @!P2 BRA `(.L_x_9874) ;  /* 0xfffffffc00f0a947 */ /* 0x004fea000383ffff */
[----:B------:R-:W-:Y:S05]  /*1bc00*/  BRA `(.L_x_10042) ;  /* 0xffffff9400d07947 */ /* 0x000fea000383ffff */
.L_x_9892:
        /* <DEDUP_REMOVED lines=8> */
[----:B-1---5:R-:W-:Y:S05]  /*1bc90*/  WARPSYNC.COLLECTIVE R15, `(.L_x_10044) ;  /* 0x000000000f087348 */ /* 0x022fea0003c00000 */
[----:B------:R0:W2:Y:S02]  /*1bca0*/  SHFL.IDX P6, R14, R13, R12, R11 ;  /* 0x0000000c0d0e7389 */ /* 0x0000a400000c000b */
[----:B012--5:R-:W-:Y:S01]  /*1bcb0*/  ENDCOLLECTIVE ;  /* 0x000000000000791b */ /* 0x027fe20003800000 */
.L_x_10044:
[----:B------:R-:W-:Y:S05]  /*1bcc0*/  BSYNC B0 ;  /* 0x0000000000007941 */ /* 0x000fea0003800000 */
.L_x_10043:
[----:B------:R-:W-:Y:S05]  /*1bcd0*/  BRA `(.L_x_10045) ;  /* 0xffffffa400e47947 */ /* 0x000fea000383ffff */
.L_x_9895:
[----:B--2---:R2:W3:Y:S02]  /*1bce0*/  SYNCS.PHASECHK.TRANS64.TRYWAIT P0, [R31+URZ+0x22840], R0 ;  /* 0x022840001f0075a7 */ /* 0x0044e4000800017f */
[----:B---3--:R-:W-:Y:S05]  /*1bcf0*/  @!P0 NANOSLEEP.SYNCS 0x989680 ;  /* 0x009896800000895d */ /* 0x008fea0003900000 */
[----:B------:R-:W3:Y:S02]  /*1bd00*/  @!P0 SYNCS.PHASECHK.TRANS64 P0, [R31+URZ+0x22840], R0 ;  /* 0x022840001f0085a7 */ /* 0x000ee4000800007f */
[----:B---3--:R-:W-:Y:S05]  /*1bd10*/  @!P0 BRA `(.L_x_9895) ;  /* 0xfffffffc00f08947 */ /* 0x008fea000383ffff */
[----:B------:R-:W-:Y:S05]  /*1bd20*/  BRA `(.L_x_10046) ;  /* 0xffffffa8000c7947 */ /* 0x000fea000383ffff */
.L_x_9896:
        /* <DEDUP_REMOVED lines=8> */
.L_x_10048:
[----:B------:R-:W-:Y:S05]  /*1bdb0*/  BSYNC B0 ;  /* 0x0000000000007941 */ /* 0x000fea0003800000 */
.L_x_10047:
        /* <DEDUP_REMOVED lines=9> */
.L_x_10049:
[----:B------:R-:W-:Y:S02]  /*1be50*/  IMAD.MOV.U32 R13, RZ, RZ, R4 ;  /* 0x000000ffff0d7224 */ /* 0x000fe400078e0004 */
[----:B------:R-:W-:Y:S02]  /*1be60*/  IMAD.MOV.U32 R12, RZ, RZ, 0x1 ;  /* 0x00000001ff0c7424 */ /* 0x000fe400078e00ff */
[----:B------:R-:W-:-:S07]  /*1be70*/  IMAD.MOV.U32 R3, RZ, RZ, R14 ;  /* 0x000000ffff037224 */ /* 0x000fce00078e000e */
[----:B------:R-:W-:Y:S05]  /*1be80*/  WARPSYNC.COLLECTIVE R15, `(.L_x_10050) ;  /* 0x000000000f087348 */ /* 0x000fea0003c00000 */
[----:B------:R0:W1:Y:S02]  /*1be90*/  SHFL.IDX P6, R14, R13, R12, R11 ;  /* 0x0000000c0d0e7389 */ /* 0x00006400000c000b */
[----:B01----:R-:W-:Y:S01]  /*1bea0*/  ENDCOLLECTIVE ;  /* 0x000000000000791b */ /* 0x003fe20003800000 */
.L_x_10050:
        /* <DEDUP_REMOVED lines=15> */
.L_x_10051:
[----:B------:R-:W-:Y:S02]  /*1bfa0*/  @P0 IMAD R6, R5, 0x2, R22 ;  /* 0x0000000205060824 */ /* 0x000fe400078e0216 */
[----:B------:R-:W-:Y:S02]  /*1bfb0*/  IMAD.MOV.U32 R13, RZ, RZ, R4 ;  /* 0x000000ffff0d7224 */ /* 0x000fe400078e0004 */
[----:B------:R-:W-:Y:S02]  /*1bfc0*/  IMAD.MOV.U32 R12, RZ, RZ, 0x2 ;  /* 0x00000002ff0c7424 */ /* 0x000fe400078e00ff */
[----:B------:R-:W-:-:S07]  /*1bfd0*/  IMAD.MOV.U32 R3, RZ, RZ, R14 ;  /* 0x000000ffff037224 */ /* 0x000fce00078e000e */
[----:B------:R-:W-:Y:S05]  /*1bfe0*/  WARPSYNC.COLLECTIVE R15, `(.L_x_10052) ;  /* 0x000000000f087348 */ /* 0x000fea0003c00000 */
[----:B------:R0:W1:Y:S02]  /*1bff0*/  SHFL.IDX P6, R14, R13, R12, R11 ;  /* 0x0000000c0d0e7389 */ /* 0x00006400000c000b */
[----:B01----:R-:W-:Y:S01]  /*1c000*/  ENDCOLLECTIVE ;  /* 0x000000000000791b */ /* 0x003fe20003800000 */
.L_x_10052:
        /* <DEDUP_REMOVED lines=15> */
.L_x_10053:
[----:B------:R-:W-:Y:S02]  /*1c100*/  @P0 IMAD R6, R5, 0x2, R22 ;  /* 0x0000000205060824 */ /* 0x000fe400078e0216 */
[----:B------:R-:W-:Y:S02]  /*1c110*/  IMAD.MOV.U32 R13, RZ, RZ, R4 ;  /* 0x000000ffff0d7224 */ /* 0x000fe400078e0004 */
[----:B------:R-:W-:Y:S02]  /*1c120*/  IMAD.MOV.U32 R12, RZ, RZ, 0x3 ;  /* 0x00000003ff0c7424 */ /* 0x000fe400078e00ff */
[----:B------:R-:W-:-:S07]  /*1c130*/  IMAD.MOV.U32 R3, RZ, RZ, R14 ;  /* 0x000000ffff037224 */ /* 0x000fce00078e000e */
[----:B------:R-:W-:Y:S05]  /*1c140*/  WARPSYNC.COLLECTIVE R15, `(.L_x_10054) ;  /* 0x000000000f087348 */ /* 0x000fea0003c00000 */
[----:B------:R0:W1:Y:S02]  /*1c150*/  SHFL.IDX P6, R14, R13, R12, R11 ;  /* 0x0000000c0d0e7389 */ /* 0x00006400000c000b */
[----:B01----:R-:W-:Y:S01]  /*1c160*/  ENDCOLLECTIVE ;  /* 0x000000000000791b */ /* 0x003fe20003800000 */
.L_x_10054:
        /* <DEDUP_REMOVED lines=15> */
.L_x_10055:
[----:B------:R-:W-:Y:S02]  /*1c260*/  @P0 IMAD R6, R5, 0x2, R22 ;  /* 0x0000000205060824 */ /* 0x000fe400078e0216 */
[----:B------:R-:W-:Y:S02]  /*1c270*/  IMAD.MOV.U32 R13, RZ, RZ, R4 ;  /* 0x000000ffff0d7224 */ /* 0x000fe400078e0004 */
[----:B------:R-:W-:Y:S02]  /*1c280*/  IMAD.MOV.U32 R12, RZ, RZ, 0x4 ;  /* 0x00000004ff0c7424 */ /* 0x000fe400078e00ff */
[----:B------:R-:W-:-:S07]  /*1c290*/  IMAD.MOV.U32 R3, RZ, RZ, R14 ;  /* 0x000000ffff037224 */ /* 0x000fce00078e000e */
[----:B------:R-:W-:Y:S05]  /*1c2a0*/  WARPSYNC.COLLECTIVE R15, `(.L_x_10056) ;  /* 0x000000000f087348 */ /* 0x000fea0003c00000 */
[----:B------:R0:W1:Y:S02]  /*1c2b0*/  SHFL.IDX P6, R14, R13, R12, R11 ;  /* 0x0000000c0d0e7389 */ /* 0x00006400000c000b */
[----:B01----:R-:W-:Y:S01]  /*1c2c0*/  ENDCOLLECTIVE ;  /* 0x000000000000791b */ /* 0x003fe20003800000 */
.L_x_10056:
        /* <DEDUP_REMOVED lines=15> */
.L_x_10057:
[----:B------:R-:W-:Y:S02]  /*1c3c0*/  @P0 IMAD R6, R5, 0x2, R22 ;  /* 0x0000000205060824 */ /* 0x000fe400078e0216 */
[----:B------:R-:W-:Y:S02]  /*1c3d0*/  IMAD.MOV.U32 R13, RZ, RZ, R4 ;  /* 0x000000ffff0d7224 */ /* 0x000fe400078e0004 */
[----:B------:R-:W-:Y:S02]  /*1c3e0*/  IMAD.MOV.U32 R12, RZ, RZ, 0x5 ;  /* 0x00000005ff0c7424 */ /* 0x000fe400078e00ff */
[----:B------:R-:W-:-:S07]  /*1c3f0*/  IMAD.MOV.U32 R3, RZ, RZ, R14 ;  /* 0x000000ffff037224 */ /* 0x000fce00078e000e */
[----:B------:R-:W-:Y:S05]  /*1c400*/  WARPSYNC.COLLECTIVE R15, `(.L_x_10058) ;  /* 0x000000000f087348 */ /* 0x000fea0003c00000 */
[----:B------:R0:W1:Y:S02]  /*1c410*/  SHFL.IDX P6, R14, R13, R12, R11 ;  /* 0x0000000c0d0e7389 */ /* 0x00006400000c000b */
[----:B01----:R-:W-:Y:S01]  /*1c420*/  ENDCOLLECTIVE ;  /* 0x000000000000791b */ /* 0x003fe20003800000 */
.L_x_10058:
        /* <DEDUP_REMOVED lines=10> */
.L_x_10059:
[----:B------:R-:W-:Y:S01]  /*1c4d0*/  @!PT LDS RZ, [RZ] ;  /* 0x00000000fffff984 */ /* 0x000fe20000000800 */
[----:B------:R-:W-:Y:S01]  /*1c4e0*/  @!PT LDS RZ, [RZ] ;  /* 0x00000000fffff984 */ /* 0x000fe20000000800 */
[----:B------:R-:W-:Y:S01]  /*1c4f0*/  @!PT LDS RZ, [RZ] ;  /* 0x00000000fffff984 */ /* 0x000fe20000000800 */
[----:B------:R0:W-:Y:S01]  /*1c500*/  @P0 LDGSTS.E.BYPASS.LTC128B.128 [R6+0x1e400], desc[UR40][R2.64], !P2 ;  /* 0x1e40000002060fae */ /* 0x0001e2000d101d68 */
[----:B------:R-:W-:Y:S01]  /*1c510*/  IMAD.MOV.U32 R0, RZ, RZ, R14 ;  /* 0x000000ffff007224 */ /* 0x000fe200078e000e */
[----:B------:R-:W-:Y:S06]  /*1c520*/  BRA `(.L_x_10060) ;  /* 0xffffffa400647947 */ /* 0x000fec000383ffff */
.L_x_9901:
        /* <DEDUP_REMOVED lines=9> */
.L_x_10061:
[C---:B------:R-:W-:Y:S01]  /*1c5c0*/  VIADD R6, R17.reuse, 0x10 ;  /* 0x0000001011067836 */ /* 0x040fe20000000000 */
[----:B------:R-:W-:Y:S01]  /*1c5d0*/  ISETP.GE.AND P0, PT, R17, R5, PT ;  /* 0x000000051100720c */ /* 0x000fe20003f06270 */
[----:B------:R-:W-:Y:S02]  /*1c5e0*/  IMAD.MOV.U32 R13, RZ, RZ, R0 ;  /* 0x000000ffff0d7224 */ /* 0x000fe400078e0000 */
[----:B------:R-:W-:-:S10]  /*1c5f0*/  IMAD.MOV.U32 R2, RZ, RZ, R14 ;  /* 0x000000ffff027224 */ /* 0x000fd400078e000e */
[----:B------:R-:W-:Y:S05]  /*1c600*/  WARPSYNC.COLLECTIVE R15, `(.L_x_10062) ;  /* 0x000000000f087348 */ /* 0x000fea0003c00000 */
[----:B------:R0:W1:Y:S02]  /*1c610*/  SHFL.IDX P6, R14, R13, R12, R11 ;  /* 0x0000000c0d0e7389 */ /* 0x00006400000c000b */
[----:B01----:R-:W-:Y:S01]  /*1c620*/  ENDCOLLECTIVE ;  /* 0x000000000000791b */ /* 0x003fe20003800000 */
.L_x_10062:
[----:B------:R-:W-:Y:S02]  /*1c630*/  IMAD.MOV.U32 R13, RZ, RZ, R4 ;  /* 0x000000ffff0d7224 */ /* 0x000fe400078e0004 */
[----:B------:R-:W-:Y:S02]  /*1c640*/  IMAD.MOV.U32 R12, RZ, RZ, 0x1 ;  /* 0x00000001ff0c7424 */ /* 0x000fe400078e00ff */
[----:B------:R-:W-:-:S07]  /*1c650*/  IMAD.MOV.U32 R3, RZ, RZ, R14 ;  /* 0x000000ffff037224 */ /* 0x000fce00078e000e */
[----:B------:R-:W-:Y:S05]  /*1c660*/  WARPSYNC.COLLECTIVE R15, `(.L_x_10063) ;  /* 0x000000000f087348 */ /* 0x000fea0003c00000 */
[----:B------:R0:W1:Y:S02]  /*1c670*/  SHFL.IDX P6, R14, R13, R12, R11 ;  /* 0x0000000c0d0e7389 */ /* 0x00006400000c000b */
[----:B01----:R-:W-:Y:S01]  /*1c680*/  ENDCOLLECTIVE ;  /* 0x000000000000791b */ /* 0x003fe20003800000 */
.L_x_10063:
        /* <DEDUP_REMOVED lines=15> */
.L_x_10064:
[----:B------:R-:W-:Y:S02]  /*1c780*/  IMAD.MOV.U32 R13, RZ, RZ, R4 ;  /* 0x000000ffff0d7224 */ /* 0x000fe400078e0004 */
[----:B------:R-:W-:Y:S02]  /*1c790*/  IMAD.MOV.U32 R12, RZ, RZ, 0x2 ;  /* 0x00000002ff0c7424 */ /* 0x000fe400078e00ff */
[----:B------:R-:W-:-:S07]  /*1c7a0*/  IMAD.MOV.U32 R3, RZ, RZ, R14 ;  /* 0x000000ffff037224 */ /* 0x000fce00078e000e */
[----:B------:R-:W-:Y:S05]  /*1c7b0*/  WARPSYNC.COLLECTIVE R15, `(.L_x_10065) ;  /* 0x000000000f087348 */ /* 0x000fea0003c00000 */
[----:B------:R0:W1:Y:S02]  /*1c7c0*/  SHFL.IDX P6, R14, R13, R12, R11 ;  /* 0x0000000c0d0e7389 */ /* 0x00006400000c000b */
[----:B01----:R-:W-:Y:S01]  /*1c7d0*/  ENDCOLLECTIVE ;  /* 0x000000000000791b */ /* 0x003fe20003800000 */
.L_x_10065:
        /* <DEDUP_REMOVED lines=16> */
.L_x_10066:
[----:B------:R-:W-:Y:S02]  /*1c8e0*/  IMAD.MOV.U32 R13, RZ, RZ, R4 ;  /* 0x000000ffff0d7224 */ /* 0x000fe400078e0004 */
[----:B------:R-:W-:Y:S02]  /*1c8f0*/  IMAD.MOV.U32 R12, RZ, RZ, 0x3 ;  /* 0x00000003ff0c7424 */ /* 0x000fe400078e00ff */
[----:B------:R-:W-:-:S07]  /*1c900*/  IMAD.MOV.U32 R3, RZ, RZ, R14 ;  /* 0x000000ffff037224 */ /* 0x000fce00078e000e */
[----:B------:R-:W-:Y:S05]  /*1c910*/  WARPSYNC.COLLECTIVE R15, `(.L_x_10067) ;  /* 0x000000000f087348 */ /* 0x000fea0003c00000 */
[----:B------:R0:W1:Y:S02]  /*1c920*/  SHFL.IDX P6, R14, R13, R12, R11 ;  /* 0x0000000c0d0e7389 */ /* 0x00006400000c000b */
[----:B01----:R-:W-:Y:S01]  /*1c930*/  ENDCOLLECTIVE ;  /* 0x000000000000791b */ /* 0x003fe20003800000 */
.L_x_10067:
        /* <DEDUP_REMOVED lines=16> */
.L_x_10068:
[----:B------:R-:W-:Y:S02]  /*1ca40*/  IMAD.MOV.U32 R13, RZ, RZ, R4 ;  /* 0x000000ffff0d7224 */ /* 0x000fe400078e0004 */
[----:B------:R-:W-:Y:S02]  /*1ca50*/  IMAD.MOV.U32 R12, RZ, RZ, 0x4 ;  /* 0x00000004ff0c7424 */ /* 0x000fe400078e00ff */
[----:B------:R-:W-:-:S07]  /*1ca60*/  IMAD.MOV.U32 R3, RZ, RZ, R14 ;  /* 0x000000ffff037224 */ /* 0x000fce00078e000e */
[----:B------:R-:W-:Y:S05]  /*1ca70*/  WARPSYNC.COLLECTIVE R15, `(.L_x_10069) ;  /* 0x000000000f087348 */ /* 0x000fea0003c00000 */
[----:B------:R0:W1:Y:S02]  /*1ca80*/  SHFL.IDX P6, R14, R13, R12, R11 ;  /* 0x0000000c0d0e7389 */ /* 0x00006400000c000b */
[----:B01----:R-:W-:Y:S01]  /*1ca90*/  ENDCOLLECTIVE ;  /* 0x000000000000791b */ /* 0x003fe20003800000 */
.L_x_10069:
        /* <DEDUP_REMOVED lines=16> */
.L_x_10070:
[----:B------:R-:W-:Y:S02]  /*1cba0*/  IMAD.MOV.U32 R13, RZ, RZ, R4 ;  /* 0x000000ffff0d7224 */ /* 0x000fe400078e0004 */
[----:B------:R-:W-:Y:S02]  /*1cbb0*/  IMAD.MOV.U32 R12, RZ, RZ, 0x5 ;  /* 0x00000005ff0c7424 */ /* 0x000fe400078e00ff */
[----:B------:R-:W-:-:S07]  /*1cbc0*/  IMAD.MOV.U32 R3, RZ, RZ, R14 ;  /* 0x000000ffff037224 */ /* 0x000fce00078e000e */
[----:B------:R-:W-:Y:S05]  /*1cbd0*/  WARPSYNC.COLLECTIVE R15, `(.L_x_10071) ;  /* 0x000000000f087348 */ /* 0x000fea0003c00000 */
[----:B------:R0:W1:Y:S02]  /*1cbe0*/  SHFL.IDX P6, R14, R13, R12, R11 ;  /* 0x0000000c0d0e7389 */ /* 0x00006400000c000b */
[----:B01----:R-:W-:Y:S01]  /*1cbf0*/  ENDCOLLECTIVE ;  /* 0x000000000000791b */ /* 0x003fe20003800000 */
.L_x_10071:
        /* <DEDUP_REMOVED lines=16> */
.L_x_10072:
[----:B------:R-:W-:Y:S02]  /*1cd00*/  IMAD.MOV.U32 R13, RZ, RZ, R4 ;  /* 0x000000ffff0d7224 */ /* 0x000fe400078e0004 */
[----:B------:R-:W-:Y:S02]  /*1cd10*/  IMAD.MOV.U32 R12, RZ, RZ, 0x6 ;  /* 0x00000006ff0c7424 */ /* 0x000fe400078e00ff */
[----:B------:R-:W-:-:S07]  /*1cd20*/  IMAD.MOV.U32 R3, RZ, RZ, R14 ;  /* 0x000000ffff037224 */ /* 0x000fce00078e000e */
[----:B------:R-:W-:Y:S05]  /*1cd30*/  WARPSYNC.COLLECTIVE R15, `(.L_x_10073) ;  /* 0x000000000f087348 */ /* 0x000fea0003c00000 */
[----:B------:R0:W1:Y:S02]  /*1cd40*/  SHFL.IDX P6, R14, R13, R12, R11 ;  /* 0x0000000c0d0e7389 */ /* 0x00006400000c000b */
[----:B01----:R-:W-:Y:S01]  /*1cd50*/  ENDCOLLECTIVE ;  /* 0x000000000000791b */ /* 0x003fe20003800000 */
.L_x_10073:
        /* <DEDUP_REMOVED lines=16> */
.L_x_10074:
[----:B------:R-:W-:Y:S02]  /*1ce60*/  IMAD.MOV.U32 R13, RZ, RZ, R4 ;  /* 0x000000ffff0d7224 */ /* 0x000fe400078e0004 */
[----:B------:R-:W-:Y:S02]  /*1ce70*/  IMAD.MOV.U32 R12, RZ, RZ, 0x7 ;  /* 0x00000007ff0c7424 */ /* 0x000fe400078e00ff */
[----:B------:R-:W-:-:S07]  /*1ce80*/  IMAD.MOV.U32 R3, RZ, RZ, R14 ;  /* 0x000000ffff037224 */ /* 0x000fce00078e000e */
[----:B------:R-:W-:Y:S05]  /*1ce90*/  WARPSYNC.COLLECTIVE R15, `(.L_x_10075) ;  /* 0x000000000f087348 */ /* 0x000fea0003c00000 */
[----:B------:R0:W1:Y:S02]  /*1cea0*/  SHFL.IDX P6, R14, R13, R12, R11 ;  /* 0x0000000c0d0e7389 */ /* 0x00006400000c000b */
[----:B01----:R-:W-:Y:S01]  /*1ceb0*/  ENDCOLLECTIVE ;  /* 0x000000000000791b */ /* 0x003fe20003800000 */
.L_x_10075:
        /* <DEDUP_REMOVED lines=10> */
.L_x_10076:
[----:B------:R-:W-:Y:S01]  /*1cf60*/  @!PT LDS RZ, [RZ] ;  /* 0x00000000fffff984 */ /* 0x000fe20000000800 */
[----:B------:R-:W-:Y:S01]  /*1cf70*/  @!PT LDS RZ, [RZ] ;  /* 0x00000000fffff984 */ /* 0x000fe20000000800 */
[----:B------:R-:W-:Y:S01]  /*1cf80*/  @!PT LDS RZ, [RZ] ;  /* 0x00000000fffff984 */ /* 0x000fe20000000800 */
[----:B------:R0:W-:Y:S01]  /*1cf90*/  @!P0 LDGSTS.E.BYPASS.LTC128B.128 [R8+0x1b400], desc[UR40][R2.64], !P1 ;  /* 0x1b40000002088fae */ /* 0x0001e2000c901d68 */
[----:B------:R-:W-:Y:S01]  /*1cfa0*/  IMAD.MOV.U32 R0, RZ, RZ, R14 ;  /* 0x000000ffff007224 */ /* 0x000fe200078e000e */
[----:B------:R-:W-:Y:S06]  /*1cfb0*/  BRA `(.L_x_10077) ;  /* 0xffffffa400e87947 */ /* 0x000fec000383ffff */
.L_x_9904:
[----:B0-----:R0:W1:Y:S02]  /*1cfc0*/  SYNCS.PHASECHK.TRANS64.TRYWAIT P0, [R22+URZ+0x22820], R3 ;  /* 0x02282003160075a7 */ /* 0x001064000800017f */
[----:B-1----:R-:W-:Y:S05]  /*1cfd0*/  @!P0 NANOSLEEP.SYNCS 0x989680 ;  /* 0x009896800000895d */ /* 0x002fea0003900000 */
[----:B------:R-:W1:Y:S02]  /*1cfe0*/  @!P0 SYNCS.PHASECHK.TRANS64 P0, [R22+URZ+0x22820], R3 ;  /* 0x02282003160085a7 */ /* 0x000e64000800007f */
[----:B-1----:R-:W-:Y:S05]  /*1cff0*/  @!P0 BRA `(.L_x_9904) ;  /* 0xfffffffc00f08947 */ /* 0x002fea000383ffff */
[----:B------:R-:W-:Y:S05]  /*1d000*/  BRA `(.L_x_10078) ;  /* 0xffffffa800447947 */ /* 0x000fea000383ffff */
.L_x_9907:
[----:B-1----:R1:W2:Y:S02]  /*1d010*/  SYNCS.PHASECHK.TRANS64.TRYWAIT P0, [R31+URZ+0x22860], R0 ;  /* 0x022860001f0075a7 */ /* 0x0022a4000800017f */
[----:B--2---:R-:W-:Y:S05]  /*1d020*/  @!P0 NANOSLEEP.SYNCS 0x989680 ;  /* 0x009896800000895d */ /* 0x004fea0003900000 */
[----:B------:R-:W2:Y:S02]  /*1d030*/  @!P0 SYNCS.PHASECHK.TRANS64 P0, [R31+URZ+0x22860], R0 ;  /* 0x022860001f0085a7 */ /* 0x000ea4000800007f */
[----:B--2---:R-:W-:Y:S05]  /*1d040*/  @!P0 BRA `(.L_x_9907) ;  /* 0xfffffffc00f08947 */ /* 0x004fea000383ffff */
[----:B------:R-:W-:Y:S05]  /*1d050*/  BRA `(.L_x_10079) ;  /* 0xffffffa800547947 */ /* 0x000fea000383ffff */
.L_x_9908:
        /* <DEDUP_REMOVED lines=8> */
.L_x_10081:
[----:B------:R-:W-:Y:S05]  /*1d0e0*/  BSYNC B0 ;  /* 0x0000000000007941 */ /* 0x000fea0003800000 */
.L_x_10080:
        /* <DEDUP_REMOVED lines=13> */
.L_x_10082:
        /* <DEDUP_REMOVED lines=11> */
.L_x_10083:
        /* <DEDUP_REMOVED lines=17> */
.L_x_10084:
[----:B------:R-:W-:Y:S02]  /*1d380*/  IMAD.MOV.U32 R13, RZ, RZ, R6 ;  /* 0x000000ffff0d7224 */ /* 0x000fe400078e0006 */
[----:B------:R-:W-:Y:S01]  /*1d390*/  IMAD.MOV.U32 R12, RZ, RZ, 0x2 ;  /* 0x00000002ff0c7424 */ /* 0x000fe200078e00ff */
[----:B------:R-:W-:-:S13]  /*1d3a0*/  IADD3 R2, P4, R14, R0, RZ ;  /* 0x000000000e027210 */ /* 0x000fda0007f9e0ff */
[----:B------:R-:W-:Y:S05]  /*1d3b0*/  WARPSYNC.COLLECTIVE R15, `(.L_x_10085) ;  /* 0x000000000f087348 */ /* 0x000fea0003c00000 */
[----:B------:R0:W1:Y:S02]  /*1d3c0*/  SHFL.IDX P6, R14, R13, R12, R11 ;  /* 0x0000000c0d0e7389 */ /* 0x00006400000c000b */
[----:B01----:R-:W-:Y:S01]  /*1d3d0*/  ENDCOLLECTIVE ;  /* 0x000000000000791b */ /* 0x003fe20003800000 */
.L_x_10085:
        /* <DEDUP_REMOVED lines=17> */
.L_x_10086:
[----:B------:R-:W-:Y:S02]  /*1d4f0*/  IMAD.MOV.U32 R13, RZ, RZ, R6 ;  /* 0x000000ffff0d7224 */ /* 0x000fe400078e0006 */
[----:B------:R-:W-:Y:S01]  /*1d500*/  IMAD.MOV.U32 R12, RZ, RZ, 0x3 ;  /* 0x00000003ff0c7424 */ /* 0x000fe200078e00ff */
[----:B------:R-:W-:-:S13]  /*1d510*/  IADD3 R2, P4, R14, R0, RZ ;  /* 0x000000000e027210 */ /* 0x000fda0007f9e0ff */
[----:B------:R-:W-:Y:S05]  /*1d520*/  WARPSYNC.COLLECTIVE R15, `(.L_x_10087) ;  /* 0x000000000f087348 */ /* 0x000fea0003c00000 */
[----:B------:R0:W1:Y:S02]  /*1d530*/  SHFL.IDX P6, R14, R13, R12, R11 ;  /* 0x0000000c0d0e7389 */ /* 0x00006400000c000b */
[----:B01----:R-:W-:Y:S01]  /*1d540*/  ENDCOLLECTIVE ;  /* 0x000000000000791b */ /* 0x003fe20003800000 */
.L_x_10087:
        /* <DEDUP_REMOVED lines=17> */
.L_x_10088:
[----:B------:R-:W-:Y:S02]  /*1d660*/  IMAD.MOV.U32 R13, RZ, RZ, R6 ;  /* 0x000000ffff0d7224 */ /* 0x000fe400078e0006 */
[----:B------:R-:W-:Y:S01]  /*1d670*/  IMAD.MOV.U32 R12, RZ, RZ, 0x4 ;  /* 0x00000004ff0c7424 */ /* 0x000fe200078e00ff */
[----:B------:R-:W-:-:S13]  /*1d680*/  IADD3 R2, P4, R14, R0, RZ ;  /* 0x000000000e027210 */ /* 0x000fda0007f9e0ff */
[----:B------:R-:W-:Y:S05]  /*1d690*/  WARPSYNC.COLLECTIVE R15, `(.L_x_10089) ;  /* 0x000000000f087348 */ /* 0x000fea0003c00000 */
[----:B------:R0:W1:Y:S02]  /*1d6a0*/  SHFL.IDX P6, R14, R13, R12, R11 ;  /* 0x0000000c0d0e7389 */ /* 0x00006400000c000b */
[----:B01----:R-:W-:Y:S01]  /*1d6b0*/  ENDCOLLECTIVE ;  /* 0x000000000000791b */ /* 0x003fe20003800000 */
.L_x_10089:
        /* <DEDUP_REMOVED lines=17> */
.L_x_10090:
[----:B------:R-:W-:Y:S02]  /*1d7d0*/  IMAD.MOV.U32 R13, RZ, RZ, R6 ;  /* 0x000000ffff0d7224 */ /* 0x000fe400078e0006 */
[----:B------:R-:W-:Y:S01]  /*1d7e0*/  IMAD.MOV.U32 R12, RZ, RZ, 0x5 ;  /* 0x00000005ff0c7424 */ /* 0x000fe200078e00ff */
[----:B------:R-:W-:-:S13]  /*1d7f0*/  IADD3 R2, P4, R14, R0, RZ ;  /* 0x000000000e027210 */ /* 0x000fda0007f9e0ff */
[----:B------:R-:W-:Y:S05]  /*1d800*/  WARPSYNC.COLLECTIVE R15, `(.L_x_10091) ;  /* 0x000000000f087348 */ /* 0x000fea0003c00000 */
[----:B------:R0:W1:Y:S02]  /*1d810*/  SHFL.IDX P6, R14, R13, R12, R11 ;  /* 0x0000000c0d0e7389 */ /* 0x00006400000c000b */
[----:B01----:R-:W-:Y:S01]  /*1d820*/  ENDCOLLECTIVE ;  /* 0x000000000000791b */ /* 0x003fe20003800000 */
.L_x_10091:
        /* <DEDUP_REMOVED lines=12> */
.L_x_10092:
        /* <DEDUP_REMOVED lines=9> */
.L_x_9915:
[----:B0-----:R0:W1:Y:S02]  /*1d980*/  SYNCS.PHASECHK.TRANS64.TRYWAIT P0, [R4+URZ+0x22840], R21 ;  /* 0x02284015040075a7 */ /* 0x001064000800017f */
[----:B-1----:R-:W-:Y:S05]  /*1d990*/  @!P0 NANOSLEEP.SYNCS 0x989680 ;  /* 0x009896800000895d */ /* 0x002fea0003900000 */
[----:B------:R-:W1:Y:S02]  /*1d9a0*/  @!P0 SYNCS.PHASECHK.TRANS64 P0, [R4+URZ+0x22840], R21 ;  /* 0x02284015040085a7 */ /* 0x000e64000800007f */
[----:B-1----:R-:W-:Y:S05]  /*1d9b0*/  @!P0 BRA `(.L_x_9915) ;  /* 0xfffffffc00f08947 */ /* 0x002fea000383ffff */
[----:B------:R-:W-:Y:S05]  /*1d9c0*/  BRA `(.L_x_10094) ;  /* 0xffffffa800b47947 */ /* 0x000fea000383ffff */
.L_x_9916:
        /* <DEDUP_REMOVED lines=8> */
.L_x_10096:
[----:B------:R-:W-:Y:S05]  /*1da50*/  BSYNC B1 ;  /* 0x0000000000017941 */ /* 0x000fea0003800000 */
.L_x_10095:
        /* <DEDUP_REMOVED lines=9> */
.L_x_10097:
[----:B------:R-:W-:Y:S02]  /*1daf0*/  IMAD.MOV.U32 R13, RZ, RZ, R9 ;  /* 0x000000ffff0d7224 */ /* 0x000fe400078e0009 */
[----:B------:R-:W-:Y:S02]  /*1db00*/  IMAD.MOV.U32 R12, RZ, RZ, 0x1 ;  /* 0x00000001ff0c7424 */ /* 0x000fe400078e00ff */
[----:B------:R-:W-:-:S07]  /*1db10*/  IMAD.MOV.U32 R2, RZ, RZ, R14 ;  /* 0x000000ffff027224 */ /* 0x000fce00078e000e */
[----:B------:R-:W-:Y:S05]  /*1db20*/  WARPSYNC.COLLECTIVE R15, `(.L_x_10098) ;  /* 0x000000000f087348 */ /* 0x000fea0003c00000 */
[----:B------:R0:W1:Y:S02]  /*1db30*/  SHFL.IDX P6, R14, R13, R12, R11 ;  /* 0x0000000c0d0e7389 */ /* 0x00006400000c000b */
[----:B01----:R-:W-:Y:S01]  /*1db40*/  ENDCOLLECTIVE ;  /* 0x000000000000791b */ /* 0x003fe20003800000 */
.L_x_10098:
        /* <DEDUP_REMOVED lines=11> */
.L_x_10099:
[----:B------:R-:W-:Y:S02]  /*1dc00*/  IMAD.MOV.U32 R13, RZ, RZ, R9 ;  /* 0x000000ffff0d7224 */ /* 0x000fe400078e0009 */
[----:B------:R-:W-:Y:S02]  /*1dc10*/  IMAD.MOV.U32 R12, RZ, RZ, 0x2 ;  /* 0x00000002ff0c7424 */ /* 0x000fe400078e00ff */
[----:B------:R-:W-:-:S07]  /*1dc20*/  IMAD.MOV.U32 R2, RZ, RZ, R14 ;  /* 0x000000ffff027224 */ /* 0x000fce00078e000e */
[----:B------:R-:W-:Y:S05]  /*1dc30*/  WARPSYNC.COLLECTIVE R15, `(.L_x_10100) ;  /* 0x000000000f087348 */ /* 0x000fea0003c00000 */
[----:B------:R0:W1:Y:S02]  /*1dc40*/  SHFL.IDX P6, R14, R13, R12, R11 ;  /* 0x0000000c0d0e7389 */ /* 0x00006400000c000b */
[----:B01----:R-:W-:Y:S01]  /*1dc50*/  ENDCOLLECTIVE ;  /* 0x000000000000791b */ /* 0x003fe20003800000 */
.L_x_10100:
        /* <DEDUP_REMOVED lines=11> */
.L_x_10101:
[----:B------:R-:W-:Y:S02]  /*1dd10*/  IMAD.MOV.U32 R13, RZ, RZ, R9 ;  /* 0x000000ffff0d7224 */ /* 0x000fe400078e0009 */
[----:B------:R-:W-:Y:S02]  /*1dd20*/  IMAD.MOV.U32 R12, RZ, RZ, 0x3 ;  /* 0x00000003ff0c7424 */ /* 0x000fe400078e00ff */
[----:B------:R-:W-:-:S07]  /*1dd30*/  IMAD.MOV.U32 R2, RZ, RZ, R14 ;  /* 0x000000ffff027224 */ /* 0x000fce00078e000e */
[----:B------:R-:W-:Y:S05]  /*1dd40*/  WARPSYNC.COLLECTIVE R15, `(.L_x_10102) ;  /* 0x000000000f087348 */ /* 0x000fea0003c00000 */
[----:B------:R0:W1:Y:S02]  /*1dd50*/  SHFL.IDX P6, R14, R13, R12, R11 ;  /* 0x0000000c0d0e7389 */ /* 0x00006400000c000b */
[----:B01----:R-:W-:Y:S01]  /*1dd60*/  ENDCOLLECTIVE ;  /* 0x000000000000791b */ /* 0x003fe20003800000 */
.L_x_10102:
        /* <DEDUP_REMOVED lines=11> */
.L_x_10103:
[----:B------:R-:W-:Y:S02]  /*1de20*/  IMAD.MOV.U32 R13, RZ, RZ, R9 ;  /* 0x000000ffff0d7224 */ /* 0x000fe400078e0009 */
[----:B------:R-:W-:Y:S02]  /*1de30*/  IMAD.MOV.U32 R12, RZ, RZ, 0x4 ;  /* 0x00000004ff0c7424 */ /* 0x000fe400078e00ff */
[----:B------:R-:W-:-:S07]  /*1de40*/  IMAD.MOV.U32 R2, RZ, RZ, R14 ;  /* 0x000000ffff027224 */ /* 0x000fce00078e000e */
[----:B------:R-:W-:Y:S05]  /*1de50*/  WARPSYNC.COLLECTIVE R15, `(.L_x_10104) ;  /* 0x000000000f087348 */ /* 0x000fea0003c00000 */
[----:B------:R0:W1:Y:S02]  /*1de60*/  SHFL.IDX P6, R14, R13, R12, R11 ;  /* 0x0000000c0d0e7389 */ /* 0x00006400000c000b */
[----:B01----:R-:W-:Y:S01]  /*1de70*/  ENDCOLLECTIVE ;  /* 0x000000000000791b */ /* 0x003fe20003800000 */
.L_x_10104:
        /* <DEDUP_REMOVED lines=11> */
.L_x_10105:
[----:B------:R-:W-:Y:S02]  /*1df30*/  IMAD.MOV.U32 R13, RZ, RZ, R9 ;  /* 0x000000ffff0d7224 */ /* 0x000fe400078e0009 */
[----:B------:R-:W-:Y:S02]  /*1df40*/  IMAD.MOV.U32 R12, RZ, RZ, 0x5 ;  /* 0x00000005ff0c7424 */ /* 0x000fe400078e00ff */
[----:B------:R-:W-:-:S07]  /*1df50*/  IMAD.MOV.U32 R2, RZ, RZ, R14 ;  /* 0x000000ffff027224 */ /* 0x000fce00078e000e */
[----:B------:R-:W-:Y:S05]  /*1df60*/  WARPSYNC.COLLECTIVE R15, `(.L_x_10106) ;  /* 0x000000000f087348 */ /* 0x000fea0003c00000 */
[----:B------:R0:W1:Y:S02]  /*1df70*/  SHFL.IDX P6, R14, R13, R12, R11 ;  /* 0x0000000c0d0e7389 */ /* 0x00006400000c000b */
[----:B01----:R-:W-:Y:S01]  /*1df80*/  ENDCOLLECTIVE ;  /* 0x000000000000791b */ /* 0x003fe20003800000 */
.L_x_10106:
        /* <DEDUP_REMOVED lines=11> */
.L_x_10107:
[----:B------:R-:W-:Y:S01]  /*1e040*/  IMAD.MOV.U32 R2, RZ, RZ, R14 ;  /* 0x000000ffff027224 */ /* 0x000fe200078e000e */
[----:B------:R-:W-:Y:S06]  /*1e050*/  BRA `(.L_x_10108) ;  /* 0xffffffa400e07947 */ /* 0x000fec000383ffff */
.L_x_9921:
[----:B---3--:R3:W4:Y:S02]  /*1e060*/  SYNCS.PHASECHK.TRANS64.TRYWAIT P0, [R4+URZ+0x22860], R21 ;  /* 0x02286015040075a7 */ /* 0x008724000800017f */
[----:B----4-:R-:W-:Y:S05]  /*1e070*/  @!P0 NANOSLEEP.SYNCS 0x989680 ;  /* 0x009896800000895d */ /* 0x010fea0003900000 */
[----:B------:R-:W4:Y:S02]  /*1e080*/  @!P0 SYNCS.PHASECHK.TRANS64 P0, [R4+URZ+0x22860], R21 ;  /* 0x02286015040085a7 */ /* 0x000f24000800007f */
[----:B----4-:R-:W-:Y:S05]  /*1e090*/  @!P0 BRA `(.L_x_9921) ;  /* 0xfffffffc00f08947 */ /* 0x010fea000383ffff */
[----:B------:R-:W-:Y:S05]  /*1e0a0*/  BRA `(.L_x_10109) ;  /* 0xffffffa800307947 */ /* 0x000fea000383ffff */
.L_x_9922:
        /* <DEDUP_REMOVED lines=8> */
.L_x_10111:
[----:B------:R-:W-:Y:S05]  /*1e130*/  BSYNC B1 ;  /* 0x0000000000017941 */ /* 0x000fea0003800000 */
.L_x_10110:
        /* <DEDUP_REMOVED lines=9> */
.L_x_10112:
[----:B------:R-:W-:Y:S02]  /*1e1d0*/  IMAD.MOV.U32 R13, RZ, RZ, R7 ;  /* 0x000000ffff0d7224 */ /* 0x000fe400078e0007 */
[----:B------:R-:W-:Y:S01]  /*1e1e0*/  IMAD.MOV.U32 R12, RZ, RZ, 0x1 ;  /* 0x00000001ff0c7424 */ /* 0x000fe200078e00ff */
[----:B------:R-:W-:-:S13]  /*1e1f0*/  IADD3 R2, P0, R14, R0, RZ ;  /* 0x000000000e027210 */ /* 0x000fda0007f1e0ff */
[----:B------:R-:W-:Y:S05]  /*1e200*/  WARPSYNC.COLLECTIVE R15, `(.L_x_10113) ;  /* 0x000000000f087348 */ /* 0x000fea0003c00000 */
[----:B------:R0:W1:Y:S02]  /*1e210*/  SHFL.IDX P6, R14, R13, R12, R11 ;  /* 0x0000000c0d0e7389 */ /* 0x00006400000c000b */
[----:B01----:R-:W-:Y:S01]  /*1e220*/  ENDCOLLECTIVE ;  /* 0x000000000000791b */ /* 0x003fe20003800000 */
.L_x_10113:
        /* <DEDUP_REMOVED lines=13> */
.L_x_10114:
[----:B------:R-:W-:Y:S02]  /*1e300*/  IMAD.MOV.U32 R13, RZ, RZ, R7 ;  /* 0x000000ffff0d7224 */ /* 0x000fe400078e0007 */
[----:B------:R-:W-:Y:S01]  /*1e310*/  IMAD.MOV.U32 R12, RZ, RZ, 0x2 ;  /* 0x00000002ff0c7424 */ /* 0x000fe200078e00ff */
[----:B------:R-:W-:-:S13]  /*1e320*/  IADD3 R2, P0, R14, R0, RZ ;  /* 0x000000000e027210 */ /* 0x000fda0007f1e0ff */
[----:B------:R-:W-:Y:S05]  /*1e330*/  WARPSYNC.COLLECTIVE R15, `(.L_x_10115) ;  /* 0x000000000f087348 */ /* 0x000fea0003c00000 */
[----:B------:R0:W1:Y:S02]  /*1e340*/  SHFL.IDX P6, R14, R13, R12, R11 ;  /* 0x0000000c0d0e7389 */ /* 0x00006400000c000b */
[----:B01----:R-:W-:Y:S01]  /*1e350*/  ENDCOLLECTIVE ;  /* 0x000000000000791b */ /* 0x003fe20003800000 */
.L_x_10115:
        /* <DEDUP_REMOVED lines=13> */
.L_x_10116:
[----:B------:R-:W-:Y:S02]  /*1e430*/  IMAD.MOV.U32 R13, RZ, RZ, R7 ;  /* 0x000000ffff0d7224 */ /* 0x000fe400078e0007 */
[----:B------:R-:W-:Y:S01]  /*1e440*/  IMAD.MOV.U32 R12, RZ, RZ, 0x3 ;  /* 0x00000003ff0c7424 */ /* 0x000fe200078e00ff */
[----:B------:R-:W-:-:S13]  /*1e450*/  IADD3 R2, P0, R14, R0, RZ ;  /* 0x000000000e027210 */ /* 0x000fda0007f1e0ff */
[----:B------:R-:W-:Y:S05]  /*1e460*/  WARPSYNC.COLLECTIVE R15, `(.L_x_10117) ;  /* 0x000000000f087348 */ /* 0x000fea0003c00000 */
[----:B------:R0:W1:Y:S02]  /*1e470*/  SHFL.IDX P6, R14, R13, R12, R11 ;  /* 0x0000000c0d0e7389 */ /* 0x00006400000c000b */
[----:B01----:R-:W-:Y:S01]  /*1e480*/  ENDCOLLECTIVE ;  /* 0x000000000000791b */ /* 0x003fe20003800000 */
.L_x_10117:
        /* <DEDUP_REMOVED lines=13> */
.L_x_10118:
[----:B------:R-:W-:Y:S02]  /*1e560*/  IMAD.MOV.U32 R13, RZ, RZ, R7 ;  /* 0x000000ffff0d7224 */ /* 0x000fe400078e0007 */
[----:B------:R-:W-:Y:S01]  /*1e570*/  IMAD.MOV.U32 R12, RZ, RZ, 0x4 ;  /* 0x00000004ff0c7424 */ /* 0x000fe200078e00ff */
[----:B------:R-:W-:-:S13]  /*1e580*/  IADD3 R2, P0, R14, R0, RZ ;  /* 0x000000000e027210 */ /* 0x000fda0007f1e0ff */
[----:B------:R-:W-:Y:S05]  /*1e590*/  WARPSYNC.COLLECTIVE R15, `(.L_x_10119) ;  /* 0x000000000f087348 */ /* 0x000fea0003c00000 */
[----:B------:R0:W1:Y:S02]  /*1e5a0*/  SHFL.IDX P6, R14, R13, R12, R11 ;  /* 0x0000000c0d0e7389 */ /* 0x00006400000c000b */
[----:B01----:R-:W-:Y:S01]  /*1e5b0*/  ENDCOLLECTIVE ;  /* 0x000000000000791b */ /* 0x003fe20003800000 */
.L_x_10119:
        /* <DEDUP_REMOVED lines=13> */
.L_x_10120:
[----:B------:R-:W-:Y:S02]  /*1e690*/  IMAD.MOV.U32 R13, RZ, RZ, R7 ;  /* 0x000000ffff0d7224 */ /* 0x000fe400078e0007 */
[----:B------:R-:W-:Y:S01]  /*1e6a0*/  IMAD.MOV.U32 R12, RZ, RZ, 0x5 ;  /* 0x00000005ff0c7424 */ /* 0x000fe200078e00ff */
[----:B------:R-:W-:-:S13]  /*1e6b0*/  IADD3 R2, P0, R14, R0, RZ ;  /* 0x000000000e027210 */ /* 0x000fda0007f1e0ff */
[----:B------:R-:W-:Y:S05]  /*1e6c0*/  WARPSYNC.COLLECTIVE R15, `(.L_x_10121) ;  /* 0x000000000f087348 */ /* 0x000fea0003c00000 */
[----:B------:R0:W1:Y:S02]  /*1e6d0*/  SHFL.IDX P6, R14, R13, R12, R11 ;  /* 0x0000000c0d0e7389 */ /* 0x00006400000c000b */
[----:B01----:R-:W-:Y:S01]  /*1e6e0*/  ENDCOLLECTIVE ;  /* 0x000000000000791b */ /* 0x003fe20003800000 */
.L_x_10121:
        /* <DEDUP_REMOVED lines=13> */
.L_x_10122:
[----:B------:R-:W-:Y:S05]  /*1e7c0*/  BRA `(.L_x_10123) ;  /* 0xffffffa400787947 */ /* 0x000fea000383ffff */
.L_x_9930:
        /* <DEDUP_REMOVED lines=8> */
.L_x_10125:
[----:B------:R-:W-:Y:S05]  /*1e850*/  BSYNC B0 ;  /* 0x0000000000007941 */ /* 0x000fea0003800000 */
.L_x_10124:
        /* <DEDUP_REMOVED lines=9> */
.L_x_10126:
        /* <DEDUP_REMOVED lines=24> */
.L_x_10127:
[----:B------:R-:W-:Y:S01]  /*1ea70*/  IMAD.MOV.U32 R12, RZ, RZ, 0x2 ;  /* 0x00000002ff0c7424 */ /* 0x000fe200078e00ff */
[----:B------:R-:W-:-:S05]  /*1ea80*/  SEL R14, R14, RZ, P1 ;  /* 0x000000ff0e0e7207 */ /* 0x000fca0000800000 */
[----:B------:R-:W-:-:S04]  /*1ea90*/  IMAD.IADD R5, R13, 0x1, R14 ;  /* 0x000000010d057824 */ /* 0x000fc800078e020e */
[----:B------:R-:W-:-:S07]  /*1eaa0*/  IMAD.MOV.U32 R13, RZ, RZ, R5 ;  /* 0x000000ffff0d7224 */ /* 0x000fce00078e0005 */
[----:B------:R-:W-:Y:S05]  /*1eab0*/  WARPSYNC.COLLECTIVE R15, `(.L_x_10128) ;  /* 0x000000000f087348 */ /* 0x000fea0003c00000 */
[----:B------:R0:W1:Y:S02]  /*1eac0*/  SHFL.UP P6, R14, R13, R12, R11 ;  /* 0x0400000c0d0e7389 */ /* 0x00006400000c000b */
[----:B01----:R-:W-:Y:S01]  /*1ead0*/  ENDCOLLECTIVE ;  /* 0x000000000000791b */ /* 0x003fe20003800000 */
.L_x_10128:
[----:B------:R-:W-:Y:S01]  /*1eae0*/  IMAD.MOV.U32 R12, RZ, RZ, 0x4 ;  /* 0x00000004ff0c7424 */ /* 0x000fe200078e00ff */
[----:B------:R-:W-:-:S05]  /*1eaf0*/  SEL R2, R14, RZ, P2 ;  /* 0x000000ff0e027207 */ /* 0x000fca0001000000 */
[----:B------:R-:W-:-:S04]  /*1eb00*/  IMAD.IADD R2, R5, 0x1, R2 ;  /* 0x0000000105027824 */ /* 0x000fc800078e0202 */
[----:B------:R-:W-:-:S07]  /*1eb10*/  IMAD.MOV.U32 R13, RZ, RZ, R2 ;  /* 0x000000ffff0d7224 */ /* 0x000fce00078e0002 */
[----:B------:R-:W-:Y:S05]  /*1eb20*/  WARPSYNC.COLLECTIVE R15, `(.L_x_10129) ;  /* 0x000000000f087348 */ /* 0x000fea0003c00000 */
[----:B------:R0:W1:Y:S02]  /*1eb30*/  SHFL.UP P6, R14, R13, R12, R11 ;  /* 0x0400000c0d0e7389 */ /* 0x00006400000c000b */
[----:B01----:R-:W-:Y:S01]  /*1eb40*/  ENDCOLLECTIVE ;  /* 0x000000000000791b */ /* 0x003fe20003800000 */
.L_x_10129:
[----:B------:R-:W-:Y:S01]  /*1eb50*/  IMAD.MOV.U32 R12, RZ, RZ, 0x8 ;  /* 0x00000008ff0c7424 */ /* 0x000fe200078e00ff */
[----:B------:R-:W-:-:S05]  /*1eb60*/  SEL R3, R14, RZ, P3 ;  /* 0x000000ff0e037207 */ /* 0x000fca0001800000 */
[----:B------:R-:W-:-:S04]  /*1eb70*/  IMAD.IADD R3, R2, 0x1, R3 ;  /* 0x0000000102037824 */ /* 0x000fc800078e0203 */
[----:B------:R-:W-:-:S07]  /*1eb80*/  IMAD.MOV.U32 R13, RZ, RZ, R3 ;  /* 0x000000ffff0d7224 */ /* 0x000fce00078e0003 */
[----:B------:R-:W-:Y:S05]  /*1eb90*/  WARPSYNC.COLLECTIVE R15, `(.L_x_10130) ;  /* 0x000000000f087348 */ /* 0x000fea0003c00000 */
[----:B------:R0:W1:Y:S02]  /*1eba0*/  SHFL.UP P6, R14, R13, R12, R11 ;  /* 0x0400000c0d0e7389 */ /* 0x00006400000c000b */
[----:B01----:R-:W-:Y:S01]  /*1ebb0*/  ENDCOLLECTIVE ;  /* 0x000000000000791b */ /* 0x003fe20003800000 */
.L_x_10130:
[----:B------:R-:W-:Y:S01]  /*1ebc0*/  IMAD.MOV.U32 R12, RZ, RZ, 0x10 ;  /* 0x00000010ff0c7424 */ /* 0x000fe200078e00ff */
[----:B------:R-:W-:-:S05]  /*1ebd0*/  SEL R14, R14, RZ, P4 ;  /* 0x000000ff0e0e7207 */ /* 0x000fca0002000000 */
[----:B------:R-:W-:-:S04]  /*1ebe0*/  IMAD.IADD R5, R3, 0x1, R14 ;  /* 0x0000000103057824 */ /* 0x000fc800078e020e */
[----:B------:R-:W-:-:S07]  /*1ebf0*/  IMAD.MOV.U32 R13, RZ, RZ, R5 ;  /* 0x000000ffff0d7224 */ /* 0x000fce00078e0005 */
[----:B------:R-:W-:Y:S05]  /*1ec00*/  WARPSYNC.COLLECTIVE R15, `(.L_x_10131) ;  /* 0x000000000f087348 */ /* 0x000fea0003c00000 */
[----:B------:R0:W1:Y:S02]  /*1ec10*/  SHFL.UP P6, R14, R13, R12, R11 ;  /* 0x0400000c0d0e7389 */ /* 0x00006400000c000b */
[----:B01----:R-:W-:Y:S01]  /*1ec20*/  ENDCOLLECTIVE ;  /* 0x000000000000791b */ /* 0x003fe20003800000 */
.L_x_10131:
        /* <DEDUP_REMOVED lines=8> */
.L_x_10132:
[----:B------:R-:W-:Y:S05]  /*1ecb0*/  BRA `(.L_x_10133) ;  /* 0xffffffa400dc7947 */ /* 0x000fea000383ffff */
.L_x_9933:
[----:B------:R-:W-:Y:S01]  /*1ecc0*/  BSSY B0, `(.L_x_10134) ;  /* 0x0000007000007945 */ /* 0x000fe20003800000 */
[----:B------:R-:W-:Y:S02]  /*1ecd0*/  IMAD.MOV.U32 R12, RZ, RZ, 0x1 ;  /* 0x00000001ff0c7424 */ /* 0x000fe400078e00ff */
[----:B------:R-:W-:Y:S02]  /*1ece0*/  IMAD.MOV.U32 R11, RZ, RZ, RZ ;  /* 0x000000ffff0b7224 */ /* 0x000fe400078e00ff */
[----:B------:R-:W-:-:S07]  /*1ecf0*/  IMAD.MOV.U32 R15, RZ, RZ, -0x1 ;  /* 0xffffffffff0f7424 */ /* 0x000fce00078e00ff */
[----:B------:R-:W-:Y:S05]  /*1ed00*/  WARPSYNC.COLLECTIVE R15, `(.L_x_10135) ;  /* 0x000000000f087348 */ /* 0x000fea0003c00000 */
[----:B------:R0:W1:Y:S02]  /*1ed10*/  SHFL.UP P6, R14, R13, R12, R11 ;  /* 0x0400000c0d0e7389 */ /* 0x00006400000c000b */
[----:B01----:R-:W-:Y:S01]  /*1ed20*/  ENDCOLLECTIVE ;  /* 0x000000000000791b */ /* 0x003fe20003800000 */
.L_x_10135:
[----:B------:R-:W-:Y:S05]  /*1ed30*/  BSYNC B0 ;  /* 0x0000000000007941 */ /* 0x000fea0003800000 */
.L_x_10134:
        /* <DEDUP_REMOVED lines=8> */
.L_x_10136:
[----:B------:R-:W-:Y:S01]  /*1edc0*/  IMAD.MOV.U32 R12, RZ, RZ, 0x4 ;  /* 0x00000004ff0c7424 */ /* 0x000fe200078e00ff */
[----:B------:R-:W-:-:S05]  /*1edd0*/  SEL R2, R14, RZ, P2 ;  /* 0x000000ff0e027207 */ /* 0x000fca0001000000 */
[----:B------:R-:W-:-:S04]  /*1ede0*/  IMAD.IADD R2, R13, 0x1, R2 ;  /* 0x000000010d027824 */ /* 0x000fc800078e0202 */
[----:B------:R-:W-:-:S07]  /*1edf0*/  IMAD.MOV.U32 R13, RZ, RZ, R2 ;  /* 0x000000ffff0d7224 */ /* 0x000fce00078e0002 */
[----:B------:R-:W-:Y:S05]  /*1ee00*/  WARPSYNC.COLLECTIVE R15, `(.L_x_10137) ;  /* 0x000000000f087348 */ /* 0x000fea0003c00000 */
[----:B------:R0:W1:Y:S02]  /*1ee10*/  SHFL.UP P6, R14, R13, R12, R11 ;  /* 0x0400000c0d0e7389 */ /* 0x00006400000c000b */
[----:B01----:R-:W-:Y:S01]  /*1ee20*/  ENDCOLLECTIVE ;  /* 0x000000000000791b */ /* 0x003fe20003800000 */
.L_x_10137:
[----:B------:R-:W-:Y:S01]  /*1ee30*/  IMAD.MOV.U32 R12, RZ, RZ, 0x8 ;  /* 0x00000008ff0c7424 */ /* 0x000fe200078e00ff */
[----:B------:R-:W-:-:S05]  /*1ee40*/  SEL R3, R14, RZ, P3 ;  /* 0x000000ff0e037207 */ /* 0x000fca0001800000 */
[----:B------:R-:W-:-:S04]  /*1ee50*/  IMAD.IADD R3, R2, 0x1, R3 ;  /* 0x0000000102037824 */ /* 0x000fc800078e0203 */
[----:B------:R-:W-:-:S07]  /*1ee60*/  IMAD.MOV.U32 R13, RZ, RZ, R3 ;  /* 0x000000ffff0d7224 */ /* 0x000fce00078e0003 */
[----:B------:R-:W-:Y:S05]  /*1ee70*/  WARPSYNC.COLLECTIVE R15, `(.L_x_10138) ;  /* 0x000000000f087348 */ /* 0x000fea0003c00000 */
[----:B------:R0:W1:Y:S02]  /*1ee80*/  SHFL.UP P6, R14, R13, R12, R11 ;  /* 0x0400000c0d0e7389 */ /* 0x00006400000c000b */
[----:B01----:R-:W-:Y:S01]  /*1ee90*/  ENDCOLLECTIVE ;  /* 0x000000000000791b */ /* 0x003fe20003800000 */
.L_x_10138:
[----:B------:R-:W-:Y:S01]  /*1eea0*/  IMAD.MOV.U32 R12, RZ, RZ, 0x10 ;  /* 0x00000010ff0c7424 */ /* 0x000fe200078e00ff */
[----:B------:R-:W-:-:S05]  /*1eeb0*/  SEL R14, R14, RZ, P4 ;  /* 0x000000ff0e0e7207 */ /* 0x000fca0002000000 */
[----:B------:R-:W-:-:S04]  /*1eec0*/  IMAD.IADD R5, R3, 0x1, R14 ;  /* 0x0000000103057824 */ /* 0x000fc800078e020e */
[----:B------:R-:W-:-:S07]  /*1eed0*/  IMAD.MOV.U32 R13, RZ, RZ, R5 ;  /* 0x000000ffff0d7224 */ /* 0x000fce00078e0005 */
[----:B------:R-:W-:Y:S05]  /*1eee0*/  WARPSYNC.COLLECTIVE R15, `(.L_x_10139) ;  /* 0x000000000f087348 */ /* 0x000fea0003c00000 */
[----:B------:R0:W1:Y:S02]  /*1eef0*/  SHFL.UP P6, R14, R13, R12, R11 ;  /* 0x0400000c0d0e7389 */ /* 0x00006400000c000b */
[----:B01----:R-:W-:Y:S01]  /*1ef00*/  ENDCOLLECTIVE ;  /* 0x000000000000791b */ /* 0x003fe20003800000 */
.L_x_10139:
        /* <DEDUP_REMOVED lines=8> */
.L_x_10140:
[----:B------:R-:W-:Y:S05]  /*1ef90*/  BRA `(.L_x_10141) ;  /* 0xffffffa400c87947 */ /* 0x000fea000383ffff */
.L_x_9935:
[----:B------:R-:W-:Y:S01]  /*1efa0*/  BSSY B0, `(.L_x_10142) ;  /* 0x0000006000007945 */ /* 0x000fe20003800000 */
[----:B------:R-:W-:Y:S01]  /*1efb0*/  PLOP3.LUT P6, PT, P6, PT, PT, 0x8, 0x0 ;  /* 0x000000000000781c */ /* 0x000fe200037ce170 */
[----:B------:R-:W-:-:S12]  /*1efc0*/  IMAD.MOV.U32 R15, RZ, RZ, -0x1 ;  /* 0xffffffffff0f7424 */ /* 0x000fd800078e00ff */
[----:B0-----:R-:W-:Y:S05]  /*1efd0*/  WARPSYNC.COLLECTIVE R15, `(.L_x_10143) ;  /* 0x000000000f087348 */ /* 0x001fea0003c00000 */
[----:B------:R-:W-:Y:S01]  /*1efe0*/  VOTE.ANY R14, PT, P6 ;  /* 0x00000000000e7806 */ /* 0x000fe200030e0100 */
[----:B0-----:R-:W-:Y:S06]  /*1eff0*/  ENDCOLLECTIVE ;  /* 0x000000000000791b */ /* 0x001fec0003800000 */
.L_x_10143:
[----:B------:R-:W-:Y:S05]  /*1f000*/  BSYNC B0 ;  /* 0x0000000000007941 */ /* 0x000fea0003800000 */
.L_x_10142:
        /* <DEDUP_REMOVED lines=9> */
.L_x_10144:
[----:B------:R-:W-:Y:S02]  /*1f0a0*/  IMAD.MOV.U32 R13, RZ, RZ, R4 ;  /* 0x000000ffff0d7224 */ /* 0x000fe400078e0004 */
[----:B------:R-:W-:-:S07]  /*1f0b0*/  IMAD.MOV.U32 R7, RZ, RZ, R14 ;  /* 0x000000ffff077224 */ /* 0x000fce00078e000e */
[----:B------:R-:W-:Y:S05]  /*1f0c0*/  WARPSYNC.COLLECTIVE R15, `(.L_x_10145) ;  /* 0x000000000f087348 */ /* 0x000fea0003c00000 */
[----:B------:R0:W1:Y:S02]  /*1f0d0*/  SHFL.IDX P6, R14, R13, R12, R11 ;  /* 0x0000000c0d0e7389 */ /* 0x00006400000c000b */
[----:B01----:R-:W-:Y:S01]  /*1f0e0*/  ENDCOLLECTIVE ;  /* 0x000000000000791b */ /* 0x003fe20003800000 */
.L_x_10145:
[----:B------:R-:W-:Y:S01]  /*1f0f0*/  IMAD.MOV.U32 R4, RZ, RZ, R14 ;  /* 0x000000ffff047224 */ /* 0x000fe200078e000e */
[----:B------:R-:W-:Y:S06]  /*1f100*/  BRA `(.L_x_10146) ;  /* 0xffffffa400a87947 */ /* 0x000fec000383ffff */
.L_x_9937:
[----:B------:R-:W-:Y:S01]  /*1f110*/  BSSY B0, `(.L_x_10147) ;  /* 0x0000007000007945 */ /* 0x000fe20003800000 */
[----:B------:R-:W-:Y:S02]  /*1f120*/  IMAD.MOV.U32 R13, RZ, RZ, R3 ;  /* 0x000000ffff0d7224 */ /* 0x000fe400078e0003 */
[----:B------:R-:W-:Y:S02]  /*1f130*/  IMAD.MOV.U32 R11, RZ, RZ, 0x1f ;  /* 0x0000001fff0b7424 */ /* 0x000fe400078e00ff */
[----:B------:R-:W-:-:S07]  /*1f140*/  IMAD.MOV.U32 R15, RZ, RZ, -0x1 ;  /* 0xffffffffff0f7424 */ /* 0x000fce00078e00ff */
[----:B0123--:R-:W-:Y:S05]  /*1f150*/  WARPSYNC.COLLECTIVE R15, `(.L_x_10148) ;  /* 0x000000000f087348 */ /* 0x00ffea0003c00000 */
[----:B------:R4:W0:Y:S02]  /*1f160*/  SHFL.IDX P6, R14, R13, R12, R11 ;  /* 0x0000000c0d0e7389 */ /* 0x00082400000c000b */
[----:B01234-:R-:W-:Y:S01]  /*1f170*/  ENDCOLLECTIVE ;  /* 0x000000000000791b */ /* 0x01ffe20003800000 */
.L_x_10148:
[----:B------:R-:W-:Y:S05]  /*1f180*/  BSYNC B0 ;  /* 0x0000000000007941 */ /* 0x000fea0003800000 */
.L_x_10147:
[----:B------:R-:W-:Y:S01]  /*1f190*/  IMAD.MOV.U32 R16, RZ, RZ, R14 ;  /* 0x000000ffff107224 */ /* 0x000fe200078e000e */
[----:B------:R-:W-:Y:S06]  /*1f1a0*/  BRA `(.L_x_9936) ;  /* 0xffffffa400987947 */ /* 0x000fec000383ffff */
.L_x_9941:
[----:B0-----:R0:W1:Y:S02]  /*1f1b0*/  SYNCS.PHASECHK.TRANS64.TRYWAIT P0, [R5+URZ+0x22820], R0 ;  /* 0x02282000050075a7 */ /* 0x001064000800017f */
[----:B-1----:R-:W-:Y:S05]  /*1f1c0*/  @!P0 NANOSLEEP.SYNCS 0x989680 ;  /* 0x009896800000895d */ /* 0x002fea0003900000 */
[----:B------:R-:W1:Y:S02]  /*1f1d0*/  @!P0 SYNCS.PHASECHK.TRANS64 P0, [R5+URZ+0x22820], R0 ;  /* 0x02282000050085a7 */ /* 0x000e64000800007f */
[----:B-1----:R-:W-:Y:S05]  /*1f1e0*/  @!P0 BRA `(.L_x_9941) ;  /* 0xfffffffc00f08947 */ /* 0x002fea000383ffff */
[----:B------:R-:W-:Y:S05]  /*1f1f0*/  BRA `(.L_x_10149) ;  /* 0xffffffa800f07947 */ /* 0x000fea000383ffff */
.L_x_9942:
        /* <DEDUP_REMOVED lines=8> */
[----:B0--34-:R-:W-:Y:S05]  /*1f280*/  WARPSYNC.COLLECTIVE R15, `(.L_x_10151) ;  /* 0x000000000f087348 */ /* 0x019fea0003c00000 */
[----:B------:R1:W2:Y:S02]  /*1f290*/  SHFL.IDX P6, R14, R13, R12, R11 ;  /* 0x0000000c0d0e7389 */ /* 0x0002a400000c000b */
[----:B01234-:R-:W-:Y:S01]  /*1f2a0*/  ENDCOLLECTIVE ;  /* 0x000000000000791b */ /* 0x01ffe20003800000 */
.L_x_10151:
[----:B------:R-:W-:Y:S05]  /*1f2b0*/  BSYNC B0 ;  /* 0x0000000000007941 */ /* 0x000fea0003800000 */
.L_x_10150:
[----:B------:R-:W-:Y:S05]  /*1f2c0*/  BRA `(.L_x_10152) ;  /* 0xffffffa800d87947 */ /* 0x000fea000383ffff */
.L_x_9943:
[----:B------:R-:W-:Y:S01]  /*1f2d0*/  BSSY B0, `(.L_x_10153) ;  /* 0x0000006000007945 */ /* 0x000fe20003800000 */
[----:B------:R-:W-:-:S07]  /*1f2e0*/  IMAD.MOV.U32 R15, RZ, RZ, -0x1 ;  /* 0xffffffffff0f7424 */ /* 0x000fce00078e00ff */
[----:B0--34-:R-:W-:Y:S05]  /*1f2f0*/  WARPSYNC.COLLECTIVE R15, `(.L_x_10154) ;  /* 0x000000000f0c7348 */ /* 0x019fea0003c00000 */
[----:B------:R-:W-:Y:S02]  /*1f300*/  ELECT P6, UR62, PT ;  /* 0x00000000003e782f */ /* 0x000fe400038c0000 */
[----:B------:R-:W-:Y:S01]  /*1f310*/  MOV R14, UR62 ;  /* 0x0000003e000e7c02 */ /* 0x000fe20008000f00 */
[----:B0--34-:R-:W-:Y:S10]  /*1f320*/  ENDCOLLECTIVE ;  /* 0x000000000000791b */ /* 0x019ff40003800000 */
.L_x_10154:
[----:B------:R-:W-:Y:S05]  /*1f330*/  BSYNC B0 ;  /* 0x0000000000007941 */ /* 0x000fea0003800000 */
.L_x_10153:
[----:B------:R-:W-:Y:S05]  /*1f340*/  BRA `(.L_x_10155) ;  /* 0xffffffa800cc7947 */ /* 0x000fea000383ffff */
.L_x_9945:
[----:B0-----:R0:W1:Y:S02]  /*1f350*/  SYNCS.PHASECHK.TRANS64.TRYWAIT P1, [R3+URZ+0x22840], R2 ;  /* 0x02284002030075a7 */ /* 0x001064000802017f */
[----:B-1----:R-:W-:Y:S05]  /*1f360*/  @!P1 NANOSLEEP.SYNCS 0x989680 ;  /* 0x009896800000995d */ /* 0x002fea0003900000 */
[----:B------:R-:W1:Y:S02]  /*1f370*/  @!P1 SYNCS.PHASECHK.TRANS64 P1, [R3+URZ+0x22840], R2 ;  /* 0x02284002030095a7 */ /* 0x000e64000802007f */
[----:B-1----:R-:W-:Y:S05]  /*1f380*/  @!P1 BRA `(.L_x_9945) ;  /* 0xfffffffc00f09947 */ /* 0x002fea000383ffff */
[----:B------:R-:W-:Y:S05]  /*1f390*/  BRA `(.L_x_10156) ;  /* 0xffffffa800e87947 */ /* 0x000fea000383ffff */
.L_x_9947:
[----:B-1----:R1:W2:Y:S02]  /*1f3a0*/  SYNCS.PHASECHK.TRANS64.TRYWAIT P1, [R5+URZ+0x22840], R0 ;  /* 0x02284000050075a7 */ /* 0x0022a4000802017f */
[----:B--2---:R-:W-:Y:S05]  /*1f3b0*/  @!P1 NANOSLEEP.SYNCS 0x989680 ;  /* 0x009896800000995d */ /* 0x004fea0003900000 */
[----:B------:R-:W2:Y:S02]  /*1f3c0*/  @!P1 SYNCS.PHASECHK.TRANS64 P1, [R5+URZ+0x22840], R0 ;  /* 0x02284000050095a7 */ /* 0x000ea4000802007f */
[----:B--2---:R-:W-:Y:S05]  /*1f3d0*/  @!P1 BRA `(.L_x_9947) ;  /* 0xfffffffc00f09947 */ /* 0x004fea000383ffff */
[----:B------:R-:W-:Y:S05]  /*1f3e0*/  BRA `(.L_x_10157) ;  /* 0xffffffa800f47947 */ /* 0x000fea000383ffff */
.L_x_9949:
[----:B--2---:R2:W0:Y:S02]  /*1f3f0*/  SYNCS.PHASECHK.TRANS64.TRYWAIT P1, [R3+URZ+0x22860], R2 ;  /* 0x02286002030075a7 */ /* 0x004424000802017f */
[----:B0-----:R-:W-:Y:S05]  /*1f400*/  @!P1 NANOSLEEP.SYNCS 0x989680 ;  /* 0x009896800000995d */ /* 0x001fea0003900000 */
[----:B------:R-:W0:Y:S02]  /*1f410*/  @!P1 SYNCS.PHASECHK.TRANS64 P1, [R3+URZ+0x22860], R2 ;  /* 0x02286002030095a7 */ /* 0x000e24000802007f */
[----:B0-----:R-:W-:Y:S05]  /*1f420*/  @!P1 BRA `(.L_x_9949) ;  /* 0xfffffffc00f09947 */ /* 0x001fea000383ffff */
[----:B------:R-:W-:Y:S05]  /*1f430*/  BRA `(.L_x_10158) ;  /* 0xffffffa800f07947 */ /* 0x000fea000383ffff */
.L_x_10159:
        /* <DEDUP_REMOVED lines=12> */
.L_x_15664:


//--------------------- .text._ZN7cutlass13device_kernelIN5flash11enable_sm90INS1_16FlashAttnFwdSm90INS1_25CollectiveMainloopFwdSm90ILi2EN4cute5tupleIJNS5_1CILi1EEES8_S8_EEENS6_IJNS7_ILi128EEENS7_ILi96EEENS7_ILi64EEEEEELi256ENS_10bfloat16_tEfNS_4arch4Sm90ELb0ELb0ELb0ELb1ELb1ELb0ELb1ELb1ELb0ELb1ELb1ELb0EEENS1_21CollectiveEpilogueFwdINS6_IJSA_NS7_ILi256EEESB_EEES9_SE_SG_Li256ELb1ELb1ELb1ELb0EEENS1_36VarlenDynamicPersistentTileSchedulerILi128ELi96ELi256ELi128ELb1ELb1ELb1ELb0ELb1ELb1EEEEEEEEEvNT_6ParamsE --------------------------
	.section	.text._ZN7cutlass13device_kernelIN5flash11enable_sm90INS1_16FlashAttnFwdSm90INS1_25CollectiveMainloopFwdSm90ILi2EN4cute5tupleIJNS5_1CILi1EEES8_S8_EEENS6_IJNS7_ILi128EEENS7_ILi96EEENS7_ILi64EEEEEELi256ENS_10bfloat16_tEfNS_4arch4Sm90ELb0ELb0ELb0ELb1ELb1ELb0ELb1ELb1ELb0ELb1ELb1ELb0EEENS1_21CollectiveEpilogueFwdINS6_IJSA_NS7_ILi256EEESB_EEES9_SE_SG_Li256ELb1ELb1ELb1ELb0EEENS1_36VarlenDynamicPersistentTileSchedulerILi128ELi96ELi256ELi128ELb1ELb1ELb1ELb0ELb1ELb1EEEEEEEEEvNT_6ParamsE,"ax",@progbits
	.align	128
.text._ZN7cutlass13device_kernelIN5flash11enable_sm90INS1_16FlashAttnFwdSm90INS1_25CollectiveMainloopFwdSm90ILi2EN4cute5tupleIJNS5_1CILi1EEES8_S8_EEENS6_IJNS7_ILi128EEENS7_ILi96EEENS7_ILi64EEEEEELi256ENS_10bfloat16_tEfNS_4arch4Sm90ELb0ELb0ELb0ELb1ELb1ELb0ELb1ELb1ELb0ELb1ELb1ELb0EEENS1_21CollectiveEpilogueFwdINS6_IJSA_NS7_ILi256EEESB_EEES9_SE_SG_Li256ELb1ELb1ELb1ELb0EEENS1_36VarlenDynamicPersistentTileSchedulerILi128ELi96ELi256ELi128ELb1ELb1ELb1ELb0ELb1ELb1EEEEEEEEEvNT_6ParamsE:
        .type           _ZN7cutlass13device_kernelIN5flash11enable_sm90INS1_16FlashAttnFwdSm90INS1_25CollectiveMainloopFwdSm90ILi2EN4cute5tupleIJNS5_1CILi1EEES8_S8_EEENS6_IJNS7_ILi128EEENS7_ILi96EEENS7_ILi64EEEEEELi256ENS_10bfloat16_tEfNS_4arch4Sm90ELb0ELb0ELb0ELb1ELb1ELb0ELb1ELb1ELb0ELb1ELb1ELb0EEENS1_21CollectiveEpilogueFwdINS6_IJSA_NS7_ILi256EEESB_EEES9_SE_SG_Li256ELb1ELb1ELb1ELb0EEENS1_36VarlenDynamicPersistentTileSchedulerILi128ELi96ELi256ELi128ELb1ELb1ELb1ELb0ELb1ELb1EEEEEEEEEvNT_6ParamsE,@function
        .size           _ZN7cutlass13device_kernelIN5flash11enable_sm90INS1_16FlashAttnFwdSm90INS1_25CollectiveMainloopFwdSm90ILi2EN4cute5tupleIJNS5_1CILi1EEES8_S8_EEENS6_IJNS7_ILi128EEENS7_ILi96EEENS7_ILi64EEEEEELi256ENS_10bfloat16_tEfNS_4arch4Sm90ELb0ELb0ELb0ELb1ELb1ELb0ELb1ELb1ELb0ELb1ELb1ELb0EEENS1_21CollectiveEpilogueFwdINS6_IJSA_NS7_ILi256EEESB_EEES9_SE_SG_Li256ELb1ELb1ELb1ELb0EEENS1_36VarlenDynamicPersistentTileSchedulerILi128ELi96ELi256ELi128ELb1ELb1ELb1ELb0ELb1ELb1EEEEEEEEEvNT_6ParamsE,(.L_x_15665 - _ZN7cutlass13device_kernelIN5flash11enable_sm90INS1_16FlashAttnFwdSm90INS1_25CollectiveMainloopFwdSm90ILi2EN4cute5tupleIJNS5_1CILi1EEES8_S8_EEENS6_IJNS7_ILi128EEENS7_ILi96EEENS7_ILi64EEEEEELi256ENS_10bfloat16_tEfNS_4arch4Sm90ELb0ELb0ELb0ELb1ELb1ELb0ELb1ELb1ELb0ELb1ELb1ELb0EEENS1_21CollectiveEpilogueFwdINS6_IJSA_NS7_ILi256EEESB_EEES9_SE_SG_Li256ELb1ELb1ELb1ELb0EEENS1_36VarlenDynamicPersistentTileSchedulerILi128ELi96ELi256ELi128ELb1ELb1ELb1ELb0ELb1ELb1EEEEEEEEEvNT_6ParamsE)
        .other          _ZN7cutlass13device_kernelIN5flash11enable_sm90INS1_16FlashAttnFwdSm90INS1_25CollectiveMainloopFwdSm90ILi2EN4cute5tupleIJNS5_1CILi1EEES8_S8_EEENS6_IJNS7_ILi128EEENS7_ILi96EEENS7_ILi64EEEEEELi256ENS_10bfloat16_tEfNS_4arch4Sm90ELb0ELb0ELb0ELb1ELb1ELb0ELb1ELb1ELb0ELb1ELb1ELb0EEENS1_21CollectiveEpilogueFwdINS6_IJSA_NS7_ILi256EEESB_EEES9_SE_SG_Li256ELb1ELb1ELb1ELb0EEENS1_36VarlenDynamicPersistentTileSchedulerILi128ELi96ELi256ELi128ELb1ELb1ELb1ELb0ELb1ELb1EEEEEEEEEvNT_6ParamsE,@"STO_CUDA_ENTRY STV_DEFAULT"
_ZN7cutlass13device_kernelIN5flash11enable_sm90INS1_16FlashAttnFwdSm90INS1_25CollectiveMainloopFwdSm90ILi2EN4cute5tupleIJNS5_1CILi1EEES8_S8_EEENS6_IJNS7_ILi128EEENS7_ILi96EEENS7_ILi64EEEEEELi256ENS_10bfloat16_tEfNS_4arch4Sm90ELb0ELb0ELb0ELb1ELb1ELb0ELb1ELb1ELb0ELb1ELb1ELb0EEENS1_21CollectiveEpilogueFwdINS6_IJSA_NS7_ILi256EEESB_EEES9_SE_SG_Li256ELb1ELb1ELb1ELb0EEENS1_36VarlenDynamicPersistentTileSchedulerILi128ELi96ELi256ELi128ELb1ELb1ELb1ELb0ELb1ELb1EEEEEEEEEvNT_6ParamsE:
        /* <DEDUP_REMOVED lines=47> */
.L_x_10160:
        /* <DEDUP_REMOVED lines=22> */
.L_x_10161:
        /* <DEDUP_REMOVED lines=18> */
.L_x_10162:
        /* <DEDUP_REMOVED lines=22> */
.L_x_10163:
        /* <DEDUP_REMOVED lines=23> */
.L_x_10164:
        /* <DEDUP_REMOVED lines=10> */
.L_x_10166:
[----:B------:R-:W-:-:S08]  /*08e0*/  NOP ;  /* 0x0000000000007918 */ /* 0x000fd00000000000 */
[----:B------:R-:W1:Y:S02]  /*08f0*/  USETMAXREG.TRY_ALLOC.CTAPOOL UP0, 0xe8 ;  /* 0x000000e8000079c8 */ /* 0x000e640008000600 */
[----:B-1----:R-:W-:-:S13]  /*0900*/  PLOP3.LUT P0, PT, PT, PT, UP0, 0x80, 0x0 ;  /* 0x000000000000781c */ /* 0x002fda0003f0f008 */
[----:B------:R-:W-:Y:S05]  /*0910*/  @!P0 BRA `(.L_x_10166) ;  /* 0xfffffffc00f08947 */ /* 0x000fea000383ffff */
[----:B------:R-:W-:Y:S01]  /*0920*/  SHF.R.U32.HI R2, RZ, 0x7, R0 ;  /* 0x00000007ff027819 */ /* 0x000fe20000011600 */
[----:B------:R-:W1:Y:S08]  /*0930*/  S2UR UR5, SR_CgaCtaId ;  /* 0x00000000000579c3 */ /* 0x000e700000008800 */
[----:B------:R-:W-:Y:S06]  /*0940*/  BAR.ARV 0x8, 0x180 ;  /* 0x0206000000007b1d */ /* 0x000fec0000002000 */
[----:B------:R-:W-:Y:S01]  /*0950*/  ISETP.NE.AND P0, PT, R2, 0x1, PT ;  /* 0x000000010200780c */ /* 0x000fe20003f05270 */
[----:B------:R-:W-:-:S12]  /*0960*/  UMOV UR4, 0x400 ;  /* 0x0000040000047882 */ /* 0x000fd80000000000 */
[----:B------:R-:W-:Y:S06]  /*0970*/  @!P0 BAR.ARV 0x9, 0x100 ;  /* 0x0244000000008b1d */ /* 0x000fec0000002000 */
[----:B-1----:R-:W-:Y:S02]  /*0980*/  ULEA UR4, UR5, UR4, 0x18 ;  /* 0x0000000405047291 */ /* 0x002fe4000f8ec03f */
[----:B------:R-:W-:Y:S07]  /*0990*/  BAR.SYNC.DEFER_BLOCKING 0x5, 0x180 ;  /* 0x0146000000007b1d */ /* 0x000fee0000010000 */
        /* <DEDUP_REMOVED lines=11> */
[----:B0-----:R-:W-:-:S04]  /*0a50*/  SHF.R.S32.HI R3, RZ, 0x1f, R0 ;  /* 0x0000001fff037819 */ /* 0x001fc80000011400 */
[CC--:B------:R-:W-:Y:S02]  /*0a60*/  LEA.HI R4, R3.reuse, R0.reuse, RZ, 0x4 ;  /* 0x0000000003047211 */ /* 0x0c0fe400078f20ff */
[----:B------:R-:W-:-:S04]  /*0a70*/  LEA.HI R7, R3, R0, RZ, 0x2 ;  /* 0x0000000003077211 */ /* 0x000fc800078f10ff */
[----:B------:R-:W-:Y:S02]  /*0a80*/  LOP3.LUT R11, R7, 0xfffffffc, RZ, 0xc0, !PT ;  /* 0xfffffffc070b7812 */ /* 0x000fe400078ec0ff */
[----:B------:R-:W-:-:S03]  /*0a90*/  SHF.R.S32.HI R7, RZ, 0x4, R4 ;  /* 0x00000004ff077819 */ /* 0x000fc60000011404 */
[----:B------:R-:W-:Y:S01]  /*0aa0*/  IMAD.IADD R12, R0, 0x1, -R11 ;  /* 0x00000001000c7824 */ /* 0x000fe200078e0a0b */
[----:B--2---:R-:W-:Y:S02]  /*0ab0*/  R2UR UR6, R2 ;  /* 0x00000000020672ca */ /* 0x004fe400000e0000 */
[----:B------:R-:W-:-:S04]  /*0ac0*/  LEA.HI R2, R3, R0, RZ, 0x7 ;  /* 0x0000000003027211 */ /* 0x000fc800078f38ff */
[----:B------:R-:W-:-:S05]  /*0ad0*/  LOP3.LUT R5, R2, 0xffffff80, RZ, 0xc0, !PT ;  /* 0xffffff8002057812 */ /* 0x000fca00078ec0ff */
[----:B------:R-:W-:Y:S01]  /*0ae0*/  IMAD.IADD R16, R0, 0x1, -R5 ;  /* 0x0000000100107824 */ /* 0x000fe200078e0a05 */
[----:B------:R-:W-:Y:S01]  /*0af0*/  LEA.HI R5, R3, R0, RZ, 0x5 ;  /* 0x0000000003057211 */ /* 0x000fe200078f28ff */
[----:B------:R-:W-:Y:S01]  /*0b00*/  ULOP3.LUT UR6, UR6, 0x1, URZ, 0xfc, !UPT ;  /* 0x0000000106067892 */ /* 0x000fe2000f8efc3f */
[C---:B------:R-:W-:Y:S02]  /*0b10*/  LOP3.LUT R3, R4.reuse, 0x3fffff0, RZ, 0xc0, !PT ;  /* 0x03fffff004037812 */ /* 0x040fe400078ec0ff */
[----:B------:R-:W-:Y:S01]  /*0b20*/  SHF.R.S32.HI R8, RZ, 0x1f, R16 ;  /* 0x0000001fff087819 */ /* 0x000fe20000011410 */
[----:B------:R-:W-:Y:S01]  /*0b30*/  IMAD.SHL.U32 R6, R5, 0x20, RZ ;  /* 0x0000002005067824 */ /* 0x000fe200078e00ff */
[----:B------:R-:W-:Y:S01]  /*0b40*/  LEA.HI R4, R4, R7, RZ, 0x1 ;  /* 0x0000000704047211 */ /* 0x000fe200078f08ff */
[----:B------:R-:W-:Y:S01]  /*0b50*/  IMAD.IADD R5, R0, 0x1, -R3 ;  /* 0x0000000100057824 */ /* 0x000fe200078e0a03 */
[CC--:B------:R-:W-:Y:S01]  /*0b60*/  LEA.HI R9, R8.reuse, R16.reuse, RZ, 0x2 ;  /* 0x0000001008097211 */ /* 0x0c0fe200078f10ff */
[----:B------:R-:W-:Y:S01]  /*0b70*/  STL [R1+0x24], R16 ;  /* 0x0000241001007387 */ /* 0x000fe20000100800 */
[----:B------:R-:W-:-:S02]  /*0b80*/  LEA.HI R8, R8, R16, RZ, 0x5 ;  /* 0x0000001008087211 */ /* 0x000fc400078f28ff */
[--C-:B------:R-:W-:Y:S02]  /*0b90*/  SHF.R.S32.HI R10, RZ, 0x2, R9.reuse ;  /* 0x00000002ff0a7819 */ /* 0x100fe40000011409 */
[----:B------:R-:W-:Y:S02]  /*0ba0*/  SHF.R.S32.HI R3, RZ, 0x1f, R9 ;  /* 0x0000001fff037819 */ /* 0x000fe40000011409 */
[----:B------:R-:W-:Y:S02]  /*0bb0*/  LOP3.LUT R6, R6, 0xfffffc00, RZ, 0xc0, !PT ;  /* 0xfffffc0006067812 */ /* 0x000fe400078ec0ff */
[----:B------:R-:W-:Y:S02]  /*0bc0*/  LEA.HI R0, R3, R10, RZ, 0x3 ;  /* 0x0000000a03007211 */ /* 0x000fe400078f18ff */
[----:B------:R-:W-:Y:S01]  /*0bd0*/  SHF.R.S32.HI R3, RZ, 0x7, R2 ;  /* 0x00000007ff037819 */ /* 0x000fe20000011402 */
[----:B------:R-:W-:Y:S01]  /*0be0*/  IMAD R5, R5, 0x40, R6 ;  /* 0x0000004005057824 */ /* 0x000fe200078e0206 */
[----:B------:R-:W-:Y:S01]  /*0bf0*/  LOP3.LUT R11, R0, 0xfffffff8, RZ, 0xc0, !PT ;  /* 0xfffffff8000b7812 */ /* 0x000fe200078ec0ff */
[----:B------:R-:W-:Y:S01]  /*0c00*/  IMAD.MOV.U32 R6, RZ, RZ, R14 ;  /* 0x000000ffff067224 */ /* 0x000fe200078e000e */
[----:B------:R-:W-:-:S02]  /*0c10*/  LEA.HI R2, R2, R3, RZ, 0x1 ;  /* 0x0000000302027211 */ /* 0x000fc400078f08ff */
[----:B------:R-:W-:Y:S01]  /*0c20*/  LOP3.LUT R4, R4, 0x1ffffffe, RZ, 0xc0, !PT ;  /* 0x1ffffffe04047812 */ /* 0x000fe200078ec0ff */
[----:B------:R-:W-:Y:S01]  /*0c30*/  IMAD.IADD R11, R10, 0x1, -R11 ;  /* 0x000000010a0b7824 */ /* 0x000fe200078e0a0b */
[----:B------:R-:W-:Y:S02]  /*0c40*/  LOP3.LUT R2, R2, 0x3fffffe, RZ, 0xc0, !PT ;  /* 0x03fffffe02027812 */ /* 0x000fe400078ec0ff */
[----:B------:R-:W-:Y:S01]  /*0c50*/  SHF.R.S32.HI R8, RZ, 0x5, R8 ;  /* 0x00000005ff087819 */ /* 0x000fe20000011408 */
[----:B------:R-:W-:Y:S01]  /*0c60*/  IMAD.IADD R4, R7, 0x1, -R4 ;  /* 0x0000000107047824 */ /* 0x000fe200078e0a04 */
[----:B------:R-:W-:Y:S01]  /*0c70*/  LEA.HI R0, R12, R12, RZ, 0x1 ;  /* 0x0000000c0c007211 */ /* 0x000fe200078f08ff */
[----:B------:R-:W-:Y:S01]  /*0c80*/  IMAD.IADD R2, R3, 0x1, -R2 ;  /* 0x0000000103027824 */ /* 0x000fe200078e0a02 */
[----:B------:R-:W-:Y:S01]  /*0c90*/  LOP3.LUT R9, R9, 0x7ffffffc, RZ, 0xc0, !PT ;  /* 0x7ffffffc09097812 */ /* 0x000fe200078ec0ff */
[----:B------:R-:W-:Y:S01]  /*0ca0*/  IMAD R11, R8, 0x10, R11 ;  /* 0x00000010080b7824 */ /* 0x000fe200078e020b */
[----:B------:R-:W-:Y:S01]  /*0cb0*/  LOP3.LUT R3, R0, 0x1ffffffe, RZ, 0xc0, !PT ;  /* 0x1ffffffe00037812 */ /* 0x000fe200078ec0ff */
[----:B------:R-:W-:-:S02]  /*0cc0*/  IMAD R4, R4, 0x8, R5 ;  /* 0x0000000804047824 */ /* 0x000fc400078e0205 */
[----:B------:R-:W-:Y:S02]  /*0cd0*/  IMAD R0, R2, 0x40, R11 ;  /* 0x0000004002007824 */ /* 0x000fe400078e020b */
[----:B------:R-:W-:Y:S01]  /*0ce0*/  IMAD.IADD R3, R12, 0x1, -R3 ;  /* 0x000000010c037824 */ /* 0x000fe200078e0a03 */
[----:B------:R0:W-:Y:S01]  /*0cf0*/  STL [R1+0x34], R4 ;  /* 0x0000340401007387 */ /* 0x0001e20000100800 */
[----:B------:R-:W-:Y:S01]  /*0d00*/  IMAD.U32 R2, RZ, RZ, UR6 ;  /* 0x00000006ff027e24 */ /* 0x000fe2000f8e00ff */
[----:B------:R-:W-:Y:S01]  /*0d10*/  UMOV UR6, URZ ;  /* 0x0000003f00067c82 */ /* 0x000fe20008000000 */
[----:B------:R-:W-:Y:S01]  /*0d20*/  IMAD.IADD R9, R16, 0x1, -R9 ;  /* 0x0000000110097824 */ /* 0x000fe200078e0a09 */
[----:B------:R1:W-:Y:S03]  /*0d30*/  STL [R1+0x2c], R0 ;  /* 0x00002c0001007387 */ /* 0x0003e60000100800 */
[----:B------:R-:W-:Y:S01]  /*0d40*/  IMAD.SHL.U32 R23, R9, 0x2, RZ ;  /* 0x0000000209177824 */ /* 0x000fe200078e00ff */
[----:B------:R2:W-:Y:S03]  /*0d50*/  STL [R1+0x38], R2 ;  /* 0x0000380201007387 */ /* 0x0005e60000100800 */
[----:B------:R-:W-:-:S02]  /*0d60*/  VIADD R5, R23, 0x30 ;  /* 0x0000003017057836 */ /* 0x000fc40000000000 */
[----:B0-----:R-:W-:Y:S02]  /*0d70*/  VIADD R4, R23, 0x38 ;  /* 0x0000003817047836 */ /* 0x001fe40000000000 */
[----:B-1----:R-:W-:Y:S01]  /*0d80*/  IMAD R0, R3, 0x8, R0 ;  /* 0x0000000803007824 */ /* 0x002fe200078e0200 */
[----:B------:R-:W-:Y:S01]  /*0d90*/  SHF.R.S32.HI R5, RZ, 0x1f, R5 ;  /* 0x0000001fff057819 */ /* 0x000fe20000011405 */
[C---:B------:R-:W-:Y:S01]  /*0da0*/  VIADD R229, R23.reuse, 0x48 ;  /* 0x0000004817e57836 */ /* 0x040fe20000000000 */
[----:B------:R-:W-:Y:S01]  /*0db0*/  SHF.R.S32.HI R4, RZ, 0x1f, R4 ;  /* 0x0000001fff047819 */ /* 0x000fe20000011404 */
[C---:B--2---:R-:W-:Y:S01]  /*0dc0*/  VIADD R2, R23.reuse, 0x40 ;  /* 0x0000004017027836 */ /* 0x044fe20000000000 */
        /* <DEDUP_REMOVED lines=11> */
[----:B0-----:R-:W-:Y:S01]  /*0e80*/  IMAD.U32 R0, RZ, RZ, UR6 ;  /* 0x00000006ff007e24 */ /* 0x001fe2000f8e00ff */
        /* <DEDUP_REMOVED lines=38> */
.L_x_10217:
[----:B------:R-:W-:Y:S01]  /*10f0*/  ULDC.64 UR6, c[0x0][0xd88] ;  /* 0x0003620000067ab9 */ /* 0x000fe20000000a00 */
[----:B01----:R-:W0:Y:S01]  /*1100*/  LDC.64 R4, c[0x0][0x418] ;  /* 0x00010600ff047b82 */ /* 0x003e220000000a00 */
[----:B------:R-:W-:-:S06]  /*1110*/  UIMAD.WIDE UR6, UR5, 0x4, UR6 ;  /* 0x00000004050678a5 */ /* 0x000fcc000f8e0206 */
[----:B------:R-:W-:Y:S01]  /*1120*/  IMAD.U32 R204, RZ, RZ, UR6 ;  /* 0x00000006ffcc7e24 */ /* 0x000fe2000f8e00ff */
[----:B------:R-:W1:Y:S01]  /*1130*/  LDC R0, c[0x0][0x424] ;  /* 0x00010900ff007b82 */ /* 0x000e620000000800 */
[----:B------:R-:W-:Y:S01]  /*1140*/  IMAD.U32 R205, RZ, RZ, UR7 ;  /* 0x00000007ffcd7e24 */ /* 0x000fe2000f8e00ff */
[----:B------:R-:W-:-:S04]  /*1150*/  ULDC.64 UR6, c[0x0][0xb20] ;  /* 0x0002c80000067ab9 */ /* 0x000fc80000000a00 */
[----:B--2---:R-:W2:Y:S01]  /*1160*/  LDG.E R204, desc[UR36][R204.64] ;  /* 0x00000024cccc7981 */ /* 0x004ea2000c1e1900 */
[----:B------:R-:W-:Y:S01]  /*1170*/  ISETP.NE.U32.AND P0, PT, RZ, UR6, PT ;  /* 0x00000006ff007c0c */ /* 0x000fe2000bf05070 */
[----:B---34-:R-:W3:Y:S01]  /*1180*/  LDC R9, c[0x0][0x2f0] ;  /* 0x0000bc00ff097b82 */ /* 0x018ee20000000800 */
[----:B------:R-:W-:Y:S02]  /*1190*/  IMAD.MOV.U32 R7, RZ, RZ, RZ ;  /* 0x000000ffff077224 */ /* 0x000fe400078e00ff */
[----:B------:R-:W-:Y:S02]  /*11a0*/  ISETP.NE.AND.EX P0, PT, RZ, UR7, PT, P0 ;  /* 0x00000007ff007c0c */ /* 0x000fe4000bf05300 */
[----:B--2---:R-:W-:-:S11]  /*11b0*/  SHF.R.S32.HI R208, RZ, 0x1f, R204 ;  /* 0x0000001fffd07819 */ /* 0x004fd600000114cc */
[----:B------:R-:W-:-:S04]  /*11c0*/  @P0 LEA R2, P1, R204, UR6, 0x2 ;  /* 0x00000006cc020c11 */ /* 0x000fc8000f8210ff */
[----:B------:R-:W-:Y:S01]  /*11d0*/  @P0 LEA.HI.X R3, R204, UR7, R208, 0x2, P1 ;  /* 0x00000007cc030c11 */ /* 0x000fe200088f14d0 */
[----:B------:R-:W-:Y:S02]  /*11e0*/  ULDC.64 UR6, c[0x0][0xb18] ;  /* 0x0002c60000067ab9 */ /* 0x000fe40000000a00 */
[----:B------:R-:W-:Y:S02]  /*11f0*/  ISETP.NE.U32.AND P1, PT, RZ, UR6, PT ;  /* 0x00000006ff007c0c */ /* 0x000fe4000bf25070 */
[----:B------:R2:W5:Y:S01]  /*1200*/  @P0 LDG.E R7, desc[UR36][R2.64] ;  /* 0x0000002402070981 */ /* 0x000562000c1e1900 */
        /* <DEDUP_REMOVED lines=8> */
[----:B------:R-:W-:-:S05]  /*1290*/  IMAD.U32 R0, RZ, RZ, UR4 ;  /* 0x00000004ff007e24 */ /* 0x000fca000f8e00ff */
[----:B------:R2:W-:Y:S01]  /*12a0*/  STL [R1+0x1c], R0 ;  /* 0x00001c0001007387 */ /* 0x0005e20000100800 */
[----:B------:R-:W-:Y:S05]  /*12b0*/  @P1 BRA `(.L_x_10167) ;  /* 0x0000000000241947 */ /* 0x000fea0003800000 */
        /* <DEDUP_REMOVED lines=9> */
.L_x_10167:
[----:B-----5:R-:W-:Y:S01]  /*1350*/  IMAD.IADD R152, R152, 0x1, -R7 ;  /* 0x0000000198987824 */ /* 0x020fe200078e0a07 */
[----:B--2---:R-:W-:-:S03]  /*1360*/  LOP3.LUT R2, R6, 0xff000000, RZ, 0xc0, !PT ;  /* 0xff00000006027812 */ /* 0x004fc600078ec0ff */
[C---:B------:R-:W-:Y:S01]  /*1370*/  VIADD R0, R152.reuse, 0x5f ;  /* 0x0000005f98007836 */ /* 0x040fe20000000000 */
[----:B------:R-:W-:Y:S02]  /*1380*/  SHF.R.U32.HI R3, RZ, 0x8, R2 ;  /* 0x00000008ff037819 */ /* 0x000fe40000011602 */
[----:B------:R-:W-:Y:S01]  /*1390*/  ISETP.GE.AND P0, PT, R152, 0x1, PT ;  /* 0x000000019800780c */ /* 0x000fe20003f06270 */
[----:B------:R-:W-:Y:S01]  /*13a0*/  IMAD.HI R4, R0, 0x2aaaaaab, RZ ;  /* 0x2aaaaaab00047827 */ /* 0x000fe200078e02ff */
[----:B------:R-:W-:-:S04]  /*13b0*/  LOP3.LUT R0, R6, 0xff0000, RZ, 0xc0, !PT ;  /* 0x00ff000006007812 */ /* 0x000fc800078ec0ff */
[----:B------:R-:W-:Y:S01]  /*13c0*/  LEA.HI R0, R0, R3, RZ, 0x10 ;  /* 0x0000000300007211 */ /* 0x000fe200078f80ff */
[----:B------:R-:W-:Y:S01]  /*13d0*/  IMAD.MOV.U32 R3, RZ, RZ, RZ ;  /* 0x000000ffff037224 */ /* 0x000fe200078e00ff */
[----:B------:R-:W-:Y:S02]  /*13e0*/  SHF.R.U32.HI R5, RZ, 0x1f, R4 ;  /* 0x0000001fff057819 */ /* 0x000fe40000011604 */
[----:B------:R-:W-:Y:S02]  /*13f0*/  LOP3.LUT R11, R0, 0xff, RZ, 0xc0, !PT ;  /* 0x000000ff000b7812 */ /* 0x000fe400078ec0ff */
[----:B------:R-:W-:Y:S02]  /*1400*/  LEA.HI.SX32 R160, R4, R5, 0x1c ;  /* 0x0000000504a07211 */ /* 0x000fe400078fe2ff */
[----:B------:R-:W-:Y:S01]  /*1410*/  SHF.R.U32.HI R206, RZ, 0x10, R0 ;  /* 0x00000010ffce7819 */ /* 0x000fe20000011600 */
[----:B------:R0:W-:Y:S01]  /*1420*/  STL [R1+0x18], R11 ;  /* 0x0000180b01007387 */ /* 0x0001e20000100800 */
[----:B------:R-:W-:Y:S05]  /*1430*/  @!P0 BRA `(.L_x_10168) ;  /* 0x0000000000748947 */ /* 0x000fea0003800000 */
[----:B------:R-:W1:Y:S01]  /*1440*/  LDC R3, c[0x0][0xae8] ;  /* 0x0002ba00ff037b82 */ /* 0x000e620000000800 */
[----:B------:R-:W-:-:S04]  /*1450*/  ISETP.NE.AND P0, PT, R206, RZ, PT ;  /* 0x000000ffce00720c */ /* 0x000fc80003f05270 */
[----:B-1----:R-:W-:-:S04]  /*1460*/  SEL R9, R206, R3, P0 ;  /* 0x00000003ce097207 */ /* 0x002fc80000000000 */
[-C--:B------:R-:W-:Y:S02]  /*1470*/  IABS R5, R9.reuse ;  /* 0x0000000900057213 */ /* 0x080fe40000000000 */
[----:B------:R-:W-:Y:S02]  /*1480*/  IADD3 R0, R160, -0x1, R9 ;  /* 0xffffffffa0007810 */ /* 0x000fe40007ffe009 */
[----:B------:R-:W1:Y:S01]  /*1490*/  I2F.RP R4, R5 ;  /* 0x0000000500047306 */ /* 0x000e620000209400 */
[----:B------:R-:W-:-:S05]  /*14a0*/  IABS R10, R9 ;  /* 0x00000009000a7213 */ /* 0x000fca0000000000 */
[----:B------:R-:W-:Y:S02]  /*14b0*/  IMAD.MOV R10, RZ, RZ, -R10 ;  /* 0x000000ffff0a7224 */ /* 0x000fe400078e0a0a */
[----:B-1----:R-:W1:Y:S02]  /*14c0*/  MUFU.RCP R4, R4 ;  /* 0x0000000400047308 */ /* 0x002e640000001000 */
[----:B-1----:R-:W-:Y:S01]  /*14d0*/  VIADD R2, R4, 0xffffffe ;  /* 0x0ffffffe04027836 */ /* 0x002fe20000000000 */
        /* <DEDUP_REMOVED lines=19> */
.L_x_10168:
[-C--:B------:R-:W-:Y:S01]  /*1610*/  IMAD R22, R11, R3.reuse, RZ ;  /* 0x000000030b167224 */ /* 0x080fe200078e02ff */
[----:B------:R-:W-:Y:S01]  /*1620*/  LOP3.LUT R205, R6, 0xffff, RZ, 0xc0, !PT ;  /* 0x0000ffff06cd7812 */ /* 0x000fe200078ec0ff */
[----:B------:R-:W-:Y:S01]  /*1630*/  IMAD.MOV.U32 R0, RZ, RZ, RZ ;  /* 0x000000ffff007224 */ /* 0x000fe200078e00ff */
[----:B------:R-:W-:Y:S02]  /*1640*/  PLOP3.LUT P0, PT, PT, PT, PT, 0x80, 0x0 ;  /* 0x000000000000781c */ /* 0x000fe40003f0f070 */
[----:B------:R-:W-:Y:S02]  /*1650*/  CS2R R150, SRZ ;  /* 0x0000000000967805 */ /* 0x000fe4000001ff00 */
[----:B------:R-:W-:Y:S01]  /*1660*/  VIADDMNMX R160, R22, R3, R160, PT ;  /* 0x0000000316a07246 */ /* 0x000fe200038001a0 */
[----:B------:R-:W-:Y:S01]  /*1670*/  IMAD.MOV.U32 R3, RZ, RZ, RZ ;  /* 0x000000ffff037224 */ /* 0x000fe200078e00ff */
        /* <DEDUP_REMOVED lines=65> */
[----:B------:R-:W1:Y:S01]  /*1a90*/  S2R R0, SR_TID.X ;  /* 0x0000000000007919 */ /* 0x000e620000002100 */
[----:B------:R-:W2:Y:S01]  /*1aa0*/  S2UR UR6, SR_CgaCtaId ;  /* 0x00000000000679c3 */ /* 0x000ea20000008800 */
[----:B------:R-:W-:Y:S02]  /*1ab0*/  UMOV UR5, 0x400 ;  /* 0x0000040000057882 */ /* 0x000fe40000000000 */
[----:B--2---:R-:W-:-:S04]  /*1ac0*/  ULEA UR5, UR6, UR5, 0x18 ;  /* 0x0000000506057291 */ /* 0x004fc8000f8ec03f */
[----:B------:R-:W-:Y:S01]  /*1ad0*/  UIADD3 UR5, UR5, 0x18400, URZ ;  /* 0x0001840005057890 */ /* 0x000fe2000fffe03f */
[----:B-1----:R-:W-:-:S03]  /*1ae0*/  VIADD R0, R0, 0xffffff80 ;  /* 0xffffff8000007836 */ /* 0x002fc60000000000 */
[----:B------:R-:W-:Y:S02]  /*1af0*/  ULOP3.LUT UP0, URZ, UR5, 0x1bf, URZ, 0xc0, !UPT ;  /* 0x000001bf053f7892 */ /* 0x000fe4000f80c03f */
[----:B------:R-:W-:-:S04]  /*1b00*/  SHF.R.S32.HI R3, RZ, 0x1f, R0 ;  /* 0x0000001fff037819 */ /* 0x000fc80000011400 */
[----:B------:R-:W-:Y:S02]  /*1b10*/  PLOP3.LUT P0, PT, PT, PT, UP0, 0x80, 0x0 ;  /* 0x000000000000781c */ /* 0x000fe40003f0f008 */
[----:B------:R-:W-:-:S04]  /*1b20*/  LEA.HI R3, R3, R0, RZ, 0x7 ;  /* 0x0000000003037211 */ /* 0x000fc800078f38ff */
[----:B------:R-:W-:-:S06]  /*1b30*/  SHF.R.S32.HI R3, RZ, 0x7, R3 ;  /* 0x00000007ff037819 */ /* 0x000fcc0000011403 */
[----:B------:R-:W1:Y:S02]  /*1b40*/  SHFL.IDX PT, R3, R3, RZ, 0x1f ;  /* 0x00001fff03037589 */ /* 0x000e6400000e0000 */
[----:B-1----:R-:W-:-:S13]  /*1b50*/  R2UR UR40, R3 ;  /* 0x00000000032872ca */ /* 0x002fda00000e0000 */
        /* <DEDUP_REMOVED lines=12> */
[----:B------:R-:W-:Y:S01]  /*1c20*/  IMAD.U32 R5, RZ, RZ, UR5 ;  /* 0x00000005ff057e24 */ /* 0x000fe2000f8e00ff */
[----:B------:R-:W-:Y:S01]  /*1c30*/  ULDC.64 UR4, c[0x4][0xf8] ;  /* 0x01003e0000047ab9 */ /* 0x000fe20000000a00 */
[----:B------:R-:W-:Y:S02]  /*1c40*/  IMAD.U32 R10, RZ, RZ, UR6 ;  /* 0x00000006ff0a7e24 */ /* 0x000fe4000f8e00ff */
[----:B------:R-:W-:Y:S02]  /*1c50*/  IMAD.U32 R6, RZ, RZ, UR4 ;  /* 0x00000004ff067e24 */ /* 0x000fe4000f8e00ff */
[----:B------:R-:W-:-:S02]  /*1c60*/  IMAD.U32 R7, RZ, RZ, UR5 ;  /* 0x00000005ff077e24 */ /* 0x000fc4000f8e00ff */
[----:B0-----:R-:W-:Y:S02]  /*1c70*/  IMAD.U32 R11, RZ, RZ, UR7 ;  /* 0x00000007ff0b7e24 */ /* 0x001fe4000f8e00ff */
[----:B------:R-:W-:Y:S02]  /*1c80*/  IMAD.MOV.U32 R8, RZ, RZ, 0x70 ;  /* 0x00000070ff087424 */ /* 0x000fe400078e00ff */
[----:B------:R-:W-:Y:S02]  /*1c90*/  IMAD.MOV.U32 R12, RZ, RZ, 0x1 ;  /* 0x00000001ff0c7424 */ /* 0x000fe400078e00ff */
[----:B-1----:R-:W-:-:S07]  /*1ca0*/  IMAD.MOV.U32 R13, RZ, RZ, RZ ;  /* 0x000000ffff0d7224 */ /* 0x002fce00078e00ff */
[----:B------:R-:W-:-:S07]  /*1cb0*/  LEPC R20, `(.L_x_10170) ;  /* 0x000000001014794e */ /* 0x000fce0000000000 */
[----:B--2---:R-:W-:Y:S05]  /*1cc0*/  CALL.ABS.NOINC R2 ;  /* 0x0000000002007343 */ /* 0x004fea0003c00000 */
.L_x_10170:
[----:B------:R-:W2:Y:S01]  /*1cd0*/  LDL R2, [R1+0x20] ;  /* 0x0000200001027983 */ /* 0x000ea20000100800 */
[----:B------:R-:W-:Y:S01]  /*1ce0*/  MOV R0, 0x400 ;  /* 0x0000040000007802 */ /* 0x000fe20000000f00 */
[----:B------:R-:W1:Y:S01]  /*1cf0*/  S2R R3, SR_CgaCtaId ;  /* 0x0000000000037919 */ /* 0x000e620000008800 */
[----:B------:R-:W3:Y:S02]  /*1d00*/  S2R R16, SR_TID.X ;  /* 0x0000000000107919 */ /* 0x000ee40000002100 */
[----:B-1----:R-:W-:Y:S02]  /*1d10*/  LEA R3, R3, R0, 0x18 ;  /* 0x0000000003037211 */ /* 0x002fe400078ec0ff */
[----:B---3--:R-:W-:-:S05]  /*1d20*/  SHF.R.U32.HI R16, RZ, 0x7, R16 ;  /* 0x00000007ff107819 */ /* 0x008fca0000011610 */
[----:B------:R-:W-:Y:S01]  /*1d30*/  VIADD R72, R16, 0x8 ;  /* 0x0000000810487836 */ /* 0x000fe20000000000 */
[----:B--2---:R-:W-:-:S13]  /*1d40*/  R2UR UR5, R2 ;  /* 0x00000000020572ca */ /* 0x004fda00000e0000 */
[----:B------:R-:W-:-:S04]  /*1d50*/  ULEA.HI UR4, UR5, UR5, URZ, 0x1 ;  /* 0x0000000505047291 */ /* 0x000fc8000f8f083f */
[----:B------:R-:W-:-:S04]  /*1d60*/  ULOP3.LUT UR4, UR4, 0xfffffffe, URZ, 0xc0, !UPT ;  /* 0xfffffffe04047892 */ /* 0x000fc8000f8ec03f */
[----:B------:R-:W-:-:S06]  /*1d70*/  UIADD3 UR4, UR5, -UR4, URZ ;  /* 0x8000000405047290 */ /* 0x000fcc000fffe03f */
[----:B------:R-:W-:-:S05]  /*1d80*/  IMAD.U32 R2, RZ, RZ, UR4 ;  /* 0x00000004ff027e24 */ /* 0x000fca000f8e00ff */
[----:B------:R-:W-:-:S04]  /*1d90*/  SHF.L.U32 R0, R2, 0x1f, RZ ;  /* 0x0000001f02007819 */ /* 0x000fc800000006ff */
[----:B------:R-:W1:Y:S02]  /*1da0*/  SYNCS.PHASECHK.TRANS64.TRYWAIT P0, [R3+URZ+0x32400], R0 ;  /* 0x03240000030075a7 */ /* 0x000e64000800017f */
[----:B-1----:R-:W-:Y:S05]  /*1db0*/  @!P0 BRA `(.L_x_10171) ;  /* 0x000000fc00dc8947 */ /* 0x002fea0003800000 */
.L_x_10306:
[----:B------:R-:W2:Y:S01]  /*1dc0*/  LDL R2, [R1+0x38] ;  /* 0x0000380001027983 */ /* 0x000ea20000100800 */
[----:B------:R-:W-:Y:S05]  /*1dd0*/  WARPSYNC.ALL ;  /* 0x0000000000007948 */ /* 0x000fea0003800000 */
[----:B------:R3:W-:Y:S01]  /*1de0*/  BAR.SYNC.DEFER_BLOCKING R72, 0x100 ;  /* 0x000400480000751d */ /* 0x0007e20000010000 */
[----:B--2---:R-:W-:-:S13]  /*1df0*/  R2UR UR4, R2 ;  /* 0x00000000020472ca */ /* 0x004fda00000e0000 */
[----:B------:R-:W-:-:S05]  /*1e00*/  IMAD.U32 R2, RZ, RZ, UR4 ;  /* 0x00000004ff027e24 */ /* 0x000fca000f8e00ff */
[----:B------:R-:W-:-:S13]  /*1e10*/  ISETP.NE.AND P0, PT, R2, 0x3, PT ;  /* 0x000000030200780c */ /* 0x000fda0003f05270 */
[----:B---3--:R-:W-:Y:S05]  /*1e20*/  @!P0 BRA `(.L_x_10172) ;  /* 0x0000000000048947 */ /* 0x008fea0003800000 */
[----:B------:R-:W-:Y:S01]  /*1e30*/  BPT.TRAP 0x1 ;  /* 0x000000040000795c */ /* 0x000fe20000300000 */
.L_x_10172:
[----:B------:R-:W-:Y:S01]  /*1e40*/  R2UR UR6, R3 ;  /* 0x00000000030672ca */ /* 0x000fe200000e0000 */
[----:B------:R-:W-:-:S05]  /*1e50*/  IMAD.U32 R2, RZ, RZ, UR39 ;  /* 0x00000027ff027e24 */ /* 0x000fca000f8e00ff */
[----:B------:R-:W-:-:S07]  /*1e60*/  SHF.L.U32 R2, R2, 0x1f, RZ ;  /* 0x0000001f02027819 */ /* 0x000fce00000006ff */
[----:B------:R-:W-:-:S09]  /*1e70*/  ULEA UR6, UR38, UR6, 0x3 ;  /* 0x0000000626067291 */ /* 0x000fd2000f8e183f */
[----:B------:R2:W3:Y:S01]  /*1e80*/  SYNCS.PHASECHK.TRANS64.TRYWAIT P1, [UR6+0x32430], R2 ;  /* 0x03243002ff0075a7 */ /* 0x0004e20008020146 */
[----:B------:R-:W-:Y:S05]  /*1e90*/  @!P0 BRA `(.L_x_10173) ;  /* 0x0000000000048947 */ /* 0x000fea0003800000 */
[----:B------:R-:W-:Y:S01]  /*1ea0*/  BPT.TRAP 0x1 ;  /* 0x000000040000795c */ /* 0x000fe20000300000 */
.L_x_10173:
[----:B---3--:R-:W-:Y:S05]  /*1eb0*/  @P1 BRA `(.L_x_10174) ;  /* 0x0000000000081947 */ /* 0x008fea0003800000 */
[----:B------:R-:W3:Y:S02]  /*1ec0*/  SYNCS.PHASECHK.TRANS64.TRYWAIT P1, [UR6+0x32430], R2 ;  /* 0x03243002ff0075a7 */ /* 0x000ee40008020146 */
[----:B---3--:R-:W-:Y:S05]  /*1ed0*/  @!P1 BRA `(.L_x_10175) ;  /* 0x000000fc00a89947 */ /* 0x008fea0003800000 */
.L_x_10174:
[----:B------:R-:W-:Y:S01]  /*1ee0*/  R2UR UR4, R3 ;  /* 0x00000000030472ca */ /* 0x000fe200000e0000 */
[----:B------:R-:W-:Y:S01]  /*1ef0*/  ULOP3.LUT UR41, UR41, 0x10000, URZ, 0xfc, !UPT ;  /* 0x0001000029297892 */ /* 0x000fe2000f8efc3f */
[----:B------:R-:W-:Y:S01]  /*1f00*/  WARPGROUP.ARRIVE ;  /* 0x00000000000079c5 */ /* 0x000fe20000000000 */
[----:B------:R-:W-:Y:S01]  /*1f10*/  UMOV UR9, 0x40000040 ;  /* 0x4000004000097882 */ /* 0x000fe20000000000 */
[----:B------:R-:W-:Y:S01]  /*1f20*/  UMOV UR11, 0x40000040 ;  /* 0x40000040000b7882 */ /* 0x000fe20000000000 */
[----:B------:R-:W-:Y:S01]  /*1f30*/  UIADD3 UR5, UR41, 0x2, URZ ;  /* 0x0000000229057890 */ /* 0x000fe2000fffe03f */
[----:B------:R-:W-:Y:S02]  /*1f40*/  IMAD.U32 R19, RZ, RZ, UR9 ;  /* 0x00000009ff137e24 */ /* 0x000fe4000f8e00ff */
[----:B------:R-:W-:Y:S02]  /*1f50*/  UMOV UR8, UR41 ;  /* 0x0000002900087c82 */ /* 0x000fe40008000000 */
[----:B------:R-:W-:-:S03]  /*1f60*/  IMAD.U32 R18, RZ, RZ, UR8 ;  /* 0x00000008ff127e24 */ /* 0x000fc6000f8e00ff */
[----:B------:R-:W-:-:S04]  /*1f70*/  UIADD3 UR4, UR4, 0x1c400, URZ ;  /* 0x0001c40004047890 */ /* 0x000fc8000fffe03f */
[----:B------:R-:W-:-:S04]  /*1f80*/  USHF.R.U32.HI UR4, URZ, 0x4, UR4 ;  /* 0x000000043f047899 */ /* 0x000fc80008011604 */
[----:B------:R-:W-:-:S04]  /*1f90*/  ULOP3.LUT UR4, UR4, 0x3fff, URZ, 0xc0, !UPT ;  /* 0x00003fff04047892 */ /* 0x000fc8000f8ec03f */
[----:B------:R-:W-:-:S04]  /*1fa0*/  ULOP3.LUT UR61, UR4, 0x10000, URZ, 0xfc, !UPT ;  /* 0x00010000043d7892 */ /* 0x000fc8000f8efc3f */
[----:B------:R-:W-:-:S04]  /*1fb0*/  UIMAD UR4, UR38, 0x300, UR61 ;  /* 0x00000300260478a4 */ /* 0x000fc8000f8e023d */
[----:B------:R-:W-:-:S03]  /*1fc0*/  UIADD3 UR7, UR4, 0x2, URZ ;  /* 0x0000000204077890 */ /* 0x000fc6000fffe03f */
[----:B------:R-:W-:Y:S02]  /*1fd0*/  UMOV UR10, UR4 ;  /* 0x00000004000a7c82 */ /* 0x000fe40008000000 */
        /* <DEDUP_REMOVED lines=8> */
[----:B------:R-:W-:Y:S01]  /*2060*/  IMAD.U32 R17, RZ, RZ, UR9 ;  /* 0x00000009ff117e24 */ /* 0x000fe2000f8e00ff */
[----:B------:R-:W-:Y:S01]  /*2070*/  UIADD3 UR4, UR4, 0x6, URZ ;  /* 0x0000000604047890 */ /* 0x000fe2000fffe03f */
[----:B------:R-:W-:-:S02]  /*2080*/  WARPGROUP.DEPBAR.LE gsb0, 0x0 ;  /* 0x00008000000079c5 */ /* 0x000fc40000010000 */
[----:B------:R-:W-:-:S06]  /*2090*/  WARPGROUP.ARRIVE ;  /* 0x00000000000079c5 */ /* 0x000fcc0000000000 */
[----:B------:R-:W-:Y:S01]  /*20a0*/  HGMMA.64x96x16.F32.BF16 R24, gdesc[UR8], R24, gsb0 ;  /* 0x01600000081879f0 */ /* 0x000fe20008001818 */
[----:B------:R-:W-:Y:S01]  /*20b0*/  UMOV UR8, UR5 ;  /* 0x0000000500087c82 */ /* 0x000fe20008000000 */
[----:B------:R-:W-:Y:S01]  /*20c0*/  UMOV UR9, 0x40000040 ;  /* 0x4000004000097882 */ /* 0x000fe20000000000 */
[----:B------:R-:W-:Y:S01]  /*20d0*/  UMOV UR10, UR7 ;  /* 0x00000007000a7c82 */ /* 0x000fe20008000000 */
[----:B------:R-:W-:Y:S01]  /*20e0*/  UMOV UR11, 0x40000040 ;  /* 0x40000040000b7882 */ /* 0x000fe20000000000 */
[----:B------:R-:W-:Y:S01]  /*20f0*/  UIADD3 UR5, UR41, 0x6, URZ ;  /* 0x0000000629057890 */ /* 0x000fe2000fffe03f */
[----:B------:R-:W-:Y:S02]  /*2100*/  IMAD.U32 R14, RZ, RZ, UR8 ;  /* 0x00000008ff0e7e24 */ /* 0x000fe4000f8e00ff */
[----:B------:R-:W-:Y:S01]  /*2110*/  IMAD.U32 R15, RZ, RZ, UR9 ;  /* 0x00000009ff0f7e24 */ /* 0x000fe2000f8e00ff */
[----:B------:R-:W-:Y:S02]  /*2120*/  WARPGROUP.DEPBAR.LE gsb0, 0x0 ;  /* 0x00008000000079c5 */ /* 0x000fe40000010000 */
[----:B------:R-:W-:-:S06]  /*2130*/  WARPGROUP.ARRIVE ;  /* 0x00000000000079c5 */ /* 0x000fcc0000000000 */
[----:B------:R-:W-:Y:S01]  /*2140*/  HGMMA.64x96x16.F32.BF16 R24, gdesc[UR8], R24, gsb0 ;  /* 0x01600000081879f0 */ /* 0x000fe20008001818 */
[----:B------:R-:W-:Y:S01]  /*2150*/  UMOV UR8, UR5 ;  /* 0x0000000500087c82 */ /* 0x000fe20008000000 */
[----:B------:R-:W-:Y:S01]  /*2160*/  UMOV UR9, 0x40000040 ;  /* 0x4000004000097882 */ /* 0x000fe20000000000 */
[----:B------:R-:W-:Y:S01]  /*2170*/  UMOV UR10, UR4 ;  /* 0x00000004000a7c82 */ /* 0x000fe20008000000 */
[----:B------:R-:W-:Y:S01]  /*2180*/  UMOV UR11, 0x40000040 ;  /* 0x40000040000b7882 */ /* 0x000fe20000000000 */
[----:B------:R-:W-:Y:S02]  /*2190*/  IMAD.U32 R12, RZ, RZ, UR8 ;  /* 0x00000008ff0c7e24 */ /* 0x000fe4000f8e00ff */
[----:B------:R-:W-:Y:S01]  /*21a0*/  IMAD.U32 R13, RZ, RZ, UR9 ;  /* 0x00000009ff0d7e24 */ /* 0x000fe2000f8e00ff */
[----:B------:R-:W-:Y:S02]  /*21b0*/  WARPGROUP.DEPBAR.LE gsb0, 0x0 ;  /* 0x00008000000079c5 */ /* 0x000fe40000010000 */
[----:B------:R-:W-:-:S06]  /*21c0*/  WARPGROUP.ARRIVE ;  /* 0x00000000000079c5 */ /* 0x000fcc0000000000 */
[----:B------:R-:W-:Y:S03]  /*21d0*/  HGMMA.64x96x16.F32.BF16 R24, gdesc[UR8], R24, gsb0 ;  /* 0x01600000081879f0 */ /* 0x000fe60008001818 */
[----:B------:R-:W-:Y:S02]  /*21e0*/  WARPGROUP.DEPBAR.LE gsb0, 0x0 ;  /* 0x00008000000079c5 */ /* 0x000fe40000010000 */
[----:B------:R-:W4:Y:S02]  /*21f0*/  SYNCS.PHASECHK.TRANS64.TRYWAIT P1, [R3+URZ+0x32410], R0 ;  /* 0x03241000030075a7 */ /* 0x000f24000802017f */
[----:B----4-:R-:W-:Y:S05]  /*2200*/  @!P1 BRA `(.L_x_10176) ;  /* 0x000000f800f49947 */ /* 0x010fea0003800000 */
.L_x_10307:
[----:B------:R-:W-:Y:S05]  /*2210*/  @!P0 BRA `(.L_x_10177) ;  /* 0x0000000000048947 */ /* 0x000fea0003800000 */
[----:B------:R-:W-:Y:S01]  /*2220*/  BPT.TRAP 0x1 ;  /* 0x000000040000795c */ /* 0x000fe20000300000 */
.L_x_10177:
[----:B------:R0:W0:Y:S01]  /*2230*/  SYNCS.PHASECHK.TRANS64.TRYWAIT P1, [UR6+0x32450], R2 ;  /* 0x03245002ff0075a7 */ /* 0x0000220008020146 */
[----:B------:R-:W-:Y:S05]  /*2240*/  @!P0 BRA `(.L_x_10178) ;  /* 0x0000000000048947 */ /* 0x000fea0003800000 */
[----:B------:R-:W-:Y:S01]  /*2250*/  BPT.TRAP 0x1 ;  /* 0x000000040000795c */ /* 0x000fe20000300000 */
.L_x_10178:
[----:B0-----:R-:W-:Y:S05]  /*2260*/  @P1 BRA `(.L_x_10179) ;  /* 0x0000000000081947 */ /* 0x001fea0003800000 */
[----:B------:R-:W0:Y:S02]  /*2270*/  SYNCS.PHASECHK.TRANS64.TRYWAIT P1, [UR6+0x32450], R2 ;  /* 0x03245002ff0075a7 */ /* 0x000e240008020146 */
[----:B0-----:R-:W-:Y:S05]  /*2280*/  @!P1 BRA `(.L_x_10180) ;  /* 0x000000f800e89947 */ /* 0x001fea0003800000 */
.L_x_10179:
[----:B------:R-:W-:Y:S01]  /*2290*/  R2UR UR5, R3 ;  /* 0x00000000030572ca */ /* 0x000fe200000e0000 */
[----:B------:R-:W-:Y:S01]  /*22a0*/  WARPGROUP.ARRIVE ;  /* 0x00000000000079c5 */ /* 0x000fe20000000000 */
[----:B------:R-:W-:Y:S01]  /*22b0*/  UMOV UR11, 0x40000040 ;  /* 0x40000040000b7882 */ /* 0x000fe20000000000 */
[----:B------:R-:W-:Y:S01]  /*22c0*/  UMOV UR9, 0x40000040 ;  /* 0x4000004000097882 */ /* 0x000fe20000000000 */
[----:B------:R-:W-:Y:S01]  /*22d0*/  UMOV UR13, 0x40000040 ;  /* 0x40000040000d7882 */ /* 0x000fe20000000000 */
[----:B------:R-:W-:Y:S01]  /*22e0*/  IMAD.U32 R11, RZ, RZ, UR9 ;  /* 0x00000009ff0b7e24 */ /* 0x000fe2000f8e00ff */
[----:B------:R-:W-:Y:S01]  /*22f0*/  UMOV UR15, 0x40000040 ;  /* 0x40000040000f7882 */ /* 0x000fe20000000000 */
[----:B------:R-:W-:Y:S01]  /*2300*/  IMAD.U32 R9, RZ, RZ, UR13 ;  /* 0x0000000dff097e24 */ /* 0x000fe2000f8e00ff */
[----:B------:R-:W-:Y:S01]  /*2310*/  UMOV UR57, 0x40000040 ;  /* 0x4000004000397882 */ /* 0x000fe20000000000 */
[----:B------:R-:W-:Y:S01]  /*2320*/  UMOV UR59, 0x40000040 ;  /* 0x40000040003b7882 */ /* 0x000fe20000000000 */
[----:B------:R-:W-:Y:S01]  /*2330*/  UMOV UR17, 0x40000040 ;  /* 0x4000004000117882 */ /* 0x000fe20000000000 */
[----:B------:R-:W-:Y:S01]  /*2340*/  UMOV UR19, 0x40000040 ;  /* 0x4000004000137882 */ /* 0x000fe20000000000 */
[----:B------:R-:W-:Y:S01]  /*2350*/  UMOV UR21, 0x40000040 ;  /* 0x4000004000157882 */ /* 0x000fe20000000000 */
[----:B------:R-:W-:Y:S01]  /*2360*/  UIADD3 UR4, UR5, 0x400, URZ ;  /* 0x0000040005047890 */ /* 0x000fe2000fffe03f */
[----:B-1--4-:R-:W1:Y:S01]  /*2370*/  S2R R0, SR_TID.X ;  /* 0x0000000000007919 */ /* 0x012e620000002100 */
[----:B------:R-:W-:-:S02]  /*2380*/  ULEA UR40, UR40, UR5, 0xd ;  /* 0x0000000528287291 */ /* 0x000fc4000f8e683f */
[----:B------:R-:W-:Y:S02]  /*2390*/  USHF.R.U32.HI UR4, URZ, 0x4, UR4 ;  /* 0x000000043f047899 */ /* 0x000fe40008011604 */
[----:B------:R-:W-:Y:S02]  /*23a0*/  UIADD3 UR40, UR40, 0x22400, URZ ;  /* 0x0002240028287890 */ /* 0x000fe4000fffe03f */
[----:B------:R-:W-:Y:S02]  /*23b0*/  ULOP3.LUT UR7, UR4, 0x3fff, URZ, 0xc0, !UPT ;  /* 0x00003fff04077892 */ /* 0x000fe4000f8ec03f */
[----:B------:R-:W-:Y:S02]  /*23c0*/  USHF.R.U32.HI UR40, URZ, 0x4, UR40 ;  /* 0x000000043f287899 */ /* 0x000fe40008011628 */
[----:B------:R-:W-:Y:S02]  /*23d0*/  ULOP3.LUT UR60, UR7, 0x10000, URZ, 0xfc, !UPT ;  /* 0x00010000073c7892 */ /* 0x000fe4000f8efc3f */
[----:B------:R-:W-:-:S02]  /*23e0*/  ULOP3.LUT UR4, UR40, 0x3fff, URZ, 0xc0, !UPT ;  /* 0x00003fff28047892 */ /* 0x000fc4000f8ec03f */
[----:B------:R-:W-:Y:S02]  /*23f0*/  UIMAD UR5, UR38, 0xc00, UR60 ;  /* 0x00000c00260578a4 */ /* 0x000fe4000f8e023c */
[----:B------:R-:W-:Y:S02]  /*2400*/  ULOP3.LUT UR4, UR4, 0x10000, URZ, 0xfc, !UPT ;  /* 0x0001000004047892 */ /* 0x000fe4000f8efc3f */
[----:B------:R-:W-:Y:S02]  /*2410*/  UIADD3 UR58, UR5, 0x302, URZ ;  /* 0x00000302053a7890 */ /* 0x000fe4000fffe03f */
[----:B------:R-:W-:Y:S01]  /*2420*/  UIADD3 UR56, UR4, 0x402, URZ ;  /* 0x0000040204387890 */ /* 0x000fe2000fffe03f */
[----:B------:R-:W-:Y:S02]  /*2430*/  UMOV UR10, UR5 ;  /* 0x00000005000a7c82 */ /* 0x000fe40008000000 */
[----:B------:R-:W-:Y:S01]  /*2440*/  UMOV UR8, UR4 ;  /* 0x0000000400087c82 */ /* 0x000fe20008000000 */
[----:B------:R-:W-:Y:S01]  /*2450*/  UIADD3 UR16, UR4, 0x800, URZ ;  /* 0x0000080004107890 */ /* 0x000fe2000fffe03f */
[----:B------:R-:W-:Y:S01]  /*2460*/  HGMMA.64x96x16.F32.BF16 R24, gdesc[UR8], R24, gsb0 ;  /* 0x01600000081879f0 */ /* 0x000fe20008001818 */
[----:B------:R-:W-:Y:S01]  /*2470*/  IMAD.U32 R10, RZ, RZ, UR8 ;  /* 0x00000008ff0a7e24 */ /* 0x000fe2000f8e00ff */
[----:B------:R-:W-:-:S02]  /*2480*/  UIADD3 UR8, UR4, 0x2, URZ ;  /* 0x0000000204087890 */ /* 0x000fc4000fffe03f */
[----:B------:R-:W-:Y:S02]  /*2490*/  UIADD3 UR9, UR5, 0x2, URZ ;  /* 0x0000000205097890 */ /* 0x000fe4000fffe03f */
[----:B------:R-:W-:Y:S01]  /*24a0*/  UIADD3 UR10, UR5, 0x304, URZ ;  /* 0x00000304050a7890 */ /* 0x000fe2000fffe03f */
[----:B-1----:R-:W-:Y:S01]  /*24b0*/  SHF.R.U32.HI R0, RZ, 0x7, R0 ;  /* 0x00000007ff007819 */ /* 0x002fe20000011600 */
[----:B------:R-:W-:Y:S01]  /*24c0*/  UMOV UR11, 0x40000040 ;  /* 0x40000040000b7882 */ /* 0x000fe20000000000 */
[----:B------:R-:W-:Y:S01]  /*24d0*/  UMOV UR12, UR8 ;  /* 0x00000008000c7c82 */ /* 0x000fe20008000000 */
[----:B------:R-:W-:Y:S01]  /*24e0*/  UIADD3 UR8, UR4, 0x4, URZ ;  /* 0x0000000404087890 */ /* 0x000fe2000fffe03f */
[----:B------:R-:W-:Y:S01]  /*24f0*/  IMAD.U32 R8, RZ, RZ, UR12 ;  /* 0x0000000cff087e24 */ /* 0x000fe2000f8e00ff */
[----:B------:R-:W-:Y:S01]  /*2500*/  UMOV UR14, UR9 ;  /* 0x00000009000e7c82 */ /* 0x000fe20008000000 */
[----:B------:R-:W-:Y:S01]  /*2510*/  UIADD3 UR9, UR5, 0x4, URZ ;  /* 0x0000000405097890 */ /* 0x000fe2000fffe03f */
[----:B------:R-:W-:Y:S01]  /*2520*/  IADD3 R0, -R0, 0xb, RZ ;  /* 0x0000000b00007810 */ /* 0x000fe20007ffe1ff */
[----:B------:R-:W-:-:S02]  /*2530*/  UIADD3 UR18, UR5, 0x600, URZ ;  /* 0x0000060005127890 */ /* 0x000fc4000fffe03f */
[----:B------:R-:W-:Y:S02]  /*2540*/  UIADD3 UR20, UR4, 0x802, URZ ;  /* 0x0000080204147890 */ /* 0x000fe4000fffe03f */
[----:B------:R-:W-:Y:S01]  /*2550*/  UIADD3 UR22, UR5, 0x602, URZ ;  /* 0x0000060205167890 */ /* 0x000fe2000fffe03f */
        /* <DEDUP_REMOVED lines=27> */
[----:B------:R-:W-:Y:S01]  /*2710*/  HGMMA.64x96x16.F32.BF16 R24, gdesc[UR12], R24, gsb0 ;  /* 0x016000000c1879f0 */ /* 0x000fe20008001818 */
        /* <DEDUP_REMOVED lines=18> */
[----:B0--3--:R-:W-:Y:S01]  /*2840*/  IMAD.U32 R5, RZ, RZ, UR13 ;  /* 0x0000000dff057e24 */ /* 0x009fe2000f8e00ff */
        /* <DEDUP_REMOVED lines=8> */
[----:B--2---:R-:W-:Y:S01]  /*28d0*/  IMAD.U32 R2, RZ, RZ, UR12 ;  /* 0x0000000cff027e24 */ /* 0x004fe2000f8e00ff */
[----:B------:R-:W-:Y:S01]  /*28e0*/  UMOV UR9, 0x40000040 ;  /* 0x4000004000097882 */ /* 0x000fe20000000000 */
[----:B------:R-:W-:Y:S01]  /*28f0*/  IMAD.U32 R3, RZ, RZ, UR13 ;  /* 0x0000000dff037e24 */ /* 0x000fe2000f8e00ff */
        /* <DEDUP_REMOVED lines=44> */
.L_x_10181:
[----:B------:R-:W-:Y:S01]  /*2bc0*/  IMAD R152, R160, -0x60, R152 ;  /* 0xffffffa0a0987824 */ /* 0x000fe200078e0298 */
[----:B------:R-:W-:Y:S01]  /*2bd0*/  ULDC UR10, c[0x0][0xa80] ;  /* 0x0002a000000a7ab9 */ /* 0x000fe20000000800 */
[----:B------:R-:W1:Y:S01]  /*2be0*/  S2UR UR5, SR_CgaCtaId ;  /* 0x00000000000579c3 */ /* 0x000e620000008800 */
[----:B------:R-:W-:Y:S02]  /*2bf0*/  UIADD3 UR4, UR6, 0x32440, URZ ;  /* 0x0003244006047890 */ /* 0x000fe4000fffe03f */
[----:B------:R-:W-:Y:S01]  /*2c00*/  IADD3 R152, -R23, 0x60, R152 ;  /* 0x0000006017987810 */ /* 0x000fe20007ffe198 */
[----:B------:R-:W-:Y:S01]  /*2c10*/  ULOP3.LUT UR7, UR7, 0x3000000, URZ, 0xfc, !UPT ;  /* 0x0300000007077892 */ /* 0x000fe2000f8efc3f */
[----:B------:R-:W-:Y:S02]  /*2c20*/  UMOV UR15, 0x40000040 ;  /* 0x40000040000f7882 */ /* 0x000fe40000000000 */
[C---:B------:R-:W-:Y:S01]  /*2c30*/  ISETP.GT.AND P4, PT, R152.reuse, RZ, PT ;  /* 0x000000ff9800720c */ /* 0x040fe20003f84270 */
[----:B------:R-:W-:Y:S01]  /*2c40*/  UIMAD UR14, UR38, 0xc00, UR7 ;  /* 0x00000c00260e78a4 */ /* 0x000fe2000f8e0207 */
[----:B------:R-:W-:Y:S01]  /*2c50*/  ISETP.GT.AND P6, PT, R152, 0x1, PT ;  /* 0x000000019800780c */ /* 0x000fe20003fc4270 */
[----:B------:R-:W-:Y:S01]  /*2c60*/  UMOV UR19, 0x40000040 ;  /* 0x4000004000137882 */ /* 0x000fe20000000000 */
[----:B------:R-:W-:Y:S01]  /*2c70*/  FSEL R73, R26, -INF , P4 ;  /* 0xff8000001a497808 */ /* 0x000fe20002000000 */
[----:B------:R-:W-:Y:S01]  /*2c80*/  UIADD3 UR18, UR14, 0x80, URZ ;  /* 0x000000800e127890 */ /* 0x000fe2000fffe03f */
[----:B------:R-:W-:-:S02]  /*2c90*/  ISETP.GT.AND P3, PT, R152, 0x8, PT ;  /* 0x000000089800780c */ /* 0x000fc40003f64270 */
[----:B------:R-:W-:Y:S02]  /*2ca0*/  FSEL R24, R24, -INF , P4 ;  /* 0xff80000018187808 */ /* 0x000fe40002000000 */
[----:B------:R-:W-:Y:S02]  /*2cb0*/  FSEL R26, R25, -INF , P6 ;  /* 0xff800000191a7808 */ /* 0x000fe40003000000 */
[----:B------:R-:W-:Y:S02]  /*2cc0*/  ISETP.GT.AND P2, PT, R152, 0x9, PT ;  /* 0x000000099800780c */ /* 0x000fe40003f44270 */
[----:B------:R-:W-:Y:S02]  /*2cd0*/  FSEL R28, R28, -INF , P3 ;  /* 0xff8000001c1c7808 */ /* 0x000fe40001800000 */
[----:B------:R-:W-:Y:S01]  /*2ce0*/  FMNMX.FTZ R21, R24, R26, !PT ;  /* 0x0000001a18157209 */ /* 0x000fe20007810000 */
[----:B-1----:R-:W-:Y:S01]  /*2cf0*/  UPRMT UR4, UR5, 0x654, UR4 ;  /* 0x0000065405047896 */ /* 0x002fe20008000004 */
[----:B------:R-:W-:-:S02]  /*2d00*/  FSEL R25, R30, -INF , P3 ;  /* 0xff8000001e197808 */ /* 0x000fc40001800000 */
[----:B------:R-:W-:Y:S02]  /*2d10*/  ISETP.GT.AND P1, PT, R152, 0x10, PT ;  /* 0x000000109800780c */ /* 0x000fe40003f24270 */
[----:B------:R-:W-:Y:S02]  /*2d20*/  FSEL R30, R29, -INF , P2 ;  /* 0xff8000001d1e7808 */ /* 0x000fe40001000000 */
[----:B------:R-:W-:Y:S02]  /*2d30*/  FMNMX.FTZ R21, R28, R21, !PT ;  /* 0x000000151c157209 */ /* 0x000fe40007810000 */
[----:B------:R-:W-:Y:S01]  /*2d40*/  ISETP.GT.AND P5, PT, R152, 0x11, PT ;  /* 0x000000119800780c */ /* 0x000fe20003fa4270 */
[----:B------:R-:W-:Y:S01]  /*2d50*/  SYNCS.ARRIVE.TRANS64.RED.A1T0 RZ, [UR4], RZ ;  /* 0x000000ffffff79a7 */ /* 0x000fe20008100404 */
[----:B------:R-:W-:Y:S01]  /*2d60*/  FSEL R32, R32, -INF , P1 ;  /* 0xff80000020207808 */ /* 0x000fe20000800000 */
[----:B------:R-:W-:Y:S01]  /*2d70*/  UIADD3 UR4, UR14, 0x100, URZ ;  /* 0x000001000e047890 */ /* 0x000fe2000fffe03f */
[----:B------:R-:W-:-:S02]  /*2d80*/  FMNMX.FTZ R21, R30, R21, !PT ;  /* 0x000000151e157209 */ /* 0x000fc40007810000 */
[----:B------:R-:W-:Y:S02]  /*2d90*/  FSEL R29, R34, -INF , P1 ;  /* 0xff800000221d7808 */ /* 0x000fe40000800000 */
[----:B------:R-:W-:Y:S02]  /*2da0*/  ISETP.GT.AND P4, PT, R152, 0x18, PT ;  /* 0x000000189800780c */ /* 0x000fe40003f84270 */
[----:B------:R-:W-:Y:S02]  /*2db0*/  FSEL R34, R33, -INF , P5 ;  /* 0xff80000021227808 */ /* 0x000fe40002800000 */
[----:B------:R-:W-:Y:S02]  /*2dc0*/  FMNMX.FTZ R21, R32, R21, !PT ;  /* 0x0000001520157209 */ /* 0x000fe40007810000 */
[----:B------:R-:W-:Y:S02]  /*2dd0*/  ISETP.GT.AND P3, PT, R152, 0x19, PT ;  /* 0x000000199800780c */ /* 0x000fe40003f64270 */
[----:B------:R-:W-:-:S02]  /*2de0*/  FSEL R36, R36, -INF , P4 ;  /* 0xff80000024247808 */ /* 0x000fc40002000000 */
[----:B------:R-:W-:Y:S02]  /*2df0*/  FMNMX.FTZ R21, R34, R21, !PT ;  /* 0x0000001522157209 */ /* 0x000fe40007810000 */
[----:B------:R-:W-:Y:S02]  /*2e00*/  FSEL R31, R31, -INF , P2 ;  /* 0xff8000001f1f7808 */ /* 0x000fe40001000000 */
[----:B------:R-:W-:Y:S02]  /*2e10*/  FSEL R33, R38, -INF , P4 ;  /* 0xff80000026217808 */ /* 0x000fe40002000000 */
[----:B------:R-:W-:Y:S02]  /*2e20*/  ISETP.GT.AND P2, PT, R152, 0x20, PT ;  /* 0x000000209800780c */ /* 0x000fe40003f44270 */
[----:B------:R-:W-:Y:S02]  /*2e30*/  FSEL R38, R37, -INF , P3 ;  /* 0xff80000025267808 */ /* 0x000fe40001800000 */
[----:B------:R-:W-:-:S02]  /*2e40*/  FMNMX.FTZ R21, R36, R21, !PT ;  /* 0x0000001524157209 */ /* 0x000fc40007810000 */
[----:B------:R-:W-:Y:S02]  /*2e50*/  ISETP.GT.AND P1, PT, R152, 0x21, PT ;  /* 0x000000219800780c */ /* 0x000fe40003f24270 */
[----:B------:R-:W-:Y:S02]  /*2e60*/  FSEL R40, R40, -INF , P2 ;  /* 0xff80000028287808 */ /* 0x000fe40001000000 */
[----:B------:R-:W-:Y:S02]  /*2e70*/  FMNMX.FTZ R21, R38, R21, !PT ;  /* 0x0000001526157209 */ /* 0x000fe40007810000 */
[----:B------:R-:W-:Y:S02]  /*2e80*/  FSEL R35, R35, -INF , P5 ;  /* 0xff80000023237808 */ /* 0x000fe40002800000 */
[----:B------:R-:W-:Y:S02]  /*2e90*/  FSEL R37, R42, -INF , P2 ;  /* 0xff8000002a257808 */ /* 0x000fe40001000000 */
[----:B------:R-:W-:-:S02]  /*2ea0*/  ISETP.GT.AND P5, PT, R152, 0x28, PT ;  /* 0x000000289800780c */ /* 0x000fc40003fa4270 */
[----:B------:R-:W-:Y:S02]  /*2eb0*/  FSEL R42, R41, -INF , P1 ;  /* 0xff800000292a7808 */ /* 0x000fe40000800000 */
[----:B------:R-:W-:Y:S01]  /*2ec0*/  FMNMX.FTZ R21, R40, R21, !PT ;  /* 0x0000001528157209 */ /* 0x000fe20007810000 */
[----:B------:R1:W-:Y:S01]  /*2ed0*/  BAR.SYNC.DEFER_BLOCKING R72, 0x100 ;  /* 0x000400480000751d */ /* 0x0003e20000010000 */
[----:B------:R-:W-:Y:S02]  /*2ee0*/  ISETP.GT.AND P4, PT, R152, 0x29, PT ;  /* 0x000000299800780c */ /* 0x000fe40003f84270 */
[----:B------:R-:W-:Y:S02]  /*2ef0*/  FSEL R74, R44, -INF , P5 ;  /* 0xff8000002c4a7808 */ /* 0x000fe40002800000 */
[----:B------:R-:W-:Y:S02]  /*2f00*/  FMNMX.FTZ R41, R42, R21, !PT ;  /* 0x000000152a297209 */ /* 0x000fe40007810000 */
[----:B------:R-:W-:-:S02]  /*2f10*/  FSEL R39, R39, -INF , P3 ;  /* 0xff80000027277808 */ /* 0x000fc40001800000 */
[----:B------:R-:W-:Y:S02]  /*2f20*/  ISETP.GT.AND P3, PT, R152, 0x30, PT ;  /* 0x000000309800780c */ /* 0x000fe40003f64270 */
[----:B------:R-:W-:Y:S02]  /*2f30*/  FSEL R44, R45, -INF , P4 ;  /* 0xff8000002d2c7808 */ /* 0x000fe40002000000 */
[----:B------:R-:W-:Y:S02]  /*2f40*/  FMNMX.FTZ R41, R74, R41, !PT ;  /* 0x000000294a297209 */ /* 0x000fe40007810000 */
        /* <DEDUP_REMOVED lines=12> */
[----:B------:R-:W-:Y:S02]  /*3010*/  FSEL R159, R47, -INF , P4 ;  /* 0xff8000002f9f7808 */ /* 0x000fe40002000000 */
[----:B------:R-:W-:Y:S02]  /*3020*/  ISETP.GT.AND P4, PT, R152, 0x40, PT ;  /* 0x000000409800780c */ /* 0x000fe40003f84270 */
[----:B------:R-:W-:-:S02]  /*3030*/  FSEL R170, R53, -INF , P5 ;  /* 0xff80000035aa7808 */ /* 0x000fc40002800000 */
[----:B------:R-:W-:Y:S02]  /*3040*/  FMNMX.FTZ R41, R166, R41, !PT ;  /* 0x00000029a6297209 */ /* 0x000fe40007810000 */
[----:B------:R-:W-:Y:S02]  /*3050*/  FMNMX.FTZ R20, R73, R27, !PT ;  /* 0x0000001b49147209 */ /* 0x000fe40007810000 */
[----:B------:R-:W-:Y:S02]  /*3060*/  FSEL R162, R50, -INF , P3 ;  /* 0xff80000032a27808 */ /* 0x000fe40001800000 */
[----:B------:R-:W-:Y:S02]  /*3070*/  ISETP.GT.AND P3, PT, R152, 0x41, PT ;  /* 0x000000419800780c */ /* 0x000fe40003f64270 */
[----:B------:R-:W-:Y:S02]  /*3080*/  FSEL R165, R56, -INF , P4 ;  /* 0xff80000038a57808 */ /* 0x000fe40002000000 */
[----:B------:R-:W-:-:S02]  /*3090*/  FMNMX.FTZ R46, R170, R41, !PT ;  /* 0x00000029aa2e7209 */ /* 0x000fc40007810000 */
[----:B------:R-:W-:Y:S02]  /*30a0*/  FMNMX.FTZ R20, R25, R20, !PT ;  /* 0x0000001419147209 */ /* 0x000fe40007810000 */
[----:B------:R-:W-:Y:S02]  /*30b0*/  FSEL R164, R51, -INF , P2 ;  /* 0xff80000033a47808 */ /* 0x000fe40001000000 */
[----:B------:R-:W-:Y:S02]  /*30c0*/  ISETP.GT.AND P2, PT, R152, 0x48, PT ;  /* 0x000000489800780c */ /* 0x000fe40003f44270 */
[----:B------:R-:W-:Y:S02]  /*30d0*/  FSEL R168, R57, -INF , P3 ;  /* 0xff80000039a87808 */ /* 0x000fe40001800000 */
[----:B------:R-:W-:Y:S02]  /*30e0*/  FMNMX.FTZ R41, R165, R46, !PT ;  /* 0x0000002ea5297209 */ /* 0x000fe40007810000 */
[----:B------:R-:W-:-:S02]  /*30f0*/  FMNMX.FTZ R20, R31, R20, !PT ;  /* 0x000000141f147209 */ /* 0x000fc40007810000 */
[----:B------:R-:W-:Y:S02]  /*3100*/  ISETP.GT.AND P6, PT, R152, 0x49, PT ;  /* 0x000000499800780c */ /* 0x000fe40003fc4270 */
[----:B------:R-:W-:Y:S02]  /*3110*/  FSEL R169, R60, -INF , P2 ;  /* 0xff8000003ca97808 */ /* 0x000fe40001000000 */
[----:B------:R-:W-:Y:S02]  /*3120*/  FMNMX.FTZ R46, R168, R41, !PT ;  /* 0x00000029a82e7209 */ /* 0x000fe40007810000 */
[----:B------:R-:W-:Y:S02]  /*3130*/  FMNMX.FTZ R20, R29, R20, !PT ;  /* 0x000000141d147209 */ /* 0x000fe40007810000 */
[----:B------:R-:W-:Y:S02]  /*3140*/  FSEL R167, R54, -INF , P1 ;  /* 0xff80000036a77808 */ /* 0x000fe40000800000 */
[----:B------:R-:W-:-:S02]  /*3150*/  ISETP.GT.AND P1, PT, R152, 0x50, PT ;  /* 0x000000509800780c */ /* 0x000fc40003f24270 */
[----:B------:R-:W-:Y:S02]  /*3160*/  FSEL R172, R61, -INF , P6 ;  /* 0xff8000003dac7808 */ /* 0x000fe40003000000 */
[----:B------:R-:W-:Y:S02]  /*3170*/  FMNMX.FTZ R41, R169, R46, !PT ;  /* 0x0000002ea9297209 */ /* 0x000fe40007810000 */
[----:B------:R-:W-:Y:S02]  /*3180*/  FMNMX.FTZ R20, R35, R20, !PT ;  /* 0x0000001423147209 */ /* 0x000fe40007810000 */
        /* <DEDUP_REMOVED lines=15> */
[----:B------:R-:W-:Y:S02]  /*3280*/  FSEL R178, R69, -INF , P3 ;  /* 0xff80000045b27808 */ /* 0x000fe40001800000 */
[----:B------:R-:W-:Y:S02]  /*3290*/  FMNMX.FTZ R41, R177, R46, !PT ;  /* 0x0000002eb1297209 */ /* 0x000fe40007810000 */
[----:B------:R-:W-:Y:S02]  /*32a0*/  FMNMX.FTZ R20, R43, R20, !PT ;  /* 0x000000142b147209 */ /* 0x000fe40007810000 */
[----:B------:R-:W-:Y:S02]  /*32b0*/  FMNMX.FTZ R45, R178, R41, !PT ;  /* 0x00000029b22d7209 */ /* 0x000fe40007810000 */
[----:B------:R-:W-:Y:S02]  /*32c0*/  FMNMX.FTZ R20, R21, R20, !PT ;  /* 0x0000001415147209 */ /* 0x000fe40007810000 */
[----:B------:R-:W-:Y:S01]  /*32d0*/  FSEL R179, R62, -INF , P2 ;  /* 0xff8000003eb37808 */ /* 0x000fe20001000000 */
[----:B------:R-:W2:Y:S01]  /*32e0*/  SHFL.BFLY PT, R46, R45, 0x2, 0x1f ;  /* 0x0c401f002d2e7f89 */ /* 0x000ea200000e0000 */
        /* <DEDUP_REMOVED lines=11> */
[----:B--2---:R-:W-:Y:S02]  /*33a0*/  FMNMX.FTZ R46, R45, R46, !PT ;  /* 0x0000002e2d2e7209 */ /* 0x004fe40007810000 */
[----:B------:R-:W-:-:S03]  /*33b0*/  FMNMX.FTZ R20, R175, R20, !PT ;  /* 0x00000014af147209 */ /* 0x000fc60007810000 */
[----:B------:R-:W2:Y:S01]  /*33c0*/  SHFL.BFLY PT, R45, R46, 0x1, 0x1f ;  /* 0x0c201f002e2d7f89 */ /* 0x000ea200000e0000 */
[----:B------:R-:W-:-:S04]  /*33d0*/  FMNMX.FTZ R41, R179, R20, !PT ;  /* 0x00000014b3297209 */ /* 0x000fc80007810000 */
[----:B------:R-:W-:-:S04]  /*33e0*/  FMNMX.FTZ R20, R180, R41, !PT ;  /* 0x00000029b4147209 */ /* 0x000fc80007810000 */
[----:B------:R-:W-:-:S04]  /*33f0*/  FMNMX.FTZ R41, R181, R20, !PT ;  /* 0x00000014b5297209 */ /* 0x000fc80007810000 */
[----:B------:R-:W-:-:S04]  /*3400*/  FMNMX.FTZ R20, R182, R41, !PT ;  /* 0x00000029b6147209 */ /* 0x000fc80007810000 */
[----:B------:R-:W-:-:S04]  /*3410*/  FMNMX.FTZ R41, R183, R20, !PT ;  /* 0x00000014b7297209 */ /* 0x000fc80007810000 */
[----:B------:R-:W-:Y:S02]  /*3420*/  FMNMX.FTZ R41, R184, R41, !PT ;  /* 0x00000029b8297209 */ /* 0x000fe40007810000 */
[----:B--2---:R-:W-:-:S03]  /*3430*/  FMNMX.FTZ R20, R46, R45, !PT ;  /* 0x0000002d2e147209 */ /* 0x004fc60007810000 */
[----:B------:R-:W2:Y:S01]  /*3440*/  SHFL.BFLY PT, R46, R41, 0x2, 0x1f ;  /* 0x0c401f00292e7f89 */ /* 0x000ea200000e0000 */
[C---:B------:R-:W-:Y:S01]  /*3450*/  FSETP.NEU.FTZ.AND P1, PT, R20.reuse, -INF , PT ;  /* 0xff8000001400780b */ /* 0x040fe20003f3d000 */
[----:B------:R-:W-:-:S05]  /*3460*/  FMUL.FTZ R185, R20, UR10 ;  /* 0x0000000a14b97c20 */ /* 0x000fca0008410000 */
[----:B------:R-:W-:-:S05]  /*3470*/  FSEL R185, R185, RZ, P1 ;  /* 0x000000ffb9b97208 */ /* 0x000fca0000800000 */
        /* <DEDUP_REMOVED lines=11> */
[----:B--2---:R-:W-:Y:S01]  /*3530*/  FMNMX.FTZ R46, R41, R46, !PT ;  /* 0x0000002e292e7209 */ /* 0x004fe20007810000 */
[--C-:B------:R-:W-:Y:S01]  /*3540*/  FFMA.FTZ R74, R74, UR10, -R185.reuse ;  /* 0x0000000a4a4a7c23 */ /* 0x100fe200080108b9 */
[----:B------:R-:W2:Y:S01]  /*3550*/  MUFU.EX2 R24, R24 ;  /* 0x0000001800187308 */ /* 0x000ea20000000800 */
[--C-:B------:R-:W-:Y:S01]  /*3560*/  FFMA.FTZ R44, R44, UR10, -R185.reuse ;  /* 0x0000000a2c2c7c23 */ /* 0x100fe200080108b9 */
[--C-:B------:R-:W-:Y:S01]  /*3570*/  FFMA.FTZ R176, R176, UR10, -R185.reuse ;  /* 0x0000000ab0b07c23 */ /* 0x100fe200080108b9 */
[----:B------:R-:W3:Y:S01]  /*3580*/  SHFL.BFLY PT, R197, R46, 0x1, 0x1f ;  /* 0x0c201f002ec57f89 */ /* 0x000ee200000e0000 */
[--C-:B------:R-:W-:Y:S01]  /*3590*/  FFMA.FTZ R177, R177, UR10, -R185.reuse ;  /* 0x0000000ab1b17c23 */ /* 0x100fe200080108b9 */
[--C-:B------:R-:W-:Y:S01]  /*35a0*/  FFMA.FTZ R178, R178, UR10, -R185.reuse ;  /* 0x0000000ab2b27c23 */ /* 0x100fe200080108b9 */
[----:B------:R-:W-:-:S02]  /*35b0*/  FFMA.FTZ R174, R174, UR10, -R185 ;  /* 0x0000000aaeae7c23 */ /* 0x000fc400080108b9 */
[----:B------:R-:W-:Y:S08]  /*35c0*/  MUFU.EX2 R28, R28 ;  /* 0x0000001c001c7308 */ /* 0x000ff00000000800 */
[----:B------:R-:W4:Y:S01]  /*35d0*/  MUFU.EX2 R41, R30 ;  /* 0x0000001e00297308 */ /* 0x000f220000000800 */
[----:B--2---:R-:W-:-:S07]  /*35e0*/  F2FP.BF16.F32.PACK_AB R200, R45, R24 ;  /* 0x000000182dc8723e */ /* 0x004fce00000010ff */
[----:B------:R-:W-:Y:S01]  /*35f0*/  MUFU.EX2 R32, R32 ;  /* 0x0000002000207308 */ /* 0x000fe20000000800 */
[----:B---3--:R-:W-:-:S04]  /*3600*/  FMNMX.FTZ R197, R46, R197, !PT ;  /* 0x000000c52ec57209 */ /* 0x008fc80007810000 */
[C---:B------:R-:W-:Y:S01]  /*3610*/  FSETP.NEU.FTZ.AND P1, PT, R197.reuse, -INF , PT ;  /* 0xff800000c500780b */ /* 0x040fe20003f3d000 */
[----:B------:R-:W-:Y:S02]  /*3620*/  FMUL.FTZ R186, R197, UR10 ;  /* 0x0000000ac5ba7c20 */ /* 0x000fe40008410000 */
[----:B------:R-:W2:Y:S01]  /*3630*/  MUFU.EX2 R47, R34 ;  /* 0x00000022002f7308 */ /* 0x000ea20000000800 */
        /* <DEDUP_REMOVED lines=14> */
[----:B--2---:R-:W-:Y:S01]  /*3720*/  F2FP.BF16.F32.PACK_AB R152, R47, R32 ;  /* 0x000000202f98723e */ /* 0x004fe200000010ff */
[--C-:B------:R-:W-:Y:S01]  /*3730*/  FFMA.FTZ R21, R21, UR10, -R186.reuse ;  /* 0x0000000a15157c23 */ /* 0x100fe200080108ba */
[--C-:B------:R-:W-:Y:S01]  /*3740*/  FFMA.FTZ R179, R179, UR10, -R186.reuse ;  /* 0x0000000ab3b37c23 */ /* 0x100fe200080108ba */
[--C-:B------:R-:W-:Y:S01]  /*3750*/  FFMA.FTZ R181, R181, UR10, -R186.reuse ;  /* 0x0000000ab5b57c23 */ /* 0x100fe200080108ba */
[----:B------:R2:W3:Y:S01]  /*3760*/  MUFU.EX2 R26, R27 ;  /* 0x0000001b001a7308 */ /* 0x0004e20000000800 */
[--C-:B------:R-:W-:Y:S01]  /*3770*/  FFMA.FTZ R182, R182, UR10, -R186.reuse ;  /* 0x0000000ab6b67c23 */ /* 0x100fe200080108ba */
[--C-:B------:R-:W-:Y:S01]  /*3780*/  FFMA.FTZ R183, R183, UR10, -R186.reuse ;  /* 0x0000000ab7b77c23 */ /* 0x100fe200080108ba */
[----:B------:R-:W-:-:S05]  /*3790*/  FFMA.FTZ R184, R184, UR10, -R186 ;  /* 0x0000000ab8b87c23 */ /* 0x000fca00080108ba */
[----:B------:R-:W-:Y:S01]  /*37a0*/  MUFU.EX2 R25, R25 ;  /* 0x0000001900197308 */ /* 0x000fe20000000800 */
[----:B--2---:R-:W-:-:S04]  /*37b0*/  FADD.FTZ R27, R24, R45 ;  /* 0x0000002d181b7221 */ /* 0x004fc80000010000 */
[----:B------:R-:W-:-:S03]  /*37c0*/  FADD.FTZ R46, R28, R27 ;  /* 0x0000001b1c2e7221 */ /* 0x000fc60000010000 */
[----:B------:R2:W4:Y:S01]  /*37d0*/  MUFU.EX2 R30, R31 ;  /* 0x0000001f001e7308 */ /* 0x0005220000000800 */
[----:B---3--:R-:W-:-:S07]  /*37e0*/  F2FP.BF16.F32.PACK_AB R201, R26, R73 ;  /* 0x000000491ac9723e */ /* 0x008fce00000010ff */
[----:B------:R-:W3:Y:S01]  /*37f0*/  MUFU.EX2 R29, R29 ;  /* 0x0000001d001d7308 */ /* 0x000ee20000000800 */
[----:B--2---:R-:W-:-:S07]  /*3800*/  FADD.FTZ R31, R41, R46 ;  /* 0x0000002e291f7221 */ /* 0x004fce0000010000 */
[----:B------:R2:W-:Y:S01]  /*3810*/  MUFU.EX2 R51, R42 ;  /* 0x0000002a00337308 */ /* 0x0005e20000000800 */
[----:B----4-:R-:W-:-:S07]  /*3820*/  F2FP.BF16.F32.PACK_AB R203, R30, R25 ;  /* 0x000000191ecb723e */ /* 0x010fce00000010ff */
[----:B------:R-:W4:Y:S01]  /*3830*/  MUFU.EX2 R34, R35 ;  /* 0x0000002300227308 */ /* 0x000f220000000800 */
[----:B--2---:R-:W-:-:S04]  /*3840*/  FADD.FTZ R42, R73, R26 ;  /* 0x0000001a492a7221 */ /* 0x004fc80000010000 */
[----:B------:R-:W-:Y:S01]  /*3850*/  FADD.FTZ R27, R25, R42 ;  /* 0x0000002a191b7221 */ /* 0x000fe20000010000 */
[----:B------:R-:W-:Y:S02]  /*3860*/  FADD.FTZ R42, R32, R31 ;  /* 0x0000001f202a7221 */ /* 0x000fe40000010000 */
[----:B------:R-:W2:Y:S01]  /*3870*/  MUFU.EX2 R49, R38 ;  /* 0x0000002600317308 */ /* 0x000ea20000000800 */
[----:B------:R-:W-:Y:S01]  /*3880*/  FADD.FTZ R28, R30, R27 ;  /* 0x0000001b1e1c7221 */ /* 0x000fe20000010000 */
[----:B------:R-:W-:-:S03]  /*3890*/  FADD.FTZ R31, R47, R42 ;  /* 0x0000002a2f1f7221 */ /* 0x000fc60000010000 */
[----:B---3--:R-:W-:Y:S01]  /*38a0*/  FADD.FTZ R27, R29, R28 ;  /* 0x0000001c1d1b7221 */ /* 0x008fe20000010000 */
[----:B------:R-:W-:Y:S02]  /*38b0*/  FADD.FTZ R28, R36, R31 ;  /* 0x0000001f241c7221 */ /* 0x000fe40000010000 */
[----:B------:R-:W3:Y:S01]  /*38c0*/  MUFU.EX2 R33, R33 ;  /* 0x0000002100217308 */ /* 0x000ee20000000800 */
[C---:B----4-:R-:W-:Y:S01]  /*38d0*/  FADD.FTZ R26, R34.reuse, R27 ;  /* 0x0000001b221a7221 */ /* 0x050fe20000010000 */
[----:B------:R-:W-:-:S06]  /*38e0*/  F2FP.BF16.F32.PACK_AB R153, R34, R29 ;  /* 0x0000001d2299723e */ /* 0x000fcc00000010ff */
[----:B------:R-:W4:Y:S01]  /*38f0*/  MUFU.EX2 R40, R40 ;  /* 0x0000002800287308 */ /* 0x000f220000000800 */
[C---:B--2---:R-:W-:Y:S01]  /*3900*/  FADD.FTZ R31, R49.reuse, R28 ;  /* 0x0000001c311f7221 */ /* 0x044fe20000010000 */
[----:B------:R-:W-:-:S06]  /*3910*/  F2FP.BF16.F32.PACK_AB R154, R49, R36 ;  /* 0x00000024319a723e */ /* 0x000fcc00000010ff */
[----:B------:R-:W2:Y:S01]  /*3920*/  MUFU.EX2 R38, R39 ;  /* 0x0000002700267308 */ /* 0x000ea20000000800 */
[----:B---3--:R-:W-:-:S07]  /*3930*/  FADD.FTZ R27, R33, R26 ;  /* 0x0000001a211b7221 */ /* 0x008fce0000010000 */
[----:B------:R-:W3:Y:S01]  /*3940*/  MUFU.EX2 R37, R37 ;  /* 0x0000002500257308 */ /* 0x000ee20000000800 */
[----:B----4-:R-:W-:Y:S01]  /*3950*/  FADD.FTZ R28, R40, R31 ;  /* 0x0000001f281c7221 */ /* 0x010fe20000010000 */
[----:B------:R-:W-:-:S03]  /*3960*/  F2FP.BF16.F32.PACK_AB R156, R51, R40 ;  /* 0x00000028339c723e */ /* 0x000fc600000010ff */
[----:B------:R-:W-:-:S03]  /*3970*/  FADD.FTZ R29, R51, R28 ;  /* 0x0000001c331d7221 */ /* 0x000fc60000010000 */
[----:B------:R-:W4:Y:S01]  /*3980*/  MUFU.EX2 R74, R74 ;  /* 0x0000004a004a7308 */ /* 0x000f220000000800 */
[C---:B--2---:R-:W-:Y:S01]  /*3990*/  FADD.FTZ R26, R38.reuse, R27 ;  /* 0x0000001b261a7221 */ /* 0x044fe20000010000 */
[----:B------:R-:W-:-:S06]  /*39a0*/  F2FP.BF16.F32.PACK_AB R155, R38, R33 ;  /* 0x00000021269b723e */ /* 0x000fcc00000010ff */
[----:B------:R-:W2:Y:S01]  /*39b0*/  MUFU.EX2 R24, R43 ;  /* 0x0000002b00187308 */ /* 0x000ea20000000800 */
[----:B---3--:R-:W-:-:S07]  /*39c0*/  FADD.FTZ R27, R37, R26 ;  /* 0x0000001a251b7221 */ /* 0x008fce0000010000 */
[----:B------:R-:W3:Y:S01]  /*39d0*/  MUFU.EX2 R25, R44 ;  /* 0x0000002c00197308 */ /* 0x000ee20000000800 */
[----:B----4-:R-:W-:-:S07]  /*39e0*/  FADD.FTZ R26, R74, R29 ;  /* 0x0000001d4a1a7221 */ /* 0x010fce0000010000 */
[----:B------:R-:W-:Y:S01]  /*39f0*/  MUFU.EX2 R176, R176 ;  /* 0x000000b000b07308 */ /* 0x000fe20000000800 */
[C---:B--2---:R-:W-:Y:S01]  /*3a00*/  FADD.FTZ R188, R24.reuse, R27 ;  /* 0x0000001b18bc7221 */ /* 0x044fe20000010000 */
[----:B------:R-:W-:-:S06]  /*3a10*/  F2FP.BF16.F32.PACK_AB R157, R24, R37 ;  /* 0x00000025189d723e */ /* 0x000fcc00000010ff */
[----:B------:R-:W-:Y:S01]  /*3a20*/  MUFU.EX2 R177, R177 ;  /* 0x000000b100b17308 */ /* 0x000fe20000000800 */
[C---:B---3--:R-:W-:Y:S01]  /*3a30*/  FADD.FTZ R187, R25.reuse, R26 ;  /* 0x0000001a19bb7221 */ /* 0x048fe20000010000 */
[----:B------:R-:W-:Y:S02]  /*3a40*/  F2FP.BF16.F32.PACK_AB R158, R25, R74 ;  /* 0x0000004a199e723e */ /* 0x000fe400000010ff */
[----:B-1----:R-:W-:-:S04]  /*3a50*/  WARPGROUP.ARRIVE ;  /* 0x00000000000079c5 */ /* 0x002fc80000000000 */
[----:B------:R-:W-:Y:S02]  /*3a60*/  MUFU.EX2 R178, R178 ;  /* 0x000000b200b27308 */ /* 0x000fe40000000800 */
[----:B------:R-:W-:Y:S01]  /*3a70*/  HGMMA.64x256x16.F32.BF16 R24, R200, gdesc[UR12].tnspB, RZ, !UPT, gsb0 ;  /* 0x43e0000cc8187df0 */ /* 0x000fe2000c0018ff */
[----:B------:R-:W-:-:S05]  /*3a80*/  UMOV UR15, 0x40000040 ;  /* 0x40000040000f7882 */ /* 0x000fca0000000000 */
[----:B------:R-:W-:Y:S08]  /*3a90*/  MUFU.EX2 R181, R181 ;  /* 0x000000b500b57308 */ /* 0x000ff00000000800 */
[----:B------:R-:W-:Y:S08]  /*3aa0*/  MUFU.EX2 R182, R182 ;  /* 0x000000b600b67308 */ /* 0x000ff00000000800 */
[----:B------:R-:W-:Y:S08]  /*3ab0*/  MUFU.EX2 R183, R183 ;  /* 0x000000b700b77308 */ /* 0x000ff00000000800 */
[----:B------:R-:W-:Y:S01]  /*3ac0*/  MUFU.EX2 R184, R184 ;  /* 0x000000b800b87308 */ /* 0x000fe20000000800 */
[----:B------:R-:W-:-:S02]  /*3ad0*/  WARPGROUP.DEPBAR.LE gsb0, 0x0 ;  /* 0x00008000000079c5 */ /* 0x000fc40000010000 */
[----:B------:R-:W-:-:S06]  /*3ae0*/  WARPGROUP.ARRIVE ;  /* 0x00000000000079c5 */ /* 0x000fcc0000000000 */
[----:B------:R-:W-:Y:S01]  /*3af0*/  HGMMA.64x256x16.F32.BF16 R24, R152, gdesc[UR16].tnspB, R24, gsb0 ;  /* 0x43e0001098187df0 */ /* 0x000fe20008001818 */
[----:B------:R-:W-:Y:S01]  /*3b00*/  UMOV UR18, UR4 ;  /* 0x0000000400127c82 */ /* 0x000fe20008000000 */
[----:B------:R-:W-:Y:S01]  /*3b10*/  UMOV UR19, 0x40000040 ;  /* 0x4000004000137882 */ /* 0x000fe20000000000 */
[----:B------:R-:W-:Y:S01]  /*3b20*/  UIADD3 UR4, UR14, 0x180, URZ ;  /* 0x000001800e047890 */ /* 0x000fe2000fffe03f */
[----:B------:R-:W-:Y:S02]  /*3b30*/  WARPGROUP.DEPBAR.LE gsb0, 0x0 ;  /* 0x00008000000079c5 */ /* 0x000fe40000010000 */
[--C-:B------:R-:W-:Y:S01]  /*3b40*/  FFMA.FTZ R152, R159, UR10, -R186.reuse ;  /* 0x0000000a9f987c23 */ /* 0x100fe200080108ba */
[--C-:B------:R-:W-:Y:S01]  /*3b50*/  FFMA.FTZ R153, R163, UR10, -R185.reuse ;  /* 0x0000000aa3997c23 */ /* 0x100fe200080108b9 */
[----:B------:R-:W1:Y:S01]  /*3b60*/  MUFU.EX2 R159, R21 ;  /* 0x00000015009f7308 */ /* 0x000e620000000800 */
[----:B------:R-:W-:Y:S01]  /*3b70*/  FFMA.FTZ R154, R162, UR10, -R186 ;  /* 0x0000000aa29a7c23 */ /* 0x000fe200080108ba */
[--C-:B------:R-:W-:Y:S01]  /*3b80*/  FFMA.FTZ R162, R168, UR10, -R185.reuse ;  /* 0x0000000aa8a27c23 */ /* 0x100fe200080108b9 */
[----:B------:R-:W-:-:S05]  /*3b90*/  FFMA.FTZ R163, R169, UR10, -R185 ;  /* 0x0000000aa9a37c23 */ /* 0x000fca00080108b9 */
[----:B------:R2:W3:Y:S08]  /*3ba0*/  MUFU.EX2 R21, R152 ;  /* 0x0000009800157308 */ /* 0x0004f00000000800 */
[----:B------:R-:W-:Y:S01]  /*3bb0*/  MUFU.EX2 R153, R153 ;  /* 0x0000009900997308 */ /* 0x000fe20000000800 */
[----:B-1----:R-:W-:Y:S01]  /*3bc0*/  FADD.FTZ R188, R159, R188 ;  /* 0x000000bc9fbc7221 */ /* 0x002fe20000010000 */
[----:B--2---:R-:W-:Y:S01]  /*3bd0*/  FFMA.FTZ R152, R161, UR10, -R185 ;  /* 0x0000000aa1987c23 */ /* 0x004fe200080108b9 */
[----:B------:R-:W-:-:S05]  /*3be0*/  FFMA.FTZ R161, R173, UR10, -R186 ;  /* 0x0000000aada17c23 */ /* 0x000fca00080108ba */
[----:B------:R-:W1:Y:S01]  /*3bf0*/  MUFU.EX2 R152, R152 ;  /* 0x0000009800987308 */ /* 0x000e620000000800 */
[C---:B---3--:R-:W-:Y:S01]  /*3c00*/  F2FP.BF16.F32.PACK_AB R159, R21.reuse, R159 ;  /* 0x0000009f159f723e */ /* 0x048fe200000010ff */
[----:B------:R-:W-:-:S03]  /*3c10*/  FADD.FTZ R188, R21, R188 ;  /* 0x000000bc15bc7221 */ /* 0x000fc60000010000 */
[----:B------:R-:W-:-:S03]  /*3c20*/  WARPGROUP.ARRIVE ;  /* 0x00000000000079c5 */ /* 0x000fc60000000000 */
[----:B------:R-:W2:Y:S03]  /*3c30*/  MUFU.EX2 R154, R154 ;  /* 0x0000009a009a7308 */ /* 0x000ea60000000800 */
[----:B------:R-:W-:Y:S01]  /*3c40*/  HGMMA.64x256x16.F32.BF16 R24, R156, gdesc[UR16].tnspB, R24, gsb0 ;  /* 0x43e000109c187df0 */ /* 0x000fe20008001818 */
[----:B------:R-:W-:Y:S01]  /*3c50*/  UMOV UR18, UR4 ;  /* 0x0000000400127c82 */ /* 0x000fe20008000000 */
[----:B------:R-:W-:Y:S01]  /*3c60*/  UMOV UR19, 0x40000040 ;  /* 0x4000004000137882 */ /* 0x000fe20000000000 */
[----:B------:R-:W-:Y:S02]  /*3c70*/  UIADD3 UR4, UR14, 0x200, URZ ;  /* 0x000002000e047890 */ /* 0x000fe4000fffe03f */
[----:B------:R-:W-:Y:S01]  /*3c80*/  MUFU.EX2 R161, R161 ;  /* 0x000000a100a17308 */ /* 0x000fe20000000800 */
[----:B-1----:R-:W-:Y:S01]  /*3c90*/  FADD.FTZ R187, R152, R187 ;  /* 0x000000bb98bb7221 */ /* 0x002fe20000010000 */
[----:B------:R-:W-:Y:S01]  /*3ca0*/  F2FP.BF16.F32.PACK_AB R152, R153, R152 ;  /* 0x000000989998723e */ /* 0x000fe200000010ff */
[----:B------:R-:W-:-:S02]  /*3cb0*/  UIADD3 UR14, UR14, 0x280, URZ ;  /* 0x000002800e0e7890 */ /* 0x000fc4000fffe03f */
[----:B------:R-:W-:-:S03]  /*3cc0*/  FADD.FTZ R21, R153, R187 ;  /* 0x000000bb99157221 */ /* 0x000fc60000010000 */
[----:B------:R-:W-:Y:S01]  /*3cd0*/  MUFU.EX2 R162, R162 ;  /* 0x000000a200a27308 */ /* 0x000fe20000000800 */
[----:B--2---:R-:W-:-:S07]  /*3ce0*/  FADD.FTZ R188, R154, R188 ;  /* 0x000000bc9abc7221 */ /* 0x004fce0000010000 */
[----:B------:R-:W-:Y:S01]  /*3cf0*/  MUFU.EX2 R163, R163 ;  /* 0x000000a300a37308 */ /* 0x000fe20000000800 */
[----:B------:R-:W-:Y:S02]  /*3d00*/  WARPGROUP.DEPBAR.LE gsb0, 0x0 ;  /* 0x00008000000079c5 */ /* 0x000fe40000010000 */
[--C-:B------:R-:W-:Y:S01]  /*3d10*/  FFMA.FTZ R158, R164, UR10, -R186.reuse ;  /* 0x0000000aa49e7c23 */ /* 0x100fe200080108ba */
[--C-:B------:R-:W-:Y:S01]  /*3d20*/  FFMA.FTZ R156, R166, UR10, -R185.reuse ;  /* 0x0000000aa69c7c23 */ /* 0x100fe200080108b9 */
[--C-:B------:R-:W-:Y:S01]  /*3d30*/  FFMA.FTZ R157, R170, UR10, -R185.reuse ;  /* 0x0000000aaa9d7c23 */ /* 0x100fe200080108b9 */
[--C-:B------:R-:W-:Y:S01]  /*3d40*/  FFMA.FTZ R159, R167, UR10, -R186.reuse ;  /* 0x0000000aa79f7c23 */ /* 0x100fe200080108ba */
[----:B------:R-:W-:Y:S01]  /*3d50*/  FFMA.FTZ R164, R172, UR10, -R185 ;  /* 0x0000000aaca47c23 */ /* 0x000fe200080108b9 */
[----:B------:R-:W-:Y:S01]  /*3d60*/  FFMA.FTZ R166, R175, UR10, -R186 ;  /* 0x0000000aafa67c23 */ /* 0x000fe200080108ba */
[----:B------:R-:W1:Y:S08]  /*3d70*/  MUFU.EX2 R158, R158 ;  /* 0x0000009e009e7308 */ /* 0x000e700000000800 */
[----:B------:R-:W-:Y:S08]  /*3d80*/  MUFU.EX2 R156, R156 ;  /* 0x0000009c009c7308 */ /* 0x000ff00000000800 */
[----:B------:R-:W2:Y:S01]  /*3d90*/  MUFU.EX2 R157, R157 ;  /* 0x0000009d009d7308 */ /* 0x000ea20000000800 */
[C---:B-1----:R-:W-:Y:S01]  /*3da0*/  F2FP.BF16.F32.PACK_AB R153, R158.reuse, R154 ;  /* 0x0000009a9e99723e */ /* 0x042fe200000010ff */
[----:B------:R-:W-:-:S06]  /*3db0*/  FADD.FTZ R188, R158, R188 ;  /* 0x000000bc9ebc7221 */ /* 0x000fcc0000010000 */
[----:B------:R-:W1:Y:S08]  /*3dc0*/  MUFU.EX2 R159, R159 ;  /* 0x0000009f009f7308 */ /* 0x000e700000000800 */
[----:B------:R-:W3:Y:S01]  /*3dd0*/  MUFU.EX2 R164, R164 ;  /* 0x000000a400a47308 */ /* 0x000ee20000000800 */
[----:B--2---:R-:W-:Y:S01]  /*3de0*/  F2FP.BF16.F32.PACK_AB R154, R157, R156 ;  /* 0x0000009c9d9a723e */ /* 0x004fe200000010ff */
[----:B------:R-:W-:Y:S01]  /*3df0*/  FADD.FTZ R156, R156, R21 ;  /* 0x000000159c9c7221 */ /* 0x000fe20000010000 */
[----:B------:R-:W-:-:S03]  /*3e00*/  FFMA.FTZ R21, R180, UR10, -R186 ;  /* 0x0000000ab4157c23 */ /* 0x000fc600080108ba */
[----:B------:R-:W-:Y:S02]  /*3e10*/  FADD.FTZ R156, R157, R156 ;  /* 0x0000009c9d9c7221 */ /* 0x000fe40000010000 */
[----:B------:R-:W-:Y:S01]  /*3e20*/  MUFU.EX2 R166, R166 ;  /* 0x000000a600a67308 */ /* 0x000fe20000000800 */
[----:B-1----:R-:W-:Y:S01]  /*3e30*/  F2FP.BF16.F32.PACK_AB R155, R161, R159 ;  /* 0x0000009fa19b723e */ /* 0x002fe200000010ff */
[----:B------:R-:W-:-:S03]  /*3e40*/  FADD.FTZ R188, R159, R188 ;  /* 0x000000bc9fbc7221 */ /* 0x000fc60000010000 */
[----:B------:R-:W-:Y:S01]  /*3e50*/  WARPGROUP.ARRIVE ;  /* 0x00000000000079c5 */ /* 0x000fe20000000000 */
[----:B------:R-:W-:Y:S02]  /*3e60*/  FADD.FTZ R188, R161, R188 ;  /* 0x000000bca1bc7221 */ /* 0x000fe40000010000 */
[----:B------:R-:W-:Y:S03]  /*3e70*/  MUFU.EX2 R158, R179 ;  /* 0x000000b3009e7308 */ /* 0x000fe60000000800 */
[----:B------:R-:W-:Y:S01]  /*3e80*/  HGMMA.64x256x16.F32.BF16 R24, R152, gdesc[UR16].tnspB, R24, gsb0 ;  /* 0x43e0001098187df0 */ /* 0x000fe20008001818 */
[----:B------:R-:W-:Y:S01]  /*3e90*/  UMOV UR18, UR4 ;  /* 0x0000000400127c82 */ /* 0x000fe20008000000 */
[----:B------:R-:W-:-:S03]  /*3ea0*/  UMOV UR19, 0x40000040 ;  /* 0x4000004000137882 */ /* 0x000fc60000000000 */
[----:B------:R-:W1:Y:S01]  /*3eb0*/  MUFU.EX2 R21, R21 ;  /* 0x0000001500157308 */ /* 0x000e620000000800 */
[----:B------:R-:W-:Y:S02]  /*3ec0*/  WARPGROUP.DEPBAR.LE gsb0, 0x0 ;  /* 0x00008000000079c5 */ /* 0x000fe40000010000 */
[----:B------:R-:W-:Y:S01]  /*3ed0*/  FFMA.FTZ R152, R165, UR10, -R185 ;  /* 0x0000000aa5987c23 */ /* 0x000fe200080108b9 */
[----:B------:R-:W-:Y:S01]  /*3ee0*/  FFMA.FTZ R165, R171, UR10, -R186 ;  /* 0x0000000aaba57c23 */ /* 0x000fe200080108ba */
[----:B---3--:R-:W-:Y:S02]  /*3ef0*/  F2FP.BF16.F32.PACK_AB R154, R164, R163 ;  /* 0x000000a3a49a723e */ /* 0x008fe400000010ff */
[----:B-1----:R-:W-:Y:S02]  /*3f00*/  F2FP.BF16.F32.PACK_AB R155, R21, R158 ;  /* 0x0000009e159b723e */ /* 0x002fe400000010ff */
[----:B------:R-:W1:Y:S08]  /*3f10*/  MUFU.EX2 R152, R152 ;  /* 0x0000009800987308 */ /* 0x000e700000000800 */
[----:B------:R-:W2:Y:S01]  /*3f20*/  MUFU.EX2 R165, R165 ;  /* 0x000000a500a57308 */ /* 0x000ea20000000800 */
[----:B-1----:R-:W-:Y:S01]  /*3f30*/  FADD.FTZ R156, R152, R156 ;  /* 0x0000009c989c7221 */ /* 0x002fe20000010000 */
[----:B------:R-:W-:-:S03]  /*3f40*/  F2FP.BF16.F32.PACK_AB R152, R162, R152 ;  /* 0x00000098a298723e */ /* 0x000fc600000010ff */
[----:B------:R-:W-:Y:S01]  /*3f50*/  FADD.FTZ R156, R162, R156 ;  /* 0x0000009ca29c7221 */ /* 0x000fe20000010000 */
[----:B--2---:R-:W-:-:S03]  /*3f60*/  F2FP.BF16.F32.PACK_AB R153, R166, R165 ;  /* 0x000000a5a699723e */ /* 0x004fc600000010ff */
[----:B------:R-:W-:Y:S01]  /*3f70*/  FADD.FTZ R156, R163, R156 ;  /* 0x0000009ca39c7221 */ /* 0x000fe20000010000 */
[----:B------:R-:W-:Y:S01]  /*3f80*/  FADD.FTZ R188, R165, R188 ;  /* 0x000000bca5bc7221 */ /* 0x000fe20000010000 */
[----:B------:R-:W-:Y:S02]  /*3f90*/  WARPGROUP.ARRIVE ;  /* 0x00000000000079c5 */ /* 0x000fe40000000000 */
[----:B------:R-:W-:Y:S01]  /*3fa0*/  FADD.FTZ R156, R164, R156 ;  /* 0x0000009ca49c7221 */ /* 0x000fe20000010000 */
[----:B------:R-:W-:-:S03]  /*3fb0*/  FADD.FTZ R188, R166, R188 ;  /* 0x000000bca6bc7221 */ /* 0x000fc60000010000 */
[----:B------:R-:W-:Y:S01]  /*3fc0*/  HGMMA.64x256x16.F32.BF16 R24, R152, gdesc[UR16].tnspB, R24, gsb0 ;  /* 0x43e0001098187df0 */ /* 0x000fe20008001818 */
[----:B------:R-:W-:-:S04]  /*3fd0*/  FADD.FTZ R188, R158, R188 ;  /* 0x000000bc9ebc7221 */ /* 0x000fc80000010000 */
[----:B------:R-:W-:-:S04]  /*3fe0*/  FADD.FTZ R21, R21, R188 ;  /* 0x000000bc15157221 */ /* 0x000fc80000010000 */
[----:B------:R-:W-:Y:S01]  /*3ff0*/  FADD.FTZ R21, R181, R21 ;  /* 0x00000015b5157221 */ /* 0x000fe20000010000 */
[----:B------:R-:W-:Y:S02]  /*4000*/  WARPGROUP.DEPBAR.LE gsb0, 0x0 ;  /* 0x00008000000079c5 */ /* 0x000fe40000010000 */
[----:B------:R-:W1:Y:S01]  /*4010*/  MUFU.EX2 R152, R174 ;  /* 0x000000ae00987308 */ /* 0x000e620000000800 */
[C---:B------:R-:W-:Y:S01]  /*4020*/  F2FP.BF16.F32.PACK_AB R153, R182.reuse, R181 ;  /* 0x000000b5b699723e */ /* 0x040fe200000010ff */
[----:B------:R-:W-:Y:S01]  /*4030*/  FADD.FTZ R182, R182, R21 ;  /* 0x00000015b6b67221 */ /* 0x000fe20000010000 */
[----:B------:R-:W-:Y:S02]  /*4040*/  F2FP.BF16.F32.PACK_AB R154, R178, R177 ;  /* 0x000000b1b29a723e */ /* 0x000fe400000010ff */
[----:B------:R-:W-:Y:S01]  /*4050*/  F2FP.BF16.F32.PACK_AB R155, R184, R183 ;  /* 0x000000b7b89b723e */ /* 0x000fe200000010ff */
[----:B------:R-:W-:-:S04]  /*4060*/  FADD.FTZ R183, R183, R182 ;  /* 0x000000b6b7b77221 */ /* 0x000fc80000010000 */
[----:B------:R-:W-:Y:S01]  /*4070*/  FADD.FTZ R203, R184, R183 ;  /* 0x000000b7b8cb7221 */ /* 0x000fe20000010000 */
[----:B-1----:R-:W-:Y:S01]  /*4080*/  FADD.FTZ R156, R152, R156 ;  /* 0x0000009c989c7221 */ /* 0x002fe20000010000 */
[----:B------:R-:W-:-:S03]  /*4090*/  F2FP.BF16.F32.PACK_AB R152, R176, R152 ;  /* 0x00000098b098723e */ /* 0x000fc600000010ff */
[----:B------:R-:W-:Y:S01]  /*40a0*/  FADD.FTZ R156, R176, R156 ;  /* 0x0000009cb09c7221 */ /* 0x000fe20000010000 */
[----:B------:R-:W-:-:S03]  /*40b0*/  WARPGROUP.ARRIVE ;  /* 0x00000000000079c5 */ /* 0x000fc60000000000 */
[----:B------:R-:W-:-:S03]  /*40c0*/  FADD.FTZ R21, R177, R156 ;  /* 0x0000009cb1157221 */ /* 0x000fc60000010000 */
[----:B------:R-:W-:Y:S01]  /*40d0*/  HGMMA.64x256x16.F32.BF16 R24, R152, gdesc[UR12].tnspB, R24, gsb0 ;  /* 0x43e0000c98187df0 */ /* 0x000fe20008001818 */
[----:B------:R-:W-:Y:S02]  /*40e0*/  FADD.FTZ R21, R178, R21 ;  /* 0x00000015b2157221 */ /* 0x000fe40000010000 */
[----:B------:R-:W-:Y:S02]  /*40f0*/  WARPGROUP.DEPBAR.LE gsb0, 0x0 ;  /* 0x00008000000079c5 */ /* 0x000fe40000010000 */
[----:B------:R-:W-:Y:S05]  /*4100*/  @!P0 BRA `(.L_x_10182) ;  /* 0x0000000000048947 */ /* 0x000fea0003800000 */
[----:B------:R-:W-:Y:S01]  /*4110*/  BPT.TRAP 0x1 ;  /* 0x000000040000795c */ /* 0x000fe20000300000 */
.L_x_10182:
[----:B------:R-:W1:Y:S01]  /*4120*/  S2UR UR4, SR_CgaCtaId ;  /* 0x00000000000479c3 */ /* 0x000e620000008800 */
[----:B------:R-:W-:Y:S01]  /*4130*/  VIADD R153, R160, 0xfffffffe ;  /* 0xfffffffea0997836 */ /* 0x000fe20000000000 */
[----:B------:R-:W-:-:S04]  /*4140*/  UIADD3 UR6, UR6, 0x32460, URZ ;  /* 0x0003246006067890 */ /* 0x000fc8000fffe03f */
[----:B------:R-:W-:Y:S01]  /*4150*/  ISETP.GE.AND P1, PT, R153, R22, PT ;  /* 0x000000169900720c */ /* 0x000fe20003f26270 */
[----:B-1----:R-:W-:-:S09]  /*4160*/  UPRMT UR6, UR4, 0x654, UR6 ;  /* 0x0000065404067896 */ /* 0x002fd20008000006 */
[----:B------:R-:W-:Y:S03]  /*4170*/  SYNCS.ARRIVE.TRANS64.RED.A1T0 RZ, [UR6], RZ ;  /* 0x000000ffffff79a7 */ /* 0x000fe60008100406 */
[----:B------:R-:W-:Y:S05]  /*4180*/  @!P1 BRA `(.L_x_10183) ;  /* 0x0000002000ec9947 */ /* 0x000fea0003800000 */
[----:B------:R-:W-:Y:S01]  /*4190*/  R2UR UR4, R153 ;  /* 0x00000000990472ca */ /* 0x000fe200000e0000 */
[----:B------:R-:W-:Y:S02]  /*41a0*/  IMAD.MOV.U32 R201, RZ, RZ, R197 ;  /* 0x000000ffffc97224 */ /* 0x000fe400078e00c5 */
[----:B------:R-:W-:-:S12]  /*41b0*/  IMAD.MOV.U32 R202, RZ, RZ, R20 ;  /* 0x000000ffffca7224 */ /* 0x000fd800078e0014 */
.L_x_10194:
[----:B------:R-:W-:Y:S01]  /*41c0*/  UIADD3 UR38, UR38, 0x1, URZ ;  /* 0x0000000126267890 */ /* 0x000fe2000fffe03f */
[----:B------:R-:W-:Y:S01]  /*41d0*/  UMOV UR5, UR4 ;  /* 0x0000000400057c82 */ /* 0x000fe20008000000 */
[----:B------:R-:W-:Y:S01]  /*41e0*/  UIADD3 UR4, UR4, -0x1, URZ ;  /* 0xffffffff04047890 */ /* 0x000fe2000fffe03f */
[----:B------:R-:W-:Y:S01]  /*41f0*/  ISETP.LT.AND P1, PT, R22, UR5, PT ;  /* 0x0000000516007c0c */ /* 0x000fe2000bf21270 */
[----:B------:R-:W-:-:S04]  /*4200*/  UISETP.NE.AND UP0, UPT, UR38, 0x2, UPT ;  /* 0x000000022600788c */ /* 0x000fc8000bf05270 */
[----:B------:R-:W-:Y:S02]  /*4210*/  USEL UR6, URZ, 0x1, UP0 ;  /* 0x000000013f067887 */ /* 0x000fe40008000000 */
[----:B------:R-:W-:Y:S02]  /*4220*/  USEL UR38, UR38, URZ, UP0 ;  /* 0x0000003f26267287 */ /* 0x000fe40008000000 */
[----:B------:R-:W-:Y:S01]  /*4230*/  ULOP3.LUT UR39, UR39, UR6, URZ, 0x3c, !UPT ;  /* 0x0000000627277292 */ /* 0x000fe2000f8e3c3f */
[----:B------:R-:W-:Y:S11]  /*4240*/  @!P0 BRA `(.L_x_10184) ;  /* 0x0000000000048947 */ /* 0x000ff60003800000 */
[----:B------:R-:W-:Y:S01]  /*4250*/  BPT.TRAP 0x1 ;  /* 0x000000040000795c */ /* 0x000fe20000300000 */
.L_x_10184:
[----:B------:R-:W1:Y:S01]  /*4260*/  S2UR UR54, SR_CgaCtaId ;  /* 0x00000000003679c3 */ /* 0x000e620000008800 */
[----:B------:R-:W-:Y:S01]  /*4270*/  UMOV UR5, 0x400 ;  /* 0x0000040000057882 */ /* 0x000fe20000000000 */
[----:B0-----:R-:W-:-:S05]  /*4280*/  IMAD.U32 R0, RZ, RZ, UR39 ;  /* 0x00000027ff007e24 */ /* 0x001fca000f8e00ff */
[----:B------:R-:W-:Y:S01]  /*4290*/  SHF.L.U32 R0, R0, 0x1f, RZ ;  /* 0x0000001f00007819 */ /* 0x000fe200000006ff */
[----:B-1----:R-:W-:-:S04]  /*42a0*/  ULEA UR5, UR54, UR5, 0x18 ;  /* 0x0000000536057291 */ /* 0x002fc8000f8ec03f */
[----:B------:R-:W-:-:S09]  /*42b0*/  ULEA UR5, UR38, UR5, 0x3 ;  /* 0x0000000526057291 */ /* 0x000fd2000f8e183f */
[----:B------:R0:W1:Y:S01]  /*42c0*/  SYNCS.PHASECHK.TRANS64.TRYWAIT P2, [UR5+0x32430], R0 ;  /* 0x03243000ff0075a7 */ /* 0x0000620008040145 */
[----:B------:R-:W-:Y:S05]  /*42d0*/  @!P0 BRA `(.L_x_10185) ;  /* 0x0000000000048947 */ /* 0x000fea0003800000 */
[----:B------:R-:W-:Y:S01]  /*42e0*/  BPT.TRAP 0x1 ;  /* 0x000000040000795c */ /* 0x000fe20000300000 */
.L_x_10185:
[----:B-1----:R-:W-:Y:S05]  /*42f0*/  @P2 BRA `(.L_x_10186) ;  /* 0x0000000000082947 */ /* 0x002fea0003800000 */
[----:B------:R-:W1:Y:S02]  /*4300*/  SYNCS.PHASECHK.TRANS64.TRYWAIT P2, [UR5+0x32430], R0 ;  /* 0x03243000ff0075a7 */ /* 0x000e640008040145 */
[----:B-1----:R-:W-:Y:S05]  /*4310*/  @!P2 BRA `(.L_x_10187) ;  /* 0x000000d800dca947 */ /* 0x002fea0003800000 */
.L_x_10186:
[----:B------:R-:W-:Y:S01]  /*4320*/  R2UR UR48, R18 ;  /* 0x00000000123072ca */ /* 0x000fe200000e0000 */
[----:B------:R-:W-:Y:S01]  /*4330*/  UIMAD UR6, UR38, 0x300, UR61 ;  /* 0x00000300260678a4 */ /* 0x000fe2000f8e023d */
[----:B------:R-:W-:Y:S01]  /*4340*/  R2UR UR49, R19 ;  /* 0x00000000133172ca */ /* 0x000fe200000e0000 */
[----:B-1----:R-:W-:Y:S01]  /*4350*/  WARPGROUP.ARRIVE ;  /* 0x00000000000079c5 */ /* 0x002fe20000000000 */
[----:B------:R-:W-:-:S04]  /*4360*/  UMOV UR51, 0x40000040 ;  /* 0x4000004000337882 */ /* 0x000fc80000000000 */
[----:B------:R-:W-:-:S07]  /*4370*/  UMOV UR50, UR6 ;  /* 0x0000000600327c82 */ /* 0x000fce0008000000 */
[----:B------:R-:W-:Y:S01]  /*4380*/  HGMMA.64x96x16.F32.BF16 R152, gdesc[UR48], RZ, !UPT, gsb0 ;  /* 0x01600000309879f0 */ /* 0x000fe2000c0018ff */
[----:B------:R-:W-:Y:S01]  /*4390*/  R2UR UR48, R16 ;  /* 0x00000000103072ca */ /* 0x000fe200000e0000 */
[----:B------:R-:W-:Y:S01]  /*43a0*/  UIADD3 UR50, UR6, 0x2, URZ ;  /* 0x0000000206327890 */ /* 0x000fe2000fffe03f */
[----:B------:R-:W-:Y:S01]  /*43b0*/  R2UR UR49, R17 ;  /* 0x00000000113172ca */ /* 0x000fe200000e0000 */
[----:B------:R-:W-:Y:S01]  /*43c0*/  UMOV UR51, 0x40000040 ;  /* 0x4000004000337882 */ /* 0x000fe20000000000 */
[----:B------:R-:W-:Y:S02]  /*43d0*/  WARPGROUP.DEPBAR.LE gsb0, 0x0 ;  /* 0x00008000000079c5 */ /* 0x000fe40000010000 */
[----:B------:R-:W-:-:S09]  /*43e0*/  WARPGROUP.ARRIVE ;  /* 0x00000000000079c5 */ /* 0x000fd20000000000 */
[----:B------:R-:W-:Y:S01]  /*43f0*/  HGMMA.64x96x16.F32.BF16 R152, gdesc[UR48], R152, gsb0 ;  /* 0x01600000309879f0 */ /* 0x000fe20008001898 */
        /* <DEDUP_REMOVED lines=13> */
[----:B------:R-:W-:Y:S03]  /*44d0*/  HGMMA.64x96x16.F32.BF16 R152, gdesc[UR48], R152, gsb0 ;  /* 0x01600000309879f0 */ /* 0x000fe60008001898 */
[----:B------:R-:W-:Y:S02]  /*44e0*/  WARPGROUP.DEPBAR.LE gsb0, 0x0 ;  /* 0x00008000000079c5 */ /* 0x000fe40000010000 */
[----:B------:R-:W-:Y:S05]  /*44f0*/  @!P0 BRA `(.L_x_10188) ;  /* 0x0000000000048947 */ /* 0x000fea0003800000 */
[----:B------:R-:W-:Y:S01]  /*4500*/  BPT.TRAP 0x1 ;  /* 0x000000040000795c */ /* 0x000fe20000300000 */
.L_x_10188:
[----:B------:R1:W2:Y:S01]  /*4510*/  SYNCS.PHASECHK.TRANS64.TRYWAIT P2, [UR5+0x32450], R0 ;  /* 0x03245000ff0075a7 */ /* 0x0002a20008040145 */
[----:B------:R-:W-:Y:S05]  /*4520*/  @!P0 BRA `(.L_x_10189) ;  /* 0x0000000000048947 */ /* 0x000fea0003800000 */
[----:B------:R-:W-:Y:S01]  /*4530*/  BPT.TRAP 0x1 ;  /* 0x000000040000795c */ /* 0x000fe20000300000 */
.L_x_10189:
[----:B--2---:R-:W-:Y:S05]  /*4540*/  @P2 BRA `(.L_x_10190) ;  /* 0x0000000000082947 */ /* 0x004fea0003800000 */
[----:B------:R-:W2:Y:S02]  /*4550*/  SYNCS.PHASECHK.TRANS64.TRYWAIT P2, [UR5+0x32450], R0 ;  /* 0x03245000ff0075a7 */ /* 0x000ea40008040145 */
[----:B--2---:R-:W-:Y:S05]  /*4560*/  @!P2 BRA `(.L_x_10191) ;  /* 0x000000d80060a947 */ /* 0x004fea0003800000 */
.L_x_10190:
[----:B------:R-:W-:Y:S01]  /*4570*/  R2UR UR48, R10 ;  /* 0x000000000a3072ca */ /* 0x000fe200000e0000 */
[----:B------:R-:W-:Y:S01]  /*4580*/  UIMAD UR6, UR38, 0xc00, UR60 ;  /* 0x00000c00260678a4 */ /* 0x000fe2000f8e023c */
[----:B------:R-:W-:Y:S01]  /*4590*/  R2UR UR49, R11 ;  /* 0x000000000b3172ca */ /* 0x000fe200000e0000 */
[----:B------:R-:W-:Y:S01]  /*45a0*/  WARPGROUP.ARRIVE ;  /* 0x00000000000079c5 */ /* 0x000fe20000000000 */
[----:B------:R-:W-:Y:S01]  /*45b0*/  UMOV UR51, 0x40000040 ;  /* 0x4000004000337882 */ /* 0x000fe20000000000 */
[----:B------:R-:W-:-:S04]  /*45c0*/  UIADD3 UR10, UR6, 0x304, URZ ;  /* 0x00000304060a7890 */ /* 0x000fc8000fffe03f */
[----:B--2---:R-:W2:Y:S01]  /*45d0*/  S2R R20, SR_TID.X ;  /* 0x0000000000147919 */ /* 0x004ea20000002100 */
[----:B------:R-:W-:Y:S01]  /*45e0*/  UMOV UR11, 0x40000040 ;  /* 0x40000040000b7882 */ /* 0x000fe20000000000 */
[----:B------:R-:W-:Y:S01]  /*45f0*/  UMOV UR50, UR6 ;  /* 0x0000000600327c82 */ /* 0x000fe20008000000 */
[----:B------:R-:W-:Y:S01]  /*4600*/  UIADD3 UR14, UR6, 0x306, URZ ;  /* 0x00000306060e7890 */ /* 0x000fe2000fffe03f */
[----:B------:R-:W-:Y:S01]  /*4610*/  UMOV UR15, 0x40000040 ;  /* 0x40000040000f7882 */ /* 0x000fe20000000000 */
[----:B------:R-:W-:Y:S01]  /*4620*/  UIADD3 UR18, UR6, 0x600, URZ ;  /* 0x0000060006127890 */ /* 0x000fe2000fffe03f */
[----:B------:R-:W-:Y:S01]  /*4630*/  UMOV UR19, 0x40000040 ;  /* 0x4000004000137882 */ /* 0x000fe20000000000 */
[----:B------:R-:W-:Y:S01]  /*4640*/  HGMMA.64x96x16.F32.BF16 R152, gdesc[UR48], R152, gsb0 ;  /* 0x01600000309879f0 */ /* 0x000fe20008001898 */
[----:B------:R-:W-:Y:S01]  /*4650*/  R2UR UR48, R8 ;  /* 0x00000000083072ca */ /* 0x000fe200000e0000 */
[----:B------:R-:W-:Y:S01]  /*4660*/  UIADD3 UR50, UR6, 0x2, URZ ;  /* 0x0000000206327890 */ /* 0x000fe2000fffe03f */
[----:B------:R-:W-:Y:S01]  /*4670*/  R2UR UR49, R9 ;  /* 0x00000000093172ca */ /* 0x000fe200000e0000 */
        /* <DEDUP_REMOVED lines=13> */
[----:B--2---:R-:W-:-:S04]  /*4750*/  SHF.R.U32.HI R20, RZ, 0x7, R20 ;  /* 0x00000007ff147819 */ /* 0x004fc80000011614 */
[----:B01----:R-:W-:Y:S01]  /*4760*/  IADD3 R0, -R20, 0xb, RZ ;  /* 0x0000000b14007810 */ /* 0x003fe20007ffe1ff */
        /* <DEDUP_REMOVED lines=69> */
.L_x_10192:
[----:B------:R-:W-:Y:S01]  /*4bc0*/  FMNMX.FTZ R20, R152, R202, !PT ;  /* 0x000000ca98147209 */ /* 0x000fe20007810000 */
[----:B------:R-:W-:Y:S01]  /*4bd0*/  ULDC UR10, c[0x0][0xa80] ;  /* 0x0002a000000a7ab9 */ /* 0x000fe20000000800 */
[----:B------:R-:W-:Y:S02]  /*4be0*/  UIADD3 UR6, UR5, 0x32440, URZ ;  /* 0x0003244005067890 */ /* 0x000fe4000fffe03f */
[----:B------:R-:W-:Y:S01]  /*4bf0*/  FMNMX.FTZ R20, R153, R20, !PT ;  /* 0x0000001499147209 */ /* 0x000fe20007810000 */
[----:B------:R-:W-:Y:S01]  /*4c00*/  UMOV UR15, 0x40000040 ;  /* 0x40000040000f7882 */ /* 0x000fe20000000000 */
[----:B------:R-:W-:Y:S02]  /*4c10*/  UPRMT UR11, UR54, 0x654, UR6 ;  /* 0x00000654360b7896 */ /* 0x000fe40008000006 */
[----:B------:R-:W-:Y:S01]  /*4c20*/  FMNMX.FTZ R20, R156, R20, !PT ;  /* 0x000000149c147209 */ /* 0x000fe20007810000 */
[----:B------:R-:W-:-:S03]  /*4c30*/  UIMAD UR6, UR38, 0xc00, UR7 ;  /* 0x00000c00260678a4 */ /* 0x000fc6000f8e0207 */
[----:B------:R-:W-:-:S03]  /*4c40*/  FMNMX.FTZ R20, R157, R20, !PT ;  /* 0x000000149d147209 */ /* 0x000fc60007810000 */
[----:B------:R-:W-:Y:S01]  /*4c50*/  SYNCS.ARRIVE.TRANS64.RED.A1T0 RZ, [UR11], RZ ;  /* 0x000000ffffff79a7 */ /* 0x000fe2000810040b */
[----:B------:R-:W-:Y:S01]  /*4c60*/  FMNMX.FTZ R20, R160, R20, !PT ;  /* 0x00000014a0147209 */ /* 0x000fe20007810000 */
[----:B------:R-:W-:-:S03]  /*4c70*/  UMOV UR14, UR6 ;  /* 0x00000006000e7c82 */ /* 0x000fc60008000000 */
        /* <DEDUP_REMOVED lines=27> */
[----:B------:R-:W-:Y:S01]  /*4e30*/  FMUL.FTZ R202, R202, UR10 ;  /* 0x0000000acaca7c20 */ /* 0x000fe20008410000 */
        /* <DEDUP_REMOVED lines=24> */
[----:B------:R-:W-:Y:S01]  /*4fc0*/  FFMA.FTZ R211, R197, UR10, -R200 ;  /* 0x0000000ac5d37c23 */ /* 0x000fe200080108c8 */
[-C--:B-1----:R-:W-:Y:S01]  /*4fd0*/  FMUL.FTZ R24, R24, R215.reuse ;  /* 0x000000d718187220 */ /* 0x082fe20000410000 */
[----:B------:R-:W-:Y:S01]  /*4fe0*/  FMUL.FTZ R25, R25, R215 ;  /* 0x000000d719197220 */ /* 0x000fe20000410000 */
[----:B------:R-:W1:Y:S01]  /*4ff0*/  MUFU.EX2 R156, R156 ;  /* 0x0000009c009c7308 */ /* 0x000e620000000800 */
        /* <DEDUP_REMOVED lines=8> */
[C---:B---3--:R-:W-:Y:S01]  /*5080*/  F2FP.BF16.F32.PACK_AB R200, R153.reuse, R152 ;  /* 0x0000009899c8723e */ /* 0x048fe200000010ff */
[----:B------:R-:W-:Y:S01]  /*5090*/  FADD.FTZ R21, R153, R21 ;  /* 0x0000001599157221 */ /* 0x000fe20000010000 */
[----:B------:R-:W-:Y:S01]  /*50a0*/  FMNMX.FTZ R152, R154, R201, !PT ;  /* 0x000000c99a987209 */ /* 0x000fe20007810000 */
[-C--:B------:R-:W-:Y:S01]  /*50b0*/  FMUL.FTZ R40, R40, R215.reuse ;  /* 0x000000d728287220 */ /* 0x080fe20000410000 */
[-C--:B------:R-:W-:Y:S01]  /*50c0*/  FMUL.FTZ R41, R41, R215.reuse ;  /* 0x000000d729297220 */ /* 0x080fe20000410000 */
[-C--:B------:R-:W-:Y:S01]  /*50d0*/  FMUL.FTZ R44, R44, R215.reuse ;  /* 0x000000d72c2c7220 */ /* 0x080fe20000410000 */
[----:B------:R-:W-:Y:S01]  /*50e0*/  FMNMX.FTZ R152, R155, R152, !PT ;  /* 0x000000989b987209 */ /* 0x000fe20007810000 */
[-C--:B------:R-:W-:Y:S01]  /*50f0*/  FMUL.FTZ R45, R45, R215.reuse ;  /* 0x000000d72d2d7220 */ /* 0x080fe20000410000 */
[----:B-1----:R-:W-:Y:S01]  /*5100*/  FADD.FTZ R21, R156, R21 ;  /* 0x000000159c157221 */ /* 0x002fe20000010000 */
[-C--:B------:R-:W-:Y:S01]  /*5110*/  FMUL.FTZ R48, R48, R215.reuse ;  /* 0x000000d730307220 */ /* 0x080fe20000410000 */
[----:B------:R-:W-:Y:S01]  /*5120*/  FMNMX.FTZ R152, R158, R152, !PT ;  /* 0x000000989e987209 */ /* 0x000fe20007810000 */
[-C--:B------:R-:W-:Y:S01]  /*5130*/  FMUL.FTZ R49, R49, R215.reuse ;  /* 0x000000d731317220 */ /* 0x080fe20000410000 */
[-C--:B------:R-:W-:Y:S01]  /*5140*/  FMUL.FTZ R52, R52, R215.reuse ;  /* 0x000000d734347220 */ /* 0x080fe20000410000 */
[-C--:B------:R-:W-:Y:S01]  /*5150*/  FMUL.FTZ R53, R53, R215.reuse ;  /* 0x000000d735357220 */ /* 0x080fe20000410000 */
[----:B------:R-:W-:Y:S01]  /*5160*/  FMNMX.FTZ R152, R159, R152, !PT ;  /* 0x000000989f987209 */ /* 0x000fe20007810000 */
[-C--:B------:R-:W-:Y:S01]  /*5170*/  FMUL.FTZ R56, R56, R215.reuse ;  /* 0x000000d738387220 */ /* 0x080fe20000410000 */
[C---:B--2---:R-:W-:Y:S01]  /*5180*/  FADD.FTZ R21, R157.reuse, R21 ;  /* 0x000000159d157221 */ /* 0x044fe20000010000 */
[----:B------:R-:W-:Y:S01]  /*5190*/  F2FP.BF16.F32.PACK_AB R202, R157, R156 ;  /* 0x0000009c9dca723e */ /* 0x000fe200000010ff */
[-C--:B------:R-:W-:Y:S01]  /*51a0*/  FMUL.FTZ R57, R57, R215.reuse ;  /* 0x000000d739397220 */ /* 0x080fe20000410000 */
[----:B------:R-:W-:Y:S01]  /*51b0*/  FMNMX.FTZ R152, R162, R152, !PT ;  /* 0x00000098a2987209 */ /* 0x000fe20007810000 */
[----:B------:R-:W1:Y:S01]  /*51c0*/  S2R R157, SR_TID.X ;  /* 0x00000000009d7919 */ /* 0x000e620000002100 */
        /* <DEDUP_REMOVED lines=32> */
[----:B-1----:R-:W-:Y:S01]  /*53d0*/  SHF.R.U32.HI R157, RZ, 0x7, R157 ;  /* 0x00000007ff9d7819 */ /* 0x002fe2000001169d */
        /* <DEDUP_REMOVED lines=28> */
[----:B------:R-:W-:Y:S01]  /*55a0*/  FMUL.FTZ R149, R149, R215 ;  /* 0x000000d795957220 */ /* 0x000fe20000410000 */
        /* <DEDUP_REMOVED lines=16> */
[----:B-1----:R-:W-:-:S07]  /*56b0*/  FMNMX.FTZ R197, R153, R197, !PT ;  /* 0x000000c599c57209 */ /* 0x002fce0007810000 */
[----:B------:R-:W-:Y:S01]  /*56c0*/  MUFU.EX2 R193, R193 ;  /* 0x000000c100c17308 */ /* 0x000fe20000000800 */
        /* <DEDUP_REMOVED lines=27> */
[----:B------:R-:W-:Y:S01]  /*5880*/  VIADD R152, R157, 0x8 ;  /* 0x000000089d987836 */ /* 0x000fe20000000000 */
[----:B------:R-:W-:Y:S04]  /*5890*/  MUFU.EX2 R154, R154 ;  /* 0x0000009a009a7308 */ /* 0x000fe80000000800 */
[----:B------:R1:W-:Y:S06]  /*58a0*/  BAR.SYNC.DEFER_BLOCKING R152, 0x100 ;  /* 0x000400980000751d */ /* 0x0003ec0000010000 */
[----:B------:R-:W2:Y:S08]  /*58b0*/  MUFU.EX2 R153, R153 ;  /* 0x0000009900997308 */ /* 0x000eb00000000800 */
[----:B------:R-:W3:Y:S08]  /*58c0*/  MUFU.EX2 R155, R155 ;  /* 0x0000009b009b7308 */ /* 0x000ef00000000800 */
[----:B------:R-:W-:Y:S01]  /*58d0*/  MUFU.EX2 R158, R158 ;  /* 0x0000009e009e7308 */ /* 0x000fe20000000800 */
[-C--:B--2---:R-:W-:Y:S01]  /*58e0*/  FMUL.FTZ R26, R26, R153.reuse ;  /* 0x000000991a1a7220 */ /* 0x084fe20000410000 */
        /* <DEDUP_REMOVED lines=64> */
[----:B------:R-:W-:Y:S01]  /*5cf0*/  FFMA.FTZ R216, R153, R203, R154 ;  /* 0x000000cb99d87223 */ /* 0x000fe2000001009a */
[----:B---3--:R-:W-:Y:S01]  /*5d00*/  F2FP.BF16.F32.PACK_AB R201, R155, R154 ;  /* 0x0000009a9bc9723e */ /* 0x008fe200000010ff */
[----:B-1----:R-:W1:Y:S01]  /*5d10*/  MUFU.EX2 R152, R160 ;  /* 0x000000a000987308 */ /* 0x002e620000000800 */
[----:B--2---:R-:W-:Y:S01]  /*5d20*/  F2FP.BF16.F32.PACK_AB R203, R215, R158 ;  /* 0x0000009ed7cb723e */ /* 0x004fe200000010ff */
[----:B------:R-:W-:-:S03]  /*5d30*/  FADD.FTZ R216, R155, R216 ;  /* 0x000000d89bd87221 */ /* 0x000fc60000010000 */
[----:B------:R-:W-:Y:S01]  /*5d40*/  WARPGROUP.ARRIVE ;  /* 0x00000000000079c5 */ /* 0x000fe20000000000 */
[----:B------:R-:W-:Y:S02]  /*5d50*/  FADD.FTZ R216, R158, R216 ;  /* 0x000000d89ed87221 */ /* 0x000fe40000010000 */
[----:B------:R-:W2:Y:S02]  /*5d60*/  MUFU.EX2 R154, R164 ;  /* 0x000000a4009a7308 */ /* 0x000ea40000000800 */
[----:B------:R-:W-:Y:S01]  /*5d70*/  FADD.FTZ R216, R215, R216 ;  /* 0x000000d8d7d87221 */ /* 0x000fe20000010000 */
[----:B------:R-:W-:Y:S01]  /*5d80*/  HGMMA.64x256x16.F32.BF16 R24, R200, gdesc[UR12].tnspB, R24, gsb0 ;  /* 0x43e0000cc8187df0 */ /* 0x000fe20008001818 */
[----:B------:R-:W-:Y:S01]  /*5d90*/  UIADD3 UR14, UR6, 0x80, URZ ;  /* 0x00000080060e7890 */ /* 0x000fe2000fffe03f */
[----:B------:R-:W-:-:S03]  /*5da0*/  UMOV UR15, 0x40000040 ;  /* 0x40000040000f7882 */ /* 0x000fc60000000000 */
[----:B------:R-:W3:Y:S01]  /*5db0*/  MUFU.EX2 R162, R162 ;  /* 0x000000a200a27308 */ /* 0x000ee20000000800 */
[----:B-1----:R-:W-:Y:S01]  /*5dc0*/  FADD.FTZ R21, R152, R21 ;  /* 0x0000001598157221 */ /* 0x002fe20000010000 */
[----:B------:R-:W-:-:S03]  /*5dd0*/  F2FP.BF16.F32.PACK_AB R152, R161, R152 ;  /* 0x00000098a198723e */ /* 0x000fc600000010ff */
[----:B------:R-:W-:-:S03]  /*5de0*/  FADD.FTZ R21, R161, R21 ;  /* 0x00000015a1157221 */ /* 0x000fc60000010000 */
[----:B------:R-:W1:Y:S01]  /*5df0*/  MUFU.EX2 R163, R163 ;  /* 0x000000a300a37308 */ /* 0x000e620000000800 */
[----:B--2---:R-:W-:Y:S01]  /*5e00*/  FADD.FTZ R21, R154, R21 ;  /* 0x000000159a157221 */ /* 0x004fe20000010000 */
[----:B------:R-:W-:-:S03]  /*5e10*/  F2FP.BF16.F32.PACK_AB R154, R165, R154 ;  /* 0x0000009aa59a723e */ /* 0x000fc600000010ff */
[----:B------:R-:W-:-:S03]  /*5e20*/  FADD.FTZ R21, R165, R21 ;  /* 0x00000015a5157221 */ /* 0x000fc60000010000 */
[----:B------:R-:W2:Y:S01]  /*5e30*/  MUFU.EX2 R166, R166 ;  /* 0x000000a600a67308 */ /* 0x000ea20000000800 */
[----:B------:R-:W-:Y:S01]  /*5e40*/  FADD.FTZ R21, R156, R21 ;  /* 0x000000159c157221 */ /* 0x000fe20000010000 */
[C---:B------:R-:W-:Y:S01]  /*5e50*/  F2FP.BF16.F32.PACK_AB R156, R169.reuse, R156 ;  /* 0x0000009ca99c723e */ /* 0x040fe200000010ff */
[----:B---3--:R-:W-:Y:S02]  /*5e60*/  FADD.FTZ R216, R162, R216 ;  /* 0x000000d8a2d87221 */ /* 0x008fe40000010000 */
[----:B------:R-:W-:-:S03]  /*5e70*/  FADD.FTZ R21, R169, R21 ;  /* 0x00000015a9157221 */ /* 0x000fc60000010000 */
[----:B------:R-:W3:Y:S01]  /*5e80*/  MUFU.EX2 R167, R167 ;  /* 0x000000a700a77308 */ /* 0x000ee20000000800 */
[C---:B-1----:R-:W-:Y:S01]  /*5e90*/  F2FP.BF16.F32.PACK_AB R153, R163.reuse, R162 ;  /* 0x000000a2a399723e */ /* 0x042fe200000010ff */
[----:B------:R-:W-:-:S06]  /*5ea0*/  FADD.FTZ R216, R163, R216 ;  /* 0x000000d8a3d87221 */ /* 0x000fcc0000010000 */
[----:B------:R-:W1:Y:S01]  /*5eb0*/  MUFU.EX2 R158, R172 ;  /* 0x000000ac009e7308 */ /* 0x000e620000000800 */
[----:B--2---:R-:W-:-:S07]  /*5ec0*/  FADD.FTZ R216, R166, R216 ;  /* 0x000000d8a6d87221 */ /* 0x004fce0000010000 */
[----:B------:R-:W2:Y:S01]  /*5ed0*/  MUFU.EX2 R170, R170 ;  /* 0x000000aa00aa7308 */ /* 0x000ea20000000800 */
[C---:B---3--:R-:W-:Y:S01]  /*5ee0*/  F2FP.BF16.F32.PACK_AB R155, R167.reuse, R166 ;  /* 0x000000a6a79b723e */ /* 0x048fe200000010ff */
[----:B------:R-:W-:-:S06]  /*5ef0*/  FADD.FTZ R216, R167, R216 ;  /* 0x000000d8a7d87221 */ /* 0x000fcc0000010000 */
[----:B------:R-:W3:Y:S01]  /*5f00*/  MUFU.EX2 R171, R171 ;  /* 0x000000ab00ab7308 */ /* 0x000ee20000000800 */
[----:B-1----:R-:W-:Y:S01]  /*5f10*/  FADD.FTZ R21, R158, R21 ;  /* 0x000000159e157221 */ /* 0x002fe20000010000 */
[----:B------:R-:W-:-:S03]  /*5f20*/  F2FP.BF16.F32.PACK_AB R158, R173, R158 ;  /* 0x0000009ead9e723e */ /* 0x000fc600000010ff */
[----:B------:R-:W-:-:S03]  /*5f30*/  FADD.FTZ R21, R173, R21 ;  /* 0x00000015ad157221 */ /* 0x000fc60000010000 */
[----:B------:R-:W1:Y:S01]  /*5f40*/  MUFU.EX2 R174, R174 ;  /* 0x000000ae00ae7308 */ /* 0x000e620000000800 */
[----:B--2---:R-:W-:-:S07]  /*5f50*/  FADD.FTZ R216, R170, R216 ;  /* 0x000000d8aad87221 */ /* 0x004fce0000010000 */
[----:B------:R-:W2:Y:S01]  /*5f60*/  MUFU.EX2 R175, R175 ;  /* 0x000000af00af7308 */ /* 0x000ea20000000800 */
[C---:B---3--:R-:W-:Y:S01]  /*5f70*/  F2FP.BF16.F32.PACK_AB R157, R171.reuse, R170 ;  /* 0x000000aaab9d723e */ /* 0x048fe200000010ff */
[----:B------:R-:W-:-:S06]  /*5f80*/  FADD.FTZ R216, R171, R216 ;  /* 0x000000d8abd87221 */ /* 0x000fcc0000010000 */
[----:B------:R-:W3:Y:S01]  /*5f90*/  MUFU.EX2 R178, R178 ;  /* 0x000000b200b27308 */ /* 0x000ee20000000800 */
[----:B-1----:R-:W-:-:S07]  /*5fa0*/  FADD.FTZ R216, R174, R216 ;  /* 0x000000d8aed87221 */ /* 0x002fce0000010000 */
[----:B------:R-:W1:Y:S01]  /*5fb0*/  MUFU.EX2 R179, R179 ;  /* 0x000000b300b37308 */ /* 0x000e620000000800 */
[C---:B--2---:R-:W-:Y:S01]  /*5fc0*/  F2FP.BF16.F32.PACK_AB R159, R175.reuse, R174 ;  /* 0x000000aeaf9f723e */ /* 0x044fe200000010ff */
[----:B------:R-:W-:-:S06]  /*5fd0*/  FADD.FTZ R216, R175, R216 ;  /* 0x000000d8afd87221 */ /* 0x000fcc0000010000 */
[----:B------:R-:W2:Y:S01]  /*5fe0*/  MUFU.EX2 R182, R182 ;  /* 0x000000b600b67308 */ /* 0x000ea20000000800 */
[----:B---3--:R-:W-:-:S07]  /*5ff0*/  FADD.FTZ R216, R178, R216 ;  /* 0x000000d8b2d87221 */ /* 0x008fce0000010000 */
[----:B------:R-:W3:Y:S01]  /*6000*/  MUFU.EX2 R183, R183 ;  /* 0x000000b700b77308 */ /* 0x000ee20000000800 */
[----:B-1----:R-:W-:-:S07]  /*6010*/  FADD.FTZ R216, R179, R216 ;  /* 0x000000d8b3d87221 */ /* 0x002fce0000010000 */
[----:B------:R-:W-:Y:S01]  /*6020*/  MUFU.EX2 R186, R186 ;  /* 0x000000ba00ba7308 */ /* 0x000fe20000000800 */
[----:B--2---:R-:W-:-:S07]  /*6030*/  FADD.FTZ R216, R182, R216 ;  /* 0x000000d8b6d87221 */ /* 0x004fce0000010000 */
[----:B------:R-:W-:Y:S08]  /*6040*/  MUFU.EX2 R187, R187 ;  /* 0x000000bb00bb7308 */ /* 0x000ff00000000800 */
[----:B------:R-:W-:Y:S08]  /*6050*/  MUFU.EX2 R190, R190 ;  /* 0x000000be00be7308 */ /* 0x000ff00000000800 */
[----:B------:R-:W-:Y:S08]  /*6060*/  MUFU.EX2 R191, R191 ;  /* 0x000000bf00bf7308 */ /* 0x000ff00000000800 */
[----:B------:R-:W-:Y:S08]  /*6070*/  MUFU.EX2 R211, R211 ;  /* 0x000000d300d37308 */ /* 0x000ff00000000800 */
[----:B------:R-:W-:Y:S08]  /*6080*/  MUFU.EX2 R194, R194 ;  /* 0x000000c200c27308 */ /* 0x000ff00000000800 */
[----:B------:R-:W-:Y:S08]  /*6090*/  MUFU.EX2 R195, R195 ;  /* 0x000000c300c37308 */ /* 0x000ff00000000800 */
[----:B------:R-:W-:Y:S08]  /*60a0*/  MUFU.EX2 R198, R198 ;  /* 0x000000c600c67308 */ /* 0x000ff00000000800 */
[----:B------:R-:W-:Y:S01]  /*60b0*/  MUFU.EX2 R199, R199 ;  /* 0x000000c700c77308 */ /* 0x000fe20000000800 */
[----:B------:R-:W-:-:S02]  /*60c0*/  WARPGROUP.DEPBAR.LE gsb0, 0x0 ;  /* 0x00008000000079c5 */ /* 0x000fc40000010000 */
[----:B------:R-:W-:-:S06]  /*60d0*/  WARPGROUP.ARRIVE ;  /* 0x00000000000079c5 */ /* 0x000fcc0000000000 */
[----:B------:R-:W-:Y:S01]  /*60e0*/  HGMMA.64x256x16.F32.BF16 R24, R152, gdesc[UR12].tnspB, R24, gsb0 ;  /* 0x43e0000c98187df0 */ /* 0x000fe20008001818 */
[----:B------:R-:W-:Y:S01]  /*60f0*/  UIADD3 UR14, UR6, 0x100, URZ ;  /* 0x00000100060e7890 */ /* 0x000fe2000fffe03f */
[----:B------:R-:W-:Y:S01]  /*6100*/  UMOV UR15, 0x40000040 ;  /* 0x40000040000f7882 */ /* 0x000fe20000000000 */
[----:B------:R-:W-:Y:S02]  /*6110*/  WARPGROUP.DEPBAR.LE gsb0, 0x0 ;  /* 0x00008000000079c5 */ /* 0x000fe40000010000 */
[----:B------:R-:W-:Y:S01]  /*6120*/  WARPGROUP.ARRIVE ;  /* 0x00000000000079c5 */ /* 0x000fe20000000000 */
[----:B------:R-:W1:Y:S01]  /*6130*/  MUFU.EX2 R152, R176 ;  /* 0x000000b000987308 */ /* 0x000e620000000800 */
[----:B------:R-:W-:Y:S02]  /*6140*/  F2FP.BF16.F32.PACK_AB R153, R179, R178 ;  /* 0x000000b2b399723e */ /* 0x000fe400000010ff */
[C---:B---3--:R-:W-:Y:S01]  /*6150*/  F2FP.BF16.F32.PACK_AB R155, R183.reuse, R182 ;  /* 0x000000b6b79b723e */ /* 0x048fe200000010ff */
[----:B------:R-:W-:-:S15]  /*6160*/  FADD.FTZ R183, R183, R216 ;  /* 0x000000d8b7b77221 */ /* 0x000fde0000010000 */
[----:B------:R-:W-:-:S03]  /*6170*/  NOP ;  /* 0x0000000000007918 */ /* 0x000fc60000000000 */
[----:B------:R-:W-:Y:S01]  /*6180*/  HGMMA.64x256x16.F32.BF16 R24, R156, gdesc[UR12].tnspB, R24, gsb0 ;  /* 0x43e0000c9c187df0 */ /* 0x000fe20008001818 */
[----:B------:R-:W-:Y:S01]  /*6190*/  UIADD3 UR14, UR6, 0x180, URZ ;  /* 0x00000180060e7890 */ /* 0x000fe2000fffe03f */
[----:B------:R-:W2:Y:S01]  /*61a0*/  MUFU.EX2 R154, R180 ;  /* 0x000000b4009a7308 */ /* 0x000ea20000000800 */
[----:B------:R-:W-:Y:S01]  /*61b0*/  UMOV UR15, 0x40000040 ;  /* 0x40000040000f7882 */ /* 0x000fe20000000000 */
[----:B-1----:R-:W-:Y:S01]  /*61c0*/  FADD.FTZ R21, R152, R21 ;  /* 0x0000001598157221 */ /* 0x002fe20000010000 */
[----:B------:R-:W-:-:S03]  /*61d0*/  F2FP.BF16.F32.PACK_AB R152, R177, R152 ;  /* 0x00000098b198723e */ /* 0x000fc600000010ff */
[----:B------:R-:W-:-:S04]  /*61e0*/  FADD.FTZ R21, R177, R21 ;  /* 0x00000015b1157221 */ /* 0x000fc80000010000 */
[----:B--2---:R-:W-:Y:S01]  /*61f0*/  FADD.FTZ R21, R154, R21 ;  /* 0x000000159a157221 */ /* 0x004fe20000010000 */
[----:B------:R-:W-:-:S03]  /*6200*/  F2FP.BF16.F32.PACK_AB R154, R181, R154 ;  /* 0x0000009ab59a723e */ /* 0x000fc600000010ff */
[----:B------:R-:W-:Y:S01]  /*6210*/  FADD.FTZ R21, R181, R21 ;  /* 0x00000015b5157221 */ /* 0x000fe20000010000 */
[----:B------:R-:W-:Y:S02]  /*6220*/  WARPGROUP.DEPBAR.LE gsb0, 0x0 ;  /* 0x00008000000079c5 */ /* 0x000fe40000010000 */
[----:B------:R-:W-:-:S09]  /*6230*/  WARPGROUP.ARRIVE ;  /* 0x00000000000079c5 */ /* 0x000fd20000000000 */
[----:B------:R-:W-:Y:S01]  /*6240*/  HGMMA.64x256x16.F32.BF16 R24, R152, gdesc[UR12].tnspB, R24, gsb0 ;  /* 0x43e0000c98187df0 */ /* 0x000fe20008001818 */
[----:B------:R-:W-:Y:S01]  /*6250*/  UIADD3 UR14, UR6, 0x200, URZ ;  /* 0x00000200060e7890 */ /* 0x000fe2000fffe03f */
[----:B------:R-:W-:Y:S01]  /*6260*/  UMOV UR15, 0x40000040 ;  /* 0x40000040000f7882 */ /* 0x000fe20000000000 */
[----:B------:R-:W-:Y:S02]  /*6270*/  WARPGROUP.DEPBAR.LE gsb0, 0x0 ;  /* 0x00008000000079c5 */ /* 0x000fe40000010000 */
[----:B------:R-:W1:Y:S01]  /*6280*/  MUFU.EX2 R152, R184 ;  /* 0x000000b800987308 */ /* 0x000e620000000800 */
[----:B------:R-:W-:Y:S01]  /*6290*/  F2FP.BF16.F32.PACK_AB R153, R187, R186 ;  /* 0x000000babb99723e */ /* 0x000fe200000010ff */
[----:B------:R-:W-:Y:S01]  /*62a0*/  FADD.FTZ R186, R186, R183 ;  /* 0x000000b7baba7221 */ /* 0x000fe20000010000 */
[----:B------:R-:W-:-:S03]  /*62b0*/  F2FP.BF16.F32.PACK_AB R155, R191, R190 ;  /* 0x000000bebf9b723e */ /* 0x000fc600000010ff */
[----:B------:R-:W-:Y:S02]  /*62c0*/  FADD.FTZ R187, R187, R186 ;  /* 0x000000babbbb7221 */ /* 0x000fe40000010000 */
[----:B------:R-:W2:Y:S02]  /*62d0*/  MUFU.EX2 R154, R188 ;  /* 0x000000bc009a7308 */ /* 0x000ea40000000800 */
[----:B------:R-:W-:-:S04]  /*62e0*/  FADD.FTZ R190, R190, R187 ;  /* 0x000000bbbebe7221 */ /* 0x000fc80000010000 */
[----:B------:R-:W-:Y:S01]  /*62f0*/  FADD.FTZ R191, R191, R190 ;  /* 0x000000bebfbf7221 */ /* 0x000fe20000010000 */
[----:B-1----:R-:W-:Y:S01]  /*6300*/  FADD.FTZ R21, R152, R21 ;  /* 0x0000001598157221 */ /* 0x002fe20000010000 */
[----:B------:R-:W-:-:S03]  /*6310*/  F2FP.BF16.F32.PACK_AB R152, R185, R152 ;  /* 0x00000098b998723e */ /* 0x000fc600000010ff */
[----:B------:R-:W-:-:S04]  /*6320*/  FADD.FTZ R21, R185, R21 ;  /* 0x00000015b9157221 */ /* 0x000fc80000010000 */
[----:B--2---:R-:W-:Y:S01]  /*6330*/  FADD.FTZ R21, R154, R21 ;  /* 0x000000159a157221 */ /* 0x004fe20000010000 */
[----:B------:R-:W-:-:S03]  /*6340*/  F2FP.BF16.F32.PACK_AB R154, R189, R154 ;  /* 0x0000009abd9a723e */ /* 0x000fc600000010ff */
[----:B------:R-:W-:Y:S01]  /*6350*/  FADD.FTZ R21, R189, R21 ;  /* 0x00000015bd157221 */ /* 0x000fe20000010000 */
[----:B------:R-:W-:-:S06]  /*6360*/  WARPGROUP.ARRIVE ;  /* 0x00000000000079c5 */ /* 0x000fcc0000000000 */
        /* <DEDUP_REMOVED lines=19> */
[----:B------:R-:W-:Y:S03]  /*64a0*/  HGMMA.64x256x16.F32.BF16 R24, R152, gdesc[UR12].tnspB, R24, gsb0 ;  /* 0x43e0000c98187df0 */ /* 0x000fe60008001818 */
[----:B------:R-:W-:Y:S02]  /*64b0*/  WARPGROUP.DEPBAR.LE gsb0, 0x0 ;  /* 0x00008000000079c5 */ /* 0x000fe40000010000 */
[----:B------:R-:W-:Y:S05]  /*64c0*/  @!P0 BRA `(.L_x_10193) ;  /* 0x0000000000048947 */ /* 0x000fea0003800000 */
[----:B------:R-:W-:Y:S01]  /*64d0*/  BPT.TRAP 0x1 ;  /* 0x000000040000795c */ /* 0x000fe20000300000 */
.L_x_10193:
[----:B------:R-:W-:Y:S01]  /*64e0*/  UIADD3 UR5, UR5, 0x32460, URZ ;  /* 0x0003246005057890 */ /* 0x000fe2000fffe03f */
[----:B------:R-:W-:Y:S02]  /*64f0*/  IMAD.MOV.U32 R201, RZ, RZ, R197 ;  /* 0x000000ffffc97224 */ /* 0x000fe400078e00c5 */
[----:B------:R-:W-:Y:S01]  /*6500*/  IMAD.MOV.U32 R202, RZ, RZ, R20 ;  /* 0x000000ffffca7224 */ /* 0x000fe200078e0014 */
[----:B------:R-:W-:-:S09]  /*6510*/  UPRMT UR5, UR54, 0x654, UR5 ;  /* 0x0000065436057896 */ /* 0x000fd20008000005 */
[----:B------:R-:W-:Y:S01]  /*6520*/  SYNCS.ARRIVE.TRANS64.RED.A1T0 RZ, [UR5], RZ ;  /* 0x000000ffffff79a7 */ /* 0x000fe20008100405 */
[----:B------:R-:W-:Y:S05]  /*6530*/  @P1 BRA `(.L_x_10194) ;  /* 0xffffffdc00201947 */ /* 0x000fea000383ffff */
.L_x_10183:
[----:B------:R-:W2:Y:S01]  /*6540*/  LDL.LU R152, [R1+0x20] ;  /* 0x0000200001987983 */ /* 0x000ea20000300800 */
[----:B------:R-:W-:Y:S01]  /*6550*/  UIADD3 UR38, UR38, 0x1, URZ ;  /* 0x0000000126267890 */ /* 0x000fe2000fffe03f */
[----:B------:R0:W-:Y:S06]  /*6560*/  BAR.ARV R0, 0x100 ;  /* 0x000400000000751d */ /* 0x0001ec0000002000 */
[----:B------:R-:W-:Y:S02]  /*6570*/  UISETP.NE.AND UP0, UPT, UR38, 0x2, UPT ;  /* 0x000000022600788c */ /* 0x000fe4000bf05270 */
[----:B------:R-:W-:Y:S06]  /*6580*/  BAR.ARV 0x8, 0x180 ;  /* 0x0206000000007b1d */ /* 0x000fec0000002000 */
[----:B------:R-:W-:Y:S01]  /*6590*/  PLOP3.LUT P0, PT, PT, PT, PT, 0x8, 0x0 ;  /* 0x000000000000781c */ /* 0x000fe20003f0e170 */
[----:B------:R-:W-:Y:S01]  /*65a0*/  USEL UR38, UR38, URZ, UP0 ;  /* 0x0000003f26267287 */ /* 0x000fe20008000000 */
[----:B------:R-:W1:Y:S04]  /*65b0*/  SHFL.BFLY PT, R2, R21, 0x2, 0x1f ;  /* 0x0c401f0015027f89 */ /* 0x000e6800000e0000 */
[----:B------:R-:W3:Y:S01]  /*65c0*/  SHFL.BFLY PT, R4, R203, 0x2, 0x1f ;  /* 0x0c401f00cb047f89 */ /* 0x000ee200000e0000 */
[----:B-1----:R-:W-:Y:S01]  /*65d0*/  FADD.FTZ R5, R2, R21 ;  /* 0x0000001502057221 */ /* 0x002fe20000010000 */
[----:B---3--:R-:W-:-:S04]  /*65e0*/  FADD.FTZ R7, R4, R203 ;  /* 0x000000cb04077221 */ /* 0x008fc80000010000 */
[----:B------:R-:W1:Y:S01]  /*65f0*/  SHFL.BFLY PT, R2, R5, 0x1, 0x1f ;  /* 0x0c201f0005027f89 */ /* 0x000e6200000e0000 */
[----:B------:R-:W-:-:S03]  /*6600*/  IMAD.MOV.U32 R4, RZ, RZ, RZ ;  /* 0x000000ffff047224 */ /* 0x000fc600078e00ff */
[----:B------:R-:W3:Y:S01]  /*6610*/  SHFL.BFLY PT, R6, R7, 0x1, 0x1f ;  /* 0x0c201f0007067f89 */ /* 0x000ee200000e0000 */
[----:B-1----:R-:W-:Y:S01]  /*6620*/  FADD.FTZ R8, R5, R2 ;  /* 0x0000000205087221 */ /* 0x002fe20000010000 */
[----:B------:R-:W-:Y:S02]  /*6630*/  IMAD.MOV.U32 R2, RZ, RZ, RZ ;  /* 0x000000ffff027224 */ /* 0x000fe400078e00ff */
[----:B---3--:R-:W-:Y:S02]  /*6640*/  FADD.FTZ R3, R7, R6 ;  /* 0x0000000607037221 */ /* 0x008fe40000010000 */
[----:B------:R-:W-:Y:S01]  /*6650*/  FSETP.NE.FTZ.AND P1, PT, R8, RZ, PT ;  /* 0x000000ff0800720b */ /* 0x000fe20003f35000 */
[----:B------:R-:W-:Y:S02]  /*6660*/  IMAD.U32 R7, RZ, RZ, UR10 ;  /* 0x0000000aff077e24 */ /* 0x000fe4000f8e00ff */
[----:B------:R-:W-:-:S10]  /*6670*/  FSETP.NE.FTZ.AND P2, PT, R3, RZ, PT ;  /* 0x000000ff0300720b */ /* 0x000fd40003f55000 */
[----:B------:R-:W1:Y:S01]  /*6680*/  @P1 MUFU.RCP R4, R8 ;  /* 0x0000000800041308 */ /* 0x000e620000001000 */
[----:B------:R-:W-:-:S07]  /*6690*/  @P1 FMUL.FTZ R7, R7, 0.69314718246459960938 ;  /* 0x3f31721807071820 */ /* 0x000fce0000410000 */
[----:B------:R-:W3:Y:S08]  /*66a0*/  @P1 MUFU.LG2 R6, R8 ;  /* 0x0000000800061308 */ /* 0x000ef00000000c00 */
[----:B------:R-:W4:Y:S01]  /*66b0*/  @P2 MUFU.LG2 R5, R3 ;  /* 0x0000000300052308 */ /* 0x000f220000000c00 */
[-C--:B-1----:R-:W-:Y:S01]  /*66c0*/  FMUL.FTZ R24, R24, R4.reuse ;  /* 0x0000000418187220 */ /* 0x082fe20000410000 */
[-C--:B------:R-:W-:Y:S01]  /*66d0*/  FMUL.FTZ R25, R25, R4.reuse ;  /* 0x0000000419197220 */ /* 0x080fe20000410000 */
[-C--:B------:R-:W-:Y:S01]  /*66e0*/  FMUL.FTZ R28, R28, R4.reuse ;  /* 0x000000041c1c7220 */ /* 0x080fe20000410000 */
[-C--:B------:R-:W-:Y:S01]  /*66f0*/  FMUL.FTZ R29, R29, R4.reuse ;  /* 0x000000041d1d7220 */ /* 0x080fe20000410000 */
[-C--:B------:R-:W-:Y:S01]  /*6700*/  FMUL.FTZ R32, R32, R4.reuse ;  /* 0x0000000420207220 */ /* 0x080fe20000410000 */
[-C--:B------:R-:W-:Y:S01]  /*6710*/  FMUL.FTZ R33, R33, R4.reuse ;  /* 0x0000000421217220 */ /* 0x080fe20000410000 */
[-C--:B------:R-:W-:Y:S01]  /*6720*/  FMUL.FTZ R36, R36, R4.reuse ;  /* 0x0000000424247220 */ /* 0x080fe20000410000 */
[----:B------:R1:W5:Y:S01]  /*6730*/  @P2 MUFU.RCP R2, R3 ;  /* 0x0000000300022308 */ /* 0x0003620000001000 */
        /* <DEDUP_REMOVED lines=58> */
[----:B---3--:R-:W-:Y:S01]  /*6ae0*/  @P1 FMUL.FTZ R6, R6, 0.69314718246459960938 ;  /* 0x3f31721806061820 */ /* 0x008fe20000410000 */
[----:B----4-:R-:W-:Y:S01]  /*6af0*/  @P2 FMUL.FTZ R5, R5, 0.69314718246459960938 ;  /* 0x3f31721805052820 */ /* 0x010fe20000410000 */
[----:B-1----:R-:W-:Y:S02]  /*6b00*/  IMAD.MOV.U32 R3, RZ, RZ, -0x800000 ;  /* 0xff800000ff037424 */ /* 0x002fe400078e00ff */
[----:B------:R-:W-:Y:S01]  /*6b10*/  @P2 FMUL.FTZ R4, R4, 0.69314718246459960938 ;  /* 0x3f31721804042820 */ /* 0x000fe20000410000 */
        /* <DEDUP_REMOVED lines=65> */
[----:B--2---:R-:W-:-:S13]  /*6f30*/  R2UR UR4, R152 ;  /* 0x00000000980472ca */ /* 0x004fda00000e0000 */
[----:B------:R-:W-:-:S06]  /*6f40*/  UIADD3 UR4, UR4, 0x1, URZ ;  /* 0x0000000104047890 */ /* 0x000fcc000fffe03f */
[----:B0-----:R-:W-:Y:S01]  /*6f50*/  IMAD.U32 R0, RZ, RZ, UR4 ;  /* 0x00000004ff007e24 */ /* 0x001fe2000f8e00ff */
[----:B------:R-:W-:-:S04]  /*6f60*/  USEL UR4, URZ, 0x1, UP0 ;  /* 0x000000013f047887 */ /* 0x000fc80008000000 */
[----:B------:R0:W-:Y:S01]  /*6f70*/  STL [R1+0x20], R0 ;  /* 0x0000200001007387 */ /* 0x0001e20000100800 */
[----:B------:R-:W-:Y:S01]  /*6f80*/  ULOP3.LUT UR39, UR39, UR4, URZ, 0x3c, !UPT ;  /* 0x0000000427277292 */ /* 0x000fe2000f8e3c3f */
[----:B0-----:R-:W-:Y:S02]  /*6f90*/  IMAD.MOV.U32 R0, RZ, RZ, -0x800000 ;  /* 0xff800000ff007424 */ /* 0x001fe400078e00ff */
[----:B------:R-:W-:-:S09]  /*6fa0*/  @P2 FFMA.FTZ R0, R4, R197, R5 ;  /* 0x000000c504002223 */ /* 0x000fd20000010005 */
.L_x_10169:
[----:B------:R-:W1:Y:S08]  /*6fb0*/  S2UR UR5, SR_CgaCtaId ;  /* 0x00000000000579c3 */ /* 0x000e700000008800 */
[----:B------:R-:W-:Y:S06]  /*6fc0*/  BAR.SYNC.DEFER_BLOCKING 0x5, 0x180 ;  /* 0x0146000000007b1d */ /* 0x000fec0000010000 */
[----:B------:R-:W-:Y:S01]  /*6fd0*/  UMOV UR4, 0x400 ;  /* 0x0000040000047882 */ /* 0x000fe20000000000 */
[----:B------:R-:W-:Y:S01]  /*6fe0*/  BSSY B0, `(.L_x_10195) ;  /* 0x0000482000007945 */ /* 0x000fe20003800000 */
[----:B-1----:R-:W-:-:S09]  /*6ff0*/  ULEA UR9, UR5, UR4, 0x18 ;  /* 0x0000000405097291 */ /* 0x002fd2000f8ec03f */
[----:B------:R-:W1:Y:S02]  /*7000*/  LDS.128 R4, [UR9+0x324d0] ;  /* 0x0324d009ff047984 */ /* 0x000e640008000c00 */
[----:B-1----:R-:W-:Y:S02]  /*7010*/  R2UR UR4, R5 ;  /* 0x00000000050472ca */ /* 0x002fe400000e0000 */
[----:B------:R-:W-:Y:S01]  /*7020*/  R2UR UR5, R7 ;  /* 0x00000000070572ca */ /* 0x000fe200000e0000 */
[----:B------:R-:W-:Y:S06]  /*7030*/  BAR.ARV 0x4, 0x180 ;  /* 0x0106000000007b1d */ /* 0x000fec0000002000 */
[----:B------:R-:W-:Y:S08]  /*7040*/  @P0 BRA `(.L_x_10196) ;  /* 0x0000003800340947 */ /* 0x000ff00003800000 */
[----:B------:R-:W2:Y:S01]  /*7050*/  LDL R2, [R1+0x34] ;  /* 0x0000340001027983 */ /* 0x000ea20000100800 */
[----:B------:R-:W1:Y:S01]  /*7060*/  S2UR UR8, SR_SWINHI ;  /* 0x00000000000879c3 */ /* 0x000e620000002f00 */
[----:B------:R-:W-:Y:S01]  /*7070*/  IMAD.MOV.U32 R152, RZ, RZ, 0x2 ;  /* 0x00000002ff987424 */ /* 0x000fe200078e00ff */
[----:B------:R-:W-:Y:S01]  /*7080*/  F2FP.BF16.F32.PACK_AB R10, R29, R28 ;  /* 0x0000001c1d0a723e */ /* 0x000fe200000010ff */
[----:B------:R-:W3:Y:S01]  /*7090*/  LDL R163, [R1+0x1c] ;  /* 0x00001c0001a37983 */ /* 0x000ee20000100800 */
[----:B0-----:R-:W-:Y:S01]  /*70a0*/  F2FP.BF16.F32.PACK_AB R11, R31, R30 ;  /* 0x0000001e1f0b723e */ /* 0x001fe200000010ff */
[----:B------:R-:W-:Y:S02]  /*70b0*/  ULDC.64 UR10, c[0x0][0xd08] ;  /* 0x00034200000a7ab9 */ /* 0x000fe40000000a00 */
[----:B------:R-:W4:Y:S04]  /*70c0*/  LDL R164, [R1+0x30] ;  /* 0x0000300001a47983 */ /* 0x000f280000100800 */
[----:B------:R-:W5:Y:S01]  /*70d0*/  LDL R162, [R1+0x18] ;  /* 0x0000180001a27983 */ /* 0x000f620000100800 */
[----:B------:R-:W-:Y:S01]  /*70e0*/  UMOV UR6, UR9 ;  /* 0x0000000900067c82 */ /* 0x000fe20008000000 */
[----:B-1----:R-:W-:Y:S01]  /*70f0*/  UMOV UR7, UR8 ;  /* 0x0000000800077c82 */ /* 0x002fe20008000000 */
[----:B------:R-:W-:-:S02]  /*7100*/  F2FP.BF16.F32.PACK_AB R14, R37, R36 ;  /* 0x00000024250e723e */ /* 0x000fc400000010ff */
[----:B------:R-:W-:Y:S01]  /*7110*/  F2FP.BF16.F32.PACK_AB R15, R39, R38 ;  /* 0x00000026270f723e */ /* 0x000fe200000010ff */
[----:B------:R-:W-:Y:S01]  /*7120*/  BAR.SYNC.DEFER_BLOCKING 0x1, 0x100 ;  /* 0x0044000000007b1d */ /* 0x000fe20000010000 */
[----:B--2---:R-:W-:Y:S01]  /*7130*/  IMAD.WIDE R152, R2, R152, UR6 ;  /* 0x0000000602987e25 */ /* 0x004fe2000f8e0298 */
[----:B---3--:R-:W-:Y:S02]  /*7140*/  R2UR UR12, R163 ;  /* 0x00000000a30c72ca */ /* 0x008fe400000e0000 */
[C---:B------:R-:W-:Y:S02]  /*7150*/  IADD3 R13, P4, R152.reuse, 0x20, RZ ;  /* 0x00000020980d7810 */ /* 0x040fe40007f9e0ff */
[C---:B------:R-:W-:Y:S02]  /*7160*/  LOP3.LUT R9, R152.reuse, 0x380, RZ, 0xc0, !PT ;  /* 0x0000038098097812 */ /* 0x040fe400078ec0ff */
[----:B------:R-:W-:Y:S02]  /*7170*/  IADD3 R5, P0, R152, 0xc060, RZ ;  /* 0x0000c06098057810 */ /* 0x000fe40007f1e0ff */
[----:B------:R-:W-:-:S02]  /*7180*/  LOP3.LUT R12, R13, 0x380, RZ, 0xc0, !PT ;  /* 0x000003800d0c7812 */ /* 0x000fc400078ec0ff */
[----:B------:R-:W-:Y:S02]  /*7190*/  IADD3 R17, P3, R152, 0x40, RZ ;  /* 0x0000004098117810 */ /* 0x000fe40007f7e0ff */
[----:B------:R-:W-:Y:S02]  /*71a0*/  SHF.R.U64 R9, R9, 0x3, RZ ;  /* 0x0000000309097819 */ /* 0x000fe400000012ff */
[----:B------:R-:W-:Y:S02]  /*71b0*/  LOP3.LUT R4, R5, 0x380, RZ, 0xc0, !PT ;  /* 0x0000038005047812 */ /* 0x000fe400078ec0ff */
[----:B------:R-:W-:Y:S02]  /*71c0*/  SHF.R.U64 R12, R12, 0x3, RZ ;  /* 0x000000030c0c7819 */ /* 0x000fe400000012ff */
[----:B------:R-:W-:Y:S02]  /*71d0*/  LOP3.LUT R16, R17, 0x380, RZ, 0xc0, !PT ;  /* 0x0000038011107812 */ /* 0x000fe400078ec0ff */
[----:B------:R-:W-:Y:S01]  /*71e0*/  LOP3.LUT R8, R9, R152, RZ, 0x3c, !PT ;  /* 0x0000009809087212 */ /* 0x000fe200078e3cff */
[----:B------:R-:W-:Y:S01]  /*71f0*/  IMAD.MOV.U32 R9, RZ, RZ, R153 ;  /* 0x000000ffff097224 */ /* 0x000fe200078e0099 */
[----:B------:R-:W-:-:S02]  /*7200*/  SHF.R.U64 R4, R4, 0x3, RZ ;  /* 0x0000000304047819 */ /* 0x000fc400000012ff */
[----:B------:R-:W-:Y:S02]  /*7210*/  IADD3 R157, P5, R152, 0x60, RZ ;  /* 0x00000060989d7810 */ /* 0x000fe40007fbe0ff */
[----:B------:R-:W-:Y:S01]  /*7220*/  LOP3.LUT R12, R12, R13, RZ, 0x3c, !PT ;  /* 0x0000000d0c0c7212 */ /* 0x000fe200078e3cff */
[----:B------:R-:W-:Y:S01]  /*7230*/  IMAD.X R13, RZ, RZ, R153, P4 ;  /* 0x000000ffff0d7224 */ /* 0x000fe200020e0699 */
[----:B------:R-:W-:Y:S02]  /*7240*/  SHF.R.U64 R16, R16, 0x3, RZ ;  /* 0x0000000310107819 */ /* 0x000fe400000012ff */
[----:B------:R-:W-:Y:S02]  /*7250*/  LOP3.LUT R4, R4, R5, RZ, 0x3c, !PT ;  /* 0x0000000504047212 */ /* 0x000fe400078e3cff */
[----:B------:R-:W-:Y:S02]  /*7260*/  LOP3.LUT R156, R157, 0x380, RZ, 0xc0, !PT ;  /* 0x000003809d9c7812 */ /* 0x000fe400078ec0ff */
[----:B------:R-:W-:-:S02]  /*7270*/  MOV R5, R8 ;  /* 0x0000000800057202 */ /* 0x000fc40000000f00 */
[----:B------:R-:W-:Y:S02]  /*7280*/  F2FP.BF16.F32.PACK_AB R8, R25, R24 ;  /* 0x000000181908723e */ /* 0x000fe400000010ff */
[----:B------:R-:W-:Y:S02]  /*7290*/  F2FP.BF16.F32.PACK_AB R9, R27, R26 ;  /* 0x0000001a1b09723e */ /* 0x000fe400000010ff */
[----:B------:R-:W-:Y:S01]  /*72a0*/  LOP3.LUT R16, R16, R17, RZ, 0x3c, !PT ;  /* 0x0000001110107212 */ /* 0x000fe200078e3cff */
[----:B------:R-:W-:Y:S01]  /*72b0*/  IMAD.X R17, RZ, RZ, R153, P3 ;  /* 0x000000ffff117224 */ /* 0x000fe200018e0699 */
[----:B------:R-:W-:Y:S02]  /*72c0*/  MOV R2, R12 ;  /* 0x0000000c00027202 */ /* 0x000fe40000000f00 */
[----:B------:R-:W-:Y:S02]  /*72d0*/  SHF.R.U64 R156, R156, 0x3, RZ ;  /* 0x000000039c9c7819 */ /* 0x000fe400000012ff */
[----:B------:R-:W-:-:S02]  /*72e0*/  F2FP.BF16.F32.PACK_AB R12, R33, R32 ;  /* 0x00000020210c723e */ /* 0x000fc400000010ff */
[----:B------:R-:W-:Y:S02]  /*72f0*/  F2FP.BF16.F32.PACK_AB R13, R35, R34 ;  /* 0x00000022230d723e */ /* 0x000fe400000010ff */
[C---:B------:R-:W-:Y:S01]  /*7300*/  IADD3 R19, P4, R152.reuse, 0x4000, RZ ;  /* 0x0000400098137810 */ /* 0x040fe20007f9e0ff */
[----:B------:R0:W-:Y:S01]  /*7310*/  STSM.16.M88.4 [R5], R8 ;  /* 0x0000000805007844 */ /* 0x0001e20000000200 */
[----:B------:R-:W-:Y:S02]  /*7320*/  IADD3 R7, P3, R152, 0x8020, RZ ;  /* 0x0000802098077810 */ /* 0x000fe40007f7e0ff */
[----:B------:R-:W-:Y:S01]  /*7330*/  LOP3.LUT R156, R156, R157, RZ, 0x3c, !PT ;  /* 0x0000009d9c9c7212 */ /* 0x000fe200078e3cff */
[----:B------:R1:W-:Y:S01]  /*7340*/  STSM.16.M88.4 [R2], R12 ;  /* 0x0000000c02007844 */ /* 0x0003e20000000200 */
[----:B------:R-:W-:Y:S01]  /*7350*/  MOV R17, R16 ;  /* 0x0000001000117202 */ /* 0x000fe20000000f00 */
[----:B------:R-:W-:Y:S01]  /*7360*/  IMAD.X R157, RZ, RZ, R153, P5 ;  /* 0x000000ffff9d7224 */ /* 0x000fe200028e0699 */
[----:B------:R-:W-:-:S02]  /*7370*/  LOP3.LUT R18, R19, 0x380, RZ, 0xc0, !PT ;  /* 0x0000038013127812 */ /* 0x000fc400078ec0ff */
[----:B------:R-:W-:Y:S02]  /*7380*/  LOP3.LUT R16, R7, 0x380, RZ, 0xc0, !PT ;  /* 0x0000038007107812 */ /* 0x000fe400078ec0ff */
[----:B------:R-:W-:Y:S02]  /*7390*/  SHF.R.U64 R18, R18, 0x3, RZ ;  /* 0x0000000312127819 */ /* 0x000fe400000012ff */
[----:B0-----:R-:W-:Y:S02]  /*73a0*/  F2FP.BF16.F32.PACK_AB R8, R41, R40 ;  /* 0x000000282908723e */ /* 0x001fe400000010ff */
[----:B------:R-:W-:Y:S02]  /*73b0*/  F2FP.BF16.F32.PACK_AB R9, R43, R42 ;  /* 0x0000002a2b09723e */ /* 0x000fe400000010ff */
[----:B------:R-:W-:Y:S02]  /*73c0*/  F2FP.BF16.F32.PACK_AB R10, R45, R44 ;  /* 0x0000002c2d0a723e */ /* 0x000fe400000010ff */
[----:B------:R-:W-:-:S02]  /*73d0*/  F2FP.BF16.F32.PACK_AB R11, R47, R46 ;  /* 0x0000002e2f0b723e */ /* 0x000fc400000010ff */
[----:B-1----:R-:W-:-:S03]  /*73e0*/  IADD3 R2, P5, R152, 0x4020, RZ ;  /* 0x0000402098027810 */ /* 0x002fc60007fbe0ff */
[----:B------:R0:W-:Y:S01]  /*73f0*/  STSM.16.M88.4 [R17], R8 ;  /* 0x0000000811007844 */ /* 0x0001e20000000200 */
[----:B------:R-:W-:Y:S02]  /*7400*/  SHF.R.U64 R16, R16, 0x3, RZ ;  /* 0x0000000310107819 */ /* 0x000fe400000012ff */
[----:B------:R-:W-:Y:S01]  /*7410*/  LOP3.LUT R18, R18, R19, RZ, 0x3c, !PT ;  /* 0x0000001312127212 */ /* 0x000fe200078e3cff */
[----:B------:R-:W-:Y:S01]  /*7420*/  IMAD.X R19, RZ, RZ, R153, P4 ;  /* 0x000000ffff137224 */ /* 0x000fe200020e0699 */
[----:B------:R-:W-:Y:S02]  /*7430*/  LOP3.LUT R16, R16, R7, RZ, 0x3c, !PT ;  /* 0x0000000710107212 */ /* 0x000fe400078e3cff */
[----:B------:R-:W-:Y:S02]  /*7440*/  IADD3 R5, P4, R152, 0x4040, RZ ;  /* 0x0000404098057810 */ /* 0x000fe40007f9e0ff */
[----:B------:R-:W-:Y:S02]  /*7450*/  MOV R7, R156 ;  /* 0x0000009c00077202 */ /* 0x000fe40000000f00 */
[----:B0-----:R-:W-:-:S02]  /*7460*/  LOP3.LUT R9, R2, 0x380, RZ, 0xc0, !PT ;  /* 0x0000038002097812 */ /* 0x001fc400078ec0ff */
[----:B------:R-:W-:Y:S02]  /*7470*/  F2FP.BF16.F32.PACK_AB R12, R49, R48 ;  /* 0x00000030310c723e */ /* 0x000fe400000010ff */
[----:B------:R-:W-:Y:S02]  /*7480*/  SHF.R.U64 R9, R9, 0x3, RZ ;  /* 0x0000000309097819 */ /* 0x000fe400000012ff */
[----:B------:R-:W-:Y:S02]  /*7490*/  F2FP.BF16.F32.PACK_AB R13, R51, R50 ;  /* 0x00000032330d723e */ /* 0x000fe400000010ff */
[----:B------:R-:W-:Y:S02]  /*74a0*/  F2FP.BF16.F32.PACK_AB R14, R53, R52 ;  /* 0x00000034350e723e */ /* 0x000fe400000010ff */
[----:B------:R-:W-:Y:S02]  /*74b0*/  F2FP.BF16.F32.PACK_AB R15, R55, R54 ;  /* 0x00000036370f723e */ /* 0x000fe400000010ff */
[----:B------:R-:W-:-:S02]  /*74c0*/  LOP3.LUT R160, R9, R2, RZ, 0x3c, !PT ;  /* 0x0000000209a07212 */ /* 0x000fc400078e3cff */
[----:B------:R-:W-:Y:S01]  /*74d0*/  LOP3.LUT R2, R5, 0x380, RZ, 0xc0, !PT ;  /* 0x0000038005027812 */ /* 0x000fe200078ec0ff */
[--C-:B------:R-:W-:Y:S01]  /*74e0*/  IMAD.X R161, RZ, RZ, R153.reuse, P5 ;  /* 0x000000ffffa17224 */ /* 0x100fe200028e0699 */
[----:B------:R0:W-:Y:S01]  /*74f0*/  STSM.16.M88.4 [R7], R12 ;  /* 0x0000000c07007844 */ /* 0x0001e20000000200 */
[C---:B------:R-:W-:Y:S02]  /*7500*/  IADD3 R158, P5, R152.reuse, 0x4060, RZ ;  /* 0x00004060989e7810 */ /* 0x040fe40007fbe0ff */
[----:B------:R-:W-:Y:S01]  /*7510*/  IADD3 R157, P6, R152, 0x8000, RZ ;  /* 0x00008000989d7810 */ /* 0x000fe20007fde0ff */
[----:B------:R-:W-:Y:S01]  /*7520*/  IMAD.X R17, RZ, RZ, R153, P3 ;  /* 0x000000ffff117224 */ /* 0x000fe200018e0699 */
[----:B------:R-:W-:Y:S02]  /*7530*/  LOP3.LUT R159, R158, 0x380, RZ, 0xc0, !PT ;  /* 0x000003809e9f7812 */ /* 0x000fe400078ec0ff */
[----:B------:R-:W-:Y:S02]  /*7540*/  LOP3.LUT R156, R157, 0x380, RZ, 0xc0, !PT ;  /* 0x000003809d9c7812 */ /* 0x000fe400078ec0ff */
[----:B------:R-:W-:-:S02]  /*7550*/  IADD3 R155, P1, R152, 0x8040, RZ ;  /* 0x00008040989b7810 */ /* 0x000fc40007f3e0ff */
[----:B0-----:R-:W-:Y:S02]  /*7560*/  MOV R7, R18 ;  /* 0x0000001200077202 */ /* 0x001fe40000000f00 */
[----:B------:R-:W-:Y:S01]  /*7570*/  SHF.R.U64 R18, R2, 0x3, RZ ;  /* 0x0000000302127819 */ /* 0x000fe200000012ff */
[----:B------:R-:W-:-:S03]  /*7580*/  IMAD.X R19, RZ, RZ, R153, P4 ;  /* 0x000000ffff137224 */ /* 0x000fc600020e0699 */
[----:B------:R-:W-:Y:S02]  /*7590*/  LOP3.LUT R18, R18, R5, RZ, 0x3c, !PT ;  /* 0x0000000512127212 */ /* 0x000fe400078e3cff */
[----:B------:R-:W-:Y:S02]  /*75a0*/  SHF.R.U64 R159, R159, 0x3, RZ ;  /* 0x000000039f9f7819 */ /* 0x000fe400000012ff */
[----:B------:R-:W-:Y:S02]  /*75b0*/  F2FP.BF16.F32.PACK_AB R8, R57, R56 ;  /* 0x000000383908723e */ /* 0x000fe400000010ff */
[----:B------:R-:W-:Y:S02]  /*75c0*/  F2FP.BF16.F32.PACK_AB R9, R59, R58 ;  /* 0x0000003a3b09723e */ /* 0x000fe400000010ff */
[----:B------:R-:W-:Y:S02]  /*75d0*/  F2FP.BF16.F32.PACK_AB R10, R61, R60 ;  /* 0x0000003c3d0a723e */ /* 0x000fe400000010ff */
[----:B------:R-:W-:-:S02]  /*75e0*/  F2FP.BF16.F32.PACK_AB R11, R63, R62 ;  /* 0x0000003e3f0b723e */ /* 0x000fc400000010ff */
[----:B------:R-:W-:Y:S02]  /*75f0*/  MOV R160, R160 ;  /* 0x000000a000a07202 */ /* 0x000fe40000000f00 */
[----:B------:R-:W-:Y:S02]  /*7600*/  F2FP.BF16.F32.PACK_AB R12, R65, R64 ;  /* 0x00000040410c723e */ /* 0x000fe400000010ff */
[----:B------:R-:W-:Y:S02]  /*7610*/  F2FP.BF16.F32.PACK_AB R13, R67, R66 ;  /* 0x00000042430d723e */ /* 0x000fe400000010ff */
[----:B------:R-:W-:Y:S02]  /*7620*/  F2FP.BF16.F32.PACK_AB R14, R69, R68 ;  /* 0x00000044450e723e */ /* 0x000fe400000010ff */
[----:B------:R-:W-:Y:S02]  /*7630*/  F2FP.BF16.F32.PACK_AB R15, R71, R70 ;  /* 0x00000046470f723e */ /* 0x000fe400000010ff */
[----:B------:R-:W-:-:S02]  /*7640*/  MOV R2, R16 ;  /* 0x0000001000027202 */ /* 0x000fc40000000f00 */
[----:B------:R-:W-:Y:S02]  /*7650*/  MOV R5, R18 ;  /* 0x0000001200057202 */ /* 0x000fe40000000f00 */
[----:B------:R-:W-:Y:S02]  /*7660*/  SHF.R.U64 R156, R156, 0x3, RZ ;  /* 0x000000039c9c7819 */ /* 0x000fe400000012ff */
[----:B------:R-:W-:Y:S02]  /*7670*/  F2FP.BF16.F32.PACK_AB R16, R73, R72 ;  /* 0x000000484910723e */ /* 0x000fe400000010ff */
[----:B------:R-:W-:Y:S02]  /*7680*/  F2FP.BF16.F32.PACK_AB R17, R75, R74 ;  /* 0x0000004a4b11723e */ /* 0x000fe400000010ff */
[----:B------:R-:W-:Y:S02]  /*7690*/  F2FP.BF16.F32.PACK_AB R18, R77, R76 ;  /* 0x0000004c4d12723e */ /* 0x000fe400000010ff */
[----:B------:R-:W-:-:S02]  /*76a0*/  F2FP.BF16.F32.PACK_AB R19, R79, R78 ;  /* 0x0000004e4f13723e */ /* 0x000fc400000010ff */
[----:B------:R-:W-:Y:S01]  /*76b0*/  LOP3.LUT R154, R155, 0x380, RZ, 0xc0, !PT ;  /* 0x000003809b9a7812 */ /* 0x000fe200078ec0ff */
[----:B------:R0:W-:Y:S01]  /*76c0*/  STSM.16.M88.4 [R7], R8 ;  /* 0x0000000807007844 */ /* 0x0001e20000000200 */
[----:B------:R-:W-:Y:S01]  /*76d0*/  LOP3.LUT R158, R159, R158, RZ, 0x3c, !PT ;  /* 0x0000009e9f9e7212 */ /* 0x000fe200078e3cff */
[--C-:B------:R-:W-:Y:S01]  /*76e0*/  IMAD.X R159, RZ, RZ, R153.reuse, P5 ;  /* 0x000000ffff9f7224 */ /* 0x100fe200028e0699 */
[----:B------:R-:W-:Y:S01]  /*76f0*/  IADD3 R22, P4, R152, 0x8060, RZ ;  /* 0x0000806098167810 */ /* 0x000fe20007f9e0ff */
[----:B------:R1:W-:Y:S01]  /*7700*/  STSM.16.M88.4 [R160], R12 ;  /* 0x0000000ca0007844 */ /* 0x0003e20000000200 */
[----:B------:R-:W-:Y:S01]  /*7710*/  LOP3.LUT R156, R156, R157, RZ, 0x3c, !PT ;  /* 0x0000009d9c9c7212 */ /* 0x000fe200078e3cff */
[----:B------:R-:W-:Y:S01]  /*7720*/  IMAD.X R157, RZ, RZ, R153, P6 ;  /* 0x000000ffff9d7224 */ /* 0x000fe200030e0699 */
[----:B------:R-:W-:Y:S01]  /*7730*/  SHF.R.U64 R154, R154, 0x3, RZ ;  /* 0x000000039a9a7819 */ /* 0x000fe200000012ff */
[----:B------:R2:W-:Y:S01]  /*7740*/  STSM.16.M88.4 [R5], R16 ;  /* 0x0000001005007844 */ /* 0x0005e20000000200 */
[----:B------:R-:W-:-:S02]  /*7750*/  IADD3 R21, P2, R152, 0xc040, RZ ;  /* 0x0000c04098157810 */ /* 0x000fc40007f5e0ff */
[----:B------:R-:W-:Y:S02]  /*7760*/  MOV R158, R158 ;  /* 0x0000009e009e7202 */ /* 0x000fe40000000f00 */
[----:B------:R-:W-:Y:S01]  /*7770*/  LOP3.LUT R154, R154, R155, RZ, 0x3c, !PT ;  /* 0x0000009b9a9a7212 */ /* 0x000fe200078e3cff */
[----:B------:R-:W-:Y:S01]  /*7780*/  IMAD.X R155, RZ, RZ, R153, P1 ;  /* 0x000000ffff9b7224 */ /* 0x000fe200008e0699 */
[----:B0-----:R-:W-:Y:S02]  /*7790*/  F2FP.BF16.F32.PACK_AB R8, R81, R80 ;  /* 0x000000505108723e */ /* 0x001fe400000010ff */
[----:B------:R-:W-:Y:S02]  /*77a0*/  F2FP.BF16.F32.PACK_AB R9, R83, R82 ;  /* 0x000000525309723e */ /* 0x000fe400000010ff */
[----:B-1----:R-:W-:Y:S02]  /*77b0*/  IADD3 R160, P3, R152, 0xc020, RZ ;  /* 0x0000c02098a07810 */ /* 0x002fe40007f7e0ff */
[----:B------:R-:W-:-:S02]  /*77c0*/  F2FP.BF16.F32.PACK_AB R10, R85, R84 ;  /* 0x00000054550a723e */ /* 0x000fc400000010ff */
[----:B--2---:R-:W-:Y:S02]  /*77d0*/  LOP3.LUT R5, R22, 0x380, RZ, 0xc0, !PT ;  /* 0x0000038016057812 */ /* 0x004fe400078ec0ff */
[----:B------:R-:W-:Y:S02]  /*77e0*/  F2FP.BF16.F32.PACK_AB R11, R87, R86 ;  /* 0x00000056570b723e */ /* 0x000fe400000010ff */
[----:B------:R-:W-:Y:S02]  /*77f0*/  MOV R156, R156 ;  /* 0x0000009c009c7202 */ /* 0x000fe40000000f00 */
[----:B------:R-:W-:Y:S02]  /*7800*/  SHF.R.U64 R5, R5, 0x3, RZ ;  /* 0x0000000305057819 */ /* 0x000fe400000012ff */
[----:B------:R-:W-:Y:S02]  /*7810*/  LOP3.LUT R7, R160, 0x380, RZ, 0xc0, !PT ;  /* 0x00000380a0077812 */ /* 0x000fe400078ec0ff */
[----:B------:R-:W-:Y:S01]  /*7820*/  IADD3 R157, P1, R152, 0xc000, RZ ;  /* 0x0000c000989d7810 */ /* 0x000fe20007f3e0ff */
[----:B------:R0:W-:Y:S01]  /*7830*/  STSM.16.M88.4 [R158], R8 ;  /* 0x000000089e007844 */ /* 0x0001e20000000200 */
[----:B------:R-:W-:-:S02]  /*7840*/  LOP3.LUT R20, R21, 0x380, RZ, 0xc0, !PT ;  /* 0x0000038015147812 */ /* 0x000fc400078ec0ff */
[----:B------:R-:W-:Y:S02]  /*7850*/  SHF.R.U64 R7, R7, 0x3, RZ ;  /* 0x0000000307077819 */ /* 0x000fe400000012ff */
[----:B------:R-:W-:Y:S02]  /*7860*/  SHF.R.U64 R20, R20, 0x3, RZ ;  /* 0x0000000314147819 */ /* 0x000fe400000012ff */
[----:B------:R-:W-:Y:S02]  /*7870*/  F2FP.BF16.F32.PACK_AB R12, R89, R88 ;  /* 0x00000058590c723e */ /* 0x000fe400000010ff */
[----:B------:R-:W-:Y:S02]  /*7880*/  F2FP.BF16.F32.PACK_AB R13, R91, R90 ;  /* 0x0000005a5b0d723e */ /* 0x000fe400000010ff */
[----:B------:R-:W-:Y:S02]  /*7890*/  F2FP.BF16.F32.PACK_AB R14, R93, R92 ;  /* 0x0000005c5d0e723e */ /* 0x000fe400000010ff */
[----:B0-----:R-:W-:-:S02]  /*78a0*/  LOP3.LUT R10, R5, R22, RZ, 0x3c, !PT ;  /* 0x00000016050a7212 */ /* 0x001fc400078e3cff */
[----:B------:R-:W-:Y:S02]  /*78b0*/  LOP3.LUT R22, R157, 0x380, RZ, 0xc0, !PT ;  /* 0x000003809d167812 */ /* 0x000fe400078ec0ff */
[----:B------:R-:W-:Y:S02]  /*78c0*/  F2FP.BF16.F32.PACK_AB R15, R95, R94 ;  /* 0x0000005e5f0f723e */ /* 0x000fe400000010ff */
[----:B------:R-:W-:Y:S02]  /*78d0*/  LOP3.LUT R8, R7, R160, RZ, 0x3c, !PT ;  /* 0x000000a007087212 */ /* 0x000fe400078e3cff */
[----:B------:R-:W-:Y:S01]  /*78e0*/  SHF.R.U64 R22, R22, 0x3, RZ ;  /* 0x0000000316167819 */ /* 0x000fe200000012ff */
[--C-:B------:R-:W-:Y:S01]  /*78f0*/  IMAD.X R5, RZ, RZ, R153.reuse, P0 ;  /* 0x000000ffff057224 */ /* 0x100fe200000e0699 */
[----:B------:R-:W-:Y:S01]  /*7900*/  LOP3.LUT R20, R20, R21, RZ, 0x3c, !PT ;  /* 0x0000001514147212 */ /* 0x000fe200078e3cff */
[--C-:B------:R-:W-:Y:S01]  /*7910*/  IMAD.X R11, RZ, RZ, R153.reuse, P4 ;  /* 0x000000ffff0b7224 */ /* 0x100fe200020e0699 */
[----:B------:R-:W-:Y:S01]  /*7920*/  F2FP.BF16.F32.PACK_AB R16, R97, R96 ;  /* 0x000000606110723e */ /* 0x000fe200000010ff */
[--C-:B------:R-:W-:Y:S01]  /*7930*/  IMAD.X R21, RZ, RZ, R153.reuse, P2 ;  /* 0x000000ffff157224 */ /* 0x100fe200010e0699 */
[----:B------:R-:W-:Y:S01]  /*7940*/  F2FP.BF16.F32.PACK_AB R17, R99, R98 ;  /* 0x000000626311723e */ /* 0x000fe200000010ff */
[----:B------:R-:W-:Y:S01]  /*7950*/  IMAD.X R9, RZ, RZ, R153, P3 ;  /* 0x000000ffff097224 */ /* 0x000fe200018e0699 */
[----:B------:R-:W-:-:S02]  /*7960*/  F2FP.BF16.F32.PACK_AB R18, R101, R100 ;  /* 0x000000646512723e */ /* 0x000fc400000010ff */
[----:B------:R-:W-:Y:S02]  /*7970*/  F2FP.BF16.F32.PACK_AB R19, R103, R102 ;  /* 0x000000666713723e */ /* 0x000fe400000010ff */
[----:B------:R-:W-:Y:S01]  /*7980*/  MOV R7, R154 ;  /* 0x0000009a00077202 */ /* 0x000fe20000000f00 */
[----:B------:R-:W-:Y:S01]  /*7990*/  IMAD.X R155, RZ, RZ, R153, P1 ;  /* 0x000000ffff9b7224 */ /* 0x000fe200008e0699 */
[----:B------:R-:W-:Y:S01]  /*79a0*/  LOP3.LUT R154, R22, R157, RZ, 0x3c, !PT ;  /* 0x0000009d169a7212 */ /* 0x000fe200078e3cff */
[----:B------:R-:W0:Y:S01]  /*79b0*/  LDC.64 R152, c[0x0][0xd00] ;  /* 0x00034000ff987b82 */ /* 0x000e220000000a00 */
[----:B------:R1:W-:Y:S01]  /*79c0*/  STSM.16.M88.4 [R156], R12 ;  /* 0x0000000c9c007844 */ /* 0x0003e20000000200 */
[----:B------:R-:W-:-:S03]  /*79d0*/  MOV R22, R10 ;  /* 0x0000000a00167202 */ /* 0x000fc60000000f00 */
[----:B------:R2:W-:Y:S01]  /*79e0*/  STSM.16.M88.4 [R2], R16 ;  /* 0x0000001002007844 */ /* 0x0005e20000000200 */
[----:B------:R-:W-:Y:S02]  /*79f0*/  MOV R154, R154 ;  /* 0x0000009a009a7202 */ /* 0x000fe40000000f00 */
[----:B------:R-:W-:Y:S02]  /*7a00*/  F2FP.BF16.F32.PACK_AB R10, R125, R124 ;  /* 0x0000007c7d0a723e */ /* 0x000fe400000010ff */
[----:B------:R-:W-:Y:S02]  /*7a10*/  F2FP.BF16.F32.PACK_AB R11, R127, R126 ;  /* 0x0000007e7f0b723e */ /* 0x000fe400000010ff */
[----:B-1----:R-:W-:Y:S02]  /*7a20*/  F2FP.BF16.F32.PACK_AB R12, R105, R104 ;  /* 0x00000068690c723e */ /* 0x002fe400000010ff */
[----:B------:R-:W-:Y:S02]  /*7a30*/  F2FP.BF16.F32.PACK_AB R13, R107, R106 ;  /* 0x0000006a6b0d723e */ /* 0x000fe400000010ff */
[----:B------:R-:W-:-:S02]  /*7a40*/  F2FP.BF16.F32.PACK_AB R14, R109, R108 ;  /* 0x0000006c6d0e723e */ /* 0x000fc400000010ff */
[----:B------:R-:W-:Y:S02]  /*7a50*/  F2FP.BF16.F32.PACK_AB R15, R111, R110 ;  /* 0x0000006e6f0f723e */ /* 0x000fe400000010ff */
[----:B--2---:R-:W-:Y:S02]  /*7a60*/  F2FP.BF16.F32.PACK_AB R16, R113, R112 ;  /* 0x000000707110723e */ /* 0x004fe400000010ff */
[----:B------:R-:W-:Y:S02]  /*7a70*/  F2FP.BF16.F32.PACK_AB R17, R115, R114 ;  /* 0x000000727311723e */ /* 0x000fe400000010ff */
[----:B------:R-:W-:Y:S02]  /*7a80*/  F2FP.BF16.F32.PACK_AB R18, R117, R116 ;  /* 0x000000747512723e */ /* 0x000fe400000010ff */
[----:B------:R-:W-:Y:S02]  /*7a90*/  F2FP.BF16.F32.PACK_AB R19, R119, R118 ;  /* 0x000000767713723e */ /* 0x000fe400000010ff */
[----:B------:R-:W-:-:S02]  /*7aa0*/  MOV R2, R8 ;  /* 0x0000000800027202 */ /* 0x000fc40000000f00 */
[----:B------:R-:W-:Y:S02]  /*7ab0*/  F2FP.BF16.F32.PACK_AB R8, R121, R120 ;  /* 0x000000787908723e */ /* 0x000fe400000010ff */
[----:B------:R-:W-:Y:S01]  /*7ac0*/  F2FP.BF16.F32.PACK_AB R9, R123, R122 ;  /* 0x0000007a7b09723e */ /* 0x000fe200000010ff */
[----:B------:R1:W-:Y:S01]  /*7ad0*/  STSM.16.M88.4 [R7], R12 ;  /* 0x0000000c07007844 */ /* 0x0003e20000000200 */
[----:B------:R-:W-:-:S03]  /*7ae0*/  MOV R21, R20 ;  /* 0x0000001400157202 */ /* 0x000fc60000000f00 */
[----:B------:R2:W-:Y:S04]  /*7af0*/  STSM.16.M88.4 [R22], R16 ;  /* 0x0000001016007844 */ /* 0x0005e80000000200 */
[----:B------:R3:W-:Y:S01]  /*7b00*/  STSM.16.M88.4 [R154], R8 ;  /* 0x000000089a007844 */ /* 0x0007e20000000200 */
[----:B-1----:R-:W-:Y:S02]  /*7b10*/  F2FP.BF16.F32.PACK_AB R12, R129, R128 ;  /* 0x00000080810c723e */ /* 0x002fe400000010ff */
[----:B------:R-:W-:Y:S02]  /*7b20*/  F2FP.BF16.F32.PACK_AB R13, R131, R130 ;  /* 0x00000082830d723e */ /* 0x000fe400000010ff */
[----:B------:R-:W-:Y:S02]  /*7b30*/  F2FP.BF16.F32.PACK_AB R14, R133, R132 ;  /* 0x00000084850e723e */ /* 0x000fe400000010ff */
[----:B------:R-:W-:-:S02]  /*7b40*/  F2FP.BF16.F32.PACK_AB R15, R135, R134 ;  /* 0x00000086870f723e */ /* 0x000fc400000010ff */
[----:B--2---:R-:W-:Y:S02]  /*7b50*/  F2FP.BF16.F32.PACK_AB R16, R137, R136 ;  /* 0x000000888910723e */ /* 0x004fe400000010ff */
[----:B------:R-:W-:Y:S02]  /*7b60*/  F2FP.BF16.F32.PACK_AB R17, R139, R138 ;  /* 0x0000008a8b11723e */ /* 0x000fe400000010ff */
[----:B------:R-:W-:Y:S02]  /*7b70*/  F2FP.BF16.F32.PACK_AB R18, R141, R140 ;  /* 0x0000008c8d12723e */ /* 0x000fe400000010ff */
[----:B------:R-:W-:Y:S02]  /*7b80*/  F2FP.BF16.F32.PACK_AB R19, R143, R142 ;  /* 0x0000008e8f13723e */ /* 0x000fe400000010ff */
[----:B------:R-:W-:Y:S02]  /*7b90*/  MOV R7, R4 ;  /* 0x0000000400077202 */ /* 0x000fe40000000f00 */
[----:B---3--:R-:W-:-:S02]  /*7ba0*/  F2FP.BF16.F32.PACK_AB R8, R145, R144 ;  /* 0x000000909108723e */ /* 0x008fc400000010ff */
[----:B------:R-:W-:Y:S02]  /*7bb0*/  F2FP.BF16.F32.PACK_AB R9, R147, R146 ;  /* 0x000000929309723e */ /* 0x000fe400000010ff */
[----:B------:R-:W-:Y:S02]  /*7bc0*/  F2FP.BF16.F32.PACK_AB R10, R149, R148 ;  /* 0x00000094950a723e */ /* 0x000fe400000010ff */
[----:B------:R-:W-:Y:S01]  /*7bd0*/  F2FP.BF16.F32.PACK_AB R11, R151, R150 ;  /* 0x00000096970b723e */ /* 0x000fe200000010ff */
[----:B------:R1:W-:Y:S04]  /*7be0*/  STSM.16.M88.4 [R2], R12 ;  /* 0x0000000c02007844 */ /* 0x0003e80000000200 */
[----:B------:R-:W-:Y:S04]  /*7bf0*/  STSM.16.M88.4 [R21], R16 ;  /* 0x0000001015007844 */ /* 0x000fe80000000200 */
[----:B------:R2:W-:Y:S01]  /*7c00*/  STSM.16.M88.4 [R7], R8 ;  /* 0x0000000807007844 */ /* 0x0005e20000000200 */
[----:B0-----:R-:W-:Y:S01]  /*7c10*/  ISETP.NE.U32.AND P0, PT, R152, RZ, PT ;  /* 0x000000ff9800720c */ /* 0x001fe20003f05070 */
[----:B------:R-:W-:-:S03]  /*7c20*/  IMAD.SHL.U32 R155, R204, 0x4, RZ ;  /* 0x00000004cc9b7824 */ /* 0x000fc600078e00ff */
[----:B------:R-:W-:Y:S02]  /*7c30*/  ISETP.NE.AND.EX P0, PT, R153, RZ, PT, P0 ;  /* 0x000000ff9900720c */ /* 0x000fe40003f05300 */
[----:B------:R-:W-:Y:S01]  /*7c40*/  SHF.L.U64.HI R20, R204, 0x2, R208 ;  /* 0x00000002cc147819 */ /* 0x000fe200000102d0 */
[----:B-1----:R-:W0:Y:S08]  /*7c50*/  LDC R13, c[0x0][0xbd4] ;  /* 0x0002f500ff0d7b82 */ /* 0x002e300000000800 */
[----:B------:R-:W-:Y:S01]  /*7c60*/  BAR.SYNC.DEFER_BLOCKING 0x1, 0x100 ;  /* 0x0044000000007b1d */ /* 0x000fe20000010000 */
[----:B------:R-:W-:Y:S01]  /*7c70*/  IADD3 R4, P1, R155, R152, RZ ;  /* 0x000000989b047210 */ /* 0x000fe20007f3e0ff */
[----:B------:R-:W-:-:S04]  /*7c80*/  IMAD.MOV.U32 R2, RZ, RZ, RZ ;  /* 0x000000ffff027224 */ /* 0x000fc800078e00ff */
[----:B------:R-:W-:Y:S01]  /*7c90*/  IMAD.X R5, R20, 0x1, R153, P1 ;  /* 0x0000000114057824 */ /* 0x000fe200008e0699 */
[----:B------:R-:W-:Y:S01]  /*7ca0*/  ISETP.NE.U32.AND P1, PT, RZ, UR10, PT ;  /* 0x0000000aff007c0c */ /* 0x000fe2000bf25070 */
[----:B------:R-:W1:Y:S03]  /*7cb0*/  LDC.64 R14, c[0x0][0xca8] ;  /* 0x00032a00ff0e7b82 */ /* 0x000e660000000a00 */
[----:B------:R-:W-:Y:S01]  /*7cc0*/  ISETP.NE.AND.EX P1, PT, RZ, UR11, PT, P1 ;  /* 0x0000000bff007c0c */ /* 0x000fe2000bf25310 */
[----:B------:R-:W3:-:S12]  /*7cd0*/  @P0 LDG.E R2, desc[UR36][R4.64] ;  /* 0x0000002404020981 */ /* 0x000ed8000c1e1900 */
[----:B--2---:R-:W-:-:S04]  /*7ce0*/  @P1 IADD3 R8, P2, R155, UR10, RZ ;  /* 0x0000000a9b081c10 */ /* 0x004fc8000ff5e0ff */
[----:B------:R-:W-:Y:S01]  /*7cf0*/  @P1 IADD3.X R9, R20, UR11, RZ, P2, !PT ;  /* 0x0000000b14091c10 */ /* 0x000fe200097fe4ff */
[----:B------:R-:W-:Y:S01]  /*7d00*/  IMAD.MOV.U32 R21, RZ, RZ, 0xab8 ;  /* 0x00000ab8ff157424 */ /* 0x000fe200078e00ff */
[----:B------:R-:W-:-:S03]  /*7d10*/  ULDC UR11, c[0x0][0xce8] ;  /* 0x00033a00000b7ab9 */ /* 0x000fc60000000800 */
[----:B------:R2:W3:Y:S01]  /*7d20*/  @P1 LDG.E R20, desc[UR36][R8.64] ;  /* 0x0000002408141981 */ /* 0x0004e2000c1e1900 */
[----:B------:R-:W-:-:S04]  /*7d30*/  ISETP.NE.AND P2, PT, R206, RZ, PT ;  /* 0x000000ffce00720c */ /* 0x000fc80003f45270 */
[----:B0-----:R-:W-:-:S04]  /*7d40*/  SEL R13, R206, R13, P2 ;  /* 0x0000000dce0d7207 */ /* 0x001fc80001000000 */
[----:B------:R-:W-:-:S04]  /*7d50*/  ISETP.GT.AND P3, PT, R13, 0x1, PT ;  /* 0x000000010d00780c */ /* 0x000fc80003f64270 */
[----:B------:R-:W-:-:S04]  /*7d60*/  SEL R21, R21, 0xa78, P3 ;  /* 0x00000a7815157807 */ /* 0x000fc80001800000 */
[----:B------:R-:W0:Y:S01]  /*7d70*/  LDC.64 R10, c[0x0][R21+0x220] ;  /* 0x00008800150a7b82 */ /* 0x000e220000000a00 */
[----:B------:R-:W-:-:S07]  /*7d80*/  ISETP.NE.U32.AND P2, PT, R152, RZ, PT ;  /* 0x000000ff9800720c */ /* 0x000fce0003f45070 */
[----:B--2---:R-:W2:Y:S01]  /*7d90*/  LDC.64 R8, c[0x0][R21+0x218] ;  /* 0x0000860015087b82 */ /* 0x004ea20000000a00 */
[----:B------:R-:W-:Y:S01]  /*7da0*/  ISETP.NE.AND.EX P2, PT, R153, RZ, PT, P2 ;  /* 0x000000ff9900720c */ /* 0x000fe20003f45320 */
[----:B------:R-:W-:-:S03]  /*7db0*/  UISETP.NE.AND UP0, UPT, UR11, 0x1, UPT ;  /* 0x000000010b00788c */ /* 0x000fc6000bf05270 */
[----:B------:R-:W-:-:S03]  /*7dc0*/  SEL R204, R204, RZ, !P2 ;  /* 0x000000ffcccc7207 */ /* 0x000fc60005000000 */
[----:B------:R-:W3:Y:S01]  /*7dd0*/  LDC.64 R12, c[0x0][R21+0x228] ;  /* 0x00008a00150c7b82 */ /* 0x000ee20000000a00 */
[----:B------:R-:W-:Y:S02]  /*7de0*/  PLOP3.LUT P4, PT, PT, PT, UP0, 0x80, 0x0 ;  /* 0x000000000000781c */ /* 0x000fe40003f8f008 */
[----:B------:R-:W-:Y:S01]  /*7df0*/  SEL R7, R208, RZ, !P2 ;  /* 0x000000ffd0077207 */ /* 0x000fe20005000000 */
[----:B------:R-:W-:Y:S01]  /*7e00*/  IMAD.U32 R18, RZ, RZ, UR12 ;  /* 0x0000000cff127e24 */ /* 0x000fe2000f8e00ff */
[----:B------:R-:W-:Y:S01]  /*7e10*/  @UP0 ULDC UR8, c[0x0][0xcec] ;  /* 0x00033b0000080ab9 */ /* 0x000fe20000000800 */
[-C--:B0-----:R-:W-:Y:S02]  /*7e20*/  IMAD R11, R11, R204.reuse, RZ ;  /* 0x000000cc0b0b7224 */ /* 0x081fe400078e02ff */
[----:B-1----:R-:W0:Y:S01]  /*7e30*/  @!P3 LDC R14, c[0x0][0xc50] ;  /* 0x00031400ff0ebb82 */ /* 0x002e220000000800 */
[----:B------:R-:W-:-:S04]  /*7e40*/  IMAD.WIDE.U32 R16, R10, R204, RZ ;  /* 0x000000cc0a107225 */ /* 0x000fc800078e00ff */
[----:B------:R-:W-:Y:S02]  /*7e50*/  IMAD R19, R10, R7, R11 ;  /* 0x000000070a137224 */ /* 0x000fe400078e020b */
[-C--:B--2---:R-:W-:Y:S01]  /*7e60*/  IMAD.WIDE.U32 R10, R8, R205.reuse, RZ ;  /* 0x000000cd080a7225 */ /* 0x084fe200078e00ff */
[----:B------:R-:W1:Y:S03]  /*7e70*/  @!P3 LDC R15, c[0x0][0xc54] ;  /* 0x00031500ff0fbb82 */ /* 0x000e660000000800 */
[----:B------:R-:W-:Y:S02]  /*7e80*/  IMAD R7, R9, R205, RZ ;  /* 0x000000cd09077224 */ /* 0x000fe400078e02ff */
[----:B----4-:R-:W-:-:S03]  /*7e90*/  IMAD R18, R18, 0x80, R164 ;  /* 0x0000008012127824 */ /* 0x010fc600078e02a4 */
[----:B------:R2:W4:Y:S01]  /*7ea0*/  LDC.64 R8, c[0x0][R21+0x210] ;  /* 0x0000840015087b82 */ /* 0x0005220000000a00 */
[----:B------:R-:W-:Y:S01]  /*7eb0*/  IMAD.IADD R22, R17, 0x1, R19 ;  /* 0x0000000111167824 */ /* 0x000fe200078e0213 */
[----:B-----5:R-:W-:Y:S01]  /*7ec0*/  SEL R17, R162, RZ, P3 ;  /* 0x000000ffa2117207 */ /* 0x020fe20001800000 */
[----:B------:R-:W-:Y:S01]  /*7ed0*/  IMAD.MOV.U32 R19, RZ, RZ, R18 ;  /* 0x000000ffff137224 */ /* 0x000fe200078e0012 */
[----:B---3--:R-:W-:Y:S01]  /*7ee0*/  IADD3 R16, P2, P5, R16, R10, R2 ;  /* 0x0000000a10107210 */ /* 0x008fe20007d5e002 */
[----:B------:R-:W-:Y:S01]  /*7ef0*/  @P4 IMAD.HI.U32 R10, R18, UR8, RZ ;  /* 0x00000008120a4c27 */ /* 0x000fe2000f8e00ff */
[----:B------:R-:W-:-:S04]  /*7f00*/  @UP0 ULDC UR8, c[0x0][0xcf0] ;  /* 0x00033c0000080ab9 */ /* 0x000fc80000000800 */
[----:B------:R-:W-:Y:S01]  /*7f10*/  @P4 SHF.R.U32.HI R19, RZ, UR8, R10 ;  /* 0x00000008ff134c19 */ /* 0x000fe2000801160a */
[----:B------:R-:W-:Y:S01]  /*7f20*/  IMAD.IADD R10, R11, 0x1, R7 ;  /* 0x000000010b0a7824 */ /* 0x000fe200078e0207 */
[----:B------:R-:W-:Y:S01]  /*7f30*/  SHF.R.S32.HI R7, RZ, 0x1f, R2 ;  /* 0x0000001fff077819 */ /* 0x000fe20000011402 */
[-C--:B------:R-:W-:Y:S02]  /*7f40*/  IMAD R11, R13, R17.reuse, RZ ;  /* 0x000000110d0b7224 */ /* 0x080fe400078e02ff */
[----:B------:R-:W-:Y:S01]  /*7f50*/  IMAD.WIDE.U32 R12, R12, R17, RZ ;  /* 0x000000110c0c7225 */ /* 0x000fe200078e00ff */
[----:B------:R-:W-:-:S03]  /*7f60*/  IADD3.X R17, R22, R10, R7, P2, P5 ;  /* 0x0000000a16117210 */ /* 0x000fc600017ea407 */
[----:B--2---:R-:W-:Y:S01]  /*7f70*/  IMAD.MOV R21, RZ, RZ, -R19 ;  /* 0x000000ffff157224 */ /* 0x004fe200078e0a13 */
[----:B------:R-:W-:Y:S01]  /*7f80*/  IADD3 R12, P2, P5, R19, R16, R12 ;  /* 0x00000010130c7210 */ /* 0x000fe20007d5e00c */
[----:B------:R-:W-:Y:S01]  /*7f90*/  IMAD.IADD R13, R13, 0x1, R11 ;  /* 0x000000010d0d7824 */ /* 0x000fe200078e020b */
[----:B------:R-:W-:Y:S01]  /*7fa0*/  SHF.R.S32.HI R10, RZ, 0x1f, R19 ;  /* 0x0000001fff0a7819 */ /* 0x000fe20000011413 */
[----:B------:R-:W-:-:S03]  /*7fb0*/  IMAD R11, R21, UR11, R18 ;  /* 0x0000000b150b7c24 */ /* 0x000fc6000f8e0212 */
[----:B------:R-:W-:Y:S01]  /*7fc0*/  IADD3.X R13, R10, R17, R13, P2, P5 ;  /* 0x000000110a0d7210 */ /* 0x000fe200017ea40d */
[-C--:B----4-:R-:W-:Y:S01]  /*7fd0*/  IMAD R9, R9, R11.reuse, RZ ;  /* 0x0000000b09097224 */ /* 0x090fe200078e02ff */
[----:B------:R-:W-:Y:S01]  /*7fe0*/  SHF.R.S32.HI R17, RZ, 0x1f, R11 ;  /* 0x0000001fff117819 */ /* 0x000fe2000001140b */
[----:B------:R-:W-:-:S04]  /*7ff0*/  IMAD.WIDE.U32 R12, R8, R11, R12 ;  /* 0x0000000b080c7225 */ /* 0x000fc800078e000c */
[----:B------:R-:W-:Y:S01]  /*8000*/  IMAD R9, R8, R17, R9 ;  /* 0x0000001108097224 */ /* 0x000fe200078e0209 */
[----:B0-----:R-:W-:Y:S01]  /*8010*/  LEA R14, P2, R12, R14, 0x2 ;  /* 0x0000000e0c0e7211 */ /* 0x001fe200078410ff */
[----:B------:R-:W-:Y:S02]  /*8020*/  ULDC UR8, c[0x0][0xb88] ;  /* 0x0002e20000087ab9 */ /* 0x000fe40000000800 */
[----:B------:R-:W-:Y:S01]  /*8030*/  IMAD.IADD R8, R13, 0x1, R9 ;  /* 0x000000010d087824 */ /* 0x000fe200078e0209 */
[----:B------:R-:W-:-:S04]  /*8040*/  @P1 R2UR UR8, R20 ;  /* 0x00000000140812ca */ /* 0x000fc800000e0000 */
[----:B-1----:R-:W-:Y:S01]  /*8050*/  LEA.HI.X R15, R12, R15, R8, 0x2, P2 ;  /* 0x0000000f0c0f7211 */ /* 0x002fe200010f1408 */
[----:B------:R-:W-:Y:S10]  /*8060*/  @P1 BRA `(.L_x_10197) ;  /* 0x0000000000181947 */ /* 0x000ff40003800000 */
[----:B------:R-:W-:Y:S05]  /*8070*/  @!P0 BRA `(.L_x_10197) ;  /* 0x0000000000148947 */ /* 0x000fea0003800000 */
[----:B------:R-:W2:Y:S04]  /*8080*/  LDG.E R9, desc[UR36][R4.64] ;  /* 0x0000002404097981 */ /* 0x000ea8000c1e1900 */
[----:B------:R-:W3:Y:S01]  /*8090*/  LDG.E R8, desc[UR36][R4.64+0x4] ;  /* 0x0000042404087981 */ /* 0x000ee2000c1e1900 */
[----:B--2---:R-:W-:Y:S02]  /*80a0*/  R2UR UR10, R9 ;  /* 0x00000000090a72ca */ /* 0x004fe400000e0000 */
[----:B---3--:R-:W-:-:S13]  /*80b0*/  R2UR UR8, R8 ;  /* 0x00000000080872ca */ /* 0x008fda00000e0000 */
[----:B------:R-:W-:-:S12]  /*80c0*/  UIADD3 UR8, -UR10, UR8, URZ ;  /* 0x000000080a087290 */ /* 0x000fd8000fffe13f */
.L_x_10197:
[----:B------:R-:W2:Y:S04]  /*80d0*/  LDL R12, [R1+0x2c] ;  /* 0x00002c00010c7983 */ /* 0x000ea80000100800 */
[----:B------:R-:W3:Y:S01]  /*80e0*/  LDL R10, [R1+0x24] ;  /* 0x00002400010a7983 */ /* 0x000ee20000100800 */
[----:B------:R-:W-:Y:S01]  /*80f0*/  R2UR UR10, R163 ;  /* 0x00000000a30a72ca */ /* 0x000fe200000e0000 */
[----:B------:R-:W-:Y:S02]  /*8100*/  UIMAD UR8, UR8, UR11, URZ ;  /* 0x0000000b080872a4 */ /* 0x000fe4000f8e023f */
[----:B------:R-:W-:Y:S04]  /*8110*/  SHFL.IDX PT, R4, R14, RZ, 0x1c1f ;  /* 0x001c1fff0e047589 */ /* 0x000fe800000e0000 */
[----:B------:R-:W0:Y:S04]  /*8120*/  SHFL.IDX PT, R5, R15, RZ, 0x1c1f ;  /* 0x001c1fff0f057589 */ /* 0x000e2800000e0000 */
[----:B------:R-:W-:Y:S02]  /*8130*/  SHFL.IDX PT, R8, R14, 0x1, 0x1c1f ;  /* 0x003c1f000e087f89 */ /* 0x000fe400000e0000 */
[----:B------:R-:W-:-:S02]  /*8140*/  IMAD.U32 R11, RZ, RZ, UR10 ;  /* 0x0000000aff0b7e24 */ /* 0x000fc4000f8e00ff */
[----:B------:R-:W1:Y:S02]  /*8150*/  SHFL.IDX PT, R9, R15, 0x1, 0x1c1f ;  /* 0x003c1f000f097f89 */ /* 0x000e6400000e0000 */
[----:B--2---:R-:W-:Y:S01]  /*8160*/  IMAD R11, R11, 0x80, R12 ;  /* 0x000000800b0b7824 */ /* 0x004fe200078e020c */
[----:B---3--:R-:W-:-:S03]  /*8170*/  LOP3.LUT P0, RZ, R10, 0x3, RZ, 0xc0, !PT ;  /* 0x000000030aff7812 */ /* 0x008fc6000780c0ff */
[C---:B------:R-:W-:Y:S01]  /*8180*/  VIADD R10, R11.reuse, 0x8 ;  /* 0x000000080b0a7836 */ /* 0x040fe20000000000 */
[C---:B------:R-:W-:Y:S02]  /*8190*/  ISETP.GE.AND P2, PT, R11.reuse, UR8, PT ;  /* 0x000000080b007c0c */ /* 0x040fe4000bf46270 */
[----:B------:R-:W-:Y:S02]  /*81a0*/  ISETP.GE.OR P1, PT, R11, UR8, P0 ;  /* 0x000000080b007c0c */ /* 0x000fe40008726670 */
[----:B------:R-:W-:-:S11]  /*81b0*/  ISETP.GE.OR P0, PT, R10, UR8, P0 ;  /* 0x000000080a007c0c */ /* 0x000fd60008706670 */
[----:B0-----:R0:W-:Y:S04]  /*81c0*/  @!P1 ST.E desc[UR36][R4.64], R3 ;  /* 0x0000000304009985 */ /* 0x0011e8000c101924 */
[----:B-1----:R0:W-:Y:S01]  /*81d0*/  @!P0 ST.E desc[UR36][R8.64], R0 ;  /* 0x0000000008008985 */ /* 0x0021e2000c101924 */
[----:B------:R-:W-:Y:S01]  /*81e0*/  ISETP.GE.AND P0, PT, R10, UR8, PT ;  /* 0x000000080a007c0c */ /* 0x000fe2000bf06270 */
[----:B------:R-:W-:-:S12]  /*81f0*/  @P3 BRA `(.L_x_10198) ;  /* 0x0000001000083947 */ /* 0x000fd80003800000 */
[----:B0-----:R-:W0:Y:S01]  /*8200*/  S2R R0, SR_TID.X ;  /* 0x0000000000007919 */ /* 0x001e220000002100 */
[----:B------:R-:W-:Y:S01]  /*8210*/  R2UR UR12, R163 ;  /* 0x00000000a30c72ca */ /* 0x000fe200000e0000 */
[----:B------:R-:W-:Y:S01]  /*8220*/  @UP0 ULDC UR10, c[0x0][0xcec] ;  /* 0x00033b00000a0ab9 */ /* 0x000fe20000000800 */
[----:B0-----:R-:W-:-:S05]  /*8230*/  VIADD R0, R0, 0xffffff80 ;  /* 0xffffff8000007836 */ /* 0x001fca0000000000 */
[----:B------:R-:W-:-:S04]  /*8240*/  SHF.R.S32.HI R3, RZ, 0x1f, R0 ;  /* 0x0000001fff037819 */ /* 0x000fc80000011400 */
[----:B------:R-:W-:-:S04]  /*8250*/  LEA.HI R3, R3, R0, RZ, 0x3 ;  /* 0x0000000003037211 */ /* 0x000fc800078f18ff */
[----:B------:R-:W-:Y:S02]  /*8260*/  LOP3.LUT R5, R3, 0xfffffff8, RZ, 0xc0, !PT ;  /* 0xfffffff803057812 */ /* 0x000fe400078ec0ff */
[----:B------:R-:W-:-:S03]  /*8270*/  SHF.R.S32.HI R3, RZ, 0x3, R3 ;  /* 0x00000003ff037819 */ /* 0x000fc60000011403 */
[----:B------:R-:W-:Y:S02]  /*8280*/  IMAD.IADD R20, R0, 0x1, -R5 ;  /* 0x0000000100147824 */ /* 0x000fe400078e0a05 */
[----:B------:R-:W-:Y:S02]  /*8290*/  IMAD.MOV.U32 R5, RZ, RZ, 0x2 ;  /* 0x00000002ff057424 */ /* 0x000fe400078e00ff */
[----:B------:R-:W-:-:S04]  /*82a0*/  IMAD.SHL.U32 R0, R20, 0x8, RZ ;  /* 0x0000000814007824 */ /* 0x000fc800078e00ff */
[----:B------:R-:W-:-:S04]  /*82b0*/  IMAD R4, R3, 0x40, R0 ;  /* 0x0000004003047824 */ /* 0x000fc800078e0200 */
[----:B------:R-:W-:Y:S01]  /*82c0*/  IMAD.WIDE R4, R4, R5, UR6 ;  /* 0x0000000604047e25 */ /* 0x000fe2000f8e0205 */
[----:B------:R-:W-:Y:S02]  /*82d0*/  ULDC.64 UR6, c[0x0][0xba0] ;  /* 0x0002e80000067ab9 */ /* 0x000fe40000000a00 */
[C---:B------:R-:W-:Y:S02]  /*82e0*/  IADD3 R25, P1, R4.reuse, 0x3000, RZ ;  /* 0x0000300004197810 */ /* 0x040fe40007f3e0ff */
        /* <DEDUP_REMOVED lines=14> */
[----:B------:R-:W-:-:S02]  /*83d0*/  IADD3 R49, P1, R4, 0x9000, RZ ;  /* 0x0000900004317810 */ /* 0x000fc40007f3e0ff */
[C---:B------:R-:W-:Y:S02]  /*83e0*/  IADD3 R29, P0, R4.reuse, 0x4000, RZ ;  /* 0x00004000041d7810 */ /* 0x040fe40007f1e0ff */
[C---:B------:R-:W-:Y:S02]  /*83f0*/  IADD3 R33, P6, R4.reuse, 0x5000, RZ ;  /* 0x0000500004217810 */ /* 0x040fe40007fde0ff */
[C---:B------:R-:W-:Y:S02]  /*8400*/  IADD3 R37, P5, R4.reuse, 0x6000, RZ ;  /* 0x0000600004257810 */ /* 0x040fe40007fbe0ff */
[C---:B------:R-:W-:Y:S01]  /*8410*/  LOP3.LUT R11, R4.reuse, 0x380, RZ, 0xc0, !PT ;  /* 0x00000380040b7812 */ /* 0x040fe200078ec0ff */
[----:B------:R-:W-:Y:S01]  /*8420*/  IMAD R7, R7, UR6, RZ ;  /* 0x0000000607077c24 */ /* 0x000fe2000f8e02ff */
[C---:B------:R-:W-:Y:S01]  /*8430*/  IADD3 R41, P3, R4.reuse, 0x7000, RZ ;  /* 0x0000700004297810 */ /* 0x040fe20007f7e0ff */
[----:B------:R-:W-:Y:S01]  /*8440*/  IMAD.U32 R77, RZ, RZ, UR12 ;  /* 0x0000000cff4d7e24 */ /* 0x000fe2000f8e00ff */
[----:B------:R-:W-:-:S02]  /*8450*/  IADD3 R45, P2, R4, 0x8000, RZ ;  /* 0x00008000042d7810 */ /* 0x000fc40007f5e0ff */
[----:B------:R-:W-:Y:S01]  /*8460*/  SHF.R.S32.HI R21, RZ, 0x1f, R204 ;  /* 0x0000001fff157819 */ /* 0x000fe200000114cc */
[----:B------:R-:W-:Y:S01]  /*8470*/  IMAD.U32 R78, RZ, RZ, UR12 ;  /* 0x0000000cff4e7e24 */ /* 0x000fe2000f8e00ff */
[----:B------:R-:W-:Y:S01]  /*8480*/  LOP3.LUT R48, R49, 0x380, RZ, 0xc0, !PT ;  /* 0x0000038031307812 */ /* 0x000fe200078ec0ff */
[----:B------:R-:W5:Y:S01]  /*8490*/  LD.E.128 R12, desc[UR36][R12.64] ;  /* 0x000000240c0c7980 */ /* 0x000f62000c101d00 */
[----:B------:R-:W-:Y:S02]  /*84a0*/  LOP3.LUT R28, R29, 0x380, RZ, 0xc0, !PT ;  /* 0x000003801d1c7812 */ /* 0x000fe400078ec0ff */
[----:B------:R-:W-:Y:S01]  /*84b0*/  LOP3.LUT R32, R33, 0x380, RZ, 0xc0, !PT ;  /* 0x0000038021207812 */ /* 0x000fe200078ec0ff */
[----:B------:R-:W5:Y:S01]  /*84c0*/  LD.E.128 R16, desc[UR36][R16.64] ;  /* 0x0000002410107980 */ /* 0x000f62000c101d00 */
[----:B------:R-:W-:Y:S02]  /*84d0*/  LOP3.LUT R36, R37, 0x380, RZ, 0xc0, !PT ;  /* 0x0000038025247812 */ /* 0x000fe400078ec0ff */
[----:B------:R-:W-:Y:S01]  /*84e0*/  LOP3.LUT R40, R41, 0x380, RZ, 0xc0, !PT ;  /* 0x0000038029287812 */ /* 0x000fe200078ec0ff */
[----:B------:R-:W5:Y:S01]  /*84f0*/  LD.E.128 R24, desc[UR36][R24.64] ;  /* 0x0000002418187980 */ /* 0x000f62000c101d00 */
[----:B------:R-:W-:-:S02]  /*8500*/  LOP3.LUT R44, R45, 0x380, RZ, 0xc0, !PT ;  /* 0x000003802d2c7812 */ /* 0x000fc400078ec0ff */
[----:B------:R-:W-:Y:S02]  /*8510*/  SHF.R.U64 R48, R48, 0x3, RZ ;  /* 0x0000000330307819 */ /* 0x000fe400000012ff */
[----:B------:R-:W-:Y:S02]  /*8520*/  SHF.R.U64 R28, R28, 0x3, RZ ;  /* 0x000000031c1c7819 */ /* 0x000fe400000012ff */
[----:B------:R-:W-:Y:S02]  /*8530*/  SHF.R.U64 R32, R32, 0x3, RZ ;  /* 0x0000000320207819 */ /* 0x000fe400000012ff */
[----:B------:R-:W-:Y:S02]  /*8540*/  SHF.R.U64 R36, R36, 0x3, RZ ;  /* 0x0000000324247819 */ /* 0x000fe400000012ff */
[----:B------:R-:W-:Y:S02]  /*8550*/  SHF.R.U64 R40, R40, 0x3, RZ ;  /* 0x0000000328287819 */ /* 0x000fe400000012ff */
[----:B------:R-:W-:-:S02]  /*8560*/  SHF.R.U64 R44, R44, 0x3, RZ ;  /* 0x000000032c2c7819 */ /* 0x000fc400000012ff */
        /* <DEDUP_REMOVED lines=12> */
[----:B------:R-:W-:-:S02]  /*8630*/  IADD3 R9, P1, R4, 0xf000, RZ ;  /* 0x0000f00004097810 */ /* 0x000fc40007f3e0ff */
[----:B------:R-:W-:Y:S01]  /*8640*/  SHF.R.U64 R11, R11, 0x3, RZ ;  /* 0x000000030b0b7819 */ /* 0x000fe200000012ff */
[----:B------:R-:W-:Y:S01]  /*8650*/  IMAD R7, R2, UR7, R7 ;  /* 0x0000000702077c24 */ /* 0x000fe2000f8e0207 */
[C---:B------:R-:W-:Y:S01]  /*8660*/  IADD3 R53, P0, R4.reuse, 0xa000, RZ ;  /* 0x0000a00004357810 */ /* 0x040fe20007f1e0ff */
[----:B------:R-:W-:Y:S01]  /*8670*/  IMAD.X R73, RZ, RZ, R5, P1 ;  /* 0x000000ffff497224 */ /* 0x000fe200008e0605 */
[C---:B------:R-:W-:Y:S01]  /*8680*/  IADD3 R57, P6, R4.reuse, 0xb000, RZ ;  /* 0x0000b00004397810 */ /* 0x040fe20007fde0ff */
[----:B------:R-:W5:Y:S01]  /*8690*/  LD.E.128 R28, desc[UR36][R28.64] ;  /* 0x000000241c1c7980 */ /* 0x000f62000c101d00 */
[C---:B------:R-:W-:Y:S02]  /*86a0*/  IADD3 R61, P5, R4.reuse, 0xc000, RZ ;  /* 0x0000c000043d7810 */ /* 0x040fe40007fbe0ff */
[C---:B------:R-:W-:Y:S01]  /*86b0*/  IADD3 R65, P3, R4.reuse, 0xd000, RZ ;  /* 0x0000d00004417810 */ /* 0x040fe20007f7e0ff */
[----:B------:R-:W5:Y:S01]  /*86c0*/  LD.E.128 R32, desc[UR36][R32.64] ;  /* 0x0000002420207980 */ /* 0x000f62000c101d00 */
[----:B------:R-:W-:-:S02]  /*86d0*/  IADD3 R69, P2, R4, 0xe000, RZ ;  /* 0x0000e00004457810 */ /* 0x000fc40007f5e0ff */
        /* <DEDUP_REMOVED lines=9> */
[----:B------:R-:W-:Y:S01]  /*8770*/  SHF.R.U64 R8, R8, 0x3, RZ ;  /* 0x0000000308087819 */ /* 0x000fe200000012ff */
[----:B------:R-:W5:Y:S01]  /*8780*/  LD.E.128 R48, desc[UR36][R48.64] ;  /* 0x0000002430307980 */ /* 0x000f62000c101d00 */
[----:B------:R-:W-:Y:S02]  /*8790*/  SHF.R.U64 R52, R52, 0x3, RZ ;  /* 0x0000000334347819 */ /* 0x000fe400000012ff */
[----:B------:R-:W-:Y:S02]  /*87a0*/  SHF.R.U64 R56, R56, 0x3, RZ ;  /* 0x0000000338387819 */ /* 0x000fe400000012ff */
[----:B------:R-:W-:Y:S02]  /*87b0*/  SHF.R.U64 R60, R60, 0x3, RZ ;  /* 0x000000033c3c7819 */ /* 0x000fe400000012ff */
[----:B------:R-:W-:Y:S02]  /*87c0*/  SHF.R.U64 R64, R64, 0x3, RZ ;  /* 0x0000000340407819 */ /* 0x000fe400000012ff */
[----:B------:R-:W-:-:S02]  /*87d0*/  SHF.R.U64 R68, R68, 0x3, RZ ;  /* 0x0000000344447819 */ /* 0x000fc400000012ff */
        /* <DEDUP_REMOVED lines=12> */
[----:B------:R-:W5:Y:S04]  /*88a0*/  LD.E.128 R52, desc[UR36][R52.64] ;  /* 0x0000002434347980 */ /* 0x000f68000c101d00 */
[----:B------:R0:W5:Y:S01]  /*88b0*/  LD.E.128 R8, desc[UR36][R4.64] ;  /* 0x0000002404087980 */ /* 0x000162000c101d00 */
[----:B------:R-:W-:-:S03]  /*88c0*/  IMAD R78, R78, 0x80, R3 ;  /* 0x000000804e4e7824 */ /* 0x000fc600078e0203 */
[----:B------:R-:W5:Y:S04]  /*88d0*/  LD.E.128 R56, desc[UR36][R56.64] ;  /* 0x0000002438387980 */ /* 0x000f68000c101d00 */
[----:B------:R-:W5:Y:S01]  /*88e0*/  LD.E.128 R60, desc[UR36][R60.64] ;  /* 0x000000243c3c7980 */ /* 0x000f62000c101d00 */
[----:B0-----:R-:W-:Y:S01]  /*88f0*/  IMAD.WIDE.U32 R4, R2, UR6, RZ ;  /* 0x0000000602047c25 */ /* 0x001fe2000f8e00ff */
[----:B------:R-:W-:Y:S02]  /*8900*/  ULDC.64 UR6, c[0x0][0xbe8] ;  /* 0x0002fa0000067ab9 */ /* 0x000fe40000000a00 */
[----:B------:R-:W5:Y:S01]  /*8910*/  LD.E.128 R64, desc[UR36][R64.64] ;  /* 0x0000002440407980 */ /* 0x000f62000c101d00 */
[----:B------:R-:W-:Y:S02]  /*8920*/  IMAD R2, R20, 0x20, R3 ;  /* 0x0000002014027824 */ /* 0x000fe400078e0203 */
[----:B------:R-:W-:Y:S01]  /*8930*/  IMAD.IADD R5, R5, 0x1, R7 ;  /* 0x0000000105057824 */ /* 0x000fe200078e0207 */
[----:B------:R-:W5:Y:S01]  /*8940*/  LD.E.128 R68, desc[UR36][R68.64] ;  /* 0x0000002444447980 */ /* 0x000f62000c101d00 */
[----:B------:R-:W-:-:S02]  /*8950*/  IMAD R77, R77, 0x80, R2 ;  /* 0x000000804d4d7824 */ /* 0x000fc400078e0202 */
[----:B------:R-:W-:Y:S01]  /*8960*/  IMAD.WIDE.U32 R4, R205, UR6, R4 ;  /* 0x00000006cd047c25 */ /* 0x000fe2000f8e0004 */
[----:B------:R-:W5:Y:S03]  /*8970*/  LD.E.128 R72, desc[UR36][R72.64] ;  /* 0x0000002448487980 */ /* 0x000f66000c101d00 */
[----:B------:R-:W-:Y:S01]  /*8980*/  @P4 IMAD.HI.U32 R2, R77, UR10, RZ ;  /* 0x0000000a4d024c27 */ /* 0x000fe2000f8e00ff */
[----:B------:R-:W-:Y:S01]  /*8990*/  @UP0 ULDC UR10, c[0x0][0xcf0] ;  /* 0x00033c00000a0ab9 */ /* 0x000fe20000000800 */
[----:B------:R-:W-:Y:S01]  /*89a0*/  @!PT LDS RZ, [RZ] ;  /* 0x00000000fffff984 */ /* 0x000fe20000000800 */
[----:B------:R-:W-:Y:S01]  /*89b0*/  @!PT LDS RZ, [RZ] ;  /* 0x00000000fffff984 */ /* 0x000fe20000000800 */
[----:B------:R-:W-:Y:S01]  /*89c0*/  @!PT LDS RZ, [RZ] ;  /* 0x00000000fffff984 */ /* 0x000fe20000000800 */
[----:B------:R-:W-:Y:S01]  /*89d0*/  @!PT LDS RZ, [RZ] ;  /* 0x00000000fffff984 */ /* 0x000fe20000000800 */
[----:B------:R0:W-:Y:S06]  /*89e0*/  MEMBAR.ALL.CTA ;  /* 0x0000000000007992 */ /* 0x0001ec0000008000 */
[----:B0-----:R-:W0:Y:S01]  /*89f0*/  FENCE.VIEW.ASYNC.S ;  /* 0x00000000000073c6 */ /* 0x001e220000000000 */
[----:B------:R-:W-:Y:S01]  /*8a00*/  IMAD R5, R205, UR7, R5 ;  /* 0x00000007cd057c24 */ /* 0x000fe2000f8e0205 */
[----:B------:R-:W-:Y:S01]  /*8a10*/  ULDC.64 UR6, c[0x0][0xbf0] ;  /* 0x0002fc0000067ab9 */ /* 0x000fe20000000a00 */
[----:B------:R-:W-:Y:S01]  /*8a20*/  IMAD.MOV.U32 R7, RZ, RZ, R77 ;  /* 0x000000ffff077224 */ /* 0x000fe200078e004d */
[----:B------:R-:W-:Y:S01]  /*8a30*/  @P4 SHF.R.U32.HI R7, RZ, UR10, R2 ;  /* 0x0000000aff074c19 */ /* 0x000fe20008011602 */
[----:B------:R-:W-:-:S03]  /*8a40*/  IMAD R21, R21, UR6, RZ ;  /* 0x0000000615157c24 */ /* 0x000fc6000f8e02ff */
[----:B------:R-:W-:Y:S01]  /*8a50*/  SHF.R.S32.HI R2, RZ, 0x1f, R7 ;  /* 0x0000001fff027819 */ /* 0x000fe20000011407 */
[C---:B------:R-:W-:Y:S02]  /*8a60*/  IMAD R21, R204.reuse, UR7, R21 ;  /* 0x00000007cc157c24 */ /* 0x040fe4000f8e0215 */
[----:B------:R-:W-:Y:S01]  /*8a70*/  IMAD.WIDE.U32 R204, R204, UR6, R4 ;  /* 0x00000006cccc7c25 */ /* 0x000fe2000f8e0004 */
[----:B------:R-:W-:-:S03]  /*8a80*/  ULDC.64 UR6, c[0x0][0xbe0] ;  /* 0x0002f80000067ab9 */ /* 0x000fc60000000a00 */
[----:B------:R-:W-:Y:S02]  /*8a90*/  IMAD.MOV R4, RZ, RZ, -R7 ;  /* 0x000000ffff047224 */ /* 0x000fe400078e0a07 */
[----:B------:R-:W-:Y:S02]  /*8aa0*/  IMAD.IADD R205, R205, 0x1, R21 ;  /* 0x00000001cdcd7824 */ /* 0x000fe400078e0215 */
[----:B------:R-:W-:Y:S02]  /*8ab0*/  IMAD R2, R2, UR6, RZ ;  /* 0x0000000602027c24 */ /* 0x000fe4000f8e02ff */
[----:B------:R-:W-:Y:S02]  /*8ac0*/  IMAD R21, R4, UR11, R77 ;  /* 0x0000000b04157c24 */ /* 0x000fe4000f8e024d */
[----:B------:R-:W-:-:S04]  /*8ad0*/  IMAD.WIDE.U32 R4, R7, UR6, R204 ;  /* 0x0000000607047c25 */ /* 0x000fc8000f8e00cc */
[----:B------:R-:W-:Y:S01]  /*8ae0*/  IMAD R7, R7, UR7, R2 ;  /* 0x0000000707077c24 */ /* 0x000fe2000f8e0202 */
[----:B------:R-:W-:Y:S01]  /*8af0*/  SHF.R.S32.HI R2, RZ, 0x1f, R21 ;  /* 0x0000001fff027819 */ /* 0x000fe20000011415 */
[----:B------:R-:W-:Y:S02]  /*8b00*/  ULDC.64 UR6, c[0x0][0xbd8] ;  /* 0x0002f60000067ab9 */ /* 0x000fe40000000a00 */
[----:B------:R-:W-:Y:S02]  /*8b10*/  IMAD.IADD R5, R5, 0x1, R7 ;  /* 0x0000000105057824 */ /* 0x000fe400078e0207 */
[----:B------:R-:W-:-:S04]  /*8b20*/  IMAD R2, R2, UR6, RZ ;  /* 0x0000000602027c24 */ /* 0x000fc8000f8e02ff */
[C---:B------:R-:W-:Y:S02]  /*8b30*/  IMAD R7, R21.reuse, UR7, R2 ;  /* 0x0000000715077c24 */ /* 0x040fe4000f8e0202 */
[----:B------:R-:W-:Y:S01]  /*8b40*/  IMAD.WIDE.U32 R2, R21, UR6, R4 ;  /* 0x0000000615027c25 */ /* 0x000fe2000f8e0004 */
[----:B------:R-:W-:-:S03]  /*8b50*/  ULDC.64 UR6, c[0x0][0xb80] ;  /* 0x0002e00000067ab9 */ /* 0x000fc60000000a00 */
[----:B------:R-:W-:Y:S01]  /*8b60*/  IMAD.IADD R3, R3, 0x1, R7 ;  /* 0x0000000103037824 */ /* 0x000fe200078e0207 */
[----:B------:R-:W-:Y:S01]  /*8b70*/  LEA R7, P2, R2, UR6, 0x1 ;  /* 0x0000000602077c11 */ /* 0x000fe2000f8408ff */
[----:B------:R-:W-:-:S03]  /*8b80*/  UIADD3 UR6, UR9, 0x32420, URZ ;  /* 0x0003242009067890 */ /* 0x000fc6000fffe03f */
[----:B------:R-:W-:Y:S02]  /*8b90*/  LEA.HI.X R22, R2, UR7, R3, 0x1, P2 ;  /* 0x0000000702167c11 */ /* 0x000fe400090f0c03 */
[C---:B------:R-:W-:Y:S01]  /*8ba0*/  ISETP.GE.AND P2, PT, R78.reuse, UR8, PT ;  /* 0x000000084e007c0c */ /* 0x040fe2000bf46270 */
[----:B------:R-:W-:Y:S01]  /*8bb0*/  UPRMT UR6, URZ, 0x654, UR6 ;  /* 0x000006543f067896 */ /* 0x000fe20008000006 */
[C---:B------:R-:W-:Y:S02]  /*8bc0*/  VIADD R4, R78.reuse, 0x20 ;  /* 0x000000204e047836 */ /* 0x040fe40000000000 */
[----:B------:R-:W-:Y:S02]  /*8bd0*/  VIADD R5, R78, 0x40 ;  /* 0x000000404e057836 */ /* 0x000fe40000000000 */
[C---:B------:R-:W-:Y:S02]  /*8be0*/  VIADD R82, R0.reuse, 0x80 ;  /* 0x0000008000527836 */ /* 0x040fe40000000000 */
[----:B------:R-:W-:-:S02]  /*8bf0*/  VIADD R84, R0, 0xc0 ;  /* 0x000000c000547836 */ /* 0x000fc40000000000 */
[----:B------:R-:W-:Y:S01]  /*8c00*/  VIADD R80, R0, 0x40 ;  /* 0x0000004000507836 */ /* 0x000fe20000000000 */
[----:B0-----:R-:W-:Y:S01]  /*8c10*/  SYNCS.ARRIVE.TRANS64.RED.A1T0 RZ, [UR6], RZ ;  /* 0x000000ffffff79a7 */ /* 0x001fe20008100406 */
[----:B------:R0:W1:Y:S01]  /*8c20*/  SHFL.IDX PT, R79, R7, RZ, 0x181f ;  /* 0x00181fff074f7589 */ /* 0x00006200000e0000 */
[----:B------:R-:W-:Y:S03]  /*8c30*/  BSSY B1, `(.L_x_10199) ;  /* 0x000001a000017945 */ /* 0x000fe60003800000 */
[----:B------:R0:W2:Y:S01]  /*8c40*/  SHFL.IDX PT, R77, R22, RZ, 0x181f ;  /* 0x00181fff164d7589 */ /* 0x0000a200000e0000 */
[----:B------:R-:W-:Y:S02]  /*8c50*/  ISETP.GE.AND P1, PT, R4, UR8, PT ;  /* 0x0000000804007c0c */ /* 0x000fe4000bf26270 */
[----:B------:R-:W-:Y:S02]  /*8c60*/  ISETP.GE.AND P0, PT, R5, UR8, PT ;  /* 0x0000000805007c0c */ /* 0x000fe4000bf06270 */
        /* <DEDUP_REMOVED lines=22> */
.L_x_10200:
[----:B------:R-:W-:Y:S05]  /*8dd0*/  BSYNC B1 ;  /* 0x0000000000017941 */ /* 0x000fea0003800000 */
.L_x_10199:
        /* <DEDUP_REMOVED lines=21> */
.L_x_10202:
[----:B------:R-:W-:Y:S05]  /*8f30*/  BSYNC B1 ;  /* 0x0000000000017941 */ /* 0x000fea0003800000 */
.L_x_10201:
        /* <DEDUP_REMOVED lines=16> */
[----:B----4-:R-:W-:-:S02]  /*9040*/  @!P1 LEA.HI.X R9, R82, R11, R81, 0x1, P4 ;  /* 0x0000000b52099211 */ /* 0x010fc400020f0c51 */
[----:B------:R-:W-:Y:S01]  /*9050*/  @!P0 LEA.HI.X R11, R84, R11, R83, 0x1, P6 ;  /* 0x0000000b540b8211 */ /* 0x000fe200030f0c53 */
[----:B------:R0:W-:Y:S04]  /*9060*/  @!P2 ST.E.128 desc[UR36][R4.64], R36 ;  /* 0x000000240400a985 */ /* 0x0001e8000c101d24 */
[----:B------:R0:W-:Y:S04]  /*9070*/  @!P1 ST.E.128 desc[UR36][R8.64], R52 ;  /* 0x0000003408009985 */ /* 0x0001e8000c101d24 */
[----:B------:R0:W-:Y:S02]  /*9080*/  @!P0 ST.E.128 desc[UR36][R10.64], R68 ;  /* 0x000000440a008985 */ /* 0x0001e4000c101d24 */
.L_x_10204:
[----:B------:R-:W-:Y:S05]  /*9090*/  BSYNC B1 ;  /* 0x0000000000017941 */ /* 0x000fea0003800000 */
.L_x_10203:
[----:B0-----:R-:W-:Y:S01]  /*90a0*/  VIADD R2, R78, 0x60 ;  /* 0x000000604e027836 */ /* 0x001fe20000000000 */
[----:B------:R0:W0:Y:S04]  /*90b0*/  SHFL.IDX PT, R11, R22, 0x3, 0x181f ;  /* 0x00781f00160b7f89 */ /* 0x00002800000e0000 */
[----:B------:R-:W-:Y:S01]  /*90c0*/  ISETP.GE.AND P0, PT, R2, UR8, PT ;  /* 0x0000000802007c0c */ /* 0x000fe2000bf06270 */
[----:B---3--:R-:W3:-:S12]  /*90d0*/  SHFL.IDX PT, R7, R7, 0x3, 0x181f ;  /* 0x00781f0007077f89 */ /* 0x008ed800000e0000 */
[----:B------:R-:W-:Y:S05]  /*90e0*/  @P0 BRA `(.L_x_10205) ;  /* 0x0000002400c40947 */ /* 0x000fea0003800000 */
[----:B------:R-:W-:Y:S02]  /*90f0*/  ULDC UR6, c[0x0][0xbc8] ;  /* 0x0002f20000067ab9 */ /* 0x000fe40000000800 */
[----:B------:R-:W-:Y:S02]  /*9100*/  ISETP.GE.AND P3, PT, R0, UR6, PT ;  /* 0x0000000600007c0c */ /* 0x000fe4000bf66270 */
[----:B------:R-:W-:Y:S02]  /*9110*/  ISETP.GE.AND P4, PT, R80, UR6, PT ;  /* 0x0000000650007c0c */ /* 0x000fe4000bf86270 */
[----:B------:R-:W-:-:S09]  /*9120*/  ISETP.GE.AND P5, PT, R82, UR6, PT ;  /* 0x0000000652007c0c */ /* 0x000fd2000bfa6270 */
[-C--:B---3--:R-:W-:Y:S02]  /*9130*/  @!P3 LEA R2, P0, R0, R7.reuse, 0x1 ;  /* 0x000000070002b211 */ /* 0x088fe400078008ff */
[-C--:B------:R-:W-:Y:S02]  /*9140*/  @!P4 LEA R4, P1, R80, R7.reuse, 0x1 ;  /* 0x000000075004c211 */ /* 0x080fe400078208ff */
[----:B------:R-:W-:Y:S02]  /*9150*/  @!P5 LEA R8, P2, R82, R7, 0x1 ;  /* 0x000000075208d211 */ /* 0x000fe400078408ff */
[-C--:B0-----:R-:W-:Y:S02]  /*9160*/  @!P3 LEA.HI.X R3, R0, R11.reuse, R86, 0x1, P0 ;  /* 0x0000000b0003b211 */ /* 0x081fe400000f0c56 */
[-C--:B------:R-:W-:Y:S02]  /*9170*/  @!P4 LEA.HI.X R5, R80, R11.reuse, R85, 0x1, P1 ;  /* 0x0000000b5005c211 */ /* 0x080fe400008f0c55 */
[----:B----4-:R-:W-:Y:S01]  /*9180*/  @!P5 LEA.HI.X R9, R82, R11, R81, 0x1, P2 ;  /* 0x0000000b5209d211 */ /* 0x010fe200010f0c51 */
[----:B------:R0:W-:Y:S01]  /*9190*/  @!P3 ST.E.128 desc[UR36][R2.64], R24 ;  /* 0x000000180200b985 */ /* 0x0001e2000c101d24 */
[----:B------:R-:W-:-:S03]  /*91a0*/  ISETP.GE.AND P0, PT, R84, UR6, PT ;  /* 0x0000000654007c0c */ /* 0x000fc6000bf06270 */
[----:B------:R0:W-:Y:S04]  /*91b0*/  @!P4 ST.E.128 desc[UR36][R4.64], R40 ;  /* 0x000000280400c985 */ /* 0x0001e8000c101d24 */
[----:B------:R0:W-:Y:S06]  /*91c0*/  @!P5 ST.E.128 desc[UR36][R8.64], R56 ;  /* 0x000000380800d985 */ /* 0x0001ec000c101d24 */
[----:B------:R-:W-:Y:S05]  /*91d0*/  @P0 BRA `(.L_x_10205) ;  /* 0x0000002400880947 */ /* 0x000fea0003800000 */
[----:B0-----:R-:W-:-:S04]  /*91e0*/  LEA R2, P0, R84, R7, 0x1 ;  /* 0x0000000754027211 */ /* 0x001fc800078008ff */
[----:B------:R-:W-:-:S05]  /*91f0*/  LEA.HI.X R3, R84, R11, R83, 0x1, P0 ;  /* 0x0000000b54037211 */ /* 0x000fca00000f0c53 */
[----:B------:R0:W-:Y:S01]  /*9200*/  ST.E.128 desc[UR36][R2.64], R72 ;  /* 0x0000004802007985 */ /* 0x0001e2000c101d24 */
[----:B------:R-:W-:Y:S05]  /*9210*/  BRA `(.L_x_10205) ;  /* 0x0000002400787947 */ /* 0x000fea0003800000 */
.L_x_10198:
[----:B------:R-:W-:Y:S01]  /*9220*/  ULDC.64 UR6, c[0x0][0xc08] ;  /* 0x0003020000067ab9 */ /* 0x000fe20000000a00 */
[----:B0-----:R-:W-:Y:S01]  /*9230*/  SHF.R.S32.HI R3, RZ, 0x1f, R204 ;  /* 0x0000001fff037819 */ /* 0x001fe200000114cc */
[----:B------:R-:W-:Y:S01]  /*9240*/  IMAD R7, R7, UR6, RZ ;  /* 0x0000000607077c24 */ /* 0x000fe2000f8e02ff */
[----:B------:R-:W-:Y:S01]  /*9250*/  ULDC.64 UR12, c[0x0][0xc40] ;  /* 0x00031000000c7ab9 */ /* 0x000fe20000000a00 */
[C---:B------:R-:W-:Y:S01]  /*9260*/  IMAD.WIDE.U32 R4, R2.reuse, UR6, RZ ;  /* 0x0000000602047c25 */ /* 0x040fe2000f8e00ff */
[----:B------:R-:W-:Y:S01]  /*9270*/  UIADD3 UR9, UR9, 0x32420, URZ ;  /* 0x0003242009097890 */ /* 0x000fe2000fffe03f */
[----:B------:R-:W-:Y:S01]  /*9280*/  BSSY B1, `(.L_x_10206) ;  /* 0x00000db000017945 */ /* 0x000fe20003800000 */
[----:B------:R-:W-:Y:S01]  /*9290*/  SHF.R.S32.HI R20, RZ, 0x1f, R210 ;  /* 0x0000001fff147819 */ /* 0x000fe200000114d2 */
[----:B------:R-:W-:Y:S01]  /*92a0*/  IMAD R7, R2, UR7, R7 ;  /* 0x0000000702077c24 */ /* 0x000fe2000f8e0207 */
[----:B------:R-:W-:Y:S01]  /*92b0*/  ULDC.64 UR6, c[0x0][0xc38] ;  /* 0x00030e0000067ab9 */ /* 0x000fe20000000a00 */
[----:B------:R-:W-:Y:S01]  /*92c0*/  IMAD R3, R3, UR12, RZ ;  /* 0x0000000c03037c24 */ /* 0x000fe2000f8e02ff */
[----:B------:R-:W-:Y:S01]  /*92d0*/  UPRMT UR9, URZ, 0x654, UR9 ;  /* 0x000006543f097896 */ /* 0x000fe20008000009 */
[----:B------:R-:W-:Y:S01]  /*92e0*/  IMAD.IADD R5, R5, 0x1, R7 ;  /* 0x0000000105057824 */ /* 0x000fe200078e0207 */
[----:B------:R-:W-:Y:S01]  /*92f0*/  SHF.R.S32.HI R22, RZ, 0x1f, R212 ;  /* 0x0000001fff167819 */ /* 0x000fe200000114d4 */
[----:B------:R-:W-:Y:S01]  /*9300*/  IMAD R7, R204, UR13, R3 ;  /* 0x0000000dcc077c24 */ /* 0x000fe2000f8e0203 */
[----:B------:R-:W-:Y:S01]  /*9310*/  SHF.R.S32.HI R152, RZ, 0x1f, R213 ;  /* 0x0000001fff987819 */ /* 0x000fe200000114d5 */
[----:B------:R-:W-:Y:S01]  /*9320*/  IMAD.WIDE.U32 R4, R205, UR6, R4 ;  /* 0x00000006cd047c25 */ /* 0x000fe2000f8e0004 */
[----:B------:R-:W-:Y:S01]  /*9330*/  @UP0 ULDC UR6, c[0x0][0xcec] ;  /* 0x00033b0000060ab9 */ /* 0x000fe20000000800 */
[----:B------:R-:W-:-:S02]  /*9340*/  SHF.R.S32.HI R153, RZ, 0x1f, R214 ;  /* 0x0000001fff997819 */ /* 0x000fc400000114d6 */
[----:B------:R-:W-:Y:S01]  /*9350*/  IMAD R5, R205, UR7, R5 ;  /* 0x00000007cd057c24 */ /* 0x000fe2000f8e0205 */
[----:B------:R-:W-:Y:S01]  /*9360*/  SYNCS.ARRIVE.TRANS64.RED.A1T0 RZ, [UR9], RZ ;  /* 0x000000ffffff79a7 */ /* 0x000fe20008100409 */
[----:B------:R-:W-:Y:S01]  /*9370*/  @P4 IMAD.HI.U32 R0, R18, UR6, RZ ;  /* 0x0000000612004c27 */ /* 0x000fe2000f8e00ff */
[----:B------:R-:W-:Y:S01]  /*9380*/  @UP0 ULDC UR6, c[0x0][0xcf0] ;  /* 0x00033c0000060ab9 */ /* 0x000fe20000000800 */
[----:B------:R-:W-:Y:S02]  /*9390*/  SHF.R.S32.HI R154, RZ, 0x1f, R217 ;  /* 0x0000001fff9a7819 */ /* 0x000fe400000114d9 */
[----:B------:R-:W-:Y:S01]  /*93a0*/  IMAD.WIDE.U32 R4, R204, UR12, R4 ;  /* 0x0000000ccc047c25 */ /* 0x000fe2000f8e0004 */
[----:B------:R-:W-:Y:S01]  /*93b0*/  ULDC.64 UR12, c[0x0][0xc30] ;  /* 0x00030c00000c7ab9 */ /* 0x000fe20000000a00 */
[----:B------:R-:W-:Y:S02]  /*93c0*/  SHF.R.S32.HI R155, RZ, 0x1f, R218 ;  /* 0x0000001fff9b7819 */ /* 0x000fe400000114da */
[----:B------:R-:W-:Y:S01]  /*93d0*/  IMAD.MOV.U32 R3, RZ, RZ, R18 ;  /* 0x000000ffff037224 */ /* 0x000fe200078e0012 */
[----:B------:R-:W-:Y:S01]  /*93e0*/  @P4 SHF.R.U32.HI R3, RZ, UR6, R0 ;  /* 0x00000006ff034c19 */ /* 0x000fe20008011600 */
[----:B------:R-:W-:Y:S01]  /*93f0*/  IMAD.IADD R5, R5, 0x1, R7 ;  /* 0x0000000105057824 */ /* 0x000fe200078e0207 */
[----:B------:R-:W-:Y:S01]  /*9400*/  ULDC.64 UR6, c[0x0][0xc48] ;  /* 0x0003120000067ab9 */ /* 0x000fe20000000a00 */
[----:B------:R-:W-:Y:S01]  /*9410*/  VIADD R168, R23, 0x40 ;  /* 0x0000004017a87836 */ /* 0x000fe20000000000 */
[--C-:B------:R-:W-:Y:S01]  /*9420*/  SHF.R.S32.HI R0, RZ, 0x1f, R3.reuse ;  /* 0x0000001fff007819 */ /* 0x100fe20000011403 */
[----:B------:R-:W-:Y:S01]  /*9430*/  IMAD.MOV R7, RZ, RZ, -R3 ;  /* 0x000000ffff077224 */ /* 0x000fe200078e0a03 */
[----:B------:R-:W-:Y:S01]  /*9440*/  SHF.R.S32.HI R156, RZ, 0x1f, R219 ;  /* 0x0000001fff9c7819 */ /* 0x000fe200000114db */
[----:B------:R-:W-:Y:S01]  /*9450*/  IMAD.WIDE.U32 R4, R162, UR6, R4 ;  /* 0x00000006a2047c25 */ /* 0x000fe2000f8e0004 */
[----:B------:R-:W-:-:S02]  /*9460*/  SHF.R.S32.HI R157, RZ, 0x1f, R220 ;  /* 0x0000001fff9d7819 */ /* 0x000fc400000114dc */
[----:B------:R-:W-:Y:S01]  /*9470*/  SHF.R.S32.HI R158, RZ, 0x1f, R221 ;  /* 0x0000001fff9e7819 */ /* 0x000fe200000114dd */
[----:B------:R-:W-:Y:S01]  /*9480*/  IMAD R7, R7, UR11, R18 ;  /* 0x0000000b07077c24 */ /* 0x000fe2000f8e0212 */
[----:B------:R-:W-:Y:S01]  /*9490*/  SHF.R.S32.HI R18, RZ, 0x1f, R209 ;  /* 0x0000001fff127819 */ /* 0x000fe200000114d1 */
[----:B------:R-:W-:Y:S01]  /*94a0*/  IMAD R0, R0, UR12, RZ ;  /* 0x0000000c00007c24 */ /* 0x000fe2000f8e02ff */
        /* <DEDUP_REMOVED lines=18> */
[C---:B------:R-:W-:Y:S01]  /*95d0*/  LEA R0, P1, R4.reuse, UR6, 0x2 ;  /* 0x0000000604007c11 */ /* 0x040fe2000f8210ff */
[C---:B------:R-:W-:Y:S01]  /*95e0*/  VIADD R170, R23.reuse, 0x38 ;  /* 0x0000003817aa7836 */ /* 0x040fe20000000000 */
[----:B------:R-:W-:Y:S01]  /*95f0*/  SHF.R.S32.HI R166, RZ, 0x1f, R229 ;  /* 0x0000001fffa67819 */ /* 0x000fe200000114e5 */
[C---:B------:R-:W-:Y:S01]  /*9600*/  VIADD R172, R23.reuse, 0x30 ;  /* 0x0000003017ac7836 */ /* 0x040fe20000000000 */
[----:B------:R-:W-:Y:S01]  /*9610*/  LEA.HI.X R7, R4, UR7, R7, 0x2, P1 ;  /* 0x0000000704077c11 */ /* 0x000fe200088f1407 */
[C---:B------:R-:W-:Y:S01]  /*9620*/  VIADD R173, R23.reuse, 0x28 ;  /* 0x0000002817ad7836 */ /* 0x040fe20000000000 */
[----:B------:R0:W1:Y:S01]  /*9630*/  SHFL.IDX PT, R2, R0, RZ, 0x1c1f ;  /* 0x001c1fff00027589 */ /* 0x00006200000e0000 */
[C---:B------:R-:W-:Y:S01]  /*9640*/  VIADD R175, R23.reuse, 0x20 ;  /* 0x0000002017af7836 */ /* 0x040fe20000000000 */
[----:B------:R-:W-:Y:S01]  /*9650*/  SHF.R.S32.HI R168, RZ, 0x1f, R168 ;  /* 0x0000001fffa87819 */ /* 0x000fe200000114a8 */
[C---:B------:R-:W-:Y:S01]  /*9660*/  VIADD R177, R23.reuse, 0x18 ;  /* 0x0000001817b17836 */ /* 0x040fe20000000000 */
[----:B------:R0:W2:Y:S01]  /*9670*/  SHFL.IDX PT, R3, R7, RZ, 0x1c1f ;  /* 0x001c1fff07037589 */ /* 0x0000a200000e0000 */
        /* <DEDUP_REMOVED lines=16> */
[----:B------:R-:W-:Y:S01]  /*9780*/  VIADD R180, R23, 0x8 ;  /* 0x0000000817b47836 */ /* 0x000fe20000000000 */
[----:B01----:R-:W-:Y:S06]  /*9790*/  @P2 BRA `(.L_x_10207) ;  /* 0x0000000800242947 */ /* 0x003fec0003800000 */
[----:B------:R-:W-:Y:S01]  /*97a0*/  ULDC UR6, c[0x0][0xbc8] ;  /* 0x0002f20000067ab9 */ /* 0x000fe20000000800 */
[C---:B------:R-:W-:Y:S01]  /*97b0*/  VIADD R17, R23.reuse, 0xe0 ;  /* 0x000000e017117836 */ /* 0x040fe20000000000 */
[----:B------:R-:W-:Y:S01]  /*97c0*/  ISETP.GE.AND P2, PT, R180, UR6, PT ;  /* 0x00000006b4007c0c */ /* 0x000fe2000bf46270 */
[C---:B------:R-:W-:Y:S01]  /*97d0*/  VIADD R19, R23.reuse, 0xe8 ;  /* 0x000000e817137836 */ /* 0x040fe20000000000 */
[C---:B------:R-:W-:Y:S01]  /*97e0*/  ISETP.GE.AND P3, PT, R23.reuse, UR6, PT ;  /* 0x0000000617007c0c */ /* 0x040fe2000bf66270 */
[----:B------:R-:W-:Y:S01]  /*97f0*/  VIADD R21, R23, 0xf0 ;  /* 0x000000f017157836 */ /* 0x000fe20000000000 */
[----:B------:R-:W-:Y:S02]  /*9800*/  ISETP.GE.AND P1, PT, R178, UR6, PT ;  /* 0x00000006b2007c0c */ /* 0x000fe4000bf26270 */
[----:B------:R-:W-:-:S07]  /*9810*/  ISETP.GE.AND P4, PT, R176, UR6, PT ;  /* 0x00000006b0007c0c */ /* 0x000fce000bf86270 */
[C---:B------:R-:W-:Y:S02]  /*9820*/  @!P2 LEA R8, P5, R180.reuse, R2, 0x2 ;  /* 0x00000002b408a211 */ /* 0x040fe400078a10ff */
[----:B--2---:R-:W-:Y:S02]  /*9830*/  @!P3 IMAD.WIDE R4, R23, 0x4, R2 ;  /* 0x000000041704b825 */ /* 0x004fe400078e0202 */
[----:B------:R-:W-:-:S03]  /*9840*/  @!P2 LEA.HI.X R9, R180, R3, R181, 0x2, P5 ;  /* 0x00000003b409a211 */ /* 0x000fc600028f14b5 */
[----:B------:R0:W-:Y:S01]  /*9850*/  @!P3 ST.E.64 desc[UR36][R4.64], R24 ;  /* 0x000000180400b985 */ /* 0x0001e2000c101b24 */
[----:B------:R-:W-:-:S03]  /*9860*/  ISETP.GE.AND P3, PT, R174, UR6, PT ;  /* 0x00000006ae007c0c */ /* 0x000fc6000bf66270 */
[----:B------:R1:W-:Y:S01]  /*9870*/  @!P2 ST.E.64 desc[UR36][R8.64], R28 ;  /* 0x0000001c0800a985 */ /* 0x0003e2000c101b24 */
[----:B------:R-:W-:Y:S02]  /*9880*/  ISETP.GE.AND P2, PT, R16, UR6, PT ;  /* 0x0000000610007c0c */ /* 0x000fe4000bf46270 */
[----:B0-----:R-:W-:Y:S01]  /*9890*/  @!P1 LEA R4, P6, R178, R2, 0x2 ;  /* 0x00000002b2049211 */ /* 0x001fe200078c10ff */
[----:B------:R-:W-:-:S03]  /*98a0*/  VIADD R25, R23, 0xf8 ;  /* 0x000000f817197836 */ /* 0x000fc60000000000 */
[----:B------:R-:W-:Y:S02]  /*98b0*/  @!P1 LEA.HI.X R5, R178, R3, R179, 0x2, P6 ;  /* 0x00000003b2059211 */ /* 0x000fe400030f14b3 */
[----:B-1----:R-:W-:-:S03]  /*98c0*/  @!P4 LEA R8, P5, R176, R2, 0x2 ;  /* 0x00000002b008c211 */ /* 0x002fc600078a10ff */
[----:B------:R0:W-:Y:S01]  /*98d0*/  @!P1 ST.E.64 desc[UR36][R4.64], R32 ;  /* 0x0000002004009985 */ /* 0x0001e2000c101b24 */
[----:B------:R-:W-:Y:S02]  /*98e0*/  @!P4 LEA.HI.X R9, R176, R3, R177, 0x2, P5 ;  /* 0x00000003b009c211 */ /* 0x000fe400028f14b1 */
[----:B------:R-:W-:-:S03]  /*98f0*/  ISETP.GE.AND P1, PT, R171, UR6, PT ;  /* 0x00000006ab007c0c */ /* 0x000fc6000bf26270 */
[----:B------:R1:W-:Y:S01]  /*9900*/  @!P4 ST.E.64 desc[UR36][R8.64], R36 ;  /* 0x000000240800c985 */ /* 0x0003e2000c101b24 */
[----:B------:R-:W-:Y:S02]  /*9910*/  ISETP.GE.AND P4, PT, R169, UR6, PT ;  /* 0x00000006a9007c0c */ /* 0x000fe4000bf86270 */
[----:B0-----:R-:W-:-:S04]  /*9920*/  @!P3 LEA R4, P6, R174, R2, 0x2 ;  /* 0x00000002ae04b211 */ /* 0x001fc800078c10ff */
        /* <DEDUP_REMOVED lines=53> */
[-C--:B------:R-:W-:Y:S01]  /*9c80*/  @!P4 LEA R10, P5, R219, R2.reuse, 0x2 ;  /* 0x00000002db0ac211 */ /* 0x080fe200078a10ff */
[----:B------:R1:W-:Y:S01]  /*9c90*/  @!P2 ST.E.64 desc[UR36][R8.64], R92 ;  /* 0x0000005c0800a985 */ /* 0x0003e2000c101b24 */
[----:B------:R-:W-:Y:S02]  /*9ca0*/  ISETP.GE.AND P2, PT, R217, UR6, PT ;  /* 0x00000006d9007c0c */ /* 0x000fe4000bf46270 */
[----:B------:R-:W-:Y:S02]  /*9cb0*/  @!P4 LEA.HI.X R11, R219, R3, R156, 0x2, P5 ;  /* 0x00000003db0bc211 */ /* 0x000fe400028f149c */
[----:B0-----:R-:W-:-:S04]  /*9cc0*/  @!P1 LEA R4, P6, R220, R2, 0x2 ;  /* 0x00000002dc049211 */ /* 0x001fc800078c10ff */
        /* <DEDUP_REMOVED lines=13> */
[----:B-1----:R-:W-:-:S03]  /*9da0*/  @!P1 LEA R8, P6, R214, R2, 0x2 ;  /* 0x00000002d6089211 */ /* 0x002fc600078c10ff */
[CC--:B0-----:R-:W-:Y:S02]  /*9db0*/  @!P4 LEA R4, P5, R213.reuse, R2.reuse, 0x2 ;  /* 0x00000002d504c211 */ /* 0x0c1fe400078a10ff */
[-C--:B------:R-:W-:Y:S02]  /*9dc0*/  @!P1 LEA.HI.X R9, R214, R3.reuse, R153, 0x2, P6 ;  /* 0x00000003d6099211 */ /* 0x080fe400030f1499 */
[-C--:B------:R-:W-:Y:S02]  /*9dd0*/  @!P4 LEA.HI.X R5, R213, R3.reuse, R152, 0x2, P5 ;  /* 0x00000003d505c211 */ /* 0x080fe400028f1498 */
[CC--:B--2---:R-:W-:Y:S01]  /*9de0*/  @!P3 LEA R10, P6, R212.reuse, R2.reuse, 0x2 ;  /* 0x00000002d40ab211 */ /* 0x0c4fe200078c10ff */
[----:B------:R0:W-:Y:S01]  /*9df0*/  @!P1 ST.E.64 desc[UR36][R8.64], R112 ;  /* 0x0000007008009985 */ /* 0x0001e2000c101b24 */
[----:B------:R-:W-:Y:S02]  /*9e00*/  ISETP.GE.AND P1, PT, R209, UR6, PT ;  /* 0x00000006d1007c0c */ /* 0x000fe4000bf26270 */
[----:B------:R-:W-:Y:S01]  /*9e10*/  @!P3 LEA.HI.X R11, R212, R3, R22, 0x2, P6 ;  /* 0x00000003d40bb211 */ /* 0x000fe200030f1416 */
[----:B------:R1:W-:Y:S01]  /*9e20*/  @!P4 ST.E.64 desc[UR36][R4.64], R116 ;  /* 0x000000740400c985 */ /* 0x0003e2000c101b24 */
[----:B---3--:R-:W-:-:S03]  /*9e30*/  @!P2 LEA R12, P4, R210, R2, 0x2 ;  /* 0x00000002d20ca211 */ /* 0x008fc600078810ff */
[----:B------:R2:W-:Y:S01]  /*9e40*/  @!P3 ST.E.64 desc[UR36][R10.64], R120 ;  /* 0x000000780a00b985 */ /* 0x0005e2000c101b24 */
[-C--:B------:R-:W-:Y:S02]  /*9e50*/  @!P2 LEA.HI.X R13, R210, R3.reuse, R20, 0x2, P4 ;  /* 0x00000003d20da211 */ /* 0x080fe400020f1414 */
[----:B------:R-:W-:Y:S02]  /*9e60*/  ISETP.GE.AND P4, PT, R207, UR6, PT ;  /* 0x00000006cf007c0c */ /* 0x000fe4000bf86270 */
[----:B------:R-:W-:Y:S01]  /*9e70*/  ISETP.GE.AND P3, PT, R17, UR6, PT ;  /* 0x0000000611007c0c */ /* 0x000fe2000bf66270 */
[----:B------:R3:W-:Y:S01]  /*9e80*/  @!P2 ST.E.64 desc[UR36][R12.64], R124 ;  /* 0x0000007c0c00a985 */ /* 0x0007e2000c101b24 */
[----:B----4-:R-:W-:Y:S02]  /*9e90*/  @!P1 LEA R14, P5, R209, R2, 0x2 ;  /* 0x00000002d10e9211 */ /* 0x010fe400078a10ff */
[----:B------:R-:W-:Y:S02]  /*9ea0*/  ISETP.GE.AND P2, PT, R19, UR6, PT ;  /* 0x0000000613007c0c */ /* 0x000fe4000bf46270 */
[----:B------:R-:W-:-:S02]  /*9eb0*/  @!P1 LEA.HI.X R15, R209, R3, R18, 0x2, P5 ;  /* 0x00000003d10f9211 */ /* 0x000fc400028f1412 */
[----:B0-----:R-:W-:Y:S02]  /*9ec0*/  SHF.R.S32.HI R9, RZ, 0x1f, R207 ;  /* 0x0000001fff097819 */ /* 0x001fe400000114cf */
[----:B-1----:R-:W-:Y:S01]  /*9ed0*/  SHF.R.S32.HI R5, RZ, 0x1f, R17 ;  /* 0x0000001fff057819 */ /* 0x002fe20000011411 */
[----:B------:R0:W-:Y:S01]  /*9ee0*/  @!P1 ST.E.64 desc[UR36][R14.64], R128 ;  /* 0x000000800e009985 */ /* 0x0001e2000c101b24 */
[----:B------:R-:W-:Y:S02]  /*9ef0*/  ISETP.GE.AND P1, PT, R21, UR6, PT ;  /* 0x0000000615007c0c */ /* 0x000fe4000bf26270 */
[-C--:B------:R-:W-:Y:S02]  /*9f00*/  @!P4 LEA R8, P5, R207, R2.reuse, 0x2 ;  /* 0x00000002cf08c211 */ /* 0x080fe400078a10ff */
[----:B------:R-:W-:Y:S02]  /*9f10*/  @!P3 LEA R4, P6, R17, R2, 0x2 ;  /* 0x000000021104b211 */ /* 0x000fe400078c10ff */
[----:B------:R-:W-:-:S02]  /*9f20*/  @!P4 LEA.HI.X R9, R207, R3, R9, 0x2, P5 ;  /* 0x00000003cf09c211 */ /* 0x000fc400028f1409 */
[----:B------:R-:W-:Y:S02]  /*9f30*/  ISETP.GE.AND P5, PT, R25, UR6, PT ;  /* 0x0000000619007c0c */ /* 0x000fe4000bfa6270 */
[-C--:B------:R-:W-:Y:S01]  /*9f40*/  @!P3 LEA.HI.X R5, R17, R3.reuse, R5, 0x2, P6 ;  /* 0x000000031105b211 */ /* 0x080fe200030f1405 */
[----:B------:R1:W-:Y:S01]  /*9f50*/  @!P4 ST.E.64 desc[UR36][R8.64], R132 ;  /* 0x000000840800c985 */ /* 0x0003e2000c101b24 */
[----:B--2---:R-:W-:Y:S02]  /*9f60*/  SHF.R.S32.HI R11, RZ, 0x1f, R19 ;  /* 0x0000001fff0b7819 */ /* 0x004fe40000011413 */
[C---:B------:R-:W-:Y:S01]  /*9f70*/  @!P2 LEA R10, P6, R19.reuse, R2, 0x2 ;  /* 0x00000002130aa211 */ /* 0x040fe200078c10ff */
[----:B------:R1:W-:Y:S01]  /*9f80*/  @!P3 ST.E.64 desc[UR36][R4.64], R136 ;  /* 0x000000880400b985 */ /* 0x0003e2000c101b24 */
[----:B---3--:R-:W-:Y:S02]  /*9f90*/  SHF.R.S32.HI R13, RZ, 0x1f, R21 ;  /* 0x0000001fff0d7819 */ /* 0x008fe40000011415 */
[----:B------:R-:W-:-:S02]  /*9fa0*/  @!P2 LEA.HI.X R11, R19, R3, R11, 0x2, P6 ;  /* 0x00000003130ba211 */ /* 0x000fc400030f140b */
[CC--:B------:R-:W-:Y:S02]  /*9fb0*/  @!P1 LEA R12, P6, R21.reuse, R2.reuse, 0x2 ;  /* 0x00000002150c9211 */ /* 0x0c0fe400078c10ff */
[----:B0-----:R-:W-:Y:S01]  /*9fc0*/  SHF.R.S32.HI R14, RZ, 0x1f, R25 ;  /* 0x0000001fff0e7819 */ /* 0x001fe20000011419 */
[----:B------:R1:W-:Y:S01]  /*9fd0*/  @!P2 ST.E.64 desc[UR36][R10.64], R140 ;  /* 0x0000008c0a00a985 */ /* 0x0003e2000c101b24 */
[----:B------:R-:W-:Y:S02]  /*9fe0*/  @!P1 LEA.HI.X R13, R21, R3, R13, 0x2, P6 ;  /* 0x00000003150d9211 */ /* 0x000fe400030f140d */
[----:B------:R-:W-:-:S03]  /*9ff0*/  @!P5 LEA R2, P6, R25, R2, 0x2 ;  /* 0x000000021902d211 */ /* 0x000fc600078c10ff */
[----:B------:R1:W-:Y:S01]  /*a000*/  @!P1 ST.E.64 desc[UR36][R12.64], R144 ;  /* 0x000000900c009985 */ /* 0x0003e2000c101b24 */
[----:B------:R-:W-:-:S05]  /*a010*/  @!P5 LEA.HI.X R3, R25, R3, R14, 0x2, P6 ;  /* 0x000000031903d211 */ /* 0x000fca00030f140e */
[----:B------:R1:W-:Y:S04]  /*a020*/  @!P5 ST.E.64 desc[UR36][R2.64], R148 ;  /* 0x000000940200d985 */ /* 0x0003e8000c101b24 */
.L_x_10207:
[----:B------:R-:W-:Y:S05]  /*a030*/  BSYNC B1 ;  /* 0x0000000000017941 */ /* 0x000fea0003800000 */
.L_x_10206:
[----:B-12---:R0:W1:Y:S04]  /*a040*/  SHFL.IDX PT, R3, R7, 0x1, 0x1c1f ;  /* 0x003c1f0007037f89 */ /* 0x00606800000e0000 */
[----:B------:R0:W2:Y:S01]  /*a050*/  SHFL.IDX PT, R2, R0, 0x1, 0x1c1f ;  /* 0x003c1f0000027f89 */ /* 0x0000a200000e0000 */
[----:B------:R-:W-:Y:S05]  /*a060*/  @P0 BRA `(.L_x_10205) ;  /* 0x0000001400e40947 */ /* 0x000fea0003800000 */
[----:B------:R-:W-:Y:S01]  /*a070*/  ULDC UR6, c[0x0][0xbc8] ;  /* 0x0002f20000067ab9 */ /* 0x000fe20000000800 */
[C---:B------:R-:W-:Y:S01]  /*a080*/  VIADD R19, R23.reuse, 0xe8 ;  /* 0x000000e817137836 */ /* 0x040fe20000000000 */
[----:B------:R-:W-:Y:S01]  /*a090*/  ISETP.GE.AND P5, PT, R180, UR6, PT ;  /* 0x00000006b4007c0c */ /* 0x000fe2000bfa6270 */
[C---:B0-----:R-:W-:Y:S01]  /*a0a0*/  VIADD R7, R23.reuse, 0xf0 ;  /* 0x000000f017077836 */ /* 0x041fe20000000000 */
[----:B------:R-:W-:Y:S02]  /*a0b0*/  ISETP.GE.AND P4, PT, R23, UR6, PT ;  /* 0x0000000617007c0c */ /* 0x000fe4000bf86270 */
[----:B------:R-:W-:Y:S02]  /*a0c0*/  ISETP.GE.AND P2, PT, R178, UR6, PT ;  /* 0x00000006b2007c0c */ /* 0x000fe4000bf46270 */
[----:B------:R-:W-:Y:S02]  /*a0d0*/  ISETP.GE.AND P1, PT, R176, UR6, PT ;  /* 0x00000006b0007c0c */ /* 0x000fe4000bf26270 */
[----:B------:R-:W-:-:S02]  /*a0e0*/  ISETP.GE.AND P0, PT, R174, UR6, PT ;  /* 0x00000006ae007c0c */ /* 0x000fc4000bf06270 */
[----:B------:R-:W-:-:S03]  /*a0f0*/  SHF.R.S32.HI R0, RZ, 0x1f, R207 ;  /* 0x0000001fff007819 */ /* 0x000fc600000114cf */
[CC--:B--2---:R-:W-:Y:S02]  /*a100*/  @!P5 LEA R8, P3, R180.reuse, R2.reuse, 0x2 ;  /* 0x00000002b408d211 */ /* 0x0c4fe400078610ff */
[----:B-1----:R-:W-:Y:S02]  /*a110*/  @!P4 IMAD.WIDE R4, R23, 0x4, R2 ;  /* 0x000000041704c825 */ /* 0x002fe400078e0202 */
[-C--:B------:R-:W-:Y:S02]  /*a120*/  @!P5 LEA.HI.X R9, R180, R3.reuse, R181, 0x2, P3 ;  /* 0x00000003b409d211 */ /* 0x080fe400018f14b5 */
[-C--:B------:R-:W-:Y:S01]  /*a130*/  @!P2 LEA R10, P6, R178, R2.reuse, 0x2 ;  /* 0x00000002b20aa211 */ /* 0x080fe200078c10ff */
[----:B------:R0:W-:Y:S01]  /*a140*/  @!P4 ST.E.64 desc[UR36][R4.64], R26 ;  /* 0x0000001a0400c985 */ /* 0x0001e2000c101b24 */
[----:B------:R-:W-:Y:S02]  /*a150*/  ISETP.GE.AND P3, PT, R16, UR6, PT ;  /* 0x0000000610007c0c */ /* 0x000fe4000bf66270 */
[----:B------:R-:W-:Y:S01]  /*a160*/  @!P2 LEA.HI.X R11, R178, R3, R179, 0x2, P6 ;  /* 0x00000003b20ba211 */ /* 0x000fe200030f14b3 */
[----:B------:R1:W-:Y:S01]  /*a170*/  @!P5 ST.E.64 desc[UR36][R8.64], R30 ;  /* 0x0000001e0800d985 */ /* 0x0003e2000c101b24 */
[----:B------:R-:W-:-:S02]  /*a180*/  @!P1 LEA R12, P5, R176, R2, 0x2 ;  /* 0x00000002b00c9211 */ /* 0x000fc400078a10ff */
[----:B------:R-:W-:Y:S01]  /*a190*/  ISETP.GE.AND P4, PT, R171, UR6, PT ;  /* 0x00000006ab007c0c */ /* 0x000fe2000bf86270 */
[----:B------:R2:W-:Y:S01]  /*a1a0*/  @!P2 ST.E.64 desc[UR36][R10.64], R34 ;  /* 0x000000220a00a985 */ /* 0x0005e2000c101b24 */
[-C--:B------:R-:W-:Y:S02]  /*a1b0*/  @!P0 LEA R14, P6, R174, R2.reuse, 0x2 ;  /* 0x00000002ae0e8211 */ /* 0x080fe400078c10ff */
        /* <DEDUP_REMOVED lines=8> */
[-C--:B-1----:R-:W-:Y:S02]  /*a240*/  @!P4 LEA R8, P2, R171, R2.reuse, 0x2 ;  /* 0x00000002ab08c211 */ /* 0x082fe400078410ff */
[-C--:B------:R-:W-:Y:S02]  /*a250*/  @!P3 LEA.HI.X R5, R16, R3.reuse, R173, 0x2, P6 ;  /* 0x000000031005b211 */ /* 0x080fe400030f14ad */
[----:B------:R-:W-:Y:S02]  /*a260*/  @!P5 LEA R16, P6, R169, R2, 0x2 ;  /* 0x00000002a910d211 */ /* 0x000fe400078c10ff */
[----:B------:R-:W-:Y:S01]  /*a270*/  @!P4 LEA.HI.X R9, R171, R3, R172, 0x2, P2 ;  /* 0x00000003ab09c211 */ /* 0x000fe200010f14ac */
[----:B------:R1:W-:Y:S01]  /*a280*/  @!P3 ST.E.64 desc[UR36][R4.64], R46 ;  /* 0x0000002e0400b985 */ /* 0x0003e2000c101b24 */
[----:B------:R-:W-:-:S02]  /*a290*/  ISETP.GE.AND P2, PT, R228, UR6, PT ;  /* 0x00000006e4007c0c */ /* 0x000fc4000bf46270 */
[-C--:B------:R-:W-:Y:S01]  /*a2a0*/  @!P5 LEA.HI.X R17, R169, R3.reuse, R170, 0x2, P6 ;  /* 0x00000003a911d211 */ /* 0x080fe200030f14aa */
[----:B------:R4:W-:Y:S01]  /*a2b0*/  @!P4 ST.E.64 desc[UR36][R8.64], R50 ;  /* 0x000000320800c985 */ /* 0x0009e2000c101b24 */
[-C--:B--2---:R-:W-:Y:S02]  /*a2c0*/  @!P0 LEA R10, P4, R167, R2.reuse, 0x2 ;  /* 0x00000002a70a8211 */ /* 0x084fe400078810ff */
        /* <DEDUP_REMOVED lines=30> */
[----:B------:R-:W-:Y:S02]  /*a4b0*/  @!P0 LEA.HI.X R11, R224, R3, R161, 0x2, P6 ;  /* 0x00000003e00b8211 */ /* 0x000fe400030f14a1 */
[----:B-1----:R-:W-:-:S03]  /*a4c0*/  @!P2 LEA R14, P6, R222, R2, 0x2 ;  /* 0x00000002de0ea211 */ /* 0x002fc600078c10ff */
[----:B------:R1:W-:Y:S01]  /*a4d0*/  @!P0 ST.E.64 desc[UR36][R10.64], R82 ;  /* 0x000000520a008985 */ /* 0x0003e2000c101b24 */
[-C--:B------:R-:W-:Y:S02]  /*a4e0*/  @!P2 LEA.HI.X R15, R222, R3.reuse, R159, 0x2, P6 ;  /* 0x00000003de0fa211 */ /* 0x080fe400030f149f */
[-C--:B--2---:R-:W-:Y:S01]  /*a4f0*/  @!P4 LEA R8, P0, R220, R2.reuse, 0x2 ;  /* 0x00000002dc08c211 */ /* 0x084fe200078010ff */
[----:B------:R2:W-:Y:S01]  /*a500*/  @!P1 ST.E.64 desc[UR36][R12.64], R86 ;  /* 0x000000560c009985 */ /* 0x0005e2000c101b24 */
[-C--:B------:R-:W-:Y:S02]  /*a510*/  @!P5 LEA R4, P1, R221, R2.reuse, 0x2 ;  /* 0x00000002dd04d211 */ /* 0x080fe400078210ff */
[----:B0-----:R-:W-:Y:S01]  /*a520*/  @!P3 LEA R16, P6, R219, R2, 0x2 ;  /* 0x00000002db10b211 */ /* 0x001fe200078c10ff */
[----:B------:R0:W-:Y:S01]  /*a530*/  @!P2 ST.E.64 desc[UR36][R14.64], R90 ;  /* 0x0000005a0e00a985 */ /* 0x0001e2000c101b24 */
[----:B------:R-:W-:Y:S02]  /*a540*/  ISETP.GE.AND P2, PT, R218, UR6, PT ;  /* 0x00000006da007c0c */ /* 0x000fe4000bf46270 */
        /* <DEDUP_REMOVED lines=8> */
[----:B-1----:R-:W-:Y:S01]  /*a5d0*/  @!P2 LEA R10, P6, R218, R2, 0x2 ;  /* 0x00000002da0aa211 */ /* 0x002fe200078c10ff */
[----:B------:R1:W-:Y:S01]  /*a5e0*/  @!P3 ST.E.64 desc[UR36][R16.64], R102 ;  /* 0x000000661000b985 */ /* 0x0003e2000c101b24 */
[----:B------:R-:W-:-:S02]  /*a5f0*/  ISETP.GE.AND P3, PT, R213, UR6, PT ;  /* 0x00000006d5007c0c */ /* 0x000fc4000bf66270 */
[CC--:B--2---:R-:W-:Y:S02]  /*a600*/  @!P1 LEA R12, P5, R217.reuse, R2.reuse, 0x2 ;  /* 0x00000002d90c9211 */ /* 0x0c4fe400078a10ff */
[-C--:B------:R-:W-:Y:S02]  /*a610*/  @!P2 LEA.HI.X R11, R218, R3.reuse, R155, 0x2, P6 ;  /* 0x00000003da0ba211 */ /* 0x080fe400030f149b */
        /* <DEDUP_REMOVED lines=19> */
[-C--:B--2---:R-:W-:Y:S02]  /*a750*/  @!P1 LEA R12, P6, R209, R2.reuse, 0x2 ;  /* 0x00000002d10c9211 */ /* 0x084fe400078c10ff */
[-C--:B------:R-:W-:Y:S02]  /*a760*/  @!P2 LEA.HI.X R11, R210, R3.reuse, R20, 0x2, P5 ;  /* 0x00000003d20ba211 */ /* 0x080fe400028f1414 */
[----:B-1----:R-:W-:Y:S02]  /*a770*/  @!P0 LEA R14, P5, R207, R2, 0x2 ;  /* 0x00000002cf0e8211 */ /* 0x002fe400078a10ff */
[-C--:B------:R-:W-:Y:S01]  /*a780*/  @!P1 LEA.HI.X R13, R209, R3.reuse, R18, 0x2, P6 ;  /* 0x00000003d10d9211 */ /* 0x080fe200030f1412 */
[----:B------:R0:W-:Y:S01]  /*a790*/  @!P2 ST.E.64 desc[UR36][R10.64], R126 ;  /* 0x0000007e0a00a985 */ /* 0x0001e2000c101b24 */
[----:B------:R-:W-:Y:S02]  /*a7a0*/  ISETP.GE.AND P6, PT, R7, UR6, PT ;  /* 0x0000000607007c0c */ /* 0x000fe4000bfc6270 */
[----:B------:R-:W-:Y:S01]  /*a7b0*/  @!P0 LEA.HI.X R15, R207, R3, R0, 0x2, P5 ;  /* 0x00000003cf0f8211 */ /* 0x000fe200028f1400 */
[----:B------:R0:W-:Y:S01]  /*a7c0*/  @!P1 ST.E.64 desc[UR36][R12.64], R130 ;  /* 0x000000820c009985 */ /* 0x0001e2000c101b24 */
[----:B---3--:R-:W-:-:S02]  /*a7d0*/  SHF.R.S32.HI R5, RZ, 0x1f, R17 ;  /* 0x0000001fff057819 */ /* 0x008fc40000011411 */
[CC--:B------:R-:W-:Y:S01]  /*a7e0*/  @!P4 LEA R4, P5, R17.reuse, R2.reuse, 0x2 ;  /* 0x000000021104c211 */ /* 0x0c0fe200078a10ff */
[----:B------:R0:W-:Y:S01]  /*a7f0*/  @!P0 ST.E.64 desc[UR36][R14.64], R134 ;  /* 0x000000860e008985 */ /* 0x0001e2000c101b24 */
[----:B------:R-:W-:Y:S02]  /*a800*/  SHF.R.S32.HI R0, RZ, 0x1f, R19 ;  /* 0x0000001fff007819 */ /* 0x000fe40000011413 */
[----:B------:R-:W-:Y:S02]  /*a810*/  @!P4 LEA.HI.X R5, R17, R3, R5, 0x2, P5 ;  /* 0x000000031105c211 */ /* 0x000fe400028f1405 */
[----:B----4-:R-:W-:-:S03]  /*a820*/  @!P3 LEA R8, P5, R19, R2, 0x2 ;  /* 0x000000021308b211 */ /* 0x010fc600078a10ff */
[----:B------:R0:W-:Y:S01]  /*a830*/  @!P4 ST.E.64 desc[UR36][R4.64], R138 ;  /* 0x0000008a0400c985 */ /* 0x0001e2000c101b24 */
[-C--:B------:R-:W-:Y:S02]  /*a840*/  @!P3 LEA.HI.X R9, R19, R3.reuse, R0, 0x2, P5 ;  /* 0x000000031309b211 */ /* 0x080fe400028f1400 */
[----:B------:R-:W-:Y:S02]  /*a850*/  SHF.R.S32.HI R0, RZ, 0x1f, R7 ;  /* 0x0000001fff007819 */ /* 0x000fe40000011407 */
[C---:B------:R-:W-:Y:S01]  /*a860*/  @!P6 LEA R16, P5, R7.reuse, R2, 0x2 ;  /* 0x000000020710e211 */ /* 0x040fe200078a10ff */
[----:B------:R0:W-:Y:S03]  /*a870*/  @!P3 ST.E.64 desc[UR36][R8.64], R142 ;  /* 0x0000008e0800b985 */ /* 0x0001e6000c101b24 */
[----:B------:R-:W-:Y:S01]  /*a880*/  @!P6 LEA.HI.X R17, R7, R3, R0, 0x2, P5 ;  /* 0x000000030711e211 */ /* 0x000fe200028f1400 */
[----:B------:R-:W-:-:S04]  /*a890*/  VIADD R7, R23, 0xf8 ;  /* 0x000000f817077836 */ /* 0x000fc80000000000 */
[----:B------:R0:W-:Y:S01]  /*a8a0*/  @!P6 ST.E.64 desc[UR36][R16.64], R146 ;  /* 0x000000921000e985 */ /* 0x0001e2000c101b24 */
[----:B------:R-:W-:-:S13]  /*a8b0*/  ISETP.GE.AND P0, PT, R7, UR6, PT ;  /* 0x0000000607007c0c */ /* 0x000fda000bf06270 */
[----:B0-----:R-:W-:Y:S05]  /*a8c0*/  @P0 BRA `(.L_x_10205) ;  /* 0x0000000c00cc0947 */ /* 0x001fea0003800000 */
[----:B------:R-:W-:Y:S02]  /*a8d0*/  LEA R2, P0, R7, R2, 0x2 ;  /* 0x0000000207027211 */ /* 0x000fe400078010ff */
[----:B------:R-:W-:-:S04]  /*a8e0*/  SHF.R.S32.HI R0, RZ, 0x1f, R7 ;  /* 0x0000001fff007819 */ /* 0x000fc80000011407 */
[----:B------:R-:W-:-:S05]  /*a8f0*/  LEA.HI.X R3, R7, R3, R0, 0x2, P0 ;  /* 0x0000000307037211 */ /* 0x000fca00000f1400 */
[----:B------:R0:W-:Y:S01]  /*a900*/  ST.E.64 desc[UR36][R2.64], R150 ;  /* 0x0000009602007985 */ /* 0x0001e2000c101b24 */
[----:B------:R-:W-:Y:S05]  /*a910*/  BRA `(.L_x_10205) ;  /* 0x0000000c00b87947 */ /* 0x000fea0003800000 */
.L_x_10196:
[----:B------:R-:W1:Y:S01]  /*a920*/  LDC.64 R4, c[0x0][0xd00] ;  /* 0x00034000ff047b82 */ /* 0x000e620000000a00 */
[----:B------:R-:W-:Y:S01]  /*a930*/  ULDC.64 UR6, c[0x0][0xd08] ;  /* 0x0003420000067ab9 */ /* 0x000fe20000000a00 */
[----:B------:R-:W-:Y:S01]  /*a940*/  IMAD.MOV.U32 R7, RZ, RZ, RZ ;  /* 0x000000ffff077224 */ /* 0x000fe200078e00ff */
[----:B------:R-:W-:-:S04]  /*a950*/  ISETP.NE.U32.AND P1, PT, RZ, UR6, PT ;  /* 0x00000006ff007c0c */ /* 0x000fc8000bf25070 */
[----:B------:R-:W-:Y:S01]  /*a960*/  ISETP.NE.AND.EX P1, PT, RZ, UR7, PT, P1 ;  /* 0x00000007ff007c0c */ /* 0x000fe2000bf25310 */
[----:B------:R-:W2:Y:S01]  /*a970*/  LDC.64 R2, c[0x0][0xd00] ;  /* 0x00034000ff027b82 */ /* 0x000ea20000000a00 */
[----:B-1----:R-:W-:-:S04]  /*a980*/  ISETP.NE.U32.AND P0, PT, R4, RZ, PT ;  /* 0x000000ff0400720c */ /* 0x002fc80003f05070 */
[----:B------:R-:W-:Y:S01]  /*a990*/  ISETP.NE.AND.EX P0, PT, R5, RZ, PT, P0 ;  /* 0x000000ff0500720c */ /* 0x000fe20003f05300 */
[----:B--2---:R-:W-:-:S06]  /*a9a0*/  IMAD.WIDE R4, R204, 0x4, R2 ;  /* 0x00000004cc047825 */ /* 0x004fcc00078e0202 */
[C---:B------:R-:W-:Y:S01]  /*a9b0*/  @P1 LEA R2, P2, R204.reuse, UR6, 0x2 ;  /* 0x00000006cc021c11 */ /* 0x040fe2000f8410ff */
[----:B------:R-:W-:Y:S02]  /*a9c0*/  ULDC UR6, c[0x0][0xb88] ;  /* 0x0002e20000067ab9 */ /* 0x000fe40000000800 */
[----:B------:R-:W-:Y:S01]  /*a9d0*/  IMAD.U32 R0, RZ, RZ, UR6 ;  /* 0x00000006ff007e24 */ /* 0x000fe2000f8e00ff */
[----:B------:R-:W-:Y:S02]  /*a9e0*/  @P1 LEA.HI.X R3, R204, UR7, R208, 0x2, P2 ;  /* 0x00000007cc031c11 */ /* 0x000fe400090f14d0 */
[----:B------:R1:W5:Y:S04]  /*a9f0*/  @P0 LDG.E R7, desc[UR36][R4.64] ;  /* 0x0000002404070981 */ /* 0x000368000c1e1900 */
[----:B------:R1:W5:Y:S01]  /*aa00*/  @P1 LDG.E R0, desc[UR36][R2.64] ;  /* 0x0000002402001981 */ /* 0x000362000c1e1900 */
[----:B------:R-:W-:Y:S01]  /*aa10*/  ISETP.NE.AND P2, PT, R206, RZ, PT ;  /* 0x000000ffce00720c */ /* 0x000fe20003f45270 */
[----:B------:R-:W2:-:S12]  /*aa20*/  S2R R8, SR_TID.X ;  /* 0x0000000000087919 */ /* 0x000e980000002100 */
[----:B------:R-:W3:Y:S01]  /*aa30*/  @!P2 LDC R206, c[0x0][0xbd4] ;  /* 0x0002f500ffceab82 */ /* 0x000ee20000000800 */
[----:B--2---:R-:W-:Y:S01]  /*aa40*/  VIADD R22, R8, 0xffffff80 ;  /* 0xffffff8008167836 */ /* 0x004fe20000000000 */
[----:B---3--:R-:W-:-:S04]  /*aa50*/  ISETP.GT.AND P2, PT, R206, 0x1, PT ;  /* 0x00000001ce00780c */ /* 0x008fc80003f44270 */
[----:B------:R-:W-:Y:S01]  /*aa60*/  ISETP.GT.AND P3, PT, R22, 0x7f, PT ;  /* 0x0000007f1600780c */ /* 0x000fe20003f64270 */
[----:B-1----:R-:W-:-:S12]  /*aa70*/  @P1 BRA `(.L_x_10208) ;  /* 0x0000000000101947 */ /* 0x002fd80003800000 */
[----:B------:R-:W-:Y:S05]  /*aa80*/  @!P0 BRA `(.L_x_10208) ;  /* 0x00000000000c8947 */ /* 0x000fea0003800000 */
[----:B------:R-:W2:Y:S04]  /*aa90*/  LDG.E R3, desc[UR36][R4.64] ;  /* 0x0000002404037981 */ /* 0x000ea8000c1e1900 */
[----:B-----5:R-:W2:Y:S02]  /*aaa0*/  LDG.E R0, desc[UR36][R4.64+0x4] ;  /* 0x0000042404007981 */ /* 0x020ea4000c1e1900 */
[----:B--2---:R-:W-:-:S07]  /*aab0*/  IMAD.IADD R0, R0, 0x1, -R3 ;  /* 0x0000000100007824 */ /* 0x004fce00078e0a03 */
.L_x_10208:
[----:B------:R-:W-:Y:S01]  /*aac0*/  BSSY B1, `(.L_x_10209) ;  /* 0x000003b000017945 */ /* 0x000fe20003800000 */
[----:B------:R-:W-:Y:S02]  /*aad0*/  SEL R21, R204, RZ, !P0 ;  /* 0x000000ffcc157207 */ /* 0x000fe40004000000 */
[----:B------:R-:W-:Y:S02]  /*aae0*/  SEL R208, R208, RZ, !P0 ;  /* 0x000000ffd0d07207 */ /* 0x000fe40004000000 */
[----:B-----5:R-:W-:Y:S01]  /*aaf0*/  SHF.R.S32.HI R18, RZ, 0x1f, R7 ;  /* 0x0000001fff127819 */ /* 0x020fe20000011407 */
[----:B------:R-:W-:Y:S06]  /*ab00*/  @P3 BRA `(.L_x_10210) ;  /* 0x0000000000d83947 */ /* 0x000fec0003800000 */
[----:B------:R-:W2:Y:S01]  /*ab10*/  LDL R2, [R1+0x1c] ;  /* 0x00001c0001027983 */ /* 0x000ea20000100800 */
[----:B------:R-:W1:Y:S01]  /*ab20*/  LDC R27, c[0x0][0xce8] ;  /* 0x00033a00ff1b7b82 */ /* 0x000e620000000800 */
[----:B--2---:R-:W-:Y:S02]  /*ab30*/  R2UR UR6, R2 ;  /* 0x00000000020672ca */ /* 0x004fe400000e0000 */
[----:B------:R-:W2:Y:S11]  /*ab40*/  S2R R2, SR_TID.X ;  /* 0x0000000000027919 */ /* 0x000eb60000002100 */
[----:B------:R-:W-:-:S04]  /*ab50*/  IMAD.U32 R3, RZ, RZ, UR6 ;  /* 0x00000006ff037e24 */ /* 0x000fc8000f8e00ff */
[----:B--2---:R-:W-:Y:S02]  /*ab60*/  IMAD R2, R3, 0x80, R2 ;  /* 0x0000008003027824 */ /* 0x004fe400078e0202 */
[----:B-1----:R-:W-:Y:S02]  /*ab70*/  IMAD R3, R0, R27, RZ ;  /* 0x0000001b00037224 */ /* 0x002fe400078e02ff */
[----:B------:R-:W-:-:S05]  /*ab80*/  VIADD R20, R2, 0xffffff80 ;  /* 0xffffff8002147836 */ /* 0x000fca0000000000 */
[----:B------:R-:W-:-:S13]  /*ab90*/  ISETP.GE.AND P0, PT, R20, R3, PT ;  /* 0x000000031400720c */ /* 0x000fda0003f06270 */
[----:B------:R-:W-:Y:S05]  /*aba0*/  @P0 BRA `(.L_x_10210) ;  /* 0x0000000000b00947 */ /* 0x000fea0003800000 */
[----:B------:R-:W2:Y:S01]  /*abb0*/  LDL.LU R26, [R1+0x18] ;  /* 0x00001800011a7983 */ /* 0x000ea20000300800 */
[----:B------:R-:W-:Y:S01]  /*abc0*/  ISETP.NE.AND P1, PT, R27, 0x1, PT ;  /* 0x000000011b00780c */ /* 0x000fe20003f25270 */
[----:B------:R-:W-:Y:S01]  /*abd0*/  IMAD.MOV.U32 R16, RZ, RZ, 0xab8 ;  /* 0x00000ab8ff107424 */ /* 0x000fe200078e00ff */
[----:B------:R-:W-:Y:S01]  /*abe0*/  ISETP.GT.AND P0, PT, R206, 0x1, PT ;  /* 0x00000001ce00780c */ /* 0x000fe20003f04270 */
[----:B------:R-:W1:Y:S01]  /*abf0*/  LDC.64 R24, c[0x0][0xca8] ;  /* 0x00032a00ff187b82 */ /* 0x000e620000000a00 */
[----:B------:R-:W-:Y:S02]  /*ac00*/  IMAD.MOV.U32 R15, RZ, RZ, R20 ;  /* 0x000000ffff0f7224 */ /* 0x000fe400078e0014 */
[----:B------:R-:W-:-:S05]  /*ac10*/  SEL R16, R16, 0xa78, P0 ;  /* 0x00000a7810107807 */ /* 0x000fca0000000000 */
[----:B------:R-:W3:Y:S08]  /*ac20*/  LDC.64 R4, c[0x0][R16+0x220] ;  /* 0x0000880010047b82 */ /* 0x000ef00000000a00 */
[----:B------:R-:W4:Y:S08]  /*ac30*/  @P1 LDC R13, c[0x0][0xcec] ;  /* 0x00033b00ff0d1b82 */ /* 0x000f300000000800 */
[----:B------:R-:W5:Y:S08]  /*ac40*/  LDC.64 R2, c[0x0][R16+0x218] ;  /* 0x0000860010027b82 */ /* 0x000f700000000a00 */
[----:B------:R-:W1:Y:S01]  /*ac50*/  @P1 LDC R19, c[0x0][0xcf0] ;  /* 0x00033c00ff131b82 */ /* 0x000e620000000800 */
[----:B---3--:R-:W-:-:S07]  /*ac60*/  IMAD R5, R5, R21, RZ ;  /* 0x0000001505057224 */ /* 0x008fce00078e02ff */
[----:B------:R-:W3:Y:S01]  /*ac70*/  LDC.64 R8, c[0x0][R16+0x228] ;  /* 0x00008a0010087b82 */ /* 0x000ee20000000a00 */
[----:B----4-:R-:W-:-:S04]  /*ac80*/  @P1 IMAD.HI.U32 R14, R20, R13, RZ ;  /* 0x0000000d140e1227 */ /* 0x010fc800078e00ff */
[----:B------:R-:W-:-:S03]  /*ac90*/  IMAD.WIDE.U32 R12, R4, R21, RZ ;  /* 0x00000015040c7225 */ /* 0x000fc600078e00ff */
[----:B0-----:R-:W0:Y:S01]  /*aca0*/  LDC.64 R10, c[0x0][R16+0x210] ;  /* 0x00008400100a7b82 */ /* 0x001e220000000a00 */
[-C--:B-----5:R-:W-:Y:S02]  /*acb0*/  IMAD R17, R3, R205.reuse, RZ ;  /* 0x000000cd03117224 */ /* 0x0a0fe400078e02ff */
[----:B------:R-:W-:-:S04]  /*acc0*/  IMAD.WIDE.U32 R2, R2, R205, RZ ;  /* 0x000000cd02027225 */ /* 0x000fc800078e00ff */
[----:B------:R-:W-:Y:S01]  /*acd0*/  IMAD.IADD R17, R3, 0x1, R17 ;  /* 0x0000000103117824 */ /* 0x000fe200078e0211 */
[----:B-1----:R-:W-:Y:S01]  /*ace0*/  @P1 SHF.R.U32.HI R15, RZ, R19, R14 ;  /* 0x00000013ff0f1219 */ /* 0x002fe2000001160e */
[----:B------:R-:W-:Y:S01]  /*acf0*/  IMAD R19, R4, R208, R5 ;  /* 0x000000d004137224 */ /* 0x000fe200078e0205 */
[----:B------:R-:W1:Y:S01]  /*ad00*/  @!P0 LDC R24, c[0x0][0xc50] ;  /* 0x00031400ff188b82 */ /* 0x000e620000000800 */
[----:B------:R-:W-:Y:S02]  /*ad10*/  IADD3 R4, P1, P3, R12, R2, R7 ;  /* 0x000000020c047210 */ /* 0x000fe40007b3e007 */
[----:B------:R-:W-:Y:S02]  /*ad20*/  IMAD.IADD R19, R13, 0x1, R19 ;  /* 0x000000010d137824 */ /* 0x000fe400078e0213 */
[----:B------:R-:W-:-:S03]  /*ad30*/  IMAD.MOV R12, RZ, RZ, -R15 ;  /* 0x000000ffff0c7224 */ /* 0x000fc600078e0a0f */
[----:B------:R-:W4:Y:S01]  /*ad40*/  @!P0 LDC R25, c[0x0][0xc54] ;  /* 0x00031500ff198b82 */ /* 0x000f220000000800 */
[----:B--2---:R-:W-:-:S05]  /*ad50*/  SEL R5, R26, RZ, P0 ;  /* 0x000000ff1a057207 */ /* 0x004fca0000000000 */
[----:B---3--:R-:W-:Y:S01]  /*ad60*/  IMAD.WIDE.U32 R2, R8, R5, RZ ;  /* 0x0000000508027225 */ /* 0x008fe200078e00ff */
[----:B------:R-:W-:-:S03]  /*ad70*/  IADD3.X R8, R19, R17, R18, P1, P3 ;  /* 0x0000001113087210 */ /* 0x000fc60000fe6412 */
[----:B------:R-:W-:Y:S01]  /*ad80*/  IMAD R9, R9, R5, RZ ;  /* 0x0000000509097224 */ /* 0x000fe200078e02ff */
[----:B------:R-:W-:Y:S01]  /*ad90*/  IADD3 R2, P0, P1, R15, R4, R2 ;  /* 0x000000040f027210 */ /* 0x000fe2000791e002 */
[----:B------:R-:W-:Y:S01]  /*ada0*/  IMAD R5, R27, R12, R20 ;  /* 0x0000000c1b057224 */ /* 0x000fe200078e0214 */
[----:B------:R-:W-:Y:S01]  /*adb0*/  SHF.R.S32.HI R15, RZ, 0x1f, R15 ;  /* 0x0000001fff0f7819 */ /* 0x000fe2000001140f */
[----:B------:R-:W-:Y:S02]  /*adc0*/  IMAD.IADD R9, R3, 0x1, R9 ;  /* 0x0000000103097824 */ /* 0x000fe400078e0209 */
[----:B0-----:R-:W-:-:S03]  /*add0*/  IMAD R4, R11, R5, RZ ;  /* 0x000000050b047224 */ /* 0x001fc600078e02ff */
[----:B------:R-:W-:Y:S02]  /*ade0*/  IADD3.X R3, R15, R8, R9, P0, P1 ;  /* 0x000000080f037210 */ /* 0x000fe400007e2409 */
[----:B------:R-:W-:Y:S01]  /*adf0*/  SHF.R.S32.HI R9, RZ, 0x1f, R5 ;  /* 0x0000001fff097819 */ /* 0x000fe20000011405 */
[----:B------:R-:W-:-:S04]  /*ae00*/  IMAD.WIDE.U32 R2, R10, R5, R2 ;  /* 0x000000050a027225 */ /* 0x000fc800078e0002 */
[----:B------:R-:W-:Y:S01]  /*ae10*/  IMAD R9, R10, R9, R4 ;  /* 0x000000090a097224 */ /* 0x000fe200078e0204 */
[----:B-1----:R-:W-:-:S03]  /*ae20*/  LEA R4, P0, R2, R24, 0x2 ;  /* 0x0000001802047211 */ /* 0x002fc600078010ff */
[----:B------:R-:W-:-:S05]  /*ae30*/  IMAD.IADD R3, R3, 0x1, R9 ;  /* 0x0000000103037824 */ /* 0x000fca00078e0209 */
[----:B----4-:R-:W-:Y:S01]  /*ae40*/  LEA.HI.X R5, R2, R25, R3, 0x2, P0 ;  /* 0x0000001902057211 */ /* 0x010fe200000f1403 */
[----:B------:R-:W-:-:S05]  /*ae50*/  IMAD.MOV.U32 R3, RZ, RZ, -0x800000 ;  /* 0xff800000ff037424 */ /* 0x000fca00078e00ff */
[----:B------:R1:W-:Y:S02]  /*ae60*/  STG.E desc[UR36][R4.64], R3 ;  /* 0x0000000304007986 */ /* 0x0003e4000c101924 */
.L_x_10210:
[----:B------:R-:W-:Y:S05]  /*ae70*/  BSYNC B1 ;  /* 0x0000000000017941 */ /* 0x000fea0003800000 */
.L_x_10209:
[----:B------:R-:W-:Y:S05]  /*ae80*/  @P2 BRA `(.L_x_10205) ;  /* 0x00000008005c2947 */ /* 0x000fea0003800000 */
[----:B------:R-:W2:Y:S01]  /*ae90*/  LDL.LU R2, [R1+0x1c] ;  /* 0x00001c0001027983 */ /* 0x000ea20000300800 */
[----:B0-----:R-:W0:Y:S01]  /*aea0*/  LDC R11, c[0x0][0xce8] ;  /* 0x00033a00ff0b7b82 */ /* 0x001e220000000800 */
[----:B-1----:R-:W-:Y:S01]  /*aeb0*/  SHF.R.S32.HI R3, RZ, 0x1f, R22 ;  /* 0x0000001fff037819 */ /* 0x002fe20000011416 */
[----:B------:R-:W-:Y:S01]  /*aec0*/  ULDC.64 UR6, c[0x0][0xba0] ;  /* 0x0002e80000067ab9 */ /* 0x000fe20000000a00 */
[----:B------:R-:W-:Y:S02]  /*aed0*/  BSSY B1, `(.L_x_10211) ;  /* 0x0000050000017945 */ /* 0x000fe40003800000 */
[----:B------:R-:W-:-:S04]  /*aee0*/  LEA.HI R4, R3, R22, RZ, 0x3 ;  /* 0x0000001603047211 */ /* 0x000fc800078f18ff */
[----:B------:R-:W-:Y:S02]  /*aef0*/  LOP3.LUT R9, R4, 0xfffffff8, RZ, 0xc0, !PT ;  /* 0xfffffff804097812 */ /* 0x000fe400078ec0ff */
[----:B------:R-:W-:-:S03]  /*af00*/  SHF.R.S32.HI R15, RZ, 0x3, R4 ;  /* 0x00000003ff0f7819 */ /* 0x000fc60000011404 */
[----:B------:R-:W-:-:S04]  /*af10*/  IMAD.IADD R22, R22, 0x1, -R9 ;  /* 0x0000000116167824 */ /* 0x000fc800078e0a09 */
[----:B------:R-:W-:Y:S01]  /*af20*/  IMAD R4, R22, 0x20, R15 ;  /* 0x0000002016047824 */ /* 0x000fe200078e020f */
[----:B0-----:R-:W-:-:S13]  /*af30*/  ISETP.NE.AND P0, PT, R11, 0x1, PT ;  /* 0x000000010b00780c */ /* 0x001fda0003f05270 */
[----:B------:R-:W0:Y:S08]  /*af40*/  @P0 LDC R8, c[0x0][0xcec] ;  /* 0x00033b00ff080b82 */ /* 0x000e300000000800 */
[----:B------:R-:W1:Y:S01]  /*af50*/  @P0 LDC R13, c[0x0][0xcf0] ;  /* 0x00033c00ff0d0b82 */ /* 0x000e620000000800 */
[----:B--2---:R-:W-:Y:S01]  /*af60*/  R2UR UR8, R2 ;  /* 0x00000000020872ca */ /* 0x004fe200000e0000 */
[----:B------:R-:W-:-:S04]  /*af70*/  IMAD R2, R18, UR6, RZ ;  /* 0x0000000612027c24 */ /* 0x000fc8000f8e02ff */
[C---:B------:R-:W-:Y:S02]  /*af80*/  IMAD R5, R7.reuse, UR7, R2 ;  /* 0x0000000707057c24 */ /* 0x040fe4000f8e0202 */
[----:B------:R-:W-:Y:S01]  /*af90*/  IMAD.WIDE.U32 R2, R7, UR6, RZ ;  /* 0x0000000607027c25 */ /* 0x000fe2000f8e00ff */
[----:B------:R-:W-:-:S03]  /*afa0*/  ULDC.64 UR6, c[0x0][0xbe8] ;  /* 0x0002fa0000067ab9 */ /* 0x000fc60000000a00 */
[----:B------:R-:W-:Y:S02]  /*afb0*/  IMAD.IADD R3, R3, 0x1, R5 ;  /* 0x0000000103037824 */ /* 0x000fe400078e0205 */
[----:B------:R-:W-:Y:S02]  /*afc0*/  IMAD.U32 R9, RZ, RZ, UR8 ;  /* 0x00000008ff097e24 */ /* 0x000fe4000f8e00ff */
[----:B------:R-:W-:-:S04]  /*afd0*/  IMAD.WIDE.U32 R2, R205, UR6, R2 ;  /* 0x00000006cd027c25 */ /* 0x000fc8000f8e0002 */
[----:B------:R-:W-:Y:S02]  /*afe0*/  IMAD R9, R9, 0x80, R4 ;  /* 0x0000008009097824 */ /* 0x000fe400078e0204 */
        /* <DEDUP_REMOVED lines=12> */
[----:B------:R-:W-:Y:S02]  /*b0b0*/  IMAD R7, R11, R8, R9 ;  /* 0x000000080b077224 */ /* 0x000fe400078e0209 */
[----:B------:R-:W-:Y:S02]  /*b0c0*/  IMAD R4, R4, UR6, RZ ;  /* 0x0000000604047c24 */ /* 0x000fe4000f8e02ff */
[----:B------:R-:W-:-:S04]  /*b0d0*/  IMAD.WIDE.U32 R2, R5, UR6, R2 ;  /* 0x0000000605027c25 */ /* 0x000fc8000f8e0002 */
[----:B------:R-:W-:Y:S01]  /*b0e0*/  IMAD R9, R5, UR7, R4 ;  /* 0x0000000705097c24 */ /* 0x000fe2000f8e0204 */
[----:B------:R-:W-:Y:S01]  /*b0f0*/  SHF.R.S32.HI R4, RZ, 0x1f, R7 ;  /* 0x0000001fff047819 */ /* 0x000fe20000011407 */
[----:B------:R-:W-:Y:S01]  /*b100*/  ULDC.64 UR6, c[0x0][0xbd8] ;  /* 0x0002f60000067ab9 */ /* 0x000fe20000000a00 */
[----:B------:R-:W-:Y:S02]  /*b110*/  IMAD.U32 R8, RZ, RZ, UR8 ;  /* 0x00000008ff087e24 */ /* 0x000fe4000f8e00ff */
[----:B------:R-:W-:Y:S02]  /*b120*/  IMAD.IADD R3, R3, 0x1, R9 ;  /* 0x0000000103037824 */ /* 0x000fe400078e0209 */
[----:B------:R-:W-:Y:S02]  /*b130*/  IMAD R4, R4, UR6, RZ ;  /* 0x0000000604047c24 */ /* 0x000fe4000f8e02ff */
[----:B------:R-:W-:Y:S02]  /*b140*/  IMAD R8, R8, 0x80, R15 ;  /* 0x0000008008087824 */ /* 0x000fe400078e020f */
[----:B------:R-:W-:-:S02]  /*b150*/  IMAD R5, R7, UR7, R4 ;  /* 0x0000000707057c24 */ /* 0x000fc4000f8e0204 */
[----:B------:R-:W-:Y:S01]  /*b160*/  IMAD.WIDE.U32 R2, R7, UR6, R2 ;  /* 0x0000000607027c25 */ /* 0x000fe2000f8e0002 */
[----:B------:R-:W-:-:S03]  /*b170*/  ULDC.64 UR6, c[0x0][0xb80] ;  /* 0x0002e00000067ab9 */ /* 0x000fc60000000a00 */
[----:B------:R-:W-:Y:S02]  /*b180*/  IMAD R11, R0, R11, RZ ;  /* 0x0000000b000b7224 */ /* 0x000fe400078e02ff */
[----:B------:R-:W-:Y:S02]  /*b190*/  VIADD R4, R8, 0x40 ;  /* 0x0000004008047836 */ /* 0x000fe40000000000 */
[----:B------:R-:W-:Y:S01]  /*b1a0*/  IMAD.IADD R3, R3, 0x1, R5 ;  /* 0x0000000103037824 */ /* 0x000fe200078e0205 */
[----:B------:R-:W-:Y:S01]  /*b1b0*/  LEA R5, P2, R2, UR6, 0x1 ;  /* 0x0000000602057c11 */ /* 0x000fe2000f8408ff */
[----:B------:R-:W-:Y:S01]  /*b1c0*/  VIADD R0, R8, 0x20 ;  /* 0x0000002008007836 */ /* 0x000fe20000000000 */
[-C--:B------:R-:W-:Y:S01]  /*b1d0*/  ISETP.GE.AND P0, PT, R4, R11.reuse, PT ;  /* 0x0000000b0400720c */ /* 0x080fe20003f06270 */
[----:B------:R-:W-:Y:S01]  /*b1e0*/  IMAD.SHL.U32 R7, R22, 0x8, RZ ;  /* 0x0000000816077824 */ /* 0x000fe200078e00ff */
[----:B------:R-:W-:Y:S02]  /*b1f0*/  LEA.HI.X R4, R2, UR7, R3, 0x1, P2 ;  /* 0x0000000702047c11 */ /* 0x000fe400090f0c03 */
[-C--:B------:R-:W-:Y:S01]  /*b200*/  ISETP.GE.AND P2, PT, R8, R11.reuse, PT ;  /* 0x0000000b0800720c */ /* 0x080fe20003f46270 */
[C---:B------:R-:W-:Y:S01]  /*b210*/  VIADD R13, R7.reuse, 0x80 ;  /* 0x00000080070d7836 */ /* 0x040fe20000000000 */
[----:B------:R-:W-:Y:S01]  /*b220*/  ISETP.GE.AND P1, PT, R0, R11, PT ;  /* 0x0000000b0000720c */ /* 0x000fe20003f26270 */
[C---:B------:R-:W-:Y:S01]  /*b230*/  VIADD R9, R7.reuse, 0xc0 ;  /* 0x000000c007097836 */ /* 0x040fe20000000000 */
[----:B------:R0:W1:Y:S01]  /*b240*/  SHFL.IDX PT, R2, R5, RZ, 0x181f ;  /* 0x00181fff05027589 */ /* 0x00006200000e0000 */
[----:B------:R-:W-:Y:S01]  /*b250*/  VIADD R15, R7, 0x40 ;  /* 0x00000040070f7836 */ /* 0x000fe20000000000 */
[----:B------:R-:W-:-:S02]  /*b260*/  SHF.R.S32.HI R10, RZ, 0x1f, R7 ;  /* 0x0000001fff0a7819 */ /* 0x000fc40000011407 */
[----:B------:R0:W2:Y:S01]  /*b270*/  SHFL.IDX PT, R0, R4, RZ, 0x181f ;  /* 0x00181fff04007589 */ /* 0x0000a200000e0000 */
[----:B------:R-:W-:Y:S02]  /*b280*/  SHF.R.S32.HI R12, RZ, 0x1f, R13 ;  /* 0x0000001fff0c7819 */ /* 0x000fe4000001140d */
[----:B------:R-:W-:Y:S02]  /*b290*/  SHF.R.S32.HI R14, RZ, 0x1f, R9 ;  /* 0x0000001fff0e7819 */ /* 0x000fe40000011409 */
        /* <DEDUP_REMOVED lines=19> */
.L_x_10212:
[----:B------:R-:W-:Y:S05]  /*b3d0*/  BSYNC B1 ;  /* 0x0000000000017941 */ /* 0x000fea0003800000 */
.L_x_10211:
        /* <DEDUP_REMOVED lines=21> */
.L_x_10214:
[----:B------:R-:W-:Y:S05]  /*b530*/  BSYNC B1 ;  /* 0x0000000000017941 */ /* 0x000fea0003800000 */
.L_x_10213:
        /* <DEDUP_REMOVED lines=21> */
.L_x_10216:
[----:B------:R-:W-:Y:S05]  /*b690*/  BSYNC B1 ;  /* 0x0000000000017941 */ /* 0x000fea0003800000 */
.L_x_10215:
        /* <DEDUP_REMOVED lines=11> */
[----:B0-----:R-:W-:Y:S02]  /*b750*/  @!P3 LEA.HI.X R19, R7, R4, R10, 0x1, P4 ;  /* 0x000000040713b211 */ /* 0x001fe400020f0c0a */
        /* <DEDUP_REMOVED lines=10> */
.L_x_10205:
[----:B------:R-:W-:Y:S05]  /*b800*/  BSYNC B0 ;  /* 0x0000000000007941 */ /* 0x000fea0003800000 */
.L_x_10195:
[----:B------:R-:W-:Y:S02]  /*b810*/  ULDC UR6, c[0x0][0xd3c] ;  /* 0x00034f0000067ab9 */ /* 0x000fe40000000800 */
[----:B------:R-:W-:-:S06]  /*b820*/  UISETP.GE.AND UP0, UPT, UR5, UR6, UPT ;  /* 0x000000060500728c */ /* 0x000fcc000bf06270 */
[----:B------:R-:W-:-:S13]  /*b830*/  PLOP3.LUT P0, PT, PT, PT, UP0, 0x80, 0x0 ;  /* 0x000000000000781c */ /* 0x000fda0003f0f008 */
[----:B------:R-:W-:Y:S05]  /*b840*/  @!P0 BRA `(.L_x_10217) ;  /* 0xffffff5800288947 */ /* 0x000fea000383ffff */
[----:B------:R-:W-:Y:S05]  /*b850*/  EXIT ;  /* 0x000000000000794d */ /* 0x000fea0003800000 */
.L_x_10165:
        /* <DEDUP_REMOVED lines=16> */
.L_x_10218:
        /* <DEDUP_REMOVED lines=43> */
.L_x_10222:
        /* <DEDUP_REMOVED lines=35> */
.L_x_10220:
        /* <DEDUP_REMOVED lines=18> */
.L_x_10223:
        /* <DEDUP_REMOVED lines=58> */
.L_x_10221:
[----:B------:R-:W-:Y:S01]  /*c300*/  ULDC UR4, c[0x0][0xd3c] ;  /* 0x00034f0000047ab9 */ /* 0x000fe20000000800 */
[----:B------:R-:W-:Y:S02]  /*c310*/  IMAD.MOV.U32 R17, RZ, RZ, RZ ;  /* 0x000000ffff117224 */ /* 0x000fe400078e00ff */
[----:B------:R-:W-:Y:S02]  /*c320*/  IMAD.U32 R16, RZ, RZ, UR6 ;  /* 0x00000006ff107e24 */ /* 0x000fe4000f8e00ff */
[----:B------:R-:W-:Y:S02]  /*c330*/  IMAD.MOV.U32 R18, RZ, RZ, RZ ;  /* 0x000000ffff127224 */ /* 0x000fe400078e00ff */
[----:B------:R-:W-:-:S07]  /*c340*/  IMAD.U32 R19, RZ, RZ, UR4 ;  /* 0x00000004ff137e24 */ /* 0x000fce000f8e00ff */
.L_x_10224:
[----:B------:R-:W-:-:S13]  /*c350*/  ISETP.NE.AND P0, PT, R7, RZ, PT ;  /* 0x000000ff0700720c */ /* 0x000fda0003f05270 */
[----:B------:R-:W0:Y:S01]  /*c360*/  @!P0 S2R R3, SR_CgaCtaId ;  /* 0x0000000000038919 */ /* 0x000e220000008800 */
[----:B------:R-:W-:-:S04]  /*c370*/  @!P0 MOV R2, 0x400 ;  /* 0x0000040000028802 */ /* 0x000fc80000000f00 */
[----:B0-----:R-:W-:-:S05]  /*c380*/  @!P0 LEA R2, R3, R2, 0x18 ;  /* 0x0000000203028211 */ /* 0x001fca00078ec0ff */
[----:B------:R1:W-:Y:S01]  /*c390*/  @!P0 STS.128 [R2+0x324d0], R16 ;  /* 0x0324d01002008388 */ /* 0x0003e20000000c00 */
[----:B------:R-:W-:Y:S06]  /*c3a0*/  BAR.ARV 0x5, 0x180 ;  /* 0x0146000000007b1d */ /* 0x000fec0000002000 */
.L_x_10219:
        /* <DEDUP_REMOVED lines=27> */
[C---:B------:R-:W-:Y:S02]  /*c560*/  LOP3.LUT R2, R4.reuse, 0x80, RZ, 0xfc, !PT ;  /* 0x0000008004027812 */ /* 0x040fe400078efcff */
[----:B------:R-:W-:Y:S01]  /*c570*/  LOP3.LUT R0, R4, 0xc0, RZ, 0xfc, !PT ;  /* 0x000000c004007812 */ /* 0x000fe200078efcff */
[----:B------:R-:W-:-:S04]  /*c580*/  IMAD.U32 R22, RZ, RZ, UR4 ;  /* 0x00000004ff167e24 */ /* 0x000fc8000f8e00ff */
[----:B-1----:R-:W-:-:S07]  /*c590*/  IMAD R26, R29, 0x2, R22 ;  /* 0x000000021d1a7824 */ /* 0x002fce00078e0216 */
.L_x_10292:
[----:B0-----:R-:W0:Y:S02]  /*c5a0*/  LDC.64 R34, c[0x0][0xd88] ;  /* 0x00036200ff227b82 */ /* 0x001e240000000a00 */
[----:B0-----:R-:W-:-:S06]  /*c5b0*/  IMAD.WIDE R34, R19, 0x4, R34 ;  /* 0x0000000413227825 */ /* 0x001fcc00078e0222 */
[----:B--2---:R0:W2:Y:S01]  /*c5c0*/  LDG.E R34, desc[UR36][R34.64] ;  /* 0x0000002422227981 */ /* 0x0040a2000c1e1900 */
[----:B------:R-:W-:Y:S05]  /*c5d0*/  YIELD ;  /* 0x0000000000007946 */ /* 0x000fea0003800000 */
[----:B------:R-:W-:Y:S01]  /*c5e0*/  ULDC.64 UR4, c[0x0][0xb20] ;  /* 0x0002c80000047ab9 */ /* 0x000fe20000000a00 */
[----:B------:R-:W-:Y:S01]  /*c5f0*/  IMAD.MOV.U32 R32, RZ, RZ, RZ ;  /* 0x000000ffff207224 */ /* 0x000fe200078e00ff */
[----:B------:R-:W-:Y:S01]  /*c600*/  ISETP.NE.U32.AND P0, PT, RZ, UR4, PT ;  /* 0x00000004ff007c0c */ /* 0x000fe2000bf05070 */
[----:B------:R-:W-:-:S03]  /*c610*/  ULDC.64 UR6, c[0x0][0xb10] ;  /* 0x0002c40000067ab9 */ /* 0x000fc60000000a00 */
[----:B------:R-:W-:Y:S01]  /*c620*/  ISETP.NE.AND.EX P0, PT, RZ, UR5, PT, P0 ;  /* 0x00000005ff007c0c */ /* 0x000fe2000bf05300 */
[----:B0-----:R-:W-:Y:S01]  /*c630*/  IMAD.MOV.U32 R35, RZ, RZ, RZ ;  /* 0x000000ffff237224 */ /* 0x001fe200078e00ff */
        /* <DEDUP_REMOVED lines=29> */
[----:B----4-:R-:W-:Y:S05]  /*c810*/  @P0 BRA `(.L_x_10226) ;  /* 0x0000000000200947 */ /* 0x010fea0003800000 */
        /* <DEDUP_REMOVED lines=8> */
.L_x_10226:
        /* <DEDUP_REMOVED lines=9> */
.L_x_10227:
        /* <DEDUP_REMOVED lines=9> */
.L_x_10228:
        /* <DEDUP_REMOVED lines=43> */
.L_x_10230:
[----:B------:R-:W-:Y:S05]  /*cc70*/  BSYNC B0 ;  /* 0x0000000000007941 */ /* 0x000fea0003800000 */
.L_x_10229:
        /* <DEDUP_REMOVED lines=23> */
.L_x_10232:
        /* <DEDUP_REMOVED lines=20> */
.L_x_10235:
[----:B------:R-:W-:Y:S05]  /*cf30*/  BSYNC B6 ;  /* 0x0000000000067941 */ /* 0x000fea0003800000 */
.L_x_10234:
        /* <DEDUP_REMOVED lines=20> */
.L_x_10238:
        /* <DEDUP_REMOVED lines=15> */
.L_x_10237:
[----:B------:R-:W-:Y:S05]  /*d170*/  BSYNC B6 ;  /* 0x0000000000067941 */ /* 0x000fea0003800000 */
.L_x_10236:
        /* <DEDUP_REMOVED lines=12> */
[----:B------:R-:W1:Y:S01]  /*d240*/  S2R R20, SR_TID.X ;  /* 0x0000000000147919 */ /* 0x000e620000002100 */
[----:B0-----:R-:W-:-:S13]  /*d250*/  ISETP.NE.AND P2, PT, R8, 0x1, PT ;  /* 0x000000010800780c */ /* 0x001fda0003f45270 */
[----:B------:R-:W0:Y:S08]  /*d260*/  @P2 LDC R6, c[0x0][0x434] ;  /* 0x00010d00ff062b82 */ /* 0x000e300000000800 */
[----:B---3--:R-:W3:Y:S01]  /*d270*/  @P2 LDC R2, c[0x0][0x438] ;  /* 0x00010e00ff022b82 */ /* 0x008ee20000000800 */
[----:B-1----:R-:W-:-:S05]  /*d280*/  IMAD.SHL.U32 R20, R20, 0x10, RZ ;  /* 0x0000001014147824 */ /* 0x002fca00078e00ff */
[----:B------:R-:W-:Y:S02]  /*d290*/  LOP3.LUT R20, R0, 0x70, R20, 0xf8, !PT ;  /* 0x0000007000147812 */ /* 0x000fe400078ef814 */
[----:B------:R-:W-:-:S04]  /*d2a0*/  LOP3.LUT R23, R23, 0xffff7fff, RZ, 0xc0, !PT ;  /* 0xffff7fff17177812 */ /* 0x000fc800078ec0ff */
[----:B------:R-:W-:-:S04]  /*d2b0*/  @P2 LOP3.LUT R23, R23, 0x8000, RZ, 0xfc, !PT ;  /* 0x0000800017172812 */ /* 0x000fc800078efcff */
[----:B------:R-:W-:Y:S01]  /*d2c0*/  LOP3.LUT R23, R23, 0xffffffef, RZ, 0xc0, !PT ;  /* 0xffffffef17177812 */ /* 0x000fe200078ec0ff */
[----:B------:R-:W-:Y:S01]  /*d2d0*/  IMAD.MOV.U32 R36, RZ, RZ, RZ ;  /* 0x000000ffff247224 */ /* 0x000fe200078e00ff */
[----:B------:R-:W-:Y:S01]  /*d2e0*/  UMOV UR5, 0xffffffff ;  /* 0xffffffff00057882 */ /* 0x000fe20000000000 */
[----:B------:R-:W-:Y:S01]  /*d2f0*/  LOP3.LUT R18, R18, 0xffff, RZ, 0xc0, !PT ;  /* 0x0000ffff12127812 */ /* 0x000fe200078ec0ff */
[----:B--2---:R-:W-:-:S04]  /*d300*/  VIADD R0, R21, 0xffffffff ;  /* 0xffffffff15007836 */ /* 0x004fc80000000000 */
[----:B------:R-:W-:-:S05]  /*d310*/  IMAD R37, R0, 0x60, R20 ;  /* 0x0000006000257824 */ /* 0x000fca00078e0214 */
[----:B------:R-:W-:-:S04]  /*d320*/  ISETP.GE.AND P0, PT, R37, R25, PT ;  /* 0x000000192500720c */ /* 0x000fc80003f06270 */
[----:B------:R-:W-:Y:S01]  /*d330*/  ISETP.GT.U32.OR P0, PT, R20, 0x5f, P0 ;  /* 0x0000005f1400780c */ /* 0x000fe20000704470 */
[----:B------:R-:W1:Y:S01]  /*d340*/  S2R R21, SR_TID.X ;  /* 0x0000000000157919 */ /* 0x000e620000002100 */
[----:B------:R-:W-:-:S11]  /*d350*/  IMAD.IADD R37, R37, 0x1, R32 ;  /* 0x0000000125257824 */ /* 0x000fd600078e0220 */
[----:B------:R-:W2:Y:S01]  /*d360*/  @!P0 LDC.64 R4, c[0x0][0x428] ;  /* 0x00010a00ff048b82 */ /* 0x000ea20000000a00 */
[----:B0-----:R-:W-:Y:S01]  /*d370*/  @P2 IMAD.HI.U32 R3, R37, R6, RZ ;  /* 0x0000000625032227 */ /* 0x001fe200078e00ff */
[----:B----4-:R-:W-:-:S03]  /*d380*/  SHF.R.S32.HI R33, RZ, 0x1f, R28 ;  /* 0x0000001fff217819 */ /* 0x010fc6000001141c */
[----:B------:R-:W-:Y:S01]  /*d390*/  IMAD.MOV.U32 R6, RZ, RZ, R37 ;  /* 0x000000ffff067224 */ /* 0x000fe200078e0025 */
[----:B---3--:R-:W-:-:S04]  /*d3a0*/  @P2 SHF.R.U32.HI R6, RZ, R2, R3 ;  /* 0x00000002ff062219 */ /* 0x008fc80000011603 */
[--C-:B------:R-:W-:Y:S01]  /*d3b0*/  @!P0 SHF.R.S32.HI R3, RZ, 0x1f, R6.reuse ;  /* 0x0000001fff038819 */ /* 0x100fe20000011406 */
[----:B------:R-:W-:Y:S02]  /*d3c0*/  @!P0 IMAD.MOV.U32 R2, RZ, RZ, R6 ;  /* 0x000000ffff028224 */ /* 0x000fe400078e0006 */
[-C--:B--2---:R-:W-:Y:S02]  /*d3d0*/  @!P0 IMAD R7, R33, R4.reuse, RZ ;  /* 0x0000000421078224 */ /* 0x084fe400078e02ff */
[----:B------:R-:W-:-:S04]  /*d3e0*/  @!P0 IMAD.WIDE.U32 R2, R28, R4, R2 ;  /* 0x000000041c028225 */ /* 0x000fc800078e0002 */
[----:B------:R-:W-:Y:S02]  /*d3f0*/  @!P0 IMAD R7, R28, R5, R7 ;  /* 0x000000051c078224 */ /* 0x000fe400078e0207 */
[----:B------:R-:W0:Y:S01]  /*d400*/  @!P0 LDC.64 R4, c[0x0][0x418] ;  /* 0x00010600ff048b82 */ /* 0x000e220000000a00 */
[----:B-1----:R-:W-:-:S05]  /*d410*/  IMAD.SHL.U32 R21, R21, 0x8, RZ ;  /* 0x0000000815157824 */ /* 0x002fca00078e00ff */
[----:B------:R-:W-:-:S04]  /*d420*/  LOP3.LUT R21, R21, 0x38, RZ, 0xc0, !PT ;  /* 0x0000003815157812 */ /* 0x000fc800078ec0ff */
[----:B------:R-:W-:-:S04]  /*d430*/  LOP3.LUT R10, R21, 0x40, RZ, 0xfc, !PT ;  /* 0x00000040150a7812 */ /* 0x000fc800078efcff */
[----:B------:R-:W-:Y:S01]  /*d440*/  ISETP.GE.AND P3, PT, R10, UR4, PT ;  /* 0x000000040a007c0c */ /* 0x000fe2000bf66270 */
[----:B------:R-:W-:Y:S01]  /*d450*/  @!P0 IMAD.IADD R7, R3, 0x1, R7 ;  /* 0x0000000103078824 */ /* 0x000fe200078e0207 */
[----:B------:R-:W-:Y:S02]  /*d460*/  LOP3.LUT R9, R21, 0x80, RZ, 0xfc, !PT ;  /* 0x0000008015097812 */ /* 0x000fe400078efcff */
[----:B0-----:R-:W-:-:S04]  /*d470*/  @!P0 LEA R4, P1, R2, R4, 0x2 ;  /* 0x0000000402048211 */ /* 0x001fc800078210ff */
[----:B------:R-:W-:Y:S02]  /*d480*/  @!P0 LEA.HI.X R5, R2, R5, R7, 0x2, P1 ;  /* 0x0000000502058211 */ /* 0x000fe400008f1407 */
[----:B------:R-:W-:-:S03]  /*d490*/  ISETP.GE.AND P1, PT, R9, UR4, PT ;  /* 0x0000000409007c0c */ /* 0x000fc6000bf26270 */
[----:B------:R-:W-:Y:S01]  /*d4a0*/  @P3 LOP3.LUT R23, R23, 0x10, RZ, 0xfc, !PT ;  /* 0x0000001017173812 */ /* 0x000fe200078efcff */
[----:B------:R-:W-:Y:S01]  /*d4b0*/  IMAD.MOV R2, RZ, RZ, -R6 ;  /* 0x000000ffff027224 */ /* 0x000fe200078e0a06 */
[----:B------:R-:W-:Y:S01]  /*d4c0*/  ISETP.GE.AND P2, PT, R21, UR4, PT ;  /* 0x0000000415007c0c */ /* 0x000fe2000bf46270 */
[----:B------:R0:W5:Y:S01]  /*d4d0*/  @!P0 LDG.E R36, desc[UR36][R4.64] ;  /* 0x0000002404248981 */ /* 0x000162000c1e1900 */
[----:B------:R-:W-:Y:S01]  /*d4e0*/  LOP3.LUT R23, R23, 0xfffffffe, RZ, 0xc0, !PT ;  /* 0xfffffffe17177812 */ /* 0x000fe200078ec0ff */
[----:B------:R-:W-:Y:S01]  /*d4f0*/  IMAD R37, R8, R2, R37 ;  /* 0x0000000208257224 */ /* 0x000fe200078e0225 */
[----:B------:R-:W-:Y:S02]  /*d500*/  LOP3.LUT R8, R21, 0xc0, RZ, 0xfc, !PT ;  /* 0x000000c015087812 */ /* 0x000fe400078efcff */
[----:B------:R-:W-:Y:S02]  /*d510*/  LOP3.LUT R23, R23, 0xfffffff7, RZ, 0xc0, !PT ;  /* 0xfffffff717177812 */ /* 0x000fe400078ec0ff */
[----:B------:R-:W-:-:S02]  /*d520*/  ISETP.GE.AND P0, PT, R8, UR4, PT ;  /* 0x0000000408007c0c */ /* 0x000fc4000bf06270 */
[----:B------:R-:W-:-:S04]  /*d530*/  @P1 LOP3.LUT R23, R23, 0x8, RZ, 0xfc, !PT ;  /* 0x0000000817171812 */ /* 0x000fc800078efcff */
[----:B------:R-:W-:-:S04]  /*d540*/  @P2 LOP3.LUT R23, R23, 0x1, RZ, 0xfc, !PT ;  /* 0x0000000117172812 */ /* 0x000fc800078efcff */
[----:B------:R-:W-:Y:S01]  /*d550*/  LOP3.LUT R23, R23, 0xfffffffb, RZ, 0xc0, !PT ;  /* 0xfffffffb17177812 */ /* 0x000fe200078ec0ff */
[----:B------:R-:W-:-:S03]  /*d560*/  IMAD.U32 R2, RZ, RZ, UR38 ;  /* 0x00000026ff027e24 */ /* 0x000fc6000f8e00ff */
[----:B------:R-:W-:Y:S01]  /*d570*/  @P0 LOP3.LUT R23, R23, 0x4, RZ, 0xfc, !PT ;  /* 0x0000000417170812 */ /* 0x000fe200078efcff */
[----:B0-----:R-:W-:Y:S06]  /*d580*/  BRA.DIV UR5, `(.L_x_10239) ;  /* 0x0000004a05707947 */ /* 0x001fec000b800000 */
.L_x_10310:
[----:B------:R-:W-:Y:S02]  /*d590*/  SEL R3, RZ, 0x1, P2 ;  /* 0x00000001ff037807 */ /* 0x000fe40001000000 */
        /* <DEDUP_REMOVED lines=9> */
.L_x_10240:
[----:B------:R-:W-:Y:S01]  /*d630*/  IMAD R31, R0, -0x60, R25 ;  /* 0xffffffa0001f7824 */ /* 0x000fe200078e0219 */
[----:B------:R-:W-:Y:S01]  /*d640*/  SHF.L.U32 R0, R27, 0x1f, RZ ;  /* 0x0000001f1b007819 */ /* 0x000fe200000006ff */
[----:B------:R-:W-:Y:S01]  /*d650*/  IMAD R25, R24, 0x8, R22 ;  /* 0x0000000818197824 */ /* 0x000fe200078e0216 */
[----:B------:R-:W-:Y:S03]  /*d660*/  BSSY B0, `(.L_x_10241) ;  /* 0x0000003000007945 */ /* 0x000fe60003800000 */
[----:B------:R-:W0:Y:S02]  /*d670*/  SYNCS.PHASECHK.TRANS64.TRYWAIT P0, [R25+URZ+0x32440], R0 ;  /* 0x03244000190075a7 */ /* 0x000e24000800017f */
[----:B0-----:R-:W-:Y:S05]  /*d680*/  @!P0 BRA `(.L_x_10242) ;  /* 0x0000004800648947 */ /* 0x001fea0003800000 */
.L_x_10311:
[----:B------:R-:W-:Y:S05]  /*d690*/  BSYNC B0 ;  /* 0x0000000000007941 */ /* 0x000fea0003800000 */
.L_x_10241:
        /* <DEDUP_REMOVED lines=87> */
.L_x_10325:
        /* <DEDUP_REMOVED lines=10> */
.L_x_10244:
        /* <DEDUP_REMOVED lines=10> */
.L_x_10245:
[----:B------:R1:W5:Y:S01]  /*dd50*/  LDL.LU R0, [R1] ;  /* 0x0000000001007983 */ /* 0x0003620000300800 */
[----:B------:R-:W-:Y:S01]  /*dd60*/  LOP3.LUT P0, RZ, R23, 0x40, RZ, 0xc0, !PT ;  /* 0x0000004017ff7812 */ /* 0x000fe2000780c0ff */
[----:B------:R1:W-:-:S12]  /*dd70*/  SYNCS.ARRIVE.TRANS64.A1T0 RZ, [R25+URZ+0x32430], RZ ;  /* 0x032430ff19ff79a7 */ /* 0x0003d8000810003f */
[----:B------:R-:W-:Y:S05]  /*dd80*/  WARPSYNC.ALL ;  /* 0x0000000000007948 */ /* 0x000fea0003800000 */
[----:B------:R-:W-:Y:S01]  /*dd90*/  SEL R34, R34, RZ, !P0 ;  /* 0x000000ff22227207 */ /* 0x000fe20004000000 */
[----:B------:R-:W-:Y:S01]  /*dda0*/  BSSY B6, `(.L_x_10246) ;  /* 0x0000019000067945 */ /* 0x000fe20003800000 */
[----:B------:R-:W-:Y:S01]  /*ddb0*/  BAR.SYNC.DEFER_BLOCKING 0x8, 0x180 ;  /* 0x0206000000007b1d */ /* 0x000fe20000010000 */
[----:B-----5:R-:W-:-:S05]  /*ddc0*/  SEL R0, R0, RZ, !P0 ;  /* 0x000000ff00007207 */ /* 0x020fca0004000000 */
[----:B------:R2:W-:Y:S02]  /*ddd0*/  STL [R1+0x8], R0 ;  /* 0x0000080001007387 */ /* 0x0005e40000100800 */
[----:B--2---:R-:W-:-:S05]  /*dde0*/  VIADD R0, R22, 0x18400 ;  /* 0x0001840016007836 */ /* 0x004fca0000000000 */
[----:B------:R-:W-:Y:S02]  /*ddf0*/  LOP3.LUT P0, RZ, R0, 0x3ff, RZ, 0xc0, !PT ;  /* 0x000003ff00ff7812 */ /* 0x000fe4000780c0ff */
[----:B------:R-:W-:-:S05]  /*de00*/  SHF.R.S32.HI R0, RZ, 0x1f, R35 ;  /* 0x0000001fff007819 */ /* 0x000fca0000011423 */
[----:B------:R2:W-:Y:S06]  /*de10*/  STL [R1], R0 ;  /* 0x0000000001007387 */ /* 0x0005ec0000100800 */
        /* <DEDUP_REMOVED lines=17> */
.L_x_10247:
[----:B------:R-:W-:Y:S05]  /*df30*/  BSYNC B6 ;  /* 0x0000000000067941 */ /* 0x000fea0003800000 */
.L_x_10246:
[----:B------:R-:W3:Y:S01]  /*df40*/  LDL R21, [R1] ;  /* 0x0000000001157983 */ /* 0x000ee20000100800 */
[----:B------:R-:W4:Y:S03]  /*df50*/  LDC R7, c[0x0][0x448] ;  /* 0x00011200ff077b82 */ /* 0x000f260000000800 */
[----:B------:R-:W5:Y:S01]  /*df60*/  LDL R20, [R1+0x8] ;  /* 0x0000080001147983 */ /* 0x000f620000100800 */
[----:B------:R-:W-:Y:S01]  /*df70*/  IMAD.SHL.U32 R4, R17, 0x80, RZ ;  /* 0x0000008011047824 */ /* 0x000fe200078e00ff */
[----:B------:R-:W-:Y:S01]  /*df80*/  ULDC.64 UR4, c[0x0][0x298] ;  /* 0x0000a60000047ab9 */ /* 0x000fe20000000a00 */
[----:B------:R-:W-:Y:S01]  /*df90*/  LOP3.LUT R23, R23, 0xfffeffff, RZ, 0xc0, !PT ;  /* 0xfffeffff17177812 */ /* 0x000fe200078ec0ff */
[----:B0-----:R-:W0:Y:S01]  /*dfa0*/  S2R R2, SR_TID.X ;  /* 0x0000000000027919 */ /* 0x001e220000002100 */
[----:B------:R-:W1:Y:S01]  /*dfb0*/  S2R R3, SR_TID.X ;  /* 0x0000000000037919 */ /* 0x000e620000002100 */
[----:B----4-:R-:W-:-:S13]  /*dfc0*/  ISETP.NE.AND P0, PT, R7, 0x1, PT ;  /* 0x000000010700780c */ /* 0x010fda0003f05270 */
[----:B--2---:R-:W2:Y:S01]  /*dfd0*/  @P0 LDC R0, c[0x0][0x44c] ;  /* 0x00011300ff000b82 */ /* 0x004ea20000000800 */
[----:B------:R-:W-:Y:S02]  /*dfe0*/  @P0 LOP3.LUT R23, R23, 0x10000, RZ, 0xfc, !PT ;  /* 0x0001000017170812 */ /* 0x000fe400078efcff */
[----:B0-----:R-:W-:Y:S01]  /*dff0*/  LOP3.LUT R2, R2, 0x7f, RZ, 0xc0, !PT ;  /* 0x0000007f02027812 */ /* 0x001fe200078ec0ff */
[----:B-1----:R-:W-:-:S03]  /*e000*/  IMAD.SHL.U32 R3, R3, 0x10, RZ ;  /* 0x0000001003037824 */ /* 0x002fc600078e00ff */
[----:B------:R-:W-:-:S04]  /*e010*/  SHF.R.U32.HI R2, RZ, 0x3, R2 ;  /* 0x00000003ff027819 */ /* 0x000fc80000011602 */
[----:B------:R-:W-:Y:S02]  /*e020*/  LOP3.LUT R3, R2, 0x70, R3, 0xf8, !PT ;  /* 0x0000007002037812 */ /* 0x000fe400078ef803 */
[----:B------:R-:W0:Y:S02]  /*e030*/  @P0 LDC R2, c[0x0][0x450] ;  /* 0x00011400ff020b82 */ /* 0x000e240000000800 */
[----:B------:R-:W-:-:S05]  /*e040*/  LOP3.LUT R17, R3, R4, RZ, 0xfc, !PT ;  /* 0x0000000403117212 */ /* 0x000fca00078efcff */
[----:B--2---:R-:W-:-:S04]  /*e050*/  @P0 IMAD.HI.U32 R3, R17, R0, RZ ;  /* 0x0000000011030227 */ /* 0x004fc800078e00ff */
[----:B------:R-:W-:Y:S01]  /*e060*/  IMAD.MOV.U32 R0, RZ, RZ, R17 ;  /* 0x000000ffff007224 */ /* 0x000fe200078e0011 */
[----:B0-----:R-:W-:Y:S01]  /*e070*/  @P0 SHF.R.U32.HI R0, RZ, R2, R3 ;  /* 0x00000002ff000219 */ /* 0x001fe20000011603 */
[----:B------:R-:W-:-:S04]  /*e080*/  IMAD.WIDE.U32 R2, R35, UR4, RZ ;  /* 0x0000000423027c25 */ /* 0x000fc8000f8e00ff */
[----:B---3--:R-:W-:Y:S02]  /*e090*/  IMAD R5, R21, UR4, RZ ;  /* 0x0000000415057c24 */ /* 0x008fe4000f8e02ff */
[----:B------:R-:W0:Y:S02]  /*e0a0*/  S2R R21, SR_TID.X ;  /* 0x0000000000157919 */ /* 0x000e240000002100 */
[----:B------:R-:W-:Y:S01]  /*e0b0*/  IMAD R5, R35, UR5, R5 ;  /* 0x0000000523057c24 */ /* 0x000fe2000f8e0205 */
[----:B------:R-:W-:-:S03]  /*e0c0*/  ULDC.64 UR4, c[0x0][0x2d8] ;  /* 0x0000b60000047ab9 */ /* 0x000fc60000000a00 */
[----:B------:R-:W-:Y:S02]  /*e0d0*/  IMAD.IADD R3, R3, 0x1, R5 ;  /* 0x0000000103037824 */ /* 0x000fe400078e0205 */
[----:B------:R-:W-:-:S04]  /*e0e0*/  IMAD.WIDE.U32 R2, R18, UR4, R2 ;  /* 0x0000000412027c25 */ /* 0x000fc8000f8e0002 */
[----:B------:R-:W-:Y:S01]  /*e0f0*/  IMAD R3, R18, UR5, R3 ;  /* 0x0000000512037c24 */ /* 0x000fe2000f8e0203 */
[----:B------:R-:W-:Y:S02]  /*e100*/  ULDC.64 UR4, c[0x0][0x2e0] ;  /* 0x0000b80000047ab9 */ /* 0x000fe40000000a00 */
[----:B-----5:R-:W-:Y:S02]  /*e110*/  IMAD R5, R20, UR4, RZ ;  /* 0x0000000414057c24 */ /* 0x020fe4000f8e02ff */
[C---:B------:R-:W-:Y:S01]  /*e120*/  IMAD.WIDE.U32 R2, R34.reuse, UR4, R2 ;  /* 0x0000000422027c25 */ /* 0x040fe2000f8e0002 */
[----:B------:R-:W1:Y:S03]  /*e130*/  S2R R20, SR_TID.X ;  /* 0x0000000000147919 */ /* 0x000e660000002100 */
[----:B------:R-:W-:Y:S01]  /*e140*/  IMAD R5, R34, UR5, R5 ;  /* 0x0000000522057c24 */ /* 0x000fe2000f8e0205 */
[----:B------:R-:W-:-:S03]  /*e150*/  ULDC.64 UR4, c[0x0][0x2d0] ;  /* 0x0000b40000047ab9 */ /* 0x000fc60000000a00 */
[----:B------:R-:W-:Y:S01]  /*e160*/  IMAD.IADD R3, R3, 0x1, R5 ;  /* 0x0000000103037824 */ /* 0x000fe200078e0205 */
[----:B------:R-:W-:Y:S01]  /*e170*/  SHF.R.S32.HI R5, RZ, 0x1f, R0 ;  /* 0x0000001fff057819 */ /* 0x000fe20000011400 */
[----:B------:R-:W-:Y:S01]  /*e180*/  IMAD.WIDE.U32 R2, R0, UR4, R2 ;  /* 0x0000000400027c25 */ /* 0x000fe2000f8e0002 */
[----:B0-----:R-:W-:-:S03]  /*e190*/  LOP3.LUT R21, R21, 0x7f, RZ, 0xc0, !PT ;  /* 0x0000007f15157812 */ /* 0x001fc600078ec0ff */
[----:B------:R-:W-:Y:S01]  /*e1a0*/  IMAD R5, R5, UR4, RZ ;  /* 0x0000000405057c24 */ /* 0x000fe2000f8e02ff */
[----:B------:R-:W-:-:S03]  /*e1b0*/  SHF.R.U32.HI R21, RZ, 0x3, R21 ;  /* 0x00000003ff157819 */ /* 0x000fc60000011615 */
[----:B------:R-:W-:Y:S01]  /*e1c0*/  IMAD R5, R0, UR5, R5 ;  /* 0x0000000500057c24 */ /* 0x000fe2000f8e0205 */
[----:B------:R-:W-:Y:S01]  /*e1d0*/  ULDC.64 UR4, c[0x0][0x2c8] ;  /* 0x0000b20000047ab9 */ /* 0x000fe20000000a00 */
[----:B------:R-:W-:Y:S02]  /*e1e0*/  IMAD.MOV R0, RZ, RZ, -R0 ;  /* 0x000000ffff007224 */ /* 0x000fe400078e0a00 */
[----:B------:R-:W-:Y:S02]  /*e1f0*/  IMAD.IADD R3, R3, 0x1, R5 ;  /* 0x0000000103037824 */ /* 0x000fe400078e0205 */
[----:B------:R-:W-:-:S04]  /*e200*/  IMAD R0, R7, R0, R17 ;  /* 0x0000000007007224 */ /* 0x000fc800078e0211 */
[----:B------:R-:W-:Y:S01]  /*e210*/  IMAD.WIDE.U32 R2, R0, UR4, R2 ;  /* 0x0000000400027c25 */ /* 0x000fe2000f8e0002 */
[----:B------:R-:W-:-:S03]  /*e220*/  SHF.R.S32.HI R5, RZ, 0x1f, R0 ;  /* 0x0000001fff057819 */ /* 0x000fc60000011400 */
[----:B-1----:R-:W-:Y:S02]  /*e230*/  IMAD.SHL.U32 R20, R20, 0x8, RZ ;  /* 0x0000000814147824 */ /* 0x002fe400078e00ff */
[----:B------:R-:W-:-:S03]  /*e240*/  IMAD R5, R5, UR4, RZ ;  /* 0x0000000405057c24 */ /* 0x000fc6000f8e02ff */
[----:B------:R-:W-:Y:S01]  /*e250*/  LOP3.LUT R20, R20, 0x38, RZ, 0xc0, !PT ;  /* 0x0000003814147812 */ /* 0x000fe200078ec0ff */
        /* <DEDUP_REMOVED lines=9> */
[----:B------:R-:W2:Y:S01]  /*e2f0*/  LDL.LU R2, [R1+0x4] ;  /* 0x0000040001027983 */ /* 0x000ea20000300800 */
[----:B------:R-:W2:Y:S03]  /*e300*/  LDC R3, c[0x0][0x448] ;  /* 0x00011200ff037b82 */ /* 0x000ea60000000800 */
[----:B------:R-:W0:Y:S01]  /*e310*/  SHFL.IDX PT, R10, R0, RZ, 0x181f ;  /* 0x00181fff000a7589 */ /* 0x000e2200000e0000 */
[----:B------:R-:W-:-:S03]  /*e320*/  IMAD.IADD R4, R21, 0x1, R4 ;  /* 0x0000000115047824 */ /* 0x000fc600078e0204 */
[----:B------:R-:W-:Y:S01]  /*e330*/  SHFL.IDX PT, R7, R0, 0x1, 0x181f ;  /* 0x00381f0000077f89 */ /* 0x000fe200000e0000 */
[----:B------:R-:W-:-:S03]  /*e340*/  VIADD R8, R4, 0x10 ;  /* 0x0000001004087836 */ /* 0x000fc60000000000 */
[----:B------:R-:W-:Y:S04]  /*e350*/  SHFL.IDX PT, R11, R0, 0x2, 0x181f ;  /* 0x00581f00000b7f89 */ /* 0x000fe800000e0000 */
[----:B------:R-:W-:Y:S01]  /*e360*/  SHFL.IDX PT, R12, R0, 0x3, 0x181f ;  /* 0x00781f00000c7f89 */ /* 0x000fe200000e0000 */
[----:B------:R-:W-:Y:S01]  /*e370*/  LOP3.LUT R23, R23, 0xffffdfff, RZ, 0xc0, !PT ;  /* 0xffffdfff17177812 */ /* 0x000fe200078ec0ff */
[----:B--2---:R-:W-:Y:S02]  /*e380*/  IMAD R6, R2, R3, RZ ;  /* 0x0000000302067224 */ /* 0x004fe400078e02ff */
[----:B------:R-:W1:Y:S03]  /*e390*/  SHFL.IDX PT, R3, R5, RZ, 0x181f ;  /* 0x00181fff05037589 */ /* 0x000e6600000e0000 */
[-C--:B------:R-:W-:Y:S01]  /*e3a0*/  ISETP.GE.AND P6, PT, R4, R6.reuse, PT ;  /* 0x000000060400720c */ /* 0x080fe20003fc6270 */
[----:B------:R-:W2:Y:S01]  /*e3b0*/  SHFL.IDX PT, R2, R5, 0x1, 0x181f ;  /* 0x00381f0005027f89 */ /* 0x000ea200000e0000 */
[----:B------:R-:W-:-:S11]  /*e3c0*/  ISETP.GE.AND P5, PT, R8, R6, PT ;  /* 0x000000060800720c */ /* 0x000fd60003fa6270 */
[----:B0-----:R-:W-:-:S05]  /*e3d0*/  @!P6 LEA R10, P1, R20, R10, 0x1 ;  /* 0x0000000a140ae211 */ /* 0x001fca00078208ff */
[----:B-1----:R-:W-:Y:S01]  /*e3e0*/  @!P6 IMAD.X R3, RZ, RZ, R3, P1 ;  /* 0x000000ffff03e224 */ /* 0x002fe200008e0603 */
[----:B------:R-:W-:Y:S01]  /*e3f0*/  @!P5 LEA R7, P1, R20, R7, 0x1 ;  /* 0x000000071407d211 */ /* 0x000fe200078208ff */
[----:B------:R-:W-:-:S04]  /*e400*/  VIADD R8, R4, 0x20 ;  /* 0x0000002004087836 */ /* 0x000fc80000000000 */
[----:B--2---:R-:W-:Y:S02]  /*e410*/  @!P5 IMAD.X R9, RZ, RZ, R2, P1 ;  /* 0x000000ffff09d224 */ /* 0x004fe400008e0602 */
[----:B------:R-:W0:Y:S01]  /*e420*/  SHFL.IDX PT, R2, R5, 0x2, 0x181f ;  /* 0x00581f0005027f89 */ /* 0x000e2200000e0000 */
[----:B------:R-:W-:-:S13]  /*e430*/  ISETP.GE.AND P3, PT, R8, R6, PT ;  /* 0x000000060800720c */ /* 0x000fda0003f66270 */
[----:B------:R-:W-:-:S05]  /*e440*/  @!P3 LEA R11, P1, R20, R11, 0x1 ;  /* 0x0000000b140bb211 */ /* 0x000fca00078208ff */
[----:B0-----:R-:W-:Y:S02]  /*e450*/  @!P3 IMAD.X R8, RZ, RZ, R2, P1 ;  /* 0x000000ffff08b224 */ /* 0x001fe400008e0602 */
[----:B------:R-:W-:-:S05]  /*e460*/  VIADD R2, R4, 0x30 ;  /* 0x0000003004027836 */ /* 0x000fca0000000000 */
[----:B------:R-:W-:Y:S01]  /*e470*/  ISETP.GE.AND P2, PT, R2, R6, PT ;  /* 0x000000060200720c */ /* 0x000fe20003f46270 */
[----:B------:R-:W-:-:S05]  /*e480*/  VIADD R2, R4, 0x40 ;  /* 0x0000004004027836 */ /* 0x000fca0000000000 */
[----:B------:R-:W-:Y:S02]  /*e490*/  ISETP.GE.AND P4, PT, R2, R6, PT ;  /* 0x000000060200720c */ /* 0x000fe40003f86270 */
[----:B------:R-:W0:Y:S05]  /*e4a0*/  SHFL.IDX PT, R2, R5, 0x3, 0x181f ;  /* 0x00781f0005027f89 */ /* 0x000e2a00000e0000 */
[----:B------:R-:W-:Y:S02]  /*e4b0*/  @!P2 LEA R14, P1, R20, R12, 0x1 ;  /* 0x0000000c140ea211 */ /* 0x000fe400078208ff */
[----:B------:R-:W1:Y:S03]  /*e4c0*/  SHFL.IDX PT, R12, R0, 0x4, 0x181f ;  /* 0x00981f00000c7f89 */ /* 0x000e6600000e0000 */
[----:B0-----:R-:W-:-:S02]  /*e4d0*/  @!P2 IMAD.X R13, RZ, RZ, R2, P1 ;  /* 0x000000ffff0da224 */ /* 0x001fc400008e0602 */
[----:B------:R-:W0:Y:S01]  /*e4e0*/  SHFL.IDX PT, R2, R5, 0x4, 0x181f ;  /* 0x00981f0005027f89 */ /* 0x000e2200000e0000 */
[----:B-1----:R-:W-:Y:S02]  /*e4f0*/  @!P4 LEA R15, P1, R20, R12, 0x1 ;  /* 0x0000000c140fc211 */ /* 0x002fe400078208ff */
[----:B------:R-:W-:-:S04]  /*e500*/  @P6 LOP3.LUT R23, R23, 0x2000, RZ, 0xfc, !PT ;  /* 0x0000200017176812 */ /* 0x000fc800078efcff */
[----:B------:R-:W-:Y:S01]  /*e510*/  LOP3.LUT R23, R23, 0xffffefff, RZ, 0xc0, !PT ;  /* 0xffffefff17177812 */ /* 0x000fe200078ec0ff */
[----:B0-----:R-:W-:Y:S02]  /*e520*/  @!P4 IMAD.X R12, RZ, RZ, R2, P1 ;  /* 0x000000ffff0cc224 */ /* 0x001fe400008e0602 */
[----:B------:R-:W-:-:S05]  /*e530*/  @!P6 IMAD.MOV.U32 R2, RZ, RZ, R10 ;  /* 0x000000ffff02e224 */ /* 0x000fca00078e000a */
[----:B------:R0:W-:Y:S01]  /*e540*/  @!P6 LDGSTS.E.BYPASS.LTC128B.128 [R26+0x18400], desc[UR36][R2.64], !P0 ;  /* 0x18400000021aefae */ /* 0x0001e2000c101d64 */
[----:B------:R-:W-:Y:S01]  /*e550*/  @P5 LOP3.LUT R23, R23, 0x1000, RZ, 0xfc, !PT ;  /* 0x0000100017175812 */ /* 0x000fe200078efcff */
[----:B0-----:R-:W-:Y:S02]  /*e560*/  @!P5 IMAD.MOV.U32 R2, RZ, RZ, R7 ;  /* 0x000000ffff02d224 */ /* 0x001fe400078e0007 */
[----:B------:R-:W-:-:S05]  /*e570*/  @!P5 IMAD.MOV.U32 R3, RZ, RZ, R9 ;  /* 0x000000ffff03d224 */ /* 0x000fca00078e0009 */
[----:B------:R0:W-:Y:S01]  /*e580*/  @!P5 LDGSTS.E.BYPASS.LTC128B.128 [R26+0x18c00], desc[UR36][R2.64], !P0 ;  /* 0x18c00000021adfae */ /* 0x0001e2000c101d64 */
[----:B------:R-:W-:-:S03]  /*e590*/  LOP3.LUT R23, R23, 0xfffff7ff, RZ, 0xc0, !PT ;  /* 0xfffff7ff17177812 */ /* 0x000fc600078ec0ff */
[----:B------:R-:W1:Y:S01]  /*e5a0*/  SHFL.IDX PT, R9, R0, 0x5, 0x181f ;  /* 0x00b81f0000097f89 */ /* 0x000e6200000e0000 */
[----:B0-----:R-:W-:Y:S02]  /*e5b0*/  @!P3 IMAD.MOV.U32 R2, RZ, RZ, R11 ;  /* 0x000000ffff02b224 */ /* 0x001fe400078e000b */
[----:B------:R-:W-:-:S05]  /*e5c0*/  @!P3 IMAD.MOV.U32 R3, RZ, RZ, R8 ;  /* 0x000000ffff03b224 */ /* 0x000fca00078e0008 */
[----:B------:R0:W-:Y:S01]  /*e5d0*/  @!P3 LDGSTS.E.BYPASS.LTC128B.128 [R26+0x19400], desc[UR36][R2.64], !P0 ;  /* 0x19400000021abfae */ /* 0x0001e2000c101d64 */
[----:B------:R-:W-:-:S03]  /*e5e0*/  @P3 LOP3.LUT R23, R23, 0x800, RZ, 0xfc, !PT ;  /* 0x0000080017173812 */ /* 0x000fc600078efcff */
[----:B------:R-:W2:Y:S01]  /*e5f0*/  SHFL.IDX PT, R8, R5, 0x5, 0x181f ;  /* 0x00b81f0005087f89 */ /* 0x000ea200000e0000 */
[----:B0-----:R-:W-:-:S03]  /*e600*/  VIADD R2, R4, 0x50 ;  /* 0x0000005004027836 */ /* 0x001fc60000000000 */
[----:B------:R-:W0:Y:S01]  /*e610*/  SHFL.IDX PT, R7, R0, 0x6, 0x181f ;  /* 0x00d81f0000077f89 */ /* 0x000e2200000e0000 */
[----:B------:R-:W-:Y:S01]  /*e620*/  @!P2 IMAD.MOV.U32 R3, RZ, RZ, R13 ;  /* 0x000000ffff03a224 */ /* 0x000fe200078e000d */
[----:B------:R-:W-:Y:S01]  /*e630*/  ISETP.GE.AND P3, PT, R2, R6, PT ;  /* 0x000000060200720c */ /* 0x000fe20003f66270 */
[----:B------:R-:W-:Y:S01]  /*e640*/  @!P2 IMAD.MOV.U32 R2, RZ, RZ, R14 ;  /* 0x000000ffff02a224 */ /* 0x000fe200078e000e */
[----:B------:R-:W-:-:S04]  /*e650*/  LOP3.LUT R23, R23, 0xfffffdff, RZ, 0xc0, !PT ;  /* 0xfffffdff17177812 */ /* 0x000fc800078ec0ff */
[----:B------:R3:W-:Y:S01]  /*e660*/  @!P2 LDGSTS.E.BYPASS.LTC128B.128 [R26+0x19c00], desc[UR36][R2.64], !P0 ;  /* 0x19c00000021aafae */ /* 0x0007e2000c101d64 */
[----:B------:R-:W-:-:S03]  /*e670*/  @P2 LOP3.LUT R23, R23, 0x200, RZ, 0xfc, !PT ;  /* 0x0000020017172812 */ /* 0x000fc600078efcff */
[----:B---3--:R-:W3:Y:S01]  /*e680*/  SHFL.IDX PT, R2, R5, 0x6, 0x181f ;  /* 0x00d81f0005027f89 */ /* 0x008ee200000e0000 */
[----:B------:R-:W-:-:S05]  /*e690*/  VIADD R3, R4, 0x60 ;  /* 0x0000006004037836 */ /* 0x000fca0000000000 */
[----:B------:R-:W-:Y:S02]  /*e6a0*/  ISETP.GE.AND P2, PT, R3, R6, PT ;  /* 0x000000060300720c */ /* 0x000fe40003f46270 */
[----:B-1----:R-:W-:-:S05]  /*e6b0*/  @!P3 LEA R9, P1, R20, R9, 0x1 ;  /* 0x000000091409b211 */ /* 0x002fca00078208ff */
[----:B--2---:R-:W-:-:S06]  /*e6c0*/  @!P3 IMAD.X R8, RZ, RZ, R8, P1 ;  /* 0x000000ffff08b224 */ /* 0x004fcc00008e0608 */
[----:B0-----:R-:W-:Y:S01]  /*e6d0*/  @!P2 LEA R7, P1, R20, R7, 0x1 ;  /* 0x000000071407a211 */ /* 0x001fe200078208ff */
[----:B------:R-:W-:-:S04]  /*e6e0*/  @!P4 IMAD.MOV.U32 R3, RZ, RZ, R12 ;  /* 0x000000ffff03c224 */ /* 0x000fc800078e000c */
[----:B---3--:R-:W-:Y:S02]  /*e6f0*/  @!P2 IMAD.X R10, RZ, RZ, R2, P1 ;  /* 0x000000ffff0aa224 */ /* 0x008fe400008e0602 */
[----:B------:R-:W-:-:S05]  /*e700*/  @!P4 IMAD.MOV.U32 R2, RZ, RZ, R15 ;  /* 0x000000ffff02c224 */ /* 0x000fca00078e000f */
[----:B------:R0:W-:Y:S01]  /*e710*/  @!P4 LDGSTS.E.BYPASS.LTC128B.128 [R26+0x1a400], desc[UR36][R2.64], !P0 ;  /* 0x1a400000021acfae */ /* 0x0001e2000c101d64 */
[----:B------:R-:W-:Y:S01]  /*e720*/  LOP3.LUT R23, R23, 0xfffffeff, RZ, 0xc0, !PT ;  /* 0xfffffeff17177812 */ /* 0x000fe200078ec0ff */
[----:B0-----:R-:W-:Y:S02]  /*e730*/  @!P3 IMAD.MOV.U32 R2, RZ, RZ, R9 ;  /* 0x000000ffff02b224 */ /* 0x001fe400078e0009 */
[----:B------:R-:W-:-:S05]  /*e740*/  @!P3 IMAD.MOV.U32 R3, RZ, RZ, R8 ;  /* 0x000000ffff03b224 */ /* 0x000fca00078e0008 */
[----:B------:R0:W-:Y:S04]  /*e750*/  @!P3 LDGSTS.E.BYPASS.LTC128B.128 [R26+0x1ac00], desc[UR36][R2.64], !P0 ;  /* 0x1ac00000021abfae */ /* 0x0001e8000c101d64 */
[----:B------:R-:W1:Y:S01]  /*e760*/  SHFL.IDX PT, R5, R5, 0x7, 0x181f ;  /* 0x00f81f0005057f89 */ /* 0x000e6200000e0000 */
[----:B0-----:R-:W-:Y:S02]  /*e770*/  @!P2 IMAD.MOV.U32 R2, RZ, RZ, R7 ;  /* 0x000000ffff02a224 */ /* 0x001fe400078e0007 */
[----:B------:R-:W-:Y:S01]  /*e780*/  @!P2 IMAD.MOV.U32 R3, RZ, RZ, R10 ;  /* 0x000000ffff03a224 */ /* 0x000fe200078e000a */
[----:B------:R-:W0:Y:S04]  /*e790*/  SHFL.IDX PT, R0, R0, 0x7, 0x181f ;  /* 0x00f81f0000007f89 */ /* 0x000e2800000e0000 */
[----:B------:R2:W-:Y:S01]  /*e7a0*/  @!P2 LDGSTS.E.BYPASS.LTC128B.128 [R26+0x1b400], desc[UR36][R2.64], !P0 ;  /* 0x1b400000021aafae */ /* 0x0005e2000c101d64 */
[----:B------:R-:W-:-:S04]  /*e7b0*/  @P4 LOP3.LUT R23, R23, 0x100, RZ, 0xfc, !PT ;  /* 0x0000010017174812 */ /* 0x000fc800078efcff */
[----:B------:R-:W-:-:S04]  /*e7c0*/  LOP3.LUT R23, R23, 0xffffff7f, RZ, 0xc0, !PT ;  /* 0xffffff7f17177812 */ /* 0x000fc800078ec0ff */
[----:B------:R-:W-:-:S04]  /*e7d0*/  @P3 LOP3.LUT R23, R23, 0x80, RZ, 0xfc, !PT ;  /* 0x0000008017173812 */ /* 0x000fc800078efcff */
[----:B------:R-:W-:-:S04]  /*e7e0*/  LOP3.LUT R23, R23, 0xffffffbf, RZ, 0xc0, !PT ;  /* 0xffffffbf17177812 */ /* 0x000fc800078ec0ff */
[----:B-12---:R-:W-:-:S07]  /*e7f0*/  @P2 LOP3.LUT R23, R23, 0x40, RZ, 0xfc, !PT ;  /* 0x0000004017172812 */ /* 0x006fce00078efcff */
.L_x_10342:
[----:B------:R-:W-:Y:S01]  /*e800*/  VIADD R4, R4, 0x70 ;  /* 0x0000007004047836 */ /* 0x000fe20000000000 */
[----:B------:R-:W-:-:S04]  /*e810*/  LOP3.LUT R23, R23, 0xffffbfff, RZ, 0xc0, !PT ;  /* 0xffffbfff17177812 */ /* 0x000fc800078ec0ff */
[----:B------:R-:W-:-:S13]  /*e820*/  ISETP.GE.AND P2, PT, R4, R6, PT ;  /* 0x000000060400720c */ /* 0x000fda0003f46270 */
[----:B0-----:R-:W-:Y:S02]  /*e830*/  @!P2 LEA R2, P1, R20, R0, 0x1 ;  /* 0x000000001402a211 */ /* 0x001fe400078208ff */
[----:B------:R-:W-:-:S03]  /*e840*/  @P2 LOP3.LUT R23, R23, 0x4000, RZ, 0xfc, !PT ;  /* 0x0000400017172812 */ /* 0x000fc600078efcff */
[----:B------:R-:W-:-:S05]  /*e850*/  @!P2 IMAD.X R3, RZ, RZ, R5, P1 ;  /* 0x000000ffff03a224 */ /* 0x000fca00008e0605 */
[----:B------:R-:W-:Y:S01]  /*e860*/  @!PT LDS RZ, [RZ] ;  /* 0x00000000fffff984 */ /* 0x000fe20000000800 */
[----:B------:R-:W-:Y:S01]  /*e870*/  @!PT LDS RZ, [RZ] ;  /* 0x00000000fffff984 */ /* 0x000fe20000000800 */
[----:B------:R-:W-:Y:S01]  /*e880*/  @!PT LDS RZ, [RZ] ;  /* 0x00000000fffff984 */ /* 0x000fe20000000800 */
[----:B------:R0:W-:Y:S01]  /*e890*/  @!P2 LDGSTS.E.BYPASS.LTC128B.128 [R26+0x1bc00], desc[UR36][R2.64], !P0 ;  /* 0x1bc00000021aafae */ /* 0x0001e2000c101d64 */
[----:B------:R-:W-:Y:S01]  /*e8a0*/  PLOP3.LUT P0, PT, PT, PT, PT, 0x80, 0x0 ;  /* 0x000000000000781c */ /* 0x000fe20003f0f070 */
[----:B------:R-:W-:-:S12]  /*e8b0*/  NOP ;  /* 0x0000000000007918 */ /* 0x000fd80000000000 */
.L_x_10249:
        /* <DEDUP_REMOVED lines=28> */
.L_x_10251:
[----:B------:R-:W-:Y:S05]  /*ea80*/  BSYNC B6 ;  /* 0x0000000000067941 */ /* 0x000fea0003800000 */
.L_x_10250:
[----:B------:R-:W2:Y:S01]  /*ea90*/  LDL.LU R21, [R1] ;  /* 0x0000000001157983 */ /* 0x000ea20000300800 */
[----:B0-----:R-:W0:Y:S01]  /*eaa0*/  LDC R2, c[0x0][0x448] ;  /* 0x00011200ff027b82 */ /* 0x001e220000000800 */
[----:B------:R-:W-:Y:S02]  /*eab0*/  ULDC.64 UR4, c[0x0][0x398] ;  /* 0x0000e60000047ab9 */ /* 0x000fe40000000a00 */
[----:B------:R-:W3:Y:S01]  /*eac0*/  LDL.LU R20, [R1+0x8] ;  /* 0x0000080001147983 */ /* 0x000ee20000300800 */
[----:B0-----:R-:W-:-:S13]  /*ead0*/  ISETP.NE.AND P6, PT, R2, 0x1, PT ;  /* 0x000000010200780c */ /* 0x001fda0003fc5270 */
[----:B------:R-:W0:Y:S08]  /*eae0*/  @P6 LDC R3, c[0x0][0x44c] ;  /* 0x00011300ff036b82 */ /* 0x000e300000000800 */
[----:B------:R-:W1:Y:S01]  /*eaf0*/  @P6 LDC R2, c[0x0][0x450] ;  /* 0x00011400ff026b82 */ /* 0x000e620000000800 */
[----:B------:R-:W-:Y:S02]  /*eb00*/  IMAD.MOV.U32 R0, RZ, RZ, R17 ;  /* 0x000000ffff007224 */ /* 0x000fe400078e0011 */
[----:B0-----:R-:W-:-:S05]  /*eb10*/  @P6 IMAD.HI.U32 R3, R17, R3, RZ ;  /* 0x0000000311036227 */ /* 0x001fca00078e00ff */
[----:B-1----:R-:W-:Y:S01]  /*eb20*/  @P6 SHF.R.U32.HI R0, RZ, R2, R3 ;  /* 0x00000002ff006219 */ /* 0x002fe20000011603 */
[----:B------:R-:W-:Y:S01]  /*eb30*/  IMAD.WIDE.U32 R2, R35, UR4, RZ ;  /* 0x0000000423027c25 */ /* 0x000fe2000f8e00ff */
[----:B------:R-:W0:Y:S02]  /*eb40*/  S2R R8, SR_TID.X ;  /* 0x0000000000087919 */ /* 0x000e240000002100 */
[----:B------:R-:W-:Y:S01]  /*eb50*/  SHF.R.S32.HI R5, RZ, 0x1f, R0 ;  /* 0x0000001fff057819 */ /* 0x000fe20000011400 */
        /* <DEDUP_REMOVED lines=11> */
[----:B------:R-:W-:Y:S01]  /*ec10*/  IMAD.WIDE.U32 R2, R34, UR4, R2 ;  /* 0x0000000422027c25 */ /* 0x000fe2000f8e0002 */
        /* <DEDUP_REMOVED lines=16> */
[----:B------:R-:W-:Y:S01]  /*ed20*/  ULDC.64 UR4, c[0x0][0x390] ;  /* 0x0000e40000047ab9 */ /* 0x000fe20000000a00 */
[----:B------:R-:W-:Y:S02]  /*ed30*/  LOP3.LUT R20, R20, 0x38, RZ, 0xc0, !PT ;  /* 0x0000003814147812 */ /* 0x000fe400078ec0ff */
[----:B------:R-:W-:Y:S01]  /*ed40*/  IMAD.IADD R3, R3, 0x1, R0 ;  /* 0x0000000103037824 */ /* 0x000fe200078e0200 */
[----:B------:R-:W-:Y:S01]  /*ed50*/  LEA R0, P0, R2, UR4, 0x1 ;  /* 0x0000000402007c11 */ /* 0x000fe2000f8008ff */
[----:B------:R-:W-:Y:S01]  /*ed60*/  ULDC UR4, c[0x0][0x3b8] ;  /* 0x0000ee0000047ab9 */ /* 0x000fe20000000800 */
[C---:B------:R-:W-:Y:S02]  /*ed70*/  LOP3.LUT R9, R20.reuse, 0x40, RZ, 0xfc, !PT ;  /* 0x0000004014097812 */ /* 0x040fe400078efcff */
[C---:B------:R-:W-:Y:S02]  /*ed80*/  LOP3.LUT R7, R20.reuse, 0x80, RZ, 0xfc, !PT ;  /* 0x0000008014077812 */ /* 0x040fe400078efcff */
[----:B------:R-:W-:-:S02]  /*ed90*/  LOP3.LUT R6, R20, 0xc0, RZ, 0xfc, !PT ;  /* 0x000000c014067812 */ /* 0x000fc400078efcff */
[----:B------:R-:W-:Y:S01]  /*eda0*/  LEA.HI.X R4, R2, UR5, R3, 0x1, P0 ;  /* 0x0000000502047c11 */ /* 0x000fe200080f0c03 */
[----:B------:R-:W-:Y:S01]  /*edb0*/  UMOV UR5, 0xffffffff ;  /* 0xffffffff00057882 */ /* 0x000fe20000000000 */
[----:B------:R-:W-:Y:S02]  /*edc0*/  ISETP.GE.AND P4, PT, R8, UR4, PT ;  /* 0x0000000408007c0c */ /* 0x000fe4000bf86270 */
[----:B------:R-:W-:Y:S02]  /*edd0*/  ISETP.GE.AND P3, PT, R9, UR4, PT ;  /* 0x0000000409007c0c */ /* 0x000fe4000bf66270 */
[----:B------:R-:W-:Y:S02]  /*ede0*/  ISETP.GE.AND P2, PT, R7, UR4, PT ;  /* 0x0000000407007c0c */ /* 0x000fe4000bf46270 */
[----:B------:R-:W-:Y:S01]  /*edf0*/  ISETP.GE.AND P1, PT, R6, UR4, PT ;  /* 0x0000000406007c0c */ /* 0x000fe2000bf26270 */
[----:B------:R-:W-:-:S12]  /*ee00*/  BRA.DIV UR5, `(.L_x_10252) ;  /* 0x0000004605607947 */ /* 0x000fd8000b800000 */
[----:B------:R-:W0:Y:S01]  /*ee10*/  SHFL.IDX PT, R14, R0, RZ, 0x181f ;  /* 0x00181fff000e7589 */ /* 0x000e2200000e0000 */
[C---:B------:R-:W-:Y:S02]  /*ee20*/  LOP3.LUT P6, RZ, R23.reuse, 0x2000, RZ, 0xc0, !PT ;  /* 0x0000200017ff7812 */ /* 0x040fe400078cc0ff */
[----:B------:R-:W-:Y:S01]  /*ee30*/  LOP3.LUT P5, RZ, R23, 0x1000, RZ, 0xc0, !PT ;  /* 0x0000100017ff7812 */ /* 0x000fe200078ac0ff */
[----:B------:R-:W1:Y:S10]  /*ee40*/  SHFL.IDX PT, R2, R4, RZ, 0x181f ;  /* 0x00181fff04027589 */ /* 0x000e7400000e0000 */
[----:B0-----:R-:W-:-:S02]  /*ee50*/  @!P6 LEA R5, P0, R8, R14, 0x1 ;  /* 0x0000000e0805e211 */ /* 0x001fc400078008ff */
[----:B------:R-:W0:Y:S03]  /*ee60*/  SHFL.IDX PT, R14, R0, 0x1, 0x181f ;  /* 0x00381f00000e7f89 */ /* 0x000e2600000e0000 */
[----:B-1----:R-:W-:Y:S02]  /*ee70*/  @!P6 IMAD.X R3, RZ, RZ, R2, P0 ;  /* 0x000000ffff03e224 */ /* 0x002fe400000e0602 */
[----:B------:R-:W-:Y:S02]  /*ee80*/  @!P6 IMAD.MOV.U32 R2, RZ, RZ, R5 ;  /* 0x000000ffff02e224 */ /* 0x000fe400078e0005 */
[----:B------:R-:W1:Y:S04]  /*ee90*/  SHFL.IDX PT, R5, R4, 0x1, 0x181f ;  /* 0x00381f0004057f89 */ /* 0x000e6800000e0000 */
[----:B------:R-:W-:Y:S04]  /*eea0*/  @!P6 LDGSTS.E.BYPASS.LTC128B.128 [R26+0x22400], desc[UR36][R2.64], !P4 ;  /* 0x22400000021aefae */ /* 0x000fe8000e101d64 */
[----:B------:R-:W-:Y:S04]  /*eeb0*/  @!P6 LDGSTS.E.BYPASS.LTC128B.128 [R26+0x26400], desc[UR36][R2.64+0x80], !P3 ;  /* 0x26400080021aefae */ /* 0x000fe8000d901d64 */
[----:B------:R-:W-:Y:S04]  /*eec0*/  @!P6 LDGSTS.E.BYPASS.LTC128B.128 [R26+0x2a400], desc[UR36][R2.64+0x100], !P2 ;  /* 0x2a400100021aefae */ /* 0x000fe8000d101d64 */
[----:B------:R2:W-:Y:S01]  /*eed0*/  @!P6 LDGSTS.E.BYPASS.LTC128B.128 [R26+0x2e400], desc[UR36][R2.64+0x180], !P1 ;  /* 0x2e400180021aefae */ /* 0x0005e2000c901d64 */
[----:B0-----:R-:W-:-:S02]  /*eee0*/  @!P5 LEA R6, P0, R8, R14, 0x1 ;  /* 0x0000000e0806d211 */ /* 0x001fc400078008ff */
[C---:B------:R-:W-:Y:S01]  /*eef0*/  LOP3.LUT P6, RZ, R23.reuse, 0x80, RZ, 0xc0, !PT ;  /* 0x0000008017ff7812 */ /* 0x040fe200078cc0ff */
[----:B------:R-:W0:Y:S01]  /*ef00*/  SHFL.IDX PT, R14, R0, 0x2, 0x181f ;  /* 0x00581f00000e7f89 */ /* 0x000e2200000e0000 */
[----:B------:R-:W-:Y:S01]  /*ef10*/  LOP3.LUT R23, R23, 0xfff7ffff, RZ, 0xc0, !PT ;  /* 0xfff7ffff17177812 */ /* 0x000fe200078ec0ff */
[----:B-1----:R-:W-:Y:S02]  /*ef20*/  @!P5 IMAD.X R7, RZ, RZ, R5, P0 ;  /* 0x000000ffff07d224 */ /* 0x002fe400000e0605 */
[----:B------:R-:W1:Y:S01]  /*ef30*/  SHFL.IDX PT, R5, R4, 0x2, 0x181f ;  /* 0x00581f0004057f89 */ /* 0x000e6200000e0000 */
[----:B--2---:R-:W-:Y:S02]  /*ef40*/  @!P5 IMAD.MOV.U32 R2, RZ, RZ, R6 ;  /* 0x000000ffff02d224 */ /* 0x004fe400078e0006 */
[----:B------:R-:W-:-:S05]  /*ef50*/  @!P5 IMAD.MOV.U32 R3, RZ, RZ, R7 ;  /* 0x000000ffff03d224 */ /* 0x000fca00078e0007 */
[----:B------:R-:W-:Y:S01]  /*ef60*/  @P6 LOP3.LUT R23, R23, 0x80000, RZ, 0xfc, !PT ;  /* 0x0008000017176812 */ /* 0x000fe200078efcff */
[----:B------:R-:W-:Y:S03]  /*ef70*/  @!P5 LDGSTS.E.BYPASS.LTC128B.128 [R26+0x22c00], desc[UR36][R2.64], !P4 ;  /* 0x22c00000021adfae */ /* 0x000fe6000e101d64 */
[C---:B------:R-:W-:Y:S01]  /*ef80*/  LOP3.LUT P6, RZ, R23.reuse, 0x200, RZ, 0xc0, !PT ;  /* 0x0000020017ff7812 */ /* 0x040fe200078cc0ff */
[----:B------:R-:W-:Y:S04]  /*ef90*/  @!P5 LDGSTS.E.BYPASS.LTC128B.128 [R26+0x26c00], desc[UR36][R2.64+0x80], !P3 ;  /* 0x26c00080021adfae */ /* 0x000fe8000d901d64 */
[----:B------:R-:W-:Y:S04]  /*efa0*/  @!P5 LDGSTS.E.BYPASS.LTC128B.128 [R26+0x2ac00], desc[UR36][R2.64+0x100], !P2 ;  /* 0x2ac00100021adfae */ /* 0x000fe8000d101d64 */
[----:B------:R2:W-:Y:S01]  /*efb0*/  @!P5 LDGSTS.E.BYPASS.LTC128B.128 [R26+0x2ec00], desc[UR36][R2.64+0x180], !P1 ;  /* 0x2ec00180021adfae */ /* 0x0005e2000c901d64 */
[----:B------:R-:W-:-:S02]  /*efc0*/  LOP3.LUT P5, RZ, R23, 0x40, RZ, 0xc0, !PT ;  /* 0x0000004017ff7812 */ /* 0x000fc400078ac0ff */
[----:B------:R-:W-:-:S11]  /*efd0*/  LOP3.LUT R23, R23, 0xfffbffff, RZ, 0xc0, !PT ;  /* 0xfffbffff17177812 */ /* 0x000fd600078ec0ff */
[----:B------:R-:W-:-:S04]  /*efe0*/  @P5 LOP3.LUT R23, R23, 0x40000, RZ, 0xfc, !PT ;  /* 0x0004000017175812 */ /* 0x000fc800078efcff */
[C---:B------:R-:W-:Y:S02]  /*eff0*/  LOP3.LUT P5, RZ, R23.reuse, 0x100, RZ, 0xc0, !PT ;  /* 0x0000010017ff7812 */ /* 0x040fe400078ac0ff */
[----:B------:R-:W-:-:S11]  /*f000*/  LOP3.LUT R23, R23, 0xffefffff, RZ, 0xc0, !PT ;  /* 0xffefffff17177812 */ /* 0x000fd600078ec0ff */
[----:B------:R-:W-:-:S04]  /*f010*/  @P5 LOP3.LUT R23, R23, 0x100000, RZ, 0xfc, !PT ;  /* 0x0010000017175812 */ /* 0x000fc800078efcff */
[----:B------:R-:W-:-:S13]  /*f020*/  LOP3.LUT P5, RZ, R23, 0x800, RZ, 0xc0, !PT ;  /* 0x0000080017ff7812 */ /* 0x000fda00078ac0ff */
[----:B0-----:R-:W-:Y:S02]  /*f030*/  @!P5 LEA R6, P0, R8, R14, 0x1 ;  /* 0x0000000e0806d211 */ /* 0x001fe400078008ff */
[----:B------:R-:W0:Y:S03]  /*f040*/  SHFL.IDX PT, R14, R0, 0x3, 0x181f ;  /* 0x00781f00000e7f89 */ /* 0x000e2600000e0000 */
[----:B-1----:R-:W-:Y:S02]  /*f050*/  @!P5 IMAD.X R7, RZ, RZ, R5, P0 ;  /* 0x000000ffff07d224 */ /* 0x002fe400000e0605 */
[----:B------:R-:W1:Y:S01]  /*f060*/  SHFL.IDX PT, R5, R4, 0x3, 0x181f ;  /* 0x00781f0004057f89 */ /* 0x000e6200000e0000 */
[----:B--2---:R-:W-:Y:S02]  /*f070*/  @!P5 IMAD.MOV.U32 R2, RZ, RZ, R6 ;  /* 0x000000ffff02d224 */ /* 0x004fe400078e0006 */
[----:B------:R-:W-:-:S05]  /*f080*/  @!P5 IMAD.MOV.U32 R3, RZ, RZ, R7 ;  /* 0x000000ffff03d224 */ /* 0x000fca00078e0007 */
[----:B------:R-:W-:Y:S04]  /*f090*/  @!P5 LDGSTS.E.BYPASS.LTC128B.128 [R26+0x23400], desc[UR36][R2.64], !P4 ;  /* 0x23400000021adfae */ /* 0x000fe8000e101d64 */
[----:B------:R-:W-:Y:S04]  /*f0a0*/  @!P5 LDGSTS.E.BYPASS.LTC128B.128 [R26+0x27400], desc[UR36][R2.64+0x80], !P3 ;  /* 0x27400080021adfae */ /* 0x000fe8000d901d64 */
[----:B------:R-:W-:Y:S01]  /*f0b0*/  @!P5 LDGSTS.E.BYPASS.LTC128B.128 [R26+0x2b400], desc[UR36][R2.64+0x100], !P2 ;  /* 0x2b400100021adfae */ /* 0x000fe2000d101d64 */
[----:B0-----:R-:W-:-:S03]  /*f0c0*/  @!P6 LEA R6, P0, R8, R14, 0x1 ;  /* 0x0000000e0806e211 */ /* 0x001fc600078008ff */
[----:B------:R0:W-:Y:S01]  /*f0d0*/  @!P5 LDGSTS.E.BYPASS.LTC128B.128 [R26+0x2f400], desc[UR36][R2.64+0x180], !P1 ;  /* 0x2f400180021adfae */ /* 0x0001e2000c901d64 */
[----:B------:R-:W-:-:S03]  /*f0e0*/  LOP3.LUT P5, RZ, R23, 0x100000, RZ, 0xc0, !PT ;  /* 0x0010000017ff7812 */ /* 0x000fc600078ac0ff */
[----:B------:R-:W2:Y:S01]  /*f0f0*/  SHFL.IDX PT, R14, R0, 0x4, 0x181f ;  /* 0x00981f00000e7f89 */ /* 0x000ea200000e0000 */
[----:B-1----:R-:W-:-:S03]  /*f100*/  @!P6 IMAD.X R7, RZ, RZ, R5, P0 ;  /* 0x000000ffff07e224 */ /* 0x002fc600000e0605 */
[----:B------:R-:W1:Y:S01]  /*f110*/  SHFL.IDX PT, R5, R4, 0x4, 0x181f ;  /* 0x00981f0004057f89 */ /* 0x000e6200000e0000 */
[----:B0-----:R-:W-:Y:S02]  /*f120*/  @!P6 IMAD.MOV.U32 R2, RZ, RZ, R6 ;  /* 0x000000ffff02e224 */ /* 0x001fe400078e0006 */
[----:B------:R-:W-:-:S05]  /*f130*/  @!P6 IMAD.MOV.U32 R3, RZ, RZ, R7 ;  /* 0x000000ffff03e224 */ /* 0x000fca00078e0007 */
[----:B------:R-:W-:Y:S04]  /*f140*/  @!P6 LDGSTS.E.BYPASS.LTC128B.128 [R26+0x23c00], desc[UR36][R2.64], !P4 ;  /* 0x23c00000021aefae */ /* 0x000fe8000e101d64 */
[----:B------:R-:W-:Y:S04]  /*f150*/  @!P6 LDGSTS.E.BYPASS.LTC128B.128 [R26+0x27c00], desc[UR36][R2.64+0x80], !P3 ;  /* 0x27c00080021aefae */ /* 0x000fe8000d901d64 */
[----:B------:R-:W-:Y:S01]  /*f160*/  @!P6 LDGSTS.E.BYPASS.LTC128B.128 [R26+0x2bc00], desc[UR36][R2.64+0x100], !P2 ;  /* 0x2bc00100021aefae */ /* 0x000fe2000d101d64 */
[----:B--2---:R-:W-:-:S03]  /*f170*/  @!P5 LEA R6, P0, R8, R14, 0x1 ;  /* 0x0000000e0806d211 */ /* 0x004fc600078008ff */
[----:B------:R-:W0:Y:S02]  /*f180*/  SHFL.IDX PT, R14, R0, 0x5, 0x181f ;  /* 0x00b81f00000e7f89 */ /* 0x000e2400000e0000 */
[----:B-1----:R-:W-:Y:S02]  /*f190*/  @!P5 IMAD.X R7, RZ, RZ, R5, P0 ;  /* 0x000000ffff07d224 */ /* 0x002fe400000e0605 */
[----:B------:R-:W1:Y:S04]  /*f1a0*/  SHFL.IDX PT, R5, R4, 0x5, 0x181f ;  /* 0x00b81f0004057f89 */ /* 0x000e6800000e0000 */
[----:B------:R2:W-:Y:S01]  /*f1b0*/  @!P6 LDGSTS.E.BYPASS.LTC128B.128 [R26+0x2fc00], desc[UR36][R2.64+0x180], !P1 ;  /* 0x2fc00180021aefae */ /* 0x0005e2000c901d64 */
[----:B------:R-:W-:Y:S01]  /*f1c0*/  LOP3.LUT P6, RZ, R23, 0x80000, RZ, 0xc0, !PT ;  /* 0x0008000017ff7812 */ /* 0x000fe200078cc0ff */
[----:B--2---:R-:W-:-:S02]  /*f1d0*/  @!P5 IMAD.MOV.U32 R2, RZ, RZ, R6 ;  /* 0x000000ffff02d224 */ /* 0x004fc400078e0006 */
[----:B------:R-:W-:-:S10]  /*f1e0*/  @!P5 IMAD.MOV.U32 R3, RZ, RZ, R7 ;  /* 0x000000ffff03d224 */ /* 0x000fd400078e0007 */
[----:B0-----:R-:W-:Y:S02]  /*f1f0*/  @!P6 LEA R6, P0, R8, R14, 0x1 ;  /* 0x0000000e0806e211 */ /* 0x001fe400078008ff */
[----:B------:R-:W0:Y:S03]  /*f200*/  SHFL.IDX PT, R14, R0, 0x6, 0x181f ;  /* 0x00d81f00000e7f89 */ /* 0x000e2600000e0000 */
[----:B-1----:R-:W-:Y:S01]  /*f210*/  @!P6 IMAD.X R7, RZ, RZ, R5, P0 ;  /* 0x000000ffff07e224 */ /* 0x002fe200000e0605 */
[----:B------:R-:W-:Y:S04]  /*f220*/  @!P5 LDGSTS.E.BYPASS.LTC128B.128 [R26+0x24400], desc[UR36][R2.64], !P4 ;  /* 0x24400000021adfae */ /* 0x000fe8000e101d64 */
[----:B------:R-:W1:Y:S04]  /*f230*/  SHFL.IDX PT, R5, R4, 0x6, 0x181f ;  /* 0x00d81f0004057f89 */ /* 0x000e6800000e0000 */
[----:B------:R-:W-:Y:S04]  /*f240*/  @!P5 LDGSTS.E.BYPASS.LTC128B.128 [R26+0x28400], desc[UR36][R2.64+0x80], !P3 ;  /* 0x28400080021adfae */ /* 0x000fe8000d901d64 */
[----:B------:R-:W-:Y:S04]  /*f250*/  @!P5 LDGSTS.E.BYPASS.LTC128B.128 [R26+0x2c400], desc[UR36][R2.64+0x100], !P2 ;  /* 0x2c400100021adfae */ /* 0x000fe8000d101d64 */
[----:B------:R2:W-:Y:S01]  /*f260*/  @!P5 LDGSTS.E.BYPASS.LTC128B.128 [R26+0x30400], desc[UR36][R2.64+0x180], !P1 ;  /* 0x30400180021adfae */ /* 0x0005e2000c901d64 */
[----:B------:R-:W-:Y:S01]  /*f270*/  LOP3.LUT P5, RZ, R23, 0x40000, RZ, 0xc0, !PT ;  /* 0x0004000017ff7812 */ /* 0x000fe200078ac0ff */
[----:B--2---:R-:W-:-:S02]  /*f280*/  @!P6 IMAD.MOV.U32 R2, RZ, RZ, R6 ;  /* 0x000000ffff02e224 */ /* 0x004fc400078e0006 */
[----:B------:R-:W-:-:S10]  /*f290*/  @!P6 IMAD.MOV.U32 R3, RZ, RZ, R7 ;  /* 0x000000ffff03e224 */ /* 0x000fd400078e0007 */
[----:B0-----:R-:W-:Y:S02]  /*f2a0*/  @!P5 LEA R6, P0, R8, R14, 0x1 ;  /* 0x0000000e0806d211 */ /* 0x001fe400078008ff */
[----:B------:R0:W2:Y:S03]  /*f2b0*/  SHFL.IDX PT, R14, R0, 0x7, 0x181f ;  /* 0x00f81f00000e7f89 */ /* 0x0000a600000e0000 */
[----:B-1----:R-:W-:Y:S01]  /*f2c0*/  @!P5 IMAD.X R7, RZ, RZ, R5, P0 ;  /* 0x000000ffff07d224 */ /* 0x002fe200000e0605 */
[----:B------:R-:W-:Y:S04]  /*f2d0*/  @!P6 LDGSTS.E.BYPASS.LTC128B.128 [R26+0x24c00], desc[UR36][R2.64], !P4 ;  /* 0x24c00000021aefae */ /* 0x000fe8000e101d64 */
[----:B------:R-:W-:Y:S04]  /*f2e0*/  @!P6 LDGSTS.E.BYPASS.LTC128B.128 [R26+0x28c00], desc[UR36][R2.64+0x80], !P3 ;  /* 0x28c00080021aefae */ /* 0x000fe8000d901d64 */
[----:B------:R-:W-:Y:S04]  /*f2f0*/  @!P6 LDGSTS.E.BYPASS.LTC128B.128 [R26+0x2cc00], desc[UR36][R2.64+0x100], !P2 ;  /* 0x2cc00100021aefae */ /* 0x000fe8000d101d64 */
[----:B------:R1:W-:Y:S04]  /*f300*/  @!P6 LDGSTS.E.BYPASS.LTC128B.128 [R26+0x30c00], desc[UR36][R2.64+0x180], !P1 ;  /* 0x30c00180021aefae */ /* 0x0003e8000c901d64 */
[----:B------:R0:W3:Y:S01]  /*f310*/  SHFL.IDX PT, R5, R4, 0x7, 0x181f ;  /* 0x00f81f0004057f89 */ /* 0x0000e200000e0000 */
[----:B-1----:R-:W-:-:S02]  /*f320*/  @!P5 IMAD.MOV.U32 R2, RZ, RZ, R6 ;  /* 0x000000ffff02d224 */ /* 0x002fc400078e0006 */
[----:B------:R-:W-:-:S05]  /*f330*/  @!P5 IMAD.MOV.U32 R3, RZ, RZ, R7 ;  /* 0x000000ffff03d224 */ /* 0x000fca00078e0007 */
[----:B------:R0:W-:Y:S04]  /*f340*/  @!P5 LDGSTS.E.BYPASS.LTC128B.128 [R26+0x25400], desc[UR36][R2.64], !P4 ;  /* 0x25400000021adfae */ /* 0x0001e8000e101d64 */
[----:B------:R0:W-:Y:S04]  /*f350*/  @!P5 LDGSTS.E.BYPASS.LTC128B.128 [R26+0x29400], desc[UR36][R2.64+0x80], !P3 ;  /* 0x29400080021adfae */ /* 0x0001e8000d901d64 */
[----:B------:R0:W-:Y:S04]  /*f360*/  @!P5 LDGSTS.E.BYPASS.LTC128B.128 [R26+0x2d400], desc[UR36][R2.64+0x100], !P2 ;  /* 0x2d400100021adfae */ /* 0x0001e8000d101d64 */
[----:B--23--:R0:W-:Y:S02]  /*f370*/  @!P5 LDGSTS.E.BYPASS.LTC128B.128 [R26+0x31400], desc[UR36][R2.64+0x180], !P1 ;  /* 0x31400180021adfae */ /* 0x00c1e4000c901d64 */
.L_x_10360:
[----:B------:R-:W-:Y:S01]  /*f380*/  LOP3.LUT P0, RZ, R23, 0x4000, RZ, 0xc0, !PT ;  /* 0x0000400017ff7812 */ /* 0x000fe2000780c0ff */
[----:B------:R-:W-:-:S12]  /*f390*/  BSSY B0, `(.L_x_10253) ;  /* 0x000000b000007945 */ /* 0x000fd80003800000 */
        /* <DEDUP_REMOVED lines=8> */
[----:B------:R1:W-:Y:S04]  /*f420*/  LDGSTS.E.BYPASS.LTC128B.128 [R26+0x2dc00], desc[UR36][R2.64+0x100], !P2 ;  /* 0x2dc00100021a7fae */ /* 0x0003e8000d101d64 */
[----:B------:R1:W-:Y:S02]  /*f430*/  LDGSTS.E.BYPASS.LTC128B.128 [R26+0x31c00], desc[UR36][R2.64+0x180], !P1 ;  /* 0x31c00180021a7fae */ /* 0x0003e4000c901d64 */
.L_x_10254:
[----:B------:R-:W-:Y:S05]  /*f440*/  BSYNC B0 ;  /* 0x0000000000007941 */ /* 0x000fea0003800000 */
.L_x_10253:
[----:B------:R-:W-:Y:S01]  /*f450*/  NOP ;  /* 0x0000000000007918 */ /* 0x000fe20000000000 */
[----:B------:R-:W-:-:S13]  /*f460*/  PLOP3.LUT P0, PT, PT, PT, PT, 0x80, 0x0 ;  /* 0x000000000000781c */ /* 0x000fda0003f0f070 */
.L_x_10255:
        /* <DEDUP_REMOVED lines=18> */
.L_x_10361:
[----:B------:R-:W-:Y:S05]  /*f590*/  BSYNC B0 ;  /* 0x0000000000007941 */ /* 0x000fea0003800000 */
.L_x_10256:
[----:B------:R-:W-:-:S13]  /*f5a0*/  LOP3.LUT P0, RZ, R23, 0x400, RZ, 0xc0, !PT ;  /* 0x0000040017ff7812 */ /* 0x000fda000780c0ff */
[----:B------:R-:W-:Y:S05]  /*f5b0*/  @!P0 BRA `(.L_x_10258) ;  /* 0x0000000000048947 */ /* 0x000fea0003800000 */
[----:B------:R-:W-:Y:S01]  /*f5c0*/  BPT.TRAP 0x1 ;  /* 0x000000040000795c */ /* 0x000fe20000300000 */
.L_x_10258:
[----:B------:R-:W-:Y:S01]  /*f5d0*/  SHF.L.U32 R0, R27, 0x1f, RZ ;  /* 0x0000001f1b007819 */ /* 0x000fe200000006ff */
[----:B------:R-:W-:Y:S03]  /*f5e0*/  BSSY B0, `(.L_x_10259) ;  /* 0x0000003000007945 */ /* 0x000fe60003800000 */
[----:B------:R-:W1:Y:S02]  /*f5f0*/  SYNCS.PHASECHK.TRANS64.TRYWAIT P0, [R25+URZ+0x32460], R0 ;  /* 0x03246000190075a7 */ /* 0x000e64000800017f */
[----:B-1----:R-:W-:Y:S05]  /*f600*/  @!P0 BRA `(.L_x_10260) ;  /* 0x0000004800208947 */ /* 0x002fea0003800000 */
.L_x_10362:
[----:B------:R-:W-:Y:S05]  /*f610*/  BSYNC B0 ;  /* 0x0000000000007941 */ /* 0x000fea0003800000 */
.L_x_10259:
[----:B------:R-:W1:Y:S01]  /*f620*/  LDL.LU R2, [R1+0x10] ;  /* 0x0000100001027983 */ /* 0x000e620000300800 */
[----:B------:R-:W-:Y:S01]  /*f630*/  ULDC.64 UR4, c[0x0][0x328] ;  /* 0x0000ca0000047ab9 */ /* 0x000fe20000000a00 */
[----:B------:R-:W-:Y:S02]  /*f640*/  ULDC.64 UR6, c[0x0][0x318] ;  /* 0x0000c60000067ab9 */ /* 0x000fe40000000a00 */
[----:B------:R-:W2:Y:S04]  /*f650*/  LDL.LU R6, [R1+0x14] ;  /* 0x0000140001067983 */ /* 0x000ea80000300800 */
[----:B------:R-:W3:Y:S01]  /*f660*/  LDL.LU R4, [R1+0x28] ;  /* 0x0000280001047983 */ /* 0x000ee20000300800 */
[C---:B------:R-:W-:Y:S02]  /*f670*/  LOP3.LUT P3, RZ, R23.reuse, 0x10, RZ, 0xc0, !PT ;  /* 0x0000001017ff7812 */ /* 0x040fe4000786c0ff */
[----:B------:R-:W-:-:S02]  /*f680*/  LOP3.LUT P2, RZ, R23, 0x8, RZ, 0xc0, !PT ;  /* 0x0000000817ff7812 */ /* 0x000fc4000784c0ff */
[C---:B------:R-:W-:Y:S02]  /*f690*/  LOP3.LUT P1, RZ, R23.reuse, 0x4, RZ, 0xc0, !PT ;  /* 0x0000000417ff7812 */ /* 0x040fe4000782c0ff */
[----:B------:R-:W-:Y:S02]  /*f6a0*/  LOP3.LUT P4, RZ, R23, 0x1, RZ, 0xc0, !PT ;  /* 0x0000000117ff7812 */ /* 0x000fe4000788c0ff */
[----:B------:R-:W-:Y:S01]  /*f6b0*/  SEL R7, RZ, 0x8, P1 ;  /* 0x00000008ff077807 */ /* 0x000fe20000800000 */
[----:B-1----:R-:W-:Y:S02]  /*f6c0*/  IMAD R0, R2, UR4, RZ ;  /* 0x0000000402007c24 */ /* 0x002fe4000f8e02ff */
[----:B0-----:R-:W-:-:S04]  /*f6d0*/  IMAD.WIDE.U32 R2, R37, UR4, RZ ;  /* 0x0000000425027c25 */ /* 0x001fc8000f8e00ff */
[----:B------:R-:W-:Y:S01]  /*f6e0*/  IMAD R5, R37, UR5, R0 ;  /* 0x0000000525057c24 */ /* 0x000fe2000f8e0200 */
[----:B------:R-:W-:Y:S01]  /*f6f0*/  ULDC.64 UR4, c[0x0][0x338] ;  /* 0x0000ce0000047ab9 */ /* 0x000fe20000000a00 */
[----:B------:R-:W-:Y:S02]  /*f700*/  SEL R0, RZ, 0x2, P3 ;  /* 0x00000002ff007807 */ /* 0x000fe40001800000 */
        /* <DEDUP_REMOVED lines=10> */
[----:B------:R-:W-:Y:S02]  /*f7b0*/  LEA.HI.X R6, R2, UR7, R3, 0x1, P0 ;  /* 0x0000000702067c11 */ /* 0x000fe400080f0c03 */
[----:B------:R-:W-:-:S04]  /*f7c0*/  SEL R3, RZ, 0x4, P2 ;  /* 0x00000004ff037807 */ /* 0x000fc80001000000 */
[----:B---3--:R-:W-:Y:S01]  /*f7d0*/  IADD3 R0, R3, R0, R4 ;  /* 0x0000000003007210 */ /* 0x008fe20007ffe004 */
[----:B------:R-:W-:-:S04]  /*f7e0*/  IMAD R4, R24, 0x6000, R29 ;  /* 0x0000600018047824 */ /* 0x000fc800078e021d */
[----:B------:R-:W-:Y:S01]  /*f7f0*/  IMAD.IADD R7, R0, 0x1, R7 ;  /* 0x0000000100077824 */ /* 0x000fe200078e0207 */
[----:B------:R-:W-:Y:S06]  /*f800*/  BRA.DIV UR4, `(.L_x_10261) ;  /* 0x0000004604b47947 */ /* 0x000fec000b800000 */
[----:B------:R-:W0:Y:S01]  /*f810*/  S2R R2, SR_TID.X ;  /* 0x0000000000027919 */ /* 0x000e220000002100 */
[----:B------:R-:W-:Y:S01]  /*f820*/  IMAD R4, R4, 0x2, R22 ;  /* 0x0000000204047824 */ /* 0x000fe200078e0216 */
[C---:B------:R-:W-:Y:S01]  /*f830*/  LOP3.LUT P2, RZ, R7.reuse, 0x2, RZ, 0xc0, !PT ;  /* 0x0000000207ff7812 */ /* 0x040fe2000784c0ff */
[----:B------:R-:W1:Y:S01]  /*f840*/  SHFL.IDX PT, R14, R5, RZ, 0x181f ;  /* 0x00181fff050e7589 */ /* 0x000e6200000e0000 */
[----:B------:R-:W-:-:S03]  /*f850*/  LOP3.LUT P1, RZ, R7, 0x4, RZ, 0xc0, !PT ;  /* 0x0000000407ff7812 */ /* 0x000fc6000782c0ff */
        /* <DEDUP_REMOVED lines=65> */
.L_x_10376:
[----:B0-2---:R-:W-:Y:S02]  /*fc70*/  IADD3 R2, P3, R14, R0, RZ ;  /* 0x000000000e027210 */ /* 0x005fe40007f7e0ff */
        /* <DEDUP_REMOVED lines=14> */
.L_x_10262:
        /* <DEDUP_REMOVED lines=10> */
.L_x_10263:
[----:B0-----:R-:W2:Y:S01]  /*fe00*/  LDL.LU R2, [R1+0xc] ;  /* 0x00000c0001027983 */ /* 0x001ea20000300800 */
[----:B------:R0:W-:Y:S01]  /*fe10*/  SYNCS.ARRIVE.TRANS64.A1T0 RZ, [R25+URZ+0x32450], RZ ;  /* 0x032450ff19ff79a7 */ /* 0x0001e2000810003f */
[----:B------:R-:W-:Y:S01]  /*fe20*/  BSSY B0, `(.L_x_10264) ;  /* 0x00000d9000007945 */ /* 0x000fe20003800000 */
[----:B--2---:R-:W-:-:S05]  /*fe30*/  VIADD R21, R2, 0xfffffffe ;  /* 0xfffffffe02157836 */ /* 0x004fca0000000000 */
[----:B------:R-:W-:-:S13]  /*fe40*/  ISETP.GE.AND P0, PT, R21, R30, PT ;  /* 0x0000001e1500720c */ /* 0x000fda0003f06270 */
[----:B0-----:R-:W-:Y:S05]  /*fe50*/  @!P0 BRA `(.L_x_10265) ;  /* 0x0000000c00548947 */ /* 0x001fea0003800000 */
.L_x_10278:
[----:B0-----:R-:W0:Y:S01]  /*fe60*/  S2R R2, SR_TID.X ;  /* 0x0000000000027919 */ /* 0x001e220000002100 */
[----:B-1----:R-:W1:Y:S01]  /*fe70*/  LDC R3, c[0x0][0x430] ;  /* 0x00010c00ff037b82 */ /* 0x002e620000000800 */
[----:B------:R-:W-:Y:S01]  /*fe80*/  IMAD R8, R21, 0x60, R32 ;  /* 0x0000006015087824 */ /* 0x000fe200078e0220 */
[----:B------:R-:W-:Y:S01]  /*fe90*/  LOP3.LUT P1, RZ, R23, 0x400, RZ, 0xc0, !PT ;  /* 0x0000040017ff7812 */ /* 0x000fe2000782c0ff */
[----:B------:R-:W-:Y:S01]  /*fea0*/  VIADD R24, R24, 0x1 ;  /* 0x0000000118187836 */ /* 0x000fe20000000000 */
[----:B-1----:R-:W-:Y:S02]  /*feb0*/  ISETP.NE.AND P0, PT, R3, 0x1, PT ;  /* 0x000000010300780c */ /* 0x002fe40003f05270 */
[----:B0-----:R-:W-:-:S04]  /*fec0*/  LOP3.LUT R2, R2, 0x7f, RZ, 0xc0, !PT ;  /* 0x0000007f02027812 */ /* 0x001fc800078ec0ff */
[----:B------:R-:W-:Y:S02]  /*fed0*/  SHF.R.U32.HI R4, RZ, 0x3, R2 ;  /* 0x00000003ff047819 */ /* 0x000fe40000011602 */
[----:B------:R-:W0:Y:S05]  /*fee0*/  S2R R2, SR_TID.X ;  /* 0x0000000000027919 */ /* 0x000e2a0000002100 */
[----:B------:R-:W1:Y:S08]  /*fef0*/  @P0 LDC R3, c[0x0][0x434] ;  /* 0x00010d00ff030b82 */ /* 0x000e700000000800 */
[----:B--2---:R-:W2:Y:S01]  /*ff00*/  @P0 LDC R7, c[0x0][0x438] ;  /* 0x00010e00ff070b82 */ /* 0x004ea20000000800 */
        /* <DEDUP_REMOVED lines=15> */
[----:B-1----:R-:W-:Y:S01]  /*10000*/  @!P2 LEA R6, P0, R2, R6, 0x2 ;  /* 0x000000060206a211 */ /* 0x002fe200078010ff */
[----:B------:R-:W-:-:S03]  /*10010*/  IMAD.MOV.U32 R4, RZ, RZ, RZ ;  /* 0x000000ffff047224 */ /* 0x000fc600078e00ff */
[----:B------:R-:W-:Y:S01]  /*10020*/  @!P2 LEA.HI.X R7, R2, R7, R3, 0x2, P0 ;  /* 0x000000070207a211 */ /* 0x000fe200000f1403 */
[----:B------:R-:W-:Y:S01]  /*10030*/  IMAD.MOV R5, RZ, RZ, -R9 ;  /* 0x000000ffff057224 */ /* 0x000fe200078e0a09 */
[C---:B------:R-:W-:Y:S01]  /*10040*/  ISETP.NE.AND P0, PT, R24.reuse, 0x2, PT ;  /* 0x000000021800780c */ /* 0x040fe20003f05270 */
[----:B------:R-:W-:Y:S05]  /*10050*/  YIELD ;  /* 0x0000000000007946 */ /* 0x000fea0003800000 */
[----:B------:R-:W-:Y:S01]  /*10060*/  ULDC UR4, c[0x0][0x430] ;  /* 0x00010c0000047ab9 */ /* 0x000fe20000000800 */
[----:B------:R-:W-:Y:S01]  /*10070*/  IMAD.MOV.U32 R3, RZ, RZ, R21 ;  /* 0x000000ffff037224 */ /* 0x000fe200078e0015 */
[----:B------:R-:W-:Y:S01]  /*10080*/  SEL R2, RZ, 0x1, P0 ;  /* 0x00000001ff027807 */ /* 0x000fe20000000000 */
[----:B------:R-:W-:Y:S01]  /*10090*/  IMAD R5, R5, UR4, R8 ;  /* 0x0000000405057c24 */ /* 0x000fe2000f8e0208 */
[----:B------:R0:W5:Y:S01]  /*100a0*/  @!P2 LDG.E R4, desc[UR36][R6.64] ;  /* 0x000000240604a981 */ /* 0x000162000c1e1900 */
[----:B------:R-:W-:Y:S01]  /*100b0*/  SEL R24, R24, RZ, P0 ;  /* 0x000000ff18187207 */ /* 0x000fe20000000000 */
[----:B------:R-:W-:Y:S01]  /*100c0*/  VIADD R21, R21, 0xffffffff ;  /* 0xffffffff15157836 */ /* 0x000fe20000000000 */
[----:B------:R-:W-:-:S02]  /*100d0*/  LOP3.LUT R27, R27, R2, RZ, 0x3c, !PT ;  /* 0x000000021b1b7212 */ /* 0x000fc400078e3cff */
[----:B------:R-:W-:Y:S01]  /*100e0*/  ISETP.GT.AND P2, PT, R3, R30, PT ;  /* 0x0000001e0300720c */ /* 0x000fe20003f44270 */
[----:B------:R-:W-:-:S12]  /*100f0*/  @!P1 BRA `(.L_x_10266) ;  /* 0x0000000000049947 */ /* 0x000fd80003800000 */
[----:B------:R-:W-:Y:S01]  /*10100*/  BPT.TRAP 0x1 ;  /* 0x000000040000795c */ /* 0x000fe20000300000 */
.L_x_10266:
[----:B------:R-:W-:Y:S01]  /*10110*/  IMAD R10, R24, 0x8, R22 ;  /* 0x00000008180a7824 */ /* 0x000fe200078e0216 */
[----:B------:R-:W-:Y:S01]  /*10120*/  SHF.L.U32 R20, R27, 0x1f, RZ ;  /* 0x0000001f1b147819 */ /* 0x000fe200000006ff */
[----:B------:R-:W-:Y:S01]  /*10130*/  BSSY B1, `(.L_x_10267) ;  /* 0x0000004000017945 */ /* 0x000fe20003800000 */
[----:B------:R-:W-:Y:S02]  /*10140*/  SHF.R.S32.HI R9, RZ, 0x1f, R5 ;  /* 0x0000001fff097819 */ /* 0x000fe40000011405 */
[----:B------:R-:W1:Y:S02]  /*10150*/  SYNCS.PHASECHK.TRANS64.TRYWAIT P0, [R10+URZ+0x32440], R20 ;  /* 0x032440140a0075a7 */ /* 0x000e64000800017f */
[----:B-1----:R-:W-:Y:S05]  /*10160*/  @!P0 BRA `(.L_x_10268) ;  /* 0x00000044009c8947 */ /* 0x002fea0003800000 */
.L_x_10377:
[----:B------:R-:W-:Y:S05]  /*10170*/  BSYNC B1 ;  /* 0x0000000000017941 */ /* 0x000fea0003800000 */
.L_x_10267:
[----:B------:R-:W-:Y:S01]  /*10180*/  ULDC.64 UR4, c[0x0][0x300] ;  /* 0x0000c00000047ab9 */ /* 0x000fe20000000a00 */
[----:B-----5:R-:W-:Y:S01]  /*10190*/  SHF.R.S32.HI R17, RZ, 0x1f, R4 ;  /* 0x0000001fff117819 */ /* 0x020fe20000011404 */
[----:B------:R-:W-:Y:S01]  /*101a0*/  IMAD R2, R9, UR4, RZ ;  /* 0x0000000409027c24 */ /* 0x000fe2000f8e02ff */
[----:B------:R-:W-:Y:S01]  /*101b0*/  ULDC.64 UR6, c[0x0][0x2e8] ;  /* 0x0000ba0000067ab9 */ /* 0x000fe20000000a00 */
[----:B------:R-:W-:Y:S02]  /*101c0*/  LOP3.LUT P1, RZ, R23, 0x2, RZ, 0xc0, !PT ;  /* 0x0000000217ff7812 */ /* 0x000fe4000782c0ff */
[C---:B0-----:R-:W-:Y:S02]  /*101d0*/  IMAD R7, R5.reuse, UR5, R2 ;  /* 0x0000000505077c24 */ /* 0x041fe4000f8e0202 */
        /* <DEDUP_REMOVED lines=18> */
[----:B------:R-:W-:Y:S01]  /*10300*/  SHFL.IDX PT, R14, R6, 0x5, 0x181f ;  /* 0x00b81f00060e7f89 */ /* 0x000fe200000e0000 */
[----:B0-----:R-:W-:-:S05]  /*10310*/  IADD3 R2, P0, R2, R0, RZ ;  /* 0x0000000002027210 */ /* 0x001fca0007f1e0ff */
[----:B--2---:R-:W-:-:S05]  /*10320*/  IMAD.X R3, RZ, RZ, R3, P0 ;  /* 0x000000ffff037224 */ /* 0x004fca00000e0603 */
[----:B------:R0:W-:Y:S04]  /*10330*/  LDGSTS.E.BYPASS.LTC128B.128 [R7+0x1c400], desc[UR36][R2.64], !P1 ;  /* 0x1c40000002077fae */ /* 0x0001e8000c901d64 */
[----:B0-----:R-:W0:Y:S04]  /*10340*/  SHFL.IDX PT, R2, R6, 0x1, 0x181f ;  /* 0x00381f0006027f89 */ /* 0x001e2800000e0000 */
[----:B------:R-:W2:Y:S01]  /*10350*/  SHFL.IDX PT, R3, R8, 0x1, 0x181f ;  /* 0x00381f0008037f89 */ /* 0x000ea200000e0000 */
        /* <DEDUP_REMOVED lines=14> */
[----:B------:R-:W2:Y:S04]  /*10440*/  SHFL.IDX PT, R3, R8, 0x4, 0x181f ;  /* 0x00981f0008037f89 */ /* 0x000ea800000e0000 */
[----:B------:R-:W3:Y:S01]  /*10450*/  SHFL.IDX PT, R8, R8, 0x5, 0x181f ;  /* 0x00b81f0008087f89 */ /* 0x000ee200000e0000 */
[----:B0-----:R-:W-:-:S05]  /*10460*/  IADD3 R2, P0, R2, R0, RZ ;  /* 0x0000000002027210 */ /* 0x001fca0007f1e0ff */
[----:B--2---:R-:W-:-:S05]  /*10470*/  IMAD.X R3, RZ, RZ, R3, P0 ;  /* 0x000000ffff037224 */ /* 0x004fca00000e0603 */
[----:B---3--:R0:W-:Y:S03]  /*10480*/  LDGSTS.E.BYPASS.LTC128B.128 [R7+0x1e400], desc[UR36][R2.64], !P1 ;  /* 0x1e40000002077fae */ /* 0x0081e6000c901d64 */
.L_x_10391:
[----:B0-----:R-:W-:-:S05]  /*10490*/  IADD3 R2, P0, R14, R0, RZ ;  /* 0x000000000e027210 */ /* 0x001fca0007f1e0ff */
[----:B------:R-:W-:Y:S01]  /*104a0*/  IMAD.X R3, RZ, RZ, R8, P0 ;  /* 0x000000ffff037224 */ /* 0x000fe200000e0608 */
[----:B------:R-:W-:-:S04]  /*104b0*/  PLOP3.LUT P0, PT, PT, PT, PT, 0x80, 0x0 ;  /* 0x000000000000781c */ /* 0x000fc80003f0f070 */
[----:B------:R-:W-:Y:S01]  /*104c0*/  @!PT LDS RZ, [RZ] ;  /* 0x00000000fffff984 */ /* 0x000fe20000000800 */
[----:B------:R-:W-:Y:S01]  /*104d0*/  @!PT LDS RZ, [RZ] ;  /* 0x00000000fffff984 */ /* 0x000fe20000000800 */
[----:B------:R-:W-:Y:S01]  /*104e0*/  @!PT LDS RZ, [RZ] ;  /* 0x00000000fffff984 */ /* 0x000fe20000000800 */
[----:B------:R0:W-:Y:S01]  /*104f0*/  LDGSTS.E.BYPASS.LTC128B.128 [R7+0x1ec00], desc[UR36][R2.64], !P1 ;  /* 0x1ec0000002077fae */ /* 0x0001e2000c901d64 */
[----:B------:R-:W-:-:S08]  /*10500*/  NOP ;  /* 0x0000000000007918 */ /* 0x000fd00000000000 */
.L_x_10270:
        /* <DEDUP_REMOVED lines=10> */
.L_x_10271:
[----:B------:R2:W-:Y:S01]  /*105b0*/  SYNCS.ARRIVE.TRANS64.A1T0 RZ, [R10+URZ+0x32430], RZ ;  /* 0x032430ff0aff79a7 */ /* 0x0005e2000810003f */
[----:B------:R-:W-:Y:S05]  /*105c0*/  @!P3 BRA `(.L_x_10272) ;  /* 0x000000000004b947 */ /* 0x000fea0003800000 */
[----:B------:R-:W-:Y:S01]  /*105d0*/  BPT.TRAP 0x1 ;  /* 0x000000040000795c */ /* 0x000fe20000300000 */
.L_x_10272:
[----:B------:R-:W3:Y:S01]  /*105e0*/  SYNCS.PHASECHK.TRANS64.TRYWAIT P0, [R10+URZ+0x32460], R20 ;  /* 0x032460140a0075a7 */ /* 0x000ee2000800017f */
[----:B------:R-:W-:Y:S04]  /*105f0*/  BSSY B1, `(.L_x_10273) ;  /* 0x0000002000017945 */ /* 0x000fe80003800000 */
[----:B---3--:R-:W-:Y:S05]  /*10600*/  @!P0 BRA `(.L_x_10274) ;  /* 0x0000004800288947 */ /* 0x008fea0003800000 */
.L_x_10392:
[----:B------:R-:W-:Y:S05]  /*10610*/  BSYNC B1 ;  /* 0x0000000000017941 */ /* 0x000fea0003800000 */
.L_x_10273:
[----:B------:R-:W-:Y:S01]  /*10620*/  ULDC.64 UR4, c[0x0][0x328] ;  /* 0x0000ca0000047ab9 */ /* 0x000fe20000000a00 */
[----:B------:R-:W-:Y:S01]  /*10630*/  ULDC.64 UR6, c[0x0][0x318] ;  /* 0x0000c60000067ab9 */ /* 0x000fe20000000a00 */
[----:B0-----:R-:W-:Y:S01]  /*10640*/  IMAD R2, R9, UR4, RZ ;  /* 0x0000000409027c24 */ /* 0x001fe2000f8e02ff */
[C---:B------:R-:W-:Y:S01]  /*10650*/  LOP3.LUT P5, RZ, R23.reuse, 0x1, RZ, 0xc0, !PT ;  /* 0x0000000117ff7812 */ /* 0x040fe200078ac0ff */
[----:B-1-3--:R-:W-:Y:S01]  /*10660*/  IMAD R20, R24, 0x6000, R29 ;  /* 0x0000600018147824 */ /* 0x00afe200078e021d */
        /* <DEDUP_REMOVED lines=36> */
[----:B-1----:R-:W-:Y:S04]  /*108b0*/  SHFL.IDX PT, R3, R25, 0x4, 0x181f ;  /* 0x00981f0019037f89 */ /* 0x002fe800000e0000 */
        /* <DEDUP_REMOVED lines=24> */
.L_x_10406:
        /* <DEDUP_REMOVED lines=11> */
.L_x_10276:
        /* <DEDUP_REMOVED lines=10> */
.L_x_10277:
[----:B------:R1:W-:Y:S01]  /*10b90*/  SYNCS.ARRIVE.TRANS64.A1T0 RZ, [R10+URZ+0x32450], RZ ;  /* 0x032450ff0aff79a7 */ /* 0x0003e2000810003f */
[----:B------:R-:W-:Y:S05]  /*10ba0*/  @P2 BRA `(.L_x_10278) ;  /* 0xfffffff000ac2947 */ /* 0x000fea000383ffff */
.L_x_10265:
[----:B------:R-:W-:Y:S05]  /*10bb0*/  BSYNC B0 ;  /* 0x0000000000007941 */ /* 0x000fea0003800000 */
.L_x_10264:
[----:B0-----:R-:W0:Y:S01]  /*10bc0*/  S2R R2, SR_TID.X ;  /* 0x0000000000027919 */ /* 0x001e220000002100 */
[----:B------:R-:W-:Y:S01]  /*10bd0*/  VIADD R24, R24, 0x1 ;  /* 0x0000000118187836 */ /* 0x000fe20000000000 */
[----:B------:R-:W-:Y:S04]  /*10be0*/  BSSY B0, `(.L_x_10279) ;  /* 0x0000012000007945 */ /* 0x000fe80003800000 */
[----:B------:R-:W-:-:S04]  /*10bf0*/  ISETP.NE.AND P0, PT, R24, 0x2, PT ;  /* 0x000000021800780c */ /* 0x000fc80003f05270 */
[----:B------:R-:W-:Y:S02]  /*10c00*/  SEL R0, RZ, 0x1, P0 ;  /* 0x00000001ff007807 */ /* 0x000fe40000000000 */
[----:B0-----:R-:W-:-:S04]  /*10c10*/  LOP3.LUT R2, R2, 0x7f, RZ, 0xc0, !PT ;  /* 0x0000007f02027812 */ /* 0x001fc800078ec0ff */
[----:B------:R-:W-:-:S13]  /*10c20*/  ISETP.NE.AND P1, PT, R2, RZ, PT ;  /* 0x000000ff0200720c */ /* 0x000fda0003f25270 */
[----:B------:R-:W-:Y:S05]  /*10c30*/  @P1 BRA `(.L_x_10280) ;  /* 0x0000000000301947 */ /* 0x000fea0003800000 */
[----:B------:R-:W0:Y:S01]  /*10c40*/  S2R R5, SR_LANEID ;  /* 0x0000000000057919 */ /* 0x000e220000000000 */
[----:B------:R-:W-:Y:S01]  /*10c50*/  VOTEU.ANY UR4, UPT, PT ;  /* 0x0000000000047886 */ /* 0x000fe200038e0100 */
[----:B------:R-:W3:Y:S01]  /*10c60*/  LDC.64 R2, c[0x0][0xd60] ;  /* 0x00035800ff027b82 */ /* 0x000ee20000000a00 */
[----:B------:R-:W0:Y:S02]  /*10c70*/  FLO.U32 R4, UR4 ;  /* 0x0000000400047d00 */ /* 0x000e2400080e0000 */
[----:B0-----:R-:W-:-:S06]  /*10c80*/  ISETP.EQ.U32.AND P1, PT, R4, R5, PT ;  /* 0x000000050400720c */ /* 0x001fcc0003f22070 */
[----:B------:R-:W3:Y:S07]  /*10c90*/  POPC R5, UR4 ;  /* 0x0000000400057d09 */ /* 0x000eee0008000000 */
[----:B---3--:R-:W3:Y:S01]  /*10ca0*/  @P1 ATOMG.E.ADD.STRONG.GPU PT, R3, desc[UR36][R2.64], R5 ;  /* 0x00000005020319a8 */ /* 0x008ee200081ee1e4 */
[----:B------:R-:W0:Y:S02]  /*10cb0*/  S2R R6, SR_LTMASK ;  /* 0x0000000000067919 */ /* 0x000e240000003900 */
[----:B0-----:R-:W-:-:S04]  /*10cc0*/  LOP3.LUT R6, R6, UR4, RZ, 0xc0, !PT ;  /* 0x0000000406067c12 */ /* 0x001fc8000f8ec0ff */
[----:B------:R-:W0:Y:S01]  /*10cd0*/  POPC R7, R6 ;  /* 0x0000000600077309 */ /* 0x000e220000000000 */
[----:B---3--:R-:W0:Y:S02]  /*10ce0*/  SHFL.IDX PT, R4, R3, R4, 0x1f ;  /* 0x00001f0403047589 */ /* 0x008e2400000e0000 */
[----:B0-----:R-:W-:-:S07]  /*10cf0*/  IADD3 R16, R4, UR39, R7 ;  /* 0x0000002704107c10 */ /* 0x001fce000fffe007 */
.L_x_10280:
[----:B------:R-:W-:Y:S05]  /*10d00*/  BSYNC B0 ;  /* 0x0000000000007941 */ /* 0x000fea0003800000 */
.L_x_10279:
[----:B------:R-:W-:Y:S02]  /*10d10*/  SEL R24, R24, RZ, P0 ;  /* 0x000000ff18187207 */ /* 0x000fe40000000000 */
[----:B------:R-:W-:-:S07]  /*10d20*/  LOP3.LUT R27, R27, R0, RZ, 0x3c, !PT ;  /* 0x000000001b1b7212 */ /* 0x000fce00078e3cff */
.L_x_10233:
[----:B------:R-:W-:Y:S05]  /*10d30*/  BSYNC B7 ;  /* 0x0000000000077941 */ /* 0x000fea0003800000 */
.L_x_10231:
        /* <DEDUP_REMOVED lines=8> */
[----:B------:R0:W3:Y:S01]  /*10dc0*/  LDS.128 R16, [R22+0x324d0] ;  /* 0x0324d00016107984 */ /* 0x0000e20000000c00 */
[----:B------:R-:W-:Y:S06]  /*10dd0*/  BAR.ARV 0x4, 0x180 ;  /* 0x0106000000007b1d */ /* 0x000fec0000002000 */
[----:B------:R-:W-:Y:S05]  /*10de0*/  BRA `(.L_x_10282) ;  /* 0x0000000800d07947 */ /* 0x000fea0003800000 */
.L_x_10281:
        /* <DEDUP_REMOVED lines=9> */
[----:B------:R-:W3:Y:S01]  /*10e80*/  @!P1 LDC.64 R4, c[0x0][0xd78] ;  /* 0x00035e00ff049b82 */ /* 0x000ee20000000a00 */
[----:B0-----:R-:W-:-:S05]  /*10e90*/  @!P1 IMAD.WIDE R2, R7, 0x4, R2 ;  /* 0x0000000407029825 */ /* 0x001fca00078e0202 */
[----:B------:R3:W4:Y:S02]  /*10ea0*/  @!P1 LDG.E R6, desc[UR36][R2.64] ;  /* 0x0000002402069981 */ /* 0x000724000c1e1900 */
        /* <DEDUP_REMOVED lines=10> */
[----:B----4-:R-:W-:-:S02]  /*10f50*/  @!P1 IMAD.MOV.U32 R7, RZ, RZ, R6 ;  /* 0x000000ffff079224 */ /* 0x010fc400078e0006 */
[----:B------:R-:W-:Y:S02]  /*10f60*/  IMAD.MOV.U32 R6, RZ, RZ, RZ ;  /* 0x000000ffff067224 */ /* 0x000fe400078e00ff */
        /* <DEDUP_REMOVED lines=18> */
[----:B------:R0:W3:Y:S02]  /*11090*/  SHFL.IDX PT, R14, R2, 0x1f, 0x1f ;  /* 0x03e01f00020e7f89 */ /* 0x0000e400000e0000 */
.L_x_10416:
[----:B------:R-:W-:Y:S02]  /*110a0*/  ULDC UR4, c[0x0][0xd38] ;  /* 0x00034e0000047ab9 */ /* 0x000fe40000000800 */
[----:B------:R-:W-:-:S04]  /*110b0*/  IMAD.U32 R5, RZ, RZ, UR4 ;  /* 0x00000004ff057e24 */ /* 0x000fc8000f8e00ff */
[----:B---3--:R-:W-:-:S04]  /*110c0*/  IMAD R14, R14, R5, RZ ;  /* 0x000000050e0e7224 */ /* 0x008fc800078e02ff */
[----:B------:R-:W-:-:S05]  /*110d0*/  IMAD.IADD R9, R8, 0x1, R14 ;  /* 0x0000000108097824 */ /* 0x000fca00078e020e */
[----:B------:R-:W-:-:S13]  /*110e0*/  ISETP.GT.AND P6, PT, R9, R0, PT ;  /* 0x000000000900720c */ /* 0x000fda0003fc4270 */
[----:B------:R-:W-:Y:S05]  /*110f0*/  @P6 BRA `(.L_x_10284) ;  /* 0x0000000000a46947 */ /* 0x000fea0003800000 */
.L_x_10287:
        /* <DEDUP_REMOVED lines=10> */
[----:B------:R-:W3:Y:S01]  /*111a0*/  @!P6 LDC.64 R4, c[0x0][0xd78] ;  /* 0x00035e00ff04eb82 */ /* 0x000ee20000000a00 */
[----:B0-----:R-:W-:-:S05]  /*111b0*/  @!P6 IMAD.WIDE R2, R11, 0x4, R2 ;  /* 0x000000040b02e825 */ /* 0x001fca00078e0202 */
[----:B------:R3:W4:Y:S02]  /*111c0*/  @!P6 LDG.E R7, desc[UR36][R2.64] ;  /* 0x000000240207e981 */ /* 0x000724000c1e1900 */
[----:B---3--:R-:W-:-:S04]  /*111d0*/  @!P6 IMAD.WIDE R2, R11, 0x4, R4 ;  /* 0x000000040b02e825 */ /* 0x008fc800078e0204 */
[----:B------:R-:W-:-:S06]  /*111e0*/  IMAD.MOV.U32 R4, RZ, RZ, RZ ;  /* 0x000000ffff047224 */ /* 0x000fcc00078e00ff */
[----:B------:R-:W4:Y:S01]  /*111f0*/  @!P6 LDG.E R4, desc[UR36][R2.64] ;  /* 0x000000240204e981 */ /* 0x000f22000c1e1900 */
[----:B------:R-:W-:Y:S01]  /*11200*/  UMOV UR4, 0xffffffff ;  /* 0xffffffff00047882 */ /* 0x000fe20000000000 */
[----:B----4-:R-:W-:Y:S02]  /*11210*/  IMAD R13, R4, R7, RZ ;  /* 0x00000007040d7224 */ /* 0x010fe400078e02ff */
        /* <DEDUP_REMOVED lines=17> */
.L_x_10424:
[----:B------:R-:W-:Y:S02]  /*11330*/  ULDC UR4, c[0x0][0xd38] ;  /* 0x00034e0000047ab9 */ /* 0x000fe40000000800 */
[----:B------:R-:W-:-:S04]  /*11340*/  IMAD.U32 R5, RZ, RZ, UR4 ;  /* 0x00000004ff057e24 */ /* 0x000fc8000f8e00ff */
[----:B---3--:R-:W-:-:S04]  /*11350*/  IMAD R14, R14, R5, RZ ;  /* 0x000000050e0e7224 */ /* 0x008fc800078e02ff */
[----:B------:R-:W-:-:S05]  /*11360*/  IMAD.IADD R9, R14, 0x1, R9 ;  /* 0x000000010e097824 */ /* 0x000fca00078e0209 */
[----:B------:R-:W-:-:S13]  /*11370*/  ISETP.GT.AND P6, PT, R9, R0, PT ;  /* 0x000000000900720c */ /* 0x000fda0003fc4270 */
[----:B------:R-:W-:Y:S05]  /*11380*/  @!P6 BRA `(.L_x_10287) ;  /* 0xfffffffc005ce947 */ /* 0x000fea000383ffff */
.L_x_10284:
        /* <DEDUP_REMOVED lines=9> */
.L_x_10429:
[----:B------:R-:W-:-:S13]  /*11420*/  ISETP.NE.AND P0, PT, R3, RZ, PT ;  /* 0x000000ff0300720c */ /* 0x000fda0003f05270 */
[----:B------:R-:W-:Y:S05]  /*11430*/  @!P0 BRA `(.L_x_10289) ;  /* 0x0000000000108947 */ /* 0x000fea0003800000 */
[----:B------:R-:W-:Y:S01]  /*11440*/  UMOV UR4, 0xffffffff ;  /* 0xffffffff00047882 */ /* 0x000fe20000000000 */
[----:B------:R-:W-:Y:S02]  /*11450*/  VIADD R12, R8, 0xffffffff ;  /* 0xffffffff080c7836 */ /* 0x000fe40000000000 */
[----:B------:R-:W-:Y:S05]  /*11460*/  BRA.DIV UR4, `(.L_x_10290) ;  /* 0x0000004a04c07947 */ /* 0x000fea000b800000 */
[----:B------:R0:W0:Y:S02]  /*11470*/  SHFL.IDX PT, R6, R2, R12, 0x1f ;  /* 0x00001f0c02067589 */ /* 0x00002400000e0000 */
.L_x_10289:
[----:B-12-4-:R-:W-:Y:S01]  /*11480*/  IABS R10, R7 ;  /* 0x00000007000a7213 */ /* 0x016fe20000000000 */
[----:B0-----:R-:W-:Y:S01]  /*11490*/  IMAD R16, R6, R5, R9 ;  /* 0x0000000506107224 */ /* 0x001fe200078e0209 */
[----:B------:R-:W-:Y:S01]  /*114a0*/  IABS R5, R4 ;  /* 0x0000000400057213 */ /* 0x000fe20000000000 */
[----:B------:R-:W-:Y:S01]  /*114b0*/  IMAD.IADD R19, R8, 0x1, R19 ;  /* 0x0000000108137824 */ /* 0x000fe200078e0213 */
[----:B------:R-:W0:Y:S01]  /*114c0*/  I2F.RP R11, R10 ;  /* 0x0000000a000b7306 */ /* 0x000e220000209400 */
[----:B------:R-:W-:-:S07]  /*114d0*/  IMAD.IADD R0, R0, 0x1, -R16 ;  /* 0x0000000100007824 */ /* 0x000fce00078e0a10 */
[----:B------:R-:W1:Y:S08]  /*114e0*/  I2F.RP R12, R5 ;  /* 0x00000005000c7306 */ /* 0x000e700000209400 */
[----:B0-----:R-:W0:Y:S08]  /*114f0*/  MUFU.RCP R11, R11 ;  /* 0x0000000b000b7308 */ /* 0x001e300000001000 */
[----:B-1----:R-:W-:Y:S01]  /*11500*/  MUFU.RCP R12, R12 ;  /* 0x0000000c000c7308 */ /* 0x002fe20000001000 */
[----:B0-----:R-:W-:-:S07]  /*11510*/  VIADD R2, R11, 0xffffffe ;  /* 0x0ffffffe0b027836 */ /* 0x001fce0000000000 */
        /* <DEDUP_REMOVED lines=48> */
.L_x_10285:
[----:B------:R-:W-:Y:S01]  /*11820*/  UMOV UR4, URZ ;  /* 0x0000003f00047c82 */ /* 0x000fe20008000000 */
[----:B------:R-:W-:Y:S01]  /*11830*/  UMOV UR5, URZ ;  /* 0x0000003f00057c82 */ /* 0x000fe20008000000 */
[----:B------:R-:W-:Y:S01]  /*11840*/  ULDC UR6, c[0x0][0xd3c] ;  /* 0x00034f0000067ab9 */ /* 0x000fe20000000800 */
[----:B------:R-:W-:Y:S02]  /*11850*/  IMAD.MOV.U32 R16, RZ, RZ, R0 ;  /* 0x000000ffff107224 */ /* 0x000fe400078e0000 */
[----:B------:R-:W-:Y:S02]  /*11860*/  IMAD.U32 R17, RZ, RZ, UR4 ;  /* 0x00000004ff117e24 */ /* 0x000fe4000f8e00ff */
[----:B------:R-:W-:Y:S02]  /*11870*/  IMAD.U32 R18, RZ, RZ, UR5 ;  /* 0x00000005ff127e24 */ /* 0x000fe4000f8e00ff */
[----:B------:R-:W-:-:S07]  /*11880*/  IMAD.U32 R19, RZ, RZ, UR6 ;  /* 0x00000006ff137e24 */ /* 0x000fce000f8e00ff */
.L_x_10291:
        /* <DEDUP_REMOVED lines=10> */
.L_x_10282:
[----:B------:R-:W-:Y:S02]  /*11930*/  ULDC UR4, c[0x0][0xd3c] ;  /* 0x00034f0000047ab9 */ /* 0x000fe40000000800 */
[----:B---3--:R-:W-:-:S13]  /*11940*/  ISETP.GE.AND P0, PT, R19, UR4, PT ;  /* 0x0000000413007c0c */ /* 0x008fda000bf06270 */
[----:B------:R-:W-:Y:S05]  /*11950*/  @!P0 BRA `(.L_x_10292) ;  /* 0xffffffac00108947 */ /* 0x000fea000383ffff */
[----:B------:R-:W-:Y:S05]  /*11960*/  BSYNC B8 ;  /* 0x0000000000087941 */ /* 0x000fea0003800000 */
.L_x_10225:
[----:B------:R-:W3:Y:S01]  /*11970*/  LDL.LU R0, [R1+0x18] ;  /* 0x0000180001007983 */ /* 0x000ee20000300800 */
[----:B------:R-:W-:Y:S01]  /*11980*/  BSSY B0, `(.L_x_10293) ;  /* 0x000000b000007945 */ /* 0x000fe20003800000 */
[----:B------:R-:W5:Y:S01]  /*11990*/  S2R R5, SR_CgaCtaId ;  /* 0x0000000000057919 */ /* 0x000f620000008800 */
[----:B---3--:R-:W-:-:S05]  /*119a0*/  VIADD R0, R0, 0x1 ;  /* 0x0000000100007836 */ /* 0x008fca0000000000 */
        /* <DEDUP_REMOVED lines=8> */
.L_x_10432:
[----:B------:R-:W-:Y:S05]  /*11a30*/  BSYNC B0 ;  /* 0x0000000000007941 */ /* 0x000fea0003800000 */
.L_x_10293:
[----:B------:R-:W-:-:S03]  /*11a40*/  UMOV UR4, 0xffffffff ;  /* 0xffffffff00047882 */ /* 0x000fc60000000000 */
[----:B------:R-:W-:Y:S05]  /*11a50*/  BRA.DIV UR4, `(.L_x_10295) ;  /* 0x0000004604807947 */ /* 0x000fea000b800000 */
[----:B-1----:R-:W1:Y:S02]  /*11a60*/  S2R R0, SR_TID.X ;  /* 0x0000000000007919 */ /* 0x002e640000002100 */
[----:B-1----:R-:W-:-:S04]  /*11a70*/  SHF.R.U32.HI R0, RZ, 0x5, R0 ;  /* 0x00000005ff007819 */ /* 0x002fc80000011600 */
[----:B------:R-:W-:-:S05]  /*11a80*/  LOP3.LUT R0, R0, 0x3, RZ, 0xc0, !PT ;  /* 0x0000000300007812 */ /* 0x000fca00078ec0ff */
[----:B------:R1:W3:Y:S02]  /*11a90*/  SHFL.IDX PT, R14, R0, RZ, 0x1f ;  /* 0x00001fff000e7589 */ /* 0x0002e400000e0000 */
.L_x_10435:
[----:B---3--:R-:W-:Y:S01]  /*11aa0*/  ISETP.NE.AND P0, PT, R14, RZ, PT ;  /* 0x000000ff0e00720c */ /* 0x008fe20003f05270 */
[----:B------:R-:W-:-:S12]  /*11ab0*/  BSSY B0, `(.L_x_10296) ;  /* 0x0000026000007945 */ /* 0x000fd80003800000 */
[----:B------:R-:W-:Y:S05]  /*11ac0*/  @P0 BRA `(.L_x_10297) ;  /* 0x0000000000900947 */ /* 0x000fea0003800000 */
[----:B------:R-:W-:-:S03]  /*11ad0*/  UMOV UR4, 0xffffffff ;  /* 0xffffffff00047882 */ /* 0x000fc60000000000 */
[----:B------:R-:W-:Y:S05]  /*11ae0*/  BRA.DIV UR4, `(.L_x_10298) ;  /* 0x0000004604907947 */ /* 0x000fea000b800000 */
[----:B------:R-:W-:-:S13]  /*11af0*/  ELECT P6, URZ, PT ;  /* 0x00000000003f782f */ /* 0x000fda00038c0000 */
.L_x_10438:
        /* <DEDUP_REMOVED lines=8> */
.L_x_10299:
[C---:B------:R-:W-:Y:S01]  /*11b80*/  IMAD R3, R24.reuse, 0x8, R5 ;  /* 0x0000000818037824 */ /* 0x040fe200078e0205 */
[----:B------:R-:W-:Y:S01]  /*11b90*/  SHF.L.U32 R2, R27, 0x1f, RZ ;  /* 0x0000001f1b027819 */ /* 0x000fe200000006ff */
[----:B------:R-:W-:-:S03]  /*11ba0*/  VIADD R24, R24, 0x1 ;  /* 0x0000000118187836 */ /* 0x000fc60000000000 */
[----:B------:R-:W1:Y:S02]  /*11bb0*/  SYNCS.PHASECHK.TRANS64.TRYWAIT P1, [R3+URZ+0x32440], R2 ;  /* 0x03244002030075a7 */ /* 0x000e64000802017f */
[----:B------:R-:W-:-:S04]  /*11bc0*/  ISETP.NE.AND P2, PT, R24, 0x2, PT ;  /* 0x000000021800780c */ /* 0x000fc80003f45270 */
[----:B------:R-:W-:Y:S01]  /*11bd0*/  SEL R0, RZ, 0x1, P2 ;  /* 0x00000001ff007807 */ /* 0x000fe20001000000 */
[----:B-1----:R-:W-:Y:S08]  /*11be0*/  @!P1 BRA `(.L_x_10300) ;  /* 0x0000004400709947 */ /* 0x002ff00003800000 */
.L_x_10439:
[----:B------:R-:W-:Y:S02]  /*11bf0*/  SEL R24, R24, RZ, P2 ;  /* 0x000000ff18187207 */ /* 0x000fe40001000000 */
[----:B------:R-:W-:Y:S01]  /*11c00*/  LOP3.LUT R0, R27, R0, RZ, 0x3c, !PT ;  /* 0x000000001b007212 */ /* 0x000fe200078e3cff */
[----:B------:R-:W-:Y:S06]  /*11c10*/  @!P0 BRA `(.L_x_10301) ;  /* 0x0000000000048947 */ /* 0x000fec0003800000 */
[----:B------:R-:W-:Y:S01]  /*11c20*/  BPT.TRAP 0x1 ;  /* 0x000000040000795c */ /* 0x000fe20000300000 */
.L_x_10301:
[----:B------:R-:W-:Y:S01]  /*11c30*/  IMAD R5, R24, 0x8, R5 ;  /* 0x0000000818057824 */ /* 0x000fe200078e0205 */
[----:B------:R-:W-:-:S04]  /*11c40*/  SHF.L.U32 R0, R0, 0x1f, RZ ;  /* 0x0000001f00007819 */ /* 0x000fc800000006ff */
[----:B------:R-:W3:Y:S02]  /*11c50*/  SYNCS.PHASECHK.TRANS64.TRYWAIT P1, [R5+URZ+0x32440], R0 ;  /* 0x03244000050075a7 */ /* 0x000ee4000802017f */
[----:B---3--:R-:W-:Y:S05]  /*11c60*/  @!P1 BRA `(.L_x_10302) ;  /* 0x0000004400649947 */ /* 0x008fea0003800000 */
.L_x_10440:
[----:B------:R-:W-:Y:S05]  /*11c70*/  @!P0 BRA `(.L_x_10303) ;  /* 0x0000000000048947 */ /* 0x000fea0003800000 */
[----:B------:R-:W-:Y:S01]  /*11c80*/  BPT.TRAP 0x1 ;  /* 0x000000040000795c */ /* 0x000fe20000300000 */
.L_x_10303:
[----:B------:R-:W5:Y:S02]  /*11c90*/  SYNCS.PHASECHK.TRANS64.TRYWAIT P1, [R3+URZ+0x32460], R2 ;  /* 0x03246002030075a7 */ /* 0x000f64000802017f */
[----:B-----5:R-:W-:Y:S05]  /*11ca0*/  @!P1 BRA `(.L_x_10304) ;  /* 0x0000004400689947 */ /* 0x020fea0003800000 */
.L_x_10441:
[----:B------:R-:W-:Y:S05]  /*11cb0*/  @!P0 BRA `(.L_x_10305) ;  /* 0x0000000000048947 */ /* 0x000fea0003800000 */
[----:B------:R-:W-:Y:S01]  /*11cc0*/  BPT.TRAP 0x1 ;  /* 0x000000040000795c */ /* 0x000fe20000300000 */
.L_x_10305:
[----:B------:R0:W0:Y:S02]  /*11cd0*/  SYNCS.PHASECHK.TRANS64.TRYWAIT P0, [R5+URZ+0x32460], R0 ;  /* 0x03246000050075a7 */ /* 0x000024000800017f */
[----:B0-----:R-:W-:Y:S05]  /*11ce0*/  @!P0 NANOSLEEP.SYNCS 0x989680 ;  /* 0x009896800000895d */ /* 0x001fea0003900000 */
[----:B------:R-:W0:Y:S02]  /*11cf0*/  @!P0 SYNCS.PHASECHK.TRANS64 P0, [R5+URZ+0x32460], R0 ;  /* 0x03246000050085a7 */ /* 0x000e24000800007f */
[----:B0-----:R-:W-:Y:S05]  /*11d00*/  @!P0 BRA `(.L_x_10305) ;  /* 0xfffffffc00f08947 */ /* 0x001fea000383ffff */
.L_x_10297:
[----:B------:R-:W-:Y:S05]  /*11d10*/  BSYNC B0 ;  /* 0x0000000000007941 */ /* 0x000fea0003800000 */
.L_x_10296:
[----:B------:R-:W-:Y:S05]  /*11d20*/  EXIT ;  /* 0x000000000000794d */ /* 0x000fea0003800000 */
.L_x_10171:
[----:B-1----:R1:W2:Y:S02]  /*11d30*/  SYNCS.PHASECHK.TRANS64.TRYWAIT P0, [R3+URZ+0x32400], R0 ;  /* 0x03240000030075a7 */ /* 0x0022a4000800017f */
[----:B--2---:R-:W-:Y:S05]  /*11d40*/  @!P0 NANOSLEEP.SYNCS 0x989680 ;  /* 0x009896800000895d */ /* 0x004fea0003900000 */
[----:B------:R-:W2:Y:S02]  /*11d50*/  @!P0 SYNCS.PHASECHK.TRANS64 P0, [R3+URZ+0x32400], R0 ;  /* 0x03240000030085a7 */ /* 0x000ea4000800007f */
[----:B--2---:R-:W-:Y:S05]  /*11d60*/  @!P0 BRA `(.L_x_10171) ;  /* 0xfffffffc00f08947 */ /* 0x004fea000383ffff */
[----:B------:R-:W-:Y:S05]  /*11d70*/  BRA `(.L_x_10306) ;  /* 0xffffff0000107947 */ /* 0x000fea000383ffff */
.L_x_10175:
[----:B---3--:R-:W-:-:S04]  /*11d80*/  IMAD.U32 R5, RZ, RZ, UR6 ;  /* 0x00000006ff057e24 */ /* 0x008fc8000f8e00ff */
[----:B------:R3:W4:Y:S03]  /*11d90*/  SYNCS.PHASECHK.TRANS64.TRYWAIT P1, [R5+URZ+0x32430], R2 ;  /* 0x03243002050075a7 */ /* 0x000726000802017f */
[----:B----4-:R-:W-:Y:S05]  /*11da0*/  @!P1 NANOSLEEP.SYNCS 0x989680 ;  /* 0x009896800000995d */ /* 0x010fea0003900000 */
[----:B------:R-:W4:Y:S02]  /*11db0*/  @!P1 SYNCS.PHASECHK.TRANS64 P1, [R5+URZ+0x32430], R2 ;  /* 0x03243002050095a7 */ /* 0x000f24000802007f */
[----:B----4-:R-:W-:Y:S05]  /*11dc0*/  @!P1 BRA `(.L_x_10175) ;  /* 0xfffffffc00ec9947 */ /* 0x010fea000383ffff */
[----:B------:R-:W-:Y:S05]  /*11dd0*/  BRA `(.L_x_10174) ;  /* 0xffffff0000407947 */ /* 0x000fea000383ffff */
.L_x_10176:
[----:B----4-:R4:W0:Y:S02]  /*11de0*/  SYNCS.PHASECHK.TRANS64.TRYWAIT P1, [R3+URZ+0x32410], R0 ;  /* 0x03241000030075a7 */ /* 0x010824000802017f */
[----:B0-----:R-:W-:Y:S05]  /*11df0*/  @!P1 NANOSLEEP.SYNCS 0x989680 ;  /* 0x009896800000995d */ /* 0x001fea0003900000 */
[----:B------:R-:W0:Y:S02]  /*11e00*/  @!P1 SYNCS.PHASECHK.TRANS64 P1, [R3+URZ+0x32410], R0 ;  /* 0x03241000030095a7 */ /* 0x000e24000802007f */
[----:B0-----:R-:W-:Y:S05]  /*11e10*/  @!P1 BRA `(.L_x_10176) ;  /* 0xfffffffc00f09947 */ /* 0x001fea000383ffff */
[----:B------:R-:W-:Y:S05]  /*11e20*/  BRA `(.L_x_10307) ;  /* 0xffffff0000f87947 */ /* 0x000fea000383ffff */
.L_x_10180:
[----:B0--3--:R-:W-:-:S04]  /*11e30*/  IMAD.U32 R5, RZ, RZ, UR6 ;  /* 0x00000006ff057e24 */ /* 0x009fc8000f8e00ff */
[----:B------:R0:W3:Y:S03]  /*11e40*/  SYNCS.PHASECHK.TRANS64.TRYWAIT P1, [R5+URZ+0x32450], R2 ;  /* 0x03245002050075a7 */ /* 0x0000e6000802017f */
[----:B---3--:R-:W-:Y:S05]  /*11e50*/  @!P1 NANOSLEEP.SYNCS 0x989680 ;  /* 0x009896800000995d */ /* 0x008fea0003900000 */
[----:B------:R-:W3:Y:S02]  /*11e60*/  @!P1 SYNCS.PHASECHK.TRANS64 P1, [R5+URZ+0x32450], R2 ;  /* 0x03245002050095a7 */ /* 0x000ee4000802007f */
[----:B---3--:R-:W-:Y:S05]  /*11e70*/  @!P1 BRA `(.L_x_10180) ;  /* 0xfffffffc00ec9947 */ /* 0x008fea000383ffff */
[----:B------:R-:W-:Y:S05]  /*11e80*/  BRA `(.L_x_10179) ;  /* 0xffffff0400007947 */ /* 0x000fea000383ffff */
.L_x_10187:
[----:B-1----:R-:W-:-:S04]  /*11e90*/  IMAD.U32 R153, RZ, RZ, UR5 ;  /* 0x00000005ff997e24 */ /* 0x002fc8000f8e00ff */
[----:B------:R1:W2:Y:S03]  /*11ea0*/  SYNCS.PHASECHK.TRANS64.TRYWAIT P2, [R153+URZ+0x32430], R0 ;  /* 0x03243000990075a7 */ /* 0x0002a6000804017f */
[----:B--2---:R-:W-:Y:S05]  /*11eb0*/  @!P2 NANOSLEEP.SYNCS 0x989680 ;  /* 0x009896800000a95d */ /* 0x004fea0003900000 */
[----:B------:R-:W2:Y:S02]  /*11ec0*/  @!P2 SYNCS.PHASECHK.TRANS64 P2, [R153+URZ+0x32430], R0 ;  /* 0x032430009900a5a7 */ /* 0x000ea4000804007f */
[----:B--2---:R-:W-:Y:S05]  /*11ed0*/  @!P2 BRA `(.L_x_10187) ;  /* 0xfffffffc00eca947 */ /* 0x004fea000383ffff */
[----:B------:R-:W-:Y:S05]  /*11ee0*/  BRA `(.L_x_10186) ;  /* 0xffffff24000c7947 */ /* 0x000fea000383ffff */
.L_x_10191:
[----:B--2---:R-:W-:-:S04]  /*11ef0*/  IMAD.U32 R20, RZ, RZ, UR5 ;  /* 0x00000005ff147e24 */ /* 0x004fc8000f8e00ff */
[----:B------:R2:W3:Y:S03]  /*11f00*/  SYNCS.PHASECHK.TRANS64.TRYWAIT P2, [R20+URZ+0x32450], R0 ;  /* 0x03245000140075a7 */ /* 0x0004e6000804017f */
[----:B---3--:R-:W-:Y:S05]  /*11f10*/  @!P2 NANOSLEEP.SYNCS 0x989680 ;  /* 0x009896800000a95d */ /* 0x008fea0003900000 */
[----:B------:R-:W3:Y:S02]  /*11f20*/  @!P2 SYNCS.PHASECHK.TRANS64 P2, [R20+URZ+0x32450], R0 ;  /* 0x032450001400a5a7 */ /* 0x000ee4000804007f */
[----:B---3--:R-:W-:Y:S05]  /*11f30*/  @!P2 BRA `(.L_x_10191) ;  /* 0xfffffffc00eca947 */ /* 0x008fea000383ffff */
[----:B------:R-:W-:Y:S05]  /*11f40*/  BRA `(.L_x_10190) ;  /* 0xffffff2400887947 */ /* 0x000fea000383ffff */
.L_x_10239:
        /* <DEDUP_REMOVED lines=11> */
.L_x_10309:
[----:B------:R-:W-:Y:S05]  /*12000*/  BSYNC B0 ;  /* 0x0000000000007941 */ /* 0x000fea0003800000 */
.L_x_10308:
[----:B------:R-:W-:Y:S05]  /*12010*/  BRA `(.L_x_10310) ;  /* 0xffffffb4005c7947 */ /* 0x000fea000383ffff */
.L_x_10242:
[----:B0-----:R0:W1:Y:S02]  /*12020*/  SYNCS.PHASECHK.TRANS64.TRYWAIT P0, [R25+URZ+0x32440], R0 ;  /* 0x03244000190075a7 */ /* 0x001064000800017f */
[----:B-1----:R-:W-:Y:S05]  /*12030*/  @!P0 NANOSLEEP.SYNCS 0x989680 ;  /* 0x009896800000895d */ /* 0x002fea0003900000 */
[----:B------:R-:W1:Y:S02]  /*12040*/  @!P0 SYNCS.PHASECHK.TRANS64 P0, [R25+URZ+0x32440], R0 ;  /* 0x03244000190085a7 */ /* 0x000e64000800007f */
[----:B-1----:R-:W-:Y:S05]  /*12050*/  @!P0 BRA `(.L_x_10242) ;  /* 0xfffffffc00f08947 */ /* 0x002fea000383ffff */
[----:B------:R-:W-:Y:S05]  /*12060*/  BRA `(.L_x_10311) ;  /* 0xffffffb400887947 */ /* 0x000fea000383ffff */
.L_x_10243:
        /* <DEDUP_REMOVED lines=8> */
.L_x_10313:
[----:B------:R-:W-:Y:S05]  /*120f0*/  BSYNC B0 ;  /* 0x0000000000007941 */ /* 0x000fea0003800000 */
.L_x_10312:
        /* <DEDUP_REMOVED lines=9> */
.L_x_10314:
[----:B------:R-:W-:Y:S02]  /*12190*/  IMAD.MOV.U32 R13, RZ, RZ, R4 ;  /* 0x000000ffff0d7224 */ /* 0x000fe400078e0004 */
[----:B------:R-:W-:Y:S02]  /*121a0*/  IMAD.MOV.U32 R12, RZ, RZ, 0x1 ;  /* 0x00000001ff0c7424 */ /* 0x000fe400078e00ff */
[----:B------:R-:W-:-:S07]  /*121b0*/  IMAD.MOV.U32 R3, RZ, RZ, R14 ;  /* 0x000000ffff037224 */ /* 0x000fce00078e000e */
[----:B------:R-:W-:Y:S05]  /*121c0*/  WARPSYNC.COLLECTIVE R15, `(.L_x_10315) ;  /* 0x000000000f087348 */ /* 0x000fea0003c00000 */
[----:B------:R0:W1:Y:S02]  /*121d0*/  SHFL.IDX P6, R14, R13, R12, R11 ;  /* 0x0000000c0d0e7389 */ /* 0x00006400000c000b */
[----:B01----:R-:W-:Y:S01]  /*121e0*/  ENDCOLLECTIVE ;  /* 0x000000000000791b */ /* 0x003fe20003800000 */
.L_x_10315:
        /* <DEDUP_REMOVED lines=15> */
.L_x_10316:
[----:B------:R-:W-:Y:S02]  /*122e0*/  @P0 IMAD R6, R5, 0x2, R22 ;  /* 0x0000000205060824 */ /* 0x000fe400078e0216 */
[----:B------:R-:W-:Y:S02]  /*122f0*/  IMAD.MOV.U32 R13, RZ, RZ, R4 ;  /* 0x000000ffff0d7224 */ /* 0x000fe400078e0004 */
[----:B------:R-:W-:Y:S02]  /*12300*/  IMAD.MOV.U32 R12, RZ, RZ, 0x2 ;  /* 0x00000002ff0c7424 */ /* 0x000fe400078e00ff */
[----:B------:R-:W-:-:S07]  /*12310*/  IMAD.MOV.U32 R3, RZ, RZ, R14 ;  /* 0x000000ffff037224 */ /* 0x000fce00078e000e */
[----:B------:R-:W-:Y:S05]  /*12320*/  WARPSYNC.COLLECTIVE R15, `(.L_x_10317) ;  /* 0x000000000f087348 */ /* 0x000fea0003c00000 */
[----:B------:R0:W1:Y:S02]  /*12330*/  SHFL.IDX P6, R14, R13, R12, R11 ;  /* 0x0000000c0d0e7389 */ /* 0x00006400000c000b */
[----:B01----:R-:W-:Y:S01]  /*12340*/  ENDCOLLECTIVE ;  /* 0x000000000000791b */ /* 0x003fe20003800000 */
.L_x_10317:
        /* <DEDUP_REMOVED lines=15> */
.L_x_10318:
[----:B------:R-:W-:Y:S02]  /*12440*/  @P0 IMAD R6, R5, 0x2, R22 ;  /* 0x0000000205060824 */ /* 0x000fe400078e0216 */
[----:B------:R-:W-:Y:S02]  /*12450*/  IMAD.MOV.U32 R13, RZ, RZ, R4 ;  /* 0x000000ffff0d7224 */ /* 0x000fe400078e0004 */
[----:B------:R-:W-:Y:S02]  /*12460*/  IMAD.MOV.U32 R12, RZ, RZ, 0x3 ;  /* 0x00000003ff0c7424 */ /* 0x000fe400078e00ff */
[----:B------:R-:W-:-:S07]  /*12470*/  IMAD.MOV.U32 R3, RZ, RZ, R14 ;  /* 0x000000ffff037224 */ /* 0x000fce00078e000e */
[----:B------:R-:W-:Y:S05]  /*12480*/  WARPSYNC.COLLECTIVE R15, `(.L_x_10319) ;  /* 0x000000000f087348 */ /* 0x000fea0003c00000 */
[----:B------:R0:W1:Y:S02]  /*12490*/  SHFL.IDX P6, R14, R13, R12, R11 ;  /* 0x0000000c0d0e7389 */ /* 0x00006400000c000b */
[----:B01----:R-:W-:Y:S01]  /*124a0*/  ENDCOLLECTIVE ;  /* 0x000000000000791b */ /* 0x003fe20003800000 */
.L_x_10319:
        /* <DEDUP_REMOVED lines=15> */
.L_x_10320:
[----:B------:R-:W-:Y:S02]  /*125a0*/  @P0 IMAD R6, R5, 0x2, R22 ;  /* 0x0000000205060824 */ /* 0x000fe400078e0216 */
[----:B------:R-:W-:Y:S02]  /*125b0*/  IMAD.MOV.U32 R13, RZ, RZ, R4 ;  /* 0x000000ffff0d7224 */ /* 0x000fe400078e0004 */
[----:B------:R-:W-:Y:S02]  /*125c0*/  IMAD.MOV.U32 R12, RZ, RZ, 0x4 ;  /* 0x00000004ff0c7424 */ /* 0x000fe400078e00ff */
[----:B------:R-:W-:-:S07]  /*125d0*/  IMAD.MOV.U32 R3, RZ, RZ, R14 ;  /* 0x000000ffff037224 */ /* 0x000fce00078e000e */
[----:B------:R-:W-:Y:S05]  /*125e0*/  WARPSYNC.COLLECTIVE R15, `(.L_x_10321) ;  /* 0x000000000f087348 */ /* 0x000fea0003c00000 */
[----:B------:R0:W1:Y:S02]  /*125f0*/  SHFL.IDX P6, R14, R13, R12, R11 ;  /* 0x0000000c0d0e7389 */ /* 0x00006400000c000b */
[----:B01----:R-:W-:Y:S01]  /*12600*/  ENDCOLLECTIVE ;  /* 0x000000000000791b */ /* 0x003fe20003800000 */
.L_x_10321:
        /* <DEDUP_REMOVED lines=15> */
.L_x_10322:
[----:B------:R-:W-:Y:S02]  /*12700*/  @P0 IMAD R6, R5, 0x2, R22 ;  /* 0x0000000205060824 */ /* 0x000fe400078e0216 */
[----:B------:R-:W-:Y:S02]  /*12710*/  IMAD.MOV.U32 R13, RZ, RZ, R4 ;  /* 0x000000ffff0d7224 */ /* 0x000fe400078e0004 */
[----:B------:R-:W-:Y:S02]  /*12720*/  IMAD.MOV.U32 R12, RZ, RZ, 0x5 ;  /* 0x00000005ff0c7424 */ /* 0x000fe400078e00ff */
[----:B------:R-:W-:-:S07]  /*12730*/  IMAD.MOV.U32 R3, RZ, RZ, R14 ;  /* 0x000000ffff037224 */ /* 0x000fce00078e000e */
[----:B------:R-:W-:Y:S05]  /*12740*/  WARPSYNC.COLLECTIVE R15, `(.L_x_10323) ;  /* 0x000000000f087348 */ /* 0x000fea0003c00000 */
[----:B------:R0:W1:Y:S02]  /*12750*/  SHFL.IDX P6, R14, R13, R12, R11 ;  /* 0x0000000c0d0e7389 */ /* 0x00006400000c000b */
[----:B01----:R-:W-:Y:S01]  /*12760*/  ENDCOLLECTIVE ;  /* 0x000000000000791b */ /* 0x003fe20003800000 */
.L_x_10323:
        /* <DEDUP_REMOVED lines=10> */
.L_x_10324:
[----:B------:R-:W-:Y:S01]  /*12810*/  @!PT LDS RZ, [RZ] ;  /* 0x00000000fffff984 */ /* 0x000fe20000000800 */
[----:B------:R-:W-:Y:S01]  /*12820*/  @!PT LDS RZ, [RZ] ;  /* 0x00000000fffff984 */ /* 0x000fe20000000800 */
[----:B------:R-:W-:Y:S01]  /*12830*/  @!PT LDS RZ, [RZ] ;  /* 0x00000000fffff984 */ /* 0x000fe20000000800 */
[----:B------:R1:W-:Y:S01]  /*12840*/  @P0 LDGSTS.E.BYPASS.LTC128B.128 [R6+0x1e400], desc[UR36][R2.64], !P2 ;  /* 0x1e40000002060fae */ /* 0x0003e2000d101d64 */
[----:B------:R-:W-:Y:S01]  /*12850*/  IMAD.MOV.U32 R0, RZ, RZ, R14 ;  /* 0x000000ffff007224 */ /* 0x000fe200078e000e */
[----:B------:R-:W-:Y:S06]  /*12860*/  BRA `(.L_x_10325) ;  /* 0xffffffb000e87947 */ /* 0x000fec000383ffff */
.L_x_10248:
[----:B------:R0:W5:Y:S01]  /*12870*/  LDL.LU R6, [R1+0x4] ;  /* 0x0000040001067983 */ /* 0x0001620000300800 */
[----:B------:R-:W-:Y:S01]  /*12880*/  IMAD.MOV.U32 R13, RZ, RZ, R5 ;  /* 0x000000ffff0d7224 */ /* 0x000fe200078e0005 */
[----:B------:R-:W-:Y:S01]  /*12890*/  LOP3.LUT R23, R23, 0xffffdfff, RZ, 0xc0, !PT ;  /* 0xffffdfff17177812 */ /* 0x000fe200078ec0ff */
[----:B------:R-:W-:Y:S02]  /*128a0*/  IMAD.MOV.U32 R12, RZ, RZ, RZ ;  /* 0x000000ffff0c7224 */ /* 0x000fe400078e00ff */
[----:B------:R-:W-:Y:S02]  /*128b0*/  IMAD.MOV.U32 R11, RZ, RZ, 0x181f ;  /* 0x0000181fff0b7424 */ /* 0x000fe400078e00ff */
[----:B------:R-:W-:Y:S02]  /*128c0*/  IMAD.MOV.U32 R15, RZ, RZ, -0x1 ;  /* 0xffffffffff0f7424 */ /* 0x000fe400078e00ff */
[----:B0-----:R-:W-:-:S07]  /*128d0*/  IMAD.IADD R4, R21, 0x1, R4 ;  /* 0x0000000115047824 */ /* 0x001fce00078e0204 */
[----:B-----5:R-:W-:Y:S05]  /*128e0*/  WARPSYNC.COLLECTIVE R15, `(.L_x_10326) ;  /* 0x000000000f087348 */ /* 0x020fea0003c00000 */
[----:B------:R0:W1:Y:S02]  /*128f0*/  SHFL.IDX P6, R14, R13, R12, R11 ;  /* 0x0000000c0d0e7389 */ /* 0x00006400000c000b */
[----:B01---5:R-:W-:Y:S01]  /*12900*/  ENDCOLLECTIVE ;  /* 0x000000000000791b */ /* 0x023fe20003800000 */
.L_x_10326:
[----:B------:R-:W-:Y:S02]  /*12910*/  IMAD.MOV.U32 R13, RZ, RZ, R0 ;  /* 0x000000ffff0d7224 */ /* 0x000fe400078e0000 */
[----:B------:R-:W-:-:S07]  /*12920*/  IMAD.MOV.U32 R3, RZ, RZ, R14 ;  /* 0x000000ffff037224 */ /* 0x000fce00078e000e */
[----:B------:R-:W-:Y:S05]  /*12930*/  WARPSYNC.COLLECTIVE R15, `(.L_x_10327) ;  /* 0x000000000f087348 */ /* 0x000fea0003c00000 */
[----:B------:R0:W1:Y:S02]  /*12940*/  SHFL.IDX P6, R14, R13, R12, R11 ;  /* 0x0000000c0d0e7389 */ /* 0x00006400000c000b */
[----:B01----:R-:W-:Y:S01]  /*12950*/  ENDCOLLECTIVE ;  /* 0x000000000000791b */ /* 0x003fe20003800000 */
.L_x_10327:
[----:B------:R-:W-:Y:S02]  /*12960*/  IMAD.MOV.U32 R13, RZ, RZ, R5 ;  /* 0x000000ffff0d7224 */ /* 0x000fe400078e0005 */
[----:B------:R-:W-:Y:S02]  /*12970*/  IMAD.MOV.U32 R12, RZ, RZ, 0x1 ;  /* 0x00000001ff0c7424 */ /* 0x000fe400078e00ff */
[----:B------:R-:W-:-:S07]  /*12980*/  IMAD.MOV.U32 R10, RZ, RZ, R14 ;  /* 0x000000ffff0a7224 */ /* 0x000fce00078e000e */
[----:B------:R-:W-:Y:S05]  /*12990*/  WARPSYNC.COLLECTIVE R15, `(.L_x_10328) ;  /* 0x000000000f087348 */ /* 0x000fea0003c00000 */
[----:B------:R0:W1:Y:S02]  /*129a0*/  SHFL.IDX P6, R14, R13, R12, R11 ;  /* 0x0000000c0d0e7389 */ /* 0x00006400000c000b */
[----:B01----:R-:W-:Y:S01]  /*129b0*/  ENDCOLLECTIVE ;  /* 0x000000000000791b */ /* 0x003fe20003800000 */
.L_x_10328:
[----:B------:R-:W-:Y:S02]  /*129c0*/  IMAD.MOV.U32 R13, RZ, RZ, R0 ;  /* 0x000000ffff0d7224 */ /* 0x000fe400078e0000 */
[----:B------:R-:W-:-:S05]  /*129d0*/  IMAD R6, R6, R7, RZ ;  /* 0x0000000706067224 */ /* 0x000fca00078e02ff */
[----:B------:R-:W-:-:S13]  /*129e0*/  ISETP.GE.AND P2, PT, R4, R6, PT ;  /* 0x000000060400720c */ /* 0x000fda0003f46270 */
[----:B------:R-:W-:Y:S02]  /*129f0*/  @!P2 LEA R10, P1, R20, R10, 0x1 ;  /* 0x0000000a140aa211 */ /* 0x000fe400078208ff */
[----:B------:R-:W-:-:S03]  /*12a00*/  @P2 LOP3.LUT R23, R23, 0x2000, RZ, 0xfc, !PT ;  /* 0x0000200017172812 */ /* 0x000fc600078efcff */
[----:B------:R-:W-:Y:S01]  /*12a10*/  @!P2 IMAD.X R3, RZ, RZ, R3, P1 ;  /* 0x000000ffff03a224 */ /* 0x000fe200008e0603 */
[----:B------:R-:W-:Y:S01]  /*12a20*/  LOP3.LUT R23, R23, 0xffffefff, RZ, 0xc0, !PT ;  /* 0xffffefff17177812 */ /* 0x000fe200078ec0ff */
[----:B------:R-:W-:-:S05]  /*12a30*/  @!P2 IMAD.MOV.U32 R2, RZ, RZ, R10 ;  /* 0x000000ffff02a224 */ /* 0x000fca00078e000a */
        /* <DEDUP_REMOVED lines=10> */
.L_x_10329:
        /* <DEDUP_REMOVED lines=8> */
.L_x_10330:
        /* <DEDUP_REMOVED lines=15> */
.L_x_10331:
[----:B------:R-:W-:Y:S01]  /*12c50*/  @P2 LOP3.LUT R23, R23, 0x800, RZ, 0xfc, !PT ;  /* 0x0000080017172812 */ /* 0x000fe200078efcff */
[----:B------:R-:W-:-:S03]  /*12c60*/  IMAD.MOV.U32 R13, RZ, RZ, R5 ;  /* 0x000000ffff0d7224 */ /* 0x000fc600078e0005 */
[----:B------:R-:W-:Y:S01]  /*12c70*/  LOP3.LUT R23, R23, 0xfffffdff, RZ, 0xc0, !PT ;  /* 0xfffffdff17177812 */ /* 0x000fe200078ec0ff */
[----:B------:R-:W-:Y:S02]  /*12c80*/  IMAD.MOV.U32 R12, RZ, RZ, 0x3 ;  /* 0x00000003ff0c7424 */ /* 0x000fe400078e00ff */
[----:B------:R-:W-:-:S05]  /*12c90*/  IMAD.MOV.U32 R11, RZ, RZ, R14 ;  /* 0x000000ffff0b7224 */ /* 0x000fca00078e000e */
[----:B------:R-:W-:-:S05]  /*12ca0*/  @!P2 LEA R11, P1, R20, R11, 0x1 ;  /* 0x0000000b140ba211 */ /* 0x000fca00078208ff */
[----:B------:R-:W-:Y:S02]  /*12cb0*/  @!P2 IMAD.X R8, RZ, RZ, R2, P1 ;  /* 0x000000ffff08a224 */ /* 0x000fe400008e0602 */
[----:B------:R-:W-:Y:S02]  /*12cc0*/  @!P2 IMAD.MOV.U32 R2, RZ, RZ, R11 ;  /* 0x000000ffff02a224 */ /* 0x000fe400078e000b */
[----:B------:R-:W-:Y:S02]  /*12cd0*/  IMAD.MOV.U32 R11, RZ, RZ, 0x181f ;  /* 0x0000181fff0b7424 */ /* 0x000fe400078e00ff */
[----:B------:R-:W-:-:S07]  /*12ce0*/  @!P2 IMAD.MOV.U32 R3, RZ, RZ, R8 ;  /* 0x000000ffff03a224 */ /* 0x000fce00078e0008 */
[----:B------:R-:W-:Y:S05]  /*12cf0*/  WARPSYNC.COLLECTIVE R15, `(.L_x_10332) ;  /* 0x000000000f087348 */ /* 0x000fea0003c00000 */
[----:B------:R0:W1:Y:S02]  /*12d00*/  SHFL.IDX P6, R14, R13, R12, R11 ;  /* 0x0000000c0d0e7389 */ /* 0x00006400000c000b */
[----:B01----:R-:W-:Y:S01]  /*12d10*/  ENDCOLLECTIVE ;  /* 0x000000000000791b */ /* 0x003fe20003800000 */
.L_x_10332:
[----:B------:R-:W-:Y:S01]  /*12d20*/  @!PT LDS RZ, [RZ] ;  /* 0x00000000fffff984 */ /* 0x000fe20000000800 */
[----:B------:R-:W-:Y:S01]  /*12d30*/  @!PT LDS RZ, [RZ] ;  /* 0x00000000fffff984 */ /* 0x000fe20000000800 */
[----:B------:R-:W-:Y:S01]  /*12d40*/  @!PT LDS RZ, [RZ] ;  /* 0x00000000fffff984 */ /* 0x000fe20000000800 */
[----:B------:R0:W-:Y:S01]  /*12d50*/  @!P2 LDGSTS.E.BYPASS.LTC128B.128 [R26+0x19400], desc[UR36][R2.64], !P0 ;  /* 0x19400000021aafae */ /* 0x0001e2000c101d64 */
[----:B------:R-:W-:Y:S02]  /*12d60*/  IMAD.MOV.U32 R13, RZ, RZ, R0 ;  /* 0x000000ffff0d7224 */ /* 0x000fe400078e0000 */
[----:B0-----:R-:W-:-:S05]  /*12d70*/  VIADD R2, R4, 0x30 ;  /* 0x0000003004027836 */ /* 0x001fca0000000000 */
[----:B------:R-:W-:Y:S01]  /*12d80*/  ISETP.GE.AND P2, PT, R2, R6, PT ;  /* 0x000000060200720c */ /* 0x000fe20003f46270 */
[----:B------:R-:W-:-:S12]  /*12d90*/  IMAD.MOV.U32 R2, RZ, RZ, R14 ;  /* 0x000000ffff027224 */ /* 0x000fd800078e000e */
[----:B------:R-:W-:Y:S05]  /*12da0*/  WARPSYNC.COLLECTIVE R15, `(.L_x_10333) ;  /* 0x000000000f087348 */ /* 0x000fea0003c00000 */
[----:B------:R0:W1:Y:S02]  /*12db0*/  SHFL.IDX P6, R14, R13, R12, R11 ;  /* 0x0000000c0d0e7389 */ /* 0x00006400000c000b */
[----:B01----:R-:W-:Y:S01]  /*12dc0*/  ENDCOLLECTIVE ;  /* 0x000000000000791b */ /* 0x003fe20003800000 */
.L_x_10333:
[----:B------:R-:W-:-:S04]  /*12dd0*/  @P2 LOP3.LUT R23, R23, 0x200, RZ, 0xfc, !PT ;  /* 0x0000020017172812 */ /* 0x000fc800078efcff */
[----:B------:R-:W-:Y:S01]  /*12de0*/  LOP3.LUT R23, R23, 0xfffffeff, RZ, 0xc0, !PT ;  /* 0xfffffeff17177812 */ /* 0x000fe200078ec0ff */
[----:B------:R-:W-:-:S05]  /*12df0*/  IMAD.MOV.U32 R12, RZ, RZ, R14 ;  /* 0x000000ffff0c7224 */ /* 0x000fca00078e000e */
[----:B------:R-:W-:Y:S01]  /*12e00*/  @!P2 LEA R14, P1, R20, R12, 0x1 ;  /* 0x0000000c140ea211 */ /* 0x000fe200078208ff */
[----:B------:R-:W-:-:S04]  /*12e10*/  IMAD.MOV.U32 R12, RZ, RZ, 0x4 ;  /* 0x00000004ff0c7424 */ /* 0x000fc800078e00ff */
        /* <DEDUP_REMOVED lines=8> */
[----:B0-----:R-:W-:Y:S05]  /*12ea0*/  WARPSYNC.COLLECTIVE R15, `(.L_x_10334) ;  /* 0x000000000f087348 */ /* 0x001fea0003c00000 */
[----:B------:R1:W2:Y:S02]  /*12eb0*/  SHFL.IDX P6, R14, R13, R12, R11 ;  /* 0x0000000c0d0e7389 */ /* 0x0002a400000c000b */
[----:B012---:R-:W-:Y:S01]  /*12ec0*/  ENDCOLLECTIVE ;  /* 0x000000000000791b */ /* 0x007fe20003800000 */
.L_x_10334:
[----:B------:R-:W-:-:S05]  /*12ed0*/  VIADD R2, R4, 0x40 ;  /* 0x0000004004027836 */ /* 0x000fca0000000000 */
[----:B------:R-:W-:Y:S01]  /*12ee0*/  ISETP.GE.AND P2, PT, R2, R6, PT ;  /* 0x000000060200720c */ /* 0x000fe20003f46270 */
[----:B------:R-:W-:Y:S02]  /*12ef0*/  IMAD.MOV.U32 R13, RZ, RZ, R0 ;  /* 0x000000ffff0d7224 */ /* 0x000fe400078e0000 */
[----:B------:R-:W-:-:S10]  /*12f00*/  IMAD.MOV.U32 R2, RZ, RZ, R14 ;  /* 0x000000ffff027224 */ /* 0x000fd400078e000e */
[----:B------:R-:W-:Y:S05]  /*12f10*/  WARPSYNC.COLLECTIVE R15, `(.L_x_10335) ;  /* 0x000000000f087348 */ /* 0x000fea0003c00000 */
[----:B------:R0:W1:Y:S02]  /*12f20*/  SHFL.IDX P6, R14, R13, R12, R11 ;  /* 0x0000000c0d0e7389 */ /* 0x00006400000c000b */
[----:B01----:R-:W-:Y:S01]  /*12f30*/  ENDCOLLECTIVE ;  /* 0x000000000000791b */ /* 0x003fe20003800000 */
.L_x_10335:
[----:B------:R-:W-:-:S04]  /*12f40*/  @P2 LOP3.LUT R23, R23, 0x100, RZ, 0xfc, !PT ;  /* 0x0000010017172812 */ /* 0x000fc800078efcff */
[----:B------:R-:W-:Y:S01]  /*12f50*/  LOP3.LUT R23, R23, 0xffffff7f, RZ, 0xc0, !PT ;  /* 0xffffff7f17177812 */ /* 0x000fe200078ec0ff */
[----:B------:R-:W-:Y:S02]  /*12f60*/  IMAD.MOV.U32 R13, RZ, RZ, R5 ;  /* 0x000000ffff0d7224 */ /* 0x000fe400078e0005 */
[----:B------:R-:W-:-:S05]  /*12f70*/  IMAD.MOV.U32 R12, RZ, RZ, R14 ;  /* 0x000000ffff0c7224 */ /* 0x000fca00078e000e */
[----:B------:R-:W-:-:S05]  /*12f80*/  @!P2 LEA R15, P1, R20, R12, 0x1 ;  /* 0x0000000c140fa211 */ /* 0x000fca00078208ff */
[----:B------:R-:W-:Y:S02]  /*12f90*/  @!P2 IMAD.X R12, RZ, RZ, R2, P1 ;  /* 0x000000ffff0ca224 */ /* 0x000fe400008e0602 */
[----:B------:R-:W-:Y:S02]  /*12fa0*/  @!P2 IMAD.MOV.U32 R2, RZ, RZ, R15 ;  /* 0x000000ffff02a224 */ /* 0x000fe400078e000f */
[----:B------:R-:W-:Y:S02]  /*12fb0*/  @!P2 IMAD.MOV.U32 R3, RZ, RZ, R12 ;  /* 0x000000ffff03a224 */ /* 0x000fe400078e000c */
[----:B------:R-:W-:Y:S02]  /*12fc0*/  IMAD.MOV.U32 R12, RZ, RZ, 0x5 ;  /* 0x00000005ff0c7424 */ /* 0x000fe400078e00ff */
[----:B------:R-:W-:Y:S01]  /*12fd0*/  IMAD.MOV.U32 R15, RZ, RZ, -0x1 ;  /* 0xffffffffff0f7424 */ /* 0x000fe200078e00ff */
[----:B------:R-:W-:Y:S01]  /*12fe0*/  @!PT LDS RZ, [RZ] ;  /* 0x00000000fffff984 */ /* 0x000fe20000000800 */
[----:B------:R-:W-:Y:S01]  /*12ff0*/  @!PT LDS RZ, [RZ] ;  /* 0x00000000fffff984 */ /* 0x000fe20000000800 */
[----:B------:R-:W-:Y:S01]  /*13000*/  @!PT LDS RZ, [RZ] ;  /* 0x00000000fffff984 */ /* 0x000fe20000000800 */
[----:B------:R0:W-:Y:S06]  /*13010*/  @!P2 LDGSTS.E.BYPASS.LTC128B.128 [R26+0x1a400], desc[UR36][R2.64], !P0 ;  /* 0x1a400000021aafae */ /* 0x0001ec000c101d64 */
[----:B0-----:R-:W-:Y:S05]  /*13020*/  WARPSYNC.COLLECTIVE R15, `(.L_x_10336) ;  /* 0x000000000f087348 */ /* 0x001fea0003c00000 */
[----:B------:R1:W2:Y:S02]  /*13030*/  SHFL.IDX P6, R14, R13, R12, R11 ;  /* 0x0000000c0d0e7389 */ /* 0x0002a400000c000b */
[----:B012---:R-:W-:Y:S01]  /*13040*/  ENDCOLLECTIVE ;  /* 0x000000000000791b */ /* 0x007fe20003800000 */
.L_x_10336:
[----:B------:R-:W-:-:S05]  /*13050*/  VIADD R2, R4, 0x50 ;  /* 0x0000005004027836 */ /* 0x000fca0000000000 */
[----:B------:R-:W-:Y:S01]  /*13060*/  ISETP.GE.AND P2, PT, R2, R6, PT ;  /* 0x000000060200720c */ /* 0x000fe20003f46270 */
[----:B------:R-:W-:Y:S02]  /*13070*/  IMAD.MOV.U32 R13, RZ, RZ, R0 ;  /* 0x000000ffff0d7224 */ /* 0x000fe400078e0000 */
[----:B------:R-:W-:-:S10]  /*13080*/  IMAD.MOV.U32 R8, RZ, RZ, R14 ;  /* 0x000000ffff087224 */ /* 0x000fd400078e000e */
[----:B------:R-:W-:Y:S05]  /*13090*/  WARPSYNC.COLLECTIVE R15, `(.L_x_10337) ;  /* 0x000000000f087348 */ /* 0x000fea0003c00000 */
[----:B------:R0:W1:Y:S02]  /*130a0*/  SHFL.IDX P6, R14, R13, R12, R11 ;  /* 0x0000000c0d0e7389 */ /* 0x00006400000c000b */
[----:B01----:R-:W-:Y:S01]  /*130b0*/  ENDCOLLECTIVE ;  /* 0x000000000000791b */ /* 0x003fe20003800000 */
.L_x_10337:
        /* <DEDUP_REMOVED lines=8> */
.L_x_10338:
        /* <DEDUP_REMOVED lines=13> */
.L_x_10339:
[----:B------:R-:W-:-:S05]  /*13210*/  VIADD R3, R4, 0x60 ;  /* 0x0000006004037836 */ /* 0x000fca0000000000 */
[----:B------:R-:W-:Y:S01]  /*13220*/  ISETP.GE.AND P2, PT, R3, R6, PT ;  /* 0x000000060300720c */ /* 0x000fe20003f46270 */
[----:B------:R-:W-:Y:S02]  /*13230*/  IMAD.MOV.U32 R13, RZ, RZ, R5 ;  /* 0x000000ffff0d7224 */ /* 0x000fe400078e0005 */
[----:B------:R-:W-:-:S10]  /*13240*/  IMAD.MOV.U32 R12, RZ, RZ, 0x7 ;  /* 0x00000007ff0c7424 */ /* 0x000fd400078e00ff */
[----:B------:R-:W-:Y:S01]  /*13250*/  @P2 LOP3.LUT R23, R23, 0x40, RZ, 0xfc, !PT ;  /* 0x0000004017172812 */ /* 0x000fe200078efcff */
[----:B------:R-:W-:-:S07]  /*13260*/  IMAD.MOV.U32 R7, RZ, RZ, R14 ;  /* 0x000000ffff077224 */ /* 0x000fce00078e000e */
[----:B------:R-:W-:Y:S05]  /*13270*/  WARPSYNC.COLLECTIVE R15, `(.L_x_10340) ;  /* 0x000000000f087348 */ /* 0x000fea0003c00000 */
[----:B------:R0:W1:Y:S02]  /*13280*/  SHFL.IDX P6, R14, R13, R12, R11 ;  /* 0x0000000c0d0e7389 */ /* 0x00006400000c000b */
[----:B01----:R-:W-:Y:S01]  /*13290*/  ENDCOLLECTIVE ;  /* 0x000000000000791b */ /* 0x003fe20003800000 */
.L_x_10340:
        /* <DEDUP_REMOVED lines=9> */
[----:B------:R-:W-:-:S07]  /*13330*/  IMAD.MOV.U32 R5, RZ, RZ, R14 ;  /* 0x000000ffff057224 */ /* 0x000fce00078e000e */
[----:B0-----:R-:W-:Y:S05]  /*13340*/  WARPSYNC.COLLECTIVE R15, `(.L_x_10341) ;  /* 0x000000000f087348 */ /* 0x001fea0003c00000 */
[----:B------:R1:W2:Y:S02]  /*13350*/  SHFL.IDX P6, R14, R13, R12, R11 ;  /* 0x0000000c0d0e7389 */ /* 0x0002a400000c000b */
[----:B012---:R-:W-:Y:S01]  /*13360*/  ENDCOLLECTIVE ;  /* 0x000000000000791b */ /* 0x007fe20003800000 */
.L_x_10341:
[----:B------:R-:W-:Y:S01]  /*13370*/  IMAD.MOV.U32 R0, RZ, RZ, R14 ;  /* 0x000000ffff007224 */ /* 0x000fe200078e000e */
[----:B------:R-:W-:Y:S06]  /*13380*/  BRA `(.L_x_10342) ;  /* 0xffffffb4001c7947 */ /* 0x000fec000383ffff */
.L_x_10252:
        /* <DEDUP_REMOVED lines=8> */
.L_x_10344:
[----:B------:R-:W-:Y:S05]  /*13410*/  BSYNC B0 ;  /* 0x0000000000007941 */ /* 0x000fea0003800000 */
.L_x_10343:
        /* <DEDUP_REMOVED lines=9> */
.L_x_10345:
[----:B------:R-:W-:Y:S02]  /*134b0*/  IMAD.MOV.U32 R13, RZ, RZ, R4 ;  /* 0x000000ffff0d7224 */ /* 0x000fe400078e0004 */
[----:B------:R-:W-:Y:S01]  /*134c0*/  IMAD.MOV.U32 R12, RZ, RZ, 0x1 ;  /* 0x00000001ff0c7424 */ /* 0x000fe200078e00ff */
[----:B------:R-:W-:-:S13]  /*134d0*/  @!P5 LEA R5, P0, R8, R14, 0x1 ;  /* 0x0000000e0805d211 */ /* 0x000fda00078008ff */
[----:B------:R-:W-:Y:S05]  /*134e0*/  WARPSYNC.COLLECTIVE R15, `(.L_x_10346) ;  /* 0x000000000f087348 */ /* 0x000fea0003c00000 */
[----:B------:R0:W1:Y:S02]  /*134f0*/  SHFL.IDX P6, R14, R13, R12, R11 ;  /* 0x0000000c0d0e7389 */ /* 0x00006400000c000b */
[----:B01----:R-:W-:Y:S01]  /*13500*/  ENDCOLLECTIVE ;  /* 0x000000000000791b */ /* 0x003fe20003800000 */
.L_x_10346:
[----:B------:R-:W-:Y:S02]  /*13510*/  @!P5 IMAD.X R3, RZ, RZ, R2, P0 ;  /* 0x000000ffff03d224 */ /* 0x000fe400000e0602 */
        /* <DEDUP_REMOVED lines=14> */
.L_x_10347:
[----:B------:R-:W-:Y:S02]  /*13600*/  IMAD.MOV.U32 R13, RZ, RZ, R4 ;  /* 0x000000ffff0d7224 */ /* 0x000fe400078e0004 */
[----:B------:R-:W-:Y:S01]  /*13610*/  IMAD.MOV.U32 R12, RZ, RZ, 0x2 ;  /* 0x00000002ff0c7424 */ /* 0x000fe200078e00ff */
[----:B------:R-:W-:-:S13]  /*13620*/  LOP3.LUT P6, RZ, R23, 0x1000, RZ, 0xc0, !PT ;  /* 0x0000100017ff7812 */ /* 0x000fda00078cc0ff */
        /* <DEDUP_REMOVED lines=14> */
.L_x_10348:
[----:B------:R-:W-:Y:S02]  /*13710*/  IMAD.MOV.U32 R13, RZ, RZ, R0 ;  /* 0x000000ffff0d7224 */ /* 0x000fe400078e0000 */
[----:B------:R-:W-:-:S07]  /*13720*/  IMAD.MOV.U32 R5, RZ, RZ, R14 ;  /* 0x000000ffff057224 */ /* 0x000fce00078e000e */
[----:B------:R-:W-:Y:S05]  /*13730*/  WARPSYNC.COLLECTIVE R15, `(.L_x_10349) ;  /* 0x000000000f087348 */ /* 0x000fea0003c00000 */
[----:B------:R0:W1:Y:S02]  /*13740*/  SHFL.IDX P6, R14, R13, R12, R11 ;  /* 0x0000000c0d0e7389 */ /* 0x00006400000c000b */
[----:B01----:R-:W-:Y:S01]  /*13750*/  ENDCOLLECTIVE ;  /* 0x000000000000791b */ /* 0x003fe20003800000 */
.L_x_10349:
[----:B------:R-:W-:Y:S02]  /*13760*/  IMAD.MOV.U32 R13, RZ, RZ, R4 ;  /* 0x000000ffff0d7224 */ /* 0x000fe400078e0004 */
[----:B------:R-:W-:Y:S01]  /*13770*/  IMAD.MOV.U32 R12, RZ, RZ, 0x3 ;  /* 0x00000003ff0c7424 */ /* 0x000fe200078e00ff */
[----:B------:R-:W-:-:S13]  /*13780*/  @!P5 LEA R6, P0, R8, R14, 0x1 ;  /* 0x0000000e0806d211 */ /* 0x000fda00078008ff */
[----:B------:R-:W-:Y:S05]  /*13790*/  WARPSYNC.COLLECTIVE R15, `(.L_x_10350) ;  /* 0x000000000f087348 */ /* 0x000fea0003c00000 */
[----:B------:R0:W1:Y:S02]  /*137a0*/  SHFL.IDX P6, R14, R13, R12, R11 ;  /* 0x0000000c0d0e7389 */ /* 0x00006400000c000b */
[----:B01----:R-:W-:Y:S01]  /*137b0*/  ENDCOLLECTIVE ;  /* 0x000000000000791b */ /* 0x003fe20003800000 */
.L_x_10350:
[----:B------:R-:W-:Y:S02]  /*137c0*/  @!P5 IMAD.X R7, RZ, RZ, R5, P0 ;  /* 0x000000ffff07d224 */ /* 0x000fe400000e0605 */
[----:B------:R-:W-:Y:S02]  /*137d0*/  @!P5 IMAD.MOV.U32 R2, RZ, RZ, R6 ;  /* 0x000000ffff02d224 */ /* 0x000fe400078e0006 */
[----:B------:R-:W-:-:S05]  /*137e0*/  @!P5 IMAD.MOV.U32 R3, RZ, RZ, R7 ;  /* 0x000000ffff03d224 */ /* 0x000fca00078e0007 */
[----:B------:R-:W-:Y:S01]  /*137f0*/  @!PT LDS RZ, [RZ] ;  /* 0x00000000fffff984 */ /* 0x000fe20000000800 */
[----:B------:R-:W-:Y:S01]  /*13800*/  @!PT LDS RZ, [RZ] ;  /* 0x00000000fffff984 */ /* 0x000fe20000000800 */
[----:B------:R-:W-:Y:S01]  /*13810*/  @!PT LDS RZ, [RZ] ;  /* 0x00000000fffff984 */ /* 0x000fe20000000800 */
[----:B------:R0:W-:Y:S01]  /*13820*/  @!P5 LDGSTS.E.BYPASS.LTC128B.128 [R26+0x23400], desc[UR36][R2.64], !P4 ;  /* 0x23400000021adfae */ /* 0x0001e2000e101d64 */
[----:B------:R-:W-:-:S03]  /*13830*/  IMAD.MOV.U32 R13, RZ, RZ, R0 ;  /* 0x000000ffff0d7224 */ /* 0x000fc600078e0000 */
[----:B------:R0:W-:Y:S04]  /*13840*/  @!P5 LDGSTS.E.BYPASS.LTC128B.128 [R26+0x27400], desc[UR36][R2.64+0x80], !P3 ;  /* 0x27400080021adfae */ /* 0x0001e8000d901d64 */
[----:B------:R0:W-:Y:S01]  /*13850*/  @!P5 LDGSTS.E.BYPASS.LTC128B.128 [R26+0x2b400], desc[UR36][R2.64+0x100], !P2 ;  /* 0x2b400100021adfae */ /* 0x0001e2000d101d64 */
[----:B------:R-:W-:-:S03]  /*13860*/  IMAD.MOV.U32 R5, RZ, RZ, R14 ;  /* 0x000000ffff057224 */ /* 0x000fc600078e000e */
[----:B------:R0:W-:Y:S01]  /*13870*/  @!P5 LDGSTS.E.BYPASS.LTC128B.128 [R26+0x2f400], desc[UR36][R2.64+0x180], !P1 ;  /* 0x2f400180021adfae */ /* 0x0001e2000c901d64 */
[----:B------:R-:W-:-:S13]  /*13880*/  LOP3.LUT P5, RZ, R23, 0x100, RZ, 0xc0, !PT ;  /* 0x0000010017ff7812 */ /* 0x000fda00078ac0ff */
[----:B0-----:R-:W-:Y:S05]  /*13890*/  WARPSYNC.COLLECTIVE R15, `(.L_x_10351) ;  /* 0x000000000f087348 */ /* 0x001fea0003c00000 */
[----:B------:R1:W2:Y:S02]  /*138a0*/  SHFL.IDX P6, R14, R13, R12, R11 ;  /* 0x0000000c0d0e7389 */ /* 0x0002a400000c000b */
[----:B012---:R-:W-:Y:S01]  /*138b0*/  ENDCOLLECTIVE ;  /* 0x000000000000791b */ /* 0x007fe20003800000 */
.L_x_10351:
        /* <DEDUP_REMOVED lines=17> */
.L_x_10352:
[----:B------:R-:W-:Y:S02]  /*139d0*/  IMAD.MOV.U32 R13, RZ, RZ, R0 ;  /* 0x000000ffff0d7224 */ /* 0x000fe400078e0000 */
[----:B------:R-:W-:-:S07]  /*139e0*/  IMAD.MOV.U32 R5, RZ, RZ, R14 ;  /* 0x000000ffff057224 */ /* 0x000fce00078e000e */
[----:B------:R-:W-:Y:S05]  /*139f0*/  WARPSYNC.COLLECTIVE R15, `(.L_x_10353) ;  /* 0x000000000f087348 */ /* 0x000fea0003c00000 */
[----:B------:R0:W1:Y:S02]  /*13a00*/  SHFL.IDX P6, R14, R13, R12, R11 ;  /* 0x0000000c0d0e7389 */ /* 0x00006400000c000b */
[----:B01----:R-:W-:Y:S01]  /*13a10*/  ENDCOLLECTIVE ;  /* 0x000000000000791b */ /* 0x003fe20003800000 */
.L_x_10353:
[----:B------:R-:W-:Y:S02]  /*13a20*/  IMAD.MOV.U32 R13, RZ, RZ, R4 ;  /* 0x000000ffff0d7224 */ /* 0x000fe400078e0004 */
[----:B------:R-:W-:Y:S01]  /*13a30*/  IMAD.MOV.U32 R12, RZ, RZ, 0x5 ;  /* 0x00000005ff0c7424 */ /* 0x000fe200078e00ff */
[----:B------:R-:W-:-:S13]  /*13a40*/  @!P5 LEA R6, P0, R8, R14, 0x1 ;  /* 0x0000000e0806d211 */ /* 0x000fda00078008ff */
[----:B------:R-:W-:Y:S05]  /*13a50*/  WARPSYNC.COLLECTIVE R15, `(.L_x_10354) ;  /* 0x000000000f087348 */ /* 0x000fea0003c00000 */
[----:B------:R0:W1:Y:S02]  /*13a60*/  SHFL.IDX P6, R14, R13, R12, R11 ;  /* 0x0000000c0d0e7389 */ /* 0x00006400000c000b */
[----:B01----:R-:W-:Y:S01]  /*13a70*/  ENDCOLLECTIVE ;  /* 0x000000000000791b */ /* 0x003fe20003800000 */
.L_x_10354:
        /* <DEDUP_REMOVED lines=16> */
.L_x_10355:
        /* <DEDUP_REMOVED lines=17> */
.L_x_10356:
[----:B------:R-:W-:Y:S02]  /*13c90*/  IMAD.MOV.U32 R13, RZ, RZ, R0 ;  /* 0x000000ffff0d7224 */ /* 0x000fe400078e0000 */
[----:B------:R-:W-:-:S07]  /*13ca0*/  IMAD.MOV.U32 R5, RZ, RZ, R14 ;  /* 0x000000ffff057224 */ /* 0x000fce00078e000e */
[----:B------:R-:W-:Y:S05]  /*13cb0*/  WARPSYNC.COLLECTIVE R15, `(.L_x_10357) ;  /* 0x000000000f087348 */ /* 0x000fea0003c00000 */
[----:B------:R0:W1:Y:S02]  /*13cc0*/  SHFL.IDX P6, R14, R13, R12, R11 ;  /* 0x0000000c0d0e7389 */ /* 0x00006400000c000b */
[----:B01----:R-:W-:Y:S01]  /*13cd0*/  ENDCOLLECTIVE ;  /* 0x000000000000791b */ /* 0x003fe20003800000 */
.L_x_10357:
[----:B------:R-:W-:Y:S02]  /*13ce0*/  IMAD.MOV.U32 R13, RZ, RZ, R4 ;  /* 0x000000ffff0d7224 */ /* 0x000fe400078e0004 */
[----:B------:R-:W-:Y:S01]  /*13cf0*/  IMAD.MOV.U32 R12, RZ, RZ, 0x7 ;  /* 0x00000007ff0c7424 */ /* 0x000fe200078e00ff */
[----:B------:R-:W-:-:S13]  /*13d00*/  @!P5 LEA R6, P0, R8, R14, 0x1 ;  /* 0x0000000e0806d211 */ /* 0x000fda00078008ff */
[----:B------:R-:W-:Y:S05]  /*13d10*/  WARPSYNC.COLLECTIVE R15, `(.L_x_10358) ;  /* 0x000000000f087348 */ /* 0x000fea0003c00000 */
[----:B------:R0:W1:Y:S02]  /*13d20*/  SHFL.IDX P6, R14, R13, R12, R11 ;  /* 0x0000000c0d0e7389 */ /* 0x00006400000c000b */
[----:B01----:R-:W-:Y:S01]  /*13d30*/  ENDCOLLECTIVE ;  /* 0x000000000000791b */ /* 0x003fe20003800000 */
.L_x_10358:
        /* <DEDUP_REMOVED lines=11> */
[----:B------:R0:W-:Y:S04]  /*13df0*/  @!P5 LDGSTS.E.BYPASS.LTC128B.128 [R26+0x31400], desc[UR36][R2.64+0x180], !P1 ;  /* 0x31400180021adfae */ /* 0x0001e8000c901d64 */
[----:B0-----:R-:W-:Y:S05]  /*13e00*/  WARPSYNC.COLLECTIVE R15, `(.L_x_10359) ;  /* 0x000000000f087348 */ /* 0x001fea0003c00000 */
[----:B------:R1:W2:Y:S02]  /*13e10*/  SHFL.IDX P6, R14, R13, R12, R11 ;  /* 0x0000000c0d0e7389 */ /* 0x0002a400000c000b */
[----:B012---:R-:W-:Y:S01]  /*13e20*/  ENDCOLLECTIVE ;  /* 0x000000000000791b */ /* 0x007fe20003800000 */
.L_x_10359:
[----:B------:R-:W-:Y:S05]  /*13e30*/  BRA `(.L_x_10360) ;  /* 0xffffffb400507947 */ /* 0x000fea000383ffff */
.L_x_10257:
[----:B0-----:R0:W1:Y:S02]  /*13e40*/  SYNCS.PHASECHK.TRANS64.TRYWAIT P0, [R22+URZ+0x32420], R3 ;  /* 0x03242003160075a7 */ /* 0x001064000800017f */
[----:B-1----:R-:W-:Y:S05]  /*13e50*/  @!P0 NANOSLEEP.SYNCS 0x989680 ;  /* 0x009896800000895d */ /* 0x002fea0003900000 */
[----:B------:R-:W1:Y:S02]  /*13e60*/  @!P0 SYNCS.PHASECHK.TRANS64 P0, [R22+URZ+0x32420], R3 ;  /* 0x03242003160085a7 */ /* 0x000e64000800007f */
[----:B-1----:R-:W-:Y:S05]  /*13e70*/  @!P0 BRA `(.L_x_10257) ;  /* 0xfffffffc00f08947 */ /* 0x002fea000383ffff */
[----:B------:R-:W-:Y:S05]  /*13e80*/  BRA `(.L_x_10361) ;  /* 0xffffffb400c07947 */ /* 0x000fea000383ffff */
.L_x_10260:
[----:B-1----:R1:W2:Y:S02]  /*13e90*/  SYNCS.PHASECHK.TRANS64.TRYWAIT P0, [R25+URZ+0x32460], R0 ;  /* 0x03246000190075a7 */ /* 0x0022a4000800017f */
[----:B--2---:R-:W-:Y:S05]  /*13ea0*/  @!P0 NANOSLEEP.SYNCS 0x989680 ;  /* 0x009896800000895d */ /* 0x004fea0003900000 */
[----:B------:R-:W2:Y:S02]  /*13eb0*/  @!P0 SYNCS.PHASECHK.TRANS64 P0, [R25+URZ+0x32460], R0 ;  /* 0x03246000190085a7 */ /* 0x000ea4000800007f */
[----:B--2---:R-:W-:Y:S05]  /*13ec0*/  @!P0 BRA `(.L_x_10260) ;  /* 0xfffffffc00f08947 */ /* 0x004fea000383ffff */
[----:B------:R-:W-:Y:S05]  /*13ed0*/  BRA `(.L_x_10362) ;  /* 0xffffffb400cc7947 */ /* 0x000fea000383ffff */
.L_x_10261:
        /* <DEDUP_REMOVED lines=8> */
.L_x_10364:
[----:B------:R-:W-:Y:S05]  /*13f60*/  BSYNC B0 ;  /* 0x0000000000007941 */ /* 0x000fea0003800000 */
.L_x_10363:
        /* <DEDUP_REMOVED lines=13> */
.L_x_10365:
        /* <DEDUP_REMOVED lines=9> */
.L_x_10366:
        /* <DEDUP_REMOVED lines=17> */
.L_x_10367:
[----:B------:R-:W-:Y:S02]  /*141e0*/  IMAD.MOV.U32 R13, RZ, RZ, R6 ;  /* 0x000000ffff0d7224 */ /* 0x000fe400078e0006 */
[----:B------:R-:W-:Y:S01]  /*141f0*/  IMAD.MOV.U32 R12, RZ, RZ, 0x2 ;  /* 0x00000002ff0c7424 */ /* 0x000fe200078e00ff */
[----:B------:R-:W-:-:S13]  /*14200*/  IADD3 R2, P3, R14, R0, RZ ;  /* 0x000000000e027210 */ /* 0x000fda0007f7e0ff */
[----:B------:R-:W-:Y:S05]  /*14210*/  WARPSYNC.COLLECTIVE R15, `(.L_x_10368) ;  /* 0x000000000f087348 */ /* 0x000fea0003c00000 */
[----:B------:R0:W1:Y:S02]  /*14220*/  SHFL.IDX P6, R14, R13, R12, R11 ;  /* 0x0000000c0d0e7389 */ /* 0x00006400000c000b */
[----:B01----:R-:W-:Y:S01]  /*14230*/  ENDCOLLECTIVE ;  /* 0x000000000000791b */ /* 0x003fe20003800000 */
.L_x_10368:
        /* <DEDUP_REMOVED lines=17> */
.L_x_10369:
[----:B------:R-:W-:Y:S02]  /*14350*/  IMAD.MOV.U32 R13, RZ, RZ, R6 ;  /* 0x000000ffff0d7224 */ /* 0x000fe400078e0006 */
[----:B------:R-:W-:Y:S01]  /*14360*/  IMAD.MOV.U32 R12, RZ, RZ, 0x3 ;  /* 0x00000003ff0c7424 */ /* 0x000fe200078e00ff */
[----:B------:R-:W-:-:S13]  /*14370*/  IADD3 R2, P3, R14, R0, RZ ;  /* 0x000000000e027210 */ /* 0x000fda0007f7e0ff */
[----:B------:R-:W-:Y:S05]  /*14380*/  WARPSYNC.COLLECTIVE R15, `(.L_x_10370) ;  /* 0x000000000f087348 */ /* 0x000fea0003c00000 */
[----:B------:R0:W1:Y:S02]  /*14390*/  SHFL.IDX P6, R14, R13, R12, R11 ;  /* 0x0000000c0d0e7389 */ /* 0x00006400000c000b */
[----:B01----:R-:W-:Y:S01]  /*143a0*/  ENDCOLLECTIVE ;  /* 0x000000000000791b */ /* 0x003fe20003800000 */
.L_x_10370:
        /* <DEDUP_REMOVED lines=17> */
.L_x_10371:
[----:B------:R-:W-:Y:S02]  /*144c0*/  IMAD.MOV.U32 R13, RZ, RZ, R6 ;  /* 0x000000ffff0d7224 */ /* 0x000fe400078e0006 */
[----:B------:R-:W-:Y:S01]  /*144d0*/  IMAD.MOV.U32 R12, RZ, RZ, 0x4 ;  /* 0x00000004ff0c7424 */ /* 0x000fe200078e00ff */
[----:B------:R-:W-:-:S13]  /*144e0*/  IADD3 R2, P3, R14, R0, RZ ;  /* 0x000000000e027210 */ /* 0x000fda0007f7e0ff */
[----:B------:R-:W-:Y:S05]  /*144f0*/  WARPSYNC.COLLECTIVE R15, `(.L_x_10372) ;  /* 0x000000000f087348 */ /* 0x000fea0003c00000 */
[----:B------:R0:W1:Y:S02]  /*14500*/  SHFL.IDX P6, R14, R13, R12, R11 ;  /* 0x0000000c0d0e7389 */ /* 0x00006400000c000b */
[----:B01----:R-:W-:Y:S01]  /*14510*/  ENDCOLLECTIVE ;  /* 0x000000000000791b */ /* 0x003fe20003800000 */
.L_x_10372:
        /* <DEDUP_REMOVED lines=17> */
.L_x_10373:
[----:B------:R-:W-:Y:S02]  /*14630*/  IMAD.MOV.U32 R13, RZ, RZ, R6 ;  /* 0x000000ffff0d7224 */ /* 0x000fe400078e0006 */
[----:B------:R-:W-:Y:S01]  /*14640*/  IMAD.MOV.U32 R12, RZ, RZ, 0x5 ;  /* 0x00000005ff0c7424 */ /* 0x000fe200078e00ff */
[----:B------:R-:W-:-:S13]  /*14650*/  IADD3 R2, P3, R14, R0, RZ ;  /* 0x000000000e027210 */ /* 0x000fda0007f7e0ff */
[----:B------:R-:W-:Y:S05]  /*14660*/  WARPSYNC.COLLECTIVE R15, `(.L_x_10374) ;  /* 0x000000000f087348 */ /* 0x000fea0003c00000 */
[----:B------:R0:W1:Y:S02]  /*14670*/  SHFL.IDX P6, R14, R13, R12, R11 ;  /* 0x0000000c0d0e7389 */ /* 0x00006400000c000b */
[----:B01----:R-:W-:Y:S01]  /*14680*/  ENDCOLLECTIVE ;  /* 0x000000000000791b */ /* 0x003fe20003800000 */
.L_x_10374:
        /* <DEDUP_REMOVED lines=12> */
.L_x_10375:
        /* <DEDUP_REMOVED lines=9> */
.L_x_10268:
[----:B-1----:R1:W2:Y:S02]  /*147e0*/  SYNCS.PHASECHK.TRANS64.TRYWAIT P0, [R10+URZ+0x32440], R20 ;  /* 0x032440140a0075a7 */ /* 0x0022a4000800017f */
[----:B--2---:R-:W-:Y:S05]  /*147f0*/  @!P0 NANOSLEEP.SYNCS 0x989680 ;  /* 0x009896800000895d */ /* 0x004fea0003900000 */
[----:B------:R-:W2:Y:S02]  /*14800*/  @!P0 SYNCS.PHASECHK.TRANS64 P0, [R10+URZ+0x32440], R20 ;  /* 0x032440140a0085a7 */ /* 0x000ea4000800007f */
[----:B--2---:R-:W-:Y:S05]  /*14810*/  @!P0 BRA `(.L_x_10268) ;  /* 0xfffffffc00f08947 */ /* 0x004fea000383ffff */
[----:B------:R-:W-:Y:S05]  /*14820*/  BRA `(.L_x_10377) ;  /* 0xffffffb800507947 */ /* 0x000fea000383ffff */
.L_x_10269:
        /* <DEDUP_REMOVED lines=8> */
.L_x_10379:
[----:B------:R-:W-:Y:S05]  /*148b0*/  BSYNC B1 ;  /* 0x0000000000017941 */ /* 0x000fea0003800000 */
.L_x_10378:
        /* <DEDUP_REMOVED lines=9> */
.L_x_10380:
[----:B------:R-:W-:Y:S02]  /*14950*/  IMAD.MOV.U32 R13, RZ, RZ, R8 ;  /* 0x000000ffff0d7224 */ /* 0x000fe400078e0008 */
[----:B------:R-:W-:Y:S02]  /*14960*/  IMAD.MOV.U32 R12, RZ, RZ, 0x1 ;  /* 0x00000001ff0c7424 */ /* 0x000fe400078e00ff */
[----:B------:R-:W-:-:S07]  /*14970*/  IMAD.MOV.U32 R2, RZ, RZ, R14 ;  /* 0x000000ffff027224 */ /* 0x000fce00078e000e */
[----:B------:R-:W-:Y:S05]  /*14980*/  WARPSYNC.COLLECTIVE R15, `(.L_x_10381) ;  /* 0x000000000f087348 */ /* 0x000fea0003c00000 */
[----:B------:R0:W1:Y:S02]  /*14990*/  SHFL.IDX P6, R14, R13, R12, R11 ;  /* 0x0000000c0d0e7389 */ /* 0x00006400000c000b */
[----:B01----:R-:W-:Y:S01]  /*149a0*/  ENDCOLLECTIVE ;  /* 0x000000000000791b */ /* 0x003fe20003800000 */
.L_x_10381:
        /* <DEDUP_REMOVED lines=11> */
.L_x_10382:
[----:B------:R-:W-:Y:S02]  /*14a60*/  IMAD.MOV.U32 R13, RZ, RZ, R8 ;  /* 0x000000ffff0d7224 */ /* 0x000fe400078e0008 */
[----:B------:R-:W-:Y:S02]  /*14a70*/  IMAD.MOV.U32 R12, RZ, RZ, 0x2 ;  /* 0x00000002ff0c7424 */ /* 0x000fe400078e00ff */
[----:B------:R-:W-:-:S07]  /*14a80*/  IMAD.MOV.U32 R2, RZ, RZ, R14 ;  /* 0x000000ffff027224 */ /* 0x000fce00078e000e */
[----:B------:R-:W-:Y:S05]  /*14a90*/  WARPSYNC.COLLECTIVE R15, `(.L_x_10383) ;  /* 0x000000000f087348 */ /* 0x000fea0003c00000 */
[----:B------:R0:W1:Y:S02]  /*14aa0*/  SHFL.IDX P6, R14, R13, R12, R11 ;  /* 0x0000000c0d0e7389 */ /* 0x00006400000c000b */
[----:B01----:R-:W-:Y:S01]  /*14ab0*/  ENDCOLLECTIVE ;  /* 0x000000000000791b */ /* 0x003fe20003800000 */
.L_x_10383:
        /* <DEDUP_REMOVED lines=11> */
.L_x_10384:
[----:B------:R-:W-:Y:S02]  /*14b70*/  IMAD.MOV.U32 R13, RZ, RZ, R8 ;  /* 0x000000ffff0d7224 */ /* 0x000fe400078e0008 */
[----:B------:R-:W-:Y:S02]  /*14b80*/  IMAD.MOV.U32 R12, RZ, RZ, 0x3 ;  /* 0x00000003ff0c7424 */ /* 0x000fe400078e00ff */
[----:B------:R-:W-:-:S07]  /*14b90*/  IMAD.MOV.U32 R2, RZ, RZ, R14 ;  /* 0x000000ffff027224 */ /* 0x000fce00078e000e */
[----:B------:R-:W-:Y:S05]  /*14ba0*/  WARPSYNC.COLLECTIVE R15, `(.L_x_10385) ;  /* 0x000000000f087348 */ /* 0x000fea0003c00000 */
[----:B------:R0:W1:Y:S02]  /*14bb0*/  SHFL.IDX P6, R14, R13, R12, R11 ;  /* 0x0000000c0d0e7389 */ /* 0x00006400000c000b */
[----:B01----:R-:W-:Y:S01]  /*14bc0*/  ENDCOLLECTIVE ;  /* 0x000000000000791b */ /* 0x003fe20003800000 */
.L_x_10385:
        /* <DEDUP_REMOVED lines=11> */
.L_x_10386:
[----:B------:R-:W-:Y:S02]  /*14c80*/  IMAD.MOV.U32 R13, RZ, RZ, R8 ;  /* 0x000000ffff0d7224 */ /* 0x000fe400078e0008 */
[----:B------:R-:W-:Y:S02]  /*14c90*/  IMAD.MOV.U32 R12, RZ, RZ, 0x4 ;  /* 0x00000004ff0c7424 */ /* 0x000fe400078e00ff */
[----:B------:R-:W-:-:S07]  /*14ca0*/  IMAD.MOV.U32 R2, RZ, RZ, R14 ;  /* 0x000000ffff027224 */ /* 0x000fce00078e000e */
[----:B------:R-:W-:Y:S05]  /*14cb0*/  WARPSYNC.COLLECTIVE R15, `(.L_x_10387) ;  /* 0x000000000f087348 */ /* 0x000fea0003c00000 */
[----:B------:R0:W1:Y:S02]  /*14cc0*/  SHFL.IDX P6, R14, R13, R12, R11 ;  /* 0x0000000c0d0e7389 */ /* 0x00006400000c000b */
[----:B01----:R-:W-:Y:S01]  /*14cd0*/  ENDCOLLECTIVE ;  /* 0x000000000000791b */ /* 0x003fe20003800000 */
.L_x_10387:
        /* <DEDUP_REMOVED lines=11> */
.L_x_10388:
[----:B------:R-:W-:Y:S02]  /*14d90*/  IMAD.MOV.U32 R13, RZ, RZ, R8 ;  /* 0x000000ffff0d7224 */ /* 0x000fe400078e0008 */
[----:B------:R-:W-:Y:S02]  /*14da0*/  IMAD.MOV.U32 R12, RZ, RZ, 0x5 ;  /* 0x00000005ff0c7424 */ /* 0x000fe400078e00ff */
[----:B------:R-:W-:-:S07]  /*14db0*/  IMAD.MOV.U32 R2, RZ, RZ, R14 ;  /* 0x000000ffff027224 */ /* 0x000fce00078e000e */
[----:B------:R-:W-:Y:S05]  /*14dc0*/  WARPSYNC.COLLECTIVE R15, `(.L_x_10389) ;  /* 0x000000000f087348 */ /* 0x000fea0003c00000 */
[----:B------:R0:W1:Y:S02]  /*14dd0*/  SHFL.IDX P6, R14, R13, R12, R11 ;  /* 0x0000000c0d0e7389 */ /* 0x00006400000c000b */
[----:B01----:R-:W-:Y:S01]  /*14de0*/  ENDCOLLECTIVE ;  /* 0x000000000000791b */ /* 0x003fe20003800000 */
.L_x_10389:
        /* <DEDUP_REMOVED lines=11> */
.L_x_10390:
[----:B------:R-:W-:Y:S05]  /*14ea0*/  BRA `(.L_x_10391) ;  /* 0xffffffb400787947 */ /* 0x000fea000383ffff */
.L_x_10274:
[----:B---3--:R3:W4:Y:S02]  /*14eb0*/  SYNCS.PHASECHK.TRANS64.TRYWAIT P0, [R10+URZ+0x32460], R20 ;  /* 0x032460140a0075a7 */ /* 0x008724000800017f */
[----:B----4-:R-:W-:Y:S05]  /*14ec0*/  @!P0 NANOSLEEP.SYNCS 0x989680 ;  /* 0x009896800000895d */ /* 0x010fea0003900000 */
[----:B------:R-:W4:Y:S02]  /*14ed0*/  @!P0 SYNCS.PHASECHK.TRANS64 P0, [R10+URZ+0x32460], R20 ;  /* 0x032460140a0085a7 */ /* 0x000f24000800007f */
[----:B----4-:R-:W-:Y:S05]  /*14ee0*/  @!P0 BRA `(.L_x_10274) ;  /* 0xfffffffc00f08947 */ /* 0x010fea000383ffff */
[----:B------:R-:W-:Y:S05]  /*14ef0*/  BRA `(.L_x_10392) ;  /* 0xffffffb400c47947 */ /* 0x000fea000383ffff */
.L_x_10275:
        /* <DEDUP_REMOVED lines=8> */
.L_x_10394:
[----:B------:R-:W-:Y:S05]  /*14f80*/  BSYNC B1 ;  /* 0x0000000000017941 */ /* 0x000fea0003800000 */
.L_x_10393:
        /* <DEDUP_REMOVED lines=9> */
.L_x_10395:
[----:B------:R-:W-:Y:S02]  /*15020*/  IMAD.MOV.U32 R13, RZ, RZ, R25 ;  /* 0x000000ffff0d7224 */ /* 0x000fe400078e0019 */
[----:B------:R-:W-:Y:S01]  /*15030*/  IMAD.MOV.U32 R12, RZ, RZ, 0x1 ;  /* 0x00000001ff0c7424 */ /* 0x000fe200078e00ff */
[----:B------:R-:W-:-:S13]  /*15040*/  IADD3 R2, P0, R14, R0, RZ ;  /* 0x000000000e027210 */ /* 0x000fda0007f1e0ff */
[----:B------:R-:W-:Y:S05]  /*15050*/  WARPSYNC.COLLECTIVE R15, `(.L_x_10396) ;  /* 0x000000000f087348 */ /* 0x000fea0003c00000 */
[----:B------:R0:W1:Y:S02]  /*15060*/  SHFL.IDX P6, R14, R13, R12, R11 ;  /* 0x0000000c0d0e7389 */ /* 0x00006400000c000b */
[----:B01----:R-:W-:Y:S01]  /*15070*/  ENDCOLLECTIVE ;  /* 0x000000000000791b */ /* 0x003fe20003800000 */
.L_x_10396:
        /* <DEDUP_REMOVED lines=13> */
.L_x_10397:
[----:B------:R-:W-:Y:S02]  /*15150*/  IMAD.MOV.U32 R13, RZ, RZ, R25 ;  /* 0x000000ffff0d7224 */ /* 0x000fe400078e0019 */
[----:B------:R-:W-:Y:S01]  /*15160*/  IMAD.MOV.U32 R12, RZ, RZ, 0x2 ;  /* 0x00000002ff0c7424 */ /* 0x000fe200078e00ff */
[----:B------:R-:W-:-:S13]  /*15170*/  IADD3 R2, P0, R14, R0, RZ ;  /* 0x000000000e027210 */ /* 0x000fda0007f1e0ff */
[----:B------:R-:W-:Y:S05]  /*15180*/  WARPSYNC.COLLECTIVE R15, `(.L_x_10398) ;  /* 0x000000000f087348 */ /* 0x000fea0003c00000 */
[----:B------:R0:W1:Y:S02]  /*15190*/  SHFL.IDX P6, R14, R13, R12, R11 ;  /* 0x0000000c0d0e7389 */ /* 0x00006400000c000b */
[----:B01----:R-:W-:Y:S01]  /*151a0*/  ENDCOLLECTIVE ;  /* 0x000000000000791b */ /* 0x003fe20003800000 */
.L_x_10398:
        /* <DEDUP_REMOVED lines=13> */
.L_x_10399:
[----:B------:R-:W-:Y:S02]  /*15280*/  IMAD.MOV.U32 R13, RZ, RZ, R25 ;  /* 0x000000ffff0d7224 */ /* 0x000fe400078e0019 */
[----:B------:R-:W-:Y:S02]  /*15290*/  IMAD.MOV.U32 R12, RZ, RZ, 0x3 ;  /* 0x00000003ff0c7424 */ /* 0x000fe400078e00ff */
[----:B------:R-:W-:-:S07]  /*152a0*/  IMAD.MOV.U32 R8, RZ, RZ, R14 ;  /* 0x000000ffff087224 */ /* 0x000fce00078e000e */
[----:B------:R-:W-:Y:S05]  /*152b0*/  WARPSYNC.COLLECTIVE R15, `(.L_x_10400) ;  /* 0x000000000f087348 */ /* 0x000fea0003c00000 */
[----:B------:R0:W1:Y:S02]  /*152c0*/  SHFL.IDX P6, R14, R13, R12, R11 ;  /* 0x0000000c0d0e7389 */ /* 0x00006400000c000b */
[----:B01----:R-:W-:Y:S01]  /*152d0*/  ENDCOLLECTIVE ;  /* 0x000000000000791b */ /* 0x003fe20003800000 */
.L_x_10400:
        /* <DEDUP_REMOVED lines=14> */
.L_x_10401:
[----:B------:R-:W-:Y:S02]  /*153c0*/  IMAD.MOV.U32 R13, RZ, RZ, R25 ;  /* 0x000000ffff0d7224 */ /* 0x000fe400078e0019 */
[----:B------:R-:W-:Y:S01]  /*153d0*/  IMAD.MOV.U32 R12, RZ, RZ, 0x4 ;  /* 0x00000004ff0c7424 */ /* 0x000fe200078e00ff */
[----:B------:R-:W-:-:S13]  /*153e0*/  IADD3 R2, P0, R14, R0, RZ ;  /* 0x000000000e027210 */ /* 0x000fda0007f1e0ff */
[----:B------:R-:W-:Y:S05]  /*153f0*/  WARPSYNC.COLLECTIVE R15, `(.L_x_10402) ;  /* 0x000000000f087348 */ /* 0x000fea0003c00000 */
[----:B------:R0:W1:Y:S02]  /*15400*/  SHFL.IDX P6, R14, R13, R12, R11 ;  /* 0x0000000c0d0e7389 */ /* 0x00006400000c000b */
[----:B01----:R-:W-:Y:S01]  /*15410*/  ENDCOLLECTIVE ;  /* 0x000000000000791b */ /* 0x003fe20003800000 */
.L_x_10402:
        /* <DEDUP_REMOVED lines=13> */
.L_x_10403:
[----:B------:R-:W-:Y:S02]  /*154f0*/  IMAD.MOV.U32 R13, RZ, RZ, R25 ;  /* 0x000000ffff0d7224 */ /* 0x000fe400078e0019 */
[----:B------:R-:W-:Y:S01]  /*15500*/  IMAD.MOV.U32 R12, RZ, RZ, 0x5 ;  /* 0x00000005ff0c7424 */ /* 0x000fe200078e00ff */
[----:B------:R-:W-:-:S13]  /*15510*/  IADD3 R2, P0, R14, R0, RZ ;  /* 0x000000000e027210 */ /* 0x000fda0007f1e0ff */
[----:B------:R-:W-:Y:S05]  /*15520*/  WARPSYNC.COLLECTIVE R15, `(.L_x_10404) ;  /* 0x000000000f087348 */ /* 0x000fea0003c00000 */
[----:B------:R0:W1:Y:S02]  /*15530*/  SHFL.IDX P6, R14, R13, R12, R11 ;  /* 0x0000000c0d0e7389 */ /* 0x00006400000c000b */
[----:B01----:R-:W-:Y:S01]  /*15540*/  ENDCOLLECTIVE ;  /* 0x000000000000791b */ /* 0x003fe20003800000 */
.L_x_10404:
        /* <DEDUP_REMOVED lines=13> */
.L_x_10405:
[----:B------:R-:W-:Y:S05]  /*15620*/  BRA `(.L_x_10406) ;  /* 0xffffffb400047947 */ /* 0x000fea000383ffff */
.L_x_10283:
        /* <DEDUP_REMOVED lines=8> */
.L_x_10408:
[----:B------:R-:W-:Y:S05]  /*156b0*/  BSYNC B0 ;  /* 0x0000000000007941 */ /* 0x000fea0003800000 */
.L_x_10407:
        /* <DEDUP_REMOVED lines=9> */
.L_x_10409:
        /* <DEDUP_REMOVED lines=24> */
.L_x_10410:
[----:B------:R-:W-:Y:S01]  /*158d0*/  IMAD.MOV.U32 R12, RZ, RZ, 0x2 ;  /* 0x00000002ff0c7424 */ /* 0x000fe200078e00ff */
[----:B------:R-:W-:-:S05]  /*158e0*/  SEL R14, R14, RZ, P1 ;  /* 0x000000ff0e0e7207 */ /* 0x000fca0000800000 */
[----:B------:R-:W-:-:S04]  /*158f0*/  IMAD.IADD R5, R13, 0x1, R14 ;  /* 0x000000010d057824 */ /* 0x000fc800078e020e */
[----:B------:R-:W-:-:S07]  /*15900*/  IMAD.MOV.U32 R13, RZ, RZ, R5 ;  /* 0x000000ffff0d7224 */ /* 0x000fce00078e0005 */
[----:B------:R-:W-:Y:S05]  /*15910*/  WARPSYNC.COLLECTIVE R15, `(.L_x_10411) ;  /* 0x000000000f087348 */ /* 0x000fea0003c00000 */
[----:B------:R0:W1:Y:S02]  /*15920*/  SHFL.UP P6, R14, R13, R12, R11 ;  /* 0x0400000c0d0e7389 */ /* 0x00006400000c000b */
[----:B01----:R-:W-:Y:S01]  /*15930*/  ENDCOLLECTIVE ;  /* 0x000000000000791b */ /* 0x003fe20003800000 */
.L_x_10411:
[----:B------:R-:W-:Y:S01]  /*15940*/  IMAD.MOV.U32 R12, RZ, RZ, 0x4 ;  /* 0x00000004ff0c7424 */ /* 0x000fe200078e00ff */
[----:B------:R-:W-:-:S05]  /*15950*/  SEL R2, R14, RZ, P2 ;  /* 0x000000ff0e027207 */ /* 0x000fca0001000000 */
[----:B------:R-:W-:-:S04]  /*15960*/  IMAD.IADD R2, R5, 0x1, R2 ;  /* 0x0000000105027824 */ /* 0x000fc800078e0202 */
[----:B------:R-:W-:-:S07]  /*15970*/  IMAD.MOV.U32 R13, RZ, RZ, R2 ;  /* 0x000000ffff0d7224 */ /* 0x000fce00078e0002 */
[----:B------:R-:W-:Y:S05]  /*15980*/  WARPSYNC.COLLECTIVE R15, `(.L_x_10412) ;  /* 0x000000000f087348 */ /* 0x000fea0003c00000 */
[----:B------:R0:W1:Y:S02]  /*15990*/  SHFL.UP P6, R14, R13, R12, R11 ;  /* 0x0400000c0d0e7389 */ /* 0x00006400000c000b */
[----:B01----:R-:W-:Y:S01]  /*159a0*/  ENDCOLLECTIVE ;  /* 0x000000000000791b */ /* 0x003fe20003800000 */
.L_x_10412:
[----:B------:R-:W-:Y:S01]  /*159b0*/  IMAD.MOV.U32 R12, RZ, RZ, 0x8 ;  /* 0x00000008ff0c7424 */ /* 0x000fe200078e00ff */
[----:B------:R-:W-:-:S05]  /*159c0*/  SEL R3, R14, RZ, P3 ;  /* 0x000000ff0e037207 */ /* 0x000fca0001800000 */
[----:B------:R-:W-:-:S04]  /*159d0*/  IMAD.IADD R3, R2, 0x1, R3 ;  /* 0x0000000102037824 */ /* 0x000fc800078e0203 */
[----:B------:R-:W-:-:S07]  /*159e0*/  IMAD.MOV.U32 R13, RZ, RZ, R3 ;  /* 0x000000ffff0d7224 */ /* 0x000fce00078e0003 */
[----:B------:R-:W-:Y:S05]  /*159f0*/  WARPSYNC.COLLECTIVE R15, `(.L_x_10413) ;  /* 0x000000000f087348 */ /* 0x000fea0003c00000 */
[----:B------:R0:W1:Y:S02]  /*15a00*/  SHFL.UP P6, R14, R13, R12, R11 ;  /* 0x0400000c0d0e7389 */ /* 0x00006400000c000b */
[----:B01----:R-:W-:Y:S01]  /*15a10*/  ENDCOLLECTIVE ;  /* 0x000000000000791b */ /* 0x003fe20003800000 */
.L_x_10413:
[----:B------:R-:W-:Y:S01]  /*15a20*/  IMAD.MOV.U32 R12, RZ, RZ, 0x10 ;  /* 0x00000010ff0c7424 */ /* 0x000fe200078e00ff */
[----:B------:R-:W-:-:S05]  /*15a30*/  SEL R14, R14, RZ, P4 ;  /* 0x000000ff0e0e7207 */ /* 0x000fca0002000000 */
[----:B------:R-:W-:-:S04]  /*15a40*/  IMAD.IADD R5, R3, 0x1, R14 ;  /* 0x0000000103057824 */ /* 0x000fc800078e020e */
[----:B------:R-:W-:-:S07]  /*15a50*/  IMAD.MOV.U32 R13, RZ, RZ, R5 ;  /* 0x000000ffff0d7224 */ /* 0x000fce00078e0005 */
[----:B------:R-:W-:Y:S05]  /*15a60*/  WARPSYNC.COLLECTIVE R15, `(.L_x_10414) ;  /* 0x000000000f087348 */ /* 0x000fea0003c00000 */
[----:B------:R0:W1:Y:S02]  /*15a70*/  SHFL.UP P6, R14, R13, R12, R11 ;  /* 0x0400000c0d0e7389 */ /* 0x00006400000c000b */
[----:B01----:R-:W-:Y:S01]  /*15a80*/  ENDCOLLECTIVE ;  /* 0x000000000000791b */ /* 0x003fe20003800000 */
.L_x_10414:
        /* <DEDUP_REMOVED lines=8> */
.L_x_10415:
[----:B------:R-:W-:Y:S05]  /*15b10*/  BRA `(.L_x_10416) ;  /* 0xffffffb400607947 */ /* 0x000fea000383ffff */
.L_x_10286:
[----:B------:R-:W-:Y:S01]  /*15b20*/  BSSY B0, `(.L_x_10417) ;  /* 0x0000007000007945 */ /* 0x000fe20003800000 */
[----:B------:R-:W-:Y:S02]  /*15b30*/  IMAD.MOV.U32 R12, RZ, RZ, 0x1 ;  /* 0x00000001ff0c7424 */ /* 0x000fe400078e00ff */
[----:B------:R-:W-:Y:S02]  /*15b40*/  IMAD.MOV.U32 R11, RZ, RZ, RZ ;  /* 0x000000ffff0b7224 */ /* 0x000fe400078e00ff */
[----:B------:R-:W-:-:S07]  /*15b50*/  IMAD.MOV.U32 R15, RZ, RZ, -0x1 ;  /* 0xffffffffff0f7424 */ /* 0x000fce00078e00ff */
[----:B-12---:R-:W-:Y:S05]  /*15b60*/  WARPSYNC.COLLECTIVE R15, `(.L_x_10418) ;  /* 0x000000000f087348 */ /* 0x006fea0003c00000 */
[----:B------:R0:W3:Y:S02]  /*15b70*/  SHFL.UP P6, R14, R13, R12, R11 ;  /* 0x0400000c0d0e7389 */ /* 0x0000e400000c000b */
[----:B0123--:R-:W-:Y:S01]  /*15b80*/  ENDCOLLECTIVE ;  /* 0x000000000000791b */ /* 0x00ffe20003800000 */
.L_x_10418:
[----:B------:R-:W-:Y:S05]  /*15b90*/  BSYNC B0 ;  /* 0x0000000000007941 */ /* 0x000fea0003800000 */
.L_x_10417:
        /* <DEDUP_REMOVED lines=8> */
.L_x_10419:
[----:B------:R-:W-:Y:S01]  /*15c20*/  IMAD.MOV.U32 R12, RZ, RZ, 0x4 ;  /* 0x00000004ff0c7424 */ /* 0x000fe200078e00ff */
[----:B------:R-:W-:-:S05]  /*15c30*/  SEL R2, R14, RZ, P2 ;  /* 0x000000ff0e027207 */ /* 0x000fca0001000000 */
[----:B------:R-:W-:-:S04]  /*15c40*/  IMAD.IADD R2, R13, 0x1, R2 ;  /* 0x000000010d027824 */ /* 0x000fc800078e0202 */
[----:B------:R-:W-:-:S07]  /*15c50*/  IMAD.MOV.U32 R13, RZ, RZ, R2 ;  /* 0x000000ffff0d7224 */ /* 0x000fce00078e0002 */
[----:B------:R-:W-:Y:S05]  /*15c60*/  WARPSYNC.COLLECTIVE R15, `(.L_x_10420) ;  /* 0x000000000f087348 */ /* 0x000fea0003c00000 */
[----:B------:R0:W1:Y:S02]  /*15c70*/  SHFL.UP P6, R14, R13, R12, R11 ;  /* 0x0400000c0d0e7389 */ /* 0x00006400000c000b */
[----:B01----:R-:W-:Y:S01]  /*15c80*/  ENDCOLLECTIVE ;  /* 0x000000000000791b */ /* 0x003fe20003800000 */
.L_x_10420:
[----:B------:R-:W-:Y:S01]  /*15c90*/  IMAD.MOV.U32 R12, RZ, RZ, 0x8 ;  /* 0x00000008ff0c7424 */ /* 0x000fe200078e00ff */
[----:B------:R-:W-:-:S05]  /*15ca0*/  SEL R3, R14, RZ, P3 ;  /* 0x000000ff0e037207 */ /* 0x000fca0001800000 */
[----:B------:R-:W-:-:S04]  /*15cb0*/  IMAD.IADD R3, R2, 0x1, R3 ;  /* 0x0000000102037824 */ /* 0x000fc800078e0203 */
[----:B------:R-:W-:-:S07]  /*15cc0*/  IMAD.MOV.U32 R13, RZ, RZ, R3 ;  /* 0x000000ffff0d7224 */ /* 0x000fce00078e0003 */
[----:B------:R-:W-:Y:S05]  /*15cd0*/  WARPSYNC.COLLECTIVE R15, `(.L_x_10421) ;  /* 0x000000000f087348 */ /* 0x000fea0003c00000 */
[----:B------:R0:W1:Y:S02]  /*15ce0*/  SHFL.UP P6, R14, R13, R12, R11 ;  /* 0x0400000c0d0e7389 */ /* 0x00006400000c000b */
[----:B01----:R-:W-:Y:S01]  /*15cf0*/  ENDCOLLECTIVE ;  /* 0x000000000000791b */ /* 0x003fe20003800000 */
.L_x_10421:
[----:B------:R-:W-:Y:S01]  /*15d00*/  IMAD.MOV.U32 R12, RZ, RZ, 0x10 ;  /* 0x00000010ff0c7424 */ /* 0x000fe200078e00ff */
[----:B------:R-:W-:-:S05]  /*15d10*/  SEL R14, R14, RZ, P4 ;  /* 0x000000ff0e0e7207 */ /* 0x000fca0002000000 */
[----:B------:R-:W-:-:S04]  /*15d20*/  IMAD.IADD R5, R3, 0x1, R14 ;  /* 0x0000000103057824 */ /* 0x000fc800078e020e */
[----:B------:R-:W-:-:S07]  /*15d30*/  IMAD.MOV.U32 R13, RZ, RZ, R5 ;  /* 0x000000ffff0d7224 */ /* 0x000fce00078e0005 */
[----:B------:R-:W-:Y:S05]  /*15d40*/  WARPSYNC.COLLECTIVE R15, `(.L_x_10422) ;  /* 0x000000000f087348 */ /* 0x000fea0003c00000 */
[----:B------:R0:W1:Y:S02]  /*15d50*/  SHFL.UP P6, R14, R13, R12, R11 ;  /* 0x0400000c0d0e7389 */ /* 0x00006400000c000b */
[----:B01----:R-:W-:Y:S01]  /*15d60*/  ENDCOLLECTIVE ;  /* 0x000000000000791b */ /* 0x003fe20003800000 */
.L_x_10422:
        /* <DEDUP_REMOVED lines=8> */
.L_x_10423:
[----:B------:R-:W-:Y:S05]  /*15df0*/  BRA `(.L_x_10424) ;  /* 0xffffffb4004c7947 */ /* 0x000fea000383ffff */
.L_x_10288:
[----:B------:R-:W-:Y:S01]  /*15e00*/  BSSY B0, `(.L_x_10425) ;  /* 0x0000006000007945 */ /* 0x000fe20003800000 */
[----:B------:R-:W-:Y:S01]  /*15e10*/  PLOP3.LUT P6, PT, P6, PT, PT, 0x8, 0x0 ;  /* 0x000000000000781c */ /* 0x000fe200037ce170 */
[----:B------:R-:W-:-:S12]  /*15e20*/  IMAD.MOV.U32 R15, RZ, RZ, -0x1 ;  /* 0xffffffffff0f7424 */ /* 0x000fd800078e00ff */
[----:B012---:R-:W-:Y:S05]  /*15e30*/  WARPSYNC.COLLECTIVE R15, `(.L_x_10426) ;  /* 0x000000000f087348 */ /* 0x007fea0003c00000 */
[----:B------:R-:W-:Y:S01]  /*15e40*/  VOTE.ANY R14, PT, P6 ;  /* 0x00000000000e7806 */ /* 0x000fe200030e0100 */
[----:B012---:R-:W-:Y:S06]  /*15e50*/  ENDCOLLECTIVE ;  /* 0x000000000000791b */ /* 0x007fec0003800000 */
.L_x_10426:
[----:B------:R-:W-:Y:S05]  /*15e60*/  BSYNC B0 ;  /* 0x0000000000007941 */ /* 0x000fea0003800000 */
.L_x_10425:
        /* <DEDUP_REMOVED lines=9> */
.L_x_10427:
[----:B------:R-:W-:Y:S02]  /*15f00*/  IMAD.MOV.U32 R13, RZ, RZ, R4 ;  /* 0x000000ffff0d7224 */ /* 0x000fe400078e0004 */
[----:B------:R-:W-:-:S07]  /*15f10*/  IMAD.MOV.U32 R7, RZ, RZ, R14 ;  /* 0x000000ffff077224 */ /* 0x000fce00078e000e */
[----:B------:R-:W-:Y:S05]  /*15f20*/  WARPSYNC.COLLECTIVE R15, `(.L_x_10428) ;  /* 0x000000000f087348 */ /* 0x000fea0003c00000 */
[----:B------:R0:W1:Y:S02]  /*15f30*/  SHFL.IDX P6, R14, R13, R12, R11 ;  /* 0x0000000c0d0e7389 */ /* 0x00006400000c000b */
[----:B01----:R-:W-:Y:S01]  /*15f40*/  ENDCOLLECTIVE ;  /* 0x000000000000791b */ /* 0x003fe20003800000 */
.L_x_10428:
[----:B------:R-:W-:Y:S01]  /*15f50*/  IMAD.MOV.U32 R4, RZ, RZ, R14 ;  /* 0x000000ffff047224 */ /* 0x000fe200078e000e */
[----:B------:R-:W-:Y:S06]  /*15f60*/  BRA `(.L_x_10429) ;  /* 0xffffffb4002c7947 */ /* 0x000fec000383ffff */
.L_x_10290:
[----:B------:R-:W-:Y:S01]  /*15f70*/  BSSY B0, `(.L_x_10430) ;  /* 0x0000007000007945 */ /* 0x000fe20003800000 */
[----:B------:R-:W-:Y:S02]  /*15f80*/  IMAD.MOV.U32 R13, RZ, RZ, R2 ;  /* 0x000000ffff0d7224 */ /* 0x000fe400078e0002 */
[----:B------:R-:W-:Y:S02]  /*15f90*/  IMAD.MOV.U32 R11, RZ, RZ, 0x1f ;  /* 0x0000001fff0b7424 */ /* 0x000fe400078e00ff */
[----:B------:R-:W-:-:S07]  /*15fa0*/  IMAD.MOV.U32 R15, RZ, RZ, -0x1 ;  /* 0xffffffffff0f7424 */ /* 0x000fce00078e00ff */
[----:B01234-:R-:W-:Y:S05]  /*15fb0*/  WARPSYNC.COLLECTIVE R15, `(.L_x_10431) ;  /* 0x000000000f087348 */ /* 0x01ffea0003c00000 */
[----:B------:R0:W0:Y:S02]  /*15fc0*/  SHFL.IDX P6, R14, R13, R12, R11 ;  /* 0x0000000c0d0e7389 */ /* 0x00002400000c000b */
[----:B01234-:R-:W-:Y:S01]  /*15fd0*/  ENDCOLLECTIVE ;  /* 0x000000000000791b */ /* 0x01ffe20003800000 */
.L_x_10431:
[----:B------:R-:W-:Y:S05]  /*15fe0*/  BSYNC B0 ;  /* 0x0000000000007941 */ /* 0x000fea0003800000 */
.L_x_10430:
[----:B------:R-:W-:Y:S01]  /*15ff0*/  IMAD.MOV.U32 R6, RZ, RZ, R14 ;  /* 0x000000ffff067224 */ /* 0x000fe200078e000e */
[----:B------:R-:W-:Y:S06]  /*16000*/  BRA `(.L_x_10289) ;  /* 0xffffffb4001c7947 */ /* 0x000fec000383ffff */
.L_x_10294:
[----:B-1----:R1:W3:Y:S02]  /*16010*/  SYNCS.PHASECHK.TRANS64.TRYWAIT P0, [R5+URZ+0x32420], R0 ;  /* 0x03242000050075a7 */ /* 0x0022e4000800017f */
[----:B---3--:R-:W-:Y:S05]  /*16020*/  @!P0 NANOSLEEP.SYNCS 0x989680 ;  /* 0x009896800000895d */ /* 0x008fea0003900000 */
[----:B------:R-:W3:Y:S02]  /*16030*/  @!P0 SYNCS.PHASECHK.TRANS64 P0, [R5+URZ+0x32420], R0 ;  /* 0x03242000050085a7 */ /* 0x000ee4000800007f */
[----:B---3--:R-:W-:Y:S05]  /*16040*/  @!P0 BRA `(.L_x_10294) ;  /* 0xfffffffc00f08947 */ /* 0x008fea000383ffff */
[----:B------:R-:W-:Y:S05]  /*16050*/  BRA `(.L_x_10432) ;  /* 0xffffffb800747947 */ /* 0x000fea000383ffff */
.L_x_10295:
        /* <DEDUP_REMOVED lines=8> */
[----:B012-4-:R-:W-:Y:S05]  /*160e0*/  WARPSYNC.COLLECTIVE R15, `(.L_x_10434) ;  /* 0x000000000f087348 */ /* 0x017fea0003c00000 */
[----:B------:R3:W0:Y:S02]  /*160f0*/  SHFL.IDX P6, R14, R13, R12, R11 ;  /* 0x0000000c0d0e7389 */ /* 0x00062400000c000b */
[----:B01234-:R-:W-:Y:S01]  /*16100*/  ENDCOLLECTIVE ;  /* 0x000000000000791b */ /* 0x01ffe20003800000 */
.L_x_10434:
[----:B------:R-:W-:Y:S05]  /*16110*/  BSYNC B0 ;  /* 0x0000000000007941 */ /* 0x000fea0003800000 */
.L_x_10433:
[----:B------:R-:W-:Y:S05]  /*16120*/  BRA `(.L_x_10435) ;  /* 0xffffffb8005c7947 */ /* 0x000fea000383ffff */
.L_x_10298:
[----:B------:R-:W-:Y:S01]  /*16130*/  BSSY B1, `(.L_x_10436) ;  /* 0x0000006000017945 */ /* 0x000fe20003800000 */
[----:B------:R-:W-:-:S07]  /*16140*/  IMAD.MOV.U32 R15, RZ, RZ, -0x1 ;  /* 0xffffffffff0f7424 */ /* 0x000fce00078e00ff */
[----:B012-4-:R-:W-:Y:S05]  /*16150*/  WARPSYNC.COLLECTIVE R15, `(.L_x_10437) ;  /* 0x000000000f0c7348 */ /* 0x017fea0003c00000 */
[----:B------:R-:W-:Y:S02]  /*16160*/  ELECT P6, UR62, PT ;  /* 0x00000000003e782f */ /* 0x000fe400038c0000 */
[----:B------:R-:W-:Y:S01]  /*16170*/  MOV R14, UR62 ;  /* 0x0000003e000e7c02 */ /* 0x000fe20008000f00 */
[----:B012-4-:R-:W-:Y:S10]  /*16180*/  ENDCOLLECTIVE ;  /* 0x000000000000791b */ /* 0x017ff40003800000 */
.L_x_10437:
[----:B------:R-:W-:Y:S05]  /*16190*/  BSYNC B1 ;  /* 0x0000000000017941 */ /* 0x000fea0003800000 */
.L_x_10436:
[----:B------:R-:W-:Y:S05]  /*161a0*/  BRA `(.L_x_10438) ;  /* 0xffffffb800547947 */ /* 0x000fea000383ffff */
.L_x_10300:
[----:B-1----:R1:W3:Y:S02]  /*161b0*/  SYNCS.PHASECHK.TRANS64.TRYWAIT P1, [R3+URZ+0x32440], R2 ;  /* 0x03244002030075a7 */ /* 0x0022e4000802017f */
[----:B---3--:R-:W-:Y:S05]  /*161c0*/  @!P1 NANOSLEEP.SYNCS 0x989680 ;  /* 0x009896800000995d */ /* 0x008fea0003900000 */
[----:B------:R-:W3:Y:S02]  /*161d0*/  @!P1 SYNCS.PHASECHK.TRANS64 P1, [R3+URZ+0x32440], R2 ;  /* 0x03244002030095a7 */ /* 0x000ee4000802007f */
[----:B---3--:R-:W-:Y:S05]  /*161e0*/  @!P1 BRA `(.L_x_10300) ;  /* 0xfffffffc00f09947 */ /* 0x008fea000383ffff */
[----:B------:R-:W-:Y:S05]  /*161f0*/  BRA `(.L_x_10439) ;  /* 0xffffffb8007c7947 */ /* 0x000fea000383ffff */
.L_x_10302:
[----:B---3--:R3:W0:Y:S02]  /*16200*/  SYNCS.PHASECHK.TRANS64.TRYWAIT P1, [R5+URZ+0x32440], R0 ;  /* 0x03244000050075a7 */ /* 0x008624000802017f */
[----:B0-----:R-:W-:Y:S05]  /*16210*/  @!P1 NANOSLEEP.SYNCS 0x989680 ;  /* 0x009896800000995d */ /* 0x001fea0003900000 */
[----:B------:R-:W0:Y:S02]  /*16220*/  @!P1 SYNCS.PHASECHK.TRANS64 P1, [R5+URZ+0x32440], R0 ;  /* 0x03244000050095a7 */ /* 0x000e24000802007f */
[----:B0-----:R-:W-:Y:S05]  /*16230*/  @!P1 BRA `(.L_x_10302) ;  /* 0xfffffffc00f09947 */ /* 0x001fea000383ffff */
[----:B------:R-:W-:Y:S05]  /*16240*/  BRA `(.L_x_10440) ;  /* 0xffffffb800887947 */ /* 0x000fea000383ffff */
.L_x_10304:
[----:B------:R0:W0:Y:S02]  /*16250*/  SYNCS.PHASECHK.TRANS64.TRYWAIT P1, [R3+URZ+0x32460], R2 ;  /* 0x03246002030075a7 */ /* 0x000024000802017f */
[----:B0-----:R-:W-:Y:S05]  /*16260*/  @!P1 NANOSLEEP.SYNCS 0x989680 ;  /* 0x009896800000995d */ /* 0x001fea0003900000 */
[----:B------:R-:W0:Y:S02]  /*16270*/  @!P1 SYNCS.PHASECHK.TRANS64 P1, [R3+URZ+0x32460], R2 ;  /* 0x03246002030095a7 */ /* 0x000e24000802007f */
[----:B0-----:R-:W-:Y:S05]  /*16280*/  @!P1 BRA `(.L_x_10304) ;  /* 0xfffffffc00f09947 */ /* 0x001fea000383ffff */
[----:B------:R-:W-:Y:S05]  /*16290*/  BRA `(.L_x_10441) ;  /* 0xffffffb800847947 */ /* 0x000fea000383ffff */
.L_x_10442:
        /* <DEDUP_REMOVED lines=14> */
.L_x_15665:


//--------------------- .text._ZN7cutlass13device_kernelIN5flash11enable_sm90INS1_16FlashAttnFwdSm90INS1_25CollectiveMainloopFwdSm90ILi2EN4cute5tupleIJNS5_1CILi1EEES8_S8_EEENS6_IJNS7_ILi128EEENS7_ILi96EEENS7_ILi64EEEEEELi256ENS_10bfloat16_tEfNS_4arch4Sm90ELb0ELb0ELb0ELb1ELb1ELb1ELb1ELb1ELb0ELb1ELb1ELb0EEENS1_21CollectiveEpilogueFwdINS6_IJSA_NS7_ILi256EEESB_EEES9_SE_SG_Li256ELb1ELb1ELb1ELb0EEENS1_36VarlenDynamicPersistentTileSchedulerILi128ELi96ELi256ELi128ELb1ELb1ELb1ELb0ELb1ELb1EEEEEEEEEvNT_6ParamsE --------------------------
	.section	.text._ZN7cutlass13device_kernelIN5flash11enable_sm90INS1_16FlashAttnFwdSm90INS1_25CollectiveMainloopFwdSm90ILi2EN4cute5tupleIJNS5_1CILi1EEES8_S8_EEENS6_IJNS7_ILi128EEENS7_ILi96EEENS7_ILi64EEEEEELi256ENS_10bfloat16_tEfNS_4arch4Sm90ELb0ELb0ELb0ELb1ELb1ELb1ELb1ELb1ELb0ELb1ELb1ELb0EEENS1_21CollectiveEpilogueFwdINS6_IJSA_NS7_ILi256EEESB_EEES9_SE_SG_Li256ELb1ELb1ELb1ELb0EEENS1_36VarlenDynamicPersistentTileSchedulerILi128ELi96ELi256ELi128ELb1ELb1ELb1ELb0ELb1ELb1EEEEEEEEEvNT_6ParamsE,"ax",@progbits
	.align	128
.text._ZN7cutlass13device_kernelIN5flash11enable_sm90INS1_16FlashAttnFwdSm90INS1_25CollectiveMainloopFwdSm90ILi2EN4cute5tupleIJNS5_1CILi1EEES8_S8_EEENS6_IJNS7_ILi128EEENS7_ILi96EEENS7_ILi64EEEEEELi256ENS_10bfloat16_tEfNS_4arch4Sm90ELb0ELb0ELb0ELb1ELb1ELb1ELb1ELb1ELb0ELb1ELb1ELb0EEENS1_21CollectiveEpilogueFwdINS6_IJSA_NS7_ILi256EEESB_EEES9_SE_SG_Li256ELb1ELb1ELb1ELb0EEENS1_36VarlenDynamicPersistentTileSchedulerILi128ELi96ELi256ELi128ELb1ELb1ELb1ELb0ELb1ELb1EEEEEEEEEvNT_6ParamsE:
        .type           _ZN7cutlass13device_kernelIN5flash11enable_sm90INS1_16FlashAttnFwdSm90INS1_25CollectiveMainloopFwdSm90ILi2EN4cute5tupleIJNS5_1CILi1EEES8_S8_EEENS6_IJNS7_ILi128EEENS7_ILi96EEENS7_ILi64EEEEEELi256ENS_10bfloat16_tEfNS_4arch4Sm90ELb0ELb0ELb0ELb1ELb1ELb1ELb1ELb1ELb0ELb1ELb1ELb0EEENS1_21CollectiveEpilogueFwdINS6_IJSA_NS7_ILi256EEESB_EEES9_SE_SG_Li256ELb1ELb1ELb1ELb0EEENS1_36VarlenDynamicPersistentTileSchedulerILi128ELi96ELi256ELi128ELb1ELb1ELb1ELb0ELb1ELb1EEEEEEEEEvNT_6ParamsE,@function
        .size           _ZN7cutlass13device_kernelIN5flash11enable_sm90INS1_16FlashAttnFwdSm90INS1_25CollectiveMainloopFwdSm90ILi2EN4cute5tupleIJNS5_1CILi1EEES8_S8_EEENS6_IJNS7_ILi128EEENS7_ILi96EEENS7_ILi64EEEEEELi256ENS_10bfloat16_tEfNS_4arch4Sm90ELb0ELb0ELb0ELb1ELb1ELb1ELb1ELb1ELb0ELb1ELb1ELb0EEENS1_21CollectiveEpilogueFwdINS6_IJSA_NS7_ILi256EEESB_EEES9_SE_SG_Li256ELb1ELb1ELb1ELb0EEENS1_36VarlenDynamicPersistentTileSchedulerILi128ELi96ELi256ELi128ELb1ELb1ELb1ELb0ELb1ELb1EEEEEEEEEvNT_6ParamsE,(.L_x_15666 - _ZN7cutlass13device_kernelIN5flash11enable_sm90INS1_16FlashAttnFwdSm90INS1_25CollectiveMainloopFwdSm90ILi2EN4cute5tupleIJNS5_1CILi1EEES8_S8_EEENS6_IJNS7_ILi128EEENS7_ILi96EEENS7_ILi64EEEEEELi256ENS_10bfloat16_tEfNS_4arch4Sm90ELb0ELb0ELb0ELb1ELb1ELb1ELb1ELb1ELb0ELb1ELb1ELb0EEENS1_21CollectiveEpilogueFwdINS6_IJSA_NS7_ILi256EEESB_EEES9_SE_SG_Li256ELb1ELb1ELb1ELb0EEENS1_36VarlenDynamicPersistentTileSchedulerILi128ELi96ELi256ELi128ELb1ELb1ELb1ELb0ELb1ELb1EEEEEEEEEvNT_6ParamsE)
        .other          _ZN7cutlass13device_kernelIN5flash11enable_sm90INS1_16FlashAttnFwdSm90INS1_25CollectiveMainloopFwdSm90ILi2EN4cute5tupleIJNS5_1CILi1EEES8_S8_EEENS6_IJNS7_ILi128EEENS7_ILi96EEENS7_ILi64EEEEEELi256ENS_10bfloat16_tEfNS_4arch4Sm90ELb0ELb0ELb0ELb1ELb1ELb1ELb1ELb1ELb0ELb1ELb1ELb0EEENS1_21CollectiveEpilogueFwdINS6_IJSA_NS7_ILi256EEESB_EEES9_SE_SG_Li256ELb1ELb1ELb1ELb0EEENS1_36VarlenDynamicPersistentTileSchedulerILi128ELi96ELi256ELi128ELb1ELb1ELb1ELb0ELb1ELb1EEEEEEEEEvNT_6ParamsE,@"STO_CUDA_ENTRY STV_DEFAULT"
_ZN7cutlass13device_kernelIN5flash11enable_sm90INS1_16FlashAttnFwdSm90INS1_25CollectiveMainloopFwdSm90ILi2EN4cute5tupleIJNS5_1CILi1EEES8_S8_EEENS6_IJNS7_ILi128EEENS7_ILi96EEENS7_ILi64EEEEEELi256ENS_10bfloat16_tEfNS_4arch4Sm90ELb0ELb0ELb0ELb1ELb1ELb1ELb1ELb1ELb0ELb1ELb1ELb0EEENS1_21CollectiveEpilogueFwdINS6_IJSA_NS7_ILi256EEESB_EEES9_SE_SG_Li256ELb1ELb1ELb1ELb0EEENS1_36VarlenDynamicPersistentTileSchedulerILi128ELi96ELi256ELi128ELb1ELb1ELb1ELb0ELb1ELb1EEEEEEEEEvNT_6ParamsE:
        /* <DEDUP_REMOVED lines=17> */
.L_x_10444:
[----:B------:R-:W-:Y:S05]  /*0110*/  BSYNC B0 ;  /* 0x0000000000007941 */ /* 0x000fea0003800000 */
.L_x_10443:
[----:B------:R-:W-:Y:S01]  /*0120*/  VOTEU.ANY UP0, P0 ;  /* 0x00000000003f7886 */ /* 0x000fe20000000100 */
[----:B------:R-:W0:Y:S01]  /*0130*/  SHFL.IDX PT, R3, R2, RZ, 0x1f ;  /* 0x00001fff02037589 */ /* 0x000e2200000e0000 */
[----:B------:R-:W-:Y:S01]  /*0140*/  UMOV UR4, 0x80 ;  /* 0x0000008000047882 */ /* 0x000fe20000000000 */
[----:B------:R-:W-:Y:S01]  /*0150*/  UMOV UR7, 0x100 ;  /* 0x0000010000077882 */ /* 0x000fe20000000000 */
[----:B------:R-:W-:Y:S01]  /*0160*/  VOTEU.ANY UP1, P0 ;  /* 0x00000000003f7886 */ /* 0x000fe20000020100 */
[----:B------:R-:W1:Y:S01]  /*0170*/  @UP0 S2UR UR8, SR_CgaCtaId ;  /* 0x00000000000809c3 */ /* 0x000e620000008800 */
[----:B------:R-:W-:Y:S01]  /*0180*/  @UP0 UMOV UR6, 0x400 ;  /* 0x0000040000060882 */ /* 0x000fe20000000000 */
[----:B------:R-:W-:-:S04]  /*0190*/  @UP0 UIADD3 UR4, -UR4, 0x100000, URZ ;  /* 0x0010000004040890 */ /* 0x000fc8000fffe13f */
[----:B------:R-:W-:Y:S02]  /*01a0*/  @UP0 USHF.L.U32 UR5, UR4, 0xb, URZ ;  /* 0x0000000b04050899 */ /* 0x000fe4000800063f */
[----:B------:R-:W-:Y:S01]  /*01b0*/  @UP0 USHF.L.U32 UR4, UR4, 0x1, URZ ;  /* 0x0000000104040899 */ /* 0x000fe2000800063f */
[----:B------:R-:W-:Y:S01]  /*01c0*/  SHF.R.U32.HI R4, RZ, 0x7, R0 ;  /* 0x00000007ff047819 */ /* 0x000fe20000011600 */
[----:B------:R-:W-:Y:S01]  /*01d0*/  VOTEU.ANY UP2, P0 ;  /* 0x00000000003f7886 */ /* 0x000fe20000040100 */
[----:B0-----:R-:W-:-:S03]  /*01e0*/  ISETP.NE.AND P1, PT, R3, RZ, PT ;  /* 0x000000ff0300720c */ /* 0x001fc60003f25270 */
[----:B------:R0:W2:Y:S01]  /*01f0*/  SHFL.IDX PT, R3, R4, RZ, 0x1f ;  /* 0x00001fff04037589 */ /* 0x0000a200000e0000 */
[----:B-1----:R-:W-:Y:S02]  /*0200*/  @UP0 ULEA UR8, UR8, UR6, 0x18 ;  /* 0x0000000608080291 */ /* 0x002fe4000f8ec03f */
[----:B------:R-:W-:-:S04]  /*0210*/  @UP0 UIADD3 UR6, -UR7, 0x100000, URZ ;  /* 0x0010000007060890 */ /* 0x000fc8000fffe13f */
[----:B------:R-:W-:Y:S02]  /*0220*/  @UP0 USHF.L.U32 UR7, UR6, 0xb, URZ ;  /* 0x0000000b06070899 */ /* 0x000fe4000800063f */
[----:B------:R-:W-:Y:S01]  /*0230*/  @UP0 USHF.L.U32 UR6, UR6, 0x1, URZ ;  /* 0x0000000106060899 */ /* 0x000fe2000800063f */
[----:B------:R-:W-:Y:S01]  /*0240*/  VOTEU.ANY UP0, P0 ;  /* 0x00000000003f7886 */ /* 0x000fe20000000100 */
[----:B------:R-:W1:Y:S04]  /*0250*/  FENCE.VIEW.ASYNC.S ;  /* 0x00000000000073c6 */ /* 0x000e680000000000 */
[----:B-1----:R0:W1:Y:S01]  /*0260*/  @UP0 SYNCS.EXCH.64 URZ, [UR8+0x32400], UR4 ;  /* 0x03240004083f05b2 */ /* 0x0020620008000100 */
[----:B------:R0:W3:Y:S05]  /*0270*/  @UP1 SYNCS.EXCH.64 URZ, [UR8+0x32410], UR4 ;  /* 0x03241004083f15b2 */ /* 0x0000ea0008000100 */
[----:B------:R0:W4:Y:S02]  /*0280*/  @UP2 SYNCS.EXCH.64 URZ, [UR8+0x32420], UR6 ;  /* 0x03242006083f25b2 */ /* 0x0001240008000100 */
        /* <DEDUP_REMOVED lines=19> */
.L_x_10445:
        /* <DEDUP_REMOVED lines=22> */
.L_x_10446:
        /* <DEDUP_REMOVED lines=18> */
.L_x_10447:
        /* <DEDUP_REMOVED lines=22> */
.L_x_10448:
        /* <DEDUP_REMOVED lines=22> */
.L_x_10449:
[----:B--2---:R-:W-:Y:S01]  /*0900*/  ISETP.NE.AND P0, PT, R3, RZ, PT ;  /* 0x000000ff0300720c */ /* 0x004fe20003f05270 */
[----:B------:R-:W-:Y:S01]  /*0910*/  IMAD.MOV.U32 R3, RZ, RZ, 0x1 ;  /* 0x00000001ff037424 */ /* 0x000fe200078e00ff */
[----:B------:R-:W-:Y:S01]  /*0920*/  NOP ;  /* 0x0000000000007918 */ /* 0x000fe20000000000 */
[----:B------:R-:W-:Y:S01]  /*0930*/  ULDC.64 UR60, c[0x0][0x208] ;  /* 0x00008200003c7ab9 */ /* 0x000fe20000000a00 */
[----:B------:R-:W-:Y:S02]  /*0940*/  BSSY B9, `(.L_x_10450) ;  /* 0x0001b88000097945 */ /* 0x000fe40003800000 */
[----:B------:R-:W-:-:S05]  /*0950*/  SEL R3, R3, 0x2, !P0 ;  /* 0x0000000203037807 */ /* 0x000fca0004000000 */
[----:B------:R2:W-:Y:S01]  /*0960*/  STL [R1+0x8], R3 ;  /* 0x0000080301007387 */ /* 0x0005e20000100800 */
[----:B01-34-:R-:W-:Y:S06]  /*0970*/  BAR.SYNC.DEFER_BLOCKING 0x0 ;  /* 0x0000000000007b1d */ /* 0x01bfec0000010000 */
[----:B------:R-:W-:Y:S05]  /*0980*/  @!P0 BRA `(.L_x_10451) ;  /* 0x0000013c00148947 */ /* 0x000fea0003800000 */
.L_x_10452:
[----:B------:R-:W-:-:S08]  /*0990*/  NOP ;  /* 0x0000000000007918 */ /* 0x000fd00000000000 */
[----:B------:R-:W0:Y:S02]  /*09a0*/  USETMAXREG.TRY_ALLOC.CTAPOOL UP0, 0xe8 ;  /* 0x000000e8000079c8 */ /* 0x000e240008000600 */
[----:B0-----:R-:W-:-:S13]  /*09b0*/  PLOP3.LUT P0, PT, PT, PT, UP0, 0x80, 0x0 ;  /* 0x000000000000781c */ /* 0x001fda0003f0f008 */
[----:B------:R-:W-:Y:S05]  /*09c0*/  @!P0 BRA `(.L_x_10452) ;  /* 0xfffffffc00f08947 */ /* 0x000fea000383ffff */
[----:B------:R-:W3:Y:S01]  /*09d0*/  LDL.LU R2, [R1] ;  /* 0x0000000001027983 */ /* 0x000ee20000300800 */
[----:B------:R-:W-:Y:S01]  /*09e0*/  SHF.R.U32.HI R4, RZ, 0x7, R0 ;  /* 0x00000007ff047819 */ /* 0x000fe20000011600 */
[----:B------:R-:W-:Y:S01]  /*09f0*/  ULDC UR4, c[0x0][0xd3c] ;  /* 0x00034f0000047ab9 */ /* 0x000fe20000000800 */
[----:B--2---:R-:W0:Y:S01]  /*0a00*/  S2R R3, SR_CgaCtaId ;  /* 0x0000000000037919 */ /* 0x004e220000008800 */
        /* <DEDUP_REMOVED lines=8> */
[----:B---3--:R-:W-:-:S04]  /*0a90*/  LOP3.LUT R2, R2, 0xfffffffb, RZ, 0xc0, !PT ;  /* 0xfffffffb02027812 */ /* 0x008fc800078ec0ff */
[----:B------:R-:W-:-:S05]  /*0aa0*/  @P0 LOP3.LUT R2, R2, 0x4, RZ, 0xfc, !PT ;  /* 0x0000000402020812 */ /* 0x000fca00078efcff */
[----:B------:R1:W-:Y:S01]  /*0ab0*/  STL [R1], R2 ;  /* 0x0000000201007387 */ /* 0x0003e20000100800 */
[----:B0-----:R-:W-:-:S13]  /*0ac0*/  ISETP.GE.AND P0, PT, R51, UR4, PT ;  /* 0x0000000433007c0c */ /* 0x001fda000bf06270 */
[----:B-1----:R-:W-:Y:S05]  /*0ad0*/  @P0 BRA `(.L_x_10453) ;  /* 0x000001b400b80947 */ /* 0x002fea0003800000 */
[----:B------:R-:W2:Y:S01]  /*0ae0*/  LDL.LU R14, [R1+0x8] ;  /* 0x00000800010e7983 */ /* 0x000ea20000300800 */
[----:B------:R-:W-:Y:S02]  /*0af0*/  VIADD R0, R0, 0xffffff80 ;  /* 0xffffff8000007836 */ /* 0x000fe40000000000 */
[----:B------:R-:W-:Y:S02]  /*0b00*/  IMAD.MOV.U32 R18, RZ, RZ, RZ ;  /* 0x000000ffff127224 */ /* 0x000fe400078e00ff */
[----:B------:R-:W-:Y:S01]  /*0b10*/  IMAD.MOV.U32 R208, RZ, RZ, RZ ;  /* 0x000000ffffd07224 */ /* 0x000fe200078e00ff */
[----:B------:R-:W-:Y:S01]  /*0b20*/  SHF.R.S32.HI R3, RZ, 0x1f, R0 ;  /* 0x0000001fff037819 */ /* 0x000fe20000011400 */
[----:B------:R-:W-:Y:S02]  /*0b30*/  IMAD.MOV.U32 R218, RZ, RZ, RZ ;  /* 0x000000ffffda7224 */ /* 0x000fe400078e00ff */
[----:B------:R-:W-:Y:S01]  /*0b40*/  IMAD.MOV.U32 R206, RZ, RZ, RZ ;  /* 0x000000ffffce7224 */ /* 0x000fe200078e00ff */
[----:B------:R-:W-:-:S02]  /*0b50*/  LEA.HI R2, R3, R0, RZ, 0x7 ;  /* 0x0000000003027211 */ /* 0x000fc400078f38ff */
[CC--:B------:R-:W-:Y:S02]  /*0b60*/  LEA.HI R4, R3.reuse, R0.reuse, RZ, 0x4 ;  /* 0x0000000003047211 */ /* 0x0c0fe400078f20ff */
[----:B------:R-:W-:Y:S02]  /*0b70*/  LOP3.LUT R5, R2, 0xffffff80, RZ, 0xc0, !PT ;  /* 0xffffff8002057812 */ /* 0x000fe400078ec0ff */
[----:B------:R-:W-:Y:S02]  /*0b80*/  SHF.R.S32.HI R7, RZ, 0x4, R4 ;  /* 0x00000004ff077819 */ /* 0x000fe40000011404 */
[----:B------:R-:W-:Y:S01]  /*0b90*/  LEA.HI R204, R3, R0, RZ, 0x2 ;  /* 0x0000000003cc7211 */ /* 0x000fe200078f10ff */
[----:B------:R-:W-:Y:S01]  /*0ba0*/  IMAD.IADD R13, R0, 0x1, -R5 ;  /* 0x00000001000d7824 */ /* 0x000fe200078e0a05 */
[----:B------:R-:W-:Y:S02]  /*0bb0*/  SHF.R.S32.HI R5, RZ, 0x7, R2 ;  /* 0x00000007ff057819 */ /* 0x000fe40000011402 */
[----:B------:R-:W-:-:S02]  /*0bc0*/  LEA.HI R6, R4, R7, RZ, 0x1 ;  /* 0x0000000704067211 */ /* 0x000fc400078f08ff */
[----:B------:R-:W-:Y:S01]  /*0bd0*/  SHF.R.S32.HI R9, RZ, 0x1f, R13 ;  /* 0x0000001fff097819 */ /* 0x000fe2000001140d */
[----:B------:R-:W-:Y:S01]  /*0be0*/  STL [R1+0x118], R13 ;  /* 0x0001180d01007387 */ /* 0x000fe20000100800 */
[----:B------:R-:W-:Y:S02]  /*0bf0*/  LEA.HI R2, R2, R5, RZ, 0x1 ;  /* 0x0000000502027211 */ /* 0x000fe400078f08ff */
[----:B------:R-:W-:Y:S02]  /*0c00*/  LEA.HI R10, R9, R13, RZ, 0x2 ;  /* 0x0000000d090a7211 */ /* 0x000fe400078f10ff */
[----:B------:R-:W-:Y:S02]  /*0c10*/  LOP3.LUT R2, R2, 0x3fffffe, RZ, 0xc0, !PT ;  /* 0x03fffffe02027812 */ /* 0x000fe400078ec0ff */
[--C-:B------:R-:W-:Y:S02]  /*0c20*/  SHF.R.S32.HI R11, RZ, 0x2, R10.reuse ;  /* 0x00000002ff0b7819 */ /* 0x100fe4000001140a */
[----:B------:R-:W-:-:S02]  /*0c30*/  SHF.R.S32.HI R8, RZ, 0x1f, R10 ;  /* 0x0000001fff087819 */ /* 0x000fc4000001140a */
[----:B------:R-:W-:Y:S02]  /*0c40*/  LOP3.LUT R6, R6, 0x1ffffffe, RZ, 0xc0, !PT ;  /* 0x1ffffffe06067812 */ /* 0x000fe400078ec0ff */
[----:B------:R-:W-:Y:S02]  /*0c50*/  LEA.HI R8, R8, R11, RZ, 0x3 ;  /* 0x0000000b08087211 */ /* 0x000fe400078f18ff */
[----:B------:R-:W-:Y:S01]  /*0c60*/  LEA.HI R9, R9, R13, RZ, 0x5 ;  /* 0x0000000d09097211 */ /* 0x000fe200078f28ff */
[----:B------:R-:W-:Y:S01]  /*0c70*/  IMAD.IADD R6, R7, 0x1, -R6 ;  /* 0x0000000107067824 */ /* 0x000fe200078e0a06 */
[----:B------:R-:W-:Y:S01]  /*0c80*/  LOP3.LUT R12, R8, 0xfffffff8, RZ, 0xc0, !PT ;  /* 0xfffffff8080c7812 */ /* 0x000fe200078ec0ff */
[----:B------:R-:W-:Y:S01]  /*0c90*/  IMAD.IADD R8, R5, 0x1, -R2 ;  /* 0x0000000105087824 */ /* 0x000fe200078e0a02 */
[-C--:B------:R-:W-:Y:S02]  /*0ca0*/  LEA.HI R2, R3, R0.reuse, RZ, 0x5 ;  /* 0x0000000003027211 */ /* 0x080fe400078f28ff */
[----:B------:R-:W-:Y:S01]  /*0cb0*/  LOP3.LUT R5, R4, 0x3fffff0, RZ, 0xc0, !PT ;  /* 0x03fffff004057812 */ /* 0x000fe200078ec0ff */
[----:B------:R-:W-:Y:S01]  /*0cc0*/  IMAD.IADD R12, R11, 0x1, -R12 ;  /* 0x000000010b0c7824 */ /* 0x000fe200078e0a0c */
[----:B------:R-:W-:-:S02]  /*0cd0*/  LEA.HI R3, R3, R0, RZ, 0x3 ;  /* 0x0000000003037211 */ /* 0x000fc400078f18ff */
[----:B------:R-:W-:Y:S01]  /*0ce0*/  SHF.R.S32.HI R15, RZ, 0x5, R2 ;  /* 0x00000005ff0f7819 */ /* 0x000fe20000011402 */
[----:B------:R-:W-:Y:S01]  /*0cf0*/  IMAD.IADD R5, R0, 0x1, -R5 ;  /* 0x0000000100057824 */ /* 0x000fe200078e0a05 */
[----:B------:R-:W-:Y:S02]  /*0d00*/  LOP3.LUT R7, R3, 0xfffffff8, RZ, 0xc0, !PT ;  /* 0xfffffff803077812 */ /* 0x000fe400078ec0ff */
[----:B------:R-:W-:Y:S01]  /*0d10*/  LOP3.LUT R3, R204, 0xfffffffc, RZ, 0xc0, !PT ;  /* 0xfffffffccc037812 */ /* 0x000fe200078ec0ff */
[----:B------:R-:W-:Y:S01]  /*0d20*/  IMAD R5, R15, 0x10, R5 ;  /* 0x000000100f057824 */ /* 0x000fe200078e0205 */
[----:B------:R-:W-:Y:S01]  /*0d30*/  SHF.R.S32.HI R204, RZ, 0x2, R204 ;  /* 0x00000002ffcc7819 */ /* 0x000fe200000114cc */
[----:B------:R-:W-:Y:S01]  /*0d40*/  IMAD.IADD R7, R0, 0x1, -R7 ;  /* 0x0000000100077824 */ /* 0x000fe200078e0a07 */
[----:B------:R-:W-:Y:S01]  /*0d50*/  SHF.R.S32.HI R9, RZ, 0x5, R9 ;  /* 0x00000005ff097819 */ /* 0x000fe20000011409 */
[----:B------:R-:W-:Y:S01]  /*0d60*/  IMAD R5, R5, 0x8, R6 ;  /* 0x0000000805057824 */ /* 0x000fe200078e0206 */
[----:B------:R0:W-:Y:S01]  /*0d70*/  STL [R1+0x70], R15 ;  /* 0x0000700f01007387 */ /* 0x0001e20000100800 */
[----:B------:R-:W-:Y:S01]  /*0d80*/  VIADD R6, R204, 0x40 ;  /* 0x00000040cc067836 */ /* 0x000fe20000000000 */
[----:B------:R-:W-:Y:S01]  /*0d90*/  LOP3.LUT R10, R10, 0x7ffffffc, RZ, 0xc0, !PT ;  /* 0x7ffffffc0a0a7812 */ /* 0x000fe200078ec0ff */
[----:B------:R-:W-:-:S02]  /*0da0*/  IMAD.IADD R3, R0, 0x1, -R3 ;  /* 0x0000000100037824 */ /* 0x000fc400078e0a03 */
[----:B------:R-:W-:Y:S01]  /*0db0*/  IMAD R9, R9, 0x10, R12 ;  /* 0x0000001009097824 */ /* 0x000fe200078e020c */
[----:B------:R-:W-:Y:S01]  /*0dc0*/  SHF.R.S32.HI R4, RZ, 0x1f, R6 ;  /* 0x0000001fff047819 */ /* 0x000fe20000011406 */
[C---:B------:R-:W-:Y:S01]  /*0dd0*/  IMAD.SHL.U32 R16, R3.reuse, 0x8, RZ ;  /* 0x0000000803107824 */ /* 0x040fe200078e00ff */
[----:B------:R-:W-:Y:S01]  /*0de0*/  LEA.HI R0, R3, R3, RZ, 0x1 ;  /* 0x0000000303007211 */ /* 0x000fe200078f08ff */
[----:B------:R-:W-:Y:S01]  /*0df0*/  IMAD.SHL.U32 R2, R6, 0x40, RZ ;  /* 0x0000004006027824 */ /* 0x000fe200078e00ff */
[----:B------:R-:W-:Y:S01]  /*0e00*/  LEA.HI R4, R4, R6, RZ, 0x3 ;  /* 0x0000000604047211 */ /* 0x000fe200078f18ff */
[----:B------:R-:W-:Y:S01]  /*0e10*/  VIADD R215, R16, 0x40 ;  /* 0x0000004010d77836 */ /* 0x000fe20000000000 */
[----:B------:R-:W-:Y:S01]  /*0e20*/  LOP3.LUT R0, R0, 0x1ffffffe, RZ, 0xc0, !PT ;  /* 0x1ffffffe00007812 */ /* 0x000fe200078ec0ff */
[C---:B------:R-:W-:Y:S01]  /*0e30*/  VIADD R214, R16.reuse, 0x60 ;  /* 0x0000006010d67836 */ /* 0x040fe20000000000 */
[----:B------:R-:W-:Y:S01]  /*0e40*/  SHF.R.S32.HI R17, RZ, 0x1f, R16 ;  /* 0x0000001fff117819 */ /* 0x000fe20000011410 */
[----:B------:R-:W-:Y:S01]  /*0e50*/  VIADD R213, R16, 0x80 ;  /* 0x0000008010d57836 */ /* 0x000fe20000000000 */
[----:B0-----:R-:W-:Y:S01]  /*0e60*/  SHF.R.S32.HI R15, RZ, 0x1f, R215 ;  /* 0x0000001fff0f7819 */ /* 0x001fe200000114d7 */
[----:B------:R-:W-:-:S02]  /*0e70*/  IMAD R8, R8, 0x40, R9 ;  /* 0x0000004008087824 */ /* 0x000fc400078e0209 */
[----:B------:R-:W-:Y:S01]  /*0e80*/  IMAD.SHL.U32 R4, R4, 0x40, RZ ;  /* 0x0000004004047824 */ /* 0x000fe200078e00ff */
[----:B------:R-:W-:Y:S01]  /*0e90*/  SHF.R.S32.HI R12, RZ, 0x1f, R213 ;  /* 0x0000001fff0c7819 */ /* 0x000fe200000114d5 */
[C---:B------:R-:W-:Y:S01]  /*0ea0*/  IMAD.IADD R0, R3.reuse, 0x1, -R0 ;  /* 0x0000000103007824 */ /* 0x040fe200078e0a00 */
[----:B------:R-:W-:Y:S01]  /*0eb0*/  STL [R1+0x19c], R8 ;  /* 0x00019c0801007387 */ /* 0x000fe20000100800 */
[----:B------:R-:W-:Y:S01]  /*0ec0*/  IMAD.SHL.U32 R22, R3, 0x4, RZ ;  /* 0x0000000403167824 */ /* 0x000fe200078e00ff */
[----:B------:R-:W-:Y:S01]  /*0ed0*/  LOP3.LUT R3, R2, 0x1c0, RZ, 0xc0, !PT ;  /* 0x000001c002037812 */ /* 0x000fe200078ec0ff */
[----:B------:R-:W-:Y:S01]  /*0ee0*/  IMAD.SHL.U32 R211, R7, 0x8, RZ ;  /* 0x0000000807d37824 */ /* 0x000fe200078e00ff */
[----:B------:R-:W-:Y:S01]  /*0ef0*/  LOP3.LUT R4, R4, 0xfffffe00, RZ, 0xc0, !PT ;  /* 0xfffffe0004047812 */ /* 0x000fe200078ec0ff */
[----:B------:R-:W-:Y:S01]  /*0f00*/  STL [R1+0x88], RZ ;  /* 0x000088ff01007387 */ /* 0x000fe20000100800 */
[----:B------:R-:W-:Y:S01]  /*0f10*/  SHF.R.U32.HI R7, RZ, 0x3, R3 ;  /* 0x00000003ff077819 */ /* 0x000fe20000011603 */
[----:B------:R-:W-:Y:S01]  /*0f20*/  IMAD.IADD R10, R13, 0x1, -R10 ;  /* 0x000000010d0a7824 */ /* 0x000fe200078e0a0a */
[----:B------:R-:W-:Y:S01]  /*0f30*/  LOP3.LUT R3, R3, 0x38, R16, 0xf8, !PT ;  /* 0x0000003803037812 */ /* 0x000fe200078ef810 */
[----:B------:R0:W-:Y:S01]  /*0f40*/  STL [R1+0xc], R15 ;  /* 0x00000c0f01007387 */ /* 0x0001e20000100800 */
[----:B------:R-:W-:Y:S01]  /*0f50*/  IMAD.SHL.U32 R5, R5, 0x8, RZ ;  /* 0x0000000805057824 */ /* 0x000fe200078e00ff */
[----:B------:R-:W-:Y:S01]  /*0f60*/  SHF.R.S32.HI R6, RZ, 0x1f, R211 ;  /* 0x0000001fff067819 */ /* 0x000fe200000114d3 */
[----:B------:R-:W-:-:S02]  /*0f70*/  IMAD.SHL.U32 R42, R10, 0x2, RZ ;  /* 0x000000020a2a7824 */ /* 0x000fc400078e00ff */
[----:B------:R-:W-:Y:S02]  /*0f80*/  VIADD R11, R211, 0x40 ;  /* 0x00000040d30b7836 */ /* 0x000fe40000000000 */
[C---:B------:R-:W-:Y:S02]  /*0f90*/  VIADD R41, R42.reuse, 0x8 ;  /* 0x000000082a297836 */ /* 0x040fe40000000000 */
[C---:B------:R-:W-:Y:S01]  /*0fa0*/  VIADD R40, R42.reuse, 0x10 ;  /* 0x000000102a287836 */ /* 0x040fe20000000000 */
[----:B------:R-:W-:Y:S01]  /*0fb0*/  SHF.R.S32.HI R11, RZ, 0x1f, R11 ;  /* 0x0000001fff0b7819 */ /* 0x000fe2000001140b */
        /* <DEDUP_REMOVED lines=19> */
[C---:B0-----:R-:W-:Y:S02]  /*10f0*/  VIADD R15, R42.reuse, 0xa8 ;  /* 0x000000a82a0f7836 */ /* 0x041fe40000000000 */
[----:B------:R-:W-:Y:S01]  /*1100*/  VIADD R6, R211, 0xc0 ;  /* 0x000000c0d3067836 */ /* 0x000fe20000000000 */
[----:B------:R-:W-:Y:S01]  /*1110*/  SHF.R.S32.HI R9, RZ, 0x1f, R9 ;  /* 0x0000001fff097819 */ /* 0x000fe20000011409 */
[----:B------:R-:W-:-:S02]  /*1120*/  VIADD R13, R42, 0xb8 ;  /* 0x000000b82a0d7836 */ /* 0x000fc40000000000 */
[C---:B------:R-:W-:Y:S01]  /*1130*/  VIADD R11, R42.reuse, 0xc8 ;  /* 0x000000c82a0b7836 */ /* 0x040fe20000000000 */
[----:B------:R-:W-:Y:S01]  /*1140*/  SHF.R.S32.HI R6, RZ, 0x1f, R6 ;  /* 0x0000001fff067819 */ /* 0x000fe20000011406 */
[C---:B------:R-:W-:Y:S02]  /*1150*/  VIADD R10, R42.reuse, 0xd0 ;  /* 0x000000d02a0a7836 */ /* 0x040fe40000000000 */
[C---:B------:R-:W-:Y:S02]  /*1160*/  VIADD R9, R42.reuse, 0xd8 ;  /* 0x000000d82a097836 */ /* 0x040fe40000000000 */
[----:B------:R-:W-:Y:S02]  /*1170*/  VIADD R6, R42, 0xe8 ;  /* 0x000000e82a067836 */ /* 0x000fe40000000000 */
[----:B------:R-:W-:Y:S02]  /*1180*/  IMAD R0, R0, 0x8, R8 ;  /* 0x0000000800007824 */ /* 0x000fe400078e0208 */
[----:B------:R-:W-:-:S02]  /*1190*/  VIADD R2, R16, 0x20 ;  /* 0x0000002010027836 */ /* 0x000fc40000000000 */
[C---:B------:R-:W-:Y:S02]  /*11a0*/  VIADD R212, R16.reuse, 0xa0 ;  /* 0x000000a010d47836 */ /* 0x040fe40000000000 */
[C---:B------:R-:W-:Y:S01]  /*11b0*/  VIADD R217, R16.reuse, 0xc0 ;  /* 0x000000c010d97836 */ /* 0x040fe20000000000 */
[----:B------:R-:W-:Y:S01]  /*11c0*/  SHF.R.S32.HI R207, RZ, 0x1f, R2 ;  /* 0x0000001fffcf7819 */ /* 0x000fe20000011402 */
[----:B------:R-:W-:Y:S01]  /*11d0*/  VIADD R216, R16, 0xe0 ;  /* 0x000000e010d87836 */ /* 0x000fe20000000000 */
[----:B------:R-:W-:Y:S01]  /*11e0*/  SHF.R.S32.HI R229, RZ, 0x1f, R212 ;  /* 0x0000001fffe57819 */ /* 0x000fe200000114d4 */
[----:B------:R-:W-:Y:S01]  /*11f0*/  VIADD R209, R22, 0x10 ;  /* 0x0000001016d17836 */ /* 0x000fe20000000000 */
[----:B------:R-:W-:Y:S02]  /*1200*/  SHF.R.S32.HI R228, RZ, 0x1f, R217 ;  /* 0x0000001fffe47819 */ /* 0x000fe400000114d9 */
[----:B------:R-:W-:Y:S02]  /*1210*/  SHF.R.S32.HI R227, RZ, 0x1f, R216 ;  /* 0x0000001fffe37819 */ /* 0x000fe400000114d8 */
[----:B--2---:R-:W-:-:S02]  /*1220*/  LOP3.LUT R210, R14, 0x1, RZ, 0xfc, !PT ;  /* 0x000000010ed27812 */ /* 0x004fc400078efcff */
[----:B------:R-:W-:-:S05]  /*1230*/  SHF.R.S32.HI R14, RZ, 0x1f, R214 ;  /* 0x0000001fff0e7819 */ /* 0x000fca00000114d6 */
[----:B------:R0:W-:Y:S04]  /*1240*/  STL [R1+0x8], R14 ;  /* 0x0000080e01007387 */ /* 0x0001e80000100800 */
[----:B------:R1:W-:Y:S04]  /*1250*/  STL [R1+0x4], R12 ;  /* 0x0000040c01007387 */ /* 0x0003e80000100800 */
[----:B------:R2:W-:Y:S01]  /*1260*/  STL [R1+0x74], R4 ;  /* 0x0000740401007387 */ /* 0x0005e20000100800 */
[----:B0-----:R-:W-:-:S03]  /*1270*/  VIADD R14, R42, 0xb0 ;  /* 0x000000b02a0e7836 */ /* 0x001fc60000000000 */
[----:B------:R-:W-:Y:S01]  /*1280*/  STL [R1+0x94], R42 ;  /* 0x0000942a01007387 */ /* 0x000fe20000100800 */
[----:B-1----:R-:W-:-:S03]  /*1290*/  VIADD R12, R42, 0xc0 ;  /* 0x000000c02a0c7836 */ /* 0x002fc60000000000 */
[----:B------:R0:W-:Y:S01]  /*12a0*/  STL [R1+0x1a4], R5 ;  /* 0x0001a40501007387 */ /* 0x0001e20000100800 */
[----:B--2---:R-:W-:Y:S01]  /*12b0*/  LOP3.LUT R4, R4, R3, R7, 0xf6, !PT ;  /* 0x0000000304047212 */ /* 0x004fe200078ef607 */
[----:B------:R-:W-:-:S04]  /*12c0*/  VIADD R7, R42, 0xe0 ;  /* 0x000000e02a077836 */ /* 0x000fc80000000000 */
[----:B------:R-:W-:Y:S01]  /*12d0*/  IMAD R3, R4, 0x2, R19 ;  /* 0x0000000204037824 */ /* 0x000fe200078e0213 */
[----:B------:R-:W-:Y:S01]  /*12e0*/  SHF.R.S32.HI R4, RZ, 0x1f, R41 ;  /* 0x0000001fff047819 */ /* 0x000fe20000011429 */
[----:B0-----:R-:W-:-:S03]  /*12f0*/  VIADD R5, R42, 0xf0 ;  /* 0x000000f02a057836 */ /* 0x001fc60000000000 */
[----:B------:R0:W-:Y:S04]  /*1300*/  STL [R1+0x198], R3 ;  /* 0x0001980301007387 */ /* 0x0001e80000100800 */
[----:B------:R-:W-:Y:S04]  /*1310*/  STL [R1+0x110], R41 ;  /* 0x0001102901007387 */ /* 0x000fe80000100800 */
[----:B------:R1:W-:Y:S01]  /*1320*/  STL [R1+0x10c], R40 ;  /* 0x00010c2801007387 */ /* 0x0003e20000100800 */
[----:B0-----:R-:W-:-:S03]  /*1330*/  VIADD R3, R42, 0xf8 ;  /* 0x000000f82a037836 */ /* 0x001fc60000000000 */
[----:B------:R-:W-:Y:S04]  /*1340*/  STL [R1+0x108], R39 ;  /* 0x0001082701007387 */ /* 0x000fe80000100800 */
        /* <DEDUP_REMOVED lines=90> */
.L_x_10609:
[----:B012-4-:R-:W0:Y:S02]  /*18f0*/  LDC.64 R4, c[0x0][0xd88] ;  /* 0x00036200ff047b82 */ /* 0x017e240000000a00 */
        /* <DEDUP_REMOVED lines=42> */
[----:B0-----:R-:W-:Y:S06]  /*1ba0*/  @P2 BRA `(.L_x_10454) ;  /* 0x0000000000242947 */ /* 0x001fec0003800000 */
        /* <DEDUP_REMOVED lines=9> */
.L_x_10454:
        /* <DEDUP_REMOVED lines=14> */
.L_x_10455:
[----:B------:R-:W-:Y:S05]  /*1d20*/  @!P0 BRA `(.L_x_10456) ;  /* 0x00000000000c8947 */ /* 0x000fea0003800000 */
[----:B------:R-:W2:Y:S04]  /*1d30*/  LDG.E R0, desc[UR60][R4.64] ;  /* 0x0000003c04007981 */ /* 0x000ea8000c1e1900 */
[----:B------:R-:W2:Y:S02]  /*1d40*/  LDG.E R31, desc[UR60][R4.64+0x4] ;  /* 0x0000043c041f7981 */ /* 0x000ea4000c1e1900 */
[----:B--2---:R-:W-:-:S07]  /*1d50*/  IMAD.IADD R31, R31, 0x1, -R0 ;  /* 0x000000011f1f7824 */ /* 0x004fce00078e0a00 */
.L_x_10456:
        /* <DEDUP_REMOVED lines=62> */
.L_x_10458:
[----:B------:R-:W-:Y:S05]  /*2140*/  BSYNC B0 ;  /* 0x0000000000007941 */ /* 0x000fea0003800000 */
.L_x_10457:
        /* <DEDUP_REMOVED lines=37> */
.L_x_10461:
[----:B------:R-:W-:Y:S05]  /*23a0*/  BSYNC B6 ;  /* 0x0000000000067941 */ /* 0x000fea0003800000 */
.L_x_10460:
        /* <DEDUP_REMOVED lines=20> */
.L_x_10463:
[----:B------:R-:W-:Y:S05]  /*24f0*/  BSYNC B6 ;  /* 0x0000000000067941 */ /* 0x000fea0003800000 */
.L_x_10462:
[----:B------:R-:W-:Y:S01]  /*2500*/  ULDC.64 UR4, c[0x0][0xaf0] ;  /* 0x0002bc0000047ab9 */ /* 0x000fe20000000a00 */
[----:B------:R-:W1:Y:S01]  /*2510*/  S2R R6, SR_TID.X ;  /* 0x0000000000067919 */ /* 0x000e620000002100 */
[----:B------:R-:W-:Y:S01]  /*2520*/  ISETP.NE.U32.AND P0, PT, RZ, UR4, PT ;  /* 0x00000004ff007c0c */ /* 0x000fe2000bf05070 */
[----:B------:R-:W-:Y:S01]  /*2530*/  IMAD.MOV.U32 R85, RZ, RZ, R32 ;  /* 0x000000ffff557224 */ /* 0x000fe200078e0020 */
[----:B------:R-:W2:Y:S01]  /*2540*/  LDC R11, c[0x0][0x3f4] ;  /* 0x0000fd00ff0b7b82 */ /* 0x000ea20000000800 */
[----:B------:R-:W3:Y:S01]  /*2550*/  LDL R10, [R1+0x74] ;  /* 0x00007400010a7983 */ /* 0x000ee20000100800 */
[----:B------:R-:W-:Y:S01]  /*2560*/  ISETP.NE.AND.EX P0, PT, RZ, UR5, PT, P0 ;  /* 0x00000005ff007c0c */ /* 0x000fe2000bf05300 */
[----:B------:R-:W-:-:S05]  /*2570*/  IMAD.MOV.U32 R29, RZ, RZ, R30 ;  /* 0x000000ffff1d7224 */ /* 0x000fca00078e001e */
[----:B------:R-:W4:Y:S07]  /*2580*/  LDC.64 R50, c[0x0][0x3f8] ;  /* 0x0000fe00ff327b82 */ /* 0x000f2e0000000a00 */
[----:B0-----:R-:W-:Y:S01]  /*2590*/  @P0 IADD3 R4, P1, R34, UR4, RZ ;  /* 0x0000000422040c10 */ /* 0x001fe2000ff3e0ff */
[----:B------:R-:W-:Y:S01]  /*25a0*/  ULDC UR4, c[0x0][0x320] ;  /* 0x0000c80000047ab9 */ /* 0x000fe20000000800 */
[----:B------:R-:W0:Y:S02]  /*25b0*/  LDC.64 R60, c[0x0][0x408] ;  /* 0x00010200ff3c7b82 */ /* 0x000e240000000a00 */
[----:B------:R-:W-:-:S02]  /*25c0*/  @P0 IADD3.X R5, R33, UR5, RZ, P1, !PT ;  /* 0x0000000521050c10 */ /* 0x000fc40008ffe4ff */
[----:B------:R-:W-:-:S03]  /*25d0*/  ISETP.GE.AND P1, PT, R2, UR4, PT ;  /* 0x0000000402007c0c */ /* 0x000fc6000bf26270 */
[----:B------:R1:W3:Y:S01]  /*25e0*/  @P0 LDG.E R85, desc[UR60][R4.64] ;  /* 0x0000003c04550981 */ /* 0x0002e2000c1e1900 */
[----:B------:R-:W-:Y:S02]  /*25f0*/  SEL R3, RZ, 0xffffffff, P1 ;  /* 0xffffffffff037807 */ /* 0x000fe40000800000 */
[----:B------:R-:W-:-:S03]  /*2600*/  ISETP.GE.AND P0, PT, R16, UR4, PT ;  /* 0x0000000410007c0c */ /* 0x000fc6000bf06270 */
[----:B------:R-:W-:Y:S01]  /*2610*/  IMAD.SHL.U32 R3, R3, 0x2, RZ ;  /* 0x0000000203037824 */ /* 0x000fe200078e00ff */
[----:B------:R-:W-:Y:S02]  /*2620*/  SEL R0, RZ, 0x1, P0 ;  /* 0x00000001ff007807 */ /* 0x000fe40000000000 */
[----:B------:R-:W-:Y:S02]  /*2630*/  ISETP.GE.AND P0, PT, R215, UR4, PT ;  /* 0x00000004d7007c0c */ /* 0x000fe4000bf06270 */
[----:B------:R-:W-:Y:S02]  /*2640*/  ISETP.GE.AND P1, PT, R214, UR4, PT ;  /* 0x00000004d6007c0c */ /* 0x000fe4000bf26270 */
[----:B------:R-:W-:Y:S02]  /*2650*/  LOP3.LUT R0, R3, 0x2, R0, 0xe2, !PT ;  /* 0x0000000203007812 */ /* 0x000fe400078ee200 */
[----:B------:R-:W-:Y:S02]  /*2660*/  SEL R3, RZ, 0x4, P0 ;  /* 0x00000004ff037807 */ /* 0x000fe40000000000 */
[----:B-1----:R-:W-:-:S02]  /*2670*/  SEL R4, RZ, 0x8, P1 ;  /* 0x00000008ff047807 */ /* 0x002fc40000800000 */
[----:B------:R-:W-:Y:S02]  /*2680*/  ISETP.GE.AND P0, PT, R213, UR4, PT ;  /* 0x00000004d5007c0c */ /* 0x000fe4000bf06270 */
[----:B------:R-:W-:Y:S01]  /*2690*/  ISETP.GE.AND P1, PT, R212, UR4, PT ;  /* 0x00000004d4007c0c */ /* 0x000fe2000bf26270 */
[----:B------:R-:W-:Y:S01]  /*26a0*/  VIADD R6, R6, 0xffffff80 ;  /* 0xffffff8006067836 */ /* 0x000fe20000000000 */
[----:B------:R-:W-:Y:S02]  /*26b0*/  LOP3.LUT R0, R4, R0, R3, 0xfe, !PT ;  /* 0x0000000004007212 */ /* 0x000fe400078efe03 */
[----:B------:R-:W-:Y:S02]  /*26c0*/  SEL R3, RZ, 0x10, P0 ;  /* 0x00000010ff037807 */ /* 0x000fe40000000000 */
[----:B------:R-:W-:Y:S02]  /*26d0*/  SEL R4, RZ, 0x20, P1 ;  /* 0x00000020ff047807 */ /* 0x000fe40000800000 */
[----:B------:R-:W-:-:S02]  /*26e0*/  ISETP.GE.AND P0, PT, R217, UR4, PT ;  /* 0x00000004d9007c0c */ /* 0x000fc4000bf06270 */
[----:B------:R-:W-:Y:S02]  /*26f0*/  LOP3.LUT R0, R4, R0, R3, 0xfe, !PT ;  /* 0x0000000004007212 */ /* 0x000fe400078efe03 */
[----:B------:R-:W-:Y:S02]  /*2700*/  SHF.R.S32.HI R3, RZ, 0x1f, R6 ;  /* 0x0000001fff037819 */ /* 0x000fe40000011406 */
[----:B------:R-:W-:Y:S02]  /*2710*/  ISETP.GE.AND P1, PT, R216, UR4, PT ;  /* 0x00000004d8007c0c */ /* 0x000fe4000bf26270 */
[----:B------:R-:W-:Y:S02]  /*2720*/  LEA.HI R8, R3, R6, RZ, 0x2 ;  /* 0x0000000603087211 */ /* 0x000fe400078f10ff */
[----:B------:R-:W-:Y:S02]  /*2730*/  SEL R83, RZ, 0x40, P0 ;  /* 0x00000040ff537807 */ /* 0x000fe40000000000 */
[----:B------:R-:W-:-:S02]  /*2740*/  SEL R3, RZ, 0x7fff80, P1 ;  /* 0x007fff80ff037807 */ /* 0x000fc40000800000 */
[----:B--2---:R-:W-:Y:S01]  /*2750*/  ISETP.GE.AND P0, PT, R16, R11, PT ;  /* 0x0000000b1000720c */ /* 0x004fe20003f06270 */
[----:B------:R-:W-:Y:S01]  /*2760*/  IMAD.SHL.U32 R78, R11, 0x2, RZ ;  /* 0x000000020b4e7824 */ /* 0x000fe200078e00ff */
[----:B------:R-:W-:Y:S02]  /*2770*/  LOP3.LUT R83, R3, R0, R83, 0xfe, !PT ;  /* 0x0000000003537212 */ /* 0x000fe400078efe53 */
[----:B------:R-:W-:Y:S02]  /*2780*/  SEL R3, R11, RZ, P0 ;  /* 0x000000ff0b037207 */ /* 0x000fe40000000000 */
[----:B------:R-:W2:Y:S01]  /*2790*/  LDL R11, [R1+0x70] ;  /* 0x00007000010b7983 */ /* 0x000ea20000100800 */
[----:B------:R-:W1:Y:S01]  /*27a0*/  S2R R12, SR_TID.X ;  /* 0x00000000000c7919 */ /* 0x000e620000002100 */
[----:B------:R-:W-:Y:S02]  /*27b0*/  SHF.R.S32.HI R5, RZ, 0x1f, R204 ;  /* 0x0000001fff057819 */ /* 0x000fe400000114cc */
[----:B------:R-:W-:Y:S01]  /*27c0*/  LOP3.LUT R9, R8, 0xfffffffc, RZ, 0xc0, !PT ;  /* 0xfffffffc08097812 */ /* 0x000fe200078ec0ff */
[----:B------:R-:W-:Y:S01]  /*27d0*/  IMAD.IADD R3, R16, 0x1, R3 ;  /* 0x0000000110037824 */ /* 0x000fe200078e0203 */
[----:B------:R-:W-:Y:S01]  /*27e0*/  SHF.R.S32.HI R23, RZ, 0x1f, R22 ;  /* 0x0000001fff177819 */ /* 0x000fe20000011416 */
[----:B----4-:R-:W-:-:S02]  /*27f0*/  IMAD R4, R5, R50, RZ ;  /* 0x0000003205047224 */ /* 0x010fc400078e02ff */
[----:B0-----:R-:W-:Y:S02]  /*2800*/  IMAD R5, R5, R60, RZ ;  /* 0x0000003c05057224 */ /* 0x001fe400078e02ff */
[----:B------:R-:W-:Y:S02]  /*2810*/  IMAD.IADD R84, R84, 0x1, R31 ;  /* 0x0000000154547824 */ /* 0x000fe400078e021f */
[----:B------:R-:W-:Y:S01]  /*2820*/  IMAD.IADD R75, R6, 0x1, -R9 ;  /* 0x00000001064b7824 */ /* 0x000fe200078e0a09 */
[----:B------:R-:W-:Y:S01]  /*2830*/  SHF.R.S32.HI R0, RZ, 0x1f, R3 ;  /* 0x0000001fff007819 */ /* 0x000fe20000011403 */
[C---:B------:R-:W-:Y:S02]  /*2840*/  IMAD R7, R204.reuse, R51, R4 ;  /* 0x00000033cc077224 */ /* 0x040fe400078e0204 */
[----:B------:R-:W-:-:S04]  /*2850*/  IMAD.WIDE.U32 R20, R204, R50, R22 ;  /* 0x00000032cc147225 */ /* 0x000fc800078e0016 */
[----:B------:R-:W-:-:S04]  /*2860*/  IMAD.WIDE.U32 R30, R204, R50, R16 ;  /* 0x00000032cc1e7225 */ /* 0x000fc800078e0010 */
[----:B------:R-:W-:Y:S01]  /*2870*/  IMAD R9, R204, R61, R5 ;  /* 0x0000003dcc097224 */ /* 0x000fe200078e0205 */
[----:B-1----:R-:W-:-:S04]  /*2880*/  SHF.R.U32.HI R12, RZ, 0x7, R12 ;  /* 0x00000007ff0c7819 */ /* 0x002fc8000001160c */
[C---:B------:R-:W-:Y:S01]  /*2890*/  ISETP.NE.AND P6, PT, R12.reuse, 0x1, PT ;  /* 0x000000010c00780c */ /* 0x040fe20003fc5270 */
[----:B------:R-:W-:Y:S02]  /*28a0*/  VIADD R87, R12, 0x8 ;  /* 0x000000080c577836 */ /* 0x000fe40000000000 */
[----:B------:R-:W-:Y:S01]  /*28b0*/  VIADD R12, R204, 0x40 ;  /* 0x00000040cc0c7836 */ /* 0x000fe20000000000 */
[----:B-----5:R-:W-:Y:S01]  /*28c0*/  SHF.R.S32.HI R5, RZ, 0x1f, R48 ;  /* 0x0000001fff057819 */ /* 0x020fe20000011430 */
[----:B------:R-:W-:Y:S02]  /*28d0*/  IMAD.IADD R21, R21, 0x1, R7 ;  /* 0x0000000115157824 */ /* 0x000fe400078e0207 */
[----:B------:R-:W-:Y:S01]  /*28e0*/  IMAD.SHL.U32 R12, R12, 0x40, RZ ;  /* 0x000000400c0c7824 */ /* 0x000fe200078e00ff */
[----:B------:R-:W-:Y:S01]  /*28f0*/  LEA.HI R3, R0, R3, RZ, 0x3 ;  /* 0x0000000300037211 */ /* 0x000fe200078f18ff */
[----:B------:R-:W-:Y:S01]  /*2900*/  IMAD.IADD R31, R7, 0x1, R31 ;  /* 0x00000001071f7824 */ /* 0x000fe200078e021f */
[----:B------:R-:W-:Y:S01]  /*2910*/  SHF.R.S32.HI R7, RZ, 0x1f, R8 ;  /* 0x0000001fff077819 */ /* 0x000fe20000011408 */
[----:B------:R-:W-:Y:S01]  /*2920*/  IMAD R0, R5, R60, RZ ;  /* 0x0000003c05007224 */ /* 0x000fe200078e02ff */
[----:B------:R-:W-:-:S02]  /*2930*/  LOP3.LUT R12, R12, 0x1c0, RZ, 0xc0, !PT ;  /* 0x000001c00c0c7812 */ /* 0x000fc400078ec0ff */
[----:B------:R-:W-:Y:S01]  /*2940*/  LEA.HI R7, R7, R204, RZ, 0x3 ;  /* 0x000000cc07077211 */ /* 0x000fe200078f18ff */
[----:B------:R-:W-:Y:S01]  /*2950*/  IMAD R71, R48, R61, R0 ;  /* 0x0000003d30477224 */ /* 0x000fe200078e0200 */
[----:B------:R-:W-:Y:S01]  /*2960*/  LOP3.LUT R0, R12, 0x38, R3, 0xf8, !PT ;  /* 0x000000380c007812 */ /* 0x000fe200078ef803 */
[----:B------:R-:W-:Y:S01]  /*2970*/  VIADD R12, R204, 0x40 ;  /* 0x00000040cc0c7836 */ /* 0x000fe20000000000 */
[----:B------:R-:W-:Y:S01]  /*2980*/  LOP3.LUT R7, R7, 0xfffffff8, RZ, 0xc0, !PT ;  /* 0xfffffff807077812 */ /* 0x000fe200078ec0ff */
[----:B------:R-:W-:Y:S05]  /*2990*/  @!P6 WARPSYNC.ALL ;  /* 0x000000000000e948 */ /* 0x000fea0003800000 */
[----:B------:R-:W-:Y:S01]  /*29a0*/  IMAD.SHL.U32 R12, R12, 0x40, RZ ;  /* 0x000000400c0c7824 */ /* 0x000fe200078e00ff */
[----:B------:R-:W-:Y:S01]  /*29b0*/  ULDC UR4, c[0x0][0x2f4] ;  /* 0x0000bd0000047ab9 */ /* 0x000fe20000000800 */
[----:B------:R-:W-:Y:S01]  /*29c0*/  IMAD.IADD R7, R204, 0x1, -R7 ;  /* 0x00000001cc077824 */ /* 0x000fe200078e0a07 */
[----:B------:R-:W-:Y:S01]  /*29d0*/  ISETP.GE.AND P2, PT, R2, UR4, PT ;  /* 0x0000000402007c0c */ /* 0x000fe2000bf46270 */
[----:B------:R-:W-:Y:S01]  /*29e0*/  IMAD.WIDE.U32 R56, R204, R60, R22 ;  /* 0x0000003ccc387225 */ /* 0x000fe200078e0016 */
[----:B------:R-:W-:-:S03]  /*29f0*/  LOP3.LUT R12, R12, 0x1c0, RZ, 0xc0, !PT ;  /* 0x000001c00c0c7812 */ /* 0x000fc600078ec0ff */
[----:B------:R-:W-:Y:S01]  /*2a00*/  IMAD.WIDE.U32 R58, R204, R60, R16 ;  /* 0x0000003ccc3a7225 */ /* 0x000fe200078e0010 */
[----:B------:R-:W-:-:S03]  /*2a10*/  SHF.R.U32.HI R12, RZ, 0x3, R12 ;  /* 0x00000003ff0c7819 */ /* 0x000fc6000001160c */
[----:B------:R-:W-:Y:S02]  /*2a20*/  IMAD.SHL.U32 R66, R7, 0x40, RZ ;  /* 0x0000004007427824 */ /* 0x000fe400078e00ff */
[----:B------:R-:W-:Y:S02]  /*2a30*/  IMAD.IADD R57, R57, 0x1, R9 ;  /* 0x0000000139397824 */ /* 0x000fe400078e0209 */
[----:B------:R-:W-:Y:S01]  /*2a40*/  IMAD.IADD R59, R9, 0x1, R59 ;  /* 0x00000001093b7824 */ /* 0x000fe200078e023b */
[----:B------:R-:W-:Y:S01]  /*2a50*/  LOP3.LUT R66, R66, 0x1c0, RZ, 0xc0, !PT ;  /* 0x000001c042427812 */ /* 0x000fe200078ec0ff */
[----:B------:R-:W-:Y:S01]  /*2a60*/  IMAD R4, R5, R50, RZ ;  /* 0x0000003205047224 */ /* 0x000fe200078e02ff */
[----:B------:R-:W-:Y:S01]  /*2a70*/  SHF.L.U64.HI R80, R60, 0x6, R61 ;  /* 0x000000063c507819 */ /* 0x000fe2000001023d */
[----:B------:R-:W-:Y:S01]  /*2a80*/  IMAD R5, R61, 0x60, RZ ;  /* 0x000000603d057824 */ /* 0x000fe200078e02ff */
[----:B------:R-:W-:Y:S01]  /*2a90*/  LOP3.LUT R0, R0, R12, RZ, 0x3c, !PT ;  /* 0x0000000c00007212 */ /* 0x000fe200078e3cff */
[----:B------:R-:W-:Y:S01]  /*2aa0*/  IMAD.SHL.U32 R79, R60, 0x40, RZ ;  /* 0x000000403c4f7824 */ /* 0x000fe200078e00ff */
[----:B------:R-:W-:Y:S01]  /*2ab0*/  LOP3.LUT R29, R29, 0xfffffffe, RZ, 0xc0, !PT ;  /* 0xfffffffe1d1d7812 */ /* 0x000fe200078ec0ff */
[----:B------:R-:W-:Y:S01]  /*2ac0*/  IMAD.WIDE.U32 R56, R48, R60, R56 ;  /* 0x0000003c30387225 */ /* 0x000fe200078e0038 */
[----:B------:R-:W-:-:S03]  /*2ad0*/  SHF.R.U32.HI R63, RZ, 0x3, R66 ;  /* 0x00000003ff3f7819 */ /* 0x000fc60000011642 */
[----:B------:R-:W-:-:S04]  /*2ae0*/  IMAD.WIDE.U32 R58, R48, R60, R58 ;  /* 0x0000003c303a7225 */ /* 0x000fc800078e003a */
[----:B------:R-:W-:Y:S01]  /*2af0*/  IMAD R73, R48, R51, R4 ;  /* 0x0000003330497224 */ /* 0x000fe200078e0204 */
[----:B------:R-:W-:Y:S01]  /*2b00*/  LOP3.LUT R4, R66, 0x18, R16, 0xf8, !PT ;  /* 0x0000001842047812 */ /* 0x000fe200078ef810 */
[----:B------:R-:W-:Y:S01]  /*2b10*/  IMAD.WIDE.U32 R60, R60, 0x60, RZ ;  /* 0x000000603c3c7825 */ /* 0x000fe200078e00ff */
[----:B------:R-:W-:Y:S02]  /*2b20*/  @P2 LOP3.LUT R29, R29, 0x1, RZ, 0xfc, !PT ;  /* 0x000000011d1d2812 */ /* 0x000fe400078efcff */
[----:B------:R-:W-:Y:S01]  /*2b30*/  LOP3.LUT P2, RZ, R7, 0x4, RZ, 0xc0, !PT ;  /* 0x0000000407ff7812 */ /* 0x000fe2000784c0ff */
[----:B------:R-:W-:Y:S01]  /*2b40*/  IMAD.MOV.U32 R64, RZ, RZ, 0x20 ;  /* 0x00000020ff407424 */ /* 0x000fe200078e00ff */
[----:B------:R-:W-:Y:S01]  /*2b50*/  LOP3.LUT R4, R4, R63, RZ, 0x3c, !PT ;  /* 0x0000003f04047212 */ /* 0x000fe200078e3cff */
[----:B------:R-:W-:Y:S01]  /*2b60*/  IMAD.IADD R76, R61, 0x1, R5 ;  /* 0x000000013d4c7824 */ /* 0x000fe200078e0205 */
[----:B------:R-:W-:Y:S01]  /*2b70*/  PRMT R5, R83, 0x8880, RZ ;  /* 0x0000888053057816 */ /* 0x000fe200000000ff */
[----:B------:R-:W-:Y:S01]  /*2b80*/  IMAD R77, R51, 0x60, RZ ;  /* 0x00000060334d7824 */ /* 0x000fe200078e02ff */
[C---:B------:R-:W-:Y:S01]  /*2b90*/  SHF.L.U64.HI R82, R50.reuse, 0x6, R51 ;  /* 0x0000000632527819 */ /* 0x040fe20000010233 */
[----:B------:R-:W-:Y:S01]  /*2ba0*/  IMAD.SHL.U32 R81, R50, 0x40, RZ ;  /* 0x0000004032517824 */ /* 0x000fe200078e00ff */
[----:B------:R-:W-:Y:S01]  /*2bb0*/  PRMT R5, R5, 0x7710, RZ ;  /* 0x0000771005057816 */ /* 0x000fe200000000ff */
[----:B------:R-:W-:Y:S01]  /*2bc0*/  IMAD.WIDE.U32 R20, R48, R50, R20 ;  /* 0x0000003230147225 */ /* 0x000fe200078e0014 */
[----:B------:R-:W-:-:S02]  /*2bd0*/  SEL R64, R64, 0xffffffe0, !P2 ;  /* 0xffffffe040407807 */ /* 0x000fc40005000000 */
[----:B------:R-:W-:Y:S01]  /*2be0*/  LOP3.LUT R69, R3, 0xfffffff8, RZ, 0xc0, !PT ;  /* 0xfffffff803457812 */ /* 0x000fe200078ec0ff */
[----:B------:R-:W-:Y:S01]  /*2bf0*/  IMAD.WIDE.U32 R30, R48, R50, R30 ;  /* 0x00000032301e7225 */ /* 0x000fe200078e001e */
[----:B------:R0:W-:Y:S03]  /*2c00*/  STL [R1], R29 ;  /* 0x0000001d01007387 */ /* 0x0001e60000100800 */
[----:B------:R-:W-:Y:S01]  /*2c10*/  IMAD.WIDE.U32 R50, R50, 0x60, RZ ;  /* 0x0000006032327825 */ /* 0x000fe200078e00ff */
[----:B------:R-:W-:Y:S02]  /*2c20*/  SHF.R.S32.HI R70, RZ, 0x3, R3 ;  /* 0x00000003ff467819 */ /* 0x000fe40000011403 */
[----:B------:R-:W-:Y:S01]  /*2c30*/  LOP3.LUT R62, R5, 0x1, RZ, 0xc0, !PT ;  /* 0x00000001053e7812 */ /* 0x000fe200078ec0ff */
[----:B------:R-:W-:Y:S01]  /*2c40*/  IMAD.IADD R74, R21, 0x1, R73 ;  /* 0x00000001154a7824 */ /* 0x000fe200078e0249 */
[----:B------:R-:W-:Y:S01]  /*2c50*/  LOP3.LUT R9, R5, 0x8, RZ, 0xc0, !PT ;  /* 0x0000000805097812 */ /* 0x000fe200078ec0ff */
[----:B------:R-:W-:Y:S01]  /*2c60*/  IMAD.IADD R72, R57, 0x1, R71 ;  /* 0x0000000139487824 */ /* 0x000fe200078e0247 */
[----:B0-----:R-:W-:Y:S01]  /*2c70*/  LOP3.LUT R29, R5, 0x2, RZ, 0xc0, !PT ;  /* 0x00000002051d7812 */ /* 0x001fe200078ec0ff */
[----:B------:R-:W-:Y:S01]  /*2c80*/  IMAD.IADD R77, R51, 0x1, R77 ;  /* 0x00000001334d7824 */ /* 0x000fe200078e024d */
[----:B------:R-:W-:Y:S01]  /*2c90*/  LOP3.LUT R8, R5, 0x10, RZ, 0xc0, !PT ;  /* 0x0000001005087812 */ /* 0x000fe200078ec0ff */
[----:B------:R-:W-:Y:S01]  /*2ca0*/  IMAD R75, R75, 0x40, R204 ;  /* 0x000000404b4b7824 */ /* 0x000fe200078e02cc */
[----:B------:R-:W-:Y:S01]  /*2cb0*/  LOP3.LUT R6, R5, 0x20, RZ, 0xc0, !PT ;  /* 0x0000002005067812 */ /* 0x000fe200078ec0ff */
[----:B------:R-:W-:Y:S01]  /*2cc0*/  IMAD.IADD R73, R73, 0x1, R31 ;  /* 0x0000000149497824 */ /* 0x000fe200078e021f */
[----:B------:R-:W-:Y:S01]  /*2cd0*/  @!P6 BAR.SYNC.DEFER_BLOCKING 0x9, 0x100 ;  /* 0x024400000000eb1d */ /* 0x000fe20000010000 */
[----:B------:R-:W-:Y:S01]  /*2ce0*/  IMAD.IADD R71, R71, 0x1, R59 ;  /* 0x0000000147477824 */ /* 0x000fe200078e023b */
[----:B------:R-:W-:-:S02]  /*2cf0*/  ISETP.GE.AND P1, PT, R16, UR4, PT ;  /* 0x0000000410007c0c */ /* 0x000fc4000bf26270 */
[----:B------:R-:W-:Y:S01]  /*2d00*/  SHF.R.S32.HI R67, RZ, 0x1f, R69 ;  /* 0x0000001fff437819 */ /* 0x000fe20000011445 */
[----:B---3--:R-:W-:Y:S01]  /*2d10*/  IMAD.IADD R65, R10, 0x1, R0 ;  /* 0x000000010a417824 */ /* 0x008fe200078e0200 */
[----:B------:R-:W-:-:S04]  /*2d20*/  LOP3.LUT R0, R66, 0x38, R3, 0xf8, !PT ;  /* 0x0000003842007812 */ /* 0x000fc800078ef803 */
[----:B------:R-:W-:Y:S02]  /*2d30*/  LOP3.LUT R0, R0, R63, RZ, 0x3c, !PT ;  /* 0x0000003f00007212 */ /* 0x000fe400078e3cff */
[C---:B------:R-:W-:Y:S02]  /*2d40*/  LOP3.LUT R10, R5.reuse, 0x4, RZ, 0xc0, !PT ;  /* 0x00000004050a7812 */ /* 0x040fe400078ec0ff */
[----:B------:R-:W-:Y:S02]  /*2d50*/  LOP3.LUT R5, R5, 0x40, RZ, 0xc0, !PT ;  /* 0x0000004005057812 */ /* 0x000fe400078ec0ff */
[----:B------:R-:W-:Y:S01]  /*2d60*/  SHF.R.S32.HI R68, RZ, 0x1f, R85 ;  /* 0x0000001fff447819 */ /* 0x000fe20000011455 */
[C---:B--2---:R-:W-:Y:S02]  /*2d70*/  IMAD R7, R11.reuse, 0x200, R4 ;  /* 0x000002000b077824 */ /* 0x044fe400078e0204 */
[----:B------:R-:W-:Y:S02]  /*2d80*/  IMAD R4, R11, 0x200, R0 ;  /* 0x000002000b047824 */ /* 0x000fe400078e0200 */
[----:B------:R-:W-:-:S07]  /*2d90*/  IMAD.IADD R3, R64, 0x1, R7 ;  /* 0x0000000140037824 */ /* 0x000fce00078e0207 */
.L_x_10517:
[----:B0---4-:R-:W2:Y:S01]  /*2da0*/  LDL.LU R34, [R1] ;  /* 0x0000000001227983 */ /* 0x011ea20000300800 */
        /* <DEDUP_REMOVED lines=11> */
[----:B---3--:R-:W3:Y:S08]  /*2e60*/  @!P2 LDC.64 R12, c[0x0][0x418] ;  /* 0x00010600ff0cab82 */ /* 0x008ef00000000a00 */
[----:B------:R-:W4:Y:S08]  /*2e70*/  @P3 LDC R0, c[0x0][0x434] ;  /* 0x00010d00ff003b82 */ /* 0x000f300000000800 */
[----:B------:R-:W1:Y:S01]  /*2e80*/  @P3 LDC R11, c[0x0][0x438] ;  /* 0x00010e00ff0b3b82 */ /* 0x000e620000000800 */
[----:B----4-:R-:W-:-:S05]  /*2e90*/  @P3 IMAD.HI.U32 R0, R35, R0, RZ ;  /* 0x0000000023003227 */ /* 0x010fca00078e00ff */
[----:B-1----:R-:W-:Y:S01]  /*2ea0*/  @P3 SHF.R.U32.HI R32, RZ, R11, R0 ;  /* 0x0000000bff203219 */ /* 0x002fe20000011600 */
[----:B0-----:R-:W-:-:S03]  /*2eb0*/  @!P2 IMAD R0, R68, R14, RZ ;  /* 0x0000000e4400a224 */ /* 0x001fc600078e02ff */
[----:B------:R-:W-:Y:S01]  /*2ec0*/  @!P2 SHF.R.S32.HI R33, RZ, 0x1f, R32 ;  /* 0x0000001fff21a819 */ /* 0x000fe20000011420 */
[C---:B------:R-:W-:Y:S02]  /*2ed0*/  @!P2 IMAD R11, R85.reuse, R15, R0 ;  /* 0x0000000f550ba224 */ /* 0x040fe400078e0200 */
[----:B------:R-:W-:-:S04]  /*2ee0*/  @!P2 IMAD.WIDE.U32 R14, R85, R14, R32 ;  /* 0x0000000e550ea225 */ /* 0x000fc800078e0020 */
[----:B------:R-:W-:Y:S01]  /*2ef0*/  @!P2 IMAD.IADD R0, R15, 0x1, R11 ;  /* 0x000000010f00a824 */ /* 0x000fe200078e020b */
[----:B---3--:R-:W-:-:S04]  /*2f00*/  @!P2 LEA R12, P3, R14, R12, 0x2 ;  /* 0x0000000c0e0ca211 */ /* 0x008fc800078610ff */
[----:B------:R-:W-:Y:S02]  /*2f10*/  @!P2 LEA.HI.X R13, R14, R13, R0, 0x2, P3 ;  /* 0x0000000d0e0da211 */ /* 0x000fe400018f1400 */
[----:B------:R-:W-:-:S03]  /*2f20*/  ISETP.GT.AND P3, PT, R27, R28, PT ;  /* 0x0000001c1b00720c */ /* 0x000fc60003f64270 */
[----:B-----5:R0:W5:Y:S01]  /*2f30*/  @!P2 LDG.E R88, desc[UR60][R12.64] ;  /* 0x0000003c0c58a981 */ /* 0x020162000c1e1900 */
        /* <DEDUP_REMOVED lines=35> */
[----:B------:R-:W-:Y:S01]  /*3170*/  LEA R96, P2, R12, UR4, 0x1 ;  /* 0x000000040c607c11 */ /* 0x000fe2000f8408ff */
[----:B------:R-:W-:Y:S01]  /*3180*/  ULDC.U8 UR4, c[0x0][0x410] ;  /* 0x0001040000047ab9 */ /* 0x000fe20000000000 */
[----:B------:R-:W-:Y:S02]  /*3190*/  IMAD.WIDE.U32 R14, R60, R27, RZ ;  /* 0x0000001b3c0e7225 */ /* 0x000fe400078e00ff */
[----:B------:R-:W-:Y:S02]  /*31a0*/  LEA.HI.X R97, R12, UR5, R97, 0x1, P2 ;  /* 0x000000050c617c11 */ /* 0x000fe400090f0c61 */
[----:B------:R-:W-:Y:S01]  /*31b0*/  ISETP.NE.AND P2, PT, RZ, UR4, PT ;  /* 0x00000004ff007c0c */ /* 0x000fe2000bf45270 */
[----:B------:R-:W-:-:S02]  /*31c0*/  IMAD R11, R11, R60, R13 ;  /* 0x0000003c0b0b7224 */ /* 0x000fc400078e020d */
        /* <DEDUP_REMOVED lines=35> */
.L_x_10468:
[----:B------:R-:W-:Y:S05]  /*3400*/  BSYNC B1 ;  /* 0x0000000000017941 */ /* 0x000fea0003800000 */
.L_x_10467:
        /* <DEDUP_REMOVED lines=26> */
.L_x_10470:
[----:B------:R-:W-:Y:S05]  /*35b0*/  BSYNC B1 ;  /* 0x0000000000017941 */ /* 0x000fea0003800000 */
.L_x_10469:
[----:B------:R-:W-:Y:S01]  /*35c0*/  IMAD.MOV.U32 R0, RZ, RZ, R44 ;  /* 0x000000ffff007224 */ /* 0x000fe200078e002c */
[----:B------:R-:W-:Y:S01]  /*35d0*/  PRMT R108, R11, 0x7610, R108 ;  /* 0x000076100b6c7816 */ /* 0x000fe2000000006c */
        /* <DEDUP_REMOVED lines=30> */
.L_x_10471:
[----:B------:R-:W-:Y:S01]  /*37c0*/  IMAD R0, R18, 0x8, R19 ;  /* 0x0000000812007824 */ /* 0x000fe200078e0213 */
[----:B------:R-:W-:Y:S01]  /*37d0*/  SHF.L.U32 R95, R208, 0x1f, RZ ;  /* 0x0000001fd05f7819 */ /* 0x000fe200000006ff */
[----:B------:R-:W-:Y:S03]  /*37e0*/  BSSY B1, `(.L_x_10472) ;  /* 0x0000003000017945 */ /* 0x000fe60003800000 */
[----:B------:R-:W0:Y:S02]  /*37f0*/  SYNCS.PHASECHK.TRANS64.TRYWAIT P5, [R0+URZ+0x32490], R95 ;  /* 0x0324905f000075a7 */ /* 0x000e2400080a017f */
[----:B0-----:R-:W-:Y:S05]  /*3800*/  @!P5 BRA `(.L_x_10473) ;  /* 0x000001880074d947 */ /* 0x001fea0003800000 */
.L_x_10736:
[----:B------:R-:W-:Y:S05]  /*3810*/  BSYNC B1 ;  /* 0x0000000000017941 */ /* 0x000fea0003800000 */
.L_x_10472:
[----:B------:R-:W-:-:S03]  /*3820*/  UMOV UR4, 0xffffffff ;  /* 0xffffffff00047882 */ /* 0x000fc60000000000 */
[----:B------:R-:W-:Y:S05]  /*3830*/  BRA.DIV UR4, `(.L_x_10474) ;  /* 0x0000018a047c7947 */ /* 0x000fea000b800000 */
[----:B------:R1:W2:Y:S04]  /*3840*/  SHFL.IDX PT, R54, R97, RZ, 0x1c1f ;  /* 0x001c1fff61367589 */ /* 0x0002a800000e0000 */
[----:B------:R1:W3:Y:S02]  /*3850*/  SHFL.IDX PT, R11, R96, RZ, 0x1c1f ;  /* 0x001c1fff600b7589 */ /* 0x0002e400000e0000 */
.L_x_10740:
        /* <DEDUP_REMOVED lines=10> */
[--C-:B------:R-:W-:Y:S02]  /*3900*/  SHF.R.U64 R44, R44, 0x10, R45.reuse ;  /* 0x000000102c2c7819 */ /* 0x100fe4000000122d */
[----:B------:R-:W-:Y:S02]  /*3910*/  SHF.R.U32.HI R55, RZ, 0x10, R45 ;  /* 0x00000010ff377819 */ /* 0x000fe4000001162d */
[--C-:B------:R-:W-:Y:S02]  /*3920*/  SHF.R.U64 R45, R46, 0x10, R47.reuse ;  /* 0x000000102e2d7819 */ /* 0x100fe4000000122f */
[----:B------:R-:W-:Y:S02]  /*3930*/  SHF.R.U32.HI R99, RZ, 0x10, R47 ;  /* 0x00000010ff637819 */ /* 0x000fe4000001162f */
[C---:B------:R-:W-:Y:S01]  /*3940*/  PRMT R47, R100.reuse, 0x5410, R45 ;  /* 0x00005410642f7816 */ /* 0x040fe2000000002d */
[----:B0-----:R-:W-:Y:S01]  /*3950*/  IMAD.U32 R45, R13, 0x10000, RZ ;  /* 0x000100000d2d7824 */ /* 0x001fe200078e00ff */
[----:B------:R-:W-:-:S02]  /*3960*/  PRMT R44, R100, 0x5432, R44 ;  /* 0x00005432642c7816 */ /* 0x000fc4000000002c */
[----:B------:R-:W-:Y:S02]  /*3970*/  LOP3.LUT R102, R13, 0xffff0000, RZ, 0xc0, !PT ;  /* 0xffff00000d667812 */ /* 0x000fe400078ec0ff */
[C---:B------:R-:W-:Y:S01]  /*3980*/  LOP3.LUT R100, R47.reuse, 0xffff0000, RZ, 0xc0, !PT ;  /* 0xffff00002f647812 */ /* 0x040fe200078ec0ff */
[----:B------:R-:W-:Y:S01]  /*3990*/  IMAD.U32 R47, R47, 0x10000, RZ ;  /* 0x000100002f2f7824 */ /* 0x000fe200078e00ff */
[C---:B------:R-:W-:Y:S01]  /*39a0*/  LOP3.LUT R46, R44.reuse, 0xffff0000, RZ, 0xc0, !PT ;  /* 0xffff00002c2e7812 */ /* 0x040fe200078ec0ff */
[----:B------:R-:W-:Y:S02]  /*39b0*/  IMAD.U32 R44, R44, 0x10000, RZ ;  /* 0x000100002c2c7824 */ /* 0x000fe400078e00ff */
[C---:B------:R-:W-:Y:S02]  /*39c0*/  FMUL.FTZ R101, R102.reuse, R100 ;  /* 0x0000006466657220 */ /* 0x040fe40000410000 */
[-C--:B------:R-:W-:Y:S01]  /*39d0*/  FMUL.FTZ R13, R102, R46.reuse ;  /* 0x0000002e660d7220 */ /* 0x080fe20000410000 */
[C---:B------:R-:W-:Y:S01]  /*39e0*/  LOP3.LUT R102, R14.reuse, 0xffff0000, RZ, 0xc0, !PT ;  /* 0xffff00000e667812 */ /* 0x040fe200078ec0ff */
[----:B------:R-:W-:Y:S01]  /*39f0*/  FFMA.FTZ R46, R45, R46, -R101 ;  /* 0x0000002e2d2e7223 */ /* 0x000fe20000010865 */
[----:B------:R-:W-:-:S02]  /*3a00*/  IMAD.U32 R14, R14, 0x10000, RZ ;  /* 0x000100000e0e7824 */ /* 0x000fc400078e00ff */
[----:B------:R-:W-:Y:S01]  /*3a10*/  FFMA.FTZ R45, R45, R100, R13 ;  /* 0x000000642d2d7223 */ /* 0x000fe2000001000d */
[----:B------:R-:W-:Y:S02]  /*3a20*/  PRMT R13, R109, 0x5410, R55 ;  /* 0x000054106d0d7816 */ /* 0x000fe40000000037 */
[----:B------:R-:W-:Y:S02]  /*3a30*/  PRMT R55, R111, 0x5410, R99 ;  /* 0x000054106f377816 */ /* 0x000fe40000000063 */
[----:B------:R-:W-:Y:S01]  /*3a40*/  F2FP.BF16.F32.PACK_AB R45, R45, R46 ;  /* 0x0000002e2d2d723e */ /* 0x000fe200000010ff */
[C---:B------:R-:W-:Y:S01]  /*3a50*/  IMAD.U32 R100, R13.reuse, 0x10000, RZ ;  /* 0x000100000d647824 */ /* 0x040fe200078e00ff */
[----:B------:R-:W-:Y:S01]  /*3a60*/  LOP3.LUT R13, R13, 0xffff0000, RZ, 0xc0, !PT ;  /* 0xffff00000d0d7812 */ /* 0x000fe200078ec0ff */
[C---:B------:R-:W-:Y:S01]  /*3a70*/  IMAD.U32 R99, R55.reuse, 0x10000, RZ ;  /* 0x0001000037637824 */ /* 0x040fe200078e00ff */
[----:B------:R-:W-:-:S03]  /*3a80*/  LOP3.LUT R55, R55, 0xffff0000, RZ, 0xc0, !PT ;  /* 0xffff000037377812 */ /* 0x000fc600078ec0ff */
        /* <DEDUP_REMOVED lines=23> */
.L_x_10480:
[----:B------:R-:W-:Y:S05]  /*3c00*/  BSYNC B3 ;  /* 0x0000000000037941 */ /* 0x000fea0003800000 */
.L_x_10479:
[----:B0-----:R4:W-:Y:S02]  /*3c10*/  ST.E.128 desc[UR60][R52.64], R12 ;  /* 0x0000000c34007985 */ /* 0x0019e4000c101d3c */
.L_x_10478:
[----:B------:R-:W-:Y:S05]  /*3c20*/  BSYNC B2 ;  /* 0x0000000000027941 */ /* 0x000fea0003800000 */
.L_x_10477:
        /* <DEDUP_REMOVED lines=11> */
[----:B------:R-:W-:Y:S02]  /*3ce0*/  SHF.R.U32.HI R46, RZ, 0x10, R41 ;  /* 0x00000010ff2e7819 */ /* 0x000fe40000011629 */
[----:B------:R-:W-:Y:S01]  /*3cf0*/  PRMT R41, R107, 0x5432, R40 ;  /* 0x000054326b297816 */ /* 0x000fe20000000028 */
[C---:B0-----:R-:W-:Y:S01]  /*3d00*/  IMAD.U32 R40, R13.reuse, 0x10000, RZ ;  /* 0x000100000d287824 */ /* 0x041fe200078e00ff */
[----:B------:R-:W-:Y:S02]  /*3d10*/  PRMT R11, R108, 0x5410, R11 ;  /* 0x000054106c0b7816 */ /* 0x000fe4000000000b */
[----:B------:R-:W-:-:S02]  /*3d20*/  LOP3.LUT R53, R13, 0xffff0000, RZ, 0xc0, !PT ;  /* 0xffff00000d357812 */ /* 0x000fc400078ec0ff */
[----:B------:R-:W-:Y:S01]  /*3d30*/  LOP3.LUT R47, R41, 0xffff0000, RZ, 0xc0, !PT ;  /* 0xffff0000292f7812 */ /* 0x000fe200078ec0ff */
[C---:B------:R-:W-:Y:S01]  /*3d40*/  IMAD.U32 R54, R11.reuse, 0x10000, RZ ;  /* 0x000100000b367824 */ /* 0x040fe200078e00ff */
[----:B------:R-:W-:Y:S01]  /*3d50*/  LOP3.LUT R42, R11, 0xffff0000, RZ, 0xc0, !PT ;  /* 0xffff00000b2a7812 */ /* 0x000fe200078ec0ff */
[----:B------:R-:W-:Y:S01]  /*3d60*/  IMAD.U32 R11, R12, 0x10000, RZ ;  /* 0x000100000c0b7824 */ /* 0x000fe200078e00ff */
[----:B------:R-:W-:Y:S01]  /*3d70*/  SHF.R.U32.HI R43, RZ, 0x10, R43 ;  /* 0x00000010ff2b7819 */ /* 0x000fe2000001162b */
[CC--:B------:R-:W-:Y:S02]  /*3d80*/  FMUL.FTZ R52, R53.reuse, R47.reuse ;  /* 0x0000002f35347220 */ /* 0x0c0fe40000410000 */
[-C--:B------:R-:W-:Y:S01]  /*3d90*/  FMUL.FTZ R13, R53, R42.reuse ;  /* 0x0000002a350d7220 */ /* 0x080fe20000410000 */
[----:B------:R-:W-:Y:S01]  /*3da0*/  PRMT R43, R110, 0x5410, R43 ;  /* 0x000054106e2b7816 */ /* 0x000fe2000000002b */
[----:B------:R-:W-:Y:S01]  /*3db0*/  FFMA.FTZ R42, R40, R42, -R52 ;  /* 0x0000002a282a7223 */ /* 0x000fe20000010834 */
[----:B------:R-:W-:Y:S01]  /*3dc0*/  LOP3.LUT R53, R14, 0xffff0000, RZ, 0xc0, !PT ;  /* 0xffff00000e357812 */ /* 0x000fe200078ec0ff */
[----:B------:R-:W-:Y:S01]  /*3dd0*/  FFMA.FTZ R40, R40, R47, R13 ;  /* 0x0000002f28287223 */ /* 0x000fe2000001000d */
[----:B------:R-:W-:Y:S01]  /*3de0*/  PRMT R13, R106, 0x5432, R46 ;  /* 0x000054326a0d7816 */ /* 0x000fe2000000002e */
[C---:B------:R-:W-:Y:S01]  /*3df0*/  IMAD.U32 R46, R43.reuse, 0x10000, RZ ;  /* 0x000100002b2e7824 */ /* 0x040fe200078e00ff */
[----:B------:R-:W-:Y:S01]  /*3e00*/  LOP3.LUT R43, R43, 0xffff0000, RZ, 0xc0, !PT ;  /* 0xffff00002b2b7812 */ /* 0x000fe200078ec0ff */
[----:B------:R-:W-:Y:S01]  /*3e10*/  IMAD.U32 R14, R14, 0x10000, RZ ;  /* 0x000100000e0e7824 */ /* 0x000fe200078e00ff */
[----:B------:R-:W-:Y:S01]  /*3e20*/  F2FP.BF16.F32.PACK_AB R40, R40, R42 ;  /* 0x0000002a2828723e */ /* 0x000fe200000010ff */
[----:B------:R-:W-:-:S02]  /*3e30*/  IMAD.U32 R47, R13, 0x10000, RZ ;  /* 0x000100000d2f7824 */ /* 0x000fc400078e00ff */
[-C--:B------:R-:W-:Y:S01]  /*3e40*/  FMUL.FTZ R52, R53, R46.reuse ;  /* 0x0000002e35347220 */ /* 0x080fe20000410000 */
[----:B------:R-:W-:Y:S01]  /*3e50*/  LOP3.LUT R13, R13, 0xffff0000, RZ, 0xc0, !PT ;  /* 0xffff00000d0d7812 */ /* 0x000fe200078ec0ff */
[-C--:B------:R-:W-:Y:S02]  /*3e60*/  FMUL.FTZ R53, R53, R47.reuse ;  /* 0x0000002f35357220 */ /* 0x080fe40000410000 */
[C---:B------:R-:W-:Y:S02]  /*3e70*/  FFMA.FTZ R52, R14.reuse, R47, -R52 ;  /* 0x0000002f0e347223 */ /* 0x040fe40000010834 */
[----:B------:R-:W-:Y:S01]  /*3e80*/  FFMA.FTZ R53, R14, R46, R53 ;  /* 0x0000002e0e357223 */ /* 0x000fe20000010035 */
[C---:B------:R-:W-:Y:S01]  /*3e90*/  LOP3.LUT R14, R15.reuse, 0xffff0000, RZ, 0xc0, !PT ;  /* 0xffff00000f0e7812 */ /* 0x040fe200078ec0ff */
[----:B------:R-:W-:-:S04]  /*3ea0*/  IMAD.U32 R15, R15, 0x10000, RZ ;  /* 0x000100000f0f7824 */ /* 0x000fc800078e00ff */
[C---:B------:R-:W-:Y:S01]  /*3eb0*/  FMUL.FTZ R46, R14.reuse, R43 ;  /* 0x0000002b0e2e7220 */ /* 0x040fe20000410000 */
[----:B------:R-:W-:-:S03]  /*3ec0*/  FMUL.FTZ R14, R14, R13 ;  /* 0x0000000d0e0e7220 */ /* 0x000fc60000410000 */
[C---:B------:R-:W-:Y:S01]  /*3ed0*/  FFMA.FTZ R46, R15.reuse, R13, -R46 ;  /* 0x0000000d0f2e7223 */ /* 0x040fe2000001082e */
[----:B------:R-:W-:Y:S01]  /*3ee0*/  FFMA.FTZ R15, R15, R43, R14 ;  /* 0x0000002b0f0f7223 */ /* 0x000fe2000001000e */
[----:B------:R-:W-:Y:S01]  /*3ef0*/  LOP3.LUT R13, R12, 0xffff0000, RZ, 0xc0, !PT ;  /* 0xffff00000c0d7812 */ /* 0x000fe200078ec0ff */
[----:B------:R-:W-:-:S03]  /*3f00*/  IMAD.U32 R14, R41, 0x10000, RZ ;  /* 0x00010000290e7824 */ /* 0x000fc600078e00ff */
[----:B------:R-:W-:Y:S01]  /*3f10*/  F2FP.BF16.F32.PACK_AB R15, R15, R46 ;  /* 0x0000002e0f0f723e */ /* 0x000fe200000010ff */
[C---:B------:R-:W-:Y:S01]  /*3f20*/  FMUL.FTZ R12, R13.reuse, R14 ;  /* 0x0000000e0d0c7220 */ /* 0x040fe20000410000 */
[----:B------:R-:W-:-:S03]  /*3f30*/  FMUL.FTZ R13, R13, R54 ;  /* 0x000000360d0d7220 */ /* 0x000fc60000410000 */
[C---:B------:R-:W-:Y:S01]  /*3f40*/  FFMA.FTZ R12, R11.reuse, R54, -R12 ;  /* 0x000000360b0c7223 */ /* 0x040fe2000001080c */
[----:B------:R-:W-:Y:S01]  /*3f50*/  FFMA.FTZ R13, R11, R14, R13 ;  /* 0x0000000e0b0d7223 */ /* 0x000fe2000001000d */
[----:B------:R-:W-:-:S04]  /*3f60*/  F2FP.BF16.F32.PACK_AB R14, R53, R52 ;  /* 0x00000034350e723e */ /* 0x000fc800000010ff */
[----:B------:R-:W-:Y:S01]  /*3f70*/  F2FP.BF16.F32.PACK_AB R12, R13, R12 ;  /* 0x0000000c0d0c723e */ /* 0x000fe200000010ff */
[----:B------:R-:W-:-:S07]  /*3f80*/  IMAD.MOV.U32 R13, RZ, RZ, R40 ;  /* 0x000000ffff0d7224 */ /* 0x000fce00078e0028 */
.L_x_10482:
[----:B------:R-:W-:Y:S05]  /*3f90*/  BSYNC B2 ;  /* 0x0000000000027941 */ /* 0x000fea0003800000 */
.L_x_10481:
[----:B0-----:R4:W-:Y:S02]  /*3fa0*/  ST.E.128 desc[UR60][R44.64], R12 ;  /* 0x0000000c2c007985 */ /* 0x0019e4000c101d3c */
.L_x_10476:
[----:B------:R-:W-:Y:S05]  /*3fb0*/  BSYNC B1 ;  /* 0x0000000000017941 */ /* 0x000fea0003800000 */
.L_x_10475:
[----:B------:R-:W-:-:S03]  /*3fc0*/  UMOV UR4, 0xffffffff ;  /* 0xffffffff00047882 */ /* 0x000fc60000000000 */
[----:B------:R-:W-:Y:S05]  /*3fd0*/  BRA.DIV UR4, `(.L_x_10483) ;  /* 0x0000018204e07947 */ /* 0x000fea000b800000 */
[----:B-1----:R-:W1:Y:S04]  /*3fe0*/  SHFL.IDX PT, R97, R97, 0x1, 0x1c1f ;  /* 0x003c1f0061617f89 */ /* 0x002e6800000e0000 */
[----:B------:R-:W0:Y:S02]  /*3ff0*/  SHFL.IDX PT, R96, R96, 0x1, 0x1c1f ;  /* 0x003c1f0060607f89 */ /* 0x000e2400000e0000 */
.L_x_10744:
        /* <DEDUP_REMOVED lines=11> */
[----:B------:R-:W-:Y:S01]  /*40b0*/  SHF.R.U64 R42, R36, 0x10, R37 ;  /* 0x00000010242a7819 */ /* 0x000fe20000001225 */
[----:B------:R-:W-:Y:S01]  /*40c0*/  IMAD.U32 R36, R14, 0x10000, RZ ;  /* 0x000100000e247824 */ /* 0x000fe200078e00ff */
[----:B------:R-:W-:Y:S01]  /*40d0*/  SHF.R.U32.HI R44, RZ, 0x10, R39 ;  /* 0x00000010ff2c7819 */ /* 0x000fe20000011627 */
[----:B------:R-:W-:Y:S01]  /*40e0*/  IMAD.U32 R45, R12, 0x10000, RZ ;  /* 0x000100000c2d7824 */ /* 0x000fe200078e00ff */
[----:B------:R-:W-:Y:S02]  /*40f0*/  SHF.R.U32.HI R37, RZ, 0x10, R37 ;  /* 0x00000010ff257819 */ /* 0x000fe40000011625 */
[----:B------:R-:W-:Y:S02]  /*4100*/  PRMT R39, R104, 0x5432, R38 ;  /* 0x0000543268277816 */ /* 0x000fe40000000026 */
[----:B------:R-:W-:-:S02]  /*4110*/  PRMT R38, R105, 0x5432, R44 ;  /* 0x0000543269267816 */ /* 0x000fc4000000002c */
[----:B---3--:R-:W-:Y:S02]  /*4120*/  LOP3.LUT R11, R14, 0xffff0000, RZ, 0xc0, !PT ;  /* 0xffff00000e0b7812 */ /* 0x008fe400078ec0ff */
[----:B------:R-:W-:Y:S01]  /*4130*/  PRMT R42, R103, 0x5432, R42 ;  /* 0x00005432672a7816 */ /* 0x000fe2000000002a */
[----:B------:R-:W-:Y:S01]  /*4140*/  IMAD.U32 R46, R38, 0x10000, RZ ;  /* 0x00010000262e7824 */ /* 0x000fe200078e00ff */
[----:B------:R-:W-:Y:S02]  /*4150*/  PRMT R37, R105, 0x5410, R37 ;  /* 0x0000541069257816 */ /* 0x000fe40000000025 */
[----:B------:R-:W-:Y:S01]  /*4160*/  LOP3.LUT R14, R15, 0xffff0000, RZ, 0xc0, !PT ;  /* 0xffff00000f0e7812 */ /* 0x000fe200078ec0ff */
[C---:B------:R-:W-:Y:S01]  /*4170*/  IMAD.U32 R15, R13.reuse, 0x10000, RZ ;  /* 0x000100000d0f7824 */ /* 0x040fe200078e00ff */
[----:B------:R-:W-:Y:S01]  /*4180*/  LOP3.LUT R53, R13, 0xffff0000, RZ, 0xc0, !PT ;  /* 0xffff00000d357812 */ /* 0x000fe200078ec0ff */
[----:B------:R-:W-:Y:S01]  /*4190*/  IMAD.U32 R47, R37, 0x10000, RZ ;  /* 0x00010000252f7824 */ /* 0x000fe200078e00ff */
[----:B------:R-:W-:Y:S01]  /*41a0*/  LOP3.LUT R13, R39, 0xffff0000, RZ, 0xc0, !PT ;  /* 0xffff0000270d7812 */ /* 0x000fe200078ec0ff */
[C---:B------:R-:W-:Y:S01]  /*41b0*/  FMUL.FTZ R54, R11.reuse, R46 ;  /* 0x0000002e0b367220 */ /* 0x040fe20000410000 */
[----:B------:R-:W-:Y:S01]  /*41c0*/  LOP3.LUT R44, R42, 0xffff0000, RZ, 0xc0, !PT ;  /* 0xffff00002a2c7812 */ /* 0x000fe200078ec0ff */
[----:B------:R-:W-:Y:S01]  /*41d0*/  FMUL.FTZ R11, R11, R47 ;  /* 0x0000002f0b0b7220 */ /* 0x000fe20000410000 */
[----:B------:R-:W-:Y:S01]  /*41e0*/  LOP3.LUT R38, R38, 0xffff0000, RZ, 0xc0, !PT ;  /* 0xffff000026267812 */ /* 0x000fe200078ec0ff */
[----:B------:R-:W-:Y:S01]  /*41f0*/  FMUL.FTZ R52, R53, R13 ;  /* 0x0000000d35347220 */ /* 0x000fe20000410000 */
[----:B------:R-:W-:Y:S01]  /*4200*/  LOP3.LUT R37, R37, 0xffff0000, RZ, 0xc0, !PT ;  /* 0xffff000025257812 */ /* 0x000fe200078ec0ff */
[----:B------:R-:W-:Y:S01]  /*4210*/  FMUL.FTZ R53, R53, R44 ;  /* 0x0000002c35357220 */ /* 0x000fe20000410000 */
[----:B------:R-:W-:Y:S01]  /*4220*/  LOP3.LUT R12, R12, 0xffff0000, RZ, 0xc0, !PT ;  /* 0xffff00000c0c7812 */ /* 0x000fe200078ec0ff */
[----:B------:R-:W-:-:S02]  /*4230*/  IMAD.U32 R39, R39, 0x10000, RZ ;  /* 0x0001000027277824 */ /* 0x000fc400078e00ff */
[----:B------:R-:W-:Y:S01]  /*4240*/  FFMA.FTZ R54, R36, R47, -R54 ;  /* 0x0000002f24367223 */ /* 0x000fe20000010836 */
[----:B------:R-:W-:Y:S02]  /*4250*/  IMAD.U32 R42, R42, 0x10000, RZ ;  /* 0x000100002a2a7824 */ /* 0x000fe400078e00ff */
[C---:B------:R-:W-:Y:S01]  /*4260*/  FFMA.FTZ R53, R15.reuse, R13, R53 ;  /* 0x0000000d0f357223 */ /* 0x040fe20000010035 */
[----:B------:R-:W-:Y:S01]  /*4270*/  FFMA.FTZ R11, R36, R46, R11 ;  /* 0x0000002e240b7223 */ /* 0x000fe2000001000b */
[C---:B------:R-:W-:Y:S01]  /*4280*/  FMUL.FTZ R36, R14.reuse, R38 ;  /* 0x000000260e247220 */ /* 0x040fe20000410000 */
[----:B------:R-:W-:Y:S01]  /*4290*/  FMUL.FTZ R13, R14, R37 ;  /* 0x000000250e0d7220 */ /* 0x000fe20000410000 */
[C---:B------:R-:W-:Y:S01]  /*42a0*/  FMUL.FTZ R14, R12.reuse, R39 ;  /* 0x000000270c0e7220 */ /* 0x040fe20000410000 */
[----:B------:R-:W-:Y:S01]  /*42b0*/  FFMA.FTZ R52, R15, R44, -R52 ;  /* 0x0000002c0f347223 */ /* 0x000fe20000010834 */
        /* <DEDUP_REMOVED lines=11> */
.L_x_10488:
[----:B------:R-:W-:Y:S05]  /*4370*/  BSYNC B2 ;  /* 0x0000000000027941 */ /* 0x000fea0003800000 */
.L_x_10487:
[----:B--2---:R0:W-:Y:S02]  /*4380*/  ST.E.128 desc[UR60][R40.64], R12 ;  /* 0x0000000c28007985 */ /* 0x0041e4000c101d3c */
.L_x_10486:
[----:B------:R-:W-:Y:S05]  /*4390*/  BSYNC B1 ;  /* 0x0000000000017941 */ /* 0x000fea0003800000 */
.L_x_10485:
[----:B---3--:R-:W3:Y:S02]  /*43a0*/  LDL R11, [R1] ;  /* 0x00000000010b7983 */ /* 0x008ee40000100800 */
[----:B---3--:R-:W-:-:S13]  /*43b0*/  LOP3.LUT P2, RZ, R11, 0x1, RZ, 0xc0, !PT ;  /* 0x000000010bff7812 */ /* 0x008fda000784c0ff */
[----:B------:R-:W-:Y:S05]  /*43c0*/  @P2 BRA `(.L_x_10484) ;  /* 0x0000001c00202947 */ /* 0x000fea0003800000 */
[----:B0---4-:R0:W3:Y:S01]  /*43d0*/  LDS.128 R12, [R91+0x2000] ;  /* 0x002000005b0c7984 */ /* 0x0110e20000000c00 */
[C---:B------:R-:W-:Y:S01]  /*43e0*/  LEA R36, P2, R2.reuse, R96, 0x1 ;  /* 0x0000006002247211 */ /* 0x040fe200078408ff */
[----:B------:R-:W-:Y:S03]  /*43f0*/  BSSY B1, `(.L_x_10489) ;  /* 0x0000030000017945 */ /* 0x000fe60003800000 */
[----:B-1----:R-:W-:Y:S02]  /*4400*/  LEA.HI.X R37, R2, R97, R207, 0x1, P2 ;  /* 0x0000006102257211 */ /* 0x002fe400010f0ccf */
[----:B------:R-:W-:-:S13]  /*4410*/  ISETP.GE.AND P2, PT, R209, R90, PT ;  /* 0x0000005ad100720c */ /* 0x000fda0003f46270 */
[----:B0-----:R-:W-:Y:S05]  /*4420*/  @P2 BRA `(.L_x_10490) ;  /* 0x0000000000b02947 */ /* 0x001fea0003800000 */
[--C-:B------:R-:W-:Y:S01]  /*4430*/  SHF.R.U64 R38, R32, 0x10, R33.reuse ;  /* 0x0000001020267819 */ /* 0x100fe20000001221 */
[----:B---3--:R-:W-:Y:S01]  /*4440*/  IMAD.U32 R32, R14, 0x10000, RZ ;  /* 0x000100000e207824 */ /* 0x008fe200078e00ff */
[----:B------:R-:W-:Y:S02]  /*4450*/  SHF.R.U32.HI R39, RZ, 0x10, R33 ;  /* 0x00000010ff277819 */ /* 0x000fe40000011621 */
[--C-:B------:R-:W-:Y:S02]  /*4460*/  SHF.R.U64 R33, R34, 0x10, R35.reuse ;  /* 0x0000001022217819 */ /* 0x100fe40000001223 */
[----:B------:R-:W-:Y:S01]  /*4470*/  SHF.R.U32.HI R34, RZ, 0x10, R35 ;  /* 0x00000010ff227819 */ /* 0x000fe20000011623 */
[----:B------:R-:W-:Y:S01]  /*4480*/  IMAD.U32 R35, R13, 0x10000, RZ ;  /* 0x000100000d237824 */ /* 0x000fe200078e00ff */
[----:B------:R-:W-:Y:S02]  /*4490*/  PRMT R106, R106, 0x5410, R33 ;  /* 0x000054106a6a7816 */ /* 0x000fe40000000021 */
[----:B------:R-:W-:-:S02]  /*44a0*/  PRMT R103, R103, 0x5410, R38 ;  /* 0x0000541067677816 */ /* 0x000fc40000000026 */
[----:B------:R-:W-:Y:S02]  /*44b0*/  PRMT R107, R107, 0x5410, R34 ;  /* 0x000054106b6b7816 */ /* 0x000fe40000000022 */
[----:B------:R-:W-:Y:S01]  /*44c0*/  LOP3.LUT R34, R13, 0xffff0000, RZ, 0xc0, !PT ;  /* 0xffff00000d227812 */ /* 0x000fe200078ec0ff */
[----:B------:R-:W-:Y:S01]  /*44d0*/  IMAD.U32 R13, R12, 0x10000, RZ ;  /* 0x000100000c0d7824 */ /* 0x000fe200078e00ff */
[C---:B------:R-:W-:Y:S01]  /*44e0*/  LOP3.LUT R40, R106.reuse, 0xffff0000, RZ, 0xc0, !PT ;  /* 0xffff00006a287812 */ /* 0x040fe200078ec0ff */
[----:B------:R-:W-:Y:S01]  /*44f0*/  IMAD.U32 R33, R107, 0x10000, RZ ;  /* 0x000100006b217824 */ /* 0x000fe200078e00ff */
[----:B------:R-:W-:Y:S01]  /*4500*/  LOP3.LUT R38, R103, 0xffff0000, RZ, 0xc0, !PT ;  /* 0xffff000067267812 */ /* 0x000fe200078ec0ff */
[----:B------:R-:W-:Y:S01]  /*4510*/  IMAD.U32 R106, R106, 0x10000, RZ ;  /* 0x000100006a6a7824 */ /* 0x000fe200078e00ff */
[----:B------:R-:W-:Y:S01]  /*4520*/  PRMT R104, R104, 0x5410, R39 ;  /* 0x0000541068687816 */ /* 0x000fe20000000027 */
[----:B------:R-:W-:Y:S01]  /*4530*/  FMUL.FTZ R42, R34, R40 ;  /* 0x00000028222a7220 */ /* 0x000fe20000410000 */
[----:B------:R-:W-:Y:S01]  /*4540*/  LOP3.LUT R14, R14, 0xffff0000, RZ, 0xc0, !PT ;  /* 0xffff00000e0e7812 */ /* 0x000fe200078ec0ff */
[----:B------:R-:W-:Y:S01]  /*4550*/  FMUL.FTZ R41, R34, R38 ;  /* 0x0000002622297220 */ /* 0x000fe20000410000 */
[----:B------:R-:W-:Y:S01]  /*4560*/  LOP3.LUT R34, R12, 0xffff0000, RZ, 0xc0, !PT ;  /* 0xffff00000c227812 */ /* 0x000fe200078ec0ff */
[----:B------:R-:W-:-:S02]  /*4570*/  IMAD.U32 R39, R104, 0x10000, RZ ;  /* 0x0001000068277824 */ /* 0x000fc400078e00ff */
[C---:B------:R-:W-:Y:S01]  /*4580*/  FFMA.FTZ R12, R35.reuse, R38, -R42 ;  /* 0x00000026230c7223 */ /* 0x040fe2000001082a */
[----:B------:R-:W-:Y:S01]  /*4590*/  FFMA.FTZ R35, R35, R40, R41 ;  /* 0x0000002823237223 */ /* 0x000fe20000010029 */
[----:B------:R-:W-:Y:S01]  /*45a0*/  LOP3.LUT R11, R15, 0xffff0000, RZ, 0xc0, !PT ;  /* 0xffff00000f0b7812 */ /* 0x000fe200078ec0ff */
[C---:B------:R-:W-:Y:S01]  /*45b0*/  FMUL.FTZ R41, R14.reuse, R39 ;  /* 0x000000270e297220 */ /* 0x040fe20000410000 */
[----:B------:R-:W-:Y:S01]  /*45c0*/  LOP3.LUT R38, R107, 0xffff0000, RZ, 0xc0, !PT ;  /* 0xffff00006b267812 */ /* 0x000fe200078ec0ff */
[-C--:B------:R-:W-:Y:S01]  /*45d0*/  FMUL.FTZ R43, R14, R33.reuse ;  /* 0x000000210e2b7220 */ /* 0x080fe20000410000 */
[----:B------:R-:W-:Y:S01]  /*45e0*/  LOP3.LUT R104, R104, 0xffff0000, RZ, 0xc0, !PT ;  /* 0xffff000068687812 */ /* 0x000fe200078ec0ff */
[----:B------:R-:W-:Y:S02]  /*45f0*/  IMAD.U32 R103, R103, 0x10000, RZ ;  /* 0x0001000067677824 */ /* 0x000fe400078e00ff */
[C---:B------:R-:W-:Y:S01]  /*4600*/  FFMA.FTZ R41, R32.reuse, R33, R41 ;  /* 0x0000002120297223 */ /* 0x040fe20000010029 */
[----:B------:R-:W-:Y:S01]  /*4610*/  FFMA.FTZ R14, R32, R39, -R43 ;  /* 0x00000027200e7223 */ /* 0x000fe2000001082b */
[C---:B------:R-:W-:Y:S01]  /*4620*/  FMUL.FTZ R40, R11.reuse, R38 ;  /* 0x000000260b287220 */ /* 0x040fe20000410000 */
[----:B------:R-:W-:Y:S01]  /*4630*/  FMUL.FTZ R33, R11, R104 ;  /* 0x000000680b217220 */ /* 0x000fe20000410000 */
[----:B------:R-:W-:-:S02]  /*4640*/  IMAD.U32 R15, R15, 0x10000, RZ ;  /* 0x000100000f0f7824 */ /* 0x000fc400078e00ff */
[C---:B------:R-:W-:Y:S01]  /*4650*/  FMUL.FTZ R32, R34.reuse, R106 ;  /* 0x0000006a22207220 */ /* 0x040fe20000410000 */
[-C--:B------:R-:W-:Y:S01]  /*4660*/  FMUL.FTZ R11, R34, R103.reuse ;  /* 0x00000067220b7220 */ /* 0x080fe20000410000 */
[----:B------:R-:W-:Y:S01]  /*4670*/  F2FP.BF16.F32.PACK_AB R14, R41, R14 ;  /* 0x0000000e290e723e */ /* 0x000fe200000010ff */
[C---:B------:R-:W-:Y:S01]  /*4680*/  FFMA.FTZ R40, R15.reuse, R104, -R40 ;  /* 0x000000680f287223 */ /* 0x040fe20000010828 */
[----:B------:R-:W-:Y:S01]  /*4690*/  FFMA.FTZ R33, R15, R38, R33 ;  /* 0x000000260f217223 */ /* 0x000fe20000010021 */
[C---:B------:R-:W-:Y:S01]  /*46a0*/  FFMA.FTZ R32, R13.reuse, R103, -R32 ;  /* 0x000000670d207223 */ /* 0x040fe20000010820 */
[----:B------:R-:W-:Y:S01]  /*46b0*/  FFMA.FTZ R11, R13, R106, R11 ;  /* 0x0000006a0d0b7223 */ /* 0x000fe2000001000b */
[----:B------:R-:W-:Y:S02]  /*46c0*/  F2FP.BF16.F32.PACK_AB R13, R35, R12 ;  /* 0x0000000c230d723e */ /* 0x000fe400000010ff */
[----:B------:R-:W-:Y:S02]  /*46d0*/  F2FP.BF16.F32.PACK_AB R15, R33, R40 ;  /* 0x00000028210f723e */ /* 0x000fe400000010ff */
[----:B------:R-:W-:-:S07]  /*46e0*/  F2FP.BF16.F32.PACK_AB R12, R11, R32 ;  /* 0x000000200b0c723e */ /* 0x000fce00000010ff */
.L_x_10490:
[----:B------:R-:W-:Y:S05]  /*46f0*/  BSYNC B1 ;  /* 0x0000000000017941 */ /* 0x000fea0003800000 */
.L_x_10489:
[----:B---3--:R0:W-:Y:S01]  /*4700*/  ST.E.128 desc[UR60][R36.64], R12 ;  /* 0x0000000c24007985 */ /* 0x0081e2000c101d3c */
[----:B------:R-:W-:Y:S05]  /*4710*/  BRA `(.L_x_10484) ;  /* 0x00000018004c7947 */ /* 0x000fea0003800000 */
.L_x_10466:
[----:B------:R-:W-:Y:S01]  /*4720*/  VIADD R11, R204, 0x40 ;  /* 0x00000040cc0b7836 */ /* 0x000fe20000000000 */
[----:B------:R-:W-:Y:S02]  /*4730*/  CS2R R38, SRZ ;  /* 0x0000000000267805 */ /* 0x000fe4000001ff00 */
[----:B------:R-:W-:Y:S02]  /*4740*/  CS2R R36, SRZ ;  /* 0x0000000000247805 */ /* 0x000fe4000001ff00 */
[----:B------:R-:W-:-:S04]  /*4750*/  ISETP.GE.AND P2, PT, R11, R94, PT ;  /* 0x0000005e0b00720c */ /* 0x000fc80003f46270 */
[----:B------:R-:W-:-:S13]  /*4760*/  ISETP.GE.OR P2, PT, R16, R90, P2 ;  /* 0x0000005a1000720c */ /* 0x000fda0001746670 */
[----:B------:R-:W-:-:S04]  /*4770*/  @!P2 IADD3 R33, P3, P4, R30, R12, R81 ;  /* 0x0000000c1e21a210 */ /* 0x000fc80007c7e051 */
[----:B------:R-:W-:Y:S02]  /*4780*/  @!P2 IADD3.X R32, R73, R95, R82, P3, P4 ;  /* 0x0000005f4920a210 */ /* 0x000fe40001fe8452 */
[----:B------:R-:W-:-:S04]  /*4790*/  @!P2 IADD3 R11, P3, P4, R58, R14, R79 ;  /* 0x0000000e3a0ba210 */ /* 0x000fc80007c7e04f */
[----:B------:R-:W-:Y:S02]  /*47a0*/  @!P2 IADD3.X R42, R71, R0, R80, P3, P4 ;  /* 0x00000000472aa210 */ /* 0x000fe40001fe8450 */
[----:B------:R-:W-:-:S04]  /*47b0*/  ISETP.GE.AND P3, PT, R204, R94, PT ;  /* 0x0000005ecc00720c */ /* 0x000fc80003f66270 */
[----:B------:R-:W-:-:S13]  /*47c0*/  ISETP.GE.OR P3, PT, R16, R90, P3 ;  /* 0x0000005a1000720c */ /* 0x000fda0001f66670 */
[----:B------:R-:W-:Y:S01]  /*47d0*/  @!P3 IADD3 R15, P4, R30, R12, RZ ;  /* 0x0000000c1e0fb210 */ /* 0x000fe20007f9e0ff */
[----:B------:R-:W0:Y:S04]  /*47e0*/  @!P3 LDC.64 R40, c[0x0][0x400] ;  /* 0x00010000ff28bb82 */ /* 0x000e280000000a00 */
[----:B------:R-:W-:-:S04]  /*47f0*/  @!P3 IMAD.X R34, R95, 0x1, R73, P4 ;  /* 0x000000015f22b824 */ /* 0x000fc800020e0649 */
[----:B------:R-:W1:Y:S02]  /*4800*/  @!P3 LDC.64 R12, c[0x0][0x3e8] ;  /* 0x0000fa00ff0cbb82 */ /* 0x000e640000000a00 */
[----:B-1----:R-:W-:-:S04]  /*4810*/  @!P3 LEA R12, P4, R15, R12, 0x1 ;  /* 0x0000000c0f0cb211 */ /* 0x002fc800078808ff */
[----:B------:R-:W-:Y:S02]  /*4820*/  @!P3 LEA.HI.X R13, R15, R13, R34, 0x1, P4 ;  /* 0x0000000d0f0db211 */ /* 0x000fe400020f0c22 */
[----:B------:R-:W-:Y:S02]  /*4830*/  CS2R R34, SRZ ;  /* 0x0000000000227805 */ /* 0x000fe4000001ff00 */
[----:B------:R-:W-:-:S05]  /*4840*/  @!P3 IADD3 R14, P4, R58, R14, RZ ;  /* 0x0000000e3a0eb210 */ /* 0x000fca0007f9e0ff */
[----:B------:R-:W-:Y:S01]  /*4850*/  @!P3 IMAD.X R0, R0, 0x1, R71, P4 ;  /* 0x000000010000b824 */ /* 0x000fe200020e0647 */
[----:B0-----:R-:W-:-:S04]  /*4860*/  @!P3 LEA R40, P4, R14, R40, 0x1 ;  /* 0x000000280e28b211 */ /* 0x001fc800078808ff */
[----:B------:R-:W-:Y:S02]  /*4870*/  @!P3 LEA.HI.X R41, R14, R41, R0, 0x1, P4 ;  /* 0x000000290e29b211 */ /* 0x000fe400020f0c00 */
[----:B------:R-:W0:Y:S03]  /*4880*/  @!P2 LDC.64 R14, c[0x0][0x3e8] ;  /* 0x0000fa00ff0eab82 */ /* 0x000e260000000a00 */
[----:B------:R-:W2:Y:S01]  /*4890*/  @!P3 LDG.E.128 R36, desc[UR60][R40.64] ;  /* 0x0000003c2824b981 */ /* 0x000ea2000c1e1d00 */
[----:B0-----:R-:W-:-:S04]  /*48a0*/  @!P2 LEA R14, P4, R33, R14, 0x1 ;  /* 0x0000000e210ea211 */ /* 0x001fc800078808ff */
[----:B------:R-:W-:Y:S02]  /*48b0*/  @!P2 LEA.HI.X R15, R33, R15, R32, 0x1, P4 ;  /* 0x0000000f210fa211 */ /* 0x000fe400020f0c20 */
[----:B------:R-:W-:-:S06]  /*48c0*/  CS2R R32, SRZ ;  /* 0x0000000000207805 */ /* 0x000fcc000001ff00 */
[----:B------:R0:W3:Y:S02]  /*48d0*/  @!P3 LDG.E.128 R32, desc[UR60][R12.64] ;  /* 0x0000003c0c20b981 */ /* 0x0000e4000c1e1d00 */
[----:B0-----:R-:W0:Y:S01]  /*48e0*/  @!P2 LDC.64 R12, c[0x0][0x400] ;  /* 0x00010000ff0cab82 */ /* 0x001e220000000a00 */
[----:B------:R-:W-:Y:S02]  /*48f0*/  CS2R R40, SRZ ;  /* 0x0000000000287805 */ /* 0x000fe4000001ff00 */
[----:B------:R-:W-:Y:S02]  /*4900*/  CS2R R46, SRZ ;  /* 0x00000000002e7805 */ /* 0x000fe4000001ff00 */
[----:B------:R-:W-:Y:S02]  /*4910*/  CS2R R44, SRZ ;  /* 0x00000000002c7805 */ /* 0x000fe4000001ff00 */
[----:B0-----:R-:W-:-:S04]  /*4920*/  @!P2 LEA R12, P3, R11, R12, 0x1 ;  /* 0x0000000c0b0ca211 */ /* 0x001fc800078608ff */
[----:B------:R-:W-:Y:S02]  /*4930*/  @!P2 LEA.HI.X R13, R11, R13, R42, 0x1, P3 ;  /* 0x0000000d0b0da211 */ /* 0x000fe400018f0c2a */
[----:B------:R-:W-:-:S03]  /*4940*/  CS2R R42, SRZ ;  /* 0x00000000002a7805 */ /* 0x000fc6000001ff00 */
[----:B------:R2:W4:Y:S04]  /*4950*/  @!P2 LDG.E.128 R44, desc[UR60][R12.64] ;  /* 0x0000003c0c2ca981 */ /* 0x000528000c1e1d00 */
[----:B------:R-:W5:Y:S01]  /*4960*/  @!P2 LDG.E.128 R40, desc[UR60][R14.64] ;  /* 0x0000003c0e28a981 */ /* 0x000f62000c1e1d00 */
[----:B------:R-:W-:Y:S02]  /*4970*/  ISETP.NE.AND P3, PT, R210, 0x3, PT ;  /* 0x00000003d200780c */ /* 0x000fe40003f65270 */
[----:B------:R-:W-:Y:S01]  /*4980*/  ISETP.GE.AND P2, PT, R16, R90, PT ;  /* 0x0000005a1000720c */ /* 0x000fe20003f46270 */
[----:B--2---:R-:W-:Y:S02]  /*4990*/  IMAD.MOV.U32 R12, RZ, RZ, R39 ;  /* 0x000000ffff0c7224 */ /* 0x004fe400078e0027 */
[----:B------:R-:W-:-:S05]  /*49a0*/  IMAD.MOV.U32 R13, RZ, RZ, R36 ;  /* 0x000000ffff0d7224 */ /* 0x000fca00078e0024 */
[----:B------:R-:W-:Y:S01]  /*49b0*/  PRMT R114, R114, 0x5410, R13 ;  /* 0x0000541072727816 */ /* 0x000fe2000000000d */
[----:B---3--:R-:W-:Y:S02]  /*49c0*/  IMAD.MOV.U32 R0, RZ, RZ, R34 ;  /* 0x000000ffff007224 */ /* 0x008fe400078e0022 */
[----:B------:R-:W-:Y:S02]  /*49d0*/  IMAD.MOV.U32 R11, RZ, RZ, R35 ;  /* 0x000000ffff0b7224 */ /* 0x000fe400078e0023 */
        /* <DEDUP_REMOVED lines=16> */
[----:B----4-:R-:W-:Y:S02]  /*4ae0*/  IMAD.MOV.U32 R13, RZ, RZ, R46 ;  /* 0x000000ffff0d7224 */ /* 0x010fe400078e002e */
[----:B------:R-:W-:Y:S01]  /*4af0*/  IMAD.MOV.U32 R12, RZ, RZ, R47 ;  /* 0x000000ffff0c7224 */ /* 0x000fe200078e002f */
[----:B------:R-:W-:Y:S01]  /*4b00*/  PRMT R108, R0, 0x5410, R11 ;  /* 0x00005410006c7816 */ /* 0x000fe2000000000b */
[----:B------:R-:W-:-:S02]  /*4b10*/  IMAD.MOV.U32 R11, RZ, RZ, R44 ;  /* 0x000000ffff0b7224 */ /* 0x000fc400078e002c */
[----:B------:R-:W-:Y:S01]  /*4b20*/  IMAD.MOV.U32 R0, RZ, RZ, R45 ;  /* 0x000000ffff007224 */ /* 0x000fe200078e002d */
[----:B------:R-:W-:Y:S02]  /*4b30*/  PRMT R109, R12, 0x5410, R13 ;  /* 0x000054100c6d7816 */ /* 0x000fe4000000000d */
[----:B------:R-:W-:Y:S02]  /*4b40*/  PRMT R110, R110, 0x5410, R11 ;  /* 0x000054106e6e7816 */ /* 0x000fe4000000000b */
[----:B------:R-:W-:Y:S01]  /*4b50*/  PRMT R111, R111, 0x5410, R0 ;  /* 0x000054106f6f7816 */ /* 0x000fe20000000000 */
[----:B------:R-:W-:Y:S06]  /*4b60*/  @!P3 BRA `(.L_x_10491) ;  /* 0x000000000004b947 */ /* 0x000fec0003800000 */
[----:B------:R-:W-:Y:S01]  /*4b70*/  BPT.TRAP 0x1 ;  /* 0x000000040000795c */ /* 0x000fe20000300000 */
.L_x_10491:
[----:B------:R-:W-:Y:S01]  /*4b80*/  IMAD R0, R18, 0x8, R19 ;  /* 0x0000000812007824 */ /* 0x000fe200078e0213 */
[----:B------:R-:W-:Y:S01]  /*4b90*/  SHF.L.U32 R95, R208, 0x1f, RZ ;  /* 0x0000001fd05f7819 */ /* 0x000fe200000006ff */
[----:B------:R-:W0:Y:S01]  /*4ba0*/  LDC R98, c[0x0][0x2f4] ;  /* 0x0000bd00ff627b82 */ /* 0x000e220000000800 */
[----:B------:R-:W-:Y:S02]  /*4bb0*/  BSSY B1, `(.L_x_10492) ;  /* 0x0000003000017945 */ /* 0x000fe40003800000 */
[----:B------:R-:W1:Y:S02]  /*4bc0*/  SYNCS.PHASECHK.TRANS64.TRYWAIT P4, [R0+URZ+0x32490], R95 ;  /* 0x0324905f000075a7 */ /* 0x000e64000808017f */
[----:B-1----:R-:W-:Y:S05]  /*4bd0*/  @!P4 BRA `(.L_x_10493) ;  /* 0x00000178002cc947 */ /* 0x002fea0003800000 */
.L_x_10745:
[----:B------:R-:W-:Y:S05]  /*4be0*/  BSYNC B1 ;  /* 0x0000000000017941 */ /* 0x000fea0003800000 */
.L_x_10492:
[----:B------:R-:W-:Y:S01]  /*4bf0*/  UMOV UR4, 0xffffffff ;  /* 0xffffffff00047882 */ /* 0x000fe20000000000 */
[----:B0-----:R-:W-:Y:S02]  /*4c00*/  IMAD.IADD R100, R98, 0x1, -R78 ;  /* 0x0000000162647824 */ /* 0x001fe400078e0a4e */
[----:B------:R-:W-:Y:S05]  /*4c10*/  BRA.DIV UR4, `(.L_x_10494) ;  /* 0x0000017a04307947 */ /* 0x000fea000b800000 */
[----:B------:R0:W2:Y:S04]  /*4c20*/  SHFL.IDX PT, R99, R97, RZ, 0x1c1f ;  /* 0x001c1fff61637589 */ /* 0x0000a800000e0000 */
[----:B------:R0:W3:Y:S02]  /*4c30*/  SHFL.IDX PT, R11, R96, RZ, 0x1c1f ;  /* 0x001c1fff600b7589 */ /* 0x0000e400000e0000 */
.L_x_10749:
        /* <DEDUP_REMOVED lines=10> */
[----:B------:R-:W-:-:S05]  /*4ce0*/  LEA.HI.SX32 R13, R13, R70, 0x1c ;  /* 0x000000460d0d7211 */ /* 0x000fca00078fe2ff */
[----:B------:R-:W-:-:S05]  /*4cf0*/  IMAD.SHL.U32 R101, R13, 0x8, RZ ;  /* 0x000000080d657824 */ /* 0x000fca00078e00ff */
[----:B------:R-:W-:-:S04]  /*4d00*/  LOP3.LUT R12, R66, 0x38, R101, 0xf8, !PT ;  /* 0x00000038420c7812 */ /* 0x000fc800078ef865 */
[----:B------:R-:W-:-:S05]  /*4d10*/  LOP3.LUT R12, R12, R63, RZ, 0x3c, !PT ;  /* 0x0000003f0c0c7212 */ /* 0x000fca00078e3cff */
[----:B----4-:R-:W-:Y:S02]  /*4d20*/  IMAD R13, R14, 0x200, R12 ;  /* 0x000002000e0d7824 */ /* 0x010fe400078e020c */
[C---:B------:R-:W-:Y:S02]  /*4d30*/  IMAD R12, R18.reuse, 0x1800, R4 ;  /* 0x00001800120c7824 */ /* 0x040fe400078e0204 */
[----:B------:R-:W-:Y:S02]  /*4d40*/  IMAD R52, R18, 0x1800, R13 ;  /* 0x0000180012347824 */ /* 0x000fe400078e020d */
[--C-:B------:R-:W-:Y:S02]  /*4d50*/  IMAD R12, R12, 0x2, R19.reuse ;  /* 0x000000020c0c7824 */ /* 0x100fe400078e0213 */
[----:B------:R-:W-:-:S04]  /*4d60*/  IMAD R52, R52, 0x2, R19 ;  /* 0x0000000234347824 */ /* 0x000fc800078e0213 */
[----:B------:R-:W2:Y:S04]  /*4d70*/  LDS.128 R12, [R12+0x1c400] ;  /* 0x01c400000c0c7984 */ /* 0x000ea80000000c00 */
[----:B------:R-:W3:Y:S01]  /*4d80*/  LDS.128 R52, [R52+0x1c400] ;  /* 0x01c4000034347984 */ /* 0x000ee20000000c00 */
[----:B------:R-:W-:Y:S05]  /*4d90*/  @P2 BRA `(.L_x_10498) ;  /* 0x0000000400742947 */ /* 0x000fea0003800000 */
[----:B------:R-:W-:Y:S02]  /*4da0*/  SHF.R.U64 R103, R32, 0x10, R33 ;  /* 0x0000001020677819 */ /* 0x000fe40000001221 */
[--C-:B------:R-:W-:Y:S02]  /*4db0*/  SHF.R.U64 R32, R34, 0x10, R35.reuse ;  /* 0x0000001022207819 */ /* 0x100fe40000001223 */
[----:B------:R-:W-:Y:S02]  /*4dc0*/  SHF.R.U32.HI R104, RZ, 0x10, R35 ;  /* 0x00000010ff687819 */ /* 0x000fe40000011623 */
[----:B------:R-:W-:Y:S02]  /*4dd0*/  SHF.R.U32.HI R35, RZ, 0x10, R37 ;  /* 0x00000010ff237819 */ /* 0x000fe40000011625 */
[----:B------:R-:W-:Y:S02]  /*4de0*/  SHF.R.U32.HI R102, RZ, 0x10, R33 ;  /* 0x00000010ff667819 */ /* 0x000fe40000011621 */
[----:B------:R-:W-:-:S02]  /*4df0*/  SHF.R.U64 R34, R36, 0x10, R37 ;  /* 0x0000001024227819 */ /* 0x000fc40000001225 */
[C---:B------:R-:W-:Y:S02]  /*4e00*/  PRMT R37, R105.reuse, 0x5410, R35 ;  /* 0x0000541069257816 */ /* 0x040fe40000000023 */
[----:B------:R-:W-:Y:S01]  /*4e10*/  PRMT R36, R105, 0x5432, R102 ;  /* 0x0000543269247816 */ /* 0x000fe20000000066 */
[----:B---3--:R-:W-:Y:S01]  /*4e20*/  IMAD.U32 R105, R53, 0x10000, RZ ;  /* 0x0001000035697824 */ /* 0x008fe200078e00ff */
[--C-:B------:R-:W-:Y:S01]  /*4e30*/  SHF.R.U64 R33, R38, 0x10, R39.reuse ;  /* 0x0000001026217819 */ /* 0x100fe20000001227 */
[C---:B------:R-:W-:Y:S01]  /*4e40*/  IMAD.U32 R35, R37.reuse, 0x10000, RZ ;  /* 0x0001000025237824 */ /* 0x040fe200078e00ff */
[----:B------:R-:W-:Y:S01]  /*4e50*/  LOP3.LUT R37, R37, 0xffff0000, RZ, 0xc0, !PT ;  /* 0xffff000025257812 */ /* 0x000fe200078ec0ff */
[C---:B------:R-:W-:Y:S01]  /*4e60*/  IMAD.U32 R102, R36.reuse, 0x10000, RZ ;  /* 0x0001000024667824 */ /* 0x040fe200078e00ff */
[----:B------:R-:W-:Y:S01]  /*4e70*/  LOP3.LUT R36, R36, 0xffff0000, RZ, 0xc0, !PT ;  /* 0xffff000024247812 */ /* 0x000fe200078ec0ff */
[----:B--2---:R-:W-:Y:S02]  /*4e80*/  IMAD.U32 R38, R13, 0x10000, RZ ;  /* 0x000100000d267824 */ /* 0x004fe400078e00ff */
[C---:B------:R-:W-:Y:S01]  /*4e90*/  FMUL.FTZ R106, R105.reuse, R35 ;  /* 0x00000023696a7220 */ /* 0x040fe20000410000 */
[----:B------:R-:W-:Y:S01]  /*4ea0*/  FMUL.FTZ R105, R105, R102 ;  /* 0x0000006669697220 */ /* 0x000fe20000410000 */
[----:B------:R-:W-:-:S02]  /*4eb0*/  SHF.R.U32.HI R39, RZ, 0x10, R39 ;  /* 0x00000010ff277819 */ /* 0x000fc40000011627 */
[C---:B------:R-:W-:Y:S01]  /*4ec0*/  FFMA.FTZ R102, R38.reuse, R102, -R106 ;  /* 0x0000006626667223 */ /* 0x040fe2000001086a */
[----:B------:R-:W-:Y:S01]  /*4ed0*/  FFMA.FTZ R38, R38, R35, R105 ;  /* 0x0000002326267223 */ /* 0x000fe20000010069 */
[----:B------:R-:W-:Y:S02]  /*4ee0*/  LOP3.LUT R105, R53, 0xffff0000, RZ, 0xc0, !PT ;  /* 0xffff000035697812 */ /* 0x000fe400078ec0ff */
[----:B------:R-:W-:Y:S02]  /*4ef0*/  LOP3.LUT R35, R13, 0xffff0000, RZ, 0xc0, !PT ;  /* 0xffff00000d237812 */ /* 0x000fe400078ec0ff */
[----:B------:R-:W-:Y:S01]  /*4f00*/  PRMT R104, R113, 0x5432, R104 ;  /* 0x0000543271687816 */ /* 0x000fe20000000068 */
[CC--:B------:R-:W-:Y:S01]  /*4f10*/  FMUL.FTZ R53, R105.reuse, R37.reuse ;  /* 0x0000002569357220 */ /* 0x0c0fe20000410000 */
[-C--:B------:R-:W-:Y:S01]  /*4f20*/  FMUL.FTZ R13, R105, R36.reuse ;  /* 0x00000024690d7220 */ /* 0x080fe20000410000 */
[C---:B------:R-:W-:Y:S01]  /*4f30*/  IMAD.U32 R105, R55.reuse, 0x10000, RZ ;  /* 0x0001000037697824 */ /* 0x040fe200078e00ff */
[----:B------:R-:W-:Y:S01]  /*4f40*/  LOP3.LUT R55, R55, 0xffff0000, RZ, 0xc0, !PT ;  /* 0xffff000037377812 */ /* 0x000fe200078ec0ff */
[----:B------:R-:W-:Y:S01]  /*4f50*/  FFMA.FTZ R36, R35, R36, -R53 ;  /* 0x0000002423247223 */ /* 0x000fe20000010835 */
[----:B------:R-:W-:Y:S01]  /*4f60*/  PRMT R53, R111, 0x5410, R103 ;  /* 0x000054106f357816 */ /* 0x000fe20000000067 */
[----:B------:R-:W-:Y:S01]  /*4f70*/  FFMA.FTZ R35, R35, R37, R13 ;  /* 0x0000002523237223 */ /* 0x000fe2000001000d */
[----:B------:R-:W-:Y:S01]  /*4f80*/  PRMT R103, R112, 0x5410, R39 ;  /* 0x0000541070677816 */ /* 0x000fe20000000027 */
[C---:B------:R-:W-:Y:S01]  /*4f90*/  IMAD.U32 R39, R104.reuse, 0x10000, RZ ;  /* 0x0001000068277824 */ /* 0x040fe200078e00ff */
[----:B------:R-:W-:Y:S01]  /*4fa0*/  LOP3.LUT R104, R104, 0xffff0000, RZ, 0xc0, !PT ;  /* 0xffff000068687812 */ /* 0x000fe200078ec0ff */
[----:B------:R-:W-:Y:S01]  /*4fb0*/  IMAD.U32 R37, R15, 0x10000, RZ ;  /* 0x000100000f257824 */ /* 0x000fe200078e00ff */
[----:B------:R-:W-:Y:S01]  /*4fc0*/  PRMT R34, R114, 0x5432, R34 ;  /* 0x0000543272227816 */ /* 0x000fe20000000022 */
[C---:B------:R-:W-:Y:S01]  /*4fd0*/  IMAD.U32 R13, R103.reuse, 0x10000, RZ ;  /* 0x00010000670d7824 */ /* 0x040fe200078e00ff */
[----:B------:R-:W-:-:S02]  /*4fe0*/  LOP3.LUT R103, R103, 0xffff0000, RZ, 0xc0, !PT ;  /* 0xffff000067677812 */ /* 0x000fc400078ec0ff */
[----:B------:R-:W-:Y:S01]  /*4ff0*/  PRMT R33, R110, 0x5410, R33 ;  /* 0x000054106e217816 */ /* 0x000fe20000000021 */
[C---:B------:R-:W-:Y:S01]  /*5000*/  FMUL.FTZ R106, R105.reuse, R13 ;  /* 0x0000000d696a7220 */ /* 0x040fe20000410000 */
[-C--:B------:R-:W-:Y:S01]  /*5010*/  FMUL.FTZ R105, R105, R39.reuse ;  /* 0x0000002769697220 */ /* 0x080fe20000410000 */
[----:B------:R-:W-:Y:S02]  /*5020*/  PRMT R32, R112, 0x5432, R32 ;  /* 0x0000543270207816 */ /* 0x000fe40000000020 */
        /* <DEDUP_REMOVED lines=14> */
[----:B------:R-:W-:Y:S01]  /*5110*/  F2FP.BF16.F32.PACK_AB R36, R36, R102 ;  /* 0x000000662424723e */ /* 0x000fe200000010ff */
        /* <DEDUP_REMOVED lines=24> */
[----:B------:R-:W-:Y:S01]  /*52a0*/  F2FP.BF16.F32.PACK_AB R37, R13, R37 ;  /* 0x000000250d25723e */ /* 0x000fe200000010ff */
[----:B------:R-:W-:Y:S02]  /*52b0*/  IMAD.MOV.U32 R13, RZ, RZ, R36 ;  /* 0x000000ffff0d7224 */ /* 0x000fe400078e0024 */
[C---:B------:R-:W-:Y:S01]  /*52c0*/  FFMA.FTZ R52, R14.reuse, R32, -R52 ;  /* 0x000000200e347223 */ /* 0x040fe20000010834 */
[----:B------:R-:W-:Y:S01]  /*52d0*/  FFMA.FTZ R54, R14, R33, R54 ;  /* 0x000000210e367223 */ /* 0x000fe20000010036 */
[----:B------:R-:W-:Y:S01]  /*52e0*/  F2FP.BF16.F32.PACK_AB R34, R34, R104 ;  /* 0x000000682222723e */ /* 0x000fe200000010ff */
[----:B------:R-:W-:Y:S01]  /*52f0*/  IMAD.MOV.U32 R53, RZ, RZ, R35 ;  /* 0x000000ffff357224 */ /* 0x000fe200078e0023 */
[----:B------:R-:W-:Y:S01]  /*5300*/  F2FP.BF16.F32.PACK_AB R15, R15, R39 ;  /* 0x000000270f0f723e */ /* 0x000fe200000010ff */
[----:B------:R-:W-:Y:S01]  /*5310*/  IMAD.MOV.U32 R55, RZ, RZ, R37 ;  /* 0x000000ffff377224 */ /* 0x000fe200078e0025 */
[----:B------:R-:W-:Y:S01]  /*5320*/  F2FP.BF16.F32.PACK_AB R103, R52, R103 ;  /* 0x000000673467723e */ /* 0x000fe200000010ff */
[----:B------:R-:W-:Y:S01]  /*5330*/  IMAD.MOV.U32 R52, RZ, RZ, R34 ;  /* 0x000000ffff347224 */ /* 0x000fe200078e0022 */
[----:B------:R-:W-:-:S02]  /*5340*/  F2FP.BF16.F32.PACK_AB R12, R12, R106 ;  /* 0x0000006a0c0c723e */ /* 0x000fc400000010ff */
[----:B------:R-:W-:Y:S01]  /*5350*/  F2FP.BF16.F32.PACK_AB R54, R54, R105 ;  /* 0x000000693636723e */ /* 0x000fe200000010ff */
[----:B------:R-:W-:-:S07]  /*5360*/  IMAD.MOV.U32 R14, RZ, RZ, R103 ;  /* 0x000000ffff0e7224 */ /* 0x000fce00078e0067 */
.L_x_10498:
[----:B------:R-:W-:Y:S05]  /*5370*/  BSYNC B2 ;  /* 0x0000000000027941 */ /* 0x000fea0003800000 */
.L_x_10497:
[----:B------:R-:W-:Y:S01]  /*5380*/  ISETP.GE.AND P4, PT, R101, R98, PT ;  /* 0x000000626500720c */ /* 0x000fe20003f86270 */
[----:B------:R-:W-:Y:S01]  /*5390*/  IMAD.MOV.U32 R32, RZ, RZ, R11 ;  /* 0x000000ffff207224 */ /* 0x000fe200078e000b */
[----:B--2---:R4:W-:Y:S01]  /*53a0*/  ST.E.128 desc[UR60][R90.64], R12 ;  /* 0x0000000c5a007985 */ /* 0x0049e2000c101d3c */
[----:B------:R-:W-:-:S10]  /*53b0*/  IMAD.MOV.U32 R33, RZ, RZ, R99 ;  /* 0x000000ffff217224 */ /* 0x000fd400078e0063 */
[----:B------:R-:W-:-:S05]  /*53c0*/  @!P4 IMAD.WIDE R32, R101, 0x2, R32 ;  /* 0x000000026520c825 */ /* 0x000fca00078e0220 */
[----:B---3--:R4:W-:Y:S02]  /*53d0*/  @!P4 ST.E.128 desc[UR60][R32.64], R52 ;  /* 0x000000342000c985 */ /* 0x0089e4000c101d3c */
.L_x_10496:
[----:B------:R-:W-:Y:S05]  /*53e0*/  BSYNC B1 ;  /* 0x0000000000017941 */ /* 0x000fea0003800000 */
.L_x_10495:
[----:B------:R-:W-:-:S03]  /*53f0*/  UMOV UR4, 0xffffffff ;  /* 0xffffffff00047882 */ /* 0x000fc60000000000 */
[----:B------:R-:W-:Y:S05]  /*5400*/  BRA.DIV UR4, `(.L_x_10499) ;  /* 0x0000017204807947 */ /* 0x000fea000b800000 */
[----:B0-----:R-:W0:Y:S04]  /*5410*/  SHFL.IDX PT, R97, R97, 0x1, 0x1c1f ;  /* 0x003c1f0061617f89 */ /* 0x001e2800000e0000 */
[----:B------:R-:W0:Y:S02]  /*5420*/  SHFL.IDX PT, R96, R96, 0x1, 0x1c1f ;  /* 0x003c1f0060607f89 */ /* 0x000e2400000e0000 */
.L_x_10753:
[----:B---3--:R-:W-:-:S05]  /*5430*/  VIADD R11, R204, 0x40 ;  /* 0x00000040cc0b7836 */ /* 0x008fca0000000000 */
[----:B------:R-:W-:-:S13]  /*5440*/  ISETP.GE.OR P4, PT, R11, R94, P1 ;  /* 0x0000005e0b00720c */ /* 0x000fda0000f86670 */
[----:B------:R-:W-:Y:S05]  /*5450*/  @P4 BRA `(.L_x_10484) ;  /* 0x0000000800fc4947 */ /* 0x000fea0003800000 */
[----:B----4-:R-:W3:Y:S01]  /*5460*/  LDL R13, [R1+0x74] ;  /* 0x00007400010d7983 */ /* 0x010ee20000100800 */
[----:B------:R-:W-:Y:S01]  /*5470*/  SEL R100, R78, R100, !P0 ;  /* 0x000000644e647207 */ /* 0x000fe20004000000 */
[C---:B------:R-:W-:Y:S01]  /*5480*/  VIADD R14, R204.reuse, 0x40 ;  /* 0x00000040cc0e7836 */ /* 0x040fe20000000000 */
        /* <DEDUP_REMOVED lines=15> */
[----:B---3--:R-:W-:Y:S02]  /*5580*/  IMAD.IADD R13, R13, 0x1, R12 ;  /* 0x000000010d0d7824 */ /* 0x008fe400078e020c */
[C---:B------:R-:W-:Y:S02]  /*5590*/  IMAD R12, R18.reuse, 0x1800, R65 ;  /* 0x00001800120c7824 */ /* 0x040fe400078e0241 */
[----:B------:R-:W-:Y:S02]  /*55a0*/  IMAD R32, R18, 0x1800, R13 ;  /* 0x0000180012207824 */ /* 0x000fe400078e020d */
[--C-:B------:R-:W-:Y:S02]  /*55b0*/  IMAD R12, R12, 0x2, R19.reuse ;  /* 0x000000020c0c7824 */ /* 0x100fe400078e0213 */
[----:B------:R-:W-:-:S04]  /*55c0*/  IMAD R32, R32, 0x2, R19 ;  /* 0x0000000220207824 */ /* 0x000fc800078e0213 */
[----:B------:R-:W0:Y:S04]  /*55d0*/  LDS.128 R12, [R12+0x1c400] ;  /* 0x01c400000c0c7984 */ /* 0x000e280000000c00 */
[----:B------:R-:W3:Y:S01]  /*55e0*/  LDS.128 R32, [R32+0x1c400] ;  /* 0x01c4000020207984 */ /* 0x000ee20000000c00 */
[----:B------:R-:W-:Y:S05]  /*55f0*/  @P2 BRA `(.L_x_10501) ;  /* 0x0000000400682947 */ /* 0x000fea0003800000 */
[----:B------:R-:W-:Y:S01]  /*5600*/  SHF.R.U32.HI R52, RZ, 0x10, R45 ;  /* 0x00000010ff347819 */ /* 0x000fe2000001162d */
[----:B---3--:R-:W-:Y:S01]  /*5610*/  IMAD.U32 R53, R33, 0x10000, RZ ;  /* 0x0001000021357824 */ /* 0x008fe200078e00ff */
[----:B------:R-:W-:Y:S01]  /*5620*/  SHF.R.U32.HI R39, RZ, 0x10, R41 ;  /* 0x00000010ff277819 */ /* 0x000fe20000011629 */
[----:B0-----:R-:W-:Y:S01]  /*5630*/  IMAD.U32 R55, R15, 0x10000, RZ ;  /* 0x000100000f377824 */ /* 0x001fe200078e00ff */
[----:B------:R-:W-:Y:S02]  /*5640*/  PRMT R52, R111, 0x5432, R52 ;  /* 0x000054326f347816 */ /* 0x000fe40000000034 */
[----:B------:R-:W-:Y:S02]  /*5650*/  PRMT R39, R108, 0x5410, R39 ;  /* 0x000054106c277816 */ /* 0x000fe40000000027 */
[----:B------:R-:W-:Y:S01]  /*5660*/  SHF.R.U64 R38, R42, 0x10, R43 ;  /* 0x000000102a267819 */ /* 0x000fe2000000122b */
[----:B------:R-:W-:Y:S01]  /*5670*/  IMAD.U32 R42, R52, 0x10000, RZ ;  /* 0x00010000342a7824 */ /* 0x000fe200078e00ff */
[----:B------:R-:W-:Y:S01]  /*5680*/  SHF.R.U64 R40, R40, 0x10, R41 ;  /* 0x0000001028287819 */ /* 0x000fe20000001229 */
[----:B------:R-:W-:Y:S01]  /*5690*/  IMAD.U32 R41, R39, 0x10000, RZ ;  /* 0x0001000027297824 */ /* 0x000fe200078e00ff */
[----:B------:R-:W-:Y:S01]  /*56a0*/  SHF.R.U64 R44, R44, 0x10, R45 ;  /* 0x000000102c2c7819 */ /* 0x000fe2000000122d */
[----:B------:R-:W-:-:S02]  /*56b0*/  IMAD.U32 R45, R13, 0x10000, RZ ;  /* 0x000100000d2d7824 */ /* 0x000fc400078e00ff */
[CC--:B------:R-:W-:Y:S01]  /*56c0*/  FMUL.FTZ R54, R53.reuse, R42.reuse ;  /* 0x0000002a35367220 */ /* 0x0c0fe20000410000 */
[-C--:B------:R-:W-:Y:S01]  /*56d0*/  FMUL.FTZ R53, R53, R41.reuse ;  /* 0x0000002935357220 */ /* 0x080fe20000410000 */
[----:B------:R-:W-:Y:S02]  /*56e0*/  LOP3.LUT R33, R33, 0xffff0000, RZ, 0xc0, !PT ;  /* 0xffff000021217812 */ /* 0x000fe400078ec0ff */
[C---:B------:R-:W-:Y:S01]  /*56f0*/  FFMA.FTZ R54, R45.reuse, R41, -R54 ;  /* 0x000000292d367223 */ /* 0x040fe20000010836 */
[----:B------:R-:W-:Y:S01]  /*5700*/  LOP3.LUT R52, R52, 0xffff0000, RZ, 0xc0, !PT ;  /* 0xffff000034347812 */ /* 0x000fe200078ec0ff */
[----:B------:R-:W-:Y:S01]  /*5710*/  FFMA.FTZ R53, R45, R42, R53 ;  /* 0x0000002a2d357223 */ /* 0x000fe20000010035 */
[--C-:B------:R-:W-:Y:S02]  /*5720*/  SHF.R.U64 R46, R46, 0x10, R47.reuse ;  /* 0x000000102e2e7819 */ /* 0x100fe4000000122f */
[----:B------:R-:W-:Y:S01]  /*5730*/  LOP3.LUT R41, R39, 0xffff0000, RZ, 0xc0, !PT ;  /* 0xffff000027297812 */ /* 0x000fe200078ec0ff */
[----:B------:R-:W-:Y:S01]  /*5740*/  FMUL.FTZ R42, R33, R52 ;  /* 0x00000034212a7220 */ /* 0x000fe20000410000 */
[----:B------:R-:W-:-:S02]  /*5750*/  SHF.R.U32.HI R47, RZ, 0x10, R47 ;  /* 0x00000010ff2f7819 */ /* 0x000fc4000001162f */
[----:B------:R-:W-:Y:S01]  /*5760*/  SHF.R.U32.HI R43, RZ, 0x10, R43 ;  /* 0x00000010ff2b7819 */ /* 0x000fe2000001162b */
[-C--:B------:R-:W-:Y:S01]  /*5770*/  FMUL.FTZ R33, R33, R41.reuse ;  /* 0x0000002921217220 */ /* 0x080fe20000410000 */
[----:B------:R-:W-:Y:S01]  /*5780*/  LOP3.LUT R39, R13, 0xffff0000, RZ, 0xc0, !PT ;  /* 0xffff00000d277812 */ /* 0x000fe200078ec0ff */
[----:B------:R-:W-:Y:S01]  /*5790*/  IMAD.U32 R13, R12, 0x10000, RZ ;  /* 0x000100000c0d7824 */ /* 0x000fe200078e00ff */
[----:B------:R-:W-:Y:S02]  /*57a0*/  PRMT R47, R109, 0x5410, R47 ;  /* 0x000054106d2f7816 */ /* 0x000fe4000000002f */
        /* <DEDUP_REMOVED lines=15> */
[----:B------:R-:W-:Y:S01]  /*58a0*/  FFMA.FTZ R52, R55, R41, R52 ;  /* 0x0000002937347223 */ /* 0x000fe20000010034 */
[----:B------:R-:W-:Y:S01]  /*58b0*/  LOP3.LUT R41, R15, 0xffff0000, RZ, 0xc0, !PT ;  /* 0xffff00000f297812 */ /* 0x000fe200078ec0ff */
[C---:B------:R-:W-:Y:S01]  /*58c0*/  FMUL.FTZ R55, R35.reuse, R47 ;  /* 0x0000002f23377220 */ /* 0x040fe20000410000 */
[----:B------:R-:W-:Y:S01]  /*58d0*/  LOP3.LUT R32, R32, 0xffff0000, RZ, 0xc0, !PT ;  /* 0xffff000020207812 */ /* 0x000fe200078ec0ff */
[-C--:B------:R-:W-:Y:S01]  /*58e0*/  FMUL.FTZ R35, R35, R45.reuse ;  /* 0x0000002d23237220 */ /* 0x080fe20000410000 */
[----:B------:R-:W-:Y:S01]  /*58f0*/  PRMT R46, R109, 0x5432, R46 ;  /* 0x000054326d2e7816 */ /* 0x000fe2000000002e */
[C---:B------:R-:W-:Y:S01]  /*5900*/  FFMA.FTZ R55, R41.reuse, R45, -R55 ;  /* 0x0000002d29377223 */ /* 0x040fe20000010837 */
[----:B------:R-:W-:Y:S02]  /*5910*/  IMAD.U32 R45, R44, 0x10000, RZ ;  /* 0x000100002c2d7824 */ /* 0x000fe400078e00ff */
[----:B------:R-:W-:Y:S01]  /*5920*/  FFMA.FTZ R35, R41, R47, R35 ;  /* 0x0000002f29237223 */ /* 0x000fe20000010023 */
[C---:B------:R-:W-:Y:S01]  /*5930*/  IMAD.U32 R41, R40.reuse, 0x10000, RZ ;  /* 0x0001000028297824 */ /* 0x040fe200078e00ff */
[----:B------:R-:W-:Y:S01]  /*5940*/  LOP3.LUT R47, R40, 0xffff0000, RZ, 0xc0, !PT ;  /* 0xffff0000282f7812 */ /* 0x000fe200078ec0ff */
[C---:B------:R-:W-:Y:S01]  /*5950*/  FMUL.FTZ R40, R39.reuse, R45 ;  /* 0x0000002d27287220 */ /* 0x040fe20000410000 */
[----:B------:R-:W-:Y:S01]  /*5960*/  LOP3.LUT R44, R44, 0xffff0000, RZ, 0xc0, !PT ;  /* 0xffff00002c2c7812 */ /* 0x000fe200078ec0ff */
[-C--:B------:R-:W-:Y:S01]  /*5970*/  FMUL.FTZ R39, R39, R41.reuse ;  /* 0x0000002927277220 */ /* 0x080fe20000410000 */
[----:B------:R-:W-:Y:S01]  /*5980*/  PRMT R38, R107, 0x5432, R38 ;  /* 0x000054326b267816 */ /* 0x000fe20000000026 */
[C---:B------:R-:W-:Y:S01]  /*5990*/  FFMA.FTZ R40, R13.reuse, R41, -R40 ;  /* 0x000000290d287223 */ /* 0x040fe20000010828 */
[----:B------:R-:W-:Y:S01]  /*59a0*/  LOP3.LUT R12, R12, 0xffff0000, RZ, 0xc0, !PT ;  /* 0xffff00000c0c7812 */ /* 0x000fe200078ec0ff */
[----:B------:R-:W-:Y:S01]  /*59b0*/  FMUL.FTZ R91, R32, R44 ;  /* 0x0000002c205b7220 */ /* 0x000fe20000410000 */
[----:B------:R-:W-:Y:S01]  /*59c0*/  FFMA.FTZ R39, R13, R45, R39 ;  /* 0x0000002d0d277223 */ /* 0x000fe20000010027 */
[----:B------:R-:W-:-:S02]  /*59d0*/  IMAD.U32 R43, R34, 0x10000, RZ ;  /* 0x00010000222b7824 */ /* 0x000fc400078e00ff */
[-C--:B------:R-:W-:Y:S01]  /*59e0*/  FMUL.FTZ R32, R32, R47.reuse ;  /* 0x0000002f20207220 */ /* 0x080fe20000410000 */
[----:B------:R-:W-:Y:S01]  /*59f0*/  IMAD.U32 R13, R46, 0x10000, RZ ;  /* 0x000100002e0d7824 */ /* 0x000fe200078e00ff */
[----:B------:R-:W-:Y:S01]  /*5a00*/  LOP3.LUT R34, R34, 0xffff0000, RZ, 0xc0, !PT ;  /* 0xffff000022227812 */ /* 0x000fe200078ec0ff */
[----:B------:R-:W-:Y:S01]  /*5a10*/  IMAD.U32 R41, R38, 0x10000, RZ ;  /* 0x0001000026297824 */ /* 0x000fe200078e00ff */
[----:B------:R-:W-:Y:S01]  /*5a20*/  LOP3.LUT R46, R46, 0xffff0000, RZ, 0xc0, !PT ;  /* 0xffff00002e2e7812 */ /* 0x000fe200078ec0ff */
[----:B------:R-:W-:Y:S01]  /*5a30*/  FFMA.FTZ R91, R12, R47, -R91 ;  /* 0x0000002f0c5b7223 */ /* 0x000fe2000001085b */
[----:B------:R-:W-:Y:S01]  /*5a40*/  LOP3.LUT R38, R38, 0xffff0000, RZ, 0xc0, !PT ;  /* 0xffff000026267812 */ /* 0x000fe200078ec0ff */
[----:B------:R-:W-:Y:S01]  /*5a50*/  FFMA.FTZ R32, R12, R44, R32 ;  /* 0x0000002c0c207223 */ /* 0x000fe20000010020 */
[C---:B------:R-:W-:Y:S02]  /*5a60*/  IMAD.U32 R15, R14.reuse, 0x10000, RZ ;  /* 0x000100000e0f7824 */ /* 0x040fe400078e00ff */
[C---:B------:R-:W-:Y:S01]  /*5a70*/  FMUL.FTZ R12, R43.reuse, R13 ;  /* 0x0000000d2b0c7220 */ /* 0x040fe20000410000 */
[----:B------:R-:W-:Y:S01]  /*5a80*/  FMUL.FTZ R44, R43, R41 ;  /* 0x000000292b2c7220 */ /* 0x000fe20000410000 */
[----:B------:R-:W-:Y:S01]  /*5a90*/  LOP3.LUT R14, R14, 0xffff0000, RZ, 0xc0, !PT ;  /* 0xffff00000e0e7812 */ /* 0x000fe200078ec0ff */
        /* <DEDUP_REMOVED lines=13> */
[----:B------:R-:W-:Y:S02]  /*5b70*/  F2FP.BF16.F32.PACK_AB R33, R33, R53 ;  /* 0x000000352121723e */ /* 0x000fe400000010ff */
[----:B------:R-:W-:-:S02]  /*5b80*/  F2FP.BF16.F32.PACK_AB R35, R35, R52 ;  /* 0x000000342323723e */ /* 0x000fc400000010ff */
[----:B------:R-:W-:-:S07]  /*5b90*/  F2FP.BF16.F32.PACK_AB R32, R32, R39 ;  /* 0x000000272020723e */ /* 0x000fce00000010ff */
.L_x_10501:
[----:B------:R-:W-:Y:S05]  /*5ba0*/  BSYNC B1 ;  /* 0x0000000000017941 */ /* 0x000fea0003800000 */
.L_x_10500:
[----:B------:R-:W-:Y:S01]  /*5bb0*/  ISETP.GE.AND P2, PT, R11, R98, PT ;  /* 0x000000620b00720c */ /* 0x000fe20003f46270 */
[----:B0-----:R0:W-:Y:S02]  /*5bc0*/  ST.E.128 desc[UR60][R36.64], R12 ;  /* 0x0000000c24007985 */ /* 0x0011e4000c101d3c */
[----:B0-----:R-:W-:Y:S02]  /*5bd0*/  IMAD.MOV.U32 R12, RZ, RZ, R96 ;  /* 0x000000ffff0c7224 */ /* 0x001fe400078e0060 */
[----:B------:R-:W-:-:S08]  /*5be0*/  IMAD.MOV.U32 R13, RZ, RZ, R97 ;  /* 0x000000ffff0d7224 */ /* 0x000fd000078e0061 */
[----:B------:R-:W-:Y:S05]  /*5bf0*/  @P2 BRA `(.L_x_10484) ;  /* 0x0000000400142947 */ /* 0x000fea0003800000 */
[----:B------:R-:W-:-:S05]  /*5c00*/  IMAD.WIDE R12, R11, 0x2, R12 ;  /* 0x000000020b0c7825 */ /* 0x000fca00078e020c */
[----:B---3--:R0:W-:Y:S01]  /*5c10*/  ST.E.128 desc[UR60][R12.64], R32 ;  /* 0x000000200c007985 */ /* 0x0081e2000c101d3c */
[----:B------:R-:W-:Y:S05]  /*5c20*/  BRA `(.L_x_10484) ;  /* 0x0000000400087947 */ /* 0x000fea0003800000 */
.L_x_10465:
[----:B------:R-:W-:-:S13]  /*5c30*/  ISETP.NE.AND P3, PT, R210, 0x3, PT ;  /* 0x00000003d200780c */ /* 0x000fda0003f65270 */
[----:B------:R-:W-:Y:S05]  /*5c40*/  @!P3 BRA `(.L_x_10502) ;  /* 0x000000000004b947 */ /* 0x000fea0003800000 */
[----:B------:R-:W-:Y:S01]  /*5c50*/  BPT.TRAP 0x1 ;  /* 0x000000040000795c */ /* 0x000fe20000300000 */
.L_x_10502:
[----:B------:R-:W-:Y:S01]  /*5c60*/  IMAD R0, R18, 0x8, R19 ;  /* 0x0000000812007824 */ /* 0x000fe200078e0213 */
[----:B------:R-:W-:Y:S01]  /*5c70*/  SHF.L.U32 R95, R208, 0x1f, RZ ;  /* 0x0000001fd05f7819 */ /* 0x000fe200000006ff */
[----:B------:R-:W-:Y:S01]  /*5c80*/  BSSY B1, `(.L_x_10503) ;  /* 0x0000004000017945 */ /* 0x000fe20003800000 */
[----:B------:R-:W-:Y:S02]  /*5c90*/  SHF.R.S32.HI R92, RZ, 0x1f, R89 ;  /* 0x0000001fff5c7819 */ /* 0x000fe40000011459 */
[----:B------:R-:W1:Y:S02]  /*5ca0*/  SYNCS.PHASECHK.TRANS64.TRYWAIT P2, [R0+URZ+0x32490], R95 ;  /* 0x0324905f000075a7 */ /* 0x000e64000804017f */
[----:B-1----:R-:W-:Y:S05]  /*5cb0*/  @!P2 BRA `(.L_x_10504) ;  /* 0x0000016800a0a947 */ /* 0x002fea0003800000 */
.L_x_10754:
[----:B------:R-:W-:Y:S05]  /*5cc0*/  BSYNC B1 ;  /* 0x0000000000017941 */ /* 0x000fea0003800000 */
.L_x_10503:
        /* <DEDUP_REMOVED lines=25> */
.L_x_10758:
[----:B------:R-:W-:Y:S04]  /*5e60*/  BSSY B1, `(.L_x_10506) ;  /* 0x000000d000017945 */ /* 0x000fe80003800000 */
[----:B------:R-:W-:Y:S05]  /*5e70*/  @!P2 BRA `(.L_x_10507) ;  /* 0x00000000002ca947 */ /* 0x000fea0003800000 */
[----:B------:R-:W-:Y:S02]  /*5e80*/  ULDC UR4, c[0x0][0x2f4] ;  /* 0x0000bd0000047ab9 */ /* 0x000fe40000000800 */
[----:B------:R-:W-:-:S13]  /*5e90*/  ISETP.GE.AND P2, PT, R16, UR4, PT ;  /* 0x0000000410007c0c */ /* 0x000fda000bf46270 */
[----:B---3--:R-:W-:-:S04]  /*5ea0*/  @!P2 LEA R34, P4, R16, R14, 0x1 ;  /* 0x0000000e1022a211 */ /* 0x008fc800078808ff */
[----:B--2---:R-:W-:Y:S02]  /*5eb0*/  @!P2 LEA.HI.X R35, R16, R33, R17, 0x1, P4 ;  /* 0x000000211023a211 */ /* 0x004fe400020f0c11 */
[----:B------:R-:W-:-:S13]  /*5ec0*/  ISETP.GE.AND P4, PT, R2, UR4, PT ;  /* 0x0000000402007c0c */ /* 0x000fda000bf86270 */
[C---:B------:R-:W-:Y:S02]  /*5ed0*/  @!P4 LEA R32, P5, R2.reuse, R14, 0x1 ;  /* 0x0000000e0220c211 */ /* 0x040fe400078a08ff */
[----:B------:R-:W2:Y:S02]  /*5ee0*/  @!P2 LDS.128 R12, [R98] ;  /* 0x00000000620ca984 */ /* 0x000ea40000000c00 */
[----:B------:R-:W-:Y:S02]  /*5ef0*/  @!P4 LEA.HI.X R33, R2, R33, R207, 0x1, P5 ;  /* 0x000000210221c211 */ /* 0x000fe400028f0ccf */
[----:B--2---:R-:W-:Y:S04]  /*5f00*/  @!P2 ST.E.128 desc[UR60][R34.64], R12 ;  /* 0x0000000c2200a985 */ /* 0x004fe8000c101d3c */
[----:B------:R-:W2:Y:S04]  /*5f10*/  @!P4 LDS.128 R12, [R91] ;  /* 0x000000005b0cc984 */ /* 0x000ea80000000c00 */
[----:B--2---:R4:W-:Y:S02]  /*5f20*/  @!P4 ST.E.128 desc[UR60][R32.64], R12 ;  /* 0x0000000c2000c985 */ /* 0x0049e4000c101d3c */
.L_x_10507:
[----:B------:R-:W-:Y:S05]  /*5f30*/  BSYNC B1 ;  /* 0x0000000000017941 */ /* 0x000fea0003800000 */
.L_x_10506:
[----:B------:R-:W-:-:S03]  /*5f40*/  UMOV UR4, 0xffffffff ;  /* 0xffffffff00047882 */ /* 0x000fc60000000000 */
[----:B------:R-:W-:Y:S05]  /*5f50*/  BRA.DIV UR4, `(.L_x_10508) ;  /* 0x0000016a04547947 */ /* 0x000fea000b800000 */
[----:B--2-4-:R2:W4:Y:S04]  /*5f60*/  SHFL.IDX PT, R33, R37, 0x1, 0x1c1f ;  /* 0x003c1f0025217f89 */ /* 0x01452800000e0000 */
[----:B---3--:R2:W3:Y:S02]  /*5f70*/  SHFL.IDX PT, R14, R36, 0x1, 0x1c1f ;  /* 0x003c1f00240e7f89 */ /* 0x0084e400000e0000 */
.L_x_10762:
[----:B------:R-:W-:-:S13]  /*5f80*/  ISETP.GE.AND P2, PT, R38, 0x41, PT ;  /* 0x000000412600780c */ /* 0x000fda0003f46270 */
[----:B------:R-:W-:Y:S05]  /*5f90*/  @!P2 BRA `(.L_x_10484) ;  /* 0x00000000002ca947 */ /* 0x000fea0003800000 */
[----:B------:R-:W-:Y:S02]  /*5fa0*/  ULDC UR4, c[0x0][0x2f4] ;  /* 0x0000bd0000047ab9 */ /* 0x000fe40000000800 */
[----:B------:R-:W-:-:S13]  /*5fb0*/  ISETP.GE.AND P2, PT, R16, UR4, PT ;  /* 0x0000000410007c0c */ /* 0x000fda000bf46270 */
[----:B---3--:R-:W-:-:S04]  /*5fc0*/  @!P2 LEA R34, P4, R16, R14, 0x1 ;  /* 0x0000000e1022a211 */ /* 0x008fc800078808ff */
[----:B----4-:R-:W-:Y:S02]  /*5fd0*/  @!P2 LEA.HI.X R35, R16, R33, R17, 0x1, P4 ;  /* 0x000000211023a211 */ /* 0x010fe400020f0c11 */
[----:B------:R-:W-:-:S13]  /*5fe0*/  ISETP.GE.AND P4, PT, R2, UR4, PT ;  /* 0x0000000402007c0c */ /* 0x000fda000bf86270 */
[C---:B------:R-:W-:Y:S02]  /*5ff0*/  @!P4 LEA R32, P5, R2.reuse, R14, 0x1 ;  /* 0x0000000e0220c211 */ /* 0x040fe400078a08ff */
[----:B------:R-:W3:Y:S02]  /*6000*/  @!P2 LDS.128 R12, [R98+0x2000] ;  /* 0x00200000620ca984 */ /* 0x000ee40000000c00 */
[----:B------:R-:W-:Y:S02]  /*6010*/  @!P4 LEA.HI.X R33, R2, R33, R207, 0x1, P5 ;  /* 0x000000210221c211 */ /* 0x000fe400028f0ccf */
[----:B---3--:R-:W-:Y:S04]  /*6020*/  @!P2 ST.E.128 desc[UR60][R34.64], R12 ;  /* 0x0000000c2200a985 */ /* 0x008fe8000c101d3c */
[----:B------:R-:W3:Y:S04]  /*6030*/  @!P4 LDS.128 R12, [R91+0x2000] ;  /* 0x002000005b0cc984 */ /* 0x000ee80000000c00 */
[----:B---3--:R3:W-:Y:S02]  /*6040*/  @!P4 ST.E.128 desc[UR60][R32.64], R12 ;  /* 0x0000000c2000c985 */ /* 0x0087e4000c101d3c */
.L_x_10484:
[----:B------:R-:W-:Y:S05]  /*6050*/  BSYNC B0 ;  /* 0x0000000000007941 */ /* 0x000fea0003800000 */
.L_x_10464:
        /* <DEDUP_REMOVED lines=17> */
.L_x_10510:
[----:B------:R-:W-:Y:S05]  /*6170*/  BSYNC B0 ;  /* 0x0000000000007941 */ /* 0x000fea0003800000 */
.L_x_10509:
[----:B------:R-:W5:Y:S01]  /*6180*/  SYNCS.PHASECHK.TRANS64.TRYWAIT P3, [R0+URZ+0x324b0], R95 ;  /* 0x0324b05f000075a7 */ /* 0x000f62000806017f */
[----:B------:R-:W-:Y:S04]  /*6190*/  BSSY B0, `(.L_x_10511) ;  /* 0x0000002000007945 */ /* 0x000fe80003800000 */
[----:B-----5:R-:W-:Y:S05]  /*61a0*/  @!P3 BRA `(.L_x_10512) ;  /* 0x000001680008b947 */ /* 0x020fea0003800000 */
.L_x_10763:
[----:B------:R-:W-:Y:S05]  /*61b0*/  BSYNC B0 ;  /* 0x0000000000007941 */ /* 0x000fea0003800000 */
.L_x_10511:
[----:B------:R0:W5:Y:S01]  /*61c0*/  LDL R46, [R1+0xc] ;  /* 0x00000c00012e7983 */ /* 0x0001620000100800 */
[----:B------:R-:W-:Y:S01]  /*61d0*/  ULDC.64 UR4, c[0x0][0x328] ;  /* 0x0000ca0000047ab9 */ /* 0x000fe20000000a00 */
[----:B------:R-:W-:Y:S02]  /*61e0*/  ULDC.64 UR6, c[0x0][0x318] ;  /* 0x0000c60000067ab9 */ /* 0x000fe40000000a00 */
[----:B----4-:R4:W5:Y:S04]  /*61f0*/  LDL R45, [R1+0x8] ;  /* 0x00000800012d7983 */ /* 0x0109680000100800 */
[----:B------:R4:W5:Y:S01]  /*6200*/  LDL R44, [R1+0x4] ;  /* 0x00000400012c7983 */ /* 0x0009620000100800 */
        /* <DEDUP_REMOVED lines=19> */
[----:B------:R4:W0:Y:S01]  /*6340*/  SHFL.IDX PT, R42, R39, RZ, 0x1c1f ;  /* 0x001c1fff272a7589 */ /* 0x00082200000e0000 */
[--C-:B------:R-:W-:Y:S02]  /*6350*/  IMAD R38, R38, 0x2, R25.reuse ;  /* 0x0000000226267824 */ /* 0x100fe400078e0219 */
[----:B------:R-:W-:Y:S01]  /*6360*/  IMAD R11, R12, 0x2, R25 ;  /* 0x000000020c0b7824 */ /* 0x000fe200078e0219 */
[----:B------:R4:W3:Y:S08]  /*6370*/  SHFL.IDX PT, R41, R40, RZ, 0x1c1f ;  /* 0x001c1fff28297589 */ /* 0x0008f000000e0000 */
[----:B----4-:R-:W-:Y:S05]  /*6380*/  @!P3 BRA `(.L_x_10514) ;  /* 0x0000000000a4b947 */ /* 0x010fea0003800000 */
[----:B------:R-:W-:Y:S02]  /*6390*/  ISETP.NE.AND P5, PT, R62, RZ, PT ;  /* 0x000000ff3e00720c */ /* 0x000fe40003fa5270 */
[----:B------:R-:W-:Y:S02]  /*63a0*/  ISETP.NE.AND P4, PT, R29, RZ, PT ;  /* 0x000000ff1d00720c */ /* 0x000fe40003f85270 */
[----:B------:R-:W-:-:S09]  /*63b0*/  PRMT R43, R83, 0x8880, RZ ;  /* 0x00008880532b7816 */ /* 0x000fd200000000ff */
[----:B------:R-:W4:Y:S01]  /*63c0*/  @P5 LDS.128 R12, [R38] ;  /* 0x00000000260c5984 */ /* 0x000f220000000c00 */
[----:B0-2---:R-:W-:-:S04]  /*63d0*/  @P5 LEA R36, P3, R16, R42, 0x1 ;  /* 0x0000002a10245211 */ /* 0x005fc800078608ff */
[----:B---3--:R-:W-:Y:S02]  /*63e0*/  @P5 LEA.HI.X R37, R16, R41, R17, 0x1, P3 ;  /* 0x0000002910255211 */ /* 0x008fe400018f0c11 */
[----:B------:R-:W-:-:S04]  /*63f0*/  @P4 LEA R34, P3, R2, R42, 0x1 ;  /* 0x0000002a02224211 */ /* 0x000fc800078608ff */
[----:B------:R-:W-:Y:S02]  /*6400*/  @P4 LEA.HI.X R35, R2, R41, R207, 0x1, P3 ;  /* 0x0000002902234211 */ /* 0x000fe400018f0ccf */
[----:B------:R-:W-:-:S13]  /*6410*/  ISETP.NE.AND P3, PT, R10, RZ, PT ;  /* 0x000000ff0a00720c */ /* 0x000fda0003f65270 */
[----:B------:R-:W-:-:S04]  /*6420*/  @P3 LEA R32, P6, R215, R42, 0x1 ;  /* 0x0000002ad7203211 */ /* 0x000fc800078c08ff */
[----:B-----5:R-:W-:Y:S01]  /*6430*/  @P3 LEA.HI.X R33, R215, R41, R46, 0x1, P6 ;  /* 0x00000029d7213211 */ /* 0x020fe200030f0c2e */
[----:B----4-:R0:W-:Y:S01]  /*6440*/  @P5 ST.E.128 desc[UR60][R36.64], R12 ;  /* 0x0000000c24005985 */ /* 0x0101e2000c101d3c */
        /* <DEDUP_REMOVED lines=29> */
.L_x_10514:
[----:B------:R-:W-:Y:S05]  /*6620*/  BSYNC B0 ;  /* 0x0000000000007941 */ /* 0x000fea0003800000 */
.L_x_10513:
[----:B------:R-:W-:Y:S01]  /*6630*/  ISETP.GE.AND P3, PT, R94, 0x41, PT ;  /* 0x000000415e00780c */ /* 0x000fe20003f66270 */
[----:B------:R-:W0:Y:S01]  /*6640*/  SHFL.IDX PT, R40, R40, 0x1, 0x1c1f ;  /* 0x003c1f0028287f89 */ /* 0x000e2200000e0000 */
[----:B------:R-:W-:Y:S03]  /*6650*/  BSSY B0, `(.L_x_10515) ;  /* 0x000002c000007945 */ /* 0x000fe60003800000 */
[----:B------:R-:W0:Y:S08]  /*6660*/  SHFL.IDX PT, R39, R39, 0x1, 0x1c1f ;  /* 0x003c1f0027277f89 */ /* 0x000e3000000e0000 */
[----:B------:R-:W-:Y:S05]  /*6670*/  @!P3 BRA `(.L_x_10516) ;  /* 0x0000000000a4b947 */ /* 0x000fea0003800000 */
[----:B------:R-:W-:Y:S02]  /*6680*/  ISETP.NE.AND P5, PT, R62, RZ, PT ;  /* 0x000000ff3e00720c */ /* 0x000fe40003fa5270 */
[----:B------:R-:W-:Y:S02]  /*6690*/  ISETP.NE.AND P4, PT, R29, RZ, PT ;  /* 0x000000ff1d00720c */ /* 0x000fe40003f85270 */
[----:B---3--:R-:W-:-:S09]  /*66a0*/  PRMT R41, R83, 0x8880, RZ ;  /* 0x0000888053297816 */ /* 0x008fd200000000ff */
[----:B----4-:R-:W3:Y:S01]  /*66b0*/  @P5 LDS.128 R12, [R38+0x2000] ;  /* 0x00200000260c5984 */ /* 0x010ee20000000c00 */
[----:B0-2---:R-:W-:-:S04]  /*66c0*/  @P5 LEA R36, P3, R16, R39, 0x1 ;  /* 0x0000002710245211 */ /* 0x005fc800078608ff */
[----:B------:R-:W-:Y:S02]  /*66d0*/  @P5 LEA.HI.X R37, R16, R40, R17, 0x1, P3 ;  /* 0x0000002810255211 */ /* 0x000fe400018f0c11 */
[----:B------:R-:W-:-:S04]  /*66e0*/  @P4 LEA R34, P3, R2, R39, 0x1 ;  /* 0x0000002702224211 */ /* 0x000fc800078608ff */
[----:B------:R-:W-:Y:S02]  /*66f0*/  @P4 LEA.HI.X R35, R2, R40, R207, 0x1, P3 ;  /* 0x0000002802234211 */ /* 0x000fe400018f0ccf */
[----:B------:R-:W-:-:S13]  /*6700*/  ISETP.NE.AND P3, PT, R10, RZ, PT ;  /* 0x000000ff0a00720c */ /* 0x000fda0003f65270 */
[----:B------:R-:W-:-:S04]  /*6710*/  @P3 LEA R32, P6, R215, R39, 0x1 ;  /* 0x00000027d7203211 */ /* 0x000fc800078c08ff */
[----:B-----5:R-:W-:Y:S01]  /*6720*/  @P3 LEA.HI.X R33, R215, R40, R46, 0x1, P6 ;  /* 0x00000028d7213211 */ /* 0x020fe200030f0c2e */
[----:B---3--:R0:W-:Y:S01]  /*6730*/  @P5 ST.E.128 desc[UR60][R36.64], R12 ;  /* 0x0000000c24005985 */ /* 0x0081e2000c101d3c */
        /* <DEDUP_REMOVED lines=29> */
.L_x_10516:
[----:B------:R-:W-:Y:S05]  /*6910*/  BSYNC B0 ;  /* 0x0000000000007941 */ /* 0x000fea0003800000 */
.L_x_10515:
[----:B------:R-:W2:Y:S01]  /*6920*/  LDL R11, [R1] ;  /* 0x00000000010b7983 */ /* 0x000ea20000100800 */
[----:B-1----:R-:W-:Y:S02]  /*6930*/  @!P2 VIADD R0, R0, 0x324c0 ;  /* 0x000324c00000a836 */ /* 0x002fe40000000000 */
[----:B------:R-:W-:Y:S01]  /*6940*/  VIADD R18, R18, 0x1 ;  /* 0x0000000112127836 */ /* 0x000fe20000000000 */
[----:B------:R-:W-:Y:S01]  /*6950*/  @!PT LDS RZ, [RZ] ;  /* 0x00000000fffff984 */ /* 0x000fe20000000800 */
[----:B------:R-:W-:Y:S01]  /*6960*/  @!PT LDS RZ, [RZ] ;  /* 0x00000000fffff984 */ /* 0x000fe20000000800 */
[----:B------:R-:W-:Y:S01]  /*6970*/  @!PT LDS RZ, [RZ] ;  /* 0x00000000fffff984 */ /* 0x000fe20000000800 */
[----:B------:R-:W-:Y:S01]  /*6980*/  @!PT LDS RZ, [RZ] ;  /* 0x00000000fffff984 */ /* 0x000fe20000000800 */
[----:B------:R1:W-:Y:S06]  /*6990*/  MEMBAR.ALL.CTA ;  /* 0x0000000000007992 */ /* 0x0003ec0000008000 */
[----:B-1----:R-:W1:Y:S01]  /*69a0*/  FENCE.VIEW.ASYNC.S ;  /* 0x00000000000073c6 */ /* 0x002e620000000000 */
[----:B------:R-:W-:Y:S01]  /*69b0*/  @!P2 PRMT R0, RZ, 0x654, R0 ;  /* 0x00000654ff00a816 */ /* 0x000fe20000000000 */
[----:B-1----:R1:W-:Y:S06]  /*69c0*/  BAR.SYNC.DEFER_BLOCKING R87, 0x80 ;  /* 0x000200570000751d */ /* 0x0023ec0000010000 */
[----:B------:R1:W-:Y:S01]  /*69d0*/  @!P2 SYNCS.ARRIVE.TRANS64.RED.A1T0 RZ, [R0+URZ], RZ ;  /* 0x000000ff00ffa9a7 */ /* 0x0003e2000810043f */
[----:B------:R-:W-:-:S04]  /*69e0*/  ISETP.NE.AND P2, PT, R18, 0x2, PT ;  /* 0x000000021200780c */ /* 0x000fc80003f45270 */
[----:B------:R-:W-:Y:S02]  /*69f0*/  SEL R18, R18, RZ, P2 ;  /* 0x000000ff12127207 */ /* 0x000fe40001000000 */
[----:B--2---:R-:W-:Y:S02]  /*6a00*/  LOP3.LUT P3, RZ, R11, 0x2, RZ, 0xc0, !PT ;  /* 0x000000020bff7812 */ /* 0x004fe4000786c0ff */
[----:B------:R-:W-:-:S04]  /*6a10*/  SEL R11, RZ, 0x1, P2 ;  /* 0x00000001ff0b7807 */ /* 0x000fc80001000000 */
[----:B------:R-:W-:-:S07]  /*6a20*/  LOP3.LUT R208, R208, R11, RZ, 0x3c, !PT ;  /* 0x0000000bd0d07212 */ /* 0x000fce00078e3cff */
[----:B-1----:R-:W-:Y:S05]  /*6a30*/  @P3 BRA `(.L_x_10517) ;  /* 0xffffffc000d83947 */ /* 0x002fea000383ffff */
[----:B0---4-:R-:W0:Y:S01]  /*6a40*/  S2R R12, SR_TID.X ;  /* 0x00000000000c7919 */ /* 0x011e220000002100 */
[----:B------:R-:W-:Y:S02]  /*6a50*/  PLOP3.LUT P0, PT, PT, PT, PT, 0x8, 0x0 ;  /* 0x000000000000781c */ /* 0x000fe40003f0e170 */
[----:B0-----:R-:W-:-:S04]  /*6a60*/  SHF.R.U32.HI R12, RZ, 0x7, R12 ;  /* 0x00000007ff0c7819 */ /* 0x001fc8000001160c */
[----:B------:R-:W-:-:S13]  /*6a70*/  ISETP.NE.AND P3, PT, R12, 0x1, PT ;  /* 0x000000010c00780c */ /* 0x000fda0003f65270 */
[----:B------:R-:W-:Y:S05]  /*6a80*/  @!P3 WARPSYNC.ALL ;  /* 0x000000000000b948 */ /* 0x000fea0003800000 */
[----:B------:R-:W-:Y:S06]  /*6a90*/  @!P3 BAR.ARV 0x9, 0x100 ;  /* 0x024400000000bb1d */ /* 0x000fec0000002000 */
.L_x_10459:
[----:B------:R-:W-:Y:S01]  /*6aa0*/  IMAD.MOV.U32 R3, RZ, RZ, RZ ;  /* 0x000000ffff037224 */ /* 0x000fe200078e00ff */
[----:B------:R-:W-:Y:S06]  /*6ab0*/  @P0 BRA `(.L_x_10518) ;  /* 0x00000000000c0947 */ /* 0x000fec0003800000 */
[----:B------:R-:W1:Y:S01]  /*6ac0*/  FENCE.VIEW.ASYNC.G ;  /* 0x00000000000073c6 */ /* 0x000e620000000100 */
[----:B------:R-:W-:Y:S05]  /*6ad0*/  WARPSYNC.ALL ;  /* 0x0000000000007948 */ /* 0x000fea0003800000 */
[----:B-1----:R-:W-:Y:S06]  /*6ae0*/  BAR.ARV 0xc, 0x180 ;  /* 0x0306000000007b1d */ /* 0x002fec0000002000 */
.L_x_10518:
[----:B------:R-:W2:Y:S01]  /*6af0*/  LDL R0, [R1] ;  /* 0x0000000001007983 */ /* 0x000ea20000100800 */
[----:B------:R-:W-:Y:S01]  /*6b00*/  BSSY B0, `(.L_x_10519) ;  /* 0x0000021000007945 */ /* 0x000fe20003800000 */
[----:B--2---:R-:W-:-:S13]  /*6b10*/  LOP3.LUT P0, RZ, R0, 0x8, RZ, 0xc0, !PT ;  /* 0x0000000800ff7812 */ /* 0x004fda000780c0ff */
        /* <DEDUP_REMOVED lines=31> */
.L_x_10520:
[----:B------:R-:W-:Y:S05]  /*6d10*/  BSYNC B0 ;  /* 0x0000000000007941 */ /* 0x000fea0003800000 */
.L_x_10519:
        /* <DEDUP_REMOVED lines=54> */
[----:B-----5:R-:W-:-:S02]  /*7080*/  CS2R R46, SRZ ;  /* 0x00000000002e7805 */ /* 0x020fc4000001ff00 */
[----:B------:R-:W-:Y:S02]  /*7090*/  CS2R R44, SRZ ;  /* 0x00000000002c7805 */ /* 0x000fe4000001ff00 */
[----:B------:R-:W-:Y:S02]  /*70a0*/  CS2R R42, SRZ ;  /* 0x00000000002a7805 */ /* 0x000fe4000001ff00 */
[----:B---3--:R-:W-:Y:S02]  /*70b0*/  CS2R R40, SRZ ;  /* 0x0000000000287805 */ /* 0x008fe4000001ff00 */
        /* <DEDUP_REMOVED lines=9> */
[----:B------:R0:W-:Y:S01]  /*7150*/  STL [R1+0x54], R0 ;  /* 0x0000540001007387 */ /* 0x0001e20000100800 */
[----:B------:R-:W-:Y:S02]  /*7160*/  VIADDMNMX R172, R0, R3, R86, PT ;  /* 0x0000000300ac7246 */ /* 0x000fe40003800156 */
[----:B------:R-:W-:Y:S02]  /*7170*/  CS2R R86, SRZ ;  /* 0x0000000000567805 */ /* 0x000fe4000001ff00 */
        /* <DEDUP_REMOVED lines=10> */
.L_x_10766:
        /* <DEDUP_REMOVED lines=26> */
.L_x_10524:
[----:B------:R-:W-:Y:S05]  /*73c0*/  BSYNC B6 ;  /* 0x0000000000067941 */ /* 0x000fea0003800000 */
.L_x_10523:
        /* <DEDUP_REMOVED lines=13> */
.L_x_10528:
[----:B--2---:R2:W3:Y:S02]  /*74a0*/  SYNCS.PHASECHK.TRANS64.TRYWAIT P0, [R19+URZ+0x32400], R4 ;  /* 0x03240004130075a7 */ /* 0x0044e4000800017f */
[----:B---3--:R-:W-:Y:S05]  /*74b0*/  @!P0 NANOSLEEP.SYNCS 0x989680 ;  /* 0x009896800000895d */ /* 0x008fea0003900000 */
[----:B------:R-:W3:Y:S02]  /*74c0*/  @!P0 SYNCS.PHASECHK.TRANS64 P0, [R19+URZ+0x32400], R4 ;  /* 0x03240004130085a7 */ /* 0x000ee4000800007f */
[----:B---3--:R-:W-:Y:S05]  /*74d0*/  @!P0 BRA `(.L_x_10528) ;  /* 0xfffffffc00f08947 */ /* 0x008fea000383ffff */
.L_x_10527:
[----:B------:R-:W-:Y:S05]  /*74e0*/  BSYNC B0 ;  /* 0x0000000000007941 */ /* 0x000fea0003800000 */
.L_x_10526:
[----:B------:R-:W-:Y:S05]  /*74f0*/  BRA `(.L_x_10529) ;  /* 0x0000002000d87947 */ /* 0x000fea0003800000 */
.L_x_10525:
[----:B------:R-:W-:Y:S01]  /*7500*/  SHF.R.S32.HI R0, RZ, 0x1f, R48 ;  /* 0x0000001fff007819 */ /* 0x000fe20000011430 */
        /* <DEDUP_REMOVED lines=35> */
.L_x_10531:
[----:B------:R-:W-:Y:S05]  /*7740*/  BSYNC B6 ;  /* 0x0000000000067941 */ /* 0x000fea0003800000 */
.L_x_10530:
        /* <DEDUP_REMOVED lines=15> */
[----:B-1----:R-:W0:Y:S02]  /*7840*/  SHFL.IDX PT, R26, R26, RZ, 0x1c1f ;  /* 0x001c1fff1a1a7589 */ /* 0x002e2400000e0000 */
.L_x_10772:
[----:B------:R-:W5:Y:S01]  /*7850*/  LDL R7, [R1+0x88] ;  /* 0x0000880001077983 */ /* 0x000f620000100800 */
[----:B------:R-:W-:Y:S01]  /*7860*/  ULDC UR4, c[0x0][0x448] ;  /* 0x0001120000047ab9 */ /* 0x000fe20000000800 */
[----:B------:R-:W-:Y:S01]  /*7870*/  IMAD.SHL.U32 R10, R32, 0x40, RZ ;  /* 0x00000040200a7824 */ /* 0x000fe200078e00ff */
[----:B------:R-:W-:Y:S01]  /*7880*/  BSSY B1, `(.L_x_10535) ;  /* 0x0000023000017945 */ /* 0x000fe20003800000 */
[----:B------:R-:W-:Y:S01]  /*7890*/  IMAD R154, R154, UR4, RZ ;  /* 0x000000049a9a7c24 */ /* 0x000fe2000f8e02ff */
[----:B------:R-:W-:Y:S02]  /*78a0*/  CS2R R8, SRZ ;  /* 0x0000000000087805 */ /* 0x000fe4000001ff00 */
[----:B------:R-:W-:Y:S02]  /*78b0*/  LOP3.LUT R27, R10, 0x1c0, RZ, 0xc0, !PT ;  /* 0x000001c00a1b7812 */ /* 0x000fe400078ec0ff */
        /* <DEDUP_REMOVED lines=31> */
.L_x_10536:
[----:B------:R-:W-:Y:S05]  /*7ab0*/  BSYNC B1 ;  /* 0x0000000000017941 */ /* 0x000fea0003800000 */
.L_x_10535:
[----:B------:R-:W4:Y:S01]  /*7ac0*/  LDL R29, [R1+0x70] ;  /* 0x00007000011d7983 */ /* 0x000f220000100800 */
[----:B------:R-:W4:Y:S01]  /*7ad0*/  SYNCS.PHASECHK.TRANS64.TRYWAIT P0, [R19+URZ+0x32400], R28 ;  /* 0x0324001c130075a7 */ /* 0x000f22000800017f */
[----:B--2---:R-:W-:Y:S01]  /*7ae0*/  LOP3.LUT R3, R27, 0x18, R16, 0xf8, !PT ;  /* 0x000000181b037812 */ /* 0x004fe200078ef810 */
[----:B-1---5:R-:W-:Y:S01]  /*7af0*/  IMAD.MOV.U32 R15, RZ, RZ, R6 ;  /* 0x000000ffff0f7224 */ /* 0x022fe200078e0006 */
[----:B------:R-:W-:Y:S01]  /*7b00*/  SHF.R.U32.HI R12, RZ, 0x3, R27 ;  /* 0x00000003ff0c7819 */ /* 0x000fe2000001161b */
[----:B------:R-:W-:Y:S01]  /*7b10*/  IMAD R21, R49, -0x80, R154 ;  /* 0xffffff8031157824 */ /* 0x000fe200078e029a */
[----:B------:R-:W-:Y:S01]  /*7b20*/  LOP3.LUT P2, RZ, R32, 0x4, RZ, 0xc0, !PT ;  /* 0x0000000420ff7812 */ /* 0x000fe2000784c0ff */
[--C-:B------:R-:W-:Y:S01]  /*7b30*/  IMAD.MOV.U32 R14, RZ, RZ, R7.reuse ;  /* 0x000000ffff0e7224 */ /* 0x100fe200078e0007 */
[----:B0-----:R-:W-:Y:S01]  /*7b40*/  LOP3.LUT R26, R3, R12, RZ, 0x3c, !PT ;  /* 0x0000000c031a7212 */ /* 0x001fe200078e3cff */
[----:B------:R-:W-:Y:S01]  /*7b50*/  IMAD.MOV.U32 R3, RZ, RZ, R4 ;  /* 0x000000ffff037224 */ /* 0x000fe200078e0004 */
[----:B------:R-:W-:Y:S01]  /*7b60*/  SHF.R.U64 R12, R6, 0x10, R7 ;  /* 0x00000010060c7819 */ /* 0x000fe20000001207 */
[----:B------:R-:W-:Y:S01]  /*7b70*/  IMAD.MOV.U32 R6, RZ, RZ, R5 ;  /* 0x000000ffff067224 */ /* 0x000fe200078e0005 */
[----:B------:R-:W-:Y:S01]  /*7b80*/  SHF.R.U32.HI R27, RZ, 0x10, R7 ;  /* 0x00000010ff1b7819 */ /* 0x000fe20000011607 */
[----:B---3--:R-:W-:Y:S01]  /*7b90*/  IMAD.MOV.U32 R20, RZ, RZ, R10 ;  /* 0x000000ffff147224 */ /* 0x008fe200078e000a */
[----:B------:R-:W-:Y:S01]  /*7ba0*/  SHF.R.U64 R4, R4, 0x10, R5 ;  /* 0x0000001004047819 */ /* 0x000fe20000001205 */
[----:B------:R-:W-:Y:S01]  /*7bb0*/  BSSY B1, `(.L_x_10537) ;  /* 0x0000015000017945 */ /* 0x000fe20003800000 */
[----:B------:R-:W-:Y:S01]  /*7bc0*/  PRMT R15, R15, 0x5410, R12 ;  /* 0x000054100f0f7816 */ /* 0x000fe2000000000c */
[----:B------:R-:W-:Y:S01]  /*7bd0*/  IMAD.MOV.U32 R13, RZ, RZ, R11 ;  /* 0x000000ffff0d7224 */ /* 0x000fe200078e000b */
[----:B----4-:R-:W-:-:S02]  /*7be0*/  SHF.R.U32.HI R25, RZ, 0x10, R5 ;  /* 0x00000010ff197819 */ /* 0x010fc40000011605 */
[--C-:B------:R-:W-:Y:S01]  /*7bf0*/  SHF.R.U64 R7, R10, 0x10, R11.reuse ;  /* 0x000000100a077819 */ /* 0x100fe2000000120b */
[----:B------:R-:W-:Y:S01]  /*7c00*/  IMAD.MOV.U32 R10, RZ, RZ, R8 ;  /* 0x000000ffff0a7224 */ /* 0x000fe200078e0008 */
[----:B------:R-:W-:Y:S02]  /*7c10*/  VIMNMX R21, R21, 0x80, PT ;  /* 0x0000008015157848 */ /* 0x000fe40003fe0100 */
[----:B------:R-:W-:Y:S01]  /*7c20*/  SHF.R.U32.HI R30, RZ, 0x10, R11 ;  /* 0x00000010ff1e7819 */ /* 0x000fe2000001160b */
[--C-:B------:R-:W-:Y:S01]  /*7c30*/  IMAD.MOV.U32 R11, RZ, RZ, R9.reuse ;  /* 0x000000ffff0b7224 */ /* 0x100fe200078e0009 */
[----:B------:R-:W-:Y:S02]  /*7c40*/  SHF.R.U64 R5, R8, 0x10, R9 ;  /* 0x0000001008057819 */ /* 0x000fe40000001209 */
[----:B------:R-:W-:Y:S02]  /*7c50*/  PRMT R8, R3, 0x5410, R4 ;  /* 0x0000541003087816 */ /* 0x000fe40000000004 */
[----:B------:R-:W-:-:S02]  /*7c60*/  ISETP.GE.AND P1, PT, R204, R21, PT ;  /* 0x00000015cc00720c */ /* 0x000fc40003f26270 */
[----:B------:R-:W-:Y:S02]  /*7c70*/  PRMT R14, R14, 0x5410, R27 ;  /* 0x000054100e0e7816 */ /* 0x000fe4000000001b */
[----:B------:R-:W-:Y:S01]  /*7c80*/  PRMT R20, R20, 0x5410, R7 ;  /* 0x0000541014147816 */ /* 0x000fe20000000007 */
[----:B------:R-:W-:Y:S01]  /*7c90*/  IMAD R32, R29, 0x200, R26 ;  /* 0x000002001d207824 */ /* 0x000fe200078e021a */
[----:B------:R-:W-:Y:S02]  /*7ca0*/  SHF.R.U32.HI R26, RZ, 0x10, R9 ;  /* 0x00000010ff1a7819 */ /* 0x000fe40000011609 */
[----:B------:R-:W-:Y:S01]  /*7cb0*/  PRMT R9, R6, 0x5410, R25 ;  /* 0x0000541006097816 */ /* 0x000fe20000000019 */
[----:B------:R-:W-:-:S04]  /*7cc0*/  IMAD R12, R32, 0x2, R19 ;  /* 0x00000002200c7824 */ /* 0x000fc800078e0213 */
[C---:B------:R-:W-:Y:S02]  /*7cd0*/  VIADD R4, R12.reuse, 0x18400 ;  /* 0x000184000c047836 */ /* 0x040fe40000000000 */
[----:B------:R-:W-:Y:S01]  /*7ce0*/  VIADD R3, R12, 0x18440 ;  /* 0x000184400c037836 */ /* 0x000fe20000000000 */
[----:B------:R-:W-:Y:S06]  /*7cf0*/  @!P0 BRA `(.L_x_10538) ;  /* 0x0000014c00e08947 */ /* 0x000fec0003800000 */
.L_x_10773:
[----:B------:R-:W-:Y:S05]  /*7d00*/  BSYNC B1 ;  /* 0x0000000000017941 */ /* 0x000fea0003800000 */
.L_x_10537:
        /* <DEDUP_REMOVED lines=24> */
[----:B0-----:R-:W-:-:S02]  /*7e90*/  IMAD.U32 R28, R7, 0x10000, RZ ;  /* 0x00010000071c7824 */ /* 0x001fc400078e00ff */
        /* <DEDUP_REMOVED lines=24> */
.L_x_10542:
[----:B------:R-:W-:Y:S05]  /*8020*/  BSYNC B2 ;  /* 0x0000000000027941 */ /* 0x000fea0003800000 */
.L_x_10541:
        /* <DEDUP_REMOVED lines=39> */
.L_x_10540:
[----:B------:R-:W-:Y:S05]  /*82a0*/  BSYNC B1 ;  /* 0x0000000000017941 */ /* 0x000fea0003800000 */
.L_x_10539:
        /* <DEDUP_REMOVED lines=21> */
[----:B0-----:R-:W-:Y:S01]  /*8400*/  FMUL.FTZ R28, R27, R4 ;  /* 0x000000041b1c7220 */ /* 0x001fe20000410000 */
[----:B------:R-:W-:Y:S01]  /*8410*/  FMUL.FTZ R30, R33, R5 ;  /* 0x00000005211e7220 */ /* 0x000fe20000410000 */
[----:B------:R-:W-:-:S02]  /*8420*/  IMAD.U32 R20, R7, 0x10000, RZ ;  /* 0x0001000007147824 */ /* 0x000fc400078e00ff */
[----:B------:R-:W-:Y:S01]  /*8430*/  FFMA.FTZ R4, R27, R21, -R26 ;  /* 0x000000151b047223 */ /* 0x000fe2000001081a */
[----:B------:R-:W-:Y:S01]  /*8440*/  FMUL.FTZ R26, R29, R5 ;  /* 0x000000051d1a7220 */ /* 0x000fe20000410000 */
[----:B------:R-:W-:Y:S01]  /*8450*/  LOP3.LUT R7, R7, 0xffff0000, RZ, 0xc0, !PT ;  /* 0xffff000007077812 */ /* 0x000fe200078ec0ff */
[----:B------:R-:W-:Y:S01]  /*8460*/  FFMA.FTZ R5, R29, R25, -R30 ;  /* 0x000000191d057223 */ /* 0x000fe2000001081e */
[----:B------:R-:W-:Y:S01]  /*8470*/  IMAD.U32 R29, R13, 0x10000, RZ ;  /* 0x000100000d1d7824 */ /* 0x000fe200078e00ff */
[C---:B------:R-:W-:Y:S01]  /*8480*/  LOP3.LUT R30, R14.reuse, 0xffff0000, RZ, 0xc0, !PT ;  /* 0xffff00000e1e7812 */ /* 0x040fe200078ec0ff */
[----:B------:R-:W-:Y:S02]  /*8490*/  IMAD.U32 R27, R14, 0x10000, RZ ;  /* 0x000100000e1b7824 */ /* 0x000fe400078e00ff */
[----:B------:R-:W-:Y:S01]  /*84a0*/  FFMA.FTZ R21, R31, R21, R28 ;  /* 0x000000151f157223 */ /* 0x000fe2000001001c */
[----:B------:R-:W-:Y:S01]  /*84b0*/  FFMA.FTZ R26, R33, R25, R26 ;  /* 0x00000019211a7223 */ /* 0x000fe2000001001a */
        /* <DEDUP_REMOVED lines=13> */
.L_x_10545:
[----:B------:R-:W-:Y:S05]  /*8590*/  BSYNC B1 ;  /* 0x0000000000017941 */ /* 0x000fea0003800000 */
.L_x_10544:
[----:B------:R-:W-:Y:S05]  /*85a0*/  @P1 BRA `(.L_x_10543) ;  /* 0x0000001000881947 */ /* 0x000fea0003800000 */
[----:B-1----:R-:W1:Y:S01]  /*85b0*/  LDS.128 R4, [R3+0x2000] ;  /* 0x0020000003047984 */ /* 0x002e620000000c00 */
[----:B------:R-:W-:Y:S01]  /*85c0*/  IMAD.U32 R20, R8, 0x10000, RZ ;  /* 0x0001000008147824 */ /* 0x000fe200078e00ff */
[C---:B------:R-:W-:Y:S01]  /*85d0*/  LOP3.LUT R27, R10.reuse, 0xffff0000, RZ, 0xc0, !PT ;  /* 0xffff00000a1b7812 */ /* 0x040fe200078ec0ff */
[----:B------:R-:W-:Y:S01]  /*85e0*/  IMAD.U32 R26, R10, 0x10000, RZ ;  /* 0x000100000a1a7824 */ /* 0x000fe200078e00ff */
[----:B------:R-:W-:Y:S02]  /*85f0*/  LOP3.LUT R25, R8, 0xffff0000, RZ, 0xc0, !PT ;  /* 0xffff000008197812 */ /* 0x000fe400078ec0ff */
[----:B0-----:R-:W-:Y:S01]  /*8600*/  LOP3.LUT R28, R11, 0xffff0000, RZ, 0xc0, !PT ;  /* 0xffff00000b1c7812 */ /* 0x001fe200078ec0ff */
        /* <DEDUP_REMOVED lines=33> */
.L_x_10533:
[----:B------:R-:W-:-:S03]  /*8820*/  UMOV UR4, 0xffffffff ;  /* 0xffffffff00047882 */ /* 0x000fc60000000000 */
[----:B------:R-:W-:Y:S05]  /*8830*/  BRA.DIV UR4, `(.L_x_10546) ;  /* 0x0000014604247947 */ /* 0x000fea000b800000 */
[----:B------:R1:W2:Y:S04]  /*8840*/  SHFL.IDX PT, R3, R28, RZ, 0x1c1f ;  /* 0x001c1fff1c037589 */ /* 0x0002a800000e0000 */
[----:B------:R1:W3:Y:S04]  /*8850*/  SHFL.IDX PT, R20, R27, RZ, 0x1c1f ;  /* 0x001c1fff1b147589 */ /* 0x0002e800000e0000 */
[----:B------:R1:W4:Y:S04]  /*8860*/  SHFL.IDX PT, R21, R25, RZ, 0x1c1f ;  /* 0x001c1fff19157589 */ /* 0x00032800000e0000 */
[----:B------:R1:W0:Y:S02]  /*8870*/  SHFL.IDX PT, R14, R26, RZ, 0x1c1f ;  /* 0x001c1fff1a0e7589 */ /* 0x00022400000e0000 */
.L_x_10779:
[----:B------:R-:W5:Y:S01]  /*8880*/  LDL R5, [R1+0x88] ;  /* 0x0000880001057983 */ /* 0x000f620000100800 */
[----:B------:R-:W-:Y:S01]  /*8890*/  ULDC UR4, c[0x0][0x448] ;  /* 0x0001120000047ab9 */ /* 0x000fe20000000800 */
[----:B-1----:R-:W1:Y:S01]  /*88a0*/  LDC R25, c[0x0][0x3f4] ;  /* 0x0000fd00ff197b82 */ /* 0x002e620000000800 */
        /* <DEDUP_REMOVED lines=11> */
[----:B-1----:R-:W-:Y:S06]  /*8960*/  @P0 BRA `(.L_x_10548) ;  /* 0x0000000000300947 */ /* 0x002fec0003800000 */
[----:B------:R-:W-:Y:S01]  /*8970*/  ULDC UR4, c[0x0][0x3f4] ;  /* 0x0000fd0000047ab9 */ /* 0x000fe20000000800 */
[C---:B------:R-:W-:Y:S01]  /*8980*/  IMAD.SHL.U32 R15, R16.reuse, 0x2, RZ ;  /* 0x00000002100f7824 */ /* 0x040fe200078e00ff */
[C---:B------:R-:W-:Y:S02]  /*8990*/  ISETP.GE.AND P2, PT, R16.reuse, UR4, PT ;  /* 0x0000000410007c0c */ /* 0x040fe4000bf46270 */
[----:B------:R-:W-:Y:S02]  /*89a0*/  SHF.L.U64.HI R4, R16, 0x1, R17 ;  /* 0x0000000110047819 */ /* 0x000fe40000010211 */
[-C--:B---3--:R-:W-:Y:S02]  /*89b0*/  IADD3 R12, P0, R20, R15.reuse, RZ ;  /* 0x0000000f140c7210 */ /* 0x088fe40007f1e0ff */
[----:B0-----:R-:W-:-:S03]  /*89c0*/  IADD3 R14, P1, R14, R15, RZ ;  /* 0x0000000f0e0e7210 */ /* 0x001fc60007f3e0ff */
[--C-:B--2---:R-:W-:Y:S02]  /*89d0*/  IMAD.X R13, R3, 0x1, R4.reuse, P0 ;  /* 0x00000001030d7824 */ /* 0x104fe400000e0604 */
[----:B----4-:R-:W-:Y:S01]  /*89e0*/  IMAD.X R15, R21, 0x1, R4, P1 ;  /* 0x00000001150f7824 */ /* 0x010fe200008e0604 */
[----:B------:R-:W-:Y:S01]  /*89f0*/  CS2R R4, SRZ ;  /* 0x0000000000047805 */ /* 0x000fe2000001ff00 */
[----:B------:R-:W-:Y:S06]  /*8a00*/  @P2 BRA `(.L_x_10548) ;  /* 0x0000000000082947 */ /* 0x000fec0003800000 */
[----:B------:R1:W5:Y:S04]  /*8a10*/  LD.E.128 R4, desc[UR60][R12.64] ;  /* 0x0000003c0c047980 */ /* 0x000368000c101d00 */
[----:B------:R1:W5:Y:S02]  /*8a20*/  LD.E.128 R8, desc[UR60][R14.64] ;  /* 0x0000003c0e087980 */ /* 0x000364000c101d00 */
.L_x_10548:
[----:B------:R-:W-:Y:S05]  /*8a30*/  BSYNC B1 ;  /* 0x0000000000017941 */ /* 0x000fea0003800000 */
.L_x_10547:
[----:B------:R-:W4:Y:S01]  /*8a40*/  SYNCS.PHASECHK.TRANS64.TRYWAIT P1, [R19+URZ+0x32400], R28 ;  /* 0x0324001c130075a7 */ /* 0x000f22000802017f */
[----:B--2---:R-:W-:Y:S01]  /*8a50*/  IMAD R3, R49, -0x80, R154 ;  /* 0xffffff8031037824 */ /* 0x004fe200078e029a */
[--C-:B-----5:R-:W-:Y:S01]  /*8a60*/  SHF.R.U64 R29, R6, 0x10, R7.reuse ;  /* 0x00000010061d7819 */ /* 0x120fe20000001207 */
[----:B-1----:R-:W-:Y:S01]  /*8a70*/  IMAD.MOV.U32 R12, RZ, RZ, R4 ;  /* 0x000000ffff0c7224 */ /* 0x002fe200078e0004 */
[--C-:B------:R-:W-:Y:S01]  /*8a80*/  SHF.R.U32.HI R27, RZ, 0x10, R7.reuse ;  /* 0x00000010ff1b7819 */ /* 0x100fe20000011607 */
[----:B0-----:R-:W-:Y:S01]  /*8a90*/  IMAD.MOV.U32 R14, RZ, RZ, R7 ;  /* 0x000000ffff0e7224 */ /* 0x001fe200078e0007 */
[----:B------:R-:W-:Y:S01]  /*8aa0*/  SHF.R.U64 R31, R4, 0x10, R5 ;  /* 0x00000010041f7819 */ /* 0x000fe20000001205 */
[----:B------:R-:W-:Y:S01]  /*8ab0*/  IMAD.MOV.U32 R15, RZ, RZ, R8 ;  /* 0x000000ffff0f7224 */ /* 0x000fe200078e0008 */
[----:B------:R-:W-:Y:S01]  /*8ac0*/  SHF.R.U64 R8, R8, 0x10, R9 ;  /* 0x0000001008087819 */ /* 0x000fe20000001209 */
[----:B------:R-:W-:Y:S01]  /*8ad0*/  IMAD.MOV.U32 R13, RZ, RZ, R5 ;  /* 0x000000ffff0d7224 */ /* 0x000fe200078e0005 */
[--C-:B------:R-:W-:Y:S01]  /*8ae0*/  SHF.R.U32.HI R7, RZ, 0x10, R9.reuse ;  /* 0x00000010ff077819 */ /* 0x100fe20000011609 */
[----:B---3--:R-:W-:Y:S01]  /*8af0*/  IMAD.MOV.U32 R20, RZ, RZ, R9 ;  /* 0x000000ffff147224 */ /* 0x008fe200078e0009 */
[----:B------:R-:W-:Y:S01]  /*8b00*/  SHF.R.U32.HI R30, RZ, 0x10, R5 ;  /* 0x00000010ff1e7819 */ /* 0x000fe20000011605 */
[----:B------:R-:W-:Y:S01]  /*8b10*/  IMAD.MOV.U32 R4, RZ, RZ, R6 ;  /* 0x000000ffff047224 */ /* 0x000fe200078e0006 */
[----:B------:R-:W-:Y:S01]  /*8b20*/  ISETP.GE.AND P0, PT, R16, R25, PT ;  /* 0x000000191000720c */ /* 0x000fe20003f06270 */
[----:B----4-:R-:W-:Y:S01]  /*8b30*/  IMAD.MOV.U32 R21, RZ, RZ, R10 ;  /* 0x000000ffff157224 */ /* 0x010fe200078e000a */
[----:B------:R-:W-:Y:S01]  /*8b40*/  VIMNMX R9, R3, 0x80, PT ;  /* 0x0000008003097848 */ /* 0x000fe20003fe0100 */
        /* <DEDUP_REMOVED lines=16> */
.L_x_10780:
[----:B------:R-:W-:Y:S05]  /*8c50*/  BSYNC B1 ;  /* 0x0000000000017941 */ /* 0x000fea0003800000 */
.L_x_10549:
        /* <DEDUP_REMOVED lines=22> */
[C---:B------:R-:W-:Y:S01]  /*8dc0*/  IMAD.U32 R27, R4.reuse, 0x10000, RZ ;  /* 0x00010000041b7824 */ /* 0x040fe200078e00ff */
[----:B------:R-:W-:Y:S01]  /*8dd0*/  LOP3.LUT R4, R4, 0xffff0000, RZ, 0xc0, !PT ;  /* 0xffff000004047812 */ /* 0x000fe200078ec0ff */
[C---:B--2---:R-:W-:Y:S01]  /*8de0*/  IMAD.U32 R33, R10.reuse, 0x10000, RZ ;  /* 0x000100000a217824 */ /* 0x044fe200078e00ff */
[----:B------:R-:W-:Y:S01]  /*8df0*/  LOP3.LUT R10, R10, 0xffff0000, RZ, 0xc0, !PT ;  /* 0xffff00000a0a7812 */ /* 0x000fe200078ec0ff */
[C---:B------:R-:W-:Y:S01]  /*8e00*/  IMAD.U32 R31, R8.reuse, 0x10000, RZ ;  /* 0x00010000081f7824 */ /* 0x040fe200078e00ff */
[----:B------:R-:W-:Y:S01]  /*8e10*/  LOP3.LUT R8, R8, 0xffff0000, RZ, 0xc0, !PT ;  /* 0xffff000008087812 */ /* 0x000fe200078ec0ff */
[C---:B------:R-:W-:Y:S01]  /*8e20*/  FMUL.FTZ R38, R33.reuse, R40 ;  /* 0x0000002821267220 */ /* 0x040fe20000410000 */
[-C--:B------:R-:W-:Y:S01]  /*8e30*/  FMUL.FTZ R44, R33, R36.reuse ;  /* 0x00000024212c7220 */ /* 0x080fe20000410000 */
[----:B------:R-:W-:Y:S01]  /*8e40*/  LOP3.LUT R33, R13, 0xffff0000, RZ, 0xc0, !PT ;  /* 0xffff00000d217812 */ /* 0x000fe200078ec0ff */
[----:B------:R-:W-:Y:S01]  /*8e50*/  FMUL.FTZ R37, R10, R35 ;  /* 0x000000230a257220 */ /* 0x000fe20000410000 */
[----:B------:R-:W-:Y:S01]  /*8e60*/  FFMA.FTZ R42, R29, R36, -R38 ;  /* 0x000000241d2a7223 */ /* 0x000fe20000010826 */
[----:B------:R-:W-:-:S02]  /*8e70*/  IMAD.U32 R38, R15, 0x10000, RZ ;  /* 0x000100000f267824 */ /* 0x000fc400078e00ff */
[----:B------:R-:W-:Y:S01]  /*8e80*/  FFMA.FTZ R44, R29, R40, R44 ;  /* 0x000000281d2c7223 */ /* 0x000fe2000001002c */
[----:B------:R-:W-:Y:S02]  /*8e90*/  IMAD.U32 R36, R3, 0x10000, RZ ;  /* 0x0001000003247824 */ /* 0x000fe400078e00ff */
[-C--:B------:R-:W-:Y:S01]  /*8ea0*/  FMUL.FTZ R29, R10, R33.reuse ;  /* 0x000000210a1d7220 */ /* 0x080fe20000410000 */
[C---:B------:R-:W-:Y:S01]  /*8eb0*/  FFMA.FTZ R43, R6.reuse, R33, -R37 ;  /* 0x00000021062b7223 */ /* 0x040fe20000010825 */
[----:B------:R-:W-:Y:S01]  /*8ec0*/  FMUL.FTZ R10, R31, R38 ;  /* 0x000000261f0a7220 */ /* 0x000fe20000410000 */
[----:B------:R-:W-:Y:S01]  /*8ed0*/  LOP3.LUT R33, R15, 0xffff0000, RZ, 0xc0, !PT ;  /* 0xffff00000f217812 */ /* 0x000fe200078ec0ff */
[----:B------:R-:W-:Y:S01]  /*8ee0*/  FMUL.FTZ R31, R31, R36 ;  /* 0x000000241f1f7220 */ /* 0x000fe20000410000 */
[----:B------:R-:W-:Y:S01]  /*8ef0*/  FFMA.FTZ R45, R6, R35, R29 ;  /* 0x00000023062d7223 */ /* 0x000fe2000001001d */
[----:B------:R-:W-:Y:S01]  /*8f00*/  LOP3.LUT R29, R3, 0xffff0000, RZ, 0xc0, !PT ;  /* 0xffff0000031d7812 */ /* 0x000fe200078ec0ff */
[----:B------:R-:W-:-:S02]  /*8f10*/  IMAD.U32 R32, R9, 0x10000, RZ ;  /* 0x0001000009207824 */ /* 0x000fc400078e00ff */
[C---:B------:R-:W-:Y:S01]  /*8f20*/  FFMA.FTZ R38, R27.reuse, R38, R31 ;  /* 0x000000261b267223 */ /* 0x040fe2000001001f */
[----:B------:R-:W-:Y:S01]  /*8f30*/  FMUL.FTZ R35, R8, R33 ;  /* 0x0000002108237220 */ /* 0x000fe20000410000 */
[----:B------:R-:W-:Y:S02]  /*8f40*/  IMAD.U32 R31, R20, 0x10000, RZ ;  /* 0x00010000141f7824 */ /* 0x000fe400078e00ff */
[----:B------:R-:W-:Y:S01]  /*8f50*/  FFMA.FTZ R36, R27, R36, -R10 ;  /* 0x000000241b247223 */ /* 0x000fe2000001080a */
[----:B0-----:R-:W-:Y:S02]  /*8f60*/  IMAD.U32 R28, R5, 0x10000, RZ ;  /* 0x00010000051c7824 */ /* 0x001fe400078e00ff */
[-C--:B------:R-:W-:Y:S01]  /*8f70*/  FMUL.FTZ R39, R8, R29.reuse ;  /* 0x0000001d08277220 */ /* 0x080fe20000410000 */
[----:B------:R-:W-:Y:S02]  /*8f80*/  IMAD.U32 R27, R12, 0x10000, RZ ;  /* 0x000100000c1b7824 */ /* 0x000fe400078e00ff */
[----:B------:R-:W-:Y:S01]  /*8f90*/  FFMA.FTZ R37, R4, R29, -R35 ;  /* 0x0000001d04257223 */ /* 0x000fe20000010823 */
[----:B------:R-:W-:Y:S01]  /*8fa0*/  FMUL.FTZ R41, R32, R31 ;  /* 0x0000001f20297220 */ /* 0x000fe20000410000 */
[----:B------:R-:W-:-:S02]  /*8fb0*/  IMAD.U32 R34, R11, 0x10000, RZ ;  /* 0x000100000b227824 */ /* 0x000fc400078e00ff */
[----:B------:R-:W-:Y:S01]  /*8fc0*/  FMUL.FTZ R32, R32, R27 ;  /* 0x0000001b20207220 */ /* 0x000fe20000410000 */
[----:B------:R-:W-:Y:S02]  /*8fd0*/  IMAD.U32 R35, R26, 0x10000, RZ ;  /* 0x000100001a237824 */ /* 0x000fe400078e00ff */
[----:B------:R-:W-:Y:S01]  /*8fe0*/  FFMA.FTZ R39, R4, R33, R39 ;  /* 0x0000002104277223 */ /* 0x000fe20000010027 */
[----:B------:R-:W-:Y:S02]  /*8ff0*/  IMAD.U32 R29, R14, 0x10000, RZ ;  /* 0x000100000e1d7824 */ /* 0x000fe400078e00ff */
[----:B------:R-:W-:Y:S01]  /*9000*/  FFMA.FTZ R41, R28, R27, -R41 ;  /* 0x0000001b1c297223 */ /* 0x000fe20000010829 */
[----:B------:R-:W-:Y:S01]  /*9010*/  IMAD.U32 R30, R7, 0x10000, RZ ;  /* 0x00010000071e7824 */ /* 0x000fe200078e00ff */
[----:B------:R-:W-:Y:S01]  /*9020*/  LOP3.LUT R9, R9, 0xffff0000, RZ, 0xc0, !PT ;  /* 0xffff000009097812 */ /* 0x000fe200078ec0ff */
[C---:B------:R-:W-:Y:S01]  /*9030*/  FMUL.FTZ R33, R34.reuse, R35 ;  /* 0x0000002322217220 */ /* 0x040fe20000410000 */
[----:B------:R-:W-:Y:S01]  /*9040*/  LOP3.LUT R11, R11, 0xffff0000, RZ, 0xc0, !PT ;  /* 0xffff00000b0b7812 */ /* 0x000fe200078ec0ff */
        /* <DEDUP_REMOVED lines=24> */
[----:B------:R1:W-:Y:S01]  /*91d0*/  STS.128 [R46+0x18400], R4 ;  /* 0x018400042e007388 */ /* 0x0003e20000000c00 */
[----:B------:R-:W-:Y:S02]  /*91e0*/  F2FP.BF16.F32.PACK_AB R9, R9, R32 ;  /* 0x000000200909723e */ /* 0x000fe400000010ff */
[----:B------:R-:W-:-:S05]  /*91f0*/  F2FP.BF16.F32.PACK_AB R11, R34, R27 ;  /* 0x0000001b220b723e */ /* 0x000fca00000010ff */
[----:B------:R1:W-:Y:S02]  /*9200*/  STS.128 [R47+0x18400], R8 ;  /* 0x018400082f007388 */ /* 0x0003e40000000c00 */
.L_x_10552:
[----:B------:R-:W-:Y:S05]  /*9210*/  BSYNC B1 ;  /* 0x0000000000017941 */ /* 0x000fea0003800000 */
.L_x_10551:
        /* <DEDUP_REMOVED lines=13> */
[----:B------:R-:W-:Y:S02]  /*92f0*/  IMAD.U32 R37, R15, 0x10000, RZ ;  /* 0x000100000f257824 */ /* 0x000fe400078e00ff */
[----:B------:R-:W-:Y:S01]  /*9300*/  IMAD.U32 R35, R3, 0x10000, RZ ;  /* 0x0001000003237824 */ /* 0x000fe200078e00ff */
[----:B------:R-:W-:Y:S01]  /*9310*/  LOP3.LUT R44, R15, 0xffff0000, RZ, 0xc0, !PT ;  /* 0xffff00000f2c7812 */ /* 0x000fe200078ec0ff */
[----:B------:R-:W-:Y:S01]  /*9320*/  IMAD.U32 R46, R20, 0x10000, RZ ;  /* 0x00010000142e7824 */ /* 0x000fe200078e00ff */
[----:B------:R-:W-:Y:S01]  /*9330*/  LOP3.LUT R40, R3, 0xffff0000, RZ, 0xc0, !PT ;  /* 0xffff000003287812 */ /* 0x000fe200078ec0ff */
[----:B------:R-:W-:Y:S01]  /*9340*/  IMAD.U32 R42, R12, 0x10000, RZ ;  /* 0x000100000c2a7824 */ /* 0x000fe200078e00ff */
[----:B------:R-:W-:Y:S02]  /*9350*/  LOP3.LUT R39, R20, 0xffff0000, RZ, 0xc0, !PT ;  /* 0xffff000014277812 */ /* 0x000fe400078ec0ff */
[----:B------:R-:W-:Y:S01]  /*9360*/  LOP3.LUT R41, R26, 0xffff0000, RZ, 0xc0, !PT ;  /* 0xffff00001a297812 */ /* 0x000fe200078ec0ff */
[----:B--2---:R-:W-:-:S04]  /*9370*/  IMAD.IADD R8, R5, 0x1, R4 ;  /* 0x0000000105087824 */ /* 0x004fc800078e0204 */
[----:B------:R-:W-:Y:S01]  /*9380*/  IMAD R25, R8, 0x2, R19 ;  /* 0x0000000208197824 */ /* 0x000fe200078e0213 */
[----:B---3--:R-:W1:Y:S04]  /*9390*/  LDS.128 R4, [R43+0x18400] ;  /* 0x018400002b047984 */ /* 0x008e680000000c00 */
[----:B------:R-:W2:Y:S01]  /*93a0*/  LDS.128 R8, [R25+0x18400] ;  /* 0x0184000019087984 */ /* 0x000ea20000000c00 */
[----:B-1----:R-:W-:Y:S02]  /*93b0*/  IMAD.U32 R27, R4, 0x10000, RZ ;  /* 0x00010000041b7824 */ /* 0x002fe400078e00ff */
[C---:B--2---:R-:W-:Y:S01]  /*93c0*/  IMAD.U32 R31, R8.reuse, 0x10000, RZ ;  /* 0x00010000081f7824 */ /* 0x044fe200078e00ff */
[----:B------:R-:W-:Y:S01]  /*93d0*/  LOP3.LUT R8, R8, 0xffff0000, RZ, 0xc0, !PT ;  /* 0xffff000008087812 */ /* 0x000fe200078ec0ff */
[----:B------:R-:W-:-:S02]  /*93e0*/  IMAD.U32 R32, R9, 0x10000, RZ ;  /* 0x0001000009207824 */ /* 0x000fc400078e00ff */
[-C--:B------:R-:W-:Y:S01]  /*93f0*/  FMUL.FTZ R36, R37, R31.reuse ;  /* 0x0000001f25247220 */ /* 0x080fe20000410000 */
[C---:B------:R-:W-:Y:S01]  /*9400*/  FMUL.FTZ R38, R35.reuse, R31 ;  /* 0x0000001f23267220 */ /* 0x040fe20000410000 */
[----:B------:R-:W-:Y:S01]  /*9410*/  LOP3.LUT R4, R4, 0xffff0000, RZ, 0xc0, !PT ;  /* 0xffff000004047812 */ /* 0x000fe200078ec0ff */
[-C--:B------:R-:W-:Y:S01]  /*9420*/  FMUL.FTZ R3, R44, R8.reuse ;  /* 0x000000082c037220 */ /* 0x080fe20000410000 */
[-C--:B------:R-:W-:Y:S01]  /*9430*/  FFMA.FTZ R36, R35, R27.reuse, -R36 ;  /* 0x0000001b23247223 */ /* 0x080fe20000010824 */
[----:B------:R-:W-:Y:S01]  /*9440*/  FFMA.FTZ R38, R37, R27, R38 ;  /* 0x0000001b25267223 */ /* 0x000fe20000010026 */
[----:B0-----:R-:W-:Y:S02]  /*9450*/  IMAD.U32 R28, R5, 0x10000, RZ ;  /* 0x00010000051c7824 */ /* 0x001fe400078e00ff */
[----:B------:R-:W-:Y:S01]  /*9460*/  FMUL.FTZ R15, R40, R8 ;  /* 0x00000008280f7220 */ /* 0x000fe20000410000 */
[-C--:B------:R-:W-:Y:S01]  /*9470*/  FMUL.FTZ R27, R46, R32.reuse ;  /* 0x000000202e1b7220 */ /* 0x080fe20000410000 */
[----:B------:R-:W-:Y:S01]  /*9480*/  FMUL.FTZ R31, R42, R32 ;  /* 0x000000202a1f7220 */ /* 0x000fe20000410000 */
[----:B------:R-:W-:-:S02]  /*9490*/  IMAD.U32 R33, R10, 0x10000, RZ ;  /* 0x000100000a217824 */ /* 0x000fc400078e00ff */
[-C--:B------:R-:W-:Y:S01]  /*94a0*/  FFMA.FTZ R3, R40, R4.reuse, -R3 ;  /* 0x0000000428037223 */ /* 0x080fe20000010803 */
[----:B------:R-:W-:Y:S02]  /*94b0*/  IMAD.U32 R37, R21, 0x10000, RZ ;  /* 0x0001000015257824 */ /* 0x000fe400078e00ff */
[C---:B------:R-:W-:Y:S01]  /*94c0*/  IMAD.U32 R35, R13.reuse, 0x10000, RZ ;  /* 0x000100000d237824 */ /* 0x040fe200078e00ff */
[----:B------:R-:W-:Y:S01]  /*94d0*/  LOP3.LUT R10, R10, 0xffff0000, RZ, 0xc0, !PT ;  /* 0xffff00000a0a7812 */ /* 0x000fe200078ec0ff */
[----:B------:R-:W-:Y:S01]  /*94e0*/  FFMA.FTZ R15, R44, R4, R15 ;  /* 0x000000042c0f7223 */ /* 0x000fe2000001000f */
[----:B------:R-:W-:Y:S01]  /*94f0*/  LOP3.LUT R32, R13, 0xffff0000, RZ, 0xc0, !PT ;  /* 0xffff00000d207812 */ /* 0x000fe200078ec0ff */
[-C--:B------:R-:W-:Y:S01]  /*9500*/  FFMA.FTZ R27, R42, R28.reuse, -R27 ;  /* 0x0000001c2a1b7223 */ /* 0x080fe2000001081b */
[----:B------:R-:W-:Y:S01]  /*9510*/  LOP3.LUT R40, R21, 0xffff0000, RZ, 0xc0, !PT ;  /* 0xffff000015287812 */ /* 0x000fe200078ec0ff */
[----:B------:R-:W-:Y:S01]  /*9520*/  FFMA.FTZ R31, R46, R28, R31 ;  /* 0x0000001c2e1f7223 */ /* 0x000fe2000001001f */
[----:B------:R-:W-:-:S02]  /*9530*/  IMAD.U32 R29, R6, 0x10000, RZ ;  /* 0x00010000061d7824 */ /* 0x000fc400078e00ff */
[-C--:B------:R-:W-:Y:S01]  /*9540*/  FMUL.FTZ R4, R37, R33.reuse ;  /* 0x0000002125047220 */ /* 0x080fe20000410000 */
[----:B------:R-:W-:Y:S01]  /*9550*/  FMUL.FTZ R28, R35, R33 ;  /* 0x00000021231c7220 */ /* 0x000fe20000410000 */
[----:B------:R-:W-:Y:S02]  /*9560*/  IMAD.U32 R34, R11, 0x10000, RZ ;  /* 0x000100000b227824 */ /* 0x000fe400078e00ff */
[----:B------:R-:W-:Y:S02]  /*9570*/  IMAD.U32 R42, R26, 0x10000, RZ ;  /* 0x000100001a2a7824 */ /* 0x000fe400078e00ff */
[-C--:B------:R-:W-:Y:S01]  /*9580*/  FMUL.FTZ R13, R40, R10.reuse ;  /* 0x0000000a280d7220 */ /* 0x080fe20000410000 */
[----:B------:R-:W-:Y:S01]  /*9590*/  FMUL.FTZ R21, R32, R10 ;  /* 0x0000000a20157220 */ /* 0x000fe20000410000 */
[-C--:B------:R-:W-:Y:S01]  /*95a0*/  FFMA.FTZ R8, R35, R29.reuse, -R4 ;  /* 0x0000001d23087223 */ /* 0x080fe20000010804 */
[----:B------:R-:W-:Y:S01]  /*95b0*/  FFMA.FTZ R10, R37, R29, R28 ;  /* 0x0000001d250a7223 */ /* 0x000fe2000001001c */
[----:B------:R-:W-:Y:S01]  /*95c0*/  LOP3.LUT R6, R6, 0xffff0000, RZ, 0xc0, !PT ;  /* 0xffff000006067812 */ /* 0x000fe200078ec0ff */
[----:B------:R-:W-:Y:S01]  /*95d0*/  IMAD.U32 R30, R7, 0x10000, RZ ;  /* 0x00010000071e7824 */ /* 0x000fe200078e00ff */
[----:B------:R-:W-:Y:S01]  /*95e0*/  LOP3.LUT R9, R9, 0xffff0000, RZ, 0xc0, !PT ;  /* 0xffff000009097812 */ /* 0x000fe200078ec0ff */
[----:B------:R-:W-:Y:S01]  /*95f0*/  IMAD.U32 R4, R14, 0x10000, RZ ;  /* 0x000100000e047824 */ /* 0x000fe200078e00ff */
[----:B------:R-:W-:Y:S01]  /*9600*/  LOP3.LUT R11, R11, 0xffff0000, RZ, 0xc0, !PT ;  /* 0xffff00000b0b7812 */ /* 0x000fe200078ec0ff */
[----:B------:R-:W-:Y:S01]  /*9610*/  FMUL.FTZ R29, R42, R34 ;  /* 0x000000222a1d7220 */ /* 0x000fe20000410000 */
[----:B------:R-:W-:-:S02]  /*9620*/  LOP3.LUT R35, R12, 0xffff0000, RZ, 0xc0, !PT ;  /* 0xffff00000c237812 */ /* 0x000fc400078ec0ff */
[----:B------:R-:W-:Y:S01]  /*9630*/  LOP3.LUT R37, R14, 0xffff0000, RZ, 0xc0, !PT ;  /* 0xffff00000e257812 */ /* 0x000fe200078ec0ff */
[C---:B------:R-:W-:Y:S01]  /*9640*/  FMUL.FTZ R33, R4.reuse, R34 ;  /* 0x0000002204217220 */ /* 0x040fe20000410000 */
[----:B------:R-:W-:Y:S01]  /*9650*/  LOP3.LUT R5, R5, 0xffff0000, RZ, 0xc0, !PT ;  /* 0xffff000005057812 */ /* 0x000fe200078ec0ff */
[----:B------:R-:W-:Y:S01]  /*9660*/  FFMA.FTZ R29, R4, R30, -R29 ;  /* 0x0000001e041d7223 */ /* 0x000fe2000001081d */
[----:B------:R-:W-:Y:S01]  /*9670*/  LOP3.LUT R7, R7, 0xffff0000, RZ, 0xc0, !PT ;  /* 0xffff000007077812 */ /* 0x000fe200078ec0ff */
[-C--:B------:R-:W-:Y:S01]  /*9680*/  FFMA.FTZ R13, R32, R6.reuse, -R13 ;  /* 0x00000006200d7223 */ /* 0x080fe2000001080d */
        /* <DEDUP_REMOVED lines=20> */
.L_x_10543:
[----:B------:R-:W-:Y:S05]  /*97d0*/  BSYNC B0 ;  /* 0x0000000000007941 */ /* 0x000fea0003800000 */
.L_x_10532:
        /* <DEDUP_REMOVED lines=8> */
.L_x_10529:
[----:B--2---:R-:W2:Y:S01]  /*9860*/  S2R R3, SR_TID.X ;  /* 0x0000000000037919 */ /* 0x004ea20000002100 */
[----:B------:R-:W-:Y:S01]  /*9870*/  ISETP.NE.AND P0, PT, R210, 0x3, PT ;  /* 0x00000003d200780c */ /* 0x000fe20003f05270 */
[----:B------:R-:W-:Y:S05]  /*9880*/  WARPSYNC.ALL ;  /* 0x0000000000007948 */ /* 0x000fea0003800000 */
[----:B--2---:R-:W-:-:S05]  /*9890*/  SHF.R.U32.HI R3, RZ, 0x7, R3 ;  /* 0x00000007ff037819 */ /* 0x004fca0000011603 */
[----:B-1-3--:R-:W-:-:S05]  /*98a0*/  VIADD R10, R3, 0x8 ;  /* 0x00000008030a7836 */ /* 0x00afca0000000000 */
[----:B------:R1:W-:Y:S06]  /*98b0*/  BAR.SYNC.DEFER_BLOCKING R10, 0x100 ;  /* 0x0004000a0000751d */ /* 0x0003ec0000010000 */
[----:B------:R-:W-:Y:S05]  /*98c0*/  @!P0 BRA `(.L_x_10553) ;  /* 0x0000000000048947 */ /* 0x000fea0003800000 */
[----:B------:R-:W-:Y:S01]  /*98d0*/  BPT.TRAP 0x1 ;  /* 0x000000040000795c */ /* 0x000fe20000300000 */
.L_x_10553:
[----:B------:R-:W-:Y:S01]  /*98e0*/  IMAD R4, R206, 0x8, R19 ;  /* 0x00000008ce047824 */ /* 0x000fe200078e0213 */
[----:B------:R-:W-:-:S04]  /*98f0*/  SHF.L.U32 R5, R218, 0x1f, RZ ;  /* 0x0000001fda057819 */ /* 0x000fc800000006ff */
[----:B------:R2:W3:Y:S01]  /*9900*/  SYNCS.PHASECHK.TRANS64.TRYWAIT P1, [R4+URZ+0x32430], R5 ;  /* 0x03243005040075a7 */ /* 0x0004e2000802017f */
[----:B------:R-:W-:Y:S05]  /*9910*/  @!P0 BRA `(.L_x_10554) ;  /* 0x0000000000048947 */ /* 0x000fea0003800000 */
[----:B------:R-:W-:Y:S01]  /*9920*/  BPT.TRAP 0x1 ;  /* 0x000000040000795c */ /* 0x000fe20000300000 */
.L_x_10554:
[----:B------:R-:W-:Y:S01]  /*9930*/  VIADD R3, R19, 0x1c400 ;  /* 0x0001c40013037836 */ /* 0x000fe20000000000 */
[----:B------:R-:W-:Y:S01]  /*9940*/  LOP3.LUT R12, R24, 0x10000, RZ, 0xfc, !PT ;  /* 0x00010000180c7812 */ /* 0x000fe200078efcff */
[----:B0-----:R-:W-:-:S03]  /*9950*/  IMAD.MOV.U32 R13, RZ, RZ, 0x40000040 ;  /* 0x40000040ff0d7424 */ /* 0x001fc600078e00ff */
[----:B------:R-:W-:-:S04]  /*9960*/  SHF.R.U32.HI R3, RZ, 0x4, R3 ;  /* 0x00000004ff037819 */ /* 0x000fc80000011603 */
[----:B------:R-:W-:-:S04]  /*9970*/  LOP3.LUT R3, R3, 0x3fff, RZ, 0xc0, !PT ;  /* 0x00003fff03037812 */ /* 0x000fc800078ec0ff */
[----:B------:R-:W-:-:S05]  /*9980*/  LOP3.LUT R3, R3, 0x10000, RZ, 0xfc, !PT ;  /* 0x0001000003037812 */ /* 0x000fca00078efcff */
[----:B------:R0:W-:Y:S01]  /*9990*/  STL [R1+0x4c], R3 ;  /* 0x00004c0301007387 */ /* 0x0001e20000100800 */
[----:B---3--:R-:W-:Y:S05]  /*99a0*/  @P1 BRA `(.L_x_10555) ;  /* 0x0000000000081947 */ /* 0x008fea0003800000 */
[----:B------:R-:W3:Y:S02]  /*99b0*/  SYNCS.PHASECHK.TRANS64.TRYWAIT P1, [R4+URZ+0x32430], R5 ;  /* 0x03243005040075a7 */ /* 0x000ee4000802017f */
[----:B---3--:R-:W-:Y:S05]  /*99c0*/  @!P1 BRA `(.L_x_10556) ;  /* 0x0000013400449947 */ /* 0x008fea0003800000 */
.L_x_10555:
[----:B0-----:R-:W4:Y:S01]  /*99d0*/  LDL R3, [R1+0x4c] ;  /* 0x00004c0001037983 */ /* 0x001f220000100800 */
[----:B------:R-:W-:Y:S01]  /*99e0*/  IMAD.MOV.U32 R7, RZ, RZ, 0x40000040 ;  /* 0x40000040ff077424 */ /* 0x000fe200078e00ff */
[----:B------:R-:W-:Y:S05]  /*99f0*/  WARPSYNC.ALL ;  /* 0x0000000000007948 */ /* 0x000fea0003800000 */
[C---:B------:R-:W-:Y:S01]  /*9a00*/  R2UR UR4, R12.reuse ;  /* 0x000000000c0472ca */ /* 0x040fe200000e0000 */
[----:B------:R-:W-:Y:S01]  /*9a10*/  WARPGROUP.ARRIVE ;  /* 0x00000000000079c5 */ /* 0x000fe20000000000 */
[----:B------:R-:W-:Y:S01]  /*9a20*/  R2UR UR5, R13 ;  /* 0x000000000d0572ca */ /* 0x000fe200000e0000 */
        /* <DEDUP_REMOVED lines=10> */
[----:B------:R-:W-:Y:S02]  /*9ad0*/  IMAD.MOV.U32 R7, RZ, RZ, 0x40000040 ;  /* 0x40000040ff077424 */ /* 0x000fe400078e00ff */
[----:B----4-:R-:W-:-:S04]  /*9ae0*/  IMAD R6, R206, 0x300, R3 ;  /* 0x00000300ce067824 */ /* 0x010fc800078e0203 */
        /* <DEDUP_REMOVED lines=12> */
[----:B------:R-:W-:Y:S01]  /*9bb0*/  HGMMA.64x96x16.F32.BF16 R24, gdesc[UR4], R24, gsb0 ;  /* 0x01600000041879f0 */ /* 0x000fe20008001818 */
[----:B------:R-:W-:Y:S02]  /*9bc0*/  R2UR UR4, R222 ;  /* 0x00000000de0472ca */ /* 0x000fe400000e0000 */
[----:B------:R-:W-:Y:S02]  /*9bd0*/  R2UR UR5, R223 ;  /* 0x00000000df0572ca */ /* 0x000fe400000e0000 */
[----:B------:R-:W-:Y:S02]  /*9be0*/  R2UR UR6, R8 ;  /* 0x00000000080672ca */ /* 0x000fe400000e0000 */
[----:B------:R-:W-:Y:S01]  /*9bf0*/  R2UR UR7, R9 ;  /* 0x00000000090772ca */ /* 0x000fe200000e0000 */
[----:B------:R-:W-:Y:S02]  /*9c00*/  WARPGROUP.DEPBAR.LE gsb0, 0x0 ;  /* 0x00008000000079c5 */ /* 0x000fe40000010000 */
[----:B------:R-:W-:-:S10]  /*9c10*/  WARPGROUP.ARRIVE ;  /* 0x00000000000079c5 */ /* 0x000fd40000000000 */
        /* <DEDUP_REMOVED lines=9> */
[----:B------:R-:W0:Y:S02]  /*9cb0*/  SYNCS.PHASECHK.TRANS64.TRYWAIT P1, [R19+URZ+0x32410], R0 ;  /* 0x03241000130075a7 */ /* 0x000e24000802017f */
[----:B0-----:R-:W-:Y:S05]  /*9cc0*/  @!P1 BRA `(.L_x_10558) ;  /* 0x0000013000989947 */ /* 0x001fea0003800000 */
.L_x_10781:
[----:B------:R-:W-:Y:S05]  /*9cd0*/  BSYNC B0 ;  /* 0x0000000000007941 */ /* 0x000fea0003800000 */
.L_x_10557:
[----:B------:R-:W-:Y:S05]  /*9ce0*/  @!P0 BRA `(.L_x_10559) ;  /* 0x0000000000048947 */ /* 0x000fea0003800000 */
[----:B------:R-:W-:Y:S01]  /*9cf0*/  BPT.TRAP 0x1 ;  /* 0x000000040000795c */ /* 0x000fe20000300000 */
.L_x_10559:
[----:B------:R4:W0:Y:S01]  /*9d00*/  SYNCS.PHASECHK.TRANS64.TRYWAIT P1, [R4+URZ+0x32450], R5 ;  /* 0x03245005040075a7 */ /* 0x000822000802017f */
[----:B------:R-:W-:Y:S05]  /*9d10*/  @!P0 BRA `(.L_x_10560) ;  /* 0x0000000000048947 */ /* 0x000fea0003800000 */
[----:B------:R-:W-:Y:S01]  /*9d20*/  BPT.TRAP 0x1 ;  /* 0x000000040000795c */ /* 0x000fe20000300000 */
.L_x_10560:
[----:B0-----:R-:W-:Y:S05]  /*9d30*/  @P1 BRA `(.L_x_10561) ;  /* 0x0000000000081947 */ /* 0x001fea0003800000 */
[----:B------:R-:W0:Y:S02]  /*9d40*/  SYNCS.PHASECHK.TRANS64.TRYWAIT P1, [R4+URZ+0x32450], R5 ;  /* 0x03245005040075a7 */ /* 0x000e24000802017f */
[----:B0-----:R-:W-:Y:S05]  /*9d50*/  @!P1 BRA `(.L_x_10562) ;  /* 0x0000013000889947 */ /* 0x001fea0003800000 */
.L_x_10561:
[----:B------:R-:W-:Y:S05]  /*9d60*/  WARPSYNC.ALL ;  /* 0x0000000000007948 */ /* 0x000fea0003800000 */
[----:B------:R-:W-:Y:S01]  /*9d70*/  IMAD R72, R72, 0x2000, R19 ;  /* 0x0000200048487824 */ /* 0x000fe200078e0213 */
[----:B------:R-:W-:Y:S01]  /*9d80*/  WARPGROUP.ARRIVE ;  /* 0x00000000000079c5 */ /* 0x000fe20000000000 */
[----:B--234-:R-:W-:Y:S01]  /*9d90*/  VIADD R5, R19, 0x400 ;  /* 0x0000040013057836 */ /* 0x01cfe20000000000 */
[----:B------:R-:W-:Y:S01]  /*9da0*/  UMOV UR9, 0x40000040 ;  /* 0x4000004000097882 */ /* 0x000fe20000000000 */
[----:B------:R-:W-:Y:S01]  /*9db0*/  IMAD.MOV.U32 R7, RZ, RZ, 0x40000040 ;  /* 0x40000040ff077424 */ /* 0x000fe200078e00ff */
[----:B------:R-:W-:Y:S01]  /*9dc0*/  R2UR UR4, R72 ;  /* 0x00000000480472ca */ /* 0x000fe200000e0000 */
[----:B------:R-:W-:Y:S01]  /*9dd0*/  IMAD.MOV.U32 R9, RZ, RZ, 0x40000040 ;  /* 0x40000040ff097424 */ /* 0x000fe200078e00ff */
[----:B------:R-:W-:Y:S01]  /*9de0*/  SHF.R.U32.HI R5, RZ, 0x4, R5 ;  /* 0x00000004ff057819 */ /* 0x000fe20000011605 */
[----:B------:R-:W-:Y:S01]  /*9df0*/  IMAD.U32 R15, RZ, RZ, UR9 ;  /* 0x00000009ff0f7e24 */ /* 0x000fe2000f8e00ff */
[----:B------:R-:W-:Y:S01]  /*9e00*/  R2UR UR11, R7 ;  /* 0x00000000070b72ca */ /* 0x000fe200000e0000 */
[----:B------:R-:W-:Y:S01]  /*9e10*/  UMOV UR57, 0x40000040 ;  /* 0x4000004000397882 */ /* 0x000fe20000000000 */
[----:B------:R-:W-:Y:S01]  /*9e20*/  LOP3.LUT R5, R5, 0x3fff, RZ, 0xc0, !PT ;  /* 0x00003fff05057812 */ /* 0x000fe200078ec0ff */
[----:B------:R-:W-:Y:S01]  /*9e30*/  UMOV UR53, 0x40000040 ;  /* 0x4000004000357882 */ /* 0x000fe20000000000 */
[----:B------:R-:W-:Y:S01]  /*9e40*/  UMOV UR49, 0x40000040 ;  /* 0x4000004000317882 */ /* 0x000fe20000000000 */
[----:B------:R-:W-:Y:S01]  /*9e50*/  UMOV UR45, 0x40000040 ;  /* 0x40000040002d7882 */ /* 0x000fe20000000000 */
[----:B------:R-:W-:Y:S01]  /*9e60*/  LOP3.LUT R0, R5, 0x10000, RZ, 0xfc, !PT ;  /* 0x0001000005007812 */ /* 0x000fe200078efcff */
[----:B------:R-:W-:Y:S01]  /*9e70*/  UMOV UR41, 0x40000040 ;  /* 0x4000004000297882 */ /* 0x000fe20000000000 */
[----:B------:R-:W-:Y:S01]  /*9e80*/  IMAD.MOV.U32 R7, RZ, RZ, 0x40000040 ;  /* 0x40000040ff077424 */ /* 0x000fe200078e00ff */
[----:B------:R-:W-:-:S02]  /*9e90*/  UIADD3 UR4, UR4, 0x22400, URZ ;  /* 0x0002240004047890 */ /* 0x000fc4000fffe03f */
[----:B------:R-:W-:Y:S01]  /*9ea0*/  IMAD R6, R206, 0xc00, R0 ;  /* 0x00000c00ce067824 */ /* 0x000fe200078e0200 */
[----:B------:R0:W-:Y:S01]  /*9eb0*/  STL [R1+0x50], R0 ;  /* 0x0000500001007387 */ /* 0x0001e20000100800 */
[----:B------:R-:W-:Y:S01]  /*9ec0*/  USHF.R.U32.HI UR4, URZ, 0x4, UR4 ;  /* 0x000000043f047899 */ /* 0x000fe20008011604 */
[----:B------:R-:W-:Y:S01]  /*9ed0*/  R2UR UR39, R7 ;  /* 0x00000000072772ca */ /* 0x000fe200000e0000 */
[C---:B------:R-:W-:Y:S01]  /*9ee0*/  VIADD R8, R6.reuse, 0x2 ;  /* 0x0000000206087836 */ /* 0x040fe20000000000 */
[----:B------:R-:W-:Y:S01]  /*9ef0*/  R2UR UR10, R6 ;  /* 0x00000000060a72ca */ /* 0x000fe200000e0000 */
[----:B------:R-:W-:Y:S01]  /*9f00*/  ULOP3.LUT UR4, UR4, 0x3fff, URZ, 0xc0, !UPT ;  /* 0x00003fff04047892 */ /* 0x000fe2000f8ec03f */
[----:B------:R-:W-:-:S03]  /*9f10*/  UMOV UR37, 0x40000040 ;  /* 0x4000004000257882 */ /* 0x000fc60000000000 */
[----:B------:R-:W-:Y:S01]  /*9f20*/  ULOP3.LUT UR4, UR4, 0x10000, URZ, 0xfc, !UPT ;  /* 0x0001000004047892 */ /* 0x000fe2000f8efc3f */
[----:B0-----:R-:W0:Y:S03]  /*9f30*/  S2R R0, SR_TID.X ;  /* 0x0000000000007919 */ /* 0x001e260000002100 */
[----:B------:R-:W-:Y:S02]  /*9f40*/  UIADD3 UR5, UR4, 0x2, URZ ;  /* 0x0000000204057890 */ /* 0x000fe4000fffe03f */
[----:B------:R-:W-:Y:S02]  /*9f50*/  UIADD3 UR56, UR4, 0x804, URZ ;  /* 0x0000080404387890 */ /* 0x000fe4000fffe03f */
[----:B------:R-:W-:Y:S01]  /*9f60*/  UMOV UR8, UR4 ;  /* 0x0000000400087c82 */ /* 0x000fe20008000000 */
[----:B------:R-:W-:Y:S01]  /*9f70*/  UIADD3 UR52, UR4, 0x806, URZ ;  /* 0x0000080604347890 */ /* 0x000fe2000fffe03f */
[----:B------:R-:W-:Y:S01]  /*9f80*/  HGMMA.64x96x16.F32.BF16 R24, gdesc[UR8], R24, gsb0 ;  /* 0x01600000081879f0 */ /* 0x000fe20008001818 */
[----:B------:R-:W-:Y:S01]  /*9f90*/  R2UR UR10, R8 ;  /* 0x00000000080a72ca */ /* 0x000fe200000e0000 */
[----:B------:R-:W-:Y:S01]  /*9fa0*/  IMAD.U32 R14, RZ, RZ, UR8 ;  /* 0x00000008ff0e7e24 */ /* 0x000fe2000f8e00ff */
[----:B------:R-:W-:Y:S01]  /*9fb0*/  R2UR UR11, R9 ;  /* 0x00000000090b72ca */ /* 0x000fe200000e0000 */
[----:B------:R-:W-:Y:S01]  /*9fc0*/  UMOV UR8, UR5 ;  /* 0x0000000500087c82 */ /* 0x000fe20008000000 */
[----:B------:R-:W-:Y:S01]  /*9fd0*/  UMOV UR9, 0x40000040 ;  /* 0x4000004000097882 */ /* 0x000fe20000000000 */
[----:B------:R-:W-:Y:S01]  /*9fe0*/  VIADD R8, R6, 0x4 ;  /* 0x0000000406087836 */ /* 0x000fe20000000000 */
[----:B------:R-:W-:Y:S01]  /*9ff0*/  UIADD3 UR5, UR4, 0x4, URZ ;  /* 0x0000000404057890 */ /* 0x000fe2000fffe03f */
[----:B------:R-:W-:Y:S01]  /*a000*/  IMAD.MOV.U32 R9, RZ, RZ, 0x40000040 ;  /* 0x40000040ff097424 */ /* 0x000fe200078e00ff */
[----:B------:R2:W-:Y:S01]  /*a010*/  STL.64 [R1+0x68], R14 ;  /* 0x0000680e01007387 */ /* 0x0005e20000100a00 */
[----:B------:R-:W-:-:S02]  /*a020*/  UIADD3 UR48, UR4, 0xc00, URZ ;  /* 0x00000c0004307890 */ /* 0x000fc4000fffe03f */
[----:B------:R-:W-:Y:S02]  /*a030*/  UIADD3 UR44, UR4, 0xc02, URZ ;  /* 0x00000c02042c7890 */ /* 0x000fe4000fffe03f */
[----:B------:R-:W-:Y:S02]  /*a040*/  UIADD3 UR40, UR4, 0xc04, URZ ;  /* 0x00000c0404287890 */ /* 0x000fe4000fffe03f */
[----:B------:R-:W-:Y:S01]  /*a050*/  UIADD3 UR36, UR4, 0xc06, URZ ;  /* 0x00000c0604247890 */ /* 0x000fe2000fffe03f */
[----:B--2---:R-:W-:Y:S02]  /*a060*/  IMAD.U32 R14, RZ, RZ, UR8 ;  /* 0x00000008ff0e7e24 */ /* 0x004fe4000f8e00ff */
[----:B------:R-:W-:Y:S01]  /*a070*/  IMAD.U32 R15, RZ, RZ, UR9 ;  /* 0x00000009ff0f7e24 */ /* 0x000fe2000f8e00ff */
[----:B0-----:R-:W-:-:S04]  /*a080*/  SHF.R.U32.HI R0, RZ, 0x7, R0 ;  /* 0x00000007ff007819 */ /* 0x001fc80000011600 */
[----:B------:R0:W-:Y:S01]  /*a090*/  STL.64 [R1+0x60], R14 ;  /* 0x0000600e01007387 */ /* 0x0001e20000100a00 */
[----:B------:R-:W-:Y:S01]  /*a0a0*/  IADD3 R20, -R0, 0xb, RZ ;  /* 0x0000000b00147810 */ /* 0x000fe20007ffe1ff */
        /* <DEDUP_REMOVED lines=110> */
[----:B------:R0:W-:Y:S02]  /*a790*/  STL.64 [R1+0x10], R14 ;  /* 0x0000100e01007387 */ /* 0x0001e40000100a00 */
        /* <DEDUP_REMOVED lines=37> */
.L_x_10563:
[----:B------:R-:W2:Y:S01]  /*a9f0*/  LDL R3, [R1+0x94] ;  /* 0x0000940001037983 */ /* 0x000ea20000100800 */
[----:B------:R-:W-:Y:S01]  /*aa00*/  IMAD R0, R172, -0x60, R155 ;  /* 0xffffffa0ac007824 */ /* 0x000fe200078e029b */
[----:B------:R-:W-:Y:S01]  /*aa10*/  ULDC UR4, c[0x0][0xa80] ;  /* 0x0002a00000047ab9 */ /* 0x000fe20000000800 */
[----:B0-----:R-:W-:Y:S01]  /*aa20*/  LOP3.LUT R14, R5, 0x3000000, RZ, 0xfc, !PT ;  /* 0x03000000050e7812 */ /* 0x001fe200078efcff */
[----:B------:R-:W0:Y:S01]  /*aa30*/  S2R R173, SR_CgaCtaId ;  /* 0x0000000000ad7919 */ /* 0x000e220000008800 */
[----:B------:R-:W-:-:S03]  /*aa40*/  IMAD.MOV.U32 R15, RZ, RZ, 0x40000040 ;  /* 0x40000040ff0f7424 */ /* 0x000fc600078e00ff */
[----:B------:R-:W-:Y:S02]  /*aa50*/  STL [R1+0x48], R14 ;  /* 0x0000480e01007387 */ /* 0x000fe40000100800 */
[C---:B------:R-:W-:Y:S02]  /*aa60*/  R2UR UR11, R15.reuse ;  /* 0x000000000f0b72ca */ /* 0x040fe400000e0000 */
[----:B------:R-:W-:Y:S02]  /*aa70*/  R2UR UR19, R15 ;  /* 0x000000000f1372ca */ /* 0x000fe400000e0000 */
        /* <DEDUP_REMOVED lines=84> */
[----:B------:R-:W-:-:S02]  /*afc0*/  FMNMX.FTZ R6, R30, R9, !PT ;  /* 0x000000091e067209 */ /* 0x000fc40007810000 */
[----:B------:R-:W-:Y:S02]  /*afd0*/  FSEL R59, R59, -INF , P4 ;  /* 0xff8000003b3b7808 */ /* 0x000fe40002000000 */
        /* <DEDUP_REMOVED lines=15> */
[----:B------:R-:W-:Y:S02]  /*b0d0*/  FMNMX.FTZ R0, R68, R3, !PT ;  /* 0x0000000344007209 */ /* 0x000fe40007810000 */
[----:B------:R-:W-:-:S02]  /*b0e0*/  FMNMX.FTZ R9, R47, R6, !PT ;  /* 0x000000062f097209 */ /* 0x000fc40007810000 */
[----:B------:R-:W-:Y:S02]  /*b0f0*/  FSEL R67, R67, -INF , P3 ;  /* 0xff80000043437808 */ /* 0x000fe40001800000 */
[----:B------:R-:W-:Y:S02]  /*b100*/  FMNMX.FTZ R6, R50, R9, !PT ;  /* 0x0000000932067209 */ /* 0x000fe40007810000 */
[----:B------:R-:W-:Y:S02]  /*b110*/  FMNMX.FTZ R8, R69, R0, !PT ;  /* 0x0000000045087209 */ /* 0x000fe40007810000 */
[----:B------:R-:W-:Y:S02]  /*b120*/  FMNMX.FTZ R9, R51, R6, !PT ;  /* 0x0000000633097209 */ /* 0x000fe40007810000 */
[----:B------:R-:W-:Y:S01]  /*b130*/  FSEL R70, R70, -INF , P4 ;  /* 0xff80000046467808 */ /* 0x000fe20002000000 */
[----:B------:R-:W2:Y:S01]  /*b140*/  SHFL.BFLY PT, R3, R8, 0x2, 0x1f ;  /* 0x0c401f0008037f89 */ /* 0x000ea200000e0000 */
[----:B------:R-:W-:-:S02]  /*b150*/  FMNMX.FTZ R6, R54, R9, !PT ;  /* 0x0000000936067209 */ /* 0x000fc40007810000 */
[----:B------:R-:W-:Y:S02]  /*b160*/  FSEL R71, R71, -INF , P5 ;  /* 0xff80000047477808 */ /* 0x000fe40002800000 */
[----:B------:R-:W-:-:S04]  /*b170*/  FMNMX.FTZ R9, R55, R6, !PT ;  /* 0x0000000637097209 */ /* 0x000fc80007810000 */
[----:B------:R-:W-:-:S04]  /*b180*/  FMNMX.FTZ R6, R58, R9, !PT ;  /* 0x000000093a067209 */ /* 0x000fc80007810000 */
[----:B------:R-:W-:-:S04]  /*b190*/  FMNMX.FTZ R9, R59, R6, !PT ;  /* 0x000000063b097209 */ /* 0x000fc80007810000 */
[----:B------:R-:W-:-:S04]  /*b1a0*/  FMNMX.FTZ R6, R62, R9, !PT ;  /* 0x000000093e067209 */ /* 0x000fc80007810000 */
[----:B------:R-:W-:Y:S02]  /*b1b0*/  FMNMX.FTZ R9, R63, R6, !PT ;  /* 0x000000063f097209 */ /* 0x000fe40007810000 */
[----:B--2---:R-:W-:Y:S02]  /*b1c0*/  FMNMX.FTZ R11, R8, R3, !PT ;  /* 0x00000003080b7209 */ /* 0x004fe40007810000 */
[----:B------:R-:W-:-:S03]  /*b1d0*/  FMNMX.FTZ R6, R66, R9, !PT ;  /* 0x0000000942067209 */ /* 0x000fc60007810000 */
[----:B------:R-:W2:Y:S01]  /*b1e0*/  SHFL.BFLY PT, R0, R11, 0x1, 0x1f ;  /* 0x0c201f000b007f89 */ /* 0x000ea200000e0000 */
[----:B------:R-:W-:-:S04]  /*b1f0*/  FMNMX.FTZ R9, R67, R6, !PT ;  /* 0x0000000643097209 */ /* 0x000fc80007810000 */
[----:B------:R-:W-:-:S04]  /*b200*/  FMNMX.FTZ R6, R70, R9, !PT ;  /* 0x0000000946067209 */ /* 0x000fc80007810000 */
[----:B------:R-:W-:-:S05]  /*b210*/  FMNMX.FTZ R6, R71, R6, !PT ;  /* 0x0000000647067209 */ /* 0x000fca0007810000 */
[----:B------:R-:W3:Y:S01]  /*b220*/  SHFL.BFLY PT, R9, R6, 0x2, 0x1f ;  /* 0x0c401f0006097f89 */ /* 0x000ee200000e0000 */
[----:B--2---:R-:W-:Y:S01]  /*b230*/  FMNMX.FTZ R3, R11, R0, !PT ;  /* 0x000000000b037209 */ /* 0x004fe20007810000 */
[----:B------:R-:W-:-:S03]  /*b240*/  IMAD.U32 R0, RZ, RZ, UR4 ;  /* 0x00000004ff007e24 */ /* 0x000fc6000f8e00ff */
[C---:B------:R-:W-:Y:S01]  /*b250*/  FSETP.NEU.FTZ.AND P6, PT, R3.reuse, -INF , PT ;  /* 0xff8000000300780b */ /* 0x040fe20003fdd000 */
[----:B------:R-:W-:-:S05]  /*b260*/  FMUL.FTZ R7, R3, R0 ;  /* 0x0000000003077220 */ /* 0x000fca0000410000 */
[----:B------:R-:W-:Y:S02]  /*b270*/  FSEL R7, R7, RZ, P6 ;  /* 0x000000ff07077208 */ /* 0x000fe40003000000 */
[----:B---3--:R-:W-:-:S03]  /*b280*/  FMNMX.FTZ R9, R6, R9, !PT ;  /* 0x0000000906097209 */ /* 0x008fc60007810000 */
[-CC-:B------:R-:W-:Y:S01]  /*b290*/  FFMA.FTZ R202, R28, R0.reuse, -R7.reuse ;  /* 0x000000001cca7223 */ /* 0x180fe20000010807 */
[-CC-:B------:R-:W-:Y:S01]  /*b2a0*/  FFMA.FTZ R28, R29, R0.reuse, -R7.reuse ;  /* 0x000000001d1c7223 */ /* 0x180fe20000010807 */
[-CC-:B------:R-:W-:Y:S01]  /*b2b0*/  FFMA.FTZ R152, R32, R0.reuse, -R7.reuse ;  /* 0x0000000020987223 */ /* 0x180fe20000010807 */
[-CC-:B------:R-:W-:Y:S01]  /*b2c0*/  FFMA.FTZ R154, R36, R0.reuse, -R7.reuse ;  /* 0x00000000249a7223 */ /* 0x180fe20000010807 */
[----:B------:R-:W2:Y:S01]  /*b2d0*/  SHFL.BFLY PT, R8, R9, 0x1, 0x1f ;  /* 0x0c201f0009087f89 */ /* 0x000ea200000e0000 */
        /* <DEDUP_REMOVED lines=20> */
[----:B--2---:R-:W-:Y:S01]  /*b420*/  FMNMX.FTZ R8, R9, R8, !PT ;  /* 0x0000000809087209 */ /* 0x004fe20007810000 */
[----:B------:R-:W-:-:S03]  /*b430*/  FFMA.FTZ R9, R69, R0, -R7 ;  /* 0x0000000045097223 */ /* 0x000fc60000010807 */
[C---:B------:R-:W-:Y:S01]  /*b440*/  FSETP.NEU.FTZ.AND P1, PT, R8.reuse, -INF , PT ;  /* 0xff8000000800780b */ /* 0x040fe20003f3d000 */
[----:B------:R-:W-:Y:S02]  /*b450*/  FMUL.FTZ R6, R8, R0 ;  /* 0x0000000008067220 */ /* 0x000fe40000410000 */
[----:B------:R-:W2:Y:S03]  /*b460*/  MUFU.EX2 R25, R25 ;  /* 0x0000001900197308 */ /* 0x000ea60000000800 */
[----:B------:R-:W-:Y:S01]  /*b470*/  FSEL R7, R6, RZ, P1 ;  /* 0x000000ff06077208 */ /* 0x000fe20000800000 */
[----:B------:R-:W-:-:S04]  /*b480*/  VIADD R6, R4, 0x32440 ;  /* 0x0003244004067836 */ /* 0x000fc80000000000 */
        /* <DEDUP_REMOVED lines=27> */
[----:B------:R-:W-:Y:S01]  /*b640*/  FFMA.FTZ R71, R71, R0, -R7 ;  /* 0x0000000047477223 */ /* 0x000fe20000010807 */
[----:B------:R-:W-:Y:S01]  /*b650*/  IMAD.MOV.U32 R7, RZ, RZ, 0x40000040 ;  /* 0x40000040ff077424 */ /* 0x000fe200078e00ff */
[----:B0-----:R-:W-:Y:S01]  /*b660*/  PRMT R11, R173, 0x654, R6 ;  /* 0x00000654ad0b7816 */ /* 0x001fe20000000006 */
[----:B------:R-:W-:-:S02]  /*b670*/  IMAD R6, R206, 0xc00, R14 ;  /* 0x00000c00ce067824 */ /* 0x000fc400078e020e */
[----:B------:R-:W0:Y:S01]  /*b680*/  MUFU.EX2 R28, R28 ;  /* 0x0000001c001c7308 */ /* 0x000e220000000800 */
[----:B------:R-:W-:Y:S01]  /*b690*/  R2UR UR7, R7 ;  /* 0x00000000070772ca */ /* 0x000fe200000e0000 */
[----:B--2---:R-:W-:Y:S01]  /*b6a0*/  FADD.FTZ R7, R200, R25 ;  /* 0x00000019c8077221 */ /* 0x004fe20000010000 */
[----:B---3--:R-:W-:Y:S01]  /*b6b0*/  FADD.FTZ R44, R201, R26 ;  /* 0x0000001ac92c7221 */ /* 0x008fe20000010000 */
[----:B------:R2:W-:Y:S01]  /*b6c0*/  SYNCS.ARRIVE.TRANS64.RED.A1T0 RZ, [R11+URZ], RZ ;  /* 0x000000ff0bff79a7 */ /* 0x0005e2000810043f */
[----:B------:R-:W-:Y:S02]  /*b6d0*/  VIADD R14, R6, 0x80 ;  /* 0x00000080060e7836 */ /* 0x000fe40000000000 */
[----:B------:R-:W-:Y:S01]  /*b6e0*/  FADD.FTZ R7, R202, R7 ;  /* 0x00000007ca077221 */ /* 0x000fe20000010000 */
[----:B------:R1:W-:Y:S01]  /*b6f0*/  BAR.SYNC.DEFER_BLOCKING R10, 0x100 ;  /* 0x0004000a0000751d */ /* 0x0003e20000010000 */
[----:B------:R-:W-:Y:S01]  /*b700*/  R2UR UR6, R6 ;  /* 0x00000000060672ca */ /* 0x000fe200000e0000 */
[----:B----4-:R-:W-:Y:S01]  /*b710*/  FADD.FTZ R44, R203, R44 ;  /* 0x0000002ccb2c7221 */ /* 0x010fe20000010000 */
[----:B------:R-:W-:Y:S01]  /*b720*/  R2UR UR10, R14 ;  /* 0x000000000e0a72ca */ /* 0x000fe200000e0000 */
[----:B------:R-:W-:Y:S01]  /*b730*/  VIADD R14, R6, 0x180 ;  /* 0x00000180060e7836 */ /* 0x000fe20000000000 */
[----:B------:R-:W-:Y:S01]  /*b740*/  F2FP.BF16.F32.PACK_AB R201, R26, R201 ;  /* 0x000000c91ac9723e */ /* 0x000fe200000010ff */
[----:B------:R-:W3:Y:S01]  /*b750*/  MUFU.EX2 R27, R27 ;  /* 0x0000001b001b7308 */ /* 0x000ee20000000800 */
[----:B--2---:R-:W-:Y:S01]  /*b760*/  IMAD.MOV.U32 R11, RZ, RZ, 0x40000040 ;  /* 0x40000040ff0b7424 */ /* 0x004fe200078e00ff */
[----:B------:R-:W-:Y:S01]  /*b770*/  F2FP.BF16.F32.PACK_AB R200, R25, R200 ;  /* 0x000000c819c8723e */ /* 0x000fe200000010ff */
[----:B-1----:R-:W-:-:S02]  /*b780*/  VIADD R10, R6, 0x100 ;  /* 0x00000100060a7836 */ /* 0x002fc40000000000 */
[----:B0-----:R-:W-:Y:S01]  /*b790*/  FADD.FTZ R7, R28, R7 ;  /* 0x000000071c077221 */ /* 0x001fe20000010000 */
[----:B------:R-:W-:Y:S02]  /*b7a0*/  R2UR UR18, R14 ;  /* 0x000000000e1272ca */ /* 0x000fe400000e0000 */
[----:B------:R-:W-:Y:S01]  /*b7b0*/  R2UR UR15, R11 ;  /* 0x000000000b0f72ca */ /* 0x000fe200000e0000 */
[----:B------:R-:W0:Y:S01]  /*b7c0*/  MUFU.EX2 R152, R152 ;  /* 0x0000009800987308 */ /* 0x000e220000000800 */
[----:B------:R-:W-:Y:S01]  /*b7d0*/  R2UR UR14, R10 ;  /* 0x000000000a0e72ca */ /* 0x000fe200000e0000 */
[----:B------:R-:W-:Y:S01]  /*b7e0*/  VIADD R10, R6, 0x200 ;  /* 0x00000200060a7836 */ /* 0x000fe20000000000 */
[----:B------:R-:W-:Y:S01]  /*b7f0*/  F2FP.BF16.F32.PACK_AB R202, R28, R202 ;  /* 0x000000ca1cca723e */ /* 0x000fe200000010ff */
[----:B------:R-:W-:-:S03]  /*b800*/  VIADD R6, R6, 0x280 ;  /* 0x0000028006067836 */ /* 0x000fc60000000000 */
[----:B------:R-:W-:Y:S01]  /*b810*/  R2UR UR22, R10 ;  /* 0x000000000a1672ca */ /* 0x000fe200000e0000 */
[----:B------:R-:W1:Y:S01]  /*b820*/  MUFU.EX2 R153, R153 ;  /* 0x0000009900997308 */ /* 0x000e620000000800 */
[C---:B---3--:R-:W-:Y:S01]  /*b830*/  FADD.FTZ R44, R27.reuse, R44 ;  /* 0x0000002c1b2c7221 */ /* 0x048fe20000010000 */
[----:B------:R-:W-:Y:S02]  /*b840*/  R2UR UR26, R6 ;  /* 0x00000000061a72ca */ /* 0x000fe400000e0000 */
[----:B------:R-:W-:-:S04]  /*b850*/  F2FP.BF16.F32.PACK_AB R203, R27, R203 ;  /* 0x000000cb1bcb723e */ /* 0x000fc800000010ff */
        /* <DEDUP_REMOVED lines=9> */
[----:B------:R-:W-:Y:S01]  /*b8f0*/  IMAD.MOV.U32 R11, RZ, RZ, 0x40000040 ;  /* 0x40000040ff0b7424 */ /* 0x000fe200078e00ff */
[----:B------:R-:W-:-:S04]  /*b900*/  F2FP.BF16.F32.PACK_AB R153, R34, R153 ;  /* 0x000000992299723e */ /* 0x000fc800000010ff */
[----:B------:R-:W-:Y:S01]  /*b910*/  R2UR UR23, R11 ;  /* 0x000000000b1772ca */ /* 0x000fe200000e0000 */
        /* <DEDUP_REMOVED lines=9> */
[----:B------:R-:W-:Y:S01]  /*b9b0*/  IMAD.MOV.U32 R7, RZ, RZ, 0x40000040 ;  /* 0x40000040ff077424 */ /* 0x000fe200078e00ff */
[----:B------:R-:W-:-:S04]  /*b9c0*/  F2FP.BF16.F32.PACK_AB R155, R30, R155 ;  /* 0x0000009b1e9b723e */ /* 0x000fc800000010ff */
[----:B------:R-:W-:Y:S01]  /*b9d0*/  R2UR UR27, R7 ;  /* 0x00000000071b72ca */ /* 0x000fe200000e0000 */
        /* <DEDUP_REMOVED lines=69> */
[----:B------:R-:W-:Y:S02]  /*be30*/  F2FP.BF16.F32.PACK_AB R171, R71, R70 ;  /* 0x0000004647ab723e */ /* 0x000fe400000010ff */
[----:B------:R-:W-:-:S04]  /*be40*/  WARPGROUP.ARRIVE ;  /* 0x00000000000079c5 */ /* 0x000fc80000000000 */
[----:B------:R-:W2:Y:S01]  /*be50*/  MUFU.EX2 R170, R170 ;  /* 0x000000aa00aa7308 */ /* 0x000ea20000000800 */
[----:B0-----:R-:W-:Y:S01]  /*be60*/  FADD.FTZ R10, R168, R5 ;  /* 0x00000005a80a7221 */ /* 0x001fe20000010000 */
[----:B------:R-:W-:Y:S06]  /*be70*/  HGMMA.64x256x16.F32.BF16 R24, R200, gdesc[UR4].tnspB, RZ, !UPT, gsb0 ;  /* 0x43e00004c8187df0 */ /* 0x000fec000c0018ff */
[----:B------:R-:W0:Y:S01]  /*be80*/  MUFU.EX2 R9, R9 ;  /* 0x0000000900097308 */ /* 0x000e220000000800 */
[C---:B-1----:R-:W-:Y:S01]  /*be90*/  FADD.FTZ R5, R21.reuse, R10 ;  /* 0x0000000a15057221 */ /* 0x042fe20000010000 */
[----:B------:R-:W-:-:S03]  /*bea0*/  F2FP.BF16.F32.PACK_AB R168, R21, R168 ;  /* 0x000000a815a8723e */ /* 0x000fc600000010ff */
[----:B--2---:R-:W-:Y:S01]  /*beb0*/  FADD.FTZ R6, R170, R5 ;  /* 0x00000005aa067221 */ /* 0x004fe20000010000 */
[----:B0-----:R-:W-:-:S03]  /*bec0*/  F2FP.BF16.F32.PACK_AB R170, R9, R170 ;  /* 0x000000aa09aa723e */ /* 0x001fc600000010ff */
[----:B------:R-:W-:Y:S01]  /*bed0*/  FADD.FTZ R15, R9, R6 ;  /* 0x00000006090f7221 */ /* 0x000fe20000010000 */
[----:B------:R-:W-:Y:S02]  /*bee0*/  WARPGROUP.DEPBAR.LE gsb0, 0x0 ;  /* 0x00008000000079c5 */ /* 0x000fe40000010000 */
[----:B------:R-:W-:-:S10]  /*bef0*/  WARPGROUP.ARRIVE ;  /* 0x00000000000079c5 */ /* 0x000fd40000000000 */
        /* <DEDUP_REMOVED lines=18> */
[----:B------:R-:W-:Y:S05]  /*c020*/  @!P0 BRA `(.L_x_10564) ;  /* 0x0000000000048947 */ /* 0x000fea0003800000 */
[----:B------:R-:W-:Y:S01]  /*c030*/  BPT.TRAP 0x1 ;  /* 0x000000040000795c */ /* 0x000fe20000300000 */
.L_x_10564:
[----:B------:R-:W2:Y:S01]  /*c040*/  LDL R6, [R1+0x54] ;  /* 0x0000540001067983 */ /* 0x000ea20000100800 */
[----:B------:R-:W-:Y:S02]  /*c050*/  VIADD R5, R172, 0xfffffffe ;  /* 0xfffffffeac057836 */ /* 0x000fe40000000000 */
[----:B------:R-:W-:-:S05]  /*c060*/  VIADD R4, R4, 0x32460 ;  /* 0x0003246004047836 */ /* 0x000fca0000000000 */
[----:B------:R-:W-:-:S04]  /*c070*/  PRMT R4, R173, 0x654, R4 ;  /* 0x00000654ad047816 */ /* 0x000fc80000000004 */
[----:B------:R0:W-:Y:S01]  /*c080*/  SYNCS.ARRIVE.TRANS64.RED.A1T0 RZ, [R4+URZ], RZ ;  /* 0x000000ff04ff79a7 */ /* 0x0001e2000810043f */
[----:B--2---:R-:W-:-:S13]  /*c090*/  ISETP.GE.AND P1, PT, R5, R6, PT ;  /* 0x000000060500720c */ /* 0x004fda0003f26270 */
[----:B0-----:R-:W-:Y:S05]  /*c0a0*/  @!P1 BRA `(.L_x_10565) ;  /* 0x0000002400f89947 */ /* 0x001fea0003800000 */
[----:B------:R-:W-:Y:S02]  /*c0b0*/  IMAD.MOV.U32 R6, RZ, RZ, R8 ;  /* 0x000000ffff067224 */ /* 0x000fe400078e0008 */
[----:B------:R-:W-:-:S07]  /*c0c0*/  IMAD.MOV.U32 R7, RZ, RZ, R3 ;  /* 0x000000ffff077224 */ /* 0x000fce00078e0003 */
.L_x_10576:
        /* <DEDUP_REMOVED lines=12> */
.L_x_10566:
[----:B------:R-:W-:Y:S01]  /*c190*/  IMAD R4, R206, 0x8, R19 ;  /* 0x00000008ce047824 */ /* 0x000fe200078e0213 */
[----:B------:R-:W-:-:S04]  /*c1a0*/  SHF.L.U32 R0, R218, 0x1f, RZ ;  /* 0x0000001fda007819 */ /* 0x000fc800000006ff */
[----:B------:R0:W1:Y:S01]  /*c1b0*/  SYNCS.PHASECHK.TRANS64.TRYWAIT P2, [R4+URZ+0x32430], R0 ;  /* 0x03243000040075a7 */ /* 0x000062000804017f */
[----:B------:R-:W-:Y:S05]  /*c1c0*/  @!P0 BRA `(.L_x_10567) ;  /* 0x0000000000048947 */ /* 0x000fea0003800000 */
[----:B------:R-:W-:Y:S01]  /*c1d0*/  BPT.TRAP 0x1 ;  /* 0x000000040000795c */ /* 0x000fe20000300000 */
.L_x_10567:
[----:B------:R-:W2:Y:S01]  /*c1e0*/  LDL R3, [R1+0x4c] ;  /* 0x00004c0001037983 */ /* 0x000ea20000100800 */
[----:B------:R-:W-:Y:S02]  /*c1f0*/  IMAD.MOV.U32 R21, RZ, RZ, 0x40000040 ;  /* 0x40000040ff157424 */ /* 0x000fe400078e00ff */
[----:B--2---:R-:W-:Y:S01]  /*c200*/  IMAD R20, R206, 0x300, R3 ;  /* 0x00000300ce147824 */ /* 0x004fe200078e0203 */
[----:B-1----:R-:W-:Y:S06]  /*c210*/  @P2 BRA `(.L_x_10568) ;  /* 0x0000000000082947 */ /* 0x002fec0003800000 */
[----:B------:R-:W1:Y:S02]  /*c220*/  SYNCS.PHASECHK.TRANS64.TRYWAIT P2, [R4+URZ+0x32430], R0 ;  /* 0x03243000040075a7 */ /* 0x000e64000804017f */
[----:B-1----:R-:W-:Y:S05]  /*c230*/  @!P2 BRA `(.L_x_10569) ;  /* 0x0000010c0064a947 */ /* 0x002fea0003800000 */
.L_x_10568:
[----:B------:R-:W-:Y:S05]  /*c240*/  WARPSYNC.ALL ;  /* 0x0000000000007948 */ /* 0x000fea0003800000 */
[C---:B------:R-:W-:Y:S01]  /*c250*/  R2UR UR18, R20.reuse ;  /* 0x00000000141272ca */ /* 0x040fe200000e0000 */
[----:B------:R-:W-:Y:S01]  /*c260*/  WARPGROUP.ARRIVE ;  /* 0x00000000000079c5 */ /* 0x000fe20000000000 */
        /* <DEDUP_REMOVED lines=12> */
[----:B------:R-:W-:-:S02]  /*c330*/  R2UR UR13, R225 ;  /* 0x00000000e10d72ca */ /* 0x000fc400000e0000 */
[----:B------:R-:W-:Y:S02]  /*c340*/  R2UR UR10, R8 ;  /* 0x00000000080a72ca */ /* 0x000fe400000e0000 */
[----:B------:R-:W-:Y:S01]  /*c350*/  R2UR UR11, R9 ;  /* 0x00000000090b72ca */ /* 0x000fe200000e0000 */
[----:B------:R-:W-:Y:S01]  /*c360*/  HGMMA.64x96x16.F32.BF16 R152, gdesc[UR16], RZ, !UPT, gsb0 ;  /* 0x01600000109879f0 */ /* 0x000fe2000c0018ff */
[----:B------:R-:W-:Y:S02]  /*c370*/  R2UR UR8, R222 ;  /* 0x00000000de0872ca */ /* 0x000fe400000e0000 */
[----:B------:R-:W-:Y:S02]  /*c380*/  R2UR UR9, R223 ;  /* 0x00000000df0972ca */ /* 0x000fe400000e0000 */
[----:B------:R-:W-:Y:S02]  /*c390*/  R2UR UR6, R20 ;  /* 0x00000000140672ca */ /* 0x000fe400000e0000 */
[----:B------:R-:W-:-:S02]  /*c3a0*/  R2UR UR7, R21 ;  /* 0x00000000150772ca */ /* 0x000fc400000e0000 */
        /* <DEDUP_REMOVED lines=14> */
.L_x_10570:
[----:B------:R2:W3:Y:S01]  /*c490*/  SYNCS.PHASECHK.TRANS64.TRYWAIT P2, [R4+URZ+0x32450], R0 ;  /* 0x03245000040075a7 */ /* 0x0004e2000804017f */
[----:B------:R-:W-:Y:S05]  /*c4a0*/  @!P0 BRA `(.L_x_10571) ;  /* 0x0000000000048947 */ /* 0x000fea0003800000 */
[----:B------:R-:W-:Y:S01]  /*c4b0*/  BPT.TRAP 0x1 ;  /* 0x000000040000795c */ /* 0x000fe20000300000 */
.L_x_10571:
[----:B---3--:R-:W-:Y:S05]  /*c4c0*/  @P2 BRA `(.L_x_10572) ;  /* 0x0000000000082947 */ /* 0x008fea0003800000 */
[----:B------:R-:W3:Y:S02]  /*c4d0*/  SYNCS.PHASECHK.TRANS64.TRYWAIT P2, [R4+URZ+0x32450], R0 ;  /* 0x03245000040075a7 */ /* 0x000ee4000804017f */
[----:B---3--:R-:W-:Y:S05]  /*c4e0*/  @!P2 BRA `(.L_x_10573) ;  /* 0x0000010800cca947 */ /* 0x008fea0003800000 */
.L_x_10572:
[----:B------:R-:W4:Y:S04]  /*c4f0*/  LDL.64 R20, [R1+0x68] ;  /* 0x0000680001147983 */ /* 0x000f280000100a00 */
[----:B------:R-:W5:Y:S04]  /*c500*/  LDL R3, [R1+0x50] ;  /* 0x0000500001037983 */ /* 0x000f680000100800 */
[----:B------:R-:W2:Y:S04]  /*c510*/  LDL.64 R202, [R1+0x60] ;  /* 0x0000600001ca7983 */ /* 0x000ea80000100a00 */
[----:B------:R-:W3:Y:S01]  /*c520*/  LDL.64 R200, [R1+0x58] ;  /* 0x0000580001c87983 */ /* 0x000ee20000100a00 */
[----:B------:R-:W-:Y:S05]  /*c530*/  WARPSYNC.ALL ;  /* 0x0000000000007948 */ /* 0x000fea0003800000 */
[----:B------:R-:W-:-:S05]  /*c540*/  IMAD.MOV.U32 R9, RZ, RZ, 0x40000040 ;  /* 0x40000040ff097424 */ /* 0x000fca00078e00ff */
[----:B------:R-:W-:Y:S01]  /*c550*/  R2UR UR7, R9 ;  /* 0x00000000090772ca */ /* 0x000fe200000e0000 */
[----:B------:R-:W-:Y:S01]  /*c560*/  WARPGROUP.ARRIVE ;  /* 0x00000000000079c5 */ /* 0x000fe20000000000 */
[----:B------:R-:W-:Y:S01]  /*c570*/  IMAD.MOV.U32 R11, RZ, RZ, 0x40000040 ;  /* 0x40000040ff0b7424 */ /* 0x000fe200078e00ff */
[----:B----4-:R-:W-:Y:S02]  /*c580*/  R2UR UR4, R20 ;  /* 0x00000000140472ca */ /* 0x010fe400000e0000 */
[----:B------:R-:W-:Y:S02]  /*c590*/  R2UR UR5, R21 ;  /* 0x00000000150572ca */ /* 0x000fe400000e0000 */
[----:B------:R-:W4:Y:S01]  /*c5a0*/  LDL.64 R20, [R1+0x40] ;  /* 0x0000400001147983 */ /* 0x000f220000100a00 */
[----:B-----5:R-:W-:-:S05]  /*c5b0*/  IMAD R8, R206, 0xc00, R3 ;  /* 0x00000c00ce087824 */ /* 0x020fca00078e0203 */
[----:B------:R-:W-:-:S13]  /*c5c0*/  R2UR UR6, R8 ;  /* 0x00000000080672ca */ /* 0x000fda00000e0000 */
[----:B------:R-:W-:Y:S01]  /*c5d0*/  HGMMA.64x96x16.F32.BF16 R152, gdesc[UR4], R152, gsb0 ;  /* 0x01600000049879f0 */ /* 0x000fe20008001898 */
[----:B--2---:R-:W-:Y:S02]  /*c5e0*/  R2UR UR4, R202 ;  /* 0x00000000ca0472ca */ /* 0x004fe400000e0000 */
[----:B------:R-:W-:Y:S02]  /*c5f0*/  R2UR UR5, R203 ;  /* 0x00000000cb0572ca */ /* 0x000fe400000e0000 */
[----:B------:R-:W2:Y:S01]  /*c600*/  LDL.64 R202, [R1+0x38] ;  /* 0x0000380001ca7983 */ /* 0x000ea20000100a00 */
[----:B------:R-:W-:Y:S01]  /*c610*/  VIADD R10, R8, 0x2 ;  /* 0x00000002080a7836 */ /* 0x000fe20000000000 */
[----:B------:R-:W-:-:S04]  /*c620*/  R2UR UR7, R11 ;  /* 0x000000000b0772ca */ /* 0x000fc800000e0000 */
[----:B------:R-:W-:Y:S01]  /*c630*/  R2UR UR6, R10 ;  /* 0x000000000a0672ca */ /* 0x000fe200000e0000 */
[----:B------:R-:W-:Y:S02]  /*c640*/  VIADD R10, R8, 0x4 ;  /* 0x00000004080a7836 */ /* 0x000fe40000000000 */
[----:B------:R-:W-:Y:S01]  /*c650*/  IMAD.MOV.U32 R11, RZ, RZ, 0x40000040 ;  /* 0x40000040ff0b7424 */ /* 0x000fe200078e00ff */
[----:B------:R-:W-:Y:S02]  /*c660*/  WARPGROUP.DEPBAR.LE gsb0, 0x0 ;  /* 0x00008000000079c5 */ /* 0x000fe40000010000 */
[----:B------:R-:W-:-:S07]  /*c670*/  WARPGROUP.ARRIVE ;  /* 0x00000000000079c5 */ /* 0x000fce0000000000 */
[----:B------:R-:W-:Y:S01]  /*c680*/  HGMMA.64x96x16.F32.BF16 R152, gdesc[UR4], R152, gsb0 ;  /* 0x01600000049879f0 */ /* 0x000fe20008001898 */
[----:B---3--:R-:W-:Y:S02]  /*c690*/  R2UR UR4, R200 ;  /* 0x00000000c80472ca */ /* 0x008fe400000e0000 */
[----:B------:R-:W-:Y:S02]  /*c6a0*/  R2UR UR5, R201 ;  /* 0x00000000c90572ca */ /* 0x000fe400000e0000 */
[----:B------:R-:W3:Y:S01]  /*c6b0*/  LDL.64 R200, [R1+0x30] ;  /* 0x0000300001c87983 */ /* 0x000ee20000100a00 */
[----:B------:R-:W-:Y:S02]  /*c6c0*/  R2UR UR6, R10 ;  /* 0x000000000a0672ca */ /* 0x000fe400000e0000 */
[----:B------:R-:W-:Y:S01]  /*c6d0*/  R2UR UR7, R11 ;  /* 0x000000000b0772ca */ /* 0x000fe200000e0000 */
[----:B------:R-:W-:Y:S02]  /*c6e0*/  VIADD R10, R8, 0x6 ;  /* 0x00000006080a7836 */ /* 0x000fe40000000000 */
[----:B------:R-:W-:Y:S01]  /*c6f0*/  IMAD.MOV.U32 R11, RZ, RZ, 0x40000040 ;  /* 0x40000040ff0b7424 */ /* 0x000fe200078e00ff */
[----:B------:R-:W-:-:S02]  /*c700*/  WARPGROUP.DEPBAR.LE gsb0, 0x0 ;  /* 0x00008000000079c5 */ /* 0x000fc40000010000 */
[----:B------:R-:W-:-:S07]  /*c710*/  WARPGROUP.ARRIVE ;  /* 0x00000000000079c5 */ /* 0x000fce0000000000 */
[----:B------:R-:W-:Y:S01]  /*c720*/  HGMMA.64x96x16.F32.BF16 R152, gdesc[UR4], R152, gsb0 ;  /* 0x01600000049879f0 */ /* 0x000fe20008001898 */
[----:B------:R-:W-:Y:S02]  /*c730*/  R2UR UR6, R10 ;  /* 0x000000000a0672ca */ /* 0x000fe400000e0000 */
[----:B------:R-:W-:Y:S02]  /*c740*/  R2UR UR7, R11 ;  /* 0x000000000b0772ca */ /* 0x000fe400000e0000 */
[----:B----4-:R-:W-:Y:S02]  /*c750*/  R2UR UR4, R20 ;  /* 0x00000000140472ca */ /* 0x010fe400000e0000 */
[----:B------:R-:W-:Y:S02]  /*c760*/  R2UR UR5, R21 ;  /* 0x00000000150572ca */ /* 0x000fe400000e0000 */
[----:B------:R-:W4:Y:S01]  /*c770*/  LDL.64 R20, [R1+0x28] ;  /* 0x0000280001147983 */ /* 0x000f220000100a00 */
[----:B------:R-:W-:-:S02]  /*c780*/  WARPGROUP.DEPBAR.LE gsb0, 0x0 ;  /* 0x00008000000079c5 */ /* 0x000fc40000010000 */
[----:B------:R-:W-:-:S08]  /*c790*/  WARPGROUP.ARRIVE ;  /* 0x00000000000079c5 */ /* 0x000fd00000000000 */
[----:B------:R-:W-:Y:S01]  /*c7a0*/  HGMMA.64x96x16.F32.BF16 R152, gdesc[UR4], R152, gsb0 ;  /* 0x01600000049879f0 */ /* 0x000fe20008001898 */
[----:B------:R-:W-:Y:S01]  /*c7b0*/  VIADD R10, R8, 0x300 ;  /* 0x00000300080a7836 */ /* 0x000fe20000000000 */
[----:B--2---:R-:W-:Y:S01]  /*c7c0*/  R2UR UR4, R202 ;  /* 0x00000000ca0472ca */ /* 0x004fe200000e0000 */
[----:B------:R-:W-:Y:S01]  /*c7d0*/  IMAD.MOV.U32 R11, RZ, RZ, 0x40000040 ;  /* 0x40000040ff0b7424 */ /* 0x000fe200078e00ff */
[----:B------:R-:W-:Y:S02]  /*c7e0*/  R2UR UR5, R203 ;  /* 0x00000000cb0572ca */ /* 0x000fe400000e0000 */
[----:B------:R-:W2:Y:S01]  /*c7f0*/  LDL.64 R202, [R1+0x20] ;  /* 0x0000200001ca7983 */ /* 0x000ea20000100a00 */
[----:B------:R-:W-:Y:S02]  /*c800*/  R2UR UR6, R10 ;  /* 0x000000000a0672ca */ /* 0x000fe400000e0000 */
[----:B------:R-:W-:Y:S01]  /*c810*/  R2UR UR7, R11 ;  /* 0x000000000b0772ca */ /* 0x000fe200000e0000 */
[----:B------:R-:W-:-:S02]  /*c820*/  VIADD R10, R8, 0x302 ;  /* 0x00000302080a7836 */ /* 0x000fc40000000000 */
        /* <DEDUP_REMOVED lines=22> */
[----:B------:R-:W-:Y:S02]  /*c990*/  VIADD R10, R8, 0x306 ;  /* 0x00000306080a7836 */ /* 0x000fe40000000000 */
[----:B------:R-:W-:Y:S01]  /*c9a0*/  IMAD.MOV.U32 R11, RZ, RZ, 0x40000040 ;  /* 0x40000040ff0b7424 */ /* 0x000fe200078e00ff */
[----:B--2---:R-:W-:Y:S02]  /*c9b0*/  R2UR UR4, R202 ;  /* 0x00000000ca0472ca */ /* 0x004fe400000e0000 */
[----:B------:R-:W-:Y:S02]  /*c9c0*/  R2UR UR6, R10 ;  /* 0x000000000a0672ca */ /* 0x000fe400000e0000 */
[----:B------:R-:W-:Y:S02]  /*c9d0*/  R2UR UR7, R11 ;  /* 0x000000000b0772ca */ /* 0x000fe400000e0000 */
[----:B------:R-:W-:Y:S01]  /*c9e0*/  R2UR UR5, R203 ;  /* 0x00000000cb0572ca */ /* 0x000fe200000e0000 */
[----:B------:R-:W-:-:S02]  /*c9f0*/  VIADD R10, R8, 0x600 ;  /* 0x00000600080a7836 */ /* 0x000fc40000000000 */
[----:B------:R-:W-:Y:S01]  /*ca00*/  IMAD.MOV.U32 R11, RZ, RZ, 0x40000040 ;  /* 0x40000040ff0b7424 */ /* 0x000fe200078e00ff */
[----:B------:R-:W-:Y:S02]  /*ca10*/  WARPGROUP.DEPBAR.LE gsb0, 0x0 ;  /* 0x00008000000079c5 */ /* 0x000fe40000010000 */
[----:B------:R-:W-:-:S07]  /*ca20*/  WARPGROUP.ARRIVE ;  /* 0x00000000000079c5 */ /* 0x000fce0000000000 */
[----:B------:R-:W-:Y:S01]  /*ca30*/  HGMMA.64x96x16.F32.BF16 R152, gdesc[UR4], R152, gsb0 ;  /* 0x01600000049879f0 */ /* 0x000fe20008001898 */
[----:B------:R-:W-:Y:S02]  /*ca40*/  R2UR UR6, R10 ;  /* 0x000000000a0672ca */ /* 0x000fe400000e0000 */
[----:B------:R-:W-:Y:S02]  /*ca50*/  R2UR UR7, R11 ;  /* 0x000000000b0772ca */ /* 0x000fe400000e0000 */
[----:B---3--:R-:W-:Y:S02]  /*ca60*/  R2UR UR4, R200 ;  /* 0x00000000c80472ca */ /* 0x008fe400000e0000 */
        /* <DEDUP_REMOVED lines=9> */
[----:B------:R-:W-:Y:S01]  /*cb00*/  R2UR UR5, R21 ;  /* 0x00000000150572ca */ /* 0x000fe200000e0000 */
[----:B------:R-:W-:Y:S02]  /*cb10*/  VIADD R10, R8, 0x604 ;  /* 0x00000604080a7836 */ /* 0x000fe40000000000 */
[----:B------:R-:W-:Y:S01]  /*cb20*/  IMAD.MOV.U32 R11, RZ, RZ, 0x40000040 ;  /* 0x40000040ff0b7424 */ /* 0x000fe200078e00ff */
[----:B------:R-:W-:-:S02]  /*cb30*/  WARPGROUP.DEPBAR.LE gsb0, 0x0 ;  /* 0x00008000000079c5 */ /* 0x000fc40000010000 */
[----:B------:R-:W-:-:S07]  /*cb40*/  WARPGROUP.ARRIVE ;  /* 0x00000000000079c5 */ /* 0x000fce0000000000 */
[----:B------:R-:W-:Y:S01]  /*cb50*/  HGMMA.64x96x16.F32.BF16 R152, gdesc[UR4], R152, gsb0 ;  /* 0x01600000049879f0 */ /* 0x000fe20008001898 */
[----:B------:R-:W-:Y:S02]  /*cb60*/  R2UR UR58, R10 ;  /* 0x000000000a3a72ca */ /* 0x000fe400000e0000 */
[----:B------:R-:W-:Y:S01]  /*cb70*/  R2UR UR59, R11 ;  /* 0x000000000b3b72ca */ /* 0x000fe200000e0000 */
[----:B------:R-:W-:Y:S02]  /*cb80*/  VIADD R10, R8, 0x606 ;  /* 0x00000606080a7836 */ /* 0x000fe40000000000 */
[----:B------:R-:W-:-:S03]  /*cb90*/  IMAD.MOV.U32 R11, RZ, RZ, 0x40000040 ;  /* 0x40000040ff0b7424 */ /* 0x000fc600078e00ff */
[----:B------:R-:W-:Y:S01]  /*cba0*/  R2UR UR54, R10 ;  /* 0x000000000a3672ca */ /* 0x000fe200000e0000 */
[----:B------:R-:W-:Y:S02]  /*cbb0*/  WARPGROUP.DEPBAR.LE gsb0, 0x0 ;  /* 0x00008000000079c5 */ /* 0x000fe40000010000 */
[----:B------:R-:W-:-:S06]  /*cbc0*/  WARPGROUP.ARRIVE ;  /* 0x00000000000079c5 */ /* 0x000fcc0000000000 */
[----:B------:R-:W-:Y:S01]  /*cbd0*/  HGMMA.64x96x16.F32.BF16 R152, gdesc[UR56], R152, gsb0 ;  /* 0x01600000389879f0 */ /* 0x000fe20008001898 */
[----:B------:R-:W-:Y:S01]  /*cbe0*/  R2UR UR55, R11 ;  /* 0x000000000b3772ca */ /* 0x000fe200000e0000 */
[----:B------:R-:W-:Y:S02]  /*cbf0*/  VIADD R10, R8, 0x900 ;  /* 0x00000900080a7836 */ /* 0x000fe40000000000 */
[----:B------:R-:W-:-:S03]  /*cc00*/  IMAD.MOV.U32 R11, RZ, RZ, 0x40000040 ;  /* 0x40000040ff0b7424 */ /* 0x000fc600078e00ff */
[----:B------:R-:W-:Y:S02]  /*cc10*/  R2UR UR50, R10 ;  /* 0x000000000a3272ca */ /* 0x000fe400000e0000 */
[----:B------:R-:W-:Y:S01]  /*cc20*/  R2UR UR51, R11 ;  /* 0x000000000b3372ca */ /* 0x000fe200000e0000 */
[----:B------:R-:W-:Y:S02]  /*cc30*/  WARPGROUP.DEPBAR.LE gsb0, 0x0 ;  /* 0x00008000000079c5 */ /* 0x000fe40000010000 */
[----:B------:R-:W-:-:S06]  /*cc40*/  WARPGROUP.ARRIVE ;  /* 0x00000000000079c5 */ /* 0x000fcc0000000000 */
[----:B------:R-:W-:Y:S01]  /*cc50*/  HGMMA.64x96x16.F32.BF16 R152, gdesc[UR52], R152, gsb0 ;  /* 0x01600000349879f0 */ /* 0x000fe20008001898 */
        /* <DEDUP_REMOVED lines=20> */
[----:B------:R-:W-:Y:S03]  /*cda0*/  HGMMA.64x96x16.F32.BF16 R152, gdesc[UR40], R152, gsb0 ;  /* 0x01600000289879f0 */ /* 0x000fe60008001898 */
[----:B------:R-:W2:Y:S01]  /*cdb0*/  S2R R203, SR_TID.X ;  /* 0x0000000000cb7919 */ /* 0x000ea20000002100 */
[----:B------:R-:W-:Y:S02]  /*cdc0*/  WARPGROUP.DEPBAR.LE gsb0, 0x0 ;  /* 0x00008000000079c5 */ /* 0x000fe40000010000 */
[----:B------:R-:W-:-:S06]  /*cdd0*/  WARPGROUP.ARRIVE ;  /* 0x00000000000079c5 */ /* 0x000fcc0000000000 */
[----:B------:R-:W-:Y:S01]  /*cde0*/  HGMMA.64x96x16.F32.BF16 R152, gdesc[UR36], R152, gsb0 ;  /* 0x01600000249879f0 */ /* 0x000fe20008001898 */
[----:B--2---:R-:W-:-:S04]  /*cdf0*/  SHF.R.U32.HI R203, RZ, 0x7, R203 ;  /* 0x00000007ffcb7819 */ /* 0x004fc800000116cb */
[----:B------:R-:W-:Y:S01]  /*ce00*/  IADD3 R20, -R203, 0xb, RZ ;  /* 0x0000000bcb147810 */ /* 0x000fe20007ffe1ff */
[----:B------:R-:W-:-:S04]  /*ce10*/  WARPGROUP.DEPBAR.LE gsb0, 0x0 ;  /* 0x00008000000079c5 */ /* 0x000fc80000010000 */
[----:B------:R2:W-:Y:S06]  /*ce20*/  BAR.ARV R20, 0x100 ;  /* 0x000400140000751d */ /* 0x0005ec0000002000 */
[----:B------:R-:W-:Y:S05]  /*ce30*/  @!P0 BRA `(.L_x_10574) ;  /* 0x0000000000048947 */ /* 0x000fea0003800000 */
[----:B------:R-:W-:Y:S01]  /*ce40*/  BPT.TRAP 0x1 ;  /* 0x000000040000795c */ /* 0x000fe20000300000 */
.L_x_10574:
[----:B01----:R-:W-:Y:S01]  /*ce50*/  FMNMX.FTZ R0, R152, R7, !PT ;  /* 0x0000000798007209 */ /* 0x003fe20007810000 */
[----:B------:R-:W3:Y:S03]  /*ce60*/  LDL R219, [R1+0x48] ;  /* 0x0000480001db7983 */ /* 0x000ee60000100800 */
        /* <DEDUP_REMOVED lines=26> */
[----:B0-----:R-:W-:Y:S02]  /*d010*/  FMNMX.FTZ R3, R3, R0, !PT ;  /* 0x0000000003037209 */ /* 0x001fe40007810000 */
[----:B------:R-:W0:Y:S03]  /*d020*/  LDC R0, c[0x0][0xa80] ;  /* 0x0002a000ff007b82 */ /* 0x000e260000000800 */
[C---:B------:R-:W-:Y:S01]  /*d030*/  FADD.FTZ R7, -R3.reuse, R7 ;  /* 0x0000000703077221 */ /* 0x040fe20000010100 */
[----:B0-----:R-:W-:-:S03]  /*d040*/  FMUL.FTZ R9, R3, R0 ;  /* 0x0000000003097220 */ /* 0x001fc60000410000 */
[-C--:B------:R-:W-:Y:S01]  /*d050*/  FMUL.FTZ R7, R7, R0.reuse ;  /* 0x0000000007077220 */ /* 0x080fe20000410000 */
[-CC-:B------:R-:W-:Y:S01]  /*d060*/  FFMA.FTZ R152, R152, R0.reuse, -R9.reuse ;  /* 0x0000000098987223 */ /* 0x180fe20000010809 */
[-CC-:B------:R-:W-:Y:S02]  /*d070*/  FFMA.FTZ R153, R153, R0.reuse, -R9.reuse ;  /* 0x0000000099997223 */ /* 0x180fe40000010809 */
        /* <DEDUP_REMOVED lines=17> */
[-C--:B0-----:R-:W-:Y:S01]  /*d190*/  FMUL.FTZ R24, R24, R10.reuse ;  /* 0x0000000a18187220 */ /* 0x081fe20000410000 */
[-C--:B------:R-:W-:Y:S01]  /*d1a0*/  FMUL.FTZ R25, R25, R10.reuse ;  /* 0x0000000a19197220 */ /* 0x080fe20000410000 */
[-C--:B------:R-:W-:Y:S01]  /*d1b0*/  FMUL.FTZ R28, R28, R10.reuse ;  /* 0x0000000a1c1c7220 */ /* 0x080fe20000410000 */
[-C--:B------:R-:W-:Y:S01]  /*d1c0*/  FMUL.FTZ R29, R29, R10.reuse ;  /* 0x0000000a1d1d7220 */ /* 0x080fe20000410000 */
[-C--:B------:R-:W-:Y:S01]  /*d1d0*/  FMUL.FTZ R32, R32, R10.reuse ;  /* 0x0000000a20207220 */ /* 0x080fe20000410000 */
[-C--:B------:R-:W-:Y:S01]  /*d1e0*/  FMUL.FTZ R33, R33, R10.reuse ;  /* 0x0000000a21217220 */ /* 0x080fe20000410000 */
[-C--:B------:R-:W-:Y:S01]  /*d1f0*/  FMUL.FTZ R36, R36, R10.reuse ;  /* 0x0000000a24247220 */ /* 0x080fe20000410000 */
[----:B------:R-:W0:Y:S01]  /*d200*/  MUFU.EX2 R156, R156 ;  /* 0x0000009c009c7308 */ /* 0x000e220000000800 */
[----:B-1----:R-:W-:Y:S01]  /*d210*/  FFMA.FTZ R7, R10, R15, R152 ;  /* 0x0000000f0a077223 */ /* 0x002fe20000010098 */
        /* <DEDUP_REMOVED lines=73> */
[----:B------:R-:W-:Y:S01]  /*d6b0*/  FMUL.FTZ R149, R149, R10 ;  /* 0x0000000a95957220 */ /* 0x000fe20000410000 */
[----:B------:R-:W-:Y:S01]  /*d6c0*/  F2FP.BF16.F32.PACK_AB R200, R153, R152 ;  /* 0x0000009899c8723e */ /* 0x000fe200000010ff */
[----:B------:R-:W-:Y:S01]  /*d6d0*/  MUFU.EX2 R161, R161 ;  /* 0x000000a100a17308 */ /* 0x000fe20000000800 */
[----:B------:R-:W-:Y:S01]  /*d6e0*/  FMNMX.FTZ R7, R179, R7, !PT ;  /* 0x00000007b3077209 */ /* 0x000fe20007810000 */
[--C-:B------:R-:W-:Y:S01]  /*d6f0*/  FFMA.FTZ R184, R184, R0, -R9.reuse ;  /* 0x00000000b8b87223 */ /* 0x100fe20000010809 */
[----:B------:R-:W-:Y:S01]  /*d700*/  F2FP.BF16.F32.PACK_AB R202, R157, R156 ;  /* 0x0000009c9dca723e */ /* 0x000fe200000010ff */
[-CC-:B------:R-:W-:Y:S01]  /*d710*/  FFMA.FTZ R185, R185, R0.reuse, -R9.reuse ;  /* 0x00000000b9b97223 */ /* 0x180fe20000010809 */
[----:B------:R-:W-:Y:S01]  /*d720*/  FMNMX.FTZ R7, R182, R7, !PT ;  /* 0x00000007b6077209 */ /* 0x000fe20007810000 */
[-CC-:B------:R-:W-:Y:S01]  /*d730*/  FFMA.FTZ R188, R188, R0.reuse, -R9.reuse ;  /* 0x00000000bcbc7223 */ /* 0x180fe20000010809 */
[-CC-:B------:R-:W-:Y:S01]  /*d740*/  FFMA.FTZ R189, R189, R0.reuse, -R9.reuse ;  /* 0x00000000bdbd7223 */ /* 0x180fe20000010809 */
[----:B------:R-:W0:Y:S01]  /*d750*/  MUFU.EX2 R152, R160 ;  /* 0x000000a000987308 */ /* 0x000e220000000800 */
[----:B------:R-:W-:Y:S01]  /*d760*/  FMNMX.FTZ R7, R183, R7, !PT ;  /* 0x00000007b7077209 */ /* 0x000fe20007810000 */
[-CC-:B------:R-:W-:Y:S01]  /*d770*/  FFMA.FTZ R192, R192, R0.reuse, -R9.reuse ;  /* 0x00000000c0c07223 */ /* 0x180fe20000010809 */
[-CC-:B------:R-:W-:Y:S01]  /*d780*/  FFMA.FTZ R193, R193, R0.reuse, -R9.reuse ;  /* 0x00000000c1c17223 */ /* 0x180fe20000010809 */
[-CC-:B------:R-:W-:Y:S01]  /*d790*/  FFMA.FTZ R196, R196, R0.reuse, -R9.reuse ;  /* 0x00000000c4c47223 */ /* 0x180fe20000010809 */
[----:B------:R-:W-:Y:S01]  /*d7a0*/  FMNMX.FTZ R7, R186, R7, !PT ;  /* 0x00000007ba077209 */ /* 0x000fe20007810000 */
[----:B------:R-:W-:-:S02]  /*d7b0*/  FFMA.FTZ R9, R197, R0, -R9 ;  /* 0x00000000c5097223 */ /* 0x000fc40000010809 */
[----:B------:R-:W-:Y:S01]  /*d7c0*/  MUFU.EX2 R165, R165 ;  /* 0x000000a500a57308 */ /* 0x000fe20000000800 */
[----:B------:R-:W-:-:S04]  /*d7d0*/  FMNMX.FTZ R7, R187, R7, !PT ;  /* 0x00000007bb077209 */ /* 0x000fc80007810000 */
[----:B------:R-:W-:-:S03]  /*d7e0*/  FMNMX.FTZ R7, R190, R7, !PT ;  /* 0x00000007be077209 */ /* 0x000fc60007810000 */
[----:B------:R-:W-:Y:S01]  /*d7f0*/  MUFU.EX2 R156, R168 ;  /* 0x000000a8009c7308 */ /* 0x000fe20000000800 */
[----:B------:R-:W-:Y:S01]  /*d800*/  FMNMX.FTZ R7, R191, R7, !PT ;  /* 0x00000007bf077209 */ /* 0x000fe20007810000 */
[----:B0-----:R-:W-:Y:S01]  /*d810*/  FADD.FTZ R11, R152, R11 ;  /* 0x0000000b980b7221 */ /* 0x001fe20000010000 */
[C---:B------:R-:W-:Y:S02]  /*d820*/  F2FP.BF16.F32.PACK_AB R152, R161.reuse, R152 ;  /* 0x00000098a198723e */ /* 0x040fe400000010ff */
[----:B------:R-:W-:Y:S01]  /*d830*/  FMNMX.FTZ R7, R194, R7, !PT ;  /* 0x00000007c2077209 */ /* 0x000fe20007810000 */
[----:B------:R-:W-:Y:S02]  /*d840*/  FADD.FTZ R11, R161, R11 ;  /* 0x0000000ba10b7221 */ /* 0x000fe40000010000 */
        /* <DEDUP_REMOVED lines=15> */
[----:B0-----:R-:W-:-:S05]  /*d940*/  FMNMX.FTZ R8, R8, R7, !PT ;  /* 0x0000000708087209 */ /* 0x001fca0007810000 */
[C---:B------:R-:W-:Y:S01]  /*d950*/  FADD.FTZ R6, -R8.reuse, R6 ;  /* 0x0000000608067221 */ /* 0x040fe20000010100 */
[-C--:B------:R-:W-:Y:S01]  /*d960*/  FMUL.FTZ R7, R8, R0.reuse ;  /* 0x0000000008077220 */ /* 0x080fe20000410000 */
[----:B------:R-:W-:Y:S02]  /*d970*/  MUFU.EX2 R9, R9 ;  /* 0x0000000900097308 */ /* 0x000fe40000000800 */
[-C--:B------:R-:W-:Y:S01]  /*d980*/  FMUL.FTZ R6, R6, R0.reuse ;  /* 0x0000000006067220 */ /* 0x080fe20000410000 */
[-CC-:B------:R-:W-:Y:S01]  /*d990*/  FFMA.FTZ R154, R154, R0.reuse, -R7.reuse ;  /* 0x000000009a9a7223 */ /* 0x180fe20000010807 */
[-CC-:B------:R-:W-:Y:S01]  /*d9a0*/  FFMA.FTZ R155, R155, R0.reuse, -R7.reuse ;  /* 0x000000009b9b7223 */ /* 0x180fe20000010807 */
[-CC-:B------:R-:W-:Y:S01]  /*d9b0*/  FFMA.FTZ R158, R158, R0.reuse, -R7.reuse ;  /* 0x000000009e9e7223 */ /* 0x180fe20000010807 */
[-CC-:B------:R-:W-:Y:S01]  /*d9c0*/  FFMA.FTZ R159, R159, R0.reuse, -R7.reuse ;  /* 0x000000009f9f7223 */ /* 0x180fe20000010807 */
[-CC-:B------:R-:W-:Y:S01]  /*d9d0*/  FFMA.FTZ R162, R162, R0.reuse, -R7.reuse ;  /* 0x00000000a2a27223 */ /* 0x180fe20000010807 */
[----:B------:R3:W0:Y:S01]  /*d9e0*/  MUFU.EX2 R15, R6 ;  /* 0x00000006000f7308 */ /* 0x0006220000000800 */
        /* <DEDUP_REMOVED lines=8> */
[----:B---3--:R-:W-:-:S02]  /*da70*/  IMAD R6, R206, 0xc00, R219 ;  /* 0x00000c00ce067824 */ /* 0x008fc400078e02db */
[-CC-:B------:R-:W-:Y:S01]  /*da80*/  FFMA.FTZ R179, R179, R0.reuse, -R7.reuse ;  /* 0x00000000b3b37223 */ /* 0x180fe20000010807 */
[----:B------:R-:W1:Y:S01]  /*da90*/  S2R R219, SR_CgaCtaId ;  /* 0x0000000000db7919 */ /* 0x000e620000008800 */
        /* <DEDUP_REMOVED lines=10> */
[----:B------:R-:W-:Y:S01]  /*db40*/  IMAD.MOV.U32 R7, RZ, RZ, 0x40000040 ;  /* 0x40000040ff077424 */ /* 0x000fe200078e00ff */
[----:B------:R-:W-:Y:S01]  /*db50*/  MUFU.EX2 R154, R154 ;  /* 0x0000009a009a7308 */ /* 0x000fe20000000800 */
[----:B------:R-:W-:Y:S01]  /*db60*/  R2UR UR6, R6 ;  /* 0x00000000060672ca */ /* 0x000fe200000e0000 */
[-C--:B0-----:R-:W-:Y:S01]  /*db70*/  FMUL.FTZ R26, R26, R15.reuse ;  /* 0x0000000f1a1a7220 */ /* 0x081fe20000410000 */
[----:B------:R-:W-:Y:S01]  /*db80*/  FMUL.FTZ R27, R27, R15 ;  /* 0x0000000f1b1b7220 */ /* 0x000fe20000410000 */
[----:B------:R-:W-:Y:S01]  /*db90*/  R2UR UR7, R7 ;  /* 0x00000000070772ca */ /* 0x000fe200000e0000 */
[----:B------:R-:W-:-:S02]  /*dba0*/  VIADD R7, R4, 0x32440 ;  /* 0x0003244004077836 */ /* 0x000fc40000000000 */
        /* <DEDUP_REMOVED lines=14> */
[----:B-1----:R-:W-:Y:S01]  /*dc90*/  PRMT R7, R219, 0x654, R7 ;  /* 0x00000654db077816 */ /* 0x002fe20000000007 */
[-C--:B------:R-:W-:Y:S01]  /*dca0*/  FMUL.FTZ R54, R54, R15.reuse ;  /* 0x0000000f36367220 */ /* 0x080fe20000410000 */
[-C--:B------:R-:W-:Y:S01]  /*dcb0*/  FMUL.FTZ R55, R55, R15.reuse ;  /* 0x0000000f37377220 */ /* 0x080fe20000410000 */
[-C--:B------:R-:W-:Y:S01]  /*dcc0*/  FMUL.FTZ R58, R58, R15.reuse ;  /* 0x0000000f3a3a7220 */ /* 0x080fe20000410000 */
[----:B------:R1:W-:Y:S01]  /*dcd0*/  SYNCS.ARRIVE.TRANS64.RED.A1T0 RZ, [R7+URZ], RZ ;  /* 0x000000ff07ff79a7 */ /* 0x0003e2000810043f */
[----:B------:R-:W3:Y:S01]  /*dce0*/  MUFU.EX2 R219, R158 ;  /* 0x0000009e00db7308 */ /* 0x000ee20000000800 */
[-C--:B------:R-:W-:Y:S01]  /*dcf0*/  FMUL.FTZ R59, R59, R15.reuse ;  /* 0x0000000f3b3b7220 */ /* 0x080fe20000410000 */
[-C--:B------:R-:W-:Y:S01]  /*dd00*/  FMUL.FTZ R62, R62, R15.reuse ;  /* 0x0000000f3e3e7220 */ /* 0x080fe20000410000 */
[-C--:B------:R-:W-:Y:S01]  /*dd10*/  FMUL.FTZ R63, R63, R15.reuse ;  /* 0x0000000f3f3f7220 */ /* 0x080fe20000410000 */
[-C--:B------:R-:W-:Y:S01]  /*dd20*/  FMUL.FTZ R66, R66, R15.reuse ;  /* 0x0000000f42427220 */ /* 0x080fe20000410000 */
[-C--:B------:R-:W-:Y:S01]  /*dd30*/  FMUL.FTZ R67, R67, R15.reuse ;  /* 0x0000000f43437220 */ /* 0x080fe20000410000 */
[----:B------:R-:W-:Y:S01]  /*dd40*/  FMUL.FTZ R70, R70, R15 ;  /* 0x0000000f46467220 */ /* 0x000fe20000410000 */
[----:B-1----:R-:W-:-:S02]  /*dd50*/  VIADD R7, R203, 0x8 ;  /* 0x00000008cb077836 */ /* 0x002fc40000000000 */
[-C--:B------:R-:W-:Y:S01]  /*dd60*/  FMUL.FTZ R71, R71, R15.reuse ;  /* 0x0000000f47477220 */ /* 0x080fe20000410000 */
[-C--:B------:R-:W-:Y:S01]  /*dd70*/  FMUL.FTZ R74, R74, R15.reuse ;  /* 0x0000000f4a4a7220 */ /* 0x080fe20000410000 */
[-C--:B------:R-:W-:Y:S01]  /*dd80*/  FMUL.FTZ R75, R75, R15.reuse ;  /* 0x0000000f4b4b7220 */ /* 0x080fe20000410000 */
[-C--:B------:R-:W-:Y:S01]  /*dd90*/  FMUL.FTZ R78, R78, R15.reuse ;  /* 0x0000000f4e4e7220 */ /* 0x080fe20000410000 */
[----:B------:R1:W-:Y:S01]  /*dda0*/  BAR.SYNC.DEFER_BLOCKING R7, 0x100 ;  /* 0x000400070000751d */ /* 0x0003e20000010000 */
        /* <DEDUP_REMOVED lines=37> */
[----:B0-----:R-:W-:Y:S01]  /*e000*/  F2FP.BF16.F32.PACK_AB R201, R155, R154 ;  /* 0x0000009a9bc9723e */ /* 0x001fe200000010ff */
[----:B------:R-:W-:Y:S01]  /*e010*/  FFMA.FTZ R21, R15, R14, R154 ;  /* 0x0000000e0f157223 */ /* 0x000fe2000001009a */
[----:B---3--:R-:W-:Y:S01]  /*e020*/  F2FP.BF16.F32.PACK_AB R203, R226, R219 ;  /* 0x000000dbe2cb723e */ /* 0x008fe200000010ff */
[C---:B------:R-:W-:Y:S01]  /*e030*/  VIADD R14, R6.reuse, 0x80 ;  /* 0x00000080060e7836 */ /* 0x040fe20000000000 */
[----:B------:R-:W0:Y:S01]  /*e040*/  MUFU.EX2 R154, R164 ;  /* 0x000000a4009a7308 */ /* 0x000e220000000800 */
[----:B------:R-:W-:Y:S01]  /*e050*/  IMAD.MOV.U32 R15, RZ, RZ, 0x40000040 ;  /* 0x40000040ff0f7424 */ /* 0x000fe200078e00ff */
[----:B------:R-:W-:Y:S01]  /*e060*/  WARPGROUP.ARRIVE ;  /* 0x00000000000079c5 */ /* 0x000fe20000000000 */
[----:B------:R-:W-:Y:S01]  /*e070*/  FADD.FTZ R21, R155, R21 ;  /* 0x000000159b157221 */ /* 0x000fe20000010000 */
[----:B------:R-:W-:-:S03]  /*e080*/  VIADD R10, R6, 0x100 ;  /* 0x00000100060a7836 */ /* 0x000fc60000000000 */
[----:B------:R-:W-:Y:S01]  /*e090*/  FADD.FTZ R21, R219, R21 ;  /* 0x00000015db157221 */ /* 0x000fe20000010000 */
[----:B------:R-:W-:Y:S01]  /*e0a0*/  HGMMA.64x256x16.F32.BF16 R24, R200, gdesc[UR4].tnspB, R24, gsb0 ;  /* 0x43e00004c8187df0 */ /* 0x000fe20008001818 */
[----:B------:R-:W-:Y:S01]  /*e0b0*/  R2UR UR6, R14 ;  /* 0x000000000e0672ca */ /* 0x000fe200000e0000 */
[----:B------:R-:W-:Y:S01]  /*e0c0*/  MUFU.EX2 R197, R163 ;  /* 0x000000a300c57308 */ /* 0x000fe20000000800 */
[----:B------:R-:W-:Y:S01]  /*e0d0*/  R2UR UR7, R15 ;  /* 0x000000000f0772ca */ /* 0x000fe200000e0000 */
[----:B------:R-:W-:Y:S01]  /*e0e0*/  FADD.FTZ R21, R226, R21 ;  /* 0x00000015e2157221 */ /* 0x000fe20000010000 */
[----:B0-----:R-:W-:-:S05]  /*e0f0*/  FADD.FTZ R15, R154, R11 ;  /* 0x0000000b9a0f7221 */ /* 0x001fca0000010000 */
[----:B-1----:R-:W-:Y:S01]  /*e100*/  MUFU.EX2 R7, R166 ;  /* 0x000000a600077308 */ /* 0x002fe20000000800 */
[C---:B------:R-:W-:Y:S01]  /*e110*/  F2FP.BF16.F32.PACK_AB R154, R165.reuse, R154 ;  /* 0x0000009aa59a723e */ /* 0x040fe200000010ff */
[----:B------:R-:W-:Y:S02]  /*e120*/  IMAD.MOV.U32 R11, RZ, RZ, 0x40000040 ;  /* 0x40000040ff0b7424 */ /* 0x000fe400078e00ff */
[----:B------:R-:W-:-:S04]  /*e130*/  FADD.FTZ R15, R165, R15 ;  /* 0x0000000fa50f7221 */ /* 0x000fc80000010000 */
[----:B------:R-:W-:Y:S01]  /*e140*/  FADD.FTZ R15, R156, R15 ;  /* 0x0000000f9c0f7221 */ /* 0x000fe20000010000 */
[----:B------:R-:W0:Y:S01]  /*e150*/  MUFU.EX2 R14, R167 ;  /* 0x000000a7000e7308 */ /* 0x000e220000000800 */
[C---:B------:R-:W-:Y:S02]  /*e160*/  F2FP.BF16.F32.PACK_AB R156, R169.reuse, R156 ;  /* 0x0000009ca99c723e */ /* 0x040fe400000010ff */
[----:B------:R-:W-:-:S05]  /*e170*/  FADD.FTZ R15, R169, R15 ;  /* 0x0000000fa90f7221 */ /* 0x000fca0000010000 */
[----:B------:R-:W1:Y:S08]  /*e180*/  MUFU.EX2 R158, R172 ;  /* 0x000000ac009e7308 */ /* 0x000e700000000800 */
[----:B------:R-:W-:Y:S01]  /*e190*/  MUFU.EX2 R174, R174 ;  /* 0x000000ae00ae7308 */ /* 0x000fe20000000800 */
[----:B0-----:R-:W-:-:S07]  /*e1a0*/  F2FP.BF16.F32.PACK_AB R155, R14, R7 ;  /* 0x000000070e9b723e */ /* 0x001fce00000010ff */
[----:B------:R-:W0:Y:S01]  /*e1b0*/  MUFU.EX2 R175, R175 ;  /* 0x000000af00af7308 */ /* 0x000e220000000800 */
[----:B-1----:R-:W-:Y:S01]  /*e1c0*/  FADD.FTZ R15, R158, R15 ;  /* 0x0000000f9e0f7221 */ /* 0x002fe20000010000 */
[----:B------:R-:W-:-:S03]  /*e1d0*/  F2FP.BF16.F32.PACK_AB R158, R173, R158 ;  /* 0x0000009ead9e723e */ /* 0x000fc600000010ff */
[----:B------:R-:W-:-:S03]  /*e1e0*/  FADD.FTZ R15, R173, R15 ;  /* 0x0000000fad0f7221 */ /* 0x000fc60000010000 */
[----:B------:R-:W-:Y:S01]  /*e1f0*/  MUFU.EX2 R178, R178 ;  /* 0x000000b200b27308 */ /* 0x000fe20000000800 */
[----:B------:R-:W-:Y:S01]  /*e200*/  FADD.FTZ R15, R160, R15 ;  /* 0x0000000fa00f7221 */ /* 0x000fe20000010000 */
[----:B------:R-:W-:-:S03]  /*e210*/  F2FP.BF16.F32.PACK_AB R160, R177, R160 ;  /* 0x000000a0b1a0723e */ /* 0x000fc600000010ff */
[----:B------:R-:W-:-:S03]  /*e220*/  FADD.FTZ R15, R177, R15 ;  /* 0x0000000fb10f7221 */ /* 0x000fc60000010000 */
[----:B------:R-:W1:Y:S01]  /*e230*/  MUFU.EX2 R179, R179 ;  /* 0x000000b300b37308 */ /* 0x000e620000000800 */
[----:B0-----:R-:W-:-:S07]  /*e240*/  F2FP.BF16.F32.PACK_AB R159, R175, R174 ;  /* 0x000000aeaf9f723e */ /* 0x001fce00000010ff */
[----:B------:R-:W-:Y:S08]  /*e250*/  MUFU.EX2 R182, R182 ;  /* 0x000000b600b67308 */ /* 0x000ff00000000800 */
[----:B------:R-:W0:Y:S01]  /*e260*/  MUFU.EX2 R183, R183 ;  /* 0x000000b700b77308 */ /* 0x000e220000000800 */
[----:B-1----:R-:W-:-:S07]  /*e270*/  F2FP.BF16.F32.PACK_AB R161, R179, R178 ;  /* 0x000000b2b3a1723e */ /* 0x002fce00000010ff */
[----:B------:R-:W-:Y:S08]  /*e280*/  MUFU.EX2 R164, R184 ;  /* 0x000000b800a47308 */ /* 0x000ff00000000800 */
[----:B------:R-:W-:Y:S01]  /*e290*/  MUFU.EX2 R166, R188 ;  /* 0x000000bc00a67308 */ /* 0x000fe20000000800 */
[----:B0-----:R-:W-:-:S07]  /*e2a0*/  F2FP.BF16.F32.PACK_AB R163, R183, R182 ;  /* 0x000000b6b7a3723e */ /* 0x001fce00000010ff */
[----:B------:R-:W-:Y:S08]  /*e2b0*/  MUFU.EX2 R186, R186 ;  /* 0x000000ba00ba7308 */ /* 0x000ff00000000800 */
[----:B------:R-:W0:Y:S08]  /*e2c0*/  MUFU.EX2 R187, R187 ;  /* 0x000000bb00bb7308 */ /* 0x000e300000000800 */
[----:B------:R-:W-:Y:S08]  /*e2d0*/  MUFU.EX2 R190, R190 ;  /* 0x000000be00be7308 */ /* 0x000ff00000000800 */
[----:B------:R-:W1:Y:S01]  /*e2e0*/  MUFU.EX2 R191, R191 ;  /* 0x000000bf00bf7308 */ /* 0x000e620000000800 */
[----:B0-----:R-:W-:-:S07]  /*e2f0*/  F2FP.BF16.F32.PACK_AB R165, R187, R186 ;  /* 0x000000babba5723e */ /* 0x001fce00000010ff */
[----:B------:R-:W-:Y:S08]  /*e300*/  MUFU.EX2 R194, R194 ;  /* 0x000000c200c27308 */ /* 0x000ff00000000800 */
[----:B------:R-:W0:Y:S01]  /*e310*/  MUFU.EX2 R195, R195 ;  /* 0x000000c300c37308 */ /* 0x000e220000000800 */
[----:B-1----:R-:W-:-:S07]  /*e320*/  F2FP.BF16.F32.PACK_AB R167, R191, R190 ;  /* 0x000000bebfa7723e */ /* 0x002fce00000010ff */
[----:B------:R-:W-:Y:S08]  /*e330*/  MUFU.EX2 R198, R198 ;  /* 0x000000c600c67308 */ /* 0x000ff00000000800 */
[----:B------:R-:W-:Y:S01]  /*e340*/  MUFU.EX2 R199, R199 ;  /* 0x000000c700c77308 */ /* 0x000fe20000000800 */
[----:B0-----:R-:W-:Y:S01]  /*e350*/  F2FP.BF16.F32.PACK_AB R169, R195, R194 ;  /* 0x000000c2c3a9723e */ /* 0x001fe200000010ff */
[----:B------:R-:W-:-:S06]  /*e360*/  WARPGROUP.DEPBAR.LE gsb0, 0x0 ;  /* 0x00008000000079c5 */ /* 0x000fcc0000010000 */
[----:B------:R-:W0:Y:S08]  /*e370*/  MUFU.EX2 R200, R162 ;  /* 0x000000a200c87308 */ /* 0x000e300000000800 */
[----:B------:R-:W1:Y:S01]  /*e380*/  MUFU.EX2 R162, R180 ;  /* 0x000000b400a27308 */ /* 0x000e620000000800 */
[----:B0-----:R-:W-:Y:S01]  /*e390*/  F2FP.BF16.F32.PACK_AB R153, R197, R200 ;  /* 0x000000c8c599723e */ /* 0x001fe200000010ff */
[----:B------:R-:W-:-:S03]  /*e3a0*/  FADD.FTZ R21, R200, R21 ;  /* 0x00000015c8157221 */ /* 0x000fc60000010000 */
[----:B------:R-:W-:Y:S01]  /*e3b0*/  WARPGROUP.ARRIVE ;  /* 0x00000000000079c5 */ /* 0x000fe20000000000 */
[----:B------:R-:W-:Y:S01]  /*e3c0*/  FADD.FTZ R21, R197, R21 ;  /* 0x00000015c5157221 */ /* 0x000fe20000010000 */
[----:B-1----:R-:W-:Y:S01]  /*e3d0*/  FADD.FTZ R15, R162, R15 ;  /* 0x0000000fa20f7221 */ /* 0x002fe20000010000 */
[----:B------:R-:W-:-:S03]  /*e3e0*/  F2FP.BF16.F32.PACK_AB R162, R181, R162 ;  /* 0x000000a2b5a2723e */ /* 0x000fc600000010ff */
[----:B------:R-:W-:Y:S01]  /*e3f0*/  HGMMA.64x256x16.F32.BF16 R24, R152, gdesc[UR4].tnspB, R24, gsb0 ;  /* 0x43e0000498187df0 */ /* 0x000fe20008001818 */
[----:B------:R-:W-:Y:S01]  /*e400*/  R2UR UR6, R10 ;  /* 0x000000000a0672ca */ /* 0x000fe200000e0000 */
[----:B------:R-:W-:Y:S01]  /*e410*/  VIADD R10, R6, 0x180 ;  /* 0x00000180060a7836 */ /* 0x000fe20000000000 */
[----:B------:R-:W-:Y:S01]  /*e420*/  R2UR UR7, R11 ;  /* 0x000000000b0772ca */ /* 0x000fe200000e0000 */
[----:B------:R-:W-:Y:S02]  /*e430*/  IMAD.MOV.U32 R11, RZ, RZ, 0x40000040 ;  /* 0x40000040ff0b7424 */ /* 0x000fe400078e00ff */
[----:B------:R-:W-:Y:S01]  /*e440*/  FADD.FTZ R15, R181, R15 ;  /* 0x0000000fb50f7221 */ /* 0x000fe20000010000 */
[----:B------:R-:W-:-:S03]  /*e450*/  FADD.FTZ R21, R7, R21 ;  /* 0x0000001507157221 */ /* 0x000fc60000010000 */
[----:B------:R-:W-:Y:S01]  /*e460*/  FADD.FTZ R15, R164, R15 ;  /* 0x0000000fa40f7221 */ /* 0x000fe20000010000 */
[----:B------:R-:W-:Y:S01]  /*e470*/  F2FP.BF16.F32.PACK_AB R164, R185, R164 ;  /* 0x000000a4b9a4723e */ /* 0x000fe200000010ff */
[----:B------:R-:W-:Y:S01]  /*e480*/  FADD.FTZ R21, R14, R21 ;  /* 0x000000150e157221 */ /* 0x000fe20000010000 */
[----:B------:R-:W-:Y:S02]  /*e490*/  WARPGROUP.DEPBAR.LE gsb0, 0x0 ;  /* 0x00008000000079c5 */ /* 0x000fe40000010000 */
[----:B------:R-:W0:Y:S08]  /*e4a0*/  MUFU.EX2 R152, R170 ;  /* 0x000000aa00987308 */ /* 0x000e300000000800 */
[----:B------:R1:W3:Y:S08]  /*e4b0*/  MUFU.EX2 R153, R171 ;  /* 0x000000ab00997308 */ /* 0x0002f00000000800 */
[----:B------:R-:W4:Y:S01]  /*e4c0*/  MUFU.EX2 R170, R196 ;  /* 0x000000c400aa7308 */ /* 0x000f220000000800 */
[----:B-1----:R-:W-:Y:S01]  /*e4d0*/  F2FP.BF16.F32.PACK_AB R171, R199, R198 ;  /* 0x000000c6c7ab723e */ /* 0x002fe200000010ff */
[----:B0-----:R-:W-:Y:S01]  /*e4e0*/  FADD.FTZ R21, R152, R21 ;  /* 0x0000001598157221 */ /* 0x001fe20000010000 */
[----:B---3--:R-:W-:-:S03]  /*e4f0*/  F2FP.BF16.F32.PACK_AB R157, R153, R152 ;  /* 0x00000098999d723e */ /* 0x008fc600000010ff */
[----:B------:R-:W-:Y:S01]  /*e500*/  FADD.FTZ R21, R153, R21 ;  /* 0x0000001599157221 */ /* 0x000fe20000010000 */
[----:B------:R-:W-:-:S03]  /*e510*/  WARPGROUP.ARRIVE ;  /* 0x00000000000079c5 */ /* 0x000fc60000000000 */
[----:B------:R-:W-:-:S04]  /*e520*/  FADD.FTZ R21, R174, R21 ;  /* 0x00000015ae157221 */ /* 0x000fc80000010000 */
[----:B------:R-:W-:Y:S01]  /*e530*/  FADD.FTZ R21, R175, R21 ;  /* 0x00000015af157221 */ /* 0x000fe20000010000 */
[----:B------:R-:W-:Y:S01]  /*e540*/  HGMMA.64x256x16.F32.BF16 R24, R156, gdesc[UR4].tnspB, R24, gsb0 ;  /* 0x43e000049c187df0 */ /* 0x000fe20008001818 */
[----:B------:R-:W-:Y:S01]  /*e550*/  R2UR UR6, R10 ;  /* 0x000000000a0672ca */ /* 0x000fe200000e0000 */
[----:B------:R-:W-:Y:S01]  /*e560*/  VIADD R10, R6, 0x200 ;  /* 0x00000200060a7836 */ /* 0x000fe20000000000 */
[----:B------:R-:W-:Y:S01]  /*e570*/  R2UR UR7, R11 ;  /* 0x000000000b0772ca */ /* 0x000fe200000e0000 */
[----:B------:R-:W-:Y:S02]  /*e580*/  IMAD.MOV.U32 R11, RZ, RZ, 0x40000040 ;  /* 0x40000040ff0b7424 */ /* 0x000fe400078e00ff */
[----:B------:R-:W-:-:S04]  /*e590*/  FADD.FTZ R21, R178, R21 ;  /* 0x00000015b2157221 */ /* 0x000fc80000010000 */
        /* <DEDUP_REMOVED lines=10> */
[----:B------:R-:W-:Y:S01]  /*e640*/  FADD.FTZ R14, R199, R21 ;  /* 0x00000015c70e7221 */ /* 0x000fe20000010000 */
[----:B------:R-:W-:Y:S02]  /*e650*/  WARPGROUP.DEPBAR.LE gsb0, 0x0 ;  /* 0x00008000000079c5 */ /* 0x000fe40000010000 */
[----:B------:R-:W-:-:S06]  /*e660*/  WARPGROUP.ARRIVE ;  /* 0x00000000000079c5 */ /* 0x000fcc0000000000 */
[----:B------:R-:W-:Y:S01]  /*e670*/  HGMMA.64x256x16.F32.BF16 R24, R160, gdesc[UR4].tnspB, R24, gsb0 ;  /* 0x43e00004a0187df0 */ /* 0x000fe20008001818 */
[----:B------:R-:W-:Y:S01]  /*e680*/  R2UR UR7, R11 ;  /* 0x000000000b0772ca */ /* 0x000fe200000e0000 */
[----:B------:R-:W-:Y:S01]  /*e690*/  FADD.FTZ R11, R185, R15 ;  /* 0x0000000fb90b7221 */ /* 0x000fe20000010000 */
[----:B------:R-:W-:Y:S01]  /*e6a0*/  R2UR UR6, R10 ;  /* 0x000000000a0672ca */ /* 0x000fe200000e0000 */
[----:B------:R-:W-:Y:S02]  /*e6b0*/  VIADD R10, R6, 0x280 ;  /* 0x00000280060a7836 */ /* 0x000fe40000000000 */
[----:B------:R-:W-:Y:S01]  /*e6c0*/  FADD.FTZ R11, R166, R11 ;  /* 0x0000000ba60b7221 */ /* 0x000fe20000010000 */
[----:B------:R-:W-:-:S03]  /*e6d0*/  F2FP.BF16.F32.PACK_AB R166, R189, R166 ;  /* 0x000000a6bda6723e */ /* 0x000fc600000010ff */
[----:B------:R-:W-:-:S04]  /*e6e0*/  FADD.FTZ R11, R189, R11 ;  /* 0x0000000bbd0b7221 */ /* 0x000fc80000010000 */
[----:B------:R-:W-:Y:S01]  /*e6f0*/  FADD.FTZ R6, R168, R11 ;  /* 0x0000000ba8067221 */ /* 0x000fe20000010000 */
[----:B------:R-:W-:Y:S01]  /*e700*/  IMAD.MOV.U32 R11, RZ, RZ, 0x40000040 ;  /* 0x40000040ff0b7424 */ /* 0x000fe200078e00ff */
[C---:B------:R-:W-:Y:S02]  /*e710*/  F2FP.BF16.F32.PACK_AB R168, R193.reuse, R168 ;  /* 0x000000a8c1a8723e */ /* 0x040fe400000010ff */
[----:B------:R-:W-:-:S04]  /*e720*/  FADD.FTZ R6, R193, R6 ;  /* 0x00000006c1067221 */ /* 0x000fc80000010000 */
[----:B----4-:R-:W-:Y:S01]  /*e730*/  FADD.FTZ R15, R170, R6 ;  /* 0x00000006aa0f7221 */ /* 0x010fe20000010000 */
[----:B------:R-:W-:-:S03]  /*e740*/  F2FP.BF16.F32.PACK_AB R170, R9, R170 ;  /* 0x000000aa09aa723e */ /* 0x000fc600000010ff */
[----:B------:R-:W-:Y:S01]  /*e750*/  FADD.FTZ R15, R9, R15 ;  /* 0x0000000f090f7221 */ /* 0x000fe20000010000 */
[----:B------:R-:W-:Y:S02]  /*e760*/  WARPGROUP.DEPBAR.LE gsb0, 0x0 ;  /* 0x00008000000079c5 */ /* 0x000fe40000010000 */
[----:B------:R-:W-:-:S06]  /*e770*/  WARPGROUP.ARRIVE ;  /* 0x00000000000079c5 */ /* 0x000fcc0000000000 */
        /* <DEDUP_REMOVED lines=8> */
[----:B------:R-:W-:Y:S05]  /*e800*/  @!P0 BRA `(.L_x_10575) ;  /* 0x0000000000048947 */ /* 0x000fea0003800000 */
[----:B------:R-:W-:Y:S01]  /*e810*/  BPT.TRAP 0x1 ;  /* 0x000000040000795c */ /* 0x000fe20000300000 */
.L_x_10575:
[----:B------:R-:W0:Y:S01]  /*e820*/  S2R R6, SR_CgaCtaId ;  /* 0x0000000000067919 */ /* 0x000e220000008800 */
[----:B------:R-:W-:Y:S02]  /*e830*/  VIADD R4, R4, 0x32460 ;  /* 0x0003246004047836 */ /* 0x000fe40000000000 */
[----:B------:R-:W-:-:S03]  /*e840*/  IMAD.MOV.U32 R7, RZ, RZ, R3 ;  /* 0x000000ffff077224 */ /* 0x000fc600078e0003 */
[----:B0-----:R-:W-:Y:S01]  /*e850*/  PRMT R4, R6, 0x654, R4 ;  /* 0x0000065406047816 */ /* 0x001fe20000000004 */
[----:B------:R-:W-:-:S03]  /*e860*/  IMAD.MOV.U32 R6, RZ, RZ, R8 ;  /* 0x000000ffff067224 */ /* 0x000fc600078e0008 */
[----:B------:R0:W-:Y:S01]  /*e870*/  SYNCS.ARRIVE.TRANS64.RED.A1T0 RZ, [R4+URZ], RZ ;  /* 0x000000ff04ff79a7 */ /* 0x0001e2000810043f */
[----:B------:R-:W-:Y:S05]  /*e880*/  @P1 BRA `(.L_x_10576) ;  /* 0xffffffd800101947 */ /* 0x000fea000383ffff */
.L_x_10565:
[----:B------:R-:W3:Y:S01]  /*e890*/  LDL.LU R9, [R1+0x88] ;  /* 0x0000880001097983 */ /* 0x000ee20000300800 */
[----:B------:R-:W-:Y:S05]  /*e8a0*/  WARPSYNC.ALL ;  /* 0x0000000000007948 */ /* 0x000fea0003800000 */
[----:B0-----:R-:W0:Y:S01]  /*e8b0*/  SHFL.BFLY PT, R4, R15, 0x2, 0x1f ;  /* 0x0c401f000f047f89 */ /* 0x001e2200000e0000 */
[----:B------:R-:W-:Y:S02]  /*e8c0*/  IMAD.MOV.U32 R157, RZ, RZ, -0x800000 ;  /* 0xff800000ff9d7424 */ /* 0x000fe400078e00ff */
[----:B------:R-:W-:Y:S02]  /*e8d0*/  VIADD R206, R206, 0x1 ;  /* 0x00000001cece7836 */ /* 0x000fe40000000000 */
[----:B------:R-:W-:Y:S01]  /*e8e0*/  IMAD.MOV.U32 R156, RZ, RZ, -0x800000 ;  /* 0xff800000ff9c7424 */ /* 0x000fe200078e00ff */
[----:B------:R1:W-:Y:S08]  /*e8f0*/  BAR.ARV R20, 0x100 ;  /* 0x000400140000751d */ /* 0x0003f00000002000 */
[----:B------:R-:W-:Y:S06]  /*e900*/  BAR.ARV 0x8, 0x180 ;  /* 0x0206000000007b1d */ /* 0x000fec0000002000 */
[----:B------:R-:W-:Y:S01]  /*e910*/  ISETP.NE.AND P1, PT, R206, 0x2, PT ;  /* 0x00000002ce00780c */ /* 0x000fe20003f25270 */
[----:B0-----:R-:W-:-:S03]  /*e920*/  FADD.FTZ R4, R4, R15 ;  /* 0x0000000f04047221 */ /* 0x001fc60000010000 */
[----:B------:R-:W-:Y:S02]  /*e930*/  SEL R206, R206, RZ, P1 ;  /* 0x000000ffcece7207 */ /* 0x000fe40000800000 */
[----:B------:R-:W0:Y:S02]  /*e940*/  SHFL.BFLY PT, R5, R4, 0x1, 0x1f ;  /* 0x0c201f0004057f89 */ /* 0x000e2400000e0000 */
[----:B0-----:R-:W-:Y:S01]  /*e950*/  FADD.FTZ R5, R4, R5 ;  /* 0x0000000504057221 */ /* 0x001fe20000010000 */
[----:B------:R-:W-:-:S04]  /*e960*/  IMAD.MOV.U32 R4, RZ, RZ, RZ ;  /* 0x000000ffff047224 */ /* 0x000fc800078e00ff */
[----:B------:R-:W-:-:S13]  /*e970*/  FSETP.NE.FTZ.AND P0, PT, R5, RZ, PT ;  /* 0x000000ff0500720b */ /* 0x000fda0003f15000 */
[----:B------:R-:W0:Y:S01]  /*e980*/  @P0 MUFU.RCP R4, R5 ;  /* 0x0000000500040308 */ /* 0x000e220000001000 */
[----:B------:R-:W-:-:S07]  /*e990*/  @P0 FMUL.FTZ R6, R0, 0.69314718246459960938 ;  /* 0x3f31721800060820 */ /* 0x000fce0000410000 */
[----:B------:R-:W4:Y:S01]  /*e9a0*/  @P0 MUFU.LG2 R5, R5 ;  /* 0x0000000500050308 */ /* 0x000f220000000c00 */
        /* <DEDUP_REMOVED lines=8> */
[----:B----4-:R-:W-:Y:S01]  /*ea30*/  @P0 FMUL.FTZ R5, R5, 0.69314718246459960938 ;  /* 0x3f31721805050820 */ /* 0x010fe20000410000 */
        /* <DEDUP_REMOVED lines=133> */
[----:B------:R-:W-:-:S02]  /*f290*/  PLOP3.LUT P0, PT, PT, PT, PT, 0x8, 0x0 ;  /* 0x000000000000781c */ /* 0x000fc40003f0e170 */
[----:B------:R-:W-:Y:S01]  /*f2a0*/  LOP3.LUT R218, R218, R0, RZ, 0x3c, !PT ;  /* 0x00000000dada7212 */ /* 0x000fe200078e3cff */
[----:B---3--:R-:W-:-:S05]  /*f2b0*/  VIADD R9, R9, 0x1 ;  /* 0x0000000109097836 */ /* 0x008fca0000000000 */
[----:B------:R1:W-:Y:S05]  /*f2c0*/  STL [R1+0x88], R9 ;  /* 0x0000880901007387 */ /* 0x0003ea0000100800 */
.L_x_10521:
[----:B------:R-:W-:Y:S05]  /*f2d0*/  WARPSYNC.ALL ;  /* 0x0000000000007948 */ /* 0x000fea0003800000 */
[----:B------:R-:W0:Y:S01]  /*f2e0*/  S2R R0, SR_CgaCtaId ;  /* 0x0000000000007919 */ /* 0x000e220000008800 */
[----:B------:R-:W-:Y:S01]  /*f2f0*/  MOV R19, 0x400 ;  /* 0x0000040000137802 */ /* 0x000fe20000000f00 */
[----:B------:R-:W-:Y:S01]  /*f300*/  BSSY B0, `(.L_x_10577) ;  /* 0x0000529000007945 */ /* 0x000fe20003800000 */
[----:B------:R-:W-:Y:S02]  /*f310*/  BAR.SYNC.DEFER_BLOCKING 0x5, 0x180 ;  /* 0x0146000000007b1d */ /* 0x000fe40000010000 */
[----:B0-----:R-:W-:-:S05]  /*f320*/  LEA R19, R0, R19, 0x18 ;  /* 0x0000001300137211 */ /* 0x001fca00078ec0ff */
[----:B------:R0:W3:Y:S01]  /*f330*/  LDS.128 R48, [R19+0x324d0] ;  /* 0x0324d00013307984 */ /* 0x0000e20000000c00 */
[----:B------:R-:W-:Y:S06]  /*f340*/  BAR.ARV 0x4, 0x180 ;  /* 0x0106000000007b1d */ /* 0x000fec0000002000 */
[----:B------:R-:W-:Y:S05]  /*f350*/  @P0 BRA `(.L_x_10578) ;  /* 0x0000004000300947 */ /* 0x000fea0003800000 */
[----:B------:R-:W4:Y:S01]  /*f360*/  LDL R3, [R1+0x1a4] ;  /* 0x0001a40001037983 */ /* 0x000f220000100800 */
[----:B------:R-:W-:-:S03]  /*f370*/  ULDC UR4, c[0x0][0xbd4] ;  /* 0x0002f50000047ab9 */ /* 0x000fc60000000800 */
[----:B------:R-:W4:Y:S01]  /*f380*/  LDL.LU R10, [R1+0x78] ;  /* 0x00007800010a7983 */ /* 0x000f220000300800 */
[----:B------:R-:W0:Y:S01]  /*f390*/  S2R R0, SR_SWINHI ;  /* 0x0000000000007919 */ /* 0x000e220000002f00 */
[----:B------:R-:W-:Y:S02]  /*f3a0*/  F2FP.BF16.F32.PACK_AB R11, R31, R30 ;  /* 0x0000001e1f0b723e */ /* 0x000fe400000010ff */
[----:B------:R-:W-:Y:S01]  /*f3b0*/  F2FP.BF16.F32.PACK_AB R12, R33, R32 ;  /* 0x00000020210c723e */ /* 0x000fe200000010ff */
[----:B------:R-:W4:Y:S01]  /*f3c0*/  LDL.LU R154, [R1+0x80] ;  /* 0x00008000019a7983 */ /* 0x000f220000300800 */
[----:B------:R-:W-:Y:S02]  /*f3d0*/  F2FP.BF16.F32.PACK_AB R13, R35, R34 ;  /* 0x00000022230d723e */ /* 0x000fe400000010ff */
[----:B------:R-:W-:Y:S01]  /*f3e0*/  F2FP.BF16.F32.PACK_AB R14, R37, R36 ;  /* 0x00000024250e723e */ /* 0x000fe200000010ff */
[----:B---3--:R-:W3:Y:S01]  /*f3f0*/  LDL.LU R48, [R1+0x84] ;  /* 0x0000840001307983 */ /* 0x008ee20000300800 */
[----:B-12---:R-:W-:-:S02]  /*f400*/  MOV R20, R19 ;  /* 0x0000001300147202 */ /* 0x006fc40000000f00 */
[----:B0-----:R-:W-:Y:S02]  /*f410*/  MOV R21, R0 ;  /* 0x0000000000157202 */ /* 0x001fe40000000f00 */
[----:B------:R-:W-:Y:S01]  /*f420*/  F2FP.BF16.F32.PACK_AB R15, R39, R38 ;  /* 0x00000026270f723e */ /* 0x000fe200000010ff */
[----:B----4-:R-:W-:Y:S01]  /*f430*/  IMAD.WIDE R6, R3, 0x2, R20 ;  /* 0x0000000203067825 */ /* 0x010fe200078e0214 */
        /* <DEDUP_REMOVED lines=179> */
[----:B------:R-:W-:Y:S01]  /*ff70*/  IADD3 R8, P0, R154, UR4, RZ ;  /* 0x000000049a087c10 */ /* 0x000fe2000ff1e0ff */
[----:B------:R-:W-:-:S03]  /*ff80*/  IMAD.MOV.U32 R3, RZ, RZ, RZ ;  /* 0x000000ffff037224 */ /* 0x000fc600078e00ff */
[----:B---3--:R-:W-:-:S07]  /*ff90*/  IADD3.X R9, R48, UR5, RZ, P0, !PT ;  /* 0x0000000530097c10 */ /* 0x008fce00087fe4ff */
        /* <DEDUP_REMOVED lines=18> */
.L_x_10579:
        /* <DEDUP_REMOVED lines=9> */
[----:B------:R-:W-:-:S02]  /*10150*/  ISETP.NE.U32.AND P0, PT, RZ, UR4, PT ;  /* 0x00000004ff007c0c */ /* 0x000fc4000bf05070 */
[----:B----4-:R-:W-:Y:S02]  /*10160*/  ISETP.NE.AND P1, PT, R155, 0x1, PT ;  /* 0x000000019b00780c */ /* 0x010fe40003f25270 */
[----:B------:R-:W-:Y:S01]  /*10170*/  ISETP.NE.AND.EX P0, PT, RZ, UR5, PT, P0 ;  /* 0x00000005ff007c0c */ /* 0x000fe2000bf05300 */
[-C--:B0-----:R-:W-:Y:S02]  /*10180*/  IMAD R15, R7, R205.reuse, RZ ;  /* 0x000000cd070f7224 */ /* 0x081fe400078e02ff */
[----:B------:R-:W-:-:S04]  /*10190*/  IMAD.WIDE.U32 R6, R6, R205, RZ ;  /* 0x000000cd06067225 */ /* 0x000fc800078e00ff */
[----:B------:R-:W-:-:S04]  /*101a0*/  IMAD.IADD R15, R7, 0x1, R15 ;  /* 0x00000001070f7824 */ /* 0x000fc800078e020f */
[----:B------:R-:W0:Y:S01]  /*101b0*/  @P1 LDC R7, c[0x0][0xcec] ;  /* 0x00033b00ff071b82 */ /* 0x000e220000000800 */
[----:B---3--:R-:W-:Y:S02]  /*101c0*/  SEL R8, R8, RZ, !P0 ;  /* 0x000000ff08087207 */ /* 0x008fe40004000000 */
[----:B--2---:R-:W-:-:S03]  /*101d0*/  SEL R9, R9, RZ, !P0 ;  /* 0x000000ff09097207 */ /* 0x004fc60004000000 */
[----:B------:R-:W-:-:S04]  /*101e0*/  IMAD R13, R13, R8, RZ ;  /* 0x000000080d0d7224 */ /* 0x000fc800078e02ff */
[C---:B------:R-:W-:Y:S02]  /*101f0*/  IMAD R9, R12.reuse, R9, R13 ;  /* 0x000000090c097224 */ /* 0x040fe400078e020d */
[----:B------:R-:W-:-:S03]  /*10200*/  IMAD.WIDE.U32 R12, R12, R8, RZ ;  /* 0x000000080c0c7225 */ /* 0x000fc600078e00ff */
[----:B-----5:R-:W-:Y:S02]  /*10210*/  IADD3 R12, P0, P3, R12, R6, R3 ;  /* 0x000000060c0c7210 */ /* 0x020fe40007b1e003 */
[----:B------:R-:W2:Y:S01]  /*10220*/  @P1 LDC R6, c[0x0][0xcf0] ;  /* 0x00033c00ff061b82 */ /* 0x000ea20000000800 */
[----:B------:R-:W-:Y:S01]  /*10230*/  IMAD.IADD R13, R13, 0x1, R9 ;  /* 0x000000010d0d7824 */ /* 0x000fe200078e0209 */
[----:B------:R-:W-:-:S05]  /*10240*/  SEL R9, R158, RZ, P2 ;  /* 0x000000ff9e097207 */ /* 0x000fca0001000000 */
[-C--:B-1----:R-:W-:Y:S02]  /*10250*/  IMAD R48, R11, R9.reuse, RZ ;  /* 0x000000090b307224 */ /* 0x082fe400078e02ff */
[----:B------:R-:W-:Y:S01]  /*10260*/  IMAD.WIDE.U32 R10, R10, R9, RZ ;  /* 0x000000090a0a7225 */ /* 0x000fe200078e00ff */
[----:B------:R-:W-:-:S04]  /*10270*/  SHF.R.S32.HI R9, RZ, 0x1f, R3 ;  /* 0x0000001fff097819 */ /* 0x000fc80000011403 */
[----:B------:R-:W-:Y:S01]  /*10280*/  IADD3.X R13, R13, R15, R9, P0, P3 ;  /* 0x0000000f0d0d7210 */ /* 0x000fe200007e6409 */
[----:B------:R-:W-:-:S04]  /*10290*/  IMAD R15, R159, 0x80, R154 ;  /* 0x000000809f0f7824 */ /* 0x000fc800078e029a */
[----:B0-----:R-:W-:-:S04]  /*102a0*/  @P1 IMAD.HI.U32 R7, R15, R7, RZ ;  /* 0x000000070f071227 */ /* 0x001fc800078e00ff */
[----:B------:R-:W-:Y:S01]  /*102b0*/  IMAD.MOV.U32 R154, RZ, RZ, R15 ;  /* 0x000000ffff9a7224 */ /* 0x000fe200078e000f */
[----:B--2---:R-:W-:Y:S02]  /*102c0*/  @P1 SHF.R.U32.HI R154, RZ, R6, R7 ;  /* 0x00000006ff9a1219 */ /* 0x004fe40000011607 */
        /* <DEDUP_REMOVED lines=23> */
[----:B------:R-:W-:-:S02]  /*10440*/  VIADD R154, R48, 0x8 ;  /* 0x00000008309a7836 */ /* 0x000fc40000000000 */
[----:B-1----:R-:W-:-:S05]  /*10450*/  IMAD R0, R14, R155, RZ ;  /* 0x0000009b0e007224 */ /* 0x002fca00078e02ff */
[-C--:B------:R-:W-:Y:S02]  /*10460*/  ISETP.GE.OR P3, PT, R48, R0.reuse, P0 ;  /* 0x000000003000720c */ /* 0x080fe40000766670 */
[----:B------:R-:W-:-:S11]  /*10470*/  ISETP.GE.OR P0, PT, R154, R0, P0 ;  /* 0x000000009a00720c */ /* 0x000fd60000706670 */
[----:B0-----:R0:W-:Y:S04]  /*10480*/  @!P3 ST.E desc[UR60][R6.64], R157 ;  /* 0x0000009d0600b985 */ /* 0x0011e8000c10193c */
[----:B--2---:R0:W-:Y:S01]  /*10490*/  @!P0 ST.E desc[UR60][R10.64], R156 ;  /* 0x0000009c0a008985 */ /* 0x0041e2000c10193c */
[----:B------:R-:W-:Y:S05]  /*104a0*/  @P2 BRA `(.L_x_10580) ;  /* 0x00000010009c2947 */ /* 0x000fea0003800000 */
[----:B------:R-:W1:Y:S01]  /*104b0*/  S2R R13, SR_TID.X ;  /* 0x00000000000d7919 */ /* 0x000e620000002100 */
[----:B------:R-:W2:Y:S01]  /*104c0*/  @P1 LDC R15, c[0x0][0xcec] ;  /* 0x00033b00ff0f1b82 */ /* 0x000ea20000000800 */
[----:B------:R-:W-:Y:S01]  /*104d0*/  ULDC.64 UR4, c[0x0][0xba0] ;  /* 0x0002e80000047ab9 */ /* 0x000fe20000000a00 */
[----:B-1----:R-:W-:-:S05]  /*104e0*/  VIADD R13, R13, 0xffffff80 ;  /* 0xffffff800d0d7836 */ /* 0x002fca0000000000 */
[----:B------:R-:W-:-:S04]  /*104f0*/  SHF.R.S32.HI R12, RZ, 0x1f, R13 ;  /* 0x0000001fff0c7819 */ /* 0x000fc8000001140d */
[----:B------:R-:W-:-:S04]  /*10500*/  LEA.HI R12, R12, R13, RZ, 0x3 ;  /* 0x0000000d0c0c7211 */ /* 0x000fc800078f18ff */
[----:B------:R-:W-:-:S05]  /*10510*/  SHF.R.S32.HI R48, RZ, 0x3, R12 ;  /* 0x00000003ff307819 */ /* 0x000fca000001140c */
[----:B------:R-:W-:-:S04]  /*10520*/  IMAD R5, R48, 0x40, R211 ;  /* 0x0000004030057824 */ /* 0x000fc800078e02d3 */
[----:B------:R-:W-:-:S03]  /*10530*/  IMAD.WIDE R20, R5, 0x2, R20 ;  /* 0x0000000205147825 */ /* 0x000fc600078e0214 */
[C---:B------:R-:W-:Y:S02]  /*10540*/  IADD3 R25, P0, R20.reuse, 0x1000, RZ ;  /* 0x0000100014197810 */ /* 0x040fe40007f1e0ff */
[C---:B------:R-:W-:Y:S02]  /*10550*/  IADD3 R29, P2, R20.reuse, 0x2000, RZ ;  /* 0x00002000141d7810 */ /* 0x040fe40007f5e0ff */
[C---:B------:R-:W-:Y:S02]  /*10560*/  IADD3 R33, P3, R20.reuse, 0x3000, RZ ;  /* 0x0000300014217810 */ /* 0x040fe40007f7e0ff */
[C---:B------:R-:W-:Y:S02]  /*10570*/  IADD3 R37, P4, R20.reuse, 0x4000, RZ ;  /* 0x0000400014257810 */ /* 0x040fe40007f9e0ff */
[----:B------:R-:W-:Y:S02]  /*10580*/  IADD3 R41, P5, R20, 0x5000, RZ ;  /* 0x0000500014297810 */ /* 0x000fe40007fbe0ff */
        /* <DEDUP_REMOVED lines=21> */
[----:B0-----:R-:W-:Y:S01]  /*106e0*/  IMAD R10, R9, UR4, RZ ;  /* 0x00000004090a7c24 */ /* 0x001fe2000f8e02ff */
        /* <DEDUP_REMOVED lines=8> */
[----:B------:R-:W-:Y:S02]  /*10770*/  LOP3.LUT R52, R53, 0x380, RZ, 0xc0, !PT ;  /* 0x0000038035347812 */ /* 0x000fe400078ec0ff */
[----:B------:R-:W-:Y:S01]  /*10780*/  LOP3.LUT R56, R57, 0x380, RZ, 0xc0, !PT ;  /* 0x0000038039387812 */ /* 0x000fe200078ec0ff */
[----:B------:R-:W5:Y:S01]  /*10790*/  LD.E.128 R36, desc[UR60][R36.64] ;  /* 0x0000003c24247980 */ /* 0x000f62000c101d00 */
[----:B------:R-:W-:-:S02]  /*107a0*/  LOP3.LUT R60, R61, 0x380, RZ, 0xc0, !PT ;  /* 0x000003803d3c7812 */ /* 0x000fc400078ec0ff */
[----:B------:R-:W-:Y:S01]  /*107b0*/  LOP3.LUT R64, R65, 0x380, RZ, 0xc0, !PT ;  /* 0x0000038041407812 */ /* 0x000fe200078ec0ff */
[----:B------:R-:W5:Y:S01]  /*107c0*/  LD.E.128 R40, desc[UR60][R40.64] ;  /* 0x0000003c28287980 */ /* 0x000f62000c101d00 */
[----:B------:R-:W-:Y:S02]  /*107d0*/  LOP3.LUT R5, R20, 0x380, RZ, 0xc0, !PT ;  /* 0x0000038014057812 */ /* 0x000fe400078ec0ff */
[----:B------:R-:W-:Y:S02]  /*107e0*/  SHF.R.U64 R44, R44, 0x3, RZ ;  /* 0x000000032c2c7819 */ /* 0x000fe400000012ff */
[----:B------:R-:W-:Y:S02]  /*107f0*/  SHF.R.U64 R52, R52, 0x3, RZ ;  /* 0x0000000334347819 */ /* 0x000fe400000012ff */
[----:B------:R-:W-:Y:S02]  /*10800*/  SHF.R.U64 R56, R56, 0x3, RZ ;  /* 0x0000000338387819 */ /* 0x000fe400000012ff */
[----:B------:R-:W-:-:S02]  /*10810*/  SHF.R.U64 R60, R60, 0x3, RZ ;  /* 0x000000033c3c7819 */ /* 0x000fc400000012ff */
        /* <DEDUP_REMOVED lines=13> */
[----:B------:R-:W-:Y:S01]  /*108f0*/  LOP3.LUT R12, R12, 0xfffffff8, RZ, 0xc0, !PT ;  /* 0xfffffff80c0c7812 */ /* 0x000fe200078ec0ff */
[----:B------:R-:W-:Y:S01]  /*10900*/  IMAD R9, R3, UR5, R10 ;  /* 0x0000000503097c24 */ /* 0x000fe2000f8e020a */
[C---:B------:R-:W-:Y:S01]  /*10910*/  IADD3 R73, P2, R20.reuse, 0xc000, RZ ;  /* 0x0000c00014497810 */ /* 0x040fe20007f5e0ff */
[----:B------:R-:W5:Y:S01]  /*10920*/  LD.E.128 R44, desc[UR60][R44.64] ;  /* 0x0000003c2c2c7980 */ /* 0x000f62000c101d00 */
[C---:B------:R-:W-:Y:S02]  /*10930*/  IADD3 R77, P3, R20.reuse, 0xd000, RZ ;  /* 0x0000d000144d7810 */ /* 0x040fe40007f7e0ff */
[C---:B------:R-:W-:Y:S01]  /*10940*/  IADD3 R81, P4, R20.reuse, 0xe000, RZ ;  /* 0x0000e00014517810 */ /* 0x040fe20007f9e0ff */
[----:B------:R-:W5:Y:S01]  /*10950*/  LD.E.128 R52, desc[UR60][R52.64] ;  /* 0x0000003c34347980 */ /* 0x000f62000c101d00 */
[----:B------:R-:W-:Y:S02]  /*10960*/  IADD3 R7, P5, R20, 0xf000, RZ ;  /* 0x0000f00014077810 */ /* 0x000fe40007fbe0ff */
[----:B------:R-:W-:Y:S01]  /*10970*/  LOP3.LUT R4, R5, R20, RZ, 0x3c, !PT ;  /* 0x0000001405047212 */ /* 0x000fe200078e3cff */
[----:B------:R-:W-:Y:S01]  /*10980*/  IMAD.WIDE.U32 R10, R3, UR4, RZ ;  /* 0x00000004030a7c25 */ /* 0x000fe2000f8e00ff */
[----:B------:R-:W0:Y:S01]  /*10990*/  @P1 LDC R20, c[0x0][0xcf0] ;  /* 0x00033c00ff141b82 */ /* 0x000e220000000800 */
[----:B------:R-:W-:Y:S01]  /*109a0*/  LOP3.LUT R68, R69, 0x380, RZ, 0xc0, !PT ;  /* 0x0000038045447812 */ /* 0x000fe200078ec0ff */
[----:B------:R-:W-:Y:S01]  /*109b0*/  ULDC.64 UR4, c[0x0][0xbe8] ;  /* 0x0002fa0000047ab9 */ /* 0x000fe20000000a00 */
[----:B------:R-:W-:Y:S01]  /*109c0*/  IMAD.IADD R3, R13, 0x1, -R12 ;  /* 0x000000010d037824 */ /* 0x000fe200078e0a0c */
[----:B------:R-:W-:Y:S01]  /*109d0*/  LOP3.LUT R72, R73, 0x380, RZ, 0xc0, !PT ;  /* 0x0000038049487812 */ /* 0x000fe200078ec0ff */
[----:B------:R-:W-:Y:S01]  /*109e0*/  IMAD.IADD R11, R11, 0x1, R9 ;  /* 0x000000010b0b7824 */ /* 0x000fe200078e0209 */
[----:B------:R-:W-:Y:S01]  /*109f0*/  LOP3.LUT R76, R77, 0x380, RZ, 0xc0, !PT ;  /* 0x000003804d4c7812 */ /* 0x000fe200078ec0ff */
[----:B------:R-:W-:Y:S01]  /*10a00*/  IMAD R3, R3, 0x20, R48 ;  /* 0x0000002003037824 */ /* 0x000fe200078e0230 */
[----:B------:R-:W-:Y:S01]  /*10a10*/  LOP3.LUT R80, R81, 0x380, RZ, 0xc0, !PT ;  /* 0x0000038051507812 */ /* 0x000fe200078ec0ff */
[----:B------:R-:W-:Y:S01]  /*10a20*/  IMAD.X R85, RZ, RZ, R21, P5 ;  /* 0x000000ffff557224 */ /* 0x000fe200028e0615 */
[----:B------:R-:W-:Y:S01]  /*10a30*/  LOP3.LUT R6, R7, 0x380, RZ, 0xc0, !PT ;  /* 0x0000038007067812 */ /* 0x000fe200078ec0ff */
[----:B------:R-:W-:Y:S01]  /*10a40*/  IMAD R14, R159, 0x80, R3 ;  /* 0x000000809f0e7824 */ /* 0x000fe200078e0203 */
[----:B------:R-:W-:Y:S01]  /*10a50*/  SHF.R.U64 R68, R68, 0x3, RZ ;  /* 0x0000000344447819 */ /* 0x000fe200000012ff */
[C---:B------:R-:W-:Y:S01]  /*10a60*/  IMAD.WIDE.U32 R10, R205.reuse, UR4, R10 ;  /* 0x00000004cd0a7c25 */ /* 0x040fe2000f8e000a */
[----:B------:R-:W-:Y:S01]  /*10a70*/  SHF.R.U64 R72, R72, 0x3, RZ ;  /* 0x0000000348487819 */ /* 0x000fe200000012ff */
[----:B------:R-:W5:Y:S01]  /*10a80*/  LD.E.128 R56, desc[UR60][R56.64] ;  /* 0x0000003c38387980 */ /* 0x000f62000c101d00 */
[----:B------:R-:W-:Y:S01]  /*10a90*/  SHF.R.U64 R76, R76, 0x3, RZ ;  /* 0x000000034c4c7819 */ /* 0x000fe200000012ff */
[--C-:B------:R-:W-:Y:S01]  /*10aa0*/  IMAD.MOV.U32 R5, RZ, RZ, R21.reuse ;  /* 0x000000ffff057224 */ /* 0x100fe200078e0015 */
[----:B------:R-:W-:Y:S01]  /*10ab0*/  SHF.R.U64 R80, R80, 0x3, RZ ;  /* 0x0000000350507819 */ /* 0x000fe200000012ff */
[----:B------:R-:W5:Y:S01]  /*10ac0*/  LD.E.128 R60, desc[UR60][R60.64] ;  /* 0x0000003c3c3c7980 */ /* 0x000f62000c101d00 */
[----:B------:R-:W-:Y:S01]  /*10ad0*/  SHF.R.U64 R6, R6, 0x3, RZ ;  /* 0x0000000306067819 */ /* 0x000fe200000012ff */
[----:B--2---:R-:W-:Y:S01]  /*10ae0*/  @P1 IMAD.HI.U32 R3, R14, R15, RZ ;  /* 0x0000000f0e031227 */ /* 0x004fe200078e00ff */
[----:B------:R-:W-:Y:S01]  /*10af0*/  SHF.R.S32.HI R9, RZ, 0x1f, R8 ;  /* 0x0000001fff097819 */ /* 0x000fe20000011408 */
        /* <DEDUP_REMOVED lines=10> */
[----:B------:R-:W-:Y:S01]  /*10ba0*/  IMAD R11, R205, UR5, R11 ;  /* 0x00000005cd0b7c24 */ /* 0x000fe2000f8e020b */
[----:B------:R-:W-:Y:S01]  /*10bb0*/  ULDC.64 UR4, c[0x0][0xbf0] ;  /* 0x0002fc0000047ab9 */ /* 0x000fe20000000a00 */
[----:B------:R-:W-:Y:S01]  /*10bc0*/  IMAD.MOV.U32 R13, RZ, RZ, R14 ;  /* 0x000000ffff0d7224 */ /* 0x000fe200078e000e */
[----:B0-----:R-:W-:Y:S01]  /*10bd0*/  @P1 SHF.R.U32.HI R13, RZ, R20, R3 ;  /* 0x00000014ff0d1219 */ /* 0x001fe20000011603 */
[----:B------:R-:W-:Y:S01]  /*10be0*/  IMAD R9, R9, UR4, RZ ;  /* 0x0000000409097c24 */ /* 0x000fe2000f8e02ff */
[----:B------:R-:W5:Y:S02]  /*10bf0*/  LD.E.128 R4, desc[UR60][R4.64] ;  /* 0x0000003c04047980 */ /* 0x000f64000c101d00 */
[----:B------:R-:W-:Y:S01]  /*10c00*/  SHF.R.S32.HI R3, RZ, 0x1f, R13 ;  /* 0x0000001fff037819 */ /* 0x000fe2000001140d */
[C---:B------:R-:W-:Y:S01]  /*10c10*/  IMAD R15, R8.reuse, UR5, R9 ;  /* 0x00000005080f7c24 */ /* 0x040fe2000f8e0209 */
[----:B------:R-:W5:Y:S01]  /*10c20*/  LD.E.128 R68, desc[UR60][R68.64] ;  /* 0x0000003c44447980 */ /* 0x000f62000c101d00 */
[----:B------:R-:W-:Y:S01]  /*10c30*/  IMAD.WIDE.U32 R8, R8, UR4, R10 ;  /* 0x0000000408087c25 */ /* 0x000fe2000f8e000a */
[----:B------:R-:W-:-:S02]  /*10c40*/  ULDC.64 UR4, c[0x0][0xbe0] ;  /* 0x0002f80000047ab9 */ /* 0x000fc40000000a00 */
[----:B------:R-:W5:Y:S01]  /*10c50*/  LD.E.128 R72, desc[UR60][R72.64] ;  /* 0x0000003c48487980 */ /* 0x000f62000c101d00 */
[----:B------:R-:W-:-:S03]  /*10c60*/  IMAD.MOV R12, RZ, RZ, -R13 ;  /* 0x000000ffff0c7224 */ /* 0x000fc600078e0a0d */
        /* <DEDUP_REMOVED lines=9> */
[----:B------:R-:W-:-:S02]  /*10d00*/  IMAD.IADD R9, R9, 0x1, R15 ;  /* 0x0000000109097824 */ /* 0x000fc400078e020f */
[----:B------:R-:W-:Y:S02]  /*10d10*/  IMAD R10, R3, UR4, RZ ;  /* 0x00000004030a7c24 */ /* 0x000fe4000f8e02ff */
[----:B------:R-:W-:Y:S02]  /*10d20*/  IMAD R155, R155, R12, R14 ;  /* 0x0000000c9b9b7224 */ /* 0x000fe400078e020e */
        /* <DEDUP_REMOVED lines=19> */
.L_x_10784:
        /* <DEDUP_REMOVED lines=12> */
[----:B------:R-:W-:Y:S01]  /*10f20*/  VIADD R91, R211, 0x80 ;  /* 0x00000080d35b7836 */ /* 0x000fe20000000000 */
        /* <DEDUP_REMOVED lines=12> */
[C---:B------:R-:W-:Y:S01]  /*10ff0*/  @!P0 LEA R14, P4, R21.reuse, R14, 0x1 ;  /* 0x0000000e150e8211 */ /* 0x040fe200078808ff */
[----:B------:R3:W-:Y:S01]  /*11000*/  @!P2 ST.E.128 desc[UR60][R10.64], R36 ;  /* 0x000000240a00a985 */ /* 0x0007e2000c101d3c */
[-C--:B------:R-:W-:Y:S02]  /*11010*/  @!P1 LEA.HI.X R13, R90, R88.reuse, R91, 0x1, P5 ;  /* 0x000000585a0d9211 */ /* 0x080fe400028f0c5b */
[----:B------:R-:W-:-:S03]  /*11020*/  @!P0 LEA.HI.X R15, R21, R88, R89, 0x1, P4 ;  /* 0x00000058150f8211 */ /* 0x000fc600020f0c59 */
[----:B------:R3:W-:Y:S04]  /*11030*/  @!P1 ST.E.128 desc[UR60][R12.64], R56 ;  /* 0x000000380c009985 */ /* 0x0007e8000c101d3c */
[----:B------:R3:W-:Y:S02]  /*11040*/  @!P0 ST.E.128 desc[UR60][R14.64], R72 ;  /* 0x000000480e008985 */ /* 0x0007e4000c101d3c */
.L_x_10583:
[----:B------:R-:W-:Y:S05]  /*11050*/  BSYNC B1 ;  /* 0x0000000000017941 */ /* 0x000fea0003800000 */
.L_x_10582:
[----:B------:R-:W-:-:S03]  /*11060*/  UMOV UR4, 0xffffffff ;  /* 0xffffffff00047882 */ /* 0x000fc60000000000 */
[----:B------:R-:W-:Y:S05]  /*11070*/  BRA.DIV UR4, `(.L_x_10584) ;  /* 0x000000c204307947 */ /* 0x000fea000b800000 */
[----:B---3-5:R3:W4:Y:S04]  /*11080*/  SHFL.IDX PT, R36, R20, 0x1, 0x181f ;  /* 0x00381f0014247f89 */ /* 0x02872800000e0000 */
[----:B--2---:R3:W2:Y:S02]  /*11090*/  SHFL.IDX PT, R14, R3, 0x1, 0x181f ;  /* 0x00381f00030e7f89 */ /* 0x0046a400000e0000 */
.L_x_10788:
        /* <DEDUP_REMOVED lines=31> */
.L_x_10586:
[----:B------:R-:W-:Y:S05]  /*11290*/  BSYNC B1 ;  /* 0x0000000000017941 */ /* 0x000fea0003800000 */
.L_x_10585:
[----:B------:R-:W-:-:S03]  /*112a0*/  UMOV UR4, 0xffffffff ;  /* 0xffffffff00047882 */ /* 0x000fc60000000000 */
[----:B------:R-:W-:Y:S05]  /*112b0*/  BRA.DIV UR4, `(.L_x_10587) ;  /* 0x000000be04e87947 */ /* 0x000fea000b800000 */
[----:B--2---:R2:W0:Y:S04]  /*112c0*/  SHFL.IDX PT, R24, R20, 0x2, 0x181f ;  /* 0x00581f0014187f89 */ /* 0x00442800000e0000 */
[----:B------:R2:W0:Y:S02]  /*112d0*/  SHFL.IDX PT, R14, R3, 0x2, 0x181f ;  /* 0x00581f00030e7f89 */ /* 0x00042400000e0000 */
.L_x_10792:
        /* <DEDUP_REMOVED lines=31> */
.L_x_10589:
[----:B------:R-:W-:Y:S05]  /*114d0*/  BSYNC B1 ;  /* 0x0000000000017941 */ /* 0x000fea0003800000 */
.L_x_10588:
[----:B------:R-:W-:-:S03]  /*114e0*/  UMOV UR4, 0xffffffff ;  /* 0xffffffff00047882 */ /* 0x000fc60000000000 */
[----:B------:R-:W-:Y:S05]  /*114f0*/  BRA.DIV UR4, `(.L_x_10590) ;  /* 0x000000be04a07947 */ /* 0x000fea000b800000 */
[----:B0-23--:R-:W0:Y:S04]  /*11500*/  SHFL.IDX PT, R20, R20, 0x3, 0x181f ;  /* 0x00781f0014147f89 */ /* 0x00de2800000e0000 */
[----:B------:R2:W3:Y:S02]  /*11510*/  SHFL.IDX PT, R14, R3, 0x3, 0x181f ;  /* 0x00781f00030e7f89 */ /* 0x0004e400000e0000 */
.L_x_10796:
[----:B--2---:R-:W-:-:S05]  /*11520*/  VIADD R3, R48, 0x60 ;  /* 0x0000006030037836 */ /* 0x004fca0000000000 */
        /* <DEDUP_REMOVED lines=9> */
[----:B------:R-:W-:Y:S02]  /*115c0*/  ISETP.GE.AND P5, PT, R10, UR4, PT ;  /* 0x000000040a007c0c */ /* 0x000fe4000bfa6270 */
[----:B------:R-:W-:Y:S02]  /*115d0*/  SHF.R.S32.HI R15, RZ, 0x1f, R211 ;  /* 0x0000001fff0f7819 */ /* 0x000fe400000114d3 */
[----:B------:R-:W-:-:S02]  /*115e0*/  SHF.R.S32.HI R13, RZ, 0x1f, R13 ;  /* 0x0000001fff0d7819 */ /* 0x000fc4000001140d */
[----:B------:R-:W-:-:S03]  /*115f0*/  SHF.R.S32.HI R11, RZ, 0x1f, R11 ;  /* 0x0000001fff0b7819 */ /* 0x000fc6000001140b */
[CC--:B---3--:R-:W-:Y:S02]  /*11600*/  @!P3 LEA R4, P0, R211.reuse, R14.reuse, 0x1 ;  /* 0x0000000ed304b211 */ /* 0x0c8fe400078008ff */
[-C--:B------:R-:W-:Y:S02]  /*11610*/  @!P4 LEA R6, P1, R12, R14.reuse, 0x1 ;  /* 0x0000000e0c06c211 */ /* 0x080fe400078208ff */
[----:B------:R-:W-:Y:S02]  /*11620*/  @!P5 LEA R8, P2, R10, R14, 0x1 ;  /* 0x0000000e0a08d211 */ /* 0x000fe400078408ff */
[CC--:B0-----:R-:W-:Y:S02]  /*11630*/  @!P3 LEA.HI.X R5, R211.reuse, R20.reuse, R15, 0x1, P0 ;  /* 0x00000014d305b211 */ /* 0x0c1fe400000f0c0f */
        /* <DEDUP_REMOVED lines=14> */
.L_x_10580:
[----:B0-----:R-:W0:Y:S01]  /*11720*/  @P1 LDC R7, c[0x0][0xcec] ;  /* 0x00033b00ff071b82 */ /* 0x001e220000000800 */
[----:B------:R-:W-:Y:S01]  /*11730*/  ULDC.64 UR4, c[0x0][0xc08] ;  /* 0x0003020000047ab9 */ /* 0x000fe20000000a00 */
[----:B------:R-:W-:Y:S02]  /*11740*/  IMAD.MOV.U32 R10, RZ, RZ, R15 ;  /* 0x000000ffff0a7224 */ /* 0x000fe400078e000f */
[----:B------:R-:W-:-:S04]  /*11750*/  IMAD R9, R9, UR4, RZ ;  /* 0x0000000409097c24 */ /* 0x000fc8000f8e02ff */
[----:B------:R-:W1:Y:S01]  /*11760*/  @P1 LDC R6, c[0x0][0xcf0] ;  /* 0x00033c00ff061b82 */ /* 0x000e620000000800 */
[----:B------:R-:W-:Y:S02]  /*11770*/  IMAD R9, R3, UR5, R9 ;  /* 0x0000000503097c24 */ /* 0x000fe4000f8e0209 */
[----:B0-----:R-:W-:-:S05]  /*11780*/  @P1 IMAD.HI.U32 R7, R15, R7, RZ ;  /* 0x000000070f071227 */ /* 0x001fca00078e00ff */
[----:B-1----:R-:W-:Y:S01]  /*11790*/  @P1 SHF.R.U32.HI R10, RZ, R6, R7 ;  /* 0x00000006ff0a1219 */ /* 0x002fe20000011607 */
[----:B------:R-:W-:Y:S01]  /*117a0*/  IMAD.WIDE.U32 R6, R3, UR4, RZ ;  /* 0x0000000403067c25 */ /* 0x000fe2000f8e00ff */
[----:B------:R-:W-:Y:S01]  /*117b0*/  ULDC.64 UR4, c[0x0][0xc38] ;  /* 0x00030e0000047ab9 */ /* 0x000fe20000000a00 */
[----:B------:R-:W-:Y:S02]  /*117c0*/  SHF.R.S32.HI R3, RZ, 0x1f, R8 ;  /* 0x0000001fff037819 */ /* 0x000fe40000011408 */
[----:B------:R-:W-:Y:S02]  /*117d0*/  IMAD.IADD R7, R7, 0x1, R9 ;  /* 0x0000000107077824 */ /* 0x000fe400078e0209 */
[----:B------:R-:W-:Y:S02]  /*117e0*/  VIADD R9, R19, 0x32420 ;  /* 0x0003242013097836 */ /* 0x000fe40000000000 */
[----:B------:R-:W-:-:S03]  /*117f0*/  IMAD.WIDE.U32 R6, R205, UR4, R6 ;  /* 0x00000004cd067c25 */ /* 0x000fc6000f8e0006 */
[----:B------:R-:W-:Y:S01]  /*11800*/  PRMT R9, RZ, 0x654, R9 ;  /* 0x00000654ff097816 */ /* 0x000fe20000000009 */
[----:B------:R-:W-:Y:S01]  /*11810*/  IMAD R7, R205, UR5, R7 ;  /* 0x00000005cd077c24 */ /* 0x000fe2000f8e0207 */
[----:B------:R-:W-:Y:S02]  /*11820*/  ULDC.64 UR4, c[0x0][0xc40] ;  /* 0x0003100000047ab9 */ /* 0x000fe40000000a00 */
[----:B------:R-:W-:Y:S01]  /*11830*/  IMAD R3, R3, UR4, RZ ;  /* 0x0000000403037c24 */ /* 0x000fe2000f8e02ff */
[----:B------:R0:W-:Y:S01]  /*11840*/  SYNCS.ARRIVE.TRANS64.RED.A1T0 RZ, [R9+URZ], RZ ;  /* 0x000000ff09ff79a7 */ /* 0x0001e2000810043f */
[----:B------:R-:W-:-:S04]  /*11850*/  IMAD.WIDE.U32 R6, R8, UR4, R6 ;  /* 0x0000000408067c25 */ /* 0x000fc8000f8e0006 */
[----:B------:R-:W-:Y:S01]  /*11860*/  IMAD R3, R8, UR5, R3 ;  /* 0x0000000508037c24 */ /* 0x000fe2000f8e0203 */
[----:B------:R-:W-:Y:S01]  /*11870*/  ULDC.64 UR4, c[0x0][0xc48] ;  /* 0x0003120000047ab9 */ /* 0x000fe20000000a00 */
[--C-:B------:R-:W-:Y:S02]  /*11880*/  SHF.R.S32.HI R8, RZ, 0x1f, R10.reuse ;  /* 0x0000001fff087819 */ /* 0x100fe4000001140a */
[----:B------:R-:W-:Y:S02]  /*11890*/  IMAD.IADD R7, R7, 0x1, R3 ;  /* 0x0000000107077824 */ /* 0x000fe400078e0203 */
[----:B------:R-:W-:Y:S02]  /*118a0*/  IMAD.MOV R3, RZ, RZ, -R10 ;  /* 0x000000ffff037224 */ /* 0x000fe400078e0a0a */
[----:B------:R-:W-:-:S04]  /*118b0*/  IMAD.WIDE.U32 R6, R158, UR4, R6 ;  /* 0x000000049e067c25 */ /* 0x000fc8000f8e0006 */
[----:B------:R-:W-:Y:S01]  /*118c0*/  IMAD R7, R158, UR5, R7 ;  /* 0x000000059e077c24 */ /* 0x000fe2000f8e0207 */
[----:B------:R-:W-:Y:S01]  /*118d0*/  ULDC.64 UR4, c[0x0][0xc30] ;  /* 0x00030c0000047ab9 */ /* 0x000fe20000000a00 */
[----:B------:R-:W-:Y:S02]  /*118e0*/  IMAD R3, R155, R3, R15 ;  /* 0x000000039b037224 */ /* 0x000fe400078e020f */
[----:B------:R-:W-:Y:S02]  /*118f0*/  IMAD R8, R8, UR4, RZ ;  /* 0x0000000408087c24 */ /* 0x000fe4000f8e02ff */
[----:B------:R-:W-:-:S04]  /*11900*/  IMAD.WIDE.U32 R6, R10, UR4, R6 ;  /* 0x000000040a067c25 */ /* 0x000fc8000f8e0006 */
        /* <DEDUP_REMOVED lines=9> */
[----:B------:R-:W-:Y:S01]  /*119a0*/  IMAD.IADD R8, R7, 0x1, R8 ;  /* 0x0000000107087824 */ /* 0x000fe200078e0208 */
[----:B------:R-:W-:-:S04]  /*119b0*/  UMOV UR4, 0xffffffff ;  /* 0xffffffff00047882 */ /* 0x000fc80000000000 */
[----:B------:R-:W-:Y:S01]  /*119c0*/  LEA.HI.X R8, R6, UR5, R8, 0x2, P0 ;  /* 0x0000000506087c11 */ /* 0x000fe200080f1408 */
[----:B0-----:R-:W-:Y:S06]  /*119d0*/  BRA.DIV UR4, `(.L_x_10592) ;  /* 0x000000ba04b07947 */ /* 0x001fec000b800000 */
[----:B------:R0:W1:Y:S04]  /*119e0*/  SHFL.IDX PT, R9, R8, RZ, 0x1c1f ;  /* 0x001c1fff08097589 */ /* 0x00006800000e0000 */
[----:B------:R0:W2:Y:S02]  /*119f0*/  SHFL.IDX PT, R12, R3, RZ, 0x1c1f ;  /* 0x001c1fff030c7589 */ /* 0x0000a400000e0000 */
.L_x_10799:
        /* <DEDUP_REMOVED lines=22> */
[----:B------:R1:W-:Y:S04]  /*11b60*/  @!P0 ST.E.64 desc[UR60][R6.64], R152 ;  /* 0x0000009806008985 */ /* 0x0003e8000c101b3c */
[----:B-1----:R-:W3:Y:S01]  /*11b70*/  LDL R153, [R1+0x180] ;  /* 0x0001800001997983 */ /* 0x002ee20000100800 */
[----:B----4-:R-:W-:-:S03]  /*11b80*/  ISETP.GE.AND P0, PT, R13, UR4, PT ;  /* 0x000000040d007c0c */ /* 0x010fc6000bf06270 */
[----:B------:R-:W4:Y:S10]  /*11b90*/  LDL R152, [R1+0x17c] ;  /* 0x00017c0001987983 */ /* 0x000f340000100800 */
[----:B------:R-:W-:-:S04]  /*11ba0*/  @!P0 LEA R6, P1, R13, R12, 0x2 ;  /* 0x0000000c0d068211 */ /* 0x000fc800078210ff */
[----:B-----5:R-:W-:Y:S02]  /*11bb0*/  @!P0 LEA.HI.X R7, R13, R9, R159, 0x2, P1 ;  /* 0x000000090d078211 */ /* 0x020fe400008f149f */
[----:B------:R-:W5:Y:S04]  /*11bc0*/  LDL R13, [R1+0xf4] ;  /* 0x0000f400010d7983 */ /* 0x000f680000100800 */
[----:B------:R1:W-:Y:S01]  /*11bd0*/  @!P0 ST.E.64 desc[UR60][R6.64], R28 ;  /* 0x0000001c06008985 */ /* 0x0003e2000c101b3c */
[----:B------:R-:W-:Y:S02]  /*11be0*/  ISETP.GE.AND P0, PT, R10, UR4, PT ;  /* 0x000000040a007c0c */ /* 0x000fe4000bf06270 */
[----:B------:R-:W-:-:S11]  /*11bf0*/  ISETP.GE.AND P1, PT, R14, UR4, PT ;  /* 0x000000040e007c0c */ /* 0x000fd6000bf26270 */
        /* <DEDUP_REMOVED lines=27> */
[----:B------:R1:W-:Y:S02]  /*11db0*/  @!P1 ST.E.64 desc[UR60][R6.64], R44 ;  /* 0x0000002c06009985 */ /* 0x0003e4000c101b3c */
[C---:B-1----:R-:W-:Y:S02]  /*11dc0*/  @!P0 LEA R6, P2, R155.reuse, R12, 0x2 ;  /* 0x0000000c9b068211 */ /* 0x042fe400078410ff */
[----:B------:R-:W4:Y:S04]  /*11dd0*/  LDL R45, [R1+0xb8] ;  /* 0x0000b800012d7983 */ /* 0x000f280000100800 */
[----:B------:R-:W4:Y:S01]  /*11de0*/  LDL R44, [R1+0x134] ;  /* 0x00013400012c7983 */ /* 0x000f220000100800 */
[----:B---3--:R-:W-:-:S05]  /*11df0*/  @!P0 LEA.HI.X R7, R155, R9, R153, 0x2, P2 ;  /* 0x000000099b078211 */ /* 0x008fca00010f1499 */
[----:B------:R1:W-:Y:S04]  /*11e00*/  @!P0 ST.E.64 desc[UR60][R6.64], R24 ;  /* 0x0000001806008985 */ /* 0x0003e8000c101b3c */
[----:B-1----:R-:W3:Y:S04]  /*11e10*/  LDL R24, [R1+0x164] ;  /* 0x0001640001187983 */ /* 0x002ee80000100800 */
[----:B------:R-:W3:Y:S01]  /*11e20*/  LDL R25, [R1+0x15c] ;  /* 0x00015c0001197983 */ /* 0x000ee20000100800 */
[----:B--2---:R-:W-:Y:S02]  /*11e30*/  ISETP.GE.AND P1, PT, R20, UR4, PT ;  /* 0x0000000414007c0c */ /* 0x004fe4000bf26270 */
[----:B-----5:R-:W-:-:S11]  /*11e40*/  ISETP.GE.AND P0, PT, R13, UR4, PT ;  /* 0x000000040d007c0c */ /* 0x020fd6000bf06270 */
[----:B------:R-:W-:-:S04]  /*11e50*/  @!P1 LEA R6, P2, R20, R12, 0x2 ;  /* 0x0000000c14069211 */ /* 0x000fc800078410ff */
[-C--:B----4-:R-:W-:Y:S02]  /*11e60*/  @!P1 LEA.HI.X R7, R20, R9.reuse, R152, 0x2, P2 ;  /* 0x0000000914079211 */ /* 0x090fe400010f1498 */
[----:B------:R-:W-:Y:S01]  /*11e70*/  ISETP.GE.AND P3, PT, R29, UR4, PT ;  /* 0x000000041d007c0c */ /* 0x000fe2000bf66270 */
[----:B------:R-:W2:Y:S04]  /*11e80*/  LDL R20, [R1+0xcc] ;  /* 0x0000cc0001147983 */ /* 0x000ea80000100800 */
[----:B------:R1:W-:Y:S01]  /*11e90*/  @!P1 ST.E.64 desc[UR60][R6.64], R52 ;  /* 0x0000003406009985 */ /* 0x0003e2000c101b3c */
[----:B------:R-:W-:Y:S02]  /*11ea0*/  ISETP.GE.AND P1, PT, R10, UR4, PT ;  /* 0x000000040a007c0c */ /* 0x000fe4000bf26270 */
[C---:B-1----:R-:W-:Y:S01]  /*11eb0*/  @!P0 LEA R6, P2, R13.reuse, R12, 0x2 ;  /* 0x0000000c0d068211 */ /* 0x042fe200078410ff */
[----:B------:R-:W4:Y:S04]  /*11ec0*/  LDL R52, [R1+0xbc] ;  /* 0x0000bc0001347983 */ /* 0x000f280000100800 */
[----:B------:R-:W5:Y:S01]  /*11ed0*/  LDL R53, [R1+0x140] ;  /* 0x0001400001357983 */ /* 0x000f620000100800 */
[----:B------:R-:W-:-:S03]  /*11ee0*/  @!P0 LEA.HI.X R7, R13, R9, R14, 0x2, P2 ;  /* 0x000000090d078211 */ /* 0x000fc600010f140e */
[----:B------:R-:W2:Y:S04]  /*11ef0*/  LDL R14, [R1+0xd0] ;  /* 0x0000d000010e7983 */ /* 0x000ea80000100800 */
[----:B------:R1:W-:Y:S01]  /*11f00*/  @!P0 ST.E.64 desc[UR60][R6.64], R56 ;  /* 0x0000003806008985 */ /* 0x0003e2000c101b3c */
[----:B------:R-:W-:-:S03]  /*11f10*/  ISETP.GE.AND P2, PT, R21, UR4, PT ;  /* 0x0000000415007c0c */ /* 0x000fc6000bf46270 */
[----:B------:R-:W4:Y:S01]  /*11f20*/  LDL R13, [R1+0xc8] ;  /* 0x0000c800010d7983 */ /* 0x000f220000100800 */
[----:B-1----:R-:W-:-:S04]  /*11f30*/  @!P1 LEA R6, P0, R10, R12, 0x2 ;  /* 0x0000000c0a069211 */ /* 0x002fc800078010ff */
[----:B------:R-:W-:-:S05]  /*11f40*/  @!P1 LEA.HI.X R7, R10, R9, R11, 0x2, P0 ;  /* 0x000000090a079211 */ /* 0x000fca00000f140b */
[----:B------:R1:W-:Y:S01]  /*11f50*/  @!P1 ST.E.64 desc[UR60][R6.64], R60 ;  /* 0x0000003c06009985 */ /* 0x0003e2000c101b3c */
[----:B------:R-:W-:Y:S02]  /*11f60*/  ISETP.GE.AND P1, PT, R15, UR4, PT ;  /* 0x000000040f007c0c */ /* 0x000fe4000bf26270 */
[-C--:B------:R-:W-:Y:S02]  /*11f70*/  @!P2 LEA R10, P5, R21, R12.reuse, 0x2 ;  /* 0x0000000c150aa211 */ /* 0x080fe400078a10ff */
[----:B-1----:R-:W-:-:S04]  /*11f80*/  @!P3 LEA R6, P4, R29, R12, 0x2 ;  /* 0x0000000c1d06b211 */ /* 0x002fc800078810ff */
[-C--:B------:R-:W-:Y:S02]  /*11f90*/  @!P3 LEA.HI.X R7, R29, R9.reuse, R36, 0x2, P4 ;  /* 0x000000091d07b211 */ /* 0x080fe400020f1424 */
[----:B------:R-:W5:Y:S01]  /*11fa0*/  LDL R29, [R1+0x154] ;  /* 0x00015400011d7983 */ /* 0x000f620000100800 */
[----:B------:R-:W-:-:S03]  /*11fb0*/  @!P2 LEA.HI.X R11, R21, R9, R28, 0x2, P5 ;  /* 0x00000009150ba211 */ /* 0x000fc600028f141c */
[----:B------:R-:W5:Y:S01]  /*11fc0*/  LDL R36, [R1+0x158] ;  /* 0x0001580001247983 */ /* 0x000f620000100800 */
[----:B------:R-:W-:-:S03]  /*11fd0*/  ISETP.GE.AND P0, PT, R48, UR4, PT ;  /* 0x0000000430007c0c */ /* 0x000fc6000bf06270 */
[----:B------:R-:W-:Y:S04]  /*11fe0*/  @!P3 ST.E.64 desc[UR60][R6.64], R64 ;  /* 0x000000400600b985 */ /* 0x000fe8000c101b3c */
[----:B------:R1:W-:Y:S01]  /*11ff0*/  @!P2 ST.E.64 desc[UR60][R10.64], R68 ;  /* 0x000000440a00a985 */ /* 0x0003e2000c101b3c */
[----:B------:R-:W-:-:S03]  /*12000*/  ISETP.GE.AND P2, PT, R32, UR4, PT ;  /* 0x0000000420007c0c */ /* 0x000fc6000bf46270 */
[----:B------:R-:W5:Y:S04]  /*12010*/  LDL R28, [R1+0xc4] ;  /* 0x0000c400011c7983 */ /* 0x000f680000100800 */
[----:B------:R-:W5:Y:S01]  /*12020*/  LDL R21, [R1+0xc0] ;  /* 0x0000c00001157983 */ /* 0x000f620000100800 */
[-C--:B-1----:R-:W-:Y:S02]  /*12030*/  @!P1 LEA R10, P5, R15, R12.reuse, 0x2 ;  /* 0x0000000c0f0a9211 */ /* 0x082fe400078a10ff */
[----:B------:R-:W-:-:S04]  /*12040*/  @!P0 LEA R6, P4, R48, R12, 0x2 ;  /* 0x0000000c30068211 */ /* 0x000fc800078810ff */
[-C--:B------:R-:W-:Y:S02]  /*12050*/  @!P0 LEA.HI.X R7, R48, R9.reuse, R41, 0x2, P4 ;  /* 0x0000000930078211 */ /* 0x080fe400020f1429 */
[----:B------:R-:W-:Y:S01]  /*12060*/  ISETP.GE.AND P3, PT, R37, UR4, PT ;  /* 0x0000000425007c0c */ /* 0x000fe2000bf66270 */
[----:B------:R-:W5:Y:S04]  /*12070*/  LDL R41, [R1+0xb0] ;  /* 0x0000b00001297983 */ /* 0x000f680000100800 */
[----:B------:R-:W-:Y:S01]  /*12080*/  @!P0 ST.E.64 desc[UR60][R6.64], R72 ;  /* 0x0000004806008985 */ /* 0x000fe2000c101b3c */
[----:B---3--:R-:W-:-:S03]  /*12090*/  @!P1 LEA.HI.X R11, R15, R9, R24, 0x2, P5 ;  /* 0x000000090f0b9211 */ /* 0x008fc600028f1418 */
[----:B------:R-:W3:Y:S04]  /*120a0*/  LDL R48, [R1+0x13c] ;  /* 0x00013c0001307983 */ /* 0x000ee80000100800 */
[----:B------:R-:W3:Y:S04]  /*120b0*/  LDL R15, [R1+0x14c] ;  /* 0x00014c00010f7983 */ /* 0x000ee80000100800 */
[----:B------:R-:W3:Y:S04]  /*120c0*/  LDL R24, [R1+0x150] ;  /* 0x0001500001187983 */ /* 0x000ee80000100800 */
[----:B------:R1:W-:Y:S02]  /*120d0*/  @!P1 ST.E.64 desc[UR60][R10.64], R76 ;  /* 0x0000004c0a009985 */ /* 0x0003e4000c101b3c */
[----:B-1----:R-:W-:-:S04]  /*120e0*/  @!P2 LEA R10, P5, R32, R12, 0x2 ;  /* 0x0000000c200aa211 */ /* 0x002fc800078a10ff */
[-C--:B------:R-:W-:Y:S02]  /*120f0*/  @!P2 LEA.HI.X R11, R32, R9.reuse, R25, 0x2, P5 ;  /* 0x00000009200ba211 */ /* 0x080fe400028f1419 */
[----:B------:R-:W3:Y:S04]  /*12100*/  LDL R32, [R1+0x148] ;  /* 0x0001480001207983 */ /* 0x000ee80000100800 */
[----:B------:R-:W3:Y:S01]  /*12110*/  LDL R25, [R1+0x144] ;  /* 0x0001440001197983 */ /* 0x000ee20000100800 */
[----:B------:R-:W-:Y:S02]  /*12120*/  @!P3 LEA R6, P4, R37, R12, 0x2 ;  /* 0x0000000c2506b211 */ /* 0x000fe400078810ff */
[----:B------:R-:W-:Y:S02]  /*12130*/  ISETP.GE.AND P0, PT, R33, UR4, PT ;  /* 0x0000000421007c0c */ /* 0x000fe4000bf06270 */
[----:B------:R-:W-:-:S02]  /*12140*/  @!P3 LEA.HI.X R7, R37, R9, R40, 0x2, P4 ;  /* 0x000000092507b211 */ /* 0x000fc400020f1428 */
[----:B------:R-:W3:Y:S01]  /*12150*/  LDL R37, [R1+0xac] ;  /* 0x0000ac0001257983 */ /* 0x000ee20000100800 */
[----:B--2---:R-:W-:-:S03]  /*12160*/  ISETP.GE.AND P1, PT, R14, UR4, PT ;  /* 0x000000040e007c0c */ /* 0x004fc6000bf26270 */
[----:B------:R-:W-:Y:S04]  /*12170*/  @!P3 ST.E.64 desc[UR60][R6.64], R80 ;  /* 0x000000500600b985 */ /* 0x000fe8000c101b3c */
[----:B------:R1:W-:Y:S01]  /*12180*/  @!P2 ST.E.64 desc[UR60][R10.64], R84 ;  /* 0x000000540a00a985 */ /* 0x0003e2000c101b3c */
[----:B----4-:R-:W-:-:S03]  /*12190*/  ISETP.GE.AND P2, PT, R13, UR4, PT ;  /* 0x000000040d007c0c */ /* 0x010fc6000bf46270 */
[----:B------:R-:W2:Y:S02]  /*121a0*/  LDL R40, [R1+0x130] ;  /* 0x0001300001287983 */ /* 0x000ea40000100800 */
[-C--:B-1----:R-:W-:Y:S02]  /*121b0*/  @!P1 LEA R10, P5, R14, R12.reuse, 0x2 ;  /* 0x0000000c0e0a9211 */ /* 0x082fe400078a10ff */
[C---:B------:R-:W-:Y:S02]  /*121c0*/  @!P0 LEA R6, P4, R33.reuse, R12, 0x2 ;  /* 0x0000000c21068211 */ /* 0x040fe400078810ff */
[----:B------:R-:W-:Y:S02]  /*121d0*/  ISETP.GE.AND P3, PT, R20, UR4, PT ;  /* 0x0000000414007c0c */ /* 0x000fe4000bf66270 */
[-C--:B-----5:R-:W-:Y:S02]  /*121e0*/  @!P1 LEA.HI.X R11, R14, R9.reuse, R29, 0x2, P5 ;  /* 0x000000090e0b9211 */ /* 0x0a0fe400028f141d */
[----:B------:R-:W4:Y:S01]  /*121f0*/  LDL R14, [R1+0xb4] ;  /* 0x0000b400010e7983 */ /* 0x000f220000100800 */
[----:B------:R-:W-:-:S03]  /*12200*/  @!P0 LEA.HI.X R7, R33, R9, R36, 0x2, P4 ;  /* 0x0000000921078211 */ /* 0x000fc600020f1424 */
[----:B------:R-:W5:Y:S04]  /*12210*/  LDL R33, [R1+0xa8] ;  /* 0x0000a80001217983 */ /* 0x000f680000100800 */
[----:B------:R-:W-:Y:S04]  /*12220*/  @!P0 ST.E.64 desc[UR60][R6.64], R88 ;  /* 0x0000005806008985 */ /* 0x000fe8000c101b3c */
[----:B------:R1:W-:Y:S01]  /*12230*/  @!P1 ST.E.64 desc[UR60][R10.64], R92 ;  /* 0x0000005c0a009985 */ /* 0x0003e2000c101b3c */
[----:B------:R-:W-:-:S03]  /*12240*/  ISETP.GE.AND P0, PT, R28, UR4, PT ;  /* 0x000000041c007c0c */ /* 0x000fc6000bf06270 */
[----:B------:R-:W2:Y:S04]  /*12250*/  LDL R29, [R1+0xa4] ;  /* 0x0000a400011d7983 */ /* 0x000ea80000100800 */
[----:B------:R-:W2:Y:S01]  /*12260*/  LDL R36, [R1+0x12c] ;  /* 0x00012c0001247983 */ /* 0x000ea20000100800 */
[-C--:B-1----:R-:W-:Y:S02]  /*12270*/  @!P2 LEA R10, P5, R13, R12.reuse, 0x2 ;  /* 0x0000000c0d0aa211 */ /* 0x082fe400078a10ff */
[----:B------:R-:W-:Y:S02]  /*12280*/  @!P3 LEA R6, P4, R20, R12, 0x2 ;  /* 0x0000000c1406b211 */ /* 0x000fe400078810ff */
[----:B------:R-:W-:Y:S02]  /*12290*/  ISETP.GE.AND P1, PT, R21, UR4, PT ;  /* 0x0000000415007c0c */ /* 0x000fe4000bf26270 */
[----:B---3--:R-:W-:-:S02]  /*122a0*/  @!P2 LEA.HI.X R11, R13, R9, R15, 0x2, P5 ;  /* 0x000000090d0ba211 */ /* 0x008fc400028f140f */
[----:B------:R-:W3:Y:S04]  /*122b0*/  LDL R15, [R1+0x138] ;  /* 0x00013800010f7983 */ /* 0x000ee80000100800 */
[----:B------:R-:W2:Y:S01]  /*122c0*/  LDL R13, [R1+0xa0] ;  /* 0x0000a000010d7983 */ /* 0x000ea20000100800 */
[----:B------:R-:W-:-:S03]  /*122d0*/  @!P3 LEA.HI.X R7, R20, R9, R24, 0x2, P4 ;  /* 0x000000091407b211 */ /* 0x000fc600020f1418 */
[----:B------:R-:W2:Y:S04]  /*122e0*/  LDL R24, [R1+0x9c] ;  /* 0x00009c0001187983 */ /* 0x000ea80000100800 */
[----:B------:R-:W2:Y:S04]  /*122f0*/  LDL R20, [R1+0x98] ;  /* 0x0000980001147983 */ /* 0x000ea80000100800 */
[----:B------:R1:W-:Y:S04]  /*12300*/  @!P3 ST.E.64 desc[UR60][R6.64], R96 ;  /* 0x000000600600b985 */ /* 0x0003e8000c101b3c */
[----:B------:R0:W-:Y:S01]  /*12310*/  @!P2 ST.E.64 desc[UR60][R10.64], R100 ;  /* 0x000000640a00a985 */ /* 0x0001e2000c101b3c */
[----:B-1----:R-:W-:-:S04]  /*12320*/  @!P0 LEA R6, P5, R28, R12, 0x2 ;  /* 0x0000000c1c068211 */ /* 0x002fc800078a10ff */
[-C--:B------:R-:W-:Y:S02]  /*12330*/  @!P0 LEA.HI.X R7, R28, R9.reuse, R32, 0x2, P5 ;  /* 0x000000091c078211 */ /* 0x080fe400028f1420 */
[C---:B0-----:R-:W-:Y:S01]  /*12340*/  @!P1 LEA R10, P2, R21.reuse, R12, 0x2 ;  /* 0x0000000c150a9211 */ /* 0x041fe200078410ff */
[----:B------:R-:W2:Y:S04]  /*12350*/  LDL R32, [R1+0x128] ;  /* 0x0001280001207983 */ /* 0x000ea80000100800 */
[----:B------:R-:W2:Y:S01]  /*12360*/  LDL R28, [R1+0x124] ;  /* 0x00012400011c7983 */ /* 0x000ea20000100800 */
[----:B------:R-:W-:-:S03]  /*12370*/  @!P1 LEA.HI.X R11, R21, R9, R25, 0x2, P2 ;  /* 0x00000009150b9211 */ /* 0x000fc600010f1419 */
[----:B------:R-:W2:Y:S04]  /*12380*/  LDL R25, [R1+0x120] ;  /* 0x0001200001197983 */ /* 0x000ea80000100800 */
[----:B------:R-:W2:Y:S01]  /*12390*/  LDL R21, [R1+0x11c] ;  /* 0x00011c0001157983 */ /* 0x000ea20000100800 */
[----:B------:R-:W-:Y:S02]  /*123a0*/  ISETP.GE.AND P3, PT, R52, UR4, PT ;  /* 0x0000000434007c0c */ /* 0x000fe4000bf66270 */
[----:B------:R-:W-:Y:S01]  /*123b0*/  ISETP.GE.AND P4, PT, R45, UR4, PT ;  /* 0x000000042d007c0c */ /* 0x000fe2000bf86270 */
[----:B------:R0:W-:Y:S04]  /*123c0*/  @!P0 ST.E.64 desc[UR60][R6.64], R104 ;  /* 0x0000006806008985 */ /* 0x0001e8000c101b3c */
[----:B------:R1:W-:Y:S01]  /*123d0*/  @!P1 ST.E.64 desc[UR60][R10.64], R108 ;  /* 0x0000006c0a009985 */ /* 0x0003e2000c101b3c */
[----:B------:R-:W-:-:S05]  /*123e0*/  ISETP.GE.AND P1, PT, R41, UR4, PT ;  /* 0x0000000429007c0c */ /* 0x000fca000bf26270 */
[CC--:B0-----:R-:W-:Y:S02]  /*123f0*/  @!P3 LEA R6, P0, R52.reuse, R12.reuse, 0x2 ;  /* 0x0000000c3406b211 */ /* 0x0c1fe400078010ff */
[----:B-1----:R-:W-:Y:S02]  /*12400*/  @!P4 LEA R10, P5, R45, R12, 0x2 ;  /* 0x0000000c2d0ac211 */ /* 0x002fe400078a10ff */
[-C--:B------:R-:W-:Y:S02]  /*12410*/  @!P3 LEA.HI.X R7, R52, R9.reuse, R53, 0x2, P0 ;  /* 0x000000093407b211 */ /* 0x080fe400000f1435 */
[----:B------:R-:W-:Y:S02]  /*12420*/  ISETP.GE.AND P0, PT, R37, UR4, PT ;  /* 0x0000000425007c0c */ /* 0x000fe4000bf06270 */
[----:B------:R-:W-:Y:S01]  /*12430*/  @!P4 LEA.HI.X R11, R45, R9, R48, 0x2, P5 ;  /* 0x000000092d0bc211 */ /* 0x000fe200028f1430 */
[----:B------:R-:W-:Y:S04]  /*12440*/  @!P3 ST.E.64 desc[UR60][R6.64], R112 ;  /* 0x000000700600b985 */ /* 0x000fe8000c101b3c */
[----:B------:R0:W-:Y:S01]  /*12450*/  @!P4 ST.E.64 desc[UR60][R10.64], R116 ;  /* 0x000000740a00c985 */ /* 0x0001e2000c101b3c */
[----:B----4-:R-:W-:-:S02]  /*12460*/  ISETP.GE.AND P2, PT, R14, UR4, PT ;  /* 0x000000040e007c0c */ /* 0x010fc4000bf46270 */
[----:B-----5:R-:W-:Y:S02]  /*12470*/  ISETP.GE.AND P4, PT, R33, UR4, PT ;  /* 0x0000000421007c0c */ /* 0x020fe4000bf86270 */
[----:B0-----:R-:W-:-:S09]  /*12480*/  @!P1 LEA R10, P5, R41, R12, 0x2 ;  /* 0x0000000c290a9211 */ /* 0x001fd200078a10ff */
[CC--:B------:R-:W-:Y:S02]  /*12490*/  @!P2 LEA R6, P3, R14.reuse, R12.reuse, 0x2 ;  /* 0x0000000c0e06a211 */ /* 0x0c0fe400078610ff */
[-C--:B------:R-:W-:Y:S02]  /*124a0*/  @!P1 LEA.HI.X R11, R41, R9.reuse, R44, 0x2, P5 ;  /* 0x00000009290b9211 */ /* 0x080fe400028f142c */
[----:B---3--:R-:W-:Y:S02]  /*124b0*/  @!P2 LEA.HI.X R7, R14, R9, R15, 0x2, P3 ;  /* 0x000000090e07a211 */ /* 0x008fe400018f140f */
[----:B------:R-:W-:-:S03]  /*124c0*/  @!P0 LEA R14, P3, R37, R12, 0x2 ;  /* 0x0000000c250e8211 */ /* 0x000fc600078610ff */
[----:B------:R0:W-:Y:S01]  /*124d0*/  @!P2 ST.E.64 desc[UR60][R6.64], R120 ;  /* 0x000000780600a985 */ /* 0x0001e2000c101b3c */
[----:B--2---:R-:W-:Y:S02]  /*124e0*/  ISETP.GE.AND P2, PT, R29, UR4, PT ;  /* 0x000000041d007c0c */ /* 0x004fe4000bf46270 */
        /* <DEDUP_REMOVED lines=10> */
[-C--:B--2---:R-:W-:Y:S02]  /*12590*/  @!P3 LEA R14, P4, R13, R12.reuse, 0x2 ;  /* 0x0000000c0d0eb211 */ /* 0x084fe400078810ff */
[-C--:B------:R-:W-:Y:S02]  /*125a0*/  @!P2 LEA.HI.X R11, R29, R9.reuse, R32, 0x2, P5 ;  /* 0x000000091d0ba211 */ /* 0x080fe400028f1420 */
[-C--:B------:R-:W-:Y:S02]  /*125b0*/  @!P3 LEA.HI.X R15, R13, R9.reuse, R28, 0x2, P4 ;  /* 0x000000090d0fb211 */ /* 0x080fe400020f141c */
[-C--:B0-----:R-:W-:Y:S02]  /*125c0*/  @!P1 LEA R6, P5, R24, R12.reuse, 0x2 ;  /* 0x0000000c18069211 */ /* 0x081fe400078a10ff */
[----:B------:R-:W-:Y:S02]  /*125d0*/  @!P0 LEA R12, P4, R20, R12, 0x2 ;  /* 0x0000000c140c8211 */ /* 0x000fe400078810ff */
[----:B------:R-:W-:-:S02]  /*125e0*/  @!P1 LEA.HI.X R7, R24, R9, R25, 0x2, P5 ;  /* 0x0000000918079211 */ /* 0x000fc400028f1419 */
[----:B------:R-:W-:Y:S01]  /*125f0*/  @!P0 LEA.HI.X R13, R20, R9, R21, 0x2, P4 ;  /* 0x00000009140d8211 */ /* 0x000fe200020f1415 */
[----:B------:R3:W-:Y:S04]  /*12600*/  @!P2 ST.E.64 desc[UR60][R10.64], R136 ;  /* 0x000000880a00a985 */ /* 0x0007e8000c101b3c */
[----:B------:R3:W-:Y:S04]  /*12610*/  @!P3 ST.E.64 desc[UR60][R14.64], R140 ;  /* 0x0000008c0e00b985 */ /* 0x0007e8000c101b3c */
[----:B------:R3:W-:Y:S04]  /*12620*/  @!P1 ST.E.64 desc[UR60][R6.64], R144 ;  /* 0x0000009006009985 */ /* 0x0007e8000c101b3c */
[----:B------:R3:W-:Y:S02]  /*12630*/  @!P0 ST.E.64 desc[UR60][R12.64], R148 ;  /* 0x000000940c008985 */ /* 0x0007e4000c101b3c */
.L_x_10594:
[----:B------:R-:W-:Y:S05]  /*12640*/  BSYNC B1 ;  /* 0x0000000000017941 */ /* 0x000fea0003800000 */
.L_x_10593:
[----:B------:R-:W-:-:S03]  /*12650*/  UMOV UR4, 0xffffffff ;  /* 0xffffffff00047882 */ /* 0x000fc60000000000 */
[----:B------:R-:W-:Y:S05]  /*12660*/  BRA.DIV UR4, `(.L_x_10595) ;  /* 0x000000ae04c47947 */ /* 0x000fea000b800000 */
[----:B---3--:R3:W4:Y:S04]  /*12670*/  SHFL.IDX PT, R10, R8, 0x1, 0x1c1f ;  /* 0x003c1f00080a7f89 */ /* 0x00872800000e0000 */
[----:B0-----:R-:W0:Y:S02]  /*12680*/  SHFL.IDX PT, R3, R3, 0x1, 0x1c1f ;  /* 0x003c1f0003037f89 */ /* 0x001e2400000e0000 */
.L_x_10803:
        /* <DEDUP_REMOVED lines=45> */
[----:B-----5:R-:W-:Y:S01]  /*12960*/  ISETP.GE.AND P2, PT, R65, UR4, PT ;  /* 0x0000000441007c0c */ /* 0x020fe2000bf46270 */
[----:B----4-:R-:W-:Y:S01]  /*12970*/  IMAD.MOV.U32 R57, RZ, RZ, R56 ;  /* 0x000000ffff397224 */ /* 0x010fe200078e0038 */
[----:B------:R-:W-:Y:S01]  /*12980*/  ISETP.GE.AND P3, PT, R81, UR4, PT ;  /* 0x0000000451007c0c */ /* 0x000fe2000bf66270 */
[----:B------:R-:W-:-:S02]  /*12990*/  IMAD.MOV.U32 R56, RZ, RZ, R53 ;  /* 0x000000ffff387224 */ /* 0x000fc400078e0035 */
[----:B------:R-:W-:Y:S02]  /*129a0*/  IMAD.MOV.U32 R53, RZ, RZ, R52 ;  /* 0x000000ffff357224 */ /* 0x000fe400078e0034 */
[----:B------:R-:W-:Y:S02]  /*129b0*/  IMAD.MOV.U32 R52, RZ, RZ, R48 ;  /* 0x000000ffff347224 */ /* 0x000fe400078e0030 */
[----:B------:R-:W-:Y:S02]  /*129c0*/  IMAD.MOV.U32 R48, RZ, RZ, R44 ;  /* 0x000000ffff307224 */ /* 0x000fe400078e002c */
[----:B------:R-:W-:Y:S02]  /*129d0*/  IMAD.MOV.U32 R44, RZ, RZ, R41 ;  /* 0x000000ffff2c7224 */ /* 0x000fe400078e0029 */
[----:B------:R-:W-:Y:S02]  /*129e0*/  IMAD.MOV.U32 R41, RZ, RZ, R9 ;  /* 0x000000ffff297224 */ /* 0x000fe400078e0009 */
[----:B---3--:R-:W-:-:S02]  /*129f0*/  IMAD.MOV.U32 R9, RZ, RZ, R8 ;  /* 0x000000ffff097224 */ /* 0x008fc400078e0008 */
[----:B------:R-:W-:Y:S02]  /*12a00*/  IMAD.MOV.U32 R8, RZ, RZ, R7 ;  /* 0x000000ffff087224 */ /* 0x000fe400078e0007 */
[----:B------:R-:W-:Y:S02]  /*12a10*/  @!P2 IMAD.MOV.U32 R7, RZ, RZ, R10 ;  /* 0x000000ffff07a224 */ /* 0x000fe400078e000a */
[----:B------:R-:W-:Y:S02]  /*12a20*/  IMAD.MOV.U32 R60, RZ, RZ, R6 ;  /* 0x000000ffff3c7224 */ /* 0x000fe400078e0006 */
[----:B0-----:R-:W-:Y:S02]  /*12a30*/  @!P2 IMAD.MOV.U32 R6, RZ, RZ, R3 ;  /* 0x000000ffff06a224 */ /* 0x001fe400078e0003 */
[----:B------:R-:W-:Y:S02]  /*12a40*/  IMAD.MOV.U32 R69, RZ, RZ, R61 ;  /* 0x000000ffff457224 */ /* 0x000fe400078e003d */
[----:B------:R-:W-:-:S02]  /*12a50*/  IMAD.MOV.U32 R61, RZ, RZ, R57 ;  /* 0x000000ffff3d7224 */ /* 0x000fc400078e0039 */
[----:B------:R-:W-:Y:S02]  /*12a60*/  IMAD.MOV.U32 R57, RZ, RZ, R53 ;  /* 0x000000ffff397224 */ /* 0x000fe400078e0035 */
[----:B------:R-:W-:Y:S02]  /*12a70*/  IMAD.MOV.U32 R53, RZ, RZ, R48 ;  /* 0x000000ffff357224 */ /* 0x000fe400078e0030 */
[----:B------:R-:W-:Y:S01]  /*12a80*/  IMAD.MOV.U32 R48, RZ, RZ, R8 ;  /* 0x000000ffff307224 */ /* 0x000fe200078e0008 */
[----:B------:R-:W-:Y:S01]  /*12a90*/  @!P3 LEA R8, P4, R81, R3, 0x2 ;  /* 0x000000035108b211 */ /* 0x000fe200078810ff */
[----:B------:R-:W-:-:S04]  /*12aa0*/  @!P2 IMAD.WIDE R6, R65, 0x4, R6 ;  /* 0x000000044106a825 */ /* 0x000fc800078e0206 */
[----:B------:R-:W-:Y:S02]  /*12ab0*/  IMAD.MOV.U32 R65, RZ, RZ, R64 ;  /* 0x000000ffff417224 */ /* 0x000fe400078e0040 */
[----:B------:R-:W-:Y:S02]  /*12ac0*/  IMAD.MOV.U32 R64, RZ, RZ, R44 ;  /* 0x000000ffff407224 */ /* 0x000fe400078e002c */
[----:B------:R-:W-:Y:S01]  /*12ad0*/  IMAD.MOV.U32 R44, RZ, RZ, R9 ;  /* 0x000000ffff2c7224 */ /* 0x000fe200078e0009 */
[----:B------:R-:W-:Y:S02]  /*12ae0*/  @!P3 LEA.HI.X R9, R81, R10, R92, 0x2, P4 ;  /* 0x0000000a5109b211 */ /* 0x000fe400020f145c */
[----:B------:R-:W3:Y:S01]  /*12af0*/  LDL R92, [R1+0x18c] ;  /* 0x00018c00015c7983 */ /* 0x000ee20000100800 */
[C---:B------:R-:W-:Y:S02]  /*12b00*/  ISETP.GE.AND P1, PT, R76.reuse, UR4, PT ;  /* 0x000000044c007c0c */ /* 0x040fe4000bf26270 */
[----:B------:R-:W-:Y:S01]  /*12b10*/  ISETP.GE.AND P0, PT, R85, UR4, PT ;  /* 0x0000000455007c0c */ /* 0x000fe2000bf06270 */
[----:B------:R0:W-:Y:S04]  /*12b20*/  @!P2 ST.E.64 desc[UR60][R6.64], R26 ;  /* 0x0000001a0600a985 */ /* 0x0001e8000c101b3c */
[----:B------:R1:W-:Y:S04]  /*12b30*/  @!P3 ST.E.64 desc[UR60][R8.64], R30 ;  /* 0x0000001e0800b985 */ /* 0x0003e8000c101b3c */
[----:B------:R-:W4:Y:S02]  /*12b40*/  LDL R81, [R1+0xe8] ;  /* 0x0000e80001517983 */ /* 0x000f240000100800 */
[----:B0-----:R-:W-:-:S04]  /*12b50*/  @!P1 LEA R6, P5, R76, R3, 0x2 ;  /* 0x000000034c069211 */ /* 0x001fc800078a10ff */
[-C--:B------:R-:W-:Y:S02]  /*12b60*/  @!P1 LEA.HI.X R7, R76, R10.reuse, R77, 0x2, P5 ;  /* 0x0000000a4c079211 */ /* 0x080fe400028f144d */
[----:B------:R-:W5:Y:S01]  /*12b70*/  LDL R77, [R1+0x188] ;  /* 0x00018800014d7983 */ /* 0x000f620000100800 */
[C---:B-1----:R-:W-:Y:S02]  /*12b80*/  @!P0 LEA R8, P4, R85.reuse, R3, 0x2 ;  /* 0x0000000355088211 */ /* 0x042fe400078810ff */
[----:B------:R-:W-:Y:S01]  /*12b90*/  ISETP.GE.AND P2, PT, R72, UR4, PT ;  /* 0x0000000448007c0c */ /* 0x000fe2000bf46270 */
[----:B------:R-:W2:Y:S01]  /*12ba0*/  LDL R76, [R1+0xe4] ;  /* 0x0000e400014c7983 */ /* 0x000ea20000100800 */
[----:B---3--:R-:W-:-:S03]  /*12bb0*/  @!P0 LEA.HI.X R9, R85, R10, R92, 0x2, P4 ;  /* 0x0000000a55098211 */ /* 0x008fc600020f145c */
[----:B------:R-:W3:Y:S04]  /*12bc0*/  LDL R85, [R1+0x180] ;  /* 0x0001800001557983 */ /* 0x000ee80000100800 */
[----:B------:R0:W-:Y:S01]  /*12bd0*/  @!P1 ST.E.64 desc[UR60][R6.64], R34 ;  /* 0x0000002206009985 */ /* 0x0001e2000c101b3c */
[----:B------:R-:W-:-:S03]  /*12be0*/  ISETP.GE.AND P1, PT, R73, UR4, PT ;  /* 0x0000000449007c0c */ /* 0x000fc6000bf26270 */
[----:B------:R-:W4:Y:S01]  /*12bf0*/  LDL R92, [R1+0x184] ;  /* 0x00018400015c7983 */ /* 0x000f220000100800 */
[----:B0-----:R-:W-:-:S04]  /*12c00*/  @!P2 LEA R6, P5, R72, R3, 0x2 ;  /* 0x000000034806a211 */ /* 0x001fc800078a10ff */
[----:B-----5:R-:W-:Y:S01]  /*12c10*/  @!P2 LEA.HI.X R7, R72, R10, R77, 0x2, P5 ;  /* 0x0000000a4807a211 */ /* 0x020fe200028f144d */
[----:B------:R-:W-:Y:S04]  /*12c20*/  @!P0 ST.E.64 desc[UR60][R8.64], R38 ;  /* 0x0000002608008985 */ /* 0x000fe8000c101b3c */
[----:B------:R0:W-:Y:S01]  /*12c30*/  @!P2 ST.E.64 desc[UR60][R6.64], R42 ;  /* 0x0000002a0600a985 */ /* 0x0001e2000c101b3c */
[----:B------:R-:W-:-:S03]  /*12c40*/  ISETP.GE.AND P3, PT, R89, UR4, PT ;  /* 0x0000000459007c0c */ /* 0x000fc6000bf66270 */
[----:B------:R-:W5:Y:S04]  /*12c50*/  LDL R72, [R1+0xdc] ;  /* 0x0000dc0001487983 */ /* 0x000f680000100800 */
[----:B------:R-:W5:Y:S01]  /*12c60*/  LDL R77, [R1+0xe0] ;  /* 0x0000e000014d7983 */ /* 0x000f620000100800 */
[----:B0-----:R-:W-:-:S04]  /*12c70*/  @!P1 LEA R6, P5, R73, R3, 0x2 ;  /* 0x0000000349069211 */ /* 0x001fc800078a10ff */
[-C--:B---3--:R-:W-:Y:S02]  /*12c80*/  @!P1 LEA.HI.X R7, R73, R10.reuse, R85, 0x2, P5 ;  /* 0x0000000a49079211 */ /* 0x088fe400028f1455 */
[----:B------:R-:W3:Y:S01]  /*12c90*/  LDL R85, [R1+0x178] ;  /* 0x0001780001557983 */ /* 0x000ee20000100800 */
[C---:B------:R-:W-:Y:S02]  /*12ca0*/  ISETP.GE.AND P2, PT, R80.reuse, UR4, PT ;  /* 0x0000000450007c0c */ /* 0x040fe4000bf46270 */
[CC--:B------:R-:W-:Y:S01]  /*12cb0*/  @!P3 LEA R8, P4, R89.reuse, R3.reuse, 0x2 ;  /* 0x000000035908b211 */ /* 0x0c0fe200078810ff */
[----:B------:R-:W5:Y:S03]  /*12cc0*/  LDL R73, [R1+0xd8] ;  /* 0x0000d80001497983 */ /* 0x000f660000100800 */
[----:B----4-:R-:W-:Y:S02]  /*12cd0*/  @!P3 LEA.HI.X R9, R89, R10, R92, 0x2, P4 ;  /* 0x0000000a5909b211 */ /* 0x010fe400020f145c */
[----:B------:R-:W4:Y:S04]  /*12ce0*/  LDL R89, [R1+0x17c] ;  /* 0x00017c0001597983 */ /* 0x000f280000100800 */
[----:B------:R-:W-:Y:S04]  /*12cf0*/  @!P3 ST.E.64 desc[UR60][R8.64], R46 ;  /* 0x0000002e0800b985 */ /* 0x000fe8000c101b3c */
[----:B------:R0:W-:Y:S02]  /*12d00*/  @!P1 ST.E.64 desc[UR60][R6.64], R4 ;  /* 0x0000000406009985 */ /* 0x0001e4000c101b3c */
[----:B0-----:R-:W-:-:S04]  /*12d10*/  @!P2 LEA R4, P5, R80, R3, 0x2 ;  /* 0x000000035004a211 */ /* 0x001fc800078a10ff */
[----:B---3--:R-:W-:Y:S02]  /*12d20*/  @!P2 LEA.HI.X R5, R80, R10, R85, 0x2, P5 ;  /* 0x0000000a5005a211 */ /* 0x008fe400028f1455 */
[----:B------:R-:W3:Y:S01]  /*12d30*/  LDL R80, [R1+0x170] ;  /* 0x0001700001507983 */ /* 0x000ee20000100800 */
[----:B------:R-:W-:Y:S02]  /*12d40*/  ISETP.GE.AND P0, PT, R88, UR4, PT ;  /* 0x0000000458007c0c */ /* 0x000fe4000bf06270 */
[----:B------:R-:W-:Y:S01]  /*12d50*/  ISETP.GE.AND P1, PT, R68, UR4, PT ;  /* 0x0000000444007c0c */ /* 0x000fe2000bf26270 */
[----:B------:R-:W5:Y:S10]  /*12d60*/  LDL R85, [R1+0x174] ;  /* 0x0001740001557983 */ /* 0x000f740000100800 */
[----:B------:R-:W-:-:S04]  /*12d70*/  @!P0 LEA R8, P4, R88, R3, 0x2 ;  /* 0x0000000358088211 */ /* 0x000fc800078810ff */
[----:B----4-:R-:W-:-:S05]  /*12d80*/  @!P0 LEA.HI.X R9, R88, R10, R89, 0x2, P4 ;  /* 0x0000000a58098211 */ /* 0x010fca00020f1459 */
[----:B------:R-:W-:Y:S04]  /*12d90*/  @!P0 ST.E.64 desc[UR60][R8.64], R54 ;  /* 0x0000003608008985 */ /* 0x000fe8000c101b3c */
[----:B------:R0:W-:Y:S02]  /*12da0*/  @!P2 ST.E.64 desc[UR60][R4.64], R58 ;  /* 0x0000003a0400a985 */ /* 0x0001e4000c101b3c */
[----:B0-----:R-:W-:-:S04]  /*12db0*/  @!P1 LEA R4, P5, R68, R3, 0x2 ;  /* 0x0000000344049211 */ /* 0x001fc800078a10ff */
[----:B---3--:R-:W-:Y:S02]  /*12dc0*/  @!P1 LEA.HI.X R5, R68, R10, R80, 0x2, P5 ;  /* 0x0000000a44059211 */ /* 0x008fe400028f1450 */
[----:B------:R-:W3:Y:S01]  /*12dd0*/  LDL R80, [R1+0x168] ;  /* 0x0001680001507983 */ /* 0x000ee20000100800 */
[----:B------:R-:W-:Y:S02]  /*12de0*/  ISETP.GE.AND P3, PT, R84, UR4, PT ;  /* 0x0000000454007c0c */ /* 0x000fe4000bf66270 */
[----:B--2---:R-:W-:-:S11]  /*12df0*/  ISETP.GE.AND P2, PT, R76, UR4, PT ;  /* 0x000000044c007c0c */ /* 0x004fd6000bf46270 */
[----:B------:R-:W-:-:S04]  /*12e00*/  @!P3 LEA R6, P4, R84, R3, 0x2 ;  /* 0x000000035406b211 */ /* 0x000fc800078810ff */
[----:B-----5:R-:W-:Y:S02]  /*12e10*/  @!P3 LEA.HI.X R7, R84, R10, R85, 0x2, P4 ;  /* 0x0000000a5407b211 */ /* 0x020fe400020f1455 */
[----:B------:R-:W2:Y:S04]  /*12e20*/  LDL R84, [R1+0x16c] ;  /* 0x00016c0001547983 */ /* 0x000ea80000100800 */
[----:B------:R-:W-:Y:S04]  /*12e30*/  @!P3 ST.E.64 desc[UR60][R6.64], R62 ;  /* 0x0000003e0600b985 */ /* 0x000fe8000c101b3c */
[----:B------:R0:W-:Y:S02]  /*12e40*/  @!P1 ST.E.64 desc[UR60][R4.64], R66 ;  /* 0x0000004204009985 */ /* 0x0001e4000c101b3c */
[----:B0-----:R-:W-:-:S04]  /*12e50*/  @!P2 LEA R4, P5, R76, R3, 0x2 ;  /* 0x000000034c04a211 */ /* 0x001fc800078a10ff */
[----:B---3--:R-:W-:Y:S02]  /*12e60*/  @!P2 LEA.HI.X R5, R76, R10, R80, 0x2, P5 ;  /* 0x0000000a4c05a211 */ /* 0x008fe400028f1450 */
[----:B------:R-:W3:Y:S01]  /*12e70*/  LDL R76, [R1+0x160] ;  /* 0x00016000014c7983 */ /* 0x000ee20000100800 */
[C---:B------:R-:W-:Y:S02]  /*12e80*/  ISETP.GE.AND P0, PT, R81.reuse, UR4, PT ;  /* 0x0000000451007c0c */ /* 0x040fe4000bf06270 */
[----:B------:R-:W-:Y:S01]  /*12e90*/  ISETP.GE.AND P1, PT, R72, UR4, PT ;  /* 0x0000000448007c0c */ /* 0x000fe2000bf26270 */
[----:B------:R-:W4:Y:S10]  /*12ea0*/  LDL R80, [R1+0x164] ;  /* 0x0001640001507983 */ /* 0x000f340000100800 */
[----:B------:R-:W-:-:S04]  /*12eb0*/  @!P0 LEA R6, P4, R81, R3, 0x2 ;  /* 0x0000000351068211 */ /* 0x000fc800078810ff */
[----:B--2---:R-:W-:Y:S01]  /*12ec0*/  @!P0 LEA.HI.X R7, R81, R10, R84, 0x2, P4 ;  /* 0x0000000a51078211 */ /* 0x004fe200020f1454 */
[----:B------:R-:W-:Y:S02]  /*12ed0*/  IMAD.MOV.U32 R68, RZ, RZ, R65 ;  /* 0x000000ffff447224 */ /* 0x000fe400078e0041 */
[----:B------:R-:W2:Y:S04]  /*12ee0*/  LDL R65, [R1+0xd0] ;  /* 0x0000d00001417983 */ /* 0x000ea80000100800 */
[----:B------:R-:W-:Y:S04]  /*12ef0*/  @!P0 ST.E.64 desc[UR60][R6.64], R70 ;  /* 0x0000004606008985 */ /* 0x000fe8000c101b3c */
[----:B------:R0:W-:Y:S02]  /*12f00*/  @!P2 ST.E.64 desc[UR60][R4.64], R74 ;  /* 0x0000004a0400a985 */ /* 0x0001e4000c101b3c */
[----:B0-----:R-:W-:-:S04]  /*12f10*/  @!P1 LEA R4, P5, R72, R3, 0x2 ;  /* 0x0000000348049211 */ /* 0x001fc800078a10ff */
[----:B---3--:R-:W-:Y:S02]  /*12f20*/  @!P1 LEA.HI.X R5, R72, R10, R76, 0x2, P5 ;  /* 0x0000000a48059211 */ /* 0x008fe400028f144c */
[----:B------:R-:W3:Y:S01]  /*12f30*/  LDL R76, [R1+0x15c] ;  /* 0x00015c00014c7983 */ /* 0x000ee20000100800 */
[----:B------:R-:W-:-:S03]  /*12f40*/  IMAD.MOV.U32 R72, RZ, RZ, R68 ;  /* 0x000000ffff487224 */ /* 0x000fc600078e0044 */
[----:B------:R-:W5:Y:S01]  /*12f50*/  LDL R68, [R1+0x154] ;  /* 0x0001540001447983 */ /* 0x000f620000100800 */
[----:B------:R-:W-:Y:S02]  /*12f60*/  ISETP.GE.AND P3, PT, R77, UR4, PT ;  /* 0x000000044d007c0c */ /* 0x000fe4000bf66270 */
[----:B------:R-:W-:Y:S02]  /*12f70*/  ISETP.GE.AND P0, PT, R73, UR4, PT ;  /* 0x0000000449007c0c */ /* 0x000fe4000bf06270 */
[----:B------:R-:W-:-:S09]  /*12f80*/  ISETP.GE.AND P2, PT, R69, UR4, PT ;  /* 0x0000000445007c0c */ /* 0x000fd2000bf46270 */
[----:B------:R-:W-:-:S04]  /*12f90*/  @!P3 LEA R6, P4, R77, R3, 0x2 ;  /* 0x000000034d06b211 */ /* 0x000fc800078810ff */
[----:B----4-:R-:W-:-:S05]  /*12fa0*/  @!P3 LEA.HI.X R7, R77, R10, R80, 0x2, P4 ;  /* 0x0000000a4d07b211 */ /* 0x010fca00020f1450 */
[----:B------:R0:W-:Y:S01]  /*12fb0*/  @!P3 ST.E.64 desc[UR60][R6.64], R78 ;  /* 0x0000004e0600b985 */ /* 0x0001e2000c101b3c */
[----:B--2---:R-:W-:-:S03]  /*12fc0*/  ISETP.GE.AND P3, PT, R65, UR4, PT ;  /* 0x0000000441007c0c */ /* 0x004fc6000bf66270 */
[----:B------:R1:W-:Y:S01]  /*12fd0*/  @!P1 ST.E.64 desc[UR60][R4.64], R82 ;  /* 0x0000005204009985 */ /* 0x0003e2000c101b3c */
[----:B------:R-:W-:Y:S02]  /*12fe0*/  ISETP.GE.AND P1, PT, R61, UR4, PT ;  /* 0x000000043d007c0c */ /* 0x000fe4000bf26270 */
[-C--:B0-----:R-:W-:Y:S02]  /*12ff0*/  @!P0 LEA R6, P4, R73, R3.reuse, 0x2 ;  /* 0x0000000349068211 */ /* 0x081fe400078810ff */
[----:B-1----:R-:W-:-:S04]  /*13000*/  @!P2 LEA R4, P5, R69, R3, 0x2 ;  /* 0x000000034504a211 */ /* 0x002fc800078a10ff */
[-C--:B------:R-:W-:Y:S02]  /*13010*/  @!P2 LEA.HI.X R5, R69, R10.reuse, R72, 0x2, P5 ;  /* 0x0000000a4505a211 */ /* 0x080fe400028f1448 */
[----:B---3--:R-:W-:-:S05]  /*13020*/  @!P0 LEA.HI.X R7, R73, R10, R76, 0x2, P4 ;  /* 0x0000000a49078211 */ /* 0x008fca00020f144c */
[----:B------:R0:W-:Y:S01]  /*13030*/  @!P0 ST.E.64 desc[UR60][R6.64], R86 ;  /* 0x0000005606008985 */ /* 0x0001e2000c101b3c */
[----:B------:R-:W-:-:S03]  /*13040*/  ISETP.GE.AND P0, PT, R57, UR4, PT ;  /* 0x0000000439007c0c */ /* 0x000fc6000bf06270 */
[----:B------:R1:W-:Y:S01]  /*13050*/  @!P2 ST.E.64 desc[UR60][R4.64], R90 ;  /* 0x0000005a0400a985 */ /* 0x0003e2000c101b3c */
[----:B------:R-:W-:Y:S02]  /*13060*/  ISETP.GE.AND P2, PT, R53, UR4, PT ;  /* 0x0000000435007c0c */ /* 0x000fe4000bf46270 */
[-C--:B0-----:R-:W-:Y:S02]  /*13070*/  @!P3 LEA R6, P4, R65, R3.reuse, 0x2 ;  /* 0x000000034106b211 */ /* 0x081fe400078810ff */
[----:B-1----:R-:W-:Y:S02]  /*13080*/  @!P1 LEA R4, P5, R61, R3, 0x2 ;  /* 0x000000033d049211 */ /* 0x002fe400078a10ff */
[-C--:B-----5:R-:W-:Y:S02]  /*13090*/  @!P3 LEA.HI.X R7, R65, R10.reuse, R68, 0x2, P4 ;  /* 0x0000000a4107b211 */ /* 0x0a0fe400020f1444 */
[----:B------:R-:W-:Y:S02]  /*130a0*/  @!P1 LEA.HI.X R5, R61, R10, R64, 0x2, P5 ;  /* 0x0000000a3d059211 */ /* 0x000fe400028f1440 */
[----:B------:R-:W-:Y:S01]  /*130b0*/  ISETP.GE.AND P4, PT, R48, UR4, PT ;  /* 0x0000000430007c0c */ /* 0x000fe2000bf86270 */
[----:B------:R0:W-:Y:S01]  /*130c0*/  @!P3 ST.E.64 desc[UR60][R6.64], R94 ;  /* 0x0000005e0600b985 */ /* 0x0001e2000c101b3c */
[----:B------:R-:W-:-:S03]  /*130d0*/  ISETP.GE.AND P3, PT, R44, UR4, PT ;  /* 0x000000042c007c0c */ /* 0x000fc6000bf66270 */
[----:B------:R1:W-:Y:S01]  /*130e0*/  @!P1 ST.E.64 desc[UR60][R4.64], R98 ;  /* 0x0000006204009985 */ /* 0x0003e2000c101b3c */
[-C--:B0-----:R-:W-:Y:S02]  /*130f0*/  @!P0 LEA R6, P5, R57, R3.reuse, 0x2 ;  /* 0x0000000339068211 */ /* 0x081fe400078a10ff */
[----:B-1----:R-:W-:Y:S02]  /*13100*/  @!P2 LEA R4, P1, R53, R3, 0x2 ;  /* 0x000000033504a211 */ /* 0x002fe400078210ff */
[-C--:B------:R-:W-:Y:S02]  /*13110*/  @!P0 LEA.HI.X R7, R57, R10.reuse, R60, 0x2, P5 ;  /* 0x0000000a39078211 */ /* 0x080fe400028f143c */
[----:B------:R-:W-:Y:S02]  /*13120*/  @!P2 LEA.HI.X R5, R53, R10, R56, 0x2, P1 ;  /* 0x0000000a3505a211 */ /* 0x000fe400008f1438 */
[----:B------:R-:W-:Y:S01]  /*13130*/  ISETP.GE.AND P1, PT, R40, UR4, PT ;  /* 0x0000000428007c0c */ /* 0x000fe2000bf26270 */
[----:B------:R0:W-:Y:S04]  /*13140*/  @!P0 ST.E.64 desc[UR60][R6.64], R102 ;  /* 0x0000006606008985 */ /* 0x0001e8000c101b3c */
[----:B------:R1:W-:Y:S01]  /*13150*/  @!P2 ST.E.64 desc[UR60][R4.64], R106 ;  /* 0x0000006a0400a985 */ /* 0x0003e2000c101b3c */
[----:B------:R-:W-:-:S02]  /*13160*/  ISETP.GE.AND P2, PT, R36, UR4, PT ;  /* 0x0000000424007c0c */ /* 0x000fc4000bf46270 */
[-C--:B0-----:R-:W-:Y:S02]  /*13170*/  @!P4 LEA R6, P0, R48, R3.reuse, 0x2 ;  /* 0x000000033006c211 */ /* 0x081fe400078010ff */
[----:B-1----:R-:W-:Y:S02]  /*13180*/  @!P3 LEA R4, P5, R44, R3, 0x2 ;  /* 0x000000032c04b211 */ /* 0x002fe400078a10ff */
[-C--:B------:R-:W-:Y:S02]  /*13190*/  @!P4 LEA.HI.X R7, R48, R10.reuse, R52, 0x2, P0 ;  /* 0x0000000a3007c211 */ /* 0x080fe400000f1434 */
[----:B------:R-:W-:Y:S02]  /*131a0*/  ISETP.GE.AND P0, PT, R32, UR4, PT ;  /* 0x0000000420007c0c */ /* 0x000fe4000bf06270 */
[----:B------:R-:W-:Y:S01]  /*131b0*/  @!P3 LEA.HI.X R5, R44, R10, R45, 0x2, P5 ;  /* 0x0000000a2c05b211 */ /* 0x000fe200028f142d */
[----:B------:R0:W-:Y:S04]  /*131c0*/  @!P4 ST.E.64 desc[UR60][R6.64], R110 ;  /* 0x0000006e0600c985 */ /* 0x0001e8000c101b3c */
[----:B------:R1:W-:Y:S01]  /*131d0*/  @!P3 ST.E.64 desc[UR60][R4.64], R114 ;  /* 0x000000720400b985 */ /* 0x0003e2000c101b3c */
[----:B------:R-:W-:-:S02]  /*131e0*/  ISETP.GE.AND P3, PT, R28, UR4, PT ;  /* 0x000000041c007c0c */ /* 0x000fc4000bf66270 */
[-C--:B0-----:R-:W-:Y:S02]  /*131f0*/  @!P1 LEA R6, P4, R40, R3.reuse, 0x2 ;  /* 0x0000000328069211 */ /* 0x081fe400078810ff */
[-C--:B-1----:R-:W-:Y:S02]  /*13200*/  @!P2 LEA R4, P5, R36, R3.reuse, 0x2 ;  /* 0x000000032404a211 */ /* 0x082fe400078a10ff */
[-C--:B------:R-:W-:Y:S02]  /*13210*/  @!P1 LEA.HI.X R7, R40, R10.reuse, R41, 0x2, P4 ;  /* 0x0000000a28079211 */ /* 0x080fe400020f1429 */
[----:B------:R-:W-:Y:S02]  /*13220*/  @!P0 LEA R8, P4, R32, R3, 0x2 ;  /* 0x0000000320088211 */ /* 0x000fe400078810ff */
[----:B------:R-:W-:Y:S01]  /*13230*/  @!P2 LEA.HI.X R5, R36, R10, R37, 0x2, P5 ;  /* 0x0000000a2405a211 */ /* 0x000fe200028f1425 */
[----:B------:R-:W-:Y:S01]  /*13240*/  @!P1 ST.E.64 desc[UR60][R6.64], R118 ;  /* 0x0000007606009985 */ /* 0x000fe2000c101b3c */
[----:B------:R-:W-:-:S02]  /*13250*/  ISETP.GE.AND P1, PT, R24, UR4, PT ;  /* 0x0000000418007c0c */ /* 0x000fc4000bf26270 */
        /* <DEDUP_REMOVED lines=14> */
[----:B------:R-:W-:Y:S02]  /*13340*/  @!P0 LEA R12, P3, R14, R3, 0x2 ;  /* 0x000000030e0c8211 */ /* 0x000fe400078610ff */
        /* <DEDUP_REMOVED lines=13> */
.L_x_10578:
[----:B------:R-:W4:Y:S01]  /*13420*/  LDL.LU R6, [R1+0x80] ;  /* 0x0000800001067983 */ /* 0x000f220000300800 */
[----:B------:R-:W-:Y:S01]  /*13430*/  ULDC.64 UR6, c[0x0][0xd08] ;  /* 0x0003420000067ab9 */ /* 0x000fe20000000a00 */
[----:B------:R-:W-:Y:S02]  /*13440*/  ULDC.64 UR4, c[0x0][0xd00] ;  /* 0x0003400000047ab9 */ /* 0x000fe40000000a00 */
[----:B------:R-:W2:Y:S04]  /*13450*/  LDL.LU R0, [R1+0x84] ;  /* 0x0000840001007983 */ /* 0x000ea80000300800 */
[----:B------:R-:W3:Y:S01]  /*13460*/  LDL R8, [R1+0x78] ;  /* 0x0000780001087983 */ /* 0x000ee20000100800 */
[----:B------:R-:W-:Y:S01]  /*13470*/  ISETP.NE.U32.AND P1, PT, RZ, UR6, PT ;  /* 0x00000006ff007c0c */ /* 0x000fe2000bf25070 */
[----:B------:R-:W-:Y:S01]  /*13480*/  IMAD.MOV.U32 R3, RZ, RZ, RZ ;  /* 0x000000ffff037224 */ /* 0x000fe200078e00ff */
[----:B------:R-:W-:-:S02]  /*13490*/  ISETP.NE.U32.AND P0, PT, RZ, UR4, PT ;  /* 0x00000004ff007c0c */ /* 0x000fc4000bf05070 */
[----:B------:R-:W-:Y:S02]  /*134a0*/  ISETP.NE.AND.EX P1, PT, RZ, UR7, PT, P1 ;  /* 0x00000007ff007c0c */ /* 0x000fe4000bf25310 */
[----:B------:R-:W-:Y:S02]  /*134b0*/  ISETP.NE.AND.EX P0, PT, RZ, UR5, PT, P0 ;  /* 0x00000005ff007c0c */ /* 0x000fe4000bf05300 */
[----:B----4-:R-:W-:Y:S01]  /*134c0*/  IADD3 R4, P2, R6, UR4, RZ ;  /* 0x0000000406047c10 */ /* 0x010fe2000ff5e0ff */
[----:B------:R-:W-:-:S03]  /*134d0*/  ULDC UR4, c[0x0][0xb88] ;  /* 0x0002e20000047ab9 */ /* 0x000fc60000000800 */
[----:B--2---:R-:W-:-:S05]  /*134e0*/  IADD3.X R5, R0, UR5, RZ, P2, !PT ;  /* 0x0000000500057c10 */ /* 0x004fca00097fe4ff */
[----:B------:R-:W-:Y:S01]  /*134f0*/  @P1 IADD3 R6, P2, R6, UR6, RZ ;  /* 0x0000000606061c10 */ /* 0x000fe2000ff5e0ff */
[----:B------:R-:W-:Y:S01]  /*13500*/  IMAD.U32 R21, RZ, RZ, UR4 ;  /* 0x00000004ff157e24 */ /* 0x000fe2000f8e00ff */
[----:B------:R2:W5:Y:S02]  /*13510*/  @P0 LDG.E R3, desc[UR60][R4.64] ;  /* 0x0000003c04030981 */ /* 0x000564000c1e1900 */
[----:B------:R-:W-:-:S05]  /*13520*/  @P1 IADD3.X R7, R0, UR7, RZ, P2, !PT ;  /* 0x0000000700071c10 */ /* 0x000fca00097fe4ff */
[----:B------:R2:W5:Y:S01]  /*13530*/  @P1 LDG.E R21, desc[UR60][R6.64] ;  /* 0x0000003c06151981 */ /* 0x000562000c1e1900 */
[----:B---3--:R-:W-:Y:S01]  /*13540*/  ISETP.NE.AND P2, PT, R8, RZ, PT ;  /* 0x000000ff0800720c */ /* 0x008fe20003f45270 */
        /* <DEDUP_REMOVED lines=11> */
.L_x_10596:
        /* <DEDUP_REMOVED lines=16> */
[----:B-1----:R-:W-:Y:S01]  /*13700*/  IMAD.MOV.U32 R20, RZ, RZ, 0xab8 ;  /* 0x00000ab8ff147424 */ /* 0x002fe200078e00ff */
[----:B------:R-:W-:Y:S01]  /*13710*/  ISETP.GT.AND P0, PT, R8, 0x1, PT ;  /* 0x000000010800780c */ /* 0x000fe20003f04270 */
[----:B------:R-:W1:Y:S01]  /*13720*/  LDC.64 R10, c[0x0][0xca8] ;  /* 0x00032a00ff0a7b82 */ /* 0x000e620000000a00 */
[----:B------:R-:W-:Y:S01]  /*13730*/  ISETP.NE.AND P1, PT, R28, 0x1, PT ;  /* 0x000000011c00780c */ /* 0x000fe20003f25270 */
[----:B------:R-:W-:Y:S01]  /*13740*/  IMAD.MOV.U32 R25, RZ, RZ, R33 ;  /* 0x000000ffff197224 */ /* 0x000fe200078e0021 */
[----:B------:R-:W-:-:S05]  /*13750*/  SEL R20, R20, 0xa78, P0 ;  /* 0x00000a7814147807 */ /* 0x000fca0000000000 */
[----:B------:R-:W3:Y:S08]  /*13760*/  LDC.64 R4, c[0x0][R20+0x220] ;  /* 0x0000880014047b82 */ /* 0x000ef00000000a00 */
[----:B------:R-:W4:Y:S08]  /*13770*/  LDC.64 R12, c[0x0][R20+0x218] ;  /* 0x00008600140c7b82 */ /* 0x000f300000000a00 */
[----:B------:R-:W5:Y:S08]  /*13780*/  LDC.64 R6, c[0x0][R20+0x228] ;  /* 0x00008a0014067b82 */ /* 0x000f700000000a00 */
[----:B------:R-:W0:Y:S08]  /*13790*/  @P1 LDC R0, c[0x0][0xcec] ;  /* 0x00033b00ff001b82 */ /* 0x000e300000000800 */
[----:B------:R-:W5:Y:S08]  /*137a0*/  LDC.64 R8, c[0x0][R20+0x210] ;  /* 0x0000840014087b82 */ /* 0x000f700000000a00 */
[----:B------:R-:W5:Y:S01]  /*137b0*/  @P1 LDC R29, c[0x0][0xcf0] ;  /* 0x00033c00ff1d1b82 */ /* 0x000f620000000800 */
[----:B0-----:R-:W-:-:S07]  /*137c0*/  @P1 IMAD.HI.U32 R0, R33, R0, RZ ;  /* 0x0000000021001227 */ /* 0x001fce00078e00ff */
[----:B-1----:R-:W0:Y:S01]  /*137d0*/  @!P0 LDC R10, c[0x0][0xc50] ;  /* 0x00031400ff0a8b82 */ /* 0x002e220000000800 */
[-C--:B---3--:R-:W-:Y:S02]  /*137e0*/  IMAD R5, R5, R31.reuse, RZ ;  /* 0x0000001f05057224 */ /* 0x088fe400078e02ff */
[----:B------:R-:W-:-:S05]  /*137f0*/  IMAD.WIDE.U32 R14, R4, R31, RZ ;  /* 0x0000001f040e7225 */ /* 0x000fca00078e00ff */
[----:B------:R-:W1:Y:S01]  /*13800*/  @!P0 LDC R11, c[0x0][0xc54] ;  /* 0x00031500ff0b8b82 */ /* 0x000e620000000800 */
[-C--:B----4-:R-:W-:Y:S02]  /*13810*/  IMAD R27, R13, R205.reuse, RZ ;  /* 0x000000cd0d1b7224 */ /* 0x090fe400078e02ff */
        /* <DEDUP_REMOVED lines=25> */
.L_x_10598:
[----:B------:R-:W-:Y:S05]  /*139b0*/  BSYNC B1 ;  /* 0x0000000000017941 */ /* 0x000fea0003800000 */
.L_x_10597:
        /* <DEDUP_REMOVED lines=9> */
[----:B-1----:R-:W-:Y:S01]  /*13a50*/  LOP3.LUT R9, R6, 0xfffffff8, RZ, 0xc0, !PT ;  /* 0xfffffff806097812 */ /* 0x002fe200078ec0ff */
        /* <DEDUP_REMOVED lines=14> */
[----:B------:R-:W1:Y:S08]  /*13b40*/  @P0 LDC R10, c[0x0][0xcec] ;  /* 0x00033b00ff0a0b82 */ /* 0x000e700000000800 */
[----:B------:R-:W2:Y:S01]  /*13b50*/  @P0 LDC R11, c[0x0][0xcf0] ;  /* 0x00033c00ff0b0b82 */ /* 0x000ea20000000800 */
[----:B---3--:R-:W-:-:S04]  /*13b60*/  IMAD R9, R25, 0x80, R0 ;  /* 0x0000008019097824 */ /* 0x008fc800078e0200 */
[----:B-1----:R-:W-:-:S04]  /*13b70*/  @P0 IMAD.HI.U32 R0, R9, R10, RZ ;  /* 0x0000000a09000227 */ /* 0x002fc800078e00ff */
[----:B------:R-:W-:Y:S01]  /*13b80*/  IMAD.MOV.U32 R3, RZ, RZ, R9 ;  /* 0x000000ffff037224 */ /* 0x000fe200078e0009 */
[----:B--2---:R-:W-:-:S04]  /*13b90*/  @P0 SHF.R.U32.HI R3, RZ, R11, R0 ;  /* 0x0000000bff030219 */ /* 0x004fc80000011600 */
        /* <DEDUP_REMOVED lines=18> */
[----:B------:R1:W2:Y:S04]  /*13cc0*/  SHFL.IDX PT, R0, R20, RZ, 0x181f ;  /* 0x00181fff14007589 */ /* 0x0002a800000e0000 */
[----:B------:R1:W3:Y:S02]  /*13cd0*/  SHFL.IDX PT, R14, R3, RZ, 0x181f ;  /* 0x00181fff030e7589 */ /* 0x0002e400000e0000 */
.L_x_10806:
        /* <DEDUP_REMOVED lines=19> */
[CC--:B---3--:R-:W-:Y:S02]  /*13e10*/  @!P3 LEA R4, P5, R211.reuse, R14.reuse, 0x1 ;  /* 0x0000000ed304b211 */ /* 0x0c8fe400078a08ff */
[----:B------:R-:W-:Y:S02]  /*13e20*/  @!P2 LEA R6, P4, R10, R14, 0x1 ;  /* 0x0000000e0a06a211 */ /* 0x000fe400078808ff */
[----:B--2---:R-:W-:Y:S02]  /*13e30*/  @!P3 LEA.HI.X R5, R211, R0, R9, 0x1, P5 ;  /* 0x00000000d305b211 */ /* 0x004fe400028f0c09 */
        /* <DEDUP_REMOVED lines=10> */
.L_x_10601:
[----:B------:R-:W-:Y:S05]  /*13ee0*/  BSYNC B1 ;  /* 0x0000000000017941 */ /* 0x000fea0003800000 */
.L_x_10600:
[----:B------:R-:W-:-:S03]  /*13ef0*/  UMOV UR4, 0xffffffff ;  /* 0xffffffff00047882 */ /* 0x000fc60000000000 */
[----:B------:R-:W-:Y:S05]  /*13f00*/  BRA.DIV UR4, `(.L_x_10602) ;  /* 0x0000009a041c7947 */ /* 0x000fea000b800000 */
[----:B--2---:R2:W0:Y:S04]  /*13f10*/  SHFL.IDX PT, R0, R20, 0x1, 0x181f ;  /* 0x00381f0014007f89 */ /* 0x00442800000e0000 */
[----:B---3--:R2:W3:Y:S02]  /*13f20*/  SHFL.IDX PT, R14, R3, 0x1, 0x181f ;  /* 0x00381f00030e7f89 */ /* 0x0084e400000e0000 */
.L_x_10810:
[----:B----4-:R-:W-:Y:S01]  /*13f30*/  VIADD R4, R24, 0x20 ;  /* 0x0000002018047836 */ /* 0x010fe20000000000 */
        /* <DEDUP_REMOVED lines=30> */
.L_x_10604:
[----:B------:R-:W-:Y:S05]  /*14120*/  BSYNC B1 ;  /* 0x0000000000017941 */ /* 0x000fea0003800000 */
.L_x_10603:
[----:B------:R-:W-:-:S03]  /*14130*/  UMOV UR4, 0xffffffff ;  /* 0xffffffff00047882 */ /* 0x000fc60000000000 */
[----:B------:R-:W-:Y:S05]  /*14140*/  BRA.DIV UR4, `(.L_x_10605) ;  /* 0x0000009604d47947 */ /* 0x000fea000b800000 */
[----:B0-----:R0:W0:Y:S04]  /*14150*/  SHFL.IDX PT, R0, R20, 0x2, 0x181f ;  /* 0x00581f0014007f89 */ /* 0x00102800000e0000 */
[----:B---3--:R3:W0:Y:S02]  /*14160*/  SHFL.IDX PT, R14, R3, 0x2, 0x181f ;  /* 0x00581f00030e7f89 */ /* 0x00862400000e0000 */
.L_x_10814:
        /* <DEDUP_REMOVED lines=31> */
.L_x_10607:
[----:B------:R-:W-:Y:S05]  /*14360*/  BSYNC B1 ;  /* 0x0000000000017941 */ /* 0x000fea0003800000 */
.L_x_10606:
[----:B------:R-:W-:-:S03]  /*14370*/  UMOV UR4, 0xffffffff ;  /* 0xffffffff00047882 */ /* 0x000fc60000000000 */
[----:B------:R-:W-:Y:S05]  /*14380*/  BRA.DIV UR4, `(.L_x_10608) ;  /* 0x00000096048c7947 */ /* 0x000fea000b800000 */
[----:B0-----:R0:W0:Y:S04]  /*14390*/  SHFL.IDX PT, R0, R20, 0x3, 0x181f ;  /* 0x00781f0014007f89 */ /* 0x00102800000e0000 */
[----:B------:R0:W0:Y:S02]  /*143a0*/  SHFL.IDX PT, R14, R3, 0x3, 0x181f ;  /* 0x00781f00030e7f89 */ /* 0x00002400000e0000 */
.L_x_10818:
[----:B0123--:R-:W-:-:S05]  /*143b0*/  VIADD R3, R24, 0x60 ;  /* 0x0000006018037836 */ /* 0x00ffca0000000000 */
[----:B------:R-:W-:-:S13]  /*143c0*/  ISETP.GE.AND P0, PT, R3, R21, PT ;  /* 0x000000150300720c */ /* 0x000fda0003f06270 */
[----:B------:R-:W-:Y:S05]  /*143d0*/  @P0 BRA `(.L_x_10591) ;  /* 0x00000000006c0947 */ /* 0x000fea0003800000 */
[C---:B----4-:R-:W-:Y:S01]  /*143e0*/  VIADD R10, R211.reuse, 0x40 ;  /* 0x00000040d30a7836 */ /* 0x050fe20000000000 */
        /* <DEDUP_REMOVED lines=26> */
.L_x_10591:
[----:B------:R-:W-:Y:S05]  /*14590*/  BSYNC B0 ;  /* 0x0000000000007941 */ /* 0x000fea0003800000 */
.L_x_10577:
[----:B------:R-:W-:Y:S02]  /*145a0*/  ULDC UR4, c[0x0][0xd3c] ;  /* 0x00034f0000047ab9 */ /* 0x000fe40000000800 */
[----:B------:R-:W-:-:S13]  /*145b0*/  ISETP.GE.AND P0, PT, R51, UR4, PT ;  /* 0x0000000433007c0c */ /* 0x000fda000bf06270 */
[----:B------:R-:W-:Y:S05]  /*145c0*/  @!P0 BRA `(.L_x_10609) ;  /* 0xfffffed000c88947 */ /* 0x000fea000383ffff */
[----:B------:R-:W-:Y:S05]  /*145d0*/  BRA `(.L_x_10453) ;  /* 0x0000007800f87947 */ /* 0x000fea0003800000 */
.L_x_10451:
[----:B------:R-:W-:-:S08]  /*145e0*/  NOP ;  /* 0x0000000000007918 */ /* 0x000fd00000000000 */
[----:B--2---:R-:W0:-:S00]  /*145f0*/  USETMAXREG.DEALLOC.CTAPOOL 0x28 ;  /* 0x00000028000079c8 */ /* 0x004e0000080e0500 */
        /* <DEDUP_REMOVED lines=16> */
.L_x_10610:
        /* <DEDUP_REMOVED lines=43> */
.L_x_10614:
        /* <DEDUP_REMOVED lines=37> */
.L_x_10612:
        /* <DEDUP_REMOVED lines=18> */
.L_x_10615:
        /* <DEDUP_REMOVED lines=58> */
.L_x_10613:
[----:B------:R-:W-:Y:S02]  /*150c0*/  IMAD.MOV.U32 R17, RZ, RZ, RZ ;  /* 0x000000ffff117224 */ /* 0x000fe400078e00ff */
[----:B------:R-:W-:Y:S02]  /*150d0*/  IMAD.U32 R16, RZ, RZ, UR6 ;  /* 0x00000006ff107e24 */ /* 0x000fe4000f8e00ff */
[----:B------:R-:W-:-:S07]  /*150e0*/  IMAD.MOV.U32 R18, RZ, RZ, RZ ;  /* 0x000000ffff127224 */ /* 0x000fce00078e00ff */
.L_x_10616:
[----:B------:R-:W-:-:S13]  /*150f0*/  ISETP.NE.AND P0, PT, R7, RZ, PT ;  /* 0x000000ff0700720c */ /* 0x000fda0003f05270 */
[----:B------:R-:W0:Y:S01]  /*15100*/  @!P0 S2R R3, SR_CgaCtaId ;  /* 0x0000000000038919 */ /* 0x000e220000008800 */
[----:B------:R-:W-:-:S04]  /*15110*/  @!P0 MOV R2, 0x400 ;  /* 0x0000040000028802 */ /* 0x000fc80000000f00 */
[----:B0-----:R-:W-:-:S05]  /*15120*/  @!P0 LEA R2, R3, R2, 0x18 ;  /* 0x0000000203028211 */ /* 0x001fca00078ec0ff */
[----:B------:R2:W-:Y:S01]  /*15130*/  @!P0 STS.128 [R2+0x324d0], R16 ;  /* 0x0324d01002008388 */ /* 0x0005e20000000c00 */
[----:B------:R-:W-:Y:S06]  /*15140*/  BAR.ARV 0x5, 0x180 ;  /* 0x0146000000007b1d */ /* 0x000fec0000002000 */
.L_x_10611:
[----:B------:R3:W-:Y:S01]  /*15150*/  STL [R1+0x40], RZ ;  /* 0x000040ff01007387 */ /* 0x0007e20000100800 */
[----:B------:R-:W-:Y:S01]  /*15160*/  ULDC UR4, c[0x0][0xd3c] ;  /* 0x00034f0000047ab9 */ /* 0x000fe20000000800 */
[----:B------:R-:W-:Y:S01]  /*15170*/  IMAD.MOV.U32 R26, RZ, RZ, 0x1 ;  /* 0x00000001ff1a7424 */ /* 0x000fe200078e00ff */
[----:B-1----:R-:W-:Y:S01]  /*15180*/  ISETP.GE.AND P0, PT, R19, UR4, PT ;  /* 0x0000000413007c0c */ /* 0x002fe2000bf06270 */
[----:B------:R-:W-:-:S12]  /*15190*/  IMAD.MOV.U32 R24, RZ, RZ, RZ ;  /* 0x000000ffff187224 */ /* 0x000fd800078e00ff */
[----:B---3--:R-:W-:Y:S05]  /*151a0*/  @P0 BRA `(.L_x_10617) ;  /* 0x0000006c00280947 */ /* 0x008fea0003800000 */
[----:B------:R-:W3:Y:S01]  /*151b0*/  LDL R5, [R1+0x8] ;  /* 0x0000080001057983 */ /* 0x000ee20000100800 */
[C---:B--2---:R-:W-:Y:S01]  /*151c0*/  IMAD.SHL.U32 R2, R0.reuse, 0x8, RZ ;  /* 0x0000000800027824 */ /* 0x044fe200078e00ff */
[----:B------:R-:W-:Y:S01]  /*151d0*/  LOP3.LUT R6, R0, 0x7f, RZ, 0xc0, !PT ;  /* 0x0000007f00067812 */ /* 0x000fe200078ec0ff */
[----:B------:R-:W1:Y:S01]  /*151e0*/  S2UR UR5, SR_CgaCtaId ;  /* 0x00000000000579c3 */ /* 0x000e620000008800 */
[----:B------:R-:W-:Y:S01]  /*151f0*/  UMOV UR4, 0x400 ;  /* 0x0000040000047882 */ /* 0x000fe20000000000 */
[----:B------:R-:W-:Y:S01]  /*15200*/  BSSY B8, `(.L_x_10617) ;  /* 0x00006c4000087945 */ /* 0x000fe20003800000 */
[----:B0-----:R-:W-:Y:S01]  /*15210*/  LOP3.LUT R3, R2, 0x1f8, RZ, 0xc0, !PT ;  /* 0x000001f802037812 */ /* 0x001fe200078ec0ff */
        /* <DEDUP_REMOVED lines=13> */
[----:B------:R-:W-:Y:S01]  /*152f0*/  LOP3.LUT R0, R2, 0xc0, RZ, 0xfc, !PT ;  /* 0x000000c002007812 */ /* 0x000fe200078efcff */
[----:B------:R-:W-:Y:S01]  /*15300*/  ULDC UR36, c[0x0][0xc] ;  /* 0x0000030000247ab9 */ /* 0x000fe20000000800 */
[----:B-1----:R-:W-:-:S06]  /*15310*/  ULEA UR4, UR5, UR4, 0x18 ;  /* 0x0000000405047291 */ /* 0x002fcc000f8ec03f */
[----:B------:R-:W-:-:S04]  /*15320*/  IMAD.U32 R22, RZ, RZ, UR4 ;  /* 0x00000004ff167e24 */ /* 0x000fc8000f8e00ff */
[----:B------:R-:W-:Y:S01]  /*15330*/  IMAD R25, R31, 0x2, R22 ;  /* 0x000000021f197824 */ /* 0x000fe200078e0216 */
[----:B---3--:R-:W-:-:S05]  /*15340*/  LOP3.LUT R4, R5, 0x2, RZ, 0xfc, !PT ;  /* 0x0000000205047812 */ /* 0x008fca00078efcff */
[----:B------:R0:W-:Y:S04]  /*15350*/  STL [R1+0x68], R4 ;  /* 0x0000680401007387 */ /* 0x0001e80000100800 */
[----:B------:R1:W-:Y:S01]  /*15360*/  STL [R1+0x40], RZ ;  /* 0x000040ff01007387 */ /* 0x0003e20000100800 */
[----:B0-----:R-:W-:-:S07]  /*15370*/  LOP3.LUT R4, R2, 0x40, RZ, 0xfc, !PT ;  /* 0x0000004002047812 */ /* 0x001fce00078efcff */
.L_x_10724:
[----:B0-----:R-:W0:Y:S02]  /*15380*/  LDC.64 R2, c[0x0][0xd88] ;  /* 0x00036200ff027b82 */ /* 0x001e240000000a00 */
[----:B0-----:R-:W-:-:S05]  /*15390*/  IMAD.WIDE R2, R19, 0x4, R2 ;  /* 0x0000000413027825 */ /* 0x001fca00078e0202 */
[----:B--2---:R-:W2:Y:S01]  /*153a0*/  LDG.E R35, desc[UR60][R2.64] ;  /* 0x0000003c02237981 */ /* 0x004ea2000c1e1900 */
[----:B------:R-:W-:Y:S05]  /*153b0*/  YIELD ;  /* 0x0000000000007946 */ /* 0x000fea0003800000 */
[----:B------:R-:W-:Y:S01]  /*153c0*/  ULDC.64 UR4, c[0x0][0xb20] ;  /* 0x0002c80000047ab9 */ /* 0x000fe20000000a00 */
[----:B------:R-:W-:Y:S01]  /*153d0*/  ULDC.64 UR8, c[0x0][0xb10] ;  /* 0x0002c40000087ab9 */ /* 0x000fe20000000a00 */
[----:B------:R-:W-:Y:S01]  /*153e0*/  ISETP.NE.U32.AND P0, PT, RZ, UR4, PT ;  /* 0x00000004ff007c0c */ /* 0x000fe2000bf05070 */
[----:B------:R-:W-:Y:S01]  /*153f0*/  IMAD.MOV.U32 R33, RZ, RZ, RZ ;  /* 0x000000ffff217224 */ /* 0x000fe200078e00ff */
[----:B------:R-:W-:-:S02]  /*15400*/  ULDC.64 UR6, c[0x0][0xb08] ;  /* 0x0002c20000067ab9 */ /* 0x000fc40000000a00 */
        /* <DEDUP_REMOVED lines=12> */
[----:B------:R2:W5:Y:S01]  /*154d0*/  @P0 LDG.E R33, desc[UR60][R2.64] ;  /* 0x0000003c02210981 */ /* 0x000562000c1e1900 */
[----:B------:R-:W-:Y:S02]  /*154e0*/  ISETP.NE.AND.EX P1, PT, RZ, UR9, PT, P1 ;  /* 0x00000009ff007c0c */ /* 0x000fe4000bf25310 */
[----:B------:R-:W-:Y:S01]  /*154f0*/  ISETP.NE.U32.AND P0, PT, RZ, UR4, PT ;  /* 0x00000004ff007c0c */ /* 0x000fe2000bf05070 */
[----:B0-----:R-:W-:Y:S01]  /*15500*/  IMAD.MOV.U32 R0, RZ, RZ, RZ ;  /* 0x000000ffff007224 */ /* 0x001fe200078e00ff */
[C---:B---3--:R-:W-:Y:S02]  /*15510*/  IADD3 R4, P4, R29.reuse, UR6, RZ ;  /* 0x000000061d047c10 */ /* 0x048fe4000ff9e0ff */
[----:B------:R-:W-:Y:S02]  /*15520*/  ISETP.NE.AND.EX P0, PT, RZ, UR5, PT, P0 ;  /* 0x00000005ff007c0c */ /* 0x000fe4000bf05300 */
[----:B------:R-:W-:Y:S02]  /*15530*/  IADD3.X R5, R30, UR7, RZ, P4, !PT ;  /* 0x000000071e057c10 */ /* 0x000fe4000a7fe4ff */
[----:B--2---:R-:W-:Y:S01]  /*15540*/  IADD3 R2, P3, R29, UR4, RZ ;  /* 0x000000041d027c10 */ /* 0x004fe2000ff7e0ff */
        /* <DEDUP_REMOVED lines=25> */
.L_x_10618:
        /* <DEDUP_REMOVED lines=14> */
.L_x_10619:
        /* <DEDUP_REMOVED lines=9> */
.L_x_10620:
        /* <DEDUP_REMOVED lines=24> */
[----:B------:R0:W2:Y:S02]  /*159d0*/  F2I.FTZ.U32.TRUNC.NTZ R3, R2 ;  /* 0x0000000200037305 */ /* 0x0000a4000021f000 */
[----:B0-----:R-:W-:-:S04]  /*159e0*/  LOP3.LUT R2, R9, R7, RZ, 0x3c, !PT ;  /* 0x0000000709027212 */ /* 0x001fc800078e3cff */
[----:B------:R-:W-:Y:S01]  /*159f0*/  ISETP.GE.AND P4, PT, R2, RZ, PT ;  /* 0x000000ff0200720c */ /* 0x000fe20003f86270 */
[----:B--2---:R-:W-:-:S04]  /*15a00*/  IMAD.MOV R2, RZ, RZ, -R3 ;  /* 0x000000ffff027224 */ /* 0x004fc800078e0a03 */
        /* <DEDUP_REMOVED lines=17> */
.L_x_10622:
[----:B------:R-:W-:Y:S05]  /*15b20*/  BSYNC B0 ;  /* 0x0000000000007941 */ /* 0x000fea0003800000 */
.L_x_10621:
        /* <DEDUP_REMOVED lines=25> */
.L_x_10821:
[----:B--2---:R-:W-:Y:S02]  /*15cc0*/  ISETP.NE.AND P0, PT, R14, RZ, PT ;  /* 0x000000ff0e00720c */ /* 0x004fe40003f05270 */
[----:B------:R-:W-:-:S11]  /*15cd0*/  PLOP3.LUT P6, PT, PT, PT, PT, 0x8, 0x0 ;  /* 0x000000000000781c */ /* 0x000fd60003fce170 */
[----:B------:R-:W-:Y:S05]  /*15ce0*/  @P0 BRA `(.L_x_10626) ;  /* 0x00000000000c0947 */ /* 0x000fea0003800000 */
[----:B------:R-:W-:-:S03]  /*15cf0*/  UMOV UR4, 0xffffffff ;  /* 0xffffffff00047882 */ /* 0x000fc60000000000 */
[----:B------:R-:W-:Y:S05]  /*15d00*/  BRA.DIV UR4, `(.L_x_10627) ;  /* 0x0000007e04a87947 */ /* 0x000fea000b800000 */
[----:B------:R-:W-:-:S13]  /*15d10*/  ELECT P6, URZ, PT ;  /* 0x00000000003f782f */ /* 0x000fda00038c0000 */
.L_x_10626:
        /* <DEDUP_REMOVED lines=9> */
.L_x_10824:
[----:B------:R-:W-:Y:S05]  /*15db0*/  BSYNC B1 ;  /* 0x0000000000017941 */ /* 0x000fea0003800000 */
.L_x_10628:
[----:B------:R-:W-:Y:S04]  /*15dc0*/  BSSY B1, `(.L_x_10630) ;  /* 0x000007b000017945 */ /* 0x000fe80003800000 */
[----:B------:R-:W-:Y:S05]  /*15dd0*/  @!P6 BRA `(.L_x_10631) ;  /* 0x0000000400e4e947 */ /* 0x000fea0003800000 */
[----:B0-----:R-:W-:Y:S01]  /*15de0*/  IMAD R7, R23, 0x8, R22 ;  /* 0x0000000817077824 */ /* 0x001fe200078e0216 */
[----:B------:R-:W-:Y:S01]  /*15df0*/  SHF.L.U32 R8, R27, 0x1f, RZ ;  /* 0x0000001f1b087819 */ /* 0x000fe200000006ff */
[----:B------:R-:W0:Y:S01]  /*15e00*/  S2R R9, SR_TID.X ;  /* 0x0000000000097919 */ /* 0x000e220000002100 */
[----:B------:R-:W-:Y:S02]  /*15e10*/  BSSY B2, `(.L_x_10632) ;  /* 0x0000005000027945 */ /* 0x000fe40003800000 */
[----:B------:R-:W2:Y:S01]  /*15e20*/  SYNCS.PHASECHK.TRANS64.TRYWAIT P0, [R7+URZ+0x324a0], R8 ;  /* 0x0324a008070075a7 */ /* 0x000ea2000800017f */
[----:B0-----:R-:W-:-:S04]  /*15e30*/  LOP3.LUT R9, R9, 0x7f, RZ, 0xc0, !PT ;  /* 0x0000007f09097812 */ /* 0x001fc800078ec0ff */
[----:B------:R-:W-:Y:S01]  /*15e40*/  ISETP.NE.AND P2, PT, R9, RZ, PT ;  /* 0x000000ff0900720c */ /* 0x000fe20003f45270 */
[----:B--2---:R-:W-:-:S12]  /*15e50*/  @!P0 BRA `(.L_x_10633) ;  /* 0x0000007c00888947 */ /* 0x004fd80003800000 */
.L_x_10825:
[----:B------:R-:W-:Y:S05]  /*15e60*/  BSYNC B2 ;  /* 0x0000000000027941 */ /* 0x000fea0003800000 */
.L_x_10632:
        /* <DEDUP_REMOVED lines=9> */
.L_x_10635:
[----:B------:R-:W-:Y:S05]  /*15f00*/  BSYNC B2 ;  /* 0x0000000000027941 */ /* 0x000fea0003800000 */
.L_x_10634:
        /* <DEDUP_REMOVED lines=12> */
.L_x_10636:
        /* <DEDUP_REMOVED lines=10> */
[----:B------:R-:W2:Y:S01]  /*16070*/  SYNCS.PHASECHK.TRANS64.TRYWAIT P0, [R7+URZ+0x324c0], R8 ;  /* 0x0324c008070075a7 */ /* 0x000ea2000800017f */
[----:B------:R-:W-:Y:S04]  /*16080*/  BSSY B2, `(.L_x_10637) ;  /* 0x0000002000027945 */ /* 0x000fe80003800000 */
[----:B--2---:R-:W-:Y:S05]  /*16090*/  @!P0 BRA `(.L_x_10638) ;  /* 0x0000007c000c8947 */ /* 0x004fea0003800000 */
.L_x_10826:
[----:B------:R-:W-:Y:S05]  /*160a0*/  BSYNC B2 ;  /* 0x0000000000027941 */ /* 0x000fea0003800000 */
.L_x_10637:
[----:B------:R-:W-:Y:S01]  /*160b0*/  BSSY B2, `(.L_x_10639) ;  /* 0x000000b000027945 */ /* 0x000fe20003800000 */
[----:B------:R-:W-:Y:S02]  /*160c0*/  IMAD.MOV.U32 R12, RZ, RZ, 0x0 ;  /* 0x00000000ff0c7424 */ /* 0x000fe400078e00ff */
[----:B------:R-:W-:Y:S01]  /*160d0*/  IMAD.MOV.U32 R13, RZ, RZ, 0x12f00000 ;  /* 0x12f00000ff0d7424 */ /* 0x000fe200078e00ff */
[----:B------:R-:W-:Y:S06]  /*160e0*/  @P2 BRA `(.L_x_10640) ;  /* 0x00000000001c2947 */ /* 0x000fec0003800000 */
[----:B------:R-:W3:Y:S01]  /*160f0*/  S2R R10, SR_TID.X ;  /* 0x00000000000a7919 */ /* 0x000ee20000002100 */
[----:B0-2---:R-:W-:-:S04]  /*16100*/  IMAD.MOV.U32 R8, RZ, RZ, 0xc000 ;  /* 0x0000c000ff087424 */ /* 0x005fc800078e00ff */
[----:B------:R4:W-:Y:S01]  /*16110*/  SYNCS.ARRIVE.TRANS64 RZ, [R7+URZ+0x324b0], R8 ;  /* 0x0324b00807ff79a7 */ /* 0x0009e2000800003f */
[----:B---3--:R-:W-:-:S04]  /*16120*/  LOP3.LUT R10, R10, 0x1f, RZ, 0xc0, !PT ;  /* 0x0000001f0a0a7812 */ /* 0x008fc800078ec0ff */
[----:B------:R-:W-:-:S13]  /*16130*/  ISETP.NE.AND P0, PT, R10, RZ, PT ;  /* 0x000000ff0a00720c */ /* 0x000fda0003f05270 */
[----:B----4-:R-:W-:Y:S05]  /*16140*/  @!P0 BRA `(.L_x_10640) ;  /* 0x0000000000048947 */ /* 0x010fea0003800000 */
[----:B------:R-:W-:Y:S01]  /*16150*/  BPT.TRAP 0x1 ;  /* 0x000000040000795c */ /* 0x000fe20000300000 */
.L_x_10640:
[----:B------:R-:W-:Y:S05]  /*16160*/  BSYNC B2 ;  /* 0x0000000000027941 */ /* 0x000fea0003800000 */
.L_x_10639:
[----:B------:R-:W-:Y:S01]  /*16170*/  R2UR UR10, R14 ;  /* 0x000000000e0a72ca */ /* 0x000fe200000e0000 */
[----:B0-2---:R-:W-:Y:S01]  /*16180*/  IMAD R8, R23, 0xc000, R22 ;  /* 0x0000c00017087824 */ /* 0x005fe200078e0216 */
[----:B------:R-:W-:Y:S01]  /*16190*/  R2UR UR6, R12 ;  /* 0x000000000c0672ca */ /* 0x000fe200000e0000 */
[----:B------:R-:W-:Y:S01]  /*161a0*/  UIADD3 UR4, UP0, UR38, 0x670, URZ ;  /* 0x0000067026047890 */ /* 0x000fe2000ff1e03f */
[----:B------:R-:W-:Y:S01]  /*161b0*/  R2UR UR7, R13 ;  /* 0x000000000d0772ca */ /* 0x000fe200000e0000 */
[----:B------:R-:W-:Y:S01]  /*161c0*/  VIADD R7, R7, 0x324b0 ;  /* 0x000324b007077836 */ /* 0x000fe20000000000 */
[----:B------:R-:W-:Y:S01]  /*161d0*/  PLOP3.LUT P0, PT, PT, PT, PT, 0x80, 0x0 ;  /* 0x000000000000781c */ /* 0x000fe20003f0f070 */
[----:B------:R-:W-:Y:S01]  /*161e0*/  VIADD R10, R8, 0x400 ;  /* 0x00000400080a7836 */ /* 0x000fe20000000000 */
[----:B------:R-:W-:-:S12]  /*161f0*/  UIADD3.X UR5, URZ, UR39, URZ, UP0, !UPT ;  /* 0x000000273f057290 */ /* 0x000fd800087fe43f */
.L_x_10641:
        /* <DEDUP_REMOVED lines=15> */
.L_x_10642:
        /* <DEDUP_REMOVED lines=15> */
.L_x_10643:
        /* <DEDUP_REMOVED lines=15> */
.L_x_10644:
        /* <DEDUP_REMOVED lines=10> */
.L_x_10631:
[----:B------:R-:W-:Y:S05]  /*16570*/  BSYNC B1 ;  /* 0x0000000000017941 */ /* 0x000fea0003800000 */
.L_x_10630:
        /* <DEDUP_REMOVED lines=9> */
.L_x_10660:
[----:B------:R-:W-:Y:S05]  /*16610*/  YIELD ;  /* 0x0000000000007946 */ /* 0x000fea0003800000 */
[----:B------:R-:W-:Y:S04]  /*16620*/  BSSY B1, `(.L_x_10645) ;  /* 0x000007a000017945 */ /* 0x000fe80003800000 */
[----:B------:R-:W-:Y:S05]  /*16630*/  @!P6 BRA `(.L_x_10646) ;  /* 0x0000000400e0e947 */ /* 0x000fea0003800000 */
[----:B------:R-:W-:Y:S01]  /*16640*/  IMAD R6, R23, 0x8, R22 ;  /* 0x0000000817067824 */ /* 0x000fe200078e0216 */
[----:B0-----:R-:W-:Y:S01]  /*16650*/  SHF.L.U32 R7, R27, 0x1f, RZ ;  /* 0x0000001f1b077819 */ /* 0x001fe200000006ff */
[----:B------:R-:W0:Y:S01]  /*16660*/  S2R R8, SR_TID.X ;  /* 0x0000000000087919 */ /* 0x000e220000002100 */
[----:B------:R-:W-:Y:S02]  /*16670*/  BSSY B2, `(.L_x_10647) ;  /* 0x0000005000027945 */ /* 0x000fe40003800000 */
[----:B------:R-:W2:Y:S01]  /*16680*/  SYNCS.PHASECHK.TRANS64.TRYWAIT P2, [R6+URZ+0x324a0], R7 ;  /* 0x0324a007060075a7 */ /* 0x000ea2000804017f */
[----:B0-----:R-:W-:-:S04]  /*16690*/  LOP3.LUT R8, R8, 0x7f, RZ, 0xc0, !PT ;  /* 0x0000007f08087812 */ /* 0x001fc800078ec0ff */
[----:B------:R-:W-:Y:S01]  /*166a0*/  ISETP.NE.AND P3, PT, R8, RZ, PT ;  /* 0x000000ff0800720c */ /* 0x000fe20003f65270 */
[----:B--2---:R-:W-:-:S12]  /*166b0*/  @!P2 BRA `(.L_x_10648) ;  /* 0x000000740098a947 */ /* 0x004fd80003800000 */
.L_x_10827:
[----:B------:R-:W-:Y:S05]  /*166c0*/  BSYNC B2 ;  /* 0x0000000000027941 */ /* 0x000fea0003800000 */
.L_x_10647:
        /* <DEDUP_REMOVED lines=9> */
.L_x_10650:
[----:B------:R-:W-:Y:S05]  /*16760*/  BSYNC B2 ;  /* 0x0000000000027941 */ /* 0x000fea0003800000 */
.L_x_10649:
        /* <DEDUP_REMOVED lines=11> */
.L_x_10651:
        /* <DEDUP_REMOVED lines=13> */
.L_x_10828:
[----:B------:R-:W-:Y:S05]  /*168f0*/  BSYNC B2 ;  /* 0x0000000000027941 */ /* 0x000fea0003800000 */
.L_x_10652:
        /* <DEDUP_REMOVED lines=11> */
.L_x_10655:
[----:B------:R-:W-:Y:S05]  /*169b0*/  BSYNC B2 ;  /* 0x0000000000027941 */ /* 0x000fea0003800000 */
.L_x_10654:
        /* <DEDUP_REMOVED lines=9> */
.L_x_10656:
        /* <DEDUP_REMOVED lines=15> */
.L_x_10657:
        /* <DEDUP_REMOVED lines=15> */
.L_x_10658:
        /* <DEDUP_REMOVED lines=15> */
.L_x_10659:
        /* <DEDUP_REMOVED lines=10> */
.L_x_10646:
[----:B------:R-:W-:Y:S05]  /*16dc0*/  BSYNC B1 ;  /* 0x0000000000017941 */ /* 0x000fea0003800000 */
.L_x_10645:
        /* <DEDUP_REMOVED lines=8> */
.L_x_10624:
[----:B------:R-:W-:Y:S05]  /*16e50*/  BSYNC B0 ;  /* 0x0000000000007941 */ /* 0x000fea0003800000 */
.L_x_10623:
[----:B------:R-:W-:Y:S05]  /*16e60*/  @!P0 WARPSYNC.ALL ;  /* 0x0000000000008948 */ /* 0x000fea0003800000 */
[----:B------:R-:W-:Y:S01]  /*16e70*/  @!P0 BAR.SYNC.DEFER_BLOCKING 0xc, 0x180 ;  /* 0x0306000000008b1d */ /* 0x000fe20000010000 */
[----:B------:R-:W-:-:S05]  /*16e80*/  IMAD.MOV.U32 R0, RZ, RZ, RZ ;  /* 0x000000ffff007224 */ /* 0x000fca00078e00ff */
[----:B------:R-:W-:Y:S04]  /*16e90*/  BSSY B0, `(.L_x_10661) ;  /* 0x000001e000007945 */ /* 0x000fe80003800000 */
[----:B------:R-:W-:Y:S05]  /*16ea0*/  @!P1 BRA `(.L_x_10662) ;  /* 0x0000000000709947 */ /* 0x000fea0003800000 */
[----:B------:R-:W-:-:S13]  /*16eb0*/  ISETP.NE.AND P0, PT, R5, RZ, PT ;  /* 0x000000ff0500720c */ /* 0x000fda0003f05270 */
[----:B------:R-:W2:Y:S02]  /*16ec0*/  @!P0 LDC R5, c[0x0][0xae8] ;  /* 0x0002ba00ff058b82 */ /* 0x000ea40000000800 */
[-C--:B--2---:R-:W-:Y:S02]  /*16ed0*/  IABS R0, R5.reuse ;  /* 0x0000000500007213 */ /* 0x084fe40000000000 */
[----:B0-----:R-:W-:Y:S02]  /*16ee0*/  IABS R7, R5 ;  /* 0x0000000500077213 */ /* 0x001fe40000000000 */
        /* <DEDUP_REMOVED lines=24> */
.L_x_10662:
[----:B------:R-:W-:Y:S05]  /*17070*/  BSYNC B0 ;  /* 0x0000000000007941 */ /* 0x000fea0003800000 */
.L_x_10661:
[-C--:B------:R-:W-:Y:S01]  /*17080*/  IMAD R32, R32, R0.reuse, RZ ;  /* 0x0000000020207224 */ /* 0x080fe200078e02ff */
        /* <DEDUP_REMOVED lines=18> */
[----:B0-----:R-:W0:Y:S01]  /*171b0*/  POPC R7, R4 ;  /* 0x0000000400077309 */ /* 0x001e220000000000 */
[----:B--2---:R-:W0:Y:S02]  /*171c0*/  SHFL.IDX PT, R0, R3, R0, 0x1f ;  /* 0x00001f0003007589 */ /* 0x004e2400000e0000 */
[----:B0-----:R-:W-:Y:S01]  /*171d0*/  IADD3 R16, R0, UR36, R7 ;  /* 0x0000002400107c10 */ /* 0x001fe2000fffe007 */
[----:B------:R-:W-:Y:S06]  /*171e0*/  BRA `(.L_x_10665) ;  /* 0x0000004000047947 */ /* 0x000fec0003800000 */
.L_x_10664:
        /* <DEDUP_REMOVED lines=19> */
[----:B-12---:R-:W-:Y:S05]  /*17320*/  CALL.ABS.NOINC R2 ;  /* 0x0000000002007343 */ /* 0x006fea0003c00000 */
.L_x_10667:
[----:B------:R-:W-:Y:S05]  /*17330*/  BSYNC B6 ;  /* 0x0000000000067941 */ /* 0x000fea0003800000 */
.L_x_10666:
        /* <DEDUP_REMOVED lines=11> */
[----:B------:R-:W-:Y:S02]  /*173f0*/  IMAD.U32 R6, RZ, RZ, UR8 ;  /* 0x00000008ff067e24 */ /* 0x000fe4000f8e00ff */
[----:B0-----:R-:W-:-:S02]  /*17400*/  IMAD.U32 R7, RZ, RZ, UR9 ;  /* 0x00000009ff077e24 */ /* 0x001fc4000f8e00ff */
[----:B------:R-:W-:Y:S02]  /*17410*/  IMAD.U32 R10, RZ, RZ, UR4 ;  /* 0x00000004ff0a7e24 */ /* 0x000fe4000f8e00ff */
[----:B------:R-:W-:Y:S02]  /*17420*/  IMAD.U32 R11, RZ, RZ, UR5 ;  /* 0x00000005ff0b7e24 */ /* 0x000fe4000f8e00ff */
[----:B------:R-:W-:Y:S02]  /*17430*/  IMAD.MOV.U32 R8, RZ, RZ, 0x70 ;  /* 0x00000070ff087424 */ /* 0x000fe400078e00ff */
[----:B------:R-:W-:Y:S02]  /*17440*/  IMAD.MOV.U32 R12, RZ, RZ, 0x1 ;  /* 0x00000001ff0c7424 */ /* 0x000fe400078e00ff */
[----:B--2---:R-:W-:-:S07]  /*17450*/  IMAD.MOV.U32 R13, RZ, RZ, RZ ;  /* 0x000000ffff0d7224 */ /* 0x004fce00078e00ff */
[----:B------:R-:W-:-:S07]  /*17460*/  LEPC R20, `(.L_x_10670) ;  /* 0x000000001014794e */ /* 0x000fce0000000000 */
[----:B-1-3--:R-:W-:Y:S05]  /*17470*/  CALL.ABS.NOINC R2 ;  /* 0x0000000002007343 */ /* 0x00afea0003c00000 */
.L_x_10670:
        /* <DEDUP_REMOVED lines=15> */
.L_x_10669:
[----:B------:R-:W-:Y:S05]  /*17570*/  BSYNC B6 ;  /* 0x0000000000067941 */ /* 0x000fea0003800000 */
.L_x_10668:
[----:B------:R-:W2:Y:S01]  /*17580*/  LDL R34, [R1+0x44] ;  /* 0x0000440001227983 */ /* 0x000ea20000100800 */
[----:B------:R-:W-:Y:S01]  /*17590*/  ULDC.64 UR4, c[0x0][0xaf0] ;  /* 0x0002bc0000047ab9 */ /* 0x000fe20000000a00 */
[----:B------:R-:W3:Y:S02]  /*175a0*/  LDC R9, c[0x0][0x430] ;  /* 0x00010c00ff097b82 */ /* 0x000ee40000000800 */
[----:B------:R-:W4:Y:S01]  /*175b0*/  LDL R20, [R1+0x10] ;  /* 0x0000100001147983 */ /* 0x000f220000100800 */
[----:B------:R-:W-:-:S03]  /*175c0*/  ISETP.NE.U32.AND P0, PT, RZ, UR4, PT ;  /* 0x00000004ff007c0c */ /* 0x000fc6000bf05070 */
[----:B------:R-:W4:Y:S01]  /*175d0*/  LDL.LU R10, [R1] ;  /* 0x00000000010a7983 */ /* 0x000f220000300800 */
[----:B------:R-:W-:Y:S01]  /*175e0*/  ISETP.NE.AND.EX P0, PT, RZ, UR5, PT, P0 ;  /* 0x00000005ff007c0c */ /* 0x000fe2000bf05300 */
[----:B------:R-:W0:-:S12]  /*175f0*/  S2R R21, SR_TID.X ;  /* 0x0000000000157919 */ /* 0x000e180000002100 */
[----:B------:R-:W-:Y:S01]  /*17600*/  @P0 IADD3 R2, P1, R29, UR4, RZ ;  /* 0x000000041d020c10 */ /* 0x000fe2000ff3e0ff */
[----:B------:R-:W-:Y:S01]  /*17610*/  IMAD.MOV.U32 R37, RZ, RZ, RZ ;  /* 0x000000ffff257224 */ /* 0x000fe200078e00ff */
[----:B------:R-:W1:Y:S01]  /*17620*/  S2R R11, SR_TID.X ;  /* 0x00000000000b7919 */ /* 0x000e620000002100 */
[----:B------:R-:W-:Y:S01]  /*17630*/  ULDC UR4, c[0x0][0x2f4] ;  /* 0x0000bd0000047ab9 */ /* 0x000fe20000000800 */
[----:B------:R-:W-:Y:S01]  /*17640*/  @P0 IADD3.X R3, R30, UR5, RZ, P1, !PT ;  /* 0x000000051e030c10 */ /* 0x000fe20008ffe4ff */
[----:B------:R-:W-:-:S04]  /*17650*/  ULDC UR5, c[0x0][0x320] ;  /* 0x0000c80000057ab9 */ /* 0x000fc80000000800 */
[----:B------:R4:W4:Y:S01]  /*17660*/  @P0 LDG.E R28, desc[UR60][R2.64] ;  /* 0x0000003c021c0981 */ /* 0x000922000c1e1900 */
[----:B0-----:R-:W-:-:S04]  /*17670*/  LOP3.LUT R21, R21, 0x7f, RZ, 0xc0, !PT ;  /* 0x0000007f15157812 */ /* 0x001fc800078ec0ff */
[----:B------:R-:W-:Y:S02]  /*17680*/  SHF.R.U32.HI R0, RZ, 0x3, R21 ;  /* 0x00000003ff007819 */ /* 0x000fe40000011615 */
[----:B------:R-:W0:Y:S01]  /*17690*/  S2R R21, SR_TID.X ;  /* 0x0000000000157919 */ /* 0x000e220000002100 */
[----:B---3--:R-:W-:-:S13]  /*176a0*/  ISETP.NE.AND P1, PT, R9, 0x1, PT ;  /* 0x000000010900780c */ /* 0x008fda0003f25270 */
[----:B------:R-:W3:Y:S08]  /*176b0*/  @P1 LDC R5, c[0x0][0x434] ;  /* 0x00010d00ff051b82 */ /* 0x000ef00000000800 */
[----:B------:R-:W3:Y:S01]  /*176c0*/  @P1 LDC R4, c[0x0][0x438] ;  /* 0x00010e00ff041b82 */ /* 0x000ee20000000800 */
[----:B0-----:R-:W-:-:S05]  /*176d0*/  IMAD.SHL.U32 R21, R21, 0x10, RZ ;  /* 0x0000001015157824 */ /* 0x001fca00078e00ff */
[----:B------:R-:W-:Y:S01]  /*176e0*/  LOP3.LUT R21, R0, 0x70, R21, 0xf8, !PT ;  /* 0x0000007000157812 */ /* 0x000fe200078ef815 */
[----:B-1----:R-:W-:-:S05]  /*176f0*/  IMAD.SHL.U32 R11, R11, 0x8, RZ ;  /* 0x000000080b0b7824 */ /* 0x002fca00078e00ff */
[----:B------:R-:W-:Y:S01]  /*17700*/  LOP3.LUT R11, R11, 0x38, RZ, 0xc0, !PT ;  /* 0x000000380b0b7812 */ /* 0x000fe200078ec0ff */
[----:B------:R-:W-:Y:S01]  /*17710*/  UMOV UR6, 0xffffffff ;  /* 0xffffffff00067882 */ /* 0x000fe20000000000 */
[----:B--2---:R-:W-:-:S04]  /*17720*/  VIADD R0, R34, 0xffffffff ;  /* 0xffffffff22007836 */ /* 0x004fc80000000000 */
[----:B------:R-:W-:-:S05]  /*17730*/  IMAD R6, R0, 0x60, R21 ;  /* 0x0000006000067824 */ /* 0x000fca00078e0215 */
[----:B----4-:R-:W-:-:S04]  /*17740*/  ISETP.GE.AND P0, PT, R6, R20, PT ;  /* 0x000000140600720c */ /* 0x010fc80003f06270 */
[----:B------:R-:W-:Y:S01]  /*17750*/  ISETP.GT.U32.OR P0, PT, R21, 0x5f, P0 ;  /* 0x0000005f1500780c */ /* 0x000fe20000704470 */
[----:B------:R-:W-:-:S12]  /*17760*/  IMAD.IADD R6, R6, 0x1, R33 ;  /* 0x0000000106067824 */ /* 0x000fd800078e0221 */
[----:B------:R-:W0:Y:S01]  /*17770*/  @!P0 LDC.64 R2, c[0x0][0x428] ;  /* 0x00010a00ff028b82 */ /* 0x000e220000000a00 */
[----:B---3--:R-:W-:-:S04]  /*17780*/  @P1 IMAD.HI.U32 R5, R6, R5, RZ ;  /* 0x0000000506051227 */ /* 0x008fc800078e00ff */
[----:B------:R-:W-:Y:S01]  /*17790*/  IMAD.MOV.U32 R7, RZ, RZ, R6 ;  /* 0x000000ffff077224 */ /* 0x000fe200078e0006 */
[----:B------:R-:W-:Y:S02]  /*177a0*/  @P1 SHF.R.U32.HI R7, RZ, R4, R5 ;  /* 0x00000004ff071219 */ /* 0x000fe40000011605 */
[----:B------:R-:W-:Y:S02]  /*177b0*/  SHF.R.S32.HI R34, RZ, 0x1f, R28 ;  /* 0x0000001fff227819 */ /* 0x000fe4000001141c */
        /* <DEDUP_REMOVED lines=13> */
[----:B------:R-:W-:-:S08]  /*17890*/  LOP3.LUT R10, R10, 0xffffffdf, RZ, 0xc0, !PT ;  /* 0xffffffdf0a0a7812 */ /* 0x000fd000078ec0ff */
        /* <DEDUP_REMOVED lines=16> */
[----:B------:R-:W-:Y:S01]  /*179a0*/  @P2 LOP3.LUT R10, R10, 0x8, RZ, 0xfc, !PT ;  /* 0x000000080a0a2812 */ /* 0x000fe200078efcff */
[----:B0-----:R-:W-:-:S03]  /*179b0*/  IMAD.MOV R2, RZ, RZ, -R7 ;  /* 0x000000ffff027224 */ /* 0x001fc600078e0a07 */
[----:B------:R-:W-:Y:S01]  /*179c0*/  @P0 LOP3.LUT R10, R10, 0x1, RZ, 0xfc, !PT ;  /* 0x000000010a0a0812 */ /* 0x000fe200078efcff */
[----:B------:R-:W-:-:S03]  /*179d0*/  IMAD R2, R9, R2, R6 ;  /* 0x0000000209027224 */ /* 0x000fc600078e0206 */
[----:B------:R-:W-:-:S04]  /*179e0*/  LOP3.LUT R10, R10, 0xfffffffb, RZ, 0xc0, !PT ;  /* 0xfffffffb0a0a7812 */ /* 0x000fc800078ec0ff */
[----:B------:R-:W-:Y:S01]  /*179f0*/  @P1 LOP3.LUT R10, R10, 0x4, RZ, 0xfc, !PT ;  /* 0x000000040a0a1812 */ /* 0x000fe200078efcff */
[----:B------:R0:W-:Y:S04]  /*17a00*/  STL [R1+0x4], R2 ;  /* 0x0000040201007387 */ /* 0x0001e80000100800 */
[----:B------:R0:W-:Y:S01]  /*17a10*/  STL [R1], R10 ;  /* 0x0000000a01007387 */ /* 0x0001e20000100800 */
[----:B------:R-:W-:Y:S05]  /*17a20*/  BRA.DIV UR6, `(.L_x_10671) ;  /* 0x0000006206e47947 */ /* 0x000fea000b800000 */
.L_x_10831:
[----:B------:R-:W2:Y:S01]  /*17a30*/  LDL R3, [R1+0x68] ;  /* 0x0000680001037983 */ /* 0x000ea20000100800 */
[----:B------:R-:W-:Y:S01]  /*17a40*/  SEL R4, RZ, 0x1, P0 ;  /* 0x00000001ff047807 */ /* 0x000fe20000000000 */
[----:B0-----:R-:W-:-:S04]  /*17a50*/  IMAD.MOV.U32 R2, RZ, RZ, R10 ;  /* 0x000000ffff027224 */ /* 0x001fc800078e000a */
[----:B------:R0:W-:Y:S01]  /*17a60*/  STL [R1+0x60], R4 ;  /* 0x0000600401007387 */ /* 0x0001e20000100800 */
[----:B------:R-:W-:Y:S02]  /*17a70*/  LOP3.LUT R2, R2, 0xffffffbf, RZ, 0xc0, !PT ;  /* 0xffffffbf02027812 */ /* 0x000fe400078ec0ff */
[----:B--2---:R-:W-:-:S13]  /*17a80*/  ISETP.NE.AND P0, PT, R3, 0x3, PT ;  /* 0x000000030300780c */ /* 0x004fda0003f05270 */
[----:B------:R-:W-:-:S05]  /*17a90*/  @P0 LOP3.LUT R2, R2, 0x40, RZ, 0xfc, !PT ;  /* 0x0000004002020812 */ /* 0x000fca00078efcff */
[----:B------:R0:W-:Y:S01]  /*17aa0*/  STL [R1], R2 ;  /* 0x0000000201007387 */ /* 0x0001e20000100800 */
[----:B------:R-:W-:Y:S05]  /*17ab0*/  @!P0 BRA `(.L_x_10672) ;  /* 0x0000000000048947 */ /* 0x000fea0003800000 */
[----:B------:R-:W-:Y:S01]  /*17ac0*/  BPT.TRAP 0x1 ;  /* 0x000000040000795c */ /* 0x000fe20000300000 */
.L_x_10672:
[----:B------:R-:W-:Y:S01]  /*17ad0*/  IMAD R30, R0, -0x60, R20 ;  /* 0xffffffa0001e7824 */ /* 0x000fe200078e0214 */
[----:B------:R-:W-:Y:S01]  /*17ae0*/  SHF.L.U32 R0, R26, 0x1f, RZ ;  /* 0x0000001f1a007819 */ /* 0x000fe200000006ff */
[----:B------:R-:W-:Y:S01]  /*17af0*/  IMAD R29, R24, 0x8, R22 ;  /* 0x00000008181d7824 */ /* 0x000fe200078e0216 */
[----:B------:R-:W-:Y:S03]  /*17b00*/  BSSY B0, `(.L_x_10673) ;  /* 0x0000003000007945 */ /* 0x000fe60003800000 */
[----:B------:R-:W1:Y:S02]  /*17b10*/  SYNCS.PHASECHK.TRANS64.TRYWAIT P0, [R29+URZ+0x32440], R0 ;  /* 0x032440001d0075a7 */ /* 0x000e64000800017f */
[----:B-1----:R-:W-:Y:S05]  /*17b20*/  @!P0 BRA `(.L_x_10674) ;  /* 0x0000006000d88947 */ /* 0x002fea0003800000 */
.L_x_10832:
[----:B------:R-:W-:Y:S05]  /*17b30*/  BSYNC B0 ;  /* 0x0000000000007941 */ /* 0x000fea0003800000 */
.L_x_10673:
[----:B0-----:R-:W1:Y:S01]  /*17b40*/  LDL R2, [R1+0x4] ;  /* 0x0000040001027983 */ /* 0x001e620000100800 */
[----:B------:R-:W-:-:S03]  /*17b50*/  ULDC.64 UR4, c[0x0][0x300] ;  /* 0x0000c00000047ab9 */ /* 0x000fc60000000a00 */
[----:B------:R-:W2:Y:S01]  /*17b60*/  LDL R3, [R1] ;  /* 0x0000000001037983 */ /* 0x000ea20000100800 */
[----:B-----5:R-:W-:Y:S01]  /*17b70*/  SHF.R.S32.HI R4, RZ, 0x1f, R37 ;  /* 0x0000001fff047819 */ /* 0x020fe20000011425 */
[----:B------:R-:W-:Y:S01]  /*17b80*/  ULDC.64 UR6, c[0x0][0x2e8] ;  /* 0x0000ba0000067ab9 */ /* 0x000fe20000000a00 */
[----:B------:R-:W0:Y:S02]  /*17b90*/  S2R R7, SR_TID.X ;  /* 0x0000000000077919 */ /* 0x000e240000002100 */
[----:B0-----:R-:W-:-:S05]  /*17ba0*/  IMAD.SHL.U32 R7, R7, 0x8, RZ ;  /* 0x0000000807077824 */ /* 0x001fca00078e00ff */
[----:B------:R-:W-:Y:S02]  /*17bb0*/  LOP3.LUT R7, R7, 0x38, RZ, 0xc0, !PT ;  /* 0x0000003807077812 */ /* 0x000fe400078ec0ff */
[----:B-1----:R-:W-:-:S05]  /*17bc0*/  SHF.R.S32.HI R0, RZ, 0x1f, R2 ;  /* 0x0000001fff007819 */ /* 0x002fca0000011402 */
[----:B------:R0:W-:Y:S01]  /*17bd0*/  STL [R1+0x48], R0 ;  /* 0x0000480001007387 */ /* 0x0001e20000100800 */
[----:B--2---:R-:W-:Y:S01]  /*17be0*/  LOP3.LUT P2, RZ, R3, 0x2, RZ, 0xc0, !PT ;  /* 0x0000000203ff7812 */ /* 0x004fe2000784c0ff */
[----:B0-----:R-:W-:-:S04]  /*17bf0*/  IMAD R0, R0, UR4, RZ ;  /* 0x0000000400007c24 */ /* 0x001fc8000f8e02ff */
[C---:B------:R-:W-:Y:S02]  /*17c00*/  IMAD R0, R2.reuse, UR5, R0 ;  /* 0x0000000502007c24 */ /* 0x040fe4000f8e0200 */
[----:B------:R-:W-:Y:S01]  /*17c10*/  IMAD.WIDE.U32 R2, R2, UR4, RZ ;  /* 0x0000000402027c25 */ /* 0x000fe2000f8e00ff */
[----:B------:R-:W-:Y:S01]  /*17c20*/  ULDC.64 UR4, c[0x0][0x310] ;  /* 0x0000c40000047ab9 */ /* 0x000fe20000000a00 */
[----:B------:R0:W-:Y:S02]  /*17c30*/  STL [R1+0x4c], R4 ;  /* 0x00004c0401007387 */ /* 0x0001e40000100800 */
[----:B------:R-:W-:Y:S02]  /*17c40*/  IMAD.IADD R3, R3, 0x1, R0 ;  /* 0x0000000103037824 */ /* 0x000fe400078e0200 */
[----:B------:R-:W-:Y:S02]  /*17c50*/  IMAD R0, R4, UR4, RZ ;  /* 0x0000000404007c24 */ /* 0x000fe4000f8e02ff */
[----:B0-----:R-:W0:Y:S02]  /*17c60*/  S2R R4, SR_TID.X ;  /* 0x0000000000047919 */ /* 0x001e240000002100 */
[----:B------:R-:W-:-:S02]  /*17c70*/  IMAD R0, R37, UR5, R0 ;  /* 0x0000000525007c24 */ /* 0x000fc4000f8e0200 */
[----:B------:R-:W-:Y:S01]  /*17c80*/  IMAD.WIDE.U32 R2, R37, UR4, R2 ;  /* 0x0000000425027c25 */ /* 0x000fe2000f8e0002 */
        /* <DEDUP_REMOVED lines=65> */
.L_x_10846:
        /* <DEDUP_REMOVED lines=10> */
.L_x_10676:
        /* <DEDUP_REMOVED lines=11> */
.L_x_10677:
[----:B------:R1:W5:Y:S01]  /*181f0*/  LDL.LU R0, [R1+0x1c] ;  /* 0x00001c0001007983 */ /* 0x0003620000300800 */
[----:B------:R1:W-:Y:S02]  /*18200*/  SYNCS.ARRIVE.TRANS64.A1T0 RZ, [R29+URZ+0x32430], RZ ;  /* 0x032430ff1dff79a7 */ /* 0x0003e4000810003f */
[----:B------:R-:W-:Y:S05]  /*18210*/  WARPSYNC.ALL ;  /* 0x0000000000007948 */ /* 0x000fea0003800000 */
[----:B------:R-:W-:Y:S01]  /*18220*/  ULDC.64 UR4, c[0x0][0xaf8] ;  /* 0x0002be0000047ab9 */ /* 0x000fe20000000a00 */
[----:B------:R-:W-:Y:S01]  /*18230*/  BSSY B6, `(.L_x_10678) ;  /* 0x000001d000067945 */ /* 0x000fe20003800000 */
[----:B------:R-:W-:Y:S01]  /*18240*/  BAR.SYNC.DEFER_BLOCKING 0x8, 0x180 ;  /* 0x0206000000007b1d */ /* 0x000fe20000010000 */
[----:B------:R-:W-:-:S04]  /*18250*/  ISETP.NE.U32.AND P0, PT, RZ, UR4, PT ;  /* 0x00000004ff007c0c */ /* 0x000fc8000bf05070 */
[----:B------:R-:W-:-:S04]  /*18260*/  ISETP.NE.AND.EX P0, PT, RZ, UR5, PT, P0 ;  /* 0x00000005ff007c0c */ /* 0x000fc8000bf05300 */
[----:B------:R-:W-:Y:S02]  /*18270*/  SEL R35, R35, RZ, !P0 ;  /* 0x000000ff23237207 */ /* 0x000fe40004000000 */
[----:B0----5:R-:W-:Y:S01]  /*18280*/  SEL R2, R0, RZ, !P0 ;  /* 0x000000ff00027207 */ /* 0x021fe20004000000 */
[----:B------:R-:W-:-:S04]  /*18290*/  VIADD R0, R22, 0x18400 ;  /* 0x0001840016007836 */ /* 0x000fc80000000000 */
[----:B------:R0:W-:Y:S01]  /*182a0*/  STL [R1+0x38], R2 ;  /* 0x0000380201007387 */ /* 0x0001e20000100800 */
[----:B------:R-:W-:Y:S02]  /*182b0*/  LOP3.LUT P0, RZ, R0, 0x3ff, RZ, 0xc0, !PT ;  /* 0x000003ff00ff7812 */ /* 0x000fe4000780c0ff */
[----:B------:R-:W-:Y:S01]  /*182c0*/  SHF.R.S32.HI R0, RZ, 0x1f, R36 ;  /* 0x0000001fff007819 */ /* 0x000fe20000011424 */
[----:B------:R0:W-:Y:S04]  /*182d0*/  STL [R1+0x10], R35 ;  /* 0x0000102301007387 */ /* 0x0001e80000100800 */
        /* <DEDUP_REMOVED lines=18> */
.L_x_10679:
[----:B------:R-:W-:Y:S05]  /*18400*/  BSYNC B6 ;  /* 0x0000000000067941 */ /* 0x000fea0003800000 */
.L_x_10678:
[----:B------:R-:W2:Y:S01]  /*18410*/  LDL R20, [R1+0x38] ;  /* 0x0000380001147983 */ /* 0x000ea20000100800 */
[----:B------:R-:W3:Y:S03]  /*18420*/  LDC R6, c[0x0][0x448] ;  /* 0x00011200ff067b82 */ /* 0x000ee60000000800 */
[----:B------:R-:W4:Y:S01]  /*18430*/  LDL R4, [R1+0x2c] ;  /* 0x00002c0001047983 */ /* 0x000f220000100800 */
[----:B------:R-:W-:Y:S01]  /*18440*/  IMAD.SHL.U32 R17, R17, 0x80, RZ ;  /* 0x0000008011117824 */ /* 0x000fe200078e00ff */
[----:B------:R-:W-:Y:S02]  /*18450*/  ULDC.64 UR4, c[0x0][0x298] ;  /* 0x0000a60000047ab9 */ /* 0x000fe40000000a00 */
[----:B------:R1:W5:Y:S01]  /*18460*/  LDL R9, [R1+0x14] ;  /* 0x0000140001097983 */ /* 0x0003620000100800 */
[----:B0-----:R-:W0:Y:S01]  /*18470*/  S2R R2, SR_TID.X ;  /* 0x0000000000027919 */ /* 0x001e220000002100 */
[----:B---3--:R-:W-:-:S13]  /*18480*/  ISETP.NE.AND P0, PT, R6, 0x1, PT ;  /* 0x000000010600780c */ /* 0x008fda0003f05270 */
[----:B------:R-:W3:Y:S01]  /*18490*/  @P0 LDC R0, c[0x0][0x44c] ;  /* 0x00011300ff000b82 */ /* 0x000ee20000000800 */
[----:B0-----:R-:W-:-:S07]  /*184a0*/  LOP3.LUT R2, R2, 0x7f, RZ, 0xc0, !PT ;  /* 0x0000007f02027812 */ /* 0x001fce00078ec0ff */
[----:B------:R-:W0:Y:S01]  /*184b0*/  @P0 LDC R3, c[0x0][0x450] ;  /* 0x00011400ff030b82 */ /* 0x000e220000000800 */
[----:B------:R-:W1:Y:S02]  /*184c0*/  S2R R7, SR_TID.X ;  /* 0x0000000000077919 */ /* 0x000e640000002100 */
[----:B-1----:R-:W-:-:S05]  /*184d0*/  IMAD.SHL.U32 R7, R7, 0x8, RZ ;  /* 0x0000000807077824 */ /* 0x002fca00078e00ff */
[----:B------:R-:W-:Y:S01]  /*184e0*/  LOP3.LUT R7, R7, 0x38, RZ, 0xc0, !PT ;  /* 0x0000003807077812 */ /* 0x000fe200078ec0ff */
[----:B--2---:R-:W-:Y:S02]  /*184f0*/  IMAD.MOV.U32 R21, RZ, RZ, R20 ;  /* 0x000000ffff157224 */ /* 0x004fe400078e0014 */
[----:B------:R-:W-:Y:S01]  /*18500*/  IMAD.MOV.U32 R20, RZ, RZ, R35 ;  /* 0x000000ffff147224 */ /* 0x000fe200078e0023 */
[----:B------:R-:W-:Y:S01]  /*18510*/  SHF.R.U32.HI R35, RZ, 0x3, R2 ;  /* 0x00000003ff237819 */ /* 0x000fe20000011602 */
[----:B----4-:R-:W-:Y:S01]  /*18520*/  IMAD R4, R4, UR4, RZ ;  /* 0x0000000404047c24 */ /* 0x010fe2000f8e02ff */
[----:B------:R-:W1:Y:S03]  /*18530*/  S2R R2, SR_TID.X ;  /* 0x0000000000027919 */ /* 0x000e660000002100 */
[----:B------:R-:W-:Y:S02]  /*18540*/  IMAD R4, R36, UR5, R4 ;  /* 0x0000000524047c24 */ /* 0x000fe4000f8e0204 */
[----:B-1----:R-:W-:-:S05]  /*18550*/  IMAD.SHL.U32 R2, R2, 0x10, RZ ;  /* 0x0000001002027824 */ /* 0x002fca00078e00ff */
[----:B------:R-:W-:-:S04]  /*18560*/  LOP3.LUT R2, R35, 0x70, R2, 0xf8, !PT ;  /* 0x0000007023027812 */ /* 0x000fc800078ef802 */
[----:B------:R-:W-:-:S05]  /*18570*/  LOP3.LUT R35, R2, R17, RZ, 0xfc, !PT ;  /* 0x0000001102237212 */ /* 0x000fca00078efcff */
[----:B---3--:R-:W-:-:S04]  /*18580*/  @P0 IMAD.HI.U32 R2, R35, R0, RZ ;  /* 0x0000000023020227 */ /* 0x008fc800078e00ff */
[----:B------:R-:W-:Y:S01]  /*18590*/  IMAD.MOV.U32 R0, RZ, RZ, R35 ;  /* 0x000000ffff007224 */ /* 0x000fe200078e0023 */
[----:B0-----:R-:W-:Y:S01]  /*185a0*/  @P0 SHF.R.U32.HI R0, RZ, R3, R2 ;  /* 0x00000003ff000219 */ /* 0x001fe20000011602 */
[----:B------:R-:W-:Y:S01]  /*185b0*/  IMAD.WIDE.U32 R2, R36, UR4, RZ ;  /* 0x0000000424027c25 */ /* 0x000fe2000f8e00ff */
[----:B------:R-:W-:-:S03]  /*185c0*/  ULDC.64 UR4, c[0x0][0x2d8] ;  /* 0x0000b60000047ab9 */ /* 0x000fc60000000a00 */
[----:B------:R-:W-:Y:S02]  /*185d0*/  IMAD.IADD R3, R3, 0x1, R4 ;  /* 0x0000000103037824 */ /* 0x000fe400078e0204 */
[----:B------:R-:W-:-:S04]  /*185e0*/  IMAD.WIDE.U32 R2, R18, UR4, R2 ;  /* 0x0000000412027c25 */ /* 0x000fc8000f8e0002 */
[----:B------:R-:W-:Y:S01]  /*185f0*/  IMAD R3, R18, UR5, R3 ;  /* 0x0000000512037c24 */ /* 0x000fe2000f8e0203 */
[----:B------:R-:W-:Y:S02]  /*18600*/  ULDC.64 UR4, c[0x0][0x2e0] ;  /* 0x0000b80000047ab9 */ /* 0x000fe40000000a00 */
[----:B------:R-:W-:Y:S02]  /*18610*/  IMAD R4, R21, UR4, RZ ;  /* 0x0000000415047c24 */ /* 0x000fe4000f8e02ff */
[----:B------:R-:W-:-:S04]  /*18620*/  IMAD.WIDE.U32 R2, R20, UR4, R2 ;  /* 0x0000000414027c25 */ /* 0x000fc8000f8e0002 */
        /* <DEDUP_REMOVED lines=31> */
[C---:B------:R-:W-:Y:S01]  /*18820*/  ISETP.GE.AND P0, PT, R17.reuse, R2, PT ;  /* 0x000000021100720c */ /* 0x040fe20003f06270 */
[----:B------:R-:W-:-:S03]  /*18830*/  VIADD R8, R17, 0x30 ;  /* 0x0000003011087836 */ /* 0x000fc60000000000 */
[----:B------:R2:W-:Y:S09]  /*18840*/  STL [R1+0x1c], R6 ;  /* 0x00001c0601007387 */ /* 0x0005f20000100800 */
        /* <DEDUP_REMOVED lines=8> */
[----:B--2---:R-:W-:-:S05]  /*188d0*/  VIADD R6, R17, 0x20 ;  /* 0x0000002011067836 */ /* 0x004fca0000000000 */
[----:B------:R-:W-:Y:S04]  /*188e0*/  STL [R1+0x20], R6 ;  /* 0x0000200601007387 */ /* 0x000fe80000100800 */
[----:B------:R-:W-:Y:S04]  /*188f0*/  STL [R1+0x24], R8 ;  /* 0x0000240801007387 */ /* 0x000fe80000100800 */
[----:B0-----:R-:W0:Y:S04]  /*18900*/  SHFL.IDX PT, R5, R0, 0x1, 0x181f ;  /* 0x00381f0000057f89 */ /* 0x001e2800000e0000 */
[----:B------:R-:W1:Y:S01]  /*18910*/  SHFL.IDX PT, R4, R3, 0x1, 0x181f ;  /* 0x00381f0003047f89 */ /* 0x000e6200000e0000 */
[----:B0-----:R-:W-:-:S05]  /*18920*/  @!P0 LEA R5, P2, R7, R5, 0x1 ;  /* 0x0000000507058211 */ /* 0x001fca00078408ff */
[----:B-1----:R-:W-:-:S05]  /*18930*/  @!P0 IMAD.X R4, RZ, RZ, R4, P2 ;  /* 0x000000ffff048224 */ /* 0x002fca00010e0604 */
[----:B------:R-:W-:-:S04]  /*18940*/  @!P0 LOP3.LUT R5, R5, R4, RZ, 0x3c, !PT ;  /* 0x0000000405058212 */ /* 0x000fc800078e3cff */
[----:B------:R-:W-:-:S04]  /*18950*/  @!P0 LOP3.LUT R4, R5, R4, RZ, 0x3c, !PT ;  /* 0x0000000405048212 */ /* 0x000fc800078e3cff */
[----:B------:R-:W-:-:S05]  /*18960*/  @!P0 LOP3.LUT R5, R5, R4, RZ, 0x3c, !PT ;  /* 0x0000000405058212 */ /* 0x000fca00078e3cff */
        /* <DEDUP_REMOVED lines=11> */
[----:B------:R-:W-:Y:S01]  /*18a20*/  ISETP.GE.AND P0, PT, R8, R2, PT ;  /* 0x000000020800720c */ /* 0x000fe20003f06270 */
[----:B------:R-:W-:-:S05]  /*18a30*/  VIADD R8, R17, 0x40 ;  /* 0x0000004011087836 */ /* 0x000fca0000000000 */
[----:B------:R-:W-:Y:S04]  /*18a40*/  STL [R1+0x28], R8 ;  /* 0x0000280801007387 */ /* 0x000fe80000100800 */
[----:B0-----:R-:W0:Y:S03]  /*18a50*/  SHFL.IDX PT, R4, R0, 0x3, 0x181f ;  /* 0x00781f0000047f89 */ /* 0x001e2600000e0000 */
[----:B0-----:R-:W-:-:S05]  /*18a60*/  @!P0 LEA R5, P2, R7, R4, 0x1 ;  /* 0x0000000407058211 */ /* 0x001fca00078408ff */
[----:B------:R-:W-:Y:S02]  /*18a70*/  @!P0 IMAD.X R4, RZ, RZ, R6, P2 ;  /* 0x000000ffff048224 */ /* 0x000fe400010e0606 */
[----:B------:R-:W-:Y:S03]  /*18a80*/  SHFL.IDX PT, R6, R3, 0x4, 0x181f ;  /* 0x00981f0003067f89 */ /* 0x000fe600000e0000 */
        /* <DEDUP_REMOVED lines=22> */
[-C--:B------:R-:W-:Y:S01]  /*18bf0*/  @!P0 LOP3.LUT R5, R5, R4.reuse, RZ, 0x3c, !PT ;  /* 0x0000000405058212 */ /* 0x080fe200078e3cff */
[----:B------:R-:W-:Y:S03]  /*18c00*/  SHFL.IDX PT, R3, R3, 0x7, 0x181f ;  /* 0x00f81f0003037f89 */ /* 0x000fe600000e0000 */
        /* <DEDUP_REMOVED lines=12> */
.L_x_10863:
        /* <DEDUP_REMOVED lines=11> */
.L_x_10681:
        /* <DEDUP_REMOVED lines=28> */
.L_x_10683:
[----:B------:R-:W-:Y:S05]  /*18f40*/  BSYNC B6 ;  /* 0x0000000000067941 */ /* 0x000fea0003800000 */
.L_x_10682:
[----:B0-----:R-:W2:Y:S01]  /*18f50*/  LDL.LU R2, [R1+0x2c] ;  /* 0x00002c0001027983 */ /* 0x001ea20000300800 */
[----:B------:R-:W0:Y:S01]  /*18f60*/  LDC R6, c[0x0][0x448] ;  /* 0x00011200ff067b82 */ /* 0x000e220000000800 */
[----:B------:R-:W-:Y:S02]  /*18f70*/  ULDC.64 UR4, c[0x0][0x398] ;  /* 0x0000e60000047ab9 */ /* 0x000fe40000000a00 */
[----:B------:R-:W3:Y:S04]  /*18f80*/  LDL.LU R21, [R1+0x38] ;  /* 0x0000380001157983 */ /* 0x000ee80000300800 */
[----:B------:R-:W4:Y:S01]  /*18f90*/  LDL.LU R20, [R1+0x10] ;  /* 0x0000100001147983 */ /* 0x000f220000300800 */
[----:B------:R-:W-:Y:S01]  /*18fa0*/  IMAD.MOV.U32 R4, RZ, RZ, R35 ;  /* 0x000000ffff047224 */ /* 0x000fe200078e0023 */
[----:B------:R-:W1:Y:S01]  /*18fb0*/  S2R R7, SR_TID.X ;  /* 0x0000000000077919 */ /* 0x000e620000002100 */
[----:B0-----:R-:W-:-:S13]  /*18fc0*/  ISETP.NE.AND P0, PT, R6, 0x1, PT ;  /* 0x000000010600780c */ /* 0x001fda0003f05270 */
[----:B------:R-:W0:Y:S01]  /*18fd0*/  @P0 LDC R5, c[0x0][0x450] ;  /* 0x00011400ff050b82 */ /* 0x000e220000000800 */
[----:B-1----:R-:W-:-:S05]  /*18fe0*/  IMAD.SHL.U32 R7, R7, 0x8, RZ ;  /* 0x0000000807077824 */ /* 0x002fca00078e00ff */
[----:B------:R-:W-:Y:S01]  /*18ff0*/  LOP3.LUT R7, R7, 0x38, RZ, 0xc0, !PT ;  /* 0x0000003807077812 */ /* 0x000fe200078ec0ff */
[----:B--2---:R-:W-:Y:S02]  /*19000*/  IMAD R0, R2, UR4, RZ ;  /* 0x0000000402007c24 */ /* 0x004fe4000f8e02ff */
[----:B------:R-:W-:-:S04]  /*19010*/  IMAD.WIDE.U32 R2, R36, UR4, RZ ;  /* 0x0000000424027c25 */ /* 0x000fc8000f8e00ff */
[----:B------:R-:W-:Y:S01]  /*19020*/  IMAD R0, R36, UR5, R0 ;  /* 0x0000000524007c24 */ /* 0x000fe2000f8e0200 */
[----:B------:R-:W-:-:S03]  /*19030*/  ULDC.64 UR4, c[0x0][0x3d8] ;  /* 0x0000f60000047ab9 */ /* 0x000fc60000000a00 */
[----:B------:R-:W-:Y:S02]  /*19040*/  IMAD.IADD R3, R3, 0x1, R0 ;  /* 0x0000000103037824 */ /* 0x000fe400078e0200 */
        /* <DEDUP_REMOVED lines=9> */
[----:B------:R-:W2:Y:S02]  /*190e0*/  @P0 LDC R0, c[0x0][0x44c] ;  /* 0x00011300ff000b82 */ /* 0x000ea40000000800 */
[----:B--2---:R-:W-:-:S04]  /*190f0*/  @P0 IMAD.HI.U32 R0, R35, R0, RZ ;  /* 0x0000000023000227 */ /* 0x004fc800078e00ff */
[----:B-1----:R-:W-:Y:S01]  /*19100*/  IMAD.SHL.U32 R20, R20, 0x8, RZ ;  /* 0x0000000814147824 */ /* 0x002fe200078e00ff */
[----:B0-----:R-:W-:-:S04]  /*19110*/  @P0 SHF.R.U32.HI R4, RZ, R5, R0 ;  /* 0x00000005ff040219 */ /* 0x001fc80000011600 */
[--C-:B------:R-:W-:Y:S01]  /*19120*/  SHF.R.S32.HI R5, RZ, 0x1f, R4.reuse ;  /* 0x0000001fff057819 */ /* 0x100fe20000011404 */
[----:B------:R-:W-:Y:S01]  /*19130*/  IMAD.MOV R0, RZ, RZ, -R4 ;  /* 0x000000ffff007224 */ /* 0x000fe200078e0a04 */
[----:B------:R-:W-:Y:S01]  /*19140*/  LOP3.LUT R20, R20, 0x38, RZ, 0xc0, !PT ;  /* 0x0000003814147812 */ /* 0x000fe200078ec0ff */
[----:B------:R-:W-:-:S03]  /*19150*/  IMAD.WIDE.U32 R2, R4, UR4, R2 ;  /* 0x0000000404027c25 */ /* 0x000fc6000f8e0002 */
[----:B------:R-:W-:Y:S01]  /*19160*/  LOP3.LUT R10, R20, 0x40, RZ, 0xfc, !PT ;  /* 0x00000040140a7812 */ /* 0x000fe200078efcff */
[----:B------:R-:W-:Y:S01]  /*19170*/  IMAD R0, R6, R0, R35 ;  /* 0x0000000006007224 */ /* 0x000fe200078e0223 */
[C---:B------:R-:W-:Y:S01]  /*19180*/  LOP3.LUT R9, R20.reuse, 0x80, RZ, 0xfc, !PT ;  /* 0x0000008014097812 */ /* 0x040fe200078efcff */
[----:B------:R-:W-:Y:S01]  /*19190*/  IMAD R5, R5, UR4, RZ ;  /* 0x0000000405057c24 */ /* 0x000fe2000f8e02ff */
[----:B------:R-:W-:-:S03]  /*191a0*/  LOP3.LUT R8, R20, 0xc0, RZ, 0xfc, !PT ;  /* 0x000000c014087812 */ /* 0x000fc600078efcff */
        /* <DEDUP_REMOVED lines=18> */
[----:B------:R-:W2:Y:S04]  /*192d0*/  LDL.LU R3, [R1+0x24] ;  /* 0x0000240001037983 */ /* 0x000ea80000300800 */
[----:B------:R-:W3:Y:S04]  /*192e0*/  LDL.LU R10, [R1+0x1c] ;  /* 0x00001c00010a7983 */ /* 0x000ee80000300800 */
[----:B------:R-:W4:Y:S04]  /*192f0*/  LDL.LU R9, [R1+0x28] ;  /* 0x0000280001097983 */ /* 0x000f280000300800 */
[----:B------:R-:W5:Y:S04]  /*19300*/  LDL.LU R8, [R1+0x20] ;  /* 0x0000200001087983 */ /* 0x000f680000300800 */
[----:B------:R-:W2:Y:S04]  /*19310*/  LDL.LU R11, [R1+0x14] ;  /* 0x00001400010b7983 */ /* 0x000ea80000300800 */
[----:B------:R-:W-:Y:S01]  /*19320*/  SHFL.IDX PT, R2, R0, RZ, 0x181f ;  /* 0x00181fff00027589 */ /* 0x000fe200000e0000 */
[----:B--2---:R-:W-:-:S02]  /*19330*/  IMAD R5, R11, R6, RZ ;  /* 0x000000060b057224 */ /* 0x004fc400078e02ff */
[----:B------:R-:W-:Y:S01]  /*19340*/  IMAD.MOV.U32 R11, RZ, RZ, R3 ;  /* 0x000000ffff0b7224 */ /* 0x000fe200078e0003 */
[----:B------:R-:W-:Y:S02]  /*19350*/  SHFL.IDX PT, R6, R0, 0x1, 0x181f ;  /* 0x00381f0000067f89 */ /* 0x000fe400000e0000 */
[----:B------:R-:W-:Y:S02]  /*19360*/  ISETP.GE.AND P0, PT, R17, R5, PT ;  /* 0x000000051100720c */ /* 0x000fe40003f06270 */
[----:B------:R-:W0:Y:S11]  /*19370*/  SHFL.IDX PT, R3, R4, RZ, 0x181f ;  /* 0x00181fff04037589 */ /* 0x000e3600000e0000 */
[----:B0-----:R-:W-:-:S05]  /*19380*/  @!P0 LEA R3, P6, R7, R3, 0x1 ;  /* 0x0000000307038211 */ /* 0x001fca00078c08ff */
[----:B------:R-:W-:-:S05]  /*19390*/  @!P0 IMAD.X R2, RZ, RZ, R2, P6 ;  /* 0x000000ffff028224 */ /* 0x000fca00030e0602 */
[----:B------:R-:W-:-:S04]  /*193a0*/  @!P0 LOP3.LUT R3, R3, R2, RZ, 0x3c, !PT ;  /* 0x0000000203038212 */ /* 0x000fc800078e3cff */
[----:B------:R-:W-:-:S04]  /*193b0*/  @!P0 LOP3.LUT R2, R3, R2, RZ, 0x3c, !PT ;  /* 0x0000000203028212 */ /* 0x000fc800078e3cff */
[----:B------:R-:W-:-:S05]  /*193c0*/  @!P0 LOP3.LUT R3, R3, R2, RZ, 0x3c, !PT ;  /* 0x0000000203038212 */ /* 0x000fca00078e3cff */
[----:B------:R-:W-:Y:S04]  /*193d0*/  @!P0 LDGSTS.E.BYPASS.LTC128B.128 [R25+0x22400], desc[UR60][R2.64], !P4 ;  /* 0x2240000002198fae */ /* 0x000fe8000e101d7c */
[----:B------:R-:W-:Y:S04]  /*193e0*/  @!P0 LDGSTS.E.BYPASS.LTC128B.128 [R25+0x26400], desc[UR60][R2.64+0x80], !P3 ;  /* 0x2640008002198fae */ /* 0x000fe8000d901d7c */
[----:B------:R-:W-:Y:S04]  /*193f0*/  @!P0 LDGSTS.E.BYPASS.LTC128B.128 [R25+0x2a400], desc[UR60][R2.64+0x100], !P2 ;  /* 0x2a40010002198fae */ /* 0x000fe8000d101d7c */
[----:B------:R0:W-:Y:S01]  /*19400*/  @!P0 LDGSTS.E.BYPASS.LTC128B.128 [R25+0x2e400], desc[UR60][R2.64+0x180], !P1 ;  /* 0x2e40018002198fae */ /* 0x0001e2000c901d7c */
[----:B---3--:R-:W-:Y:S01]  /*19410*/  ISETP.GE.AND P0, PT, R10, R5, PT ;  /* 0x000000050a00720c */ /* 0x008fe20003f06270 */
[----:B----4-:R-:W-:-:S02]  /*19420*/  IMAD.MOV.U32 R10, RZ, RZ, R9 ;  /* 0x000000ffff0a7224 */ /* 0x010fc400078e0009 */
[----:B------:R-:W2:Y:S04]  /*19430*/  LDL.LU R9, [R1+0x30] ;  /* 0x0000300001097983 */ /* 0x000ea80000300800 */
[----:B0-----:R-:W0:Y:S06]  /*19440*/  SHFL.IDX PT, R2, R4, 0x1, 0x181f ;  /* 0x00381f0004027f89 */ /* 0x001e2c00000e0000 */
[----:B0-----:R-:W-:-:S05]  /*19450*/  @!P0 LEA R2, P6, R7, R2, 0x1 ;  /* 0x0000000207028211 */ /* 0x001fca00078c08ff */
[----:B------:R-:W-:Y:S02]  /*19460*/  @!P0 IMAD.X R3, RZ, RZ, R6, P6 ;  /* 0x000000ffff038224 */ /* 0x000fe400030e0606 */
[----:B------:R-:W-:Y:S04]  /*19470*/  SHFL.IDX PT, R6, R0, 0x2, 0x181f ;  /* 0x00581f0000067f89 */ /* 0x000fe800000e0000 */
[----:B------:R-:W-:Y:S04]  /*19480*/  @!P0 LDGSTS.E.BYPASS.LTC128B.128 [R25+0x22c00], desc[UR60][R2.64], !P4 ;  /* 0x22c0000002198fae */ /* 0x000fe8000e101d7c */
[----:B------:R-:W-:Y:S04]  /*19490*/  @!P0 LDGSTS.E.BYPASS.LTC128B.128 [R25+0x26c00], desc[UR60][R2.64+0x80], !P3 ;  /* 0x26c0008002198fae */ /* 0x000fe8000d901d7c */
[----:B------:R-:W-:Y:S04]  /*194a0*/  @!P0 LDGSTS.E.BYPASS.LTC128B.128 [R25+0x2ac00], desc[UR60][R2.64+0x100], !P2 ;  /* 0x2ac0010002198fae */ /* 0x000fe8000d101d7c */
[----:B------:R0:W-:Y:S01]  /*194b0*/  @!P0 LDGSTS.E.BYPASS.LTC128B.128 [R25+0x2ec00], desc[UR60][R2.64+0x180], !P1 ;  /* 0x2ec0018002198fae */ /* 0x0001e2000c901d7c */
[----:B-----5:R-:W-:-:S03]  /*194c0*/  ISETP.GE.AND P0, PT, R8, R5, PT ;  /* 0x000000050800720c */ /* 0x020fc60003f06270 */
[----:B------:R-:W3:Y:S04]  /*194d0*/  LDL.LU R8, [R1+0x34] ;  /* 0x0000340001087983 */ /* 0x000ee80000300800 */
[----:B0-----:R-:W0:Y:S06]  /*194e0*/  SHFL.IDX PT, R2, R4, 0x2, 0x181f ;  /* 0x00581f0004027f89 */ /* 0x001e2c00000e0000 */
[----:B0-----:R-:W-:-:S05]  /*194f0*/  @!P0 LEA R2, P6, R7, R2, 0x1 ;  /* 0x0000000207028211 */ /* 0x001fca00078c08ff */
[----:B------:R-:W-:-:S05]  /*19500*/  @!P0 IMAD.X R3, RZ, RZ, R6, P6 ;  /* 0x000000ffff038224 */ /* 0x000fca00030e0606 */
[----:B------:R-:W-:Y:S04]  /*19510*/  @!P0 LDGSTS.E.BYPASS.LTC128B.128 [R25+0x23400], desc[UR60][R2.64], !P4 ;  /* 0x2340000002198fae */ /* 0x000fe8000e101d7c */
[----:B------:R-:W-:Y:S04]  /*19520*/  @!P0 LDGSTS.E.BYPASS.LTC128B.128 [R25+0x27400], desc[UR60][R2.64+0x80], !P3 ;  /* 0x2740008002198fae */ /* 0x000fe8000d901d7c */
[----:B------:R-:W-:Y:S04]  /*19530*/  @!P0 LDGSTS.E.BYPASS.LTC128B.128 [R25+0x2b400], desc[UR60][R2.64+0x100], !P2 ;  /* 0x2b40010002198fae */ /* 0x000fe8000d101d7c */
[----:B------:R0:W-:Y:S04]  /*19540*/  @!P0 LDGSTS.E.BYPASS.LTC128B.128 [R25+0x2f400], desc[UR60][R2.64+0x180], !P1 ;  /* 0x2f40018002198fae */ /* 0x0001e8000c901d7c */
[----:B------:R-:W-:Y:S04]  /*19550*/  SHFL.IDX PT, R6, R0, 0x3, 0x181f ;  /* 0x00781f0000067f89 */ /* 0x000fe800000e0000 */
[----:B0-----:R-:W0:Y:S01]  /*19560*/  SHFL.IDX PT, R2, R4, 0x3, 0x181f ;  /* 0x00781f0004027f89 */ /* 0x001e2200000e0000 */
[----:B------:R-:W-:-:S13]  /*19570*/  ISETP.GE.AND P0, PT, R11, R5, PT ;  /* 0x000000050b00720c */ /* 0x000fda0003f06270 */
        /* <DEDUP_REMOVED lines=17> */
[----:B--2---:R-:W-:-:S13]  /*19690*/  ISETP.GE.AND P0, PT, R9, R5, PT ;  /* 0x000000050900720c */ /* 0x004fda0003f06270 */
        /* <DEDUP_REMOVED lines=8> */
[----:B---3--:R-:W-:-:S13]  /*19720*/  ISETP.GE.AND P0, PT, R8, R5, PT ;  /* 0x000000050800720c */ /* 0x008fda0003f06270 */
[----:B0-----:R-:W-:-:S05]  /*19730*/  @!P0 LEA R2, P5, R7, R2, 0x1 ;  /* 0x0000000207028211 */ /* 0x001fca00078a08ff */
[----:B------:R-:W-:-:S05]  /*19740*/  @!P0 IMAD.X R3, RZ, RZ, R6, P5 ;  /* 0x000000ffff038224 */ /* 0x000fca00028e0606 */
[----:B------:R-:W-:Y:S04]  /*19750*/  @!P0 LDGSTS.E.BYPASS.LTC128B.128 [R25+0x25400], desc[UR60][R2.64], !P4 ;  /* 0x2540000002198fae */ /* 0x000fe8000e101d7c */
[----:B------:R-:W-:Y:S04]  /*19760*/  @!P0 LDGSTS.E.BYPASS.LTC128B.128 [R25+0x29400], desc[UR60][R2.64+0x80], !P3 ;  /* 0x2940008002198fae */ /* 0x000fe8000d901d7c */
[----:B------:R-:W-:Y:S04]  /*19770*/  @!P0 LDGSTS.E.BYPASS.LTC128B.128 [R25+0x2d400], desc[UR60][R2.64+0x100], !P2 ;  /* 0x2d40010002198fae */ /* 0x000fe8000d101d7c */
[----:B------:R0:W-:Y:S04]  /*19780*/  @!P0 LDGSTS.E.BYPASS.LTC128B.128 [R25+0x31400], desc[UR60][R2.64+0x180], !P1 ;  /* 0x3140018002198fae */ /* 0x0001e8000c901d7c */
[----:B------:R1:W2:Y:S04]  /*19790*/  SHFL.IDX PT, R6, R0, 0x7, 0x181f ;  /* 0x00f81f0000067f89 */ /* 0x0002a800000e0000 */
[----:B0-----:R1:W0:Y:S02]  /*197a0*/  SHFL.IDX PT, R2, R4, 0x7, 0x181f ;  /* 0x00f81f0004027f89 */ /* 0x00122400000e0000 */
.L_x_10881:
[----:B-1----:R-:W3:Y:S01]  /*197b0*/  LDL.LU R0, [R1+0x3c] ;  /* 0x00003c0001007983 */ /* 0x002ee20000300800 */
[----:B------:R-:W-:Y:S01]  /*197c0*/  BSSY B0, `(.L_x_10685) ;  /* 0x000000c000007945 */ /* 0x000fe20003800000 */
[----:B---3--:R-:W-:-:S13]  /*197d0*/  ISETP.GE.AND P0, PT, R0, R5, PT ;  /* 0x000000050000720c */ /* 0x008fda0003f06270 */
[----:B------:R-:W-:Y:S05]  /*197e0*/  @P0 BRA `(.L_x_10686) ;  /* 0x0000000000240947 */ /* 0x000fea0003800000 */
[----:B0-----:R-:W-:-:S05]  /*197f0*/  LEA R2, P0, R7, R2, 0x1 ;  /* 0x0000000207027211 */ /* 0x001fca00078008ff */
[----:B--2---:R-:W-:-:S05]  /*19800*/  IMAD.X R3, RZ, RZ, R6, P0 ;  /* 0x000000ffff037224 */ /* 0x004fca00000e0606 */
[----:B------:R-:W-:Y:S01]  /*19810*/  @!PT LDS RZ, [RZ] ;  /* 0x00000000fffff984 */ /* 0x000fe20000000800 */
[----:B------:R-:W-:Y:S01]  /*19820*/  @!PT LDS RZ, [RZ] ;  /* 0x00000000fffff984 */ /* 0x000fe20000000800 */
[----:B------:R-:W-:Y:S01]  /*19830*/  @!PT LDS RZ, [RZ] ;  /* 0x00000000fffff984 */ /* 0x000fe20000000800 */
[----:B------:R1:W-:Y:S04]  /*19840*/  LDGSTS.E.BYPASS.LTC128B.128 [R25+0x25c00], desc[UR60][R2.64], !P4 ;  /* 0x25c0000002197fae */ /* 0x0003e8000e101d7c */
[----:B------:R1:W-:Y:S04]  /*19850*/  LDGSTS.E.BYPASS.LTC128B.128 [R25+0x29c00], desc[UR60][R2.64+0x80], !P3 ;  /* 0x29c0008002197fae */ /* 0x0003e8000d901d7c */
[----:B------:R1:W-:Y:S04]  /*19860*/  LDGSTS.E.BYPASS.LTC128B.128 [R25+0x2dc00], desc[UR60][R2.64+0x100], !P2 ;  /* 0x2dc0010002197fae */ /* 0x0003e8000d101d7c */
[----:B------:R1:W-:Y:S02]  /*19870*/  LDGSTS.E.BYPASS.LTC128B.128 [R25+0x31c00], desc[UR60][R2.64+0x180], !P1 ;  /* 0x31c0018002197fae */ /* 0x0003e4000c901d7c */
.L_x_10686:
[----:B------:R-:W-:Y:S05]  /*19880*/  BSYNC B0 ;  /* 0x0000000000007941 */ /* 0x000fea0003800000 */
.L_x_10685:
[----:B------:R-:W-:Y:S01]  /*19890*/  NOP ;  /* 0x0000000000007918 */ /* 0x000fe20000000000 */
[----:B------:R-:W-:-:S13]  /*198a0*/  PLOP3.LUT P0, PT, PT, PT, PT, 0x80, 0x0 ;  /* 0x000000000000781c */ /* 0x000fda0003f0f070 */
.L_x_10687:
[----:B------:R-:W-:Y:S02]  /*198b0*/  PLOP3.LUT P1, PT, P1, P0, PT, 0xa2, 0x0 ;  /* 0x000000000000781c */ /* 0x000fe40000f21472 */
[----:B------:R-:W-:-:S08]  /*198c0*/  @P0 R2UR P1, UR4, R22 ;  /* 0x00000000160402ca */ /* 0x000fd00000020000 */
[----:B------:R-:W-:-:S05]  /*198d0*/  @P0 PLOP3.LUT P0, PT, P1, PT, PT, 0x80, 0x0 ;  /* 0x000000000000081c */ /* 0x000fca0000f0f070 */
[----:B------:R-:W-:Y:S01]  /*198e0*/  @!P1 SYNCS.ARRIVE.TRANS64.RED.A0T1 RZ, [UR4+0x32410], RZ ;  /* 0x032410ffffff99a7 */ /* 0x000fe20008200404 */
[----:B------:R-:W-:Y:S07]  /*198f0*/  @!P1 ARRIVES.LDGSTSBAR.64.TRANSCNT [UR4+0x32410] ;  /* 0x03241000ff0099b0 */ /* 0x000fee0008000a84 */
[----:B------:R-:W-:Y:S05]  /*19900*/  @P0 BRA.U.ANY `(.L_x_10687) ;  /* 0xfffffffd00e80947 */ /* 0x000fea000393ffff */
[----:B01----:R-:W3:Y:S02]  /*19910*/  LDL.LU R2, [R1+0x40] ;  /* 0x0000400001027983 */ /* 0x003ee40000300800 */
[----:B---3--:R-:W-:-:S05]  /*19920*/  VIADD R2, R2, 0x1 ;  /* 0x0000000102027836 */ /* 0x008fca0000000000 */
        /* <DEDUP_REMOVED lines=10> */
.L_x_10882:
[----:B------:R-:W-:Y:S05]  /*199d0*/  BSYNC B0 ;  /* 0x0000000000007941 */ /* 0x000fea0003800000 */
.L_x_10688:
[----:B------:R-:W3:Y:S02]  /*199e0*/  LDL R0, [R1+0x68] ;  /* 0x0000680001007983 */ /* 0x000ee40000100800 */
[----:B---3--:R-:W-:-:S13]  /*199f0*/  ISETP.NE.AND P0, PT, R0, 0x3, PT ;  /* 0x000000030000780c */ /* 0x008fda0003f05270 */
[----:B------:R-:W-:Y:S05]  /*19a00*/  @!P0 BRA `(.L_x_10690) ;  /* 0x0000000000048947 */ /* 0x000fea0003800000 */
[----:B------:R-:W-:Y:S01]  /*19a10*/  BPT.TRAP 0x1 ;  /* 0x000000040000795c */ /* 0x000fe20000300000 */
.L_x_10690:
[----:B------:R-:W-:Y:S01]  /*19a20*/  SHF.L.U32 R0, R26, 0x1f, RZ ;  /* 0x0000001f1a007819 */ /* 0x000fe200000006ff */
[----:B------:R-:W-:Y:S03]  /*19a30*/  BSSY B0, `(.L_x_10691) ;  /* 0x0000003000007945 */ /* 0x000fe60003800000 */
[----:B------:R-:W1:Y:S02]  /*19a40*/  SYNCS.PHASECHK.TRANS64.TRYWAIT P0, [R29+URZ+0x32460], R0 ;  /* 0x032460001d0075a7 */ /* 0x000e64000800017f */
[----:B-1----:R-:W-:Y:S05]  /*19a50*/  @!P0 BRA `(.L_x_10692) ;  /* 0x0000006400508947 */ /* 0x002fea0003800000 */
.L_x_10883:
[----:B------:R-:W-:Y:S05]  /*19a60*/  BSYNC B0 ;  /* 0x0000000000007941 */ /* 0x000fea0003800000 */
.L_x_10691:
[----:B0-----:R-:W1:Y:S01]  /*19a70*/  LDL.LU R3, [R1+0x48] ;  /* 0x0000480001037983 */ /* 0x001e620000300800 */
[----:B------:R-:W-:Y:S01]  /*19a80*/  ULDC.64 UR4, c[0x0][0x328] ;  /* 0x0000ca0000047ab9 */ /* 0x000fe20000000a00 */
[----:B------:R-:W-:Y:S02]  /*19a90*/  ULDC.64 UR6, c[0x0][0x318] ;  /* 0x0000c60000067ab9 */ /* 0x000fe40000000a00 */
[----:B------:R-:W3:Y:S04]  /*19aa0*/  LDL.LU R2, [R1+0x4] ;  /* 0x0000040001027983 */ /* 0x000ee80000300800 */
[----:B--2---:R-:W2:Y:S04]  /*19ab0*/  LDL.LU R6, [R1+0x4c] ;  /* 0x00004c0001067983 */ /* 0x004ea80000300800 */
[----:B------:R-:W4:Y:S04]  /*19ac0*/  LDL R7, [R1] ;  /* 0x0000000001077983 */ /* 0x000f280000100800 */
[----:B------:R-:W5:Y:S01]  /*19ad0*/  LDL.LU R4, [R1+0x60] ;  /* 0x0000600001047983 */ /* 0x000f620000300800 */
[----:B-1----:R-:W-:-:S04]  /*19ae0*/  IMAD R0, R3, UR4, RZ ;  /* 0x0000000403007c24 */ /* 0x002fc8000f8e02ff */
[C---:B---3--:R-:W-:Y:S02]  /*19af0*/  IMAD R5, R2.reuse, UR5, R0 ;  /* 0x0000000502057c24 */ /* 0x048fe4000f8e0200 */
[----:B------:R-:W-:Y:S01]  /*19b00*/  IMAD.WIDE.U32 R2, R2, UR4, RZ ;  /* 0x0000000402027c25 */ /* 0x000fe2000f8e00ff */
[----:B------:R-:W-:-:S03]  /*19b10*/  ULDC.64 UR4, c[0x0][0x338] ;  /* 0x0000ce0000047ab9 */ /* 0x000fc60000000a00 */
[----:B------:R-:W-:Y:S02]  /*19b20*/  IMAD.IADD R3, R3, 0x1, R5 ;  /* 0x0000000103037824 */ /* 0x000fe400078e0205 */
[----:B--2---:R-:W-:Y:S01]  /*19b30*/  IMAD R0, R6, UR4, RZ ;  /* 0x0000000406007c24 */ /* 0x004fe2000f8e02ff */
[----:B----4-:R-:W-:Y:S01]  /*19b40*/  LOP3.LUT P3, RZ, R7, 0x10, RZ, 0xc0, !PT ;  /* 0x0000001007ff7812 */ /* 0x010fe2000786c0ff */
[----:B------:R-:W-:Y:S01]  /*19b50*/  IMAD.WIDE.U32 R2, R37, UR4, R2 ;  /* 0x0000000425027c25 */ /* 0x000fe2000f8e0002 */
[C---:B------:R-:W-:Y:S02]  /*19b60*/  LOP3.LUT P2, RZ, R7.reuse, 0x8, RZ, 0xc0, !PT ;  /* 0x0000000807ff7812 */ /* 0x040fe4000784c0ff */
[----:B------:R-:W-:Y:S01]  /*19b70*/  LOP3.LUT P1, RZ, R7, 0x4, RZ, 0xc0, !PT ;  /* 0x0000000407ff7812 */ /* 0x000fe2000782c0ff */
[----:B------:R-:W-:Y:S01]  /*19b80*/  IMAD R5, R37, UR5, R0 ;  /* 0x0000000525057c24 */ /* 0x000fe2000f8e0200 */
[----:B------:R-:W-:Y:S01]  /*19b90*/  ULDC.64 UR4, c[0x0][0x330] ;  /* 0x0000cc0000047ab9 */ /* 0x000fe20000000a00 */
[----:B------:R-:W-:-:S02]  /*19ba0*/  SEL R0, RZ, 0x2, P3 ;  /* 0x00000002ff007807 */ /* 0x000fc40001800000 */
[----:B------:R-:W-:Y:S01]  /*19bb0*/  IMAD.IADD R3, R3, 0x1, R5 ;  /* 0x0000000103037824 */ /* 0x000fe200078e0205 */
[----:B------:R-:W-:Y:S02]  /*19bc0*/  LOP3.LUT P4, RZ, R7, 0x1, RZ, 0xc0, !PT ;  /* 0x0000000107ff7812 */ /* 0x000fe4000788c0ff */
[----:B------:R-:W-:Y:S01]  /*19bd0*/  SEL R7, RZ, 0x8, P1 ;  /* 0x00000008ff077807 */ /* 0x000fe20000800000 */
[----:B------:R-:W-:Y:S01]  /*19be0*/  IMAD.WIDE.U32 R2, R18, UR4, R2 ;  /* 0x0000000412027c25 */ /* 0x000fe2000f8e0002 */
[----:B------:R-:W-:-:S03]  /*19bf0*/  UMOV UR4, 0xffffffff ;  /* 0xffffffff00047882 */ /* 0x000fc60000000000 */
[----:B------:R-:W-:Y:S01]  /*19c00*/  IMAD R3, R18, UR5, R3 ;  /* 0x0000000512037c24 */ /* 0x000fe2000f8e0203 */
[----:B------:R-:W-:-:S04]  /*19c10*/  LEA R5, P0, R2, UR6, 0x1 ;  /* 0x0000000602057c11 */ /* 0x000fc8000f8008ff */
[----:B------:R-:W-:Y:S02]  /*19c20*/  LEA.HI.X R6, R2, UR7, R3, 0x1, P0 ;  /* 0x0000000702067c11 */ /* 0x000fe400080f0c03 */
[----:B------:R-:W-:-:S04]  /*19c30*/  SEL R3, RZ, 0x4, P2 ;  /* 0x00000004ff037807 */ /* 0x000fc80001000000 */
[----:B-----5:R-:W-:Y:S01]  /*19c40*/  IADD3 R0, R3, R0, R4 ;  /* 0x0000000003007210 */ /* 0x020fe20007ffe004 */
        /* <DEDUP_REMOVED lines=73> */
.L_x_10897:
        /* <DEDUP_REMOVED lines=15> */
.L_x_10694:
[----:B------:R-:W-:Y:S02]  /*1a1d0*/  PLOP3.LUT P1, PT, P1, P0, PT, 0xa2, 0x0 ;  /* 0x000000000000781c */ /* 0x000fe40000f21472 */
[----:B------:R-:W-:-:S08]  /*1a1e0*/  @P0 R2UR P1, UR4, R29 ;  /* 0x000000001d0402ca */ /* 0x000fd00000020000 */
[----:B------:R-:W-:-:S05]  /*1a1f0*/  @P0 PLOP3.LUT P0, PT, P1, PT, PT, 0x80, 0x0 ;  /* 0x000000000000081c */ /* 0x000fca0000f0f070 */
[----:B------:R-:W-:Y:S01]  /*1a200*/  @!P1 SYNCS.ARRIVE.TRANS64.RED.A0T1 RZ, [UR4+0x32450], RZ ;  /* 0x032450ffffff99a7 */ /* 0x000fe20008200404 */
[----:B------:R-:W-:Y:S07]  /*1a210*/  @!P1 ARRIVES.LDGSTSBAR.64.TRANSCNT [UR4+0x32450] ;  /* 0x03245000ff0099b0 */ /* 0x000fee0008000a84 */
[----:B------:R-:W-:Y:S05]  /*1a220*/  @P0 BRA.U.ANY `(.L_x_10694) ;  /* 0xfffffffd00e80947 */ /* 0x000fea000393ffff */
[----:B------:R-:W-:Y:S01]  /*1a230*/  NOP ;  /* 0x0000000000007918 */ /* 0x000fe20000000000 */
[----:B0-----:R-:W2:Y:S02]  /*1a240*/  LDL R2, [R1+0x68] ;  /* 0x0000680001027983 */ /* 0x001ea40000100800 */
[----:B--2---:R-:W-:-:S13]  /*1a250*/  ISETP.NE.AND P2, PT, R2, 0x3, PT ;  /* 0x000000030200780c */ /* 0x004fda0003f45270 */
[----:B------:R-:W-:Y:S05]  /*1a260*/  @!P2 BRA `(.L_x_10695) ;  /* 0x000000000004a947 */ /* 0x000fea0003800000 */
[----:B------:R-:W-:Y:S01]  /*1a270*/  BPT.TRAP 0x1 ;  /* 0x000000040000795c */ /* 0x000fe20000300000 */
.L_x_10695:
[----:B------:R-:W2:Y:S01]  /*1a280*/  LDL.LU R2, [R1+0x44] ;  /* 0x0000440001027983 */ /* 0x000ea20000300800 */
[----:B------:R0:W-:Y:S01]  /*1a290*/  SYNCS.ARRIVE.TRANS64.A1T0 RZ, [R29+URZ+0x32450], RZ ;  /* 0x032450ff1dff79a7 */ /* 0x0001e2000810003f */
[----:B------:R-:W-:Y:S01]  /*1a2a0*/  BSSY B0, `(.L_x_10696) ;  /* 0x00000de000007945 */ /* 0x000fe20003800000 */
[----:B--2---:R-:W-:-:S05]  /*1a2b0*/  VIADD R10, R2, 0xfffffffe ;  /* 0xfffffffe020a7836 */ /* 0x004fca0000000000 */
[----:B------:R-:W-:-:S13]  /*1a2c0*/  ISETP.GE.AND P0, PT, R10, R32, PT ;  /* 0x000000200a00720c */ /* 0x000fda0003f06270 */
[----:B0-----:R-:W-:Y:S05]  /*1a2d0*/  @!P0 BRA `(.L_x_10697) ;  /* 0x0000000c00688947 */ /* 0x001fea0003800000 */
.L_x_10710:
[----:B--2---:R-:W2:Y:S01]  /*1a2e0*/  LDL R12, [R1+0x68] ;  /* 0x00006800010c7983 */ /* 0x004ea20000100800 */
[----:B0-----:R-:W0:Y:S01]  /*1a2f0*/  LDC R6, c[0x0][0x430] ;  /* 0x00010c00ff067b82 */ /* 0x001e220000000800 */
[----:B------:R-:W1:Y:S01]  /*1a300*/  S2R R2, SR_TID.X ;  /* 0x0000000000027919 */ /* 0x000e620000002100 */
        /* <DEDUP_REMOVED lines=12> */
[----:B------:R-:W-:-:S07]  /*1a3d0*/  IMAD.MOV.U32 R11, RZ, RZ, R7 ;  /* 0x000000ffff0b7224 */ /* 0x000fce00078e0007 */
[----:B------:R-:W4:Y:S01]  /*1a3e0*/  @!P1 LDC.64 R8, c[0x0][0x418] ;  /* 0x00010600ff089b82 */ /* 0x000f220000000a00 */
[----:B-1----:R-:W-:-:S05]  /*1a3f0*/  @P0 IMAD.HI.U32 R2, R7, R2, RZ ;  /* 0x0000000207020227 */ /* 0x002fca00078e00ff */
[----:B0-----:R-:W-:-:S04]  /*1a400*/  @P0 SHF.R.U32.HI R11, RZ, R3, R2 ;  /* 0x00000003ff0b0219 */ /* 0x001fc80000011602 */
[--C-:B------:R-:W-:Y:S01]  /*1a410*/  @!P1 SHF.R.S32.HI R3, RZ, 0x1f, R11.reuse ;  /* 0x0000001fff039819 */ /* 0x100fe2000001140b */
[----:B------:R-:W-:-:S04]  /*1a420*/  @!P1 IMAD.MOV.U32 R2, RZ, RZ, R11 ;  /* 0x000000ffff029224 */ /* 0x000fc800078e000b */
[----:B---3--:R-:W-:-:S04]  /*1a430*/  @!P1 IMAD.WIDE.U32 R2, R28, R4, R2 ;  /* 0x000000041c029225 */ /* 0x008fc800078e0002 */
[----:B------:R-:W-:-:S04]  /*1a440*/  @!P1 IMAD R4, R34, R4, RZ ;  /* 0x0000000422049224 */ /* 0x000fc800078e02ff */
[----:B------:R-:W-:Y:S01]  /*1a450*/  @!P1 IMAD R5, R28, R5, R4 ;  /* 0x000000051c059224 */ /* 0x000fe200078e0204 */
[----:B----4-:R-:W-:-:S03]  /*1a460*/  @!P1 LEA R8, P0, R2, R8, 0x2 ;  /* 0x0000000802089211 */ /* 0x010fc600078010ff */
[----:B------:R-:W-:Y:S02]  /*1a470*/  @!P1 IMAD.IADD R3, R5, 0x1, R3 ;  /* 0x0000000105039824 */ /* 0x000fe400078e0203 */
[----:B------:R-:W-:-:S03]  /*1a480*/  IMAD.MOV.U32 R5, RZ, RZ, RZ ;  /* 0x000000ffff057224 */ /* 0x000fc600078e00ff */
[----:B------:R-:W-:Y:S01]  /*1a490*/  @!P1 LEA.HI.X R9, R2, R9, R3, 0x2, P0 ;  /* 0x0000000902099211 */ /* 0x000fe200000f1403 */
[----:B------:R-:W-:-:S04]  /*1a4a0*/  VIADD R24, R24, 0x1 ;  /* 0x0000000118187836 */ /* 0x000fc80000000000 */
[----:B------:R0:W5:Y:S01]  /*1a4b0*/  @!P1 LDG.E R5, desc[UR60][R8.64] ;  /* 0x0000003c08059981 */ /* 0x000162000c1e1900 */
[----:B------:R-:W-:-:S04]  /*1a4c0*/  ISETP.NE.AND P0, PT, R24, 0x2, PT ;  /* 0x000000021800780c */ /* 0x000fc80003f05270 */
[----:B------:R-:W-:Y:S01]  /*1a4d0*/  SEL R3, RZ, 0x1, P0 ;  /* 0x00000001ff037807 */ /* 0x000fe20000000000 */
[----:B------:R-:W-:-:S03]  /*1a4e0*/  IMAD.MOV R2, RZ, RZ, -R11 ;  /* 0x000000ffff027224 */ /* 0x000fc600078e0a0b */
[----:B------:R-:W-:Y:S01]  /*1a4f0*/  LOP3.LUT R26, R26, R3, RZ, 0x3c, !PT ;  /* 0x000000031a1a7212 */ /* 0x000fe200078e3cff */
[----:B------:R-:W-:Y:S01]  /*1a500*/  IMAD.MOV.U32 R3, RZ, RZ, R10 ;  /* 0x000000ffff037224 */ /* 0x000fe200078e000a */
[----:B------:R-:W-:Y:S05]  /*1a510*/  YIELD ;  /* 0x0000000000007946 */ /* 0x000fea0003800000 */
[----:B------:R-:W-:Y:S01]  /*1a520*/  SEL R24, R24, RZ, P0 ;  /* 0x000000ff18187207 */ /* 0x000fe20000000000 */
[----:B------:R-:W-:Y:S01]  /*1a530*/  IMAD R6, R6, R2, R7 ;  /* 0x0000000206067224 */ /* 0x000fe200078e0207 */
[----:B------:R-:W-:Y:S01]  /*1a540*/  ISETP.GT.AND P2, PT, R3, R32, PT ;  /* 0x000000200300720c */ /* 0x000fe20003f44270 */
[----:B------:R-:W-:Y:S01]  /*1a550*/  VIADD R10, R10, 0xffffffff ;  /* 0xffffffff0a0a7836 */ /* 0x000fe20000000000 */
[----:B--2---:R-:W-:-:S13]  /*1a560*/  ISETP.NE.AND P1, PT, R12, 0x3, PT ;  /* 0x000000030c00780c */ /* 0x004fda0003f25270 */
[----:B0-----:R-:W-:Y:S05]  /*1a570*/  @!P1 BRA `(.L_x_10698) ;  /* 0x0000000000049947 */ /* 0x001fea0003800000 */
[----:B------:R-:W-:Y:S01]  /*1a580*/  BPT.TRAP 0x1 ;  /* 0x000000040000795c */ /* 0x000fe20000300000 */
.L_x_10698:
[----:B------:R-:W-:Y:S01]  /*1a590*/  IMAD R4, R24, 0x8, R22 ;  /* 0x0000000818047824 */ /* 0x000fe200078e0216 */
[----:B------:R-:W-:Y:S01]  /*1a5a0*/  SHF.L.U32 R21, R26, 0x1f, RZ ;  /* 0x0000001f1a157819 */ /* 0x000fe200000006ff */
[----:B------:R-:W-:Y:S01]  /*1a5b0*/  BSSY B1, `(.L_x_10699) ;  /* 0x0000004000017945 */ /* 0x000fe20003800000 */
[----:B------:R-:W-:Y:S02]  /*1a5c0*/  SHF.R.S32.HI R17, RZ, 0x1f, R6 ;  /* 0x0000001fff117819 */ /* 0x000fe40000011406 */
[----:B------:R-:W0:Y:S02]  /*1a5d0*/  SYNCS.PHASECHK.TRANS64.TRYWAIT P0, [R4+URZ+0x32440], R21 ;  /* 0x03244015040075a7 */ /* 0x000e24000800017f */
[----:B0-----:R-:W-:Y:S05]  /*1a5e0*/  @!P0 BRA `(.L_x_10700) ;  /* 0x0000006000c08947 */ /* 0x001fea0003800000 */
.L_x_10898:
[----:B------:R-:W-:Y:S05]  /*1a5f0*/  BSYNC B1 ;  /* 0x0000000000017941 */ /* 0x000fea0003800000 */
.L_x_10699:
        /* <DEDUP_REMOVED lines=51> */
.L_x_10912:
        /* <DEDUP_REMOVED lines=8> */
.L_x_10702:
        /* <DEDUP_REMOVED lines=11> */
.L_x_10703:
[----:B------:R2:W-:Y:S01]  /*1aa60*/  SYNCS.ARRIVE.TRANS64.A1T0 RZ, [R4+URZ+0x32430], RZ ;  /* 0x032430ff04ff79a7 */ /* 0x0005e2000810003f */
[----:B------:R-:W-:Y:S05]  /*1aa70*/  @!P3 BRA `(.L_x_10704) ;  /* 0x000000000004b947 */ /* 0x000fea0003800000 */
[----:B------:R-:W-:Y:S01]  /*1aa80*/  BPT.TRAP 0x1 ;  /* 0x000000040000795c */ /* 0x000fe20000300000 */
.L_x_10704:
[----:B------:R-:W3:Y:S01]  /*1aa90*/  SYNCS.PHASECHK.TRANS64.TRYWAIT P0, [R4+URZ+0x32460], R21 ;  /* 0x03246015040075a7 */ /* 0x000ee2000800017f */
[----:B------:R-:W-:Y:S04]  /*1aaa0*/  BSSY B1, `(.L_x_10705) ;  /* 0x0000002000017945 */ /* 0x000fe80003800000 */
[----:B---3--:R-:W-:Y:S05]  /*1aab0*/  @!P0 BRA `(.L_x_10706) ;  /* 0x0000006400448947 */ /* 0x008fea0003800000 */
.L_x_10913:
[----:B------:R-:W-:Y:S05]  /*1aac0*/  BSYNC B1 ;  /* 0x0000000000017941 */ /* 0x000fea0003800000 */
.L_x_10705:
        /* <DEDUP_REMOVED lines=67> */
.L_x_10927:
        /* <DEDUP_REMOVED lines=11> */
.L_x_10708:
        /* <DEDUP_REMOVED lines=11> */
.L_x_10709:
[----:B------:R0:W-:Y:S01]  /*1b060*/  SYNCS.ARRIVE.TRANS64.A1T0 RZ, [R4+URZ+0x32450], RZ ;  /* 0x032450ff04ff79a7 */ /* 0x0001e2000810003f */
[----:B------:R-:W-:Y:S05]  /*1b070*/  @P2 BRA `(.L_x_10710) ;  /* 0xfffffff000982947 */ /* 0x000fea000383ffff */
.L_x_10697:
[----:B------:R-:W-:Y:S05]  /*1b080*/  BSYNC B0 ;  /* 0x0000000000007941 */ /* 0x000fea0003800000 */
.L_x_10696:
        /* <DEDUP_REMOVED lines=21> */
.L_x_10712:
[----:B------:R-:W-:Y:S05]  /*1b1e0*/  BSYNC B0 ;  /* 0x0000000000007941 */ /* 0x000fea0003800000 */
.L_x_10711:
[----:B------:R-:W-:-:S07]  /*1b1f0*/  SEL R24, R24, RZ, P0 ;  /* 0x000000ff18187207 */ /* 0x000fce0000000000 */
.L_x_10665:
[----:B------:R-:W-:Y:S05]  /*1b200*/  BSYNC B7 ;  /* 0x0000000000077941 */ /* 0x000fea0003800000 */
.L_x_10663:
[----:B------:R-:W4:Y:S02]  /*1b210*/  LDL R0, [R1] ;  /* 0x0000000001007983 */ /* 0x000f240000100800 */
[----:B----4-:R-:W-:-:S13]  /*1b220*/  LOP3.LUT P0, RZ, R0, 0x1000, RZ, 0xc0, !PT ;  /* 0x0000100000ff7812 */ /* 0x010fda000780c0ff */
        /* <DEDUP_REMOVED lines=10> */
.L_x_10713:
[----:B------:R-:W4:Y:S01]  /*1b2d0*/  S2R R9, SR_TID.X ;  /* 0x0000000000097919 */ /* 0x000f220000002100 */
[----:B------:R-:W-:Y:S01]  /*1b2e0*/  UMOV UR4, 0xffffffff ;  /* 0xffffffff00047882 */ /* 0x000fe20000000000 */
[----:B----4-:R-:W-:-:S04]  /*1b2f0*/  LOP3.LUT R9, R9, 0x1f, RZ, 0xc0, !PT ;  /* 0x0000001f09097812 */ /* 0x010fc800078ec0ff */
[----:B------:R-:W-:Y:S01]  /*1b300*/  ISETP.NE.AND P0, PT, R9, 0x1f, PT ;  /* 0x0000001f0900780c */ /* 0x000fe20003f05270 */
[----:B------:R-:W-:-:S12]  /*1b310*/  BRA.DIV UR4, `(.L_x_10715) ;  /* 0x0000006604087947 */ /* 0x000fd8000b800000 */
[----:B0-----:R-:W-:Y:S01]  /*1b320*/  IMAD.IADD R7, R19, 0x1, R9 ;  /* 0x0000000113077824 */ /* 0x001fe200078e0209 */
[----:B------:R-:W-:-:S04]  /*1b330*/  ULDC UR4, c[0x0][0xd3c] ;  /* 0x00034f0000047ab9 */ /* 0x000fc80000000800 */
[----:B------:R-:W-:-:S13]  /*1b340*/  ISETP.GE.OR P1, PT, R7, UR4, !P0 ;  /* 0x0000000407007c0c */ /* 0x000fda000c726670 */
[----:B------:R-:W0:Y:S08]  /*1b350*/  @!P1 LDC.64 R2, c[0x0][0xd80] ;  /* 0x00036000ff029b82 */ /* 0x000e300000000a00 */
[----:B--23--:R-:W2:Y:S01]  /*1b360*/  @!P1 LDC.64 R4, c[0x0][0xd78] ;  /* 0x00035e00ff049b82 */ /* 0x00cea20000000a00 */
        /* <DEDUP_REMOVED lines=13> */
[----:B---3--:R-:W-:Y:S02]  /*1b440*/  @!P1 IMAD.MOV.U32 R7, RZ, RZ, R8 ;  /* 0x000000ffff079224 */ /* 0x008fe400078e0008 */
        /* <DEDUP_REMOVED lines=19> */
.L_x_10937:
[----:B------:R-:W-:Y:S02]  /*1b580*/  ULDC UR4, c[0x0][0xd38] ;  /* 0x00034e0000047ab9 */ /* 0x000fe40000000800 */
[----:B------:R-:W-:-:S04]  /*1b590*/  IMAD.U32 R5, RZ, RZ, UR4 ;  /* 0x00000004ff057e24 */ /* 0x000fc8000f8e00ff */
[----:B--2---:R-:W-:-:S04]  /*1b5a0*/  IMAD R9, R14, R5, RZ ;  /* 0x000000050e097224 */ /* 0x004fc800078e02ff */
[----:B------:R-:W-:-:S05]  /*1b5b0*/  IMAD.IADD R6, R6, 0x1, R9 ;  /* 0x0000000106067824 */ /* 0x000fca00078e0209 */
[----:B------:R-:W-:-:S13]  /*1b5c0*/  ISETP.GT.AND P6, PT, R6, R0, PT ;  /* 0x000000000600720c */ /* 0x000fda0003fc4270 */
[----:B------:R-:W-:Y:S05]  /*1b5d0*/  @P6 BRA `(.L_x_10716) ;  /* 0x0000000000a46947 */ /* 0x000fea0003800000 */
.L_x_10719:
        /* <DEDUP_REMOVED lines=35> */
.L_x_10945:
[----:B------:R-:W-:Y:S02]  /*1b810*/  ULDC UR4, c[0x0][0xd38] ;  /* 0x00034e0000047ab9 */ /* 0x000fe40000000800 */
[----:B------:R-:W-:-:S04]  /*1b820*/  IMAD.U32 R5, RZ, RZ, UR4 ;  /* 0x00000004ff057e24 */ /* 0x000fc8000f8e00ff */
[----:B--2---:R-:W-:-:S04]  /*1b830*/  IMAD R9, R14, R5, RZ ;  /* 0x000000050e097224 */ /* 0x004fc800078e02ff */
[----:B------:R-:W-:-:S05]  /*1b840*/  IMAD.IADD R6, R9, 0x1, R6 ;  /* 0x0000000109067824 */ /* 0x000fca00078e0206 */
[----:B------:R-:W-:-:S13]  /*1b850*/  ISETP.GT.AND P6, PT, R6, R0, PT ;  /* 0x000000000600720c */ /* 0x000fda0003fc4270 */
[----:B------:R-:W-:Y:S05]  /*1b860*/  @!P6 BRA `(.L_x_10719) ;  /* 0xfffffffc005ce947 */ /* 0x000fea000383ffff */
.L_x_10716:
        /* <DEDUP_REMOVED lines=9> */
.L_x_10950:
[----:B------:R-:W-:-:S13]  /*1b900*/  ISETP.NE.AND P0, PT, R8, RZ, PT ;  /* 0x000000ff0800720c */ /* 0x000fda0003f05270 */
[----:B------:R-:W-:Y:S05]  /*1b910*/  @!P0 BRA `(.L_x_10721) ;  /* 0x0000000000108947 */ /* 0x000fea0003800000 */
[----:B------:R-:W-:Y:S01]  /*1b920*/  UMOV UR4, 0xffffffff ;  /* 0xffffffff00047882 */ /* 0x000fe20000000000 */
[----:B------:R-:W-:Y:S02]  /*1b930*/  VIADD R12, R6, 0xffffffff ;  /* 0xffffffff060c7836 */ /* 0x000fe40000000000 */
[----:B------:R-:W-:Y:S05]  /*1b940*/  BRA.DIV UR4, `(.L_x_10722) ;  /* 0x0000006604cc7947 */ /* 0x000fea000b800000 */
[----:B------:R0:W0:Y:S02]  /*1b950*/  SHFL.IDX PT, R16, R3, R12, 0x1f ;  /* 0x00001f0c03107589 */ /* 0x00002400000e0000 */
.L_x_10721:
        /* <DEDUP_REMOVED lines=58> */
.L_x_10717:
[----:B------:R-:W-:Y:S01]  /*1bd00*/  UMOV UR4, URZ ;  /* 0x0000003f00047c82 */ /* 0x000fe20008000000 */
[----:B------:R-:W-:Y:S01]  /*1bd10*/  UMOV UR5, URZ ;  /* 0x0000003f00057c82 */ /* 0x000fe20008000000 */
[----:B------:R-:W-:Y:S01]  /*1bd20*/  ULDC UR6, c[0x0][0xd3c] ;  /* 0x00034f0000067ab9 */ /* 0x000fe20000000800 */
[----:B------:R-:W-:Y:S02]  /*1bd30*/  IMAD.MOV.U32 R16, RZ, RZ, R0 ;  /* 0x000000ffff107224 */ /* 0x000fe400078e0000 */
[----:B------:R-:W-:Y:S02]  /*1bd40*/  IMAD.U32 R17, RZ, RZ, UR4 ;  /* 0x00000004ff117e24 */ /* 0x000fe4000f8e00ff */
[----:B------:R-:W-:Y:S02]  /*1bd50*/  IMAD.U32 R18, RZ, RZ, UR5 ;  /* 0x00000005ff127e24 */ /* 0x000fe4000f8e00ff */
[----:B------:R-:W-:-:S07]  /*1bd60*/  IMAD.U32 R19, RZ, RZ, UR6 ;  /* 0x00000006ff137e24 */ /* 0x000fce000f8e00ff */
.L_x_10723:
        /* <DEDUP_REMOVED lines=10> */
.L_x_10714:
[----:B------:R-:W-:Y:S02]  /*1be10*/  ULDC UR4, c[0x0][0xd3c] ;  /* 0x00034f0000047ab9 */ /* 0x000fe40000000800 */
[----:B----4-:R-:W-:-:S13]  /*1be20*/  ISETP.GE.AND P0, PT, R19, UR4, PT ;  /* 0x0000000413007c0c */ /* 0x010fda000bf06270 */
[----:B------:R-:W-:Y:S05]  /*1be30*/  @!P0 BRA `(.L_x_10724) ;  /* 0xffffff9400508947 */ /* 0x000fea000383ffff */
[----:B------:R-:W-:Y:S05]  /*1be40*/  BSYNC B8 ;  /* 0x0000000000087941 */ /* 0x000fea0003800000 */
.L_x_10617:
[----:B------:R-:W4:Y:S01]  /*1be50*/  LDL.LU R0, [R1+0x40] ;  /* 0x0000400001007983 */ /* 0x000f220000300800 */
[----:B------:R-:W-:Y:S01]  /*1be60*/  BSSY B0, `(.L_x_10725) ;  /* 0x000000b000007945 */ /* 0x000fe20003800000 */
[----:B------:R-:W5:Y:S01]  /*1be70*/  S2R R5, SR_CgaCtaId ;  /* 0x0000000000057919 */ /* 0x000f620000008800 */
[----:B----4-:R-:W-:-:S05]  /*1be80*/  VIADD R0, R0, 0x1 ;  /* 0x0000000100007836 */ /* 0x010fca0000000000 */
[----:B--2---:R-:W-:-:S04]  /*1be90*/  LEA.HI R2, R0, R0, RZ, 0x1 ;  /* 0x0000000000027211 */ /* 0x004fc800078f08ff */
[----:B0-----:R-:W-:Y:S02]  /*1bea0*/  LOP3.LUT R3, R2, 0xfffffffe, RZ, 0xc0, !PT ;  /* 0xfffffffe02037812 */ /* 0x001fe400078ec0ff */
[----:B------:R-:W-:-:S03]  /*1beb0*/  MOV R2, 0x400 ;  /* 0x0000040000027802 */ /* 0x000fc60000000f00 */
[----:B------:R-:W-:Y:S01]  /*1bec0*/  IMAD.IADD R0, R0, 0x1, -R3 ;  /* 0x0000000100007824 */ /* 0x000fe200078e0a03 */
[----:B-----5:R-:W-:-:S04]  /*1bed0*/  LEA R7, R5, R2, 0x18 ;  /* 0x0000000205077211 */ /* 0x020fc800078ec0ff */
[----:B------:R-:W-:-:S04]  /*1bee0*/  SHF.L.U32 R0, R0, 0x1f, RZ ;  /* 0x0000001f00007819 */ /* 0x000fc800000006ff */
[----:B------:R-:W0:Y:S02]  /*1bef0*/  SYNCS.PHASECHK.TRANS64.TRYWAIT P0, [R7+URZ+0x32420], R0 ;  /* 0x03242000070075a7 */ /* 0x000e24000800017f */
[----:B0-----:R-:W-:Y:S05]  /*1bf00*/  @!P0 BRA `(.L_x_10726) ;  /* 0x0000006000848947 */ /* 0x001fea0003800000 */
.L_x_10953:
[----:B------:R-:W-:Y:S05]  /*1bf10*/  BSYNC B0 ;  /* 0x0000000000007941 */ /* 0x000fea0003800000 */
.L_x_10725:
[----:B------:R-:W-:-:S03]  /*1bf20*/  UMOV UR4, 0xffffffff ;  /* 0xffffffff00047882 */ /* 0x000fc60000000000 */
[----:B------:R-:W-:Y:S05]  /*1bf30*/  BRA.DIV UR4, `(.L_x_10727) ;  /* 0x00000062048c7947 */ /* 0x000fea000b800000 */
[----:B0-----:R-:W0:Y:S02]  /*1bf40*/  S2R R0, SR_TID.X ;  /* 0x0000000000007919 */ /* 0x001e240000002100 */
[----:B0-----:R-:W-:-:S04]  /*1bf50*/  SHF.R.U32.HI R0, RZ, 0x5, R0 ;  /* 0x00000005ff007819 */ /* 0x001fc80000011600 */
[----:B------:R-:W-:-:S05]  /*1bf60*/  LOP3.LUT R0, R0, 0x3, RZ, 0xc0, !PT ;  /* 0x0000000300007812 */ /* 0x000fca00078ec0ff */
[----:B------:R0:W2:Y:S02]  /*1bf70*/  SHFL.IDX PT, R14, R0, RZ, 0x1f ;  /* 0x00001fff000e7589 */ /* 0x0000a400000e0000 */
.L_x_10956:
[----:B--2---:R-:W-:-:S13]  /*1bf80*/  ISETP.NE.AND P0, PT, R14, RZ, PT ;  /* 0x000000ff0e00720c */ /* 0x004fda0003f05270 */
[----:B------:R-:W-:Y:S05]  /*1bf90*/  @P0 BRA `(.L_x_10453) ;  /* 0x0000000000880947 */ /* 0x000fea0003800000 */
[----:B------:R-:W-:-:S03]  /*1bfa0*/  UMOV UR4, 0xffffffff ;  /* 0xffffffff00047882 */ /* 0x000fc60000000000 */
[----:B------:R-:W-:Y:S05]  /*1bfb0*/  BRA.DIV UR4, `(.L_x_10728) ;  /* 0x0000006204a07947 */ /* 0x000fea000b800000 */
[----:B------:R-:W-:-:S13]  /*1bfc0*/  ELECT P6, URZ, PT ;  /* 0x00000000003f782f */ /* 0x000fda00038c0000 */
.L_x_10959:
[----:B------:R-:W-:Y:S05]  /*1bfd0*/  @!P6 BRA `(.L_x_10453) ;  /* 0x000000000078e947 */ /* 0x000fea0003800000 */
[----:B0-----:R-:W2:Y:S02]  /*1bfe0*/  LDL.LU R0, [R1+0x8] ;  /* 0x0000080001007983 */ /* 0x001ea40000300800 */
[----:B--2---:R-:W-:-:S04]  /*1bff0*/  LOP3.LUT R0, R0, 0x2, RZ, 0xfc, !PT ;  /* 0x0000000200007812 */ /* 0x004fc800078efcff */
[----:B------:R-:W-:-:S13]  /*1c000*/  ISETP.NE.AND P0, PT, R0, 0x3, PT ;  /* 0x000000030000780c */ /* 0x000fda0003f05270 */
[----:B------:R-:W-:Y:S05]  /*1c010*/  @!P0 BRA `(.L_x_10729) ;  /* 0x0000000000048947 */ /* 0x000fea0003800000 */
[----:B------:R-:W-:Y:S01]  /*1c020*/  BPT.TRAP 0x1 ;  /* 0x000000040000795c */ /* 0x000fe20000300000 */
.L_x_10729:
[----:B------:R-:W-:Y:S01]  /*1c030*/  IMAD R5, R24, 0x8, R7 ;  /* 0x0000000818057824 */ /* 0x000fe200078e0207 */
[----:B------:R-:W-:Y:S01]  /*1c040*/  SHF.L.U32 R0, R26, 0x1f, RZ ;  /* 0x0000001f1a007819 */ /* 0x000fe200000006ff */
[----:B------:R-:W-:-:S03]  /*1c050*/  VIADD R24, R24, 0x1 ;  /* 0x0000000118187836 */ /* 0x000fc60000000000 */
[----:B------:R-:W0:Y:S02]  /*1c060*/  SYNCS.PHASECHK.TRANS64.TRYWAIT P1, [R5+URZ+0x32440], R0 ;  /* 0x03244000050075a7 */ /* 0x000e24000802017f */
[----:B------:R-:W-:-:S04]  /*1c070*/  ISETP.NE.AND P2, PT, R24, 0x2, PT ;  /* 0x000000021800780c */ /* 0x000fc80003f45270 */
[----:B------:R-:W-:Y:S01]  /*1c080*/  SEL R3, RZ, 0x1, P2 ;  /* 0x00000001ff037807 */ /* 0x000fe20001000000 */
[----:B0-----:R-:W-:Y:S08]  /*1c090*/  @!P1 BRA `(.L_x_10730) ;  /* 0x0000006000889947 */ /* 0x001ff00003800000 */
.L_x_10960:
[----:B------:R-:W-:Y:S02]  /*1c0a0*/  SEL R24, R24, RZ, P2 ;  /* 0x000000ff18187207 */ /* 0x000fe40001000000 */
[----:B------:R-:W-:Y:S01]  /*1c0b0*/  LOP3.LUT R2, R26, R3, RZ, 0x3c, !PT ;  /* 0x000000031a027212 */ /* 0x000fe200078e3cff */
[----:B------:R-:W-:Y:S06]  /*1c0c0*/  @!P0 BRA `(.L_x_10731) ;  /* 0x0000000000048947 */ /* 0x000fec0003800000 */
[----:B------:R-:W-:Y:S01]  /*1c0d0*/  BPT.TRAP 0x1 ;  /* 0x000000040000795c */ /* 0x000fe20000300000 */
.L_x_10731:
[----:B------:R-:W-:Y:S01]  /*1c0e0*/  IMAD R3, R24, 0x8, R7 ;  /* 0x0000000818037824 */ /* 0x000fe200078e0207 */
[----:B------:R-:W-:-:S04]  /*1c0f0*/  SHF.L.U32 R2, R2, 0x1f, RZ ;  /* 0x0000001f02027819 */ /* 0x000fc800000006ff */
[----:B------:R-:W2:Y:S02]  /*1c100*/  SYNCS.PHASECHK.TRANS64.TRYWAIT P1, [R3+URZ+0x32440], R2 ;  /* 0x03244002030075a7 */ /* 0x000ea4000802017f */
[----:B--2---:R-:W-:Y:S05]  /*1c110*/  @!P1 BRA `(.L_x_10732) ;  /* 0x00000060007c9947 */ /* 0x004fea0003800000 */
.L_x_10961:
[----:B------:R-:W-:Y:S05]  /*1c120*/  @!P0 BRA `(.L_x_10733) ;  /* 0x0000000000048947 */ /* 0x000fea0003800000 */
[----:B------:R-:W-:Y:S01]  /*1c130*/  BPT.TRAP 0x1 ;  /* 0x000000040000795c */ /* 0x000fe20000300000 */
.L_x_10733:
[----:B------:R-:W4:Y:S02]  /*1c140*/  SYNCS.PHASECHK.TRANS64.TRYWAIT P1, [R5+URZ+0x32460], R0 ;  /* 0x03246000050075a7 */ /* 0x000f24000802017f */
[----:B----4-:R-:W-:Y:S05]  /*1c150*/  @!P1 BRA `(.L_x_10734) ;  /* 0x0000006000809947 */ /* 0x010fea0003800000 */
.L_x_10962:
[----:B------:R-:W-:Y:S05]  /*1c160*/  @!P0 BRA `(.L_x_10735) ;  /* 0x0000000000048947 */ /* 0x000fea0003800000 */
[----:B------:R-:W-:Y:S01]  /*1c170*/  BPT.TRAP 0x1 ;  /* 0x000000040000795c */ /* 0x000fe20000300000 */
.L_x_10735:
[----:B------:R0:W0:Y:S02]  /*1c180*/  SYNCS.PHASECHK.TRANS64.TRYWAIT P0, [R3+URZ+0x32460], R2 ;  /* 0x03246002030075a7 */ /* 0x000024000800017f */
[----:B0-----:R-:W-:Y:S05]  /*1c190*/  @!P0 NANOSLEEP.SYNCS 0x989680 ;  /* 0x009896800000895d */ /* 0x001fea0003900000 */
[----:B------:R-:W0:Y:S02]  /*1c1a0*/  @!P0 SYNCS.PHASECHK.TRANS64 P0, [R3+URZ+0x32460], R2 ;  /* 0x03246002030085a7 */ /* 0x000e24000800007f */
[----:B0-----:R-:W-:Y:S05]  /*1c1b0*/  @!P0 BRA `(.L_x_10735) ;  /* 0xfffffffc00f08947 */ /* 0x001fea000383ffff */
.L_x_10453:
[----:B------:R-:W-:Y:S05]  /*1c1c0*/  BSYNC B9 ;  /* 0x0000000000097941 */ /* 0x000fea0003800000 */
.L_x_10450:
[----:B------:R-:W-:Y:S05]  /*1c1d0*/  EXIT ;  /* 0x000000000000794d */ /* 0x000fea0003800000 */
.L_x_10473:
[----:B0-----:R0:W1:Y:S02]  /*1c1e0*/  SYNCS.PHASECHK.TRANS64.TRYWAIT P5, [R0+URZ+0x32490], R95 ;  /* 0x0324905f000075a7 */ /* 0x00106400080a017f */
[----:B-1----:R-:W-:Y:S05]  /*1c1f0*/  @!P5 NANOSLEEP.SYNCS 0x989680 ;  /* 0x009896800000d95d */ /* 0x002fea0003900000 */
[----:B------:R-:W1:Y:S02]  /*1c200*/  @!P5 SYNCS.PHASECHK.TRANS64 P5, [R0+URZ+0x32490], R95 ;  /* 0x0324905f0000d5a7 */ /* 0x000e6400080a007f */
[----:B-1----:R-:W-:Y:S05]  /*1c210*/  @!P5 BRA `(.L_x_10473) ;  /* 0xfffffffc00f0d947 */ /* 0x002fea000383ffff */
[----:B------:R-:W-:Y:S05]  /*1c220*/  BRA `(.L_x_10736) ;  /* 0xfffffe7400787947 */ /* 0x000fea000383ffff */
.L_x_10474:
        /* <DEDUP_REMOVED lines=8> */
.L_x_10738:
[----:B------:R-:W-:Y:S05]  /*1c2b0*/  BSYNC B1 ;  /* 0x0000000000017941 */ /* 0x000fea0003800000 */
.L_x_10737:
        /* <DEDUP_REMOVED lines=8> */
.L_x_10739:
[----:B------:R-:W-:Y:S01]  /*1c340*/  IMAD.MOV.U32 R11, RZ, RZ, R14 ;  /* 0x000000ffff0b7224 */ /* 0x000fe200078e000e */
[----:B------:R-:W-:Y:S06]  /*1c350*/  BRA `(.L_x_10740) ;  /* 0xfffffe7400407947 */ /* 0x000fec000383ffff */
.L_x_10483:
[----:B------:R-:W-:Y:S01]  /*1c360*/  BSSY B1, `(.L_x_10741) ;  /* 0x0000008000017945 */ /* 0x000fe20003800000 */
[----:B----4-:R-:W-:Y:S02]  /*1c370*/  IMAD.MOV.U32 R13, RZ, RZ, R97 ;  /* 0x000000ffff0d7224 */ /* 0x010fe400078e0061 */
[----:B------:R-:W-:Y:S02]  /*1c380*/  IMAD.MOV.U32 R12, RZ, RZ, 0x1 ;  /* 0x00000001ff0c7424 */ /* 0x000fe400078e00ff */
[----:B---3--:R-:W-:Y:S02]  /*1c390*/  IMAD.MOV.U32 R11, RZ, RZ, 0x1c1f ;  /* 0x00001c1fff0b7424 */ /* 0x008fe400078e00ff */
[----:B------:R-:W-:-:S07]  /*1c3a0*/  IMAD.MOV.U32 R15, RZ, RZ, -0x1 ;  /* 0xffffffffff0f7424 */ /* 0x000fce00078e00ff */
[----:B012---:R-:W-:Y:S05]  /*1c3b0*/  WARPSYNC.COLLECTIVE R15, `(.L_x_10742) ;  /* 0x000000000f087348 */ /* 0x007fea0003c00000 */
[----:B------:R3:W4:Y:S02]  /*1c3c0*/  SHFL.IDX P6, R14, R13, R12, R11 ;  /* 0x0000000c0d0e7389 */ /* 0x00072400000c000b */
[----:B01234-:R-:W-:Y:S01]  /*1c3d0*/  ENDCOLLECTIVE ;  /* 0x000000000000791b */ /* 0x01ffe20003800000 */
.L_x_10742:
[----:B------:R-:W-:Y:S05]  /*1c3e0*/  BSYNC B1 ;  /* 0x0000000000017941 */ /* 0x000fea0003800000 */
.L_x_10741:
        /* <DEDUP_REMOVED lines=8> */
.L_x_10743:
[----:B------:R-:W-:Y:S01]  /*1c470*/  IMAD.MOV.U32 R96, RZ, RZ, R14 ;  /* 0x000000ffff607224 */ /* 0x000fe200078e000e */
[----:B------:R-:W-:Y:S06]  /*1c480*/  BRA `(.L_x_10744) ;  /* 0xfffffe7800dc7947 */ /* 0x000fec000383ffff */
.L_x_10493:
[----:B-1----:R1:W2:Y:S02]  /*1c490*/  SYNCS.PHASECHK.TRANS64.TRYWAIT P4, [R0+URZ+0x32490], R95 ;  /* 0x0324905f000075a7 */ /* 0x0022a4000808017f */
[----:B--2---:R-:W-:Y:S05]  /*1c4a0*/  @!P4 NANOSLEEP.SYNCS 0x989680 ;  /* 0x009896800000c95d */ /* 0x004fea0003900000 */
[----:B------:R-:W2:Y:S02]  /*1c4b0*/  @!P4 SYNCS.PHASECHK.TRANS64 P4, [R0+URZ+0x32490], R95 ;  /* 0x0324905f0000c5a7 */ /* 0x000ea4000808007f */
[----:B--2---:R-:W-:Y:S05]  /*1c4c0*/  @!P4 BRA `(.L_x_10493) ;  /* 0xfffffffc00f0c947 */ /* 0x004fea000383ffff */
[----:B------:R-:W-:Y:S05]  /*1c4d0*/  BRA `(.L_x_10745) ;  /* 0xfffffe8400c07947 */ /* 0x000fea000383ffff */
.L_x_10494:
        /* <DEDUP_REMOVED lines=8> */
.L_x_10747:
[----:B------:R-:W-:Y:S05]  /*1c560*/  BSYNC B1 ;  /* 0x0000000000017941 */ /* 0x000fea0003800000 */
.L_x_10746:
        /* <DEDUP_REMOVED lines=8> */
.L_x_10748:
[----:B------:R-:W-:Y:S01]  /*1c5f0*/  IMAD.MOV.U32 R11, RZ, RZ, R14 ;  /* 0x000000ffff0b7224 */ /* 0x000fe200078e000e */
[----:B------:R-:W-:Y:S06]  /*1c600*/  BRA `(.L_x_10749) ;  /* 0xfffffe84008c7947 */ /* 0x000fec000383ffff */
.L_x_10499:
        /* <DEDUP_REMOVED lines=8> */
.L_x_10751:
[----:B------:R-:W-:Y:S05]  /*1c690*/  BSYNC B1 ;  /* 0x0000000000017941 */ /* 0x000fea0003800000 */
.L_x_10750:
        /* <DEDUP_REMOVED lines=8> */
.L_x_10752:
[----:B------:R-:W-:Y:S01]  /*1c720*/  IMAD.MOV.U32 R96, RZ, RZ, R14 ;  /* 0x000000ffff607224 */ /* 0x000fe200078e000e */
[----:B------:R-:W-:Y:S06]  /*1c730*/  BRA `(.L_x_10753) ;  /* 0xfffffe8c003c7947 */ /* 0x000fec000383ffff */
.L_x_10504:
[----:B-1----:R1:W2:Y:S02]  /*1c740*/  SYNCS.PHASECHK.TRANS64.TRYWAIT P2, [R0+URZ+0x32490], R95 ;  /* 0x0324905f000075a7 */ /* 0x0022a4000804017f */
[----:B--2---:R-:W-:Y:S05]  /*1c750*/  @!P2 NANOSLEEP.SYNCS 0x989680 ;  /* 0x009896800000a95d */ /* 0x004fea0003900000 */
[----:B------:R-:W2:Y:S02]  /*1c760*/  @!P2 SYNCS.PHASECHK.TRANS64 P2, [R0+URZ+0x32490], R95 ;  /* 0x0324905f0000a5a7 */ /* 0x000ea4000804007f */
[----:B--2---:R-:W-:Y:S05]  /*1c770*/  @!P2 BRA `(.L_x_10504) ;  /* 0xfffffffc00f0a947 */ /* 0x004fea000383ffff */
[----:B------:R-:W-:Y:S05]  /*1c780*/  BRA `(.L_x_10754) ;  /* 0xfffffe94004c7947 */ /* 0x000fea000383ffff */
.L_x_10505:
        /* <DEDUP_REMOVED lines=8> */
.L_x_10756:
[----:B------:R-:W-:Y:S05]  /*1c810*/  BSYNC B1 ;  /* 0x0000000000017941 */ /* 0x000fea0003800000 */
.L_x_10755:
        /* <DEDUP_REMOVED lines=8> */
.L_x_10757:
[----:B------:R-:W-:Y:S05]  /*1c8a0*/  BRA `(.L_x_10758) ;  /* 0xfffffe94006c7947 */ /* 0x000fea000383ffff */
.L_x_10508:
        /* <DEDUP_REMOVED lines=8> */
.L_x_10760:
[----:B------:R-:W-:Y:S05]  /*1c930*/  BSYNC B1 ;  /* 0x0000000000017941 */ /* 0x000fea0003800000 */
.L_x_10759:
        /* <DEDUP_REMOVED lines=8> */
.L_x_10761:
[----:B------:R-:W-:Y:S05]  /*1c9c0*/  BRA `(.L_x_10762) ;  /* 0xfffffe94006c7947 */ /* 0x000fea000383ffff */
.L_x_10512:
[----:B------:R0:W0:Y:S02]  /*1c9d0*/  SYNCS.PHASECHK.TRANS64.TRYWAIT P3, [R0+URZ+0x324b0], R95 ;  /* 0x0324b05f000075a7 */ /* 0x000024000806017f */
[----:B0-----:R-:W-:Y:S05]  /*1c9e0*/  @!P3 NANOSLEEP.SYNCS 0x989680 ;  /* 0x009896800000b95d */ /* 0x001fea0003900000 */
[----:B------:R-:W0:Y:S02]  /*1c9f0*/  @!P3 SYNCS.PHASECHK.TRANS64 P3, [R0+URZ+0x324b0], R95 ;  /* 0x0324b05f0000b5a7 */ /* 0x000e24000806007f */
[----:B0-----:R-:W-:Y:S05]  /*1ca00*/  @!P3 BRA `(.L_x_10512) ;  /* 0xfffffffc00f0b947 */ /* 0x001fea000383ffff */
[----:B------:R-:W-:Y:S05]  /*1ca10*/  BRA `(.L_x_10763) ;  /* 0xfffffe9400e47947 */ /* 0x000fea000383ffff */
.L_x_10522:
[----:B------:R-:W-:Y:S01]  /*1ca20*/  BSSY B0, `(.L_x_10764) ;  /* 0x0000007000007945 */ /* 0x000fe20003800000 */
[----:B------:R-:W-:Y:S02]  /*1ca30*/  IMAD.MOV.U32 R12, RZ, RZ, RZ ;  /* 0x000000ffff0c7224 */ /* 0x000fe400078e00ff */
[----:B------:R-:W-:Y:S02]  /*1ca40*/  IMAD.MOV.U32 R11, RZ, RZ, 0x1f ;  /* 0x0000001fff0b7424 */ /* 0x000fe400078e00ff */
[----:B------:R-:W-:-:S07]  /*1ca50*/  IMAD.MOV.U32 R15, RZ, RZ, -0x1 ;  /* 0xffffffffff0f7424 */ /* 0x000fce00078e00ff */
[----:B------:R-:W-:Y:S05]  /*1ca60*/  WARPSYNC.COLLECTIVE R15, `(.L_x_10765) ;  /* 0x000000000f087348 */ /* 0x000fea0003c00000 */
[----:B------:R0:W1:Y:S02]  /*1ca70*/  SHFL.IDX P6, R14, R13, R12, R11 ;  /* 0x0000000c0d0e7389 */ /* 0x00006400000c000b */
[----:B01----:R-:W-:Y:S01]  /*1ca80*/  ENDCOLLECTIVE ;  /* 0x000000000000791b */ /* 0x003fe20003800000 */
.L_x_10765:
[----:B------:R-:W-:Y:S05]  /*1ca90*/  BSYNC B0 ;  /* 0x0000000000007941 */ /* 0x000fea0003800000 */
.L_x_10764:
[----:B------:R-:W-:Y:S05]  /*1caa0*/  BRA `(.L_x_10766) ;  /* 0xfffffea400dc7947 */ /* 0x000fea000383ffff */
.L_x_10534:
        /* <DEDUP_REMOVED lines=8> */
.L_x_10768:
[----:B------:R-:W-:Y:S05]  /*1cb30*/  BSYNC B1 ;  /* 0x0000000000017941 */ /* 0x000fea0003800000 */
.L_x_10767:
        /* <DEDUP_REMOVED lines=8> */
.L_x_10769:
[----:B------:R-:W-:Y:S02]  /*1cbc0*/  IMAD.MOV.U32 R13, RZ, RZ, R25 ;  /* 0x000000ffff0d7224 */ /* 0x000fe400078e0019 */
[----:B------:R-:W-:-:S07]  /*1cbd0*/  IMAD.MOV.U32 R20, RZ, RZ, R14 ;  /* 0x000000ffff147224 */ /* 0x000fce00078e000e */
[----:B------:R-:W-:Y:S05]  /*1cbe0*/  WARPSYNC.COLLECTIVE R15, `(.L_x_10770) ;  /* 0x000000000f087348 */ /* 0x000fea0003c00000 */
[----:B------:R0:W1:Y:S02]  /*1cbf0*/  SHFL.IDX P6, R14, R13, R12, R11 ;  /* 0x0000000c0d0e7389 */ /* 0x00006400000c000b */
[----:B01----:R-:W-:Y:S01]  /*1cc00*/  ENDCOLLECTIVE ;  /* 0x000000000000791b */ /* 0x003fe20003800000 */
.L_x_10770:
[----:B------:R-:W-:Y:S02]  /*1cc10*/  IMAD.MOV.U32 R13, RZ, RZ, R26 ;  /* 0x000000ffff0d7224 */ /* 0x000fe400078e001a */
[----:B------:R-:W-:-:S07]  /*1cc20*/  IMAD.MOV.U32 R25, RZ, RZ, R14 ;  /* 0x000000ffff197224 */ /* 0x000fce00078e000e */
[----:B------:R-:W-:Y:S05]  /*1cc30*/  WARPSYNC.COLLECTIVE R15, `(.L_x_10771) ;  /* 0x000000000f087348 */ /* 0x000fea0003c00000 */
[----:B------:R0:W1:Y:S02]  /*1cc40*/  SHFL.IDX P6, R14, R13, R12, R11 ;  /* 0x0000000c0d0e7389 */ /* 0x00006400000c000b */
[----:B01----:R-:W-:Y:S01]  /*1cc50*/  ENDCOLLECTIVE ;  /* 0x000000000000791b */ /* 0x003fe20003800000 */
.L_x_10771:
[----:B------:R-:W-:Y:S01]  /*1cc60*/  IMAD.MOV.U32 R26, RZ, RZ, R14 ;  /* 0x000000ffff1a7224 */ /* 0x000fe200078e000e */
[----:B------:R-:W-:Y:S06]  /*1cc70*/  BRA `(.L_x_10772) ;  /* 0xfffffea800f47947 */ /* 0x000fec000383ffff */
.L_x_10538:
[----:B0-----:R0:W1:Y:S02]  /*1cc80*/  SYNCS.PHASECHK.TRANS64.TRYWAIT P0, [R19+URZ+0x32400], R28 ;  /* 0x0324001c130075a7 */ /* 0x001064000800017f */
[----:B-1----:R-:W-:Y:S05]  /*1cc90*/  @!P0 NANOSLEEP.SYNCS 0x989680 ;  /* 0x009896800000895d */ /* 0x002fea0003900000 */
[----:B------:R-:W1:Y:S02]  /*1cca0*/  @!P0 SYNCS.PHASECHK.TRANS64 P0, [R19+URZ+0x32400], R28 ;  /* 0x0324001c130085a7 */ /* 0x000e64000800007f */
[----:B-1----:R-:W-:Y:S05]  /*1ccb0*/  @!P0 BRA `(.L_x_10538) ;  /* 0xfffffffc00f08947 */ /* 0x002fea000383ffff */
[----:B------:R-:W-:Y:S05]  /*1ccc0*/  BRA `(.L_x_10773) ;  /* 0xfffffeb0000c7947 */ /* 0x000fea000383ffff */
.L_x_10546:
        /* <DEDUP_REMOVED lines=8> */
.L_x_10775:
[----:B------:R-:W-:Y:S05]  /*1cd50*/  BSYNC B1 ;  /* 0x0000000000017941 */ /* 0x000fea0003800000 */
.L_x_10774:
        /* <DEDUP_REMOVED lines=8> */
.L_x_10776:
[----:B------:R-:W-:Y:S02]  /*1cde0*/  IMAD.MOV.U32 R13, RZ, RZ, R25 ;  /* 0x000000ffff0d7224 */ /* 0x000fe400078e0019 */
[----:B------:R-:W-:-:S07]  /*1cdf0*/  IMAD.MOV.U32 R20, RZ, RZ, R14 ;  /* 0x000000ffff147224 */ /* 0x000fce00078e000e */
[----:B------:R-:W-:Y:S05]  /*1ce00*/  WARPSYNC.COLLECTIVE R15, `(.L_x_10777) ;  /* 0x000000000f087348 */ /* 0x000fea0003c00000 */
[----:B------:R0:W1:Y:S02]  /*1ce10*/  SHFL.IDX P6, R14, R13, R12, R11 ;  /* 0x0000000c0d0e7389 */ /* 0x00006400000c000b */
[----:B01----:R-:W-:Y:S01]  /*1ce20*/  ENDCOLLECTIVE ;  /* 0x000000000000791b */ /* 0x003fe20003800000 */
.L_x_10777:
[----:B------:R-:W-:Y:S02]  /*1ce30*/  IMAD.MOV.U32 R13, RZ, RZ, R26 ;  /* 0x000000ffff0d7224 */ /* 0x000fe400078e001a */
[----:B------:R-:W-:-:S07]  /*1ce40*/  IMAD.MOV.U32 R21, RZ, RZ, R14 ;  /* 0x000000ffff157224 */ /* 0x000fce00078e000e */
[----:B------:R-:W-:Y:S05]  /*1ce50*/  WARPSYNC.COLLECTIVE R15, `(.L_x_10778) ;  /* 0x000000000f087348 */ /* 0x000fea0003c00000 */
[----:B------:R0:W1:Y:S02]  /*1ce60*/  SHFL.IDX P6, R14, R13, R12, R11 ;  /* 0x0000000c0d0e7389 */ /* 0x00006400000c000b */
[----:B01----:R-:W-:Y:S01]  /*1ce70*/  ENDCOLLECTIVE ;  /* 0x000000000000791b */ /* 0x003fe20003800000 */
.L_x_10778:
[----:B------:R-:W-:Y:S05]  /*1ce80*/  BRA `(.L_x_10779) ;  /* 0xfffffeb8007c7947 */ /* 0x000fea000383ffff */
.L_x_10550:
[----:B0-----:R0:W1:Y:S02]  /*1ce90*/  SYNCS.PHASECHK.TRANS64.TRYWAIT P1, [R19+URZ+0x32400], R28 ;  /* 0x0324001c130075a7 */ /* 0x001064000802017f */
[----:B-1----:R-:W-:Y:S05]  /*1cea0*/  @!P1 NANOSLEEP.SYNCS 0x989680 ;  /* 0x009896800000995d */ /* 0x002fea0003900000 */
[----:B------:R-:W1:Y:S02]  /*1ceb0*/  @!P1 SYNCS.PHASECHK.TRANS64 P1, [R19+URZ+0x32400], R28 ;  /* 0x0324001c130095a7 */ /* 0x000e64000802007f */
[----:B-1----:R-:W-:Y:S05]  /*1cec0*/  @!P1 BRA `(.L_x_10550) ;  /* 0xfffffffc00f09947 */ /* 0x002fea000383ffff */
[----:B------:R-:W-:Y:S05]  /*1ced0*/  BRA `(.L_x_10780) ;  /* 0xfffffebc005c7947 */ /* 0x000fea000383ffff */
.L_x_10556:
[----:B---3--:R3:W4:Y:S02]  /*1cee0*/  SYNCS.PHASECHK.TRANS64.TRYWAIT P1, [R4+URZ+0x32430], R5 ;  /* 0x03243005040075a7 */ /* 0x008724000802017f */
[----:B----4-:R-:W-:Y:S05]  /*1cef0*/  @!P1 NANOSLEEP.SYNCS 0x989680 ;  /* 0x009896800000995d */ /* 0x010fea0003900000 */
[----:B------:R-:W4:Y:S02]  /*1cf00*/  @!P1 SYNCS.PHASECHK.TRANS64 P1, [R4+URZ+0x32430], R5 ;  /* 0x03243005040095a7 */ /* 0x000f24000802007f */
[----:B----4-:R-:W-:Y:S05]  /*1cf10*/  @!P1 BRA `(.L_x_10556) ;  /* 0xfffffffc00f09947 */ /* 0x010fea000383ffff */
[----:B------:R-:W-:Y:S05]  /*1cf20*/  BRA `(.L_x_10555) ;  /* 0xfffffec800a87947 */ /* 0x000fea000383ffff */
.L_x_10558:
[----:B0-----:R0:W4:Y:S02]  /*1cf30*/  SYNCS.PHASECHK.TRANS64.TRYWAIT P1, [R19+URZ+0x32410], R0 ;  /* 0x03241000130075a7 */ /* 0x001124000802017f */
[----:B----4-:R-:W-:Y:S05]  /*1cf40*/  @!P1 NANOSLEEP.SYNCS 0x989680 ;  /* 0x009896800000995d */ /* 0x010fea0003900000 */
[----:B------:R-:W4:Y:S02]  /*1cf50*/  @!P1 SYNCS.PHASECHK.TRANS64 P1, [R19+URZ+0x32410], R0 ;  /* 0x03241000130095a7 */ /* 0x000f24000802007f */
[----:B----4-:R-:W-:Y:S05]  /*1cf60*/  @!P1 BRA `(.L_x_10558) ;  /* 0xfffffffc00f09947 */ /* 0x010fea000383ffff */
[----:B------:R-:W-:Y:S05]  /*1cf70*/  BRA `(.L_x_10781) ;  /* 0xfffffecc00547947 */ /* 0x000fea000383ffff */
.L_x_10562:
[----:B------:R0:W0:Y:S02]  /*1cf80*/  SYNCS.PHASECHK.TRANS64.TRYWAIT P1, [R4+URZ+0x32450], R5 ;  /* 0x03245005040075a7 */ /* 0x000024000802017f */
[----:B0-----:R-:W-:Y:S05]  /*1cf90*/  @!P1 NANOSLEEP.SYNCS 0x989680 ;  /* 0x009896800000995d */ /* 0x001fea0003900000 */
[----:B------:R-:W0:Y:S02]  /*1cfa0*/  @!P1 SYNCS.PHASECHK.TRANS64 P1, [R4+URZ+0x32450], R5 ;  /* 0x03245005040095a7 */ /* 0x000e24000802007f */
[----:B0-----:R-:W-:Y:S05]  /*1cfb0*/  @!P1 BRA `(.L_x_10562) ;  /* 0xfffffffc00f09947 */ /* 0x001fea000383ffff */
[----:B------:R-:W-:Y:S05]  /*1cfc0*/  BRA `(.L_x_10561) ;  /* 0xfffffecc00647947 */ /* 0x000fea000383ffff */
.L_x_10569:
[----:B-1----:R1:W2:Y:S02]  /*1cfd0*/  SYNCS.PHASECHK.TRANS64.TRYWAIT P2, [R4+URZ+0x32430], R0 ;  /* 0x03243000040075a7 */ /* 0x0022a4000804017f */
[----:B--2---:R-:W-:Y:S05]  /*1cfe0*/  @!P2 NANOSLEEP.SYNCS 0x989680 ;  /* 0x009896800000a95d */ /* 0x004fea0003900000 */
[----:B------:R-:W2:Y:S02]  /*1cff0*/  @!P2 SYNCS.PHASECHK.TRANS64 P2, [R4+URZ+0x32430], R0 ;  /* 0x032430000400a5a7 */ /* 0x000ea4000804007f */
[----:B--2---:R-:W-:Y:S05]  /*1d000*/  @!P2 BRA `(.L_x_10569) ;  /* 0xfffffffc00f0a947 */ /* 0x004fea000383ffff */
[----:B------:R-:W-:Y:S05]  /*1d010*/  BRA `(.L_x_10568) ;  /* 0xfffffef000887947 */ /* 0x000fea000383ffff */
.L_x_10573:
[----:B---3--:R3:W4:Y:S02]  /*1d020*/  SYNCS.PHASECHK.TRANS64.TRYWAIT P2, [R4+URZ+0x32450], R0 ;  /* 0x03245000040075a7 */ /* 0x008724000804017f */
[----:B----4-:R-:W-:Y:S05]  /*1d030*/  @!P2 NANOSLEEP.SYNCS 0x989680 ;  /* 0x009896800000a95d */ /* 0x010fea0003900000 */
[----:B------:R-:W4:Y:S02]  /*1d040*/  @!P2 SYNCS.PHASECHK.TRANS64 P2, [R4+URZ+0x32450], R0 ;  /* 0x032450000400a5a7 */ /* 0x000f24000804007f */
[----:B----4-:R-:W-:Y:S05]  /*1d050*/  @!P2 BRA `(.L_x_10573) ;  /* 0xfffffffc00f0a947 */ /* 0x010fea000383ffff */
[----:B------:R-:W-:Y:S05]  /*1d060*/  BRA `(.L_x_10572) ;  /* 0xfffffef400207947 */ /* 0x000fea000383ffff */
.L_x_10581:
[----:B------:R-:W-:Y:S02]  /*1d070*/  IMAD.MOV.U32 R13, RZ, RZ, R20 ;  /* 0x000000ffff0d7224 */ /* 0x000fe400078e0014 */
[----:B------:R-:W-:Y:S02]  /*1d080*/  IMAD.MOV.U32 R12, RZ, RZ, RZ ;  /* 0x000000ffff0c7224 */ /* 0x000fe400078e00ff */
[----:B------:R-:W-:Y:S02]  /*1d090*/  IMAD.MOV.U32 R11, RZ, RZ, 0x181f ;  /* 0x0000181fff0b7424 */ /* 0x000fe400078e00ff */
[----:B------:R-:W-:-:S07]  /*1d0a0*/  IMAD.MOV.U32 R15, RZ, RZ, -0x1 ;  /* 0xffffffffff0f7424 */ /* 0x000fce00078e00ff */
[----:B-----5:R-:W-:Y:S05]  /*1d0b0*/  WARPSYNC.COLLECTIVE R15, `(.L_x_10782) ;  /* 0x000000000f087348 */ /* 0x020fea0003c00000 */
[----:B------:R0:W1:Y:S02]  /*1d0c0*/  SHFL.IDX P6, R14, R13, R12, R11 ;  /* 0x0000000c0d0e7389 */ /* 0x00006400000c000b */
[----:B01---5:R-:W-:Y:S01]  /*1d0d0*/  ENDCOLLECTIVE ;  /* 0x000000000000791b */ /* 0x023fe20003800000 */
.L_x_10782:
[----:B------:R-:W-:Y:S02]  /*1d0e0*/  IMAD.MOV.U32 R13, RZ, RZ, R3 ;  /* 0x000000ffff0d7224 */ /* 0x000fe400078e0003 */
[----:B------:R-:W-:-:S07]  /*1d0f0*/  IMAD.MOV.U32 R88, RZ, RZ, R14 ;  /* 0x000000ffff587224 */ /* 0x000fce00078e000e */
[----:B------:R-:W-:Y:S05]  /*1d100*/  WARPSYNC.COLLECTIVE R15, `(.L_x_10783) ;  /* 0x000000000f087348 */ /* 0x000fea0003c00000 */
[----:B------:R0:W1:Y:S02]  /*1d110*/  SHFL.IDX P6, R14, R13, R12, R11 ;  /* 0x0000000c0d0e7389 */ /* 0x00006400000c000b */
[----:B01----:R-:W-:Y:S01]  /*1d120*/  ENDCOLLECTIVE ;  /* 0x000000000000791b */ /* 0x003fe20003800000 */
.L_x_10783:
[----:B------:R-:W-:Y:S05]  /*1d130*/  BRA `(.L_x_10784) ;  /* 0xffffff3c00487947 */ /* 0x000fea000383ffff */
.L_x_10584:
        /* <DEDUP_REMOVED lines=8> */
.L_x_10786:
[----:B------:R-:W-:Y:S05]  /*1d1c0*/  BSYNC B1 ;  /* 0x0000000000017941 */ /* 0x000fea0003800000 */
.L_x_10785:
        /* <DEDUP_REMOVED lines=8> */
.L_x_10787:
[----:B------:R-:W-:Y:S05]  /*1d250*/  BRA `(.L_x_10788) ;  /* 0xffffff3c00907947 */ /* 0x000fea000383ffff */
.L_x_10587:
[----:B------:R-:W-:Y:S01]  /*1d260*/  BSSY B1, `(.L_x_10789) ;  /* 0x0000008000017945 */ /* 0x000fe20003800000 */
[----:B------:R-:W-:Y:S02]  /*1d270*/  IMAD.MOV.U32 R13, RZ, RZ, R20 ;  /* 0x000000ffff0d7224 */ /* 0x000fe400078e0014 */
[----:B------:R-:W-:Y:S02]  /*1d280*/  IMAD.MOV.U32 R12, RZ, RZ, 0x2 ;  /* 0x00000002ff0c7424 */ /* 0x000fe400078e00ff */
[----:B--2---:R-:W-:Y:S02]  /*1d290*/  IMAD.MOV.U32 R11, RZ, RZ, 0x181f ;  /* 0x0000181fff0b7424 */ /* 0x004fe400078e00ff */
[----:B------:R-:W-:-:S07]  /*1d2a0*/  IMAD.MOV.U32 R15, RZ, RZ, -0x1 ;  /* 0xffffffffff0f7424 */ /* 0x000fce00078e00ff */
[----:B01-34-:R-:W-:Y:S05]  /*1d2b0*/  WARPSYNC.COLLECTIVE R15, `(.L_x_10790) ;  /* 0x000000000f087348 */ /* 0x01bfea0003c00000 */
[----:B------:R2:W0:Y:S02]  /*1d2c0*/  SHFL.IDX P6, R14, R13, R12, R11 ;  /* 0x0000000c0d0e7389 */ /* 0x00042400000c000b */
[----:B01234-:R-:W-:Y:S01]  /*1d2d0*/  ENDCOLLECTIVE ;  /* 0x000000000000791b */ /* 0x01ffe20003800000 */
.L_x_10790:
[----:B------:R-:W-:Y:S05]  /*1d2e0*/  BSYNC B1 ;  /* 0x0000000000017941 */ /* 0x000fea0003800000 */
.L_x_10789:
        /* <DEDUP_REMOVED lines=8> */
.L_x_10791:
[----:B------:R-:W-:Y:S05]  /*1d370*/  BRA `(.L_x_10792) ;  /* 0xffffff3c00d87947 */ /* 0x000fea000383ffff */
.L_x_10590:
        /* <DEDUP_REMOVED lines=8> */
.L_x_10794:
[----:B------:R-:W-:Y:S05]  /*1d400*/  BSYNC B1 ;  /* 0x0000000000017941 */ /* 0x000fea0003800000 */
.L_x_10793:
        /* <DEDUP_REMOVED lines=8> */
.L_x_10795:
[----:B------:R-:W-:Y:S05]  /*1d490*/  BRA `(.L_x_10796) ;  /* 0xffffff4000207947 */ /* 0x000fea000383ffff */
.L_x_10592:
[----:B------:R-:W-:Y:S02]  /*1d4a0*/  IMAD.MOV.U32 R13, RZ, RZ, R8 ;  /* 0x000000ffff0d7224 */ /* 0x000fe400078e0008 */
[----:B------:R-:W-:Y:S02]  /*1d4b0*/  IMAD.MOV.U32 R12, RZ, RZ, RZ ;  /* 0x000000ffff0c7224 */ /* 0x000fe400078e00ff */
[----:B------:R-:W-:Y:S02]  /*1d4c0*/  IMAD.MOV.U32 R11, RZ, RZ, 0x1c1f ;  /* 0x00001c1fff0b7424 */ /* 0x000fe400078e00ff */
[----:B------:R-:W-:-:S07]  /*1d4d0*/  IMAD.MOV.U32 R15, RZ, RZ, -0x1 ;  /* 0xffffffffff0f7424 */ /* 0x000fce00078e00ff */
[----:B------:R-:W-:Y:S05]  /*1d4e0*/  WARPSYNC.COLLECTIVE R15, `(.L_x_10797) ;  /* 0x000000000f087348 */ /* 0x000fea0003c00000 */
[----:B------:R0:W1:Y:S02]  /*1d4f0*/  SHFL.IDX P6, R14, R13, R12, R11 ;  /* 0x0000000c0d0e7389 */ /* 0x00006400000c000b */
[----:B01----:R-:W-:Y:S01]  /*1d500*/  ENDCOLLECTIVE ;  /* 0x000000000000791b */ /* 0x003fe20003800000 */
.L_x_10797:
[----:B------:R-:W-:Y:S02]  /*1d510*/  IMAD.MOV.U32 R13, RZ, RZ, R3 ;  /* 0x000000ffff0d7224 */ /* 0x000fe400078e0003 */
[----:B------:R-:W-:-:S07]  /*1d520*/  IMAD.MOV.U32 R9, RZ, RZ, R14 ;  /* 0x000000ffff097224 */ /* 0x000fce00078e000e */
[----:B------:R-:W-:Y:S05]  /*1d530*/  WARPSYNC.COLLECTIVE R15, `(.L_x_10798) ;  /* 0x000000000f087348 */ /* 0x000fea0003c00000 */
[----:B------:R0:W1:Y:S02]  /*1d540*/  SHFL.IDX P6, R14, R13, R12, R11 ;  /* 0x0000000c0d0e7389 */ /* 0x00006400000c000b */
[----:B01----:R-:W-:Y:S01]  /*1d550*/  ENDCOLLECTIVE ;  /* 0x000000000000791b */ /* 0x003fe20003800000 */
.L_x_10798:
[----:B------:R-:W-:Y:S01]  /*1d560*/  IMAD.MOV.U32 R12, RZ, RZ, R14 ;  /* 0x000000ffff0c7224 */ /* 0x000fe200078e000e */
[----:B------:R-:W-:Y:S06]  /*1d570*/  BRA `(.L_x_10799) ;  /* 0xffffff4400207947 */ /* 0x000fec000383ffff */
.L_x_10595:
[----:B------:R-:W-:Y:S01]  /*1d580*/  BSSY B1, `(.L_x_10800) ;  /* 0x0000008000017945 */ /* 0x000fe20003800000 */
[----:B---3--:R-:W-:Y:S02]  /*1d590*/  IMAD.MOV.U32 R13, RZ, RZ, R8 ;  /* 0x000000ffff0d7224 */ /* 0x008fe400078e0008 */
[----:B--2---:R-:W-:Y:S02]  /*1d5a0*/  IMAD.MOV.U32 R12, RZ, RZ, 0x1 ;  /* 0x00000001ff0c7424 */ /* 0x004fe400078e00ff */
[----:B------:R-:W-:Y:S02]  /*1d5b0*/  IMAD.MOV.U32 R11, RZ, RZ, 0x1c1f ;  /* 0x00001c1fff0b7424 */ /* 0x000fe400078e00ff */
[----:B------:R-:W-:-:S07]  /*1d5c0*/  IMAD.MOV.U32 R15, RZ, RZ, -0x1 ;  /* 0xffffffffff0f7424 */ /* 0x000fce00078e00ff */
[----:B01----:R-:W-:Y:S05]  /*1d5d0*/  WARPSYNC.COLLECTIVE R15, `(.L_x_10801) ;  /* 0x000000000f087348 */ /* 0x003fea0003c00000 */
[----:B------:R2:W3:Y:S02]  /*1d5e0*/  SHFL.IDX P6, R14, R13, R12, R11 ;  /* 0x0000000c0d0e7389 */ /* 0x0004e400000c000b */
[----:B0123--:R-:W-:Y:S01]  /*1d5f0*/  ENDCOLLECTIVE ;  /* 0x000000000000791b */ /* 0x00ffe20003800000 */
.L_x_10801:
[----:B------:R-:W-:Y:S05]  /*1d600*/  BSYNC B1 ;  /* 0x0000000000017941 */ /* 0x000fea0003800000 */
.L_x_10800:
        /* <DEDUP_REMOVED lines=8> */
.L_x_10802:
[----:B------:R-:W-:Y:S01]  /*1d690*/  IMAD.MOV.U32 R3, RZ, RZ, R14 ;  /* 0x000000ffff037224 */ /* 0x000fe200078e000e */
[----:B------:R-:W-:Y:S06]  /*1d6a0*/  BRA `(.L_x_10803) ;  /* 0xffffff4c00f87947 */ /* 0x000fec000383ffff */
.L_x_10599:
[----:B------:R-:W-:Y:S02]  /*1d6b0*/  IMAD.MOV.U32 R13, RZ, RZ, R20 ;  /* 0x000000ffff0d7224 */ /* 0x000fe400078e0014 */
[----:B------:R-:W-:Y:S02]  /*1d6c0*/  IMAD.MOV.U32 R12, RZ, RZ, RZ ;  /* 0x000000ffff0c7224 */ /* 0x000fe400078e00ff */
[----:B------:R-:W-:Y:S02]  /*1d6d0*/  IMAD.MOV.U32 R11, RZ, RZ, 0x181f ;  /* 0x0000181fff0b7424 */ /* 0x000fe400078e00ff */
[----:B------:R-:W-:-:S07]  /*1d6e0*/  IMAD.MOV.U32 R15, RZ, RZ, -0x1 ;  /* 0xffffffffff0f7424 */ /* 0x000fce00078e00ff */
[----:B0-----:R-:W-:Y:S05]  /*1d6f0*/  WARPSYNC.COLLECTIVE R15, `(.L_x_10804) ;  /* 0x000000000f087348 */ /* 0x001fea0003c00000 */
[----:B------:R1:W2:Y:S02]  /*1d700*/  SHFL.IDX P6, R14, R13, R12, R11 ;  /* 0x0000000c0d0e7389 */ /* 0x0002a400000c000b */
[----:B012---:R-:W-:Y:S01]  /*1d710*/  ENDCOLLECTIVE ;  /* 0x000000000000791b */ /* 0x007fe20003800000 */
.L_x_10804:
[----:B------:R-:W-:Y:S02]  /*1d720*/  IMAD.MOV.U32 R13, RZ, RZ, R3 ;  /* 0x000000ffff0d7224 */ /* 0x000fe400078e0003 */
[----:B------:R-:W-:-:S07]  /*1d730*/  IMAD.MOV.U32 R0, RZ, RZ, R14 ;  /* 0x000000ffff007224 */ /* 0x000fce00078e000e */
[----:B------:R-:W-:Y:S05]  /*1d740*/  WARPSYNC.COLLECTIVE R15, `(.L_x_10805) ;  /* 0x000000000f087348 */ /* 0x000fea0003c00000 */
[----:B------:R0:W1:Y:S02]  /*1d750*/  SHFL.IDX P6, R14, R13, R12, R11 ;  /* 0x0000000c0d0e7389 */ /* 0x00006400000c000b */
[----:B01----:R-:W-:Y:S01]  /*1d760*/  ENDCOLLECTIVE ;  /* 0x000000000000791b */ /* 0x003fe20003800000 */
.L_x_10805:
[----:B------:R-:W-:Y:S05]  /*1d770*/  BRA `(.L_x_10806) ;  /* 0xffffff6400587947 */ /* 0x000fea000383ffff */
.L_x_10602:
[----:B------:R-:W-:Y:S01]  /*1d780*/  BSSY B1, `(.L_x_10807) ;  /* 0x0000008000017945 */ /* 0x000fe20003800000 */
[----:B------:R-:W-:Y:S02]  /*1d790*/  IMAD.MOV.U32 R13, RZ, RZ, R20 ;  /* 0x000000ffff0d7224 */ /* 0x000fe400078e0014 */
[----:B------:R-:W-:Y:S02]  /*1d7a0*/  IMAD.MOV.U32 R12, RZ, RZ, 0x1 ;  /* 0x00000001ff0c7424 */ /* 0x000fe400078e00ff */
[----:B----4-:R-:W-:Y:S02]  /*1d7b0*/  IMAD.MOV.U32 R11, RZ, RZ, 0x181f ;  /* 0x0000181fff0b7424 */ /* 0x010fe400078e00ff */
[----:B------:R-:W-:-:S07]  /*1d7c0*/  IMAD.MOV.U32 R15, RZ, RZ, -0x1 ;  /* 0xffffffffff0f7424 */ /* 0x000fce00078e00ff */
[----:B0123--:R-:W-:Y:S05]  /*1d7d0*/  WARPSYNC.COLLECTIVE R15, `(.L_x_10808) ;  /* 0x000000000f087348 */ /* 0x00ffea0003c00000 */
[----:B---3--:R3:W4:Y:S02]  /*1d7e0*/  SHFL.IDX P6, R14, R13, R12, R11 ;  /* 0x0000000c0d0e7389 */ /* 0x00872400000c000b */
[----:B01234-:R-:W-:Y:S01]  /*1d7f0*/  ENDCOLLECTIVE ;  /* 0x000000000000791b */ /* 0x01ffe20003800000 */
.L_x_10808:
[----:B------:R-:W-:Y:S05]  /*1d800*/  BSYNC B1 ;  /* 0x0000000000017941 */ /* 0x000fea0003800000 */
.L_x_10807:
        /* <DEDUP_REMOVED lines=8> */
.L_x_10809:
[----:B------:R-:W-:Y:S05]  /*1d890*/  BRA `(.L_x_10810) ;  /* 0xffffff6400a47947 */ /* 0x000fea000383ffff */
.L_x_10605:
        /* <DEDUP_REMOVED lines=8> */
.L_x_10812:
[----:B------:R-:W-:Y:S05]  /*1d920*/  BSYNC B1 ;  /* 0x0000000000017941 */ /* 0x000fea0003800000 */
.L_x_10811:
        /* <DEDUP_REMOVED lines=8> */
.L_x_10813:
[----:B------:R-:W-:Y:S05]  /*1d9b0*/  BRA `(.L_x_10814) ;  /* 0xffffff6400ec7947 */ /* 0x000fea000383ffff */
.L_x_10608:
[----:B------:R-:W-:Y:S01]  /*1d9c0*/  BSSY B1, `(.L_x_10815) ;  /* 0x0000008000017945 */ /* 0x000fe20003800000 */
[----:B------:R-:W-:Y:S02]  /*1d9d0*/  IMAD.MOV.U32 R13, RZ, RZ, R20 ;  /* 0x000000ffff0d7224 */ /* 0x000fe400078e0014 */
[----:B------:R-:W-:Y:S02]  /*1d9e0*/  IMAD.MOV.U32 R12, RZ, RZ, 0x3 ;  /* 0x00000003ff0c7424 */ /* 0x000fe400078e00ff */
[----:B----4-:R-:W-:Y:S02]  /*1d9f0*/  IMAD.MOV.U32 R11, RZ, RZ, 0x181f ;  /* 0x0000181fff0b7424 */ /* 0x010fe400078e00ff */
[----:B------:R-:W-:-:S07]  /*1da00*/  IMAD.MOV.U32 R15, RZ, RZ, -0x1 ;  /* 0xffffffffff0f7424 */ /* 0x000fce00078e00ff */
[----:B0123--:R-:W-:Y:S05]  /*1da10*/  WARPSYNC.COLLECTIVE R15, `(.L_x_10816) ;  /* 0x000000000f087348 */ /* 0x00ffea0003c00000 */
[----:B0-----:R0:W4:Y:S02]  /*1da20*/  SHFL.IDX P6, R14, R13, R12, R11 ;  /* 0x0000000c0d0e7389 */ /* 0x00112400000c000b */
[----:B01234-:R-:W-:Y:S01]  /*1da30*/  ENDCOLLECTIVE ;  /* 0x000000000000791b */ /* 0x01ffe20003800000 */
.L_x_10816:
[----:B------:R-:W-:Y:S05]  /*1da40*/  BSYNC B1 ;  /* 0x0000000000017941 */ /* 0x000fea0003800000 */
.L_x_10815:
        /* <DEDUP_REMOVED lines=8> */
.L_x_10817:
[----:B------:R-:W-:Y:S05]  /*1dad0*/  BRA `(.L_x_10818) ;  /* 0xffffff6800347947 */ /* 0x000fea000383ffff */
.L_x_10625:
        /* <DEDUP_REMOVED lines=8> */
[----:B-1----:R-:W-:Y:S05]  /*1db60*/  WARPSYNC.COLLECTIVE R15, `(.L_x_10820) ;  /* 0x000000000f087348 */ /* 0x002fea0003c00000 */
[----:B------:R0:W2:Y:S02]  /*1db70*/  SHFL.IDX P6, R14, R13, R12, R11 ;  /* 0x0000000c0d0e7389 */ /* 0x0000a400000c000b */
[----:B012---:R-:W-:Y:S01]  /*1db80*/  ENDCOLLECTIVE ;  /* 0x000000000000791b */ /* 0x007fe20003800000 */
.L_x_10820:
[----:B------:R-:W-:Y:S05]  /*1db90*/  BSYNC B1 ;  /* 0x0000000000017941 */ /* 0x000fea0003800000 */
.L_x_10819:
[----:B------:R-:W-:Y:S05]  /*1dba0*/  BRA `(.L_x_10821) ;  /* 0xffffff8000447947 */ /* 0x000fea000383ffff */
.L_x_10627:
[----:B------:R-:W-:Y:S01]  /*1dbb0*/  BSSY B1, `(.L_x_10822) ;  /* 0x0000006000017945 */ /* 0x000fe20003800000 */
[----:B------:R-:W-:-:S07]  /*1dbc0*/  IMAD.MOV.U32 R15, RZ, RZ, -0x1 ;  /* 0xffffffffff0f7424 */ /* 0x000fce00078e00ff */
[----:B01----:R-:W-:Y:S05]  /*1dbd0*/  WARPSYNC.COLLECTIVE R15, `(.L_x_10823) ;  /* 0x000000000f0c7348 */ /* 0x003fea0003c00000 */
[----:B------:R-:W-:Y:S02]  /*1dbe0*/  ELECT P6, UR62, PT ;  /* 0x00000000003e782f */ /* 0x000fe400038c0000 */
[----:B------:R-:W-:Y:S01]  /*1dbf0*/  MOV R14, UR62 ;  /* 0x0000003e000e7c02 */ /* 0x000fe20008000f00 */
[----:B01----:R-:W-:Y:S10]  /*1dc00*/  ENDCOLLECTIVE ;  /* 0x000000000000791b */ /* 0x003ff40003800000 */
.L_x_10823:
[----:B------:R-:W-:Y:S05]  /*1dc10*/  BSYNC B1 ;  /* 0x0000000000017941 */ /* 0x000fea0003800000 */
.L_x_10822:
[----:B------:R-:W-:Y:S05]  /*1dc20*/  BRA `(.L_x_10626) ;  /* 0xffffff80003c7947 */ /* 0x000fea000383ffff */
.L_x_10629:
[----:B0-----:R0:W2:Y:S02]  /*1dc30*/  SYNCS.PHASECHK.TRANS64.TRYWAIT P0, [R22+URZ+0x32420], R7 ;  /* 0x03242007160075a7 */ /* 0x0010a4000800017f */
[----:B--2---:R-:W-:Y:S05]  /*1dc40*/  @!P0 NANOSLEEP.SYNCS 0x989680 ;  /* 0x009896800000895d */ /* 0x004fea0003900000 */
[----:B------:R-:W2:Y:S02]  /*1dc50*/  @!P0 SYNCS.PHASECHK.TRANS64 P0, [R22+URZ+0x32420], R7 ;  /* 0x03242007160085a7 */ /* 0x000ea4000800007f */
[----:B--2---:R-:W-:Y:S05]  /*1dc60*/  @!P0 BRA `(.L_x_10629) ;  /* 0xfffffffc00f08947 */ /* 0x004fea000383ffff */
[----:B------:R-:W-:Y:S05]  /*1dc70*/  BRA `(.L_x_10824) ;  /* 0xffffff80004c7947 */ /* 0x000fea000383ffff */
.L_x_10633:
[----:B0-----:R0:W2:Y:S02]  /*1dc80*/  SYNCS.PHASECHK.TRANS64.TRYWAIT P0, [R7+URZ+0x324a0], R8 ;  /* 0x0324a008070075a7 */ /* 0x0010a4000800017f */
[----:B--2---:R-:W-:Y:S05]  /*1dc90*/  @!P0 NANOSLEEP.SYNCS 0x989680 ;  /* 0x009896800000895d */ /* 0x004fea0003900000 */
[----:B------:R-:W2:Y:S02]  /*1dca0*/  @!P0 SYNCS.PHASECHK.TRANS64 P0, [R7+URZ+0x324a0], R8 ;  /* 0x0324a008070085a7 */ /* 0x000ea4000800007f */
[----:B--2---:R-:W-:Y:S05]  /*1dcb0*/  @!P0 BRA `(.L_x_10633) ;  /* 0xfffffffc00f08947 */ /* 0x004fea000383ffff */
[----:B------:R-:W-:Y:S05]  /*1dcc0*/  BRA `(.L_x_10825) ;  /* 0xffffff8000647947 */ /* 0x000fea000383ffff */
.L_x_10638:
[----:B--2---:R2:W3:Y:S02]  /*1dcd0*/  SYNCS.PHASECHK.TRANS64.TRYWAIT P0, [R7+URZ+0x324c0], R8 ;  /* 0x0324c008070075a7 */ /* 0x0044e4000800017f */
[----:B---3--:R-:W-:Y:S05]  /*1dce0*/  @!P0 NANOSLEEP.SYNCS 0x989680 ;  /* 0x009896800000895d */ /* 0x008fea0003900000 */
[----:B------:R-:W3:Y:S02]  /*1dcf0*/  @!P0 SYNCS.PHASECHK.TRANS64 P0, [R7+URZ+0x324c0], R8 ;  /* 0x0324c008070085a7 */ /* 0x000ee4000800007f */
[----:B---3--:R-:W-:Y:S05]  /*1dd00*/  @!P0 BRA `(.L_x_10638) ;  /* 0xfffffffc00f08947 */ /* 0x008fea000383ffff */
[----:B------:R-:W-:Y:S05]  /*1dd10*/  BRA `(.L_x_10826) ;  /* 0xffffff8000e07947 */ /* 0x000fea000383ffff */
.L_x_10648:
[----:B0-----:R0:W2:Y:S02]  /*1dd20*/  SYNCS.PHASECHK.TRANS64.TRYWAIT P2, [R6+URZ+0x324a0], R7 ;  /* 0x0324a007060075a7 */ /* 0x0010a4000804017f */
[----:B--2---:R-:W-:Y:S05]  /*1dd30*/  @!P2 NANOSLEEP.SYNCS 0x989680 ;  /* 0x009896800000a95d */ /* 0x004fea0003900000 */
[----:B------:R-:W2:Y:S02]  /*1dd40*/  @!P2 SYNCS.PHASECHK.TRANS64 P2, [R6+URZ+0x324a0], R7 ;  /* 0x0324a0070600a5a7 */ /* 0x000ea4000804007f */
[----:B--2---:R-:W-:Y:S05]  /*1dd50*/  @!P2 BRA `(.L_x_10648) ;  /* 0xfffffffc00f0a947 */ /* 0x004fea000383ffff */
[----:B------:R-:W-:Y:S05]  /*1dd60*/  BRA `(.L_x_10827) ;  /* 0xffffff8800547947 */ /* 0x000fea000383ffff */
.L_x_10653:
[----:B--2---:R2:W3:Y:S02]  /*1dd70*/  SYNCS.PHASECHK.TRANS64.TRYWAIT P2, [R6+URZ+0x324c0], R7 ;  /* 0x0324c007060075a7 */ /* 0x0044e4000804017f */
[----:B---3--:R-:W-:Y:S05]  /*1dd80*/  @!P2 NANOSLEEP.SYNCS 0x989680 ;  /* 0x009896800000a95d */ /* 0x008fea0003900000 */
[----:B------:R-:W3:Y:S02]  /*1dd90*/  @!P2 SYNCS.PHASECHK.TRANS64 P2, [R6+URZ+0x324c0], R7 ;  /* 0x0324c0070600a5a7 */ /* 0x000ee4000804007f */
[----:B---3--:R-:W-:Y:S05]  /*1dda0*/  @!P2 BRA `(.L_x_10653) ;  /* 0xfffffffc00f0a947 */ /* 0x008fea000383ffff */
[----:B------:R-:W-:Y:S05]  /*1ddb0*/  BRA `(.L_x_10828) ;  /* 0xffffff8800cc7947 */ /* 0x000fea000383ffff */
.L_x_10671:
[----:B------:R-:W1:Y:S01]  /*1ddc0*/  S2R R11, SR_TID.X ;  /* 0x00000000000b7919 */ /* 0x000e620000002100 */
[----:B------:R-:W-:Y:S01]  /*1ddd0*/  BSSY B0, `(.L_x_10829) ;  /* 0x000000a000007945 */ /* 0x000fe20003800000 */
[----:B------:R-:W-:Y:S02]  /*1dde0*/  IMAD.MOV.U32 R12, RZ, RZ, RZ ;  /* 0x000000ffff0c7224 */ /* 0x000fe400078e00ff */
[----:B------:R-:W-:Y:S01]  /*1ddf0*/  IMAD.MOV.U32 R15, RZ, RZ, -0x1 ;  /* 0xffffffffff0f7424 */ /* 0x000fe200078e00ff */
[----:B-1----:R-:W-:-:S04]  /*1de00*/  SHF.R.U32.HI R11, RZ, 0x5, R11 ;  /* 0x00000005ff0b7819 */ /* 0x002fc8000001160b */
[----:B------:R-:W-:-:S05]  /*1de10*/  LOP3.LUT R11, R11, 0x3, RZ, 0xc0, !PT ;  /* 0x000000030b0b7812 */ /* 0x000fca00078ec0ff */
[----:B------:R-:W-:Y:S02]  /*1de20*/  IMAD.MOV.U32 R13, RZ, RZ, R11 ;  /* 0x000000ffff0d7224 */ /* 0x000fe400078e000b */
[----:B------:R-:W-:-:S07]  /*1de30*/  IMAD.MOV.U32 R11, RZ, RZ, 0x1f ;  /* 0x0000001fff0b7424 */ /* 0x000fce00078e00ff */
[----:B0----5:R-:W-:Y:S05]  /*1de40*/  WARPSYNC.COLLECTIVE R15, `(.L_x_10830) ;  /* 0x000000000f087348 */ /* 0x021fea0003c00000 */
[----:B------:R1:W2:Y:S02]  /*1de50*/  SHFL.IDX P6, R14, R13, R12, R11 ;  /* 0x0000000c0d0e7389 */ /* 0x0002a400000c000b */
[----:B012--5:R-:W-:Y:S01]  /*1de60*/  ENDCOLLECTIVE ;  /* 0x000000000000791b */ /* 0x027fe20003800000 */
.L_x_10830:
[----:B------:R-:W-:Y:S05]  /*1de70*/  BSYNC B0 ;  /* 0x0000000000007941 */ /* 0x000fea0003800000 */
.L_x_10829:
[----:B------:R-:W-:Y:S05]  /*1de80*/  BRA `(.L_x_10831) ;  /* 0xffffff9800e87947 */ /* 0x000fea000383ffff */
.L_x_10674:
[----:B-1----:R1:W2:Y:S02]  /*1de90*/  SYNCS.PHASECHK.TRANS64.TRYWAIT P0, [R29+URZ+0x32440], R0 ;  /* 0x032440001d0075a7 */ /* 0x0022a4000800017f */
[----:B--2---:R-:W-:Y:S05]  /*1dea0*/  @!P0 NANOSLEEP.SYNCS 0x989680 ;  /* 0x009896800000895d */ /* 0x004fea0003900000 */
[----:B------:R-:W2:Y:S02]  /*1deb0*/  @!P0 SYNCS.PHASECHK.TRANS64 P0, [R29+URZ+0x32440], R0 ;  /* 0x032440001d0085a7 */ /* 0x000ea4000800007f */
[----:B--2---:R-:W-:Y:S05]  /*1dec0*/  @!P0 BRA `(.L_x_10674) ;  /* 0xfffffffc00f08947 */ /* 0x004fea000383ffff */
[----:B------:R-:W-:Y:S05]  /*1ded0*/  BRA `(.L_x_10832) ;  /* 0xffffff9c00147947 */ /* 0x000fea000383ffff */
.L_x_10675:
        /* <DEDUP_REMOVED lines=8> */
.L_x_10834:
[----:B------:R-:W-:Y:S05]  /*1df60*/  BSYNC B0 ;  /* 0x0000000000007941 */ /* 0x000fea0003800000 */
.L_x_10833:
        /* <DEDUP_REMOVED lines=9> */
.L_x_10835:
[----:B------:R-:W-:Y:S02]  /*1e000*/  IMAD.MOV.U32 R13, RZ, RZ, R4 ;  /* 0x000000ffff0d7224 */ /* 0x000fe400078e0004 */
[----:B------:R-:W-:Y:S02]  /*1e010*/  IMAD.MOV.U32 R12, RZ, RZ, 0x1 ;  /* 0x00000001ff0c7424 */ /* 0x000fe400078e00ff */
[----:B------:R-:W-:-:S07]  /*1e020*/  IMAD.MOV.U32 R3, RZ, RZ, R14 ;  /* 0x000000ffff037224 */ /* 0x000fce00078e000e */
[----:B------:R-:W-:Y:S05]  /*1e030*/  WARPSYNC.COLLECTIVE R15, `(.L_x_10836) ;  /* 0x000000000f087348 */ /* 0x000fea0003c00000 */
[----:B------:R0:W1:Y:S02]  /*1e040*/  SHFL.IDX P6, R14, R13, R12, R11 ;  /* 0x0000000c0d0e7389 */ /* 0x00006400000c000b */
[----:B01----:R-:W-:Y:S01]  /*1e050*/  ENDCOLLECTIVE ;  /* 0x000000000000791b */ /* 0x003fe20003800000 */
.L_x_10836:
        /* <DEDUP_REMOVED lines=15> */
.L_x_10837:
[----:B------:R-:W-:Y:S02]  /*1e150*/  @P0 IMAD R6, R5, 0x2, R22 ;  /* 0x0000000205060824 */ /* 0x000fe400078e0216 */
[----:B------:R-:W-:Y:S02]  /*1e160*/  IMAD.MOV.U32 R13, RZ, RZ, R4 ;  /* 0x000000ffff0d7224 */ /* 0x000fe400078e0004 */
[----:B------:R-:W-:Y:S02]  /*1e170*/  IMAD.MOV.U32 R12, RZ, RZ, 0x2 ;  /* 0x00000002ff0c7424 */ /* 0x000fe400078e00ff */
[----:B------:R-:W-:-:S07]  /*1e180*/  IMAD.MOV.U32 R3, RZ, RZ, R14 ;  /* 0x000000ffff037224 */ /* 0x000fce00078e000e */
[----:B------:R-:W-:Y:S05]  /*1e190*/  WARPSYNC.COLLECTIVE R15, `(.L_x_10838) ;  /* 0x000000000f087348 */ /* 0x000fea0003c00000 */
[----:B------:R0:W1:Y:S02]  /*1e1a0*/  SHFL.IDX P6, R14, R13, R12, R11 ;  /* 0x0000000c0d0e7389 */ /* 0x00006400000c000b */
[----:B01----:R-:W-:Y:S01]  /*1e1b0*/  ENDCOLLECTIVE ;  /* 0x000000000000791b */ /* 0x003fe20003800000 */
.L_x_10838:
        /* <DEDUP_REMOVED lines=15> */
.L_x_10839:
[----:B------:R-:W-:Y:S02]  /*1e2b0*/  @P0 IMAD R6, R5, 0x2, R22 ;  /* 0x0000000205060824 */ /* 0x000fe400078e0216 */
[----:B------:R-:W-:Y:S02]  /*1e2c0*/  IMAD.MOV.U32 R13, RZ, RZ, R4 ;  /* 0x000000ffff0d7224 */ /* 0x000fe400078e0004 */
[----:B------:R-:W-:Y:S02]  /*1e2d0*/  IMAD.MOV.U32 R12, RZ, RZ, 0x3 ;  /* 0x00000003ff0c7424 */ /* 0x000fe400078e00ff */
[----:B------:R-:W-:-:S07]  /*1e2e0*/  IMAD.MOV.U32 R3, RZ, RZ, R14 ;  /* 0x000000ffff037224 */ /* 0x000fce00078e000e */
[----:B------:R-:W-:Y:S05]  /*1e2f0*/  WARPSYNC.COLLECTIVE R15, `(.L_x_10840) ;  /* 0x000000000f087348 */ /* 0x000fea0003c00000 */
[----:B------:R0:W1:Y:S02]  /*1e300*/  SHFL.IDX P6, R14, R13, R12, R11 ;  /* 0x0000000c0d0e7389 */ /* 0x00006400000c000b */
[----:B01----:R-:W-:Y:S01]  /*1e310*/  ENDCOLLECTIVE ;  /* 0x000000000000791b */ /* 0x003fe20003800000 */
.L_x_10840:
        /* <DEDUP_REMOVED lines=15> */
.L_x_10841:
[----:B------:R-:W-:Y:S02]  /*1e410*/  @P0 IMAD R6, R5, 0x2, R22 ;  /* 0x0000000205060824 */ /* 0x000fe400078e0216 */
[----:B------:R-:W-:Y:S02]  /*1e420*/  IMAD.MOV.U32 R13, RZ, RZ, R4 ;  /* 0x000000ffff0d7224 */ /* 0x000fe400078e0004 */
[----:B------:R-:W-:Y:S02]  /*1e430*/  IMAD.MOV.U32 R12, RZ, RZ, 0x4 ;  /* 0x00000004ff0c7424 */ /* 0x000fe400078e00ff */
[----:B------:R-:W-:-:S07]  /*1e440*/  IMAD.MOV.U32 R3, RZ, RZ, R14 ;  /* 0x000000ffff037224 */ /* 0x000fce00078e000e */
[----:B------:R-:W-:Y:S05]  /*1e450*/  WARPSYNC.COLLECTIVE R15, `(.L_x_10842) ;  /* 0x000000000f087348 */ /* 0x000fea0003c00000 */
[----:B------:R0:W1:Y:S02]  /*1e460*/  SHFL.IDX P6, R14, R13, R12, R11 ;  /* 0x0000000c0d0e7389 */ /* 0x00006400000c000b */
[----:B01----:R-:W-:Y:S01]  /*1e470*/  ENDCOLLECTIVE ;  /* 0x000000000000791b */ /* 0x003fe20003800000 */
.L_x_10842:
        /* <DEDUP_REMOVED lines=15> */
.L_x_10843:
[----:B------:R-:W-:Y:S02]  /*1e570*/  @P0 IMAD R6, R5, 0x2, R22 ;  /* 0x0000000205060824 */ /* 0x000fe400078e0216 */
[----:B------:R-:W-:Y:S02]  /*1e580*/  IMAD.MOV.U32 R13, RZ, RZ, R4 ;  /* 0x000000ffff0d7224 */ /* 0x000fe400078e0004 */
[----:B------:R-:W-:Y:S02]  /*1e590*/  IMAD.MOV.U32 R12, RZ, RZ, 0x5 ;  /* 0x00000005ff0c7424 */ /* 0x000fe400078e00ff */
[----:B------:R-:W-:-:S07]  /*1e5a0*/  IMAD.MOV.U32 R3, RZ, RZ, R14 ;  /* 0x000000ffff037224 */ /* 0x000fce00078e000e */
[----:B------:R-:W-:Y:S05]  /*1e5b0*/  WARPSYNC.COLLECTIVE R15, `(.L_x_10844) ;  /* 0x000000000f087348 */ /* 0x000fea0003c00000 */
[----:B------:R0:W1:Y:S02]  /*1e5c0*/  SHFL.IDX P6, R14, R13, R12, R11 ;  /* 0x0000000c0d0e7389 */ /* 0x00006400000c000b */
[----:B01----:R-:W-:Y:S01]  /*1e5d0*/  ENDCOLLECTIVE ;  /* 0x000000000000791b */ /* 0x003fe20003800000 */
.L_x_10844:
        /* <DEDUP_REMOVED lines=10> */
.L_x_10845:
[----:B------:R-:W-:Y:S01]  /*1e680*/  @!PT LDS RZ, [RZ] ;  /* 0x00000000fffff984 */ /* 0x000fe20000000800 */
[----:B------:R-:W-:Y:S01]  /*1e690*/  @!PT LDS RZ, [RZ] ;  /* 0x00000000fffff984 */ /* 0x000fe20000000800 */
[----:B------:R-:W-:Y:S01]  /*1e6a0*/  @!PT LDS RZ, [RZ] ;  /* 0x00000000fffff984 */ /* 0x000fe20000000800 */
[----:B------:R0:W-:Y:S01]  /*1e6b0*/  @P0 LDGSTS.E.BYPASS.LTC128B.128 [R6+0x1e400], desc[UR60][R2.64], !P2 ;  /* 0x1e40000002060fae */ /* 0x0001e2000d101d7c */
[----:B------:R-:W-:Y:S01]  /*1e6c0*/  IMAD.MOV.U32 R0, RZ, RZ, R14 ;  /* 0x000000ffff007224 */ /* 0x000fe200078e000e */
[----:B------:R-:W-:Y:S06]  /*1e6d0*/  BRA `(.L_x_10846) ;  /* 0xffffff9800707947 */ /* 0x000fec000383ffff */
.L_x_10680:
        /* <DEDUP_REMOVED lines=9> */
.L_x_10847:
[C---:B------:R-:W-:Y:S01]  /*1e770*/  VIADD R10, R17.reuse, 0x10 ;  /* 0x00000010110a7836 */ /* 0x040fe20000000000 */
[C---:B------:R-:W-:Y:S01]  /*1e780*/  ISETP.GE.AND P0, PT, R17.reuse, R2, PT ;  /* 0x000000021100720c */ /* 0x040fe20003f06270 */
[C---:B------:R-:W-:Y:S02]  /*1e790*/  VIADD R6, R17.reuse, 0x20 ;  /* 0x0000002011067836 */ /* 0x040fe40000000000 */
[----:B------:R-:W-:Y:S01]  /*1e7a0*/  VIADD R8, R17, 0x30 ;  /* 0x0000003011087836 */ /* 0x000fe20000000000 */
[----:B------:R0:W-:Y:S04]  /*1e7b0*/  STL [R1+0x1c], R10 ;  /* 0x00001c0a01007387 */ /* 0x0001e80000100800 */
[----:B------:R0:W-:Y:S01]  /*1e7c0*/  STL [R1+0x20], R6 ;  /* 0x0000200601007387 */ /* 0x0001e20000100800 */
[----:B------:R-:W-:-:S03]  /*1e7d0*/  IMAD.MOV.U32 R13, RZ, RZ, R0 ;  /* 0x000000ffff0d7224 */ /* 0x000fc600078e0000 */
[----:B------:R0:W-:Y:S01]  /*1e7e0*/  STL [R1+0x24], R8 ;  /* 0x0000240801007387 */ /* 0x0001e20000100800 */
[----:B------:R-:W-:-:S07]  /*1e7f0*/  IMAD.MOV.U32 R4, RZ, RZ, R14 ;  /* 0x000000ffff047224 */ /* 0x000fce00078e000e */
[----:B0-----:R-:W-:Y:S05]  /*1e800*/  WARPSYNC.COLLECTIVE R15, `(.L_x_10848) ;  /* 0x000000000f087348 */ /* 0x001fea0003c00000 */
[----:B------:R1:W2:Y:S02]  /*1e810*/  SHFL.IDX P6, R14, R13, R12, R11 ;  /* 0x0000000c0d0e7389 */ /* 0x0002a400000c000b */
[----:B012---:R-:W-:Y:S01]  /*1e820*/  ENDCOLLECTIVE ;  /* 0x000000000000791b */ /* 0x007fe20003800000 */
.L_x_10848:
[----:B------:R-:W-:Y:S02]  /*1e830*/  IMAD.MOV.U32 R13, RZ, RZ, R3 ;  /* 0x000000ffff0d7224 */ /* 0x000fe400078e0003 */
[----:B------:R-:W-:Y:S02]  /*1e840*/  IMAD.MOV.U32 R12, RZ, RZ, 0x1 ;  /* 0x00000001ff0c7424 */ /* 0x000fe400078e00ff */
[----:B------:R-:W-:-:S07]  /*1e850*/  IMAD.MOV.U32 R5, RZ, RZ, R14 ;  /* 0x000000ffff057224 */ /* 0x000fce00078e000e */
[----:B------:R-:W-:Y:S05]  /*1e860*/  WARPSYNC.COLLECTIVE R15, `(.L_x_10849) ;  /* 0x000000000f087348 */ /* 0x000fea0003c00000 */
[----:B------:R0:W1:Y:S02]  /*1e870*/  SHFL.IDX P6, R14, R13, R12, R11 ;  /* 0x0000000c0d0e7389 */ /* 0x00006400000c000b */
[----:B01----:R-:W-:Y:S01]  /*1e880*/  ENDCOLLECTIVE ;  /* 0x000000000000791b */ /* 0x003fe20003800000 */
.L_x_10849:
        /* <DEDUP_REMOVED lines=15> */
.L_x_10850:
[----:B------:R-:W-:Y:S02]  /*1e980*/  IMAD.MOV.U32 R13, RZ, RZ, R3 ;  /* 0x000000ffff0d7224 */ /* 0x000fe400078e0003 */
[----:B------:R-:W-:Y:S02]  /*1e990*/  IMAD.MOV.U32 R12, RZ, RZ, 0x2 ;  /* 0x00000002ff0c7424 */ /* 0x000fe400078e00ff */
[----:B------:R-:W-:-:S07]  /*1e9a0*/  IMAD.MOV.U32 R5, RZ, RZ, R14 ;  /* 0x000000ffff057224 */ /* 0x000fce00078e000e */
[----:B------:R-:W-:Y:S05]  /*1e9b0*/  WARPSYNC.COLLECTIVE R15, `(.L_x_10851) ;  /* 0x000000000f087348 */ /* 0x000fea0003c00000 */
[----:B------:R0:W1:Y:S02]  /*1e9c0*/  SHFL.IDX P6, R14, R13, R12, R11 ;  /* 0x0000000c0d0e7389 */ /* 0x00006400000c000b */
[----:B01----:R-:W-:Y:S01]  /*1e9d0*/  ENDCOLLECTIVE ;  /* 0x000000000000791b */ /* 0x003fe20003800000 */
.L_x_10851:
        /* <DEDUP_REMOVED lines=15> */
.L_x_10852:
[----:B------:R-:W-:Y:S02]  /*1ead0*/  IMAD.MOV.U32 R13, RZ, RZ, R3 ;  /* 0x000000ffff0d7224 */ /* 0x000fe400078e0003 */
[----:B------:R-:W-:Y:S02]  /*1eae0*/  IMAD.MOV.U32 R12, RZ, RZ, 0x3 ;  /* 0x00000003ff0c7424 */ /* 0x000fe400078e00ff */
[----:B------:R-:W-:-:S07]  /*1eaf0*/  IMAD.MOV.U32 R5, RZ, RZ, R14 ;  /* 0x000000ffff057224 */ /* 0x000fce00078e000e */
[----:B------:R-:W-:Y:S05]  /*1eb00*/  WARPSYNC.COLLECTIVE R15, `(.L_x_10853) ;  /* 0x000000000f087348 */ /* 0x000fea0003c00000 */
[----:B------:R0:W1:Y:S02]  /*1eb10*/  SHFL.IDX P6, R14, R13, R12, R11 ;  /* 0x0000000c0d0e7389 */ /* 0x00006400000c000b */
[----:B01----:R-:W-:Y:S01]  /*1eb20*/  ENDCOLLECTIVE ;  /* 0x000000000000791b */ /* 0x003fe20003800000 */
.L_x_10853:
        /* <DEDUP_REMOVED lines=10> */
.L_x_10854:
[----:B------:R-:W-:Y:S01]  /*1ebd0*/  @!PT LDS RZ, [RZ] ;  /* 0x00000000fffff984 */ /* 0x000fe20000000800 */
[----:B------:R-:W-:Y:S01]  /*1ebe0*/  @!PT LDS RZ, [RZ] ;  /* 0x00000000fffff984 */ /* 0x000fe20000000800 */
[----:B------:R-:W-:Y:S01]  /*1ebf0*/  @!PT LDS RZ, [RZ] ;  /* 0x00000000fffff984 */ /* 0x000fe20000000800 */
[----:B------:R0:W-:Y:S01]  /*1ec00*/  @!P0 LDGSTS.E.BYPASS.LTC128B.128 [R25+0x19400], desc[UR60][R4.64], !P1 ;  /* 0x1940000004198fae */ /* 0x0001e2000c901d7c */
[----:B------:R-:W-:Y:S01]  /*1ec10*/  ISETP.GE.AND P0, PT, R8, R2, PT ;  /* 0x000000020800720c */ /* 0x000fe20003f06270 */
[----:B------:R-:W-:-:S05]  /*1ec20*/  VIADD R8, R17, 0x40 ;  /* 0x0000004011087836 */ /* 0x000fca0000000000 */
[----:B------:R1:W-:Y:S01]  /*1ec30*/  STL [R1+0x28], R8 ;  /* 0x0000280801007387 */ /* 0x0003e20000100800 */
[----:B------:R-:W-:Y:S02]  /*1ec40*/  IMAD.MOV.U32 R13, RZ, RZ, R3 ;  /* 0x000000ffff0d7224 */ /* 0x000fe400078e0003 */
[----:B------:R-:W-:Y:S02]  /*1ec50*/  IMAD.MOV.U32 R12, RZ, RZ, 0x4 ;  /* 0x00000004ff0c7424 */ /* 0x000fe400078e00ff */
[----:B0-----:R-:W-:-:S07]  /*1ec60*/  IMAD.MOV.U32 R4, RZ, RZ, R14 ;  /* 0x000000ffff047224 */ /* 0x001fce00078e000e */
[----:B-1----:R-:W-:Y:S05]  /*1ec70*/  WARPSYNC.COLLECTIVE R15, `(.L_x_10855) ;  /* 0x000000000f087348 */ /* 0x002fea0003c00000 */
[----:B------:R0:W2:Y:S02]  /*1ec80*/  SHFL.IDX P6, R14, R13, R12, R11 ;  /* 0x0000000c0d0e7389 */ /* 0x0000a400000c000b */
[----:B012---:R-:W-:Y:S01]  /*1ec90*/  ENDCOLLECTIVE ;  /* 0x000000000000791b */ /* 0x007fe20003800000 */
.L_x_10855:
        /* <DEDUP_REMOVED lines=10> */
.L_x_10856:
        /* <DEDUP_REMOVED lines=13> */
.L_x_10857:
        /* <DEDUP_REMOVED lines=10> */
.L_x_10858:
        /* <DEDUP_REMOVED lines=13> */
.L_x_10859:
        /* <DEDUP_REMOVED lines=10> */
.L_x_10860:
        /* <DEDUP_REMOVED lines=11> */
.L_x_10861:
        /* <DEDUP_REMOVED lines=10> */
.L_x_10862:
[----:B------:R-:W-:Y:S01]  /*1f170*/  @!PT LDS RZ, [RZ] ;  /* 0x00000000fffff984 */ /* 0x000fe20000000800 */
[----:B------:R-:W-:Y:S01]  /*1f180*/  @!PT LDS RZ, [RZ] ;  /* 0x00000000fffff984 */ /* 0x000fe20000000800 */
[----:B------:R-:W-:Y:S01]  /*1f190*/  @!PT LDS RZ, [RZ] ;  /* 0x00000000fffff984 */ /* 0x000fe20000000800 */
[----:B------:R1:W-:Y:S01]  /*1f1a0*/  @!P0 LDGSTS.E.BYPASS.LTC128B.128 [R25+0x1b400], desc[UR60][R4.64], !P1 ;  /* 0x1b40000004198fae */ /* 0x0003e2000c901d7c */
[----:B------:R-:W-:Y:S01]  /*1f1b0*/  IMAD.MOV.U32 R0, RZ, RZ, R14 ;  /* 0x000000ffff007224 */ /* 0x000fe200078e000e */
[----:B------:R-:W-:Y:S06]  /*1f1c0*/  BRA `(.L_x_10863) ;  /* 0xffffff9800c07947 */ /* 0x000fec000383ffff */
.L_x_10684:
[----:B------:R-:W2:Y:S04]  /*1f1d0*/  LDL.LU R15, [R1+0x14] ;  /* 0x00001400010f7983 */ /* 0x000ea80000300800 */
[----:B------:R-:W3:Y:S04]  /*1f1e0*/  LDL.LU R14, [R1+0x1c] ;  /* 0x00001c00010e7983 */ /* 0x000ee80000300800 */
[----:B------:R-:W4:Y:S04]  /*1f1f0*/  LDL.LU R13, [R1+0x20] ;  /* 0x00002000010d7983 */ /* 0x000f280000300800 */
[----:B------:R-:W5:Y:S04]  /*1f200*/  LDL.LU R12, [R1+0x24] ;  /* 0x00002400010c7983 */ /* 0x000f680000300800 */
[----:B------:R-:W5:Y:S04]  /*1f210*/  LDL.LU R11, [R1+0x28] ;  /* 0x00002800010b7983 */ /* 0x000f680000300800 */
[----:B------:R-:W5:Y:S04]  /*1f220*/  LDL.LU R10, [R1+0x30] ;  /* 0x00003000010a7983 */ /* 0x000f680000300800 */
[----:B------:R-:W5:Y:S04]  /*1f230*/  LDL.LU R9, [R1+0x34] ;  /* 0x0000340001097983 */ /* 0x000f680000300800 */
[----:B------:R-:W5:Y:S01]  /*1f240*/  LDL.LU R8, [R1] ;  /* 0x0000000001087983 */ /* 0x000f620000300800 */
[----:B------:R-:W-:Y:S01]  /*1f250*/  BSSY B0, `(.L_x_10864) ;  /* 0x000001b000007945 */ /* 0x000fe20003800000 */
[----:B--2---:R-:W-:-:S02]  /*1f260*/  IMAD R5, R15, R6, RZ ;  /* 0x000000060f057224 */ /* 0x004fc400078e02ff */
[----:B------:R-:W-:-:S03]  /*1f270*/  IMAD.MOV.U32 R15, RZ, RZ, -0x1 ;  /* 0xffffffffff0f7424 */ /* 0x000fc600078e00ff */
[-C--:B------:R-:W-:Y:S02]  /*1f280*/  ISETP.GE.AND P0, PT, R17, R5.reuse, PT ;  /* 0x000000051100720c */ /* 0x080fe40003f06270 */
[-C--:B---3--:R-:W-:Y:S02]  /*1f290*/  ISETP.GE.AND P6, PT, R14, R5.reuse, PT ;  /* 0x000000050e00720c */ /* 0x088fe40003fc6270 */
[----:B----4-:R-:W-:Y:S01]  /*1f2a0*/  ISETP.GE.AND P5, PT, R13, R5, PT ;  /* 0x000000050d00720c */ /* 0x010fe20003fa6270 */
[----:B------:R-:W-:Y:S01]  /*1f2b0*/  IMAD.MOV.U32 R13, RZ, RZ, R0 ;  /* 0x000000ffff0d7224 */ /* 0x000fe200078e0000 */
[----:B-----5:R-:W-:-:S07]  /*1f2c0*/  LOP3.LUT R8, R8, 0xfffff7ff, RZ, 0xc0, !PT ;  /* 0xfffff7ff08087812 */ /* 0x020fce00078ec0ff */
[----:B------:R-:W-:Y:S02]  /*1f2d0*/  @P0 LOP3.LUT R8, R8, 0x800, RZ, 0xfc, !PT ;  /* 0x0000080008080812 */ /* 0x000fe400078efcff */
[----:B------:R-:W-:Y:S01]  /*1f2e0*/  ISETP.GE.AND P0, PT, R12, R5, PT ;  /* 0x000000050c00720c */ /* 0x000fe20003f06270 */
[----:B------:R-:W-:Y:S01]  /*1f2f0*/  IMAD.MOV.U32 R12, RZ, RZ, RZ ;  /* 0x000000ffff0c7224 */ /* 0x000fe200078e00ff */
[----:B------:R-:W-:-:S04]  /*1f300*/  LOP3.LUT R8, R8, 0xfffffbff, RZ, 0xc0, !PT ;  /* 0xfffffbff08087812 */ /* 0x000fc800078ec0ff */
[----:B------:R-:W-:Y:S02]  /*1f310*/  @P6 LOP3.LUT R8, R8, 0x400, RZ, 0xfc, !PT ;  /* 0x0000040008086812 */ /* 0x000fe400078efcff */
[----:B------:R-:W-:Y:S01]  /*1f320*/  ISETP.GE.AND P6, PT, R11, R5, PT ;  /* 0x000000050b00720c */ /* 0x000fe20003fc6270 */
[----:B------:R-:W-:Y:S01]  /*1f330*/  IMAD.MOV.U32 R11, RZ, RZ, 0x181f ;  /* 0x0000181fff0b7424 */ /* 0x000fe200078e00ff */
[----:B------:R-:W-:-:S04]  /*1f340*/  LOP3.LUT R8, R8, 0xfffffdff, RZ, 0xc0, !PT ;  /* 0xfffffdff08087812 */ /* 0x000fc800078ec0ff */
[----:B------:R-:W-:Y:S02]  /*1f350*/  @P5 LOP3.LUT R8, R8, 0x200, RZ, 0xfc, !PT ;  /* 0x0000020008085812 */ /* 0x000fe400078efcff */
[----:B------:R-:W-:Y:S02]  /*1f360*/  ISETP.GE.AND P5, PT, R10, R5, PT ;  /* 0x000000050a00720c */ /* 0x000fe40003fa6270 */
[----:B------:R-:W-:-:S04]  /*1f370*/  LOP3.LUT R8, R8, 0xfffffeff, RZ, 0xc0, !PT ;  /* 0xfffffeff08087812 */ /* 0x000fc800078ec0ff */
[----:B------:R-:W-:Y:S02]  /*1f380*/  @P0 LOP3.LUT R8, R8, 0x100, RZ, 0xfc, !PT ;  /* 0x0000010008080812 */ /* 0x000fe400078efcff */
[----:B------:R-:W-:Y:S02]  /*1f390*/  ISETP.GE.AND P0, PT, R9, R5, PT ;  /* 0x000000050900720c */ /* 0x000fe40003f06270 */
[----:B------:R-:W-:-:S04]  /*1f3a0*/  LOP3.LUT R8, R8, 0xffffff7f, RZ, 0xc0, !PT ;  /* 0xffffff7f08087812 */ /* 0x000fc800078ec0ff */
[----:B------:R-:W-:-:S05]  /*1f3b0*/  @P6 LOP3.LUT R8, R8, 0x80, RZ, 0xfc, !PT ;  /* 0x0000008008086812 */ /* 0x000fca00078efcff */
[----:B------:R0:W-:Y:S02]  /*1f3c0*/  STL [R1], R8 ;  /* 0x0000000801007387 */ /* 0x0001e40000100800 */
[----:B0-----:R-:W-:Y:S05]  /*1f3d0*/  WARPSYNC.COLLECTIVE R15, `(.L_x_10865) ;  /* 0x000000000f087348 */ /* 0x001fea0003c00000 */
[----:B------:R1:W2:Y:S02]  /*1f3e0*/  SHFL.IDX P6, R14, R13, R12, R11 ;  /* 0x0000000c0d0e7389 */ /* 0x0002a400000c000b */
[----:B012---:R-:W-:Y:S01]  /*1f3f0*/  ENDCOLLECTIVE ;  /* 0x000000000000791b */ /* 0x007fe20003800000 */
.L_x_10865:
[----:B------:R-:W-:Y:S05]  /*1f400*/  BSYNC B0 ;  /* 0x0000000000007941 */ /* 0x000fea0003800000 */
.L_x_10864:
        /* <DEDUP_REMOVED lines=11> */
.L_x_10866:
[----:B------:R-:W-:-:S04]  /*1f4c0*/  LOP3.LUT R8, R8, 0xffffdfff, RZ, 0xc0, !PT ;  /* 0xffffdfff08087812 */ /* 0x000fc800078ec0ff */
[----:B------:R-:W-:-:S04]  /*1f4d0*/  @P0 LOP3.LUT R8, R8, 0x2000, RZ, 0xfc, !PT ;  /* 0x0000200008080812 */ /* 0x000fc800078efcff */
[----:B------:R-:W-:Y:S01]  /*1f4e0*/  LOP3.LUT P0, RZ, R8, 0x800, RZ, 0xc0, !PT ;  /* 0x0000080008ff7812 */ /* 0x000fe2000780c0ff */
[----:B------:R0:W-:Y:S01]  /*1f4f0*/  STL [R1], R8 ;  /* 0x0000000801007387 */ /* 0x0001e20000100800 */
[----:B------:R-:W-:Y:S02]  /*1f500*/  IMAD.MOV.U32 R13, RZ, RZ, R0 ;  /* 0x000000ffff0d7224 */ /* 0x000fe400078e0000 */
[----:B------:R-:W-:Y:S02]  /*1f510*/  IMAD.MOV.U32 R12, RZ, RZ, 0x1 ;  /* 0x00000001ff0c7424 */ /* 0x000fe400078e00ff */
[----:B------:R-:W-:-:S07]  /*1f520*/  IMAD.MOV.U32 R3, RZ, RZ, R14 ;  /* 0x000000ffff037224 */ /* 0x000fce00078e000e */
[----:B------:R-:W-:-:S05]  /*1f530*/  @!P0 LEA R3, P6, R7, R3, 0x1 ;  /* 0x0000000307038211 */ /* 0x000fca00078c08ff */
[----:B------:R-:W-:-:S05]  /*1f540*/  @!P0 IMAD.X R2, RZ, RZ, R2, P6 ;  /* 0x000000ffff028224 */ /* 0x000fca00030e0602 */
[----:B0-----:R-:W-:-:S07]  /*1f550*/  @!P0 LOP3.LUT R3, R3, R2, RZ, 0x3c, !PT ;  /* 0x0000000203038212 */ /* 0x001fce00078e3cff */
[----:B------:R-:W-:Y:S05]  /*1f560*/  WARPSYNC.COLLECTIVE R15, `(.L_x_10867) ;  /* 0x000000000f087348 */ /* 0x000fea0003c00000 */
[----:B------:R0:W1:Y:S02]  /*1f570*/  SHFL.IDX P6, R14, R13, R12, R11 ;  /* 0x0000000c0d0e7389 */ /* 0x00006400000c000b */
[----:B01----:R-:W-:Y:S01]  /*1f580*/  ENDCOLLECTIVE ;  /* 0x000000000000791b */ /* 0x003fe20003800000 */
.L_x_10867:
[----:B------:R-:W-:-:S04]  /*1f590*/  @!P0 LOP3.LUT R2, R3, R2, RZ, 0x3c, !PT ;  /* 0x0000000203028212 */ /* 0x000fc800078e3cff */
[----:B------:R-:W-:-:S05]  /*1f5a0*/  @!P0 LOP3.LUT R3, R3, R2, RZ, 0x3c, !PT ;  /* 0x0000000203038212 */ /* 0x000fca00078e3cff */
        /* <DEDUP_REMOVED lines=13> */
.L_x_10868:
[----:B------:R-:W-:Y:S02]  /*1f680*/  IMAD.MOV.U32 R13, RZ, RZ, R0 ;  /* 0x000000ffff0d7224 */ /* 0x000fe400078e0000 */
[----:B------:R-:W-:Y:S02]  /*1f690*/  IMAD.MOV.U32 R12, RZ, RZ, 0x2 ;  /* 0x00000002ff0c7424 */ /* 0x000fe400078e00ff */
[----:B------:R-:W-:-:S05]  /*1f6a0*/  IMAD.MOV.U32 R2, RZ, RZ, R14 ;  /* 0x000000ffff027224 */ /* 0x000fca00078e000e */
[----:B------:R-:W-:-:S05]  /*1f6b0*/  @!P5 LEA R2, P6, R7, R2, 0x1 ;  /* 0x000000020702d211 */ /* 0x000fca00078c08ff */
[----:B------:R-:W-:-:S05]  /*1f6c0*/  @!P5 IMAD.X R3, RZ, RZ, R6, P6 ;  /* 0x000000ffff03d224 */ /* 0x000fca00030e0606 */
[----:B------:R-:W-:Y:S01]  /*1f6d0*/  @!PT LDS RZ, [RZ] ;  /* 0x00000000fffff984 */ /* 0x000fe20000000800 */
[----:B------:R-:W-:Y:S01]  /*1f6e0*/  @!PT LDS RZ, [RZ] ;  /* 0x00000000fffff984 */ /* 0x000fe20000000800 */
[----:B------:R-:W-:Y:S01]  /*1f6f0*/  @!PT LDS RZ, [RZ] ;  /* 0x00000000fffff984 */ /* 0x000fe20000000800 */
[----:B------:R0:W-:Y:S03]  /*1f700*/  @!P5 LDGSTS.E.BYPASS.LTC128B.128 [R25+0x22c00], desc[UR60][R2.64], !P4 ;  /* 0x22c000000219dfae */ /* 0x0001e6000e101d7c */
[----:B0-----:R-:W-:Y:S05]  /*1f710*/  WARPSYNC.COLLECTIVE R15, `(.L_x_10869) ;  /* 0x000000000f087348 */ /* 0x001fea0003c00000 */
[----:B------:R1:W2:Y:S02]  /*1f720*/  SHFL.IDX P6, R14, R13, R12, R11 ;  /* 0x0000000c0d0e7389 */ /* 0x0002a400000c000b */
[----:B012---:R-:W-:Y:S01]  /*1f730*/  ENDCOLLECTIVE ;  /* 0x000000000000791b */ /* 0x007fe20003800000 */
.L_x_10869:
[----:B------:R-:W-:Y:S01]  /*1f740*/  @!PT LDS RZ, [RZ] ;  /* 0x00000000fffff984 */ /* 0x000fe20000000800 */
[----:B------:R-:W-:Y:S01]  /*1f750*/  @!PT LDS RZ, [RZ] ;  /* 0x00000000fffff984 */ /* 0x000fe20000000800 */
[----:B------:R-:W-:Y:S01]  /*1f760*/  @!PT LDS RZ, [RZ] ;  /* 0x00000000fffff984 */ /* 0x000fe20000000800 */
[----:B------:R0:W-:Y:S04]  /*1f770*/  @!P5 LDGSTS.E.BYPASS.LTC128B.128 [R25+0x26c00], desc[UR60][R2.64+0x80], !P3 ;  /* 0x26c000800219dfae */ /* 0x0001e8000d901d7c */
[----:B------:R0:W-:Y:S04]  /*1f780*/  @!P5 LDGSTS.E.BYPASS.LTC128B.128 [R25+0x2ac00], desc[UR60][R2.64+0x100], !P2 ;  /* 0x2ac001000219dfae */ /* 0x0001e8000d101d7c */
[----:B------:R0:W-:Y:S01]  /*1f790*/  @!P5 LDGSTS.E.BYPASS.LTC128B.128 [R25+0x2ec00], desc[UR60][R2.64+0x180], !P1 ;  /* 0x2ec001800219dfae */ /* 0x0001e2000c901d7c */
[----:B------:R-:W-:Y:S01]  /*1f7a0*/  LOP3.LUT P5, RZ, R8, 0x100, RZ, 0xc0, !PT ;  /* 0x0000010008ff7812 */ /* 0x000fe200078ac0ff */
[----:B------:R-:W-:-:S02]  /*1f7b0*/  IMAD.MOV.U32 R13, RZ, RZ, R4 ;  /* 0x000000ffff0d7224 */ /* 0x000fc400078e0004 */
[----:B------:R-:W-:-:S10]  /*1f7c0*/  IMAD.MOV.U32 R6, RZ, RZ, R14 ;  /* 0x000000ffff067224 */ /* 0x000fd400078e000e */
[----:B0-----:R-:W-:Y:S05]  /*1f7d0*/  WARPSYNC.COLLECTIVE R15, `(.L_x_10870) ;  /* 0x000000000f087348 */ /* 0x001fea0003c00000 */
[----:B------:R1:W2:Y:S02]  /*1f7e0*/  SHFL.IDX P6, R14, R13, R12, R11 ;  /* 0x0000000c0d0e7389 */ /* 0x0002a400000c000b */
[----:B012---:R-:W-:Y:S01]  /*1f7f0*/  ENDCOLLECTIVE ;  /* 0x000000000000791b */ /* 0x007fe20003800000 */
.L_x_10870:
        /* <DEDUP_REMOVED lines=12> */
.L_x_10871:
        /* <DEDUP_REMOVED lines=12> */
.L_x_10872:
        /* <DEDUP_REMOVED lines=12> */
.L_x_10873:
        /* <DEDUP_REMOVED lines=12> */
.L_x_10874:
        /* <DEDUP_REMOVED lines=12> */
.L_x_10875:
        /* <DEDUP_REMOVED lines=12> */
.L_x_10876:
        /* <DEDUP_REMOVED lines=12> */
.L_x_10877:
[----:B------:R-:W-:Y:S01]  /*1fd40*/  @!PT LDS RZ, [RZ] ;  /* 0x00000000fffff984 */ /* 0x000fe20000000800 */
[----:B------:R-:W-:Y:S01]  /*1fd50*/  @!PT LDS RZ, [RZ] ;  /* 0x00000000fffff984 */ /* 0x000fe20000000800 */
[----:B------:R-:W-:Y:S01]  /*1fd60*/  @!PT LDS RZ, [RZ] ;  /* 0x00000000fffff984 */ /* 0x000fe20000000800 */
[----:B------:R0:W-:Y:S04]  /*1fd70*/  @!P5 LDGSTS.E.BYPASS.LTC128B.128 [R25+0x28c00], desc[UR60][R2.64+0x80], !P3 ;  /* 0x28c000800219dfae */ /* 0x0001e8000d901d7c */
[----:B------:R0:W-:Y:S04]  /*1fd80*/  @!P5 LDGSTS.E.BYPASS.LTC128B.128 [R25+0x2cc00], desc[UR60][R2.64+0x100], !P2 ;  /* 0x2cc001000219dfae */ /* 0x0001e8000d101d7c */
[----:B------:R0:W-:Y:S01]  /*1fd90*/  @!P5 LDGSTS.E.BYPASS.LTC128B.128 [R25+0x30c00], desc[UR60][R2.64+0x180], !P1 ;  /* 0x30c001800219dfae */ /* 0x0001e2000c901d7c */
[----:B------:R-:W-:Y:S02]  /*1fda0*/  IMAD.MOV.U32 R13, RZ, RZ, R4 ;  /* 0x000000ffff0d7224 */ /* 0x000fe400078e0004 */
[----:B------:R-:W-:-:S07]  /*1fdb0*/  IMAD.MOV.U32 R6, RZ, RZ, R14 ;  /* 0x000000ffff067224 */ /* 0x000fce00078e000e */
[----:B0-----:R-:W-:Y:S05]  /*1fdc0*/  WARPSYNC.COLLECTIVE R15, `(.L_x_10878) ;  /* 0x000000000f087348 */ /* 0x001fea0003c00000 */
[----:B------:R1:W2:Y:S02]  /*1fdd0*/  SHFL.IDX P6, R14, R13, R12, R11 ;  /* 0x0000000c0d0e7389 */ /* 0x0002a400000c000b */
[----:B012---:R-:W-:Y:S01]  /*1fde0*/  ENDCOLLECTIVE ;  /* 0x000000000000791b */ /* 0x007fe20003800000 */
.L_x_10878:
[----:B------:R-:W-:Y:S02]  /*1fdf0*/  IMAD.MOV.U32 R13, RZ, RZ, R0 ;  /* 0x000000ffff0d7224 */ /* 0x000fe400078e0000 */
[----:B------:R-:W-:Y:S02]  /*1fe00*/  IMAD.MOV.U32 R12, RZ, RZ, 0x7 ;  /* 0x00000007ff0c7424 */ /* 0x000fe400078e00ff */
[----:B------:R-:W-:-:S07]  /*1fe10*/  IMAD.MOV.U32 R2, RZ, RZ, R14 ;  /* 0x000000ffff027224 */ /* 0x000fce00078e000e */
[----:B------:R-:W-:Y:S05]  /*1fe20*/  WARPSYNC.COLLECTIVE R15, `(.L_x_10879) ;  /* 0x000000000f087348 */ /* 0x000fea0003c00000 */
[----:B------:R0:W1:Y:S02]  /*1fe30*/  SHFL.IDX P6, R14, R13, R12, R11 ;  /* 0x0000000c0d0e7389 */ /* 0x00006400000c000b */
[----:B01----:R-:W-:Y:S01]  /*1fe40*/  ENDCOLLECTIVE ;  /* 0x000000000000791b */ /* 0x003fe20003800000 */
.L_x_10879:
[----:B------:R-:W-:-:S05]  /*1fe50*/  @!P0 LEA R2, P5, R7, R2, 0x1 ;  /* 0x0000000207028211 */ /* 0x000fca00078a08ff */
[----:B------:R-:W-:-:S05]  /*1fe60*/  @!P0 IMAD.X R3, RZ, RZ, R6, P5 ;  /* 0x000000ffff038224 */ /* 0x000fca00028e0606 */
        /* <DEDUP_REMOVED lines=12> */
.L_x_10880:
[----:B------:R-:W-:Y:S01]  /*1ff30*/  IMAD.MOV.U32 R2, RZ, RZ, R14 ;  /* 0x000000ffff027224 */ /* 0x000fe200078e000e */
[----:B------:R-:W-:Y:S06]  /*1ff40*/  BRA `(.L_x_10881) ;  /* 0xffffff9800187947 */ /* 0x000fec000383ffff */
.L_x_10689:
[----:B0-----:R0:W1:Y:S02]  /*1ff50*/  SYNCS.PHASECHK.TRANS64.TRYWAIT P0, [R22+URZ+0x32420], R3 ;  /* 0x03242003160075a7 */ /* 0x001064000800017f */
[----:B-1----:R-:W-:Y:S05]  /*1ff60*/  @!P0 NANOSLEEP.SYNCS 0x989680 ;  /* 0x009896800000895d */ /* 0x002fea0003900000 */
[----:B------:R-:W1:Y:S02]  /*1ff70*/  @!P0 SYNCS.PHASECHK.TRANS64 P0, [R22+URZ+0x32420], R3 ;  /* 0x03242003160085a7 */ /* 0x000e64000800007f */
[----:B-1----:R-:W-:Y:S05]  /*1ff80*/  @!P0 BRA `(.L_x_10689) ;  /* 0xfffffffc00f08947 */ /* 0x002fea000383ffff */
[----:B------:R-:W-:Y:S05]  /*1ff90*/  BRA `(.L_x_10882) ;  /* 0xffffff98008c7947 */ /* 0x000fea000383ffff */
.L_x_10692:
[----:B-1----:R1:W3:Y:S02]  /*1ffa0*/  SYNCS.PHASECHK.TRANS64.TRYWAIT P0, [R29+URZ+0x32460], R0 ;  /* 0x032460001d0075a7 */ /* 0x0022e4000800017f */
[----:B---3--:R-:W-:Y:S05]  /*1ffb0*/  @!P0 NANOSLEEP.SYNCS 0x989680 ;  /* 0x009896800000895d */ /* 0x008fea0003900000 */
[----:B------:R-:W3:Y:S02]  /*1ffc0*/  @!P0 SYNCS.PHASECHK.TRANS64 P0, [R29+URZ+0x32460], R0 ;  /* 0x032460001d0085a7 */ /* 0x000ee4000800007f */
[----:B---3--:R-:W-:Y:S05]  /*1ffd0*/  @!P0 BRA `(.L_x_10692) ;  /* 0xfffffffc00f08947 */ /* 0x008fea000383ffff */
[----:B------:R-:W-:Y:S05]  /*1ffe0*/  BRA `(.L_x_10883) ;  /* 0xffffff98009c7947 */ /* 0x000fea000383ffff */
.L_x_10693:
        /* <DEDUP_REMOVED lines=8> */
.L_x_10885:
[----:B------:R-:W-:Y:S05]  /*20070*/  BSYNC B0 ;  /* 0x0000000000007941 */ /* 0x000fea0003800000 */
.L_x_10884:
        /* <DEDUP_REMOVED lines=13> */
.L_x_10886:
        /* <DEDUP_REMOVED lines=9> */
.L_x_10887:
        /* <DEDUP_REMOVED lines=17> */
.L_x_10888:
[----:B------:R-:W-:Y:S02]  /*202f0*/  IMAD.MOV.U32 R13, RZ, RZ, R6 ;  /* 0x000000ffff0d7224 */ /* 0x000fe400078e0006 */
[----:B------:R-:W-:Y:S01]  /*20300*/  IMAD.MOV.U32 R12, RZ, RZ, 0x2 ;  /* 0x00000002ff0c7424 */ /* 0x000fe200078e00ff */
[----:B------:R-:W-:-:S13]  /*20310*/  IADD3 R2, P3, R14, R0, RZ ;  /* 0x000000000e027210 */ /* 0x000fda0007f7e0ff */
[----:B------:R-:W-:Y:S05]  /*20320*/  WARPSYNC.COLLECTIVE R15, `(.L_x_10889) ;  /* 0x000000000f087348 */ /* 0x000fea0003c00000 */
[----:B------:R0:W1:Y:S02]  /*20330*/  SHFL.IDX P6, R14, R13, R12, R11 ;  /* 0x0000000c0d0e7389 */ /* 0x00006400000c000b */
[----:B01----:R-:W-:Y:S01]  /*20340*/  ENDCOLLECTIVE ;  /* 0x000000000000791b */ /* 0x003fe20003800000 */
.L_x_10889:
        /* <DEDUP_REMOVED lines=17> */
.L_x_10890:
[----:B------:R-:W-:Y:S02]  /*20460*/  IMAD.MOV.U32 R13, RZ, RZ, R6 ;  /* 0x000000ffff0d7224 */ /* 0x000fe400078e0006 */
[----:B------:R-:W-:Y:S01]  /*20470*/  IMAD.MOV.U32 R12, RZ, RZ, 0x3 ;  /* 0x00000003ff0c7424 */ /* 0x000fe200078e00ff */
[----:B------:R-:W-:-:S13]  /*20480*/  IADD3 R2, P3, R14, R0, RZ ;  /* 0x000000000e027210 */ /* 0x000fda0007f7e0ff */
[----:B------:R-:W-:Y:S05]  /*20490*/  WARPSYNC.COLLECTIVE R15, `(.L_x_10891) ;  /* 0x000000000f087348 */ /* 0x000fea0003c00000 */
[----:B------:R0:W1:Y:S02]  /*204a0*/  SHFL.IDX P6, R14, R13, R12, R11 ;  /* 0x0000000c0d0e7389 */ /* 0x00006400000c000b */
[----:B01----:R-:W-:Y:S01]  /*204b0*/  ENDCOLLECTIVE ;  /* 0x000000000000791b */ /* 0x003fe20003800000 */
.L_x_10891:
        /* <DEDUP_REMOVED lines=17> */
.L_x_10892:
[----:B------:R-:W-:Y:S02]  /*205d0*/  IMAD.MOV.U32 R13, RZ, RZ, R6 ;  /* 0x000000ffff0d7224 */ /* 0x000fe400078e0006 */
[----:B------:R-:W-:Y:S01]  /*205e0*/  IMAD.MOV.U32 R12, RZ, RZ, 0x4 ;  /* 0x00000004ff0c7424 */ /* 0x000fe200078e00ff */
[----:B------:R-:W-:-:S13]  /*205f0*/  IADD3 R2, P3, R14, R0, RZ ;  /* 0x000000000e027210 */ /* 0x000fda0007f7e0ff */
[----:B------:R-:W-:Y:S05]  /*20600*/  WARPSYNC.COLLECTIVE R15, `(.L_x_10893) ;  /* 0x000000000f087348 */ /* 0x000fea0003c00000 */
[----:B------:R0:W1:Y:S02]  /*20610*/  SHFL.IDX P6, R14, R13, R12, R11 ;  /* 0x0000000c0d0e7389 */ /* 0x00006400000c000b */
[----:B01----:R-:W-:Y:S01]  /*20620*/  ENDCOLLECTIVE ;  /* 0x000000000000791b */ /* 0x003fe20003800000 */
.L_x_10893:
        /* <DEDUP_REMOVED lines=17> */
.L_x_10894:
[----:B------:R-:W-:Y:S02]  /*20740*/  IMAD.MOV.U32 R13, RZ, RZ, R6 ;  /* 0x000000ffff0d7224 */ /* 0x000fe400078e0006 */
[----:B------:R-:W-:Y:S01]  /*20750*/  IMAD.MOV.U32 R12, RZ, RZ, 0x5 ;  /* 0x00000005ff0c7424 */ /* 0x000fe200078e00ff */
[----:B------:R-:W-:-:S13]  /*20760*/  IADD3 R2, P3, R14, R0, RZ ;  /* 0x000000000e027210 */ /* 0x000fda0007f7e0ff */
[----:B------:R-:W-:Y:S05]  /*20770*/  WARPSYNC.COLLECTIVE R15, `(.L_x_10895) ;  /* 0x000000000f087348 */ /* 0x000fea0003c00000 */
[----:B------:R0:W1:Y:S02]  /*20780*/  SHFL.IDX P6, R14, R13, R12, R11 ;  /* 0x0000000c0d0e7389 */ /* 0x00006400000c000b */
[----:B01----:R-:W-:Y:S01]  /*20790*/  ENDCOLLECTIVE ;  /* 0x000000000000791b */ /* 0x003fe20003800000 */
.L_x_10895:
        /* <DEDUP_REMOVED lines=12> */
.L_x_10896:
        /* <DEDUP_REMOVED lines=9> */
.L_x_10700:
[----:B0-----:R0:W1:Y:S02]  /*208f0*/  SYNCS.PHASECHK.TRANS64.TRYWAIT P0, [R4+URZ+0x32440], R21 ;  /* 0x03244015040075a7 */ /* 0x001064000800017f */
[----:B-1----:R-:W-:Y:S05]  /*20900*/  @!P0 NANOSLEEP.SYNCS 0x989680 ;  /* 0x009896800000895d */ /* 0x002fea0003900000 */
[----:B------:R-:W1:Y:S02]  /*20910*/  @!P0 SYNCS.PHASECHK.TRANS64 P0, [R4+URZ+0x32440], R21 ;  /* 0x03244015040085a7 */ /* 0x000e64000800007f */
[----:B-1----:R-:W-:Y:S05]  /*20920*/  @!P0 BRA `(.L_x_10700) ;  /* 0xfffffffc00f08947 */ /* 0x002fea000383ffff */
[----:B------:R-:W-:Y:S05]  /*20930*/  BRA `(.L_x_10898) ;  /* 0xffffff9c002c7947 */ /* 0x000fea000383ffff */
.L_x_10701:
        /* <DEDUP_REMOVED lines=8> */
.L_x_10900:
[----:B------:R-:W-:Y:S05]  /*209c0*/  BSYNC B1 ;  /* 0x0000000000017941 */ /* 0x000fea0003800000 */
.L_x_10899:
        /* <DEDUP_REMOVED lines=9> */
.L_x_10901:
[----:B------:R-:W-:Y:S02]  /*20a60*/  IMAD.MOV.U32 R13, RZ, RZ, R9 ;  /* 0x000000ffff0d7224 */ /* 0x000fe400078e0009 */
[----:B------:R-:W-:Y:S02]  /*20a70*/  IMAD.MOV.U32 R12, RZ, RZ, 0x1 ;  /* 0x00000001ff0c7424 */ /* 0x000fe400078e00ff */
[----:B------:R-:W-:-:S07]  /*20a80*/  IMAD.MOV.U32 R2, RZ, RZ, R14 ;  /* 0x000000ffff027224 */ /* 0x000fce00078e000e */
[----:B------:R-:W-:Y:S05]  /*20a90*/  WARPSYNC.COLLECTIVE R15, `(.L_x_10902) ;  /* 0x000000000f087348 */ /* 0x000fea0003c00000 */
[----:B------:R0:W1:Y:S02]  /*20aa0*/  SHFL.IDX P6, R14, R13, R12, R11 ;  /* 0x0000000c0d0e7389 */ /* 0x00006400000c000b */
[----:B01----:R-:W-:Y:S01]  /*20ab0*/  ENDCOLLECTIVE ;  /* 0x000000000000791b */ /* 0x003fe20003800000 */
.L_x_10902:
        /* <DEDUP_REMOVED lines=11> */
.L_x_10903:
[----:B------:R-:W-:Y:S02]  /*20b70*/  IMAD.MOV.U32 R13, RZ, RZ, R9 ;  /* 0x000000ffff0d7224 */ /* 0x000fe400078e0009 */
[----:B------:R-:W-:Y:S02]  /*20b80*/  IMAD.MOV.U32 R12, RZ, RZ, 0x2 ;  /* 0x00000002ff0c7424 */ /* 0x000fe400078e00ff */
[----:B------:R-:W-:-:S07]  /*20b90*/  IMAD.MOV.U32 R2, RZ, RZ, R14 ;  /* 0x000000ffff027224 */ /* 0x000fce00078e000e */
[----:B------:R-:W-:Y:S05]  /*20ba0*/  WARPSYNC.COLLECTIVE R15, `(.L_x_10904) ;  /* 0x000000000f087348 */ /* 0x000fea0003c00000 */
[----:B------:R0:W1:Y:S02]  /*20bb0*/  SHFL.IDX P6, R14, R13, R12, R11 ;  /* 0x0000000c0d0e7389 */ /* 0x00006400000c000b */
[----:B01----:R-:W-:Y:S01]  /*20bc0*/  ENDCOLLECTIVE ;  /* 0x000000000000791b */ /* 0x003fe20003800000 */
.L_x_10904:
        /* <DEDUP_REMOVED lines=11> */
.L_x_10905:
[----:B------:R-:W-:Y:S02]  /*20c80*/  IMAD.MOV.U32 R13, RZ, RZ, R9 ;  /* 0x000000ffff0d7224 */ /* 0x000fe400078e0009 */
[----:B------:R-:W-:Y:S02]  /*20c90*/  IMAD.MOV.U32 R12, RZ, RZ, 0x3 ;  /* 0x00000003ff0c7424 */ /* 0x000fe400078e00ff */
[----:B------:R-:W-:-:S07]  /*20ca0*/  IMAD.MOV.U32 R2, RZ, RZ, R14 ;  /* 0x000000ffff027224 */ /* 0x000fce00078e000e */
[----:B------:R-:W-:Y:S05]  /*20cb0*/  WARPSYNC.COLLECTIVE R15, `(.L_x_10906) ;  /* 0x000000000f087348 */ /* 0x000fea0003c00000 */
[----:B------:R0:W1:Y:S02]  /*20cc0*/  SHFL.IDX P6, R14, R13, R12, R11 ;  /* 0x0000000c0d0e7389 */ /* 0x00006400000c000b */
[----:B01----:R-:W-:Y:S01]  /*20cd0*/  ENDCOLLECTIVE ;  /* 0x000000000000791b */ /* 0x003fe20003800000 */
.L_x_10906:
        /* <DEDUP_REMOVED lines=11> */
.L_x_10907:
[----:B------:R-:W-:Y:S02]  /*20d90*/  IMAD.MOV.U32 R13, RZ, RZ, R9 ;  /* 0x000000ffff0d7224 */ /* 0x000fe400078e0009 */
[----:B------:R-:W-:Y:S02]  /*20da0*/  IMAD.MOV.U32 R12, RZ, RZ, 0x4 ;  /* 0x00000004ff0c7424 */ /* 0x000fe400078e00ff */
[----:B------:R-:W-:-:S07]  /*20db0*/  IMAD.MOV.U32 R2, RZ, RZ, R14 ;  /* 0x000000ffff027224 */ /* 0x000fce00078e000e */
[----:B------:R-:W-:Y:S05]  /*20dc0*/  WARPSYNC.COLLECTIVE R15, `(.L_x_10908) ;  /* 0x000000000f087348 */ /* 0x000fea0003c00000 */
[----:B------:R0:W1:Y:S02]  /*20dd0*/  SHFL.IDX P6, R14, R13, R12, R11 ;  /* 0x0000000c0d0e7389 */ /* 0x00006400000c000b */
[----:B01----:R-:W-:Y:S01]  /*20de0*/  ENDCOLLECTIVE ;  /* 0x000000000000791b */ /* 0x003fe20003800000 */
.L_x_10908:
        /* <DEDUP_REMOVED lines=11> */
.L_x_10909:
[----:B------:R-:W-:Y:S02]  /*20ea0*/  IMAD.MOV.U32 R13, RZ, RZ, R9 ;  /* 0x000000ffff0d7224 */ /* 0x000fe400078e0009 */
[----:B------:R-:W-:Y:S02]  /*20eb0*/  IMAD.MOV.U32 R12, RZ, RZ, 0x5 ;  /* 0x00000005ff0c7424 */ /* 0x000fe400078e00ff */
[----:B------:R-:W-:-:S07]  /*20ec0*/  IMAD.MOV.U32 R2, RZ, RZ, R14 ;  /* 0x000000ffff027224 */ /* 0x000fce00078e000e */
[----:B------:R-:W-:Y:S05]  /*20ed0*/  WARPSYNC.COLLECTIVE R15, `(.L_x_10910) ;  /* 0x000000000f087348 */ /* 0x000fea0003c00000 */
[----:B------:R0:W1:Y:S02]  /*20ee0*/  SHFL.IDX P6, R14, R13, R12, R11 ;  /* 0x0000000c0d0e7389 */ /* 0x00006400000c000b */
[----:B01----:R-:W-:Y:S01]  /*20ef0*/  ENDCOLLECTIVE ;  /* 0x000000000000791b */ /* 0x003fe20003800000 */
.L_x_10910:
        /* <DEDUP_REMOVED lines=11> */
.L_x_10911:
[----:B------:R-:W-:Y:S01]  /*20fb0*/  IMAD.MOV.U32 R2, RZ, RZ, R14 ;  /* 0x000000ffff027224 */ /* 0x000fe200078e000e */
[----:B------:R-:W-:Y:S06]  /*20fc0*/  BRA `(.L_x_10912) ;  /* 0xffffff9800587947 */ /* 0x000fec000383ffff */
.L_x_10706:
[----:B---3--:R3:W4:Y:S02]  /*20fd0*/  SYNCS.PHASECHK.TRANS64.TRYWAIT P0, [R4+URZ+0x32460], R21 ;  /* 0x03246015040075a7 */ /* 0x008724000800017f */
[----:B----4-:R-:W-:Y:S05]  /*20fe0*/  @!P0 NANOSLEEP.SYNCS 0x989680 ;  /* 0x009896800000895d */ /* 0x010fea0003900000 */
[----:B------:R-:W4:Y:S02]  /*20ff0*/  @!P0 SYNCS.PHASECHK.TRANS64 P0, [R4+URZ+0x32460], R21 ;  /* 0x03246015040085a7 */ /* 0x000f24000800007f */
[----:B----4-:R-:W-:Y:S05]  /*21000*/  @!P0 BRA `(.L_x_10706) ;  /* 0xfffffffc00f08947 */ /* 0x010fea000383ffff */
[----:B------:R-:W-:Y:S05]  /*21010*/  BRA `(.L_x_10913) ;  /* 0xffffff9800a87947 */ /* 0x000fea000383ffff */
.L_x_10707:
        /* <DEDUP_REMOVED lines=8> */
.L_x_10915:
[----:B------:R-:W-:Y:S05]  /*210a0*/  BSYNC B1 ;  /* 0x0000000000017941 */ /* 0x000fea0003800000 */
.L_x_10914:
        /* <DEDUP_REMOVED lines=9> */
.L_x_10916:
[----:B------:R-:W-:Y:S02]  /*21140*/  IMAD.MOV.U32 R13, RZ, RZ, R7 ;  /* 0x000000ffff0d7224 */ /* 0x000fe400078e0007 */
[----:B------:R-:W-:Y:S01]  /*21150*/  IMAD.MOV.U32 R12, RZ, RZ, 0x1 ;  /* 0x00000001ff0c7424 */ /* 0x000fe200078e00ff */
[----:B------:R-:W-:-:S13]  /*21160*/  IADD3 R2, P0, R14, R0, RZ ;  /* 0x000000000e027210 */ /* 0x000fda0007f1e0ff */
[----:B------:R-:W-:Y:S05]  /*21170*/  WARPSYNC.COLLECTIVE R15, `(.L_x_10917) ;  /* 0x000000000f087348 */ /* 0x000fea0003c00000 */
[----:B------:R0:W1:Y:S02]  /*21180*/  SHFL.IDX P6, R14, R13, R12, R11 ;  /* 0x0000000c0d0e7389 */ /* 0x00006400000c000b */
[----:B01----:R-:W-:Y:S01]  /*21190*/  ENDCOLLECTIVE ;  /* 0x000000000000791b */ /* 0x003fe20003800000 */
.L_x_10917:
        /* <DEDUP_REMOVED lines=13> */
.L_x_10918:
[----:B------:R-:W-:Y:S02]  /*21270*/  IMAD.MOV.U32 R13, RZ, RZ, R7 ;  /* 0x000000ffff0d7224 */ /* 0x000fe400078e0007 */
[----:B------:R-:W-:Y:S01]  /*21280*/  IMAD.MOV.U32 R12, RZ, RZ, 0x2 ;  /* 0x00000002ff0c7424 */ /* 0x000fe200078e00ff */
[----:B------:R-:W-:-:S13]  /*21290*/  IADD3 R2, P0, R14, R0, RZ ;  /* 0x000000000e027210 */ /* 0x000fda0007f1e0ff */
[----:B------:R-:W-:Y:S05]  /*212a0*/  WARPSYNC.COLLECTIVE R15, `(.L_x_10919) ;  /* 0x000000000f087348 */ /* 0x000fea0003c00000 */
[----:B------:R0:W1:Y:S02]  /*212b0*/  SHFL.IDX P6, R14, R13, R12, R11 ;  /* 0x0000000c0d0e7389 */ /* 0x00006400000c000b */
[----:B01----:R-:W-:Y:S01]  /*212c0*/  ENDCOLLECTIVE ;  /* 0x000000000000791b */ /* 0x003fe20003800000 */
.L_x_10919:
        /* <DEDUP_REMOVED lines=13> */
.L_x_10920:
[----:B------:R-:W-:Y:S02]  /*213a0*/  IMAD.MOV.U32 R13, RZ, RZ, R7 ;  /* 0x000000ffff0d7224 */ /* 0x000fe400078e0007 */
[----:B------:R-:W-:Y:S01]  /*213b0*/  IMAD.MOV.U32 R12, RZ, RZ, 0x3 ;  /* 0x00000003ff0c7424 */ /* 0x000fe200078e00ff */
[----:B------:R-:W-:-:S13]  /*213c0*/  IADD3 R2, P0, R14, R0, RZ ;  /* 0x000000000e027210 */ /* 0x000fda0007f1e0ff */
[----:B------:R-:W-:Y:S05]  /*213d0*/  WARPSYNC.COLLECTIVE R15, `(.L_x_10921) ;  /* 0x000000000f087348 */ /* 0x000fea0003c00000 */
[----:B------:R0:W1:Y:S02]  /*213e0*/  SHFL.IDX P6, R14, R13, R12, R11 ;  /* 0x0000000c0d0e7389 */ /* 0x00006400000c000b */
[----:B01----:R-:W-:Y:S01]  /*213f0*/  ENDCOLLECTIVE ;  /* 0x000000000000791b */ /* 0x003fe20003800000 */
.L_x_10921:
        /* <DEDUP_REMOVED lines=13> */
.L_x_10922:
[----:B------:R-:W-:Y:S02]  /*214d0*/  IMAD.MOV.U32 R13, RZ, RZ, R7 ;  /* 0x000000ffff0d7224 */ /* 0x000fe400078e0007 */
[----:B------:R-:W-:Y:S01]  /*214e0*/  IMAD.MOV.U32 R12, RZ, RZ, 0x4 ;  /* 0x00000004ff0c7424 */ /* 0x000fe200078e00ff */
[----:B------:R-:W-:-:S13]  /*214f0*/  IADD3 R2, P0, R14, R0, RZ ;  /* 0x000000000e027210 */ /* 0x000fda0007f1e0ff */
[----:B------:R-:W-:Y:S05]  /*21500*/  WARPSYNC.COLLECTIVE R15, `(.L_x_10923) ;  /* 0x000000000f087348 */ /* 0x000fea0003c00000 */
[----:B------:R0:W1:Y:S02]  /*21510*/  SHFL.IDX P6, R14, R13, R12, R11 ;  /* 0x0000000c0d0e7389 */ /* 0x00006400000c000b */
[----:B01----:R-:W-:Y:S01]  /*21520*/  ENDCOLLECTIVE ;  /* 0x000000000000791b */ /* 0x003fe20003800000 */
.L_x_10923:
        /* <DEDUP_REMOVED lines=13> */
.L_x_10924:
[----:B------:R-:W-:Y:S02]  /*21600*/  IMAD.MOV.U32 R13, RZ, RZ, R7 ;  /* 0x000000ffff0d7224 */ /* 0x000fe400078e0007 */
[----:B------:R-:W-:Y:S01]  /*21610*/  IMAD.MOV.U32 R12, RZ, RZ, 0x5 ;  /* 0x00000005ff0c7424 */ /* 0x000fe200078e00ff */
[----:B------:R-:W-:-:S13]  /*21620*/  IADD3 R2, P0, R14, R0, RZ ;  /* 0x000000000e027210 */ /* 0x000fda0007f1e0ff */
[----:B------:R-:W-:Y:S05]  /*21630*/  WARPSYNC.COLLECTIVE R15, `(.L_x_10925) ;  /* 0x000000000f087348 */ /* 0x000fea0003c00000 */
[----:B------:R0:W1:Y:S02]  /*21640*/  SHFL.IDX P6, R14, R13, R12, R11 ;  /* 0x0000000c0d0e7389 */ /* 0x00006400000c000b */
[----:B01----:R-:W-:Y:S01]  /*21650*/  ENDCOLLECTIVE ;  /* 0x000000000000791b */ /* 0x003fe20003800000 */
.L_x_10925:
        /* <DEDUP_REMOVED lines=13> */
.L_x_10926:
[----:B------:R-:W-:Y:S05]  /*21730*/  BRA `(.L_x_10927) ;  /* 0xffffff9400f07947 */ /* 0x000fea000383ffff */
.L_x_10715:
        /* <DEDUP_REMOVED lines=8> */
.L_x_10929:
[----:B------:R-:W-:Y:S05]  /*217c0*/  BSYNC B0 ;  /* 0x0000000000007941 */ /* 0x000fea0003800000 */
.L_x_10928:
        /* <DEDUP_REMOVED lines=9> */
.L_x_10930:
        /* <DEDUP_REMOVED lines=24> */
.L_x_10931:
[----:B------:R-:W-:Y:S01]  /*219e0*/  IMAD.MOV.U32 R12, RZ, RZ, 0x2 ;  /* 0x00000002ff0c7424 */ /* 0x000fe200078e00ff */
[----:B------:R-:W-:-:S05]  /*219f0*/  SEL R14, R14, RZ, P1 ;  /* 0x000000ff0e0e7207 */ /* 0x000fca0000800000 */
[----:B------:R-:W-:-:S04]  /*21a00*/  IMAD.IADD R5, R13, 0x1, R14 ;  /* 0x000000010d057824 */ /* 0x000fc800078e020e */
[----:B------:R-:W-:-:S07]  /*21a10*/  IMAD.MOV.U32 R13, RZ, RZ, R5 ;  /* 0x000000ffff0d7224 */ /* 0x000fce00078e0005 */
[----:B------:R-:W-:Y:S05]  /*21a20*/  WARPSYNC.COLLECTIVE R15, `(.L_x_10932) ;  /* 0x000000000f087348 */ /* 0x000fea0003c00000 */
[----:B------:R0:W1:Y:S02]  /*21a30*/  SHFL.UP P6, R14, R13, R12, R11 ;  /* 0x0400000c0d0e7389 */ /* 0x00006400000c000b */
[----:B01----:R-:W-:Y:S01]  /*21a40*/  ENDCOLLECTIVE ;  /* 0x000000000000791b */ /* 0x003fe20003800000 */
.L_x_10932:
[----:B------:R-:W-:Y:S01]  /*21a50*/  IMAD.MOV.U32 R12, RZ, RZ, 0x4 ;  /* 0x00000004ff0c7424 */ /* 0x000fe200078e00ff */
[----:B------:R-:W-:-:S05]  /*21a60*/  SEL R2, R14, RZ, P2 ;  /* 0x000000ff0e027207 */ /* 0x000fca0001000000 */
[----:B------:R-:W-:-:S04]  /*21a70*/  IMAD.IADD R2, R5, 0x1, R2 ;  /* 0x0000000105027824 */ /* 0x000fc800078e0202 */
[----:B------:R-:W-:-:S07]  /*21a80*/  IMAD.MOV.U32 R13, RZ, RZ, R2 ;  /* 0x000000ffff0d7224 */ /* 0x000fce00078e0002 */
[----:B------:R-:W-:Y:S05]  /*21a90*/  WARPSYNC.COLLECTIVE R15, `(.L_x_10933) ;  /* 0x000000000f087348 */ /* 0x000fea0003c00000 */
[----:B------:R0:W1:Y:S02]  /*21aa0*/  SHFL.UP P6, R14, R13, R12, R11 ;  /* 0x0400000c0d0e7389 */ /* 0x00006400000c000b */
[----:B01----:R-:W-:Y:S01]  /*21ab0*/  ENDCOLLECTIVE ;  /* 0x000000000000791b */ /* 0x003fe20003800000 */
.L_x_10933:
[----:B------:R-:W-:Y:S01]  /*21ac0*/  IMAD.MOV.U32 R12, RZ, RZ, 0x8 ;  /* 0x00000008ff0c7424 */ /* 0x000fe200078e00ff */
[----:B------:R-:W-:-:S05]  /*21ad0*/  SEL R3, R14, RZ, P3 ;  /* 0x000000ff0e037207 */ /* 0x000fca0001800000 */
[----:B------:R-:W-:-:S04]  /*21ae0*/  IMAD.IADD R3, R2, 0x1, R3 ;  /* 0x0000000102037824 */ /* 0x000fc800078e0203 */
[----:B------:R-:W-:-:S07]  /*21af0*/  IMAD.MOV.U32 R13, RZ, RZ, R3 ;  /* 0x000000ffff0d7224 */ /* 0x000fce00078e0003 */
[----:B------:R-:W-:Y:S05]  /*21b00*/  WARPSYNC.COLLECTIVE R15, `(.L_x_10934) ;  /* 0x000000000f087348 */ /* 0x000fea0003c00000 */
[----:B------:R0:W1:Y:S02]  /*21b10*/  SHFL.UP P6, R14, R13, R12, R11 ;  /* 0x0400000c0d0e7389 */ /* 0x00006400000c000b */
[----:B01----:R-:W-:Y:S01]  /*21b20*/  ENDCOLLECTIVE ;  /* 0x000000000000791b */ /* 0x003fe20003800000 */
.L_x_10934:
[----:B------:R-:W-:Y:S01]  /*21b30*/  IMAD.MOV.U32 R12, RZ, RZ, 0x10 ;  /* 0x00000010ff0c7424 */ /* 0x000fe200078e00ff */
[----:B------:R-:W-:-:S05]  /*21b40*/  SEL R14, R14, RZ, P4 ;  /* 0x000000ff0e0e7207 */ /* 0x000fca0002000000 */
[----:B------:R-:W-:-:S04]  /*21b50*/  IMAD.IADD R5, R3, 0x1, R14 ;  /* 0x0000000103057824 */ /* 0x000fc800078e020e */
[----:B------:R-:W-:-:S07]  /*21b60*/  IMAD.MOV.U32 R13, RZ, RZ, R5 ;  /* 0x000000ffff0d7224 */ /* 0x000fce00078e0005 */
[----:B------:R-:W-:Y:S05]  /*21b70*/  WARPSYNC.COLLECTIVE R15, `(.L_x_10935) ;  /* 0x000000000f087348 */ /* 0x000fea0003c00000 */
[----:B------:R0:W1:Y:S02]  /*21b80*/  SHFL.UP P6, R14, R13, R12, R11 ;  /* 0x0400000c0d0e7389 */ /* 0x00006400000c000b */
[----:B01----:R-:W-:Y:S01]  /*21b90*/  ENDCOLLECTIVE ;  /* 0x000000000000791b */ /* 0x003fe20003800000 */
.L_x_10935:
        /* <DEDUP_REMOVED lines=8> */
.L_x_10936:
[----:B------:R-:W-:Y:S05]  /*21c20*/  BRA `(.L_x_10937) ;  /* 0xffffff9800547947 */ /* 0x000fea000383ffff */
.L_x_10718:
[----:B------:R-:W-:Y:S01]  /*21c30*/  BSSY B0, `(.L_x_10938) ;  /* 0x0000007000007945 */ /* 0x000fe20003800000 */
[----:B------:R-:W-:Y:S02]  /*21c40*/  IMAD.MOV.U32 R12, RZ, RZ, 0x1 ;  /* 0x00000001ff0c7424 */ /* 0x000fe400078e00ff */
[----:B------:R-:W-:Y:S02]  /*21c50*/  IMAD.MOV.U32 R11, RZ, RZ, RZ ;  /* 0x000000ffff0b7224 */ /* 0x000fe400078e00ff */
[----:B------:R-:W-:-:S07]  /*21c60*/  IMAD.MOV.U32 R15, RZ, RZ, -0x1 ;  /* 0xffffffffff0f7424 */ /* 0x000fce00078e00ff */
[----:B-1----:R-:W-:Y:S05]  /*21c70*/  WARPSYNC.COLLECTIVE R15, `(.L_x_10939) ;  /* 0x000000000f087348 */ /* 0x002fea0003c00000 */
[----:B------:R0:W2:Y:S02]  /*21c80*/  SHFL.UP P6, R14, R13, R12, R11 ;  /* 0x0400000c0d0e7389 */ /* 0x0000a400000c000b */
[----:B012---:R-:W-:Y:S01]  /*21c90*/  ENDCOLLECTIVE ;  /* 0x000000000000791b */ /* 0x007fe20003800000 */
.L_x_10939:
[----:B------:R-:W-:Y:S05]  /*21ca0*/  BSYNC B0 ;  /* 0x0000000000007941 */ /* 0x000fea0003800000 */
.L_x_10938:
        /* <DEDUP_REMOVED lines=8> */
.L_x_10940:
[----:B------:R-:W-:Y:S01]  /*21d30*/  IMAD.MOV.U32 R12, RZ, RZ, 0x4 ;  /* 0x00000004ff0c7424 */ /* 0x000fe200078e00ff */
[----:B------:R-:W-:-:S05]  /*21d40*/  SEL R2, R14, RZ, P2 ;  /* 0x000000ff0e027207 */ /* 0x000fca0001000000 */
[----:B------:R-:W-:-:S04]  /*21d50*/  IMAD.IADD R2, R13, 0x1, R2 ;  /* 0x000000010d027824 */ /* 0x000fc800078e0202 */
[----:B------:R-:W-:-:S07]  /*21d60*/  IMAD.MOV.U32 R13, RZ, RZ, R2 ;  /* 0x000000ffff0d7224 */ /* 0x000fce00078e0002 */
[----:B------:R-:W-:Y:S05]  /*21d70*/  WARPSYNC.COLLECTIVE R15, `(.L_x_10941) ;  /* 0x000000000f087348 */ /* 0x000fea0003c00000 */
[----:B------:R0:W1:Y:S02]  /*21d80*/  SHFL.UP P6, R14, R13, R12, R11 ;  /* 0x0400000c0d0e7389 */ /* 0x00006400000c000b */
[----:B01----:R-:W-:Y:S01]  /*21d90*/  ENDCOLLECTIVE ;  /* 0x000000000000791b */ /* 0x003fe20003800000 */
.L_x_10941:
[----:B------:R-:W-:Y:S01]  /*21da0*/  IMAD.MOV.U32 R12, RZ, RZ, 0x8 ;  /* 0x00000008ff0c7424 */ /* 0x000fe200078e00ff */
[----:B------:R-:W-:-:S05]  /*21db0*/  SEL R3, R14, RZ, P3 ;  /* 0x000000ff0e037207 */ /* 0x000fca0001800000 */
[----:B------:R-:W-:-:S04]  /*21dc0*/  IMAD.IADD R3, R2, 0x1, R3 ;  /* 0x0000000102037824 */ /* 0x000fc800078e0203 */
[----:B------:R-:W-:-:S07]  /*21dd0*/  IMAD.MOV.U32 R13, RZ, RZ, R3 ;  /* 0x000000ffff0d7224 */ /* 0x000fce00078e0003 */
[----:B------:R-:W-:Y:S05]  /*21de0*/  WARPSYNC.COLLECTIVE R15, `(.L_x_10942) ;  /* 0x000000000f087348 */ /* 0x000fea0003c00000 */
[----:B------:R0:W1:Y:S02]  /*21df0*/  SHFL.UP P6, R14, R13, R12, R11 ;  /* 0x0400000c0d0e7389 */ /* 0x00006400000c000b */
[----:B01----:R-:W-:Y:S01]  /*21e00*/  ENDCOLLECTIVE ;  /* 0x000000000000791b */ /* 0x003fe20003800000 */
.L_x_10942:
[----:B------:R-:W-:Y:S01]  /*21e10*/  IMAD.MOV.U32 R12, RZ, RZ, 0x10 ;  /* 0x00000010ff0c7424 */ /* 0x000fe200078e00ff */
[----:B------:R-:W-:-:S05]  /*21e20*/  SEL R14, R14, RZ, P4 ;  /* 0x000000ff0e0e7207 */ /* 0x000fca0002000000 */
[----:B------:R-:W-:-:S04]  /*21e30*/  IMAD.IADD R5, R3, 0x1, R14 ;  /* 0x0000000103057824 */ /* 0x000fc800078e020e */
[----:B------:R-:W-:-:S07]  /*21e40*/  IMAD.MOV.U32 R13, RZ, RZ, R5 ;  /* 0x000000ffff0d7224 */ /* 0x000fce00078e0005 */
[----:B------:R-:W-:Y:S05]  /*21e50*/  WARPSYNC.COLLECTIVE R15, `(.L_x_10943) ;  /* 0x000000000f087348 */ /* 0x000fea0003c00000 */
[----:B------:R0:W1:Y:S02]  /*21e60*/  SHFL.UP P6, R14, R13, R12, R11 ;  /* 0x0400000c0d0e7389 */ /* 0x00006400000c000b */
[----:B01----:R-:W-:Y:S01]  /*21e70*/  ENDCOLLECTIVE ;  /* 0x000000000000791b */ /* 0x003fe20003800000 */
.L_x_10943:
        /* <DEDUP_REMOVED lines=8> */
.L_x_10944:
[----:B------:R-:W-:Y:S05]  /*21f00*/  BRA `(.L_x_10945) ;  /* 0xffffff9800407947 */ /* 0x000fea000383ffff */
.L_x_10720:
[----:B------:R-:W-:Y:S01]  /*21f10*/  BSSY B0, `(.L_x_10946) ;  /* 0x0000006000007945 */ /* 0x000fe20003800000 */
[----:B------:R-:W-:Y:S01]  /*21f20*/  PLOP3.LUT P6, PT, P6, PT, PT, 0x8, 0x0 ;  /* 0x000000000000781c */ /* 0x000fe200037ce170 */
[----:B------:R-:W-:-:S12]  /*21f30*/  IMAD.MOV.U32 R15, RZ, RZ, -0x1 ;  /* 0xffffffffff0f7424 */ /* 0x000fd800078e00ff */
[----:B01----:R-:W-:Y:S05]  /*21f40*/  WARPSYNC.COLLECTIVE R15, `(.L_x_10947) ;  /* 0x000000000f087348 */ /* 0x003fea0003c00000 */
[----:B------:R-:W-:Y:S01]  /*21f50*/  VOTE.ANY R14, PT, P6 ;  /* 0x00000000000e7806 */ /* 0x000fe200030e0100 */
[----:B01----:R-:W-:Y:S06]  /*21f60*/  ENDCOLLECTIVE ;  /* 0x000000000000791b */ /* 0x003fec0003800000 */
.L_x_10947:
[----:B------:R-:W-:Y:S05]  /*21f70*/  BSYNC B0 ;  /* 0x0000000000007941 */ /* 0x000fea0003800000 */
.L_x_10946:
        /* <DEDUP_REMOVED lines=9> */
.L_x_10948:
[----:B------:R-:W-:Y:S02]  /*22010*/  IMAD.MOV.U32 R13, RZ, RZ, R4 ;  /* 0x000000ffff0d7224 */ /* 0x000fe400078e0004 */
[----:B------:R-:W-:-:S07]  /*22020*/  IMAD.MOV.U32 R7, RZ, RZ, R14 ;  /* 0x000000ffff077224 */ /* 0x000fce00078e000e */
[----:B------:R-:W-:Y:S05]  /*22030*/  WARPSYNC.COLLECTIVE R15, `(.L_x_10949) ;  /* 0x000000000f087348 */ /* 0x000fea0003c00000 */
[----:B------:R0:W1:Y:S02]  /*22040*/  SHFL.IDX P6, R14, R13, R12, R11 ;  /* 0x0000000c0d0e7389 */ /* 0x00006400000c000b */
[----:B01----:R-:W-:Y:S01]  /*22050*/  ENDCOLLECTIVE ;  /* 0x000000000000791b */ /* 0x003fe20003800000 */
.L_x_10949:
[----:B------:R-:W-:Y:S01]  /*22060*/  IMAD.MOV.U32 R4, RZ, RZ, R14 ;  /* 0x000000ffff047224 */ /* 0x000fe200078e000e */
[----:B------:R-:W-:Y:S06]  /*22070*/  BRA `(.L_x_10950) ;  /* 0xffffff9800207947 */ /* 0x000fec000383ffff */
.L_x_10722:
[----:B------:R-:W-:Y:S01]  /*22080*/  BSSY B0, `(.L_x_10951) ;  /* 0x0000007000007945 */ /* 0x000fe20003800000 */
[----:B------:R-:W-:Y:S02]  /*22090*/  IMAD.MOV.U32 R13, RZ, RZ, R3 ;  /* 0x000000ffff0d7224 */ /* 0x000fe400078e0003 */
[----:B------:R-:W-:Y:S02]  /*220a0*/  IMAD.MOV.U32 R11, RZ, RZ, 0x1f ;  /* 0x0000001fff0b7424 */ /* 0x000fe400078e00ff */
[----:B------:R-:W-:-:S07]  /*220b0*/  IMAD.MOV.U32 R15, RZ, RZ, -0x1 ;  /* 0xffffffffff0f7424 */ /* 0x000fce00078e00ff */
[----:B01234-:R-:W-:Y:S05]  /*220c0*/  WARPSYNC.COLLECTIVE R15, `(.L_x_10952) ;  /* 0x000000000f087348 */ /* 0x01ffea0003c00000 */
[----:B------:R0:W0:Y:S02]  /*220d0*/  SHFL.IDX P6, R14, R13, R12, R11 ;  /* 0x0000000c0d0e7389 */ /* 0x00002400000c000b */
[----:B01234-:R-:W-:Y:S01]  /*220e0*/  ENDCOLLECTIVE ;  /* 0x000000000000791b */ /* 0x01ffe20003800000 */
.L_x_10952:
[----:B------:R-:W-:Y:S05]  /*220f0*/  BSYNC B0 ;  /* 0x0000000000007941 */ /* 0x000fea0003800000 */
.L_x_10951:
[----:B------:R-:W-:Y:S01]  /*22100*/  IMAD.MOV.U32 R16, RZ, RZ, R14 ;  /* 0x000000ffff107224 */ /* 0x000fe200078e000e */
[----:B------:R-:W-:Y:S06]  /*22110*/  BRA `(.L_x_10721) ;  /* 0xffffff9800107947 */ /* 0x000fec000383ffff */
.L_x_10726:
[----:B0-----:R0:W2:Y:S02]  /*22120*/  SYNCS.PHASECHK.TRANS64.TRYWAIT P0, [R7+URZ+0x32420], R0 ;  /* 0x03242000070075a7 */ /* 0x0010a4000800017f */
[----:B--2---:R-:W-:Y:S05]  /*22130*/  @!P0 NANOSLEEP.SYNCS 0x989680 ;  /* 0x009896800000895d */ /* 0x004fea0003900000 */
[----:B------:R-:W2:Y:S02]  /*22140*/  @!P0 SYNCS.PHASECHK.TRANS64 P0, [R7+URZ+0x32420], R0 ;  /* 0x03242000070085a7 */ /* 0x000ea4000800007f */
[----:B--2---:R-:W-:Y:S05]  /*22150*/  @!P0 BRA `(.L_x_10726) ;  /* 0xfffffffc00f08947 */ /* 0x004fea000383ffff */
[----:B------:R-:W-:Y:S05]  /*22160*/  BRA `(.L_x_10953) ;  /* 0xffffff9c00687947 */ /* 0x000fea000383ffff */
.L_x_10727:
        /* <DEDUP_REMOVED lines=11> */
.L_x_10955:
[----:B------:R-:W-:Y:S05]  /*22220*/  BSYNC B0 ;  /* 0x0000000000007941 */ /* 0x000fea0003800000 */
.L_x_10954:
[----:B------:R-:W-:Y:S05]  /*22230*/  BRA `(.L_x_10956) ;  /* 0xffffff9c00507947 */ /* 0x000fea000383ffff */
.L_x_10728:
[----:B------:R-:W-:Y:S01]  /*22240*/  BSSY B0, `(.L_x_10957) ;  /* 0x0000006000007945 */ /* 0x000fe20003800000 */
[----:B------:R-:W-:-:S07]  /*22250*/  IMAD.MOV.U32 R15, RZ, RZ, -0x1 ;  /* 0xffffffffff0f7424 */ /* 0x000fce00078e00ff */
[----:B01-3--:R-:W-:Y:S05]  /*22260*/  WARPSYNC.COLLECTIVE R15, `(.L_x_10958) ;  /* 0x000000000f0c7348 */ /* 0x00bfea0003c00000 */
[----:B------:R-:W-:Y:S02]  /*22270*/  ELECT P6, UR62, PT ;  /* 0x00000000003e782f */ /* 0x000fe400038c0000 */
[----:B------:R-:W-:Y:S01]  /*22280*/  MOV R14, UR62 ;  /* 0x0000003e000e7c02 */ /* 0x000fe20008000f00 */
[----:B01-3--:R-:W-:Y:S10]  /*22290*/  ENDCOLLECTIVE ;  /* 0x000000000000791b */ /* 0x00bff40003800000 */
.L_x_10958:
[----:B------:R-:W-:Y:S05]  /*222a0*/  BSYNC B0 ;  /* 0x0000000000007941 */ /* 0x000fea0003800000 */
.L_x_10957:
[----:B------:R-:W-:Y:S05]  /*222b0*/  BRA `(.L_x_10959) ;  /* 0xffffff9c00447947 */ /* 0x000fea000383ffff */
.L_x_10730:
[----:B0-----:R0:W2:Y:S02]  /*222c0*/  SYNCS.PHASECHK.TRANS64.TRYWAIT P1, [R5+URZ+0x32440], R0 ;  /* 0x03244000050075a7 */ /* 0x0010a4000802017f */
[----:B--2---:R-:W-:Y:S05]  /*222d0*/  @!P1 NANOSLEEP.SYNCS 0x989680 ;  /* 0x009896800000995d */ /* 0x004fea0003900000 */
[----:B------:R-:W2:Y:S02]  /*222e0*/  @!P1 SYNCS.PHASECHK.TRANS64 P1, [R5+URZ+0x32440], R0 ;  /* 0x03244000050095a7 */ /* 0x000ea4000802007f */
[----:B--2---:R-:W-:Y:S05]  /*222f0*/  @!P1 BRA `(.L_x_10730) ;  /* 0xfffffffc00f09947 */ /* 0x004fea000383ffff */
[----:B------:R-:W-:Y:S05]  /*22300*/  BRA `(.L_x_10960) ;  /* 0xffffff9c00647947 */ /* 0x000fea000383ffff */
.L_x_10732:
[----:B--2---:R2:W4:Y:S02]  /*22310*/  SYNCS.PHASECHK.TRANS64.TRYWAIT P1, [R3+URZ+0x32440], R2 ;  /* 0x03244002030075a7 */ /* 0x004524000802017f */
[----:B----4-:R-:W-:Y:S05]  /*22320*/  @!P1 NANOSLEEP.SYNCS 0x989680 ;  /* 0x009896800000995d */ /* 0x010fea0003900000 */
[----:B------:R-:W4:Y:S02]  /*22330*/  @!P1 SYNCS.PHASECHK.TRANS64 P1, [R3+URZ+0x32440], R2 ;  /* 0x03244002030095a7 */ /* 0x000f24000802007f */
[----:B----4-:R-:W-:Y:S05]  /*22340*/  @!P1 BRA `(.L_x_10732) ;  /* 0xfffffffc00f09947 */ /* 0x010fea000383ffff */
[----:B------:R-:W-:Y:S05]  /*22350*/  BRA `(.L_x_10961) ;  /* 0xffffff9c00707947 */ /* 0x000fea000383ffff */
.L_x_10734:
[----:B----4-:R4:W0:Y:S02]  /*22360*/  SYNCS.PHASECHK.TRANS64.TRYWAIT P1, [R5+URZ+0x32460], R0 ;  /* 0x03246000050075a7 */ /* 0x010824000802017f */
[----:B0-----:R-:W-:Y:S05]  /*22370*/  @!P1 NANOSLEEP.SYNCS 0x989680 ;  /* 0x009896800000995d */ /* 0x001fea0003900000 */
[----:B------:R-:W0:Y:S02]  /*22380*/  @!P1 SYNCS.PHASECHK.TRANS64 P1, [R5+URZ+0x32460], R0 ;  /* 0x03246000050095a7 */ /* 0x000e24000802007f */
[----:B0-----:R-:W-:Y:S05]  /*22390*/  @!P1 BRA `(.L_x_10734) ;  /* 0xfffffffc00f09947 */ /* 0x001fea000383ffff */
[----:B------:R-:W-:Y:S05]  /*223a0*/  BRA `(.L_x_10962) ;  /* 0xffffff9c006c7947 */ /* 0x000fea000383ffff */
.L_x_10963:
        /* <DEDUP_REMOVED lines=13> */
.L_x_15666:


//--------------------- .text._ZN7cutlass13device_kernelIN5flash11enable_sm90INS1_16FlashAttnFwdSm90INS1_25CollectiveMainloopFwdSm90ILi2EN4cute5tupleIJNS5_1CILi1EEES8_S8_EEENS6_IJNS7_ILi128EEENS7_ILi96EEENS7_ILi64EEEEEELi256ENS_10bfloat16_tEfNS_4arch4Sm90ELb0ELb1ELb0ELb0ELb1ELb0ELb0ELb1ELb0ELb1ELb1ELb0EEENS1_21CollectiveEpilogueFwdINS6_IJSA_NS7_ILi256EEESB_EEES9_SE_SG_Li256ELb0ELb1ELb1ELb0EEENS1_19SingleTileSchedulerILb0ELb1ELb1ELi128EEEEEEEEEvNT_6ParamsE --------------------------
	.section	.text._ZN7cutlass13device_kernelIN5flash11enable_sm90INS1_16FlashAttnFwdSm90INS1_25CollectiveMainloopFwdSm90ILi2EN4cute5tupleIJNS5_1CILi1EEES8_S8_EEENS6_IJNS7_ILi128EEENS7_ILi96EEENS7_ILi64EEEEEELi256ENS_10bfloat16_tEfNS_4arch4Sm90ELb0ELb1ELb0ELb0ELb1ELb0ELb0ELb1ELb0ELb1ELb1ELb0EEENS1_21CollectiveEpilogueFwdINS6_IJSA_NS7_ILi256EEESB_EEES9_SE_SG_Li256ELb0ELb1ELb1ELb0EEENS1_19SingleTileSchedulerILb0ELb1ELb1ELi128EEEEEEEEEvNT_6ParamsE,"ax",@progbits
	.align	128
.text._ZN7cutlass13device_kernelIN5flash11enable_sm90INS1_16FlashAttnFwdSm90INS1_25CollectiveMainloopFwdSm90ILi2EN4cute5tupleIJNS5_1CILi1EEES8_S8_EEENS6_IJNS7_ILi128EEENS7_ILi96EEENS7_ILi64EEEEEELi256ENS_10bfloat16_tEfNS_4arch4Sm90ELb0ELb1ELb0ELb0ELb1ELb0ELb0ELb1ELb0ELb1ELb1ELb0EEENS1_21CollectiveEpilogueFwdINS6_IJSA_NS7_ILi256EEESB_EEES9_SE_SG_Li256ELb0ELb1ELb1ELb0EEENS1_19SingleTileSchedulerILb0ELb1ELb1ELi128EEEEEEEEEvNT_6ParamsE:
        .type           _ZN7cutlass13device_kernelIN5flash11enable_sm90INS1_16FlashAttnFwdSm90INS1_25CollectiveMainloopFwdSm90ILi2EN4cute5tupleIJNS5_1CILi1EEES8_S8_EEENS6_IJNS7_ILi128EEENS7_ILi96EEENS7_ILi64EEEEEELi256ENS_10bfloat16_tEfNS_4arch4Sm90ELb0ELb1ELb0ELb0ELb1ELb0ELb0ELb1ELb0ELb1ELb1ELb0EEENS1_21CollectiveEpilogueFwdINS6_IJSA_NS7_ILi256EEESB_EEES9_SE_SG_Li256ELb0ELb1ELb1ELb0EEENS1_19SingleTileSchedulerILb0ELb1ELb1ELi128EEEEEEEEEvNT_6ParamsE,@function
        .size           _ZN7cutlass13device_kernelIN5flash11enable_sm90INS1_16FlashAttnFwdSm90INS1_25CollectiveMainloopFwdSm90ILi2EN4cute5tupleIJNS5_1CILi1EEES8_S8_EEENS6_IJNS7_ILi128EEENS7_ILi96EEENS7_ILi64EEEEEELi256ENS_10bfloat16_tEfNS_4arch4Sm90ELb0ELb1ELb0ELb0ELb1ELb0ELb0ELb1ELb0ELb1ELb1ELb0EEENS1_21CollectiveEpilogueFwdINS6_IJSA_NS7_ILi256EEESB_EEES9_SE_SG_Li256ELb0ELb1ELb1ELb0EEENS1_19SingleTileSchedulerILb0ELb1ELb1ELi128EEEEEEEEEvNT_6ParamsE,(.L_x_15667 - _ZN7cutlass13device_kernelIN5flash11enable_sm90INS1_16FlashAttnFwdSm90INS1_25CollectiveMainloopFwdSm90ILi2EN4cute5tupleIJNS5_1CILi1EEES8_S8_EEENS6_IJNS7_ILi128EEENS7_ILi96EEENS7_ILi64EEEEEELi256ENS_10bfloat16_tEfNS_4arch4Sm90ELb0ELb1ELb0ELb0ELb1ELb0ELb0ELb1ELb0ELb1ELb1ELb0EEENS1_21CollectiveEpilogueFwdINS6_IJSA_NS7_ILi256EEESB_EEES9_SE_SG_Li256ELb0ELb1ELb1ELb0EEENS1_19SingleTileSchedulerILb0ELb1ELb1ELi128EEEEEEEEEvNT_6ParamsE)
        .other          _ZN7cutlass13device_kernelIN5flash11enable_sm90INS1_16FlashAttnFwdSm90INS1_25CollectiveMainloopFwdSm90ILi2EN4cute5tupleIJNS5_1CILi1EEES8_S8_EEENS6_IJNS7_ILi128EEENS7_ILi96EEENS7_ILi64EEEEEELi256ENS_10bfloat16_tEfNS_4arch4Sm90ELb0ELb1ELb0ELb0ELb1ELb0ELb0ELb1ELb0ELb1ELb1ELb0EEENS1_21CollectiveEpilogueFwdINS6_IJSA_NS7_ILi256EEESB_EEES9_SE_SG_Li256ELb0ELb1ELb1ELb0EEENS1_19SingleTileSchedulerILb0ELb1ELb1ELi128EEEEEEEEEvNT_6ParamsE,@"STO_CUDA_ENTRY STV_DEFAULT"
_ZN7cutlass13device_kernelIN5flash11enable_sm90INS1_16FlashAttnFwdSm90INS1_25CollectiveMainloopFwdSm90ILi2EN4cute5tupleIJNS5_1CILi1EEES8_S8_EEENS6_IJNS7_ILi128EEENS7_ILi96EEENS7_ILi64EEEEEELi256ENS_10bfloat16_tEfNS_4arch4Sm90ELb0ELb1ELb0ELb0ELb1ELb0ELb0ELb1ELb0ELb1ELb1ELb0EEENS1_21CollectiveEpilogueFwdINS6_IJSA_NS7_ILi256EEESB_EEES9_SE_SG_Li256ELb0ELb1ELb1ELb0EEENS1_19SingleTileSchedulerILb0ELb1ELb1ELi128EEEEEEEEEvNT_6ParamsE:
[----:B------:R-:W0:Y:S01]  /*0000*/  LDC R1, c[0x0][0x28] ;  /* 0x00000a00ff017b82 */ /* 0x000e220000000800 */
[----:B------:R-:W1:Y:S01]  /*0010*/  S2R R17, SR_TID.X ;  /* 0x0000000000117919 */ /* 0x000e620000002100 */
[----:B------:R-:W-:Y:S01]  /*0020*/  ELECT P0, URZ, PT ;  /* 0x00000000003f782f */ /* 0x000fe20003800000 */
[----:B------:R-:W-:Y:S01]  /*0030*/  UMOV UR4, 0x80 ;  /* 0x0000008000047882 */ /* 0x000fe20000000000 */
[----:B------:R-:W-:Y:S01]  /*0040*/  UMOV UR7, 0x100 ;  /* 0x0000010000077882 */ /* 0x000fe20000000000 */
[--C-:B-1----:R-:W-:Y:S02]  /*0050*/  SHF.R.U32.HI R0, RZ, 0x5, R17.reuse ;  /* 0x00000005ff007819 */ /* 0x102fe40000011611 */
[----:B------:R-:W-:-:S03]  /*0060*/  SHF.R.U32.HI R16, RZ, 0x7, R17 ;  /* 0x00000007ff107819 */ /* 0x000fc60000011611 */
[----:B------:R-:W1:Y:S04]  /*0070*/  SHFL.IDX PT, R2, R0, RZ, 0x1f ;  /* 0x00001fff00027589 */ /* 0x000e6800000e0000 */
[----:B------:R2:W3:Y:S01]  /*0080*/  SHFL.IDX PT, R3, R16, RZ, 0x1f ;  /* 0x00001fff10037589 */ /* 0x0004e200000e0000 */
[C---:B-1----:R-:W-:Y:S02]  /*0090*/  ISETP.NE.OR P0, PT, R2.reuse, RZ, !P0 ;  /* 0x000000ff0200720c */ /* 0x042fe40004705670 */
[----:B------:R-:W-:-:S11]  /*00a0*/  ISETP.NE.AND P1, PT, R2, RZ, PT ;  /* 0x000000ff0200720c */ /* 0x000fd60003f25270 */
        /* <DEDUP_REMOVED lines=12> */
[----:B------:R2:W1:Y:S06]  /*0170*/  @!UP0 SYNCS.EXCH.64 URZ, [UR8+0x22800], UR4 ;  /* 0x02280004083f85b2 */ /* 0x00046c0008000100 */
[----:B------:R2:W4:Y:S02]  /*0180*/  @!UP1 SYNCS.EXCH.64 URZ, [UR8+0x22820], UR6 ;  /* 0x02282006083f95b2 */ /* 0x0005240008000100 */
[----:B0-23--:R-:W-:Y:S05]  /*0190*/  @P1 BRA `(.L_x_10964) ;  /* 0x0000000000481947 */ /* 0x00dfea0003800000 */
        /* <DEDUP_REMOVED lines=13> */
[----:B0-----:R0:W2:Y:S08]  /*0270*/  SYNCS.EXCH.64 URZ, [UR8+0x22830], UR4 ;  /* 0x02283004083f75b2 */ /* 0x0010b00008000100 */
[----:B------:R0:W3:Y:S01]  /*0280*/  SYNCS.EXCH.64 URZ, [UR8+0x22840], UR6 ;  /* 0x02284006083f75b2 */ /* 0x0000e20008000100 */
[----:B------:R0:W0:Y:S01]  /*0290*/  SYNCS.EXCH.64 URZ, [UR8+0x22838], UR4 ;  /* 0x02283804083f75b2 */ /* 0x0000220008000100 */
[----:B------:R0:W0:Y:S01]  /*02a0*/  SYNCS.EXCH.64 URZ, [UR8+0x22848], UR6 ;  /* 0x02284806083f75b2 */ /* 0x0000220008000100 */
[----:B------:R-:W-:Y:S01]  /*02b0*/  NOP ;  /* 0x0000000000007918 */ /* 0x000fe20000000000 */
.L_x_10964:
        /* <DEDUP_REMOVED lines=22> */
.L_x_10965:
        /* <DEDUP_REMOVED lines=18> */
.L_x_10966:
        /* <DEDUP_REMOVED lines=22> */
.L_x_10967:
        /* <DEDUP_REMOVED lines=23> */
.L_x_10968:
        /* <DEDUP_REMOVED lines=9> */
.L_x_10971:
        /* <DEDUP_REMOVED lines=20> */
[----:B------:R-:W0:Y:S01]  /*09e0*/  LDC.64 R6, c[0x0][0x418] ;  /* 0x00010600ff067b82 */ /* 0x000e220000000a00 */
[----:B------:R-:W-:Y:S01]  /*09f0*/  ULDC UR4, c[0x0][0x448] ;  /* 0x0001120000047ab9 */ /* 0x000fe20000000800 */
[----:B------:R-:W-:Y:S01]  /*0a00*/  VIADD R19, R17, 0xffffff80 ;  /* 0xffffff8011137836 */ /* 0x000fe20000000000 */
[----:B------:R-:W-:-:S03]  /*0a10*/  UISETP.NE.AND UP0, UPT, UR4, 0x1, UPT ;  /* 0x000000010400788c */ /* 0x000fc6000bf05270 */
[----:B------:R-:W-:Y:S01]  /*0a20*/  ULDC.64 UR4, c[0x0][0x9e0] ;  /* 0x0002780000047ab9 */ /* 0x000fe20000000a00 */
[----:B------:R-:W-:Y:S01]  /*0a30*/  UP2UR UR40, UPR, URZ, 0x1 ;  /* 0x000000013f287883 */ /* 0x000fe20008000000 */
[----:B------:R-:W1:Y:S06]  /*0a40*/  LDC R2, c[0x0][0x288] ;  /* 0x0000a200ff027b82 */ /* 0x000e6c0000000800 */
[----:B------:R-:W-:Y:S01]  /*0a50*/  @UP0 ULDC UR8, c[0x0][0x44c] ;  /* 0x0001130000080ab9 */ /* 0x000fe20000000800 */
[----:B------:R-:W-:Y:S01]  /*0a60*/  @UP0 ULDC UR11, c[0x0][0x450] ;  /* 0x00011400000b0ab9 */ /* 0x000fe20000000800 */
[----:B------:R-:W2:Y:S08]  /*0a70*/  LDC R18, c[0x0][0x424] ;  /* 0x00010900ff127b82 */ /* 0x000eb00000000800 */
[----:B------:R-:W3:Y:S01]  /*0a80*/  S2UR UR44, SR_CTAID.X ;  /* 0x00000000002c79c3 */ /* 0x000ee20000002500 */
[----:B0-----:R-:W-:-:S04]  /*0a90*/  ISETP.NE.U32.AND P0, PT, R6, RZ, PT ;  /* 0x000000ff0600720c */ /* 0x001fc80003f05070 */
[----:B------:R-:W-:-:S03]  /*0aa0*/  ISETP.NE.AND.EX P0, PT, R7, RZ, PT, P0 ;  /* 0x000000ff0700720c */ /* 0x000fc60003f05300 */
[----:B------:R-:W0:Y:S01]  /*0ab0*/  LDC R5, c[0x0][0x2f0] ;  /* 0x0000bc00ff057b82 */ /* 0x000e220000000800 */
[----:B-1----:R-:W-:Y:S02]  /*0ac0*/  IADD3 R3, -R2, 0x1, RZ ;  /* 0x0000000102037810 */ /* 0x002fe40007ffe1ff */
[----:B--2---:R-:W-:Y:S01]  /*0ad0*/  SEL R18, R18, 0x1, P0 ;  /* 0x0000000112127807 */ /* 0x004fe20000000000 */
[----:B---3--:R-:W-:-:S04]  /*0ae0*/  USHF.L.U32 UR44, UR44, 0x7, URZ ;  /* 0x000000072c2c7899 */ /* 0x008fc8000800063f */
[----:B------:R-:W-:Y:S01]  /*0af0*/  UIADD3 UR7, UR44, 0x7f, URZ ;  /* 0x0000007f2c077890 */ /* 0x000fe2000fffe03f */
[----:B0-----:R-:W-:-:S03]  /*0b00*/  IMAD R3, R18, R5, R3 ;  /* 0x0000000512037224 */ /* 0x001fc600078e0203 */
[----:B------:R-:W-:Y:S01]  /*0b10*/  UIMAD.WIDE.U32 UR8, UR7, UR8, URZ ;  /* 0x00000008070872a5 */ /* 0x000fe2000f8e003f */
[----:B------:R-:W-:Y:S01]  /*0b20*/  IMAD R17, R18, R5, RZ ;  /* 0x0000000512117224 */ /* 0x000fe200078e02ff */
[----:B------:R-:W-:Y:S02]  /*0b30*/  R2UR UR10, R3 ;  /* 0x00000000030a72ca */ /* 0x000fe400000e0000 */
[----:B------:R-:W-:Y:S02]  /*0b40*/  @UP0 USHF.R.U32.HI UR7, URZ, UR11, UR9 ;  /* 0x0000000b3f070299 */ /* 0x000fe40008011609 */
[----:B------:R-:W-:-:S04]  /*0b50*/  UISETP.GE.AND UP0, UPT, UR5, 0x1, UPT ;  /* 0x000000010500788c */ /* 0x000fc8000bf06270 */
[----:B------:R-:W-:Y:S02]  /*0b60*/  UP2UR UR43, UPR, URZ, 0x1 ;  /* 0x000000013f2b7883 */ /* 0x000fe40008000000 */
[----:B------:R-:W-:-:S03]  /*0b70*/  PLOP3.LUT P0, PT, PT, PT, UP0, 0x40, 0x0 ;  /* 0x000000000000781c */ /* 0x000fc60003f0e808 */
        /* <DEDUP_REMOVED lines=14> */
.L_x_10974:
[----:B------:R-:W-:-:S11]  /*0c60*/  UISETP.NE.AND UP0, UPT, UR5, 0x1, UPT ;  /* 0x000000010500788c */ /* 0x000fd6000bf05270 */
[----:B------:R-:W-:Y:S02]  /*0c70*/  @UP0 ULDC.64 UR10, c[0x0][0x9e8] ;  /* 0x00027a00000a0ab9 */ /* 0x000fe40000000a00 */
[----:B------:R-:W-:-:S04]  /*0c80*/  UIMAD.WIDE.U32 UR8, UR4, UR10, URZ ;  /* 0x0000000a040872a5 */ /* 0x000fc8000f8e003f */
[----:B------:R-:W-:-:S12]  /*0c90*/  @UP0 USHF.R.U32.HI UR4, URZ, UR11, UR9 ;  /* 0x0000000b3f040299 */ /* 0x000fd80008011609 */
.L_x_10975:
[----:B------:R-:W-:-:S06]  /*0ca0*/  UIMAD UR4, UR4, UR5, UR5 ;  /* 0x00000005040472a4 */ /* 0x000fcc000f8e0205 */
[----:B------:R-:W-:-:S07]  /*0cb0*/  VIMNMX R0, R0, UR4, PT ;  /* 0x0000000400007c48 */ /* 0x000fce000bfe0100 */
.L_x_10973:
[----:B------:R-:W-:Y:S01]  /*0cc0*/  UISETP.NE.AND UP0, UPT, UR40, URZ, UPT ;  /* 0x0000003f2800728c */ /* 0x000fe2000bf05270 */
[-C--:B------:R-:W-:Y:S01]  /*0cd0*/  IMAD R3, R18, R5.reuse, -R2 ;  /* 0x0000000512037224 */ /* 0x080fe200078e0a02 */
[----:B------:R-:W-:Y:S01]  /*0ce0*/  UMOV UR4, UR44 ;  /* 0x0000002c00047c82 */ /* 0x000fe20008000000 */
[----:B------:R-:W-:Y:S02]  /*0cf0*/  VIADD R2, R0, 0x5f ;  /* 0x0000005f00027836 */ /* 0x000fe40000000000 */
[----:B------:R-:W-:Y:S01]  /*0d00*/  IMAD R0, R18, R5, 0x5f ;  /* 0x0000005f12007424 */ /* 0x000fe200078e0205 */
[----:B------:R-:W-:Y:S01]  /*0d10*/  R2UR UR7, R3 ;  /* 0x00000000030772ca */ /* 0x000fe200000e0000 */
[----:B------:R-:W-:-:S04]  /*0d20*/  IMAD.HI R2, R2, 0x2aaaaaab, RZ ;  /* 0x2aaaaaab02027827 */ /* 0x000fc800078e02ff */
[----:B------:R-:W-:Y:S01]  /*0d30*/  @UP0 ULDC UR8, c[0x0][0x44c] ;  /* 0x0001130000080ab9 */ /* 0x000fe20000000800 */
[----:B------:R-:W-:Y:S01]  /*0d40*/  @UP0 ULDC UR10, c[0x0][0x450] ;  /* 0x00011400000a0ab9 */ /* 0x000fe20000000800 */
[----:B------:R-:W-:Y:S01]  /*0d50*/  UIMAD.WIDE.U32 UR8, UR44, UR8, URZ ;  /* 0x000000082c0872a5 */ /* 0x000fe2000f8e003f */
[----:B------:R-:W-:Y:S01]  /*0d60*/  IMAD.HI R0, R0, 0x2aaaaaab, RZ ;  /* 0x2aaaaaab00007827 */ /* 0x000fe200078e02ff */
[----:B------:R-:W-:Y:S02]  /*0d70*/  SHF.R.U32.HI R5, RZ, 0x1f, R2 ;  /* 0x0000001fff057819 */ /* 0x000fe40000011602 */
[----:B------:R-:W-:Y:S02]  /*0d80*/  @UP0 USHF.R.U32.HI UR4, URZ, UR10, UR9 ;  /* 0x0000000a3f040299 */ /* 0x000fe40008011609 */
[----:B------:R-:W-:Y:S01]  /*0d90*/  UISETP.GE.AND UP0, UPT, UR5, 0x1, UPT ;  /* 0x000000010500788c */ /* 0x000fe2000bf06270 */
[----:B------:R-:W-:Y:S01]  /*0da0*/  SHF.R.U32.HI R3, RZ, 0x1f, R0 ;  /* 0x0000001fff037819 */ /* 0x000fe20000011600 */
[----:B------:R-:W-:Y:S01]  /*0db0*/  UIADD3 UR4, UR7, UR4, URZ ;  /* 0x0000000407047290 */ /* 0x000fe2000fffe03f */
[----:B------:R-:W-:-:S02]  /*0dc0*/  LEA.HI.SX32 R2, R2, R5, 0x1c ;  /* 0x0000000502027211 */ /* 0x000fc400078fe2ff */
[----:B------:R-:W-:Y:S01]  /*0dd0*/  ULDC UR7, c[0x0][0x9dc] ;  /* 0x0002770000077ab9 */ /* 0x000fe20000000800 */
[----:B------:R-:W-:Y:S01]  /*0de0*/  PLOP3.LUT P0, PT, PT, PT, UP0, 0x40, 0x0 ;  /* 0x000000000000781c */ /* 0x000fe20003f0e808 */
[----:B------:R-:W-:Y:S01]  /*0df0*/  UIADD3 UR7, UR4, -UR7, URZ ;  /* 0x8000000704077290 */ /* 0x000fe2000fffe03f */
[----:B------:R-:W-:-:S04]  /*0e00*/  LEA.HI.SX32 R3, R0, R3, 0x1c ;  /* 0x0000000300037211 */ /* 0x000fc800078fe2ff */
[----:B------:R-:W-:-:S07]  /*0e10*/  VIMNMX R22, R3, R2, PT ;  /* 0x0000000203167248 */ /* 0x000fce0003fe0100 */
        /* <DEDUP_REMOVED lines=11> */
.L_x_10977:
[----:B------:R-:W-:-:S11]  /*0ed0*/  UISETP.NE.AND UP0, UPT, UR5, 0x1, UPT ;  /* 0x000000010500788c */ /* 0x000fd6000bf05270 */
[----:B------:R-:W-:Y:S02]  /*0ee0*/  @UP0 ULDC.64 UR10, c[0x0][0x9e8] ;  /* 0x00027a00000a0ab9 */ /* 0x000fe40000000a00 */
[----:B------:R-:W-:-:S04]  /*0ef0*/  UIMAD.WIDE.U32 UR8, UR4, UR10, URZ ;  /* 0x0000000a040872a5 */ /* 0x000fc8000f8e003f */
[----:B------:R-:W-:-:S12]  /*0f00*/  @UP0 USHF.R.U32.HI UR4, URZ, UR11, UR9 ;  /* 0x0000000b3f040299 */ /* 0x000fd80008011609 */
.L_x_10978:
[----:B------:R-:W-:-:S04]  /*0f10*/  UIMAD UR4, UR4, UR5, URZ ;  /* 0x00000005040472a4 */ /* 0x000fc8000f8e023f */
[----:B------:R-:W-:-:S04]  /*0f20*/  UISETP.LT.AND UP0, UPT, UR7, UR4, UPT ;  /* 0x000000040700728c */ /* 0x000fc8000bf01270 */
[----:B------:R-:W-:-:S12]  /*0f30*/  USEL UR7, UR7, UR4, !UP0 ;  /* 0x0000000407077287 */ /* 0x000fd8000c000000 */
.L_x_10976:
[----:B------:R-:W-:Y:S02]  /*0f40*/  UIMAD.WIDE UR4, UR7, 0x2aaaaaab, URZ ;  /* 0x2aaaaaab070478a5 */ /* 0x000fe4000f8e023f */
[----:B------:R-:W-:Y:S02]  /*0f50*/  USHF.R.U32.HI UR10, URZ, 0x10, UR6 ;  /* 0x000000103f0a7899 */ /* 0x000fe40008011606 */
[----:B------:R-:W-:Y:S02]  /*0f60*/  USHF.R.U32.HI UR4, URZ, 0x1f, UR5 ;  /* 0x0000001f3f047899 */ /* 0x000fe40008011605 */
[----:B------:R-:W-:Y:S02]  /*0f70*/  ULOP3.LUT UR39, UR6, 0xffff, URZ, 0xc0, !UPT ;  /* 0x0000ffff06277892 */ /* 0x000fe4000f8ec03f */
[----:B------:R-:W-:-:S04]  /*0f80*/  ULEA.HI.SX32 UR4, UR5, UR4, 0x1c ;  /* 0x0000000405047291 */ /* 0x000fc8000f8fe23f */
[----:B------:R-:W-:-:S04]  /*0f90*/  UISETP.LT.AND UP0, UPT, URZ, UR4, UPT ;  /* 0x000000043f00728c */ /* 0x000fc8000bf01270 */
[----:B------:R-:W-:Y:S02]  /*0fa0*/  USEL UR9, URZ, UR4, !UP0 ;  /* 0x000000043f097287 */ /* 0x000fe4000c000000 */
[----:B------:R-:W-:Y:S01]  /*0fb0*/  UISETP.NE.AND UP0, UPT, UR10, URZ, UPT ;  /* 0x0000003f0a00728c */ /* 0x000fe2000bf05270 */
[----:B------:R-:W-:-:S03]  /*0fc0*/  UMOV UR4, URZ ;  /* 0x0000003f00047c82 */ /* 0x000fc60008000000 */
[----:B------:R-:W-:-:S07]  /*0fd0*/  ISETP.GT.AND P0, PT, R22, UR9, PT ;  /* 0x0000000916007c0c */ /* 0x000fce000bf04270 */
[----:B------:R-:W-:-:S06]  /*0fe0*/  @!UP0 ULDC UR10, c[0x0][0x9f0] ;  /* 0x00027c00000a8ab9 */ /* 0x000fcc0000000800 */
[----:B------:R-:W-:Y:S05]  /*0ff0*/  @!P0 BRA `(.L_x_10979) ;  /* 0x00000000008c8947 */ /* 0x000fea0003800000 */
[----:B------:R-:W-:Y:S01]  /*1000*/  IMAD.U32 R5, RZ, RZ, UR10 ;  /* 0x0000000aff057e24 */ /* 0x000fe2000f8e00ff */
[----:B------:R-:W-:-:S04]  /*1010*/  UMOV UR4, URZ ;  /* 0x0000003f00047c82 */ /* 0x000fc80008000000 */
        /* <DEDUP_REMOVED lines=33> */
.L_x_10979:
[----:B------:R-:W-:Y:S02]  /*1230*/  UIMAD UR39, UR39, UR4, UR9 ;  /* 0x00000004272772a4 */ /* 0x000fe4000f8e0209 */
[----:B------:R-:W-:Y:S01]  /*1240*/  IMAD.U32 R3, RZ, RZ, UR4 ;  /* 0x00000004ff037e24 */ /* 0x000fe2000f8e00ff */
[----:B------:R-:W-:Y:S02]  /*1250*/  PLOP3.LUT P0, PT, PT, PT, PT, 0x80, 0x0 ;  /* 0x000000000000781c */ /* 0x000fe40003f0f070 */
[----:B------:R-:W-:Y:S02]  /*1260*/  CS2R R150, SRZ ;  /* 0x0000000000967805 */ /* 0x000fe4000001ff00 */
[----:B------:R-:W-:Y:S02]  /*1270*/  CS2R R148, SRZ ;  /* 0x0000000000947805 */ /* 0x000fe4000001ff00 */
[----:B------:R-:W-:Y:S02]  /*1280*/  CS2R R146, SRZ ;  /* 0x0000000000927805 */ /* 0x000fe4000001ff00 */
[----:B------:R-:W-:-:S02]  /*1290*/  VIADDMNMX R22, R3, UR39, R22, PT ;  /* 0x0000002703167c46 */ /* 0x000fc4000b800116 */
[----:B------:R-:W-:Y:S02]  /*12a0*/  CS2R R2, SRZ ;  /* 0x0000000000027805 */ /* 0x000fe4000001ff00 */
[----:B------:R-:W-:Y:S02]  /*12b0*/  CS2R R144, SRZ ;  /* 0x0000000000907805 */ /* 0x000fe4000001ff00 */
[----:B------:R-:W-:Y:S02]  /*12c0*/  CS2R R142, SRZ ;  /* 0x00000000008e7805 */ /* 0x000fe4000001ff00 */
[----:B------:R-:W-:Y:S02]  /*12d0*/  ISETP.GT.AND P1, PT, R22, UR39, PT ;  /* 0x0000002716007c0c */ /* 0x000fe4000bf24270 */
        /* <DEDUP_REMOVED lines=94> */
.L_x_10981:
[----:B------:R-:W-:Y:S01]  /*18c0*/  SHF.L.U32 R2, RZ, 0x1f, RZ ;  /* 0x0000001fff027819 */ /* 0x000fe200000006ff */
[----:B------:R-:W-:-:S03]  /*18d0*/  VIADD R5, R16, 0x8 ;  /* 0x0000000810057836 */ /* 0x000fc60000000000 */
[----:B------:R-:W0:Y:S02]  /*18e0*/  SYNCS.PHASECHK.TRANS64.TRYWAIT P0, [UR38+0x22800], R2 ;  /* 0x02280002ff0075a7 */ /* 0x000e240008000166 */
[----:B0-----:R-:W-:Y:S05]  /*18f0*/  @!P0 BRA `(.L_x_10982) ;  /* 0x0000011400b08947 */ /* 0x001fea0003800000 */
.L_x_11114:
[----:B------:R-:W-:Y:S05]  /*1900*/  WARPSYNC.ALL ;  /* 0x0000000000007948 */ /* 0x000fea0003800000 */
[----:B------:R-:W-:Y:S01]  /*1910*/  ULOP3.LUT UR4, UR42, 0x1, URZ, 0xfc, !UPT ;  /* 0x000000012a047892 */ /* 0x000fe2000f8efc3f */
[----:B------:R1:W-:Y:S03]  /*1920*/  BAR.SYNC.DEFER_BLOCKING R5, 0x100 ;  /* 0x000400050000751d */ /* 0x0003e60000010000 */
[----:B------:R-:W-:-:S06]  /*1930*/  UISETP.NE.AND UP0, UPT, UR4, 0x3, UPT ;  /* 0x000000030400788c */ /* 0x000fcc000bf05270 */
[----:B------:R-:W-:-:S13]  /*1940*/  PLOP3.LUT P0, PT, PT, PT, UP0, 0x40, 0x0 ;  /* 0x000000000000781c */ /* 0x000fda0003f0e808 */
[----:B-1----:R-:W-:Y:S05]  /*1950*/  @P0 BRA `(.L_x_10983) ;  /* 0x0000000000040947 */ /* 0x002fea0003800000 */
[----:B------:R-:W-:Y:S01]  /*1960*/  BPT.TRAP 0x1 ;  /* 0x000000040000795c */ /* 0x000fe20000300000 */
.L_x_10983:
[----:B------:R-:W-:Y:S01]  /*1970*/  PLOP3.LUT P1, PT, PT, PT, UP0, 0x40, 0x0 ;  /* 0x000000000000781c */ /* 0x000fe20003f2e808 */
[----:B------:R1:W2:-:S12]  /*1980*/  SYNCS.PHASECHK.TRANS64.TRYWAIT P0, [UR38+0x22830], R2 ;  /* 0x02283002ff0075a7 */ /* 0x0002980008000166 */
[----:B-1----:R-:W-:Y:S05]  /*1990*/  @P1 BRA `(.L_x_10984) ;  /* 0x0000000000041947 */ /* 0x002fea0003800000 */
[----:B------:R-:W-:Y:S01]  /*19a0*/  BPT.TRAP 0x1 ;  /* 0x000000040000795c */ /* 0x000fe20000300000 */
.L_x_10984:
[----:B--2---:R-:W-:Y:S05]  /*19b0*/  @P0 BRA `(.L_x_10985) ;  /* 0x0000000000080947 */ /* 0x004fea0003800000 */
[----:B------:R-:W1:Y:S02]  /*19c0*/  SYNCS.PHASECHK.TRANS64.TRYWAIT P0, [UR38+0x22830], R2 ;  /* 0x02283002ff0075a7 */ /* 0x000e640008000166 */
[----:B-1----:R-:W-:Y:S05]  /*19d0*/  @!P0 BRA `(.L_x_10986) ;  /* 0x0000011400908947 */ /* 0x002fea0003800000 */
.L_x_10985:
[----:B------:R-:W-:Y:S01]  /*19e0*/  UIADD3 UR4, UR38, 0x1c400, URZ ;  /* 0x0001c40026047890 */ /* 0x000fe2000fffe03f */
[----:B------:R-:W-:Y:S01]  /*19f0*/  WARPGROUP.ARRIVE ;  /* 0x00000000000079c5 */ /* 0x000fe20000000000 */
[----:B------:R-:W-:Y:S01]  /*1a00*/  ULOP3.LUT UR45, UR45, 0x10000, URZ, 0xfc, !UPT ;  /* 0x000100002d2d7892 */ /* 0x000fe2000f8efc3f */
[----:B------:R-:W-:Y:S01]  /*1a10*/  PLOP3.LUT P0, PT, PT, PT, UP0, 0x40, 0x0 ;  /* 0x000000000000781c */ /* 0x000fe20003f0e808 */
[----:B------:R-:W-:Y:S01]  /*1a20*/  USHF.R.U32.HI UR4, URZ, 0x4, UR4 ;  /* 0x000000043f047899 */ /* 0x000fe20008011604 */
[----:B------:R-:W-:Y:S01]  /*1a30*/  IADD3 R4, -R16, 0xb, RZ ;  /* 0x0000000b10047810 */ /* 0x000fe20007ffe1ff */
[----:B------:R-:W-:Y:S01]  /*1a40*/  UMOV UR21, 0x40000040 ;  /* 0x4000004000157882 */ /* 0x000fe20000000000 */
[----:B------:R-:W-:Y:S01]  /*1a50*/  UMOV UR23, 0x40000040 ;  /* 0x4000004000177882 */ /* 0x000fe20000000000 */
[----:B------:R-:W-:Y:S01]  /*1a60*/  ULOP3.LUT UR4, UR4, 0x3fff, URZ, 0xc0, !UPT ;  /* 0x00003fff04047892 */ /* 0x000fe2000f8ec03f */
[----:B------:R-:W1:Y:S01]  /*1a70*/  S2UR UR5, SR_CgaCtaId ;  /* 0x00000000000579c3 */ /* 0x000e620000008800 */
        /* <DEDUP_REMOVED lines=8> */
[----:B------:R-:W-:Y:S01]  /*1b00*/  UIADD3 UR14, UR4, 0x4, URZ ;  /* 0x00000004040e7890 */ /* 0x000fe2000fffe03f */
[----:B------:R-:W-:Y:S01]  /*1b10*/  HGMMA.64x96x16.F32.BF16 R24, gdesc[UR20], RZ, !UPT, gsb0 ;  /* 0x01600000141879f0 */ /* 0x000fe2000c0018ff */
        /* <DEDUP_REMOVED lines=17> */
[----:B-1----:R-:W-:Y:S05]  /*1c30*/  @P0 BRA `(.L_x_10987) ;  /* 0x0000000000040947 */ /* 0x002fea0003800000 */
[----:B------:R-:W-:Y:S01]  /*1c40*/  BPT.TRAP 0x1 ;  /* 0x000000040000795c */ /* 0x000fe20000300000 */
.L_x_10987:
[----:B------:R-:W-:Y:S01]  /*1c50*/  LOP3.LUT R0, R23, 0xffffff80, RZ, 0xc0, !PT ;  /* 0xffffff8017007812 */ /* 0x000fe200078ec0ff */
[----:B------:R-:W-:Y:S01]  /*1c60*/  UISETP.NE.AND UP2, UPT, UR40, URZ, UPT ;  /* 0x0000003f2800728c */ /* 0x000fe2000bf45270 */
[----:B------:R-:W-:Y:S01]  /*1c70*/  LEA.HI R72, R72, R19, RZ, 0x2 ;  /* 0x0000001348487211 */ /* 0x000fe200078f10ff */
[----:B------:R-:W-:Y:S01]  /*1c80*/  UISETP.NE.AND UP1, UPT, UR43, URZ, UPT ;  /* 0x0000003f2b00728c */ /* 0x000fe2000bf25270 */
[----:B------:R-:W-:Y:S01]  /*1c90*/  LEA.HI R8, R73, R73, RZ, 0x1 ;  /* 0x0000004949087211 */ /* 0x000fe200078f08ff */
[C---:B0-----:R-:W-:Y:S01]  /*1ca0*/  IMAD.IADD R3, R19.reuse, 0x1, -R0 ;  /* 0x0000000113037824 */ /* 0x041fe200078e0a00 */
[----:B------:R-:W-:Y:S01]  /*1cb0*/  LOP3.LUT R72, R72, 0xfffffffc, RZ, 0xc0, !PT ;  /* 0xfffffffc48487812 */ /* 0x000fe200078ec0ff */
[----:B------:R-:W-:Y:S01]  /*1cc0*/  ULDC UR25, c[0x0][0x9dc] ;  /* 0x0002770000197ab9 */ /* 0x000fe20000000800 */
[----:B------:R-:W-:Y:S01]  /*1cd0*/  LOP3.LUT R8, R8, 0x3fffffe, RZ, 0xc0, !PT ;  /* 0x03fffffe08087812 */ /* 0x000fe200078ec0ff */
[----:B------:R-:W-:Y:S01]  /*1ce0*/  ULDC UR15, c[0x0][0x288] ;  /* 0x0000a200000f7ab9 */ /* 0x000fe20000000800 */
        /* <DEDUP_REMOVED lines=8> */
[--C-:B------:R-:W-:Y:S01]  /*1d70*/  SHF.R.S32.HI R0, RZ, 0x2, R6.reuse ;  /* 0x00000002ff007819 */ /* 0x100fe20000011406 */
[----:B------:R-:W-:Y:S01]  /*1d80*/  ULOP3.LUT UR25, URZ, UR25, URZ, 0x33, !UPT ;  /* 0x000000193f197292 */ /* 0x000fe2000f8e333f */
[----:B------:R-:W-:Y:S01]  /*1d90*/  SHF.R.S32.HI R9, RZ, 0x1f, R6 ;  /* 0x0000001fff097819 */ /* 0x000fe20000011406 */
[----:B------:R-:W-:Y:S01]  /*1da0*/  ULDC UR18, c[0x0][0x9e0] ;  /* 0x0002780000127ab9 */ /* 0x000fe20000000800 */
[----:B------:R-:W-:-:S02]  /*1db0*/  SHF.R.S32.HI R7, RZ, 0x5, R7 ;  /* 0x00000005ff077819 */ /* 0x000fc40000011407 */
[----:B------:R-:W-:Y:S02]  /*1dc0*/  LEA.HI R9, R9, R0, RZ, 0x3 ;  /* 0x0000000009097211 */ /* 0x000fe400078f18ff */
[----:B------:R-:W-:Y:S02]  /*1dd0*/  LEA.HI R10, R72, R72, RZ, 0x1 ;  /* 0x00000048480a7211 */ /* 0x000fe400078f08ff */
[----:B------:R-:W-:Y:S02]  /*1de0*/  LEA R11, R7, UR44, 0x4 ;  /* 0x0000002c070b7c11 */ /* 0x000fe4000f8e20ff */
[----:B------:R-:W-:Y:S02]  /*1df0*/  LOP3.LUT R9, R9, 0xfffffff8, RZ, 0xc0, !PT ;  /* 0xfffffff809097812 */ /* 0x000fe400078ec0ff */
[----:B------:R-:W-:Y:S02]  /*1e00*/  LOP3.LUT R7, R10, 0x1ffffffe, RZ, 0xc0, !PT ;  /* 0x1ffffffe0a077812 */ /* 0x000fe400078ec0ff */
[----:B------:R-:W-:Y:S01]  /*1e10*/  IADD3 R9, R11, R0, -R9 ;  /* 0x000000000b097210 */ /* 0x000fe20007ffe809 */
[----:B------:R-:W-:Y:S01]  /*1e20*/  IMAD.MOV.U32 R11, RZ, RZ, -0x60 ;  /* 0xffffffa0ff0b7424 */ /* 0x000fe200078e00ff */
[----:B------:R-:W-:Y:S01]  /*1e30*/  PLOP3.LUT P1, PT, PT, PT, UP2, 0x80, 0x0 ;  /* 0x000000000000781c */ /* 0x000fe20003f2f028 */
[----:B------:R-:W-:Y:S01]  /*1e40*/  IMAD.IADD R0, R72, 0x1, -R7 ;  /* 0x0000000148007824 */ /* 0x000fe200078e0a07 */
[----:B------:R-:W-:Y:S01]  /*1e50*/  LOP3.LUT R6, R6, 0x7ffffffc, RZ, 0xc0, !PT ;  /* 0x7ffffffc06067812 */ /* 0x000fe200078ec0ff */
[----:B------:R-:W-:-:S02]  /*1e60*/  IMAD R9, R8, 0x40, R9 ;  /* 0x0000004008097824 */ /* 0x000fc400078e0209 */
[----:B------:R-:W-:Y:S02]  /*1e70*/  IMAD R14, R22, R11, 0x60 ;  /* 0x00000060160e7424 */ /* 0x000fe400078e020b */
[----:B------:R-:W-:Y:S02]  /*1e80*/  IMAD R0, R0, 0x8, R9 ;  /* 0x0000000800007824 */ /* 0x000fe400078e0209 */
[----:B------:R-:W-:Y:S02]  /*1e90*/  IMAD.IADD R3, R3, 0x1, -R6 ;  /* 0x0000000103037824 */ /* 0x000fe400078e0a06 */
[----:B------:R-:W-:Y:S01]  /*1ea0*/  @P0 IMAD.HI.U32 R7, R0, UR6, RZ ;  /* 0x0000000600070c27 */ /* 0x000fe2000f8e00ff */
[----:B------:R-:W-:Y:S01]  /*1eb0*/  UIADD3 UR6, UR38, 0x22840, URZ ;  /* 0x0002284026067890 */ /* 0x000fe2000fffe03f */
[----:B------:R-:W-:Y:S02]  /*1ec0*/  PLOP3.LUT P0, PT, PT, PT, UP1, 0x40, 0x0 ;  /* 0x000000000000781c */ /* 0x000fe40003f0e818 */
[----:B------:R-:W-:Y:S01]  /*1ed0*/  IMAD.MOV.U32 R8, RZ, RZ, R0 ;  /* 0x000000ffff087224 */ /* 0x000fe200078e0000 */
[----:B------:R-:W-:Y:S01]  /*1ee0*/  @P1 SHF.R.U32.HI R8, RZ, UR7, R7 ;  /* 0x00000007ff081c19 */ /* 0x000fe20008011607 */
[----:B------:R-:W-:Y:S01]  /*1ef0*/  IMAD R7, R22, -0x60, R17 ;  /* 0xffffffa016077824 */ /* 0x000fe200078e0211 */
[----:B------:R-:W-:Y:S01]  /*1f00*/  UPRMT UR6, UR5, 0x654, UR6 ;  /* 0x0000065405067896 */ /* 0x000fe20008000006 */
[----:B------:R-:W-:-:S02]  /*1f10*/  IMAD R20, R3, -0x2, R14 ;  /* 0xfffffffe03147824 */ /* 0x000fc400078e020e */
[----:B------:R-:W0:Y:S01]  /*1f20*/  SHFL.IDX PT, R10, R8, RZ, 0x1c1f ;  /* 0x001c1fff080a7589 */ /* 0x000e2200000e0000 */
[----:B------:R-:W-:-:S04]  /*1f30*/  VIADD R6, R7, 0x61 ;  /* 0x0000006107067836 */ /* 0x000fc80000000000 */
[----:B------:R-:W-:Y:S01]  /*1f40*/  IMAD R9, R3, -0x2, R6 ;  /* 0xfffffffe03097824 */ /* 0x000fe200078e0206 */
[----:B------:R-:W-:Y:S01]  /*1f50*/  SYNCS.ARRIVE.TRANS64.RED.A1T0 RZ, [UR6], RZ ;  /* 0x000000ffffff79a7 */ /* 0x000fe20008100406 */
[----:B------:R-:W-:Y:S02]  /*1f60*/  VIADD R6, R7, 0x60 ;  /* 0x0000006007067836 */ /* 0x000fe40000000000 */
[----:B------:R-:W-:Y:S02]  /*1f70*/  VIADD R9, R9, -UR15 ;  /* 0x8000000f09097c36 */ /* 0x000fe40008000000 */
[----:B------:R-:W-:Y:S02]  /*1f80*/  IMAD R11, R3, -0x2, R6 ;  /* 0xfffffffe030b7824 */ /* 0x000fe400078e0206 */
[C---:B------:R-:W-:Y:S02]  /*1f90*/  VIADD R12, R9.reuse, UR18 ;  /* 0x00000012090c7c36 */ /* 0x040fe40008000000 */
[----:B------:R-:W-:-:S03]  /*1fa0*/  VIADD R13, R9, UR25 ;  /* 0x00000019090d7c36 */ /* 0x000fc60008000000 */
[----:B0-----:R-:W-:Y:S01]  /*1fb0*/  VIADDMNMX R6, R10, R12, R11, PT ;  /* 0x0000000c0a067246 */ /* 0x001fe2000380010b */
[----:B------:R-:W-:Y:S01]  /*1fc0*/  IMAD.IADD R7, R13, 0x1, R10 ;  /* 0x000000010d077824 */ /* 0x000fe200078e020a */
[----:B------:R-:W-:Y:S06]  /*1fd0*/  @P0 BRA `(.L_x_10988) ;  /* 0x00000000005c0947 */ /* 0x000fec0003800000 */
        /* <DEDUP_REMOVED lines=13> */
.L_x_10990:
[----:B------:R-:W-:Y:S02]  /*20b0*/  ULDC UR6, c[0x0][0x9e4] ;  /* 0x0002790000067ab9 */ /* 0x000fe40000000800 */
[----:B------:R-:W-:-:S05]  /*20c0*/  IMAD.U32 R15, RZ, RZ, UR6 ;  /* 0x00000006ff0f7e24 */ /* 0x000fca000f8e00ff */
[----:B------:R-:W-:-:S13]  /*20d0*/  ISETP.NE.AND P0, PT, R15, 0x1, PT ;  /* 0x000000010f00780c */ /* 0x000fda0003f05270 */
[----:B------:R-:W0:Y:S02]  /*20e0*/  @P0 LDC.64 R72, c[0x0][0x9e8] ;  /* 0x00027a00ff480b82 */ /* 0x000e240000000a00 */
[----:B0-----:R-:W-:-:S05]  /*20f0*/  @P0 IMAD.HI.U32 R10, R9, R72, RZ ;  /* 0x00000048090a0227 */ /* 0x001fca00078e00ff */
[----:B------:R-:W-:-:S07]  /*2100*/  @P0 SHF.R.U32.HI R9, RZ, R73, R10 ;  /* 0x00000049ff090219 */ /* 0x000fce000001160a */
.L_x_10991:
[----:B------:R-:W-:Y:S05]  /*2110*/  BSYNC B0 ;  /* 0x0000000000007941 */ /* 0x000fea0003800000 */
.L_x_10989:
[----:B------:R-:W-:-:S05]  /*2120*/  IMAD R9, R9, R15, R20 ;  /* 0x0000000f09097224 */ /* 0x000fca00078e0214 */
[----:B------:R-:W-:Y:S02]  /*2130*/  VIADDMNMX R6, R9, R15, R6, PT ;  /* 0x0000000f09067246 */ /* 0x000fe40003800106 */
[----:B------:R-:W-:-:S07]  /*2140*/  VIMNMX R7, R7, R9, !PT ;  /* 0x0000000907077248 */ /* 0x000fce0007fe0100 */
.L_x_10988:
[C---:B------:R-:W-:Y:S01]  /*2150*/  ISETP.GE.AND P1, PT, R14.reuse, 0x1, PT ;  /* 0x000000010e00780c */ /* 0x040fe20003f26270 */
[----:B------:R-:W0:Y:S01]  /*2160*/  SHFL.IDX PT, R8, R8, 0x1, 0x1c1f ;  /* 0x003c1f0008087f89 */ /* 0x000e2200000e0000 */
[C---:B------:R-:W-:Y:S01]  /*2170*/  ISETP.GE.AND P0, PT, R14.reuse, 0x2, PT ;  /* 0x000000020e00780c */ /* 0x040fe20003f06270 */
[----:B------:R-:W-:Y:S01]  /*2180*/  UISETP.NE.AND UP1, UPT, UR43, URZ, UPT ;  /* 0x0000003f2b00728c */ /* 0x000fe2000bf25270 */
[----:B------:R-:W-:Y:S02]  /*2190*/  P2R R15, PR, RZ, 0x2 ;  /* 0x00000002ff0f7803 */ /* 0x000fe40000000000 */
[C---:B------:R-:W-:Y:S02]  /*21a0*/  ISETP.GT.AND P3, PT, R7.reuse, RZ, !P1 ;  /* 0x000000ff0700720c */ /* 0x040fe40004f64270 */
[----:B------:R-:W-:Y:S02]  /*21b0*/  ISETP.GE.AND P1, PT, R14, 0x9, PT ;  /* 0x000000090e00780c */ /* 0x000fe40003f26270 */
[----:B------:R-:W-:-:S02]  /*21c0*/  ISETP.GT.AND P2, PT, R7, 0x1, !P0 ;  /* 0x000000010700780c */ /* 0x000fc40004744270 */
[----:B------:R-:W-:Y:S02]  /*21d0*/  P2R R19, PR, RZ, 0x2 ;  /* 0x00000002ff137803 */ /* 0x000fe40000000000 */
[----:B------:R-:W-:Y:S02]  /*21e0*/  ISETP.GT.AND P1, PT, R7, 0x8, !P1 ;  /* 0x000000080700780c */ /* 0x000fe40004f24270 */
[----:B------:R-:W-:Y:S02]  /*21f0*/  ISETP.GE.AND P4, PT, R14, 0x11, PT ;  /* 0x000000110e00780c */ /* 0x000fe40003f86270 */
[C---:B------:R-:W-:Y:S02]  /*2200*/  ISETP.LT.OR P1, PT, R6.reuse, 0x9, P1 ;  /* 0x000000090600780c */ /* 0x040fe40000f21670 */
[----:B------:R-:W-:Y:S02]  /*2210*/  ISETP.LT.OR P3, PT, R6, 0x1, P3 ;  /* 0x000000010600780c */ /* 0x000fe40001f61670 */
[----:B------:R-:W-:-:S02]  /*2220*/  FSEL R28, R28, -INF , !P1 ;  /* 0xff8000001c1c7808 */ /* 0x000fc40004800000 */
[----:B------:R-:W-:Y:S02]  /*2230*/  ISETP.LT.OR P2, PT, R6, 0x2, P2 ;  /* 0x000000020600780c */ /* 0x000fe40001741670 */
[----:B------:R-:W-:Y:S02]  /*2240*/  ISETP.GT.AND P1, PT, R7, 0x10, !P4 ;  /* 0x000000100700780c */ /* 0x000fe40006724270 */
[----:B------:R-:W-:Y:S02]  /*2250*/  ISETP.GE.AND P5, PT, R14, 0xa, PT ;  /* 0x0000000a0e00780c */ /* 0x000fe40003fa6270 */
[----:B------:R-:W-:Y:S02]  /*2260*/  FSEL R24, R24, -INF , !P3 ;  /* 0xff80000018187808 */ /* 0x000fe40005800000 */
[----:B------:R-:W-:Y:S02]  /*2270*/  FSEL R72, R25, -INF , !P2 ;  /* 0xff80000019487808 */ /* 0x000fe40005000000 */
[----:B------:R-:W-:-:S02]  /*2280*/  ISETP.LT.OR P1, PT, R6, 0x11, P1 ;  /* 0x000000110600780c */ /* 0x000fc40000f21670 */
[C---:B------:R-:W-:Y:S02]  /*2290*/  ISETP.GT.AND P2, PT, R7.reuse, 0x9, !P5 ;  /* 0x000000090700780c */ /* 0x040fe40006f44270 */
[----:B------:R-:W-:Y:S02]  /*22a0*/  ISETP.GE.AND P3, PT, R14, 0x12, PT ;  /* 0x000000120e00780c */ /* 0x000fe40003f66270 */
[----:B------:R-:W-:Y:S02]  /*22b0*/  FSEL R32, R32, -INF , !P1 ;  /* 0xff80000020207808 */ /* 0x000fe40004800000 */
[----:B------:R-:W-:Y:S02]  /*22c0*/  ISETP.LT.OR P2, PT, R6, 0xa, P2 ;  /* 0x0000000a0600780c */ /* 0x000fe40001741670 */
[----:B------:R-:W-:Y:S02]  /*22d0*/  ISETP.GT.AND P1, PT, R7, 0x11, !P3 ;  /* 0x000000110700780c */ /* 0x000fe40005f24270 */
[----:B------:R-:W-:-:S02]  /*22e0*/  FSEL R74, R29, -INF , !P2 ;  /* 0xff8000001d4a7808 */ /* 0x000fc40005000000 */
        /* <DEDUP_REMOVED lines=63> */
[----:B------:R-:W-:Y:S02]  /*26e0*/  ISETP.GE.AND P1, PT, R14, 0x49, PT ;  /* 0x000000490e00780c */ /* 0x000fe40003f26270 */
[----:B------:R-:W-:Y:S02]  /*26f0*/  P2R R23, PR, RZ, 0x10 ;  /* 0x00000010ff177803 */ /* 0x000fe40000000000 */
[----:B------:R-:W-:-:S02]  /*2700*/  ISETP.GT.AND P2, PT, R7, 0x48, !P1 ;  /* 0x000000480700780c */ /* 0x000fc40004f44270 */
[----:B------:R-:W-:Y:S02]  /*2710*/  P2R R21, PR, RZ, 0x20 ;  /* 0x00000020ff157803 */ /* 0x000fe40000000000 */
        /* <DEDUP_REMOVED lines=25> */
[----:B------:R-:W-:-:S13]  /*28b0*/  PLOP3.LUT P6, PT, PT, PT, UP1, 0x40, 0x0 ;  /* 0x000000000000781c */ /* 0x000fda0003fce818 */
[----:B------:R-:W-:Y:S05]  /*28c0*/  @P6 BRA `(.L_x_10992) ;  /* 0x00000000005c6947 */ /* 0x000fea0003800000 */
        /* <DEDUP_REMOVED lines=13> */
.L_x_10994:
[----:B------:R-:W-:Y:S02]  /*29a0*/  ULDC UR6, c[0x0][0x9e4] ;  /* 0x0002790000067ab9 */ /* 0x000fe40000000800 */
[----:B------:R-:W-:-:S05]  /*29b0*/  IMAD.U32 R10, RZ, RZ, UR6 ;  /* 0x00000006ff0a7e24 */ /* 0x000fca000f8e00ff */
[----:B------:R-:W-:-:S13]  /*29c0*/  ISETP.NE.AND P6, PT, R10, 0x1, PT ;  /* 0x000000010a00780c */ /* 0x000fda0003fc5270 */
[----:B------:R-:W0:Y:S02]  /*29d0*/  @P6 LDC.64 R12, c[0x0][0x9e8] ;  /* 0x00027a00ff0c6b82 */ /* 0x000e240000000a00 */
[----:B0-----:R-:W-:-:S05]  /*29e0*/  @P6 IMAD.HI.U32 R8, R9, R12, RZ ;  /* 0x0000000c09086227 */ /* 0x001fca00078e00ff */
[----:B------:R-:W-:-:S07]  /*29f0*/  @P6 SHF.R.U32.HI R9, RZ, R13, R8 ;  /* 0x0000000dff096219 */ /* 0x000fce0000011608 */
.L_x_10995:
[----:B------:R-:W-:Y:S05]  /*2a00*/  BSYNC B0 ;  /* 0x0000000000007941 */ /* 0x000fea0003800000 */
.L_x_10993:
[----:B------:R-:W-:-:S05]  /*2a10*/  IMAD R9, R9, R10, R20 ;  /* 0x0000000a09097224 */ /* 0x000fca00078e0214 */
[----:B------:R-:W-:Y:S02]  /*2a20*/  VIADDMNMX R6, R9, R10, R6, PT ;  /* 0x0000000a09067246 */ /* 0x000fe40003800106 */
[----:B------:R-:W-:-:S07]  /*2a30*/  VIMNMX R7, R7, R9, !PT ;  /* 0x0000000907077248 */ /* 0x000fce0007fe0100 */
.L_x_10992:
[----:B------:R-:W-:Y:S01]  /*2a40*/  ISETP.GT.AND P0, PT, R7, 0x1, !P0 ;  /* 0x000000010700780c */ /* 0x000fe20004704270 */
[----:B------:R-:W-:Y:S01]  /*2a50*/  ULDC UR14, c[0x0][0x988] ;  /* 0x00026200000e7ab9 */ /* 0x000fe20000000800 */
[----:B------:R-:W-:Y:S02]  /*2a60*/  ISETP.NE.AND P6, PT, R25, RZ, PT ;  /* 0x000000ff1900720c */ /* 0x000fe40003fc5270 */
        /* <DEDUP_REMOVED lines=59> */
[C---:B------:R-:W-:Y:S02]  /*2e20*/  ISETP.GT.AND P1, PT, R7.reuse, 0x48, !P1 ;  /* 0x000000480700780c */ /* 0x040fe40004f24270 */
        /* <DEDUP_REMOVED lines=10> */
[----:B0-----:R-:W-:-:S02]  /*2ed0*/  FMNMX.FTZ R10, R9, R8, !PT ;  /* 0x00000008090a7209 */ /* 0x001fc40007810000 */
[----:B------:R-:W-:Y:S02]  /*2ee0*/  FSEL R47, R47, -INF , !P0 ;  /* 0xff8000002f2f7808 */ /* 0x000fe40004000000 */
[----:B------:R-:W-:Y:S01]  /*2ef0*/  ISETP.NE.AND P0, PT, R45, RZ, PT ;  /* 0x000000ff2d00720c */ /* 0x000fe20003f05270 */
[----:B------:R-:W0:Y:S01]  /*2f00*/  SHFL.BFLY PT, R11, R10, 0x1, 0x1f ;  /* 0x0c201f000a0b7f89 */ /* 0x000e2200000e0000 */
[C---:B------:R-:W-:Y:S02]  /*2f10*/  ISETP.LT.OR P1, PT, R6.reuse, 0x49, P1 ;  /* 0x000000490600780c */ /* 0x040fe40000f21670 */
[----:B------:R-:W-:Y:S02]  /*2f20*/  ISETP.GT.AND P0, PT, R7, 0x30, !P0 ;  /* 0x000000300700780c */ /* 0x000fe40004704270 */
[C---:B------:R-:W-:Y:S02]  /*2f30*/  ISETP.LT.OR P2, PT, R6.reuse, 0x4a, P2 ;  /* 0x0000004a0600780c */ /* 0x040fe40001741670 */
[----:B------:R-:W-:-:S02]  /*2f40*/  ISETP.LT.OR P0, PT, R6, 0x31, P0 ;  /* 0x000000310600780c */ /* 0x000fc40000701670 */
[----:B------:R-:W-:Y:S02]  /*2f50*/  FSEL R62, R62, -INF , !P1 ;  /* 0xff8000003e3e7808 */ /* 0x000fe40004800000 */
[----:B------:R-:W-:Y:S02]  /*2f60*/  FSEL R50, R50, -INF , !P0 ;  /* 0xff80000032327808 */ /* 0x000fe40004000000 */
[----:B------:R-:W-:Y:S02]  /*2f70*/  ISETP.NE.AND P0, PT, R77, RZ, PT ;  /* 0x000000ff4d00720c */ /* 0x000fe40003f05270 */
[----:B------:R-:W-:Y:S02]  /*2f80*/  ISETP.LT.OR P3, PT, R6, 0x51, P3 ;  /* 0x000000510600780c */ /* 0x000fe40001f61670 */
[----:B------:R-:W-:Y:S02]  /*2f90*/  ISETP.GT.AND P0, PT, R7, 0x31, !P0 ;  /* 0x000000310700780c */ /* 0x000fe40004704270 */
[----:B------:R-:W-:-:S02]  /*2fa0*/  FSEL R63, R63, -INF , !P2 ;  /* 0xff8000003f3f7808 */ /* 0x000fc40005000000 */
[C---:B------:R-:W-:Y:S02]  /*2fb0*/  ISETP.LT.OR P0, PT, R6.reuse, 0x32, P0 ;  /* 0x000000320600780c */ /* 0x040fe40000701670 */
[----:B------:R-:W-:Y:S02]  /*2fc0*/  ISETP.LT.OR P4, PT, R6, 0x52, P4 ;  /* 0x000000520600780c */ /* 0x000fe40002781670 */
[----:B------:R-:W-:Y:S02]  /*2fd0*/  FSEL R51, R51, -INF , !P0 ;  /* 0xff80000033337808 */ /* 0x000fe40004000000 */
[----:B------:R-:W-:Y:S02]  /*2fe0*/  ISETP.NE.AND P0, PT, R49, RZ, PT ;  /* 0x000000ff3100720c */ /* 0x000fe40003f05270 */
[----:B0-----:R-:W-:Y:S02]  /*2ff0*/  FMNMX.FTZ R8, R10, R11, !PT ;  /* 0x0000000b0a087209 */ /* 0x001fe40007810000 */
[----:B------:R-:W-:-:S02]  /*3000*/  ISETP.GT.AND P0, PT, R7, 0x38, !P0 ;  /* 0x000000380700780c */ /* 0x000fc40004704270 */
[----:B------:R-:W-:Y:S01]  /*3010*/  FSEL R66, R66, -INF , !P3 ;  /* 0xff80000042427808 */ /* 0x000fe20005800000 */
[----:B------:R-:W-:Y:S01]  /*3020*/  FMUL.FTZ R11, R8, UR14 ;  /* 0x0000000e080b7c20 */ /* 0x000fe20008410000 */
[C---:B------:R-:W-:Y:S02]  /*3030*/  ISETP.LT.OR P0, PT, R6.reuse, 0x39, P0 ;  /* 0x000000390600780c */ /* 0x040fe40000701670 */
[----:B------:R-:W-:Y:S02]  /*3040*/  ISETP.LT.OR P5, PT, R6, 0x59, P5 ;  /* 0x000000590600780c */ /* 0x000fe40002fa1670 */
[----:B------:R-:W-:Y:S02]  /*3050*/  FSEL R54, R54, -INF , !P0 ;  /* 0xff80000036367808 */ /* 0x000fe40004000000 */
[----:B------:R-:W-:Y:S02]  /*3060*/  ISETP.NE.AND P0, PT, R79, RZ, PT ;  /* 0x000000ff4f00720c */ /* 0x000fe40003f05270 */
[----:B------:R-:W-:-:S02]  /*3070*/  FSEL R67, R67, -INF , !P4 ;  /* 0xff80000043437808 */ /* 0x000fc40006000000 */
[----:B------:R-:W-:Y:S02]  /*3080*/  ISETP.GT.AND P0, PT, R7, 0x39, !P0 ;  /* 0x000000390700780c */ /* 0x000fe40004704270 */
[----:B------:R-:W-:Y:S02]  /*3090*/  FSEL R70, R70, -INF , !P5 ;  /* 0xff80000046467808 */ /* 0x000fe40006800000 */
[----:B------:R-:W-:-:S04]  /*30a0*/  ISETP.LT.OR P0, PT, R6, 0x3a, P0 ;  /* 0x0000003a0600780c */ /* 0x000fc80000701670 */
[----:B------:R-:W-:Y:S02]  /*30b0*/  FSEL R55, R55, -INF , !P0 ;  /* 0xff80000037377808 */ /* 0x000fe40004000000 */
[----:B------:R-:W-:Y:S02]  /*30c0*/  ISETP.GT.AND P0, PT, R7, RZ, !P6 ;  /* 0x000000ff0700720c */ /* 0x000fe40007704270 */
[----:B------:R-:W-:Y:S02]  /*30d0*/  ISETP.NE.AND P6, PT, R53, RZ, PT ;  /* 0x000000ff3500720c */ /* 0x000fe40003fc5270 */
[----:B------:R-:W-:-:S04]  /*30e0*/  ISETP.LT.OR P0, PT, R6, 0x1, P0 ;  /* 0x000000010600780c */ /* 0x000fc80000701670 */
[----:B------:R-:W-:Y:S02]  /*30f0*/  FSEL R26, R26, -INF , !P0 ;  /* 0xff8000001a1a7808 */ /* 0x000fe40004000000 */
[----:B------:R-:W-:Y:S02]  /*3100*/  FSETP.NEU.FTZ.AND P0, PT, R8, -INF , PT ;  /* 0xff8000000800780b */ /* 0x000fe40003f1d000 */
[----:B------:R-:W-:Y:S02]  /*3110*/  FMNMX.FTZ R9, R26, R27, !PT ;  /* 0x0000001b1a097209 */ /* 0x000fe40007810000 */
[----:B------:R-:W-:Y:S02]  /*3120*/  FSEL R11, R11, RZ, P0 ;  /* 0x000000ff0b0b7208 */ /* 0x000fe40000000000 */
[----:B------:R-:W-:Y:S02]  /*3130*/  FMNMX.FTZ R10, R30, R9, !PT ;  /* 0x000000091e0a7209 */ /* 0x000fe40007810000 */
[----:B------:R-:W-:Y:S01]  /*3140*/  ISETP.GT.AND P0, PT, R7, 0x40, !P6 ;  /* 0x000000400700780c */ /* 0x000fe20007704270 */
        /* <DEDUP_REMOVED lines=8> */
[--C-:B------:R-:W-:Y:S01]  /*31d0*/  FFMA.FTZ R19, R32, UR14, -R11.reuse ;  /* 0x0000000e20137c23 */ /* 0x100fe2000801080b */
[----:B------:R-:W-:Y:S01]  /*31e0*/  FMNMX.FTZ R9, R35, R10, !PT ;  /* 0x0000000a23097209 */ /* 0x000fe20007810000 */
[--C-:B------:R-:W-:Y:S01]  /*31f0*/  FFMA.FTZ R20, R76, UR14, -R11.reuse ;  /* 0x0000000e4c147c23 */ /* 0x100fe2000801080b */
[----:B------:R-:W-:Y:S01]  /*3200*/  ISETP.NE.AND P0, PT, R81, RZ, PT ;  /* 0x000000ff5100720c */ /* 0x000fe20003f05270 */
[--C-:B------:R-:W-:Y:S01]  /*3210*/  FFMA.FTZ R24, R82, UR14, -R11.reuse ;  /* 0x0000000e52187c23 */ /* 0x100fe2000801080b */
[----:B------:R-:W-:Y:S01]  /*3220*/  FMNMX.FTZ R10, R38, R9, !PT ;  /* 0x00000009260a7209 */ /* 0x000fe20007810000 */
[----:B------:R-:W0:Y:S01]  /*3230*/  MUFU.EX2 R13, R13 ;  /* 0x0000000d000d7308 */ /* 0x000e220000000800 */
[----:B------:R-:W-:Y:S01]  /*3240*/  ISETP.NE.AND P6, PT, R14, RZ, PT ;  /* 0x000000ff0e00720c */ /* 0x000fe20003fc5270 */
[--C-:B------:R-:W-:Y:S01]  /*3250*/  FFMA.FTZ R14, R28, UR14, -R11.reuse ;  /* 0x0000000e1c0e7c23 */ /* 0x100fe2000801080b */
[----:B------:R-:W-:Y:S01]  /*3260*/  FMNMX.FTZ R9, R39, R10, !PT ;  /* 0x0000000a27097209 */ /* 0x000fe20007810000 */
[--C-:B------:R-:W-:Y:S01]  /*3270*/  FFMA.FTZ R21, R36, UR14, -R11.reuse ;  /* 0x0000000e24157c23 */ /* 0x100fe2000801080b */
[C---:B------:R-:W-:Y:S01]  /*3280*/  ISETP.GT.AND P0, PT, R7.reuse, 0x41, !P0 ;  /* 0x000000410700780c */ /* 0x040fe20004704270 */
[--C-:B------:R-:W-:Y:S01]  /*3290*/  FFMA.FTZ R23, R40, UR14, -R11.reuse ;  /* 0x0000000e28177c23 */ /* 0x100fe2000801080b */
[----:B------:R-:W-:Y:S01]  /*32a0*/  FMNMX.FTZ R10, R42, R9, !PT ;  /* 0x000000092a0a7209 */ /* 0x000fe20007810000 */
[----:B------:R-:W-:Y:S01]  /*32b0*/  MUFU.EX2 R14, R14 ;  /* 0x0000000e000e7308 */ /* 0x000fe20000000800 */
[----:B------:R-:W-:Y:S01]  /*32c0*/  ISETP.GT.AND P6, PT, R7, 0x59, !P6 ;  /* 0x000000590700780c */ /* 0x000fe200077c4270 */
[--C-:B------:R-:W-:Y:S01]  /*32d0*/  FFMA.FTZ R28, R48, UR14, -R11.reuse ;  /* 0x0000000e301c7c23 */ /* 0x100fe2000801080b */
[----:B------:R-:W-:Y:S01]  /*32e0*/  FMNMX.FTZ R9, R43, R10, !PT ;  /* 0x0000000a2b097209 */ /* 0x000fe20007810000 */
[--C-:B------:R-:W-:Y:S01]  /*32f0*/  FFMA.FTZ R32, R52, UR14, -R11.reuse ;  /* 0x0000000e34207c23 */ /* 0x100fe2000801080b */
[----:B------:R-:W-:Y:S01]  /*3300*/  ISETP.LT.OR P0, PT, R6, 0x42, P0 ;  /* 0x000000420600780c */ /* 0x000fe20000701670 */
[----:B------:R-:W-:Y:S01]  /*3310*/  FFMA.FTZ R33, R86, UR14, -R11 ;  /* 0x0000000e56217c23 */ /* 0x000fe2000801080b */
[----:B------:R-:W-:Y:S01]  /*3320*/  FMNMX.FTZ R10, R46, R9, !PT ;  /* 0x000000092e0a7209 */ /* 0x000fe20007810000 */
[----:B------:R-:W1:Y:S01]  /*3330*/  MUFU.EX2 R15, R15 ;  /* 0x0000000f000f7308 */ /* 0x000e620000000800 */
[----:B------:R-:W-:Y:S01]  /*3340*/  FSEL R59, R59, -INF , !P0 ;  /* 0xff8000003b3b7808 */ /* 0x000fe20004000000 */
[----:B0-----:R-:W-:Y:S01]  /*3350*/  FADD.FTZ R49, R12, R13 ;  /* 0x0000000d0c317221 */ /* 0x001fe20000010000 */
        /* <DEDUP_REMOVED lines=9> */
[----:B------:R-:W-:Y:S01]  /*33f0*/  FFMA.FTZ R45, R92, UR14, -R11 ;  /* 0x0000000e5c2d7c23 */ /* 0x000fe2000801080b */
[----:B------:R-:W-:-:S02]  /*3400*/  F2FP.BF16.F32.PACK_AB R152, R13, R12 ;  /* 0x0000000c0d98723e */ /* 0x000fc400000010ff */
[----:B------:R-:W-:Y:S01]  /*3410*/  FMNMX.FTZ R10, R54, R9, !PT ;  /* 0x00000009360a7209 */ /* 0x000fe20007810000 */
[----:B------:R-:W-:Y:S01]  /*3420*/  FFMA.FTZ R9, R78, UR14, -R11 ;  /* 0x0000000e4e097c23 */ /* 0x000fe2000801080b */
[----:B------:R0:W-:Y:S01]  /*3430*/  MUFU.EX2 R25, R24 ;  /* 0x0000001800197308 */ /* 0x0001e20000000800 */
[----:B-1----:R-:W-:Y:S02]  /*3440*/  F2FP.BF16.F32.PACK_AB R154, R15, R14 ;  /* 0x0000000e0f9a723e */ /* 0x002fe400000010ff */
[----:B------:R-:W-:-:S04]  /*3450*/  FMNMX.FTZ R7, R55, R10, !PT ;  /* 0x0000000a37077209 */ /* 0x000fc80007810000 */
[----:B------:R-:W-:Y:S01]  /*3460*/  FMNMX.FTZ R10, R58, R7, !PT ;  /* 0x000000073a0a7209 */ /* 0x000fe20007810000 */
[----:B------:R1:W-:Y:S01]  /*3470*/  MUFU.EX2 R158, R9 ;  /* 0x00000009009e7308 */ /* 0x0003e20000000800 */
[----:B0-----:R-:W-:Y:S02]  /*3480*/  FFMA.FTZ R24, R88, UR14, -R11 ;  /* 0x0000000e58187c23 */ /* 0x001fe4000801080b */
[----:B------:R-:W-:-:S04]  /*3490*/  FMNMX.FTZ R7, R59, R10, !PT ;  /* 0x0000000a3b077209 */ /* 0x000fc80007810000 */
[----:B------:R-:W-:Y:S01]  /*34a0*/  FMNMX.FTZ R10, R62, R7, !PT ;  /* 0x000000073e0a7209 */ /* 0x000fe20007810000 */
[----:B------:R-:W0:Y:S01]  /*34b0*/  MUFU.EX2 R20, R20 ;  /* 0x0000001400147308 */ /* 0x000e220000000800 */
[----:B-1----:R-:W-:Y:S02]  /*34c0*/  FFMA.FTZ R9, R80, UR14, -R11 ;  /* 0x0000000e50097c23 */ /* 0x002fe4000801080b */
[----:B------:R-:W-:-:S04]  /*34d0*/  FMNMX.FTZ R7, R63, R10, !PT ;  /* 0x0000000a3f077209 */ /* 0x000fc80007810000 */
[----:B------:R-:W-:Y:S01]  /*34e0*/  FMNMX.FTZ R10, R66, R7, !PT ;  /* 0x00000007420a7209 */ /* 0x000fe20007810000 */
[----:B------:R1:W-:Y:S03]  /*34f0*/  MUFU.EX2 R160, R9 ;  /* 0x0000000900a07308 */ /* 0x0003e60000000800 */
[----:B------:R-:W-:Y:S01]  /*3500*/  FMNMX.FTZ R7, R67, R10, !PT ;  /* 0x0000000a43077209 */ /* 0x000fe20007810000 */
[--C-:B------:R-:W-:Y:S01]  /*3510*/  FFMA.FTZ R10, R44, UR14, -R11.reuse ;  /* 0x0000000e2c0a7c23 */ /* 0x100fe2000801080b */
[--C-:B------:R-:W-:Y:S02]  /*3520*/  FFMA.FTZ R44, R64, UR14, -R11.reuse ;  /* 0x0000000e402c7c23 */ /* 0x100fe4000801080b */
[----:B------:R-:W-:Y:S01]  /*3530*/  FMNMX.FTZ R6, R70, R7, !PT ;  /* 0x0000000746067209 */ /* 0x000fe20007810000 */
[----:B------:R-:W3:Y:S01]  /*3540*/  MUFU.EX2 R21, R21 ;  /* 0x0000001500157308 */ /* 0x000ee20000000800 */
[----:B-1----:R-:W-:Y:S01]  /*3550*/  FFMA.FTZ R9, R84, UR14, -R11 ;  /* 0x0000000e54097c23 */ /* 0x002fe2000801080b */
[----:B0-----:R-:W-:-:S02]  /*3560*/  F2FP.BF16.F32.PACK_AB R156, R20, R19 ;  /* 0x00000013149c723e */ /* 0x001fc400000010ff */
[----:B------:R-:W-:-:S04]  /*3570*/  FMNMX.FTZ R6, R71, R6, !PT ;  /* 0x0000000647067209 */ /* 0x000fc80007810000 */
[----:B------:R-:W-:Y:S01]  /*3580*/  MUFU.EX2 R29, R9 ;  /* 0x00000009001d7308 */ /* 0x000fe20000000800 */
[----:B------:R-:W0:Y:S07]  /*3590*/  SHFL.BFLY PT, R7, R6, 0x2, 0x1f ;  /* 0x0c401f0006077f89 */ /* 0x000e2e00000e0000 */
[----:B------:R1:W-:Y:S08]  /*35a0*/  MUFU.EX2 R37, R24 ;  /* 0x0000001800257308 */ /* 0x0003f00000000800 */
[----:B------:R-:W-:Y:S01]  /*35b0*/  MUFU.EX2 R23, R23 ;  /* 0x0000001700177308 */ /* 0x000fe20000000800 */
[----:B-1----:R-:W-:-:S04]  /*35c0*/  FADD.FTZ R24, R14, R49 ;  /* 0x000000310e187221 */ /* 0x002fc80000010000 */
[----:B------:R-:W-:-:S03]  /*35d0*/  FADD.FTZ R24, R15, R24 ;  /* 0x000000180f187221 */ /* 0x000fc60000010000 */
[----:B------:R-:W1:Y:S01]  /*35e0*/  MUFU.EX2 R10, R10 ;  /* 0x0000000a000a7308 */ /* 0x000e620000000800 */
[----:B0-----:R-:W-:Y:S01]  /*35f0*/  FMNMX.FTZ R7, R6, R7, !PT ;  /* 0x0000000706077209 */ /* 0x001fe20007810000 */
[----:B------:R-:W-:-:S04]  /*3600*/  FADD.FTZ R49, R19, R24 ;  /* 0x0000001813317221 */ /* 0x000fc80000010000 */
[----:B------:R-:W0:Y:S01]  /*3610*/  SHFL.BFLY PT, R6, R7, 0x1, 0x1f ;  /* 0x0c201f0007067f89 */ /* 0x000e2200000e0000 */
[----:B------:R-:W-:Y:S01]  /*3620*/  FADD.FTZ R24, R20, R49 ;  /* 0x0000003114187221 */ /* 0x000fe20000010000 */
[----:B------:R-:W4:Y:S03]  /*3630*/  MUFU.EX2 R28, R28 ;  /* 0x0000001c001c7308 */ /* 0x000f260000000800 */
[----:B---3--:R-:W-:-:S04]  /*3640*/  FADD.FTZ R53, R21, R24 ;  /* 0x0000001815357221 */ /* 0x008fc80000010000 */
[C---:B------:R-:W-:Y:S01]  /*3650*/  FADD.FTZ R48, R158.reuse, R53 ;  /* 0x000000359e307221 */ /* 0x040fe20000010000 */
[----:B------:R-:W3:Y:S01]  /*3660*/  MUFU.EX2 R32, R32 ;  /* 0x0000002000207308 */ /* 0x000ee20000000800 */
[----:B-1----:R-:W-:Y:S02]  /*3670*/  F2FP.BF16.F32.PACK_AB R162, R25, R10 ;  /* 0x0000000a19a2723e */ /* 0x002fe400000010ff */
[----:B------:R-:W-:Y:S01]  /*3680*/  FADD.FTZ R53, R23, R48 ;  /* 0x0000003017357221 */ /* 0x000fe20000010000 */
[----:B------:R-:W-:-:S03]  /*3690*/  F2FP.BF16.F32.PACK_AB R158, R158, R21 ;  /* 0x000000159e9e723e */ /* 0x000fc600000010ff */
[C---:B------:R-:W-:Y:S01]  /*36a0*/  FADD.FTZ R53, R160.reuse, R53 ;  /* 0x00000035a0357221 */ /* 0x040fe20000010000 */
[----:B------:R-:W1:Y:S01]  /*36b0*/  MUFU.EX2 R33, R33 ;  /* 0x0000002100217308 */ /* 0x000e620000000800 */
[----:B------:R-:W-:Y:S02]  /*36c0*/  F2FP.BF16.F32.PACK_AB R160, R160, R23 ;  /* 0x00000017a0a0723e */ /* 0x000fe400000010ff */
[----:B------:R-:W-:Y:S01]  /*36d0*/  FADD.FTZ R48, R10, R53 ;  /* 0x000000350a307221 */ /* 0x000fe20000010000 */
[----:B----4-:R-:W-:Y:S02]  /*36e0*/  F2FP.BF16.F32.PACK_AB R164, R29, R28 ;  /* 0x0000001c1da4723e */ /* 0x010fe400000010ff */
[----:B0-----:R-:W-:Y:S01]  /*36f0*/  FMNMX.FTZ R9, R7, R6, !PT ;  /* 0x0000000607097209 */ /* 0x001fe20007810000 */
[----:B------:R-:W-:Y:S01]  /*3700*/  FADD.FTZ R53, R25, R48 ;  /* 0x0000003019357221 */ /* 0x000fe20000010000 */
[----:B------:R-:W-:Y:S01]  /*3710*/  MUFU.EX2 R36, R36 ;  /* 0x0000002400247308 */ /* 0x000fe20000000800 */
[----:B------:R-:W-:Y:S01]  /*3720*/  FFMA.FTZ R6, R68, UR14, -R11 ;  /* 0x0000000e44067c23 */ /* 0x000fe2000801080b */
[C---:B------:R-:W-:Y:S01]  /*3730*/  FSETP.NEU.FTZ.AND P0, PT, R9.reuse, -INF , PT ;  /* 0xff8000000900780b */ /* 0x040fe20003f1d000 */
[----:B------:R-:W-:Y:S01]  /*3740*/  FMUL.FTZ R7, R9, UR14 ;  /* 0x0000000e09077c20 */ /* 0x000fe20008410000 */
[----:B------:R-:W-:Y:S01]  /*3750*/  FADD.FTZ R48, R28, R53 ;  /* 0x000000351c307221 */ /* 0x000fe20000010000 */
[----:B------:R-:W-:-:S03]  /*3760*/  FFMA.FTZ R11, R94, UR14, -R11 ;  /* 0x0000000e5e0b7c23 */ /* 0x000fc6000801080b */
[----:B------:R-:W-:Y:S01]  /*3770*/  FSEL R7, R7, RZ, P0 ;  /* 0x000000ff07077208 */ /* 0x000fe20000000000 */
[----:B------:R-:W-:Y:S01]  /*3780*/  FADD.FTZ R53, R29, R48 ;  /* 0x000000301d357221 */ /* 0x000fe20000010000 */
[----:B------:R-:W-:Y:S01]  /*3790*/  MUFU.EX2 R40, R40 ;  /* 0x0000002800287308 */ /* 0x000fe20000000800 */
[----:B------:R-:W-:Y:S02]  /*37a0*/  PLOP3.LUT P0, PT, PT, PT, UP0, 0x40, 0x0 ;  /* 0x000000000000781c */ /* 0x000fe40003f0e808 */
        /* <DEDUP_REMOVED lines=17> */
[----:B------:R-:W-:Y:S01]  /*38c0*/  FFMA.FTZ R55, R55, UR14, -R7 ;  /* 0x0000000e37377c23 */ /* 0x000fe20008010807 */
[----:B---3--:R-:W-:Y:S01]  /*38d0*/  FADD.FTZ R48, R32, R53 ;  /* 0x0000003520307221 */ /* 0x008fe20000010000 */
        /* <DEDUP_REMOVED lines=9> */
[----:B-1----:R-:W-:-:S02]  /*3970*/  F2FP.BF16.F32.PACK_AB R166, R33, R32 ;  /* 0x0000002021a6723e */ /* 0x002fc400000010ff */
[----:B------:R-:W1:Y:S01]  /*3980*/  MUFU.EX2 R31, R31 ;  /* 0x0000001f001f7308 */ /* 0x000e620000000800 */
[----:B0-----:R-:W-:Y:S01]  /*3990*/  FADD.FTZ R49, R26, R27 ;  /* 0x0000001b1a317221 */ /* 0x001fe20000010000 */
[----:B------:R-:W-:Y:S02]  /*39a0*/  F2FP.BF16.F32.PACK_AB R168, R37, R36 ;  /* 0x0000002425a8723e */ /* 0x000fe400000010ff */
[----:B------:R-:W-:-:S04]  /*39b0*/  F2FP.BF16.F32.PACK_AB R153, R27, R26 ;  /* 0x0000001a1b99723e */ /* 0x000fc800000010ff */
[----:B------:R-:W0:Y:S01]  /*39c0*/  MUFU.EX2 R34, R34 ;  /* 0x0000002200227308 */ /* 0x000e220000000800 */
[----:B---3--:R-:W-:-:S07]  /*39d0*/  FADD.FTZ R24, R30, R49 ;  /* 0x000000311e187221 */ /* 0x008fce0000010000 */
[----:B------:R-:W3:Y:S01]  /*39e0*/  MUFU.EX2 R35, R35 ;  /* 0x0000002300237308 */ /* 0x000ee20000000800 */
[C---:B-1----:R-:W-:Y:S01]  /*39f0*/  FADD.FTZ R49, R31.reuse, R24 ;  /* 0x000000181f317221 */ /* 0x042fe20000010000 */
[----:B------:R-:W-:-:S06]  /*3a00*/  F2FP.BF16.F32.PACK_AB R155, R31, R30 ;  /* 0x0000001e1f9b723e */ /* 0x000fcc00000010ff */
[----:B------:R-:W1:Y:S01]  /*3a10*/  MUFU.EX2 R38, R38 ;  /* 0x0000002600267308 */ /* 0x000e620000000800 */
[----:B0-----:R-:W-:-:S07]  /*3a20*/  FADD.FTZ R24, R34, R49 ;  /* 0x0000003122187221 */ /* 0x001fce0000010000 */
[----:B------:R-:W0:Y:S01]  /*3a30*/  MUFU.EX2 R39, R39 ;  /* 0x0000002700277308 */ /* 0x000e220000000800 */
[C---:B---3--:R-:W-:Y:S01]  /*3a40*/  FADD.FTZ R49, R35.reuse, R24 ;  /* 0x0000001823317221 */ /* 0x048fe20000010000 */
[----:B------:R-:W-:-:S06]  /*3a50*/  F2FP.BF16.F32.PACK_AB R157, R35, R34 ;  /* 0x00000022239d723e */ /* 0x000fcc00000010ff */
[----:B------:R-:W3:Y:S01]  /*3a60*/  MUFU.EX2 R42, R42 ;  /* 0x0000002a002a7308 */ /* 0x000ee20000000800 */
[----:B-1----:R-:W-:-:S07]  /*3a70*/  FADD.FTZ R24, R38, R49 ;  /* 0x0000003126187221 */ /* 0x002fce0000010000 */
[----:B------:R-:W1:Y:S01]  /*3a80*/  MUFU.EX2 R43, R43 ;  /* 0x0000002b002b7308 */ /* 0x000e620000000800 */
[C---:B0-----:R-:W-:Y:S01]  /*3a90*/  FADD.FTZ R49, R39.reuse, R24 ;  /* 0x0000001827317221 */ /* 0x041fe20000010000 */
[----:B------:R-:W-:-:S06]  /*3aa0*/  F2FP.BF16.F32.PACK_AB R159, R39, R38 ;  /* 0x00000026279f723e */ /* 0x000fcc00000010ff */
[----:B------:R-:W0:Y:S01]  /*3ab0*/  MUFU.EX2 R46, R46 ;  /* 0x0000002e002e7308 */ /* 0x000e220000000800 */
[----:B---3--:R-:W-:-:S07]  /*3ac0*/  FADD.FTZ R24, R42, R49 ;  /* 0x000000312a187221 */ /* 0x008fce0000010000 */
[----:B------:R-:W3:Y:S01]  /*3ad0*/  MUFU.EX2 R47, R47 ;  /* 0x0000002f002f7308 */ /* 0x000ee20000000800 */
[C---:B-1----:R-:W-:Y:S01]  /*3ae0*/  FADD.FTZ R49, R43.reuse, R24 ;  /* 0x000000182b317221 */ /* 0x042fe20000010000 */
[----:B------:R-:W-:-:S06]  /*3af0*/  F2FP.BF16.F32.PACK_AB R161, R43, R42 ;  /* 0x0000002a2ba1723e */ /* 0x000fcc00000010ff */
[----:B------:R-:W1:Y:S01]  /*3b00*/  MUFU.EX2 R50, R50 ;  /* 0x0000003200327308 */ /* 0x000e620000000800 */
[----:B0-----:R-:W-:Y:S01]  /*3b10*/  FADD.FTZ R24, R46, R49 ;  /* 0x000000312e187221 */ /* 0x001fe20000010000 */
[----:B------:R-:W-:-:S06]  /*3b20*/  FADD.FTZ R49, R33, R48 ;  /* 0x0000003021317221 */ /* 0x000fcc0000010000 */
[----:B------:R-:W0:Y:S01]  /*3b30*/  MUFU.EX2 R51, R51 ;  /* 0x0000003300337308 */ /* 0x000e220000000800 */
[C---:B---3--:R-:W-:Y:S01]  /*3b40*/  FADD.FTZ R7, R47.reuse, R24 ;  /* 0x000000182f077221 */ /* 0x048fe20000010000 */
[----:B------:R-:W-:Y:S01]  /*3b50*/  FADD.FTZ R24, R36, R49 ;  /* 0x0000003124187221 */ /* 0x000fe20000010000 */
[----:B------:R-:W-:-:S03]  /*3b60*/  F2FP.BF16.F32.PACK_AB R163, R47, R46 ;  /* 0x0000002e2fa3723e */ /* 0x000fc600000010ff */
[----:B------:R-:W-:Y:S02]  /*3b70*/  FADD.FTZ R13, R37, R24 ;  /* 0x00000018250d7221 */ /* 0x000fe40000010000 */
[----:B------:R-:W3:Y:S01]  /*3b80*/  MUFU.EX2 R54, R54 ;  /* 0x0000003600367308 */ /* 0x000ee20000000800 */
[----:B-1----:R-:W-:Y:S01]  /*3b90*/  FADD.FTZ R12, R50, R7 ;  /* 0x00000007320c7221 */ /* 0x002fe20000010000 */
[----:B------:R-:W-:-:S06]  /*3ba0*/  FADD.FTZ R14, R40, R13 ;  /* 0x0000000d280e7221 */ /* 0x000fcc0000010000 */
        /* <DEDUP_REMOVED lines=9> */
[C---:B0-----:R-:W-:Y:S01]  /*3c40*/  FADD.FTZ R7, R55.reuse, R12 ;  /* 0x0000000c37077221 */ /* 0x041fe20000010000 */
[----:B------:R-:W-:-:S06]  /*3c50*/  F2FP.BF16.F32.PACK_AB R167, R55, R54 ;  /* 0x0000003637a7723e */ /* 0x000fcc00000010ff */
[----:B------:R-:W0:Y:S01]  /*3c60*/  MUFU.EX2 R45, R45 ;  /* 0x0000002d002d7308 */ /* 0x000e220000000800 */
[----:B---3--:R-:W-:-:S07]  /*3c70*/  FADD.FTZ R12, R44, R13 ;  /* 0x0000000d2c0c7221 */ /* 0x008fce0000010000 */
[----:B------:R-:W3:Y:S01]  /*3c80*/  MUFU.EX2 R59, R59 ;  /* 0x0000003b003b7308 */ /* 0x000ee20000000800 */
[----:B-1----:R-:W-:-:S07]  /*3c90*/  FADD.FTZ R10, R58, R7 ;  /* 0x000000073a0a7221 */ /* 0x002fce0000010000 */
[----:B------:R-:W1:Y:S01]  /*3ca0*/  MUFU.EX2 R6, R6 ;  /* 0x0000000600067308 */ /* 0x000e620000000800 */
[C---:B0-----:R-:W-:Y:S01]  /*3cb0*/  FADD.FTZ R13, R45.reuse, R12 ;  /* 0x0000000c2d0d7221 */ /* 0x041fe20000010000 */
[----:B------:R-:W-:-:S06]  /*3cc0*/  F2FP.BF16.F32.PACK_AB R172, R45, R44 ;  /* 0x0000002c2dac723e */ /* 0x000fcc00000010ff */
[----:B------:R-:W0:Y:S01]  /*3cd0*/  MUFU.EX2 R62, R62 ;  /* 0x0000003e003e7308 */ /* 0x000e220000000800 */
[C---:B---3--:R-:W-:Y:S01]  /*3ce0*/  FADD.FTZ R7, R59.reuse, R10 ;  /* 0x0000000a3b077221 */ /* 0x048fe20000010000 */
[----:B------:R-:W-:-:S06]  /*3cf0*/  F2FP.BF16.F32.PACK_AB R169, R59, R58 ;  /* 0x0000003a3ba9723e */ /* 0x000fcc00000010ff */
[----:B------:R-:W3:Y:S01]  /*3d00*/  MUFU.EX2 R11, R11 ;  /* 0x0000000b000b7308 */ /* 0x000ee20000000800 */
[----:B-1----:R-:W-:-:S07]  /*3d10*/  FADD.FTZ R12, R6, R13 ;  /* 0x0000000d060c7221 */ /* 0x002fce0000010000 */
[----:B------:R-:W1:Y:S01]  /*3d20*/  MUFU.EX2 R63, R63 ;  /* 0x0000003f003f7308 */ /* 0x000e620000000800 */
[----:B0-----:R-:W-:-:S07]  /*3d30*/  FADD.FTZ R10, R62, R7 ;  /* 0x000000073e0a7221 */ /* 0x001fce0000010000 */
[----:B------:R-:W0:Y:S01]  /*3d40*/  MUFU.EX2 R66, R66 ;  /* 0x0000004200427308 */ /* 0x000e220000000800 */
[C---:B---3--:R-:W-:Y:S01]  /*3d50*/  FADD.FTZ R7, R11.reuse, R12 ;  /* 0x0000000c0b077221 */ /* 0x048fe20000010000 */
[----:B------:R-:W-:-:S06]  /*3d60*/  F2FP.BF16.F32.PACK_AB R174, R11, R6 ;  /* 0x000000060bae723e */ /* 0x000fcc00000010ff */
[----:B------:R-:W3:Y:S01]  /*3d70*/  MUFU.EX2 R67, R67 ;  /* 0x0000004300437308 */ /* 0x000ee20000000800 */
[C---:B-1----:R-:W-:Y:S01]  /*3d80*/  FADD.FTZ R11, R63.reuse, R10 ;  /* 0x0000000a3f0b7221 */ /* 0x042fe20000010000 */
[----:B------:R-:W-:-:S06]  /*3d90*/  F2FP.BF16.F32.PACK_AB R171, R63, R62 ;  /* 0x0000003e3fab723e */ /* 0x000fcc00000010ff */
[----:B------:R-:W1:Y:S01]  /*3da0*/  MUFU.EX2 R70, R70 ;  /* 0x0000004600467308 */ /* 0x000e620000000800 */
[----:B0-----:R-:W-:-:S07]  /*3db0*/  FADD.FTZ R6, R66, R11 ;  /* 0x0000000b42067221 */ /* 0x001fce0000010000 */
[----:B------:R-:W0:Y:S01]  /*3dc0*/  MUFU.EX2 R71, R71 ;  /* 0x0000004700477308 */ /* 0x000e220000000800 */
[C---:B---3--:R-:W-:Y:S01]  /*3dd0*/  FADD.FTZ R11, R67.reuse, R6 ;  /* 0x00000006430b7221 */ /* 0x048fe20000010000 */
[----:B------:R-:W-:-:S03]  /*3de0*/  F2FP.BF16.F32.PACK_AB R173, R67, R66 ;  /* 0x0000004243ad723e */ /* 0x000fc600000010ff */
[----:B-1----:R-:W-:-:S04]  /*3df0*/  FADD.FTZ R6, R70, R11 ;  /* 0x0000000b46067221 */ /* 0x002fc80000010000 */
[C---:B0-----:R-:W-:Y:S01]  /*3e00*/  FADD.FTZ R6, R71.reuse, R6 ;  /* 0x0000000647067221 */ /* 0x041fe20000010000 */
[----:B------:R-:W-:Y:S01]  /*3e10*/  F2FP.BF16.F32.PACK_AB R175, R71, R70 ;  /* 0x0000004647af723e */ /* 0x000fe200000010ff */
[----:B------:R-:W-:Y:S06]  /*3e20*/  @P0 BRA `(.L_x_10996) ;  /* 0x0000000000040947 */ /* 0x000fec0003800000 */
[----:B------:R-:W-:Y:S01]  /*3e30*/  BPT.TRAP 0x1 ;  /* 0x000000040000795c */ /* 0x000fe20000300000 */
.L_x_10996:
[----:B------:R-:W-:Y:S01]  /*3e40*/  PLOP3.LUT P1, PT, PT, PT, UP0, 0x40, 0x0 ;  /* 0x000000000000781c */ /* 0x000fe20003f2e808 */
[----:B------:R0:W1:-:S12]  /*3e50*/  SYNCS.PHASECHK.TRANS64.TRYWAIT P0, [UR38+0x22850], R2 ;  /* 0x02285002ff0075a7 */ /* 0x0000580008000166 */
[----:B0-----:R-:W-:Y:S05]  /*3e60*/  @P1 BRA `(.L_x_10997) ;  /* 0x0000000000041947 */ /* 0x001fea0003800000 */
[----:B------:R-:W-:Y:S01]  /*3e70*/  BPT.TRAP 0x1 ;  /* 0x000000040000795c */ /* 0x000fe20000300000 */
.L_x_10997:
[----:B-1----:R-:W-:Y:S05]  /*3e80*/  @P0 BRA `(.L_x_10998) ;  /* 0x0000000000080947 */ /* 0x002fea0003800000 */
[----:B------:R-:W0:Y:S02]  /*3e90*/  SYNCS.PHASECHK.TRANS64.TRYWAIT P0, [UR38+0x22850], R2 ;  /* 0x02285002ff0075a7 */ /* 0x000e240008000166 */
[----:B0-----:R-:W-:Y:S05]  /*3ea0*/  @!P0 BRA `(.L_x_10999) ;  /* 0x000000f000748947 */ /* 0x001fea0003800000 */
.L_x_10998:
[----:B------:R1:W-:Y:S01]  /*3eb0*/  BAR.SYNC.DEFER_BLOCKING R5, 0x100 ;  /* 0x000400050000751d */ /* 0x0003e20000010000 */
[----:B------:R-:W-:Y:S01]  /*3ec0*/  UIADD3 UR6, UR38, 0x400, URZ ;  /* 0x0000040026067890 */ /* 0x000fe2000fffe03f */
[----:B------:R-:W-:-:S03]  /*3ed0*/  PLOP3.LUT P0, PT, PT, PT, UP0, 0x40, 0x0 ;  /* 0x000000000000781c */ /* 0x000fc60003f0e808 */
[----:B------:R-:W-:Y:S01]  /*3ee0*/  USHF.R.U32.HI UR6, URZ, 0x4, UR6 ;  /* 0x000000043f067899 */ /* 0x000fe20008011606 */
[----:B------:R-:W-:Y:S01]  /*3ef0*/  UMOV UR7, 0x40000040 ;  /* 0x4000004000077882 */ /* 0x000fe20000000000 */
[----:B------:R-:W-:Y:S02]  /*3f00*/  UMOV UR11, 0x40000040 ;  /* 0x40000040000b7882 */ /* 0x000fe40000000000 */
[----:B------:R-:W-:-:S04]  /*3f10*/  ULOP3.LUT UR6, UR6, 0x3fff, URZ, 0xc0, !UPT ;  /* 0x00003fff06067892 */ /* 0x000fc8000f8ec03f */
[----:B------:R-:W-:-:S04]  /*3f20*/  ULOP3.LUT UR6, UR6, 0x3000000, URZ, 0xfc, !UPT ;  /* 0x0300000006067892 */ /* 0x000fc8000f8efc3f */
[----:B------:R-:W-:Y:S01]  /*3f30*/  UIADD3 UR10, UR6, 0x80, URZ ;  /* 0x00000080060a7890 */ /* 0x000fe2000fffe03f */
[----:B------:R-:W-:-:S06]  /*3f40*/  WARPGROUP.ARRIVE ;  /* 0x00000000000079c5 */ /* 0x000fcc0000000000 */
[----:B------:R-:W-:Y:S03]  /*3f50*/  HGMMA.64x256x16.F32.BF16 R24, R152, gdesc[UR4].tnspB, RZ, !UPT, gsb0 ;  /* 0x43e0000498187df0 */ /* 0x000fe6000c0018ff */
        /* <DEDUP_REMOVED lines=29> */
[----:B-1----:R-:W-:Y:S05]  /*4130*/  @P0 BRA `(.L_x_11000) ;  /* 0x0000000000040947 */ /* 0x002fea0003800000 */
[----:B------:R-:W-:Y:S01]  /*4140*/  BPT.TRAP 0x1 ;  /* 0x000000040000795c */ /* 0x000fe20000300000 */
.L_x_11000:
[----:B------:R-:W1:Y:S01]  /*4150*/  S2UR UR26, SR_CTAID.X ;  /* 0x00000000001a79c3 */ /* 0x000e620000002500 */
[----:B------:R-:W-:Y:S01]  /*4160*/  UISETP.NE.AND UP2, UPT, UR40, URZ, UPT ;  /* 0x0000003f2800728c */ /* 0x000fe2000bf45270 */
[----:B0-----:R-:W-:Y:S01]  /*4170*/  VIADD R11, R22, 0xfffffffe ;  /* 0xfffffffe160b7836 */ /* 0x001fe20000000000 */
[----:B------:R-:W-:-:S06]  /*4180*/  UISETP.NE.AND UP1, UPT, UR43, URZ, UPT ;  /* 0x0000003f2b00728c */ /* 0x000fcc000bf25270 */
[----:B------:R-:W-:-:S03]  /*4190*/  PLOP3.LUT P0, PT, PT, PT, UP1, 0x40, 0x0 ;  /* 0x000000000000781c */ /* 0x000fc60003f0e818 */
[----:B------:R-:W-:Y:S01]  /*41a0*/  @UP2 ULDC UR10, c[0x0][0x44c] ;  /* 0x00011300000a2ab9 */ /* 0x000fe20000000800 */
[----:B------:R-:W-:Y:S01]  /*41b0*/  @UP2 ULDC UR7, c[0x0][0x450] ;  /* 0x0001140000072ab9 */ /* 0x000fe20000000800 */
[----:B-1----:R-:W-:-:S04]  /*41c0*/  USHF.L.U32 UR26, UR26, 0x7, URZ ;  /* 0x000000071a1a7899 */ /* 0x002fc8000800063f */
[----:B------:R-:W-:-:S03]  /*41d0*/  UIMAD.WIDE.U32 UR10, UR26, UR10, URZ ;  /* 0x0000000a1a0a72a5 */ /* 0x000fc6000f8e003f */
[----:B------:R-:W-:Y:S01]  /*41e0*/  UMOV UR19, UR26 ;  /* 0x0000001a00137c82 */ /* 0x000fe20008000000 */
[----:B------:R-:W-:Y:S02]  /*41f0*/  @UP2 USHF.R.U32.HI UR19, URZ, UR7, UR11 ;  /* 0x000000073f132299 */ /* 0x000fe4000801160b */
[----:B------:R-:W-:-:S04]  /*4200*/  UIADD3 UR7, UR38, 0x22860, URZ ;  /* 0x0002286026077890 */ /* 0x000fc8000fffe03f */
[----:B------:R-:W-:Y:S01]  /*4210*/  IMAD.U32 R2, RZ, RZ, UR19 ;  /* 0x00000013ff027e24 */ /* 0x000fe2000f8e00ff */
[----:B------:R-:W-:-:S04]  /*4220*/  UPRMT UR7, UR5, 0x654, UR7 ;  /* 0x0000065405077896 */ /* 0x000fc80008000007 */
[----:B------:R-:W-:-:S04]  /*4230*/  IADD3 R2, R2, -UR15, R17 ;  /* 0x8000000f02027c10 */ /* 0x000fc8000fffe011 */
[----:B------:R-:W-:Y:S01]  /*4240*/  R2UR UR10, R2 ;  /* 0x00000000020a72ca */ /* 0x000fe200000e0000 */
[----:B------:R-:W-:-:S12]  /*4250*/  SYNCS.ARRIVE.TRANS64.RED.A1T0 RZ, [UR7], RZ ;  /* 0x000000ffffff79a7 */ /* 0x000fd80008100407 */
[----:B------:R-:W-:Y:S01]  /*4260*/  UIADD3 UR18, UR10, UR18, URZ ;  /* 0x000000120a127290 */ /* 0x000fe2000fffe03f */
[----:B------:R-:W-:Y:S11]  /*4270*/  @P0 BRA `(.L_x_11001) ;  /* 0x00000000004c0947 */ /* 0x000ff60003800000 */
[----:B------:R-:W-:Y:S01]  /*4280*/  ISETP.GT.AND P0, PT, R2, RZ, PT ;  /* 0x000000ff0200720c */ /* 0x000fe20003f04270 */
        /* <DEDUP_REMOVED lines=10> */
.L_x_11002:
[----:B------:R-:W-:Y:S02]  /*4330*/  ULDC UR19, c[0x0][0x9e4] ;  /* 0x0002790000137ab9 */ /* 0x000fe40000000800 */
[----:B------:R-:W-:-:S11]  /*4340*/  UISETP.NE.AND UP1, UPT, UR19, 0x1, UPT ;  /* 0x000000011300788c */ /* 0x000fd6000bf25270 */
[----:B------:R-:W-:Y:S02]  /*4350*/  @UP1 ULDC.64 UR22, c[0x0][0x9e8] ;  /* 0x00027a0000161ab9 */ /* 0x000fe40000000a00 */
[----:B------:R-:W-:-:S04]  /*4360*/  UIMAD.WIDE.U32 UR10, UR7, UR22, URZ ;  /* 0x00000016070a72a5 */ /* 0x000fc8000f8e003f */
[----:B------:R-:W-:-:S12]  /*4370*/  @UP1 USHF.R.U32.HI UR7, URZ, UR23, UR11 ;  /* 0x000000173f071299 */ /* 0x000fd8000801160b */
.L_x_11003:
[----:B------:R-:W-:-:S04]  /*4380*/  UIMAD UR7, UR7, UR19, UR19 ;  /* 0x00000013070772a4 */ /* 0x000fc8000f8e0213 */
[----:B------:R-:W-:-:S04]  /*4390*/  UISETP.LT.AND UP1, UPT, UR18, UR7, UPT ;  /* 0x000000071200728c */ /* 0x000fc8000bf21270 */
[----:B------:R-:W-:-:S12]  /*43a0*/  USEL UR18, UR18, UR7, UP1 ;  /* 0x0000000712127287 */ /* 0x000fd80008800000 */
.L_x_11001:
[----:B------:R-:W-:Y:S01]  /*43b0*/  UIMAD.WIDE UR10, UR18, 0x2aaaaaab, URZ ;  /* 0x2aaaaaab120a78a5 */ /* 0x000fe2000f8e023f */
[----:B------:R-:W-:-:S03]  /*43c0*/  UMOV UR24, URZ ;  /* 0x0000003f00187c82 */ /* 0x000fc60008000000 */
[----:B------:R-:W-:-:S04]  /*43d0*/  USHF.R.U32.HI UR7, URZ, 0x1f, UR11 ;  /* 0x0000001f3f077899 */ /* 0x000fc8000801160b */
[----:B------:R-:W-:-:S04]  /*43e0*/  ULEA.HI.SX32 UR7, UR11, UR7, 0x1c ;  /* 0x000000070b077291 */ /* 0x000fc8000f8fe23f */
[----:B------:R-:W-:-:S04]  /*43f0*/  UISETP.LT.AND UP1, UPT, UR39, UR7, UPT ;  /* 0x000000072700728c */ /* 0x000fc8000bf21270 */
[----:B------:R-:W-:-:S03]  /*4400*/  USEL UR27, UR39, UR7, !UP1 ;  /* 0x00000007271b7287 */ /* 0x000fc6000c800000 */
[----:B------:R-:W-:-:S03]  /*4410*/  UMOV UR7, URZ ;  /* 0x0000003f00077c82 */ /* 0x000fc60008000000 */
[----:B------:R-:W-:-:S13]  /*4420*/  ISETP.GE.AND P0, PT, R11, UR27, PT ;  /* 0x0000001b0b007c0c */ /* 0x000fda000bf06270 */
[----:B------:R-:W-:Y:S05]  /*4430*/  @!P0 BRA `(.L_x_11004) ;  /* 0x0000003000208947 */ /* 0x000fea0003800000 */
[----:B------:R-:W-:Y:S01]  /*4440*/  IMAD.MOV.U32 R13, RZ, RZ, R9 ;  /* 0x000000ffff0d7224 */ /* 0x000fe200078e0009 */
[----:B------:R-:W-:Y:S01]  /*4450*/  UMOV UR7, URZ ;  /* 0x0000003f00077c82 */ /* 0x000fe20008000000 */
[----:B------:R-:W-:Y:S01]  /*4460*/  IMAD.MOV.U32 R12, RZ, RZ, R8 ;  /* 0x000000ffff0c7224 */ /* 0x000fe200078e0008 */
[----:B------:R-:W-:Y:S01]  /*4470*/  UMOV UR24, URZ ;  /* 0x0000003f00187c82 */ /* 0x000fe20008000000 */
[----:B------:R-:W-:Y:S01]  /*4480*/  ULDC UR31, c[0x0][0x9e4] ;  /* 0x00027900001f7ab9 */ /* 0x000fe20000000800 */
[----:B------:R-:W-:Y:S01]  /*4490*/  ULDC UR28, c[0x0][0x288] ;  /* 0x0000a200001c7ab9 */ /* 0x000fe20000000800 */
[----:B------:R-:W-:Y:S01]  /*44a0*/  ULDC UR32, c[0x0][0x2f0] ;  /* 0x0000bc0000207ab9 */ /* 0x000fe20000000800 */
[----:B------:R-:W-:Y:S01]  /*44b0*/  ULDC UR29, c[0x0][0x988] ;  /* 0x00026200001d7ab9 */ /* 0x000fe20000000800 */
[----:B------:R-:W-:-:S05]  /*44c0*/  ULDC UR33, c[0x0][0x9e0] ;  /* 0x0002780000217ab9 */ /* 0x000fca0000000800 */
.L_x_11023:
[----:B------:R-:W-:Y:S01]  /*44d0*/  UIADD3 UR24, UR24, 0x1, URZ ;  /* 0x0000000118187890 */ /* 0x000fe2000fffe03f */
[----:B------:R-:W-:-:S03]  /*44e0*/  PLOP3.LUT P0, PT, PT, PT, UP0, 0x40, 0x0 ;  /* 0x000000000000781c */ /* 0x000fc60003f0e808 */
[----:B------:R-:W-:-:S04]  /*44f0*/  UISETP.NE.AND UP1, UPT, UR24, 0x2, UPT ;  /* 0x000000021800788c */ /* 0x000fc8000bf25270 */
[----:B------:R-:W-:Y:S02]  /*4500*/  USEL UR10, URZ, 0x1, UP1 ;  /* 0x000000013f0a7887 */ /* 0x000fe40008800000 */
[----:B------:R-:W-:Y:S02]  /*4510*/  USEL UR24, UR24, URZ, UP1 ;  /* 0x0000003f18187287 */ /* 0x000fe40008800000 */
[----:B------:R-:W-:Y:S02]  /*4520*/  ULOP3.LUT UR7, UR7, UR10, URZ, 0x3c, !UPT ;  /* 0x0000000a07077292 */ /* 0x000fe4000f8e3c3f */
[----:B------:R-:W-:Y:S10]  /*4530*/  @P0 BRA `(.L_x_11005) ;  /* 0x0000000000040947 */ /* 0x000ff40003800000 */
[----:B------:R-:W-:Y:S01]  /*4540*/  BPT.TRAP 0x1 ;  /* 0x000000040000795c */ /* 0x000fe20000300000 */
.L_x_11005:
[----:B------:R-:W-:Y:S01]  /*4550*/  PLOP3.LUT P1, PT, PT, PT, UP0, 0x40, 0x0 ;  /* 0x000000000000781c */ /* 0x000fe20003f2e808 */
[----:B------:R-:W-:Y:S01]  /*4560*/  ULEA UR30, UR24, UR38, 0x3 ;  /* 0x00000026181e7291 */ /* 0x000fe2000f8e183f */
[----:B------:R-:W-:-:S05]  /*4570*/  IMAD.U32 R10, RZ, RZ, UR7 ;  /* 0x00000007ff0a7e24 */ /* 0x000fca000f8e00ff */
[----:B------:R-:W-:-:S04]  /*4580*/  SHF.L.U32 R10, R10, 0x1f, RZ ;  /* 0x0000001f0a0a7819 */ /* 0x000fc800000006ff */
[----:B------:R0:W1:Y:S02]  /*4590*/  SYNCS.PHASECHK.TRANS64.TRYWAIT P0, [UR30+0x22830], R10 ;  /* 0x0228300aff0075a7 */ /* 0x000064000800015e */
[----:B------:R-:W-:Y:S05]  /*45a0*/  @P1 BRA `(.L_x_11006) ;  /* 0x0000000000041947 */ /* 0x000fea0003800000 */
[----:B------:R-:W-:Y:S01]  /*45b0*/  BPT.TRAP 0x1 ;  /* 0x000000040000795c */ /* 0x000fe20000300000 */
.L_x_11006:
[----:B-1----:R-:W-:Y:S05]  /*45c0*/  @P0 BRA `(.L_x_11007) ;  /* 0x0000000000080947 */ /* 0x002fea0003800000 */
[----:B------:R-:W1:Y:S02]  /*45d0*/  SYNCS.PHASECHK.TRANS64.TRYWAIT P0, [UR30+0x22830], R10 ;  /* 0x0228300aff0075a7 */ /* 0x000e64000800015e */
[----:B-1----:R-:W-:Y:S05]  /*45e0*/  @!P0 BRA `(.L_x_11008) ;  /* 0x000000e800bc8947 */ /* 0x002fea0003800000 */
.L_x_11007:
[----:B------:R-:W-:Y:S01]  /*45f0*/  UIMAD UR22, UR24, 0x300, UR4 ;  /* 0x00000300181678a4 */ /* 0x000fe2000f8e0204 */
[----:B------:R-:W-:Y:S01]  /*4600*/  WARPGROUP.ARRIVE ;  /* 0x00000000000079c5 */ /* 0x000fe20000000000 */
[----:B------:R-:W-:Y:S01]  /*4610*/  UMOV UR23, 0x40000040 ;  /* 0x4000004000177882 */ /* 0x000fe20000000000 */
[----:B------:R-:W-:Y:S01]  /*4620*/  UMOV UR11, 0x40000040 ;  /* 0x40000040000b7882 */ /* 0x000fe20000000000 */
[----:B------:R-:W-:Y:S01]  /*4630*/  UIADD3 UR10, UR22, 0x2, URZ ;  /* 0x00000002160a7890 */ /* 0x000fe2000fffe03f */
[----:B------:R-:W-:Y:S01]  /*4640*/  PLOP3.LUT P0, PT, PT, PT, UP0, 0x40, 0x0 ;  /* 0x000000000000781c */ /* 0x000fe20003f0e808 */
[----:B------:R-:W-:Y:S01]  /*4650*/  UIADD3 UR14, UR22, 0x4, URZ ;  /* 0x00000004160e7890 */ /* 0x000fe2000fffe03f */
[----:B--2---:R-:W-:Y:S01]  /*4660*/  IADD3 R4, -R16, 0xb, RZ ;  /* 0x0000000b10047810 */ /* 0x004fe20007ffe1ff */
[----:B------:R-:W-:Y:S01]  /*4670*/  UMOV UR15, 0x40000040 ;  /* 0x40000040000f7882 */ /* 0x000fe20000000000 */
        /* <DEDUP_REMOVED lines=14> */
[----:B------:R-:W-:Y:S05]  /*4760*/  @P0 BRA `(.L_x_11009) ;  /* 0x0000000000040947 */ /* 0x000fea0003800000 */
[----:B------:R-:W-:Y:S01]  /*4770*/  BPT.TRAP 0x1 ;  /* 0x000000040000795c */ /* 0x000fe20000300000 */
.L_x_11009:
[----:B------:R-:W-:Y:S01]  /*4780*/  UISETP.NE.AND UP2, UPT, UR40, URZ, UPT ;  /* 0x0000003f2800728c */ /* 0x000fe2000bf45270 */
[----:B------:R-:W-:Y:S01]  /*4790*/  IMAD.MOV.U32 R8, RZ, RZ, R0 ;  /* 0x000000ffff087224 */ /* 0x000fe200078e0000 */
[----:B------:R-:W-:Y:S01]  /*47a0*/  UISETP.NE.AND UP1, UPT, UR43, URZ, UPT ;  /* 0x0000003f2b00728c */ /* 0x000fe2000bf25270 */
[----:B------:R-:W-:Y:S01]  /*47b0*/  IMAD R20, R11, -0x60, RZ ;  /* 0xffffffa00b147824 */ /* 0x000fe200078e02ff */
[----:B------:R-:W-:Y:S02]  /*47c0*/  UMOV UR15, UR28 ;  /* 0x0000001c000f7c82 */ /* 0x000fe40008000000 */
[----:B------:R-:W-:Y:S01]  /*47d0*/  PLOP3.LUT P0, PT, PT, PT, UP2, 0x80, 0x0 ;  /* 0x000000000000781c */ /* 0x000fe20003f0f028 */
[----:B------:R-:W-:Y:S01]  /*47e0*/  VIADD R14, R20, 0x1 ;  /* 0x00000001140e7836 */ /* 0x000fe20000000000 */
[----:B------:R-:W-:-:S03]  /*47f0*/  PLOP3.LUT P1, PT, PT, PT, UP2, 0x80, 0x0 ;  /* 0x000000000000781c */ /* 0x000fc60003f2f028 */
[----:B------:R-:W-:Y:S01]  /*4800*/  @UP2 ULDC UR10, c[0x0][0x44c] ;  /* 0x00011300000a2ab9 */ /* 0x000fe20000000800 */
[----:B------:R-:W-:-:S07]  /*4810*/  @UP2 ULDC UR11, c[0x0][0x450] ;  /* 0x00011400000b2ab9 */ /* 0x000fce0000000800 */
[----:B-1----:R-:W-:Y:S01]  /*4820*/  @P0 IMAD.HI.U32 R9, R0, UR10, RZ ;  /* 0x0000000a00090c27 */ /* 0x002fe2000f8e00ff */
[----:B------:R-:W-:Y:S01]  /*4830*/  UIADD3 UR10, UR30, 0x22840, URZ ;  /* 0x000228401e0a7890 */ /* 0x000fe2000fffe03f */
[----:B------:R-:W-:-:S03]  /*4840*/  PLOP3.LUT P0, PT, PT, PT, UP1, 0x40, 0x0 ;  /* 0x000000000000781c */ /* 0x000fc60003f0e818 */
[----:B------:R-:W-:Y:S01]  /*4850*/  @P1 SHF.R.U32.HI R8, RZ, UR11, R9 ;  /* 0x0000000bff081c19 */ /* 0x000fe20008011609 */
[----:B------:R-:W-:Y:S01]  /*4860*/  IMAD R9, R3, -0x2, R14 ;  /* 0xfffffffe03097824 */ /* 0x000fe200078e020e */
[----:B------:R-:W-:-:S03]  /*4870*/  UPRMT UR10, UR5, 0x654, UR10 ;  /* 0x00000654050a7896 */ /* 0x000fc6000800000a */
[----:B------:R-:W1:Y:S01]  /*4880*/  SHFL.IDX PT, R15, R8, RZ, 0x1c1f ;  /* 0x001c1fff080f7589 */ /* 0x000e6200000e0000 */
[----:B------:R-:W-:-:S04]  /*4890*/  IMAD R9, R18, UR32, R9 ;  /* 0x0000002012097c24 */ /* 0x000fc8000f8e0209 */
[----:B------:R-:W-:Y:S01]  /*48a0*/  VIADD R9, R9, -UR15 ;  /* 0x8000000f09097c36 */ /* 0x000fe20008000000 */
[----:B------:R-:W-:Y:S03]  /*48b0*/  SYNCS.ARRIVE.TRANS64.RED.A1T0 RZ, [UR10], RZ ;  /* 0x000000ffffff79a7 */ /* 0x000fe6000810040a */
[C---:B------:R-:W-:Y:S02]  /*48c0*/  VIADD R14, R9.reuse, UR33 ;  /* 0x00000021090e7c36 */ /* 0x040fe40008000000 */
[----:B------:R-:W-:Y:S02]  /*48d0*/  VIADD R22, R9, UR25 ;  /* 0x0000001909167c36 */ /* 0x000fe40008000000 */
[----:B-1----:R-:W-:Y:S02]  /*48e0*/  IMAD.IADD R9, R14, 0x1, R15 ;  /* 0x000000010e097824 */ /* 0x002fe400078e020f */
[----:B------:R-:W-:Y:S01]  /*48f0*/  IMAD.IADD R19, R15, 0x1, R22 ;  /* 0x000000010f137824 */ /* 0x000fe200078e0216 */
[----:B------:R-:W-:Y:S06]  /*4900*/  @P0 BRA `(.L_x_11010) ;  /* 0x00000000005c0947 */ /* 0x000fec0003800000 */
        /* <DEDUP_REMOVED lines=13> */
.L_x_11012:
[----:B------:R-:W-:-:S05]  /*49e0*/  IMAD.U32 R21, RZ, RZ, UR31 ;  /* 0x0000001fff157e24 */ /* 0x000fca000f8e00ff */
[----:B------:R-:W-:-:S13]  /*49f0*/  ISETP.NE.AND P0, PT, R21, 0x1, PT ;  /* 0x000000011500780c */ /* 0x000fda0003f05270 */
[----:B------:R-:W1:Y:S02]  /*4a00*/  @P0 LDC.64 R200, c[0x0][0x9e8] ;  /* 0x00027a00ffc80b82 */ /* 0x000e640000000a00 */
[----:B-1----:R-:W-:-:S05]  /*4a10*/  @P0 IMAD.HI.U32 R200, R15, R200, RZ ;  /* 0x000000c80fc80227 */ /* 0x002fca00078e00ff */
[----:B------:R-:W-:-:S07]  /*4a20*/  @P0 SHF.R.U32.HI R15, RZ, R201, R200 ;  /* 0x000000c9ff0f0219 */ /* 0x000fce00000116c8 */
.L_x_11013:
[----:B------:R-:W-:Y:S05]  /*4a30*/  BSYNC B0 ;  /* 0x0000000000007941 */ /* 0x000fea0003800000 */
.L_x_11011:
[----:B------:R-:W-:-:S04]  /*4a40*/  IMAD R200, R3, -0x2, R20 ;  /* 0xfffffffe03c87824 */ /* 0x000fc800078e0214 */
[----:B------:R-:W-:-:S05]  /*4a50*/  IMAD R200, R15, R21, R200 ;  /* 0x000000150fc87224 */ /* 0x000fca00078e02c8 */
[----:B------:R-:W-:Y:S02]  /*4a60*/  VIADDMNMX R9, R200, R21, R9, PT ;  /* 0x00000015c8097246 */ /* 0x000fe40003800109 */
[----:B------:R-:W-:-:S07]  /*4a70*/  VIMNMX R19, R19, R200, !PT ;  /* 0x000000c813137248 */ /* 0x000fce0007fe0100 */
.L_x_11010:
[----:B------:R-:W-:Y:S01]  /*4a80*/  ISETP.GE.AND P1, PT, R20, 0x1, PT ;  /* 0x000000011400780c */ /* 0x000fe20003f26270 */
[----:B------:R-:W-:Y:S01]  /*4a90*/  UISETP.NE.AND UP1, UPT, UR43, URZ, UPT ;  /* 0x0000003f2b00728c */ /* 0x000fe2000bf25270 */
[----:B------:R-:W-:Y:S02]  /*4aa0*/  LOP3.LUT R2, R2, 0xfffdffff, RZ, 0xc0, !PT ;  /* 0xfffdffff02027812 */ /* 0x000fe400078ec0ff */
[----:B------:R-:W-:Y:S02]  /*4ab0*/  ISETP.GT.AND P3, PT, R19, RZ, !P1 ;  /* 0x000000ff1300720c */ /* 0x000fe40004f64270 */
[C---:B------:R-:W-:Y:S02]  /*4ac0*/  ISETP.GE.AND P5, PT, R20.reuse, 0xa, PT ;  /* 0x0000000a1400780c */ /* 0x040fe40003fa6270 */
[C---:B------:R-:W-:Y:S02]  /*4ad0*/  ISETP.GE.AND P0, PT, R20.reuse, 0x2, PT ;  /* 0x000000021400780c */ /* 0x040fe40003f06270 */
[----:B------:R-:W-:-:S02]  /*4ae0*/  ISETP.GE.AND P4, PT, R20, 0x11, PT ;  /* 0x000000111400780c */ /* 0x000fc40003f86270 */
[----:B------:R-:W-:Y:S02]  /*4af0*/  ISETP.GT.AND P2, PT, R19, 0x1, !P0 ;  /* 0x000000011300780c */ /* 0x000fe40004744270 */
[----:B------:R-:W-:Y:S02]  /*4b00*/  @P1 LOP3.LUT R2, R2, 0x20000, RZ, 0xfc, !PT ;  /* 0x0002000002021812 */ /* 0x000fe400078efcff */
[----:B------:R-:W-:Y:S02]  /*4b10*/  ISETP.GE.AND P1, PT, R20, 0x9, PT ;  /* 0x000000091400780c */ /* 0x000fe40003f26270 */
[----:B------:R-:W-:Y:S02]  /*4b20*/  LOP3.LUT R2, R2, 0xfffffffd, RZ, 0xc0, !PT ;  /* 0xfffffffd02027812 */ /* 0x000fe400078ec0ff */
[C---:B------:R-:W-:Y:S02]  /*4b30*/  ISETP.LT.OR P2, PT, R9.reuse, 0x2, P2 ;  /* 0x000000020900780c */ /* 0x040fe40001741670 */
[----:B------:R-:W-:-:S02]  /*4b40*/  ISETP.LT.OR P3, PT, R9, 0x1, P3 ;  /* 0x000000010900780c */ /* 0x000fc40001f61670 */
[----:B------:R-:W-:Y:S02]  /*4b50*/  FSEL R153, R153, -INF , !P2 ;  /* 0xff80000099997808 */ /* 0x000fe40005000000 */
[----:B------:R-:W-:Y:S02]  /*4b60*/  FSEL R15, R152, -INF , !P3 ;  /* 0xff800000980f7808 */ /* 0x000fe40005800000 */
[C---:B------:R-:W-:Y:S02]  /*4b70*/  ISETP.GT.AND P2, PT, R19.reuse, 0x9, !P5 ;  /* 0x000000091300780c */ /* 0x040fe40006f44270 */
[----:B------:R-:W-:Y:S02]  /*4b80*/  @P1 LOP3.LUT R2, R2, 0x2, RZ, 0xfc, !PT ;  /* 0x0000000202021812 */ /* 0x000fe400078efcff */
[----:B------:R-:W-:Y:S02]  /*4b90*/  ISETP.GT.AND P1, PT, R19, 0x8, !P1 ;  /* 0x000000081300780c */ /* 0x000fe40004f24270 */
[----:B------:R-:W-:-:S02]  /*4ba0*/  LOP3.LUT R2, R2, 0xfffffffb, RZ, 0xc0, !PT ;  /* 0xfffffffb02027812 */ /* 0x000fc400078ec0ff */
[----:B------:R-:W-:Y:S02]  /*4bb0*/  ISETP.LT.OR P1, PT, R9, 0x9, P1 ;  /* 0x000000090900780c */ /* 0x000fe40000f21670 */
[----:B------:R-:W-:Y:S02]  /*4bc0*/  @P5 LOP3.LUT R2, R2, 0x4, RZ, 0xfc, !PT ;  /* 0x0000000402025812 */ /* 0x000fe400078efcff */
[----:B------:R-:W-:Y:S02]  /*4bd0*/  ISETP.GE.AND P3, PT, R20, 0x12, PT ;  /* 0x000000121400780c */ /* 0x000fe40003f66270 */
[----:B------:R-:W-:Y:S02]  /*4be0*/  LOP3.LUT R2, R2, 0xfffffff7, RZ, 0xc0, !PT ;  /* 0xfffffff702027812 */ /* 0x000fe400078ec0ff */
[----:B------:R-:W-:Y:S02]  /*4bf0*/  FSEL R156, R156, -INF , !P1 ;  /* 0xff8000009c9c7808 */ /* 0x000fe40004800000 */
[----:B------:R-:W-:-:S02]  /*4c00*/  ISETP.GT.AND P1, PT, R19, 0x10, !P4 ;  /* 0x000000101300780c */ /* 0x000fc40006724270 */
[C---:B------:R-:W-:Y:S02]  /*4c10*/  ISETP.LT.OR P2, PT, R9.reuse, 0xa, P2 ;  /* 0x0000000a0900780c */ /* 0x040fe40001741670 */
[----:B------:R-:W-:Y:S02]  /*4c20*/  @P4 LOP3.LUT R2, R2, 0x8, RZ, 0xfc, !PT ;  /* 0x0000000802024812 */ /* 0x000fe400078efcff */
[----:B------:R-:W-:Y:S02]  /*4c30*/  ISETP.LT.OR P1, PT, R9, 0x11, P1 ;  /* 0x000000110900780c */ /* 0x000fe40000f21670 */
[----:B------:R-:W-:Y:S02]  /*4c40*/  FSEL R157, R157, -INF , !P2 ;  /* 0xff8000009d9d7808 */ /* 0x000fe40005000000 */
[----:B------:R-:W-:Y:S02]  /*4c50*/  ISETP.GE.AND P2, PT, R20, 0x19, PT ;  /* 0x000000191400780c */ /* 0x000fe40003f46270 */
[----:B------:R-:W-:-:S02]  /*4c60*/  LOP3.LUT R2, R2, 0xffffffef, RZ, 0xc0, !PT ;  /* 0xffffffef02027812 */ /* 0x000fc400078ec0ff */
[----:B------:R-:W-:Y:S02]  /*4c70*/  FSEL R160, R160, -INF , !P1 ;  /* 0xff800000a0a07808 */ /* 0x000fe40004800000 */
[----:B------:R-:W-:Y:S02]  /*4c80*/  ISETP.GT.AND P1, PT, R19, 0x11, !P3 ;  /* 0x000000111300780c */ /* 0x000fe40005f24270 */
[----:B------:R-:W-:Y:S02]  /*4c90*/  @P3 LOP3.LUT R2, R2, 0x10, RZ, 0xfc, !PT ;  /* 0x0000001002023812 */ /* 0x000fe400078efcff */
[----:B------:R-:W-:Y:S02]  /*4ca0*/  ISETP.LT.OR P1, PT, R9, 0x12, P1 ;  /* 0x000000120900780c */ /* 0x000fe40000f21670 */
[----:B------:R-:W-:Y:S02]  /*4cb0*/  LOP3.LUT R2, R2, 0xffffffdf, RZ, 0xc0, !PT ;  /* 0xffffffdf02027812 */ /* 0x000fe400078ec0ff */
[----:B------:R-:W-:-:S02]  /*4cc0*/  FSEL R161, R161, -INF , !P1 ;  /* 0xff800000a1a17808 */ /* 0x000fc40004800000 */
[----:B------:R-:W-:Y:S02]  /*4cd0*/  @P2 LOP3.LUT R2, R2, 0x20, RZ, 0xfc, !PT ;  /* 0x0000002002022812 */ /* 0x000fe400078efcff */
[----:B------:R-:W-:Y:S02]  /*4ce0*/  ISETP.GT.AND P1, PT, R19, 0x18, !P2 ;  /* 0x000000181300780c */ /* 0x000fe40005724270 */
[----:B------:R-:W-:Y:S02]  /*4cf0*/  ISETP.GE.AND P2, PT, R20, 0x1a, PT ;  /* 0x0000001a1400780c */ /* 0x000fe40003f46270 */
[----:B------:R-:W-:Y:S02]  /*4d00*/  ISETP.LT.OR P1, PT, R9, 0x19, P1 ;  /* 0x000000190900780c */ /* 0x000fe40000f21670 */
[----:B------:R-:W-:Y:S02]  /*4d10*/  LOP3.LUT R2, R2, 0xfffeffff, RZ, 0xc0, !PT ;  /* 0xfffeffff02027812 */ /* 0x000fe400078ec0ff */
[----:B------:R-:W-:-:S02]  /*4d20*/  FSEL R164, R164, -INF , !P1 ;  /* 0xff800000a4a47808 */ /* 0x000fc40004800000 */
        /* <DEDUP_REMOVED lines=87> */
[----:B------:R-:W-:-:S04]  /*52a0*/  ISETP.GT.AND P6, PT, R19, 0x59, !P6 ;  /* 0x000000591300780c */ /* 0x000fc800077c4270 */
[----:B------:R-:W-:Y:S02]  /*52b0*/  ISETP.LT.OR P6, PT, R9, 0x5a, P6 ;  /* 0x0000005a0900780c */ /* 0x000fe400037c1670 */
[----:B------:R-:W1:Y:S02]  /*52c0*/  SHFL.IDX PT, R9, R8, 0x1, 0x1c1f ;  /* 0x003c1f0008097f89 */ /* 0x000e6400000e0000 */
[----:B------:R-:W-:Y:S02]  /*52d0*/  FSEL R197, R197, -INF , !P6 ;  /* 0xff800000c5c57808 */ /* 0x000fe40007000000 */
[----:B------:R-:W-:Y:S01]  /*52e0*/  PLOP3.LUT P6, PT, PT, PT, UP1, 0x40, 0x0 ;  /* 0x000000000000781c */ /* 0x000fe20003fce818 */
[--C-:B-1----:R-:W-:Y:S02]  /*52f0*/  IMAD.IADD R14, R14, 0x1, R9.reuse ;  /* 0x000000010e0e7824 */ /* 0x102fe400078e0209 */
[----:B------:R-:W-:-:S10]  /*5300*/  IMAD.IADD R22, R22, 0x1, R9 ;  /* 0x0000000116167824 */ /* 0x000fd400078e0209 */
[----:B------:R-:W-:Y:S05]  /*5310*/  @P6 BRA `(.L_x_11014) ;  /* 0x00000000005c6947 */ /* 0x000fea0003800000 */
        /* <DEDUP_REMOVED lines=13> */
.L_x_11016:
[----:B------:R-:W-:-:S05]  /*53f0*/  IMAD.U32 R152, RZ, RZ, UR31 ;  /* 0x0000001fff987e24 */ /* 0x000fca000f8e00ff */
[----:B------:R-:W-:-:S13]  /*5400*/  ISETP.NE.AND P6, PT, R152, 0x1, PT ;  /* 0x000000019800780c */ /* 0x000fda0003fc5270 */
[----:B------:R-:W1:Y:S02]  /*5410*/  @P6 LDC.64 R8, c[0x0][0x9e8] ;  /* 0x00027a00ff086b82 */ /* 0x000e640000000a00 */
[----:B-1----:R-:W-:-:S05]  /*5420*/  @P6 IMAD.HI.U32 R8, R19, R8, RZ ;  /* 0x0000000813086227 */ /* 0x002fca00078e00ff */
[----:B------:R-:W-:-:S07]  /*5430*/  @P6 SHF.R.U32.HI R19, RZ, R9, R8 ;  /* 0x00000009ff136219 */ /* 0x000fce0000011608 */
.L_x_11017:
[----:B------:R-:W-:Y:S05]  /*5440*/  BSYNC B0 ;  /* 0x0000000000007941 */ /* 0x000fea0003800000 */
.L_x_11015:
[----:B------:R-:W-:-:S04]  /*5450*/  IMAD R20, R3, -0x2, R20 ;  /* 0xfffffffe03147824 */ /* 0x000fc800078e0214 */
[----:B------:R-:W-:-:S05]  /*5460*/  IMAD R19, R19, R152, R20 ;  /* 0x0000009813137224 */ /* 0x000fca00078e0214 */
[----:B------:R-:W-:Y:S02]  /*5470*/  VIADDMNMX R14, R19, R152, R14, PT ;  /* 0x00000098130e7246 */ /* 0x000fe4000380010e */
[----:B------:R-:W-:-:S07]  /*5480*/  VIMNMX R22, R22, R19, !PT ;  /* 0x0000001316167248 */ /* 0x000fce0007fe0100 */
.L_x_11014:
[----:B------:R-:W-:Y:S01]  /*5490*/  ISETP.GT.AND P0, PT, R22, 0x1, !P0 ;  /* 0x000000011600780c */ /* 0x000fe20004704270 */
[----:B------:R-:W-:Y:S01]  /*54a0*/  UMOV UR14, UR29 ;  /* 0x0000001d000e7c82 */ /* 0x000fe20008000000 */
[----:B------:R-:W-:Y:S02]  /*54b0*/  LOP3.LUT P6, RZ, R2, 0x10, RZ, 0xc0, !PT ;  /* 0x0000001002ff7812 */ /* 0x000fe400078cc0ff */
[----:B------:R-:W-:Y:S02]  /*54c0*/  ISETP.LT.OR P0, PT, R14, 0x2, P0 ;  /* 0x000000020e00780c */ /* 0x000fe40000701670 */
[----:B------:R-:W-:Y:S02]  /*54d0*/  FMNMX.FTZ R8, R15, R12, !PT ;  /* 0x0000000c0f087209 */ /* 0x000fe40007810000 */
[----:B------:R-:W-:Y:S02]  /*54e0*/  FSEL R155, R155, -INF , !P0 ;  /* 0xff8000009b9b7808 */ /* 0x000fe40004000000 */
[----:B------:R-:W-:-:S02]  /*54f0*/  LOP3.LUT P0, RZ, R2, 0x2, RZ, 0xc0, !PT ;  /* 0x0000000202ff7812 */ /* 0x000fc4000780c0ff */
[----:B------:R-:W-:Y:S02]  /*5500*/  FMNMX.FTZ R9, R153, R8, !PT ;  /* 0x0000000899097209 */ /* 0x000fe40007810000 */
[----:B------:R-:W-:Y:S02]  /*5510*/  ISETP.GT.AND P0, PT, R22, 0x8, !P0 ;  /* 0x000000081600780c */ /* 0x000fe40004704270 */
[----:B------:R-:W-:Y:S02]  /*5520*/  FMNMX.FTZ R8, R156, R9, !PT ;  /* 0x000000099c087209 */ /* 0x000fe40007810000 */
[----:B------:R-:W-:Y:S02]  /*5530*/  ISETP.LT.OR P0, PT, R14, 0x9, P0 ;  /* 0x000000090e00780c */ /* 0x000fe40000701670 */
[----:B------:R-:W-:Y:S02]  /*5540*/  FMNMX.FTZ R9, R157, R8, !PT ;  /* 0x000000089d097209 */ /* 0x000fe40007810000 */
        /* <DEDUP_REMOVED lines=52> */
[----:B------:R-:W1:Y:S01]  /*5890*/  SHFL.BFLY PT, R8, R9, 0x2, 0x1f ;  /* 0x0c401f0009087f89 */ /* 0x000e6200000e0000 */
[----:B------:R-:W-:Y:S02]  /*58a0*/  ISETP.LT.OR P0, PT, R14, 0x29, P0 ;  /* 0x000000290e00780c */ /* 0x000fe40000701670 */
[----:B------:R-:W-:Y:S02]  /*58b0*/  ISETP.GT.AND P2, PT, R22, 0x49, !P2 ;  /* 0x000000491600780c */ /* 0x000fe40005744270 */
[----:B------:R-:W-:-:S02]  /*58c0*/  FSEL R174, R174, -INF , !P0 ;  /* 0xff800000aeae7808 */ /* 0x000fc40004000000 */
[----:B------:R-:W-:Y:S02]  /*58d0*/  LOP3.LUT P0, RZ, R2, 0x1000, RZ, 0xc0, !PT ;  /* 0x0000100002ff7812 */ /* 0x000fe4000780c0ff */
[C---:B------:R-:W-:Y:S02]  /*58e0*/  ISETP.GT.AND P3, PT, R22.reuse, 0x50, !P3 ;  /* 0x000000501600780c */ /* 0x040fe40005f64270 */
[C---:B------:R-:W-:Y:S02]  /*58f0*/  ISETP.GT.AND P0, PT, R22.reuse, 0x29, !P0 ;  /* 0x000000291600780c */ /* 0x040fe40004704270 */
[----:B------:R-:W-:Y:S02]  /*5900*/  ISETP.GT.AND P4, PT, R22, 0x51, !P4 ;  /* 0x000000511600780c */ /* 0x000fe40006784270 */
[----:B------:R-:W-:Y:S02]  /*5910*/  ISETP.LT.OR P0, PT, R14, 0x2a, P0 ;  /* 0x0000002a0e00780c */ /* 0x000fe40000701670 */
[----:B------:R-:W-:-:S02]  /*5920*/  ISETP.GT.AND P5, PT, R22, 0x58, !P5 ;  /* 0x000000581600780c */ /* 0x000fc40006fa4270 */
[----:B------:R-:W-:Y:S02]  /*5930*/  FSEL R175, R175, -INF , !P0 ;  /* 0xff800000afaf7808 */ /* 0x000fe40004000000 */
[----:B------:R-:W-:Y:S02]  /*5940*/  LOP3.LUT P0, RZ, R2, 0x800, RZ, 0xc0, !PT ;  /* 0x0000080002ff7812 */ /* 0x000fe4000780c0ff */
[----:B------:R-:W-:Y:S02]  /*5950*/  ISETP.LT.OR P1, PT, R14, 0x49, P1 ;  /* 0x000000490e00780c */ /* 0x000fe40000f21670 */
[----:B------:R-:W-:Y:S02]  /*5960*/  ISETP.GT.AND P0, PT, R22, 0x30, !P0 ;  /* 0x000000301600780c */ /* 0x000fe40004704270 */
[----:B-1----:R-:W-:Y:S02]  /*5970*/  FMNMX.FTZ R19, R9, R8, !PT ;  /* 0x0000000809137209 */ /* 0x002fe40007810000 */
[----:B------:R-:W-:-:S02]  /*5980*/  ISETP.LT.OR P0, PT, R14, 0x31, P0 ;  /* 0x000000310e00780c */ /* 0x000fc40000701670 */
[----:B------:R-:W-:Y:S01]  /*5990*/  ISETP.LT.OR P2, PT, R14, 0x4a, P2 ;  /* 0x0000004a0e00780c */ /* 0x000fe20001741670 */
[----:B------:R-:W1:Y:S01]  /*59a0*/  SHFL.BFLY PT, R8, R19, 0x1, 0x1f ;  /* 0x0c201f0013087f89 */ /* 0x000e6200000e0000 */
[----:B------:R-:W-:Y:S02]  /*59b0*/  FSEL R178, R178, -INF , !P0 ;  /* 0xff800000b2b27808 */ /* 0x000fe40004000000 */
[----:B------:R-:W-:Y:S02]  /*59c0*/  LOP3.LUT P0, RZ, R2, 0x400, RZ, 0xc0, !PT ;  /* 0x0000040002ff7812 */ /* 0x000fe4000780c0ff */
[----:B------:R-:W-:Y:S02]  /*59d0*/  FSEL R190, R190, -INF , !P1 ;  /* 0xff800000bebe7808 */ /* 0x000fe40004800000 */
[----:B------:R-:W-:Y:S02]  /*59e0*/  ISETP.GT.AND P0, PT, R22, 0x31, !P0 ;  /* 0x000000311600780c */ /* 0x000fe40004704270 */
[----:B------:R-:W-:-:S02]  /*59f0*/  ISETP.LT.OR P3, PT, R14, 0x51, P3 ;  /* 0x000000510e00780c */ /* 0x000fc40001f61670 */
[----:B------:R-:W-:Y:S02]  /*5a00*/  ISETP.LT.OR P0, PT, R14, 0x32, P0 ;  /* 0x000000320e00780c */ /* 0x000fe40000701670 */
[----:B------:R-:W-:Y:S02]  /*5a10*/  FSEL R191, R191, -INF , !P2 ;  /* 0xff800000bfbf7808 */ /* 0x000fe40005000000 */
[----:B------:R-:W-:Y:S02]  /*5a20*/  FSEL R179, R179, -INF , !P0 ;  /* 0xff800000b3b37808 */ /* 0x000fe40004000000 */
[----:B------:R-:W-:Y:S02]  /*5a30*/  LOP3.LUT P0, RZ, R2, 0x200, RZ, 0xc0, !PT ;  /* 0x0000020002ff7812 */ /* 0x000fe4000780c0ff */
[----:B------:R-:W-:Y:S02]  /*5a40*/  ISETP.LT.OR P4, PT, R14, 0x52, P4 ;  /* 0x000000520e00780c */ /* 0x000fe40002781670 */
[----:B------:R-:W-:-:S02]  /*5a50*/  ISETP.GT.AND P0, PT, R22, 0x38, !P0 ;  /* 0x000000381600780c */ /* 0x000fc40004704270 */
[----:B------:R-:W-:Y:S02]  /*5a60*/  FSEL R194, R194, -INF , !P3 ;  /* 0xff800000c2c27808 */ /* 0x000fe40005800000 */
[----:B------:R-:W-:Y:S02]  /*5a70*/  ISETP.LT.OR P0, PT, R14, 0x39, P0 ;  /* 0x000000390e00780c */ /* 0x000fe40000701670 */
[----:B-1----:R-:W-:Y:S02]  /*5a80*/  FMNMX.FTZ R8, R19, R8, !PT ;  /* 0x0000000813087209 */ /* 0x002fe40007810000 */
[----:B------:R-:W-:Y:S02]  /*5a90*/  FSEL R182, R182, -INF , !P0 ;  /* 0xff800000b6b67808 */ /* 0x000fe40004000000 */
[----:B------:R-:W-:Y:S01]  /*5aa0*/  LOP3.LUT P0, RZ, R2, 0x100, RZ, 0xc0, !PT ;  /* 0x0000010002ff7812 */ /* 0x000fe2000780c0ff */
[----:B------:R-:W-:Y:S01]  /*5ab0*/  FMUL.FTZ R202, R8, UR14 ;  /* 0x0000000e08ca7c20 */ /* 0x000fe20008410000 */
[----:B------:R-:W-:-:S02]  /*5ac0*/  ISETP.LT.OR P5, PT, R14, 0x59, P5 ;  /* 0x000000590e00780c */ /* 0x000fc40002fa1670 */
[----:B------:R-:W-:Y:S02]  /*5ad0*/  ISETP.GT.AND P0, PT, R22, 0x39, !P0 ;  /* 0x000000391600780c */ /* 0x000fe40004704270 */
[----:B------:R-:W-:Y:S02]  /*5ae0*/  FSEL R195, R195, -INF , !P4 ;  /* 0xff800000c3c37808 */ /* 0x000fe40006000000 */
[----:B------:R-:W-:Y:S02]  /*5af0*/  ISETP.LT.OR P0, PT, R14, 0x3a, P0 ;  /* 0x0000003a0e00780c */ /* 0x000fe40000701670 */
[----:B------:R-:W-:Y:S02]  /*5b00*/  FSEL R198, R198, -INF , !P5 ;  /* 0xff800000c6c67808 */ /* 0x000fe40006800000 */
[----:B------:R-:W-:Y:S02]  /*5b10*/  FSEL R183, R183, -INF , !P0 ;  /* 0xff800000b7b77808 */ /* 0x000fe40004000000 */
[----:B------:R-:W-:-:S02]  /*5b20*/  ISETP.GT.AND P0, PT, R22, 0x40, !P6 ;  /* 0x000000401600780c */ /* 0x000fc40007704270 */
[----:B------:R-:W-:Y:S02]  /*5b30*/  LOP3.LUT P6, RZ, R2, 0x20000, RZ, 0xc0, !PT ;  /* 0x0002000002ff7812 */ /* 0x000fe400078cc0ff */
[----:B------:R-:W-:-:S04]  /*5b40*/  ISETP.LT.OR P0, PT, R14, 0x41, P0 ;  /* 0x000000410e00780c */ /* 0x000fc80000701670 */
[----:B------:R-:W-:Y:S02]  /*5b50*/  FSEL R186, R186, -INF , !P0 ;  /* 0xff800000baba7808 */ /* 0x000fe40004000000 */
[----:B------:R-:W-:-:S04]  /*5b60*/  LOP3.LUT P0, RZ, R2, 0x40, RZ, 0xc0, !PT ;  /* 0x0000004002ff7812 */ /* 0x000fc8000780c0ff */
[----:B------:R-:W-:-:S04]  /*5b70*/  ISETP.GT.AND P0, PT, R22, 0x41, !P0 ;  /* 0x000000411600780c */ /* 0x000fc80004704270 */
[----:B------:R-:W-:-:S04]  /*5b80*/  ISETP.LT.OR P0, PT, R14, 0x42, P0 ;  /* 0x000000420e00780c */ /* 0x000fc80000701670 */
[----:B------:R-:W-:Y:S02]  /*5b90*/  FSEL R187, R187, -INF , !P0 ;  /* 0xff800000bbbb7808 */ /* 0x000fe40004000000 */
[----:B------:R-:W-:Y:S02]  /*5ba0*/  ISETP.GT.AND P0, PT, R22, RZ, !P6 ;  /* 0x000000ff1600720c */ /* 0x000fe40007704270 */
[----:B------:R-:W-:Y:S02]  /*5bb0*/  LOP3.LUT P6, RZ, R2, 0x1, RZ, 0xc0, !PT ;  /* 0x0000000102ff7812 */ /* 0x000fe400078cc0ff */
[----:B------:R-:W-:Y:S02]  /*5bc0*/  ISETP.LT.OR P0, PT, R14, 0x1, P0 ;  /* 0x000000010e00780c */ /* 0x000fe40000701670 */
[----:B------:R-:W-:Y:S02]  /*5bd0*/  ISETP.GT.AND P6, PT, R22, 0x59, !P6 ;  /* 0x000000591600780c */ /* 0x000fe400077c4270 */
[----:B------:R-:W-:-:S02]  /*5be0*/  FSEL R200, R154, -INF , !P0 ;  /* 0xff8000009ac87808 */ /* 0x000fc40004000000 */
[----:B------:R-:W-:Y:S02]  /*5bf0*/  FSETP.NEU.FTZ.AND P0, PT, R8, -INF , PT ;  /* 0xff8000000800780b */ /* 0x000fe40003f1d000 */
[----:B------:R-:W-:Y:S02]  /*5c00*/  FMNMX.FTZ R20, R200, R13, !PT ;  /* 0x0000000dc8147209 */ /* 0x000fe40007810000 */
[----:B------:R-:W-:Y:S02]  /*5c10*/  FSEL R202, R202, RZ, P0 ;  /* 0x000000ffcaca7208 */ /* 0x000fe40000000000 */
[----:B------:R-:W-:Y:S02]  /*5c20*/  FMNMX.FTZ R9, R155, R20, !PT ;  /* 0x000000149b097209 */ /* 0x000fe40007810000 */
[----:B------:R-:W-:Y:S01]  /*5c30*/  ISETP.LT.OR P6, PT, R14, 0x5a, P6 ;  /* 0x0000005a0e00780c */ /* 0x000fe200037c1670 */
[--C-:B------:R-:W-:Y:S01]  /*5c40*/  FFMA.FTZ R154, R156, UR14, -R202.reuse ;  /* 0x0000000e9c9a7c23 */ /* 0x100fe200080108ca */
[----:B------:R-:W-:Y:S01]  /*5c50*/  FMNMX.FTZ R20, R158, R9, !PT ;  /* 0x000000099e147209 */ /* 0x000fe20007810000 */
[--C-:B------:R-:W-:Y:S01]  /*5c60*/  FFMA.FTZ R156, R160, UR14, -R202.reuse ;  /* 0x0000000ea09c7c23 */ /* 0x100fe200080108ca */
[--C-:B------:R-:W-:Y:S01]  /*5c70*/  FFMA.FTZ R164, R164, UR14, -R202.reuse ;  /* 0x0000000ea4a47c23 */ /* 0x100fe200080108ca */
[----:B------:R-:W-:Y:S01]  /*5c80*/  FSEL R199, R199, -INF , !P6 ;  /* 0xff800000c7c77808 */ /* 0x000fe20007000000 */
[--C-:B------:R-:W-:Y:S01]  /*5c90*/  FFMA.FTZ R172, R172, UR14, -R202.reuse ;  /* 0x0000000eacac7c23 */ /* 0x100fe200080108ca */
[----:B------:R-:W-:Y:S01]  /*5ca0*/  FMNMX.FTZ R9, R159, R20, !PT ;  /* 0x000000149f097209 */ /* 0x000fe20007810000 */
[--C-:B------:R-:W-:Y:S01]  /*5cb0*/  FFMA.FTZ R23, R165, UR14, -R202.reuse ;  /* 0x0000000ea5177c23 */ /* 0x100fe200080108ca */
[--C-:B------:R-:W-:Y:S01]  /*5cc0*/  FFMA.FTZ R165, R181, UR14, -R202.reuse ;  /* 0x0000000eb5a57c23 */ /* 0x100fe200080108ca */
[----:B------:R-:W-:Y:S01]  /*5cd0*/  FSEL R181, R8, RZ, P0 ;  /* 0x000000ff08b57208 */ /* 0x000fe20000000000 */
[--C-:B------:R-:W-:Y:S01]  /*5ce0*/  FFMA.FTZ R152, R15, UR14, -R202.reuse ;  /* 0x0000000e0f987c23 */ /* 0x100fe200080108ca */
[----:B------:R-:W-:Y:S01]  /*5cf0*/  FMNMX.FTZ R20, R162, R9, !PT ;  /* 0x00000009a2147209 */ /* 0x000fe20007810000 */
[--C-:B------:R-:W-:Y:S01]  /*5d00*/  FFMA.FTZ R15, R153, UR14, -R202.reuse ;  /* 0x0000000e990f7c23 */ /* 0x100fe200080108ca */
[----:B------:R-:W-:Y:S01]  /*5d10*/  FFMA.FTZ R19, R157, UR14, -R202 ;  /* 0x0000000e9d137c23 */ /* 0x000fe200080108ca */
[----:B------:R-:W-:Y:S01]  /*5d20*/  FADD.FTZ R181, -R181, R12 ;  /* 0x0000000cb5b57221 */ /* 0x000fe20000010100 */
[----:B------:R-:W-:Y:S01]  /*5d30*/  FMNMX.FTZ R9, R163, R20, !PT ;  /* 0x00000014a3097209 */ /* 0x000fe20007810000 */
[----:B------:R-:W-:Y:S01]  /*5d40*/  MUFU.EX2 R152, R152 ;  /* 0x0000009800987308 */ /* 0x000fe20000000800 */
        /* <DEDUP_REMOVED lines=15> */
[----:B------:R-:W3:Y:S01]  /*5e40*/  MUFU.EX2 R15, R15 ;  /* 0x0000000f000f7308 */ /* 0x000ee20000000800 */
[----:B------:R-:W-:-:S02]  /*5e50*/  FFMA.FTZ R196, R196, UR14, -R202 ;  /* 0x0000000ec4c47c23 */ /* 0x000fc400080108ca */
[----:B------:R-:W-:-:S04]  /*5e60*/  FMNMX.FTZ R20, R174, R9, !PT ;  /* 0x00000009ae147209 */ /* 0x000fc80007810000 */
[----:B------:R-:W-:Y:S01]  /*5e70*/  FMNMX.FTZ R9, R175, R20, !PT ;  /* 0x00000014af097209 */ /* 0x000fe20007810000 */
[----:B------:R-:W4:Y:S01]  /*5e80*/  MUFU.EX2 R154, R154 ;  /* 0x0000009a009a7308 */ /* 0x000f220000000800 */
[-C--:B-1----:R-:W-:Y:S01]  /*5e90*/  FMUL.FTZ R24, R24, R181.reuse ;  /* 0x000000b518187220 */ /* 0x082fe20000410000 */
[----:B------:R-:W-:Y:S01]  /*5ea0*/  FMUL.FTZ R25, R25, R181 ;  /* 0x000000b519197220 */ /* 0x000fe20000410000 */
[----:B------:R-:W-:Y:S01]  /*5eb0*/  FMNMX.FTZ R160, R178, R9, !PT ;  /* 0x00000009b2a07209 */ /* 0x000fe20007810000 */
[-C--:B------:R-:W-:Y:S01]  /*5ec0*/  FMUL.FTZ R28, R28, R181.reuse ;  /* 0x000000b51c1c7220 */ /* 0x080fe20000410000 */
[-C--:B------:R-:W-:Y:S01]  /*5ed0*/  FMUL.FTZ R29, R29, R181.reuse ;  /* 0x000000b51d1d7220 */ /* 0x080fe20000410000 */
[-C--:B------:R-:W-:Y:S01]  /*5ee0*/  FMUL.FTZ R32, R32, R181.reuse ;  /* 0x000000b520207220 */ /* 0x080fe20000410000 */
        /* <DEDUP_REMOVED lines=8> */
[----:B------:R-:W-:Y:S01]  /*5f70*/  FMNMX.FTZ R9, R183, R160, !PT ;  /* 0x000000a0b7097209 */ /* 0x000fe20007810000 */
[----:B------:R-:W1:Y:S01]  /*5f80*/  MUFU.EX2 R19, R19 ;  /* 0x0000001300137308 */ /* 0x000e620000000800 */
[-C--:B------:R-:W-:Y:S01]  /*5f90*/  FMUL.FTZ R44, R44, R181.reuse ;  /* 0x000000b52c2c7220 */ /* 0x080fe20000410000 */
[----:B------:R-:W-:Y:S01]  /*5fa0*/  FMUL.FTZ R45, R45, R181 ;  /* 0x000000b52d2d7220 */ /* 0x000fe20000410000 */
[----:B------:R-:W-:Y:S01]  /*5fb0*/  FMNMX.FTZ R22, R186, R9, !PT ;  /* 0x00000009ba167209 */ /* 0x000fe20007810000 */
[-C--:B------:R-:W-:Y:S01]  /*5fc0*/  FMUL.FTZ R48, R48, R181.reuse ;  /* 0x000000b530307220 */ /* 0x080fe20000410000 */
[-C--:B------:R-:W-:Y:S01]  /*5fd0*/  FMUL.FTZ R49, R49, R181.reuse ;  /* 0x000000b531317220 */ /* 0x080fe20000410000 */
[-C--:B------:R-:W-:Y:S01]  /*5fe0*/  FMUL.FTZ R52, R52, R181.reuse ;  /* 0x000000b534347220 */ /* 0x080fe20000410000 */
[----:B------:R-:W-:Y:S01]  /*5ff0*/  FMNMX.FTZ R9, R187, R22, !PT ;  /* 0x00000016bb097209 */ /* 0x000fe20007810000 */
[----:B------:R5:W-:Y:S01]  /*6000*/  MUFU.EX2 R160, R168 ;  /* 0x000000a800a07308 */ /* 0x000be20000000800 */
[-C--:B------:R-:W-:Y:S01]  /*6010*/  FMUL.FTZ R53, R53, R181.reuse ;  /* 0x000000b535357220 */ /* 0x080fe20000410000 */
[----:B------:R-:W-:Y:S01]  /*6020*/  FMUL.FTZ R56, R56, R181 ;  /* 0x000000b538387220 */ /* 0x000fe20000410000 */
[----:B------:R-:W-:Y:S01]  /*6030*/  FMNMX.FTZ R22, R190, R9, !PT ;  /* 0x00000009be167209 */ /* 0x000fe20007810000 */
[-C--:B------:R-:W-:Y:S01]  /*6040*/  FMUL.FTZ R57, R57, R181.reuse ;  /* 0x000000b539397220 */ /* 0x080fe20000410000 */
[-C--:B------:R-:W-:Y:S01]  /*6050*/  FMUL.FTZ R60, R60, R181.reuse ;  /* 0x000000b53c3c7220 */ /* 0x080fe20000410000 */
[----:B------:R-:W-:Y:S01]  /*6060*/  FMUL.FTZ R61, R61, R181 ;  /* 0x000000b53d3d7220 */ /* 0x000fe20000410000 */
[----:B------:R-:W-:Y:S01]  /*6070*/  FMNMX.FTZ R9, R191, R22, !PT ;  /* 0x00000016bf097209 */ /* 0x000fe20007810000 */
[----:B------:R-:W0:Y:S01]  /*6080*/  MUFU.EX2 R156, R156 ;  /* 0x0000009c009c7308 */ /* 0x000e220000000800 */
[----:B-----5:R-:W-:Y:S01]  /*6090*/  FFMA.FTZ R168, R184, UR14, -R202 ;  /* 0x0000000eb8a87c23 */ /* 0x020fe200080108ca */
[----:B------:R-:W-:Y:S01]  /*60a0*/  FFMA.FTZ R184, R181, R7, R152 ;  /* 0x00000007b5b87223 */ /* 0x000fe20000010098 */
[----:B------:R-:W-:Y:S01]  /*60b0*/  FMNMX.FTZ R164, R194, R9, !PT ;  /* 0x00000009c2a47209 */ /* 0x000fe20007810000 */
[----:B------:R-:W-:Y:S01]  /*60c0*/  FMUL.FTZ R64, R64, R181 ;  /* 0x000000b540407220 */ /* 0x000fe20000410000 */
[C---:B---3--:R-:W-:Y:S01]  /*60d0*/  F2FP.BF16.F32.PACK_AB R152, R15.reuse, R152 ;  /* 0x000000980f98723e */ /* 0x048fe200000010ff */
[----:B------:R-:W-:Y:S01]  /*60e0*/  FADD.FTZ R7, R15, R184 ;  /* 0x000000b80f077221 */ /* 0x000fe20000010000 */
[----:B------:R-:W-:Y:S01]  /*60f0*/  FMNMX.FTZ R9, R195, R164, !PT ;  /* 0x000000a4c3097209 */ /* 0x000fe20007810000 */
[----:B------:R3:W-:Y:S01]  /*6100*/  MUFU.EX2 R22, R172 ;  /* 0x000000ac00167308 */ /* 0x0007e20000000800 */
[--C-:B------:R-:W-:Y:S01]  /*6110*/  FFMA.FTZ R164, R176, UR14, -R202.reuse ;  /* 0x0000000eb0a47c23 */ /* 0x100fe200080108ca */
[--C-:B------:R-:W-:Y:S01]  /*6120*/  FFMA.FTZ R176, R192, UR14, -R202.reuse ;  /* 0x0000000ec0b07c23 */ /* 0x100fe200080108ca */
[----:B------:R-:W-:Y:S01]  /*6130*/  FMNMX.FTZ R14, R198, R9, !PT ;  /* 0x00000009c60e7209 */ /* 0x000fe20007810000 */
[-C--:B------:R-:W-:Y:S01]  /*6140*/  FMUL.FTZ R65, R65, R181.reuse ;  /* 0x000000b541417220 */ /* 0x080fe20000410000 */
[-C--:B------:R-:W-:Y:S01]  /*6150*/  FMUL.FTZ R68, R68, R181.reuse ;  /* 0x000000b544447220 */ /* 0x080fe20000410000 */
[-C--:B------:R-:W-:Y:S01]  /*6160*/  FMUL.FTZ R69, R69, R181.reuse ;  /* 0x000000b545457220 */ /* 0x080fe20000410000 */
[----:B------:R-:W-:Y:S01]  /*6170*/  FMNMX.FTZ R9, R199, R14, !PT ;  /* 0x0000000ec7097209 */ /* 0x000fe20007810000 */
[--C-:B------:R-:W-:Y:S01]  /*6180*/  FFMA.FTZ R14, R180, UR14, -R202.reuse ;  /* 0x0000000eb40e7c23 */ /* 0x100fe200080108ca */
[----:B------:R-:W5:Y:S01]  /*6190*/  MUFU.EX2 R21, R21 ;  /* 0x0000001500157308 */ /* 0x000f620000000800 */
[-C--:B------:R-:W-:Y:S01]  /*61a0*/  FMUL.FTZ R72, R72, R181.reuse ;  /* 0x000000b548487220 */ /* 0x080fe20000410000 */
[-C--:B------:R-:W-:Y:S01]  /*61b0*/  FMUL.FTZ R73, R73, R181.reuse ;  /* 0x000000b549497220 */ /* 0x080fe20000410000 */
[----:B---3--:R-:W3:Y:S01]  /*61c0*/  SHFL.BFLY PT, R172, R9, 0x2, 0x1f ;  /* 0x0c401f0009ac7f89 */ /* 0x008ee200000e0000 */
        /* <DEDUP_REMOVED lines=23> */
[----:B---3--:R-:W-:Y:S01]  /*6340*/  FMNMX.FTZ R180, R9, R172, !PT ;  /* 0x000000ac09b47209 */ /* 0x008fe20007810000 */
[----:B------:R-:W-:Y:S01]  /*6350*/  FFMA.FTZ R172, R188, UR14, -R202 ;  /* 0x0000000ebcac7c23 */ /* 0x000fe200080108ca */
[-C--:B------:R-:W-:Y:S01]  /*6360*/  FMUL.FTZ R116, R116, R181.reuse ;  /* 0x000000b574747220 */ /* 0x080fe20000410000 */
[-C--:B------:R-:W-:Y:S01]  /*6370*/  FMUL.FTZ R117, R117, R181.reuse ;  /* 0x000000b575757220 */ /* 0x080fe20000410000 */
[-C--:B------:R-:W-:Y:S01]  /*6380*/  FMUL.FTZ R120, R120, R181.reuse ;  /* 0x000000b578787220 */ /* 0x080fe20000410000 */
[----:B------:R-:W3:Y:S01]  /*6390*/  SHFL.BFLY PT, R9, R180, 0x1, 0x1f ;  /* 0x0c201f00b4097f89 */ /* 0x000ee200000e0000 */
        /* <DEDUP_REMOVED lines=17> */
[----:B------:R-:W-:Y:S01]  /*64b0*/  FMUL.FTZ R149, R149, R181 ;  /* 0x000000b595957220 */ /* 0x000fe20000410000 */
[----:B---3--:R-:W-:-:S06]  /*64c0*/  FMNMX.FTZ R9, R180, R9, !PT ;  /* 0x00000009b4097209 */ /* 0x008fcc0007810000 */
[----:B------:R-:W-:Y:S01]  /*64d0*/  MUFU.EX2 R165, R165 ;  /* 0x000000a500a57308 */ /* 0x000fe20000000800 */
[C---:B------:R-:W-:Y:S01]  /*64e0*/  FSETP.NEU.FTZ.AND P0, PT, R9.reuse, -INF , PT ;  /* 0xff8000000900780b */ /* 0x040fe20003f1d000 */
[----:B------:R-:W-:-:S06]  /*64f0*/  FMUL.FTZ R193, R9, UR14 ;  /* 0x0000000e09c17c20 */ /* 0x000fcc0008410000 */
[----:B------:R-:W-:Y:S01]  /*6500*/  MUFU.EX2 R168, R168 ;  /* 0x000000a800a87308 */ /* 0x000fe20000000800 */
[----:B------:R-:W-:-:S05]  /*6510*/  FSEL R193, R193, RZ, P0 ;  /* 0x000000ffc1c17208 */ /* 0x000fca0000000000 */
[--C-:B------:R-:W-:Y:S01]  /*6520*/  FFMA.FTZ R180, R155, UR14, -R193.reuse ;  /* 0x0000000e9bb47c23 */ /* 0x100fe200080108c1 */
[----:B------:R-:W-:Y:S01]  /*6530*/  FFMA.FTZ R155, R158, UR14, -R193 ;  /* 0x0000000e9e9b7c23 */ /* 0x000fe200080108c1 */
[----:B----4-:R-:W-:Y:S01]  /*6540*/  FADD.FTZ R158, R154, R7 ;  /* 0x000000079a9e7221 */ /* 0x010fe20000010000 */
[--C-:B------:R-:W-:Y:S01]  /*6550*/  FFMA.FTZ R184, R159, UR14, -R193.reuse ;  /* 0x0000000e9fb87c23 */ /* 0x100fe200080108c1 */
[--C-:B------:R-:W-:Y:S01]  /*6560*/  FFMA.FTZ R159, R162, UR14, -R193.reuse ;  /* 0x0000000ea29f7c23 */ /* 0x100fe200080108c1 */
[----:B------:R-:W-:Y:S01]  /*6570*/  MUFU.EX2 R169, R169 ;  /* 0x000000a900a97308 */ /* 0x000fe20000000800 */
[C---:B-1----:R-:W-:Y:S01]  /*6580*/  FADD.FTZ R7, R19.reuse, R158 ;  /* 0x0000009e13077221 */ /* 0x042fe20000010000 */
[----:B------:R-:W-:Y:S01]  /*6590*/  F2FP.BF16.F32.PACK_AB R154, R19, R154 ;  /* 0x0000009a139a723e */ /* 0x000fe200000010ff */
[--C-:B------:R-:W-:Y:S01]  /*65a0*/  FFMA.FTZ R188, R163, UR14, -R193.reuse ;  /* 0x0000000ea3bc7c23 */ /* 0x100fe200080108c1 */
[----:B------:R-:W-:Y:S01]  /*65b0*/  FFMA.FTZ R163, R166, UR14, -R193 ;  /* 0x0000000ea6a37c23 */ /* 0x000fe200080108c1 */
[----:B0-----:R-:W-:Y:S01]  /*65c0*/  FADD.FTZ R158, R156, R7 ;  /* 0x000000079c9e7221 */ /* 0x001fe20000010000 */
[--C-:B------:R-:W-:Y:S01]  /*65d0*/  FFMA.FTZ R189, R200, UR14, -R193.reuse ;  /* 0x0000000ec8bd7c23 */ /* 0x100fe200080108c1 */
[--C-:B------:R-:W-:Y:S01]  /*65e0*/  FFMA.FTZ R192, R167, UR14, -R193.reuse ;  /* 0x0000000ea7c07c23 */ /* 0x100fe200080108c1 */
[----:B------:R-:W-:Y:S01]  /*65f0*/  MUFU.EX2 R172, R172 ;  /* 0x000000ac00ac7308 */ /* 0x000fe20000000800 */
[----:B-----5:R-:W-:Y:S01]  /*6600*/  FADD.FTZ R7, R21, R158 ;  /* 0x0000009e15077221 */ /* 0x020fe20000010000 */
[--C-:B------:R-:W-:Y:S01]  /*6610*/  FFMA.FTZ R171, R171, UR14, -R193.reuse ;  /* 0x0000000eabab7c23 */ /* 0x100fe200080108c1 */
[--C-:B------:R-:W-:Y:S01]  /*6620*/  FFMA.FTZ R167, R178, UR14, -R193.reuse ;  /* 0x0000000eb2a77c23 */ /* 0x100fe200080108c1 */
[----:B------:R-:W-:Y:S01]  /*6630*/  FFMA.FTZ R174, R174, UR14, -R193 ;  /* 0x0000000eaeae7c23 */ /* 0x000fe200080108c1 */
[----:B------:R-:W-:Y:S01]  /*6640*/  FADD.FTZ R158, R20, R7 ;  /* 0x00000007149e7221 */ /* 0x000fe20000010000 */
[--C-:B------:R-:W-:Y:S01]  /*6650*/  FFMA.FTZ R175, R175, UR14, -R193.reuse ;  /* 0x0000000eafaf7c23 */ /* 0x100fe200080108c1 */
[--C-:B------:R-:W-:Y:S01]  /*6660*/  FFMA.FTZ R179, R179, UR14, -R193.reuse ;  /* 0x0000000eb3b37c23 */ /* 0x100fe200080108c1 */
[----:B------:R-:W0:Y:S01]  /*6670*/  MUFU.EX2 R173, R173 ;  /* 0x000000ad00ad7308 */ /* 0x000e220000000800 */
[----:B--2---:R-:W-:Y:S01]  /*6680*/  FADD.FTZ R7, R23, R158 ;  /* 0x0000009e17077221 */ /* 0x004fe20000010000 */
[--C-:B------:R-:W-:Y:S01]  /*6690*/  FFMA.FTZ R182, R182, UR14, -R193.reuse ;  /* 0x0000000eb6b67c23 */ /* 0x100fe200080108c1 */
[--C-:B------:R-:W-:Y:S01]  /*66a0*/  FFMA.FTZ R183, R183, UR14, -R193.reuse ;  /* 0x0000000eb7b77c23 */ /* 0x100fe200080108c1 */
[----:B------:R-:W-:Y:S01]  /*66b0*/  FFMA.FTZ R186, R186, UR14, -R193 ;  /* 0x0000000ebaba7c23 */ /* 0x000fe200080108c1 */
[----:B------:R-:W-:Y:S01]  /*66c0*/  FADD.FTZ R158, R160, R7 ;  /* 0x00000007a09e7221 */ /* 0x000fe20000010000 */
[--C-:B------:R-:W-:Y:S01]  /*66d0*/  FFMA.FTZ R187, R187, UR14, -R193.reuse ;  /* 0x0000000ebbbb7c23 */ /* 0x100fe200080108c1 */
[--C-:B------:R-:W-:Y:S01]  /*66e0*/  FFMA.FTZ R190, R190, UR14, -R193.reuse ;  /* 0x0000000ebebe7c23 */ /* 0x100fe200080108c1 */
[----:B------:R-:W-:Y:S01]  /*66f0*/  MUFU.EX2 R176, R176 ;  /* 0x000000b000b07308 */ /* 0x000fe20000000800 */
[----:B------:R-:W-:Y:S01]  /*6700*/  FADD.FTZ R7, R153, R158 ;  /* 0x0000009e99077221 */ /* 0x000fe20000010000 */
[----:B------:R-:W-:Y:S01]  /*6710*/  FSEL R158, R9, RZ, P0 ;  /* 0x000000ff099e7208 */ /* 0x000fe20000000000 */
[--C-:B------:R-:W-:Y:S01]  /*6720*/  FFMA.FTZ R191, R191, UR14, -R193.reuse ;  /* 0x0000000ebfbf7c23 */ /* 0x100fe200080108c1 */
[----:B------:R-:W-:Y:S01]  /*6730*/  FFMA.FTZ R194, R194, UR14, -R193 ;  /* 0x0000000ec2c27c23 */ /* 0x000fe200080108c1 */
[----:B------:R-:W-:Y:S01]  /*6740*/  FADD.FTZ R162, R22, R7 ;  /* 0x0000000716a27221 */ /* 0x000fe20000010000 */
[----:B------:R-:W-:Y:S01]  /*6750*/  FFMA.FTZ R195, R195, UR14, -R193 ;  /* 0x0000000ec3c37c23 */ /* 0x000fe200080108c1 */
[----:B------:R-:W-:Y:S01]  /*6760*/  FADD.FTZ R7, -R158, R13 ;  /* 0x0000000d9e077221 */ /* 0x000fe20000010100 */
[----:B------:R-:W1:Y:S01]  /*6770*/  MUFU.EX2 R177, R177 ;  /* 0x000000b100b17308 */ /* 0x000e620000000800 */
[C---:B------:R-:W-:Y:S01]  /*6780*/  FADD.FTZ R197, R157.reuse, R162 ;  /* 0x000000a29dc57221 */ /* 0x040fe20000010000 */
[----:B------:R-:W-:Y:S01]  /*6790*/  F2FP.BF16.F32.PACK_AB R162, R157, R22 ;  /* 0x000000169da2723e */ /* 0x000fe200000010ff */
[----:B------:R-:W-:Y:S01]  /*67a0*/  FFMA.FTZ R13, R170, UR14, -R193 ;  /* 0x0000000eaa0d7c23 */ /* 0x000fe200080108c1 */
[----:B0-----:R-:W-:Y:S01]  /*67b0*/  F2FP.BF16.F32.PACK_AB R170, R173, R172 ;  /* 0x000000acadaa723e */ /* 0x001fe200000010ff */
[----:B------:R-:W-:Y:S01]  /*67c0*/  FADD.FTZ R158, R164, R197 ;  /* 0x000000c5a49e7221 */ /* 0x000fe20000010000 */
[--C-:B------:R-:W-:Y:S01]  /*67d0*/  FFMA.FTZ R198, R198, UR14, -R193.reuse ;  /* 0x0000000ec6c67c23 */ /* 0x100fe200080108c1 */
[----:B------:R-:W-:Y:S01]  /*67e0*/  FFMA.FTZ R193, R199, UR14, -R193 ;  /* 0x0000000ec7c17c23 */ /* 0x000fe200080108c1 */
[----:B------:R-:W-:Y:S01]  /*67f0*/  MUFU.EX2 R12, R196 ;  /* 0x000000c4000c7308 */ /* 0x000fe20000000800 */
[----:B------:R-:W-:Y:S01]  /*6800*/  FADD.FTZ R197, R161, R158 ;  /* 0x0000009ea1c57221 */ /* 0x000fe20000010000 */
[----:B------:R-:W-:-:S02]  /*6810*/  PLOP3.LUT P0, PT, PT, PT, UP0, 0x40, 0x0 ;  /* 0x000000000000781c */ /* 0x000fc40003f0e808 */
[----:B------:R-:W-:Y:S01]  /*6820*/  F2FP.BF16.F32.PACK_AB R164, R161, R164 ;  /* 0x000000a4a1a4723e */ /* 0x000fe200000010ff */
[----:B------:R-:W-:Y:S01]  /*6830*/  FADD.FTZ R158, R14, R197 ;  /* 0x000000c50e9e7221 */ /* 0x000fe20000010000 */
[----:B------:R-:W-:Y:S02]  /*6840*/  F2FP.BF16.F32.PACK_AB R160, R153, R160 ;  /* 0x000000a099a0723e */ /* 0x000fe400000010ff */
[----:B------:R-:W-:Y:S01]  /*6850*/  MUFU.EX2 R189, R189 ;  /* 0x000000bd00bd7308 */ /* 0x000fe20000000800 */
[----:B------:R-:W-:Y:S01]  /*6860*/  FADD.FTZ R197, R165, R158 ;  /* 0x0000009ea5c57221 */ /* 0x000fe20000010000 */
[----:B------:R-:W-:-:S03]  /*6870*/  F2FP.BF16.F32.PACK_AB R156, R21, R156 ;  /* 0x0000009c159c723e */ /* 0x000fc600000010ff */
[----:B------:R-:W-:Y:S01]  /*6880*/  FADD.FTZ R158, R168, R197 ;  /* 0x000000c5a89e7221 */ /* 0x000fe20000010000 */
[C---:B------:R-:W-:Y:S02]  /*6890*/  F2FP.BF16.F32.PACK_AB R168, R169.reuse, R168 ;  /* 0x000000a8a9a8723e */ /* 0x040fe400000010ff */
[----:B------:R-:W0:Y:S01]  /*68a0*/  MUFU.EX2 R180, R180 ;  /* 0x000000b400b47308 */ /* 0x000e220000000800 */
[----:B------:R-:W-:-:S04]  /*68b0*/  FADD.FTZ R197, R169, R158 ;  /* 0x0000009ea9c57221 */ /* 0x000fc80000010000 */
[----:B------:R-:W-:Y:S01]  /*68c0*/  FADD.FTZ R158, R172, R197 ;  /* 0x000000c5ac9e7221 */ /* 0x000fe20000010000 */
[----:B-1----:R-:W-:Y:S02]  /*68d0*/  F2FP.BF16.F32.PACK_AB R172, R177, R176 ;  /* 0x000000b0b1ac723e */ /* 0x002fe400000010ff */
[----:B------:R-:W-:Y:S01]  /*68e0*/  MUFU.EX2 R155, R155 ;  /* 0x0000009b009b7308 */ /* 0x000fe20000000800 */
[----:B------:R-:W-:Y:S01]  /*68f0*/  FADD.FTZ R19, R173, R158 ;  /* 0x0000009ead137221 */ /* 0x000fe20000010000 */
[----:B------:R-:W-:-:S03]  /*6900*/  F2FP.BF16.F32.PACK_AB R158, R23, R20 ;  /* 0x00000014179e723e */ /* 0x000fc600000010ff */
[----:B------:R-:W-:-:S03]  /*6910*/  FADD.FTZ R166, R176, R19 ;  /* 0x00000013b0a67221 */ /* 0x000fc60000010000 */
[----:B------:R-:W1:Y:S01]  /*6920*/  MUFU.EX2 R185, R185 ;  /* 0x000000b900b97308 */ /* 0x000e620000000800 */
[----:B------:R-:W-:Y:S01]  /*6930*/  FADD.FTZ R19, R177, R166 ;  /* 0x000000a6b1137221 */ /* 0x000fe20000010000 */
[----:B------:R-:W-:Y:S01]  /*6940*/  F2FP.BF16.F32.PACK_AB R166, R165, R14 ;  /* 0x0000000ea5a6723e */ /* 0x000fe200000010ff */
[----:B------:R-:W-:Y:S01]  /*6950*/  FMUL.FTZ R14, R7, UR14 ;  /* 0x0000000e070e7c20 */ /* 0x000fe20008410000 */
[----:B0-----:R-:W-:Y:S01]  /*6960*/  F2FP.BF16.F32.PACK_AB R153, R180, R189 ;  /* 0x000000bdb499723e */ /* 0x001fe200000010ff */
[----:B------:R-:W-:-:S03]  /*6970*/  FADD.FTZ R22, R12, R19 ;  /* 0x000000130c167221 */ /* 0x000fc60000010000 */
[----:B------:R-:W-:Y:S08]  /*6980*/  MUFU.EX2 R184, R184 ;  /* 0x000000b800b87308 */ /* 0x000ff00000000800 */
[----:B------:R-:W0:Y:S01]  /*6990*/  MUFU.EX2 R14, R14 ;  /* 0x0000000e000e7308 */ /* 0x000e220000000800 */
[----:B-1----:R-:W-:-:S07]  /*69a0*/  FADD.FTZ R7, R185, R22 ;  /* 0x00000016b9077221 */ /* 0x002fce0000010000 */
[----:B------:R-:W1:Y:S08]  /*69b0*/  MUFU.EX2 R159, R159 ;  /* 0x0000009f009f7308 */ /* 0x000e700000000800 */
[----:B------:R-:W2:Y:S01]  /*69c0*/  MUFU.EX2 R188, R188 ;  /* 0x000000bc00bc7308 */ /* 0x000ea20000000800 */
[----:B0-----:R-:W-:Y:S01]  /*69d0*/  FFMA.FTZ R19, R14, R6, R189 ;  /* 0x000000060e137223 */ /* 0x001fe200000100bd */
        /* <DEDUP_REMOVED lines=8> */
[----:B------:R-:W-:Y:S01]  /*6a60*/  F2FP.BF16.F32.PACK_AB R155, R184, R155 ;  /* 0x0000009bb89b723e */ /* 0x000fe200000010ff */
[-C--:B------:R-:W-:Y:S01]  /*6a70*/  FMUL.FTZ R35, R35, R14.reuse ;  /* 0x0000000e23237220 */ /* 0x080fe20000410000 */
[-C--:B------:R-:W-:Y:S01]  /*6a80*/  FMUL.FTZ R38, R38, R14.reuse ;  /* 0x0000000e26267220 */ /* 0x080fe20000410000 */
[----:B------:R-:W-:Y:S01]  /*6a90*/  FADD.FTZ R22, R184, R19 ;  /* 0x00000013b8167221 */ /* 0x000fe20000010000 */
[-C--:B------:R-:W-:Y:S01]  /*6aa0*/  FMUL.FTZ R39, R39, R14.reuse ;  /* 0x0000000e27277220 */ /* 0x080fe20000410000 */
[-C--:B------:R-:W-:Y:S01]  /*6ab0*/  FMUL.FTZ R42, R42, R14.reuse ;  /* 0x0000000e2a2a7220 */ /* 0x080fe20000410000 */
[----:B------:R-:W3:Y:S01]  /*6ac0*/  MUFU.EX2 R192, R192 ;  /* 0x000000c000c07308 */ /* 0x000ee20000000800 */
[----:B-1----:R-:W-:Y:S01]  /*6ad0*/  FADD.FTZ R19, R159, R22 ;  /* 0x000000169f137221 */ /* 0x002fe20000010000 */
[----:B--2---:R-:W-:Y:S01]  /*6ae0*/  F2FP.BF16.F32.PACK_AB R157, R188, R159 ;  /* 0x0000009fbc9d723e */ /* 0x004fe200000010ff */
[-C--:B------:R-:W-:Y:S01]  /*6af0*/  FMUL.FTZ R43, R43, R14.reuse ;  /* 0x0000000e2b2b7220 */ /* 0x080fe20000410000 */
[-C--:B------:R-:W-:Y:S01]  /*6b00*/  FMUL.FTZ R46, R46, R14.reuse ;  /* 0x0000000e2e2e7220 */ /* 0x080fe20000410000 */
[----:B------:R-:W-:Y:S01]  /*6b10*/  FADD.FTZ R22, R188, R19 ;  /* 0x00000013bc167221 */ /* 0x000fe20000010000 */
[-C--:B------:R-:W-:Y:S01]  /*6b20*/  FMUL.FTZ R47, R47, R14.reuse ;  /* 0x0000000e2f2f7220 */ /* 0x080fe20000410000 */
[-C--:B------:R-:W-:Y:S01]  /*6b30*/  FMUL.FTZ R50, R50, R14.reuse ;  /* 0x0000000e32327220 */ /* 0x080fe20000410000 */
[----:B------:R-:W1:Y:S01]  /*6b40*/  MUFU.EX2 R13, R13 ;  /* 0x0000000d000d7308 */ /* 0x000e620000000800 */
        /* <DEDUP_REMOVED lines=8> */
[C---:B---3--:R-:W-:Y:S01]  /*6bd0*/  FADD.FTZ R176, R192.reuse, R19 ;  /* 0x00000013c0b07221 */ /* 0x048fe20000010000 */
[----:B------:R-:W-:Y:S01]  /*6be0*/  F2FP.BF16.F32.PACK_AB R159, R192, R163 ;  /* 0x000000a3c09f723e */ /* 0x000fe200000010ff */
[-C--:B------:R-:W-:Y:S01]  /*6bf0*/  FMUL.FTZ R63, R63, R14.reuse ;  /* 0x0000000e3f3f7220 */ /* 0x080fe20000410000 */
[-C--:B------:R-:W-:Y:S01]  /*6c00*/  FMUL.FTZ R66, R66, R14.reuse ;  /* 0x0000000e42427220 */ /* 0x080fe20000410000 */
[-C--:B------:R-:W-:Y:S01]  /*6c10*/  FMUL.FTZ R67, R67, R14.reuse ;  /* 0x0000000e43437220 */ /* 0x080fe20000410000 */
[-C--:B------:R-:W-:Y:S01]  /*6c20*/  FMUL.FTZ R70, R70, R14.reuse ;  /* 0x0000000e46467220 */ /* 0x080fe20000410000 */
[-C--:B------:R-:W-:Y:S01]  /*6c30*/  FMUL.FTZ R71, R71, R14.reuse ;  /* 0x0000000e47477220 */ /* 0x080fe20000410000 */
[----:B------:R2:W3:Y:S01]  /*6c40*/  MUFU.EX2 R15, R174 ;  /* 0x000000ae000f7308 */ /* 0x0004e20000000800 */
        /* <DEDUP_REMOVED lines=9> */
[C---:B0-----:R-:W-:Y:S01]  /*6ce0*/  FADD.FTZ R176, R178.reuse, R19 ;  /* 0x00000013b2b07221 */ /* 0x041fe20000010000 */
[----:B------:R-:W-:Y:S01]  /*6cf0*/  F2FP.BF16.F32.PACK_AB R161, R178, R13 ;  /* 0x0000000db2a1723e */ /* 0x000fe200000010ff */
        /* <DEDUP_REMOVED lines=29> */
[----:B-1----:R-:W-:Y:S01]  /*6ed0*/  FADD.FTZ R182, R20, R19 ;  /* 0x0000001314b67221 */ /* 0x002fe20000010000 */
[-C--:B------:R-:W-:Y:S01]  /*6ee0*/  FMUL.FTZ R131, R131, R14.reuse ;  /* 0x0000000e83837220 */ /* 0x080fe20000410000 */
[-C--:B------:R-:W-:Y:S01]  /*6ef0*/  FMUL.FTZ R134, R134, R14.reuse ;  /* 0x0000000e86867220 */ /* 0x080fe20000410000 */
[-C--:B------:R-:W-:Y:S01]  /*6f00*/  FMUL.FTZ R135, R135, R14.reuse ;  /* 0x0000000e87877220 */ /* 0x080fe20000410000 */
[----:B0-----:R-:W-:Y:S01]  /*6f10*/  FADD.FTZ R19, R165, R182 ;  /* 0x000000b6a5137221 */ /* 0x001fe20000010000 */
[----:B--2---:R-:W-:Y:S01]  /*6f20*/  F2FP.BF16.F32.PACK_AB R165, R12, R165 ;  /* 0x000000a50ca5723e */ /* 0x004fe200000010ff */
[-C--:B------:R-:W-:Y:S01]  /*6f30*/  FMUL.FTZ R138, R138, R14.reuse ;  /* 0x0000000e8a8a7220 */ /* 0x080fe20000410000 */
[----:B------:R4:W0:Y:S01]  /*6f40*/  MUFU.EX2 R169, R186 ;  /* 0x000000ba00a97308 */ /* 0x0008220000000800 */
[----:B------:R-:W-:Y:S01]  /*6f50*/  FADD.FTZ R182, R12, R19 ;  /* 0x000000130cb67221 */ /* 0x000fe20000010000 */
[-C--:B------:R-:W-:Y:S01]  /*6f60*/  FMUL.FTZ R139, R139, R14.reuse ;  /* 0x0000000e8b8b7220 */ /* 0x080fe20000410000 */
[-C--:B------:R-:W-:Y:S01]  /*6f70*/  FMUL.FTZ R142, R142, R14.reuse ;  /* 0x0000000e8e8e7220 */ /* 0x080fe20000410000 */
[-C--:B------:R-:W-:Y:S01]  /*6f80*/  FMUL.FTZ R143, R143, R14.reuse ;  /* 0x0000000e8f8f7220 */ /* 0x080fe20000410000 */
[----:B---3--:R-:W-:Y:S01]  /*6f90*/  FADD.FTZ R19, R167, R182 ;  /* 0x000000b6a7137221 */ /* 0x008fe20000010000 */
[-C--:B------:R-:W-:Y:S01]  /*6fa0*/  FMUL.FTZ R146, R146, R14.reuse ;  /* 0x0000000e92927220 */ /* 0x080fe20000410000 */
[-C--:B------:R-:W-:Y:S01]  /*6fb0*/  FMUL.FTZ R147, R147, R14.reuse ;  /* 0x0000000e93937220 */ /* 0x080fe20000410000 */
[----:B------:R-:W1:Y:S01]  /*6fc0*/  MUFU.EX2 R22, R187 ;  /* 0x000000bb00167308 */ /* 0x000e620000000800 */
[C---:B----4-:R-:W-:Y:S01]  /*6fd0*/  FADD.FTZ R186, R6.reuse, R19 ;  /* 0x0000001306ba7221 */ /* 0x050fe20000010000 */
[----:B------:R-:W-:Y:S01]  /*6fe0*/  F2FP.BF16.F32.PACK_AB R167, R6, R167 ;  /* 0x000000a706a7723e */ /* 0x000fe200000010ff */
[-C--:B------:R-:W-:Y:S01]  /*6ff0*/  FMUL.FTZ R150, R150, R14.reuse ;  /* 0x0000000e96967220 */ /* 0x080fe20000410000 */
[----:B------:R-:W-:-:S04]  /*7000*/  FMUL.FTZ R151, R151, R14 ;  /* 0x0000000e97977220 */ /* 0x000fc80000410000 */
        /* <DEDUP_REMOVED lines=14> */
[----:B------:R-:W-:-:S03]  /*70f0*/  F2FP.BF16.F32.PACK_AB R173, R182, R173 ;  /* 0x000000adb6ad723e */ /* 0x000fc600000010ff */
[----:B0-----:R-:W-:-:S04]  /*7100*/  FADD.FTZ R13, R175, R178 ;  /* 0x000000b2af0d7221 */ /* 0x001fc80000010000 */
[C---:B-1----:R-:W-:Y:S01]  /*7110*/  FADD.FTZ R6, R186.reuse, R13 ;  /* 0x0000000dba067221 */ /* 0x042fe20000010000 */
[----:B------:R-:W-:Y:S01]  /*7120*/  F2FP.BF16.F32.PACK_AB R175, R186, R175 ;  /* 0x000000afbaaf723e */ /* 0x000fe200000010ff */
[----:B------:R-:W-:Y:S06]  /*7130*/  @P0 BRA `(.L_x_11018) ;  /* 0x0000000000040947 */ /* 0x000fec0003800000 */
[----:B------:R-:W-:Y:S01]  /*7140*/  BPT.TRAP 0x1 ;  /* 0x000000040000795c */ /* 0x000fe20000300000 */
.L_x_11018:
[----:B------:R-:W-:Y:S01]  /*7150*/  PLOP3.LUT P1, PT, PT, PT, UP0, 0x40, 0x0 ;  /* 0x000000000000781c */ /* 0x000fe20003f2e808 */
[----:B------:R0:W1:-:S12]  /*7160*/  SYNCS.PHASECHK.TRANS64.TRYWAIT P0, [UR30+0x22850], R10 ;  /* 0x0228500aff0075a7 */ /* 0x000058000800015e */
[----:B0-----:R-:W-:Y:S05]  /*7170*/  @P1 BRA `(.L_x_11019) ;  /* 0x0000000000041947 */ /* 0x001fea0003800000 */
[----:B------:R-:W-:Y:S01]  /*7180*/  BPT.TRAP 0x1 ;  /* 0x000000040000795c */ /* 0x000fe20000300000 */
.L_x_11019:
[----:B-1----:R-:W-:Y:S05]  /*7190*/  @P0 BRA `(.L_x_11020) ;  /* 0x0000000000080947 */ /* 0x002fea0003800000 */
[----:B------:R-:W0:Y:S02]  /*71a0*/  SYNCS.PHASECHK.TRANS64.TRYWAIT P0, [UR30+0x22850], R10 ;  /* 0x0228500aff0075a7 */ /* 0x000e24000800015e */
[----:B0-----:R-:W-:Y:S05]  /*71b0*/  @!P0 BRA `(.L_x_11021) ;  /* 0x000000bc00e08947 */ /* 0x001fea0003800000 */
.L_x_11020:
[----:B------:R1:W-:Y:S01]  /*71c0*/  BAR.SYNC.DEFER_BLOCKING R5, 0x100 ;  /* 0x000400050000751d */ /* 0x0003e20000010000 */
[----:B------:R-:W-:Y:S01]  /*71d0*/  UIMAD UR18, UR24, 0xc00, UR6 ;  /* 0x00000c00181278a4 */ /* 0x000fe2000f8e0206 */
[----:B------:R-:W-:-:S04]  /*71e0*/  PLOP3.LUT P0, PT, PT, PT, UP0, 0x40, 0x0 ;  /* 0x000000000000781c */ /* 0x000fc80003f0e808 */
[----:B------:R-:W-:Y:S02]  /*71f0*/  UMOV UR11, 0x40000040 ;  /* 0x40000040000b7882 */ /* 0x000fe40000000000 */
[----:B------:R-:W-:Y:S01]  /*7200*/  UMOV UR10, UR18 ;  /* 0x00000012000a7c82 */ /* 0x000fe20008000000 */
        /* <DEDUP_REMOVED lines=35> */
.L_x_11022:
[----:B------:R-:W-:Y:S01]  /*7440*/  UIADD3 UR30, UR30, 0x22860, URZ ;  /* 0x000228601e1e7890 */ /* 0x000fe2000fffe03f */
[C---:B------:R-:W-:Y:S01]  /*7450*/  ISETP.GT.AND P0, PT, R11.reuse, UR27, PT ;  /* 0x0000001b0b007c0c */ /* 0x040fe2000bf04270 */
[----:B------:R-:W-:Y:S02]  /*7460*/  VIADD R11, R11, 0xffffffff ;  /* 0xffffffff0b0b7836 */ /* 0x000fe40000000000 */
[----:B------:R-:W-:Y:S01]  /*7470*/  UPRMT UR30, UR5, 0x654, UR30 ;  /* 0x00000654051e7896 */ /* 0x000fe2000800001e */
[----:B0-----:R-:W-:Y:S02]  /*7480*/  IMAD.MOV.U32 R13, RZ, RZ, R9 ;  /* 0x000000ffff0d7224 */ /* 0x001fe400078e0009 */
[----:B------:R-:W-:-:S06]  /*7490*/  IMAD.MOV.U32 R12, RZ, RZ, R8 ;  /* 0x000000ffff0c7224 */ /* 0x000fcc00078e0008 */
[----:B------:R-:W-:Y:S01]  /*74a0*/  SYNCS.ARRIVE.TRANS64.RED.A1T0 RZ, [UR30], RZ ;  /* 0x000000ffffff79a7 */ /* 0x000fe2000810041e */
[----:B------:R-:W-:Y:S05]  /*74b0*/  @P0 BRA `(.L_x_11023) ;  /* 0xffffffd000040947 */ /* 0x000fea000383ffff */
.L_x_11004:
[----:B------:R-:W-:Y:S01]  /*74c0*/  UISETP.NE.AND UP2, UPT, UR40, URZ, UPT ;  /* 0x0000003f2800728c */ /* 0x000fe2000bf45270 */
[----:B------:R-:W-:Y:S01]  /*74d0*/  R2UR UR22, R18 ;  /* 0x00000000121672ca */ /* 0x000fe200000e0000 */
[----:B------:R-:W-:Y:S02]  /*74e0*/  UISETP.NE.AND UP1, UPT, UR43, URZ, UPT ;  /* 0x0000003f2b00728c */ /* 0x000fe4000bf25270 */
[----:B------:R-:W-:Y:S02]  /*74f0*/  UIADD3 UR26, UR26, 0x7f, URZ ;  /* 0x0000007f1a1a7890 */ /* 0x000fe4000fffe03f */
[----:B------:R-:W-:Y:S02]  /*7500*/  UIADD3 UR18, -UR15, 0x1, URZ ;  /* 0x000000010f127890 */ /* 0x000fe4000fffe13f */
[----:B------:R-:W-:Y:S01]  /*7510*/  PLOP3.LUT P0, PT, PT, PT, UP1, 0x40, 0x0 ;  /* 0x000000000000781c */ /* 0x000fe20003f0e818 */
[----:B------:R-:W-:Y:S02]  /*7520*/  ULDC UR19, c[0x0][0x2f0] ;  /* 0x0000bc0000137ab9 */ /* 0x000fe40000000800 */
[----:B------:R-:W-:Y:S01]  /*7530*/  @UP2 ULDC UR10, c[0x0][0x44c] ;  /* 0x00011300000a2ab9 */ /* 0x000fe20000000800 */
[----:B------:R-:W-:Y:S01]  /*7540*/  @UP2 ULDC UR23, c[0x0][0x450] ;  /* 0x0001140000172ab9 */ /* 0x000fe20000000800 */
[----:B------:R-:W-:-:S02]  /*7550*/  UIMAD.WIDE.U32 UR10, UR26, UR10, URZ ;  /* 0x0000000a1a0a72a5 */ /* 0x000fc4000f8e003f */
[----:B------:R-:W-:Y:S01]  /*7560*/  UMOV UR15, UR26 ;  /* 0x0000001a000f7c82 */ /* 0x000fe20008000000 */
[----:B------:R-:W-:Y:S02]  /*7570*/  UIMAD UR18, UR22, UR19, UR18 ;  /* 0x00000013161272a4 */ /* 0x000fe4000f8e0212 */
[----:B------:R-:W-:-:S04]  /*7580*/  @UP2 USHF.R.U32.HI UR15, URZ, UR23, UR11 ;  /* 0x000000173f0f2299 */ /* 0x000fc8000801160b */
[----:B------:R-:W-:-:S03]  /*7590*/  UIADD3 UR15, UR18, UR15, URZ ;  /* 0x0000000f120f7290 */ /* 0x000fc6000fffe03f */
[----:B------:R-:W-:Y:S02]  /*75a0*/  ULDC UR18, c[0x0][0x9dc] ;  /* 0x0002770000127ab9 */ /* 0x000fe40000000800 */
        /* <DEDUP_REMOVED lines=13> */
.L_x_11025:
[----:B------:R-:W-:Y:S02]  /*7680*/  ULDC UR19, c[0x0][0x9e4] ;  /* 0x0002790000137ab9 */ /* 0x000fe40000000800 */
[----:B------:R-:W-:-:S11]  /*7690*/  UISETP.NE.AND UP1, UPT, UR19, 0x1, UPT ;  /* 0x000000011300788c */ /* 0x000fd6000bf25270 */
[----:B------:R-:W-:Y:S02]  /*76a0*/  @UP1 ULDC.64 UR22, c[0x0][0x9e8] ;  /* 0x00027a0000161ab9 */ /* 0x000fe40000000a00 */
[----:B------:R-:W-:-:S04]  /*76b0*/  UIMAD.WIDE.U32 UR10, UR15, UR22, URZ ;  /* 0x000000160f0a72a5 */ /* 0x000fc8000f8e003f */
[----:B------:R-:W-:-:S12]  /*76c0*/  @UP1 USHF.R.U32.HI UR15, URZ, UR23, UR11 ;  /* 0x000000173f0f1299 */ /* 0x000fd8000801160b */
.L_x_11026:
[----:B------:R-:W-:-:S04]  /*76d0*/  UIMAD UR15, UR15, UR19, URZ ;  /* 0x000000130f0f72a4 */ /* 0x000fc8000f8e023f */
[----:B------:R-:W-:-:S04]  /*76e0*/  UISETP.LT.AND UP1, UPT, UR18, UR15, UPT ;  /* 0x0000000f1200728c */ /* 0x000fc8000bf21270 */
[----:B------:R-:W-:-:S12]  /*76f0*/  USEL UR18, UR18, UR15, !UP1 ;  /* 0x0000000f12127287 */ /* 0x000fd8000c800000 */
.L_x_11024:
[----:B------:R-:W-:-:S04]  /*7700*/  UIADD3 UR10, UR18, 0x5f, URZ ;  /* 0x0000005f120a7890 */ /* 0x000fc8000fffe03f */
        /* <DEDUP_REMOVED lines=8> */
[----:B------:R-:W-:Y:S01]  /*7790*/  ULDC UR27, c[0x0][0x988] ;  /* 0x00026200001b7ab9 */ /* 0x000fe20000000800 */
[----:B------:R-:W-:Y:S02]  /*77a0*/  IMAD.MOV.U32 R13, RZ, RZ, R8 ;  /* 0x000000ffff0d7224 */ /* 0x000fe400078e0008 */
[----:B------:R-:W-:-:S07]  /*77b0*/  IMAD.MOV.U32 R12, RZ, RZ, R11 ;  /* 0x000000ffff0c7224 */ /* 0x000fce00078e000b */
.L_x_11038:
[----:B------:R-:W-:Y:S01]  /*77c0*/  UIADD3 UR24, UR24, 0x1, URZ ;  /* 0x0000000118187890 */ /* 0x000fe2000fffe03f */
[----:B------:R-:W-:Y:S02]  /*77d0*/  PLOP3.LUT P1, PT, PT, PT, UP0, 0x40, 0x0 ;  /* 0x000000000000781c */ /* 0x000fe40003f2e808 */
[C---:B------:R-:W-:Y:S01]  /*77e0*/  ISETP.GT.AND P0, PT, R12.reuse, UR26, PT ;  /* 0x0000001a0c007c0c */ /* 0x040fe2000bf04270 */
[----:B------:R-:W-:Y:S01]  /*77f0*/  UISETP.NE.AND UP1, UPT, UR24, 0x2, UPT ;  /* 0x000000021800788c */ /* 0x000fe2000bf25270 */
[----:B------:R-:W-:-:S03]  /*7800*/  VIADD R12, R12, 0xffffffff ;  /* 0xffffffff0c0c7836 */ /* 0x000fc60000000000 */
[----:B------:R-:W-:Y:S02]  /*7810*/  USEL UR10, URZ, 0x1, UP1 ;  /* 0x000000013f0a7887 */ /* 0x000fe40008800000 */
[----:B------:R-:W-:Y:S02]  /*7820*/  USEL UR24, UR24, URZ, UP1 ;  /* 0x0000003f18187287 */ /* 0x000fe40008800000 */
[----:B------:R-:W-:Y:S02]  /*7830*/  ULOP3.LUT UR7, UR7, UR10, URZ, 0x3c, !UPT ;  /* 0x0000000a07077292 */ /* 0x000fe4000f8e3c3f */
[----:B012---:R-:W-:Y:S10]  /*7840*/  @P1 BRA `(.L_x_11028) ;  /* 0x0000000000041947 */ /* 0x007ff40003800000 */
[----:B------:R-:W-:Y:S01]  /*7850*/  BPT.TRAP 0x1 ;  /* 0x000000040000795c */ /* 0x000fe20000300000 */
.L_x_11028:
[----:B------:R-:W-:Y:S01]  /*7860*/  PLOP3.LUT P2, PT, PT, PT, UP0, 0x40, 0x0 ;  /* 0x000000000000781c */ /* 0x000fe20003f4e808 */
[----:B------:R-:W-:Y:S01]  /*7870*/  ULEA UR28, UR24, UR38, 0x3 ;  /* 0x00000026181c7291 */ /* 0x000fe2000f8e183f */
[----:B------:R-:W-:-:S05]  /*7880*/  IMAD.U32 R11, RZ, RZ, UR7 ;  /* 0x00000007ff0b7e24 */ /* 0x000fca000f8e00ff */
[----:B------:R-:W-:-:S04]  /*7890*/  SHF.L.U32 R11, R11, 0x1f, RZ ;  /* 0x0000001f0b0b7819 */ /* 0x000fc800000006ff */
[----:B------:R0:W1:Y:S02]  /*78a0*/  SYNCS.PHASECHK.TRANS64.TRYWAIT P1, [UR28+0x22830], R11 ;  /* 0x0228300bff0075a7 */ /* 0x000064000802015c */
[----:B------:R-:W-:Y:S05]  /*78b0*/  @P2 BRA `(.L_x_11029) ;  /* 0x0000000000042947 */ /* 0x000fea0003800000 */
[----:B------:R-:W-:Y:S01]  /*78c0*/  BPT.TRAP 0x1 ;  /* 0x000000040000795c */ /* 0x000fe20000300000 */
.L_x_11029:
[----:B-1----:R-:W-:Y:S05]  /*78d0*/  @P1 BRA `(.L_x_11030) ;  /* 0x0000000000081947 */ /* 0x002fea0003800000 */
[----:B------:R-:W1:Y:S02]  /*78e0*/  SYNCS.PHASECHK.TRANS64.TRYWAIT P1, [UR28+0x22830], R11 ;  /* 0x0228300bff0075a7 */ /* 0x000e64000802015c */
[----:B-1----:R-:W-:Y:S05]  /*78f0*/  @!P1 BRA `(.L_x_11031) ;  /* 0x000000b800289947 */ /* 0x002fea0003800000 */
.L_x_11030:
[----:B------:R-:W-:Y:S01]  /*7900*/  UIMAD UR22, UR24, 0x300, UR4 ;  /* 0x00000300181678a4 */ /* 0x000fe2000f8e0204 */
[----:B------:R-:W-:Y:S01]  /*7910*/  WARPGROUP.ARRIVE ;  /* 0x00000000000079c5 */ /* 0x000fe20000000000 */
[----:B------:R-:W-:Y:S01]  /*7920*/  UMOV UR23, 0x40000040 ;  /* 0x4000004000177882 */ /* 0x000fe20000000000 */
[----:B------:R-:W-:Y:S01]  /*7930*/  UMOV UR11, 0x40000040 ;  /* 0x40000040000b7882 */ /* 0x000fe20000000000 */
[----:B------:R-:W-:Y:S01]  /*7940*/  UIADD3 UR10, UR22, 0x2, URZ ;  /* 0x00000002160a7890 */ /* 0x000fe2000fffe03f */
[----:B------:R-:W-:Y:S01]  /*7950*/  PLOP3.LUT P1, PT, PT, PT, UP0, 0x40, 0x0 ;  /* 0x000000000000781c */ /* 0x000fe20003f2e808 */
[----:B------:R-:W-:Y:S01]  /*7960*/  UIADD3 UR14, UR22, 0x4, URZ ;  /* 0x00000004160e7890 */ /* 0x000fe2000fffe03f */
[----:B-12---:R-:W-:Y:S01]  /*7970*/  IADD3 R4, -R16, 0xb, RZ ;  /* 0x0000000b10047810 */ /* 0x006fe20007ffe1ff */
        /* <DEDUP_REMOVED lines=17> */
.L_x_11032:
[----:B------:R-:W-:Y:S01]  /*7a90*/  FMNMX.FTZ R8, R152, R13, !PT ;  /* 0x0000000d98087209 */ /* 0x000fe20007810000 */
[----:B------:R-:W-:Y:S01]  /*7aa0*/  UMOV UR14, UR27 ;  /* 0x0000001b000e7c82 */ /* 0x000fe20008000000 */
[----:B------:R-:W-:Y:S01]  /*7ab0*/  FMNMX.FTZ R14, R154, R203, !PT ;  /* 0x000000cb9a0e7209 */ /* 0x000fe20007810000 */
[----:B------:R-:W-:Y:S01]  /*7ac0*/  UIADD3 UR10, UR28, 0x22840, URZ ;  /* 0x000228401c0a7890 */ /* 0x000fe2000fffe03f */
[----:B------:R-:W-:Y:S02]  /*7ad0*/  FMNMX.FTZ R9, R153, R8, !PT ;  /* 0x0000000899097209 */ /* 0x000fe40007810000 */
[----:B------:R-:W-:Y:S01]  /*7ae0*/  PLOP3.LUT P1, PT, PT, PT, UP0, 0x40, 0x0 ;  /* 0x000000000000781c */ /* 0x000fe20003f2e808 */
        /* <DEDUP_REMOVED lines=34> */
[----:B--2---:R-:W-:Y:S02]  /*7d10*/  FMNMX.FTZ R8, R15, R8, !PT ;  /* 0x000000080f087209 */ /* 0x004fe40007810000 */
[----:B------:R-:W-:-:S03]  /*7d20*/  FMNMX.FTZ R14, R170, R9, !PT ;  /* 0x00000009aa0e7209 */ /* 0x000fc60007810000 */
        /* <DEDUP_REMOVED lines=30> */
[--C-:B------:R-:W-:Y:S01]  /*7f10*/  FFMA.FTZ R176, R181, UR14, -R205.reuse ;  /* 0x0000000eb5b07c23 */ /* 0x100fe200080108cd */
[--C-:B------:R-:W-:Y:S01]  /*7f20*/  FFMA.FTZ R157, R185, UR14, -R205.reuse ;  /* 0x0000000eb99d7c23 */ /* 0x100fe200080108cd */
[----:B------:R-:W-:Y:S01]  /*7f30*/  FMNMX.FTZ R9, R187, R14, !PT ;  /* 0x0000000ebb097209 */ /* 0x000fe20007810000 */
[--C-:B------:R-:W-:Y:S01]  /*7f40*/  FFMA.FTZ R181, R189, UR14, -R205.reuse ;  /* 0x0000000ebdb57c23 */ /* 0x100fe200080108cd */
[--C-:B------:R-:W-:Y:S01]  /*7f50*/  FFMA.FTZ R152, R192, UR14, -R205.reuse ;  /* 0x0000000ec0987c23 */ /* 0x100fe200080108cd */
[----:B------:R-:W-:Y:S01]  /*7f60*/  FFMA.FTZ R185, R193, UR14, -R205 ;  /* 0x0000000ec1b97c23 */ /* 0x000fe200080108cd */
[----:B------:R-:W-:Y:S01]  /*7f70*/  FMNMX.FTZ R14, R190, R9, !PT ;  /* 0x00000009be0e7209 */ /* 0x000fe20007810000 */
[----:B------:R-:W4:Y:S01]  /*7f80*/  MUFU.EX2 R201, R201 ;  /* 0x000000c900c97308 */ /* 0x000f220000000800 */
[----:B--2---:R-:W-:Y:S01]  /*7f90*/  FFMA.FTZ R7, R10, R7, R23 ;  /* 0x000000070a077223 */ /* 0x004fe20000010017 */
[--C-:B------:R-:W-:Y:S01]  /*7fa0*/  FFMA.FTZ R196, R196, UR14, -R205.reuse ;  /* 0x0000000ec4c47c23 */ /* 0x100fe200080108cd */
[----:B------:R-:W-:Y:S01]  /*7fb0*/  FMNMX.FTZ R9, R191, R14, !PT ;  /* 0x0000000ebf097209 */ /* 0x000fe20007810000 */
[----:B------:R-:W-:Y:S01]  /*7fc0*/  FFMA.FTZ R180, R197, UR14, -R205 ;  /* 0x0000000ec5b47c23 */ /* 0x000fe200080108cd */
[-C--:B------:R-:W-:Y:S01]  /*7fd0*/  FMUL.FTZ R24, R24, R10.reuse ;  /* 0x0000000a18187220 */ /* 0x080fe20000410000 */
[-C--:B------:R-:W-:Y:S01]  /*7fe0*/  FMUL.FTZ R25, R25, R10.reuse ;  /* 0x0000000a19197220 */ /* 0x080fe20000410000 */
[----:B------:R-:W-:Y:S01]  /*7ff0*/  FMNMX.FTZ R14, R194, R9, !PT ;  /* 0x00000009c20e7209 */ /* 0x000fe20007810000 */
[----:B------:R-:W-:Y:S01]  /*8000*/  MUFU.EX2 R204, R204 ;  /* 0x000000cc00cc7308 */ /* 0x000fe20000000800 */
[----:B---3--:R-:W-:Y:S01]  /*8010*/  FADD.FTZ R172, R202, R7 ;  /* 0x00000007caac7221 */ /* 0x008fe20000010000 */
        /* <DEDUP_REMOVED lines=39> */
[----:B------:R-:W-:Y:S01]  /*8290*/  FFMA.FTZ R14, R188, UR14, -R205 ;  /* 0x0000000ebc0e7c23 */ /* 0x000fe200080108cd */
[----:B------:R-:W-:Y:S01]  /*82a0*/  MUFU.EX2 R164, R164 ;  /* 0x000000a400a47308 */ /* 0x000fe20000000800 */
[-C--:B------:R-:W-:Y:S01]  /*82b0*/  FMUL.FTZ R88, R88, R10.reuse ;  /* 0x0000000a58587220 */ /* 0x080fe20000410000 */
[-C--:B------:R-:W-:Y:S01]  /*82c0*/  FMUL.FTZ R89, R89, R10.reuse ;  /* 0x0000000a59597220 */ /* 0x080fe20000410000 */
[----:B------:R-:W2:Y:S01]  /*82d0*/  SHFL.BFLY PT, R168, R13, 0x1, 0x1f ;  /* 0x0c201f000da87f89 */ /* 0x000ea200000e0000 */
        /* <DEDUP_REMOVED lines=23> */
[----:B--2---:R-:W-:Y:S01]  /*8450*/  FMNMX.FTZ R9, R13, R168, !PT ;  /* 0x000000a80d097209 */ /* 0x004fe20007810000 */
[-C--:B------:R-:W-:Y:S01]  /*8460*/  FMUL.FTZ R132, R132, R10.reuse ;  /* 0x0000000a84847220 */ /* 0x080fe20000410000 */
[-C--:B------:R-:W-:Y:S01]  /*8470*/  FMUL.FTZ R133, R133, R10.reuse ;  /* 0x0000000a85857220 */ /* 0x080fe20000410000 */
[-C--:B------:R-:W-:Y:S01]  /*8480*/  FMUL.FTZ R136, R136, R10.reuse ;  /* 0x0000000a88887220 */ /* 0x080fe20000410000 */
[-C--:B------:R-:W-:Y:S01]  /*8490*/  FMUL.FTZ R137, R137, R10.reuse ;  /* 0x0000000a89897220 */ /* 0x080fe20000410000 */
[----:B------:R-:W-:Y:S01]  /*84a0*/  FADD.FTZ R168, -R9, R203 ;  /* 0x000000cb09a87221 */ /* 0x000fe20000010100 */
[----:B------:R-:W-:Y:S01]  /*84b0*/  MUFU.EX2 R160, R160 ;  /* 0x000000a000a07308 */ /* 0x000fe20000000800 */
[-C--:B------:R-:W-:Y:S01]  /*84c0*/  FMUL.FTZ R140, R140, R10.reuse ;  /* 0x0000000a8c8c7220 */ /* 0x080fe20000410000 */
[-C--:B------:R-:W-:Y:S01]  /*84d0*/  FMUL.FTZ R141, R141, R10.reuse ;  /* 0x0000000a8d8d7220 */ /* 0x080fe20000410000 */
[----:B------:R-:W-:Y:S01]  /*84e0*/  FMUL.FTZ R177, R168, UR14 ;  /* 0x0000000ea8b17c20 */ /* 0x000fe20008410000 */
[----:B------:R-:W-:Y:S01]  /*84f0*/  FMUL.FTZ R168, R9, UR14 ;  /* 0x0000000e09a87c20 */ /* 0x000fe20008410000 */
[-C--:B------:R-:W-:Y:S01]  /*8500*/  FMUL.FTZ R144, R144, R10.reuse ;  /* 0x0000000a90907220 */ /* 0x080fe20000410000 */
[-C--:B------:R-:W-:Y:S01]  /*8510*/  FMUL.FTZ R145, R145, R10.reuse ;  /* 0x0000000a91917220 */ /* 0x080fe20000410000 */
[----:B------:R-:W-:Y:S01]  /*8520*/  FMUL.FTZ R148, R148, R10 ;  /* 0x0000000a94947220 */ /* 0x000fe20000410000 */
        /* <DEDUP_REMOVED lines=11> */
[----:B------:R-:W-:Y:S01]  /*85e0*/  FFMA.FTZ R166, R167, UR14, -R168 ;  /* 0x0000000ea7a67c23 */ /* 0x000fe200080108a8 */
[----:B----4-:R-:W-:Y:S01]  /*85f0*/  FADD.FTZ R171, R201, R172 ;  /* 0x000000acc9ab7221 */ /* 0x010fe20000010000 */
        /* <DEDUP_REMOVED lines=10> */
[--C-:B------:R-:W-:Y:S01]  /*86a0*/  FFMA.FTZ R191, R191, UR14, -R168.reuse ;  /* 0x0000000ebfbf7c23 */ /* 0x100fe200080108a8 */
[--C-:B------:R-:W-:Y:S01]  /*86b0*/  FFMA.FTZ R194, R194, UR14, -R168.reuse ;  /* 0x0000000ec2c27c23 */ /* 0x100fe200080108a8 */
[----:B------:R-:W-:Y:S01]  /*86c0*/  FFMA.FTZ R195, R195, UR14, -R168 ;  /* 0x0000000ec3c37c23 */ /* 0x000fe200080108a8 */
[----:B------:R-:W4:Y:S01]  /*86d0*/  MUFU.EX2 R155, R155 ;  /* 0x0000009b009b7308 */ /* 0x000f220000000800 */
[----:B--2---:R-:W-:Y:S01]  /*86e0*/  FFMA.FTZ R170, R177, R6, R154 ;  /* 0x00000006b1aa7223 */ /* 0x004fe2000001009a */
[--C-:B------:R-:W-:Y:S01]  /*86f0*/  FFMA.FTZ R198, R198, UR14, -R168.reuse ;  /* 0x0000000ec6c67c23 */ /* 0x100fe200080108a8 */
[----:B------:R-:W-:Y:S01]  /*8700*/  FFMA.FTZ R199, R199, UR14, -R168 ;  /* 0x0000000ec7c77c23 */ /* 0x000fe200080108a8 */
[----:B------:R-:W-:Y:S01]  /*8710*/  FMUL.FTZ R149, R149, R10 ;  /* 0x0000000a95957220 */ /* 0x000fe20000410000 */
        /* <DEDUP_REMOVED lines=34> */
[----:B------:R-:W-:Y:S01]  /*8940*/  FMUL.FTZ R67, R67, R177 ;  /* 0x000000b143437220 */ /* 0x000fe20000410000 */
[----:B------:R-:W3:Y:S01]  /*8950*/  MUFU.EX2 R166, R166 ;  /* 0x000000a600a67308 */ /* 0x000ee20000000800 */
[----:B----4-:R-:W-:Y:S01]  /*8960*/  FADD.FTZ R170, R162, R175 ;  /* 0x000000afa2aa7221 */ /* 0x010fe20000010000 */
[----:B------:R-:W-:Y:S01]  /*8970*/  FADD.FTZ R175, R165, R172 ;  /* 0x000000aca5af7221 */ /* 0x000fe20000010000 */
[----:B------:R-:W-:Y:S01]  /*8980*/  F2FP.BF16.F32.PACK_AB R172, R202, R23 ;  /* 0x00000017caac723e */ /* 0x000fe200000010ff */
[----:B------:R-:W-:Y:S01]  /*8990*/  FMUL.FTZ R70, R70, R177 ;  /* 0x000000b146467220 */ /* 0x000fe20000410000 */
[----:B------:R-:W-:Y:S01]  /*89a0*/  F2FP.BF16.F32.PACK_AB R169, R162, R169 ;  /* 0x000000a9a2a9723e */ /* 0x000fe200000010ff */
[----:B------:R-:W-:Y:S01]  /*89b0*/  FADD.FTZ R174, R164, R175 ;  /* 0x000000afa4ae7221 */ /* 0x000fe20000010000 */
[----:B------:R-:W-:Y:S01]  /*89c0*/  F2FP.BF16.F32.PACK_AB R175, R158, R155 ;  /* 0x0000009b9eaf723e */ /* 0x000fe200000010ff */
[----:B------:R-:W4:Y:S01]  /*89d0*/  MUFU.EX2 R163, R163 ;  /* 0x000000a300a37308 */ /* 0x000f220000000800 */
[----:B--2---:R-:W-:Y:S01]  /*89e0*/  FADD.FTZ R171, R159, R170 ;  /* 0x000000aa9fab7221 */ /* 0x004fe20000010000 */
[C---:B------:R-:W-:Y:S01]  /*89f0*/  FADD.FTZ R168, R153.reuse, R174 ;  /* 0x000000ae99a87221 */ /* 0x040fe20000010000 */
[----:B------:R-:W-:Y:S01]  /*8a00*/  F2FP.BF16.F32.PACK_AB R164, R153, R164 ;  /* 0x000000a499a4723e */ /* 0x000fe200000010ff */
[----:B------:R-:W-:Y:S01]  /*8a10*/  FMUL.FTZ R71, R71, R177 ;  /* 0x000000b147477220 */ /* 0x000fe20000410000 */
[----:B------:R-:W-:Y:S01]  /*8a20*/  F2FP.BF16.F32.PACK_AB R174, R204, R201 ;  /* 0x000000c9ccae723e */ /* 0x000fe200000010ff */
        /* <DEDUP_REMOVED lines=19> */
[----:B--2---:R-:W-:Y:S01]  /*8b60*/  FADD.FTZ R170, R184, R171 ;  /* 0x000000abb8aa7221 */ /* 0x004fe20000010000 */
[----:B------:R-:W-:Y:S01]  /*8b70*/  FADD.FTZ R171, R19, R168 ;  /* 0x000000a813ab7221 */ /* 0x000fe20000010000 */
[----:B------:R-:W-:Y:S01]  /*8b80*/  F2FP.BF16.F32.PACK_AB R168, R22, R21 ;  /* 0x0000001516a8723e */ /* 0x000fe200000010ff */
[-C--:B------:R-:W-:Y:S01]  /*8b90*/  FMUL.FTZ R102, R102, R177.reuse ;  /* 0x000000b166667220 */ /* 0x080fe20000410000 */
[-C--:B------:R-:W-:Y:S01]  /*8ba0*/  FMUL.FTZ R103, R103, R177.reuse ;  /* 0x000000b167677220 */ /* 0x080fe20000410000 */
[----:B------:R-:W-:Y:S01]  /*8bb0*/  FADD.FTZ R171, R200, R171 ;  /* 0x000000abc8ab7221 */ /* 0x000fe20000010000 */
[-C--:B------:R-:W-:Y:S01]  /*8bc0*/  FMUL.FTZ R106, R106, R177.reuse ;  /* 0x000000b16a6a7220 */ /* 0x080fe20000410000 */
[----:B------:R-:W2:Y:S01]  /*8bd0*/  MUFU.EX2 R178, R178 ;  /* 0x000000b200b27308 */ /* 0x000ea20000000800 */
[----:B---3--:R-:W-:Y:S01]  /*8be0*/  FADD.FTZ R187, R167, R170 ;  /* 0x000000aaa7bb7221 */ /* 0x008fe20000010000 */
[----:B------:R-:W-:Y:S01]  /*8bf0*/  FADD.FTZ R22, R160, R171 ;  /* 0x000000aba0167221 */ /* 0x000fe20000010000 */
[----:B------:R-:W-:Y:S01]  /*8c00*/  F2FP.BF16.F32.PACK_AB R170, R165, R20 ;  /* 0x00000014a5aa723e */ /* 0x000fe200000010ff */
[----:B------:R-:W-:Y:S01]  /*8c10*/  FMUL.FTZ R107, R107, R177 ;  /* 0x000000b16b6b7220 */ /* 0x000fe20000410000 */
[----:B------:R-:W-:Y:S01]  /*8c20*/  F2FP.BF16.F32.PACK_AB R171, R166, R159 ;  /* 0x0000009fa6ab723e */ /* 0x000fe200000010ff */
[----:B------:R-:W-:Y:S01]  /*8c30*/  FMUL.FTZ R110, R110, R177 ;  /* 0x000000b16e6e7220 */ /* 0x000fe20000410000 */
[----:B------:R-:W-:Y:S01]  /*8c40*/  F2FP.BF16.F32.PACK_AB R166, R200, R19 ;  /* 0x00000013c8a6723e */ /* 0x000fe200000010ff */
[----:B------:R-:W3:Y:S01]  /*8c50*/  MUFU.EX2 R161, R161 ;  /* 0x000000a100a17308 */ /* 0x000ee20000000800 */
[----:B----4-:R-:W-:Y:S01]  /*8c60*/  FADD.FTZ R187, R188, R187 ;  /* 0x000000bbbcbb7221 */ /* 0x010fe20000010000 */
[----:B------:R-:W-:Y:S01]  /*8c70*/  F2FP.BF16.F32.PACK_AB R165, R184, R163 ;  /* 0x000000a3b8a5723e */ /* 0x000fe200000010ff */
[----:B------:R-:W-:Y:S01]  /*8c80*/  FMUL.FTZ R111, R111, R177 ;  /* 0x000000b16f6f7220 */ /* 0x000fe20000410000 */
[----:B------:R-:W-:Y:S01]  /*8c90*/  F2FP.BF16.F32.PACK_AB R167, R188, R167 ;  /* 0x000000a7bca7723e */ /* 0x000fe200000010ff */
        /* <DEDUP_REMOVED lines=29> */
[----:B------:R-:W-:-:S06]  /*8e70*/  FMUL.FTZ R151, R151, R177 ;  /* 0x000000b197977220 */ /* 0x000fcc0000410000 */
[----:B------:R-:W2:Y:S01]  /*8e80*/  MUFU.EX2 R7, R7 ;  /* 0x0000000700077308 */ /* 0x000ea20000000800 */
[----:B---3--:R-:W-:-:S07]  /*8e90*/  FADD.FTZ R20, R6, R21 ;  /* 0x0000001506147221 */ /* 0x008fce0000010000 */
        /* <DEDUP_REMOVED lines=40> */
[C---:B--2---:R-:W-:Y:S01]  /*9120*/  FADD.FTZ R7, R180.reuse, R7 ;  /* 0x00000007b4077221 */ /* 0x044fe20000010000 */
[----:B------:R-:W-:Y:S02]  /*9130*/  F2FP.BF16.F32.PACK_AB R154, R180, R13 ;  /* 0x0000000db49a723e */ /* 0x000fe400000010ff */
[C---:B---3--:R-:W-:Y:S01]  /*9140*/  FADD.FTZ R6, R20.reuse, R15 ;  /* 0x0000000f14067221 */ /* 0x048fe20000010000 */
[----:B------:R-:W-:Y:S01]  /*9150*/  F2FP.BF16.F32.PACK_AB R155, R20, R155 ;  /* 0x0000009b149b723e */ /* 0x000fe200000010ff */
[----:B------:R-:W-:Y:S06]  /*9160*/  @P1 BRA `(.L_x_11033) ;  /* 0x0000000000041947 */ /* 0x000fec0003800000 */
[----:B------:R-:W-:Y:S01]  /*9170*/  BPT.TRAP 0x1 ;  /* 0x000000040000795c */ /* 0x000fe20000300000 */
.L_x_11033:
[----:B------:R-:W-:Y:S01]  /*9180*/  PLOP3.LUT P2, PT, PT, PT, UP0, 0x40, 0x0 ;  /* 0x000000000000781c */ /* 0x000fe20003f4e808 */
[----:B------:R2:W3:-:S12]  /*9190*/  SYNCS.PHASECHK.TRANS64.TRYWAIT P1, [UR28+0x22850], R11 ;  /* 0x0228500bff0075a7 */ /* 0x0004d8000802015c */
[----:B--2---:R-:W-:Y:S05]  /*91a0*/  @P2 BRA `(.L_x_11034) ;  /* 0x0000000000042947 */ /* 0x004fea0003800000 */
[----:B------:R-:W-:Y:S01]  /*91b0*/  BPT.TRAP 0x1 ;  /* 0x000000040000795c */ /* 0x000fe20000300000 */
.L_x_11034:
[----:B---3--:R-:W-:Y:S05]  /*91c0*/  @P1 BRA `(.L_x_11035) ;  /* 0x0000000000081947 */ /* 0x008fea0003800000 */
[----:B------:R-:W2:Y:S02]  /*91d0*/  SYNCS.PHASECHK.TRANS64.TRYWAIT P1, [UR28+0x22850], R11 ;  /* 0x0228500bff0075a7 */ /* 0x000ea4000802015c */
[----:B--2---:R-:W-:Y:S05]  /*91e0*/  @!P1 BRA `(.L_x_11036) ;  /* 0x000000a000049947 */ /* 0x004fea0003800000 */
.L_x_11035:
        /* <DEDUP_REMOVED lines=38> */
[----:B---3--:R-:W-:Y:S05]  /*9450*/  @P1 BRA `(.L_x_11037) ;  /* 0x0000000000041947 */ /* 0x008fea0003800000 */
[----:B------:R-:W-:Y:S01]  /*9460*/  BPT.TRAP 0x1 ;  /* 0x000000040000795c */ /* 0x000fe20000300000 */
.L_x_11037:
[----:B------:R-:W-:Y:S01]  /*9470*/  UIADD3 UR28, UR28, 0x22860, URZ ;  /* 0x000228601c1c7890 */ /* 0x000fe2000fffe03f */
[----:B------:R-:W-:Y:S02]  /*9480*/  IMAD.MOV.U32 R203, RZ, RZ, R9 ;  /* 0x000000ffffcb7224 */ /* 0x000fe400078e0009 */
[----:B------:R-:W-:Y:S01]  /*9490*/  IMAD.MOV.U32 R13, RZ, RZ, R8 ;  /* 0x000000ffff0d7224 */ /* 0x000fe200078e0008 */
[----:B------:R-:W-:-:S09]  /*94a0*/  UPRMT UR28, UR5, 0x654, UR28 ;  /* 0x00000654051c7896 */ /* 0x000fd2000800001c */
[----:B------:R-:W-:Y:S01]  /*94b0*/  SYNCS.ARRIVE.TRANS64.RED.A1T0 RZ, [UR28], RZ ;  /* 0x000000ffffff79a7 */ /* 0x000fe2000810041c */
[----:B------:R-:W-:Y:S05]  /*94c0*/  @P0 BRA `(.L_x_11038) ;  /* 0xffffffe000bc0947 */ /* 0x000fea000383ffff */
[----:B0-2---:R-:W-:-:S07]  /*94d0*/  IMAD.MOV.U32 R11, RZ, RZ, R12 ;  /* 0x000000ffff0b7224 */ /* 0x005fce00078e000c */
.L_x_11027:
[----:B------:R-:W-:-:S13]  /*94e0*/  ISETP.GE.AND P0, PT, R11, UR39, PT ;  /* 0x000000270b007c0c */ /* 0x000fda000bf06270 */
[----:B------:R-:W-:Y:S05]  /*94f0*/  @!P0 BRA `(.L_x_11039) ;  /* 0x0000003000088947 */ /* 0x000fea0003800000 */
[----:B------:R-:W-:Y:S01]  /*9500*/  IMAD.MOV.U32 R13, RZ, RZ, R9 ;  /* 0x000000ffff0d7224 */ /* 0x000fe200078e0009 */
[----:B------:R-:W-:Y:S01]  /*9510*/  ULDC UR28, c[0x0][0x9e4] ;  /* 0x00027900001c7ab9 */ /* 0x000fe20000000800 */
[----:B------:R-:W-:Y:S01]  /*9520*/  IMAD.MOV.U32 R12, RZ, RZ, R8 ;  /* 0x000000ffff0c7224 */ /* 0x000fe200078e0008 */
[----:B------:R-:W-:Y:S01]  /*9530*/  ULDC UR29, c[0x0][0x288] ;  /* 0x0000a200001d7ab9 */ /* 0x000fe20000000800 */
[----:B------:R-:W-:Y:S01]  /*9540*/  ULDC UR30, c[0x0][0x2f0] ;  /* 0x0000bc00001e7ab9 */ /* 0x000fe20000000800 */
[----:B------:R-:W-:Y:S01]  /*9550*/  ULDC UR27, c[0x0][0x988] ;  /* 0x00026200001b7ab9 */ /* 0x000fe20000000800 */
[----:B------:R-:W-:-:S05]  /*9560*/  ULDC UR31, c[0x0][0x9e0] ;  /* 0x00027800001f7ab9 */ /* 0x000fca0000000800 */
.L_x_11058:
        /* <DEDUP_REMOVED lines=8> */
.L_x_11040:
[----:B------:R-:W-:Y:S01]  /*95f0*/  PLOP3.LUT P1, PT, PT, PT, UP0, 0x40, 0x0 ;  /* 0x000000000000781c */ /* 0x000fe20003f2e808 */
[----:B------:R-:W-:Y:S01]  /*9600*/  ULEA UR26, UR24, UR38, 0x3 ;  /* 0x00000026181a7291 */ /* 0x000fe2000f8e183f */
[----:B------:R-:W-:-:S05]  /*9610*/  IMAD.U32 R10, RZ, RZ, UR7 ;  /* 0x00000007ff0a7e24 */ /* 0x000fca000f8e00ff */
[----:B------:R-:W-:-:S04]  /*9620*/  SHF.L.U32 R10, R10, 0x1f, RZ ;  /* 0x0000001f0a0a7819 */ /* 0x000fc800000006ff */
[----:B------:R0:W3:Y:S02]  /*9630*/  SYNCS.PHASECHK.TRANS64.TRYWAIT P0, [UR26+0x22830], R10 ;  /* 0x0228300aff0075a7 */ /* 0x0000e4000800015a */
[----:B------:R-:W-:Y:S05]  /*9640*/  @P1 BRA `(.L_x_11041) ;  /* 0x0000000000041947 */ /* 0x000fea0003800000 */
[----:B------:R-:W-:Y:S01]  /*9650*/  BPT.TRAP 0x1 ;  /* 0x000000040000795c */ /* 0x000fe20000300000 */
.L_x_11041:
[----:B---3--:R-:W-:Y:S05]  /*9660*/  @P0 BRA `(.L_x_11042) ;  /* 0x0000000000080947 */ /* 0x008fea0003800000 */
[----:B------:R-:W3:Y:S02]  /*9670*/  SYNCS.PHASECHK.TRANS64.TRYWAIT P0, [UR26+0x22830], R10 ;  /* 0x0228300aff0075a7 */ /* 0x000ee4000800015a */
[----:B---3--:R-:W-:Y:S05]  /*9680*/  @!P0 BRA `(.L_x_11043) ;  /* 0x0000009800f48947 */ /* 0x008fea0003800000 */
.L_x_11042:
[----:B------:R-:W-:Y:S01]  /*9690*/  UIMAD UR22, UR24, 0x300, UR4 ;  /* 0x00000300181678a4 */ /* 0x000fe2000f8e0204 */
[----:B------:R-:W-:Y:S01]  /*96a0*/  WARPGROUP.ARRIVE ;  /* 0x00000000000079c5 */ /* 0x000fe20000000000 */
[----:B------:R-:W-:Y:S01]  /*96b0*/  UMOV UR23, 0x40000040 ;  /* 0x4000004000177882 */ /* 0x000fe20000000000 */
[----:B------:R-:W-:Y:S01]  /*96c0*/  UMOV UR11, 0x40000040 ;  /* 0x40000040000b7882 */ /* 0x000fe20000000000 */
[----:B------:R-:W-:Y:S01]  /*96d0*/  UIADD3 UR10, UR22, 0x2, URZ ;  /* 0x00000002160a7890 */ /* 0x000fe2000fffe03f */
[----:B------:R-:W-:Y:S01]  /*96e0*/  PLOP3.LUT P0, PT, PT, PT, UP0, 0x40, 0x0 ;  /* 0x000000000000781c */ /* 0x000fe20003f0e808 */
        /* <DEDUP_REMOVED lines=18> */
.L_x_11044:
[----:B------:R-:W-:Y:S01]  /*9810*/  UISETP.NE.AND UP2, UPT, UR40, URZ, UPT ;  /* 0x0000003f2800728c */ /* 0x000fe2000bf45270 */
[----:B------:R-:W-:Y:S01]  /*9820*/  IMAD.MOV.U32 R8, RZ, RZ, R0 ;  /* 0x000000ffff087224 */ /* 0x000fe200078e0000 */
[----:B------:R-:W-:-:S04]  /*9830*/  UISETP.NE.AND UP1, UPT, UR43, URZ, UPT ;  /* 0x0000003f2b00728c */ /* 0x000fc8000bf25270 */
[----:B------:R-:W-:Y:S02]  /*9840*/  PLOP3.LUT P0, PT, PT, PT, UP2, 0x80, 0x0 ;  /* 0x000000000000781c */ /* 0x000fe40003f0f028 */
[----:B------:R-:W-:-:S03]  /*9850*/  PLOP3.LUT P1, PT, PT, PT, UP2, 0x80, 0x0 ;  /* 0x000000000000781c */ /* 0x000fc60003f2f028 */
[----:B------:R-:W-:Y:S01]  /*9860*/  @UP2 ULDC UR10, c[0x0][0x44c] ;  /* 0x00011300000a2ab9 */ /* 0x000fe20000000800 */
[----:B------:R-:W-:-:S07]  /*9870*/  @UP2 ULDC UR11, c[0x0][0x450] ;  /* 0x00011400000b2ab9 */ /* 0x000fce0000000800 */
[----:B---3--:R-:W-:Y:S01]  /*9880*/  @P0 IMAD.HI.U32 R9, R0, UR10, RZ ;  /* 0x0000000a00090c27 */ /* 0x008fe2000f8e00ff */
[----:B------:R-:W-:Y:S01]  /*9890*/  UIADD3 UR10, UR26, 0x22840, URZ ;  /* 0x000228401a0a7890 */ /* 0x000fe2000fffe03f */
[----:B------:R-:W-:-:S03]  /*98a0*/  PLOP3.LUT P0, PT, PT, PT, UP1, 0x40, 0x0 ;  /* 0x000000000000781c */ /* 0x000fc60003f0e818 */
[----:B------:R-:W-:Y:S01]  /*98b0*/  @P1 SHF.R.U32.HI R8, RZ, UR11, R9 ;  /* 0x0000000bff081c19 */ /* 0x000fe20008011609 */
[----:B------:R-:W-:Y:S01]  /*98c0*/  IMAD R9, R11, -0x60, RZ ;  /* 0xffffffa00b097824 */ /* 0x000fe200078e02ff */
[----:B------:R-:W-:-:S03]  /*98d0*/  UPRMT UR10, UR5, 0x654, UR10 ;  /* 0x00000654050a7896 */ /* 0x000fc6000800000a */
[----:B------:R-:W3:Y:S01]  /*98e0*/  SHFL.IDX PT, R15, R8, RZ, 0x1c1f ;  /* 0x001c1fff080f7589 */ /* 0x000ee200000e0000 */
[----:B------:R-:W-:-:S04]  /*98f0*/  VIADD R14, R9, 0x1 ;  /* 0x00000001090e7836 */ /* 0x000fc80000000000 */
[----:B------:R-:W-:Y:S01]  /*9900*/  IMAD R20, R3, -0x2, R14 ;  /* 0xfffffffe03147824 */ /* 0x000fe200078e020e */
[----:B------:R-:W-:Y:S03]  /*9910*/  SYNCS.ARRIVE.TRANS64.RED.A1T0 RZ, [UR10], RZ ;  /* 0x000000ffffff79a7 */ /* 0x000fe6000810040a */
[C---:B------:R-:W-:Y:S01]  /*9920*/  VIADD R19, R20.reuse, 0xffffffff ;  /* 0xffffffff14137836 */ /* 0x040fe20000000000 */
[----:B------:R-:W-:-:S05]  /*9930*/  IADD3 R22, R20, -UR29, R17 ;  /* 0x8000001d14167c10 */ /* 0x000fca000fffe011 */
[C---:B------:R-:W-:Y:S02]  /*9940*/  VIADD R14, R22.reuse, UR31 ;  /* 0x0000001f160e7c36 */ /* 0x040fe40008000000 */
[----:B------:R-:W-:Y:S02]  /*9950*/  VIADD R22, R22, UR25 ;  /* 0x0000001916167c36 */ /* 0x000fe40008000000 */
[--C-:B---3--:R-:W-:Y:S02]  /*9960*/  IMAD.IADD R20, R14, 0x1, R15.reuse ;  /* 0x000000010e147824 */ /* 0x108fe400078e020f */
        /* <DEDUP_REMOVED lines=10> */
[----:B------:R-:W3:Y:S02]  /*9a10*/  @P0 LDC.64 R200, c[0x0][0x9e8] ;  /* 0x00027a00ffc80b82 */ /* 0x000ee40000000a00 */
[----:B---3--:R-:W-:-:S05]  /*9a20*/  @P0 IMAD.HI.U32 R200, R15, R200, RZ ;  /* 0x000000c80fc80227 */ /* 0x008fca00078e00ff */
[----:B------:R-:W-:-:S04]  /*9a30*/  @P0 SHF.R.U32.HI R15, RZ, R201, R200 ;  /* 0x000000c9ff0f0219 */ /* 0x000fc800000116c8 */
[----:B------:R-:W-:Y:S01]  /*9a40*/  LOP3.LUT R15, RZ, R15, RZ, 0x33, !PT ;  /* 0x0000000fff0f7212 */ /* 0x000fe200078e33ff */
[----:B------:R-:W-:Y:S06]  /*9a50*/  BRA `(.L_x_11048) ;  /* 0x0000000000147947 */ /* 0x000fec0003800000 */
.L_x_11047:
[----:B------:R-:W-:-:S05]  /*9a60*/  IMAD.U32 R202, RZ, RZ, UR28 ;  /* 0x0000001cffca7e24 */ /* 0x000fca000f8e00ff */
[----:B------:R-:W-:-:S13]  /*9a70*/  ISETP.NE.AND P0, PT, R202, 0x1, PT ;  /* 0x00000001ca00780c */ /* 0x000fda0003f05270 */
[----:B------:R-:W3:Y:S02]  /*9a80*/  @P0 LDC.64 R200, c[0x0][0x9e8] ;  /* 0x00027a00ffc80b82 */ /* 0x000ee40000000a00 */
[----:B---3--:R-:W-:-:S05]  /*9a90*/  @P0 IMAD.HI.U32 R200, R15, R200, RZ ;  /* 0x000000c80fc80227 */ /* 0x008fca00078e00ff */
[----:B------:R-:W-:-:S07]  /*9aa0*/  @P0 SHF.R.U32.HI R15, RZ, R201, R200 ;  /* 0x000000c9ff0f0219 */ /* 0x000fce00000116c8 */
.L_x_11048:
[----:B------:R-:W-:Y:S05]  /*9ab0*/  BSYNC B0 ;  /* 0x0000000000007941 */ /* 0x000fea0003800000 */
.L_x_11046:
[----:B------:R-:W-:-:S05]  /*9ac0*/  IMAD R15, R15, R202, R19 ;  /* 0x000000ca0f0f7224 */ /* 0x000fca00078e0213 */
[----:B------:R-:W-:Y:S02]  /*9ad0*/  VIADDMNMX R20, R15, R202, R20, PT ;  /* 0x000000ca0f147246 */ /* 0x000fe40003800114 */
[----:B------:R-:W-:-:S07]  /*9ae0*/  VIMNMX R21, R21, R15, !PT ;  /* 0x0000000f15157248 */ /* 0x000fce0007fe0100 */
.L_x_11045:
        /* <DEDUP_REMOVED lines=25> */
[----:B------:R-:W-:Y:S02]  /*9c80*/  ISETP.LT.OR P2, PT, R20, 0xa, P2 ;  /* 0x0000000a1400780c */ /* 0x000fe40001741670 */
        /* <DEDUP_REMOVED lines=102> */
[----:B------:R-:W-:Y:S02]  /*a2f0*/  ISETP.GE.AND P6, PT, R9, 0x5a, PT ;  /* 0x0000005a0900780c */ /* 0x000fe40003fc6270 */
[----:B------:R-:W3:Y:S11]  /*a300*/  SHFL.IDX PT, R9, R8, 0x1, 0x1c1f ;  /* 0x003c1f0008097f89 */ /* 0x000ef600000e0000 */
[----:B------:R-:W-:-:S02]  /*a310*/  @P6 LOP3.LUT R2, R2, 0x1, RZ, 0xfc, !PT ;  /* 0x0000000102026812 */ /* 0x000fc400078efcff */
[----:B------:R-:W-:-:S04]  /*a320*/  ISETP.GT.AND P6, PT, R21, 0x59, !P6 ;  /* 0x000000591500780c */ /* 0x000fc800077c4270 */
[----:B------:R-:W-:-:S04]  /*a330*/  ISETP.LT.OR P6, PT, R20, 0x5a, P6 ;  /* 0x0000005a1400780c */ /* 0x000fc800037c1670 */
[----:B------:R-:W-:Y:S02]  /*a340*/  FSEL R197, R197, -INF , !P6 ;  /* 0xff800000c5c57808 */ /* 0x000fe40007000000 */
[----:B------:R-:W-:Y:S01]  /*a350*/  PLOP3.LUT P6, PT, PT, PT, UP1, 0x40, 0x0 ;  /* 0x000000000000781c */ /* 0x000fe20003fce818 */
[--C-:B---3--:R-:W-:Y:S02]  /*a360*/  IMAD.IADD R14, R14, 0x1, R9.reuse ;  /* 0x000000010e0e7824 */ /* 0x108fe400078e0209 */
        /* <DEDUP_REMOVED lines=15> */
.L_x_11051:
[----:B------:R-:W-:-:S05]  /*a460*/  IMAD.U32 R23, RZ, RZ, UR28 ;  /* 0x0000001cff177e24 */ /* 0x000fca000f8e00ff */
[----:B------:R-:W-:-:S13]  /*a470*/  ISETP.NE.AND P6, PT, R23, 0x1, PT ;  /* 0x000000011700780c */ /* 0x000fda0003fc5270 */
[----:B------:R-:W3:Y:S02]  /*a480*/  @P6 LDC.64 R8, c[0x0][0x9e8] ;  /* 0x00027a00ff086b82 */ /* 0x000ee40000000a00 */
[----:B---3--:R-:W-:-:S05]  /*a490*/  @P6 IMAD.HI.U32 R8, R20, R8, RZ ;  /* 0x0000000814086227 */ /* 0x008fca00078e00ff */
[----:B------:R-:W-:-:S07]  /*a4a0*/  @P6 SHF.R.U32.HI R20, RZ, R9, R8 ;  /* 0x00000009ff146219 */ /* 0x000fce0000011608 */
.L_x_11052:
[----:B------:R-:W-:Y:S05]  /*a4b0*/  BSYNC B0 ;  /* 0x0000000000007941 */ /* 0x000fea0003800000 */
.L_x_11050:
[----:B------:R-:W-:-:S05]  /*a4c0*/  IMAD R19, R20, R23, R19 ;  /* 0x0000001714137224 */ /* 0x000fca00078e0213 */
[----:B------:R-:W-:Y:S02]  /*a4d0*/  VIADDMNMX R14, R19, R23, R14, PT ;  /* 0x00000017130e7246 */ /* 0x000fe4000380010e */
[----:B------:R-:W-:-:S07]  /*a4e0*/  VIMNMX R22, R22, R19, !PT ;  /* 0x0000001316167248 */ /* 0x000fce0007fe0100 */
.L_x_11049:
        /* <DEDUP_REMOVED lines=64> */
[----:B------:R-:W3:Y:S01]  /*a8f0*/  SHFL.BFLY PT, R8, R9, 0x2, 0x1f ;  /* 0x0c401f0009087f89 */ /* 0x000ee200000e0000 */
        /* <DEDUP_REMOVED lines=13> */
[----:B---3--:R-:W-:Y:S02]  /*a9d0*/  FMNMX.FTZ R19, R9, R8, !PT ;  /* 0x0000000809137209 */ /* 0x008fe40007810000 */
[----:B------:R-:W-:-:S02]  /*a9e0*/  ISETP.LT.OR P0, PT, R14, 0x31, P0 ;  /* 0x000000310e00780c */ /* 0x000fc40000701670 */
[----:B------:R-:W-:Y:S01]  /*a9f0*/  ISETP.LT.OR P2, PT, R14, 0x4a, P2 ;  /* 0x0000004a0e00780c */ /* 0x000fe20001741670 */
[----:B------:R-:W3:Y:S01]  /*aa00*/  SHFL.BFLY PT, R8, R19, 0x1, 0x1f ;  /* 0x0c201f0013087f89 */ /* 0x000ee200000e0000 */
        /* <DEDUP_REMOVED lines=13> */
[----:B---3--:R-:W-:Y:S02]  /*aae0*/  FMNMX.FTZ R8, R19, R8, !PT ;  /* 0x0000000813087209 */ /* 0x008fe40007810000 */
        /* <DEDUP_REMOVED lines=57> */
[--C-:B------:R-:W-:Y:S01]  /*ae80*/  FFMA.FTZ R173, R189, UR14, -R202.reuse ;  /* 0x0000000ebdad7c23 */ /* 0x100fe200080108ca */
[----:B------:R-:W-:Y:S01]  /*ae90*/  FMNMX.FTZ R9, R171, R20, !PT ;  /* 0x00000014ab097209 */ /* 0x000fe20007810000 */
[----:B------:R-:W5:Y:S01]  /*aea0*/  MUFU.EX2 R15, R15 ;  /* 0x0000000f000f7308 */ /* 0x000f620000000800 */
[----:B------:R-:W-:-:S02]  /*aeb0*/  FFMA.FTZ R196, R196, UR14, -R202 ;  /* 0x0000000ec4c47c23 */ /* 0x000fc400080108ca */
[----:B------:R-:W-:-:S04]  /*aec0*/  FMNMX.FTZ R20, R174, R9, !PT ;  /* 0x00000009ae147209 */ /* 0x000fc80007810000 */
[----:B------:R-:W-:Y:S01]  /*aed0*/  FMNMX.FTZ R9, R175, R20, !PT ;  /* 0x00000014af097209 */ /* 0x000fe20007810000 */
[----:B------:R-:W0:Y:S01]  /*aee0*/  MUFU.EX2 R154, R154 ;  /* 0x0000009a009a7308 */ /* 0x000e220000000800 */
[-C--:B---3--:R-:W-:Y:S01]  /*aef0*/  FMUL.FTZ R24, R24, R181.reuse ;  /* 0x000000b518187220 */ /* 0x088fe20000410000 */
        /* <DEDUP_REMOVED lines=14> */
[----:B------:R-:W3:Y:S01]  /*afe0*/  MUFU.EX2 R19, R19 ;  /* 0x0000001300137308 */ /* 0x000ee20000000800 */
        /* <DEDUP_REMOVED lines=15> */
[----:B------:R-:W2:Y:S01]  /*b0e0*/  MUFU.EX2 R156, R156 ;  /* 0x0000009c009c7308 */ /* 0x000ea20000000800 */
[----:B-1----:R-:W-:Y:S01]  /*b0f0*/  FFMA.FTZ R168, R184, UR14, -R202 ;  /* 0x0000000eb8a87c23 */ /* 0x002fe200080108ca */
[----:B------:R-:W-:Y:S01]  /*b100*/  FFMA.FTZ R184, R181, R7, R152 ;  /* 0x00000007b5b87223 */ /* 0x000fe20000010098 */
[----:B------:R-:W-:Y:S01]  /*b110*/  FMNMX.FTZ R164, R194, R9, !PT ;  /* 0x00000009c2a47209 */ /* 0x000fe20007810000 */
[----:B------:R-:W-:Y:S01]  /*b120*/  FMUL.FTZ R64, R64, R181 ;  /* 0x000000b540407220 */ /* 0x000fe20000410000 */
[C---:B-----5:R-:W-:Y:S01]  /*b130*/  F2FP.BF16.F32.PACK_AB R152, R15.reuse, R152 ;  /* 0x000000980f98723e */ /* 0x060fe200000010ff */
        /* <DEDUP_REMOVED lines=14> */
[----:B-1----:R-:W1:Y:S01]  /*b220*/  SHFL.BFLY PT, R172, R9, 0x2, 0x1f ;  /* 0x0c401f0009ac7f89 */ /* 0x002e6200000e0000 */
        /* <DEDUP_REMOVED lines=23> */
[----:B-1----:R-:W-:Y:S01]  /*b3a0*/  FMNMX.FTZ R180, R9, R172, !PT ;  /* 0x000000ac09b47209 */ /* 0x002fe20007810000 */
[----:B------:R-:W-:Y:S01]  /*b3b0*/  FFMA.FTZ R172, R188, UR14, -R202 ;  /* 0x0000000ebcac7c23 */ /* 0x000fe200080108ca */
        /* <DEDUP_REMOVED lines=22> */
[----:B-1----:R-:W-:-:S06]  /*b520*/  FMNMX.FTZ R9, R180, R9, !PT ;  /* 0x00000009b4097209 */ /* 0x002fcc0007810000 */
[----:B------:R-:W-:Y:S01]  /*b530*/  MUFU.EX2 R165, R165 ;  /* 0x000000a500a57308 */ /* 0x000fe20000000800 */
[C---:B------:R-:W-:Y:S01]  /*b540*/  FSETP.NEU.FTZ.AND P0, PT, R9.reuse, -INF , PT ;  /* 0xff8000000900780b */ /* 0x040fe20003f1d000 */
[----:B------:R-:W-:-:S06]  /*b550*/  FMUL.FTZ R193, R9, UR14 ;  /* 0x0000000e09c17c20 */ /* 0x000fcc0008410000 */
[----:B------:R-:W-:Y:S01]  /*b560*/  MUFU.EX2 R168, R168 ;  /* 0x000000a800a87308 */ /* 0x000fe20000000800 */
[----:B------:R-:W-:-:S05]  /*b570*/  FSEL R193, R193, RZ, P0 ;  /* 0x000000ffc1c17208 */ /* 0x000fca0000000000 */
[--C-:B------:R-:W-:Y:S01]  /*b580*/  FFMA.FTZ R180, R155, UR14, -R193.reuse ;  /* 0x0000000e9bb47c23 */ /* 0x100fe200080108c1 */
[----:B------:R-:W-:Y:S01]  /*b590*/  FFMA.FTZ R155, R158, UR14, -R193 ;  /* 0x0000000e9e9b7c23 */ /* 0x000fe200080108c1 */
[----:B0-----:R-:W-:Y:S01]  /*b5a0*/  FADD.FTZ R158, R154, R7 ;  /* 0x000000079a9e7221 */ /* 0x001fe20000010000 */
[--C-:B------:R-:W-:Y:S01]  /*b5b0*/  FFMA.FTZ R184, R159, UR14, -R193.reuse ;  /* 0x0000000e9fb87c23 */ /* 0x100fe200080108c1 */
[--C-:B------:R-:W-:Y:S01]  /*b5c0*/  FFMA.FTZ R159, R162, UR14, -R193.reuse ;  /* 0x0000000ea29f7c23 */ /* 0x100fe200080108c1 */
[----:B------:R-:W-:Y:S01]  /*b5d0*/  MUFU.EX2 R169, R169 ;  /* 0x000000a900a97308 */ /* 0x000fe20000000800 */
[C---:B---3--:R-:W-:Y:S01]  /*b5e0*/  FADD.FTZ R7, R19.reuse, R158 ;  /* 0x0000009e13077221 */ /* 0x048fe20000010000 */
[----:B------:R-:W-:Y:S01]  /*b5f0*/  F2FP.BF16.F32.PACK_AB R154, R19, R154 ;  /* 0x0000009a139a723e */ /* 0x000fe200000010ff */
[--C-:B------:R-:W-:Y:S01]  /*b600*/  FFMA.FTZ R188, R163, UR14, -R193.reuse ;  /* 0x0000000ea3bc7c23 */ /* 0x100fe200080108c1 */
[----:B------:R-:W-:Y:S01]  /*b610*/  FFMA.FTZ R163, R166, UR14, -R193 ;  /* 0x0000000ea6a37c23 */ /* 0x000fe200080108c1 */
[----:B--2---:R-:W-:Y:S01]  /*b620*/  FADD.FTZ R158, R156, R7 ;  /* 0x000000079c9e7221 */ /* 0x004fe20000010000 */
        /* <DEDUP_REMOVED lines=11> */
[----:B----4-:R-:W-:Y:S01]  /*b6e0*/  FADD.FTZ R7, R23, R158 ;  /* 0x0000009e17077221 */ /* 0x010fe20000010000 */
        /* <DEDUP_REMOVED lines=172> */
.L_x_11053:
[----:B------:R-:W-:Y:S01]  /*c1b0*/  PLOP3.LUT P1, PT, PT, PT, UP0, 0x40, 0x0 ;  /* 0x000000000000781c */ /* 0x000fe20003f2e808 */
[----:B------:R0:W1:-:S12]  /*c1c0*/  SYNCS.PHASECHK.TRANS64.TRYWAIT P0, [UR26+0x22850], R10 ;  /* 0x0228500aff0075a7 */ /* 0x000058000800015a */
[----:B0-----:R-:W-:Y:S05]  /*c1d0*/  @P1 BRA `(.L_x_11054) ;  /* 0x0000000000041947 */ /* 0x001fea0003800000 */
[----:B------:R-:W-:Y:S01]  /*c1e0*/  BPT.TRAP 0x1 ;  /* 0x000000040000795c */ /* 0x000fe20000300000 */
.L_x_11054:
[----:B-1----:R-:W-:Y:S05]  /*c1f0*/  @P0 BRA `(.L_x_11055) ;  /* 0x0000000000080947 */ /* 0x002fea0003800000 */
[----:B------:R-:W0:Y:S02]  /*c200*/  SYNCS.PHASECHK.TRANS64.TRYWAIT P0, [UR26+0x22850], R10 ;  /* 0x0228500aff0075a7 */ /* 0x000e24000800015a */
[----:B0-----:R-:W-:Y:S05]  /*c210*/  @!P0 BRA `(.L_x_11056) ;  /* 0x0000007000288947 */ /* 0x001fea0003800000 */
.L_x_11055:
        /* <DEDUP_REMOVED lines=40> */
.L_x_11057:
        /* <DEDUP_REMOVED lines=8> */
.L_x_11039:
[----:B------:R-:W0:Y:S01]  /*c520*/  SHFL.BFLY PT, R0, R7, 0x2, 0x1f ;  /* 0x0c401f0007007f89 */ /* 0x000e2200000e0000 */
[----:B------:R-:W-:-:S05]  /*c530*/  IADD3 R16, -R16, 0xb, RZ ;  /* 0x0000000b10107810 */ /* 0x000fca0007ffe1ff */
[----:B------:R3:W-:Y:S08]  /*c540*/  BAR.ARV R16, 0x100 ;  /* 0x000400100000751d */ /* 0x0007f00000002000 */
[----:B------:R-:W-:Y:S06]  /*c550*/  BAR.ARV 0x8, 0x180 ;  /* 0x0206000000007b1d */ /* 0x000fec0000002000 */
[----:B------:R-:W-:Y:S01]  /*c560*/  PLOP3.LUT P0, PT, PT, PT, PT, 0x8, 0x0 ;  /* 0x000000000000781c */ /* 0x000fe20003f0e170 */
[----:B------:R-:W4:Y:S01]  /*c570*/  SHFL.BFLY PT, R5, R6, 0x2, 0x1f ;  /* 0x0c401f0006057f89 */ /* 0x000f2200000e0000 */
[----:B0-----:R-:W-:Y:S01]  /*c580*/  FADD.FTZ R2, R0, R7 ;  /* 0x0000000700027221 */ /* 0x001fe20000010000 */
[----:B------:R-:W-:-:S04]  /*c590*/  IMAD.U32 R7, RZ, RZ, UR14 ;  /* 0x0000000eff077e24 */ /* 0x000fc8000f8e00ff */
[----:B------:R-:W0:Y:S01]  /*c5a0*/  SHFL.BFLY PT, R3, R2, 0x1, 0x1f ;  /* 0x0c201f0002037f89 */ /* 0x000e2200000e0000 */
[----:B----4-:R-:W-:-:S05]  /*c5b0*/  FADD.FTZ R5, R5, R6 ;  /* 0x0000000605057221 */ /* 0x010fca0000010000 */
[----:B------:R-:W4:Y:S01]  /*c5c0*/  SHFL.BFLY PT, R0, R5, 0x1, 0x1f ;  /* 0x0c201f0005007f89 */ /* 0x000f2200000e0000 */
[----:B0-----:R-:W-:Y:S01]  /*c5d0*/  FADD.FTZ R10, R2, R3 ;  /* 0x00000003020a7221 */ /* 0x001fe20000010000 */
[----:B------:R-:W-:Y:S02]  /*c5e0*/  IMAD.MOV.U32 R3, RZ, RZ, RZ ;  /* 0x000000ffff037224 */ /* 0x000fe400078e00ff */
[----:B------:R-:W-:Y:S02]  /*c5f0*/  IMAD.MOV.U32 R2, RZ, RZ, -0x800000 ;  /* 0xff800000ff027424 */ /* 0x000fe400078e00ff */
[----:B------:R-:W-:-:S13]  /*c600*/  FSETP.NE.FTZ.AND P1, PT, R10, RZ, PT ;  /* 0x000000ff0a00720b */ /* 0x000fda0003f35000 */
[----:B-12---:R-:W0:Y:S01]  /*c610*/  @P1 MUFU.LG2 R4, R10 ;  /* 0x0000000a00041308 */ /* 0x006e220000000c00 */
[----:B----4-:R-:W-:Y:S01]  /*c620*/  FADD.FTZ R11, R5, R0 ;  /* 0x00000000050b7221 */ /* 0x010fe20000010000 */
[----:B------:R-:W-:Y:S02]  /*c630*/  IMAD.MOV.U32 R0, RZ, RZ, RZ ;  /* 0x000000ffff007224 */ /* 0x000fe400078e00ff */
[----:B------:R-:W-:-:S04]  /*c640*/  IMAD.U32 R5, RZ, RZ, UR14 ;  /* 0x0000000eff057e24 */ /* 0x000fc8000f8e00ff */
[----:B------:R-:W1:Y:S01]  /*c650*/  @P1 MUFU.RCP R3, R10 ;  /* 0x0000000a00031308 */ /* 0x000e620000001000 */
[----:B------:R-:W-:Y:S01]  /*c660*/  FSETP.NE.FTZ.AND P2, PT, R11, RZ, PT ;  /* 0x000000ff0b00720b */ /* 0x000fe20003f55000 */
[----:B------:R-:W-:Y:S01]  /*c670*/  @P1 FMUL.FTZ R5, R5, 0.69314718246459960938 ;  /* 0x3f31721805051820 */ /* 0x000fe20000410000 */
[----:B0-----:R-:W-:-:S11]  /*c680*/  @P1 FMUL.FTZ R4, R4, 0.69314718246459960938 ;  /* 0x3f31721804041820 */ /* 0x001fd60000410000 */
[----:B------:R-:W0:Y:S01]  /*c690*/  @P2 MUFU.LG2 R6, R11 ;  /* 0x0000000b00062308 */ /* 0x000e220000000c00 */
[----:B------:R-:W-:Y:S01]  /*c6a0*/  @P2 FMUL.FTZ R7, R7, 0.69314718246459960938 ;  /* 0x3f31721807072820 */ /* 0x000fe20000410000 */
[-C--:B-1----:R-:W-:Y:S01]  /*c6b0*/  FMUL.FTZ R24, R24, R3.reuse ;  /* 0x0000000318187220 */ /* 0x082fe20000410000 */
[-C--:B------:R-:W-:Y:S01]  /*c6c0*/  FMUL.FTZ R25, R25, R3.reuse ;  /* 0x0000000319197220 */ /* 0x080fe20000410000 */
[-C--:B------:R-:W-:Y:S01]  /*c6d0*/  FMUL.FTZ R28, R28, R3.reuse ;  /* 0x000000031c1c7220 */ /* 0x080fe20000410000 */
[-C--:B------:R-:W-:Y:S01]  /*c6e0*/  FMUL.FTZ R29, R29, R3.reuse ;  /* 0x000000031d1d7220 */ /* 0x080fe20000410000 */
[-C--:B------:R-:W-:Y:S02]  /*c6f0*/  FMUL.FTZ R32, R32, R3.reuse ;  /* 0x0000000320207220 */ /* 0x080fe40000410000 */
        /* <DEDUP_REMOVED lines=127> */
[----:B---3--:R-:W-:-:S07]  /*cef0*/  @P2 FFMA.FTZ R2, R7, R9, R6 ;  /* 0x0000000907022223 */ /* 0x008fce0000010006 */
.L_x_10980:
        /* <DEDUP_REMOVED lines=26> */
[----:B------:R-:W-:-:S03]  /*d0a0*/  SHF.R.S32.HI R7, RZ, 0x7, R6 ;  /* 0x00000007ff077819 */ /* 0x000fc60000011406 */
[----:B------:R-:W-:Y:S01]  /*d0b0*/  IMAD.IADD R0, R5, 0x1, -R0 ;  /* 0x0000000105007824 */ /* 0x000fe200078e0a00 */
[----:B------:R-:W-:Y:S01]  /*d0c0*/  LEA.HI R4, R6, R7, RZ, 0x1 ;  /* 0x0000000706047211 */ /* 0x000fe200078f08ff */
[----:B------:R-:W3:Y:S01]  /*d0d0*/  LDC.64 R20, c[0x0][0xb40] ;  /* 0x0002d000ff147b82 */ /* 0x000ee20000000a00 */
[----:B------:R-:W-:Y:S02]  /*d0e0*/  LOP3.LUT R6, R13, 0xfffffffc, RZ, 0xc0, !PT ;  /* 0xfffffffc0d067812 */ /* 0x000fe400078ec0ff */
[----:B------:R-:W-:Y:S02]  /*d0f0*/  SHF.R.S32.HI R9, RZ, 0x1f, R0 ;  /* 0x0000001fff097819 */ /* 0x000fe40000011400 */
[----:B------:R-:W-:Y:S01]  /*d100*/  LOP3.LUT R4, R4, 0x3fffffe, RZ, 0xc0, !PT ;  /* 0x03fffffe04047812 */ /* 0x000fe200078ec0ff */
[----:B------:R-:W-:Y:S01]  /*d110*/  IMAD.IADD R5, R5, 0x1, -R6 ;  /* 0x0000000105057824 */ /* 0x000fe200078e0a06 */
[CC--:B------:R-:W-:Y:S01]  /*d120*/  LEA.HI R10, R9.reuse, R0.reuse, RZ, 0x2 ;  /* 0x00000000090a7211 */ /* 0x0c0fe200078f10ff */
[----:B------:R-:W5:Y:S01]  /*d130*/  @P0 LDC R152, c[0x0][0xbec] ;  /* 0x0002fb00ff980b82 */ /* 0x000f620000000800 */
[----:B------:R-:W-:Y:S01]  /*d140*/  LEA.HI R9, R9, R0, RZ, 0x5 ;  /* 0x0000000009097211 */ /* 0x000fe200078f28ff */
[----:B------:R-:W-:Y:S01]  /*d150*/  IMAD.IADD R6, R7, 0x1, -R4 ;  /* 0x0000000107067824 */ /* 0x000fe200078e0a04 */
[----:B------:R-:W-:-:S02]  /*d160*/  SHF.R.S32.HI R11, RZ, 0x2, R10 ;  /* 0x00000002ff0b7819 */ /* 0x000fc4000001140a */
[----:B------:R-:W-:Y:S02]  /*d170*/  SHF.R.S32.HI R12, RZ, 0x1f, R10 ;  /* 0x0000001fff0c7819 */ /* 0x000fe4000001140a */
[----:B------:R-:W-:Y:S01]  /*d180*/  LEA.HI R7, R5, R5, RZ, 0x1 ;  /* 0x0000000505077211 */ /* 0x000fe200078f08ff */
[----:B------:R-:W5:Y:S01]  /*d190*/  @P0 LDC R17, c[0x0][0xbf0] ;  /* 0x0002fc00ff110b82 */ /* 0x000f620000000800 */
[----:B------:R-:W-:-:S04]  /*d1a0*/  LEA.HI R12, R12, R11, RZ, 0x3 ;  /* 0x0000000b0c0c7211 */ /* 0x000fc800078f18ff */
[----:B------:R-:W-:-:S03]  /*d1b0*/  LOP3.LUT R12, R12, 0xfffffff8, RZ, 0xc0, !PT ;  /* 0xfffffff80c0c7812 */ /* 0x000fc600078ec0ff */
[----:B------:R-:W5:Y:S02]  /*d1c0*/  @P0 LDC R153, c[0x0][0xbf0] ;  /* 0x0002fc00ff990b82 */ /* 0x000f640000000800 */
[----:B------:R-:W-:Y:S01]  /*d1d0*/  IMAD.IADD R4, R11, 0x1, -R12 ;  /* 0x000000010b047824 */ /* 0x000fe200078e0a0c */
[----:B------:R-:W-:Y:S02]  /*d1e0*/  LOP3.LUT R12, R7, 0x1ffffffe, RZ, 0xc0, !PT ;  /* 0x1ffffffe070c7812 */ /* 0x000fe400078ec0ff */
[----:B------:R-:W-:-:S03]  /*d1f0*/  SHF.R.S32.HI R7, RZ, 0x5, R9 ;  /* 0x00000005ff077819 */ /* 0x000fc60000011409 */
[----:B------:R-:W-:Y:S02]  /*d200*/  IMAD.IADD R16, R5, 0x1, -R12 ;  /* 0x0000000105107824 */ /* 0x000fe400078e0a0c */
[----:B------:R-:W-:Y:S02]  /*d210*/  IMAD R7, R7, 0x10, R4 ;  /* 0x0000001007077824 */ /* 0x000fe400078e0204 */
[----:B------:R-:W-:Y:S02]  /*d220*/  IMAD.U32 R5, RZ, RZ, UR5 ;  /* 0x00000005ff057e24 */ /* 0x000fe4000f8e00ff */
[----:B------:R-:W-:Y:S02]  /*d230*/  IMAD R9, R6, 0x40, R7 ;  /* 0x0000004006097824 */ /* 0x000fe400078e0207 */
[----:B------:R-:W-:Y:S01]  /*d240*/  IMAD.U32 R4, RZ, RZ, UR4 ;  /* 0x00000004ff047e24 */ /* 0x000fe2000f8e00ff */
[----:B------:R-:W-:Y:S01]  /*d250*/  UIMAD.WIDE.U32 UR4, UR41, UR8, URZ ;  /* 0x00000008290472a5 */ /* 0x000fe2000f8e003f */
[----:B------:R-:W-:Y:S01]  /*d260*/  IMAD.U32 R5, RZ, RZ, UR6 ;  /* 0x00000006ff057e24 */ /* 0x000fe2000f8e00ff */
[----:B------:R-:W-:Y:S01]  /*d270*/  UIMAD UR6, UR41, UR9, UR7 ;  /* 0x00000009290672a4 */ /* 0x000fe2000f8e0207 */
[----:B------:R-:W-:-:S02]  /*d280*/  IMAD R6, R16, 0x8, R9 ;  /* 0x0000000810067824 */ /* 0x000fc400078e0209 */
[----:B------:R-:W-:Y:S01]  /*d290*/  IMAD R16, RZ, RZ, -UR41 ;  /* 0x80000029ff107e24 */ /* 0x000fe2000f8e02ff */
[----:B------:R-:W-:Y:S01]  /*d2a0*/  UIADD3 UR6, UR5, UR6, URZ ;  /* 0x0000000605067290 */ /* 0x000fe2000fffe03f */
[----:B----4-:R-:W-:Y:S01]  /*d2b0*/  IMAD R12, R18, UR10, RZ ;  /* 0x0000000a120c7c24 */ /* 0x010fe2000f8e02ff */
[----:B------:R-:W-:Y:S01]  /*d2c0*/  ULDC.64 UR8, c[0x0][0xb28] ;  /* 0x0002ca0000087ab9 */ /* 0x000fe20000000a00 */
[----:B--2---:R-:W-:Y:S02]  /*d2d0*/  IMAD R11, R22, 0x80, R6 ;  /* 0x00000080160b7824 */ /* 0x004fe400078e0206 */
[----:B-1----:R-:W-:Y:S02]  /*d2e0*/  IMAD R23, R23, R16, UR11 ;  /* 0x0000000b17177e24 */ /* 0x002fe4000f8e0210 */
[----:B------:R-:W-:Y:S02]  /*d2f0*/  IMAD R15, R19, UR12, R12 ;  /* 0x0000000c130f7c24 */ /* 0x000fe4000f8e020c */
[----:B------:R-:W-:Y:S01]  /*d300*/  IMAD.WIDE.U32 R4, R18, UR12, R4 ;  /* 0x0000000c12047c25 */ /* 0x000fe2000f8e0004 */
[----:B------:R-:W-:-:S03]  /*d310*/  SHF.R.S32.HI R16, RZ, 0x1f, R23 ;  /* 0x0000001fff107819 */ /* 0x000fc60000011417 */
[----:B0-----:R-:W-:-:S04]  /*d320*/  @P0 IMAD.HI.U32 R12, R11, R14, RZ ;  /* 0x0000000e0b0c0227 */ /* 0x001fc800078e00ff */
[----:B------:R-:W-:Y:S02]  /*d330*/  IMAD.U32 R7, RZ, RZ, UR5 ;  /* 0x00000005ff077e24 */ /* 0x000fe4000f8e00ff */
[----:B------:R-:W-:Y:S01]  /*d340*/  IMAD.U32 R6, RZ, RZ, UR4 ;  /* 0x00000004ff067e24 */ /* 0x000fe2000f8e00ff */
[----:B------:R-:W-:Y:S01]  /*d350*/  ULDC.64 UR4, c[0x0][0xbe0] ;  /* 0x0002f80000047ab9 */ /* 0x000fe20000000a00 */
[----:B------:R-:W-:Y:S01]  /*d360*/  IMAD.U32 R7, RZ, RZ, UR6 ;  /* 0x00000006ff077e24 */ /* 0x000fe2000f8e00ff */
[----:B------:R-:W-:Y:S01]  /*d370*/  ULDC.64 UR6, c[0x0][0xb48] ;  /* 0x0002d20000067ab9 */ /* 0x000fe20000000a00 */
[----:B------:R-:W-:Y:S02]  /*d380*/  IMAD.IADD R5, R5, 0x1, R15 ;  /* 0x0000000105057824 */ /* 0x000fe400078e020f */
[----:B---3--:R-:W-:Y:S02]  /*d390*/  IMAD R14, R20, UR10, RZ ;  /* 0x0000000a140e7c24 */ /* 0x008fe4000f8e02ff */
[----:B-----5:R-:W-:-:S04]  /*d3a0*/  @P0 IMAD.HI.U32 R152, R11, R152, RZ ;  /* 0x000000980b980227 */ /* 0x020fc800078e00ff */
[----:B------:R-:W-:Y:S01]  /*d3b0*/  IMAD.MOV.U32 R13, RZ, RZ, R11 ;  /* 0x000000ffff0d7224 */ /* 0x000fe200078e000b */
[----:B------:R-:W-:Y:S01]  /*d3c0*/  @P0 SHF.R.U32.HI R13, RZ, R17, R12 ;  /* 0x00000011ff0d0219 */ /* 0x000fe2000001160c */
[----:B------:R-:W-:Y:S02]  /*d3d0*/  IMAD R17, R21, UR12, R14 ;  /* 0x0000000c15117c24 */ /* 0x000fe4000f8e020e */
[----:B------:R-:W-:-:S04]  /*d3e0*/  IMAD.WIDE.U32 R6, R20, UR12, R6 ;  /* 0x0000000c14067c25 */ /* 0x000fc8000f8e0006 */
[----:B------:R-:W-:Y:S01]  /*d3f0*/  IMAD.MOV.U32 R15, RZ, RZ, R11 ;  /* 0x000000ffff0f7224 */ /* 0x000fe200078e000b */
[----:B------:R-:W-:Y:S01]  /*d400*/  @P0 SHF.R.U32.HI R15, RZ, R153, R152 ;  /* 0x00000099ff0f0219 */ /* 0x000fe20000011698 */
[----:B------:R-:W-:Y:S02]  /*d410*/  IMAD R12, R16, UR4, RZ ;  /* 0x00000004100c7c24 */ /* 0x000fe4000f8e02ff */
[----:B------:R-:W-:-:S04]  /*d420*/  IMAD.WIDE.U32 R4, R23, UR4, R4 ;  /* 0x0000000417047c25 */ /* 0x000fc8000f8e0004 */
[----:B------:R-:W-:Y:S01]  /*d430*/  IMAD.IADD R7, R7, 0x1, R17 ;  /* 0x0000000107077824 */ /* 0x000fe200078e0211 */
[----:B------:R-:W-:Y:S01]  /*d440*/  SHF.R.S32.HI R17, RZ, 0x1f, R13 ;  /* 0x0000001fff117819 */ /* 0x000fe2000001140d */
[----:B------:R-:W-:Y:S01]  /*d450*/  IMAD R14, R23, UR5, R12 ;  /* 0x00000005170e7c24 */ /* 0x000fe2000f8e020c */
[----:B------:R-:W-:Y:S01]  /*d460*/  IADD3 R4, P0, R13, R4, RZ ;  /* 0x000000040d047210 */ /* 0x000fe20007f1e0ff */
[----:B------:R-:W-:Y:S01]  /*d470*/  IMAD R16, R16, UR6, RZ ;  /* 0x0000000610107c24 */ /* 0x000fe2000f8e02ff */
[----:B------:R-:W-:Y:S01]  /*d480*/  SHF.R.S32.HI R12, RZ, 0x1f, R15 ;  /* 0x0000001fff0c7819 */ /* 0x000fe2000001140f */
[----:B------:R-:W-:Y:S01]  /*d490*/  IMAD.MOV R13, RZ, RZ, -R13 ;  /* 0x000000ffff0d7224 */ /* 0x000fe200078e0a0d */
[----:B------:R-:W-:Y:S01]  /*d4a0*/  ULDC.64 UR4, c[0x0][0xb30] ;  /* 0x0002cc0000047ab9 */ /* 0x000fe20000000a00 */
[----:B------:R-:W-:Y:S01]  /*d4b0*/  IMAD R19, R23, UR7, R16 ;  /* 0x0000000717137c24 */ /* 0x000fe2000f8e0210 */
[----:B------:R-:W-:Y:S01]  /*d4c0*/  IADD3.X R5, R17, R5, R14, P0, !PT ;  /* 0x0000000511057210 */ /* 0x000fe200007fe40e */
[----:B------:R-:W-:-:S02]  /*d4d0*/  IMAD.MOV R16, RZ, RZ, -R15 ;  /* 0x000000ffff107224 */ /* 0x000fc400078e0a0f */
[----:B------:R-:W-:Y:S02]  /*d4e0*/  IMAD R12, R12, UR4, RZ ;  /* 0x000000040c0c7c24 */ /* 0x000fe4000f8e02ff */
        /* <DEDUP_REMOVED lines=31> */
[----:B------:R-:W-:Y:S01]  /*d6e0*/  SHFL.IDX PT, R12, R16, RZ, 0x1c1f ;  /* 0x001c1fff100c7589 */ /* 0x000fe200000e0000 */
[----:B------:R-:W-:Y:S01]  /*d6f0*/  LOP3.LUT P0, RZ, R0, 0x3, RZ, 0xc0, !PT ;  /* 0x0000000300ff7812 */ /* 0x000fe2000780c0ff */
[C---:B------:R-:W-:Y:S01]  /*d700*/  VIADD R9, R11.reuse, 0x8 ;  /* 0x000000080b097836 */ /* 0x040fe20000000000 */
[----:B------:R-:W-:Y:S01]  /*d710*/  UIADD3 UR4, UR4, 0x22820, URZ ;  /* 0x0002282004047890 */ /* 0x000fe2000fffe03f */
[----:B------:R-:W0:Y:S01]  /*d720*/  SHFL.IDX PT, R13, R17, RZ, 0x1c1f ;  /* 0x001c1fff110d7589 */ /* 0x000e2200000e0000 */
[----:B------:R-:W-:-:S02]  /*d730*/  ISETP.GE.OR P1, PT, R11, R8, P0 ;  /* 0x000000080b00720c */ /* 0x000fc40000726670 */
[-C--:B------:R-:W-:Y:S01]  /*d740*/  ISETP.GE.OR P0, PT, R9, R8.reuse, P0 ;  /* 0x000000080900720c */ /* 0x080fe20000706670 */
[----:B------:R1:W2:Y:S01]  /*d750*/  SHFL.IDX PT, R15, R17, 0x1, 0x1c1f ;  /* 0x003c1f00110f7f89 */ /* 0x0002a200000e0000 */
[----:B------:R-:W-:Y:S01]  /*d760*/  UPRMT UR4, URZ, 0x654, UR4 ;  /* 0x000006543f047896 */ /* 0x000fe20008000004 */
[----:B------:R-:W-:Y:S02]  /*d770*/  ISETP.GE.AND P2, PT, R11, R8, PT ;  /* 0x000000080b00720c */ /* 0x000fe40003f46270 */
[----:B------:R3:W4:Y:S01]  /*d780*/  SHFL.IDX PT, R4, R6, RZ, 0x1c1f ;  /* 0x001c1fff06047589 */ /* 0x00072200000e0000 */
[----:B-1----:R-:W-:-:S03]  /*d790*/  LOP3.LUT R17, R10, 0x7ffffffc, RZ, 0xc0, !PT ;  /* 0x7ffffffc0a117812 */ /* 0x002fc600078ec0ff */
[----:B------:R3:W1:Y:S02]  /*d7a0*/  SHFL.IDX PT, R5, R7, RZ, 0x1c1f ;  /* 0x001c1fff07057589 */ /* 0x00066400000e0000 */
[----:B------:R-:W-:Y:S01]  /*d7b0*/  SYNCS.ARRIVE.TRANS64.RED.A1T0 RZ, [UR4], RZ ;  /* 0x000000ffffff79a7 */ /* 0x000fe20008100404 */
[----:B------:R-:W-:-:S04]  /*d7c0*/  IMAD.IADD R0, R0, 0x1, -R17 ;  /* 0x0000000100007824 */ /* 0x000fc800078e0a11 */
[----:B------:R-:W-:Y:S01]  /*d7d0*/  IMAD.SHL.U32 R0, R0, 0x2, RZ ;  /* 0x0000000200007824 */ /* 0x000fe200078e00ff */
[----:B0-----:R3:W-:Y:S04]  /*d7e0*/  @!P1 ST.E desc[UR36][R12.64], R3 ;  /* 0x000000030c009985 */ /* 0x0017e8000c101924 */
[----:B--2---:R3:W-:Y:S01]  /*d7f0*/  @!P0 ST.E desc[UR36][R14.64], R2 ;  /* 0x000000020e008985 */ /* 0x0047e2000c101924 */
[----:B------:R-:W-:Y:S05]  /*d800*/  @P2 BRA `(.L_x_11061) ;  /* 0x0000000800f82947 */ /* 0x000fea0003800000 */
[C---:B---3--:R-:W-:Y:S01]  /*d810*/  VIADD R2, R0.reuse, 0x8 ;  /* 0x0000000800027836 */ /* 0x048fe20000000000 */
        /* <DEDUP_REMOVED lines=10> */
[----:B------:R-:W-:Y:S01]  /*d8c0*/  ISETP.GE.AND P0, PT, R16, UR4, PT ;  /* 0x0000000410007c0c */ /* 0x000fe2000bf06270 */
[C---:B------:R-:W-:Y:S01]  /*d8d0*/  VIADD R19, R0.reuse, 0x38 ;  /* 0x0000003800137836 */ /* 0x040fe20000000000 */
[----:B------:R-:W-:Y:S01]  /*d8e0*/  ISETP.GE.AND P1, PT, R17, UR4, PT ;  /* 0x0000000411007c0c */ /* 0x000fe2000bf26270 */
[----:B------:R-:W-:-:S02]  /*d8f0*/  VIADD R20, R0, 0x40 ;  /* 0x0000004000147836 */ /* 0x000fc40000000000 */
[----:B------:R-:W-:Y:S02]  /*d900*/  VIADD R21, R0, 0x48 ;  /* 0x0000004800157836 */ /* 0x000fe40000000000 */
[----:B------:R-:W-:Y:S01]  /*d910*/  @!P3 LEA.HI R2, R2, R2, RZ, 0x1 ;  /* 0x000000020202b211 */ /* 0x000fe200078f08ff */
[C---:B------:R-:W-:Y:S01]  /*d920*/  VIADD R22, R0.reuse, 0x50 ;  /* 0x0000005000167836 */ /* 0x040fe20000000000 */
[----:B------:R-:W-:Y:S01]  /*d930*/  @!P4 LEA.HI R3, R3, R3, RZ, 0x1 ;  /* 0x000000030303c211 */ /* 0x000fe200078f08ff */
[----:B------:R-:W-:Y:S01]  /*d940*/  VIADD R23, R0, 0x58 ;  /* 0x0000005800177836 */ /* 0x000fe20000000000 */
[----:B------:R-:W-:Y:S02]  /*d950*/  @!P5 LEA.HI R10, R10, R10, RZ, 0x1 ;  /* 0x0000000a0a0ad211 */ /* 0x000fe400078f08ff */
[----:B------:R-:W-:Y:S02]  /*d960*/  @!P3 LOP3.LUT R11, R2, 0xfffffffe, RZ, 0xc0, !PT ;  /* 0xfffffffe020bb812 */ /* 0x000fe400078ec0ff */
[----:B------:R-:W-:Y:S01]  /*d970*/  @!P4 LOP3.LUT R13, R3, 0xfffffffe, RZ, 0xc0, !PT ;  /* 0xfffffffe030dc812 */ /* 0x000fe200078ec0ff */
[----:B-1--4-:R-:W-:Y:S01]  /*d980*/  @!P2 IMAD.WIDE R2, R0, 0x4, R4 ;  /* 0x000000040002a825 */ /* 0x012fe200078e0204 */
        /* <DEDUP_REMOVED lines=115> */
[----:B------:R-:W-:Y:S01]  /*e0c0*/  @!P5 LOP3.LUT R21, R21, 0xfffffffe, RZ, 0xc0, !PT ;  /* 0xfffffffe1515d812 */ /* 0x000fe200078ec0ff */
[----:B------:R-:W-:Y:S01]  /*e0d0*/  VIADD R20, R0, 0xd8 ;  /* 0x000000d800147836 */ /* 0x000fe20000000000 */
[----:B----4-:R-:W-:-:S02]  /*e0e0*/  @!P6 LOP3.LUT R17, R22, 0xfffffffe, RZ, 0xc0, !PT ;  /* 0xfffffffe1611e812 */ /* 0x010fc400078ec0ff */
        /* <DEDUP_REMOVED lines=48> */
.L_x_11061:
[----:B------:R-:W-:Y:S05]  /*e3f0*/  BSYNC B0 ;  /* 0x0000000000007941 */ /* 0x000fea0003800000 */
.L_x_11060:
[----:B------:R-:W-:Y:S01]  /*e400*/  ISETP.GE.AND P0, PT, R9, R8, PT ;  /* 0x000000080900720c */ /* 0x000fe20003f06270 */
[----:B0--3--:R0:W2:Y:S04]  /*e410*/  SHFL.IDX PT, R3, R7, 0x1, 0x1c1f ;  /* 0x003c1f0007037f89 */ /* 0x0090a800000e0000 */
[----:B------:R0:W3:Y:S08]  /*e420*/  SHFL.IDX PT, R2, R6, 0x1, 0x1c1f ;  /* 0x003c1f0006027f89 */ /* 0x0000f000000e0000 */
[----:B0-----:R-:W-:Y:S05]  /*e430*/  @P0 BRA `(.L_x_10972) ;  /* 0x0000004800d80947 */ /* 0x001fea0003800000 */
[C---:B----4-:R-:W-:Y:S01]  /*e440*/  VIADD R4, R0.reuse, 0x8 ;  /* 0x0000000800047836 */ /* 0x050fe20000000000 */
        /* <DEDUP_REMOVED lines=12> */
[C---:B------:R-:W-:Y:S02]  /*e510*/  VIADD R15, R0.reuse, 0x40 ;  /* 0x00000040000f7836 */ /* 0x040fe40000000000 */
[----:B------:R-:W-:Y:S02]  /*e520*/  VIADD R16, R0, 0x48 ;  /* 0x0000004800107836 */ /* 0x000fe40000000000 */
[----:B------:R-:W-:Y:S01]  /*e530*/  @!P1 LEA.HI R4, R4, R4, RZ, 0x1 ;  /* 0x0000000404049211 */ /* 0x000fe200078f08ff */
[C---:B------:R-:W-:Y:S01]  /*e540*/  VIADD R18, R0.reuse, 0x50 ;  /* 0x0000005000127836 */ /* 0x040fe20000000000 */
[----:B------:R-:W-:Y:S01]  /*e550*/  @!P2 LEA.HI R5, R5, R5, RZ, 0x1 ;  /* 0x000000050505a211 */ /* 0x000fe200078f08ff */
[----:B------:R-:W-:Y:S01]  /*e560*/  VIADD R19, R0, 0x58 ;  /* 0x0000005800137836 */ /* 0x000fe20000000000 */
[----:B------:R-:W-:Y:S01]  /*e570*/  @!P1 LOP3.LUT R7, R4, 0xfffffffe, RZ, 0xc0, !PT ;  /* 0xfffffffe04079812 */ /* 0x000fe200078ec0ff */
[C---:B------:R-:W-:Y:S01]  /*e580*/  VIADD R20, R0.reuse, 0x80 ;  /* 0x0000008000147836 */ /* 0x040fe20000000000 */
[----:B------:R-:W-:Y:S01]  /*e590*/  @!P2 LOP3.LUT R9, R5, 0xfffffffe, RZ, 0xc0, !PT ;  /* 0xfffffffe0509a812 */ /* 0x000fe200078ec0ff */
[----:B--23--:R-:W-:Y:S01]  /*e5a0*/  @!P0 IMAD.WIDE R4, R0, 0x4, R2 ;  /* 0x0000000400048825 */ /* 0x00cfe200078e0202 */
        /* <DEDUP_REMOVED lines=169> */
.L_x_11059:
        /* <DEDUP_REMOVED lines=60> */
.L_x_10970:
        /* <DEDUP_REMOVED lines=18> */
.L_x_11062:
[----:B------:R-:W-:Y:S01]  /*f520*/  ULDC UR7, c[0x0][0xc50] ;  /* 0x0003140000077ab9 */ /* 0x000fe20000000800 */
[----:B------:R-:W-:Y:S01]  /*f530*/  UMOV UR39, UR6 ;  /* 0x0000000600277c82 */ /* 0x000fe20008000000 */
[----:B------:R-:W-:-:S11]  /*f540*/  UISETP.NE.AND UP0, UPT, UR7, 0x1, UPT ;  /* 0x000000010700788c */ /* 0x000fd6000bf05270 */
[----:B------:R-:W-:Y:S01]  /*f550*/  @UP0 ULDC UR4, c[0x0][0xc54] ;  /* 0x0003150000040ab9 */ /* 0x000fe20000000800 */
[----:B------:R-:W-:Y:S01]  /*f560*/  @UP0 ULDC UR8, c[0x0][0xc58] ;  /* 0x0003160000080ab9 */ /* 0x000fe20000000800 */
[----:B------:R-:W-:-:S04]  /*f570*/  UIMAD.WIDE.U32 UR4, UR6, UR4, URZ ;  /* 0x00000004060472a5 */ /* 0x000fc8000f8e003f */
[----:B------:R-:W-:-:S12]  /*f580*/  @UP0 USHF.R.U32.HI UR39, URZ, UR8, UR5 ;  /* 0x000000083f270299 */ /* 0x000fd80008011605 */
.L_x_11063:
        /* <DEDUP_REMOVED lines=53> */
.L_x_11066:
[----:B------:R-:W-:-:S11]  /*f8e0*/  UISETP.NE.AND UP0, UPT, UR5, 0x1, UPT ;  /* 0x000000010500788c */ /* 0x000fd6000bf05270 */
[----:B------:R-:W-:Y:S02]  /*f8f0*/  @UP0 ULDC.64 UR12, c[0x0][0x9e8] ;  /* 0x00027a00000c0ab9 */ /* 0x000fe40000000a00 */
[----:B------:R-:W-:-:S04]  /*f900*/  UIMAD.WIDE.U32 UR6, UR8, UR12, URZ ;  /* 0x0000000c080672a5 */ /* 0x000fc8000f8e003f */
[----:B------:R-:W-:-:S12]  /*f910*/  @UP0 USHF.R.U32.HI UR8, URZ, UR13, UR7 ;  /* 0x0000000d3f080299 */ /* 0x000fd80008011607 */
.L_x_11067:
[----:B------:R-:W-:-:S04]  /*f920*/  UIMAD UR8, UR8, UR5, UR5 ;  /* 0x00000005080872a4 */ /* 0x000fc8000f8e0205 */
[----:B------:R-:W-:-:S04]  /*f930*/  UISETP.LT.AND UP0, UPT, UR4, UR8, UPT ;  /* 0x000000080400728c */ /* 0x000fc8000bf01270 */
[----:B------:R-:W-:-:S12]  /*f940*/  USEL UR4, UR4, UR8, UP0 ;  /* 0x0000000804047287 */ /* 0x000fd80008000000 */
.L_x_11065:
        /* <DEDUP_REMOVED lines=26> */
.L_x_11069:
[----:B------:R-:W-:-:S11]  /*faf0*/  UISETP.NE.AND UP0, UPT, UR5, 0x1, UPT ;  /* 0x000000010500788c */ /* 0x000fd6000bf05270 */
[----:B------:R-:W-:Y:S02]  /*fb00*/  @UP0 ULDC.64 UR10, c[0x0][0x9e8] ;  /* 0x00027a00000a0ab9 */ /* 0x000fe40000000a00 */
[----:B------:R-:W-:-:S04]  /*fb10*/  UIMAD.WIDE.U32 UR6, UR4, UR10, URZ ;  /* 0x0000000a040672a5 */ /* 0x000fc8000f8e003f */
[----:B------:R-:W-:-:S12]  /*fb20*/  @UP0 USHF.R.U32.HI UR4, URZ, UR11, UR7 ;  /* 0x0000000b3f040299 */ /* 0x000fd80008011607 */
.L_x_11070:
[----:B------:R-:W-:-:S04]  /*fb30*/  UIMAD UR4, UR4, UR5, URZ ;  /* 0x00000005040472a4 */ /* 0x000fc8000f8e023f */
[----:B------:R-:W-:-:S04]  /*fb40*/  UISETP.LT.AND UP0, UPT, UR8, UR4, UPT ;  /* 0x000000040800728c */ /* 0x000fc8000bf01270 */
[----:B------:R-:W-:-:S12]  /*fb50*/  USEL UR8, UR8, UR4, !UP0 ;  /* 0x0000000408087287 */ /* 0x000fd8000c000000 */
.L_x_11068:
        /* <DEDUP_REMOVED lines=44> */
.L_x_11071:
        /* <DEDUP_REMOVED lines=32> */
.L_x_11072:
        /* <DEDUP_REMOVED lines=20> */
.L_x_11074:
        /* <DEDUP_REMOVED lines=15> */
.L_x_11073:
[----:B------:R-:W0:Y:S01]  /*10250*/  LDC.64 R4, c[0x0][0x9f8] ;  /* 0x00027e00ff047b82 */ /* 0x000e220000000a00 */
[----:B------:R-:W-:-:S07]  /*10260*/  IMAD.MOV.U32 R30, RZ, RZ, R33 ;  /* 0x000000ffff1e7224 */ /* 0x000fce00078e0021 */
[----:B------:R-:W1:Y:S01]  /*10270*/  LDC R29, c[0x0][0x430] ;  /* 0x00010c00ff1d7b82 */ /* 0x000e620000000800 */
[C---:B------:R-:W-:Y:S01]  /*10280*/  IMAD.SHL.U32 R28, R17.reuse, 0x10, RZ ;  /* 0x00000010111c7824 */ /* 0x040fe200078e00ff */
[----:B------:R-:W-:Y:S01]  /*10290*/  LOP3.LUT R7, R17, 0x7f, RZ, 0xc0, !PT ;  /* 0x0000007f11077812 */ /* 0x000fe200078ec0ff */
[----:B------:R-:W-:Y:S01]  /*102a0*/  VIADD R9, R31, 0xffffffff ;  /* 0xffffffff1f097836 */ /* 0x000fe20000000000 */
        /* <DEDUP_REMOVED lines=12> */
[----:B------:R-:W-:-:S04]  /*10370*/  IMAD R13, R9, 0x60, R26 ;  /* 0x00000060090d7824 */ /* 0x000fc800078e021a */
[C---:B-----5:R-:W-:Y:S01]  /*10380*/  IMAD.IADD R0, R13.reuse, 0x1, R32 ;  /* 0x000000010d007824 */ /* 0x060fe200078e0220 */
[----:B------:R-:W-:Y:S01]  /*10390*/  ISETP.GE.AND P0, PT, R13, UR41, PT ;  /* 0x000000290d007c0c */ /* 0x000fe2000bf06270 */
[----:B------:R-:W1:Y:S01]  /*103a0*/  @P1 LDC R3, c[0x0][0x434] ;  /* 0x00010d00ff031b82 */ /* 0x000e620000000800 */
[----:B------:R-:W-:Y:S02]  /*103b0*/  @P1 LOP3.LUT R2, R2, 0x40, RZ, 0xfc, !PT ;  /* 0x0000004002021812 */ /* 0x000fe400078efcff */
[----:B------:R-:W-:-:S05]  /*103c0*/  ISETP.GT.U32.OR P0, PT, R26, 0x5f, P0 ;  /* 0x0000005f1a00780c */ /* 0x000fca0000704470 */
[----:B0-----:R-:W0:Y:S08]  /*103d0*/  @P1 LDC R5, c[0x0][0x438] ;  /* 0x00010e00ff051b82 */ /* 0x001e300000000800 */
[----:B------:R-:W3:Y:S08]  /*103e0*/  @!P0 LDC.64 R10, c[0x0][0x428] ;  /* 0x00010a00ff0a8b82 */ /* 0x000ef00000000a00 */
[----:B------:R-:W4:Y:S01]  /*103f0*/  @!P0 LDC.64 R12, c[0x0][0x418] ;  /* 0x00010600ff0c8b82 */ /* 0x000f220000000a00 */
[----:B-1----:R-:W-:-:S04]  /*10400*/  @P1 IMAD.HI.U32 R4, R0, R3, RZ ;  /* 0x0000000300041227 */ /* 0x002fc800078e00ff */
[----:B------:R-:W-:Y:S01]  /*10410*/  IMAD.MOV.U32 R3, RZ, RZ, R0 ;  /* 0x000000ffff037224 */ /* 0x000fe200078e0000 */
[----:B0-----:R-:W-:-:S04]  /*10420*/  @P1 SHF.R.U32.HI R3, RZ, R5, R4 ;  /* 0x00000005ff031219 */ /* 0x001fc80000011604 */
[----:B------:R-:W-:Y:S02]  /*10430*/  @!P0 SHF.R.S32.HI R5, RZ, 0x1f, R3 ;  /* 0x0000001fff058819 */ /* 0x000fe40000011403 */
[----:B--2---:R-:W-:-:S05]  /*10440*/  SHF.R.S32.HI R25, RZ, 0x1f, R30 ;  /* 0x0000001fff197819 */ /* 0x004fca000001141e */
[----:B---3--:R-:W-:-:S04]  /*10450*/  @!P0 IMAD R4, R25, R10, RZ ;  /* 0x0000000a19048224 */ /* 0x008fc800078e02ff */
[----:B------:R-:W-:Y:S02]  /*10460*/  @!P0 IMAD R15, R30, R11, R4 ;  /* 0x0000000b1e0f8224 */ /* 0x000fe400078e0204 */
[----:B------:R-:W-:-:S04]  /*10470*/  @!P0 IMAD.MOV.U32 R4, RZ, RZ, R3 ;  /* 0x000000ffff048224 */ /* 0x000fc800078e0003 */
[----:B------:R-:W-:-:S04]  /*10480*/  @!P0 IMAD.WIDE.U32 R10, R30, R10, R4 ;  /* 0x0000000a1e0a8225 */ /* 0x000fc800078e0004 */
[----:B------:R-:W-:Y:S01]  /*10490*/  @!P0 IMAD.IADD R5, R11, 0x1, R15 ;  /* 0x000000010b058824 */ /* 0x000fe200078e020f */
[----:B----4-:R-:W-:-:S04]  /*104a0*/  @!P0 LEA R4, P1, R10, R12, 0x2 ;  /* 0x0000000c0a048211 */ /* 0x010fc800078210ff */
        /* <DEDUP_REMOVED lines=20> */
.L_x_11116:
[----:B------:R-:W-:Y:S01]  /*105f0*/  ULOP3.LUT UR4, UR42, 0x2, URZ, 0xfc, !UPT ;  /* 0x000000022a047892 */ /* 0x000fe2000f8efc3f */
[--C-:B-----5:R-:W-:Y:S02]  /*10600*/  @!P0 SHF.R.S32.HI R5, RZ, 0x1f, R4.reuse ;  /* 0x0000001fff058819 */ /* 0x120fe40000011404 */
[----:B------:R-:W-:Y:S02]  /*10610*/  CS2R R36, SRZ ;  /* 0x0000000000247805 */ /* 0x000fe4000001ff00 */
[----:B------:R-:W-:Y:S01]  /*10620*/  LOP3.LUT R2, R2, 0xffffffdf, RZ, 0xc0, !PT ;  /* 0xffffffdf02027812 */ /* 0x000fe200078ec0ff */
[----:B------:R-:W-:Y:S01]  /*10630*/  @!P0 IMAD.MOV.U32 R36, RZ, RZ, R4 ;  /* 0x000000ffff248224 */ /* 0x000fe200078e0004 */
[----:B------:R-:W-:Y:S01]  /*10640*/  SEL R19, RZ, 0x1, P2 ;  /* 0x00000001ff137807 */ /* 0x000fe20001000000 */
[----:B------:R-:W-:Y:S01]  /*10650*/  IMAD.U32 R34, RZ, RZ, UR4 ;  /* 0x00000004ff227e24 */ /* 0x000fe2000f8e00ff */
[----:B------:R-:W-:Y:S01]  /*10660*/  LOP3.LUT R2, R2, 0xffffff7f, RZ, 0xc0, !PT ;  /* 0xffffff7f02027812 */ /* 0x000fe200078ec0ff */
[----:B------:R-:W-:Y:S01]  /*10670*/  @!P0 IMAD.MOV.U32 R37, RZ, RZ, R5 ;  /* 0x000000ffff258224 */ /* 0x000fe200078e0005 */
[----:B------:R-:W-:Y:S01]  /*10680*/  ISETP.GT.U32.AND P0, PT, R26, 0x5f, PT ;  /* 0x0000005f1a00780c */ /* 0x000fe20003f04070 */
[----:B------:R-:W-:Y:S01]  /*10690*/  IMAD.U32 R22, RZ, RZ, UR39 ;  /* 0x00000027ff167e24 */ /* 0x000fe2000f8e00ff */
[----:B------:R-:W-:Y:S01]  /*106a0*/  ISETP.NE.AND P1, PT, R34, 0x3, PT ;  /* 0x000000032200780c */ /* 0x000fe20003f25270 */
[----:B------:R-:W-:-:S03]  /*106b0*/  IMAD.MOV R23, RZ, RZ, -R3 ;  /* 0x000000ffff177224 */ /* 0x000fc600078e0a03 */
[----:B------:R-:W-:Y:S01]  /*106c0*/  SHF.R.S32.HI R22, RZ, 0x1f, R22 ;  /* 0x0000001fff167819 */ /* 0x000fe20000011416 */
[----:B------:R-:W-:-:S06]  /*106d0*/  IMAD R23, R29, R23, R0 ;  /* 0x000000171d177224 */ /* 0x000fcc00078e0200 */
[----:B------:R-:W-:-:S04]  /*106e0*/  @P0 LOP3.LUT R2, R2, 0x80, RZ, 0xfc, !PT ;  /* 0x0000008002020812 */ /* 0x000fc800078efcff */
[----:B------:R-:W-:Y:S01]  /*106f0*/  @P1 LOP3.LUT R2, R2, 0x20, RZ, 0xfc, !PT ;  /* 0x0000002002021812 */ /* 0x000fe200078efcff */
[----:B------:R-:W-:Y:S06]  /*10700*/  @!P1 BRA `(.L_x_11076) ;  /* 0x0000000000049947 */ /* 0x000fec0003800000 */
[----:B------:R-:W-:Y:S01]  /*10710*/  BPT.TRAP 0x1 ;  /* 0x000000040000795c */ /* 0x000fe20000300000 */
.L_x_11076:
[----:B------:R-:W-:-:S05]  /*10720*/  IMAD.MOV.U32 R0, RZ, RZ, 0x1 ;  /* 0x00000001ff007424 */ /* 0x000fca00078e00ff */
[----:B------:R-:W-:-:S04]  /*10730*/  SHF.L.U32 R0, R0, 0x1f, RZ ;  /* 0x0000001f00007819 */ /* 0x000fc800000006ff */
[----:B------:R-:W0:Y:S02]  /*10740*/  SYNCS.PHASECHK.TRANS64.TRYWAIT P0, [UR47+0x22840], R0 ;  /* 0x02284000ff0075a7 */ /* 0x000e24000800016f */
[----:B0-----:R-:W-:Y:S05]  /*10750*/  @!P0 BRA `(.L_x_11077) ;  /* 0x0000002c00108947 */ /* 0x001fea0003800000 */
.L_x_11117:
[----:B------:R-:W-:Y:S01]  /*10760*/  SHF.R.S32.HI R18, RZ, 0x1f, R23 ;  /* 0x0000001fff127819 */ /* 0x000fe20000011417 */
[----:B------:R-:W-:Y:S01]  /*10770*/  ULDC.64 UR4, c[0x0][0x300] ;  /* 0x0000c00000047ab9 */ /* 0x000fe20000000a00 */
[----:B------:R-:W-:Y:S01]  /*10780*/  R2UR UR6, R22 ;  /* 0x00000000160672ca */ /* 0x000fe200000e0000 */
[----:B------:R-:W-:Y:S01]  /*10790*/  IMAD.WIDE.U32 R4, R23, UR4, RZ ;  /* 0x0000000417047c25 */ /* 0x000fe2000f8e00ff */
[----:B------:R-:W-:-:S03]  /*107a0*/  LOP3.LUT R2, R2, 0xfffffffd, RZ, 0xc0, !PT ;  /* 0xfffffffd02027812 */ /* 0x000fc600078ec0ff */
[----:B0-----:R-:W-:-:S04]  /*107b0*/  IMAD R0, R18, UR4, RZ ;  /* 0x0000000412007c24 */ /* 0x001fc8000f8e02ff */
        /* <DEDUP_REMOVED lines=18> */
[----:B------:R-:W-:Y:S01]  /*108e0*/  LEA.HI.X R0, R4, UR7, R5, 0x1, P0 ;  /* 0x0000000704007c11 */ /* 0x000fe200080f0c05 */
[----:B------:R-:W-:Y:S01]  /*108f0*/  IMAD.MOV.U32 R4, RZ, RZ, -0x60 ;  /* 0xffffffa0ff047424 */ /* 0x000fe200078e00ff */
[----:B------:R-:W-:-:S03]  /*10900*/  LOP3.LUT R5, R6, 0x1c0, RZ, 0xc0, !PT ;  /* 0x000001c006057812 */ /* 0x000fc600078ec0ff */
[----:B------:R-:W-:Y:S01]  /*10910*/  IMAD R4, R9, R4, UR41 ;  /* 0x0000002909047e24 */ /* 0x000fe2000f8e0204 */
[----:B------:R-:W-:-:S03]  /*10920*/  LOP3.LUT R6, R5, 0x38, R6, 0xf8, !PT ;  /* 0x0000003805067812 */ /* 0x000fc600078ef806 */
[----:B------:R-:W-:Y:S01]  /*10930*/  IMAD.IADD R35, R4, 0x1, -R27 ;  /* 0x0000000104237824 */ /* 0x000fe200078e0a1b */
[----:B------:R-:W-:Y:S01]  /*10940*/  LOP3.LUT R6, R6, 0x38, R17, 0x78, !PT ;  /* 0x0000003806067812 */ /* 0x000fe200078e7811 */
[----:B------:R-:W-:Y:S01]  /*10950*/  IMAD.SHL.U32 R17, R7, 0x8, RZ ;  /* 0x0000000807117824 */ /* 0x000fe200078e00ff */
[----:B------:R-:W-:Y:S02]  /*10960*/  @P2 LOP3.LUT R2, R2, 0x2, RZ, 0xfc, !PT ;  /* 0x0000000202022812 */ /* 0x000fe400078efcff */
[----:B------:R-:W-:Y:S02]  /*10970*/  ISETP.GE.AND P0, PT, R35, 0x1, PT ;  /* 0x000000012300780c */ /* 0x000fe40003f06270 */
[----:B------:R-:W-:Y:S01]  /*10980*/  LOP3.LUT R17, R6, 0x200, R17, 0xf8, !PT ;  /* 0x0000020006117812 */ /* 0x000fe200078ef811 */
[----:B------:R-:W-:Y:S10]  /*10990*/  BRA.DIV UR5, `(.L_x_11078) ;  /* 0x0000002a05987947 */ /* 0x000ff4000b800000 */
        /* <DEDUP_REMOVED lines=37> */
.L_x_11131:
        /* <DEDUP_REMOVED lines=15> */
.L_x_11079:
        /* <DEDUP_REMOVED lines=23> */
.L_x_11080:
[----:B------:R-:W-:Y:S01]  /*10e50*/  UISETP.NE.AND UP0, UPT, UR48, URZ, UPT ;  /* 0x0000003f3000728c */ /* 0x000fe2000bf05270 */
[----:B------:R-:W-:Y:S01]  /*10e60*/  VIADD R0, R26, UR40 ;  /* 0x000000281a007c36 */ /* 0x000fe20008000000 */
[----:B------:R-:W-:Y:S01]  /*10e70*/  R2UR UR6, R22 ;  /* 0x00000000160672ca */ /* 0x000fe200000e0000 */
[----:B------:R-:W-:Y:S01]  /*10e80*/  ULDC.64 UR8, c[0x0][0x2d8] ;  /* 0x0000b60000087ab9 */ /* 0x000fe20000000a00 */
[----:B------:R-:W-:Y:S01]  /*10e90*/  SHF.R.S32.HI R8, RZ, 0x1f, R33 ;  /* 0x0000001fff087819 */ /* 0x000fe20000011421 */
[----:B------:R-:W-:Y:S01]  /*10ea0*/  IMAD.MOV.U32 R9, RZ, RZ, R0 ;  /* 0x000000ffff097224 */ /* 0x000fe200078e0000 */
[----:B------:R-:W-:-:S05]  /*10eb0*/  PLOP3.LUT P0, PT, PT, PT, UP0, 0x80, 0x0 ;  /* 0x000000000000781c */ /* 0x000fca0003f0f008 */
[----:B------:R-:W-:-:S04]  /*10ec0*/  @UP0 ULDC UR4, c[0x0][0x44c] ;  /* 0x0001130000040ab9 */ /* 0x000fc80000000800 */
[----:B------:R-:W-:-:S04]  /*10ed0*/  UIMAD UR6, UR6, UR8, URZ ;  /* 0x00000008060672a4 */ /* 0x000fc8000f8e023f */
[----:B------:R-:W-:Y:S01]  /*10ee0*/  @P0 IMAD.HI.U32 R3, R0, UR4, RZ ;  /* 0x0000000400030c27 */ /* 0x000fe2000f8e00ff */
[----:B------:R-:W-:Y:S01]  /*10ef0*/  PLOP3.LUT P0, PT, PT, PT, UP0, 0x80, 0x0 ;  /* 0x000000000000781c */ /* 0x000fe20003f0f008 */
[----:B------:R-:W-:Y:S01]  /*10f00*/  @UP0 ULDC UR4, c[0x0][0x450] ;  /* 0x0001140000040ab9 */ /* 0x000fe20000000800 */
[----:B------:R-:W-:-:S11]  /*10f10*/  UIMAD UR6, UR39, UR9, UR6 ;  /* 0x00000009270672a4 */ /* 0x000fd6000f8e0206 */
[----:B------:R-:W-:Y:S01]  /*10f20*/  @P0 SHF.R.U32.HI R9, RZ, UR4, R3 ;  /* 0x00000004ff090c19 */ /* 0x000fe20008011603 */
[----:B------:R-:W-:Y:S01]  /*10f30*/  UIMAD.WIDE.U32 UR4, UR39, UR8, URZ ;  /* 0x00000008270472a5 */ /* 0x000fe2000f8e003f */
[----:B------:R-:W0:Y:S02]  /*10f40*/  LDC R3, c[0x0][0x448] ;  /* 0x00011200ff037b82 */ /* 0x000e240000000800 */
[----:B------:R-:W-:Y:S01]  /*10f50*/  ULDC.64 UR8, c[0x0][0x2e0] ;  /* 0x0000b80000087ab9 */ /* 0x000fe20000000a00 */
[----:B------:R-:W-:Y:S01]  /*10f60*/  UIADD3 UR6, UR5, UR6, URZ ;  /* 0x0000000605067290 */ /* 0x000fe2000fffe03f */
[----:B------:R-:W-:Y:S02]  /*10f70*/  IMAD R8, R8, UR8, RZ ;  /* 0x0000000808087c24 */ /* 0x000fe4000f8e02ff */
[----:B------:R-:W-:Y:S02]  /*10f80*/  IMAD.U32 R4, RZ, RZ, UR4 ;  /* 0x00000004ff047e24 */ /* 0x000fe4000f8e00ff */
[----:B------:R-:W-:Y:S01]  /*10f90*/  IMAD.U32 R5, RZ, RZ, UR5 ;  /* 0x00000005ff057e24 */ /* 0x000fe2000f8e00ff */
[----:B------:R-:W-:Y:S01]  /*10fa0*/  ULDC.64 UR4, c[0x0][0x2d0] ;  /* 0x0000b40000047ab9 */ /* 0x000fe20000000a00 */
[----:B------:R-:W-:-:S02]  /*10fb0*/  IMAD.U32 R7, RZ, RZ, UR6 ;  /* 0x00000006ff077e24 */ /* 0x000fc4000f8e00ff */
[----:B------:R-:W-:Y:S02]  /*10fc0*/  IMAD.MOV.U32 R6, RZ, RZ, R4 ;  /* 0x000000ffff067224 */ /* 0x000fe400078e0004 */
[C---:B------:R-:W-:Y:S02]  /*10fd0*/  IMAD R11, R33.reuse, UR9, R8 ;  /* 0x00000009210b7c24 */ /* 0x040fe4000f8e0208 */
[----:B------:R-:W-:Y:S01]  /*10fe0*/  IMAD.WIDE.U32 R4, R33, UR8, R6 ;  /* 0x0000000821047c25 */ /* 0x000fe2000f8e0006 */
[----:B------:R-:W-:-:S03]  /*10ff0*/  SHF.R.S32.HI R6, RZ, 0x1f, R9 ;  /* 0x0000001fff067819 */ /* 0x000fc60000011409 */
[----:B------:R-:W-:Y:S02]  /*11000*/  IMAD.IADD R5, R5, 0x1, R11 ;  /* 0x0000000105057824 */ /* 0x000fe400078e020b */
[----:B------:R-:W-:Y:S02]  /*11010*/  IMAD.MOV R11, RZ, RZ, -R9 ;  /* 0x000000ffff0b7224 */ /* 0x000fe400078e0a09 */
[----:B------:R-:W-:Y:S02]  /*11020*/  IMAD R6, R6, UR4, RZ ;  /* 0x0000000406067c24 */ /* 0x000fe4000f8e02ff */
[----:B0-----:R-:W-:Y:S02]  /*11030*/  IMAD R11, R3, R11, R0 ;  /* 0x0000000b030b7224 */ /* 0x001fe400078e0200 */
        /* <DEDUP_REMOVED lines=77> */
.L_x_11148:
[----:B------:R-:W-:-:S05]  /*11510*/  VIADD R0, R0, 0x70 ;  /* 0x0000007000007836 */ /* 0x000fca0000000000 */
[----:B------:R-:W-:Y:S01]  /*11520*/  ISETP.GE.AND P0, PT, R0, R3, PT ;  /* 0x000000030000720c */ /* 0x000fe20003f06270 */
[----:B------:R-:W-:-:S05]  /*11530*/  IMAD.MOV.U32 R0, RZ, RZ, 0x1 ;  /* 0x00000001ff007424 */ /* 0x000fca00078e00ff */
        /* <DEDUP_REMOVED lines=15> */
.L_x_11149:
[----:B------:R-:W-:-:S13]  /*11630*/  ISETP.NE.AND P0, PT, R34, 0x3, PT ;  /* 0x000000032200780c */ /* 0x000fda0003f05270 */
[----:B------:R-:W-:Y:S05]  /*11640*/  @!P0 BRA `(.L_x_11083) ;  /* 0x0000000000048947 */ /* 0x000fea0003800000 */
[----:B------:R-:W-:Y:S01]  /*11650*/  BPT.TRAP 0x1 ;  /* 0x000000040000795c */ /* 0x000fe20000300000 */
.L_x_11083:
[----:B------:R-:W1:Y:S02]  /*11660*/  SYNCS.PHASECHK.TRANS64.TRYWAIT P0, [UR47+0x22860], R0 ;  /* 0x02286000ff0075a7 */ /* 0x000e64000800016f */
[----:B-1----:R-:W-:Y:S05]  /*11670*/  @!P0 BRA `(.L_x_11084) ;  /* 0x0000002c007c8947 */ /* 0x002fea0003800000 */
.L_x_11150:
        /* <DEDUP_REMOVED lines=8> */
[C---:B------:R-:W-:Y:S01]  /*11700*/  LOP3.LUT P1, RZ, R2.reuse, 0x4, RZ, 0xc0, !PT ;  /* 0x0000000402ff7812 */ /* 0x040fe2000782c0ff */
[----:B0-----:R-:W-:Y:S01]  /*11710*/  IMAD R3, R37, UR6, RZ ;  /* 0x0000000625037c24 */ /* 0x001fe2000f8e02ff */
[----:B------:R-:W-:Y:S01]  /*11720*/  SEL R0, RZ, 0x2, P3 ;  /* 0x00000002ff007807 */ /* 0x000fe20001800000 */
[----:B------:R-:W-:Y:S01]  /*11730*/  IMAD.IADD R5, R5, 0x1, R23 ;  /* 0x0000000105057824 */ /* 0x000fe200078e0217 */
[----:B------:R-:W-:Y:S01]  /*11740*/  LOP3.LUT P4, RZ, R2, 0x1, RZ, 0xc0, !PT ;  /* 0x0000000102ff7812 */ /* 0x000fe2000788c0ff */
[----:B------:R-:W-:-:S02]  /*11750*/  IMAD R3, R36, UR7, R3 ;  /* 0x0000000724037c24 */ /* 0x000fc4000f8e0203 */
[----:B------:R-:W-:Y:S01]  /*11760*/  IMAD.WIDE.U32 R10, R36, UR6, R4 ;  /* 0x00000006240a7c25 */ /* 0x000fe2000f8e0004 */
[----:B------:R-:W-:Y:S01]  /*11770*/  ULDC.64 UR6, c[0x0][0x330] ;  /* 0x0000cc0000067ab9 */ /* 0x000fe20000000a00 */
[----:B------:R-:W-:Y:S01]  /*11780*/  SEL R4, RZ, 0x4, P2 ;  /* 0x00000004ff047807 */ /* 0x000fe20001000000 */
[----:B------:R-:W-:Y:S01]  /*11790*/  UIMAD UR4, UR4, UR6, URZ ;  /* 0x00000006040472a4 */ /* 0x000fe2000f8e023f */
[----:B------:R-:W-:Y:S02]  /*117a0*/  IMAD.IADD R11, R11, 0x1, R3 ;  /* 0x000000010b0b7824 */ /* 0x000fe400078e0203 */
[----:B------:R-:W-:Y:S01]  /*117b0*/  IMAD.U32 R3, RZ, RZ, UR6 ;  /* 0x00000006ff037e24 */ /* 0x000fe2000f8e00ff */
[----:B------:R-:W-:Y:S01]  /*117c0*/  UIMAD UR4, UR39, UR7, UR4 ;  /* 0x00000007270472a4 */ /* 0x000fe2000f8e0204 */
[----:B------:R-:W-:Y:S02]  /*117d0*/  IADD3 R0, R4, R0, R19 ;  /* 0x0000000004007210 */ /* 0x000fe40007ffe013 */
[----:B------:R-:W-:Y:S01]  /*117e0*/  IMAD.WIDE.U32 R10, R3, UR39, R10 ;  /* 0x00000027030a7c25 */ /* 0x000fe2000f8e000a */
[----:B------:R-:W-:-:S03]  /*117f0*/  ULDC.64 UR6, c[0x0][0x318] ;  /* 0x0000c60000067ab9 */ /* 0x000fc60000000a00 */
[----:B------:R-:W-:Y:S01]  /*11800*/  VIADD R5, R11, UR4 ;  /* 0x000000040b057c36 */ /* 0x000fe20008000000 */
[----:B------:R-:W-:Y:S01]  /*11810*/  LEA R3, P0, R10, UR6, 0x1 ;  /* 0x000000060a037c11 */ /* 0x000fe2000f8008ff */
[----:B------:R-:W-:-:S03]  /*11820*/  UMOV UR4, 0xffffffff ;  /* 0xffffffff00047882 */ /* 0x000fc60000000000 */
[----:B------:R-:W-:Y:S02]  /*11830*/  LEA.HI.X R10, R10, UR7, R5, 0x1, P0 ;  /* 0x000000070a0a7c11 */ /* 0x000fe400080f0c05 */
[----:B------:R-:W-:-:S05]  /*11840*/  SEL R5, RZ, 0x8, P1 ;  /* 0x00000008ff057807 */ /* 0x000fca0000800000 */
[----:B------:R-:W-:Y:S01]  /*11850*/  IMAD.IADD R8, R0, 0x1, R5 ;  /* 0x0000000100087824 */ /* 0x000fe200078e0205 */
[----:B------:R-:W-:Y:S06]  /*11860*/  BRA.DIV UR4, `(.L_x_11085) ;  /* 0x0000002e04187947 */ /* 0x000fec000b800000 */
[----:B------:R-:W0:Y:S01]  /*11870*/  SHFL.IDX PT, R14, R3, RZ, 0x181f ;  /* 0x00181fff030e7589 */ /* 0x000e2200000e0000 */
[----:B------:R-:W-:Y:S01]  /*11880*/  IMAD.SHL.U32 R24, R24, 0x2, RZ ;  /* 0x0000000218187824 */ /* 0x000fe200078e00ff */
[----:B------:R-:W-:Y:S02]  /*11890*/  LEA R19, R17, UR47, 0x1 ;  /* 0x0000002f11137c11 */ /* 0x000fe4000f8e08ff */
        /* <DEDUP_REMOVED lines=21> */
[----:B------:R-:W2:Y:S02]  /*119f0*/  SHFL.IDX PT, R14, R3, 0x3, 0x181f ;  /* 0x00781f00030e7f89 */ /* 0x000ea400000e0000 */
[----:B-1----:R-:W-:Y:S01]  /*11a00*/  IMAD.X R9, RZ, RZ, R0, P3 ;  /* 0x000000ffff097224 */ /* 0x002fe200018e0600 */
        /* <DEDUP_REMOVED lines=10> */
[----:B------:R-:W1:Y:S02]  /*11ab0*/  SHFL.IDX PT, R14, R3, 0x4, 0x181f ;  /* 0x00981f00030e7f89 */ /* 0x000e6400000e0000 */
[----:B0-----:R-:W-:Y:S01]  /*11ac0*/  IMAD.X R7, RZ, RZ, R0, P3 ;  /* 0x000000ffff077224 */ /* 0x001fe200018e0600 */
[C---:B------:R-:W-:Y:S01]  /*11ad0*/  ISETP.LT.OR P3, PT, R35.reuse, 0x21, P4 ;  /* 0x000000212300780c */ /* 0x040fe20002761670 */
[----:B------:R-:W0:Y:S04]  /*11ae0*/  SHFL.IDX PT, R0, R10, 0x4, 0x181f ;  /* 0x00981f000a007f89 */ /* 0x000e2800000e0000 */
[----:B------:R-:W2:Y:S08]  /*11af0*/  SHFL.IDX PT, R10, R10, 0x5, 0x181f ;  /* 0x00b81f000a0a7f89 */ /* 0x000eb000000e0000 */
        /* <DEDUP_REMOVED lines=8> */
[----:B------:R1:W4:Y:S02]  /*11b80*/  SHFL.IDX PT, R14, R3, 0x5, 0x181f ;  /* 0x00b81f00030e7f89 */ /* 0x00032400000e0000 */
[----:B0-----:R-:W-:Y:S01]  /*11b90*/  IMAD.X R5, RZ, RZ, R0, P3 ;  /* 0x000000ffff057224 */ /* 0x001fe200018e0600 */
[----:B------:R-:W-:Y:S01]  /*11ba0*/  ISETP.LT.OR P3, PT, R35, 0x31, P4 ;  /* 0x000000312300780c */ /* 0x000fe20002761670 */
[----:B------:R-:W-:Y:S02]  /*11bb0*/  VIADD R0, R19, 0x400 ;  /* 0x0000040013007836 */ /* 0x000fe40000000000 */
[----:B---3--:R-:W-:-:S10]  /*11bc0*/  IMAD.MOV.U32 R8, RZ, RZ, RZ ;  /* 0x000000ffff087224 */ /* 0x008fd400078e00ff */
        /* <DEDUP_REMOVED lines=14> */
[----:B--2-4-:R1:W-:Y:S02]  /*11cb0*/  LDGSTS.E.BYPASS.LTC128B.128 [R19+0xb400], desc[UR36][R4.64+0x180], !P3 ;  /* 0x0b40018004137fae */ /* 0x0143e4000d901d64 */
.L_x_11164:
        /* <DEDUP_REMOVED lines=20> */
.L_x_11086:
[----:B------:R-:W-:Y:S01]  /*11e00*/  VIADD R31, R31, 0xfffffffe ;  /* 0xfffffffe1f1f7836 */ /* 0x000fe20000000000 */
[----:B------:R-:W-:Y:S01]  /*11e10*/  SYNCS.ARRIVE.TRANS64.A1T0 RZ, [UR47+0x22850], RZ ;  /* 0x022850ffffff79a7 */ /* 0x000fe2000810002f */
[----:B------:R-:W-:Y:S01]  /*11e20*/  BSSY B0, `(.L_x_11064) ;  /* 0x00000e8000007945 */ /* 0x000fe20003800000 */
[----:B------:R-:W-:Y:S02]  /*11e30*/  IMAD.MOV.U32 R21, RZ, RZ, 0x1 ;  /* 0x00000001ff157424 */ /* 0x000fe400078e00ff */
[----:B------:R-:W-:Y:S01]  /*11e40*/  ISETP.GE.AND P0, PT, R31, UR49, PT ;  /* 0x000000311f007c0c */ /* 0x000fe2000bf06270 */
[----:B------:R-:W-:-:S12]  /*11e50*/  IMAD.MOV.U32 R20, RZ, RZ, 0x1 ;  /* 0x00000001ff147424 */ /* 0x000fd800078e00ff */
[----:B------:R-:W-:Y:S05]  /*11e60*/  @!P0 BRA `(.L_x_11087) ;  /* 0x0000000c008c8947 */ /* 0x000fea0003800000 */
[----:B------:R-:W-:Y:S01]  /*11e70*/  UIADD3 UR4, UR46, 0x1, URZ ;  /* 0x000000012e047890 */ /* 0x000fe2000fffe03f */
[----:B------:R-:W-:Y:S01]  /*11e80*/  LOP3.LUT R4, RZ, UR44, RZ, 0x33, !PT ;  /* 0x0000002cff047c12 */ /* 0x000fe2000f8e33ff */
[----:B------:R-:W-:Y:S01]  /*11e90*/  IMAD.MOV.U32 R20, RZ, RZ, 0x1 ;  /* 0x00000001ff147424 */ /* 0x000fe200078e00ff */
[----:B------:R-:W-:Y:S01]  /*11ea0*/  IADD3 R27, R28, R32, R27 ;  /* 0x000000201c1b7210 */ /* 0x000fe20007ffe01b */
[----:B------:R-:W-:Y:S01]  /*11eb0*/  UIMAD UR4, UR4, UR38, URZ ;  /* 0x00000026040472a4 */ /* 0x000fe2000f8e023f */
[----:B------:R-:W-:Y:S01]  /*11ec0*/  LOP3.LUT R6, RZ, UR43, RZ, 0x33, !PT ;  /* 0x0000002bff067c12 */ /* 0x000fe2000f8e33ff */
[----:B------:R-:W-:Y:S02]  /*11ed0*/  IMAD.MOV.U32 R21, RZ, RZ, 0x1 ;  /* 0x00000001ff157424 */ /* 0x000fe400078e00ff */
[----:B------:R-:W-:Y:S02]  /*11ee0*/  VIADD R36, R27, 0xfffffee0 ;  /* 0xfffffee01b247836 */ /* 0x000fe40000000000 */
[----:B------:R-:W-:-:S04]  /*11ef0*/  LOP3.LUT R3, RZ, UR4, RZ, 0x33, !PT ;  /* 0x00000004ff037c12 */ /* 0x000fc8000f8e33ff */
[----:B------:R-:W-:-:S04]  /*11f00*/  VIADDMNMX R3, R3, -UR45, R4, !PT ;  /* 0x8000002d03037c46 */ /* 0x000fc8000f800104 */
[----:B------:R-:W-:-:S04]  /*11f10*/  VIMNMX R3, R3, R6, !PT ;  /* 0x0000000603037248 */ /* 0x000fc80007fe0100 */
[C---:B------:R-:W-:Y:S01]  /*11f20*/  IADD3 R35, -R3.reuse, -0x2, RZ ;  /* 0xfffffffe03237810 */ /* 0x040fe20007ffe1ff */
[----:B------:R-:W-:-:S07]  /*11f30*/  IMAD R36, R3, -0x60, R36 ;  /* 0xffffffa003247824 */ /* 0x000fce00078e0224 */
.L_x_11102:
[----:B------:R-:W-:Y:S01]  /*11f40*/  ISETP.NE.AND P1, PT, R29, 0x1, PT ;  /* 0x000000011d00780c */ /* 0x000fe20003f25270 */
[----:B------:R-:W-:Y:S01]  /*11f50*/  BSSY B1, `(.L_x_11088) ;  /* 0x0000014000017945 */ /* 0x000fe20003800000 */
[----:B------:R-:W-:Y:S01]  /*11f60*/  ISETP.GT.U32.AND P0, PT, R26, 0x5f, PT ;  /* 0x0000005f1a00780c */ /* 0x000fe20003f04070 */
[----:B------:R-:W-:-:S10]  /*11f70*/  IMAD.MOV.U32 R33, RZ, RZ, RZ ;  /* 0x000000ffff217224 */ /* 0x000fd400078e00ff */
[----:B0-----:R-:W0:Y:S08]  /*11f80*/  @P1 LDC R3, c[0x0][0x434] ;  /* 0x00010d00ff031b82 */ /* 0x001e300000000800 */
[----:B-1----:R-:W1:Y:S01]  /*11f90*/  @P1 LDC R5, c[0x0][0x438] ;  /* 0x00010e00ff051b82 */ /* 0x002e620000000800 */
[----:B0-----:R-:W-:-:S04]  /*11fa0*/  @P1 IMAD.HI.U32 R4, R36, R3, RZ ;  /* 0x0000000324041227 */ /* 0x001fc800078e00ff */
[----:B------:R-:W-:Y:S01]  /*11fb0*/  IMAD.MOV.U32 R3, RZ, RZ, R36 ;  /* 0x000000ffff037224 */ /* 0x000fe200078e0024 */
[----:B-1----:R-:W-:Y:S01]  /*11fc0*/  @P1 SHF.R.U32.HI R3, RZ, R5, R4 ;  /* 0x00000005ff031219 */ /* 0x002fe20000011604 */
[----:B--23--:R-:W-:Y:S06]  /*11fd0*/  @P0 BRA `(.L_x_11089) ;  /* 0x00000000002c0947 */ /* 0x00cfec0003800000 */
[--C-:B------:R-:W-:Y:S01]  /*11fe0*/  SHF.R.S32.HI R5, RZ, 0x1f, R3.reuse ;  /* 0x0000001fff057819 */ /* 0x100fe20000011403 */
[----:B------:R-:W-:Y:S01]  /*11ff0*/  ULDC.64 UR4, c[0x0][0x428] ;  /* 0x00010a0000047ab9 */ /* 0x000fe20000000a00 */
[----:B------:R-:W-:Y:S02]  /*12000*/  IMAD.MOV.U32 R4, RZ, RZ, R3 ;  /* 0x000000ffff047224 */ /* 0x000fe400078e0003 */
[----:B------:R-:W-:Y:S02]  /*12010*/  IMAD R9, R25, UR4, RZ ;  /* 0x0000000419097c24 */ /* 0x000fe4000f8e02ff */
[----:B------:R-:W-:-:S04]  /*12020*/  IMAD.WIDE.U32 R6, R30, UR4, R4 ;  /* 0x000000041e067c25 */ /* 0x000fc8000f8e0004 */
[----:B------:R-:W-:Y:S01]  /*12030*/  IMAD R5, R30, UR5, R9 ;  /* 0x000000051e057c24 */ /* 0x000fe2000f8e0209 */
[----:B------:R-:W-:Y:S02]  /*12040*/  ULDC.64 UR4, c[0x0][0x418] ;  /* 0x0001060000047ab9 */ /* 0x000fe40000000a00 */
[----:B------:R-:W-:Y:S01]  /*12050*/  LEA R4, P0, R6, UR4, 0x2 ;  /* 0x0000000406047c11 */ /* 0x000fe2000f8010ff */
[----:B------:R-:W-:-:S05]  /*12060*/  IMAD.IADD R5, R5, 0x1, R7 ;  /* 0x0000000105057824 */ /* 0x000fca00078e0207 */
[----:B------:R-:W-:-:S05]  /*12070*/  LEA.HI.X R5, R6, UR5, R5, 0x2, P0 ;  /* 0x0000000506057c11 */ /* 0x000fca00080f1405 */
[----:B------:R0:W5:Y:S02]  /*12080*/  LDG.E R33, desc[UR36][R4.64] ;  /* 0x0000002404217981 */ /* 0x000164000c1e1900 */
.L_x_11089:
[----:B------:R-:W-:Y:S05]  /*12090*/  BSYNC B1 ;  /* 0x0000000000017941 */ /* 0x000fea0003800000 */
.L_x_11088:
[----:B------:R-:W-:-:S13]  /*120a0*/  ISETP.NE.AND P0, PT, R34, 0x3, PT ;  /* 0x000000032200780c */ /* 0x000fda0003f05270 */
[----:B------:R-:W-:Y:S05]  /*120b0*/  @!P0 BRA `(.L_x_11090) ;  /* 0x0000000000048947 */ /* 0x000fea0003800000 */
[----:B------:R-:W-:Y:S01]  /*120c0*/  BPT.TRAP 0x1 ;  /* 0x000000040000795c */ /* 0x000fe20000300000 */
.L_x_11090:
[----:B------:R-:W-:Y:S01]  /*120d0*/  LEA R32, R21, UR47, 0x3 ;  /* 0x0000002f15207c11 */ /* 0x000fe2000f8e18ff */
[----:B------:R-:W-:Y:S01]  /*120e0*/  BSSY B1, `(.L_x_11091) ;  /* 0x0000004000017945 */ /* 0x000fe20003800000 */
[----:B------:R-:W-:-:S04]  /*120f0*/  SHF.L.U32 R31, R20, 0x1f, RZ ;  /* 0x0000001f141f7819 */ /* 0x000fc800000006ff */
[----:B------:R-:W1:Y:S02]  /*12100*/  SYNCS.PHASECHK.TRANS64.TRYWAIT P0, [R32+URZ+0x22840], R31 ;  /* 0x0228401f200075a7 */ /* 0x000e64000800017f */
[----:B-1----:R-:W-:Y:S05]  /*12110*/  @!P0 BRA `(.L_x_11092) ;  /* 0x0000002c00588947 */ /* 0x002fea0003800000 */
.L_x_11165:
[----:B------:R-:W-:Y:S05]  /*12120*/  BSYNC B1 ;  /* 0x0000000000017941 */ /* 0x000fea0003800000 */
.L_x_11091:
        /* <DEDUP_REMOVED lines=57> */
.L_x_11179:
        /* <DEDUP_REMOVED lines=8> */
.L_x_11094:
        /* <DEDUP_REMOVED lines=10> */
.L_x_11095:
[----:B------:R2:W-:Y:S01]  /*125e0*/  SYNCS.ARRIVE.TRANS64.A1T0 RZ, [R32+URZ+0x22830], RZ ;  /* 0x022830ff20ff79a7 */ /* 0x0005e2000810003f */
[----:B------:R-:W-:Y:S05]  /*125f0*/  @!P2 BRA `(.L_x_11096) ;  /* 0x000000000004a947 */ /* 0x000fea0003800000 */
[----:B------:R-:W-:Y:S01]  /*12600*/  BPT.TRAP 0x1 ;  /* 0x000000040000795c */ /* 0x000fe20000300000 */
.L_x_11096:
[----:B------:R-:W3:Y:S01]  /*12610*/  SYNCS.PHASECHK.TRANS64.TRYWAIT P0, [R32+URZ+0x22860], R31 ;  /* 0x0228601f200075a7 */ /* 0x000ee2000800017f */
[----:B------:R-:W-:Y:S04]  /*12620*/  BSSY B1, `(.L_x_11097) ;  /* 0x0000002000017945 */ /* 0x000fe80003800000 */
[----:B---3--:R-:W-:Y:S05]  /*12630*/  @!P0 BRA `(.L_x_11098) ;  /* 0x0000002c00b48947 */ /* 0x008fea0003800000 */
.L_x_11180:
[----:B------:R-:W-:Y:S05]  /*12640*/  BSYNC B1 ;  /* 0x0000000000017941 */ /* 0x000fea0003800000 */
.L_x_11097:
[----:B------:R-:W-:Y:S01]  /*12650*/  ULDC.64 UR4, c[0x0][0x328] ;  /* 0x0000ca0000047ab9 */ /* 0x000fe20000000a00 */
[----:B------:R-:W-:Y:S01]  /*12660*/  ULDC.64 UR6, c[0x0][0x338] ;  /* 0x0000ce0000067ab9 */ /* 0x000fe20000000a00 */
[----:B------:R-:W-:Y:S01]  /*12670*/  IMAD R27, R27, UR4, RZ ;  /* 0x000000041b1b7c24 */ /* 0x000fe2000f8e02ff */
[----:B------:R-:W-:Y:S01]  /*12680*/  LOP3.LUT P4, RZ, R2, 0x1, RZ, 0xc0, !PT ;  /* 0x0000000102ff7812 */ /* 0x000fe2000788c0ff */
[----:B0-----:R-:W-:Y:S01]  /*12690*/  IMAD.WIDE.U32 R4, R28, UR4, RZ ;  /* 0x000000041c047c25 */ /* 0x001fe2000f8e00ff */
[----:B------:R-:W-:Y:S02]  /*126a0*/  R2UR UR4, R22 ;  /* 0x00000000160472ca */ /* 0x000fe400000e0000 */
[----:B------:R-:W-:Y:S01]  /*126b0*/  LOP3.LUT P3, RZ, R2, 0x10, RZ, 0xc0, !PT ;  /* 0x0000001002ff7812 */ /* 0x000fe2000786c0ff */
[----:B------:R-:W-:Y:S01]  /*126c0*/  IMAD R27, R28, UR5, R27 ;  /* 0x000000051c1b7c24 */ /* 0x000fe2000f8e021b */
[C---:B------:R-:W-:Y:S01]  /*126d0*/  LOP3.LUT P2, RZ, R2.reuse, 0x8, RZ, 0xc0, !PT ;  /* 0x0000000802ff7812 */ /* 0x040fe2000784c0ff */
[----:B------:R-:W-:Y:S01]  /*126e0*/  IMAD R6, R23, UR6, RZ ;  /* 0x0000000617067c24 */ /* 0x000fe2000f8e02ff */
[----:B------:R-:W-:Y:S01]  /*126f0*/  LOP3.LUT P1, RZ, R2, 0x4, RZ, 0xc0, !PT ;  /* 0x0000000402ff7812 */ /* 0x000fe2000782c0ff */
[----:B------:R-:W-:-:S02]  /*12700*/  IMAD.IADD R5, R5, 0x1, R27 ;  /* 0x0000000105057824 */ /* 0x000fc400078e021b */
        /* <DEDUP_REMOVED lines=46> */
[----:B----4-:R-:W-:-:S03]  /*129f0*/  IMAD.MOV.U32 R8, RZ, RZ, RZ ;  /* 0x000000ffff087224 */ /* 0x010fc600078e00ff */
        /* <DEDUP_REMOVED lines=11> */
.L_x_11194:
[----:B0---4-:R-:W-:-:S05]  /*12ab0*/  IADD3 R4, P0, R14, R24, RZ ;  /* 0x000000180e047210 */ /* 0x011fca0007f1e0ff */
        /* <DEDUP_REMOVED lines=10> */
.L_x_11100:
        /* <DEDUP_REMOVED lines=10> */
.L_x_11101:
[----:B------:R-:W-:Y:S01]  /*12c00*/  VIADD R21, R21, 0x1 ;  /* 0x0000000115157836 */ /* 0x000fe20000000000 */
[----:B------:R4:W-:Y:S01]  /*12c10*/  SYNCS.ARRIVE.TRANS64.A1T0 RZ, [R32+URZ+0x22850], RZ ;  /* 0x022850ff20ff79a7 */ /* 0x0009e2000810003f */
[----:B------:R-:W-:Y:S02]  /*12c20*/  VIADD R35, R35, 0xffffffff ;  /* 0xffffffff23237836 */ /* 0x000fe40000000000 */
[----:B------:R-:W-:Y:S01]  /*12c30*/  VIADD R36, R36, 0xffffffa0 ;  /* 0xffffffa024247836 */ /* 0x000fe20000000000 */
[----:B------:R-:W-:-:S04]  /*12c40*/  ISETP.NE.AND P0, PT, R21, 0x2, PT ;  /* 0x000000021500780c */ /* 0x000fc80003f05270 */
[----:B------:R-:W-:Y:S02]  /*12c50*/  SEL R21, R21, RZ, P0 ;  /* 0x000000ff15157207 */ /* 0x000fe40000000000 */
[----:B------:R-:W-:Y:S02]  /*12c60*/  SEL R3, RZ, 0x1, P0 ;  /* 0x00000001ff037807 */ /* 0x000fe40000000000 */
[----:B------:R-:W-:Y:S02]  /*12c70*/  ISETP.GT.AND P0, PT, R35, UR49, PT ;  /* 0x0000003123007c0c */ /* 0x000fe4000bf04270 */
[----:B------:R-:W-:-:S11]  /*12c80*/  LOP3.LUT R20, R20, R3, RZ, 0x3c, !PT ;  /* 0x0000000314147212 */ /* 0x000fd600078e3cff */
[----:B----4-:R-:W-:Y:S05]  /*12c90*/  @P0 BRA `(.L_x_11102) ;  /* 0xfffffff000a80947 */ /* 0x010fea000383ffff */
.L_x_11087:
[----:B------:R-:W-:Y:S05]  /*12ca0*/  BSYNC B0 ;  /* 0x0000000000007941 */ /* 0x000fea0003800000 */
.L_x_11064:
[----:B------:R-:W0:Y:S01]  /*12cb0*/  S2R R3, SR_CgaCtaId ;  /* 0x0000000000037919 */ /* 0x000e220000008800 */
[----:B------:R-:W-:Y:S01]  /*12cc0*/  MOV R0, 0x400 ;  /* 0x0000040000007802 */ /* 0x000fe20000000f00 */
[----:B------:R-:W-:Y:S01]  /*12cd0*/  BSSY B0, `(.L_x_11103) ;  /* 0x0000005000007945 */ /* 0x000fe20003800000 */
[----:B------:R-:W-:Y:S02]  /*12ce0*/  SHF.L.U32 R8, R8, 0x1f, RZ ;  /* 0x0000001f08087819 */ /* 0x000fe400000006ff */
[----:B0-----:R-:W-:-:S04]  /*12cf0*/  LEA R4, R3, R0, 0x18 ;  /* 0x0000000003047211 */ /* 0x001fc800078ec0ff */
[----:B------:R-:W0:Y:S02]  /*12d00*/  SYNCS.PHASECHK.TRANS64.TRYWAIT P0, [R4+URZ+0x22820], R8 ;  /* 0x02282008040075a7 */ /* 0x000e24000800017f */
[----:B0-----:R-:W-:Y:S05]  /*12d10*/  @!P0 BRA `(.L_x_11104) ;  /* 0x0000002c00dc8947 */ /* 0x001fea0003800000 */
.L_x_11195:
[----:B------:R-:W-:Y:S05]  /*12d20*/  BSYNC B0 ;  /* 0x0000000000007941 */ /* 0x000fea0003800000 */
.L_x_11103:
[----:B------:R-:W-:-:S03]  /*12d30*/  UMOV UR4, 0xffffffff ;  /* 0xffffffff00047882 */ /* 0x000fc60000000000 */
[----:B------:R-:W-:Y:S05]  /*12d40*/  BRA.DIV UR4, `(.L_x_11105) ;  /* 0x0000002e04e47947 */ /* 0x000fea000b800000 */
[----:B------:R4:W0:Y:S02]  /*12d50*/  SHFL.IDX PT, R14, R16, RZ, 0x1f ;  /* 0x00001fff100e7589 */ /* 0x00082400000e0000 */
.L_x_11198:
[----:B0-----:R-:W-:-:S13]  /*12d60*/  ISETP.NE.AND P0, PT, R14, RZ, PT ;  /* 0x000000ff0e00720c */ /* 0x001fda0003f05270 */
[----:B------:R-:W-:Y:S05]  /*12d70*/  @P0 BRA `(.L_x_10972) ;  /* 0x0000000000880947 */ /* 0x000fea0003800000 */
[----:B------:R-:W-:-:S03]  /*12d80*/  UMOV UR4, 0xffffffff ;  /* 0xffffffff00047882 */ /* 0x000fc60000000000 */
[----:B------:R-:W-:Y:S05]  /*12d90*/  BRA.DIV UR4, `(.L_x_11106) ;  /* 0x0000002e04f87947 */ /* 0x000fea000b800000 */
[----:B------:R-:W-:-:S13]  /*12da0*/  ELECT P6, URZ, PT ;  /* 0x00000000003f782f */ /* 0x000fda00038c0000 */
.L_x_11201:
[----:B------:R-:W-:Y:S05]  /*12db0*/  @!P6 BRA `(.L_x_10972) ;  /* 0x000000000078e947 */ /* 0x000fea0003800000 */
[----:B------:R-:W-:-:S06]  /*12dc0*/  ULOP3.LUT UR4, UR42, 0x2, URZ, 0xfc, !UPT ;  /* 0x000000022a047892 */ /* 0x000fcc000f8efc3f */
[----:B------:R-:W-:-:S05]  /*12dd0*/  IMAD.U32 R0, RZ, RZ, UR4 ;  /* 0x00000004ff007e24 */ /* 0x000fca000f8e00ff */
[----:B------:R-:W-:-:S13]  /*12de0*/  ISETP.NE.AND P0, PT, R0, 0x3, PT ;  /* 0x000000030000780c */ /* 0x000fda0003f05270 */
[----:B------:R-:W-:Y:S05]  /*12df0*/  @!P0 BRA `(.L_x_11107) ;  /* 0x0000000000048947 */ /* 0x000fea0003800000 */
[----:B------:R-:W-:Y:S01]  /*12e00*/  BPT.TRAP 0x1 ;  /* 0x000000040000795c */ /* 0x000fe20000300000 */
.L_x_11107:
[C---:B------:R-:W-:Y:S01]  /*12e10*/  IMAD R5, R21.reuse, 0x8, R4 ;  /* 0x0000000815057824 */ /* 0x040fe200078e0204 */
[----:B------:R-:W-:Y:S01]  /*12e20*/  SHF.L.U32 R0, R20, 0x1f, RZ ;  /* 0x0000001f14007819 */ /* 0x000fe200000006ff */
[----:B------:R-:W-:-:S03]  /*12e30*/  VIADD R21, R21, 0x1 ;  /* 0x0000000115157836 */ /* 0x000fc60000000000 */
[----:B------:R-:W0:Y:S02]  /*12e40*/  SYNCS.PHASECHK.TRANS64.TRYWAIT P1, [R5+URZ+0x22840], R0 ;  /* 0x02284000050075a7 */ /* 0x000e24000802017f */
[----:B------:R-:W-:-:S04]  /*12e50*/  ISETP.NE.AND P2, PT, R21, 0x2, PT ;  /* 0x000000021500780c */ /* 0x000fc80003f45270 */
[----:B------:R-:W-:Y:S01]  /*12e60*/  SEL R3, RZ, 0x1, P2 ;  /* 0x00000001ff037807 */ /* 0x000fe20001000000 */
[----:B0-----:R-:W-:Y:S08]  /*12e70*/  @!P1 BRA `(.L_x_11108) ;  /* 0x0000002c00e09947 */ /* 0x001ff00003800000 */
.L_x_11202:
[----:B------:R-:W-:Y:S02]  /*12e80*/  SEL R21, R21, RZ, P2 ;  /* 0x000000ff15157207 */ /* 0x000fe40001000000 */
[----:B------:R-:W-:Y:S01]  /*12e90*/  LOP3.LUT R2, R20, R3, RZ, 0x3c, !PT ;  /* 0x0000000314027212 */ /* 0x000fe200078e3cff */
[----:B------:R-:W-:Y:S06]  /*12ea0*/  @!P0 BRA `(.L_x_11109) ;  /* 0x0000000000048947 */ /* 0x000fec0003800000 */
[----:B------:R-:W-:Y:S01]  /*12eb0*/  BPT.TRAP 0x1 ;  /* 0x000000040000795c */ /* 0x000fe20000300000 */
.L_x_11109:
[----:B------:R-:W-:Y:S01]  /*12ec0*/  IMAD R21, R21, 0x8, R4 ;  /* 0x0000000815157824 */ /* 0x000fe200078e0204 */
[----:B------:R-:W-:-:S04]  /*12ed0*/  SHF.L.U32 R2, R2, 0x1f, RZ ;  /* 0x0000001f02027819 */ /* 0x000fc800000006ff */
[----:B------:R-:W0:Y:S02]  /*12ee0*/  SYNCS.PHASECHK.TRANS64.TRYWAIT P1, [R21+URZ+0x22840], R2 ;  /* 0x02284002150075a7 */ /* 0x000e24000802017f */
[----:B0-----:R-:W-:Y:S05]  /*12ef0*/  @!P1 BRA `(.L_x_11110) ;  /* 0x0000002c00d49947 */ /* 0x001fea0003800000 */
.L_x_11203:
[----:B------:R-:W-:Y:S05]  /*12f00*/  @!P0 BRA `(.L_x_11111) ;  /* 0x0000000000048947 */ /* 0x000fea0003800000 */
[----:B------:R-:W-:Y:S01]  /*12f10*/  BPT.TRAP 0x1 ;  /* 0x000000040000795c */ /* 0x000fe20000300000 */
.L_x_11111:
[----:B------:R-:W0:Y:S02]  /*12f20*/  SYNCS.PHASECHK.TRANS64.TRYWAIT P1, [R5+URZ+0x22860], R0 ;  /* 0x02286000050075a7 */ /* 0x000e24000802017f */
[----:B0-----:R-:W-:Y:S05]  /*12f30*/  @!P1 BRA `(.L_x_11112) ;  /* 0x0000002c00d89947 */ /* 0x001fea0003800000 */
.L_x_11204:
[----:B------:R-:W-:Y:S05]  /*12f40*/  @!P0 BRA `(.L_x_11113) ;  /* 0x0000000000048947 */ /* 0x000fea0003800000 */
[----:B------:R-:W-:Y:S01]  /*12f50*/  BPT.TRAP 0x1 ;  /* 0x000000040000795c */ /* 0x000fe20000300000 */
.L_x_11113:
[----:B------:R0:W0:Y:S02]  /*12f60*/  SYNCS.PHASECHK.TRANS64.TRYWAIT P0, [R21+URZ+0x22860], R2 ;  /* 0x02286002150075a7 */ /* 0x000024000800017f */
[----:B0-----:R-:W-:Y:S05]  /*12f70*/  @!P0 NANOSLEEP.SYNCS 0x989680 ;  /* 0x009896800000895d */ /* 0x001fea0003900000 */
[----:B------:R-:W0:Y:S02]  /*12f80*/  @!P0 SYNCS.PHASECHK.TRANS64 P0, [R21+URZ+0x22860], R2 ;  /* 0x02286002150085a7 */ /* 0x000e24000800007f */
[----:B0-----:R-:W-:Y:S05]  /*12f90*/  @!P0 BRA `(.L_x_11113) ;  /* 0xfffffffc00f08947 */ /* 0x001fea000383ffff */
.L_x_10972:
[----:B------:R-:W-:Y:S05]  /*12fa0*/  BSYNC B6 ;  /* 0x0000000000067941 */ /* 0x000fea0003800000 */
.L_x_10969:
[----:B------:R-:W-:Y:S05]  /*12fb0*/  EXIT ;  /* 0x000000000000794d */ /* 0x000fea0003800000 */
.L_x_10982:
[----:B0-----:R-:W-:-:S04]  /*12fc0*/  IMAD.U32 R3, RZ, RZ, UR38 ;  /* 0x00000026ff037e24 */ /* 0x001fc8000f8e00ff */
[----:B------:R0:W1:Y:S03]  /*12fd0*/  SYNCS.PHASECHK.TRANS64.TRYWAIT P0, [R3+URZ+0x22800], R2 ;  /* 0x02280002030075a7 */ /* 0x000066000800017f */
[----:B-1----:R-:W-:Y:S05]  /*12fe0*/  @!P0 NANOSLEEP.SYNCS 0x989680 ;  /* 0x009896800000895d */ /* 0x002fea0003900000 */
[----:B------:R-:W1:Y:S02]  /*12ff0*/  @!P0 SYNCS.PHASECHK.TRANS64 P0, [R3+URZ+0x22800], R2 ;  /* 0x02280002030085a7 */ /* 0x000e64000800007f */
[----:B-1----:R-:W-:Y:S05]  /*13000*/  @!P0 BRA `(.L_x_10982) ;  /* 0xfffffffc00ec8947 */ /* 0x002fea000383ffff */
[----:B------:R-:W-:Y:S05]  /*13010*/  BRA `(.L_x_11114) ;  /* 0xfffffee800387947 */ /* 0x000fea000383ffff */
.L_x_10986:
[----:B0-----:R-:W-:-:S04]  /*13020*/  IMAD.U32 R3, RZ, RZ, UR38 ;  /* 0x00000026ff037e24 */ /* 0x001fc8000f8e00ff */
[----:B------:R0:W1:Y:S03]  /*13030*/  SYNCS.PHASECHK.TRANS64.TRYWAIT P0, [R3+URZ+0x22830], R2 ;  /* 0x02283002030075a7 */ /* 0x000066000800017f */
[----:B-1----:R-:W-:Y:S05]  /*13040*/  @!P0 NANOSLEEP.SYNCS 0x989680 ;  /* 0x009896800000895d */ /* 0x002fea0003900000 */
[----:B------:R-:W1:Y:S02]  /*13050*/  @!P0 SYNCS.PHASECHK.TRANS64 P0, [R3+URZ+0x22830], R2 ;  /* 0x02283002030085a7 */ /* 0x000e64000800007f */
[----:B-1----:R-:W-:Y:S05]  /*13060*/  @!P0 BRA `(.L_x_10986) ;  /* 0xfffffffc00ec8947 */ /* 0x002fea000383ffff */
[----:B------:R-:W-:Y:S05]  /*13070*/  BRA `(.L_x_10985) ;  /* 0xfffffee800587947 */ /* 0x000fea000383ffff */
.L_x_10999:
[----:B0-----:R-:W-:-:S04]  /*13080*/  IMAD.U32 R11, RZ, RZ, UR38 ;  /* 0x00000026ff0b7e24 */ /* 0x001fc8000f8e00ff */
[----:B------:R0:W1:Y:S03]  /*13090*/  SYNCS.PHASECHK.TRANS64.TRYWAIT P0, [R11+URZ+0x22850], R2 ;  /* 0x022850020b0075a7 */ /* 0x000066000800017f */
[----:B-1----:R-:W-:Y:S05]  /*130a0*/  @!P0 NANOSLEEP.SYNCS 0x989680 ;  /* 0x009896800000895d */ /* 0x002fea0003900000 */
[----:B------:R-:W1:Y:S02]  /*130b0*/  @!P0 SYNCS.PHASECHK.TRANS64 P0, [R11+URZ+0x22850], R2 ;  /* 0x022850020b0085a7 */ /* 0x000e64000800007f */
[----:B-1----:R-:W-:Y:S05]  /*130c0*/  @!P0 BRA `(.L_x_10999) ;  /* 0xfffffffc00ec8947 */ /* 0x002fea000383ffff */
[----:B------:R-:W-:Y:S05]  /*130d0*/  BRA `(.L_x_10998) ;  /* 0xffffff0c00747947 */ /* 0x000fea000383ffff */
.L_x_11008:
[----:B-1----:R-:W-:-:S04]  /*130e0*/  IMAD.U32 R9, RZ, RZ, UR30 ;  /* 0x0000001eff097e24 */ /* 0x002fc8000f8e00ff */
[----:B------:R1:W3:Y:S03]  /*130f0*/  SYNCS.PHASECHK.TRANS64.TRYWAIT P0, [R9+URZ+0x22830], R10 ;  /* 0x0228300a090075a7 */ /* 0x0002e6000800017f */
[----:B---3--:R-:W-:Y:S05]  /*13100*/  @!P0 NANOSLEEP.SYNCS 0x989680 ;  /* 0x009896800000895d */ /* 0x008fea0003900000 */
[----:B------:R-:W3:Y:S02]  /*13110*/  @!P0 SYNCS.PHASECHK.TRANS64 P0, [R9+URZ+0x22830], R10 ;  /* 0x0228300a090085a7 */ /* 0x000ee4000800007f */
[----:B---3--:R-:W-:Y:S05]  /*13120*/  @!P0 BRA `(.L_x_11008) ;  /* 0xfffffffc00ec8947 */ /* 0x008fea000383ffff */
[----:B------:R-:W-:Y:S05]  /*13130*/  BRA `(.L_x_11007) ;  /* 0xffffff14002c7947 */ /* 0x000fea000383ffff */
.L_x_11021:
[----:B0-----:R-:W-:-:S04]  /*13140*/  IMAD.U32 R13, RZ, RZ, UR30 ;  /* 0x0000001eff0d7e24 */ /* 0x001fc8000f8e00ff */
[----:B------:R0:W1:Y:S03]  /*13150*/  SYNCS.PHASECHK.TRANS64.TRYWAIT P0, [R13+URZ+0x22850], R10 ;  /* 0x0228500a0d0075a7 */ /* 0x000066000800017f */
[----:B-1----:R-:W-:Y:S05]  /*13160*/  @!P0 NANOSLEEP.SYNCS 0x989680 ;  /* 0x009896800000895d */ /* 0x002fea0003900000 */
[----:B------:R-:W1:Y:S02]  /*13170*/  @!P0 SYNCS.PHASECHK.TRANS64 P0, [R13+URZ+0x22850], R10 ;  /* 0x0228500a0d0085a7 */ /* 0x000e64000800007f */
[----:B-1----:R-:W-:Y:S05]  /*13180*/  @!P0 BRA `(.L_x_11021) ;  /* 0xfffffffc00ec8947 */ /* 0x002fea000383ffff */
[----:B------:R-:W-:Y:S05]  /*13190*/  BRA `(.L_x_11020) ;  /* 0xffffff4000087947 */ /* 0x000fea000383ffff */
.L_x_11031:
[----:B-12---:R-:W-:-:S04]  /*131a0*/  IMAD.U32 R4, RZ, RZ, UR28 ;  /* 0x0000001cff047e24 */ /* 0x006fc8000f8e00ff */
[----:B------:R1:W2:Y:S03]  /*131b0*/  SYNCS.PHASECHK.TRANS64.TRYWAIT P1, [R4+URZ+0x22830], R11 ;  /* 0x0228300b040075a7 */ /* 0x0002a6000802017f */
[----:B--2---:R-:W-:Y:S05]  /*131c0*/  @!P1 NANOSLEEP.SYNCS 0x989680 ;  /* 0x009896800000995d */ /* 0x004fea0003900000 */
[----:B------:R-:W2:Y:S02]  /*131d0*/  @!P1 SYNCS.PHASECHK.TRANS64 P1, [R4+URZ+0x22830], R11 ;  /* 0x0228300b040095a7 */ /* 0x000ea4000802007f */
[----:B--2---:R-:W-:Y:S05]  /*131e0*/  @!P1 BRA `(.L_x_11031) ;  /* 0xfffffffc00ec9947 */ /* 0x004fea000383ffff */
[----:B------:R-:W-:Y:S05]  /*131f0*/  BRA `(.L_x_11030) ;  /* 0xffffff4400c07947 */ /* 0x000fea000383ffff */
.L_x_11036:
[----:B--2---:R-:W-:-:S04]  /*13200*/  IMAD.U32 R10, RZ, RZ, UR28 ;  /* 0x0000001cff0a7e24 */ /* 0x004fc8000f8e00ff */
[----:B------:R2:W3:Y:S03]  /*13210*/  SYNCS.PHASECHK.TRANS64.TRYWAIT P1, [R10+URZ+0x22850], R11 ;  /* 0x0228500b0a0075a7 */ /* 0x0004e6000802017f */
[----:B---3--:R-:W-:Y:S05]  /*13220*/  @!P1 NANOSLEEP.SYNCS 0x989680 ;  /* 0x009896800000995d */ /* 0x008fea0003900000 */
[----:B------:R-:W3:Y:S02]  /*13230*/  @!P1 SYNCS.PHASECHK.TRANS64 P1, [R10+URZ+0x22850], R11 ;  /* 0x0228500b0a0095a7 */ /* 0x000ee4000802007f */
[----:B---3--:R-:W-:Y:S05]  /*13240*/  @!P1 BRA `(.L_x_11036) ;  /* 0xfffffffc00ec9947 */ /* 0x008fea000383ffff */
[----:B------:R-:W-:Y:S05]  /*13250*/  BRA `(.L_x_11035) ;  /* 0xffffff5c00e47947 */ /* 0x000fea000383ffff */
.L_x_11043:
[----:B---3--:R-:W-:-:S04]  /*13260*/  IMAD.U32 R9, RZ, RZ, UR26 ;  /* 0x0000001aff097e24 */ /* 0x008fc8000f8e00ff */
[----:B------:R3:W4:Y:S03]  /*13270*/  SYNCS.PHASECHK.TRANS64.TRYWAIT P0, [R9+URZ+0x22830], R10 ;  /* 0x0228300a090075a7 */ /* 0x000726000800017f */
[----:B----4-:R-:W-:Y:S05]  /*13280*/  @!P0 NANOSLEEP.SYNCS 0x989680 ;  /* 0x009896800000895d */ /* 0x010fea0003900000 */
[----:B------:R-:W4:Y:S02]  /*13290*/  @!P0 SYNCS.PHASECHK.TRANS64 P0, [R9+URZ+0x22830], R10 ;  /* 0x0228300a090085a7 */ /* 0x000f24000800007f */
[----:B----4-:R-:W-:Y:S05]  /*132a0*/  @!P0 BRA `(.L_x_11043) ;  /* 0xfffffffc00ec8947 */ /* 0x010fea000383ffff */
[----:B------:R-:W-:Y:S05]  /*132b0*/  BRA `(.L_x_11042) ;  /* 0xffffff6000f47947 */ /* 0x000fea000383ffff */
.L_x_11056:
[----:B0-----:R-:W-:-:S04]  /*132c0*/  IMAD.U32 R13, RZ, RZ, UR26 ;  /* 0x0000001aff0d7e24 */ /* 0x001fc8000f8e00ff */
[----:B------:R0:W1:Y:S03]  /*132d0*/  SYNCS.PHASECHK.TRANS64.TRYWAIT P0, [R13+URZ+0x22850], R10 ;  /* 0x0228500a0d0075a7 */ /* 0x000066000800017f */
[----:B-1----:R-:W-:Y:S05]  /*132e0*/  @!P0 NANOSLEEP.SYNCS 0x989680 ;  /* 0x009896800000895d */ /* 0x002fea0003900000 */
[----:B------:R-:W1:Y:S02]  /*132f0*/  @!P0 SYNCS.PHASECHK.TRANS64 P0, [R13+URZ+0x22850], R10 ;  /* 0x0228500a0d0085a7 */ /* 0x000e64000800007f */
[----:B-1----:R-:W-:Y:S05]  /*13300*/  @!P0 BRA `(.L_x_11056) ;  /* 0xfffffffc00ec8947 */ /* 0x002fea000383ffff */
[----:B------:R-:W-:Y:S05]  /*13310*/  BRA `(.L_x_11055) ;  /* 0xffffff8c00c07947 */ /* 0x000fea000383ffff */
.L_x_11075:
[----:B------:R-:W-:Y:S02]  /*13320*/  IMAD.MOV.U32 R13, RZ, RZ, R16 ;  /* 0x000000ffff0d7224 */ /* 0x000fe400078e0010 */
[----:B------:R-:W-:Y:S02]  /*13330*/  IMAD.MOV.U32 R12, RZ, RZ, RZ ;  /* 0x000000ffff0c7224 */ /* 0x000fe400078e00ff */
[----:B------:R-:W-:Y:S02]  /*13340*/  IMAD.MOV.U32 R11, RZ, RZ, 0x1f ;  /* 0x0000001fff0b7424 */ /* 0x000fe400078e00ff */
[----:B------:R-:W-:-:S07]  /*13350*/  IMAD.MOV.U32 R15, RZ, RZ, -0x1 ;  /* 0xffffffffff0f7424 */ /* 0x000fce00078e00ff */
[----:B-----5:R-:W-:Y:S05]  /*13360*/  WARPSYNC.COLLECTIVE R15, `(.L_x_11115) ;  /* 0x000000000f087348 */ /* 0x020fea0003c00000 */
[----:B------:R0:W1:Y:S02]  /*13370*/  SHFL.IDX P6, R14, R13, R12, R11 ;  /* 0x0000000c0d0e7389 */ /* 0x00006400000c000b */
[----:B01---5:R-:W-:Y:S01]  /*13380*/  ENDCOLLECTIVE ;  /* 0x000000000000791b */ /* 0x023fe20003800000 */
.L_x_11115:
[----:B------:R-:W-:Y:S05]  /*13390*/  BRA `(.L_x_11116) ;  /* 0xffffffd000947947 */ /* 0x000fea000383ffff */
.L_x_11077:
[----:B0-----:R-:W-:-:S04]  /*133a0*/  IMAD.U32 R3, RZ, RZ, UR47 ;  /* 0x0000002fff037e24 */ /* 0x001fc8000f8e00ff */
[----:B------:R0:W1:Y:S03]  /*133b0*/  SYNCS.PHASECHK.TRANS64.TRYWAIT P0, [R3+URZ+0x22840], R0 ;  /* 0x02284000030075a7 */ /* 0x000066000800017f */
[----:B-1----:R-:W-:Y:S05]  /*133c0*/  @!P0 NANOSLEEP.SYNCS 0x989680 ;  /* 0x009896800000895d */ /* 0x002fea0003900000 */
[----:B------:R-:W1:Y:S02]  /*133d0*/  @!P0 SYNCS.PHASECHK.TRANS64 P0, [R3+URZ+0x22840], R0 ;  /* 0x02284000030085a7 */ /* 0x000e64000800007f */
[----:B-1----:R-:W-:Y:S05]  /*133e0*/  @!P0 BRA `(.L_x_11077) ;  /* 0xfffffffc00ec8947 */ /* 0x002fea000383ffff */
[----:B------:R-:W-:Y:S05]  /*133f0*/  BRA `(.L_x_11117) ;  /* 0xffffffd000d87947 */ /* 0x000fea000383ffff */
.L_x_11078:
        /* <DEDUP_REMOVED lines=8> */
.L_x_11119:
[----:B------:R-:W-:Y:S05]  /*13480*/  BSYNC B0 ;  /* 0x0000000000007941 */ /* 0x000fea0003800000 */
.L_x_11118:
        /* <DEDUP_REMOVED lines=9> */
.L_x_11120:
        /* <DEDUP_REMOVED lines=8> */
.L_x_11121:
        /* <DEDUP_REMOVED lines=11> */
.L_x_11122:
[----:B------:R-:W-:Y:S02]  /*13650*/  IMAD.MOV.U32 R13, RZ, RZ, R0 ;  /* 0x000000ffff0d7224 */ /* 0x000fe400078e0000 */
[----:B------:R-:W-:Y:S01]  /*13660*/  IMAD.MOV.U32 R12, RZ, RZ, 0x2 ;  /* 0x00000002ff0c7424 */ /* 0x000fe200078e00ff */
[----:B------:R-:W-:-:S13]  /*13670*/  @P0 LEA R4, P1, R24, R14, 0x1 ;  /* 0x0000000e18040211 */ /* 0x000fda00078208ff */
[----:B------:R-:W-:Y:S05]  /*13680*/  WARPSYNC.COLLECTIVE R15, `(.L_x_11123) ;  /* 0x000000000f087348 */ /* 0x000fea0003c00000 */
[----:B------:R0:W1:Y:S02]  /*13690*/  SHFL.IDX P6, R14, R13, R12, R11 ;  /* 0x0000000c0d0e7389 */ /* 0x00006400000c000b */
[----:B01----:R-:W-:Y:S01]  /*136a0*/  ENDCOLLECTIVE ;  /* 0x000000000000791b */ /* 0x003fe20003800000 */
.L_x_11123:
        /* <DEDUP_REMOVED lines=12> */
.L_x_11124:
[----:B------:R-:W-:Y:S02]  /*13770*/  IMAD.MOV.U32 R13, RZ, RZ, R0 ;  /* 0x000000ffff0d7224 */ /* 0x000fe400078e0000 */
[----:B------:R-:W-:Y:S01]  /*13780*/  IMAD.MOV.U32 R12, RZ, RZ, 0x3 ;  /* 0x00000003ff0c7424 */ /* 0x000fe200078e00ff */
[----:B------:R-:W-:-:S13]  /*13790*/  @P0 LEA R4, P1, R24, R14, 0x1 ;  /* 0x0000000e18040211 */ /* 0x000fda00078208ff */
[----:B------:R-:W-:Y:S05]  /*137a0*/  WARPSYNC.COLLECTIVE R15, `(.L_x_11125) ;  /* 0x000000000f087348 */ /* 0x000fea0003c00000 */
[----:B------:R0:W1:Y:S02]  /*137b0*/  SHFL.IDX P6, R14, R13, R12, R11 ;  /* 0x0000000c0d0e7389 */ /* 0x00006400000c000b */
[----:B01----:R-:W-:Y:S01]  /*137c0*/  ENDCOLLECTIVE ;  /* 0x000000000000791b */ /* 0x003fe20003800000 */
.L_x_11125:
        /* <DEDUP_REMOVED lines=12> */
.L_x_11126:
[----:B------:R-:W-:Y:S02]  /*13890*/  IMAD.MOV.U32 R13, RZ, RZ, R0 ;  /* 0x000000ffff0d7224 */ /* 0x000fe400078e0000 */
[----:B------:R-:W-:Y:S01]  /*138a0*/  IMAD.MOV.U32 R12, RZ, RZ, 0x4 ;  /* 0x00000004ff0c7424 */ /* 0x000fe200078e00ff */
[----:B------:R-:W-:-:S13]  /*138b0*/  @P0 LEA R4, P1, R24, R14, 0x1 ;  /* 0x0000000e18040211 */ /* 0x000fda00078208ff */
[----:B------:R-:W-:Y:S05]  /*138c0*/  WARPSYNC.COLLECTIVE R15, `(.L_x_11127) ;  /* 0x000000000f087348 */ /* 0x000fea0003c00000 */
[----:B------:R0:W1:Y:S02]  /*138d0*/  SHFL.IDX P6, R14, R13, R12, R11 ;  /* 0x0000000c0d0e7389 */ /* 0x00006400000c000b */
[----:B01----:R-:W-:Y:S01]  /*138e0*/  ENDCOLLECTIVE ;  /* 0x000000000000791b */ /* 0x003fe20003800000 */
.L_x_11127:
        /* <DEDUP_REMOVED lines=12> */
.L_x_11128:
[----:B------:R-:W-:Y:S02]  /*139b0*/  IMAD.MOV.U32 R13, RZ, RZ, R0 ;  /* 0x000000ffff0d7224 */ /* 0x000fe400078e0000 */
[----:B------:R-:W-:Y:S01]  /*139c0*/  IMAD.MOV.U32 R12, RZ, RZ, 0x5 ;  /* 0x00000005ff0c7424 */ /* 0x000fe200078e00ff */
[----:B------:R-:W-:-:S13]  /*139d0*/  @P0 LEA R4, P1, R24, R14, 0x1 ;  /* 0x0000000e18040211 */ /* 0x000fda00078208ff */
[----:B------:R-:W-:Y:S05]  /*139e0*/  WARPSYNC.COLLECTIVE R15, `(.L_x_11129) ;  /* 0x000000000f087348 */ /* 0x000fea0003c00000 */
[----:B------:R0:W1:Y:S02]  /*139f0*/  SHFL.IDX P6, R14, R13, R12, R11 ;  /* 0x0000000c0d0e7389 */ /* 0x00006400000c000b */
[----:B01----:R-:W-:Y:S01]  /*13a00*/  ENDCOLLECTIVE ;  /* 0x000000000000791b */ /* 0x003fe20003800000 */
.L_x_11129:
        /* <DEDUP_REMOVED lines=10> */
.L_x_11130:
[----:B------:R-:W-:Y:S05]  /*13ab0*/  BRA `(.L_x_11131) ;  /* 0xffffffd0004c7947 */ /* 0x000fea000383ffff */
.L_x_11081:
        /* <DEDUP_REMOVED lines=8> */
.L_x_11132:
[----:B------:R-:W-:Y:S02]  /*13b40*/  VIADD R8, R0, 0x10 ;  /* 0x0000001000087836 */ /* 0x000fe40000000000 */
[----:B------:R-:W-:Y:S02]  /*13b50*/  IMAD.MOV.U32 R13, RZ, RZ, R7 ;  /* 0x000000ffff0d7224 */ /* 0x000fe400078e0007 */
[----:B------:R-:W-:-:S07]  /*13b60*/  IMAD.MOV.U32 R4, RZ, RZ, R14 ;  /* 0x000000ffff047224 */ /* 0x000fce00078e000e */
[----:B------:R-:W-:Y:S05]  /*13b70*/  WARPSYNC.COLLECTIVE R15, `(.L_x_11133) ;  /* 0x000000000f087348 */ /* 0x000fea0003c00000 */
[----:B------:R0:W1:Y:S02]  /*13b80*/  SHFL.IDX P6, R14, R13, R12, R11 ;  /* 0x0000000c0d0e7389 */ /* 0x00006400000c000b */
[----:B01----:R-:W-:Y:S01]  /*13b90*/  ENDCOLLECTIVE ;  /* 0x000000000000791b */ /* 0x003fe20003800000 */
.L_x_11133:
        /* <DEDUP_REMOVED lines=12> */
.L_x_11134:
        /* <DEDUP_REMOVED lines=11> */
.L_x_11135:
[----:B------:R-:W-:Y:S02]  /*13d10*/  IMAD.MOV.U32 R13, RZ, RZ, R6 ;  /* 0x000000ffff0d7224 */ /* 0x000fe400078e0006 */
[----:B------:R-:W-:Y:S01]  /*13d20*/  IMAD.MOV.U32 R12, RZ, RZ, 0x2 ;  /* 0x00000002ff0c7424 */ /* 0x000fe200078e00ff */
[----:B------:R-:W-:-:S13]  /*13d30*/  @!P0 LEA R4, P2, R24, R14, 0x1 ;  /* 0x0000000e18048211 */ /* 0x000fda00078408ff */
[----:B------:R-:W-:Y:S05]  /*13d40*/  WARPSYNC.COLLECTIVE R15, `(.L_x_11136) ;  /* 0x000000000f087348 */ /* 0x000fea0003c00000 */
[----:B------:R0:W1:Y:S02]  /*13d50*/  SHFL.IDX P6, R14, R13, R12, R11 ;  /* 0x0000000c0d0e7389 */ /* 0x00006400000c000b */
[----:B01----:R-:W-:Y:S01]  /*13d60*/  ENDCOLLECTIVE ;  /* 0x000000000000791b */ /* 0x003fe20003800000 */
.L_x_11136:
[----:B------:R-:W-:Y:S02]  /*13d70*/  @!P0 IMAD.X R5, RZ, RZ, R8, P2 ;  /* 0x000000ffff058224 */ /* 0x000fe400010e0608 */
[----:B------:R-:W-:-:S03]  /*13d80*/  VIADD R8, R0, 0x20 ;  /* 0x0000002000087836 */ /* 0x000fc60000000000 */
[----:B------:R-:W-:Y:S01]  /*13d90*/  @!PT LDS RZ, [RZ] ;  /* 0x00000000fffff984 */ /* 0x000fe20000000800 */
[----:B------:R-:W-:Y:S01]  /*13da0*/  @!PT LDS RZ, [RZ] ;  /* 0x00000000fffff984 */ /* 0x000fe20000000800 */
[----:B------:R-:W-:Y:S01]  /*13db0*/  @!PT LDS RZ, [RZ] ;  /* 0x00000000fffff984 */ /* 0x000fe20000000800 */
[----:B------:R0:W-:Y:S02]  /*13dc0*/  @!P0 LDGSTS.E.BYPASS.LTC128B.128 [R21+0x18c00], desc[UR36][R4.64], !P1 ;  /* 0x18c0000004158fae */ /* 0x0001e4000c901d64 */
[----:B------:R-:W-:Y:S01]  /*13dd0*/  ISETP.GE.AND P0, PT, R8, R3, PT ;  /* 0x000000030800720c */ /* 0x000fe20003f06270 */
[----:B------:R-:W-:-:S12]  /*13de0*/  IMAD.MOV.U32 R13, RZ, RZ, R7 ;  /* 0x000000ffff0d7224 */ /* 0x000fd800078e0007 */
[----:B------:R-:W-:Y:S01]  /*13df0*/  @!P0 LEA R9, R17, UR47, 0x1 ;  /* 0x0000002f11098c11 */ /* 0x000fe2000f8e08ff */
[----:B0-----:R-:W-:-:S07]  /*13e00*/  IMAD.MOV.U32 R8, RZ, RZ, R14 ;  /* 0x000000ffff087224 */ /* 0x001fce00078e000e */
[----:B------:R-:W-:Y:S05]  /*13e10*/  WARPSYNC.COLLECTIVE R15, `(.L_x_11137) ;  /* 0x000000000f087348 */ /* 0x000fea0003c00000 */
[----:B------:R0:W1:Y:S02]  /*13e20*/  SHFL.IDX P6, R14, R13, R12, R11 ;  /* 0x0000000c0d0e7389 */ /* 0x00006400000c000b */
[----:B01----:R-:W-:Y:S01]  /*13e30*/  ENDCOLLECTIVE ;  /* 0x000000000000791b */ /* 0x003fe20003800000 */
.L_x_11137:
[----:B------:R-:W-:Y:S02]  /*13e40*/  IMAD.MOV.U32 R13, RZ, RZ, R6 ;  /* 0x000000ffff0d7224 */ /* 0x000fe400078e0006 */
[----:B------:R-:W-:Y:S01]  /*13e50*/  IMAD.MOV.U32 R12, RZ, RZ, 0x3 ;  /* 0x00000003ff0c7424 */ /* 0x000fe200078e00ff */
[----:B------:R-:W-:-:S13]  /*13e60*/  @!P0 LEA R4, P2, R24, R14, 0x1 ;  /* 0x0000000e18048211 */ /* 0x000fda00078408ff */
[----:B------:R-:W-:Y:S05]  /*13e70*/  WARPSYNC.COLLECTIVE R15, `(.L_x_11138) ;  /* 0x000000000f087348 */ /* 0x000fea0003c00000 */
[----:B------:R0:W1:Y:S02]  /*13e80*/  SHFL.IDX P6, R14, R13, R12, R11 ;  /* 0x0000000c0d0e7389 */ /* 0x00006400000c000b */
[----:B01----:R-:W-:Y:S01]  /*13e90*/  ENDCOLLECTIVE ;  /* 0x000000000000791b */ /* 0x003fe20003800000 */
.L_x_11138:
        /* <DEDUP_REMOVED lines=13> */
.L_x_11139:
[----:B------:R-:W-:Y:S02]  /*13f70*/  IMAD.MOV.U32 R13, RZ, RZ, R6 ;  /* 0x000000ffff0d7224 */ /* 0x000fe400078e0006 */
[----:B------:R-:W-:Y:S01]  /*13f80*/  IMAD.MOV.U32 R12, RZ, RZ, 0x4 ;  /* 0x00000004ff0c7424 */ /* 0x000fe200078e00ff */
[----:B------:R-:W-:-:S13]  /*13f90*/  @!P0 LEA R4, P2, R24, R14, 0x1 ;  /* 0x0000000e18048211 */ /* 0x000fda00078408ff */
[----:B------:R-:W-:Y:S05]  /*13fa0*/  WARPSYNC.COLLECTIVE R15, `(.L_x_11140) ;  /* 0x000000000f087348 */ /* 0x000fea0003c00000 */
[----:B------:R0:W1:Y:S02]  /*13fb0*/  SHFL.IDX P6, R14, R13, R12, R11 ;  /* 0x0000000c0d0e7389 */ /* 0x00006400000c000b */
[----:B01----:R-:W-:Y:S01]  /*13fc0*/  ENDCOLLECTIVE ;  /* 0x000000000000791b */ /* 0x003fe20003800000 */
.L_x_11140:
        /* <DEDUP_REMOVED lines=13> */
.L_x_11141:
[----:B------:R-:W-:Y:S02]  /*140a0*/  IMAD.MOV.U32 R13, RZ, RZ, R6 ;  /* 0x000000ffff0d7224 */ /* 0x000fe400078e0006 */
[----:B------:R-:W-:Y:S01]  /*140b0*/  IMAD.MOV.U32 R12, RZ, RZ, 0x5 ;  /* 0x00000005ff0c7424 */ /* 0x000fe200078e00ff */
[----:B------:R-:W-:-:S13]  /*140c0*/  @!P0 LEA R4, P2, R24, R14, 0x1 ;  /* 0x0000000e18048211 */ /* 0x000fda00078408ff */
[----:B------:R-:W-:Y:S05]  /*140d0*/  WARPSYNC.COLLECTIVE R15, `(.L_x_11142) ;  /* 0x000000000f087348 */ /* 0x000fea0003c00000 */
[----:B------:R0:W1:Y:S02]  /*140e0*/  SHFL.IDX P6, R14, R13, R12, R11 ;  /* 0x0000000c0d0e7389 */ /* 0x00006400000c000b */
[----:B01----:R-:W-:Y:S01]  /*140f0*/  ENDCOLLECTIVE ;  /* 0x000000000000791b */ /* 0x003fe20003800000 */
.L_x_11142:
        /* <DEDUP_REMOVED lines=13> */
.L_x_11143:
[----:B------:R-:W-:Y:S02]  /*141d0*/  IMAD.MOV.U32 R13, RZ, RZ, R6 ;  /* 0x000000ffff0d7224 */ /* 0x000fe400078e0006 */
[----:B------:R-:W-:Y:S01]  /*141e0*/  IMAD.MOV.U32 R12, RZ, RZ, 0x6 ;  /* 0x00000006ff0c7424 */ /* 0x000fe200078e00ff */
[----:B------:R-:W-:-:S13]  /*141f0*/  @!P0 LEA R4, P2, R24, R14, 0x1 ;  /* 0x0000000e18048211 */ /* 0x000fda00078408ff */
[----:B------:R-:W-:Y:S05]  /*14200*/  WARPSYNC.COLLECTIVE R15, `(.L_x_11144) ;  /* 0x000000000f087348 */ /* 0x000fea0003c00000 */
[----:B------:R0:W1:Y:S02]  /*14210*/  SHFL.IDX P6, R14, R13, R12, R11 ;  /* 0x0000000c0d0e7389 */ /* 0x00006400000c000b */
[----:B01----:R-:W-:Y:S01]  /*14220*/  ENDCOLLECTIVE ;  /* 0x000000000000791b */ /* 0x003fe20003800000 */
.L_x_11144:
[----:B------:R-:W-:-:S05]  /*14230*/  @!P0 IMAD.X R5, RZ, RZ, R8, P2 ;  /* 0x000000ffff058224 */ /* 0x000fca00010e0608 */
[----:B------:R-:W-:Y:S01]  /*14240*/  @!PT LDS RZ, [RZ] ;  /* 0x00000000fffff984 */ /* 0x000fe20000000800 */
[----:B------:R-:W-:Y:S01]  /*14250*/  @!PT LDS RZ, [RZ] ;  /* 0x00000000fffff984 */ /* 0x000fe20000000800 */
[----:B------:R-:W-:Y:S01]  /*14260*/  @!PT LDS RZ, [RZ] ;  /* 0x00000000fffff984 */ /* 0x000fe20000000800 */
[----:B------:R0:W-:Y:S01]  /*14270*/  @!P0 LDGSTS.E.BYPASS.LTC128B.128 [R21+0x1ac00], desc[UR36][R4.64], !P1 ;  /* 0x1ac0000004158fae */ /* 0x0001e2000c901d64 */
[----:B------:R-:W-:Y:S02]  /*14280*/  IMAD.MOV.U32 R13, RZ, RZ, R7 ;  /* 0x000000ffff0d7224 */ /* 0x000fe400078e0007 */
[----:B0-----:R-:W-:Y:S02]  /*14290*/  VIADD R4, R0, 0x60 ;  /* 0x0000006000047836 */ /* 0x001fe40000000000 */
[----:B------:R-:W-:-:S03]  /*142a0*/  IMAD.MOV.U32 R8, RZ, RZ, R14 ;  /* 0x000000ffff087224 */ /* 0x000fc600078e000e */
[----:B------:R-:W-:-:S13]  /*142b0*/  ISETP.GE.AND P0, PT, R4, R3, PT ;  /* 0x000000030400720c */ /* 0x000fda0003f06270 */
[----:B------:R-:W-:Y:S05]  /*142c0*/  WARPSYNC.COLLECTIVE R15, `(.L_x_11145) ;  /* 0x000000000f087348 */ /* 0x000fea0003c00000 */
[----:B------:R0:W1:Y:S02]  /*142d0*/  SHFL.IDX P6, R14, R13, R12, R11 ;  /* 0x0000000c0d0e7389 */ /* 0x00006400000c000b */
[----:B01----:R-:W-:Y:S01]  /*142e0*/  ENDCOLLECTIVE ;  /* 0x000000000000791b */ /* 0x003fe20003800000 */
.L_x_11145:
[----:B------:R-:W-:Y:S01]  /*142f0*/  @!P0 LEA R9, R17, UR47, 0x1 ;  /* 0x0000002f11098c11 */ /* 0x000fe2000f8e08ff */
[----:B------:R-:W-:Y:S02]  /*14300*/  IMAD.MOV.U32 R13, RZ, RZ, R6 ;  /* 0x000000ffff0d7224 */ /* 0x000fe400078e0006 */
[----:B------:R-:W-:Y:S01]  /*14310*/  IMAD.MOV.U32 R12, RZ, RZ, 0x7 ;  /* 0x00000007ff0c7424 */ /* 0x000fe200078e00ff */
[----:B------:R-:W-:-:S13]  /*14320*/  @!P0 LEA R4, P2, R24, R14, 0x1 ;  /* 0x0000000e18048211 */ /* 0x000fda00078408ff */
[----:B------:R-:W-:Y:S05]  /*14330*/  WARPSYNC.COLLECTIVE R15, `(.L_x_11146) ;  /* 0x000000000f087348 */ /* 0x000fea0003c00000 */
[----:B------:R0:W1:Y:S02]  /*14340*/  SHFL.IDX P6, R14, R13, R12, R11 ;  /* 0x0000000c0d0e7389 */ /* 0x00006400000c000b */
[----:B01----:R-:W-:Y:S01]  /*14350*/  ENDCOLLECTIVE ;  /* 0x000000000000791b */ /* 0x003fe20003800000 */
.L_x_11146:
        /* <DEDUP_REMOVED lines=10> */
.L_x_11147:
[----:B------:R-:W-:Y:S05]  /*14400*/  BRA `(.L_x_11148) ;  /* 0xffffffd000407947 */ /* 0x000fea000383ffff */
.L_x_11082:
[----:B0-----:R-:W-:-:S04]  /*14410*/  IMAD.U32 R3, RZ, RZ, UR47 ;  /* 0x0000002fff037e24 */ /* 0x001fc8000f8e00ff */
[----:B------:R0:W1:Y:S03]  /*14420*/  SYNCS.PHASECHK.TRANS64.TRYWAIT P0, [R3+URZ+0x22820], R0 ;  /* 0x02282000030075a7 */ /* 0x000066000800017f */
[----:B-1----:R-:W-:Y:S05]  /*14430*/  @!P0 NANOSLEEP.SYNCS 0x989680 ;  /* 0x009896800000895d */ /* 0x002fea0003900000 */
[----:B------:R-:W1:Y:S02]  /*14440*/  @!P0 SYNCS.PHASECHK.TRANS64 P0, [R3+URZ+0x22820], R0 ;  /* 0x02282000030085a7 */ /* 0x000e64000800007f */
[----:B-1----:R-:W-:Y:S05]  /*14450*/  @!P0 BRA `(.L_x_11082) ;  /* 0xfffffffc00ec8947 */ /* 0x002fea000383ffff */
[----:B------:R-:W-:Y:S05]  /*14460*/  BRA `(.L_x_11149) ;  /* 0xffffffd000707947 */ /* 0x000fea000383ffff */
.L_x_11084:
[----:B0-----:R-:W-:-:S04]  /*14470*/  IMAD.U32 R3, RZ, RZ, UR47 ;  /* 0x0000002fff037e24 */ /* 0x001fc8000f8e00ff */
[----:B------:R0:W1:Y:S03]  /*14480*/  SYNCS.PHASECHK.TRANS64.TRYWAIT P0, [R3+URZ+0x22860], R0 ;  /* 0x02286000030075a7 */ /* 0x000066000800017f */
[----:B-1----:R-:W-:Y:S05]  /*14490*/  @!P0 NANOSLEEP.SYNCS 0x989680 ;  /* 0x009896800000895d */ /* 0x002fea0003900000 */
[----:B------:R-:W1:Y:S02]  /*144a0*/  @!P0 SYNCS.PHASECHK.TRANS64 P0, [R3+URZ+0x22860], R0 ;  /* 0x02286000030085a7 */ /* 0x000e64000800007f */
[----:B-1----:R-:W-:Y:S05]  /*144b0*/  @!P0 BRA `(.L_x_11084) ;  /* 0xfffffffc00ec8947 */ /* 0x002fea000383ffff */
[----:B------:R-:W-:Y:S05]  /*144c0*/  BRA `(.L_x_11150) ;  /* 0xffffffd0006c7947 */ /* 0x000fea000383ffff */
.L_x_11085:
        /* <DEDUP_REMOVED lines=8> */
.L_x_11152:
[----:B------:R-:W-:Y:S05]  /*14550*/  BSYNC B0 ;  /* 0x0000000000007941 */ /* 0x000fea0003800000 */
.L_x_11151:
[----:B------:R-:W-:Y:S01]  /*14560*/  IMAD.MOV.U32 R13, RZ, RZ, R3 ;  /* 0x000000ffff0d7224 */ /* 0x000fe200078e0003 */
[----:B------:R-:W-:Y:S01]  /*14570*/  LEA R19, R17, UR47, 0x1 ;  /* 0x0000002f11137c11 */ /* 0x000fe2000f8e08ff */
[----:B------:R-:W-:Y:S01]  /*14580*/  IMAD.MOV.U32 R12, RZ, RZ, RZ ;  /* 0x000000ffff0c7224 */ /* 0x000fe200078e00ff */
[C---:B------:R-:W-:Y:S01]  /*14590*/  LOP3.LUT P2, RZ, R8.reuse, 0x2, RZ, 0xc0, !PT ;  /* 0x0000000208ff7812 */ /* 0x040fe2000784c0ff */
[----:B------:R-:W-:Y:S01]  /*145a0*/  IMAD.MOV.U32 R11, RZ, RZ, 0x181f ;  /* 0x0000181fff0b7424 */ /* 0x000fe200078e00ff */
[----:B------:R-:W-:Y:S01]  /*145b0*/  LOP3.LUT P1, RZ, R8, 0x4, RZ, 0xc0, !PT ;  /* 0x0000000408ff7812 */ /* 0x000fe2000782c0ff */
[----:B------:R-:W-:Y:S02]  /*145c0*/  IMAD.MOV.U32 R15, RZ, RZ, -0x1 ;  /* 0xffffffffff0f7424 */ /* 0x000fe400078e00ff */
[----:B------:R-:W-:Y:S01]  /*145d0*/  IMAD.MOV.U32 R0, RZ, RZ, R14 ;  /* 0x000000ffff007224 */ /* 0x000fe200078e000e */
[----:B------:R-:W-:Y:S01]  /*145e0*/  ISETP.LT.OR P3, PT, R35, 0x1, !P1 ;  /* 0x000000012300780c */ /* 0x000fe20004f61670 */
[----:B------:R-:W-:-:S12]  /*145f0*/  IMAD.SHL.U32 R24, R24, 0x2, RZ ;  /* 0x0000000218187824 */ /* 0x000fd800078e00ff */
[----:B------:R-:W-:Y:S05]  /*14600*/  WARPSYNC.COLLECTIVE R15, `(.L_x_11153) ;  /* 0x000000000f087348 */ /* 0x000fea0003c00000 */
[----:B------:R0:W1:Y:S02]  /*14610*/  SHFL.IDX P6, R14, R13, R12, R11 ;  /* 0x0000000c0d0e7389 */ /* 0x00006400000c000b */
[----:B01----:R-:W-:Y:S01]  /*14620*/  ENDCOLLECTIVE ;  /* 0x000000000000791b */ /* 0x003fe20003800000 */
.L_x_11153:
[----:B------:R-:W-:Y:S02]  /*14630*/  IMAD.MOV.U32 R13, RZ, RZ, R10 ;  /* 0x000000ffff0d7224 */ /* 0x000fe400078e000a */
[----:B------:R-:W-:Y:S01]  /*14640*/  IMAD.MOV.U32 R12, RZ, RZ, 0x1 ;  /* 0x00000001ff0c7424 */ /* 0x000fe200078e00ff */
[----:B------:R-:W-:-:S13]  /*14650*/  IADD3 R4, P0, R14, R24, RZ ;  /* 0x000000180e047210 */ /* 0x000fda0007f1e0ff */
[----:B------:R-:W-:Y:S05]  /*14660*/  WARPSYNC.COLLECTIVE R15, `(.L_x_11154) ;  /* 0x000000000f087348 */ /* 0x000fea0003c00000 */
[----:B------:R0:W1:Y:S02]  /*14670*/  SHFL.IDX P6, R14, R13, R12, R11 ;  /* 0x0000000c0d0e7389 */ /* 0x00006400000c000b */
[----:B01----:R-:W-:Y:S01]  /*14680*/  ENDCOLLECTIVE ;  /* 0x000000000000791b */ /* 0x003fe20003800000 */
.L_x_11154:
        /* <DEDUP_REMOVED lines=12> */
.L_x_11155:
[----:B------:R-:W-:Y:S01]  /*14750*/  @!PT LDS RZ, [RZ] ;  /* 0x00000000fffff984 */ /* 0x000fe20000000800 */
[----:B------:R-:W-:Y:S01]  /*14760*/  @!PT LDS RZ, [RZ] ;  /* 0x00000000fffff984 */ /* 0x000fe20000000800 */
[----:B------:R-:W-:Y:S01]  /*14770*/  @!PT LDS RZ, [RZ] ;  /* 0x00000000fffff984 */ /* 0x000fe20000000800 */
[----:B------:R-:W-:Y:S01]  /*14780*/  LDGSTS.E.BYPASS.LTC128B.128 [R19+0x3400], desc[UR36][R4.64+0x80], !P0 ;  /* 0x0340008004137fae */ /* 0x000fe2000c101d64 */
[----:B------:R-:W-:Y:S01]  /*14790*/  LOP3.LUT P0, RZ, R8, 0x8, RZ, 0xc0, !PT ;  /* 0x0000000808ff7812 */ /* 0x000fe2000780c0ff */
[----:B------:R-:W-:Y:S02]  /*147a0*/  IMAD.MOV.U32 R8, RZ, RZ, RZ ;  /* 0x000000ffff087224 */ /* 0x000fe400078e00ff */
        /* <DEDUP_REMOVED lines=9> */
.L_x_11156:
        /* <DEDUP_REMOVED lines=12> */
.L_x_11157:
        /* <DEDUP_REMOVED lines=14> */
.L_x_11158:
        /* <DEDUP_REMOVED lines=12> */
.L_x_11159:
        /* <DEDUP_REMOVED lines=14> */
.L_x_11160:
        /* <DEDUP_REMOVED lines=12> */
.L_x_11161:
        /* <DEDUP_REMOVED lines=14> */
.L_x_11162:
[----:B------:R-:W-:Y:S01]  /*14d20*/  IMAD.X R5, RZ, RZ, R0, P3 ;  /* 0x000000ffff057224 */ /* 0x000fe200018e0600 */
[----:B------:R-:W-:Y:S01]  /*14d30*/  ISETP.LT.OR P3, PT, R35, 0x41, P4 ;  /* 0x000000412300780c */ /* 0x000fe20002761670 */
[----:B------:R-:W-:Y:S02]  /*14d40*/  VIADD R0, R19, 0x400 ;  /* 0x0000040013007836 */ /* 0x000fe40000000000 */
[----:B------:R-:W-:-:S10]  /*14d50*/  IMAD.MOV.U32 R13, RZ, RZ, R3 ;  /* 0x000000ffff0d7224 */ /* 0x000fd400078e0003 */
        /* <DEDUP_REMOVED lines=9> */
.L_x_11163:
        /* <DEDUP_REMOVED lines=9> */
.L_x_11092:
[----:B-1----:R1:W2:Y:S02]  /*14e80*/  SYNCS.PHASECHK.TRANS64.TRYWAIT P0, [R32+URZ+0x22840], R31 ;  /* 0x0228401f200075a7 */ /* 0x0022a4000800017f */
[----:B--2---:R-:W-:Y:S05]  /*14e90*/  @!P0 NANOSLEEP.SYNCS 0x989680 ;  /* 0x009896800000895d */ /* 0x004fea0003900000 */
[----:B------:R-:W2:Y:S02]  /*14ea0*/  @!P0 SYNCS.PHASECHK.TRANS64 P0, [R32+URZ+0x22840], R31 ;  /* 0x0228401f200085a7 */ /* 0x000ea4000800007f */
[----:B--2---:R-:W-:Y:S05]  /*14eb0*/  @!P0 BRA `(.L_x_11092) ;  /* 0xfffffffc00f08947 */ /* 0x004fea000383ffff */
[----:B------:R-:W-:Y:S05]  /*14ec0*/  BRA `(.L_x_11165) ;  /* 0xffffffd000947947 */ /* 0x000fea000383ffff */
.L_x_11093:
        /* <DEDUP_REMOVED lines=8> */
.L_x_11167:
[----:B------:R-:W-:Y:S05]  /*14f50*/  BSYNC B1 ;  /* 0x0000000000017941 */ /* 0x000fea0003800000 */
.L_x_11166:
        /* <DEDUP_REMOVED lines=9> */
.L_x_11168:
[----:B------:R-:W-:Y:S02]  /*14ff0*/  IMAD.MOV.U32 R13, RZ, RZ, R3 ;  /* 0x000000ffff0d7224 */ /* 0x000fe400078e0003 */
[----:B------:R-:W-:Y:S01]  /*15000*/  IMAD.MOV.U32 R12, RZ, RZ, 0x1 ;  /* 0x00000001ff0c7424 */ /* 0x000fe200078e00ff */
[----:B------:R-:W-:-:S13]  /*15010*/  IADD3 R4, P0, R14, R24, RZ ;  /* 0x000000180e047210 */ /* 0x000fda0007f1e0ff */
[----:B------:R-:W-:Y:S05]  /*15020*/  WARPSYNC.COLLECTIVE R15, `(.L_x_11169) ;  /* 0x000000000f087348 */ /* 0x000fea0003c00000 */
[----:B------:R0:W1:Y:S02]  /*15030*/  SHFL.IDX P6, R14, R13, R12, R11 ;  /* 0x0000000c0d0e7389 */ /* 0x00006400000c000b */
[----:B01----:R-:W-:Y:S01]  /*15040*/  ENDCOLLECTIVE ;  /* 0x000000000000791b */ /* 0x003fe20003800000 */
.L_x_11169:
        /* <DEDUP_REMOVED lines=10> */
.L_x_11170:
[----:B------:R-:W-:Y:S02]  /*150f0*/  IMAD.MOV.U32 R13, RZ, RZ, R3 ;  /* 0x000000ffff0d7224 */ /* 0x000fe400078e0003 */
[----:B------:R-:W-:Y:S01]  /*15100*/  IMAD.MOV.U32 R12, RZ, RZ, 0x2 ;  /* 0x00000002ff0c7424 */ /* 0x000fe200078e00ff */
[----:B------:R-:W-:-:S13]  /*15110*/  IADD3 R6, P0, R14, R24, RZ ;  /* 0x000000180e067210 */ /* 0x000fda0007f1e0ff */
[----:B------:R-:W-:Y:S05]  /*15120*/  WARPSYNC.COLLECTIVE R15, `(.L_x_11171) ;  /* 0x000000000f087348 */ /* 0x000fea0003c00000 */
[----:B------:R0:W1:Y:S02]  /*15130*/  SHFL.IDX P6, R14, R13, R12, R11 ;  /* 0x0000000c0d0e7389 */ /* 0x00006400000c000b */
[----:B01----:R-:W-:Y:S01]  /*15140*/  ENDCOLLECTIVE ;  /* 0x000000000000791b */ /* 0x003fe20003800000 */
.L_x_11171:
        /* <DEDUP_REMOVED lines=10> */
.L_x_11172:
[----:B------:R-:W-:Y:S02]  /*151f0*/  IMAD.MOV.U32 R13, RZ, RZ, R3 ;  /* 0x000000ffff0d7224 */ /* 0x000fe400078e0003 */
[----:B------:R-:W-:Y:S01]  /*15200*/  IMAD.MOV.U32 R12, RZ, RZ, 0x3 ;  /* 0x00000003ff0c7424 */ /* 0x000fe200078e00ff */
[----:B------:R-:W-:-:S13]  /*15210*/  IADD3 R6, P0, R14, R24, RZ ;  /* 0x000000180e067210 */ /* 0x000fda0007f1e0ff */
[----:B------:R-:W-:Y:S05]  /*15220*/  WARPSYNC.COLLECTIVE R15, `(.L_x_11173) ;  /* 0x000000000f087348 */ /* 0x000fea0003c00000 */
[----:B------:R0:W1:Y:S02]  /*15230*/  SHFL.IDX P6, R14, R13, R12, R11 ;  /* 0x0000000c0d0e7389 */ /* 0x00006400000c000b */
[----:B01----:R-:W-:Y:S01]  /*15240*/  ENDCOLLECTIVE ;  /* 0x000000000000791b */ /* 0x003fe20003800000 */
.L_x_11173:
        /* <DEDUP_REMOVED lines=10> */
.L_x_11174:
[----:B------:R-:W-:Y:S02]  /*152f0*/  IMAD.MOV.U32 R13, RZ, RZ, R3 ;  /* 0x000000ffff0d7224 */ /* 0x000fe400078e0003 */
[----:B------:R-:W-:Y:S01]  /*15300*/  IMAD.MOV.U32 R12, RZ, RZ, 0x4 ;  /* 0x00000004ff0c7424 */ /* 0x000fe200078e00ff */
[----:B------:R-:W-:-:S13]  /*15310*/  IADD3 R4, P0, R14, R24, RZ ;  /* 0x000000180e047210 */ /* 0x000fda0007f1e0ff */
[----:B------:R-:W-:Y:S05]  /*15320*/  WARPSYNC.COLLECTIVE R15, `(.L_x_11175) ;  /* 0x000000000f087348 */ /* 0x000fea0003c00000 */
[----:B------:R0:W1:Y:S02]  /*15330*/  SHFL.IDX P6, R14, R13, R12, R11 ;  /* 0x0000000c0d0e7389 */ /* 0x00006400000c000b */
[----:B01----:R-:W-:Y:S01]  /*15340*/  ENDCOLLECTIVE ;  /* 0x000000000000791b */ /* 0x003fe20003800000 */
.L_x_11175:
        /* <DEDUP_REMOVED lines=10> */
.L_x_11176:
[----:B------:R-:W-:Y:S02]  /*153f0*/  IMAD.MOV.U32 R13, RZ, RZ, R3 ;  /* 0x000000ffff0d7224 */ /* 0x000fe400078e0003 */
[----:B------:R-:W-:Y:S01]  /*15400*/  IMAD.MOV.U32 R12, RZ, RZ, 0x5 ;  /* 0x00000005ff0c7424 */ /* 0x000fe200078e00ff */
[----:B------:R-:W-:-:S13]  /*15410*/  IADD3 R4, P0, R14, R24, RZ ;  /* 0x000000180e047210 */ /* 0x000fda0007f1e0ff */
[----:B------:R-:W-:Y:S05]  /*15420*/  WARPSYNC.COLLECTIVE R15, `(.L_x_11177) ;  /* 0x000000000f087348 */ /* 0x000fea0003c00000 */
[----:B------:R0:W1:Y:S02]  /*15430*/  SHFL.IDX P6, R14, R13, R12, R11 ;  /* 0x0000000c0d0e7389 */ /* 0x00006400000c000b */
[----:B01----:R-:W-:Y:S01]  /*15440*/  ENDCOLLECTIVE ;  /* 0x000000000000791b */ /* 0x003fe20003800000 */
.L_x_11177:
        /* <DEDUP_REMOVED lines=10> */
.L_x_11178:
[----:B------:R-:W-:Y:S01]  /*154f0*/  IMAD.MOV.U32 R37, RZ, RZ, R14 ;  /* 0x000000ffff257224 */ /* 0x000fe200078e000e */
[----:B------:R-:W-:Y:S06]  /*15500*/  BRA `(.L_x_11179) ;  /* 0xffffffcc00ec7947 */ /* 0x000fec000383ffff */
.L_x_11098:
[----:B---3--:R3:W4:Y:S02]  /*15510*/  SYNCS.PHASECHK.TRANS64.TRYWAIT P0, [R32+URZ+0x22860], R31 ;  /* 0x0228601f200075a7 */ /* 0x008724000800017f */
[----:B----4-:R-:W-:Y:S05]  /*15520*/  @!P0 NANOSLEEP.SYNCS 0x989680 ;  /* 0x009896800000895d */ /* 0x010fea0003900000 */
[----:B------:R-:W4:Y:S02]  /*15530*/  @!P0 SYNCS.PHASECHK.TRANS64 P0, [R32+URZ+0x22860], R31 ;  /* 0x0228601f200085a7 */ /* 0x000f24000800007f */
[----:B----4-:R-:W-:Y:S05]  /*15540*/  @!P0 BRA `(.L_x_11098) ;  /* 0xfffffffc00f08947 */ /* 0x010fea000383ffff */
[----:B------:R-:W-:Y:S05]  /*15550*/  BRA `(.L_x_11180) ;  /* 0xffffffd000387947 */ /* 0x000fea000383ffff */
.L_x_11099:
        /* <DEDUP_REMOVED lines=8> */
.L_x_11182:
[----:B------:R-:W-:Y:S05]  /*155e0*/  BSYNC B1 ;  /* 0x0000000000017941 */ /* 0x000fea0003800000 */
.L_x_11181:
        /* <DEDUP_REMOVED lines=9> */
.L_x_11183:
[----:B------:R-:W-:Y:S02]  /*15680*/  IMAD.MOV.U32 R8, RZ, RZ, RZ ;  /* 0x000000ffff087224 */ /* 0x000fe400078e00ff */
[----:B------:R-:W-:Y:S02]  /*15690*/  IMAD.MOV.U32 R13, RZ, RZ, R27 ;  /* 0x000000ffff0d7224 */ /* 0x000fe400078e001b */
[----:B------:R-:W-:Y:S01]  /*156a0*/  IMAD.MOV.U32 R12, RZ, RZ, 0x1 ;  /* 0x00000001ff0c7424 */ /* 0x000fe200078e00ff */
[----:B------:R-:W-:-:S13]  /*156b0*/  IADD3 R4, P0, R14, R24, RZ ;  /* 0x000000180e047210 */ /* 0x000fda0007f1e0ff */
[----:B------:R-:W-:Y:S05]  /*156c0*/  WARPSYNC.COLLECTIVE R15, `(.L_x_11184) ;  /* 0x000000000f087348 */ /* 0x000fea0003c00000 */
[----:B------:R0:W1:Y:S02]  /*156d0*/  SHFL.IDX P6, R14, R13, R12, R11 ;  /* 0x0000000c0d0e7389 */ /* 0x00006400000c000b */
[----:B01----:R-:W-:Y:S01]  /*156e0*/  ENDCOLLECTIVE ;  /* 0x000000000000791b */ /* 0x003fe20003800000 */
.L_x_11184:
        /* <DEDUP_REMOVED lines=13> */
.L_x_11185:
[----:B------:R-:W-:Y:S02]  /*157c0*/  IMAD.MOV.U32 R13, RZ, RZ, R27 ;  /* 0x000000ffff0d7224 */ /* 0x000fe400078e001b */
[----:B------:R-:W-:Y:S01]  /*157d0*/  IMAD.MOV.U32 R12, RZ, RZ, 0x2 ;  /* 0x00000002ff0c7424 */ /* 0x000fe200078e00ff */
[----:B------:R-:W-:-:S13]  /*157e0*/  IADD3 R4, P0, R14, R24, RZ ;  /* 0x000000180e047210 */ /* 0x000fda0007f1e0ff */
[----:B------:R-:W-:Y:S05]  /*157f0*/  WARPSYNC.COLLECTIVE R15, `(.L_x_11186) ;  /* 0x000000000f087348 */ /* 0x000fea0003c00000 */
[----:B------:R0:W1:Y:S02]  /*15800*/  SHFL.IDX P6, R14, R13, R12, R11 ;  /* 0x0000000c0d0e7389 */ /* 0x00006400000c000b */
[----:B01----:R-:W-:Y:S01]  /*15810*/  ENDCOLLECTIVE ;  /* 0x000000000000791b */ /* 0x003fe20003800000 */
.L_x_11186:
        /* <DEDUP_REMOVED lines=13> */
.L_x_11187:
[----:B------:R-:W-:Y:S02]  /*158f0*/  IMAD.MOV.U32 R13, RZ, RZ, R27 ;  /* 0x000000ffff0d7224 */ /* 0x000fe400078e001b */
[----:B------:R-:W-:Y:S01]  /*15900*/  IMAD.MOV.U32 R12, RZ, RZ, 0x3 ;  /* 0x00000003ff0c7424 */ /* 0x000fe200078e00ff */
[----:B------:R-:W-:-:S13]  /*15910*/  IADD3 R4, P0, R14, R24, RZ ;  /* 0x000000180e047210 */ /* 0x000fda0007f1e0ff */
[----:B------:R-:W-:Y:S05]  /*15920*/  WARPSYNC.COLLECTIVE R15, `(.L_x_11188) ;  /* 0x000000000f087348 */ /* 0x000fea0003c00000 */
[----:B------:R0:W1:Y:S02]  /*15930*/  SHFL.IDX P6, R14, R13, R12, R11 ;  /* 0x0000000c0d0e7389 */ /* 0x00006400000c000b */
[----:B01----:R-:W-:Y:S01]  /*15940*/  ENDCOLLECTIVE ;  /* 0x000000000000791b */ /* 0x003fe20003800000 */
.L_x_11188:
        /* <DEDUP_REMOVED lines=13> */
.L_x_11189:
[----:B------:R-:W-:Y:S02]  /*15a20*/  IMAD.MOV.U32 R13, RZ, RZ, R27 ;  /* 0x000000ffff0d7224 */ /* 0x000fe400078e001b */
[----:B------:R-:W-:Y:S01]  /*15a30*/  IMAD.MOV.U32 R12, RZ, RZ, 0x4 ;  /* 0x00000004ff0c7424 */ /* 0x000fe200078e00ff */
[----:B------:R-:W-:-:S13]  /*15a40*/  IADD3 R4, P0, R14, R24, RZ ;  /* 0x000000180e047210 */ /* 0x000fda0007f1e0ff */
[----:B------:R-:W-:Y:S05]  /*15a50*/  WARPSYNC.COLLECTIVE R15, `(.L_x_11190) ;  /* 0x000000000f087348 */ /* 0x000fea0003c00000 */
[----:B------:R0:W1:Y:S02]  /*15a60*/  SHFL.IDX P6, R14, R13, R12, R11 ;  /* 0x0000000c0d0e7389 */ /* 0x00006400000c000b */
[----:B01----:R-:W-:Y:S01]  /*15a70*/  ENDCOLLECTIVE ;  /* 0x000000000000791b */ /* 0x003fe20003800000 */
.L_x_11190:
        /* <DEDUP_REMOVED lines=13> */
.L_x_11191:
[----:B------:R-:W-:Y:S02]  /*15b50*/  IMAD.MOV.U32 R13, RZ, RZ, R27 ;  /* 0x000000ffff0d7224 */ /* 0x000fe400078e001b */
[----:B------:R-:W-:Y:S01]  /*15b60*/  IMAD.MOV.U32 R12, RZ, RZ, 0x5 ;  /* 0x00000005ff0c7424 */ /* 0x000fe200078e00ff */
[----:B------:R-:W-:-:S13]  /*15b70*/  IADD3 R4, P0, R14, R24, RZ ;  /* 0x000000180e047210 */ /* 0x000fda0007f1e0ff */
[----:B------:R-:W-:Y:S05]  /*15b80*/  WARPSYNC.COLLECTIVE R15, `(.L_x_11192) ;  /* 0x000000000f087348 */ /* 0x000fea0003c00000 */
[----:B------:R0:W1:Y:S02]  /*15b90*/  SHFL.IDX P6, R14, R13, R12, R11 ;  /* 0x0000000c0d0e7389 */ /* 0x00006400000c000b */
[----:B01----:R-:W-:Y:S01]  /*15ba0*/  ENDCOLLECTIVE ;  /* 0x000000000000791b */ /* 0x003fe20003800000 */
.L_x_11192:
        /* <DEDUP_REMOVED lines=13> */
.L_x_11193:
[----:B------:R-:W-:Y:S05]  /*15c80*/  BRA `(.L_x_11194) ;  /* 0xffffffcc00887947 */ /* 0x000fea000383ffff */
.L_x_11104:
[----:B0-----:R0:W4:Y:S02]  /*15c90*/  SYNCS.PHASECHK.TRANS64.TRYWAIT P0, [R4+URZ+0x22820], R8 ;  /* 0x02282008040075a7 */ /* 0x001124000800017f */
[----:B----4-:R-:W-:Y:S05]  /*15ca0*/  @!P0 NANOSLEEP.SYNCS 0x989680 ;  /* 0x009896800000895d */ /* 0x010fea0003900000 */
[----:B------:R-:W4:Y:S02]  /*15cb0*/  @!P0 SYNCS.PHASECHK.TRANS64 P0, [R4+URZ+0x22820], R8 ;  /* 0x02282008040085a7 */ /* 0x000f24000800007f */
[----:B----4-:R-:W-:Y:S05]  /*15cc0*/  @!P0 BRA `(.L_x_11104) ;  /* 0xfffffffc00f08947 */ /* 0x010fea000383ffff */
[----:B------:R-:W-:Y:S05]  /*15cd0*/  BRA `(.L_x_11195) ;  /* 0xffffffd000107947 */ /* 0x000fea000383ffff */
.L_x_11105:
[----:B------:R-:W-:Y:S01]  /*15ce0*/  BSSY B0, `(.L_x_11196) ;  /* 0x0000008000007945 */ /* 0x000fe20003800000 */
[----:B------:R-:W-:Y:S02]  /*15cf0*/  IMAD.MOV.U32 R13, RZ, RZ, R16 ;  /* 0x000000ffff0d7224 */ /* 0x000fe400078e0010 */
[----:B------:R-:W-:Y:S02]  /*15d00*/  IMAD.MOV.U32 R12, RZ, RZ, RZ ;  /* 0x000000ffff0c7224 */ /* 0x000fe400078e00ff */
[----:B------:R-:W-:Y:S02]  /*15d10*/  IMAD.MOV.U32 R11, RZ, RZ, 0x1f ;  /* 0x0000001fff0b7424 */ /* 0x000fe400078e00ff */
[----:B------:R-:W-:-:S07]  /*15d20*/  IMAD.MOV.U32 R15, RZ, RZ, -0x1 ;  /* 0xffffffffff0f7424 */ /* 0x000fce00078e00ff */
[----:B0123-5:R-:W-:Y:S05]  /*15d30*/  WARPSYNC.COLLECTIVE R15, `(.L_x_11197) ;  /* 0x000000000f087348 */ /* 0x02ffea0003c00000 */
[----:B------:R4:W0:Y:S02]  /*15d40*/  SHFL.IDX P6, R14, R13, R12, R11 ;  /* 0x0000000c0d0e7389 */ /* 0x00082400000c000b */
[----:B012345:R-:W-:Y:S01]  /*15d50*/  ENDCOLLECTIVE ;  /* 0x000000000000791b */ /* 0x03ffe20003800000 */
.L_x_11197:
[----:B------:R-:W-:Y:S05]  /*15d60*/  BSYNC B0 ;  /* 0x0000000000007941 */ /* 0x000fea0003800000 */
.L_x_11196:
[----:B------:R-:W-:Y:S05]  /*15d70*/  BRA `(.L_x_11198) ;  /* 0xffffffcc00f87947 */ /* 0x000fea000383ffff */
.L_x_11106:
[----:B------:R-:W-:Y:S01]  /*15d80*/  BSSY B0, `(.L_x_11199) ;  /* 0x0000006000007945 */ /* 0x000fe20003800000 */
[----:B------:R-:W-:-:S07]  /*15d90*/  IMAD.MOV.U32 R15, RZ, RZ, -0x1 ;  /* 0xffffffffff0f7424 */ /* 0x000fce00078e00ff */
[----:B-12345:R-:W-:Y:S05]  /*15da0*/  WARPSYNC.COLLECTIVE R15, `(.L_x_11200) ;  /* 0x000000000f0c7348 */ /* 0x03efea0003c00000 */
[----:B------:R-:W-:Y:S02]  /*15db0*/  ELECT P6, UR62, PT ;  /* 0x00000000003e782f */ /* 0x000fe400038c0000 */
[----:B------:R-:W-:Y:S01]  /*15dc0*/  MOV R14, UR62 ;  /* 0x0000003e000e7c02 */ /* 0x000fe20008000f00 */
[----:B-12345:R-:W-:Y:S10]  /*15dd0*/  ENDCOLLECTIVE ;  /* 0x000000000000791b */ /* 0x03eff40003800000 */
.L_x_11200:
[----:B------:R-:W-:Y:S05]  /*15de0*/  BSYNC B0 ;  /* 0x0000000000007941 */ /* 0x000fea0003800000 */
.L_x_11199:
[----:B------:R-:W-:Y:S05]  /*15df0*/  BRA `(.L_x_11201) ;  /* 0xffffffcc00ec7947 */ /* 0x000fea000383ffff */
.L_x_11108:
[----:B------:R0:W0:Y:S02]  /*15e00*/  SYNCS.PHASECHK.TRANS64.TRYWAIT P1, [R5+URZ+0x22840], R0 ;  /* 0x02284000050075a7 */ /* 0x000024000802017f */
[----:B0-----:R-:W-:Y:S05]  /*15e10*/  @!P1 NANOSLEEP.SYNCS 0x989680 ;  /* 0x009896800000995d */ /* 0x001fea0003900000 */
[----:B------:R-:W0:Y:S02]  /*15e20*/  @!P1 SYNCS.PHASECHK.TRANS64 P1, [R5+URZ+0x22840], R0 ;  /* 0x02284000050095a7 */ /* 0x000e24000802007f */
[----:B0-----:R-:W-:Y:S05]  /*15e30*/  @!P1 BRA `(.L_x_11108) ;  /* 0xfffffffc00f09947 */ /* 0x001fea000383ffff */
[----:B------:R-:W-:Y:S05]  /*15e40*/  BRA `(.L_x_11202) ;  /* 0xffffffd0000c7947 */ /* 0x000fea000383ffff */
.L_x_11110:
[----:B------:R0:W0:Y:S02]  /*15e50*/  SYNCS.PHASECHK.TRANS64.TRYWAIT P1, [R21+URZ+0x22840], R2 ;  /* 0x02284002150075a7 */ /* 0x000024000802017f */
[----:B0-----:R-:W-:Y:S05]  /*15e60*/  @!P1 NANOSLEEP.SYNCS 0x989680 ;  /* 0x009896800000995d */ /* 0x001fea0003900000 */
[----:B------:R-:W0:Y:S02]  /*15e70*/  @!P1 SYNCS.PHASECHK.TRANS64 P1, [R21+URZ+0x22840], R2 ;  /* 0x02284002150095a7 */ /* 0x000e24000802007f */
[----:B0-----:R-:W-:Y:S05]  /*15e80*/  @!P1 BRA `(.L_x_11110) ;  /* 0xfffffffc00f09947 */ /* 0x001fea000383ffff */
[----:B------:R-:W-:Y:S05]  /*15e90*/  BRA `(.L_x_11203) ;  /* 0xffffffd000187947 */ /* 0x000fea000383ffff */
.L_x_11112:
[----:B------:R0:W0:Y:S02]  /*15ea0*/  SYNCS.PHASECHK.TRANS64.TRYWAIT P1, [R5+URZ+0x22860], R0 ;  /* 0x02286000050075a7 */ /* 0x000024000802017f */
[----:B0-----:R-:W-:Y:S05]  /*15eb0*/  @!P1 NANOSLEEP.SYNCS 0x989680 ;  /* 0x009896800000995d */ /* 0x001fea0003900000 */
[----:B------:R-:W0:Y:S02]  /*15ec0*/  @!P1 SYNCS.PHASECHK.TRANS64 P1, [R5+URZ+0x22860], R0 ;  /* 0x02286000050095a7 */ /* 0x000e24000802007f */
[----:B0-----:R-:W-:Y:S05]  /*15ed0*/  @!P1 BRA `(.L_x_11112) ;  /* 0xfffffffc00f09947 */ /* 0x001fea000383ffff */
[----:B------:R-:W-:Y:S05]  /*15ee0*/  BRA `(.L_x_11204) ;  /* 0xffffffd000147947 */ /* 0x000fea000383ffff */
.L_x_11205:
        /* <DEDUP_REMOVED lines=9> */
.L_x_15667:


//--------------------- .text._ZN7cutlass13device_kernelIN5flash11enable_sm90INS1_16FlashAttnFwdSm90INS1_25CollectiveMainloopFwdSm90ILi2EN4cute5tupleIJNS5_1CILi1EEES8_S8_EEENS6_IJNS7_ILi128EEENS7_ILi96EEENS7_ILi64EEEEEELi256ENS_10bfloat16_tEfNS_4arch4Sm90ELb0ELb1ELb0ELb0ELb1ELb0ELb1ELb1ELb0ELb1ELb1ELb0EEENS1_21CollectiveEpilogueFwdINS6_IJSA_NS7_ILi256EEESB_EEES9_SE_SG_Li256ELb0ELb1ELb1ELb0EEENS1_19SingleTileSchedulerILb0ELb1ELb1ELi128EEEEEEEEEvNT_6ParamsE --------------------------
	.section	.text._ZN7cutlass13device_kernelIN5flash11enable_sm90INS1_16FlashAttnFwdSm90INS1_25CollectiveMainloopFwdSm90ILi2EN4cute5tupleIJNS5_1CILi1EEES8_S8_EEENS6_IJNS7_ILi128EEENS7_ILi96EEENS7_ILi64EEEEEELi256ENS_10bfloat16_tEfNS_4arch4Sm90ELb0ELb1ELb0ELb0ELb1ELb0ELb1ELb1ELb0ELb1ELb1ELb0EEENS1_21CollectiveEpilogueFwdINS6_IJSA_NS7_ILi256EEESB_EEES9_SE_SG_Li256ELb0ELb1ELb1ELb0EEENS1_19SingleTileSchedulerILb0ELb1ELb1ELi128EEEEEEEEEvNT_6ParamsE,"ax",@progbits
	.align	128
.text._ZN7cutlass13device_kernelIN5flash11enable_sm90INS1_16FlashAttnFwdSm90INS1_25CollectiveMainloopFwdSm90ILi2EN4cute5tupleIJNS5_1CILi1EEES8_S8_EEENS6_IJNS7_ILi128EEENS7_ILi96EEENS7_ILi64EEEEEELi256ENS_10bfloat16_tEfNS_4arch4Sm90ELb0ELb1ELb0ELb0ELb1ELb0ELb1ELb1ELb0ELb1ELb1ELb0EEENS1_21CollectiveEpilogueFwdINS6_IJSA_NS7_ILi256EEESB_EEES9_SE_SG_Li256ELb0ELb1ELb1ELb0EEENS1_19SingleTileSchedulerILb0ELb1ELb1ELi128EEEEEEEEEvNT_6ParamsE:
        .type           _ZN7cutlass13device_kernelIN5flash11enable_sm90INS1_16FlashAttnFwdSm90INS1_25CollectiveMainloopFwdSm90ILi2EN4cute5tupleIJNS5_1CILi1EEES8_S8_EEENS6_IJNS7_ILi128EEENS7_ILi96EEENS7_ILi64EEEEEELi256ENS_10bfloat16_tEfNS_4arch4Sm90ELb0ELb1ELb0ELb0ELb1ELb0ELb1ELb1ELb0ELb1ELb1ELb0EEENS1_21CollectiveEpilogueFwdINS6_IJSA_NS7_ILi256EEESB_EEES9_SE_SG_Li256ELb0ELb1ELb1ELb0EEENS1_19SingleTileSchedulerILb0ELb1ELb1ELi128EEEEEEEEEvNT_6ParamsE,@function
        .size           _ZN7cutlass13device_kernelIN5flash11enable_sm90INS1_16FlashAttnFwdSm90INS1_25CollectiveMainloopFwdSm90ILi2EN4cute5tupleIJNS5_1CILi1EEES8_S8_EEENS6_IJNS7_ILi128EEENS7_ILi96EEENS7_ILi64EEEEEELi256ENS_10bfloat16_tEfNS_4arch4Sm90ELb0ELb1ELb0ELb0ELb1ELb0ELb1ELb1ELb0ELb1ELb1ELb0EEENS1_21CollectiveEpilogueFwdINS6_IJSA_NS7_ILi256EEESB_EEES9_SE_SG_Li256ELb0ELb1ELb1ELb0EEENS1_19SingleTileSchedulerILb0ELb1ELb1ELi128EEEEEEEEEvNT_6ParamsE,(.L_x_15668 - _ZN7cutlass13device_kernelIN5flash11enable_sm90INS1_16FlashAttnFwdSm90INS1_25CollectiveMainloopFwdSm90ILi2EN4cute5tupleIJNS5_1CILi1EEES8_S8_EEENS6_IJNS7_ILi128EEENS7_ILi96EEENS7_ILi64EEEEEELi256ENS_10bfloat16_tEfNS_4arch4Sm90ELb0ELb1ELb0ELb0ELb1ELb0ELb1ELb1ELb0ELb1ELb1ELb0EEENS1_21CollectiveEpilogueFwdINS6_IJSA_NS7_ILi256EEESB_EEES9_SE_SG_Li256ELb0ELb1ELb1ELb0EEENS1_19SingleTileSchedulerILb0ELb1ELb1ELi128EEEEEEEEEvNT_6ParamsE)
        .other          _ZN7cutlass13device_kernelIN5flash11enable_sm90INS1_16FlashAttnFwdSm90INS1_25CollectiveMainloopFwdSm90ILi2EN4cute5tupleIJNS5_1CILi1EEES8_S8_EEENS6_IJNS7_ILi128EEENS7_ILi96EEENS7_ILi64EEEEEELi256ENS_10bfloat16_tEfNS_4arch4Sm90ELb0ELb1ELb0ELb0ELb1ELb0ELb1ELb1ELb0ELb1ELb1ELb0EEENS1_21CollectiveEpilogueFwdINS6_IJSA_NS7_ILi256EEESB_EEES9_SE_SG_Li256ELb0ELb1ELb1ELb0EEENS1_19SingleTileSchedulerILb0ELb1ELb1ELi128EEEEEEEEEvNT_6ParamsE,@"STO_CUDA_ENTRY STV_DEFAULT"
_ZN7cutlass13device_kernelIN5flash11enable_sm90INS1_16FlashAttnFwdSm90INS1_25CollectiveMainloopFwdSm90ILi2EN4cute5tupleIJNS5_1CILi1EEES8_S8_EEENS6_IJNS7_ILi128EEENS7_ILi96EEENS7_ILi64EEEEEELi256ENS_10bfloat16_tEfNS_4arch4Sm90ELb0ELb1ELb0ELb0ELb1ELb0ELb1ELb1ELb0ELb1ELb1ELb0EEENS1_21CollectiveEpilogueFwdINS6_IJSA_NS7_ILi256EEESB_EEES9_SE_SG_Li256ELb0ELb1ELb1ELb0EEENS1_19SingleTileSchedulerILb0ELb1ELb1ELi128EEEEEEEEEvNT_6ParamsE:
        /* <DEDUP_REMOVED lines=9> */
[----:B------:R1:W2:Y:S01]  /*0090*/  SHFL.IDX PT, R3, R73, RZ, 0x1f ;  /* 0x00001fff49037589 */ /* 0x0002a200000e0000 */
        /* <DEDUP_REMOVED lines=15> */
[----:B------:R1:W0:Y:S01]  /*0190*/  @!UP0 SYNCS.EXCH.64 URZ, [UR8+0x32400], UR4 ;  /* 0x03240004083f85b2 */ /* 0x0002220008000100 */
[----:B------:R1:W3:Y:S05]  /*01a0*/  @!UP1 SYNCS.EXCH.64 URZ, [UR8+0x32410], UR4 ;  /* 0x03241004083f95b2 */ /* 0x0002ea0008000100 */
[----:B------:R1:W4:Y:S02]  /*01b0*/  @!UP2 SYNCS.EXCH.64 URZ, [UR8+0x32420], UR6 ;  /* 0x03242006083fa5b2 */ /* 0x0003240008000100 */
[----:B-12---:R-:W-:Y:S05]  /*01c0*/  @P1 BRA `(.L_x_11206) ;  /* 0x0000000000481947 */ /* 0x006fea0003800000 */
[----:B------:R-:W1:Y:S01]  /*01d0*/  S2UR UR5, SR_CgaCtaId ;  /* 0x00000000000579c3 */ /* 0x000e620000008800 */
[----:B------:R-:W-:Y:S01]  /*01e0*/  UMOV UR4, 0x400 ;  /* 0x0000040000047882 */ /* 0x000fe20000000000 */
[----:B------:R-:W-:Y:S01]  /*01f0*/  UMOV UR6, 0x80 ;  /* 0x0000008000067882 */ /* 0x000fe20000000000 */
[----:B------:R-:W-:Y:S01]  /*0200*/  UMOV UR7, 0x100 ;  /* 0x0000010000077882 */ /* 0x000fe20000000000 */
[----:B------:R-:W-:Y:S01]  /*0210*/  ELECT P0, URZ, PT ;  /* 0x00000000003f782f */ /* 0x000fe20003800000 */
[----:B-1----:R-:W-:Y:S02]  /*0220*/  ULEA UR8, UR5, UR4, 0x18 ;  /* 0x0000000405087291 */ /* 0x002fe4000f8ec03f */
[----:B------:R-:W-:-:S04]  /*0230*/  UIADD3 UR4, -UR6, 0x100000, URZ ;  /* 0x0010000006047890 */ /* 0x000fc8000fffe13f */
[----:B------:R-:W-:Y:S02]  /*0240*/  USHF.L.U32 UR5, UR4, 0xb, URZ ;  /* 0x0000000b04057899 */ /* 0x000fe4000800063f */
[----:B------:R-:W-:Y:S02]  /*0250*/  USHF.L.U32 UR4, UR4, 0x1, URZ ;  /* 0x0000000104047899 */ /* 0x000fe4000800063f */
[----:B------:R-:W-:-:S04]  /*0260*/  UIADD3 UR6, -UR7, 0x100000, URZ ;  /* 0x0010000007067890 */ /* 0x000fc8000fffe13f */
[----:B------:R-:W-:Y:S02]  /*0270*/  USHF.L.U32 UR7, UR6, 0xb, URZ ;  /* 0x0000000b06077899 */ /* 0x000fe4000800063f */
[----:B------:R-:W-:Y:S01]  /*0280*/  USHF.L.U32 UR6, UR6, 0x1, URZ ;  /* 0x0000000106067899 */ /* 0x000fe2000800063f */
[----:B------:R-:W1:Y:S03]  /*0290*/  FENCE.VIEW.ASYNC.S ;  /* 0x00000000000073c6 */ /* 0x000e660000000000 */
[----:B-1----:R1:W2:Y:S08]  /*02a0*/  SYNCS.EXCH.64 URZ, [UR8+0x32430], UR4 ;  /* 0x03243004083f75b2 */ /* 0x0022b00008000100 */
[----:B------:R1:W0:Y:S01]  /*02b0*/  SYNCS.EXCH.64 URZ, [UR8+0x32440], UR6 ;  /* 0x03244006083f75b2 */ /* 0x0002220008000100 */
[----:B------:R1:W0:Y:S01]  /*02c0*/  SYNCS.EXCH.64 URZ, [UR8+0x32438], UR4 ;  /* 0x03243804083f75b2 */ /* 0x0002220008000100 */
[----:B------:R1:W0:Y:S01]  /*02d0*/  SYNCS.EXCH.64 URZ, [UR8+0x32448], UR6 ;  /* 0x03244806083f75b2 */ /* 0x0002220008000100 */
[----:B------:R-:W-:Y:S01]  /*02e0*/  NOP ;  /* 0x0000000000007918 */ /* 0x000fe20000000000 */
.L_x_11206:
[----:B------:R-:W5:Y:S01]  /*02f0*/  SHFL.IDX PT, R2, R0, RZ, 0x1f ;  /* 0x00001fff00027589 */ /* 0x000f6200000e0000 */
[----:B------:R-:W-:Y:S01]  /*0300*/  NOP ;  /* 0x0000000000007918 */ /* 0x000fe20000000000 */
[----:B-----5:R-:W-:-:S13]  /*0310*/  ISETP.NE.AND P0, PT, R2, RZ, PT ;  /* 0x000000ff0200720c */ /* 0x020fda0003f05270 */
[----:B------:R-:W-:Y:S05]  /*0320*/  @P0 BRA `(.L_x_11207) ;  /* 0x0000000000480947 */ /* 0x000fea0003800000 */
[----:B-1----:R-:W1:Y:S01]  /*0330*/  S2UR UR5, SR_CgaCtaId ;  /* 0x00000000000579c3 */ /* 0x002e620000008800 */
        /* <DEDUP_REMOVED lines=12> */
[----:B-1----:R1:W0:Y:S08]  /*0400*/  SYNCS.EXCH.64 URZ, [UR8+0x32450], UR4 ;  /* 0x03245004083f75b2 */ /* 0x0022300008000100 */
[----:B------:R1:W0:Y:S01]  /*0410*/  SYNCS.EXCH.64 URZ, [UR8+0x32460], UR6 ;  /* 0x03246006083f75b2 */ /* 0x0002220008000100 */
[----:B------:R1:W0:Y:S01]  /*0420*/  SYNCS.EXCH.64 URZ, [UR8+0x32458], UR4 ;  /* 0x03245804083f75b2 */ /* 0x0002220008000100 */
[----:B------:R1:W0:Y:S01]  /*0430*/  SYNCS.EXCH.64 URZ, [UR8+0x32468], UR6 ;  /* 0x03246806083f75b2 */ /* 0x0002220008000100 */
[----:B------:R-:W-:Y:S01]  /*0440*/  NOP ;  /* 0x0000000000007918 */ /* 0x000fe20000000000 */
.L_x_11207:
[----:B------:R-:W5:Y:S01]  /*0450*/  SHFL.IDX PT, R2, R0, RZ, 0x1f ;  /* 0x00001fff00027589 */ /* 0x000f6200000e0000 */
[----:B------:R-:W-:Y:S01]  /*0460*/  NOP ;  /* 0x0000000000007918 */ /* 0x000fe20000000000 */
[----:B-----5:R-:W-:-:S13]  /*0470*/  ISETP.NE.AND P0, PT, R2, RZ, PT ;  /* 0x000000ff0200720c */ /* 0x020fda0003f05270 */
[----:B------:R-:W-:Y:S05]  /*0480*/  @P0 BRA `(.L_x_11208) ;  /* 0x0000000000380947 */ /* 0x000fea0003800000 */
[----:B-1----:R-:W1:Y:S01]  /*0490*/  S2UR UR5, SR_CgaCtaId ;  /* 0x00000000000579c3 */ /* 0x002e620000008800 */
[----:B------:R-:W-:Y:S01]  /*04a0*/  UMOV UR4, 0x400 ;  /* 0x0000040000047882 */ /* 0x000fe20000000000 */
[----:B------:R-:W-:Y:S01]  /*04b0*/  UMOV UR7, 0x80 ;  /* 0x0000008000077882 */ /* 0x000fe20000000000 */
[----:B------:R-:W-:Y:S01]  /*04c0*/  ELECT P0, URZ, PT ;  /* 0x00000000003f782f */ /* 0x000fe20003800000 */
[----:B-1----:R-:W-:Y:S02]  /*04d0*/  ULEA UR6, UR5, UR4, 0x18 ;  /* 0x0000000405067291 */ /* 0x002fe4000f8ec03f */
[----:B------:R-:W-:-:S04]  /*04e0*/  UIADD3 UR4, -UR7, 0x100000, URZ ;  /* 0x0010000007047890 */ /* 0x000fc8000fffe13f */
[----:B------:R-:W-:Y:S02]  /*04f0*/  USHF.L.U32 UR5, UR4, 0xb, URZ ;  /* 0x0000000b04057899 */ /* 0x000fe4000800063f */
[----:B------:R-:W-:Y:S01]  /*0500*/  USHF.L.U32 UR4, UR4, 0x1, URZ ;  /* 0x0000000104047899 */ /* 0x000fe2000800063f */
[----:B------:R-:W1:Y:S11]  /*0510*/  FENCE.VIEW.ASYNC.S ;  /* 0x00000000000073c6 */ /* 0x000e760000000000 */
[----:B-1----:R1:W0:Y:S01]  /*0520*/  SYNCS.EXCH.64 URZ, [UR6+0x32470], UR4 ;  /* 0x03247004063f75b2 */ /* 0x0022220008000100 */
[----:B------:R1:W0:Y:S01]  /*0530*/  SYNCS.EXCH.64 URZ, [UR6+0x32480], UR4 ;  /* 0x03248004063f75b2 */ /* 0x0002220008000100 */
[----:B------:R1:W0:Y:S01]  /*0540*/  SYNCS.EXCH.64 URZ, [UR6+0x32478], UR4 ;  /* 0x03247804063f75b2 */ /* 0x0002220008000100 */
[----:B------:R1:W0:Y:S01]  /*0550*/  SYNCS.EXCH.64 URZ, [UR6+0x32488], UR4 ;  /* 0x03248804063f75b2 */ /* 0x0002220008000100 */
[----:B------:R-:W-:Y:S01]  /*0560*/  NOP ;  /* 0x0000000000007918 */ /* 0x000fe20000000000 */
.L_x_11208:
        /* <DEDUP_REMOVED lines=22> */
.L_x_11209:
[----:B------:R-:W5:Y:S01]  /*06d0*/  SHFL.IDX PT, R2, R0, RZ, 0x1f ;  /* 0x00001fff00027589 */ /* 0x000f6200000e0000 */
[----:B------:R-:W-:Y:S01]  /*06e0*/  R2UR UR9, R3 ;  /* 0x00000000030972ca */ /* 0x000fe200000e0000 */
        /* <DEDUP_REMOVED lines=21> */
.L_x_11210:
[----:B-1----:R-:W-:Y:S01]  /*0840*/  ULDC UR4, c[0x0][0x20] ;  /* 0x0000080000047ab9 */ /* 0x002fe20000000800 */
[----:B------:R-:W-:Y:S01]  /*0850*/  ULDC UR5, c[0x0][0x24] ;  /* 0x0000090000057ab9 */ /* 0x000fe20000000800 */
[----:B------:R-:W-:Y:S01]  /*0860*/  IADD3 R18, P0, R1, UR4, RZ ;  /* 0x0000000401127c10 */ /* 0x000fe2000ff1e0ff */
[----:B------:R-:W-:Y:S01]  /*0870*/  UISETP.NE.AND UP0, UPT, UR9, URZ, UPT ;  /* 0x0000003f0900728c */ /* 0x000fe2000bf05270 */
[----:B------:R-:W-:Y:S01]  /*0880*/  NOP ;  /* 0x0000000000007918 */ /* 0x000fe20000000000 */
[----:B------:R-:W-:Y:S01]  /*0890*/  UMOV UR60, 0x1 ;  /* 0x00000001003c7882 */ /* 0x000fe20000000000 */
[----:B0-234-:R-:W-:Y:S01]  /*08a0*/  BAR.SYNC.DEFER_BLOCKING 0x0 ;  /* 0x0000000000007b1d */ /* 0x01dfe20000010000 */
[----:B------:R-:W-:Y:S01]  /*08b0*/  IMAD.X R19, RZ, RZ, UR5, P0 ;  /* 0x00000005ff137e24 */ /* 0x000fe200080e06ff */
[C---:B------:R-:W-:Y:S01]  /*08c0*/  IADD3 R4, P0, R18.reuse, 0x50, RZ ;  /* 0x0000005012047810 */ /* 0x040fe20007f1e0ff */
[----:B------:R-:W-:Y:S01]  /*08d0*/  USEL UR60, UR60, 0x2, !UP0 ;  /* 0x000000023c3c7887 */ /* 0x000fe2000c000000 */
[----:B------:R-:W-:-:S02]  /*08e0*/  IADD3 R3, P2, R18, 0x230, RZ ;  /* 0x0000023012037810 */ /* 0x000fc40007f5e0ff */
[----:B------:R-:W-:Y:S01]  /*08f0*/  PLOP3.LUT P3, PT, PT, PT, UP0, 0x80, 0x0 ;  /* 0x000000000000781c */ /* 0x000fe20003f6f008 */
[----:B------:R-:W-:Y:S01]  /*0900*/  ULDC.64 UR36, c[0x0][0x208] ;  /* 0x0000820000247ab9 */ /* 0x000fe20000000a00 */
[----:B------:R0:W-:Y:S01]  /*0910*/  STL [R1+0x444], R4 ;  /* 0x0004440401007387 */ /* 0x0001e20000100800 */
[----:B------:R-:W-:Y:S01]  /*0920*/  IADD3 R33, P1, R18, 0x1fc, RZ ;  /* 0x000001fc12217810 */ /* 0x000fe20007f3e0ff */
[----:B------:R-:W-:Y:S02]  /*0930*/  BSSY B6, `(.L_x_11211) ;  /* 0x000365a000067945 */ /* 0x000fe40003800000 */
[----:B------:R1:W-:Y:S02]  /*0940*/  STL [R1+0xa48], R3 ;  /* 0x000a480301007387 */ /* 0x0003e40000100800 */
[--C-:B------:R-:W-:Y:S02]  /*0950*/  IMAD.X R44, RZ, RZ, R19.reuse, P1 ;  /* 0x000000ffff2c7224 */ /* 0x100fe400008e0613 */
[----:B0-----:R-:W-:-:S02]  /*0960*/  IMAD.X R4, RZ, RZ, R19, P0 ;  /* 0x000000ffff047224 */ /* 0x001fc400000e0613 */
[----:B-1----:R-:W-:-:S03]  /*0970*/  IMAD.X R3, RZ, RZ, R19, P2 ;  /* 0x000000ffff037224 */ /* 0x002fc600010e0613 */
[----:B------:R0:W-:Y:S04]  /*0980*/  STL [R1+0x440], R4 ;  /* 0x0004400401007387 */ /* 0x0001e80000100800 */
[----:B------:R0:W-:Y:S01]  /*0990*/  STL [R1+0xa44], R3 ;  /* 0x000a440301007387 */ /* 0x0001e20000100800 */
[----:B------:R-:W-:Y:S05]  /*09a0*/  @!P3 BRA `(.L_x_11212) ;  /* 0x0000031800e4b947 */ /* 0x000fea0003800000 */
.L_x_11213:
[----:B------:R-:W-:-:S08]  /*09b0*/  NOP ;  /* 0x0000000000007918 */ /* 0x000fd00000000000 */
[----:B------:R-:W1:Y:S02]  /*09c0*/  USETMAXREG.TRY_ALLOC.CTAPOOL UP0, 0xe8 ;  /* 0x000000e8000079c8 */ /* 0x000e640008000600 */
[----:B-1----:R-:W-:-:S13]  /*09d0*/  PLOP3.LUT P0, PT, PT, PT, UP0, 0x80, 0x0 ;  /* 0x000000000000781c */ /* 0x002fda0003f0f008 */
[----:B------:R-:W-:Y:S05]  /*09e0*/  @!P0 BRA `(.L_x_11213) ;  /* 0xfffffffc00f08947 */ /* 0x000fea000383ffff */
[----:B------:R-:W1:Y:S01]  /*09f0*/  S2UR UR6, SR_CTAID.Y ;  /* 0x00000000000679c3 */ /* 0x000e620000002600 */
[----:B------:R-:W-:Y:S01]  /*0a00*/  ULDC UR59, c[0x0][0xd50] ;  /* 0x00035400003b7ab9 */ /* 0x000fe20000000800 */
[----:B------:R-:W-:Y:S01]  /*0a10*/  ISETP.NE.AND P0, PT, R73, 0x1, PT ;  /* 0x000000014900780c */ /* 0x000fe20003f05270 */
[----:B------:R-:W-:Y:S01]  /*0a20*/  UISETP.NE.AND UP0, UPT, UR59, 0x1, UPT ;  /* 0x000000013b00788c */ /* 0x000fe2000bf05270 */
[----:B------:R2:W-:Y:S04]  /*0a30*/  STL.64 [R1+0x1f0], RZ ;  /* 0x0001f0ff01007387 */ /* 0x0005e80000100a00 */
[----:B------:R-:W-:Y:S08]  /*0a40*/  BAR.ARV 0x8, 0x180 ;  /* 0x0206000000007b1d */ /* 0x000ff00000002000 */
[----:B------:R-:W3:Y:S01]  /*0a50*/  S2UR UR61, SR_CTAID.Z ;  /* 0x00000000003d79c3 */ /* 0x000ee20000002700 */
[----:B------:R-:W-:Y:S01]  /*0a60*/  @UP0 ULDC UR4, c[0x0][0xd54] ;  /* 0x0003550000040ab9 */ /* 0x000fe20000000800 */
[----:B------:R2:W-:Y:S01]  /*0a70*/  STL [R1+0x1f8], RZ ;  /* 0x0001f8ff01007387 */ /* 0x0005e20000100800 */
[----:B------:R-:W-:-:S05]  /*0a80*/  @UP0 ULDC UR7, c[0x0][0xd58] ;  /* 0x0003560000070ab9 */ /* 0x000fca0000000800 */
[----:B------:R-:W-:Y:S06]  /*0a90*/  @!P0 BAR.ARV 0x9, 0x100 ;  /* 0x0244000000008b1d */ /* 0x000fec0000002000 */
[----:B-1----:R-:W-:Y:S01]  /*0aa0*/  UIMAD.WIDE.U32 UR4, UR6, UR4, URZ ;  /* 0x00000004060472a5 */ /* 0x002fe2000f8e003f */
[----:B------:R-:W-:Y:S01]  /*0ab0*/  IADD3 R42, P1, R18, 0x1f0, RZ ;  /* 0x000001f0122a7810 */ /* 0x000fe20007f3e0ff */
[----:B------:R2:W-:Y:S01]  /*0ac0*/  STL [R1+0x1fc], RZ ;  /* 0x0001fcff01007387 */ /* 0x0005e20000100800 */
[----:B------:R-:W-:Y:S01]  /*0ad0*/  UMOV UR58, UR6 ;  /* 0x00000006003a7c82 */ /* 0x000fe20008000000 */
[----:B------:R-:W-:-:S02]  /*0ae0*/  @UP0 USHF.R.U32.HI UR58, URZ, UR7, UR5 ;  /* 0x000000073f3a0299 */ /* 0x000fc40008011605 */
[----:B------:R-:W-:Y:S02]  /*0af0*/  IMAD.X R67, RZ, RZ, R19, P1 ;  /* 0x000000ffff437224 */ /* 0x000fe400008e0613 */
[----:B------:R-:W-:Y:S01]  /*0b00*/  UIADD3 UR4, -UR58, URZ, URZ ;  /* 0x0000003f3a047290 */ /* 0x000fe2000fffe13f */
[----:B---3--:R-:W-:-:S03]  /*0b10*/  ISETP.LE.AND P0, PT, RZ, UR61, PT ;  /* 0x0000003dff007c0c */ /* 0x008fc6000bf03270 */
[----:B------:R-:W-:-:S10]  /*0b20*/  UIMAD UR59, UR59, UR4, UR6 ;  /* 0x000000043b3b72a4 */ /* 0x000fd4000f8e0206 */
[----:B--2---:R-:W-:Y:S05]  /*0b30*/  @!P0 BRA `(.L_x_11214) ;  /* 0x0000036000e48947 */ /* 0x004fea0003800000 */
[----:B------:R-:W1:Y:S01]  /*0b40*/  S2R R11, SR_CgaCtaId ;  /* 0x00000000000b7919 */ /* 0x000e620000008800 */
[----:B------:R-:W-:Y:S01]  /*0b50*/  MOV R72, 0x400 ;  /* 0x0000040000487802 */ /* 0x000fe20000000f00 */
[----:B------:R-:W2:Y:S01]  /*0b60*/  S2UR UR6, SR_CTAID.X ;  /* 0x00000000000679c3 */ /* 0x000ea20000002500 */
[----:B------:R-:W-:Y:S01]  /*0b70*/  IMAD.U32 R0, RZ, RZ, UR60 ;  /* 0x0000003cff007e24 */ /* 0x000fe2000f8e00ff */
[----:B0-----:R-:W0:Y:S01]  /*0b80*/  S2R R3, SR_SWINHI ;  /* 0x0000000000037919 */ /* 0x001e220000002f00 */
[----:B------:R-:W-:Y:S01]  /*0b90*/  ULDC.64 UR4, c[0x0][0x418] ;  /* 0x0001060000047ab9 */ /* 0x000fe20000000a00 */
[----:B------:R-:W-:Y:S01]  /*0ba0*/  IMAD.MOV.U32 R10, RZ, RZ, 0x100 ;  /* 0x00000100ff0a7424 */ /* 0x000fe200078e00ff */
[----:B------:R-:W-:Y:S01]  /*0bb0*/  UISETP.NE.U32.AND UP0, UPT, UR4, URZ, UPT ;  /* 0x0000003f0400728c */ /* 0x000fe2000bf05070 */
[----:B------:R-:W3:Y:S01]  /*0bc0*/  S2R R4, SR_CTAID.X ;  /* 0x0000000000047919 */ /* 0x000ee20000002500 */
[----:B------:R-:W-:Y:S01]  /*0bd0*/  IMAD.MOV.U32 R9, RZ, RZ, 0x80 ;  /* 0x00000080ff097424 */ /* 0x000fe200078e00ff */
[----:B------:R-:W4:Y:S01]  /*0be0*/  LDC R12, c[0x0][0xa80] ;  /* 0x0002a000ff0c7b82 */ /* 0x000f220000000800 */
[----:B------:R-:W-:Y:S01]  /*0bf0*/  IMAD.MOV.U32 R8, RZ, RZ, R0 ;  /* 0x000000ffff087224 */ /* 0x000fe200078e0000 */
[----:B------:R-:W-:Y:S01]  /*0c00*/  USHF.R.S32.HI UR4, URZ, 0x1f, UR61 ;  /* 0x0000001f3f047899 */ /* 0x000fe2000801143d */
[----:B------:R-:W-:Y:S01]  /*0c10*/  IMAD.U32 R6, RZ, RZ, UR60 ;  /* 0x0000003cff067e24 */ /* 0x000fe2000f8e00ff */
[----:B------:R-:W-:Y:S01]  /*0c20*/  UISETP.NE.AND.EX UP0, UPT, UR5, URZ, UPT, UP0 ;  /* 0x0000003f0500728c */ /* 0x000fe2000bf05300 */
[----:B------:R-:W-:Y:S01]  /*0c30*/  IMAD.MOV.U32 R7, RZ, RZ, 0x80 ;  /* 0x00000080ff077424 */ /* 0x000fe200078e00ff */
[----:B------:R-:W-:Y:S01]  /*0c40*/  ULDC UR42, c[0x0][0x424] ;  /* 0x00010900002a7ab9 */ /* 0x000fe20000000800 */
[----:B------:R-:W-:Y:S01]  /*0c50*/  STL.128 [R1+0x200], RZ ;  /* 0x000200ff01007387 */ /* 0x000fe20000100c00 */
[----:B------:R-:W-:Y:S01]  /*0c60*/  USEL UR42, UR42, 0x1, UP0 ;  /* 0x000000012a2a7887 */ /* 0x000fe20008000000 */
[C---:B------:R-:W-:Y:S01]  /*0c70*/  IADD3 R40, P3, R18.reuse, 0x200, RZ ;  /* 0x0000020012287810 */ /* 0x040fe20007f7e0ff */
[----:B------:R-:W-:Y:S01]  /*0c80*/  ULDC UR10, c[0x0][0x2f0] ;  /* 0x0000bc00000a7ab9 */ /* 0x000fe20000000800 */
[----:B------:R5:W-:Y:S01]  /*0c90*/  STL.64 [R1+0x28], R6 ;  /* 0x0000280601007387 */ /* 0x000be20000100a00 */
[----:B------:R-:W-:Y:S01]  /*0ca0*/  UIMAD UR42, UR42, UR10, URZ ;  /* 0x0000000a2a2a72a4 */ /* 0x000fe2000f8e023f */
[C---:B------:R-:W-:Y:S01]  /*0cb0*/  IADD3 R34, P4, R18.reuse, 0x68, RZ ;  /* 0x0000006812227810 */ /* 0x040fe20007f9e0ff */
[----:B------:R-:W-:Y:S01]  /*0cc0*/  ULDC UR43, c[0x0][0x288] ;  /* 0x0000a200002b7ab9 */ /* 0x000fe20000000800 */
[----:B------:R-:W-:Y:S01]  /*0cd0*/  STL.128 [R1+0x210], RZ ;  /* 0x000210ff01007387 */ /* 0x000fe20000100c00 */
[----:B--2---:R-:W-:Y:S01]  /*0ce0*/  USHF.L.U32 UR6, UR6, 0x7, URZ ;  /* 0x0000000706067899 */ /* 0x004fe2000800063f */
[--C-:B------:R-:W-:Y:S01]  /*0cf0*/  IMAD.X R41, RZ, RZ, R19.reuse, P3 ;  /* 0x000000ffff297224 */ /* 0x100fe200018e0613 */
[C---:B------:R-:W-:Y:S01]  /*0d00*/  IADD3 R32, P6, R18.reuse, 0x70, RZ ;  /* 0x0000007012207810 */ /* 0x040fe20007fde0ff */
[----:B------:R-:W-:Y:S01]  /*0d10*/  STL.128 [R1+0x230], RZ ;  /* 0x000230ff01007387 */ /* 0x000fe20000100c00 */
[----:B------:R-:W-:Y:S01]  /*0d20*/  UIADD3 UR7, UR6, 0x7f, URZ ;  /* 0x0000007f06077890 */ /* 0x000fe2000fffe03f */
[C---:B------:R-:W-:Y:S01]  /*0d30*/  IADD3 R26, P5, R18.reuse, 0x78, RZ ;  /* 0x00000078121a7810 */ /* 0x040fe20007fbe0ff */
[----:B------:R-:W-:Y:S01]  /*0d40*/  UIADD3 UR38, UR42, 0x1, -UR43 ;  /* 0x000000012a267890 */ /* 0x000fe2000fffe82b */
[----:B-1----:R-:W-:Y:S01]  /*0d50*/  LEA R72, R11, R72, 0x18 ;  /* 0x000000480b487211 */ /* 0x002fe200078ec0ff */
[----:B------:R-:W-:Y:S01]  /*0d60*/  STL.64 [R1+0x30], R10 ;  /* 0x0000300a01007387 */ /* 0x000fe20000100a00 */
[----:B------:R-:W-:Y:S01]  /*0d70*/  IADD3 R55, P3, R18, 0x80, RZ ;  /* 0x0000008012377810 */ /* 0x000fe20007f7e0ff */
[----:B------:R-:W-:Y:S01]  /*0d80*/  IMAD.X R61, RZ, RZ, R19, P4 ;  /* 0x000000ffff3d7224 */ /* 0x000fe200020e0613 */
[----:B------:R-:W-:-:S02]  /*0d90*/  MOV R24, R72 ;  /* 0x0000004800187202 */ /* 0x000fc40000000f00 */
[----:B0-----:R-:W-:Y:S01]  /*0da0*/  MOV R25, R3 ;  /* 0x0000000300197202 */ /* 0x001fe20000000f00 */
[----:B------:R0:W-:Y:S01]  /*0db0*/  STL.128 [R1], R8 ;  /* 0x0000000801007387 */ /* 0x0001e20000100c00 */
[--C-:B------:R-:W-:Y:S01]  /*0dc0*/  IMAD.X R59, RZ, RZ, R19.reuse, P6 ;  /* 0x000000ffff3b7224 */ /* 0x100fe200030e0613 */
[----:B------:R-:W-:Y:S01]  /*0dd0*/  IADD3 R47, P4, R18, 0xf8, RZ ;  /* 0x000000f8122f7810 */ /* 0x000fe20007f9e0ff */
[--C-:B------:R-:W-:Y:S01]  /*0de0*/  IMAD.X R57, RZ, RZ, R19.reuse, P5 ;  /* 0x000000ffff397224 */ /* 0x100fe200028e0613 */
[C---:B------:R-:W-:Y:S01]  /*0df0*/  IADD3 R0, P2, R24.reuse, 0x32460, RZ ;  /* 0x0003246018007810 */ /* 0x040fe20007f5e0ff */
[----:B---3--:R1:W-:Y:S01]  /*0e00*/  STL [R1+0x50], R4 ;  /* 0x0000500401007387 */ /* 0x0083e20000100800 */
[C---:B------:R-:W-:Y:S01]  /*0e10*/  IADD3 R2, P1, R24.reuse, 0x32450, RZ ;  /* 0x0003245018027810 */ /* 0x040fe20007f3e0ff */
[----:B------:R-:W-:Y:S01]  /*0e20*/  IMAD.X R58, RZ, RZ, R19, P3 ;  /* 0x000000ffff3a7224 */ /* 0x000fe200018e0613 */
[----:B-----5:R-:W-:Y:S01]  /*0e30*/  IADD3 R6, P0, R24, 0x32430, RZ ;  /* 0x0003243018067810 */ /* 0x020fe20007f1e0ff */
[--C-:B------:R-:W-:Y:S01]  /*0e40*/  IMAD.X R3, RZ, RZ, R25.reuse, P2 ;  /* 0x000000ffff037224 */ /* 0x100fe200010e0619 */
[----:B----4-:R2:W-:Y:S01]  /*0e50*/  STL [R1+0x220], R12 ;  /* 0x0002200c01007387 */ /* 0x0105e20000100800 */
[--C-:B------:R-:W-:Y:S01]  /*0e60*/  IMAD.X R5, RZ, RZ, R25.reuse, P1 ;  /* 0x000000ffff057224 */ /* 0x100fe200008e0619 */
[C---:B------:R-:W-:Y:S01]  /*0e70*/  IADD3 R38, P2, R18.reuse, 0x28, RZ ;  /* 0x0000002812267810 */ /* 0x040fe20007f5e0ff */
[----:B------:R-:W-:Y:S01]  /*0e80*/  IMAD.X R7, RZ, RZ, R25, P0 ;  /* 0x000000ffff077224 */ /* 0x000fe200000e0619 */
[----:B------:R-:W-:Y:S01]  /*0e90*/  IADD3 R36, P0, R18, 0x60, RZ ;  /* 0x0000006012247810 */ /* 0x000fe20007f1e0ff */
[----:B------:R2:W-:Y:S01]  /*0ea0*/  STL.128 [R1+0x240], RZ ;  /* 0x000240ff01007387 */ /* 0x0005e20000100c00 */
[----:B0-----:R-:W-:Y:S01]  /*0eb0*/  IMAD.MOV.U32 R10, RZ, RZ, R0 ;  /* 0x000000ffff0a7224 */ /* 0x001fe200078e0000 */
[----:B-1----:R-:W-:Y:S01]  /*0ec0*/  IADD3 R4, P1, R24, 0x32440, RZ ;  /* 0x0003244018047810 */ /* 0x002fe20007f3e0ff */
[----:B------:R-:W-:Y:S01]  /*0ed0*/  IMAD.U32 R0, RZ, RZ, UR4 ;  /* 0x00000004ff007e24 */ /* 0x000fe2000f8e00ff */
[----:B------:R-:W-:Y:S01]  /*0ee0*/  ULDC UR4, c[0x0][0x448] ;  /* 0x0001120000047ab9 */ /* 0x000fe20000000800 */
[----:B------:R-:W-:Y:S01]  /*0ef0*/  IMAD.MOV.U32 R9, RZ, RZ, R5 ;  /* 0x000000ffff097224 */ /* 0x000fe200078e0005 */
[----:B------:R-:W-:Y:S01]  /*0f00*/  UISETP.NE.AND UP1, UPT, UR4, 0x1, UPT ;  /* 0x000000010400788c */ /* 0x000fe2000bf25270 */
[----:B------:R-:W-:Y:S01]  /*0f10*/  IMAD.MOV.U32 R8, RZ, RZ, R2 ;  /* 0x000000ffff087224 */ /* 0x000fe200078e0002 */
[----:B------:R2:W-:Y:S01]  /*0f20*/  STL.64 [R1+0x18], R6 ;  /* 0x0000180601007387 */ /* 0x0005e20000100a00 */
[----:B------:R-:W-:Y:S01]  /*0f30*/  IMAD.MOV.U32 R11, RZ, RZ, R3 ;  /* 0x000000ffff0b7224 */ /* 0x000fe200078e0003 */
[----:B------:R-:W-:Y:S01]  /*0f40*/  ULDC.64 UR4, c[0x0][0xad8] ;  /* 0x0002b60000047ab9 */ /* 0x000fe20000000a00 */
[----:B------:R-:W-:Y:S01]  /*0f50*/  IMAD.X R5, RZ, RZ, R25, P1 ;  /* 0x000000ffff057224 */ /* 0x000fe200008e0619 */
[----:B------:R-:W-:Y:S01]  /*0f60*/  UISETP.GE.AND UP0, UPT, UR5, 0x1, UPT ;  /* 0x000000010500788c */ /* 0x000fe2000bf06270 */
[--C-:B------:R-:W-:Y:S01]  /*0f70*/  IMAD.X R63, RZ, RZ, R19.reuse, P0 ;  /* 0x000000ffff3f7224 */ /* 0x100fe200000e0613 */
[C---:B------:R-:W-:Y:S01]  /*0f80*/  IADD3 R49, P0, R18.reuse, 0xf0, RZ ;  /* 0x000000f012317810 */ /* 0x040fe20007f1e0ff */
[----:B------:R2:W-:Y:S01]  /*0f90*/  STL.128 [R1+0x40], R8 ;  /* 0x0000400801007387 */ /* 0x0005e20000100c00 */
[C---:B------:R-:W-:Y:S01]  /*0fa0*/  IADD3 R16, P1, R18.reuse, 0x58, RZ ;  /* 0x0000005812107810 */ /* 0x040fe20007f3e0ff */
[----:B------:R-:W-:Y:S01]  /*0fb0*/  @UP1 UIADD3 UR8, UR6, 0x7f, URZ ;  /* 0x0000007f06081890 */ /* 0x000fe2000fffe03f */
[--C-:B------:R-:W-:Y:S01]  /*0fc0*/  IMAD.X R65, RZ, RZ, R19.reuse, P2 ;  /* 0x000000ffff417224 */ /* 0x100fe200010e0613 */
[----:B------:R2:W-:Y:S01]  /*0fd0*/  STL.64 [R1+0x20], R4 ;  /* 0x0000200401007387 */ /* 0x0005e20000100a00 */
[----:B------:R-:W-:Y:S01]  /*0fe0*/  @UP1 ULDC UR9, c[0x0][0x44c] ;  /* 0x0001130000091ab9 */ /* 0x000fe20000000800 */
[--C-:B------:R-:W-:Y:S01]  /*0ff0*/  IMAD.X R52, RZ, RZ, R19.reuse, P0 ;  /* 0x000000ffff347224 */ /* 0x100fe200000e0613 */
[----:B------:R-:W-:Y:S01]  /*1000*/  UIMAD.WIDE.U32 UR8, UR8, UR9, URZ ;  /* 0x00000009080872a5 */ /* 0x000fe2000f8e003f */
[----:B------:R2:W-:Y:S01]  /*1010*/  STL.128 [R1+0x250], RZ ;  /* 0x000250ff01007387 */ /* 0x0005e20000100c00 */
[----:B------:R-:W-:Y:S01]  /*1020*/  PLOP3.LUT P0, PT, PT, PT, UP0, 0x40, 0x0 ;  /* 0x000000000000781c */ /* 0x000fe20003f0e808 */
[----:B------:R-:W-:Y:S01]  /*1030*/  @UP1 ULDC UR11, c[0x0][0x450] ;  /* 0x00011400000b1ab9 */ /* 0x000fe20000000800 */
[--C-:B------:R-:W-:Y:S01]  /*1040*/  IMAD.X R17, RZ, RZ, R19.reuse, P1 ;  /* 0x000000ffff117224 */ /* 0x100fe200008e0613 */
[----:B------:R2:W-:Y:S01]  /*1050*/  STL.128 [R1+0x260], RZ ;  /* 0x000260ff01007387 */ /* 0x0005e20000100c00 */
[C---:B------:R-:W-:Y:S01]  /*1060*/  IADD3 R53, P2, R18.reuse, 0x88, RZ ;  /* 0x0000008812357810 */ /* 0x040fe20007f5e0ff */
[----:B------:R-:W-:Y:S01]  /*1070*/  @UP1 USHF.R.U32.HI UR7, URZ, UR11, UR9 ;  /* 0x0000000b3f071299 */ /* 0x000fe20008011609 */
[C---:B------:R-:W-:Y:S01]  /*1080*/  IADD3 R51, P1, R18.reuse, 0x90, RZ ;  /* 0x0000009012337810 */ /* 0x040fe20007f3e0ff */
[----:B------:R2:W-:Y:S01]  /*1090*/  STL.128 [R1+0x270], RZ ;  /* 0x000270ff01007387 */ /* 0x0005e20000100c00 */
[C---:B------:R-:W-:Y:S01]  /*10a0*/  IADD3 R28, P6, R18.reuse, 0x100, RZ ;  /* 0x00000100121c7810 */ /* 0x040fe20007fde0ff */
[----:B------:R-:W-:Y:S01]  /*10b0*/  UIADD3 UR8, UR38, UR7, URZ ;  /* 0x0000000726087290 */ /* 0x000fe2000fffe03f */
[--C-:B------:R-:W-:Y:S01]  /*10c0*/  IMAD.X R56, RZ, RZ, R19.reuse, P2 ;  /* 0x000000ffff387224 */ /* 0x100fe200010e0613 */
[----:B------:R2:W-:Y:S01]  /*10d0*/  STL.128 [R1+0x280], RZ ;  /* 0x000280ff01007387 */ /* 0x0005e20000100c00 */
[----:B------:R-:W-:Y:S01]  /*10e0*/  IMAD.X R54, RZ, RZ, R19, P1 ;  /* 0x000000ffff367224 */ /* 0x000fe200008e0613 */
[C---:B------:R-:W-:Y:S01]  /*10f0*/  IADD3 R45, P5, R18.reuse, 0x108, RZ ;  /* 0x00000108122d7810 */ /* 0x040fe20007fbe0ff */
[----:B------:R-:W-:Y:S01]  /*1100*/  UP2UR UR39, UPR, URZ, 0x2 ;  /* 0x000000023f277883 */ /* 0x000fe20008000000 */
[----:B------:R2:W-:Y:S01]  /*1110*/  STL.128 [R1+0x290], RZ ;  /* 0x000290ff01007387 */ /* 0x0005e20000100c00 */
[C---:B------:R-:W-:Y:S01]  /*1120*/  IADD3 R39, P3, R18.reuse, 0x118, RZ ;  /* 0x0000011812277810 */ /* 0x040fe20007f7e0ff */
[----:B------:R-:W-:Y:S01]  /*1130*/  UP2UR UR41, UPR, URZ, 0x1 ;  /* 0x000000013f297883 */ /* 0x000fe20008000000 */
[C---:B------:R-:W-:Y:S01]  /*1140*/  IADD3 R23, P2, R18.reuse, 0x11c, RZ ;  /* 0x0000011c12177810 */ /* 0x040fe20007f5e0ff */
[----:B------:R2:W-:Y:S01]  /*1150*/  STL.128 [R1+0x2a0], RZ ;  /* 0x0002a0ff01007387 */ /* 0x0005e20000100c00 */
[C---:B------:R-:W-:Y:S01]  /*1160*/  IADD3 R37, P1, R18.reuse, 0x14c, RZ ;  /* 0x0000014c12257810 */ /* 0x040fe20007f3e0ff */
[----:B------:R-:W-:Y:S01]  /*1170*/  UIADD3 UR4, UR8, UR4, URZ ;  /* 0x0000000408047290 */ /* 0x000fe2000fffe03f */
[----:B------:R-:W-:Y:S01]  /*1180*/  VIADD R161, R18, 0x150 ;  /* 0x0000015012a17836 */ /* 0x000fe20000000000 */
[----:B------:R2:W-:Y:S01]  /*1190*/  STL.128 [R1+0x2b0], RZ ;  /* 0x0002b0ff01007387 */ /* 0x0005e20000100c00 */
[----:B------:R-:W-:-:S02]  /*11a0*/  VIADD R31, R27, 0xffffff80 ;  /* 0xffffff801b1f7836 */ /* 0x000fc40000000000 */
[--C-:B------:R-:W-:Y:S01]  /*11b0*/  IMAD.X R50, RZ, RZ, R19.reuse, P4 ;  /* 0x000000ffff327224 */ /* 0x100fe200020e0613 */
[----:B------:R2:W-:Y:S01]  /*11c0*/  STL.128 [R1+0x2c0], RZ ;  /* 0x0002c0ff01007387 */ /* 0x0005e20000100c00 */
[--C-:B------:R-:W-:Y:S02]  /*11d0*/  IMAD.X R29, RZ, RZ, R19.reuse, P6 ;  /* 0x000000ffff1d7224 */ /* 0x100fe400030e0613 */
[--C-:B------:R-:W-:Y:S01]  /*11e0*/  IMAD.X R43, RZ, RZ, R19.reuse, P5 ;  /* 0x000000ffff2b7224 */ /* 0x100fe200028e0613 */
[----:B------:R2:W-:Y:S01]  /*11f0*/  STL.128 [R1+0x2d0], RZ ;  /* 0x0002d0ff01007387 */ /* 0x0005e20000100c00 */
[--C-:B------:R-:W-:Y:S02]  /*1200*/  IMAD.X R48, RZ, RZ, R19.reuse, P3 ;  /* 0x000000ffff307224 */ /* 0x100fe400018e0613 */
[--C-:B------:R-:W-:Y:S01]  /*1210*/  IMAD.X R22, RZ, RZ, R19.reuse, P2 ;  /* 0x000000ffff167224 */ /* 0x100fe200010e0613 */
[----:B------:R2:W-:Y:S01]  /*1220*/  STL.128 [R1+0x2e0], RZ ;  /* 0x0002e0ff01007387 */ /* 0x0005e20000100c00 */
[----:B------:R-:W-:-:S03]  /*1230*/  IMAD.X R46, RZ, RZ, R19, P1 ;  /* 0x000000ffff2e7224 */ /* 0x000fc600008e0613 */
        /* <DEDUP_REMOVED lines=20> */
[----:B------:R2:W-:Y:S04]  /*1380*/  STL [R1+0x10], RZ ;  /* 0x000010ff01007387 */ /* 0x0005e80000100800 */
[----:B------:R2:W-:Y:S01]  /*1390*/  STL [R1+0x38], RZ ;  /* 0x000038ff01007387 */ /* 0x0005e20000100800 */
        /* <DEDUP_REMOVED lines=11> */
.L_x_11216:
[----:B------:R-:W-:-:S11]  /*1450*/  UISETP.NE.AND UP0, UPT, UR5, 0x1, UPT ;  /* 0x000000010500788c */ /* 0x000fd6000bf05270 */
[----:B------:R-:W-:Y:S02]  /*1460*/  @UP0 ULDC.64 UR10, c[0x0][0xae0] ;  /* 0x0002b800000a0ab9 */ /* 0x000fe40000000a00 */
[----:B------:R-:W-:-:S04]  /*1470*/  UIMAD.WIDE.U32 UR8, UR7, UR10, URZ ;  /* 0x0000000a070872a5 */ /* 0x000fc8000f8e003f */
[----:B------:R-:W-:-:S12]  /*1480*/  @UP0 USHF.R.U32.HI UR7, URZ, UR11, UR9 ;  /* 0x0000000b3f070299 */ /* 0x000fd80008011609 */
.L_x_11217:
[----:B------:R-:W-:-:S04]  /*1490*/  UIMAD UR7, UR7, UR5, UR5 ;  /* 0x00000005070772a4 */ /* 0x000fc8000f8e0205 */
[----:B------:R-:W-:-:S04]  /*14a0*/  UISETP.LT.AND UP0, UPT, UR4, UR7, UPT ;  /* 0x000000070400728c */ /* 0x000fc8000bf01270 */
[----:B------:R-:W-:-:S12]  /*14b0*/  USEL UR4, UR4, UR7, UP0 ;  /* 0x0000000704047287 */ /* 0x000fd80008000000 */
.L_x_11215:
[----:B------:R-:W-:Y:S02]  /*14c0*/  UISETP.NE.AND UP0, UPT, UR39, URZ, UPT ;  /* 0x0000003f2700728c */ /* 0x000fe4000bf05270 */
[----:B------:R-:W-:Y:S02]  /*14d0*/  UIADD3 UR8, UR42, 0x5f, URZ ;  /* 0x0000005f2a087890 */ /* 0x000fe4000fffe03f */
[----:B------:R-:W-:Y:S02]  /*14e0*/  UIADD3 UR10, UR4, 0x5f, URZ ;  /* 0x0000005f040a7890 */ /* 0x000fe4000fffe03f */
[----:B------:R-:W-:Y:S02]  /*14f0*/  UISETP.GE.AND UP1, UPT, UR5, 0x1, UPT ;  /* 0x000000010500788c */ /* 0x000fe4000bf26270 */
[----:B------:R-:W-:Y:S02]  /*1500*/  UIMAD.WIDE UR8, UR8, 0x2aaaaaab, URZ ;  /* 0x2aaaaaab080878a5 */ /* 0x000fe4000f8e023f */
[----:B------:R-:W-:Y:S01]  /*1510*/  UIMAD.WIDE UR10, UR10, 0x2aaaaaab, URZ ;  /* 0x2aaaaaab0a0a78a5 */ /* 0x000fe2000f8e023f */
[----:B------:R-:W-:Y:S01]  /*1520*/  @UP0 ULDC UR12, c[0x0][0x44c] ;  /* 0x00011300000c0ab9 */ /* 0x000fe20000000800 */
[----:B------:R-:W-:Y:S01]  /*1530*/  USHF.R.U32.HI UR4, URZ, 0x1f, UR9 ;  /* 0x0000001f3f047899 */ /* 0x000fe20008011609 */
[----:B------:R-:W-:Y:S01]  /*1540*/  PLOP3.LUT P0, PT, PT, PT, UP1, 0x40, 0x0 ;  /* 0x000000000000781c */ /* 0x000fe20003f0e818 */
[----:B------:R-:W-:-:S02]  /*1550*/  UIMAD.WIDE.U32 UR12, UR6, UR12, URZ ;  /* 0x0000000c060c72a5 */ /* 0x000fc4000f8e003f */
[----:B------:R-:W-:Y:S01]  /*1560*/  USHF.R.U32.HI UR7, URZ, 0x1f, UR11 ;  /* 0x0000001f3f077899 */ /* 0x000fe2000801160b */
[----:B------:R-:W-:Y:S01]  /*1570*/  @UP0 ULDC UR15, c[0x0][0x450] ;  /* 0x00011400000f0ab9 */ /* 0x000fe20000000800 */
[----:B------:R-:W-:Y:S02]  /*1580*/  UIADD3 UR43, UR42, -UR43, URZ ;  /* 0x8000002b2a2b7290 */ /* 0x000fe4000fffe03f */
[----:B------:R-:W-:Y:S02]  /*1590*/  @UP0 USHF.R.U32.HI UR6, URZ, UR15, UR13 ;  /* 0x0000000f3f060299 */ /* 0x000fe4000801160d */
[----:B------:R-:W-:Y:S02]  /*15a0*/  ULEA.HI.SX32 UR4, UR9, UR4, 0x1c ;  /* 0x0000000409047291 */ /* 0x000fe4000f8fe23f */
[----:B------:R-:W-:Y:S02]  /*15b0*/  ULEA.HI.SX32 UR7, UR11, UR7, 0x1c ;  /* 0x000000070b077291 */ /* 0x000fe4000f8fe23f */
[----:B------:R-:W-:-:S02]  /*15c0*/  UIADD3 UR6, UR43, UR6, URZ ;  /* 0x000000062b067290 */ /* 0x000fc4000fffe03f */
[----:B------:R-:W-:Y:S01]  /*15d0*/  UISETP.LT.AND UP0, UPT, UR4, UR7, UPT ;  /* 0x000000070400728c */ /* 0x000fe2000bf01270 */
[----:B------:R-:W-:Y:S02]  /*15e0*/  ULDC UR14, c[0x0][0xad4] ;  /* 0x0002b500000e7ab9 */ /* 0x000fe40000000800 */
[----:B------:R-:W-:Y:S02]  /*15f0*/  UIADD3 UR8, UR6, -UR14, URZ ;  /* 0x8000000e06087290 */ /* 0x000fe4000fffe03f */
[----:B------:R-:W-:Y:S01]  /*1600*/  USEL UR9, UR4, UR7, UP0 ;  /* 0x0000000704097287 */ /* 0x000fe20008000000 */
        /* <DEDUP_REMOVED lines=12> */
.L_x_11219:
[----:B------:R-:W-:-:S11]  /*16d0*/  UISETP.NE.AND UP0, UPT, UR5, 0x1, UPT ;  /* 0x000000010500788c */ /* 0x000fd6000bf05270 */
[----:B------:R-:W-:Y:S02]  /*16e0*/  @UP0 ULDC.64 UR10, c[0x0][0xae0] ;  /* 0x0002b800000a0ab9 */ /* 0x000fe40000000a00 */
[----:B------:R-:W-:-:S04]  /*16f0*/  UIMAD.WIDE.U32 UR6, UR4, UR10, URZ ;  /* 0x0000000a040672a5 */ /* 0x000fc8000f8e003f */
[----:B------:R-:W-:-:S12]  /*1700*/  @UP0 USHF.R.U32.HI UR4, URZ, UR11, UR7 ;  /* 0x0000000b3f040299 */ /* 0x000fd80008011607 */
.L_x_11220:
[----:B------:R-:W-:-:S04]  /*1710*/  UIMAD UR4, UR4, UR5, URZ ;  /* 0x00000005040472a4 */ /* 0x000fc8000f8e023f */
[----:B------:R-:W-:-:S04]  /*1720*/  UISETP.LT.AND UP0, UPT, UR8, UR4, UPT ;  /* 0x000000040800728c */ /* 0x000fc8000bf01270 */
[----:B------:R-:W-:-:S12]  /*1730*/  USEL UR8, UR8, UR4, !UP0 ;  /* 0x0000000408087287 */ /* 0x000fd8000c000000 */
.L_x_11218:
[----:B------:R-:W-:Y:S02]  /*1740*/  UIMAD.WIDE UR4, UR8, 0x2aaaaaab, URZ ;  /* 0x2aaaaaab080478a5 */ /* 0x000fe4000f8e023f */
[----:B------:R-:W-:Y:S02]  /*1750*/  ULOP3.LUT UR40, UR59, 0xffff, URZ, 0xc0, !UPT ;  /* 0x0000ffff3b287892 */ /* 0x000fe4000f8ec03f */
[----:B------:R-:W-:-:S04]  /*1760*/  USHF.R.U32.HI UR4, URZ, 0x1f, UR5 ;  /* 0x0000001f3f047899 */ /* 0x000fc80008011605 */
[----:B------:R-:W-:-:S04]  /*1770*/  ULEA.HI.SX32 UR4, UR5, UR4, 0x1c ;  /* 0x0000000405047291 */ /* 0x000fc8000f8fe23f */
        /* <DEDUP_REMOVED lines=13> */
[----:B--2---:R-:W-:Y:S02]  /*1850*/  IABS R5, R3 ;  /* 0x0000000300057213 */ /* 0x004fe40000000000 */
        /* <DEDUP_REMOVED lines=29> */
.L_x_11221:
[----:B------:R-:W-:Y:S01]  /*1a30*/  UIMAD UR40, UR40, UR4, UR10 ;  /* 0x00000004282872a4 */ /* 0x000fe2000f8e020a */
[----:B------:R-:W-:Y:S01]  /*1a40*/  IMAD.U32 R0, RZ, RZ, UR9 ;  /* 0x00000009ff007e24 */ /* 0x000fe2000f8e00ff */
[----:B------:R-:W-:Y:S01]  /*1a50*/  PLOP3.LUT P0, PT, PT, PT, PT, 0x80, 0x0 ;  /* 0x000000000000781c */ /* 0x000fe20003f0f070 */
[----:B------:R-:W-:-:S05]  /*1a60*/  IMAD.U32 R3, RZ, RZ, UR4 ;  /* 0x00000004ff037e24 */ /* 0x000fca000f8e00ff */
[----:B------:R-:W-:-:S04]  /*1a70*/  VIADDMNMX R0, R3, UR40, R0, PT ;  /* 0x0000002803007c46 */ /* 0x000fc8000b800100 */
[----:B------:R-:W-:-:S13]  /*1a80*/  R2UR UR44, R0 ;  /* 0x00000000002c72ca */ /* 0x000fda00000e0000 */
[----:B------:R-:W-:-:S06]  /*1a90*/  UISETP.GT.AND UP0, UPT, UR44, UR40, UPT ;  /* 0x000000282c00728c */ /* 0x000fcc000bf04270 */
[----:B------:R-:W-:-:S13]  /*1aa0*/  PLOP3.LUT P1, PT, PT, PT, UP0, 0x80, 0x0 ;  /* 0x000000000000781c */ /* 0x000fda0003f2f008 */
[----:B------:R-:W-:Y:S05]  /*1ab0*/  @!P1 BRA `(.L_x_11222) ;  /* 0x000002e000889947 */ /* 0x000fea0003800000 */
[----:B------:R-:W-:Y:S01]  /*1ac0*/  SHF.R.S32.HI R0, RZ, 0x1f, R31 ;  /* 0x0000001fff007819 */ /* 0x000fe2000001141f */
[----:B------:R-:W-:Y:S01]  /*1ad0*/  VIADD R21, R72, 0x18400 ;  /* 0x0001840048157836 */ /* 0x000fe20000000000 */
[----:B------:R-:W-:Y:S01]  /*1ae0*/  STL.64 [R1+0x58], RZ ;  /* 0x000058ff01007387 */ /* 0x000fe20000100a00 */
[----:B--2---:R-:W-:Y:S01]  /*1af0*/  IMAD.MOV.U32 R4, RZ, RZ, 0x1 ;  /* 0x00000001ff047424 */ /* 0x004fe200078e00ff */
[----:B------:R-:W-:Y:S01]  /*1b00*/  LEA.HI R30, R0, R31, RZ, 0x7 ;  /* 0x0000001f001e7211 */ /* 0x000fe200078f38ff */
[----:B------:R-:W-:Y:S01]  /*1b10*/  IMAD.MOV.U32 R5, RZ, RZ, RZ ;  /* 0x000000ffff057224 */ /* 0x000fe200078e00ff */
[----:B------:R-:W-:Y:S01]  /*1b20*/  STL.128 [R1+0x90], RZ ;  /* 0x000090ff01007387 */ /* 0x000fe20000100c00 */
[----:B------:R-:W-:Y:S01]  /*1b30*/  IMAD.MOV.U32 R6, RZ, RZ, 0x1 ;  /* 0x00000001ff067424 */ /* 0x000fe200078e00ff */
[----:B------:R-:W-:Y:S01]  /*1b40*/  SHF.R.S32.HI R35, RZ, 0x7, R30 ;  /* 0x00000007ff237819 */ /* 0x000fe2000001141e */
[----:B------:R-:W-:Y:S01]  /*1b50*/  IMAD.MOV.U32 R7, RZ, RZ, RZ ;  /* 0x000000ffff077224 */ /* 0x000fe200078e00ff */
[----:B------:R-:W-:Y:S01]  /*1b60*/  STL.128 [R1+0xa0], RZ ;  /* 0x0000a0ff01007387 */ /* 0x000fe20000100c00 */
[----:B------:R-:W-:Y:S01]  /*1b70*/  IMAD.MOV.U32 R10, RZ, RZ, 0x1 ;  /* 0x00000001ff0a7424 */ /* 0x000fe200078e00ff */
[----:B------:R-:W-:Y:S01]  /*1b80*/  LOP3.LUT P0, RZ, R21, 0x1bf, RZ, 0xc0, !PT ;  /* 0x000001bf15ff7812 */ /* 0x000fe2000780c0ff */
[----:B------:R-:W-:Y:S01]  /*1b90*/  IMAD.MOV.U32 R11, RZ, RZ, RZ ;  /* 0x000000ffff0b7224 */ /* 0x000fe200078e00ff */
[----:B------:R-:W0:Y:S01]  /*1ba0*/  SHFL.IDX PT, R0, R35, RZ, 0x1f ;  /* 0x00001fff23007589 */ /* 0x000e2200000e0000 */
[----:B------:R-:W-:-:S02]  /*1bb0*/  IMAD.MOV.U32 R15, RZ, RZ, 0x40000040 ;  /* 0x40000040ff0f7424 */ /* 0x000fc400078e00ff */
[----:B------:R-:W-:Y:S01]  /*1bc0*/  IMAD.MOV.U32 R13, RZ, RZ, 0x40000040 ;  /* 0x40000040ff0d7424 */ /* 0x000fe200078e00ff */
[----:B------:R1:W-:Y:S04]  /*1bd0*/  STL.128 [R1+0x60], R4 ;  /* 0x0000600401007387 */ /* 0x0003e80000100c00 */
[----:B------:R2:W-:Y:S04]  /*1be0*/  STL.64 [R1+0x70], R10 ;  /* 0x0000700a01007387 */ /* 0x0005e80000100a00 */
[----:B------:R2:W-:Y:S04]  /*1bf0*/  STL.128 [R1+0xb0], RZ ;  /* 0x0000b0ff01007387 */ /* 0x0005e80000100c00 */
[----:B------:R2:W-:Y:S01]  /*1c00*/  STL.128 [R1+0xc0], RZ ;  /* 0x0000c0ff01007387 */ /* 0x0005e20000100c00 */
[----:B-1----:R-:W-:-:S03]  /*1c10*/  IMAD.MOV.U32 R5, RZ, RZ, 0x40000040 ;  /* 0x40000040ff057424 */ /* 0x002fc600078e00ff */
[----:B------:R2:W-:Y:S01]  /*1c20*/  STL.128 [R1+0xd0], RZ ;  /* 0x0000d0ff01007387 */ /* 0x0005e20000100c00 */
[----:B------:R-:W-:Y:S01]  /*1c30*/  IMAD.MOV.U32 R7, RZ, RZ, 0x40000040 ;  /* 0x40000040ff077424 */ /* 0x000fe200078e00ff */
[----:B0-----:R-:W-:Y:S02]  /*1c40*/  LEA.HI R2, R0, R0, RZ, 0x1 ;  /* 0x0000000000027211 */ /* 0x001fe400078f08ff */
[----:B------:R2:W-:Y:S02]  /*1c50*/  STL.128 [R1+0xe0], RZ ;  /* 0x0000e0ff01007387 */ /* 0x0005e40000100c00 */
[----:B------:R-:W-:Y:S01]  /*1c60*/  LOP3.LUT R3, R2, 0x7fffe, RZ, 0xc0, !PT ;  /* 0x0007fffe02037812 */ /* 0x000fe200078ec0ff */
[----:B------:R-:W-:-:S04]  /*1c70*/  VIADD R2, R72, 0x1c400 ;  /* 0x0001c40048027836 */ /* 0x000fc80000000000 */
[----:B------:R-:W-:Y:S01]  /*1c80*/  IMAD.IADD R0, R0, 0x1, -R3 ;  /* 0x0000000100007824 */ /* 0x000fe200078e0a03 */
[----:B------:R-:W-:Y:S01]  /*1c90*/  SHF.R.U32.HI R2, RZ, 0x4, R2 ;  /* 0x00000004ff027819 */ /* 0x000fe20000011602 */
[----:B------:R-:W-:Y:S02]  /*1ca0*/  VIADD R3, R72, 0x400 ;  /* 0x0000040048037836 */ /* 0x000fe40000000000 */
[----:B------:R-:W-:Y:S01]  /*1cb0*/  IMAD R0, R0, 0x2000, R21 ;  /* 0x0000200000007824 */ /* 0x000fe200078e0215 */
[----:B------:R-:W-:Y:S02]  /*1cc0*/  LOP3.LUT R2, R2, 0x3fff, RZ, 0xc0, !PT ;  /* 0x00003fff02027812 */ /* 0x000fe400078ec0ff */
[----:B------:R-:W-:Y:S01]  /*1cd0*/  SHF.R.U32.HI R3, RZ, 0x4, R3 ;  /* 0x00000004ff037819 */ /* 0x000fe20000011603 */
[----:B------:R-:W-:Y:S01]  /*1ce0*/  VIADD R8, R0, 0xa000 ;  /* 0x0000a00000087836 */ /* 0x000fe20000000000 */
[----:B------:R-:W-:Y:S02]  /*1cf0*/  SHF.R.U32.HI R0, RZ, 0x4, R0 ;  /* 0x00000004ff007819 */ /* 0x000fe40000011600 */
[----:B------:R-:W-:-:S02]  /*1d00*/  LOP3.LUT R3, R3, 0x3fff, RZ, 0xc0, !PT ;  /* 0x00003fff03037812 */ /* 0x000fc400078ec0ff */
[----:B------:R-:W-:Y:S02]  /*1d10*/  SHF.R.U32.HI R8, RZ, 0x4, R8 ;  /* 0x00000004ff087819 */ /* 0x000fe40000011608 */
[----:B------:R-:W-:Y:S02]  /*1d20*/  LOP3.LUT R9, R2, 0x10000, RZ, 0xfc, !PT ;  /* 0x0001000002097812 */ /* 0x000fe400078efcff */
[C---:B------:R-:W-:Y:S02]  /*1d30*/  LOP3.LUT R6, R3.reuse, 0x3000000, RZ, 0xfc, !PT ;  /* 0x0300000003067812 */ /* 0x040fe400078efcff */
[----:B------:R-:W-:Y:S01]  /*1d40*/  LOP3.LUT R2, R3, 0x10000, RZ, 0xfc, !PT ;  /* 0x0001000003027812 */ /* 0x000fe200078efcff */
[----:B------:R-:W-:Y:S01]  /*1d50*/  IMAD.MOV.U32 R4, RZ, RZ, R9 ;  /* 0x000000ffff047224 */ /* 0x000fe200078e0009 */
[----:B------:R-:W-:Y:S01]  /*1d60*/  LOP3.LUT R0, R0, 0x3fff, RZ, 0xc0, !PT ;  /* 0x00003fff00007812 */ /* 0x000fe200078ec0ff */
[----:B------:R-:W-:Y:S01]  /*1d70*/  IMAD.MOV.U32 R9, RZ, RZ, 0x40000040 ;  /* 0x40000040ff097424 */ /* 0x000fe200078e00ff */
[----:B------:R-:W-:Y:S01]  /*1d80*/  LOP3.LUT R3, R8, 0x3fff, RZ, 0xc0, !PT ;  /* 0x00003fff08037812 */ /* 0x000fe200078ec0ff */
[----:B------:R-:W-:Y:S01]  /*1d90*/  IMAD.MOV.U32 R14, RZ, RZ, R2 ;  /* 0x000000ffff0e7224 */ /* 0x000fe200078e0002 */
[----:B------:R-:W-:Y:S01]  /*1da0*/  LOP3.LUT R8, R0, 0x10000, RZ, 0xfc, !PT ;  /* 0x0001000000087812 */ /* 0x000fe200078efcff */
[----:B------:R2:W-:Y:S01]  /*1db0*/  STL.128 [R1+0x80], R4 ;  /* 0x0000800401007387 */ /* 0x0005e20000100c00 */
[----:B------:R-:W-:-:S03]  /*1dc0*/  LOP3.LUT R12, R3, 0x10000, RZ, 0xfc, !PT ;  /* 0x00010000030c7812 */ /* 0x000fc600078efcff */
[----:B------:R2:W-:Y:S04]  /*1dd0*/  STL.64 [R1+0x78], R8 ;  /* 0x0000780801007387 */ /* 0x0005e80000100a00 */
[----:B------:R2:W-:Y:S01]  /*1de0*/  STL.128 [R1+0xf0], R12 ;  /* 0x0000f00c01007387 */ /* 0x0005e20000100c00 */
[----:B------:R-:W-:Y:S05]  /*1df0*/  @!P0 BRA `(.L_x_11223) ;  /* 0x0000000000408947 */ /* 0x000fea0003800000 */
[----:B------:R-:W-:Y:S01]  /*1e00*/  MOV R0, 0x0 ;  /* 0x0000000000007802 */ /* 0x000fe20000000f00 */
[----:B------:R-:W-:Y:S01]  /*1e10*/  ULDC.64 UR4, c[0x4][0xf0] ;  /* 0x01003c0000047ab9 */ /* 0x000fe20000000a00 */
[----:B------:R-:W-:Y:S01]  /*1e20*/  ULDC.64 UR6, c[0x4][0x38] ;  /* 0x01000e0000067ab9 */ /* 0x000fe20000000a00 */
[----:B--2---:R-:W-:Y:S01]  /*1e30*/  IMAD.U32 R4, RZ, RZ, UR4 ;  /* 0x00000004ff047e24 */ /* 0x004fe2000f8e00ff */
        /* <DEDUP_REMOVED lines=12> */
.L_x_11223:
[----:B--2---:R-:W2:Y:S01]  /*1f00*/  LDL R15, [R1+0x1fc] ;  /* 0x0001fc00010f7983 */ /* 0x004ea20000100800 */
[----:B------:R-:W-:Y:S01]  /*1f10*/  LOP3.LUT R0, R30, 0xffffff80, RZ, 0xc0, !PT ;  /* 0xffffff801e007812 */ /* 0x000fe200078ec0ff */
[----:B------:R-:W0:Y:S01]  /*1f20*/  LDC.64 R12, c[0x0][0xae0] ;  /* 0x0002b800ff0c7b82 */ /* 0x000e220000000a00 */
[----:B------:R-:W-:Y:S01]  /*1f30*/  BSSY B0, `(.L_x_11224) ;  /* 0x000002f000007945 */ /* 0x000fe20003800000 */
[----:B------:R1:W-:Y:S02]  /*1f40*/  STL.64 [R1+0x108], R28 ;  /* 0x0001081c01007387 */ /* 0x0003e40000100a00 */
[----:B------:R-:W-:Y:S02]  /*1f50*/  IMAD.IADD R0, R31, 0x1, -R0 ;  /* 0x000000011f007824 */ /* 0x000fe400078e0a00 */
[----:B------:R3:W-:Y:S02]  /*1f60*/  STL.64 [R1+0x110], R16 ;  /* 0x0001101001007387 */ /* 0x0007e40000100a00 */
[----:B------:R-:W4:Y:S01]  /*1f70*/  LDC R8, c[0x0][0x288] ;  /* 0x0000a200ff087b82 */ /* 0x000f220000000800 */
[----:B------:R-:W-:Y:S01]  /*1f80*/  SHF.R.S32.HI R5, RZ, 0x1f, R0 ;  /* 0x0000001fff057819 */ /* 0x000fe20000011400 */
[----:B------:R3:W-:Y:S03]  /*1f90*/  STL.U8 [R1+0x118], RZ ;  /* 0x000118ff01007387 */ /* 0x0007e60000100000 */
[CC--:B------:R-:W-:Y:S01]  /*1fa0*/  LEA.HI R6, R5.reuse, R0.reuse, RZ, 0x2 ;  /* 0x0000000005067211 */ /* 0x0c0fe200078f10ff */
[----:B-1----:R-:W-:Y:S01]  /*1fb0*/  IMAD.MOV.U32 R28, RZ, RZ, RZ ;  /* 0x000000ffff1c7224 */ /* 0x002fe200078e00ff */
[----:B------:R-:W-:Y:S01]  /*1fc0*/  LEA.HI R5, R5, R0, RZ, 0x5 ;  /* 0x0000000005057211 */ /* 0x000fe200078f28ff */
[----:B------:R-:W4:Y:S01]  /*1fd0*/  LDC R10, c[0x0][0xad4] ;  /* 0x0002b500ff0a7b82 */ /* 0x000f220000000800 */
[--C-:B------:R-:W-:Y:S01]  /*1fe0*/  SHF.R.S32.HI R4, RZ, 0x2, R6.reuse ;  /* 0x00000002ff047819 */ /* 0x100fe20000011406 */
[----:B------:R3:W-:Y:S01]  /*1ff0*/  STL.U8 [R1+0x14c], RZ ;  /* 0x00014cff01007387 */ /* 0x0007e20000100000 */
[----:B------:R-:W-:-:S02]  /*2000*/  SHF.R.S32.HI R3, RZ, 0x1f, R6 ;  /* 0x0000001fff037819 */ /* 0x000fc40000011406 */
[----:B------:R-:W-:Y:S02]  /*2010*/  SHF.R.S32.HI R20, RZ, 0x5, R5 ;  /* 0x00000005ff147819 */ /* 0x000fe40000011405 */
[----:B------:R-:W-:Y:S01]  /*2020*/  LEA.HI R3, R3, R4, RZ, 0x3 ;  /* 0x0000000403037211 */ /* 0x000fe200078f18ff */
[----:B------:R-:W1:Y:S01]  /*2030*/  LDC R226, c[0x0][0x450] ;  /* 0x00011400ffe27b82 */ /* 0x000e620000000800 */
[----:B0-----:R-:W-:Y:S02]  /*2040*/  IMAD.MOV.U32 R30, RZ, RZ, R12 ;  /* 0x000000ffff1e7224 */ /* 0x001fe400078e000c */
[----:B------:R-:W-:Y:S01]  /*2050*/  LOP3.LUT R7, R3, 0xfffffff8, RZ, 0xc0, !PT ;  /* 0xfffffff803077812 */ /* 0x000fe200078ec0ff */
[----:B------:R-:W-:-:S04]  /*2060*/  IMAD.MOV.U32 R31, RZ, RZ, R13 ;  /* 0x000000ffff1f7224 */ /* 0x000fc800078e000d */
[----:B------:R-:W-:Y:S01]  /*2070*/  IMAD.IADD R7, R4, 0x1, -R7 ;  /* 0x0000000104077824 */ /* 0x000fe200078e0a07 */
[----:B------:R-:W-:Y:S01]  /*2080*/  LEA.HI R4, R35, R35, RZ, 0x1 ;  /* 0x0000002323047211 */ /* 0x000fe200078f08ff */
[----:B------:R-:W0:Y:S02]  /*2090*/  LDC.64 R2, c[0x0][0xad8] ;  /* 0x0002b600ff027b82 */ /* 0x000e240000000a00 */
[----:B------:R-:W-:Y:S01]  /*20a0*/  IMAD R9, R20, 0x10, R7 ;  /* 0x0000001014097824 */ /* 0x000fe200078e0207 */
[----:B------:R-:W-:Y:S02]  /*20b0*/  LOP3.LUT R14, R4, 0x3fffffe, RZ, 0xc0, !PT ;  /* 0x03fffffe040e7812 */ /* 0x000fe400078ec0ff */
[----:B------:R-:W-:-:S03]  /*20c0*/  LOP3.LUT R7, R6, 0x7ffffffc, RZ, 0xc0, !PT ;  /* 0x7ffffffc06077812 */ /* 0x000fc600078ec0ff */
[----:B------:R-:W5:Y:S01]  /*20d0*/  LDC.64 R4, c[0x0][0x448] ;  /* 0x00011200ff047b82 */ /* 0x000f620000000a00 */
[----:B------:R-:W-:Y:S02]  /*20e0*/  IMAD.IADD R14, R35, 0x1, -R14 ;  /* 0x00000001230e7824 */ /* 0x000fe400078e0a0e */
[----:B------:R-:W-:Y:S02]  /*20f0*/  IMAD.IADD R7, R0, 0x1, -R7 ;  /* 0x0000000100077824 */ /* 0x000fe400078e0a07 */
[----:B------:R-:W-:Y:S01]  /*2100*/  IMAD R6, R14, 0x40, R9 ;  /* 0x000000400e067824 */ /* 0x000fe200078e0209 */
[----:B-1----:R3:W-:Y:S01]  /*2110*/  STL [R1+0x148], R226 ;  /* 0x000148e201007387 */ /* 0x0027e20000100800 */
[----:B------:R-:W-:Y:S02]  /*2120*/  VIADD R14, R27, 0xffffff80 ;  /* 0xffffff801b0e7836 */ /* 0x000fe40000000000 */
[----:B------:R-:W-:Y:S02]  /*2130*/  IMAD.U32 R9, RZ, RZ, UR42 ;  /* 0x0000002aff097e24 */ /* 0x000fe4000f8e00ff */
[----:B------:R-:W-:Y:S01]  /*2140*/  IMAD.SHL.U32 R7, R7, 0x2, RZ ;  /* 0x0000000207077824 */ /* 0x000fe200078e00ff */
[----:B------:R3:W-:Y:S01]  /*2150*/  STL [R1+0x11c], R14 ;  /* 0x00011c0e01007387 */ /* 0x0007e20000100800 */
[----:B0-----:R-:W-:-:S03]  /*2160*/  IMAD.MOV.U32 R11, RZ, RZ, R2 ;  /* 0x000000ffff0b7224 */ /* 0x001fc600078e0002 */
[----:B------:R3:W-:Y:S01]  /*2170*/  STL.64 [R1+0x100], R6 ;  /* 0x0001000601007387 */ /* 0x0007e20000100a00 */
[----:B------:R-:W-:-:S03]  /*2180*/  IMAD.MOV.U32 R29, RZ, RZ, R3 ;  /* 0x000000ffff1d7224 */ /* 0x000fc600078e0003 */
[----:B----4-:R3:W-:Y:S04]  /*2190*/  STL.128 [R1+0x120], R8 ;  /* 0x0001200801007387 */ /* 0x0107e80000100c00 */
[----:B------:R3:W-:Y:S04]  /*21a0*/  STL.128 [R1+0x130], R28 ;  /* 0x0001301c01007387 */ /* 0x0007e80000100c00 */
[----:B-----5:R3:W-:Y:S01]  /*21b0*/  STL.64 [R1+0x140], R4 ;  /* 0x0001400401007387 */ /* 0x0207e20000100a00 */
[----:B--2---:R-:W-:-:S04]  /*21c0*/  LEA.HI R0, R15, R15, RZ, 0x1 ;  /* 0x0000000f0f007211 */ /* 0x004fc800078f08ff */
[----:B------:R-:W-:-:S05]  /*21d0*/  LOP3.LUT R0, R0, 0xfffffffe, RZ, 0xc0, !PT ;  /* 0xfffffffe00007812 */ /* 0x000fca00078ec0ff */
[----:B------:R-:W-:-:S05]  /*21e0*/  IMAD.IADD R0, R15, 0x1, -R0 ;  /* 0x000000010f007824 */ /* 0x000fca00078e0a00 */
[----:B------:R-:W-:-:S04]  /*21f0*/  SHF.L.U32 R15, R0, 0x1f, RZ ;  /* 0x0000001f000f7819 */ /* 0x000fc800000006ff */
[----:B------:R-:W0:Y:S02]  /*2200*/  SYNCS.PHASECHK.TRANS64.TRYWAIT P0, [R72+URZ+0x32400], R15 ;  /* 0x0324000f480075a7 */ /* 0x000e24000800017f */
[----:B0--3--:R-:W-:Y:S05]  /*2210*/  @!P0 BRA `(.L_x_11225) ;  /* 0x0000034c00348947 */ /* 0x009fea0003800000 */
.L_x_11379:
[----:B------:R-:W-:Y:S05]  /*2220*/  BSYNC B0 ;  /* 0x0000000000007941 */ /* 0x000fea0003800000 */
.L_x_11224:
[----:B------:R-:W2:Y:S04]  /*2230*/  LDL.64 R16, [R1+0xa40] ;  /* 0x000a400001107983 */ /* 0x000ea80000100a00 */
[----:B------:R-:W3:Y:S04]  /*2240*/  LDL R14, [R1+0xa48] ;  /* 0x000a4800010e7983 */ /* 0x000ee80000100800 */
[----:B------:R-:W4:Y:S04]  /*2250*/  LDL R4, [R1] ;  /* 0x0000000001047983 */ /* 0x000f280000100800 */
[----:B------:R1:W5:Y:S01]  /*2260*/  LDL.64 R6, [R1+0x1f0] ;  /* 0x0001f00001067983 */ /* 0x0003620000100a00 */
[----:B------:R-:W-:Y:S01]  /*2270*/  IMAD.MOV.U32 R28, RZ, RZ, R42 ;  /* 0x000000ffff1c7224 */ /* 0x000fe200078e002a */
[----:B------:R-:W-:Y:S01]  /*2280*/  IADD3 R0, P0, R18, 0x430, RZ ;  /* 0x0000043012007810 */ /* 0x000fe20007f1e0ff */
[----:B------:R-:W-:Y:S01]  /*2290*/  IMAD.MOV.U32 R29, RZ, RZ, R67 ;  /* 0x000000ffff1d7224 */ /* 0x000fe200078e0043 */
[----:B------:R-:W-:Y:S05]  /*22a0*/  WARPSYNC.ALL ;  /* 0x0000000000007948 */ /* 0x000fea0003800000 */
[----:B------:R-:W-:Y:S01]  /*22b0*/  IMAD.MOV.U32 R30, RZ, RZ, R36 ;  /* 0x000000ffff1e7224 */ /* 0x000fe200078e0024 */
[----:B------:R-:W-:Y:S01]  /*22c0*/  BSSY B0, `(.L_x_11226) ;  /* 0x000002e000007945 */ /* 0x000fe20003800000 */
[----:B------:R-:W-:-:S02]  /*22d0*/  IMAD.MOV.U32 R31, RZ, RZ, R63 ;  /* 0x000000ffff1f7224 */ /* 0x000fc400078e003f */
[----:B------:R-:W-:Y:S02]  /*22e0*/  IMAD.MOV.U32 R27, RZ, RZ, R44 ;  /* 0x000000ffff1b7224 */ /* 0x000fe400078e002c */
[----:B------:R-:W-:Y:S01]  /*22f0*/  IMAD.X R9, RZ, RZ, R19, P0 ;  /* 0x000000ffff097224 */ /* 0x000fe200000e0613 */
[----:B------:R0:W-:Y:S01]  /*2300*/  STL.128 [R1+0x150], R28 ;  /* 0x0001501c01007387 */ /* 0x0001e20000100c00 */
[----:B------:R-:W-:Y:S02]  /*2310*/  IMAD.MOV.U32 R10, RZ, RZ, R37 ;  /* 0x000000ffff0a7224 */ /* 0x000fe400078e0025 */
[----:B------:R-:W-:Y:S02]  /*2320*/  IMAD.MOV.U32 R11, RZ, RZ, R46 ;  /* 0x000000ffff0b7224 */ /* 0x000fe400078e002e */
[----:B------:R-:W-:Y:S02]  /*2330*/  IMAD.MOV.U32 R8, RZ, RZ, R0 ;  /* 0x000000ffff087224 */ /* 0x000fe400078e0000 */
[----:B------:R-:W-:-:S02]  /*2340*/  IMAD.MOV.U32 R42, RZ, RZ, R45 ;  /* 0x000000ffff2a7224 */ /* 0x000fc400078e002d */
[----:B------:R-:W-:Y:S01]  /*2350*/  IMAD.MOV.U32 R35, RZ, RZ, R61 ;  /* 0x000000ffff237224 */ /* 0x000fe200078e003d */
[----:B------:R1:W-:Y:S01]  /*2360*/  STL.128 [R1+0x1b0], R8 ;  /* 0x0001b00801007387 */ /* 0x0003e20000100c00 */
[----:B------:R-:W-:-:S03]  /*2370*/  VIADD R225, R73, 0x8 ;  /* 0x0000000849e17836 */ /* 0x000fc60000000000 */
[----:B------:R-:W-:Y:S01]  /*2380*/  STL.128 [R1+0x1c0], R40 ;  /* 0x0001c02801007387 */ /* 0x000fe20000100c00 */
[----:B0-----:R-:W-:Y:S02]  /*2390*/  IMAD.MOV.U32 R28, RZ, RZ, R26 ;  /* 0x000000ffff1c7224 */ /* 0x001fe400078e001a */
[----:B------:R-:W-:Y:S02]  /*23a0*/  IMAD.MOV.U32 R26, RZ, RZ, R33 ;  /* 0x000000ffff1a7224 */ /* 0x000fe400078e0021 */
[----:B------:R-:W-:Y:S02]  /*23b0*/  IMAD.MOV.U32 R29, RZ, RZ, R57 ;  /* 0x000000ffff1d7224 */ /* 0x000fe400078e0039 */
[----:B------:R-:W-:Y:S01]  /*23c0*/  IMAD.MOV.U32 R30, RZ, RZ, R55 ;  /* 0x000000ffff1e7224 */ /* 0x000fe200078e0037 */
[----:B------:R0:W-:Y:S01]  /*23d0*/  STL.128 [R1+0x180], R24 ;  /* 0x0001801801007387 */ /* 0x0001e20000100c00 */
[----:B------:R-:W-:Y:S02]  /*23e0*/  IMAD.MOV.U32 R31, RZ, RZ, R58 ;  /* 0x000000ffff1f7224 */ /* 0x000fe400078e003a */
[----:B-1----:R-:W-:-:S02]  /*23f0*/  IMAD.MOV.U32 R8, RZ, RZ, R51 ;  /* 0x000000ffff087224 */ /* 0x002fc400078e0033 */
[----:B------:R-:W-:Y:S01]  /*2400*/  IMAD.MOV.U32 R9, RZ, RZ, R54 ;  /* 0x000000ffff097224 */ /* 0x000fe200078e0036 */
[----:B------:R-:W-:Y:S01]  /*2410*/  STL.128 [R1+0x170], R28 ;  /* 0x0001701c01007387 */ /* 0x000fe20000100c00 */
        /* <DEDUP_REMOVED lines=13> */
[----:B--2---:R-:W-:Y:S02]  /*24f0*/  IMAD.MOV.U32 R33, RZ, RZ, R17 ;  /* 0x000000ffff217224 */ /* 0x004fe400078e0011 */
[----:B------:R-:W-:Y:S02]  /*2500*/  IMAD.MOV.U32 R16, RZ, RZ, R39 ;  /* 0x000000ffff107224 */ /* 0x000fe400078e0027 */
[----:B---3--:R-:W-:Y:S02]  /*2510*/  IMAD.MOV.U32 R32, RZ, RZ, R14 ;  /* 0x000000ffff207224 */ /* 0x008fe400078e000e */
[----:B------:R-:W-:Y:S01]  /*2520*/  IMAD.MOV.U32 R17, RZ, RZ, R48 ;  /* 0x000000ffff117224 */ /* 0x000fe200078e0030 */
[----:B----4-:R-:W-:Y:S02]  /*2530*/  LOP3.LUT R0, R4, 0x1, RZ, 0xfc, !PT ;  /* 0x0000000104007812 */ /* 0x010fe400078efcff */
[----:B------:R0:W-:Y:S01]  /*2540*/  STL.128 [R1+0x1d0], R32 ;  /* 0x0001d02001007387 */ /* 0x0001e20000100c00 */
[----:B------:R0:W-:Y:S01]  /*2550*/  BAR.SYNC.DEFER_BLOCKING R225, 0x100 ;  /* 0x000400e10000751d */ /* 0x0001e20000010000 */
[----:B------:R-:W-:-:S05]  /*2560*/  ISETP.NE.AND P1, PT, R0, 0x3, PT ;  /* 0x000000030000780c */ /* 0x000fca0003f25270 */
[----:B------:R0:W-:Y:S08]  /*2570*/  STL.128 [R1+0x160], R16 ;  /* 0x0001601001007387 */ /* 0x0001f00000100c00 */
[----:B------:R-:W-:Y:S05]  /*2580*/  @!P1 BRA `(.L_x_11227) ;  /* 0x0000000000049947 */ /* 0x000fea0003800000 */
[----:B------:R-:W-:Y:S01]  /*2590*/  BPT.TRAP 0x1 ;  /* 0x000000040000795c */ /* 0x000fe20000300000 */
.L_x_11227:
[----:B------:R-:W-:Y:S05]  /*25a0*/  BSYNC B0 ;  /* 0x0000000000007941 */ /* 0x000fea0003800000 */
.L_x_11226:
[----:B------:R-:W2:Y:S01]  /*25b0*/  LDL.64 R8, [R1+0x18] ;  /* 0x0000180001087983 */ /* 0x000ea20000100a00 */
[----:B-----5:R-:W-:Y:S01]  /*25c0*/  SHF.L.U32 R7, R7, 0x1f, RZ ;  /* 0x0000001f07077819 */ /* 0x020fe200000006ff */
[----:B------:R-:W-:Y:S01]  /*25d0*/  BSSY B0, `(.L_x_11228) ;  /* 0x0000006000007945 */ /* 0x000fe20003800000 */
[----:B--2---:R-:W-:-:S05]  /*25e0*/  MOV R9, R8 ;  /* 0x0000000800097202 */ /* 0x004fca0000000f00 */
[----:B------:R-:W-:-:S04]  /*25f0*/  IMAD R6, R6, 0x8, R9 ;  /* 0x0000000806067824 */ /* 0x000fc800078e0209 */
[----:B------:R1:W2:Y:S01]  /*2600*/  SYNCS.PHASECHK.TRANS64.TRYWAIT P0, [R6+URZ], R7 ;  /* 0x00000007060075a7 */ /* 0x0002a2000800017f */
[----:B------:R-:W-:Y:S05]  /*2610*/  @!P1 BRA `(.L_x_11229) ;  /* 0x0000000000049947 */ /* 0x000fea0003800000 */
[----:B------:R-:W-:Y:S01]  /*2620*/  BPT.TRAP 0x1 ;  /* 0x000000040000795c */ /* 0x000fe20000300000 */
.L_x_11229:
[----:B------:R-:W-:Y:S05]  /*2630*/  BSYNC B0 ;  /* 0x0000000000007941 */ /* 0x000fea0003800000 */
.L_x_11228:
[----:B------:R-:W-:Y:S04]  /*2640*/  BSSY B0, `(.L_x_11230) ;  /* 0x0000004000007945 */ /* 0x000fe80003800000 */
[----:B--2---:R-:W-:Y:S05]  /*2650*/  @P0 BRA `(.L_x_11231) ;  /* 0x0000000000080947 */ /* 0x004fea0003800000 */
[----:B------:R-:W2:Y:S02]  /*2660*/  SYNCS.PHASECHK.TRANS64.TRYWAIT P0, [R6+URZ], R7 ;  /* 0x00000007060075a7 */ /* 0x000ea4000800017f */
[----:B--2---:R-:W-:Y:S05]  /*2670*/  @!P0 BRA `(.L_x_11232) ;  /* 0x0000034800308947 */ /* 0x004fea0003800000 */
.L_x_11231:
[----:B------:R-:W-:Y:S05]  /*2680*/  BSYNC B0 ;  /* 0x0000000000007941 */ /* 0x000fea0003800000 */
.L_x_11230:
[----:B------:R-:W3:Y:S04]  /*2690*/  LDL R11, [R1+0x1f0] ;  /* 0x0001f000010b7983 */ /* 0x000ee80000100800 */
[----:B-12---:R-:W3:Y:S01]  /*26a0*/  LDL.64 R6, [R1+0x80] ;  /* 0x0000800001067983 */ /* 0x006ee20000100a00 */
[----:B------:R-:W-:Y:S05]  /*26b0*/  WARPSYNC.ALL ;  /* 0x0000000000007948 */ /* 0x000fea0003800000 */
[----:B------:R-:W2:Y:S04]  /*26c0*/  LDL.64 R20, [R1+0x78] ;  /* 0x0000780001147983 */ /* 0x000ea80000100a00 */
[----:B------:R-:W4:Y:S04]  /*26d0*/  LDL.64 R8, [R1+0x78] ;  /* 0x0000780001087983 */ /* 0x000f280000100a00 */
[----:B------:R-:W5:Y:S01]  /*26e0*/  LDL.64 R14, [R1+0x78] ;  /* 0x00007800010e7983 */ /* 0x000f620000100a00 */
[----:B---3--:R-:W-:-:S03]  /*26f0*/  IMAD R6, R11, 0x300, R6 ;  /* 0x000003000b067824 */ /* 0x008fc600078e0206 */
[----:B0-----:R-:W3:Y:S01]  /*2700*/  LDL.64 R16, [R1+0x78] ;  /* 0x0000780001107983 */ /* 0x001ee20000100a00 */
[----:B------:R-:W-:Y:S02]  /*2710*/  R2UR UR7, R7 ;  /* 0x00000000070772ca */ /* 0x000fe400000e0000 */
[C---:B------:R-:W-:Y:S01]  /*2720*/  R2UR UR6, R6.reuse ;  /* 0x00000000060672ca */ /* 0x040fe200000e0000 */
[----:B------:R-:W-:Y:S01]  /*2730*/  WARPGROUP.ARRIVE ;  /* 0x00000000000079c5 */ /* 0x000fe20000000000 */
[----:B------:R-:W3:Y:S01]  /*2740*/  LDL R0, [R1+0x1fc] ;  /* 0x0001fc0001007983 */ /* 0x000ee20000100800 */
[----:B------:R-:W-:Y:S01]  /*2750*/  VIADD R10, R6, 0x2 ;  /* 0x00000002060a7836 */ /* 0x000fe20000000000 */
[----:B------:R-:W-:Y:S01]  /*2760*/  BSSY B0, `(.L_x_11233) ;  /* 0x000002d000007945 */ /* 0x000fe20003800000 */
[----:B------:R-:W-:Y:S01]  /*2770*/  IMAD.MOV.U32 R11, RZ, RZ, R7 ;  /* 0x000000ffff0b7224 */ /* 0x000fe200078e0007 */
[----:B------:R0:W-:Y:S01]  /*2780*/  STL [R1+0x60], RZ ;  /* 0x000060ff01007387 */ /* 0x0001e20000100800 */
[----:B------:R-:W-:-:S05]  /*2790*/  IMAD.MOV.U32 R223, RZ, RZ, 0x1 ;  /* 0x00000001ffdf7424 */ /* 0x000fca00078e00ff */
[----:B------:R0:W-:Y:S04]  /*27a0*/  STL [R1+0x60], R223 ;  /* 0x000060df01007387 */ /* 0x0001e80000100800 */
[----:B------:R0:W-:Y:S04]  /*27b0*/  STL [R1+0x60], R223 ;  /* 0x000060df01007387 */ /* 0x0001e80000100800 */
[----:B------:R0:W-:Y:S04]  /*27c0*/  STL [R1+0x60], R223 ;  /* 0x000060df01007387 */ /* 0x0001e80000100800 */
[----:B------:R0:W-:Y:S01]  /*27d0*/  STL [R1+0x60], R223 ;  /* 0x000060df01007387 */ /* 0x0001e20000100800 */
[----:B--2---:R-:W-:-:S02]  /*27e0*/  R2UR UR4, R20 ;  /* 0x00000000140472ca */ /* 0x004fc400000e0000 */
[----:B------:R-:W-:Y:S01]  /*27f0*/  R2UR UR5, R21 ;  /* 0x00000000150572ca */ /* 0x000fe200000e0000 */
[----:B----4-:R-:W-:Y:S02]  /*2800*/  VIADD R8, R8, 0x2 ;  /* 0x0000000208087836 */ /* 0x010fe40000000000 */
[----:B-----5:R-:W-:Y:S02]  /*2810*/  VIADD R14, R14, 0x4 ;  /* 0x000000040e0e7836 */ /* 0x020fe40000000000 */
[----:B---3--:R-:W-:-:S08]  /*2820*/  VIADD R16, R16, 0x6 ;  /* 0x0000000610107836 */ /* 0x008fd00000000000 */
[----:B------:R-:W-:Y:S01]  /*2830*/  HGMMA.64x96x16.F32.BF16 R24, gdesc[UR4], RZ, !UPT, gsb0 ;  /* 0x01600000041879f0 */ /* 0x000fe2000c0018ff */
[----:B------:R-:W-:Y:S02]  /*2840*/  R2UR UR6, R10 ;  /* 0x000000000a0672ca */ /* 0x000fe400000e0000 */
[----:B------:R-:W-:Y:S02]  /*2850*/  R2UR UR7, R11 ;  /* 0x000000000b0772ca */ /* 0x000fe400000e0000 */
[----:B------:R-:W-:Y:S01]  /*2860*/  R2UR UR4, R8 ;  /* 0x00000000080472ca */ /* 0x000fe200000e0000 */
[----:B------:R-:W-:Y:S01]  /*2870*/  VIADD R8, R6, 0x4 ;  /* 0x0000000406087836 */ /* 0x000fe20000000000 */
[----:B------:R-:W-:Y:S01]  /*2880*/  R2UR UR5, R9 ;  /* 0x00000000090572ca */ /* 0x000fe200000e0000 */
[----:B------:R-:W-:Y:S01]  /*2890*/  IMAD.MOV.U32 R9, RZ, RZ, R7 ;  /* 0x000000ffff097224 */ /* 0x000fe200078e0007 */
[----:B------:R-:W-:Y:S01]  /*28a0*/  LEA.HI R4, R0, R0, RZ, 0x1 ;  /* 0x0000000000047211 */ /* 0x000fe200078f08ff */
        /* <DEDUP_REMOVED lines=14> */
[----:B------:R-:W-:Y:S02]  /*2990*/  R2UR UR5, R17 ;  /* 0x00000000110572ca */ /* 0x000fe400000e0000 */
[----:B------:R-:W-:-:S05]  /*29a0*/  LOP3.LUT R7, R4, 0xfffffffe, RZ, 0xc0, !PT ;  /* 0xfffffffe04077812 */ /* 0x000fca00078ec0ff */
[----:B------:R-:W-:-:S05]  /*29b0*/  IMAD.IADD R7, R0, 0x1, -R7 ;  /* 0x0000000100077824 */ /* 0x000fca00078e0a07 */
[----:B------:R-:W-:Y:S01]  /*29c0*/  SHF.L.U32 R7, R7, 0x1f, RZ ;  /* 0x0000001f07077819 */ /* 0x000fe200000006ff */
[----:B------:R-:W-:Y:S02]  /*29d0*/  WARPGROUP.DEPBAR.LE gsb0, 0x0 ;  /* 0x00008000000079c5 */ /* 0x000fe40000010000 */
[----:B------:R-:W-:-:S06]  /*29e0*/  WARPGROUP.ARRIVE ;  /* 0x00000000000079c5 */ /* 0x000fcc0000000000 */
[----:B------:R-:W-:Y:S03]  /*29f0*/  HGMMA.64x96x16.F32.BF16 R24, gdesc[UR4], R24, gsb0 ;  /* 0x01600000041879f0 */ /* 0x000fe60008001818 */
[----:B------:R-:W-:Y:S02]  /*2a00*/  WARPGROUP.DEPBAR.LE gsb0, 0x0 ;  /* 0x00008000000079c5 */ /* 0x000fe40000010000 */
[----:B------:R-:W1:Y:S02]  /*2a10*/  SYNCS.PHASECHK.TRANS64.TRYWAIT P0, [R72+URZ+0x32410], R7 ;  /* 0x03241007480075a7 */ /* 0x000e64000800017f */
[----:B01----:R-:W-:Y:S05]  /*2a20*/  @!P0 BRA `(.L_x_11234) ;  /* 0x0000034400588947 */ /* 0x003fea0003800000 */
.L_x_11380:
[----:B------:R-:W-:Y:S05]  /*2a30*/  BSYNC B0 ;  /* 0x0000000000007941 */ /* 0x000fea0003800000 */
.L_x_11233:
[----:B------:R-:W2:Y:S04]  /*2a40*/  LDL R0, [R1+0x28] ;  /* 0x0000280001007983 */ /* 0x000ea80000100800 */
[----:B0-----:R0:W5:Y:S01]  /*2a50*/  LDL.64 R6, [R1+0x1f0] ;  /* 0x0001f00001067983 */ /* 0x0011620000100a00 */
[----:B------:R-:W-:Y:S01]  /*2a60*/  BSSY B0, `(.L_x_11235) ;  /* 0x0000005000007945 */ /* 0x000fe20003800000 */
[----:B--2---:R-:W-:-:S04]  /*2a70*/  LOP3.LUT R0, R0, 0x1, RZ, 0xfc, !PT ;  /* 0x0000000100007812 */ /* 0x004fc800078efcff */
[----:B------:R-:W-:-:S13]  /*2a80*/  ISETP.NE.AND P1, PT, R0, 0x3, PT ;  /* 0x000000030000780c */ /* 0x000fda0003f25270 */
[----:B0-----:R-:W-:Y:S05]  /*2a90*/  @!P1 BRA `(.L_x_11236) ;  /* 0x0000000000049947 */ /* 0x001fea0003800000 */
[----:B------:R-:W-:Y:S01]  /*2aa0*/  BPT.TRAP 0x1 ;  /* 0x000000040000795c */ /* 0x000fe20000300000 */
.L_x_11236:
[----:B------:R-:W-:Y:S05]  /*2ab0*/  BSYNC B0 ;  /* 0x0000000000007941 */ /* 0x000fea0003800000 */
.L_x_11235:
        /* <DEDUP_REMOVED lines=8> */
.L_x_11238:
[----:B------:R-:W-:Y:S05]  /*2b40*/  BSYNC B0 ;  /* 0x0000000000007941 */ /* 0x000fea0003800000 */
.L_x_11237:
[----:B------:R-:W-:Y:S04]  /*2b50*/  BSSY B0, `(.L_x_11239) ;  /* 0x0000004000007945 */ /* 0x000fe80003800000 */
[----:B-1----:R-:W-:Y:S05]  /*2b60*/  @P0 BRA `(.L_x_11240) ;  /* 0x0000000000080947 */ /* 0x002fea0003800000 */
[----:B------:R-:W1:Y:S02]  /*2b70*/  SYNCS.PHASECHK.TRANS64.TRYWAIT P0, [R6+URZ], R7 ;  /* 0x00000007060075a7 */ /* 0x000e64000800017f */
[----:B-1----:R-:W-:Y:S05]  /*2b80*/  @!P0 BRA `(.L_x_11241) ;  /* 0x0000034400148947 */ /* 0x002fea0003800000 */
.L_x_11240:
[----:B------:R-:W-:Y:S05]  /*2b90*/  BSYNC B0 ;  /* 0x0000000000007941 */ /* 0x000fea0003800000 */
.L_x_11239:
[----:B------:R-:W2:Y:S04]  /*2ba0*/  LDL R21, [R1+0x1f0] ;  /* 0x0001f00001157983 */ /* 0x000ea80000100800 */
[----:B01----:R-:W2:Y:S04]  /*2bb0*/  LDL.64 R6, [R1+0xf8] ;  /* 0x0000f80001067983 */ /* 0x003ea80000100a00 */
[----:B------:R-:W3:Y:S04]  /*2bc0*/  LDL R0, [R1+0x70] ;  /* 0x0000700001007983 */ /* 0x000ee80000100800 */
[----:B------:R-:W4:Y:S04]  /*2bd0*/  LDL.64 R8, [R1+0xf0] ;  /* 0x0000f00001087983 */ /* 0x000f280000100a00 */
[----:B------:R-:W4:Y:S04]  /*2be0*/  LDL.64 R10, [R1+0xf0] ;  /* 0x0000f000010a7983 */ /* 0x000f280000100a00 */
[----:B------:R-:W4:Y:S04]  /*2bf0*/  LDL.64 R14, [R1+0xf0] ;  /* 0x0000f000010e7983 */ /* 0x000f280000100a00 */
[----:B------:R-:W4:Y:S01]  /*2c00*/  LDL.64 R16, [R1+0xf0] ;  /* 0x0000f00001107983 */ /* 0x000f220000100a00 */
[----:B------:R-:W-:Y:S05]  /*2c10*/  WARPSYNC.ALL ;  /* 0x0000000000007948 */ /* 0x000fea0003800000 */
[----:B------:R-:W-:Y:S01]  /*2c20*/  WARPGROUP.ARRIVE ;  /* 0x00000000000079c5 */ /* 0x000fe20000000000 */
[----:B------:R-:W4:Y:S01]  /*2c30*/  LDL R4, [R1] ;  /* 0x0000000001047983 */ /* 0x000f220000100800 */
[----:B--2---:R-:W-:Y:S01]  /*2c40*/  IMAD R6, R21, 0xc00, R6 ;  /* 0x00000c0015067824 */ /* 0x004fe200078e0206 */
[----:B------:R-:W-:-:S02]  /*2c50*/  R2UR UR7, R7 ;  /* 0x00000000070772ca */ /* 0x000fc400000e0000 */
[----:B------:R-:W2:Y:S01]  /*2c60*/  LDL.64 R20, [R1+0xf0] ;  /* 0x0000f00001147983 */ /* 0x000ea20000100a00 */
[----:B---3--:R-:W-:Y:S02]  /*2c70*/  ISETP.NE.U32.AND P0, PT, R0, RZ, PT ;  /* 0x000000ff0000720c */ /* 0x008fe40003f05070 */
[----:B------:R-:W-:Y:S01]  /*2c80*/  R2UR UR6, R6 ;  /* 0x00000000060672ca */ /* 0x000fe200000e0000 */
[----:B------:R0:W5:Y:S01]  /*2c90*/  LDL R0, [R1+0x1f0] ;  /* 0x0001f00001007983 */ /* 0x0001620000100800 */
[----:B----4-:R-:W-:Y:S02]  /*2ca0*/  R2UR UR4, R8 ;  /* 0x00000000080472ca */ /* 0x010fe400000e0000 */
[----:B------:R-:W-:-:S07]  /*2cb0*/  R2UR UR5, R9 ;  /* 0x00000000090572ca */ /* 0x000fce00000e0000 */
[----:B------:R-:W-:-:S06]  /*2cc0*/  VOTEU.ANY UP0, P0 ;  /* 0x00000000003f7886 */ /* 0x000fcc0000000100 */
[----:B------:R-:W-:Y:S01]  /*2cd0*/  HGMMA.64x96x16.F32.BF16 R24, gdesc[UR4], R24, UP0, gsb0 ;  /* 0x01600000041879f0 */ /* 0x000fe2000b801818 */
[----:B------:R-:W-:Y:S02]  /*2ce0*/  VIADD R10, R10, 0x2 ;  /* 0x000000020a0a7836 */ /* 0x000fe40000000000 */
[----:B------:R-:W-:Y:S02]  /*2cf0*/  VIADD R8, R6, 0x2 ;  /* 0x0000000206087836 */ /* 0x000fe40000000000 */
[----:B------:R-:W-:Y:S01]  /*2d00*/  IMAD.MOV.U32 R9, RZ, RZ, R7 ;  /* 0x000000ffff097224 */ /* 0x000fe200078e0007 */
[----:B------:R-:W-:Y:S02]  /*2d10*/  R2UR UR4, R10 ;  /* 0x000000000a0472ca */ /* 0x000fe400000e0000 */
[----:B------:R-:W-:Y:S02]  /*2d20*/  R2UR UR6, R8 ;  /* 0x00000000080672ca */ /* 0x000fe400000e0000 */
[----:B------:R-:W-:-:S02]  /*2d30*/  R2UR UR7, R9 ;  /* 0x00000000090772ca */ /* 0x000fc400000e0000 */
[----:B------:R-:W-:Y:S02]  /*2d40*/  R2UR UR5, R11 ;  /* 0x000000000b0572ca */ /* 0x000fe400000e0000 */
[----:B------:R-:W3:Y:S01]  /*2d50*/  LDL.64 R10, [R1+0xf0] ;  /* 0x0000f000010a7983 */ /* 0x000ee20000100a00 */
[----:B------:R-:W-:Y:S02]  /*2d60*/  WARPGROUP.DEPBAR.LE gsb0, 0x0 ;  /* 0x00008000000079c5 */ /* 0x000fe40000010000 */
[----:B------:R-:W-:-:S08]  /*2d70*/  WARPGROUP.ARRIVE ;  /* 0x00000000000079c5 */ /* 0x000fd00000000000 */
[----:B------:R-:W-:Y:S01]  /*2d80*/  HGMMA.64x96x16.F32.BF16 R24, gdesc[UR4], R24, gsb0 ;  /* 0x01600000041879f0 */ /* 0x000fe20008001818 */
[----:B------:R-:W-:Y:S02]  /*2d90*/  VIADD R14, R14, 0x4 ;  /* 0x000000040e0e7836 */ /* 0x000fe40000000000 */
[----:B------:R-:W-:Y:S02]  /*2da0*/  VIADD R8, R6, 0x4 ;  /* 0x0000000406087836 */ /* 0x000fe40000000000 */
[----:B------:R-:W-:Y:S01]  /*2db0*/  IMAD.MOV.U32 R9, RZ, RZ, R7 ;  /* 0x000000ffff097224 */ /* 0x000fe200078e0007 */
[----:B------:R-:W-:Y:S02]  /*2dc0*/  R2UR UR4, R14 ;  /* 0x000000000e0472ca */ /* 0x000fe400000e0000 */
[----:B------:R-:W-:Y:S02]  /*2dd0*/  R2UR UR6, R8 ;  /* 0x00000000080672ca */ /* 0x000fe400000e0000 */
[----:B------:R-:W-:-:S02]  /*2de0*/  R2UR UR7, R9 ;  /* 0x00000000090772ca */ /* 0x000fc400000e0000 */
[----:B------:R-:W-:Y:S02]  /*2df0*/  R2UR UR5, R15 ;  /* 0x000000000f0572ca */ /* 0x000fe400000e0000 */
[----:B------:R-:W4:Y:S01]  /*2e00*/  LDL.64 R14, [R1+0xf0] ;  /* 0x0000f000010e7983 */ /* 0x000f220000100a00 */
        /* <DEDUP_REMOVED lines=14> */
[----:B--2---:R-:W-:Y:S02]  /*2ef0*/  VIADD R20, R20, 0x400 ;  /* 0x0000040014147836 */ /* 0x004fe40000000000 */
[----:B------:R-:W-:Y:S02]  /*2f00*/  VIADD R8, R6, 0x300 ;  /* 0x0000030006087836 */ /* 0x000fe40000000000 */
[----:B------:R-:W-:Y:S01]  /*2f10*/  IMAD.MOV.U32 R9, RZ, RZ, R7 ;  /* 0x000000ffff097224 */ /* 0x000fe200078e0007 */
[----:B------:R-:W-:Y:S02]  /*2f20*/  R2UR UR4, R20 ;  /* 0x00000000140472ca */ /* 0x000fe400000e0000 */
[----:B------:R-:W-:Y:S02]  /*2f30*/  R2UR UR6, R8 ;  /* 0x00000000080672ca */ /* 0x000fe400000e0000 */
[----:B------:R-:W-:-:S02]  /*2f40*/  R2UR UR7, R9 ;  /* 0x00000000090772ca */ /* 0x000fc400000e0000 */
[----:B------:R-:W-:Y:S02]  /*2f50*/  R2UR UR5, R21 ;  /* 0x00000000150572ca */ /* 0x000fe400000e0000 */
[----:B------:R-:W2:Y:S01]  /*2f60*/  LDL.64 R20, [R1+0xf0] ;  /* 0x0000f00001147983 */ /* 0x000ea20000100a00 */
[----:B------:R-:W-:Y:S02]  /*2f70*/  WARPGROUP.DEPBAR.LE gsb0, 0x0 ;  /* 0x00008000000079c5 */ /* 0x000fe40000010000 */
[----:B------:R-:W-:-:S08]  /*2f80*/  WARPGROUP.ARRIVE ;  /* 0x00000000000079c5 */ /* 0x000fd00000000000 */
[----:B------:R-:W-:Y:S01]  /*2f90*/  HGMMA.64x96x16.F32.BF16 R24, gdesc[UR4], R24, gsb0 ;  /* 0x01600000041879f0 */ /* 0x000fe20008001818 */
[----:B---3--:R-:W-:Y:S02]  /*2fa0*/  VIADD R10, R10, 0x402 ;  /* 0x000004020a0a7836 */ /* 0x008fe40000000000 */
        /* <DEDUP_REMOVED lines=10> */
[----:B----4-:R-:W-:Y:S02]  /*3050*/  VIADD R14, R14, 0x404 ;  /* 0x000004040e0e7836 */ /* 0x010fe40000000000 */
        /* <DEDUP_REMOVED lines=71> */
[----:B------:R-:W-:Y:S01]  /*34d0*/  R2UR UR5, R21 ;  /* 0x00000000150572ca */ /* 0x000fe200000e0000 */
[----:B---3--:R-:W-:Y:S01]  /*34e0*/  VIADD R10, R10, 0xc02 ;  /* 0x00000c020a0a7836 */ /* 0x008fe20000000000 */
[----:B------:R0:W5:Y:S01]  /*34f0*/  LDL R21, [R1+0xc] ;  /* 0x00000c0001157983 */ /* 0x0001620000100800 */
[----:B------:R-:W-:Y:S02]  /*3500*/  WARPGROUP.DEPBAR.LE gsb0, 0x0 ;  /* 0x00008000000079c5 */ /* 0x000fe40000010000 */
[----:B------:R-:W-:-:S08]  /*3510*/  WARPGROUP.ARRIVE ;  /* 0x00000000000079c5 */ /* 0x000fd00000000000 */
[----:B------:R-:W-:Y:S01]  /*3520*/  HGMMA.64x96x16.F32.BF16 R24, gdesc[UR4], R24, gsb0 ;  /* 0x01600000041879f0 */ /* 0x000fe20008001818 */
[----:B------:R-:W-:Y:S02]  /*3530*/  VIADD R8, R6, 0x902 ;  /* 0x0000090206087836 */ /* 0x000fe40000000000 */
[----:B------:R-:W-:Y:S01]  /*3540*/  IMAD.MOV.U32 R9, RZ, RZ, R7 ;  /* 0x000000ffff097224 */ /* 0x000fe200078e0007 */
[----:B------:R-:W-:Y:S02]  /*3550*/  R2UR UR4, R10 ;  /* 0x000000000a0472ca */ /* 0x000fe400000e0000 */
[----:B------:R-:W-:Y:S02]  /*3560*/  R2UR UR6, R8 ;  /* 0x00000000080672ca */ /* 0x000fe400000e0000 */
[----:B------:R-:W-:Y:S02]  /*3570*/  R2UR UR7, R9 ;  /* 0x00000000090772ca */ /* 0x000fe400000e0000 */
[----:B------:R-:W-:Y:S01]  /*3580*/  R2UR UR5, R11 ;  /* 0x000000000b0572ca */ /* 0x000fe200000e0000 */
[----:B----4-:R-:W-:-:S02]  /*3590*/  VIADD R14, R14, 0xc04 ;  /* 0x00000c040e0e7836 */ /* 0x010fc40000000000 */
[----:B------:R-:W-:Y:S01]  /*35a0*/  VIADD R8, R6, 0x904 ;  /* 0x0000090406087836 */ /* 0x000fe20000000000 */
[----:B------:R-:W-:Y:S02]  /*35b0*/  WARPGROUP.DEPBAR.LE gsb0, 0x0 ;  /* 0x00008000000079c5 */ /* 0x000fe40000010000 */
[----:B------:R-:W-:-:S07]  /*35c0*/  WARPGROUP.ARRIVE ;  /* 0x00000000000079c5 */ /* 0x000fce0000000000 */
[----:B------:R-:W-:Y:S01]  /*35d0*/  HGMMA.64x96x16.F32.BF16 R24, gdesc[UR4], R24, gsb0 ;  /* 0x01600000041879f0 */ /* 0x000fe20008001818 */
[----:B------:R-:W-:Y:S01]  /*35e0*/  IMAD.MOV.U32 R9, RZ, RZ, R7 ;  /* 0x000000ffff097224 */ /* 0x000fe200078e0007 */
[----:B------:R-:W-:Y:S02]  /*35f0*/  R2UR UR6, R8 ;  /* 0x00000000080672ca */ /* 0x000fe400000e0000 */
[----:B------:R-:W-:Y:S02]  /*3600*/  R2UR UR4, R14 ;  /* 0x000000000e0472ca */ /* 0x000fe400000e0000 */
[----:B------:R-:W-:Y:S02]  /*3610*/  R2UR UR7, R9 ;  /* 0x00000000090772ca */ /* 0x000fe400000e0000 */
[----:B------:R-:W-:Y:S01]  /*3620*/  R2UR UR5, R15 ;  /* 0x000000000f0572ca */ /* 0x000fe200000e0000 */
[----:B------:R-:W-:Y:S02]  /*3630*/  VIADD R6, R6, 0x906 ;  /* 0x0000090606067836 */ /* 0x000fe40000000000 */
        /* <DEDUP_REMOVED lines=12> */
[----:B------:R0:W-:Y:S04]  /*3700*/  STL [R1+0x70], R223 ;  /* 0x000070df01007387 */ /* 0x0001e80000100800 */
[----:B------:R0:W-:Y:S01]  /*3710*/  STL [R1+0x70], R223 ;  /* 0x000070df01007387 */ /* 0x0001e20000100800 */
[----:B------:R-:W-:-:S02]  /*3720*/  WARPGROUP.DEPBAR.LE gsb0, 0x0 ;  /* 0x00008000000079c5 */ /* 0x000fc40000010000 */
[----:B------:R-:W-:-:S06]  /*3730*/  WARPGROUP.ARRIVE ;  /* 0x00000000000079c5 */ /* 0x000fcc0000000000 */
[----:B------:R-:W-:Y:S01]  /*3740*/  HGMMA.64x96x16.F32.BF16 R24, gdesc[UR4], R24, gsb0 ;  /* 0x01600000041879f0 */ /* 0x000fe20008001818 */
        /* <DEDUP_REMOVED lines=11> */
[----:B------:R-:W-:Y:S02]  /*3800*/  ISETP.NE.AND P0, PT, R4, 0x3, PT ;  /* 0x000000030400780c */ /* 0x000fe40003f05270 */
[----:B------:R-:W-:Y:S01]  /*3810*/  IADD3 R224, -R73, 0xb, RZ ;  /* 0x0000000b49e07810 */ /* 0x000fe20007ffe1ff */
[----:B------:R-:W-:Y:S01]  /*3820*/  BSSY B0, `(.L_x_11242) ;  /* 0x0000005000007945 */ /* 0x000fe20003800000 */
[----:B------:R-:W-:-:S03]  /*3830*/  WARPGROUP.DEPBAR.LE gsb0, 0x0 ;  /* 0x00008000000079c5 */ /* 0x000fc60000010000 */
[----:B------:R0:W-:Y:S06]  /*3840*/  BAR.ARV R224, 0x100 ;  /* 0x000400e00000751d */ /* 0x0001ec0000002000 */
[----:B------:R-:W-:Y:S05]  /*3850*/  @!P0 BRA `(.L_x_11243) ;  /* 0x0000000000048947 */ /* 0x000fea0003800000 */
[----:B------:R-:W-:Y:S01]  /*3860*/  BPT.TRAP 0x1 ;  /* 0x000000040000795c */ /* 0x000fe20000300000 */
.L_x_11243:
[----:B------:R-:W-:Y:S05]  /*3870*/  BSYNC B0 ;  /* 0x0000000000007941 */ /* 0x000fea0003800000 */
.L_x_11242:
[----:B------:R-:W2:Y:S02]  /*3880*/  LDL.64 R6, [R1+0x20] ;  /* 0x0000200001067983 */ /* 0x000ea40000100a00 */
[----:B--2---:R-:W-:-:S05]  /*3890*/  MOV R7, R6 ;  /* 0x0000000600077202 */ /* 0x004fca0000000f00 */
[----:B-----5:R-:W-:-:S05]  /*38a0*/  IMAD R0, R0, 0x8, R7 ;  /* 0x0000000800007824 */ /* 0x020fca00078e0207 */
[----:B------:R-:W-:-:S04]  /*38b0*/  PRMT R0, R21, 0x654, R0 ;  /* 0x0000065415007816 */ /* 0x000fc80000000000 */
[----:B------:R1:W-:Y:S01]  /*38c0*/  SYNCS.ARRIVE.TRANS64.RED.A1T0 RZ, [R0+URZ], RZ ;  /* 0x000000ff00ff79a7 */ /* 0x0003e2000810043f */
[----:B------:R-:W2:Y:S04]  /*38d0*/  LDL R20, [R1+0x50] ;  /* 0x0000500001147983 */ /* 0x000ea80000100800 */
[----:B------:R-:W3:Y:S04]  /*38e0*/  LDL.64 R76, [R1+0x140] ;  /* 0x00014000014c7983 */ /* 0x000ee80000100a00 */
[----:B-1----:R-:W4:Y:S04]  /*38f0*/  LDL R0, [R1+0x11c] ;  /* 0x00011c0001007983 */ /* 0x002f280000100800 */
[----:B------:R-:W3:Y:S04]  /*3900*/  LDL R21, [R1+0x148] ;  /* 0x0001480001157983 */ /* 0x000ee80000100800 */
[----:B------:R-:W3:Y:S04]  /*3910*/  LDL.128 R8, [R1+0x120] ;  /* 0x0001200001087983 */ /* 0x000ee80000100c00 */
[----:B------:R-:W3:Y:S01]  /*3920*/  LDL.128 R72, [R1+0x130] ;  /* 0x0001300001487983 */ /* 0x000ee20000100c00 */
[----:B------:R-:W-:-:S02]  /*3930*/  UMOV UR4, 0xffffffa0 ;  /* 0xffffffa000047882 */ /* 0x000fc40000000000 */
[----:B------:R-:W-:Y:S01]  /*3940*/  UIMAD UR4, UR44, UR4, 0x60 ;  /* 0x000000602c0474a4 */ /* 0x000fe2000f8e0204 */
[----:B------:R-:W-:Y:S01]  /*3950*/  BSSY B0, `(.L_x_11244) ;  /* 0x0000044000007945 */ /* 0x000fe20003800000 */
[----:B----4-:R-:W-:-:S04]  /*3960*/  SHF.R.S32.HI R7, RZ, 0x1f, R0 ;  /* 0x0000001fff077819 */ /* 0x010fc80000011400 */
[----:B------:R-:W-:-:S04]  /*3970*/  LEA.HI R4, R7, R0, RZ, 0x7 ;  /* 0x0000000007047211 */ /* 0x000fc800078f38ff */
[----:B------:R-:W-:-:S05]  /*3980*/  LOP3.LUT R15, R4, 0xffffff80, RZ, 0xc0, !PT ;  /* 0xffffff80040f7812 */ /* 0x000fca00078ec0ff */
[----:B------:R-:W-:-:S05]  /*3990*/  IMAD.IADD R15, R0, 0x1, -R15 ;  /* 0x00000001000f7824 */ /* 0x000fca00078e0a0f */
[----:B------:R-:W-:Y:S02]  /*39a0*/  SHF.R.S32.HI R6, RZ, 0x1f, R15 ;  /* 0x0000001fff067819 */ /* 0x000fe4000001140f */
[----:B------:R-:W-:Y:S02]  /*39b0*/  LEA.HI R7, R7, R0, RZ, 0x2 ;  /* 0x0000000007077211 */ /* 0x000fe400078f10ff */
[----:B------:R-:W-:Y:S02]  /*39c0*/  LEA.HI R14, R6, R15, RZ, 0x2 ;  /* 0x0000000f060e7211 */ /* 0x000fe400078f10ff */
[----:B------:R-:W-:Y:S02]  /*39d0*/  LOP3.LUT R81, R7, 0xfffffffc, RZ, 0xc0, !PT ;  /* 0xfffffffc07517812 */ /* 0x000fe400078ec0ff */
[--C-:B------:R-:W-:Y:S02]  /*39e0*/  SHF.R.S32.HI R16, RZ, 0x2, R14.reuse ;  /* 0x00000002ff107819 */ /* 0x100fe4000001140e */
[----:B------:R-:W-:-:S02]  /*39f0*/  SHF.R.S32.HI R17, RZ, 0x1f, R14 ;  /* 0x0000001fff117819 */ /* 0x000fc4000001140e */
[----:B------:R-:W-:Y:S02]  /*3a00*/  SHF.R.S32.HI R79, RZ, 0x7, R4 ;  /* 0x00000007ff4f7819 */ /* 0x000fe40000011404 */
[----:B------:R-:W-:Y:S02]  /*3a10*/  LEA.HI R17, R17, R16, RZ, 0x3 ;  /* 0x0000001011117211 */ /* 0x000fe400078f18ff */
[----:B------:R-:W-:Y:S01]  /*3a20*/  LEA.HI R6, R6, R15, RZ, 0x5 ;  /* 0x0000000f06067211 */ /* 0x000fe200078f28ff */
[----:B------:R-:W-:Y:S01]  /*3a30*/  IMAD.IADD R81, R0, 0x1, -R81 ;  /* 0x0000000100517824 */ /* 0x000fe200078e0a51 */
[----:B------:R-:W-:Y:S02]  /*3a40*/  LOP3.LUT R17, R17, 0xfffffff8, RZ, 0xc0, !PT ;  /* 0xfffffff811117812 */ /* 0x000fe400078ec0ff */
[----:B------:R-:W-:Y:S02]  /*3a50*/  LEA.HI R4, R4, R79, RZ, 0x1 ;  /* 0x0000004f04047211 */ /* 0x000fe400078f08ff */
[----:B------:R-:W-:Y:S01]  /*3a60*/  SHF.R.S32.HI R7, RZ, 0x5, R6 ;  /* 0x00000005ff077819 */ /* 0x000fe20000011406 */
[----:B------:R-:W-:Y:S01]  /*3a70*/  IMAD.IADD R17, R16, 0x1, -R17 ;  /* 0x0000000110117824 */ /* 0x000fe200078e0a11 */
[----:B------:R-:W-:-:S02]  /*3a80*/  LOP3.LUT R4, R4, 0x3fffffe, RZ, 0xc0, !PT ;  /* 0x03fffffe04047812 */ /* 0x000fc400078ec0ff */
[----:B------:R-:W-:Y:S01]  /*3a90*/  LEA.HI R0, R81, R81, RZ, 0x1 ;  /* 0x0000005151007211 */ /* 0x000fe200078f08ff */
[----:B--2---:R-:W-:Y:S01]  /*3aa0*/  IMAD R20, R20, 0x8, R7 ;  /* 0x0000000814147824 */ /* 0x004fe200078e0207 */
[----:B---3--:R-:W-:Y:S01]  /*3ab0*/  ISETP.NE.AND P0, PT, R76, 0x1, PT ;  /* 0x000000014c00780c */ /* 0x008fe20003f05270 */
[----:B------:R-:W-:Y:S01]  /*3ac0*/  IMAD.IADD R4, R79, 0x1, -R4 ;  /* 0x000000014f047824 */ /* 0x000fe200078e0a04 */
[----:B------:R-:W-:Y:S01]  /*3ad0*/  LOP3.LUT R0, R0, 0x1ffffffe, RZ, 0xc0, !PT ;  /* 0x1ffffffe00007812 */ /* 0x000fe200078ec0ff */
[----:B------:R-:W-:-:S04]  /*3ae0*/  IMAD.U32 R17, R20, 0x10, R17 ;  /* 0x0000001014117824 */ /* 0x000fc800078e0011 */
[----:B------:R-:W-:Y:S02]  /*3af0*/  IMAD.IADD R0, R81, 0x1, -R0 ;  /* 0x0000000151007824 */ /* 0x000fe400078e0a00 */
[----:B------:R-:W-:-:S04]  /*3b00*/  IMAD R17, R4, 0x40, R17 ;  /* 0x0000004004117824 */ /* 0x000fc800078e0211 */
[----:B------:R-:W-:-:S04]  /*3b10*/  IMAD R4, R0, 0x8, R17 ;  /* 0x0000000800047824 */ /* 0x000fc800078e0211 */
[----:B------:R-:W-:-:S05]  /*3b20*/  @P0 IMAD.HI.U32 R0, R4, R77, RZ ;  /* 0x0000004d04000227 */ /* 0x000fca00078e00ff */
[----:B------:R-:W-:Y:S01]  /*3b30*/  @P0 SHF.R.U32.HI R4, RZ, R21, R0 ;  /* 0x00000015ff040219 */ /* 0x000fe20000011600 */
[----:B------:R-:W-:Y:S01]  /*3b40*/  IMAD.U32 R6, RZ, RZ, UR44 ;  /* 0x0000002cff067e24 */ /* 0x000fe2000f8e00ff */
[----:B------:R-:W-:-:S03]  /*3b50*/  LOP3.LUT R14, R14, 0x7ffffffc, RZ, 0xc0, !PT ;  /* 0x7ffffffc0e0e7812 */ /* 0x000fc600078ec0ff */
[----:B------:R-:W1:Y:S01]  /*3b60*/  SHFL.IDX PT, R20, R4, RZ, 0x1c1f ;  /* 0x001c1fff04147589 */ /* 0x000e6200000e0000 */
[----:B------:R-:W-:Y:S02]  /*3b70*/  IMAD R0, R6, -0x60, R9 ;  /* 0xffffffa006007824 */ /* 0x000fe400078e0209 */
[----:B------:R-:W-:Y:S02]  /*3b80*/  IMAD.IADD R14, R15, 0x1, -R14 ;  /* 0x000000010f0e7824 */ /* 0x000fe400078e0a0e */
[----:B------:R-:W-:Y:S01]  /*3b90*/  VIADD R7, R0, 0x61 ;  /* 0x0000006100077836 */ /* 0x000fe20000000000 */
[----:B------:R-:W-:-:S03]  /*3ba0*/  ISETP.GE.AND P1, PT, R73, 0x1, PT ;  /* 0x000000014900780c */ /* 0x000fc60003f26270 */
[----:B------:R-:W-:Y:S02]  /*3bb0*/  IMAD R15, R14, -0x2, R7 ;  /* 0xfffffffe0e0f7824 */ /* 0x000fe400078e0207 */
[----:B------:R-:W-:Y:S02]  /*3bc0*/  VIADD R7, R0, 0x60 ;  /* 0x0000006000077836 */ /* 0x000fe40000000000 */
[----:B------:R-:W-:Y:S01]  /*3bd0*/  IMAD.IADD R0, R15, 0x1, -R8 ;  /* 0x000000010f007824 */ /* 0x000fe200078e0a08 */
[----:B------:R-:W-:Y:S01]  /*3be0*/  LOP3.LUT R15, RZ, R10, RZ, 0x33, !PT ;  /* 0x0000000aff0f7212 */ /* 0x000fe200078e33ff */
[----:B------:R-:W-:Y:S02]  /*3bf0*/  IMAD R16, R14, -0x2, R7 ;  /* 0xfffffffe0e107824 */ /* 0x000fe400078e0207 */
[----:B------:R-:W-:Y:S02]  /*3c00*/  IMAD.IADD R11, R0, 0x1, R11 ;  /* 0x00000001000b7824 */ /* 0x000fe400078e020b */
[----:B------:R-:W-:-:S02]  /*3c10*/  IMAD.U32 R17, RZ, RZ, UR4 ;  /* 0x00000004ff117e24 */ /* 0x000fc4000f8e00ff */
[----:B------:R-:W-:Y:S02]  /*3c20*/  IMAD.IADD R15, R0, 0x1, R15 ;  /* 0x00000001000f7824 */ /* 0x000fe400078e020f */
[----:B------:R-:W-:Y:S01]  /*3c30*/  VIADD R72, R72, UR4 ;  /* 0x0000000448487c36 */ /* 0x000fe20008000000 */
[----:B-1----:R-:W-:Y:S01]  /*3c40*/  VIADDMNMX R0, R20, R11, R16, PT ;  /* 0x0000000b14007246 */ /* 0x002fe20003800110 */
[----:B------:R-:W-:Y:S02]  /*3c50*/  IMAD R14, R14, -0x2, R17 ;  /* 0xfffffffe0e0e7824 */ /* 0x000fe400078e0211 */
        /* <DEDUP_REMOVED lines=12> */
.L_x_11247:
[----:B------:R-:W-:-:S13]  /*3d20*/  ISETP.NE.AND P0, PT, R73, 0x1, PT ;  /* 0x000000014900780c */ /* 0x000fda0003f05270 */
[----:B------:R-:W-:-:S05]  /*3d30*/  @P0 IMAD.HI.U32 R10, R7, R74, RZ ;  /* 0x0000004a070a0227 */ /* 0x000fca00078e00ff */
[----:B------:R-:W-:-:S07]  /*3d40*/  @P0 SHF.R.U32.HI R7, RZ, R75, R10 ;  /* 0x0000004bff070219 */ /* 0x000fce000001160a */
.L_x_11248:
[----:B------:R-:W-:Y:S05]  /*3d50*/  BSYNC B1 ;  /* 0x0000000000017941 */ /* 0x000fea0003800000 */
.L_x_11246:
[----:B------:R-:W-:-:S05]  /*3d60*/  IMAD R7, R7, R73, R14 ;  /* 0x0000004907077224 */ /* 0x000fca00078e020e */
[----:B------:R-:W-:Y:S02]  /*3d70*/  VIMNMX R6, R6, R7, !PT ;  /* 0x0000000706067248 */ /* 0x000fe40007fe0100 */
[----:B------:R-:W-:-:S07]  /*3d80*/  VIADDMNMX R0, R7, R73, R0, PT ;  /* 0x0000004907007246 */ /* 0x000fce0003800100 */
.L_x_11245:
[----:B------:R-:W-:Y:S05]  /*3d90*/  BSYNC B0 ;  /* 0x0000000000007941 */ /* 0x000fea0003800000 */
.L_x_11244:
[C---:B------:R-:W-:Y:S01]  /*3da0*/  ISETP.GE.AND P0, PT, R72.reuse, 0x2, PT ;  /* 0x000000024800780c */ /* 0x040fe20003f06270 */
[----:B------:R-:W1:Y:S01]  /*3db0*/  SHFL.IDX PT, R4, R4, 0x1, 0x1c1f ;  /* 0x003c1f0004047f89 */ /* 0x000e6200000e0000 */
[----:B------:R-:W-:Y:S01]  /*3dc0*/  ISETP.GE.AND P1, PT, R72, 0x9, PT ;  /* 0x000000094800780c */ /* 0x000fe20003f26270 */
[----:B------:R-:W-:Y:S01]  /*3dd0*/  BSSY B0, `(.L_x_11249) ;  /* 0x0000086000007945 */ /* 0x000fe20003800000 */
[C---:B------:R-:W-:Y:S02]  /*3de0*/  ISETP.GT.AND P3, PT, R6.reuse, 0x1, !P0 ;  /* 0x000000010600780c */ /* 0x040fe40004764270 */
[----:B------:R-:W-:Y:S02]  /*3df0*/  ISETP.GT.AND P2, PT, R6, 0x8, !P1 ;  /* 0x000000080600780c */ /* 0x000fe40004f44270 */
[C---:B------:R-:W-:Y:S02]  /*3e00*/  ISETP.LT.OR P3, PT, R0.reuse, 0x2, P3 ;  /* 0x000000020000780c */ /* 0x040fe40001f61670 */
[----:B------:R-:W-:-:S02]  /*3e10*/  ISETP.LT.OR P2, PT, R0, 0x9, P2 ;  /* 0x000000090000780c */ /* 0x000fc40001741670 */
[----:B------:R-:W-:Y:S02]  /*3e20*/  ISETP.GE.AND P4, PT, R72, 0x11, PT ;  /* 0x000000114800780c */ /* 0x000fe40003f86270 */
[----:B------:R-:W-:Y:S02]  /*3e30*/  FSEL R221, R25, -INF , !P3 ;  /* 0xff80000019dd7808 */ /* 0x000fe40005800000 */
[----:B------:R-:W-:Y:S02]  /*3e40*/  FSEL R25, R28, -INF , !P2 ;  /* 0xff8000001c197808 */ /* 0x000fe40005000000 */
[----:B------:R-:W-:Y:S02]  /*3e50*/  ISETP.GT.AND P2, PT, R6, 0x10, !P4 ;  /* 0x000000100600780c */ /* 0x000fe40006744270 */
[----:B------:R-:W-:Y:S02]  /*3e60*/  ISETP.GE.AND P5, PT, R72, 0xa, PT ;  /* 0x0000000a4800780c */ /* 0x000fe40003fa6270 */
        /* <DEDUP_REMOVED lines=101> */
[----:B-1----:R-:W-:-:S03]  /*44c0*/  IMAD.IADD R6, R15, 0x1, R4 ;  /* 0x000000010f067824 */ /* 0x002fc600078e0204 */
        /* <DEDUP_REMOVED lines=15> */
.L_x_11252:
[----:B------:R-:W-:-:S13]  /*45c0*/  ISETP.NE.AND P6, PT, R73, 0x1, PT ;  /* 0x000000014900780c */ /* 0x000fda0003fc5270 */
[----:B------:R-:W-:-:S05]  /*45d0*/  @P6 IMAD.HI.U32 R74, R8, R74, RZ ;  /* 0x0000004a084a6227 */ /* 0x000fca00078e00ff */
[----:B------:R-:W-:-:S07]  /*45e0*/  @P6 SHF.R.U32.HI R8, RZ, R75, R74 ;  /* 0x0000004bff086219 */ /* 0x000fce000001164a */
.L_x_11253:
[----:B------:R-:W-:Y:S05]  /*45f0*/  BSYNC B1 ;  /* 0x0000000000017941 */ /* 0x000fea0003800000 */
.L_x_11251:
[----:B------:R-:W-:-:S05]  /*4600*/  IMAD R7, R8, R73, R14 ;  /* 0x0000004908077224 */ /* 0x000fca00078e020e */
[----:B------:R-:W-:Y:S02]  /*4610*/  VIADDMNMX R0, R7, R73, R0, PT ;  /* 0x0000004907007246 */ /* 0x000fe40003800100 */
[----:B------:R-:W-:-:S07]  /*4620*/  VIMNMX R6, R6, R7, !PT ;  /* 0x0000000706067248 */ /* 0x000fce0007fe0100 */
.L_x_11250:
[----:B------:R-:W-:Y:S05]  /*4630*/  BSYNC B0 ;  /* 0x0000000000007941 */ /* 0x000fea0003800000 */
.L_x_11249:
[C---:B------:R-:W-:Y:S01]  /*4640*/  ISETP.GT.AND P0, PT, R6.reuse, 0x1, !P0 ;  /* 0x000000010600780c */ /* 0x040fe20004704270 */
[----:B------:R-:W2:Y:S01]  /*4650*/  LDL R16, [R1+0x250] ;  /* 0x0002500001107983 */ /* 0x000ea20000100800 */
[----:B------:R-:W-:Y:S02]  /*4660*/  ISETP.GT.AND P1, PT, R6, 0x8, !P1 ;  /* 0x000000080600780c */ /* 0x000fe40004f24270 */
[C---:B------:R-:W-:Y:S01]  /*4670*/  ISETP.LT.OR P0, PT, R0.reuse, 0x2, P0 ;  /* 0x000000020000780c */ /* 0x040fe20000701670 */
[----:B------:R-:W3:Y:S01]  /*4680*/  LDL R15, [R1+0x220] ;  /* 0x00022000010f7983 */ /* 0x000ee20000100800 */
[----:B------:R-:W-:Y:S02]  /*4690*/  ISETP.LT.OR P1, PT, R0, 0x9, P1 ;  /* 0x000000090000780c */ /* 0x000fe40000f21670 */
[----:B------:R-:W-:Y:S01]  /*46a0*/  FSEL R53, R27, -INF , !P0 ;  /* 0xff8000001b357808 */ /* 0x000fe20004000000 */
[----:B------:R-:W4:Y:S01]  /*46b0*/  LDL R14, [R1+0x240] ;  /* 0x00024000010e7983 */ /* 0x000f220000100800 */
[----:B------:R-:W-:-:S02]  /*46c0*/  ISETP.NE.AND P0, PT, R17, RZ, PT ;  /* 0x000000ff1100720c */ /* 0x000fc40003f05270 */
[----:B------:R-:W-:Y:S01]  /*46d0*/  FSEL R49, R30, -INF , !P1 ;  /* 0xff8000001e317808 */ /* 0x000fe20004800000 */
[----:B------:R-:W4:Y:S01]  /*46e0*/  LDL R17, [R1+0x1f0] ;  /* 0x0001f00001117983 */ /* 0x000f220000100800 */
[----:B------:R-:W-:Y:S02]  /*46f0*/  ISETP.GT.AND P0, PT, R6, 0x9, !P0 ;  /* 0x000000090600780c */ /* 0x000fe40004704270 */
[----:B------:R-:W-:Y:S01]  /*4700*/  ISETP.NE.AND P1, PT, R32, RZ, PT ;  /* 0x000000ff2000720c */ /* 0x000fe20003f25270 */
[----:B------:R-:W4:Y:S01]  /*4710*/  LDL R220, [R1+0x308] ;  /* 0x0003080001dc7983 */ /* 0x000f220000100800 */
[----:B------:R-:W-:Y:S02]  /*4720*/  ISETP.LT.OR P0, PT, R0, 0xa, P0 ;  /* 0x0000000a0000780c */ /* 0x000fe40000701670 */
[----:B------:R-:W-:Y:S01]  /*4730*/  ISETP.NE.AND P6, PT, R33, RZ, PT ;  /* 0x000000ff2100720c */ /* 0x000fe20003fc5270 */
[----:B------:R-:W4:Y:S01]  /*4740*/  LDL R152, [R1+0x2fc] ;  /* 0x0002fc0001987983 */ /* 0x000f220000100800 */
[----:B------:R-:W-:-:S02]  /*4750*/  FSEL R45, R31, -INF , !P0 ;  /* 0xff8000001f2d7808 */ /* 0x000fc40004000000 */
[----:B------:R-:W-:Y:S01]  /*4760*/  ISETP.NE.AND P0, PT, R76, RZ, PT ;  /* 0x000000ff4c00720c */ /* 0x000fe20003f05270 */
[----:B------:R-:W4:Y:S01]  /*4770*/  LDL R154, [R1+0x304] ;  /* 0x00030400019a7983 */ /* 0x000f220000100800 */
[----:B------:R-:W-:Y:S02]  /*4780*/  FMNMX.FTZ R8, R61, R221, !PT ;  /* 0x000000dd3d087209 */ /* 0x000fe40007810000 */
[----:B------:R-:W-:Y:S01]  /*4790*/  ISETP.GT.AND P0, PT, R6, 0x10, !P0 ;  /* 0x000000100600780c */ /* 0x000fe20004704270 */
[----:B------:R-:W4:Y:S01]  /*47a0*/  LDL R76, [R1+0x234] ;  /* 0x00023400014c7983 */ /* 0x000f220000100800 */
[----:B------:R-:W-:Y:S02]  /*47b0*/  FMNMX.FTZ R8, R25, R8, !PT ;  /* 0x0000000819087209 */ /* 0x000fe40007810000 */
[----:B------:R-:W-:Y:S01]  /*47c0*/  ISETP.LT.OR P0, PT, R0, 0x11, P0 ;  /* 0x000000110000780c */ /* 0x000fe20000701670 */
[----:B------:R-:W4:Y:S01]  /*47d0*/  LDL R80, [R1+0x23c] ;  /* 0x00023c0001507983 */ /* 0x000f220000100800 */
[----:B------:R-:W-:-:S02]  /*47e0*/  FMNMX.FTZ R7, R29, R8, !PT ;  /* 0x000000081d077209 */ /* 0x000fc40007810000 */
[----:B------:R-:W-:Y:S01]  /*47f0*/  FSEL R198, R34, -INF , !P0 ;  /* 0xff80000022c67808 */ /* 0x000fe20004000000 */
[----:B------:R-:W4:Y:S01]  /*4800*/  LDL R82, [R1+0x244] ;  /* 0x0002440001527983 */ /* 0x000f220000100800 */
[----:B------:R-:W-:Y:S02]  /*4810*/  ISETP.NE.AND P0, PT, R28, RZ, PT ;  /* 0x000000ff1c00720c */ /* 0x000fe40003f05270 */
[C---:B------:R-:W-:Y:S01]  /*4820*/  ISETP.GT.AND P2, PT, R6.reuse, 0x49, !P2 ;  /* 0x000000490600780c */ /* 0x040fe20005744270 */
[----:B------:R-:W4:Y:S01]  /*4830*/  LDL R84, [R1+0x248] ;  /* 0x0002480001547983 */ /* 0x000f220000100800 */
[C---:B------:R-:W-:Y:S02]  /*4840*/  ISETP.GT.AND P0, PT, R6.reuse, 0x11, !P0 ;  /* 0x000000110600780c */ /* 0x040fe40004704270 */
[----:B------:R-:W-:Y:S01]  /*4850*/  ISETP.GT.AND P3, PT, R6, 0x50, !P3 ;  /* 0x000000500600780c */ /* 0x000fe20005f64270 */
[----:B------:R-:W4:Y:S01]  /*4860*/  LDL R86, [R1+0x24c] ;  /* 0x00024c0001567983 */ /* 0x000f220000100800 */
[----:B------:R-:W-:-:S02]  /*4870*/  ISETP.LT.OR P0, PT, R0, 0x12, P0 ;  /* 0x000000120000780c */ /* 0x000fc40000701670 */
[----:B------:R-:W-:Y:S01]  /*4880*/  ISETP.LT.OR P2, PT, R0, 0x4a, P2 ;  /* 0x0000004a0000780c */ /* 0x000fe20001741670 */
[----:B------:R-:W4:Y:S01]  /*4890*/  LDL R88, [R1+0x254] ;  /* 0x0002540001587983 */ /* 0x000f220000100800 */
[----:B------:R-:W-:Y:S02]  /*48a0*/  FSEL R197, R35, -INF , !P0 ;  /* 0xff80000023c57808 */ /* 0x000fe40004000000 */
[----:B------:R-:W-:Y:S01]  /*48b0*/  ISETP.GT.AND P0, PT, R6, 0x18, !P1 ;  /* 0x000000180600780c */ /* 0x000fe20004f04270 */
[----:B------:R-:W4:Y:S01]  /*48c0*/  LDL R90, [R1+0x258] ;  /* 0x00025800015a7983 */ /* 0x000f220000100800 */
[----:B------:R-:W-:Y:S02]  /*48d0*/  ISETP.NE.AND P1, PT, R10, RZ, PT ;  /* 0x000000ff0a00720c */ /* 0x000fe40003f25270 */
[----:B------:R-:W-:Y:S01]  /*48e0*/  ISETP.LT.OR P0, PT, R0, 0x19, P0 ;  /* 0x000000190000780c */ /* 0x000fe20000701670 */
[----:B------:R-:W3:Y:S01]  /*48f0*/  LDL R10, [R1+0x230] ;  /* 0x00023000010a7983 */ /* 0x000ee20000100800 */
[----:B------:R-:W-:-:S02]  /*4900*/  ISETP.GT.AND P4, PT, R6, 0x51, !P4 ;  /* 0x000000510600780c */ /* 0x000fc40006784270 */
[----:B------:R-:W-:Y:S01]  /*4910*/  FSEL R158, R38, -INF , !P0 ;  /* 0xff800000269e7808 */ /* 0x000fe20004000000 */
[----:B------:R-:W4:Y:S01]  /*4920*/  LDL R92, [R1+0x25c] ;  /* 0x00025c00015c7983 */ /* 0x000f220000100800 */
[----:B------:R-:W-:Y:S02]  /*4930*/  ISETP.GT.AND P0, PT, R6, 0x19, !P6 ;  /* 0x000000190600780c */ /* 0x000fe40007704270 */
[----:B------:R-:W-:Y:S01]  /*4940*/  ISETP.NE.AND P6, PT, R78, RZ, PT ;  /* 0x000000ff4e00720c */ /* 0x000fe20003fc5270 */
[----:B------:R-:W4:Y:S01]  /*4950*/  LDL R94, [R1+0x264] ;  /* 0x00026400015e7983 */ /* 0x000f220000100800 */
[----:B------:R-:W-:Y:S02]  /*4960*/  ISETP.LT.OR P0, PT, R0, 0x1a, P0 ;  /* 0x0000001a0000780c */ /* 0x000fe40000701670 */
[----:B------:R-:W-:Y:S01]  /*4970*/  ISETP.GT.AND P5, PT, R6, 0x58, !P5 ;  /* 0x000000580600780c */ /* 0x000fe20006fa4270 */
[----:B------:R-:W4:Y:S01]  /*4980*/  LDL R78, [R1+0x238] ;  /* 0x00023800014e7983 */ /* 0x000f220000100800 */
[----:B------:R-:W-:-:S02]  /*4990*/  FSEL R159, R39, -INF , !P0 ;  /* 0xff800000279f7808 */ /* 0x000fc40004000000 */
[----:B------:R-:W-:Y:S01]  /*49a0*/  ISETP.NE.AND P0, PT, R36, RZ, PT ;  /* 0x000000ff2400720c */ /* 0x000fe20003f05270 */
[----:B------:R-:W4:Y:S01]  /*49b0*/  LDL R96, [R1+0x268] ;  /* 0x0002680001607983 */ /* 0x000f220000100800 */
[----:B------:R-:W-:Y:S02]  /*49c0*/  ISETP.LT.OR P3, PT, R0, 0x51, P3 ;  /* 0x000000510000780c */ /* 0x000fe40001f61670 */
[----:B------:R-:W-:Y:S01]  /*49d0*/  ISETP.GT.AND P0, PT, R6, 0x20, !P0 ;  /* 0x000000200600780c */ /* 0x000fe20004704270 */
[----:B------:R-:W4:Y:S01]  /*49e0*/  LDL R98, [R1+0x26c] ;  /* 0x00026c0001627983 */ /* 0x000f220000100800 */
[----:B------:R-:W-:Y:S02]  /*49f0*/  FSEL R193, R63, -INF , !P2 ;  /* 0xff8000003fc17808 */ /* 0x000fe40005000000 */
[C---:B------:R-:W-:Y:S01]  /*4a00*/  ISETP.LT.OR P0, PT, R0.reuse, 0x21, P0 ;  /* 0x000000210000780c */ /* 0x040fe20000701670 */
[----:B------:R-:W4:Y:S01]  /*4a10*/  LDL R34, [R1+0x270] ;  /* 0x0002700001227983 */ /* 0x000f220000100800 */
[----:B------:R-:W-:-:S02]  /*4a20*/  ISETP.LT.OR P4, PT, R0, 0x52, P4 ;  /* 0x000000520000780c */ /* 0x000fc40002781670 */
[----:B------:R-:W-:Y:S01]  /*4a30*/  FSEL R184, R42, -INF , !P0 ;  /* 0xff8000002ab87808 */ /* 0x000fe20004000000 */
[----:B------:R-:W4:Y:S01]  /*4a40*/  LDL R100, [R1+0x274] ;  /* 0x0002740001647983 */ /* 0x000f220000100800 */
[----:B------:R-:W-:Y:S02]  /*4a50*/  ISETP.NE.AND P0, PT, R37, RZ, PT ;  /* 0x000000ff2500720c */ /* 0x000fe40003f05270 */
[----:B------:R-:W-:Y:S01]  /*4a60*/  FSEL R183, R66, -INF , !P3 ;  /* 0xff80000042b77808 */ /* 0x000fe20005800000 */
[----:B------:R-:W4:Y:S01]  /*4a70*/  LDL R102, [R1+0x278] ;  /* 0x0002780001667983 */ /* 0x000f220000100800 */
[----:B------:R-:W-:Y:S02]  /*4a80*/  ISETP.GT.AND P0, PT, R6, 0x21, !P0 ;  /* 0x000000210600780c */ /* 0x000fe40004704270 */
[C---:B------:R-:W-:Y:S01]  /*4a90*/  ISETP.LT.OR P5, PT, R0.reuse, 0x59, P5 ;  /* 0x000000590000780c */ /* 0x040fe20002fa1670 */
[----:B------:R-:W4:Y:S01]  /*4aa0*/  LDL R104, [R1+0x27c] ;  /* 0x00027c0001687983 */ /* 0x000f220000100800 */
[----:B------:R-:W-:-:S02]  /*4ab0*/  ISETP.LT.OR P0, PT, R0, 0x22, P0 ;  /* 0x000000220000780c */ /* 0x000fc40000701670 */
[----:B------:R-:W-:Y:S01]  /*4ac0*/  FSEL R187, R67, -INF , !P4 ;  /* 0xff80000043bb7808 */ /* 0x000fe20006000000 */
[----:B------:R-:W4:Y:S01]  /*4ad0*/  LDL R36, [R1+0x280] ;  /* 0x0002800001247983 */ /* 0x000f220000100800 */
[----:B------:R-:W-:Y:S02]  /*4ae0*/  FSEL R188, R43, -INF , !P0 ;  /* 0xff8000002bbc7808 */ /* 0x000fe40004000000 */
[----:B------:R-:W-:Y:S01]  /*4af0*/  ISETP.NE.AND P0, PT, R40, RZ, PT ;  /* 0x000000ff2800720c */ /* 0x000fe20003f05270 */
[----:B------:R-:W4:Y:S01]  /*4b00*/  LDL R106, [R1+0x284] ;  /* 0x00028400016a7983 */ /* 0x000f220000100800 */
[----:B------:R-:W-:Y:S02]  /*4b10*/  FSEL R191, R70, -INF , !P5 ;  /* 0xff80000046bf7808 */ /* 0x000fe40006800000 */
[----:B------:R-:W-:Y:S01]  /*4b20*/  ISETP.GT.AND P0, PT, R6, 0x28, !P0 ;  /* 0x000000280600780c */ /* 0x000fe20004704270 */
[----:B------:R-:W4:Y:S03]  /*4b30*/  LDL R108, [R1+0x288] ;  /* 0x00028800016c7983 */ /* 0x000f260000100800 */
[----:B------:R-:W-:Y:S01]  /*4b40*/  ISETP.LT.OR P0, PT, R0, 0x29, P0 ;  /* 0x000000290000780c */ /* 0x000fe20000701670 */
[----:B------:R-:W4:Y:S03]  /*4b50*/  LDL R110, [R1+0x28c] ;  /* 0x00028c00016e7983 */ /* 0x000f260000100800 */
[----:B------:R-:W-:Y:S01]  /*4b60*/  FSEL R192, R46, -INF , !P0 ;  /* 0xff8000002ec07808 */ /* 0x000fe20004000000 */
[----:B------:R-:W4:Y:S01]  /*4b70*/  LDL R38, [R1+0x290] ;  /* 0x0002900001267983 */ /* 0x000f220000100800 */
[----:B------:R-:W-:-:S03]  /*4b80*/  ISETP.NE.AND P0, PT, R41, RZ, PT ;  /* 0x000000ff2900720c */ /* 0x000fc60003f05270 */
[----:B------:R-:W4:Y:S01]  /*4b90*/  LDL R112, [R1+0x294] ;  /* 0x0002940001707983 */ /* 0x000f220000100800 */
[----:B------:R-:W-:-:S03]  /*4ba0*/  ISETP.GT.AND P0, PT, R6, 0x29, !P0 ;  /* 0x000000290600780c */ /* 0x000fc60004704270 */
[----:B------:R-:W4:Y:S01]  /*4bb0*/  LDL R114, [R1+0x298] ;  /* 0x0002980001727983 */ /* 0x000f220000100800 */
[----:B------:R-:W-:-:S03]  /*4bc0*/  ISETP.LT.OR P0, PT, R0, 0x2a, P0 ;  /* 0x0000002a0000780c */ /* 0x000fc60000701670 */
[----:B------:R-:W4:Y:S01]  /*4bd0*/  LDL R116, [R1+0x29c] ;  /* 0x00029c0001747983 */ /* 0x000f220000100800 */
[----:B------:R-:W-:Y:S02]  /*4be0*/  FSEL R195, R47, -INF , !P0 ;  /* 0xff8000002fc37808 */ /* 0x000fe40004000000 */
[----:B------:R-:W-:Y:S01]  /*4bf0*/  ISETP.NE.AND P0, PT, R44, RZ, PT ;  /* 0x000000ff2c00720c */ /* 0x000fe20003f05270 */
[----:B------:R-:W4:Y:S03]  /*4c00*/  LDL R40, [R1+0x2a0] ;  /* 0x0002a00001287983 */ /* 0x000f260000100800 */
        /* <DEDUP_REMOVED lines=28> */
[----:B------:R-:W-:Y:S01]  /*4dd0*/  ISETP.GT.AND P0, PT, R6, RZ, !P1 ;  /* 0x000000ff0600720c */ /* 0x000fe20004f04270 */
[----:B------:R-:W4:Y:S01]  /*4de0*/  LDL R138, [R1+0x2d8] ;  /* 0x0002d800018a7983 */ /* 0x000f220000100800 */
[----:B------:R-:W-:Y:S02]  /*4df0*/  ISETP.NE.AND P1, PT, R57, RZ, PT ;  /* 0x000000ff3900720c */ /* 0x000fe40003f25270 */
[----:B------:R-:W-:Y:S01]  /*4e00*/  ISETP.LT.OR P0, PT, R0, 0x1, P0 ;  /* 0x000000010000780c */ /* 0x000fe20000701670 */
[----:B------:R-:W4:Y:S01]  /*4e10*/  LDL R140, [R1+0x2dc] ;  /* 0x0002dc00018c7983 */ /* 0x000f220000100800 */
[----:B------:R-:W-:Y:S02]  /*4e20*/  ISETP.GT.AND P1, PT, R6, 0x48, !P1 ;  /* 0x000000480600780c */ /* 0x000fe40004f24270 */
[----:B------:R-:W-:Y:S01]  /*4e30*/  FSEL R83, R26, -INF , !P0 ;  /* 0xff8000001a537808 */ /* 0x000fe20004000000 */
[----:B------:R-:W4:Y:S01]  /*4e40*/  LDL R48, [R1+0x2e0] ;  /* 0x0002e00001307983 */ /* 0x000f220000100800 */
[----:B------:R-:W-:-:S02]  /*4e50*/  ISETP.GT.AND P0, PT, R6, 0x40, !P6 ;  /* 0x000000400600780c */ /* 0x000fc40007704270 */
[----:B------:R-:W-:Y:S01]  /*4e60*/  FMNMX.FTZ R4, R83, R53, !PT ;  /* 0x0000003553047209 */ /* 0x000fe20007810000 */
[----:B------:R-:W4:Y:S01]  /*4e70*/  LDL R142, [R1+0x2e4] ;  /* 0x0002e400018e7983 */ /* 0x000f220000100800 */
[----:B------:R-:W-:Y:S02]  /*4e80*/  ISETP.LT.OR P0, PT, R0, 0x41, P0 ;  /* 0x000000410000780c */ /* 0x000fe40000701670 */
[----:B------:R-:W-:Y:S01]  /*4e90*/  FMNMX.FTZ R4, R49, R4, !PT ;  /* 0x0000000431047209 */ /* 0x000fe20007810000 */
[----:B------:R-:W4:Y:S01]  /*4ea0*/  LDL R144, [R1+0x2e8] ;  /* 0x0002e80001907983 */ /* 0x000f220000100800 */
[----:B------:R-:W-:Y:S02]  /*4eb0*/  FSEL R182, R58, -INF , !P0 ;  /* 0xff8000003ab67808 */ /* 0x000fe40004000000 */
[----:B------:R-:W-:Y:S01]  /*4ec0*/  FMNMX.FTZ R9, R45, R4, !PT ;  /* 0x000000042d097209 */ /* 0x000fe20007810000 */
[----:B------:R-:W4:Y:S01]  /*4ed0*/  LDL R146, [R1+0x2ec] ;  /* 0x0002ec0001927983 */ /* 0x000f220000100800 */
[----:B------:R-:W-:-:S02]  /*4ee0*/  FMNMX.FTZ R4, R20, R7, !PT ;  /* 0x0000000714047209 */ /* 0x000fc40007810000 */
[----:B------:R-:W-:Y:S01]  /*4ef0*/  FMNMX.FTZ R8, R198, R9, !PT ;  /* 0x00000009c6087209 */ /* 0x000fe20007810000 */
[----:B------:R-:W4:Y:S01]  /*4f00*/  LDL R50, [R1+0x2f0] ;  /* 0x0002f00001327983 */ /* 0x000f220000100800 */
[----:B------:R-:W-:Y:S02]  /*4f10*/  FMNMX.FTZ R7, R21, R4, !PT ;  /* 0x0000000415077209 */ /* 0x000fe40007810000 */
[----:B------:R-:W-:Y:S01]  /*4f20*/  FMNMX.FTZ R9, R197, R8, !PT ;  /* 0x00000008c5097209 */ /* 0x000fe20007810000 */
[----:B------:R-:W4:Y:S01]  /*4f30*/  LDL R148, [R1+0x2f4] ;  /* 0x0002f40001947983 */ /* 0x000f220000100800 */
[----:B------:R-:W-:Y:S02]  /*4f40*/  FMNMX.FTZ R4, R156, R7, !PT ;  /* 0x000000079c047209 */ /* 0x000fe40007810000 */
        /* <DEDUP_REMOVED lines=21> */
[----:B------:R-:W-:Y:S01]  /*50a0*/  ISETP.NE.AND P0, PT, R56, RZ, PT ;  /* 0x000000ff3800720c */ /* 0x000fe20003f05270 */
[----:B------:R-:W4:Y:S01]  /*50b0*/  LDL R37, [R1+0x324] ;  /* 0x0003240001257983 */ /* 0x000f220000100800 */
[----:B------:R-:W-:Y:S02]  /*50c0*/  FMNMX.FTZ R8, R173, R8, !PT ;  /* 0x00000008ad087209 */ /* 0x000fe40007810000 */
[----:B------:R-:W-:Y:S01]  /*50d0*/  FMNMX.FTZ R4, R181, R4, !PT ;  /* 0x00000004b5047209 */ /* 0x000fe20007810000 */
[----:B------:R-:W4:Y:S01]  /*50e0*/  LDL R56, [R1+0x320] ;  /* 0x0003200001387983 */ /* 0x000f220000100800 */
[----:B------:R-:W-:Y:S02]  /*50f0*/  FMNMX.FTZ R7, R177, R8, !PT ;  /* 0x00000008b1077209 */ /* 0x000fe40007810000 */
[----:B------:R-:W-:Y:S01]  /*5100*/  ISETP.GT.AND P0, PT, R6, 0x41, !P0 ;  /* 0x000000410600780c */ /* 0x000fe20004704270 */
[----:B------:R-:W4:Y:S01]  /*5110*/  LDL R39, [R1+0x328] ;  /* 0x0003280001277983 */ /* 0x000f220000100800 */
[----:B------:R-:W-:-:S02]  /*5120*/  FMNMX.FTZ R4, R185, R4, !PT ;  /* 0x00000004b9047209 */ /* 0x000fc40007810000 */
[----:B------:R-:W-:Y:S01]  /*5130*/  FMNMX.FTZ R7, R164, R7, !PT ;  /* 0x00000007a4077209 */ /* 0x000fe20007810000 */
[----:B------:R-:W4:Y:S01]  /*5140*/  LDL R41, [R1+0x32c] ;  /* 0x00032c0001297983 */ /* 0x000f220000100800 */
[----:B------:R-:W-:Y:S02]  /*5150*/  ISETP.LT.OR P0, PT, R0, 0x42, P0 ;  /* 0x000000420000780c */ /* 0x000fe40000701670 */
[----:B------:R-:W-:Y:S01]  /*5160*/  FMNMX.FTZ R9, R189, R4, !PT ;  /* 0x00000004bd097209 */ /* 0x000fe20007810000 */
[----:B------:R-:W4:Y:S01]  /*5170*/  LDL R58, [R1+0x330] ;  /* 0x00033000013a7983 */ /* 0x000f220000100800 */
[----:B------:R-:W-:Y:S02]  /*5180*/  FMNMX.FTZ R7, R170, R7, !PT ;  /* 0x00000007aa077209 */ /* 0x000fe40007810000 */
[----:B------:R-:W-:Y:S01]  /*5190*/  ISETP.LT.OR P1, PT, R0, 0x49, P1 ;  /* 0x000000490000780c */ /* 0x000fe20000f21670 */
[----:B------:R-:W4:Y:S01]  /*51a0*/  LDL R43, [R1+0x334] ;  /* 0x00033400012b7983 */ /* 0x000f220000100800 */
[----:B------:R-:W-:-:S02]  /*51b0*/  FSEL R186, R59, -INF , !P0 ;  /* 0xff8000003bba7808 */ /* 0x000fc40004000000 */
[----:B------:R-:W-:Y:S01]  /*51c0*/  FMNMX.FTZ R9, R182, R9, !PT ;  /* 0x00000009b6097209 */ /* 0x000fe20007810000 */
[----:B------:R-:W4:Y:S01]  /*51d0*/  LDL R47, [R1+0x338] ;  /* 0x00033800012f7983 */ /* 0x000f220000100800 */
[----:B------:R-:W-:Y:S02]  /*51e0*/  ISETP.NE.AND P6, PT, R24, RZ, PT ;  /* 0x000000ff1800720c */ /* 0x000fe40003fc5270 */
[----:B------:R-:W-:Y:S01]  /*51f0*/  FMNMX.FTZ R7, R174, R7, !PT ;  /* 0x00000007ae077209 */ /* 0x000fe20007810000 */
[----:B------:R-:W4:Y:S01]  /*5200*/  LDL R51, [R1+0x33c] ;  /* 0x00033c0001337983 */ /* 0x000f220000100800 */
[----:B------:R-:W-:Y:S02]  /*5210*/  FSEL R190, R62, -INF , !P1 ;  /* 0xff8000003ebe7808 */ /* 0x000fe40004800000 */
[----:B------:R-:W-:Y:S01]  /*5220*/  FMNMX.FTZ R9, R186, R9, !PT ;  /* 0x00000009ba097209 */ /* 0x000fe20007810000 */
[----:B------:R-:W4:Y:S01]  /*5230*/  LDL R60, [R1+0x340] ;  /* 0x00034000013c7983 */ /* 0x000f220000100800 */
[----:B------:R-:W-:-:S02]  /*5240*/  ISETP.GT.AND P6, PT, R6, 0x59, !P6 ;  /* 0x000000590600780c */ /* 0x000fc400077c4270 */
        /* <DEDUP_REMOVED lines=15> */
[----:B------:R-:W-:Y:S01]  /*5340*/  FSEL R194, R71, -INF , !P6 ;  /* 0xff80000047c27808 */ /* 0x000fe20007000000 */
[----:B------:R-:W4:Y:S01]  /*5350*/  LDL R65, [R1+0x358] ;  /* 0x0003580001417983 */ /* 0x000f220000100800 */
[----:B------:R-:W-:-:S03]  /*5360*/  FMNMX.FTZ R9, R191, R4, !PT ;  /* 0x00000004bf097209 */ /* 0x000fc60007810000 */
[----:B------:R-:W1:Y:S01]  /*5370*/  SHFL.BFLY PT, R7, R8, 0x2, 0x1f ;  /* 0x0c401f0008077f89 */ /* 0x000e6200000e0000 */
[----:B------:R-:W-:-:S03]  /*5380*/  FMNMX.FTZ R9, R194, R9, !PT ;  /* 0x00000009c2097209 */ /* 0x000fc60007810000 */
[----:B------:R-:W4:Y:S04]  /*5390*/  LDL R67, [R1+0x35c] ;  /* 0x00035c0001437983 */ /* 0x000f280000100800 */
[----:B------:R-:W-:Y:S04]  /*53a0*/  STL.64 [R1+0x200], R8 ;  /* 0x0002000801007387 */ /* 0x000fe80000100a00 */
[----:B------:R-:W3:Y:S04]  /*53b0*/  LDL R11, [R1+0x204] ;  /* 0x00020400010b7983 */ /* 0x000ee80000100800 */
[----:B------:R-:W4:Y:S04]  /*53c0*/  LDL R64, [R1+0x360] ;  /* 0x0003600001407983 */ /* 0x000f280000100800 */
[----:B------:R-:W4:Y:S01]  /*53d0*/  LDL R69, [R1+0x364] ;  /* 0x0003640001457983 */ /* 0x000f220000100800 */
[----:B-1----:R-:W-:-:S03]  /*53e0*/  FMNMX.FTZ R0, R8, R7, !PT ;  /* 0x0000000708007209 */ /* 0x002fc60007810000 */
[----:B------:R-:W4:Y:S04]  /*53f0*/  LDL R71, [R1+0x368] ;  /* 0x0003680001477983 */ /* 0x000f280000100800 */
[----:B------:R-:W1:Y:S04]  /*5400*/  SHFL.BFLY PT, R7, R0, 0x1, 0x1f ;  /* 0x0c201f0000077f89 */ /* 0x000e6800000e0000 */
[----:B------:R-:W4:Y:S04]  /*5410*/  LDL R73, [R1+0x36c] ;  /* 0x00036c0001497983 */ /* 0x000f280000100800 */
[----:B------:R-:W4:Y:S04]  /*5420*/  LDL R66, [R1+0x370] ;  /* 0x0003700001427983 */ /* 0x000f280000100800 */
[----:B------:R-:W4:Y:S04]  /*5430*/  LDL R75, [R1+0x374] ;  /* 0x00037400014b7983 */ /* 0x000f280000100800 */
[----:B------:R-:W4:Y:S04]  /*5440*/  LDL R77, [R1+0x378] ;  /* 0x00037800014d7983 */ /* 0x000f280000100800 */
[----:B------:R-:W4:Y:S01]  /*5450*/  LDL R79, [R1+0x37c] ;  /* 0x00037c00014f7983 */ /* 0x000f220000100800 */
[----:B-1----:R-:W-:-:S03]  /*5460*/  FMNMX.FTZ R4, R0, R7, !PT ;  /* 0x0000000700047209 */ /* 0x002fc60007810000 */
[----:B------:R-:W4:Y:S04]  /*5470*/  LDL R68, [R1+0x380] ;  /* 0x0003800001447983 */ /* 0x000f280000100800 */
[----:B------:R1:W-:Y:S04]  /*5480*/  STL [R1+0x200], R4 ;  /* 0x0002000401007387 */ /* 0x0003e80000100800 */
[----:B------:R-:W4:Y:S04]  /*5490*/  LDL R74, [R1+0x200] ;  /* 0x00020000014a7983 */ /* 0x000f280000100800 */
[----:B------:R-:W4:Y:S04]  /*54a0*/  LDL.64 R6, [R1+0x88] ;  /* 0x0000880001067983 */ /* 0x000f280000100a00 */
        /* <DEDUP_REMOVED lines=44> */
[----:B--2---:R-:W-:Y:S04]  /*5770*/  STL [R1+0x250], R16 ;  /* 0x0002501001007387 */ /* 0x004fe80000100800 */
[----:B---3--:R-:W1:Y:S02]  /*5780*/  SHFL.BFLY PT, R0, R11, 0x2, 0x1f ;  /* 0x0c401f000b007f89 */ /* 0x008e6400000e0000 */
[----:B-1----:R-:W-:-:S05]  /*5790*/  FMNMX.FTZ R0, R0, R11, !PT ;  /* 0x0000000b00007209 */ /* 0x002fca0007810000 */
[----:B------:R-:W1:Y:S04]  /*57a0*/  SHFL.BFLY PT, R11, R0, 0x1, 0x1f ;  /* 0x0c201f00000b7f89 */ /* 0x000e6800000e0000 */
[----:B------:R2:W-:Y:S01]  /*57b0*/  STL [R1+0x230], R10 ;  /* 0x0002300a01007387 */ /* 0x0005e20000100800 */
[----:B----4-:R-:W-:Y:S01]  /*57c0*/  FMUL.FTZ R16, R15, R74 ;  /* 0x0000004a0f107220 */ /* 0x010fe20000410000 */
[----:B------:R-:W-:Y:S02]  /*57d0*/  FSETP.NEU.FTZ.AND P0, PT, R74, -INF , PT ;  /* 0xff8000004a00780b */ /* 0x000fe40003f1d000 */
[----:B-1----:R-:W-:Y:S01]  /*57e0*/  FMNMX.FTZ R0, R0, R11, !PT ;  /* 0x0000000b00007209 */ /* 0x002fe20007810000 */
[----:B------:R-:W-:Y:S01]  /*57f0*/  IMAD R6, R17, 0xc00, R6 ;  /* 0x00000c0011067824 */ /* 0x000fe200078e0206 */
[----:B------:R-:W-:-:S02]  /*5800*/  FSEL R16, R16, RZ, P0 ;  /* 0x000000ff10107208 */ /* 0x000fc40000000000 */
[C---:B------:R-:W-:Y:S01]  /*5810*/  FSETP.NEU.FTZ.AND P0, PT, R0.reuse, -INF , PT ;  /* 0xff8000000000780b */ /* 0x040fe20003f1d000 */
[-C--:B------:R-:W-:Y:S01]  /*5820*/  FMUL.FTZ R17, R0, R15.reuse ;  /* 0x0000000f00117220 */ /* 0x080fe20000410000 */
[----:B------:R1:W-:Y:S04]  /*5830*/  STL [R1+0x240], R14 ;  /* 0x0002400e01007387 */ /* 0x0003e80000100800 */
[----:B------:R-:W-:Y:S01]  /*5840*/  FSEL R17, R17, RZ, P0 ;  /* 0x000000ff11117208 */ /* 0x000fe20000000000 */
[----:B------:R3:W-:Y:S01]  /*5850*/  STL [R1+0x260], R4 ;  /* 0x0002600401007387 */ /* 0x0007e20000100800 */
[-CC-:B------:R-:W-:Y:S01]  /*5860*/  FFMA.FTZ R222, R61, R15.reuse, -R16.reuse ;  /* 0x0000000f3dde7223 */ /* 0x180fe20000010810 */
[-CC-:B------:R-:W-:Y:S01]  /*5870*/  FFMA.FTZ R221, R221, R15.reuse, -R16.reuse ;  /* 0x0000000fdddd7223 */ /* 0x180fe20000010810 */
[-CC-:B------:R-:W-:Y:S01]  /*5880*/  FFMA.FTZ R219, R29, R15.reuse, -R16.reuse ;  /* 0x0000000f1ddb7223 */ /* 0x180fe20000010810 */
[----:B------:R4:W-:Y:S01]  /*5890*/  STL [R1+0x308], R220 ;  /* 0x000308dc01007387 */ /* 0x0009e20000100800 */
[-CC-:B--2---:R-:W-:Y:S01]  /*58a0*/  FFMA.FTZ R10, R53, R15.reuse, -R17.reuse ;  /* 0x0000000f350a7223 */ /* 0x184fe20000010811 */
[-CC-:B------:R-:W-:Y:S01]  /*58b0*/  FFMA.FTZ R11, R49, R15.reuse, -R17.reuse ;  /* 0x0000000f310b7223 */ /* 0x180fe20000010811 */
[-CC-:B-1----:R-:W-:Y:S01]  /*58c0*/  FFMA.FTZ R14, R45, R15.reuse, -R17.reuse ;  /* 0x0000000f2d0e7223 */ /* 0x182fe20000010811 */
[-C--:B---3--:R-:W-:Y:S01]  /*58d0*/  FFMA.FTZ R4, R83, R15.reuse, -R17 ;  /* 0x0000000f53047223 */ /* 0x088fe20000010811 */
[----:B----4-:R-:W-:Y:S01]  /*58e0*/  FFMA.FTZ R220, R25, R15, -R16 ;  /* 0x0000000f19dc7223 */ /* 0x010fe20000010810 */
[----:B------:R-:W-:Y:S08]  /*58f0*/  MUFU.EX2 R222, R222 ;  /* 0x000000de00de7308 */ /* 0x000ff00000000800 */
[----:B------:R-:W-:Y:S08]  /*5900*/  MUFU.EX2 R221, R221 ;  /* 0x000000dd00dd7308 */ /* 0x000ff00000000800 */
[----:B------:R-:W-:Y:S08]  /*5910*/  MUFU.EX2 R220, R220 ;  /* 0x000000dc00dc7308 */ /* 0x000ff00000000800 */
[----:B------:R-:W-:Y:S08]  /*5920*/  MUFU.EX2 R219, R219 ;  /* 0x000000db00db7308 */ /* 0x000ff00000000800 */
[----:B------:R-:W-:Y:S08]  /*5930*/  MUFU.EX2 R4, R4 ;  /* 0x0000000400047308 */ /* 0x000ff00000000800 */
[----:B------:R-:W1:Y:S08]  /*5940*/  MUFU.EX2 R10, R10 ;  /* 0x0000000a000a7308 */ /* 0x000e700000000800 */
[----:B------:R-:W-:Y:S08]  /*5950*/  MUFU.EX2 R11, R11 ;  /* 0x0000000b000b7308 */ /* 0x000ff00000000800 */
[----:B------:R-:W2:Y:S01]  /*5960*/  MUFU.EX2 R14, R14 ;  /* 0x0000000e000e7308 */ /* 0x000ea20000000800 */
[----:B------:R-:W-:-:S02]  /*5970*/  R2UR UR6, R6 ;  /* 0x00000000060672ca */ /* 0x000fc400000e0000 */
[----:B------:R-:W-:Y:S01]  /*5980*/  R2UR UR7, R7 ;  /* 0x00000000070772ca */ /* 0x000fe200000e0000 */
[----:B------:R3:W-:Y:S01]  /*5990*/  STL [R1+0x2fc], R152 ;  /* 0x0002fc9801007387 */ /* 0x0007e20000100800 */
[----:B-1----:R-:W-:-:S03]  /*59a0*/  F2FP.BF16.F32.PACK_AB R153, R10, R4 ;  /* 0x000000040a99723e */ /* 0x002fc600000010ff */
[----:B------:R1:W-:Y:S01]  /*59b0*/  STL [R1+0x304], R154 ;  /* 0x0003049a01007387 */ /* 0x0003e20000100800 */
[----:B---3--:R-:W-:Y:S02]  /*59c0*/  F2FP.BF16.F32.PACK_AB R152, R221, R222 ;  /* 0x000000dedd98723e */ /* 0x008fe400000010ff */
[----:B--2---:R-:W-:Y:S02]  /*59d0*/  F2FP.BF16.F32.PACK_AB R155, R14, R11 ;  /* 0x0000000b0e9b723e */ /* 0x004fe400000010ff */
[----:B-1----:R-:W-:Y:S01]  /*59e0*/  F2FP.BF16.F32.PACK_AB R154, R219, R220 ;  /* 0x000000dcdb9a723e */ /* 0x002fe200000010ff */
        /* <DEDUP_REMOVED lines=92> */
[----:B------:R2:W-:Y:S06]  /*5fb0*/  BAR.SYNC.DEFER_BLOCKING R225, 0x100 ;  /* 0x000400e10000751d */ /* 0x0005ec0000010000 */
[----:B-1----:R-:W-:-:S06]  /*5fc0*/  WARPGROUP.ARRIVE ;  /* 0x00000000000079c5 */ /* 0x002fcc0000000000 */
[----:B------:R-:W-:Y:S01]  /*5fd0*/  HGMMA.64x256x16.F32.BF16 R24, R152, gdesc[UR4].tnspB, RZ, !UPT, gsb0 ;  /* 0x43e0000498187df0 */ /* 0x000fe2000c0018ff */
[----:B------:R1:W-:Y:S01]  /*5fe0*/  STL [R1+0x3bc], R196 ;  /* 0x0003bcc401007387 */ /* 0x0003e20000100800 */
[-CC-:B------:R-:W-:Y:S01]  /*5ff0*/  FFMA.FTZ R20, R20, R15.reuse, -R16.reuse ;  /* 0x0000000f14147223 */ /* 0x180fe20000010810 */
[-CC-:B------:R-:W-:Y:S02]  /*6000*/  FFMA.FTZ R21, R21, R15.reuse, -R16.reuse ;  /* 0x0000000f15157223 */ /* 0x180fe40000010810 */
[----:B------:R3:W-:Y:S01]  /*6010*/  STL [R1+0x3c4], R199 ;  /* 0x0003c4c701007387 */ /* 0x0007e20000100800 */
[-CC-:B------:R-:W-:Y:S01]  /*6020*/  FFMA.FTZ R158, R158, R15.reuse, -R17.reuse ;  /* 0x0000000f9e9e7223 */ /* 0x180fe20000010811 */
[-CC-:B------:R-:W-:Y:S01]  /*6030*/  FFMA.FTZ R159, R159, R15.reuse, -R17.reuse ;  /* 0x0000000f9f9f7223 */ /* 0x180fe20000010811 */
[-CC-:B-1----:R-:W-:Y:S01]  /*6040*/  FFMA.FTZ R196, R156, R15.reuse, -R16.reuse ;  /* 0x0000000f9cc47223 */ /* 0x182fe20000010810 */
[-CC-:B------:R-:W-:Y:S01]  /*6050*/  FFMA.FTZ R156, R198, R15.reuse, -R17.reuse ;  /* 0x0000000fc69c7223 */ /* 0x180fe20000010811 */
[-C--:B---3--:R-:W-:Y:S01]  /*6060*/  FFMA.FTZ R199, R157, R15.reuse, -R16 ;  /* 0x0000000f9dc77223 */ /* 0x088fe20000010810 */
[----:B------:R-:W-:Y:S01]  /*6070*/  FFMA.FTZ R157, R197, R15, -R17 ;  /* 0x0000000fc59d7223 */ /* 0x000fe20000010811 */
[----:B------:R-:W-:Y:S08]  /*6080*/  MUFU.EX2 R20, R20 ;  /* 0x0000001400147308 */ /* 0x000ff00000000800 */
[----:B------:R-:W1:Y:S08]  /*6090*/  MUFU.EX2 R21, R21 ;  /* 0x0000001500157308 */ /* 0x000e700000000800 */
[----:B------:R-:W-:Y:S08]  /*60a0*/  MUFU.EX2 R196, R196 ;  /* 0x000000c400c47308 */ /* 0x000ff00000000800 */
[----:B------:R-:W3:Y:S08]  /*60b0*/  MUFU.EX2 R199, R199 ;  /* 0x000000c700c77308 */ /* 0x000ef00000000800 */
[----:B------:R-:W-:Y:S08]  /*60c0*/  MUFU.EX2 R156, R156 ;  /* 0x0000009c009c7308 */ /* 0x000ff00000000800 */
[----:B------:R-:W4:Y:S08]  /*60d0*/  MUFU.EX2 R157, R157 ;  /* 0x0000009d009d7308 */ /* 0x000f300000000800 */
[----:B------:R-:W-:Y:S08]  /*60e0*/  MUFU.EX2 R158, R158 ;  /* 0x0000009e009e7308 */ /* 0x000ff00000000800 */
[----:B------:R-:W0:Y:S01]  /*60f0*/  MUFU.EX2 R159, R159 ;  /* 0x0000009f009f7308 */ /* 0x000e220000000800 */
[----:B------:R2:W-:Y:S04]  /*6100*/  STL [R1+0x408], R8 ;  /* 0x0004080801007387 */ /* 0x0005e80000100800 */
[----:B------:R1:W-:Y:S01]  /*6110*/  STL [R1+0x420], R9 ;  /* 0x0004200901007387 */ /* 0x0003e20000100800 */
[----:B--2---:R-:W-:-:S02]  /*6120*/  VIADD R8, R6, 0x80 ;  /* 0x0000008006087836 */ /* 0x004fc40000000000 */
        /* <DEDUP_REMOVED lines=28> */
[----:B------:R-:W-:-:S02]  /*62f0*/  WARPGROUP.DEPBAR.LE gsb0, 0x0 ;  /* 0x00008000000079c5 */ /* 0x000fc40000010000 */
[----:B------:R-:W-:Y:S02]  /*6300*/  F2FP.BF16.F32.PACK_AB R152, R21, R20 ;  /* 0x000000141598723e */ /* 0x000fe400000010ff */
[----:B---3--:R-:W-:Y:S02]  /*6310*/  F2FP.BF16.F32.PACK_AB R154, R199, R196 ;  /* 0x000000c4c79a723e */ /* 0x008fe400000010ff */
[----:B----4-:R-:W-:Y:S02]  /*6320*/  F2FP.BF16.F32.PACK_AB R153, R157, R156 ;  /* 0x0000009c9d99723e */ /* 0x010fe400000010ff */
[----:B0-----:R-:W-:Y:S01]  /*6330*/  F2FP.BF16.F32.PACK_AB R155, R159, R158 ;  /* 0x0000009e9f9b723e */ /* 0x001fe200000010ff */
        /* <DEDUP_REMOVED lines=34> */
[-CC-:B------:R-:W-:Y:S01]  /*6560*/  FFMA.FTZ R163, R169, R15.reuse, -R16.reuse ;  /* 0x0000000fa9a37223 */ /* 0x180fe20000010810 */
[-CC-:B------:R-:W-:Y:S01]  /*6570*/  FFMA.FTZ R162, R172, R15.reuse, -R16.reuse ;  /* 0x0000000faca27223 */ /* 0x180fe20000010810 */
[-CC-:B------:R-:W-:Y:S01]  /*6580*/  FFMA.FTZ R169, R178, R15.reuse, -R16.reuse ;  /* 0x0000000fb2a97223 */ /* 0x180fe20000010810 */
[-C--:B------:R-:W-:Y:S01]  /*6590*/  FFMA.FTZ R160, R166, R15.reuse, -R16 ;  /* 0x0000000fa6a07223 */ /* 0x080fe20000010810 */
[-CC-:B------:R-:W-:Y:S01]  /*65a0*/  FFMA.FTZ R172, R184, R15.reuse, -R17.reuse ;  /* 0x0000000fb8ac7223 */ /* 0x180fe20000010811 */
[-CC-:B------:R-:W-:Y:S01]  /*65b0*/  FFMA.FTZ R197, R188, R15.reuse, -R17.reuse ;  /* 0x0000000fbcc57223 */ /* 0x180fe20000010811 */
[-CC-:B------:R-:W-:Y:S01]  /*65c0*/  FFMA.FTZ R178, R192, R15.reuse, -R17.reuse ;  /* 0x0000000fc0b27223 */ /* 0x180fe20000010811 */
[----:B------:R-:W-:Y:S01]  /*65d0*/  FFMA.FTZ R195, R195, R15, -R17 ;  /* 0x0000000fc3c37223 */ /* 0x000fe20000010811 */
[----:B------:R-:W-:Y:S08]  /*65e0*/  MUFU.EX2 R163, R163 ;  /* 0x000000a300a37308 */ /* 0x000ff00000000800 */
[----:B------:R-:W0:Y:S08]  /*65f0*/  MUFU.EX2 R160, R160 ;  /* 0x000000a000a07308 */ /* 0x000e300000000800 */
[----:B------:R-:W-:Y:S08]  /*6600*/  MUFU.EX2 R162, R162 ;  /* 0x000000a200a27308 */ /* 0x000ff00000000800 */
[----:B------:R-:W1:Y:S08]  /*6610*/  MUFU.EX2 R169, R169 ;  /* 0x000000a900a97308 */ /* 0x000e700000000800 */
[----:B------:R-:W-:Y:S08]  /*6620*/  MUFU.EX2 R172, R172 ;  /* 0x000000ac00ac7308 */ /* 0x000ff00000000800 */
[----:B------:R-:W2:Y:S08]  /*6630*/  MUFU.EX2 R197, R197 ;  /* 0x000000c500c57308 */ /* 0x000eb00000000800 */
[----:B------:R-:W-:Y:S08]  /*6640*/  MUFU.EX2 R178, R178 ;  /* 0x000000b200b27308 */ /* 0x000ff00000000800 */
[----:B------:R-:W3:Y:S01]  /*6650*/  MUFU.EX2 R195, R195 ;  /* 0x000000c300c37308 */ /* 0x000ee20000000800 */
[----:B------:R-:W-:-:S02]  /*6660*/  VIADD R8, R6, 0x100 ;  /* 0x0000010006087836 */ /* 0x000fc40000000000 */
[----:B------:R-:W-:-:S03]  /*6670*/  IMAD.MOV.U32 R9, RZ, RZ, R7 ;  /* 0x000000ffff097224 */ /* 0x000fc600078e0007 */
[----:B------:R-:W-:Y:S02]  /*6680*/  R2UR UR6, R8 ;  /* 0x00000000080672ca */ /* 0x000fe400000e0000 */
[----:B------:R-:W-:Y:S01]  /*6690*/  R2UR UR7, R9 ;  /* 0x00000000090772ca */ /* 0x000fe200000e0000 */
[-CC-:B------:R-:W-:Y:S01]  /*66a0*/  FFMA.FTZ R166, R168, R15.reuse, -R16.reuse ;  /* 0x0000000fa8a67223 */ /* 0x180fe20000010810 */
[-CC-:B------:R-:W-:Y:S01]  /*66b0*/  FFMA.FTZ R168, R173, R15.reuse, -R16.reuse ;  /* 0x0000000fada87223 */ /* 0x180fe20000010810 */
[-CC-:B------:R-:W-:Y:S01]  /*66c0*/  FFMA.FTZ R184, R185, R15.reuse, -R17.reuse ;  /* 0x0000000fb9b87223 */ /* 0x180fe20000010811 */
[-CC-:B------:R-:W-:Y:S01]  /*66d0*/  FFMA.FTZ R165, R165, R15.reuse, -R16.reuse ;  /* 0x0000000fa5a57223 */ /* 0x180fe20000010810 */
[-C--:B------:R-:W-:Y:S01]  /*66e0*/  FFMA.FTZ R173, R177, R15.reuse, -R16 ;  /* 0x0000000fb1ad7223 */ /* 0x080fe20000010810 */
[-CC-:B------:R-:W-:Y:S01]  /*66f0*/  FFMA.FTZ R180, R180, R15.reuse, -R17.reuse ;  /* 0x0000000fb4b47223 */ /* 0x180fe20000010811 */
[-CC-:B------:R-:W-:Y:S01]  /*6700*/  FFMA.FTZ R201, R181, R15.reuse, -R17.reuse ;  /* 0x0000000fb5c97223 */ /* 0x180fe20000010811 */
[----:B------:R-:W-:Y:S01]  /*6710*/  FFMA.FTZ R185, R189, R15, -R17 ;  /* 0x0000000fbdb97223 */ /* 0x000fe20000010811 */
[----:B------:R-:W-:Y:S08]  /*6720*/  MUFU.EX2 R166, R166 ;  /* 0x000000a600a67308 */ /* 0x000ff00000000800 */
[----:B------:R-:W4:Y:S08]  /*6730*/  MUFU.EX2 R165, R165 ;  /* 0x000000a500a57308 */ /* 0x000f300000000800 */
[----:B------:R-:W-:Y:S08]  /*6740*/  MUFU.EX2 R168, R168 ;  /* 0x000000a800a87308 */ /* 0x000ff00000000800 */
[----:B------:R-:W4:Y:S01]  /*6750*/  MUFU.EX2 R173, R173 ;  /* 0x000000ad00ad7308 */ /* 0x000f220000000800 */
[----:B------:R-:W-:-:S02]  /*6760*/  WARPGROUP.DEPBAR.LE gsb0, 0x0 ;  /* 0x00008000000079c5 */ /* 0x000fc40000010000 */
[----:B0-----:R-:W-:Y:S02]  /*6770*/  F2FP.BF16.F32.PACK_AB R152, R163, R160 ;  /* 0x000000a0a398723e */ /* 0x001fe400000010ff */
[----:B-1----:R-:W-:Y:S02]  /*6780*/  F2FP.BF16.F32.PACK_AB R154, R169, R162 ;  /* 0x000000a2a99a723e */ /* 0x002fe400000010ff */
[----:B--2---:R-:W-:Y:S02]  /*6790*/  F2FP.BF16.F32.PACK_AB R153, R197, R172 ;  /* 0x000000acc599723e */ /* 0x004fe400000010ff */
[----:B---3--:R-:W-:Y:S01]  /*67a0*/  F2FP.BF16.F32.PACK_AB R155, R195, R178 ;  /* 0x000000b2c39b723e */ /* 0x008fe200000010ff */
        /* <DEDUP_REMOVED lines=34> */
[----:B------:R-:W-:Y:S08]  /*69d0*/  MUFU.EX2 R180, R180 ;  /* 0x000000b400b47308 */ /* 0x000ff00000000800 */
[----:B------:R-:W0:Y:S08]  /*69e0*/  MUFU.EX2 R201, R201 ;  /* 0x000000c900c97308 */ /* 0x000e300000000800 */
[----:B------:R-:W-:Y:S08]  /*69f0*/  MUFU.EX2 R184, R184 ;  /* 0x000000b800b87308 */ /* 0x000ff00000000800 */
[----:B------:R-:W1:Y:S01]  /*6a00*/  MUFU.EX2 R185, R185 ;  /* 0x000000b900b97308 */ /* 0x000e620000000800 */
[----:B------:R-:W-:-:S02]  /*6a10*/  VIADD R8, R6, 0x180 ;  /* 0x0000018006087836 */ /* 0x000fc40000000000 */
[----:B------:R-:W-:-:S03]  /*6a20*/  IMAD.MOV.U32 R9, RZ, RZ, R7 ;  /* 0x000000ffff097224 */ /* 0x000fc600078e0007 */
[----:B------:R-:W-:Y:S02]  /*6a30*/  R2UR UR6, R8 ;  /* 0x00000000080672ca */ /* 0x000fe400000e0000 */
[----:B------:R-:W-:Y:S01]  /*6a40*/  R2UR UR7, R9 ;  /* 0x00000000090772ca */ /* 0x000fe200000e0000 */
        /* <DEDUP_REMOVED lines=9> */
[----:B------:R-:W2:Y:S08]  /*6ae0*/  MUFU.EX2 R164, R164 ;  /* 0x000000a400a47308 */ /* 0x000eb00000000800 */
[----:B------:R-:W-:Y:S08]  /*6af0*/  MUFU.EX2 R170, R170 ;  /* 0x000000aa00aa7308 */ /* 0x000ff00000000800 */
[----:B------:R-:W3:Y:S08]  /*6b00*/  MUFU.EX2 R181, R181 ;  /* 0x000000b500b57308 */ /* 0x000ef00000000800 */
[----:B------:R-:W-:Y:S08]  /*6b10*/  MUFU.EX2 R174, R174 ;  /* 0x000000ae00ae7308 */ /* 0x000ff00000000800 */
[----:B------:R-:W3:Y:S08]  /*6b20*/  MUFU.EX2 R189, R189 ;  /* 0x000000bd00bd7308 */ /* 0x000ef00000000800 */
[----:B------:R-:W-:Y:S08]  /*6b30*/  MUFU.EX2 R176, R176 ;  /* 0x000000b000b07308 */ /* 0x000ff00000000800 */
[----:B------:R-:W3:Y:S01]  /*6b40*/  MUFU.EX2 R193, R193 ;  /* 0x000000c100c17308 */ /* 0x000ee20000000800 */
[----:B------:R-:W-:-:S02]  /*6b50*/  VIADD R8, R6, 0x200 ;  /* 0x0000020006087836 */ /* 0x000fc40000000000 */
[----:B------:R-:W-:Y:S01]  /*6b60*/  IMAD.MOV.U32 R9, RZ, RZ, R7 ;  /* 0x000000ffff097224 */ /* 0x000fe200078e0007 */
[----:B------:R-:W-:Y:S02]  /*6b70*/  WARPGROUP.DEPBAR.LE gsb0, 0x0 ;  /* 0x00008000000079c5 */ /* 0x000fe40000010000 */
[----:B----4-:R-:W-:Y:S02]  /*6b80*/  F2FP.BF16.F32.PACK_AB R152, R166, R165 ;  /* 0x000000a5a698723e */ /* 0x010fe400000010ff */
[----:B------:R-:W-:Y:S02]  /*6b90*/  F2FP.BF16.F32.PACK_AB R154, R173, R168 ;  /* 0x000000a8ad9a723e */ /* 0x000fe400000010ff */
[----:B0-----:R-:W-:Y:S02]  /*6ba0*/  F2FP.BF16.F32.PACK_AB R153, R201, R180 ;  /* 0x000000b4c999723e */ /* 0x001fe400000010ff */
[----:B-1----:R-:W-:Y:S01]  /*6bb0*/  F2FP.BF16.F32.PACK_AB R155, R185, R184 ;  /* 0x000000b8b99b723e */ /* 0x002fe200000010ff */
        /* <DEDUP_REMOVED lines=49> */
[----:B------:R-:W4:Y:S08]  /*6ed0*/  MUFU.EX2 R182, R182 ;  /* 0x000000b600b67308 */ /* 0x000f300000000800 */
[----:B------:R-:W-:Y:S08]  /*6ee0*/  MUFU.EX2 R175, R175 ;  /* 0x000000af00af7308 */ /* 0x000ff00000000800 */
[----:B------:R-:W4:Y:S01]  /*6ef0*/  MUFU.EX2 R186, R186 ;  /* 0x000000ba00ba7308 */ /* 0x000f220000000800 */
[----:B------:R-:W-:Y:S01]  /*6f00*/  VIADD R6, R6, 0x280 ;  /* 0x0000028006067836 */ /* 0x000fe20000000000 */
[----:B------:R-:W-:-:S02]  /*6f10*/  WARPGROUP.DEPBAR.LE gsb0, 0x0 ;  /* 0x00008000000079c5 */ /* 0x000fc40000010000 */
[----:B--2---:R-:W-:Y:S02]  /*6f20*/  F2FP.BF16.F32.PACK_AB R152, R177, R164 ;  /* 0x000000a4b198723e */ /* 0x004fe400000010ff */
[----:B---3--:R-:W-:Y:S02]  /*6f30*/  F2FP.BF16.F32.PACK_AB R154, R181, R170 ;  /* 0x000000aab59a723e */ /* 0x008fe400000010ff */
[----:B------:R-:W-:Y:S02]  /*6f40*/  F2FP.BF16.F32.PACK_AB R153, R189, R174 ;  /* 0x000000aebd99723e */ /* 0x000fe400000010ff */
[----:B------:R-:W-:Y:S01]  /*6f50*/  F2FP.BF16.F32.PACK_AB R155, R193, R176 ;  /* 0x000000b0c19b723e */ /* 0x000fe200000010ff */
        /* <DEDUP_REMOVED lines=32> */
[----:B--2---:R-:W-:-:S06]  /*7160*/  WARPGROUP.ARRIVE ;  /* 0x00000000000079c5 */ /* 0x004fcc0000000000 */
[----:B------:R-:W-:Y:S01]  /*7170*/  HGMMA.64x256x16.F32.BF16 R24, R152, gdesc[UR4].tnspB, R24, gsb0 ;  /* 0x43e0000498187df0 */ /* 0x000fe20008001818 */
[----:B------:R-:W-:Y:S02]  /*7180*/  R2UR UR6, R6 ;  /* 0x00000000060672ca */ /* 0x000fe400000e0000 */
[----:B------:R-:W-:Y:S01]  /*7190*/  R2UR UR7, R7 ;  /* 0x00000000070772ca */ /* 0x000fe200000e0000 */
[----:B------:R2:W5:Y:S04]  /*71a0*/  LDL R6, [R1+0x1f0] ;  /* 0x0001f00001067983 */ /* 0x0005680000100800 */
[----:B------:R-:W3:Y:S01]  /*71b0*/  LDL R7, [R1+0x28] ;  /* 0x0000280001077983 */ /* 0x000ee20000100800 */
[----:B------:R-:W-:Y:S02]  /*71c0*/  WARPGROUP.DEPBAR.LE gsb0, 0x0 ;  /* 0x00008000000079c5 */ /* 0x000fe40000010000 */
[----:B0-----:R-:W-:-:S02]  /*71d0*/  F2FP.BF16.F32.PACK_AB R152, R9, R8 ;  /* 0x000000080998723e */ /* 0x001fc400000010ff */
[----:B-1----:R-:W-:Y:S02]  /*71e0*/  F2FP.BF16.F32.PACK_AB R154, R16, R167 ;  /* 0x000000a7109a723e */ /* 0x002fe400000010ff */
[----:B----4-:R-:W-:Y:S02]  /*71f0*/  F2FP.BF16.F32.PACK_AB R153, R182, R171 ;  /* 0x000000abb699723e */ /* 0x010fe400000010ff */
        /* <DEDUP_REMOVED lines=84> */
[----:B------:R-:W4:Y:S04]  /*7740*/  LDL R153, [R1+0x230] ;  /* 0x0002300001997983 */ /* 0x000f280000100800 */
[----:B0-----:R-:W2:Y:S04]  /*7750*/  LDL R111, [R1+0x234] ;  /* 0x00023400016f7983 */ /* 0x001ea80000100800 */
        /* <DEDUP_REMOVED lines=154> */
[----:B------:R0:W-:Y:S02]  /*8100*/  STL [R1+0x68], RZ ;  /* 0x000068ff01007387 */ /* 0x0001e40000100800 */
[----:B------:R-:W-:Y:S01]  /*8110*/  FADD.FTZ R16, R16, R167 ;  /* 0x000000a710107221 */ /* 0x000fe20000010000 */
[----:B------:R-:W-:Y:S01]  /*8120*/  FADD.FTZ R17, R186, R17 ;  /* 0x00000011ba117221 */ /* 0x000fe20000010000 */
[----:B------:R0:W-:Y:S04]  /*8130*/  STL [R1+0x68], R223 ;  /* 0x000068df01007387 */ /* 0x0001e80000100800 */
[----:B------:R0:W-:Y:S04]  /*8140*/  STL [R1+0x68], R223 ;  /* 0x000068df01007387 */ /* 0x0001e80000100800 */
[----:B------:R0:W-:Y:S01]  /*8150*/  STL [R1+0x68], R223 ;  /* 0x000068df01007387 */ /* 0x0001e20000100800 */
[----:B---3--:R-:W-:-:S03]  /*8160*/  LOP3.LUT R7, R7, 0x1, RZ, 0xfc, !PT ;  /* 0x0000000107077812 */ /* 0x008fc600078efcff */
[----:B------:R0:W-:Y:S04]  /*8170*/  STL [R1+0x68], R223 ;  /* 0x000068df01007387 */ /* 0x0001e80000100800 */
[----:B------:R0:W-:Y:S04]  /*8180*/  STL [R1+0x68], R223 ;  /* 0x000068df01007387 */ /* 0x0001e80000100800 */
[----:B------:R0:W-:Y:S04]  /*8190*/  STL [R1+0x68], R223 ;  /* 0x000068df01007387 */ /* 0x0001e80000100800 */
[----:B------:R0:W-:Y:S04]  /*81a0*/  STL [R1+0x204], R0 ;  /* 0x0002040001007387 */ /* 0x0001e80000100800 */
[----:B------:R0:W-:Y:S04]  /*81b0*/  STL.64 [R1+0x210], R16 ;  /* 0x0002101001007387 */ /* 0x0001e80000100a00 */
[----:B----4-:R0:W-:Y:S04]  /*81c0*/  STL [R1+0x230], R153 ;  /* 0x0002309901007387 */ /* 0x0101e80000100800 */
[----:B--2---:R0:W-:Y:S04]  /*81d0*/  STL [R1+0x234], R111 ;  /* 0x0002346f01007387 */ /* 0x0041e80000100800 */
        /* <DEDUP_REMOVED lines=126> */
[----:B------:R-:W-:Y:S01]  /*89c0*/  ISETP.NE.AND P0, PT, R7, 0x3, PT ;  /* 0x000000030700780c */ /* 0x000fe20003f05270 */
[----:B------:R-:W-:-:S12]  /*89d0*/  BSSY B0, `(.L_x_11254) ;  /* 0x0000003000007945 */ /* 0x000fd80003800000 */
[----:B0-----:R-:W-:Y:S05]  /*89e0*/  @!P0 BRA `(.L_x_11255) ;  /* 0x0000000000048947 */ /* 0x001fea0003800000 */
[----:B------:R-:W-:Y:S01]  /*89f0*/  BPT.TRAP 0x1 ;  /* 0x000000040000795c */ /* 0x000fe20000300000 */
.L_x_11255:
[----:B------:R-:W-:Y:S05]  /*8a00*/  BSYNC B0 ;  /* 0x0000000000007941 */ /* 0x000fea0003800000 */
.L_x_11254:
        /* <DEDUP_REMOVED lines=11> */
[----:B------:R-:W-:-:S06]  /*8ac0*/  UIADD3 UR44, UR44, -0x2, URZ ;  /* 0xfffffffe2c2c7890 */ /* 0x000fcc000fffe03f */
[----:B------:R-:W-:Y:S02]  /*8ad0*/  IMAD.U32 R10, RZ, RZ, UR44 ;  /* 0x0000002cff0a7e24 */ /* 0x000fe4000f8e00ff */
[----:B--2---:R-:W-:-:S04]  /*8ae0*/  IMAD.SHL.U32 R0, R0, 0x80, RZ ;  /* 0x0000008000007824 */ /* 0x004fc800078e00ff */
[----:B------:R-:W-:Y:S01]  /*8af0*/  @P0 IMAD.HI.U32 R5, R0, R5, RZ ;  /* 0x0000000500050227 */ /* 0x000fe200078e00ff */
[----:B------:R-:W-:-:S03]  /*8b00*/  PLOP3.LUT P0, PT, PT, PT, UP0, 0x40, 0x0 ;  /* 0x000000000000781c */ /* 0x000fc60003f0e808 */
[----:B------:R-:W-:Y:S01]  /*8b10*/  IMAD.MOV.U32 R4, RZ, RZ, R0 ;  /* 0x000000ffff047224 */ /* 0x000fe200078e0000 */
[----:B------:R-:W-:-:S05]  /*8b20*/  @P1 SHF.R.U32.HI R4, RZ, R226, R5 ;  /* 0x000000e2ff041219 */ /* 0x000fca0000011605 */
[----:B------:R-:W-:-:S04]  /*8b30*/  VIADD R5, R4, UR43 ;  /* 0x0000002b04057c36 */ /* 0x000fc80008000000 */
        /* <DEDUP_REMOVED lines=12> */
.L_x_11258:
[----:B------:R-:W-:-:S13]  /*8c00*/  ISETP.NE.AND P0, PT, R3, 0x1, PT ;  /* 0x000000010300780c */ /* 0x000fda0003f05270 */
[----:B------:R-:W-:-:S05]  /*8c10*/  @P0 IMAD.HI.U32 R12, R4, R12, RZ ;  /* 0x0000000c040c0227 */ /* 0x000fca00078e00ff */
[----:B------:R-:W-:-:S07]  /*8c20*/  @P0 SHF.R.U32.HI R4, RZ, R13, R12 ;  /* 0x0000000dff040219 */ /* 0x000fce000001160c */
.L_x_11259:
[----:B------:R-:W-:Y:S05]  /*8c30*/  BSYNC B0 ;  /* 0x0000000000007941 */ /* 0x000fea0003800000 */
.L_x_11257:
[----:B------:R-:W-:-:S05]  /*8c40*/  IMAD R3, R4, R3, R3 ;  /* 0x0000000304037224 */ /* 0x000fca00078e0203 */
[----:B------:R-:W-:-:S07]  /*8c50*/  VIMNMX R2, R2, R3, PT ;  /* 0x0000000302027248 */ /* 0x000fce0003fe0100 */
.L_x_11256:
[----:B------:R-:W-:Y:S01]  /*8c60*/  IMAD.HI R2, R2, 0x2aaaaaab, RZ ;  /* 0x2aaaaaab02027827 */ /* 0x000fe200078e02ff */
[----:B------:R-:W-:Y:S04]  /*8c70*/  BSSY B1, `(.L_x_11260) ;  /* 0x000000f000017945 */ /* 0x000fe80003800000 */
[----:B------:R-:W-:-:S04]  /*8c80*/  SHF.R.U32.HI R3, RZ, 0x1f, R2 ;  /* 0x0000001fff037819 */ /* 0x000fc80000011602 */
[----:B------:R-:W-:-:S04]  /*8c90*/  LEA.HI.SX32 R3, R2, R3, 0x1c ;  /* 0x0000000302037211 */ /* 0x000fc800078fe2ff */
[----:B------:R-:W-:-:S04]  /*8ca0*/  VIMNMX R188, R3, UR40, !PT ;  /* 0x0000002803bc7c48 */ /* 0x000fc8000ffe0100 */
[----:B------:R-:W-:-:S13]  /*8cb0*/  ISETP.GE.AND P0, PT, R10, R188, PT ;  /* 0x000000bc0a00720c */ /* 0x000fda0003f06270 */
[----:B------:R-:W-:Y:S05]  /*8cc0*/  @!P0 BRA `(.L_x_11261) ;  /* 0x0000000000248947 */ /* 0x000fea0003800000 */
[----:B------:R-:W-:Y:S01]  /*8cd0*/  BSSY B0, `(.L_x_11262) ;  /* 0x0000006000007945 */ /* 0x000fe20003800000 */
.L_x_11263:
[----:B------:R-:W-:-:S07]  /*8ce0*/  MOV R190, 0x8d00 ;  /* 0x00008d0000be7802 */ /* 0x000fce0000000f00 */
[----:B------:R-:W-:Y:S05]  /*8cf0*/  CALL.REL.NOINC `($_ZN7cutlass13device_kernelIN5flash11enable_sm90INS1_16FlashAttnFwdSm90INS1_25CollectiveMainloopFwdSm90ILi2EN4cute5tupleIJNS5_1CILi1EEES8_S8_EEENS6_IJNS7_ILi128EEENS7_ILi96EEENS7_ILi64EEEEEELi256ENS_10bfloat16_tEfNS_4arch4Sm90ELb0ELb1ELb0ELb0ELb1ELb0ELb1ELb1ELb0ELb1ELb1ELb0EEENS1_21CollectiveEpilogueFwdINS6_IJSA_NS7_ILi256EEESB_EEES9_SE_SG_Li256ELb0ELb1ELb1ELb0EEENS1_19SingleTileSchedulerILb0ELb1ELb1ELi128EEEEEEEEEvNT_6ParamsE$_ZZN5flash25CollectiveMainloopFwdSm90ILi2EN4cute5tupleIJNS1_1CILi1EEES4_S4_EEENS2_IJNS3_ILi128EEENS3_ILi96EEENS3_ILi64EEEEEELi256EN7cutlass10bfloat16_tEfNSA_4arch4Sm90ELb0ELb1ELb0ELb0ELb1ELb0ELb1ELb1ELb0ELb1ELb1ELb0EE3mmaINS_16FlashAttnFwdSm90ISE_NS_21CollectiveEpilogueFwdINS2_IJS6_NS3_ILi256EEES7_EEES5_SB_SD_Li256ELb0ELb1ELb1ELb0EEENS_19SingleTileSchedulerILb0ELb1ELb1ELi128EEEE13SharedStorageENS1_6TensorINS1_11ArrayEngineIfLm128EEENS1_6LayoutINS2_IJNS2_IJNS3_ILi2EEEST_NS3_ILi32EEEEEES4_S4_EEENS2_IJNS2_IJS4_ST_NS3_ILi4EEEEEENS3_ILi0EEESZ_EEEEEEENS_7SoftmaxILi2ELi0EEEEEbRKNSE_6ParamsENSA_13PipelineAsyncILi2EEES19_RNSA_13PipelineStateILj2EEERT0_RT1_iRiRKNS_16SeqlenInfoQKNewKILb0ELb0EEENS2_IJiiiiEEERT_ENKUliT_T0_T1_E_clIZSF_ISO_S12_S14_EbS17_S19_S19_S1C_S1E_S1G_iS1H_S1L_S1M_S1O_EUlRS1P_iE1_NS3_ILb0EEENS3_ILb1EEEEEDaiS1P_S1Q_S1R_) ;  /* 0x0000031c00487944 */ /* 0x000fea0003c00000 */
[C---:B------:R-:W-:Y:S01]  /*8d00*/  ISETP.GT.AND P0, PT, R10.reuse, R188, PT ;  /* 0x000000bc0a00720c */ /* 0x040fe20003f04270 */
[----:B------:R-:W-:-:S12]  /*8d10*/  VIADD R10, R10, 0xffffffff ;  /* 0xffffffff0a0a7836 */ /* 0x000fd80000000000 */
[----:B------:R-:W-:Y:S05]  /*8d20*/  @P0 BRA `(.L_x_11263) ;  /* 0xfffffffc00ec0947 */ /* 0x000fea000383ffff */
[----:B------:R-:W-:Y:S05]  /*8d30*/  BSYNC B0 ;  /* 0x0000000000007941 */ /* 0x000fea0003800000 */
.L_x_11262:
[----:B------:R-:W2:Y:S02]  /*8d40*/  LDL R0, [R1+0x50] ;  /* 0x0000500001007983 */ /* 0x000ea40000100800 */
[----:B--2---:R-:W-:-:S07]  /*8d50*/  IMAD.SHL.U32 R0, R0, 0x80, RZ ;  /* 0x0000008000007824 */ /* 0x004fce00078e00ff */
.L_x_11261:
[----:B------:R-:W-:Y:S05]  /*8d60*/  BSYNC B1 ;  /* 0x0000000000017941 */ /* 0x000fea0003800000 */
.L_x_11260:
        /* <DEDUP_REMOVED lines=26> */
.L_x_11266:
[----:B------:R-:W-:Y:S02]  /*8f10*/  ULDC UR4, c[0x0][0xadc] ;  /* 0x0002b70000047ab9 */ /* 0x000fe40000000800 */
[----:B------:R-:W-:-:S05]  /*8f20*/  IMAD.U32 R5, RZ, RZ, UR4 ;  /* 0x00000004ff057e24 */ /* 0x000fca000f8e00ff */
[----:B------:R-:W-:-:S13]  /*8f30*/  ISETP.NE.AND P0, PT, R5, 0x1, PT ;  /* 0x000000010500780c */ /* 0x000fda0003f05270 */
[----:B------:R-:W0:Y:S02]  /*8f40*/  @P0 LDC.64 R6, c[0x0][0xae0] ;  /* 0x0002b800ff060b82 */ /* 0x000e240000000a00 */
[----:B0-----:R-:W-:-:S05]  /*8f50*/  @P0 IMAD.HI.U32 R4, R0, R6, RZ ;  /* 0x0000000600040227 */ /* 0x001fca00078e00ff */
[----:B------:R-:W-:-:S07]  /*8f60*/  @P0 SHF.R.U32.HI R0, RZ, R7, R4 ;  /* 0x00000007ff000219 */ /* 0x000fce0000011604 */
.L_x_11267:
[----:B------:R-:W-:Y:S05]  /*8f70*/  BSYNC B0 ;  /* 0x0000000000007941 */ /* 0x000fea0003800000 */
.L_x_11265:
[----:B------:R-:W-:-:S05]  /*8f80*/  IMAD R3, R0, R5, RZ ;  /* 0x0000000500037224 */ /* 0x000fca00078e02ff */
[----:B------:R-:W-:-:S07]  /*8f90*/  VIMNMX R2, R2, R3, !PT ;  /* 0x0000000302027248 */ /* 0x000fce0007fe0100 */
.L_x_11264:
[----:B------:R-:W-:Y:S01]  /*8fa0*/  VIADD R2, R2, 0x5f ;  /* 0x0000005f02027836 */ /* 0x000fe20000000000 */
[----:B------:R-:W-:-:S03]  /*8fb0*/  IADD3 R6, P1, R18, 0x28, RZ ;  /* 0x0000002812067810 */ /* 0x000fc60007f3e0ff */
[----:B------:R-:W-:-:S04]  /*8fc0*/  IMAD.HI R2, R2, 0x2aaaaaab, RZ ;  /* 0x2aaaaaab02027827 */ /* 0x000fc800078e02ff */
[----:B------:R-:W-:Y:S01]  /*8fd0*/  IMAD.X R7, RZ, RZ, R19, P1 ;  /* 0x000000ffff077224 */ /* 0x000fe200008e0613 */
[----:B------:R-:W-:Y:S01]  /*8fe0*/  SHF.R.U32.HI R3, RZ, 0x1f, R2 ;  /* 0x0000001fff037819 */ /* 0x000fe20000011602 */
[----:B------:R-:W-:Y:S02]  /*8ff0*/  IMAD.MOV.U32 R14, RZ, RZ, R6 ;  /* 0x000000ffff0e7224 */ /* 0x000fe400078e0006 */
[----:B------:R-:W-:Y:S01]  /*9000*/  IMAD.MOV.U32 R15, RZ, RZ, R7 ;  /* 0x000000ffff0f7224 */ /* 0x000fe200078e0007 */
[----:B------:R-:W-:-:S04]  /*9010*/  LEA.HI.SX32 R3, R2, R3, 0x1c ;  /* 0x0000000302037211 */ /* 0x000fc800078fe2ff */
[----:B------:R-:W-:-:S04]  /*9020*/  VIMNMX R222, R3, UR40, !PT ;  /* 0x0000002803de7c48 */ /* 0x000fc8000ffe0100 */
[----:B------:R-:W-:-:S13]  /*9030*/  ISETP.GE.AND P0, PT, R10, R222, PT ;  /* 0x000000de0a00720c */ /* 0x000fda0003f06270 */
[----:B------:R-:W-:Y:S05]  /*9040*/  @!P0 BRA `(.L_x_11268) ;  /* 0x000001ac00108947 */ /* 0x000fea0003800000 */
[----:B------:R0:W5:Y:S01]  /*9050*/  LDL.64 R14, [R1+0x190] ;  /* 0x00019000010e7983 */ /* 0x0001620000100a00 */
[----:B------:R-:W-:-:S07]  /*9060*/  IMAD.MOV.U32 R196, RZ, RZ, R10 ;  /* 0x000000ffffc47224 */ /* 0x000fce00078e000a */
.L_x_11287:
[----:B------:R-:W2:Y:S04]  /*9070*/  LDL R2, [R1+0x1f0] ;  /* 0x0001f00001027983 */ /* 0x000ea80000100800 */
[----:B------:R-:W3:Y:S04]  /*9080*/  LDL R0, [R1+0x1f8] ;  /* 0x0001f80001007983 */ /* 0x000ee80000100800 */
[----:B-1----:R-:W4:Y:S01]  /*9090*/  LDL R3, [R1] ;  /* 0x0000000001037983 */ /* 0x002f220000100800 */
[----:B--2---:R-:W-:-:S05]  /*90a0*/  VIADD R2, R2, 0x1 ;  /* 0x0000000102027836 */ /* 0x004fca0000000000 */
[----:B------:R-:W-:-:S13]  /*90b0*/  ISETP.NE.AND P0, PT, R2, 0x2, PT ;  /* 0x000000020200780c */ /* 0x000fda0003f05270 */
[----:B-----5:R1:W5:Y:S04]  /*90c0*/  @P0 LDL R4, [R1+0x1f4] ;  /* 0x0001f40001040983 */ /* 0x0203680000100800 */
        /* <DEDUP_REMOVED lines=9> */
[----:B---3--:R-:W-:-:S02]  /*9160*/  @!P0 IMAD.MOV.U32 R2, RZ, RZ, RZ ;  /* 0x000000ffff028224 */ /* 0x008fc400078e00ff */
[----:B------:R-:W-:Y:S02]  /*9170*/  IMAD.MOV.U32 R16, RZ, RZ, R6 ;  /* 0x000000ffff107224 */ /* 0x000fe400078e0006 */
[----:B------:R-:W-:Y:S01]  /*9180*/  IMAD.MOV.U32 R17, RZ, RZ, R7 ;  /* 0x000000ffff117224 */ /* 0x000fe200078e0007 */
[----:B--2---:R-:W-:-:S05]  /*9190*/  @!P0 LOP3.LUT R4, R5, 0x1, RZ, 0x3c, !PT ;  /* 0x0000000105048812 */ /* 0x004fca00078e3cff */
[----:B------:R1:W-:Y:S01]  /*91a0*/  @!P0 STL [R1+0x1f4], R4 ;  /* 0x0001f40401008387 */ /* 0x0003e20000100800 */
[----:B------:R-:W-:Y:S05]  /*91b0*/  @!P1 BRA `(.L_x_11270) ;  /* 0x0000000000049947 */ /* 0x000fea0003800000 */
[----:B------:R-:W-:Y:S01]  /*91c0*/  BPT.TRAP 0x1 ;  /* 0x000000040000795c */ /* 0x000fe20000300000 */
.L_x_11270:
[----:B------:R-:W-:Y:S05]  /*91d0*/  BSYNC B0 ;  /* 0x0000000000007941 */ /* 0x000fea0003800000 */
.L_x_11269:
[----:B------:R-:W2:Y:S01]  /*91e0*/  LDL.64 R6, [R1+0x18] ;  /* 0x0000180001067983 */ /* 0x000ea20000100a00 */
[----:B-----5:R-:W-:Y:S02]  /*91f0*/  SHF.L.U32 R5, R4, 0x1f, RZ ;  /* 0x0000001f04057819 */ /* 0x020fe400000006ff */
[----:B--2---:R-:W-:-:S05]  /*9200*/  MOV R3, R6 ;  /* 0x0000000600037202 */ /* 0x004fca0000000f00 */
[----:B------:R-:W-:-:S04]  /*9210*/  IMAD R2, R2, 0x8, R3 ;  /* 0x0000000802027824 */ /* 0x000fc800078e0203 */
[----:B------:R2:W3:Y:S01]  /*9220*/  SYNCS.PHASECHK.TRANS64.TRYWAIT P0, [R2+URZ], R5 ;  /* 0x00000005020075a7 */ /* 0x0004e2000800017f */
[----:B------:R2:W5:Y:S01]  /*9230*/  LDL.64 R6, [R1+0x1f0] ;  /* 0x0001f00001067983 */ /* 0x0005620000100a00 */
[----:B------:R-:W-:Y:S04]  /*9240*/  BSSY B0, `(.L_x_11271) ;  /* 0x0000003000007945 */ /* 0x000fe80003800000 */
[----:B------:R-:W-:Y:S05]  /*9250*/  @!P1 BRA `(.L_x_11272) ;  /* 0x0000000000049947 */ /* 0x000fea0003800000 */
[----:B------:R-:W-:Y:S01]  /*9260*/  BPT.TRAP 0x1 ;  /* 0x000000040000795c */ /* 0x000fe20000300000 */
.L_x_11272:
[----:B------:R-:W-:Y:S05]  /*9270*/  BSYNC B0 ;  /* 0x0000000000007941 */ /* 0x000fea0003800000 */
.L_x_11271:
[----:B------:R-:W-:Y:S04]  /*9280*/  BSSY B0, `(.L_x_11273) ;  /* 0x0000006000007945 */ /* 0x000fe80003800000 */
[----:B---3--:R-:W-:Y:S05]  /*9290*/  @P0 BRA `(.L_x_11274) ;  /* 0x0000000000100947 */ /* 0x008fea0003800000 */
[----:B-----5:R-:W-:Y:S01]  /*92a0*/  IMAD R6, R6, 0x8, R3 ;  /* 0x0000000806067824 */ /* 0x020fe200078e0203 */
[----:B------:R-:W-:-:S04]  /*92b0*/  SHF.L.U32 R7, R7, 0x1f, RZ ;  /* 0x0000001f07077819 */ /* 0x000fc800000006ff */
[----:B------:R-:W3:Y:S02]  /*92c0*/  SYNCS.PHASECHK.TRANS64.TRYWAIT P0, [R6+URZ], R7 ;  /* 0x00000007060075a7 */ /* 0x000ee4000800017f */
[----:B---3--:R-:W-:Y:S05]  /*92d0*/  @!P0 BRA `(.L_x_11275) ;  /* 0x000002dc00548947 */ /* 0x008fea0003800000 */
.L_x_11274:
[----:B------:R-:W-:Y:S05]  /*92e0*/  BSYNC B0 ;  /* 0x0000000000007941 */ /* 0x000fea0003800000 */
.L_x_11273:
[----:B---3-5:R-:W3:Y:S04]  /*92f0*/  LDL R7, [R1+0x1f0] ;  /* 0x0001f00001077983 */ /* 0x028ee80000100800 */
[----:B--2---:R-:W3:Y:S01]  /*9300*/  LDL.64 R2, [R1+0x80] ;  /* 0x0000800001027983 */ /* 0x004ee20000100a00 */
[----:B------:R-:W-:Y:S05]  /*9310*/  WARPSYNC.ALL ;  /* 0x0000000000007948 */ /* 0x000fea0003800000 */
[----:B------:R-:W2:Y:S04]  /*9320*/  LDL.64 R12, [R1+0x78] ;  /* 0x00007800010c7983 */ /* 0x000ea80000100a00 */
[----:B-1----:R-:W4:Y:S04]  /*9330*/  LDL.64 R4, [R1+0x78] ;  /* 0x0000780001047983 */ /* 0x002f280000100a00 */
[----:B------:R-:W4:Y:S01]  /*9340*/  LDL.64 R8, [R1+0x78] ;  /* 0x0000780001087983 */ /* 0x000f220000100a00 */
[----:B---3--:R-:W-:Y:S01]  /*9350*/  IMAD R2, R7, 0x300, R2 ;  /* 0x0000030007027824 */ /* 0x008fe200078e0202 */
[----:B------:R-:W-:-:S02]  /*9360*/  R2UR UR7, R3 ;  /* 0x00000000030772ca */ /* 0x000fc400000e0000 */
[----:B------:R-:W3:Y:S01]  /*9370*/  LDL.64 R10, [R1+0x78] ;  /* 0x00007800010a7983 */ /* 0x000ee20000100a00 */
[----:B------:R-:W-:Y:S01]  /*9380*/  WARPGROUP.ARRIVE ;  /* 0x00000000000079c5 */ /* 0x000fe20000000000 */
[C---:B------:R-:W-:Y:S01]  /*9390*/  R2UR UR6, R2.reuse ;  /* 0x00000000020672ca */ /* 0x040fe200000e0000 */
[----:B------:R-:W-:Y:S01]  /*93a0*/  IMAD.MOV.U32 R223, RZ, RZ, 0x1 ;  /* 0x00000001ffdf7424 */ /* 0x000fe200078e00ff */
[----:B------:R1:W-:Y:S04]  /*93b0*/  STL [R1+0x60], RZ ;  /* 0x000060ff01007387 */ /* 0x0003e80000100800 */
[----:B------:R1:W-:Y:S04]  /*93c0*/  STL [R1+0x60], R223 ;  /* 0x000060df01007387 */ /* 0x0003e80000100800 */
[----:B------:R1:W-:Y:S04]  /*93d0*/  STL [R1+0x60], R223 ;  /* 0x000060df01007387 */ /* 0x0003e80000100800 */
[----:B------:R1:W-:Y:S04]  /*93e0*/  STL [R1+0x60], R223 ;  /* 0x000060df01007387 */ /* 0x0003e80000100800 */
[----:B------:R1:W-:Y:S01]  /*93f0*/  STL [R1+0x60], R223 ;  /* 0x000060df01007387 */ /* 0x0003e20000100800 */
[----:B------:R-:W-:-:S02]  /*9400*/  VIADD R6, R2, 0x2 ;  /* 0x0000000202067836 */ /* 0x000fc40000000000 */
[----:B------:R-:W-:Y:S01]  /*9410*/  IMAD.MOV.U32 R7, RZ, RZ, R3 ;  /* 0x000000ffff077224 */ /* 0x000fe200078e0003 */
[----:B--2---:R-:W-:Y:S02]  /*9420*/  R2UR UR4, R12 ;  /* 0x000000000c0472ca */ /* 0x004fe400000e0000 */
[----:B------:R-:W-:Y:S01]  /*9430*/  R2UR UR5, R13 ;  /* 0x000000000d0572ca */ /* 0x000fe200000e0000 */
[----:B----4-:R-:W-:Y:S01]  /*9440*/  VIADD R4, R4, 0x2 ;  /* 0x0000000204047836 */ /* 0x010fe20000000000 */
[----:B------:R1:W5:Y:S11]  /*9450*/  LDL.64 R12, [R1+0x1f0] ;  /* 0x0001f000010c7983 */ /* 0x0003760000100a00 */
[----:B------:R-:W-:Y:S01]  /*9460*/  HGMMA.64x96x16.F32.BF16 R144, gdesc[UR4], RZ, !UPT, gsb0 ;  /* 0x01600000049079f0 */ /* 0x000fe2000c0018ff */
[----:B------:R-:W-:-:S02]  /*9470*/  R2UR UR6, R6 ;  /* 0x00000000060672ca */ /* 0x000fc400000e0000 */
[----:B------:R-:W-:Y:S02]  /*9480*/  R2UR UR7, R7 ;  /* 0x00000000070772ca */ /* 0x000fe400000e0000 */
[----:B------:R-:W-:Y:S02]  /*9490*/  R2UR UR4, R4 ;  /* 0x00000000040472ca */ /* 0x000fe400000e0000 */
[----:B------:R-:W-:Y:S01]  /*94a0*/  R2UR UR5, R5 ;  /* 0x00000000050572ca */ /* 0x000fe200000e0000 */
[----:B------:R-:W-:Y:S02]  /*94b0*/  WARPGROUP.DEPBAR.LE gsb0, 0x0 ;  /* 0x00008000000079c5 */ /* 0x000fe40000010000 */
[----:B------:R-:W2:Y:S01]  /*94c0*/  LD.E R0, desc[UR36][R16.64] ;  /* 0x0000002410007980 */ /* 0x000ea2000c101900 */
[----:B------:R-:W-:-:S09]  /*94d0*/  WARPGROUP.ARRIVE ;  /* 0x00000000000079c5 */ /* 0x000fd20000000000 */
[----:B------:R-:W-:Y:S01]  /*94e0*/  HGMMA.64x96x16.F32.BF16 R144, gdesc[UR4], R144, gsb0 ;  /* 0x01600000049079f0 */ /* 0x000fe20008001890 */
[----:B------:R-:W-:Y:S02]  /*94f0*/  VIADD R8, R8, 0x4 ;  /* 0x0000000408087836 */ /* 0x000fe40000000000 */
[----:B------:R-:W-:Y:S02]  /*9500*/  VIADD R4, R2, 0x4 ;  /* 0x0000000402047836 */ /* 0x000fe40000000000 */
[----:B------:R-:W-:Y:S01]  /*9510*/  IMAD.MOV.U32 R5, RZ, RZ, R3 ;  /* 0x000000ffff057224 */ /* 0x000fe200078e0003 */
[----:B------:R-:W-:Y:S02]  /*9520*/  R2UR UR4, R8 ;  /* 0x00000000080472ca */ /* 0x000fe400000e0000 */
[----:B------:R-:W-:Y:S02]  /*9530*/  R2UR UR6, R4 ;  /* 0x00000000040672ca */ /* 0x000fe400000e0000 */
[----:B------:R-:W-:-:S02]  /*9540*/  R2UR UR7, R5 ;  /* 0x00000000050772ca */ /* 0x000fc400000e0000 */
[----:B------:R-:W-:Y:S01]  /*9550*/  R2UR UR5, R9 ;  /* 0x00000000090572ca */ /* 0x000fe200000e0000 */
[----:B------:R-:W-:Y:S01]  /*9560*/  VIADD R2, R2, 0x6 ;  /* 0x0000000602027836 */ /* 0x000fe20000000000 */
[----:B------:R-:W-:Y:S02]  /*9570*/  WARPGROUP.DEPBAR.LE gsb0, 0x0 ;  /* 0x00008000000079c5 */ /* 0x000fe40000010000 */
[----:B------:R-:W-:-:S09]  /*9580*/  WARPGROUP.ARRIVE ;  /* 0x00000000000079c5 */ /* 0x000fd20000000000 */
[----:B------:R-:W-:Y:S01]  /*9590*/  HGMMA.64x96x16.F32.BF16 R144, gdesc[UR4], R144, gsb0 ;  /* 0x01600000049079f0 */ /* 0x000fe20008001890 */
[----:B---3--:R-:W-:Y:S01]  /*95a0*/  VIADD R10, R10, 0x6 ;  /* 0x000000060a0a7836 */ /* 0x008fe20000000000 */
[----:B------:R-:W-:Y:S02]  /*95b0*/  R2UR UR6, R2 ;  /* 0x00000000020672ca */ /* 0x000fe400000e0000 */
[----:B------:R-:W-:Y:S02]  /*95c0*/  R2UR UR7, R3 ;  /* 0x00000000030772ca */ /* 0x000fe400000e0000 */
[----:B------:R-:W-:Y:S02]  /*95d0*/  R2UR UR4, R10 ;  /* 0x000000000a0472ca */ /* 0x000fe400000e0000 */
[----:B------:R-:W-:Y:S01]  /*95e0*/  R2UR UR5, R11 ;  /* 0x000000000b0572ca */ /* 0x000fe200000e0000 */
[----:B------:R-:W-:Y:S02]  /*95f0*/  WARPGROUP.DEPBAR.LE gsb0, 0x0 ;  /* 0x00008000000079c5 */ /* 0x000fe40000010000 */
[----:B------:R-:W-:-:S10]  /*9600*/  WARPGROUP.ARRIVE ;  /* 0x00000000000079c5 */ /* 0x000fd40000000000 */
[----:B------:R-:W-:Y:S01]  /*9610*/  HGMMA.64x96x16.F32.BF16 R144, gdesc[UR4], R144, gsb0 ;  /* 0x01600000049079f0 */ /* 0x000fe20008001890 */
[----:B------:R-:W-:Y:S01]  /*9620*/  BSSY B0, `(.L_x_11276) ;  /* 0x0000006000007945 */ /* 0x000fe20003800000 */
[----:B--2---:R-:W-:-:S04]  /*9630*/  LOP3.LUT R0, R0, 0x1, RZ, 0xfc, !PT ;  /* 0x0000000100007812 */ /* 0x004fc800078efcff */
[----:B------:R-:W-:Y:S01]  /*9640*/  ISETP.NE.AND P0, PT, R0, 0x3, PT ;  /* 0x000000030000780c */ /* 0x000fe20003f05270 */
[----:B------:R-:W-:-:S12]  /*9650*/  WARPGROUP.DEPBAR.LE gsb0, 0x0 ;  /* 0x00008000000079c5 */ /* 0x000fd80000010000 */
[----:B-1----:R-:W-:Y:S05]  /*9660*/  @!P0 BRA `(.L_x_11277) ;  /* 0x0000000000048947 */ /* 0x002fea0003800000 */
[----:B------:R-:W-:Y:S01]  /*9670*/  BPT.TRAP 0x1 ;  /* 0x000000040000795c */ /* 0x000fe20000300000 */
.L_x_11277:
[----:B------:R-:W-:Y:S05]  /*9680*/  BSYNC B0 ;  /* 0x0000000000007941 */ /* 0x000fea0003800000 */
.L_x_11276:
[----:B------:R-:W2:Y:S01]  /*9690*/  LD.E.64 R2, desc[UR36][R16.64+0x18] ;  /* 0x0000182410027980 */ /* 0x000ea2000c101b00 */
[----:B-----5:R-:W-:Y:S02]  /*96a0*/  SHF.L.U32 R13, R13, 0x1f, RZ ;  /* 0x0000001f0d0d7819 */ /* 0x020fe400000006ff */
[----:B--2---:R-:W-:-:S05]  /*96b0*/  MOV R3, R2 ;  /* 0x0000000200037202 */ /* 0x004fca0000000f00 */
[----:B------:R-:W-:-:S04]  /*96c0*/  IMAD R0, R12, 0x8, R3 ;  /* 0x000000080c007824 */ /* 0x000fc800078e0203 */
[----:B------:R1:W2:Y:S01]  /*96d0*/  SYNCS.PHASECHK.TRANS64.TRYWAIT P0, [R0+URZ], R13 ;  /* 0x0000000d000075a7 */ /* 0x0002a2000800017f */
[----:B------:R-:W3:Y:S01]  /*96e0*/  LD.E R2, desc[UR36][R16.64] ;  /* 0x0000002410027980 */ /* 0x000ee2000c101900 */
[----:B------:R-:W-:Y:S01]  /*96f0*/  BSSY B0, `(.L_x_11278) ;  /* 0x0000005000007945 */ /* 0x000fe20003800000 */
[----:B---3--:R-:W-:-:S04]  /*9700*/  LOP3.LUT R2, R2, 0x1, RZ, 0xfc, !PT ;  /* 0x0000000102027812 */ /* 0x008fc800078efcff */
[----:B------:R-:W-:-:S13]  /*9710*/  ISETP.NE.AND P1, PT, R2, 0x3, PT ;  /* 0x000000030200780c */ /* 0x000fda0003f25270 */
[----:B-12---:R-:W-:Y:S05]  /*9720*/  @!P1 BRA `(.L_x_11279) ;  /* 0x0000000000049947 */ /* 0x006fea0003800000 */
[----:B------:R-:W-:Y:S01]  /*9730*/  BPT.TRAP 0x1 ;  /* 0x000000040000795c */ /* 0x000fe20000300000 */
.L_x_11279:
[----:B------:R-:W-:Y:S05]  /*9740*/  BSYNC B0 ;  /* 0x0000000000007941 */ /* 0x000fea0003800000 */
.L_x_11278:
[----:B------:R-:W-:Y:S04]  /*9750*/  BSSY B0, `(.L_x_11280) ;  /* 0x0000007000007945 */ /* 0x000fe80003800000 */
[----:B------:R-:W-:Y:S05]  /*9760*/  @P0 BRA `(.L_x_11281) ;  /* 0x0000000000140947 */ /* 0x000fea0003800000 */
[----:B------:R-:W2:Y:S02]  /*9770*/  LD.E.64 R2, desc[UR36][R16.64+0x18] ;  /* 0x0000182410027980 */ /* 0x000ea4000c101b00 */
[----:B--2---:R-:W-:-:S05]  /*9780*/  MOV R3, R2 ;  /* 0x0000000200037202 */ /* 0x004fca0000000f00 */
[----:B------:R-:W-:-:S04]  /*9790*/  IMAD R12, R12, 0x8, R3 ;  /* 0x000000080c0c7824 */ /* 0x000fc800078e0203 */
[----:B------:R-:W1:Y:S02]  /*97a0*/  SYNCS.PHASECHK.TRANS64.TRYWAIT P0, [R12+URZ], R13 ;  /* 0x0000000d0c0075a7 */ /* 0x000e64000800017f */
[----:B-1----:R-:W-:Y:S05]  /*97b0*/  @!P0 BRA `(.L_x_11282) ;  /* 0x000002d800308947 */ /* 0x002fea0003800000 */
.L_x_11281:
[----:B------:R-:W-:Y:S05]  /*97c0*/  BSYNC B0 ;  /* 0x0000000000007941 */ /* 0x000fea0003800000 */
.L_x_11280:
[----:B-1----:R-:W2:Y:S04]  /*97d0*/  LDL R13, [R1+0x1f0] ;  /* 0x0001f000010d7983 */ /* 0x002ea80000100800 */
[----:B------:R-:W2:Y:S04]  /*97e0*/  LDL.64 R2, [R1+0xf8] ;  /* 0x0000f80001027983 */ /* 0x000ea80000100a00 */
[----:B------:R-:W3:Y:S04]  /*97f0*/  LDL R0, [R1+0x70] ;  /* 0x0000700001007983 */ /* 0x000ee80000100800 */
[----:B------:R-:W4:Y:S04]  /*9800*/  LDL.64 R4, [R1+0xf0] ;  /* 0x0000f00001047983 */ /* 0x000f280000100a00 */
[----:B------:R-:W4:Y:S04]  /*9810*/  LDL.64 R6, [R1+0xf0] ;  /* 0x0000f00001067983 */ /* 0x000f280000100a00 */
[----:B------:R-:W4:Y:S04]  /*9820*/  LDL.64 R8, [R1+0xf0] ;  /* 0x0000f00001087983 */ /* 0x000f280000100a00 */
[----:B------:R-:W4:Y:S01]  /*9830*/  LDL.64 R10, [R1+0xf0] ;  /* 0x0000f000010a7983 */ /* 0x000f220000100a00 */
[----:B------:R-:W-:Y:S05]  /*9840*/  WARPSYNC.ALL ;  /* 0x0000000000007948 */ /* 0x000fea0003800000 */
[----:B------:R-:W-:Y:S01]  /*9850*/  WARPGROUP.ARRIVE ;  /* 0x00000000000079c5 */ /* 0x000fe20000000000 */
[----:B--2---:R-:W-:Y:S01]  /*9860*/  IMAD R2, R13, 0xc00, R2 ;  /* 0x00000c000d027824 */ /* 0x004fe200078e0202 */
[----:B------:R-:W-:Y:S01]  /*9870*/  R2UR UR7, R3 ;  /* 0x00000000030772ca */ /* 0x000fe200000e0000 */
[----:B------:R-:W2:Y:S01]  /*9880*/  LDL.64 R12, [R1+0xf0] ;  /* 0x0000f000010c7983 */ /* 0x000ea20000100a00 */
[----:B---3--:R-:W-:-:S02]  /*9890*/  ISETP.NE.U32.AND P0, PT, R0, RZ, PT ;  /* 0x000000ff0000720c */ /* 0x008fc40003f05070 */
        /* <DEDUP_REMOVED lines=131> */
[----:B------:R-:W-:Y:S01]  /*a0d0*/  R2UR UR6, R4 ;  /* 0x00000000040672ca */ /* 0x000fe200000e0000 */
[----:B------:R-:W2:Y:S01]  /*a0e0*/  LDL R12, [R1] ;  /* 0x00000000010c7983 */ /* 0x000ea20000100800 */
        /* <DEDUP_REMOVED lines=53> */
[----:B------:R-:W-:Y:S01]  /*a440*/  BSSY B0, `(.L_x_11283) ;  /* 0x0000005000007945 */ /* 0x000fe20003800000 */
[----:B------:R-:W-:-:S02]  /*a450*/  WARPGROUP.DEPBAR.LE gsb0, 0x0 ;  /* 0x00008000000079c5 */ /* 0x000fc40000010000 */
[----:B------:R1:W-:Y:S09]  /*a460*/  BAR.ARV R224, 0x100 ;  /* 0x000400e00000751d */ /* 0x0003f20000002000 */
[----:B-1----:R-:W-:Y:S05]  /*a470*/  @!P0 BRA `(.L_x_11284) ;  /* 0x0000000000048947 */ /* 0x002fea0003800000 */
[----:B------:R-:W-:Y:S01]  /*a480*/  BPT.TRAP 0x1 ;  /* 0x000000040000795c */ /* 0x000fe20000300000 */
.L_x_11284:
[----:B------:R-:W-:Y:S05]  /*a490*/  BSYNC B0 ;  /* 0x0000000000007941 */ /* 0x000fea0003800000 */
.L_x_11283:
[----:B------:R-:W2:Y:S04]  /*a4a0*/  LDL.64 R2, [R1+0x20] ;  /* 0x0000200001027983 */ /* 0x000ea80000100a00 */
[----:B------:R-:W-:Y:S04]  /*a4b0*/  STL [R1+0xfd4], R222 ;  /* 0x000fd4de01007387 */ /* 0x000fe80000100800 */
[----:B------:R-:W-:Y:S04]  /*a4c0*/  STL [R1+0xfd0], R196 ;  /* 0x000fd0c401007387 */ /* 0x000fe80000100800 */
[----:B------:R-:W-:Y:S04]  /*a4d0*/  STL [R1+0xcc4], R18 ;  /* 0x000cc41201007387 */ /* 0x000fe80000100800 */
[----:B------:R-:W-:Y:S04]  /*a4e0*/  STL [R1+0xcc0], R19 ;  /* 0x000cc01301007387 */ /* 0x000fe80000100800 */
[----:B------:R-:W-:Y:S04]  /*a4f0*/  STL [R1+0xcbc], R14 ;  /* 0x000cbc0e01007387 */ /* 0x000fe80000100800 */
[----:B------:R-:W-:Y:S01]  /*a500*/  STL [R1+0xcb8], R15 ;  /* 0x000cb80f01007387 */ /* 0x000fe20000100800 */
[----:B--2---:R-:W-:-:S05]  /*a510*/  MOV R3, R2 ;  /* 0x0000000200037202 */ /* 0x004fca0000000f00 */
[----:B-----5:R-:W-:-:S05]  /*a520*/  IMAD R0, R0, 0x8, R3 ;  /* 0x0000000800007824 */ /* 0x020fca00078e0203 */
[----:B------:R-:W-:-:S04]  /*a530*/  PRMT R0, R13, 0x654, R0 ;  /* 0x000006540d007816 */ /* 0x000fc80000000000 */
[----:B------:R1:W-:Y:S01]  /*a540*/  SYNCS.ARRIVE.TRANS64.RED.A1T0 RZ, [R0+URZ], RZ ;  /* 0x000000ff00ff79a7 */ /* 0x0003e2000810043f */
[----:B------:R-:W1:Y:S04]  /*a550*/  LDL.64 R28, [R1+0x200] ;  /* 0x00020000011c7983 */ /* 0x000e680000100a00 */
        /* <DEDUP_REMOVED lines=70> */
[----:B------:R-:W4:Y:S04]  /*a9c0*/  LDL.64 R24, [R1+0x3d8] ;  /* 0x0003d80001187983 */ /* 0x000f280000100a00 */
[----:B------:R-:W4:Y:S04]  /*a9d0*/  LDL.64 R16, [R1+0x3e8] ;  /* 0x0003e80001107983 */ /* 0x000f280000100a00 */
[----:B------:R-:W4:Y:S04]  /*a9e0*/  LDL.64 R10, [R1+0x3f8] ;  /* 0x0003f800010a7983 */ /* 0x000f280000100a00 */
[----:B------:R-:W4:Y:S01]  /*a9f0*/  LDL.64 R8, [R1+0x408] ;  /* 0x0004080001087983 */ /* 0x000f220000100a00 */
[----:B-1----:R-:W-:-:S03]  /*aa00*/  FMNMX.FTZ R0, R144, R28, !PT ;  /* 0x0000001c90007209 */ /* 0x002fc60007810000 */
[----:B------:R-:W4:Y:S01]  /*aa10*/  LDL.64 R6, [R1+0x418] ;  /* 0x0004180001067983 */ /* 0x000f220000100a00 */
[----:B------:R-:W-:-:S04]  /*aa20*/  FMNMX.FTZ R3, R145, R0, !PT ;  /* 0x0000000091037209 */ /* 0x000fc80007810000 */
[----:B------:R-:W-:-:S04]  /*aa30*/  FMNMX.FTZ R0, R148, R3, !PT ;  /* 0x0000000394007209 */ /* 0x000fc80007810000 */
[----:B------:R-:W-:-:S04]  /*aa40*/  FMNMX.FTZ R3, R149, R0, !PT ;  /* 0x0000000095037209 */ /* 0x000fc80007810000 */
[----:B------:R-:W-:-:S04]  /*aa50*/  FMNMX.FTZ R0, R152, R3, !PT ;  /* 0x0000000398007209 */ /* 0x000fc80007810000 */
[----:B------:R-:W-:-:S04]  /*aa60*/  FMNMX.FTZ R3, R153, R0, !PT ;  /* 0x0000000099037209 */ /* 0x000fc80007810000 */
[----:B------:R-:W-:-:S04]  /*aa70*/  FMNMX.FTZ R0, R156, R3, !PT ;  /* 0x000000039c007209 */ /* 0x000fc80007810000 */
[----:B------:R-:W-:Y:S02]  /*aa80*/  FMNMX.FTZ R3, R157, R0, !PT ;  /* 0x000000009d037209 */ /* 0x000fe40007810000 */
[----:B------:R-:W-:Y:S02]  /*aa90*/  FMNMX.FTZ R0, R146, R29, !PT ;  /* 0x0000001d92007209 */ /* 0x000fe40007810000 */
[----:B------:R-:W-:Y:S02]  /*aaa0*/  FMNMX.FTZ R2, R160, R3, !PT ;  /* 0x00000003a0027209 */ /* 0x000fe40007810000 */
[----:B------:R-:W-:Y:S02]  /*aab0*/  FMNMX.FTZ R3, R147, R0, !PT ;  /* 0x0000000093037209 */ /* 0x000fe40007810000 */
[----:B------:R-:W-:Y:S01]  /*aac0*/  FMNMX.FTZ R5, R161, R2, !PT ;  /* 0x00000002a1057209 */ /* 0x000fe20007810000 */
[----:B0-----:R-:W4:Y:S01]  /*aad0*/  LDL.LU.128 R144, [R1+0x55e0] ;  /* 0x0055e00001907983 */ /* 0x001f220000300c00 */
[----:B------:R-:W-:-:S04]  /*aae0*/  FMNMX.FTZ R0, R150, R3, !PT ;  /* 0x0000000396007209 */ /* 0x000fc80007810000 */
[----:B------:R-:W-:Y:S02]  /*aaf0*/  FMNMX.FTZ R3, R151, R0, !PT ;  /* 0x0000000097037209 */ /* 0x000fe40007810000 */
[----:B------:R-:W-:Y:S01]  /*ab00*/  FMNMX.FTZ R2, R164, R5, !PT ;  /* 0x00000005a4027209 */ /* 0x000fe20007810000 */
[----:B------:R-:W4:Y:S01]  /*ab10*/  LDL.LU.128 R148, [R1+0x55f0] ;  /* 0x0055f00001947983 */ /* 0x000f220000300c00 */
        /* <DEDUP_REMOVED lines=16> */
[----:B------:R-:W-:Y:S02]  /*ac20*/  FMNMX.FTZ R0, R170, R3, !PT ;  /* 0x00000003aa007209 */ /* 0x000fe40007810000 */
[----:B------:R-:W-:Y:S02]  /*ac30*/  FMNMX.FTZ R5, R173, R2, !PT ;  /* 0x00000002ad057209 */ /* 0x000fe40007810000 */
[----:B------:R-:W-:Y:S02]  /*ac40*/  FMNMX.FTZ R3, R171, R0, !PT ;  /* 0x00000000ab037209 */ /* 0x000fe40007810000 */
[----:B------:R-:W-:Y:S01]  /*ac50*/  FMNMX.FTZ R2, R176, R5, !PT ;  /* 0x00000005b0027209 */ /* 0x000fe20007810000 */
[----:B------:R-:W4:Y:S01]  /*ac60*/  LDL.LU.128 R168, [R1+0x5640] ;  /* 0x0056400001a87983 */ /* 0x000f220000300c00 */
[----:B------:R-:W-:-:S02]  /*ac70*/  FMNMX.FTZ R0, R174, R3, !PT ;  /* 0x00000003ae007209 */ /* 0x000fc40007810000 */
[----:B------:R-:W-:Y:S02]  /*ac80*/  FMNMX.FTZ R5, R177, R2, !PT ;  /* 0x00000002b1057209 */ /* 0x000fe40007810000 */
[----:B------:R-:W-:Y:S02]  /*ac90*/  FMNMX.FTZ R3, R175, R0, !PT ;  /* 0x00000000af037209 */ /* 0x000fe40007810000 */
[----:B------:R-:W-:Y:S01]  /*aca0*/  FMNMX.FTZ R2, R180, R5, !PT ;  /* 0x00000005b4027209 */ /* 0x000fe20007810000 */
[----:B------:R-:W4:Y:S01]  /*acb0*/  LDL.LU.128 R172, [R1+0x5650] ;  /* 0x0056500001ac7983 */ /* 0x000f220000300c00 */
[----:B------:R-:W-:Y:S02]  /*acc0*/  FMNMX.FTZ R0, R178, R3, !PT ;  /* 0x00000003b2007209 */ /* 0x000fe40007810000 */
[----:B------:R-:W-:Y:S02]  /*acd0*/  FMNMX.FTZ R5, R181, R2, !PT ;  /* 0x00000002b5057209 */ /* 0x000fe40007810000 */
[----:B------:R-:W-:-:S02]  /*ace0*/  FMNMX.FTZ R3, R179, R0, !PT ;  /* 0x00000000b3037209 */ /* 0x000fc40007810000 */
        /* <DEDUP_REMOVED lines=10> */
[----:B------:R-:W4:Y:S02]  /*ad90*/  LDL.LU.128 R184, [R1+0x5680] ;  /* 0x0056800001b87983 */ /* 0x000f240000300c00 */
[----:B------:R-:W-:Y:S02]  /*ada0*/  FMNMX.FTZ R0, R190, R3, !PT ;  /* 0x00000003be007209 */ /* 0x000fe40007810000 */
[----:B------:R-:W0:Y:S02]  /*adb0*/  SHFL.BFLY PT, R5, R2, 0x2, 0x1f ;  /* 0x0c401f0002057f89 */ /* 0x000e2400000e0000 */
[----:B------:R-:W-:-:S02]  /*adc0*/  FMNMX.FTZ R3, R191, R0, !PT ;  /* 0x00000000bf037209 */ /* 0x000fc40007810000 */
[----:B------:R-:W2:Y:S04]  /*add0*/  LDL R0, [R1+0x220] ;  /* 0x0002200001007983 */ /* 0x000ea80000100800 */
[----:B------:R-:W-:Y:S04]  /*ade0*/  STL.64 [R1+0x200], R2 ;  /* 0x0002000201007387 */ /* 0x000fe80000100a00 */
[----:B------:R-:W3:Y:S04]  /*adf0*/  LDL R143, [R1+0x204] ;  /* 0x00020400018f7983 */ /* 0x000ee80000100800 */
[----:B------:R-:W4:Y:S01]  /*ae00*/  LDL.LU.128 R188, [R1+0x5690] ;  /* 0x0056900001bc7983 */ /* 0x000f220000300c00 */
[----:B0-----:R-:W-:-:S05]  /*ae10*/  FMNMX.FTZ R5, R2, R5, !PT ;  /* 0x0000000502057209 */ /* 0x001fca0007810000 */
[----:B------:R-:W0:Y:S02]  /*ae20*/  SHFL.BFLY PT, R4, R5, 0x1, 0x1f ;  /* 0x0c201f0005047f89 */ /* 0x000e2400000e0000 */
[----:B0-----:R-:W-:-:S05]  /*ae30*/  FMNMX.FTZ R4, R5, R4, !PT ;  /* 0x0000000405047209 */ /* 0x001fca0007810000 */
[----:B------:R0:W-:Y:S04]  /*ae40*/  STL [R1+0x200], R4 ;  /* 0x0002000401007387 */ /* 0x0001e80000100800 */
[----:B------:R-:W2:Y:S04]  /*ae50*/  LDL R13, [R1+0x200] ;  /* 0x00020000010d7983 */ /* 0x000ea80000100800 */
[----:B0-----:R-:W4:Y:S04]  /*ae60*/  LDL.64 R4, [R1+0x428] ;  /* 0x0004280001047983 */ /* 0x001f280000100a00 */
[----:B---3--:R-:W0:Y:S02]  /*ae70*/  SHFL.BFLY PT, R2, R143, 0x2, 0x1f ;  /* 0x0c401f008f027f89 */ /* 0x008e2400000e0000 */
[----:B0-----:R-:W-:-:S05]  /*ae80*/  FMNMX.FTZ R2, R2, R143, !PT ;  /* 0x0000008f02027209 */ /* 0x001fca0007810000 */
[----:B------:R-:W0:Y:S01]  /*ae90*/  SHFL.BFLY PT, R129, R2, 0x1, 0x1f ;  /* 0x0c201f0002817f89 */ /* 0x000e2200000e0000 */
[----:B--2---:R-:W-:Y:S01]  /*aea0*/  FADD.FTZ R3, R28, -R13 ;  /* 0x8000000d1c037221 */ /* 0x004fe20000010000 */
[----:B0-----:R-:W-:-:S03]  /*aeb0*/  FMNMX.FTZ R12, R2, R129, !PT ;  /* 0x00000081020c7209 */ /* 0x001fc60007810000 */
[----:B------:R-:W-:Y:S02]  /*aec0*/  FMUL.FTZ R3, R3, R0 ;  /* 0x0000000003037220 */ /* 0x000fe40000410000 */
[----:B------:R-:W-:-:S04]  /*aed0*/  FADD.FTZ R29, R29, -R12 ;  /* 0x8000000c1d1d7221 */ /* 0x000fc80000010000 */
[----:B------:R-:W0:Y:S01]  /*aee0*/  MUFU.EX2 R3, R3 ;  /* 0x0000000300037308 */ /* 0x000e220000000800 */
[----:B------:R-:W-:-:S07]  /*aef0*/  FMUL.FTZ R2, R0, R29 ;  /* 0x0000001d00027220 */ /* 0x000fce0000410000 */
[----:B------:R-:W1:Y:S01]  /*af00*/  MUFU.EX2 R2, R2 ;  /* 0x0000000200027308 */ /* 0x000e620000000800 */
[C---:B0-----:R-:W-:Y:S01]  /*af10*/  FMUL.FTZ R127, R3.reuse, R127 ;  /* 0x0000007f037f7220 */ /* 0x041fe20000410000 */
[C---:B------:R-:W-:Y:S01]  /*af20*/  FMUL.FTZ R126, R3.reuse, R126 ;  /* 0x0000007e037e7220 */ /* 0x040fe20000410000 */
[C---:B------:R-:W-:Y:S01]  /*af30*/  FMUL.FTZ R125, R3.reuse, R125 ;  /* 0x0000007d037d7220 */ /* 0x040fe20000410000 */
[C---:B------:R-:W-:Y:S01]  /*af40*/  FMUL.FTZ R124, R3.reuse, R124 ;  /* 0x0000007c037c7220 */ /* 0x040fe20000410000 */
[C---:B----4-:R-:W-:Y:S01]  /*af50*/  FMUL.FTZ R95, R3.reuse, R95 ;  /* 0x0000005f035f7220 */ /* 0x050fe20000410000 */
[C---:B------:R-:W-:Y:S01]  /*af60*/  FMUL.FTZ R94, R3.reuse, R94 ;  /* 0x0000005e035e7220 */ /* 0x040fe20000410000 */
[----:B------:R0:W-:Y:S01]  /*af70*/  STL.64 [R1+0x280], R126 ;  /* 0x0002807e01007387 */ /* 0x0001e20000100a00 */
[C---:B-1----:R-:W-:Y:S01]  /*af80*/  FMUL.FTZ R39, R2.reuse, R39 ;  /* 0x0000002702277220 */ /* 0x042fe20000410000 */
[C---:B------:R-:W-:Y:S02]  /*af90*/  FMUL.FTZ R38, R2.reuse, R38 ;  /* 0x0000002602267220 */ /* 0x040fe40000410000 */
[----:B------:R1:W-:Y:S01]  /*afa0*/  STL.64 [R1+0x290], R124 ;  /* 0x0002907c01007387 */ /* 0x0003e20000100a00 */
[C---:B------:R-:W-:Y:S01]  /*afb0*/  FMUL.FTZ R133, R3.reuse, R133 ;  /* 0x0000008503857220 */ /* 0x040fe20000410000 */
[C---:B------:R-:W-:Y:S01]  /*afc0*/  FMUL.FTZ R132, R3.reuse, R132 ;  /* 0x0000008403847220 */ /* 0x040fe20000410000 */
[C---:B------:R-:W-:Y:S01]  /*afd0*/  FMUL.FTZ R135, R3.reuse, R135 ;  /* 0x0000008703877220 */ /* 0x040fe20000410000 */
[C---:B------:R-:W-:Y:S01]  /*afe0*/  FMUL.FTZ R134, R3.reuse, R134 ;  /* 0x0000008603867220 */ /* 0x040fe20000410000 */
[C---:B------:R-:W-:Y:S01]  /*aff0*/  FMUL.FTZ R123, R3.reuse, R123 ;  /* 0x0000007b037b7220 */ /* 0x040fe20000410000 */
[C---:B0-----:R-:W-:Y:S01]  /*b000*/  FMUL.FTZ R127, R2.reuse, R21 ;  /* 0x00000015027f7220 */ /* 0x041fe20000410000 */
[C---:B------:R-:W-:Y:S01]  /*b010*/  FMUL.FTZ R126, R2.reuse, R20 ;  /* 0x00000014027e7220 */ /* 0x040fe20000410000 */
[C---:B-1----:R-:W-:Y:S01]  /*b020*/  FMUL.FTZ R125, R2.reuse, R23 ;  /* 0x00000017027d7220 */ /* 0x042fe20000410000 */
        /* <DEDUP_REMOVED lines=67> */
[C---:B------:R-:W-:Y:S01]  /*b460*/  FMUL.FTZ R87, R3.reuse, R87 ;  /* 0x0000005703577220 */ /* 0x040fe20000410000 */
[C---:B------:R-:W-:Y:S01]  /*b470*/  FMUL.FTZ R86, R3.reuse, R86 ;  /* 0x0000005603567220 */ /* 0x040fe20000410000 */
[C---:B------:R-:W-:Y:S01]  /*b480*/  FMUL.FTZ R79, R3.reuse, R79 ;  /* 0x0000004f034f7220 */ /* 0x040fe20000410000 */
[C---:B------:R-:W-:Y:S01]  /*b490*/  FMUL.FTZ R78, R3.reuse, R78 ;  /* 0x0000004e034e7220 */ /* 0x040fe20000410000 */
[----:B------:R-:W-:Y:S04]  /*b4a0*/  STL.64 [R1+0x348], R38 ;  /* 0x0003482601007387 */ /* 0x000fe80000100a00 */
[----:B------:R0:W-:Y:S04]  /*b4b0*/  STL.64 [R1+0x398], R124 ;  /* 0x0003987c01007387 */ /* 0x0001e80000100a00 */
[----:B------:R1:W-:Y:S04]  /*b4c0*/  STL.64 [R1+0x3a8], R126 ;  /* 0x0003a87e01007387 */ /* 0x0003e80000100a00 */
[----:B------:R-:W-:Y:S04]  /*b4d0*/  STL.64 [R1+0x240], R132 ;  /* 0x0002408401007387 */ /* 0x000fe80000100a00 */
[----:B0-----:R-:W2:Y:S04]  /*b4e0*/  LDL R124, [R1+0x360] ;  /* 0x00036000017c7983 */ /* 0x001ea80000100800 */
[----:B-1----:R-:W3:Y:S04]  /*b4f0*/  LDL R126, [R1+0x34c] ;  /* 0x00034c00017e7983 */ /* 0x002ee80000100800 */
        /* <DEDUP_REMOVED lines=25> */
[----:B------:R4:W-:Y:S04]  /*b690*/  STL.64 [R1+0x338], R40 ;  /* 0x0003382801007387 */ /* 0x0009e80000100a00 */
[----:B------:R-:W-:Y:S04]  /*b6a0*/  STL.64 [R1+0x378], R30 ;  /* 0x0003781e01007387 */ /* 0x000fe80000100a00 */
[----:B------:R-:W-:Y:S04]  /*b6b0*/  STL.64 [R1+0x388], R26 ;  /* 0x0003881a01007387 */ /* 0x000fe80000100a00 */
[----:B------:R-:W-:Y:S04]  /*b6c0*/  STL.64 [R1+0x230], R130 ;  /* 0x0002308201007387 */ /* 0x000fe80000100a00 */
[----:B------:R4:W-:Y:S04]  /*b6d0*/  STL.64 [R1+0x3b0], R90 ;  /* 0x0003b05a01007387 */ /* 0x0009e80000100a00 */
[----:B------:R4:W-:Y:S04]  /*b6e0*/  STL.64 [R1+0x288], R56 ;  /* 0x0002883801007387 */ /* 0x0009e80000100a00 */
[----:B0-----:R-:W2:Y:S04]  /*b6f0*/  LDL R93, [R1+0x23c] ;  /* 0x00023c00015d7983 */ /* 0x001ea80000100800 */
        /* <DEDUP_REMOVED lines=25> */
[----:B------:R-:W-:Y:S04]  /*b890*/  STL.64 [R1+0x260], R136 ;  /* 0x0002608801007387 */ /* 0x000fe80000100a00 */
[----:B------:R-:W-:Y:S04]  /*b8a0*/  STL.64 [R1+0x2e0], R116 ;  /* 0x0002e07401007387 */ /* 0x000fe80000100a00 */
[----:B------:R0:W-:Y:S04]  /*b8b0*/  STL.64 [R1+0x2f0], R114 ;  /* 0x0002f07201007387 */ /* 0x0001e80000100a00 */
[----:B------:R-:W-:Y:S04]  /*b8c0*/  STL.64 [R1+0x3c0], R86 ;  /* 0x0003c05601007387 */ /* 0x000fe80000100a00 */
[----:B------:R1:W-:Y:S04]  /*b8d0*/  STL.64 [R1+0x410], R78 ;  /* 0x0004104e01007387 */ /* 0x0003e80000100a00 */
        /* <DEDUP_REMOVED lines=12> */
[----:B-1----:R-:W4:Y:S04]  /*b9a0*/  LDL R79, [R1+0x27c] ;  /* 0x00027c00014f7983 */ /* 0x002f280000100800 */
        /* <DEDUP_REMOVED lines=31> */
[----:B------:R-:W4:Y:S04]  /*bba0*/  LDL R68, [R1+0x3c8] ;  /* 0x0003c80001447983 */ /* 0x000f280000100800 */
[----:B------:R-:W4:Y:S04]  /*bbb0*/  LDL R70, [R1+0x3cc] ;  /* 0x0003cc0001467983 */ /* 0x000f280000100800 */
[----:B---3--:R0:W-:Y:S04]  /*bbc0*/  STL [R1+0x55b0], R126 ;  /* 0x0055b07e01007387 */ /* 0x0081e80000100800 */
[----:B--2---:R1:W-:Y:S04]  /*bbd0*/  STL [R1+0x55ac], R124 ;  /* 0x0055ac7c01007387 */ /* 0x0043e80000100800 */
[----:B------:R-:W-:Y:S04]  /*bbe0*/  STL.64 [R1+0x270], R138 ;  /* 0x0002708a01007387 */ /* 0x000fe80000100a00 */
[----:B0-----:R-:W2:Y:S04]  /*bbf0*/  LDL.LU R126, [R1+0x55b0] ;  /* 0x0055b000017e7983 */ /* 0x001ea80000300800 */
[----:B-1----:R-:W3:Y:S04]  /*bc00*/  LDL.LU R124, [R1+0x55ac] ;  /* 0x0055ac00017c7983 */ /* 0x002ee80000300800 */
[----:B------:R-:W-:Y:S04]  /*bc10*/  STL.64 [R1+0x2d0], R118 ;  /* 0x0002d07601007387 */ /* 0x000fe80000100a00 */
        /* <DEDUP_REMOVED lines=11> */
[----:B------:R-:W3:Y:S04]  /*bcd0*/  LDL R87, [R1+0x230] ;  /* 0x0002300001577983 */ /* 0x000ee80000100800 */
[----:B0-----:R-:W3:Y:S04]  /*bce0*/  LDL R105, [R1+0x254] ;  /* 0x0002540001697983 */ /* 0x001ee80000100800 */
        /* <DEDUP_REMOVED lines=65> */
[----:B0-----:R-:W4:Y:S04]  /*c100*/  LDL.128 R92, [R1+0x2a0] ;  /* 0x0002a000015c7983 */ /* 0x001f280000100c00 */
[----:B------:R-:W4:Y:S04]  /*c110*/  LDL.128 R96, [R1+0x2b0] ;  /* 0x0002b00001607983 */ /* 0x000f280000100c00 */
[----:B------:R-:W4:Y:S04]  /*c120*/  LDL.128 R100, [R1+0x2c0] ;  /* 0x0002c00001647983 */ /* 0x000f280000100c00 */
[----:B------:R-:W4:Y:S04]  /*c130*/  LDL.LU R110, [R1+0x5590] ;  /* 0x00559000016e7983 */ /* 0x000f280000300800 */
[----:B------:R-:W4:Y:S04]  /*c140*/  LDL.LU R108, [R1+0x558c] ;  /* 0x00558c00016c7983 */ /* 0x000f280000300800 */
[----:B------:R-:W-:Y:S04]  /*c150*/  STL [R1+0x260], R111 ;  /* 0x0002606f01007387 */ /* 0x000fe80000100800 */
[----:B------:R-:W-:Y:S04]  /*c160*/  STL [R1+0x264], R113 ;  /* 0x0002647101007387 */ /* 0x000fe80000100800 */
[----:B------:R-:W-:Y:S04]  /*c170*/  STL [R1+0x268], R115 ;  /* 0x0002687301007387 */ /* 0x000fe80000100800 */
[----:B------:R-:W-:Y:S04]  /*c180*/  STL [R1+0x26c], R117 ;  /* 0x00026c7501007387 */ /* 0x000fe80000100800 */
[----:B------:R-:W-:Y:S04]  /*c190*/  STL [R1+0x27c], R79 ;  /* 0x00027c4f01007387 */ /* 0x000fe80000100800 */
[----:B------:R-:W-:Y:S04]  /*c1a0*/  STL [R1+0x5550], R78 ;  /* 0x0055504e01007387 */ /* 0x000fe80000100800 */
[----:B------:R0:W-:Y:S04]  /*c1b0*/  STL [R1+0x554c], R76 ;  /* 0x00554c4c01007387 */ /* 0x0001e80000100800 */
[----:B-1----:R-:W4:Y:S04]  /*c1c0*/  LDL.128 R88, [R1+0x290] ;  /* 0x0002900001587983 */ /* 0x002f280000100c00 */
[----:B------:R-:W-:Y:S04]  /*c1d0*/  STL [R1+0x5540], R70 ;  /* 0x0055404601007387 */ /* 0x000fe80000100800 */
[----:B0-----:R-:W4:Y:S04]  /*c1e0*/  LDL.128 R76, [R1+0x260] ;  /* 0x00026000014c7983 */ /* 0x001f280000100c00 */
[----:B------:R0:W-:Y:S04]  /*c1f0*/  STL [R1+0x553c], R68 ;  /* 0x00553c4401007387 */ /* 0x0001e80000100800 */
[----:B--2---:R1:W-:Y:S04]  /*c200*/  STL [R1+0x5448], R126 ;  /* 0x0054487e01007387 */ /* 0x0043e80000100800 */
[----:B---3--:R2:W-:Y:S04]  /*c210*/  STL [R1+0x5444], R124 ;  /* 0x0054447c01007387 */ /* 0x0085e80000100800 */
[----:B0-----:R-:W3:Y:S04]  /*c220*/  LDL.128 R68, [R1+0x240] ;  /* 0x0002400001447983 */ /* 0x001ee80000100c00 */
[----:B------:R-:W3:Y:S04]  /*c230*/  LDL R27, [R1+0x2e0] ;  /* 0x0002e000011b7983 */ /* 0x000ee80000100800 */
[----:B------:R-:W3:Y:S04]  /*c240*/  LDL R29, [R1+0x2e4] ;  /* 0x0002e400011d7983 */ /* 0x000ee80000100800 */
[----:B------:R-:W3:Y:S04]  /*c250*/  LDL R31, [R1+0x2e8] ;  /* 0x0002e800011f7983 */ /* 0x000ee80000100800 */
[----:B------:R-:W3:Y:S04]  /*c260*/  LDL R228, [R1+0x2ec] ;  /* 0x0002ec0001e47983 */ /* 0x000ee80000100800 */
[----:B-1----:R-:W3:Y:S04]  /*c270*/  LDL.LU R126, [R1+0x5448] ;  /* 0x00544800017e7983 */ /* 0x002ee80000300800 */
[----:B--2---:R-:W2:Y:S04]  /*c280*/  LDL.LU R124, [R1+0x5444] ;  /* 0x00544400017c7983 */ /* 0x004ea80000300800 */
        /* <DEDUP_REMOVED lines=19> */
[----:B------:R-:W2:Y:S04]  /*c3c0*/  LDL R210, [R1+0x318] ;  /* 0x0003180001d27983 */ /* 0x000ea80000100800 */
[----:B------:R-:W2:Y:S04]  /*c3d0*/  LDL R132, [R1+0x340] ;  /* 0x0003400001847983 */ /* 0x000ea80000100800 */
[----:B------:R-:W2:Y:S04]  /*c3e0*/  LDL R134, [R1+0x344] ;  /* 0x0003440001867983 */ /* 0x000ea80000100800 */
[----:B------:R-:W2:Y:S04]  /*c3f0*/  LDL R136, [R1+0x348] ;  /* 0x0003480001887983 */ /* 0x000ea80000100800 */
[----:B0-----:R-:W2:Y:S04]  /*c400*/  LDL.128 R72, [R1+0x250] ;  /* 0x0002500001487983 */ /* 0x001ea80000100c00 */
[----:B------:R-:W2:Y:S04]  /*c410*/  LDL.128 R80, [R1+0x270] ;  /* 0x0002700001507983 */ /* 0x000ea80000100c00 */
[----:B------:R-:W2:Y:S01]  /*c420*/  LDL.128 R84, [R1+0x280] ;  /* 0x0002800001547983 */ /* 0x000ea20000100c00 */
[C---:B------:R-:W-:Y:S01]  /*c430*/  FMUL.FTZ R141, R3.reuse, R141 ;  /* 0x0000008d038d7220 */ /* 0x040fe20000410000 */
[----:B------:R-:W-:-:S02]  /*c440*/  FMUL.FTZ R140, R3, R140 ;  /* 0x0000008c038c7220 */ /* 0x000fc40000410000 */
[----:B------:R-:W2:Y:S04]  /*c450*/  LDL R208, [R1+0x314] ;  /* 0x0003140001d07983 */ /* 0x000ea80000100800 */
[----:B------:R-:W2:Y:S04]  /*c460*/  LDL R138, [R1+0x334] ;  /* 0x00033400018a7983 */ /* 0x000ea80000100800 */
[----:B----4-:R-:W-:Y:S04]  /*c470*/  STL [R1+0x2d0], R43 ;  /* 0x0002d02b01007387 */ /* 0x010fe80000100800 */
        /* <DEDUP_REMOVED lines=11> */
[----:B------:R-:W-:Y:S04]  /*c530*/  STL [R1+0x5584], R104 ;  /* 0x0055846801007387 */ /* 0x000fe80000100800 */
[----:B------:R4:W-:Y:S04]  /*c540*/  STL [R1+0x5588], R106 ;  /* 0x0055886a01007387 */ /* 0x0009e80000100800 */
[----:B0-----:R-:W2:Y:S04]  /*c550*/  LDL.LU R130, [R1+0x55b8] ;  /* 0x0055b80001827983 */ /* 0x001ea80000300800 */
[----:B------:R-:W2:Y:S04]  /*c560*/  LDL.LU R128, [R1+0x55b4] ;  /* 0x0055b40001807983 */ /* 0x000ea80000300800 */
[----:B-1----:R-:W2:Y:S04]  /*c570*/  LDL.LU R122, [R1+0x55a8] ;  /* 0x0055a800017a7983 */ /* 0x002ea80000300800 */
[----:B------:R-:W2:Y:S04]  /*c580*/  LDL.LU R120, [R1+0x55a4] ;  /* 0x0055a40001787983 */ /* 0x000ea80000300800 */
[----:B----4-:R-:W4:Y:S04]  /*c590*/  LDL.LU R118, [R1+0x55a0] ;  /* 0x0055a00001767983 */ /* 0x010f280000300800 */
[----:B------:R-:W4:Y:S04]  /*c5a0*/  LDL.LU R116, [R1+0x559c] ;  /* 0x00559c0001747983 */ /* 0x000f280000300800 */
[----:B------:R-:W4:Y:S04]  /*c5b0*/  LDL.LU R114, [R1+0x5598] ;  /* 0x0055980001727983 */ /* 0x000f280000300800 */
[----:B------:R-:W4:Y:S01]  /*c5c0*/  LDL.LU R112, [R1+0x5594] ;  /* 0x0055940001707983 */ /* 0x000f220000300800 */
[----:B------:R-:W-:-:S03]  /*c5d0*/  IMAD.MOV.U32 R226, RZ, RZ, R92 ;  /* 0x000000ffffe27224 */ /* 0x000fc600078e005c */
[----:B------:R-:W4:Y:S01]  /*c5e0*/  LDL.LU R106, [R1+0x5588] ;  /* 0x00558800016a7983 */ /* 0x000f220000300800 */
[----:B------:R-:W-:Y:S02]  /*c5f0*/  IMAD.MOV.U32 R224, RZ, RZ, R94 ;  /* 0x000000ffffe07224 */ /* 0x000fe400078e005e */
[----:B------:R-:W-:Y:S01]  /*c600*/  IMAD.MOV.U32 R223, RZ, RZ, R96 ;  /* 0x000000ffffdf7224 */ /* 0x000fe200078e0060 */
[----:B------:R-:W4:Y:S01]  /*c610*/  LDL.LU R104, [R1+0x5584] ;  /* 0x0055840001687983 */ /* 0x000f220000300800 */
[----:B------:R-:W-:Y:S02]  /*c620*/  IMAD.MOV.U32 R222, RZ, RZ, R98 ;  /* 0x000000ffffde7224 */ /* 0x000fe400078e0062 */
[----:B------:R-:W-:Y:S01]  /*c630*/  IMAD.MOV.U32 R213, RZ, RZ, R100 ;  /* 0x000000ffffd57224 */ /* 0x000fe200078e0064 */
[----:B------:R-:W4:Y:S01]  /*c640*/  LDL.LU R98, [R1+0x5578] ;  /* 0x0055780001627983 */ /* 0x000f220000300800 */
[----:B------:R-:W-:-:S03]  /*c650*/  IMAD.MOV.U32 R212, RZ, RZ, R102 ;  /* 0x000000ffffd47224 */ /* 0x000fc600078e0066 */
[----:B------:R-:W-:Y:S04]  /*c660*/  STL [R1+0x5428], R110 ;  /* 0x0054286e01007387 */ /* 0x000fe80000100800 */
[----:B------:R0:W-:Y:S04]  /*c670*/  STL [R1+0x5424], R108 ;  /* 0x0054246c01007387 */ /* 0x0001e80000100800 */
[----:B------:R-:W4:Y:S04]  /*c680*/  LDL.LU R102, [R1+0x5580] ;  /* 0x0055800001667983 */ /* 0x000f280000300800 */
[----:B------:R-:W4:Y:S04]  /*c690*/  LDL.LU R100, [R1+0x557c] ;  /* 0x00557c0001647983 */ /* 0x000f280000300800 */
[----:B------:R-:W4:Y:S04]  /*c6a0*/  LDL.LU R96, [R1+0x5574] ;  /* 0x0055740001607983 */ /* 0x000f280000300800 */
[----:B------:R-:W4:Y:S04]  /*c6b0*/  LDL.LU R94, [R1+0x5570] ;  /* 0x00557000015e7983 */ /* 0x000f280000300800 */
[----:B------:R-:W4:Y:S04]  /*c6c0*/  LDL.LU R92, [R1+0x556c] ;  /* 0x00556c00015c7983 */ /* 0x000f280000300800 */
[----:B0-----:R-:W4:Y:S04]  /*c6d0*/  LDL.128 R108, [R1+0x2d0] ;  /* 0x0002d000016c7983 */ /* 0x001f280000100c00 */
[----:B------:R-:W4:Y:S01]  /*c6e0*/  LDL R142, [R1+0x33c] ;  /* 0x00033c00018e7983 */ /* 0x000f220000100800 */
[----:B------:R-:W-:-:S03]  /*c6f0*/  IMAD.MOV.U32 R227, RZ, RZ, R90 ;  /* 0x000000ffffe37224 */ /* 0x000fc600078e005a */
[----:B------:R-:W-:Y:S04]  /*c700*/  STL.128 [R1+0x5520], R188 ;  /* 0x005520bc01007387 */ /* 0x000fe80000100c00 */
[----:B------:R-:W4:Y:S04]  /*c710*/  LDL.LU R90, [R1+0x5568] ;  /* 0x00556800015a7983 */ /* 0x000f280000300800 */
[----:B------:R0:W-:Y:S04]  /*c720*/  STL [R1+0x470], R76 ;  /* 0x0004704c01007387 */ /* 0x0001e80000100800 */
[----:B------:R1:W-:Y:S04]  /*c730*/  STL [R1+0x478], R78 ;  /* 0x0004784e01007387 */ /* 0x0003e80000100800 */
[----:B------:R2:W-:Y:S04]  /*c740*/  STL.64 [R1+0x420], R140 ;  /* 0x0004208c01007387 */ /* 0x0005e80000100a00 */
[----:B0-----:R-:W4:Y:S04]  /*c750*/  LDL.LU R76, [R1+0x554c] ;  /* 0x00554c00014c7983 */ /* 0x001f280000300800 */
[----:B-1----:R-:W4:Y:S01]  /*c760*/  LDL.LU R78, [R1+0x5550] ;  /* 0x00555000014e7983 */ /* 0x002f220000300800 */
[----:B---3--:R-:W-:-:S03]  /*c770*/  IMAD.MOV.U32 R193, RZ, RZ, R68 ;  /* 0x000000ffffc17224 */ /* 0x008fc600078e0044 */
[----:B------:R-:W-:Y:S04]  /*c780*/  STL [R1+0x2e0], R27 ;  /* 0x0002e01b01007387 */ /* 0x000fe80000100800 */
[----:B------:R-:W-:Y:S04]  /*c790*/  STL [R1+0x2e4], R29 ;  /* 0x0002e41d01007387 */ /* 0x000fe80000100800 */
[----:B------:R-:W-:Y:S04]  /*c7a0*/  STL [R1+0x2e8], R31 ;  /* 0x0002e81f01007387 */ /* 0x000fe80000100800 */
[----:B------:R-:W-:Y:S04]  /*c7b0*/  STL [R1+0x2ec], R228 ;  /* 0x0002ece401007387 */ /* 0x000fe80000100800 */
[----:B------:R-:W-:Y:S04]  /*c7c0*/  STL [R1+0x52f0], R126 ;  /* 0x0052f07e01007387 */ /* 0x000fe80000100800 */
[----:B--2---:R0:W-:Y:S04]  /*c7d0*/  STL [R1+0x52ec], R124 ;  /* 0x0052ec7c01007387 */ /* 0x0041e80000100800 */
[----:B------:R1:W-:Y:S04]  /*c7e0*/  STL [R1+0x4a0], R88 ;  /* 0x0004a05801007387 */ /* 0x0003e80000100800 */
[----:B------:R-:W2:Y:S04]  /*c7f0*/  LDL R140, [R1+0x338] ;  /* 0x00033800018c7983 */ /* 0x000ea80000100800 */
[----:B0-----:R-:W3:Y:S04]  /*c800*/  LDL.128 R124, [R1+0x2e0] ;  /* 0x0002e000017c7983 */ /* 0x001ee80000100c00 */
[----:B-1----:R-:W2:Y:S04]  /*c810*/  LDL.LU R88, [R1+0x5564] ;  /* 0x0055640001587983 */ /* 0x002ea80000300800 */
[----:B------:R0:W-:Y:S04]  /*c820*/  STL [R1+0x5530], R193 ;  /* 0x005530c101007387 */ /* 0x0001e80000100800 */
        /* <DEDUP_REMOVED lines=11> */
[----:B0-----:R-:W2:Y:S04]  /*c8e0*/  LDL.LU R193, [R1+0x5530] ;  /* 0x0055300001c17983 */ /* 0x001ea80000300800 */
[----:B------:R-:W2:Y:S04]  /*c8f0*/  LDL.LU.128 R188, [R1+0x5520] ;  /* 0x0055200001bc7983 */ /* 0x000ea80000300c00 */
[----:B-1----:R-:W2:Y:S04]  /*c900*/  LDL.LU.128 R184, [R1+0x5510] ;  /* 0x0055100001b87983 */ /* 0x002ea80000300c00 */
        /* <DEDUP_REMOVED lines=9> */
[----:B------:R1:W-:Y:S04]  /*c9a0*/  STL [R1+0x498], R86 ;  /* 0x0004985601007387 */ /* 0x0003e80000100800 */
[----:B0-----:R-:W2:Y:S04]  /*c9b0*/  LDL.LU R136, [R1+0x55c4] ;  /* 0x0055c40001887983 */ /* 0x001ea80000300800 */
[----:B------:R-:W2:Y:S04]  /*c9c0*/  LDL.LU R134, [R1+0x55c0] ;  /* 0x0055c00001867983 */ /* 0x000ea80000300800 */
[----:B------:R-:W2:Y:S04]  /*c9d0*/  LDL.LU R132, [R1+0x55bc] ;  /* 0x0055bc0001847983 */ /* 0x000ea80000300800 */
[----:B-1----:R-:W2:Y:S04]  /*c9e0*/  LDL.LU R86, [R1+0x5560] ;  /* 0x0055600001567983 */ /* 0x002ea80000300800 */
[----:B------:R-:W2:Y:S04]  /*c9f0*/  LDL.LU R84, [R1+0x555c] ;  /* 0x00555c0001547983 */ /* 0x000ea80000300800 */
[----:B------:R-:W2:Y:S04]  /*ca00*/  LDL.LU R82, [R1+0x5558] ;  /* 0x0055580001527983 */ /* 0x000ea80000300800 */
[----:B------:R-:W2:Y:S04]  /*ca10*/  LDL.LU R80, [R1+0x5554] ;  /* 0x0055540001507983 */ /* 0x000ea80000300800 */
[----:B------:R-:W2:Y:S04]  /*ca20*/  LDL.LU R74, [R1+0x5548] ;  /* 0x00554800014a7983 */ /* 0x000ea80000300800 */
[----:B------:R-:W2:Y:S04]  /*ca30*/  LDL.LU R72, [R1+0x5544] ;  /* 0x0055440001487983 */ /* 0x000ea80000300800 */
[----:B------:R-:W2:Y:S04]  /*ca40*/  LDL.LU.128 R180, [R1+0x5500] ;  /* 0x0055000001b47983 */ /* 0x000ea80000300c00 */
[----:B------:R-:W2:Y:S04]  /*ca50*/  LDL.LU.128 R176, [R1+0x54f0] ;  /* 0x0054f00001b07983 */ /* 0x000ea80000300c00 */
[----:B------:R-:W2:Y:S04]  /*ca60*/  LDL.LU.128 R172, [R1+0x54e0] ;  /* 0x0054e00001ac7983 */ /* 0x000ea80000300c00 */
[----:B------:R-:W2:Y:S04]  /*ca70*/  LDL.LU.128 R168, [R1+0x54d0] ;  /* 0x0054d00001a87983 */ /* 0x000ea80000300c00 */
[----:B------:R0:W-:Y:S04]  /*ca80*/  STL [R1+0x5450], R130 ;  /* 0x0054508201007387 */ /* 0x0001e80000100800 */
        /* <DEDUP_REMOVED lines=9> */
[----:B------:R-:W-:Y:S04]  /*cb20*/  STL [R1+0x5410], R98 ;  /* 0x0054106201007387 */ /* 0x000fe80000100800 */
[----:B------:R-:W2:Y:S04]  /*cb30*/  LDL.LU.128 R164, [R1+0x54c0] ;  /* 0x0054c00001a47983 */ /* 0x000ea80000300c00 */
[----:B------:R-:W2:Y:S04]  /*cb40*/  LDL.LU.128 R160, [R1+0x54b0] ;  /* 0x0054b00001a07983 */ /* 0x000ea80000300c00 */
[----:B------:R4:W-:Y:S04]  /*cb50*/  STL [R1+0x5418], R102 ;  /* 0x0054186601007387 */ /* 0x0009e80000100800 */
[----:B------:R4:W-:Y:S04]  /*cb60*/  STL [R1+0x5414], R100 ;  /* 0x0054146401007387 */ /* 0x0009e80000100800 */
[----:B------:R4:W-:Y:S04]  /*cb70*/  STL [R1+0x540c], R96 ;  /* 0x00540c6001007387 */ /* 0x0009e80000100800 */
[----:B------:R4:W-:Y:S04]  /*cb80*/  STL [R1+0x5408], R94 ;  /* 0x0054085e01007387 */ /* 0x0009e80000100800 */
[----:B------:R4:W-:Y:S01]  /*cb90*/  STL [R1+0x5404], R92 ;  /* 0x0054045c01007387 */ /* 0x0009e20000100800 */
[----:B------:R-:W-:-:S03]  /*cba0*/  IMAD.MOV.U32 R211, RZ, RZ, R108 ;  /* 0x000000ffffd37224 */ /* 0x000fc600078e006c */
[----:B------:R-:W2:Y:S01]  /*cbb0*/  LDL.LU.128 R156, [R1+0x54a0] ;  /* 0x0054a000019c7983 */ /* 0x000ea20000300c00 */
[----:B------:R-:W-:-:S03]  /*cbc0*/  IMAD.MOV.U32 R210, RZ, RZ, R110 ;  /* 0x000000ffffd27224 */ /* 0x000fc600078e006e */
[----:B------:R-:W2:Y:S04]  /*cbd0*/  LDL.LU.128 R152, [R1+0x5490] ;  /* 0x0054900001987983 */ /* 0x000ea80000300c00 */
[----:B------:R-:W2:Y:S04]  /*cbe0*/  LDL.LU.128 R148, [R1+0x5480] ;  /* 0x0054800001947983 */ /* 0x000ea80000300c00 */
[----:B------:R3:W-:Y:S04]  /*cbf0*/  STL [R1+0x5400], R90 ;  /* 0x0054005a01007387 */ /* 0x0007e80000100800 */
[----:B------:R-:W2:Y:S04]  /*cc00*/  LDL.LU.128 R144, [R1+0x5470] ;  /* 0x0054700001907983 */ /* 0x000ea80000300c00 */
[----:B0-----:R-:W2:Y:S04]  /*cc10*/  LDL.LU R130, [R1+0x5450] ;  /* 0x0054500001827983 */ /* 0x001ea80000300800 */
[----:B-1----:R-:W2:Y:S04]  /*cc20*/  LDL.LU R128, [R1+0x544c] ;  /* 0x00544c0001807983 */ /* 0x002ea80000300800 */
[----:B------:R-:W2:Y:S04]  /*cc30*/  LDL.LU R122, [R1+0x5440] ;  /* 0x00544000017a7983 */ /* 0x000ea80000300800 */
[----:B------:R-:W2:Y:S04]  /*cc40*/  LDL.LU R120, [R1+0x543c] ;  /* 0x00543c0001787983 */ /* 0x000ea80000300800 */
[----:B----4-:R-:W4:Y:S04]  /*cc50*/  LDL.LU R118, [R1+0x5438] ;  /* 0x0054380001767983 */ /* 0x010f280000300800 */
[----:B------:R-:W4:Y:S04]  /*cc60*/  LDL.LU R116, [R1+0x5434] ;  /* 0x0054340001747983 */ /* 0x000f280000300800 */
        /* <DEDUP_REMOVED lines=12> */
[----:B------:R0:W-:Y:S04]  /*cd30*/  STL [R1+0x458], R70 ;  /* 0x0004584601007387 */ /* 0x0001e80000100800 */
[----:B------:R1:W-:Y:S04]  /*cd40*/  STL [R1+0x53e8], R78 ;  /* 0x0053e84e01007387 */ /* 0x0003e80000100800 */
[----:B------:R1:W-:Y:S04]  /*cd50*/  STL [R1+0x53e4], R76 ;  /* 0x0053e44c01007387 */ /* 0x0003e80000100800 */
[----:B---3--:R-:W3:Y:S04]  /*cd60*/  LDL.LU R90, [R1+0x5400] ;  /* 0x00540000015a7983 */ /* 0x008ee80000300800 */
[----:B0-----:R-:W3:Y:S04]  /*cd70*/  LDL.LU R70, [R1+0x5540] ;  /* 0x0055400001467983 */ /* 0x001ee80000300800 */
[----:B------:R-:W3:Y:S04]  /*cd80*/  LDL.LU R68, [R1+0x553c] ;  /* 0x00553c0001447983 */ /* 0x000ee80000300800 */
[----:B-1----:R-:W3:Y:S04]  /*cd90*/  LDL.LU R78, [R1+0x53e8] ;  /* 0x0053e800014e7983 */ /* 0x002ee80000300800 */
[----:B------:R-:W3:Y:S01]  /*cda0*/  LDL.LU R76, [R1+0x53e4] ;  /* 0x0053e400014c7983 */ /* 0x000ee20000300800 */
[C---:B------:R-:W-:Y:S01]  /*cdb0*/  FMUL.FTZ R25, R2.reuse, R25 ;  /* 0x0000001902197220 */ /* 0x040fe20000410000 */
[----:B------:R-:W-:Y:S01]  /*cdc0*/  FMUL.FTZ R24, R2, R24 ;  /* 0x0000001802187220 */ /* 0x000fe20000410000 */
[----:B------:R-:W-:Y:S01]  /*cdd0*/  IMAD.MOV.U32 R209, RZ, RZ, R124 ;  /* 0x000000ffffd17224 */ /* 0x000fe200078e007c */
[----:B------:R0:W-:Y:S04]  /*cde0*/  STL [R1+0x314], R208 ;  /* 0x000314d001007387 */ /* 0x0001e80000100800 */
[----:B------:R-:W3:Y:S04]  /*cdf0*/  LDL R21, [R1+0x2f0] ;  /* 0x0002f00001157983 */ /* 0x000ee80000100800 */
[----:B------:R-:W3:Y:S01]  /*ce00*/  LDL R23, [R1+0x2f4] ;  /* 0x0002f40001177983 */ /* 0x000ee20000100800 */
[----:B0-----:R-:W-:-:S03]  /*ce10*/  IMAD.MOV.U32 R208, RZ, RZ, R126 ;  /* 0x000000ffffd07224 */ /* 0x001fc600078e007e */
[----:B------:R-:W3:Y:S04]  /*ce20*/  LDL R218, [R1+0x2f8] ;  /* 0x0002f80001da7983 */ /* 0x000ee80000100800 */
[----:B------:R-:W3:Y:S04]  /*ce30*/  LDL R220, [R1+0x2fc] ;  /* 0x0002fc0001dc7983 */ /* 0x000ee80000100800 */
[----:B------:R-:W3:Y:S04]  /*ce40*/  LDL.LU R126, [R1+0x52f0] ;  /* 0x0052f000017e7983 */ /* 0x000ee80000300800 */
[----:B------:R-:W3:Y:S04]  /*ce50*/  LDL.LU R124, [R1+0x52ec] ;  /* 0x0052ec00017c7983 */ /* 0x000ee80000300800 */
[----:B------:R-:W-:Y:S04]  /*ce60*/  STL.64 [R1+0x3d8], R24 ;  /* 0x0003d81801007387 */ /* 0x000fe80000100a00 */
[----:B------:R0:W-:Y:S04]  /*ce70*/  STL [R1+0x55d0], R142 ;  /* 0x0055d08e01007387 */ /* 0x0001e80000100800 */
[----:B--2---:R1:W-:Y:S04]  /*ce80*/  STL [R1+0x55cc], R140 ;  /* 0x0055cc8c01007387 */ /* 0x0043e80000100800 */
[----:B------:R2:W-:Y:S04]  /*ce90*/  STL [R1+0x55c8], R138 ;  /* 0x0055c88a01007387 */ /* 0x0005e80000100800 */
[----:B------:R-:W-:Y:S04]  /*cea0*/  STL [R1+0x53fc], R88 ;  /* 0x0053fc5801007387 */ /* 0x000fe80000100800 */
[----:B------:R-:W3:Y:S04]  /*ceb0*/  LDL R66, [R1+0x3c4] ;  /* 0x0003c40001427983 */ /* 0x000ee80000100800 */
        /* <DEDUP_REMOVED lines=9> */
[----:B------:R-:W3:Y:S04]  /*cf50*/  LDL R64, [R1+0x3d8] ;  /* 0x0003d80001407983 */ /* 0x000ee80000100800 */
[----:B0-----:R-:W3:Y:S04]  /*cf60*/  LDL.LU R142, [R1+0x55d0] ;  /* 0x0055d000018e7983 */ /* 0x001ee80000300800 */
[----:B-1----:R-:W3:Y:S04]  /*cf70*/  LDL.LU R140, [R1+0x55cc] ;  /* 0x0055cc00018c7983 */ /* 0x002ee80000300800 */
[----:B--2---:R-:W2:Y:S04]  /*cf80*/  LDL.LU R138, [R1+0x55c8] ;  /* 0x0055c800018a7983 */ /* 0x004ea80000300800 */
[----:B------:R-:W2:Y:S04]  /*cf90*/  LDL.LU R136, [R1+0x545c] ;  /* 0x00545c0001887983 */ /* 0x000ea80000300800 */
        /* <DEDUP_REMOVED lines=9> */
[----:B------:R0:W-:Y:S04]  /*d030*/  STL [R1+0x53d0], R193 ;  /* 0x0053d0c101007387 */ /* 0x0001e80000100800 */
        /* <DEDUP_REMOVED lines=30> */
[----:B0-----:R-:W2:Y:S04]  /*d220*/  LDL.LU R193, [R1+0x53d0] ;  /* 0x0053d00001c17983 */ /* 0x001ea80000300800 */
[----:B-1----:R-:W2:Y:S04]  /*d230*/  LDL.LU.128 R188, [R1+0x53c0] ;  /* 0x0053c00001bc7983 */ /* 0x002ea80000300c00 */
[----:B------:R-:W2:Y:S04]  /*d240*/  LDL.LU.128 R184, [R1+0x53b0] ;  /* 0x0053b00001b87983 */ /* 0x000ea80000300c00 */
[----:B---3--:R0:W-:Y:S04]  /*d250*/  STL [R1+0x52a8], R90 ;  /* 0x0052a85a01007387 */ /* 0x0081e80000100800 */
[----:B------:R-:W3:Y:S04]  /*d260*/  LDL.LU.128 R180, [R1+0x53a0] ;  /* 0x0053a00001b47983 */ /* 0x000ee80000300c00 */
        /* <DEDUP_REMOVED lines=9> */
[----:B------:R-:W3:Y:S04]  /*d300*/  LDL.LU R130, [R1+0x52f8] ;  /* 0x0052f80001827983 */ /* 0x000ee80000300800 */
[----:B------:R-:W3:Y:S04]  /*d310*/  LDL.LU R128, [R1+0x52f4] ;  /* 0x0052f40001807983 */ /* 0x000ee80000300800 */
[----:B------:R-:W3:Y:S04]  /*d320*/  LDL.LU R122, [R1+0x52e8] ;  /* 0x0052e800017a7983 */ /* 0x000ee80000300800 */
[----:B------:R-:W3:Y:S04]  /*d330*/  LDL.LU R120, [R1+0x52e4] ;  /* 0x0052e40001787983 */ /* 0x000ee80000300800 */
        /* <DEDUP_REMOVED lines=17> */
[----:B------:R1:W-:Y:S04]  /*d450*/  STL [R1+0x528c], R76 ;  /* 0x00528c4c01007387 */ /* 0x0003e80000100800 */
[----:B0-----:R-:W4:Y:S04]  /*d460*/  LDL.LU R90, [R1+0x52a8] ;  /* 0x0052a800015a7983 */ /* 0x001f280000300800 */
[----:B------:R-:W4:Y:S04]  /*d470*/  LDL R214, [R1+0x308] ;  /* 0x0003080001d67983 */ /* 0x000f280000100800 */
[----:B------:R-:W4:Y:S04]  /*d480*/  LDL R216, [R1+0x30c] ;  /* 0x00030c0001d87983 */ /* 0x000f280000100800 */
[----:B-1----:R-:W4:Y:S04]  /*d490*/  LDL.LU R70, [R1+0x53d8] ;  /* 0x0053d80001467983 */ /* 0x002f280000300800 */
[----:B------:R-:W4:Y:S04]  /*d4a0*/  LDL.LU R68, [R1+0x53d4] ;  /* 0x0053d40001447983 */ /* 0x000f280000300800 */
[----:B------:R-:W4:Y:S04]  /*d4b0*/  LDL.LU R78, [R1+0x5290] ;  /* 0x00529000014e7983 */ /* 0x000f280000300800 */
[----:B------:R-:W4:Y:S01]  /*d4c0*/  LDL.LU R76, [R1+0x528c] ;  /* 0x00528c00014c7983 */ /* 0x000f220000300800 */
[----:B------:R-:W-:-:S02]  /*d4d0*/  IMAD.MOV.U32 R29, RZ, RZ, R69 ;  /* 0x000000ffff1d7224 */ /* 0x000fc400078e0045 */
[----:B------:R-:W-:Y:S01]  /*d4e0*/  IMAD.MOV.U32 R31, RZ, RZ, R71 ;  /* 0x000000ffff1f7224 */ /* 0x000fe200078e0047 */
[----:B------:R-:W-:Y:S01]  /*d4f0*/  STL [R1+0x2f0], R21 ;  /* 0x0002f01501007387 */ /* 0x000fe20000100800 */
[----:B------:R-:W-:Y:S02]  /*d500*/  IMAD.MOV.U32 R69, RZ, RZ, R125 ;  /* 0x000000ffff457224 */ /* 0x000fe400078e007d */
[----:B------:R-:W-:Y:S01]  /*d510*/  IMAD.MOV.U32 R71, RZ, RZ, R127 ;  /* 0x000000ffff477224 */ /* 0x000fe200078e007f */
[----:B------:R-:W-:Y:S04]  /*d520*/  STL [R1+0x2f4], R23 ;  /* 0x0002f41701007387 */ /* 0x000fe80000100800 */
[----:B------:R-:W-:Y:S04]  /*d530*/  STL [R1+0x2f8], R218 ;  /* 0x0002f8da01007387 */ /* 0x000fe80000100800 */
[----:B------:R-:W-:Y:S04]  /*d540*/  STL [R1+0x2fc], R220 ;  /* 0x0002fcdc01007387 */ /* 0x000fe80000100800 */
[----:B------:R-:W-:Y:S04]  /*d550*/  STL [R1+0x51a8], R126 ;  /* 0x0051a87e01007387 */ /* 0x000fe80000100800 */
[----:B------:R0:W-:Y:S04]  /*d560*/  STL [R1+0x51a4], R124 ;  /* 0x0051a47c01007387 */ /* 0x0001e80000100800 */
[----:B------:R1:W-:Y:S04]  /*d570*/  STL [R1+0x5538], R66 ;  /* 0x0055384201007387 */ /* 0x0003e80000100800 */
[----:B------:R1:W-:Y:S04]  /*d580*/  STL [R1+0x5534], R64 ;  /* 0x0055344001007387 */ /* 0x0003e80000100800 */
[----:B0-----:R-:W4:Y:S04]  /*d590*/  LDL.128 R124, [R1+0x2f0] ;  /* 0x0002f000017c7983 */ /* 0x001f280000100c00 */
[----:B------:R0:W-:Y:S04]  /*d5a0*/  STL [R1+0x5468], R142 ;  /* 0x0054688e01007387 */ /* 0x0001e80000100800 */
[----:B------:R0:W-:Y:S04]  /*d5b0*/  STL [R1+0x5464], R140 ;  /* 0x0054648c01007387 */ /* 0x0001e80000100800 */
        /* <DEDUP_REMOVED lines=11> */
[----:B------:R-:W-:Y:S04]  /*d670*/  STL [R1+0xcc8], R3 ;  /* 0x000cc80301007387 */ /* 0x000fe80000100800 */
[----:B------:R-:W-:Y:S04]  /*d680*/  STL [R1+0xccc], R2 ;  /* 0x000ccc0201007387 */ /* 0x000fe80000100800 */
[----:B-1----:R-:W4:Y:S04]  /*d690*/  LDL.LU R66, [R1+0x5538] ;  /* 0x0055380001427983 */ /* 0x002f280000300800 */
[----:B------:R-:W4:Y:S04]  /*d6a0*/  LDL.LU R64, [R1+0x5534] ;  /* 0x0055340001407983 */ /* 0x000f280000300800 */
[----:B0-----:R-:W4:Y:S04]  /*d6b0*/  LDL.LU R142, [R1+0x5468] ;  /* 0x00546800018e7983 */ /* 0x001f280000300800 */
[----:B------:R-:W4:Y:S04]  /*d6c0*/  LDL.LU R140, [R1+0x5464] ;  /* 0x00546400018c7983 */ /* 0x000f280000300800 */
        /* <DEDUP_REMOVED lines=11> */
[----:B------:R-:W-:Y:S04]  /*d780*/  STL [R1+0x5280], R193 ;  /* 0x005280c101007387 */ /* 0x000fe80000100800 */
[----:B------:R-:W-:Y:S04]  /*d790*/  STL.128 [R1+0x5270], R188 ;  /* 0x005270bc01007387 */ /* 0x000fe80000100c00 */
[----:B------:R-:W-:Y:S04]  /*d7a0*/  STL.128 [R1+0x5260], R184 ;  /* 0x005260b801007387 */ /* 0x000fe80000100c00 */
[----:B---3--:R-:W-:Y:S04]  /*d7b0*/  STL.128 [R1+0x5250], R180 ;  /* 0x005250b401007387 */ /* 0x008fe80000100c00 */
        /* <DEDUP_REMOVED lines=32> */
[----:B------:R3:W-:Y:S04]  /*d9c0*/  STL.128 [R1+0x50c0], R68 ;  /* 0x0050c04401007387 */ /* 0x0007e80000100c00 */
[----:B0-----:R-:W4:Y:S04]  /*d9d0*/  LDL.LU R78, [R1+0x5148] ;  /* 0x00514800014e7983 */ /* 0x001f280000300800 */
[----:B-1----:R-:W4:Y:S01]  /*d9e0*/  LDL.LU R76, [R1+0x5144] ;  /* 0x00514400014c7983 */ /* 0x002f220000300800 */
[----:B------:R-:W-:-:S02]  /*d9f0*/  IMAD.MOV.U32 R33, RZ, RZ, R73 ;  /* 0x000000ffff217224 */ /* 0x000fc400078e0049 */
[C---:B------:R-:W-:Y:S01]  /*da00*/  FMUL.FTZ R17, R2.reuse, R17 ;  /* 0x0000001102117220 */ /* 0x040fe20000410000 */
[----:B------:R-:W-:Y:S02]  /*da10*/  IMAD.MOV.U32 R35, RZ, RZ, R75 ;  /* 0x000000ffff237224 */ /* 0x000fe400078e004b */
[C---:B------:R-:W-:Y:S01]  /*da20*/  FMUL.FTZ R16, R2.reuse, R16 ;  /* 0x0000001002107220 */ /* 0x040fe20000410000 */
[C---:B------:R-:W-:Y:S01]  /*da30*/  FMUL.FTZ R11, R2.reuse, R11 ;  /* 0x0000000b020b7220 */ /* 0x040fe20000410000 */
[C---:B------:R-:W-:Y:S01]  /*da40*/  FMUL.FTZ R10, R2.reuse, R10 ;  /* 0x0000000a020a7220 */ /* 0x040fe20000410000 */
[C---:B------:R-:W-:Y:S01]  /*da50*/  FMUL.FTZ R9, R2.reuse, R9 ;  /* 0x0000000902097220 */ /* 0x040fe20000410000 */
[----:B---3--:R-:W3:Y:S01]  /*da60*/  LDL.128 R68, [R1+0x300] ;  /* 0x0003000001447983 */ /* 0x008ee20000100c00 */
[----:B------:R-:W-:Y:S01]  /*da70*/  FMUL.FTZ R8, R2, R8 ;  /* 0x0000000802087220 */ /* 0x000fe20000410000 */
[----:B------:R-:W-:Y:S02]  /*da80*/  IMAD.MOV.U32 R39, RZ, RZ, R79 ;  /* 0x000000ffff277224 */ /* 0x000fe400078e004f */
[----:B------:R-:W-:Y:S04]  /*da90*/  STL.64 [R1+0x3e8], R16 ;  /* 0x0003e81001007387 */ /* 0x000fe80000100a00 */
[----:B------:R-:W-:Y:S04]  /*daa0*/  STL.64 [R1+0x3f8], R10 ;  /* 0x0003f80a01007387 */ /* 0x000fe80000100a00 */
[----:B------:R-:W3:Y:S01]  /*dab0*/  LDL R206, [R1+0x310] ;  /* 0x0003100001ce7983 */ /* 0x000ee20000100800 */
[----:B------:R-:W-:-:S03]  /*dac0*/  IMAD.MOV.U32 R73, RZ, RZ, R125 ;  /* 0x000000ffff497224 */ /* 0x000fc600078e007d */
[----:B------:R-:W3:Y:S01]  /*dad0*/  LDL R200, [R1+0x31c] ;  /* 0x00031c0001c87983 */ /* 0x000ee20000100800 */
[----:B------:R-:W-:-:S03]  /*dae0*/  IMAD.MOV.U32 R75, RZ, RZ, R127 ;  /* 0x000000ffff4b7224 */ /* 0x000fc600078e007f */
[----:B------:R-:W-:Y:S04]  /*daf0*/  STL.64 [R1+0x408], R8 ;  /* 0x0004080801007387 */ /* 0x000fe80000100a00 */
        /* <DEDUP_REMOVED lines=14> */
[----:B------:R-:W3:Y:S04]  /*dbe0*/  LDL.LU R106, [R1+0x5180] ;  /* 0x00518000016a7983 */ /* 0x000ee80000300800 */
[----:B------:R-:W3:Y:S04]  /*dbf0*/  LDL.LU R104, [R1+0x517c] ;  /* 0x00517c0001687983 */ /* 0x000ee80000300800 */
[----:B------:R-:W3:Y:S04]  /*dc00*/  LDL.LU R102, [R1+0x5178] ;  /* 0x0051780001667983 */ /* 0x000ee80000300800 */
[----:B------:R-:W3:Y:S04]  /*dc10*/  LDL.LU R100, [R1+0x5174] ;  /* 0x0051740001647983 */ /* 0x000ee80000300800 */
[----:B------:R-:W3:Y:S04]  /*dc20*/  LDL.LU R98, [R1+0x5170] ;  /* 0x0051700001627983 */ /* 0x000ee80000300800 */
[----:B------:R-:W3:Y:S04]  /*dc30*/  LDL.LU R96, [R1+0x516c] ;  /* 0x00516c0001607983 */ /* 0x000ee80000300800 */
[----:B------:R-:W3:Y:S04]  /*dc40*/  LDL.LU R94, [R1+0x5168] ;  /* 0x00516800015e7983 */ /* 0x000ee80000300800 */
[----:B------:R-:W3:Y:S04]  /*dc50*/  LDL.LU R92, [R1+0x5164] ;  /* 0x00516400015c7983 */ /* 0x000ee80000300800 */
[----:B--2---:R0:W-:Y:S04]  /*dc60*/  STL [R1+0x515c], R88 ;  /* 0x00515c5801007387 */ /* 0x0041e80000100800 */
[----:B------:R1:W-:Y:S04]  /*dc70*/  STL [R1+0x5158], R86 ;  /* 0x0051585601007387 */ /* 0x0003e80000100800 */
[----:B------:R2:W-:Y:S04]  /*dc80*/  STL [R1+0x5154], R84 ;  /* 0x0051545401007387 */ /* 0x0005e80000100800 */
[----:B------:R2:W-:Y:S04]  /*dc90*/  STL [R1+0x5150], R82 ;  /* 0x0051505201007387 */ /* 0x0005e80000100800 */
[----:B------:R2:W-:Y:S04]  /*dca0*/  STL [R1+0x514c], R80 ;  /* 0x00514c5001007387 */ /* 0x0005e80000100800 */
[----:B------:R-:W3:Y:S04]  /*dcb0*/  LDL.LU R90, [R1+0x5160] ;  /* 0x00516000015a7983 */ /* 0x000ee80000300800 */
[----:B------:R2:W-:Y:S04]  /*dcc0*/  STL.128 [R1+0x50d0], R72 ;  /* 0x0050d04801007387 */ /* 0x0005e80000100c00 */
[----:B0-----:R-:W3:Y:S04]  /*dcd0*/  LDL.LU R88, [R1+0x515c] ;  /* 0x00515c0001587983 */ /* 0x001ee80000300800 */
[----:B-1----:R-:W3:Y:S04]  /*dce0*/  LDL.LU R86, [R1+0x5158] ;  /* 0x0051580001567983 */ /* 0x002ee80000300800 */
[----:B--2---:R-:W2:Y:S04]  /*dcf0*/  LDL.LU R84, [R1+0x5154] ;  /* 0x0051540001547983 */ /* 0x004ea80000300800 */
[----:B------:R-:W2:Y:S04]  /*dd00*/  LDL.LU R82, [R1+0x5150] ;  /* 0x0051500001527983 */ /* 0x000ea80000300800 */
[----:B------:R-:W2:Y:S04]  /*dd10*/  LDL.LU R80, [R1+0x514c] ;  /* 0x00514c0001507983 */ /* 0x000ea80000300800 */
[----:B------:R-:W2:Y:S04]  /*dd20*/  LDL.LU.128 R72, [R1+0x50d0] ;  /* 0x0050d00001487983 */ /* 0x000ea80000300c00 */
[----:B------:R-:W2:Y:S04]  /*dd30*/  LDL R32, [R1+0x410] ;  /* 0x0004100001207983 */ /* 0x000ea80000100800 */
[----:B------:R-:W2:Y:S01]  /*dd40*/  LDL R34, [R1+0x414] ;  /* 0x0004140001227983 */ /* 0x000ea20000100800 */
[C---:B------:R-:W-:Y:S01]  /*dd50*/  FMUL.FTZ R5, R2.reuse, R5 ;  /* 0x0000000502057220 */ /* 0x040fe20000410000 */
[C---:B------:R-:W-:Y:S01]  /*dd60*/  FMUL.FTZ R7, R2.reuse, R7 ;  /* 0x0000000702077220 */ /* 0x040fe20000410000 */
[C---:B------:R-:W-:Y:S01]  /*dd70*/  FMUL.FTZ R6, R2.reuse, R6 ;  /* 0x0000000602067220 */ /* 0x040fe20000410000 */
[----:B------:R-:W-:Y:S01]  /*dd80*/  FMUL.FTZ R4, R2, R4 ;  /* 0x0000000402047220 */ /* 0x000fe20000410000 */
[----:B------:R-:W-:Y:S01]  /*dd90*/  IMAD.MOV.U32 R37, RZ, RZ, R77 ;  /* 0x000000ffff257224 */ /* 0x000fe200078e004d */
[----:B------:R-:W2:Y:S01]  /*dda0*/  LDL R202, [R1+0x320] ;  /* 0x0003200001ca7983 */ /* 0x000ea20000100800 */
[----:B------:R-:W-:-:S02]  /*ddb0*/  IMAD.MOV.U32 R41, RZ, RZ, R81 ;  /* 0x000000ffff297224 */ /* 0x000fc400078e0051 */
[----:B------:R-:W-:Y:S01]  /*ddc0*/  IMAD.MOV.U32 R43, RZ, RZ, R83 ;  /* 0x000000ffff2b7224 */ /* 0x000fe200078e0053 */
[----:B------:R-:W2:Y:S01]  /*ddd0*/  LDL R28, [R1+0x420] ;  /* 0x00042000011c7983 */ /* 0x000ea20000100800 */
[----:B------:R-:W-:Y:S02]  /*dde0*/  IMAD.MOV.U32 R45, RZ, RZ, R85 ;  /* 0x000000ffff2d7224 */ /* 0x000fe400078e0055 */
[----:B------:R-:W-:Y:S01]  /*ddf0*/  IMAD.MOV.U32 R47, RZ, RZ, R87 ;  /* 0x000000ffff2f7224 */ /* 0x000fe200078e0057 */
[----:B------:R-:W2:Y:S01]  /*de00*/  LDL.LU R112, [R1+0x518c] ;  /* 0x00518c0001707983 */ /* 0x000ea20000300800 */
[----:B------:R-:W-:Y:S02]  /*de10*/  IMAD.MOV.U32 R49, RZ, RZ, R89 ;  /* 0x000000ffff317224 */ /* 0x000fe400078e0059 */
[----:B------:R-:W-:Y:S01]  /*de20*/  IMAD.MOV.U32 R51, RZ, RZ, R91 ;  /* 0x000000ffff337224 */ /* 0x000fe200078e005b */
[----:B------:R-:W2:Y:S01]  /*de30*/  LDL.LU R110, [R1+0x5188] ;  /* 0x00518800016e7983 */ /* 0x000ea20000300800 */
[----:B------:R-:W-:-:S02]  /*de40*/  IMAD.MOV.U32 R53, RZ, RZ, R93 ;  /* 0x000000ffff357224 */ /* 0x000fc400078e005d */
[----:B------:R-:W-:Y:S01]  /*de50*/  IMAD.MOV.U32 R55, RZ, RZ, R95 ;  /* 0x000000ffff377224 */ /* 0x000fe200078e005f */
[----:B------:R-:W2:Y:S01]  /*de60*/  LDL.LU R108, [R1+0x5184] ;  /* 0x00518400016c7983 */ /* 0x000ea20000300800 */
[----:B------:R-:W-:Y:S02]  /*de70*/  IMAD.MOV.U32 R57, RZ, RZ, R97 ;  /* 0x000000ffff397224 */ /* 0x000fe400078e0061 */
[----:B------:R-:W-:Y:S01]  /*de80*/  IMAD.MOV.U32 R59, RZ, RZ, R99 ;  /* 0x000000ffff3b7224 */ /* 0x000fe200078e0063 */
[----:B------:R-:W2:Y:S01]  /*de90*/  LDL R204, [R1+0x324] ;  /* 0x0003240001cc7983 */ /* 0x000ea20000100800 */
[----:B------:R-:W-:Y:S02]  /*dea0*/  IMAD.MOV.U32 R61, RZ, RZ, R101 ;  /* 0x000000ffff3d7224 */ /* 0x000fe400078e0065 */
[----:B------:R-:W-:Y:S01]  /*deb0*/  IMAD.MOV.U32 R63, RZ, RZ, R103 ;  /* 0x000000ffff3f7224 */ /* 0x000fe200078e0067 */
[----:B------:R-:W2:Y:S01]  /*dec0*/  LDL R192, [R1+0x328] ;  /* 0x0003280001c07983 */ /* 0x000ea20000100800 */
[----:B------:R-:W-:-:S02]  /*ded0*/  IMAD.MOV.U32 R65, RZ, RZ, R109 ;  /* 0x000000ffff417224 */ /* 0x000fc400078e006d */
[----:B------:R-:W-:Y:S01]  /*dee0*/  IMAD.MOV.U32 R67, RZ, RZ, R111 ;  /* 0x000000ffff437224 */ /* 0x000fe200078e006f */
[----:B------:R-:W2:Y:S04]  /*def0*/  LDL R194, [R1+0x32c] ;  /* 0x00032c0001c27983 */ /* 0x000ea80000100800 */
[----:B------:R-:W-:Y:S04]  /*df00*/  STL.64 [R1+0x5000], R12 ;  /* 0x0050000c01007387 */ /* 0x000fe80000100a00 */
[----:B------:R-:W2:Y:S04]  /*df10*/  LDL R198, [R1+0x330] ;  /* 0x0003300001c67983 */ /* 0x000ea80000100800 */
[----:B------:R-:W2:Y:S04]  /*df20*/  LDL.LU R118, [R1+0x5198] ;  /* 0x0051980001767983 */ /* 0x000ea80000300800 */
[----:B------:R-:W2:Y:S04]  /*df30*/  LDL.LU R116, [R1+0x5194] ;  /* 0x0051940001747983 */ /* 0x000ea80000300800 */
[----:B------:R-:W2:Y:S01]  /*df40*/  LDL.LU R114, [R1+0x5190] ;  /* 0x0051900001727983 */ /* 0x000ea20000300800 */
[----:B------:R-:W-:-:S03]  /*df50*/  IMAD.MOV.U32 R207, RZ, RZ, R124 ;  /* 0x000000ffffcf7224 */ /* 0x000fc600078e007c */
[----:B------:R-:W2:Y:S04]  /*df60*/  LDL.LU R122, [R1+0x51a0] ;  /* 0x0051a000017a7983 */ /* 0x000ea80000300800 */
[----:B------:R-:W2:Y:S04]  /*df70*/  LDL.LU R120, [R1+0x519c] ;  /* 0x00519c0001787983 */ /* 0x000ea80000300800 */
[----:B------:R-:W2:Y:S04]  /*df80*/  LDL.LU R193, [R1+0x5280] ;  /* 0x0052800001c17983 */ /* 0x000ea80000300800 */
[----:B------:R-:W2:Y:S04]  /*df90*/  LDL.LU.128 R188, [R1+0x5270] ;  /* 0x0052700001bc7983 */ /* 0x000ea80000300c00 */
        /* <DEDUP_REMOVED lines=11> */
[----:B------:R-:W2:Y:S04]  /*e050*/  LDL.LU R130, [R1+0x51b0] ;  /* 0x0051b00001827983 */ /* 0x000ea80000300800 */
[----:B----4-:R0:W-:Y:S04]  /*e060*/  STL [R1+0x50e4], R78 ;  /* 0x0050e44e01007387 */ /* 0x0101e80000100800 */
[----:B------:R1:W-:Y:S04]  /*e070*/  STL [R1+0x50e0], R76 ;  /* 0x0050e04c01007387 */ /* 0x0003e80000100800 */
[----:B------:R-:W4:Y:S04]  /*e080*/  LDL R30, [R1+0x40c] ;  /* 0x00040c00011e7983 */ /* 0x000f280000100800 */
[----:B---3--:R-:W-:Y:S04]  /*e090*/  STL.64 [R1+0x518], R70 ;  /* 0x0005184601007387 */ /* 0x008fe80000100a00 */
[----:B0-----:R-:W3:Y:S04]  /*e0a0*/  LDL.LU R78, [R1+0x50e4] ;  /* 0x0050e400014e7983 */ /* 0x001ee80000300800 */
[----:B-1----:R-:W3:Y:S04]  /*e0b0*/  LDL.LU R76, [R1+0x50e0] ;  /* 0x0050e000014c7983 */ /* 0x002ee80000300800 */
[----:B------:R-:W3:Y:S01]  /*e0c0*/  LDL.LU R79, [R1+0x51c] ;  /* 0x00051c00014f7983 */ /* 0x000ee20000300800 */
[----:B------:R-:W-:-:S02]  /*e0d0*/  IMAD.MOV.U32 R77, RZ, RZ, R69 ;  /* 0x000000ffff4d7224 */ /* 0x000fc400078e0045 */
[----:B------:R-:W-:Y:S01]  /*e0e0*/  IMAD.MOV.U32 R205, RZ, RZ, R68 ;  /* 0x000000ffffcd7224 */ /* 0x000fe200078e0044 */
[----:B------:R-:W-:Y:S04]  /*e0f0*/  STL.64 [R1+0x418], R6 ;  /* 0x0004180601007387 */ /* 0x000fe80000100a00 */
        /* <DEDUP_REMOVED lines=8> */
[----:B------:R-:W3:Y:S04]  /*e180*/  LDL.64 R16, [R1+0x88] ;  /* 0x0000880001107983 */ /* 0x000ee80000100a00 */
[----:B0-----:R-:W3:Y:S04]  /*e190*/  LDL.128 R4, [R1+0x230] ;  /* 0x0002300001047983 */ /* 0x001ee80000100c00 */
[----:B------:R-:W-:Y:S04]  /*e1a0*/  STL [R1+0x310], R206 ;  /* 0x000310ce01007387 */ /* 0x000fe80000100800 */
[----:B------:R-:W-:Y:S04]  /*e1b0*/  STL [R1+0x31c], R200 ;  /* 0x00031cc801007387 */ /* 0x000fe80000100800 */
[----:B------:R-:W-:Y:S04]  /*e1c0*/  STL.128 [R1+0x50b0], R64 ;  /* 0x0050b04001007387 */ /* 0x000fe80000100c00 */
[----:B------:R-:W-:Y:S04]  /*e1d0*/  STL.128 [R1+0x50a0], R60 ;  /* 0x0050a03c01007387 */ /* 0x000fe80000100c00 */
[----:B------:R-:W-:Y:S04]  /*e1e0*/  STL.128 [R1+0x5090], R56 ;  /* 0x0050903801007387 */ /* 0x000fe80000100c00 */
        /* <DEDUP_REMOVED lines=8> */
[----:B------:R-:W-:Y:S04]  /*e270*/  STL.128 [R1+0x5080], R52 ;  /* 0x0050803401007387 */ /* 0x000fe80000100c00 */
[----:B------:R-:W-:Y:S04]  /*e280*/  STL.128 [R1+0x5070], R48 ;  /* 0x0050703001007387 */ /* 0x000fe80000100c00 */
[----:B------:R-:W-:Y:S04]  /*e290*/  STL.128 [R1+0x5060], R44 ;  /* 0x0050602c01007387 */ /* 0x000fe80000100c00 */
[----:B------:R-:W-:Y:S04]  /*e2a0*/  STL.128 [R1+0x5050], R40 ;  /* 0x0050502801007387 */ /* 0x000fe80000100c00 */
[----:B------:R-:W-:Y:S04]  /*e2b0*/  STL.128 [R1+0x5040], R36 ;  /* 0x0050402401007387 */ /* 0x000fe80000100c00 */
[----:B------:R1:W-:Y:S04]  /*e2c0*/  STL [R1+0x50fc], R90 ;  /* 0x0050fc5a01007387 */ /* 0x0003e80000100800 */
[----:B0-----:R-:W3:Y:S04]  /*e2d0*/  LDL.LU R106, [R1+0x511c] ;  /* 0x00511c00016a7983 */ /* 0x001ee80000300800 */
[----:B------:R0:W-:Y:S04]  /*e2e0*/  STL [R1+0x50f8], R88 ;  /* 0x0050f85801007387 */ /* 0x0001e80000100800 */
[----:B------:R0:W-:Y:S04]  /*e2f0*/  STL [R1+0x50f4], R86 ;  /* 0x0050f45601007387 */ /* 0x0001e80000100800 */
[----:B--2---:R2:W-:Y:S04]  /*e300*/  STL [R1+0x50f0], R84 ;  /* 0x0050f05401007387 */ /* 0x0045e80000100800 */
[----:B------:R2:W-:Y:S04]  /*e310*/  STL [R1+0x50ec], R82 ;  /* 0x0050ec5201007387 */ /* 0x0005e80000100800 */
[----:B------:R2:W-:Y:S04]  /*e320*/  STL [R1+0x50e8], R80 ;  /* 0x0050e85001007387 */ /* 0x0005e80000100800 */
[----:B------:R2:W-:Y:S04]  /*e330*/  STL.128 [R1+0x4f70], R72 ;  /* 0x004f704801007387 */ /* 0x0005e80000100c00 */
[----:B-1----:R-:W3:Y:S04]  /*e340*/  LDL.LU R104, [R1+0x5118] ;  /* 0x0051180001687983 */ /* 0x002ee80000300800 */
[----:B------:R1:W-:Y:S04]  /*e350*/  STL.128 [R1+0x5030], R32 ;  /* 0x0050302001007387 */ /* 0x0003e80000100c00 */
[----:B------:R-:W3:Y:S04]  /*e360*/  LDL.LU R102, [R1+0x5114] ;  /* 0x0051140001667983 */ /* 0x000ee80000300800 */
[----:B------:R-:W3:Y:S04]  /*e370*/  LDL.LU R100, [R1+0x5110] ;  /* 0x0051100001647983 */ /* 0x000ee80000300800 */
[----:B------:R-:W3:Y:S04]  /*e380*/  LDL.LU R98, [R1+0x510c] ;  /* 0x00510c0001627983 */ /* 0x000ee80000300800 */
[----:B------:R-:W3:Y:S04]  /*e390*/  LDL.LU R96, [R1+0x5108] ;  /* 0x0051080001607983 */ /* 0x000ee80000300800 */
[----:B------:R-:W3:Y:S04]  /*e3a0*/  LDL.LU R94, [R1+0x5104] ;  /* 0x00510400015e7983 */ /* 0x000ee80000300800 */
[----:B------:R-:W3:Y:S04]  /*e3b0*/  LDL.LU R92, [R1+0x5100] ;  /* 0x00510000015c7983 */ /* 0x000ee80000300800 */
[----:B------:R-:W3:Y:S04]  /*e3c0*/  LDL.LU R90, [R1+0x50fc] ;  /* 0x0050fc00015a7983 */ /* 0x000ee80000300800 */
[----:B0-----:R-:W3:Y:S04]  /*e3d0*/  LDL.LU R88, [R1+0x50f8] ;  /* 0x0050f80001587983 */ /* 0x001ee80000300800 */
[----:B------:R-:W3:Y:S04]  /*e3e0*/  LDL.LU R86, [R1+0x50f4] ;  /* 0x0050f40001567983 */ /* 0x000ee80000300800 */
[----:B--2---:R-:W2:Y:S04]  /*e3f0*/  LDL.LU R84, [R1+0x50f0] ;  /* 0x0050f00001547983 */ /* 0x004ea80000300800 */
        /* <DEDUP_REMOVED lines=11> */
[----:B------:R-:W2:Y:S04]  /*e4b0*/  LDL.128 R72, [R1+0x310] ;  /* 0x0003100001487983 */ /* 0x000ea80000100c00 */
[----:B-1----:R-:W2:Y:S04]  /*e4c0*/  LDL.LU.128 R32, [R1+0x5030] ;  /* 0x0050300001207983 */ /* 0x002ea80000300c00 */
[----:B------:R-:W-:Y:S04]  /*e4d0*/  STL [R1+0x320], R202 ;  /* 0x000320ca01007387 */ /* 0x000fe80000100800 */
[----:B------:R0:W-:Y:S04]  /*e4e0*/  STL [R1+0x5128], R112 ;  /* 0x0051287001007387 */ /* 0x0001e80000100800 */
[----:B------:R1:W-:Y:S04]  /*e4f0*/  STL [R1+0x5124], R110 ;  /* 0x0051246e01007387 */ /* 0x0003e80000100800 */
[----:B------:R1:W-:Y:S04]  /*e500*/  STL [R1+0x5120], R108 ;  /* 0x0051206c01007387 */ /* 0x0003e80000100800 */
[----:B------:R-:W-:Y:S04]  /*e510*/  STL [R1+0x324], R204 ;  /* 0x000324cc01007387 */ /* 0x000fe80000100800 */
[----:B------:R-:W-:Y:S04]  /*e520*/  STL [R1+0x328], R192 ;  /* 0x000328c001007387 */ /* 0x000fe80000100800 */
[----:B------:R-:W-:Y:S04]  /*e530*/  STL [R1+0x32c], R194 ;  /* 0x00032cc201007387 */ /* 0x000fe80000100800 */
[----:B0-----:R-:W2:Y:S04]  /*e540*/  LDL.LU R112, [R1+0x5128] ;  /* 0x0051280001707983 */ /* 0x001ea80000300800 */
[----:B----4-:R0:W-:Y:S04]  /*e550*/  STL.128 [R1+0x5020], R28 ;  /* 0x0050201c01007387 */ /* 0x0101e80000100c00 */
[----:B-1----:R-:W4:Y:S04]  /*e560*/  LDL.LU R110, [R1+0x5124] ;  /* 0x00512400016e7983 */ /* 0x002f280000300800 */
[----:B------:R-:W4:Y:S04]  /*e570*/  LDL.LU R108, [R1+0x5120] ;  /* 0x00512000016c7983 */ /* 0x000f280000300800 */
[----:B------:R-:W4:Y:S04]  /*e580*/  LDL.LU.64 R12, [R1+0x5000] ;  /* 0x00500000010c7983 */ /* 0x000f280000300a00 */
[----:B---3--:R1:W-:Y:S04]  /*e590*/  STL.128 [R1+0x4f80], R76 ;  /* 0x004f804c01007387 */ /* 0x0083e80000100c00 */
[----:B0-----:R-:W3:Y:S04]  /*e5a0*/  LDL.LU.128 R28, [R1+0x5020] ;  /* 0x00502000011c7983 */ /* 0x001ee80000300c00 */
[----:B------:R-:W-:Y:S04]  /*e5b0*/  STL [R1+0x330], R198 ;  /* 0x000330c601007387 */ /* 0x000fe80000100800 */
[----:B------:R-:W-:Y:S04]  /*e5c0*/  STL [R1+0x5018], R24 ;  /* 0x0050181801007387 */ /* 0x000fe80000100800 */
[----:B-1----:R-:W4:Y:S04]  /*e5d0*/  LDL.LU.128 R76, [R1+0x4f80] ;  /* 0x004f8000014c7983 */ /* 0x002f280000300c00 */
[----:B------:R0:W-:Y:S04]  /*e5e0*/  STL [R1+0x501c], R26 ;  /* 0x00501c1a01007387 */ /* 0x0001e80000100800 */
[----:B------:R-:W-:Y:S04]  /*e5f0*/  STL [R1+0x5010], R20 ;  /* 0x0050101401007387 */ /* 0x000fe80000100800 */
[----:B------:R1:W-:Y:S04]  /*e600*/  STL [R1+0x5014], R22 ;  /* 0x0050141601007387 */ /* 0x0003e80000100800 */
[----:B------:R-:W-:Y:S04]  /*e610*/  STL [R1+0x4ff8], R10 ;  /* 0x004ff80a01007387 */ /* 0x000fe80000100800 */
[----:B------:R-:W-:Y:S04]  /*e620*/  STL.64 [R1+0x4ff0], R8 ;  /* 0x004ff00801007387 */ /* 0x000fe80000100a00 */
[----:B------:R1:W-:Y:S04]  /*e630*/  STL.64 [R1+0x5008], R16 ;  /* 0x0050081001007387 */ /* 0x0003e80000100a00 */
[----:B------:R1:W-:Y:S04]  /*e640*/  STL.128 [R1+0x4fe0], R4 ;  /* 0x004fe00401007387 */ /* 0x0003e80000100c00 */
[----:B0-----:R-:W3:Y:S04]  /*e650*/  LDL.LU R26, [R1+0x501c] ;  /* 0x00501c00011a7983 */ /* 0x001ee80000300800 */
[----:B------:R-:W3:Y:S04]  /*e660*/  LDL.LU R24, [R1+0x5018] ;  /* 0x0050180001187983 */ /* 0x000ee80000300800 */
[----:B-1----:R-:W3:Y:S04]  /*e670*/  LDL.LU R22, [R1+0x5014] ;  /* 0x0050140001167983 */ /* 0x002ee80000300800 */
[----:B------:R-:W3:Y:S04]  /*e680*/  LDL.LU R20, [R1+0x5010] ;  /* 0x0050100001147983 */ /* 0x000ee80000300800 */
[----:B------:R-:W3:Y:S04]  /*e690*/  LDL.LU.64 R16, [R1+0x5008] ;  /* 0x0050080001107983 */ /* 0x000ee80000300a00 */
[----:B------:R-:W3:Y:S04]  /*e6a0*/  LDL.LU R10, [R1+0x4ff8] ;  /* 0x004ff800010a7983 */ /* 0x000ee80000300800 */
[----:B------:R-:W3:Y:S04]  /*e6b0*/  LDL.LU.64 R8, [R1+0x4ff0] ;  /* 0x004ff00001087983 */ /* 0x000ee80000300a00 */
[----:B------:R-:W3:Y:S04]  /*e6c0*/  LDL.LU.128 R4, [R1+0x4fe0] ;  /* 0x004fe00001047983 */ /* 0x000ee80000300c00 */
[----:B------:R0:W-:Y:S04]  /*e6d0*/  STL [R1+0x5134], R118 ;  /* 0x0051347601007387 */ /* 0x0001e80000100800 */
[----:B------:R1:W-:Y:S04]  /*e6e0*/  STL [R1+0x5130], R116 ;  /* 0x0051307401007387 */ /* 0x0003e80000100800 */
[----:B------:R1:W-:Y:S04]  /*e6f0*/  STL [R1+0x512c], R114 ;  /* 0x00512c7201007387 */ /* 0x0003e80000100800 */
[----:B------:R-:W3:Y:S04]  /*e700*/  LDL.LU R124, [R1+0x51a4] ;  /* 0x0051a400017c7983 */ /* 0x000ee80000300800 */
[----:B0-----:R-:W3:Y:S04]  /*e710*/  LDL.LU R118, [R1+0x5134] ;  /* 0x0051340001767983 */ /* 0x001ee80000300800 */
[----:B-1----:R-:W3:Y:S04]  /*e720*/  LDL.LU R116, [R1+0x5130] ;  /* 0x0051300001747983 */ /* 0x002ee80000300800 */
[----:B------:R-:W3:Y:S01]  /*e730*/  LDL.LU R114, [R1+0x512c] ;  /* 0x00512c0001727983 */ /* 0x000ee20000300800 */
[----:B------:R-:W-:-:S03]  /*e740*/  IMAD.MOV.U32 R206, RZ, RZ, R126 ;  /* 0x000000ffffce7224 */ /* 0x000fc600078e007e */
[----:B------:R0:W-:Y:S04]  /*e750*/  STL [R1+0x513c], R122 ;  /* 0x00513c7a01007387 */ /* 0x0001e80000100800 */
[----:B------:R1:W-:Y:S04]  /*e760*/  STL [R1+0x5138], R120 ;  /* 0x0051387801007387 */ /* 0x0003e80000100800 */
[----:B------:R-:W3:Y:S04]  /*e770*/  LDL.LU R128, [R1+0x51ac] ;  /* 0x0051ac0001807983 */ /* 0x000ee80000300800 */
[----:B------:R-:W3:Y:S04]  /*e780*/  LDL.LU R126, [R1+0x51a8] ;  /* 0x0051a800017e7983 */ /* 0x000ee80000300800 */
[----:B------:R1:W-:Y:S04]  /*e790*/  STL [R1+0x4fc4], R106 ;  /* 0x004fc46a01007387 */ /* 0x0003e80000100800 */
[----:B0-----:R-:W3:Y:S04]  /*e7a0*/  LDL.LU R122, [R1+0x513c] ;  /* 0x00513c00017a7983 */ /* 0x001ee80000300800 */
[----:B-1----:R-:W3:Y:S04]  /*e7b0*/  LDL.LU R120, [R1+0x5138] ;  /* 0x0051380001787983 */ /* 0x002ee80000300800 */
[----:B------:R-:W3:Y:S04]  /*e7c0*/  LDL.LU R106, [R1+0x4fc4] ;  /* 0x004fc400016a7983 */ /* 0x000ee80000300800 */
[----:B------:R-:W3:Y:S04]  /*e7d0*/  LDL.LU R204, [R1+0x518] ;  /* 0x0005180001cc7983 */ /* 0x000ee80000300800 */
        /* <DEDUP_REMOVED lines=21> */
[----:B------:R-:W-:Y:S01]  /*e930*/  STL.128 [R1+0x4ee0], R36 ;  /* 0x004ee02401007387 */ /* 0x000fe20000100c00 */
[----:B------:R-:W-:-:S03]  /*e940*/  IMAD.MOV.U32 R202, RZ, RZ, R72 ;  /* 0x000000ffffca7224 */ /* 0x000fc600078e0048 */
[----:B------:R2:W-:Y:S01]  /*e950*/  STL.64 [R1+0x528], R74 ;  /* 0x0005284a01007387 */ /* 0x0005e20000100a00 */
[----:B------:R-:W-:-:S03]  /*e960*/  IMAD.MOV.U32 R81, RZ, RZ, R73 ;  /* 0x000000ffff517224 */ /* 0x000fc600078e0049 */
[----:B------:R-:W-:Y:S04]  /*e970*/  STL.128 [R1+0x4ed0], R32 ;  /* 0x004ed02001007387 */ /* 0x000fe80000100c00 */
[----:B0-----:R-:W3:Y:S04]  /*e980*/  LDL.LU R104, [R1+0x4fc0] ;  /* 0x004fc00001687983 */ /* 0x001ee80000300800 */
[----:B-1----:R-:W3:Y:S04]  /*e990*/  LDL.LU R102, [R1+0x4fbc] ;  /* 0x004fbc0001667983 */ /* 0x002ee80000300800 */
        /* <DEDUP_REMOVED lines=8> */
[----:B--2---:R-:W2:Y:S04]  /*ea20*/  LDL.LU R84, [R1+0x4f98] ;  /* 0x004f980001547983 */ /* 0x004ea80000300800 */
[----:B------:R-:W2:Y:S04]  /*ea30*/  LDL.LU R82, [R1+0x4f94] ;  /* 0x004f940001527983 */ /* 0x000ea80000300800 */
[----:B------:R-:W2:Y:S04]  /*ea40*/  LDL.LU R80, [R1+0x4f90] ;  /* 0x004f900001507983 */ /* 0x000ea80000300800 */
[----:B------:R-:W2:Y:S04]  /*ea50*/  LDL.LU.128 R72, [R1+0x4f70] ;  /* 0x004f700001487983 */ /* 0x000ea80000300c00 */
[----:B------:R-:W2:Y:S04]  /*ea60*/  LDL.LU.128 R68, [R1+0x4f60] ;  /* 0x004f600001447983 */ /* 0x000ea80000300c00 */
[----:B------:R-:W2:Y:S04]  /*ea70*/  LDL.LU.128 R64, [R1+0x4f50] ;  /* 0x004f500001407983 */ /* 0x000ea80000300c00 */
[----:B----4-:R0:W-:Y:S04]  /*ea80*/  STL.128 [R1+0x4e20], R76 ;  /* 0x004e204c01007387 */ /* 0x0101e80000100c00 */
[----:B------:R-:W4:Y:S04]  /*ea90*/  LDL.LU.128 R60, [R1+0x4f40] ;  /* 0x004f4000013c7983 */ /* 0x000f280000300c00 */
[----:B------:R-:W4:Y:S04]  /*eaa0*/  LDL.LU.128 R56, [R1+0x4f30] ;  /* 0x004f300001387983 */ /* 0x000f280000300c00 */
[----:B------:R-:W4:Y:S04]  /*eab0*/  LDL.LU.128 R52, [R1+0x4f20] ;  /* 0x004f200001347983 */ /* 0x000f280000300c00 */
[----:B------:R-:W4:Y:S04]  /*eac0*/  LDL.LU.128 R48, [R1+0x4f10] ;  /* 0x004f100001307983 */ /* 0x000f280000300c00 */
[----:B------:R-:W4:Y:S04]  /*ead0*/  LDL.LU.128 R44, [R1+0x4f00] ;  /* 0x004f0000012c7983 */ /* 0x000f280000300c00 */
[----:B------:R-:W4:Y:S04]  /*eae0*/  LDL.LU.128 R40, [R1+0x4ef0] ;  /* 0x004ef00001287983 */ /* 0x000f280000300c00 */
[----:B------:R-:W4:Y:S04]  /*eaf0*/  LDL.LU.128 R36, [R1+0x4ee0] ;  /* 0x004ee00001247983 */ /* 0x000f280000300c00 */
[----:B------:R-:W4:Y:S04]  /*eb00*/  LDL.LU R83, [R1+0x52c] ;  /* 0x00052c0001537983 */ /* 0x000f280000300800 */
[----:B0-----:R-:W4:Y:S04]  /*eb10*/  LDL.128 R76, [R1+0x320] ;  /* 0x00032000014c7983 */ /* 0x001f280000100c00 */
[----:B------:R-:W4:Y:S04]  /*eb20*/  LDL.LU.128 R32, [R1+0x4ed0] ;  /* 0x004ed00001207983 */ /* 0x000f280000300c00 */
[----:B------:R0:W-:Y:S04]  /*eb30*/  STL [R1+0x4fd0], R112 ;  /* 0x004fd07001007387 */ /* 0x0001e80000100800 */
[----:B------:R1:W-:Y:S04]  /*eb40*/  STL [R1+0x4fcc], R110 ;  /* 0x004fcc6e01007387 */ /* 0x0003e80000100800 */
[----:B------:R1:W-:Y:S04]  /*eb50*/  STL [R1+0x4fc8], R108 ;  /* 0x004fc86c01007387 */ /* 0x0003e80000100800 */
[----:B---3--:R3:W-:Y:S04]  /*eb60*/  STL.128 [R1+0x4ec0], R28 ;  /* 0x004ec01c01007387 */ /* 0x0087e80000100c00 */
[----:B------:R3:W-:Y:S04]  /*eb70*/  STL [R1+0x4ebc], R26 ;  /* 0x004ebc1a01007387 */ /* 0x0007e80000100800 */
[----:B------:R3:W-:Y:S04]  /*eb80*/  STL [R1+0x4eb8], R24 ;  /* 0x004eb81801007387 */ /* 0x0007e80000100800 */
[----:B------:R3:W-:Y:S04]  /*eb90*/  STL [R1+0x4eb4], R22 ;  /* 0x004eb41601007387 */ /* 0x0007e80000100800 */
[----:B------:R3:W-:Y:S04]  /*eba0*/  STL [R1+0x4eb0], R20 ;  /* 0x004eb01401007387 */ /* 0x0007e80000100800 */
[----:B------:R3:W-:Y:S04]  /*ebb0*/  STL.64 [R1+0x4ea8], R16 ;  /* 0x004ea81001007387 */ /* 0x0007e80000100a00 */
[----:B------:R3:W-:Y:S04]  /*ebc0*/  STL.64 [R1+0x4ea0], R12 ;  /* 0x004ea00c01007387 */ /* 0x0007e80000100a00 */
[----:B------:R3:W-:Y:S04]  /*ebd0*/  STL [R1+0x4e98], R10 ;  /* 0x004e980a01007387 */ /* 0x0007e80000100800 */
[----:B------:R3:W-:Y:S04]  /*ebe0*/  STL.64 [R1+0x4e90], R8 ;  /* 0x004e900801007387 */ /* 0x0007e80000100a00 */
[----:B------:R3:W-:Y:S04]  /*ebf0*/  STL.128 [R1+0x4e80], R4 ;  /* 0x004e800401007387 */ /* 0x0007e80000100c00 */
[----:B0-----:R-:W4:Y:S04]  /*ec00*/  LDL.LU R112, [R1+0x4fd0] ;  /* 0x004fd00001707983 */ /* 0x001f280000300800 */
[----:B-1----:R-:W4:Y:S04]  /*ec10*/  LDL.LU R110, [R1+0x4fcc] ;  /* 0x004fcc00016e7983 */ /* 0x002f280000300800 */
[----:B------:R-:W4:Y:S04]  /*ec20*/  LDL.LU R108, [R1+0x4fc8] ;  /* 0x004fc800016c7983 */ /* 0x000f280000300800 */
[----:B---3--:R-:W3:Y:S04]  /*ec30*/  LDL.LU.128 R28, [R1+0x4ec0] ;  /* 0x004ec000011c7983 */ /* 0x008ee80000300c00 */
[----:B------:R-:W3:Y:S04]  /*ec40*/  LDL.LU R26, [R1+0x4ebc] ;  /* 0x004ebc00011a7983 */ /* 0x000ee80000300800 */
[----:B------:R-:W3:Y:S04]  /*ec50*/  LDL.LU R24, [R1+0x4eb8] ;  /* 0x004eb80001187983 */ /* 0x000ee80000300800 */
[----:B------:R-:W3:Y:S04]  /*ec60*/  LDL.LU R22, [R1+0x4eb4] ;  /* 0x004eb40001167983 */ /* 0x000ee80000300800 */
[----:B------:R-:W3:Y:S04]  /*ec70*/  LDL.LU R20, [R1+0x4eb0] ;  /* 0x004eb00001147983 */ /* 0x000ee80000300800 */
[----:B------:R-:W3:Y:S04]  /*ec80*/  LDL.LU.64 R16, [R1+0x4ea8] ;  /* 0x004ea80001107983 */ /* 0x000ee80000300a00 */
[----:B------:R-:W3:Y:S04]  /*ec90*/  LDL.LU.64 R12, [R1+0x4ea0] ;  /* 0x004ea000010c7983 */ /* 0x000ee80000300a00 */
[----:B------:R-:W3:Y:S04]  /*eca0*/  LDL.LU R10, [R1+0x4e98] ;  /* 0x004e9800010a7983 */ /* 0x000ee80000300800 */
[----:B------:R-:W3:Y:S04]  /*ecb0*/  LDL.LU.64 R8, [R1+0x4e90] ;  /* 0x004e900001087983 */ /* 0x000ee80000300a00 */
[----:B------:R-:W3:Y:S04]  /*ecc0*/  LDL.LU.128 R4, [R1+0x4e80] ;  /* 0x004e800001047983 */ /* 0x000ee80000300c00 */
[----:B------:R0:W-:Y:S04]  /*ecd0*/  STL [R1+0x4e6c], R106 ;  /* 0x004e6c6a01007387 */ /* 0x0001e80000100800 */
[----:B------:R1:W-:Y:S04]  /*ece0*/  STL [R1+0x5140], R124 ;  /* 0x0051407c01007387 */ /* 0x0003e80000100800 */
[----:B------:R1:W-:Y:S04]  /*ecf0*/  STL [R1+0x4fdc], R118 ;  /* 0x004fdc7601007387 */ /* 0x0003e80000100800 */
[----:B0-----:R-:W3:Y:S04]  /*ed00*/  LDL.LU R106, [R1+0x4e6c] ;  /* 0x004e6c00016a7983 */ /* 0x001ee80000300800 */
[----:B------:R0:W-:Y:S04]  /*ed10*/  STL [R1+0x4fd8], R116 ;  /* 0x004fd87401007387 */ /* 0x0001e80000100800 */
[----:B------:R0:W-:Y:S04]  /*ed20*/  STL [R1+0x4fd4], R114 ;  /* 0x004fd47201007387 */ /* 0x0001e80000100800 */
[----:B-1----:R-:W3:Y:S04]  /*ed30*/  LDL.LU R124, [R1+0x5140] ;  /* 0x00514000017c7983 */ /* 0x002ee80000300800 */
[----:B------:R-:W3:Y:S04]  /*ed40*/  LDL.LU R118, [R1+0x4fdc] ;  /* 0x004fdc0001767983 */ /* 0x000ee80000300800 */
[----:B0-----:R-:W3:Y:S04]  /*ed50*/  LDL.LU R116, [R1+0x4fd8] ;  /* 0x004fd80001747983 */ /* 0x001ee80000300800 */
        /* <DEDUP_REMOVED lines=13> */
[----:B0-----:R-:W3:Y:S04]  /*ee30*/  LDL.LU R104, [R1+0x4e68] ;  /* 0x004e680001687983 */ /* 0x001ee80000300800 */
[----:B-1----:R-:W3:Y:S04]  /*ee40*/  LDL.LU R102, [R1+0x4e64] ;  /* 0x004e640001667983 */ /* 0x002ee80000300800 */
[----:B------:R-:W-:Y:S04]  /*ee50*/  STL.128 [R1+0x4e10], R72 ;  /* 0x004e104801007387 */ /* 0x000fe80000100c00 */
[----:B------:R-:W-:Y:S04]  /*ee60*/  STL.128 [R1+0x4e00], R68 ;  /* 0x004e004401007387 */ /* 0x000fe80000100c00 */
[----:B------:R-:W-:Y:S04]  /*ee70*/  STL.128 [R1+0x4df0], R64 ;  /* 0x004df04001007387 */ /* 0x000fe80000100c00 */
[----:B------:R-:W3:Y:S04]  /*ee80*/  LDL.LU R100, [R1+0x4e60] ;  /* 0x004e600001647983 */ /* 0x000ee80000300800 */
[----:B----4-:R-:W-:Y:S04]  /*ee90*/  STL.128 [R1+0x4de0], R60 ;  /* 0x004de03c01007387 */ /* 0x010fe80000100c00 */
[----:B------:R-:W-:Y:S04]  /*eea0*/  STL.128 [R1+0x4dd0], R56 ;  /* 0x004dd03801007387 */ /* 0x000fe80000100c00 */
[----:B------:R-:W-:Y:S04]  /*eeb0*/  STL.128 [R1+0x4dc0], R52 ;  /* 0x004dc03401007387 */ /* 0x000fe80000100c00 */
[----:B------:R-:W-:Y:S04]  /*eec0*/  STL.128 [R1+0x4db0], R48 ;  /* 0x004db03001007387 */ /* 0x000fe80000100c00 */
[----:B------:R-:W-:Y:S04]  /*eed0*/  STL.128 [R1+0x4da0], R44 ;  /* 0x004da02c01007387 */ /* 0x000fe80000100c00 */
[----:B------:R-:W-:Y:S04]  /*eee0*/  STL.128 [R1+0x4d90], R40 ;  /* 0x004d902801007387 */ /* 0x000fe80000100c00 */
[----:B------:R-:W-:Y:S04]  /*eef0*/  STL.128 [R1+0x4d80], R36 ;  /* 0x004d802401007387 */ /* 0x000fe80000100c00 */
[----:B------:R0:W-:Y:S01]  /*ef00*/  STL.128 [R1+0x4e30], R80 ;  /* 0x004e305001007387 */ /* 0x0001e20000100c00 */
[----:B------:R-:W-:-:S03]  /*ef10*/  IMAD.MOV.U32 R198, RZ, RZ, R76 ;  /* 0x000000ffffc67224 */ /* 0x000fc600078e004c */
[----:B------:R1:W-:Y:S01]  /*ef20*/  STL.64 [R1+0x538], R78 ;  /* 0x0005384e01007387 */ /* 0x0003e20000100a00 */
[----:B------:R-:W-:-:S03]  /*ef30*/  IMAD.MOV.U32 R85, RZ, RZ, R77 ;  /* 0x000000ffff557224 */ /* 0x000fc600078e004d */
        /* <DEDUP_REMOVED lines=9> */
[----:B0-----:R-:W2:Y:S04]  /*efd0*/  LDL.LU.128 R80, [R1+0x4e30] ;  /* 0x004e300001507983 */ /* 0x001ea80000300c00 */
[----:B-1----:R-:W2:Y:S04]  /*efe0*/  LDL.LU.128 R76, [R1+0x4e20] ;  /* 0x004e2000014c7983 */ /* 0x002ea80000300c00 */
        /* <DEDUP_REMOVED lines=11> */
[----:B----4-:R-:W4:Y:S04]  /*f0a0*/  LDL.LU.128 R32, [R1+0x4d70] ;  /* 0x004d700001207983 */ /* 0x010f280000300c00 */
        /* <DEDUP_REMOVED lines=26> */
[----:B------:R-:W3:Y:S04]  /*f250*/  LDL.LU R196, [R1+0x538] ;  /* 0x0005380001c47983 */ /* 0x000ee80000300800 */
[----:B------:R-:W-:Y:S04]  /*f260*/  STL [R1+0x4d14], R106 ;  /* 0x004d146a01007387 */ /* 0x000fe80000100800 */
[----:B------:R-:W-:Y:S04]  /*f270*/  STL [R1+0x4d10], R104 ;  /* 0x004d106801007387 */ /* 0x000fe80000100800 */
[----:B------:R-:W-:Y:S04]  /*f280*/  STL [R1+0x4d0c], R102 ;  /* 0x004d0c6601007387 */ /* 0x000fe80000100800 */
[----:B------:R-:W-:Y:S04]  /*f290*/  STL [R1+0x4d08], R100 ;  /* 0x004d086401007387 */ /* 0x000fe80000100800 */
[----:B------:R0:W-:Y:S04]  /*f2a0*/  STL [R1+0x4d04], R98 ;  /* 0x004d046201007387 */ /* 0x0001e80000100800 */
[----:B------:R1:W-:Y:S04]  /*f2b0*/  STL [R1+0x4d00], R96 ;  /* 0x004d006001007387 */ /* 0x0003e80000100800 */
[----:B------:R-:W-:Y:S04]  /*f2c0*/  STL [R1+0x4cfc], R94 ;  /* 0x004cfc5e01007387 */ /* 0x000fe80000100800 */
[----:B------:R-:W-:Y:S04]  /*f2d0*/  STL [R1+0x4cf8], R92 ;  /* 0x004cf85c01007387 */ /* 0x000fe80000100800 */
[----:B------:R-:W-:Y:S04]  /*f2e0*/  STL [R1+0x4cf4], R90 ;  /* 0x004cf45a01007387 */ /* 0x000fe80000100800 */
[----:B------:R-:W-:Y:S04]  /*f2f0*/  STL [R1+0x4cf0], R88 ;  /* 0x004cf05801007387 */ /* 0x000fe80000100800 */
[----:B--2---:R2:W-:Y:S04]  /*f300*/  STL.128 [R1+0x4cd0], R80 ;  /* 0x004cd05001007387 */ /* 0x0045e80000100c00 */
        /* <DEDUP_REMOVED lines=12> */
[----:B----4-:R-:W-:Y:S04]  /*f3d0*/  STL.128 [R1+0x4c10], R32 ;  /* 0x004c102001007387 */ /* 0x010fe80000100c00 */
[----:B0-----:R-:W4:Y:S04]  /*f3e0*/  LDL.LU R98, [R1+0x4d04] ;  /* 0x004d040001627983 */ /* 0x001f280000300800 */
[----:B-1----:R-:W4:Y:S04]  /*f3f0*/  LDL.LU R96, [R1+0x4d00] ;  /* 0x004d000001607983 */ /* 0x002f280000300800 */
[----:B--2---:R-:W2:Y:S04]  /*f400*/  LDL.LU.128 R80, [R1+0x4cd0] ;  /* 0x004cd00001507983 */ /* 0x004ea80000300c00 */
[----:B------:R-:W2:Y:S04]  /*f410*/  LDL.LU R94, [R1+0x4cfc] ;  /* 0x004cfc00015e7983 */ /* 0x000ea80000300800 */
[----:B------:R-:W2:Y:S04]  /*f420*/  LDL.LU R92, [R1+0x4cf8] ;  /* 0x004cf800015c7983 */ /* 0x000ea80000300800 */
        /* <DEDUP_REMOVED lines=11> */
[----:B------:R-:W2:Y:S04]  /*f4e0*/  LDL.128 R76, [R1+0x330] ;  /* 0x00033000014c7983 */ /* 0x000ea80000100c00 */
[----:B------:R-:W2:Y:S04]  /*f4f0*/  LDL.LU R100, [R1+0x4d08] ;  /* 0x004d080001647983 */ /* 0x000ea80000300800 */
[----:B------:R1:W-:Y:S04]  /*f500*/  STL.128 [R1+0x49b0], R172 ;  /* 0x0049b0ac01007387 */ /* 0x0003e80000100c00 */
[----:B------:R1:W-:Y:S04]  /*f510*/  STL.128 [R1+0x49a0], R168 ;  /* 0x0049a0a801007387 */ /* 0x0003e80000100c00 */
[----:B------:R-:W2:Y:S04]  /*f520*/  LDL.LU.128 R84, [R1+0x4ce0] ;  /* 0x004ce00001547983 */ /* 0x000ea80000300c00 */
[----:B0-----:R-:W2:Y:S04]  /*f530*/  LDL.LU R120, [R1+0x490] ;  /* 0x0004900001787983 */ /* 0x001ea80000300800 */
[----:B-1----:R-:W2:Y:S04]  /*f540*/  LDL.128 R172, [R1+0x350] ;  /* 0x0003500001ac7983 */ /* 0x002ea80000100c00 */
[----:B------:R-:W2:Y:S04]  /*f550*/  LDL.LU.128 R168, [R1+0x49a0] ;  /* 0x0049a00001a87983 */ /* 0x000ea80000300c00 */
[----:B------:R-:W2:Y:S04]  /*f560*/  LDL.LU R122, [R1+0x498] ;  /* 0x00049800017a7983 */ /* 0x000ea80000300800 */
[----:B------:R-:W-:Y:S04]  /*f570*/  STL [R1+0x360], R124 ;  /* 0x0003607c01007387 */ /* 0x000fe80000100800 */
[----:B------:R-:W-:Y:S04]  /*f580*/  STL [R1+0x364], R114 ;  /* 0x0003647201007387 */ /* 0x000fe80000100800 */
[----:B------:R-:W-:Y:S04]  /*f590*/  STL [R1+0x368], R116 ;  /* 0x0003687401007387 */ /* 0x000fe80000100800 */
[----:B------:R-:W-:Y:S04]  /*f5a0*/  STL [R1+0x36c], R118 ;  /* 0x00036c7601007387 */ /* 0x000fe80000100800 */
[----:B------:R-:W2:Y:S04]  /*f5b0*/  LDL.LU R90, [R1+0x4cf4] ;  /* 0x004cf400015a7983 */ /* 0x000ea80000300800 */
[----:B------:R-:W2:Y:S04]  /*f5c0*/  LDL.LU R88, [R1+0x4cf0] ;  /* 0x004cf00001587983 */ /* 0x000ea80000300800 */
[----:B------:R0:W-:Y:S04]  /*f5d0*/  STL.128 [R1+0x49c0], R176 ;  /* 0x0049c0b001007387 */ /* 0x0001e80000100c00 */
[----:B------:R-:W2:Y:S04]  /*f5e0*/  LDL.LU R106, [R1+0x4d14] ;  /* 0x004d1400016a7983 */ /* 0x000ea80000300800 */
[----:B------:R-:W2:Y:S04]  /*f5f0*/  LDL.LU R104, [R1+0x4d10] ;  /* 0x004d100001687983 */ /* 0x000ea80000300800 */
[----:B------:R-:W2:Y:S04]  /*f600*/  LDL.LU R102, [R1+0x4d0c] ;  /* 0x004d0c0001667983 */ /* 0x000ea80000300800 */
[----:B------:R1:W-:Y:S04]  /*f610*/  STL [R1+0x4a08], R198 ;  /* 0x004a08c601007387 */ /* 0x0003e80000100800 */
[----:B---3--:R3:W-:Y:S04]  /*f620*/  STL [R1+0x4a04], R196 ;  /* 0x004a04c401007387 */ /* 0x0087e80000100800 */
[----:B0-----:R-:W2:Y:S04]  /*f630*/  LDL.128 R176, [R1+0x360] ;  /* 0x0003600001b07983 */ /* 0x001ea80000100c00 */
[----:B------:R0:W-:Y:S04]  /*f640*/  STL [R1+0x4a00], R193 ;  /* 0x004a00c101007387 */ /* 0x0001e80000100800 */
[----:B-1----:R-:W2:Y:S04]  /*f650*/  LDL.LU R198, [R1+0x4a08] ;  /* 0x004a080001c67983 */ /* 0x002ea80000300800 */
[----:B---3--:R-:W3:Y:S04]  /*f660*/  LDL.LU R196, [R1+0x4a04] ;  /* 0x004a040001c47983 */ /* 0x008ee80000300800 */
[----:B------:R1:W-:Y:S04]  /*f670*/  STL.128 [R1+0x4990], R164 ;  /* 0x004990a401007387 */ /* 0x0003e80000100c00 */
[----:B------:R1:W-:Y:S04]  /*f680*/  STL.128 [R1+0x4980], R160 ;  /* 0x004980a001007387 */ /* 0x0003e80000100c00 */
[----:B0-----:R-:W3:Y:S04]  /*f690*/  LDL.LU R193, [R1+0x4a00] ;  /* 0x004a000001c17983 */ /* 0x001ee80000300800 */
[----:B------:R0:W-:Y:S04]  /*f6a0*/  STL [R1+0x370], R108 ;  /* 0x0003706c01007387 */ /* 0x0001e80000100800 */
[----:B-1----:R-:W3:Y:S04]  /*f6b0*/  LDL.LU.128 R164, [R1+0x4990] ;  /* 0x0049900001a47983 */ /* 0x002ee80000300c00 */
[----:B------:R-:W3:Y:S04]  /*f6c0*/  LDL.LU.128 R160, [R1+0x4980] ;  /* 0x0049800001a07983 */ /* 0x000ee80000300c00 */
[----:B------:R1:W-:Y:S04]  /*f6d0*/  STL [R1+0x374], R110 ;  /* 0x0003746e01007387 */ /* 0x0003e80000100800 */
[----:B0-----:R-:W3:Y:S04]  /*f6e0*/  LDL.LU R108, [R1+0x480] ;  /* 0x00048000016c7983 */ /* 0x001ee80000300800 */
[----:B------:R-:W-:Y:S04]  /*f6f0*/  STL [R1+0x378], R112 ;  /* 0x0003787001007387 */ /* 0x000fe80000100800 */
[----:B-1----:R-:W3:Y:S04]  /*f700*/  LDL.LU R110, [R1+0x488] ;  /* 0x00048800016e7983 */ /* 0x002ee80000300800 */
[----:B------:R0:W-:Y:S04]  /*f710*/  STL.128 [R1+0x4a20], R204 ;  /* 0x004a20cc01007387 */ /* 0x0001e80000100c00 */
[----:B------:R1:W-:Y:S04]  /*f720*/  STL [R1+0x4a10], R202 ;  /* 0x004a10ca01007387 */ /* 0x0003e80000100800 */
        /* <DEDUP_REMOVED lines=8> */
[----:B0-----:R-:W3:Y:S04]  /*f7b0*/  LDL.LU.128 R204, [R1+0x4a20] ;  /* 0x004a200001cc7983 */ /* 0x001ee80000300c00 */
[----:B-1----:R-:W3:Y:S04]  /*f7c0*/  LDL.LU R202, [R1+0x4a10] ;  /* 0x004a100001ca7983 */ /* 0x002ee80000300800 */
[----:B------:R-:W3:Y:S04]  /*f7d0*/  LDL.LU R200, [R1+0x4a0c] ;  /* 0x004a0c0001c87983 */ /* 0x000ee80000300800 */
        /* <DEDUP_REMOVED lines=8> */
[----:B------:R-:W3:Y:S04]  /*f860*/  LDL.LU.128 R72, [R1+0x4cb0] ;  /* 0x004cb00001487983 */ /* 0x000ee80000300c00 */
[----:B------:R-:W-:Y:S04]  /*f870*/  STL.128 [R1+0x4a30], R208 ;  /* 0x004a30d001007387 */ /* 0x000fe80000100c00 */
[----:B------:R-:W-:Y:S04]  /*f880*/  STL.64 [R1+0x4a40], R212 ;  /* 0x004a40d401007387 */ /* 0x000fe80000100a00 */
[----:B----4-:R0:W-:Y:S04]  /*f890*/  STL [R1+0x4bac], R98 ;  /* 0x004bac6201007387 */ /* 0x0101e80000100800 */
[----:B------:R1:W-:Y:S04]  /*f8a0*/  STL [R1+0x4ba8], R96 ;  /* 0x004ba86001007387 */ /* 0x0003e80000100800 */
[----:B--2---:R2:W-:Y:S04]  /*f8b0*/  STL.128 [R1+0x4b70], R80 ;  /* 0x004b705001007387 */ /* 0x0045e80000100c00 */
[----:B0-----:R-:W4:Y:S04]  /*f8c0*/  LDL.LU R98, [R1+0x4bac] ;  /* 0x004bac0001627983 */ /* 0x001f280000300800 */
[----:B-1----:R-:W4:Y:S04]  /*f8d0*/  LDL.LU R96, [R1+0x4ba8] ;  /* 0x004ba80001607983 */ /* 0x002f280000300800 */
[----:B------:R0:W-:Y:S04]  /*f8e0*/  STL [R1+0x4ba4], R94 ;  /* 0x004ba45e01007387 */ /* 0x0001e80000100800 */
[----:B--2---:R-:W2:Y:S04]  /*f8f0*/  LDL.128 R80, [R1+0x340] ;  /* 0x0003400001507983 */ /* 0x004ea80000100c00 */
[----:B------:R1:W-:Y:S04]  /*f900*/  STL [R1+0x4ba0], R92 ;  /* 0x004ba05c01007387 */ /* 0x0003e80000100800 */
[----:B0-----:R-:W2:Y:S04]  /*f910*/  LDL.LU R94, [R1+0x4ba4] ;  /* 0x004ba400015e7983 */ /* 0x001ea80000300800 */
[----:B------:R-:W2:Y:S04]  /*f920*/  LDL.LU.128 R208, [R1+0x4a30] ;  /* 0x004a300001d07983 */ /* 0x000ea80000300c00 */
[----:B-1----:R-:W2:Y:S04]  /*f930*/  LDL.LU R92, [R1+0x4ba0] ;  /* 0x004ba000015c7983 */ /* 0x002ea80000300800 */
[----:B------:R-:W-:Y:S04]  /*f940*/  STL.128 [R1+0x4c00], R28 ;  /* 0x004c001c01007387 */ /* 0x000fe80000100c00 */
[----:B------:R-:W-:Y:S04]  /*f950*/  STL [R1+0x4bfc], R26 ;  /* 0x004bfc1a01007387 */ /* 0x000fe80000100800 */
[----:B------:R-:W-:Y:S04]  /*f960*/  STL [R1+0x4bf8], R24 ;  /* 0x004bf81801007387 */ /* 0x000fe80000100800 */
[----:B------:R-:W-:Y:S04]  /*f970*/  STL [R1+0x4bf4], R22 ;  /* 0x004bf41601007387 */ /* 0x000fe80000100800 */
[----:B------:R-:W-:Y:S04]  /*f980*/  STL [R1+0x4bf0], R20 ;  /* 0x004bf01401007387 */ /* 0x000fe80000100800 */
[----:B------:R-:W-:Y:S04]  /*f990*/  STL.64 [R1+0x548], R78 ;  /* 0x0005484e01007387 */ /* 0x000fe80000100a00 */
[----:B------:R0:W-:Y:S04]  /*f9a0*/  STL [R1+0x4bb0], R100 ;  /* 0x004bb06401007387 */ /* 0x0001e80000100800 */
[----:B------:R-:W2:Y:S04]  /*f9b0*/  LDL.LU R91, [R1+0x54c] ;  /* 0x00054c00015b7983 */ /* 0x000ea80000300800 */
[----:B------:R-:W2:Y:S04]  /*f9c0*/  LDL.LU R142, [R1+0x548] ;  /* 0x00054800018e7983 */ /* 0x000ea80000300800 */
[----:B0-----:R-:W2:Y:S01]  /*f9d0*/  LDL.LU R100, [R1+0x4bb0] ;  /* 0x004bb00001647983 */ /* 0x001ea20000300800 */
[----:B------:R-:W-:-:S02]  /*f9e0*/  IMAD.MOV.U32 R89, RZ, RZ, R77 ;  /* 0x000000ffff597224 */ /* 0x000fc400078e004d */
[----:B------:R-:W-:Y:S01]  /*f9f0*/  IMAD.MOV.U32 R143, RZ, RZ, R76 ;  /* 0x000000ffff8f7224 */ /* 0x000fe200078e004c */
[----:B------:R0:W-:Y:S01]  /*fa00*/  STL.128 [R1+0x4b80], R84 ;  /* 0x004b805401007387 */ /* 0x0001e20000100c00 */
[----:B------:R-:W-:-:S03]  /*fa10*/  IMAD.MOV.U32 R97, RZ, RZ, R173 ;  /* 0x000000ffff617224 */ /* 0x000fc600078e00ad */
[----:B------:R-:W2:Y:S01]  /*fa20*/  LDL.LU.128 R76, [R1+0x4cc0] ;  /* 0x004cc000014c7983 */ /* 0x000ea20000300c00 */
[----:B------:R-:W-:-:S03]  /*fa30*/  IMAD.MOV.U32 R99, RZ, RZ, R175 ;  /* 0x000000ffff637224 */ /* 0x000fc600078e00af */
[----:B------:R1:W-:Y:S04]  /*fa40*/  STL.128 [R1+0x4880], R168 ;  /* 0x004880a801007387 */ /* 0x0003e80000100c00 */
[----:B------:R-:W-:Y:S04]  /*fa50*/  STL.64 [R1+0x4be8], R16 ;  /* 0x004be81001007387 */ /* 0x000fe80000100a00 */
[----:B0-----:R-:W2:Y:S04]  /*fa60*/  LDL.LU.128 R84, [R1+0x4b80] ;  /* 0x004b800001547983 */ /* 0x001ea80000300c00 */
[----:B------:R-:W-:Y:S04]  /*fa70*/  STL.64 [R1+0x4be0], R12 ;  /* 0x004be00c01007387 */ /* 0x000fe80000100a00 */
[----:B-1----:R-:W2:Y:S04]  /*fa80*/  LDL.LU.128 R168, [R1+0x4880] ;  /* 0x0048800001a87983 */ /* 0x002ea80000300c00 */
[----:B------:R-:W-:Y:S04]  /*fa90*/  STL [R1+0x4bd8], R10 ;  /* 0x004bd80a01007387 */ /* 0x000fe80000100800 */
[----:B------:R-:W-:Y:S04]  /*faa0*/  STL.64 [R1+0x4bd0], R8 ;  /* 0x004bd00801007387 */ /* 0x000fe80000100a00 */
[----:B------:R-:W-:Y:S04]  /*fab0*/  STL.128 [R1+0x4bc0], R4 ;  /* 0x004bc00401007387 */ /* 0x000fe80000100c00 */
[----:B------:R-:W2:Y:S04]  /*fac0*/  LDL.LU.128 R68, [R1+0x4ca0] ;  /* 0x004ca00001447983 */ /* 0x000ea80000300c00 */
[----:B------:R0:W-:Y:S04]  /*fad0*/  STL [R1+0x384], R106 ;  /* 0x0003846a01007387 */ /* 0x0001e80000100800 */
[----:B------:R-:W-:Y:S04]  /*fae0*/  STL [R1+0x380], R104 ;  /* 0x0003806801007387 */ /* 0x000fe80000100800 */
[----:B------:R1:W-:Y:S04]  /*faf0*/  STL [R1+0x37c], R102 ;  /* 0x00037c6601007387 */ /* 0x0003e80000100800 */
[----:B0-----:R-:W2:Y:S04]  /*fb00*/  LDL.LU R106, [R1+0x478] ;  /* 0x00047800016a7983 */ /* 0x001ea80000300800 */
[----:B------:R-:W2:Y:S04]  /*fb10*/  LDL.LU.128 R64, [R1+0x4c90] ;  /* 0x004c900001407983 */ /* 0x000ea80000300c00 */
[----:B------:R-:W-:Y:S04]  /*fb20*/  STL [R1+0x574], R177 ;  /* 0x000574b101007387 */ /* 0x000fe80000100800 */
[----:B------:R-:W-:Y:S04]  /*fb30*/  STL.64 [R1+0x578], R178 ;  /* 0x000578b201007387 */ /* 0x000fe80000100a00 */
[----:B------:R-:W2:Y:S04]  /*fb40*/  LDL.LU R101, [R1+0x574] ;  /* 0x0005740001657983 */ /* 0x000ea80000300800 */
[----:B-1----:R-:W2:Y:S04]  /*fb50*/  LDL.LU R102, [R1+0x578] ;  /* 0x0005780001667983 */ /* 0x002ea80000300800 */
[----:B------:R-:W2:Y:S04]  /*fb60*/  LDL.LU R103, [R1+0x57c] ;  /* 0x00057c0001677983 */ /* 0x000ea80000300800 */
[----:B------:R0:W-:Y:S04]  /*fb70*/  STL [R1+0x48e8], R198 ;  /* 0x0048e8c601007387 */ /* 0x0001e80000100800 */
[----:B---3--:R1:W-:Y:S04]  /*fb80*/  STL [R1+0x48e4], R196 ;  /* 0x0048e4c401007387 */ /* 0x0083e80000100800 */
[----:B------:R3:W-:Y:S04]  /*fb90*/  STL [R1+0x48e0], R193 ;  /* 0x0048e0c101007387 */ /* 0x0007e80000100800 */
[----:B0-----:R-:W2:Y:S04]  /*fba0*/  LDL.LU R198, [R1+0x48e8] ;  /* 0x0048e80001c67983 */ /* 0x001ea80000300800 */
[----:B-1----:R-:W2:Y:S04]  /*fbb0*/  LDL.LU R196, [R1+0x48e4] ;  /* 0x0048e40001c47983 */ /* 0x002ea80000300800 */
[----:B------:R0:W-:Y:S04]  /*fbc0*/  STL.128 [R1+0x4870], R164 ;  /* 0x004870a401007387 */ /* 0x0001e80000100c00 */
[----:B------:R1:W-:Y:S04]  /*fbd0*/  STL.128 [R1+0x4860], R160 ;  /* 0x004860a001007387 */ /* 0x0003e80000100c00 */
[----:B---3--:R-:W3:Y:S04]  /*fbe0*/  LDL.LU R193, [R1+0x48e0] ;  /* 0x0048e00001c17983 */ /* 0x008ee80000300800 */
[----:B------:R-:W3:Y:S04]  /*fbf0*/  LDL.LU.128 R60, [R1+0x4c80] ;  /* 0x004c8000013c7983 */ /* 0x000ee80000300c00 */
[----:B0-----:R-:W3:Y:S04]  /*fc00*/  LDL.LU.128 R164, [R1+0x4870] ;  /* 0x0048700001a47983 */ /* 0x001ee80000300c00 */
[----:B-1----:R-:W3:Y:S04]  /*fc10*/  LDL.LU.128 R160, [R1+0x4860] ;  /* 0x0048600001a07983 */ /* 0x002ee80000300c00 */
        /* <DEDUP_REMOVED lines=16> */
[----:B------:R-:W-:Y:S04]  /*fd20*/  STL.128 [R1+0x4830], R148 ;  /* 0x0048309401007387 */ /* 0x000fe80000100c00 */
[----:B------:R-:W-:Y:S04]  /*fd30*/  STL.128 [R1+0x4820], R144 ;  /* 0x0048209001007387 */ /* 0x000fe80000100c00 */
[----:B0-----:R-:W3:Y:S04]  /*fd40*/  LDL.LU.128 R204, [R1+0x4900] ;  /* 0x0049000001cc7983 */ /* 0x001ee80000300c00 */
[----:B-1----:R-:W3:Y:S04]  /*fd50*/  LDL.LU R202, [R1+0x48f0] ;  /* 0x0048f00001ca7983 */ /* 0x002ee80000300800 */
[----:B------:R-:W3:Y:S04]  /*fd60*/  LDL.LU R200, [R1+0x48ec] ;  /* 0x0048ec0001c87983 */ /* 0x000ee80000300800 */
[----:B------:R-:W3:Y:S04]  /*fd70*/  LDL.LU.128 R188, [R1+0x48d0] ;  /* 0x0048d00001bc7983 */ /* 0x000ee80000300c00 */
[----:B------:R-:W3:Y:S04]  /*fd80*/  LDL.LU.128 R184, [R1+0x48c0] ;  /* 0x0048c00001b87983 */ /* 0x000ee80000300c00 */
[----:B------:R-:W3:Y:S04]  /*fd90*/  LDL.LU.128 R180, [R1+0x48b0] ;  /* 0x0048b00001b47983 */ /* 0x000ee80000300c00 */
[----:B------:R-:W3:Y:S04]  /*fda0*/  LDL.LU.128 R156, [R1+0x4850] ;  /* 0x00485000019c7983 */ /* 0x000ee80000300c00 */
[----:B----4-:R0:W-:Y:S04]  /*fdb0*/  STL [R1+0x38c], R98 ;  /* 0x00038c6201007387 */ /* 0x0101e80000100800 */
[----:B------:R1:W-:Y:S04]  /*fdc0*/  STL [R1+0x388], R96 ;  /* 0x0003886001007387 */ /* 0x0003e80000100800 */
[----:B------:R-:W4:Y:S01]  /*fdd0*/  LDL.LU.128 R152, [R1+0x4840] ;  /* 0x0048400001987983 */ /* 0x000f220000300c00 */
[----:B0-----:R-:W-:-:S03]  /*fde0*/  IMAD.MOV.U32 R98, RZ, RZ, R174 ;  /* 0x000000ffff627224 */ /* 0x001fc600078e00ae */
[----:B--2---:R-:W-:Y:S01]  /*fdf0*/  STL.64 [R1+0x558], R82 ;  /* 0x0005585201007387 */ /* 0x004fe20000100a00 */
[----:B-1----:R-:W-:-:S03]  /*fe00*/  IMAD.MOV.U32 R96, RZ, RZ, R172 ;  /* 0x000000ffff607224 */ /* 0x002fc600078e00ac */
[----:B------:R-:W2:Y:S04]  /*fe10*/  LDL.LU R140, [R1+0x558] ;  /* 0x00055800018c7983 */ /* 0x000ea80000300800 */
[----:B------:R-:W3:Y:S04]  /*fe20*/  LDL.LU R95, [R1+0x55c] ;  /* 0x00055c00015f7983 */ /* 0x000ee80000300800 */
[----:B------:R-:W4:Y:S01]  /*fe30*/  LDL.LU.128 R172, [R1+0x49b0] ;  /* 0x0049b00001ac7983 */ /* 0x000f220000300c00 */
[----:B------:R-:W-:Y:S02]  /*fe40*/  IMAD.MOV.U32 R141, RZ, RZ, R80 ;  /* 0x000000ffff8d7224 */ /* 0x000fe400078e0050 */
[----:B------:R-:W-:Y:S01]  /*fe50*/  IMAD.MOV.U32 R93, RZ, RZ, R81 ;  /* 0x000000ffff5d7224 */ /* 0x000fe200078e0051 */
[----:B------:R0:W-:Y:S04]  /*fe60*/  STL [R1+0x398], R92 ;  /* 0x0003985c01007387 */ /* 0x0001e80000100800 */
[----:B------:R1:W-:Y:S04]  /*fe70*/  STL [R1+0x39c], R94 ;  /* 0x00039c5e01007387 */ /* 0x0003e80000100800 */
[----:B------:R1:W-:Y:S01]  /*fe80*/  STL.128 [R1+0x47f0], R96 ;  /* 0x0047f06001007387 */ /* 0x0003e20000100c00 */
[----:B0-----:R-:W-:-:S03]  /*fe90*/  IMAD.MOV.U32 R92, RZ, RZ, R122 ;  /* 0x000000ffff5c7224 */ /* 0x001fc600078e007a */
[----:B------:R-:W4:Y:S01]  /*fea0*/  LDL.LU.128 R80, [R1+0x4b70] ;  /* 0x004b700001507983 */ /* 0x000f220000300c00 */
[----:B-1----:R-:W-:-:S03]  /*feb0*/  IMAD.MOV.U32 R94, RZ, RZ, R120 ;  /* 0x000000ffff5e7224 */ /* 0x002fc600078e0078 */
[----:B------:R-:W4:Y:S04]  /*fec0*/  LDL.LU.128 R148, [R1+0x4830] ;  /* 0x0048300001947983 */ /* 0x000f280000300c00 */
[----:B------:R-:W4:Y:S04]  /*fed0*/  LDL.LU.128 R144, [R1+0x4820] ;  /* 0x0048200001907983 */ /* 0x000f280000300c00 */
[----:B------:R-:W4:Y:S04]  /*fee0*/  LDL.LU.128 R96, [R1+0x47f0] ;  /* 0x0047f00001607983 */ /* 0x000f280000300c00 */
[----:B------:R0:W-:Y:S04]  /*fef0*/  STL.128 [R1+0x4b50], R72 ;  /* 0x004b504801007387 */ /* 0x0001e80000100c00 */
[----:B------:R1:W-:Y:S04]  /*ff00*/  STL.128 [R1+0x4b90], R88 ;  /* 0x004b905801007387 */ /* 0x0003e80000100c00 */
[----:B------:R-:W-:Y:S04]  /*ff10*/  STL.128 [R1+0x4910], R208 ;  /* 0x004910d001007387 */ /* 0x000fe80000100c00 */
[----:B------:R1:W-:Y:S04]  /*ff20*/  STL [R1+0x390], R100 ;  /* 0x0003906401007387 */ /* 0x0003e80000100800 */
[----:B0-----:R-:W4:Y:S04]  /*ff30*/  LDL.LU.128 R72, [R1+0x4b50] ;  /* 0x004b500001487983 */ /* 0x001f280000300c00 */
[----:B-1----:R-:W4:Y:S01]  /*ff40*/  LDL.LU.128 R88, [R1+0x4b90] ;  /* 0x004b900001587983 */ /* 0x002f220000300c00 */
[----:B------:R-:W-:-:S03]  /*ff50*/  IMAD.MOV.U32 R100, RZ, RZ, R176 ;  /* 0x000000ffff647224 */ /* 0x000fc600078e00b0 */
[----:B------:R-:W4:Y:S04]  /*ff60*/  LDL.LU.128 R176, [R1+0x49c0] ;  /* 0x0049c00001b07983 */ /* 0x000f280000300c00 */
[----:B------:R0:W-:Y:S04]  /*ff70*/  STL.128 [R1+0x4b60], R76 ;  /* 0x004b604c01007387 */ /* 0x0001e80000100c00 */
[----:B------:R-:W-:Y:S04]  /*ff80*/  STL [R1+0x3a0], R84 ;  /* 0x0003a05401007387 */ /* 0x000fe80000100800 */
[----:B------:R-:W-:Y:S04]  /*ff90*/  STL [R1+0x3a4], R86 ;  /* 0x0003a45601007387 */ /* 0x000fe80000100800 */
[----:B------:R1:W-:Y:S04]  /*ffa0*/  STL.128 [R1+0x4740], R168 ;  /* 0x004740a801007387 */ /* 0x0003e80000100c00 */
[----:B0-----:R-:W4:Y:S04]  /*ffb0*/  LDL.LU.128 R76, [R1+0x4b60] ;  /* 0x004b6000014c7983 */ /* 0x001f280000300c00 */
[----:B------:R-:W4:Y:S04]  /*ffc0*/  LDL.LU R26, [R1+0x4bfc] ;  /* 0x004bfc00011a7983 */ /* 0x000f280000300800 */
[----:B------:R-:W4:Y:S04]  /*ffd0*/  LDL.LU R24, [R1+0x4bf8] ;  /* 0x004bf80001187983 */ /* 0x000f280000300800 */
[----:B-1----:R-:W4:Y:S04]  /*ffe0*/  LDL.128 R168, [R1+0x380] ;  /* 0x0003800001a87983 */ /* 0x002f280000100c00 */
[----:B------:R-:W4:Y:S04]  /*fff0*/  LDL.LU R22, [R1+0x4bf4] ;  /* 0x004bf40001167983 */ /* 0x000f280000300800 */
[----:B------:R-:W4:Y:S04]  /*10000*/  LDL.LU R20, [R1+0x4bf0] ;  /* 0x004bf00001147983 */ /* 0x000f280000300800 */
[----:B------:R-:W4:Y:S04]  /*10010*/  LDL.LU.64 R16, [R1+0x4be8] ;  /* 0x004be80001107983 */ /* 0x000f280000300a00 */
[----:B------:R-:W4:Y:S04]  /*10020*/  LDL.LU.64 R12, [R1+0x4be0] ;  /* 0x004be000010c7983 */ /* 0x000f280000300a00 */
[----:B------:R-:W4:Y:S04]  /*10030*/  LDL.LU R10, [R1+0x4bd8] ;  /* 0x004bd800010a7983 */ /* 0x000f280000300800 */
[----:B------:R-:W4:Y:S04]  /*10040*/  LDL.LU.64 R8, [R1+0x4bd0] ;  /* 0x004bd00001087983 */ /* 0x000f280000300a00 */
[----:B------:R-:W4:Y:S04]  /*10050*/  LDL.LU.128 R4, [R1+0x4bc0] ;  /* 0x004bc00001047983 */ /* 0x000f280000300c00 */
[----:B------:R-:W4:Y:S04]  /*10060*/  LDL.LU.64 R212, [R1+0x4a40] ;  /* 0x004a400001d47983 */ /* 0x000f280000300a00 */
[----:B--2---:R0:W-:Y:S04]  /*10070*/  STL.128 [R1+0x4930], R140 ;  /* 0x0049308c01007387 */ /* 0x0041e80000100c00 */
[----:B---3--:R1:W-:Y:S04]  /*10080*/  STL.128 [R1+0x47e0], R92 ;  /* 0x0047e05c01007387 */ /* 0x0083e80000100c00 */
[----:B----4-:R2:W-:Y:S04]  /*10090*/  STL.128 [R1+0x4890], R172 ;  /* 0x004890ac01007387 */ /* 0x0105e80000100c00 */
[----:B------:R-:W-:Y:S04]  /*100a0*/  STL [R1+0x47a8], R198 ;  /* 0x0047a8c601007387 */ /* 0x000fe80000100800 */
[----:B0-----:R-:W3:Y:S04]  /*100b0*/  LDL.LU.128 R140, [R1+0x4930] ;  /* 0x00493000018c7983 */ /* 0x001ee80000300c00 */
[----:B-1----:R-:W4:Y:S04]  /*100c0*/  LDL.LU.128 R92, [R1+0x47e0] ;  /* 0x0047e000015c7983 */ /* 0x002f280000300c00 */
[----:B--2---:R-:W2:Y:S01]  /*100d0*/  LDL.128 R172, [R1+0x370] ;  /* 0x0003700001ac7983 */ /* 0x004ea20000100c00 */
[----:B------:R-:W-:-:S02]  /*100e0*/  IMAD.MOV.U32 R84, RZ, RZ, R110 ;  /* 0x000000ffff547224 */ /* 0x000fc400078e006e */
[----:B------:R-:W-:Y:S01]  /*100f0*/  IMAD.MOV.U32 R86, RZ, RZ, R108 ;  /* 0x000000ffff567224 */ /* 0x000fe200078e006c */
[----:B------:R0:W-:Y:S04]  /*10100*/  STL.128 [R1+0x4800], R100 ;  /* 0x0048006401007387 */ /* 0x0001e80000100c00 */
[----:B------:R1:W-:Y:S04]  /*10110*/  STL.128 [R1+0x4670], R84 ;  /* 0x0046705401007387 */ /* 0x0003e80000100c00 */
[----:B------:R1:W-:Y:S04]  /*10120*/  STL.128 [R1+0x46a0], R96 ;  /* 0x0046a06001007387 */ /* 0x0003e80000100c00 */
[----:B------:R-:W-:Y:S04]  /*10130*/  STL [R1+0x47a4], R196 ;  /* 0x0047a4c401007387 */ /* 0x000fe80000100800 */
[----:B0-----:R-:W2:Y:S04]  /*10140*/  LDL.LU.128 R100, [R1+0x4800] ;  /* 0x0048000001647983 */ /* 0x001ea80000300c00 */
[----:B-1----:R-:W2:Y:S04]  /*10150*/  LDL.LU.128 R84, [R1+0x4670] ;  /* 0x0046700001547983 */ /* 0x002ea80000300c00 */
[----:B------:R-:W2:Y:S04]  /*10160*/  LDL.LU R96, [R1+0x470] ;  /* 0x0004700001607983 */ /* 0x000ea80000300800 */
[----:B------:R-:W-:Y:S04]  /*10170*/  STL [R1+0x47a0], R193 ;  /* 0x0047a0c101007387 */ /* 0x000fe80000100800 */
[----:B------:R0:W-:Y:S04]  /*10180*/  STL [R1+0x3a8], R88 ;  /* 0x0003a85801007387 */ /* 0x0001e80000100800 */
[----:B------:R1:W-:Y:S04]  /*10190*/  STL.128 [R1+0x48a0], R176 ;  /* 0x0048a0b001007387 */ /* 0x0003e80000100c00 */
[----:B------:R-:W2:Y:S01]  /*101a0*/  LDL.LU R198, [R1+0x47a8] ;  /* 0x0047a80001c67983 */ /* 0x000ea20000300800 */
[----:B0-----:R-:W-:-:S03]  /*101b0*/  IMAD.MOV.U32 R88, RZ, RZ, R106 ;  /* 0x000000ffff587224 */ /* 0x001fc600078e006a */
[----:B------:R-:W2:Y:S04]  /*101c0*/  LDL.LU R196, [R1+0x47a4] ;  /* 0x0047a40001c47983 */ /* 0x000ea80000300800 */
[----:B------:R0:W-:Y:S04]  /*101d0*/  STL.128 [R1+0x4730], R164 ;  /* 0x004730a401007387 */ /* 0x0001e80000100c00 */
[----:B-1----:R-:W2:Y:S04]  /*101e0*/  LDL.LU.128 R176, [R1+0x48a0] ;  /* 0x0048a00001b07983 */ /* 0x002ea80000300c00 */
[----:B------:R1:W-:Y:S04]  /*101f0*/  STL.128 [R1+0x4720], R160 ;  /* 0x004720a001007387 */ /* 0x0003e80000100c00 */
[----:B------:R-:W2:Y:S04]  /*10200*/  LDL.LU R193, [R1+0x47a0] ;  /* 0x0047a00001c17983 */ /* 0x000ea80000300800 */
[----:B0-----:R-:W2:Y:S04]  /*10210*/  LDL.LU.128 R164, [R1+0x4730] ;  /* 0x0047300001a47983 */ /* 0x001ea80000300c00 */
[----:B------:R-:W-:Y:S01]  /*10220*/  STL [R1+0x594], R169 ;  /* 0x000594a901007387 */ /* 0x000fe20000100800 */
[----:B------:R-:W-:-:S03]  /*10230*/  IMAD.MOV.U32 R108, RZ, RZ, R168 ;  /* 0x000000ffff6c7224 */ /* 0x000fc600078e00a8 */
[----:B------:R0:W-:Y:S04]  /*10240*/  STL.64 [R1+0x598], R170 ;  /* 0x000598aa01007387 */ /* 0x0001e80000100a00 */
[----:B-1----:R-:W2:Y:S04]  /*10250*/  LDL.LU.128 R160, [R1+0x4720] ;  /* 0x0047200001a07983 */ /* 0x002ea80000300c00 */
[----:B------:R-:W-:Y:S04]  /*10260*/  STL [R1+0x394], R90 ;  /* 0x0003945a01007387 */ /* 0x000fe80000100800 */
[----:B0-----:R-:W2:Y:S04]  /*10270*/  LDL.LU.128 R168, [R1+0x4740] ;  /* 0x0047400001a87983 */ /* 0x001ea80000300c00 */
[----:B------:R-:W-:Y:S04]  /*10280*/  STL [R1+0x3ac], R78 ;  /* 0x0003ac4e01007387 */ /* 0x000fe80000100800 */
[----:B------:R-:W-:Y:S04]  /*10290*/  STL [R1+0x3b0], R80 ;  /* 0x0003b05001007387 */ /* 0x000fe80000100800 */
[----:B------:R-:W-:Y:S04]  /*102a0*/  STL [R1+0x3b4], R82 ;  /* 0x0003b45201007387 */ /* 0x000fe80000100800 */
[----:B------:R-:W-:Y:S04]  /*102b0*/  STL.128 [R1+0x47c0], R204 ;  /* 0x0047c0cc01007387 */ /* 0x000fe80000100c00 */
        /* <DEDUP_REMOVED lines=9> */
[----:B------:R-:W2:Y:S04]  /*10350*/  LDL.LU.128 R208, [R1+0x4910] ;  /* 0x0049100001d07983 */ /* 0x000ea80000300c00 */
[----:B---3--:R0:W-:Y:S04]  /*10360*/  STL.128 [R1+0x4810], R140 ;  /* 0x0048108c01007387 */ /* 0x0081e80000100c00 */
[----:B----4-:R-:W-:Y:S04]  /*10370*/  STL.128 [R1+0x4690], R92 ;  /* 0x0046905c01007387 */ /* 0x010fe80000100c00 */
[----:B--2---:R-:W-:Y:S01]  /*10380*/  STL [R1+0x584], R173 ;  /* 0x000584ad01007387 */ /* 0x004fe20000100800 */
[----:B------:R-:W-:-:S03]  /*10390*/  IMAD.MOV.U32 R104, RZ, RZ, R172 ;  /* 0x000000ffff687224 */ /* 0x000fc600078e00ac */
[----:B------:R1:W-:Y:S04]  /*103a0*/  STL.64 [R1+0x588], R174 ;  /* 0x000588ae01007387 */ /* 0x0003e80000100a00 */
[----:B0-----:R-:W2:Y:S04]  /*103b0*/  LDL.LU.128 R140, [R1+0x4810] ;  /* 0x00481000018c7983 */ /* 0x001ea80000300c00 */
[----:B------:R-:W3:Y:S04]  /*103c0*/  LDL.LU R105, [R1+0x584] ;  /* 0x0005840001697983 */ /* 0x000ee80000300800 */
[----:B-1----:R-:W4:Y:S04]  /*103d0*/  LDL.LU.128 R172, [R1+0x4890] ;  /* 0x0048900001ac7983 */ /* 0x002f280000300c00 */
[----:B------:R-:W3:Y:S04]  /*103e0*/  LDL.LU R106, [R1+0x588] ;  /* 0x00058800016a7983 */ /* 0x000ee80000300800 */
[----:B------:R-:W3:Y:S04]  /*103f0*/  LDL.LU R107, [R1+0x58c] ;  /* 0x00058c00016b7983 */ /* 0x000ee80000300800 */
[----:B------:R-:W3:Y:S04]  /*10400*/  LDL.LU R92, [R1+0x460] ;  /* 0x00046000015c7983 */ /* 0x000ee80000300800 */
[----:B------:R-:W3:Y:S01]  /*10410*/  LDL.LU R94, [R1+0x468] ;  /* 0x00046800015e7983 */ /* 0x000ee20000300800 */
[----:B------:R-:W-:-:S02]  /*10420*/  IMAD.MOV.U32 R90, RZ, RZ, R124 ;  /* 0x000000ffff5a7224 */ /* 0x000fc400078e007c */
[----:B------:R-:W-:Y:S01]  /*10430*/  IMAD.MOV.U32 R78, RZ, RZ, R96 ;  /* 0x000000ffff4e7224 */ /* 0x000fe200078e0060 */
[----:B------:R-:W-:Y:S04]  /*10440*/  STL.128 [R1+0x46b0], R100 ;  /* 0x0046b06401007387 */ /* 0x000fe80000100c00 */
[----:B------:R-:W-:Y:S04]  /*10450*/  STL.128 [R1+0x4680], R88 ;  /* 0x0046805801007387 */ /* 0x000fe80000100c00 */
[----:B------:R-:W-:Y:S04]  /*10460*/  STL.128 [R1+0x4500], R84 ;  /* 0x0045005401007387 */ /* 0x000fe80000100c00 */
[----:B------:R-:W3:Y:S04]  /*10470*/  LDL.LU.128 R204, [R1+0x47c0] ;  /* 0x0047c00001cc7983 */ /* 0x000ee80000300c00 */
[----:B------:R-:W3:Y:S04]  /*10480*/  LDL.LU R202, [R1+0x47b0] ;  /* 0x0047b00001ca7983 */ /* 0x000ee80000300800 */
[----:B------:R0:W-:Y:S04]  /*10490*/  STL.128 [R1+0x4760], R176 ;  /* 0x004760b001007387 */ /* 0x0001e80000100c00 */
[----:B------:R-:W3:Y:S04]  /*104a0*/  LDL.LU R200, [R1+0x47ac] ;  /* 0x0047ac0001c87983 */ /* 0x000ee80000300800 */
[----:B------:R-:W3:Y:S04]  /*104b0*/  LDL.LU.128 R188, [R1+0x4790] ;  /* 0x0047900001bc7983 */ /* 0x000ee80000300c00 */
[----:B------:R-:W3:Y:S04]  /*104c0*/  LDL.LU.128 R184, [R1+0x4780] ;  /* 0x0047800001b87983 */ /* 0x000ee80000300c00 */
[----:B------:R-:W3:Y:S04]  /*104d0*/  LDL.LU.128 R180, [R1+0x4770] ;  /* 0x0047700001b47983 */ /* 0x000ee80000300c00 */
[----:B0-----:R-:W3:Y:S04]  /*104e0*/  LDL.LU.128 R176, [R1+0x4760] ;  /* 0x0047600001b07983 */ /* 0x001ee80000300c00 */
[----:B------:R-:W3:Y:S04]  /*104f0*/  LDL.LU.128 R156, [R1+0x4710] ;  /* 0x00471000019c7983 */ /* 0x000ee80000300c00 */
[----:B------:R-:W3:Y:S04]  /*10500*/  LDL.LU.128 R152, [R1+0x4700] ;  /* 0x0047000001987983 */ /* 0x000ee80000300c00 */
[----:B------:R0:W-:Y:S04]  /*10510*/  STL.128 [R1+0x45e0], R168 ;  /* 0x0045e0a801007387 */ /* 0x0001e80000100c00 */
        /* <DEDUP_REMOVED lines=8> */
[----:B------:R1:W-:Y:S04]  /*105a0*/  STL [R1+0x4648], R198 ;  /* 0x004648c601007387 */ /* 0x0003e80000100800 */
[----:B------:R1:W-:Y:S04]  /*105b0*/  STL [R1+0x4644], R196 ;  /* 0x004644c401007387 */ /* 0x0003e80000100800 */
[----:B------:R-:W3:Y:S04]  /*105c0*/  LDL.LU R86, [R1+0x458] ;  /* 0x0004580001567983 */ /* 0x000ee80000300800 */
[----:B0-----:R-:W3:Y:S04]  /*105d0*/  LDL.128 R168, [R1+0x390] ;  /* 0x0003900001a87983 */ /* 0x001ee80000100c00 */
[----:B------:R0:W-:Y:S04]  /*105e0*/  STL [R1+0x4640], R193 ;  /* 0x004640c101007387 */ /* 0x0001e80000100800 */
[----:B-1----:R-:W3:Y:S04]  /*105f0*/  LDL.LU R198, [R1+0x4648] ;  /* 0x0046480001c67983 */ /* 0x002ee80000300800 */
[----:B------:R-:W3:Y:S04]  /*10600*/  LDL.LU R196, [R1+0x4644] ;  /* 0x0046440001c47983 */ /* 0x000ee80000300800 */
[----:B------:R1:W-:Y:S04]  /*10610*/  STL.128 [R1+0x45d0], R164 ;  /* 0x0045d0a401007387 */ /* 0x0003e80000100c00 */
[----:B------:R1:W-:Y:S04]  /*10620*/  STL.128 [R1+0x45c0], R160 ;  /* 0x0045c0a001007387 */ /* 0x0003e80000100c00 */
[----:B0-----:R-:W3:Y:S04]  /*10630*/  LDL.LU R193, [R1+0x4640] ;  /* 0x0046400001c17983 */ /* 0x001ee80000300800 */
[----:B-1----:R-:W3:Y:S04]  /*10640*/  LDL.LU.128 R164, [R1+0x45d0] ;  /* 0x0045d00001a47983 */ /* 0x002ee80000300c00 */
[----:B------:R-:W3:Y:S04]  /*10650*/  LDL.LU.128 R160, [R1+0x45c0] ;  /* 0x0045c00001a07983 */ /* 0x000ee80000300c00 */
[----:B--2---:R0:W-:Y:S04]  /*10660*/  STL.128 [R1+0x46d0], R140 ;  /* 0x0046d08c01007387 */ /* 0x0041e80000100c00 */
[----:B----4-:R1:W-:Y:S04]  /*10670*/  STL.128 [R1+0x4750], R172 ;  /* 0x004750ac01007387 */ /* 0x0103e80000100c00 */
[----:B---3--:R2:W-:Y:S01]  /*10680*/  STL.128 [R1+0x46c0], R104 ;  /* 0x0046c06801007387 */ /* 0x0085e20000100c00 */
[----:B------:R-:W-:-:S03]  /*10690*/  IMAD.MOV.U32 R82, RZ, RZ, R92 ;  /* 0x000000ffff527224 */ /* 0x000fc600078e005c */
[----:B0-----:R-:W3:Y:S01]  /*106a0*/  LDL.LU.128 R140, [R1+0x46d0] ;  /* 0x0046d000018c7983 */ /* 0x001ee20000300c00 */
[----:B------:R-:W-:-:S03]  /*106b0*/  IMAD.MOV.U32 R80, RZ, RZ, R94 ;  /* 0x000000ffff507224 */ /* 0x000fc600078e005e */
[----:B-1----:R-:W4:Y:S04]  /*106c0*/  LDL.LU.128 R172, [R1+0x4750] ;  /* 0x0047500001ac7983 */ /* 0x002f280000300c00 */
[----:B------:R-:W4:Y:S04]  /*106d0*/  LDL.LU.128 R92, [R1+0x4690] ;  /* 0x00469000015c7983 */ /* 0x000f280000300c00 */
[----:B--2---:R-:W2:Y:S04]  /*106e0*/  LDL.LU.128 R104, [R1+0x46c0] ;  /* 0x0046c00001687983 */ /* 0x004ea80000300c00 */
        /* <DEDUP_REMOVED lines=21> */
[----:B------:R1:W-:Y:S01]  /*10840*/  STL.64 [R1+0x4a58], R226 ;  /* 0x004a58e201007387 */ /* 0x0003e20000100a00 */
[----:B0-----:R-:W-:-:S03]  /*10850*/  IMAD.MOV.U32 R72, RZ, RZ, R86 ;  /* 0x000000ffff487224 */ /* 0x001fc600078e0056 */
[----:B------:R0:W-:Y:S01]  /*10860*/  STL [R1+0x4a50], R224 ;  /* 0x004a50e001007387 */ /* 0x0001e20000100800 */
[----:B------:R-:W-:-:S03]  /*10870*/  IMAD.MOV.U32 R112, RZ, RZ, R168 ;  /* 0x000000ffff707224 */ /* 0x000fc600078e00a8 */
[----:B------:R0:W-:Y:S04]  /*10880*/  STL.64 [R1+0x4a48], R222 ;  /* 0x004a48de01007387 */ /* 0x0001e80000100a00 */
[----:B------:R0:W-:Y:S04]  /*10890*/  STL.64 [R1+0x4920], R212 ;  /* 0x004920d401007387 */ /* 0x0001e80000100a00 */
[----:B------:R0:W-:Y:S04]  /*108a0*/  STL.128 [R1+0x47d0], R208 ;  /* 0x0047d0d001007387 */ /* 0x0001e80000100c00 */
[----:B------:R0:W-:Y:S04]  /*108b0*/  STL.128 [R1+0x4660], R204 ;  /* 0x004660cc01007387 */ /* 0x0001e80000100c00 */
[----:B------:R0:W-:Y:S04]  /*108c0*/  STL [R1+0x4650], R202 ;  /* 0x004650ca01007387 */ /* 0x0001e80000100800 */
[----:B------:R2:W-:Y:S04]  /*108d0*/  STL [R1+0x464c], R200 ;  /* 0x00464cc801007387 */ /* 0x0005e80000100800 */
        /* <DEDUP_REMOVED lines=14> */
[----:B------:R-:W-:Y:S04]  /*109c0*/  STL.64 [R1+0x5a8], R170 ;  /* 0x0005a8aa01007387 */ /* 0x000fe80000100a00 */
        /* <DEDUP_REMOVED lines=12> */
[----:B------:R-:W2:Y:S04]  /*10a90*/  LDL.LU R24, [R1+0x4a98] ;  /* 0x004a980001187983 */ /* 0x000ea80000300800 */
[----:B------:R-:W2:Y:S04]  /*10aa0*/  LDL.LU R22, [R1+0x4a94] ;  /* 0x004a940001167983 */ /* 0x000ea80000300800 */
[----:B------:R-:W2:Y:S04]  /*10ab0*/  LDL.LU R20, [R1+0x4a90] ;  /* 0x004a900001147983 */ /* 0x000ea80000300800 */
[----:B------:R-:W2:Y:S04]  /*10ac0*/  LDL.LU.64 R16, [R1+0x4a88] ;  /* 0x004a880001107983 */ /* 0x000ea80000300a00 */
[----:B------:R-:W2:Y:S04]  /*10ad0*/  LDL.LU.64 R12, [R1+0x4a80] ;  /* 0x004a8000010c7983 */ /* 0x000ea80000300a00 */
[----:B------:R-:W2:Y:S04]  /*10ae0*/  LDL.LU R10, [R1+0x4a78] ;  /* 0x004a7800010a7983 */ /* 0x000ea80000300800 */
[----:B------:R-:W2:Y:S04]  /*10af0*/  LDL.LU.64 R8, [R1+0x4a70] ;  /* 0x004a700001087983 */ /* 0x000ea80000300a00 */
[----:B------:R-:W2:Y:S04]  /*10b00*/  LDL.LU.128 R4, [R1+0x4a60] ;  /* 0x004a600001047983 */ /* 0x000ea80000300c00 */
[----:B------:R-:W2:Y:S04]  /*10b10*/  LDL.LU.64 R226, [R1+0x4a58] ;  /* 0x004a580001e27983 */ /* 0x000ea80000300a00 */
[----:B0-----:R-:W2:Y:S04]  /*10b20*/  LDL.LU R224, [R1+0x4a50] ;  /* 0x004a500001e07983 */ /* 0x001ea80000300800 */
[----:B------:R-:W2:Y:S04]  /*10b30*/  LDL.LU.64 R222, [R1+0x4a48] ;  /* 0x004a480001de7983 */ /* 0x000ea80000300a00 */
[----:B------:R-:W2:Y:S04]  /*10b40*/  LDL.LU.64 R212, [R1+0x4920] ;  /* 0x0049200001d47983 */ /* 0x000ea80000300a00 */
[----:B------:R-:W2:Y:S04]  /*10b50*/  LDL.LU.128 R208, [R1+0x47d0] ;  /* 0x0047d00001d07983 */ /* 0x000ea80000300c00 */
[----:B------:R-:W2:Y:S04]  /*10b60*/  LDL.LU.128 R204, [R1+0x4660] ;  /* 0x0046600001cc7983 */ /* 0x000ea80000300c00 */
[----:B------:R-:W2:Y:S04]  /*10b70*/  LDL.LU R202, [R1+0x4650] ;  /* 0x0046500001ca7983 */ /* 0x000ea80000300800 */
[----:B---3--:R-:W-:Y:S04]  /*10b80*/  STL.128 [R1+0x4570], R140 ;  /* 0x0045708c01007387 */ /* 0x008fe80000100c00 */
[----:B----4-:R0:W-:Y:S04]  /*10b90*/  STL.128 [R1+0x45f0], R172 ;  /* 0x0045f0ac01007387 */ /* 0x0101e80000100c00 */
[----:B------:R-:W-:Y:S04]  /*10ba0*/  STL.128 [R1+0x4520], R92 ;  /* 0x0045205c01007387 */ /* 0x000fe80000100c00 */
[----:B--2---:R1:W-:Y:S04]  /*10bb0*/  STL.128 [R1+0x4550], R104 ;  /* 0x0045506801007387 */ /* 0x0043e80000100c00 */
[----:B------:R-:W2:Y:S04]  /*10bc0*/  LDL.LU R200, [R1+0x464c] ;  /* 0x00464c0001c87983 */ /* 0x000ea80000300800 */
[----:B------:R-:W3:Y:S04]  /*10bd0*/  LDL.LU.128 R188, [R1+0x4630] ;  /* 0x0046300001bc7983 */ /* 0x000ee80000300c00 */
[----:B------:R-:W4:Y:S04]  /*10be0*/  LDL.LU.128 R184, [R1+0x4620] ;  /* 0x0046200001b87983 */ /* 0x000f280000300c00 */
[----:B------:R-:W2:Y:S04]  /*10bf0*/  LDL.LU.128 R180, [R1+0x4610] ;  /* 0x0046100001b47983 */ /* 0x000ea80000300c00 */
[----:B------:R-:W3:Y:S04]  /*10c00*/  LDL.LU.128 R176, [R1+0x4600] ;  /* 0x0046000001b07983 */ /* 0x000ee80000300c00 */
[----:B0-----:R-:W4:Y:S04]  /*10c10*/  LDL.LU.128 R172, [R1+0x45f0] ;  /* 0x0045f00001ac7983 */ /* 0x001f280000300c00 */
[----:B------:R-:W4:Y:S04]  /*10c20*/  LDL.LU.128 R168, [R1+0x45e0] ;  /* 0x0045e00001a87983 */ /* 0x000f280000300c00 */
[----:B------:R-:W4:Y:S04]  /*10c30*/  LDL.LU.128 R156, [R1+0x45b0] ;  /* 0x0045b000019c7983 */ /* 0x000f280000300c00 */
[----:B------:R-:W4:Y:S04]  /*10c40*/  LDL.LU.128 R152, [R1+0x45a0] ;  /* 0x0045a00001987983 */ /* 0x000f280000300c00 */
[----:B------:R-:W2:Y:S04]  /*10c50*/  LDL.LU.128 R148, [R1+0x4590] ;  /* 0x0045900001947983 */ /* 0x000ea80000300c00 */
[----:B------:R-:W3:Y:S04]  /*10c60*/  LDL.LU.128 R144, [R1+0x4580] ;  /* 0x0045800001907983 */ /* 0x000ee80000300c00 */
[----:B------:R-:W4:Y:S04]  /*10c70*/  LDL.LU.128 R140, [R1+0x4570] ;  /* 0x00457000018c7983 */ /* 0x000f280000300c00 */
[----:B------:R-:W2:Y:S04]  /*10c80*/  LDL.LU.128 R108, [R1+0x4560] ;  /* 0x00456000016c7983 */ /* 0x000ea80000300c00 */
[----:B-1----:R-:W3:Y:S04]  /*10c90*/  LDL.LU.128 R104, [R1+0x4550] ;  /* 0x0045500001687983 */ /* 0x002ee80000300c00 */
[----:B------:R-:W4:Y:S04]  /*10ca0*/  LDL.LU.128 R100, [R1+0x4540] ;  /* 0x0045400001647983 */ /* 0x000f280000300c00 */
[----:B------:R-:W4:Y:S04]  /*10cb0*/  LDL.LU.128 R96, [R1+0x4530] ;  /* 0x0045300001607983 */ /* 0x000f280000300c00 */
[----:B------:R-:W4:Y:S04]  /*10cc0*/  LDL.LU.128 R92, [R1+0x4520] ;  /* 0x00452000015c7983 */ /* 0x000f280000300c00 */
[----:B------:R-:W4:Y:S04]  /*10cd0*/  LDL.LU.128 R88, [R1+0x4510] ;  /* 0x0045100001587983 */ /* 0x000f280000300c00 */
[----:B------:R-:W4:Y:S04]  /*10ce0*/  LDL.LU.128 R84, [R1+0x4500] ;  /* 0x0045000001547983 */ /* 0x000f280000300c00 */
[----:B------:R-:W4:Y:S04]  /*10cf0*/  LDL.LU.128 R80, [R1+0x44f0] ;  /* 0x0044f00001507983 */ /* 0x000f280000300c00 */
[----:B------:R-:W2:Y:S04]  /*10d00*/  LDL.LU R113, [R1+0x5a4] ;  /* 0x0005a40001717983 */ /* 0x000ea80000300800 */
[----:B------:R-:W2:Y:S04]  /*10d10*/  LDL.LU R114, [R1+0x5a8] ;  /* 0x0005a80001727983 */ /* 0x000ea80000300800 */
[----:B------:R-:W2:Y:S04]  /*10d20*/  LDL.LU R115, [R1+0x5ac] ;  /* 0x0005ac0001737983 */ /* 0x000ea80000300800 */
[----:B------:R-:W-:Y:S04]  /*10d30*/  STL [R1+0x44e8], R198 ;  /* 0x0044e8c601007387 */ /* 0x000fe80000100800 */
[----:B------:R-:W-:Y:S04]  /*10d40*/  STL [R1+0x44e4], R196 ;  /* 0x0044e4c401007387 */ /* 0x000fe80000100800 */
[----:B------:R-:W-:Y:S04]  /*10d50*/  STL [R1+0x44e0], R193 ;  /* 0x0044e0c101007387 */ /* 0x000fe80000100800 */
[----:B------:R0:W-:Y:S04]  /*10d60*/  STL.128 [R1+0x4470], R164 ;  /* 0x004470a401007387 */ /* 0x0001e80000100c00 */
[----:B------:R1:W-:Y:S04]  /*10d70*/  STL.128 [R1+0x4460], R160 ;  /* 0x004460a001007387 */ /* 0x0003e80000100c00 */
[----:B------:R-:W-:Y:S04]  /*10d80*/  STL [R1+0x3bc], R74 ;  /* 0x0003bc4a01007387 */ /* 0x000fe80000100800 */
[----:B------:R-:W-:Y:S04]  /*10d90*/  STL [R1+0x3c0], R76 ;  /* 0x0003c04c01007387 */ /* 0x000fe80000100800 */
[----:B0-----:R-:W3:Y:S04]  /*10da0*/  LDL.128 R164, [R1+0x3a0] ;  /* 0x0003a00001a47983 */ /* 0x001ee80000100c00 */
[----:B-1----:R-:W4:Y:S04]  /*10db0*/  LDL.LU.128 R160, [R1+0x4460] ;  /* 0x0044600001a07983 */ /* 0x002f280000300c00 */
[----:B------:R-:W4:Y:S04]  /*10dc0*/  LDL.LU R193, [R1+0x44e0] ;  /* 0x0044e00001c17983 */ /* 0x000f280000300800 */
[----:B------:R-:W4:Y:S04]  /*10dd0*/  LDL.LU R198, [R1+0x44e8] ;  /* 0x0044e80001c67983 */ /* 0x000f280000300800 */
[----:B------:R-:W4:Y:S04]  /*10de0*/  LDL.LU R196, [R1+0x44e4] ;  /* 0x0044e40001c47983 */ /* 0x000f280000300800 */
[----:B--2---:R0:W-:Y:S04]  /*10df0*/  STL.128 [R1+0x4400], R112 ;  /* 0x0044007001007387 */ /* 0x0041e80000100c00 */
[----:B0-----:R-:W2:Y:S04]  /*10e00*/  LDL.LU.128 R112, [R1+0x4400] ;  /* 0x0044000001707983 */ /* 0x001ea80000300c00 */
[----:B---3--:R-:W-:Y:S01]  /*10e10*/  STL [R1+0x5b4], R165 ;  /* 0x0005b4a501007387 */ /* 0x008fe20000100800 */
[----:B------:R-:W-:-:S03]  /*10e20*/  IMAD.MOV.U32 R116, RZ, RZ, R164 ;  /* 0x000000ffff747224 */ /* 0x000fc600078e00a4 */
[----:B------:R0:W-:Y:S04]  /*10e30*/  STL.64 [R1+0x5b8], R166 ;  /* 0x0005b8a601007387 */ /* 0x0001e80000100a00 */
[----:B----4-:R1:W-:Y:S04]  /*10e40*/  STL.128 [R1+0x42e0], R160 ;  /* 0x0042e0a001007387 */ /* 0x0103e80000100c00 */
[----:B------:R-:W3:Y:S04]  /*10e50*/  LDL.LU R117, [R1+0x5b4] ;  /* 0x0005b40001757983 */ /* 0x000ee80000300800 */
[----:B0-----:R-:W4:Y:S04]  /*10e60*/  LDL.LU.128 R164, [R1+0x4470] ;  /* 0x0044700001a47983 */ /* 0x001f280000300c00 */
[----:B------:R-:W3:Y:S04]  /*10e70*/  LDL.LU R118, [R1+0x5b8] ;  /* 0x0005b80001767983 */ /* 0x000ee80000300800 */
[----:B-1----:R-:W3:Y:S04]  /*10e80*/  LDL.LU.128 R160, [R1+0x42e0] ;  /* 0x0042e00001a07983 */ /* 0x002ee80000300c00 */
[----:B------:R-:W3:Y:S04]  /*10e90*/  LDL.LU R119, [R1+0x5bc] ;  /* 0x0005bc0001777983 */ /* 0x000ee80000300800 */
[----:B------:R0:W-:Y:S04]  /*10ea0*/  STL.128 [R1+0x43f0], R108 ;  /* 0x0043f06c01007387 */ /* 0x0001e80000100c00 */
[----:B------:R1:W-:Y:S04]  /*10eb0*/  STL.128 [R1+0x43e0], R104 ;  /* 0x0043e06801007387 */ /* 0x0003e80000100c00 */
[----:B------:R1:W-:Y:S04]  /*10ec0*/  STL.128 [R1+0x43d0], R100 ;  /* 0x0043d06401007387 */ /* 0x0003e80000100c00 */
[----:B------:R1:W-:Y:S04]  /*10ed0*/  STL.128 [R1+0x43c0], R96 ;  /* 0x0043c06001007387 */ /* 0x0003e80000100c00 */
[----:B------:R1:W-:Y:S04]  /*10ee0*/  STL.128 [R1+0x43b0], R92 ;  /* 0x0043b05c01007387 */ /* 0x0003e80000100c00 */
[----:B------:R1:W-:Y:S04]  /*10ef0*/  STL.128 [R1+0x43a0], R88 ;  /* 0x0043a05801007387 */ /* 0x0003e80000100c00 */
[----:B------:R-:W-:Y:S04]  /*10f00*/  STL [R1+0x3c4], R66 ;  /* 0x0003c44201007387 */ /* 0x000fe80000100800 */
[----:B------:R-:W-:Y:S04]  /*10f10*/  STL [R1+0x3c8], R68 ;  /* 0x0003c84401007387 */ /* 0x000fe80000100800 */
[----:B------:R-:W-:Y:S04]  /*10f20*/  STL [R1+0x3cc], R70 ;  /* 0x0003cc4601007387 */ /* 0x000fe80000100800 */
[----:B------:R1:W-:Y:S04]  /*10f30*/  STL.128 [R1+0x4390], R84 ;  /* 0x0043905401007387 */ /* 0x0003e80000100c00 */
[----:B0-----:R-:W3:Y:S04]  /*10f40*/  LDL.LU.128 R108, [R1+0x43f0] ;  /* 0x0043f000016c7983 */ /* 0x001ee80000300c00 */
[----:B-1----:R-:W3:Y:S04]  /*10f50*/  LDL.LU.128 R104, [R1+0x43e0] ;  /* 0x0043e00001687983 */ /* 0x002ee80000300c00 */
[----:B------:R-:W3:Y:S04]  /*10f60*/  LDL.LU.128 R100, [R1+0x43d0] ;  /* 0x0043d00001647983 */ /* 0x000ee80000300c00 */
[----:B------:R-:W3:Y:S04]  /*10f70*/  LDL.LU.128 R96, [R1+0x43c0] ;  /* 0x0043c00001607983 */ /* 0x000ee80000300c00 */
[----:B------:R-:W3:Y:S04]  /*10f80*/  LDL.LU.128 R92, [R1+0x43b0] ;  /* 0x0043b000015c7983 */ /* 0x000ee80000300c00 */
[----:B------:R-:W3:Y:S04]  /*10f90*/  LDL.LU.128 R88, [R1+0x43a0] ;  /* 0x0043a00001587983 */ /* 0x000ee80000300c00 */
[----:B------:R-:W3:Y:S04]  /*10fa0*/  LDL.LU.128 R84, [R1+0x4390] ;  /* 0x0043900001547983 */ /* 0x000ee80000300c00 */
[----:B------:R0:W-:Y:S04]  /*10fb0*/  STL.128 [R1+0x4380], R80 ;  /* 0x0043805001007387 */ /* 0x0001e80000100c00 */
[----:B------:R1:W-:Y:S04]  /*10fc0*/  STL.64 [R1+0x4378], R78 ;  /* 0x0043784e01007387 */ /* 0x0003e80000100a00 */
[----:B------:R1:W-:Y:S04]  /*10fd0*/  STL.64 [R1+0x4368], R72 ;  /* 0x0043684801007387 */ /* 0x0003e80000100a00 */
[----:B0-----:R-:W3:Y:S04]  /*10fe0*/  LDL.LU.128 R80, [R1+0x4380] ;  /* 0x0043800001507983 */ /* 0x001ee80000300c00 */
[----:B-1----:R-:W3:Y:S04]  /*10ff0*/  LDL.LU.64 R78, [R1+0x4378] ;  /* 0x00437800014e7983 */ /* 0x002ee80000300a00 */
[----:B------:R-:W3:Y:S04]  /*11000*/  LDL.LU.64 R72, [R1+0x4368] ;  /* 0x0043680001487983 */ /* 0x000ee80000300a00 */
[----:B------:R0:W-:Y:S04]  /*11010*/  STL [R1+0x4374], R77 ;  /* 0x0043744d01007387 */ /* 0x0001e80000100800 */
[----:B------:R1:W-:Y:S04]  /*11020*/  STL [R1+0x4370], R75 ;  /* 0x0043704b01007387 */ /* 0x0003e80000100800 */
[----:B0-----:R-:W3:Y:S04]  /*11030*/  LDL.LU R77, [R1+0x4374] ;  /* 0x00437400014d7983 */ /* 0x001ee80000300800 */
[----:B-1----:R-:W3:Y:S04]  /*11040*/  LDL.LU R75, [R1+0x4370] ;  /* 0x00437000014b7983 */ /* 0x002ee80000300800 */
[----:B--2---:R0:W-:Y:S04]  /*11050*/  STL.128 [R1+0x4270], R112 ;  /* 0x0042707001007387 */ /* 0x0041e80000100c00 */
[----:B0-----:R-:W2:Y:S04]  /*11060*/  LDL.LU.128 R112, [R1+0x4270] ;  /* 0x0042700001707983 */ /* 0x001ea80000300c00 */
[----:B----4-:R0:W-:Y:S04]  /*11070*/  STL.128 [R1+0x42f0], R164 ;  /* 0x0042f0a401007387 */ /* 0x0101e80000100c00 */
[----:B---3--:R1:W-:Y:S04]  /*11080*/  STL.128 [R1+0x4160], R160 ;  /* 0x004160a001007387 */ /* 0x0083e80000100c00 */
[----:B0-----:R-:W3:Y:S04]  /*11090*/  LDL.128 R164, [R1+0x3b0] ;  /* 0x0003b00001a47983 */ /* 0x001ee80000100c00 */
[----:B-1----:R-:W4:Y:S04]  /*110a0*/  LDL.128 R160, [R1+0x3c0] ;  /* 0x0003c00001a07983 */ /* 0x002f280000100c00 */
[----:B------:R0:W-:Y:S04]  /*110b0*/  STL.128 [R1+0x4280], R116 ;  /* 0x0042807401007387 */ /* 0x0001e80000100c00 */
[----:B0-----:R-:W4:Y:S04]  /*110c0*/  LDL.LU.128 R116, [R1+0x4280] ;  /* 0x0042800001747983 */ /* 0x001f280000300c00 */
[----:B------:R0:W-:Y:S04]  /*110d0*/  STL.128 [R1+0x4260], R108 ;  /* 0x0042606c01007387 */ /* 0x0001e80000100c00 */
[----:B------:R1:W-:Y:S04]  /*110e0*/  STL.128 [R1+0x4250], R104 ;  /* 0x0042506801007387 */ /* 0x0003e80000100c00 */
[----:B------:R1:W-:Y:S04]  /*110f0*/  STL.128 [R1+0x4240], R100 ;  /* 0x0042406401007387 */ /* 0x0003e80000100c00 */
[----:B------:R1:W-:Y:S04]  /*11100*/  STL.128 [R1+0x4230], R96 ;  /* 0x0042306001007387 */ /* 0x0003e80000100c00 */
[----:B------:R1:W-:Y:S04]  /*11110*/  STL.128 [R1+0x4220], R92 ;  /* 0x0042205c01007387 */ /* 0x0003e80000100c00 */
[----:B------:R1:W-:Y:S04]  /*11120*/  STL.128 [R1+0x4210], R88 ;  /* 0x0042105801007387 */ /* 0x0003e80000100c00 */
[----:B------:R1:W-:Y:S04]  /*11130*/  STL.128 [R1+0x4200], R84 ;  /* 0x0042005401007387 */ /* 0x0003e80000100c00 */
[----:B0-----:R-:W4:Y:S04]  /*11140*/  LDL.LU.128 R108, [R1+0x4260] ;  /* 0x00426000016c7983 */ /* 0x001f280000300c00 */
[----:B-1----:R-:W4:Y:S04]  /*11150*/  LDL.LU.128 R104, [R1+0x4250] ;  /* 0x0042500001687983 */ /* 0x002f280000300c00 */
[----:B------:R-:W4:Y:S04]  /*11160*/  LDL.LU.128 R100, [R1+0x4240] ;  /* 0x0042400001647983 */ /* 0x000f280000300c00 */
[----:B------:R-:W4:Y:S04]  /*11170*/  LDL.LU.128 R96, [R1+0x4230] ;  /* 0x0042300001607983 */ /* 0x000f280000300c00 */
[----:B------:R-:W4:Y:S04]  /*11180*/  LDL.LU.128 R92, [R1+0x4220] ;  /* 0x00422000015c7983 */ /* 0x000f280000300c00 */
[----:B------:R-:W4:Y:S04]  /*11190*/  LDL.LU.128 R88, [R1+0x4210] ;  /* 0x0042100001587983 */ /* 0x000f280000300c00 */
[----:B------:R-:W4:Y:S04]  /*111a0*/  LDL.LU.128 R84, [R1+0x4200] ;  /* 0x0042000001547983 */ /* 0x000f280000300c00 */
[----:B------:R0:W-:Y:S04]  /*111b0*/  STL.128 [R1+0x41f0], R80 ;  /* 0x0041f05001007387 */ /* 0x0001e80000100c00 */
[----:B------:R1:W-:Y:S04]  /*111c0*/  STL.64 [R1+0x41e8], R78 ;  /* 0x0041e84e01007387 */ /* 0x0003e80000100a00 */
[----:B------:R1:W-:Y:S04]  /*111d0*/  STL.64 [R1+0x41d8], R72 ;  /* 0x0041d84801007387 */ /* 0x0003e80000100a00 */
[----:B0-----:R-:W4:Y:S04]  /*111e0*/  LDL.LU.128 R80, [R1+0x41f0] ;  /* 0x0041f00001507983 */ /* 0x001f280000300c00 */
[----:B-1----:R-:W4:Y:S04]  /*111f0*/  LDL.LU.64 R78, [R1+0x41e8] ;  /* 0x0041e800014e7983 */ /* 0x002f280000300a00 */
[----:B------:R-:W4:Y:S04]  /*11200*/  LDL.LU.64 R72, [R1+0x41d8] ;  /* 0x0041d80001487983 */ /* 0x000f280000300a00 */
[----:B------:R0:W-:Y:S04]  /*11210*/  STL [R1+0x41e4], R77 ;  /* 0x0041e44d01007387 */ /* 0x0001e80000100800 */
[----:B------:R1:W-:Y:S04]  /*11220*/  STL [R1+0x41e0], R75 ;  /* 0x0041e04b01007387 */ /* 0x0003e80000100800 */
[----:B------:R1:W-:Y:S04]  /*11230*/  STL [R1+0x41d4], R71 ;  /* 0x0041d44701007387 */ /* 0x0003e80000100800 */
[----:B------:R1:W-:Y:S04]  /*11240*/  STL [R1+0x41d0], R69 ;  /* 0x0041d04501007387 */ /* 0x0003e80000100800 */
[----:B0-----:R-:W4:Y:S04]  /*11250*/  LDL.LU R77, [R1+0x41e4] ;  /* 0x0041e400014d7983 */ /* 0x001f280000300800 */
[----:B-1----:R-:W4:Y:S04]  /*11260*/  LDL.LU R75, [R1+0x41e0] ;  /* 0x0041e000014b7983 */ /* 0x002f280000300800 */
[----:B------:R-:W4:Y:S04]  /*11270*/  LDL.LU R71, [R1+0x41d4] ;  /* 0x0041d40001477983 */ /* 0x000f280000300800 */
[----:B------:R-:W4:Y:S04]  /*11280*/  LDL.LU R69, [R1+0x41d0] ;  /* 0x0041d00001457983 */ /* 0x000f280000300800 */
[----:B--2---:R0:W-:Y:S04]  /*11290*/  STL.128 [R1+0x40e0], R112 ;  /* 0x0040e07001007387 */ /* 0x0041e80000100c00 */
[----:B0-----:R-:W2:Y:S04]  /*112a0*/  LDL.LU.128 R112, [R1+0x40e0] ;  /* 0x0040e00001707983 */ /* 0x001ea80000300c00 */
[----:B---3--:R-:W-:Y:S04]  /*112b0*/  STL [R1+0x5c4], R165 ;  /* 0x0005c4a501007387 */ /* 0x008fe80000100800 */
[----:B------:R-:W-:Y:S04]  /*112c0*/  STL.64 [R1+0x5c8], R166 ;  /* 0x0005c8a601007387 */ /* 0x000fe80000100a00 */
[----:B----4-:R-:W-:Y:S01]  /*112d0*/  STL [R1+0x5d4], R161 ;  /* 0x0005d4a101007387 */ /* 0x010fe20000100800 */
[----:B------:R-:W-:-:S03]  /*112e0*/  IMAD.MOV.U32 R124, RZ, RZ, R160 ;  /* 0x000000ffff7c7224 */ /* 0x000fc600078e00a0 */
[----:B------:R0:W-:Y:S04]  /*112f0*/  STL.64 [R1+0x5d8], R162 ;  /* 0x0005d8a201007387 */ /* 0x0001e80000100a00 */
[----:B------:R-:W3:Y:S04]  /*11300*/  LDL.LU R121, [R1+0x5c4] ;  /* 0x0005c40001797983 */ /* 0x000ee80000300800 */
[----:B------:R-:W3:Y:S04]  /*11310*/  LDL.LU R122, [R1+0x5c8] ;  /* 0x0005c800017a7983 */ /* 0x000ee80000300800 */
[----:B------:R-:W3:Y:S04]  /*11320*/  LDL.LU R123, [R1+0x5cc] ;  /* 0x0005cc00017b7983 */ /* 0x000ee80000300800 */
[----:B0-----:R-:W4:Y:S04]  /*11330*/  LDL.LU.128 R160, [R1+0x4160] ;  /* 0x0041600001a07983 */ /* 0x001f280000300c00 */
[----:B------:R0:W-:Y:S04]  /*11340*/  STL.128 [R1+0x40f0], R116 ;  /* 0x0040f07401007387 */ /* 0x0001e80000100c00 */
[----:B------:R1:W-:Y:S04]  /*11350*/  STL.128 [R1+0x4430], R148 ;  /* 0x0044309401007387 */ /* 0x0003e80000100c00 */
[----:B------:R1:W-:Y:S01]  /*11360*/  STL.128 [R1+0x4420], R144 ;  /* 0x0044209001007387 */ /* 0x0003e20000100c00 */
[----:B------:R-:W-:-:S03]  /*11370*/  IMAD.MOV.U32 R120, RZ, RZ, R164 ;  /* 0x000000ffff787224 */ /* 0x000fc600078e00a4 */
[----:B------:R1:W-:Y:S04]  /*11380*/  STL.128 [R1+0x44b0], R180 ;  /* 0x0044b0b401007387 */ /* 0x0003e80000100c00 */
[----:B0-----:R-:W4:Y:S04]  /*11390*/  LDL.LU.128 R116, [R1+0x40f0] ;  /* 0x0040f00001747983 */ /* 0x001f280000300c00 */
[----:B-1----:R-:W4:Y:S04]  /*113a0*/  LDL.LU.128 R148, [R1+0x4430] ;  /* 0x0044300001947983 */ /* 0x002f280000300c00 */
[----:B------:R-:W4:Y:S04]  /*113b0*/  LDL.LU.128 R144, [R1+0x4420] ;  /* 0x0044200001907983 */ /* 0x000f280000300c00 */
[----:B------:R0:W-:Y:S04]  /*113c0*/  STL.128 [R1+0x44a0], R176 ;  /* 0x0044a0b001007387 */ /* 0x0001e80000100c00 */
[----:B------:R1:W-:Y:S04]  /*113d0*/  STL.128 [R1+0x4490], R172 ;  /* 0x004490ac01007387 */ /* 0x0003e80000100c00 */
[----:B------:R1:W-:Y:S04]  /*113e0*/  STL.128 [R1+0x4480], R168 ;  /* 0x004480a801007387 */ /* 0x0003e80000100c00 */
[----:B------:R1:W-:Y:S04]  /*113f0*/  STL.128 [R1+0x4450], R156 ;  /* 0x0044509c01007387 */ /* 0x0003e80000100c00 */
[----:B------:R1:W-:Y:S04]  /*11400*/  STL.128 [R1+0x4440], R152 ;  /* 0x0044409801007387 */ /* 0x0003e80000100c00 */
[----:B------:R1:W-:Y:S04]  /*11410*/  STL.128 [R1+0x4410], R140 ;  /* 0x0044108c01007387 */ /* 0x0003e80000100c00 */
[----:B------:R-:W4:Y:S04]  /*11420*/  LDL.LU.128 R180, [R1+0x44b0] ;  /* 0x0044b00001b47983 */ /* 0x000f280000300c00 */
[----:B0-----:R-:W4:Y:S04]  /*11430*/  LDL.LU.128 R176, [R1+0x44a0] ;  /* 0x0044a00001b07983 */ /* 0x001f280000300c00 */
[----:B-1----:R-:W4:Y:S04]  /*11440*/  LDL.LU.128 R172, [R1+0x4490] ;  /* 0x0044900001ac7983 */ /* 0x002f280000300c00 */
[----:B------:R-:W4:Y:S04]  /*11450*/  LDL.LU.128 R168, [R1+0x4480] ;  /* 0x0044800001a87983 */ /* 0x000f280000300c00 */
[----:B------:R-:W4:Y:S04]  /*11460*/  LDL.LU.128 R156, [R1+0x4450] ;  /* 0x00445000019c7983 */ /* 0x000f280000300c00 */
[----:B------:R-:W4:Y:S04]  /*11470*/  LDL.LU.128 R152, [R1+0x4440] ;  /* 0x0044400001987983 */ /* 0x000f280000300c00 */
[----:B------:R-:W4:Y:S04]  /*11480*/  LDL.LU.128 R140, [R1+0x4410] ;  /* 0x00441000018c7983 */ /* 0x000f280000300c00 */
[----:B------:R-:W-:Y:S04]  /*11490*/  STL [R1+0x3d0], R60 ;  /* 0x0003d03c01007387 */ /* 0x000fe80000100800 */
[----:B------:R-:W-:Y:S04]  /*114a0*/  STL [R1+0x3d4], R62 ;  /* 0x0003d43e01007387 */ /* 0x000fe80000100800 */
[----:B------:R-:W-:Y:S04]  /*114b0*/  STL [R1+0x3d8], R64 ;  /* 0x0003d84001007387 */ /* 0x000fe80000100800 */
[----:B------:R0:W-:Y:S04]  /*114c0*/  STL.128 [R1+0x40d0], R108 ;  /* 0x0040d06c01007387 */ /* 0x0001e80000100c00 */
[----:B------:R1:W-:Y:S04]  /*114d0*/  STL.128 [R1+0x40c0], R104 ;  /* 0x0040c06801007387 */ /* 0x0003e80000100c00 */
[----:B------:R1:W-:Y:S04]  /*114e0*/  STL.128 [R1+0x40b0], R100 ;  /* 0x0040b06401007387 */ /* 0x0003e80000100c00 */
[----:B------:R1:W-:Y:S04]  /*114f0*/  STL.128 [R1+0x40a0], R96 ;  /* 0x0040a06001007387 */ /* 0x0003e80000100c00 */
[----:B------:R1:W-:Y:S04]  /*11500*/  STL.128 [R1+0x4090], R92 ;  /* 0x0040905c01007387 */ /* 0x0003e80000100c00 */
[----:B------:R1:W-:Y:S04]  /*11510*/  STL.128 [R1+0x4080], R88 ;  /* 0x0040805801007387 */ /* 0x0003e80000100c00 */
[----:B------:R-:W-:Y:S04]  /*11520*/  STL [R1+0x3dc], R54 ;  /* 0x0003dc3601007387 */ /* 0x000fe80000100800 */
[----:B------:R1:W-:Y:S04]  /*11530*/  STL.128 [R1+0x4070], R84 ;  /* 0x0040705401007387 */ /* 0x0003e80000100c00 */
[----:B0-----:R-:W4:Y:S04]  /*11540*/  LDL.LU.128 R108, [R1+0x40d0] ;  /* 0x0040d000016c7983 */ /* 0x001f280000300c00 */
[----:B-1----:R-:W4:Y:S04]  /*11550*/  LDL.LU.128 R104, [R1+0x40c0] ;  /* 0x0040c00001687983 */ /* 0x002f280000300c00 */
[----:B------:R-:W4:Y:S04]  /*11560*/  LDL.LU.128 R100, [R1+0x40b0] ;  /* 0x0040b00001647983 */ /* 0x000f280000300c00 */
[----:B------:R-:W4:Y:S04]  /*11570*/  LDL.LU.128 R96, [R1+0x40a0] ;  /* 0x0040a00001607983 */ /* 0x000f280000300c00 */
[----:B------:R-:W4:Y:S04]  /*11580*/  LDL.LU.128 R92, [R1+0x4090] ;  /* 0x00409000015c7983 */ /* 0x000f280000300c00 */
[----:B------:R-:W4:Y:S04]  /*11590*/  LDL.LU.128 R88, [R1+0x4080] ;  /* 0x0040800001587983 */ /* 0x000f280000300c00 */
[----:B------:R-:W4:Y:S04]  /*115a0*/  LDL.LU R125, [R1+0x5d4] ;  /* 0x0005d400017d7983 */ /* 0x000f280000300800 */
[----:B------:R-:W4:Y:S04]  /*115b0*/  LDL.LU R126, [R1+0x5d8] ;  /* 0x0005d800017e7983 */ /* 0x000f280000300800 */
[----:B------:R-:W4:Y:S04]  /*115c0*/  LDL.LU R127, [R1+0x5dc] ;  /* 0x0005dc00017f7983 */ /* 0x000f280000300800 */
[----:B------:R-:W4:Y:S04]  /*115d0*/  LDL.LU.128 R84, [R1+0x4070] ;  /* 0x0040700001547983 */ /* 0x000f280000300c00 */
[----:B------:R0:W-:Y:S04]  /*115e0*/  STL.128 [R1+0x4060], R80 ;  /* 0x0040605001007387 */ /* 0x0001e80000100c00 */
[----:B------:R1:W-:Y:S04]  /*115f0*/  STL.64 [R1+0x4058], R78 ;  /* 0x0040584e01007387 */ /* 0x0003e80000100a00 */
[----:B------:R1:W-:Y:S04]  /*11600*/  STL.64 [R1+0x4048], R72 ;  /* 0x0040484801007387 */ /* 0x0003e80000100a00 */
[----:B------:R1:W-:Y:S04]  /*11610*/  STL [R1+0x4054], R77 ;  /* 0x0040544d01007387 */ /* 0x0003e80000100800 */
[----:B0-----:R-:W4:Y:S04]  /*11620*/  LDL.LU.128 R80, [R1+0x4060] ;  /* 0x0040600001507983 */ /* 0x001f280000300c00 */
[----:B-1----:R-:W4:Y:S04]  /*11630*/  LDL.LU.64 R78, [R1+0x4058] ;  /* 0x00405800014e7983 */ /* 0x002f280000300a00 */
[----:B------:R-:W4:Y:S04]  /*11640*/  LDL.LU.64 R72, [R1+0x4048] ;  /* 0x0040480001487983 */ /* 0x000f280000300a00 */
[----:B------:R0:W-:Y:S04]  /*11650*/  STL [R1+0x4050], R75 ;  /* 0x0040504b01007387 */ /* 0x0001e80000100800 */
[----:B------:R1:W-:Y:S04]  /*11660*/  STL [R1+0x4044], R71 ;  /* 0x0040444701007387 */ /* 0x0003e80000100800 */
[----:B------:R1:W-:Y:S04]  /*11670*/  STL [R1+0x4040], R69 ;  /* 0x0040404501007387 */ /* 0x0003e80000100800 */
[----:B------:R1:W-:Y:S04]  /*11680*/  STL [R1+0x403c], R67 ;  /* 0x00403c4301007387 */ /* 0x0003e80000100800 */
[----:B------:R1:W-:Y:S04]  /*11690*/  STL [R1+0x4038], R65 ;  /* 0x0040384101007387 */ /* 0x0003e80000100800 */
[----:B------:R1:W-:Y:S04]  /*116a0*/  STL [R1+0x4034], R63 ;  /* 0x0040343f01007387 */ /* 0x0003e80000100800 */
[----:B------:R1:W-:Y:S04]  /*116b0*/  STL [R1+0x4030], R61 ;  /* 0x0040303d01007387 */ /* 0x0003e80000100800 */
[----:B------:R-:W4:Y:S04]  /*116c0*/  LDL.LU R77, [R1+0x4054] ;  /* 0x00405400014d7983 */ /* 0x000f280000300800 */
[----:B0-----:R-:W4:Y:S04]  /*116d0*/  LDL.LU R75, [R1+0x4050] ;  /* 0x00405000014b7983 */ /* 0x001f280000300800 */
[----:B-1----:R-:W4:Y:S04]  /*116e0*/  LDL.LU R71, [R1+0x4044] ;  /* 0x0040440001477983 */ /* 0x002f280000300800 */
[----:B------:R-:W4:Y:S04]  /*116f0*/  LDL.LU R69, [R1+0x4040] ;  /* 0x0040400001457983 */ /* 0x000f280000300800 */
[----:B------:R-:W4:Y:S04]  /*11700*/  LDL.LU R67, [R1+0x403c] ;  /* 0x00403c0001437983 */ /* 0x000f280000300800 */
[----:B------:R-:W4:Y:S04]  /*11710*/  LDL.LU R65, [R1+0x4038] ;  /* 0x0040380001417983 */ /* 0x000f280000300800 */
[----:B------:R-:W4:Y:S04]  /*11720*/  LDL.LU R63, [R1+0x4034] ;  /* 0x00403400013f7983 */ /* 0x000f280000300800 */
[----:B------:R-:W4:Y:S04]  /*11730*/  LDL.LU R61, [R1+0x4030] ;  /* 0x00403000013d7983 */ /* 0x000f280000300800 */
[----:B--2---:R0:W-:Y:S04]  /*11740*/  STL.128 [R1+0x3f40], R112 ;  /* 0x003f407001007387 */ /* 0x0041e80000100c00 */
[----:B------:R1:W-:Y:S04]  /*11750*/  STL.128 [R1+0x44c0], R184 ;  /* 0x0044c0b801007387 */ /* 0x0003e80000100c00 */
[----:B------:R-:W2:Y:S04]  /*11760*/  LDL.LU.128 R164, [R1+0x42f0] ;  /* 0x0042f00001a47983 */ /* 0x000ea80000300c00 */
[----:B0-----:R-:W2:Y:S04]  /*11770*/  LDL.LU.128 R112, [R1+0x3f40] ;  /* 0x003f400001707983 */ /* 0x001ea80000300c00 */
[----:B-1----:R-:W2:Y:S04]  /*11780*/  LDL.LU.128 R184, [R1+0x44c0] ;  /* 0x0044c00001b87983 */ /* 0x002ea80000300c00 */
[----:B---3--:R0:W-:Y:S04]  /*11790*/  STL.128 [R1+0x4100], R120 ;  /* 0x0041007801007387 */ /* 0x0081e80000100c00 */
[----:B----4-:R1:W-:Y:S04]  /*117a0*/  STL.128 [R1+0x3fd0], R160 ;  /* 0x003fd0a001007387 */ /* 0x0103e80000100c00 */
[----:B0-----:R-:W3:Y:S04]  /*117b0*/  LDL.LU.128 R120, [R1+0x4100] ;  /* 0x0041000001787983 */ /* 0x001ee80000300c00 */
[----:B-1----:R-:W4:Y:S04]  /*117c0*/  LDL.128 R160, [R1+0x3d0] ;  /* 0x0003d00001a07983 */ /* 0x002f280000100c00 */
[----:B------:R0:W-:Y:S04]  /*117d0*/  STL.128 [R1+0x3f50], R116 ;  /* 0x003f507401007387 */ /* 0x0001e80000100c00 */
[----:B0-----:R-:W4:Y:S04]  /*117e0*/  LDL.LU.128 R116, [R1+0x3f50] ;  /* 0x003f500001747983 */ /* 0x001f280000300c00 */
[----:B------:R0:W-:Y:S04]  /*117f0*/  STL.128 [R1+0x42b0], R148 ;  /* 0x0042b09401007387 */ /* 0x0001e80000100c00 */
[----:B------:R1:W-:Y:S04]  /*11800*/  STL.128 [R1+0x42a0], R144 ;  /* 0x0042a09001007387 */ /* 0x0003e80000100c00 */
[----:B0-----:R-:W4:Y:S04]  /*11810*/  LDL.LU.128 R148, [R1+0x42b0] ;  /* 0x0042b00001947983 */ /* 0x001f280000300c00 */
[----:B-1----:R-:W4:Y:S04]  /*11820*/  LDL.LU.128 R144, [R1+0x42a0] ;  /* 0x0042a00001907983 */ /* 0x002f280000300c00 */
        /* <DEDUP_REMOVED lines=14> */
[----:B------:R-:W-:Y:S04]  /*11910*/  STL [R1+0x3e0], R56 ;  /* 0x0003e03801007387 */ /* 0x000fe80000100800 */
[----:B------:R-:W-:Y:S04]  /*11920*/  STL [R1+0x3e4], R58 ;  /* 0x0003e43a01007387 */ /* 0x000fe80000100800 */
[----:B------:R0:W-:Y:S04]  /*11930*/  STL.128 [R1+0x3f30], R108 ;  /* 0x003f306c01007387 */ /* 0x0001e80000100c00 */
[----:B------:R1:W-:Y:S04]  /*11940*/  STL.128 [R1+0x3f20], R104 ;  /* 0x003f206801007387 */ /* 0x0003e80000100c00 */
[----:B------:R-:W-:Y:S04]  /*11950*/  STL.128 [R1+0x3f10], R100 ;  /* 0x003f106401007387 */ /* 0x000fe80000100c00 */
[----:B------:R-:W-:Y:S04]  /*11960*/  STL.128 [R1+0x3f00], R96 ;  /* 0x003f006001007387 */ /* 0x000fe80000100c00 */
[----:B------:R-:W-:Y:S04]  /*11970*/  STL.128 [R1+0x3ef0], R92 ;  /* 0x003ef05c01007387 */ /* 0x000fe80000100c00 */
[----:B------:R-:W-:Y:S04]  /*11980*/  STL.128 [R1+0x3ee0], R88 ;  /* 0x003ee05801007387 */ /* 0x000fe80000100c00 */
[----:B------:R-:W-:Y:S04]  /*11990*/  STL [R1+0x3e8], R48 ;  /* 0x0003e83001007387 */ /* 0x000fe80000100800 */
[----:B------:R-:W-:Y:S04]  /*119a0*/  STL [R1+0x3ec], R50 ;  /* 0x0003ec3201007387 */ /* 0x000fe80000100800 */
        /* <DEDUP_REMOVED lines=26> */
[----:B0-----:R-:W4:Y:S04]  /*11b50*/  LDL.LU R77, [R1+0x3eac] ;  /* 0x003eac00014d7983 */ /* 0x001f280000300800 */
[----:B--2---:R0:W-:Y:S04]  /*11b60*/  STL.128 [R1+0x3e30], R112 ;  /* 0x003e307001007387 */ /* 0x0041e80000100c00 */
[----:B-1----:R-:W2:Y:S04]  /*11b70*/  LDL.LU R75, [R1+0x3ea8] ;  /* 0x003ea800014b7983 */ /* 0x002ea80000300800 */
[----:B------:R-:W2:Y:S04]  /*11b80*/  LDL.LU R71, [R1+0x3e9c] ;  /* 0x003e9c0001477983 */ /* 0x000ea80000300800 */
[----:B------:R-:W2:Y:S04]  /*11b90*/  LDL.LU R69, [R1+0x3e98] ;  /* 0x003e980001457983 */ /* 0x000ea80000300800 */
[----:B0-----:R-:W2:Y:S04]  /*11ba0*/  LDL.128 R112, [R1+0x3e0] ;  /* 0x0003e00001707983 */ /* 0x001ea80000100c00 */
[----:B------:R-:W2:Y:S04]  /*11bb0*/  LDL.LU R67, [R1+0x3e94] ;  /* 0x003e940001437983 */ /* 0x000ea80000300800 */
[----:B------:R-:W2:Y:S04]  /*11bc0*/  LDL.LU R65, [R1+0x3e90] ;  /* 0x003e900001417983 */ /* 0x000ea80000300800 */
[----:B------:R-:W2:Y:S04]  /*11bd0*/  LDL.LU R63, [R1+0x3e8c] ;  /* 0x003e8c00013f7983 */ /* 0x000ea80000300800 */
[----:B------:R-:W2:Y:S04]  /*11be0*/  LDL.LU R61, [R1+0x3e88] ;  /* 0x003e8800013d7983 */ /* 0x000ea80000300800 */
[----:B------:R-:W2:Y:S04]  /*11bf0*/  LDL.LU R59, [R1+0x3e84] ;  /* 0x003e8400013b7983 */ /* 0x000ea80000300800 */
[----:B---3--:R0:W-:Y:S04]  /*11c00*/  STL.128 [R1+0x3f60], R120 ;  /* 0x003f607801007387 */ /* 0x0081e80000100c00 */
[----:B----4-:R-:W-:Y:S04]  /*11c10*/  STL [R1+0x5e4], R161 ;  /* 0x0005e4a101007387 */ /* 0x010fe80000100800 */
[----:B------:R-:W-:Y:S04]  /*11c20*/  STL.64 [R1+0x5e8], R162 ;  /* 0x0005e8a201007387 */ /* 0x000fe80000100a00 */
[----:B------:R-:W3:Y:S04]  /*11c30*/  LDL.LU R129, [R1+0x5e4] ;  /* 0x0005e40001817983 */ /* 0x000ee80000300800 */
[----:B0-----:R-:W4:Y:S04]  /*11c40*/  LDL.LU.128 R120, [R1+0x3f60] ;  /* 0x003f600001787983 */ /* 0x001f280000300c00 */
[----:B------:R-:W3:Y:S04]  /*11c50*/  LDL.LU R130, [R1+0x5e8] ;  /* 0x0005e80001827983 */ /* 0x000ee80000300800 */
[----:B------:R-:W3:Y:S04]  /*11c60*/  LDL.LU R131, [R1+0x5ec] ;  /* 0x0005ec0001837983 */ /* 0x000ee80000300800 */
[----:B------:R0:W-:Y:S04]  /*11c70*/  STL.128 [R1+0x3e40], R116 ;  /* 0x003e407401007387 */ /* 0x0001e80000100c00 */
[----:B------:R-:W3:Y:S04]  /*11c80*/  LDL.LU R57, [R1+0x3e80] ;  /* 0x003e800001397983 */ /* 0x000ee80000300800 */
[----:B0-----:R-:W3:Y:S04]  /*11c90*/  LDL.LU.128 R116, [R1+0x3e40] ;  /* 0x003e400001747983 */ /* 0x001ee80000300c00 */
[----:B------:R0:W-:Y:S04]  /*11ca0*/  STL.128 [R1+0x4130], R148 ;  /* 0x0041309401007387 */ /* 0x0001e80000100c00 */
[----:B------:R1:W-:Y:S01]  /*11cb0*/  STL.128 [R1+0x4120], R144 ;  /* 0x0041209001007387 */ /* 0x0003e20000100c00 */
[----:B------:R-:W-:-:S03]  /*11cc0*/  IMAD.MOV.U32 R128, RZ, RZ, R160 ;  /* 0x000000ffff807224 */ /* 0x000fc600078e00a0 */
[----:B------:R1:W-:Y:S04]  /*11cd0*/  STL.128 [R1+0x44d0], R188 ;  /* 0x0044d0bc01007387 */ /* 0x0003e80000100c00 */
[----:B------:R1:W-:Y:S04]  /*11ce0*/  STL.128 [R1+0x4340], R184 ;  /* 0x004340b801007387 */ /* 0x0003e80000100c00 */
[----:B0-----:R-:W3:Y:S04]  /*11cf0*/  LDL.LU.128 R148, [R1+0x4130] ;  /* 0x0041300001947983 */ /* 0x001ee80000300c00 */
[----:B-1----:R-:W3:Y:S04]  /*11d00*/  LDL.LU.128 R144, [R1+0x4120] ;  /* 0x0041200001907983 */ /* 0x002ee80000300c00 */
[----:B------:R-:W-:Y:S04]  /*11d10*/  STL.128 [R1+0x4170], R164 ;  /* 0x004170a401007387 */ /* 0x000fe80000100c00 */
[----:B------:R-:W3:Y:S04]  /*11d20*/  LDL.LU.128 R188, [R1+0x44d0] ;  /* 0x0044d00001bc7983 */ /* 0x000ee80000300c00 */
[----:B------:R0:W-:Y:S04]  /*11d30*/  STL.128 [R1+0x41b0], R180 ;  /* 0x0041b0b401007387 */ /* 0x0001e80000100c00 */
[----:B------:R1:W-:Y:S04]  /*11d40*/  STL.128 [R1+0x41a0], R176 ;  /* 0x0041a0b001007387 */ /* 0x0003e80000100c00 */
[----:B------:R1:W-:Y:S04]  /*11d50*/  STL.128 [R1+0x4190], R172 ;  /* 0x004190ac01007387 */ /* 0x0003e80000100c00 */
[----:B------:R1:W-:Y:S04]  /*11d60*/  STL.128 [R1+0x4180], R168 ;  /* 0x004180a801007387 */ /* 0x0003e80000100c00 */
[----:B------:R1:W-:Y:S04]  /*11d70*/  STL.128 [R1+0x4150], R156 ;  /* 0x0041509c01007387 */ /* 0x0003e80000100c00 */
[----:B------:R1:W-:Y:S04]  /*11d80*/  STL.128 [R1+0x4140], R152 ;  /* 0x0041409801007387 */ /* 0x0003e80000100c00 */
[----:B------:R1:W-:Y:S04]  /*11d90*/  STL.128 [R1+0x4110], R140 ;  /* 0x0041108c01007387 */ /* 0x0003e80000100c00 */
        /* <DEDUP_REMOVED lines=9> */
[----:B------:R-:W-:Y:S04]  /*11e30*/  STL.128 [R1+0x3d20], R28 ;  /* 0x003d201c01007387 */ /* 0x000fe80000100c00 */
[----:B------:R-:W-:Y:S04]  /*11e40*/  STL.128 [R1+0x3d30], R32 ;  /* 0x003d302001007387 */ /* 0x000fe80000100c00 */
[----:B------:R-:W-:Y:S04]  /*11e50*/  STL [R1+0x3d1c], R26 ;  /* 0x003d1c1a01007387 */ /* 0x000fe80000100800 */
        /* <DEDUP_REMOVED lines=8> */
[----:B0-----:R-:W3:Y:S04]  /*11ee0*/  LDL.LU.128 R124, [R1+0x3e60] ;  /* 0x003e6000017c7983 */ /* 0x001ee80000300c00 */
[----:B------:R-:W3:Y:S04]  /*11ef0*/  LDL.LU.128 R108, [R1+0x3e20] ;  /* 0x003e2000016c7983 */ /* 0x000ee80000300c00 */
[----:B------:R-:W3:Y:S04]  /*11f00*/  LDL.LU.128 R104, [R1+0x3e10] ;  /* 0x003e100001687983 */ /* 0x000ee80000300c00 */
[----:B-1----:R-:W3:Y:S04]  /*11f10*/  LDL.LU.128 R100, [R1+0x3e00] ;  /* 0x003e000001647983 */ /* 0x002ee80000300c00 */
[----:B------:R-:W3:Y:S04]  /*11f20*/  LDL.LU.128 R96, [R1+0x3df0] ;  /* 0x003df00001607983 */ /* 0x000ee80000300c00 */
[----:B------:R-:W3:Y:S04]  /*11f30*/  LDL.LU.128 R92, [R1+0x3de0] ;  /* 0x003de000015c7983 */ /* 0x000ee80000300c00 */
[----:B------:R-:W3:Y:S04]  /*11f40*/  LDL.LU.128 R88, [R1+0x3dd0] ;  /* 0x003dd00001587983 */ /* 0x000ee80000300c00 */
[----:B------:R-:W3:Y:S04]  /*11f50*/  LDL.LU.128 R84, [R1+0x3dc0] ;  /* 0x003dc00001547983 */ /* 0x000ee80000300c00 */
[----:B------:R0:W-:Y:S04]  /*11f60*/  STL [R1+0x3d18], R24 ;  /* 0x003d181801007387 */ /* 0x0001e80000100800 */
[----:B------:R1:W-:Y:S04]  /*11f70*/  STL [R1+0x3d14], R22 ;  /* 0x003d141601007387 */ /* 0x0003e80000100800 */
[----:B------:R1:W-:Y:S04]  /*11f80*/  STL [R1+0x3d10], R20 ;  /* 0x003d101401007387 */ /* 0x0003e80000100800 */
[----:B------:R1:W-:Y:S04]  /*11f90*/  STL [R1+0x3cf8], R10 ;  /* 0x003cf80a01007387 */ /* 0x0003e80000100800 */
[----:B------:R-:W3:Y:S04]  /*11fa0*/  LDL.LU.128 R28, [R1+0x3d20] ;  /* 0x003d2000011c7983 */ /* 0x000ee80000300c00 */
[----:B------:R-:W3:Y:S04]  /*11fb0*/  LDL.LU.128 R32, [R1+0x3d30] ;  /* 0x003d300001207983 */ /* 0x000ee80000300c00 */
[----:B------:R-:W3:Y:S04]  /*11fc0*/  LDL.LU R26, [R1+0x3d1c] ;  /* 0x003d1c00011a7983 */ /* 0x000ee80000300800 */
[----:B0-----:R-:W3:Y:S04]  /*11fd0*/  LDL.LU R24, [R1+0x3d18] ;  /* 0x003d180001187983 */ /* 0x001ee80000300800 */
[----:B-1----:R-:W3:Y:S04]  /*11fe0*/  LDL.LU R22, [R1+0x3d14] ;  /* 0x003d140001167983 */ /* 0x002ee80000300800 */
[----:B------:R-:W3:Y:S04]  /*11ff0*/  LDL.LU R20, [R1+0x3d10] ;  /* 0x003d100001147983 */ /* 0x000ee80000300800 */
[----:B------:R-:W3:Y:S04]  /*12000*/  LDL.LU R10, [R1+0x3cf8] ;  /* 0x003cf800010a7983 */ /* 0x000ee80000300800 */
[----:B------:R0:W-:Y:S04]  /*12010*/  STL.128 [R1+0x3db0], R80 ;  /* 0x003db05001007387 */ /* 0x0001e80000100c00 */
[----:B------:R1:W-:Y:S04]  /*12020*/  STL.64 [R1+0x3da8], R78 ;  /* 0x003da84e01007387 */ /* 0x0003e80000100a00 */
[----:B------:R1:W-:Y:S01]  /*12030*/  STL.64 [R1+0x3d98], R72 ;  /* 0x003d984801007387 */ /* 0x0003e20000100a00 */
[----:B--2---:R-:W-:-:S03]  /*12040*/  IMAD.MOV.U32 R132, RZ, RZ, R112 ;  /* 0x000000ffff847224 */ /* 0x004fc600078e0070 */
[----:B------:R-:W-:Y:S01]  /*12050*/  STL [R1+0x3f0], R52 ;  /* 0x0003f03401007387 */ /* 0x000fe20000100800 */
[----:B------:R-:W-:Y:S02]  /*12060*/  IMAD.MOV.U32 R133, RZ, RZ, R113 ;  /* 0x000000ffff857224 */ /* 0x000fe400078e0071 */
[----:B------:R-:W-:Y:S01]  /*12070*/  IMAD.MOV.U32 R134, RZ, RZ, R114 ;  /* 0x000000ffff867224 */ /* 0x000fe200078e0072 */
[----:B0-----:R-:W2:Y:S01]  /*12080*/  LDL.LU.128 R80, [R1+0x3db0] ;  /* 0x003db00001507983 */ /* 0x001ea20000300c00 */
[----:B------:R-:W-:-:S03]  /*12090*/  IMAD.MOV.U32 R135, RZ, RZ, R115 ;  /* 0x000000ffff877224 */ /* 0x000fc600078e0073 */
[----:B------:R-:W2:Y:S04]  /*120a0*/  LDL.LU.128 R112, [R1+0x3e30] ;  /* 0x003e300001707983 */ /* 0x000ea80000300c00 */
[----:B-1----:R-:W2:Y:S04]  /*120b0*/  LDL.LU.64 R78, [R1+0x3da8] ;  /* 0x003da800014e7983 */ /* 0x002ea80000300a00 */
[----:B------:R-:W2:Y:S04]  /*120c0*/  LDL.LU.64 R72, [R1+0x3d98] ;  /* 0x003d980001487983 */ /* 0x000ea80000300a00 */
[----:B------:R-:W-:Y:S04]  /*120d0*/  STL [R1+0x3f4], R42 ;  /* 0x0003f42a01007387 */ /* 0x000fe80000100800 */
[----:B------:R-:W-:Y:S04]  /*120e0*/  STL [R1+0x3f8], R44 ;  /* 0x0003f82c01007387 */ /* 0x000fe80000100800 */
[----:B------:R-:W-:Y:S04]  /*120f0*/  STL [R1+0x3fc], R46 ;  /* 0x0003fc2e01007387 */ /* 0x000fe80000100800 */
[----:B------:R-:W-:Y:S04]  /*12100*/  STL [R1+0x3da4], R77 ;  /* 0x003da44d01007387 */ /* 0x000fe80000100800 */
[----:B------:R-:W-:Y:S04]  /*12110*/  STL [R1+0x3da0], R75 ;  /* 0x003da04b01007387 */ /* 0x000fe80000100800 */
[----:B----4-:R0:W-:Y:S04]  /*12120*/  STL.128 [R1+0x3e50], R120 ;  /* 0x003e507801007387 */ /* 0x0101e80000100c00 */
[----:B------:R-:W-:Y:S04]  /*12130*/  STL [R1+0x3d90], R71 ;  /* 0x003d904701007387 */ /* 0x000fe80000100800 */
[----:B---3--:R1:W-:Y:S04]  /*12140*/  STL.128 [R1+0x3e70], R128 ;  /* 0x003e708001007387 */ /* 0x0083e80000100c00 */
[----:B------:R3:W-:Y:S04]  /*12150*/  STL [R1+0x3d8c], R69 ;  /* 0x003d8c4501007387 */ /* 0x0007e80000100800 */
[----:B0-----:R-:W4:Y:S04]  /*12160*/  LDL.LU.128 R120, [R1+0x3e50] ;  /* 0x003e500001787983 */ /* 0x001f280000300c00 */
[----:B------:R0:W-:Y:S04]  /*12170*/  STL [R1+0x3d88], R67 ;  /* 0x003d884301007387 */ /* 0x0001e80000100800 */
[----:B-1----:R-:W4:Y:S04]  /*12180*/  LDL.LU.128 R128, [R1+0x3e70] ;  /* 0x003e700001807983 */ /* 0x002f280000300c00 */
        /* <DEDUP_REMOVED lines=12> */
[----:B------:R1:W-:Y:S04]  /*12250*/  STL.64 [R1+0x3d50], R40 ;  /* 0x003d502801007387 */ /* 0x0003e80000100a00 */
[----:B------:R1:W-:Y:S04]  /*12260*/  STL.128 [R1+0x3d40], R36 ;  /* 0x003d402401007387 */ /* 0x0003e80000100c00 */
[----:B------:R1:W-:Y:S04]  /*12270*/  STL.128 [R1+0x3ca0], R116 ;  /* 0x003ca07401007387 */ /* 0x0003e80000100c00 */
[----:B------:R-:W4:Y:S04]  /*12280*/  LDL.LU R77, [R1+0x3da4] ;  /* 0x003da400014d7983 */ /* 0x000f280000300800 */
[----:B------:R-:W4:Y:S04]  /*12290*/  LDL.LU R75, [R1+0x3da0] ;  /* 0x003da000014b7983 */ /* 0x000f280000300800 */
[----:B------:R-:W4:Y:S04]  /*122a0*/  LDL.LU R71, [R1+0x3d90] ;  /* 0x003d900001477983 */ /* 0x000f280000300800 */
[----:B---3--:R-:W3:Y:S04]  /*122b0*/  LDL.LU R69, [R1+0x3d8c] ;  /* 0x003d8c0001457983 */ /* 0x008ee80000300800 */
        /* <DEDUP_REMOVED lines=13> */
[----:B------:R-:W3:Y:S04]  /*12390*/  LDL.LU.64 R40, [R1+0x3d50] ;  /* 0x003d500001287983 */ /* 0x000ee80000300a00 */
[----:B------:R-:W3:Y:S04]  /*123a0*/  LDL.LU.128 R36, [R1+0x3d40] ;  /* 0x003d400001247983 */ /* 0x000ee80000300c00 */
[----:B------:R-:W3:Y:S04]  /*123b0*/  LDL.128 R116, [R1+0x3f0] ;  /* 0x0003f00001747983 */ /* 0x000ee80000100c00 */
[----:B------:R0:W-:Y:S04]  /*123c0*/  STL.64 [R1+0x3d00], R12 ;  /* 0x003d000c01007387 */ /* 0x0001e80000100a00 */
[----:B------:R1:W-:Y:S04]  /*123d0*/  STL.128 [R1+0x3fa0], R148 ;  /* 0x003fa09401007387 */ /* 0x0003e80000100c00 */
[----:B------:R1:W-:Y:S04]  /*123e0*/  STL.128 [R1+0x3f90], R144 ;  /* 0x003f909001007387 */ /* 0x0003e80000100c00 */
[----:B0-----:R-:W3:Y:S04]  /*123f0*/  LDL.LU.64 R12, [R1+0x3d00] ;  /* 0x003d0000010c7983 */ /* 0x001ee80000300a00 */
[----:B------:R0:W-:Y:S04]  /*12400*/  STL [R1+0x4360], R193 ;  /* 0x004360c101007387 */ /* 0x0001e80000100800 */
[----:B-1----:R-:W3:Y:S04]  /*12410*/  LDL.LU.128 R148, [R1+0x3fa0] ;  /* 0x003fa00001947983 */ /* 0x002ee80000300c00 */
        /* <DEDUP_REMOVED lines=11> */
[----:B------:R2:W-:Y:S04]  /*124d0*/  STL.64 [R1+0x3d08], R16 ;  /* 0x003d081001007387 */ /* 0x0005e80000100a00 */
[----:B------:R2:W-:Y:S04]  /*124e0*/  STL.64 [R1+0x3cf0], R8 ;  /* 0x003cf00801007387 */ /* 0x0005e80000100a00 */
[----:B------:R2:W-:Y:S04]  /*124f0*/  STL.128 [R1+0x3ce0], R4 ;  /* 0x003ce00401007387 */ /* 0x0005e80000100c00 */
[----:B0-----:R-:W3:Y:S04]  /*12500*/  LDL.LU R193, [R1+0x4360] ;  /* 0x0043600001c17983 */ /* 0x001ee80000300800 */
        /* <DEDUP_REMOVED lines=9> */
[----:B--2---:R-:W2:Y:S04]  /*125a0*/  LDL.LU.128 R152, [R1+0x3fb0] ;  /* 0x003fb00001987983 */ /* 0x004ea80000300c00 */
[----:B------:R-:W2:Y:S04]  /*125b0*/  LDL.LU.128 R140, [R1+0x3f80] ;  /* 0x003f8000018c7983 */ /* 0x000ea80000300c00 */
[----:B------:R-:W2:Y:S04]  /*125c0*/  LDL.LU.64 R16, [R1+0x3d08] ;  /* 0x003d080001107983 */ /* 0x000ea80000300a00 */
[----:B------:R-:W2:Y:S04]  /*125d0*/  LDL.LU.64 R8, [R1+0x3cf0] ;  /* 0x003cf00001087983 */ /* 0x000ea80000300a00 */
[----:B------:R-:W2:Y:S04]  /*125e0*/  LDL.LU.128 R4, [R1+0x3ce0] ;  /* 0x003ce00001047983 */ /* 0x000ea80000300c00 */
[----:B------:R-:W-:Y:S04]  /*125f0*/  STL.128 [R1+0x3cc0], R124 ;  /* 0x003cc07c01007387 */ /* 0x000fe80000100c00 */
[----:B------:R-:W-:Y:S04]  /*12600*/  STL.128 [R1+0x3c90], R112 ;  /* 0x003c907001007387 */ /* 0x000fe80000100c00 */
[----:B----4-:R-:W-:Y:S04]  /*12610*/  STL.128 [R1+0x3cb0], R120 ;  /* 0x003cb07801007387 */ /* 0x010fe80000100c00 */
        /* <DEDUP_REMOVED lines=10> */
[----:B------:R4:W-:Y:S04]  /*126c0*/  STL [R1+0x3b8c], R26 ;  /* 0x003b8c1a01007387 */ /* 0x0009e80000100800 */
[----:B------:R4:W-:Y:S04]  /*126d0*/  STL [R1+0x3b88], R24 ;  /* 0x003b881801007387 */ /* 0x0009e80000100800 */
[----:B------:R4:W-:Y:S04]  /*126e0*/  STL [R1+0x3b84], R22 ;  /* 0x003b841601007387 */ /* 0x0009e80000100800 */
[----:B------:R4:W-:Y:S04]  /*126f0*/  STL [R1+0x3b80], R20 ;  /* 0x003b801401007387 */ /* 0x0009e80000100800 */
[----:B------:R4:W-:Y:S04]  /*12700*/  STL [R1+0x3b68], R10 ;  /* 0x003b680a01007387 */ /* 0x0009e80000100800 */
[----:B0-----:R-:W2:Y:S04]  /*12710*/  LDL.LU.128 R28, [R1+0x3b90] ;  /* 0x003b9000011c7983 */ /* 0x001ea80000300c00 */
[----:B-1----:R-:W2:Y:S04]  /*12720*/  LDL.LU.128 R32, [R1+0x3ba0] ;  /* 0x003ba00001207983 */ /* 0x002ea80000300c00 */
[----:B----4-:R-:W4:Y:S04]  /*12730*/  LDL.LU R26, [R1+0x3b8c] ;  /* 0x003b8c00011a7983 */ /* 0x010f280000300800 */
[----:B------:R-:W4:Y:S04]  /*12740*/  LDL.LU R24, [R1+0x3b88] ;  /* 0x003b880001187983 */ /* 0x000f280000300800 */
[----:B------:R-:W4:Y:S04]  /*12750*/  LDL.LU R22, [R1+0x3b84] ;  /* 0x003b840001167983 */ /* 0x000f280000300800 */
[----:B------:R-:W4:Y:S04]  /*12760*/  LDL.LU R20, [R1+0x3b80] ;  /* 0x003b800001147983 */ /* 0x000f280000300800 */
[----:B------:R-:W4:Y:S04]  /*12770*/  LDL.LU R10, [R1+0x3b68] ;  /* 0x003b6800010a7983 */ /* 0x000f280000300800 */
[----:B------:R-:W4:Y:S04]  /*12780*/  LDL.LU.128 R92, [R1+0x3c40] ;  /* 0x003c4000015c7983 */ /* 0x000f280000300c00 */
[----:B------:R0:W-:Y:S04]  /*12790*/  STL.128 [R1+0x3c10], R80 ;  /* 0x003c105001007387 */ /* 0x0001e80000100c00 */
[----:B------:R1:W-:Y:S04]  /*127a0*/  STL.64 [R1+0x3c08], R78 ;  /* 0x003c084e01007387 */ /* 0x0003e80000100a00 */
[----:B------:R1:W-:Y:S04]  /*127b0*/  STL.64 [R1+0x3bf8], R72 ;  /* 0x003bf84801007387 */ /* 0x0003e80000100a00 */
[----:B------:R-:W4:Y:S04]  /*127c0*/  LDL.LU.128 R88, [R1+0x3c30] ;  /* 0x003c300001587983 */ /* 0x000f280000300c00 */
[----:B------:R-:W4:Y:S04]  /*127d0*/  LDL.LU.128 R84, [R1+0x3c20] ;  /* 0x003c200001547983 */ /* 0x000f280000300c00 */
[----:B0-----:R-:W4:Y:S04]  /*127e0*/  LDL.LU.128 R80, [R1+0x3c10] ;  /* 0x003c100001507983 */ /* 0x001f280000300c00 */
[----:B-1----:R-:W4:Y:S04]  /*127f0*/  LDL.LU.64 R78, [R1+0x3c08] ;  /* 0x003c0800014e7983 */ /* 0x002f280000300a00 */
[----:B------:R-:W4:Y:S04]  /*12800*/  LDL.LU.64 R72, [R1+0x3bf8] ;  /* 0x003bf80001487983 */ /* 0x000f280000300a00 */
[----:B------:R0:W-:Y:S04]  /*12810*/  STL [R1+0x3c04], R77 ;  /* 0x003c044d01007387 */ /* 0x0001e80000100800 */
[----:B------:R1:W-:Y:S04]  /*12820*/  STL [R1+0x3c00], R75 ;  /* 0x003c004b01007387 */ /* 0x0003e80000100800 */
[----:B------:R1:W-:Y:S04]  /*12830*/  STL [R1+0x3bf4], R71 ;  /* 0x003bf44701007387 */ /* 0x0003e80000100800 */
[----:B---3--:R3:W-:Y:S04]  /*12840*/  STL [R1+0x3bf0], R69 ;  /* 0x003bf04501007387 */ /* 0x0087e80000100800 */
[----:B------:R3:W-:Y:S04]  /*12850*/  STL [R1+0x3bec], R67 ;  /* 0x003bec4301007387 */ /* 0x0007e80000100800 */
[----:B------:R3:W-:Y:S01]  /*12860*/  STL [R1+0x3be8], R65 ;  /* 0x003be84101007387 */ /* 0x0007e20000100800 */
[----:B------:R-:W-:-:S02]  /*12870*/  IMAD.MOV.U32 R136, RZ, RZ, R116 ;  /* 0x000000ffff887224 */ /* 0x000fc400078e0074 */
[----:B------:R-:W-:Y:S01]  /*12880*/  IMAD.MOV.U32 R137, RZ, RZ, R117 ;  /* 0x000000ffff897224 */ /* 0x000fe200078e0075 */
[----:B------:R3:W-:Y:S01]  /*12890*/  STL [R1+0x3be4], R63 ;  /* 0x003be43f01007387 */ /* 0x0007e20000100800 */
[----:B------:R-:W-:Y:S02]  /*128a0*/  IMAD.MOV.U32 R138, RZ, RZ, R118 ;  /* 0x000000ffff8a7224 */ /* 0x000fe400078e0076 */
[----:B------:R-:W-:Y:S01]  /*128b0*/  IMAD.MOV.U32 R139, RZ, RZ, R119 ;  /* 0x000000ffff8b7224 */ /* 0x000fe200078e0077 */
        /* <DEDUP_REMOVED lines=13> */
[----:B------:R-:W4:Y:S04]  /*12990*/  LDL.LU.128 R128, [R1+0x3cd0] ;  /* 0x003cd00001807983 */ /* 0x000f280000300c00 */
        /* <DEDUP_REMOVED lines=8> */
[----:B0-----:R-:W4:Y:S04]  /*12a20*/  LDL.LU R77, [R1+0x3c04] ;  /* 0x003c0400014d7983 */ /* 0x001f280000300800 */
[----:B-1----:R-:W4:Y:S04]  /*12a30*/  LDL.LU R75, [R1+0x3c00] ;  /* 0x003c0000014b7983 */ /* 0x002f280000300800 */
[----:B------:R-:W4:Y:S04]  /*12a40*/  LDL.LU R71, [R1+0x3bf4] ;  /* 0x003bf40001477983 */ /* 0x000f280000300800 */
[----:B---3--:R-:W3:Y:S04]  /*12a50*/  LDL.LU R69, [R1+0x3bf0] ;  /* 0x003bf00001457983 */ /* 0x008ee80000300800 */
        /* <DEDUP_REMOVED lines=16> */
[----:B------:R0:W-:Y:S04]  /*12b60*/  STL.64 [R1+0x3b70], R12 ;  /* 0x003b700c01007387 */ /* 0x0001e80000100a00 */
[----:B------:R1:W-:Y:S04]  /*12b70*/  STL.128 [R1+0x3b10], R148 ;  /* 0x003b109401007387 */ /* 0x0003e80000100c00 */
[----:B------:R1:W-:Y:S04]  /*12b80*/  STL.128 [R1+0x3b00], R144 ;  /* 0x003b009001007387 */ /* 0x0003e80000100c00 */
[----:B0-----:R-:W3:Y:S04]  /*12b90*/  LDL.LU.64 R12, [R1+0x3b70] ;  /* 0x003b7000010c7983 */ /* 0x001ee80000300a00 */
[----:B-1----:R-:W3:Y:S04]  /*12ba0*/  LDL.LU.128 R148, [R1+0x3b10] ;  /* 0x003b100001947983 */ /* 0x002ee80000300c00 */
[----:B------:R-:W3:Y:S04]  /*12bb0*/  LDL.LU.128 R144, [R1+0x3b00] ;  /* 0x003b000001907983 */ /* 0x000ee80000300c00 */
[----:B--2---:R0:W-:Y:S04]  /*12bc0*/  STL.64 [R1+0x3b78], R16 ;  /* 0x003b781001007387 */ /* 0x0041e80000100a00 */
[----:B------:R1:W-:Y:S04]  /*12bd0*/  STL.64 [R1+0x3b60], R8 ;  /* 0x003b600801007387 */ /* 0x0003e80000100a00 */
[----:B------:R-:W-:Y:S04]  /*12be0*/  STL [R1+0x400], R36 ;  /* 0x0004002401007387 */ /* 0x000fe80000100800 */
[----:B------:R-:W-:Y:S04]  /*12bf0*/  STL [R1+0x404], R38 ;  /* 0x0004042601007387 */ /* 0x000fe80000100800 */
[----:B------:R-:W-:Y:S04]  /*12c00*/  STL [R1+0x408], R40 ;  /* 0x0004082801007387 */ /* 0x000fe80000100800 */
[----:B0-----:R-:W2:Y:S04]  /*12c10*/  LDL.LU.64 R16, [R1+0x3b78] ;  /* 0x003b780001107983 */ /* 0x001ea80000300a00 */
[----:B-1----:R-:W2:Y:S04]  /*12c20*/  LDL.LU.64 R8, [R1+0x3b60] ;  /* 0x003b600001087983 */ /* 0x002ea80000300a00 */
[----:B------:R0:W-:Y:S04]  /*12c30*/  STL.128 [R1+0x3b20], R152 ;  /* 0x003b209801007387 */ /* 0x0001e80000100c00 */
[----:B------:R-:W-:Y:S04]  /*12c40*/  STL [R1+0x40c], R30 ;  /* 0x00040c1e01007387 */ /* 0x000fe80000100800 */
[----:B------:R1:W-:Y:S04]  /*12c50*/  STL.128 [R1+0x3b50], R4 ;  /* 0x003b500401007387 */ /* 0x0003e80000100c00 */
[----:B------:R-:W-:Y:S04]  /*12c60*/  STL.128 [R1+0x3b40], R160 ;  /* 0x003b40a001007387 */ /* 0x000fe80000100c00 */
[----:B------:R1:W-:Y:S04]  /*12c70*/  STL.128 [R1+0x3b30], R156 ;  /* 0x003b309c01007387 */ /* 0x0003e80000100c00 */
[----:B------:R-:W-:Y:S04]  /*12c80*/  STL [R1+0x410], R32 ;  /* 0x0004102001007387 */ /* 0x000fe80000100800 */
[----:B------:R-:W-:Y:S04]  /*12c90*/  STL [R1+0x414], R34 ;  /* 0x0004142201007387 */ /* 0x000fe80000100800 */
[----:B0-----:R-:W2:Y:S04]  /*12ca0*/  LDL.128 R152, [R1+0x400] ;  /* 0x0004000001987983 */ /* 0x001ea80000100c00 */
[----:B----4-:R-:W-:Y:S04]  /*12cb0*/  STL [R1+0x418], R24 ;  /* 0x0004181801007387 */ /* 0x010fe80000100800 */
[----:B------:R-:W-:Y:S04]  /*12cc0*/  STL [R1+0x41c], R26 ;  /* 0x00041c1a01007387 */ /* 0x000fe80000100800 */
[----:B------:R-:W-:Y:S04]  /*12cd0*/  STL [R1+0x420], R28 ;  /* 0x0004201c01007387 */ /* 0x000fe80000100800 */
[----:B------:R-:W-:Y:S04]  /*12ce0*/  STL [R1+0x424], R10 ;  /* 0x0004240a01007387 */ /* 0x000fe80000100800 */
[----:B------:R-:W-:Y:S04]  /*12cf0*/  STL [R1+0x428], R20 ;  /* 0x0004281401007387 */ /* 0x000fe80000100800 */
[----:B------:R-:W-:Y:S04]  /*12d00*/  STL [R1+0x42c], R22 ;  /* 0x00042c1601007387 */ /* 0x000fe80000100800 */
[----:B-1----:R-:W4:Y:S04]  /*12d10*/  LDL.LU.128 R4, [R1+0x3b50] ;  /* 0x003b500001047983 */ /* 0x002f280000300c00 */
[----:B------:R0:W-:Y:S04]  /*12d20*/  STL.128 [R1+0x3a30], R92 ;  /* 0x003a305c01007387 */ /* 0x0001e80000100c00 */
[----:B------:R-:W4:Y:S04]  /*12d30*/  LDL.128 R156, [R1+0x410] ;  /* 0x00041000019c7983 */ /* 0x000f280000100c00 */
[----:B------:R-:W4:Y:S04]  /*12d40*/  LDL.128 R160, [R1+0x420] ;  /* 0x0004200001a07983 */ /* 0x000f280000100c00 */
[----:B------:R1:W-:Y:S04]  /*12d50*/  STL.128 [R1+0x3af0], R140 ;  /* 0x003af08c01007387 */ /* 0x0003e80000100c00 */
[----:B------:R1:W-:Y:S04]  /*12d60*/  STL.128 [R1+0x3a20], R88 ;  /* 0x003a205801007387 */ /* 0x0003e80000100c00 */
[----:B0-----:R-:W4:Y:S04]  /*12d70*/  LDL.LU.128 R92, [R1+0x3a30] ;  /* 0x003a3000015c7983 */ /* 0x001f280000300c00 */
[----:B------:R0:W-:Y:S04]  /*12d80*/  STL.128 [R1+0x3a10], R84 ;  /* 0x003a105401007387 */ /* 0x0001e80000100c00 */
[----:B------:R0:W-:Y:S04]  /*12d90*/  STL.128 [R1+0x3a00], R80 ;  /* 0x003a005001007387 */ /* 0x0001e80000100c00 */
[----:B------:R0:W-:Y:S04]  /*12da0*/  STL.64 [R1+0x39f8], R78 ;  /* 0x0039f84e01007387 */ /* 0x0001e80000100a00 */
[----:B------:R0:W-:Y:S04]  /*12db0*/  STL.64 [R1+0x39e8], R72 ;  /* 0x0039e84801007387 */ /* 0x0001e80000100a00 */
[----:B-1----:R-:W4:Y:S04]  /*12dc0*/  LDL.LU.128 R140, [R1+0x3af0] ;  /* 0x003af000018c7983 */ /* 0x002f280000300c00 */
[----:B------:R-:W4:Y:S04]  /*12dd0*/  LDL.LU.128 R88, [R1+0x3a20] ;  /* 0x003a200001587983 */ /* 0x000f280000300c00 */
[----:B0-----:R-:W4:Y:S04]  /*12de0*/  LDL.LU.128 R84, [R1+0x3a10] ;  /* 0x003a100001547983 */ /* 0x001f280000300c00 */
[----:B------:R-:W4:Y:S04]  /*12df0*/  LDL.LU.128 R80, [R1+0x3a00] ;  /* 0x003a000001507983 */ /* 0x000f280000300c00 */
[----:B------:R-:W4:Y:S04]  /*12e00*/  LDL.LU.64 R78, [R1+0x39f8] ;  /* 0x0039f800014e7983 */ /* 0x000f280000300a00 */
[----:B------:R-:W4:Y:S04]  /*12e10*/  LDL.LU.64 R72, [R1+0x39e8] ;  /* 0x0039e80001487983 */ /* 0x000f280000300a00 */
        /* <DEDUP_REMOVED lines=14> */
[----:B---3--:R3:W-:Y:S04]  /*12f00*/  STL [R1+0x39e0], R69 ;  /* 0x0039e04501007387 */ /* 0x0087e80000100800 */
        /* <DEDUP_REMOVED lines=28> */
[----:B------:R-:W4:Y:S04]  /*130d0*/  LDL.LU R75, [R1+0x39f0] ;  /* 0x0039f000014b7983 */ /* 0x000f280000300800 */
        /* <DEDUP_REMOVED lines=17> */
[----:B------:R-:W3:Y:S01]  /*131f0*/  LDL.LU R37, [R1+0x39a0] ;  /* 0x0039a00001257983 */ /* 0x000ee20000300800 */
[----:B------:R-:W0:Y:S01]  /*13200*/  S2R R225, SR_TID.X ;  /* 0x0000000000e17919 */ /* 0x000e220000002100 */
[----:B------:R-:W-:Y:S01]  /*13210*/  FMUL.FTZ R13, R0, R13 ;  /* 0x0000000d000d7220 */ /* 0x000fe20000410000 */
[----:B------:R-:W-:-:S03]  /*13220*/  FMUL.FTZ R197, R12, R0 ;  /* 0x000000000cc57220 */ /* 0x000fc60000410000 */
        /* <DEDUP_REMOVED lines=8> */
[----:B------:R-:W-:Y:S01]  /*132b0*/  MUFU.EX2 R221, R221 ;  /* 0x000000dd00dd7308 */ /* 0x000fe20000000800 */
[----:B0-----:R-:W-:-:S05]  /*132c0*/  SHF.R.U32.HI R225, RZ, 0x7, R225 ;  /* 0x00000007ffe17819 */ /* 0x001fca00000116e1 */
[----:B------:R-:W-:Y:S02]  /*132d0*/  VIADD R225, R225, 0x8 ;  /* 0x00000008e1e17836 */ /* 0x000fe40000000000 */
[----:B------:R-:W0:Y:S08]  /*132e0*/  MUFU.EX2 R220, R220 ;  /* 0x000000dc00dc7308 */ /* 0x000e300000000800 */
[----:B------:R-:W-:Y:S08]  /*132f0*/  MUFU.EX2 R219, R219 ;  /* 0x000000db00db7308 */ /* 0x000ff00000000800 */
[----:B------:R-:W-:Y:S08]  /*13300*/  MUFU.EX2 R218, R218 ;  /* 0x000000da00da7308 */ /* 0x000ff00000000800 */
[----:B------:R-:W-:Y:S08]  /*13310*/  MUFU.EX2 R217, R217 ;  /* 0x000000d900d97308 */ /* 0x000ff00000000800 */
[----:B------:R-:W1:Y:S08]  /*13320*/  MUFU.EX2 R216, R216 ;  /* 0x000000d800d87308 */ /* 0x000e700000000800 */
[----:B------:R-:W-:Y:S08]  /*13330*/  MUFU.EX2 R215, R215 ;  /* 0x000000d700d77308 */ /* 0x000ff00000000800 */
[----:B------:R-:W1:Y:S01]  /*13340*/  MUFU.EX2 R214, R214 ;  /* 0x000000d600d67308 */ /* 0x000e620000000800 */
[----:B--2---:R-:W-:Y:S01]  /*13350*/  ISETP.NE.U32.AND P0, PT, R8, RZ, PT ;  /* 0x000000ff0800720c */ /* 0x004fe20003f05070 */
[----:B------:R-:W-:-:S02]  /*13360*/  IMAD R16, R9, 0xc00, R16 ;  /* 0x00000c0009107824 */ /* 0x000fc400078e0210 */
[----:B------:R-:W-:Y:S02]  /*13370*/  IMAD.MOV.U32 R27, RZ, RZ, R152 ;  /* 0x000000ffff1b7224 */ /* 0x000fe400078e0098 */
[----:B------:R-:W-:Y:S02]  /*13380*/  IMAD.MOV.U32 R25, RZ, RZ, R153 ;  /* 0x000000ffff197224 */ /* 0x000fe400078e0099 */
[----:B------:R-:W-:Y:S02]  /*13390*/  IMAD.MOV.U32 R74, RZ, RZ, R193 ;  /* 0x000000ffff4a7224 */ /* 0x000fe400078e00c1 */
[----:B------:R-:W-:Y:S02]  /*133a0*/  IMAD.MOV.U32 R23, RZ, RZ, R154 ;  /* 0x000000ffff177224 */ /* 0x000fe400078e009a */
[----:B------:R-:W-:Y:S02]  /*133b0*/  IMAD.MOV.U32 R21, RZ, RZ, R155 ;  /* 0x000000ffff157224 */ /* 0x000fe400078e009b */
[----:B----4-:R-:W-:-:S02]  /*133c0*/  IMAD.MOV.U32 R19, RZ, RZ, R156 ;  /* 0x000000ffff137224 */ /* 0x010fc400078e009c */
[----:B------:R-:W-:Y:S02]  /*133d0*/  IMAD.MOV.U32 R18, RZ, RZ, R157 ;  /* 0x000000ffff127224 */ /* 0x000fe400078e009d */
[----:B------:R-:W-:Y:S02]  /*133e0*/  IMAD.MOV.U32 R15, RZ, RZ, R158 ;  /* 0x000000ffff0f7224 */ /* 0x000fe400078e009e */
[----:B------:R-:W-:Y:S02]  /*133f0*/  IMAD.MOV.U32 R14, RZ, RZ, R159 ;  /* 0x000000ffff0e7224 */ /* 0x000fe400078e009f */
[----:B------:R-:W-:Y:S02]  /*13400*/  IMAD.MOV.U32 R11, RZ, RZ, R160 ;  /* 0x000000ffff0b7224 */ /* 0x000fe400078e00a0 */
[----:B------:R-:W-:Y:S02]  /*13410*/  IMAD.MOV.U32 R10, RZ, RZ, R161 ;  /* 0x000000ffff0a7224 */ /* 0x000fe400078e00a1 */
[----:B------:R-:W-:-:S02]  /*13420*/  IMAD.MOV.U32 R3, RZ, RZ, R162 ;  /* 0x000000ffff037224 */ /* 0x000fc400078e00a2 */
[----:B------:R-:W-:Y:S02]  /*13430*/  IMAD.MOV.U32 R2, RZ, RZ, R163 ;  /* 0x000000ffff027224 */ /* 0x000fe400078e00a3 */
[----:B------:R-:W-:Y:S02]  /*13440*/  IMAD.MOV.U32 R203, RZ, RZ, R7 ;  /* 0x000000ffffcb7224 */ /* 0x000fe400078e0007 */
[----:B------:R-:W-:Y:S02]  /*13450*/  IMAD.MOV.U32 R201, RZ, RZ, R6 ;  /* 0x000000ffffc97224 */ /* 0x000fe400078e0006 */
[----:B------:R-:W-:Y:S02]  /*13460*/  IMAD.MOV.U32 R199, RZ, RZ, R5 ;  /* 0x000000ffffc77224 */ /* 0x000fe400078e0005 */
[----:B------:R-:W-:Y:S02]  /*13470*/  IMAD.MOV.U32 R44, RZ, RZ, R94 ;  /* 0x000000ffff2c7224 */ /* 0x000fe400078e005e */
[----:B------:R-:W-:Y:S01]  /*13480*/  IMAD.MOV.U32 R46, RZ, RZ, R92 ;  /* 0x000000ffff2e7224 */ /* 0x000fe200078e005c */
[----:B------:R-:W-:Y:S01]  /*13490*/  R2UR UR6, R16 ;  /* 0x00000000100672ca */ /* 0x000fe200000e0000 */
[----:B------:R-:W-:Y:S01]  /*134a0*/  IMAD.MOV.U32 R38, RZ, RZ, R88 ;  /* 0x000000ffff267224 */ /* 0x000fe200078e0058 */
[----:B------:R-:W-:Y:S01]  /*134b0*/  R2UR UR7, R17 ;  /* 0x00000000110772ca */ /* 0x000fe200000e0000 */
[----:B------:R-:W-:-:S02]  /*134c0*/  IMAD.MOV.U32 R48, RZ, RZ, R90 ;  /* 0x000000ffff307224 */ /* 0x000fc400078e005a */
        /* <DEDUP_REMOVED lines=18> */
[----:B------:R-:W-:Y:S01]  /*135f0*/  IMAD.MOV.U32 R76, RZ, RZ, R205 ;  /* 0x000000ffff4c7224 */ /* 0x000fe200078e00cd */
[----:B0-----:R-:W-:Y:S01]  /*13600*/  F2FP.BF16.F32.PACK_AB R192, R220, R221 ;  /* 0x000000dddcc0723e */ /* 0x001fe200000010ff */
[----:B------:R-:W-:Y:S01]  /*13610*/  IMAD.MOV.U32 R92, RZ, RZ, R141 ;  /* 0x000000ffff5c7224 */ /* 0x000fe200078e008d */
[----:B-1----:R-:W-:Y:S01]  /*13620*/  F2FP.BF16.F32.PACK_AB R193, R216, R217 ;  /* 0x000000d9d8c1723e */ /* 0x002fe200000010ff */
[----:B------:R-:W-:Y:S01]  /*13630*/  IMAD.MOV.U32 R94, RZ, RZ, R140 ;  /* 0x000000ffff5e7224 */ /* 0x000fe200078e008c */
[----:B------:R-:W-:Y:S01]  /*13640*/  F2FP.BF16.F32.PACK_AB R194, R218, R219 ;  /* 0x000000dbdac2723e */ /* 0x000fe200000010ff */
[----:B------:R-:W-:Y:S01]  /*13650*/  IMAD.MOV.U32 R28, RZ, RZ, R74 ;  /* 0x000000ffff1c7224 */ /* 0x000fe200078e004a */
[----:B------:R-:W-:Y:S01]  /*13660*/  F2FP.BF16.F32.PACK_AB R195, R214, R215 ;  /* 0x000000d7d6c3723e */ /* 0x000fe200000010ff */
[----:B------:R-:W-:Y:S01]  /*13670*/  IMAD.MOV.U32 R88, RZ, RZ, R143 ;  /* 0x000000ffff587224 */ /* 0x000fe200078e008f */
[----:B------:R-:W-:Y:S01]  /*13680*/  VOTEU.ANY UP0, P0 ;  /* 0x00000000003f7886 */ /* 0x000fe20000000100 */
[----:B------:R-:W-:Y:S01]  /*13690*/  IMAD.MOV.U32 R90, RZ, RZ, R142 ;  /* 0x000000ffff5a7224 */ /* 0x000fe200078e008e */
[----:B------:R0:W-:Y:S01]  /*136a0*/  STL.128 [R1+0x3910], R184 ;  /* 0x003910b801007387 */ /* 0x0001e20000100c00 */
[----:B------:R-:W-:-:S02]  /*136b0*/  IMAD.MOV.U32 R140, RZ, RZ, R27 ;  /* 0x000000ffff8c7224 */ /* 0x000fc400078e001b */
[----:B------:R-:W-:Y:S01]  /*136c0*/  IMAD.MOV.U32 R141, RZ, RZ, R25 ;  /* 0x000000ffff8d7224 */ /* 0x000fe200078e0019 */
[----:B------:R1:W-:Y:S01]  /*136d0*/  STL.128 [R1+0x3900], R180 ;  /* 0x003900b401007387 */ /* 0x0003e20000100c00 */
[----:B------:R-:W-:Y:S02]  /*136e0*/  IMAD.MOV.U32 R72, RZ, RZ, R207 ;  /* 0x000000ffff487224 */ /* 0x000fe400078e00cf */
[----:B------:R-:W-:Y:S01]  /*136f0*/  IMAD.MOV.U32 R74, RZ, RZ, R206 ;  /* 0x000000ffff4a7224 */ /* 0x000fe200078e00ce */
[----:B------:R-:W2:Y:S01]  /*13700*/  LDL.LU.128 R156, [R1+0x3b30] ;  /* 0x003b3000019c7983 */ /* 0x000ea20000300c00 */
[----:B------:R-:W-:Y:S02]  /*13710*/  IMAD.MOV.U32 R78, RZ, RZ, R204 ;  /* 0x000000ffff4e7224 */ /* 0x000fe400078e00cc */
[----:B------:R-:W-:Y:S01]  /*13720*/  IMAD.MOV.U32 R80, RZ, RZ, R202 ;  /* 0x000000ffff507224 */ /* 0x000fe200078e00ca */
[----:B------:R-:W4:Y:S01]  /*13730*/  LDL.LU.128 R152, [R1+0x3b20] ;  /* 0x003b200001987983 */ /* 0x000f220000300c00 */
[----:B------:R-:W-:-:S02]  /*13740*/  IMAD.MOV.U32 R82, RZ, RZ, R200 ;  /* 0x000000ffff527224 */ /* 0x000fc400078e00c8 */
[----:B------:R-:W-:Y:S01]  /*13750*/  IMAD.MOV.U32 R84, RZ, RZ, R198 ;  /* 0x000000ffff547224 */ /* 0x000fe200078e00c6 */
[----:B0-----:R-:W2:Y:S01]  /*13760*/  LDL.LU.128 R184, [R1+0x3910] ;  /* 0x0039100001b87983 */ /* 0x001ea20000300c00 */
[----:B------:R-:W-:Y:S02]  /*13770*/  IMAD.MOV.U32 R86, RZ, RZ, R196 ;  /* 0x000000ffff567224 */ /* 0x000fe400078e00c4 */
[----:B------:R-:W-:Y:S01]  /*13780*/  IMAD.MOV.U32 R142, RZ, RZ, R23 ;  /* 0x000000ffff8e7224 */ /* 0x000fe200078e0017 */
[----:B------:R-:W4:Y:S01]  /*13790*/  LDL.LU.128 R160, [R1+0x3b40] ;  /* 0x003b400001a07983 */ /* 0x000f220000300c00 */
        /* <DEDUP_REMOVED lines=11> */
[----:B------:R-:W-:Y:S01]  /*13850*/  IMAD.MOV.U32 R25, RZ, RZ, R199 ;  /* 0x000000ffff197224 */ /* 0x000fe200078e00c7 */
[----:B------:R0:W-:Y:S06]  /*13860*/  BAR.SYNC.DEFER_BLOCKING R225, 0x100 ;  /* 0x000400e10000751d */ /* 0x0001ec0000010000 */
[----:B---3--:R-:W-:-:S06]  /*13870*/  WARPGROUP.ARRIVE ;  /* 0x00000000000079c5 */ /* 0x008fcc0000000000 */
[----:B------:R-:W-:Y:S03]  /*13880*/  HGMMA.64x256x16.F32.BF16 R24, R192, gdesc[UR4].tnspB, R24, UP0, gsb0 ;  /* 0x43e00004c0187df0 */ /* 0x000fe6000b801818 */
[----:B------:R-:W-:Y:S02]  /*13890*/  WARPGROUP.DEPBAR.LE gsb0, 0x0 ;  /* 0x00008000000079c5 */ /* 0x000fe40000010000 */
[----:B------:R-:W-:Y:S04]  /*138a0*/  STL [R1+0x58c], R107 ;  /* 0x00058c6b01007387 */ /* 0x000fe80000100800 */
[----:B------:R-:W-:Y:S04]  /*138b0*/  STL [R1+0x588], R106 ;  /* 0x0005886a01007387 */ /* 0x000fe80000100800 */
[----:B------:R-:W-:Y:S04]  /*138c0*/  STL [R1+0x584], R105 ;  /* 0x0005846901007387 */ /* 0x000fe80000100800 */
[----:B------:R-:W-:Y:S04]  /*138d0*/  STL [R1+0x580], R104 ;  /* 0x0005806801007387 */ /* 0x000fe80000100800 */
[----:B-1----:R-:W3:Y:S04]  /*138e0*/  LDL.128 R180, [R1+0x580] ;  /* 0x0005800001b47983 */ /* 0x002ee80000100c00 */
[----:B------:R1:W-:Y:S04]  /*138f0*/  STL [R1+0x574], R101 ;  /* 0x0005746501007387 */ /* 0x0003e80000100800 */
[----:B------:R0:W-:Y:S04]  /*13900*/  STL [R1+0x570], R100 ;  /* 0x0005706401007387 */ /* 0x0001e80000100800 */
[----:B-1----:R-:W4:Y:S04]  /*13910*/  LDL.LU R101, [R1+0x588] ;  /* 0x0005880001657983 */ /* 0x002f280000300800 */
[----:B0-----:R-:W4:Y:S01]  /*13920*/  LDL.LU R100, [R1+0x584] ;  /* 0x0005840001647983 */ /* 0x001f220000300800 */
[----:B------:R-:W-:-:S02]  /*13930*/  VIADD R4, R16, 0x80 ;  /* 0x0000008010047836 */ /* 0x000fc40000000000 */
[----:B------:R-:W-:Y:S01]  /*13940*/  IMAD.MOV.U32 R107, RZ, RZ, R31 ;  /* 0x000000ffff6b7224 */ /* 0x000fe200078e001f */
[----:B------:R-:W-:Y:S01]  /*13950*/  STL [R1+0x578], R102 ;  /* 0x0005786601007387 */ /* 0x000fe20000100800 */
[----:B------:R-:W-:Y:S02]  /*13960*/  IMAD.MOV.U32 R106, RZ, RZ, R30 ;  /* 0x000000ffff6a7224 */ /* 0x000fe400078e001e */
[----:B------:R-:W-:Y:S01]  /*13970*/  IMAD.MOV.U32 R105, RZ, RZ, R29 ;  /* 0x000000ffff697224 */ /* 0x000fe200078e001d */
[----:B------:R-:W-:Y:S01]  /*13980*/  STL [R1+0x59c], R111 ;  /* 0x00059c6f01007387 */ /* 0x000fe20000100800 */
[----:B------:R-:W-:-:S03]  /*13990*/  IMAD.MOV.U32 R104, RZ, RZ, R28 ;  /* 0x000000ffff687224 */ /* 0x000fc600078e001c */
[----:B------:R-:W-:Y:S04]  /*139a0*/  STL [R1+0x598], R110 ;  /* 0x0005986e01007387 */ /* 0x000fe80000100800 */
[----:B------:R-:W-:Y:S04]  /*139b0*/  STL [R1+0x594], R109 ;  /* 0x0005946d01007387 */ /* 0x000fe80000100800 */
[----:B------:R-:W-:Y:S04]  /*139c0*/  STL [R1+0x590], R108 ;  /* 0x0005906c01007387 */ /* 0x000fe80000100800 */
[----:B------:R-:W-:Y:S04]  /*139d0*/  STL [R1+0x57c], R103 ;  /* 0x00057c6701007387 */ /* 0x000fe80000100800 */
[----:B------:R0:W-:Y:S04]  /*139e0*/  STL.128 [R1+0x38f0], R176 ;  /* 0x0038f0b001007387 */ /* 0x0001e80000100c00 */
[----:B--2---:R1:W-:Y:S01]  /*139f0*/  STL.128 [R1+0x3810], R184 ;  /* 0x003810b801007387 */ /* 0x0043e20000100c00 */
[----:B------:R-:W-:Y:S01]  /*13a00*/  R2UR UR6, R4 ;  /* 0x00000000040672ca */ /* 0x000fe200000e0000 */
[----:B------:R-:W-:-:S02]  /*13a10*/  IMAD.MOV.U32 R20, RZ, RZ, R24 ;  /* 0x000000ffff147224 */ /* 0x000fc400078e0018 */
[----:B------:R2:W-:Y:S01]  /*13a20*/  STL.128 [R1+0x38e0], R172 ;  /* 0x0038e0ac01007387 */ /* 0x0005e20000100c00 */
[----:B------:R-:W-:Y:S02]  /*13a30*/  IMAD.MOV.U32 R24, RZ, RZ, R105 ;  /* 0x000000ffff187224 */ /* 0x000fe400078e0069 */
[----:B------:R-:W-:Y:S01]  /*13a40*/  IMAD.MOV.U32 R4, RZ, RZ, R104 ;  /* 0x000000ffff047224 */ /* 0x000fe200078e0068 */
[----:B------:R2:W-:Y:S04]  /*13a50*/  STL.128 [R1+0x240], R104 ;  /* 0x0002406801007387 */ /* 0x0005e80000100c00 */
[----:B0-----:R-:W4:Y:S04]  /*13a60*/  LDL.LU.128 R176, [R1+0x570] ;  /* 0x0005700001b07983 */ /* 0x001f280000300c00 */
[----:B-1----:R-:W4:Y:S01]  /*13a70*/  LDL.128 R184, [R1+0x590] ;  /* 0x0005900001b87983 */ /* 0x002f220000100c00 */
[----:B--2---:R-:W-:-:S03]  /*13a80*/  IMAD.MOV.U32 R175, RZ, RZ, R99 ;  /* 0x000000ffffaf7224 */ /* 0x004fc600078e0063 */
[----:B------:R-:W2:Y:S04]  /*13a90*/  LDL.LU R103, [R1+0x590] ;  /* 0x0005900001677983 */ /* 0x000ea80000300800 */
[----:B------:R-:W2:Y:S04]  /*13aa0*/  LDL.LU R99, [R1+0x580] ;  /* 0x0005800001637983 */ /* 0x000ea80000300800 */
[----:B------:R-:W2:Y:S04]  /*13ab0*/  LDL.LU R105, [R1+0x598] ;  /* 0x0005980001697983 */ /* 0x000ea80000300800 */
[----:B------:R-:W2:Y:S01]  /*13ac0*/  LDL.LU R104, [R1+0x594] ;  /* 0x0005940001687983 */ /* 0x000ea20000300800 */
[----:B---3--:R-:W-:-:S05]  /*13ad0*/  IMAD.MOV.U32 R102, RZ, RZ, R183 ;  /* 0x000000ffff667224 */ /* 0x008fca00078e00b7 */
[----:B------:R0:W-:Y:S04]  /*13ae0*/  STL [R1+0x3798], R102 ;  /* 0x0037986601007387 */ /* 0x0001e80000100800 */
[----:B0-----:R-:W3:Y:S04]  /*13af0*/  LDL.LU R102, [R1+0x3798] ;  /* 0x0037980001667983 */ /* 0x001ee80000300800 */
[----:B----4-:R0:W-:Y:S04]  /*13b00*/  STL.64 [R1+0x3790], R100 ;  /* 0x0037906401007387 */ /* 0x0101e80000100a00 */
[----:B0-----:R-:W3:Y:S01]  /*13b10*/  LDL.LU.64 R100, [R1+0x3790] ;  /* 0x0037900001647983 */ /* 0x001ee20000300a00 */
        /* <DEDUP_REMOVED lines=11> */
[----:B------:R-:W-:Y:S08]  /*13bd0*/  MUFU.EX2 R210, R210 ;  /* 0x000000d200d27308 */ /* 0x000ff00000000800 */
[----:B------:R-:W-:Y:S08]  /*13be0*/  MUFU.EX2 R209, R209 ;  /* 0x000000d100d17308 */ /* 0x000ff00000000800 */
[----:B------:R-:W1:Y:S08]  /*13bf0*/  MUFU.EX2 R208, R208 ;  /* 0x000000d000d07308 */ /* 0x000e700000000800 */
[----:B------:R-:W-:Y:S08]  /*13c00*/  MUFU.EX2 R207, R207 ;  /* 0x000000cf00cf7308 */ /* 0x000ff00000000800 */
[----:B------:R-:W4:Y:S01]  /*13c10*/  MUFU.EX2 R206, R206 ;  /* 0x000000ce00ce7308 */ /* 0x000f220000000800 */
[----:B0-----:R-:W-:-:S02]  /*13c20*/  F2FP.BF16.F32.PACK_AB R152, R212, R213 ;  /* 0x000000d5d498723e */ /* 0x001fc400000010ff */
[----:B-1----:R-:W-:Y:S02]  /*13c30*/  F2FP.BF16.F32.PACK_AB R153, R208, R209 ;  /* 0x000000d1d099723e */ /* 0x002fe400000010ff */
[----:B------:R-:W-:Y:S01]  /*13c40*/  F2FP.BF16.F32.PACK_AB R154, R210, R211 ;  /* 0x000000d3d29a723e */ /* 0x000fe200000010ff */
[----:B------:R0:W-:Y:S01]  /*13c50*/  STL [R1+0xcd0], R12 ;  /* 0x000cd00c01007387 */ /* 0x0001e20000100800 */
[----:B------:R-:W-:Y:S02]  /*13c60*/  IMAD.MOV.U32 R7, RZ, RZ, R151 ;  /* 0x000000ffff077224 */ /* 0x000fe400078e0097 */
[----:B------:R-:W-:Y:S01]  /*13c70*/  IMAD.MOV.U32 R8, RZ, RZ, R150 ;  /* 0x000000ffff087224 */ /* 0x000fe200078e0096 */
[----:B------:R1:W-:Y:S01]  /*13c80*/  STL [R1+0x5ac], R115 ;  /* 0x0005ac7301007387 */ /* 0x0003e20000100800 */
[----:B------:R-:W-:Y:S01]  /*13c90*/  IMAD.MOV.U32 R9, RZ, RZ, R149 ;  /* 0x000000ffff097224 */ /* 0x000fe200078e0095 */
[----:B----4-:R-:W-:Y:S02]  /*13ca0*/  F2FP.BF16.F32.PACK_AB R155, R206, R207 ;  /* 0x000000cfce9b723e */ /* 0x010fe400000010ff */
[----:B------:R4:W-:Y:S01]  /*13cb0*/  STL [R1+0x5a8], R114 ;  /* 0x0005a87201007387 */ /* 0x0009e20000100800 */
[----:B------:R-:W-:-:S02]  /*13cc0*/  IMAD.MOV.U32 R10, RZ, RZ, R148 ;  /* 0x000000ffff0a7224 */ /* 0x000fc400078e0094 */
[----:B------:R-:W-:Y:S01]  /*13cd0*/  IMAD.MOV.U32 R11, RZ, RZ, R147 ;  /* 0x000000ffff0b7224 */ /* 0x000fe200078e0093 */
[----:B------:R4:W-:Y:S01]  /*13ce0*/  STL [R1+0x5a4], R113 ;  /* 0x0005a47101007387 */ /* 0x0009e20000100800 */
[----:B0-----:R-:W-:Y:S02]  /*13cf0*/  IMAD.MOV.U32 R12, RZ, RZ, R146 ;  /* 0x000000ffff0c7224 */ /* 0x001fe400078e0092 */
[----:B------:R-:W-:Y:S01]  /*13d00*/  IMAD.MOV.U32 R14, RZ, RZ, R145 ;  /* 0x000000ffff0e7224 */ /* 0x000fe200078e0091 */
[----:B------:R0:W-:Y:S01]  /*13d10*/  STL [R1+0x5a0], R112 ;  /* 0x0005a07001007387 */ /* 0x0001e20000100800 */
[----:B------:R-:W-:Y:S02]  /*13d20*/  IMAD.MOV.U32 R15, RZ, RZ, R144 ;  /* 0x000000ffff0f7224 */ /* 0x000fe400078e0090 */
[----:B------:R-:W-:Y:S01]  /*13d30*/  IMAD.MOV.U32 R18, RZ, RZ, R143 ;  /* 0x000000ffff127224 */ /* 0x000fe200078e008f */
[----:B------:R-:W-:Y:S01]  /*13d40*/  STL [R1+0x5dc], R127 ;  /* 0x0005dc7f01007387 */ /* 0x000fe20000100800 */
[----:B------:R-:W-:-:S02]  /*13d50*/  IMAD.MOV.U32 R19, RZ, RZ, R142 ;  /* 0x000000ffff137224 */ /* 0x000fc400078e008e */
[----:B------:R-:W-:Y:S01]  /*13d60*/  IMAD.MOV.U32 R21, RZ, RZ, R141 ;  /* 0x000000ffff157224 */ /* 0x000fe200078e008d */
[----:B------:R-:W-:Y:S01]  /*13d70*/  STL [R1+0x5d8], R126 ;  /* 0x0005d87e01007387 */ /* 0x000fe20000100800 */
[----:B------:R-:W-:Y:S02]  /*13d80*/  IMAD.MOV.U32 R22, RZ, RZ, R140 ;  /* 0x000000ffff167224 */ /* 0x000fe400078e008c */
[----:B------:R-:W-:Y:S01]  /*13d90*/  IMAD.MOV.U32 R23, RZ, RZ, R139 ;  /* 0x000000ffff177224 */ /* 0x000fe200078e008b */
[----:B------:R-:W-:Y:S01]  /*13da0*/  STL [R1+0x5d4], R125 ;  /* 0x0005d47d01007387 */ /* 0x000fe20000100800 */
        /* <DEDUP_REMOVED lines=16> */
[----:B-1----:R-:W-:Y:S01]  /*13eb0*/  IMAD.MOV.U32 R115, RZ, RZ, R39 ;  /* 0x000000ffff737224 */ /* 0x002fe200078e0027 */
[----:B------:R-:W-:Y:S01]  /*13ec0*/  STL [R1+0x5bc], R119 ;  /* 0x0005bc7701007387 */ /* 0x000fe20000100800 */
[----:B----4-:R-:W-:Y:S02]  /*13ed0*/  IMAD.MOV.U32 R114, RZ, RZ, R38 ;  /* 0x000000ffff727224 */ /* 0x010fe400078e0026 */
[----:B------:R-:W-:Y:S01]  /*13ee0*/  IMAD.MOV.U32 R113, RZ, RZ, R37 ;  /* 0x000000ffff717224 */ /* 0x000fe200078e0025 */
[----:B------:R-:W-:Y:S01]  /*13ef0*/  STL [R1+0x5b8], R118 ;  /* 0x0005b87601007387 */ /* 0x000fe20000100800 */
[----:B0-----:R-:W-:-:S02]  /*13f00*/  IMAD.MOV.U32 R112, RZ, RZ, R36 ;  /* 0x000000ffff707224 */ /* 0x001fc400078e0024 */
[----:B------:R-:W-:Y:S01]  /*13f10*/  IMAD.MOV.U32 R174, RZ, RZ, R98 ;  /* 0x000000ffffae7224 */ /* 0x000fe200078e0062 */
[----:B------:R-:W-:Y:S01]  /*13f20*/  STL [R1+0x5b4], R117 ;  /* 0x0005b47501007387 */ /* 0x000fe20000100800 */
[----:B------:R-:W-:Y:S02]  /*13f30*/  IMAD.MOV.U32 R173, RZ, RZ, R97 ;  /* 0x000000ffffad7224 */ /* 0x000fe400078e0061 */
[----:B------:R-:W-:Y:S01]  /*13f40*/  IMAD.MOV.U32 R172, RZ, RZ, R96 ;  /* 0x000000ffffac7224 */ /* 0x000fe200078e0060 */
[----:B------:R-:W-:Y:S01]  /*13f50*/  STL [R1+0x5b0], R116 ;  /* 0x0005b07401007387 */ /* 0x000fe20000100800 */
[----:B------:R-:W-:Y:S02]  /*13f60*/  IMAD.MOV.U32 R159, RZ, RZ, R83 ;  /* 0x000000ffff9f7224 */ /* 0x000fe400078e0053 */
[----:B------:R-:W-:Y:S01]  /*13f70*/  IMAD.MOV.U32 R158, RZ, RZ, R82 ;  /* 0x000000ffff9e7224 */ /* 0x000fe200078e0052 */
[----:B------:R0:W-:Y:S01]  /*13f80*/  STL.128 [R1+0x38d0], R168 ;  /* 0x0038d0a801007387 */ /* 0x0001e20000100c00 */
[----:B------:R-:W-:-:S02]  /*13f90*/  IMAD.MOV.U32 R157, RZ, RZ, R81 ;  /* 0x000000ffff9d7224 */ /* 0x000fc400078e0051 */
[----:B------:R-:W-:Y:S01]  /*13fa0*/  IMAD.MOV.U32 R156, RZ, RZ, R80 ;  /* 0x000000ffff9c7224 */ /* 0x000fe200078e0050 */
[----:B------:R1:W-:Y:S01]  /*13fb0*/  STL.128 [R1+0x38c0], R164 ;  /* 0x0038c0a401007387 */ /* 0x0003e20000100c00 */
[----:B------:R-:W-:Y:S02]  /*13fc0*/  IMAD.MOV.U32 R151, RZ, RZ, R75 ;  /* 0x000000ffff977224 */ /* 0x000fe400078e004b */
[----:B------:R-:W-:Y:S01]  /*13fd0*/  IMAD.MOV.U32 R150, RZ, RZ, R74 ;  /* 0x000000ffff967224 */ /* 0x000fe200078e004a */
[----:B------:R4:W-:Y:S01]  /*13fe0*/  STL.128 [R1+0x38b0], R160 ;  /* 0x0038b0a001007387 */ /* 0x0009e20000100c00 */
[----:B------:R-:W-:Y:S02]  /*13ff0*/  IMAD.MOV.U32 R149, RZ, RZ, R73 ;  /* 0x000000ffff957224 */ /* 0x000fe400078e0049 */
[----:B------:R-:W-:Y:S01]  /*14000*/  IMAD.MOV.U32 R148, RZ, RZ, R72 ;  /* 0x000000ffff947224 */ /* 0x000fe200078e0048 */
[----:B------:R2:W-:Y:S01]  /*14010*/  STL.128 [R1+0x38a0], R152 ;  /* 0x0038a09801007387 */ /* 0x0005e20000100c00 */
[----:B------:R-:W-:-:S02]  /*14020*/  IMAD.MOV.U32 R147, RZ, RZ, R71 ;  /* 0x000000ffff937224 */ /* 0x000fc400078e0047 */
[----:B------:R-:W-:Y:S02]  /*14030*/  IMAD.MOV.U32 R146, RZ, RZ, R70 ;  /* 0x000000ffff927224 */ /* 0x000fe400078e0046 */
[----:B0-----:R-:W-:Y:S02]  /*14040*/  IMAD.MOV.U32 R171, RZ, RZ, R95 ;  /* 0x000000ffffab7224 */ /* 0x001fe400078e005f */
[----:B------:R-:W-:Y:S02]  /*14050*/  IMAD.MOV.U32 R170, RZ, RZ, R94 ;  /* 0x000000ffffaa7224 */ /* 0x000fe400078e005e */
[----:B------:R-:W-:Y:S02]  /*14060*/  IMAD.MOV.U32 R169, RZ, RZ, R93 ;  /* 0x000000ffffa97224 */ /* 0x000fe400078e005d */
[----:B------:R-:W-:Y:S02]  /*14070*/  IMAD.MOV.U32 R168, RZ, RZ, R92 ;  /* 0x000000ffffa87224 */ /* 0x000fe400078e005c */
[----:B-1----:R-:W-:-:S02]  /*14080*/  IMAD.MOV.U32 R167, RZ, RZ, R91 ;  /* 0x000000ffffa77224 */ /* 0x002fc400078e005b */
[----:B------:R-:W-:Y:S02]  /*14090*/  IMAD.MOV.U32 R166, RZ, RZ, R90 ;  /* 0x000000ffffa67224 */ /* 0x000fe400078e005a */
[----:B------:R-:W-:Y:S02]  /*140a0*/  IMAD.MOV.U32 R165, RZ, RZ, R89 ;  /* 0x000000ffffa57224 */ /* 0x000fe400078e0059 */
[----:B------:R-:W-:Y:S02]  /*140b0*/  IMAD.MOV.U32 R164, RZ, RZ, R88 ;  /* 0x000000ffffa47224 */ /* 0x000fe400078e0058 */
[----:B----4-:R-:W-:Y:S02]  /*140c0*/  IMAD.MOV.U32 R163, RZ, RZ, R87 ;  /* 0x000000ffffa37224 */ /* 0x010fe400078e0057 */
[----:B------:R-:W-:Y:S02]  /*140d0*/  IMAD.MOV.U32 R162, RZ, RZ, R86 ;  /* 0x000000ffffa27224 */ /* 0x000fe400078e0056 */
[----:B------:R-:W-:-:S02]  /*140e0*/  IMAD.MOV.U32 R161, RZ, RZ, R85 ;  /* 0x000000ffffa17224 */ /* 0x000fc400078e0055 */
[----:B------:R-:W-:Y:S02]  /*140f0*/  IMAD.MOV.U32 R160, RZ, RZ, R84 ;  /* 0x000000ffffa07224 */ /* 0x000fe400078e0054 */
[----:B--2---:R-:W-:Y:S02]  /*14100*/  IMAD.MOV.U32 R155, RZ, RZ, R79 ;  /* 0x000000ffff9b7224 */ /* 0x004fe400078e004f */
        /* <DEDUP_REMOVED lines=37> */
[----:B------:R-:W-:Y:S01]  /*14360*/  IMAD.MOV.U32 R2, RZ, RZ, R25 ;  /* 0x000000ffff027224 */ /* 0x000fe200078e0019 */
[----:B------:R0:W-:Y:S01]  /*14370*/  STL.128 [R1+0x260], R112 ;  /* 0x0002607001007387 */ /* 0x0001e20000100c00 */
        /* <DEDUP_REMOVED lines=12> */
[----:B------:R-:W-:Y:S01]  /*14440*/  IMAD.MOV.U32 R38, RZ, RZ, R119 ;  /* 0x000000ffff267224 */ /* 0x000fe200078e0077 */
[----:B0-----:R-:W2:Y:S01]  /*14450*/  LDL.128 R112, [R1+0x5a0] ;  /* 0x0005a00001707983 */ /* 0x001ea20000100c00 */
        /* <DEDUP_REMOVED lines=80> */
[----:B0-----:R-:W2:Y:S04]  /*14960*/  LDL.LU.128 R220, [R1+0x3990] ;  /* 0x0039900001dc7983 */ /* 0x001ea80000300c00 */
[----:B-1----:R-:W2:Y:S04]  /*14970*/  LDL.LU.128 R216, [R1+0x3980] ;  /* 0x0039800001d87983 */ /* 0x002ea80000300c00 */
[----:B----4-:R-:W4:Y:S04]  /*14980*/  LDL.LU.128 R212, [R1+0x3970] ;  /* 0x0039700001d47983 */ /* 0x010f280000300c00 */
[----:B---3--:R-:W3:Y:S04]  /*14990*/  LDL.LU.128 R208, [R1+0x3960] ;  /* 0x0039600001d07983 */ /* 0x008ee80000300c00 */
        /* <DEDUP_REMOVED lines=11> */
[----:B------:R0:W-:Y:S04]  /*14a50*/  STL [R1+0x3788], R106 ;  /* 0x0037886a01007387 */ /* 0x0001e80000100800 */
[----:B------:R1:W-:Y:S04]  /*14a60*/  STL.64 [R1+0x3780], R104 ;  /* 0x0037806801007387 */ /* 0x0003e80000100a00 */
        /* <DEDUP_REMOVED lines=20> */
[----:B0-----:R-:W3:Y:S04]  /*14bb0*/  LDL.LU R106, [R1+0x3788] ;  /* 0x00378800016a7983 */ /* 0x001ee80000300800 */
[----:B-1----:R-:W3:Y:S04]  /*14bc0*/  LDL.LU.64 R104, [R1+0x3780] ;  /* 0x0037800001687983 */ /* 0x002ee80000300a00 */
        /* <DEDUP_REMOVED lines=23> */
[----:B------:R0:W-:Y:S01]  /*14d40*/  STL.128 [R1+0x3630], R20 ;  /* 0x0036301401007387 */ /* 0x0001e20000100c00 */
[----:B------:R-:W-:-:S03]  /*14d50*/  IMAD.MOV.U32 R5, RZ, RZ, R17 ;  /* 0x000000ffff057224 */ /* 0x000fc600078e0011 */
[----:B0-----:R-:W3:Y:S02]  /*14d60*/  LDL.LU.128 R20, [R1+0x3630] ;  /* 0x0036300001147983 */ /* 0x001ee40000300c00 */
[----:B------:R-:W-:Y:S02]  /*14d70*/  R2UR UR7, R5 ;  /* 0x00000000050772ca */ /* 0x000fe400000e0000 */
[----:B------:R0:W-:Y:S04]  /*14d80*/  STL.128 [R1+0x3620], R16 ;  /* 0x0036201001007387 */ /* 0x0001e80000100c00 */
[----:B------:R1:W-:Y:S04]  /*14d90*/  STL.128 [R1+0x3610], R12 ;  /* 0x0036100c01007387 */ /* 0x0003e80000100c00 */
[----:B------:R1:W-:Y:S04]  /*14da0*/  STL.128 [R1+0x3600], R8 ;  /* 0x0036000801007387 */ /* 0x0003e80000100c00 */
[----:B------:R2:W-:Y:S04]  /*14db0*/  STL.128 [R1+0x35f0], R4 ;  /* 0x0035f00401007387 */ /* 0x0005e80000100c00 */
[----:B0-----:R-:W3:Y:S04]  /*14dc0*/  LDL.LU.128 R16, [R1+0x3620] ;  /* 0x0036200001107983 */ /* 0x001ee80000300c00 */
[----:B-1----:R-:W3:Y:S04]  /*14dd0*/  LDL.LU.128 R12, [R1+0x3610] ;  /* 0x00361000010c7983 */ /* 0x002ee80000300c00 */
[----:B------:R-:W3:Y:S04]  /*14de0*/  LDL.LU.128 R8, [R1+0x3600] ;  /* 0x0036000001087983 */ /* 0x000ee80000300c00 */
[----:B--2---:R-:W2:Y:S01]  /*14df0*/  LDL.LU.128 R4, [R1+0x35f0] ;  /* 0x0035f00001047983 */ /* 0x004ea20000300c00 */
[----:B------:R-:W-:-:S03]  /*14e00*/  IMAD.MOV.U32 R110, RZ, RZ, R115 ;  /* 0x000000ffff6e7224 */ /* 0x000fc600078e0073 */
[----:B------:R0:W-:Y:S04]  /*14e10*/  STL.128 [R1+0x3890], R220 ;  /* 0x003890dc01007387 */ /* 0x0001e80000100c00 */
[----:B------:R1:W-:Y:S04]  /*14e20*/  STL.128 [R1+0x3880], R216 ;  /* 0x003880d801007387 */ /* 0x0003e80000100c00 */
[----:B----4-:R4:W-:Y:S04]  /*14e30*/  STL.128 [R1+0x3870], R212 ;  /* 0x003870d401007387 */ /* 0x0109e80000100c00 */
[----:B---3--:R3:W-:Y:S04]  /*14e40*/  STL.128 [R1+0x3860], R208 ;  /* 0x003860d001007387 */ /* 0x0087e80000100c00 */
        /* <DEDUP_REMOVED lines=13> */
[----:B0-----:R-:W2:Y:S04]  /*14f20*/  LDL.LU.128 R220, [R1+0x3890] ;  /* 0x0038900001dc7983 */ /* 0x001ea80000300c00 */
[----:B-1----:R-:W2:Y:S04]  /*14f30*/  LDL.LU.128 R216, [R1+0x3880] ;  /* 0x0038800001d87983 */ /* 0x002ea80000300c00 */
[----:B----4-:R-:W4:Y:S04]  /*14f40*/  LDL.LU.128 R212, [R1+0x3870] ;  /* 0x0038700001d47983 */ /* 0x010f280000300c00 */
[----:B---3--:R-:W3:Y:S04]  /*14f50*/  LDL.LU.128 R208, [R1+0x3860] ;  /* 0x0038600001d07983 */ /* 0x008ee80000300c00 */
[----:B------:R-:W4:Y:S04]  /*14f60*/  LDL.LU.128 R204, [R1+0x3850] ;  /* 0x0038500001cc7983 */ /* 0x000f280000300c00 */
        /* <DEDUP_REMOVED lines=11> */
[----:B------:R-:W-:Y:S04]  /*15020*/  STL [R1+0x35e8], R110 ;  /* 0x0035e86e01007387 */ /* 0x000fe80000100800 */
        /* <DEDUP_REMOVED lines=21> */
[----:B------:R1:W-:Y:S04]  /*15180*/  STL.64 [R1+0x35e0], R108 ;  /* 0x0035e06c01007387 */ /* 0x0003e80000100a00 */
[----:B------:R1:W-:Y:S04]  /*15190*/  STL.128 [R1+0x35d0], R104 ;  /* 0x0035d06801007387 */ /* 0x0003e80000100c00 */
[----:B------:R-:W4:Y:S04]  /*151a0*/  LDL.128 R116, [R1+0x5b0] ;  /* 0x0005b00001747983 */ /* 0x000f280000100c00 */
[----:B------:R2:W-:Y:S04]  /*151b0*/  STL.128 [R1+0x3480], R20 ;  /* 0x0034801401007387 */ /* 0x0005e80000100c00 */
[----:B0-----:R-:W3:Y:S04]  /*151c0*/  LDL.LU R113, [R1+0x5b8] ;  /* 0x0005b80001717983 */ /* 0x001ee80000300800 */
[----:B------:R-:W3:Y:S04]  /*151d0*/  LDL.LU R112, [R1+0x5b4] ;  /* 0x0005b40001707983 */ /* 0x000ee80000300800 */
[----:B------:R-:W3:Y:S04]  /*151e0*/  LDL.LU R110, [R1+0x35e8] ;  /* 0x0035e800016e7983 */ /* 0x000ee80000300800 */
[----:B-1----:R-:W3:Y:S04]  /*151f0*/  LDL.LU.64 R108, [R1+0x35e0] ;  /* 0x0035e000016c7983 */ /* 0x002ee80000300a00 */
        /* <DEDUP_REMOVED lines=22> */
[----:B------:R1:W-:Y:S04]  /*15360*/  STL.128 [R1+0x3460], R12 ;  /* 0x0034600c01007387 */ /* 0x0003e80000100c00 */
[----:B------:R1:W-:Y:S04]  /*15370*/  STL.128 [R1+0x3450], R8 ;  /* 0x0034500801007387 */ /* 0x0003e80000100c00 */
[----:B--2---:R2:W-:Y:S04]  /*15380*/  STL.128 [R1+0x3440], R4 ;  /* 0x0034400401007387 */ /* 0x0045e80000100c00 */
[----:B------:R-:W3:Y:S04]  /*15390*/  LDL.LU.128 R24, [R1+0x3490] ;  /* 0x0034900001187983 */ /* 0x000ee80000300c00 */
[----:B------:R-:W3:Y:S04]  /*153a0*/  LDL.LU.128 R20, [R1+0x3480] ;  /* 0x0034800001147983 */ /* 0x000ee80000300c00 */
[----:B0-----:R-:W3:Y:S04]  /*153b0*/  LDL.LU.128 R16, [R1+0x3470] ;  /* 0x0034700001107983 */ /* 0x001ee80000300c00 */
[----:B-1----:R-:W3:Y:S04]  /*153c0*/  LDL.LU.128 R12, [R1+0x3460] ;  /* 0x00346000010c7983 */ /* 0x002ee80000300c00 */
[----:B------:R-:W3:Y:S04]  /*153d0*/  LDL.LU.128 R8, [R1+0x3450] ;  /* 0x0034500001087983 */ /* 0x000ee80000300c00 */
[----:B--2---:R-:W2:Y:S04]  /*153e0*/  LDL.LU.128 R4, [R1+0x3440] ;  /* 0x0034400001047983 */ /* 0x004ea80000300c00 */
[----:B------:R0:W-:Y:S04]  /*153f0*/  STL.128 [R1+0x280], R120 ;  /* 0x0002807801007387 */ /* 0x0001e80000100c00 */
[----:B0-----:R-:W2:Y:S04]  /*15400*/  LDL.128 R120, [R1+0x5c0] ;  /* 0x0005c00001787983 */ /* 0x001ea80000100c00 */
[----:B------:R-:W2:Y:S01]  /*15410*/  LDL.LU R115, [R1+0x5c0] ;  /* 0x0005c00001737983 */ /* 0x000ea20000300800 */
[----:B----4-:R-:W-:-:S03]  /*15420*/  IMAD.MOV.U32 R114, RZ, RZ, R119 ;  /* 0x000000ffff727224 */ /* 0x010fc600078e0077 */
[----:B------:R-:W-:Y:S04]  /*15430*/  STL.128 [R1+0x3a0], R116 ;  /* 0x0003a07401007387 */ /* 0x000fe80000100c00 */
[----:B------:R0:W-:Y:S04]  /*15440*/  STL [R1+0x3438], R114 ;  /* 0x0034387201007387 */ /* 0x0001e80000100800 */
[----:B0-----:R-:W4:Y:S04]  /*15450*/  LDL.LU R114, [R1+0x3438] ;  /* 0x0034380001727983 */ /* 0x001f280000300800 */
[----:B------:R-:W4:Y:S04]  /*15460*/  LDL.LU R117, [R1+0x5c8] ;  /* 0x0005c80001757983 */ /* 0x000f280000300800 */
[----:B------:R-:W4:Y:S04]  /*15470*/  LDL.LU R116, [R1+0x5c4] ;  /* 0x0005c40001747983 */ /* 0x000f280000300800 */
[----:B---3--:R0:W-:Y:S04]  /*15480*/  STL.64 [R1+0x3430], R112 ;  /* 0x0034307001007387 */ /* 0x0081e80000100a00 */
[----:B------:R1:W-:Y:S04]  /*15490*/  STL.128 [R1+0x3420], R108 ;  /* 0x0034206c01007387 */ /* 0x0003e80000100c00 */
[----:B0-----:R-:W3:Y:S04]  /*154a0*/  LDL.LU.64 R112, [R1+0x3430] ;  /* 0x0034300001707983 */ /* 0x001ee80000300a00 */
[----:B------:R0:W-:Y:S04]  /*154b0*/  STL.128 [R1+0x3410], R104 ;  /* 0x0034106801007387 */ /* 0x0001e80000100c00 */
[----:B------:R0:W-:Y:S04]  /*154c0*/  STL.128 [R1+0x3400], R100 ;  /* 0x0034006401007387 */ /* 0x0001e80000100c00 */
[----:B-1----:R-:W3:Y:S04]  /*154d0*/  LDL.LU.128 R108, [R1+0x3420] ;  /* 0x00342000016c7983 */ /* 0x002ee80000300c00 */
[----:B------:R1:W-:Y:S04]  /*154e0*/  STL.128 [R1+0x33f0], R96 ;  /* 0x0033f06001007387 */ /* 0x0003e80000100c00 */
[----:B0-----:R-:W3:Y:S04]  /*154f0*/  LDL.LU.128 R104, [R1+0x3410] ;  /* 0x0034100001687983 */ /* 0x001ee80000300c00 */
[----:B------:R0:W-:Y:S04]  /*15500*/  STL.128 [R1+0x33e0], R92 ;  /* 0x0033e05c01007387 */ /* 0x0001e80000100c00 */
[----:B------:R-:W3:Y:S04]  /*15510*/  LDL.LU.128 R100, [R1+0x3400] ;  /* 0x0034000001647983 */ /* 0x000ee80000300c00 */
[----:B-1----:R-:W3:Y:S04]  /*15520*/  LDL.LU.128 R96, [R1+0x33f0] ;  /* 0x0033f00001607983 */ /* 0x002ee80000300c00 */
[----:B------:R1:W-:Y:S04]  /*15530*/  STL.128 [R1+0x33d0], R88 ;  /* 0x0033d05801007387 */ /* 0x0003e80000100c00 */
[----:B0-----:R-:W3:Y:S04]  /*15540*/  LDL.LU.128 R92, [R1+0x33e0] ;  /* 0x0033e000015c7983 */ /* 0x001ee80000300c00 */
        /* <DEDUP_REMOVED lines=26> */
[----:B--2---:R-:W2:Y:S04]  /*156f0*/  LDL.LU.128 R40, [R1+0x3310] ;  /* 0x0033100001287983 */ /* 0x004ea80000300c00 */
[----:B-1----:R-:W2:Y:S04]  /*15700*/  LDL.LU.128 R36, [R1+0x3300] ;  /* 0x0033000001247983 */ /* 0x002ea80000300c00 */
[----:B------:R1:W-:Y:S04]  /*15710*/  STL.128 [R1+0x32e0], R28 ;  /* 0x0032e01c01007387 */ /* 0x0003e80000100c00 */
[----:B0-----:R-:W2:Y:S04]  /*15720*/  LDL.LU.128 R32, [R1+0x32f0] ;  /* 0x0032f00001207983 */ /* 0x001ea80000300c00 */
[----:B------:R0:W-:Y:S04]  /*15730*/  STL.128 [R1+0x32d0], R24 ;  /* 0x0032d01801007387 */ /* 0x0001e80000100c00 */
[----:B------:R0:W-:Y:S04]  /*15740*/  STL.128 [R1+0x32c0], R20 ;  /* 0x0032c01401007387 */ /* 0x0001e80000100c00 */
[----:B-1----:R-:W2:Y:S04]  /*15750*/  LDL.LU.128 R28, [R1+0x32e0] ;  /* 0x0032e000011c7983 */ /* 0x002ea80000300c00 */
[----:B------:R1:W-:Y:S04]  /*15760*/  STL.128 [R1+0x32b0], R16 ;  /* 0x0032b01001007387 */ /* 0x0003e80000100c00 */
[----:B------:R1:W-:Y:S04]  /*15770*/  STL.128 [R1+0x32a0], R12 ;  /* 0x0032a00c01007387 */ /* 0x0003e80000100c00 */
[----:B------:R1:W-:Y:S04]  /*15780*/  STL.128 [R1+0x3290], R8 ;  /* 0x0032900801007387 */ /* 0x0003e80000100c00 */
[----:B------:R1:W-:Y:S04]  /*15790*/  STL.128 [R1+0x3280], R4 ;  /* 0x0032800401007387 */ /* 0x0003e80000100c00 */
[----:B0-----:R-:W2:Y:S04]  /*157a0*/  LDL.LU.128 R24, [R1+0x32d0] ;  /* 0x0032d00001187983 */ /* 0x001ea80000300c00 */
[----:B------:R-:W2:Y:S04]  /*157b0*/  LDL.LU.128 R20, [R1+0x32c0] ;  /* 0x0032c00001147983 */ /* 0x000ea80000300c00 */
[----:B-1----:R-:W2:Y:S04]  /*157c0*/  LDL.LU.128 R16, [R1+0x32b0] ;  /* 0x0032b00001107983 */ /* 0x002ea80000300c00 */
[----:B------:R-:W2:Y:S04]  /*157d0*/  LDL.LU.128 R12, [R1+0x32a0] ;  /* 0x0032a000010c7983 */ /* 0x000ea80000300c00 */
[----:B------:R-:W2:Y:S04]  /*157e0*/  LDL.LU.128 R8, [R1+0x3290] ;  /* 0x0032900001087983 */ /* 0x000ea80000300c00 */
[----:B------:R-:W2:Y:S01]  /*157f0*/  LDL.LU.128 R4, [R1+0x3280] ;  /* 0x0032800001047983 */ /* 0x000ea20000300c00 */
[----:B------:R-:W-:-:S03]  /*15800*/  IMAD.MOV.U32 R118, RZ, RZ, R123 ;  /* 0x000000ffff767224 */ /* 0x000fc600078e007b */
[----:B------:R0:W-:Y:S04]  /*15810*/  STL.128 [R1+0x290], R124 ;  /* 0x0002907c01007387 */ /* 0x0001e80000100c00 */
[----:B------:R1:W-:Y:S04]  /*15820*/  STL.128 [R1+0x3b0], R120 ;  /* 0x0003b07801007387 */ /* 0x0003e80000100c00 */
[----:B------:R1:W-:Y:S04]  /*15830*/  STL [R1+0x3278], R118 ;  /* 0x0032787601007387 */ /* 0x0003e80000100800 */
[----:B0-----:R-:W2:Y:S04]  /*15840*/  LDL.128 R124, [R1+0x5d0] ;  /* 0x0005d000017c7983 */ /* 0x001ea80000100c00 */
[----:B-1----:R-:W2:Y:S04]  /*15850*/  LDL.LU R121, [R1+0x5d8] ;  /* 0x0005d80001797983 */ /* 0x002ea80000300800 */
[----:B------:R-:W2:Y:S04]  /*15860*/  LDL.LU R120, [R1+0x5d4] ;  /* 0x0005d40001787983 */ /* 0x000ea80000300800 */
[----:B------:R-:W2:Y:S04]  /*15870*/  LDL.LU R119, [R1+0x5d0] ;  /* 0x0005d00001777983 */ /* 0x000ea80000300800 */
[----:B------:R-:W2:Y:S04]  /*15880*/  LDL.LU R118, [R1+0x3278] ;  /* 0x0032780001767983 */ /* 0x000ea80000300800 */
[----:B----4-:R0:W-:Y:S04]  /*15890*/  STL.64 [R1+0x3270], R116 ;  /* 0x0032707401007387 */ /* 0x0101e80000100a00 */
[----:B0-----:R-:W4:Y:S04]  /*158a0*/  LDL.LU.64 R116, [R1+0x3270] ;  /* 0x0032700001747983 */ /* 0x001f280000300a00 */
[----:B---3--:R0:W-:Y:S04]  /*158b0*/  STL.128 [R1+0x3260], R112 ;  /* 0x0032607001007387 */ /* 0x0081e80000100c00 */
[----:B------:R1:W-:Y:S04]  /*158c0*/  STL.128 [R1+0x3250], R108 ;  /* 0x0032506c01007387 */ /* 0x0003e80000100c00 */
[----:B0-----:R-:W3:Y:S04]  /*158d0*/  LDL.LU.128 R112, [R1+0x3260] ;  /* 0x0032600001707983 */ /* 0x001ee80000300c00 */
[----:B------:R0:W-:Y:S04]  /*158e0*/  STL.128 [R1+0x3240], R104 ;  /* 0x0032406801007387 */ /* 0x0001e80000100c00 */
[----:B-1----:R-:W3:Y:S04]  /*158f0*/  LDL.LU.128 R108, [R1+0x3250] ;  /* 0x00325000016c7983 */ /* 0x002ee80000300c00 */
[----:B------:R1:W-:Y:S04]  /*15900*/  STL.128 [R1+0x3230], R100 ;  /* 0x0032306401007387 */ /* 0x0003e80000100c00 */
[----:B------:R1:W-:Y:S04]  /*15910*/  STL.128 [R1+0x3220], R96 ;  /* 0x0032206001007387 */ /* 0x0003e80000100c00 */
[----:B0-----:R-:W3:Y:S04]  /*15920*/  LDL.LU.128 R104, [R1+0x3240] ;  /* 0x0032400001687983 */ /* 0x001ee80000300c00 */
[----:B------:R0:W-:Y:S04]  /*15930*/  STL.128 [R1+0x3210], R92 ;  /* 0x0032105c01007387 */ /* 0x0001e80000100c00 */
[----:B-1----:R-:W3:Y:S04]  /*15940*/  LDL.LU.128 R100, [R1+0x3230] ;  /* 0x0032300001647983 */ /* 0x002ee80000300c00 */
[----:B------:R-:W3:Y:S04]  /*15950*/  LDL.LU.128 R96, [R1+0x3220] ;  /* 0x0032200001607983 */ /* 0x000ee80000300c00 */
        /* <DEDUP_REMOVED lines=23> */
[----:B--2---:R2:W-:Y:S04]  /*15ad0*/  STL.128 [R1+0x3140], R40 ;  /* 0x0031402801007387 */ /* 0x0045e80000100c00 */
        /* <DEDUP_REMOVED lines=9> */
[----:B-1----:R-:W2:Y:S04]  /*15b70*/  LDL.LU.128 R28, [R1+0x3110] ;  /* 0x00311000011c7983 */ /* 0x002ea80000300c00 */
[----:B------:R1:W-:Y:S04]  /*15b80*/  STL.128 [R1+0x30f0], R20 ;  /* 0x0030f01401007387 */ /* 0x0003e80000100c00 */
[----:B------:R1:W-:Y:S04]  /*15b90*/  STL.128 [R1+0x30e0], R16 ;  /* 0x0030e01001007387 */ /* 0x0003e80000100c00 */
[----:B------:R1:W-:Y:S04]  /*15ba0*/  STL.128 [R1+0x30d0], R12 ;  /* 0x0030d00c01007387 */ /* 0x0003e80000100c00 */
[----:B------:R1:W-:Y:S04]  /*15bb0*/  STL.128 [R1+0x30c0], R8 ;  /* 0x0030c00801007387 */ /* 0x0003e80000100c00 */
[----:B------:R1:W-:Y:S04]  /*15bc0*/  STL.128 [R1+0x30b0], R4 ;  /* 0x0030b00401007387 */ /* 0x0003e80000100c00 */
[----:B0-----:R-:W2:Y:S04]  /*15bd0*/  LDL.LU.128 R24, [R1+0x3100] ;  /* 0x0031000001187983 */ /* 0x001ea80000300c00 */
[----:B-1----:R-:W2:Y:S04]  /*15be0*/  LDL.LU.128 R20, [R1+0x30f0] ;  /* 0x0030f00001147983 */ /* 0x002ea80000300c00 */
[----:B------:R-:W2:Y:S04]  /*15bf0*/  LDL.LU.128 R16, [R1+0x30e0] ;  /* 0x0030e00001107983 */ /* 0x000ea80000300c00 */
[----:B------:R-:W2:Y:S04]  /*15c00*/  LDL.LU.128 R12, [R1+0x30d0] ;  /* 0x0030d000010c7983 */ /* 0x000ea80000300c00 */
[----:B------:R-:W2:Y:S04]  /*15c10*/  LDL.LU.128 R8, [R1+0x30c0] ;  /* 0x0030c00001087983 */ /* 0x000ea80000300c00 */
[----:B------:R-:W2:Y:S01]  /*15c20*/  LDL.LU.128 R4, [R1+0x30b0] ;  /* 0x0030b00001047983 */ /* 0x000ea20000300c00 */
[----:B------:R-:W-:-:S03]  /*15c30*/  IMAD.MOV.U32 R122, RZ, RZ, R127 ;  /* 0x000000ffff7a7224 */ /* 0x000fc600078e007f */
[----:B------:R0:W-:Y:S01]  /*15c40*/  STL.128 [R1+0x3c0], R124 ;  /* 0x0003c07c01007387 */ /* 0x0001e20000100c00 */
[----:B------:R-:W-:Y:S02]  /*15c50*/  IMAD.MOV.U32 R123, RZ, RZ, R118 ;  /* 0x000000ffff7b7224 */ /* 0x000fe400078e0076 */
[----:B0-----:R-:W-:Y:S02]  /*15c60*/  IMAD.MOV.U32 R127, RZ, RZ, R122 ;  /* 0x000000ffff7f7224 */ /* 0x001fe400078e007a */
[----:B------:R-:W-:Y:S02]  /*15c70*/  IMAD.MOV.U32 R126, RZ, RZ, R121 ;  /* 0x000000ffff7e7224 */ /* 0x000fe400078e0079 */
[----:B------:R-:W-:Y:S02]  /*15c80*/  IMAD.MOV.U32 R125, RZ, RZ, R120 ;  /* 0x000000ffff7d7224 */ /* 0x000fe400078e0078 */
[----:B------:R-:W-:Y:S01]  /*15c90*/  IMAD.MOV.U32 R124, RZ, RZ, R119 ;  /* 0x000000ffff7c7224 */ /* 0x000fe200078e0077 */
[----:B------:R0:W-:Y:S04]  /*15ca0*/  STL.128 [R1+0x2a0], R128 ;  /* 0x0002a08001007387 */ /* 0x0001e80000100c00 */
[----:B------:R1:W-:Y:S04]  /*15cb0*/  STL.128 [R1+0x2b0], R132 ;  /* 0x0002b08401007387 */ /* 0x0003e80000100c00 */
[----:B------:R1:W-:Y:S01]  /*15cc0*/  STL.128 [R1+0x2c0], R136 ;  /* 0x0002c08801007387 */ /* 0x0003e20000100c00 */
[----:B----4-:R-:W-:-:S02]  /*15cd0*/  IMAD.MOV.U32 R122, RZ, RZ, R117 ;  /* 0x000000ffff7a7224 */ /* 0x010fc400078e0075 */
[----:B------:R-:W-:Y:S01]  /*15ce0*/  IMAD.MOV.U32 R121, RZ, RZ, R116 ;  /* 0x000000ffff797224 */ /* 0x000fe200078e0074 */
[----:B------:R4:W-:Y:S01]  /*15cf0*/  STL.128 [R1+0x2d0], R140 ;  /* 0x0002d08c01007387 */ /* 0x0009e20000100c00 */
[----:B---3--:R-:W-:Y:S02]  /*15d00*/  IMAD.MOV.U32 R120, RZ, RZ, R115 ;  /* 0x000000ffff787224 */ /* 0x008fe400078e0073 */
        /* <DEDUP_REMOVED lines=81> */
[----:B------:R2:W-:Y:S01]  /*16220*/  STL.128 [R1+0x2e0], R144 ;  /* 0x0002e09001007387 */ /* 0x0005e20000100c00 */
[----:B------:R-:W-:-:S02]  /*16230*/  IMAD.MOV.U32 R38, RZ, RZ, R33 ;  /* 0x000000ffff267224 */ /* 0x000fc400078e0021 */
[----:B------:R-:W-:Y:S01]  /*16240*/  IMAD.MOV.U32 R37, RZ, RZ, R32 ;  /* 0x000000ffff257224 */ /* 0x000fe200078e0020 */
[----:B------:R3:W-:Y:S01]  /*16250*/  STL.128 [R1+0x2f0], R148 ;  /* 0x0002f09401007387 */ /* 0x0007e20000100c00 */
[----:B0-----:R-:W-:Y:S02]  /*16260*/  IMAD.MOV.U32 R128, RZ, RZ, R223 ;  /* 0x000000ffff807224 */ /* 0x001fe400078e00df */
[----:B------:R-:W-:Y:S02]  /*16270*/  IMAD.MOV.U32 R129, RZ, RZ, R222 ;  /* 0x000000ffff817224 */ /* 0x000fe400078e00de */
[----:B------:R-:W-:Y:S02]  /*16280*/  IMAD.MOV.U32 R36, RZ, RZ, R31 ;  /* 0x000000ffff247224 */ /* 0x000fe400078e001f */
[----:B------:R-:W-:Y:S02]  /*16290*/  IMAD.MOV.U32 R35, RZ, RZ, R30 ;  /* 0x000000ffff237224 */ /* 0x000fe400078e001e */
[----:B------:R-:W-:-:S02]  /*162a0*/  IMAD.MOV.U32 R34, RZ, RZ, R29 ;  /* 0x000000ffff227224 */ /* 0x000fc400078e001d */
[----:B------:R-:W-:Y:S02]  /*162b0*/  IMAD.MOV.U32 R33, RZ, RZ, R28 ;  /* 0x000000ffff217224 */ /* 0x000fe400078e001c */
[----:B------:R-:W-:Y:S02]  /*162c0*/  IMAD.MOV.U32 R130, RZ, RZ, R205 ;  /* 0x000000ffff827224 */ /* 0x000fe400078e00cd */
[----:B------:R-:W-:Y:S02]  /*162d0*/  IMAD.MOV.U32 R131, RZ, RZ, R204 ;  /* 0x000000ffff837224 */ /* 0x000fe400078e00cc */
[----:B-1----:R-:W-:Y:S02]  /*162e0*/  IMAD.MOV.U32 R132, RZ, RZ, R203 ;  /* 0x000000ffff847224 */ /* 0x002fe400078e00cb */
        /* <DEDUP_REMOVED lines=11> */
[----:B----4-:R-:W-:Y:S02]  /*163a0*/  IMAD.MOV.U32 R140, RZ, RZ, R22 ;  /* 0x000000ffff8c7224 */ /* 0x010fe400078e0016 */
[----:B------:R-:W-:Y:S02]  /*163b0*/  IMAD.MOV.U32 R141, RZ, RZ, R21 ;  /* 0x000000ffff8d7224 */ /* 0x000fe400078e0015 */
[----:B------:R-:W-:-:S02]  /*163c0*/  IMAD.MOV.U32 R142, RZ, RZ, R19 ;  /* 0x000000ffff8e7224 */ /* 0x000fc400078e0013 */
[----:B------:R-:W-:Y:S02]  /*163d0*/  IMAD.MOV.U32 R143, RZ, RZ, R18 ;  /* 0x000000ffff8f7224 */ /* 0x000fe400078e0012 */
[----:B------:R-:W-:Y:S02]  /*163e0*/  IMAD.MOV.U32 R28, RZ, RZ, R4 ;  /* 0x000000ffff1c7224 */ /* 0x000fe400078e0004 */
[----:B--2---:R-:W-:Y:S02]  /*163f0*/  IMAD.MOV.U32 R144, RZ, RZ, R15 ;  /* 0x000000ffff907224 */ /* 0x004fe400078e000f */
[----:B------:R-:W-:Y:S02]  /*16400*/  IMAD.MOV.U32 R145, RZ, RZ, R14 ;  /* 0x000000ffff917224 */ /* 0x000fe400078e000e */
[----:B------:R-:W-:Y:S02]  /*16410*/  IMAD.MOV.U32 R146, RZ, RZ, R12 ;  /* 0x000000ffff927224 */ /* 0x000fe400078e000c */
[----:B------:R-:W-:-:S02]  /*16420*/  IMAD.MOV.U32 R147, RZ, RZ, R11 ;  /* 0x000000ffff937224 */ /* 0x000fc400078e000b */
[----:B---3--:R-:W-:Y:S02]  /*16430*/  IMAD.MOV.U32 R148, RZ, RZ, R10 ;  /* 0x000000ffff947224 */ /* 0x008fe400078e000a */
[----:B------:R-:W-:Y:S02]  /*16440*/  IMAD.MOV.U32 R149, RZ, RZ, R9 ;  /* 0x000000ffff957224 */ /* 0x000fe400078e0009 */
[----:B------:R-:W-:Y:S02]  /*16450*/  IMAD.MOV.U32 R150, RZ, RZ, R8 ;  /* 0x000000ffff967224 */ /* 0x000fe400078e0008 */
[----:B------:R-:W-:Y:S02]  /*16460*/  IMAD.MOV.U32 R151, RZ, RZ, R7 ;  /* 0x000000ffff977224 */ /* 0x000fe400078e0007 */
[----:B------:R-:W-:Y:S02]  /*16470*/  IMAD.MOV.U32 R24, RZ, RZ, R20 ;  /* 0x000000ffff187224 */ /* 0x000fe400078e0014 */
[----:B------:R-:W-:-:S02]  /*16480*/  IMAD.MOV.U32 R25, RZ, RZ, R2 ;  /* 0x000000ffff197224 */ /* 0x000fc400078e0002 */
[----:B------:R-:W-:Y:S02]  /*16490*/  IMAD.MOV.U32 R26, RZ, RZ, R3 ;  /* 0x000000ffff1a7224 */ /* 0x000fe400078e0003 */
[----:B------:R-:W-:-:S06]  /*164a0*/  IMAD.MOV.U32 R27, RZ, RZ, R6 ;  /* 0x000000ffff1b7224 */ /* 0x000fcc00078e0006 */
[----:B------:R-:W-:-:S06]  /*164b0*/  WARPGROUP.ARRIVE ;  /* 0x00000000000079c5 */ /* 0x000fcc0000000000 */
[----:B------:R-:W-:Y:S03]  /*164c0*/  HGMMA.64x256x16.F32.BF16 R24, R152, gdesc[UR4].tnspB, R24, gsb0 ;  /* 0x43e0000498187df0 */ /* 0x000fe60008001818 */
[----:B------:R-:W-:Y:S02]  /*164d0*/  WARPGROUP.DEPBAR.LE gsb0, 0x0 ;  /* 0x00008000000079c5 */ /* 0x000fe40000010000 */
[----:B------:R0:W-:Y:S04]  /*164e0*/  STL.128 [R1+0x2ff0], R104 ;  /* 0x002ff06801007387 */ /* 0x0001e80000100c00 */
[----:B------:R1:W-:Y:S04]  /*164f0*/  STL.128 [R1+0x2fe0], R100 ;  /* 0x002fe06401007387 */ /* 0x0003e80000100c00 */
[----:B0-----:R-:W2:Y:S04]  /*16500*/  LDL.LU.128 R104, [R1+0x2ff0] ;  /* 0x002ff00001687983 */ /* 0x001ea80000300c00 */
[----:B-1----:R-:W3:Y:S04]  /*16510*/  LDL.LU.128 R100, [R1+0x2fe0] ;  /* 0x002fe00001647983 */ /* 0x002ee80000300c00 */
[----:B------:R0:W-:Y:S04]  /*16520*/  STL.128 [R1+0x3080], R140 ;  /* 0x0030808c01007387 */ /* 0x0001e80000100c00 */
[----:B------:R1:W-:Y:S04]  /*16530*/  STL.128 [R1+0x3070], R136 ;  /* 0x0030708801007387 */ /* 0x0003e80000100c00 */
[----:B------:R4:W-:Y:S01]  /*16540*/  STL.128 [R1+0x30a0], R148 ;  /* 0x0030a09401007387 */ /* 0x0009e20000100c00 */
[----:B0-----:R-:W-:-:S02]  /*16550*/  IMAD.MOV.U32 R140, RZ, RZ, R203 ;  /* 0x000000ffff8c7224 */ /* 0x001fc400078e00cb */
[----:B------:R-:W-:Y:S02]  /*16560*/  IMAD.MOV.U32 R141, RZ, RZ, R202 ;  /* 0x000000ffff8d7224 */ /* 0x000fe400078e00ca */
[----:B-1----:R-:W-:Y:S02]  /*16570*/  IMAD.MOV.U32 R136, RZ, RZ, R223 ;  /* 0x000000ffff887224 */ /* 0x002fe400078e00df */
[----:B------:R-:W-:Y:S02]  /*16580*/  IMAD.MOV.U32 R137, RZ, RZ, R222 ;  /* 0x000000ffff897224 */ /* 0x000fe400078e00de */
[----:B------:R-:W-:Y:S02]  /*16590*/  IMAD.MOV.U32 R138, RZ, RZ, R205 ;  /* 0x000000ffff8a7224 */ /* 0x000fe400078e00cd */
[----:B------:R-:W-:Y:S02]  /*165a0*/  IMAD.MOV.U32 R139, RZ, RZ, R204 ;  /* 0x000000ffff8b7224 */ /* 0x000fe400078e00cc */
[----:B------:R-:W-:-:S02]  /*165b0*/  IMAD.MOV.U32 R142, RZ, RZ, R201 ;  /* 0x000000ffff8e7224 */ /* 0x000fc400078e00c9 */
[----:B------:R-:W-:Y:S01]  /*165c0*/  IMAD.MOV.U32 R143, RZ, RZ, R200 ;  /* 0x000000ffff8f7224 */ /* 0x000fe200078e00c8 */
[----:B------:R0:W-:Y:S04]  /*165d0*/  STL.128 [R1+0x3d0], R136 ;  /* 0x0003d08801007387 */ /* 0x0001e80000100c00 */
[----:B------:R1:W-:Y:S01]  /*165e0*/  STL.128 [R1+0x3e0], R140 ;  /* 0x0003e08c01007387 */ /* 0x0003e20000100c00 */
[----:B----4-:R-:W-:Y:S02]  /*165f0*/  IMAD.MOV.U32 R148, RZ, RZ, R22 ;  /* 0x000000ffff947224 */ /* 0x010fe400078e0016 */
[----:B------:R-:W-:Y:S01]  /*16600*/  IMAD.MOV.U32 R149, RZ, RZ, R21 ;  /* 0x000000ffff957224 */ /* 0x000fe200078e0015 */
[----:B------:R4:W-:Y:S01]  /*16610*/  STL.128 [R1+0x3090], R144 ;  /* 0x0030909001007387 */ /* 0x0009e20000100c00 */
[----:B------:R-:W-:-:S02]  /*16620*/  IMAD.MOV.U32 R150, RZ, RZ, R19 ;  /* 0x000000ffff967224 */ /* 0x000fc400078e0013 */
[----:B------:R-:W-:Y:S01]  /*16630*/  IMAD.MOV.U32 R151, RZ, RZ, R18 ;  /* 0x000000ffff977224 */ /* 0x000fe200078e0012 */
[----:B0-----:R-:W3:Y:S04]  /*16640*/  LDL.LU.128 R136, [R1+0x3070] ;  /* 0x0030700001887983 */ /* 0x001ee80000300c00 */
[----:B-1----:R-:W3:Y:S01]  /*16650*/  LDL.LU.128 R140, [R1+0x3080] ;  /* 0x00308000018c7983 */ /* 0x002ee20000300c00 */
[----:B----4-:R-:W-:Y:S02]  /*16660*/  IMAD.MOV.U32 R144, RZ, RZ, R199 ;  /* 0x000000ffff907224 */ /* 0x010fe400078e00c7 */
[----:B------:R-:W-:Y:S02]  /*16670*/  IMAD.MOV.U32 R145, RZ, RZ, R198 ;  /* 0x000000ffff917224 */ /* 0x000fe400078e00c6 */
[----:B------:R-:W-:-:S02]  /*16680*/  IMAD.MOV.U32 R146, RZ, RZ, R196 ;  /* 0x000000ffff927224 */ /* 0x000fc400078e00c4 */
[----:B------:R-:W-:Y:S01]  /*16690*/  IMAD.MOV.U32 R147, RZ, RZ, R23 ;  /* 0x000000ffff937224 */ /* 0x000fe200078e0017 */
[----:B------:R0:W-:Y:S04]  /*166a0*/  STL.128 [R1+0x3060], R132 ;  /* 0x0030608401007387 */ /* 0x0001e80000100c00 */
[----:B------:R1:W-:Y:S04]  /*166b0*/  STL.128 [R1+0x2fd0], R96 ;  /* 0x002fd06001007387 */ /* 0x0003e80000100c00 */
[----:B------:R4:W-:Y:S04]  /*166c0*/  STL.128 [R1+0x2fc0], R92 ;  /* 0x002fc05c01007387 */ /* 0x0009e80000100c00 */
[----:B------:R4:W-:Y:S04]  /*166d0*/  STL.128 [R1+0x2f90], R80 ;  /* 0x002f905001007387 */ /* 0x0009e80000100c00 */
[----:B------:R4:W-:Y:S04]  /*166e0*/  STL.128 [R1+0x2f80], R76 ;  /* 0x002f804c01007387 */ /* 0x0009e80000100c00 */
[----:B------:R4:W-:Y:S04]  /*166f0*/  STL.128 [R1+0x3000], R108 ;  /* 0x0030006c01007387 */ /* 0x0009e80000100c00 */
[----:B0-----:R-:W3:Y:S04]  /*16700*/  LDL.LU.128 R132, [R1+0x3060] ;  /* 0x0030600001847983 */ /* 0x001ee80000300c00 */
[----:B-1----:R-:W3:Y:S04]  /*16710*/  LDL.LU.128 R96, [R1+0x2fd0] ;  /* 0x002fd00001607983 */ /* 0x002ee80000300c00 */
[----:B----4-:R-:W4:Y:S04]  /*16720*/  LDL.LU.128 R92, [R1+0x2fc0] ;  /* 0x002fc000015c7983 */ /* 0x010f280000300c00 */
[----:B------:R-:W4:Y:S04]  /*16730*/  LDL.LU.128 R80, [R1+0x2f90] ;  /* 0x002f900001507983 */ /* 0x000f280000300c00 */
[----:B------:R-:W4:Y:S04]  /*16740*/  LDL.LU.128 R76, [R1+0x2f80] ;  /* 0x002f8000014c7983 */ /* 0x000f280000300c00 */
[----:B------:R0:W-:Y:S04]  /*16750*/  STL.128 [R1+0x2e30], R184 ;  /* 0x002e30b801007387 */ /* 0x0001e80000100c00 */
[----:B------:R-:W-:Y:S04]  /*16760*/  STL.128 [R1+0x2e20], R180 ;  /* 0x002e20b401007387 */ /* 0x000fe80000100c00 */
[----:B------:R-:W4:Y:S04]  /*16770*/  LDL.LU.128 R108, [R1+0x3000] ;  /* 0x00300000016c7983 */ /* 0x000f280000300c00 */
[----:B------:R-:W-:Y:S04]  /*16780*/  STL.128 [R1+0x3f0], R144 ;  /* 0x0003f09001007387 */ /* 0x000fe80000100c00 */
[----:B0-----:R-:W4:Y:S04]  /*16790*/  LDL.LU.128 R184, [R1+0x2e30] ;  /* 0x002e300001b87983 */ /* 0x001f280000300c00 */
[----:B------:R0:W-:Y:S04]  /*167a0*/  STL.128 [R1+0x400], R148 ;  /* 0x0004009401007387 */ /* 0x0001e80000100c00 */
[----:B------:R1:W-:Y:S04]  /*167b0*/  STL.128 [R1+0x2fb0], R88 ;  /* 0x002fb05801007387 */ /* 0x0003e80000100c00 */
[----:B------:R1:W-:Y:S04]  /*167c0*/  STL.128 [R1+0x2fa0], R84 ;  /* 0x002fa05401007387 */ /* 0x0003e80000100c00 */
[----:B------:R1:W-:Y:S04]  /*167d0*/  STL.128 [R1+0x2f70], R72 ;  /* 0x002f704801007387 */ /* 0x0003e80000100c00 */
[----:B------:R1:W-:Y:S04]  /*167e0*/  STL.128 [R1+0x2f60], R68 ;  /* 0x002f604401007387 */ /* 0x0003e80000100c00 */
[----:B0-----:R-:W4:Y:S04]  /*167f0*/  LDL.LU.128 R148, [R1+0x30a0] ;  /* 0x0030a00001947983 */ /* 0x001f280000300c00 */
[----:B------:R-:W4:Y:S04]  /*16800*/  LDL.LU.128 R144, [R1+0x3090] ;  /* 0x0030900001907983 */ /* 0x000f280000300c00 */
[----:B-1----:R-:W4:Y:S04]  /*16810*/  LDL.LU.128 R88, [R1+0x2fb0] ;  /* 0x002fb00001587983 */ /* 0x002f280000300c00 */
[----:B------:R-:W4:Y:S04]  /*16820*/  LDL.LU.128 R84, [R1+0x2fa0] ;  /* 0x002fa00001547983 */ /* 0x000f280000300c00 */
[----:B------:R-:W4:Y:S04]  /*16830*/  LDL.LU.128 R72, [R1+0x2f70] ;  /* 0x002f700001487983 */ /* 0x000f280000300c00 */
[----:B------:R-:W4:Y:S04]  /*16840*/  LDL.LU.128 R68, [R1+0x2f60] ;  /* 0x002f600001447983 */ /* 0x000f280000300c00 */
[----:B------:R0:W-:Y:S04]  /*16850*/  STL.128 [R1+0x2e10], R176 ;  /* 0x002e10b001007387 */ /* 0x0001e80000100c00 */
[----:B--2---:R-:W-:Y:S04]  /*16860*/  STL [R1+0x58c], R107 ;  /* 0x00058c6b01007387 */ /* 0x004fe80000100800 */
[----:B------:R-:W-:Y:S04]  /*16870*/  STL [R1+0x588], R106 ;  /* 0x0005886a01007387 */ /* 0x000fe80000100800 */
[----:B------:R-:W-:Y:S04]  /*16880*/  STL [R1+0x584], R105 ;  /* 0x0005846901007387 */ /* 0x000fe80000100800 */
[----:B------:R-:W-:Y:S04]  /*16890*/  STL [R1+0x580], R104 ;  /* 0x0005806801007387 */ /* 0x000fe80000100800 */
[----:B------:R-:W2:Y:S04]  /*168a0*/  LDL.128 R180, [R1+0x580] ;  /* 0x0005800001b47983 */ /* 0x000ea80000100c00 */
[----:B---3--:R-:W-:Y:S04]  /*168b0*/  STL [R1+0x57c], R103 ;  /* 0x00057c6701007387 */ /* 0x008fe80000100800 */
[----:B------:R-:W-:Y:S04]  /*168c0*/  STL [R1+0x578], R102 ;  /* 0x0005786601007387 */ /* 0x000fe80000100800 */
[----:B------:R1:W-:Y:S04]  /*168d0*/  STL [R1+0x574], R101 ;  /* 0x0005746501007387 */ /* 0x0003e80000100800 */
[----:B------:R3:W-:Y:S04]  /*168e0*/  STL [R1+0x570], R100 ;  /* 0x0005706401007387 */ /* 0x0007e80000100800 */
[----:B0-----:R-:W2:Y:S04]  /*168f0*/  LDL.LU.128 R176, [R1+0x570] ;  /* 0x0005700001b07983 */ /* 0x001ea80000300c00 */
[----:B-1----:R-:W2:Y:S04]  /*16900*/  LDL.LU R101, [R1+0x588] ;  /* 0x0005880001657983 */ /* 0x002ea80000300800 */
[----:B---3--:R-:W3:Y:S01]  /*16910*/  LDL.LU R100, [R1+0x584] ;  /* 0x0005840001647983 */ /* 0x008ee20000300800 */
        /* <DEDUP_REMOVED lines=15> */
[----:B------:R-:W1:Y:S01]  /*16a10*/  MUFU.EX2 R198, R198 ;  /* 0x000000c600c67308 */ /* 0x000e620000000800 */
[----:B------:R0:W-:Y:S01]  /*16a20*/  STL.128 [R1+0x310], R156 ;  /* 0x0003109c01007387 */ /* 0x0001e20000100c00 */
[----:B------:R-:W-:-:S02]  /*16a30*/  IMAD.MOV.U32 R152, RZ, RZ, R15 ;  /* 0x000000ffff987224 */ /* 0x000fc400078e000f */
[----:B------:R-:W-:Y:S02]  /*16a40*/  IMAD.MOV.U32 R153, RZ, RZ, R14 ;  /* 0x000000ffff997224 */ /* 0x000fe400078e000e */
[----:B------:R-:W-:Y:S02]  /*16a50*/  IMAD.MOV.U32 R154, RZ, RZ, R12 ;  /* 0x000000ffff9a7224 */ /* 0x000fe400078e000c */
[----:B------:R-:W-:Y:S01]  /*16a60*/  IMAD.MOV.U32 R155, RZ, RZ, R11 ;  /* 0x000000ffff9b7224 */ /* 0x000fe200078e000b */
[----:B------:R-:W-:Y:S01]  /*16a70*/  STL.128 [R1+0x3050], R128 ;  /* 0x0030508001007387 */ /* 0x000fe20000100c00 */
[----:B0-----:R-:W-:Y:S02]  /*16a80*/  IMAD.MOV.U32 R156, RZ, RZ, R10 ;  /* 0x000000ffff9c7224 */ /* 0x001fe400078e000a */
[----:B------:R-:W-:Y:S02]  /*16a90*/  IMAD.MOV.U32 R157, RZ, RZ, R9 ;  /* 0x000000ffff9d7224 */ /* 0x000fe400078e0009 */
[----:B------:R-:W-:-:S02]  /*16aa0*/  IMAD.MOV.U32 R158, RZ, RZ, R8 ;  /* 0x000000ffff9e7224 */ /* 0x000fc400078e0008 */
[----:B------:R-:W-:Y:S01]  /*16ab0*/  IMAD.MOV.U32 R159, RZ, RZ, R7 ;  /* 0x000000ffff9f7224 */ /* 0x000fe200078e0007 */
[----:B------:R0:W-:Y:S04]  /*16ac0*/  STL.128 [R1+0x410], R152 ;  /* 0x0004109801007387 */ /* 0x0001e80000100c00 */
[----:B------:R1:W-:Y:S04]  /*16ad0*/  STL.128 [R1+0x420], R156 ;  /* 0x0004209c01007387 */ /* 0x0003e80000100c00 */
[----:B------:R4:W-:Y:S04]  /*16ae0*/  STL.128 [R1+0x3040], R124 ;  /* 0x0030407c01007387 */ /* 0x0009e80000100c00 */
[----:B------:R4:W-:Y:S01]  /*16af0*/  STL.128 [R1+0x3030], R120 ;  /* 0x0030307801007387 */ /* 0x0009e20000100c00 */
[----:B0-----:R-:W-:-:S03]  /*16b00*/  F2FP.BF16.F32.PACK_AB R152, R204, R205 ;  /* 0x000000cdcc98723e */ /* 0x001fc600000010ff */
[----:B------:R0:W-:Y:S01]  /*16b10*/  STL.128 [R1+0x3020], R116 ;  /* 0x0030207401007387 */ /* 0x0001e20000100c00 */
[----:B-1----:R-:W-:Y:S02]  /*16b20*/  F2FP.BF16.F32.PACK_AB R153, R200, R201 ;  /* 0x000000c9c899723e */ /* 0x002fe400000010ff */
[----:B------:R-:W-:Y:S01]  /*16b30*/  F2FP.BF16.F32.PACK_AB R154, R202, R203 ;  /* 0x000000cbca9a723e */ /* 0x000fe200000010ff */
[----:B------:R-:W-:Y:S01]  /*16b40*/  IMAD.MOV.U32 R158, RZ, RZ, R142 ;  /* 0x000000ffff9e7224 */ /* 0x000fe200078e008e */
[----:B------:R-:W-:Y:S01]  /*16b50*/  F2FP.BF16.F32.PACK_AB R155, R198, R199 ;  /* 0x000000c7c69b723e */ /* 0x000fe200000010ff */
[----:B------:R-:W-:Y:S01]  /*16b60*/  IMAD.MOV.U32 R157, RZ, RZ, R141 ;  /* 0x000000ffff9d7224 */ /* 0x000fe200078e008d */
[----:B------:R1:W-:Y:S01]  /*16b70*/  STL.128 [R1+0x3010], R112 ;  /* 0x0030107001007387 */ /* 0x0003e20000100c00 */
[----:B------:R-:W-:Y:S02]  /*16b80*/  IMAD.MOV.U32 R156, RZ, RZ, R140 ;  /* 0x000000ffff9c7224 */ /* 0x000fe400078e008c */
[----:B------:R-:W-:Y:S01]  /*16b90*/  IMAD.MOV.U32 R159, RZ, RZ, R139 ;  /* 0x000000ffff9f7224 */ /* 0x000fe200078e008b */
[----:B------:R1:W-:Y:S01]  /*16ba0*/  STL.128 [R1+0x2f50], R64 ;  /* 0x002f504001007387 */ /* 0x0003e20000100c00 */
[----:B------:R-:W-:-:S03]  /*16bb0*/  VIADD R4, R16, 0x100 ;  /* 0x0000010010047836 */ /* 0x000fc60000000000 */
[----:B------:R1:W-:Y:S01]  /*16bc0*/  STL.128 [R1+0x2f40], R60 ;  /* 0x002f403c01007387 */ /* 0x0003e20000100c00 */
[----:B------:R-:W-:-:S03]  /*16bd0*/  IMAD.MOV.U32 R192, RZ, RZ, R138 ;  /* 0x000000ffffc07224 */ /* 0x000fc600078e008a */
        /* <DEDUP_REMOVED lines=10> */
[----:B------:R-:W3:Y:S01]  /*16c80*/  LDL.LU.128 R128, [R1+0x3050] ;  /* 0x0030500001807983 */ /* 0x000ee20000300c00 */
[----:B------:R-:W-:-:S03]  /*16c90*/  IMAD.MOV.U32 R223, RZ, RZ, R132 ;  /* 0x000000ffffdf7224 */ /* 0x000fc600078e0084 */
[----:B----4-:R-:W4:Y:S04]  /*16ca0*/  LDL.LU.128 R124, [R1+0x3040] ;  /* 0x00304000017c7983 */ /* 0x010f280000300c00 */
[----:B------:R-:W4:Y:S04]  /*16cb0*/  LDL.LU.128 R120, [R1+0x3030] ;  /* 0x0030300001787983 */ /* 0x000f280000300c00 */
[----:B0-----:R-:W4:Y:S01]  /*16cc0*/  LDL.LU.128 R116, [R1+0x3020] ;  /* 0x0030200001747983 */ /* 0x001f220000300c00 */
[----:B------:R-:W-:-:S03]  /*16cd0*/  IMAD.MOV.U32 R107, RZ, RZ, R31 ;  /* 0x000000ffff6b7224 */ /* 0x000fc600078e001f */
[----:B------:R0:W-:Y:S01]  /*16ce0*/  STL.128 [R1+0x2ee0], R36 ;  /* 0x002ee02401007387 */ /* 0x0001e20000100c00 */
[----:B------:R-:W-:-:S03]  /*16cf0*/  IMAD.MOV.U32 R106, RZ, RZ, R30 ;  /* 0x000000ffff6a7224 */ /* 0x000fc600078e001e */
[----:B-1----:R-:W4:Y:S01]  /*16d00*/  LDL.LU.128 R112, [R1+0x3010] ;  /* 0x0030100001707983 */ /* 0x002f220000300c00 */
[----:B------:R-:W-:-:S03]  /*16d10*/  IMAD.MOV.U32 R105, RZ, RZ, R29 ;  /* 0x000000ffff697224 */ /* 0x000fc600078e001d */
[----:B------:R-:W4:Y:S01]  /*16d20*/  LDL.LU.128 R64, [R1+0x2f50] ;  /* 0x002f500001407983 */ /* 0x000f220000300c00 */
[----:B------:R-:W-:-:S03]  /*16d30*/  IMAD.MOV.U32 R104, RZ, RZ, R28 ;  /* 0x000000ffff687224 */ /* 0x000fc600078e001c */
[----:B------:R-:W4:Y:S04]  /*16d40*/  LDL.LU.128 R60, [R1+0x2f40] ;  /* 0x002f4000013c7983 */ /* 0x000f280000300c00 */
[----:B------:R-:W4:Y:S04]  /*16d50*/  LDL.LU.128 R56, [R1+0x2f30] ;  /* 0x002f300001387983 */ /* 0x000f280000300c00 */
[----:B------:R-:W4:Y:S04]  /*16d60*/  LDL.LU.128 R52, [R1+0x2f20] ;  /* 0x002f200001347983 */ /* 0x000f280000300c00 */
[----:B------:R-:W4:Y:S04]  /*16d70*/  LDL.LU.128 R48, [R1+0x2f10] ;  /* 0x002f100001307983 */ /* 0x000f280000300c00 */
[----:B------:R-:W4:Y:S04]  /*16d80*/  LDL.LU.128 R44, [R1+0x2f00] ;  /* 0x002f0000012c7983 */ /* 0x000f280000300c00 */
[----:B------:R-:W4:Y:S04]  /*16d90*/  LDL.LU.128 R40, [R1+0x2ef0] ;  /* 0x002ef00001287983 */ /* 0x000f280000300c00 */
[----:B0-----:R-:W4:Y:S04]  /*16da0*/  LDL.LU.128 R36, [R1+0x2ee0] ;  /* 0x002ee00001247983 */ /* 0x001f280000300c00 */
[----:B------:R0:W-:Y:S04]  /*16db0*/  STL.128 [R1+0x2e00], R172 ;  /* 0x002e00ac01007387 */ /* 0x0001e80000100c00 */
[----:B------:R1:W-:Y:S04]  /*16dc0*/  STL.128 [R1+0x2df0], R168 ;  /* 0x002df0a801007387 */ /* 0x0003e80000100c00 */
[----:B------:R1:W-:Y:S04]  /*16dd0*/  STL.128 [R1+0x2de0], R156 ;  /* 0x002de09c01007387 */ /* 0x0003e80000100c00 */
[----:B------:R1:W-:Y:S01]  /*16de0*/  STL.128 [R1+0x2dd0], R152 ;  /* 0x002dd09801007387 */ /* 0x0003e20000100c00 */
[----:B------:R-:W-:-:S02]  /*16df0*/  IMAD.MOV.U32 R7, RZ, RZ, R151 ;  /* 0x000000ffff077224 */ /* 0x000fc400078e0097 */
[----:B0-----:R-:W-:Y:S01]  /*16e00*/  IMAD.MOV.U32 R175, RZ, RZ, R99 ;  /* 0x000000ffffaf7224 */ /* 0x001fe200078e0063 */
[----:B------:R0:W-:Y:S01]  /*16e10*/  STL.128 [R1+0x2ed0], R32 ;  /* 0x002ed02001007387 */ /* 0x0001e20000100c00 */
[----:B------:R-:W-:Y:S02]  /*16e20*/  IMAD.MOV.U32 R174, RZ, RZ, R98 ;  /* 0x000000ffffae7224 */ /* 0x000fe400078e0062 */
[----:B------:R-:W-:Y:S01]  /*16e30*/  IMAD.MOV.U32 R173, RZ, RZ, R97 ;  /* 0x000000ffffad7224 */ /* 0x000fe200078e0061 */
[----:B------:R-:W-:Y:S01]  /*16e40*/  STL [R1+0x59c], R111 ;  /* 0x00059c6f01007387 */ /* 0x000fe20000100800 */
[----:B------:R-:W-:Y:S02]  /*16e50*/  IMAD.MOV.U32 R172, RZ, RZ, R96 ;  /* 0x000000ffffac7224 */ /* 0x000fe400078e0060 */
[----:B-1----:R-:W-:Y:S01]  /*16e60*/  IMAD.MOV.U32 R171, RZ, RZ, R95 ;  /* 0x000000ffffab7224 */ /* 0x002fe200078e005f */
        /* <DEDUP_REMOVED lines=12> */
[----:B0-----:R-:W4:Y:S01]  /*16f30*/  LDL.LU.128 R32, [R1+0x2ed0] ;  /* 0x002ed00001207983 */ /* 0x001f220000300c00 */
[----:B------:R-:W-:Y:S02]  /*16f40*/  IMAD.MOV.U32 R154, RZ, RZ, R78 ;  /* 0x000000ffff9a7224 */ /* 0x000fe400078e004e */
[----:B------:R-:W-:Y:S02]  /*16f50*/  IMAD.MOV.U32 R153, RZ, RZ, R77 ;  /* 0x000000ffff997224 */ /* 0x000fe400078e004d */
[----:B------:R-:W-:Y:S02]  /*16f60*/  IMAD.MOV.U32 R152, RZ, RZ, R76 ;  /* 0x000000ffff987224 */ /* 0x000fe400078e004c */
[----:B------:R-:W-:Y:S02]  /*16f70*/  IMAD.MOV.U32 R9, RZ, RZ, R150 ;  /* 0x000000ffff097224 */ /* 0x000fe400078e0096 */
[----:B------:R-:W-:-:S02]  /*16f80*/  IMAD.MOV.U32 R10, RZ, RZ, R149 ;  /* 0x000000ffff0a7224 */ /* 0x000fc400078e0095 */
[----:B------:R-:W-:Y:S01]  /*16f90*/  IMAD.MOV.U32 R11, RZ, RZ, R148 ;  /* 0x000000ffff0b7224 */ /* 0x000fe200078e0094 */
[----:B-1----:R-:W4:Y:S01]  /*16fa0*/  LDL.128 R184, [R1+0x590] ;  /* 0x0005900001b87983 */ /* 0x002f220000100c00 */
[----:B------:R-:W-:Y:S01]  /*16fb0*/  IMAD.MOV.U32 R12, RZ, RZ, R147 ;  /* 0x000000ffff0c7224 */ /* 0x000fe200078e0093 */
[----:B------:R-:W-:Y:S01]  /*16fc0*/  R2UR UR6, R4 ;  /* 0x00000000040672ca */ /* 0x000fe200000e0000 */
[----:B------:R-:W-:Y:S01]  /*16fd0*/  IMAD.MOV.U32 R167, RZ, RZ, R91 ;  /* 0x000000ffffa77224 */ /* 0x000fe200078e005b */
[----:B------:R0:W-:Y:S01]  /*16fe0*/  STL.128 [R1+0x2ec0], R220 ;  /* 0x002ec0dc01007387 */ /* 0x0001e20000100c00 */
[----:B------:R-:W-:Y:S02]  /*16ff0*/  IMAD.MOV.U32 R166, RZ, RZ, R90 ;  /* 0x000000ffffa67224 */ /* 0x000fe400078e005a */
[----:B------:R-:W-:Y:S01]  /*17000*/  IMAD.MOV.U32 R165, RZ, RZ, R89 ;  /* 0x000000ffffa57224 */ /* 0x000fe200078e0059 */
[----:B------:R1:W-:Y:S01]  /*17010*/  STL.128 [R1+0x2eb0], R216 ;  /* 0x002eb0d801007387 */ /* 0x0003e20000100c00 */
[----:B------:R-:W-:-:S02]  /*17020*/  IMAD.MOV.U32 R164, RZ, RZ, R88 ;  /* 0x000000ffffa47224 */ /* 0x000fc400078e0058 */
[----:B------:R-:W-:Y:S01]  /*17030*/  IMAD.MOV.U32 R163, RZ, RZ, R87 ;  /* 0x000000ffffa37224 */ /* 0x000fe200078e0057 */
[----:B------:R1:W-:Y:S01]  /*17040*/  STL.128 [R1+0x2ea0], R212 ;  /* 0x002ea0d401007387 */ /* 0x0003e20000100c00 */
[----:B------:R-:W-:Y:S02]  /*17050*/  IMAD.MOV.U32 R151, RZ, RZ, R75 ;  /* 0x000000ffff977224 */ /* 0x000fe400078e004b */
[----:B------:R-:W-:Y:S02]  /*17060*/  IMAD.MOV.U32 R150, RZ, RZ, R74 ;  /* 0x000000ffff967224 */ /* 0x000fe400078e004a */
[----:B--2---:R-:W-:Y:S01]  /*17070*/  IMAD.MOV.U32 R102, RZ, RZ, R183 ;  /* 0x000000ffff667224 */ /* 0x004fe200078e00b7 */
        /* <DEDUP_REMOVED lines=18> */
[----:B------:R-:W-:Y:S01]  /*171a0*/  STL.128 [R1+0x300], R152 ;  /* 0x0003009801007387 */ /* 0x000fe20000100c00 */
[----:B------:R-:W-:Y:S02]  /*171b0*/  IMAD.MOV.U32 R90, RZ, RZ, R171 ;  /* 0x000000ffff5a7224 */ /* 0x000fe400078e00ab */
[----:B------:R-:W-:Y:S01]  /*171c0*/  IMAD.MOV.U32 R89, RZ, RZ, R170 ;  /* 0x000000ffff597224 */ /* 0x000fe200078e00aa */
[----:B------:R-:W-:Y:S01]  /*171d0*/  STL.128 [R1+0x310], R156 ;  /* 0x0003109c01007387 */ /* 0x000fe20000100c00 */
[----:B------:R-:W-:-:S02]  /*171e0*/  IMAD.MOV.U32 R88, RZ, RZ, R169 ;  /* 0x000000ffff587224 */ /* 0x000fc400078e00a9 */
[----:B------:R-:W-:Y:S01]  /*171f0*/  IMAD.MOV.U32 R87, RZ, RZ, R168 ;  /* 0x000000ffff577224 */ /* 0x000fe200078e00a8 */
[----:B------:R-:W-:Y:S01]  /*17200*/  STL.128 [R1+0x340], R168 ;  /* 0x000340a801007387 */ /* 0x000fe20000100c00 */
        /* <DEDUP_REMOVED lines=14> */
[----:B0-----:R-:W4:Y:S04]  /*172f0*/  LDL.LU.128 R220, [R1+0x2ec0] ;  /* 0x002ec00001dc7983 */ /* 0x001f280000300c00 */
[----:B-1----:R-:W4:Y:S04]  /*17300*/  LDL.LU.128 R216, [R1+0x2eb0] ;  /* 0x002eb00001d87983 */ /* 0x002f280000300c00 */
[----:B------:R-:W4:Y:S04]  /*17310*/  LDL.LU.128 R212, [R1+0x2ea0] ;  /* 0x002ea00001d47983 */ /* 0x000f280000300c00 */
[----:B--2---:R-:W2:Y:S04]  /*17320*/  LDL.LU.128 R208, [R1+0x2e90] ;  /* 0x002e900001d07983 */ /* 0x004ea80000300c00 */
        /* <DEDUP_REMOVED lines=11> */
[----:B------:R0:W-:Y:S04]  /*173e0*/  STL [R1+0x2cc8], R102 ;  /* 0x002cc86601007387 */ /* 0x0001e80000100800 */
[----:B---3--:R1:W-:Y:S04]  /*173f0*/  STL.64 [R1+0x2cc0], R100 ;  /* 0x002cc06401007387 */ /* 0x0083e80000100a00 */
[----:B------:R-:W3:Y:S04]  /*17400*/  LDL.LU R99, [R1+0x580] ;  /* 0x0005800001637983 */ /* 0x000ee80000300800 */
[----:B0-----:R-:W3:Y:S04]  /*17410*/  LDL.LU R102, [R1+0x2cc8] ;  /* 0x002cc80001667983 */ /* 0x001ee80000300800 */
[----:B-1----:R-:W3:Y:S04]  /*17420*/  LDL.LU.64 R100, [R1+0x2cc0] ;  /* 0x002cc00001647983 */ /* 0x002ee80000300a00 */
[----:B------:R-:W3:Y:S04]  /*17430*/  LDL.LU R105, [R1+0x598] ;  /* 0x0005980001697983 */ /* 0x000ee80000300800 */
[----:B------:R-:W3:Y:S04]  /*17440*/  LDL.LU R104, [R1+0x594] ;  /* 0x0005940001687983 */ /* 0x000ee80000300800 */
[----:B------:R-:W3:Y:S01]  /*17450*/  LDL.LU R103, [R1+0x590] ;  /* 0x0005900001677983 */ /* 0x000ee20000300800 */
        /* <DEDUP_REMOVED lines=14> */
[----:B------:R0:W-:Y:S04]  /*17540*/  STL [R1+0x5ec], R131 ;  /* 0x0005ec8301007387 */ /* 0x0001e80000100800 */
[----:B------:R1:W-:Y:S04]  /*17550*/  STL [R1+0x5e8], R130 ;  /* 0x0005e88201007387 */ /* 0x0003e80000100800 */
[----:B------:R1:W-:Y:S04]  /*17560*/  STL [R1+0x5e4], R129 ;  /* 0x0005e48101007387 */ /* 0x0003e80000100800 */
[----:B------:R1:W-:Y:S04]  /*17570*/  STL [R1+0x5e0], R128 ;  /* 0x0005e08001007387 */ /* 0x0003e80000100800 */
[----:B----4-:R4:W-:Y:S04]  /*17580*/  STL [R1+0x5dc], R127 ;  /* 0x0005dc7f01007387 */ /* 0x0109e80000100800 */
[----:B------:R4:W-:Y:S04]  /*17590*/  STL [R1+0x5d8], R126 ;  /* 0x0005d87e01007387 */ /* 0x0009e80000100800 */
[----:B------:R4:W-:Y:S01]  /*175a0*/  STL [R1+0x5d4], R125 ;  /* 0x0005d47d01007387 */ /* 0x0009e20000100800 */
[----:B------:R-:W-:-:S02]  /*175b0*/  IMAD.MOV.U32 R143, RZ, RZ, R67 ;  /* 0x000000ffff8f7224 */ /* 0x000fc400078e0043 */
[----:B------:R-:W-:Y:S01]  /*175c0*/  IMAD.MOV.U32 R142, RZ, RZ, R66 ;  /* 0x000000ffff8e7224 */ /* 0x000fe200078e0042 */
[----:B------:R4:W-:Y:S01]  /*175d0*/  STL [R1+0x5d0], R124 ;  /* 0x0005d07c01007387 */ /* 0x0009e20000100800 */
[----:B------:R-:W-:Y:S02]  /*175e0*/  IMAD.MOV.U32 R141, RZ, RZ, R65 ;  /* 0x000000ffff8d7224 */ /* 0x000fe400078e0041 */
[----:B------:R-:W-:Y:S01]  /*175f0*/  IMAD.MOV.U32 R140, RZ, RZ, R64 ;  /* 0x000000ffff8c7224 */ /* 0x000fe200078e0040 */
[----:B------:R4:W-:Y:S01]  /*17600*/  STL [R1+0x5cc], R123 ;  /* 0x0005cc7b01007387 */ /* 0x0009e20000100800 */
[----:B------:R-:W-:Y:S02]  /*17610*/  IMAD.MOV.U32 R139, RZ, RZ, R63 ;  /* 0x000000ffff8b7224 */ /* 0x000fe400078e003f */
[----:B------:R-:W-:Y:S01]  /*17620*/  IMAD.MOV.U32 R138, RZ, RZ, R62 ;  /* 0x000000ffff8a7224 */ /* 0x000fe200078e003e */
        /* <DEDUP_REMOVED lines=10> */
[----:B0-----:R-:W-:-:S02]  /*176d0*/  IMAD.MOV.U32 R131, RZ, RZ, R55 ;  /* 0x000000ffff837224 */ /* 0x001fc400078e0037 */
[----:B-1----:R-:W-:Y:S01]  /*176e0*/  IMAD.MOV.U32 R130, RZ, RZ, R54 ;  /* 0x000000ffff827224 */ /* 0x002fe200078e0036 */
[----:B------:R0:W-:Y:S01]  /*176f0*/  STL [R1+0x5b8], R118 ;  /* 0x0005b87601007387 */ /* 0x0001e20000100800 */
[----:B------:R-:W-:Y:S02]  /*17700*/  IMAD.MOV.U32 R129, RZ, RZ, R53 ;  /* 0x000000ffff817224 */ /* 0x000fe400078e0035 */
[----:B------:R-:W-:Y:S01]  /*17710*/  IMAD.MOV.U32 R128, RZ, RZ, R52 ;  /* 0x000000ffff807224 */ /* 0x000fe200078e0034 */
[----:B------:R1:W-:Y:S01]  /*17720*/  STL [R1+0x5b4], R117 ;  /* 0x0005b47501007387 */ /* 0x0003e20000100800 */
[----:B----4-:R-:W-:Y:S02]  /*17730*/  IMAD.MOV.U32 R127, RZ, RZ, R51 ;  /* 0x000000ffff7f7224 */ /* 0x010fe400078e0033 */
        /* <DEDUP_REMOVED lines=12> */
[----:B0-----:R-:W-:Y:S02]  /*17800*/  IMAD.MOV.U32 R118, RZ, RZ, R42 ;  /* 0x000000ffff767224 */ /* 0x001fe400078e002a */
[----:B-1----:R-:W-:Y:S01]  /*17810*/  IMAD.MOV.U32 R117, RZ, RZ, R41 ;  /* 0x000000ffff757224 */ /* 0x002fe200078e0029 */
[----:B------:R0:W-:Y:S01]  /*17820*/  STL [R1+0x5a0], R112 ;  /* 0x0005a07001007387 */ /* 0x0001e20000100800 */
[----:B----4-:R-:W-:Y:S02]  /*17830*/  IMAD.MOV.U32 R116, RZ, RZ, R40 ;  /* 0x000000ffff747224 */ /* 0x010fe400078e0028 */
[----:B------:R-:W-:Y:S02]  /*17840*/  IMAD.MOV.U32 R115, RZ, RZ, R39 ;  /* 0x000000ffff737224 */ /* 0x000fe400078e0027 */
[----:B------:R-:W-:Y:S02]  /*17850*/  IMAD.MOV.U32 R114, RZ, RZ, R38 ;  /* 0x000000ffff727224 */ /* 0x000fe400078e0026 */
[----:B------:R-:W-:-:S02]  /*17860*/  IMAD.MOV.U32 R113, RZ, RZ, R37 ;  /* 0x000000ffff717224 */ /* 0x000fc400078e0025 */
[----:B------:R-:W-:Y:S02]  /*17870*/  IMAD.MOV.U32 R38, RZ, RZ, R119 ;  /* 0x000000ffff267224 */ /* 0x000fe400078e0077 */
        /* <DEDUP_REMOVED lines=52> */
[----:B------:R-:W-:-:S03]  /*17bc0*/  IMAD.MOV.U32 R31, RZ, RZ, R112 ;  /* 0x000000ffff1f7224 */ /* 0x000fc600078e0070 */
[----:B------:R1:W-:Y:S04]  /*17bd0*/  STL.128 [R1+0x2db0], R216 ;  /* 0x002db0d801007387 */ /* 0x0003e80000100c00 */
[----:B------:R4:W-:Y:S04]  /*17be0*/  STL.128 [R1+0x2da0], R212 ;  /* 0x002da0d401007387 */ /* 0x0009e80000100c00 */
[----:B--2---:R2:W-:Y:S04]  /*17bf0*/  STL.128 [R1+0x2d90], R208 ;  /* 0x002d90d001007387 */ /* 0x0045e80000100c00 */
        /* <DEDUP_REMOVED lines=12> */
[----:B0-----:R-:W3:Y:S04]  /*17cc0*/  LDL.LU.128 R220, [R1+0x2dc0] ;  /* 0x002dc00001dc7983 */ /* 0x001ee80000300c00 */
[----:B-1----:R-:W3:Y:S04]  /*17cd0*/  LDL.LU.128 R216, [R1+0x2db0] ;  /* 0x002db00001d87983 */ /* 0x002ee80000300c00 */
[----:B----4-:R-:W4:Y:S04]  /*17ce0*/  LDL.LU.128 R212, [R1+0x2da0] ;  /* 0x002da00001d47983 */ /* 0x010f280000300c00 */
[----:B--2---:R-:W2:Y:S04]  /*17cf0*/  LDL.LU.128 R208, [R1+0x2d90] ;  /* 0x002d900001d07983 */ /* 0x004ea80000300c00 */
[----:B------:R-:W2:Y:S04]  /*17d00*/  LDL.LU.128 R204, [R1+0x2d80] ;  /* 0x002d800001cc7983 */ /* 0x000ea80000300c00 */
[----:B------:R-:W2:Y:S04]  /*17d10*/  LDL.LU.128 R200, [R1+0x2d70] ;  /* 0x002d700001c87983 */ /* 0x000ea80000300c00 */
[----:B------:R-:W4:Y:S04]  /*17d20*/  LDL.LU.128 R196, [R1+0x2d60] ;  /* 0x002d600001c47983 */ /* 0x000f280000300c00 */
[----:B------:R-:W2:Y:S04]  /*17d30*/  LDL.LU.128 R192, [R1+0x2d50] ;  /* 0x002d500001c07983 */ /* 0x000ea80000300c00 */
[----:B------:R-:W2:Y:S04]  /*17d40*/  LDL.LU.128 R188, [R1+0x2d40] ;  /* 0x002d400001bc7983 */ /* 0x000ea80000300c00 */
[----:B---3--:R-:W3:Y:S04]  /*17d50*/  LDL.LU.128 R184, [R1+0x2d30] ;  /* 0x002d300001b87983 */ /* 0x008ee80000300c00 */
[----:B------:R-:W3:Y:S04]  /*17d60*/  LDL.LU.128 R180, [R1+0x2d20] ;  /* 0x002d200001b47983 */ /* 0x000ee80000300c00 */
[----:B------:R-:W3:Y:S04]  /*17d70*/  LDL.LU.128 R176, [R1+0x2d10] ;  /* 0x002d100001b07983 */ /* 0x000ee80000300c00 */
[----:B------:R-:W3:Y:S04]  /*17d80*/  LDL.LU.128 R172, [R1+0x2d00] ;  /* 0x002d000001ac7983 */ /* 0x000ee80000300c00 */
[----:B------:R-:W3:Y:S04]  /*17d90*/  LDL.LU.128 R168, [R1+0x2cf0] ;  /* 0x002cf00001a87983 */ /* 0x000ee80000300c00 */
[----:B------:R-:W3:Y:S04]  /*17da0*/  LDL.LU.128 R156, [R1+0x2ce0] ;  /* 0x002ce000019c7983 */ /* 0x000ee80000300c00 */
[----:B------:R-:W3:Y:S04]  /*17db0*/  LDL.LU.128 R152, [R1+0x2cd0] ;  /* 0x002cd00001987983 */ /* 0x000ee80000300c00 */
[----:B------:R0:W-:Y:S04]  /*17dc0*/  STL [R1+0x2cb8], R106 ;  /* 0x002cb86a01007387 */ /* 0x0001e80000100800 */
[----:B------:R-:W-:Y:S04]  /*17dd0*/  STL.64 [R1+0x2cb0], R104 ;  /* 0x002cb06801007387 */ /* 0x000fe80000100a00 */
        /* <DEDUP_REMOVED lines=18> */
[----:B------:R1:W-:Y:S04]  /*17f00*/  STL.128 [R1+0x260], R112 ;  /* 0x0002607001007387 */ /* 0x0003e80000100c00 */
[----:B------:R-:W-:Y:S01]  /*17f10*/  STL.128 [R1+0x2b90], R32 ;  /* 0x002b902001007387 */ /* 0x000fe20000100c00 */
[----:B------:R-:W-:Y:S02]  /*17f20*/  IMAD.MOV.U32 R22, RZ, RZ, R3 ;  /* 0x000000ffff167224 */ /* 0x000fe400078e0003 */
[----:B------:R-:W-:Y:S01]  /*17f30*/  IMAD.MOV.U32 R2, RZ, RZ, R27 ;  /* 0x000000ffff027224 */ /* 0x000fe200078e001b */
[----:B------:R1:W-:Y:S01]  /*17f40*/  STL.128 [R1+0x250], R108 ;  /* 0x0002506c01007387 */ /* 0x0003e20000100c00 */
[----:B------:R-:W-:Y:S02]  /*17f50*/  IMAD.MOV.U32 R3, RZ, RZ, R26 ;  /* 0x000000ffff037224 */ /* 0x000fe400078e001a */
[----:B------:R-:W-:Y:S01]  /*17f60*/  IMAD.MOV.U32 R28, RZ, RZ, R109 ;  /* 0x000000ffff1c7224 */ /* 0x000fe200078e006d */
[----:B0-----:R-:W4:Y:S04]  /*17f70*/  LDL.LU R106, [R1+0x2cb8] ;  /* 0x002cb800016a7983 */ /* 0x001f280000300800 */
[----:B-1----:R-:W2:Y:S01]  /*17f80*/  LDL.128 R112, [R1+0x5a0] ;  /* 0x0005a00001707983 */ /* 0x002ea20000100c00 */
[----:B------:R-:W-:-:S02]  /*17f90*/  IMAD.MOV.U32 R27, RZ, RZ, R108 ;  /* 0x000000ffff1b7224 */ /* 0x000fc400078e006c */
[----:B------:R-:W-:Y:S01]  /*17fa0*/  IMAD.MOV.U32 R26, RZ, RZ, R107 ;  /* 0x000000ffff1a7224 */ /* 0x000fe200078e006b */
[----:B------:R-:W4:Y:S04]  /*17fb0*/  LDL.LU.64 R104, [R1+0x2cb0] ;  /* 0x002cb00001687983 */ /* 0x000f280000300a00 */
[----:B------:R-:W3:Y:S04]  /*17fc0*/  LDL.LU R109, [R1+0x5a8] ;  /* 0x0005a800016d7983 */ /* 0x000ee80000300800 */
[----:B------:R-:W3:Y:S04]  /*17fd0*/  LDL.LU R108, [R1+0x5a4] ;  /* 0x0005a400016c7983 */ /* 0x000ee80000300800 */
[----:B------:R-:W4:Y:S04]  /*17fe0*/  LDL.LU R107, [R1+0x5a0] ;  /* 0x0005a000016b7983 */ /* 0x000f280000300800 */
[----:B------:R-:W4:Y:S04]  /*17ff0*/  LDL.LU.128 R100, [R1+0x2ca0] ;  /* 0x002ca00001647983 */ /* 0x000f280000300c00 */
[----:B------:R-:W4:Y:S04]  /*18000*/  LDL.LU.128 R96, [R1+0x2c90] ;  /* 0x002c900001607983 */ /* 0x000f280000300c00 */
[----:B------:R-:W4:Y:S04]  /*18010*/  LDL.LU.128 R92, [R1+0x2c80] ;  /* 0x002c8000015c7983 */ /* 0x000f280000300c00 */
[----:B------:R-:W4:Y:S04]  /*18020*/  LDL.LU.128 R88, [R1+0x2c70] ;  /* 0x002c700001587983 */ /* 0x000f280000300c00 */
[----:B------:R-:W4:Y:S04]  /*18030*/  LDL.LU.128 R84, [R1+0x2c60] ;  /* 0x002c600001547983 */ /* 0x000f280000300c00 */
[----:B------:R-:W4:Y:S04]  /*18040*/  LDL.LU.128 R80, [R1+0x2c50] ;  /* 0x002c500001507983 */ /* 0x000f280000300c00 */
[----:B------:R-:W4:Y:S01]  /*18050*/  LDL.LU.128 R76, [R1+0x2c40] ;  /* 0x002c4000014c7983 */ /* 0x000f220000300c00 */
[----:B------:R-:W-:-:S03]  /*18060*/  IMAD.MOV.U32 R30, RZ, RZ, R111 ;  /* 0x000000ffff1e7224 */ /* 0x000fc600078e006f */
[----:B------:R-:W4:Y:S01]  /*18070*/  LDL.LU.128 R72, [R1+0x2c30] ;  /* 0x002c300001487983 */ /* 0x000f220000300c00 */
        /* <DEDUP_REMOVED lines=8> */
[----:B------:R-:W4:Y:S01]  /*18100*/  LDL.LU.128 R44, [R1+0x2bc0] ;  /* 0x002bc000012c7983 */ /* 0x000f220000300c00 */
[----:B------:R-:W-:-:S03]  /*18110*/  R2UR UR7, R5 ;  /* 0x00000000050772ca */ /* 0x000fc600000e0000 */
[----:B------:R-:W4:Y:S04]  /*18120*/  LDL.LU.128 R40, [R1+0x2bb0] ;  /* 0x002bb00001287983 */ /* 0x000f280000300c00 */
[----:B------:R-:W4:Y:S04]  /*18130*/  LDL.LU.128 R36, [R1+0x2ba0] ;  /* 0x002ba00001247983 */ /* 0x000f280000300c00 */
[----:B------:R0:W-:Y:S04]  /*18140*/  STL.128 [R1+0x2b80], R28 ;  /* 0x002b801c01007387 */ /* 0x0001e80000100c00 */
[----:B------:R-:W4:Y:S04]  /*18150*/  LDL.LU.128 R32, [R1+0x2b90] ;  /* 0x002b900001207983 */ /* 0x000f280000300c00 */
[----:B------:R1:W-:Y:S04]  /*18160*/  STL.128 [R1+0x2b70], R24 ;  /* 0x002b701801007387 */ /* 0x0003e80000100c00 */
[----:B------:R1:W-:Y:S04]  /*18170*/  STL.128 [R1+0x2b50], R16 ;  /* 0x002b501001007387 */ /* 0x0003e80000100c00 */
[----:B0-----:R-:W4:Y:S04]  /*18180*/  LDL.LU.128 R28, [R1+0x2b80] ;  /* 0x002b8000011c7983 */ /* 0x001f280000300c00 */
[----:B------:R0:W-:Y:S04]  /*18190*/  STL.128 [R1+0x2b40], R12 ;  /* 0x002b400c01007387 */ /* 0x0001e80000100c00 */
[----:B------:R0:W-:Y:S04]  /*181a0*/  STL.128 [R1+0x2b30], R8 ;  /* 0x002b300801007387 */ /* 0x0001e80000100c00 */
[----:B------:R0:W-:Y:S04]  /*181b0*/  STL.128 [R1+0x2b20], R4 ;  /* 0x002b200401007387 */ /* 0x0001e80000100c00 */
[----:B-1----:R-:W4:Y:S04]  /*181c0*/  LDL.LU.128 R24, [R1+0x2b70] ;  /* 0x002b700001187983 */ /* 0x002f280000300c00 */
[----:B------:R-:W4:Y:S04]  /*181d0*/  LDL.LU.128 R16, [R1+0x2b50] ;  /* 0x002b500001107983 */ /* 0x000f280000300c00 */
[----:B0-----:R-:W4:Y:S04]  /*181e0*/  LDL.LU.128 R12, [R1+0x2b40] ;  /* 0x002b4000010c7983 */ /* 0x001f280000300c00 */
[----:B------:R-:W4:Y:S04]  /*181f0*/  LDL.LU.128 R8, [R1+0x2b30] ;  /* 0x002b300001087983 */ /* 0x000f280000300c00 */
[----:B------:R-:W4:Y:S04]  /*18200*/  LDL.LU.128 R4, [R1+0x2b20] ;  /* 0x002b200001047983 */ /* 0x000f280000300c00 */
[----:B------:R0:W-:Y:S04]  /*18210*/  STL.128 [R1+0x270], R116 ;  /* 0x0002707401007387 */ /* 0x0001e80000100c00 */
[----:B0-----:R-:W4:Y:S04]  /*18220*/  LDL.128 R116, [R1+0x5b0] ;  /* 0x0005b00001747983 */ /* 0x001f280000100c00 */
[----:B------:R-:W4:Y:S01]  /*18230*/  LDL.LU R111, [R1+0x5b0] ;  /* 0x0005b000016f7983 */ /* 0x000f220000300800 */
[----:B--2---:R-:W-:-:S03]  /*18240*/  IMAD.MOV.U32 R110, RZ, RZ, R115 ;  /* 0x000000ffff6e7224 */ /* 0x004fc600078e0073 */
[----:B------:R0:W-:Y:S04]  /*18250*/  STL.128 [R1+0x390], R112 ;  /* 0x0003907001007387 */ /* 0x0001e80000100c00 */
[----:B------:R1:W-:Y:S04]  /*18260*/  STL [R1+0x2b18], R110 ;  /* 0x002b186e01007387 */ /* 0x0003e80000100800 */
[----:B---3--:R2:W-:Y:S04]  /*18270*/  STL.64 [R1+0x2b10], R108 ;  /* 0x002b106c01007387 */ /* 0x0085e80000100a00 */
[----:B----4-:R3:W-:Y:S04]  /*18280*/  STL.128 [R1+0x2b00], R104 ;  /* 0x002b006801007387 */ /* 0x0107e80000100c00 */
[----:B0-----:R-:W4:Y:S04]  /*18290*/  LDL.LU R113, [R1+0x5b8] ;  /* 0x0005b80001717983 */ /* 0x001f280000300800 */
[----:B------:R-:W4:Y:S04]  /*182a0*/  LDL.LU R112, [R1+0x5b4] ;  /* 0x0005b40001707983 */ /* 0x000f280000300800 */
[----:B-1----:R-:W4:Y:S04]  /*182b0*/  LDL.LU R110, [R1+0x2b18] ;  /* 0x002b1800016e7983 */ /* 0x002f280000300800 */
[----:B--2---:R-:W2:Y:S04]  /*182c0*/  LDL.LU.64 R108, [R1+0x2b10] ;  /* 0x002b1000016c7983 */ /* 0x004ea80000300a00 */
[----:B------:R0:W-:Y:S04]  /*182d0*/  STL.128 [R1+0x2af0], R100 ;  /* 0x002af06401007387 */ /* 0x0001e80000100c00 */
[----:B------:R1:W-:Y:S04]  /*182e0*/  STL.128 [R1+0x2ae0], R96 ;  /* 0x002ae06001007387 */ /* 0x0003e80000100c00 */
[----:B---3--:R-:W3:Y:S04]  /*182f0*/  LDL.LU.128 R104, [R1+0x2b00] ;  /* 0x002b000001687983 */ /* 0x008ee80000300c00 */
[----:B------:R1:W-:Y:S04]  /*18300*/  STL.128 [R1+0x2ad0], R92 ;  /* 0x002ad05c01007387 */ /* 0x0003e80000100c00 */
[----:B0-----:R-:W3:Y:S04]  /*18310*/  LDL.LU.128 R100, [R1+0x2af0] ;  /* 0x002af00001647983 */ /* 0x001ee80000300c00 */
[----:B-1----:R-:W3:Y:S04]  /*18320*/  LDL.LU.128 R96, [R1+0x2ae0] ;  /* 0x002ae00001607983 */ /* 0x002ee80000300c00 */
[----:B------:R0:W-:Y:S04]  /*18330*/  STL.128 [R1+0x2ac0], R88 ;  /* 0x002ac05801007387 */ /* 0x0001e80000100c00 */
[----:B------:R-:W3:Y:S04]  /*18340*/  LDL.LU.128 R92, [R1+0x2ad0] ;  /* 0x002ad000015c7983 */ /* 0x000ee80000300c00 */
[----:B------:R1:W-:Y:S04]  /*18350*/  STL.128 [R1+0x2ab0], R84 ;  /* 0x002ab05401007387 */ /* 0x0003e80000100c00 */
[----:B------:R1:W-:Y:S04]  /*18360*/  STL.128 [R1+0x2aa0], R80 ;  /* 0x002aa05001007387 */ /* 0x0003e80000100c00 */
[----:B0-----:R-:W3:Y:S04]  /*18370*/  LDL.LU.128 R88, [R1+0x2ac0] ;  /* 0x002ac00001587983 */ /* 0x001ee80000300c00 */
[----:B------:R0:W-:Y:S04]  /*18380*/  STL.128 [R1+0x2a90], R76 ;  /* 0x002a904c01007387 */ /* 0x0001e80000100c00 */
[----:B-1----:R-:W3:Y:S04]  /*18390*/  LDL.LU.128 R84, [R1+0x2ab0] ;  /* 0x002ab00001547983 */ /* 0x002ee80000300c00 */
[----:B------:R1:W-:Y:S04]  /*183a0*/  STL.128 [R1+0x2a80], R72 ;  /* 0x002a804801007387 */ /* 0x0003e80000100c00 */
[----:B------:R-:W3:Y:S04]  /*183b0*/  LDL.LU.128 R80, [R1+0x2aa0] ;  /* 0x002aa00001507983 */ /* 0x000ee80000300c00 */
        /* <DEDUP_REMOVED lines=27> */
[----:B------:R0:W-:Y:S04]  /*18570*/  STL.128 [R1+0x2980], R8 ;  /* 0x0029800801007387 */ /* 0x0001e80000100c00 */
[----:B------:R0:W-:Y:S04]  /*18580*/  STL.128 [R1+0x2970], R4 ;  /* 0x0029700401007387 */ /* 0x0001e80000100c00 */
[----:B-1----:R-:W3:Y:S04]  /*18590*/  LDL.LU.128 R24, [R1+0x29c0] ;  /* 0x0029c00001187983 */ /* 0x002ee80000300c00 */
[----:B------:R-:W3:Y:S04]  /*185a0*/  LDL.LU.128 R16, [R1+0x29a0] ;  /* 0x0029a00001107983 */ /* 0x000ee80000300c00 */
[----:B0-----:R-:W3:Y:S04]  /*185b0*/  LDL.LU.128 R12, [R1+0x2990] ;  /* 0x00299000010c7983 */ /* 0x001ee80000300c00 */
[----:B------:R-:W3:Y:S04]  /*185c0*/  LDL.LU.128 R8, [R1+0x2980] ;  /* 0x0029800001087983 */ /* 0x000ee80000300c00 */
[----:B------:R-:W3:Y:S01]  /*185d0*/  LDL.LU.128 R4, [R1+0x2970] ;  /* 0x0029700001047983 */ /* 0x000ee20000300c00 */
[----:B------:R-:W-:-:S03]  /*185e0*/  IMAD.MOV.U32 R114, RZ, RZ, R119 ;  /* 0x000000ffff727224 */ /* 0x000fc600078e0077 */
[----:B------:R0:W-:Y:S04]  /*185f0*/  STL.128 [R1+0x280], R120 ;  /* 0x0002807801007387 */ /* 0x0001e80000100c00 */
[----:B------:R1:W-:Y:S04]  /*18600*/  STL.128 [R1+0x3a0], R116 ;  /* 0x0003a07401007387 */ /* 0x0003e80000100c00 */
[----:B------:R1:W-:Y:S04]  /*18610*/  STL [R1+0x2968], R114 ;  /* 0x0029687201007387 */ /* 0x0003e80000100800 */
[----:B0-----:R-:W3:Y:S04]  /*18620*/  LDL.128 R120, [R1+0x5c0] ;  /* 0x0005c00001787983 */ /* 0x001ee80000100c00 */
[----:B-1----:R-:W3:Y:S04]  /*18630*/  LDL.LU R117, [R1+0x5c8] ;  /* 0x0005c80001757983 */ /* 0x002ee80000300800 */
[----:B------:R-:W3:Y:S04]  /*18640*/  LDL.LU R116, [R1+0x5c4] ;  /* 0x0005c40001747983 */ /* 0x000ee80000300800 */
[----:B------:R-:W3:Y:S04]  /*18650*/  LDL.LU R114, [R1+0x2968] ;  /* 0x0029680001727983 */ /* 0x000ee80000300800 */
[----:B------:R-:W3:Y:S04]  /*18660*/  LDL.LU R115, [R1+0x5c0] ;  /* 0x0005c00001737983 */ /* 0x000ee80000300800 */
[----:B----4-:R0:W-:Y:S04]  /*18670*/  STL.64 [R1+0x2960], R112 ;  /* 0x0029607001007387 */ /* 0x0101e80000100a00 */
[----:B--2---:R1:W-:Y:S04]  /*18680*/  STL.128 [R1+0x2950], R108 ;  /* 0x0029506c01007387 */ /* 0x0043e80000100c00 */
[----:B0-----:R-:W2:Y:S04]  /*18690*/  LDL.LU.64 R112, [R1+0x2960] ;  /* 0x0029600001707983 */ /* 0x001ea80000300a00 */
[----:B---3--:R0:W-:Y:S04]  /*186a0*/  STL.128 [R1+0x2940], R104 ;  /* 0x0029406801007387 */ /* 0x0081e80000100c00 */
[----:B-1----:R-:W3:Y:S04]  /*186b0*/  LDL.LU.128 R108, [R1+0x2950] ;  /* 0x00295000016c7983 */ /* 0x002ee80000300c00 */
[----:B------:R1:W-:Y:S04]  /*186c0*/  STL.128 [R1+0x2930], R100 ;  /* 0x0029306401007387 */ /* 0x0003e80000100c00 */
[----:B------:R4:W-:Y:S04]  /*186d0*/  STL.128 [R1+0x2920], R96 ;  /* 0x0029206001007387 */ /* 0x0009e80000100c00 */
[----:B0-----:R-:W3:Y:S04]  /*186e0*/  LDL.LU.128 R104, [R1+0x2940] ;  /* 0x0029400001687983 */ /* 0x001ee80000300c00 */
[----:B------:R0:W-:Y:S04]  /*186f0*/  STL.128 [R1+0x2910], R92 ;  /* 0x0029105c01007387 */ /* 0x0001e80000100c00 */
[----:B-1----:R-:W3:Y:S04]  /*18700*/  LDL.LU.128 R100, [R1+0x2930] ;  /* 0x0029300001647983 */ /* 0x002ee80000300c00 */
[----:B----4-:R-:W4:Y:S04]  /*18710*/  LDL.LU.128 R96, [R1+0x2920] ;  /* 0x0029200001607983 */ /* 0x010f280000300c00 */
[----:B------:R1:W-:Y:S04]  /*18720*/  STL.128 [R1+0x2900], R88 ;  /* 0x0029005801007387 */ /* 0x0003e80000100c00 */
[----:B0-----:R-:W4:Y:S04]  /*18730*/  LDL.LU.128 R92, [R1+0x2910] ;  /* 0x00291000015c7983 */ /* 0x001f280000300c00 */
[----:B------:R0:W-:Y:S04]  /*18740*/  STL.128 [R1+0x28f0], R84 ;  /* 0x0028f05401007387 */ /* 0x0001e80000100c00 */
[----:B-1----:R-:W4:Y:S04]  /*18750*/  LDL.LU.128 R88, [R1+0x2900] ;  /* 0x0029000001587983 */ /* 0x002f280000300c00 */
[----:B------:R1:W-:Y:S04]  /*18760*/  STL.128 [R1+0x28e0], R80 ;  /* 0x0028e05001007387 */ /* 0x0003e80000100c00 */
[----:B------:R1:W-:Y:S04]  /*18770*/  STL.128 [R1+0x28d0], R76 ;  /* 0x0028d04c01007387 */ /* 0x0003e80000100c00 */
[----:B0-----:R-:W4:Y:S04]  /*18780*/  LDL.LU.128 R84, [R1+0x28f0] ;  /* 0x0028f00001547983 */ /* 0x001f280000300c00 */
[----:B------:R0:W-:Y:S04]  /*18790*/  STL.128 [R1+0x28c0], R72 ;  /* 0x0028c04801007387 */ /* 0x0001e80000100c00 */
[----:B-1----:R-:W4:Y:S04]  /*187a0*/  LDL.LU.128 R80, [R1+0x28e0] ;  /* 0x0028e00001507983 */ /* 0x002f280000300c00 */
[----:B------:R-:W4:Y:S04]  /*187b0*/  LDL.LU.128 R76, [R1+0x28d0] ;  /* 0x0028d000014c7983 */ /* 0x000f280000300c00 */
[----:B------:R1:W-:Y:S04]  /*187c0*/  STL.128 [R1+0x28b0], R68 ;  /* 0x0028b04401007387 */ /* 0x0003e80000100c00 */
[----:B0-----:R-:W4:Y:S04]  /*187d0*/  LDL.LU.128 R72, [R1+0x28c0] ;  /* 0x0028c00001487983 */ /* 0x001f280000300c00 */
[----:B------:R0:W-:Y:S04]  /*187e0*/  STL.128 [R1+0x28a0], R64 ;  /* 0x0028a04001007387 */ /* 0x0001e80000100c00 */
[----:B------:R0:W-:Y:S04]  /*187f0*/  STL.128 [R1+0x2890], R60 ;  /* 0x0028903c01007387 */ /* 0x0001e80000100c00 */
[----:B-1----:R-:W4:Y:S04]  /*18800*/  LDL.LU.128 R68, [R1+0x28b0] ;  /* 0x0028b00001447983 */ /* 0x002f280000300c00 */
[----:B------:R1:W-:Y:S04]  /*18810*/  STL.128 [R1+0x2880], R56 ;  /* 0x0028803801007387 */ /* 0x0003e80000100c00 */
[----:B0-----:R-:W4:Y:S04]  /*18820*/  LDL.LU.128 R64, [R1+0x28a0] ;  /* 0x0028a00001407983 */ /* 0x001f280000300c00 */
[----:B------:R0:W-:Y:S04]  /*18830*/  STL.128 [R1+0x2870], R52 ;  /* 0x0028703401007387 */ /* 0x0001e80000100c00 */
[----:B------:R-:W4:Y:S04]  /*18840*/  LDL.LU.128 R60, [R1+0x2890] ;  /* 0x00289000013c7983 */ /* 0x000f280000300c00 */
[----:B-1----:R-:W4:Y:S04]  /*18850*/  LDL.LU.128 R56, [R1+0x2880] ;  /* 0x0028800001387983 */ /* 0x002f280000300c00 */
        /* <DEDUP_REMOVED lines=13> */
[----:B-1----:R-:W4:Y:S04]  /*18930*/  LDL.LU.128 R28, [R1+0x2810] ;  /* 0x00281000011c7983 */ /* 0x002f280000300c00 */
        /* <DEDUP_REMOVED lines=9> */
[----:B------:R0:W-:Y:S04]  /*189d0*/  STL.128 [R1+0x2b60], R20 ;  /* 0x002b601401007387 */ /* 0x0001e80000100c00 */
[----:B0-----:R-:W4:Y:S01]  /*189e0*/  LDL.LU.128 R20, [R1+0x2b60] ;  /* 0x002b600001147983 */ /* 0x001f220000300c00 */
[----:B------:R-:W-:-:S03]  /*189f0*/  IMAD.MOV.U32 R118, RZ, RZ, R123 ;  /* 0x000000ffff767224 */ /* 0x000fc600078e007b */
[----:B------:R0:W-:Y:S04]  /*18a00*/  STL.128 [R1+0x290], R124 ;  /* 0x0002907c01007387 */ /* 0x0001e80000100c00 */
[----:B------:R-:W-:Y:S04]  /*18a10*/  STL.128 [R1+0x3b0], R120 ;  /* 0x0003b07801007387 */ /* 0x000fe80000100c00 */
[----:B------:R1:W-:Y:S04]  /*18a20*/  STL [R1+0x27a8], R118 ;  /* 0x0027a87601007387 */ /* 0x0003e80000100800 */
[----:B------:R1:W-:Y:S04]  /*18a30*/  STL.64 [R1+0x27a0], R116 ;  /* 0x0027a07401007387 */ /* 0x0003e80000100a00 */
[----:B0-----:R-:W4:Y:S04]  /*18a40*/  LDL.128 R124, [R1+0x5d0] ;  /* 0x0005d000017c7983 */ /* 0x001f280000100c00 */
[----:B-1----:R-:W4:Y:S04]  /*18a50*/  LDL.LU R118, [R1+0x27a8] ;  /* 0x0027a80001767983 */ /* 0x002f280000300800 */
[----:B------:R-:W4:Y:S04]  /*18a60*/  LDL.LU.64 R116, [R1+0x27a0] ;  /* 0x0027a00001747983 */ /* 0x000f280000300a00 */
[----:B------:R-:W4:Y:S04]  /*18a70*/  LDL.LU R121, [R1+0x5d8] ;  /* 0x0005d80001797983 */ /* 0x000f280000300800 */
[----:B------:R-:W4:Y:S04]  /*18a80*/  LDL.LU R120, [R1+0x5d4] ;  /* 0x0005d40001787983 */ /* 0x000f280000300800 */
[----:B------:R-:W4:Y:S04]  /*18a90*/  LDL.LU R119, [R1+0x5d0] ;  /* 0x0005d00001777983 */ /* 0x000f280000300800 */
[----:B--2---:R0:W-:Y:S04]  /*18aa0*/  STL.128 [R1+0x2790], R112 ;  /* 0x0027907001007387 */ /* 0x0041e80000100c00 */
[----:B---3--:R1:W-:Y:S04]  /*18ab0*/  STL.128 [R1+0x2780], R108 ;  /* 0x0027806c01007387 */ /* 0x0083e80000100c00 */
[----:B0-----:R-:W2:Y:S04]  /*18ac0*/  LDL.LU.128 R112, [R1+0x2790] ;  /* 0x0027900001707983 */ /* 0x001ea80000300c00 */
[----:B------:R0:W-:Y:S04]  /*18ad0*/  STL.128 [R1+0x2770], R104 ;  /* 0x0027706801007387 */ /* 0x0001e80000100c00 */
[----:B-1----:R-:W3:Y:S04]  /*18ae0*/  LDL.LU.128 R108, [R1+0x2780] ;  /* 0x00278000016c7983 */ /* 0x002ee80000300c00 */
[----:B------:R1:W-:Y:S04]  /*18af0*/  STL.128 [R1+0x2760], R100 ;  /* 0x0027606401007387 */ /* 0x0003e80000100c00 */
[----:B----4-:R4:W-:Y:S04]  /*18b00*/  STL.128 [R1+0x2750], R96 ;  /* 0x0027506001007387 */ /* 0x0109e80000100c00 */
        /* <DEDUP_REMOVED lines=51> */
[----:B------:R1:W-:Y:S04]  /*18e40*/  STL.128 [R1+0x3c0], R124 ;  /* 0x0003c07c01007387 */ /* 0x0003e80000100c00 */
[----:B------:R1:W-:Y:S04]  /*18e50*/  STL [R1+0x25d8], R122 ;  /* 0x0025d87a01007387 */ /* 0x0003e80000100800 */
[----:B------:R1:W-:Y:S04]  /*18e60*/  STL.64 [R1+0x25d0], R120 ;  /* 0x0025d07801007387 */ /* 0x0003e80000100a00 */
[----:B0-----:R-:W4:Y:S04]  /*18e70*/  LDL.128 R128, [R1+0x5e0] ;  /* 0x0005e00001807983 */ /* 0x001f280000100c00 */
[----:B------:R0:W-:Y:S04]  /*18e80*/  STL.128 [R1+0x25c0], R116 ;  /* 0x0025c07401007387 */ /* 0x0001e80000100c00 */
[----:B-1----:R-:W4:Y:S04]  /*18e90*/  LDL.LU R125, [R1+0x5e8] ;  /* 0x0005e800017d7983 */ /* 0x002f280000300800 */
[----:B------:R-:W4:Y:S04]  /*18ea0*/  LDL.LU R124, [R1+0x5e4] ;  /* 0x0005e400017c7983 */ /* 0x000f280000300800 */
[----:B------:R-:W4:Y:S04]  /*18eb0*/  LDL.LU R122, [R1+0x25d8] ;  /* 0x0025d800017a7983 */ /* 0x000f280000300800 */
[----:B------:R-:W4:Y:S04]  /*18ec0*/  LDL.LU.64 R120, [R1+0x25d0] ;  /* 0x0025d00001787983 */ /* 0x000f280000300a00 */
[----:B0-----:R-:W4:Y:S04]  /*18ed0*/  LDL.LU.128 R116, [R1+0x25c0] ;  /* 0x0025c00001747983 */ /* 0x001f280000300c00 */
        /* <DEDUP_REMOVED lines=58> */
[----:B------:R0:W-:Y:S01]  /*19280*/  STL.128 [R1+0x3d0], R128 ;  /* 0x0003d08001007387 */ /* 0x0001e20000100c00 */
        /* <DEDUP_REMOVED lines=11> */
[----:B--2---:R-:W-:-:S02]  /*19340*/  IMAD.MOV.U32 R120, RZ, RZ, R115 ;  /* 0x000000ffff787224 */ /* 0x004fc400078e0073 */
[----:B------:R-:W-:Y:S02]  /*19350*/  IMAD.MOV.U32 R119, RZ, RZ, R114 ;  /* 0x000000ffff777224 */ /* 0x000fe400078e0072 */
[----:B------:R-:W-:Y:S02]  /*19360*/  IMAD.MOV.U32 R118, RZ, RZ, R113 ;  /* 0x000000ffff767224 */ /* 0x000fe400078e0071 */
[----:B------:R-:W-:Y:S02]  /*19370*/  IMAD.MOV.U32 R117, RZ, RZ, R112 ;  /* 0x000000ffff757224 */ /* 0x000fe400078e0070 */
[----:B---3--:R-:W-:Y:S02]  /*19380*/  IMAD.MOV.U32 R116, RZ, RZ, R111 ;  /* 0x000000ffff747224 */ /* 0x008fe400078e006f */
        /* <DEDUP_REMOVED lines=63> */
[----:B------:R0:W-:Y:S01]  /*19780*/  STL.128 [R1+0x2b0], R132 ;  /* 0x0002b08401007387 */ /* 0x0001e20000100c00 */
        /* <DEDUP_REMOVED lines=24> */
[----:B0-----:R-:W-:Y:S02]  /*19910*/  IMAD.MOV.U32 R132, RZ, RZ, R223 ;  /* 0x000000ffff847224 */ /* 0x001fe400078e00df */
[----:B------:R-:W-:Y:S02]  /*19920*/  IMAD.MOV.U32 R133, RZ, RZ, R222 ;  /* 0x000000ffff857224 */ /* 0x000fe400078e00de */
[----:B------:R-:W-:-:S02]  /*19930*/  IMAD.MOV.U32 R134, RZ, RZ, R196 ;  /* 0x000000ffff867224 */ /* 0x000fc400078e00c4 */
[----:B------:R-:W-:Y:S02]  /*19940*/  IMAD.MOV.U32 R135, RZ, RZ, R195 ;  /* 0x000000ffff877224 */ /* 0x000fe400078e00c3 */
[----:B-1----:R-:W-:Y:S02]  /*19950*/  IMAD.MOV.U32 R136, RZ, RZ, R194 ;  /* 0x000000ffff887224 */ /* 0x002fe400078e00c2 */
[----:B------:R-:W-:Y:S02]  /*19960*/  IMAD.MOV.U32 R137, RZ, RZ, R193 ;  /* 0x000000ffff897224 */ /* 0x000fe400078e00c1 */
[----:B------:R-:W-:Y:S02]  /*19970*/  IMAD.MOV.U32 R138, RZ, RZ, R192 ;  /* 0x000000ffff8a7224 */ /* 0x000fe400078e00c0 */
[----:B------:R-:W-:Y:S02]  /*19980*/  IMAD.MOV.U32 R139, RZ, RZ, R159 ;  /* 0x000000ffff8b7224 */ /* 0x000fe400078e009f */
[----:B------:R-:W-:-:S02]  /*19990*/  IMAD.MOV.U32 R32, RZ, RZ, R27 ;  /* 0x000000ffff207224 */ /* 0x000fc400078e001b */
[----:B------:R-:W-:Y:S02]  /*199a0*/  IMAD.MOV.U32 R31, RZ, RZ, R26 ;  /* 0x000000ffff1f7224 */ /* 0x000fe400078e001a */
[----:B------:R-:W-:Y:S02]  /*199b0*/  IMAD.MOV.U32 R30, RZ, RZ, R25 ;  /* 0x000000ffff1e7224 */ /* 0x000fe400078e0019 */
[----:B------:R-:W-:Y:S02]  /*199c0*/  IMAD.MOV.U32 R29, RZ, RZ, R24 ;  /* 0x000000ffff1d7224 */ /* 0x000fe400078e0018 */
[----:B--2---:R-:W-:Y:S02]  /*199d0*/  IMAD.MOV.U32 R140, RZ, RZ, R156 ;  /* 0x000000ffff8c7224 */ /* 0x004fe400078e009c */
[----:B------:R-:W-:Y:S02]  /*199e0*/  IMAD.MOV.U32 R141, RZ, RZ, R157 ;  /* 0x000000ffff8d7224 */ /* 0x000fe400078e009d */
[----:B------:R-:W-:-:S02]  /*199f0*/  IMAD.MOV.U32 R142, RZ, RZ, R158 ;  /* 0x000000ffff8e7224 */ /* 0x000fc400078e009e */
[----:B------:R-:W-:Y:S02]  /*19a00*/  IMAD.MOV.U32 R143, RZ, RZ, R19 ;  /* 0x000000ffff8f7224 */ /* 0x000fe400078e0013 */
[----:B------:R-:W-:Y:S02]  /*19a10*/  IMAD.MOV.U32 R28, RZ, RZ, R4 ;  /* 0x000000ffff1c7224 */ /* 0x000fe400078e0004 */
[----:B---3--:R-:W-:Y:S02]  /*19a20*/  IMAD.MOV.U32 R144, RZ, RZ, R18 ;  /* 0x000000ffff907224 */ /* 0x008fe400078e0012 */
[----:B------:R-:W-:Y:S02]  /*19a30*/  IMAD.MOV.U32 R145, RZ, RZ, R15 ;  /* 0x000000ffff917224 */ /* 0x000fe400078e000f */
[----:B------:R-:W-:Y:S02]  /*19a40*/  IMAD.MOV.U32 R146, RZ, RZ, R14 ;  /* 0x000000ffff927224 */ /* 0x000fe400078e000e */
[----:B------:R-:W-:-:S02]  /*19a50*/  IMAD.MOV.U32 R147, RZ, RZ, R12 ;  /* 0x000000ffff937224 */ /* 0x000fc400078e000c */
[----:B----4-:R-:W-:Y:S02]  /*19a60*/  IMAD.MOV.U32 R148, RZ, RZ, R11 ;  /* 0x000000ffff947224 */ /* 0x010fe400078e000b */
        /* <DEDUP_REMOVED lines=8> */
[----:B------:R-:W-:Y:S01]  /*19af0*/  HGMMA.64x256x16.F32.BF16 R24, R152, gdesc[UR4].tnspB, R24, gsb0 ;  /* 0x43e0000498187df0 */ /* 0x000fe20008001818 */
[----:B------:R0:W-:Y:S04]  /*19b00*/  STL.128 [R1+0x2620], R20 ;  /* 0x0026201401007387 */ /* 0x0001e80000100c00 */
[----:B0-----:R-:W2:Y:S01]  /*19b10*/  LDL.LU.128 R20, [R1+0x2620] ;  /* 0x0026200001147983 */ /* 0x001ea20000300c00 */
[----:B------:R-:W-:-:S03]  /*19b20*/  WARPGROUP.DEPBAR.LE gsb0, 0x0 ;  /* 0x00008000000079c5 */ /* 0x000fc60000010000 */
[----:B------:R0:W-:Y:S04]  /*19b30*/  STL.128 [R1+0x23b0], R132 ;  /* 0x0023b08401007387 */ /* 0x0001e80000100c00 */
[----:B------:R1:W-:Y:S04]  /*19b40*/  STL.128 [R1+0x23a0], R128 ;  /* 0x0023a08001007387 */ /* 0x0003e80000100c00 */
[----:B------:R3:W-:Y:S04]  /*19b50*/  STL.128 [R1+0x2390], R124 ;  /* 0x0023907c01007387 */ /* 0x0007e80000100c00 */
[----:B------:R4:W-:Y:S04]  /*19b60*/  STL.128 [R1+0x2380], R120 ;  /* 0x0023807801007387 */ /* 0x0009e80000100c00 */
[----:B------:R4:W-:Y:S04]  /*19b70*/  STL.128 [R1+0x2370], R116 ;  /* 0x0023707401007387 */ /* 0x0009e80000100c00 */
[----:B------:R4:W-:Y:S04]  /*19b80*/  STL.128 [R1+0x2360], R112 ;  /* 0x0023607001007387 */ /* 0x0009e80000100c00 */
[----:B------:R4:W-:Y:S04]  /*19b90*/  STL.128 [R1+0x2350], R108 ;  /* 0x0023506c01007387 */ /* 0x0009e80000100c00 */
[----:B0-----:R-:W2:Y:S04]  /*19ba0*/  LDL.LU.128 R132, [R1+0x23b0] ;  /* 0x0023b00001847983 */ /* 0x001ea80000300c00 */
[----:B-1----:R-:W2:Y:S04]  /*19bb0*/  LDL.LU.128 R128, [R1+0x23a0] ;  /* 0x0023a00001807983 */ /* 0x002ea80000300c00 */
[----:B---3--:R-:W3:Y:S04]  /*19bc0*/  LDL.LU.128 R124, [R1+0x2390] ;  /* 0x00239000017c7983 */ /* 0x008ee80000300c00 */
[----:B----4-:R-:W4:Y:S04]  /*19bd0*/  LDL.LU.128 R120, [R1+0x2380] ;  /* 0x0023800001787983 */ /* 0x010f280000300c00 */
[----:B------:R-:W4:Y:S04]  /*19be0*/  LDL.LU.128 R116, [R1+0x2370] ;  /* 0x0023700001747983 */ /* 0x000f280000300c00 */
[----:B------:R-:W4:Y:S04]  /*19bf0*/  LDL.LU.128 R112, [R1+0x2360] ;  /* 0x0023600001707983 */ /* 0x000f280000300c00 */
[----:B------:R-:W4:Y:S04]  /*19c00*/  LDL.LU.128 R108, [R1+0x2350] ;  /* 0x00235000016c7983 */ /* 0x000f280000300c00 */
[----:B------:R0:W-:Y:S04]  /*19c10*/  STL.128 [R1+0x2340], R104 ;  /* 0x0023406801007387 */ /* 0x0001e80000100c00 */
[----:B------:R1:W-:Y:S04]  /*19c20*/  STL.128 [R1+0x2330], R100 ;  /* 0x0023306401007387 */ /* 0x0003e80000100c00 */
[----:B0-----:R-:W4:Y:S04]  /*19c30*/  LDL.LU.128 R104, [R1+0x2340] ;  /* 0x0023400001687983 */ /* 0x001f280000300c00 */
[----:B-1----:R-:W4:Y:S04]  /*19c40*/  LDL.LU.128 R100, [R1+0x2330] ;  /* 0x0023300001647983 */ /* 0x002f280000300c00 */
[----:B------:R0:W-:Y:S04]  /*19c50*/  STL.128 [R1+0x23f0], R148 ;  /* 0x0023f09401007387 */ /* 0x0001e80000100c00 */
[----:B--2---:R1:W-:Y:S04]  /*19c60*/  STL.128 [R1+0x2440], R20 ;  /* 0x0024401401007387 */ /* 0x0043e80000100c00 */
[----:B------:R2:W-:Y:S01]  /*19c70*/  STL.128 [R1+0x23e0], R144 ;  /* 0x0023e09001007387 */ /* 0x0005e20000100c00 */
[----:B0-----:R-:W-:-:S02]  /*19c80*/  IMAD.MOV.U32 R148, RZ, RZ, R223 ;  /* 0x000000ffff947224 */ /* 0x001fc400078e00df */
[----:B------:R-:W-:Y:S02]  /*19c90*/  IMAD.MOV.U32 R149, RZ, RZ, R222 ;  /* 0x000000ffff957224 */ /* 0x000fe400078e00de */
[----:B------:R-:W-:Y:S01]  /*19ca0*/  IMAD.MOV.U32 R150, RZ, RZ, R196 ;  /* 0x000000ffff967224 */ /* 0x000fe200078e00c4 */
[----:B------:R0:W-:Y:S01]  /*19cb0*/  STL.128 [R1+0x23d0], R140 ;  /* 0x0023d08c01007387 */ /* 0x0001e20000100c00 */
[----:B------:R-:W-:-:S03]  /*19cc0*/  IMAD.MOV.U32 R151, RZ, RZ, R195 ;  /* 0x000000ffff977224 */ /* 0x000fc600078e00c3 */
        /* <DEDUP_REMOVED lines=17> */
[----:B-1----:R-:W4:Y:S04]  /*19de0*/  LDL.LU.128 R20, [R1+0x2440] ;  /* 0x0024400001147983 */ /* 0x002f280000300c00 */
[----:B--2---:R-:W2:Y:S04]  /*19df0*/  LDL.LU.128 R144, [R1+0x23e0] ;  /* 0x0023e00001907983 */ /* 0x004ea80000300c00 */
[----:B0-----:R-:W2:Y:S04]  /*19e00*/  LDL.LU.128 R140, [R1+0x23d0] ;  /* 0x0023d000018c7983 */ /* 0x001ea80000300c00 */
[----:B---3--:R-:W3:Y:S04]  /*19e10*/  LDL.LU.128 R148, [R1+0x23f0] ;  /* 0x0023f00001947983 */ /* 0x008ee80000300c00 */
[----:B------:R-:W2:Y:S04]  /*19e20*/  LDL.LU.128 R136, [R1+0x23c0] ;  /* 0x0023c00001887983 */ /* 0x000ea80000300c00 */
[----:B------:R-:W3:Y:S04]  /*19e30*/  LDL.LU.128 R96, [R1+0x2320] ;  /* 0x0023200001607983 */ /* 0x000ee80000300c00 */
        /* <DEDUP_REMOVED lines=45> */
[----:B------:R0:W-:Y:S04]  /*1a110*/  STL.128 [R1+0x21a0], R184 ;  /* 0x0021a0b801007387 */ /* 0x0001e80000100c00 */
[----:B------:R1:W-:Y:S04]  /*1a120*/  STL.128 [R1+0x2190], R180 ;  /* 0x002190b401007387 */ /* 0x0003e80000100c00 */
[----:B------:R4:W-:Y:S04]  /*1a130*/  STL [R1+0x574], R101 ;  /* 0x0005746501007387 */ /* 0x0009e80000100800 */
[----:B------:R4:W-:Y:S04]  /*1a140*/  STL [R1+0x570], R100 ;  /* 0x0005706401007387 */ /* 0x0009e80000100800 */
[----:B0-----:R-:W2:Y:S04]  /*1a150*/  LDL.LU.128 R184, [R1+0x21a0] ;  /* 0x0021a00001b87983 */ /* 0x001ea80000300c00 */
[----:B-1----:R-:W2:Y:S04]  /*1a160*/  LDL.128 R180, [R1+0x580] ;  /* 0x0005800001b47983 */ /* 0x002ea80000100c00 */
[----:B------:R-:W-:Y:S04]  /*1a170*/  STL [R1+0x45c], R31 ;  /* 0x00045c1f01007387 */ /* 0x000fe80000100800 */
[----:B------:R-:W-:Y:S04]  /*1a180*/  STL [R1+0x458], R30 ;  /* 0x0004581e01007387 */ /* 0x000fe80000100800 */
[----:B------:R-:W-:Y:S04]  /*1a190*/  STL [R1+0x454], R29 ;  /* 0x0004541d01007387 */ /* 0x000fe80000100800 */
[----:B------:R-:W-:Y:S04]  /*1a1a0*/  STL [R1+0x450], R28 ;  /* 0x0004501c01007387 */ /* 0x000fe80000100800 */
[----:B------:R-:W2:Y:S04]  /*1a1b0*/  LDL.LU.128 R104, [R1+0x450] ;  /* 0x0004500001687983 */ /* 0x000ea80000300c00 */
[----:B----4-:R-:W4:Y:S04]  /*1a1c0*/  LDL.LU R101, [R1+0x588] ;  /* 0x0005880001657983 */ /* 0x010f280000300800 */
[----:B------:R-:W4:Y:S01]  /*1a1d0*/  LDL.LU R100, [R1+0x584] ;  /* 0x0005840001647983 */ /* 0x000f220000300800 */
[----:B------:R-:W-:-:S02]  /*1a1e0*/  IMAD.MOV.U32 R153, RZ, RZ, R193 ;  /* 0x000000ffff997224 */ /* 0x000fc400078e00c1 */
[-CC-:B------:R-:W-:Y:S01]  /*1a1f0*/  FFMA.FTZ R193, R172, R0.reuse, -R13.reuse ;  /* 0x00000000acc17223 */ /* 0x180fe2000001080d */
[----:B------:R-:W-:Y:S02]  /*1a200*/  IMAD.MOV.U32 R154, RZ, RZ, R192 ;  /* 0x000000ffff9a7224 */ /* 0x000fe400078e00c0 */
[-C--:B------:R-:W-:Y:S01]  /*1a210*/  FFMA.FTZ R192, R173, R0.reuse, -R13 ;  /* 0x00000000adc07223 */ /* 0x080fe2000001080d */
[-CC-:B------:R-:W-:Y:S01]  /*1a220*/  FFMA.FTZ R173, R170, R0.reuse, -R197.reuse ;  /* 0x00000000aaad7223 */ /* 0x180fe200000108c5 */
[-CC-:B------:R-:W-:Y:S01]  /*1a230*/  FFMA.FTZ R172, R171, R0.reuse, -R197.reuse ;  /* 0x00000000abac7223 */ /* 0x180fe200000108c5 */
[-CC-:B------:R-:W-:Y:S01]  /*1a240*/  FFMA.FTZ R171, R174, R0.reuse, -R197.reuse ;  /* 0x00000000aeab7223 */ /* 0x180fe200000108c5 */
[----:B------:R-:W-:-:S03]  /*1a250*/  FFMA.FTZ R170, R175, R0, -R197 ;  /* 0x00000000afaa7223 */ /* 0x000fc600000108c5 */
[----:B------:R-:W-:Y:S01]  /*1a260*/  MUFU.EX2 R173, R173 ;  /* 0x000000ad00ad7308 */ /* 0x000fe20000000800 */
[----:B------:R-:W-:Y:S02]  /*1a270*/  IMAD.MOV.U32 R152, RZ, RZ, R194 ;  /* 0x000000ffff987224 */ /* 0x000fe400078e00c2 */
[-CC-:B------:R-:W-:Y:S01]  /*1a280*/  FFMA.FTZ R195, R168, R0.reuse, -R13.reuse ;  /* 0x00000000a8c37223 */ /* 0x180fe2000001080d */
[----:B------:R-:W-:-:S04]  /*1a290*/  FFMA.FTZ R194, R169, R0, -R13 ;  /* 0x00000000a9c27223 */ /* 0x000fc8000001080d */
[----:B------:R-:W0:Y:S08]  /*1a2a0*/  MUFU.EX2 R172, R172 ;  /* 0x000000ac00ac7308 */ /* 0x000e300000000800 */
[----:B------:R-:W-:Y:S08]  /*1a2b0*/  MUFU.EX2 R171, R171 ;  /* 0x000000ab00ab7308 */ /* 0x000ff00000000800 */
[----:B------:R-:W1:Y:S01]  /*1a2c0*/  MUFU.EX2 R170, R170 ;  /* 0x000000aa00aa7308 */ /* 0x000e620000000800 */
[----:B------:R-:W-:Y:S01]  /*1a2d0*/  IMAD.MOV.U32 R155, RZ, RZ, R159 ;  /* 0x000000ffff9b7224 */ /* 0x000fe200078e009f */
[----:B------:R-:W-:Y:S01]  /*1a2e0*/  STL [R1+0x578], R102 ;  /* 0x0005786601007387 */ /* 0x000fe20000100800 */
[----:B------:R-:W-:-:S05]  /*1a2f0*/  VIADD R4, R16, 0x180 ;  /* 0x0000018010047836 */ /* 0x000fca0000000000 */
[----:B------:R-:W-:Y:S01]  /*1a300*/  MUFU.EX2 R195, R195 ;  /* 0x000000c300c37308 */ /* 0x000fe20000000800 */
[----:B------:R0:W-:Y:S07]  /*1a310*/  STL.128 [R1+0x3f0], R152 ;  /* 0x0003f09801007387 */ /* 0x0001ee0000100c00 */
[----:B------:R-:W2:Y:S01]  /*1a320*/  MUFU.EX2 R194, R194 ;  /* 0x000000c200c27308 */ /* 0x000ea20000000800 */
[----:B------:R-:W-:Y:S07]  /*1a330*/  STL [R1+0x590], R108 ;  /* 0x0005906c01007387 */ /* 0x000fee0000100800 */
[----:B------:R-:W-:Y:S01]  /*1a340*/  MUFU.EX2 R193, R193 ;  /* 0x000000c100c17308 */ /* 0x000fe20000000800 */
[----:B0-----:R-:W-:Y:S01]  /*1a350*/  F2FP.BF16.F32.PACK_AB R153, R172, R173 ;  /* 0x000000adac99723e */ /* 0x001fe200000010ff */
[----:B------:R-:W-:Y:S06]  /*1a360*/  STL [R1+0x57c], R103 ;  /* 0x00057c6701007387 */ /* 0x000fec0000100800 */
[----:B------:R-:W0:Y:S01]  /*1a370*/  MUFU.EX2 R192, R192 ;  /* 0x000000c000c07308 */ /* 0x000e220000000800 */
[----:B---3--:R-:W-:Y:S01]  /*1a380*/  STL [R1+0x56c], R99 ;  /* 0x00056c6301007387 */ /* 0x008fe20000100800 */
[----:B-1----:R-:W-:-:S03]  /*1a390*/  F2FP.BF16.F32.PACK_AB R155, R170, R171 ;  /* 0x000000abaa9b723e */ /* 0x002fc600000010ff */
        /* <DEDUP_REMOVED lines=8> */
[----:B------:R1:W-:Y:S01]  /*1a420*/  STL.64 [R1+0x2170], R172 ;  /* 0x002170ac01007387 */ /* 0x0003e20000100a00 */
[----:B------:R-:W-:-:S03]  /*1a430*/  IMAD.MOV.U32 R159, RZ, RZ, R19 ;  /* 0x000000ffff9f7224 */ /* 0x000fc600078e0013 */
[----:B--2---:R-:W-:Y:S01]  /*1a440*/  STL [R1+0x55c], R95 ;  /* 0x00055c5f01007387 */ /* 0x004fe20000100800 */
[----:B------:R-:W-:-:S03]  /*1a450*/  R2UR UR6, R4 ;  /* 0x00000000040672ca */ /* 0x000fc600000e0000 */
[----:B------:R-:W-:Y:S01]  /*1a460*/  STL [R1+0x558], R94 ;  /* 0x0005585e01007387 */ /* 0x000fe20000100800 */
[----:B------:R-:W-:-:S03]  /*1a470*/  IMAD.MOV.U32 R196, RZ, RZ, R24 ;  /* 0x000000ffffc47224 */ /* 0x000fc600078e0018 */
[----:B------:R-:W-:Y:S04]  /*1a480*/  STL [R1+0x554], R93 ;  /* 0x0005545d01007387 */ /* 0x000fe80000100800 */
[----:B------:R-:W-:Y:S04]  /*1a490*/  STL [R1+0x550], R92 ;  /* 0x0005505c01007387 */ /* 0x000fe80000100800 */
[----:B------:R2:W-:Y:S04]  /*1a4a0*/  STL.64 [R1+0x2168], R170 ;  /* 0x002168aa01007387 */ /* 0x0005e80000100a00 */
[----:B------:R-:W3:Y:S04]  /*1a4b0*/  LDL.LU.128 R112, [R1+0x470] ;  /* 0x0004700001707983 */ /* 0x000ee80000300c00 */
[----:B-1----:R-:W3:Y:S04]  /*1a4c0*/  LDL.LU.128 R172, [R1+0x560] ;  /* 0x0005600001ac7983 */ /* 0x002ee80000300c00 */
[----:B------:R-:W3:Y:S04]  /*1a4d0*/  LDL.LU.128 R176, [R1+0x570] ;  /* 0x0005700001b07983 */ /* 0x000ee80000300c00 */
[----:B------:R1:W-:Y:S04]  /*1a4e0*/  STL.128 [R1+0x330], R164 ;  /* 0x000330a401007387 */ /* 0x0003e80000100c00 */
[----:B--2---:R-:W2:Y:S04]  /*1a4f0*/  LDL.LU.128 R168, [R1+0x550] ;  /* 0x0005500001a87983 */ /* 0x004ea80000300c00 */
[----:B------:R0:W-:Y:S04]  /*1a500*/  STL.128 [R1+0x320], R160 ;  /* 0x000320a001007387 */ /* 0x0001e80000100c00 */
[----:B------:R-:W-:Y:S01]  /*1a510*/  STL [R1+0x46c], R35 ;  /* 0x00046c2301007387 */ /* 0x000fe20000100800 */
[----:B-1----:R-:W-:-:S03]  /*1a520*/  IMAD.MOV.U32 R164, RZ, RZ, R11 ;  /* 0x000000ffffa47224 */ /* 0x002fc600078e000b */
[----:B------:R-:W-:Y:S01]  /*1a530*/  STL [R1+0x468], R34 ;  /* 0x0004682201007387 */ /* 0x000fe20000100800 */
[----:B------:R-:W-:Y:S02]  /*1a540*/  IMAD.MOV.U32 R165, RZ, RZ, R10 ;  /* 0x000000ffffa57224 */ /* 0x000fe400078e000a */
[----:B------:R-:W-:Y:S01]  /*1a550*/  IMAD.MOV.U32 R166, RZ, RZ, R9 ;  /* 0x000000ffffa67224 */ /* 0x000fe200078e0009 */
[----:B------:R-:W-:Y:S01]  /*1a560*/  STL [R1+0x464], R33 ;  /* 0x0004642101007387 */ /* 0x000fe20000100800 */
[----:B------:R-:W-:Y:S02]  /*1a570*/  IMAD.MOV.U32 R167, RZ, RZ, R7 ;  /* 0x000000ffffa77224 */ /* 0x000fe400078e0007 */
[----:B0-----:R-:W-:Y:S01]  /*1a580*/  IMAD.MOV.U32 R160, RZ, RZ, R18 ;  /* 0x000000ffffa07224 */ /* 0x001fe200078e0012 */
[----:B------:R-:W-:Y:S01]  /*1a590*/  STL [R1+0x460], R32 ;  /* 0x0004602001007387 */ /* 0x000fe20000100800 */
[----:B------:R-:W-:Y:S02]  /*1a5a0*/  IMAD.MOV.U32 R161, RZ, RZ, R15 ;  /* 0x000000ffffa17224 */ /* 0x000fe400078e000f */
[----:B------:R-:W-:Y:S01]  /*1a5b0*/  IMAD.MOV.U32 R162, RZ, RZ, R14 ;  /* 0x000000ffffa27224 */ /* 0x000fe200078e000e */
[----:B------:R-:W2:Y:S01]  /*1a5c0*/  LDL.LU.128 R108, [R1+0x460] ;  /* 0x00046000016c7983 */ /* 0x000ea20000300c00 */
[----:B------:R-:W-:-:S03]  /*1a5d0*/  IMAD.MOV.U32 R163, RZ, RZ, R12 ;  /* 0x000000ffffa37224 */ /* 0x000fc600078e000c */
[----:B------:R-:W2:Y:S01]  /*1a5e0*/  LDL.LU R99, [R1+0x580] ;  /* 0x0005800001637983 */ /* 0x000ea20000300800 */
[----:B------:R-:W-:-:S03]  /*1a5f0*/  F2FP.BF16.F32.PACK_AB R152, R194, R195 ;  /* 0x000000c3c298723e */ /* 0x000fc600000010ff */
[----:B------:R0:W-:Y:S01]  /*1a600*/  STL.128 [R1+0x420], R164 ;  /* 0x000420a401007387 */ /* 0x0001e20000100c00 */
[----:B------:R-:W-:-:S03]  /*1a610*/  F2FP.BF16.F32.PACK_AB R154, R192, R193 ;  /* 0x000000c1c09a723e */ /* 0x000fc600000010ff */
[----:B------:R1:W-:Y:S04]  /*1a620*/  STL.128 [R1+0x400], R156 ;  /* 0x0004009c01007387 */ /* 0x0003e80000100c00 */
[----:B------:R1:W-:Y:S01]  /*1a630*/  STL.128 [R1+0x410], R160 ;  /* 0x000410a001007387 */ /* 0x0003e20000100c00 */
[----:B0-----:R-:W-:Y:S02]  /*1a640*/  IMAD.MOV.U32 R164, RZ, RZ, R137 ;  /* 0x000000ffffa47224 */ /* 0x001fe400078e0089 */
[----:B------:R-:W-:Y:S02]  /*1a650*/  IMAD.MOV.U32 R165, RZ, RZ, R136 ;  /* 0x000000ffffa57224 */ /* 0x000fe400078e0088 */
[----:B-1----:R-:W-:Y:S02]  /*1a660*/  IMAD.MOV.U32 R156, RZ, RZ, R145 ;  /* 0x000000ffff9c7224 */ /* 0x002fe400078e0091 */
[----:B------:R-:W-:-:S02]  /*1a670*/  IMAD.MOV.U32 R157, RZ, RZ, R144 ;  /* 0x000000ffff9d7224 */ /* 0x000fc400078e0090 */
[----:B------:R-:W-:Y:S02]  /*1a680*/  IMAD.MOV.U32 R158, RZ, RZ, R143 ;  /* 0x000000ffff9e7224 */ /* 0x000fe400078e008f */
[----:B------:R-:W-:Y:S02]  /*1a690*/  IMAD.MOV.U32 R159, RZ, RZ, R142 ;  /* 0x000000ffff9f7224 */ /* 0x000fe400078e008e */
[----:B------:R-:W-:Y:S02]  /*1a6a0*/  IMAD.MOV.U32 R160, RZ, RZ, R141 ;  /* 0x000000ffffa07224 */ /* 0x000fe400078e008d */
[----:B------:R-:W-:Y:S02]  /*1a6b0*/  IMAD.MOV.U32 R161, RZ, RZ, R140 ;  /* 0x000000ffffa17224 */ /* 0x000fe400078e008c */
[----:B------:R-:W-:Y:S02]  /*1a6c0*/  IMAD.MOV.U32 R162, RZ, RZ, R139 ;  /* 0x000000ffffa27224 */ /* 0x000fe400078e008b */
[----:B------:R-:W-:Y:S01]  /*1a6d0*/  IMAD.MOV.U32 R163, RZ, RZ, R138 ;  /* 0x000000ffffa37224 */ /* 0x000fe200078e008a */
[----:B------:R-:W-:Y:S01]  /*1a6e0*/  STL [R1+0x54c], R91 ;  /* 0x00054c5b01007387 */ /* 0x000fe20000100800 */
[----:B------:R-:W-:-:S03]  /*1a6f0*/  IMAD.MOV.U32 R7, RZ, RZ, R151 ;  /* 0x000000ffff077224 */ /* 0x000fc600078e0097 */
[----:B------:R-:W-:Y:S01]  /*1a700*/  STL [R1+0x548], R90 ;  /* 0x0005485a01007387 */ /* 0x000fe20000100800 */
[----:B------:R-:W-:-:S03]  /*1a710*/  IMAD.MOV.U32 R12, RZ, RZ, R150 ;  /* 0x000000ffff0c7224 */ /* 0x000fc600078e0096 */
[----:B------:R-:W-:Y:S01]  /*1a720*/  STL [R1+0x544], R89 ;  /* 0x0005445901007387 */ /* 0x000fe20000100800 */
[----:B------:R-:W-:-:S03]  /*1a730*/  IMAD.MOV.U32 R14, RZ, RZ, R149 ;  /* 0x000000ffff0e7224 */ /* 0x000fc600078e0095 */
[----:B------:R-:W-:Y:S01]  /*1a740*/  STL [R1+0x540], R88 ;  /* 0x0005405801007387 */ /* 0x000fe20000100800 */
[----:B------:R-:W-:-:S03]  /*1a750*/  IMAD.MOV.U32 R15, RZ, RZ, R148 ;  /* 0x000000ffff0f7224 */ /* 0x000fc600078e0094 */
[----:B------:R-:W-:Y:S01]  /*1a760*/  STL.64 [R1+0x2160], R164 ;  /* 0x002160a401007387 */ /* 0x000fe20000100a00 */
[----:B------:R-:W-:-:S03]  /*1a770*/  IMAD.MOV.U32 R18, RZ, RZ, R147 ;  /* 0x000000ffff127224 */ /* 0x000fc600078e0093 */
[----:B------:R-:W-:Y:S01]  /*1a780*/  STL [R1+0x53c], R87 ;  /* 0x00053c5701007387 */ /* 0x000fe20000100800 */
[----:B------:R-:W-:-:S03]  /*1a790*/  IMAD.MOV.U32 R19, RZ, RZ, R146 ;  /* 0x000000ffff137224 */ /* 0x000fc600078e0092 */
[----:B------:R-:W-:Y:S04]  /*1a7a0*/  STL [R1+0x538], R86 ;  /* 0x0005385601007387 */ /* 0x000fe80000100800 */
[----:B------:R-:W-:Y:S04]  /*1a7b0*/  STL [R1+0x534], R85 ;  /* 0x0005345501007387 */ /* 0x000fe80000100800 */
[----:B------:R-:W-:Y:S04]  /*1a7c0*/  STL [R1+0x530], R84 ;  /* 0x0005305401007387 */ /* 0x000fe80000100800 */
[----:B------:R-:W-:Y:S04]  /*1a7d0*/  STL [R1+0x52c], R83 ;  /* 0x00052c5301007387 */ /* 0x000fe80000100800 */
[----:B------:R-:W-:Y:S04]  /*1a7e0*/  STL [R1+0x528], R82 ;  /* 0x0005285201007387 */ /* 0x000fe80000100800 */
[----:B------:R0:W-:Y:S01]  /*1a7f0*/  STL.128 [R1+0x2090], R184 ;  /* 0x002090b801007387 */ /* 0x0001e20000100c00 */
[----:B------:R-:W-:-:S03]  /*1a800*/  IMAD.MOV.U32 R102, RZ, RZ, R183 ;  /* 0x000000ffff667224 */ /* 0x000fc600078e00b7 */
[----:B------:R-:W-:Y:S04]  /*1a810*/  STL [R1+0x524], R81 ;  /* 0x0005245101007387 */ /* 0x000fe80000100800 */
[----:B------:R1:W-:Y:S04]  /*1a820*/  STL [R1+0x2018], R102 ;  /* 0x0020186601007387 */ /* 0x0003e80000100800 */
[----:B------:R-:W-:Y:S04]  /*1a830*/  STL [R1+0x520], R80 ;  /* 0x0005205001007387 */ /* 0x000fe80000100800 */
[----:B0-----:R-:W2:Y:S04]  /*1a840*/  LDL.128 R184, [R1+0x590] ;  /* 0x0005900001b87983 */ /* 0x001ea80000100c00 */
[----:B-1----:R-:W2:Y:S01]  /*1a850*/  LDL.LU R102, [R1+0x2018] ;  /* 0x0020180001667983 */ /* 0x002ea20000300800 */
[----:B------:R-:W-:-:S03]  /*1a860*/  IMAD.MOV.U32 R24, RZ, RZ, R105 ;  /* 0x000000ffff187224 */ /* 0x000fc600078e0069 */
[----:B------:R0:W-:Y:S01]  /*1a870*/  STL.128 [R1+0x240], R104 ;  /* 0x0002406801007387 */ /* 0x0001e20000100c00 */
[----:B------:R-:W-:-:S03]  /*1a880*/  IMAD.MOV.U32 R4, RZ, RZ, R104 ;  /* 0x000000ffff047224 */ /* 0x000fc600078e0068 */
[----:B------:R-:W2:Y:S04]  /*1a890*/  LDL.LU R103, [R1+0x590] ;  /* 0x0005900001677983 */ /* 0x000ea80000300800 */
[----:B----4-:R1:W-:Y:S04]  /*1a8a0*/  STL.64 [R1+0x2010], R100 ;  /* 0x0020106401007387 */ /* 0x0103e80000100a00 */
[----:B------:R-:W-:Y:S04]  /*1a8b0*/  STL.128 [R1+0x2150], R160 ;  /* 0x002150a001007387 */ /* 0x000fe80000100c00 */
[----:B0-----:R-:W4:Y:S04]  /*1a8c0*/  LDL.LU R105, [R1+0x598] ;  /* 0x0005980001697983 */ /* 0x001f280000300800 */
[----:B-1----:R-:W4:Y:S04]  /*1a8d0*/  LDL.LU.64 R100, [R1+0x2010] ;  /* 0x0020100001647983 */ /* 0x002f280000300a00 */
[----:B------:R-:W4:Y:S04]  /*1a8e0*/  LDL.LU R104, [R1+0x594] ;  /* 0x0005940001687983 */ /* 0x000f280000300800 */
[----:B------:R0:W-:Y:S04]  /*1a8f0*/  STL.128 [R1+0x2140], R156 ;  /* 0x0021409c01007387 */ /* 0x0001e80000100c00 */
[----:B------:R-:W4:Y:S04]  /*1a900*/  LDL.LU.128 R164, [R1+0x540] ;  /* 0x0005400001a47983 */ /* 0x000f280000300c00 */
[----:B------:R-:W-:Y:S04]  /*1a910*/  STL [R1+0x51c], R79 ;  /* 0x00051c4f01007387 */ /* 0x000fe80000100800 */
[----:B------:R-:W-:Y:S04]  /*1a920*/  STL [R1+0x518], R78 ;  /* 0x0005184e01007387 */ /* 0x000fe80000100800 */
[----:B------:R-:W-:Y:S04]  /*1a930*/  STL [R1+0x514], R77 ;  /* 0x0005144d01007387 */ /* 0x000fe80000100800 */
[----:B------:R-:W-:Y:S04]  /*1a940*/  STL [R1+0x510], R76 ;  /* 0x0005104c01007387 */ /* 0x000fe80000100800 */
[----:B------:R1:W-:Y:S04]  /*1a950*/  STL.128 [R1+0x2130], R152 ;  /* 0x0021309801007387 */ /* 0x0003e80000100c00 */
[----:B0-----:R-:W4:Y:S04]  /*1a960*/  LDL.LU.128 R156, [R1+0x520] ;  /* 0x00052000019c7983 */ /* 0x001f280000300c00 */
[----:B------:R-:W4:Y:S04]  /*1a970*/  LDL.LU.128 R160, [R1+0x530] ;  /* 0x0005300001a07983 */ /* 0x000f280000300c00 */
[----:B------:R-:W-:Y:S04]  /*1a980*/  STL [R1+0x50c], R75 ;  /* 0x00050c4b01007387 */ /* 0x000fe80000100800 */
[----:B------:R-:W-:Y:S04]  /*1a990*/  STL [R1+0x508], R74 ;  /* 0x0005084a01007387 */ /* 0x000fe80000100800 */
[----:B------:R-:W-:Y:S04]  /*1a9a0*/  STL [R1+0x504], R73 ;  /* 0x0005044901007387 */ /* 0x000fe80000100800 */
[----:B------:R-:W-:Y:S04]  /*1a9b0*/  STL [R1+0x500], R72 ;  /* 0x0005004801007387 */ /* 0x000fe80000100800 */
[----:B-1----:R-:W4:Y:S04]  /*1a9c0*/  LDL.LU.128 R152, [R1+0x510] ;  /* 0x0005100001987983 */ /* 0x002f280000300c00 */
[----:B------:R-:W-:Y:S04]  /*1a9d0*/  STL [R1+0x4fc], R71 ;  /* 0x0004fc4701007387 */ /* 0x000fe80000100800 */
[----:B------:R-:W-:Y:S04]  /*1a9e0*/  STL [R1+0x4f8], R70 ;  /* 0x0004f84601007387 */ /* 0x000fe80000100800 */
[----:B------:R-:W-:Y:S04]  /*1a9f0*/  STL [R1+0x4f4], R69 ;  /* 0x0004f44501007387 */ /* 0x000fe80000100800 */
[----:B------:R-:W-:Y:S04]  /*1aa00*/  STL [R1+0x4f0], R68 ;  /* 0x0004f04401007387 */ /* 0x000fe80000100800 */
[----:B------:R-:W4:Y:S04]  /*1aa10*/  LDL.LU.128 R148, [R1+0x500] ;  /* 0x0005000001947983 */ /* 0x000f280000300c00 */
        /* <DEDUP_REMOVED lines=13> */
[----:B------:R-:W4:Y:S04]  /*1aaf0*/  LDL.LU.128 R136, [R1+0x4d0] ;  /* 0x0004d00001887983 */ /* 0x000f280000300c00 */
[----:B------:R-:W4:Y:S04]  /*1ab00*/  LDL.LU.128 R140, [R1+0x4e0] ;  /* 0x0004e000018c7983 */ /* 0x000f280000300c00 */
        /* <DEDUP_REMOVED lines=19> */
[----:B------:R-:W4:Y:S04]  /*1ac40*/  LDL.LU.128 R116, [R1+0x480] ;  /* 0x0004800001747983 */ /* 0x000f280000300c00 */
[----:B------:R-:W4:Y:S01]  /*1ac50*/  LDL.LU.128 R120, [R1+0x490] ;  /* 0x0004900001787983 */ /* 0x000f220000300c00 */
[----:B------:R-:W-:-:S02]  /*1ac60*/  IMAD.MOV.U32 R9, RZ, RZ, R6 ;  /* 0x000000ffff097224 */ /* 0x000fc400078e0006 */
[----:B------:R-:W-:Y:S01]  /*1ac70*/  IMAD.MOV.U32 R6, RZ, RZ, R25 ;  /* 0x000000ffff067224 */ /* 0x000fe200078e0019 */
[----:B---3--:R0:W-:Y:S01]  /*1ac80*/  STL.128 [R1+0x260], R112 ;  /* 0x0002607001007387 */ /* 0x0081e20000100c00 */
        /* <DEDUP_REMOVED lines=8> */
[----:B0-----:R-:W3:Y:S01]  /*1ad10*/  LDL.128 R112, [R1+0x5a0] ;  /* 0x0005a00001707983 */ /* 0x001ee20000100c00 */
        /* <DEDUP_REMOVED lines=9> */
[----:B------:R-:W-:Y:S01]  /*1adb0*/  IMAD.MOV.U32 R11, RZ, RZ, R2 ;  /* 0x000000ffff0b7224 */ /* 0x000fe200078e0002 */
[----:B------:R-:W-:Y:S01]  /*1adc0*/  STL.128 [R1+0x250], R108 ;  /* 0x0002506c01007387 */ /* 0x000fe20000100c00 */
[----:B------:R-:W-:Y:S02]  /*1add0*/  IMAD.MOV.U32 R3, RZ, RZ, R26 ;  /* 0x000000ffff037224 */ /* 0x000fe400078e001a */
[----:B------:R-:W-:Y:S02]  /*1ade0*/  IMAD.MOV.U32 R2, RZ, RZ, R27 ;  /* 0x000000ffff027224 */ /* 0x000fe400078e001b */
[----:B------:R-:W-:Y:S01]  /*1adf0*/  IMAD.MOV.U32 R106, RZ, RZ, R187 ;  /* 0x000000ffff6a7224 */ /* 0x000fe200078e00bb */
[----:B------:R-:W-:Y:S01]  /*1ae00*/  STL.128 [R1+0x1fe0], R96 ;  /* 0x001fe06001007387 */ /* 0x000fe20000100c00 */
[----:B------:R-:W-:Y:S02]  /*1ae10*/  IMAD.MOV.U32 R26, RZ, RZ, R107 ;  /* 0x000000ffff1a7224 */ /* 0x000fe400078e006b */
[----:B------:R-:W-:Y:S01]  /*1ae20*/  IMAD.MOV.U32 R28, RZ, RZ, R109 ;  /* 0x000000ffff1c7224 */ /* 0x000fe200078e006d */
[----:B------:R0:W-:Y:S01]  /*1ae30*/  STL [R1+0x2008], R106 ;  /* 0x0020086a01007387 */ /* 0x0001e20000100800 */
[----:B------:R-:W-:-:S03]  /*1ae40*/  IMAD.MOV.U32 R27, RZ, RZ, R108 ;  /* 0x000000ffff1b7224 */ /* 0x000fc600078e006c */
[----:B------:R1:W-:Y:S04]  /*1ae50*/  STL.128 [R1+0x1fd0], R92 ;  /* 0x001fd05c01007387 */ /* 0x0003e80000100c00 */
[----:B------:R-:W-:Y:S04]  /*1ae60*/  STL.128 [R1+0x1fc0], R88 ;  /* 0x001fc05801007387 */ /* 0x000fe80000100c00 */
[----:B0-----:R-:W2:Y:S04]  /*1ae70*/  LDL.LU R106, [R1+0x2008] ;  /* 0x00200800016a7983 */ /* 0x001ea80000300800 */
[----:B------:R-:W2:Y:S04]  /*1ae80*/  LDL.LU.128 R96, [R1+0x1fe0] ;  /* 0x001fe00001607983 */ /* 0x000ea80000300c00 */
[----:B-1----:R-:W2:Y:S04]  /*1ae90*/  LDL.LU.128 R92, [R1+0x1fd0] ;  /* 0x001fd000015c7983 */ /* 0x002ea80000300c00 */
[----:B----4-:R-:W-:Y:S04]  /*1aea0*/  STL.128 [R1+0x1ff0], R100 ;  /* 0x001ff06401007387 */ /* 0x010fe80000100c00 */
[----:B------:R0:W-:Y:S04]  /*1aeb0*/  STL.64 [R1+0x2000], R104 ;  /* 0x0020006801007387 */ /* 0x0001e80000100a00 */
[----:B------:R-:W4:Y:S04]  /*1aec0*/  LDL.LU R109, [R1+0x5a8] ;  /* 0x0005a800016d7983 */ /* 0x000f280000300800 */
[----:B------:R-:W4:Y:S04]  /*1aed0*/  LDL.LU R108, [R1+0x5a4] ;  /* 0x0005a400016c7983 */ /* 0x000f280000300800 */
[----:B0-----:R-:W2:Y:S04]  /*1aee0*/  LDL.LU.64 R104, [R1+0x2000] ;  /* 0x0020000001687983 */ /* 0x001ea80000300a00 */
[----:B------:R-:W2:Y:S04]  /*1aef0*/  LDL.LU.128 R100, [R1+0x1ff0] ;  /* 0x001ff00001647983 */ /* 0x000ea80000300c00 */
[----:B------:R-:W2:Y:S04]  /*1af00*/  LDL.LU R107, [R1+0x5a0] ;  /* 0x0005a000016b7983 */ /* 0x000ea80000300800 */
[----:B------:R-:W2:Y:S01]  /*1af10*/  LDL.LU.128 R88, [R1+0x1fc0] ;  /* 0x001fc00001587983 */ /* 0x000ea20000300c00 */
        /* <DEDUP_REMOVED lines=13> */
[----:B------:R0:W-:Y:S01]  /*1aff0*/  STL.128 [R1+0x1fb0], R84 ;  /* 0x001fb05401007387 */ /* 0x0001e20000100c00 */
[----:B------:R-:W-:-:S02]  /*1b000*/  IMAD.MOV.U32 R74, RZ, RZ, R155 ;  /* 0x000000ffff4a7224 */ /* 0x000fc400078e009b */
[----:B------:R-:W-:Y:S02]  /*1b010*/  IMAD.MOV.U32 R73, RZ, RZ, R154 ;  /* 0x000000ffff497224 */ /* 0x000fe400078e009a */
[----:B------:R-:W-:Y:S02]  /*1b020*/  IMAD.MOV.U32 R72, RZ, RZ, R153 ;  /* 0x000000ffff487224 */ /* 0x000fe400078e0099 */
[----:B------:R-:W-:Y:S01]  /*1b030*/  IMAD.MOV.U32 R71, RZ, RZ, R152 ;  /* 0x000000ffff477224 */ /* 0x000fe200078e0098 */
[----:B------:R1:W-:Y:S04]  /*1b040*/  STL.128 [R1+0x1fa0], R80 ;  /* 0x001fa05001007387 */ /* 0x0003e80000100c00 */
[----:B------:R1:W-:Y:S04]  /*1b050*/  STL.128 [R1+0x1f90], R76 ;  /* 0x001f904c01007387 */ /* 0x0003e80000100c00 */
[----:B0-----:R-:W2:Y:S01]  /*1b060*/  LDL.LU.128 R84, [R1+0x1fb0] ;  /* 0x001fb00001547983 */ /* 0x001ea20000300c00 */
[----:B------:R-:W-:-:S02]  /*1b070*/  IMAD.MOV.U32 R70, RZ, RZ, R151 ;  /* 0x000000ffff467224 */ /* 0x000fc400078e0097 */
[----:B------:R-:W-:Y:S02]  /*1b080*/  IMAD.MOV.U32 R69, RZ, RZ, R150 ;  /* 0x000000ffff457224 */ /* 0x000fe400078e0096 */
[----:B------:R-:W-:Y:S02]  /*1b090*/  IMAD.MOV.U32 R68, RZ, RZ, R149 ;  /* 0x000000ffff447224 */ /* 0x000fe400078e0095 */
[----:B------:R-:W-:Y:S01]  /*1b0a0*/  IMAD.MOV.U32 R67, RZ, RZ, R148 ;  /* 0x000000ffff437224 */ /* 0x000fe200078e0094 */
[----:B------:R0:W-:Y:S04]  /*1b0b0*/  STL.128 [R1+0x1f80], R72 ;  /* 0x001f804801007387 */ /* 0x0001e80000100c00 */
[----:B-1----:R-:W2:Y:S04]  /*1b0c0*/  LDL.LU.128 R80, [R1+0x1fa0] ;  /* 0x001fa00001507983 */ /* 0x002ea80000300c00 */
[----:B------:R-:W2:Y:S01]  /*1b0d0*/  LDL.LU.128 R76, [R1+0x1f90] ;  /* 0x001f9000014c7983 */ /* 0x000ea20000300c00 */
[----:B------:R-:W-:-:S03]  /*1b0e0*/  IMAD.MOV.U32 R30, RZ, RZ, R111 ;  /* 0x000000ffff1e7224 */ /* 0x000fc600078e006f */
[----:B------:R1:W-:Y:S01]  /*1b0f0*/  STL.128 [R1+0x1f70], R68 ;  /* 0x001f704401007387 */ /* 0x0003e20000100c00 */
[----:B------:R-:W-:-:S03]  /*1b100*/  IMAD.MOV.U32 R29, RZ, RZ, R110 ;  /* 0x000000ffff1d7224 */ /* 0x000fc600078e006e */
[----:B0-----:R-:W2:Y:S01]  /*1b110*/  LDL.LU.128 R72, [R1+0x1f80] ;  /* 0x001f800001487983 */ /* 0x001ea20000300c00 */
[----:B------:R-:W-:Y:S02]  /*1b120*/  IMAD.MOV.U32 R5, RZ, RZ, R17 ;  /* 0x000000ffff057224 */ /* 0x000fe400078e0011 */
[----:B------:R-:W-:Y:S01]  /*1b130*/  IMAD.MOV.U32 R66, RZ, RZ, R147 ;  /* 0x000000ffff427224 */ /* 0x000fe200078e0093 */
[----:B-1----:R-:W2:Y:S01]  /*1b140*/  LDL.LU.128 R68, [R1+0x1f70] ;  /* 0x001f700001447983 */ /* 0x002ea20000300c00 */
[----:B------:R-:W-:Y:S02]  /*1b150*/  IMAD.MOV.U32 R65, RZ, RZ, R146 ;  /* 0x000000ffff417224 */ /* 0x000fe400078e0092 */
[----:B------:R-:W-:Y:S02]  /*1b160*/  IMAD.MOV.U32 R64, RZ, RZ, R145 ;  /* 0x000000ffff407224 */ /* 0x000fe400078e0091 */
[----:B------:R-:W-:-:S03]  /*1b170*/  IMAD.MOV.U32 R63, RZ, RZ, R144 ;  /* 0x000000ffff3f7224 */ /* 0x000fc600078e0090 */
[----:B------:R0:W-:Y:S01]  /*1b180*/  STL.128 [R1+0x1f60], R64 ;  /* 0x001f604001007387 */ /* 0x0001e20000100c00 */
[----:B------:R-:W-:Y:S02]  /*1b190*/  IMAD.MOV.U32 R58, RZ, RZ, R139 ;  /* 0x000000ffff3a7224 */ /* 0x000fe400078e008b */
[----:B------:R-:W-:Y:S02]  /*1b1a0*/  IMAD.MOV.U32 R57, RZ, RZ, R138 ;  /* 0x000000ffff397224 */ /* 0x000fe400078e008a */
[----:B------:R-:W-:Y:S01]  /*1b1b0*/  IMAD.MOV.U32 R56, RZ, RZ, R137 ;  /* 0x000000ffff387224 */ /* 0x000fe200078e0089 */
[----:B0-----:R-:W2:Y:S01]  /*1b1c0*/  LDL.LU.128 R64, [R1+0x1f60] ;  /* 0x001f600001407983 */ /* 0x001ea20000300c00 */
[----:B------:R-:W-:Y:S02]  /*1b1d0*/  IMAD.MOV.U32 R62, RZ, RZ, R143 ;  /* 0x000000ffff3e7224 */ /* 0x000fe400078e008f */
[----:B------:R-:W-:Y:S02]  /*1b1e0*/  IMAD.MOV.U32 R61, RZ, RZ, R142 ;  /* 0x000000ffff3d7224 */ /* 0x000fe400078e008e */
[----:B------:R-:W-:-:S02]  /*1b1f0*/  IMAD.MOV.U32 R60, RZ, RZ, R141 ;  /* 0x000000ffff3c7224 */ /* 0x000fc400078e008d */
[----:B------:R-:W-:Y:S02]  /*1b200*/  IMAD.MOV.U32 R59, RZ, RZ, R140 ;  /* 0x000000ffff3b7224 */ /* 0x000fe400078e008c */
[----:B------:R-:W-:Y:S01]  /*1b210*/  IMAD.MOV.U32 R55, RZ, RZ, R136 ;  /* 0x000000ffff377224 */ /* 0x000fe200078e0088 */
[----:B------:R0:W-:Y:S04]  /*1b220*/  STL.128 [R1+0x1f50], R60 ;  /* 0x001f503c01007387 */ /* 0x0001e80000100c00 */
[----:B------:R1:W-:Y:S01]  /*1b230*/  STL.128 [R1+0x1f40], R56 ;  /* 0x001f403801007387 */ /* 0x0003e20000100c00 */
[----:B------:R-:W-:Y:S02]  /*1b240*/  IMAD.MOV.U32 R54, RZ, RZ, R135 ;  /* 0x000000ffff367224 */ /* 0x000fe400078e0087 */
[----:B------:R-:W-:-:S02]  /*1b250*/  IMAD.MOV.U32 R53, RZ, RZ, R134 ;  /* 0x000000ffff357224 */ /* 0x000fc400078e0086 */
[----:B------:R-:W-:Y:S02]  /*1b260*/  IMAD.MOV.U32 R52, RZ, RZ, R133 ;  /* 0x000000ffff347224 */ /* 0x000fe400078e0085 */
[----:B------:R-:W-:Y:S01]  /*1b270*/  IMAD.MOV.U32 R51, RZ, RZ, R132 ;  /* 0x000000ffff337224 */ /* 0x000fe200078e0084 */
[----:B0-----:R-:W2:Y:S04]  /*1b280*/  LDL.LU.128 R60, [R1+0x1f50] ;  /* 0x001f5000013c7983 */ /* 0x001ea80000300c00 */
[----:B------:R0:W-:Y:S04]  /*1b290*/  STL.128 [R1+0x1f30], R52 ;  /* 0x001f303401007387 */ /* 0x0001e80000100c00 */
[----:B-1----:R-:W2:Y:S01]  /*1b2a0*/  LDL.LU.128 R56, [R1+0x1f40] ;  /* 0x001f400001387983 */ /* 0x002ea20000300c00 */
[----:B------:R-:W-:-:S02]  /*1b2b0*/  IMAD.MOV.U32 R50, RZ, RZ, R131 ;  /* 0x000000ffff327224 */ /* 0x000fc400078e0083 */
[----:B------:R-:W-:Y:S02]  /*1b2c0*/  IMAD.MOV.U32 R49, RZ, RZ, R130 ;  /* 0x000000ffff317224 */ /* 0x000fe400078e0082 */
[----:B------:R-:W-:Y:S02]  /*1b2d0*/  IMAD.MOV.U32 R48, RZ, RZ, R129 ;  /* 0x000000ffff307224 */ /* 0x000fe400078e0081 */
[----:B------:R-:W-:Y:S01]  /*1b2e0*/  IMAD.MOV.U32 R47, RZ, RZ, R128 ;  /* 0x000000ffff2f7224 */ /* 0x000fe200078e0080 */
[----:B0-----:R-:W2:Y:S04]  /*1b2f0*/  LDL.LU.128 R52, [R1+0x1f30] ;  /* 0x001f300001347983 */ /* 0x001ea80000300c00 */
[----:B------:R0:W-:Y:S01]  /*1b300*/  STL.128 [R1+0x1f20], R48 ;  /* 0x001f203001007387 */ /* 0x0001e20000100c00 */
[----:B------:R-:W-:-:S03]  /*1b310*/  R2UR UR7, R5 ;  /* 0x00000000050772ca */ /* 0x000fc600000e0000 */
[----:B------:R1:W-:Y:S04]  /*1b320*/  STL.128 [R1+0x1ed0], R28 ;  /* 0x001ed01c01007387 */ /* 0x0003e80000100c00 */
[----:B------:R-:W-:Y:S04]  /*1b330*/  STL.128 [R1+0x1ec0], R24 ;  /* 0x001ec01801007387 */ /* 0x000fe80000100c00 */
[----:B0-----:R-:W2:Y:S04]  /*1b340*/  LDL.LU.128 R48, [R1+0x1f20] ;  /* 0x001f200001307983 */ /* 0x001ea80000300c00 */
[----:B-1----:R-:W2:Y:S01]  /*1b350*/  LDL.LU.128 R28, [R1+0x1ed0] ;  /* 0x001ed000011c7983 */ /* 0x002ea20000300c00 */
        /* <DEDUP_REMOVED lines=12> */
[----:B------:R0:W-:Y:S04]  /*1b420*/  STL.128 [R1+0x1f10], R44 ;  /* 0x001f102c01007387 */ /* 0x0001e80000100c00 */
[----:B------:R1:W-:Y:S04]  /*1b430*/  STL.128 [R1+0x1f00], R40 ;  /* 0x001f002801007387 */ /* 0x0003e80000100c00 */
[----:B------:R3:W-:Y:S04]  /*1b440*/  STL.128 [R1+0x1ef0], R36 ;  /* 0x001ef02401007387 */ /* 0x0007e80000100c00 */
[----:B------:R3:W-:Y:S04]  /*1b450*/  STL.128 [R1+0x1ee0], R32 ;  /* 0x001ee02001007387 */ /* 0x0007e80000100c00 */
[----:B0-----:R-:W2:Y:S04]  /*1b460*/  LDL.LU.128 R44, [R1+0x1f10] ;  /* 0x001f1000012c7983 */ /* 0x001ea80000300c00 */
[----:B-1----:R-:W2:Y:S04]  /*1b470*/  LDL.LU.128 R40, [R1+0x1f00] ;  /* 0x001f000001287983 */ /* 0x002ea80000300c00 */
[----:B---3--:R-:W3:Y:S04]  /*1b480*/  LDL.LU.128 R36, [R1+0x1ef0] ;  /* 0x001ef00001247983 */ /* 0x008ee80000300c00 */
[----:B------:R-:W3:Y:S04]  /*1b490*/  LDL.LU.128 R32, [R1+0x1ee0] ;  /* 0x001ee00001207983 */ /* 0x000ee80000300c00 */
[----:B------:R0:W-:Y:S04]  /*1b4a0*/  STL.128 [R1+0x1ea0], R16 ;  /* 0x001ea01001007387 */ /* 0x0001e80000100c00 */
[----:B------:R1:W-:Y:S04]  /*1b4b0*/  STL.128 [R1+0x1e90], R12 ;  /* 0x001e900c01007387 */ /* 0x0003e80000100c00 */
[----:B------:R1:W-:Y:S04]  /*1b4c0*/  STL.128 [R1+0x1e70], R4 ;  /* 0x001e700401007387 */ /* 0x0003e80000100c00 */
[----:B------:R-:W3:Y:S04]  /*1b4d0*/  LDL.LU.128 R24, [R1+0x1ec0] ;  /* 0x001ec00001187983 */ /* 0x000ee80000300c00 */
[----:B0-----:R-:W3:Y:S04]  /*1b4e0*/  LDL.LU.128 R16, [R1+0x1ea0] ;  /* 0x001ea00001107983 */ /* 0x001ee80000300c00 */
[----:B-1----:R-:W3:Y:S04]  /*1b4f0*/  LDL.LU.128 R12, [R1+0x1e90] ;  /* 0x001e9000010c7983 */ /* 0x002ee80000300c00 */
[----:B------:R-:W3:Y:S01]  /*1b500*/  LDL.LU.128 R4, [R1+0x1e70] ;  /* 0x001e700001047983 */ /* 0x000ee20000300c00 */
[----:B------:R-:W-:-:S03]  /*1b510*/  IMAD.MOV.U32 R110, RZ, RZ, R115 ;  /* 0x000000ffff6e7224 */ /* 0x000fc600078e0073 */
[----:B------:R0:W-:Y:S04]  /*1b520*/  STL.128 [R1+0x270], R116 ;  /* 0x0002707401007387 */ /* 0x0001e80000100c00 */
[----:B------:R1:W-:Y:S04]  /*1b530*/  STL.128 [R1+0x1eb0], R20 ;  /* 0x001eb01401007387 */ /* 0x0003e80000100c00 */
[----:B------:R4:W-:Y:S04]  /*1b540*/  STL.128 [R1+0x1e80], R8 ;  /* 0x001e800801007387 */ /* 0x0009e80000100c00 */
[----:B------:R-:W-:Y:S04]  /*1b550*/  STL.128 [R1+0x390], R112 ;  /* 0x0003907001007387 */ /* 0x000fe80000100c00 */
[----:B0-----:R-:W3:Y:S04]  /*1b560*/  LDL.128 R116, [R1+0x5b0] ;  /* 0x0005b00001747983 */ /* 0x001ee80000100c00 */
[----:B-1----:R-:W3:Y:S04]  /*1b570*/  LDL.LU.128 R20, [R1+0x1eb0] ;  /* 0x001eb00001147983 */ /* 0x002ee80000300c00 */
[----:B----4-:R-:W4:Y:S04]  /*1b580*/  LDL.LU.128 R8, [R1+0x1e80] ;  /* 0x001e800001087983 */ /* 0x010f280000300c00 */
[----:B------:R0:W-:Y:S04]  /*1b590*/  STL [R1+0x1e68], R110 ;  /* 0x001e686e01007387 */ /* 0x0001e80000100800 */
[----:B------:R1:W-:Y:S04]  /*1b5a0*/  STL.64 [R1+0x1e60], R108 ;  /* 0x001e606c01007387 */ /* 0x0003e80000100a00 */
[----:B--2---:R2:W-:Y:S04]  /*1b5b0*/  STL.128 [R1+0x1e50], R104 ;  /* 0x001e506801007387 */ /* 0x0045e80000100c00 */
[----:B------:R2:W-:Y:S04]  /*1b5c0*/  STL.128 [R1+0x1e40], R100 ;  /* 0x001e406401007387 */ /* 0x0005e80000100c00 */
[----:B------:R2:W-:Y:S04]  /*1b5d0*/  STL.128 [R1+0x1e30], R96 ;  /* 0x001e306001007387 */ /* 0x0005e80000100c00 */
[----:B------:R2:W-:Y:S04]  /*1b5e0*/  STL.128 [R1+0x1e20], R92 ;  /* 0x001e205c01007387 */ /* 0x0005e80000100c00 */
[----:B------:R2:W-:Y:S04]  /*1b5f0*/  STL.128 [R1+0x1e10], R88 ;  /* 0x001e105801007387 */ /* 0x0005e80000100c00 */
[----:B0-----:R-:W4:Y:S04]  /*1b600*/  LDL.LU R110, [R1+0x1e68] ;  /* 0x001e6800016e7983 */ /* 0x001f280000300800 */
[----:B-1----:R-:W4:Y:S04]  /*1b610*/  LDL.LU.64 R108, [R1+0x1e60] ;  /* 0x001e6000016c7983 */ /* 0x002f280000300a00 */
[----:B--2---:R-:W2:Y:S04]  /*1b620*/  LDL.LU.128 R104, [R1+0x1e50] ;  /* 0x001e500001687983 */ /* 0x004ea80000300c00 */
[----:B------:R-:W2:Y:S04]  /*1b630*/  LDL.LU.128 R100, [R1+0x1e40] ;  /* 0x001e400001647983 */ /* 0x000ea80000300c00 */
[----:B------:R-:W2:Y:S04]  /*1b640*/  LDL.LU.128 R96, [R1+0x1e30] ;  /* 0x001e300001607983 */ /* 0x000ea80000300c00 */
[----:B------:R-:W2:Y:S04]  /*1b650*/  LDL.LU.128 R92, [R1+0x1e20] ;  /* 0x001e2000015c7983 */ /* 0x000ea80000300c00 */
[----:B------:R-:W2:Y:S04]  /*1b660*/  LDL.LU R113, [R1+0x5b8] ;  /* 0x0005b80001717983 */ /* 0x000ea80000300800 */
[----:B------:R-:W2:Y:S04]  /*1b670*/  LDL.LU R112, [R1+0x5b4] ;  /* 0x0005b40001707983 */ /* 0x000ea80000300800 */
[----:B------:R-:W2:Y:S04]  /*1b680*/  LDL.LU R111, [R1+0x5b0] ;  /* 0x0005b000016f7983 */ /* 0x000ea80000300800 */
[----:B------:R-:W2:Y:S04]  /*1b690*/  LDL.LU.128 R88, [R1+0x1e10] ;  /* 0x001e100001587983 */ /* 0x000ea80000300c00 */
[----:B------:R0:W-:Y:S04]  /*1b6a0*/  STL.128 [R1+0x1e00], R84 ;  /* 0x001e005401007387 */ /* 0x0001e80000100c00 */
[----:B------:R1:W-:Y:S04]  /*1b6b0*/  STL.128 [R1+0x1df0], R80 ;  /* 0x001df05001007387 */ /* 0x0003e80000100c00 */
[----:B------:R1:W-:Y:S04]  /*1b6c0*/  STL.128 [R1+0x1de0], R76 ;  /* 0x001de04c01007387 */ /* 0x0003e80000100c00 */
[----:B------:R1:W-:Y:S04]  /*1b6d0*/  STL.128 [R1+0x1dd0], R72 ;  /* 0x001dd04801007387 */ /* 0x0003e80000100c00 */
[----:B0-----:R-:W2:Y:S04]  /*1b6e0*/  LDL.LU.128 R84, [R1+0x1e00] ;  /* 0x001e000001547983 */ /* 0x001ea80000300c00 */
[----:B-1----:R-:W2:Y:S04]  /*1b6f0*/  LDL.LU.128 R80, [R1+0x1df0] ;  /* 0x001df00001507983 */ /* 0x002ea80000300c00 */
[----:B------:R-:W2:Y:S04]  /*1b700*/  LDL.LU.128 R76, [R1+0x1de0] ;  /* 0x001de000014c7983 */ /* 0x000ea80000300c00 */
[----:B------:R0:W-:Y:S04]  /*1b710*/  STL.128 [R1+0x1dc0], R68 ;  /* 0x001dc04401007387 */ /* 0x0001e80000100c00 */
[----:B------:R-:W2:Y:S04]  /*1b720*/  LDL.LU.128 R72, [R1+0x1dd0] ;  /* 0x001dd00001487983 */ /* 0x000ea80000300c00 */
[----:B0-----:R-:W2:Y:S04]  /*1b730*/  LDL.LU.128 R68, [R1+0x1dc0] ;  /* 0x001dc00001447983 */ /* 0x001ea80000300c00 */
[----:B------:R0:W-:Y:S04]  /*1b740*/  STL.128 [R1+0x1db0], R64 ;  /* 0x001db04001007387 */ /* 0x0001e80000100c00 */
[----:B0-----:R-:W2:Y:S04]  /*1b750*/  LDL.LU.128 R64, [R1+0x1db0] ;  /* 0x001db00001407983 */ /* 0x001ea80000300c00 */
[----:B------:R0:W-:Y:S04]  /*1b760*/  STL.128 [R1+0x1da0], R60 ;  /* 0x001da03c01007387 */ /* 0x0001e80000100c00 */
[----:B------:R1:W-:Y:S04]  /*1b770*/  STL.128 [R1+0x1d90], R56 ;  /* 0x001d903801007387 */ /* 0x0003e80000100c00 */
[----:B0-----:R-:W2:Y:S04]  /*1b780*/  LDL.LU.128 R60, [R1+0x1da0] ;  /* 0x001da000013c7983 */ /* 0x001ea80000300c00 */
[----:B------:R0:W-:Y:S04]  /*1b790*/  STL.128 [R1+0x1d80], R52 ;  /* 0x001d803401007387 */ /* 0x0001e80000100c00 */
[----:B-1----:R-:W2:Y:S04]  /*1b7a0*/  LDL.LU.128 R56, [R1+0x1d90] ;  /* 0x001d900001387983 */ /* 0x002ea80000300c00 */
[----:B0-----:R-:W2:Y:S04]  /*1b7b0*/  LDL.LU.128 R52, [R1+0x1d80] ;  /* 0x001d800001347983 */ /* 0x001ea80000300c00 */
[----:B------:R0:W-:Y:S04]  /*1b7c0*/  STL.128 [R1+0x1d70], R48 ;  /* 0x001d703001007387 */ /* 0x0001e80000100c00 */
[----:B------:R1:W-:Y:S04]  /*1b7d0*/  STL.128 [R1+0x1d20], R28 ;  /* 0x001d201c01007387 */ /* 0x0003e80000100c00 */
[----:B0-----:R-:W2:Y:S04]  /*1b7e0*/  LDL.LU.128 R48, [R1+0x1d70] ;  /* 0x001d700001307983 */ /* 0x001ea80000300c00 */
[----:B-1----:R-:W2:Y:S04]  /*1b7f0*/  LDL.LU.128 R28, [R1+0x1d20] ;  /* 0x001d2000011c7983 */ /* 0x002ea80000300c00 */
[----:B------:R0:W-:Y:S04]  /*1b800*/  STL.128 [R1+0x1d60], R44 ;  /* 0x001d602c01007387 */ /* 0x0001e80000100c00 */
[----:B------:R1:W-:Y:S04]  /*1b810*/  STL.128 [R1+0x1d50], R40 ;  /* 0x001d502801007387 */ /* 0x0003e80000100c00 */
[----:B---3--:R3:W-:Y:S04]  /*1b820*/  STL.128 [R1+0x1d40], R36 ;  /* 0x001d402401007387 */ /* 0x0087e80000100c00 */
        /* <DEDUP_REMOVED lines=8> */
[----:B------:R1:W-:Y:S04]  /*1b8b0*/  STL.128 [R1+0x1cc0], R4 ;  /* 0x001cc00401007387 */ /* 0x0003e80000100c00 */
[----:B0-----:R-:W3:Y:S04]  /*1b8c0*/  LDL.LU.128 R24, [R1+0x1d10] ;  /* 0x001d100001187983 */ /* 0x001ee80000300c00 */
[----:B-1----:R-:W3:Y:S04]  /*1b8d0*/  LDL.LU.128 R16, [R1+0x1cf0] ;  /* 0x001cf00001107983 */ /* 0x002ee80000300c00 */
[----:B------:R-:W3:Y:S04]  /*1b8e0*/  LDL.LU.128 R12, [R1+0x1ce0] ;  /* 0x001ce000010c7983 */ /* 0x000ee80000300c00 */
[----:B------:R-:W3:Y:S01]  /*1b8f0*/  LDL.LU.128 R4, [R1+0x1cc0] ;  /* 0x001cc00001047983 */ /* 0x000ee20000300c00 */
[----:B------:R-:W-:-:S03]  /*1b900*/  IMAD.MOV.U32 R114, RZ, RZ, R119 ;  /* 0x000000ffff727224 */ /* 0x000fc600078e0077 */
[----:B------:R0:W-:Y:S04]  /*1b910*/  STL.128 [R1+0x280], R120 ;  /* 0x0002807801007387 */ /* 0x0001e80000100c00 */
[----:B------:R1:W-:Y:S04]  /*1b920*/  STL.128 [R1+0x1d00], R20 ;  /* 0x001d001401007387 */ /* 0x0003e80000100c00 */
[----:B----4-:R4:W-:Y:S04]  /*1b930*/  STL.128 [R1+0x1cd0], R8 ;  /* 0x001cd00801007387 */ /* 0x0109e80000100c00 */
[----:B------:R4:W-:Y:S04]  /*1b940*/  STL.128 [R1+0x3a0], R116 ;  /* 0x0003a07401007387 */ /* 0x0009e80000100c00 */
[----:B0-----:R-:W3:Y:S04]  /*1b950*/  LDL.128 R120, [R1+0x5c0] ;  /* 0x0005c00001787983 */ /* 0x001ee80000100c00 */
[----:B-1----:R-:W3:Y:S04]  /*1b960*/  LDL.LU.128 R20, [R1+0x1d00] ;  /* 0x001d000001147983 */ /* 0x002ee80000300c00 */
[----:B----4-:R-:W4:Y:S04]  /*1b970*/  LDL.LU.128 R8, [R1+0x1cd0] ;  /* 0x001cd00001087983 */ /* 0x010f280000300c00 */
[----:B------:R0:W-:Y:S04]  /*1b980*/  STL [R1+0x1cb8], R114 ;  /* 0x001cb87201007387 */ /* 0x0001e80000100800 */
[----:B------:R-:W4:Y:S04]  /*1b990*/  LDL.LU R117, [R1+0x5c8] ;  /* 0x0005c80001757983 */ /* 0x000f280000300800 */
[----:B------:R-:W4:Y:S04]  /*1b9a0*/  LDL.LU R116, [R1+0x5c4] ;  /* 0x0005c40001747983 */ /* 0x000f280000300800 */
[----:B0-----:R-:W4:Y:S04]  /*1b9b0*/  LDL.LU R114, [R1+0x1cb8] ;  /* 0x001cb80001727983 */ /* 0x001f280000300800 */
[----:B--2---:R0:W-:Y:S04]  /*1b9c0*/  STL.128 [R1+0x1c90], R104 ;  /* 0x001c906801007387 */ /* 0x0041e80000100c00 */
[----:B------:R-:W-:Y:S04]  /*1b9d0*/  STL.128 [R1+0x1c80], R100 ;  /* 0x001c806401007387 */ /* 0x000fe80000100c00 */
[----:B------:R-:W-:Y:S04]  /*1b9e0*/  STL.128 [R1+0x1c70], R96 ;  /* 0x001c706001007387 */ /* 0x000fe80000100c00 */
[----:B------:R-:W-:Y:S04]  /*1b9f0*/  STL.128 [R1+0x1c60], R92 ;  /* 0x001c605c01007387 */ /* 0x000fe80000100c00 */
[----:B0-----:R-:W2:Y:S04]  /*1ba00*/  LDL.LU.128 R104, [R1+0x1c90] ;  /* 0x001c900001687983 */ /* 0x001ea80000300c00 */
[----:B------:R0:W-:Y:S04]  /*1ba10*/  STL.64 [R1+0x1cb0], R112 ;  /* 0x001cb07001007387 */ /* 0x0001e80000100a00 */
[----:B------:R1:W-:Y:S04]  /*1ba20*/  STL.128 [R1+0x1ca0], R108 ;  /* 0x001ca06c01007387 */ /* 0x0003e80000100c00 */
[----:B------:R1:W-:Y:S04]  /*1ba30*/  STL.128 [R1+0x1c50], R88 ;  /* 0x001c505801007387 */ /* 0x0003e80000100c00 */
[----:B0-----:R-:W2:Y:S04]  /*1ba40*/  LDL.LU.64 R112, [R1+0x1cb0] ;  /* 0x001cb00001707983 */ /* 0x001ea80000300a00 */
[----:B------:R-:W2:Y:S04]  /*1ba50*/  LDL.LU.128 R100, [R1+0x1c80] ;  /* 0x001c800001647983 */ /* 0x000ea80000300c00 */
[----:B-1----:R-:W2:Y:S04]  /*1ba60*/  LDL.LU.128 R108, [R1+0x1ca0] ;  /* 0x001ca000016c7983 */ /* 0x002ea80000300c00 */
[----:B------:R-:W2:Y:S04]  /*1ba70*/  LDL.LU.128 R96, [R1+0x1c70] ;  /* 0x001c700001607983 */ /* 0x000ea80000300c00 */
[----:B------:R-:W2:Y:S04]  /*1ba80*/  LDL.LU.128 R92, [R1+0x1c60] ;  /* 0x001c6000015c7983 */ /* 0x000ea80000300c00 */
        /* <DEDUP_REMOVED lines=11> */
[----:B------:R1:W-:Y:S04]  /*1bb40*/  STL.128 [R1+0x1bf0], R64 ;  /* 0x001bf04001007387 */ /* 0x0003e80000100c00 */
[----:B0-----:R-:W2:Y:S04]  /*1bb50*/  LDL.LU.128 R68, [R1+0x1c00] ;  /* 0x001c000001447983 */ /* 0x001ea80000300c00 */
[----:B-1----:R-:W2:Y:S04]  /*1bb60*/  LDL.LU.128 R64, [R1+0x1bf0] ;  /* 0x001bf00001407983 */ /* 0x002ea80000300c00 */
        /* <DEDUP_REMOVED lines=25> */
[----:B------:R-:W3:Y:S04]  /*1bd00*/  LDL.LU.128 R4, [R1+0x1b00] ;  /* 0x001b000001047983 */ /* 0x000ee80000300c00 */
[----:B------:R0:W-:Y:S01]  /*1bd10*/  STL.128 [R1+0x290], R124 ;  /* 0x0002907c01007387 */ /* 0x0001e20000100c00 */
[----:B------:R-:W-:-:S03]  /*1bd20*/  IMAD.MOV.U32 R118, RZ, RZ, R123 ;  /* 0x000000ffff767224 */ /* 0x000fc600078e007b */
[----:B------:R1:W-:Y:S04]  /*1bd30*/  STL.64 [R1+0x2230], R220 ;  /* 0x002230dc01007387 */ /* 0x0003e80000100a00 */
[----:B------:R1:W-:Y:S04]  /*1bd40*/  STL.128 [R1+0x2220], R216 ;  /* 0x002220d801007387 */ /* 0x0003e80000100c00 */
[----:B------:R1:W-:Y:S04]  /*1bd50*/  STL.128 [R1+0x2210], R212 ;  /* 0x002210d401007387 */ /* 0x0003e80000100c00 */
[----:B0-----:R-:W3:Y:S04]  /*1bd60*/  LDL.128 R124, [R1+0x5d0] ;  /* 0x0005d000017c7983 */ /* 0x001ee80000100c00 */
        /* <DEDUP_REMOVED lines=15> */
[----:B----4-:R4:W-:Y:S04]  /*1be60*/  STL.128 [R1+0x1b10], R8 ;  /* 0x001b100801007387 */ /* 0x0109e80000100c00 */
[----:B-1----:R-:W3:Y:S04]  /*1be70*/  LDL.LU.64 R220, [R1+0x2230] ;  /* 0x0022300001dc7983 */ /* 0x002ee80000300a00 */
[----:B------:R-:W3:Y:S04]  /*1be80*/  LDL.LU.128 R216, [R1+0x2220] ;  /* 0x0022200001d87983 */ /* 0x000ee80000300c00 */
[----:B------:R-:W3:Y:S04]  /*1be90*/  LDL.LU.128 R212, [R1+0x2210] ;  /* 0x0022100001d47983 */ /* 0x000ee80000300c00 */
[----:B0-----:R-:W3:Y:S04]  /*1bea0*/  LDL.LU.128 R208, [R1+0x2200] ;  /* 0x0022000001d07983 */ /* 0x001ee80000300c00 */
[----:B------:R-:W3:Y:S04]  /*1beb0*/  LDL.LU.128 R204, [R1+0x21f0] ;  /* 0x0021f00001cc7983 */ /* 0x000ee80000300c00 */
[----:B------:R-:W3:Y:S04]  /*1bec0*/  LDL.LU.128 R200, [R1+0x21e0] ;  /* 0x0021e00001c87983 */ /* 0x000ee80000300c00 */
[----:B------:R-:W3:Y:S04]  /*1bed0*/  LDL.LU.128 R196, [R1+0x21d0] ;  /* 0x0021d00001c47983 */ /* 0x000ee80000300c00 */
[----:B------:R-:W3:Y:S04]  /*1bee0*/  LDL.LU.128 R192, [R1+0x21c0] ;  /* 0x0021c00001c07983 */ /* 0x000ee80000300c00 */
[----:B------:R-:W3:Y:S04]  /*1bef0*/  LDL.LU.128 R188, [R1+0x21b0] ;  /* 0x0021b00001bc7983 */ /* 0x000ee80000300c00 */
[----:B------:R-:W3:Y:S04]  /*1bf00*/  LDL.LU.128 R180, [R1+0x2190] ;  /* 0x0021900001b47983 */ /* 0x000ee80000300c00 */
[----:B------:R-:W3:Y:S04]  /*1bf10*/  LDL.LU.128 R176, [R1+0x2180] ;  /* 0x0021800001b07983 */ /* 0x000ee80000300c00 */
[----:B------:R-:W3:Y:S04]  /*1bf20*/  LDL.LU.64 R172, [R1+0x2170] ;  /* 0x0021700001ac7983 */ /* 0x000ee80000300a00 */
[----:B------:R-:W3:Y:S04]  /*1bf30*/  LDL.LU.64 R170, [R1+0x2168] ;  /* 0x0021680001aa7983 */ /* 0x000ee80000300a00 */
[----:B------:R-:W3:Y:S04]  /*1bf40*/  LDL.LU.64 R164, [R1+0x2160] ;  /* 0x0021600001a47983 */ /* 0x000ee80000300a00 */
[----:B------:R-:W3:Y:S04]  /*1bf50*/  LDL.LU.128 R160, [R1+0x2150] ;  /* 0x0021500001a07983 */ /* 0x000ee80000300c00 */
[----:B------:R-:W3:Y:S04]  /*1bf60*/  LDL.LU.128 R156, [R1+0x2140] ;  /* 0x00214000019c7983 */ /* 0x000ee80000300c00 */
[----:B------:R-:W3:Y:S04]  /*1bf70*/  LDL.LU.128 R152, [R1+0x2130] ;  /* 0x0021300001987983 */ /* 0x000ee80000300c00 */
[----:B------:R-:W-:Y:S04]  /*1bf80*/  STL.128 [R1+0x3b0], R120 ;  /* 0x0003b07801007387 */ /* 0x000fe80000100c00 */
[----:B------:R-:W3:Y:S04]  /*1bf90*/  LDL.LU.128 R20, [R1+0x1b40] ;  /* 0x001b400001147983 */ /* 0x000ee80000300c00 */
        /* <DEDUP_REMOVED lines=32> */
[----:B------:R1:W-:Y:S04]  /*1c1a0*/  STL.128 [R1+0x1a10], R60 ;  /* 0x001a103c01007387 */ /* 0x0003e80000100c00 */
[----:B0-----:R-:W2:Y:S04]  /*1c1b0*/  LDL.LU.128 R68, [R1+0x1a30] ;  /* 0x001a300001447983 */ /* 0x001ea80000300c00 */
[----:B------:R0:W-:Y:S04]  /*1c1c0*/  STL.128 [R1+0x1a00], R56 ;  /* 0x001a003801007387 */ /* 0x0001e80000100c00 */
[----:B-1----:R-:W2:Y:S04]  /*1c1d0*/  LDL.LU.128 R64, [R1+0x1a20] ;  /* 0x001a200001407983 */ /* 0x002ea80000300c00 */
[----:B------:R1:W-:Y:S04]  /*1c1e0*/  STL.128 [R1+0x19f0], R52 ;  /* 0x0019f03401007387 */ /* 0x0003e80000100c00 */
[----:B------:R-:W2:Y:S04]  /*1c1f0*/  LDL.LU.128 R60, [R1+0x1a10] ;  /* 0x001a1000013c7983 */ /* 0x000ea80000300c00 */
[----:B0-----:R-:W2:Y:S04]  /*1c200*/  LDL.LU.128 R56, [R1+0x1a00] ;  /* 0x001a000001387983 */ /* 0x001ea80000300c00 */
[----:B------:R0:W-:Y:S04]  /*1c210*/  STL.128 [R1+0x19e0], R48 ;  /* 0x0019e03001007387 */ /* 0x0001e80000100c00 */
[----:B-1----:R-:W2:Y:S04]  /*1c220*/  LDL.LU.128 R52, [R1+0x19f0] ;  /* 0x0019f00001347983 */ /* 0x002ea80000300c00 */
[----:B------:R1:W-:Y:S04]  /*1c230*/  STL.128 [R1+0x19d0], R44 ;  /* 0x0019d02c01007387 */ /* 0x0003e80000100c00 */
[----:B------:R1:W-:Y:S04]  /*1c240*/  STL.128 [R1+0x19c0], R40 ;  /* 0x0019c02801007387 */ /* 0x0003e80000100c00 */
[----:B0-----:R-:W2:Y:S04]  /*1c250*/  LDL.LU.128 R48, [R1+0x19e0] ;  /* 0x0019e00001307983 */ /* 0x001ea80000300c00 */
[----:B---3--:R0:W-:Y:S04]  /*1c260*/  STL.128 [R1+0x19b0], R36 ;  /* 0x0019b02401007387 */ /* 0x0081e80000100c00 */
        /* <DEDUP_REMOVED lines=11> */
[----:B-1----:R-:W3:Y:S04]  /*1c320*/  LDL.LU.128 R24, [R1+0x1980] ;  /* 0x0019800001187983 */ /* 0x002ee80000300c00 */
[----:B------:R-:W3:Y:S04]  /*1c330*/  LDL.LU.128 R16, [R1+0x1960] ;  /* 0x0019600001107983 */ /* 0x000ee80000300c00 */
[----:B0-----:R-:W3:Y:S04]  /*1c340*/  LDL.LU.128 R12, [R1+0x1950] ;  /* 0x00195000010c7983 */ /* 0x001ee80000300c00 */
[----:B------:R-:W3:Y:S01]  /*1c350*/  LDL.LU.128 R4, [R1+0x1930] ;  /* 0x0019300001047983 */ /* 0x000ee20000300c00 */
[----:B------:R-:W-:-:S03]  /*1c360*/  IMAD.MOV.U32 R122, RZ, RZ, R127 ;  /* 0x000000ffff7a7224 */ /* 0x000fc600078e007f */
        /* <DEDUP_REMOVED lines=11> */
[----:B------:R-:W-:Y:S04]  /*1c420*/  STL.64 [R1+0x2060], R172 ;  /* 0x002060ac01007387 */ /* 0x000fe80000100a00 */
[----:B------:R-:W-:Y:S04]  /*1c430*/  STL.64 [R1+0x2058], R170 ;  /* 0x002058aa01007387 */ /* 0x000fe80000100a00 */
[----:B------:R-:W-:Y:S04]  /*1c440*/  STL.64 [R1+0x2050], R164 ;  /* 0x002050a401007387 */ /* 0x000fe80000100a00 */
[----:B------:R-:W-:Y:S04]  /*1c450*/  STL.128 [R1+0x2040], R160 ;  /* 0x002040a001007387 */ /* 0x000fe80000100c00 */
[----:B------:R-:W-:Y:S04]  /*1c460*/  STL.128 [R1+0x2030], R156 ;  /* 0x0020309c01007387 */ /* 0x000fe80000100c00 */
[----:B------:R-:W-:Y:S04]  /*1c470*/  STL.128 [R1+0x2020], R152 ;  /* 0x0020209801007387 */ /* 0x000fe80000100c00 */
[----:B------:R1:W-:Y:S04]  /*1c480*/  STL.128 [R1+0x380], R184 ;  /* 0x000380b801007387 */ /* 0x0003e80000100c00 */
[----:B------:R1:W-:Y:S04]  /*1c490*/  STL.128 [R1+0x1970], R20 ;  /* 0x0019701401007387 */ /* 0x0003e80000100c00 */
[----:B----4-:R4:W-:Y:S04]  /*1c4a0*/  STL.128 [R1+0x1940], R8 ;  /* 0x0019400801007387 */ /* 0x0109e80000100c00 */
[----:B0-----:R-:W3:Y:S04]  /*1c4b0*/  LDL.LU.64 R220, [R1+0x2120] ;  /* 0x0021200001dc7983 */ /* 0x001ee80000300a00 */
        /* <DEDUP_REMOVED lines=17> */
[----:B------:R-:W3:Y:S04]  /*1c5d0*/  LDL.LU.128 R20, [R1+0x1970] ;  /* 0x0019700001147983 */ /* 0x000ee80000300c00 */
[----:B----4-:R-:W4:Y:S04]  /*1c5e0*/  LDL.LU.128 R8, [R1+0x1940] ;  /* 0x0019400001087983 */ /* 0x010f280000300c00 */
[----:B------:R0:W-:Y:S04]  /*1c5f0*/  STL [R1+0x1928], R122 ;  /* 0x0019287a01007387 */ /* 0x0001e80000100800 */
[----:B--2---:R-:W-:Y:S04]  /*1c600*/  STL.64 [R1+0x1920], R120 ;  /* 0x0019207801007387 */ /* 0x004fe80000100a00 */
        /* <DEDUP_REMOVED lines=9> */
[----:B------:R2:W-:Y:S04]  /*1c6a0*/  STL.128 [R1+0x3c0], R124 ;  /* 0x0003c07c01007387 */ /* 0x0005e80000100c00 */
[----:B0-----:R-:W4:Y:S04]  /*1c6b0*/  LDL.LU R122, [R1+0x1928] ;  /* 0x00192800017a7983 */ /* 0x001f280000300800 */
[----:B-1----:R-:W4:Y:S04]  /*1c6c0*/  LDL.128 R128, [R1+0x5e0] ;  /* 0x0005e00001807983 */ /* 0x002f280000100c00 */
[----:B------:R-:W4:Y:S04]  /*1c6d0*/  LDL.LU.64 R120, [R1+0x1920] ;  /* 0x0019200001787983 */ /* 0x000f280000300a00 */
[----:B--2---:R-:W2:Y:S04]  /*1c6e0*/  LDL.LU R125, [R1+0x5e8] ;  /* 0x0005e800017d7983 */ /* 0x004ea80000300800 */
[----:B------:R-:W2:Y:S04]  /*1c6f0*/  LDL.LU R124, [R1+0x5e4] ;  /* 0x0005e400017c7983 */ /* 0x000ea80000300800 */
[----:B------:R-:W2:Y:S04]  /*1c700*/  LDL.LU.128 R116, [R1+0x1910] ;  /* 0x0019100001747983 */ /* 0x000ea80000300c00 */
[----:B------:R-:W2:Y:S04]  /*1c710*/  LDL.LU R123, [R1+0x5e0] ;  /* 0x0005e000017b7983 */ /* 0x000ea80000300800 */
[----:B------:R-:W2:Y:S04]  /*1c720*/  LDL.LU.128 R112, [R1+0x1900] ;  /* 0x0019000001707983 */ /* 0x000ea80000300c00 */
[----:B------:R-:W2:Y:S04]  /*1c730*/  LDL.LU.128 R108, [R1+0x18f0] ;  /* 0x0018f000016c7983 */ /* 0x000ea80000300c00 */
[----:B------:R-:W2:Y:S04]  /*1c740*/  LDL.LU.128 R104, [R1+0x18e0] ;  /* 0x0018e00001687983 */ /* 0x000ea80000300c00 */
[----:B------:R-:W2:Y:S04]  /*1c750*/  LDL.LU.128 R100, [R1+0x18d0] ;  /* 0x0018d00001647983 */ /* 0x000ea80000300c00 */
[----:B------:R-:W2:Y:S04]  /*1c760*/  LDL.LU.128 R96, [R1+0x18c0] ;  /* 0x0018c00001607983 */ /* 0x000ea80000300c00 */
        /* <DEDUP_REMOVED lines=8> */
[----:B------:R-:W2:Y:S04]  /*1c7f0*/  LDL.LU.128 R76, [R1+0x1870] ;  /* 0x00187000014c7983 */ /* 0x000ea80000300c00 */
[----:B------:R1:W-:Y:S04]  /*1c800*/  STL.128 [R1+0x1850], R68 ;  /* 0x0018504401007387 */ /* 0x0003e80000100c00 */
[----:B0-----:R-:W2:Y:S04]  /*1c810*/  LDL.LU.128 R72, [R1+0x1860] ;  /* 0x0018600001487983 */ /* 0x001ea80000300c00 */
[----:B------:R0:W-:Y:S04]  /*1c820*/  STL.128 [R1+0x1840], R64 ;  /* 0x0018404001007387 */ /* 0x0001e80000100c00 */
[----:B------:R0:W-:Y:S04]  /*1c830*/  STL.128 [R1+0x1830], R60 ;  /* 0x0018303c01007387 */ /* 0x0001e80000100c00 */
[----:B-1----:R-:W2:Y:S04]  /*1c840*/  LDL.LU.128 R68, [R1+0x1850] ;  /* 0x0018500001447983 */ /* 0x002ea80000300c00 */
[----:B------:R1:W-:Y:S04]  /*1c850*/  STL.128 [R1+0x1820], R56 ;  /* 0x0018203801007387 */ /* 0x0003e80000100c00 */
[----:B0-----:R-:W2:Y:S04]  /*1c860*/  LDL.LU.128 R64, [R1+0x1840] ;  /* 0x0018400001407983 */ /* 0x001ea80000300c00 */
[----:B------:R0:W-:Y:S04]  /*1c870*/  STL.128 [R1+0x1810], R52 ;  /* 0x0018103401007387 */ /* 0x0001e80000100c00 */
[----:B------:R-:W2:Y:S04]  /*1c880*/  LDL.LU.128 R60, [R1+0x1830] ;  /* 0x00183000013c7983 */ /* 0x000ea80000300c00 */
[----:B-1----:R-:W2:Y:S04]  /*1c890*/  LDL.LU.128 R56, [R1+0x1820] ;  /* 0x0018200001387983 */ /* 0x002ea80000300c00 */
[----:B------:R1:W-:Y:S04]  /*1c8a0*/  STL.128 [R1+0x1800], R48 ;  /* 0x0018003001007387 */ /* 0x0003e80000100c00 */
[----:B0-----:R-:W2:Y:S04]  /*1c8b0*/  LDL.LU.128 R52, [R1+0x1810] ;  /* 0x0018100001347983 */ /* 0x001ea80000300c00 */
[----:B---3--:R0:W-:Y:S04]  /*1c8c0*/  STL.128 [R1+0x17f0], R44 ;  /* 0x0017f02c01007387 */ /* 0x0081e80000100c00 */
[----:B------:R3:W-:Y:S04]  /*1c8d0*/  STL.128 [R1+0x17e0], R40 ;  /* 0x0017e02801007387 */ /* 0x0007e80000100c00 */
[----:B-1----:R-:W2:Y:S04]  /*1c8e0*/  LDL.LU.128 R48, [R1+0x1800] ;  /* 0x0018000001307983 */ /* 0x002ea80000300c00 */
[----:B------:R1:W-:Y:S04]  /*1c8f0*/  STL.128 [R1+0x17d0], R36 ;  /* 0x0017d02401007387 */ /* 0x0003e80000100c00 */
[----:B0-----:R-:W2:Y:S04]  /*1c900*/  LDL.LU.128 R44, [R1+0x17f0] ;  /* 0x0017f000012c7983 */ /* 0x001ea80000300c00 */
[----:B------:R0:W-:Y:S04]  /*1c910*/  STL.128 [R1+0x17c0], R32 ;  /* 0x0017c02001007387 */ /* 0x0001e80000100c00 */
[----:B---3--:R-:W3:Y:S04]  /*1c920*/  LDL.LU.128 R40, [R1+0x17e0] ;  /* 0x0017e00001287983 */ /* 0x008ee80000300c00 */
[----:B-1----:R-:W3:Y:S04]  /*1c930*/  LDL.LU.128 R36, [R1+0x17d0] ;  /* 0x0017d00001247983 */ /* 0x002ee80000300c00 */
[----:B------:R1:W-:Y:S04]  /*1c940*/  STL.128 [R1+0x17b0], R28 ;  /* 0x0017b01c01007387 */ /* 0x0003e80000100c00 */
[----:B0-----:R-:W3:Y:S04]  /*1c950*/  LDL.LU.128 R32, [R1+0x17c0] ;  /* 0x0017c00001207983 */ /* 0x001ee80000300c00 */
[----:B------:R0:W-:Y:S04]  /*1c960*/  STL.128 [R1+0x17a0], R24 ;  /* 0x0017a01801007387 */ /* 0x0001e80000100c00 */
[----:B------:R0:W-:Y:S04]  /*1c970*/  STL.128 [R1+0x1780], R16 ;  /* 0x0017801001007387 */ /* 0x0001e80000100c00 */
[----:B-1----:R-:W3:Y:S04]  /*1c980*/  LDL.LU.128 R28, [R1+0x17b0] ;  /* 0x0017b000011c7983 */ /* 0x002ee80000300c00 */
[----:B------:R1:W-:Y:S04]  /*1c990*/  STL.128 [R1+0x1770], R12 ;  /* 0x0017700c01007387 */ /* 0x0003e80000100c00 */
[----:B------:R1:W-:Y:S04]  /*1c9a0*/  STL.128 [R1+0x1750], R4 ;  /* 0x0017500401007387 */ /* 0x0003e80000100c00 */
[----:B0-----:R-:W3:Y:S04]  /*1c9b0*/  LDL.LU.128 R24, [R1+0x17a0] ;  /* 0x0017a00001187983 */ /* 0x001ee80000300c00 */
[----:B------:R-:W3:Y:S04]  /*1c9c0*/  LDL.LU.128 R16, [R1+0x1780] ;  /* 0x0017800001107983 */ /* 0x000ee80000300c00 */
[----:B-1----:R-:W3:Y:S04]  /*1c9d0*/  LDL.LU.128 R12, [R1+0x1770] ;  /* 0x00177000010c7983 */ /* 0x002ee80000300c00 */
[----:B------:R-:W3:Y:S04]  /*1c9e0*/  LDL.LU.128 R4, [R1+0x1750] ;  /* 0x0017500001047983 */ /* 0x000ee80000300c00 */
[----:B------:R0:W-:Y:S04]  /*1c9f0*/  STL.128 [R1+0x2b0], R132 ;  /* 0x0002b08401007387 */ /* 0x0001e80000100c00 */
[----:B0-----:R-:W3:Y:S04]  /*1ca00*/  LDL.128 R132, [R1+0x5f0] ;  /* 0x0005f00001847983 */ /* 0x001ee80000100c00 */
[----:B------:R-:W3:Y:S01]  /*1ca10*/  LDL.LU R127, [R1+0x5f0] ;  /* 0x0005f000017f7983 */ /* 0x000ee20000300800 */
[----:B----4-:R-:W-:-:S03]  /*1ca20*/  IMAD.MOV.U32 R126, RZ, RZ, R131 ;  /* 0x000000ffff7e7224 */ /* 0x010fc600078e0083 */
[----:B------:R0:W-:Y:S04]  /*1ca30*/  STL.128 [R1+0x3d0], R128 ;  /* 0x0003d08001007387 */ /* 0x0001e80000100c00 */
[----:B------:R1:W-:Y:S04]  /*1ca40*/  STL [R1+0x1748], R126 ;  /* 0x0017487e01007387 */ /* 0x0003e80000100800 */
[----:B--2---:R2:W-:Y:S04]  /*1ca50*/  STL.64 [R1+0x1740], R124 ;  /* 0x0017407c01007387 */ /* 0x0045e80000100a00 */
[----:B------:R-:W-:Y:S04]  /*1ca60*/  STL.128 [R1+0x1720], R116 ;  /* 0x0017207401007387 */ /* 0x000fe80000100c00 */
[----:B0-----:R-:W4:Y:S04]  /*1ca70*/  LDL.LU R129, [R1+0x5f8] ;  /* 0x0005f80001817983 */ /* 0x001f280000300800 */
[----:B------:R0:W-:Y:S04]  /*1ca80*/  STL.128 [R1+0x1730], R120 ;  /* 0x0017307801007387 */ /* 0x0001e80000100c00 */
[----:B-1----:R-:W4:Y:S04]  /*1ca90*/  LDL.LU R126, [R1+0x1748] ;  /* 0x00174800017e7983 */ /* 0x002f280000300800 */
[----:B--2---:R-:W2:Y:S04]  /*1caa0*/  LDL.LU.64 R124, [R1+0x1740] ;  /* 0x00174000017c7983 */ /* 0x004ea80000300a00 */
[----:B------:R-:W2:Y:S04]  /*1cab0*/  LDL.LU R128, [R1+0x5f4] ;  /* 0x0005f40001807983 */ /* 0x000ea80000300800 */
[----:B------:R1:W-:Y:S04]  /*1cac0*/  STL.128 [R1+0x1710], R112 ;  /* 0x0017107001007387 */ /* 0x0003e80000100c00 */
[----:B0-----:R-:W2:Y:S04]  /*1cad0*/  LDL.LU.128 R120, [R1+0x1730] ;  /* 0x0017300001787983 */ /* 0x001ea80000300c00 */
[----:B------:R-:W2:Y:S04]  /*1cae0*/  LDL.LU.128 R116, [R1+0x1720] ;  /* 0x0017200001747983 */ /* 0x000ea80000300c00 */
[----:B------:R0:W-:Y:S04]  /*1caf0*/  STL.128 [R1+0x1700], R108 ;  /* 0x0017006c01007387 */ /* 0x0001e80000100c00 */
[----:B-1----:R-:W2:Y:S04]  /*1cb00*/  LDL.LU.128 R112, [R1+0x1710] ;  /* 0x0017100001707983 */ /* 0x002ea80000300c00 */
        /* <DEDUP_REMOVED lines=31> */
[----:B---3--:R3:W-:Y:S04]  /*1cd00*/  STL.128 [R1+0x15f0], R40 ;  /* 0x0015f02801007387 */ /* 0x0087e80000100c00 */
[----:B0-----:R-:W2:Y:S04]  /*1cd10*/  LDL.LU.128 R48, [R1+0x1610] ;  /* 0x0016100001307983 */ /* 0x001ea80000300c00 */
[----:B------:R0:W-:Y:S04]  /*1cd20*/  STL.128 [R1+0x15e0], R36 ;  /* 0x0015e02401007387 */ /* 0x0001e80000100c00 */
[----:B-1----:R-:W2:Y:S04]  /*1cd30*/  LDL.LU.128 R44, [R1+0x1600] ;  /* 0x00160000012c7983 */ /* 0x002ea80000300c00 */
[----:B------:R1:W-:Y:S04]  /*1cd40*/  STL.128 [R1+0x15d0], R32 ;  /* 0x0015d02001007387 */ /* 0x0003e80000100c00 */
[----:B---3--:R-:W3:Y:S04]  /*1cd50*/  LDL.LU.128 R40, [R1+0x15f0] ;  /* 0x0015f00001287983 */ /* 0x008ee80000300c00 */
        /* <DEDUP_REMOVED lines=13> */
[----:B------:R0:W-:Y:S02]  /*1ce30*/  STL.128 [R1+0x3e0], R132 ;  /* 0x0003e08401007387 */ /* 0x0001e40000100c00 */
[----:B0-----:R-:W-:Y:S02]  /*1ce40*/  IMAD.MOV.U32 R135, RZ, RZ, R130 ;  /* 0x000000ffff877224 */ /* 0x001fe400078e0082 */
[----:B------:R-:W-:Y:S01]  /*1ce50*/  IMAD.MOV.U32 R132, RZ, RZ, R127 ;  /* 0x000000ffff847224 */ /* 0x000fe200078e007f */
[----:B------:R0:W-:Y:S04]  /*1ce60*/  STL.128 [R1+0x2c0], R136 ;  /* 0x0002c08801007387 */ /* 0x0001e80000100c00 */
[----:B------:R1:W-:Y:S04]  /*1ce70*/  STL.128 [R1+0x2d0], R140 ;  /* 0x0002d08c01007387 */ /* 0x0003e80000100c00 */
[----:B------:R1:W-:Y:S04]  /*1ce80*/  STL.128 [R1+0x2e0], R144 ;  /* 0x0002e09001007387 */ /* 0x0003e80000100c00 */
[----:B------:R1:W-:Y:S01]  /*1ce90*/  STL.128 [R1+0x2f0], R148 ;  /* 0x0002f09401007387 */ /* 0x0003e20000100c00 */
[----:B0-----:R-:W-:-:S02]  /*1cea0*/  IMAD.MOV.U32 R136, RZ, RZ, R165 ;  /* 0x000000ffff887224 */ /* 0x001fc400078e00a5 */
[----:B------:R-:W-:Y:S02]  /*1ceb0*/  IMAD.MOV.U32 R137, RZ, RZ, R164 ;  /* 0x000000ffff897224 */ /* 0x000fe400078e00a4 */
[----:B------:R-:W-:Y:S02]  /*1cec0*/  IMAD.MOV.U32 R138, RZ, RZ, R163 ;  /* 0x000000ffff8a7224 */ /* 0x000fe400078e00a3 */
[----:B------:R-:W-:Y:S02]  /*1ced0*/  IMAD.MOV.U32 R139, RZ, RZ, R162 ;  /* 0x000000ffff8b7224 */ /* 0x000fe400078e00a2 */
[----:B----4-:R-:W-:Y:S02]  /*1cee0*/  IMAD.MOV.U32 R134, RZ, RZ, R129 ;  /* 0x000000ffff867224 */ /* 0x010fe400078e0081 */
[----:B------:R-:W-:Y:S02]  /*1cef0*/  IMAD.MOV.U32 R131, RZ, RZ, R126 ;  /* 0x000000ffff837224 */ /* 0x000fe400078e007e */
[----:B--2---:R-:W-:-:S02]  /*1cf00*/  IMAD.MOV.U32 R130, RZ, RZ, R125 ;  /* 0x000000ffff827224 */ /* 0x004fc400078e007d */
        /* <DEDUP_REMOVED lines=82> */
[----:B---3--:R-:W-:Y:S02]  /*1d430*/  IMAD.MOV.U32 R48, RZ, RZ, R43 ;  /* 0x000000ffff307224 */ /* 0x008fe400078e002b */
        /* <DEDUP_REMOVED lines=15> */
[----:B-1----:R-:W-:Y:S02]  /*1d530*/  IMAD.MOV.U32 R140, RZ, RZ, R161 ;  /* 0x000000ffff8c7224 */ /* 0x002fe400078e00a1 */
        /* <DEDUP_REMOVED lines=19> */
[----:B------:R-:W-:-:S06]  /*1d670*/  IMAD.MOV.U32 R27, RZ, RZ, R2 ;  /* 0x000000ffff1b7224 */ /* 0x000fcc00078e0002 */
[----:B------:R-:W-:-:S06]  /*1d680*/  WARPGROUP.ARRIVE ;  /* 0x00000000000079c5 */ /* 0x000fcc0000000000 */
[----:B------:R-:W-:Y:S01]  /*1d690*/  HGMMA.64x256x16.F32.BF16 R24, R152, gdesc[UR4].tnspB, R24, gsb0 ;  /* 0x43e0000498187df0 */ /* 0x000fe20008001818 */
[----:B------:R0:W-:Y:S04]  /*1d6a0*/  STL.128 [R1+0x1790], R20 ;  /* 0x0017901401007387 */ /* 0x0001e80000100c00 */
[----:B------:R1:W-:Y:S04]  /*1d6b0*/  STL.128 [R1+0x1760], R8 ;  /* 0x0017600801007387 */ /* 0x0003e80000100c00 */
[----:B0-----:R-:W2:Y:S04]  /*1d6c0*/  LDL.LU.128 R20, [R1+0x1790] ;  /* 0x0017900001147983 */ /* 0x001ea80000300c00 */
[----:B-1----:R-:W3:Y:S01]  /*1d6d0*/  LDL.LU.128 R8, [R1+0x1760] ;  /* 0x0017600001087983 */ /* 0x002ee20000300c00 */
[----:B------:R-:W-:-:S03]  /*1d6e0*/  WARPGROUP.DEPBAR.LE gsb0, 0x0 ;  /* 0x00008000000079c5 */ /* 0x000fc60000010000 */
[----:B------:R0:W-:Y:S04]  /*1d6f0*/  STL.128 [R1+0x1550], R148 ;  /* 0x0015509401007387 */ /* 0x0001e80000100c00 */
[----:B------:R1:W-:Y:S04]  /*1d700*/  STL.128 [R1+0x14e0], R120 ;  /* 0x0014e07801007387 */ /* 0x0003e80000100c00 */
[----:B------:R4:W-:Y:S01]  /*1d710*/  STL.128 [R1+0x1490], R100 ;  /* 0x0014906401007387 */ /* 0x0009e20000100c00 */
[----:B0-----:R-:W-:Y:S02]  /*1d720*/  IMAD.MOV.U32 R148, RZ, RZ, R161 ;  /* 0x000000ffff947224 */ /* 0x001fe400078e00a1 */
[----:B------:R-:W-:-:S02]  /*1d730*/  IMAD.MOV.U32 R149, RZ, RZ, R160 ;  /* 0x000000ffff957224 */ /* 0x000fc400078e00a0 */
[----:B------:R-:W-:Y:S01]  /*1d740*/  IMAD.MOV.U32 R150, RZ, RZ, R159 ;  /* 0x000000ffff967224 */ /* 0x000fe200078e009f */
[----:B-1----:R-:W2:Y:S01]  /*1d750*/  LDL.LU.128 R120, [R1+0x14e0] ;  /* 0x0014e00001787983 */ /* 0x002ea20000300c00 */
[----:B------:R-:W-:-:S03]  /*1d760*/  IMAD.MOV.U32 R151, RZ, RZ, R158 ;  /* 0x000000ffff977224 */ /* 0x000fc600078e009e */
[----:B------:R0:W-:Y:S04]  /*1d770*/  STL.128 [R1+0x1540], R144 ;  /* 0x0015409001007387 */ /* 0x0001e80000100c00 */
[----:B------:R1:W-:Y:S04]  /*1d780*/  STL.128 [R1+0x400], R148 ;  /* 0x0004009401007387 */ /* 0x0003e80000100c00 */
[----:B----4-:R-:W4:Y:S04]  /*1d790*/  LDL.LU.128 R100, [R1+0x1490] ;  /* 0x0014900001647983 */ /* 0x010f280000300c00 */
[----:B------:R1:W-:Y:S04]  /*1d7a0*/  STL.128 [R1+0x1510], R132 ;  /* 0x0015108401007387 */ /* 0x0003e80000100c00 */
[----:B------:R1:W-:Y:S01]  /*1d7b0*/  STL.128 [R1+0x1500], R128 ;  /* 0x0015008001007387 */ /* 0x0003e20000100c00 */
[----:B0-----:R-:W-:-:S02]  /*1d7c0*/  IMAD.MOV.U32 R144, RZ, RZ, R165 ;  /* 0x000000ffff907224 */ /* 0x001fc400078e00a5 */
[----:B------:R-:W-:Y:S01]  /*1d7d0*/  IMAD.MOV.U32 R145, RZ, RZ, R164 ;  /* 0x000000ffff917224 */ /* 0x000fe200078e00a4 */
[----:B-1----:R-:W3:Y:S01]  /*1d7e0*/  LDL.LU.128 R148, [R1+0x1550] ;  /* 0x0015500001947983 */ /* 0x002ee20000300c00 */
[----:B------:R-:W-:Y:S02]  /*1d7f0*/  IMAD.MOV.U32 R146, RZ, RZ, R163 ;  /* 0x000000ffff927224 */ /* 0x000fe400078e00a3 */
[----:B------:R-:W-:Y:S01]  /*1d800*/  IMAD.MOV.U32 R147, RZ, RZ, R162 ;  /* 0x000000ffff937224 */ /* 0x000fe200078e00a2 */
[----:B------:R-:W-:Y:S04]  /*1d810*/  STL.128 [R1+0x1530], R140 ;  /* 0x0015308c01007387 */ /* 0x000fe80000100c00 */
[----:B------:R-:W4:Y:S04]  /*1d820*/  LDL.LU.128 R132, [R1+0x1510] ;  /* 0x0015100001847983 */ /* 0x000f280000300c00 */
[----:B------:R-:W4:Y:S04]  /*1d830*/  LDL.LU.128 R128, [R1+0x1500] ;  /* 0x0015000001807983 */ /* 0x000f280000300c00 */
        /* <DEDUP_REMOVED lines=14> */
[----:B------:R-:W4:Y:S04]  /*1d920*/  LDL.LU.128 R140, [R1+0x1530] ;  /* 0x00153000018c7983 */ /* 0x000f280000300c00 */
[----:B------:R-:W4:Y:S04]  /*1d930*/  LDL.LU.128 R136, [R1+0x1520] ;  /* 0x0015200001887983 */ /* 0x000f280000300c00 */
[----:B------:R0:W-:Y:S04]  /*1d940*/  STL.128 [R1+0x14d0], R116 ;  /* 0x0014d07401007387 */ /* 0x0001e80000100c00 */
[----:B------:R0:W-:Y:S04]  /*1d950*/  STL.128 [R1+0x14c0], R112 ;  /* 0x0014c07001007387 */ /* 0x0001e80000100c00 */
[----:B------:R0:W-:Y:S04]  /*1d960*/  STL.128 [R1+0x14b0], R108 ;  /* 0x0014b06c01007387 */ /* 0x0001e80000100c00 */
[----:B------:R0:W-:Y:S04]  /*1d970*/  STL.128 [R1+0x14a0], R104 ;  /* 0x0014a06801007387 */ /* 0x0001e80000100c00 */
        /* <DEDUP_REMOVED lines=21> */
[----:B------:R-:W4:Y:S04]  /*1dad0*/  LDL.LU.128 R104, [R1+0x14a0] ;  /* 0x0014a00001687983 */ /* 0x000f280000300c00 */
[----:B-1----:R-:W4:Y:S04]  /*1dae0*/  LDL.LU.128 R56, [R1+0x13e0] ;  /* 0x0013e00001387983 */ /* 0x002f280000300c00 */
[----:B------:R-:W4:Y:S04]  /*1daf0*/  LDL.LU.128 R52, [R1+0x13d0] ;  /* 0x0013d00001347983 */ /* 0x000f280000300c00 */
[----:B------:R-:W4:Y:S04]  /*1db00*/  LDL.LU.128 R48, [R1+0x13c0] ;  /* 0x0013c00001307983 */ /* 0x000f280000300c00 */
[----:B------:R-:W4:Y:S04]  /*1db10*/  LDL.LU.128 R44, [R1+0x13b0] ;  /* 0x0013b000012c7983 */ /* 0x000f280000300c00 */
[----:B------:R-:W4:Y:S04]  /*1db20*/  LDL.LU.128 R40, [R1+0x13a0] ;  /* 0x0013a00001287983 */ /* 0x000f280000300c00 */
[----:B------:R-:W4:Y:S04]  /*1db30*/  LDL.LU.128 R36, [R1+0x1390] ;  /* 0x0013900001247983 */ /* 0x000f280000300c00 */
[----:B------:R-:W4:Y:S01]  /*1db40*/  LDL.LU.128 R32, [R1+0x1380] ;  /* 0x0013800001207983 */ /* 0x000f220000300c00 */
        /* <DEDUP_REMOVED lines=9> */
[----:B------:R-:W-:-:S07]  /*1dbe0*/  IMAD.MOV.U32 R5, RZ, RZ, R17 ;  /* 0x000000ffff057224 */ /* 0x000fce00078e0011 */
[----:B------:R-:W0:Y:S08]  /*1dbf0*/  MUFU.EX2 R168, R168 ;  /* 0x000000a800a87308 */ /* 0x000e300000000800 */
[----:B------:R-:W-:Y:S08]  /*1dc00*/  MUFU.EX2 R167, R167 ;  /* 0x000000a700a77308 */ /* 0x000ff00000000800 */
[----:B------:R-:W-:Y:S08]  /*1dc10*/  MUFU.EX2 R166, R166 ;  /* 0x000000a600a67308 */ /* 0x000ff00000000800 */
[----:B------:R-:W-:Y:S08]  /*1dc20*/  MUFU.EX2 R165, R165 ;  /* 0x000000a500a57308 */ /* 0x000ff00000000800 */
[----:B------:R-:W1:Y:S08]  /*1dc30*/  MUFU.EX2 R164, R164 ;  /* 0x000000a400a47308 */ /* 0x000e700000000800 */
[----:B------:R-:W-:Y:S08]  /*1dc40*/  MUFU.EX2 R163, R163 ;  /* 0x000000a300a37308 */ /* 0x000ff00000000800 */
[----:B------:R-:W1:Y:S01]  /*1dc50*/  MUFU.EX2 R162, R162 ;  /* 0x000000a200a27308 */ /* 0x000e620000000800 */
[----:B------:R-:W-:-:S02]  /*1dc60*/  VIADD R4, R16, 0x200 ;  /* 0x0000020010047836 */ /* 0x000fc40000000000 */
[----:B------:R-:W-:Y:S02]  /*1dc70*/  IMAD.MOV.U32 R152, RZ, RZ, R157 ;  /* 0x000000ffff987224 */ /* 0x000fe400078e009d */
[----:B------:R-:W-:Y:S01]  /*1dc80*/  IMAD.MOV.U32 R153, RZ, RZ, R156 ;  /* 0x000000ffff997224 */ /* 0x000fe200078e009c */
[----:B------:R-:W-:Y:S01]  /*1dc90*/  R2UR UR7, R5 ;  /* 0x00000000050772ca */ /* 0x000fe200000e0000 */
[----:B------:R-:W-:Y:S02]  /*1dca0*/  IMAD.MOV.U32 R154, RZ, RZ, R19 ;  /* 0x000000ffff9a7224 */ /* 0x000fe400078e0013 */
[----:B------:R-:W-:Y:S02]  /*1dcb0*/  IMAD.MOV.U32 R155, RZ, RZ, R18 ;  /* 0x000000ffff9b7224 */ /* 0x000fe400078e0012 */
[----:B------:R-:W-:Y:S02]  /*1dcc0*/  IMAD.MOV.U32 R156, RZ, RZ, R15 ;  /* 0x000000ffff9c7224 */ /* 0x000fe400078e000f */
[----:B------:R-:W-:-:S02]  /*1dcd0*/  IMAD.MOV.U32 R157, RZ, RZ, R14 ;  /* 0x000000ffff9d7224 */ /* 0x000fc400078e000e */
[----:B------:R-:W-:Y:S02]  /*1dce0*/  IMAD.MOV.U32 R158, RZ, RZ, R12 ;  /* 0x000000ffff9e7224 */ /* 0x000fe400078e000c */
[----:B------:R-:W-:Y:S01]  /*1dcf0*/  IMAD.MOV.U32 R159, RZ, RZ, R7 ;  /* 0x000000ffff9f7224 */ /* 0x000fe200078e0007 */
[----:B------:R-:W-:Y:S01]  /*1dd00*/  R2UR UR6, R4 ;  /* 0x00000000040672ca */ /* 0x000fe200000e0000 */
[----:B------:R-:W-:Y:S02]  /*1dd10*/  IMAD.MOV.U32 R5, RZ, RZ, R6 ;  /* 0x000000ffff057224 */ /* 0x000fe400078e0006 */
[----:B------:R-:W-:Y:S02]  /*1dd20*/  IMAD.MOV.U32 R6, RZ, RZ, R3 ;  /* 0x000000ffff067224 */ /* 0x000fe400078e0003 */
[----:B------:R-:W-:Y:S02]  /*1dd30*/  IMAD.MOV.U32 R7, RZ, RZ, R2 ;  /* 0x000000ffff077224 */ /* 0x000fe400078e0002 */
[----:B--2---:R-:W-:-:S02]  /*1dd40*/  IMAD.MOV.U32 R226, RZ, RZ, R123 ;  /* 0x000000ffffe27224 */ /* 0x004fc400078e007b */
[----:B------:R-:W-:Y:S01]  /*1dd50*/  IMAD.MOV.U32 R227, RZ, RZ, R122 ;  /* 0x000000ffffe37224 */ /* 0x000fe200078e007a */
[----:B------:R0:W-:Y:S01]  /*1dd60*/  STL.128 [R1+0x410], R152 ;  /* 0x0004109801007387 */ /* 0x0001e20000100c00 */
[----:B---3--:R-:W-:Y:S02]  /*1dd70*/  IMAD.MOV.U32 R2, RZ, RZ, R151 ;  /* 0x000000ffff027224 */ /* 0x008fe400078e0097 */
[----:B------:R-:W-:Y:S01]  /*1dd80*/  IMAD.MOV.U32 R3, RZ, RZ, R150 ;  /* 0x000000ffff037224 */ /* 0x000fe200078e0096 */
[----:B------:R2:W-:Y:S01]  /*1dd90*/  STL.128 [R1+0x420], R156 ;  /* 0x0004209c01007387 */ /* 0x0005e20000100c00 */
[----:B----4-:R-:W-:-:S03]  /*1dda0*/  IMAD.MOV.U32 R4, RZ, RZ, R100 ;  /* 0x000000ffff047224 */ /* 0x010fc600078e0064 */
[----:B------:R3:W-:Y:S01]  /*1ddb0*/  STL.128 [R1+0x1310], R196 ;  /* 0x001310c401007387 */ /* 0x0007e20000100c00 */
[----:B------:R-:W-:Y:S02]  /*1ddc0*/  IMAD.MOV.U32 R160, RZ, RZ, R131 ;  /* 0x000000ffffa07224 */ /* 0x000fe400078e0083 */
[----:B------:R-:W-:Y:S02]  /*1ddd0*/  IMAD.MOV.U32 R161, RZ, RZ, R130 ;  /* 0x000000ffffa17224 */ /* 0x000fe400078e0082 */
[----:B------:R-:W-:Y:S01]  /*1dde0*/  IMAD.MOV.U32 R174, RZ, RZ, R129 ;  /* 0x000000ffffae7224 */ /* 0x000fe200078e0081 */
[----:B0-----:R-:W-:Y:S01]  /*1ddf0*/  F2FP.BF16.F32.PACK_AB R152, R168, R169 ;  /* 0x000000a9a898723e */ /* 0x001fe200000010ff */
[----:B------:R-:W-:Y:S01]  /*1de00*/  IMAD.MOV.U32 R175, RZ, RZ, R128 ;  /* 0x000000ffffaf7224 */ /* 0x000fe200078e0080 */
[----:B-1----:R-:W-:Y:S02]  /*1de10*/  F2FP.BF16.F32.PACK_AB R153, R164, R165 ;  /* 0x000000a5a499723e */ /* 0x002fe400000010ff */
[----:B------:R-:W-:Y:S01]  /*1de20*/  F2FP.BF16.F32.PACK_AB R154, R166, R167 ;  /* 0x000000a7a69a723e */ /* 0x000fe200000010ff */
[----:B--2---:R-:W-:Y:S01]  /*1de30*/  IMAD.MOV.U32 R156, RZ, RZ, R135 ;  /* 0x000000ffff9c7224 */ /* 0x004fe200078e0087 */
[----:B------:R-:W-:Y:S01]  /*1de40*/  F2FP.BF16.F32.PACK_AB R155, R162, R163 ;  /* 0x000000a3a29b723e */ /* 0x000fe200000010ff */
[----:B------:R-:W-:-:S02]  /*1de50*/  IMAD.MOV.U32 R157, RZ, RZ, R134 ;  /* 0x000000ffff9d7224 */ /* 0x000fc400078e0086 */
[----:B------:R-:W-:Y:S02]  /*1de60*/  IMAD.MOV.U32 R158, RZ, RZ, R133 ;  /* 0x000000ffff9e7224 */ /* 0x000fe400078e0085 */
[----:B------:R-:W-:Y:S01]  /*1de70*/  IMAD.MOV.U32 R159, RZ, RZ, R132 ;  /* 0x000000ffff9f7224 */ /* 0x000fe200078e0084 */
[----:B------:R0:W-:Y:S01]  /*1de80*/  STL [R1+0x5cc], R226 ;  /* 0x0005cce201007387 */ /* 0x0001e20000100800 */
[----:B---3--:R-:W-:Y:S02]  /*1de90*/  IMAD.MOV.U32 R198, RZ, RZ, R227 ;  /* 0x000000ffffc67224 */ /* 0x008fe400078e00e3 */
[----:B------:R-:W-:Y:S01]  /*1dea0*/  IMAD.MOV.U32 R199, RZ, RZ, R226 ;  /* 0x000000ffffc77224 */ /* 0x000fe200078e00e2 */
[----:B------:R1:W-:Y:S01]  /*1deb0*/  STL [R1+0x5c8], R227 ;  /* 0x0005c8e301007387 */ /* 0x0003e20000100800 */
[----:B------:R-:W-:-:S03]  /*1dec0*/  IMAD.MOV.U32 R176, RZ, RZ, R4 ;  /* 0x000000ffffb07224 */ /* 0x000fc600078e0004 */
[----:B------:R2:W-:Y:S01]  /*1ded0*/  STL [R1+0x63c], R2 ;  /* 0x00063c0201007387 */ /* 0x0005e20000100800 */
[----:B0-----:R-:W-:-:S03]  /*1dee0*/  IMAD.MOV.U32 R226, RZ, RZ, R3 ;  /* 0x000000ffffe27224 */ /* 0x001fc600078e0003 */
[----:B------:R0:W-:Y:S01]  /*1def0*/  STL [R1+0x638], R3 ;  /* 0x0006380301007387 */ /* 0x0001e20000100800 */
[----:B-1----:R-:W-:-:S03]  /*1df00*/  IMAD.MOV.U32 R227, RZ, RZ, R2 ;  /* 0x000000ffffe37224 */ /* 0x002fc600078e0002 */
[----:B------:R1:W-:Y:S01]  /*1df10*/  STL [R1+0x570], R4 ;  /* 0x0005700401007387 */ /* 0x0003e20000100800 */
[----:B------:R-:W-:Y:S02]  /*1df20*/  IMAD.MOV.U32 R12, RZ, RZ, R149 ;  /* 0x000000ffff0c7224 */ /* 0x000fe400078e0095 */
[----:B--2---:R-:W-:Y:S01]  /*1df30*/  IMAD.MOV.U32 R2, RZ, RZ, R27 ;  /* 0x000000ffff027224 */ /* 0x004fe200078e001b */
[----:B------:R-:W-:Y:S01]  /*1df40*/  STL.64 [R1+0x1370], R220 ;  /* 0x001370dc01007387 */ /* 0x000fe20000100a00 */
[----:B------:R-:W-:Y:S02]  /*1df50*/  IMAD.MOV.U32 R14, RZ, RZ, R148 ;  /* 0x000000ffff0e7224 */ /* 0x000fe400078e0094 */
[----:B0-----:R-:W-:Y:S01]  /*1df60*/  IMAD.MOV.U32 R3, RZ, RZ, R26 ;  /* 0x000000ffff037224 */ /* 0x001fe200078e001a */
[----:B------:R0:W-:Y:S01]  /*1df70*/  STL.128 [R1+0x1360], R216 ;  /* 0x001360d801007387 */ /* 0x0001e20000100c00 */
[----:B-1----:R-:W-:-:S03]  /*1df80*/  IMAD.MOV.U32 R4, RZ, RZ, R25 ;  /* 0x000000ffff047224 */ /* 0x002fc600078e0019 */
[----:B------:R1:W-:Y:S01]  /*1df90*/  STL.128 [R1+0x1350], R212 ;  /* 0x001350d401007387 */ /* 0x0003e20000100c00 */
[----:B------:R-:W-:-:S03]  /*1dfa0*/  IMAD.MOV.U32 R196, RZ, RZ, R120 ;  /* 0x000000ffffc47224 */ /* 0x000fc600078e0078 */
[----:B------:R2:W-:Y:S01]  /*1dfb0*/  STL.128 [R1+0x1340], R208 ;  /* 0x001340d001007387 */ /* 0x0005e20000100c00 */
[----:B------:R-:W-:-:S03]  /*1dfc0*/  IMAD.MOV.U32 R197, RZ, RZ, R121 ;  /* 0x000000ffffc57224 */ /* 0x000fc600078e0079 */
[----:B------:R3:W-:Y:S01]  /*1dfd0*/  STL.128 [R1+0x1330], R204 ;  /* 0x001330cc01007387 */ /* 0x0007e20000100c00 */
[----:B------:R-:W-:-:S03]  /*1dfe0*/  IMAD.MOV.U32 R15, RZ, RZ, R147 ;  /* 0x000000ffff0f7224 */ /* 0x000fc600078e0093 */
[----:B------:R-:W-:Y:S01]  /*1dff0*/  STL [R1+0x620], R144 ;  /* 0x0006209001007387 */ /* 0x000fe20000100800 */
[----:B------:R-:W-:Y:S02]  /*1e000*/  IMAD.MOV.U32 R18, RZ, RZ, R146 ;  /* 0x000000ffff127224 */ /* 0x000fe400078e0092 */
[----:B------:R-:W-:Y:S01]  /*1e010*/  IMAD.MOV.U32 R19, RZ, RZ, R145 ;  /* 0x000000ffff137224 */ /* 0x000fe200078e0091 */
[----:B------:R-:W-:Y:S01]  /*1e020*/  STL [R1+0x61c], R143 ;  /* 0x00061c8f01007387 */ /* 0x000fe20000100800 */
[----:B0-----:R-:W-:Y:S02]  /*1e030*/  IMAD.MOV.U32 R216, RZ, RZ, R140 ;  /* 0x000000ffffd87224 */ /* 0x001fe400078e008c */
[----:B-1----:R-:W-:Y:S01]  /*1e040*/  IMAD.MOV.U32 R213, RZ, RZ, R137 ;  /* 0x000000ffffd57224 */ /* 0x002fe200078e0089 */
[----:B------:R-:W-:Y:S01]  /*1e050*/  STL [R1+0x618], R142 ;  /* 0x0006188e01007387 */ /* 0x000fe20000100800 */
[----:B--2---:R-:W-:Y:S02]  /*1e060*/  IMAD.MOV.U32 R208, RZ, RZ, R159 ;  /* 0x000000ffffd07224 */ /* 0x004fe400078e009f */
[----:B------:R-:W-:Y:S01]  /*1e070*/  IMAD.MOV.U32 R209, RZ, RZ, R158 ;  /* 0x000000ffffd17224 */ /* 0x000fe200078e009e */
[----:B------:R-:W-:Y:S01]  /*1e080*/  STL [R1+0x614], R141 ;  /* 0x0006148d01007387 */ /* 0x000fe20000100800 */
[----:B---3--:R-:W-:-:S02]  /*1e090*/  IMAD.MOV.U32 R204, RZ, RZ, R175 ;  /* 0x000000ffffcc7224 */ /* 0x008fc400078e00af */
        /* <DEDUP_REMOVED lines=24> */
[----:B0-----:R-:W-:Y:S01]  /*1e220*/  IMAD.MOV.U32 R157, RZ, RZ, R81 ;  /* 0x000000ffff9d7224 */ /* 0x001fe200078e0051 */
[----:B------:R0:W-:Y:S01]  /*1e230*/  STL [R1+0x5ec], R160 ;  /* 0x0005eca001007387 */ /* 0x0001e20000100800 */
[----:B------:R-:W-:-:S02]  /*1e240*/  IMAD.MOV.U32 R156, RZ, RZ, R80 ;  /* 0x000000ffff9c7224 */ /* 0x000fc400078e0050 */
[----:B-1----:R-:W-:Y:S01]  /*1e250*/  IMAD.MOV.U32 R158, RZ, RZ, R82 ;  /* 0x000000ffff9e7224 */ /* 0x002fe200078e0052 */
[----:B------:R1:W-:Y:S01]  /*1e260*/  STL [R1+0x5e8], R161 ;  /* 0x0005e8a101007387 */ /* 0x0003e20000100800 */
[----:B--2---:R-:W-:-:S03]  /*1e270*/  IMAD.MOV.U32 R159, RZ, RZ, R83 ;  /* 0x000000ffff9f7224 */ /* 0x004fc600078e0053 */
[----:B------:R2:W-:Y:S01]  /*1e280*/  STL [R1+0x5e4], R174 ;  /* 0x0005e4ae01007387 */ /* 0x0005e20000100800 */
[----:B------:R-:W-:Y:S02]  /*1e290*/  IMAD.MOV.U32 R151, RZ, RZ, R75 ;  /* 0x000000ffff977224 */ /* 0x000fe400078e004b */
[----:B0-----:R-:W-:Y:S01]  /*1e2a0*/  IMAD.MOV.U32 R160, RZ, RZ, R84 ;  /* 0x000000ffffa07224 */ /* 0x001fe200078e0054 */
[----:B------:R0:W-:Y:S01]  /*1e2b0*/  STL [R1+0x5e0], R175 ;  /* 0x0005e0af01007387 */ /* 0x0001e20000100800 */
[----:B------:R-:W-:Y:S02]  /*1e2c0*/  IMAD.MOV.U32 R150, RZ, RZ, R74 ;  /* 0x000000ffff967224 */ /* 0x000fe400078e004a */
[----:B-1----:R-:W-:Y:S01]  /*1e2d0*/  IMAD.MOV.U32 R161, RZ, RZ, R85 ;  /* 0x000000ffffa17224 */ /* 0x002fe200078e0055 */
[----:B------:R1:W-:Y:S01]  /*1e2e0*/  STL.64 [R1+0x12d0], R172 ;  /* 0x0012d0ac01007387 */ /* 0x0003e20000100a00 */
[----:B------:R-:W-:Y:S02]  /*1e2f0*/  IMAD.MOV.U32 R149, RZ, RZ, R73 ;  /* 0x000000ffff957224 */ /* 0x000fe400078e0049 */
[----:B--2---:R-:W-:Y:S01]  /*1e300*/  IMAD.MOV.U32 R174, RZ, RZ, R98 ;  /* 0x000000ffffae7224 */ /* 0x004fe200078e0062 */
[----:B------:R2:W-:Y:S01]  /*1e310*/  STL.128 [R1+0x12c0], R168 ;  /* 0x0012c0a801007387 */ /* 0x0005e20000100c00 */
[----:B------:R-:W-:-:S02]  /*1e320*/  IMAD.MOV.U32 R148, RZ, RZ, R72 ;  /* 0x000000ffff947224 */ /* 0x000fc400078e0048 */
[----:B0-----:R-:W-:Y:S01]  /*1e330*/  IMAD.MOV.U32 R175, RZ, RZ, R99 ;  /* 0x000000ffffaf7224 */ /* 0x001fe200078e0063 */
[----:B------:R0:W-:Y:S01]  /*1e340*/  STL.128 [R1+0x12b0], R164 ;  /* 0x0012b0a401007387 */ /* 0x0001e20000100c00 */
[----:B------:R-:W-:Y:S02]  /*1e350*/  IMAD.MOV.U32 R147, RZ, RZ, R71 ;  /* 0x000000ffff937224 */ /* 0x000fe400078e0047 */
[----:B------:R-:W-:Y:S01]  /*1e360*/  IMAD.MOV.U32 R146, RZ, RZ, R70 ;  /* 0x000000ffff927224 */ /* 0x000fe200078e0046 */
[----:B------:R3:W-:Y:S01]  /*1e370*/  STL.64 [R1+0x12a0], R162 ;  /* 0x0012a0a201007387 */ /* 0x0007e20000100a00 */
[----:B-1----:R-:W-:Y:S02]  /*1e380*/  IMAD.MOV.U32 R173, RZ, RZ, R97 ;  /* 0x000000ffffad7224 */ /* 0x002fe400078e0061 */
[----:B------:R-:W-:Y:S01]  /*1e390*/  IMAD.MOV.U32 R172, RZ, RZ, R96 ;  /* 0x000000ffffac7224 */ /* 0x000fe200078e0060 */
[----:B------:R1:W-:Y:S01]  /*1e3a0*/  STL.128 [R1+0x1290], R152 ;  /* 0x0012909801007387 */ /* 0x0003e20000100c00 */
[----:B------:R-:W-:-:S02]  /*1e3b0*/  IMAD.MOV.U32 R145, RZ, RZ, R69 ;  /* 0x000000ffff917224 */ /* 0x000fc400078e0045 */
[----:B------:R-:W-:Y:S01]  /*1e3c0*/  IMAD.MOV.U32 R144, RZ, RZ, R68 ;  /* 0x000000ffff907224 */ /* 0x000fe200078e0044 */
[----:B------:R-:W-:Y:S01]  /*1e3d0*/  STL [R1+0x600], R136 ;  /* 0x0006008801007387 */ /* 0x000fe20000100800 */
[----:B--2---:R-:W-:Y:S02]  /*1e3e0*/  IMAD.MOV.U32 R171, RZ, RZ, R95 ;  /* 0x000000ffffab7224 */ /* 0x004fe400078e005f */
[----:B------:R-:W-:Y:S01]  /*1e3f0*/  IMAD.MOV.U32 R170, RZ, RZ, R94 ;  /* 0x000000ffffaa7224 */ /* 0x000fe200078e005e */
[----:B------:R-:W-:Y:S01]  /*1e400*/  STL.128 [R1+0x1300], R192 ;  /* 0x001300c001007387 */ /* 0x000fe20000100c00 */
[----:B------:R-:W-:Y:S02]  /*1e410*/  IMAD.MOV.U32 R169, RZ, RZ, R93 ;  /* 0x000000ffffa97224 */ /* 0x000fe400078e005d */
[----:B------:R-:W-:Y:S01]  /*1e420*/  IMAD.MOV.U32 R168, RZ, RZ, R92 ;  /* 0x000000ffffa87224 */ /* 0x000fe200078e005c */
[----:B------:R-:W-:Y:S01]  /*1e430*/  STL.128 [R1+0x12f0], R188 ;  /* 0x0012f0bc01007387 */ /* 0x000fe20000100c00 */
[----:B0-----:R-:W-:-:S02]  /*1e440*/  IMAD.MOV.U32 R167, RZ, RZ, R91 ;  /* 0x000000ffffa77224 */ /* 0x001fc400078e005b */
[----:B------:R-:W-:Y:S01]  /*1e450*/  IMAD.MOV.U32 R166, RZ, RZ, R90 ;  /* 0x000000ffffa67224 */ /* 0x000fe200078e005a */
[----:B------:R0:W-:Y:S01]  /*1e460*/  STL.128 [R1+0x12e0], R184 ;  /* 0x0012e0b801007387 */ /* 0x0001e20000100c00 */
[----:B------:R-:W-:Y:S02]  /*1e470*/  IMAD.MOV.U32 R165, RZ, RZ, R89 ;  /* 0x000000ffffa57224 */ /* 0x000fe400078e0059 */
[----:B------:R-:W-:Y:S01]  /*1e480*/  IMAD.MOV.U32 R164, RZ, RZ, R88 ;  /* 0x000000ffffa47224 */ /* 0x000fe200078e0058 */
[----:B------:R2:W-:Y:S01]  /*1e490*/  STL [R1+0x5c4], R121 ;  /* 0x0005c47901007387 */ /* 0x0005e20000100800 */
[----:B---3--:R-:W-:Y:S02]  /*1e4a0*/  IMAD.MOV.U32 R163, RZ, RZ, R87 ;  /* 0x000000ffffa37224 */ /* 0x008fe400078e0057 */
[----:B------:R-:W-:Y:S01]  /*1e4b0*/  IMAD.MOV.U32 R162, RZ, RZ, R86 ;  /* 0x000000ffffa27224 */ /* 0x000fe200078e0056 */
[----:B------:R3:W-:Y:S01]  /*1e4c0*/  STL [R1+0x5c0], R120 ;  /* 0x0005c07801007387 */ /* 0x0007e20000100800 */
[----:B-1----:R-:W-:-:S02]  /*1e4d0*/  IMAD.MOV.U32 R155, RZ, RZ, R79 ;  /* 0x000000ffff9b7224 */ /* 0x002fc400078e004f */
        /* <DEDUP_REMOVED lines=21> */
[----:B0-----:R-:W-:Y:S01]  /*1e630*/  IMAD.MOV.U32 R184, RZ, RZ, R108 ;  /* 0x000000ffffb87224 */ /* 0x001fe200078e006c */
        /* <DEDUP_REMOVED lines=36> */
[----:B---3--:R-:W-:Y:S02]  /*1e880*/  IMAD.MOV.U32 R120, RZ, RZ, R44 ;  /* 0x000000ffff787224 */ /* 0x008fe400078e002c */
[----:B-1----:R-:W-:Y:S02]  /*1e890*/  IMAD.MOV.U32 R119, RZ, RZ, R43 ;  /* 0x000000ffff777224 */ /* 0x002fe400078e002b */
[----:B----4-:R-:W-:Y:S02]  /*1e8a0*/  IMAD.MOV.U32 R118, RZ, RZ, R42 ;  /* 0x000000ffff767224 */ /* 0x010fe400078e002a */
[----:B------:R-:W-:Y:S02]  /*1e8b0*/  IMAD.MOV.U32 R117, RZ, RZ, R41 ;  /* 0x000000ffff757224 */ /* 0x000fe400078e0029 */
[----:B------:R-:W-:Y:S02]  /*1e8c0*/  IMAD.MOV.U32 R116, RZ, RZ, R40 ;  /* 0x000000ffff747224 */ /* 0x000fe400078e0028 */
[----:B------:R-:W-:-:S02]  /*1e8d0*/  IMAD.MOV.U32 R115, RZ, RZ, R39 ;  /* 0x000000ffff737224 */ /* 0x000fc400078e0027 */
[----:B------:R-:W-:Y:S02]  /*1e8e0*/  IMAD.MOV.U32 R114, RZ, RZ, R38 ;  /* 0x000000ffff727224 */ /* 0x000fe400078e0026 */
[----:B------:R-:W-:Y:S02]  /*1e8f0*/  IMAD.MOV.U32 R113, RZ, RZ, R37 ;  /* 0x000000ffff717224 */ /* 0x000fe400078e0025 */
[----:B0-----:R-:W-:Y:S02]  /*1e900*/  IMAD.MOV.U32 R112, RZ, RZ, R36 ;  /* 0x000000ffff707224 */ /* 0x001fe400078e0024 */
        /* <DEDUP_REMOVED lines=10> */
[----:B------:R-:W-:Y:S01]  /*1e9b0*/  IMAD.MOV.U32 R27, RZ, RZ, R2 ;  /* 0x000000ffff1b7224 */ /* 0x000fe200078e0002 */
[----:B------:R0:W-:Y:S01]  /*1e9c0*/  STL.128 [R1+0x15a0], R20 ;  /* 0x0015a01401007387 */ /* 0x0001e20000100c00 */
[----:B------:R-:W-:-:S03]  /*1e9d0*/  IMAD.MOV.U32 R177, RZ, RZ, R101 ;  /* 0x000000ffffb17224 */ /* 0x000fc600078e0065 */
[----:B------:R1:W-:Y:S01]  /*1e9e0*/  STL.128 [R1+0x1570], R8 ;  /* 0x0015700801007387 */ /* 0x0003e20000100c00 */
[----:B------:R-:W-:-:S03]  /*1e9f0*/  IMAD.MOV.U32 R178, RZ, RZ, R102 ;  /* 0x000000ffffb27224 */ /* 0x000fc600078e0066 */
[----:B------:R-:W-:Y:S01]  /*1ea00*/  STL [R1+0x634], R12 ;  /* 0x0006340c01007387 */ /* 0x000fe20000100800 */
[----:B------:R-:W-:-:S03]  /*1ea10*/  IMAD.MOV.U32 R179, RZ, RZ, R103 ;  /* 0x000000ffffb37224 */ /* 0x000fc600078e0067 */
[----:B------:R-:W-:Y:S04]  /*1ea20*/  STL [R1+0x630], R14 ;  /* 0x0006300e01007387 */ /* 0x000fe80000100800 */
[----:B0-----:R-:W2:Y:S04]  /*1ea30*/  LDL.LU.128 R20, [R1+0x15a0] ;  /* 0x0015a00001147983 */ /* 0x001ea80000300c00 */
[----:B-1----:R-:W3:Y:S04]  /*1ea40*/  LDL.LU.128 R8, [R1+0x1570] ;  /* 0x0015700001087983 */ /* 0x002ee80000300c00 */
        /* <DEDUP_REMOVED lines=85> */
[----:B------:R-:W-:Y:S04]  /*1efa0*/  STL.128 [R1+0x250], R108 ;  /* 0x0002506c01007387 */ /* 0x000fe80000100c00 */
[----:B------:R-:W-:Y:S04]  /*1efb0*/  STL [R1+0x448], R3 ;  /* 0x0004480301007387 */ /* 0x000fe80000100800 */
[----:B------:R-:W-:Y:S04]  /*1efc0*/  STL.128 [R1+0x260], R112 ;  /* 0x0002607001007387 */ /* 0x000fe80000100c00 */
        /* <DEDUP_REMOVED lines=11> */
[----:B------:R-:W-:Y:S04]  /*1f080*/  STL [R1+0x440], R24 ;  /* 0x0004401801007387 */ /* 0x000fe80000100800 */
[----:B------:R1:W-:Y:S04]  /*1f090*/  STL.128 [R1+0x1280], R24 ;  /* 0x0012801801007387 */ /* 0x0003e80000100c00 */
[----:B------:R-:W4:Y:S04]  /*1f0a0*/  LDL.LU.128 R28, [R1+0x450] ;  /* 0x00045000011c7983 */ /* 0x000f280000300c00 */
[----:B0-----:R-:W4:Y:S04]  /*1f0b0*/  LDL.LU.128 R152, [R1+0x1290] ;  /* 0x0012900001987983 */ /* 0x001f280000300c00 */
[----:B------:R-:W4:Y:S04]  /*1f0c0*/  LDL.LU.128 R32, [R1+0x460] ;  /* 0x0004600001207983 */ /* 0x000f280000300c00 */
        /* <DEDUP_REMOVED lines=33> */
[----:B0-----:R-:W3:Y:S04]  /*1f2e0*/  LDL.LU.128 R184, [R1+0x12e0] ;  /* 0x0012e00001b87983 */ /* 0x001ee80000300c00 */
[----:B-1----:R-:W3:Y:S04]  /*1f2f0*/  LDL.LU.128 R188, [R1+0x12f0] ;  /* 0x0012f00001bc7983 */ /* 0x002ee80000300c00 */
[----:B--2---:R-:W2:Y:S04]  /*1f300*/  LDL.LU.128 R196, [R1+0x1310] ;  /* 0x0013100001c47983 */ /* 0x004ea80000300c00 */
[----:B------:R0:W-:Y:S04]  /*1f310*/  STL.128 [R1+0x1270], R20 ;  /* 0x0012701401007387 */ /* 0x0001e80000100c00 */
[----:B------:R-:W-:Y:S04]  /*1f320*/  STL.128 [R1+0x320], R160 ;  /* 0x000320a001007387 */ /* 0x000fe80000100c00 */
[----:B------:R1:W-:Y:S04]  /*1f330*/  STL.128 [R1+0x330], R164 ;  /* 0x000330a401007387 */ /* 0x0003e80000100c00 */
[----:B------:R1:W-:Y:S04]  /*1f340*/  STL.128 [R1+0x340], R168 ;  /* 0x000340a801007387 */ /* 0x0003e80000100c00 */
[----:B------:R1:W-:Y:S04]  /*1f350*/  STL.128 [R1+0x350], R172 ;  /* 0x000350ac01007387 */ /* 0x0003e80000100c00 */
[----:B0-----:R-:W2:Y:S04]  /*1f360*/  LDL.LU.128 R20, [R1+0x1270] ;  /* 0x0012700001147983 */ /* 0x001ea80000300c00 */
[----:B-1----:R-:W2:Y:S04]  /*1f370*/  LDL.LU.128 R164, [R1+0x12b0] ;  /* 0x0012b00001a47983 */ /* 0x002ea80000300c00 */
[----:B------:R-:W2:Y:S04]  /*1f380*/  LDL.LU.128 R168, [R1+0x12c0] ;  /* 0x0012c00001a87983 */ /* 0x000ea80000300c00 */
[----:B------:R-:W2:Y:S04]  /*1f390*/  LDL.LU.64 R172, [R1+0x12d0] ;  /* 0x0012d00001ac7983 */ /* 0x000ea80000300a00 */
[----:B------:R-:W2:Y:S01]  /*1f3a0*/  LDL.LU.64 R162, [R1+0x12a0] ;  /* 0x0012a00001a27983 */ /* 0x000ea20000300a00 */
[----:B----4-:R-:W-:-:S06]  /*1f3b0*/  WARPGROUP.ARRIVE ;  /* 0x00000000000079c5 */ /* 0x010fcc0000000000 */
[----:B------:R-:W-:Y:S01]  /*1f3c0*/  HGMMA.64x256x16.F32.BF16 R24, R152, gdesc[UR4].tnspB, R24, gsb0 ;  /* 0x43e0000498187df0 */ /* 0x000fe20008001818 */
[----:B------:R-:W-:Y:S02]  /*1f3d0*/  STL.128 [R1+0x310], R156 ;  /* 0x0003109c01007387 */ /* 0x000fe40000100c00 */
[----:B------:R-:W-:Y:S02]  /*1f3e0*/  WARPGROUP.DEPBAR.LE gsb0, 0x0 ;  /* 0x00008000000079c5 */ /* 0x000fe40000010000 */
[----:B------:R0:W-:Y:S04]  /*1f3f0*/  STL.128 [R1+0x440], R24 ;  /* 0x0004401801007387 */ /* 0x0001e80000100c00 */
[----:B------:R-:W-:Y:S04]  /*1f400*/  STL.128 [R1+0x450], R28 ;  /* 0x0004501c01007387 */ /* 0x000fe80000100c00 */
[----:B------:R1:W-:Y:S04]  /*1f410*/  STL.128 [R1+0x570], R100 ;  /* 0x0005706401007387 */ /* 0x0003e80000100c00 */
[----:B------:R4:W-:Y:S04]  /*1f420*/  STL.128 [R1+0x580], R104 ;  /* 0x0005806801007387 */ /* 0x0009e80000100c00 */
[----:B0-----:R-:W2:Y:S04]  /*1f430*/  LDL.LU.128 R24, [R1+0x1280] ;  /* 0x0012800001187983 */ /* 0x001ea80000300c00 */
[----:B-1----:R-:W2:Y:S04]  /*1f440*/  LDL.LU.128 R100, [R1+0x440] ;  /* 0x0004400001647983 */ /* 0x002ea80000300c00 */
[----:B----4-:R-:W4:Y:S01]  /*1f450*/  LDL.LU.128 R104, [R1+0x450] ;  /* 0x0004500001687983 */ /* 0x010f220000300c00 */
[-CC-:B---3--:R-:W-:Y:S01]  /*1f460*/  FFMA.FTZ R161, R184, R0.reuse, -R13.reuse ;  /* 0x00000000b8a17223 */ /* 0x188fe2000001080d */
[-CC-:B------:R-:W-:Y:S01]  /*1f470*/  FFMA.FTZ R160, R185, R0.reuse, -R13.reuse ;  /* 0x00000000b9a07223 */ /* 0x180fe2000001080d */
[-CC-:B------:R-:W-:Y:S01]  /*1f480*/  FFMA.FTZ R159, R188, R0.reuse, -R13.reuse ;  /* 0x00000000bc9f7223 */ /* 0x180fe2000001080d */
[-C--:B------:R-:W-:Y:S01]  /*1f490*/  FFMA.FTZ R158, R189, R0.reuse, -R13 ;  /* 0x00000000bd9e7223 */ /* 0x080fe2000001080d */
[-CC-:B--2---:R-:W-:Y:S01]  /*1f4a0*/  FFMA.FTZ R157, R186, R0.reuse, -R197.reuse ;  /* 0x00000000ba9d7223 */ /* 0x184fe200000108c5 */
        /* <DEDUP_REMOVED lines=10> */
[----:B------:R-:W2:Y:S01]  /*1f550*/  MUFU.EX2 R0, R0 ;  /* 0x0000000000007308 */ /* 0x000ea20000000800 */
[----:B------:R-:W-:Y:S01]  /*1f560*/  IMAD.MOV.U32 R200, RZ, RZ, R225 ;  /* 0x000000ffffc87224 */ /* 0x000fe200078e00e1 */
[----:B------:R3:W-:Y:S01]  /*1f570*/  STL.128 [R1+0x360], R176 ;  /* 0x000360b001007387 */ /* 0x0007e20000100c00 */
[----:B------:R-:W-:Y:S01]  /*1f580*/  IMAD.MOV.U32 R201, RZ, RZ, R224 ;  /* 0x000000ffffc97224 */ /* 0x000fe200078e00e0 */
[----:B0-----:R-:W-:Y:S01]  /*1f590*/  F2FP.BF16.F32.PACK_AB R152, R160, R161 ;  /* 0x000000a1a098723e */ /* 0x001fe200000010ff */
[----:B------:R-:W-:Y:S01]  /*1f5a0*/  IMAD.MOV.U32 R224, RZ, RZ, R14 ;  /* 0x000000ffffe07224 */ /* 0x000fe200078e000e */
[----:B-1----:R-:W-:Y:S01]  /*1f5b0*/  F2FP.BF16.F32.PACK_AB R153, R156, R157 ;  /* 0x0000009d9c99723e */ /* 0x002fe200000010ff */
[----:B------:R-:W-:Y:S01]  /*1f5c0*/  IMAD.MOV.U32 R225, RZ, RZ, R12 ;  /* 0x000000ffffe17224 */ /* 0x000fe200078e000c */
[----:B------:R-:W-:Y:S01]  /*1f5d0*/  F2FP.BF16.F32.PACK_AB R154, R158, R159 ;  /* 0x0000009f9e9a723e */ /* 0x000fe200000010ff */
[----:B------:R-:W-:-:S02]  /*1f5e0*/  IMAD.MOV.U32 R175, RZ, RZ, R150 ;  /* 0x000000ffffaf7224 */ /* 0x000fc400078e0096 */
[----:B------:R-:W-:Y:S01]  /*1f5f0*/  IMAD.MOV.U32 R174, RZ, RZ, R151 ;  /* 0x000000ffffae7224 */ /* 0x000fe200078e0097 */
[----:B------:R-:W-:Y:S01]  /*1f600*/  STL.128 [R1+0x370], R180 ;  /* 0x000370b401007387 */ /* 0x000fe20000100c00 */
[----:B------:R-:W-:Y:S01]  /*1f610*/  IMAD.MOV.U32 R202, RZ, RZ, R223 ;  /* 0x000000ffffca7224 */ /* 0x000fe200078e00df */
[----:B--2---:R-:W-:Y:S01]  /*1f620*/  F2FP.BF16.F32.PACK_AB R155, R0, R13 ;  /* 0x0000000d009b723e */ /* 0x004fe200000010ff */
[----:B---3--:R-:W-:Y:S02]  /*1f630*/  IMAD.MOV.U32 R179, RZ, RZ, R146 ;  /* 0x000000ffffb37224 */ /* 0x008fe400078e0092 */
[----:B------:R-:W-:Y:S02]  /*1f640*/  IMAD.MOV.U32 R178, RZ, RZ, R147 ;  /* 0x000000ffffb27224 */ /* 0x000fe400078e0093 */
[----:B------:R-:W-:Y:S02]  /*1f650*/  IMAD.MOV.U32 R177, RZ, RZ, R148 ;  /* 0x000000ffffb17224 */ /* 0x000fe400078e0094 */
[----:B------:R-:W-:Y:S01]  /*1f660*/  IMAD.MOV.U32 R176, RZ, RZ, R149 ;  /* 0x000000ffffb07224 */ /* 0x000fe200078e0095 */
[----:B------:R0:W-:Y:S01]  /*1f670*/  STL.128 [R1+0x420], R224 ;  /* 0x000420e001007387 */ /* 0x0001e20000100c00 */
        /* <DEDUP_REMOVED lines=18> */
[----:B0-----:R-:W-:-:S02]  /*1f7a0*/  IMAD.MOV.U32 R227, RZ, RZ, R140 ;  /* 0x000000ffffe37224 */ /* 0x001fc400078e008c */
[----:B------:R-:W-:Y:S01]  /*1f7b0*/  IMAD.MOV.U32 R226, RZ, RZ, R141 ;  /* 0x000000ffffe27224 */ /* 0x000fe200078e008d */
[----:B------:R-:W-:Y:S01]  /*1f7c0*/  STL.128 [R1+0x490], R44 ;  /* 0x0004902c01007387 */ /* 0x000fe20000100c00 */
[----:B------:R-:W-:Y:S02]  /*1f7d0*/  IMAD.MOV.U32 R183, RZ, RZ, R142 ;  /* 0x000000ffffb77224 */ /* 0x000fe400078e008e */
[----:B------:R-:W-:Y:S01]  /*1f7e0*/  IMAD.MOV.U32 R182, RZ, RZ, R143 ;  /* 0x000000ffffb67224 */ /* 0x000fe200078e008f */
[----:B------:R-:W-:Y:S01]  /*1f7f0*/  STL.128 [R1+0x4a0], R48 ;  /* 0x0004a03001007387 */ /* 0x000fe20000100c00 */
[----:B------:R-:W-:Y:S02]  /*1f800*/  IMAD.MOV.U32 R181, RZ, RZ, R144 ;  /* 0x000000ffffb57224 */ /* 0x000fe400078e0090 */
[----:B------:R-:W-:Y:S01]  /*1f810*/  IMAD.MOV.U32 R180, RZ, RZ, R145 ;  /* 0x000000ffffb47224 */ /* 0x000fe200078e0091 */
        /* <DEDUP_REMOVED lines=16> */
[----:B------:R3:W-:Y:S04]  /*1f920*/  STL [R1+0x5f0], R132 ;  /* 0x0005f08401007387 */ /* 0x0007e80000100800 */
[----:B-1----:R-:W4:Y:S04]  /*1f930*/  LDL.LU R20, [R1+0x5c0] ;  /* 0x0005c00001147983 */ /* 0x002f280000300800 */
[----:B------:R-:W4:Y:S04]  /*1f940*/  LDL.LU R21, [R1+0x5c8] ;  /* 0x0005c80001157983 */ /* 0x000f280000300800 */
[----:B------:R-:W4:Y:S04]  /*1f950*/  LDL.LU R22, [R1+0x5cc] ;  /* 0x0005cc0001167983 */ /* 0x000f280000300800 */
[----:B------:R-:W4:Y:S04]  /*1f960*/  LDL.LU R23, [R1+0x5d0] ;  /* 0x0005d00001177983 */ /* 0x000f280000300800 */
[----:B------:R-:W-:Y:S04]  /*1f970*/  STL.128 [R1+0x11b0], R176 ;  /* 0x0011b0b001007387 */ /* 0x000fe80000100c00 */
[----:B------:R-:W-:Y:S04]  /*1f980*/  STL.128 [R1+0x11a0], R172 ;  /* 0x0011a0ac01007387 */ /* 0x000fe80000100c00 */
[----:B------:R-:W-:Y:S04]  /*1f990*/  STL.128 [R1+0x1190], R168 ;  /* 0x001190a801007387 */ /* 0x000fe80000100c00 */
[----:B------:R-:W-:Y:S04]  /*1f9a0*/  STL.128 [R1+0x1180], R164 ;  /* 0x001180a401007387 */ /* 0x000fe80000100c00 */
[----:B------:R-:W-:Y:S04]  /*1f9b0*/  STL.128 [R1+0x1170], R160 ;  /* 0x001170a001007387 */ /* 0x000fe80000100c00 */
[----:B------:R-:W-:Y:S04]  /*1f9c0*/  STL.128 [R1+0x1160], R156 ;  /* 0x0011609c01007387 */ /* 0x000fe80000100c00 */
[----:B------:R1:W-:Y:S04]  /*1f9d0*/  STL.128 [R1+0x1150], R152 ;  /* 0x0011509801007387 */ /* 0x0003e80000100c00 */
[----:B0-----:R-:W4:Y:S04]  /*1f9e0*/  LDL.LU.128 R108, [R1+0x460] ;  /* 0x00046000016c7983 */ /* 0x001f280000300c00 */
[----:B--2---:R-:W2:Y:S04]  /*1f9f0*/  LDL.LU.128 R112, [R1+0x470] ;  /* 0x0004700001707983 */ /* 0x004ea80000300c00 */
        /* <DEDUP_REMOVED lines=9> */
[----:B-1----:R-:W3:Y:S04]  /*1fa90*/  LDL.LU.128 R152, [R1+0x510] ;  /* 0x0005100001987983 */ /* 0x002ee80000300c00 */
[----:B------:R-:W3:Y:S04]  /*1faa0*/  LDL.LU.128 R156, [R1+0x520] ;  /* 0x00052000019c7983 */ /* 0x000ee80000300c00 */
[----:B------:R-:W3:Y:S04]  /*1fab0*/  LDL.LU.128 R160, [R1+0x530] ;  /* 0x0005300001a07983 */ /* 0x000ee80000300c00 */
[----:B------:R-:W3:Y:S04]  /*1fac0*/  LDL.LU.128 R164, [R1+0x540] ;  /* 0x0005400001a47983 */ /* 0x000ee80000300c00 */
[----:B------:R-:W3:Y:S04]  /*1fad0*/  LDL.LU.128 R168, [R1+0x550] ;  /* 0x0005500001a87983 */ /* 0x000ee80000300c00 */
[----:B------:R-:W3:Y:S04]  /*1fae0*/  LDL.LU.128 R172, [R1+0x560] ;  /* 0x0005600001ac7983 */ /* 0x000ee80000300c00 */
[----:B------:R-:W3:Y:S01]  /*1faf0*/  LDL.128 R176, [R1+0x570] ;  /* 0x0005700001b07983 */ /* 0x000ee20000100c00 */
[----:B----4-:R-:W-:-:S03]  /*1fb00*/  IMAD.MOV.U32 R28, RZ, RZ, R104 ;  /* 0x000000ffff1c7224 */ /* 0x010fc600078e0068 */
[----:B------:R-:W-:Y:S01]  /*1fb10*/  STL.128 [R1+0x230], R8 ;  /* 0x0002300801007387 */ /* 0x000fe20000100c00 */
[----:B------:R-:W-:-:S03]  /*1fb20*/  IMAD.MOV.U32 R29, RZ, RZ, R105 ;  /* 0x000000ffff1d7224 */ /* 0x000fc600078e0069 */
[----:B------:R-:W-:Y:S01]  /*1fb30*/  STL.128 [R1+0x230], R4 ;  /* 0x0002300401007387 */ /* 0x000fe20000100c00 */
[----:B------:R-:W-:Y:S02]  /*1fb40*/  IMAD.MOV.U32 R30, RZ, RZ, R106 ;  /* 0x000000ffff1e7224 */ /* 0x000fe400078e006a */
[----:B------:R-:W-:Y:S01]  /*1fb50*/  IMAD.MOV.U32 R31, RZ, RZ, R107 ;  /* 0x000000ffff1f7224 */ /* 0x000fe200078e006b */
[----:B------:R0:W-:Y:S04]  /*1fb60*/  STL.128 [R1+0x230], R24 ;  /* 0x0002301801007387 */ /* 0x0001e80000100c00 */
[----:B------:R1:W-:Y:S04]  /*1fb70*/  STL.128 [R1+0x230], R100 ;  /* 0x0002306401007387 */ /* 0x0003e80000100c00 */
[----:B------:R4:W-:Y:S04]  /*1fb80*/  STL.128 [R1+0x240], R104 ;  /* 0x0002406801007387 */ /* 0x0009e80000100c00 */
[----:B------:R-:W-:Y:S01]  /*1fb90*/  STL.64 [R1+0xff0], R18 ;  /* 0x000ff01201007387 */ /* 0x000fe20000100a00 */
[----:B0-----:R-:W-:-:S03]  /*1fba0*/  IMAD.MOV.U32 R25, RZ, RZ, R101 ;  /* 0x000000ffff197224 */ /* 0x001fc600078e0065 */
[----:B------:R-:W-:Y:S01]  /*1fbb0*/  STL.128 [R1+0xfe0], R12 ;  /* 0x000fe00c01007387 */ /* 0x000fe20000100c00 */
[----:B------:R-:W-:Y:S02]  /*1fbc0*/  IMAD.MOV.U32 R26, RZ, RZ, R102 ;  /* 0x000000ffff1a7224 */ /* 0x000fe400078e0066 */
[----:B------:R-:W-:Y:S01]  /*1fbd0*/  IMAD.MOV.U32 R27, RZ, RZ, R103 ;  /* 0x000000ffff1b7224 */ /* 0x000fe200078e0067 */
[----:B-1----:R-:W3:Y:S04]  /*1fbe0*/  LDL.LU R101, [R1+0x574] ;  /* 0x0005740001657983 */ /* 0x002ee80000300800 */
[----:B------:R-:W3:Y:S04]  /*1fbf0*/  LDL.LU R102, [R1+0x578] ;  /* 0x0005780001667983 */ /* 0x000ee80000300800 */
[----:B------:R-:W3:Y:S04]  /*1fc00*/  LDL.LU R103, [R1+0x57c] ;  /* 0x00057c0001677983 */ /* 0x000ee80000300800 */
[----:B----4-:R-:W4:Y:S01]  /*1fc10*/  LDL.128 R104, [R1+0x580] ;  /* 0x0005800001687983 */ /* 0x010f220000100c00 */
[----:B------:R-:W-:-:S03]  /*1fc20*/  IMAD.MOV.U32 R24, RZ, RZ, R100 ;  /* 0x000000ffff187224 */ /* 0x000fc600078e0064 */
[----:B------:R0:W-:Y:S04]  /*1fc30*/  STL.128 [R1+0x1020], R28 ;  /* 0x0010201c01007387 */ /* 0x0001e80000100c00 */
[----:B------:R1:W-:Y:S04]  /*1fc40*/  STL.128 [R1+0x1010], R24 ;  /* 0x0010101801007387 */ /* 0x0003e80000100c00 */
[----:B------:R-:W4:Y:S04]  /*1fc50*/  LDL.LU R197, [R1+0x5c4] ;  /* 0x0005c40001c57983 */ /* 0x000f280000300800 */
[----:B------:R-:W4:Y:S04]  /*1fc60*/  LDL.LU R191, [R1+0x5d4] ;  /* 0x0005d40001bf7983 */ /* 0x000f280000300800 */
[----:B0-----:R-:W4:Y:S04]  /*1fc70*/  LDL.LU.128 R28, [R1+0x1020] ;  /* 0x00102000011c7983 */ /* 0x001f280000300c00 */
[----:B-1----:R-:W4:Y:S04]  /*1fc80*/  LDL.LU.128 R24, [R1+0x1010] ;  /* 0x0010100001187983 */ /* 0x002f280000300c00 */
[----:B------:R-:W4:Y:S04]  /*1fc90*/  LDL.LU R190, [R1+0x5d8] ;  /* 0x0005d80001be7983 */ /* 0x000f280000300800 */
[----:B------:R-:W4:Y:S04]  /*1fca0*/  LDL.LU R187, [R1+0x5dc] ;  /* 0x0005dc0001bb7983 */ /* 0x000f280000300800 */
[----:B------:R-:W4:Y:S04]  /*1fcb0*/  LDL.LU R186, [R1+0x5e0] ;  /* 0x0005e00001ba7983 */ /* 0x000f280000300800 */
[----:B------:R-:W4:Y:S04]  /*1fcc0*/  LDL.LU R189, [R1+0x5e4] ;  /* 0x0005e40001bd7983 */ /* 0x000f280000300800 */
[----:B------:R-:W4:Y:S04]  /*1fcd0*/  LDL.LU R188, [R1+0x5e8] ;  /* 0x0005e80001bc7983 */ /* 0x000f280000300800 */
[----:B------:R-:W4:Y:S04]  /*1fce0*/  LDL.LU R185, [R1+0x5ec] ;  /* 0x0005ec0001b97983 */ /* 0x000f280000300800 */
[----:B------:R-:W4:Y:S04]  /*1fcf0*/  LDL.LU R184, [R1+0x5f0] ;  /* 0x0005f00001b87983 */ /* 0x000f280000300800 */
[----:B------:R-:W4:Y:S04]  /*1fd00*/  LDL.LU.64 R18, [R1+0xff0] ;  /* 0x000ff00001127983 */ /* 0x000f280000300a00 */
[----:B------:R-:W4:Y:S01]  /*1fd10*/  LDL.LU.128 R12, [R1+0xfe0] ;  /* 0x000fe000010c7983 */ /* 0x000f220000300c00 */
[----:B------:R-:W-:Y:S01]  /*1fd20*/  VIADD R16, R16, 0x280 ;  /* 0x0000028010107836 */ /* 0x000fe20000000000 */
[----:B------:R-:W-:-:S02]  /*1fd30*/  R2UR UR7, R17 ;  /* 0x00000000110772ca */ /* 0x000fc400000e0000 */
[----:B------:R-:W-:Y:S04]  /*1fd40*/  STL.128 [R1+0x400], R216 ;  /* 0x000400d801007387 */ /* 0x000fe80000100c00 */
[----:B------:R-:W-:Y:S04]  /*1fd50*/  STL.128 [R1+0x3c0], R200 ;  /* 0x0003c0c801007387 */ /* 0x000fe80000100c00 */
[----:B------:R-:W-:Y:S04]  /*1fd60*/  STL.128 [R1+0x3d0], R204 ;  /* 0x0003d0cc01007387 */ /* 0x000fe80000100c00 */
[----:B------:R-:W-:Y:S04]  /*1fd70*/  STL.128 [R1+0x3e0], R208 ;  /* 0x0003e0d001007387 */ /* 0x000fe80000100c00 */
[----:B------:R-:W-:Y:S04]  /*1fd80*/  STL.128 [R1+0x3f0], R212 ;  /* 0x0003f0d401007387 */ /* 0x000fe80000100c00 */
[----:B------:R-:W-:Y:S04]  /*1fd90*/  STL.128 [R1+0x3a0], R192 ;  /* 0x0003a0c001007387 */ /* 0x000fe80000100c00 */
[----:B------:R-:W-:Y:S04]  /*1fda0*/  STL.64 [R1+0x1208], R198 ;  /* 0x001208c601007387 */ /* 0x000fe80000100a00 */
[----:B------:R-:W4:Y:S04]  /*1fdb0*/  LDL.LU R196, [R1+0xfd0] ;  /* 0x000fd00001c47983 */ /* 0x000f280000300800 */
[----:B------:R0:W-:Y:S01]  /*1fdc0*/  STL.128 [R1+0x1000], R20 ;  /* 0x0010001401007387 */ /* 0x0001e20000100c00 */
[----:B------:R-:W-:-:S03]  /*1fdd0*/  IMAD.MOV.U32 R32, RZ, RZ, R108 ;  /* 0x000000ffff207224 */ /* 0x000fc600078e006c */
[----:B0-----:R-:W4:Y:S01]  /*1fde0*/  LDL.LU.128 R20, [R1+0x1000] ;  /* 0x0010000001147983 */ /* 0x001f220000300c00 */
[----:B------:R-:W-:Y:S02]  /*1fdf0*/  IMAD.MOV.U32 R33, RZ, RZ, R109 ;  /* 0x000000ffff217224 */ /* 0x000fe400078e006d */
[----:B------:R-:W-:Y:S02]  /*1fe00*/  IMAD.MOV.U32 R34, RZ, RZ, R110 ;  /* 0x000000ffff227224 */ /* 0x000fe400078e006e */
[----:B------:R-:W-:Y:S02]  /*1fe10*/  IMAD.MOV.U32 R35, RZ, RZ, R111 ;  /* 0x000000ffff237224 */ /* 0x000fe400078e006f */
[----:B--2---:R-:W-:Y:S02]  /*1fe20*/  IMAD.MOV.U32 R36, RZ, RZ, R112 ;  /* 0x000000ffff247224 */ /* 0x004fe400078e0070 */
[----:B------:R-:W-:Y:S02]  /*1fe30*/  IMAD.MOV.U32 R37, RZ, RZ, R113 ;  /* 0x000000ffff257224 */ /* 0x000fe400078e0071 */
[----:B------:R-:W-:-:S02]  /*1fe40*/  IMAD.MOV.U32 R38, RZ, RZ, R114 ;  /* 0x000000ffff267224 */ /* 0x000fc400078e0072 */
[----:B------:R-:W-:Y:S02]  /*1fe50*/  IMAD.MOV.U32 R39, RZ, RZ, R115 ;  /* 0x000000ffff277224 */ /* 0x000fe400078e0073 */
        /* <DEDUP_REMOVED lines=80> */
[----:B----4-:R4:W-:Y:S04]  /*20360*/  STL.128 [R1+0x370], R104 ;  /* 0x0003706801007387 */ /* 0x0109e80000100c00 */
[----:B0-----:R-:W4:Y:S04]  /*20370*/  LDL.LU.128 R100, [R1+0x1140] ;  /* 0x0011400001647983 */ /* 0x001f280000300c00 */
[----:B-1----:R-:W4:Y:S04]  /*20380*/  LDL.LU.128 R96, [R1+0x1130] ;  /* 0x0011300001607983 */ /* 0x002f280000300c00 */
        /* <DEDUP_REMOVED lines=16> */
[----:B----4-:R-:W4:Y:S04]  /*20490*/  LDL.LU R105, [R1+0x584] ;  /* 0x0005840001697983 */ /* 0x010f280000300800 */
[----:B------:R-:W4:Y:S04]  /*204a0*/  LDL.LU R106, [R1+0x588] ;  /* 0x00058800016a7983 */ /* 0x000f280000300800 */
[----:B------:R-:W4:Y:S04]  /*204b0*/  LDL.LU R107, [R1+0x58c] ;  /* 0x00058c00016b7983 */ /* 0x000f280000300800 */
[----:B------:R-:W4:Y:S04]  /*204c0*/  LDL.128 R108, [R1+0x590] ;  /* 0x00059000016c7983 */ /* 0x000f280000100c00 */
[----:B------:R0:W-:Y:S04]  /*204d0*/  STL.128 [R1+0xe70], R20 ;  /* 0x000e701401007387 */ /* 0x0001e80000100c00 */
[----:B------:R1:W-:Y:S04]  /*204e0*/  STL.128 [R1+0xe90], R28 ;  /* 0x000e901c01007387 */ /* 0x0003e80000100c00 */
[----:B------:R1:W-:Y:S04]  /*204f0*/  STL.128 [R1+0xe80], R24 ;  /* 0x000e801801007387 */ /* 0x0003e80000100c00 */
[----:B------:R1:W-:Y:S04]  /*20500*/  STL.128 [R1+0x260], R112 ;  /* 0x0002607001007387 */ /* 0x0003e80000100c00 */
[----:B0-----:R-:W4:Y:S04]  /*20510*/  LDL.LU.128 R20, [R1+0xe70] ;  /* 0x000e700001147983 */ /* 0x001f280000300c00 */
[----:B-1----:R-:W4:Y:S04]  /*20520*/  LDL.LU.128 R28, [R1+0xe90] ;  /* 0x000e9000011c7983 */ /* 0x002f280000300c00 */
[----:B------:R-:W4:Y:S04]  /*20530*/  LDL.LU.128 R24, [R1+0xe80] ;  /* 0x000e800001187983 */ /* 0x000f280000300c00 */
[----:B------:R0:W-:Y:S01]  /*20540*/  STL.128 [R1+0x270], R116 ;  /* 0x0002707401007387 */ /* 0x0001e20000100c00 */
[----:B------:R-:W-:-:S03]  /*20550*/  R2UR UR6, R16 ;  /* 0x00000000100672ca */ /* 0x000fc600000e0000 */
[----:B------:R-:W4:Y:S04]  /*20560*/  LDL.LU.128 R112, [R1+0x5a0] ;  /* 0x0005a00001707983 */ /* 0x000f280000300c00 */
[----:B------:R1:W-:Y:S04]  /*20570*/  STL.64 [R1+0x1268], R226 ;  /* 0x001268e201007387 */ /* 0x0003e80000100a00 */
[----:B------:R1:W-:Y:S04]  /*20580*/  STL [R1+0x1200], R197 ;  /* 0x001200c501007387 */ /* 0x0003e80000100800 */
[----:B0-----:R-:W4:Y:S04]  /*20590*/  LDL.LU.128 R116, [R1+0x5b0] ;  /* 0x0005b00001747983 */ /* 0x001f280000300c00 */
[----:B------:R0:W-:Y:S04]  /*205a0*/  STL.128 [R1+0x11e0], R188 ;  /* 0x0011e0bc01007387 */ /* 0x0001e80000100c00 */
[----:B------:R0:W-:Y:S04]  /*205b0*/  STL.128 [R1+0x11d0], R184 ;  /* 0x0011d0b801007387 */ /* 0x0001e80000100c00 */
[----:B------:R0:W-:Y:S04]  /*205c0*/  STL.128 [R1+0x11c0], R180 ;  /* 0x0011c0b401007387 */ /* 0x0001e80000100c00 */
[----:B------:R-:W-:Y:S04]  /*205d0*/  STL.128 [R1+0x350], R172 ;  /* 0x000350ac01007387 */ /* 0x000fe80000100c00 */
[----:B------:R0:W-:Y:S04]  /*205e0*/  STL.128 [R1+0x360], R176 ;  /* 0x000360b001007387 */ /* 0x0001e80000100c00 */
[----:B------:R0:W-:Y:S04]  /*205f0*/  STL.64 [R1+0xe60], R18 ;  /* 0x000e601201007387 */ /* 0x0001e80000100a00 */
[----:B------:R0:W-:Y:S04]  /*20600*/  STL.128 [R1+0xe50], R12 ;  /* 0x000e500c01007387 */ /* 0x0001e80000100c00 */
[----:B-1----:R-:W4:Y:S04]  /*20610*/  LDL.LU.64 R226, [R1+0x1268] ;  /* 0x0012680001e27983 */ /* 0x002f280000300a00 */
[----:B------:R-:W4:Y:S04]  /*20620*/  LDL.LU R197, [R1+0x1200] ;  /* 0x0012000001c57983 */ /* 0x000f280000300800 */
[----:B0-----:R-:W4:Y:S04]  /*20630*/  LDL.LU.128 R188, [R1+0x11e0] ;  /* 0x0011e00001bc7983 */ /* 0x001f280000300c00 */
[----:B------:R-:W4:Y:S04]  /*20640*/  LDL.LU.128 R184, [R1+0x11d0] ;  /* 0x0011d00001b87983 */ /* 0x000f280000300c00 */
[----:B------:R-:W4:Y:S04]  /*20650*/  LDL.LU.128 R180, [R1+0x11c0] ;  /* 0x0011c00001b47983 */ /* 0x000f280000300c00 */
[----:B------:R-:W4:Y:S04]  /*20660*/  LDL.LU.128 R176, [R1+0x11b0] ;  /* 0x0011b00001b07983 */ /* 0x000f280000300c00 */
[----:B------:R-:W4:Y:S04]  /*20670*/  LDL.LU.128 R172, [R1+0x11a0] ;  /* 0x0011a00001ac7983 */ /* 0x000f280000300c00 */
[----:B------:R-:W4:Y:S04]  /*20680*/  LDL.LU.64 R18, [R1+0xe60] ;  /* 0x000e600001127983 */ /* 0x000f280000300a00 */
[----:B------:R-:W4:Y:S04]  /*20690*/  LDL.LU.128 R12, [R1+0xe50] ;  /* 0x000e5000010c7983 */ /* 0x000f280000300c00 */
[----:B------:R-:W4:Y:S04]  /*206a0*/  LDL.LU R17, [R1+0x598] ;  /* 0x0005980001117983 */ /* 0x000f280000300800 */
[----:B------:R-:W4:Y:S04]  /*206b0*/  LDL.LU R16, [R1+0x59c] ;  /* 0x00059c0001107983 */ /* 0x000f280000300800 */
[----:B------:R0:W-:Y:S04]  /*206c0*/  STL.128 [R1+0x300], R152 ;  /* 0x0003009801007387 */ /* 0x0001e80000100c00 */
[----:B------:R1:W-:Y:S04]  /*206d0*/  STL.128 [R1+0x410], R220 ;  /* 0x000410dc01007387 */ /* 0x0003e80000100c00 */
[----:B------:R-:W4:Y:S04]  /*206e0*/  LDL.LU.128 R216, [R1+0x1360] ;  /* 0x0013600001d87983 */ /* 0x000f280000300c00 */
[----:B------:R-:W4:Y:S04]  /*206f0*/  LDL.LU.128 R212, [R1+0x1350] ;  /* 0x0013500001d47983 */ /* 0x000f280000300c00 */
[----:B0-----:R-:W4:Y:S04]  /*20700*/  LDL.LU.128 R152, [R1+0x1150] ;  /* 0x0011500001987983 */ /* 0x001f280000300c00 */
[----:B-1----:R-:W4:Y:S04]  /*20710*/  LDL.LU.64 R220, [R1+0x1370] ;  /* 0x0013700001dc7983 */ /* 0x002f280000300a00 */
[----:B------:R-:W4:Y:S04]  /*20720*/  LDL.LU.128 R208, [R1+0x1340] ;  /* 0x0013400001d07983 */ /* 0x000f280000300c00 */
[----:B------:R-:W4:Y:S04]  /*20730*/  LDL.LU.128 R204, [R1+0x1330] ;  /* 0x0013300001cc7983 */ /* 0x000f280000300c00 */
[----:B------:R-:W4:Y:S04]  /*20740*/  LDL.LU.128 R200, [R1+0x1320] ;  /* 0x0013200001c87983 */ /* 0x000f280000300c00 */
[----:B------:R-:W4:Y:S04]  /*20750*/  LDL.LU.128 R192, [R1+0x1300] ;  /* 0x0013000001c07983 */ /* 0x000f280000300c00 */
        /* <DEDUP_REMOVED lines=12> */
[----:B------:R-:W4:Y:S04]  /*20820*/  LDL.LU.64 R198, [R1+0x1208] ;  /* 0x0012080001c67983 */ /* 0x000f280000300a00 */
[----:B------:R0:W-:Y:S04]  /*20830*/  STL.128 [R1+0xfb0], R100 ;  /* 0x000fb06401007387 */ /* 0x0001e80000100c00 */
[----:B------:R1:W-:Y:S04]  /*20840*/  STL.128 [R1+0xfa0], R96 ;  /* 0x000fa06001007387 */ /* 0x0003e80000100c00 */
[----:B--2---:R2:W-:Y:S04]  /*20850*/  STL.128 [R1+0xf90], R92 ;  /* 0x000f905c01007387 */ /* 0x0045e80000100c00 */
[----:B---3--:R3:W-:Y:S04]  /*20860*/  STL.128 [R1+0xf80], R88 ;  /* 0x000f805801007387 */ /* 0x0087e80000100c00 */
        /* <DEDUP_REMOVED lines=14> */
[----:B0-----:R-:W3:Y:S04]  /*20950*/  LDL.LU.128 R100, [R1+0xfb0] ;  /* 0x000fb00001647983 */ /* 0x001ee80000300c00 */
[----:B-1----:R-:W3:Y:S04]  /*20960*/  LDL.LU.128 R96, [R1+0xfa0] ;  /* 0x000fa00001607983 */ /* 0x002ee80000300c00 */
[----:B----4-:R0:W-:Y:S04]  /*20970*/  STL.128 [R1+0xfc0], R104 ;  /* 0x000fc06801007387 */ /* 0x0101e80000100c00 */
[----:B------:R1:W-:Y:S04]  /*20980*/  STL.128 [R1+0x380], R108 ;  /* 0x0003806c01007387 */ /* 0x0003e80000100c00 */
[----:B--2---:R-:W2:Y:S04]  /*20990*/  LDL.LU.128 R92, [R1+0xf90] ;  /* 0x000f9000015c7983 */ /* 0x004ea80000300c00 */
[----:B---3--:R-:W3:Y:S04]  /*209a0*/  LDL.LU.128 R88, [R1+0xf80] ;  /* 0x000f800001587983 */ /* 0x008ee80000300c00 */
[----:B0-----:R-:W4:Y:S04]  /*209b0*/  LDL.LU.128 R104, [R1+0xfc0] ;  /* 0x000fc00001687983 */ /* 0x001f280000300c00 */
        /* <DEDUP_REMOVED lines=14> */
[----:B-1----:R-:W4:Y:S04]  /*20aa0*/  LDL.LU R109, [R1+0x594] ;  /* 0x00059400016d7983 */ /* 0x002f280000300800 */
[----:B------:R0:W-:Y:S04]  /*20ab0*/  STL.128 [R1+0xce0], R20 ;  /* 0x000ce01401007387 */ /* 0x0001e80000100c00 */
[----:B------:R1:W-:Y:S04]  /*20ac0*/  STL.128 [R1+0xd00], R28 ;  /* 0x000d001c01007387 */ /* 0x0003e80000100c00 */
[----:B------:R1:W-:Y:S01]  /*20ad0*/  STL.128 [R1+0xcf0], R24 ;  /* 0x000cf01801007387 */ /* 0x0003e20000100c00 */
[----:B------:R-:W-:-:S02]  /*20ae0*/  IMAD.MOV.U32 R11, RZ, RZ, R112 ;  /* 0x000000ffff0b7224 */ /* 0x000fc400078e0070 */
[----:B------:R-:W-:Y:S02]  /*20af0*/  IMAD.MOV.U32 R10, RZ, RZ, R113 ;  /* 0x000000ffff0a7224 */ /* 0x000fe400078e0071 */
[----:B------:R-:W-:Y:S02]  /*20b00*/  IMAD.MOV.U32 R9, RZ, RZ, R114 ;  /* 0x000000ffff097224 */ /* 0x000fe400078e0072 */
[----:B------:R-:W-:Y:S01]  /*20b10*/  IMAD.MOV.U32 R8, RZ, RZ, R115 ;  /* 0x000000ffff087224 */ /* 0x000fe200078e0073 */
[----:B0-----:R-:W4:Y:S04]  /*20b20*/  LDL.LU.128 R20, [R1+0xce0] ;  /* 0x000ce00001147983 */ /* 0x001f280000300c00 */
[----:B-1----:R-:W4:Y:S04]  /*20b30*/  LDL.LU.128 R28, [R1+0xd00] ;  /* 0x000d0000011c7983 */ /* 0x002f280000300c00 */
[----:B------:R-:W4:Y:S01]  /*20b40*/  LDL.LU.128 R24, [R1+0xcf0] ;  /* 0x000cf00001187983 */ /* 0x000f220000300c00 */
[----:B------:R-:W-:-:S02]  /*20b50*/  IMAD.MOV.U32 R7, RZ, RZ, R116 ;  /* 0x000000ffff077224 */ /* 0x000fc400078e0074 */
[----:B------:R-:W-:Y:S02]  /*20b60*/  IMAD.MOV.U32 R6, RZ, RZ, R117 ;  /* 0x000000ffff067224 */ /* 0x000fe400078e0075 */
        /* <DEDUP_REMOVED lines=8> */
[----:B------:R-:W4:Y:S01]  /*20bf0*/  LDL.LU.128 R168, [R1+0x1190] ;  /* 0x0011900001a87983 */ /* 0x000f220000300c00 */
[----:B------:R-:W-:Y:S02]  /*20c00*/  IMAD.MOV.U32 R128, RZ, RZ, R186 ;  /* 0x000000ffff807224 */ /* 0x000fe400078e00ba */
[----:B------:R-:W-:Y:S01]  /*20c10*/  IMAD.MOV.U32 R129, RZ, RZ, R189 ;  /* 0x000000ffff817224 */ /* 0x000fe200078e00bd */
[----:B------:R-:W4:Y:S01]  /*20c20*/  LDL.LU.128 R164, [R1+0x1180] ;  /* 0x0011800001a47983 */ /* 0x000f220000300c00 */
[----:B------:R-:W-:Y:S02]  /*20c30*/  IMAD.MOV.U32 R130, RZ, RZ, R188 ;  /* 0x000000ffff827224 */ /* 0x000fe400078e00bc */
[----:B------:R-:W-:Y:S01]  /*20c40*/  IMAD.MOV.U32 R131, RZ, RZ, R185 ;  /* 0x000000ffff837224 */ /* 0x000fe200078e00b9 */
[----:B------:R-:W4:Y:S01]  /*20c50*/  LDL.LU.128 R160, [R1+0x1170] ;  /* 0x0011700001a07983 */ /* 0x000f220000300c00 */
[----:B------:R-:W-:-:S02]  /*20c60*/  IMAD.MOV.U32 R132, RZ, RZ, R184 ;  /* 0x000000ffff847224 */ /* 0x000fc400078e00b8 */
[----:B------:R-:W-:Y:S01]  /*20c70*/  IMAD.MOV.U32 R133, RZ, RZ, R12 ;  /* 0x000000ffff857224 */ /* 0x000fe200078e000c */
[----:B------:R-:W4:Y:S04]  /*20c80*/  LDL.LU.128 R156, [R1+0x1160] ;  /* 0x00116000019c7983 */ /* 0x000f280000300c00 */
[----:B------:R-:W4:Y:S04]  /*20c90*/  LDL.LU R222, [R1+0xfd4] ;  /* 0x000fd40001de7983 */ /* 0x000f280000300800 */
[----:B------:R-:W-:Y:S04]  /*20ca0*/  STL.128 [R1+0xe20], R100 ;  /* 0x000e206401007387 */ /* 0x000fe80000100c00 */
[----:B------:R-:W-:Y:S04]  /*20cb0*/  STL.128 [R1+0xe10], R96 ;  /* 0x000e106001007387 */ /* 0x000fe80000100c00 */
[----:B--2---:R-:W-:Y:S04]  /*20cc0*/  STL.128 [R1+0xe00], R92 ;  /* 0x000e005c01007387 */ /* 0x004fe80000100c00 */
[----:B---3--:R-:W-:Y:S04]  /*20cd0*/  STL.128 [R1+0xdf0], R88 ;  /* 0x000df05801007387 */ /* 0x008fe80000100c00 */
[----:B----4-:R0:W-:Y:S04]  /*20ce0*/  STL.128 [R1+0xe30], R104 ;  /* 0x000e306801007387 */ /* 0x0101e80000100c00 */
        /* <DEDUP_REMOVED lines=15> */
[----:B0-----:R-:W2:Y:S04]  /*20de0*/  LDL.LU.128 R104, [R1+0xe30] ;  /* 0x000e300001687983 */ /* 0x001ea80000300c00 */
[----:B------:R-:W2:Y:S04]  /*20df0*/  LDL.LU.128 R100, [R1+0xe20] ;  /* 0x000e200001647983 */ /* 0x000ea80000300c00 */
[----:B-1----:R-:W2:Y:S04]  /*20e00*/  LDL.LU.64 R108, [R1+0xe40] ;  /* 0x000e4000016c7983 */ /* 0x002ea80000300a00 */
        /* <DEDUP_REMOVED lines=30> */
[----:B------:R-:W-:Y:S01]  /*20ff0*/  IMAD.MOV.U32 R123, RZ, RZ, R22 ;  /* 0x000000ffff7b7224 */ /* 0x000fe200078e0016 */
[----:B------:R1:W-:Y:S01]  /*21000*/  STL.64 [R1+0x1260], R220 ;  /* 0x001260dc01007387 */ /* 0x0003e20000100a00 */
        /* <DEDUP_REMOVED lines=14> */
[----:B0-----:R-:W2:Y:S01]  /*210f0*/  LDL.LU.128 R216, [R1+0x1250] ;  /* 0x0012500001d87983 */ /* 0x001ea20000300c00 */
[----:B------:R-:W-:Y:S02]  /*21100*/  IMAD.MOV.U32 R143, RZ, RZ, R182 ;  /* 0x000000ffff8f7224 */ /* 0x000fe400078e00b6 */
[----:B------:R-:W-:Y:S01]  /*21110*/  IMAD.MOV.U32 R144, RZ, RZ, R181 ;  /* 0x000000ffff907224 */ /* 0x000fe200078e00b5 */
[----:B-1----:R-:W2:Y:S01]  /*21120*/  LDL.LU.64 R220, [R1+0x1260] ;  /* 0x0012600001dc7983 */ /* 0x002ea20000300a00 */
[----:B------:R-:W-:-:S02]  /*21130*/  IMAD.MOV.U32 R145, RZ, RZ, R180 ;  /* 0x000000ffff917224 */ /* 0x000fc400078e00b4 */
[----:B------:R-:W-:Y:S01]  /*21140*/  IMAD.MOV.U32 R146, RZ, RZ, R179 ;  /* 0x000000ffff927224 */ /* 0x000fe200078e00b3 */
[----:B---3--:R-:W3:Y:S01]  /*21150*/  LDL.LU.128 R212, [R1+0x1240] ;  /* 0x0012400001d47983 */ /* 0x008ee20000300c00 */
[----:B------:R-:W-:Y:S02]  /*21160*/  IMAD.MOV.U32 R147, RZ, RZ, R178 ;  /* 0x000000ffff937224 */ /* 0x000fe400078e00b2 */
[----:B------:R-:W-:Y:S01]  /*21170*/  IMAD.MOV.U32 R148, RZ, RZ, R177 ;  /* 0x000000ffff947224 */ /* 0x000fe200078e00b1 */
[----:B----4-:R-:W4:Y:S01]  /*21180*/  LDL.LU.128 R208, [R1+0x1230] ;  /* 0x0012300001d07983 */ /* 0x010f220000300c00 */
[----:B------:R-:W-:Y:S02]  /*21190*/  IMAD.MOV.U32 R149, RZ, RZ, R176 ;  /* 0x000000ffff957224 */ /* 0x000fe400078e00b0 */
[----:B------:R-:W-:Y:S01]  /*211a0*/  IMAD.MOV.U32 R150, RZ, RZ, R175 ;  /* 0x000000ffff967224 */ /* 0x000fe200078e00af */
[----:B------:R-:W4:Y:S01]  /*211b0*/  LDL.LU.128 R204, [R1+0x1220] ;  /* 0x0012200001cc7983 */ /* 0x000f220000300c00 */
[----:B------:R-:W-:-:S03]  /*211c0*/  IMAD.MOV.U32 R151, RZ, RZ, R174 ;  /* 0x000000ffff977224 */ /* 0x000fc600078e00ae */
[----:B------:R-:W4:Y:S04]  /*211d0*/  LDL.LU.128 R200, [R1+0x1210] ;  /* 0x0012100001c87983 */ /* 0x000f280000300c00 */
[----:B------:R0:W-:Y:S04]  /*211e0*/  STL.128 [R1+0x11f0], R192 ;  /* 0x0011f0c001007387 */ /* 0x0001e80000100c00 */
[----:B------:R-:W4:Y:S04]  /*211f0*/  LDL.64 R4, [R1+0x210] ;  /* 0x0002100001047983 */ /* 0x000f280000100a00 */
[----:B0-----:R-:W4:Y:S01]  /*21200*/  LDL.LU.128 R192, [R1+0x11f0] ;  /* 0x0011f00001c07983 */ /* 0x001f220000300c00 */
[----:B--2---:R-:W-:-:S06]  /*21210*/  WARPGROUP.ARRIVE ;  /* 0x00000000000079c5 */ /* 0x004fcc0000000000 */
[----:B------:R-:W-:Y:S03]  /*21220*/  HGMMA.64x256x16.F32.BF16 R24, R152, gdesc[UR4].tnspB, R24, gsb0 ;  /* 0x43e0000498187df0 */ /* 0x000fe60008001818 */
[----:B------:R-:W0:Y:S01]  /*21230*/  S2R R225, SR_TID.X ;  /* 0x0000000000e17919 */ /* 0x000e220000002100 */
[----:B------:R-:W1:Y:S01]  /*21240*/  S2R R224, SR_TID.X ;  /* 0x0000000000e07919 */ /* 0x000e620000002100 */
[----:B------:R-:W-:Y:S02]  /*21250*/  WARPGROUP.DEPBAR.LE gsb0, 0x0 ;  /* 0x00008000000079c5 */ /* 0x000fe40000010000 */
[----:B------:R2:W-:Y:S04]  /*21260*/  STL.128 [R1+0xb80], R128 ;  /* 0x000b808001007387 */ /* 0x0005e80000100c00 */
[----:B------:R2:W-:Y:S02]  /*21270*/  STL.128 [R1+0xb70], R124 ;  /* 0x000b707c01007387 */ /* 0x0005e40000100c00 */
[----:B--2---:R-:W-:-:S02]  /*21280*/  IMAD.MOV.U32 R131, RZ, RZ, R55 ;  /* 0x000000ffff837224 */ /* 0x004fc400078e0037 */
[----:B------:R-:W-:Y:S02]  /*21290*/  IMAD.MOV.U32 R130, RZ, RZ, R54 ;  /* 0x000000ffff827224 */ /* 0x000fe400078e0036 */
[----:B------:R-:W-:Y:S02]  /*212a0*/  IMAD.MOV.U32 R129, RZ, RZ, R53 ;  /* 0x000000ffff817224 */ /* 0x000fe400078e0035 */
[----:B------:R-:W-:Y:S02]  /*212b0*/  IMAD.MOV.U32 R128, RZ, RZ, R52 ;  /* 0x000000ffff807224 */ /* 0x000fe400078e0034 */
[----:B------:R-:W-:Y:S02]  /*212c0*/  IMAD.MOV.U32 R127, RZ, RZ, R51 ;  /* 0x000000ffff7f7224 */ /* 0x000fe400078e0033 */
[----:B------:R-:W-:Y:S02]  /*212d0*/  IMAD.MOV.U32 R126, RZ, RZ, R50 ;  /* 0x000000ffff7e7224 */ /* 0x000fe400078e0032 */
[----:B------:R-:W-:-:S02]  /*212e0*/  IMAD.MOV.U32 R125, RZ, RZ, R49 ;  /* 0x000000ffff7d7224 */ /* 0x000fc400078e0031 */
[----:B------:R-:W-:Y:S01]  /*212f0*/  IMAD.MOV.U32 R124, RZ, RZ, R48 ;  /* 0x000000ffff7c7224 */ /* 0x000fe200078e0030 */
[----:B------:R2:W-:Y:S04]  /*21300*/  STL.128 [R1+0x2a0], R128 ;  /* 0x0002a08001007387 */ /* 0x0005e80000100c00 */
[----:B------:R3:W-:Y:S01]  /*21310*/  STL.128 [R1+0x290], R124 ;  /* 0x0002907c01007387 */ /* 0x0007e20000100c00 */
[----:B0-----:R-:W-:Y:S02]  /*21320*/  SHF.R.U32.HI R225, RZ, 0x7, R225 ;  /* 0x00000007ffe17819 */ /* 0x001fe400000116e1 */
[----:B-1----:R-:W-:Y:S01]  /*21330*/  SHF.R.U32.HI R224, RZ, 0x7, R224 ;  /* 0x00000007ffe07819 */ /* 0x002fe200000116e0 */
[----:B------:R-:W-:Y:S01]  /*21340*/  IMAD.MOV.U32 R223, RZ, RZ, 0x1 ;  /* 0x00000001ffdf7424 */ /* 0x000fe200078e00ff */
[----:B------:R0:W-:Y:S04]  /*21350*/  STL.128 [R1+0xb50], R116 ;  /* 0x000b507401007387 */ /* 0x0001e80000100c00 */
[----:B--2---:R-:W2:Y:S04]  /*21360*/  LDL.LU.128 R128, [R1+0xb80] ;  /* 0x000b800001807983 */ /* 0x004ea80000300c00 */
[----:B---3--:R-:W3:Y:S01]  /*21370*/  LDL.LU.128 R124, [R1+0xb70] ;  /* 0x000b7000017c7983 */ /* 0x008ee20000300c00 */
[----:B------:R-:W-:Y:S01]  /*21380*/  VIADD R225, R225, 0x8 ;  /* 0x00000008e1e17836 */ /* 0x000fe20000000000 */
[----:B------:R-:W-:-:S02]  /*21390*/  IADD3 R224, -R224, 0xb, RZ ;  /* 0x0000000be0e07810 */ /* 0x000fc40007ffe1ff */
[----:B------:R1:W-:Y:S01]  /*213a0*/  STL.128 [R1+0xc90], R216 ;  /* 0x000c90d801007387 */ /* 0x0003e20000100c00 */
[----:B0-----:R-:W-:Y:S02]  /*213b0*/  IMAD.MOV.U32 R119, RZ, RZ, R43 ;  /* 0x000000ffff777224 */ /* 0x001fe400078e002b */
[----:B------:R-:W-:Y:S01]  /*213c0*/  IMAD.MOV.U32 R118, RZ, RZ, R42 ;  /* 0x000000ffff767224 */ /* 0x000fe200078e002a */
[----:B------:R-:W-:Y:S01]  /*213d0*/  STL.64 [R1+0xcb0], R224 ;  /* 0x000cb0e001007387 */ /* 0x000fe20000100a00 */
[----:B------:R-:W-:Y:S02]  /*213e0*/  IMAD.MOV.U32 R117, RZ, RZ, R41 ;  /* 0x000000ffff757224 */ /* 0x000fe400078e0029 */
[----:B------:R-:W-:Y:S01]  /*213f0*/  IMAD.MOV.U32 R116, RZ, RZ, R40 ;  /* 0x000000ffff747224 */ /* 0x000fe200078e0028 */
[----:B------:R0:W-:Y:S04]  /*21400*/  STL.128 [R1+0xca0], R220 ;  /* 0x000ca0dc01007387 */ /* 0x0001e80000100c00 */
[----:B------:R0:W-:Y:S04]  /*21410*/  STL.128 [R1+0xc80], R212 ;  /* 0x000c80d401007387 */ /* 0x0001e80000100c00 */
[----:B----4-:R4:W-:Y:S01]  /*21420*/  STL.128 [R1+0xc70], R208 ;  /* 0x000c70d001007387 */ /* 0x0109e20000100c00 */
[----:B-1----:R-:W-:-:S02]  /*21430*/  IMAD.MOV.U32 R216, RZ, RZ, R227 ;  /* 0x000000ffffd87224 */ /* 0x002fc400078e00e3 */
[----:B------:R-:W-:Y:S01]  /*21440*/  IMAD.MOV.U32 R217, RZ, RZ, R226 ;  /* 0x000000ffffd97224 */ /* 0x000fe200078e00e2 */
[----:B------:R1:W-:Y:S01]  /*21450*/  STL.128 [R1+0xc60], R204 ;  /* 0x000c60cc01007387 */ /* 0x0003e20000100c00 */
[----:B------:R-:W-:Y:S02]  /*21460*/  IMAD.MOV.U32 R218, RZ, RZ, R183 ;  /* 0x000000ffffda7224 */ /* 0x000fe400078e00b7 */
[----:B------:R-:W-:Y:S01]  /*21470*/  IMAD.MOV.U32 R219, RZ, RZ, R182 ;  /* 0x000000ffffdb7224 */ /* 0x000fe200078e00b6 */
[----:B------:R-:W-:Y:S01]  /*21480*/  STL.128 [R1+0xc50], R200 ;  /* 0x000c50c801007387 */ /* 0x000fe20000100c00 */
[----:B0-----:R-:W-:Y:S02]  /*21490*/  IMAD.MOV.U32 R220, RZ, RZ, R181 ;  /* 0x000000ffffdc7224 */ /* 0x001fe400078e00b5 */
[----:B------:R-:W-:Y:S01]  /*214a0*/  IMAD.MOV.U32 R221, RZ, RZ, R180 ;  /* 0x000000ffffdd7224 */ /* 0x000fe200078e00b4 */
[----:B------:R0:W-:Y:S01]  /*214b0*/  STL.64 [R1+0xc48], R198 ;  /* 0x000c48c601007387 */ /* 0x0001e20000100a00 */
[----:B------:R-:W-:-:S02]  /*214c0*/  IMAD.MOV.U32 R212, RZ, RZ, R18 ;  /* 0x000000ffffd47224 */ /* 0x000fc400078e0012 */
[----:B------:R-:W-:Y:S01]  /*214d0*/  IMAD.MOV.U32 R213, RZ, RZ, R19 ;  /* 0x000000ffffd57224 */ /* 0x000fe200078e0013 */
[----:B------:R0:W-:Y:S01]  /*214e0*/  STL [R1+0xc40], R196 ;  /* 0x000c40c401007387 */ /* 0x0001e20000100800 */
[----:B----4-:R-:W-:Y:S02]  /*214f0*/  IMAD.MOV.U32 R208, RZ, RZ, R184 ;  /* 0x000000ffffd07224 */ /* 0x010fe400078e00b8 */
[----:B------:R-:W-:Y:S01]  /*21500*/  IMAD.MOV.U32 R209, RZ, RZ, R12 ;  /* 0x000000ffffd17224 */ /* 0x000fe200078e000c */
[----:B------:R-:W-:Y:S01]  /*21510*/  STL.128 [R1+0xc10], R168 ;  /* 0x000c10a801007387 */ /* 0x000fe20000100c00 */
[----:B-1----:R-:W-:Y:S02]  /*21520*/  IMAD.MOV.U32 R204, RZ, RZ, R186 ;  /* 0x000000ffffcc7224 */ /* 0x002fe400078e00ba */
        /* <DEDUP_REMOVED lines=25> */
[----:B------:R4:W-:Y:S01]  /*216c0*/  STL.128 [R1+0xb60], R120 ;  /* 0x000b607801007387 */ /* 0x0009e20000100c00 */
[----:B------:R-:W-:Y:S02]  /*216d0*/  IMAD.MOV.U32 R225, RZ, RZ, R176 ;  /* 0x000000ffffe17224 */ /* 0x000fe400078e00b0 */
[----:B------:R-:W-:Y:S01]  /*216e0*/  IMAD.MOV.U32 R226, RZ, RZ, R175 ;  /* 0x000000ffffe27224 */ /* 0x000fe200078e00af */
[----:B------:R4:W-:Y:S01]  /*216f0*/  STL.128 [R1+0xb40], R112 ;  /* 0x000b407001007387 */ /* 0x0009e20000100c00 */
[----:B------:R-:W-:-:S02]  /*21700*/  IMAD.MOV.U32 R227, RZ, RZ, R174 ;  /* 0x000000ffffe37224 */ /* 0x000fc400078e00ae */
[----:B0-----:R-:W-:Y:S01]  /*21710*/  IMAD.MOV.U32 R151, RZ, RZ, R75 ;  /* 0x000000ffff977224 */ /* 0x001fe200078e004b */
[----:B------:R0:W-:Y:S01]  /*21720*/  STL.128 [R1+0xb30], R108 ;  /* 0x000b306c01007387 */ /* 0x0001e20000100c00 */
[----:B------:R-:W-:Y:S02]  /*21730*/  IMAD.MOV.U32 R150, RZ, RZ, R74 ;  /* 0x000000ffff967224 */ /* 0x000fe400078e004a */
[----:B------:R-:W-:Y:S01]  /*21740*/  IMAD.MOV.U32 R149, RZ, RZ, R73 ;  /* 0x000000ffff957224 */ /* 0x000fe200078e0049 */
[----:B------:R0:W-:Y:S01]  /*21750*/  STL.128 [R1+0xb20], R104 ;  /* 0x000b206801007387 */ /* 0x0001e20000100c00 */
[----:B-1----:R-:W-:Y:S02]  /*21760*/  IMAD.MOV.U32 R147, RZ, RZ, R71 ;  /* 0x000000ffff937224 */ /* 0x002fe400078e0047 */
[----:B------:R-:W-:Y:S01]  /*21770*/  IMAD.MOV.U32 R146, RZ, RZ, R70 ;  /* 0x000000ffff927224 */ /* 0x000fe200078e0046 */
[----:B------:R1:W-:Y:S01]  /*21780*/  STL.128 [R1+0x270], R116 ;  /* 0x0002707401007387 */ /* 0x0003e20000100c00 */
[----:B----4-:R-:W-:-:S02]  /*21790*/  IMAD.MOV.U32 R123, RZ, RZ, R47 ;  /* 0x000000ffff7b7224 */ /* 0x010fc400078e002f */
[----:B------:R-:W-:Y:S01]  /*217a0*/  IMAD.MOV.U32 R122, RZ, RZ, R46 ;  /* 0x000000ffff7a7224 */ /* 0x000fe200078e002e */
[----:B------:R-:W-:Y:S01]  /*217b0*/  STL.128 [R1+0xc30], R192 ;  /* 0x000c30c001007387 */ /* 0x000fe20000100c00 */
[----:B------:R-:W-:Y:S02]  /*217c0*/  IMAD.MOV.U32 R115, RZ, RZ, R39 ;  /* 0x000000ffff737224 */ /* 0x000fe400078e0027 */
[----:B------:R-:W-:Y:S01]  /*217d0*/  IMAD.MOV.U32 R114, RZ, RZ, R38 ;  /* 0x000000ffff727224 */ /* 0x000fe200078e0026 */
[----:B------:R-:W-:Y:S01]  /*217e0*/  STL.64 [R1+0xc20], R172 ;  /* 0x000c20ac01007387 */ /* 0x000fe20000100a00 */
[----:B0-----:R-:W-:Y:S02]  /*217f0*/  IMAD.MOV.U32 R111, RZ, RZ, R35 ;  /* 0x000000ffff6f7224 */ /* 0x001fe400078e0023 */
[----:B------:R-:W-:Y:S01]  /*21800*/  IMAD.MOV.U32 R110, RZ, RZ, R34 ;  /* 0x000000ffff6e7224 */ /* 0x000fe200078e0022 */
[----:B------:R-:W-:Y:S01]  /*21810*/  STL.128 [R1+0xb10], R100 ;  /* 0x000b106401007387 */ /* 0x000fe20000100c00 */
[----:B------:R-:W-:-:S02]  /*21820*/  IMAD.MOV.U32 R107, RZ, RZ, R31 ;  /* 0x000000ffff6b7224 */ /* 0x000fc400078e001f */
[----:B------:R-:W-:Y:S01]  /*21830*/  IMAD.MOV.U32 R106, RZ, RZ, R30 ;  /* 0x000000ffff6a7224 */ /* 0x000fe200078e001e */
[----:B-1----:R-:W4:Y:S01]  /*21840*/  LDL.LU.128 R116, [R1+0xb50] ;  /* 0x000b500001747983 */ /* 0x002f220000300c00 */
[----:B------:R-:W-:Y:S02]  /*21850*/  IMAD.MOV.U32 R105, RZ, RZ, R29 ;  /* 0x000000ffff697224 */ /* 0x000fe400078e001d */
[----:B------:R-:W-:Y:S01]  /*21860*/  IMAD.MOV.U32 R104, RZ, RZ, R28 ;  /* 0x000000ffff687224 */ /* 0x000fe200078e001c */
[----:B------:R-:W-:Y:S01]  /*21870*/  STL.128 [R1+0x400], R216 ;  /* 0x000400d801007387 */ /* 0x000fe20000100c00 */
[----:B------:R-:W-:Y:S02]  /*21880*/  IMAD.MOV.U32 R109, RZ, RZ, R33 ;  /* 0x000000ffff6d7224 */ /* 0x000fe400078e0021 */
[----:B------:R-:W-:Y:S01]  /*21890*/  IMAD.MOV.U32 R108, RZ, RZ, R32 ;  /* 0x000000ffff6c7224 */ /* 0x000fe200078e0020 */
[----:B------:R-:W4:Y:S01]  /*218a0*/  LDL.LU R12, [R1+0xcd0] ;  /* 0x000cd000010c7983 */ /* 0x000f220000300800 */
[----:B------:R-:W-:-:S02]  /*218b0*/  IMAD.MOV.U32 R113, RZ, RZ, R37 ;  /* 0x000000ffff717224 */ /* 0x000fc400078e0025 */
[----:B------:R-:W-:Y:S01]  /*218c0*/  IMAD.MOV.U32 R112, RZ, RZ, R36 ;  /* 0x000000ffff707224 */ /* 0x000fe200078e0024 */
[----:B------:R-:W4:Y:S01]  /*218d0*/  LDL.LU R18, [R1+0xcc4] ;  /* 0x000cc40001127983 */ /* 0x000f220000300800 */
[----:B------:R-:W-:Y:S02]  /*218e0*/  IMAD.MOV.U32 R121, RZ, RZ, R45 ;  /* 0x000000ffff797224 */ /* 0x000fe400078e002d */
[----:B------:R-:W-:Y:S01]  /*218f0*/  IMAD.MOV.U32 R120, RZ, RZ, R44 ;  /* 0x000000ffff787224 */ /* 0x000fe200078e002c */
[----:B------:R-:W4:Y:S01]  /*21900*/  LDL.LU R19, [R1+0xcc0] ;  /* 0x000cc00001137983 */ /* 0x000f220000300800 */
[----:B------:R-:W-:Y:S02]  /*21910*/  IMAD.MOV.U32 R145, RZ, RZ, R69 ;  /* 0x000000ffff917224 */ /* 0x000fe400078e0045 */
[----:B------:R-:W-:Y:S01]  /*21920*/  IMAD.MOV.U32 R143, RZ, RZ, R67 ;  /* 0x000000ffff8f7224 */ /* 0x000fe200078e0043 */
[----:B------:R-:W4:Y:S01]  /*21930*/  LDL R53, [R1+0x290] ;  /* 0x0002900001357983 */ /* 0x000f220000100800 */
[----:B------:R-:W-:-:S02]  /*21940*/  IMAD.MOV.U32 R142, RZ, RZ, R66 ;  /* 0x000000ffff8e7224 */ /* 0x000fc400078e0042 */
[----:B------:R-:W-:Y:S01]  /*21950*/  IMAD.MOV.U32 R141, RZ, RZ, R65 ;  /* 0x000000ffff8d7224 */ /* 0x000fe200078e0041 */
[----:B------:R-:W4:Y:S01]  /*21960*/  LDL R51, [R1+0x294] ;  /* 0x0002940001337983 */ /* 0x000f220000100800 */
[----:B------:R-:W-:Y:S02]  /*21970*/  IMAD.MOV.U32 R139, RZ, RZ, R63 ;  /* 0x000000ffff8b7224 */ /* 0x000fe400078e003f */
[----:B------:R-:W-:Y:S01]  /*21980*/  IMAD.MOV.U32 R138, RZ, RZ, R62 ;  /* 0x000000ffff8a7224 */ /* 0x000fe200078e003e */
[----:B------:R-:W4:Y:S01]  /*21990*/  LDL R49, [R1+0x298] ;  /* 0x0002980001317983 */ /* 0x000f220000100800 */
[----:B------:R-:W-:Y:S02]  /*219a0*/  IMAD.MOV.U32 R137, RZ, RZ, R61 ;  /* 0x000000ffff897224 */ /* 0x000fe400078e003d */
[----:B------:R-:W-:Y:S01]  /*219b0*/  IMAD.MOV.U32 R135, RZ, RZ, R59 ;  /* 0x000000ffff877224 */ /* 0x000fe200078e003b */
[----:B------:R-:W4:Y:S01]  /*219c0*/  LDL R43, [R1+0x2a4] ;  /* 0x0002a400012b7983 */ /* 0x000f220000100800 */
[----:B------:R-:W-:-:S02]  /*219d0*/  IMAD.MOV.U32 R134, RZ, RZ, R58 ;  /* 0x000000ffff867224 */ /* 0x000fc400078e003a */
[----:B------:R-:W-:Y:S01]  /*219e0*/  IMAD.MOV.U32 R133, RZ, RZ, R57 ;  /* 0x000000ffff857224 */ /* 0x000fe200078e0039 */
[----:B------:R-:W4:Y:S01]  /*219f0*/  LDL R41, [R1+0x2a8] ;  /* 0x0002a80001297983 */ /* 0x000f220000100800 */
        /* <DEDUP_REMOVED lines=20> */
[----:B------:R-:W-:Y:S01]  /*21b40*/  STL.128 [R1+0x3b0], R196 ;  /* 0x0003b0c401007387 */ /* 0x000fe20000100c00 */
[----:B------:R-:W-:-:S03]  /*21b50*/  IMAD.MOV.U32 R140, RZ, RZ, R64 ;  /* 0x000000ffff8c7224 */ /* 0x000fc600078e0040 */
        /* <DEDUP_REMOVED lines=19> */
[----:B------:R-:W4:Y:S04]  /*21c90*/  LDL.LU R2, [R1+0xccc] ;  /* 0x000ccc0001027983 */ /* 0x000f280000300800 */
[----:B------:R-:W4:Y:S04]  /*21ca0*/  LDL.LU R3, [R1+0xcc8] ;  /* 0x000cc80001037983 */ /* 0x000f280000300800 */
[----:B------:R-:W4:Y:S04]  /*21cb0*/  LDL.LU R14, [R1+0xcbc] ;  /* 0x000cbc00010e7983 */ /* 0x000f280000300800 */
[----:B------:R-:W4:Y:S04]  /*21cc0*/  LDL.LU R15, [R1+0xcb8] ;  /* 0x000cb800010f7983 */ /* 0x000f280000300800 */
[----:B0-----:R0:W5:Y:S04]  /*21cd0*/  LDL.LU.64 R224, [R1+0xcb0] ;  /* 0x000cb00001e07983 */ /* 0x0011680000300a00 */
[----:B------:R-:W4:Y:S04]  /*21ce0*/  LDL.LU.128 R220, [R1+0xca0] ;  /* 0x000ca00001dc7983 */ /* 0x000f280000300c00 */
[----:B------:R-:W4:Y:S04]  /*21cf0*/  LDL.LU.128 R216, [R1+0xc90] ;  /* 0x000c900001d87983 */ /* 0x000f280000300c00 */
[----:B------:R-:W4:Y:S04]  /*21d00*/  LDL.LU.128 R212, [R1+0xc80] ;  /* 0x000c800001d47983 */ /* 0x000f280000300c00 */
[----:B------:R-:W4:Y:S04]  /*21d10*/  LDL.LU.128 R208, [R1+0xc70] ;  /* 0x000c700001d07983 */ /* 0x000f280000300c00 */
[----:B------:R-:W4:Y:S04]  /*21d20*/  LDL.LU.128 R204, [R1+0xc60] ;  /* 0x000c600001cc7983 */ /* 0x000f280000300c00 */
[----:B------:R-:W4:Y:S04]  /*21d30*/  LDL.LU.128 R200, [R1+0xc50] ;  /* 0x000c500001c87983 */ /* 0x000f280000300c00 */
[----:B------:R-:W4:Y:S04]  /*21d40*/  LDL.LU.64 R198, [R1+0xc48] ;  /* 0x000c480001c67983 */ /* 0x000f280000300a00 */
[----:B------:R0:W5:Y:S04]  /*21d50*/  LDL.LU R196, [R1+0xc40] ;  /* 0x000c400001c47983 */ /* 0x0001680000300800 */
[----:B------:R-:W4:Y:S04]  /*21d60*/  LDL.LU.128 R192, [R1+0xc30] ;  /* 0x000c300001c07983 */ /* 0x000f280000300c00 */
[----:B------:R-:W4:Y:S04]  /*21d70*/  LDL.LU.64 R172, [R1+0xc20] ;  /* 0x000c200001ac7983 */ /* 0x000f280000300a00 */
        /* <DEDUP_REMOVED lines=14> */
[----:B--2---:R1:W-:Y:S04]  /*21e60*/  STL.128 [R1+0xb00], R128 ;  /* 0x000b008001007387 */ /* 0x0043e80000100c00 */
[----:B---3--:R2:W-:Y:S04]  /*21e70*/  STL.128 [R1+0xaf0], R124 ;  /* 0x000af07c01007387 */ /* 0x0085e80000100c00 */
[----:B------:R3:W-:Y:S01]  /*21e80*/  STL.128 [R1+0xac0], R24 ;  /* 0x000ac01801007387 */ /* 0x0007e20000100c00 */
[----:B------:R-:W-:-:S02]  /*21e90*/  IMAD.MOV.U32 R178, RZ, RZ, R99 ;  /* 0x000000ffffb27224 */ /* 0x000fc400078e0063 */
[----:B------:R-:W-:Y:S01]  /*21ea0*/  IMAD.MOV.U32 R179, RZ, RZ, R98 ;  /* 0x000000ffffb37224 */ /* 0x000fe200078e0062 */
[----:B------:R-:W4:Y:S04]  /*21eb0*/  LDL R75, [R1+0x264] ;  /* 0x00026400014b7983 */ /* 0x000f280000100800 */
[----:B-1----:R-:W4:Y:S04]  /*21ec0*/  LDL.LU.128 R128, [R1+0xb00] ;  /* 0x000b000001807983 */ /* 0x002f280000300c00 */
[----:B--2---:R-:W2:Y:S04]  /*21ed0*/  LDL.LU.128 R124, [R1+0xaf0] ;  /* 0x000af000017c7983 */ /* 0x004ea80000300c00 */
[----:B---3--:R-:W3:Y:S04]  /*21ee0*/  LDL.LU.128 R24, [R1+0xac0] ;  /* 0x000ac00001187983 */ /* 0x008ee80000300c00 */
[----:B------:R1:W-:Y:S01]  /*21ef0*/  STL.64 [R1+0xa90], R4 ;  /* 0x000a900401007387 */ /* 0x0003e20000100a00 */
[----:B------:R-:W-:-:S02]  /*21f00*/  IMAD.MOV.U32 R28, RZ, RZ, R96 ;  /* 0x000000ffff1c7224 */ /* 0x000fc400078e0060 */
[----:B------:R-:W-:Y:S01]  /*21f10*/  IMAD.MOV.U32 R155, RZ, RZ, R79 ;  /* 0x000000ffff9b7224 */ /* 0x000fe200078e004f */
[----:B------:R-:W2:Y:S01]  /*21f20*/  LDL R73, [R1+0x268] ;  /* 0x0002680001497983 */ /* 0x000ea20000100800 */
[----:B------:R-:W-:Y:S02]  /*21f30*/  IMAD.MOV.U32 R154, RZ, RZ, R78 ;  /* 0x000000ffff9a7224 */ /* 0x000fe400078e004e */
[----:B------:R-:W-:Y:S01]  /*21f40*/  IMAD.MOV.U32 R153, RZ, RZ, R77 ;  /* 0x000000ffff997224 */ /* 0x000fe200078e004d */
[----:B------:R-:W2:Y:S04]  /*21f50*/  LDL R71, [R1+0x26c] ;  /* 0x00026c0001477983 */ /* 0x000ea80000100800 */
[----:B-1----:R-:W2:Y:S04]  /*21f60*/  LDL.LU.64 R4, [R1+0xa90] ;  /* 0x000a900001047983 */ /* 0x002ea80000300a00 */
[----:B----4-:R1:W-:Y:S01]  /*21f70*/  STL.128 [R1+0xad0], R116 ;  /* 0x000ad07401007387 */ /* 0x0103e20000100c00 */
[----:B------:R-:W-:-:S02]  /*21f80*/  IMAD.MOV.U32 R152, RZ, RZ, R76 ;  /* 0x000000ffff987224 */ /* 0x000fc400078e004c */
[----:B------:R-:W-:Y:S01]  /*21f90*/  IMAD.MOV.U32 R180, RZ, RZ, R97 ;  /* 0x000000ffffb47224 */ /* 0x000fe200078e0061 */
[----:B------:R-:W4:Y:S04]  /*21fa0*/  LDL R69, [R1+0x270] ;  /* 0x0002700001457983 */ /* 0x000f280000100800 */
[----:B------:R-:W4:Y:S04]  /*21fb0*/  LDL R67, [R1+0x274] ;  /* 0x0002740001437983 */ /* 0x000f280000100800 */
[----:B------:R-:W4:Y:S04]  /*21fc0*/  LDL R65, [R1+0x278] ;  /* 0x0002780001417983 */ /* 0x000f280000100800 */
[----:B-1----:R-:W4:Y:S04]  /*21fd0*/  LDL.LU.128 R116, [R1+0xad0] ;  /* 0x000ad00001747983 */ /* 0x002f280000300c00 */
        /* <DEDUP_REMOVED lines=18> */
[----:B------:R1:W-:Y:S04]  /*22100*/  STL.128 [R1+0xaa0], R12 ;  /* 0x000aa00c01007387 */ /* 0x0003e80000100c00 */
[----:B-1----:R-:W4:Y:S04]  /*22110*/  LDL.LU.128 R12, [R1+0xaa0] ;  /* 0x000aa000010c7983 */ /* 0x002f280000300c00 */
[----:B------:R1:W-:Y:S04]  /*22120*/  STL.128 [R1+0xae0], R120 ;  /* 0x000ae07801007387 */ /* 0x0003e80000100c00 */
[----:B-1----:R-:W4:Y:S04]  /*22130*/  LDL.LU.128 R120, [R1+0xae0] ;  /* 0x000ae00001787983 */ /* 0x002f280000300c00 */
[----:B---3--:R1:W-:Y:S04]  /*22140*/  STL.128 [R1+0xa80], R24 ;  /* 0x000a801801007387 */ /* 0x0083e80000100c00 */
[----:B-1----:R-:W3:Y:S04]  /*22150*/  LDL.LU.128 R24, [R1+0xa80] ;  /* 0x000a800001187983 */ /* 0x002ee80000300c00 */
[----:B--2---:R1:W-:Y:S04]  /*22160*/  STL.64 [R1+0xa50], R4 ;  /* 0x000a500401007387 */ /* 0x0043e80000100a00 */
[----:B-1----:R-:W2:Y:S01]  /*22170*/  LDL.LU.64 R4, [R1+0xa50] ;  /* 0x000a500001047983 */ /* 0x002ea20000300a00 */
        /* <DEDUP_REMOVED lines=68> */
[----:B------:R-:W2:Y:S01]  /*225c0*/  LDL R128, [R1+0x344] ;  /* 0x0003440001807983 */ /* 0x000ea20000100800 */
[----:B------:R-:W-:Y:S02]  /*225d0*/  IMAD.MOV.U32 R176, RZ, RZ, R117 ;  /* 0x000000ffffb07224 */ /* 0x000fe400078e0075 */
[----:B------:R-:W-:Y:S01]  /*225e0*/  IMAD.MOV.U32 R28, RZ, RZ, R116 ;  /* 0x000000ffff1c7224 */ /* 0x000fe200078e0074 */
[----:B------:R-:W2:Y:S01]  /*225f0*/  LDL R126, [R1+0x348] ;  /* 0x00034800017e7983 */ /* 0x000ea20000100800 */
[----:B------:R-:W-:Y:S02]  /*22600*/  IMAD.MOV.U32 R6, RZ, RZ, R151 ;  /* 0x000000ffff067224 */ /* 0x000fe400078e0097 */
[----:B------:R-:W-:Y:S01]  /*22610*/  IMAD.MOV.U32 R7, RZ, RZ, R150 ;  /* 0x000000ffff077224 */ /* 0x000fe200078e0096 */
[----:B------:R-:W2:Y:S01]  /*22620*/  LDL R124, [R1+0x34c] ;  /* 0x00034c00017c7983 */ /* 0x000ea20000100800 */
[----:B------:R-:W-:-:S02]  /*22630*/  IMAD.MOV.U32 R8, RZ, RZ, R149 ;  /* 0x000000ffff087224 */ /* 0x000fc400078e0095 */
[----:B------:R-:W-:Y:S02]  /*22640*/  IMAD.MOV.U32 R9, RZ, RZ, R148 ;  /* 0x000000ffff097224 */ /* 0x000fe400078e0094 */
[----:B------:R-:W-:Y:S02]  /*22650*/  IMAD.MOV.U32 R22, RZ, RZ, R141 ;  /* 0x000000ffff167224 */ /* 0x000fe400078e008d */
[----:B------:R-:W-:Y:S01]  /*22660*/  IMAD.MOV.U32 R80, RZ, RZ, R177 ;  /* 0x000000ffff507224 */ /* 0x000fe200078e00b1 */
[----:B------:R-:W-:Y:S01]  /*22670*/  STL.128 [R1+0x350], R76 ;  /* 0x0003504c01007387 */ /* 0x000fe20000100c00 */
[----:B------:R-:W-:Y:S02]  /*22680*/  IMAD.MOV.U32 R10, RZ, RZ, R147 ;  /* 0x000000ffff0a7224 */ /* 0x000fe400078e0093 */
[----:B------:R-:W-:Y:S01]  /*22690*/  IMAD.MOV.U32 R11, RZ, RZ, R146 ;  /* 0x000000ffff0b7224 */ /* 0x000fe200078e0092 */
[----:B-1----:R-:W2:Y:S01]  /*226a0*/  LDL R91, [R1+0x244] ;  /* 0x00024400015b7983 */ /* 0x002ea20000100800 */
[----:B------:R-:W-:-:S02]  /*226b0*/  IMAD.MOV.U32 R16, RZ, RZ, R145 ;  /* 0x000000ffff107224 */ /* 0x000fc400078e0091 */
[----:B------:R-:W-:Y:S01]  /*226c0*/  IMAD.MOV.U32 R17, RZ, RZ, R144 ;  /* 0x000000ffff117224 */ /* 0x000fe200078e0090 */
[----:B------:R-:W2:Y:S01]  /*226d0*/  LDL R87, [R1+0x24c] ;  /* 0x00024c0001577983 */ /* 0x000ea20000100800 */
[----:B------:R-:W-:Y:S02]  /*226e0*/  IMAD.MOV.U32 R20, RZ, RZ, R143 ;  /* 0x000000ffff147224 */ /* 0x000fe400078e008f */
[----:B------:R-:W-:Y:S01]  /*226f0*/  IMAD.MOV.U32 R21, RZ, RZ, R142 ;  /* 0x000000ffff157224 */ /* 0x000fe200078e008e */
[----:B------:R1:W-:Y:S01]  /*22700*/  STL.128 [R1+0xa60], R12 ;  /* 0x000a600c01007387 */ /* 0x0003e20000100c00 */
[----:B------:R-:W-:Y:S02]  /*22710*/  IMAD.MOV.U32 R96, RZ, RZ, R28 ;  /* 0x000000ffff607224 */ /* 0x000fe400078e001c */
[----:B------:R-:W-:Y:S01]  /*22720*/  IMAD.MOV.U32 R97, RZ, RZ, R176 ;  /* 0x000000ffff617224 */ /* 0x000fe200078e00b0 */
[----:B------:R-:W-:Y:S01]  /*22730*/  STL.128 [R1+0x3c0], R104 ;  /* 0x0003c06801007387 */ /* 0x000fe20000100c00 */
[----:B------:R-:W-:-:S02]  /*22740*/  IMAD.MOV.U32 R141, RZ, RZ, R137 ;  /* 0x000000ffff8d7224 */ /* 0x000fc400078e0089 */
[----:B------:R-:W-:Y:S01]  /*22750*/  IMAD.MOV.U32 R142, RZ, RZ, R138 ;  /* 0x000000ffff8e7224 */ /* 0x000fe200078e008a */
[----:B----4-:R-:W4:Y:S01]  /*22760*/  LDL R93, [R1+0x240] ;  /* 0x00024000015d7983 */ /* 0x010f220000100800 */
[----:B------:R-:W-:Y:S02]  /*22770*/  IMAD.MOV.U32 R143, RZ, RZ, R139 ;  /* 0x000000ffff8f7224 */ /* 0x000fe400078e008b */
[----:B------:R-:W-:Y:S01]  /*22780*/  IMAD.MOV.U32 R145, RZ, RZ, R22 ;  /* 0x000000ffff917224 */ /* 0x000fe200078e0016 */
[----:B------:R-:W4:Y:S01]  /*22790*/  LDL R89, [R1+0x248] ;  /* 0x0002480001597983 */ /* 0x000f220000100800 */
[----:B------:R-:W-:-:S03]  /*227a0*/  IMAD.MOV.U32 R146, RZ, RZ, R21 ;  /* 0x000000ffff927224 */ /* 0x000fc600078e0015 */
[----:B-1----:R-:W4:Y:S01]  /*227b0*/  LDL.LU.128 R12, [R1+0xa60] ;  /* 0x000a6000010c7983 */ /* 0x002f220000300c00 */
[----:B------:R-:W-:Y:S02]  /*227c0*/  IMAD.MOV.U32 R147, RZ, RZ, R20 ;  /* 0x000000ffff937224 */ /* 0x000fe400078e0014 */
        /* <DEDUP_REMOVED lines=11> */
[----:B------:R-:W-:-:S03]  /*22880*/  IMAD.MOV.U32 R155, RZ, RZ, R6 ;  /* 0x000000ffff9b7224 */ /* 0x000fc600078e0006 */
[----:B------:R1:W-:Y:S04]  /*22890*/  STL.128 [R1+0x360], R80 ;  /* 0x0003605001007387 */ /* 0x0003e80000100c00 */
[----:B------:R-:W-:Y:S04]  /*228a0*/  STL.128 [R1+0x3a0], R96 ;  /* 0x0003a06001007387 */ /* 0x000fe80000100c00 */
[----:B------:R-:W-:Y:S04]  /*228b0*/  STL.128 [R1+0x3d0], R108 ;  /* 0x0003d06c01007387 */ /* 0x000fe80000100c00 */
[----:B------:R-:W-:Y:S04]  /*228c0*/  STL.128 [R1+0x3e0], R112 ;  /* 0x0003e07001007387 */ /* 0x000fe80000100c00 */
[----:B------:R-:W-:Y:S04]  /*228d0*/  STL.128 [R1+0x410], R148 ;  /* 0x0004109401007387 */ /* 0x000fe80000100c00 */
[----:B------:R0:W-:Y:S04]  /*228e0*/  STL.128 [R1+0x420], R152 ;  /* 0x0004209801007387 */ /* 0x0001e80000100c00 */
[----:B-1----:R-:W4:Y:S04]  /*228f0*/  LDL R83, [R1+0x254] ;  /* 0x0002540001537983 */ /* 0x002f280000100800 */
[----:B------:R-:W4:Y:S04]  /*22900*/  LDL R81, [R1+0x258] ;  /* 0x0002580001517983 */ /* 0x000f280000100800 */
[----:B------:R-:W4:Y:S04]  /*22910*/  LDL R79, [R1+0x25c] ;  /* 0x00025c00014f7983 */ /* 0x000f280000100800 */
[----:B------:R-:W4:Y:S04]  /*22920*/  LDL R77, [R1+0x260] ;  /* 0x00026000014d7983 */ /* 0x000f280000100800 */
[----:B------:R-:W4:Y:S04]  /*22930*/  LDL R21, [R1+0x2d0] ;  /* 0x0002d00001157983 */ /* 0x000f280000100800 */
[----:B------:R-:W4:Y:S01]  /*22940*/  LDL R17, [R1+0x2d4] ;  /* 0x0002d40001117983 */ /* 0x000f220000100800 */
[----:B------:R-:W-:-:S03]  /*22950*/  IMAD.MOV.U32 R23, RZ, RZ, R123 ;  /* 0x000000ffff177224 */ /* 0x000fc600078e007b */
[----:B------:R-:W4:Y:S01]  /*22960*/  LDL R11, [R1+0x2d8] ;  /* 0x0002d800010b7983 */ /* 0x000f220000100800 */
[----:B------:R-:W-:-:S03]  /*22970*/  IMAD.MOV.U32 R103, RZ, RZ, R23 ;  /* 0x000000ffff677224 */ /* 0x000fc600078e0017 */
[----:B------:R-:W4:Y:S01]  /*22980*/  LDL R9, [R1+0x2dc] ;  /* 0x0002dc0001097983 */ /* 0x000f220000100800 */
        /* <DEDUP_REMOVED lines=8> */
[----:B------:R-:W-:Y:S04]  /*22a10*/  STL.128 [R1+0x3b0], R100 ;  /* 0x0003b06401007387 */ /* 0x000fe80000100c00 */
[----:B------:R-:W-:Y:S04]  /*22a20*/  STL.128 [R1+0x3f0], R140 ;  /* 0x0003f08c01007387 */ /* 0x000fe80000100c00 */
[----:B------:R1:W-:Y:S04]  /*22a30*/  STL.128 [R1+0x400], R144 ;  /* 0x0004009001007387 */ /* 0x0003e80000100c00 */
[----:B------:R-:W4:Y:S04]  /*22a40*/  LDL R23, [R1+0x2cc] ;  /* 0x0002cc0001177983 */ /* 0x000f280000100800 */
[----:B0-----:R-:W4:Y:S04]  /*22a50*/  LDL R154, [R1+0x310] ;  /* 0x00031000019a7983 */ /* 0x001f280000100800 */
[----:B------:R-:W4:Y:S04]  /*22a60*/  LDL R152, [R1+0x314] ;  /* 0x0003140001987983 */ /* 0x000f280000100800 */
[----:B------:R-:W4:Y:S01]  /*22a70*/  LDL R150, [R1+0x318] ;  /* 0x0003180001967983 */ /* 0x000f220000100800 */
[----:B---3--:R-:W-:-:S03]  /*22a80*/  IMAD.MOV.U32 R174, RZ, RZ, R27 ;  /* 0x000000ffffae7224 */ /* 0x008fc600078e001b */
[----:B------:R-:W3:Y:S01]  /*22a90*/  LDL R148, [R1+0x31c] ;  /* 0x00031c0001947983 */ /* 0x000ee20000100800 */
[----:B------:R-:W-:Y:S02]  /*22aa0*/  IMAD.MOV.U32 R175, RZ, RZ, R26 ;  /* 0x000000ffffaf7224 */ /* 0x000fe400078e001a */
[----:B------:R-:W-:Y:S01]  /*22ab0*/  IMAD.MOV.U32 R29, RZ, RZ, R25 ;  /* 0x000000ffff1d7224 */ /* 0x000fe200078e0019 */
[----:B-1----:R-:W3:Y:S01]  /*22ac0*/  LDL R146, [R1+0x320] ;  /* 0x0003200001927983 */ /* 0x002ee20000100800 */
[----:B------:R-:W-:Y:S02]  /*22ad0*/  IMAD.MOV.U32 R30, RZ, RZ, R175 ;  /* 0x000000ffff1e7224 */ /* 0x000fe400078e00af */
[----:B------:R-:W-:Y:S01]  /*22ae0*/  IMAD.MOV.U32 R31, RZ, RZ, R174 ;  /* 0x000000ffff1f7224 */ /* 0x000fe200078e00ae */
[----:B------:R-:W3:Y:S01]  /*22af0*/  LDL R144, [R1+0x324] ;  /* 0x0003240001907983 */ /* 0x000ee20000100800 */
[----:B------:R-:W-:Y:S02]  /*22b00*/  IMAD.MOV.U32 R26, RZ, RZ, R30 ;  /* 0x000000ffff1a7224 */ /* 0x000fe400078e001e */
[----:B------:R-:W-:Y:S01]  /*22b10*/  IMAD.MOV.U32 R27, RZ, RZ, R31 ;  /* 0x000000ffff1b7224 */ /* 0x000fe200078e001f */
[----:B------:R-:W3:Y:S01]  /*22b20*/  LDL R174, [R1+0x30c] ;  /* 0x00030c0001ae7983 */ /* 0x000ee20000100800 */
[----:B------:R-:W-:-:S03]  /*22b30*/  IMAD.MOV.U32 R25, RZ, RZ, R29 ;  /* 0x000000ffff197224 */ /* 0x000fc600078e001d */
[----:B------:R-:W3:Y:S04]  /*22b40*/  LDL R31, [R1+0x2bc] ;  /* 0x0002bc00011f7983 */ /* 0x000ee80000100800 */
[----:B------:R0:W-:Y:S04]  /*22b50*/  STL.128 [R1+0x230], R24 ;  /* 0x0002301801007387 */ /* 0x0001e80000100c00 */
[----:B------:R-:W3:Y:S04]  /*22b60*/  LDL R101, [R1+0x230] ;  /* 0x0002300001657983 */ /* 0x000ee80000100800 */
[----:B------:R-:W3:Y:S04]  /*22b70*/  LDL R99, [R1+0x234] ;  /* 0x0002340001637983 */ /* 0x000ee80000100800 */
[----:B------:R-:W3:Y:S04]  /*22b80*/  LDL R97, [R1+0x238] ;  /* 0x0002380001617983 */ /* 0x000ee80000100800 */
[----:B------:R-:W3:Y:S04]  /*22b90*/  LDL R95, [R1+0x23c] ;  /* 0x00023c00015f7983 */ /* 0x000ee80000100800 */
[----:B------:R-:W3:Y:S04]  /*22ba0*/  LDL R29, [R1+0x2c0] ;  /* 0x0002c000011d7983 */ /* 0x000ee80000100800 */
[----:B0-----:R-:W3:Y:S04]  /*22bb0*/  LDL R27, [R1+0x2c4] ;  /* 0x0002c400011b7983 */ /* 0x001ee80000100800 */
        /* <DEDUP_REMOVED lines=61> */
[----:B------:R0:W-:Y:S04]  /*22f90*/  STL.64 [R1+0xab0], R18 ;  /* 0x000ab01201007387 */ /* 0x0001e80000100a00 */
[----:B0-----:R-:W3:Y:S01]  /*22fa0*/  LDL.LU.64 R18, [R1+0xab0] ;  /* 0x000ab00001127983 */ /* 0x001ee20000300a00 */
[----:B--2---:R-:W-:Y:S01]  /*22fb0*/  FFMA.FTZ R5, R5, R2, R217 ;  /* 0x0000000205057223 */ /* 0x004fe200000100d9 */
[----:B------:R-:W-:-:S03]  /*22fc0*/  FFMA.FTZ R3, R3, R4, R221 ;  /* 0x0000000403037223 */ /* 0x000fc600000100dd */
        /* <DEDUP_REMOVED lines=42> */
[----:B----4-:R-:W-:Y:S01]  /*23270*/  FADD.FTZ R13, R13, R156 ;  /* 0x0000009c0d0d7221 */ /* 0x010fe20000010000 */
[----:B------:R-:W-:Y:S01]  /*23280*/  FADD.FTZ R3, R159, R160 ;  /* 0x000000a09f037221 */ /* 0x000fe20000010000 */
[----:B------:R-:W-:Y:S02]  /*23290*/  STL [R1+0x68], R223 ;  /* 0x000068df01007387 */ /* 0x000fe40000100800 */
[----:B------:R-:W-:Y:S01]  /*232a0*/  FADD.FTZ R159, R0, R13 ;  /* 0x0000000d009f7221 */ /* 0x000fe20000010000 */
[----:B------:R-:W-:Y:S01]  /*232b0*/  FADD.FTZ R158, R158, R3 ;  /* 0x000000039e9e7221 */ /* 0x000fe20000010000 */
[----:B------:R-:W-:Y:S04]  /*232c0*/  STL [R1+0x68], R223 ;  /* 0x000068df01007387 */ /* 0x000fe80000100800 */
[----:B------:R-:W-:Y:S04]  /*232d0*/  STL [R1+0x68], R223 ;  /* 0x000068df01007387 */ /* 0x000fe80000100800 */
[----:B------:R-:W-:Y:S04]  /*232e0*/  STL [R1+0x68], R223 ;  /* 0x000068df01007387 */ /* 0x000fe80000100800 */
[----:B------:R-:W-:Y:S04]  /*232f0*/  STL [R1+0x68], R223 ;  /* 0x000068df01007387 */ /* 0x000fe80000100800 */
[----:B------:R-:W-:Y:S04]  /*23300*/  STL [R1+0x204], R12 ;  /* 0x0002040c01007387 */ /* 0x000fe80000100800 */
[----:B------:R-:W-:Y:S04]  /*23310*/  STL.64 [R1+0x210], R158 ;  /* 0x0002109e01007387 */ /* 0x000fe80000100a00 */
        /* <DEDUP_REMOVED lines=129> */
[----:B------:R-:W2:Y:S04]  /*23b30*/  LD.E R2, desc[UR36][R14.64] ;  /* 0x000000240e027980 */ /* 0x000ea8000c101900 */
[----:B------:R0:W-:Y:S04]  /*23b40*/  STL.64 [R1+0xa70], R18 ;  /* 0x000a701201007387 */ /* 0x0001e80000100a00 */
[----:B------:R1:W5:Y:S04]  /*23b50*/  LDL R0, [R1+0x1f0] ;  /* 0x0001f00001007983 */ /* 0x0003680000100800 */
[----:B0-----:R1:W5:Y:S01]  /*23b60*/  LDL.LU.64 R18, [R1+0xa70] ;  /* 0x000a700001127983 */ /* 0x0013620000300a00 */
[----:B------:R-:W-:Y:S01]  /*23b70*/  BSSY B0, `(.L_x_11285) ;  /* 0x0000005000007945 */ /* 0x000fe20003800000 */
[----:B--2---:R-:W-:-:S04]  /*23b80*/  LOP3.LUT R2, R2, 0x1, RZ, 0xfc, !PT ;  /* 0x0000000102027812 */ /* 0x004fc800078efcff */
[----:B------:R-:W-:-:S13]  /*23b90*/  ISETP.NE.AND P0, PT, R2, 0x3, PT ;  /* 0x000000030200780c */ /* 0x000fda0003f05270 */
[----:B-1----:R-:W-:Y:S05]  /*23ba0*/  @!P0 BRA `(.L_x_11286) ;  /* 0x0000000000048947 */ /* 0x002fea0003800000 */
[----:B------:R-:W-:Y:S01]  /*23bb0*/  BPT.TRAP 0x1 ;  /* 0x000000040000795c */ /* 0x000fe20000300000 */
.L_x_11286:
[----:B------:R-:W-:Y:S05]  /*23bc0*/  BSYNC B0 ;  /* 0x0000000000007941 */ /* 0x000fea0003800000 */
.L_x_11285:
[----:B------:R-:W2:Y:S04]  /*23bd0*/  LD.E.64 R2, desc[UR36][R14.64+0x20] ;  /* 0x000020240e027980 */ /* 0x000ea8000c101b00 */
[----:B------:R-:W3:Y:S01]  /*23be0*/  LD.E R4, desc[UR36][R14.64+0xc] ;  /* 0x00000c240e047980 */ /* 0x000ee2000c101900 */
[C---:B-----5:R-:W-:Y:S01]  /*23bf0*/  ISETP.GT.AND P0, PT, R196.reuse, R222, PT ;  /* 0x000000dec400720c */ /* 0x060fe20003f04270 */
[----:B------:R-:W-:Y:S02]  /*23c00*/  VIADD R10, R196, 0xffffffff ;  /* 0xffffffffc40a7836 */ /* 0x000fe40000000000 */
[----:B------:R-:W-:Y:S02]  /*23c10*/  IMAD.MOV.U32 R6, RZ, RZ, R14 ;  /* 0x000000ffff067224 */ /* 0x000fe400078e000e */
[----:B------:R-:W-:-:S02]  /*23c20*/  IMAD.MOV.U32 R7, RZ, RZ, R15 ;  /* 0x000000ffff077224 */ /* 0x000fc400078e000f */
[----:B------:R-:W-:Y:S01]  /*23c30*/  IMAD.MOV.U32 R196, RZ, RZ, R10 ;  /* 0x000000ffffc47224 */ /* 0x000fe200078e000a */
[----:B--2---:R-:W-:-:S05]  /*23c40*/  MOV R3, R2 ;  /* 0x0000000200037202 */ /* 0x004fca0000000f00 */
[----:B------:R-:W-:-:S05]  /*23c50*/  IMAD R3, R0, 0x8, R3 ;  /* 0x0000000800037824 */ /* 0x000fca00078e0203 */
[----:B---3--:R-:W-:-:S04]  /*23c60*/  PRMT R3, R4, 0x654, R3 ;  /* 0x0000065404037816 */ /* 0x008fc80000000003 */
[----:B------:R1:W-:Y:S01]  /*23c70*/  SYNCS.ARRIVE.TRANS64.RED.A1T0 RZ, [R3+URZ], RZ ;  /* 0x000000ff03ff79a7 */ /* 0x0003e2000810043f */
[----:B------:R-:W-:Y:S05]  /*23c80*/  @P0 BRA `(.L_x_11287) ;  /* 0xfffffe5000f80947 */ /* 0x000fea000383ffff */
.L_x_11268:
[----:B------:R-:W-:-:S13]  /*23c90*/  ISETP.GE.AND P0, PT, R10, UR40, PT ;  /* 0x000000280a007c0c */ /* 0x000fda000bf06270 */
[----:B------:R-:W-:Y:S05]  /*23ca0*/  @!P0 BRA `(.L_x_11288) ;  /* 0x000000ac00388947 */ /* 0x000fea0003800000 */
[----:B------:R0:W5:Y:S02]  /*23cb0*/  LDL.64 R8, [R1+0x150] ;  /* 0x0001500001087983 */ /* 0x0001640000100a00 */
.L_x_11317:
[----:B--2--5:R-:W2:Y:S04]  /*23cc0*/  LD.E R0, desc[UR36][R8.64] ;  /* 0x0000002408007980 */ /* 0x024ea8000c101900 */
[----:B------:R-:W1:Y:S01]  /*23cd0*/  LD.E R2, desc[UR36][R8.64+0x8] ;  /* 0x0000082408027980 */ /* 0x000e62000c101900 */
[----:B--2---:R-:W-:-:S05]  /*23ce0*/  VIADD R0, R0, 0x1 ;  /* 0x0000000100007836 */ /* 0x004fca0000000000 */
[----:B------:R-:W-:-:S13]  /*23cf0*/  ISETP.NE.AND P0, PT, R0, 0x2, PT ;  /* 0x000000020000780c */ /* 0x000fda0003f05270 */
[----:B------:R2:W5:Y:S04]  /*23d00*/  @P0 LD.E R5, desc[UR36][R8.64+0x4] ;  /* 0x0000042408050980 */ /* 0x000568000c101900 */
[----:B------:R-:W3:Y:S01]  /*23d10*/  @!P0 LD.E R4, desc[UR36][R8.64+0x4] ;  /* 0x0000042408048980 */ /* 0x000ee2000c101900 */
[----:B-1----:R-:W-:-:S03]  /*23d20*/  VIADD R3, R2, 0x1 ;  /* 0x0000000102037836 */ /* 0x002fc60000000000 */
[----:B------:R1:W-:Y:S04]  /*23d30*/  ST.E desc[UR36][R8.64], R0 ;  /* 0x0000000008007985 */ /* 0x0003e8000c101924 */
[----:B------:R2:W-:Y:S04]  /*23d40*/  ST.E desc[UR36][R8.64+0x8], R3 ;  /* 0x0000080308007985 */ /* 0x0005e8000c101924 */
[----:B------:R2:W-:Y:S01]  /*23d50*/  @!P0 ST.E desc[UR36][R8.64], RZ ;  /* 0x000000ff08008985 */ /* 0x0005e2000c101924 */
[----:B---3--:R-:W-:-:S05]  /*23d60*/  @!P0 LOP3.LUT R5, R4, 0x1, RZ, 0x3c, !PT ;  /* 0x0000000104058812 */ /* 0x008fca00078e3cff */
[----:B------:R2:W-:Y:S04]  /*23d70*/  @!P0 ST.E desc[UR36][R8.64+0x4], R5 ;  /* 0x0000040508008985 */ /* 0x0005e8000c101924 */
[----:B------:R-:W3:Y:S04]  /*23d80*/  LDL.64 R74, [R1+0x168] ;  /* 0x00016800014a7983 */ /* 0x000ee80000100a00 */
[----:B---3--:R-:W3:Y:S01]  /*23d90*/  LD.E R2, desc[UR36][R74.64] ;  /* 0x000000244a027980 */ /* 0x008ee2000c101900 */
[----:B------:R-:W-:Y:S05]  /*23da0*/  YIELD ;  /* 0x0000000000007946 */ /* 0x000fea0003800000 */
[----:B------:R-:W-:Y:S01]  /*23db0*/  BSSY B0, `(.L_x_11289) ;  /* 0x0000006000007945 */ /* 0x000fe20003800000 */
[----:B-1----:R-:W-:Y:S01]  /*23dc0*/  @!P0 IMAD.MOV.U32 R0, RZ, RZ, RZ ;  /* 0x000000ffff008224 */ /* 0x002fe200078e00ff */
[----:B---3--:R-:W-:-:S04]  /*23dd0*/  LOP3.LUT R2, R2, 0x1, RZ, 0xfc, !PT ;  /* 0x0000000102027812 */ /* 0x008fc800078efcff */
[----:B------:R-:W-:-:S13]  /*23de0*/  ISETP.NE.AND P1, PT, R2, 0x3, PT ;  /* 0x000000030200780c */ /* 0x000fda0003f25270 */
[----:B--2---:R-:W-:Y:S05]  /*23df0*/  @!P1 BRA `(.L_x_11290) ;  /* 0x0000000000049947 */ /* 0x004fea0003800000 */
[----:B------:R-:W-:Y:S01]  /*23e00*/  BPT.TRAP 0x1 ;  /* 0x000000040000795c */ /* 0x000fe20000300000 */
.L_x_11290:
[----:B------:R-:W-:Y:S05]  /*23e10*/  BSYNC B0 ;  /* 0x0000000000007941 */ /* 0x000fea0003800000 */
.L_x_11289:
[----:B------:R-:W2:Y:S01]  /*23e20*/  LD.E.64 R2, desc[UR36][R74.64+0x18] ;  /* 0x000018244a027980 */ /* 0x000ea2000c101b00 */
[----:B-----5:R-:W-:Y:S02]  /*23e30*/  SHF.L.U32 R7, R5, 0x1f, RZ ;  /* 0x0000001f05077819 */ /* 0x020fe400000006ff */
[----:B--2---:R-:W-:-:S05]  /*23e40*/  MOV R3, R2 ;  /* 0x0000000200037202 */ /* 0x004fca0000000f00 */
[----:B------:R-:W-:-:S04]  /*23e50*/  IMAD R0, R0, 0x8, R3 ;  /* 0x0000000800007824 */ /* 0x000fc800078e0203 */
[----:B------:R1:W2:Y:S01]  /*23e60*/  SYNCS.PHASECHK.TRANS64.TRYWAIT P0, [R0+URZ], R7 ;  /* 0x00000007000075a7 */ /* 0x0002a2000800017f */
[----:B------:R-:W3:Y:S04]  /*23e70*/  LD.E R2, desc[UR36][R74.64] ;  /* 0x000000244a027980 */ /* 0x000ee8000c101900 */
[----:B------:R1:W5:Y:S04]  /*23e80*/  LD.E R4, desc[UR36][R8.64] ;  /* 0x0000002408047980 */ /* 0x000368000c101900 */
[----:B------:R1:W5:Y:S01]  /*23e90*/  LD.E R5, desc[UR36][R8.64+0x4] ;  /* 0x0000042408057980 */ /* 0x000362000c101900 */
[----:B------:R-:W-:Y:S01]  /*23ea0*/  BSSY B0, `(.L_x_11291) ;  /* 0x0000005000007945 */ /* 0x000fe20003800000 */
[----:B---3--:R-:W-:-:S04]  /*23eb0*/  LOP3.LUT R2, R2, 0x1, RZ, 0xfc, !PT ;  /* 0x0000000102027812 */ /* 0x008fc800078efcff */
[----:B------:R-:W-:-:S13]  /*23ec0*/  ISETP.NE.AND P1, PT, R2, 0x3, PT ;  /* 0x000000030200780c */ /* 0x000fda0003f25270 */
[----:B-12---:R-:W-:Y:S05]  /*23ed0*/  @!P1 BRA `(.L_x_11292) ;  /* 0x0000000000049947 */ /* 0x006fea0003800000 */
[----:B------:R-:W-:Y:S01]  /*23ee0*/  BPT.TRAP 0x1 ;  /* 0x000000040000795c */ /* 0x000fe20000300000 */
.L_x_11292:
[----:B------:R-:W-:Y:S05]  /*23ef0*/  BSYNC B0 ;  /* 0x0000000000007941 */ /* 0x000fea0003800000 */
.L_x_11291:
[----:B------:R-:W-:Y:S04]  /*23f00*/  BSSY B0, `(.L_x_11293) ;  /* 0x0000008000007945 */ /* 0x000fe80003800000 */
[----:B------:R-:W-:Y:S05]  /*23f10*/  @P0 BRA `(.L_x_11294) ;  /* 0x0000000000180947 */ /* 0x000fea0003800000 */
[----:B------:R-:W2:Y:S01]  /*23f20*/  LD.E.64 R2, desc[UR36][R74.64+0x18] ;  /* 0x000018244a027980 */ /* 0x000ea2000c101b00 */
[----:B-----5:R-:W-:Y:S02]  /*23f30*/  SHF.L.U32 R5, R5, 0x1f, RZ ;  /* 0x0000001f05057819 */ /* 0x020fe400000006ff */
[----:B--2---:R-:W-:-:S05]  /*23f40*/  MOV R3, R2 ;  /* 0x0000000200037202 */ /* 0x004fca0000000f00 */
[----:B------:R-:W-:-:S04]  /*23f50*/  IMAD R4, R4, 0x8, R3 ;  /* 0x0000000804047824 */ /* 0x000fc800078e0203 */
[----:B------:R-:W1:Y:S02]  /*23f60*/  SYNCS.PHASECHK.TRANS64.TRYWAIT P0, [R4+URZ], R5 ;  /* 0x00000005040075a7 */ /* 0x000e64000800017f */
[----:B-1----:R-:W-:Y:S05]  /*23f70*/  @!P0 BRA `(.L_x_11295) ;  /* 0x0000013000548947 */ /* 0x002fea0003800000 */
.L_x_11294:
[----:B------:R-:W-:Y:S05]  /*23f80*/  BSYNC B0 ;  /* 0x0000000000007941 */ /* 0x000fea0003800000 */
.L_x_11293:
[----:B-1---5:R-:W2:Y:S04]  /*23f90*/  LD.E R5, desc[UR36][R8.64] ;  /* 0x0000002408057980 */ /* 0x022ea8000c101900 */
[----:B------:R-:W2:Y:S01]  /*23fa0*/  LDL.64 R20, [R1+0x80] ;  /* 0x0000800001147983 */ /* 0x000ea20000100a00 */
[----:B------:R-:W-:Y:S05]  /*23fb0*/  WARPSYNC.ALL ;  /* 0x0000000000007948 */ /* 0x000fea0003800000 */
[----:B------:R1:W-:Y:S04]  /*23fc0*/  STL [R1+0x60], RZ ;  /* 0x000060ff01007387 */ /* 0x0003e80000100800 */
[----:B------:R-:W3:Y:S01]  /*23fd0*/  LD.E.64 R2, desc[UR36][R18.64+0x78] ;  /* 0x0000782412027980 */ /* 0x000ee2000c101b00 */
[----:B------:R-:W-:-:S05]  /*23fe0*/  IMAD.MOV.U32 R0, RZ, RZ, 0x1 ;  /* 0x00000001ff007424 */ /* 0x000fca00078e00ff */
[----:B------:R1:W-:Y:S04]  /*23ff0*/  STL [R1+0x60], R0 ;  /* 0x0000600001007387 */ /* 0x0003e80000100800 */
[----:B------:R-:W4:Y:S04]  /*24000*/  LD.E.64 R6, desc[UR36][R18.64+0x78] ;  /* 0x0000782412067980 */ /* 0x000f28000c101b00 */
[----:B------:R1:W-:Y:S04]  /*24010*/  STL [R1+0x60], R0 ;  /* 0x0000600001007387 */ /* 0x0003e80000100800 */
[----:B------:R-:W4:Y:S01]  /*24020*/  LD.E.64 R12, desc[UR36][R18.64+0x78] ;  /* 0x00007824120c7980 */ /* 0x000f22000c101b00 */
[----:B--2---:R-:W-:-:S02]  /*24030*/  IMAD R4, R5, 0x300, R20 ;  /* 0x0000030005047824 */ /* 0x004fc400078e0214 */
[----:B------:R-:W-:Y:S01]  /*24040*/  IMAD.MOV.U32 R5, RZ, RZ, R21 ;  /* 0x000000ffff057224 */ /* 0x000fe200078e0015 */
[----:B------:R1:W-:Y:S02]  /*24050*/  STL [R1+0x60], R0 ;  /* 0x0000600001007387 */ /* 0x0003e40000100800 */
[----:B------:R-:W-:Y:S02]  /*24060*/  R2UR UR6, R4 ;  /* 0x00000000040672ca */ /* 0x000fe400000e0000 */
[----:B------:R-:W-:Y:S01]  /*24070*/  R2UR UR7, R5 ;  /* 0x00000000050772ca */ /* 0x000fe200000e0000 */
[----:B------:R-:W2:Y:S01]  /*24080*/  LD.E.64 R16, desc[UR36][R18.64+0x78] ;  /* 0x0000782412107980 */ /* 0x000ea2000c101b00 */
[----:B------:R-:W-:-:S03]  /*24090*/  WARPGROUP.ARRIVE ;  /* 0x00000000000079c5 */ /* 0x000fc60000000000 */
[----:B------:R1:W-:Y:S01]  /*240a0*/  STL [R1+0x60], R0 ;  /* 0x0000600001007387 */ /* 0x0003e20000100800 */
[----:B---3--:R-:W-:Y:S02]  /*240b0*/  R2UR UR4, R2 ;  /* 0x00000000020472ca */ /* 0x008fe400000e0000 */
[----:B------:R-:W-:-:S13]  /*240c0*/  R2UR UR5, R3 ;  /* 0x00000000030572ca */ /* 0x000fda00000e0000 */
[----:B------:R-:W-:Y:S01]  /*240d0*/  HGMMA.64x96x16.F32.BF16 R24, gdesc[UR4], RZ, !UPT, gsb0 ;  /* 0x01600000041879f0 */ /* 0x000fe2000c0018ff */
[----:B----4-:R-:W-:Y:S02]  /*240e0*/  VIADD R6, R6, 0x2 ;  /* 0x0000000206067836 */ /* 0x010fe40000000000 */
[----:B------:R-:W-:Y:S02]  /*240f0*/  VIADD R2, R4, 0x2 ;  /* 0x0000000204027836 */ /* 0x000fe40000000000 */
[----:B------:R-:W-:Y:S01]  /*24100*/  IMAD.MOV.U32 R3, RZ, RZ, R21 ;  /* 0x000000ffff037224 */ /* 0x000fe200078e0015 */
[----:B------:R-:W-:Y:S02]  /*24110*/  R2UR UR4, R6 ;  /* 0x00000000060472ca */ /* 0x000fe400000e0000 */
[----:B------:R-:W-:Y:S02]  /*24120*/  R2UR UR6, R2 ;  /* 0x00000000020672ca */ /* 0x000fe400000e0000 */
[----:B------:R-:W-:-:S02]  /*24130*/  R2UR UR7, R3 ;  /* 0x00000000030772ca */ /* 0x000fc400000e0000 */
[----:B------:R-:W-:Y:S01]  /*24140*/  R2UR UR5, R7 ;  /* 0x00000000070572ca */ /* 0x000fe200000e0000 */
[----:B------:R-:W-:Y:S02]  /*24150*/  WARPGROUP.DEPBAR.LE gsb0, 0x0 ;  /* 0x00008000000079c5 */ /* 0x000fe40000010000 */
[----:B------:R-:W3:Y:S04]  /*24160*/  LD.E R20, desc[UR36][R14.64] ;  /* 0x000000240e147980 */ /* 0x000ee8000c101900 */
[----:B------:R1:W5:Y:S04]  /*24170*/  LD.E R5, desc[UR36][R8.64] ;  /* 0x0000002408057980 */ /* 0x000368000c101900 */
[----:B------:R1:W5:Y:S01]  /*24180*/  LD.E R11, desc[UR36][R8.64+0x4] ;  /* 0x00000424080b7980 */ /* 0x000362000c101900 */
[----:B------:R-:W-:Y:S01]  /*24190*/  WARPGROUP.ARRIVE ;  /* 0x00000000000079c5 */ /* 0x000fe20000000000 */
[----:B------:R-:W-:Y:S01]  /*241a0*/  VIADD R12, R12, 0x4 ;  /* 0x000000040c0c7836 */ /* 0x000fe20000000000 */
[----:B------:R-:W-:Y:S01]  /*241b0*/  BSSY B0, `(.L_x_11296) ;  /* 0x000001a000007945 */ /* 0x000fe20003800000 */
[----:B------:R-:W-:-:S02]  /*241c0*/  VIADD R2, R4, 0x4 ;  /* 0x0000000404027836 */ /* 0x000fc40000000000 */
[--C-:B------:R-:W-:Y:S01]  /*241d0*/  IMAD.MOV.U32 R3, RZ, RZ, R21.reuse ;  /* 0x000000ffff037224 */ /* 0x100fe200078e0015 */
[----:B------:R-:W-:Y:S01]  /*241e0*/  HGMMA.64x96x16.F32.BF16 R24, gdesc[UR4], R24, gsb0 ;  /* 0x01600000041879f0 */ /* 0x000fe20008001818 */
[----:B------:R-:W-:Y:S01]  /*241f0*/  R2UR UR4, R12 ;  /* 0x000000000c0472ca */ /* 0x000fe200000e0000 */
[----:B--2---:R-:W-:Y:S01]  /*24200*/  VIADD R16, R16, 0x6 ;  /* 0x0000000610107836 */ /* 0x004fe20000000000 */
[----:B------:R-:W-:Y:S01]  /*24210*/  R2UR UR6, R2 ;  /* 0x00000000020672ca */ /* 0x000fe200000e0000 */
[----:B------:R-:W-:Y:S01]  /*24220*/  VIADD R2, R4, 0x6 ;  /* 0x0000000604027836 */ /* 0x000fe20000000000 */
[----:B------:R-:W-:Y:S01]  /*24230*/  R2UR UR7, R3 ;  /* 0x00000000030772ca */ /* 0x000fe200000e0000 */
[----:B------:R-:W-:Y:S01]  /*24240*/  IMAD.MOV.U32 R3, RZ, RZ, R21 ;  /* 0x000000ffff037224 */ /* 0x000fe200078e0015 */
        /* <DEDUP_REMOVED lines=11> */
[----:B---3--:R-:W-:-:S04]  /*24300*/  LOP3.LUT R20, R20, 0x1, RZ, 0xfc, !PT ;  /* 0x0000000114147812 */ /* 0x008fc800078efcff */
[----:B------:R-:W-:Y:S01]  /*24310*/  ISETP.NE.AND P0, PT, R20, 0x3, PT ;  /* 0x000000031400780c */ /* 0x000fe20003f05270 */
[----:B------:R-:W-:-:S12]  /*24320*/  WARPGROUP.DEPBAR.LE gsb0, 0x0 ;  /* 0x00008000000079c5 */ /* 0x000fd80000010000 */
[----:B-1----:R-:W-:Y:S05]  /*24330*/  @!P0 BRA `(.L_x_11297) ;  /* 0x0000000000048947 */ /* 0x002fea0003800000 */
[----:B------:R-:W-:Y:S01]  /*24340*/  BPT.TRAP 0x1 ;  /* 0x000000040000795c */ /* 0x000fe20000300000 */
.L_x_11297:
[----:B------:R-:W-:Y:S05]  /*24350*/  BSYNC B0 ;  /* 0x0000000000007941 */ /* 0x000fea0003800000 */
.L_x_11296:
        /* <DEDUP_REMOVED lines=13> */
.L_x_11299:
[----:B------:R-:W-:Y:S05]  /*24430*/  BSYNC B0 ;  /* 0x0000000000007941 */ /* 0x000fea0003800000 */
.L_x_11298:
        /* <DEDUP_REMOVED lines=8> */
.L_x_11301:
[----:B------:R-:W-:Y:S05]  /*244c0*/  BSYNC B0 ;  /* 0x0000000000007941 */ /* 0x000fea0003800000 */
.L_x_11300:
[----:B------:R-:W2:Y:S04]  /*244d0*/  LDL R5, [R1+0x70] ;  /* 0x0000700001057983 */ /* 0x000ea80000100800 */
[----:B------:R-:W3:Y:S04]  /*244e0*/  LD.E R11, desc[UR36][R8.64] ;  /* 0x00000024080b7980 */ /* 0x000ee8000c101900 */
[----:B------:R-:W3:Y:S04]  /*244f0*/  LDL.64 R20, [R1+0xf8] ;  /* 0x0000f80001147983 */ /* 0x000ee80000100a00 */
[----:B-1---5:R-:W4:Y:S04]  /*24500*/  LDL.64 R2, [R1+0xf0] ;  /* 0x0000f00001027983 */ /* 0x022f280000100a00 */
[----:B------:R-:W4:Y:S04]  /*24510*/  LDL.64 R6, [R1+0xf0] ;  /* 0x0000f00001067983 */ /* 0x000f280000100a00 */
[----:B------:R-:W4:Y:S04]  /*24520*/  LDL.64 R12, [R1+0xf0] ;  /* 0x0000f000010c7983 */ /* 0x000f280000100a00 */
[----:B------:R-:W4:Y:S01]  /*24530*/  LDL.64 R14, [R1+0xf0] ;  /* 0x0000f000010e7983 */ /* 0x000f220000100a00 */
[----:B------:R-:W-:Y:S05]  /*24540*/  WARPSYNC.ALL ;  /* 0x0000000000007948 */ /* 0x000fea0003800000 */
[----:B------:R-:W-:Y:S01]  /*24550*/  WARPGROUP.ARRIVE ;  /* 0x00000000000079c5 */ /* 0x000fe20000000000 */
[----:B------:R-:W4:Y:S01]  /*24560*/  LDL.64 R16, [R1+0xf0] ;  /* 0x0000f00001107983 */ /* 0x000f220000100a00 */
[----:B--2---:R-:W-:Y:S01]  /*24570*/  ISETP.NE.U32.AND P0, PT, R5, RZ, PT ;  /* 0x000000ff0500720c */ /* 0x004fe20003f05070 */
[----:B---3--:R-:W-:-:S02]  /*24580*/  IMAD R4, R11, 0xc00, R20 ;  /* 0x00000c000b047824 */ /* 0x008fc400078e0214 */
[----:B------:R-:W-:Y:S01]  /*24590*/  IMAD.MOV.U32 R5, RZ, RZ, R21 ;  /* 0x000000ffff057224 */ /* 0x000fe200078e0015 */
[----:B----4-:R-:W-:Y:S02]  /*245a0*/  R2UR UR4, R2 ;  /* 0x00000000020472ca */ /* 0x010fe400000e0000 */
[----:B------:R-:W-:Y:S02]  /*245b0*/  R2UR UR6, R4 ;  /* 0x00000000040672ca */ /* 0x000fe400000e0000 */
[----:B------:R-:W-:Y:S02]  /*245c0*/  R2UR UR7, R5 ;  /* 0x00000000050772ca */ /* 0x000fe400000e0000 */
[----:B------:R-:W-:-:S03]  /*245d0*/  R2UR UR5, R3 ;  /* 0x00000000030572ca */ /* 0x000fc600000e0000 */
[----:B------:R-:W-:-:S10]  /*245e0*/  VOTEU.ANY UP0, P0 ;  /* 0x00000000003f7886 */ /* 0x000fd40000000100 */
        /* <DEDUP_REMOVED lines=129> */
[----:B--2---:R-:W-:Y:S01]  /*24e00*/  VIADD R6, R6, 0xc02 ;  /* 0x00000c0206067836 */ /* 0x004fe20000000000 */
[----:B------:R-:W-:Y:S02]  /*24e10*/  WARPGROUP.DEPBAR.LE gsb0, 0x0 ;  /* 0x00008000000079c5 */ /* 0x000fe40000010000 */
[----:B------:R-:W-:-:S09]  /*24e20*/  WARPGROUP.ARRIVE ;  /* 0x00000000000079c5 */ /* 0x000fd20000000000 */
[----:B------:R-:W-:Y:S01]  /*24e30*/  HGMMA.64x96x16.F32.BF16 R24, gdesc[UR4], R24, gsb0 ;  /* 0x01600000041879f0 */ /* 0x000fe20008001818 */
[----:B------:R-:W-:Y:S02]  /*24e40*/  VIADD R2, R4, 0x902 ;  /* 0x0000090204027836 */ /* 0x000fe40000000000 */
[----:B------:R-:W-:Y:S01]  /*24e50*/  IMAD.MOV.U32 R3, RZ, RZ, R21 ;  /* 0x000000ffff037224 */ /* 0x000fe200078e0015 */
[----:B------:R-:W-:Y:S02]  /*24e60*/  R2UR UR4, R6 ;  /* 0x00000000060472ca */ /* 0x000fe400000e0000 */
[----:B------:R-:W-:Y:S02]  /*24e70*/  R2UR UR6, R2 ;  /* 0x00000000020672ca */ /* 0x000fe400000e0000 */
[----:B------:R-:W-:Y:S02]  /*24e80*/  R2UR UR7, R3 ;  /* 0x00000000030772ca */ /* 0x000fe400000e0000 */
[----:B------:R-:W-:Y:S01]  /*24e90*/  R2UR UR5, R7 ;  /* 0x00000000070572ca */ /* 0x000fe200000e0000 */
[----:B---3--:R-:W-:-:S02]  /*24ea0*/  VIADD R12, R12, 0xc04 ;  /* 0x00000c040c0c7836 */ /* 0x008fc40000000000 */
        /* <DEDUP_REMOVED lines=9> */
[----:B----4-:R-:W-:Y:S02]  /*24f40*/  VIADD R14, R14, 0xc06 ;  /* 0x00000c060e0e7836 */ /* 0x010fe40000000000 */
[----:B------:R-:W-:-:S02]  /*24f50*/  VIADD R2, R4, 0x906 ;  /* 0x0000090604027836 */ /* 0x000fc40000000000 */
[----:B------:R-:W-:Y:S01]  /*24f60*/  IMAD.MOV.U32 R3, RZ, RZ, R21 ;  /* 0x000000ffff037224 */ /* 0x000fe200078e0015 */
[----:B------:R-:W-:Y:S02]  /*24f70*/  WARPGROUP.DEPBAR.LE gsb0, 0x0 ;  /* 0x00008000000079c5 */ /* 0x000fe40000010000 */
[----:B------:R-:W-:-:S06]  /*24f80*/  WARPGROUP.ARRIVE ;  /* 0x00000000000079c5 */ /* 0x000fcc0000000000 */
[----:B------:R-:W-:Y:S01]  /*24f90*/  HGMMA.64x96x16.F32.BF16 R24, gdesc[UR4], R24, gsb0 ;  /* 0x01600000041879f0 */ /* 0x000fe20008001818 */
[----:B------:R-:W-:Y:S02]  /*24fa0*/  R2UR UR4, R14 ;  /* 0x000000000e0472ca */ /* 0x000fe400000e0000 */
[----:B------:R-:W-:Y:S02]  /*24fb0*/  R2UR UR5, R15 ;  /* 0x000000000f0572ca */ /* 0x000fe400000e0000 */
[----:B------:R-:W-:Y:S02]  /*24fc0*/  R2UR UR6, R2 ;  /* 0x00000000020672ca */ /* 0x000fe400000e0000 */
[----:B------:R-:W-:Y:S01]  /*24fd0*/  R2UR UR7, R3 ;  /* 0x00000000030772ca */ /* 0x000fe200000e0000 */
        /* <DEDUP_REMOVED lines=19> */
[----:B------:R-:W-:-:S02]  /*25110*/  WARPGROUP.DEPBAR.LE gsb0, 0x0 ;  /* 0x00008000000079c5 */ /* 0x000fc40000010000 */
[----:B------:R1:W-:Y:S06]  /*25120*/  BAR.ARV R224, 0x100 ;  /* 0x000400e00000751d */ /* 0x0003ec0000002000 */
[----:B------:R-:W2:Y:S04]  /*25130*/  LD.E R3, desc[UR36][R74.64] ;  /* 0x000000244a037980 */ /* 0x000ea8000c101900 */
[----:B------:R1:W5:Y:S01]  /*25140*/  LD.E R2, desc[UR36][R8.64] ;  /* 0x0000002408027980 */ /* 0x000362000c101900 */
[----:B------:R-:W-:Y:S01]  /*25150*/  BSSY B0, `(.L_x_11303) ;  /* 0x0000005000007945 */ /* 0x000fe20003800000 */
[----:B--2---:R-:W-:-:S04]  /*25160*/  LOP3.LUT R3, R3, 0x1, RZ, 0xfc, !PT ;  /* 0x0000000103037812 */ /* 0x004fc800078efcff */
[----:B------:R-:W-:-:S13]  /*25170*/  ISETP.NE.AND P0, PT, R3, 0x3, PT ;  /* 0x000000030300780c */ /* 0x000fda0003f05270 */
[----:B-1----:R-:W-:Y:S05]  /*25180*/  @!P0 BRA `(.L_x_11304) ;  /* 0x0000000000048947 */ /* 0x002fea0003800000 */
[----:B------:R-:W-:Y:S01]  /*25190*/  BPT.TRAP 0x1 ;  /* 0x000000040000795c */ /* 0x000fe20000300000 */
.L_x_11304:
[----:B------:R-:W-:Y:S05]  /*251a0*/  BSYNC B0 ;  /* 0x0000000000007941 */ /* 0x000fea0003800000 */
.L_x_11303:
[----:B------:R-:W2:Y:S04]  /*251b0*/  LD.E.64 R4, desc[UR36][R74.64+0x20] ;  /* 0x000020244a047980 */ /* 0x000ea8000c101b00 */
[----:B------:R-:W3:Y:S01]  /*251c0*/  LD.E R3, desc[UR36][R74.64+0xc] ;  /* 0x00000c244a037980 */ /* 0x000ee2000c101900 */
[----:B--2---:R-:W-:-:S05]  /*251d0*/  MOV R5, R4 ;  /* 0x0000000400057202 */ /* 0x004fca0000000f00 */
[----:B-----5:R-:W-:-:S05]  /*251e0*/  IMAD R2, R2, 0x8, R5 ;  /* 0x0000000802027824 */ /* 0x020fca00078e0205 */
[----:B---3--:R-:W-:-:S04]  /*251f0*/  PRMT R2, R3, 0x654, R2 ;  /* 0x0000065403027816 */ /* 0x008fc80000000002 */
[----:B------:R1:W-:Y:S01]  /*25200*/  SYNCS.ARRIVE.TRANS64.RED.A1T0 RZ, [R2+URZ], RZ ;  /* 0x000000ff02ff79a7 */ /* 0x0003e2000810043f */
[----:B------:R-:W1:Y:S04]  /*25210*/  LDL R77, [R1+0x11c] ;  /* 0x00011c00014d7983 */ /* 0x000e680000100800 */
[----:B------:R-:W2:Y:S04]  /*25220*/  LDL R22, [R1+0x50] ;  /* 0x0000500001167983 */ /* 0x000ea80000100800 */
[----:B------:R-:W3:Y:S04]  /*25230*/  LDL.64 R72, [R1+0x140] ;  /* 0x0001400001487983 */ /* 0x000ee80000100a00 */
[----:B------:R-:W4:Y:S04]  /*25240*/  LDL R23, [R1+0x148] ;  /* 0x0001480001177983 */ /* 0x000f280000100800 */
[----:B------:R-:W4:Y:S04]  /*25250*/  LDL.128 R12, [R1+0x130] ;  /* 0x00013000010c7983 */ /* 0x000f280000100c00 */
[----:B------:R-:W4:Y:S01]  /*25260*/  LDL.128 R4, [R1+0x120] ;  /* 0x0001200001047983 */ /* 0x000f220000100c00 */
[----:B------:R-:W-:Y:S01]  /*25270*/  BSSY B0, `(.L_x_11305) ;  /* 0x0000040000007945 */ /* 0x000fe20003800000 */
[----:B-1----:R-:W-:-:S04]  /*25280*/  SHF.R.S32.HI R2, RZ, 0x1f, R77 ;  /* 0x0000001fff027819 */ /* 0x002fc8000001144d */
[----:B------:R-:W-:-:S04]  /*25290*/  LEA.HI R3, R2, R77, RZ, 0x7 ;  /* 0x0000004d02037211 */ /* 0x000fc800078f38ff */
[----:B------:R-:W-:-:S05]  /*252a0*/  LOP3.LUT R11, R3, 0xffffff80, RZ, 0xc0, !PT ;  /* 0xffffff80030b7812 */ /* 0x000fca00078ec0ff */
[----:B------:R-:W-:-:S05]  /*252b0*/  IMAD.IADD R11, R77, 0x1, -R11 ;  /* 0x000000014d0b7824 */ /* 0x000fca00078e0a0b */
[----:B------:R-:W-:-:S04]  /*252c0*/  SHF.R.S32.HI R16, RZ, 0x1f, R11 ;  /* 0x0000001fff107819 */ /* 0x000fc8000001140b */
[----:B------:R-:W-:Y:S02]  /*252d0*/  LEA.HI R17, R16, R11, RZ, 0x2 ;  /* 0x0000000b10117211 */ /* 0x000fe400078f10ff */
[----:B------:R-:W-:Y:S02]  /*252e0*/  LEA.HI R2, R2, R77, RZ, 0x2 ;  /* 0x0000004d02027211 */ /* 0x000fe400078f10ff */
[--C-:B------:R-:W-:Y:S02]  /*252f0*/  SHF.R.S32.HI R20, RZ, 0x2, R17.reuse ;  /* 0x00000002ff147819 */ /* 0x100fe40000011411 */
[----:B------:R-:W-:Y:S02]  /*25300*/  SHF.R.S32.HI R21, RZ, 0x1f, R17 ;  /* 0x0000001fff157819 */ /* 0x000fe40000011411 */
[----:B------:R-:W-:Y:S02]  /*25310*/  LOP3.LUT R2, R2, 0xfffffffc, RZ, 0xc0, !PT ;  /* 0xfffffffc02027812 */ /* 0x000fe400078ec0ff */
[----:B------:R-:W-:-:S02]  /*25320*/  LEA.HI R21, R21, R20, RZ, 0x3 ;  /* 0x0000001415157211 */ /* 0x000fc400078f18ff */
[----:B------:R-:W-:Y:S02]  /*25330*/  SHF.R.S32.HI R74, RZ, 0x7, R3 ;  /* 0x00000007ff4a7819 */ /* 0x000fe40000011403 */
        /* <DEDUP_REMOVED lines=17> */
[----:B----4-:R-:W-:Y:S01]  /*25450*/  @P0 SHF.R.U32.HI R2, RZ, R23, R16 ;  /* 0x00000017ff020219 */ /* 0x010fe20000011610 */
[----:B------:R-:W-:Y:S01]  /*25460*/  IMAD.MOV.U32 R3, RZ, RZ, -0x60 ;  /* 0xffffffa0ff037424 */ /* 0x000fe200078e00ff */
[----:B------:R-:W-:-:S03]  /*25470*/  LOP3.LUT R16, R17, 0x7ffffffc, RZ, 0xc0, !PT ;  /* 0x7ffffffc11107812 */ /* 0x000fc600078ec0ff */
[----:B------:R-:W1:Y:S01]  /*25480*/  SHFL.IDX PT, R20, R2, RZ, 0x1c1f ;  /* 0x001c1fff02147589 */ /* 0x000e6200000e0000 */
[----:B------:R-:W-:Y:S02]  /*25490*/  IMAD R3, R10, R3, 0x1 ;  /* 0x000000010a037424 */ /* 0x000fe400078e0203 */
[----:B------:R-:W-:Y:S01]  /*254a0*/  IMAD.IADD R16, R11, 0x1, -R16 ;  /* 0x000000010b107824 */ /* 0x000fe200078e0a10 */
[----:B------:R-:W-:-:S03]  /*254b0*/  ISETP.GE.AND P1, PT, R13, 0x1, PT ;  /* 0x000000010d00780c */ /* 0x000fc60003f26270 */
[----:B------:R-:W-:Y:S01]  /*254c0*/  IMAD R3, R16, -0x2, R3 ;  /* 0xfffffffe10037824 */ /* 0x000fe200078e0203 */
[----:B------:R-:W-:-:S04]  /*254d0*/  LOP3.LUT R11, RZ, R6, RZ, 0x33, !PT ;  /* 0x00000006ff0b7212 */ /* 0x000fc800078e33ff */
[----:B------:R-:W-:Y:S01]  /*254e0*/  IADD3 R16, -R4, R3, R5 ;  /* 0x0000000304107210 */ /* 0x000fe20007ffe105 */
[----:B------:R-:W-:-:S04]  /*254f0*/  VIADD R22, R3, 0xffffffff ;  /* 0xffffffff03167836 */ /* 0x000fc80000000000 */
[C---:B------:R-:W-:Y:S02]  /*25500*/  IMAD.IADD R17, R16.reuse, 0x1, R7 ;  /* 0x0000000110117824 */ /* 0x040fe400078e0207 */
[----:B------:R-:W-:Y:S02]  /*25510*/  IMAD.IADD R11, R16, 0x1, R11 ;  /* 0x00000001100b7824 */ /* 0x000fe400078e020b */
[----:B------:R-:W-:Y:S02]  /*25520*/  IMAD R16, R10, -0x60, R12 ;  /* 0xffffffa00a107824 */ /* 0x000fe400078e020c */
[--C-:B-1----:R-:W-:Y:S02]  /*25530*/  IMAD.IADD R6, R17, 0x1, R20.reuse ;  /* 0x0000000111067824 */ /* 0x102fe400078e0214 */
        /* <DEDUP_REMOVED lines=12> */
.L_x_11308:
[----:B------:R-:W-:-:S13]  /*25600*/  ISETP.NE.AND P0, PT, R13, 0x1, PT ;  /* 0x000000010d00780c */ /* 0x000fda0003f05270 */
[----:B------:R-:W-:-:S05]  /*25610*/  @P0 IMAD.HI.U32 R12, R7, R14, RZ ;  /* 0x0000000e070c0227 */ /* 0x000fca00078e00ff */
[----:B------:R-:W-:-:S07]  /*25620*/  @P0 SHF.R.U32.HI R7, RZ, R15, R12 ;  /* 0x0000000fff070219 */ /* 0x000fce000001160c */
.L_x_11309:
[----:B------:R-:W-:Y:S05]  /*25630*/  BSYNC B1 ;  /* 0x0000000000017941 */ /* 0x000fea0003800000 */
.L_x_11307:
[----:B------:R-:W-:-:S05]  /*25640*/  IMAD R12, R7, R13, R22 ;  /* 0x0000000d070c7224 */ /* 0x000fca00078e0216 */
[----:B------:R-:W-:Y:S02]  /*25650*/  VIMNMX R3, R3, R12, !PT ;  /* 0x0000000c03037248 */ /* 0x000fe40007fe0100 */
[----:B------:R-:W-:-:S07]  /*25660*/  VIADDMNMX R6, R12, R13, R6, PT ;  /* 0x0000000d0c067246 */ /* 0x000fce0003800106 */
.L_x_11306:
[----:B------:R-:W-:Y:S05]  /*25670*/  BSYNC B0 ;  /* 0x0000000000007941 */ /* 0x000fea0003800000 */
.L_x_11305:
[C---:B------:R-:W-:Y:S01]  /*25680*/  ISETP.GE.AND P1, PT, R16.reuse, 0x9, PT ;  /* 0x000000091000780c */ /* 0x040fe20003f26270 */
[----:B------:R-:W1:Y:S01]  /*25690*/  SHFL.IDX PT, R2, R2, 0x1, 0x1c1f ;  /* 0x003c1f0002027f89 */ /* 0x000e6200000e0000 */
        /* <DEDUP_REMOVED lines=128> */
.L_x_11313:
[----:B------:R-:W-:-:S13]  /*25ea0*/  ISETP.NE.AND P6, PT, R13, 0x1, PT ;  /* 0x000000010d00780c */ /* 0x000fda0003fc5270 */
[----:B------:R-:W-:-:S05]  /*25eb0*/  @P6 IMAD.HI.U32 R14, R4, R14, RZ ;  /* 0x0000000e040e6227 */ /* 0x000fca00078e00ff */
[----:B------:R-:W-:-:S07]  /*25ec0*/  @P6 SHF.R.U32.HI R4, RZ, R15, R14 ;  /* 0x0000000fff046219 */ /* 0x000fce000001160e */
.L_x_11314:
[----:B------:R-:W-:Y:S05]  /*25ed0*/  BSYNC B1 ;  /* 0x0000000000017941 */ /* 0x000fea0003800000 */
.L_x_11312:
[----:B------:R-:W-:-:S05]  /*25ee0*/  IMAD R4, R4, R13, R22 ;  /* 0x0000000d04047224 */ /* 0x000fca00078e0216 */
[----:B------:R-:W-:Y:S02]  /*25ef0*/  VIADDMNMX R6, R4, R13, R6, PT ;  /* 0x0000000d04067246 */ /* 0x000fe40003800106 */
[----:B------:R-:W-:-:S07]  /*25f00*/  VIMNMX R3, R3, R4, !PT ;  /* 0x0000000403037248 */ /* 0x000fce0007fe0100 */
.L_x_11311:
[----:B------:R-:W-:Y:S05]  /*25f10*/  BSYNC B0 ;  /* 0x0000000000007941 */ /* 0x000fea0003800000 */
.L_x_11310:
[C---:B------:R-:W-:Y:S01]  /*25f20*/  ISETP.GT.AND P1, PT, R3.reuse, 0x8, !P1 ;  /* 0x000000080300780c */ /* 0x040fe20004f24270 */
[----:B------:R-:W2:Y:S03]  /*25f30*/  LDL.64 R90, [R1+0xa40] ;  /* 0x000a4000015a7983 */ /* 0x000ea60000100a00 */
[----:B------:R-:W-:Y:S01]  /*25f40*/  ISETP.LT.OR P1, PT, R6, 0x9, P1 ;  /* 0x000000090600780c */ /* 0x000fe20000f21670 */
[----:B------:R-:W3:Y:S01]  /*25f50*/  LDL R88, [R1+0xa48] ;  /* 0x000a480001587983 */ /* 0x000ee20000100800 */
[----:B------:R-:W-:Y:S02]  /*25f60*/  ISETP.GT.AND P0, PT, R3, 0x1, !P0 ;  /* 0x000000010300780c */ /* 0x000fe40004704270 */
[----:B------:R-:W-:Y:S02]  /*25f70*/  FSEL R30, R30, -INF , !P1 ;  /* 0xff8000001e1e7808 */ /* 0x000fe40004800000 */
[----:B------:R-:W-:-:S02]  /*25f80*/  ISETP.NE.AND P1, PT, R23, RZ, PT ;  /* 0x000000ff1700720c */ /* 0x000fc40003f25270 */
[----:B------:R-:W4:Y:S01]  /*25f90*/  LDL.64 R22, [R1+0x200] ;  /* 0x0002000001167983 */ /* 0x000f220000100a00 */
[----:B------:R-:W-:Y:S02]  /*25fa0*/  ISETP.LT.OR P0, PT, R6, 0x2, P0 ;  /* 0x000000020600780c */ /* 0x000fe40000701670 */
        /* <DEDUP_REMOVED lines=14> */
[----:B------:R-:W-:Y:S02]  /*26090*/  ISETP.GT.AND P0, PT, R3, 0x18, !P6 ;  /* 0x000000180300780c */ /* 0x000fe40007704270 */
[----:B------:R-:W-:Y:S02]  /*260a0*/  ISETP.NE.AND P6, PT, R7, RZ, PT ;  /* 0x000000ff0700720c */ /* 0x000fe40003fc5270 */
[----:B------:R-:W-:-:S04]  /*260b0*/  ISETP.LT.OR P0, PT, R6, 0x19, P0 ;  /* 0x000000190600780c */ /* 0x000fc80000701670 */
[----:B------:R-:W-:Y:S02]  /*260c0*/  FSEL R38, R38, -INF , !P0 ;  /* 0xff80000026267808 */ /* 0x000fe40004000000 */
[----:B------:R-:W-:Y:S02]  /*260d0*/  ISETP.NE.AND P0, PT, R28, RZ, PT ;  /* 0x000000ff1c00720c */ /* 0x000fe40003f05270 */
[C---:B------:R-:W-:Y:S01]  /*260e0*/  ISETP.GT.AND P2, PT, R3.reuse, 0x49, !P2 ;  /* 0x000000490300780c */ /* 0x040fe20005744270 */
[----:B------:R-:W2:Y:S01]  /*260f0*/  LDL R28, [R1+0x220] ;  /* 0x00022000011c7983 */ /* 0x000ea20000100800 */
        /* <DEDUP_REMOVED lines=39> */
[----:B------:R-:W-:Y:S02]  /*26370*/  ISETP.GT.AND P0, PT, R3, RZ, !P6 ;  /* 0x000000ff0300720c */ /* 0x000fe40007704270 */
[----:B----4-:R-:W-:Y:S02]  /*26380*/  FMNMX.FTZ R2, R32, R22, !PT ;  /* 0x0000001620027209 */ /* 0x010fe40007810000 */
[----:B------:R-:W-:Y:S02]  /*26390*/  ISETP.LT.OR P0, PT, R6, 0x1, P0 ;  /* 0x000000010600780c */ /* 0x000fe40000701670 */
[----:B------:R-:W-:Y:S02]  /*263a0*/  FMNMX.FTZ R2, R72, R2, !PT ;  /* 0x0000000248027209 */ /* 0x000fe40007810000 */
[----:B------:R-:W-:-:S02]  /*263b0*/  FSEL R26, R26, -INF , !P0 ;  /* 0xff8000001a1a7808 */ /* 0x000fc40004000000 */
[----:B------:R-:W-:Y:S02]  /*263c0*/  FMNMX.FTZ R2, R74, R2, !PT ;  /* 0x000000024a027209 */ /* 0x000fe40007810000 */
[----:B------:R-:W-:Y:S02]  /*263d0*/  ISETP.NE.AND P0, PT, R77, RZ, PT ;  /* 0x000000ff4d00720c */ /* 0x000fe40003f05270 */
[----:B------:R-:W-:Y:S02]  /*263e0*/  FMNMX.FTZ R2, R76, R2, !PT ;  /* 0x000000024c027209 */ /* 0x000fe40007810000 */
[C---:B------:R-:W-:Y:S02]  /*263f0*/  ISETP.GT.AND P1, PT, R3.reuse, 0x48, !P1 ;  /* 0x000000480300780c */ /* 0x040fe40004f24270 */
[----:B------:R-:W-:Y:S02]  /*26400*/  FMNMX.FTZ R2, R180, R2, !PT ;  /* 0x00000002b4027209 */ /* 0x000fe40007810000 */
[----:B------:R-:W-:-:S02]  /*26410*/  ISETP.GT.AND P3, PT, R3, 0x50, !P3 ;  /* 0x000000500300780c */ /* 0x000fc40005f64270 */
[----:B------:R-:W-:Y:S02]  /*26420*/  FMNMX.FTZ R2, R78, R2, !PT ;  /* 0x000000024e027209 */ /* 0x000fe40007810000 */
[----:B------:R-:W-:Y:S02]  /*26430*/  ISETP.LT.OR P2, PT, R6, 0x4a, P2 ;  /* 0x0000004a0600780c */ /* 0x000fe40001741670 */
[----:B------:R-:W-:Y:S02]  /*26440*/  FMNMX.FTZ R2, R36, R2, !PT ;  /* 0x0000000224027209 */ /* 0x000fe40007810000 */
[----:B------:R-:W-:Y:S02]  /*26450*/  ISETP.GT.AND P4, PT, R3, 0x51, !P4 ;  /* 0x000000510300780c */ /* 0x000fe40006784270 */
[----:B------:R-:W-:Y:S02]  /*26460*/  FMNMX.FTZ R2, R80, R2, !PT ;  /* 0x0000000250027209 */ /* 0x000fe40007810000 */
[----:B------:R-:W-:-:S02]  /*26470*/  ISETP.NE.AND P6, PT, R16, RZ, PT ;  /* 0x000000ff1000720c */ /* 0x000fc40003fc5270 */
[----:B------:R-:W-:-:S04]  /*26480*/  FMNMX.FTZ R2, R40, R2, !PT ;  /* 0x0000000228027209 */ /* 0x000fc80007810000 */
[----:B------:R-:W-:-:S04]  /*26490*/  FMNMX.FTZ R2, R82, R2, !PT ;  /* 0x0000000252027209 */ /* 0x000fc80007810000 */
[----:B------:R-:W-:-:S04]  /*264a0*/  FMNMX.FTZ R2, R44, R2, !PT ;  /* 0x000000022c027209 */ /* 0x000fc80007810000 */
[----:B------:R-:W-:-:S04]  /*264b0*/  FMNMX.FTZ R2, R84, R2, !PT ;  /* 0x0000000254027209 */ /* 0x000fc80007810000 */
[----:B------:R-:W-:-:S04]  /*264c0*/  FMNMX.FTZ R2, R48, R2, !PT ;  /* 0x0000000230027209 */ /* 0x000fc80007810000 */
[----:B------:R-:W-:Y:S02]  /*264d0*/  FMNMX.FTZ R4, R166, R2, !PT ;  /* 0x00000002a6047209 */ /* 0x000fe40007810000 */
[----:B------:R-:W-:-:S04]  /*264e0*/  FMNMX.FTZ R2, R26, R23, !PT ;  /* 0x000000171a027209 */ /* 0x000fc80007810000 */
        /* <DEDUP_REMOVED lines=22> */
[----:B------:R-:W1:Y:S01]  /*26650*/  SHFL.BFLY PT, R7, R4, 0x2, 0x1f ;  /* 0x0c401f0004077f89 */ /* 0x000e6200000e0000 */
        /* <DEDUP_REMOVED lines=8> */
[----:B------:R-:W-:Y:S02]  /*266e0*/  FSEL R62, R62, -INF , !P1 ;  /* 0xff8000003e3e7808 */ /* 0x000fe40004800000 */
[----:B------:R-:W-:Y:S02]  /*266f0*/  FMNMX.FTZ R5, R59, R2, !PT ;  /* 0x000000023b057209 */ /* 0x000fe40007810000 */
[----:B------:R-:W-:Y:S02]  /*26700*/  ISETP.LT.OR P3, PT, R6, 0x51, P3 ;  /* 0x000000510600780c */ /* 0x000fe40001f61670 */
[----:B------:R-:W-:-:S02]  /*26710*/  FSEL R63, R63, -INF , !P2 ;  /* 0xff8000003f3f7808 */ /* 0x000fc40005000000 */
[----:B------:R-:W-:Y:S02]  /*26720*/  FMNMX.FTZ R2, R62, R5, !PT ;  /* 0x000000053e027209 */ /* 0x000fe40007810000 */
[----:B-1----:R-:W-:Y:S02]  /*26730*/  FMNMX.FTZ R7, R4, R7, !PT ;  /* 0x0000000704077209 */ /* 0x002fe40007810000 */
[----:B------:R-:W-:Y:S02]  /*26740*/  ISETP.GT.AND P5, PT, R3, 0x58, !P5 ;  /* 0x000000580300780c */ /* 0x000fe40006fa4270 */
[----:B------:R-:W-:Y:S02]  /*26750*/  ISETP.LT.OR P4, PT, R6, 0x52, P4 ;  /* 0x000000520600780c */ /* 0x000fe40002781670 */
[----:B------:R-:W-:Y:S02]  /*26760*/  FSEL R66, R66, -INF , !P3 ;  /* 0xff80000042427808 */ /* 0x000fe40005800000 */
[----:B------:R-:W-:Y:S01]  /*26770*/  FMNMX.FTZ R5, R63, R2, !PT ;  /* 0x000000023f057209 */ /* 0x000fe20007810000 */
[----:B------:R-:W1:Y:S01]  /*26780*/  SHFL.BFLY PT, R12, R7, 0x1, 0x1f ;  /* 0x0c201f00070c7f89 */ /* 0x000e6200000e0000 */
[----:B------:R-:W-:-:S02]  /*26790*/  ISETP.GT.AND P0, PT, R3, 0x59, !P6 ;  /* 0x000000590300780c */ /* 0x000fc40007704270 */
[----:B------:R-:W-:Y:S02]  /*267a0*/  ISETP.LT.OR P5, PT, R6, 0x59, P5 ;  /* 0x000000590600780c */ /* 0x000fe40002fa1670 */
[----:B------:R-:W-:Y:S02]  /*267b0*/  FSEL R67, R67, -INF , !P4 ;  /* 0xff80000043437808 */ /* 0x000fe40006000000 */
[----:B------:R-:W-:Y:S02]  /*267c0*/  FMNMX.FTZ R2, R66, R5, !PT ;  /* 0x0000000542027209 */ /* 0x000fe40007810000 */
[----:B------:R-:W-:Y:S02]  /*267d0*/  ISETP.LT.OR P0, PT, R6, 0x5a, P0 ;  /* 0x0000005a0600780c */ /* 0x000fe40000701670 */
[----:B------:R-:W-:Y:S02]  /*267e0*/  FSEL R70, R70, -INF , !P5 ;  /* 0xff80000046467808 */ /* 0x000fe40006800000 */
[----:B------:R-:W-:-:S02]  /*267f0*/  FMNMX.FTZ R3, R67, R2, !PT ;  /* 0x0000000243037209 */ /* 0x000fc40007810000 */
[----:B------:R-:W-:Y:S02]  /*26800*/  FSEL R71, R71, -INF , !P0 ;  /* 0xff80000047477808 */ /* 0x000fe40004000000 */
[----:B------:R-:W-:-:S04]  /*26810*/  FMNMX.FTZ R2, R70, R3, !PT ;  /* 0x0000000346027209 */ /* 0x000fc80007810000 */
[----:B------:R-:W-:-:S05]  /*26820*/  FMNMX.FTZ R5, R71, R2, !PT ;  /* 0x0000000247057209 */ /* 0x000fca0007810000 */
[----:B------:R4:W-:Y:S04]  /*26830*/  STL.64 [R1+0x200], R4 ;  /* 0x0002000401007387 */ /* 0x0009e80000100a00 */
[----:B------:R-:W3:Y:S01]  /*26840*/  LDL R13, [R1+0x204] ;  /* 0x00020400010d7983 */ /* 0x000ee20000100800 */
[----:B-1----:R-:W-:-:S03]  /*26850*/  FMNMX.FTZ R12, R7, R12, !PT ;  /* 0x0000000c070c7209 */ /* 0x002fc60007810000 */
[----:B------:R-:W4:Y:S04]  /*26860*/  LDL.64 R6, [R1+0x210] ;  /* 0x0002100001067983 */ /* 0x000f280000100a00 */
[----:B------:R-:W-:Y:S04]  /*26870*/  STL [R1+0x200], R12 ;  /* 0x0002000c01007387 */ /* 0x000fe80000100800 */
[----:B------:R-:W2:Y:S04]  /*26880*/  LDL R14, [R1+0x200] ;  /* 0x00020000010e7983 */ /* 0x000ea80000100800 */
[----:B---3--:R-:W1:Y:S01]  /*26890*/  SHFL.BFLY PT, R12, R13, 0x2, 0x1f ;  /* 0x0c401f000d0c7f89 */ /* 0x008e6200000e0000 */
[----:B--2---:R-:W-:Y:S01]  /*268a0*/  FMUL.FTZ R2, R28, R14 ;  /* 0x0000000e1c027220 */ /* 0x004fe20000410000 */
[----:B------:R-:W-:-:S04]  /*268b0*/  FSETP.NEU.FTZ.AND P0, PT, R14, -INF , PT ;  /* 0xff8000000e00780b */ /* 0x000fc80003f1d000 */
[----:B------:R-:W-:-:S05]  /*268c0*/  FSEL R11, R2, RZ, P0 ;  /* 0x000000ff020b7208 */ /* 0x000fca0000000000 */
[----:B----4-:R-:W-:Y:S01]  /*268d0*/  FFMA.FTZ R5, R76, R28, -R11 ;  /* 0x0000001c4c057223 */ /* 0x010fe2000001080b */
[----:B-1----:R-:W-:-:S03]  /*268e0*/  FMNMX.FTZ R12, R12, R13, !PT ;  /* 0x0000000d0c0c7209 */ /* 0x002fc60007810000 */
[----:B------:R1:W-:Y:S02]  /*268f0*/  MUFU.EX2 R153, R5 ;  /* 0x0000000500997308 */ /* 0x0003e40000000800 */
[----:B-1----:R-:W1:Y:S01]  /*26900*/  SHFL.BFLY PT, R5, R12, 0x1, 0x1f ;  /* 0x0c201f000c057f89 */ /* 0x002e6200000e0000 */
[----:B------:R-:W-:Y:S01]  /*26910*/  FSEL R13, R14, RZ, P0 ;  /* 0x000000ff0e0d7208 */ /* 0x000fe20000000000 */
[----:B------:R-:W-:-:S04]  /*26920*/  FFMA.FTZ R3, R32, R28, -R11 ;  /* 0x0000001c20037223 */ /* 0x000fc8000001080b */
[----:B------:R-:W-:Y:S01]  /*26930*/  FADD.FTZ R13, R22, -R13 ;  /* 0x8000000d160d7221 */ /* 0x000fe20000010000 */
[----:B-1----:R-:W-:-:S04]  /*26940*/  FMNMX.FTZ R12, R12, R5, !PT ;  /* 0x000000050c0c7209 */ /* 0x002fc80007810000 */
[C---:B------:R-:W-:Y:S01]  /*26950*/  FSETP.NEU.FTZ.AND P0, PT, R12.reuse, -INF , PT ;  /* 0xff8000000c00780b */ /* 0x040fe20003f1d000 */
[----:B------:R-:W-:-:S03]  /*26960*/  FMUL.FTZ R5, R12, R28 ;  /* 0x0000001c0c057220 */ /* 0x000fc60000410000 */
[----:B------:R-:W-:Y:S02]  /*26970*/  FSEL R14, R12, RZ, P0 ;  /* 0x000000ff0c0e7208 */ /* 0x000fe40000000000 */
[----:B------:R-:W-:-:S03]  /*26980*/  FSEL R5, R5, RZ, P0 ;  /* 0x000000ff05057208 */ /* 0x000fc60000000000 */
[----:B------:R-:W-:Y:S01]  /*26990*/  FADD.FTZ R23, R23, -R14 ;  /* 0x8000000e17177221 */ /* 0x000fe20000010000 */
[-C--:B------:R-:W-:Y:S01]  /*269a0*/  FMUL.FTZ R13, R13, R28.reuse ;  /* 0x0000001c0d0d7220 */ /* 0x080fe20000410000 */
[-C--:B------:R-:W-:Y:S01]  /*269b0*/  FFMA.FTZ R190, R26, R28.reuse, -R5 ;  /* 0x0000001c1abe7223 */ /* 0x080fe20000010805 */
[-CC-:B------:R-:W-:Y:S01]  /*269c0*/  FFMA.FTZ R2, R72, R28.reuse, -R11.reuse ;  /* 0x0000001c48027223 */ /* 0x180fe2000001080b */
[----:B------:R-:W-:Y:S01]  /*269d0*/  FMUL.FTZ R23, R28, R23 ;  /* 0x000000171c177220 */ /* 0x000fe20000410000 */
[-C--:B------:R-:W-:Y:S01]  /*269e0*/  FFMA.FTZ R21, R24, R28.reuse, -R11 ;  /* 0x0000001c18157223 */ /* 0x080fe2000001080b */
[-C--:B------:R-:W-:Y:S01]  /*269f0*/  FFMA.FTZ R155, R27, R28.reuse, -R5 ;  /* 0x0000001c1b9b7223 */ /* 0x080fe20000010805 */
[----:B------:R-:W-:Y:S01]  /*26a00*/  MUFU.EX2 R3, R3 ;  /* 0x0000000300037308 */ /* 0x000fe20000000800 */
[-C--:B------:R-:W-:Y:S01]  /*26a10*/  FFMA.FTZ R4, R74, R28.reuse, -R11 ;  /* 0x0000001c4a047223 */ /* 0x080fe2000001080b */
[----:B------:R-:W-:-:S06]  /*26a20*/  FFMA.FTZ R191, R30, R28, -R5 ;  /* 0x0000001c1ebf7223 */ /* 0x000fcc0000010805 */
[----:B------:R-:W1:Y:S01]  /*26a30*/  MUFU.EX2 R24, R13 ;  /* 0x0000000d00187308 */ /* 0x000e620000000800 */
[----:B------:R-:W-:-:S07]  /*26a40*/  FFMA.FTZ R192, R31, R28, -R5 ;  /* 0x0000001c1fc07223 */ /* 0x000fce0000010805 */
[----:B------:R-:W-:Y:S08]  /*26a50*/  MUFU.EX2 R190, R190 ;  /* 0x000000be00be7308 */ /* 0x000ff00000000800 */
[----:B------:R-:W2:Y:S01]  /*26a60*/  MUFU.EX2 R25, R23 ;  /* 0x0000001700197308 */ /* 0x000ea20000000800 */
[----:B------:R-:W-:-:S07]  /*26a70*/  FFMA.FTZ R180, R180, R28, -R11 ;  /* 0x0000001cb4b47223 */ /* 0x000fce000001080b */
[----:B------:R-:W3:Y:S01]  /*26a80*/  MUFU.EX2 R2, R2 ;  /* 0x0000000200027308 */ /* 0x000ee20000000800 */
[----:B------:R-:W-:-:S07]  /*26a90*/  FFMA.FTZ R184, R34, R28, -R5 ;  /* 0x0000001c22b87223 */ /* 0x000fce0000010805 */
[----:B------:R-:W4:Y:S01]  /*26aa0*/  MUFU.EX2 R155, R155 ;  /* 0x0000009b009b7308 */ /* 0x000f220000000800 */
[----:B------:R-:W-:-:S07]  /*26ab0*/  FFMA.FTZ R181, R78, R28, -R11 ;  /* 0x0000001c4eb57223 */ /* 0x000fce000001080b */
[----:B------:R-:W0:Y:S01]  /*26ac0*/  MUFU.EX2 R4, R4 ;  /* 0x0000000400047308 */ /* 0x000e220000000800 */
[-C--:B------:R-:W-:Y:S01]  /*26ad0*/  FFMA.FTZ R17, R20, R28.reuse, -R11 ;  /* 0x0000001c14117223 */ /* 0x080fe2000001080b */
[----:B------:R-:W-:-:S06]  /*26ae0*/  FFMA.FTZ R187, R35, R28, -R5 ;  /* 0x0000001c23bb7223 */ /* 0x000fcc0000010805 */
[----:B------:R-:W0:Y:S01]  /*26af0*/  MUFU.EX2 R191, R191 ;  /* 0x000000bf00bf7308 */ /* 0x000e220000000800 */
[-CC-:B------:R-:W-:Y:S01]  /*26b00*/  FFMA.FTZ R178, R36, R28.reuse, -R11.reuse ;  /* 0x0000001c24b27223 */ /* 0x180fe2000001080b */
[-CC-:B------:R-:W-:Y:S01]  /*26b10*/  FFMA.FTZ R179, R80, R28.reuse, -R11.reuse ;  /* 0x0000001c50b37223 */ /* 0x180fe2000001080b */
[-CC-:B------:R-:W-:Y:S01]  /*26b20*/  FFMA.FTZ R170, R40, R28.reuse, -R11.reuse ;  /* 0x0000001c28aa7223 */ /* 0x180fe2000001080b */
[-CC-:B------:R-:W-:Y:S01]  /*26b30*/  FFMA.FTZ R171, R82, R28.reuse, -R11.reuse ;  /* 0x0000001c52ab7223 */ /* 0x180fe2000001080b */
[----:B------:R-:W-:-:S03]  /*26b40*/  FFMA.FTZ R168, R44, R28, -R11 ;  /* 0x0000001c2ca87223 */ /* 0x000fc6000001080b */
        /* <DEDUP_REMOVED lines=13> */
[----:B-1----:R-:W-:Y:S01]  /*26c20*/  FFMA.FTZ R11, R24, R6, R3 ;  /* 0x00000006180b7223 */ /* 0x002fe20000010003 */
[----:B--2---:R-:W-:-:S02]  /*26c30*/  FFMA.FTZ R6, R7, R25, R190 ;  /* 0x0000001907067223 */ /* 0x004fc400000100be */
[----:B------:R-:W1:Y:S01]  /*26c40*/  MUFU.EX2 R184, R184 ;  /* 0x000000b800b87308 */ /* 0x000e620000000800 */
[-C--:B------:R-:W-:Y:S01]  /*26c50*/  FFMA.FTZ R186, R38, R28.reuse, -R5 ;  /* 0x0000001c26ba7223 */ /* 0x080fe20000010805 */
[----:B---3--:R-:W-:Y:S01]  /*26c60*/  FADD.FTZ R11, R2, R11 ;  /* 0x0000000b020b7221 */ /* 0x008fe20000010000 */
[----:B----4-:R-:W-:Y:S01]  /*26c70*/  FADD.FTZ R6, R155, R6 ;  /* 0x000000069b067221 */ /* 0x010fe20000010000 */
[----:B------:R-:W-:-:S04]  /*26c80*/  FFMA.FTZ R189, R39, R28, -R5 ;  /* 0x0000001c27bd7223 */ /* 0x000fc80000010805 */
[----:B------:R-:W2:Y:S01]  /*26c90*/  MUFU.EX2 R181, R181 ;  /* 0x000000b500b57308 */ /* 0x000ea20000000800 */
[----:B0-----:R-:W-:Y:S01]  /*26ca0*/  FADD.FTZ R14, R4, R11 ;  /* 0x0000000b040e7221 */ /* 0x001fe20000010000 */
[----:B------:R-:W-:-:S06]  /*26cb0*/  FADD.FTZ R7, R191, R6 ;  /* 0x00000006bf077221 */ /* 0x000fcc0000010000 */
[----:B------:R-:W0:Y:S01]  /*26cc0*/  MUFU.EX2 R187, R187 ;  /* 0x000000bb00bb7308 */ /* 0x000e220000000800 */
[----:B------:R-:W-:Y:S01]  /*26cd0*/  FFMA.FTZ R182, R42, R28, -R5 ;  /* 0x0000001c2ab67223 */ /* 0x000fe20000010805 */
[----:B------:R-:W-:-:S06]  /*26ce0*/  FADD.FTZ R11, R153, R14 ;  /* 0x0000000e990b7221 */ /* 0x000fcc0000010000 */
[----:B------:R-:W3:Y:S01]  /*26cf0*/  MUFU.EX2 R178, R178 ;  /* 0x000000b200b27308 */ /* 0x000ee20000000800 */
[----:B------:R-:W-:Y:S01]  /*26d00*/  FADD.FTZ R7, R192, R7 ;  /* 0x00000007c0077221 */ /* 0x000fe20000010000 */
[----:B------:R-:W-:-:S06]  /*26d10*/  FFMA.FTZ R183, R43, R28, -R5 ;  /* 0x0000001c2bb77223 */ /* 0x000fcc0000010805 */
[----:B------:R-:W4:Y:S01]  /*26d20*/  MUFU.EX2 R186, R186 ;  /* 0x000000ba00ba7308 */ /* 0x000f220000000800 */
[----:B------:R-:W-:Y:S01]  /*26d30*/  FADD.FTZ R6, R180, R11 ;  /* 0x0000000bb4067221 */ /* 0x000fe20000010000 */
[----:B-1----:R-:W-:-:S06]  /*26d40*/  FADD.FTZ R14, R184, R7 ;  /* 0x00000007b80e7221 */ /* 0x002fcc0000010000 */
[----:B------:R-:W1:Y:S01]  /*26d50*/  MUFU.EX2 R179, R179 ;  /* 0x000000b300b37308 */ /* 0x000e620000000800 */
[----:B------:R-:W-:-:S07]  /*26d60*/  FFMA.FTZ R185, R46, R28, -R5 ;  /* 0x0000001c2eb97223 */ /* 0x000fce0000010805 */
[----:B------:R-:W1:Y:S01]  /*26d70*/  MUFU.EX2 R189, R189 ;  /* 0x000000bd00bd7308 */ /* 0x000e620000000800 */
[----:B--2---:R-:W-:Y:S01]  /*26d80*/  FADD.FTZ R7, R181, R6 ;  /* 0x00000006b5077221 */ /* 0x004fe20000010000 */
[----:B0-----:R-:W-:-:S06]  /*26d90*/  FADD.FTZ R11, R187, R14 ;  /* 0x0000000ebb0b7221 */ /* 0x001fcc0000010000 */
[----:B------:R-:W0:Y:S01]  /*26da0*/  MUFU.EX2 R170, R170 ;  /* 0x000000aa00aa7308 */ /* 0x000e220000000800 */
[----:B------:R-:W-:-:S07]  /*26db0*/  FFMA.FTZ R188, R47, R28, -R5 ;  /* 0x0000001c2fbc7223 */ /* 0x000fce0000010805 */
[----:B------:R-:W2:Y:S01]  /*26dc0*/  MUFU.EX2 R182, R182 ;  /* 0x000000b600b67308 */ /* 0x000ea20000000800 */
[----:B---3--:R-:W-:Y:S01]  /*26dd0*/  FADD.FTZ R6, R178, R7 ;  /* 0x00000007b2067221 */ /* 0x008fe20000010000 */
[----:B----4-:R-:W-:-:S06]  /*26de0*/  FADD.FTZ R14, R186, R11 ;  /* 0x0000000bba0e7221 */ /* 0x010fcc0000010000 */
[----:B------:R-:W3:Y:S01]  /*26df0*/  MUFU.EX2 R171, R171 ;  /* 0x000000ab00ab7308 */ /* 0x000ee20000000800 */
[----:B------:R-:W-:-:S07]  /*26e00*/  FFMA.FTZ R177, R50, R28, -R5 ;  /* 0x0000001c32b17223 */ /* 0x000fce0000010805 */
[----:B------:R-:W4:Y:S01]  /*26e10*/  MUFU.EX2 R183, R183 ;  /* 0x000000b700b77308 */ /* 0x000f220000000800 */
[----:B-1----:R-:W-:Y:S01]  /*26e20*/  FADD.FTZ R7, R179, R6 ;  /* 0x00000006b3077221 */ /* 0x002fe20000010000 */
[----:B------:R-:W-:-:S06]  /*26e30*/  FADD.FTZ R11, R189, R14 ;  /* 0x0000000ebd0b7221 */ /* 0x000fcc0000010000 */
[----:B------:R-:W1:Y:S01]  /*26e40*/  MUFU.EX2 R168, R168 ;  /* 0x000000a800a87308 */ /* 0x000e620000000800 */
[----:B------:R-:W-:-:S07]  /*26e50*/  FFMA.FTZ R174, R51, R28, -R5 ;  /* 0x0000001c33ae7223 */ /* 0x000fce0000010805 */
[----:B------:R-:W1:Y:S01]  /*26e60*/  MUFU.EX2 R185, R185 ;  /* 0x000000b900b97308 */ /* 0x000e620000000800 */
[----:B0-----:R-:W-:Y:S01]  /*26e70*/  FADD.FTZ R6, R170, R7 ;  /* 0x00000007aa067221 */ /* 0x001fe20000010000 */
[----:B--2---:R-:W-:-:S06]  /*26e80*/  FADD.FTZ R14, R182, R11 ;  /* 0x0000000bb60e7221 */ /* 0x004fcc0000010000 */
        /* <DEDUP_REMOVED lines=50> */
[----:B------:R-:W3:Y:S08]  /*271b0*/  MUFU.EX2 R17, R17 ;  /* 0x0000001100117308 */ /* 0x000ef00000000800 */
[----:B------:R-:W4:Y:S01]  /*271c0*/  MUFU.EX2 R157, R157 ;  /* 0x0000009d009d7308 */ /* 0x000f220000000800 */
[----:B-1----:R-:W-:Y:S01]  /*271d0*/  FADD.FTZ R5, R160, R5 ;  /* 0x00000005a0057221 */ /* 0x002fe20000010000 */
[----:B------:R-:W-:-:S06]  /*271e0*/  FADD.FTZ R7, R164, R7 ;  /* 0x00000007a4077221 */ /* 0x000fcc0000010000 */
[----:B------:R-:W1:Y:S08]  /*271f0*/  MUFU.EX2 R20, R20 ;  /* 0x0000001400147308 */ /* 0x000e700000000800 */
[----:B------:R-:W1:Y:S01]  /*27200*/  MUFU.EX2 R22, R22 ;  /* 0x0000001600167308 */ /* 0x000e620000000800 */
[----:B0-----:R-:W-:Y:S01]  /*27210*/  FADD.FTZ R6, R16, R5 ;  /* 0x0000000510067221 */ /* 0x001fe20000010000 */
[----:B--2---:R-:W-:-:S06]  /*27220*/  FADD.FTZ R14, R156, R7 ;  /* 0x000000079c0e7221 */ /* 0x004fcc0000010000 */
[----:B------:R-:W0:Y:S08]  /*27230*/  MUFU.EX2 R21, R21 ;  /* 0x0000001500157308 */ /* 0x000e300000000800 */
[----:B------:R-:W2:Y:S01]  /*27240*/  MUFU.EX2 R23, R23 ;  /* 0x0000001700177308 */ /* 0x000ea20000000800 */
[----:B---3--:R-:W-:Y:S01]  /*27250*/  FADD.FTZ R5, R17, R6 ;  /* 0x0000000611057221 */ /* 0x008fe20000010000 */
[----:B----4-:R-:W-:-:S03]  /*27260*/  FADD.FTZ R7, R157, R14 ;  /* 0x0000000e9d077221 */ /* 0x010fc60000010000 */
[----:B-1----:R-:W-:Y:S01]  /*27270*/  FADD.FTZ R6, R20, R5 ;  /* 0x0000000514067221 */ /* 0x002fe20000010000 */
[----:B------:R-:W-:-:S03]  /*27280*/  FADD.FTZ R14, R22, R7 ;  /* 0x00000007160e7221 */ /* 0x000fc60000010000 */
[----:B0-----:R-:W-:Y:S01]  /*27290*/  FADD.FTZ R6, R21, R6 ;  /* 0x0000000615067221 */ /* 0x001fe20000010000 */
[----:B------:R-:W-:Y:S01]  /*272a0*/  STL [R1+0x204], R12 ;  /* 0x0002040c01007387 */ /* 0x000fe20000100800 */
[----:B--2---:R-:W-:-:S03]  /*272b0*/  FADD.FTZ R7, R23, R14 ;  /* 0x0000000e17077221 */ /* 0x004fc60000010000 */
[----:B------:R0:W-:Y:S04]  /*272c0*/  STL.64 [R1+0xa50], R2 ;  /* 0x000a500201007387 */ /* 0x0001e80000100a00 */
[----:B------:R1:W-:Y:S04]  /*272d0*/  STL.64 [R1+0x210], R6 ;  /* 0x0002100601007387 */ /* 0x0003e80000100a00 */
[----:B------:R-:W2:Y:S04]  /*272e0*/  LD.E R5, desc[UR36][R18.64+0x230] ;  /* 0x0002302412057980 */ /* 0x000ea8000c101900 */
[----:B0-----:R0:W3:Y:S01]  /*272f0*/  LDL.64 R2, [R1+0xa40] ;  /* 0x000a400001027983 */ /* 0x0010e20000100a00 */
[----:B--2---:R-:W-:Y:S01]  /*27300*/  FMUL.FTZ R5, R24, R5 ;  /* 0x0000000518057220 */ /* 0x004fe20000410000 */
[----:B---3--:R-:W-:Y:S01]  /*27310*/  IMAD.MOV.U32 R3, RZ, RZ, R91 ;  /* 0x000000ffff037224 */ /* 0x008fe200078e005b */
[----:B------:R-:W-:-:S03]  /*27320*/  LOP3.LUT R2, R88, 0x4, RZ, 0xfc, !PT ;  /* 0x0000000458027812 */ /* 0x000fc600078efcff */
[----:B------:R-:W-:Y:S04]  /*27330*/  ST.E desc[UR36][R18.64+0x230], R5 ;  /* 0x0002300512007985 */ /* 0x000fe8000c101924 */
[----:B------:R-:W2:Y:S02]  /*27340*/  LD.E R11, desc[UR36][R2.64] ;  /* 0x00000024020b7980 */ /* 0x000ea4000c101900 */
[----:B--2---:R-:W-:-:S05]  /*27350*/  FMUL.FTZ R11, R24, R11 ;  /* 0x0000000b180b7220 */ /* 0x004fca0000410000 */
[----:B------:R2:W-:Y:S04]  /*27360*/  ST.E desc[UR36][R2.64], R11 ;  /* 0x0000000b02007985 */ /* 0x0005e8000c101924 */
[----:B------:R-:W3:Y:S04]  /*27370*/  LD.E R15, desc[UR36][R18.64+0x254] ;  /* 0x00025424120f7980 */ /* 0x000ee8000c101900 */
        /* <DEDUP_REMOVED lines=9> */
[----:B--2---:R-:W2:Y:S04]  /*27410*/  LD.E R11, desc[UR36][R18.64+0x284] ;  /* 0x00028424120b7980 */ /* 0x004ea8000c101900 */
        /* <DEDUP_REMOVED lines=51> */
[C---:B---3--:R-:W-:Y:S01]  /*27750*/  FMUL.FTZ R15, R24.reuse, R15 ;  /* 0x0000000f180f7220 */ /* 0x048fe20000410000 */
[----:B----4-:R-:W-:-:S04]  /*27760*/  FMUL.FTZ R139, R24, R14 ;  /* 0x0000000e188b7220 */ /* 0x010fc80000410000 */
[----:B------:R1:W-:Y:S01]  /*27770*/  ST.E desc[UR36][R18.64+0x254], R15 ;  /* 0x0002540f12007985 */ /* 0x0003e2000c101924 */
[----:B------:R-:W-:Y:S01]  /*27780*/  LOP3.LUT R14, R88, 0x8, RZ, 0xfc, !PT ;  /* 0x00000008580e7812 */ /* 0x000fe200078efcff */
[C---:B------:R-:W-:Y:S01]  /*27790*/  FMUL.FTZ R13, R24.reuse, R13 ;  /* 0x0000000d180d7220 */ /* 0x040fe20000410000 */
[C---:B------:R-:W-:Y:S01]  /*277a0*/  FMUL.FTZ R5, R24.reuse, R12 ;  /* 0x0000000c18057220 */ /* 0x040fe20000410000 */
[C---:B------:R-:W-:Y:S01]  /*277b0*/  FMUL.FTZ R7, R24.reuse, R7 ;  /* 0x0000000718077220 */ /* 0x040fe20000410000 */
[--C-:B-1----:R-:W-:Y:S02]  /*277c0*/  IMAD.MOV.U32 R15, RZ, RZ, R3.reuse ;  /* 0x000000ffff0f7224 */ /* 0x102fe400078e0003 */
        /* <DEDUP_REMOVED lines=57> */
[----:B------:R-:W-:Y:S04]  /*27b60*/  ST.E desc[UR36][R18.64+0x424], R139 ;  /* 0x0004248b12007985 */ /* 0x000fe8000c101924 */
[----:B------:R1:W-:Y:S04]  /*27b70*/  ST.E desc[UR36][R18.64+0x240], R13 ;  /* 0x0002400d12007985 */ /* 0x0003e8000c101924 */
[----:B------:R2:W-:Y:S04]  /*27b80*/  ST.E desc[UR36][R18.64+0x244], R5 ;  /* 0x0002440512007985 */ /* 0x0005e8000c101924 */
[----:B------:R3:W-:Y:S04]  /*27b90*/  ST.E desc[UR36][R18.64+0x250], R7 ;  /* 0x0002500712007985 */ /* 0x0007e8000c101924 */
[----:B------:R-:W-:Y:S04]  /*27ba0*/  ST.E desc[UR36][R18.64+0x260], R27 ;  /* 0x0002601b12007985 */ /* 0x000fe8000c101924 */
[----:B------:R-:W-:Y:S04]  /*27bb0*/  ST.E desc[UR36][R18.64+0x264], R29 ;  /* 0x0002641d12007985 */ /* 0x000fe8000c101924 */
[----:B------:R-:W-:Y:S04]  /*27bc0*/  ST.E desc[UR36][R18.64+0x270], R31 ;  /* 0x0002701f12007985 */ /* 0x000fe8000c101924 */
[----:B------:R4:W-:Y:S04]  /*27bd0*/  ST.E desc[UR36][R18.64+0x274], R33 ;  /* 0x0002742112007985 */ /* 0x0009e8000c101924 */
        /* <DEDUP_REMOVED lines=54> */
[----:B------:R-:W-:Y:S01]  /*27f40*/  LOP3.LUT R12, R88, 0xc, RZ, 0xfc, !PT ;  /* 0x0000000c580c7812 */ /* 0x000fe200078efcff */
[----:B-1----:R-:W-:-:S02]  /*27f50*/  IMAD.MOV.U32 R13, RZ, RZ, R3 ;  /* 0x000000ffff0d7224 */ /* 0x002fc400078e0003 */
[----:B--2---:R-:W-:-:S05]  /*27f60*/  FMUL.FTZ R5, R25, R6 ;  /* 0x0000000619057220 */ /* 0x004fca0000410000 */
[----:B------:R1:W-:Y:S04]  /*27f70*/  ST.E desc[UR36][R14.64], R5 ;  /* 0x000000050e007985 */ /* 0x0003e8000c101924 */
[----:B------:R-:W3:Y:S02]  /*27f80*/  LD.E R6, desc[UR36][R12.64] ;  /* 0x000000240c067980 */ /* 0x000ee4000c101900 */
[----:B---3--:R-:W-:-:S05]  /*27f90*/  FMUL.FTZ R7, R25, R6 ;  /* 0x0000000619077220 */ /* 0x008fca0000410000 */
[----:B------:R2:W-:Y:S04]  /*27fa0*/  ST.E desc[UR36][R12.64], R7 ;  /* 0x000000070c007985 */ /* 0x0005e8000c101924 */
[----:B------:R-:W4:Y:S04]  /*27fb0*/  LD.E R144, desc[UR36][R18.64+0x42c] ;  /* 0x00042c2412907980 */ /* 0x000f28000c101900 */
[----:B------:R-:W1:Y:S04]  /*27fc0*/  LD.E R6, desc[UR36][R18.64+0x248] ;  /* 0x0002482412067980 */ /* 0x000e68000c101900 */
[----:B------:R-:W2:Y:S04]  /*27fd0*/  LD.E R24, desc[UR36][R18.64+0x24c] ;  /* 0x00024c2412187980 */ /* 0x000ea8000c101900 */
        /* <DEDUP_REMOVED lines=58> */
[----:B------:R-:W3:Y:S01]  /*28380*/  LD.E R142, desc[UR36][R18.64+0x428] ;  /* 0x00042824128e7980 */ /* 0x000ee2000c101900 */
[C---:B----4-:R-:W-:Y:S01]  /*28390*/  FMUL.FTZ R33, R25.reuse, R144 ;  /* 0x0000009019217220 */ /* 0x050fe20000410000 */
[----:B-1----:R-:W-:-:S04]  /*283a0*/  FMUL.FTZ R5, R25, R6 ;  /* 0x0000000619057220 */ /* 0x002fc80000410000 */
[----:B------:R1:W-:Y:S01]  /*283b0*/  ST.E desc[UR36][R18.64+0x42c], R33 ;  /* 0x00042c2112007985 */ /* 0x0003e2000c101924 */
[C---:B--2---:R-:W-:Y:S01]  /*283c0*/  FMUL.FTZ R7, R25.reuse, R24 ;  /* 0x0000001819077220 */ /* 0x044fe20000410000 */
[C---:B---3--:R-:W-:Y:S01]  /*283d0*/  FMUL.FTZ R11, R25.reuse, R26 ;  /* 0x0000001a190b7220 */ /* 0x048fe20000410000 */
[C---:B------:R-:W-:Y:S01]  /*283e0*/  FMUL.FTZ R27, R25.reuse, R28 ;  /* 0x0000001c191b7220 */ /* 0x040fe20000410000 */
[C---:B------:R-:W-:Y:S01]  /*283f0*/  FMUL.FTZ R29, R25.reuse, R30 ;  /* 0x0000001e191d7220 */ /* 0x040fe20000410000 */
[C---:B------:R-:W-:Y:S01]  /*28400*/  FMUL.FTZ R31, R25.reuse, R32 ;  /* 0x00000020191f7220 */ /* 0x040fe20000410000 */
[C---:B-1----:R-:W-:Y:S01]  /*28410*/  FMUL.FTZ R33, R25.reuse, R36 ;  /* 0x0000002419217220 */ /* 0x042fe20000410000 */
[C---:B------:R-:W-:Y:S01]  /*28420*/  FMUL.FTZ R35, R25.reuse, R38 ;  /* 0x0000002619237220 */ /* 0x040fe20000410000 */
[C---:B------:R-:W-:Y:S01]  /*28430*/  FMUL.FTZ R37, R25.reuse, R40 ;  /* 0x0000002819257220 */ /* 0x040fe20000410000 */
[C---:B------:R-:W-:Y:S01]  /*28440*/  FMUL.FTZ R39, R25.reuse, R42 ;  /* 0x0000002a19277220 */ /* 0x040fe20000410000 */
[----:B------:R1:W-:Y:S04]  /*28450*/  ST.E desc[UR36][R18.64+0x248], R5 ;  /* 0x0002480512007985 */ /* 0x0003e8000c101924 */
[----:B------:R2:W-:Y:S04]  /*28460*/  ST.E desc[UR36][R18.64+0x24c], R7 ;  /* 0x00024c0712007985 */ /* 0x0005e8000c101924 */
[----:B------:R3:W-:Y:S04]  /*28470*/  ST.E desc[UR36][R18.64+0x258], R11 ;  /* 0x0002580b12007985 */ /* 0x0007e8000c101924 */
[----:B------:R4:W-:Y:S01]  /*28480*/  ST.E desc[UR36][R18.64+0x25c], R27 ;  /* 0x00025c1b12007985 */ /* 0x0009e2000c101924 */
[----:B-1----:R-:W-:-:S03]  /*28490*/  FMUL.FTZ R5, R25, R34 ;  /* 0x0000002219057220 */ /* 0x002fc60000410000 */
[----:B------:R1:W-:Y:S01]  /*284a0*/  ST.E desc[UR36][R18.64+0x268], R29 ;  /* 0x0002681d12007985 */ /* 0x0003e2000c101924 */
[----:B--2---:R-:W-:-:S03]  /*284b0*/  FMUL.FTZ R7, R25, R44 ;  /* 0x0000002c19077220 */ /* 0x004fc60000410000 */
[----:B------:R2:W-:Y:S01]  /*284c0*/  ST.E desc[UR36][R18.64+0x26c], R31 ;  /* 0x00026c1f12007985 */ /* 0x0005e2000c101924 */
[----:B---3--:R-:W-:-:S03]  /*284d0*/  FMUL.FTZ R11, R25, R46 ;  /* 0x0000002e190b7220 */ /* 0x008fc60000410000 */
[----:B------:R3:W-:Y:S01]  /*284e0*/  ST.E desc[UR36][R18.64+0x27c], R33 ;  /* 0x00027c2112007985 */ /* 0x0007e2000c101924 */
[----:B----4-:R-:W-:-:S03]  /*284f0*/  FMUL.FTZ R27, R25, R48 ;  /* 0x00000030191b7220 */ /* 0x010fc60000410000 */
[----:B------:R4:W-:Y:S01]  /*28500*/  ST.E desc[UR36][R18.64+0x288], R35 ;  /* 0x0002882312007985 */ /* 0x0009e2000c101924 */
[----:B-1----:R-:W-:-:S03]  /*28510*/  FMUL.FTZ R29, R25, R50 ;  /* 0x00000032191d7220 */ /* 0x002fc60000410000 */
[----:B------:R1:W-:Y:S01]  /*28520*/  ST.E desc[UR36][R18.64+0x28c], R37 ;  /* 0x00028c2512007985 */ /* 0x0003e2000c101924 */
[----:B--2---:R-:W-:-:S03]  /*28530*/  FMUL.FTZ R31, R25, R52 ;  /* 0x00000034191f7220 */ /* 0x004fc60000410000 */
[----:B------:R2:W-:Y:S01]  /*28540*/  ST.E desc[UR36][R18.64+0x298], R39 ;  /* 0x0002982712007985 */ /* 0x0005e2000c101924 */
[C---:B---3--:R-:W-:Y:S01]  /*28550*/  FMUL.FTZ R33, R25.reuse, R56 ;  /* 0x0000003819217220 */ /* 0x048fe20000410000 */
[C---:B----4-:R-:W-:Y:S01]  /*28560*/  FMUL.FTZ R35, R25.reuse, R58 ;  /* 0x0000003a19237220 */ /* 0x050fe20000410000 */
[C---:B-1----:R-:W-:Y:S01]  /*28570*/  FMUL.FTZ R37, R25.reuse, R60 ;  /* 0x0000003c19257220 */ /* 0x042fe20000410000 */
[C---:B--2---:R-:W-:Y:S01]  /*28580*/  FMUL.FTZ R39, R25.reuse, R62 ;  /* 0x0000003e19277220 */ /* 0x044fe20000410000 */
        /* <DEDUP_REMOVED lines=80> */
[----:B------:R-:W-:Y:S01]  /*28a90*/  FMUL.FTZ R25, R25, R142 ;  /* 0x0000008e19197220 */ /* 0x000fe20000410000 */
[----:B------:R-:W-:Y:S04]  /*28aa0*/  ST.E desc[UR36][R18.64+0x3b8], R5 ;  /* 0x0003b80512007985 */ /* 0x000fe8000c101924 */
[----:B------:R-:W-:Y:S04]  /*28ab0*/  ST.E desc[UR36][R18.64+0x3dc], R7 ;  /* 0x0003dc0712007985 */ /* 0x000fe8000c101924 */
[----:B------:R1:W-:Y:S04]  /*28ac0*/  ST.E desc[UR36][R18.64+0x3e8], R11 ;  /* 0x0003e80b12007985 */ /* 0x0003e8000c101924 */
[----:B------:R2:W-:Y:S04]  /*28ad0*/  ST.E desc[UR36][R18.64+0x3ec], R27 ;  /* 0x0003ec1b12007985 */ /* 0x0005e8000c101924 */
[----:B------:R3:W-:Y:S04]  /*28ae0*/  ST.E desc[UR36][R18.64+0x3f8], R29 ;  /* 0x0003f81d12007985 */ /* 0x0007e8000c101924 */
[----:B------:R-:W-:Y:S04]  /*28af0*/  ST.E desc[UR36][R18.64+0x3fc], R31 ;  /* 0x0003fc1f12007985 */ /* 0x000fe8000c101924 */
[----:B------:R-:W-:Y:S04]  /*28b00*/  ST.E desc[UR36][R18.64+0x408], R33 ;  /* 0x0004082112007985 */ /* 0x000fe8000c101924 */
[----:B------:R-:W-:Y:S04]  /*28b10*/  ST.E desc[UR36][R18.64+0x40c], R35 ;  /* 0x00040c2312007985 */ /* 0x000fe8000c101924 */
[----:B------:R-:W-:Y:S04]  /*28b20*/  ST.E desc[UR36][R18.64+0x418], R37 ;  /* 0x0004182512007985 */ /* 0x000fe8000c101924 */
[----:B------:R-:W-:Y:S04]  /*28b30*/  ST.E desc[UR36][R18.64+0x41c], R39 ;  /* 0x00041c2712007985 */ /* 0x000fe8000c101924 */
[----:B------:R4:W-:Y:S01]  /*28b40*/  ST.E desc[UR36][R18.64+0x428], R25 ;  /* 0x0004281912007985 */ /* 0x0009e2000c101924 */
[----:B------:R0:W-:Y:S06]  /*28b50*/  BAR.SYNC.DEFER_BLOCKING R225, 0x100 ;  /* 0x000400e10000751d */ /* 0x0001ec0000010000 */
[----:B-1----:R-:W2:Y:S04]  /*28b60*/  LD.E R11, desc[UR36][R18.64+0x230] ;  /* 0x00023024120b7980 */ /* 0x002ea8000c101900 */
[----:B------:R-:W4:Y:S04]  /*28b70*/  LD.E R5, desc[UR36][R8.64] ;  /* 0x0000002408057980 */ /* 0x000f28000c101900 */
[----:B------:R-:W4:Y:S04]  /*28b80*/  LD.E.64 R6, desc[UR36][R18.64+0x88] ;  /* 0x0000882412067980 */ /* 0x000f28000c101b00 */
[----:B--2---:R1:W-:Y:S04]  /*28b90*/  ST.E desc[UR36][R18.64+0x230], R11 ;  /* 0x0002300b12007985 */ /* 0x0043e8000c101924 */
[----:B------:R-:W2:Y:S04]  /*28ba0*/  LD.E R24, desc[UR36][R2.64] ;  /* 0x0000002402187980 */ /* 0x000ea8000c101900 */
[----:B--2---:R-:W-:Y:S04]  /*28bb0*/  ST.E desc[UR36][R2.64], R24 ;  /* 0x0000001802007985 */ /* 0x004fe8000c101924 */
[----:B------:R-:W2:Y:S04]  /*28bc0*/  LD.E R27, desc[UR36][R14.64] ;  /* 0x000000240e1b7980 */ /* 0x000ea8000c101900 */
[----:B--2---:R2:W-:Y:S04]  /*28bd0*/  ST.E desc[UR36][R14.64], R27 ;  /* 0x0000001b0e007985 */ /* 0x0045e8000c101924 */
[----:B---3--:R-:W3:Y:S04]  /*28be0*/  LD.E R29, desc[UR36][R12.64] ;  /* 0x000000240c1d7980 */ /* 0x008ee8000c101900 */
[----:B---3--:R3:W-:Y:S04]  /*28bf0*/  ST.E desc[UR36][R12.64], R29 ;  /* 0x0000001d0c007985 */ /* 0x0087e8000c101924 */
[----:B----4-:R-:W4:Y:S04]  /*28c00*/  LD.E R25, desc[UR36][R18.64+0x240] ;  /* 0x0002402412197980 */ /* 0x010f28000c101900 */
[----:B------:R-:W4:Y:S04]  /*28c10*/  LD.E R31, desc[UR36][R18.64+0x244] ;  /* 0x00024424121f7980 */ /* 0x000f28000c101900 */
[----:B------:R-:W4:Y:S04]  /*28c20*/  LD.E R33, desc[UR36][R18.64+0x248] ;  /* 0x0002482412217980 */ /* 0x000f28000c101900 */
[----:B-1----:R-:W4:Y:S04]  /*28c30*/  LD.E R11, desc[UR36][R18.64+0x24c] ;  /* 0x00024c24120b7980 */ /* 0x002f28000c101900 */
[----:B------:R-:W4:Y:S04]  /*28c40*/  LD.E R35, desc[UR36][R18.64+0x250] ;  /* 0x0002502412237980 */ /* 0x000f28000c101900 */
[----:B------:R-:W4:Y:S04]  /*28c50*/  LD.E R37, desc[UR36][R18.64+0x254] ;  /* 0x0002542412257980 */ /* 0x000f28000c101900 */
[----:B------:R-:W4:Y:S04]  /*28c60*/  LD.E R39, desc[UR36][R18.64+0x258] ;  /* 0x0002582412277980 */ /* 0x000f28000c101900 */
[----:B------:R-:W4:Y:S04]  /*28c70*/  LD.E R41, desc[UR36][R18.64+0x25c] ;  /* 0x00025c2412297980 */ /* 0x000f28000c101900 */
[----:B--2---:R-:W2:Y:S04]  /*28c80*/  LD.E R27, desc[UR36][R18.64+0x260] ;  /* 0x00026024121b7980 */ /* 0x004ea8000c101900 */
[----:B------:R-:W2:Y:S04]  /*28c90*/  LD.E R43, desc[UR36][R18.64+0x264] ;  /* 0x00026424122b7980 */ /* 0x000ea8000c101900 */
        /* <DEDUP_REMOVED lines=114> */
[----:B----4-:R-:W-:Y:S04]  /*293c0*/  ST.E desc[UR36][R18.64+0x240], R25 ;  /* 0x0002401912007985 */ /* 0x010fe8000c101924 */
[----:B------:R-:W-:Y:S04]  /*293d0*/  ST.E desc[UR36][R18.64+0x244], R31 ;  /* 0x0002441f12007985 */ /* 0x000fe8000c101924 */
[----:B------:R-:W-:Y:S04]  /*293e0*/  ST.E desc[UR36][R18.64+0x248], R33 ;  /* 0x0002482112007985 */ /* 0x000fe8000c101924 */
[----:B------:R1:W-:Y:S04]  /*293f0*/  ST.E desc[UR36][R18.64+0x24c], R11 ;  /* 0x00024c0b12007985 */ /* 0x0003e8000c101924 */
[----:B------:R-:W-:Y:S04]  /*29400*/  ST.E desc[UR36][R18.64+0x250], R35 ;  /* 0x0002502312007985 */ /* 0x000fe8000c101924 */
[----:B------:R-:W-:Y:S04]  /*29410*/  ST.E desc[UR36][R18.64+0x254], R37 ;  /* 0x0002542512007985 */ /* 0x000fe8000c101924 */
[----:B------:R-:W-:Y:S04]  /*29420*/  ST.E desc[UR36][R18.64+0x258], R39 ;  /* 0x0002582712007985 */ /* 0x000fe8000c101924 */
[----:B------:R-:W-:Y:S04]  /*29430*/  ST.E desc[UR36][R18.64+0x25c], R41 ;  /* 0x00025c2912007985 */ /* 0x000fe8000c101924 */
[----:B--2---:R-:W-:Y:S04]  /*29440*/  ST.E desc[UR36][R18.64+0x260], R27 ;  /* 0x0002601b12007985 */ /* 0x004fe8000c101924 */
[----:B------:R-:W-:Y:S04]  /*29450*/  ST.E desc[UR36][R18.64+0x264], R43 ;  /* 0x0002642b12007985 */ /* 0x000fe8000c101924 */
[----:B---3--:R-:W-:Y:S04]  /*29460*/  ST.E desc[UR36][R18.64+0x268], R29 ;  /* 0x0002681d12007985 */ /* 0x008fe8000c101924 */
        /* <DEDUP_REMOVED lines=113> */
[----:B------:R-:W-:-:S03]  /*29b80*/  IMAD.MOV.U32 R106, RZ, RZ, R2 ;  /* 0x000000ffff6a7224 */ /* 0x000fc600078e0002 */
[----:B-1----:R-:W4:Y:S01]  /*29b90*/  LDL R11, [R1+0x68] ;  /* 0x00006800010b7983 */ /* 0x002f220000100800 */
[----:B--2---:R-:W-:Y:S02]  /*29ba0*/  IMAD.MOV.U32 R107, RZ, RZ, R3 ;  /* 0x000000ffff6b7224 */ /* 0x004fe400078e0003 */
[----:B------:R-:W-:Y:S01]  /*29bb0*/  IMAD.MOV.U32 R194, RZ, RZ, R106 ;  /* 0x000000ffffc27224 */ /* 0x000fe200078e006a */
[----:B------:R1:W-:Y:S01]  /*29bc0*/  STL [R1+0xa40], R2 ;  /* 0x000a400201007387 */ /* 0x0003e20000100800 */
[----:B---3--:R-:W-:-:S03]  /*29bd0*/  IMAD.MOV.U32 R195, RZ, RZ, R107 ;  /* 0x000000ffffc37224 */ /* 0x008fc600078e006b */
[----:B----4-:R-:W2:Y:S04]  /*29be0*/  LD.E R24, desc[UR36][R18.64+0x230] ;  /* 0x0002302412187980 */ /* 0x010ea8000c101900 */
[----:B0-----:R-:W2:Y:S04]  /*29bf0*/  LD.E R28, desc[UR36][R18.64+0x240] ;  /* 0x00024024121c7980 */ /* 0x001ea8000c101900 */
[----:B-1----:R-:W3:Y:S04]  /*29c00*/  LDL.LU.64 R2, [R1+0xa50] ;  /* 0x000a500001027983 */ /* 0x002ee80000300a00 */
        /* <DEDUP_REMOVED lines=127> */
[----:B------:R-:W-:-:S02]  /*2a400*/  ISETP.NE.U32.AND P0, PT, R11, RZ, PT ;  /* 0x000000ff0b00720c */ /* 0x000fc40003f05070 */
[----:B------:R-:W-:Y:S02]  /*2a410*/  R2UR UR7, R7 ;  /* 0x00000000070772ca */ /* 0x000fe400000e0000 */
[----:B------:R-:W-:Y:S02]  /*2a420*/  R2UR UR6, R6 ;  /* 0x00000000060672ca */ /* 0x000fe400000e0000 */
[----:B------:R-:W-:Y:S02]  /*2a430*/  F2FP.BF16.F32.PACK_AB R154, R153, R4 ;  /* 0x00000004999a723e */ /* 0x000fe400000010ff */
[----:B------:R-:W-:Y:S02]  /*2a440*/  F2FP.BF16.F32.PACK_AB R153, R155, R190 ;  /* 0x000000be9b99723e */ /* 0x000fe400000010ff */
[----:B---3--:R-:W-:Y:S02]  /*2a450*/  F2FP.BF16.F32.PACK_AB R152, R2, R3 ;  /* 0x000000030298723e */ /* 0x008fe400000010ff */
[----:B------:R-:W-:Y:S01]  /*2a460*/  F2FP.BF16.F32.PACK_AB R155, R192, R191 ;  /* 0x000000bfc09b723e */ /* 0x000fe200000010ff */
[----:B------:R-:W-:Y:S01]  /*2a470*/  VOTEU.ANY UP0, P0 ;  /* 0x00000000003f7886 */ /* 0x000fe20000000100 */
[----:B------:R-:W-:-:S02]  /*2a480*/  VIADD R2, R6, 0x80 ;  /* 0x0000008006027836 */ /* 0x000fc40000000000 */
[----:B------:R-:W-:Y:S01]  /*2a490*/  IMAD.MOV.U32 R3, RZ, RZ, R7 ;  /* 0x000000ffff037224 */ /* 0x000fe200078e0007 */
[----:B--2---:R-:W-:-:S06]  /*2a4a0*/  WARPGROUP.ARRIVE ;  /* 0x00000000000079c5 */ /* 0x004fcc0000000000 */
[----:B------:R-:W-:Y:S01]  /*2a4b0*/  HGMMA.64x256x16.F32.BF16 R24, R152, gdesc[UR4].tnspB, R24, UP0, gsb0 ;  /* 0x43e0000498187df0 */ /* 0x000fe2000b801818 */
[----:B------:R-:W-:Y:S02]  /*2a4c0*/  R2UR UR6, R2 ;  /* 0x00000000020672ca */ /* 0x000fe400000e0000 */
[----:B------:R-:W-:Y:S01]  /*2a4d0*/  R2UR UR7, R3 ;  /* 0x00000000030772ca */ /* 0x000fe200000e0000 */
[----:B------:R-:W-:Y:S02]  /*2a4e0*/  VIADD R2, R6, 0x100 ;  /* 0x0000010006027836 */ /* 0x000fe40000000000 */
[----:B------:R-:W-:Y:S01]  /*2a4f0*/  IMAD.MOV.U32 R3, RZ, RZ, R7 ;  /* 0x000000ffff037224 */ /* 0x000fe200078e0007 */
[----:B------:R-:W-:Y:S02]  /*2a500*/  WARPGROUP.DEPBAR.LE gsb0, 0x0 ;  /* 0x00008000000079c5 */ /* 0x000fe40000010000 */
[----:B------:R-:W-:Y:S01]  /*2a510*/  ST.E desc[UR36][R18.64+0x230], R24 ;  /* 0x0002301812007985 */ /* 0x000fe2000c101924 */
[----:B------:R-:W-:-:S02]  /*2a520*/  F2FP.BF16.F32.PACK_AB R152, R181, R180 ;  /* 0x000000b4b598723e */ /* 0x000fc400000010ff */
[----:B------:R-:W-:Y:S01]  /*2a530*/  F2FP.BF16.F32.PACK_AB R154, R179, R178 ;  /* 0x000000b2b39a723e */ /* 0x000fe200000010ff */
[----:B------:R-:W-:Y:S01]  /*2a540*/  ST.E desc[UR36][R194.64], R25 ;  /* 0x00000019c2007985 */ /* 0x000fe2000c101924 */
[----:B------:R-:W-:Y:S02]  /*2a550*/  F2FP.BF16.F32.PACK_AB R153, R187, R184 ;  /* 0x000000b8bb99723e */ /* 0x000fe400000010ff */
[----:B------:R-:W-:Y:S01]  /*2a560*/  F2FP.BF16.F32.PACK_AB R155, R189, R186 ;  /* 0x000000babd9b723e */ /* 0x000fe200000010ff */
        /* <DEDUP_REMOVED lines=128> */
[----:B------:R-:W-:Y:S01]  /*2ad70*/  R2UR UR6, R2 ;  /* 0x00000000020672ca */ /* 0x000fe200000e0000 */
[----:B------:R-:W-:Y:S01]  /*2ad80*/  STL [R1+0x68], R0 ;  /* 0x0000680001007387 */ /* 0x000fe20000100800 */
        /* <DEDUP_REMOVED lines=281> */
[----:B------:R-:W-:Y:S01]  /*2bf20*/  VIADD R6, R6, 0x280 ;  /* 0x0000028006067836 */ /* 0x000fe20000000000 */
[----:B------:R-:W-:Y:S02]  /*2bf30*/  WARPGROUP.DEPBAR.LE gsb0, 0x0 ;  /* 0x00008000000079c5 */ /* 0x000fe40000010000 */
[----:B------:R-:W-:Y:S01]  /*2bf40*/  ST.E desc[UR36][R18.64+0x230], R24 ;  /* 0x0002301812007985 */ /* 0x000fe2000c101924 */
[----:B------:R-:W-:Y:S02]  /*2bf50*/  F2FP.BF16.F32.PACK_AB R152, R161, R158 ;  /* 0x0000009ea198723e */ /* 0x000fe400000010ff */
[----:B------:R-:W-:Y:S01]  /*2bf60*/  F2FP.BF16.F32.PACK_AB R154, R160, R159 ;  /* 0x0000009fa09a723e */ /* 0x000fe200000010ff */
[----:B------:R-:W-:Y:S01]  /*2bf70*/  ST.E desc[UR36][R194.64], R25 ;  /* 0x00000019c2007985 */ /* 0x000fe2000c101924 */
[----:B------:R-:W-:-:S02]  /*2bf80*/  F2FP.BF16.F32.PACK_AB R153, R172, R173 ;  /* 0x000000adac99723e */ /* 0x000fc400000010ff */
        /* <DEDUP_REMOVED lines=267> */
[----:B------:R-:W-:Y:S02]  /*2d040*/  STL [R1+0x68], R0 ;  /* 0x0000680001007387 */ /* 0x000fe40000100800 */
        /* <DEDUP_REMOVED lines=129> */
[----:B------:R-:W-:Y:S04]  /*2d860*/  STL [R1+0x68], R0 ;  /* 0x0000680001007387 */ /* 0x000fe80000100800 */
[----:B------:R-:W2:Y:S04]  /*2d870*/  LD.E R3, desc[UR36][R18.64+0x230] ;  /* 0x0002302412037980 */ /* 0x000ea8000c101900 */
[----:B--2---:R0:W-:Y:S04]  /*2d880*/  ST.E desc[UR36][R18.64+0x230], R3 ;  /* 0x0002300312007985 */ /* 0x0041e8000c101924 */
[----:B------:R-:W2:Y:S04]  /*2d890*/  LD.E R2, desc[UR36][R194.64] ;  /* 0x00000024c2027980 */ /* 0x000ea8000c101900 */
[----:B--2---:R-:W-:Y:S04]  /*2d8a0*/  ST.E desc[UR36][R194.64], R2 ;  /* 0x00000002c2007985 */ /* 0x004fe8000c101924 */
[----:B------:R-:W2:Y:S04]  /*2d8b0*/  LD.E R4, desc[UR36][R14.64] ;  /* 0x000000240e047980 */ /* 0x000ea8000c101900 */
[----:B--2---:R1:W-:Y:S04]  /*2d8c0*/  ST.E desc[UR36][R14.64], R4 ;  /* 0x000000040e007985 */ /* 0x0043e8000c101924 */
[----:B------:R-:W2:Y:S04]  /*2d8d0*/  LD.E R5, desc[UR36][R12.64] ;  /* 0x000000240c057980 */ /* 0x000ea8000c101900 */
[----:B--2---:R2:W-:Y:S04]  /*2d8e0*/  ST.E desc[UR36][R12.64], R5 ;  /* 0x000000050c007985 */ /* 0x0045e8000c101924 */
[----:B------:R-:W3:Y:S04]  /*2d8f0*/  LD.E R7, desc[UR36][R18.64+0x240] ;  /* 0x0002402412077980 */ /* 0x000ee8000c101900 */
[----:B------:R-:W4:Y:S04]  /*2d900*/  LD.E R11, desc[UR36][R18.64+0x244] ;  /* 0x00024424120b7980 */ /* 0x000f28000c101900 */
[----:B------:R-:W4:Y:S04]  /*2d910*/  LD.E R17, desc[UR36][R18.64+0x248] ;  /* 0x0002482412117980 */ /* 0x000f28000c101900 */
[----:B------:R-:W4:Y:S04]  /*2d920*/  LD.E R21, desc[UR36][R18.64+0x24c] ;  /* 0x00024c2412157980 */ /* 0x000f28000c101900 */
[----:B0-----:R-:W4:Y:S04]  /*2d930*/  LD.E R3, desc[UR36][R18.64+0x250] ;  /* 0x0002502412037980 */ /* 0x001f28000c101900 */
[----:B------:R-:W4:Y:S04]  /*2d940*/  LD.E R23, desc[UR36][R18.64+0x254] ;  /* 0x0002542412177980 */ /* 0x000f28000c101900 */
[----:B------:R-:W4:Y:S04]  /*2d950*/  LD.E R25, desc[UR36][R18.64+0x258] ;  /* 0x0002582412197980 */ /* 0x000f28000c101900 */
[----:B------:R-:W4:Y:S04]  /*2d960*/  LD.E R27, desc[UR36][R18.64+0x25c] ;  /* 0x00025c24121b7980 */ /* 0x000f28000c101900 */
[----:B-1----:R-:W4:Y:S04]  /*2d970*/  LD.E R15, desc[UR36][R18.64+0x260] ;  /* 0x00026024120f7980 */ /* 0x002f28000c101900 */
        /* <DEDUP_REMOVED lines=115> */
[----:B---3--:R-:W-:Y:S04]  /*2e0b0*/  ST.E desc[UR36][R18.64+0x240], R7 ;  /* 0x0002400712007985 */ /* 0x008fe8000c101924 */
[----:B----4-:R-:W-:Y:S04]  /*2e0c0*/  ST.E desc[UR36][R18.64+0x244], R11 ;  /* 0x0002440b12007985 */ /* 0x010fe8000c101924 */
        /* <DEDUP_REMOVED lines=122> */
[----:B0-----:R-:W2:Y:S04]  /*2e870*/  LDL.64 R14, [R1+0x190] ;  /* 0x00019000010e7983 */ /* 0x001ea80000100a00 */
[----:B-1----:R3:W5:Y:S04]  /*2e880*/  LD.E R0, desc[UR36][R8.64] ;  /* 0x0000002408007980 */ /* 0x002768000c101900 */
[----:B--2---:R-:W2:Y:S01]  /*2e890*/  LD.E R2, desc[UR36][R14.64] ;  /* 0x000000240e027980 */ /* 0x004ea2000c101900 */
[----:B------:R-:W-:Y:S01]  /*2e8a0*/  BSSY B0, `(.L_x_11315) ;  /* 0x0000005000007945 */ /* 0x000fe20003800000 */
[----:B--2---:R-:W-:-:S04]  /*2e8b0*/  LOP3.LUT R2, R2, 0x1, RZ, 0xfc, !PT ;  /* 0x0000000102027812 */ /* 0x004fc800078efcff */
[----:B------:R-:W-:-:S13]  /*2e8c0*/  ISETP.NE.AND P0, PT, R2, 0x3, PT ;  /* 0x000000030200780c */ /* 0x000fda0003f05270 */
[----:B---3--:R-:W-:Y:S05]  /*2e8d0*/  @!P0 BRA `(.L_x_11316) ;  /* 0x0000000000048947 */ /* 0x008fea0003800000 */
[----:B------:R-:W-:Y:S01]  /*2e8e0*/  BPT.TRAP 0x1 ;  /* 0x000000040000795c */ /* 0x000fe20000300000 */
.L_x_11316:
[----:B------:R-:W-:Y:S05]  /*2e8f0*/  BSYNC B0 ;  /* 0x0000000000007941 */ /* 0x000fea0003800000 */
.L_x_11315:
[----:B------:R-:W2:Y:S04]  /*2e900*/  LD.E.64 R2, desc[UR36][R14.64+0x20] ;  /* 0x000020240e027980 */ /* 0x000ea8000c101b00 */
[----:B------:R-:W3:Y:S01]  /*2e910*/  LD.E R4, desc[UR36][R14.64+0xc] ;  /* 0x00000c240e047980 */ /* 0x000ee2000c101900 */
[C---:B------:R-:W-:Y:S01]  /*2e920*/  ISETP.GT.AND P0, PT, R10.reuse, UR40, PT ;  /* 0x000000280a007c0c */ /* 0x040fe2000bf04270 */
[----:B------:R-:W-:Y:S01]  /*2e930*/  VIADD R10, R10, 0xffffffff ;  /* 0xffffffff0a0a7836 */ /* 0x000fe20000000000 */
[----:B--2---:R-:W-:-:S05]  /*2e940*/  MOV R3, R2 ;  /* 0x0000000200037202 */ /* 0x004fca0000000f00 */
[----:B-----5:R-:W-:-:S05]  /*2e950*/  IMAD R3, R0, 0x8, R3 ;  /* 0x0000000800037824 */ /* 0x020fca00078e0203 */
[----:B---3--:R-:W-:-:S04]  /*2e960*/  PRMT R3, R4, 0x654, R3 ;  /* 0x0000065404037816 */ /* 0x008fc80000000003 */
[----:B------:R2:W-:Y:S01]  /*2e970*/  SYNCS.ARRIVE.TRANS64.RED.A1T0 RZ, [R3+URZ], RZ ;  /* 0x000000ff03ff79a7 */ /* 0x0005e2000810043f */
[----:B------:R-:W-:Y:S05]  /*2e980*/  @P0 BRA `(.L_x_11317) ;  /* 0xffffff5000cc0947 */ /* 0x000fea000383ffff */
.L_x_11288:
[----:B------:R-:W-:Y:S05]  /*2e990*/  WARPSYNC.ALL ;  /* 0x0000000000007948 */ /* 0x000fea0003800000 */
[----:B------:R-:W3:Y:S04]  /*2e9a0*/  LDL R5, [R1+0x210] ;  /* 0x0002100001057983 */ /* 0x000ee80000100800 */
[----:B------:R-:W4:Y:S04]  /*2e9b0*/  LDL R6, [R1+0x214] ;  /* 0x0002140001067983 */ /* 0x000f280000100800 */
[----:B------:R-:W5:Y:S04]  /*2e9c0*/  LDL R68, [R1+0x1f0] ;  /* 0x0001f00001447983 */ /* 0x000f680000100800 */
        /* <DEDUP_REMOVED lines=62> */
[----:B---3--:R-:W0:Y:S02]  /*2edb0*/  SHFL.BFLY PT, R0, R5, 0x2, 0x1f ;  /* 0x0c401f0005007f89 */ /* 0x008e2400000e0000 */
[----:B0-----:R-:W-:-:S05]  /*2edc0*/  FADD.FTZ R0, R5, R0 ;  /* 0x0000000005007221 */ /* 0x001fca0000010000 */
[----:B-12---:R-:W0:Y:S02]  /*2edd0*/  SHFL.BFLY PT, R3, R0, 0x1, 0x1f ;  /* 0x0c201f0000037f89 */ /* 0x006e2400000e0000 */
[----:B0-----:R-:W-:Y:S01]  /*2ede0*/  FADD.FTZ R2, R0, R3 ;  /* 0x0000000300027221 */ /* 0x001fe20000010000 */
[----:B-----5:R-:W-:Y:S01]  /*2edf0*/  VIADD R68, R68, 0x1 ;  /* 0x0000000144447836 */ /* 0x020fe20000000000 */
[----:B------:R-:W2:Y:S04]  /*2ee00*/  LDL R0, [R1+0x1fc] ;  /* 0x0001fc0001007983 */ /* 0x000ea80000100800 */
[----:B------:R-:W-:Y:S04]  /*2ee10*/  STL [R1+0x210], R2 ;  /* 0x0002100201007387 */ /* 0x000fe80000100800 */
[----:B------:R-:W3:Y:S04]  /*2ee20*/  LDL R87, [R1+0x210] ;  /* 0x0002100001577983 */ /* 0x000ee80000100800 */
[----:B----4-:R-:W0:Y:S02]  /*2ee30*/  SHFL.BFLY PT, R3, R6, 0x2, 0x1f ;  /* 0x0c401f0006037f89 */ /* 0x010e2400000e0000 */
[----:B0-----:R-:W-:Y:S01]  /*2ee40*/  FADD.FTZ R3, R3, R6 ;  /* 0x0000000603037221 */ /* 0x001fe20000010000 */
[----:B------:R-:W-:Y:S01]  /*2ee50*/  ISETP.NE.AND P2, PT, R68, 0x2, PT ;  /* 0x000000024400780c */ /* 0x000fe20003f45270 */
[----:B------:R-:W4:Y:S04]  /*2ee60*/  LDL.64 R6, [R1+0x428] ;  /* 0x0004280001067983 */ /* 0x000f280000100a00 */
[----:B------:R-:W0:Y:S08]  /*2ee70*/  SHFL.BFLY PT, R4, R3, 0x1, 0x1f ;  /* 0x0c201f0003047f89 */ /* 0x000e3000000e0000 */
[----:B------:R-:W5:Y:S01]  /*2ee80*/  @!P2 LDL R66, [R1+0x1f4] ;  /* 0x0001f4000142a983 */ /* 0x000f620000100800 */
[----:B0-----:R-:W-:-:S03]  /*2ee90*/  FADD.FTZ R78, R3, R4 ;  /* 0x00000004034e7221 */ /* 0x001fc60000010000 */
[----:B------:R-:W4:Y:S02]  /*2eea0*/  LDL.64 R4, [R1+0x3f8] ;  /* 0x0003f80001047983 */ /* 0x000f240000100a00 */
[----:B------:R-:W-:Y:S02]  /*2eeb0*/  FSETP.NE.FTZ.AND P1, PT, R78, RZ, PT ;  /* 0x000000ff4e00720b */ /* 0x000fe40003f35000 */
[----:B------:R-:W4:Y:S11]  /*2eec0*/  LDL.64 R2, [R1+0x418] ;  /* 0x0004180001027983 */ /* 0x000f360000100a00 */
[----:B------:R-:W4:Y:S04]  /*2eed0*/  @P1 LDL R83, [R1+0x220] ;  /* 0x0002200001531983 */ /* 0x000f280000100800 */
[----:B------:R-:W4:Y:S01]  /*2eee0*/  @P1 LDL R85, [R1+0x204] ;  /* 0x0002040001551983 */ /* 0x000f220000100800 */
[----:B------:R-:W-:-:S02]  /*2eef0*/  IMAD.MOV.U32 R80, RZ, RZ, -0x800000 ;  /* 0xff800000ff507424 */ /* 0x000fc400078e00ff */
[----:B------:R-:W-:Y:S01]  /*2ef00*/  IMAD.MOV.U32 R79, RZ, RZ, RZ ;  /* 0x000000ffff4f7224 */ /* 0x000fe200078e00ff */
[----:B------:R0:W-:Y:S08]  /*2ef10*/  BAR.ARV R224, 0x100 ;  /* 0x000400e00000751d */ /* 0x0001f00000002000 */
[----:B------:R-:W-:Y:S06]  /*2ef20*/  BAR.ARV 0x8, 0x180 ;  /* 0x0206000000007b1d */ /* 0x000fec0000002000 */
[----:B---3--:R-:W-:-:S13]  /*2ef30*/  FSETP.NE.FTZ.AND P0, PT, R87, RZ, PT ;  /* 0x000000ff5700720b */ /* 0x008fda0003f15000 */
[----:B------:R-:W3:Y:S04]  /*2ef40*/  @P0 LDL R69, [R1+0x220] ;  /* 0x0002200001450983 */ /* 0x000ee80000100800 */
[----:B------:R-:W4:Y:S01]  /*2ef50*/  @P0 LDL R82, [R1+0x200] ;  /* 0x0002000001520983 */ /* 0x000f220000100800 */
[----:B------:R-:W1:Y:S02]  /*2ef60*/  @P0 MUFU.LG2 R81, R87 ;  /* 0x0000005700510308 */ /* 0x000e640000000c00 */
[----:B-1----:R-:W-:-:S06]  /*2ef70*/  @P0 FMUL.FTZ R84, R81, 0.69314718246459960938 ;  /* 0x3f31721851540820 */ /* 0x002fcc0000410000 */
[----:B------:R-:W1:Y:S08]  /*2ef80*/  @P1 MUFU.LG2 R86, R78 ;  /* 0x0000004e00561308 */ /* 0x000e700000000c00 */
[----:B------:R-:W0:Y:S01]  /*2ef90*/  @P0 MUFU.RCP R79, R87 ;  /* 0x00000057004f0308 */ /* 0x000e220000001000 */
[----:B-----5:R-:W-:Y:S01]  /*2efa0*/  @!P2 LOP3.LUT R66, R66, 0x1, RZ, 0x3c, !PT ;  /* 0x000000014242a812 */ /* 0x020fe200078e3cff */
[----:B--2---:R-:W-:-:S02]  /*2efb0*/  VIADD R0, R0, 0x1 ;  /* 0x0000000100007836 */ /* 0x004fc40000000000 */
[----:B-1----:R-:W-:Y:S01]  /*2efc0*/  @P1 FMUL.FTZ R81, R86, 0.69314718246459960938 ;  /* 0x3f31721856511820 */ /* 0x002fe20000410000 */
[----:B------:R-:W-:Y:S01]  /*2efd0*/  STL [R1+0x214], R78 ;  /* 0x0002144e01007387 */ /* 0x000fe20000100800 */
        /* <DEDUP_REMOVED lines=98> */
[----:B------:R-:W-:Y:S04]  /*2f600*/  STL [R1+0x1fc], R0 ;  /* 0x0001fc0001007387 */ /* 0x000fe80000100800 */
[----:B------:R-:W-:Y:S01]  /*2f610*/  @!P2 STL [R1+0x1f0], RZ ;  /* 0x0001f0ff0100a387 */ /* 0x000fe20000100800 */
[----:B---3--:R-:W-:-:S04]  /*2f620*/  @P0 FMUL.FTZ R69, R69, 0.69314718246459960938 ;  /* 0x3f31721845450820 */ /* 0x008fc80000410000 */
[----:B----4-:R-:W-:Y:S01]  /*2f630*/  @P0 FFMA.FTZ R80, R69, R82, R84 ;  /* 0x0000005245500223 */ /* 0x010fe20000010054 */
[----:B------:R-:W-:-:S06]  /*2f640*/  IMAD.MOV.U32 R69, RZ, RZ, RZ ;  /* 0x000000ffff457224 */ /* 0x000fcc00078e00ff */
[----:B------:R-:W0:Y:S01]  /*2f650*/  @P1 MUFU.RCP R69, R78 ;  /* 0x0000004e00451308 */ /* 0x000e220000001000 */
[----:B------:R-:W-:Y:S01]  /*2f660*/  @P1 FMUL.FTZ R84, R83, 0.69314718246459960938 ;  /* 0x3f31721853541820 */ /* 0x000fe20000410000 */
[----:B------:R-:W-:-:S03]  /*2f670*/  IMAD.MOV.U32 R82, RZ, RZ, -0x800000 ;  /* 0xff800000ff527424 */ /* 0x000fc600078e00ff */
[----:B------:R-:W-:Y:S01]  /*2f680*/  @P1 FFMA.FTZ R82, R84, R85, R81 ;  /* 0x0000005554521223 */ /* 0x000fe20000010051 */
[----:B------:R-:W-:Y:S01]  /*2f690*/  STL [R1+0x210], R80 ;  /* 0x0002105001007387 */ /* 0x000fe20000100800 */
[-C--:B0-----:R-:W-:Y:S01]  /*2f6a0*/  FMUL.FTZ R13, R13, R69.reuse ;  /* 0x000000450d0d7220 */ /* 0x081fe20000410000 */
        /* <DEDUP_REMOVED lines=64> */
[----:B0-----:R-:W-:Y:S01]  /*2fab0*/  VIADD R12, R67, 0x1 ;  /* 0x00000001430c7836 */ /* 0x001fe20000000000 */
        /* <DEDUP_REMOVED lines=32> */
[----:B------:R0:W-:Y:S01]  /*2fcc0*/  STL [R1+0x1f8], R12 ;  /* 0x0001f80c01007387 */ /* 0x0001e20000100800 */
[----:B------:R-:W-:-:S13]  /*2fcd0*/  PLOP3.LUT P0, PT, PT, PT, PT, 0x8, 0x0 ;  /* 0x000000000000781c */ /* 0x000fda0003f0e170 */
.L_x_11222:
[----:B------:R-:W-:Y:S05]  /*2fce0*/  @P0 BRA `(.L_x_11318) ;  /* 0x0000002400440947 */ /* 0x000fea0003800000 */
[----:B------:R-:W1:Y:S01]  /*2fcf0*/  S2R R0, SR_TID.X ;  /* 0x0000000000007919 */ /* 0x000e620000002100 */
[----:B------:R-:W3:Y:S01]  /*2fd00*/  S2UR UR5, SR_CgaCtaId ;  /* 0x00000000000579c3 */ /* 0x000ee20000008800 */
[----:B------:R-:W-:Y:S01]  /*2fd10*/  UMOV UR4, 0x400 ;  /* 0x0000040000047882 */ /* 0x000fe20000000000 */
[----:B------:R-:W-:Y:S01]  /*2fd20*/  ULDC UR6, c[0x0][0xb88] ;  /* 0x0002e20000067ab9 */ /* 0x000fe20000000800 */
[----:B0-2---:R-:W0:Y:S05]  /*2fd30*/  S2R R6, SR_CTAID.X ;  /* 0x0000000000067919 */ /* 0x005e2a0000002500 */
[----:B------:R-:W2:Y:S08]  /*2fd40*/  LDC R23, c[0x0][0xce8] ;  /* 0x00033a00ff177b82 */ /* 0x000eb00000000800 */
[----:B------:R-:W-:Y:S01]  /*2fd50*/  BAR.SYNC.DEFER_BLOCKING 0x1, 0x100 ;  /* 0x0044000000007b1d */ /* 0x000fe20000010000 */
[----:B------:R-:W-:-:S05]  /*2fd60*/  USHF.R.S32.HI UR10, URZ, 0x1f, UR58 ;  /* 0x0000001f3f0a7899 */ /* 0x000fca000801143a */
[----:B------:R-:W-:Y:S01]  /*2fd70*/  ULDC.64 UR8, c[0x0][0xcd0] ;  /* 0x0003340000087ab9 */ /* 0x000fe20000000a00 */
[----:B---3--:R-:W-:-:S04]  /*2fd80*/  ULEA UR4, UR5, UR4, 0x18 ;  /* 0x0000000405047291 */ /* 0x008fc8000f8ec03f */
[----:B------:R-:W-:Y:S01]  /*2fd90*/  UIADD3 UR4, UR4, 0x32420, URZ ;  /* 0x0003242004047890 */ /* 0x000fe2000fffe03f */
[----:B-1----:R-:W-:-:S03]  /*2fda0*/  VIADD R3, R0, 0xffffff80 ;  /* 0xffffff8000037836 */ /* 0x002fc60000000000 */
[----:B------:R-:W-:Y:S01]  /*2fdb0*/  UPRMT UR4, URZ, 0x654, UR4 ;  /* 0x000006543f047896 */ /* 0x000fe20008000004 */
[----:B--2---:R-:W-:Y:S01]  /*2fdc0*/  IMAD R18, R23, UR6, RZ ;  /* 0x0000000617127c24 */ /* 0x004fe2000f8e02ff */
[----:B------:R-:W-:-:S04]  /*2fdd0*/  SHF.R.S32.HI R2, RZ, 0x1f, R3 ;  /* 0x0000001fff027819 */ /* 0x000fc80000011403 */
[----:B------:R-:W-:-:S03]  /*2fde0*/  LEA.HI R0, R2, R3, RZ, 0x7 ;  /* 0x0000000302007211 */ /* 0x000fc600078f38ff */
[----:B------:R-:W-:Y:S01]  /*2fdf0*/  SYNCS.ARRIVE.TRANS64.RED.A1T0 RZ, [UR4], RZ ;  /* 0x000000ffffff79a7 */ /* 0x000fe20008100404 */
[----:B------:R-:W-:-:S05]  /*2fe00*/  LOP3.LUT R4, R0, 0xffffff80, RZ, 0xc0, !PT ;  /* 0xffffff8000047812 */ /* 0x000fca00078ec0ff */
[----:B------:R-:W-:-:S05]  /*2fe10*/  IMAD.IADD R12, R3, 0x1, -R4 ;  /* 0x00000001030c7824 */ /* 0x000fca00078e0a04 */
[----:B------:R-:W-:Y:S02]  /*2fe20*/  SHF.R.S32.HI R7, RZ, 0x1f, R12 ;  /* 0x0000001fff077819 */ /* 0x000fe4000001140c */
[----:B------:R-:W-:Y:S02]  /*2fe30*/  LOP3.LUT P0, RZ, R12, 0x3, RZ, 0xc0, !PT ;  /* 0x000000030cff7812 */ /* 0x000fe4000780c0ff */
[CC--:B------:R-:W-:Y:S02]  /*2fe40*/  LEA.HI R13, R7.reuse, R12.reuse, RZ, 0x2 ;  /* 0x0000000c070d7211 */ /* 0x0c0fe400078f10ff */
[----:B------:R-:W-:Y:S02]  /*2fe50*/  LEA.HI R7, R7, R12, RZ, 0x5 ;  /* 0x0000000c07077211 */ /* 0x000fe400078f28ff */
[--C-:B------:R-:W-:Y:S02]  /*2fe60*/  SHF.R.S32.HI R4, RZ, 0x2, R13.reuse ;  /* 0x00000002ff047819 */ /* 0x100fe4000001140d */
[----:B------:R-:W-:-:S02]  /*2fe70*/  SHF.R.S32.HI R5, RZ, 0x1f, R13 ;  /* 0x0000001fff057819 */ /* 0x000fc4000001140d */
[----:B------:R-:W-:Y:S02]  /*2fe80*/  SHF.R.S32.HI R7, RZ, 0x5, R7 ;  /* 0x00000005ff077819 */ /* 0x000fe40000011407 */
[----:B------:R-:W-:Y:S02]  /*2fe90*/  LEA.HI R8, R5, R4, RZ, 0x3 ;  /* 0x0000000405087211 */ /* 0x000fe400078f18ff */
[----:B------:R-:W-:Y:S02]  /*2fea0*/  SHF.R.S32.HI R5, RZ, 0x7, R0 ;  /* 0x00000007ff057819 */ /* 0x000fe40000011400 */
[----:B------:R-:W-:Y:S02]  /*2feb0*/  LOP3.LUT R9, R8, 0xfffffff8, RZ, 0xc0, !PT ;  /* 0xfffffff808097812 */ /* 0x000fe400078ec0ff */
[----:B------:R-:W-:-:S03]  /*2fec0*/  LEA.HI R0, R0, R5, RZ, 0x1 ;  /* 0x0000000500007211 */ /* 0x000fc600078f08ff */
[----:B------:R-:W-:Y:S01]  /*2fed0*/  IMAD.IADD R4, R4, 0x1, -R9 ;  /* 0x0000000104047824 */ /* 0x000fe200078e0a09 */
[----:B------:R-:W-:-:S05]  /*2fee0*/  LOP3.LUT R0, R0, 0x3fffffe, RZ, 0xc0, !PT ;  /* 0x03fffffe00007812 */ /* 0x000fca00078ec0ff */
[----:B------:R-:W-:Y:S02]  /*2fef0*/  IMAD.IADD R0, R5, 0x1, -R0 ;  /* 0x0000000105007824 */ /* 0x000fe400078e0a00 */
[----:B------:R-:W-:-:S04]  /*2ff00*/  IMAD R5, R7, 0x10, R4 ;  /* 0x0000001007057824 */ /* 0x000fc800078e0204 */
[----:B------:R-:W-:-:S04]  /*2ff10*/  IMAD R5, R0, 0x40, R5 ;  /* 0x0000004000057824 */ /* 0x000fc800078e0205 */
[----:B0-----:R-:W-:-:S05]  /*2ff20*/  IMAD R9, R6, 0x80, R5 ;  /* 0x0000008006097824 */ /* 0x001fca00078e0205 */
[----:B------:R-:W-:-:S13]  /*2ff30*/  ISETP.GE.OR P1, PT, R9, R18, P0 ;  /* 0x000000120900720c */ /* 0x000fda0000726670 */
[----:B------:R-:W2:Y:S01]  /*2ff40*/  @!P1 LDL R11, [R1+0x210] ;  /* 0x00021000010b9983 */ /* 0x000ea20000100800 */
[----:B------:R-:W-:Y:S01]  /*2ff50*/  ISETP.NE.AND P2, PT, R23, 0x1, PT ;  /* 0x000000011700780c */ /* 0x000fe20003f45270 */
[----:B------:R-:W-:Y:S01]  /*2ff60*/  UIMAD UR6, UR10, UR8, URZ ;  /* 0x000000080a0672a4 */ /* 0x000fe2000f8e023f */
[----:B------:R-:W-:Y:S01]  /*2ff70*/  LEA.HI R0, R2, R3, RZ, 0x2 ;  /* 0x0000000302007211 */ /* 0x000fe200078f10ff */
[----:B------:R-:W-:Y:S01]  /*2ff80*/  UIMAD.WIDE.U32 UR4, UR58, UR8, URZ ;  /* 0x000000083a0472a5 */ /* 0x000fe2000f8e003f */
[----:B------:R-:W-:Y:S01]  /*2ff90*/  VIADD R21, R9, 0x8 ;  /* 0x0000000809157836 */ /* 0x000fe20000000000 */
[----:B------:R-:W-:Y:S01]  /*2ffa0*/  UIMAD UR6, UR58, UR9, UR6 ;  /* 0x000000093a0672a4 */ /* 0x000fe2000f8e0206 */
[----:B------:R-:W-:Y:S01]  /*2ffb0*/  LOP3.LUT R0, R0, 0xfffffffc, RZ, 0xc0, !PT ;  /* 0xfffffffc00007812 */ /* 0x000fe200078ec0ff */
[----:B------:R-:W-:Y:S01]  /*2ffc0*/  USHF.R.S32.HI UR12, URZ, 0x1f, UR61 ;  /* 0x0000001f3f0c7899 */ /* 0x000fe2000801143d */
[----:B------:R-:W-:Y:S01]  /*2ffd0*/  ULDC.64 UR8, c[0x0][0xcd8] ;  /* 0x0003360000087ab9 */ /* 0x000fe20000000a00 */
[----:B------:R-:W-:-:S02]  /*2ffe0*/  UIADD3 UR5, UR5, UR6, URZ ;  /* 0x0000000605057290 */ /* 0x000fc4000fffe03f */
[----:B------:R-:W-:Y:S01]  /*2fff0*/  IMAD.IADD R0, R3, 0x1, -R0 ;  /* 0x0000000103007824 */ /* 0x000fe200078e0a00 */
[----:B------:R-:W-:Y:S01]  /*30000*/  UIMAD UR6, UR12, UR8, URZ ;  /* 0x000000080c0672a4 */ /* 0x000fe2000f8e023f */
[----:B------:R-:W0:Y:S01]  /*30010*/  @P2 LDC R3, c[0x0][0xcec] ;  /* 0x00033b00ff032b82 */ /* 0x000e220000000800 */
[----:B------:R-:W-:Y:S01]  /*30020*/  USHF.R.S32.HI UR11, URZ, 0x1f, UR59 ;  /* 0x0000001f3f0b7899 */ /* 0x000fe2000801143b */
[----:B------:R-:W-:Y:S01]  /*30030*/  ISETP.GE.OR P0, PT, R21, R18, P0 ;  /* 0x000000121500720c */ /* 0x000fe20000706670 */
[----:B------:R-:W-:Y:S01]  /*30040*/  UIMAD UR6, UR61, UR9, UR6 ;  /* 0x000000093d0672a4 */ /* 0x000fe2000f8e0206 */
[----:B------:R-:W-:Y:S01]  /*30050*/  LEA.HI R2, R0, R0, RZ, 0x1 ;  /* 0x0000000000027211 */ /* 0x000fe200078f08ff */
[----:B------:R-:W-:-:S03]  /*30060*/  UIMAD.WIDE.U32 UR4, UR61, UR8, UR4 ;  /* 0x000000083d0472a5 */ /* 0x000fc6000f8e0004 */
[----:B------:R-:W1:Y:S01]  /*30070*/  @P2 LDC R4, c[0x0][0xcf0] ;  /* 0x00033c00ff042b82 */ /* 0x000e620000000800 */
[----:B------:R-:W-:Y:S01]  /*30080*/  LOP3.LUT R7, R2, 0x1ffffffe, RZ, 0xc0, !PT ;  /* 0x1ffffffe02077812 */ /* 0x000fe200078ec0ff */
[----:B------:R-:W-:Y:S01]  /*30090*/  ULDC.64 UR8, c[0x0][0xce0] ;  /* 0x0003380000087ab9 */ /* 0x000fe20000000a00 */
[----:B------:R-:W-:Y:S02]  /*300a0*/  UIADD3 UR5, UR5, UR6, URZ ;  /* 0x0000000605057290 */ /* 0x000fe4000fffe03f */
[----:B------:R-:W-:Y:S01]  /*300b0*/  UIMAD UR7, UR11, UR8, URZ ;  /* 0x000000080b0772a4 */ /* 0x000fe2000f8e023f */
[----:B------:R-:W-:Y:S01]  /*300c0*/  IMAD.IADD R0, R0, 0x1, -R7 ;  /* 0x0000000100007824 */ /* 0x000fe200078e0a07 */
[----:B------:R-:W-:Y:S02]  /*300d0*/  UIMAD.WIDE.U32 UR4, UR59, UR8, UR4 ;  /* 0x000000083b0472a5 */ /* 0x000fe4000f8e0004 */
[----:B------:R-:W-:Y:S01]  /*300e0*/  UIMAD UR7, UR59, UR9, UR7 ;  /* 0x000000093b0772a4 */ /* 0x000fe2000f8e0207 */
[----:B------:R-:W-:-:S02]  /*300f0*/  IMAD R0, R0, 0x8, R5 ;  /* 0x0000000800007824 */ /* 0x000fc400078e0205 */
[----:B------:R-:W-:Y:S02]  /*30100*/  ULDC.64 UR8, c[0x0][0xc38] ;  /* 0x00030e0000087ab9 */ /* 0x000fe40000000a00 */
[----:B------:R-:W-:-:S04]  /*30110*/  IMAD R6, R6, 0x80, R0 ;  /* 0x0000008006067824 */ /* 0x000fc800078e0200 */
[----:B0-----:R-:W-:-:S04]  /*30120*/  @P2 IMAD.HI.U32 R3, R6, R3, RZ ;  /* 0x0000000306032227 */ /* 0x001fc800078e00ff */
[----:B------:R-:W-:Y:S01]  /*30130*/  IMAD.MOV.U32 R0, RZ, RZ, R6 ;  /* 0x000000ffff007224 */ /* 0x000fe200078e0006 */
[----:B-1----:R-:W-:Y:S01]  /*30140*/  @P2 SHF.R.U32.HI R0, RZ, R4, R3 ;  /* 0x00000004ff002219 */ /* 0x002fe20000011603 */
[----:B------:R-:W-:-:S03]  /*30150*/  IMAD.U32 R4, RZ, RZ, UR7 ;  /* 0x00000007ff047e24 */ /* 0x000fc6000f8e00ff */
[--C-:B------:R-:W-:Y:S01]  /*30160*/  SHF.R.S32.HI R3, RZ, 0x1f, R0.reuse ;  /* 0x0000001fff037819 */ /* 0x100fe20000011400 */
[----:B------:R-:W-:Y:S01]  /*30170*/  IMAD.MOV R5, RZ, RZ, -R0 ;  /* 0x000000ffff057224 */ /* 0x000fe200078e0a00 */
[----:B------:R-:W-:-:S03]  /*30180*/  IADD3 R2, P3, R0, UR4, RZ ;  /* 0x0000000400027c10 */ /* 0x000fc6000ff7e0ff */
[----:B------:R-:W-:Y:S01]  /*30190*/  IMAD R5, R23, R5, R6 ;  /* 0x0000000517057224 */ /* 0x000fe200078e0206 */
[----:B------:R-:W-:Y:S01]  /*301a0*/  IADD3.X R3, R3, UR5, R4, P3, !PT ;  /* 0x0000000503037c10 */ /* 0x000fe20009ffe404 */
[----:B------:R-:W-:-:S03]  /*301b0*/  ULDC.64 UR4, c[0x0][0xcc8] ;  /* 0x0003320000047ab9 */ /* 0x000fc60000000a00 */
[----:B------:R-:W-:Y:S01]  /*301c0*/  SHF.R.S32.HI R0, RZ, 0x1f, R5 ;  /* 0x0000001fff007819 */ /* 0x000fe20000011405 */
[----:B------:R-:W-:-:S04]  /*301d0*/  IMAD.WIDE.U32 R2, R5, UR4, R2 ;  /* 0x0000000405027c25 */ /* 0x000fc8000f8e0002 */
[----:B------:R-:W-:-:S04]  /*301e0*/  IMAD R0, R0, UR4, RZ ;  /* 0x0000000400007c24 */ /* 0x000fc8000f8e02ff */
[----:B------:R-:W-:Y:S01]  /*301f0*/  IMAD R5, R5, UR5, R0 ;  /* 0x0000000505057c24 */ /* 0x000fe2000f8e0200 */
[----:B------:R-:W-:Y:S01]  /*30200*/  ULDC.64 UR4, c[0x0][0xca8] ;  /* 0x00032a0000047ab9 */ /* 0x000fe20000000a00 */
[----:B------:R-:W0:Y:S01]  /*30210*/  @P2 LDC R0, c[0x0][0xcec] ;  /* 0x00033b00ff002b82 */ /* 0x000e220000000800 */
[----:B------:R-:W-:Y:S01]  /*30220*/  LEA R8, P3, R2, UR4, 0x2 ;  /* 0x0000000402087c11 */ /* 0x000fe2000f8610ff */
[----:B------:R-:W-:-:S04]  /*30230*/  IMAD.IADD R3, R3, 0x1, R5 ;  /* 0x0000000103037824 */ /* 0x000fc800078e0205 */
[----:B------:R-:W-:Y:S01]  /*30240*/  SHFL.IDX PT, R4, R8, RZ, 0x1c1f ;  /* 0x001c1fff08047589 */ /* 0x000fe200000e0000 */
[----:B------:R-:W-:Y:S01]  /*30250*/  LEA.HI.X R10, R2, UR5, R3, 0x2, P3 ;  /* 0x00000005020a7c11 */ /* 0x000fe200098f1403 */
[----:B------:R-:W-:Y:S01]  /*30260*/  UIMAD UR6, UR10, UR8, URZ ;  /* 0x000000080a0672a4 */ /* 0x000fe2000f8e023f */
[----:B------:R-:W1:Y:S03]  /*30270*/  @P2 LDC R2, c[0x0][0xcf0] ;  /* 0x00033c00ff022b82 */ /* 0x000e660000000800 */
[----:B------:R-:W2:Y:S04]  /*30280*/  SHFL.IDX PT, R5, R10, RZ, 0x1c1f ;  /* 0x001c1fff0a057589 */ /* 0x000ea800000e0000 */
[----:B--2---:R2:W-:Y:S04]  /*30290*/  @!P1 ST.E desc[UR36][R4.64], R11 ;  /* 0x0000000b04009985 */ /* 0x0045e8000c101924 */
[----:B------:R-:W3:Y:S01]  /*302a0*/  @!P0 LDL R7, [R1+0x214] ;  /* 0x0002140001078983 */ /* 0x000ee20000100800 */
[----:B------:R-:W-:Y:S01]  /*302b0*/  UIMAD.WIDE.U32 UR4, UR58, UR8, URZ ;  /* 0x000000083a0472a5 */ /* 0x000fe2000f8e003f */
[----:B0-----:R-:W-:Y:S01]  /*302c0*/  @P2 IMAD.HI.U32 R3, R6, R0, RZ ;  /* 0x0000000006032227 */ /* 0x001fe200078e00ff */
[----:B------:R-:W-:Y:S01]  /*302d0*/  UIMAD UR6, UR58, UR9, UR6 ;  /* 0x000000093a0672a4 */ /* 0x000fe2000f8e0206 */
[----:B------:R-:W-:Y:S01]  /*302e0*/  LOP3.LUT R13, R13, 0x7ffffffc, RZ, 0xc0, !PT ;  /* 0x7ffffffc0d0d7812 */ /* 0x000fe200078ec0ff */
[----:B------:R-:W-:Y:S01]  /*302f0*/  BSSY B0, `(.L_x_11319) ;  /* 0x0000109000007945 */ /* 0x000fe20003800000 */
[----:B------:R-:W-:Y:S01]  /*30300*/  ULDC.64 UR8, c[0x0][0xc40] ;  /* 0x0003100000087ab9 */ /* 0x000fe20000000a00 */
[----:B------:R-:W-:Y:S01]  /*30310*/  UIADD3 UR5, UR5, UR6, URZ ;  /* 0x0000000605057290 */ /* 0x000fe2000fffe03f */
[--C-:B--2---:R-:W-:Y:S01]  /*30320*/  IMAD.MOV.U32 R5, RZ, RZ, R6.reuse ;  /* 0x000000ffff057224 */ /* 0x104fe200078e0006 */
[----:B------:R-:W-:Y:S01]  /*30330*/  UIMAD UR6, UR12, UR8, URZ ;  /* 0x000000080c0672a4 */ /* 0x000fe2000f8e023f */
[----:B-1----:R-:W-:Y:S01]  /*30340*/  @P2 SHF.R.U32.HI R5, RZ, R2, R3 ;  /* 0x00000002ff052219 */ /* 0x002fe20000011603 */
[----:B------:R-:W-:Y:S01]  /*30350*/  UIMAD.WIDE.U32 UR4, UR61, UR8, UR4 ;  /* 0x000000083d0472a5 */ /* 0x000fe2000f8e0004 */
[----:B------:R-:W-:Y:S01]  /*30360*/  IMAD.IADD R13, R12, 0x1, -R13 ;  /* 0x000000010c0d7824 */ /* 0x000fe200078e0a0d */
[----:B------:R-:W-:Y:S01]  /*30370*/  UIMAD UR6, UR61, UR9, UR6 ;  /* 0x000000093d0672a4 */ /* 0x000fe2000f8e0206 */
[--C-:B------:R-:W-:Y:S01]  /*30380*/  SHF.R.S32.HI R0, RZ, 0x1f, R5.reuse ;  /* 0x0000001fff007819 */ /* 0x100fe20000011405 */
[----:B------:R-:W-:Y:S01]  /*30390*/  IMAD.MOV R4, RZ, RZ, -R5 ;  /* 0x000000ffff047224 */ /* 0x000fe200078e0a05 */
[----:B------:R-:W-:Y:S01]  /*303a0*/  ULDC.64 UR8, c[0x0][0xc48] ;  /* 0x0003120000087ab9 */ /* 0x000fe20000000a00 */
[----:B------:R-:W-:Y:S01]  /*303b0*/  UIADD3 UR5, UR5, UR6, URZ ;  /* 0x0000000605057290 */ /* 0x000fe2000fffe03f */
[----:B------:R-:W-:Y:S01]  /*303c0*/  IMAD.SHL.U32 R19, R13, 0x2, RZ ;  /* 0x000000020d137824 */ /* 0x000fe200078e00ff */
[----:B------:R-:W-:Y:S01]  /*303d0*/  UIMAD UR6, UR11, UR8, URZ ;  /* 0x000000080b0672a4 */ /* 0x000fe2000f8e023f */
[----:B------:R-:W-:Y:S01]  /*303e0*/  IMAD R23, R23, R4, R6 ;  /* 0x0000000417177224 */ /* 0x000fe200078e0206 */
[----:B------:R-:W-:-:S02]  /*303f0*/  UIMAD.WIDE.U32 UR4, UR59, UR8, UR4 ;  /* 0x000000083b0472a5 */ /* 0x000fc4000f8e0004 */
[----:B------:R-:W-:-:S04]  /*30400*/  UIMAD UR6, UR59, UR9, UR6 ;  /* 0x000000093b0672a4 */ /* 0x000fc8000f8e0206 */
[----:B------:R-:W-:Y:S01]  /*30410*/  UIADD3 UR6, UR5, UR6, URZ ;  /* 0x0000000605067290 */ /* 0x000fe2000fffe03f */
[----:B------:R-:W-:Y:S02]  /*30420*/  IMAD.U32 R2, RZ, RZ, UR4 ;  /* 0x00000004ff027e24 */ /* 0x000fe4000f8e00ff */
[----:B------:R-:W-:Y:S01]  /*30430*/  IMAD.U32 R3, RZ, RZ, UR5 ;  /* 0x00000005ff037e24 */ /* 0x000fe2000f8e00ff */
[----:B------:R-:W-:Y:S02]  /*30440*/  ULDC.64 UR4, c[0x0][0xc30] ;  /* 0x00030c0000047ab9 */ /* 0x000fe40000000a00 */
[----:B------:R-:W-:Y:S02]  /*30450*/  IMAD.U32 R3, RZ, RZ, UR6 ;  /* 0x00000006ff037e24 */ /* 0x000fe4000f8e00ff */
[----:B------:R-:W-:Y:S02]  /*30460*/  IMAD R0, R0, UR4, RZ ;  /* 0x0000000400007c24 */ /* 0x000fe4000f8e02ff */
        /* <DEDUP_REMOVED lines=8> */
[----:B------:R-:W-:Y:S01]  /*304f0*/  ULDC.64 UR4, c[0x0][0xc00] ;  /* 0x0003000000047ab9 */ /* 0x000fe20000000a00 */
[----:B------:R-:W-:Y:S02]  /*30500*/  SHFL.IDX PT, R2, R8, 0x1, 0x1c1f ;  /* 0x003c1f0008027f89 */ /* 0x000fe400000e0000 */
[----:B------:R-:W-:Y:S01]  /*30510*/  IMAD.IADD R3, R23, 0x1, R5 ;  /* 0x0000000117037824 */ /* 0x000fe200078e0205 */
[----:B------:R-:W-:-:S04]  /*30520*/  LEA R20, P1, R22, UR4, 0x2 ;  /* 0x0000000416147c11 */ /* 0x000fc8000f8210ff */
[----:B------:R-:W-:Y:S01]  /*30530*/  LEA.HI.X R22, R22, UR5, R3, 0x2, P1 ;  /* 0x0000000516167c11 */ /* 0x000fe200088f1403 */
[----:B------:R-:W-:Y:S01]  /*30540*/  SHFL.IDX PT, R16, R20, RZ, 0x1c1f ;  /* 0x001c1fff14107589 */ /* 0x000fe200000e0000 */
[----:B------:R-:W-:-:S03]  /*30550*/  ISETP.GE.AND P1, PT, R9, R18, PT ;  /* 0x000000120900720c */ /* 0x000fc60003f26270 */
[----:B------:R-:W3:Y:S04]  /*30560*/  SHFL.IDX PT, R3, R10, 0x1, 0x1c1f ;  /* 0x003c1f000a037f89 */ /* 0x000ee800000e0000 */
[----:B------:R0:W1:Y:S04]  /*30570*/  SHFL.IDX PT, R17, R22, RZ, 0x1c1f ;  /* 0x001c1fff16117589 */ /* 0x00006800000e0000 */
[----:B---3--:R0:W-:Y:S02]  /*30580*/  @!P0 ST.E desc[UR36][R2.64], R7 ;  /* 0x0000000702008985 */ /* 0x0081e4000c101924 */
[----:B-1----:R-:W-:Y:S05]  /*30590*/  @P1 BRA `(.L_x_11320) ;  /* 0x0000000c00781947 */ /* 0x002fea0003800000 */
[----:B------:R-:W-:Y:S02]  /*305a0*/  ULDC UR4, c[0x0][0xbc8] ;  /* 0x0002f20000047ab9 */ /* 0x000fe40000000800 */
[----:B------:R-:W-:-:S13]  /*305b0*/  ISETP.GE.AND P0, PT, R19, UR4, PT ;  /* 0x0000000413007c0c */ /* 0x000fda000bf06270 */
[----:B------:R-:W2:Y:S01]  /*305c0*/  @!P0 LDL.64 R12, [R1+0x230] ;  /* 0x00023000010c8983 */ /* 0x000ea20000100a00 */
[C---:B------:R-:W-:Y:S02]  /*305d0*/  VIADD R0, R19.reuse, 0x8 ;  /* 0x0000000813007836 */ /* 0x040fe40000000000 */
[----:B0-----:R-:W-:-:S03]  /*305e0*/  @!P0 IMAD.WIDE R2, R19, 0x4, R16 ;  /* 0x0000000413028825 */ /* 0x001fc600078e0210 */
[C---:B------:R-:W-:Y:S01]  /*305f0*/  ISETP.GE.AND P1, PT, R0.reuse, UR4, PT ;  /* 0x0000000400007c0c */ /* 0x040fe2000bf26270 */
[----:B------:R-:W-:Y:S01]  /*30600*/  VIADD R8, R19, 0x10 ;  /* 0x0000001013087836 */ /* 0x000fe20000000000 */
[----:B--2---:R0:W-:Y:S11]  /*30610*/  @!P0 ST.E.64 desc[UR36][R2.64], R12 ;  /* 0x0000000c02008985 */ /* 0x0041f6000c101b24 */
[----:B------:R-:W2:Y:S01]  /*30620*/  @!P1 LDL.64 R6, [R1+0x240] ;  /* 0x0002400001069983 */ /* 0x000ea20000100a00 */
[----:B------:R-:W-:-:S02]  /*30630*/  @!P1 LEA.HI R0, R0, R0, RZ, 0x1 ;  /* 0x0000000000009211 */ /* 0x000fc400078f08ff */
[----:B------:R-:W-:Y:S02]  /*30640*/  ISETP.GE.AND P0, PT, R8, UR4, PT ;  /* 0x0000000408007c0c */ /* 0x000fe4000bf06270 */
[----:B------:R-:W-:-:S05]  /*30650*/  @!P1 LOP3.LUT R0, R0, 0xfffffffe, RZ, 0xc0, !PT ;  /* 0xfffffffe00009812 */ /* 0x000fca00078ec0ff */
[----:B------:R-:W-:-:S04]  /*30660*/  @!P1 IMAD.WIDE R4, R0, 0x4, R16 ;  /* 0x0000000400049825 */ /* 0x000fc800078e0210 */
[----:B------:R-:W-:Y:S01]  /*30670*/  VIADD R0, R19, 0x18 ;  /* 0x0000001813007836 */ /* 0x000fe20000000000 */
[----:B--2---:R1:W-:Y:S04]  /*30680*/  @!P1 ST.E.64 desc[UR36][R4.64], R6 ;  /* 0x0000000604009985 */ /* 0x0043e8000c101b24 */
[----:B------:R-:W2:Y:S01]  /*30690*/  @!P0 LDL.64 R10, [R1+0x250] ;  /* 0x00025000010a8983 */ /* 0x000ea20000100a00 */
[----:B------:R-:W-:Y:S02]  /*306a0*/  @!P0 LEA.HI R8, R8, R8, RZ, 0x1 ;  /* 0x0000000808088211 */ /* 0x000fe400078f08ff */
[----:B------:R-:W-:Y:S02]  /*306b0*/  ISETP.GE.AND P1, PT, R0, UR4, PT ;  /* 0x0000000400007c0c */ /* 0x000fe4000bf26270 */
[----:B------:R-:W-:-:S05]  /*306c0*/  @!P0 LOP3.LUT R8, R8, 0xfffffffe, RZ, 0xc0, !PT ;  /* 0xfffffffe08088812 */ /* 0x000fca00078ec0ff */
[----:B------:R-:W-:-:S04]  /*306d0*/  @!P0 IMAD.WIDE R8, R8, 0x4, R16 ;  /* 0x0000000408088825 */ /* 0x000fc800078e0210 */
[----:B------:R-:W-:Y:S01]  /*306e0*/  VIADD R14, R19, 0x20 ;  /* 0x00000020130e7836 */ /* 0x000fe20000000000 */
[----:B--2---:R2:W-:Y:S04]  /*306f0*/  @!P0 ST.E.64 desc[UR36][R8.64], R10 ;  /* 0x0000000a08008985 */ /* 0x0045e8000c101b24 */
[----:B0-----:R-:W3:Y:S01]  /*30700*/  @!P1 LDL.64 R12, [R1+0x260] ;  /* 0x00026000010c9983 */ /* 0x001ee20000100a00 */
[----:B------:R-:W-:Y:S02]  /*30710*/  @!P1 LEA.HI R0, R0, R0, RZ, 0x1 ;  /* 0x0000000000009211 */ /* 0x000fe400078f08ff */
[----:B------:R-:W-:Y:S02]  /*30720*/  ISETP.GE.AND P0, PT, R14, UR4, PT ;  /* 0x000000040e007c0c */ /* 0x000fe4000bf06270 */
[----:B------:R-:W-:-:S05]  /*30730*/  @!P1 LOP3.LUT R0, R0, 0xfffffffe, RZ, 0xc0, !PT ;  /* 0xfffffffe00009812 */ /* 0x000fca00078ec0ff */
[----:B------:R-:W-:-:S04]  /*30740*/  @!P1 IMAD.WIDE R2, R0, 0x4, R16 ;  /* 0x0000000400029825 */ /* 0x000fc800078e0210 */
[----:B------:R-:W-:Y:S01]  /*30750*/  VIADD R0, R19, 0x28 ;  /* 0x0000002813007836 */ /* 0x000fe20000000000 */
[----:B---3--:R0:W-:Y:S04]  /*30760*/  @!P1 ST.E.64 desc[UR36][R2.64], R12 ;  /* 0x0000000c02009985 */ /* 0x0081e8000c101b24 */
[----:B-1----:R-:W3:Y:S01]  /*30770*/  @!P0 LDL.64 R4, [R1+0x270] ;  /* 0x0002700001048983 */ /* 0x002ee20000100a00 */
[----:B------:R-:W-:Y:S02]  /*30780*/  @!P0 LEA.HI R14, R14, R14, RZ, 0x1 ;  /* 0x0000000e0e0e8211 */ /* 0x000fe400078f08ff */
[----:B------:R-:W-:Y:S02]  /*30790*/  ISETP.GE.AND P1, PT, R0, UR4, PT ;  /* 0x0000000400007c0c */ /* 0x000fe4000bf26270 */
[----:B------:R-:W-:-:S05]  /*307a0*/  @!P0 LOP3.LUT R14, R14, 0xfffffffe, RZ, 0xc0, !PT ;  /* 0xfffffffe0e0e8812 */ /* 0x000fca00078ec0ff */
[----:B------:R-:W-:-:S04]  /*307b0*/  @!P0 IMAD.WIDE R14, R14, 0x4, R16 ;  /* 0x000000040e0e8825 */ /* 0x000fc800078e0210 */
[----:B--2---:R-:W-:Y:S01]  /*307c0*/  VIADD R8, R19, 0x30 ;  /* 0x0000003013087836 */ /* 0x004fe20000000000 */
[----:B---3--:R1:W-:Y:S04]  /*307d0*/  @!P0 ST.E.64 desc[UR36][R14.64], R4 ;  /* 0x000000040e008985 */ /* 0x0083e8000c101b24 */
[----:B------:R-:W2:Y:S01]  /*307e0*/  @!P1 LDL.64 R6, [R1+0x280] ;  /* 0x0002800001069983 */ /* 0x000ea20000100a00 */
[----:B------:R-:W-:Y:S02]  /*307f0*/  @!P1 LEA.HI R0, R0, R0, RZ, 0x1 ;  /* 0x0000000000009211 */ /* 0x000fe400078f08ff */
[----:B------:R-:W-:Y:S02]  /*30800*/  ISETP.GE.AND P0, PT, R8, UR4, PT ;  /* 0x0000000408007c0c */ /* 0x000fe4000bf06270 */
[----:B------:R-:W-:-:S05]  /*30810*/  @!P1 LOP3.LUT R0, R0, 0xfffffffe, RZ, 0xc0, !PT ;  /* 0xfffffffe00009812 */ /* 0x000fca00078ec0ff */
[----:B0-----:R-:W-:-:S04]  /*30820*/  @!P1 IMAD.WIDE R2, R0, 0x4, R16 ;  /* 0x0000000400029825 */ /* 0x001fc800078e0210 */
        /* <DEDUP_REMOVED lines=9> */
[----:B-1----:R-:W3:Y:S01]  /*308c0*/  @!P1 LDL.64 R4, [R1+0x2a0] ;  /* 0x0002a00001049983 */ /* 0x002ee20000100a00 */
[----:B------:R-:W-:Y:S02]  /*308d0*/  @!P1 LEA.HI R0, R0, R0, RZ, 0x1 ;  /* 0x0000000000009211 */ /* 0x000fe400078f08ff */
[----:B------:R-:W-:Y:S02]  /*308e0*/  ISETP.GE.AND P0, PT, R12, UR4, PT ;  /* 0x000000040c007c0c */ /* 0x000fe4000bf06270 */
[----:B------:R-:W-:-:S05]  /*308f0*/  @!P1 LOP3.LUT R0, R0, 0xfffffffe, RZ, 0xc0, !PT ;  /* 0xfffffffe00009812 */ /* 0x000fca00078ec0ff */
[----:B0-----:R-:W-:-:S04]  /*30900*/  @!P1 IMAD.WIDE R2, R0, 0x4, R16 ;  /* 0x0000000400029825 */ /* 0x001fc800078e0210 */
[----:B------:R-:W-:Y:S01]  /*30910*/  VIADD R0, R19, 0x48 ;  /* 0x0000004813007836 */ /* 0x000fe20000000000 */
[----:B---3--:R0:W-:Y:S04]  /*30920*/  @!P1 ST.E.64 desc[UR36][R2.64], R4 ;  /* 0x0000000402009985 */ /* 0x0081e8000c101b24 */
[----:B------:R-:W3:Y:S01]  /*30930*/  @!P0 LDL.64 R6, [R1+0x2b0] ;  /* 0x0002b00001068983 */ /* 0x000ee20000100a00 */
        /* <DEDUP_REMOVED lines=18> */
[----:B-1----:R-:W-:Y:S01]  /*30a60*/  VIADD R12, R19, 0x60 ;  /* 0x00000060130c7836 */ /* 0x002fe20000000000 */
[----:B--2---:R1:W-:Y:S04]  /*30a70*/  @!P0 ST.E.64 desc[UR36][R10.64], R4 ;  /* 0x000000040a008985 */ /* 0x0043e8000c101b24 */
        /* <DEDUP_REMOVED lines=87> */
[----:B0-----:R-:W-:-:S05]  /*30ff0*/  @!P1 LOP3.LUT R3, R0, 0xfffffffe, RZ, 0xc0, !PT ;  /* 0xfffffffe00039812 */ /* 0x001fca00078ec0ff */
[----:B------:R-:W-:-:S04]  /*31000*/  @!P1 IMAD.WIDE R2, R3, 0x4, R16 ;  /* 0x0000000403029825 */ /* 0x000fc800078e0210 */
[----:B------:R-:W-:Y:S01]  /*31010*/  VIADD R0, R19, 0xc8 ;  /* 0x000000c813007836 */ /* 0x000fe20000000000 */
[----:B--2---:R0:W-:Y:S04]  /*31020*/  @!P1 ST.E.64 desc[UR36][R2.64], R6 ;  /* 0x0000000602009985 */ /* 0x0041e8000c101b24 */
[----:B------:R-:W2:Y:S01]  /*31030*/  @!P0 LDL.64 R8, [R1+0x3b0] ;  /* 0x0003b00001088983 */ /* 0x000ea20000100a00 */
[----:B------:R-:W-:Y:S02]  /*31040*/  @!P0 LEA.HI R12, R12, R12, RZ, 0x1 ;  /* 0x0000000c0c0c8211 */ /* 0x000fe400078f08ff */
[----:B------:R-:W-:Y:S02]  /*31050*/  ISETP.GE.AND P1, PT, R0, UR4, PT ;  /* 0x0000000400007c0c */ /* 0x000fe4000bf26270 */
[----:B-1----:R-:W-:-:S05]  /*31060*/  @!P0 LOP3.LUT R5, R12, 0xfffffffe, RZ, 0xc0, !PT ;  /* 0xfffffffe0c058812 */ /* 0x002fca00078ec0ff */
[----:B------:R-:W-:-:S04]  /*31070*/  @!P0 IMAD.WIDE R4, R5, 0x4, R16 ;  /* 0x0000000405048825 */ /* 0x000fc800078e0210 */
[----:B------:R-:W-:Y:S01]  /*31080*/  VIADD R12, R19, 0xd0 ;  /* 0x000000d0130c7836 */ /* 0x000fe20000000000 */
        /* <DEDUP_REMOVED lines=36> */
[----:B------:R-:W3:Y:S01]  /*312d0*/  @!P0 LDL.64 R8, [R1+0x410] ;  /* 0x0004100001088983 */ /* 0x000ee20000100a00 */
[----:B------:R-:W-:Y:S02]  /*312e0*/  @!P0 LEA.HI R12, R12, R12, RZ, 0x1 ;  /* 0x0000000c0c0c8211 */ /* 0x000fe400078f08ff */
[----:B------:R-:W-:Y:S02]  /*312f0*/  ISETP.GE.AND P1, PT, R0, UR4, PT ;  /* 0x0000000400007c0c */ /* 0x000fe4000bf26270 */
[----:B-1----:R-:W-:-:S05]  /*31300*/  @!P0 LOP3.LUT R5, R12, 0xfffffffe, RZ, 0xc0, !PT ;  /* 0xfffffffe0c058812 */ /* 0x002fca00078ec0ff */
[----:B------:R-:W-:-:S05]  /*31310*/  @!P0 IMAD.WIDE R4, R5, 0x4, R16 ;  /* 0x0000000405048825 */ /* 0x000fca00078e0210 */
[----:B---3--:R2:W-:Y:S04]  /*31320*/  @!P0 ST.E.64 desc[UR36][R4.64], R8 ;  /* 0x0000000804008985 */ /* 0x0085e8000c101b24 */
[----:B------:R-:W3:Y:S01]  /*31330*/  @!P1 LDL.64 R12, [R1+0x420] ;  /* 0x00042000010c9983 */ /* 0x000ee20000100a00 */
[----:B------:R-:W-:-:S04]  /*31340*/  @!P1 LEA.HI R0, R0, R0, RZ, 0x1 ;  /* 0x0000000000009211 */ /* 0x000fc800078f08ff */
[----:B------:R-:W-:-:S05]  /*31350*/  @!P1 LOP3.LUT R11, R0, 0xfffffffe, RZ, 0xc0, !PT ;  /* 0xfffffffe000b9812 */ /* 0x000fca00078ec0ff */
[----:B------:R-:W-:-:S05]  /*31360*/  @!P1 IMAD.WIDE R16, R11, 0x4, R16 ;  /* 0x000000040b109825 */ /* 0x000fca00078e0210 */
[----:B---3--:R2:W-:Y:S02]  /*31370*/  @!P1 ST.E.64 desc[UR36][R16.64], R12 ;  /* 0x0000000c10009985 */ /* 0x0085e4000c101b24 */
.L_x_11320:
[----:B------:R-:W-:Y:S05]  /*31380*/  BSYNC B0 ;  /* 0x0000000000007941 */ /* 0x000fea0003800000 */
.L_x_11319:
[----:B------:R-:W-:Y:S01]  /*31390*/  ISETP.GE.AND P0, PT, R21, R18, PT ;  /* 0x000000121500720c */ /* 0x000fe20003f06270 */
[----:B------:R1:W3:Y:S04]  /*313a0*/  SHFL.IDX PT, R15, R22, 0x1, 0x1c1f ;  /* 0x003c1f00160f7f89 */ /* 0x0002e800000e0000 */
[----:B------:R1:W4:Y:S08]  /*313b0*/  SHFL.IDX PT, R14, R20, 0x1, 0x1c1f ;  /* 0x003c1f00140e7f89 */ /* 0x00033000000e0000 */
[----:B-1----:R-:W-:Y:S05]  /*313c0*/  @P0 BRA `(.L_x_11214) ;  /* 0x0000005800c00947 */ /* 0x002fea0003800000 */
[----:B--2---:R-:W1:Y:S02]  /*313d0*/  LDC R17, c[0x0][0xbc8] ;  /* 0x0002f200ff117b82 */ /* 0x004e640000000800 */
[----:B-1----:R-:W-:-:S13]  /*313e0*/  ISETP.GE.AND P0, PT, R19, R17, PT ;  /* 0x000000111300720c */ /* 0x002fda0003f06270 */
[----:B------:R-:W2:Y:S01]  /*313f0*/  @!P0 LDL.64 R12, [R1+0x238] ;  /* 0x00023800010c8983 */ /* 0x000ea20000100a00 */
[C---:B------:R-:W-:Y:S02]  /*31400*/  VIADD R0, R19.reuse, 0x8 ;  /* 0x0000000813007836 */ /* 0x040fe40000000000 */
[----:B0--34-:R-:W-:-:S03]  /*31410*/  @!P0 IMAD.WIDE R2, R19, 0x4, R14 ;  /* 0x0000000413028825 */ /* 0x019fc600078e020e */
[C---:B------:R-:W-:Y:S01]  /*31420*/  ISETP.GE.AND P1, PT, R0.reuse, R17, PT ;  /* 0x000000110000720c */ /* 0x040fe20003f26270 */
[----:B------:R-:W-:Y:S01]  /*31430*/  VIADD R10, R19, 0x10 ;  /* 0x00000010130a7836 */ /* 0x000fe20000000000 */
[----:B--2---:R0:W-:Y:S11]  /*31440*/  @!P0 ST.E.64 desc[UR36][R2.64], R12 ;  /* 0x0000000c02008985 */ /* 0x0041f6000c101b24 */
[----:B------:R-:W2:Y:S01]  /*31450*/  @!P1 LDL.64 R6, [R1+0x248] ;  /* 0x0002480001069983 */ /* 0x000ea20000100a00 */
[----:B------:R-:W-:-:S02]  /*31460*/  @!P1 LEA.HI R0, R0, R0, RZ, 0x1 ;  /* 0x0000000000009211 */ /* 0x000fc400078f08ff */
[----:B------:R-:W-:Y:S02]  /*31470*/  ISETP.GE.AND P0, PT, R10, R17, PT ;  /* 0x000000110a00720c */ /* 0x000fe40003f06270 */
[----:B------:R-:W-:-:S05]  /*31480*/  @!P1 LOP3.LUT R0, R0, 0xfffffffe, RZ, 0xc0, !PT ;  /* 0xfffffffe00009812 */ /* 0x000fca00078ec0ff */
[----:B------:R-:W-:-:S04]  /*31490*/  @!P1 IMAD.WIDE R4, R0, 0x4, R14 ;  /* 0x0000000400049825 */ /* 0x000fc800078e020e */
[----:B------:R-:W-:Y:S01]  /*314a0*/  VIADD R0, R19, 0x18 ;  /* 0x0000001813007836 */ /* 0x000fe20000000000 */
[----:B--2---:R1:W-:Y:S04]  /*314b0*/  @!P1 ST.E.64 desc[UR36][R4.64], R6 ;  /* 0x0000000604009985 */ /* 0x0043e8000c101b24 */
[----:B------:R-:W2:Y:S01]  /*314c0*/  @!P0 LDL.64 R8, [R1+0x258] ;  /* 0x0002580001088983 */ /* 0x000ea20000100a00 */
[----:B------:R-:W-:Y:S02]  /*314d0*/  @!P0 LEA.HI R10, R10, R10, RZ, 0x1 ;  /* 0x0000000a0a0a8211 */ /* 0x000fe400078f08ff */
[----:B------:R-:W-:Y:S02]  /*314e0*/  ISETP.GE.AND P1, PT, R0, R17, PT ;  /* 0x000000110000720c */ /* 0x000fe40003f26270 */
[----:B0-----:R-:W-:-:S05]  /*314f0*/  @!P0 LOP3.LUT R2, R10, 0xfffffffe, RZ, 0xc0, !PT ;  /* 0xfffffffe0a028812 */ /* 0x001fca00078ec0ff */
[----:B------:R-:W-:-:S04]  /*31500*/  @!P0 IMAD.WIDE R2, R2, 0x4, R14 ;  /* 0x0000000402028825 */ /* 0x000fc800078e020e */
[----:B------:R-:W-:Y:S01]  /*31510*/  VIADD R12, R19, 0x20 ;  /* 0x00000020130c7836 */ /* 0x000fe20000000000 */
[----:B--2---:R0:W-:Y:S04]  /*31520*/  @!P0 ST.E.64 desc[UR36][R2.64], R8 ;  /* 0x0000000802008985 */ /* 0x0041e8000c101b24 */
[----:B------:R-:W2:Y:S01]  /*31530*/  @!P1 LDL.64 R10, [R1+0x268] ;  /* 0x00026800010a9983 */ /* 0x000ea20000100a00 */
[----:B------:R-:W-:Y:S02]  /*31540*/  @!P1 LEA.HI R0, R0, R0, RZ, 0x1 ;  /* 0x0000000000009211 */ /* 0x000fe400078f08ff */
[----:B------:R-:W-:Y:S02]  /*31550*/  ISETP.GE.AND P0, PT, R12, R17, PT ;  /* 0x000000110c00720c */ /* 0x000fe40003f06270 */
[----:B------:R-:W-:-:S05]  /*31560*/  @!P1 LOP3.LUT R0, R0, 0xfffffffe, RZ, 0xc0, !PT ;  /* 0xfffffffe00009812 */ /* 0x000fca00078ec0ff */
[----:B-1----:R-:W-:-:S04]  /*31570*/  @!P1 IMAD.WIDE R4, R0, 0x4, R14 ;  /* 0x0000000400049825 */ /* 0x002fc800078e020e */
        /* <DEDUP_REMOVED lines=96> */
[----:B-1----:R-:W-:-:S05]  /*31b80*/  @!P1 LOP3.LUT R5, R0, 0xfffffffe, RZ, 0xc0, !PT ;  /* 0xfffffffe00059812 */ /* 0x002fca00078ec0ff */
        /* <DEDUP_REMOVED lines=77> */
[----:B------:R-:W-:-:S06]  /*32060*/  @!P0 IMAD.WIDE R2, R3, 0x4, R14 ;  /* 0x0000000403028825 */ /* 0x000fcc00078e020e */
[----:B------:R-:W-:Y:S01]  /*32070*/  @!P1 LEA.HI R0, R0, R0, RZ, 0x1 ;  /* 0x0000000000009211 */ /* 0x000fe200078f08ff */
[----:B--2---:R0:W-:Y:S04]  /*32080*/  @!P0 ST.E.64 desc[UR36][R2.64], R6 ;  /* 0x0000000602008985 */ /* 0x0041e8000c101b24 */
[----:B------:R-:W2:Y:S01]  /*32090*/  @!P1 LDL.64 R8, [R1+0x408] ;  /* 0x0004080001089983 */ /* 0x000ea20000100a00 */
[----:B------:R-:W-:Y:S01]  /*320a0*/  @!P1 LOP3.LUT R13, R0, 0xfffffffe, RZ, 0xc0, !PT ;  /* 0xfffffffe000d9812 */ /* 0x000fe200078ec0ff */
[C---:B------:R-:W-:Y:S01]  /*320b0*/  VIADD R0, R19.reuse, 0xf0 ;  /* 0x000000f013007836 */ /* 0x040fe20000000000 */
[----:B------:R-:W-:Y:S01]  /*320c0*/  BSSY B0, `(.L_x_11321) ;  /* 0x000000c000007945 */ /* 0x000fe20003800000 */
[----:B------:R-:W-:Y:S02]  /*320d0*/  VIADD R19, R19, 0xf8 ;  /* 0x000000f813137836 */ /* 0x000fe40000000000 */
[----:B-1----:R-:W-:Y:S01]  /*320e0*/  @!P1 IMAD.WIDE R4, R13, 0x4, R14 ;  /* 0x000000040d049825 */ /* 0x002fe200078e020e */
[----:B------:R-:W-:-:S04]  /*320f0*/  ISETP.GE.AND P0, PT, R0, R17, PT ;  /* 0x000000110000720c */ /* 0x000fc80003f06270 */
[----:B--2---:R0:W-:Y:S01]  /*32100*/  @!P1 ST.E.64 desc[UR36][R4.64], R8 ;  /* 0x0000000804009985 */ /* 0x0041e2000c101b24 */
[----:B------:R-:W-:-:S08]  /*32110*/  ISETP.GE.AND P1, PT, R19, R17, PT ;  /* 0x000000111300720c */ /* 0x000fd00003f26270 */
[----:B------:R-:W-:Y:S05]  /*32120*/  @P0 BRA `(.L_x_11322) ;  /* 0x0000000000140947 */ /* 0x000fea0003800000 */
[----:B0-----:R-:W2:Y:S01]  /*32130*/  LDL.64 R4, [R1+0x418] ;  /* 0x0004180001047983 */ /* 0x001ea20000100a00 */
[----:B------:R-:W-:-:S04]  /*32140*/  LEA.HI R0, R0, R0, RZ, 0x1 ;  /* 0x0000000000007211 */ /* 0x000fc800078f08ff */
[----:B------:R-:W-:-:S05]  /*32150*/  LOP3.LUT R3, R0, 0xfffffffe, RZ, 0xc0, !PT ;  /* 0xfffffffe00037812 */ /* 0x000fca00078ec0ff */
[----:B------:R-:W-:-:S05]  /*32160*/  IMAD.WIDE R2, R3, 0x4, R14 ;  /* 0x0000000403027825 */ /* 0x000fca00078e020e */
[----:B--2---:R1:W-:Y:S02]  /*32170*/  ST.E.64 desc[UR36][R2.64], R4 ;  /* 0x0000000402007985 */ /* 0x0043e4000c101b24 */
.L_x_11322:
[----:B------:R-:W-:Y:S05]  /*32180*/  BSYNC B0 ;  /* 0x0000000000007941 */ /* 0x000fea0003800000 */
.L_x_11321:
[----:B------:R-:W-:Y:S05]  /*32190*/  @P1 BRA `(.L_x_11214) ;  /* 0x0000004c004c1947 */ /* 0x000fea0003800000 */
[----:B01----:R-:W2:Y:S01]  /*321a0*/  LDL.64 R4, [R1+0x428] ;  /* 0x0004280001047983 */ /* 0x003ea20000100a00 */
[----:B------:R-:W-:-:S04]  /*321b0*/  LEA.HI R19, R19, R19, RZ, 0x1 ;  /* 0x0000001313137211 */ /* 0x000fc800078f08ff */
[----:B------:R-:W-:-:S05]  /*321c0*/  LOP3.LUT R3, R19, 0xfffffffe, RZ, 0xc0, !PT ;  /* 0xfffffffe13037812 */ /* 0x000fca00078ec0ff */
[----:B------:R-:W-:-:S05]  /*321d0*/  IMAD.WIDE R2, R3, 0x4, R14 ;  /* 0x0000000403027825 */ /* 0x000fca00078e020e */
[----:B--2---:R0:W-:Y:S01]  /*321e0*/  ST.E.64 desc[UR36][R2.64], R4 ;  /* 0x0000000402007985 */ /* 0x0041e2000c101b24 */
[----:B------:R-:W-:Y:S05]  /*321f0*/  BRA `(.L_x_11214) ;  /* 0x0000004c00347947 */ /* 0x000fea0003800000 */
.L_x_11318:
[----:B------:R-:W1:Y:S02]  /*32200*/  S2R R0, SR_TID.X ;  /* 0x0000000000007919 */ /* 0x000e640000002100 */
[----:B-1----:R-:W-:-:S05]  /*32210*/  VIADD R0, R0, 0xffffff80 ;  /* 0xffffff8000007836 */ /* 0x002fca0000000000 */
[----:B------:R-:W-:-:S13]  /*32220*/  ISETP.GT.AND P0, PT, R0, 0x7f, PT ;  /* 0x0000007f0000780c */ /* 0x000fda0003f04270 */
[----:B------:R-:W-:Y:S05]  /*32230*/  @P0 BRA `(.L_x_11214) ;  /* 0x0000004c00240947 */ /* 0x000fea0003800000 */
[----:B0-----:R-:W0:Y:S01]  /*32240*/  S2R R3, SR_CTAID.X ;  /* 0x0000000000037919 */ /* 0x001e220000002500 */
[----:B--2---:R-:W1:Y:S01]  /*32250*/  LDC R4, c[0x0][0xce8] ;  /* 0x00033a00ff047b82 */ /* 0x004e620000000800 */
[----:B------:R-:W-:Y:S02]  /*32260*/  ULDC UR4, c[0x0][0xb88] ;  /* 0x0002e20000047ab9 */ /* 0x000fe40000000800 */
[----:B-1----:R-:W-:Y:S02]  /*32270*/  IMAD R5, R4, UR4, RZ ;  /* 0x0000000404057c24 */ /* 0x002fe4000f8e02ff */
[----:B0-----:R-:W-:-:S05]  /*32280*/  IMAD R0, R3, 0x80, R0 ;  /* 0x0000008003007824 */ /* 0x001fca00078e0200 */
[----:B------:R-:W-:-:S13]  /*32290*/  ISETP.GE.AND P0, PT, R0, R5, PT ;  /* 0x000000050000720c */ /* 0x000fda0003f06270 */
[----:B------:R-:W-:Y:S05]  /*322a0*/  @P0 BRA `(.L_x_11214) ;  /* 0x0000004c00080947 */ /* 0x000fea0003800000 */
[----:B------:R-:W-:Y:S01]  /*322b0*/  ISETP.NE.AND P0, PT, R4, 0x1, PT ;  /* 0x000000010400780c */ /* 0x000fe20003f05270 */
[----:B------:R-:W-:Y:S01]  /*322c0*/  USHF.R.S32.HI UR6, URZ, 0x1f, UR58 ;  /* 0x0000001f3f067899 */ /* 0x000fe2000801143a */
[----:B------:R-:W-:Y:S01]  /*322d0*/  IMAD.MOV.U32 R2, RZ, RZ, R0 ;  /* 0x000000ffff027224 */ /* 0x000fe200078e0000 */
[----:B------:R-:W-:Y:S01]  /*322e0*/  ULDC.64 UR8, c[0x0][0xcd0] ;  /* 0x0003340000087ab9 */ /* 0x000fe20000000a00 */
[----:B------:R-:W-:Y:S02]  /*322f0*/  USHF.R.S32.HI UR7, URZ, 0x1f, UR61 ;  /* 0x0000001f3f077899 */ /* 0x000fe4000801143d */
[----:B------:R-:W-:Y:S02]  /*32300*/  UIMAD UR6, UR6, UR8, URZ ;  /* 0x00000008060672a4 */ /* 0x000fe4000f8e023f */
[----:B------:R-:W-:Y:S02]  /*32310*/  UIMAD.WIDE.U32 UR4, UR58, UR8, URZ ;  /* 0x000000083a0472a5 */ /* 0x000fe4000f8e003f */
[----:B------:R-:W-:-:S03]  /*32320*/  UIMAD UR6, UR58, UR9, UR6 ;  /* 0x000000093a0672a4 */ /* 0x000fc6000f8e0206 */
[----:B------:R-:W0:Y:S01]  /*32330*/  @P0 LDC R3, c[0x0][0xcec] ;  /* 0x00033b00ff030b82 */ /* 0x000e220000000800 */
[----:B------:R-:W-:Y:S01]  /*32340*/  ULDC.64 UR8, c[0x0][0xcd8] ;  /* 0x0003360000087ab9 */ /* 0x000fe20000000a00 */
[----:B------:R-:W-:Y:S02]  /*32350*/  UIADD3 UR5, UR5, UR6, URZ ;  /* 0x0000000605057290 */ /* 0x000fe4000fffe03f */
[----:B------:R-:W-:Y:S02]  /*32360*/  UIMAD UR7, UR7, UR8, URZ ;  /* 0x00000008070772a4 */ /* 0x000fe4000f8e023f */
[----:B------:R-:W-:Y:S02]  /*32370*/  USHF.R.S32.HI UR6, URZ, 0x1f, UR59 ;  /* 0x0000001f3f067899 */ /* 0x000fe4000801143b */
[----:B------:R-:W1:Y:S01]  /*32380*/  @P0 LDC R6, c[0x0][0xcf0] ;  /* 0x00033c00ff060b82 */ /* 0x000e620000000800 */
[----:B------:R-:W-:Y:S02]  /*32390*/  UIMAD UR7, UR61, UR9, UR7 ;  /* 0x000000093d0772a4 */ /* 0x000fe4000f8e0207 */
[----:B------:R-:W-:-:S03]  /*323a0*/  UIMAD.WIDE.U32 UR4, UR61, UR8, UR4 ;  /* 0x000000083d0472a5 */ /* 0x000fc6000f8e0004 */
[----:B------:R-:W-:Y:S01]  /*323b0*/  ULDC.64 UR8, c[0x0][0xce0] ;  /* 0x0003380000087ab9 */ /* 0x000fe20000000a00 */
[----:B------:R-:W-:Y:S02]  /*323c0*/  UIADD3 UR5, UR7, UR5, URZ ;  /* 0x0000000507057290 */ /* 0x000fe4000fffe03f */
[----:B------:R-:W-:Y:S02]  /*323d0*/  UIMAD UR6, UR6, UR8, URZ ;  /* 0x00000008060672a4 */ /* 0x000fe4000f8e023f */
[----:B------:R-:W-:Y:S02]  /*323e0*/  UIMAD.WIDE.U32 UR4, UR59, UR8, UR4 ;  /* 0x000000083b0472a5 */ /* 0x000fe4000f8e0004 */
[----:B------:R-:W-:Y:S01]  /*323f0*/  UIMAD UR6, UR59, UR9, UR6 ;  /* 0x000000093b0672a4 */ /* 0x000fe2000f8e0206 */
[----:B0-----:R-:W-:-:S05]  /*32400*/  @P0 IMAD.HI.U32 R3, R0, R3, RZ ;  /* 0x0000000300030227 */ /* 0x001fca00078e00ff */
[----:B-1----:R-:W-:-:S04]  /*32410*/  @P0 SHF.R.U32.HI R2, RZ, R6, R3 ;  /* 0x00000006ff020219 */ /* 0x002fc80000011603 */
[--C-:B------:R-:W-:Y:S01]  /*32420*/  SHF.R.S32.HI R3, RZ, 0x1f, R2.reuse ;  /* 0x0000001fff037819 */ /* 0x100fe20000011402 */
[----:B------:R-:W-:Y:S01]  /*32430*/  IMAD.MOV R5, RZ, RZ, -R2 ;  /* 0x000000ffff057224 */ /* 0x000fe200078e0a02 */
[----:B------:R-:W-:-:S03]  /*32440*/  IADD3 R2, P0, R2, UR4, RZ ;  /* 0x0000000402027c10 */ /* 0x000fc6000ff1e0ff */
[----:B------:R-:W-:Y:S02]  /*32450*/  IMAD R5, R4, R5, R0 ;  /* 0x0000000504057224 */ /* 0x000fe400078e0200 */
[----:B------:R-:W-:Y:S01]  /*32460*/  IMAD.U32 R4, RZ, RZ, UR6 ;  /* 0x00000006ff047e24 */ /* 0x000fe2000f8e00ff */
[----:B------:R-:W-:Y:S02]  /*32470*/  ULDC.64 UR6, c[0x0][0xcc8] ;  /* 0x0003320000067ab9 */ /* 0x000fe40000000a00 */
[----:B------:R-:W-:Y:S02]  /*32480*/  SHF.R.S32.HI R0, RZ, 0x1f, R5 ;  /* 0x0000001fff007819 */ /* 0x000fe40000011405 */
[----:B------:R-:W-:Y:S01]  /*32490*/  IADD3.X R3, R3, UR5, R4, P0, !PT ;  /* 0x0000000503037c10 */ /* 0x000fe200087fe404 */
[----:B------:R-:W-:Y:S02]  /*324a0*/  ULDC.64 UR4, c[0x0][0xca8] ;  /* 0x00032a0000047ab9 */ /* 0x000fe40000000a00 */
[----:B------:R-:W-:-:S02]  /*324b0*/  IMAD R0, R0, UR6, RZ ;  /* 0x0000000600007c24 */ /* 0x000fc4000f8e02ff */
[----:B------:R-:W-:-:S04]  /*324c0*/  IMAD.WIDE.U32 R2, R5, UR6, R2 ;  /* 0x0000000605027c25 */ /* 0x000fc8000f8e0002 */
[----:B------:R-:W-:Y:S01]  /*324d0*/  IMAD R7, R5, UR7, R0 ;  /* 0x0000000705077c24 */ /* 0x000fe2000f8e0200 */
[----:B------:R-:W-:-:S03]  /*324e0*/  LEA R4, P0, R2, UR4, 0x2 ;  /* 0x0000000402047c11 */ /* 0x000fc6000f8010ff */
[----:B------:R-:W-:-:S05]  /*324f0*/  IMAD.IADD R3, R3, 0x1, R7 ;  /* 0x0000000103037824 */ /* 0x000fca00078e0207 */
[----:B------:R-:W-:Y:S01]  /*32500*/  LEA.HI.X R5, R2, UR5, R3, 0x2, P0 ;  /* 0x0000000502057c11 */ /* 0x000fe200080f1403 */
[----:B------:R-:W-:-:S05]  /*32510*/  IMAD.MOV.U32 R3, RZ, RZ, -0x800000 ;  /* 0xff800000ff037424 */ /* 0x000fca00078e00ff */
[----:B------:R0:W-:Y:S01]  /*32520*/  STG.E desc[UR36][R4.64], R3 ;  /* 0x0000000304007986 */ /* 0x0001e2000c101924 */
[----:B------:R-:W-:Y:S05]  /*32530*/  BRA `(.L_x_11214) ;  /* 0x0000004800647947 */ /* 0x000fea0003800000 */
.L_x_11212:
        /* <DEDUP_REMOVED lines=18> */
.L_x_11323:
[----:B------:R-:W-:Y:S01]  /*32660*/  ULDC UR7, c[0x0][0xd50] ;  /* 0x0003540000077ab9 */ /* 0x000fe20000000800 */
[----:B------:R-:W-:Y:S01]  /*32670*/  UMOV UR39, UR6 ;  /* 0x0000000600277c82 */ /* 0x000fe20008000000 */
[----:B------:R-:W-:-:S11]  /*32680*/  UISETP.NE.AND UP0, UPT, UR7, 0x1, UPT ;  /* 0x000000010700788c */ /* 0x000fd6000bf05270 */
[----:B------:R-:W-:Y:S01]  /*32690*/  @UP0 ULDC UR4, c[0x0][0xd54] ;  /* 0x0003550000040ab9 */ /* 0x000fe20000000800 */
[----:B------:R-:W-:Y:S01]  /*326a0*/  @UP0 ULDC UR8, c[0x0][0xd58] ;  /* 0x0003560000080ab9 */ /* 0x000fe20000000800 */
[----:B------:R-:W-:-:S04]  /*326b0*/  UIMAD.WIDE.U32 UR4, UR6, UR4, URZ ;  /* 0x00000004060472a5 */ /* 0x000fc8000f8e003f */
[----:B------:R-:W-:-:S12]  /*326c0*/  @UP0 USHF.R.U32.HI UR39, URZ, UR8, UR5 ;  /* 0x000000083f270299 */ /* 0x000fd80008011605 */
.L_x_11324:
        /* <DEDUP_REMOVED lines=53> */
.L_x_11327:
[----:B------:R-:W-:-:S11]  /*32a20*/  UISETP.NE.AND UP0, UPT, UR5, 0x1, UPT ;  /* 0x000000010500788c */ /* 0x000fd6000bf05270 */
[----:B------:R-:W-:Y:S02]  /*32a30*/  @UP0 ULDC.64 UR12, c[0x0][0xae0] ;  /* 0x0002b800000c0ab9 */ /* 0x000fe40000000a00 */
[----:B------:R-:W-:-:S04]  /*32a40*/  UIMAD.WIDE.U32 UR6, UR8, UR12, URZ ;  /* 0x0000000c080672a5 */ /* 0x000fc8000f8e003f */
[----:B------:R-:W-:-:S12]  /*32a50*/  @UP0 USHF.R.U32.HI UR8, URZ, UR13, UR7 ;  /* 0x0000000d3f080299 */ /* 0x000fd80008011607 */
.L_x_11328:
[----:B------:R-:W-:-:S04]  /*32a60*/  UIMAD UR8, UR8, UR5, UR5 ;  /* 0x00000005080872a4 */ /* 0x000fc8000f8e0205 */
[----:B------:R-:W-:-:S04]  /*32a70*/  UISETP.LT.AND UP0, UPT, UR4, UR8, UPT ;  /* 0x000000080400728c */ /* 0x000fc8000bf01270 */
[----:B------:R-:W-:-:S12]  /*32a80*/  USEL UR4, UR4, UR8, UP0 ;  /* 0x0000000804047287 */ /* 0x000fd80008000000 */
.L_x_11326:
        /* <DEDUP_REMOVED lines=26> */
.L_x_11330:
[----:B------:R-:W-:-:S11]  /*32c30*/  UISETP.NE.AND UP0, UPT, UR5, 0x1, UPT ;  /* 0x000000010500788c */ /* 0x000fd6000bf05270 */
[----:B------:R-:W-:Y:S02]  /*32c40*/  @UP0 ULDC.64 UR10, c[0x0][0xae0] ;  /* 0x0002b800000a0ab9 */ /* 0x000fe40000000a00 */
[----:B------:R-:W-:-:S04]  /*32c50*/  UIMAD.WIDE.U32 UR6, UR4, UR10, URZ ;  /* 0x0000000a040672a5 */ /* 0x000fc8000f8e003f */
[----:B------:R-:W-:-:S12]  /*32c60*/  @UP0 USHF.R.U32.HI UR4, URZ, UR11, UR7 ;  /* 0x0000000b3f040299 */ /* 0x000fd80008011607 */
.L_x_11331:
[----:B------:R-:W-:-:S04]  /*32c70*/  UIMAD UR4, UR4, UR5, URZ ;  /* 0x00000005040472a4 */ /* 0x000fc8000f8e023f */
[----:B------:R-:W-:-:S04]  /*32c80*/  UISETP.LT.AND UP0, UPT, UR8, UR4, UPT ;  /* 0x000000040800728c */ /* 0x000fc8000bf01270 */
[----:B------:R-:W-:-:S12]  /*32c90*/  USEL UR8, UR8, UR4, !UP0 ;  /* 0x0000000408087287 */ /* 0x000fd8000c000000 */
.L_x_11329:
        /* <DEDUP_REMOVED lines=44> */
.L_x_11332:
        /* <DEDUP_REMOVED lines=32> */
.L_x_11333:
        /* <DEDUP_REMOVED lines=20> */
.L_x_11335:
        /* <DEDUP_REMOVED lines=15> */
.L_x_11334:
[----:B------:R-:W0:Y:S01]  /*33390*/  LDC.64 R2, c[0x0][0xaf0] ;  /* 0x0002bc00ff027b82 */ /* 0x000e220000000a00 */
[----:B------:R-:W-:-:S07]  /*333a0*/  IMAD.MOV.U32 R30, RZ, RZ, R19 ;  /* 0x000000ffff1e7224 */ /* 0x000fce00078e0013 */
[----:B------:R-:W1:Y:S01]  /*333b0*/  LDC R12, c[0x0][0x430] ;  /* 0x00010c00ff0c7b82 */ /* 0x000e620000000800 */
[C---:B------:R-:W-:Y:S01]  /*333c0*/  IMAD.SHL.U32 R0, R27.reuse, 0x10, RZ ;  /* 0x000000101b007824 */ /* 0x040fe200078e00ff */
[C---:B------:R-:W-:Y:S02]  /*333d0*/  LOP3.LUT R7, R27.reuse, 0x7f, RZ, 0xc0, !PT ;  /* 0x0000007f1b077812 */ /* 0x040fe400078ec0ff */
        /* <DEDUP_REMOVED lines=13> */
[----:B------:R-:W-:-:S04]  /*334b0*/  IMAD R4, R0, 0x60, R32 ;  /* 0x0000006000047824 */ /* 0x000fc800078e0220 */
[C---:B-----5:R-:W-:Y:S01]  /*334c0*/  IMAD.IADD R10, R4.reuse, 0x1, R25 ;  /* 0x00000001040a7824 */ /* 0x060fe200078e0219 */
[----:B------:R-:W-:Y:S01]  /*334d0*/  ISETP.GE.AND P0, PT, R4, UR41, PT ;  /* 0x0000002904007c0c */ /* 0x000fe2000bf06270 */
[----:B0-----:R-:W0:Y:S01]  /*334e0*/  @P1 LDC R2, c[0x0][0x434] ;  /* 0x00010d00ff021b82 */ /* 0x001e220000000800 */
[----:B------:R-:W-:Y:S01]  /*334f0*/  @P1 LOP3.LUT R16, R16, 0x4000, RZ, 0xfc, !PT ;  /* 0x0000400010101812 */ /* 0x000fe200078efcff */
[----:B------:R-:W-:Y:S01]  /*33500*/  IMAD.MOV.U32 R11, RZ, RZ, R10 ;  /* 0x000000ffff0b7224 */ /* 0x000fe200078e000a */
[----:B------:R-:W-:-:S05]  /*33510*/  ISETP.GT.U32.OR P0, PT, R32, 0x5f, P0 ;  /* 0x0000005f2000780c */ /* 0x000fca0000704470 */
[----:B------:R-:W1:Y:S08]  /*33520*/  @P1 LDC R3, c[0x0][0x438] ;  /* 0x00010e00ff031b82 */ /* 0x000e700000000800 */
[----:B------:R-:W3:Y:S08]  /*33530*/  @!P0 LDC.64 R8, c[0x0][0x428] ;  /* 0x00010a00ff088b82 */ /* 0x000ef00000000a00 */
[----:B------:R-:W4:Y:S01]  /*33540*/  @!P0 LDC.64 R4, c[0x0][0x418] ;  /* 0x00010600ff048b82 */ /* 0x000f220000000a00 */
[----:B0-----:R-:W-:-:S05]  /*33550*/  @P1 IMAD.HI.U32 R2, R10, R2, RZ ;  /* 0x000000020a021227 */ /* 0x001fca00078e00ff */
[----:B-1----:R-:W-:-:S04]  /*33560*/  @P1 SHF.R.U32.HI R11, RZ, R3, R2 ;  /* 0x00000003ff0b1219 */ /* 0x002fc80000011602 */
        /* <DEDUP_REMOVED lines=30> */
.L_x_11382:
[--C-:B-----5:R-:W-:Y:S01]  /*33750*/  @!P0 SHF.R.S32.HI R3, RZ, 0x1f, R4.reuse ;  /* 0x0000001fff038819 */ /* 0x120fe20000011404 */
[----:B------:R-:W-:Y:S01]  /*33760*/  ULOP3.LUT UR4, UR60, 0x2, URZ, 0xfc, !UPT ;  /* 0x000000023c047892 */ /* 0x000fe2000f8efc3f */
[----:B------:R-:W-:Y:S02]  /*33770*/  CS2R R18, SRZ ;  /* 0x0000000000127805 */ /* 0x000fe4000001ff00 */
[----:B------:R-:W-:Y:S01]  /*33780*/  LOP3.LUT R16, R16, 0xffff7fff, RZ, 0xc0, !PT ;  /* 0xffff7fff10107812 */ /* 0x000fe200078ec0ff */
[----:B------:R-:W-:Y:S01]  /*33790*/  @!P0 IMAD.MOV.U32 R18, RZ, RZ, R4 ;  /* 0x000000ffff128224 */ /* 0x000fe200078e0004 */
[----:B------:R-:W-:Y:S01]  /*337a0*/  SEL R36, RZ, 0x1, P2 ;  /* 0x00000001ff247807 */ /* 0x000fe20001000000 */
[----:B------:R-:W-:Y:S01]  /*337b0*/  @!P0 IMAD.MOV.U32 R19, RZ, RZ, R3 ;  /* 0x000000ffff138224 */ /* 0x000fe200078e0003 */
[----:B------:R-:W-:Y:S01]  /*337c0*/  ISETP.GT.U32.AND P0, PT, R32, 0x5f, PT ;  /* 0x0000005f2000780c */ /* 0x000fe20003f04070 */
[----:B------:R-:W-:Y:S02]  /*337d0*/  IMAD.U32 R34, RZ, RZ, UR4 ;  /* 0x00000004ff227e24 */ /* 0x000fe4000f8e00ff */
[----:B------:R-:W-:-:S03]  /*337e0*/  IMAD.U32 R29, RZ, RZ, UR39 ;  /* 0x00000027ff1d7e24 */ /* 0x000fc6000f8e00ff */
[----:B------:R-:W-:Y:S02]  /*337f0*/  ISETP.NE.AND P1, PT, R34, 0x3, PT ;  /* 0x000000032200780c */ /* 0x000fe40003f25270 */
[----:B------:R-:W-:-:S05]  /*33800*/  SHF.R.S32.HI R29, RZ, 0x1f, R29 ;  /* 0x0000001fff1d7819 */ /* 0x000fca000001141d */
[----:B------:R-:W-:-:S04]  /*33810*/  @P0 LOP3.LUT R16, R16, 0x8000, RZ, 0xfc, !PT ;  /* 0x0000800010100812 */ /* 0x000fc800078efcff */
[----:B------:R-:W-:-:S04]  /*33820*/  LOP3.LUT R16, R16, 0xffffffdf, RZ, 0xc0, !PT ;  /* 0xffffffdf10107812 */ /* 0x000fc800078ec0ff */
[----:B------:R-:W-:Y:S01]  /*33830*/  @P1 LOP3.LUT R16, R16, 0x20, RZ, 0xfc, !PT ;  /* 0x0000002010101812 */ /* 0x000fe200078efcff */
[----:B------:R-:W-:Y:S06]  /*33840*/  @!P1 BRA `(.L_x_11337) ;  /* 0x0000000000049947 */ /* 0x000fec0003800000 */
[----:B------:R-:W-:Y:S01]  /*33850*/  BPT.TRAP 0x1 ;  /* 0x000000040000795c */ /* 0x000fe20000300000 */
.L_x_11337:
[----:B------:R-:W-:-:S05]  /*33860*/  IMAD.MOV.U32 R2, RZ, RZ, 0x1 ;  /* 0x00000001ff027424 */ /* 0x000fca00078e00ff */
[----:B------:R-:W-:-:S04]  /*33870*/  SHF.L.U32 R2, R2, 0x1f, RZ ;  /* 0x0000001f02027819 */ /* 0x000fc800000006ff */
[----:B------:R-:W0:Y:S02]  /*33880*/  SYNCS.PHASECHK.TRANS64.TRYWAIT P0, [UR46+0x32440], R2 ;  /* 0x03244002ff0075a7 */ /* 0x000e24000800016e */
[----:B0-----:R-:W-:Y:S05]  /*33890*/  @!P0 BRA `(.L_x_11338) ;  /* 0x0000003800548947 */ /* 0x001fea0003800000 */
.L_x_11383:
[----:B------:R-:W-:Y:S01]  /*338a0*/  SHF.R.S32.HI R26, RZ, 0x1f, R23 ;  /* 0x0000001fff1a7819 */ /* 0x000fe20000011417 */
[----:B------:R-:W-:Y:S01]  /*338b0*/  ULDC.64 UR4, c[0x0][0x300] ;  /* 0x0000c00000047ab9 */ /* 0x000fe20000000a00 */
[----:B------:R-:W-:Y:S01]  /*338c0*/  R2UR UR6, R29 ;  /* 0x000000001d0672ca */ /* 0x000fe200000e0000 */
[----:B------:R-:W-:Y:S01]  /*338d0*/  IMAD.MOV.U32 R17, RZ, RZ, -0x60 ;  /* 0xffffffa0ff117424 */ /* 0x000fe200078e00ff */
[----:B------:R-:W-:Y:S01]  /*338e0*/  SHF.R.U32.HI R8, RZ, 0x3, R7 ;  /* 0x00000003ff087819 */ /* 0x000fe20000011607 */
[----:B0-----:R-:W-:Y:S01]  /*338f0*/  IMAD R2, R26, UR4, RZ ;  /* 0x000000041a027c24 */ /* 0x001fe2000f8e02ff */
[----:B------:R-:W-:Y:S01]  /*33900*/  LOP3.LUT R16, R16, 0xfffffffd, RZ, 0xc0, !PT ;  /* 0xfffffffd10107812 */ /* 0x000fe200078ec0ff */
[----:B------:R-:W-:Y:S02]  /*33910*/  IMAD R17, R0, R17, UR41 ;  /* 0x0000002900117e24 */ /* 0x000fe4000f8e0211 */
        /* <DEDUP_REMOVED lines=8> */
[----:B------:R-:W-:Y:S02]  /*339a0*/  IMAD.IADD R17, R17, 0x1, -R8 ;  /* 0x0000000111117824 */ /* 0x000fe400078e0a08 */
        /* <DEDUP_REMOVED lines=56> */
.L_x_11397:
        /* <DEDUP_REMOVED lines=15> */
.L_x_11340:
        /* <DEDUP_REMOVED lines=23> */
.L_x_11341:
[----:B------:R-:W0:Y:S01]  /*33f90*/  S2R R20, SR_CTAID.Z ;  /* 0x0000000000147919 */ /* 0x000e220000002700 */
[----:B------:R-:W-:Y:S01]  /*33fa0*/  UISETP.NE.AND UP0, UPT, UR47, URZ, UPT ;  /* 0x0000003f2f00728c */ /* 0x000fe2000bf05270 */
[----:B------:R-:W-:Y:S01]  /*33fb0*/  VIADD R37, R32, UR40 ;  /* 0x0000002820257c36 */ /* 0x000fe20008000000 */
[----:B------:R-:W-:Y:S01]  /*33fc0*/  R2UR UR6, R29 ;  /* 0x000000001d0672ca */ /* 0x000fe200000e0000 */
[----:B------:R-:W-:Y:S02]  /*33fd0*/  ULDC.64 UR8, c[0x0][0x2d8] ;  /* 0x0000b60000087ab9 */ /* 0x000fe40000000a00 */
        /* <DEDUP_REMOVED lines=16> */
[----:B------:R-:W-:Y:S02]  /*340e0*/  IMAD.U32 R3, RZ, RZ, UR6 ;  /* 0x00000006ff037e24 */ /* 0x000fe4000f8e00ff */
[----:B------:R-:W1:Y:S01]  /*340f0*/  LDC R5, c[0x0][0x448] ;  /* 0x00011200ff057b82 */ /* 0x000e620000000800 */
[----:B------:R-:W-:Y:S02]  /*34100*/  IMAD.MOV.U32 R2, RZ, RZ, R4 ;  /* 0x000000ffff027224 */ /* 0x000fe400078e0004 */
[----:B------:R-:W-:-:S02]  /*34110*/  IMAD R0, R21, UR4, RZ ;  /* 0x0000000415007c24 */ /* 0x000fc4000f8e02ff */
[--C-:B------:R-:W-:Y:S02]  /*34120*/  IMAD.MOV R4, RZ, RZ, -R7.reuse ;  /* 0x000000ffff047224 */ /* 0x100fe400078e0a07 */
[C---:B0-----:R-:W-:Y:S01]  /*34130*/  IMAD R9, R20.reuse, UR5, R0 ;  /* 0x0000000514097c24 */ /* 0x041fe2000f8e0200 */
[----:B------:R-:W-:Y:S01]  /*34140*/  SHF.R.S32.HI R0, RZ, 0x1f, R7 ;  /* 0x0000001fff007819 */ /* 0x000fe20000011407 */
[----:B------:R-:W-:Y:S01]  /*34150*/  IMAD.WIDE.U32 R2, R20, UR4, R2 ;  /* 0x0000000414027c25 */ /* 0x000fe2000f8e0002 */
[----:B------:R-:W-:Y:S01]  /*34160*/  ULDC.64 UR4, c[0x0][0x2d0] ;  /* 0x0000b40000047ab9 */ /* 0x000fe20000000a00 */
[----:B------:R-:W0:Y:S02]  /*34170*/  S2R R20, SR_TID.X ;  /* 0x0000000000147919 */ /* 0x000e240000002100 */
[----:B------:R-:W-:Y:S02]  /*34180*/  IMAD.IADD R3, R3, 0x1, R9 ;  /* 0x0000000103037824 */ /* 0x000fe400078e0209 */
        /* <DEDUP_REMOVED lines=16> */
[----:B0-----:R-:W-:Y:S02]  /*34290*/  LOP3.LUT R20, R20, 0x7f, RZ, 0xc0, !PT ;  /* 0x0000007f14147812 */ /* 0x001fe400078ec0ff */
[----:B------:R-:W-:Y:S02]  /*342a0*/  ISETP.GE.AND P0, PT, R22, UR4, PT ;  /* 0x0000000416007c0c */ /* 0x000fe4000bf06270 */
[----:B------:R-:W-:Y:S01]  /*342b0*/  SHF.R.U32.HI R20, RZ, 0x3, R20 ;  /* 0x00000003ff147819 */ /* 0x000fe20000011614 */
[----:B------:R-:W-:Y:S10]  /*342c0*/  BRA.DIV UR5, `(.L_x_11342) ;  /* 0x00000036058c7947 */ /* 0x000ff4000b800000 */
[----:B------:R-:W0:Y:S01]  /*342d0*/  SHFL.IDX PT, R14, R0, RZ, 0x181f ;  /* 0x00181fff000e7589 */ /* 0x000e2200000e0000 */
[----:B------:R-:W-:Y:S01]  /*342e0*/  ULDC UR4, c[0x0][0x288] ;  /* 0x0000a20000047ab9 */ /* 0x000fe20000000800 */
[----:B------:R-:W-:Y:S01]  /*342f0*/  VIADD R4, R20, UR40 ;  /* 0x0000002814047c36 */ /* 0x000fe20008000000 */
[----:B------:R-:W-:Y:S01]  /*34300*/  LOP3.LUT R16, R16, 0xffffefff, RZ, 0xc0, !PT ;  /* 0xffffefff10107812 */ /* 0x000fe200078ec0ff */
[----:B------:R-:W-:Y:S01]  /*34310*/  IMAD R5, R5, UR4, RZ ;  /* 0x0000000405057c24 */ /* 0x000fe2000f8e02ff */
[----:B------:R-:W1:Y:S01]  /*34320*/  SHFL.IDX PT, R3, R6, RZ, 0x181f ;  /* 0x00181fff06037589 */ /* 0x000e6200000e0000 */
[C---:B------:R-:W-:Y:S02]  /*34330*/  VIADD R8, R4.reuse, 0x10 ;  /* 0x0000001004087836 */ /* 0x040fe40000000000 */
[C---:B------:R-:W-:Y:S01]  /*34340*/  VIADD R20, R4.reuse, 0x30 ;  /* 0x0000003004147836 */ /* 0x040fe20000000000 */
[-C--:B------:R-:W-:Y:S01]  /*34350*/  ISETP.GE.AND P2, PT, R4, R5.reuse, PT ;  /* 0x000000050400720c */ /* 0x080fe20003f46270 */
[----:B------:R-:W-:Y:S01]  /*34360*/  SHFL.IDX PT, R7, R6, 0x1, 0x181f ;  /* 0x00381f0006077f89 */ /* 0x000fe200000e0000 */
[----:B------:R-:W-:Y:S01]  /*34370*/  ISETP.GE.AND P4, PT, R8, R5, PT ;  /* 0x000000050800720c */ /* 0x000fe20003f86270 */
[----:B------:R-:W-:-:S02]  /*34380*/  VIADD R8, R4, 0x20 ;  /* 0x0000002004087836 */ /* 0x000fc40000000000 */
[----:B------:R-:W-:Y:S03]  /*34390*/  SHFL.IDX PT, R10, R6, 0x2, 0x181f ;  /* 0x00581f00060a7f89 */ /* 0x000fe600000e0000 */
[----:B------:R-:W-:-:S05]  /*343a0*/  ISETP.GE.AND P3, PT, R8, R5, PT ;  /* 0x000000050800720c */ /* 0x000fca0003f66270 */
[C---:B------:R-:W-:Y:S02]  /*343b0*/  @!P2 LEA R8, R27.reuse, UR46, 0x1 ;  /* 0x0000002e1b08ac11 */ /* 0x040fe4000f8e08ff */
[----:B0-----:R-:W-:Y:S02]  /*343c0*/  @!P2 LEA R2, P1, R22, R14, 0x1 ;  /* 0x0000000e1602a211 */ /* 0x001fe400078208ff */
[----:B------:R-:W0:Y:S01]  /*343d0*/  SHFL.IDX PT, R14, R0, 0x1, 0x181f ;  /* 0x00381f00000e7f89 */ /* 0x000e2200000e0000 */
[----:B------:R-:W-:Y:S02]  /*343e0*/  @P2 LOP3.LUT R16, R16, 0x1000, RZ, 0xfc, !PT ;  /* 0x0000100010102812 */ /* 0x000fe400078efcff */
[----:B-1----:R-:W-:Y:S01]  /*343f0*/  @!P2 IMAD.X R3, RZ, RZ, R3, P1 ;  /* 0x000000ffff03a224 */ /* 0x002fe200008e0603 */
[----:B------:R-:W-:Y:S02]  /*34400*/  @!P4 LEA R13, R27, UR46, 0x1 ;  /* 0x0000002e1b0dcc11 */ /* 0x000fe4000f8e08ff */
[----:B------:R-:W-:-:S02]  /*34410*/  LOP3.LUT R16, R16, 0xfffff7ff, RZ, 0xc0, !PT ;  /* 0xfffff7ff10107812 */ /* 0x000fc400078ec0ff */
[----:B------:R1:W-:Y:S01]  /*34420*/  @!P2 LDGSTS.E.BYPASS.LTC128B.128 [R8+0x18400], desc[UR36][R2.64], !P0 ;  /* 0x184000000208afae */ /* 0x0003e2000c101d64 */
[----:B------:R-:W-:Y:S02]  /*34430*/  ISETP.GE.AND P2, PT, R20, R5, PT ;  /* 0x000000051400720c */ /* 0x000fe40003f46270 */
[----:B------:R-:W-:-:S04]  /*34440*/  @P4 LOP3.LUT R16, R16, 0x800, RZ, 0xfc, !PT ;  /* 0x0000080010104812 */ /* 0x000fc800078efcff */
[----:B------:R-:W-:-:S04]  /*34450*/  LOP3.LUT R16, R16, 0xfffffbff, RZ, 0xc0, !PT ;  /* 0xfffffbff10107812 */ /* 0x000fc800078ec0ff */
[----:B------:R-:W-:Y:S01]  /*34460*/  @P3 LOP3.LUT R16, R16, 0x400, RZ, 0xfc, !PT ;  /* 0x0000040010103812 */ /* 0x000fe200078efcff */
[----:B-1----:R-:W-:Y:S03]  /*34470*/  SHFL.IDX PT, R8, R6, 0x3, 0x181f ;  /* 0x00781f0006087f89 */ /* 0x002fe600000e0000 */
[----:B------:R-:W-:Y:S02]  /*34480*/  LOP3.LUT R16, R16, 0xfffffdff, RZ, 0xc0, !PT ;  /* 0xfffffdff10107812 */ /* 0x000fe400078ec0ff */
[----:B0-----:R-:W-:Y:S02]  /*34490*/  @!P4 LEA R12, P1, R22, R14, 0x1 ;  /* 0x0000000e160cc211 */ /* 0x001fe400078208ff */
[----:B------:R-:W0:Y:S01]  /*344a0*/  SHFL.IDX PT, R14, R0, 0x2, 0x181f ;  /* 0x00581f00000e7f89 */ /* 0x000e2200000e0000 */
[----:B------:R-:W-:Y:S02]  /*344b0*/  @P2 LOP3.LUT R16, R16, 0x200, RZ, 0xfc, !PT ;  /* 0x0000020010102812 */ /* 0x000fe400078efcff */
[----:B------:R-:W-:-:S02]  /*344c0*/  @!P4 IMAD.X R7, RZ, RZ, R7, P1 ;  /* 0x000000ffff07c224 */ /* 0x000fc400008e0607 */
[----:B------:R-:W-:Y:S01]  /*344d0*/  @!P4 IMAD.MOV.U32 R2, RZ, RZ, R12 ;  /* 0x000000ffff02c224 */ /* 0x000fe200078e000c */
[----:B------:R-:W-:Y:S01]  /*344e0*/  LOP3.LUT R16, R16, 0xfffffeff, RZ, 0xc0, !PT ;  /* 0xfffffeff10107812 */ /* 0x000fe200078ec0ff */
[----:B------:R-:W-:Y:S02]  /*344f0*/  @!P4 IMAD.MOV.U32 R3, RZ, RZ, R7 ;  /* 0x000000ffff03c224 */ /* 0x000fe400078e0007 */
[----:B------:R-:W-:-:S03]  /*34500*/  VIADD R12, R4, 0x40 ;  /* 0x00000040040c7836 */ /* 0x000fc60000000000 */
[----:B------:R1:W-:Y:S02]  /*34510*/  @!P4 LDGSTS.E.BYPASS.LTC128B.128 [R13+0x18c00], desc[UR36][R2.64], !P0 ;  /* 0x18c00000020dcfae */ /* 0x0003e4000c101d64 */
[----:B------:R-:W-:Y:S02]  /*34520*/  ISETP.GE.AND P4, PT, R12, R5, PT ;  /* 0x000000050c00720c */ /* 0x000fe40003f86270 */
[----:B0-----:R-:W-:Y:S01]  /*34530*/  @!P3 LEA R11, P1, R22, R14, 0x1 ;  /* 0x0000000e160bb211 */ /* 0x001fe200078208ff */
[----:B-1----:R-:W-:Y:S01]  /*34540*/  SHFL.IDX PT, R2, R6, 0x4, 0x181f ;  /* 0x00981f0006027f89 */ /* 0x002fe200000e0000 */
[----:B------:R-:W-:-:S09]  /*34550*/  @!P3 LEA R13, R27, UR46, 0x1 ;  /* 0x0000002e1b0dbc11 */ /* 0x000fd2000f8e08ff */
[----:B------:R-:W-:Y:S01]  /*34560*/  @P4 LOP3.LUT R16, R16, 0x100, RZ, 0xfc, !PT ;  /* 0x0000010010104812 */ /* 0x000fe200078efcff */
[----:B------:R-:W0:Y:S01]  /*34570*/  SHFL.IDX PT, R14, R0, 0x3, 0x181f ;  /* 0x00781f00000e7f89 */ /* 0x000e2200000e0000 */
[----:B------:R-:W-:Y:S02]  /*34580*/  @!P3 IMAD.X R10, RZ, RZ, R10, P1 ;  /* 0x000000ffff0ab224 */ /* 0x000fe400008e060a */
[----:B------:R-:W-:Y:S02]  /*34590*/  LOP3.LUT R16, R16, 0xffffff7f, RZ, 0xc0, !PT ;  /* 0xffffff7f10107812 */ /* 0x000fe400078ec0ff */
[----:B------:R-:W-:Y:S02]  /*345a0*/  @!P3 IMAD.MOV.U32 R3, RZ, RZ, R10 ;  /* 0x000000ffff03b224 */ /* 0x000fe400078e000a */
[----:B------:R-:W-:Y:S01]  /*345b0*/  VIADD R10, R4, 0x50 ;  /* 0x00000050040a7836 */ /* 0x000fe20000000000 */
[C---:B0-----:R-:W-:Y:S02]  /*345c0*/  @!P2 LEA R9, P1, R22.reuse, R14, 0x1 ;  /* 0x0000000e1609a211 */ /* 0x041fe400078208ff */
[----:B------:R-:W0:Y:S03]  /*345d0*/  SHFL.IDX PT, R14, R0, 0x4, 0x181f ;  /* 0x00981f00000e7f89 */ /* 0x000e2600000e0000 */
[----:B------:R-:W-:Y:S01]  /*345e0*/  @!P2 IMAD.X R8, RZ, RZ, R8, P1 ;  /* 0x000000ffff08a224 */ /* 0x000fe200008e0608 */
[----:B0-----:R-:W-:-:S02]  /*345f0*/  @!P4 LEA R7, P1, R22, R14, 0x1 ;  /* 0x0000000e1607c211 */ /* 0x001fc400078208ff */
[----:B------:R-:W0:Y:S03]  /*34600*/  SHFL.IDX PT, R14, R0, 0x5, 0x181f ;  /* 0x00b81f00000e7f89 */ /* 0x000e2600000e0000 */
[----:B------:R-:W-:Y:S02]  /*34610*/  @!P4 IMAD.X R12, RZ, RZ, R2, P1 ;  /* 0x000000ffff0cc224 */ /* 0x000fe400008e0602 */
[----:B------:R-:W-:-:S05]  /*34620*/  @!P3 IMAD.MOV.U32 R2, RZ, RZ, R11 ;  /* 0x000000ffff02b224 */ /* 0x000fca00078e000b */
[----:B------:R1:W-:Y:S01]  /*34630*/  @!P3 LDGSTS.E.BYPASS.LTC128B.128 [R13+0x19400], desc[UR36][R2.64], !P0 ;  /* 0x19400000020dbfae */ /* 0x0003e2000c101d64 */
[----:B------:R-:W-:-:S03]  /*34640*/  ISETP.GE.AND P3, PT, R10, R5, PT ;  /* 0x000000050a00720c */ /* 0x000fc60003f66270 */
[----:B-1----:R-:W1:Y:S01]  /*34650*/  SHFL.IDX PT, R2, R6, 0x5, 0x181f ;  /* 0x00b81f0006027f89 */ /* 0x002e6200000e0000 */
[----:B------:R-:W-:Y:S01]  /*34660*/  @!P2 LEA R13, R27, UR46, 0x1 ;  /* 0x0000002e1b0dac11 */ /* 0x000fe2000f8e08ff */
[----:B------:R-:W-:-:S08]  /*34670*/  @!P2 IMAD.MOV.U32 R3, RZ, RZ, R8 ;  /* 0x000000ffff03a224 */ /* 0x000fd000078e0008 */
[----:B0-----:R-:W-:Y:S01]  /*34680*/  @!P3 LEA R10, P1, R22, R14, 0x1 ;  /* 0x0000000e160ab211 */ /* 0x001fe200078208ff */
[----:B------:R-:W-:Y:S01]  /*34690*/  VIADD R8, R4, 0x60 ;  /* 0x0000006004087836 */ /* 0x000fe20000000000 */
[----:B------:R-:W0:Y:S01]  /*346a0*/  SHFL.IDX PT, R14, R0, 0x6, 0x181f ;  /* 0x00d81f00000e7f89 */ /* 0x000e2200000e0000 */
[----:B------:R-:W-:-:S04]  /*346b0*/  @P3 LOP3.LUT R16, R16, 0x80, RZ, 0xfc, !PT ;  /* 0x0000008010103812 */ /* 0x000fc800078efcff */
[----:B------:R-:W-:Y:S01]  /*346c0*/  LOP3.LUT R16, R16, 0xffffffbf, RZ, 0xc0, !PT ;  /* 0xffffffbf10107812 */ /* 0x000fe200078ec0ff */
[----:B-1----:R-:W-:Y:S02]  /*346d0*/  @!P3 IMAD.X R11, RZ, RZ, R2, P1 ;  /* 0x000000ffff0bb224 */ /* 0x002fe400008e0602 */
[----:B------:R-:W-:-:S05]  /*346e0*/  @!P2 IMAD.MOV.U32 R2, RZ, RZ, R9 ;  /* 0x000000ffff02a224 */ /* 0x000fca00078e0009 */
[----:B------:R1:W-:Y:S01]  /*346f0*/  @!P2 LDGSTS.E.BYPASS.LTC128B.128 [R13+0x19c00], desc[UR36][R2.64], !P0 ;  /* 0x19c00000020dafae */ /* 0x0003e2000c101d64 */
[----:B------:R-:W-:-:S03]  /*34700*/  ISETP.GE.AND P2, PT, R8, R5, PT ;  /* 0x000000050800720c */ /* 0x000fc60003f46270 */
[----:B-1----:R-:W1:Y:S01]  /*34710*/  SHFL.IDX PT, R2, R6, 0x6, 0x181f ;  /* 0x00d81f0006027f89 */ /* 0x002e6200000e0000 */
[----:B------:R-:W-:Y:S01]  /*34720*/  @!P4 LEA R13, R27, UR46, 0x1 ;  /* 0x0000002e1b0dcc11 */ /* 0x000fe2000f8e08ff */
[----:B------:R-:W-:-:S08]  /*34730*/  @!P4 IMAD.MOV.U32 R3, RZ, RZ, R12 ;  /* 0x000000ffff03c224 */ /* 0x000fd000078e000c */
[----:B0-----:R-:W-:Y:S01]  /*34740*/  @!P2 LEA R8, P1, R22, R14, 0x1 ;  /* 0x0000000e1608a211 */ /* 0x001fe200078208ff */
[----:B------:R-:W0:Y:S01]  /*34750*/  SHFL.IDX PT, R6, R6, 0x7, 0x181f ;  /* 0x00f81f0006067f89 */ /* 0x000e2200000e0000 */
[C---:B------:R-:W-:Y:S02]  /*34760*/  @!P2 LEA R21, R27.reuse, UR46, 0x1 ;  /* 0x0000002e1b15ac11 */ /* 0x040fe4000f8e08ff */
[----:B------:R-:W-:Y:S01]  /*34770*/  @P2 LOP3.LUT R16, R16, 0x40, RZ, 0xfc, !PT ;  /* 0x0000004010102812 */ /* 0x000fe200078efcff */
[----:B------:R2:W3:Y:S01]  /*34780*/  SHFL.IDX PT, R14, R0, 0x7, 0x181f ;  /* 0x00f81f00000e7f89 */ /* 0x0004e200000e0000 */
[----:B-1----:R-:W-:Y:S02]  /*34790*/  @!P2 IMAD.X R9, RZ, RZ, R2, P1 ;  /* 0x000000ffff09a224 */ /* 0x002fe400008e0602 */
[----:B------:R-:W-:Y:S01]  /*347a0*/  @!P4 IMAD.MOV.U32 R2, RZ, RZ, R7 ;  /* 0x000000ffff02c224 */ /* 0x000fe200078e0007 */
[----:B------:R-:W-:-:S04]  /*347b0*/  @!P3 LEA R7, R27, UR46, 0x1 ;  /* 0x0000002e1b07bc11 */ /* 0x000fc8000f8e08ff */
[----:B------:R1:W-:Y:S02]  /*347c0*/  @!P4 LDGSTS.E.BYPASS.LTC128B.128 [R13+0x1a400], desc[UR36][R2.64], !P0 ;  /* 0x1a400000020dcfae */ /* 0x0003e4000c101d64 */
[----:B-1----:R-:W-:Y:S02]  /*347d0*/  @!P3 IMAD.MOV.U32 R2, RZ, RZ, R10 ;  /* 0x000000ffff02b224 */ /* 0x002fe400078e000a */
[----:B------:R-:W-:-:S05]  /*347e0*/  @!P3 IMAD.MOV.U32 R3, RZ, RZ, R11 ;  /* 0x000000ffff03b224 */ /* 0x000fca00078e000b */
[----:B------:R1:W-:Y:S02]  /*347f0*/  @!P3 LDGSTS.E.BYPASS.LTC128B.128 [R7+0x1ac00], desc[UR36][R2.64], !P0 ;  /* 0x1ac000000207bfae */ /* 0x0003e4000c101d64 */
[----:B-1----:R-:W-:Y:S02]  /*34800*/  @!P2 IMAD.MOV.U32 R2, RZ, RZ, R8 ;  /* 0x000000ffff02a224 */ /* 0x002fe400078e0008 */
[----:B------:R-:W-:-:S05]  /*34810*/  @!P2 IMAD.MOV.U32 R3, RZ, RZ, R9 ;  /* 0x000000ffff03a224 */ /* 0x000fca00078e0009 */
[----:B0--3--:R2:W-:Y:S02]  /*34820*/  @!P2 LDGSTS.E.BYPASS.LTC128B.128 [R21+0x1b400], desc[UR36][R2.64], !P0 ;  /* 0x1b4000000215afae */ /* 0x0095e4000c101d64 */
.L_x_11414:
[----:B------:R-:W-:Y:S01]  /*34830*/  VIADD R4, R4, 0x70 ;  /* 0x0000007004047836 */ /* 0x000fe20000000000 */
[----:B------:R-:W-:-:S04]  /*34840*/  LOP3.LUT R16, R16, 0xffffdfff, RZ, 0xc0, !PT ;  /* 0xffffdfff10107812 */ /* 0x000fc800078ec0ff */
[----:B------:R-:W-:-:S13]  /*34850*/  ISETP.GE.AND P2, PT, R4, R5, PT ;  /* 0x000000050400720c */ /* 0x000fda0003f46270 */
[----:B--2---:R-:W-:Y:S02]  /*34860*/  @!P2 LEA R2, P1, R22, R14, 0x1 ;  /* 0x0000000e1602a211 */ /* 0x004fe400078208ff */
        /* <DEDUP_REMOVED lines=32> */
.L_x_11343:
[----:B------:R-:W-:Y:S01]  /*34a70*/  UISETP.NE.AND UP0, UPT, UR47, URZ, UPT ;  /* 0x0000003f2f00728c */ /* 0x000fe2000bf05270 */
[----:B------:R-:W0:Y:S01]  /*34a80*/  S2R R20, SR_CTAID.Z ;  /* 0x0000000000147919 */ /* 0x000e220000002700 */
[----:B------:R-:W-:Y:S01]  /*34a90*/  R2UR UR6, R29 ;  /* 0x000000001d0672ca */ /* 0x000fe200000e0000 */
[----:B------:R-:W-:Y:S01]  /*34aa0*/  ULDC.64 UR8, c[0x0][0x3d8] ;  /* 0x0000f60000087ab9 */ /* 0x000fe20000000a00 */
[----:B------:R-:W-:Y:S02]  /*34ab0*/  IMAD.MOV.U32 R7, RZ, RZ, R37 ;  /* 0x000000ffff077224 */ /* 0x000fe400078e0025 */
[----:B------:R-:W-:-:S05]  /*34ac0*/  PLOP3.LUT P0, PT, PT, PT, UP0, 0x80, 0x0 ;  /* 0x000000000000781c */ /* 0x000fca0003f0f008 */
[----:B------:R-:W-:-:S04]  /*34ad0*/  @UP0 ULDC UR4, c[0x0][0x44c] ;  /* 0x0001130000040ab9 */ /* 0x000fc80000000800 */
[----:B------:R-:W-:-:S04]  /*34ae0*/  UIMAD UR6, UR6, UR8, URZ ;  /* 0x00000008060672a4 */ /* 0x000fc8000f8e023f */
[----:B------:R-:W-:Y:S01]  /*34af0*/  @P0 IMAD.HI.U32 R0, R37, UR4, RZ ;  /* 0x0000000425000c27 */ /* 0x000fe2000f8e00ff */
[----:B------:R-:W-:Y:S01]  /*34b00*/  PLOP3.LUT P0, PT, PT, PT, UP0, 0x80, 0x0 ;  /* 0x000000000000781c */ /* 0x000fe20003f0f008 */
[----:B------:R-:W-:Y:S01]  /*34b10*/  @UP0 ULDC UR4, c[0x0][0x450] ;  /* 0x0001140000040ab9 */ /* 0x000fe20000000800 */
[----:B------:R-:W-:Y:S01]  /*34b20*/  UIMAD UR6, UR39, UR9, UR6 ;  /* 0x00000009270672a4 */ /* 0x000fe2000f8e0206 */
[----:B0-----:R-:W-:-:S10]  /*34b30*/  SHF.R.S32.HI R20, RZ, 0x1f, R20 ;  /* 0x0000001fff147819 */ /* 0x001fd40000011414 */
        /* <DEDUP_REMOVED lines=9> */
[----:B------:R-:W-:Y:S02]  /*34bd0*/  IMAD.MOV.U32 R2, RZ, RZ, R4 ;  /* 0x000000ffff027224 */ /* 0x000fe400078e0004 */
[----:B------:R-:W-:Y:S01]  /*34be0*/  IMAD.U32 R5, RZ, RZ, UR5 ;  /* 0x00000005ff057e24 */ /* 0x000fe2000f8e00ff */
[----:B------:R-:W-:Y:S01]  /*34bf0*/  ULDC.64 UR4, c[0x0][0x3d0] ;  /* 0x0000f40000047ab9 */ /* 0x000fe20000000a00 */
[----:B------:R-:W-:-:S02]  /*34c00*/  IMAD.MOV R4, RZ, RZ, -R7 ;  /* 0x000000ffff047224 */ /* 0x000fc400078e0a07 */
[C---:B0-----:R-:W-:Y:S01]  /*34c10*/  IMAD R5, R20.reuse, UR9, R0 ;  /* 0x0000000914057c24 */ /* 0x041fe2000f8e0200 */
[----:B------:R-:W-:Y:S01]  /*34c20*/  SHF.R.S32.HI R0, RZ, 0x1f, R7 ;  /* 0x0000001fff007819 */ /* 0x000fe20000011407 */
[----:B------:R-:W-:-:S04]  /*34c30*/  IMAD.WIDE.U32 R2, R20, UR8, R2 ;  /* 0x0000000814027c25 */ /* 0x000fc8000f8e0002 */
        /* <DEDUP_REMOVED lines=40> */
[----:B0-----:R-:W-:-:S05]  /*34ec0*/  @!P6 LEA R14, P0, R22, R14, 0x1 ;  /* 0x0000000e160ee211 */ /* 0x001fca00078008ff */
[----:B-1----:R-:W-:-:S04]  /*34ed0*/  @!P6 IMAD.MOV.U32 R2, RZ, RZ, R14 ;  /* 0x000000ffff02e224 */ /* 0x002fc800078e000e */
[----:B------:R-:W-:Y:S01]  /*34ee0*/  @!P5 LEA R7, R27, UR46, 0x1 ;  /* 0x0000002e1b07dc11 */ /* 0x000fe2000f8e08ff */
[----:B------:R-:W0:Y:S01]  /*34ef0*/  SHFL.IDX PT, R14, R0, 0x2, 0x181f ;  /* 0x00581f00000e7f89 */ /* 0x000e2200000e0000 */
[----:B--2---:R-:W-:-:S04]  /*34f00*/  @!P6 IMAD.X R5, RZ, RZ, R5, P0 ;  /* 0x000000ffff05e224 */ /* 0x004fc800000e0605 */
[----:B------:R-:W-:Y:S02]  /*34f10*/  @!P6 IMAD.MOV.U32 R3, RZ, RZ, R5 ;  /* 0x000000ffff03e224 */ /* 0x000fe400078e0005 */
[----:B------:R-:W1:Y:S04]  /*34f20*/  SHFL.IDX PT, R5, R4, 0x2, 0x181f ;  /* 0x00581f0004057f89 */ /* 0x000e6800000e0000 */
[----:B------:R-:W-:Y:S01]  /*34f30*/  @!P6 LDGSTS.E.BYPASS.LTC128B.128 [R9+0x22c00], desc[UR36][R2.64], !P4 ;  /* 0x22c000000209efae */ /* 0x000fe2000e101d64 */
[----:B0-----:R-:W-:-:S03]  /*34f40*/  @!P5 LEA R14, P0, R22, R14, 0x1 ;  /* 0x0000000e160ed211 */ /* 0x001fc600078008ff */
[----:B------:R-:W-:Y:S04]  /*34f50*/  @!P6 LDGSTS.E.BYPASS.LTC128B.128 [R9+0x26c00], desc[UR36][R2.64+0x80], !P3 ;  /* 0x26c000800209efae */ /* 0x000fe8000d901d64 */
[----:B------:R-:W-:Y:S04]  /*34f60*/  @!P6 LDGSTS.E.BYPASS.LTC128B.128 [R9+0x2ac00], desc[UR36][R2.64+0x100], !P2 ;  /* 0x2ac001000209efae */ /* 0x000fe8000d101d64 */
[----:B------:R0:W-:Y:S01]  /*34f70*/  @!P6 LDGSTS.E.BYPASS.LTC128B.128 [R9+0x2ec00], desc[UR36][R2.64+0x180], !P1 ;  /* 0x2ec001800209efae */ /* 0x0001e2000c901d64 */
[----:B------:R-:W-:-:S04]  /*34f80*/  LOP3.LUT P6, RZ, R16, 0x80, RZ, 0xc0, !PT ;  /* 0x0000008010ff7812 */ /* 0x000fc800078cc0ff */
[----:B------:R-:W-:Y:S02]  /*34f90*/  P2R R6, PR, RZ, 0x40 ;  /* 0x00000040ff067803 */ /* 0x000fe40000000000 */
[----:B------:R-:W-:Y:S01]  /*34fa0*/  LOP3.LUT P6, RZ, R16, 0x200, RZ, 0xc0, !PT ;  /* 0x0000020010ff7812 */ /* 0x000fe200078cc0ff */
[----:B-1----:R-:W-:Y:S02]  /*34fb0*/  @!P5 IMAD.X R5, RZ, RZ, R5, P0 ;  /* 0x000000ffff05d224 */ /* 0x002fe400000e0605 */
[----:B0-----:R-:W-:Y:S02]  /*34fc0*/  @!P5 IMAD.MOV.U32 R2, RZ, RZ, R14 ;  /* 0x000000ffff02d224 */ /* 0x001fe400078e000e */
[----:B------:R-:W0:Y:S01]  /*34fd0*/  SHFL.IDX PT, R14, R0, 0x3, 0x181f ;  /* 0x00781f00000e7f89 */ /* 0x000e2200000e0000 */
[----:B------:R-:W-:-:S03]  /*34fe0*/  @!P5 IMAD.MOV.U32 R3, RZ, RZ, R5 ;  /* 0x000000ffff03d224 */ /* 0x000fc600078e0005 */
[----:B------:R-:W1:Y:S04]  /*34ff0*/  SHFL.IDX PT, R5, R4, 0x3, 0x181f ;  /* 0x00781f0004057f89 */ /* 0x000e6800000e0000 */
[----:B------:R-:W-:Y:S01]  /*35000*/  @!P6 LEA R9, R27, UR46, 0x1 ;  /* 0x0000002e1b09ec11 */ /* 0x000fe2000f8e08ff */
[----:B------:R-:W-:Y:S04]  /*35010*/  @!P5 LDGSTS.E.BYPASS.LTC128B.128 [R7+0x23400], desc[UR36][R2.64], !P4 ;  /* 0x234000000207dfae */ /* 0x000fe8000e101d64 */
[----:B------:R-:W-:Y:S04]  /*35020*/  @!P5 LDGSTS.E.BYPASS.LTC128B.128 [R7+0x27400], desc[UR36][R2.64+0x80], !P3 ;  /* 0x274000800207dfae */ /* 0x000fe8000d901d64 */
[----:B------:R-:W-:Y:S04]  /*35030*/  @!P5 LDGSTS.E.BYPASS.LTC128B.128 [R7+0x2b400], desc[UR36][R2.64+0x100], !P2 ;  /* 0x2b4001000207dfae */ /* 0x000fe8000d101d64 */
[----:B------:R2:W-:Y:S01]  /*35040*/  @!P5 LDGSTS.E.BYPASS.LTC128B.128 [R7+0x2f400], desc[UR36][R2.64+0x180], !P1 ;  /* 0x2f4001800207dfae */ /* 0x0005e2000c901d64 */
[----:B------:R-:W-:-:S02]  /*35050*/  LOP3.LUT P5, RZ, R16, 0x40, RZ, 0xc0, !PT ;  /* 0x0000004010ff7812 */ /* 0x000fc400078ac0ff */
[----:B0-----:R-:W-:-:S05]  /*35060*/  @!P6 LEA R14, P0, R22, R14, 0x1 ;  /* 0x0000000e160ee211 */ /* 0x001fca00078008ff */
[----:B-1----:R-:W-:Y:S02]  /*35070*/  @!P6 IMAD.X R5, RZ, RZ, R5, P0 ;  /* 0x000000ffff05e224 */ /* 0x002fe400000e0605 */
[----:B--2---:R-:W-:Y:S01]  /*35080*/  @!P6 IMAD.MOV.U32 R2, RZ, RZ, R14 ;  /* 0x000000ffff02e224 */ /* 0x004fe200078e000e */
[----:B------:R-:W-:Y:S01]  /*35090*/  P2R R7, PR, RZ, 0x20 ;  /* 0x00000020ff077803 */ /* 0x000fe20000000000 */
[----:B------:R-:W0:Y:S01]  /*350a0*/  SHFL.IDX PT, R14, R0, 0x4, 0x181f ;  /* 0x00981f00000e7f89 */ /* 0x000e2200000e0000 */
[----:B------:R-:W-:Y:S01]  /*350b0*/  @!P6 IMAD.MOV.U32 R3, RZ, RZ, R5 ;  /* 0x000000ffff03e224 */ /* 0x000fe200078e0005 */
[----:B------:R-:W-:Y:S02]  /*350c0*/  LOP3.LUT P5, RZ, R16, 0x100, RZ, 0xc0, !PT ;  /* 0x0000010010ff7812 */ /* 0x000fe400078ac0ff */
[----:B------:R-:W1:Y:S04]  /*350d0*/  SHFL.IDX PT, R5, R4, 0x4, 0x181f ;  /* 0x00981f0004057f89 */ /* 0x000e6800000e0000 */
[----:B------:R-:W-:Y:S04]  /*350e0*/  @!P6 LDGSTS.E.BYPASS.LTC128B.128 [R9+0x23c00], desc[UR36][R2.64], !P4 ;  /* 0x23c000000209efae */ /* 0x000fe8000e101d64 */
[----:B------:R-:W-:Y:S03]  /*350f0*/  @!P6 LDGSTS.E.BYPASS.LTC128B.128 [R9+0x27c00], desc[UR36][R2.64+0x80], !P3 ;  /* 0x27c000800209efae */ /* 0x000fe6000d901d64 */
[----:B------:R-:W-:Y:S01]  /*35100*/  @!P5 LEA R21, R27, UR46, 0x1 ;  /* 0x0000002e1b15dc11 */ /* 0x000fe2000f8e08ff */
[----:B------:R-:W-:Y:S04]  /*35110*/  @!P6 LDGSTS.E.BYPASS.LTC128B.128 [R9+0x2bc00], desc[UR36][R2.64+0x100], !P2 ;  /* 0x2bc001000209efae */ /* 0x000fe8000d101d64 */
[----:B------:R2:W-:Y:S01]  /*35120*/  @!P6 LDGSTS.E.BYPASS.LTC128B.128 [R9+0x2fc00], desc[UR36][R2.64+0x180], !P1 ;  /* 0x2fc001800209efae */ /* 0x0005e2000c901d64 */
[----:B------:R-:W-:-:S02]  /*35130*/  ISETP.NE.AND P6, PT, R6, RZ, PT ;  /* 0x000000ff0600720c */ /* 0x000fc40003fc5270 */
[----:B0-----:R-:W-:-:S05]  /*35140*/  @!P5 LEA R14, P0, R22, R14, 0x1 ;  /* 0x0000000e160ed211 */ /* 0x001fca00078008ff */
[----:B-1----:R-:W-:Y:S02]  /*35150*/  @!P5 IMAD.X R5, RZ, RZ, R5, P0 ;  /* 0x000000ffff05d224 */ /* 0x002fe400000e0605 */
[----:B--2---:R-:W-:Y:S02]  /*35160*/  @!P5 IMAD.MOV.U32 R2, RZ, RZ, R14 ;  /* 0x000000ffff02d224 */ /* 0x004fe400078e000e */
[----:B------:R-:W0:Y:S01]  /*35170*/  SHFL.IDX PT, R14, R0, 0x5, 0x181f ;  /* 0x00b81f00000e7f89 */ /* 0x000e2200000e0000 */
[----:B------:R-:W-:-:S03]  /*35180*/  @!P5 IMAD.MOV.U32 R3, RZ, RZ, R5 ;  /* 0x000000ffff03d224 */ /* 0x000fc600078e0005 */
[----:B------:R-:W1:Y:S04]  /*35190*/  SHFL.IDX PT, R5, R4, 0x5, 0x181f ;  /* 0x00b81f0004057f89 */ /* 0x000e6800000e0000 */
[----:B------:R-:W-:Y:S04]  /*351a0*/  @!P5 LDGSTS.E.BYPASS.LTC128B.128 [R21+0x24400], desc[UR36][R2.64], !P4 ;  /* 0x244000000215dfae */ /* 0x000fe8000e101d64 */
[----:B------:R-:W-:Y:S04]  /*351b0*/  @!P5 LDGSTS.E.BYPASS.LTC128B.128 [R21+0x28400], desc[UR36][R2.64+0x80], !P3 ;  /* 0x284000800215dfae */ /* 0x000fe8000d901d64 */
[----:B------:R-:W-:Y:S04]  /*351c0*/  @!P5 LDGSTS.E.BYPASS.LTC128B.128 [R21+0x2c400], desc[UR36][R2.64+0x100], !P2 ;  /* 0x2c4001000215dfae */ /* 0x000fe8000d101d64 */
[----:B------:R2:W-:Y:S01]  /*351d0*/  @!P5 LDGSTS.E.BYPASS.LTC128B.128 [R21+0x30400], desc[UR36][R2.64+0x180], !P1 ;  /* 0x304001800215dfae */ /* 0x0005e2000c901d64 */
[----:B------:R-:W-:-:S02]  /*351e0*/  ISETP.NE.AND P5, PT, R7, RZ, PT ;  /* 0x000000ff0700720c */ /* 0x000fc40003fa5270 */
[----:B------:R-:W-:Y:S02]  /*351f0*/  @!P6 LEA R7, R27, UR46, 0x1 ;  /* 0x0000002e1b07ec11 */ /* 0x000fe4000f8e08ff */
        /* <DEDUP_REMOVED lines=21> */
.L_x_11432:
        /* <DEDUP_REMOVED lines=13> */
.L_x_11346:
[----:B------:R-:W-:Y:S05]  /*35420*/  BSYNC B0 ;  /* 0x0000000000007941 */ /* 0x000fea0003800000 */
.L_x_11345:
        /* <DEDUP_REMOVED lines=9> */
.L_x_11433:
[----:B------:R-:W-:-:S13]  /*354c0*/  ISETP.NE.AND P0, PT, R34, 0x3, PT ;  /* 0x000000032200780c */ /* 0x000fda0003f05270 */
[----:B------:R-:W-:Y:S05]  /*354d0*/  @!P0 BRA `(.L_x_11348) ;  /* 0x0000000000048947 */ /* 0x000fea0003800000 */
[----:B------:R-:W-:Y:S01]  /*354e0*/  BPT.TRAP 0x1 ;  /* 0x000000040000795c */ /* 0x000fe20000300000 */
.L_x_11348:
[----:B------:R-:W4:Y:S02]  /*354f0*/  SYNCS.PHASECHK.TRANS64.TRYWAIT P0, [UR46+0x32460], R0 ;  /* 0x03246000ff0075a7 */ /* 0x000f24000800016e */
[----:B----4-:R-:W-:Y:S05]  /*35500*/  @!P0 BRA `(.L_x_11349) ;  /* 0x00000038009c8947 */ /* 0x010fea0003800000 */
.L_x_11434:
[----:B------:R-:W-:Y:S01]  /*35510*/  ULDC.64 UR4, c[0x0][0x328] ;  /* 0x0000ca0000047ab9 */ /* 0x000fe20000000a00 */
[----:B------:R-:W-:Y:S01]  /*35520*/  ULDC.64 UR6, c[0x0][0x338] ;  /* 0x0000ce0000067ab9 */ /* 0x000fe20000000a00 */
[----:B------:R-:W-:Y:S01]  /*35530*/  IMAD R26, R26, UR4, RZ ;  /* 0x000000041a1a7c24 */ /* 0x000fe2000f8e02ff */
[C---:B------:R-:W-:Y:S01]  /*35540*/  LOP3.LUT P3, RZ, R16.reuse, 0x10, RZ, 0xc0, !PT ;  /* 0x0000001010ff7812 */ /* 0x040fe2000786c0ff */
[----:B0--3--:R-:W-:Y:S01]  /*35550*/  IMAD.WIDE.U32 R2, R23, UR4, RZ ;  /* 0x0000000417027c25 */ /* 0x009fe2000f8e00ff */
        /* <DEDUP_REMOVED lines=19> */
[----:B------:R-:W-:Y:S01]  /*35690*/  LEA R7, P0, R2, UR6, 0x1 ;  /* 0x0000000602077c11 */ /* 0x000fe2000f8008ff */
[----:B------:R-:W-:-:S03]  /*356a0*/  UMOV UR4, 0xffffffff ;  /* 0xffffffff00047882 */ /* 0x000fc60000000000 */
[----:B------:R-:W-:Y:S02]  /*356b0*/  LEA.HI.X R8, R2, UR7, R3, 0x1, P0 ;  /* 0x0000000702087c11 */ /* 0x000fe400080f0c03 */
[----:B------:R-:W-:-:S04]  /*356c0*/  SEL R3, RZ, 0x2, P3 ;  /* 0x00000002ff037807 */ /* 0x000fc80001800000 */
[----:B------:R-:W-:-:S05]  /*356d0*/  IADD3 R0, R0, R3, R36 ;  /* 0x0000000300007210 */ /* 0x000fca0007ffe024 */
[----:B------:R-:W-:Y:S01]  /*356e0*/  IMAD.IADD R9, R0, 0x1, R5 ;  /* 0x0000000100097824 */ /* 0x000fe200078e0205 */
[----:B------:R-:W-:Y:S06]  /*356f0*/  BRA.DIV UR4, `(.L_x_11350) ;  /* 0x0000003a04387947 */ /* 0x000fec000b800000 */
[----:B-1----:R-:W0:Y:S01]  /*35700*/  SHFL.IDX PT, R14, R7, RZ, 0x181f ;  /* 0x00181fff070e7589 */ /* 0x002e2200000e0000 */
[----:B------:R-:W-:Y:S01]  /*35710*/  IMAD.SHL.U32 R0, R22, 0x2, RZ ;  /* 0x0000000216007824 */ /* 0x000fe200078e00ff */
[----:B------:R-:W-:Y:S02]  /*35720*/  LEA R6, R27, UR46, 0x1 ;  /* 0x0000002e1b067c11 */ /* 0x000fe4000f8e08ff */
[----:B------:R-:W1:Y:S01]  /*35730*/  SHFL.IDX PT, R3, R8, RZ, 0x181f ;  /* 0x00181fff08037589 */ /* 0x000e6200000e0000 */
[C---:B------:R-:W-:Y:S02]  /*35740*/  LOP3.LUT P2, RZ, R9.reuse, 0x2, RZ, 0xc0, !PT ;  /* 0x0000000209ff7812 */ /* 0x040fe4000784c0ff */
[----:B------:R-:W-:Y:S01]  /*35750*/  LOP3.LUT P1, RZ, R9, 0x4, RZ, 0xc0, !PT ;  /* 0x0000000409ff7812 */ /* 0x000fe2000782c0ff */
[----:B------:R-:W-:Y:S01]  /*35760*/  SHFL.IDX PT, R5, R8, 0x1, 0x181f ;  /* 0x00381f0008057f89 */ /* 0x000fe200000e0000 */
[----:B------:R-:W-:Y:S01]  /*35770*/  VIADD R31, R6, 0x400 ;  /* 0x00000400061f7836 */ /* 0x000fe20000000000 */
[----:B0-----:R-:W-:-:S02]  /*35780*/  IADD3 R2, P0, R14, R0, RZ ;  /* 0x000000000e027210 */ /* 0x001fc40007f1e0ff */
[----:B------:R-:W0:Y:S03]  /*35790*/  SHFL.IDX PT, R14, R7, 0x1, 0x181f ;  /* 0x00381f00070e7f89 */ /* 0x000e2600000e0000 */
[----:B-1----:R-:W-:Y:S01]  /*357a0*/  IMAD.X R3, RZ, RZ, R3, P0 ;  /* 0x000000ffff037224 */ /* 0x002fe200000e0603 */
[----:B0-----:R-:W-:Y:S02]  /*357b0*/  IADD3 R4, P0, R14, R0, RZ ;  /* 0x000000000e047210 */ /* 0x001fe40007f1e0ff */
[----:B------:R-:W0:Y:S03]  /*357c0*/  SHFL.IDX PT, R14, R7, 0x2, 0x181f ;  /* 0x00581f00070e7f89 */ /* 0x000e2600000e0000 */
[----:B------:R-:W-:Y:S01]  /*357d0*/  IMAD.X R5, RZ, RZ, R5, P0 ;  /* 0x000000ffff057224 */ /* 0x000fe200000e0605 */
        /* <DEDUP_REMOVED lines=8> */
[----:B------:R-:W-:-:S13]  /*35860*/  ISETP.LT.OR P3, PT, R17, 0x1, !P0 ;  /* 0x000000011100780c */ /* 0x000fda0004761670 */
[----:B------:R0:W-:Y:S02]  /*35870*/  LDGSTS.E.BYPASS.LTC128B.128 [R6+0x9400], desc[UR36][R2.64+0x180], !P3 ;  /* 0x0940018002067fae */ /* 0x0001e4000d901d64 */
[----:B0-----:R-:W-:Y:S02]  /*35880*/  IADD3 R2, P3, R14, R0, RZ ;  /* 0x000000000e027210 */ /* 0x001fe40007f7e0ff */
[----:B------:R-:W0:Y:S03]  /*35890*/  SHFL.IDX PT, R14, R7, 0x3, 0x181f ;  /* 0x00781f00070e7f89 */ /* 0x000e2600000e0000 */
        /* <DEDUP_REMOVED lines=8> */
[----:B------:R-:W-:-:S13]  /*35920*/  ISETP.LT.OR P3, PT, R17, 0x11, !P0 ;  /* 0x000000111100780c */ /* 0x000fda0004761670 */
[----:B------:R0:W-:Y:S02]  /*35930*/  LDGSTS.E.BYPASS.LTC128B.128 [R6+0x9c00], desc[UR36][R4.64+0x180], !P3 ;  /* 0x09c0018004067fae */ /* 0x0001e4000d901d64 */
[----:B0-----:R-:W-:Y:S02]  /*35940*/  IADD3 R4, P3, R14, R0, RZ ;  /* 0x000000000e047210 */ /* 0x001fe40007f7e0ff */
[----:B------:R-:W0:Y:S03]  /*35950*/  SHFL.IDX PT, R14, R7, 0x4, 0x181f ;  /* 0x00981f00070e7f89 */ /* 0x000e2600000e0000 */
[----:B-1----:R-:W-:Y:S01]  /*35960*/  IMAD.X R5, RZ, RZ, R9, P3 ;  /* 0x000000ffff057224 */ /* 0x002fe200018e0609 */
[C---:B------:R-:W-:Y:S01]  /*35970*/  ISETP.LT.OR P3, PT, R17.reuse, 0x21, P4 ;  /* 0x000000211100780c */ /* 0x040fe20002761670 */
[----:B------:R-:W1:Y:S04]  /*35980*/  SHFL.IDX PT, R9, R8, 0x4, 0x181f ;  /* 0x00981f0008097f89 */ /* 0x000e6800000e0000 */
[----:B------:R-:W2:Y:S08]  /*35990*/  SHFL.IDX PT, R8, R8, 0x5, 0x181f ;  /* 0x00b81f0008087f89 */ /* 0x000eb000000e0000 */
        /* <DEDUP_REMOVED lines=8> */
[----:B------:R0:W3:Y:S03]  /*35a20*/  SHFL.IDX PT, R14, R7, 0x5, 0x181f ;  /* 0x00b81f00070e7f89 */ /* 0x0000e600000e0000 */
[----:B-1----:R-:W-:Y:S01]  /*35a30*/  IMAD.X R3, RZ, RZ, R9, P3 ;  /* 0x000000ffff037224 */ /* 0x002fe200018e0609 */
[----:B------:R-:W-:Y:S01]  /*35a40*/  ISETP.LT.OR P3, PT, R17, 0x31, P4 ;  /* 0x000000311100780c */ /* 0x000fe20002761670 */
[----:B------:R-:W-:-:S12]  /*35a50*/  IMAD.MOV.U32 R9, RZ, RZ, RZ ;  /* 0x000000ffff097224 */ /* 0x000fd800078e00ff */
        /* <DEDUP_REMOVED lines=14> */
[----:B--23--:R0:W-:Y:S02]  /*35b40*/  LDGSTS.E.BYPASS.LTC128B.128 [R6+0xb400], desc[UR36][R2.64+0x180], !P3 ;  /* 0x0b40018002067fae */ /* 0x00c1e4000d901d64 */
.L_x_11448:
        /* <DEDUP_REMOVED lines=20> */
.L_x_11351:
        /* <DEDUP_REMOVED lines=13> */
[----:B------:R-:W-:-:S05]  /*35d60*/  IMAD.MOV.U32 R17, RZ, RZ, 0x1 ;  /* 0x00000001ff117424 */ /* 0x000fca00078e00ff */
[----:B------:R-:W-:-:S04]  /*35d70*/  LOP3.LUT R2, RZ, UR4, RZ, 0x33, !PT ;  /* 0x00000004ff027c12 */ /* 0x000fc8000f8e33ff */
[----:B------:R-:W-:Y:S01]  /*35d80*/  VIADDMNMX R2, R2, -UR44, R3, !PT ;  /* 0x8000002c02027c46 */ /* 0x000fe2000f800103 */
[----:B0-----:R-:W-:Y:S01]  /*35d90*/  IMAD.SHL.U32 R4, R4, 0x10, RZ ;  /* 0x0000001004047824 */ /* 0x001fe200078e00ff */
[----:B-1----:R-:W-:-:S04]  /*35da0*/  LOP3.LUT R5, R5, 0x7f, RZ, 0xc0, !PT ;  /* 0x0000007f05057812 */ /* 0x002fc800078ec0ff */
[----:B------:R-:W-:Y:S02]  /*35db0*/  LOP3.LUT R4, R4, 0x70, RZ, 0xc0, !PT ;  /* 0x0000007004047812 */ /* 0x000fe400078ec0ff */
[----:B------:R-:W-:-:S04]  /*35dc0*/  SHF.R.U32.HI R5, RZ, 0x3, R5 ;  /* 0x00000003ff057819 */ /* 0x000fc80000011605 */
[----:B------:R-:W-:Y:S02]  /*35dd0*/  IADD3 R25, R4, R25, R5 ;  /* 0x0000001904197210 */ /* 0x000fe40007ffe005 */
[----:B------:R-:W-:-:S03]  /*35de0*/  LOP3.LUT R5, RZ, UR42, RZ, 0x33, !PT ;  /* 0x0000002aff057c12 */ /* 0x000fc6000f8e33ff */
[----:B------:R-:W-:Y:S01]  /*35df0*/  VIADD R25, R25, 0xfffffee0 ;  /* 0xfffffee019197836 */ /* 0x000fe20000000000 */
[----:B------:R-:W-:-:S04]  /*35e00*/  VIMNMX R2, R2, R5, !PT ;  /* 0x0000000502027248 */ /* 0x000fc80007fe0100 */
[C---:B------:R-:W-:Y:S01]  /*35e10*/  IADD3 R28, -R2.reuse, -0x2, RZ ;  /* 0xfffffffe021c7810 */ /* 0x040fe20007ffe1ff */
[----:B------:R-:W-:-:S07]  /*35e20*/  IMAD R18, R2, -0x60, R25 ;  /* 0xffffffa002127824 */ /* 0x000fce00078e0219 */
.L_x_11367:
        /* <DEDUP_REMOVED lines=22> */
.L_x_11354:
[----:B------:R-:W-:Y:S05]  /*35f90*/  BSYNC B1 ;  /* 0x0000000000017941 */ /* 0x000fea0003800000 */
.L_x_11353:
[----:B------:R-:W-:-:S13]  /*35fa0*/  ISETP.NE.AND P0, PT, R34, 0x3, PT ;  /* 0x000000032200780c */ /* 0x000fda0003f05270 */
[----:B------:R-:W-:Y:S05]  /*35fb0*/  @!P0 BRA `(.L_x_11355) ;  /* 0x0000000000048947 */ /* 0x000fea0003800000 */
[----:B------:R-:W-:Y:S01]  /*35fc0*/  BPT.TRAP 0x1 ;  /* 0x000000040000795c */ /* 0x000fe20000300000 */
.L_x_11355:
[----:B------:R-:W-:Y:S01]  /*35fd0*/  LEA R19, R17, UR46, 0x3 ;  /* 0x0000002e11137c11 */ /* 0x000fe2000f8e18ff */
[----:B------:R-:W-:Y:S01]  /*35fe0*/  BSSY B1, `(.L_x_11356) ;  /* 0x0000004000017945 */ /* 0x000fe20003800000 */
[----:B------:R-:W-:-:S04]  /*35ff0*/  SHF.L.U32 R23, R26, 0x1f, RZ ;  /* 0x0000001f1a177819 */ /* 0x000fc800000006ff */
[----:B------:R-:W1:Y:S02]  /*36000*/  SYNCS.PHASECHK.TRANS64.TRYWAIT P0, [R19+URZ+0x32440], R23 ;  /* 0x03244017130075a7 */ /* 0x000e64000800017f */
[----:B-1----:R-:W-:Y:S05]  /*36010*/  @!P0 BRA `(.L_x_11357) ;  /* 0x00000038005c8947 */ /* 0x002fea0003800000 */
.L_x_11449:
[----:B------:R-:W-:Y:S05]  /*36020*/  BSYNC B1 ;  /* 0x0000000000017941 */ /* 0x000fea0003800000 */
.L_x_11356:
        /* <DEDUP_REMOVED lines=57> */
.L_x_11463:
        /* <DEDUP_REMOVED lines=8> */
.L_x_11359:
        /* <DEDUP_REMOVED lines=10> */
.L_x_11360:
[----:B------:R2:W-:Y:S01]  /*364e0*/  SYNCS.ARRIVE.TRANS64.A1T0 RZ, [R19+URZ+0x32430], RZ ;  /* 0x032430ff13ff79a7 */ /* 0x0005e2000810003f */
[----:B------:R-:W-:Y:S05]  /*364f0*/  @!P2 BRA `(.L_x_11361) ;  /* 0x000000000004a947 */ /* 0x000fea0003800000 */
[----:B------:R-:W-:Y:S01]  /*36500*/  BPT.TRAP 0x1 ;  /* 0x000000040000795c */ /* 0x000fe20000300000 */
.L_x_11361:
[----:B------:R-:W3:Y:S01]  /*36510*/  SYNCS.PHASECHK.TRANS64.TRYWAIT P0, [R19+URZ+0x32460], R23 ;  /* 0x03246017130075a7 */ /* 0x000ee2000800017f */
[----:B------:R-:W-:Y:S04]  /*36520*/  BSSY B1, `(.L_x_11362) ;  /* 0x0000002000017945 */ /* 0x000fe80003800000 */
[----:B---3--:R-:W-:Y:S05]  /*36530*/  @!P0 BRA `(.L_x_11363) ;  /* 0x0000003800b48947 */ /* 0x008fea0003800000 */
.L_x_11464:
[----:B------:R-:W-:Y:S05]  /*36540*/  BSYNC B1 ;  /* 0x0000000000017941 */ /* 0x000fea0003800000 */
.L_x_11362:
        /* <DEDUP_REMOVED lines=46> */
[----:B------:R3:W-:Y:S01]  /*36830*/  LDGSTS.E.BYPASS.LTC128B.128 [R21+0x9800], desc[UR36][R8.64+0x180], !P1 ;  /* 0x0980018008157fae */ /* 0x0007e2000c901d64 */
[----:B0-----:R-:W-:-:S03]  /*36840*/  IADD3 R6, P0, R14, R0, RZ ;  /* 0x000000000e067210 */ /* 0x001fc60007f1e0ff */
[----:B------:R-:W-:Y:S04]  /*36850*/  SHFL.IDX PT, R22, R22, 0x5, 0x181f ;  /* 0x00b81f0016167f89 */ /* 0x000fe800000e0000 */
[----:B------:R-:W0:Y:S01]  /*36860*/  SHFL.IDX PT, R14, R20, 0x3, 0x181f ;  /* 0x00781f00140e7f89 */ /* 0x000e2200000e0000 */
[----:B-1----:R-:W-:Y:S02]  /*36870*/  IMAD.X R7, RZ, RZ, R4, P0 ;  /* 0x000000ffff077224 */ /* 0x002fe400000e0604 */
[----:B---3--:R-:W-:-:S03]  /*36880*/  IMAD.MOV.U32 R9, RZ, RZ, RZ ;  /* 0x000000ffff097224 */ /* 0x008fc600078e00ff */
[----:B------:R1:W-:Y:S04]  /*36890*/  LDGSTS.E.BYPASS.LTC128B.128 [R21+0x1000], desc[UR36][R6.64], !P4 ;  /* 0x0100000006157fae */ /* 0x0003e8000e101d64 */
[----:B------:R1:W-:Y:S04]  /*368a0*/  LDGSTS.E.BYPASS.LTC128B.128 [R21+0x4000], desc[UR36][R6.64+0x80], !P3 ;  /* 0x0400008006157fae */ /* 0x0003e8000d901d64 */
[----:B------:R1:W-:Y:S04]  /*368b0*/  LDGSTS.E.BYPASS.LTC128B.128 [R21+0x7000], desc[UR36][R6.64+0x100], !P2 ;  /* 0x0700010006157fae */ /* 0x0003e8000d101d64 */
[----:B------:R1:W-:Y:S01]  /*368c0*/  LDGSTS.E.BYPASS.LTC128B.128 [R21+0xa000], desc[UR36][R6.64+0x180], !P1 ;  /* 0x0a00018006157fae */ /* 0x0003e2000c901d64 */
[----:B0-----:R-:W-:-:S03]  /*368d0*/  IADD3 R4, P0, R14, R0, RZ ;  /* 0x000000000e047210 */ /* 0x001fc60007f1e0ff */
[----:B------:R-:W0:Y:S02]  /*368e0*/  SHFL.IDX PT, R14, R20, 0x4, 0x181f ;  /* 0x00981f00140e7f89 */ /* 0x000e2400000e0000 */
[----:B------:R-:W-:-:S05]  /*368f0*/  IMAD.X R5, RZ, RZ, R5, P0 ;  /* 0x000000ffff057224 */ /* 0x000fca00000e0605 */
        /* <DEDUP_REMOVED lines=11> */
.L_x_11478:
        /* <DEDUP_REMOVED lines=11> */
.L_x_11365:
        /* <DEDUP_REMOVED lines=10> */
.L_x_11366:
        /* <DEDUP_REMOVED lines=10> */
.L_x_11352:
[----:B------:R-:W-:Y:S05]  /*36ba0*/  BSYNC B0 ;  /* 0x0000000000007941 */ /* 0x000fea0003800000 */
.L_x_11325:
[----:B------:R-:W0:Y:S01]  /*36bb0*/  S2R R3, SR_CgaCtaId ;  /* 0x0000000000037919 */ /* 0x000e220000008800 */
[----:B------:R-:W-:Y:S01]  /*36bc0*/  MOV R0, 0x400 ;  /* 0x0000040000007802 */ /* 0x000fe20000000f00 */
[----:B------:R-:W-:Y:S01]  /*36bd0*/  BSSY B0, `(.L_x_11368) ;  /* 0x0000005000007945 */ /* 0x000fe20003800000 */
[----:B------:R-:W-:Y:S02]  /*36be0*/  SHF.L.U32 R9, R9, 0x1f, RZ ;  /* 0x0000001f09097819 */ /* 0x000fe400000006ff */
[----:B0-----:R-:W-:-:S04]  /*36bf0*/  LEA R4, R3, R0, 0x18 ;  /* 0x0000000003047211 */ /* 0x001fc800078ec0ff */
[----:B------:R-:W0:Y:S02]  /*36c00*/  SYNCS.PHASECHK.TRANS64.TRYWAIT P0, [R4+URZ+0x32420], R9 ;  /* 0x03242009040075a7 */ /* 0x000e24000800017f */
[----:B0-----:R-:W-:Y:S05]  /*36c10*/  @!P0 BRA `(.L_x_11369) ;  /* 0x0000003800dc8947 */ /* 0x001fea0003800000 */
.L_x_11479:
[----:B------:R-:W-:Y:S05]  /*36c20*/  BSYNC B0 ;  /* 0x0000000000007941 */ /* 0x000fea0003800000 */
.L_x_11368:
[----:B------:R-:W-:-:S03]  /*36c30*/  UMOV UR4, 0xffffffff ;  /* 0xffffffff00047882 */ /* 0x000fc60000000000 */
[----:B------:R-:W-:Y:S05]  /*36c40*/  BRA.DIV UR4, `(.L_x_11370) ;  /* 0x0000003a04e47947 */ /* 0x000fea000b800000 */
[----:B------:R-:W1:Y:S02]  /*36c50*/  S2R R0, SR_TID.X ;  /* 0x0000000000007919 */ /* 0x000e640000002100 */
[----:B-1----:R-:W-:-:S04]  /*36c60*/  SHF.R.U32.HI R0, RZ, 0x5, R0 ;  /* 0x00000005ff007819 */ /* 0x002fc80000011600 */
[----:B------:R-:W-:-:S05]  /*36c70*/  LOP3.LUT R0, R0, 0x3, RZ, 0xc0, !PT ;  /* 0x0000000300007812 */ /* 0x000fca00078ec0ff */
[----:B------:R1:W3:Y:S02]  /*36c80*/  SHFL.IDX PT, R14, R0, RZ, 0x1f ;  /* 0x00001fff000e7589 */ /* 0x0002e400000e0000 */
.L_x_11482:
[----:B---3--:R-:W-:-:S13]  /*36c90*/  ISETP.NE.AND P0, PT, R14, RZ, PT ;  /* 0x000000ff0e00720c */ /* 0x008fda0003f05270 */
[----:B------:R-:W-:Y:S05]  /*36ca0*/  @P0 BRA `(.L_x_11214) ;  /* 0x0000000000880947 */ /* 0x000fea0003800000 */
[----:B------:R-:W-:-:S03]  /*36cb0*/  UMOV UR4, 0xffffffff ;  /* 0xffffffff00047882 */ /* 0x000fc60000000000 */
[----:B------:R-:W-:Y:S05]  /*36cc0*/  BRA.DIV UR4, `(.L_x_11371) ;  /* 0x0000003a04f87947 */ /* 0x000fea000b800000 */
[----:B------:R-:W-:-:S13]  /*36cd0*/  ELECT P6, URZ, PT ;  /* 0x00000000003f782f */ /* 0x000fda00038c0000 */
.L_x_11485:
[----:B------:R-:W-:Y:S05]  /*36ce0*/  @!P6 BRA `(.L_x_11214) ;  /* 0x000000000078e947 */ /* 0x000fea0003800000 */
[----:B------:R-:W-:-:S06]  /*36cf0*/  ULOP3.LUT UR4, UR60, 0x2, URZ, 0xfc, !UPT ;  /* 0x000000023c047892 */ /* 0x000fcc000f8efc3f */
[----:B-1----:R-:W-:-:S05]  /*36d00*/  IMAD.U32 R0, RZ, RZ, UR4 ;  /* 0x00000004ff007e24 */ /* 0x002fca000f8e00ff */
[----:B------:R-:W-:-:S13]  /*36d10*/  ISETP.NE.AND P0, PT, R0, 0x3, PT ;  /* 0x000000030000780c */ /* 0x000fda0003f05270 */
[----:B------:R-:W-:Y:S05]  /*36d20*/  @!P0 BRA `(.L_x_11372) ;  /* 0x0000000000048947 */ /* 0x000fea0003800000 */
[----:B------:R-:W-:Y:S01]  /*36d30*/  BPT.TRAP 0x1 ;  /* 0x000000040000795c */ /* 0x000fe20000300000 */
.L_x_11372:
[C---:B------:R-:W-:Y:S01]  /*36d40*/  IMAD R5, R17.reuse, 0x8, R4 ;  /* 0x0000000811057824 */ /* 0x040fe200078e0204 */
[----:B------:R-:W-:Y:S01]  /*36d50*/  SHF.L.U32 R0, R26, 0x1f, RZ ;  /* 0x0000001f1a007819 */ /* 0x000fe200000006ff */
[----:B------:R-:W-:-:S03]  /*36d60*/  VIADD R17, R17, 0x1 ;  /* 0x0000000111117836 */ /* 0x000fc60000000000 */
[----:B------:R-:W1:Y:S02]  /*36d70*/  SYNCS.PHASECHK.TRANS64.TRYWAIT P1, [R5+URZ+0x32440], R0 ;  /* 0x03244000050075a7 */ /* 0x000e64000802017f */
[----:B------:R-:W-:-:S04]  /*36d80*/  ISETP.NE.AND P2, PT, R17, 0x2, PT ;  /* 0x000000021100780c */ /* 0x000fc80003f45270 */
[----:B------:R-:W-:Y:S01]  /*36d90*/  SEL R3, RZ, 0x1, P2 ;  /* 0x00000001ff037807 */ /* 0x000fe20001000000 */
[----:B-1----:R-:W-:Y:S08]  /*36da0*/  @!P1 BRA `(.L_x_11373) ;  /* 0x0000003800e09947 */ /* 0x002ff00003800000 */
.L_x_11486:
[----:B------:R-:W-:Y:S02]  /*36db0*/  SEL R17, R17, RZ, P2 ;  /* 0x000000ff11117207 */ /* 0x000fe40001000000 */
[----:B------:R-:W-:Y:S01]  /*36dc0*/  LOP3.LUT R2, R26, R3, RZ, 0x3c, !PT ;  /* 0x000000031a027212 */ /* 0x000fe200078e3cff */
[----:B------:R-:W-:Y:S06]  /*36dd0*/  @!P0 BRA `(.L_x_11374) ;  /* 0x0000000000048947 */ /* 0x000fec0003800000 */
[----:B------:R-:W-:Y:S01]  /*36de0*/  BPT.TRAP 0x1 ;  /* 0x000000040000795c */ /* 0x000fe20000300000 */
.L_x_11374:
[----:B------:R-:W-:Y:S01]  /*36df0*/  IMAD R17, R17, 0x8, R4 ;  /* 0x0000000811117824 */ /* 0x000fe200078e0204 */
[----:B------:R-:W-:-:S04]  /*36e00*/  SHF.L.U32 R2, R2, 0x1f, RZ ;  /* 0x0000001f02027819 */ /* 0x000fc800000006ff */
[----:B------:R-:W3:Y:S02]  /*36e10*/  SYNCS.PHASECHK.TRANS64.TRYWAIT P1, [R17+URZ+0x32440], R2 ;  /* 0x03244002110075a7 */ /* 0x000ee4000802017f */
[----:B---3--:R-:W-:Y:S05]  /*36e20*/  @!P1 BRA `(.L_x_11375) ;  /* 0x0000003800d49947 */ /* 0x008fea0003800000 */
.L_x_11487:
[----:B------:R-:W-:Y:S05]  /*36e30*/  @!P0 BRA `(.L_x_11376) ;  /* 0x0000000000048947 */ /* 0x000fea0003800000 */
[----:B------:R-:W-:Y:S01]  /*36e40*/  BPT.TRAP 0x1 ;  /* 0x000000040000795c */ /* 0x000fe20000300000 */
.L_x_11376:
[----:B------:R-:W4:Y:S02]  /*36e50*/  SYNCS.PHASECHK.TRANS64.TRYWAIT P1, [R5+URZ+0x32460], R0 ;  /* 0x03246000050075a7 */ /* 0x000f24000802017f */
[----:B----4-:R-:W-:Y:S05]  /*36e60*/  @!P1 BRA `(.L_x_11377) ;  /* 0x0000003800d89947 */ /* 0x010fea0003800000 */
.L_x_11488:
[----:B------:R-:W-:Y:S05]  /*36e70*/  @!P0 BRA `(.L_x_11378) ;  /* 0x0000000000048947 */ /* 0x000fea0003800000 */
[----:B------:R-:W-:Y:S01]  /*36e80*/  BPT.TRAP 0x1 ;  /* 0x000000040000795c */ /* 0x000fe20000300000 */
.L_x_11378:
[----:B------:R0:W0:Y:S02]  /*36e90*/  SYNCS.PHASECHK.TRANS64.TRYWAIT P0, [R17+URZ+0x32460], R2 ;  /* 0x03246002110075a7 */ /* 0x000024000800017f */
[----:B0-----:R-:W-:Y:S05]  /*36ea0*/  @!P0 NANOSLEEP.SYNCS 0x989680 ;  /* 0x009896800000895d */ /* 0x001fea0003900000 */
[----:B------:R-:W0:Y:S02]  /*36eb0*/  @!P0 SYNCS.PHASECHK.TRANS64 P0, [R17+URZ+0x32460], R2 ;  /* 0x03246002110085a7 */ /* 0x000e24000800007f */
[----:B0-----:R-:W-:Y:S05]  /*36ec0*/  @!P0 BRA `(.L_x_11378) ;  /* 0xfffffffc00f08947 */ /* 0x001fea000383ffff */
.L_x_11214:
[----:B------:R-:W-:Y:S05]  /*36ed0*/  BSYNC B6 ;  /* 0x0000000000067941 */ /* 0x000fea0003800000 */
.L_x_11211:
[----:B------:R-:W-:Y:S05]  /*36ee0*/  EXIT ;  /* 0x000000000000794d */ /* 0x000fea0003800000 */
.L_x_11225:
[----:B0-----:R0:W1:Y:S02]  /*36ef0*/  SYNCS.PHASECHK.TRANS64.TRYWAIT P0, [R72+URZ+0x32400], R15 ;  /* 0x0324000f480075a7 */ /* 0x001064000800017f */
[----:B-1----:R-:W-:Y:S05]  /*36f00*/  @!P0 NANOSLEEP.SYNCS 0x989680 ;  /* 0x009896800000895d */ /* 0x002fea0003900000 */
[----:B------:R-:W1:Y:S02]  /*36f10*/  @!P0 SYNCS.PHASECHK.TRANS64 P0, [R72+URZ+0x32400], R15 ;  /* 0x0324000f480085a7 */ /* 0x000e64000800007f */
[----:B-1----:R-:W-:Y:S05]  /*36f20*/  @!P0 BRA `(.L_x_11225) ;  /* 0xfffffffc00f08947 */ /* 0x002fea000383ffff */
[----:B------:R-:W-:Y:S05]  /*36f30*/  BRA `(.L_x_11379) ;  /* 0xfffffcb000b87947 */ /* 0x000fea000383ffff */
.L_x_11232:
[----:B--2---:R2:W3:Y:S02]  /*36f40*/  SYNCS.PHASECHK.TRANS64.TRYWAIT P0, [R6+URZ], R7 ;  /* 0x00000007060075a7 */ /* 0x0044e4000800017f */
[----:B---3--:R-:W-:Y:S05]  /*36f50*/  @!P0 NANOSLEEP.SYNCS 0x989680 ;  /* 0x009896800000895d */ /* 0x008fea0003900000 */
[----:B------:R-:W3:Y:S02]  /*36f60*/  @!P0 SYNCS.PHASECHK.TRANS64 P0, [R6+URZ], R7 ;  /* 0x00000007060085a7 */ /* 0x000ee4000800007f */
[----:B---3--:R-:W-:Y:S05]  /*36f70*/  @!P0 BRA `(.L_x_11232) ;  /* 0xfffffffc00f08947 */ /* 0x008fea000383ffff */
[----:B------:R-:W-:Y:S05]  /*36f80*/  BRA `(.L_x_11231) ;  /* 0xfffffcb400bc7947 */ /* 0x000fea000383ffff */
.L_x_11234:
[----:B0-----:R0:W1:Y:S02]  /*36f90*/  SYNCS.PHASECHK.TRANS64.TRYWAIT P0, [R72+URZ+0x32410], R7 ;  /* 0x03241007480075a7 */ /* 0x001064000800017f */
[----:B-1----:R-:W-:Y:S05]  /*36fa0*/  @!P0 NANOSLEEP.SYNCS 0x989680 ;  /* 0x009896800000895d */ /* 0x002fea0003900000 */
[----:B------:R-:W1:Y:S02]  /*36fb0*/  @!P0 SYNCS.PHASECHK.TRANS64 P0, [R72+URZ+0x32410], R7 ;  /* 0x03241007480085a7 */ /* 0x000e64000800007f */
[----:B-1----:R-:W-:Y:S05]  /*36fc0*/  @!P0 BRA `(.L_x_11234) ;  /* 0xfffffffc00f08947 */ /* 0x002fea000383ffff */
[----:B------:R-:W-:Y:S05]  /*36fd0*/  BRA `(.L_x_11380) ;  /* 0xfffffcb800947947 */ /* 0x000fea000383ffff */
.L_x_11241:
[----:B-1----:R1:W2:Y:S02]  /*36fe0*/  SYNCS.PHASECHK.TRANS64.TRYWAIT P0, [R6+URZ], R7 ;  /* 0x00000007060075a7 */ /* 0x0022a4000800017f */
[----:B--2---:R-:W-:Y:S05]  /*36ff0*/  @!P0 NANOSLEEP.SYNCS 0x989680 ;  /* 0x009896800000895d */ /* 0x004fea0003900000 */
[----:B------:R-:W2:Y:S02]  /*37000*/  @!P0 SYNCS.PHASECHK.TRANS64 P0, [R6+URZ], R7 ;  /* 0x00000007060085a7 */ /* 0x000ea4000800007f */
[----:B--2---:R-:W-:Y:S05]  /*37010*/  @!P0 BRA `(.L_x_11241) ;  /* 0xfffffffc00f08947 */ /* 0x004fea000383ffff */
[----:B------:R-:W-:Y:S05]  /*37020*/  BRA `(.L_x_11240) ;  /* 0xfffffcb800d87947 */ /* 0x000fea000383ffff */
.L_x_11275:
[----:B---3--:R3:W4:Y:S02]  /*37030*/  SYNCS.PHASECHK.TRANS64.TRYWAIT P0, [R6+URZ], R7 ;  /* 0x00000007060075a7 */ /* 0x008724000800017f */
[----:B----4-:R-:W-:Y:S05]  /*37040*/  @!P0 NANOSLEEP.SYNCS 0x989680 ;  /* 0x009896800000895d */ /* 0x010fea0003900000 */
[----:B------:R-:W4:Y:S02]  /*37050*/  @!P0 SYNCS.PHASECHK.TRANS64 P0, [R6+URZ], R7 ;  /* 0x00000007060085a7 */ /* 0x000f24000800007f */
[----:B----4-:R-:W-:Y:S05]  /*37060*/  @!P0 BRA `(.L_x_11275) ;  /* 0xfffffffc00f08947 */ /* 0x010fea000383ffff */
[----:B------:R-:W-:Y:S05]  /*37070*/  BRA `(.L_x_11274) ;  /* 0xfffffd2000987947 */ /* 0x000fea000383ffff */
.L_x_11282:
[----:B-1----:R1:W2:Y:S02]  /*37080*/  SYNCS.PHASECHK.TRANS64.TRYWAIT P0, [R12+URZ], R13 ;  /* 0x0000000d0c0075a7 */ /* 0x0022a4000800017f */
[----:B--2---:R-:W-:Y:S05]  /*37090*/  @!P0 NANOSLEEP.SYNCS 0x989680 ;  /* 0x009896800000895d */ /* 0x004fea0003900000 */
[----:B------:R-:W2:Y:S02]  /*370a0*/  @!P0 SYNCS.PHASECHK.TRANS64 P0, [R12+URZ], R13 ;  /* 0x0000000d0c0085a7 */ /* 0x000ea4000800007f */
[----:B--2---:R-:W-:Y:S05]  /*370b0*/  @!P0 BRA `(.L_x_11282) ;  /* 0xfffffffc00f08947 */ /* 0x004fea000383ffff */
[----:B------:R-:W-:Y:S05]  /*370c0*/  BRA `(.L_x_11281) ;  /* 0xfffffd2400bc7947 */ /* 0x000fea000383ffff */
.L_x_11295:
[----:B-1----:R1:W2:Y:S02]  /*370d0*/  SYNCS.PHASECHK.TRANS64.TRYWAIT P0, [R4+URZ], R5 ;  /* 0x00000005040075a7 */ /* 0x0022a4000800017f */
[----:B--2---:R-:W-:Y:S05]  /*370e0*/  @!P0 NANOSLEEP.SYNCS 0x989680 ;  /* 0x009896800000895d */ /* 0x004fea0003900000 */
[----:B------:R-:W2:Y:S02]  /*370f0*/  @!P0 SYNCS.PHASECHK.TRANS64 P0, [R4+URZ], R5 ;  /* 0x00000005040085a7 */ /* 0x000ea4000800007f */
[----:B--2---:R-:W-:Y:S05]  /*37100*/  @!P0 BRA `(.L_x_11295) ;  /* 0xfffffffc00f08947 */ /* 0x004fea000383ffff */
[----:B------:R-:W-:Y:S05]  /*37110*/  BRA `(.L_x_11294) ;  /* 0xfffffecc00987947 */ /* 0x000fea000383ffff */
.L_x_11302:
[----:B-1----:R1:W2:Y:S02]  /*37120*/  SYNCS.PHASECHK.TRANS64.TRYWAIT P0, [R2+URZ], R3 ;  /* 0x00000003020075a7 */ /* 0x0022a4000800017f */
[----:B--2---:R-:W-:Y:S05]  /*37130*/  @!P0 NANOSLEEP.SYNCS 0x989680 ;  /* 0x009896800000895d */ /* 0x004fea0003900000 */
[----:B------:R-:W2:Y:S02]  /*37140*/  @!P0 SYNCS.PHASECHK.TRANS64 P0, [R2+URZ], R3 ;  /* 0x00000003020085a7 */ /* 0x000ea4000800007f */
[----:B--2---:R-:W-:Y:S05]  /*37150*/  @!P0 BRA `(.L_x_11302) ;  /* 0xfffffffc00f08947 */ /* 0x004fea000383ffff */
[----:B------:R-:W-:Y:S05]  /*37160*/  BRA `(.L_x_11301) ;  /* 0xfffffed000d47947 */ /* 0x000fea000383ffff */
.L_x_11336:
[----:B------:R-:W-:Y:S02]  /*37170*/  IMAD.MOV.U32 R13, RZ, RZ, R18 ;  /* 0x000000ffff0d7224 */ /* 0x000fe400078e0012 */
[----:B------:R-:W-:Y:S02]  /*37180*/  IMAD.MOV.U32 R12, RZ, RZ, RZ ;  /* 0x000000ffff0c7224 */ /* 0x000fe400078e00ff */
[----:B------:R-:W-:Y:S02]  /*37190*/  IMAD.MOV.U32 R11, RZ, RZ, 0x1f ;  /* 0x0000001fff0b7424 */ /* 0x000fe400078e00ff */
[----:B------:R-:W-:-:S07]  /*371a0*/  IMAD.MOV.U32 R15, RZ, RZ, -0x1 ;  /* 0xffffffffff0f7424 */ /* 0x000fce00078e00ff */
[----:B-----5:R-:W-:Y:S05]  /*371b0*/  WARPSYNC.COLLECTIVE R15, `(.L_x_11381) ;  /* 0x000000000f087348 */ /* 0x020fea0003c00000 */
[----:B------:R0:W1:Y:S02]  /*371c0*/  SHFL.IDX P6, R14, R13, R12, R11 ;  /* 0x0000000c0d0e7389 */ /* 0x00006400000c000b */
[----:B01---5:R-:W-:Y:S01]  /*371d0*/  ENDCOLLECTIVE ;  /* 0x000000000000791b */ /* 0x023fe20003800000 */
.L_x_11381:
[----:B------:R-:W-:Y:S05]  /*371e0*/  BRA `(.L_x_11382) ;  /* 0xffffffc400587947 */ /* 0x000fea000383ffff */
.L_x_11338:
[----:B0-----:R-:W-:-:S04]  /*371f0*/  IMAD.U32 R3, RZ, RZ, UR46 ;  /* 0x0000002eff037e24 */ /* 0x001fc8000f8e00ff */
[----:B------:R0:W1:Y:S03]  /*37200*/  SYNCS.PHASECHK.TRANS64.TRYWAIT P0, [R3+URZ+0x32440], R2 ;  /* 0x03244002030075a7 */ /* 0x000066000800017f */
[----:B-1----:R-:W-:Y:S05]  /*37210*/  @!P0 NANOSLEEP.SYNCS 0x989680 ;  /* 0x009896800000895d */ /* 0x002fea0003900000 */
[----:B------:R-:W1:Y:S02]  /*37220*/  @!P0 SYNCS.PHASECHK.TRANS64 P0, [R3+URZ+0x32440], R2 ;  /* 0x03244002030085a7 */ /* 0x000e64000800007f */
[----:B-1----:R-:W-:Y:S05]  /*37230*/  @!P0 BRA `(.L_x_11338) ;  /* 0xfffffffc00ec8947 */ /* 0x002fea000383ffff */
[----:B------:R-:W-:Y:S05]  /*37240*/  BRA `(.L_x_11383) ;  /* 0xffffffc400947947 */ /* 0x000fea000383ffff */
.L_x_11339:
        /* <DEDUP_REMOVED lines=8> */
.L_x_11385:
[----:B------:R-:W-:Y:S05]  /*372d0*/  BSYNC B0 ;  /* 0x0000000000007941 */ /* 0x000fea0003800000 */
.L_x_11384:
        /* <DEDUP_REMOVED lines=9> */
.L_x_11386:
[----:B------:R-:W-:Y:S02]  /*37370*/  IMAD.MOV.U32 R13, RZ, RZ, R5 ;  /* 0x000000ffff0d7224 */ /* 0x000fe400078e0005 */
[----:B------:R-:W-:Y:S01]  /*37380*/  IMAD.MOV.U32 R12, RZ, RZ, 0x1 ;  /* 0x00000001ff0c7424 */ /* 0x000fe200078e00ff */
[----:B------:R-:W-:-:S13]  /*37390*/  @P0 LEA R2, P1, R22, R14, 0x1 ;  /* 0x0000000e16020211 */ /* 0x000fda00078208ff */
[----:B------:R-:W-:Y:S05]  /*373a0*/  WARPSYNC.COLLECTIVE R15, `(.L_x_11387) ;  /* 0x000000000f087348 */ /* 0x000fea0003c00000 */
[----:B------:R0:W1:Y:S02]  /*373b0*/  SHFL.IDX P6, R14, R13, R12, R11 ;  /* 0x0000000c0d0e7389 */ /* 0x00006400000c000b */
[----:B01----:R-:W-:Y:S01]  /*373c0*/  ENDCOLLECTIVE ;  /* 0x000000000000791b */ /* 0x003fe20003800000 */
.L_x_11387:
        /* <DEDUP_REMOVED lines=12> */
.L_x_11388:
[----:B------:R-:W-:Y:S02]  /*37490*/  IMAD.MOV.U32 R13, RZ, RZ, R5 ;  /* 0x000000ffff0d7224 */ /* 0x000fe400078e0005 */
[----:B------:R-:W-:Y:S01]  /*374a0*/  IMAD.MOV.U32 R12, RZ, RZ, 0x2 ;  /* 0x00000002ff0c7424 */ /* 0x000fe200078e00ff */
[----:B------:R-:W-:-:S13]  /*374b0*/  @P0 LEA R2, P1, R22, R14, 0x1 ;  /* 0x0000000e16020211 */ /* 0x000fda00078208ff */
[----:B------:R-:W-:Y:S05]  /*374c0*/  WARPSYNC.COLLECTIVE R15, `(.L_x_11389) ;  /* 0x000000000f087348 */ /* 0x000fea0003c00000 */
[----:B------:R0:W1:Y:S02]  /*374d0*/  SHFL.IDX P6, R14, R13, R12, R11 ;  /* 0x0000000c0d0e7389 */ /* 0x00006400000c000b */
[----:B01----:R-:W-:Y:S01]  /*374e0*/  ENDCOLLECTIVE ;  /* 0x000000000000791b */ /* 0x003fe20003800000 */
.L_x_11389:
        /* <DEDUP_REMOVED lines=12> */
.L_x_11390:
[----:B------:R-:W-:Y:S02]  /*375b0*/  IMAD.MOV.U32 R13, RZ, RZ, R5 ;  /* 0x000000ffff0d7224 */ /* 0x000fe400078e0005 */
[----:B------:R-:W-:Y:S01]  /*375c0*/  IMAD.MOV.U32 R12, RZ, RZ, 0x3 ;  /* 0x00000003ff0c7424 */ /* 0x000fe200078e00ff */
[----:B------:R-:W-:-:S13]  /*375d0*/  @P0 LEA R2, P1, R22, R14, 0x1 ;  /* 0x0000000e16020211 */ /* 0x000fda00078208ff */
[----:B------:R-:W-:Y:S05]  /*375e0*/  WARPSYNC.COLLECTIVE R15, `(.L_x_11391) ;  /* 0x000000000f087348 */ /* 0x000fea0003c00000 */
[----:B------:R0:W1:Y:S02]  /*375f0*/  SHFL.IDX P6, R14, R13, R12, R11 ;  /* 0x0000000c0d0e7389 */ /* 0x00006400000c000b */
[----:B01----:R-:W-:Y:S01]  /*37600*/  ENDCOLLECTIVE ;  /* 0x000000000000791b */ /* 0x003fe20003800000 */
.L_x_11391:
        /* <DEDUP_REMOVED lines=12> */
.L_x_11392:
[----:B------:R-:W-:Y:S02]  /*376d0*/  IMAD.MOV.U32 R13, RZ, RZ, R5 ;  /* 0x000000ffff0d7224 */ /* 0x000fe400078e0005 */
[----:B------:R-:W-:Y:S01]  /*376e0*/  IMAD.MOV.U32 R12, RZ, RZ, 0x4 ;  /* 0x00000004ff0c7424 */ /* 0x000fe200078e00ff */
[----:B------:R-:W-:-:S13]  /*376f0*/  @P0 LEA R2, P1, R22, R14, 0x1 ;  /* 0x0000000e16020211 */ /* 0x000fda00078208ff */
[----:B------:R-:W-:Y:S05]  /*37700*/  WARPSYNC.COLLECTIVE R15, `(.L_x_11393) ;  /* 0x000000000f087348 */ /* 0x000fea0003c00000 */
[----:B------:R0:W1:Y:S02]  /*37710*/  SHFL.IDX P6, R14, R13, R12, R11 ;  /* 0x0000000c0d0e7389 */ /* 0x00006400000c000b */
[----:B01----:R-:W-:Y:S01]  /*37720*/  ENDCOLLECTIVE ;  /* 0x000000000000791b */ /* 0x003fe20003800000 */
.L_x_11393:
        /* <DEDUP_REMOVED lines=12> */
.L_x_11394:
[----:B------:R-:W-:Y:S02]  /*377f0*/  IMAD.MOV.U32 R13, RZ, RZ, R5 ;  /* 0x000000ffff0d7224 */ /* 0x000fe400078e0005 */
[----:B------:R-:W-:Y:S01]  /*37800*/  IMAD.MOV.U32 R12, RZ, RZ, 0x5 ;  /* 0x00000005ff0c7424 */ /* 0x000fe200078e00ff */
[----:B------:R-:W-:-:S13]  /*37810*/  @P0 LEA R2, P1, R22, R14, 0x1 ;  /* 0x0000000e16020211 */ /* 0x000fda00078208ff */
[----:B------:R-:W-:Y:S05]  /*37820*/  WARPSYNC.COLLECTIVE R15, `(.L_x_11395) ;  /* 0x000000000f087348 */ /* 0x000fea0003c00000 */
[----:B------:R0:W1:Y:S02]  /*37830*/  SHFL.IDX P6, R14, R13, R12, R11 ;  /* 0x0000000c0d0e7389 */ /* 0x00006400000c000b */
[----:B01----:R-:W-:Y:S01]  /*37840*/  ENDCOLLECTIVE ;  /* 0x000000000000791b */ /* 0x003fe20003800000 */
.L_x_11395:
        /* <DEDUP_REMOVED lines=10> */
.L_x_11396:
[----:B------:R-:W-:Y:S05]  /*378f0*/  BRA `(.L_x_11397) ;  /* 0xffffffc4000c7947 */ /* 0x000fea000383ffff */
.L_x_11342:
[----:B------:R-:W-:Y:S01]  /*37900*/  IMAD.MOV.U32 R13, RZ, RZ, R6 ;  /* 0x000000ffff0d7224 */ /* 0x000fe200078e0006 */
[----:B------:R-:W-:Y:S01]  /*37910*/  LOP3.LUT R16, R16, 0xffffefff, RZ, 0xc0, !PT ;  /* 0xffffefff10107812 */ /* 0x000fe200078ec0ff */
[----:B------:R-:W-:Y:S02]  /*37920*/  IMAD.MOV.U32 R12, RZ, RZ, RZ ;  /* 0x000000ffff0c7224 */ /* 0x000fe400078e00ff */
[----:B------:R-:W-:Y:S02]  /*37930*/  IMAD.MOV.U32 R11, RZ, RZ, 0x181f ;  /* 0x0000181fff0b7424 */ /* 0x000fe400078e00ff */
[----:B------:R-:W-:Y:S02]  /*37940*/  IMAD.MOV.U32 R15, RZ, RZ, -0x1 ;  /* 0xffffffffff0f7424 */ /* 0x000fe400078e00ff */
[----:B------:R-:W-:-:S07]  /*37950*/  VIADD R4, R20, UR40 ;  /* 0x0000002814047c36 */ /* 0x000fce0008000000 */
[----:B------:R-:W-:Y:S05]  /*37960*/  WARPSYNC.COLLECTIVE R15, `(.L_x_11398) ;  /* 0x000000000f087348 */ /* 0x000fea0003c00000 */
[----:B------:R0:W1:Y:S02]  /*37970*/  SHFL.IDX P6, R14, R13, R12, R11 ;  /* 0x0000000c0d0e7389 */ /* 0x00006400000c000b */
[----:B01----:R-:W-:Y:S01]  /*37980*/  ENDCOLLECTIVE ;  /* 0x000000000000791b */ /* 0x003fe20003800000 */
.L_x_11398:
[----:B------:R-:W-:Y:S02]  /*37990*/  VIADD R10, R4, 0x10 ;  /* 0x00000010040a7836 */ /* 0x000fe40000000000 */
[----:B------:R-:W-:Y:S02]  /*379a0*/  IMAD.MOV.U32 R13, RZ, RZ, R0 ;  /* 0x000000ffff0d7224 */ /* 0x000fe400078e0000 */
[----:B------:R-:W-:-:S07]  /*379b0*/  IMAD.MOV.U32 R3, RZ, RZ, R14 ;  /* 0x000000ffff037224 */ /* 0x000fce00078e000e */
[----:B------:R-:W-:Y:S05]  /*379c0*/  WARPSYNC.COLLECTIVE R15, `(.L_x_11399) ;  /* 0x000000000f087348 */ /* 0x000fea0003c00000 */
[----:B------:R0:W1:Y:S02]  /*379d0*/  SHFL.IDX P6, R14, R13, R12, R11 ;  /* 0x0000000c0d0e7389 */ /* 0x00006400000c000b */
[----:B01----:R-:W-:Y:S01]  /*379e0*/  ENDCOLLECTIVE ;  /* 0x000000000000791b */ /* 0x003fe20003800000 */
.L_x_11399:
        /* <DEDUP_REMOVED lines=11> */
.L_x_11400:
[----:B------:R-:W-:Y:S01]  /*37aa0*/  LOP3.LUT R16, R16, 0xfffff7ff, RZ, 0xc0, !PT ;  /* 0xfffff7ff10107812 */ /* 0x000fe200078ec0ff */
[----:B------:R-:W-:-:S05]  /*37ab0*/  @!P2 IMAD.X R3, RZ, RZ, R3, P1 ;  /* 0x000000ffff03a224 */ /* 0x000fca00008e0603 */
[----:B------:R-:W-:Y:S01]  /*37ac0*/  @!PT LDS RZ, [RZ] ;  /* 0x00000000fffff984 */ /* 0x000fe20000000800 */
[----:B------:R-:W-:Y:S01]  /*37ad0*/  @!PT LDS RZ, [RZ] ;  /* 0x00000000fffff984 */ /* 0x000fe20000000800 */
[----:B------:R-:W-:Y:S01]  /*37ae0*/  @!PT LDS RZ, [RZ] ;  /* 0x00000000fffff984 */ /* 0x000fe20000000800 */
[----:B------:R0:W-:Y:S01]  /*37af0*/  @!P2 LDGSTS.E.BYPASS.LTC128B.128 [R8+0x18400], desc[UR36][R2.64], !P0 ;  /* 0x184000000208afae */ /* 0x0001e2000c101d64 */
[----:B------:R-:W-:Y:S01]  /*37b00*/  ISETP.GE.AND P2, PT, R10, R5, PT ;  /* 0x000000050a00720c */ /* 0x000fe20003f46270 */
[----:B------:R-:W-:Y:S02]  /*37b10*/  IMAD.MOV.U32 R13, RZ, RZ, R0 ;  /* 0x000000ffff0d7224 */ /* 0x000fe400078e0000 */
[----:B0-----:R-:W-:-:S10]  /*37b20*/  VIADD R8, R4, 0x20 ;  /* 0x0000002004087836 */ /* 0x001fd40000000000 */
[----:B------:R-:W-:Y:S01]  /*37b30*/  @P2 LOP3.LUT R16, R16, 0x800, RZ, 0xfc, !PT ;  /* 0x0000080010102812 */ /* 0x000fe200078efcff */
[----:B------:R-:W-:-:S07]  /*37b40*/  IMAD.MOV.U32 R7, RZ, RZ, R14 ;  /* 0x000000ffff077224 */ /* 0x000fce00078e000e */
[----:B------:R-:W-:Y:S05]  /*37b50*/  WARPSYNC.COLLECTIVE R15, `(.L_x_11401) ;  /* 0x000000000f087348 */ /* 0x000fea0003c00000 */
[----:B------:R0:W1:Y:S02]  /*37b60*/  SHFL.IDX P6, R14, R13, R12, R11 ;  /* 0x0000000c0d0e7389 */ /* 0x00006400000c000b */
[----:B01----:R-:W-:Y:S01]  /*37b70*/  ENDCOLLECTIVE ;  /* 0x000000000000791b */ /* 0x003fe20003800000 */
.L_x_11401:
[----:B------:R-:W-:Y:S02]  /*37b80*/  LOP3.LUT R16, R16, 0xfffffbff, RZ, 0xc0, !PT ;  /* 0xfffffbff10107812 */ /* 0x000fe400078ec0ff */
[----:B------:R-:W-:Y:S02]  /*37b90*/  @!P2 LEA R13, R27, UR46, 0x1 ;  /* 0x0000002e1b0dac11 */ /* 0x000fe4000f8e08ff */
        /* <DEDUP_REMOVED lines=8> */
[----:B------:R0:W-:Y:S01]  /*37c20*/  @!P2 LDGSTS.E.BYPASS.LTC128B.128 [R13+0x18c00], desc[UR36][R2.64], !P0 ;  /* 0x18c00000020dafae */ /* 0x0001e2000c101d64 */
[----:B------:R-:W-:Y:S01]  /*37c30*/  ISETP.GE.AND P2, PT, R8, R5, PT ;  /* 0x000000050800720c */ /* 0x000fe20003f46270 */
[----:B------:R-:W-:Y:S02]  /*37c40*/  VIADD R8, R4, 0x30 ;  /* 0x0000003004087836 */ /* 0x000fe40000000000 */
[----:B0-----:R-:W-:-:S10]  /*37c50*/  IMAD.MOV.U32 R13, RZ, RZ, R6 ;  /* 0x000000ffff0d7224 */ /* 0x001fd400078e0006 */
[----:B------:R-:W-:-:S07]  /*37c60*/  @P2 LOP3.LUT R16, R16, 0x400, RZ, 0xfc, !PT ;  /* 0x0000040010102812 */ /* 0x000fce00078efcff */
[----:B------:R-:W-:Y:S05]  /*37c70*/  WARPSYNC.COLLECTIVE R15, `(.L_x_11402) ;  /* 0x000000000f087348 */ /* 0x000fea0003c00000 */
[----:B------:R0:W1:Y:S02]  /*37c80*/  SHFL.IDX P6, R14, R13, R12, R11 ;  /* 0x0000000c0d0e7389 */ /* 0x00006400000c000b */
[----:B01----:R-:W-:Y:S01]  /*37c90*/  ENDCOLLECTIVE ;  /* 0x000000000000791b */ /* 0x003fe20003800000 */
.L_x_11402:
[----:B------:R-:W-:Y:S01]  /*37ca0*/  LOP3.LUT R16, R16, 0xfffffdff, RZ, 0xc0, !PT ;  /* 0xfffffdff10107812 */ /* 0x000fe200078ec0ff */
[----:B------:R-:W-:Y:S02]  /*37cb0*/  IMAD.MOV.U32 R13, RZ, RZ, R0 ;  /* 0x000000ffff0d7224 */ /* 0x000fe400078e0000 */
[----:B------:R-:W-:-:S07]  /*37cc0*/  IMAD.MOV.U32 R10, RZ, RZ, R14 ;  /* 0x000000ffff0a7224 */ /* 0x000fce00078e000e */
[----:B------:R-:W-:Y:S05]  /*37cd0*/  WARPSYNC.COLLECTIVE R15, `(.L_x_11403) ;  /* 0x000000000f087348 */ /* 0x000fea0003c00000 */
[----:B------:R0:W1:Y:S02]  /*37ce0*/  SHFL.IDX P6, R14, R13, R12, R11 ;  /* 0x0000000c0d0e7389 */ /* 0x00006400000c000b */
[----:B01----:R-:W-:Y:S01]  /*37cf0*/  ENDCOLLECTIVE ;  /* 0x000000000000791b */ /* 0x003fe20003800000 */
.L_x_11403:
[----:B------:R-:W-:Y:S01]  /*37d00*/  @!P2 LEA R13, R27, UR46, 0x1 ;  /* 0x0000002e1b0dac11 */ /* 0x000fe2000f8e08ff */
[----:B------:R-:W-:Y:S01]  /*37d10*/  IMAD.MOV.U32 R12, RZ, RZ, 0x3 ;  /* 0x00000003ff0c7424 */ /* 0x000fe200078e00ff */
        /* <DEDUP_REMOVED lines=10> */
[----:B0-----:R-:W-:-:S12]  /*37dc0*/  IMAD.MOV.U32 R13, RZ, RZ, R6 ;  /* 0x000000ffff0d7224 */ /* 0x001fd800078e0006 */
[----:B------:R-:W-:-:S07]  /*37dd0*/  @P2 LOP3.LUT R16, R16, 0x200, RZ, 0xfc, !PT ;  /* 0x0000020010102812 */ /* 0x000fce00078efcff */
[----:B------:R-:W-:Y:S05]  /*37de0*/  WARPSYNC.COLLECTIVE R15, `(.L_x_11404) ;  /* 0x000000000f087348 */ /* 0x000fea0003c00000 */
[----:B------:R0:W1:Y:S02]  /*37df0*/  SHFL.IDX P6, R14, R13, R12, R11 ;  /* 0x0000000c0d0e7389 */ /* 0x00006400000c000b */
[----:B01----:R-:W-:Y:S01]  /*37e00*/  ENDCOLLECTIVE ;  /* 0x000000000000791b */ /* 0x003fe20003800000 */
.L_x_11404:
[----:B------:R-:W-:Y:S01]  /*37e10*/  LOP3.LUT R16, R16, 0xfffffeff, RZ, 0xc0, !PT ;  /* 0xfffffeff10107812 */ /* 0x000fe200078ec0ff */
[----:B------:R-:W-:Y:S02]  /*37e20*/  IMAD.MOV.U32 R13, RZ, RZ, R0 ;  /* 0x000000ffff0d7224 */ /* 0x000fe400078e0000 */
[----:B------:R-:W-:-:S07]  /*37e30*/  IMAD.MOV.U32 R8, RZ, RZ, R14 ;  /* 0x000000ffff087224 */ /* 0x000fce00078e000e */
[----:B------:R-:W-:Y:S05]  /*37e40*/  WARPSYNC.COLLECTIVE R15, `(.L_x_11405) ;  /* 0x000000000f087348 */ /* 0x000fea0003c00000 */
[----:B------:R0:W1:Y:S02]  /*37e50*/  SHFL.IDX P6, R14, R13, R12, R11 ;  /* 0x0000000c0d0e7389 */ /* 0x00006400000c000b */
[----:B01----:R-:W-:Y:S01]  /*37e60*/  ENDCOLLECTIVE ;  /* 0x000000000000791b */ /* 0x003fe20003800000 */
.L_x_11405:
[----:B------:R-:W-:Y:S01]  /*37e70*/  @!P2 LEA R13, R27, UR46, 0x1 ;  /* 0x0000002e1b0dac11 */ /* 0x000fe2000f8e08ff */
[----:B------:R-:W-:Y:S01]  /*37e80*/  IMAD.MOV.U32 R12, RZ, RZ, 0x4 ;  /* 0x00000004ff0c7424 */ /* 0x000fe200078e00ff */
        /* <DEDUP_REMOVED lines=8> */
[----:B------:R0:W-:Y:S02]  /*37f10*/  @!P2 LDGSTS.E.BYPASS.LTC128B.128 [R13+0x19c00], desc[UR36][R2.64], !P0 ;  /* 0x19c00000020dafae */ /* 0x0001e4000c101d64 */
[----:B------:R-:W-:Y:S01]  /*37f20*/  ISETP.GE.AND P2, PT, R8, R5, PT ;  /* 0x000000050800720c */ /* 0x000fe20003f46270 */
[----:B------:R-:W-:Y:S02]  /*37f30*/  VIADD R8, R4, 0x50 ;  /* 0x0000005004087836 */ /* 0x000fe40000000000 */
[----:B0-----:R-:W-:-:S10]  /*37f40*/  IMAD.MOV.U32 R13, RZ, RZ, R6 ;  /* 0x000000ffff0d7224 */ /* 0x001fd400078e0006 */
[----:B------:R-:W-:-:S07]  /*37f50*/  @P2 LOP3.LUT R16, R16, 0x100, RZ, 0xfc, !PT ;  /* 0x0000010010102812 */ /* 0x000fce00078efcff */
[----:B------:R-:W-:Y:S05]  /*37f60*/  WARPSYNC.COLLECTIVE R15, `(.L_x_11406) ;  /* 0x000000000f087348 */ /* 0x000fea0003c00000 */
[----:B------:R0:W1:Y:S02]  /*37f70*/  SHFL.IDX P6, R14, R13, R12, R11 ;  /* 0x0000000c0d0e7389 */ /* 0x00006400000c000b */
[----:B01----:R-:W-:Y:S01]  /*37f80*/  ENDCOLLECTIVE ;  /* 0x000000000000791b */ /* 0x003fe20003800000 */
.L_x_11406:
[----:B------:R-:W-:Y:S01]  /*37f90*/  LOP3.LUT R16, R16, 0xffffff7f, RZ, 0xc0, !PT ;  /* 0xffffff7f10107812 */ /* 0x000fe200078ec0ff */
[----:B------:R-:W-:Y:S02]  /*37fa0*/  IMAD.MOV.U32 R13, RZ, RZ, R0 ;  /* 0x000000ffff0d7224 */ /* 0x000fe400078e0000 */
[----:B------:R-:W-:-:S07]  /*37fb0*/  IMAD.MOV.U32 R2, RZ, RZ, R14 ;  /* 0x000000ffff027224 */ /* 0x000fce00078e000e */
[----:B------:R-:W-:Y:S05]  /*37fc0*/  WARPSYNC.COLLECTIVE R15, `(.L_x_11407) ;  /* 0x000000000f087348 */ /* 0x000fea0003c00000 */
[----:B------:R0:W1:Y:S02]  /*37fd0*/  SHFL.IDX P6, R14, R13, R12, R11 ;  /* 0x0000000c0d0e7389 */ /* 0x00006400000c000b */
[----:B01----:R-:W-:Y:S01]  /*37fe0*/  ENDCOLLECTIVE ;  /* 0x000000000000791b */ /* 0x003fe20003800000 */
.L_x_11407:
        /* <DEDUP_REMOVED lines=13> */
[----:B------:R-:W-:Y:S02]  /*380c0*/  @!P2 LEA R7, R27, UR46, 0x1 ;  /* 0x0000002e1b07ac11 */ /* 0x000fe4000f8e08ff */
[----:B------:R-:W-:-:S07]  /*380d0*/  @P2 LOP3.LUT R16, R16, 0x80, RZ, 0xfc, !PT ;  /* 0x0000008010102812 */ /* 0x000fce00078efcff */
[----:B------:R-:W-:Y:S05]  /*380e0*/  WARPSYNC.COLLECTIVE R15, `(.L_x_11408) ;  /* 0x000000000f087348 */ /* 0x000fea0003c00000 */
[----:B------:R0:W1:Y:S02]  /*380f0*/  SHFL.IDX P6, R14, R13, R12, R11 ;  /* 0x0000000c0d0e7389 */ /* 0x00006400000c000b */
[----:B01----:R-:W-:Y:S01]  /*38100*/  ENDCOLLECTIVE ;  /* 0x000000000000791b */ /* 0x003fe20003800000 */
.L_x_11408:
[----:B------:R-:W-:Y:S01]  /*38110*/  LOP3.LUT R16, R16, 0xffffffbf, RZ, 0xc0, !PT ;  /* 0xffffffbf10107812 */ /* 0x000fe200078ec0ff */
[----:B------:R-:W-:Y:S02]  /*38120*/  IMAD.MOV.U32 R13, RZ, RZ, R0 ;  /* 0x000000ffff0d7224 */ /* 0x000fe400078e0000 */
[----:B------:R-:W-:-:S07]  /*38130*/  IMAD.MOV.U32 R2, RZ, RZ, R14 ;  /* 0x000000ffff027224 */ /* 0x000fce00078e000e */
[----:B------:R-:W-:Y:S05]  /*38140*/  WARPSYNC.COLLECTIVE R15, `(.L_x_11409) ;  /* 0x000000000f087348 */ /* 0x000fea0003c00000 */
[----:B------:R0:W1:Y:S02]  /*38150*/  SHFL.IDX P6, R14, R13, R12, R11 ;  /* 0x0000000c0d0e7389 */ /* 0x00006400000c000b */
[----:B01----:R-:W-:Y:S01]  /*38160*/  ENDCOLLECTIVE ;  /* 0x000000000000791b */ /* 0x003fe20003800000 */
.L_x_11409:
[----:B------:R-:W-:Y:S02]  /*38170*/  IMAD.MOV.U32 R13, RZ, RZ, R6 ;  /* 0x000000ffff0d7224 */ /* 0x000fe400078e0006 */
        /* <DEDUP_REMOVED lines=10> */
[----:B------:R-:W-:-:S13]  /*38220*/  ISETP.GE.AND P2, PT, R8, R5, PT ;  /* 0x000000050800720c */ /* 0x000fda0003f46270 */
[----:B0-----:R-:W-:Y:S05]  /*38230*/  WARPSYNC.COLLECTIVE R15, `(.L_x_11410) ;  /* 0x000000000f087348 */ /* 0x001fea0003c00000 */
[----:B------:R1:W2:Y:S02]  /*38240*/  SHFL.IDX P6, R14, R13, R12, R11 ;  /* 0x0000000c0d0e7389 */ /* 0x0002a400000c000b */
[----:B012---:R-:W-:Y:S01]  /*38250*/  ENDCOLLECTIVE ;  /* 0x000000000000791b */ /* 0x007fe20003800000 */
.L_x_11410:
[----:B------:R-:W-:Y:S02]  /*38260*/  @!P2 LEA R21, R27, UR46, 0x1 ;  /* 0x0000002e1b15ac11 */ /* 0x000fe4000f8e08ff */
[----:B------:R-:W-:Y:S01]  /*38270*/  @P2 LOP3.LUT R16, R16, 0x40, RZ, 0xfc, !PT ;  /* 0x0000004010102812 */ /* 0x000fe200078efcff */
[----:B------:R-:W-:Y:S02]  /*38280*/  IMAD.MOV.U32 R13, RZ, RZ, R0 ;  /* 0x000000ffff0d7224 */ /* 0x000fe400078e0000 */
[----:B------:R-:W-:-:S07]  /*38290*/  IMAD.MOV.U32 R2, RZ, RZ, R14 ;  /* 0x000000ffff027224 */ /* 0x000fce00078e000e */
[----:B------:R-:W-:Y:S05]  /*382a0*/  WARPSYNC.COLLECTIVE R15, `(.L_x_11411) ;  /* 0x000000000f087348 */ /* 0x000fea0003c00000 */
[----:B------:R0:W1:Y:S02]  /*382b0*/  SHFL.IDX P6, R14, R13, R12, R11 ;  /* 0x0000000c0d0e7389 */ /* 0x00006400000c000b */
[----:B01----:R-:W-:Y:S01]  /*382c0*/  ENDCOLLECTIVE ;  /* 0x000000000000791b */ /* 0x003fe20003800000 */
.L_x_11411:
[----:B------:R-:W-:Y:S02]  /*382d0*/  IMAD.MOV.U32 R13, RZ, RZ, R6 ;  /* 0x000000ffff0d7224 */ /* 0x000fe400078e0006 */
[----:B------:R-:W-:Y:S01]  /*382e0*/  IMAD.MOV.U32 R12, RZ, RZ, 0x7 ;  /* 0x00000007ff0c7424 */ /* 0x000fe200078e00ff */
[----:B------:R-:W-:-:S13]  /*382f0*/  @!P2 LEA R8, P1, R22, R14, 0x1 ;  /* 0x0000000e1608a211 */ /* 0x000fda00078208ff */
[----:B------:R-:W-:Y:S05]  /*38300*/  WARPSYNC.COLLECTIVE R15, `(.L_x_11412) ;  /* 0x000000000f087348 */ /* 0x000fea0003c00000 */
[----:B------:R0:W1:Y:S02]  /*38310*/  SHFL.IDX P6, R14, R13, R12, R11 ;  /* 0x0000000c0d0e7389 */ /* 0x00006400000c000b */
[----:B01----:R-:W-:Y:S01]  /*38320*/  ENDCOLLECTIVE ;  /* 0x000000000000791b */ /* 0x003fe20003800000 */
.L_x_11412:
[----:B------:R-:W-:Y:S02]  /*38330*/  @!P2 IMAD.X R9, RZ, RZ, R2, P1 ;  /* 0x000000ffff09a224 */ /* 0x000fe400008e0602 */
[----:B------:R-:W-:Y:S02]  /*38340*/  @!P2 IMAD.MOV.U32 R2, RZ, RZ, R8 ;  /* 0x000000ffff02a224 */ /* 0x000fe400078e0008 */
[----:B------:R-:W-:-:S05]  /*38350*/  @!P2 IMAD.MOV.U32 R3, RZ, RZ, R9 ;  /* 0x000000ffff03a224 */ /* 0x000fca00078e0009 */
        /* <DEDUP_REMOVED lines=9> */
.L_x_11413:
[----:B------:R-:W-:Y:S05]  /*383f0*/  BRA `(.L_x_11414) ;  /* 0xffffffc4000c7947 */ /* 0x000fea000383ffff */
.L_x_11344:
        /* <DEDUP_REMOVED lines=8> */
.L_x_11416:
[----:B------:R-:W-:Y:S05]  /*38480*/  BSYNC B0 ;  /* 0x0000000000007941 */ /* 0x000fea0003800000 */
.L_x_11415:
        /* <DEDUP_REMOVED lines=9> */
.L_x_11417:
[----:B------:R-:W-:Y:S01]  /*38520*/  @!P5 LEA R7, R27, UR46, 0x1 ;  /* 0x0000002e1b07dc11 */ /* 0x000fe2000f8e08ff */
        /* <DEDUP_REMOVED lines=8> */
.L_x_11418:
        /* <DEDUP_REMOVED lines=13> */
.L_x_11419:
[----:B------:R-:W-:Y:S01]  /*38680*/  @!P5 LEA R7, R27, UR46, 0x1 ;  /* 0x0000002e1b07dc11 */ /* 0x000fe2000f8e08ff */
[----:B------:R-:W-:Y:S02]  /*38690*/  IMAD.MOV.U32 R13, RZ, RZ, R4 ;  /* 0x000000ffff0d7224 */ /* 0x000fe400078e0004 */
[----:B------:R-:W-:Y:S01]  /*386a0*/  IMAD.MOV.U32 R12, RZ, RZ, 0x2 ;  /* 0x00000002ff0c7424 */ /* 0x000fe200078e00ff */
        /* <DEDUP_REMOVED lines=16> */
.L_x_11420:
[----:B------:R-:W-:Y:S02]  /*387b0*/  IMAD.MOV.U32 R13, RZ, RZ, R0 ;  /* 0x000000ffff0d7224 */ /* 0x000fe400078e0000 */
[----:B------:R-:W-:-:S07]  /*387c0*/  IMAD.MOV.U32 R5, RZ, RZ, R14 ;  /* 0x000000ffff057224 */ /* 0x000fce00078e000e */
[----:B------:R-:W-:Y:S05]  /*387d0*/  WARPSYNC.COLLECTIVE R15, `(.L_x_11421) ;  /* 0x000000000f087348 */ /* 0x000fea0003c00000 */
[----:B------:R0:W1:Y:S02]  /*387e0*/  SHFL.IDX P6, R14, R13, R12, R11 ;  /* 0x0000000c0d0e7389 */ /* 0x00006400000c000b */
[----:B01----:R-:W-:Y:S01]  /*387f0*/  ENDCOLLECTIVE ;  /* 0x000000000000791b */ /* 0x003fe20003800000 */
.L_x_11421:
[----:B------:R-:W-:Y:S02]  /*38800*/  IMAD.MOV.U32 R13, RZ, RZ, R4 ;  /* 0x000000ffff0d7224 */ /* 0x000fe400078e0004 */
[----:B------:R-:W-:Y:S01]  /*38810*/  IMAD.MOV.U32 R12, RZ, RZ, 0x3 ;  /* 0x00000003ff0c7424 */ /* 0x000fe200078e00ff */
[----:B------:R-:W-:-:S05]  /*38820*/  @!P5 LEA R14, P0, R22, R14, 0x1 ;  /* 0x0000000e160ed211 */ /* 0x000fca00078008ff */
[----:B------:R-:W-:-:S08]  /*38830*/  @!P5 IMAD.MOV.U32 R2, RZ, RZ, R14 ;  /* 0x000000ffff02d224 */ /* 0x000fd000078e000e */
[----:B------:R-:W-:Y:S05]  /*38840*/  WARPSYNC.COLLECTIVE R15, `(.L_x_11422) ;  /* 0x000000000f087348 */ /* 0x000fea0003c00000 */
[----:B------:R0:W1:Y:S02]  /*38850*/  SHFL.IDX P6, R14, R13, R12, R11 ;  /* 0x0000000c0d0e7389 */ /* 0x00006400000c000b */
[----:B01----:R-:W-:Y:S01]  /*38860*/  ENDCOLLECTIVE ;  /* 0x000000000000791b */ /* 0x003fe20003800000 */
.L_x_11422:
        /* <DEDUP_REMOVED lines=15> */
.L_x_11423:
        /* <DEDUP_REMOVED lines=19> */
.L_x_11424:
[----:B------:R-:W-:Y:S02]  /*38a90*/  IMAD.MOV.U32 R13, RZ, RZ, R0 ;  /* 0x000000ffff0d7224 */ /* 0x000fe400078e0000 */
[----:B------:R-:W-:-:S07]  /*38aa0*/  IMAD.MOV.U32 R5, RZ, RZ, R14 ;  /* 0x000000ffff057224 */ /* 0x000fce00078e000e */
[----:B------:R-:W-:Y:S05]  /*38ab0*/  WARPSYNC.COLLECTIVE R15, `(.L_x_11425) ;  /* 0x000000000f087348 */ /* 0x000fea0003c00000 */
[----:B------:R0:W1:Y:S02]  /*38ac0*/  SHFL.IDX P6, R14, R13, R12, R11 ;  /* 0x0000000c0d0e7389 */ /* 0x00006400000c000b */
[----:B01----:R-:W-:Y:S01]  /*38ad0*/  ENDCOLLECTIVE ;  /* 0x000000000000791b */ /* 0x003fe20003800000 */
.L_x_11425:
[----:B------:R-:W-:Y:S02]  /*38ae0*/  IMAD.MOV.U32 R13, RZ, RZ, R4 ;  /* 0x000000ffff0d7224 */ /* 0x000fe400078e0004 */
[----:B------:R-:W-:Y:S01]  /*38af0*/  IMAD.MOV.U32 R12, RZ, RZ, 0x5 ;  /* 0x00000005ff0c7424 */ /* 0x000fe200078e00ff */
[----:B------:R-:W-:-:S05]  /*38b00*/  @!P5 LEA R14, P0, R22, R14, 0x1 ;  /* 0x0000000e160ed211 */ /* 0x000fca00078008ff */
[----:B------:R-:W-:-:S08]  /*38b10*/  @!P5 IMAD.MOV.U32 R2, RZ, RZ, R14 ;  /* 0x000000ffff02d224 */ /* 0x000fd000078e000e */
[----:B------:R-:W-:Y:S05]  /*38b20*/  WARPSYNC.COLLECTIVE R15, `(.L_x_11426) ;  /* 0x000000000f087348 */ /* 0x000fea0003c00000 */
[----:B------:R0:W1:Y:S02]  /*38b30*/  SHFL.IDX P6, R14, R13, R12, R11 ;  /* 0x0000000c0d0e7389 */ /* 0x00006400000c000b */
[----:B01----:R-:W-:Y:S01]  /*38b40*/  ENDCOLLECTIVE ;  /* 0x000000000000791b */ /* 0x003fe20003800000 */
.L_x_11426:
        /* <DEDUP_REMOVED lines=15> */
.L_x_11427:
        /* <DEDUP_REMOVED lines=19> */
.L_x_11428:
[----:B------:R-:W-:Y:S02]  /*38d70*/  IMAD.MOV.U32 R13, RZ, RZ, R0 ;  /* 0x000000ffff0d7224 */ /* 0x000fe400078e0000 */
[----:B------:R-:W-:-:S07]  /*38d80*/  IMAD.MOV.U32 R5, RZ, RZ, R14 ;  /* 0x000000ffff057224 */ /* 0x000fce00078e000e */
[----:B------:R-:W-:Y:S05]  /*38d90*/  WARPSYNC.COLLECTIVE R15, `(.L_x_11429) ;  /* 0x000000000f087348 */ /* 0x000fea0003c00000 */
[----:B------:R0:W1:Y:S02]  /*38da0*/  SHFL.IDX P6, R14, R13, R12, R11 ;  /* 0x0000000c0d0e7389 */ /* 0x00006400000c000b */
[----:B01----:R-:W-:Y:S01]  /*38db0*/  ENDCOLLECTIVE ;  /* 0x000000000000791b */ /* 0x003fe20003800000 */
.L_x_11429:
[----:B------:R-:W-:Y:S02]  /*38dc0*/  IMAD.MOV.U32 R13, RZ, RZ, R4 ;  /* 0x000000ffff0d7224 */ /* 0x000fe400078e0004 */
[----:B------:R-:W-:Y:S01]  /*38dd0*/  IMAD.MOV.U32 R12, RZ, RZ, 0x7 ;  /* 0x00000007ff0c7424 */ /* 0x000fe200078e00ff */
[----:B------:R-:W-:-:S05]  /*38de0*/  @!P5 LEA R14, P0, R22, R14, 0x1 ;  /* 0x0000000e160ed211 */ /* 0x000fca00078008ff */
[----:B------:R-:W-:-:S08]  /*38df0*/  @!P5 IMAD.MOV.U32 R2, RZ, RZ, R14 ;  /* 0x000000ffff02d224 */ /* 0x000fd000078e000e */
[----:B------:R-:W-:Y:S05]  /*38e00*/  WARPSYNC.COLLECTIVE R15, `(.L_x_11430) ;  /* 0x000000000f087348 */ /* 0x000fea0003c00000 */
[----:B------:R0:W1:Y:S02]  /*38e10*/  SHFL.IDX P6, R14, R13, R12, R11 ;  /* 0x0000000c0d0e7389 */ /* 0x00006400000c000b */
[----:B01----:R-:W-:Y:S01]  /*38e20*/  ENDCOLLECTIVE ;  /* 0x000000000000791b */ /* 0x003fe20003800000 */
.L_x_11430:
        /* <DEDUP_REMOVED lines=10> */
[----:B------:R-:W-:-:S07]  /*38ed0*/  IMAD.MOV.U32 R5, RZ, RZ, R14 ;  /* 0x000000ffff057224 */ /* 0x000fce00078e000e */
[----:B0-----:R-:W-:Y:S05]  /*38ee0*/  WARPSYNC.COLLECTIVE R15, `(.L_x_11431) ;  /* 0x000000000f087348 */ /* 0x001fea0003c00000 */
[----:B------:R1:W2:Y:S02]  /*38ef0*/  SHFL.IDX P6, R14, R13, R12, R11 ;  /* 0x0000000c0d0e7389 */ /* 0x0002a400000c000b */
[----:B012---:R-:W-:Y:S01]  /*38f00*/  ENDCOLLECTIVE ;  /* 0x000000000000791b */ /* 0x007fe20003800000 */
.L_x_11431:
[----:B------:R-:W-:Y:S05]  /*38f10*/  BRA `(.L_x_11432) ;  /* 0xffffffc4000c7947 */ /* 0x000fea000383ffff */
.L_x_11347:
[----:B0--3--:R-:W-:-:S04]  /*38f20*/  IMAD.U32 R3, RZ, RZ, UR46 ;  /* 0x0000002eff037e24 */ /* 0x009fc8000f8e00ff */
[----:B------:R0:W3:Y:S03]  /*38f30*/  SYNCS.PHASECHK.TRANS64.TRYWAIT P0, [R3+URZ+0x32420], R0 ;  /* 0x03242000030075a7 */ /* 0x0000e6000800017f */
[----:B---3--:R-:W-:Y:S05]  /*38f40*/  @!P0 NANOSLEEP.SYNCS 0x989680 ;  /* 0x009896800000895d */ /* 0x008fea0003900000 */
[----:B------:R-:W3:Y:S02]  /*38f50*/  @!P0 SYNCS.PHASECHK.TRANS64 P0, [R3+URZ+0x32420], R0 ;  /* 0x03242000030085a7 */ /* 0x000ee4000800007f */
[----:B---3--:R-:W-:Y:S05]  /*38f60*/  @!P0 BRA `(.L_x_11347) ;  /* 0xfffffffc00ec8947 */ /* 0x008fea000383ffff */
[----:B------:R-:W-:Y:S05]  /*38f70*/  BRA `(.L_x_11433) ;  /* 0xffffffc400507947 */ /* 0x000fea000383ffff */
.L_x_11349:
[----:B0--3--:R-:W-:-:S04]  /*38f80*/  IMAD.U32 R3, RZ, RZ, UR46 ;  /* 0x0000002eff037e24 */ /* 0x009fc8000f8e00ff */
[----:B------:R0:W3:Y:S03]  /*38f90*/  SYNCS.PHASECHK.TRANS64.TRYWAIT P0, [R3+URZ+0x32460], R0 ;  /* 0x03246000030075a7 */ /* 0x0000e6000800017f */
[----:B---3--:R-:W-:Y:S05]  /*38fa0*/  @!P0 NANOSLEEP.SYNCS 0x989680 ;  /* 0x009896800000895d */ /* 0x008fea0003900000 */
[----:B------:R-:W3:Y:S02]  /*38fb0*/  @!P0 SYNCS.PHASECHK.TRANS64 P0, [R3+URZ+0x32460], R0 ;  /* 0x03246000030085a7 */ /* 0x000ee4000800007f */
[----:B---3--:R-:W-:Y:S05]  /*38fc0*/  @!P0 BRA `(.L_x_11349) ;  /* 0xfffffffc00ec8947 */ /* 0x008fea000383ffff */
[----:B------:R-:W-:Y:S05]  /*38fd0*/  BRA `(.L_x_11434) ;  /* 0xffffffc4004c7947 */ /* 0x000fea000383ffff */
.L_x_11350:
        /* <DEDUP_REMOVED lines=8> */
.L_x_11436:
[----:B------:R-:W-:Y:S05]  /*39060*/  BSYNC B0 ;  /* 0x0000000000007941 */ /* 0x000fea0003800000 */
.L_x_11435:
        /* <DEDUP_REMOVED lines=13> */
.L_x_11437:
[----:B------:R-:W-:Y:S02]  /*39140*/  VIADD R31, R6, 0x400 ;  /* 0x00000400061f7836 */ /* 0x000fe40000000000 */
[----:B------:R-:W-:Y:S02]  /*39150*/  IMAD.MOV.U32 R13, RZ, RZ, R8 ;  /* 0x000000ffff0d7224 */ /* 0x000fe400078e0008 */
[----:B------:R-:W-:Y:S01]  /*39160*/  IMAD.MOV.U32 R12, RZ, RZ, 0x1 ;  /* 0x00000001ff0c7424 */ /* 0x000fe200078e00ff */
[----:B------:R-:W-:-:S13]  /*39170*/  IADD3 R2, P0, R14, R0, RZ ;  /* 0x000000000e027210 */ /* 0x000fda0007f1e0ff */
[----:B------:R-:W-:Y:S05]  /*39180*/  WARPSYNC.COLLECTIVE R15, `(.L_x_11438) ;  /* 0x000000000f087348 */ /* 0x000fea0003c00000 */
[----:B------:R0:W1:Y:S02]  /*39190*/  SHFL.IDX P6, R14, R13, R12, R11 ;  /* 0x0000000c0d0e7389 */ /* 0x00006400000c000b */
[----:B01----:R-:W-:Y:S01]  /*391a0*/  ENDCOLLECTIVE ;  /* 0x000000000000791b */ /* 0x003fe20003800000 */
.L_x_11438:
        /* <DEDUP_REMOVED lines=12> */
.L_x_11439:
        /* <DEDUP_REMOVED lines=14> */
.L_x_11440:
        /* <DEDUP_REMOVED lines=12> */
.L_x_11441:
        /* <DEDUP_REMOVED lines=14> */
.L_x_11442:
        /* <DEDUP_REMOVED lines=12> */
.L_x_11443:
        /* <DEDUP_REMOVED lines=14> */
.L_x_11444:
        /* <DEDUP_REMOVED lines=12> */
.L_x_11445:
        /* <DEDUP_REMOVED lines=14> */
.L_x_11446:
[----:B------:R-:W-:Y:S01]  /*39830*/  IMAD.X R3, RZ, RZ, R9, P3 ;  /* 0x000000ffff037224 */ /* 0x000fe200018e0609 */
[----:B------:R-:W-:Y:S01]  /*39840*/  ISETP.LT.OR P3, PT, R17, 0x41, P4 ;  /* 0x000000411100780c */ /* 0x000fe20002761670 */
[----:B------:R-:W-:Y:S02]  /*39850*/  IMAD.MOV.U32 R9, RZ, RZ, RZ ;  /* 0x000000ffff097224 */ /* 0x000fe400078e00ff */
        /* <DEDUP_REMOVED lines=10> */
.L_x_11447:
        /* <DEDUP_REMOVED lines=9> */
.L_x_11357:
[----:B-1----:R1:W2:Y:S02]  /*39990*/  SYNCS.PHASECHK.TRANS64.TRYWAIT P0, [R19+URZ+0x32440], R23 ;  /* 0x03244017130075a7 */ /* 0x0022a4000800017f */
[----:B--2---:R-:W-:Y:S05]  /*399a0*/  @!P0 NANOSLEEP.SYNCS 0x989680 ;  /* 0x009896800000895d */ /* 0x004fea0003900000 */
[----:B------:R-:W2:Y:S02]  /*399b0*/  @!P0 SYNCS.PHASECHK.TRANS64 P0, [R19+URZ+0x32440], R23 ;  /* 0x03244017130085a7 */ /* 0x000ea4000800007f */
[----:B--2---:R-:W-:Y:S05]  /*399c0*/  @!P0 BRA `(.L_x_11357) ;  /* 0xfffffffc00f08947 */ /* 0x004fea000383ffff */
[----:B------:R-:W-:Y:S05]  /*399d0*/  BRA `(.L_x_11449) ;  /* 0xffffffc400907947 */ /* 0x000fea000383ffff */
.L_x_11358:
        /* <DEDUP_REMOVED lines=8> */
.L_x_11451:
[----:B------:R-:W-:Y:S05]  /*39a60*/  BSYNC B1 ;  /* 0x0000000000017941 */ /* 0x000fea0003800000 */
.L_x_11450:
        /* <DEDUP_REMOVED lines=9> */
.L_x_11452:
[----:B------:R-:W-:Y:S02]  /*39b00*/  IMAD.MOV.U32 R13, RZ, RZ, R24 ;  /* 0x000000ffff0d7224 */ /* 0x000fe400078e0018 */
[----:B------:R-:W-:Y:S01]  /*39b10*/  IMAD.MOV.U32 R12, RZ, RZ, 0x1 ;  /* 0x00000001ff0c7424 */ /* 0x000fe200078e00ff */
[----:B------:R-:W-:-:S13]  /*39b20*/  IADD3 R2, P0, R14, R0, RZ ;  /* 0x000000000e027210 */ /* 0x000fda0007f1e0ff */
[----:B------:R-:W-:Y:S05]  /*39b30*/  WARPSYNC.COLLECTIVE R15, `(.L_x_11453) ;  /* 0x000000000f087348 */ /* 0x000fea0003c00000 */
[----:B------:R0:W1:Y:S02]  /*39b40*/  SHFL.IDX P6, R14, R13, R12, R11 ;  /* 0x0000000c0d0e7389 */ /* 0x00006400000c000b */
[----:B01----:R-:W-:Y:S01]  /*39b50*/  ENDCOLLECTIVE ;  /* 0x000000000000791b */ /* 0x003fe20003800000 */
.L_x_11453:
        /* <DEDUP_REMOVED lines=10> */
.L_x_11454:
[----:B------:R-:W-:Y:S02]  /*39c00*/  IMAD.MOV.U32 R13, RZ, RZ, R24 ;  /* 0x000000ffff0d7224 */ /* 0x000fe400078e0018 */
[----:B------:R-:W-:Y:S01]  /*39c10*/  IMAD.MOV.U32 R12, RZ, RZ, 0x2 ;  /* 0x00000002ff0c7424 */ /* 0x000fe200078e00ff */
[----:B------:R-:W-:-:S13]  /*39c20*/  IADD3 R2, P0, R14, R0, RZ ;  /* 0x000000000e027210 */ /* 0x000fda0007f1e0ff */
[----:B------:R-:W-:Y:S05]  /*39c30*/  WARPSYNC.COLLECTIVE R15, `(.L_x_11455) ;  /* 0x000000000f087348 */ /* 0x000fea0003c00000 */
[----:B------:R0:W1:Y:S02]  /*39c40*/  SHFL.IDX P6, R14, R13, R12, R11 ;  /* 0x0000000c0d0e7389 */ /* 0x00006400000c000b */
[----:B01----:R-:W-:Y:S01]  /*39c50*/  ENDCOLLECTIVE ;  /* 0x000000000000791b */ /* 0x003fe20003800000 */
.L_x_11455:
        /* <DEDUP_REMOVED lines=10> */
.L_x_11456:
[----:B------:R-:W-:Y:S02]  /*39d00*/  IMAD.MOV.U32 R13, RZ, RZ, R24 ;  /* 0x000000ffff0d7224 */ /* 0x000fe400078e0018 */
[----:B------:R-:W-:Y:S01]  /*39d10*/  IMAD.MOV.U32 R12, RZ, RZ, 0x3 ;  /* 0x00000003ff0c7424 */ /* 0x000fe200078e00ff */
[----:B------:R-:W-:-:S13]  /*39d20*/  IADD3 R2, P0, R14, R0, RZ ;  /* 0x000000000e027210 */ /* 0x000fda0007f1e0ff */
[----:B------:R-:W-:Y:S05]  /*39d30*/  WARPSYNC.COLLECTIVE R15, `(.L_x_11457) ;  /* 0x000000000f087348 */ /* 0x000fea0003c00000 */
[----:B------:R0:W1:Y:S02]  /*39d40*/  SHFL.IDX P6, R14, R13, R12, R11 ;  /* 0x0000000c0d0e7389 */ /* 0x00006400000c000b */
[----:B01----:R-:W-:Y:S01]  /*39d50*/  ENDCOLLECTIVE ;  /* 0x000000000000791b */ /* 0x003fe20003800000 */
.L_x_11457:
        /* <DEDUP_REMOVED lines=10> */
.L_x_11458:
[----:B------:R-:W-:Y:S02]  /*39e00*/  IMAD.MOV.U32 R13, RZ, RZ, R24 ;  /* 0x000000ffff0d7224 */ /* 0x000fe400078e0018 */
[----:B------:R-:W-:Y:S01]  /*39e10*/  IMAD.MOV.U32 R12, RZ, RZ, 0x4 ;  /* 0x00000004ff0c7424 */ /* 0x000fe200078e00ff */
[----:B------:R-:W-:-:S13]  /*39e20*/  IADD3 R2, P0, R14, R0, RZ ;  /* 0x000000000e027210 */ /* 0x000fda0007f1e0ff */
[----:B------:R-:W-:Y:S05]  /*39e30*/  WARPSYNC.COLLECTIVE R15, `(.L_x_11459) ;  /* 0x000000000f087348 */ /* 0x000fea0003c00000 */
[----:B------:R0:W1:Y:S02]  /*39e40*/  SHFL.IDX P6, R14, R13, R12, R11 ;  /* 0x0000000c0d0e7389 */ /* 0x00006400000c000b */
[----:B01----:R-:W-:Y:S01]  /*39e50*/  ENDCOLLECTIVE ;  /* 0x000000000000791b */ /* 0x003fe20003800000 */
.L_x_11459:
        /* <DEDUP_REMOVED lines=10> */
.L_x_11460:
[----:B------:R-:W-:Y:S02]  /*39f00*/  IMAD.MOV.U32 R13, RZ, RZ, R24 ;  /* 0x000000ffff0d7224 */ /* 0x000fe400078e0018 */
[----:B------:R-:W-:Y:S01]  /*39f10*/  IMAD.MOV.U32 R12, RZ, RZ, 0x5 ;  /* 0x00000005ff0c7424 */ /* 0x000fe200078e00ff */
[----:B------:R-:W-:-:S13]  /*39f20*/  IADD3 R2, P0, R14, R0, RZ ;  /* 0x000000000e027210 */ /* 0x000fda0007f1e0ff */
[----:B------:R-:W-:Y:S05]  /*39f30*/  WARPSYNC.COLLECTIVE R15, `(.L_x_11461) ;  /* 0x000000000f087348 */ /* 0x000fea0003c00000 */
[----:B------:R0:W1:Y:S02]  /*39f40*/  SHFL.IDX P6, R14, R13, R12, R11 ;  /* 0x0000000c0d0e7389 */ /* 0x00006400000c000b */
[----:B01----:R-:W-:Y:S01]  /*39f50*/  ENDCOLLECTIVE ;  /* 0x000000000000791b */ /* 0x003fe20003800000 */
.L_x_11461:
        /* <DEDUP_REMOVED lines=10> */
.L_x_11462:
[----:B------:R-:W-:Y:S05]  /*3a000*/  BRA `(.L_x_11463) ;  /* 0xffffffc000ec7947 */ /* 0x000fea000383ffff */
.L_x_11363:
[----:B---3--:R3:W4:Y:S02]  /*3a010*/  SYNCS.PHASECHK.TRANS64.TRYWAIT P0, [R19+URZ+0x32460], R23 ;  /* 0x03246017130075a7 */ /* 0x008724000800017f */
[----:B----4-:R-:W-:Y:S05]  /*3a020*/  @!P0 NANOSLEEP.SYNCS 0x989680 ;  /* 0x009896800000895d */ /* 0x010fea0003900000 */
[----:B------:R-:W4:Y:S02]  /*3a030*/  @!P0 SYNCS.PHASECHK.TRANS64 P0, [R19+URZ+0x32460], R23 ;  /* 0x03246017130085a7 */ /* 0x000f24000800007f */
[----:B----4-:R-:W-:Y:S05]  /*3a040*/  @!P0 BRA `(.L_x_11363) ;  /* 0xfffffffc00f08947 */ /* 0x010fea000383ffff */
[----:B------:R-:W-:Y:S05]  /*3a050*/  BRA `(.L_x_11464) ;  /* 0xffffffc400387947 */ /* 0x000fea000383ffff */
.L_x_11364:
        /* <DEDUP_REMOVED lines=8> */
.L_x_11466:
[----:B------:R-:W-:Y:S05]  /*3a0e0*/  BSYNC B1 ;  /* 0x0000000000017941 */ /* 0x000fea0003800000 */
.L_x_11465:
        /* <DEDUP_REMOVED lines=9> */
.L_x_11467:
[----:B------:R-:W-:Y:S02]  /*3a180*/  IMAD.MOV.U32 R9, RZ, RZ, RZ ;  /* 0x000000ffff097224 */ /* 0x000fe400078e00ff */
[----:B------:R-:W-:Y:S02]  /*3a190*/  IMAD.MOV.U32 R13, RZ, RZ, R22 ;  /* 0x000000ffff0d7224 */ /* 0x000fe400078e0016 */
[----:B------:R-:W-:Y:S01]  /*3a1a0*/  IMAD.MOV.U32 R12, RZ, RZ, 0x1 ;  /* 0x00000001ff0c7424 */ /* 0x000fe200078e00ff */
[----:B------:R-:W-:-:S13]  /*3a1b0*/  IADD3 R2, P0, R14, R0, RZ ;  /* 0x000000000e027210 */ /* 0x000fda0007f1e0ff */
[----:B------:R-:W-:Y:S05]  /*3a1c0*/  WARPSYNC.COLLECTIVE R15, `(.L_x_11468) ;  /* 0x000000000f087348 */ /* 0x000fea0003c00000 */
[----:B------:R0:W1:Y:S02]  /*3a1d0*/  SHFL.IDX P6, R14, R13, R12, R11 ;  /* 0x0000000c0d0e7389 */ /* 0x00006400000c000b */
[----:B01----:R-:W-:Y:S01]  /*3a1e0*/  ENDCOLLECTIVE ;  /* 0x000000000000791b */ /* 0x003fe20003800000 */
.L_x_11468:
        /* <DEDUP_REMOVED lines=13> */
.L_x_11469:
[----:B------:R-:W-:Y:S02]  /*3a2c0*/  IMAD.MOV.U32 R13, RZ, RZ, R22 ;  /* 0x000000ffff0d7224 */ /* 0x000fe400078e0016 */
[----:B------:R-:W-:Y:S01]  /*3a2d0*/  IMAD.MOV.U32 R12, RZ, RZ, 0x2 ;  /* 0x00000002ff0c7424 */ /* 0x000fe200078e00ff */
[----:B------:R-:W-:-:S13]  /*3a2e0*/  IADD3 R2, P0, R14, R0, RZ ;  /* 0x000000000e027210 */ /* 0x000fda0007f1e0ff */
[----:B------:R-:W-:Y:S05]  /*3a2f0*/  WARPSYNC.COLLECTIVE R15, `(.L_x_11470) ;  /* 0x000000000f087348 */ /* 0x000fea0003c00000 */
[----:B------:R0:W1:Y:S02]  /*3a300*/  SHFL.IDX P6, R14, R13, R12, R11 ;  /* 0x0000000c0d0e7389 */ /* 0x00006400000c000b */
[----:B01----:R-:W-:Y:S01]  /*3a310*/  ENDCOLLECTIVE ;  /* 0x000000000000791b */ /* 0x003fe20003800000 */
.L_x_11470:
        /* <DEDUP_REMOVED lines=13> */
.L_x_11471:
[----:B------:R-:W-:Y:S02]  /*3a3f0*/  IMAD.MOV.U32 R13, RZ, RZ, R22 ;  /* 0x000000ffff0d7224 */ /* 0x000fe400078e0016 */
[----:B------:R-:W-:Y:S01]  /*3a400*/  IMAD.MOV.U32 R12, RZ, RZ, 0x3 ;  /* 0x00000003ff0c7424 */ /* 0x000fe200078e00ff */
[----:B------:R-:W-:-:S13]  /*3a410*/  IADD3 R2, P0, R14, R0, RZ ;  /* 0x000000000e027210 */ /* 0x000fda0007f1e0ff */
[----:B------:R-:W-:Y:S05]  /*3a420*/  WARPSYNC.COLLECTIVE R15, `(.L_x_11472) ;  /* 0x000000000f087348 */ /* 0x000fea0003c00000 */
[----:B------:R0:W1:Y:S02]  /*3a430*/  SHFL.IDX P6, R14, R13, R12, R11 ;  /* 0x0000000c0d0e7389 */ /* 0x00006400000c000b */
[----:B01----:R-:W-:Y:S01]  /*3a440*/  ENDCOLLECTIVE ;  /* 0x000000000000791b */ /* 0x003fe20003800000 */
.L_x_11472:
        /* <DEDUP_REMOVED lines=13> */
.L_x_11473:
[----:B------:R-:W-:Y:S02]  /*3a520*/  IMAD.MOV.U32 R13, RZ, RZ, R22 ;  /* 0x000000ffff0d7224 */ /* 0x000fe400078e0016 */
[----:B------:R-:W-:Y:S01]  /*3a530*/  IMAD.MOV.U32 R12, RZ, RZ, 0x4 ;  /* 0x00000004ff0c7424 */ /* 0x000fe200078e00ff */
[----:B------:R-:W-:-:S13]  /*3a540*/  IADD3 R2, P0, R14, R0, RZ ;  /* 0x000000000e027210 */ /* 0x000fda0007f1e0ff */
[----:B------:R-:W-:Y:S05]  /*3a550*/  WARPSYNC.COLLECTIVE R15, `(.L_x_11474) ;  /* 0x000000000f087348 */ /* 0x000fea0003c00000 */
[----:B------:R0:W1:Y:S02]  /*3a560*/  SHFL.IDX P6, R14, R13, R12, R11 ;  /* 0x0000000c0d0e7389 */ /* 0x00006400000c000b */
[----:B01----:R-:W-:Y:S01]  /*3a570*/  ENDCOLLECTIVE ;  /* 0x000000000000791b */ /* 0x003fe20003800000 */
.L_x_11474:
        /* <DEDUP_REMOVED lines=13> */
.L_x_11475:
[----:B------:R-:W-:Y:S02]  /*3a650*/  IMAD.MOV.U32 R13, RZ, RZ, R22 ;  /* 0x000000ffff0d7224 */ /* 0x000fe400078e0016 */
[----:B------:R-:W-:Y:S01]  /*3a660*/  IMAD.MOV.U32 R12, RZ, RZ, 0x5 ;  /* 0x00000005ff0c7424 */ /* 0x000fe200078e00ff */
[----:B------:R-:W-:-:S13]  /*3a670*/  IADD3 R2, P0, R14, R0, RZ ;  /* 0x000000000e027210 */ /* 0x000fda0007f1e0ff */
[----:B------:R-:W-:Y:S05]  /*3a680*/  WARPSYNC.COLLECTIVE R15, `(.L_x_11476) ;  /* 0x000000000f087348 */ /* 0x000fea0003c00000 */
[----:B------:R0:W1:Y:S02]  /*3a690*/  SHFL.IDX P6, R14, R13, R12, R11 ;  /* 0x0000000c0d0e7389 */ /* 0x00006400000c000b */
[----:B01----:R-:W-:Y:S01]  /*3a6a0*/  ENDCOLLECTIVE ;  /* 0x000000000000791b */ /* 0x003fe20003800000 */
.L_x_11476:
        /* <DEDUP_REMOVED lines=13> */
.L_x_11477:
[----:B------:R-:W-:Y:S05]  /*3a780*/  BRA `(.L_x_11478) ;  /* 0xffffffc000887947 */ /* 0x000fea000383ffff */
.L_x_11369:
[----:B0-----:R0:W1:Y:S02]  /*3a790*/  SYNCS.PHASECHK.TRANS64.TRYWAIT P0, [R4+URZ+0x32420], R9 ;  /* 0x03242009040075a7 */ /* 0x001064000800017f */
[----:B-1----:R-:W-:Y:S05]  /*3a7a0*/  @!P0 NANOSLEEP.SYNCS 0x989680 ;  /* 0x009896800000895d */ /* 0x002fea0003900000 */
[----:B------:R-:W1:Y:S02]  /*3a7b0*/  @!P0 SYNCS.PHASECHK.TRANS64 P0, [R4+URZ+0x32420], R9 ;  /* 0x03242009040085a7 */ /* 0x000e64000800007f */
[----:B-1----:R-:W-:Y:S05]  /*3a7c0*/  @!P0 BRA `(.L_x_11369) ;  /* 0xfffffffc00f08947 */ /* 0x002fea000383ffff */
[----:B------:R-:W-:Y:S05]  /*3a7d0*/  BRA `(.L_x_11479) ;  /* 0xffffffc400107947 */ /* 0x000fea000383ffff */
.L_x_11370:
        /* <DEDUP_REMOVED lines=11> */
.L_x_11481:
[----:B------:R-:W-:Y:S05]  /*3a890*/  BSYNC B0 ;  /* 0x0000000000007941 */ /* 0x000fea0003800000 */
.L_x_11480:
[----:B------:R-:W-:Y:S05]  /*3a8a0*/  BRA `(.L_x_11482) ;  /* 0xffffffc000f87947 */ /* 0x000fea000383ffff */
.L_x_11371:
[----:B------:R-:W-:Y:S01]  /*3a8b0*/  BSSY B0, `(.L_x_11483) ;  /* 0x0000006000007945 */ /* 0x000fe20003800000 */
[----:B------:R-:W-:-:S07]  /*3a8c0*/  IMAD.MOV.U32 R15, RZ, RZ, -0x1 ;  /* 0xffffffffff0f7424 */ /* 0x000fce00078e00ff */
[----:B012--5:R-:W-:Y:S05]  /*3a8d0*/  WARPSYNC.COLLECTIVE R15, `(.L_x_11484) ;  /* 0x000000000f0c7348 */ /* 0x027fea0003c00000 */
[----:B------:R-:W-:Y:S02]  /*3a8e0*/  ELECT P6, UR62, PT ;  /* 0x00000000003e782f */ /* 0x000fe400038c0000 */
[----:B------:R-:W-:Y:S01]  /*3a8f0*/  MOV R14, UR62 ;  /* 0x0000003e000e7c02 */ /* 0x000fe20008000f00 */
[----:B012--5:R-:W-:Y:S10]  /*3a900*/  ENDCOLLECTIVE ;  /* 0x000000000000791b */ /* 0x027ff40003800000 */
.L_x_11484:
[----:B------:R-:W-:Y:S05]  /*3a910*/  BSYNC B0 ;  /* 0x0000000000007941 */ /* 0x000fea0003800000 */
.L_x_11483:
[----:B------:R-:W-:Y:S05]  /*3a920*/  BRA `(.L_x_11485) ;  /* 0xffffffc000ec7947 */ /* 0x000fea000383ffff */
.L_x_11373:
[----:B-1----:R1:W3:Y:S02]  /*3a930*/  SYNCS.PHASECHK.TRANS64.TRYWAIT P1, [R5+URZ+0x32440], R0 ;  /* 0x03244000050075a7 */ /* 0x0022e4000802017f */
[----:B---3--:R-:W-:Y:S05]  /*3a940*/  @!P1 NANOSLEEP.SYNCS 0x989680 ;  /* 0x009896800000995d */ /* 0x008fea0003900000 */
[----:B------:R-:W3:Y:S02]  /*3a950*/  @!P1 SYNCS.PHASECHK.TRANS64 P1, [R5+URZ+0x32440], R0 ;  /* 0x03244000050095a7 */ /* 0x000ee4000802007f */
[----:B---3--:R-:W-:Y:S05]  /*3a960*/  @!P1 BRA `(.L_x_11373) ;  /* 0xfffffffc00f09947 */ /* 0x008fea000383ffff */
[----:B------:R-:W-:Y:S05]  /*3a970*/  BRA `(.L_x_11486) ;  /* 0xffffffc4000c7947 */ /* 0x000fea000383ffff */
.L_x_11375:
[----:B---3--:R3:W4:Y:S02]  /*3a980*/  SYNCS.PHASECHK.TRANS64.TRYWAIT P1, [R17+URZ+0x32440], R2 ;  /* 0x03244002110075a7 */ /* 0x008724000802017f */
[----:B----4-:R-:W-:Y:S05]  /*3a990*/  @!P1 NANOSLEEP.SYNCS 0x989680 ;  /* 0x009896800000995d */ /* 0x010fea0003900000 */
[----:B------:R-:W4:Y:S02]  /*3a9a0*/  @!P1 SYNCS.PHASECHK.TRANS64 P1, [R17+URZ+0x32440], R2 ;  /* 0x03244002110095a7 */ /* 0x000f24000802007f */
[----:B----4-:R-:W-:Y:S05]  /*3a9b0*/  @!P1 BRA `(.L_x_11375) ;  /* 0xfffffffc00f09947 */ /* 0x010fea000383ffff */
[----:B------:R-:W-:Y:S05]  /*3a9c0*/  BRA `(.L_x_11487) ;  /* 0xffffffc400187947 */ /* 0x000fea000383ffff */
.L_x_11377:
[----:B----4-:R4:W0:Y:S02]  /*3a9d0*/  SYNCS.PHASECHK.TRANS64.TRYWAIT P1, [R5+URZ+0x32460], R0 ;  /* 0x03246000050075a7 */ /* 0x010824000802017f */
[----:B0-----:R-:W-:Y:S05]  /*3a9e0*/  @!P1 NANOSLEEP.SYNCS 0x989680 ;  /* 0x009896800000995d */ /* 0x001fea0003900000 */
[----:B------:R-:W0:Y:S02]  /*3a9f0*/  @!P1 SYNCS.PHASECHK.TRANS64 P1, [R5+URZ+0x32460], R0 ;  /* 0x03246000050095a7 */ /* 0x000e24000802007f */
[----:B0-----:R-:W-:Y:S05]  /*3aa00*/  @!P1 BRA `(.L_x_11377) ;  /* 0xfffffffc00f09947 */ /* 0x001fea000383ffff */
[----:B------:R-:W-:Y:S05]  /*3aa10*/  BRA `(.L_x_11488) ;  /* 0xffffffc400147947 */ /* 0x000fea000383ffff */
        .type           $_ZN7cutlass13device_kernelIN5flash11enable_sm90INS1_16FlashAttnFwdSm90INS1_25CollectiveMainloopFwdSm90ILi2EN4cute5tupleIJNS5_1CILi1EEES8_S8_EEENS6_IJNS7_ILi128EEENS7_ILi96EEENS7_ILi64EEEEEELi256ENS_10bfloat16_tEfNS_4arch4Sm90ELb0ELb1ELb0ELb0ELb1ELb0ELb1ELb1ELb0ELb1ELb1ELb0EEENS1_21CollectiveEpilogueFwdINS6_IJSA_NS7_ILi256EEESB_EEES9_SE_SG_Li256ELb0ELb1ELb1ELb0EEENS1_19SingleTileSchedulerILb0ELb1ELb1ELi128EEEEEEEEEvNT_6ParamsE$_ZZN5flash25CollectiveMainloopFwdSm90ILi2EN4cute5tupleIJNS1_1CILi1EEES4_S4_EEENS2_IJNS3_ILi128EEENS3_ILi96EEENS3_ILi64EEEEEELi256EN7cutlass10bfloat16_tEfNSA_4arch4Sm90ELb0ELb1ELb0ELb0ELb1ELb0ELb1ELb1ELb0ELb1ELb1ELb0EE3mmaINS_16FlashAttnFwdSm90ISE_NS_21CollectiveEpilogueFwdINS2_IJS6_NS3_ILi256EEES7_EEES5_SB_SD_Li256ELb0ELb1ELb1ELb0EEENS_19SingleTileSchedulerILb0ELb1ELb1ELi128EEEE13SharedStorageENS1_6TensorINS1_11ArrayEngineIfLm128EEENS1_6LayoutINS2_IJNS2_IJNS3_ILi2EEEST_NS3_ILi32EEEEEES4_S4_EEENS2_IJNS2_IJS4_ST_NS3_ILi4EEEEEENS3_ILi0EEESZ_EEEEEEENS_7SoftmaxILi2ELi0EEEEEbRKNSE_6ParamsENSA_13PipelineAsyncILi2EEES19_RNSA_13PipelineStateILj2EEERT0_RT1_iRiRKNS_16SeqlenInfoQKNewKILb0ELb0EEENS2_IJiiiiEEERT_ENKUliT_T0_T1_E_clIZSF_ISO_S12_S14_EbS17_S19_S19_S1C_S1E_S1G_iS1H_S1L_S1M_S1O_EUlRS1P_iE1_NS3_ILb0EEENS3_ILb1EEEEEDaiS1P_S1Q_S1R_,@function
        .size           $_ZN7cutlass13device_kernelIN5flash11enable_sm90INS1_16FlashAttnFwdSm90INS1_25CollectiveMainloopFwdSm90ILi2EN4cute5tupleIJNS5_1CILi1EEES8_S8_EEENS6_IJNS7_ILi128EEENS7_ILi96EEENS7_ILi64EEEEEELi256ENS_10bfloat16_tEfNS_4arch4Sm90ELb0ELb1ELb0ELb0ELb1ELb0ELb1ELb1ELb0ELb1ELb1ELb0EEENS1_21CollectiveEpilogueFwdINS6_IJSA_NS7_ILi256EEESB_EEES9_SE_SG_Li256ELb0ELb1ELb1ELb0EEENS1_19SingleTileSchedulerILb0ELb1ELb1ELi128EEEEEEEEEvNT_6ParamsE$_ZZN5flash25CollectiveMainloopFwdSm90ILi2EN4cute5tupleIJNS1_1CILi1EEES4_S4_EEENS2_IJNS3_ILi128EEENS3_ILi96EEENS3_ILi64EEEEEELi256EN7cutlass10bfloat16_tEfNSA_4arch4Sm90ELb0ELb1ELb0ELb0ELb1ELb0ELb1ELb1ELb0ELb1ELb1ELb0EE3mmaINS_16FlashAttnFwdSm90ISE_NS_21CollectiveEpilogueFwdINS2_IJS6_NS3_ILi256EEES7_EEES5_SB_SD_Li256ELb0ELb1ELb1ELb0EEENS_19SingleTileSchedulerILb0ELb1ELb1ELi128EEEE13SharedStorageENS1_6TensorINS1_11ArrayEngineIfLm128EEENS1_6LayoutINS2_IJNS2_IJNS3_ILi2EEEST_NS3_ILi32EEEEEES4_S4_EEENS2_IJNS2_IJS4_ST_NS3_ILi4EEEEEENS3_ILi0EEESZ_EEEEEEENS_7SoftmaxILi2ELi0EEEEEbRKNSE_6ParamsENSA_13PipelineAsyncILi2EEES19_RNSA_13PipelineStateILj2EEERT0_RT1_iRiRKNS_16SeqlenInfoQKNewKILb0ELb0EEENS2_IJiiiiEEERT_ENKUliT_T0_T1_E_clIZSF_ISO_S12_S14_EbS17_S19_S19_S1C_S1E_S1G_iS1H_S1L_S1M_S1O_EUlRS1P_iE1_NS3_ILb0EEENS3_ILb1EEEEEDaiS1P_S1Q_S1R_,(.L_x_15668 - $_ZN7cutlass13device_kernelIN5flash11enable_sm90INS1_16FlashAttnFwdSm90INS1_25CollectiveMainloopFwdSm90ILi2EN4cute5tupleIJNS5_1CILi1EEES8_S8_EEENS6_IJNS7_ILi128EEENS7_ILi96EEENS7_ILi64EEEEEELi256ENS_10bfloat16_tEfNS_4arch4Sm90ELb0ELb1ELb0ELb0ELb1ELb0ELb1ELb1ELb0ELb1ELb1ELb0EEENS1_21CollectiveEpilogueFwdINS6_IJSA_NS7_ILi256EEESB_EEES9_SE_SG_Li256ELb0ELb1ELb1ELb0EEENS1_19SingleTileSchedulerILb0ELb1ELb1ELi128EEEEEEEEEvNT_6ParamsE$_ZZN5flash25CollectiveMainloopFwdSm90ILi2EN4cute5tupleIJNS1_1CILi1EEES4_S4_EEENS2_IJNS3_ILi128EEENS3_ILi96EEENS3_ILi64EEEEEELi256EN7cutlass10bfloat16_tEfNSA_4arch4Sm90ELb0ELb1ELb0ELb0ELb1ELb0ELb1ELb1ELb0ELb1ELb1ELb0EE3mmaINS_16FlashAttnFwdSm90ISE_NS_21CollectiveEpilogueFwdINS2_IJS6_NS3_ILi256EEES7_EEES5_SB_SD_Li256ELb0ELb1ELb1ELb0EEENS_19SingleTileSchedulerILb0ELb1ELb1ELi128EEEE13SharedStorageENS1_6TensorINS1_11ArrayEngineIfLm128EEENS1_6LayoutINS2_IJNS2_IJNS3_ILi2EEEST_NS3_ILi32EEEEEES4_S4_EEENS2_IJNS2_IJS4_ST_NS3_ILi4EEEEEENS3_ILi0EEESZ_EEEEEEENS_7SoftmaxILi2ELi0EEEEEbRKNSE_6ParamsENSA_13PipelineAsyncILi2EEES19_RNSA_13PipelineStateILj2EEERT0_RT1_iRiRKNS_16SeqlenInfoQKNewKILb0ELb0EEENS2_IJiiiiEEERT_ENKUliT_T0_T1_E_clIZSF_ISO_S12_S14_EbS17_S19_S19_S1C_S1E_S1G_iS1H_S1L_S1M_S1O_EUlRS1P_iE1_NS3_ILb0EEENS3_ILb1EEEEEDaiS1P_S1Q_S1R_)
$_ZN7cutlass13device_kernelIN5flash11enable_sm90INS1_16FlashAttnFwdSm90INS1_25CollectiveMainloopFwdSm90ILi2EN4cute5tupleIJNS5_1CILi1EEES8_S8_EEENS6_IJNS7_ILi128EEENS7_ILi96EEENS7_ILi64EEEEEELi256ENS_10bfloat16_tEfNS_4arch4Sm90ELb0ELb1ELb0ELb0ELb1ELb0ELb1ELb1ELb0ELb1ELb1ELb0EEENS1_21CollectiveEpilogueFwdINS6_IJSA_NS7_ILi256EEESB_EEES9_SE_SG_Li256ELb0ELb1ELb1ELb0EEENS1_19SingleTileSchedulerILb0ELb1ELb1ELi128EEEEEEEEEvNT_6ParamsE$_ZZN5flash25CollectiveMainloopFwdSm90ILi2EN4cute5tupleIJNS1_1CILi1EEES4_S4_EEENS2_IJNS3_ILi128EEENS3_ILi96EEENS3_ILi64EEEEEELi256EN7cutlass10bfloat16_tEfNSA_4arch4Sm90ELb0ELb1ELb0ELb0ELb1ELb0ELb1ELb1ELb0ELb1ELb1ELb0EE3mmaINS_16FlashAttnFwdSm90ISE_NS_21CollectiveEpilogueFwdINS2_IJS6_NS3_ILi256EEES7_EEES5_SB_SD_Li256ELb0ELb1ELb1ELb0EEENS_19SingleTileSchedulerILb0ELb1ELb1ELi128EEEE13SharedStorageENS1_6TensorINS1_11ArrayEngineIfLm128EEENS1_6LayoutINS2_IJNS2_IJNS3_ILi2EEEST_NS3_ILi32EEEEEES4_S4_EEENS2_IJNS2_IJS4_ST_NS3_ILi4EEEEEENS3_ILi0EEESZ_EEEEEEENS_7SoftmaxILi2ELi0EEEEEbRKNSE_6ParamsENSA_13PipelineAsyncILi2EEES19_RNSA_13PipelineStateILj2EEERT0_RT1_iRiRKNS_16SeqlenInfoQKNewKILb0ELb0EEENS2_IJiiiiEEERT_ENKUliT_T0_T1_E_clIZSF_ISO_S12_S14_EbS17_S19_S19_S1C_S1E_S1G_iS1H_S1L_S1M_S1O_EUlRS1P_iE1_NS3_ILb0EEENS3_ILb1EEEEEDaiS1P_S1Q_S1R_:
        /* <DEDUP_REMOVED lines=9> */
[----:B------:R-:W-:Y:S01]  /*3aab0*/  R2UR UR5, R5 ;  /* 0x00000000050572ca */ /* 0x000fe200000e0000 */
[----:B--2---:R-:W-:-:S12]  /*3aac0*/  VIADD R11, R0, 0x1 ;  /* 0x00000001000b7836 */ /* 0x004fd80000000000 */
[----:B------:R-:W2:Y:S01]  /*3aad0*/  LD.E R0, desc[UR4][R2.64+0x8] ;  /* 0x0000080402007980 */ /* 0x000ea2000c101900 */
[----:B------:R-:W-:-:S13]  /*3aae0*/  ISETP.NE.AND P0, PT, R11, 0x2, PT ;  /* 0x000000020b00780c */ /* 0x000fda0003f05270 */
[----:B------:R-:W-:Y:S02]  /*3aaf0*/  @!P0 R2UR UR6, R4 ;  /* 0x00000000040682ca */ /* 0x000fe400000e0000 */
[----:B------:R-:W-:-:S13]  /*3ab00*/  @!P0 R2UR UR7, R5 ;  /* 0x00000000050782ca */ /* 0x000fda00000e0000 */
[----:B------:R-:W3:Y:S01]  /*3ab10*/  @!P0 LD.E R6, desc[UR6][R2.64+0x4] ;  /* 0x0000040602068980 */ /* 0x000ee2000c101900 */
        /* <DEDUP_REMOVED lines=8> */
[----:B------:R-:W-:Y:S08]  /*3aba0*/  ST.E desc[UR4][R2.64], R11 ;  /* 0x0000000b02007985 */ /* 0x000ff0000c101904 */
[----:B------:R-:W-:Y:S01]  /*3abb0*/  @!P0 ST.E desc[UR8][R2.64], RZ ;  /* 0x000000ff02008985 */ /* 0x000fe2000c101908 */
[----:B--2---:R-:W-:-:S05]  /*3abc0*/  VIADD R13, R0, 0x1 ;  /* 0x00000001000d7836 */ /* 0x004fca0000000000 */
[----:B------:R-:W-:Y:S01]  /*3abd0*/  ST.E desc[UR6][R2.64+0x8], R13 ;  /* 0x0000080d02007985 */ /* 0x000fe2000c101906 */
[----:B---3--:R-:W-:-:S05]  /*3abe0*/  @!P0 LOP3.LUT R15, R6, 0x1, RZ, 0x3c, !PT ;  /* 0x00000001060f8812 */ /* 0x008fca00078e3cff */
        /* <DEDUP_REMOVED lines=19> */
.L_x_11490:
[----:B------:R-:W-:Y:S05]  /*3ad20*/  BSYNC B2 ;  /* 0x0000000000027941 */ /* 0x000fea0003800000 */
.L_x_11489:
        /* <DEDUP_REMOVED lines=17> */
.L_x_11492:
[----:B------:R-:W-:Y:S05]  /*3ae40*/  BSYNC B2 ;  /* 0x0000000000027941 */ /* 0x000fea0003800000 */
.L_x_11491:
        /* <DEDUP_REMOVED lines=10> */
.L_x_11494:
[----:B------:R-:W-:Y:S05]  /*3aef0*/  BSYNC B2 ;  /* 0x0000000000027941 */ /* 0x000fea0003800000 */
.L_x_11493:
        /* <DEDUP_REMOVED lines=29> */
[----:B------:R-:W-:Y:S03]  /*3b0d0*/  HGMMA.64x96x16.F32.BF16 R24, gdesc[UR4], RZ, !UPT, gsb0 ;  /* 0x01600000041879f0 */ /* 0x000fe6000c0018ff */
        /* <DEDUP_REMOVED lines=14> */
[----:B------:R-:W-:Y:S03]  /*3b1c0*/  HGMMA.64x96x16.F32.BF16 R24, gdesc[UR4], R24, gsb0 ;  /* 0x01600000041879f0 */ /* 0x000fe60008001818 */
        /* <DEDUP_REMOVED lines=47> */
.L_x_11497:
[----:B------:R-:W-:Y:S05]  /*3b4c0*/  BSYNC B2 ;  /* 0x0000000000027941 */ /* 0x000fea0003800000 */
.L_x_11496:
        /* <DEDUP_REMOVED lines=17> */
.L_x_11499:
[----:B------:R-:W-:Y:S05]  /*3b5e0*/  BSYNC B2 ;  /* 0x0000000000027941 */ /* 0x000fea0003800000 */
.L_x_11498:
        /* <DEDUP_REMOVED lines=10> */
.L_x_11501:
[----:B------:R-:W-:Y:S05]  /*3b690*/  BSYNC B2 ;  /* 0x0000000000027941 */ /* 0x000fea0003800000 */
.L_x_11500:
[----:B------:R-:W2:Y:S04]  /*3b6a0*/  LDL.64 R14, [R162] ;  /* 0x00000000a20e7983 */ /* 0x000ea80000100a00 */
[----:B0----5:R-:W3:Y:S04]  /*3b6b0*/  LDL.64 R12, [R162+0x58] ;  /* 0x00005800a20c7983 */ /* 0x021ee80000100a00 */
[----:B------:R-:W4:Y:S04]  /*3b6c0*/  LDL.64 R6, [R162+0x48] ;  /* 0x00004800a2067983 */ /* 0x000f280000100a00 */
[----:B------:R-:W4:Y:S01]  /*3b6d0*/  LDL.64 R8, [R162+0x50] ;  /* 0x00005000a2087983 */ /* 0x000f220000100a00 */
        /* <DEDUP_REMOVED lines=18> */
[----:B--2---:R-:W-:Y:S02]  /*3b800*/  IMAD R20, R21, 0xc00, R14 ;  /* 0x00000c0015147824 */ /* 0x004fe400078e020e */
[----:B------:R-:W-:-:S03]  /*3b810*/  IMAD.MOV.U32 R21, RZ, RZ, R15 ;  /* 0x000000ffff157224 */ /* 0x000fc600078e000f */
[----:B------:R-:W-:Y:S02]  /*3b820*/  R2UR UR6, R20 ;  /* 0x00000000140672ca */ /* 0x000fe400000e0000 */
[----:B------:R-:W-:Y:S02]  /*3b830*/  R2UR UR7, R21 ;  /* 0x00000000150772ca */ /* 0x000fe400000e0000 */
[----:B---3--:R-:W-:Y:S02]  /*3b840*/  ISETP.NE.U32.AND P0, PT, R0, RZ, PT ;  /* 0x000000ff0000720c */ /* 0x008fe40003f05070 */
[----:B----4-:R-:W-:Y:S02]  /*3b850*/  R2UR UR4, R16 ;  /* 0x00000000100472ca */ /* 0x010fe400000e0000 */
[----:B------:R-:W-:-:S09]  /*3b860*/  R2UR UR5, R17 ;  /* 0x00000000110572ca */ /* 0x000fd200000e0000 */
[----:B------:R-:W-:-:S05]  /*3b870*/  VOTEU.ANY UP0, P0 ;  /* 0x00000000003f7886 */ /* 0x000fca0000000100 */
[----:B------:R-:W-:Y:S03]  /*3b880*/  HGMMA.64x96x16.F32.BF16 R24, gdesc[UR4], R24, UP0, gsb0 ;  /* 0x01600000041879f0 */ /* 0x000fe6000b801818 */
        /* <DEDUP_REMOVED lines=226> */
[----:B------:R-:W1:Y:S01]  /*3c6b0*/  S2R R8, SR_TID.X ;  /* 0x0000000000087919 */ /* 0x000e620000002100 */
[----:B------:R-:W-:-:S02]  /*3c6c0*/  R2UR UR4, R4 ;  /* 0x00000000040472ca */ /* 0x000fc400000e0000 */
[----:B------:R-:W-:Y:S01]  /*3c6d0*/  R2UR UR5, R5 ;  /* 0x00000000050572ca */ /* 0x000fe200000e0000 */
[----:B------:R-:W3:Y:S01]  /*3c6e0*/  LDL.64 R12, [R162] ;  /* 0x00000000a20c7983 */ /* 0x000ee20000100a00 */
[----:B-1----:R-:W-:-:S04]  /*3c6f0*/  SHF.R.U32.HI R0, RZ, 0x7, R8 ;  /* 0x00000007ff007819 */ /* 0x002fc80000011608 */
[----:B------:R-:W-:-:S05]  /*3c700*/  IADD3 R0, -R0, 0xb, RZ ;  /* 0x0000000b00007810 */ /* 0x000fca0007ffe1ff */
[----:B------:R0:W-:Y:S06]  /*3c710*/  BAR.ARV R0, 0x100 ;  /* 0x000400000000751d */ /* 0x0001ec0000002000 */
        /* <DEDUP_REMOVED lines=9> */
.L_x_11504:
[----:B------:R-:W-:Y:S05]  /*3c7b0*/  BSYNC B2 ;  /* 0x0000000000027941 */ /* 0x000fea0003800000 */
.L_x_11503:
[C---:B------:R-:W-:Y:S01]  /*3c7c0*/  R2UR UR6, R4.reuse ;  /* 0x00000000040672ca */ /* 0x040fe200000e0000 */
[----:B------:R-:W2:Y:S01]  /*3c7d0*/  LDL R11, [R1+0x440] ;  /* 0x00044000010b7983 */ /* 0x000ea20000100800 */
[C---:B------:R-:W-:Y:S02]  /*3c7e0*/  R2UR UR7, R5.reuse ;  /* 0x00000000050772ca */ /* 0x040fe400000e0000 */
[----:B------:R-:W-:Y:S01]  /*3c7f0*/  R2UR UR4, R4 ;  /* 0x00000000040472ca */ /* 0x000fe200000e0000 */
[----:B------:R-:W3:Y:S01]  /*3c800*/  LDL R9, [R1+0x444] ;  /* 0x0004440001097983 */ /* 0x000ee20000100800 */
[----:B------:R-:W-:-:S09]  /*3c810*/  R2UR UR5, R5 ;  /* 0x00000000050572ca */ /* 0x000fd200000e0000 */
[----:B------:R-:W4:Y:S04]  /*3c820*/  LD.E.64 R6, desc[UR6][R14.64+0x20] ;  /* 0x000020060e067980 */ /* 0x000f28000c101b00 */
[----:B------:R-:W2:Y:S01]  /*3c830*/  LD.E R0, desc[UR4][R14.64+0xc] ;  /* 0x00000c040e007980 */ /* 0x000ea2000c101900 */
[----:B----4-:R-:W-:-:S05]  /*3c840*/  MOV R7, R6 ;  /* 0x0000000600077202 */ /* 0x010fca0000000f00 */
[----:B-----5:R-:W-:-:S05]  /*3c850*/  IMAD R7, R12, 0x8, R7 ;  /* 0x000000080c077824 */ /* 0x020fca00078e0207 */
[----:B--2---:R-:W-:-:S04]  /*3c860*/  PRMT R0, R0, 0x654, R7 ;  /* 0x0000065400007816 */ /* 0x004fc80000000007 */
[----:B------:R0:W-:Y:S01]  /*3c870*/  SYNCS.ARRIVE.TRANS64.RED.A1T0 RZ, [R0+URZ], RZ ;  /* 0x000000ff00ff79a7 */ /* 0x0001e2000810043f */
[----:B------:R-:W2:Y:S04]  /*3c880*/  LD.E R6, desc[UR4][R2.64+0x24] ;  /* 0x0000240402067980 */ /* 0x000ea8000c101900 */
[----:B0-----:R-:W4:Y:S01]  /*3c890*/  LD.E R0, desc[UR4][R2.64] ;  /* 0x0000000402007980 */ /* 0x001f22000c101900 */
        /* <DEDUP_REMOVED lines=14> */
[----:B---3--:R-:W-:-:S05]  /*3c980*/  IMAD.MOV.U32 R6, RZ, RZ, R9 ;  /* 0x000000ffff067224 */ /* 0x008fca00078e0009 */
[----:B------:R4:W2:Y:S07]  /*3c990*/  LD.E R15, desc[UR4][R6.64] ;  /* 0x00000004060f7980 */ /* 0x0008ae000c101900 */
[C---:B------:R-:W-:Y:S02]  /*3c9a0*/  @P0 R2UR UR4, R4.reuse ;  /* 0x00000000040402ca */ /* 0x040fe400000e0000 */
[----:B------:R-:W-:Y:S02]  /*3c9b0*/  @P0 R2UR UR5, R5 ;  /* 0x00000000050502ca */ /* 0x000fe400000e0000 */
[----:B------:R-:W-:-:S02]  /*3c9c0*/  @P0 R2UR UR6, R4 ;  /* 0x00000000040602ca */ /* 0x000fc400000e0000 */
[----:B------:R-:W-:-:S09]  /*3c9d0*/  @P0 R2UR UR7, R5 ;  /* 0x00000000050702ca */ /* 0x000fd200000e0000 */
[----:B------:R-:W3:Y:S04]  /*3c9e0*/  @P0 LD.E R21, desc[UR4][R2.64+0x28] ;  /* 0x0000280402150980 */ /* 0x000ee8000c101900 */
[----:B------:R-:W3:Y:S01]  /*3c9f0*/  @P0 LD.E R20, desc[UR6][R2.64+0x2c] ;  /* 0x00002c0602140980 */ /* 0x000ee2000c101900 */
[C---:B------:R-:W-:Y:S02]  /*3ca00*/  R2UR UR4, R4.reuse ;  /* 0x00000000040472ca */ /* 0x040fe400000e0000 */
[C---:B------:R-:W-:Y:S02]  /*3ca10*/  R2UR UR5, R5.reuse ;  /* 0x00000000050572ca */ /* 0x040fe400000e0000 */
[----:B------:R-:W-:Y:S02]  /*3ca20*/  R2UR UR6, R4 ;  /* 0x00000000040672ca */ /* 0x000fe400000e0000 */
[----:B------:R-:W-:-:S09]  /*3ca30*/  R2UR UR7, R5 ;  /* 0x00000000050772ca */ /* 0x000fd200000e0000 */
[----:B------:R-:W3:Y:S04]  /*3ca40*/  LD.E R73, desc[UR4][R2.64+0x8] ;  /* 0x0000080402497980 */ /* 0x000ee8000c101900 */
[----:B------:R-:W3:Y:S01]  /*3ca50*/  LD.E R72, desc[UR6][R2.64+0x4] ;  /* 0x0000040602487980 */ /* 0x000ee2000c101900 */
        /* <DEDUP_REMOVED lines=14> */
[----:B------:R-:W-:Y:S02]  /*3cb40*/  LEA.HI R6, R6, R7, RZ, 0x1 ;  /* 0x0000000706067211 */ /* 0x000fe400078f08ff */
[----:B------:R-:W-:Y:S02]  /*3cb50*/  LOP3.LUT R14, R14, 0xfffffff8, RZ, 0xc0, !PT ;  /* 0xfffffff80e0e7812 */ /* 0x000fe400078ec0ff */
[----:B------:R-:W-:-:S02]  /*3cb60*/  SHF.R.S32.HI R12, RZ, 0x5, R12 ;  /* 0x00000005ff0c7819 */ /* 0x000fc4000001140c */
[----:B------:R-:W-:Y:S01]  /*3cb70*/  LOP3.LUT R6, R6, 0x3fffffe, RZ, 0xc0, !PT ;  /* 0x03fffffe06067812 */ /* 0x000fe200078ec0ff */
[----:B------:R-:W-:Y:S01]  /*3cb80*/  IMAD.IADD R14, R13, 0x1, -R14 ;  /* 0x000000010d0e7824 */ /* 0x000fe200078e0a0e */
[----:B------:R-:W-:-:S03]  /*3cb90*/  LEA.HI R0, R17, R17, RZ, 0x1 ;  /* 0x0000001111007211 */ /* 0x000fc600078f08ff */
[----:B------:R-:W-:Y:S01]  /*3cba0*/  IMAD.IADD R6, R7, 0x1, -R6 ;  /* 0x0000000107067824 */ /* 0x000fe200078e0a06 */
[----:B------:R-:W-:-:S05]  /*3cbb0*/  LOP3.LUT R0, R0, 0x1ffffffe, RZ, 0xc0, !PT ;  /* 0x1ffffffe00007812 */ /* 0x000fca00078ec0ff */
[----:B------:R-:W-:Y:S01]  /*3cbc0*/  IMAD.IADD R0, R17, 0x1, -R0 ;  /* 0x0000000111007824 */ /* 0x000fe200078e0a00 */
[----:B------:R-:W-:Y:S01]  /*3cbd0*/  ISETP.GE.AND P1, PT, R76, 0x1, PT ;  /* 0x000000014c00780c */ /* 0x000fe20003f26270 */
[----:B------:R-:W-:Y:S01]  /*3cbe0*/  BSSY B2, `(.L_x_11505) ;  /* 0x0000037000027945 */ /* 0x000fe20003800000 */
[----:B------:R-:W-:Y:S02]  /*3cbf0*/  IMAD R77, R10, -0x60, R77 ;  /* 0xffffffa00a4d7824 */ /* 0x000fe400078e024d */
[----:B--2---:R-:W-:-:S04]  /*3cc00*/  IMAD R15, R15, 0x8, R12 ;  /* 0x000000080f0f7824 */ /* 0x004fc800078e020c */
[----:B------:R-:W-:-:S04]  /*3cc10*/  IMAD.U32 R7, R15, 0x10, R14 ;  /* 0x000000100f077824 */ /* 0x000fc800078e000e */
[----:B------:R-:W-:-:S04]  /*3cc20*/  IMAD R7, R6, 0x40, R7 ;  /* 0x0000004006077824 */ /* 0x000fc800078e0207 */
[----:B------:R-:W-:-:S04]  /*3cc30*/  IMAD R0, R0, 0x8, R7 ;  /* 0x0000000800007824 */ /* 0x000fc800078e0207 */
[----:B---3--:R-:W-:-:S05]  /*3cc40*/  @P0 IMAD.HI.U32 R21, R0, R21, RZ ;  /* 0x0000001500150227 */ /* 0x008fca00078e00ff */
[----:B------:R-:W-:Y:S01]  /*3cc50*/  @P0 SHF.R.U32.HI R0, RZ, R20, R21 ;  /* 0x00000014ff000219 */ /* 0x000fe20000011615 */
[----:B------:R-:W-:Y:S01]  /*3cc60*/  IMAD.MOV.U32 R7, RZ, RZ, -0x60 ;  /* 0xffffffa0ff077424 */ /* 0x000fe200078e00ff */
[----:B------:R-:W-:-:S03]  /*3cc70*/  LOP3.LUT R6, R11, 0x7ffffffc, RZ, 0xc0, !PT ;  /* 0x7ffffffc0b067812 */ /* 0x000fc600078ec0ff */
[----:B------:R-:W0:Y:S01]  /*3cc80*/  SHFL.IDX PT, R14, R0, RZ, 0x1c1f ;  /* 0x001c1fff000e7589 */ /* 0x000e2200000e0000 */
[----:B------:R-:W-:Y:S02]  /*3cc90*/  IMAD R7, R10, R7, 0x1 ;  /* 0x000000010a077424 */ /* 0x000fe400078e0207 */
[----:B------:R-:W-:-:S04]  /*3cca0*/  IMAD.IADD R6, R9, 0x1, -R6 ;  /* 0x0000000109067824 */ /* 0x000fc800078e0a06 */
[----:B------:R-:W-:Y:S01]  /*3ccb0*/  IMAD R6, R6, -0x2, R7 ;  /* 0xfffffffe06067824 */ /* 0x000fe200078e0207 */
[----:B------:R-:W-:-:S04]  /*3ccc0*/  LOP3.LUT R12, RZ, R75, RZ, 0x33, !PT ;  /* 0x0000004bff0c7212 */ /* 0x000fc800078e33ff */
[----:B------:R-:W-:Y:S01]  /*3ccd0*/  IADD3 R7, -R72, R6, R73 ;  /* 0x0000000648077210 */ /* 0x000fe20007ffe149 */
[----:B------:R-:W-:-:S04]  /*3cce0*/  VIADD R13, R6, 0xffffffff ;  /* 0xffffffff060d7836 */ /* 0x000fc80000000000 */
        /* <DEDUP_REMOVED lines=21> */
.L_x_11510:
[----:B------:R-:W-:Y:S05]  /*3ce40*/  BSYNC B4 ;  /* 0x0000000000047941 */ /* 0x000fea0003800000 */
.L_x_11509:
[----:B------:R-:W-:Y:S01]  /*3ce50*/  LOP3.LUT R9, RZ, R9, RZ, 0x33, !PT ;  /* 0x00000009ff097212 */ /* 0x000fe200078e33ff */
[----:B------:R-:W-:Y:S06]  /*3ce60*/  BRA `(.L_x_11511) ;  /* 0x0000000000287947 */ /* 0x000fec0003800000 */
.L_x_11508:
        /* <DEDUP_REMOVED lines=10> */
.L_x_11511:
[----:B------:R-:W-:Y:S05]  /*3cf10*/  BSYNC B3 ;  /* 0x0000000000037941 */ /* 0x000fea0003800000 */
.L_x_11507:
[----:B------:R-:W-:-:S05]  /*3cf20*/  IMAD R9, R76, R9, R13 ;  /* 0x000000094c097224 */ /* 0x000fca00078e020d */
[----:B------:R-:W-:Y:S02]  /*3cf30*/  VIMNMX R6, R6, R9, !PT ;  /* 0x0000000906067248 */ /* 0x000fe40007fe0100 */
[----:B------:R-:W-:-:S07]  /*3cf40*/  VIADDMNMX R7, R9, R76, R7, PT ;  /* 0x0000004c09077246 */ /* 0x000fce0003800107 */
.L_x_11506:
[----:B------:R-:W-:Y:S05]  /*3cf50*/  BSYNC B2 ;  /* 0x0000000000027941 */ /* 0x000fea0003800000 */
.L_x_11505:
        /* <DEDUP_REMOVED lines=136> */
.L_x_11517:
[----:B------:R-:W-:Y:S05]  /*3d7e0*/  BSYNC B4 ;  /* 0x0000000000047941 */ /* 0x000fea0003800000 */
.L_x_11516:
[----:B------:R-:W-:Y:S01]  /*3d7f0*/  LOP3.LUT R73, RZ, R73, RZ, 0x33, !PT ;  /* 0x00000049ff497212 */ /* 0x000fe200078e33ff */
[----:B------:R-:W-:Y:S06]  /*3d800*/  BRA `(.L_x_11518) ;  /* 0x0000000000287947 */ /* 0x000fec0003800000 */
.L_x_11515:
        /* <DEDUP_REMOVED lines=10> */
.L_x_11518:
[----:B------:R-:W-:Y:S05]  /*3d8b0*/  BSYNC B3 ;  /* 0x0000000000037941 */ /* 0x000fea0003800000 */
.L_x_11514:
[----:B------:R-:W-:-:S05]  /*3d8c0*/  IMAD R0, R76, R73, R13 ;  /* 0x000000494c007224 */ /* 0x000fca00078e020d */
[----:B------:R-:W-:Y:S02]  /*3d8d0*/  VIADDMNMX R9, R0, R76, R9, PT ;  /* 0x0000004c00097246 */ /* 0x000fe40003800109 */
[----:B------:R-:W-:-:S07]  /*3d8e0*/  VIMNMX R11, R11, R0, !PT ;  /* 0x000000000b0b7248 */ /* 0x000fce0007fe0100 */
.L_x_11513:
[----:B------:R-:W-:Y:S05]  /*3d8f0*/  BSYNC B2 ;  /* 0x0000000000027941 */ /* 0x000fea0003800000 */
.L_x_11512:
[----:B------:R-:W2:Y:S01]  /*3d900*/  LDL.64 R6, [R162+0x70] ;  /* 0x00007000a2067983 */ /* 0x000ea20000100a00 */
[----:B------:R-:W-:Y:S02]  /*3d910*/  R2UR UR4, R4 ;  /* 0x00000000040472ca */ /* 0x000fe400000e0000 */
[----:B------:R-:W-:Y:S02]  /*3d920*/  R2UR UR5, R5 ;  /* 0x00000000050572ca */ /* 0x000fe400000e0000 */
[C---:B------:R-:W-:Y:S02]  /*3d930*/  ISETP.GT.AND P0, PT, R11.reuse, 0x1, !P0 ;  /* 0x000000010b00780c */ /* 0x040fe40004704270 */
[----:B------:R-:W-:Y:S02]  /*3d940*/  ISETP.GT.AND P1, PT, R11, 0x8, !P1 ;  /* 0x000000080b00780c */ /* 0x000fe40004f24270 */
[C---:B------:R-:W-:Y:S02]  /*3d950*/  ISETP.LT.OR P0, PT, R9.reuse, 0x2, P0 ;  /* 0x000000020900780c */ /* 0x040fe40000701670 */
[----:B------:R-:W-:-:S02]  /*3d960*/  ISETP.LT.OR P1, PT, R9, 0x9, P1 ;  /* 0x000000090900780c */ /* 0x000fc40000f21670 */
[----:B------:R-:W-:Y:S02]  /*3d970*/  FSEL R27, R27, -INF , !P0 ;  /* 0xff8000001b1b7808 */ /* 0x000fe40004000000 */
[----:B------:R-:W-:Y:S02]  /*3d980*/  ISETP.NE.AND P0, PT, R14, RZ, PT ;  /* 0x000000ff0e00720c */ /* 0x000fe40003f05270 */
[----:B------:R-:W-:Y:S02]  /*3d990*/  FSEL R30, R30, -INF , !P1 ;  /* 0xff8000001e1e7808 */ /* 0x000fe40004800000 */
[----:B------:R-:W-:Y:S02]  /*3d9a0*/  ISETP.GT.AND P0, PT, R11, 0x9, !P0 ;  /* 0x000000090b00780c */ /* 0x000fe40004704270 */
[----:B------:R-:W-:Y:S02]  /*3d9b0*/  ISETP.NE.AND P1, PT, R16, RZ, PT ;  /* 0x000000ff1000720c */ /* 0x000fe40003f25270 */
[----:B------:R-:W-:-:S02]  /*3d9c0*/  ISETP.LT.OR P0, PT, R9, 0xa, P0 ;  /* 0x0000000a0900780c */ /* 0x000fc40000701670 */
[----:B------:R-:W-:Y:S02]  /*3d9d0*/  ISETP.NE.AND P6, PT, R17, RZ, PT ;  /* 0x000000ff1100720c */ /* 0x000fe40003fc5270 */
        /* <DEDUP_REMOVED lines=54> */
[----:B------:R-:W-:Y:S02]  /*3dd40*/  ISETP.NE.AND P6, PT, R24, RZ, PT ;  /* 0x000000ff1800720c */ /* 0x000fe40003fc5270 */
        /* <DEDUP_REMOVED lines=14> */
[----:B------:R-:W-:Y:S02]  /*3de30*/  FSEL R59, R59, -INF , !P0 ;  /* 0xff8000003b3b7808 */ /* 0x000fe40004000000 */
[C---:B------:R-:W-:Y:S02]  /*3de40*/  ISETP.LT.OR P2, PT, R9.reuse, 0x4a, P2 ;  /* 0x0000004a0900780c */ /* 0x040fe40001741670 */
[----:B------:R-:W-:Y:S02]  /*3de50*/  FSEL R62, R62, -INF , !P1 ;  /* 0xff8000003e3e7808 */ /* 0x000fe40004800000 */
[----:B------:R-:W-:Y:S02]  /*3de60*/  ISETP.LT.OR P3, PT, R9, 0x51, P3 ;  /* 0x000000510900780c */ /* 0x000fe40001f61670 */
[----:B------:R-:W-:Y:S02]  /*3de70*/  FSEL R63, R63, -INF , !P2 ;  /* 0xff8000003f3f7808 */ /* 0x000fe40005000000 */
[----:B------:R-:W-:-:S02]  /*3de80*/  ISETP.LT.OR P4, PT, R9, 0x52, P4 ;  /* 0x000000520900780c */ /* 0x000fc40002781670 */
[C---:B------:R-:W-:Y:S02]  /*3de90*/  ISETP.LT.OR P5, PT, R9.reuse, 0x59, P5 ;  /* 0x000000590900780c */ /* 0x040fe40002fa1670 */
[----:B------:R-:W-:Y:S02]  /*3dea0*/  ISETP.LT.OR P6, PT, R9, 0x5a, P6 ;  /* 0x0000005a0900780c */ /* 0x000fe400037c1670 */
[----:B------:R-:W-:Y:S02]  /*3deb0*/  FSEL R66, R66, -INF , !P3 ;  /* 0xff80000042427808 */ /* 0x000fe40005800000 */
[----:B------:R-:W-:Y:S02]  /*3dec0*/  FSEL R67, R67, -INF , !P4 ;  /* 0xff80000043437808 */ /* 0x000fe40006000000 */
[----:B------:R-:W-:Y:S02]  /*3ded0*/  FSEL R70, R70, -INF , !P5 ;  /* 0xff80000046467808 */ /* 0x000fe40006800000 */
[----:B------:R-:W-:-:S02]  /*3dee0*/  R2UR UR6, R4 ;  /* 0x00000000040672ca */ /* 0x000fc400000e0000 */
[----:B------:R-:W-:Y:S02]  /*3def0*/  R2UR UR7, R5 ;  /* 0x00000000050772ca */ /* 0x000fe400000e0000 */
[----:B------:R-:W-:-:S11]  /*3df00*/  FSEL R71, R71, -INF , !P6 ;  /* 0xff80000047477808 */ /* 0x000fd60007000000 */
[----:B------:R-:W4:Y:S01]  /*3df10*/  LD.E R17, desc[UR6][R6.64+0x14] ;  /* 0x0000140606117980 */ /* 0x000f22000c101900 */
        /* <DEDUP_REMOVED lines=46> */
[----:B------:R-:W-:-:S03]  /*3e200*/  FMNMX.FTZ R0, R70, R9, !PT ;  /* 0x0000000946007209 */ /* 0x000fc60007810000 */
[----:B------:R-:W0:Y:S01]  /*3e210*/  SHFL.BFLY PT, R9, R12, 0x2, 0x1f ;  /* 0x0c401f000c097f89 */ /* 0x000e2200000e0000 */
[----:B------:R-:W-:-:S05]  /*3e220*/  FMNMX.FTZ R13, R71, R0, !PT ;  /* 0x00000000470d7209 */ /* 0x000fca0007810000 */
[----:B------:R1:W-:Y:S04]  /*3e230*/  ST.E.64 desc[UR4][R6.64], R12 ;  /* 0x0000000c06007985 */ /* 0x0003e8000c101b04 */
[----:B------:R-:W2:Y:S01]  /*3e240*/  LD.E R15, desc[UR6][R6.64+0x4] ;  /* 0x00000406060f7980 */ /* 0x000ea2000c101900 */
[----:B0-----:R-:W-:-:S03]  /*3e250*/  FMNMX.FTZ R9, R12, R9, !PT ;  /* 0x000000090c097209 */ /* 0x001fc60007810000 */
[----:B-1----:R-:W4:Y:S04]  /*3e260*/  LD.E R12, desc[UR4][R6.64+0x10] ;  /* 0x00001004060c7980 */ /* 0x002f28000c101900 */
[----:B------:R-:W0:Y:S02]  /*3e270*/  SHFL.BFLY PT, R0, R9, 0x1, 0x1f ;  /* 0x0c201f0009007f89 */ /* 0x000e2400000e0000 */
[----:B0-----:R-:W-:-:S05]  /*3e280*/  FMNMX.FTZ R11, R9, R0, !PT ;  /* 0x00000000090b7209 */ /* 0x001fca0007810000 */
[----:B------:R-:W-:Y:S04]  /*3e290*/  ST.E desc[UR4][R6.64], R11 ;  /* 0x0000000b06007985 */ /* 0x000fe8000c101904 */
[----:B------:R-:W3:Y:S01]  /*3e2a0*/  LD.E R16, desc[UR6][R6.64] ;  /* 0x0000000606107980 */ /* 0x000ee2000c101900 */
[----:B------:R-:W-:Y:S02]  /*3e2b0*/  R2UR UR8, R4 ;  /* 0x00000000040872ca */ /* 0x000fe400000e0000 */
[----:B------:R-:W-:Y:S01]  /*3e2c0*/  R2UR UR9, R5 ;  /* 0x00000000050972ca */ /* 0x000fe200000e0000 */
        /* <DEDUP_REMOVED lines=11> */
[----:B------:R-:W-:-:S03]  /*3e380*/  FMUL.FTZ R24, R14, R3 ;  /* 0x000000030e187220 */ /* 0x000fc60000410000 */
[----:B------:R-:W4:Y:S08]  /*3e390*/  MUFU.EX2 R9, R9 ;  /* 0x0000000900097308 */ /* 0x000f300000000800 */
[----:B------:R-:W0:Y:S01]  /*3e3a0*/  MUFU.EX2 R24, R24 ;  /* 0x0000001800187308 */ /* 0x000e220000000800 */
[----:B------:R-:W-:Y:S01]  /*3e3b0*/  ST.E desc[UR4][R6.64+0x4], R11 ;  /* 0x0000040b06007985 */ /* 0x000fe2000c101904 */
[----:B----4-:R-:W-:Y:S01]  /*3e3c0*/  FMUL.FTZ R13, R9, R12 ;  /* 0x0000000c090d7220 */ /* 0x010fe20000410000 */
[----:B0-----:R-:W-:-:S04]  /*3e3d0*/  FMUL.FTZ R15, R24, R17 ;  /* 0x00000011180f7220 */ /* 0x001fc80000410000 */
[----:B------:R-:W-:Y:S04]  /*3e3e0*/  ST.E desc[UR6][R6.64+0x10], R13 ;  /* 0x0000100d06007985 */ /* 0x000fe8000c101906 */
[----:B------:R0:W-:Y:S04]  /*3e3f0*/  ST.E desc[UR8][R6.64+0x14], R15 ;  /* 0x0000140f06007985 */ /* 0x0001e8000c101908 */
[----:B------:R-:W2:Y:S04]  /*3e400*/  LDL.64 R2, [R162+0x70] ;  /* 0x00007000a2027983 */ /* 0x000ea80000100a00 */
[----:B--2---:R-:W2:Y:S04]  /*3e410*/  LD.E R72, desc[UR6][R2.64+0x20] ;  /* 0x0000200602487980 */ /* 0x004ea8000c101900 */
[----:B------:R-:W2:Y:S04]  /*3e420*/  LD.E R0, desc[UR4][R2.64] ;  /* 0x0000000402007980 */ /* 0x000ea8000c101900 */
[----:B------:R-:W3:Y:S04]  /*3e430*/  LD.E R21, desc[UR4][R2.64+0x4] ;  /* 0x0000040402157980 */ /* 0x000ee8000c101900 */
[----:B------:R-:W4:Y:S04]  /*3e440*/  LD.E R73, desc[UR4][R2.64+0x10] ;  /* 0x0000100402497980 */ /* 0x000f28000c101900 */
[----:B0-----:R-:W4:Y:S01]  /*3e450*/  LD.E R15, desc[UR6][R2.64+0x14] ;  /* 0x00001406020f7980 */ /* 0x001f22000c101900 */
[C---:B--2---:R-:W-:Y:S01]  /*3e460*/  FMUL.FTZ R6, R0.reuse, R72 ;  /* 0x0000004800067220 */ /* 0x044fe20000410000 */
[----:B------:R-:W-:Y:S01]  /*3e470*/  FSETP.NEU.FTZ.AND P0, PT, R0, -INF , PT ;  /* 0xff8000000000780b */ /* 0x000fe20003f1d000 */
[----:B---3--:R-:W-:-:S03]  /*3e480*/  FMUL.FTZ R0, R72, R21 ;  /* 0x0000001548007220 */ /* 0x008fc60000410000 */
[----:B------:R-:W-:Y:S02]  /*3e490*/  FSEL R7, R6, RZ, P0 ;  /* 0x000000ff06077208 */ /* 0x000fe40000000000 */
        /* <DEDUP_REMOVED lines=28> */
[----:B------:R-:W4:Y:S01]  /*3e660*/  MUFU.EX2 R152, R152 ;  /* 0x0000009800987308 */ /* 0x000f220000000800 */
[-CC-:B------:R-:W-:Y:S01]  /*3e670*/  FFMA.FTZ R191, R30, R72.reuse, -R7.reuse ;  /* 0x000000481ebf7223 */ /* 0x180fe20000010807 */
[----:B------:R-:W-:-:S06]  /*3e680*/  FFMA.FTZ R194, R31, R72, -R7 ;  /* 0x000000481fc27223 */ /* 0x000fcc0000010807 */
[----:B------:R-:W0:Y:S01]  /*3e690*/  MUFU.EX2 R192, R192 ;  /* 0x000000c000c07308 */ /* 0x000e220000000800 */
[----:B------:R-:W-:-:S07]  /*3e6a0*/  FFMA.FTZ R21, R34, R72, -R7 ;  /* 0x0000004822157223 */ /* 0x000fce0000010807 */
[----:B------:R-:W1:Y:S08]  /*3e6b0*/  MUFU.EX2 R155, R155 ;  /* 0x0000009b009b7308 */ /* 0x000e700000000800 */
[----:B------:R-:W2:Y:S01]  /*3e6c0*/  MUFU.EX2 R193, R193 ;  /* 0x000000c100c17308 */ /* 0x000ea20000000800 */
[----:B------:R-:W-:-:S07]  /*3e6d0*/  FFMA.FTZ R11, R35, R72, -R7 ;  /* 0x00000048230b7223 */ /* 0x000fce0000010807 */
[----:B------:R-:W3:Y:S08]  /*3e6e0*/  MUFU.EX2 R154, R154 ;  /* 0x0000009a009a7308 */ /* 0x000ef00000000800 */
[----:B------:R-:W3:Y:S01]  /*3e6f0*/  MUFU.EX2 R191, R191 ;  /* 0x000000bf00bf7308 */ /* 0x000ee20000000800 */
[----:B----4-:R-:W-:Y:S01]  /*3e700*/  FADD.FTZ R6, R152, R73 ;  /* 0x0000004998067221 */ /* 0x010fe20000010000 */
[----:B0-----:R-:W-:-:S06]  /*3e710*/  FADD.FTZ R14, R192, R15 ;  /* 0x0000000fc00e7221 */ /* 0x001fcc0000010000 */
[----:B------:R-:W0:Y:S01]  /*3e720*/  MUFU.EX2 R153, R153 ;  /* 0x0000009900997308 */ /* 0x000e220000000800 */
[----:B------:R-:W-:-:S07]  /*3e730*/  FFMA.FTZ R0, R38, R72, -R7 ;  /* 0x0000004826007223 */ /* 0x000fce0000010807 */
[----:B------:R-:W4:Y:S01]  /*3e740*/  MUFU.EX2 R194, R194 ;  /* 0x000000c200c27308 */ /* 0x000f220000000800 */
[----:B-1----:R-:W-:Y:S01]  /*3e750*/  FADD.FTZ R15, R155, R6 ;  /* 0x000000069b0f7221 */ /* 0x002fe20000010000 */
[----:B--2---:R-:W-:-:S06]  /*3e760*/  FADD.FTZ R14, R193, R14 ;  /* 0x0000000ec10e7221 */ /* 0x004fcc0000010000 */
[----:B------:R-:W1:Y:S01]  /*3e770*/  MUFU.EX2 R20, R20 ;  /* 0x0000001400147308 */ /* 0x000e620000000800 */
[----:B------:R-:W-:-:S07]  /*3e780*/  FFMA.FTZ R156, R39, R72, -R7 ;  /* 0x00000048279c7223 */ /* 0x000fce0000010807 */
[----:B------:R-:W2:Y:S01]  /*3e790*/  MUFU.EX2 R21, R21 ;  /* 0x0000001500157308 */ /* 0x000ea20000000800 */
[----:B---3--:R-:W-:Y:S01]  /*3e7a0*/  FADD.FTZ R6, R154, R15 ;  /* 0x0000000f9a067221 */ /* 0x008fe20000010000 */
[----:B------:R-:W-:-:S06]  /*3e7b0*/  FADD.FTZ R15, R191, R14 ;  /* 0x0000000ebf0f7221 */ /* 0x000fcc0000010000 */
[----:B------:R-:W3:Y:S01]  /*3e7c0*/  MUFU.EX2 R17, R17 ;  /* 0x0000001100117308 */ /* 0x000ee20000000800 */
[----:B------:R-:W-:-:S07]  /*3e7d0*/  FFMA.FTZ R168, R42, R72, -R7 ;  /* 0x000000482aa87223 */ /* 0x000fce0000010807 */
[----:B------:R-:W3:Y:S01]  /*3e7e0*/  MUFU.EX2 R11, R11 ;  /* 0x0000000b000b7308 */ /* 0x000ee20000000800 */
[----:B0-----:R-:W-:Y:S01]  /*3e7f0*/  FADD.FTZ R25, R153, R6 ;  /* 0x0000000699197221 */ /* 0x001fe20000010000 */
[----:B----4-:R-:W-:-:S06]  /*3e800*/  FADD.FTZ R6, R194, R15 ;  /* 0x0000000fc2067221 */ /* 0x010fcc0000010000 */
        /* <DEDUP_REMOVED lines=86> */
[----:B----4-:R-:W-:-:S03]  /*3ed70*/  FADD.FTZ R7, R159, R6 ;  /* 0x000000069f077221 */ /* 0x010fc60000010000 */
[----:B-1----:R-:W-:Y:S01]  /*3ed80*/  FADD.FTZ R25, R185, R26 ;  /* 0x0000001ab9197221 */ /* 0x002fe20000010000 */
[----:B--2---:R-:W-:-:S03]  /*3ed90*/  FADD.FTZ R6, R158, R7 ;  /* 0x000000079e067221 */ /* 0x004fc60000010000 */
[----:B---3--:R-:W-:Y:S01]  /*3eda0*/  FADD.FTZ R25, R184, R25 ;  /* 0x00000019b8197221 */ /* 0x008fe20000010000 */
[----:B------:R-:W-:-:S04]  /*3edb0*/  FADD.FTZ R27, R157, R6 ;  /* 0x000000069d1b7221 */ /* 0x000fc80000010000 */
[----:B------:R-:W-:Y:S04]  /*3edc0*/  ST.E desc[UR4][R2.64+0x10], R25 ;  /* 0x0000101902007985 */ /* 0x000fe8000c101904 */
[----:B------:R0:W-:Y:S04]  /*3edd0*/  ST.E desc[UR6][R2.64+0x14], R27 ;  /* 0x0000141b02007985 */ /* 0x0001e8000c101906 */
[----:B------:R-:W2:Y:S01]  /*3ede0*/  LDL.64 R6, [R162+0x80] ;  /* 0x00008000a2067983 */ /* 0x000ea20000100a00 */
        /* <DEDUP_REMOVED lines=8> */
[----:B--2---:R-:W2:Y:S04]  /*3ee70*/  LD.E R78, desc[UR4][R6.64] ;  /* 0x00000004064e7980 */ /* 0x004ea8000c101900 */
[----:B------:R-:W3:Y:S04]  /*3ee80*/  LD.E R80, desc[UR6][R6.64+0x4] ;  /* 0x0000040606507980 */ /* 0x000ee8000c101900 */
        /* <DEDUP_REMOVED lines=35> */
[----:B------:R-:W-:-:S03]  /*3f0c0*/  R2UR UR18, R4 ;  /* 0x00000000041272ca */ /* 0x000fc600000e0000 */
[----:B------:R-:W4:Y:S01]  /*3f0d0*/  LD.E R56, desc[UR4][R6.64+0x124] ;  /* 0x0001240406387980 */ /* 0x000f22000c101900 */
[----:B------:R-:W-:-:S03]  /*3f0e0*/  R2UR UR19, R5 ;  /* 0x00000000051372ca */ /* 0x000fc600000e0000 */
[----:B------:R-:W4:Y:S01]  /*3f0f0*/  LD.E R52, desc[UR14][R6.64+0x130] ;  /* 0x0001300e06347980 */ /* 0x000f22000c101900 */
[----:B------:R-:W-:-:S03]  /*3f100*/  R2UR UR20, R4 ;  /* 0x00000000041472ca */ /* 0x000fc600000e0000 */
[----:B------:R-:W4:Y:S01]  /*3f110*/  LD.E R54, desc[UR16][R6.64+0x134] ;  /* 0x0001341006367980 */ /* 0x000f22000c101900 */
[----:B------:R-:W-:-:S03]  /*3f120*/  R2UR UR21, R5 ;  /* 0x00000000051572ca */ /* 0x000fc600000e0000 */
[----:B------:R-:W4:Y:S01]  /*3f130*/  LD.E R50, desc[UR6][R6.64+0x140] ;  /* 0x0001400606327980 */ /* 0x000f22000c101900 */
[C---:B------:R-:W-:Y:S02]  /*3f140*/  R2UR UR22, R4.reuse ;  /* 0x00000000041672ca */ /* 0x040fe400000e0000 */
        /* <DEDUP_REMOVED lines=12> */
[----:B0-----:R-:W4:Y:S04]  /*3f210*/  LD.E R2, desc[UR12][R6.64+0x190] ;  /* 0x0001900c06027980 */ /* 0x001f28000c101900 */
        /* <DEDUP_REMOVED lines=26> */
[----:B--2---:R-:W-:-:S03]  /*3f3c0*/  FMUL.FTZ R3, R9, R78 ;  /* 0x0000004e09037220 */ /* 0x004fc60000410000 */
[----:B------:R-:W2:Y:S04]  /*3f3d0*/  LD.E R73, desc[UR22][R6.64+0xd8] ;  /* 0x0000d81606497980 */ /* 0x000ea8000c101900 */
[----:B------:R-:W2:Y:S01]  /*3f3e0*/  LD.E R78, desc[UR20][R6.64+0x1b0] ;  /* 0x0001b014064e7980 */ /* 0x000ea2000c101900 */
[C---:B---3--:R-:W-:Y:S01]  /*3f3f0*/  FMUL.FTZ R25, R9.reuse, R80 ;  /* 0x0000005009197220 */ /* 0x048fe20000410000 */
[C---:B----4-:R-:W-:Y:S02]  /*3f400*/  FMUL.FTZ R27, R9.reuse, R82 ;  /* 0x00000052091b7220 */ /* 0x050fe40000410000 */
[----:B------:R-:W3:Y:S04]  /*3f410*/  LD.E R80, desc[UR18][R6.64+0x1e4] ;  /* 0x0001e41206507980 */ /* 0x000ee8000c101900 */
[----:B------:R-:W4:Y:S01]  /*3f420*/  LD.E R82, desc[UR16][R6.64+0x1e0] ;  /* 0x0001e01006527980 */ /* 0x000f22000c101900 */
[----:B------:R-:W-:-:S03]  /*3f430*/  FMUL.FTZ R29, R9, R94 ;  /* 0x0000005e091d7220 */ /* 0x000fc60000410000 */
[----:B------:R0:W-:Y:S04]  /*3f440*/  ST.E desc[UR6][R6.64+0x4], R25 ;  /* 0x0000041906007985 */ /* 0x0001e8000c101906 */
[----:B------:R-:W4:Y:S01]  /*3f450*/  LD.E R94, desc[UR12][R6.64+0x1f4] ;  /* 0x0001f40c065e7980 */ /* 0x000f22000c101900 */
[----:B------:R-:W-:-:S03]  /*3f460*/  FMUL.FTZ R35, R9, R100 ;  /* 0x0000006409237220 */ /* 0x000fc60000410000 */
[----:B------:R1:W-:Y:S04]  /*3f470*/  ST.E desc[UR4][R6.64], R3 ;  /* 0x0000000306007985 */ /* 0x0003e8000c101904 */
[----:B0-----:R-:W4:Y:S01]  /*3f480*/  LD.E R25, desc[UR14][R6.64+0x8] ;  /* 0x0000080e06197980 */ /* 0x001f22000c101900 */
[----:B------:R-:W-:-:S03]  /*3f490*/  FMUL.FTZ R37, R9, R102 ;  /* 0x0000006609257220 */ /* 0x000fc60000410000 */
[----:B------:R0:W-:Y:S04]  /*3f4a0*/  ST.E desc[UR8][R6.64+0x10], R27 ;  /* 0x0000101b06007985 */ /* 0x0001e8000c101908 */
[----:B-1----:R-:W4:Y:S01]  /*3f4b0*/  LD.E R3, desc[UR22][R6.64+0xc] ;  /* 0x00000c1606037980 */ /* 0x002f22000c101900 */
[----:B------:R-:W-:-:S03]  /*3f4c0*/  FMUL.FTZ R33, R9, R98 ;  /* 0x0000006209217220 */ /* 0x000fc60000410000 */
[----:B------:R1:W-:Y:S04]  /*3f4d0*/  ST.E desc[UR4][R6.64+0x14], R29 ;  /* 0x0000141d06007985 */ /* 0x0003e8000c101904 */
[----:B0-----:R-:W4:Y:S04]  /*3f4e0*/  LD.E R27, desc[UR18][R6.64+0x1c] ;  /* 0x00001c12061b7980 */ /* 0x001f28000c101900 */
[----:B------:R0:W-:Y:S04]  /*3f4f0*/  ST.E desc[UR8][R6.64+0x24], R35 ;  /* 0x0000242306007985 */ /* 0x0001e8000c101908 */
[----:B-1----:R-:W4:Y:S01]  /*3f500*/  LD.E R29, desc[UR24][R6.64+0x28] ;  /* 0x00002818061d7980 */ /* 0x002f22000c101900 */
[----:B------:R-:W-:-:S03]  /*3f510*/  FMUL.FTZ R65, R9, R108 ;  /* 0x0000006c09417220 */ /* 0x000fc60000410000 */
[----:B------:R1:W-:Y:S04]  /*3f520*/  ST.E desc[UR10][R6.64+0x30], R37 ;  /* 0x0000302506007985 */ /* 0x0003e8000c10190a */
[----:B0-----:R-:W4:Y:S01]  /*3f530*/  LD.E R35, desc[UR18][R6.64+0x4c] ;  /* 0x00004c1206237980 */ /* 0x001f22000c101900 */
[----:B------:R-:W-:-:S03]  /*3f540*/  FMUL.FTZ R61, R9, R104 ;  /* 0x00000068093d7220 */ /* 0x000fc60000410000 */
[----:B------:R0:W-:Y:S04]  /*3f550*/  ST.E desc[UR6][R6.64+0x20], R33 ;  /* 0x0000202106007985 */ /* 0x0001e8000c101906 */
[----:B-1----:R-:W4:Y:S01]  /*3f560*/  LD.E R37, desc[UR22][R6.64+0x5c] ;  /* 0x00005c1606257980 */ /* 0x002f22000c101900 */
[C---:B------:R-:W-:Y:S01]  /*3f570*/  FMUL.FTZ R63, R9.reuse, R106 ;  /* 0x0000006a093f7220 */ /* 0x040fe20000410000 */
[C---:B------:R-:W-:Y:S01]  /*3f580*/  FMUL.FTZ R67, R9.reuse, R110 ;  /* 0x0000006e09437220 */ /* 0x040fe20000410000 */
[C---:B------:R-:W-:Y:S01]  /*3f590*/  FMUL.FTZ R89, R9.reuse, R118 ;  /* 0x0000007609597220 */ /* 0x040fe20000410000 */
[C---:B------:R-:W-:Y:S01]  /*3f5a0*/  FMUL.FTZ R85, R9.reuse, R114 ;  /* 0x0000007209557220 */ /* 0x040fe20000410000 */
[C---:B------:R-:W-:Y:S01]  /*3f5b0*/  FMUL.FTZ R87, R9.reuse, R116 ;  /* 0x0000007409577220 */ /* 0x040fe20000410000 */
[----:B------:R-:W4:Y:S04]  /*3f5c0*/  LD.E R83, desc[UR24][R6.64+0xdc] ;  /* 0x0000dc1806537980 */ /* 0x000f28000c101900 */
[----:B0-----:R-:W4:Y:S04]  /*3f5d0*/  LD.E R33, desc[UR12][R6.64+0x68] ;  /* 0x0000680c06217980 */ /* 0x001f28000c101900 */
[----:B------:R0:W-:Y:S04]  /*3f5e0*/  ST.E desc[UR8][R6.64+0x44], R65 ;  /* 0x0000444106007985 */ /* 0x0001e8000c101908 */
[----:B------:R1:W-:Y:S04]  /*3f5f0*/  ST.E desc[UR4][R6.64+0x34], R61 ;  /* 0x0000343d06007985 */ /* 0x0003e8000c101904 */
[----:B------:R1:W-:Y:S01]  /*3f600*/  ST.E desc[UR6][R6.64+0x40], R63 ;  /* 0x0000403f06007985 */ /* 0x0003e2000c101906 */
[----:B0-----:R-:W-:-:S03]  /*3f610*/  FMUL.FTZ R65, R9, R112 ;  /* 0x0000007009417220 */ /* 0x001fc60000410000 */
[----:B------:R0:W-:Y:S04]  /*3f620*/  ST.E desc[UR10][R6.64+0x50], R67 ;  /* 0x0000504306007985 */ /* 0x0001e8000c10190a */
[----:B-1----:R-:W4:Y:S04]  /*3f630*/  LD.E R61, desc[UR6][R6.64+0x9c] ;  /* 0x00009c06063d7980 */ /* 0x002f28000c101900 */
[----:B------:R-:W4:Y:S04]  /*3f640*/  LD.E R63, desc[UR12][R6.64+0xac] ;  /* 0x0000ac0c063f7980 */ /* 0x000f28000c101900 */
[----:B------:R1:W-:Y:S04]  /*3f650*/  ST.E desc[UR4][R6.64+0x54], R65 ;  /* 0x0000544106007985 */ /* 0x0003e8000c101904 */
[----:B0-----:R-:W4:Y:S04]  /*3f660*/  LD.E R67, desc[UR16][R6.64+0xbc] ;  /* 0x0000bc1006437980 */ /* 0x001f28000c101900 */
[----:B------:R-:W4:Y:S04]  /*3f670*/  LD.E R77, desc[UR10][R6.64+0xe8] ;  /* 0x0000e80a064d7980 */ /* 0x000f28000c101900 */
[----:B-1----:R-:W4:Y:S01]  /*3f680*/  LD.E R65, desc[UR18][R6.64+0xc8] ;  /* 0x0000c81206417980 */ /* 0x002f22000c101900 */
[----:B------:R-:W-:-:S03]  /*3f690*/  FMUL.FTZ R97, R9, R120 ;  /* 0x0000007809617220 */ /* 0x000fc60000410000 */
[----:B------:R-:W4:Y:S04]  /*3f6a0*/  LD.E R81, desc[UR12][R6.64+0xec] ;  /* 0x0000ec0c06517980 */ /* 0x000f28000c101900 */
[----:B------:R0:W-:Y:S04]  /*3f6b0*/  ST.E desc[UR8][R6.64+0x70], R89 ;  /* 0x0000705906007985 */ /* 0x0001e8000c101908 */
[----:B------:R-:W4:Y:S04]  /*3f6c0*/  LD.E R79, desc[UR14][R6.64+0xf8] ;  /* 0x0000f80e064f7980 */ /* 0x000f28000c101900 */
[----:B------:R1:W-:Y:S04]  /*3f6d0*/  ST.E desc[UR4][R6.64+0x60], R85 ;  /* 0x0000605506007985 */ /* 0x0003e8000c101904 */
[----:B0-----:R-:W4:Y:S01]  /*3f6e0*/  LD.E R89, desc[UR16][R6.64+0xfc] ;  /* 0x0000fc1006597980 */ /* 0x001f22000c101900 */
[----:B------:R-:W-:-:S03]  /*3f6f0*/  FMUL.FTZ R107, R9, R124 ;  /* 0x0000007c096b7220 */ /* 0x000fc60000410000 */
[----:B------:R0:W-:Y:S04]  /*3f700*/  ST.E desc[UR6][R6.64+0x64], R87 ;  /* 0x0000645706007985 */ /* 0x0001e8000c101906 */
[----:B-1----:R-:W4:Y:S01]  /*3f710*/  LD.E R85, desc[UR18][R6.64+0x108] ;  /* 0x0001081206557980 */ /* 0x002f22000c101900 */
[----:B------:R-:W-:-:S03]  /*3f720*/  FMUL.FTZ R105, R9, R122 ;  /* 0x0000007a09697220 */ /* 0x000fc60000410000 */
[----:B------:R-:W4:Y:S04]  /*3f730*/  LD.E R95, desc[UR10][R6.64+0x118] ;  /* 0x0001180a065f7980 */ /* 0x000f28000c101900 */
[----:B0-----:R-:W4:Y:S04]  /*3f740*/  LD.E R87, desc[UR20][R6.64+0x10c] ;  /* 0x00010c1406577980 */ /* 0x001f28000c101900 */
[----:B------:R-:W4:Y:S04]  /*3f750*/  LD.E R91, desc[UR12][R6.64+0x11c] ;  /* 0x00011c0c065b7980 */ /* 0x000f28000c101900 */
[----:B------:R-:W4:Y:S04]  /*3f760*/  LD.E R93, desc[UR14][R6.64+0x128] ;  /* 0x0001280e065d7980 */ /* 0x000f28000c101900 */
[----:B------:R0:W-:Y:S04]  /*3f770*/  ST.E desc[UR4][R6.64+0x74], R97 ;  /* 0x0000746106007985 */ /* 0x0001e8000c101904 */
[----:B------:R-:W4:Y:S01]  /*3f780*/  LD.E R103, desc[UR16][R6.64+0x12c] ;  /* 0x00012c1006677980 */ /* 0x000f22000c101900 */
[----:B------:R-:W-:-:S03]  /*3f790*/  FMUL.FTZ R119, R9, R126 ;  /* 0x0000007e09777220 */ /* 0x000fc60000410000 */
[----:B------:R-:W4:Y:S04]  /*3f7a0*/  LD.E R101, desc[UR20][R6.64+0x13c] ;  /* 0x00013c1406657980 */ /* 0x000f28000c101900 */
[----:B0-----:R-:W4:Y:S04]  /*3f7b0*/  LD.E R97, desc[UR18][R6.64+0x138] ;  /* 0x0001381206617980 */ /* 0x001f28000c101900 */
[----:B------:R0:W-:Y:S04]  /*3f7c0*/  ST.E desc[UR8][R6.64+0x84], R107 ;  /* 0x0000846b06007985 */ /* 0x0001e8000c101908 */
[----:B------:R-:W4:Y:S01]  /*3f7d0*/  LD.E R99, desc[UR22][R6.64+0x148] ;  /* 0x0001481606637980 */ /* 0x000f22000c101900 */
[----:B------:R-:W-:-:S03]  /*3f7e0*/  FMUL.FTZ R121, R9, R128 ;  /* 0x0000008009797220 */ /* 0x000fc60000410000 */
[----:B------:R1:W-:Y:S04]  /*3f7f0*/  ST.E desc[UR6][R6.64+0x80], R105 ;  /* 0x0000806906007985 */ /* 0x0003e8000c101906 */
[----:B0-----:R-:W4:Y:S04]  /*3f800*/  LD.E R107, desc[UR8][R6.64+0x14c] ;  /* 0x00014c08066b7980 */ /* 0x001f28000c101900 */
[----:B------:R-:W4:Y:S04]  /*3f810*/  LD.E R117, desc[UR12][R6.64+0x15c] ;  /* 0x00015c0c06757980 */ /* 0x000f28000c101900 */
[----:B-1----:R-:W4:Y:S01]  /*3f820*/  LD.E R105, desc[UR10][R6.64+0x158] ;  /* 0x0001580a06697980 */ /* 0x002f22000c101900 */
[----:B------:R-:W-:-:S03]  /*3f830*/  FMUL.FTZ R123, R9, R130 ;  /* 0x00000082097b7220 */ /* 0x000fc60000410000 */
[----:B------:R-:W4:Y:S04]  /*3f840*/  LD.E R109, desc[UR14][R6.64+0x168] ;  /* 0x0001680e066d7980 */ /* 0x000f28000c101900 */
[----:B------:R-:W4:Y:S01]  /*3f850*/  LD.E R115, desc[UR16][R6.64+0x16c] ;  /* 0x00016c1006737980 */ /* 0x000f22000c101900 */
[----:B------:R-:W-:-:S03]  /*3f860*/  FMUL.FTZ R131, R9, R132 ;  /* 0x0000008409837220 */ /* 0x000fc60000410000 */
[----:B------:R-:W4:Y:S04]  /*3f870*/  LD.E R113, desc[UR18][R6.64+0x178] ;  /* 0x0001781206717980 */ /* 0x000f28000c101900 */
[----:B------:R0:W-:Y:S04]  /*3f880*/  ST.E desc[UR4][R6.64+0x90], R119 ;  /* 0x0000907706007985 */ /* 0x0001e8000c101904 */
        /* <DEDUP_REMOVED lines=8> */
[----:B------:R-:W4:Y:S01]  /*3f910*/  LD.E R125, desc[UR16][R6.64+0x1a8] ;  /* 0x0001a810067d7980 */ /* 0x000f22000c101900 */
[----:B------:R-:W-:-:S03]  /*3f920*/  FMUL.FTZ R143, R9, R136 ;  /* 0x00000088098f7220 */ /* 0x000fc60000410000 */
[----:B------:R1:W-:Y:S04]  /*3f930*/  ST.E desc[UR6][R6.64+0xa4], R131 ;  /* 0x0000a48306007985 */ /* 0x0003e8000c101906 */
[----:B0-----:R-:W4:Y:S04]  /*3f940*/  LD.E R123, desc[UR18][R6.64+0x1ac] ;  /* 0x0001ac12067b7980 */ /* 0x001f28000c101900 */
[----:B------:R-:W4:Y:S04]  /*3f950*/  LD.E R133, desc[UR20][R6.64+0x1b8] ;  /* 0x0001b81406857980 */ /* 0x000f28000c101900 */
[----:B-1----:R-:W4:Y:S04]  /*3f960*/  LD.E R131, desc[UR22][R6.64+0x1bc] ;  /* 0x0001bc1606837980 */ /* 0x002f28000c101900 */
[----:B------:R-:W4:Y:S04]  /*3f970*/  LD.E R139, desc[UR10][R6.64+0x1c8] ;  /* 0x0001c80a068b7980 */ /* 0x000f28000c101900 */
[----:B------:R-:W4:Y:S04]  /*3f980*/  LD.E R135, desc[UR12][R6.64+0x1cc] ;  /* 0x0001cc0c06877980 */ /* 0x000f28000c101900 */
[----:B------:R-:W4:Y:S04]  /*3f990*/  LD.E R137, desc[UR14][R6.64+0x1d8] ;  /* 0x0001d80e06897980 */ /* 0x000f28000c101900 */
[----:B------:R0:W-:Y:S04]  /*3f9a0*/  ST.E desc[UR4][R6.64+0xb0], R141 ;  /* 0x0000b08d06007985 */ /* 0x0001e8000c101904 */
[----:B------:R-:W4:Y:S04]  /*3f9b0*/  LD.E R147, desc[UR16][R6.64+0x1dc] ;  /* 0x0001dc1006937980 */ /* 0x000f28000c101900 */
[----:B------:R1:W-:Y:S04]  /*3f9c0*/  ST.E desc[UR6][R6.64+0xb4], R143 ;  /* 0x0000b48f06007985 */ /* 0x0003e8000c101906 */
[----:B0-----:R-:W4:Y:S04]  /*3f9d0*/  LD.E R141, desc[UR18][R6.64+0x1e8] ;  /* 0x0001e812068d7980 */ /* 0x001f28000c101900 */
[----:B------:R-:W4:Y:S04]  /*3f9e0*/  LD.E R145, desc[UR20][R6.64+0x1ec] ;  /* 0x0001ec1406917980 */ /* 0x000f28000c101900 */
[----:B-1----:R-:W4:Y:S04]  /*3f9f0*/  LD.E R143, desc[UR22][R6.64+0x1f8] ;  /* 0x0001f816068f7980 */ /* 0x002f28000c101900 */
[----:B------:R-:W4:Y:S01]  /*3fa00*/  LD.E R149, desc[UR24][R6.64+0x1fc] ;  /* 0x0001fc1806957980 */ /* 0x000f22000c101900 */
[C---:B------:R-:W-:Y:S01]  /*3fa10*/  FMUL.FTZ R151, R9.reuse, R138 ;  /* 0x0000008a09977220 */ /* 0x040fe20000410000 */
[C---:B------:R-:W-:Y:S01]  /*3fa20*/  FMUL.FTZ R195, R9.reuse, R140 ;  /* 0x0000008c09c37220 */ /* 0x040fe20000410000 */
[----:B------:R-:W-:-:S03]  /*3fa30*/  FMUL.FTZ R197, R9, R76 ;  /* 0x0000004c09c57220 */ /* 0x000fc60000410000 */
[----:B------:R0:W-:Y:S01]  /*3fa40*/  ST.E desc[UR8][R6.64+0xc0], R151 ;  /* 0x0000c09706007985 */ /* 0x0001e2000c101908 */
[C---:B------:R-:W-:Y:S01]  /*3fa50*/  FMUL.FTZ R199, R9.reuse, R74 ;  /* 0x0000004a09c77220 */ /* 0x040fe20000410000 */
[C---:B------:R-:W-:Y:S01]  /*3fa60*/  FMUL.FTZ R201, R9.reuse, R72 ;  /* 0x0000004809c97220 */ /* 0x040fe20000410000 */
[C---:B------:R-:W-:Y:S01]  /*3fa70*/  FMUL.FTZ R203, R9.reuse, R70 ;  /* 0x0000004609cb7220 */ /* 0x040fe20000410000 */
[----:B------:R1:W-:Y:S01]  /*3fa80*/  ST.E desc[UR4][R6.64+0xc4], R195 ;  /* 0x0000c4c306007985 */ /* 0x0003e2000c101904 */
[C---:B------:R-:W-:Y:S01]  /*3fa90*/  FMUL.FTZ R205, R9.reuse, R66 ;  /* 0x0000004209cd7220 */ /* 0x040fe20000410000 */
[C---:B0-----:R-:W-:Y:S02]  /*3faa0*/  FMUL.FTZ R151, R9.reuse, R142 ;  /* 0x0000008e09977220 */ /* 0x041fe40000410000 */
[----:B------:R0:W-:Y:S01]  /*3fab0*/  ST.E desc[UR8][R6.64+0xd4], R197 ;  /* 0x0000d4c506007985 */ /* 0x0001e2000c101908 */
[----:B-1----:R-:W-:-:S03]  /*3fac0*/  FMUL.FTZ R195, R9, R68 ;  /* 0x0000004409c37220 */ /* 0x002fc60000410000 */
[----:B------:R1:W-:Y:S04]  /*3fad0*/  ST.E desc[UR6][R6.64+0xd0], R151 ;  /* 0x0000d09706007985 */ /* 0x0003e8000c101906 */
[----:B------:R2:W-:Y:S04]  /*3fae0*/  ST.E desc[UR10][R6.64+0xe0], R199 ;  /* 0x0000e0c706007985 */ /* 0x0005e8000c10190a */
[----:B------:R3:W-:Y:S01]  /*3faf0*/  ST.E desc[UR12][R6.64+0xe4], R201 ;  /* 0x0000e4c906007985 */ /* 0x0007e2000c10190c */
[C---:B0-----:R-:W-:Y:S01]  /*3fb00*/  FMUL.FTZ R197, R9.reuse, R58 ;  /* 0x0000003a09c57220 */ /* 0x041fe20000410000 */
[----:B-1----:R-:W-:-:S02]  /*3fb10*/  FMUL.FTZ R151, R9, R64 ;  /* 0x0000004009977220 */ /* 0x002fc40000410000 */
[----:B------:R0:W-:Y:S01]  /*3fb20*/  ST.E desc[UR14][R6.64+0xf0], R203 ;  /* 0x0000f0cb06007985 */ /* 0x0001e2000c10190e */
[----:B--2---:R-:W-:-:S03]  /*3fb30*/  FMUL.FTZ R199, R9, R62 ;  /* 0x0000003e09c77220 */ /* 0x004fc60000410000 */
[----:B------:R1:W-:Y:S01]  /*3fb40*/  ST.E desc[UR4][R6.64+0xf4], R195 ;  /* 0x0000f4c306007985 */ /* 0x0003e2000c101904 */
[----:B---3--:R-:W-:-:S03]  /*3fb50*/  FMUL.FTZ R201, R9, R60 ;  /* 0x0000003c09c97220 */ /* 0x008fc60000410000 */
[----:B------:R2:W-:Y:S04]  /*3fb60*/  ST.E desc[UR16][R6.64+0x100], R205 ;  /* 0x000100cd06007985 */ /* 0x0005e8000c101910 */
[----:B------:R3:W-:Y:S01]  /*3fb70*/  ST.E desc[UR6][R6.64+0x104], R151 ;  /* 0x0001049706007985 */ /* 0x0007e2000c101906 */
[C---:B0-----:R-:W-:Y:S01]  /*3fb80*/  FMUL.FTZ R203, R9.reuse, R52 ;  /* 0x0000003409cb7220 */ /* 0x041fe20000410000 */
[C---:B-1----:R-:W-:Y:S02]  /*3fb90*/  FMUL.FTZ R195, R9.reuse, R56 ;  /* 0x0000003809c37220 */ /* 0x042fe40000410000 */
[----:B------:R0:W-:Y:S01]  /*3fba0*/  ST.E desc[UR8][R6.64+0x110], R197 ;  /* 0x000110c506007985 */ /* 0x0001e2000c101908 */
[----:B--2---:R-:W-:-:S03]  /*3fbb0*/  FMUL.FTZ R205, R9, R54 ;  /* 0x0000003609cd7220 */ /* 0x004fc60000410000 */
[----:B------:R1:W-:Y:S01]  /*3fbc0*/  ST.E desc[UR10][R6.64+0x114], R199 ;  /* 0x000114c706007985 */ /* 0x0003e2000c10190a */
[----:B---3--:R-:W-:-:S03]  /*3fbd0*/  FMUL.FTZ R151, R9, R50 ;  /* 0x0000003209977220 */ /* 0x008fc60000410000 */
[----:B------:R2:W-:Y:S01]  /*3fbe0*/  ST.E desc[UR12][R6.64+0x120], R201 ;  /* 0x000120c906007985 */ /* 0x0005e2000c10190c */
[----:B0-----:R-:W-:-:S03]  /*3fbf0*/  FMUL.FTZ R197, R9, R46 ;  /* 0x0000002e09c57220 */ /* 0x001fc60000410000 */
[----:B------:R0:W-:Y:S01]  /*3fc00*/  ST.E desc[UR4][R6.64+0x124], R195 ;  /* 0x000124c306007985 */ /* 0x0001e2000c101904 */
[----:B-1----:R-:W-:-:S03]  /*3fc10*/  FMUL.FTZ R199, R9, R48 ;  /* 0x0000003009c77220 */ /* 0x002fc60000410000 */
[----:B------:R1:W-:Y:S01]  /*3fc20*/  ST.E desc[UR14][R6.64+0x130], R203 ;  /* 0x000130cb06007985 */ /* 0x0003e2000c10190e */
[----:B--2---:R-:W-:-:S03]  /*3fc30*/  FMUL.FTZ R201, R9, R38 ;  /* 0x0000002609c97220 */ /* 0x004fc60000410000 */
        /* <DEDUP_REMOVED lines=34> */
[----:B------:R-:W-:Y:S01]  /*3fe60*/  ST.E desc[UR8][R6.64+0x1c0], R197 ;  /* 0x0001c0c506007985 */ /* 0x000fe2000c101908 */
[----:B----4-:R-:W-:-:S03]  /*3fe70*/  FMUL.FTZ R151, R9, R82 ;  /* 0x0000005209977220 */ /* 0x010fc60000410000 */
[----:B------:R-:W-:Y:S01]  /*3fe80*/  ST.E desc[UR10][R6.64+0x1c4], R199 ;  /* 0x0001c4c706007985 */ /* 0x000fe2000c10190a */
[C---:B------:R-:W-:Y:S01]  /*3fe90*/  FMUL.FTZ R25, R24.reuse, R25 ;  /* 0x0000001918197220 */ /* 0x040fe20000410000 */
[C---:B0-----:R-:W-:Y:S02]  /*3fea0*/  FMUL.FTZ R195, R9.reuse, R96 ;  /* 0x0000006009c37220 */ /* 0x041fe40000410000 */
[----:B------:R-:W-:Y:S01]  /*3feb0*/  ST.E desc[UR12][R6.64+0x1d0], R201 ;  /* 0x0001d0c906007985 */ /* 0x000fe2000c10190c */
[----:B------:R-:W-:Y:S01]  /*3fec0*/  FMUL.FTZ R9, R9, R94 ;  /* 0x0000005e09097220 */ /* 0x000fe20000410000 */
[C---:B------:R-:W-:Y:S02]  /*3fed0*/  FMUL.FTZ R3, R24.reuse, R3 ;  /* 0x0000000318037220 */ /* 0x040fe40000410000 */
[----:B------:R-:W-:Y:S01]  /*3fee0*/  ST.E desc[UR14][R6.64+0x1d4], R203 ;  /* 0x0001d4cb06007985 */ /* 0x000fe2000c10190e */
[C---:B------:R-:W-:Y:S01]  /*3fef0*/  FMUL.FTZ R31, R24.reuse, R31 ;  /* 0x0000001f181f7220 */ /* 0x040fe20000410000 */
[----:B------:R-:W-:-:S02]  /*3ff00*/  FMUL.FTZ R27, R24, R27 ;  /* 0x0000001b181b7220 */ /* 0x000fc40000410000 */
[----:B------:R-:W-:Y:S01]  /*3ff10*/  ST.E desc[UR6][R6.64+0x1e0], R151 ;  /* 0x0001e09706007985 */ /* 0x000fe2000c101906 */
[----:B------:R-:W-:-:S03]  /*3ff20*/  FMUL.FTZ R29, R24, R29 ;  /* 0x0000001d181d7220 */ /* 0x000fc60000410000 */
        /* <DEDUP_REMOVED lines=8> */
[----:B------:R0:W-:Y:S01]  /*3ffb0*/  ST.E desc[UR12][R6.64+0xc], R3 ;  /* 0x00000c0306007985 */ /* 0x0001e2000c10190c */
[----:B------:R-:W-:-:S03]  /*3ffc0*/  FMUL.FTZ R35, R24, R35 ;  /* 0x0000002318237220 */ /* 0x000fc60000410000 */
[----:B------:R-:W-:Y:S01]  /*3ffd0*/  ST.E desc[UR6][R6.64+0x18], R31 ;  /* 0x0000181f06007985 */ /* 0x000fe2000c101906 */
[----:B------:R-:W-:-:S03]  /*3ffe0*/  FMUL.FTZ R39, R24, R39 ;  /* 0x0000002718277220 */ /* 0x000fc60000410000 */
[----:B------:R1:W-:Y:S01]  /*3fff0*/  ST.E desc[UR14][R6.64+0x1c], R27 ;  /* 0x00001c1b06007985 */ /* 0x0003e2000c10190e */
[----:B------:R-:W-:-:S03]  /*40000*/  FMUL.FTZ R37, R24, R37 ;  /* 0x0000002518257220 */ /* 0x000fc60000410000 */
[----:B------:R2:W-:Y:S01]  /*40010*/  ST.E desc[UR16][R6.64+0x28], R29 ;  /* 0x0000281d06007985 */ /* 0x0005e2000c101910 */
        /* <DEDUP_REMOVED lines=21> */
[----:B------:R4:W-:Y:S01]  /*40170*/  ST.E desc[UR10][R6.64+0x7c], R51 ;  /* 0x00007c3306007985 */ /* 0x0009e2000c10190a */
        /* <DEDUP_REMOVED lines=81> */
[----:B------:R-:W-:Y:S04]  /*40690*/  ST.E desc[UR4][R6.64+0x1c8], R139 ;  /* 0x0001c88b06007985 */ /* 0x000fe8000c101904 */
[----:B------:R4:W-:Y:S04]  /*406a0*/  ST.E desc[UR8][R6.64+0x1cc], R135 ;  /* 0x0001cc8706007985 */ /* 0x0009e8000c101908 */
[----:B------:R4:W-:Y:S04]  /*406b0*/  ST.E desc[UR10][R6.64+0x1d8], R137 ;  /* 0x0001d88906007985 */ /* 0x0009e8000c10190a */
[----:B------:R-:W-:Y:S04]  /*406c0*/  ST.E desc[UR6][R6.64+0x1dc], R147 ;  /* 0x0001dc9306007985 */ /* 0x000fe8000c101906 */
[----:B------:R4:W-:Y:S04]  /*406d0*/  ST.E desc[UR12][R6.64+0x1e8], R141 ;  /* 0x0001e88d06007985 */ /* 0x0009e8000c10190c */
[----:B------:R-:W-:Y:S04]  /*406e0*/  ST.E desc[UR14][R6.64+0x1ec], R145 ;  /* 0x0001ec9106007985 */ /* 0x000fe8000c10190e */
[----:B------:R4:W-:Y:S04]  /*406f0*/  ST.E desc[UR16][R6.64+0x1f8], R143 ;  /* 0x0001f88f06007985 */ /* 0x0009e8000c101910 */
[----:B------:R4:W-:Y:S04]  /*40700*/  ST.E desc[UR18][R6.64+0x1fc], R149 ;  /* 0x0001fc9506007985 */ /* 0x0009e8000c101912 */
[----:B0-----:R-:W2:Y:S01]  /*40710*/  LDL.64 R2, [R162+0x80] ;  /* 0x00008000a2027983 */ /* 0x001ea20000100a00 */
[----:B------:R-:W-:-:S02]  /*40720*/  LEA.HI R8, R8, 0x8, RZ, 0x19 ;  /* 0x0000000808087811 */ /* 0x000fc400078fc8ff */
[----:B------:R-:W-:Y:S01]  /*40730*/  R2UR UR28, R4 ;  /* 0x00000000041c72ca */ /* 0x000fe200000e0000 */
[----:B-1----:R-:W4:Y:S02]  /*40740*/  LDL.64 R26, [R162] ;  /* 0x00000000a21a7983 */ /* 0x002f240000100a00 */
[----:B------:R0:W-:Y:S01]  /*40750*/  BAR.SYNC.DEFER_BLOCKING R8, 0x100 ;  /* 0x000400080000751d */ /* 0x0001e20000010000 */
[----:B------:R-:W-:-:S05]  /*40760*/  R2UR UR29, R5 ;  /* 0x00000000051d72ca */ /* 0x000fca00000e0000 */
[----:B------:R-:W4:Y:S04]  /*40770*/  LDL.64 R24, [R162+0x98] ;  /* 0x00009800a2187983 */ /* 0x000f280000100a00 */
[----:B0-----:R-:W4:Y:S04]  /*40780*/  LDL.64 R8, [R162+0x88] ;  /* 0x00008800a2087983 */ /* 0x001f280000100a00 */
        /* <DEDUP_REMOVED lines=10> */
[----:B----4-:R-:W4:Y:S04]  /*40830*/  LD.E R49, desc[UR22][R2.64+0x28] ;  /* 0x0000281602317980 */ /* 0x010f28000c101900 */
        /* <DEDUP_REMOVED lines=55> */
[----:B------:R-:W4:Y:S04]  /*40bb0*/  LD.E.64 R6, desc[UR4][R24.64] ;  /* 0x0000000418067980 */ /* 0x000f28000c101b00 */
[----:B--2---:R0:W-:Y:S04]  /*40bc0*/  ST.E desc[UR8][R2.64], R29 ;  /* 0x0000001d02007985 */ /* 0x0041e8000c101908 */
[----:B------:R1:W-:Y:S04]  /*40bd0*/  ST.E desc[UR4][R2.64+0x4], R31 ;  /* 0x0000041f02007985 */ /* 0x0003e8000c101904 */
[----:B---3--:R2:W-:Y:S04]  /*40be0*/  ST.E desc[UR6][R2.64+0x8], R33 ;  /* 0x0000082102007985 */ /* 0x0085e8000c101906 */
[----:B------:R3:W-:Y:S04]  /*40bf0*/  ST.E desc[UR8][R2.64+0xc], R35 ;  /* 0x00000c2302007985 */ /* 0x0007e8000c101908 */
[----:B------:R3:W-:Y:S04]  /*40c00*/  ST.E desc[UR10][R2.64+0x10], R37 ;  /* 0x0000102502007985 */ /* 0x0007e8000c10190a */
[----:B------:R3:W-:Y:S04]  /*40c10*/  ST.E desc[UR12][R2.64+0x14], R39 ;  /* 0x0000142702007985 */ /* 0x0007e8000c10190c */
[----:B------:R3:W-:Y:S04]  /*40c20*/  ST.E desc[UR14][R2.64+0x18], R41 ;  /* 0x0000182902007985 */ /* 0x0007e8000c10190e */
[----:B------:R3:W-:Y:S04]  /*40c30*/  ST.E desc[UR16][R2.64+0x1c], R43 ;  /* 0x00001c2b02007985 */ /* 0x0007e8000c101910 */
[----:B------:R3:W-:Y:S04]  /*40c40*/  ST.E desc[UR18][R2.64+0x20], R45 ;  /* 0x0000202d02007985 */ /* 0x0007e8000c101912 */
[----:B------:R-:W-:Y:S04]  /*40c50*/  ST.E desc[UR20][R2.64+0x24], R47 ;  /* 0x0000242f02007985 */ /* 0x000fe8000c101914 */
        /* <DEDUP_REMOVED lines=55> */
[----:B------:R-:W4:Y:S04]  /*40fd0*/  LD.E R25, desc[UR28][R2.64+0x104] ;  /* 0x0001041c02197980 */ /* 0x000f28000c101900 */
[----:B----4-:R4:W-:Y:S04]  /*40fe0*/  ST.E desc[UR4][R2.64+0x104], R25 ;  /* 0x0001041902007985 */ /* 0x0109e8000c101904 */
[----:B------:R-:W4:Y:S04]  /*40ff0*/  LD.E R27, desc[UR6][R2.64+0x108] ;  /* 0x00010806021b7980 */ /* 0x000f28000c101900 */
[----:B0-----:R-:W4:Y:S04]  /*41000*/  LD.E R29, desc[UR8][R2.64+0x10c] ;  /* 0x00010c08021d7980 */ /* 0x001f28000c101900 */
[----:B-1----:R-:W4:Y:S04]  /*41010*/  LD.E R31, desc[UR10][R2.64+0x110] ;  /* 0x0001100a021f7980 */ /* 0x002f28000c101900 */
[----:B--2---:R-:W2:Y:S04]  /*41020*/  LD.E R33, desc[UR12][R2.64+0x114] ;  /* 0x0001140c02217980 */ /* 0x004ea8000c101900 */
[----:B---3--:R-:W3:Y:S04]  /*41030*/  LD.E R35, desc[UR14][R2.64+0x118] ;  /* 0x0001180e02237980 */ /* 0x008ee8000c101900 */
        /* <DEDUP_REMOVED lines=59> */
[----:B------:R-:W-:Y:S04]  /*413f0*/  ST.E desc[UR4][R2.64+0x108], R27 ;  /* 0x0001081b02007985 */ /* 0x000fe8000c101904 */
[----:B------:R-:W-:Y:S04]  /*41400*/  ST.E desc[UR6][R2.64+0x10c], R29 ;  /* 0x00010c1d02007985 */ /* 0x000fe8000c101906 */
[----:B------:R-:W-:Y:S04]  /*41410*/  ST.E desc[UR8][R2.64+0x110], R31 ;  /* 0x0001101f02007985 */ /* 0x000fe8000c101908 */
[----:B--2---:R-:W-:Y:S04]  /*41420*/  ST.E desc[UR10][R2.64+0x114], R33 ;  /* 0x0001142102007985 */ /* 0x004fe8000c10190a */
[----:B---3--:R-:W-:Y:S04]  /*41430*/  ST.E desc[UR12][R2.64+0x118], R35 ;  /* 0x0001182302007985 */ /* 0x008fe8000c10190c */
[----:B------:R-:W-:Y:S04]  /*41440*/  ST.E desc[UR14][R2.64+0x11c], R37 ;  /* 0x00011c2502007985 */ /* 0x000fe8000c10190e */
[----:B------:R-:W-:Y:S04]  /*41450*/  ST.E desc[UR16][R2.64+0x120], R39 ;  /* 0x0001202702007985 */ /* 0x000fe8000c101910 */
[----:B------:R-:W-:Y:S04]  /*41460*/  ST.E desc[UR18][R2.64+0x124], R41 ;  /* 0x0001242902007985 */ /* 0x000fe8000c101912 */
[----:B------:R-:W-:Y:S04]  /*41470*/  ST.E desc[UR20][R2.64+0x128], R43 ;  /* 0x0001282b02007985 */ /* 0x000fe8000c101914 */
[----:B------:R-:W-:Y:S04]  /*41480*/  ST.E desc[UR22][R2.64+0x12c], R45 ;  /* 0x00012c2d02007985 */ /* 0x000fe8000c101916 */
[----:B----4-:R0:W-:Y:S04]  /*41490*/  ST.E desc[UR4][R2.64+0x130], R25 ;  /* 0x0001301902007985 */ /* 0x0101e8000c101904 */
        /* <DEDUP_REMOVED lines=46> */
[----:B------:R4:W-:Y:S01]  /*41780*/  ST.E desc[UR20][R2.64+0x1ec], R139 ;  /* 0x0001ec8b02007985 */ /* 0x0009e2000c101914 */
[----:B------:R-:W-:-:S03]  /*41790*/  R2UR UR56, R4 ;  /* 0x00000000043872ca */ /* 0x000fc600000e0000 */
[----:B------:R4:W-:Y:S01]  /*417a0*/  ST.E desc[UR22][R2.64+0x1f0], R141 ;  /* 0x0001f08d02007985 */ /* 0x0009e2000c101916 */
[----:B------:R-:W-:-:S03]  /*417b0*/  R2UR UR57, R5 ;  /* 0x00000000053972ca */ /* 0x000fc600000e0000 */
[----:B------:R4:W-:Y:S01]  /*417c0*/  ST.E desc[UR24][R2.64+0x1f4], R143 ;  /* 0x0001f48f02007985 */ /* 0x0009e2000c101918 */
[C---:B------:R-:W-:Y:S02]  /*417d0*/  R2UR UR54, R4.reuse ;  /* 0x00000000043672ca */ /* 0x040fe400000e0000 */
[C---:B------:R-:W-:Y:S01]  /*417e0*/  R2UR UR55, R5.reuse ;  /* 0x00000000053772ca */ /* 0x040fe200000e0000 */
[----:B------:R4:W-:Y:S01]  /*417f0*/  ST.E desc[UR26][R2.64+0x1f8], R145 ;  /* 0x0001f89102007985 */ /* 0x0009e2000c10191a */
[C---:B------:R-:W-:Y:S02]  /*41800*/  R2UR UR52, R4.reuse ;  /* 0x00000000043472ca */ /* 0x040fe400000e0000 */
[C---:B------:R-:W-:Y:S01]  /*41810*/  R2UR UR53, R5.reuse ;  /* 0x00000000053572ca */ /* 0x040fe200000e0000 */
[----:B------:R4:W-:Y:S01]  /*41820*/  ST.E desc[UR28][R2.64+0x1fc], R147 ;  /* 0x0001fc9302007985 */ /* 0x0009e2000c10191c */
        /* <DEDUP_REMOVED lines=8> */
[----:B0-----:R-:W4:Y:S01]  /*418b0*/  LD.E R25, desc[UR24][R2.64+0x4] ;  /* 0x0000041802197980 */ /* 0x001f22000c101900 */
        /* <DEDUP_REMOVED lines=31> */
[----:B--2---:R-:W2:Y:S04]  /*41ab0*/  LD.E R49, desc[UR22][R2.64+0x64] ;  /* 0x0000641602317980 */ /* 0x004ea8000c101900 */
[----:B------:R-:W2:Y:S04]  /*41ac0*/  LD.E R50, desc[UR20][R2.64+0x68] ;  /* 0x0000681402327980 */ /* 0x000ea8000c101900 */
[----:B---3--:R-:W2:Y:S04]  /*41ad0*/  LD.E R51, desc[UR18][R2.64+0x6c] ;  /* 0x00006c1202337980 */ /* 0x008ea8000c101900 */
[----:B------:R-:W2:Y:S04]  /*41ae0*/  LD.E R52, desc[UR16][R2.64+0x70] ;  /* 0x0000701002347980 */ /* 0x000ea8000c101900 */
[----:B----4-:R-:W2:Y:S04]  /*41af0*/  LD.E R53, desc[UR56][R2.64+0x74] ;  /* 0x0000743802357980 */ /* 0x010ea8000c101900 */
        /* <DEDUP_REMOVED lines=104> */
[----:B------:R-:W-:Y:S02]  /*42180*/  F2FP.BF16.F32.PACK_AB R153, R193, R192 ;  /* 0x000000c0c199723e */ /* 0x000fe400000010ff */
[----:B------:R-:W-:Y:S01]  /*42190*/  F2FP.BF16.F32.PACK_AB R155, R194, R191 ;  /* 0x000000bfc29b723e */ /* 0x000fe200000010ff */
[----:B------:R-:W-:Y:S01]  /*421a0*/  VOTEU.ANY UP0, P0 ;  /* 0x00000000003f7886 */ /* 0x000fe20000000100 */
        /* <DEDUP_REMOVED lines=24> */
[----:B--2---:R-:W-:-:S06]  /*42330*/  WARPGROUP.ARRIVE ;  /* 0x00000000000079c5 */ /* 0x004fcc0000000000 */
[----:B------:R-:W-:Y:S01]  /*42340*/  HGMMA.64x256x16.F32.BF16 R24, R152, gdesc[UR4].tnspB, R24, UP0, gsb0 ;  /* 0x43e0000498187df0 */ /* 0x000fe2000b801818 */
        /* <DEDUP_REMOVED lines=24> */
[----:B------:R-:W-:-:S02]  /*424d0*/  WARPGROUP.DEPBAR.LE gsb0, 0x0 ;  /* 0x00008000000079c5 */ /* 0x000fc40000010000 */
        /* <DEDUP_REMOVED lines=335> */
[----:B------:R-:W-:Y:S01]  /*439d0*/  R2UR UR23, R5 ;  /* 0x00000000051772ca */ /* 0x000fe200000e0000 */
        /* <DEDUP_REMOVED lines=11> */
[----:B------:R-:W-:-:S03]  /*43a90*/  R2UR UR26, R4 ;  /* 0x00000000041a72ca */ /* 0x000fc600000e0000 */
[----:B------:R4:W-:Y:S01]  /*43aa0*/  ST.E desc[UR16][R2.64+0x1e4], R145 ;  /* 0x0001e49102007985 */ /* 0x0009e2000c101910 */
[----:B------:R-:W-:-:S03]  /*43ab0*/  R2UR UR27, R5 ;  /* 0x00000000051b72ca */ /* 0x000fc600000e0000 */
[----:B------:R4:W-:Y:S01]  /*43ac0*/  ST.E desc[UR18][R2.64+0x1e8], R146 ;  /* 0x0001e89202007985 */ /* 0x0009e2000c101912 */
[C---:B------:R-:W-:Y:S02]  /*43ad0*/  R2UR UR28, R4.reuse ;  /* 0x00000000041c72ca */ /* 0x040fe400000e0000 */
[----:B------:R-:W-:Y:S01]  /*43ae0*/  R2UR UR29, R5 ;  /* 0x00000000051d72ca */ /* 0x000fe200000e0000 */
[----:B------:R4:W-:Y:S01]  /*43af0*/  ST.E desc[UR20][R2.64+0x1ec], R147 ;  /* 0x0001ec9302007985 */ /* 0x0009e2000c101914 */
[----:B------:R-:W-:-:S03]  /*43b00*/  R2UR UR20, R4 ;  /* 0x00000000041472ca */ /* 0x000fc600000e0000 */
[----:B------:R4:W-:Y:S01]  /*43b10*/  ST.E desc[UR22][R2.64+0x1f0], R148 ;  /* 0x0001f09402007985 */ /* 0x0009e2000c101916 */
        /* <DEDUP_REMOVED lines=12> */
[----:B------:R-:W-:Y:S01]  /*43be0*/  R2UR UR11, R5 ;  /* 0x00000000050b72ca */ /* 0x000fe200000e0000 */
[----:B------:R4:W-:Y:S04]  /*43bf0*/  ST.E desc[UR24][R2.64+0x1f4], R149 ;  /* 0x0001f49502007985 */ /* 0x0009e8000c101918 */
[----:B------:R4:W-:Y:S01]  /*43c00*/  ST.E desc[UR26][R2.64+0x1f8], R150 ;  /* 0x0001f89602007985 */ /* 0x0009e2000c10191a */
[----:B------:R-:W-:-:S03]  /*43c10*/  R2UR UR8, R4 ;  /* 0x00000000040872ca */ /* 0x000fc600000e0000 */
[----:B------:R4:W-:Y:S01]  /*43c20*/  ST.E desc[UR28][R2.64+0x1fc], R151 ;  /* 0x0001fc9702007985 */ /* 0x0009e2000c10191c */
[----:B------:R-:W-:-:S03]  /*43c30*/  R2UR UR9, R5 ;  /* 0x00000000050972ca */ /* 0x000fc600000e0000 */
[----:B------:R-:W-:Y:S01]  /*43c40*/  ST.E desc[UR22][R8.64], R189 ;  /* 0x000000bd08007985 */ /* 0x000fe2000c101916 */
[C---:B------:R-:W-:Y:S02]  /*43c50*/  R2UR UR6, R4.reuse ;  /* 0x00000000040672ca */ /* 0x040fe400000e0000 */
[C---:B------:R-:W-:Y:S01]  /*43c60*/  R2UR UR7, R5.reuse ;  /* 0x00000000050772ca */ /* 0x040fe200000e0000 */
[----:B0-----:R-:W4:Y:S01]  /*43c70*/  LD.E R24, desc[UR20][R2.64] ;  /* 0x0000001402187980 */ /* 0x001f22000c101900 */
[C---:B------:R-:W-:Y:S02]  /*43c80*/  R2UR UR4, R4.reuse ;  /* 0x00000000040472ca */ /* 0x040fe400000e0000 */
[C---:B------:R-:W-:Y:S01]  /*43c90*/  R2UR UR5, R5.reuse ;  /* 0x00000000050572ca */ /* 0x040fe200000e0000 */
[----:B-1----:R-:W4:Y:S01]  /*43ca0*/  LD.E R25, desc[UR18][R2.64+0x4] ;  /* 0x0000041202197980 */ /* 0x002f22000c101900 */
[C---:B------:R-:W-:Y:S02]  /*43cb0*/  R2UR UR28, R4.reuse ;  /* 0x00000000041c72ca */ /* 0x040fe400000e0000 */
[----:B------:R-:W-:Y:S01]  /*43cc0*/  R2UR UR29, R5 ;  /* 0x00000000051d72ca */ /* 0x000fe200000e0000 */
[----:B--2---:R-:W2:Y:S01]  /*43cd0*/  LD.E R26, desc[UR16][R2.64+0x8] ;  /* 0x00000810021a7980 */ /* 0x004ea2000c101900 */
[----:B------:R-:W-:-:S02]  /*43ce0*/  R2UR UR26, R4 ;  /* 0x00000000041a72ca */ /* 0x000fc400000e0000 */
[C---:B------:R-:W-:Y:S01]  /*43cf0*/  R2UR UR27, R5.reuse ;  /* 0x00000000051b72ca */ /* 0x040fe200000e0000 */
[----:B---3--:R-:W2:Y:S01]  /*43d00*/  LD.E R27, desc[UR56][R2.64+0xc] ;  /* 0x00000c38021b7980 */ /* 0x008ea2000c101900 */
[C---:B------:R-:W-:Y:S02]  /*43d10*/  R2UR UR24, R4.reuse ;  /* 0x00000000041872ca */ /* 0x040fe400000e0000 */
[C---:B------:R-:W-:Y:S01]  /*43d20*/  R2UR UR25, R5.reuse ;  /* 0x00000000051972ca */ /* 0x040fe200000e0000 */
[----:B----4-:R-:W2:Y:S01]  /*43d30*/  LD.E R28, desc[UR54][R2.64+0x10] ;  /* 0x00001036021c7980 */ /* 0x010ea2000c101900 */
[C---:B------:R-:W-:Y:S02]  /*43d40*/  R2UR UR22, R4.reuse ;  /* 0x00000000041672ca */ /* 0x040fe400000e0000 */
[----:B------:R-:W-:Y:S01]  /*43d50*/  R2UR UR23, R5 ;  /* 0x00000000051772ca */ /* 0x000fe200000e0000 */
[----:B------:R-:W2:Y:S01]  /*43d60*/  LD.E R29, desc[UR14][R2.64+0x14] ;  /* 0x0000140e021d7980 */ /* 0x000ea2000c101900 */
[----:B------:R-:W-:-:S02]  /*43d70*/  R2UR UR20, R4 ;  /* 0x00000000041472ca */ /* 0x000fc400000e0000 */
[C---:B------:R-:W-:Y:S01]  /*43d80*/  R2UR UR21, R5.reuse ;  /* 0x00000000051572ca */ /* 0x040fe200000e0000 */
[----:B------:R-:W2:Y:S01]  /*43d90*/  LD.E R30, desc[UR12][R2.64+0x18] ;  /* 0x0000180c021e7980 */ /* 0x000ea2000c101900 */
[C---:B------:R-:W-:Y:S02]  /*43da0*/  R2UR UR18, R4.reuse ;  /* 0x00000000041272ca */ /* 0x040fe400000e0000 */
[C---:B------:R-:W-:Y:S01]  /*43db0*/  R2UR UR19, R5.reuse ;  /* 0x00000000051372ca */ /* 0x040fe200000e0000 */
[----:B------:R-:W2:Y:S01]  /*43dc0*/  LD.E R31, desc[UR10][R2.64+0x1c] ;  /* 0x00001c0a021f7980 */ /* 0x000ea2000c101900 */
        /* <DEDUP_REMOVED lines=303> */
[----:B------:R-:W-:Y:S02]  /*450c0*/  R2UR UR10, R4 ;  /* 0x00000000040a72ca */ /* 0x000fe400000e0000 */
[----:B------:R-:W-:Y:S01]  /*450d0*/  R2UR UR11, R5 ;  /* 0x00000000050b72ca */ /* 0x000fe200000e0000 */
        /* <DEDUP_REMOVED lines=19> */
[----:B------:R-:W-:-:S02]  /*45210*/  VIADD R152, R6, 0x80 ;  /* 0x0000008006987836 */ /* 0x000fc40000000000 */
[----:B------:R-:W-:-:S03]  /*45220*/  IMAD.MOV.U32 R153, RZ, RZ, R7 ;  /* 0x000000ffff997224 */ /* 0x000fc600078e0007 */
[----:B------:R-:W-:Y:S02]  /*45230*/  R2UR UR6, R152 ;  /* 0x00000000980672ca */ /* 0x000fe400000e0000 */
[----:B------:R-:W-:Y:S02]  /*45240*/  R2UR UR7, R153 ;  /* 0x00000000990772ca */ /* 0x000fe400000e0000 */
[----:B------:R-:W-:Y:S02]  /*45250*/  F2FP.BF16.F32.PACK_AB R152, R17, R20 ;  /* 0x000000141198723e */ /* 0x000fe400000010ff */
[----:B------:R-:W-:Y:S02]  /*45260*/  F2FP.BF16.F32.PACK_AB R154, R12, R13 ;  /* 0x0000000d0c9a723e */ /* 0x000fe400000010ff */
[----:B------:R-:W-:Y:S02]  /*45270*/  F2FP.BF16.F32.PACK_AB R153, R11, R21 ;  /* 0x000000150b99723e */ /* 0x000fe400000010ff */
[----:B------:R-:W-:-:S02]  /*45280*/  F2FP.BF16.F32.PACK_AB R155, R156, R0 ;  /* 0x000000009c9b723e */ /* 0x000fc400000010ff */
        /* <DEDUP_REMOVED lines=24> */
[----:B--2---:R-:W-:-:S06]  /*45410*/  WARPGROUP.ARRIVE ;  /* 0x00000000000079c5 */ /* 0x004fcc0000000000 */
        /* <DEDUP_REMOVED lines=2699> */
[----:B------:R4:W-:Y:S04]  /*4fcd0*/  ST.E desc[UR18][R2.64+0x1b4], R133 ;  /* 0x0001b48502007985 */ /* 0x0009e8000c101912 */
        /* <DEDUP_REMOVED lines=17> */
[----:B------:R-:W-:Y:S01]  /*4fdf0*/  R2UR UR19, R5 ;  /* 0x00000000051372ca */ /* 0x000fe200000e0000 */
[----:B------:R4:W-:Y:S04]  /*4fe00*/  ST.E desc[UR6][R2.64+0x1d0], R140 ;  /* 0x0001d08c02007985 */ /* 0x0009e8000c101906 */
[----:B------:R4:W-:Y:S04]  /*4fe10*/  ST.E desc[UR8][R2.64+0x1d4], R141 ;  /* 0x0001d48d02007985 */ /* 0x0009e8000c101908 */
[----:B------:R4:W-:Y:S04]  /*4fe20*/  ST.E desc[UR10][R2.64+0x1d8], R142 ;  /* 0x0001d88e02007985 */ /* 0x0009e8000c10190a */
[----:B------:R4:W-:Y:S04]  /*4fe30*/  ST.E desc[UR12][R2.64+0x1dc], R143 ;  /* 0x0001dc8f02007985 */ /* 0x0009e8000c10190c */
[----:B------:R4:W-:Y:S04]  /*4fe40*/  ST.E desc[UR14][R2.64+0x1e0], R144 ;  /* 0x0001e09002007985 */ /* 0x0009e8000c10190e */
[----:B------:R4:W-:Y:S04]  /*4fe50*/  ST.E desc[UR16][R2.64+0x1e4], R145 ;  /* 0x0001e49102007985 */ /* 0x0009e8000c101910 */
        /* <DEDUP_REMOVED lines=10> */
[----:B------:R4:W-:Y:S01]  /*4ff00*/  ST.E desc[UR18][R2.64+0x1e8], R146 ;  /* 0x0001e89202007985 */ /* 0x0009e2000c101912 */
        /* <DEDUP_REMOVED lines=360> */
[----:B------:R-:W-:Y:S01]  /*51590*/  VIADD R6, R6, 0x280 ;  /* 0x0000028006067836 */ /* 0x000fe20000000000 */
[----:B------:R-:W-:-:S04]  /*515a0*/  R2UR UR7, R7 ;  /* 0x00000000070772ca */ /* 0x000fc800000e0000 */
[----:B------:R-:W-:Y:S02]  /*515b0*/  R2UR UR6, R6 ;  /* 0x00000000060672ca */ /* 0x000fe400000e0000 */
[----:B------:R-:W-:Y:S02]  /*515c0*/  F2FP.BF16.F32.PACK_AB R152, R186, R187 ;  /* 0x000000bbba98723e */ /* 0x000fe400000010ff */
[----:B------:R-:W-:Y:S02]  /*515d0*/  F2FP.BF16.F32.PACK_AB R154, R184, R185 ;  /* 0x000000b9b89a723e */ /* 0x000fe400000010ff */
[----:B------:R-:W-:Y:S02]  /*515e0*/  F2FP.BF16.F32.PACK_AB R153, R159, R160 ;  /* 0x000000a09f99723e */ /* 0x000fe400000010ff */
[----:B------:R-:W-:Y:S02]  /*515f0*/  F2FP.BF16.F32.PACK_AB R155, R157, R158 ;  /* 0x0000009e9d9b723e */ /* 0x000fe400000010ff */
        /* <DEDUP_REMOVED lines=27> */
[C---:B------:R-:W-:Y:S01]  /*517b0*/  R2UR UR7, R5.reuse ;  /* 0x00000000050772ca */ /* 0x040fe200000e0000 */
[----:B------:R-:W-:Y:S02]  /*517c0*/  WARPGROUP.DEPBAR.LE gsb0, 0x0 ;  /* 0x00008000000079c5 */ /* 0x000fe40000010000 */
[----:B------:R-:W-:Y:S01]  /*517d0*/  ST.E desc[UR4][R2.64], R24 ;  /* 0x0000001802007985 */ /* 0x000fe2000c101904 */
[----:B------:R-:W-:Y:S02]  /*517e0*/  R2UR UR4, R4 ;  /* 0x00000000040472ca */ /* 0x000fe400000e0000 */
[----:B------:R-:W-:-:S07]  /*517f0*/  R2UR UR5, R5 ;  /* 0x00000000050572ca */ /* 0x000fce00000e0000 */
[----:B------:R0:W-:Y:S01]  /*51800*/  ST.E desc[UR6][R2.64+0x4], R25 ;  /* 0x0000041902007985 */ /* 0x0001e2000c101906 */
[C---:B------:R-:W-:Y:S02]  /*51810*/  R2UR UR6, R4.reuse ;  /* 0x00000000040672ca */ /* 0x040fe400000e0000 */
[C---:B------:R-:W-:Y:S01]  /*51820*/  R2UR UR7, R5.reuse ;  /* 0x00000000050772ca */ /* 0x040fe200000e0000 */
[----:B------:R-:W-:Y:S01]  /*51830*/  ST.E desc[UR8][R2.64+0x8], R26 ;  /* 0x0000081a02007985 */ /* 0x000fe2000c101908 */
[C---:B------:R-:W-:Y:S02]  /*51840*/  R2UR UR8, R4.reuse ;  /* 0x00000000040872ca */ /* 0x040fe400000e0000 */
[C---:B------:R-:W-:Y:S01]  /*51850*/  R2UR UR9, R5.reuse ;  /* 0x00000000050972ca */ /* 0x040fe200000e0000 */
[----:B------:R1:W-:Y:S01]  /*51860*/  ST.E desc[UR10][R2.64+0xc], R27 ;  /* 0x00000c1b02007985 */ /* 0x0003e2000c10190a */
[C---:B------:R-:W-:Y:S02]  /*51870*/  R2UR UR10, R4.reuse ;  /* 0x00000000040a72ca */ /* 0x040fe400000e0000 */
[----:B------:R-:W-:Y:S01]  /*51880*/  R2UR UR11, R5 ;  /* 0x00000000050b72ca */ /* 0x000fe200000e0000 */
[----:B------:R-:W-:Y:S01]  /*51890*/  ST.E desc[UR12][R2.64+0x10], R28 ;  /* 0x0000101c02007985 */ /* 0x000fe2000c10190c */
        /* <DEDUP_REMOVED lines=8> */
[----:B------:R3:W-:Y:S01]  /*51920*/  ST.E desc[UR18][R2.64+0x1c], R31 ;  /* 0x00001c1f02007985 */ /* 0x0007e2000c101912 */
        /* <DEDUP_REMOVED lines=361> */
[----:B------:R4:W-:Y:S01]  /*52fc0*/  ST.E desc[UR6][R8.64], R189 ;  /* 0x000000bd08007985 */ /* 0x0009e2000c101906 */
        /* <DEDUP_REMOVED lines=407> */
[----:B--2---:R-:W-:Y:S01]  /*54940*/  ST.E desc[UR20][R2.64+0x20], R29 ;  /* 0x0000201d02007985 */ /* 0x004fe2000c101914 */
[C---:B------:R-:W-:Y:S02]  /*54950*/  R2UR UR20, R4.reuse ;  /* 0x00000000041472ca */ /* 0x040fe400000e0000 */
[C---:B------:R-:W-:Y:S01]  /*54960*/  R2UR UR21, R5.reuse ;  /* 0x00000000051572ca */ /* 0x040fe200000e0000 */
[----:B---3--:R-:W-:Y:S01]  /*54970*/  ST.E desc[UR22][R2.64+0x24], R31 ;  /* 0x0000241f02007985 */ /* 0x008fe2000c101916 */
[C---:B------:R-:W-:Y:S02]  /*54980*/  R2UR UR22, R4.reuse ;  /* 0x00000000041672ca */ /* 0x040fe400000e0000 */
[----:B------:R-:W-:Y:S01]  /*54990*/  R2UR UR23, R5 ;  /* 0x00000000051772ca */ /* 0x000fe200000e0000 */
[----:B----4-:R-:W-:Y:S01]  /*549a0*/  ST.E desc[UR24][R2.64+0x28], R9 ;  /* 0x0000280902007985 */ /* 0x010fe2000c101918 */
        /* <DEDUP_REMOVED lines=331> */
[----:B0-----:R-:W2:Y:S01]  /*55e60*/  LDL.64 R8, [R162+0x40] ;  /* 0x00004000a2087983 */ /* 0x001ea20000100a00 */
        /* <DEDUP_REMOVED lines=10> */
[----:B-1----:R-:W-:Y:S05]  /*55f10*/  @!P0 BRA `(.L_x_11520) ;  /* 0x0000000000048947 */ /* 0x002fea0003800000 */
[----:B------:R-:W-:Y:S01]  /*55f20*/  BPT.TRAP 0x1 ;  /* 0x000000040000795c */ /* 0x000fe20000300000 */
.L_x_11520:
[----:B------:R-:W-:Y:S05]  /*55f30*/  BSYNC B2 ;  /* 0x0000000000027941 */ /* 0x000fea0003800000 */
.L_x_11519:
[C---:B------:R-:W-:Y:S02]  /*55f40*/  R2UR UR6, R4.reuse ;  /* 0x00000000040672ca */ /* 0x040fe400000e0000 */
[C---:B------:R-:W-:Y:S02]  /*55f50*/  R2UR UR7, R5.reuse ;  /* 0x00000000050772ca */ /* 0x040fe400000e0000 */
[----:B------:R-:W-:Y:S02]  /*55f60*/  R2UR UR4, R4 ;  /* 0x00000000040472ca */ /* 0x000fe400000e0000 */
[----:B------:R-:W-:-:S09]  /*55f70*/  R2UR UR5, R5 ;  /* 0x00000000050572ca */ /* 0x000fd200000e0000 */
[----:B------:R-:W2:Y:S04]  /*55f80*/  LD.E.64 R2, desc[UR6][R8.64+0x20] ;  /* 0x0000200608027980 */ /* 0x000ea8000c101b00 */
[----:B------:R-:W3:Y:S01]  /*55f90*/  LD.E R0, desc[UR4][R8.64+0xc] ;  /* 0x00000c0408007980 */ /* 0x000ee2000c101900 */
[----:B------:R-:W-:Y:S01]  /*55fa0*/  IMAD.MOV.U32 R191, RZ, RZ, 0x0 ;  /* 0x00000000ffbf7424 */ /* 0x000fe200078e00ff */
[----:B--2---:R-:W-:-:S05]  /*55fb0*/  MOV R3, R2 ;  /* 0x0000000200037202 */ /* 0x004fca0000000f00 */
[----:B-----5:R-:W-:-:S05]  /*55fc0*/  IMAD R3, R6, 0x8, R3 ;  /* 0x0000000806037824 */ /* 0x020fca00078e0203 */
[----:B---3--:R-:W-:-:S04]  /*55fd0*/  PRMT R0, R0, 0x654, R3 ;  /* 0x0000065400007816 */ /* 0x008fc80000000003 */
[----:B------:R0:W-:Y:S02]  /*55fe0*/  SYNCS.ARRIVE.TRANS64.RED.A1T0 RZ, [R0+URZ], RZ ;  /* 0x000000ff00ff79a7 */ /* 0x0001e4000810043f */
[----:B0-----:R-:W-:Y:S05]  /*55ff0*/  RET.REL.NODEC R190 `(_ZN7cutlass13device_kernelIN5flash11enable_sm90INS1_16FlashAttnFwdSm90INS1_25CollectiveMainloopFwdSm90ILi2EN4cute5tupleIJNS5_1CILi1EEES8_S8_EEENS6_IJNS7_ILi128EEENS7_ILi96EEENS7_ILi64EEEEEELi256ENS_10bfloat16_tEfNS_4arch4Sm90ELb0ELb1ELb0ELb0ELb1ELb0ELb1ELb1ELb0ELb1ELb1ELb0EEENS1_21CollectiveEpilogueFwdINS6_IJSA_NS7_ILi256EEESB_EEES9_SE_SG_Li256ELb0ELb1ELb1ELb0EEENS1_19SingleTileSchedulerILb0ELb1ELb1ELi128EEEEEEEEEvNT_6ParamsE) ;  /* 0xfffffaa0be007950 */ /* 0x001fea0003c3ffff */
.L_x_11495:
[----:B0-----:R0:W1:Y:S02]  /*56000*/  SYNCS.PHASECHK.TRANS64.TRYWAIT P0, [R11+URZ], R12 ;  /* 0x0000000c0b0075a7 */ /* 0x001064000800017f */
[----:B-1----:R-:W-:Y:S05]  /*56010*/  @!P0 NANOSLEEP.SYNCS 0x989680 ;  /* 0x009896800000895d */ /* 0x002fea0003900000 */
[----:B------:R-:W1:Y:S02]  /*56020*/  @!P0 SYNCS.PHASECHK.TRANS64 P0, [R11+URZ], R12 ;  /* 0x0000000c0b0085a7 */ /* 0x000e64000800007f */
[----:B-1----:R-:W-:Y:S05]  /*56030*/  @!P0 BRA `(.L_x_11495) ;  /* 0xfffffffc00f08947 */ /* 0x002fea000383ffff */
[----:B------:R-:W-:Y:S05]  /*56040*/  BRA `(.L_x_11494) ;  /* 0xfffffe4c00a87947 */ /* 0x000fea000383ffff */
.L_x_11502:
[----:B0-----:R0:W1:Y:S02]  /*56050*/  SYNCS.PHASECHK.TRANS64.TRYWAIT P0, [R11+URZ], R12 ;  /* 0x0000000c0b0075a7 */ /* 0x001064000800017f */
[----:B-1----:R-:W-:Y:S05]  /*56060*/  @!P0 NANOSLEEP.SYNCS 0x989680 ;  /* 0x009896800000895d */ /* 0x002fea0003900000 */
[----:B------:R-:W1:Y:S02]  /*56070*/  @!P0 SYNCS.PHASECHK.TRANS64 P0, [R11+URZ], R12 ;  /* 0x0000000c0b0085a7 */ /* 0x000e64000800007f */
[----:B-1----:R-:W-:Y:S05]  /*56080*/  @!P0 BRA `(.L_x_11502) ;  /* 0xfffffffc00f08947 */ /* 0x002fea000383ffff */
[----:B------:R-:W-:Y:S05]  /*56090*/  BRA `(.L_x_11501) ;  /* 0xfffffe54007c7947 */ /* 0x000fea000383ffff */
.L_x_11521:
        /* <DEDUP_REMOVED lines=14> */
.L_x_15668:


//--------------------- .text._ZN7cutlass13device_kernelIN5flash11enable_sm90INS1_16FlashAttnFwdSm90INS1_25CollectiveMainloopFwdSm90ILi2EN4cute5tupleIJNS5_1CILi1EEES8_S8_EEENS6_IJNS7_ILi128EEENS7_ILi96EEENS7_ILi64EEEEEELi256ENS_10bfloat16_tEfNS_4arch4Sm90ELb0ELb1ELb0ELb1ELb1ELb0ELb0ELb1ELb0ELb1ELb1ELb0EEENS1_21CollectiveEpilogueFwdINS6_IJSA_NS7_ILi256EEESB_EEES9_SE_SG_Li256ELb1ELb1ELb1ELb0EEENS1_36VarlenDynamicPersistentTileSchedulerILi128ELi96ELi256ELi128ELb1ELb1ELb1ELb1ELb0ELb1EEEEEEEEEvNT_6ParamsE --------------------------
	.section	.text._ZN7cutlass13device_kernelIN5flash11enable_sm90INS1_16FlashAttnFwdSm90INS1_25CollectiveMainloopFwdSm90ILi2EN4cute5tupleIJNS5_1CILi1EEES8_S8_EEENS6_IJNS7_ILi128EEENS7_ILi96EEENS7_ILi64EEEEEELi256ENS_10bfloat16_tEfNS_4arch4Sm90ELb0ELb1ELb0ELb1ELb1ELb0ELb0ELb1ELb0ELb1ELb1ELb0EEENS1_21CollectiveEpilogueFwdINS6_IJSA_NS7_ILi256EEESB_EEES9_SE_SG_Li256ELb1ELb1ELb1ELb0EEENS1_36VarlenDynamicPersistentTileSchedulerILi128ELi96ELi256ELi128ELb1ELb1ELb1ELb1ELb0ELb1EEEEEEEEEvNT_6ParamsE,"ax",@progbits
	.align	128
.text._ZN7cutlass13device_kernelIN5flash11enable_sm90INS1_16FlashAttnFwdSm90INS1_25CollectiveMainloopFwdSm90ILi2EN4cute5tupleIJNS5_1CILi1EEES8_S8_EEENS6_IJNS7_ILi128EEENS7_ILi96EEENS7_ILi64EEEEEELi256ENS_10bfloat16_tEfNS_4arch4Sm90ELb0ELb1ELb0ELb1ELb1ELb0ELb0ELb1ELb0ELb1ELb1ELb0EEENS1_21CollectiveEpilogueFwdINS6_IJSA_NS7_ILi256EEESB_EEES9_SE_SG_Li256ELb1ELb1ELb1ELb0EEENS1_36VarlenDynamicPersistentTileSchedulerILi128ELi96ELi256ELi128ELb1ELb1ELb1ELb1ELb0ELb1EEEEEEEEEvNT_6ParamsE:
        .type           _ZN7cutlass13device_kernelIN5flash11enable_sm90INS1_16FlashAttnFwdSm90INS1_25CollectiveMainloopFwdSm90ILi2EN4cute5tupleIJNS5_1CILi1EEES8_S8_EEENS6_IJNS7_ILi128EEENS7_ILi96EEENS7_ILi64EEEEEELi256ENS_10bfloat16_tEfNS_4arch4Sm90ELb0ELb1ELb0ELb1ELb1ELb0ELb0ELb1ELb0ELb1ELb1ELb0EEENS1_21CollectiveEpilogueFwdINS6_IJSA_NS7_ILi256EEESB_EEES9_SE_SG_Li256ELb1ELb1ELb1ELb0EEENS1_36VarlenDynamicPersistentTileSchedulerILi128ELi96ELi256ELi128ELb1ELb1ELb1ELb1ELb0ELb1EEEEEEEEEvNT_6ParamsE,@function
        .size           _ZN7cutlass13device_kernelIN5flash11enable_sm90INS1_16FlashAttnFwdSm90INS1_25CollectiveMainloopFwdSm90ILi2EN4cute5tupleIJNS5_1CILi1EEES8_S8_EEENS6_IJNS7_ILi128EEENS7_ILi96EEENS7_ILi64EEEEEELi256ENS_10bfloat16_tEfNS_4arch4Sm90ELb0ELb1ELb0ELb1ELb1ELb0ELb0ELb1ELb0ELb1ELb1ELb0EEENS1_21CollectiveEpilogueFwdINS6_IJSA_NS7_ILi256EEESB_EEES9_SE_SG_Li256ELb1ELb1ELb1ELb0EEENS1_36VarlenDynamicPersistentTileSchedulerILi128ELi96ELi256ELi128ELb1ELb1ELb1ELb1ELb0ELb1EEEEEEEEEvNT_6ParamsE,(.L_x_15670 - _ZN7cutlass13device_kernelIN5flash11enable_sm90INS1_16FlashAttnFwdSm90INS1_25CollectiveMainloopFwdSm90ILi2EN4cute5tupleIJNS5_1CILi1EEES8_S8_EEENS6_IJNS7_ILi128EEENS7_ILi96EEENS7_ILi64EEEEEELi256ENS_10bfloat16_tEfNS_4arch4Sm90ELb0ELb1ELb0ELb1ELb1ELb0ELb0ELb1ELb0ELb1ELb1ELb0EEENS1_21CollectiveEpilogueFwdINS6_IJSA_NS7_ILi256EEESB_EEES9_SE_SG_Li256ELb1ELb1ELb1ELb0EEENS1_36VarlenDynamicPersistentTileSchedulerILi128ELi96ELi256ELi128ELb1ELb1ELb1ELb1ELb0ELb1EEEEEEEEEvNT_6ParamsE)
        .other          _ZN7cutlass13device_kernelIN5flash11enable_sm90INS1_16FlashAttnFwdSm90INS1_25CollectiveMainloopFwdSm90ILi2EN4cute5tupleIJNS5_1CILi1EEES8_S8_EEENS6_IJNS7_ILi128EEENS7_ILi96EEENS7_ILi64EEEEEELi256ENS_10bfloat16_tEfNS_4arch4Sm90ELb0ELb1ELb0ELb1ELb1ELb0ELb0ELb1ELb0ELb1ELb1ELb0EEENS1_21CollectiveEpilogueFwdINS6_IJSA_NS7_ILi256EEESB_EEES9_SE_SG_Li256ELb1ELb1ELb1ELb0EEENS1_36VarlenDynamicPersistentTileSchedulerILi128ELi96ELi256ELi128ELb1ELb1ELb1ELb1ELb0ELb1EEEEEEEEEvNT_6ParamsE,@"STO_CUDA_ENTRY STV_DEFAULT"
_ZN7cutlass13device_kernelIN5flash11enable_sm90INS1_16FlashAttnFwdSm90INS1_25CollectiveMainloopFwdSm90ILi2EN4cute5tupleIJNS5_1CILi1EEES8_S8_EEENS6_IJNS7_ILi128EEENS7_ILi96EEENS7_ILi64EEEEEELi256ENS_10bfloat16_tEfNS_4arch4Sm90ELb0ELb1ELb0ELb1ELb1ELb0ELb0ELb1ELb0ELb1ELb1ELb0EEENS1_21CollectiveEpilogueFwdINS6_IJSA_NS7_ILi256EEESB_EEES9_SE_SG_Li256ELb1ELb1ELb1ELb0EEENS1_36VarlenDynamicPersistentTileSchedulerILi128ELi96ELi256ELi128ELb1ELb1ELb1ELb1ELb0ELb1EEEEEEEEEvNT_6ParamsE:
        /* <DEDUP_REMOVED lines=45> */
.L_x_11522:
        /* <DEDUP_REMOVED lines=22> */
.L_x_11523:
        /* <DEDUP_REMOVED lines=18> */
.L_x_11524:
        /* <DEDUP_REMOVED lines=22> */
.L_x_11525:
        /* <DEDUP_REMOVED lines=23> */
.L_x_11526:
        /* <DEDUP_REMOVED lines=8> */
.L_x_11528:
        /* <DEDUP_REMOVED lines=28> */
[----:B------:R-:W-:-:S03]  /*0a60*/  LOP3.LUT R5, R2, 0xffffff80, RZ, 0xc0, !PT ;  /* 0xffffff8002057812 */ /* 0x000fc600078ec0ff */
[----:B------:R-:W-:Y:S02]  /*0a70*/  IMAD.SHL.U32 R6, R4, 0x20, RZ ;  /* 0x0000002004067824 */ /* 0x000fe400078e00ff */
[----:B------:R-:W-:Y:S01]  /*0a80*/  IMAD.IADD R13, R0, 0x1, -R5 ;  /* 0x00000001000d7824 */ /* 0x000fe200078e0a05 */
[CC--:B------:R-:W-:Y:S02]  /*0a90*/  LEA.HI R5, R3.reuse, R0.reuse, RZ, 0x2 ;  /* 0x0000000003057211 */ /* 0x0c0fe400078f10ff */
[----:B------:R-:W-:Y:S02]  /*0aa0*/  LEA.HI R3, R3, R0, RZ, 0x4 ;  /* 0x0000000003037211 */ /* 0x000fe400078f20ff */
[----:B------:R-:W-:Y:S01]  /*0ab0*/  SHF.R.S32.HI R8, RZ, 0x1f, R13 ;  /* 0x0000001fff087819 */ /* 0x000fe2000001140d */
[----:B------:R-:W-:Y:S01]  /*0ac0*/  STL [R1], R13 ;  /* 0x0000000d01007387 */ /* 0x000fe20000100800 */
[----:B------:R-:W-:Y:S02]  /*0ad0*/  LOP3.LUT R11, R5, 0xfffffffc, RZ, 0xc0, !PT ;  /* 0xfffffffc050b7812 */ /* 0x000fe400078ec0ff */
[----:B------:R-:W-:-:S02]  /*0ae0*/  LOP3.LUT R5, R3, 0x3fffff0, RZ, 0xc0, !PT ;  /* 0x03fffff003057812 */ /* 0x000fc400078ec0ff */
[----:B------:R-:W-:Y:S01]  /*0af0*/  SHF.R.S32.HI R4, RZ, 0x4, R3 ;  /* 0x00000004ff047819 */ /* 0x000fe20000011403 */
[----:B------:R-:W-:Y:S01]  /*0b00*/  IMAD.IADD R12, R0, 0x1, -R11 ;  /* 0x00000001000c7824 */ /* 0x000fe200078e0a0b */
[----:B------:R-:W-:Y:S01]  /*0b10*/  LEA.HI R9, R8, R13, RZ, 0x2 ;  /* 0x0000000d08097211 */ /* 0x000fe200078f10ff */
[----:B------:R-:W-:Y:S01]  /*0b20*/  IMAD.IADD R5, R0, 0x1, -R5 ;  /* 0x0000000100057824 */ /* 0x000fe200078e0a05 */
[----:B------:R-:W-:Y:S02]  /*0b30*/  LEA.HI R0, R3, R4, RZ, 0x1 ;  /* 0x0000000403007211 */ /* 0x000fe400078f08ff */
[--C-:B------:R-:W-:Y:S02]  /*0b40*/  SHF.R.S32.HI R10, RZ, 0x2, R9.reuse ;  /* 0x00000002ff0a7819 */ /* 0x100fe40000011409 */
[----:B------:R-:W-:Y:S02]  /*0b50*/  SHF.R.S32.HI R7, RZ, 0x1f, R9 ;  /* 0x0000001fff077819 */ /* 0x000fe40000011409 */
[----:B------:R-:W-:-:S02]  /*0b60*/  SHF.R.S32.HI R3, RZ, 0x7, R2 ;  /* 0x00000007ff037819 */ /* 0x000fc40000011402 */
[----:B------:R-:W-:Y:S02]  /*0b70*/  LEA.HI R11, R7, R10, RZ, 0x3 ;  /* 0x0000000a070b7211 */ /* 0x000fe400078f18ff */
[----:B------:R-:W-:Y:S02]  /*0b80*/  LEA.HI R2, R2, R3, RZ, 0x1 ;  /* 0x0000000302027211 */ /* 0x000fe400078f08ff */
[----:B------:R-:W-:Y:S02]  /*0b90*/  LOP3.LUT R6, R6, 0xfffffc00, RZ, 0xc0, !PT ;  /* 0xfffffc0006067812 */ /* 0x000fe400078ec0ff */
[----:B------:R-:W-:Y:S02]  /*0ba0*/  LOP3.LUT R7, R0, 0x1ffffffe, RZ, 0xc0, !PT ;  /* 0x1ffffffe00077812 */ /* 0x000fe400078ec0ff */
[----:B------:R-:W-:Y:S01]  /*0bb0*/  LOP3.LUT R11, R11, 0xfffffff8, RZ, 0xc0, !PT ;  /* 0xfffffff80b0b7812 */ /* 0x000fe200078ec0ff */
[----:B------:R-:W-:Y:S01]  /*0bc0*/  IMAD R6, R5, 0x40, R6 ;  /* 0x0000004005067824 */ /* 0x000fe200078e0206 */
[----:B------:R-:W-:Y:S01]  /*0bd0*/  LEA.HI R8, R8, R13, RZ, 0x5 ;  /* 0x0000000d08087211 */ /* 0x000fe200078f28ff */
[----:B------:R-:W-:Y:S01]  /*0be0*/  IMAD.IADD R7, R4, 0x1, -R7 ;  /* 0x0000000104077824 */ /* 0x000fe200078e0a07 */
[----:B------:R-:W-:Y:S01]  /*0bf0*/  LOP3.LUT R2, R2, 0x3fffffe, RZ, 0xc0, !PT ;  /* 0x03fffffe02027812 */ /* 0x000fe200078ec0ff */
[----:B------:R-:W-:Y:S01]  /*0c00*/  IMAD.IADD R11, R10, 0x1, -R11 ;  /* 0x000000010a0b7824 */ /* 0x000fe200078e0a0b */
[----:B------:R-:W-:-:S02]  /*0c10*/  LEA.HI R0, R12, R12, RZ, 0x1 ;  /* 0x0000000c0c007211 */ /* 0x000fc400078f08ff */
[----:B------:R-:W-:Y:S01]  /*0c20*/  SHF.R.S32.HI R8, RZ, 0x5, R8 ;  /* 0x00000005ff087819 */ /* 0x000fe20000011408 */
[----:B------:R-:W-:Y:S01]  /*0c30*/  IMAD.IADD R2, R3, 0x1, -R2 ;  /* 0x0000000103027824 */ /* 0x000fe200078e0a02 */
[----:B------:R-:W-:Y:S01]  /*0c40*/  LOP3.LUT R3, R0, 0x1ffffffe, RZ, 0xc0, !PT ;  /* 0x1ffffffe00037812 */ /* 0x000fe200078ec0ff */
[----:B------:R-:W-:Y:S01]  /*0c50*/  IMAD R0, R7, 0x8, R6 ;  /* 0x0000000807007824 */ /* 0x000fe200078e0206 */
[----:B------:R-:W-:Y:S01]  /*0c60*/  LOP3.LUT R9, R9, 0x7ffffffc, RZ, 0xc0, !PT ;  /* 0x7ffffffc09097812 */ /* 0x000fe200078ec0ff */
[----:B------:R-:W-:Y:S02]  /*0c70*/  IMAD R11, R8, 0x10, R11 ;  /* 0x00000010080b7824 */ /* 0x000fe400078e020b */
[----:B------:R-:W-:Y:S01]  /*0c80*/  IMAD.IADD R3, R12, 0x1, -R3 ;  /* 0x000000010c037824 */ /* 0x000fe200078e0a03 */
[----:B------:R0:W-:Y:S01]  /*0c90*/  STL [R1+0x18], R0 ;  /* 0x0000180001007387 */ /* 0x0001e20000100800 */
[----:B------:R-:W-:-:S04]  /*0ca0*/  IMAD.IADD R9, R13, 0x1, -R9 ;  /* 0x000000010d097824 */ /* 0x000fc800078e0a09 */
[----:B------:R-:W-:-:S04]  /*0cb0*/  IMAD.SHL.U32 R17, R9, 0x2, RZ ;  /* 0x0000000209117824 */ /* 0x000fc800078e00ff */
[C---:B------:R-:W-:Y:S02]  /*0cc0*/  VIADD R229, R17.reuse, 0x8 ;  /* 0x0000000811e57836 */ /* 0x040fe40000000000 */
[----:B0-----:R-:W-:Y:S02]  /*0cd0*/  IMAD R0, R2, 0x40, R11 ;  /* 0x0000004002007824 */ /* 0x001fe400078e020b */
        /* <DEDUP_REMOVED lines=53> */
[----:B0-----:R-:W-:-:S07]  /*1030*/  SHF.R.S32.HI R2, RZ, 0x1f, R204 ;  /* 0x0000001fff027819 */ /* 0x001fce00000114cc */
.L_x_11640:
[----:B------:R-:W-:Y:S01]  /*1040*/  ULDC.64 UR8, c[0x0][0xa28] ;  /* 0x00028a0000087ab9 */ /* 0x000fe20000000a00 */
[----:B0---4-:R-:W0:Y:S01]  /*1050*/  LDC.64 R6, c[0x0][0x418] ;  /* 0x00010600ff067b82 */ /* 0x011e220000000a00 */
[----:B------:R-:W-:Y:S01]  /*1060*/  UISETP.NE.U32.AND UP0, UPT, UR8, URZ, UPT ;  /* 0x0000003f0800728c */ /* 0x000fe2000bf05070 */
[----:B------:R-:W-:-:S03]  /*1070*/  IMAD.MOV.U32 R4, RZ, RZ, RZ ;  /* 0x000000ffff047224 */ /* 0x000fc600078e00ff */
[----:B------:R-:W-:-:S03]  /*1080*/  UISETP.NE.AND.EX UP0, UPT, UR9, URZ, UPT, UP0 ;  /* 0x0000003f0900728c */ /* 0x000fc6000bf05300 */
[----:B------:R-:W-:Y:S01]  /*1090*/  ULDC.64 UR8, c[0x0][0xa18] ;  /* 0x0002860000087ab9 */ /* 0x000fe20000000a00 */
[----:B-12---:R-:W1:Y:S01]  /*10a0*/  LDC R0, c[0x0][0x424] ;  /* 0x00010900ff007b82 */ /* 0x006e620000000800 */
[----:B------:R-:W-:Y:S01]  /*10b0*/  UISETP.NE.U32.AND UP1, UPT, UR8, URZ, UPT ;  /* 0x0000003f0800728c */ /* 0x000fe2000bf25070 */
[----:B------:R-:W-:-:S03]  /*10c0*/  PLOP3.LUT P0, PT, PT, PT, UP0, 0x80, 0x0 ;  /* 0x000000000000781c */ /* 0x000fc60003f0f008 */
[----:B------:R-:W-:-:S03]  /*10d0*/  UISETP.NE.AND.EX UP1, UPT, UR9, URZ, UPT, UP1 ;  /* 0x0000003f0900728c */ /* 0x000fc6000bf25310 */
[----:B------:R-:W-:Y:S01]  /*10e0*/  @UP0 ULDC.64 UR8, c[0x0][0xa28] ;  /* 0x00028a0000080ab9 */ /* 0x000fe20000000a00 */
[----:B------:R-:W2:Y:S01]  /*10f0*/  LDC R9, c[0x0][0x2f0] ;  /* 0x0000bc00ff097b82 */ /* 0x000ea20000000800 */
[----:B------:R-:W-:Y:S01]  /*1100*/  @UP0 UIMAD.WIDE UR8, UR7, 0x4, UR8 ;  /* 0x00000004070808a5 */ /* 0x000fe2000f8e0208 */
[----:B------:R-:W-:-:S05]  /*1110*/  PLOP3.LUT P2, PT, PT, PT, UP1, 0x80, 0x0 ;  /* 0x000000000000781c */ /* 0x000fca0003f4f018 */
[----:B------:R-:W-:Y:S01]  /*1120*/  @UP1 ULDC.64 UR10, c[0x0][0xa18] ;  /* 0x00028600000a1ab9 */ /* 0x000fe20000000a00 */
[----:B------:R-:W-:Y:S02]  /*1130*/  IMAD.U32 R2, RZ, RZ, UR8 ;  /* 0x00000008ff027e24 */ /* 0x000fe4000f8e00ff */
[----:B---3--:R-:W-:Y:S01]  /*1140*/  IMAD.U32 R3, RZ, RZ, UR9 ;  /* 0x00000009ff037e24 */ /* 0x008fe2000f8e00ff */
[----:B------:R-:W-:-:S04]  /*1150*/  @UP1 UIMAD.WIDE UR8, UR7, 0x4, UR10 ;  /* 0x00000004070818a5 */ /* 0x000fc8000f8e020a */
[----:B------:R3:W5:Y:S02]  /*1160*/  @P0 LDG.E R4, desc[UR48][R2.64] ;  /* 0x0000003002040981 */ /* 0x000764000c1e1900 */
[----:B------:R-:W-:Y:S02]  /*1170*/  IMAD.U32 R18, RZ, RZ, UR8 ;  /* 0x00000008ff127e24 */ /* 0x000fe4000f8e00ff */
[----:B------:R-:W-:Y:S01]  /*1180*/  IMAD.U32 R19, RZ, RZ, UR9 ;  /* 0x00000009ff137e24 */ /* 0x000fe2000f8e00ff */
[----:B------:R-:W-:-:S04]  /*1190*/  ULDC.64 UR8, c[0x0][0xa20] ;  /* 0x0002880000087ab9 */ /* 0x000fc80000000a00 */
[----:B------:R3:W5:Y:S01]  /*11a0*/  @P2 LDG.E R18, desc[UR48][R18.64] ;  /* 0x0000003012122981 */ /* 0x000762000c1e1900 */
[----:B0-----:R-:W-:Y:S01]  /*11b0*/  ISETP.NE.U32.AND P0, PT, R6, RZ, PT ;  /* 0x000000ff0600720c */ /* 0x001fe20003f05070 */
[----:B------:R-:W-:Y:S01]  /*11c0*/  ULOP3.LUT UR40, UR5, 0xffff, URZ, 0xc0, !UPT ;  /* 0x0000ffff05287892 */ /* 0x000fe2000f8ec03f */
[----:B------:R-:W-:Y:S02]  /*11d0*/  ISETP.NE.U32.AND P1, PT, RZ, UR8, PT ;  /* 0x00000008ff007c0c */ /* 0x000fe4000bf25070 */
[----:B------:R-:W-:Y:S02]  /*11e0*/  ISETP.NE.AND.EX P0, PT, R7, RZ, PT, P0 ;  /* 0x000000ff0700720c */ /* 0x000fe40003f05300 */
[----:B------:R-:W-:Y:S02]  /*11f0*/  ISETP.NE.AND.EX P1, PT, RZ, UR9, PT, P1 ;  /* 0x00000009ff007c0c */ /* 0x000fe4000bf25310 */
[----:B-1----:R-:W-:Y:S01]  /*1200*/  SEL R0, R0, 0x1, P0 ;  /* 0x0000000100007807 */ /* 0x002fe20000000000 */
[----:B---3--:R-:W-:Y:S10]  /*1210*/  @P2 BRA `(.L_x_11529) ;  /* 0x0000000000302947 */ /* 0x008ff40003800000 */
[----:B------:R-:W-:Y:S01]  /*1220*/  ULDC.64 UR8, c[0x0][0xa00] ;  /* 0x0002800000087ab9 */ /* 0x000fe20000000a00 */
[----:B-----5:R-:W0:Y:S01]  /*1230*/  LDC R18, c[0x0][0x288] ;  /* 0x0000a200ff127b82 */ /* 0x020e220000000800 */
[----:B------:R-:W-:-:S04]  /*1240*/  ISETP.NE.U32.AND P0, PT, RZ, UR8, PT ;  /* 0x00000008ff007c0c */ /* 0x000fc8000bf05070 */
[----:B------:R-:W-:-:S13]  /*1250*/  ISETP.NE.AND.EX P0, PT, RZ, UR9, PT, P0 ;  /* 0x00000009ff007c0c */ /* 0x000fda000bf05300 */
[----:B------:R-:W-:Y:S05]  /*1260*/  @!P0 BRA `(.L_x_11529) ;  /* 0x00000000001c8947 */ /* 0x000fea0003800000 */
[----:B------:R-:W-:Y:S02]  /*1270*/  ULDC.64 UR8, c[0x0][0xa00] ;  /* 0x0002800000087ab9 */ /* 0x000fe40000000a00 */
[----:B------:R-:W-:-:S06]  /*1280*/  UIMAD.WIDE UR8, UR7, 0x4, UR8 ;  /* 0x00000004070878a5 */ /* 0x000fcc000f8e0208 */
[----:B------:R-:W-:Y:S02]  /*1290*/  IMAD.U32 R2, RZ, RZ, UR8 ;  /* 0x00000008ff027e24 */ /* 0x000fe4000f8e00ff */
[----:B------:R-:W-:-:S05]  /*12a0*/  IMAD.U32 R3, RZ, RZ, UR9 ;  /* 0x00000009ff037e24 */ /* 0x000fca000f8e00ff */
[----:B0-----:R-:W3:Y:S04]  /*12b0*/  LDG.E R18, desc[UR48][R2.64] ;  /* 0x0000003002127981 */ /* 0x001ee8000c1e1900 */
[----:B------:R-:W3:Y:S02]  /*12c0*/  LDG.E R5, desc[UR48][R2.64+0x4] ;  /* 0x0000043002057981 */ /* 0x000ee4000c1e1900 */
[----:B---3--:R-:W-:-:S07]  /*12d0*/  IMAD.IADD R18, R5, 0x1, -R18 ;  /* 0x0000000105127824 */ /* 0x008fce00078e0a12 */
.L_x_11529:
[----:B------:R-:W-:Y:S01]  /*12e0*/  UMOV UR41, UR7 ;  /* 0x0000000700297c82 */ /* 0x000fe20008000000 */
[----:B--2---:R-:W-:Y:S01]  /*12f0*/  IMAD R19, R0, R9, RZ ;  /* 0x0000000900137224 */ /* 0x004fe200078e02ff */
[----:B------:R-:W-:Y:S06]  /*1300*/  @!P1 BRA `(.L_x_11530) ;  /* 0x0000000000189947 */ /* 0x000fec0003800000 */
[----:B------:R-:W-:Y:S02]  /*1310*/  ULDC.64 UR8, c[0x0][0xa20] ;  /* 0x0002880000087ab9 */ /* 0x000fe40000000a00 */
[----:B------:R-:W-:-:S06]  /*1320*/  UIMAD.WIDE UR8, UR7, 0x4, UR8 ;  /* 0x00000004070878a5 */ /* 0x000fcc000f8e0208 */
[----:B------:R-:W-:Y:S02]  /*1330*/  IMAD.U32 R2, RZ, RZ, UR8 ;  /* 0x00000008ff027e24 */ /* 0x000fe4000f8e00ff */
[----:B------:R-:W-:-:S05]  /*1340*/  IMAD.U32 R3, RZ, RZ, UR9 ;  /* 0x00000009ff037e24 */ /* 0x000fca000f8e00ff */
[----:B------:R1:W5:Y:S01]  /*1350*/  LDG.E R19, desc[UR48][R2.64] ;  /* 0x0000003002137981 */ /* 0x000362000c1e1900 */
[----:B------:R-:W-:Y:S05]  /*1360*/  BRA `(.L_x_11531) ;  /* 0x00000000002c7947 */ /* 0x000fea0003800000 */
.L_x_11530:
        /* <DEDUP_REMOVED lines=9> */
[----:B------:R-:W2:Y:S02]  /*1400*/  LDG.E R0, desc[UR48][R2.64+0x4] ;  /* 0x0000043002007981 */ /* 0x000ea4000c1e1900 */
[----:B--2---:R-:W-:-:S07]  /*1410*/  IMAD.IADD R19, R0, 0x1, -R19 ;  /* 0x0000000100137824 */ /* 0x004fce00078e0a13 */
.L_x_11531:
[----:B------:R-:W2:Y:S01]  /*1420*/  LDC R0, c[0x0][0x448] ;  /* 0x00011200ff007b82 */ /* 0x000ea20000000800 */
[----:B------:R-:W-:Y:S01]  /*1430*/  USHF.L.U32 UR42, UR6, 0x7, URZ ;  /* 0x00000007062a7899 */ /* 0x000fe2000800063f */
[----:B-----5:R-:W-:Y:S01]  /*1440*/  IMAD.IADD R19, R19, 0x1, -R4 ;  /* 0x0000000113137824 */ /* 0x020fe200078e0a04 */
[----:B------:R-:W-:Y:S01]  /*1450*/  ULDC.64 UR12, c[0x0][0x9e0] ;  /* 0x00027800000c7ab9 */ /* 0x000fe20000000a00 */
[----:B------:R-:W-:Y:S01]  /*1460*/  LOP3.LUT R16, R16, 0xfff7ffff, RZ, 0xc0, !PT ;  /* 0xfff7ffff10107812 */ /* 0x000fe200078ec0ff */
[----:B------:R-:W-:Y:S02]  /*1470*/  UIADD3 UR4, UR42, 0x7f, URZ ;  /* 0x0000007f2a047890 */ /* 0x000fe4000fffe03f */
[----:B------:R-:W-:Y:S01]  /*1480*/  UISETP.GE.AND UP0, UPT, UR13, 0x1, UPT ;  /* 0x000000010d00788c */ /* 0x000fe2000bf06270 */
[----:B01----:R-:W-:-:S03]  /*1490*/  IADD3 R3, R19, 0x1, -R18 ;  /* 0x0000000113037810 */ /* 0x003fc60007ffe812 */
[----:B------:R-:W-:Y:S02]  /*14a0*/  UP2UR UR47, UPR, URZ, 0x1 ;  /* 0x000000013f2f7883 */ /* 0x000fe40008000000 */
[----:B------:R-:W-:Y:S02]  /*14b0*/  PLOP3.LUT P0, PT, PT, PT, UP0, 0x40, 0x0 ;  /* 0x000000000000781c */ /* 0x000fe40003f0e808 */
[----:B--2---:R-:W-:Y:S01]  /*14c0*/  ISETP.NE.AND P1, PT, R0, 0x1, PT ;  /* 0x000000010000780c */ /* 0x004fe20003f25270 */
[----:B------:R-:W-:-:S12]  /*14d0*/  IMAD.U32 R0, RZ, RZ, UR4 ;  /* 0x00000004ff007e24 */ /* 0x000fd8000f8e00ff */
[----:B------:R-:W0:Y:S01]  /*14e0*/  @P1 LDC R2, c[0x0][0x44c] ;  /* 0x00011300ff021b82 */ /* 0x000e220000000800 */
[----:B------:R-:W-:-:S07]  /*14f0*/  @P1 LOP3.LUT R16, R16, 0x80000, RZ, 0xfc, !PT ;  /* 0x0008000010101812 */ /* 0x000fce00078efcff */
[----:B------:R-:W1:Y:S01]  /*1500*/  @P1 LDC R5, c[0x0][0x450] ;  /* 0x00011400ff051b82 */ /* 0x000e620000000800 */
[----:B0-----:R-:W-:-:S05]  /*1510*/  @P1 IMAD.HI.U32 R2, R2, UR4, RZ ;  /* 0x0000000402021c27 */ /* 0x001fca000f8e00ff */
[----:B-1----:R-:W-:-:S05]  /*1520*/  @P1 SHF.R.U32.HI R0, RZ, R5, R2 ;  /* 0x00000005ff001219 */ /* 0x002fca0000011602 */
[----:B------:R-:W-:-:S04]  /*1530*/  IMAD.IADD R3, R3, 0x1, R0 ;  /* 0x0000000103037824 */ /* 0x000fc800078e0200 */
[----:B------:R-:W-:Y:S01]  /*1540*/  VIADD R0, R3, UR12 ;  /* 0x0000000c03007c36 */ /* 0x000fe20008000000 */
[----:B------:R-:W-:Y:S06]  /*1550*/  @P0 BRA `(.L_x_11532) ;  /* 0x0000000000480947 */ /* 0x000fec0003800000 */
[C---:B------:R-:W-:Y:S01]  /*1560*/  ISETP.GT.AND P0, PT, R3.reuse, RZ, PT ;  /* 0x000000ff0300720c */ /* 0x040fe20003f04270 */
[----:B------:R-:W-:-:S05]  /*1570*/  VIADD R2, R3, 0xffffffff ;  /* 0xffffffff03027836 */ /* 0x000fca0000000000 */
[----:B------:R-:W-:-:S07]  /*1580*/  R2UR UR4, R2 ;  /* 0x00000000020472ca */ /* 0x000fce00000e0000 */
[----:B------:R-:W-:Y:S08]  /*1590*/  @P0 BRA `(.L_x_11533) ;  /* 0x0000000000200947 */ /* 0x000ff00003800000 */
[----:B------:R-:W-:Y:S01]  /*15a0*/  R2UR UR4, R3 ;  /* 0x00000000030472ca */ /* 0x000fe200000e0000 */
[----:B------:R-:W-:-:S11]  /*15b0*/  UISETP.NE.AND UP0, UPT, UR13, 0x1, UPT ;  /* 0x000000010d00788c */ /* 0x000fd6000bf05270 */
[----:B------:R-:W-:Y:S01]  /*15c0*/  @UP0 ULDC.64 UR8, c[0x0][0x9e8] ;  /* 0x00027a0000080ab9 */ /* 0x000fe20000000a00 */
[----:B------:R-:W-:-:S04]  /*15d0*/  UIADD3 UR4, -UR4, URZ, URZ ;  /* 0x0000003f04047290 */ /* 0x000fc8000fffe13f */
[----:B------:R-:W-:-:S04]  /*15e0*/  UIMAD.WIDE.U32 UR6, UR4, UR8, URZ ;  /* 0x00000008040672a5 */ /* 0x000fc8000f8e003f */
[----:B------:R-:W-:-:S04]  /*15f0*/  @UP0 USHF.R.U32.HI UR4, URZ, UR9, UR7 ;  /* 0x000000093f040299 */ /* 0x000fc80008011607 */
[----:B------:R-:W-:Y:S01]  /*1600*/  ULOP3.LUT UR4, URZ, UR4, URZ, 0x33, !UPT ;  /* 0x000000043f047292 */ /* 0x000fe2000f8e333f */
[----:B------:R-:W-:Y:S11]  /*1610*/  BRA `(.L_x_11534) ;  /* 0x0000000000107947 */ /* 0x000ff60003800000 */
.L_x_11533:
[----:B------:R-:W-:-:S11]  /*1620*/  UISETP.NE.AND UP0, UPT, UR13, 0x1, UPT ;  /* 0x000000010d00788c */ /* 0x000fd6000bf05270 */
[----:B------:R-:W-:Y:S02]  /*1630*/  @UP0 ULDC.64 UR8, c[0x0][0x9e8] ;  /* 0x00027a0000080ab9 */ /* 0x000fe40000000a00 */
[----:B------:R-:W-:-:S04]  /*1640*/  UIMAD.WIDE.U32 UR6, UR4, UR8, URZ ;  /* 0x00000008040672a5 */ /* 0x000fc8000f8e003f */
[----:B------:R-:W-:-:S12]  /*1650*/  @UP0 USHF.R.U32.HI UR4, URZ, UR9, UR7 ;  /* 0x000000093f040299 */ /* 0x000fd80008011607 */
.L_x_11534:
[----:B------:R-:W-:-:S06]  /*1660*/  UIMAD UR4, UR4, UR13, UR13 ;  /* 0x0000000d040472a4 */ /* 0x000fcc000f8e020d */
[----:B------:R-:W-:-:S07]  /*1670*/  VIMNMX R0, R0, UR4, PT ;  /* 0x0000000400007c48 */ /* 0x000fce000bfe0100 */
.L_x_11532:
[----:B------:R-:W0:Y:S01]  /*1680*/  @P1 LDC R4, c[0x0][0x44c] ;  /* 0x00011300ff041b82 */ /* 0x000e220000000800 */
[----:B------:R-:W-:Y:S01]  /*1690*/  UISETP.GE.AND UP0, UPT, UR13, 0x1, UPT ;  /* 0x000000010d00788c */ /* 0x000fe2000bf06270 */
[----:B------:R-:W-:Y:S01]  /*16a0*/  IMAD.U32 R3, RZ, RZ, UR42 ;  /* 0x0000002aff037e24 */ /* 0x000fe2000f8e00ff */
[----:B------:R-:W-:Y:S01]  /*16b0*/  ULDC UR4, c[0x0][0x9dc] ;  /* 0x0002770000047ab9 */ /* 0x000fe20000000800 */
[----:B------:R-:W-:Y:S02]  /*16c0*/  VIADD R2, R0, 0x5f ;  /* 0x0000005f00027836 */ /* 0x000fe40000000000 */
[----:B------:R-:W-:Y:S01]  /*16d0*/  VIADD R0, R19, 0x5f ;  /* 0x0000005f13007836 */ /* 0x000fe20000000000 */
[----:B------:R-:W-:Y:S01]  /*16e0*/  PLOP3.LUT P0, PT, PT, PT, UP0, 0x40, 0x0 ;  /* 0x000000000000781c */ /* 0x000fe20003f0e808 */
[----:B------:R-:W1:Y:S01]  /*16f0*/  @P1 LDC R5, c[0x0][0x450] ;  /* 0x00011400ff051b82 */ /* 0x000e620000000800 */
[----:B------:R-:W-:-:S04]  /*1700*/  IMAD.HI R2, R2, 0x2aaaaaab, RZ ;  /* 0x2aaaaaab02027827 */ /* 0x000fc800078e02ff */
[----:B------:R-:W-:-:S04]  /*1710*/  IMAD.HI R0, R0, 0x2aaaaaab, RZ ;  /* 0x2aaaaaab00007827 */ /* 0x000fc800078e02ff */
[----:B0-----:R-:W-:-:S05]  /*1720*/  @P1 IMAD.HI.U32 R4, R4, UR42, RZ ;  /* 0x0000002a04041c27 */ /* 0x001fca000f8e00ff */
[----:B-1----:R-:W-:Y:S02]  /*1730*/  @P1 SHF.R.U32.HI R3, RZ, R5, R4 ;  /* 0x00000005ff031219 */ /* 0x002fe40000011604 */
[----:B------:R-:W-:Y:S02]  /*1740*/  SHF.R.U32.HI R5, RZ, 0x1f, R2 ;  /* 0x0000001fff057819 */ /* 0x000fe40000011602 */
[----:B------:R-:W-:Y:S02]  /*1750*/  IADD3 R4, R3, R19, -R18 ;  /* 0x0000001303047210 */ /* 0x000fe40007ffe812 */
[----:B------:R-:W-:Y:S02]  /*1760*/  SHF.R.U32.HI R3, RZ, 0x1f, R0 ;  /* 0x0000001fff037819 */ /* 0x000fe40000011600 */
[----:B------:R-:W-:Y:S01]  /*1770*/  LEA.HI.SX32 R2, R2, R5, 0x1c ;  /* 0x0000000502027211 */ /* 0x000fe200078fe2ff */
[----:B------:R-:W-:Y:S01]  /*1780*/  VIADD R6, R4, -UR4 ;  /* 0x8000000404067c36 */ /* 0x000fe20008000000 */
[----:B------:R-:W-:-:S04]  /*1790*/  LEA.HI.SX32 R3, R0, R3, 0x1c ;  /* 0x0000000300037211 */ /* 0x000fc800078fe2ff */
[----:B------:R-:W-:Y:S02]  /*17a0*/  R2UR UR8, R6 ;  /* 0x00000000060872ca */ /* 0x000fe400000e0000 */
[----:B------:R-:W-:Y:S01]  /*17b0*/  VIMNMX R152, R3, R2, PT ;  /* 0x0000000203987248 */ /* 0x000fe20003fe0100 */
[----:B------:R-:W-:-:S12]  /*17c0*/  @P0 BRA `(.L_x_11535) ;  /* 0x0000000000480947 */ /* 0x000fd80003800000 */
[----:B------:R-:W-:-:S13]  /*17d0*/  R2UR UR4, R4 ;  /* 0x00000000040472ca */ /* 0x000fda00000e0000 */
        /* <DEDUP_REMOVED lines=10> */
.L_x_11536:
[----:B------:R-:W-:-:S11]  /*1880*/  UISETP.NE.AND UP0, UPT, UR13, 0x1, UPT ;  /* 0x000000010d00788c */ /* 0x000fd6000bf05270 */
[----:B------:R-:W-:Y:S02]  /*1890*/  @UP0 ULDC.64 UR10, c[0x0][0x9e8] ;  /* 0x00027a00000a0ab9 */ /* 0x000fe40000000a00 */
[----:B------:R-:W-:-:S04]  /*18a0*/  UIMAD.WIDE.U32 UR6, UR4, UR10, URZ ;  /* 0x0000000a040672a5 */ /* 0x000fc8000f8e003f */
[----:B------:R-:W-:-:S12]  /*18b0*/  @UP0 USHF.R.U32.HI UR4, URZ, UR11, UR7 ;  /* 0x0000000b3f040299 */ /* 0x000fd80008011607 */
.L_x_11537:
[----:B------:R-:W-:-:S04]  /*18c0*/  UIMAD UR4, UR4, UR13, URZ ;  /* 0x0000000d040472a4 */ /* 0x000fc8000f8e023f */
[----:B------:R-:W-:-:S04]  /*18d0*/  UISETP.LT.AND UP0, UPT, UR8, UR4, UPT ;  /* 0x000000040800728c */ /* 0x000fc8000bf01270 */
[----:B------:R-:W-:-:S12]  /*18e0*/  USEL UR8, UR8, UR4, !UP0 ;  /* 0x0000000408087287 */ /* 0x000fd8000c000000 */
.L_x_11535:
        /* <DEDUP_REMOVED lines=12> */
[----:B------:R-:W-:-:S06]  /*19b0*/  USHF.R.U32.HI UR44, URZ, 0x10, UR5 ;  /* 0x000000103f2c7899 */ /* 0x000fcc0008011605 */
[----:B------:R-:W-:Y:S06]  /*19c0*/  @!P0 BRA `(.L_x_11538) ;  /* 0x0000000000988947 */ /* 0x000fec0003800000 */
[----:B------:R-:W-:Y:S01]  /*19d0*/  UISETP.NE.AND UP0, UPT, UR44, URZ, UPT ;  /* 0x0000003f2c00728c */ /* 0x000fe2000bf05270 */
[----:B------:R-:W-:-:S03]  /*19e0*/  ULDC UR4, c[0x0][0x9f0] ;  /* 0x00027c0000047ab9 */ /* 0x000fc60000000800 */
        /* <DEDUP_REMOVED lines=36> */
.L_x_11538:
        /* <DEDUP_REMOVED lines=107> */
.L_x_11540:
        /* <DEDUP_REMOVED lines=13> */
.L_x_11735:
[----:B------:R-:W-:Y:S01]  /*23b0*/  IMAD.U32 R0, RZ, RZ, UR46 ;  /* 0x0000002eff007e24 */ /* 0x000fe2000f8e00ff */
[----:B------:R-:W-:Y:S05]  /*23c0*/  WARPSYNC.ALL ;  /* 0x0000000000007948 */ /* 0x000fea0003800000 */
[----:B------:R1:W-:Y:S01]  /*23d0*/  BAR.SYNC.DEFER_BLOCKING R7, 0x100 ;  /* 0x000400070000751d */ /* 0x0003e20000010000 */
[----:B------:R-:W-:-:S13]  /*23e0*/  ISETP.NE.AND P0, PT, R0, 0x3, PT ;  /* 0x000000030000780c */ /* 0x000fda0003f05270 */
[----:B-1----:R-:W-:Y:S05]  /*23f0*/  @!P0 BRA `(.L_x_11542) ;  /* 0x0000000000048947 */ /* 0x002fea0003800000 */
[----:B------:R-:W-:Y:S01]  /*2400*/  BPT.TRAP 0x1 ;  /* 0x000000040000795c */ /* 0x000fe20000300000 */
.L_x_11542:
[----:B------:R-:W-:Y:S01]  /*2410*/  R2UR UR22, R6 ;  /* 0x00000000061672ca */ /* 0x000fe200000e0000 */
[----:B------:R-:W-:-:S05]  /*2420*/  IMAD.U32 R8, RZ, RZ, UR37 ;  /* 0x00000025ff087e24 */ /* 0x000fca000f8e00ff */
[----:B------:R-:W-:-:S07]  /*2430*/  SHF.L.U32 R8, R8, 0x1f, RZ ;  /* 0x0000001f08087819 */ /* 0x000fce00000006ff */
[----:B------:R-:W-:-:S09]  /*2440*/  ULEA UR22, UR38, UR22, 0x3 ;  /* 0x0000001626167291 */ /* 0x000fd2000f8e183f */
[----:B------:R1:W2:Y:S01]  /*2450*/  SYNCS.PHASECHK.TRANS64.TRYWAIT P1, [UR22+0x22830], R8 ;  /* 0x02283008ff0075a7 */ /* 0x0002a20008020156 */
[----:B------:R-:W-:Y:S05]  /*2460*/  @!P0 BRA `(.L_x_11543) ;  /* 0x0000000000048947 */ /* 0x000fea0003800000 */
[----:B------:R-:W-:Y:S01]  /*2470*/  BPT.TRAP 0x1 ;  /* 0x000000040000795c */ /* 0x000fe20000300000 */
.L_x_11543:
[----:B--2---:R-:W-:Y:S05]  /*2480*/  @P1 BRA `(.L_x_11544) ;  /* 0x0000000000081947 */ /* 0x004fea0003800000 */
[----:B------:R-:W2:Y:S02]  /*2490*/  SYNCS.PHASECHK.TRANS64.TRYWAIT P1, [UR22+0x22830], R8 ;  /* 0x02283008ff0075a7 */ /* 0x000ea40008020156 */
[----:B--2---:R-:W-:Y:S05]  /*24a0*/  @!P1 BRA `(.L_x_11545) ;  /* 0x0000016000409947 */ /* 0x004fea0003800000 */
.L_x_11544:
        /* <DEDUP_REMOVED lines=8> */
[----:B------:R-:W2:Y:S01]  /*2530*/  S2R R0, SR_TID.X ;  /* 0x0000000000007919 */ /* 0x000ea20000002100 */
        /* <DEDUP_REMOVED lines=15> */
[----:B--2---:R-:W-:-:S04]  /*2630*/  SHF.R.U32.HI R0, RZ, 0x7, R0 ;  /* 0x00000007ff007819 */ /* 0x004fc80000011600 */
[----:B0-----:R-:W-:Y:S01]  /*2640*/  IADD3 R3, -R0, 0xb, RZ ;  /* 0x0000000b00037810 */ /* 0x001fe20007ffe1ff */
        /* <DEDUP_REMOVED lines=13> */
.L_x_11546:
[----:B------:R-:W2:Y:S01]  /*2720*/  LDC R0, c[0x0][0x448] ;  /* 0x00011200ff007b82 */ /* 0x000ea20000000800 */
[----:B------:R-:W-:Y:S02]  /*2730*/  UIADD3 UR6, UR22, 0x22840, URZ ;  /* 0x0002284016067890 */ /* 0x000fe4000fffe03f */
[----:B------:R-:W-:Y:S01]  /*2740*/  UISETP.NE.AND UP0, UPT, UR47, URZ, UPT ;  /* 0x0000003f2f00728c */ /* 0x000fe2000bf05270 */
[----:B------:R-:W-:Y:S01]  /*2750*/  ULDC UR23, c[0x0][0x9dc] ;  /* 0x0002770000177ab9 */ /* 0x000fe20000000800 */
[----:B------:R-:W-:-:S03]  /*2760*/  ULDC UR14, c[0x0][0x9e0] ;  /* 0x00027800000e7ab9 */ /* 0x000fc60000000800 */
[----:B------:R-:W3:Y:S01]  /*2770*/  S2UR UR7, SR_CgaCtaId ;  /* 0x00000000000779c3 */ /* 0x000ee20000008800 */
[----:B--2---:R-:W-:Y:S01]  /*2780*/  ISETP.NE.AND P1, PT, R0, 0x1, PT ;  /* 0x000000010000780c */ /* 0x004fe20003f25270 */
[----:B------:R-:W-:-:S04]  /*2790*/  VIADD R0, R22, UR42 ;  /* 0x0000002a16007c36 */ /* 0x000fc80008000000 */
[----:B------:R-:W-:Y:S01]  /*27a0*/  IMAD.MOV.U32 R2, RZ, RZ, R0 ;  /* 0x000000ffff027224 */ /* 0x000fe200078e0000 */
[----:B---3--:R-:W-:-:S07]  /*27b0*/  UPRMT UR6, UR7, 0x654, UR6 ;  /* 0x0000065407067896 */ /* 0x008fce0008000006 */
[----:B------:R-:W2:Y:S08]  /*27c0*/  @P1 LDC R5, c[0x0][0x44c] ;  /* 0x00011300ff051b82 */ /* 0x000eb00000000800 */
[----:B------:R-:W3:Y:S01]  /*27d0*/  @P1 LDC R9, c[0x0][0x450] ;  /* 0x00011400ff091b82 */ /* 0x000ee20000000800 */
[----:B------:R-:W-:Y:S01]  /*27e0*/  SYNCS.ARRIVE.TRANS64.RED.A1T0 RZ, [UR6], RZ ;  /* 0x000000ffffff79a7 */ /* 0x000fe20008100406 */
[----:B------:R-:W-:Y:S01]  /*27f0*/  ULOP3.LUT UR6, URZ, UR23, URZ, 0x33, !UPT ;  /* 0x000000173f067292 */ /* 0x000fe2000f8e333f */
[----:B--2---:R-:W-:-:S04]  /*2800*/  @P1 IMAD.HI.U32 R4, R0, R5, RZ ;  /* 0x0000000500041227 */ /* 0x004fc800078e00ff */
[C---:B------:R-:W-:Y:S01]  /*2810*/  IMAD R0, R152.reuse, -0x60, R19 ;  /* 0xffffffa098007824 */ /* 0x040fe200078e0213 */
[----:B---3--:R-:W-:Y:S01]  /*2820*/  @P1 SHF.R.U32.HI R2, RZ, R9, R4 ;  /* 0x00000009ff021219 */ /* 0x008fe20000011604 */
[----:B------:R-:W-:Y:S01]  /*2830*/  IMAD.MOV.U32 R9, RZ, RZ, -0x60 ;  /* 0xffffffa0ff097424 */ /* 0x000fe200078e00ff */
[----:B------:R-:W-:Y:S02]  /*2840*/  PLOP3.LUT P1, PT, PT, PT, UP0, 0x40, 0x0 ;  /* 0x000000000000781c */ /* 0x000fe40003f2e808 */
[C-C-:B------:R-:W-:Y:S01]  /*2850*/  IADD3 R5, -R17.reuse, 0x61, R0.reuse ;  /* 0x0000006111057810 */ /* 0x140fe20007ffe100 */
[----:B------:R-:W2:Y:S01]  /*2860*/  SHFL.IDX PT, R10, R2, RZ, 0x1c1f ;  /* 0x001c1fff020a7589 */ /* 0x000ea200000e0000 */
[----:B------:R-:W-:Y:S01]  /*2870*/  IMAD R14, R152, R9, 0x60 ;  /* 0x00000060980e7424 */ /* 0x000fe200078e0209 */
[----:B------:R-:W-:Y:S02]  /*2880*/  IADD3 R9, -R17, 0x60, R0 ;  /* 0x0000006011097810 */ /* 0x000fe40007ffe100 */
[----:B------:R-:W-:-:S02]  /*2890*/  IMAD.IADD R5, R5, 0x1, -R18 ;  /* 0x0000000105057824 */ /* 0x000fc400078e0a12 */
[----:B------:R-:W-:Y:S02]  /*28a0*/  IMAD.IADD R20, R14, 0x1, -R17 ;  /* 0x000000010e147824 */ /* 0x000fe400078e0a11 */
[C---:B------:R-:W-:Y:S02]  /*28b0*/  VIADD R12, R5.reuse, UR14 ;  /* 0x0000000e050c7c36 */ /* 0x040fe40008000000 */
[----:B------:R-:W-:-:S03]  /*28c0*/  VIADD R11, R5, UR6 ;  /* 0x00000006050b7c36 */ /* 0x000fc60008000000 */
[----:B--2---:R-:W-:Y:S01]  /*28d0*/  VIADDMNMX R0, R10, R12, R9, PT ;  /* 0x0000000c0a007246 */ /* 0x004fe20003800109 */
        /* <DEDUP_REMOVED lines=15> */
.L_x_11549:
[----:B------:R-:W-:Y:S02]  /*29d0*/  ULDC UR6, c[0x0][0x9e4] ;  /* 0x0002790000067ab9 */ /* 0x000fe40000000800 */
[----:B------:R-:W-:-:S05]  /*29e0*/  IMAD.U32 R13, RZ, RZ, UR6 ;  /* 0x00000006ff0d7e24 */ /* 0x000fca000f8e00ff */
[----:B------:R-:W-:-:S13]  /*29f0*/  ISETP.NE.AND P1, PT, R13, 0x1, PT ;  /* 0x000000010d00780c */ /* 0x000fda0003f25270 */
[----:B------:R-:W2:Y:S02]  /*2a00*/  @P1 LDC.64 R72, c[0x0][0x9e8] ;  /* 0x00027a00ff481b82 */ /* 0x000ea40000000a00 */
[----:B--2---:R-:W-:-:S05]  /*2a10*/  @P1 IMAD.HI.U32 R10, R5, R72, RZ ;  /* 0x00000048050a1227 */ /* 0x004fca00078e00ff */
[----:B------:R-:W-:-:S07]  /*2a20*/  @P1 SHF.R.U32.HI R5, RZ, R73, R10 ;  /* 0x00000049ff051219 */ /* 0x000fce000001160a */
.L_x_11550:
[----:B------:R-:W-:Y:S05]  /*2a30*/  BSYNC B0 ;  /* 0x0000000000007941 */ /* 0x000fea0003800000 */
.L_x_11548:
[----:B------:R-:W-:-:S05]  /*2a40*/  IMAD R5, R5, R13, R20 ;  /* 0x0000000d05057224 */ /* 0x000fca00078e0214 */
[----:B------:R-:W-:Y:S02]  /*2a50*/  VIADDMNMX R0, R5, R13, R0, PT ;  /* 0x0000000d05007246 */ /* 0x000fe40003800100 */
[----:B------:R-:W-:-:S07]  /*2a60*/  VIMNMX R4, R4, R5, !PT ;  /* 0x0000000504047248 */ /* 0x000fce0007fe0100 */
.L_x_11547:
[C---:B------:R-:W-:Y:S01]  /*2a70*/  ISETP.GE.AND P1, PT, R14.reuse, 0x2, PT ;  /* 0x000000020e00780c */ /* 0x040fe20003f26270 */
[----:B------:R-:W2:Y:S01]  /*2a80*/  SHFL.IDX PT, R2, R2, 0x1, 0x1c1f ;  /* 0x003c1f0002027f89 */ /* 0x000ea200000e0000 */
        /* <DEDUP_REMOVED lines=13> */
[----:B--2---:R-:W-:Y:S01]  /*2b60*/  IMAD.IADD R10, R11, 0x1, R2 ;  /* 0x000000010b0a7824 */ /* 0x004fe200078e0202 */
        /* <DEDUP_REMOVED lines=85> */
[C---:B------:R-:W-:Y:S02]  /*30c0*/  ISETP.GE.AND P3, PT, R14.reuse, 0x52, PT ;  /* 0x000000520e00780c */ /* 0x040fe40003f66270 */
[----:B------:R-:W-:Y:S02]  /*30d0*/  ISETP.GE.AND P6, PT, R14, 0x1, PT ;  /* 0x000000010e00780c */ /* 0x000fe40003fc6270 */
[----:B------:R-:W-:Y:S02]  /*30e0*/  ISETP.GT.AND P4, PT, R4, 0x51, !P3 ;  /* 0x000000510400780c */ /* 0x000fe40005f84270 */
[----:B------:R-:W-:-:S02]  /*30f0*/  P2R R15, PR, RZ, 0x40 ;  /* 0x00000040ff0f7803 */ /* 0x000fc40000000000 */
[----:B------:R-:W-:-:S04]  /*3100*/  ISETP.LT.OR P4, PT, R0, 0x52, P4 ;  /* 0x000000520000780c */ /* 0x000fc80002781670 */
[----:B------:R-:W-:Y:S02]  /*3110*/  FSEL R65, R65, -INF , !P4 ;  /* 0xff80000041417808 */ /* 0x000fe40006000000 */
[----:B------:R-:W-:-:S04]  /*3120*/  ISETP.GE.AND P4, PT, R14, 0x59, PT ;  /* 0x000000590e00780c */ /* 0x000fc80003f86270 */
[----:B------:R-:W-:-:S04]  /*3130*/  ISETP.GT.AND P5, PT, R4, 0x58, !P4 ;  /* 0x000000580400780c */ /* 0x000fc800067a4270 */
[----:B------:R-:W-:-:S04]  /*3140*/  ISETP.LT.OR P5, PT, R0, 0x59, P5 ;  /* 0x000000590000780c */ /* 0x000fc80002fa1670 */
[----:B------:R-:W-:Y:S02]  /*3150*/  FSEL R68, R68, -INF , !P5 ;  /* 0xff80000044447808 */ /* 0x000fe40006800000 */
[----:B------:R-:W-:-:S04]  /*3160*/  ISETP.GT.AND P5, PT, R4, RZ, !P6 ;  /* 0x000000ff0400720c */ /* 0x000fc800077a4270 */
[----:B------:R-:W-:-:S04]  /*3170*/  ISETP.LT.OR P5, PT, R0, 0x1, P5 ;  /* 0x000000010000780c */ /* 0x000fc80002fa1670 */
[----:B------:R-:W-:Y:S02]  /*3180*/  FSEL R13, R24, -INF , !P5 ;  /* 0xff800000180d7808 */ /* 0x000fe40006800000 */
[----:B------:R-:W-:-:S04]  /*3190*/  ISETP.GE.AND P5, PT, R14, 0x5a, PT ;  /* 0x0000005a0e00780c */ /* 0x000fc80003fa6270 */
[----:B------:R-:W-:-:S04]  /*31a0*/  ISETP.GT.AND P6, PT, R4, 0x59, !P5 ;  /* 0x000000590400780c */ /* 0x000fc80006fc4270 */
[----:B------:R-:W-:Y:S02]  /*31b0*/  ISETP.LT.OR P6, PT, R0, 0x5a, P6 ;  /* 0x0000005a0000780c */ /* 0x000fe400037c1670 */
[----:B------:R-:W-:Y:S02]  /*31c0*/  VIADDMNMX R0, R2, R12, R9, PT ;  /* 0x0000000c02007246 */ /* 0x000fe40003800109 */
        /* <DEDUP_REMOVED lines=16> */
.L_x_11553:
[----:B------:R-:W-:Y:S02]  /*32d0*/  ULDC UR6, c[0x0][0x9e4] ;  /* 0x0002790000067ab9 */ /* 0x000fe40000000800 */
[----:B------:R-:W-:-:S05]  /*32e0*/  IMAD.U32 R2, RZ, RZ, UR6 ;  /* 0x00000006ff027e24 */ /* 0x000fca000f8e00ff */
[----:B------:R-:W-:-:S13]  /*32f0*/  ISETP.NE.AND P6, PT, R2, 0x1, PT ;  /* 0x000000010200780c */ /* 0x000fda0003fc5270 */
[----:B------:R-:W2:Y:S02]  /*3300*/  @P6 LDC.64 R4, c[0x0][0x9e8] ;  /* 0x00027a00ff046b82 */ /* 0x000ea40000000a00 */
[----:B--2---:R-:W-:-:S05]  /*3310*/  @P6 IMAD.HI.U32 R4, R9, R4, RZ ;  /* 0x0000000409046227 */ /* 0x004fca00078e00ff */
[----:B------:R-:W-:-:S07]  /*3320*/  @P6 SHF.R.U32.HI R9, RZ, R5, R4 ;  /* 0x00000005ff096219 */ /* 0x000fce0000011604 */
.L_x_11554:
[----:B------:R-:W-:Y:S05]  /*3330*/  BSYNC B0 ;  /* 0x0000000000007941 */ /* 0x000fea0003800000 */
.L_x_11552:
[----:B------:R-:W-:-:S05]  /*3340*/  IMAD R9, R9, R2, R20 ;  /* 0x0000000209097224 */ /* 0x000fca00078e0214 */
[----:B------:R-:W-:Y:S02]  /*3350*/  VIADDMNMX R0, R9, R2, R0, PT ;  /* 0x0000000209007246 */ /* 0x000fe40003800100 */
[----:B------:R-:W-:-:S07]  /*3360*/  VIMNMX R10, R10, R9, !PT ;  /* 0x000000090a0a7248 */ /* 0x000fce0007fe0100 */
.L_x_11551:
[C---:B------:R-:W-:Y:S01]  /*3370*/  ISETP.GT.AND P1, PT, R10.reuse, 0x1, !P1 ;  /* 0x000000010a00780c */ /* 0x040fe20004f24270 */
[----:B------:R-:W-:Y:S01]  /*3380*/  ULDC UR10, c[0x0][0x988] ;  /* 0x00026200000a7ab9 */ /* 0x000fe20000000800 */
        /* <DEDUP_REMOVED lines=9> */
[----:B------:R-:W-:Y:S02]  /*3420*/  FMNMX.FTZ R5, R13, R25, !PT ;  /* 0x000000190d057209 */ /* 0x000fe40007810000 */
[----:B------:R-:W-:-:S02]  /*3430*/  FSEL R31, R31, -INF , !P1 ;  /* 0xff8000001f1f7808 */ /* 0x000fc40004800000 */
[----:B------:R-:W-:Y:S02]  /*3440*/  ISETP.NE.AND P1, PT, R72, RZ, PT ;  /* 0x000000ff4800720c */ /* 0x000fe40003f25270 */
[----:B------:R-:W-:Y:S02]  /*3450*/  ISETP.NE.AND P6, PT, R75, RZ, PT ;  /* 0x000000ff4b00720c */ /* 0x000fe40003fc5270 */
        /* <DEDUP_REMOVED lines=53> */
[----:B------:R-:W-:Y:S01]  /*37b0*/  ISETP.NE.AND P2, PT, R85, RZ, PT ;  /* 0x000000ff5500720c */ /* 0x000fe20003f45270 */
[----:B------:R-:W2:Y:S01]  /*37c0*/  SHFL.BFLY PT, R5, R2, 0x2, 0x1f ;  /* 0x0c401f0002057f89 */ /* 0x000ea200000e0000 */
[----:B------:R-:W-:Y:S02]  /*37d0*/  ISETP.LT.OR P1, PT, R0, 0x31, P1 ;  /* 0x000000310000780c */ /* 0x000fe40000f21670 */
[----:B------:R-:W-:Y:S02]  /*37e0*/  ISETP.NE.AND P6, PT, R15, RZ, PT ;  /* 0x000000ff0f00720c */ /* 0x000fe40003fc5270 */
[----:B------:R-:W-:Y:S02]  /*37f0*/  FSEL R50, R50, -INF , !P1 ;  /* 0xff80000032327808 */ /* 0x000fe40004800000 */
[----:B------:R-:W-:-:S02]  /*3800*/  ISETP.NE.AND P1, PT, R81, RZ, PT ;  /* 0x000000ff5100720c */ /* 0x000fc40003f25270 */
[C---:B------:R-:W-:Y:S02]  /*3810*/  ISETP.GT.AND P3, PT, R10.reuse, 0x51, !P3 ;  /* 0x000000510a00780c */ /* 0x040fe40005f64270 */
[C---:B------:R-:W-:Y:S02]  /*3820*/  ISETP.GT.AND P1, PT, R10.reuse, 0x31, !P1 ;  /* 0x000000310a00780c */ /* 0x040fe40004f24270 */
[----:B------:R-:W-:Y:S02]  /*3830*/  ISETP.GT.AND P4, PT, R10, 0x58, !P4 ;  /* 0x000000580a00780c */ /* 0x000fe40006784270 */
[C---:B------:R-:W-:Y:S02]  /*3840*/  ISETP.LT.OR P1, PT, R0.reuse, 0x32, P1 ;  /* 0x000000320000780c */ /* 0x040fe40000f21670 */
[----:B------:R-:W-:Y:S02]  /*3850*/  ISETP.LT.OR P3, PT, R0, 0x52, P3 ;  /* 0x000000520000780c */ /* 0x000fe40001f61670 */
[----:B------:R-:W-:-:S02]  /*3860*/  FSEL R51, R51, -INF , !P1 ;  /* 0xff80000033337808 */ /* 0x000fc40004800000 */
[----:B------:R-:W-:Y:S02]  /*3870*/  ISETP.NE.AND P1, PT, R82, RZ, PT ;  /* 0x000000ff5200720c */ /* 0x000fe40003f25270 */
[C---:B------:R-:W-:Y:S02]  /*3880*/  ISETP.GT.AND P5, PT, R10.reuse, 0x59, !P5 ;  /* 0x000000590a00780c */ /* 0x040fe40006fa4270 */
[----:B------:R-:W-:Y:S02]  /*3890*/  ISETP.GT.AND P1, PT, R10, 0x38, !P1 ;  /* 0x000000380a00780c */ /* 0x000fe40004f24270 */
[----:B--2---:R-:W-:Y:S02]  /*38a0*/  FMNMX.FTZ R9, R2, R5, !PT ;  /* 0x0000000502097209 */ /* 0x004fe40007810000 */
[C---:B------:R-:W-:Y:S02]  /*38b0*/  ISETP.LT.OR P1, PT, R0.reuse, 0x39, P1 ;  /* 0x000000390000780c */ /* 0x040fe40000f21670 */
[----:B------:R-:W-:Y:S01]  /*38c0*/  ISETP.LT.OR P4, PT, R0, 0x59, P4 ;  /* 0x000000590000780c */ /* 0x000fe20002781670 */
[----:B------:R-:W2:Y:S01]  /*38d0*/  SHFL.BFLY PT, R4, R9, 0x1, 0x1f ;  /* 0x0c201f0009047f89 */ /* 0x000ea200000e0000 */
[----:B------:R-:W-:-:S02]  /*38e0*/  FSEL R54, R54, -INF , !P1 ;  /* 0xff80000036367808 */ /* 0x000fc40004800000 */
[----:B------:R-:W-:Y:S02]  /*38f0*/  ISETP.NE.AND P1, PT, R83, RZ, PT ;  /* 0x000000ff5300720c */ /* 0x000fe40003f25270 */
[----:B------:R-:W-:Y:S02]  /*3900*/  FSEL R67, R67, -INF , !P3 ;  /* 0xff80000043437808 */ /* 0x000fe40005800000 */
[----:B------:R-:W-:Y:S02]  /*3910*/  ISETP.GT.AND P1, PT, R10, 0x39, !P1 ;  /* 0x000000390a00780c */ /* 0x000fe40004f24270 */
[C---:B------:R-:W-:Y:S02]  /*3920*/  ISETP.LT.OR P5, PT, R0.reuse, 0x5a, P5 ;  /* 0x0000005a0000780c */ /* 0x040fe40002fa1670 */
[----:B------:R-:W-:Y:S02]  /*3930*/  ISETP.LT.OR P1, PT, R0, 0x3a, P1 ;  /* 0x0000003a0000780c */ /* 0x000fe40000f21670 */
[----:B------:R-:W-:-:S02]  /*3940*/  FSEL R70, R70, -INF , !P4 ;  /* 0xff80000046467808 */ /* 0x000fc40006000000 */
[----:B------:R-:W-:Y:S02]  /*3950*/  FSEL R55, R55, -INF , !P1 ;  /* 0xff80000037377808 */ /* 0x000fe40004800000 */
[----:B------:R-:W-:Y:S02]  /*3960*/  ISETP.NE.AND P1, PT, R84, RZ, PT ;  /* 0x000000ff5400720c */ /* 0x000fe40003f25270 */
[----:B------:R-:W-:Y:S02]  /*3970*/  FSEL R71, R71, -INF , !P5 ;  /* 0xff80000047477808 */ /* 0x000fe40006800000 */
[----:B------:R-:W-:Y:S02]  /*3980*/  ISETP.GT.AND P1, PT, R10, 0x40, !P1 ;  /* 0x000000400a00780c */ /* 0x000fe40004f24270 */
[----:B--2---:R-:W-:Y:S02]  /*3990*/  FMNMX.FTZ R4, R9, R4, !PT ;  /* 0x0000000409047209 */ /* 0x004fe40007810000 */
[----:B------:R-:W-:-:S03]  /*39a0*/  ISETP.LT.OR P1, PT, R0, 0x41, P1 ;  /* 0x000000410000780c */ /* 0x000fc60000f21670 */
[----:B------:R-:W-:Y:S01]  /*39b0*/  FMUL.FTZ R5, R4, UR10 ;  /* 0x0000000a04057c20 */ /* 0x000fe20008410000 */
        /* <DEDUP_REMOVED lines=9> */
[----:B------:R-:W-:-:S04]  /*3a50*/  FSETP.NEU.FTZ.AND P1, PT, R4, -INF , PT ;  /* 0xff8000000400780b */ /* 0x000fc80003f3d000 */
        /* <DEDUP_REMOVED lines=17> */
[----:B------:R-:W2:Y:S01]  /*3b70*/  MUFU.EX2 R9, R9 ;  /* 0x0000000900097308 */ /* 0x000ea20000000800 */
[----:B------:R-:W-:Y:S01]  /*3b80*/  ISETP.GT.AND P1, PT, R10, 0x49, !P2 ;  /* 0x000000490a00780c */ /* 0x000fe20005724270 */
[--C-:B------:R-:W-:Y:S01]  /*3b90*/  FFMA.FTZ R162, R36, UR10, -R12.reuse ;  /* 0x0000000a24a27c23 */ /* 0x100fe2000801080c */
[----:B------:R-:W-:Y:S01]  /*3ba0*/  FMNMX.FTZ R2, R38, R5, !PT ;  /* 0x0000000526027209 */ /* 0x000fe20007810000 */
[--C-:B------:R-:W-:Y:S01]  /*3bb0*/  FFMA.FTZ R21, R41, UR10, -R12.reuse ;  /* 0x0000000a29157c23 */ /* 0x100fe2000801080c */
[----:B------:R-:W-:Y:S01]  /*3bc0*/  ISETP.GT.AND P2, PT, R10, 0x50, !P6 ;  /* 0x000000500a00780c */ /* 0x000fe20007744270 */
[--C-:B------:R-:W-:Y:S01]  /*3bd0*/  FFMA.FTZ R15, R37, UR10, -R12.reuse ;  /* 0x0000000a250f7c23 */ /* 0x100fe2000801080c */
[----:B------:R-:W-:Y:S01]  /*3be0*/  FMNMX.FTZ R5, R39, R2, !PT ;  /* 0x0000000227057209 */ /* 0x000fe20007810000 */
[----:B------:R-:W3:Y:S01]  /*3bf0*/  MUFU.EX2 R158, R158 ;  /* 0x0000009e009e7308 */ /* 0x000ee20000000800 */
[----:B------:R-:W-:Y:S01]  /*3c00*/  ISETP.LT.OR P1, PT, R0, 0x4a, P1 ;  /* 0x0000004a0000780c */ /* 0x000fe20000f21670 */
[--C-:B------:R-:W-:Y:S01]  /*3c10*/  FFMA.FTZ R164, R40, UR10, -R12.reuse ;  /* 0x0000000a28a47c23 */ /* 0x100fe2000801080c */
[----:B------:R-:W-:Y:S01]  /*3c20*/  FMNMX.FTZ R2, R42, R5, !PT ;  /* 0x000000052a027209 */ /* 0x000fe20007810000 */
[--C-:B------:R-:W-:Y:S01]  /*3c30*/  FFMA.FTZ R166, R44, UR10, -R12.reuse ;  /* 0x0000000a2ca67c23 */ /* 0x100fe2000801080c */
[----:B------:R-:W-:Y:S01]  /*3c40*/  ISETP.LT.OR P2, PT, R0, 0x51, P2 ;  /* 0x000000510000780c */ /* 0x000fe20001741670 */
[--C-:B------:R-:W-:Y:S01]  /*3c50*/  FFMA.FTZ R25, R45, UR10, -R12.reuse ;  /* 0x0000000a2d197c23 */ /* 0x100fe2000801080c */
[----:B------:R-:W-:Y:S01]  /*3c60*/  FMNMX.FTZ R5, R43, R2, !PT ;  /* 0x000000022b057209 */ /* 0x000fe20007810000 */
[----:B------:R-:W4:Y:S01]  /*3c70*/  MUFU.EX2 R11, R11 ;  /* 0x0000000b000b7308 */ /* 0x000f220000000800 */
[----:B------:R-:W-:Y:S01]  /*3c80*/  FSEL R63, R63, -INF , !P1 ;  /* 0xff8000003f3f7808 */ /* 0x000fe20004800000 */
[----:B--2---:R-:W-:Y:S01]  /*3c90*/  FADD.FTZ R41, R156, R9 ;  /* 0x000000099c297221 */ /* 0x004fe20000010000 */
[----:B------:R-:W-:Y:S01]  /*3ca0*/  FMNMX.FTZ R2, R46, R5, !PT ;  /* 0x000000052e027209 */ /* 0x000fe20007810000 */
[--C-:B------:R-:W-:Y:S01]  /*3cb0*/  FFMA.FTZ R168, R48, UR10, -R12.reuse ;  /* 0x0000000a30a87c23 */ /* 0x100fe2000801080c */
[----:B------:R-:W-:Y:S01]  /*3cc0*/  FSEL R66, R66, -INF , !P2 ;  /* 0xff80000042427808 */ /* 0x000fe20005000000 */
        /* <DEDUP_REMOVED lines=11> */
[--C-:B------:R-:W-:Y:S01]  /*3d80*/  FFMA.FTZ R61, R61, UR10, -R12.reuse ;  /* 0x0000000a3d3d7c23 */ /* 0x100fe2000801080c */
[--C-:B------:R-:W-:Y:S01]  /*3d90*/  FFMA.FTZ R64, R64, UR10, -R12.reuse ;  /* 0x0000000a40407c23 */ /* 0x100fe2000801080c */
[----:B------:R-:W-:Y:S01]  /*3da0*/  FMNMX.FTZ R2, R54, R5, !PT ;  /* 0x0000000536027209 */ /* 0x000fe20007810000 */
[--C-:B------:R-:W-:Y:S01]  /*3db0*/  FFMA.FTZ R65, R65, UR10, -R12.reuse ;  /* 0x0000000a41417c23 */ /* 0x100fe2000801080c */
[----:B------:R-:W-:Y:S01]  /*3dc0*/  F2FP.BF16.F32.PACK_AB R156, R9, R156 ;  /* 0x0000009c099c723e */ /* 0x000fe200000010ff */
[--C-:B------:R-:W-:Y:S01]  /*3dd0*/  FFMA.FTZ R68, R68, UR10, -R12.reuse ;  /* 0x0000000a44447c23 */ /* 0x100fe2000801080c */
[----:B------:R-:W-:Y:S01]  /*3de0*/  FMNMX.FTZ R5, R55, R2, !PT ;  /* 0x0000000237057209 */ /* 0x000fe20007810000 */
[----:B------:R-:W0:Y:S01]  /*3df0*/  MUFU.EX2 R162, R162 ;  /* 0x000000a200a27308 */ /* 0x000e220000000800 */
[----:B------:R-:W-:-:S02]  /*3e00*/  FFMA.FTZ R12, R69, UR10, -R12 ;  /* 0x0000000a450c7c23 */ /* 0x000fc4000801080c */
[----:B------:R-:W-:-:S04]  /*3e10*/  FMNMX.FTZ R2, R58, R5, !PT ;  /* 0x000000053a027209 */ /* 0x000fc80007810000 */
[----:B------:R-:W-:Y:S01]  /*3e20*/  FMNMX.FTZ R5, R59, R2, !PT ;  /* 0x000000023b057209 */ /* 0x000fe20007810000 */
[----:B------:R-:W1:Y:S03]  /*3e30*/  MUFU.EX2 R15, R15 ;  /* 0x0000000f000f7308 */ /* 0x000e660000000800 */
        /* <DEDUP_REMOVED lines=8> */
[----:B------:R-:W1:Y:S04]  /*3ec0*/  MUFU.EX2 R166, R166 ;  /* 0x000000a600a67308 */ /* 0x000e680000000800 */
[----:B------:R-:W3:Y:S04]  /*3ed0*/  SHFL.BFLY PT, R5, R0, 0x2, 0x1f ;  /* 0x0c401f0000057f89 */ /* 0x000ee800000e0000 */
[----:B------:R-:W-:Y:S08]  /*3ee0*/  MUFU.EX2 R25, R25 ;  /* 0x0000001900197308 */ /* 0x000ff00000000800 */
[----:B------:R-:W-:Y:S08]  /*3ef0*/  MUFU.EX2 R168, R168 ;  /* 0x000000a800a87308 */ /* 0x000ff00000000800 */
[----:B------:R-:W-:Y:S01]  /*3f00*/  MUFU.EX2 R29, R29 ;  /* 0x0000001d001d7308 */ /* 0x000fe20000000800 */
[----:B---3--:R-:W-:-:S07]  /*3f10*/  FMNMX.FTZ R2, R0, R5, !PT ;  /* 0x0000000500027209 */ /* 0x008fce0007810000 */
[----:B------:R-:W-:Y:S01]  /*3f20*/  MUFU.EX2 R170, R170 ;  /* 0x000000aa00aa7308 */ /* 0x000fe20000000800 */
[----:B------:R-:W3:Y:S07]  /*3f30*/  SHFL.BFLY PT, R5, R2, 0x1, 0x1f ;  /* 0x0c201f0002057f89 */ /* 0x000eee00000e0000 */
[----:B------:R-:W-:Y:S08]  /*3f40*/  MUFU.EX2 R33, R33 ;  /* 0x0000002100217308 */ /* 0x000ff00000000800 */
[----:B------:R-:W-:Y:S08]  /*3f50*/  MUFU.EX2 R172, R172 ;  /* 0x000000ac00ac7308 */ /* 0x000ff00000000800 */
[----:B------:R-:W-:Y:S01]  /*3f60*/  MUFU.EX2 R57, R57 ;  /* 0x0000003900397308 */ /* 0x000fe20000000800 */
[----:B---3--:R-:W-:Y:S01]  /*3f70*/  FMNMX.FTZ R5, R2, R5, !PT ;  /* 0x0000000502057209 */ /* 0x008fe20007810000 */
[----:B------:R-:W-:Y:S01]  /*3f80*/  FADD.FTZ R2, R158, R41 ;  /* 0x000000299e027221 */ /* 0x000fe20000010000 */
[----:B----4-:R-:W-:-:S02]  /*3f90*/  F2FP.BF16.F32.PACK_AB R158, R11, R158 ;  /* 0x0000009e0b9e723e */ /* 0x010fc400000010ff */
[C---:B------:R-:W-:Y:S01]  /*3fa0*/  FSETP.NEU.FTZ.AND P1, PT, R5.reuse, -INF , PT ;  /* 0xff8000000500780b */ /* 0x040fe20003f3d000 */
[----:B------:R-:W-:Y:S01]  /*3fb0*/  FMUL.FTZ R0, R5, UR10 ;  /* 0x0000000a05007c20 */ /* 0x000fe20008410000 */
[----:B------:R-:W-:Y:S01]  /*3fc0*/  FADD.FTZ R41, R11, R2 ;  /* 0x000000020b297221 */ /* 0x000fe20000010000 */
[----:B------:R-:W-:Y:S03]  /*3fd0*/  MUFU.EX2 R60, R60 ;  /* 0x0000003c003c7308 */ /* 0x000fe60000000800 */
[----:B------:R-:W-:Y:S01]  /*3fe0*/  FSEL R0, R0, RZ, P1 ;  /* 0x000000ff00007208 */ /* 0x000fe20000800000 */
[----:B--2---:R-:W-:Y:S01]  /*3ff0*/  FADD.FTZ R2, R160, R41 ;  /* 0x00000029a0027221 */ /* 0x004fe20000010000 */
[----:B-----5:R-:W-:-:S03]  /*4000*/  F2FP.BF16.F32.PACK_AB R160, R13, R160 ;  /* 0x000000a00da0723e */ /* 0x020fc600000010ff */
        /* <DEDUP_REMOVED lines=8> */
[----:B------:R-:W-:Y:S01]  /*4090*/  FFMA.FTZ R39, R39, UR10, -R0 ;  /* 0x0000000a27277c23 */ /* 0x000fe20008010800 */
[----:B------:R-:W-:Y:S01]  /*40a0*/  FADD.FTZ R45, R13, R2 ;  /* 0x000000020d2d7221 */ /* 0x000fe20000010000 */
[--C-:B------:R-:W-:Y:S01]  /*40b0*/  FFMA.FTZ R42, R42, UR10, -R0.reuse ;  /* 0x0000000a2a2a7c23 */ /* 0x100fe20008010800 */
[--C-:B------:R-:W-:Y:S01]  /*40c0*/  FFMA.FTZ R43, R43, UR10, -R0.reuse ;  /* 0x0000000a2b2b7c23 */ /* 0x100fe20008010800 */
[--C-:B------:R-:W-:Y:S01]  /*40d0*/  FFMA.FTZ R46, R46, UR10, -R0.reuse ;  /* 0x0000000a2e2e7c23 */ /* 0x100fe20008010800 */
[----:B0-----:R-:W-:Y:S01]  /*40e0*/  FADD.FTZ R10, R162, R45 ;  /* 0x0000002da20a7221 */ /* 0x001fe20000010000 */
[----:B------:R-:W0:Y:S01]  /*40f0*/  MUFU.EX2 R27, R27 ;  /* 0x0000001b001b7308 */ /* 0x000e220000000800 */
[--C-:B------:R-:W-:Y:S01]  /*4100*/  FFMA.FTZ R47, R47, UR10, -R0.reuse ;  /* 0x0000000a2f2f7c23 */ /* 0x100fe20008010800 */
[----:B------:R-:W-:Y:S01]  /*4110*/  FFMA.FTZ R50, R50, UR10, -R0 ;  /* 0x0000000a32327c23 */ /* 0x000fe20008010800 */
[----:B-1----:R-:W-:Y:S01]  /*4120*/  FADD.FTZ R45, R15, R10 ;  /* 0x0000000a0f2d7221 */ /* 0x002fe20000010000 */
[--C-:B------:R-:W-:Y:S01]  /*4130*/  FFMA.FTZ R51, R51, UR10, -R0.reuse ;  /* 0x0000000a33337c23 */ /* 0x100fe20008010800 */
[--C-:B------:R-:W-:Y:S01]  /*4140*/  FFMA.FTZ R54, R54, UR10, -R0.reuse ;  /* 0x0000000a36367c23 */ /* 0x100fe20008010800 */
[--C-:B------:R-:W-:Y:S01]  /*4150*/  FFMA.FTZ R55, R55, UR10, -R0.reuse ;  /* 0x0000000a37377c23 */ /* 0x100fe20008010800 */
[----:B------:R-:W-:Y:S01]  /*4160*/  FADD.FTZ R10, R164, R45 ;  /* 0x0000002da40a7221 */ /* 0x000fe20000010000 */
[----:B------:R-:W1:Y:S01]  /*4170*/  MUFU.EX2 R30, R30 ;  /* 0x0000001e001e7308 */ /* 0x000e620000000800 */
[--C-:B------:R-:W-:Y:S01]  /*4180*/  FFMA.FTZ R58, R58, UR10, -R0.reuse ;  /* 0x0000000a3a3a7c23 */ /* 0x100fe20008010800 */
[----:B------:R-:W-:Y:S01]  /*4190*/  FFMA.FTZ R59, R59, UR10, -R0 ;  /* 0x0000000a3b3b7c23 */ /* 0x000fe20008010800 */
[----:B------:R-:W-:Y:S01]  /*41a0*/  FADD.FTZ R45, R21, R10 ;  /* 0x0000000a152d7221 */ /* 0x000fe20000010000 */
[--C-:B------:R-:W-:Y:S01]  /*41b0*/  FFMA.FTZ R62, R62, UR10, -R0.reuse ;  /* 0x0000000a3e3e7c23 */ /* 0x100fe20008010800 */
[--C-:B------:R-:W-:Y:S01]  /*41c0*/  FFMA.FTZ R63, R63, UR10, -R0.reuse ;  /* 0x0000000a3f3f7c23 */ /* 0x100fe20008010800 */
[--C-:B------:R-:W-:Y:S01]  /*41d0*/  FFMA.FTZ R66, R66, UR10, -R0.reuse ;  /* 0x0000000a42427c23 */ /* 0x100fe20008010800 */
[----:B------:R-:W-:Y:S01]  /*41e0*/  FADD.FTZ R10, R166, R45 ;  /* 0x0000002da60a7221 */ /* 0x000fe20000010000 */
[----:B------:R-:W2:Y:S01]  /*41f0*/  MUFU.EX2 R31, R31 ;  /* 0x0000001f001f7308 */ /* 0x000ea20000000800 */
[----:B0-----:R-:W-:Y:S01]  /*4200*/  FADD.FTZ R41, R26, R27 ;  /* 0x0000001b1a297221 */ /* 0x001fe20000010000 */
[----:B------:R-:W-:Y:S01]  /*4210*/  FFMA.FTZ R67, R67, UR10, -R0 ;  /* 0x0000000a43437c23 */ /* 0x000fe20008010800 */
[----:B------:R-:W-:Y:S01]  /*4220*/  FADD.FTZ R45, R25, R10 ;  /* 0x0000000a192d7221 */ /* 0x000fe20000010000 */
[--C-:B------:R-:W-:Y:S01]  /*4230*/  FFMA.FTZ R70, R70, UR10, -R0.reuse ;  /* 0x0000000a46467c23 */ /* 0x100fe20008010800 */
[----:B------:R-:W-:Y:S01]  /*4240*/  FFMA.FTZ R0, R71, UR10, -R0 ;  /* 0x0000000a47007c23 */ /* 0x000fe20008010800 */
[----:B------:R-:W-:Y:S01]  /*4250*/  F2FP.BF16.F32.PACK_AB R162, R15, R162 ;  /* 0x000000a20fa2723e */ /* 0x000fe200000010ff */
[----:B------:R-:W-:Y:S01]  /*4260*/  FADD.FTZ R10, R168, R45 ;  /* 0x0000002da80a7221 */ /* 0x000fe20000010000 */
[----:B------:R-:W0:Y:S01]  /*4270*/  MUFU.EX2 R34, R34 ;  /* 0x0000002200227308 */ /* 0x000e220000000800 */
[----:B-1----:R-:W-:Y:S01]  /*4280*/  FADD.FTZ R2, R30, R41 ;  /* 0x000000291e027221 */ /* 0x002fe20000010000 */
[----:B------:R-:W-:Y:S01]  /*4290*/  F2FP.BF16.F32.PACK_AB R164, R21, R164 ;  /* 0x000000a415a4723e */ /* 0x000fe200000010ff */
[----:B------:R-:W-:Y:S01]  /*42a0*/  FADD.FTZ R45, R29, R10 ;  /* 0x0000000a1d2d7221 */ /* 0x000fe20000010000 */
[----:B------:R-:W-:-:S02]  /*42b0*/  F2FP.BF16.F32.PACK_AB R166, R25, R166 ;  /* 0x000000a619a6723e */ /* 0x000fc400000010ff */
[----:B------:R-:W-:Y:S01]  /*42c0*/  F2FP.BF16.F32.PACK_AB R168, R29, R168 ;  /* 0x000000a81da8723e */ /* 0x000fe200000010ff */
[----:B------:R-:W-:Y:S01]  /*42d0*/  FADD.FTZ R10, R170, R45 ;  /* 0x0000002daa0a7221 */ /* 0x000fe20000010000 */
[----:B------:R-:W1:Y:S01]  /*42e0*/  MUFU.EX2 R35, R35 ;  /* 0x0000002300237308 */ /* 0x000e620000000800 */
[----:B--2---:R-:W-:Y:S01]  /*42f0*/  FADD.FTZ R41, R31, R2 ;  /* 0x000000021f297221 */ /* 0x004fe20000010000 */
[C---:B------:R-:W-:Y:S01]  /*4300*/  F2FP.BF16.F32.PACK_AB R170, R33.reuse, R170 ;  /* 0x000000aa21aa723e */ /* 0x040fe200000010ff */
[----:B------:R-:W-:Y:S01]  /*4310*/  FADD.FTZ R45, R33, R10 ;  /* 0x0000000a212d7221 */ /* 0x000fe20000010000 */
[----:B------:R-:W-:Y:S02]  /*4320*/  F2FP.BF16.F32.PACK_AB R157, R27, R26 ;  /* 0x0000001a1b9d723e */ /* 0x000fe400000010ff */
[----:B------:R-:W-:Y:S01]  /*4330*/  F2FP.BF16.F32.PACK_AB R159, R31, R30 ;  /* 0x0000001e1f9f723e */ /* 0x000fe200000010ff */
[----:B------:R-:W-:Y:S01]  /*4340*/  FADD.FTZ R10, R172, R45 ;  /* 0x0000002dac0a7221 */ /* 0x000fe20000010000 */
[----:B------:R-:W2:Y:S01]  /*4350*/  MUFU.EX2 R38, R38 ;  /* 0x0000002600267308 */ /* 0x000ea20000000800 */
[----:B0-----:R-:W-:Y:S01]  /*4360*/  FADD.FTZ R2, R34, R41 ;  /* 0x0000002922027221 */ /* 0x001fe20000010000 */
[C---:B------:R-:W-:Y:S01]  /*4370*/  F2FP.BF16.F32.PACK_AB R172, R57.reuse, R172 ;  /* 0x000000ac39ac723e */ /* 0x040fe200000010ff */
[----:B------:R-:W-:-:S04]  /*4380*/  FADD.FTZ R11, R57, R10 ;  /* 0x0000000a390b7221 */ /* 0x000fc80000010000 */
[----:B------:R-:W-:Y:S01]  /*4390*/  FADD.FTZ R10, R60, R11 ;  /* 0x0000000b3c0a7221 */ /* 0x000fe20000010000 */
        /* <DEDUP_REMOVED lines=53> */
[----:B------:R2:W0:Y:S01]  /*46f0*/  MUFU.EX2 R179, R0 ;  /* 0x0000000000b37308 */ /* 0x0004220000000800 */
[C---:B-1----:R-:W-:Y:S01]  /*4700*/  FADD.FTZ R9, R67.reuse, R10 ;  /* 0x0000000a43097221 */ /* 0x042fe20000010000 */
[----:B------:R-:W-:-:S03]  /*4710*/  F2FP.BF16.F32.PACK_AB R177, R67, R66 ;  /* 0x0000004243b1723e */ /* 0x000fc600000010ff */
[----:B--2---:R-:W-:-:S04]  /*4720*/  FADD.FTZ R0, R70, R9 ;  /* 0x0000000946007221 */ /* 0x004fc80000010000 */
[C---:B0-----:R-:W-:Y:S01]  /*4730*/  FADD.FTZ R0, R179.reuse, R0 ;  /* 0x00000000b3007221 */ /* 0x041fe20000010000 */
[----:B------:R-:W-:Y:S01]  /*4740*/  F2FP.BF16.F32.PACK_AB R179, R179, R70 ;  /* 0x00000046b3b3723e */ /* 0x000fe200000010ff */
[----:B------:R-:W-:Y:S06]  /*4750*/  @!P0 BRA `(.L_x_11555) ;  /* 0x0000000000048947 */ /* 0x000fec0003800000 */
[----:B------:R-:W-:Y:S01]  /*4760*/  BPT.TRAP 0x1 ;  /* 0x000000040000795c */ /* 0x000fe20000300000 */
.L_x_11555:
[----:B------:R0:W1:Y:S01]  /*4770*/  SYNCS.PHASECHK.TRANS64.TRYWAIT P1, [UR22+0x22850], R8 ;  /* 0x02285008ff0075a7 */ /* 0x0000620008020156 */
[----:B------:R-:W-:Y:S05]  /*4780*/  @!P0 BRA `(.L_x_11556) ;  /* 0x0000000000048947 */ /* 0x000fea0003800000 */
[----:B------:R-:W-:Y:S01]  /*4790*/  BPT.TRAP 0x1 ;  /* 0x000000040000795c */ /* 0x000fe20000300000 */
.L_x_11556:
[----:B-1----:R-:W-:Y:S05]  /*47a0*/  @P1 BRA `(.L_x_11557) ;  /* 0x0000000000081947 */ /* 0x002fea0003800000 */
[----:B------:R-:W1:Y:S02]  /*47b0*/  SYNCS.PHASECHK.TRANS64.TRYWAIT P1, [UR22+0x22850], R8 ;  /* 0x02285008ff0075a7 */ /* 0x000e640008020156 */
[----:B-1----:R-:W-:Y:S05]  /*47c0*/  @!P1 BRA `(.L_x_11558) ;  /* 0x0000013c00909947 */ /* 0x002fea0003800000 */
.L_x_11557:
        /* <DEDUP_REMOVED lines=42> */
[----:B--2---:R-:W-:Y:S05]  /*4a70*/  @!P0 BRA `(.L_x_11559) ;  /* 0x0000000000048947 */ /* 0x004fea0003800000 */
[----:B------:R-:W-:Y:S01]  /*4a80*/  BPT.TRAP 0x1 ;  /* 0x000000040000795c */ /* 0x000fe20000300000 */
.L_x_11559:
[----:B------:R-:W2:Y:S01]  /*4a90*/  LDC R6, c[0x0][0x448] ;  /* 0x00011200ff067b82 */ /* 0x000ea20000000800 */
[----:B------:R-:W-:Y:S02]  /*4aa0*/  UISETP.NE.AND UP0, UPT, UR47, URZ, UPT ;  /* 0x0000003f2f00728c */ /* 0x000fe4000bf05270 */
[----:B------:R-:W-:-:S05]  /*4ab0*/  UIADD3 UR22, UR22, 0x22860, URZ ;  /* 0x0002286016167890 */ /* 0x000fca000fffe03f */
[----:B------:R-:W3:Y:S01]  /*4ac0*/  S2UR UR6, SR_CgaCtaId ;  /* 0x00000000000679c3 */ /* 0x000ee20000008800 */
[----:B--2---:R-:W-:Y:S01]  /*4ad0*/  ISETP.NE.AND P1, PT, R6, 0x1, PT ;  /* 0x000000010600780c */ /* 0x004fe20003f25270 */
[----:B---3--:R-:W-:-:S12]  /*4ae0*/  UPRMT UR22, UR6, 0x654, UR22 ;  /* 0x0000065406167896 */ /* 0x008fd80008000016 */
[----:B------:R-:W2:Y:S08]  /*4af0*/  @P1 LDC R6, c[0x0][0x44c] ;  /* 0x00011300ff061b82 */ /* 0x000eb00000000800 */
[----:B01----:R-:W0:Y:S01]  /*4b00*/  @P1 LDC R8, c[0x0][0x450] ;  /* 0x00011400ff081b82 */ /* 0x003e220000000800 */
[----:B------:R-:W-:Y:S01]  /*4b10*/  SYNCS.ARRIVE.TRANS64.RED.A1T0 RZ, [UR22], RZ ;  /* 0x000000ffffff79a7 */ /* 0x000fe20008100416 */
[----:B--2---:R-:W-:-:S04]  /*4b20*/  @P1 IMAD.HI.U32 R7, R6, UR42, RZ ;  /* 0x0000002a06071c27 */ /* 0x004fc8000f8e00ff */
[----:B------:R-:W-:Y:S01]  /*4b30*/  IMAD.U32 R6, RZ, RZ, UR42 ;  /* 0x0000002aff067e24 */ /* 0x000fe2000f8e00ff */
[----:B0-----:R-:W-:Y:S02]  /*4b40*/  @P1 SHF.R.U32.HI R6, RZ, R8, R7 ;  /* 0x00000008ff061219 */ /* 0x001fe40000011607 */
[----:B------:R-:W-:Y:S02]  /*4b50*/  PLOP3.LUT P1, PT, PT, PT, UP0, 0x40, 0x0 ;  /* 0x000000000000781c */ /* 0x000fe40003f2e808 */
[----:B------:R-:W-:-:S05]  /*4b60*/  IADD3 R7, R6, R19, -R18 ;  /* 0x0000001306077210 */ /* 0x000fca0007ffe812 */
[----:B------:R-:W-:-:S05]  /*4b70*/  VIADD R6, R7, UR14 ;  /* 0x0000000e07067c36 */ /* 0x000fca0008000000 */
[----:B------:R-:W-:Y:S01]  /*4b80*/  R2UR UR11, R6 ;  /* 0x00000000060b72ca */ /* 0x000fe200000e0000 */
[----:B------:R-:W-:Y:S01]  /*4b90*/  VIADD R6, R152, 0xfffffffe ;  /* 0xfffffffe98067836 */ /* 0x000fe20000000000 */
[----:B------:R-:W-:-:S13]  /*4ba0*/  @P1 BRA `(.L_x_11560) ;  /* 0x0000000000541947 */ /* 0x000fda0003800000 */
        /* <DEDUP_REMOVED lines=13> */
.L_x_11561:
[----:B------:R-:W-:Y:S02]  /*4c80*/  ULDC UR15, c[0x0][0x9e4] ;  /* 0x00027900000f7ab9 */ /* 0x000fe40000000800 */
[----:B------:R-:W-:-:S11]  /*4c90*/  UISETP.NE.AND UP0, UPT, UR15, 0x1, UPT ;  /* 0x000000010f00788c */ /* 0x000fd6000bf05270 */
[----:B------:R-:W-:Y:S02]  /*4ca0*/  @UP0 ULDC.64 UR18, c[0x0][0x9e8] ;  /* 0x00027a0000120ab9 */ /* 0x000fe40000000a00 */
[----:B------:R-:W-:-:S04]  /*4cb0*/  UIMAD.WIDE.U32 UR6, UR14, UR18, URZ ;  /* 0x000000120e0672a5 */ /* 0x000fc8000f8e003f */
[----:B------:R-:W-:-:S12]  /*4cc0*/  @UP0 USHF.R.U32.HI UR14, URZ, UR19, UR7 ;  /* 0x000000133f0e0299 */ /* 0x000fd80008011607 */
.L_x_11562:
[----:B------:R-:W-:-:S04]  /*4cd0*/  UIMAD UR14, UR14, UR15, UR15 ;  /* 0x0000000f0e0e72a4 */ /* 0x000fc8000f8e020f */
[----:B------:R-:W-:-:S04]  /*4ce0*/  UISETP.LT.AND UP0, UPT, UR11, UR14, UPT ;  /* 0x0000000e0b00728c */ /* 0x000fc8000bf01270 */
[----:B------:R-:W-:-:S12]  /*4cf0*/  USEL UR11, UR11, UR14, UP0 ;  /* 0x0000000e0b0b7287 */ /* 0x000fd80008000000 */
.L_x_11560:
        /* <DEDUP_REMOVED lines=9> */
[----:B------:R-:W-:Y:S01]  /*4d90*/  IMAD.MOV.U32 R9, RZ, RZ, R4 ;  /* 0x000000ffff097224 */ /* 0x000fe200078e0004 */
[----:B------:R-:W-:Y:S01]  /*4da0*/  ULDC UR23, c[0x0][0x9dc] ;  /* 0x0002770000177ab9 */ /* 0x000fe20000000800 */
[----:B------:R-:W-:Y:S01]  /*4db0*/  ULDC UR28, c[0x0][0x988] ;  /* 0x00026200001c7ab9 */ /* 0x000fe20000000800 */
[----:B------:R-:W-:-:S05]  /*4dc0*/  ULDC UR24, c[0x0][0x9e0] ;  /* 0x0002780000187ab9 */ /* 0x000fca0000000800 */
.L_x_11582:
[----:B------:R-:W-:-:S04]  /*4dd0*/  UIADD3 UR38, UR38, 0x1, URZ ;  /* 0x0000000126267890 */ /* 0x000fc8000fffe03f */
[----:B------:R-:W-:-:S04]  /*4de0*/  UISETP.NE.AND UP0, UPT, UR38, 0x2, UPT ;  /* 0x000000022600788c */ /* 0x000fc8000bf05270 */
[----:B------:R-:W-:Y:S02]  /*4df0*/  USEL UR6, URZ, 0x1, UP0 ;  /* 0x000000013f067887 */ /* 0x000fe40008000000 */
[----:B------:R-:W-:Y:S02]  /*4e00*/  USEL UR38, UR38, URZ, UP0 ;  /* 0x0000003f26267287 */ /* 0x000fe40008000000 */
[----:B------:R-:W-:Y:S01]  /*4e10*/  ULOP3.LUT UR37, UR37, UR6, URZ, 0x3c, !UPT ;  /* 0x0000000625257292 */ /* 0x000fe2000f8e3c3f */
[----:B--2---:R-:W-:Y:S11]  /*4e20*/  @!P0 BRA `(.L_x_11564) ;  /* 0x0000000000048947 */ /* 0x004ff60003800000 */
[----:B------:R-:W-:Y:S01]  /*4e30*/  BPT.TRAP 0x1 ;  /* 0x000000040000795c */ /* 0x000fe20000300000 */
.L_x_11564:
        /* <DEDUP_REMOVED lines=9> */
.L_x_11565:
[----:B-1----:R-:W-:Y:S05]  /*4ed0*/  @P1 BRA `(.L_x_11566) ;  /* 0x0000000000081947 */ /* 0x002fea0003800000 */
[----:B------:R-:W1:Y:S02]  /*4ee0*/  SYNCS.PHASECHK.TRANS64.TRYWAIT P1, [UR26+0x22830], R7 ;  /* 0x02283007ff0075a7 */ /* 0x000e64000802015a */
[----:B-1----:R-:W-:Y:S05]  /*4ef0*/  @!P1 BRA `(.L_x_11567) ;  /* 0x0000013400dc9947 */ /* 0x002fea0003800000 */
.L_x_11566:
[----:B------:R-:W-:Y:S01]  /*4f00*/  UIMAD UR18, UR38, 0x300, UR20 ;  /* 0x00000300261278a4 */ /* 0x000fe2000f8e0214 */
[----:B------:R-:W-:Y:S01]  /*4f10*/  WARPGROUP.ARRIVE ;  /* 0x00000000000079c5 */ /* 0x000fe20000000000 */
[----:B------:R-:W-:Y:S01]  /*4f20*/  UMOV UR19, 0x40000040 ;  /* 0x4000004000137882 */ /* 0x000fe20000000000 */
[----:B------:R-:W-:Y:S01]  /*4f30*/  UMOV UR7, 0x40000040 ;  /* 0x4000004000077882 */ /* 0x000fe20000000000 */
[----:B------:R-:W-:-:S03]  /*4f40*/  UIADD3 UR6, UR18, 0x2, URZ ;  /* 0x0000000212067890 */ /* 0x000fc6000fffe03f */
[----:B------:R-:W2:Y:S01]  /*4f50*/  S2R R3, SR_TID.X ;  /* 0x0000000000037919 */ /* 0x000ea20000002100 */
[----:B------:R-:W-:Y:S01]  /*4f60*/  UIADD3 UR10, UR18, 0x4, URZ ;  /* 0x00000004120a7890 */ /* 0x000fe2000fffe03f */
[----:B------:R-:W-:Y:S01]  /*4f70*/  UMOV UR11, 0x40000040 ;  /* 0x40000040000b7882 */ /* 0x000fe20000000000 */
[----:B------:R-:W-:Y:S01]  /*4f80*/  HGMMA.64x96x16.F32.BF16 R152, gdesc[UR16], RZ, !UPT, gsb0 ;  /* 0x01600000109879f0 */ /* 0x000fe2000c0018ff */
[----:B------:R-:W-:Y:S01]  /*4f90*/  UIADD3 UR14, UR18, 0x6, URZ ;  /* 0x00000006120e7890 */ /* 0x000fe2000fffe03f */
[----:B------:R-:W-:Y:S01]  /*4fa0*/  UMOV UR15, 0x40000040 ;  /* 0x40000040000f7882 */ /* 0x000fe20000000000 */
        /* <DEDUP_REMOVED lines=15> */
.L_x_11568:
[----:B-1----:R-:W1:Y:S01]  /*50a0*/  LDC R4, c[0x0][0x448] ;  /* 0x00011200ff047b82 */ /* 0x002e620000000800 */
[----:B------:R-:W-:Y:S01]  /*50b0*/  VIADD R15, R22, UR42 ;  /* 0x0000002a160f7c36 */ /* 0x000fe20008000000 */
[----:B------:R-:W-:Y:S01]  /*50c0*/  UIADD3 UR6, UR26, 0x22840, URZ ;  /* 0x000228401a067890 */ /* 0x000fe2000fffe03f */
[----:B------:R-:W-:Y:S01]  /*50d0*/  IMAD R10, R6, -0x60, RZ ;  /* 0xffffffa0060a7824 */ /* 0x000fe200078e02ff */
[----:B------:R-:W-:Y:S02]  /*50e0*/  UISETP.NE.AND UP0, UPT, UR47, URZ, UPT ;  /* 0x0000003f2f00728c */ /* 0x000fe4000bf05270 */
[----:B------:R-:W-:Y:S02]  /*50f0*/  UPRMT UR6, UR25, 0x654, UR6 ;  /* 0x0000065419067896 */ /* 0x000fe40008000006 */
[----:B------:R-:W-:-:S04]  /*5100*/  IADD3 R13, -R17, 0x1, R10 ;  /* 0x00000001110d7810 */ /* 0x000fc80007ffe10a */
[----:B------:R-:W-:-:S03]  /*5110*/  IADD3 R13, -R18, R13, R19 ;  /* 0x0000000d120d7210 */ /* 0x000fc60007ffe113 */
[----:B------:R-:W-:Y:S01]  /*5120*/  SYNCS.ARRIVE.TRANS64.RED.A1T0 RZ, [UR6], RZ ;  /* 0x000000ffffff79a7 */ /* 0x000fe20008100406 */
[----:B------:R-:W-:Y:S01]  /*5130*/  ULOP3.LUT UR6, URZ, UR23, URZ, 0x33, !UPT ;  /* 0x000000173f067292 */ /* 0x000fe2000f8e333f */
[----:B------:R-:W-:-:S05]  /*5140*/  VIADD R14, R13, UR24 ;  /* 0x000000180d0e7c36 */ /* 0x000fca0008000000 */
[----:B------:R-:W-:Y:S01]  /*5150*/  VIADD R13, R13, UR6 ;  /* 0x000000060d0d7c36 */ /* 0x000fe20008000000 */
[----:B-1----:R-:W-:-:S13]  /*5160*/  ISETP.NE.AND P1, PT, R4, 0x1, PT ;  /* 0x000000010400780c */ /* 0x002fda0003f25270 */
[----:B------:R-:W1:Y:S08]  /*5170*/  @P1 LDC R5, c[0x0][0x44c] ;  /* 0x00011300ff051b82 */ /* 0x000e700000000800 */
[----:B------:R-:W3:Y:S01]  /*5180*/  @P1 LDC R4, c[0x0][0x450] ;  /* 0x00011400ff041b82 */ /* 0x000ee20000000800 */
[----:B-1----:R-:W-:-:S05]  /*5190*/  @P1 IMAD.HI.U32 R5, R15, R5, RZ ;  /* 0x000000050f051227 */ /* 0x002fca00078e00ff */
[----:B---3--:R-:W-:Y:S02]  /*51a0*/  @P1 SHF.R.U32.HI R15, RZ, R4, R5 ;  /* 0x00000004ff0f1219 */ /* 0x008fe40000011605 */
[----:B------:R-:W-:-:S03]  /*51b0*/  PLOP3.LUT P1, PT, PT, PT, UP0, 0x40, 0x0 ;  /* 0x000000000000781c */ /* 0x000fc60003f2e808 */
[----:B------:R-:W1:Y:S02]  /*51c0*/  SHFL.IDX PT, R20, R15, RZ, 0x1c1f ;  /* 0x001c1fff0f147589 */ /* 0x000e6400000e0000 */
[----:B-1----:R-:W-:Y:S02]  /*51d0*/  IMAD.IADD R12, R14, 0x1, R20 ;  /* 0x000000010e0c7824 */ /* 0x002fe400078e0214 */
[----:B------:R-:W-:-:S06]  /*51e0*/  IMAD.IADD R11, R20, 0x1, R13 ;  /* 0x00000001140b7824 */ /* 0x000fcc00078e020d */
        /* <DEDUP_REMOVED lines=13> */
.L_x_11571:
[----:B------:R-:W-:-:S05]  /*52c0*/  IMAD.U32 R21, RZ, RZ, UR22 ;  /* 0x00000016ff157e24 */ /* 0x000fca000f8e00ff */
[----:B------:R-:W-:-:S13]  /*52d0*/  ISETP.NE.AND P1, PT, R21, 0x1, PT ;  /* 0x000000011500780c */ /* 0x000fda0003f25270 */
[----:B------:R-:W1:Y:S02]  /*52e0*/  @P1 LDC.64 R4, c[0x0][0x9e8] ;  /* 0x00027a00ff041b82 */ /* 0x000e640000000a00 */
[----:B-1----:R-:W-:-:S05]  /*52f0*/  @P1 IMAD.HI.U32 R4, R20, R4, RZ ;  /* 0x0000000414041227 */ /* 0x002fca00078e00ff */
[----:B------:R-:W-:-:S07]  /*5300*/  @P1 SHF.R.U32.HI R20, RZ, R5, R4 ;  /* 0x00000005ff141219 */ /* 0x000fce0000011604 */
.L_x_11572:
[----:B------:R-:W-:Y:S05]  /*5310*/  BSYNC B0 ;  /* 0x0000000000007941 */ /* 0x000fea0003800000 */
.L_x_11570:
[----:B------:R-:W-:-:S04]  /*5320*/  IMAD.IADD R4, R10, 0x1, -R17 ;  /* 0x000000010a047824 */ /* 0x000fc800078e0a11 */
[----:B------:R-:W-:-:S05]  /*5330*/  IMAD R4, R20, R21, R4 ;  /* 0x0000001514047224 */ /* 0x000fca00078e0204 */
[----:B------:R-:W-:Y:S02]  /*5340*/  VIMNMX R11, R11, R4, !PT ;  /* 0x000000040b0b7248 */ /* 0x000fe40007fe0100 */
[----:B------:R-:W-:-:S07]  /*5350*/  VIADDMNMX R12, R4, R21, R12, PT ;  /* 0x00000015040c7246 */ /* 0x000fce000380010c */
.L_x_11569:
[C---:B------:R-:W-:Y:S01]  /*5360*/  ISETP.GE.AND P1, PT, R10.reuse, 0x1, PT ;  /* 0x000000010a00780c */ /* 0x040fe20003f26270 */
[----:B------:R-:W-:Y:S01]  /*5370*/  UISETP.NE.AND UP0, UPT, UR47, URZ, UPT ;  /* 0x0000003f2f00728c */ /* 0x000fe2000bf05270 */
[----:B------:R-:W-:Y:S02]  /*5380*/  ISETP.GE.AND P4, PT, R10, 0x9, PT ;  /* 0x000000090a00780c */ /* 0x000fe40003f86270 */
[----:B------:R-:W-:Y:S02]  /*5390*/  LOP3.LUT R16, R16, 0xfffbffff, RZ, 0xc0, !PT ;  /* 0xfffbffff10107812 */ /* 0x000fe400078ec0ff */
[----:B------:R-:W-:-:S04]  /*53a0*/  ISETP.GT.AND P2, PT, R11, RZ, !P1 ;  /* 0x000000ff0b00720c */ /* 0x000fc80004f44270 */
[----:B------:R-:W-:-:S03]  /*53b0*/  ISETP.LT.OR P2, PT, R12, 0x1, P2 ;  /* 0x000000010c00780c */ /* 0x000fc60001741670 */
[----:B------:R-:W-:Y:S02]  /*53c0*/  @P1 LOP3.LUT R16, R16, 0x40000, RZ, 0xfc, !PT ;  /* 0x0004000010101812 */ /* 0x000fe400078efcff */
[----:B------:R-:W-:Y:S02]  /*53d0*/  ISETP.GE.AND P1, PT, R10, 0x2, PT ;  /* 0x000000020a00780c */ /* 0x000fe40003f26270 */
[----:B------:R-:W-:Y:S02]  /*53e0*/  LOP3.LUT R16, R16, 0xfffffffd, RZ, 0xc0, !PT ;  /* 0xfffffffd10107812 */ /* 0x000fe400078ec0ff */
[----:B------:R-:W-:Y:S02]  /*53f0*/  FSEL R152, R152, -INF , !P2 ;  /* 0xff80000098987808 */ /* 0x000fe40005000000 */
[----:B------:R-:W-:Y:S02]  /*5400*/  ISETP.GT.AND P3, PT, R11, 0x1, !P1 ;  /* 0x000000010b00780c */ /* 0x000fe40004f64270 */
[----:B------:R-:W-:-:S02]  /*5410*/  @P4 LOP3.LUT R16, R16, 0x2, RZ, 0xfc, !PT ;  /* 0x0000000210104812 */ /* 0x000fc400078efcff */
[----:B------:R-:W-:Y:S02]  /*5420*/  ISETP.GT.AND P2, PT, R11, 0x8, !P4 ;  /* 0x000000080b00780c */ /* 0x000fe40006744270 */
[----:B------:R-:W-:Y:S02]  /*5430*/  ISETP.GE.AND P4, PT, R10, 0xa, PT ;  /* 0x0000000a0a00780c */ /* 0x000fe40003f86270 */
[C---:B------:R-:W-:Y:S02]  /*5440*/  ISETP.LT.OR P3, PT, R12.reuse, 0x2, P3 ;  /* 0x000000020c00780c */ /* 0x040fe40001f61670 */
[----:B------:R-:W-:Y:S02]  /*5450*/  ISETP.LT.OR P2, PT, R12, 0x9, P2 ;  /* 0x000000090c00780c */ /* 0x000fe40001741670 */
[----:B------:R-:W-:Y:S02]  /*5460*/  FSEL R153, R153, -INF , !P3 ;  /* 0xff80000099997808 */ /* 0x000fe40005800000 */
[----:B------:R-:W-:-:S02]  /*5470*/  ISETP.GE.AND P3, PT, R10, 0x11, PT ;  /* 0x000000110a00780c */ /* 0x000fc40003f66270 */
[----:B------:R-:W-:Y:S02]  /*5480*/  LOP3.LUT R16, R16, 0xfffffffb, RZ, 0xc0, !PT ;  /* 0xfffffffb10107812 */ /* 0x000fe400078ec0ff */
[----:B------:R-:W-:Y:S02]  /*5490*/  FSEL R156, R156, -INF , !P2 ;  /* 0xff8000009c9c7808 */ /* 0x000fe40005000000 */
[----:B------:R-:W-:Y:S02]  /*54a0*/  ISETP.GT.AND P2, PT, R11, 0x9, !P4 ;  /* 0x000000090b00780c */ /* 0x000fe40006744270 */
[----:B------:R-:W-:Y:S02]  /*54b0*/  @P4 LOP3.LUT R16, R16, 0x4, RZ, 0xfc, !PT ;  /* 0x0000000410104812 */ /* 0x000fe400078efcff */
[----:B------:R-:W-:Y:S02]  /*54c0*/  ISETP.LT.OR P2, PT, R12, 0xa, P2 ;  /* 0x0000000a0c00780c */ /* 0x000fe40001741670 */
[----:B------:R-:W-:-:S02]  /*54d0*/  LOP3.LUT R16, R16, 0xfffffff7, RZ, 0xc0, !PT ;  /* 0xfffffff710107812 */ /* 0x000fc400078ec0ff */
[----:B------:R-:W-:Y:S02]  /*54e0*/  FSEL R157, R157, -INF , !P2 ;  /* 0xff8000009d9d7808 */ /* 0x000fe40005000000 */
[----:B------:R-:W-:Y:S02]  /*54f0*/  @P3 LOP3.LUT R16, R16, 0x8, RZ, 0xfc, !PT ;  /* 0x0000000810103812 */ /* 0x000fe400078efcff */
[----:B------:R-:W-:Y:S02]  /*5500*/  ISETP.GT.AND P2, PT, R11, 0x10, !P3 ;  /* 0x000000100b00780c */ /* 0x000fe40005f44270 */
[----:B------:R-:W-:Y:S02]  /*5510*/  ISETP.GE.AND P3, PT, R10, 0x12, PT ;  /* 0x000000120a00780c */ /* 0x000fe40003f66270 */
[----:B------:R-:W-:Y:S02]  /*5520*/  ISETP.LT.OR P2, PT, R12, 0x11, P2 ;  /* 0x000000110c00780c */ /* 0x000fe40001741670 */
[----:B------:R-:W-:-:S02]  /*5530*/  LOP3.LUT R16, R16, 0xffffffef, RZ, 0xc0, !PT ;  /* 0xffffffef10107812 */ /* 0x000fc400078ec0ff */
        /* <DEDUP_REMOVED lines=102> */
[----:B------:R-:W-:Y:S02]  /*5ba0*/  ISETP.GT.AND P6, PT, R11, 0x59, !P6 ;  /* 0x000000590b00780c */ /* 0x000fe400077c4270 */
[----:B------:R-:W1:Y:S02]  /*5bb0*/  SHFL.IDX PT, R11, R15, 0x1, 0x1c1f ;  /* 0x003c1f000f0b7f89 */ /* 0x000e6400000e0000 */
[----:B------:R-:W-:-:S04]  /*5bc0*/  ISETP.LT.OR P6, PT, R12, 0x5a, P6 ;  /* 0x0000005a0c00780c */ /* 0x000fc800037c1670 */
[----:B------:R-:W-:Y:S02]  /*5bd0*/  FSEL R197, R197, -INF , !P6 ;  /* 0xff800000c5c57808 */ /* 0x000fe40007000000 */
[----:B------:R-:W-:Y:S01]  /*5be0*/  PLOP3.LUT P6, PT, PT, PT, UP0, 0x40, 0x0 ;  /* 0x000000000000781c */ /* 0x000fe20003fce808 */
[--C-:B-1----:R-:W-:Y:S02]  /*5bf0*/  IMAD.IADD R14, R14, 0x1, R11.reuse ;  /* 0x000000010e0e7824 */ /* 0x102fe400078e020b */
[----:B------:R-:W-:-:S10]  /*5c00*/  IMAD.IADD R13, R13, 0x1, R11 ;  /* 0x000000010d0d7824 */ /* 0x000fd400078e020b */
        /* <DEDUP_REMOVED lines=13> */
.L_x_11575:
[----:B------:R-:W-:-:S05]  /*5ce0*/  IMAD.U32 R12, RZ, RZ, UR22 ;  /* 0x00000016ff0c7e24 */ /* 0x000fca000f8e00ff */
[----:B------:R-:W-:-:S13]  /*5cf0*/  ISETP.NE.AND P6, PT, R12, 0x1, PT ;  /* 0x000000010c00780c */ /* 0x000fda0003fc5270 */
[----:B------:R-:W1:Y:S02]  /*5d00*/  @P6 LDC.64 R4, c[0x0][0x9e8] ;  /* 0x00027a00ff046b82 */ /* 0x000e640000000a00 */
[----:B-1----:R-:W-:-:S05]  /*5d10*/  @P6 IMAD.HI.U32 R4, R11, R4, RZ ;  /* 0x000000040b046227 */ /* 0x002fca00078e00ff */
[----:B------:R-:W-:-:S07]  /*5d20*/  @P6 SHF.R.U32.HI R11, RZ, R5, R4 ;  /* 0x00000005ff0b6219 */ /* 0x000fce0000011604 */
.L_x_11576:
[----:B------:R-:W-:Y:S05]  /*5d30*/  BSYNC B0 ;  /* 0x0000000000007941 */ /* 0x000fea0003800000 */
.L_x_11574:
[----:B------:R-:W-:-:S04]  /*5d40*/  IMAD.IADD R10, R10, 0x1, -R17 ;  /* 0x000000010a0a7824 */ /* 0x000fc800078e0a11 */
[----:B------:R-:W-:-:S05]  /*5d50*/  IMAD R10, R11, R12, R10 ;  /* 0x0000000c0b0a7224 */ /* 0x000fca00078e020a */
[----:B------:R-:W-:Y:S02]  /*5d60*/  VIMNMX R13, R13, R10, !PT ;  /* 0x0000000a0d0d7248 */ /* 0x000fe40007fe0100 */
[----:B------:R-:W-:-:S07]  /*5d70*/  VIADDMNMX R14, R10, R12, R14, PT ;  /* 0x0000000c0a0e7246 */ /* 0x000fce000380010e */
.L_x_11573:
[----:B------:R-:W-:Y:S01]  /*5d80*/  ISETP.GT.AND P1, PT, R13, 0x1, !P1 ;  /* 0x000000010d00780c */ /* 0x000fe20004f24270 */
[----:B------:R-:W-:Y:S01]  /*5d90*/  UMOV UR10, UR28 ;  /* 0x0000001c000a7c82 */ /* 0x000fe20008000000 */
[----:B------:R-:W-:Y:S02]  /*5da0*/  FMNMX.FTZ R4, R152, R9, !PT ;  /* 0x0000000998047209 */ /* 0x000fe40007810000 */
[----:B------:R-:W-:Y:S02]  /*5db0*/  ISETP.LT.OR P1, PT, R14, 0x2, P1 ;  /* 0x000000020e00780c */ /* 0x000fe40000f21670 */
[C---:B------:R-:W-:Y:S02]  /*5dc0*/  LOP3.LUT P6, RZ, R16.reuse, 0x10000, RZ, 0xc0, !PT ;  /* 0x0001000010ff7812 */ /* 0x040fe400078cc0ff */
        /* <DEDUP_REMOVED lines=55> */
[C---:B------:R-:W-:Y:S01]  /*6140*/  LOP3.LUT P1, RZ, R16.reuse, 0x1000, RZ, 0xc0, !PT ;  /* 0x0000100010ff7812 */ /* 0x040fe2000782c0ff */
[----:B------:R-:W1:Y:S01]  /*6150*/  SHFL.BFLY PT, R5, R4, 0x2, 0x1f ;  /* 0x0c401f0004057f89 */ /* 0x000e6200000e0000 */
[----:B------:R-:W-:-:S02]  /*6160*/  LOP3.LUT P6, RZ, R16, 0x20, RZ, 0xc0, !PT ;  /* 0x0000002010ff7812 */ /* 0x000fc400078cc0ff */
[C---:B------:R-:W-:Y:S02]  /*6170*/  ISETP.GT.AND P1, PT, R13.reuse, 0x28, !P1 ;  /* 0x000000280d00780c */ /* 0x040fe40004f24270 */
[C---:B------:R-:W-:Y:S02]  /*6180*/  ISETP.GT.AND P2, PT, R13.reuse, 0x49, !P2 ;  /* 0x000000490d00780c */ /* 0x040fe40005744270 */
[----:B------:R-:W-:Y:S02]  /*6190*/  ISETP.LT.OR P1, PT, R14, 0x29, P1 ;  /* 0x000000290e00780c */ /* 0x000fe40000f21670 */
[----:B------:R-:W-:Y:S02]  /*61a0*/  ISETP.GT.AND P3, PT, R13, 0x50, !P3 ;  /* 0x000000500d00780c */ /* 0x000fe40005f64270 */
[----:B------:R-:W-:Y:S02]  /*61b0*/  FSEL R174, R174, -INF , !P1 ;  /* 0xff800000aeae7808 */ /* 0x000fe40004800000 */
[----:B------:R-:W-:-:S02]  /*61c0*/  LOP3.LUT P1, RZ, R16, 0x800, RZ, 0xc0, !PT ;  /* 0x0000080010ff7812 */ /* 0x000fc4000782c0ff */
[C---:B------:R-:W-:Y:S02]  /*61d0*/  ISETP.LT.OR P2, PT, R14.reuse, 0x4a, P2 ;  /* 0x0000004a0e00780c */ /* 0x040fe40001741670 */
[C---:B------:R-:W-:Y:S02]  /*61e0*/  ISETP.GT.AND P1, PT, R13.reuse, 0x29, !P1 ;  /* 0x000000290d00780c */ /* 0x040fe40004f24270 */
[----:B------:R-:W-:Y:S02]  /*61f0*/  ISETP.GT.AND P4, PT, R13, 0x51, !P4 ;  /* 0x000000510d00780c */ /* 0x000fe40006784270 */
[C---:B------:R-:W-:Y:S02]  /*6200*/  ISETP.LT.OR P1, PT, R14.reuse, 0x2a, P1 ;  /* 0x0000002a0e00780c */ /* 0x040fe40000f21670 */
[----:B------:R-:W-:Y:S02]  /*6210*/  ISETP.LT.OR P3, PT, R14, 0x51, P3 ;  /* 0x000000510e00780c */ /* 0x000fe40001f61670 */
[----:B------:R-:W-:-:S02]  /*6220*/  FSEL R175, R175, -INF , !P1 ;  /* 0xff800000afaf7808 */ /* 0x000fc40004800000 */
[----:B------:R-:W-:Y:S02]  /*6230*/  LOP3.LUT P1, RZ, R16, 0x400, RZ, 0xc0, !PT ;  /* 0x0000040010ff7812 */ /* 0x000fe4000782c0ff */
[----:B-1----:R-:W-:Y:S02]  /*6240*/  FMNMX.FTZ R4, R4, R5, !PT ;  /* 0x0000000504047209 */ /* 0x002fe40007810000 */
[----:B------:R-:W-:Y:S02]  /*6250*/  ISETP.GT.AND P1, PT, R13, 0x30, !P1 ;  /* 0x000000300d00780c */ /* 0x000fe40004f24270 */
[----:B------:R-:W-:Y:S01]  /*6260*/  FSEL R191, R191, -INF , !P2 ;  /* 0xff800000bfbf7808 */ /* 0x000fe20005000000 */
[----:B------:R-:W1:Y:S01]  /*6270*/  SHFL.BFLY PT, R5, R4, 0x1, 0x1f ;  /* 0x0c201f0004057f89 */ /* 0x000e6200000e0000 */
[----:B------:R-:W-:Y:S02]  /*6280*/  ISETP.LT.OR P1, PT, R14, 0x31, P1 ;  /* 0x000000310e00780c */ /* 0x000fe40000f21670 */
[----:B------:R-:W-:-:S02]  /*6290*/  ISETP.GT.AND P5, PT, R13, 0x58, !P5 ;  /* 0x000000580d00780c */ /* 0x000fc40006fa4270 */
[----:B------:R-:W-:Y:S02]  /*62a0*/  FSEL R178, R178, -INF , !P1 ;  /* 0xff800000b2b27808 */ /* 0x000fe40004800000 */
[----:B------:R-:W-:Y:S02]  /*62b0*/  LOP3.LUT P1, RZ, R16, 0x200, RZ, 0xc0, !PT ;  /* 0x0000020010ff7812 */ /* 0x000fe4000782c0ff */
[----:B------:R-:W-:Y:S02]  /*62c0*/  ISETP.LT.OR P4, PT, R14, 0x52, P4 ;  /* 0x000000520e00780c */ /* 0x000fe40002781670 */
[----:B------:R-:W-:Y:S02]  /*62d0*/  ISETP.GT.AND P1, PT, R13, 0x31, !P1 ;  /* 0x000000310d00780c */ /* 0x000fe40004f24270 */
[----:B------:R-:W-:Y:S02]  /*62e0*/  FSEL R194, R194, -INF , !P3 ;  /* 0xff800000c2c27808 */ /* 0x000fe40005800000 */
[----:B------:R-:W-:-:S02]  /*62f0*/  ISETP.LT.OR P1, PT, R14, 0x32, P1 ;  /* 0x000000320e00780c */ /* 0x000fc40000f21670 */
[----:B------:R-:W-:Y:S02]  /*6300*/  ISETP.LT.OR P5, PT, R14, 0x59, P5 ;  /* 0x000000590e00780c */ /* 0x000fe40002fa1670 */
[----:B------:R-:W-:Y:S02]  /*6310*/  FSEL R179, R179, -INF , !P1 ;  /* 0xff800000b3b37808 */ /* 0x000fe40004800000 */
[----:B------:R-:W-:Y:S02]  /*6320*/  LOP3.LUT P1, RZ, R16, 0x100, RZ, 0xc0, !PT ;  /* 0x0000010010ff7812 */ /* 0x000fe4000782c0ff */
[----:B------:R-:W-:Y:S02]  /*6330*/  FSEL R195, R195, -INF , !P4 ;  /* 0xff800000c3c37808 */ /* 0x000fe40006000000 */
[----:B------:R-:W-:Y:S02]  /*6340*/  ISETP.GT.AND P1, PT, R13, 0x38, !P1 ;  /* 0x000000380d00780c */ /* 0x000fe40004f24270 */
[----:B-1----:R-:W-:-:S02]  /*6350*/  FMNMX.FTZ R4, R4, R5, !PT ;  /* 0x0000000504047209 */ /* 0x002fc40007810000 */
[----:B------:R-:W-:Y:S02]  /*6360*/  ISETP.LT.OR P1, PT, R14, 0x39, P1 ;  /* 0x000000390e00780c */ /* 0x000fe40000f21670 */
[----:B------:R-:W-:Y:S02]  /*6370*/  FSEL R198, R198, -INF , !P5 ;  /* 0xff800000c6c67808 */ /* 0x000fe40006800000 */
[----:B------:R-:W-:Y:S02]  /*6380*/  FSEL R182, R182, -INF , !P1 ;  /* 0xff800000b6b67808 */ /* 0x000fe40004800000 */
[----:B------:R-:W-:-:S04]  /*6390*/  LOP3.LUT P1, RZ, R16, 0x80, RZ, 0xc0, !PT ;  /* 0x0000008010ff7812 */ /* 0x000fc8000782c0ff */
[----:B------:R-:W-:-:S04]  /*63a0*/  ISETP.GT.AND P1, PT, R13, 0x39, !P1 ;  /* 0x000000390d00780c */ /* 0x000fc80004f24270 */
[----:B------:R-:W-:-:S04]  /*63b0*/  ISETP.LT.OR P1, PT, R14, 0x3a, P1 ;  /* 0x0000003a0e00780c */ /* 0x000fc80000f21670 */
[----:B------:R-:W-:Y:S02]  /*63c0*/  FSEL R183, R183, -INF , !P1 ;  /* 0xff800000b7b77808 */ /* 0x000fe40004800000 */
[----:B------:R-:W-:-:S04]  /*63d0*/  LOP3.LUT P1, RZ, R16, 0x40, RZ, 0xc0, !PT ;  /* 0x0000004010ff7812 */ /* 0x000fc8000782c0ff */
[----:B------:R-:W-:-:S04]  /*63e0*/  ISETP.GT.AND P1, PT, R13, 0x40, !P1 ;  /* 0x000000400d00780c */ /* 0x000fc80004f24270 */
[----:B------:R-:W-:-:S04]  /*63f0*/  ISETP.LT.OR P1, PT, R14, 0x41, P1 ;  /* 0x000000410e00780c */ /* 0x000fc80000f21670 */
[----:B------:R-:W-:Y:S02]  /*6400*/  FSEL R186, R186, -INF , !P1 ;  /* 0xff800000baba7808 */ /* 0x000fe40004800000 */
[----:B------:R-:W-:Y:S02]  /*6410*/  ISETP.GT.AND P1, PT, R13, 0x41, !P6 ;  /* 0x000000410d00780c */ /* 0x000fe40007724270 */
[----:B------:R-:W-:Y:S02]  /*6420*/  LOP3.LUT P6, RZ, R16, 0x20000, RZ, 0xc0, !PT ;  /* 0x0002000010ff7812 */ /* 0x000fe400078cc0ff */
[----:B------:R-:W-:-:S04]  /*6430*/  ISETP.LT.OR P1, PT, R14, 0x42, P1 ;  /* 0x000000420e00780c */ /* 0x000fc80000f21670 */
[----:B------:R-:W-:Y:S02]  /*6440*/  FSEL R187, R187, -INF , !P1 ;  /* 0xff800000bbbb7808 */ /* 0x000fe40004800000 */
[----:B------:R-:W-:-:S04]  /*6450*/  FSETP.NEU.FTZ.AND P1, PT, R4, -INF , PT ;  /* 0xff8000000400780b */ /* 0x000fc80003f3d000 */
[----:B------:R-:W-:-:S05]  /*6460*/  FSEL R5, R4, RZ, P1 ;  /* 0x000000ff04057208 */ /* 0x000fca0000800000 */
[----:B------:R-:W-:Y:S01]  /*6470*/  FADD.FTZ R9, -R5, R9 ;  /* 0x0000000905097221 */ /* 0x000fe20000010100 */
[----:B------:R-:W-:-:S03]  /*6480*/  FMUL.FTZ R5, R4, UR10 ;  /* 0x0000000a04057c20 */ /* 0x000fc60008410000 */
[----:B------:R-:W-:Y:S02]  /*6490*/  FMUL.FTZ R9, R9, UR10 ;  /* 0x0000000a09097c20 */ /* 0x000fe40008410000 */
[----:B------:R-:W-:Y:S02]  /*64a0*/  FSEL R5, R5, RZ, P1 ;  /* 0x000000ff05057208 */ /* 0x000fe40000800000 */
[----:B------:R-:W-:Y:S02]  /*64b0*/  ISETP.GT.AND P1, PT, R13, 0x48, !P6 ;  /* 0x000000480d00780c */ /* 0x000fe40007724270 */
[----:B------:R-:W-:Y:S01]  /*64c0*/  LOP3.LUT P6, RZ, R16, 0x1, RZ, 0xc0, !PT ;  /* 0x0000000110ff7812 */ /* 0x000fe200078cc0ff */
[--C-:B------:R-:W-:Y:S01]  /*64d0*/  FFMA.FTZ R152, R152, UR10, -R5.reuse ;  /* 0x0000000a98987c23 */ /* 0x100fe20008010805 */
[----:B------:R-:W-:Y:S01]  /*64e0*/  ISETP.LT.OR P1, PT, R14, 0x49, P1 ;  /* 0x000000490e00780c */ /* 0x000fe20000f21670 */
[--C-:B------:R-:W-:Y:S01]  /*64f0*/  FFMA.FTZ R153, R153, UR10, -R5.reuse ;  /* 0x0000000a99997c23 */ /* 0x100fe20008010805 */
[--C-:B------:R-:W-:Y:S01]  /*6500*/  FFMA.FTZ R156, R156, UR10, -R5.reuse ;  /* 0x0000000a9c9c7c23 */ /* 0x100fe20008010805 */
[--C-:B------:R-:W-:Y:S01]  /*6510*/  FFMA.FTZ R157, R157, UR10, -R5.reuse ;  /* 0x0000000a9d9d7c23 */ /* 0x100fe20008010805 */
[----:B------:R-:W-:Y:S01]  /*6520*/  FSEL R190, R190, -INF , !P1 ;  /* 0xff800000bebe7808 */ /* 0x000fe20004800000 */
[--C-:B------:R-:W-:Y:S01]  /*6530*/  FFMA.FTZ R160, R160, UR10, -R5.reuse ;  /* 0x0000000aa0a07c23 */ /* 0x100fe20008010805 */
[----:B------:R-:W-:Y:S01]  /*6540*/  LOP3.LUT P1, RZ, R16, 0x40000, RZ, 0xc0, !PT ;  /* 0x0004000010ff7812 */ /* 0x000fe2000782c0ff */
[--C-:B------:R-:W-:Y:S01]  /*6550*/  FFMA.FTZ R161, R161, UR10, -R5.reuse ;  /* 0x0000000aa1a17c23 */ /* 0x100fe20008010805 */
[--C-:B------:R-:W-:Y:S01]  /*6560*/  FFMA.FTZ R164, R164, UR10, -R5.reuse ;  /* 0x0000000aa4a47c23 */ /* 0x100fe20008010805 */
[--C-:B------:R-:W-:Y:S01]  /*6570*/  FFMA.FTZ R165, R165, UR10, -R5.reuse ;  /* 0x0000000aa5a57c23 */ /* 0x100fe20008010805 */
[----:B------:R-:W-:Y:S01]  /*6580*/  ISETP.GT.AND P1, PT, R13, RZ, !P1 ;  /* 0x000000ff0d00720c */ /* 0x000fe20004f24270 */
[--C-:B------:R-:W-:Y:S01]  /*6590*/  FFMA.FTZ R168, R168, UR10, -R5.reuse ;  /* 0x0000000aa8a87c23 */ /* 0x100fe20008010805 */
[--C-:B------:R-:W-:Y:S01]  /*65a0*/  FFMA.FTZ R169, R169, UR10, -R5.reuse ;  /* 0x0000000aa9a97c23 */ /* 0x100fe20008010805 */
[--C-:B------:R-:W-:Y:S01]  /*65b0*/  FFMA.FTZ R172, R172, UR10, -R5.reuse ;  /* 0x0000000aacac7c23 */ /* 0x100fe20008010805 */
[----:B------:R-:W-:Y:S01]  /*65c0*/  ISETP.LT.OR P1, PT, R14, 0x1, P1 ;  /* 0x000000010e00780c */ /* 0x000fe20000f21670 */
[--C-:B------:R-:W-:Y:S01]  /*65d0*/  FFMA.FTZ R173, R173, UR10, -R5.reuse ;  /* 0x0000000aadad7c23 */ /* 0x100fe20008010805 */
[--C-:B------:R-:W-:Y:S01]  /*65e0*/  FFMA.FTZ R176, R176, UR10, -R5.reuse ;  /* 0x0000000ab0b07c23 */ /* 0x100fe20008010805 */
[--C-:B------:R-:W-:Y:S01]  /*65f0*/  FFMA.FTZ R177, R177, UR10, -R5.reuse ;  /* 0x0000000ab1b17c23 */ /* 0x100fe20008010805 */
[----:B------:R-:W-:Y:S01]  /*6600*/  FSEL R154, R154, -INF , !P1 ;  /* 0xff8000009a9a7808 */ /* 0x000fe20004800000 */
        /* <DEDUP_REMOVED lines=11> */
[----:B------:R-:W-:Y:S01]  /*66c0*/  MUFU.EX2 R152, R152 ;  /* 0x0000009800987308 */ /* 0x000fe20000000800 */
[----:B------:R-:W-:-:S02]  /*66d0*/  ISETP.GT.AND P1, PT, R13, 0x59, !P6 ;  /* 0x000000590d00780c */ /* 0x000fc40007724270 */
[----:B------:R-:W-:Y:S02]  /*66e0*/  FMNMX.FTZ R5, R155, R5, !PT ;  /* 0x000000059b057209 */ /* 0x000fe40007810000 */
[----:B------:R-:W-:Y:S02]  /*66f0*/  ISETP.LT.OR P1, PT, R14, 0x5a, P1 ;  /* 0x0000005a0e00780c */ /* 0x000fe40000f21670 */
[----:B------:R-:W-:Y:S01]  /*6700*/  FMNMX.FTZ R5, R158, R5, !PT ;  /* 0x000000059e057209 */ /* 0x000fe20007810000 */
[----:B------:R-:W1:Y:S01]  /*6710*/  MUFU.EX2 R9, R9 ;  /* 0x0000000900097308 */ /* 0x000e620000000800 */
[----:B------:R-:W-:Y:S02]  /*6720*/  FSEL R199, R199, -INF , !P1 ;  /* 0xff800000c7c77808 */ /* 0x000fe40004800000 */
[----:B------:R-:W-:-:S04]  /*6730*/  FMNMX.FTZ R5, R159, R5, !PT ;  /* 0x000000059f057209 */ /* 0x000fc80007810000 */
[----:B------:R-:W-:Y:S01]  /*6740*/  FMNMX.FTZ R5, R162, R5, !PT ;  /* 0x00000005a2057209 */ /* 0x000fe20007810000 */
[----:B------:R-:W3:Y:S03]  /*6750*/  MUFU.EX2 R153, R153 ;  /* 0x0000009900997308 */ /* 0x000ee60000000800 */
[----:B------:R-:W-:-:S04]  /*6760*/  FMNMX.FTZ R5, R163, R5, !PT ;  /* 0x00000005a3057209 */ /* 0x000fc80007810000 */
[----:B------:R-:W-:Y:S01]  /*6770*/  FMNMX.FTZ R5, R166, R5, !PT ;  /* 0x00000005a6057209 */ /* 0x000fe20007810000 */
[----:B------:R-:W4:Y:S01]  /*6780*/  MUFU.EX2 R156, R156 ;  /* 0x0000009c009c7308 */ /* 0x000f220000000800 */
[----:B-1----:R-:W-:Y:S01]  /*6790*/  FFMA.FTZ R2, R9, R2, R152 ;  /* 0x0000000209027223 */ /* 0x002fe20000010098 */
[----:B------:R-:W-:Y:S01]  /*67a0*/  FMUL.FTZ R24, R24, R9 ;  /* 0x0000000918187220 */ /* 0x000fe20000410000 */
[----:B------:R-:W-:Y:S01]  /*67b0*/  FMNMX.FTZ R5, R167, R5, !PT ;  /* 0x00000005a7057209 */ /* 0x000fe20007810000 */
[-C--:B------:R-:W-:Y:S01]  /*67c0*/  FMUL.FTZ R25, R25, R9.reuse ;  /* 0x0000000919197220 */ /* 0x080fe20000410000 */
[-C--:B------:R-:W-:Y:S01]  /*67d0*/  FMUL.FTZ R28, R28, R9.reuse ;  /* 0x000000091c1c7220 */ /* 0x080fe20000410000 */
[----:B------:R-:W-:Y:S01]  /*67e0*/  FMUL.FTZ R29, R29, R9 ;  /* 0x000000091d1d7220 */ /* 0x000fe20000410000 */
[----:B------:R-:W-:Y:S01]  /*67f0*/  FMNMX.FTZ R5, R170, R5, !PT ;  /* 0x00000005aa057209 */ /* 0x000fe20007810000 */
[----:B------:R-:W1:Y:S01]  /*6800*/  MUFU.EX2 R157, R157 ;  /* 0x0000009d009d7308 */ /* 0x000e620000000800 */
        /* <DEDUP_REMOVED lines=8> */
[----:B------:R-:W3:Y:S01]  /*6890*/  MUFU.EX2 R160, R160 ;  /* 0x000000a000a07308 */ /* 0x000ee20000000800 */
[----:B----4-:R-:W-:Y:S01]  /*68a0*/  FADD.FTZ R2, R156, R2 ;  /* 0x000000029c027221 */ /* 0x010fe20000010000 */
[----:B------:R-:W-:Y:S01]  /*68b0*/  FMUL.FTZ R40, R40, R9 ;  /* 0x0000000928287220 */ /* 0x000fe20000410000 */
[----:B------:R-:W-:Y:S01]  /*68c0*/  FMNMX.FTZ R5, R175, R5, !PT ;  /* 0x00000005af057209 */ /* 0x000fe20007810000 */
[-C--:B------:R-:W-:Y:S01]  /*68d0*/  FMUL.FTZ R41, R41, R9.reuse ;  /* 0x0000000929297220 */ /* 0x080fe20000410000 */
[-C--:B------:R-:W-:Y:S01]  /*68e0*/  FMUL.FTZ R44, R44, R9.reuse ;  /* 0x000000092c2c7220 */ /* 0x080fe20000410000 */
[----:B------:R-:W-:Y:S01]  /*68f0*/  FMUL.FTZ R45, R45, R9 ;  /* 0x000000092d2d7220 */ /* 0x000fe20000410000 */
[----:B------:R-:W-:Y:S01]  /*6900*/  FMNMX.FTZ R5, R178, R5, !PT ;  /* 0x00000005b2057209 */ /* 0x000fe20007810000 */
[----:B------:R-:W4:Y:S01]  /*6910*/  MUFU.EX2 R161, R161 ;  /* 0x000000a100a17308 */ /* 0x000f220000000800 */
[----:B-1----:R-:W-:Y:S01]  /*6920*/  FADD.FTZ R2, R157, R2 ;  /* 0x000000029d027221 */ /* 0x002fe20000010000 */
[----:B------:R-:W-:Y:S01]  /*6930*/  FMUL.FTZ R48, R48, R9 ;  /* 0x0000000930307220 */ /* 0x000fe20000410000 */
[----:B------:R-:W-:Y:S01]  /*6940*/  FMNMX.FTZ R5, R179, R5, !PT ;  /* 0x00000005b3057209 */ /* 0x000fe20007810000 */
[-C--:B------:R-:W-:Y:S01]  /*6950*/  FMUL.FTZ R49, R49, R9.reuse ;  /* 0x0000000931317220 */ /* 0x080fe20000410000 */
[-C--:B------:R-:W-:Y:S01]  /*6960*/  FMUL.FTZ R52, R52, R9.reuse ;  /* 0x0000000934347220 */ /* 0x080fe20000410000 */
[----:B------:R-:W-:Y:S01]  /*6970*/  FMUL.FTZ R53, R53, R9 ;  /* 0x0000000935357220 */ /* 0x000fe20000410000 */
[----:B------:R-:W-:Y:S01]  /*6980*/  FMNMX.FTZ R5, R182, R5, !PT ;  /* 0x00000005b6057209 */ /* 0x000fe20007810000 */
[----:B------:R-:W1:Y:S01]  /*6990*/  MUFU.EX2 R164, R164 ;  /* 0x000000a400a47308 */ /* 0x000e620000000800 */
[----:B---3--:R-:W-:Y:S01]  /*69a0*/  FADD.FTZ R2, R160, R2 ;  /* 0x00000002a0027221 */ /* 0x008fe20000010000 */
        /* <DEDUP_REMOVED lines=36> */
[-C--:B------:R-:W-:Y:S01]  /*6bf0*/  FMUL.FTZ R93, R93, R9.reuse ;  /* 0x000000095d5d7220 */ /* 0x080fe20000410000 */
[-C--:B------:R-:W-:Y:S01]  /*6c00*/  FMUL.FTZ R96, R96, R9.reuse ;  /* 0x0000000960607220 */ /* 0x080fe20000410000 */
[----:B------:R-:W4:Y:S01]  /*6c10*/  SHFL.BFLY PT, R10, R5, 0x2, 0x1f ;  /* 0x0c401f00050a7f89 */ /* 0x000f2200000e0000 */
[----:B------:R-:W5:Y:S01]  /*6c20*/  MUFU.EX2 R173, R173 ;  /* 0x000000ad00ad7308 */ /* 0x000f620000000800 */
        /* <DEDUP_REMOVED lines=22> */
[----:B----4-:R-:W-:Y:S01]  /*6d90*/  FMNMX.FTZ R5, R5, R10, !PT ;  /* 0x0000000a05057209 */ /* 0x010fe20007810000 */
[----:B------:R-:W4:Y:S01]  /*6da0*/  MUFU.EX2 R180, R180 ;  /* 0x000000b400b47308 */ /* 0x000f220000000800 */
[----:B-1----:R-:W-:Y:S01]  /*6db0*/  FADD.FTZ R2, R176, R2 ;  /* 0x00000002b0027221 */ /* 0x002fe20000010000 */
[-C--:B------:R-:W-:Y:S01]  /*6dc0*/  FMUL.FTZ R132, R132, R9.reuse ;  /* 0x0000000984847220 */ /* 0x080fe20000410000 */
[-C--:B------:R-:W-:Y:S01]  /*6dd0*/  FMUL.FTZ R133, R133, R9.reuse ;  /* 0x0000000985857220 */ /* 0x080fe20000410000 */
[----:B------:R-:W1:Y:S01]  /*6de0*/  SHFL.BFLY PT, R10, R5, 0x1, 0x1f ;  /* 0x0c201f00050a7f89 */ /* 0x000e6200000e0000 */
[-C--:B------:R-:W-:Y:S01]  /*6df0*/  FMUL.FTZ R136, R136, R9.reuse ;  /* 0x0000000988887220 */ /* 0x080fe20000410000 */
[-C--:B------:R-:W-:Y:S01]  /*6e00*/  FMUL.FTZ R137, R137, R9.reuse ;  /* 0x0000000989897220 */ /* 0x080fe20000410000 */
[-C--:B------:R-:W-:Y:S01]  /*6e10*/  FMUL.FTZ R140, R140, R9.reuse ;  /* 0x000000098c8c7220 */ /* 0x080fe20000410000 */
[----:B------:R-:W5:Y:S01]  /*6e20*/  MUFU.EX2 R181, R181 ;  /* 0x000000b500b57308 */ /* 0x000f620000000800 */
[----:B---3--:R-:W-:Y:S01]  /*6e30*/  FADD.FTZ R2, R177, R2 ;  /* 0x00000002b1027221 */ /* 0x008fe20000010000 */
[-C--:B------:R-:W-:Y:S01]  /*6e40*/  FMUL.FTZ R141, R141, R9.reuse ;  /* 0x000000098d8d7220 */ /* 0x080fe20000410000 */
[-C--:B------:R-:W-:Y:S01]  /*6e50*/  FMUL.FTZ R144, R144, R9.reuse ;  /* 0x0000000990907220 */ /* 0x080fe20000410000 */
[-C--:B------:R-:W-:Y:S01]  /*6e60*/  FMUL.FTZ R145, R145, R9.reuse ;  /* 0x0000000991917220 */ /* 0x080fe20000410000 */
[-C--:B------:R-:W-:Y:S01]  /*6e70*/  FMUL.FTZ R148, R148, R9.reuse ;  /* 0x0000000994947220 */ /* 0x080fe20000410000 */
[----:B------:R-:W-:-:S02]  /*6e80*/  FMUL.FTZ R149, R149, R9 ;  /* 0x0000000995957220 */ /* 0x000fc40000410000 */
[----:B------:R-:W3:Y:S01]  /*6e90*/  MUFU.EX2 R184, R184 ;  /* 0x000000b800b87308 */ /* 0x000ee20000000800 */
[----:B----4-:R-:W-:-:S07]  /*6ea0*/  FADD.FTZ R2, R180, R2 ;  /* 0x00000002b4027221 */ /* 0x010fce0000010000 */
[----:B------:R-:W-:Y:S01]  /*6eb0*/  MUFU.EX2 R185, R185 ;  /* 0x000000b900b97308 */ /* 0x000fe20000000800 */
[----:B-----5:R-:W-:Y:S01]  /*6ec0*/  FADD.FTZ R2, R181, R2 ;  /* 0x00000002b5027221 */ /* 0x020fe20000010000 */
[----:B-1----:R-:W-:-:S04]  /*6ed0*/  FMNMX.FTZ R5, R5, R10, !PT ;  /* 0x0000000a05057209 */ /* 0x002fc80007810000 */
[C---:B------:R-:W-:Y:S01]  /*6ee0*/  FSETP.NEU.FTZ.AND P1, PT, R5.reuse, -INF , PT ;  /* 0xff8000000500780b */ /* 0x040fe20003f3d000 */
[C---:B------:R-:W-:Y:S01]  /*6ef0*/  FMUL.FTZ R11, R5.reuse, UR10 ;  /* 0x0000000a050b7c20 */ /* 0x040fe20008410000 */
[----:B------:R-:W-:Y:S01]  /*6f00*/  MUFU.EX2 R188, R188 ;  /* 0x000000bc00bc7308 */ /* 0x000fe20000000800 */
[----:B---3--:R-:W-:Y:S01]  /*6f10*/  FADD.FTZ R2, R184, R2 ;  /* 0x00000002b8027221 */ /* 0x008fe20000010000 */
[----:B------:R-:W-:Y:S02]  /*6f20*/  FSEL R21, R5, RZ, P1 ;  /* 0x000000ff05157208 */ /* 0x000fe40000800000 */
[----:B------:R-:W-:-:S03]  /*6f30*/  FSEL R11, R11, RZ, P1 ;  /* 0x000000ff0b0b7208 */ /* 0x000fc60000800000 */
        /* <DEDUP_REMOVED lines=11> */
[----:B------:R-:W-:Y:S01]  /*6ff0*/  F2FP.BF16.F32.PACK_AB R154, R157, R156 ;  /* 0x0000009c9d9a723e */ /* 0x000fe200000010ff */
[--C-:B------:R-:W-:Y:S01]  /*7000*/  FFMA.FTZ R167, R167, UR10, -R11.reuse ;  /* 0x0000000aa7a77c23 */ /* 0x100fe2000801080b */
[--C-:B------:R-:W-:Y:S01]  /*7010*/  FFMA.FTZ R12, R170, UR10, -R11.reuse ;  /* 0x0000000aaa0c7c23 */ /* 0x100fe2000801080b */
[--C-:B------:R-:W-:Y:S01]  /*7020*/  FFMA.FTZ R171, R171, UR10, -R11.reuse ;  /* 0x0000000aabab7c23 */ /* 0x100fe2000801080b */
[--C-:B------:R-:W-:Y:S01]  /*7030*/  FFMA.FTZ R10, R174, UR10, -R11.reuse ;  /* 0x0000000aae0a7c23 */ /* 0x100fe2000801080b */
[----:B------:R-:W-:Y:S01]  /*7040*/  F2FP.BF16.F32.PACK_AB R156, R161, R160 ;  /* 0x000000a0a19c723e */ /* 0x000fe200000010ff */
[----:B------:R-:W1:Y:S01]  /*7050*/  MUFU.EX2 R8, R8 ;  /* 0x0000000800087308 */ /* 0x000e620000000800 */
[--C-:B------:R-:W-:Y:S01]  /*7060*/  FFMA.FTZ R175, R175, UR10, -R11.reuse ;  /* 0x0000000aafaf7c23 */ /* 0x100fe2000801080b */
[--C-:B------:R-:W-:Y:S01]  /*7070*/  FFMA.FTZ R178, R178, UR10, -R11.reuse ;  /* 0x0000000ab2b27c23 */ /* 0x100fe2000801080b */
[--C-:B------:R-:W-:Y:S01]  /*7080*/  FFMA.FTZ R179, R179, UR10, -R11.reuse ;  /* 0x0000000ab3b37c23 */ /* 0x100fe2000801080b */
[----:B------:R-:W-:Y:S01]  /*7090*/  F2FP.BF16.F32.PACK_AB R158, R165, R164 ;  /* 0x000000a4a59e723e */ /* 0x000fe200000010ff */
[--C-:B------:R-:W-:Y:S01]  /*70a0*/  FFMA.FTZ R182, R182, UR10, -R11.reuse ;  /* 0x0000000ab6b67c23 */ /* 0x100fe2000801080b */
[--C-:B------:R-:W-:Y:S01]  /*70b0*/  FFMA.FTZ R183, R183, UR10, -R11.reuse ;  /* 0x0000000ab7b77c23 */ /* 0x100fe2000801080b */
[--C-:B------:R-:W-:Y:S01]  /*70c0*/  FFMA.FTZ R186, R186, UR10, -R11.reuse ;  /* 0x0000000ababa7c23 */ /* 0x100fe2000801080b */
[----:B------:R-:W3:Y:S01]  /*70d0*/  MUFU.EX2 R153, R155 ;  /* 0x0000009b00997308 */ /* 0x000ee20000000800 */
[--C-:B------:R-:W-:Y:S01]  /*70e0*/  FFMA.FTZ R187, R187, UR10, -R11.reuse ;  /* 0x0000000abbbb7c23 */ /* 0x100fe2000801080b */
[----:B------:R-:W-:Y:S01]  /*70f0*/  F2FP.BF16.F32.PACK_AB R160, R169, R168 ;  /* 0x000000a8a9a0723e */ /* 0x000fe200000010ff */
[--C-:B------:R-:W-:Y:S01]  /*7100*/  FFMA.FTZ R190, R190, UR10, -R11.reuse ;  /* 0x0000000abebe7c23 */ /* 0x100fe2000801080b */
[--C-:B------:R-:W-:Y:S01]  /*7110*/  FFMA.FTZ R191, R191, UR10, -R11.reuse ;  /* 0x0000000abfbf7c23 */ /* 0x100fe2000801080b */
[--C-:B------:R-:W-:Y:S01]  /*7120*/  FFMA.FTZ R194, R194, UR10, -R11.reuse ;  /* 0x0000000ac2c27c23 */ /* 0x100fe2000801080b */
[--C-:B------:R-:W-:Y:S01]  /*7130*/  FFMA.FTZ R195, R195, UR10, -R11.reuse ;  /* 0x0000000ac3c37c23 */ /* 0x100fe2000801080b */
[----:B------:R-:W-:Y:S01]  /*7140*/  F2FP.BF16.F32.PACK_AB R162, R173, R172 ;  /* 0x000000acada2723e */ /* 0x000fe200000010ff */
[----:B------:R-:W4:Y:S01]  /*7150*/  MUFU.EX2 R15, R15 ;  /* 0x0000000f000f7308 */ /* 0x000f220000000800 */
[----:B-1----:R-:W-:Y:S01]  /*7160*/  FFMA.FTZ R0, R8, R0, R20 ;  /* 0x0000000008007223 */ /* 0x002fe20000010014 */
[--C-:B------:R-:W-:Y:S01]  /*7170*/  FFMA.FTZ R198, R198, UR10, -R11.reuse ;  /* 0x0000000ac6c67c23 */ /* 0x100fe2000801080b */
[----:B------:R-:W-:Y:S01]  /*7180*/  FADD.FTZ R2, R185, R2 ;  /* 0x00000002b9027221 */ /* 0x000fe20000010000 */
[----:B------:R-:W-:Y:S01]  /*7190*/  FFMA.FTZ R11, R199, UR10, -R11 ;  /* 0x0000000ac70b7c23 */ /* 0x000fe2000801080b */
[----:B------:R-:W-:Y:S01]  /*71a0*/  F2FP.BF16.F32.PACK_AB R164, R177, R176 ;  /* 0x000000b0b1a4723e */ /* 0x000fe200000010ff */
[----:B------:R-:W-:Y:S01]  /*71b0*/  FMUL.FTZ R26, R26, R8 ;  /* 0x000000081a1a7220 */ /* 0x000fe20000410000 */
[----:B------:R-:W-:Y:S01]  /*71c0*/  FADD.FTZ R2, R188, R2 ;  /* 0x00000002bc027221 */ /* 0x000fe20000010000 */
[----:B------:R-:W1:Y:S01]  /*71d0*/  MUFU.EX2 R155, R159 ;  /* 0x0000009f009b7308 */ /* 0x000e620000000800 */
[----:B---3--:R-:W-:Y:S01]  /*71e0*/  FADD.FTZ R0, R153, R0 ;  /* 0x0000000099007221 */ /* 0x008fe20000010000 */
[----:B------:R-:W-:Y:S01]  /*71f0*/  F2FP.BF16.F32.PACK_AB R166, R181, R180 ;  /* 0x000000b4b5a6723e */ /* 0x000fe200000010ff */
[----:B------:R-:W-:Y:S01]  /*7200*/  FADD.FTZ R2, R189, R2 ;  /* 0x00000002bd027221 */ /* 0x000fe20000010000 */
[----:B------:R-:W-:Y:S01]  /*7210*/  F2FP.BF16.F32.PACK_AB R168, R185, R184 ;  /* 0x000000b8b9a8723e */ /* 0x000fe200000010ff */
[----:B------:R-:W-:Y:S01]  /*7220*/  FMUL.FTZ R27, R27, R8 ;  /* 0x000000081b1b7220 */ /* 0x000fe20000410000 */
[----:B------:R-:W-:Y:S01]  /*7230*/  F2FP.BF16.F32.PACK_AB R170, R189, R188 ;  /* 0x000000bcbdaa723e */ /* 0x000fe200000010ff */
[----:B------:R-:W-:Y:S01]  /*7240*/  FMUL.FTZ R30, R30, R8 ;  /* 0x000000081e1e7220 */ /* 0x000fe20000410000 */
[----:B------:R-:W3:Y:S01]  /*7250*/  MUFU.EX2 R14, R14 ;  /* 0x0000000e000e7308 */ /* 0x000ee20000000800 */
[----:B----4-:R-:W-:Y:S01]  /*7260*/  FADD.FTZ R0, R15, R0 ;  /* 0x000000000f007221 */ /* 0x010fe20000010000 */
[----:B------:R-:W-:Y:S01]  /*7270*/  F2FP.BF16.F32.PACK_AB R153, R153, R20 ;  /* 0x000000149999723e */ /* 0x000fe200000010ff */
[-C--:B------:R-:W-:Y:S01]  /*7280*/  FMUL.FTZ R31, R31, R8.reuse ;  /* 0x000000081f1f7220 */ /* 0x080fe20000410000 */
[-C--:B------:R-:W-:Y:S01]  /*7290*/  FMUL.FTZ R34, R34, R8.reuse ;  /* 0x0000000822227220 */ /* 0x080fe20000410000 */
[-C--:B------:R-:W-:Y:S01]  /*72a0*/  FMUL.FTZ R35, R35, R8.reuse ;  /* 0x0000000823237220 */ /* 0x080fe20000410000 */
[-C--:B------:R-:W-:Y:S01]  /*72b0*/  FMUL.FTZ R38, R38, R8.reuse ;  /* 0x0000000826267220 */ /* 0x080fe20000410000 */
[-C--:B------:R-:W-:Y:S01]  /*72c0*/  FMUL.FTZ R39, R39, R8.reuse ;  /* 0x0000000827277220 */ /* 0x080fe20000410000 */
        /* <DEDUP_REMOVED lines=83> */
[----:B------:R-:W-:-:S05]  /*7800*/  FMUL.FTZ R151, R151, R8 ;  /* 0x0000000897977220 */ /* 0x000fca0000410000 */
[----:B------:R-:W3:Y:S01]  /*7810*/  MUFU.EX2 R169, R186 ;  /* 0x000000ba00a97308 */ /* 0x000ee20000000800 */
[----:B----4-:R-:W-:-:S07]  /*7820*/  FADD.FTZ R0, R167, R0 ;  /* 0x00000000a7007221 */ /* 0x010fce0000010000 */
[----:B------:R-:W4:Y:S01]  /*7830*/  MUFU.EX2 R187, R187 ;  /* 0x000000bb00bb7308 */ /* 0x000f220000000800 */
[C---:B-1----:R-:W-:Y:S01]  /*7840*/  FADD.FTZ R0, R183.reuse, R0 ;  /* 0x00000000b7007221 */ /* 0x042fe20000010000 */
[----:B------:R-:W-:-:S06]  /*7850*/  F2FP.BF16.F32.PACK_AB R167, R183, R167 ;  /* 0x000000a7b7a7723e */ /* 0x000fcc00000010ff */
[----:B------:R-:W1:Y:S01]  /*7860*/  MUFU.EX2 R171, R190 ;  /* 0x000000be00ab7308 */ /* 0x000e620000000800 */
[----:B---3--:R-:W-:-:S07]  /*7870*/  FADD.FTZ R0, R169, R0 ;  /* 0x00000000a9007221 */ /* 0x008fce0000010000 */
[----:B------:R-:W3:Y:S01]  /*7880*/  MUFU.EX2 R191, R191 ;  /* 0x000000bf00bf7308 */ /* 0x000ee20000000800 */
[C---:B----4-:R-:W-:Y:S01]  /*7890*/  FADD.FTZ R0, R187.reuse, R0 ;  /* 0x00000000bb007221 */ /* 0x050fe20000010000 */
[----:B------:R-:W-:-:S06]  /*78a0*/  F2FP.BF16.F32.PACK_AB R169, R187, R169 ;  /* 0x000000a9bba9723e */ /* 0x000fcc00000010ff */
[----:B------:R-:W4:Y:S01]  /*78b0*/  MUFU.EX2 R192, R192 ;  /* 0x000000c000c07308 */ /* 0x000f220000000800 */
[----:B-1----:R-:W-:-:S07]  /*78c0*/  FADD.FTZ R0, R171, R0 ;  /* 0x00000000ab007221 */ /* 0x002fce0000010000 */
[----:B------:R-:W1:Y:S01]  /*78d0*/  MUFU.EX2 R173, R194 ;  /* 0x000000c200ad7308 */ /* 0x000e620000000800 */
[C---:B---3--:R-:W-:Y:S01]  /*78e0*/  FADD.FTZ R0, R191.reuse, R0 ;  /* 0x00000000bf007221 */ /* 0x048fe20000010000 */
[----:B------:R-:W-:-:S06]  /*78f0*/  F2FP.BF16.F32.PACK_AB R171, R191, R171 ;  /* 0x000000abbfab723e */ /* 0x000fcc00000010ff */
[----:B------:R-:W3:Y:S01]  /*7900*/  MUFU.EX2 R193, R193 ;  /* 0x000000c100c17308 */ /* 0x000ee20000000800 */
[----:B----4-:R-:W-:-:S07]  /*7910*/  FADD.FTZ R2, R192, R2 ;  /* 0x00000002c0027221 */ /* 0x010fce0000010000 */
[----:B------:R-:W4:Y:S01]  /*7920*/  MUFU.EX2 R195, R195 ;  /* 0x000000c300c37308 */ /* 0x000f220000000800 */
[----:B-1----:R-:W-:-:S07]  /*7930*/  FADD.FTZ R0, R173, R0 ;  /* 0x00000000ad007221 */ /* 0x002fce0000010000 */
[----:B------:R-:W1:Y:S01]  /*7940*/  MUFU.EX2 R196, R196 ;  /* 0x000000c400c47308 */ /* 0x000e620000000800 */
[C---:B---3--:R-:W-:Y:S01]  /*7950*/  FADD.FTZ R2, R193.reuse, R2 ;  /* 0x00000002c1027221 */ /* 0x048fe20000010000 */
[----:B------:R-:W-:-:S06]  /*7960*/  F2FP.BF16.F32.PACK_AB R172, R193, R192 ;  /* 0x000000c0c1ac723e */ /* 0x000fcc00000010ff */
[----:B------:R-:W3:Y:S01]  /*7970*/  MUFU.EX2 R175, R198 ;  /* 0x000000c600af7308 */ /* 0x000ee20000000800 */
[C---:B----4-:R-:W-:Y:S01]  /*7980*/  FADD.FTZ R0, R195.reuse, R0 ;  /* 0x00000000c3007221 */ /* 0x050fe20000010000 */
[----:B------:R-:W-:-:S06]  /*7990*/  F2FP.BF16.F32.PACK_AB R173, R195, R173 ;  /* 0x000000adc3ad723e */ /* 0x000fcc00000010ff */
[----:B------:R-:W4:Y:S01]  /*79a0*/  MUFU.EX2 R174, R197 ;  /* 0x000000c500ae7308 */ /* 0x000f220000000800 */
[----:B-1----:R-:W-:-:S07]  /*79b0*/  FADD.FTZ R2, R196, R2 ;  /* 0x00000002c4027221 */ /* 0x002fce0000010000 */
[----:B------:R-:W1:Y:S01]  /*79c0*/  MUFU.EX2 R11, R11 ;  /* 0x0000000b000b7308 */ /* 0x000e620000000800 */
[----:B---3--:R-:W-:Y:S01]  /*79d0*/  FADD.FTZ R0, R175, R0 ;  /* 0x00000000af007221 */ /* 0x008fe20000010000 */
[C---:B----4-:R-:W-:Y:S01]  /*79e0*/  FADD.FTZ R2, R174.reuse, R2 ;  /* 0x00000002ae027221 */ /* 0x050fe20000010000 */
[----:B------:R-:W-:Y:S02]  /*79f0*/  F2FP.BF16.F32.PACK_AB R174, R174, R196 ;  /* 0x000000c4aeae723e */ /* 0x000fe400000010ff */
[C---:B-1----:R-:W-:Y:S01]  /*7a00*/  FADD.FTZ R0, R11.reuse, R0 ;  /* 0x000000000b007221 */ /* 0x042fe20000010000 */
[----:B------:R-:W-:Y:S01]  /*7a10*/  F2FP.BF16.F32.PACK_AB R175, R11, R175 ;  /* 0x000000af0baf723e */ /* 0x000fe200000010ff */
[----:B------:R-:W-:Y:S06]  /*7a20*/  @!P0 BRA `(.L_x_11577) ;  /* 0x0000000000048947 */ /* 0x000fec0003800000 */
[----:B------:R-:W-:Y:S01]  /*7a30*/  BPT.TRAP 0x1 ;  /* 0x000000040000795c */ /* 0x000fe20000300000 */
.L_x_11577:
[----:B------:R1:W3:Y:S01]  /*7a40*/  SYNCS.PHASECHK.TRANS64.TRYWAIT P1, [UR26+0x22850], R7 ;  /* 0x02285007ff0075a7 */ /* 0x0002e2000802015a */
[----:B------:R-:W-:Y:S05]  /*7a50*/  @!P0 BRA `(.L_x_11578) ;  /* 0x0000000000048947 */ /* 0x000fea0003800000 */
[----:B------:R-:W-:Y:S01]  /*7a60*/  BPT.TRAP 0x1 ;  /* 0x000000040000795c */ /* 0x000fe20000300000 */
.L_x_11578:
[----:B---3--:R-:W-:Y:S05]  /*7a70*/  @P1 BRA `(.L_x_11579) ;  /* 0x0000000000081947 */ /* 0x008fea0003800000 */
[----:B------:R-:W3:Y:S02]  /*7a80*/  SYNCS.PHASECHK.TRANS64.TRYWAIT P1, [UR26+0x22850], R7 ;  /* 0x02285007ff0075a7 */ /* 0x000ee4000802015a */
[----:B---3--:R-:W-:Y:S05]  /*7a90*/  @!P1 BRA `(.L_x_11580) ;  /* 0x0000010c000c9947 */ /* 0x008fea0003800000 */
.L_x_11579:
[----:B---3--:R-:W3:Y:S01]  /*7aa0*/  S2R R8, SR_TID.X ;  /* 0x0000000000087919 */ /* 0x008ee20000002100 */
[----:B------:R-:W-:Y:S01]  /*7ab0*/  UIMAD UR11, UR38, 0xc00, UR21 ;  /* 0x00000c00260b78a4 */ /* 0x000fe2000f8e0215 */
[----:B------:R-:W-:-:S06]  /*7ac0*/  UMOV UR7, 0x40000040 ;  /* 0x4000004000077882 */ /* 0x000fcc0000000000 */
[----:B------:R-:W-:Y:S01]  /*7ad0*/  UMOV UR6, UR11 ;  /* 0x0000000b00067c82 */ /* 0x000fe20008000000 */
[----:B---3--:R-:W-:-:S05]  /*7ae0*/  SHF.R.U32.HI R8, RZ, 0x7, R8 ;  /* 0x00000007ff087819 */ /* 0x008fca0000011608 */
[----:B01----:R-:W-:-:S05]  /*7af0*/  VIADD R7, R8, 0x8 ;  /* 0x0000000808077836 */ /* 0x003fca0000000000 */
        /* <DEDUP_REMOVED lines=36> */
.L_x_11581:
[----:B------:R-:W-:Y:S01]  /*7d40*/  UIADD3 UR26, UR26, 0x22860, URZ ;  /* 0x000228601a1a7890 */ /* 0x000fe2000fffe03f */
[C---:B------:R-:W-:Y:S01]  /*7d50*/  ISETP.GT.AND P1, PT, R6.reuse, UR27, PT ;  /* 0x0000001b06007c0c */ /* 0x040fe2000bf24270 */
[----:B------:R-:W-:Y:S02]  /*7d60*/  VIADD R6, R6, 0xffffffff ;  /* 0xffffffff06067836 */ /* 0x000fe40000000000 */
[----:B------:R-:W-:Y:S01]  /*7d70*/  UPRMT UR26, UR25, 0x654, UR26 ;  /* 0x00000654191a7896 */ /* 0x000fe2000800001a */
[----:B------:R-:W-:Y:S02]  /*7d80*/  IMAD.MOV.U32 R8, RZ, RZ, R5 ;  /* 0x000000ffff087224 */ /* 0x000fe400078e0005 */
[----:B------:R-:W-:-:S06]  /*7d90*/  IMAD.MOV.U32 R9, RZ, RZ, R4 ;  /* 0x000000ffff097224 */ /* 0x000fcc00078e0004 */
[----:B------:R-:W-:Y:S01]  /*7da0*/  SYNCS.ARRIVE.TRANS64.RED.A1T0 RZ, [UR26], RZ ;  /* 0x000000ffffff79a7 */ /* 0x000fe2000810041a */
[----:B------:R-:W-:Y:S05]  /*7db0*/  @P1 BRA `(.L_x_11582) ;  /* 0xffffffd000041947 */ /* 0x000fea000383ffff */
.L_x_11563:
[----:B------:R-:W0:Y:S01]  /*7dc0*/  LDC R7, c[0x0][0x448] ;  /* 0x00011200ff077b82 */ /* 0x000e220000000800 */
[----:B------:R-:W-:Y:S01]  /*7dd0*/  UIADD3 UR6, UR42, 0x7f, URZ ;  /* 0x0000007f2a067890 */ /* 0x000fe2000fffe03f */
[----:B------:R-:W-:Y:S01]  /*7de0*/  IADD3 R10, R19, 0x1, -R18 ;  /* 0x00000001130a7810 */ /* 0x000fe20007ffe812 */
[----:B------:R-:W-:Y:S01]  /*7df0*/  UISETP.NE.AND UP0, UPT, UR47, URZ, UPT ;  /* 0x0000003f2f00728c */ /* 0x000fe2000bf05270 */
[----:B0-----:R-:W-:-:S13]  /*7e00*/  ISETP.NE.AND P1, PT, R7, 0x1, PT ;  /* 0x000000010700780c */ /* 0x001fda0003f25270 */
[----:B------:R-:W0:Y:S08]  /*7e10*/  @P1 LDC R7, c[0x0][0x44c] ;  /* 0x00011300ff071b82 */ /* 0x000e300000000800 */
[----:B------:R-:W1:Y:S01]  /*7e20*/  @P1 LDC R9, c[0x0][0x450] ;  /* 0x00011400ff091b82 */ /* 0x000e620000000800 */
[----:B0-----:R-:W-:-:S04]  /*7e30*/  @P1 IMAD.HI.U32 R8, R7, UR6, RZ ;  /* 0x0000000607081c27 */ /* 0x001fc8000f8e00ff */
[----:B------:R-:W-:Y:S01]  /*7e40*/  IMAD.U32 R7, RZ, RZ, UR6 ;  /* 0x00000006ff077e24 */ /* 0x000fe2000f8e00ff */
[----:B-1----:R-:W-:Y:S02]  /*7e50*/  @P1 SHF.R.U32.HI R7, RZ, R9, R8 ;  /* 0x00000009ff071219 */ /* 0x002fe40000011608 */
[----:B------:R-:W-:-:S03]  /*7e60*/  PLOP3.LUT P1, PT, PT, PT, UP0, 0x40, 0x0 ;  /* 0x000000000000781c */ /* 0x000fc60003f2e808 */
[----:B------:R-:W-:-:S04]  /*7e70*/  IMAD.IADD R7, R10, 0x1, R7 ;  /* 0x000000010a077824 */ /* 0x000fc800078e0207 */
[----:B------:R-:W-:-:S05]  /*7e80*/  VIADD R8, R7, -UR23 ;  /* 0x8000001707087c36 */ /* 0x000fca0008000000 */
[----:B------:R-:W-:Y:S01]  /*7e90*/  R2UR UR14, R8 ;  /* 0x00000000080e72ca */ /* 0x000fe200000e0000 */
[----:B------:R-:W-:-:S14]  /*7ea0*/  @P1 BRA `(.L_x_11583) ;  /* 0x0000000000501947 */ /* 0x000fdc0003800000 */
[----:B------:R-:W-:-:S13]  /*7eb0*/  R2UR UR11, R7 ;  /* 0x00000000070b72ca */ /* 0x000fda00000e0000 */
        /* <DEDUP_REMOVED lines=11> */
.L_x_11584:
[----:B------:R-:W-:Y:S02]  /*7f70*/  ULDC UR15, c[0x0][0x9e4] ;  /* 0x00027900000f7ab9 */ /* 0x000fe40000000800 */
[----:B------:R-:W-:-:S11]  /*7f80*/  UISETP.NE.AND UP0, UPT, UR15, 0x1, UPT ;  /* 0x000000010f00788c */ /* 0x000fd6000bf05270 */
[----:B------:R-:W-:Y:S02]  /*7f90*/  @UP0 ULDC.64 UR18, c[0x0][0x9e8] ;  /* 0x00027a0000120ab9 */ /* 0x000fe40000000a00 */
[----:B------:R-:W-:-:S04]  /*7fa0*/  UIMAD.WIDE.U32 UR6, UR11, UR18, URZ ;  /* 0x000000120b0672a5 */ /* 0x000fc8000f8e003f */
[----:B------:R-:W-:-:S12]  /*7fb0*/  @UP0 USHF.R.U32.HI UR11, URZ, UR19, UR7 ;  /* 0x000000133f0b0299 */ /* 0x000fd80008011607 */
.L_x_11585:
[----:B------:R-:W-:-:S04]  /*7fc0*/  UIMAD UR11, UR11, UR15, URZ ;  /* 0x0000000f0b0b72a4 */ /* 0x000fc8000f8e023f */
[----:B------:R-:W-:-:S04]  /*7fd0*/  UISETP.LT.AND UP0, UPT, UR14, UR11, UPT ;  /* 0x0000000b0e00728c */ /* 0x000fc8000bf01270 */
[----:B------:R-:W-:-:S12]  /*7fe0*/  USEL UR14, UR14, UR11, !UP0 ;  /* 0x0000000b0e0e7287 */ /* 0x000fd8000c000000 */
.L_x_11583:
        /* <DEDUP_REMOVED lines=12> */
.L_x_11597:
[----:B------:R-:W-:Y:S01]  /*80b0*/  UIADD3 UR38, UR38, 0x1, URZ ;  /* 0x0000000126267890 */ /* 0x000fe2000fffe03f */
[C---:B------:R-:W-:Y:S01]  /*80c0*/  ISETP.GT.AND P1, PT, R7.reuse, UR22, PT ;  /* 0x0000001607007c0c */ /* 0x040fe2000bf24270 */
[----:B------:R-:W-:Y:S02]  /*80d0*/  VIADD R7, R7, 0xffffffff ;  /* 0xffffffff07077836 */ /* 0x000fe40000000000 */
[----:B------:R-:W-:-:S04]  /*80e0*/  UISETP.NE.AND UP0, UPT, UR38, 0x2, UPT ;  /* 0x000000022600788c */ /* 0x000fc8000bf05270 */
[----:B------:R-:W-:Y:S02]  /*80f0*/  USEL UR6, URZ, 0x1, UP0 ;  /* 0x000000013f067887 */ /* 0x000fe40008000000 */
[----:B------:R-:W-:Y:S02]  /*8100*/  USEL UR38, UR38, URZ, UP0 ;  /* 0x0000003f26267287 */ /* 0x000fe40008000000 */
[----:B------:R-:W-:Y:S01]  /*8110*/  ULOP3.LUT UR37, UR37, UR6, URZ, 0x3c, !UPT ;  /* 0x0000000625257292 */ /* 0x000fe2000f8e3c3f */
[----:B-1----:R-:W-:Y:S11]  /*8120*/  @!P0 BRA `(.L_x_11587) ;  /* 0x0000000000048947 */ /* 0x002ff60003800000 */
[----:B------:R-:W-:Y:S01]  /*8130*/  BPT.TRAP 0x1 ;  /* 0x000000040000795c */ /* 0x000fe20000300000 */
.L_x_11587:
        /* <DEDUP_REMOVED lines=9> */
.L_x_11588:
[----:B-1----:R-:W-:Y:S05]  /*81d0*/  @P2 BRA `(.L_x_11589) ;  /* 0x0000000000082947 */ /* 0x002fea0003800000 */
[----:B------:R-:W1:Y:S02]  /*81e0*/  SYNCS.PHASECHK.TRANS64.TRYWAIT P2, [UR24+0x22830], R6 ;  /* 0x02283006ff0075a7 */ /* 0x000e640008040158 */
[----:B-1----:R-:W-:Y:S05]  /*81f0*/  @!P2 BRA `(.L_x_11590) ;  /* 0x00000104004ca947 */ /* 0x002fea0003800000 */
.L_x_11589:
[----:B------:R-:W-:Y:S01]  /*8200*/  UIMAD UR18, UR38, 0x300, UR20 ;  /* 0x00000300261278a4 */ /* 0x000fe2000f8e0214 */
[----:B------:R-:W-:Y:S01]  /*8210*/  WARPGROUP.ARRIVE ;  /* 0x00000000000079c5 */ /* 0x000fe20000000000 */
[----:B------:R-:W-:Y:S01]  /*8220*/  UMOV UR19, 0x40000040 ;  /* 0x4000004000137882 */ /* 0x000fe20000000000 */
[----:B------:R-:W-:Y:S01]  /*8230*/  UMOV UR7, 0x40000040 ;  /* 0x4000004000077882 */ /* 0x000fe20000000000 */
[----:B------:R-:W-:-:S03]  /*8240*/  UIADD3 UR6, UR18, 0x2, URZ ;  /* 0x0000000212067890 */ /* 0x000fc6000fffe03f */
[----:B-12---:R-:W1:Y:S01]  /*8250*/  S2R R3, SR_TID.X ;  /* 0x0000000000037919 */ /* 0x006e620000002100 */
        /* <DEDUP_REMOVED lines=20> */
.L_x_11591:
        /* <DEDUP_REMOVED lines=69> */
[----:B------:R-:W4:Y:S01]  /*87f0*/  MUFU.EX2 R156, R156 ;  /* 0x0000009c009c7308 */ /* 0x000f220000000800 */
[----:B--2---:R-:W-:Y:S01]  /*8800*/  FFMA.FTZ R2, R8, R2, R152 ;  /* 0x0000000208027223 */ /* 0x004fe20000010098 */
[----:B------:R-:W-:Y:S01]  /*8810*/  FMNMX.FTZ R5, R167, R5, !PT ;  /* 0x00000005a7057209 */ /* 0x000fe20007810000 */
[-C--:B------:R-:W-:Y:S01]  /*8820*/  FMUL.FTZ R24, R24, R8.reuse ;  /* 0x0000000818187220 */ /* 0x080fe20000410000 */
[-C--:B------:R-:W-:Y:S01]  /*8830*/  FMUL.FTZ R25, R25, R8.reuse ;  /* 0x0000000819197220 */ /* 0x080fe20000410000 */
[-C--:B------:R-:W-:Y:S01]  /*8840*/  FMUL.FTZ R28, R28, R8.reuse ;  /* 0x000000081c1c7220 */ /* 0x080fe20000410000 */
[----:B------:R-:W-:Y:S01]  /*8850*/  FMNMX.FTZ R5, R170, R5, !PT ;  /* 0x00000005aa057209 */ /* 0x000fe20007810000 */
        /* <DEDUP_REMOVED lines=9> */
[----:B------:R-:W3:Y:S01]  /*88f0*/  MUFU.EX2 R152, R160 ;  /* 0x000000a000987308 */ /* 0x000ee20000000800 */
[----:B----4-:R-:W-:Y:S01]  /*8900*/  FADD.FTZ R2, R156, R2 ;  /* 0x000000029c027221 */ /* 0x010fe20000010000 */
[-C--:B------:R-:W-:Y:S01]  /*8910*/  FMUL.FTZ R37, R37, R8.reuse ;  /* 0x0000000825257220 */ /* 0x080fe20000410000 */
[----:B------:R-:W-:Y:S01]  /*8920*/  FMNMX.FTZ R5, R175, R5, !PT ;  /* 0x00000005af057209 */ /* 0x000fe20007810000 */
[-C--:B------:R-:W-:Y:S01]  /*8930*/  FMUL.FTZ R40, R40, R8.reuse ;  /* 0x0000000828287220 */ /* 0x080fe20000410000 */
[-C--:B------:R-:W-:Y:S01]  /*8940*/  FMUL.FTZ R41, R41, R8.reuse ;  /* 0x0000000829297220 */ /* 0x080fe20000410000 */
[----:B------:R-:W-:Y:S01]  /*8950*/  FMUL.FTZ R44, R44, R8 ;  /* 0x000000082c2c7220 */ /* 0x000fe20000410000 */
[----:B------:R-:W-:Y:S01]  /*8960*/  FMNMX.FTZ R5, R178, R5, !PT ;  /* 0x00000005b2057209 */ /* 0x000fe20007810000 */
[----:B------:R-:W4:Y:S01]  /*8970*/  MUFU.EX2 R161, R161 ;  /* 0x000000a100a17308 */ /* 0x000f220000000800 */
        /* <DEDUP_REMOVED lines=9> */
[----:B---3--:R-:W-:Y:S01]  /*8a10*/  FADD.FTZ R14, R152, R2 ;  /* 0x00000002980e7221 */ /* 0x008fe20000010000 */
[-C--:B------:R-:W-:Y:S01]  /*8a20*/  FMUL.FTZ R53, R53, R8.reuse ;  /* 0x0000000835357220 */ /* 0x080fe20000410000 */
[----:B------:R-:W-:Y:S01]  /*8a30*/  FMNMX.FTZ R5, R183, R5, !PT ;  /* 0x00000005b7057209 */ /* 0x000fe20007810000 */
[-C--:B------:R-:W-:Y:S01]  /*8a40*/  FMUL.FTZ R56, R56, R8.reuse ;  /* 0x0000000838387220 */ /* 0x080fe20000410000 */
[-C--:B------:R-:W-:Y:S01]  /*8a50*/  FMUL.FTZ R57, R57, R8.reuse ;  /* 0x0000000839397220 */ /* 0x080fe20000410000 */
[----:B------:R-:W-:Y:S01]  /*8a60*/  FMUL.FTZ R60, R60, R8 ;  /* 0x000000083c3c7220 */ /* 0x000fe20000410000 */
[----:B------:R-:W-:Y:S01]  /*8a70*/  FMNMX.FTZ R5, R186, R5, !PT ;  /* 0x00000005ba057209 */ /* 0x000fe20007810000 */
[----:B------:R-:W-:Y:S01]  /*8a80*/  MUFU.EX2 R156, R168 ;  /* 0x000000a8009c7308 */ /* 0x000fe20000000800 */
[----:B----4-:R-:W-:Y:S01]  /*8a90*/  F2FP.BF16.F32.PACK_AB R152, R161, R152 ;  /* 0x00000098a198723e */ /* 0x010fe200000010ff */
        /* <DEDUP_REMOVED lines=54> */
[----:B--2---:R-:W-:Y:S01]  /*8e00*/  FMNMX.FTZ R5, R5, R10, !PT ;  /* 0x0000000a05057209 */ /* 0x004fe20007810000 */
[----:B------:R-:W-:Y:S01]  /*8e10*/  MUFU.EX2 R181, R181 ;  /* 0x000000b500b57308 */ /* 0x000fe20000000800 */
[-C--:B------:R-:W-:Y:S01]  /*8e20*/  FMUL.FTZ R141, R141, R8.reuse ;  /* 0x000000088d8d7220 */ /* 0x080fe20000410000 */
[-C--:B------:R-:W-:Y:S01]  /*8e30*/  FMUL.FTZ R144, R144, R8.reuse ;  /* 0x0000000890907220 */ /* 0x080fe20000410000 */
[-C--:B------:R-:W-:Y:S01]  /*8e40*/  FMUL.FTZ R145, R145, R8.reuse ;  /* 0x0000000891917220 */ /* 0x080fe20000410000 */
[----:B------:R-:W2:Y:S01]  /*8e50*/  SHFL.BFLY PT, R11, R5, 0x1, 0x1f ;  /* 0x0c201f00050b7f89 */ /* 0x000ea200000e0000 */
[-C--:B------:R-:W-:Y:S01]  /*8e60*/  FMUL.FTZ R148, R148, R8.reuse ;  /* 0x0000000894947220 */ /* 0x080fe20000410000 */
[----:B------:R-:W-:-:S02]  /*8e70*/  FMUL.FTZ R149, R149, R8 ;  /* 0x0000000895957220 */ /* 0x000fc40000410000 */
[----:B------:R-:W-:Y:S08]  /*8e80*/  MUFU.EX2 R10, R164 ;  /* 0x000000a4000a7308 */ /* 0x000ff00000000800 */
[----:B------:R-:W-:Y:S08]  /*8e90*/  MUFU.EX2 R164, R184 ;  /* 0x000000b800a47308 */ /* 0x000ff00000000800 */
[----:B------:R-:W-:Y:S01]  /*8ea0*/  MUFU.EX2 R185, R185 ;  /* 0x000000b900b97308 */ /* 0x000fe20000000800 */
[----:B--2---:R-:W-:-:S07]  /*8eb0*/  FMNMX.FTZ R5, R5, R11, !PT ;  /* 0x0000000b05057209 */ /* 0x004fce0007810000 */
[----:B------:R-:W-:Y:S01]  /*8ec0*/  MUFU.EX2 R189, R189 ;  /* 0x000000bd00bd7308 */ /* 0x000fe20000000800 */
        /* <DEDUP_REMOVED lines=42> */
[----:B------:R-:W-:Y:S01]  /*9170*/  F2FP.BF16.F32.PACK_AB R154, R165, R10 ;  /* 0x0000000aa59a723e */ /* 0x000fe200000010ff */
[-C--:B------:R-:W-:Y:S01]  /*9180*/  FMUL.FTZ R39, R39, R9.reuse ;  /* 0x0000000927277220 */ /* 0x080fe20000410000 */
[-C--:B------:R-:W-:Y:S01]  /*9190*/  FMUL.FTZ R42, R42, R9.reuse ;  /* 0x000000092a2a7220 */ /* 0x080fe20000410000 */
[-C--:B------:R-:W-:Y:S01]  /*91a0*/  FMUL.FTZ R43, R43, R9.reuse ;  /* 0x000000092b2b7220 */ /* 0x080fe20000410000 */
[----:B------:R3:W5:Y:S01]  /*91b0*/  MUFU.EX2 R153, R162 ;  /* 0x000000a200997308 */ /* 0x0007620000000800 */
        /* <DEDUP_REMOVED lines=43> */
[-C--:B------:R-:W-:Y:S01]  /*9470*/  FMUL.FTZ R83, R83, R9.reuse ;  /* 0x0000000953537220 */ /* 0x080fe20000410000 */
[-C--:B------:R-:W-:Y:S01]  /*9480*/  FMUL.FTZ R86, R86, R9.reuse ;  /* 0x0000000956567220 */ /* 0x080fe20000410000 */
[----:B------:R-:W-:Y:S01]  /*9490*/  FADD.FTZ R0, R160, R0 ;  /* 0x00000000a0007221 */ /* 0x000fe20000010000 */
[----:B------:R-:W-:Y:S01]  /*94a0*/  F2FP.BF16.F32.PACK_AB R160, R177, R160 ;  /* 0x000000a0b1a0723e */ /* 0x000fe200000010ff */
        /* <DEDUP_REMOVED lines=15> */
[----:B------:R-:W-:Y:S01]  /*95a0*/  F2FP.BF16.F32.PACK_AB R164, R185, R164 ;  /* 0x000000a4b9a4723e */ /* 0x000fe200000010ff */
        /* <DEDUP_REMOVED lines=75> */
[----:B------:R-:W-:Y:S06]  /*9a60*/  @!P0 BRA `(.L_x_11592) ;  /* 0x0000000000048947 */ /* 0x000fec0003800000 */
[----:B------:R-:W-:Y:S01]  /*9a70*/  BPT.TRAP 0x1 ;  /* 0x000000040000795c */ /* 0x000fe20000300000 */
.L_x_11592:
[----:B------:R2:W3:Y:S01]  /*9a80*/  SYNCS.PHASECHK.TRANS64.TRYWAIT P2, [UR24+0x22850], R6 ;  /* 0x02285006ff0075a7 */ /* 0x0004e20008040158 */
[----:B------:R-:W-:Y:S05]  /*9a90*/  @!P0 BRA `(.L_x_11593) ;  /* 0x0000000000048947 */ /* 0x000fea0003800000 */
[----:B------:R-:W-:Y:S01]  /*9aa0*/  BPT.TRAP 0x1 ;  /* 0x000000040000795c */ /* 0x000fe20000300000 */
.L_x_11593:
[----:B---3--:R-:W-:Y:S05]  /*9ab0*/  @P2 BRA `(.L_x_11594) ;  /* 0x0000000000082947 */ /* 0x008fea0003800000 */
[----:B------:R-:W3:Y:S02]  /*9ac0*/  SYNCS.PHASECHK.TRANS64.TRYWAIT P2, [UR24+0x22850], R6 ;  /* 0x02285006ff0075a7 */ /* 0x000ee40008040158 */
[----:B---3--:R-:W-:Y:S05]  /*9ad0*/  @!P2 BRA `(.L_x_11595) ;  /* 0x000000ec002ca947 */ /* 0x008fea0003800000 */
.L_x_11594:
[----:B------:R-:W4:Y:S01]  /*9ae0*/  S2R R8, SR_TID.X ;  /* 0x0000000000087919 */ /* 0x000f220000002100 */
[----:B------:R-:W-:Y:S01]  /*9af0*/  UIMAD UR11, UR38, 0xc00, UR21 ;  /* 0x00000c00260b78a4 */ /* 0x000fe2000f8e0215 */
[----:B------:R-:W-:-:S06]  /*9b00*/  UMOV UR7, 0x40000040 ;  /* 0x4000004000077882 */ /* 0x000fcc0000000000 */
[----:B------:R-:W-:Y:S01]  /*9b10*/  UMOV UR6, UR11 ;  /* 0x0000000b00067c82 */ /* 0x000fe20008000000 */
[----:B----4-:R-:W-:-:S05]  /*9b20*/  SHF.R.U32.HI R8, RZ, 0x7, R8 ;  /* 0x00000007ff087819 */ /* 0x010fca0000011608 */
[----:B0-23--:R-:W-:-:S05]  /*9b30*/  VIADD R6, R8, 0x8 ;  /* 0x0000000808067836 */ /* 0x00dfca0000000000 */
        /* <DEDUP_REMOVED lines=36> */
.L_x_11596:
[----:B------:R-:W-:Y:S01]  /*9d80*/  UIADD3 UR24, UR24, 0x22860, URZ ;  /* 0x0002286018187890 */ /* 0x000fe2000fffe03f */
[----:B------:R-:W-:Y:S02]  /*9d90*/  IMAD.MOV.U32 R9, RZ, RZ, R5 ;  /* 0x000000ffff097224 */ /* 0x000fe400078e0005 */
[----:B------:R-:W-:Y:S01]  /*9da0*/  IMAD.MOV.U32 R8, RZ, RZ, R4 ;  /* 0x000000ffff087224 */ /* 0x000fe200078e0004 */
[----:B------:R-:W-:-:S09]  /*9db0*/  UPRMT UR24, UR23, 0x654, UR24 ;  /* 0x0000065417187896 */ /* 0x000fd20008000018 */
[----:B------:R-:W-:Y:S01]  /*9dc0*/  SYNCS.ARRIVE.TRANS64.RED.A1T0 RZ, [UR24], RZ ;  /* 0x000000ffffff79a7 */ /* 0x000fe20008100418 */
[----:B------:R-:W-:Y:S05]  /*9dd0*/  @P1 BRA `(.L_x_11597) ;  /* 0xffffffe000b41947 */ /* 0x000fea000383ffff */
[----:B------:R-:W-:-:S07]  /*9de0*/  IMAD.MOV.U32 R6, RZ, RZ, R7 ;  /* 0x000000ffff067224 */ /* 0x000fce00078e0007 */
.L_x_11586:
        /* <DEDUP_REMOVED lines=8> */
.L_x_11617:
[----:B------:R-:W-:-:S04]  /*9e70*/  UIADD3 UR38, UR38, 0x1, URZ ;  /* 0x0000000126267890 */ /* 0x000fc8000fffe03f */
[----:B------:R-:W-:-:S04]  /*9e80*/  UISETP.NE.AND UP0, UPT, UR38, 0x2, UPT ;  /* 0x000000022600788c */ /* 0x000fc8000bf05270 */
[----:B------:R-:W-:Y:S02]  /*9e90*/  USEL UR6, URZ, 0x1, UP0 ;  /* 0x000000013f067887 */ /* 0x000fe40008000000 */
[----:B------:R-:W-:Y:S02]  /*9ea0*/  USEL UR38, UR38, URZ, UP0 ;  /* 0x0000003f26267287 */ /* 0x000fe40008000000 */
[----:B------:R-:W-:Y:S01]  /*9eb0*/  ULOP3.LUT UR37, UR37, UR6, URZ, 0x3c, !UPT ;  /* 0x0000000625257292 */ /* 0x000fe2000f8e3c3f */
[----:B------:R-:W-:Y:S11]  /*9ec0*/  @!P0 BRA `(.L_x_11599) ;  /* 0x0000000000048947 */ /* 0x000ff60003800000 */
[----:B------:R-:W-:Y:S01]  /*9ed0*/  BPT.TRAP 0x1 ;  /* 0x000000040000795c */ /* 0x000fe20000300000 */
.L_x_11599:
[----:B------:R-:W0:Y:S01]  /*9ee0*/  S2UR UR22, SR_CgaCtaId ;  /* 0x00000000001679c3 */ /* 0x000e220000008800 */
[----:B------:R-:W-:Y:S01]  /*9ef0*/  UMOV UR6, 0x400 ;  /* 0x0000040000067882 */ /* 0x000fe20000000000 */
[----:B------:R-:W-:-:S05]  /*9f00*/  IMAD.U32 R7, RZ, RZ, UR37 ;  /* 0x00000025ff077e24 */ /* 0x000fca000f8e00ff */
[----:B------:R-:W-:Y:S01]  /*9f10*/  SHF.L.U32 R7, R7, 0x1f, RZ ;  /* 0x0000001f07077819 */ /* 0x000fe200000006ff */
[----:B0-----:R-:W-:-:S04]  /*9f20*/  ULEA UR6, UR22, UR6, 0x18 ;  /* 0x0000000616067291 */ /* 0x001fc8000f8ec03f */
[----:B------:R-:W-:-:S09]  /*9f30*/  ULEA UR23, UR38, UR6, 0x3 ;  /* 0x0000000626177291 */ /* 0x000fd2000f8e183f */
[----:B------:R0:W3:Y:S01]  /*9f40*/  SYNCS.PHASECHK.TRANS64.TRYWAIT P1, [UR23+0x22830], R7 ;  /* 0x02283007ff0075a7 */ /* 0x0000e20008020157 */
[----:B------:R-:W-:Y:S05]  /*9f50*/  @!P0 BRA `(.L_x_11600) ;  /* 0x0000000000048947 */ /* 0x000fea0003800000 */
[----:B------:R-:W-:Y:S01]  /*9f60*/  BPT.TRAP 0x1 ;  /* 0x000000040000795c */ /* 0x000fe20000300000 */
.L_x_11600:
[----:B---3--:R-:W-:Y:S05]  /*9f70*/  @P1 BRA `(.L_x_11601) ;  /* 0x0000000000081947 */ /* 0x008fea0003800000 */
[----:B------:R-:W3:Y:S02]  /*9f80*/  SYNCS.PHASECHK.TRANS64.TRYWAIT P1, [UR23+0x22830], R7 ;  /* 0x02283007ff0075a7 */ /* 0x000ee40008020157 */
[----:B---3--:R-:W-:Y:S05]  /*9f90*/  @!P1 BRA `(.L_x_11602) ;  /* 0x000000e800149947 */ /* 0x008fea0003800000 */
.L_x_11601:
        /* <DEDUP_REMOVED lines=26> */
.L_x_11603:
[----:B---3--:R-:W2:Y:S01]  /*a140*/  LDC R4, c[0x0][0x448] ;  /* 0x00011200ff047b82 */ /* 0x008ea20000000800 */
        /* <DEDUP_REMOVED lines=11> */
[----:B--2---:R-:W-:-:S13]  /*a200*/  ISETP.NE.AND P1, PT, R4, 0x1, PT ;  /* 0x000000010400780c */ /* 0x004fda0003f25270 */
[----:B------:R-:W2:Y:S08]  /*a210*/  @P1 LDC R5, c[0x0][0x44c] ;  /* 0x00011300ff051b82 */ /* 0x000eb00000000800 */
[----:B------:R-:W3:Y:S01]  /*a220*/  @P1 LDC R4, c[0x0][0x450] ;  /* 0x00011400ff041b82 */ /* 0x000ee20000000800 */
[----:B--2---:R-:W-:-:S05]  /*a230*/  @P1 IMAD.HI.U32 R5, R15, R5, RZ ;  /* 0x000000050f051227 */ /* 0x004fca00078e00ff */
[----:B---3--:R-:W-:Y:S02]  /*a240*/  @P1 SHF.R.U32.HI R15, RZ, R4, R5 ;  /* 0x00000004ff0f1219 */ /* 0x008fe40000011605 */
[----:B------:R-:W-:-:S03]  /*a250*/  PLOP3.LUT P1, PT, PT, PT, UP0, 0x40, 0x0 ;  /* 0x000000000000781c */ /* 0x000fc60003f2e808 */
[----:B------:R-:W2:Y:S02]  /*a260*/  SHFL.IDX PT, R20, R15, RZ, 0x1c1f ;  /* 0x001c1fff0f147589 */ /* 0x000ea400000e0000 */
[----:B--2---:R-:W-:Y:S02]  /*a270*/  IMAD.IADD R12, R14, 0x1, R20 ;  /* 0x000000010e0c7824 */ /* 0x004fe400078e0214 */
        /* <DEDUP_REMOVED lines=14> */
.L_x_11606:
[----:B------:R-:W-:-:S05]  /*a360*/  IMAD.U32 R21, RZ, RZ, UR25 ;  /* 0x00000019ff157e24 */ /* 0x000fca000f8e00ff */
[----:B------:R-:W-:-:S13]  /*a370*/  ISETP.NE.AND P1, PT, R21, 0x1, PT ;  /* 0x000000011500780c */ /* 0x000fda0003f25270 */
[----:B------:R-:W2:Y:S02]  /*a380*/  @P1 LDC.64 R4, c[0x0][0x9e8] ;  /* 0x00027a00ff041b82 */ /* 0x000ea40000000a00 */
[----:B--2---:R-:W-:-:S05]  /*a390*/  @P1 IMAD.HI.U32 R4, R20, R4, RZ ;  /* 0x0000000414041227 */ /* 0x004fca00078e00ff */
[----:B------:R-:W-:-:S07]  /*a3a0*/  @P1 SHF.R.U32.HI R20, RZ, R5, R4 ;  /* 0x00000005ff141219 */ /* 0x000fce0000011604 */
.L_x_11607:
[----:B------:R-:W-:Y:S05]  /*a3b0*/  BSYNC B0 ;  /* 0x0000000000007941 */ /* 0x000fea0003800000 */
.L_x_11605:
[----:B------:R-:W-:-:S04]  /*a3c0*/  IMAD.IADD R4, R10, 0x1, -R17 ;  /* 0x000000010a047824 */ /* 0x000fc800078e0a11 */
[----:B------:R-:W-:-:S05]  /*a3d0*/  IMAD R4, R20, R21, R4 ;  /* 0x0000001514047224 */ /* 0x000fca00078e0204 */
[----:B------:R-:W-:Y:S02]  /*a3e0*/  VIMNMX R11, R11, R4, !PT ;  /* 0x000000040b0b7248 */ /* 0x000fe40007fe0100 */
[----:B------:R-:W-:-:S07]  /*a3f0*/  VIADDMNMX R12, R4, R21, R12, PT ;  /* 0x00000015040c7246 */ /* 0x000fce000380010c */
.L_x_11604:
        /* <DEDUP_REMOVED lines=133> */
[----:B------:R-:W2:Y:S02]  /*ac50*/  SHFL.IDX PT, R11, R15, 0x1, 0x1c1f ;  /* 0x003c1f000f0b7f89 */ /* 0x000ea400000e0000 */
[----:B------:R-:W-:-:S04]  /*ac60*/  ISETP.LT.OR P6, PT, R12, 0x5a, P6 ;  /* 0x0000005a0c00780c */ /* 0x000fc800037c1670 */
[----:B------:R-:W-:Y:S02]  /*ac70*/  FSEL R197, R197, -INF , !P6 ;  /* 0xff800000c5c57808 */ /* 0x000fe40007000000 */
[----:B------:R-:W-:Y:S01]  /*ac80*/  PLOP3.LUT P6, PT, PT, PT, UP0, 0x40, 0x0 ;  /* 0x000000000000781c */ /* 0x000fe20003fce808 */
[--C-:B--2---:R-:W-:Y:S02]  /*ac90*/  IMAD.IADD R14, R14, 0x1, R11.reuse ;  /* 0x000000010e0e7824 */ /* 0x104fe400078e020b */
        /* <DEDUP_REMOVED lines=14> */
.L_x_11610:
[----:B------:R-:W-:-:S05]  /*ad80*/  IMAD.U32 R12, RZ, RZ, UR25 ;  /* 0x00000019ff0c7e24 */ /* 0x000fca000f8e00ff */
[----:B------:R-:W-:-:S13]  /*ad90*/  ISETP.NE.AND P6, PT, R12, 0x1, PT ;  /* 0x000000010c00780c */ /* 0x000fda0003fc5270 */
[----:B------:R-:W2:Y:S02]  /*ada0*/  @P6 LDC.64 R4, c[0x0][0x9e8] ;  /* 0x00027a00ff046b82 */ /* 0x000ea40000000a00 */
[----:B--2---:R-:W-:-:S05]  /*adb0*/  @P6 IMAD.HI.U32 R4, R11, R4, RZ ;  /* 0x000000040b046227 */ /* 0x004fca00078e00ff */
[----:B------:R-:W-:-:S07]  /*adc0*/  @P6 SHF.R.U32.HI R11, RZ, R5, R4 ;  /* 0x00000005ff0b6219 */ /* 0x000fce0000011604 */
.L_x_11611:
[----:B------:R-:W-:Y:S05]  /*add0*/  BSYNC B0 ;  /* 0x0000000000007941 */ /* 0x000fea0003800000 */
.L_x_11609:
[----:B------:R-:W-:-:S04]  /*ade0*/  IMAD.IADD R10, R10, 0x1, -R17 ;  /* 0x000000010a0a7824 */ /* 0x000fc800078e0a11 */
[----:B------:R-:W-:-:S05]  /*adf0*/  IMAD R10, R11, R12, R10 ;  /* 0x0000000c0b0a7224 */ /* 0x000fca00078e020a */
[----:B------:R-:W-:Y:S02]  /*ae00*/  VIMNMX R13, R13, R10, !PT ;  /* 0x0000000a0d0d7248 */ /* 0x000fe40007fe0100 */
[----:B------:R-:W-:-:S07]  /*ae10*/  VIADDMNMX R14, R10, R12, R14, PT ;  /* 0x0000000c0a0e7246 */ /* 0x000fce000380010e */
.L_x_11608:
        /* <DEDUP_REMOVED lines=61> */
[----:B------:R-:W2:Y:S01]  /*b1f0*/  SHFL.BFLY PT, R5, R4, 0x2, 0x1f ;  /* 0x0c401f0004057f89 */ /* 0x000ea200000e0000 */
        /* <DEDUP_REMOVED lines=14> */
[----:B--2---:R-:W-:Y:S02]  /*b2e0*/  FMNMX.FTZ R4, R4, R5, !PT ;  /* 0x0000000504047209 */ /* 0x004fe40007810000 */
[----:B------:R-:W-:Y:S02]  /*b2f0*/  ISETP.GT.AND P1, PT, R13, 0x30, !P1 ;  /* 0x000000300d00780c */ /* 0x000fe40004f24270 */
[----:B------:R-:W-:Y:S01]  /*b300*/  FSEL R191, R191, -INF , !P2 ;  /* 0xff800000bfbf7808 */ /* 0x000fe20005000000 */
[----:B------:R-:W2:Y:S01]  /*b310*/  SHFL.BFLY PT, R5, R4, 0x1, 0x1f ;  /* 0x0c201f0004057f89 */ /* 0x000ea200000e0000 */
        /* <DEDUP_REMOVED lines=13> */
[----:B--2---:R-:W-:-:S02]  /*b3f0*/  FMNMX.FTZ R4, R4, R5, !PT ;  /* 0x0000000504047209 */ /* 0x004fc40007810000 */
        /* <DEDUP_REMOVED lines=59> */
[----:B------:R-:W2:Y:S01]  /*b7b0*/  MUFU.EX2 R9, R9 ;  /* 0x0000000900097308 */ /* 0x000ea20000000800 */
[----:B------:R-:W-:Y:S02]  /*b7c0*/  FSEL R199, R199, -INF , !P1 ;  /* 0xff800000c7c77808 */ /* 0x000fe40004800000 */
[----:B------:R-:W-:-:S04]  /*b7d0*/  FMNMX.FTZ R5, R159, R5, !PT ;  /* 0x000000059f057209 */ /* 0x000fc80007810000 */
[----:B------:R-:W-:Y:S01]  /*b7e0*/  FMNMX.FTZ R5, R162, R5, !PT ;  /* 0x00000005a2057209 */ /* 0x000fe20007810000 */
[----:B------:R-:W3:Y:S03]  /*b7f0*/  MUFU.EX2 R153, R153 ;  /* 0x0000009900997308 */ /* 0x000ee60000000800 */
[----:B------:R-:W-:-:S04]  /*b800*/  FMNMX.FTZ R5, R163, R5, !PT ;  /* 0x00000005a3057209 */ /* 0x000fc80007810000 */
[----:B------:R-:W-:Y:S01]  /*b810*/  FMNMX.FTZ R5, R166, R5, !PT ;  /* 0x00000005a6057209 */ /* 0x000fe20007810000 */
[----:B------:R-:W4:Y:S01]  /*b820*/  MUFU.EX2 R10, R10 ;  /* 0x0000000a000a7308 */ /* 0x000f220000000800 */
[----:B--2---:R-:W-:Y:S01]  /*b830*/  FFMA.FTZ R2, R9, R2, R152 ;  /* 0x0000000209027223 */ /* 0x004fe20000010098 */
[----:B------:R-:W-:Y:S01]  /*b840*/  FMUL.FTZ R24, R24, R9 ;  /* 0x0000000918187220 */ /* 0x000fe20000410000 */
[----:B------:R-:W-:Y:S01]  /*b850*/  FMNMX.FTZ R5, R167, R5, !PT ;  /* 0x00000005a7057209 */ /* 0x000fe20007810000 */
[-C--:B------:R-:W-:Y:S01]  /*b860*/  FMUL.FTZ R25, R25, R9.reuse ;  /* 0x0000000919197220 */ /* 0x080fe20000410000 */
[-C--:B------:R-:W-:Y:S01]  /*b870*/  FMUL.FTZ R28, R28, R9.reuse ;  /* 0x000000091c1c7220 */ /* 0x080fe20000410000 */
[----:B------:R-:W-:Y:S01]  /*b880*/  FMUL.FTZ R29, R29, R9 ;  /* 0x000000091d1d7220 */ /* 0x000fe20000410000 */
[----:B------:R-:W-:Y:S01]  /*b890*/  FMNMX.FTZ R5, R170, R5, !PT ;  /* 0x00000005aa057209 */ /* 0x000fe20007810000 */
[----:B------:R-:W2:Y:S01]  /*b8a0*/  MUFU.EX2 R157, R157 ;  /* 0x0000009d009d7308 */ /* 0x000ea20000000800 */
        /* <DEDUP_REMOVED lines=8> */
[----:B----4-:R-:W-:Y:S01]  /*b930*/  FADD.FTZ R2, R10, R2 ;  /* 0x000000020a027221 */ /* 0x010fe20000010000 */
[----:B------:R-:W3:Y:S01]  /*b940*/  MUFU.EX2 R160, R160 ;  /* 0x000000a000a07308 */ /* 0x000ee20000000800 */
[----:B------:R-:W-:Y:S01]  /*b950*/  FMUL.FTZ R40, R40, R9 ;  /* 0x0000000928287220 */ /* 0x000fe20000410000 */
[----:B------:R-:W-:Y:S01]  /*b960*/  FMNMX.FTZ R5, R175, R5, !PT ;  /* 0x00000005af057209 */ /* 0x000fe20007810000 */
[-C--:B------:R-:W-:Y:S01]  /*b970*/  FMUL.FTZ R41, R41, R9.reuse ;  /* 0x0000000929297220 */ /* 0x080fe20000410000 */
[-C--:B------:R-:W-:Y:S01]  /*b980*/  FMUL.FTZ R44, R44, R9.reuse ;  /* 0x000000092c2c7220 */ /* 0x080fe20000410000 */
[----:B------:R-:W-:Y:S01]  /*b990*/  FMUL.FTZ R45, R45, R9 ;  /* 0x000000092d2d7220 */ /* 0x000fe20000410000 */
[----:B------:R-:W-:Y:S01]  /*b9a0*/  FMNMX.FTZ R5, R178, R5, !PT ;  /* 0x00000005b2057209 */ /* 0x000fe20007810000 */
[----:B--2---:R-:W-:Y:S01]  /*b9b0*/  FADD.FTZ R2, R157, R2 ;  /* 0x000000029d027221 */ /* 0x004fe20000010000 */
[----:B------:R-:W2:Y:S01]  /*b9c0*/  MUFU.EX2 R161, R161 ;  /* 0x000000a100a17308 */ /* 0x000ea20000000800 */
[----:B------:R-:W-:Y:S01]  /*b9d0*/  FMUL.FTZ R48, R48, R9 ;  /* 0x0000000930307220 */ /* 0x000fe20000410000 */
[----:B------:R-:W-:Y:S01]  /*b9e0*/  FMNMX.FTZ R5, R179, R5, !PT ;  /* 0x00000005b3057209 */ /* 0x000fe20007810000 */
[-C--:B------:R-:W-:Y:S01]  /*b9f0*/  FMUL.FTZ R49, R49, R9.reuse ;  /* 0x0000000931317220 */ /* 0x080fe20000410000 */
[-C--:B------:R-:W-:Y:S01]  /*ba00*/  FMUL.FTZ R52, R52, R9.reuse ;  /* 0x0000000934347220 */ /* 0x080fe20000410000 */
[----:B------:R-:W-:Y:S01]  /*ba10*/  FMUL.FTZ R53, R53, R9 ;  /* 0x0000000935357220 */ /* 0x000fe20000410000 */
[----:B------:R-:W-:Y:S01]  /*ba20*/  FMNMX.FTZ R5, R182, R5, !PT ;  /* 0x00000005b6057209 */ /* 0x000fe20007810000 */
[----:B------:R-:W-:Y:S01]  /*ba30*/  FMUL.FTZ R56, R56, R9 ;  /* 0x0000000938387220 */ /* 0x000fe20000410000 */
[----:B------:R-:W4:Y:S01]  /*ba40*/  MUFU.EX2 R164, R164 ;  /* 0x000000a400a47308 */ /* 0x000f220000000800 */
        /* <DEDUP_REMOVED lines=8> */
[----:B--2---:R-:W-:Y:S01]  /*bad0*/  FADD.FTZ R2, R161, R2 ;  /* 0x00000002a1027221 */ /* 0x004fe20000010000 */
[----:B------:R-:W-:Y:S01]  /*bae0*/  FMNMX.FTZ R5, R187, R5, !PT ;  /* 0x00000005bb057209 */ /* 0x000fe20007810000 */
[-C--:B------:R-:W-:Y:S01]  /*baf0*/  FMUL.FTZ R65, R65, R9.reuse ;  /* 0x0000000941417220 */ /* 0x080fe20000410000 */
[----:B------:R-:W-:Y:S01]  /*bb00*/  F2FP.BF16.F32.PACK_AB R160, R161, R160 ;  /* 0x000000a0a1a0723e */ /* 0x000fe200000010ff */
[----:B------:R-:W-:Y:S01]  /*bb10*/  FMUL.FTZ R68, R68, R9 ;  /* 0x0000000944447220 */ /* 0x000fe20000410000 */
[----:B------:R-:W-:Y:S01]  /*bb20*/  FMNMX.FTZ R5, R190, R5, !PT ;  /* 0x00000005be057209 */ /* 0x000fe20007810000 */
[----:B------:R-:W-:Y:S01]  /*bb30*/  FMUL.FTZ R69, R69, R9 ;  /* 0x0000000945457220 */ /* 0x000fe20000410000 */
[----:B------:R-:W2:Y:S01]  /*bb40*/  MUFU.EX2 R168, R168 ;  /* 0x000000a800a87308 */ /* 0x000ea20000000800 */
[----:B----4-:R-:W-:Y:S01]  /*bb50*/  FADD.FTZ R2, R164, R2 ;  /* 0x00000002a4027221 */ /* 0x010fe20000010000 */
        /* <DEDUP_REMOVED lines=18> */
[-C--:B------:R-:W-:Y:S01]  /*bc80*/  FMUL.FTZ R89, R89, R9.reuse ;  /* 0x0000000959597220 */ /* 0x080fe20000410000 */
[-C--:B------:R-:W-:Y:S01]  /*bc90*/  FMUL.FTZ R92, R92, R9.reuse ;  /* 0x000000095c5c7220 */ /* 0x080fe20000410000 */
[-C--:B------:R-:W-:Y:S01]  /*bca0*/  FMUL.FTZ R93, R93, R9.reuse ;  /* 0x000000095d5d7220 */ /* 0x080fe20000410000 */
[----:B------:R-:W2:Y:S01]  /*bcb0*/  SHFL.BFLY PT, R11, R5, 0x2, 0x1f ;  /* 0x0c401f00050b7f89 */ /* 0x000ea200000e0000 */
[----:B------:R-:W5:Y:S01]  /*bcc0*/  MUFU.EX2 R173, R173 ;  /* 0x000000ad00ad7308 */ /* 0x000f620000000800 */
        /* <DEDUP_REMOVED lines=21> */
[----:B------:R-:W-:Y:S01]  /*be20*/  FMUL.FTZ R128, R128, R9 ;  /* 0x0000000980807220 */ /* 0x000fe20000410000 */
[----:B--2---:R-:W-:Y:S01]  /*be30*/  FMNMX.FTZ R5, R5, R11, !PT ;  /* 0x0000000b05057209 */ /* 0x004fe20007810000 */
[----:B------:R-:W2:Y:S01]  /*be40*/  MUFU.EX2 R180, R180 ;  /* 0x000000b400b47308 */ /* 0x000ea20000000800 */
[----:B----4-:R-:W-:Y:S01]  /*be50*/  FADD.FTZ R2, R176, R2 ;  /* 0x00000002b0027221 */ /* 0x010fe20000010000 */
[-C--:B------:R-:W-:Y:S01]  /*be60*/  FMUL.FTZ R129, R129, R9.reuse ;  /* 0x0000000981817220 */ /* 0x080fe20000410000 */
[-C--:B------:R-:W-:Y:S01]  /*be70*/  FMUL.FTZ R132, R132, R9.reuse ;  /* 0x0000000984847220 */ /* 0x080fe20000410000 */
[----:B------:R-:W4:Y:S01]  /*be80*/  SHFL.BFLY PT, R11, R5, 0x1, 0x1f ;  /* 0x0c201f00050b7f89 */ /* 0x000f2200000e0000 */
        /* <DEDUP_REMOVED lines=12> */
[----:B--2---:R-:W-:-:S07]  /*bf50*/  FADD.FTZ R2, R180, R2 ;  /* 0x00000002b4027221 */ /* 0x004fce0000010000 */
[----:B------:R-:W2:Y:S01]  /*bf60*/  MUFU.EX2 R185, R185 ;  /* 0x000000b900b97308 */ /* 0x000ea20000000800 */
[----:B-----5:R-:W-:Y:S01]  /*bf70*/  FADD.FTZ R2, R181, R2 ;  /* 0x00000002b5027221 */ /* 0x020fe20000010000 */
[----:B----4-:R-:W-:-:S04]  /*bf80*/  FMNMX.FTZ R5, R5, R11, !PT ;  /* 0x0000000b05057209 */ /* 0x010fc80007810000 */
[C---:B------:R-:W-:Y:S01]  /*bf90*/  FSETP.NEU.FTZ.AND P1, PT, R5.reuse, -INF , PT ;  /* 0xff8000000500780b */ /* 0x040fe20003f3d000 */
[----:B------:R-:W-:Y:S01]  /*bfa0*/  FMUL.FTZ R12, R5, UR10 ;  /* 0x0000000a050c7c20 */ /* 0x000fe20008410000 */
[----:B------:R-:W4:Y:S01]  /*bfb0*/  MUFU.EX2 R188, R188 ;  /* 0x000000bc00bc7308 */ /* 0x000f220000000800 */
[----:B---3--:R-:W-:-:S03]  /*bfc0*/  FADD.FTZ R2, R184, R2 ;  /* 0x00000002b8027221 */ /* 0x008fc60000010000 */
[----:B------:R-:W-:Y:S01]  /*bfd0*/  FSEL R12, R12, RZ, P1 ;  /* 0x000000ff0c0c7208 */ /* 0x000fe20000800000 */
[----:B--2---:R-:W-:-:S03]  /*bfe0*/  FADD.FTZ R2, R185, R2 ;  /* 0x00000002b9027221 */ /* 0x004fc60000010000 */
[----:B------:R-:W-:Y:S01]  /*bff0*/  MUFU.EX2 R189, R189 ;  /* 0x000000bd00bd7308 */ /* 0x000fe20000000800 */
[--C-:B------:R-:W-:Y:S01]  /*c000*/  FFMA.FTZ R20, R158, UR10, -R12.reuse ;  /* 0x0000000a9e147c23 */ /* 0x100fe2000801080c */
[----:B------:R-:W-:Y:S01]  /*c010*/  F2FP.BF16.F32.PACK_AB R158, R157, R10 ;  /* 0x0000000a9d9e723e */ /* 0x000fe200000010ff */
[--C-:B------:R-:W-:Y:S01]  /*c020*/  FFMA.FTZ R154, R154, UR10, -R12.reuse ;  /* 0x0000000a9a9a7c23 */ /* 0x100fe2000801080c */
[----:B------:R-:W-:Y:S01]  /*c030*/  FSEL R10, R5, RZ, P1 ;  /* 0x000000ff050a7208 */ /* 0x000fe20000800000 */
[--C-:B------:R-:W-:Y:S01]  /*c040*/  FFMA.FTZ R155, R155, UR10, -R12.reuse ;  /* 0x0000000a9b9b7c23 */ /* 0x100fe2000801080c */
[--C-:B------:R-:W-:Y:S01]  /*c050*/  FFMA.FTZ R159, R159, UR10, -R12.reuse ;  /* 0x0000000a9f9f7c23 */ /* 0x100fe2000801080c */
[----:B------:R-:W-:Y:S01]  /*c060*/  FFMA.FTZ R15, R162, UR10, -R12 ;  /* 0x0000000aa20f7c23 */ /* 0x000fe2000801080c */
[----:B------:R-:W-:Y:S01]  /*c070*/  MUFU.EX2 R20, R20 ;  /* 0x0000001400147308 */ /* 0x000fe20000000800 */
[----:B------:R-:W-:Y:S01]  /*c080*/  FADD.FTZ R10, -R10, R8 ;  /* 0x000000080a0a7221 */ /* 0x000fe20000010100 */
        /* <DEDUP_REMOVED lines=12> */
[----:B------:R-:W-:Y:S01]  /*c150*/  F2FP.BF16.F32.PACK_AB R164, R169, R168 ;  /* 0x000000a8a9a4723e */ /* 0x000fe200000010ff */
[--C-:B------:R-:W-:Y:S01]  /*c160*/  FFMA.FTZ R182, R182, UR10, -R12.reuse ;  /* 0x0000000ab6b67c23 */ /* 0x100fe2000801080c */
[----:B------:R-:W2:Y:S01]  /*c170*/  MUFU.EX2 R8, R8 ;  /* 0x0000000800087308 */ /* 0x000ea20000000800 */
        /* <DEDUP_REMOVED lines=11> */
[----:B------:R-:W-:Y:S01]  /*c230*/  FFMA.FTZ R12, R199, UR10, -R12 ;  /* 0x0000000ac70c7c23 */ /* 0x000fe2000801080c */
[----:B----4-:R-:W-:Y:S01]  /*c240*/  FADD.FTZ R2, R188, R2 ;  /* 0x00000002bc027221 */ /* 0x010fe20000010000 */
[----:B------:R-:W-:-:S02]  /*c250*/  F2FP.BF16.F32.PACK_AB R170, R181, R180 ;  /* 0x000000b4b5aa723e */ /* 0x000fc400000010ff */
[----:B------:R-:W4:Y:S01]  /*c260*/  MUFU.EX2 R159, R159 ;  /* 0x0000009f009f7308 */ /* 0x000f220000000800 */
[----:B--2---:R-:W-:Y:S01]  /*c270*/  FFMA.FTZ R0, R8, R0, R154 ;  /* 0x0000000008007223 */ /* 0x004fe2000001009a */
[----:B------:R-:W-:Y:S01]  /*c280*/  FADD.FTZ R2, R189, R2 ;  /* 0x00000002bd027221 */ /* 0x000fe20000010000 */
[----:B------:R-:W-:Y:S01]  /*c290*/  F2FP.BF16.F32.PACK_AB R172, R185, R184 ;  /* 0x000000b8b9ac723e */ /* 0x000fe200000010ff */
[----:B------:R-:W-:Y:S01]  /*c2a0*/  FMUL.FTZ R26, R26, R8 ;  /* 0x000000081a1a7220 */ /* 0x000fe20000410000 */
[----:B------:R-:W-:Y:S01]  /*c2b0*/  F2FP.BF16.F32.PACK_AB R174, R189, R188 ;  /* 0x000000bcbdae723e */ /* 0x000fe200000010ff */
[-C--:B------:R-:W-:Y:S01]  /*c2c0*/  FMUL.FTZ R27, R27, R8.reuse ;  /* 0x000000081b1b7220 */ /* 0x080fe20000410000 */
[----:B------:R-:W-:Y:S01]  /*c2d0*/  FMUL.FTZ R30, R30, R8 ;  /* 0x000000081e1e7220 */ /* 0x000fe20000410000 */
[----:B------:R-:W2:Y:S01]  /*c2e0*/  MUFU.EX2 R15, R15 ;  /* 0x0000000f000f7308 */ /* 0x000ea20000000800 */
[C---:B---3--:R-:W-:Y:S01]  /*c2f0*/  FADD.FTZ R0, R155.reuse, R0 ;  /* 0x000000009b007221 */ /* 0x048fe20000010000 */
[----:B------:R-:W-:Y:S01]  /*c300*/  F2FP.BF16.F32.PACK_AB R157, R155, R154 ;  /* 0x0000009a9b9d723e */ /* 0x000fe200000010ff */
[-C--:B------:R-:W-:Y:S01]  /*c310*/  FMUL.FTZ R31, R31, R8.reuse ;  /* 0x000000081f1f7220 */ /* 0x080fe20000410000 */
[-C--:B------:R-:W-:Y:S01]  /*c320*/  FMUL.FTZ R34, R34, R8.reuse ;  /* 0x0000000822227220 */ /* 0x080fe20000410000 */
[----:B------:R-:W-:Y:S01]  /*c330*/  FADD.FTZ R0, R20, R0 ;  /* 0x0000000014007221 */ /* 0x000fe20000010000 */
        /* <DEDUP_REMOVED lines=86> */
[----:B------:R-:W-:-:S04]  /*c8a0*/  FMUL.FTZ R151, R151, R8 ;  /* 0x0000000897977220 */ /* 0x000fc80000410000 */
        /* <DEDUP_REMOVED lines=28> */
[----:B--2---:R-:W-:Y:S01]  /*ca70*/  FADD.FTZ R0, R179, R0 ;  /* 0x00000000b3007221 */ /* 0x004fe20000010000 */
[C---:B---3--:R-:W-:Y:S01]  /*ca80*/  FADD.FTZ R2, R178.reuse, R2 ;  /* 0x00000002b2027221 */ /* 0x048fe20000010000 */
[----:B------:R-:W-:Y:S02]  /*ca90*/  F2FP.BF16.F32.PACK_AB R178, R178, R196 ;  /* 0x000000c4b2b2723e */ /* 0x000fe400000010ff */
[C---:B----4-:R-:W-:Y:S01]  /*caa0*/  FADD.FTZ R0, R12.reuse, R0 ;  /* 0x000000000c007221 */ /* 0x050fe20000010000 */
[----:B------:R-:W-:Y:S01]  /*cab0*/  F2FP.BF16.F32.PACK_AB R179, R12, R179 ;  /* 0x000000b30cb3723e */ /* 0x000fe200000010ff */
[----:B------:R-:W-:Y:S06]  /*cac0*/  @!P0 BRA `(.L_x_11612) ;  /* 0x0000000000048947 */ /* 0x000fec0003800000 */
[----:B------:R-:W-:Y:S01]  /*cad0*/  BPT.TRAP 0x1 ;  /* 0x000000040000795c */ /* 0x000fe20000300000 */
.L_x_11612:
[----:B------:R2:W3:Y:S01]  /*cae0*/  SYNCS.PHASECHK.TRANS64.TRYWAIT P1, [UR23+0x22850], R7 ;  /* 0x02285007ff0075a7 */ /* 0x0004e20008020157 */
[----:B------:R-:W-:Y:S05]  /*caf0*/  @!P0 BRA `(.L_x_11613) ;  /* 0x0000000000048947 */ /* 0x000fea0003800000 */
[----:B------:R-:W-:Y:S01]  /*cb00*/  BPT.TRAP 0x1 ;  /* 0x000000040000795c */ /* 0x000fe20000300000 */
.L_x_11613:
[----:B---3--:R-:W-:Y:S05]  /*cb10*/  @P1 BRA `(.L_x_11614) ;  /* 0x0000000000081947 */ /* 0x008fea0003800000 */
[----:B------:R-:W3:Y:S02]  /*cb20*/  SYNCS.PHASECHK.TRANS64.TRYWAIT P1, [UR23+0x22850], R7 ;  /* 0x02285007ff0075a7 */ /* 0x000ee40008020157 */
[----:B---3--:R-:W-:Y:S05]  /*cb30*/  @!P1 BRA `(.L_x_11615) ;  /* 0x000000bc00449947 */ /* 0x008fea0003800000 */
.L_x_11614:
        /* <DEDUP_REMOVED lines=42> */
.L_x_11616:
        /* <DEDUP_REMOVED lines=8> */
.L_x_11598:
[----:B------:R-:W0:Y:S01]  /*ce60*/  SHFL.BFLY PT, R7, R2, 0x2, 0x1f ;  /* 0x0c401f0002077f89 */ /* 0x000e2200000e0000 */
[----:B------:R-:W-:Y:S01]  /*ce70*/  UIADD3 UR38, UR38, 0x1, URZ ;  /* 0x0000000126267890 */ /* 0x000fe2000fffe03f */
[----:B------:R1:W-:Y:S06]  /*ce80*/  BAR.ARV R3, 0x100 ;  /* 0x000400030000751d */ /* 0x0003ec0000002000 */
[----:B------:R-:W-:Y:S02]  /*ce90*/  UISETP.NE.AND UP0, UPT, UR38, 0x2, UPT ;  /* 0x000000022600788c */ /* 0x000fe4000bf05270 */
[----:B------:R-:W-:Y:S06]  /*cea0*/  BAR.ARV 0x8, 0x180 ;  /* 0x0206000000007b1d */ /* 0x000fec0000002000 */
[----:B-12---:R-:W-:Y:S01]  /*ceb0*/  IMAD.MOV.U32 R3, RZ, RZ, -0x800000 ;  /* 0xff800000ff037424 */ /* 0x006fe200078e00ff */
[----:B------:R-:W-:Y:S01]  /*cec0*/  USEL UR4, URZ, 0x1, UP0 ;  /* 0x000000013f047887 */ /* 0x000fe20008000000 */
[----:B------:R-:W1:Y:S01]  /*ced0*/  SHFL.BFLY PT, R9, R0, 0x2, 0x1f ;  /* 0x0c401f0000097f89 */ /* 0x000e6200000e0000 */
[----:B------:R-:W-:Y:S01]  /*cee0*/  PLOP3.LUT P0, PT, PT, PT, PT, 0x8, 0x0 ;  /* 0x000000000000781c */ /* 0x000fe20003f0e170 */
[----:B------:R-:W-:Y:S01]  /*cef0*/  UIADD3 UR36, UR36, 0x1, URZ ;  /* 0x0000000124247890 */ /* 0x000fe2000fffe03f */
[----:B0-----:R-:W-:Y:S01]  /*cf00*/  FADD.FTZ R8, R7, R2 ;  /* 0x0000000207087221 */ /* 0x001fe20000010000 */
[----:B------:R-:W-:-:S02]  /*cf10*/  USEL UR38, UR38, URZ, UP0 ;  /* 0x0000003f26267287 */ /* 0x000fc40008000000 */
[----:B------:R-:W-:Y:S02]  /*cf20*/  ULOP3.LUT UR37, UR37, UR4, URZ, 0x3c, !UPT ;  /* 0x0000000425257292 */ /* 0x000fe4000f8e3c3f */
[----:B------:R-:W0:Y:S01]  /*cf30*/  SHFL.BFLY PT, R7, R8, 0x1, 0x1f ;  /* 0x0c201f0008077f89 */ /* 0x000e2200000e0000 */
[----:B-1----:R-:W-:Y:S01]  /*cf40*/  FADD.FTZ R9, R9, R0 ;  /* 0x0000000009097221 */ /* 0x002fe20000010000 */
[----:B------:R-:W-:-:S04]  /*cf50*/  IMAD.MOV.U32 R0, RZ, RZ, RZ ;  /* 0x000000ffff007224 */ /* 0x000fc800078e00ff */
        /* <DEDUP_REMOVED lines=147> */
.L_x_11539:
        /* <DEDUP_REMOVED lines=16> */
[----:B------:R-:W-:Y:S02]  /*d990*/  F2FP.BF16.F32.PACK_AB R7, R31, R30 ;  /* 0x0000001e1f07723e */ /* 0x000fe400000010ff */
[----:B------:R-:W-:Y:S02]  /*d9a0*/  F2FP.BF16.F32.PACK_AB R10, R37, R36 ;  /* 0x00000024250a723e */ /* 0x000fe400000010ff */
[----:B------:R-:W-:Y:S01]  /*d9b0*/  BAR.SYNC.DEFER_BLOCKING 0x1, 0x100 ;  /* 0x0044000000007b1d */ /* 0x000fe20000010000 */
[----:B------:R-:W-:-:S05]  /*d9c0*/  UISETP.NE.AND UP0, UPT, UR44, URZ, UPT ;  /* 0x0000003f2c00728c */ /* 0x000fca000bf05270 */
[----:B------:R-:W-:Y:S01]  /*d9d0*/  ULDC UR20, c[0x0][0xbe8] ;  /* 0x0002fa0000147ab9 */ /* 0x000fe20000000800 */
[----:B------:R-:W-:Y:S01]  /*d9e0*/  UMOV UR10, UR8 ;  /* 0x00000008000a7c82 */ /* 0x000fe20008000000 */
[----:B0-----:R-:W-:Y:S01]  /*d9f0*/  UMOV UR11, UR4 ;  /* 0x00000004000b7c82 */ /* 0x001fe20008000000 */
[----:B------:R-:W-:Y:S01]  /*da00*/  ULDC UR4, c[0x0][0xad4] ;  /* 0x0002b50000047ab9 */ /* 0x000fe20000000800 */
[----:B--2---:R-:W-:-:S03]  /*da10*/  IMAD.WIDE R18, R0, R18, UR10 ;  /* 0x0000000a00127e25 */ /* 0x004fc6000f8e0212 */
[C---:B------:R-:W-:Y:S02]  /*da20*/  IADD3 R9, P1, R18.reuse, 0x20, RZ ;  /* 0x0000002012097810 */ /* 0x040fe40007f3e0ff */
[----:B------:R-:W-:Y:S02]  /*da30*/  LOP3.LUT R5, R18, 0x380, RZ, 0xc0, !PT ;  /* 0x0000038012057812 */ /* 0x000fe400078ec0ff */
[----:B------:R-:W-:Y:S02]  /*da40*/  LOP3.LUT R8, R9, 0x380, RZ, 0xc0, !PT ;  /* 0x0000038009087812 */ /* 0x000fe400078ec0ff */
[----:B------:R-:W-:Y:S02]  /*da50*/  SHF.R.U64 R5, R5, 0x3, RZ ;  /* 0x0000000305057819 */ /* 0x000fe400000012ff */
[----:B------:R-:W-:Y:S02]  /*da60*/  SHF.R.U64 R8, R8, 0x3, RZ ;  /* 0x0000000308087819 */ /* 0x000fe400000012ff */
[----:B------:R-:W-:-:S02]  /*da70*/  IADD3 R157, P0, R18, 0x40, RZ ;  /* 0x00000040129d7810 */ /* 0x000fc40007f1e0ff */
[----:B------:R-:W-:Y:S01]  /*da80*/  LOP3.LUT R8, R8, R9, RZ, 0x3c, !PT ;  /* 0x0000000908087212 */ /* 0x000fe200078e3cff */
[--C-:B------:R-:W-:Y:S01]  /*da90*/  IMAD.X R9, RZ, RZ, R19.reuse, P1 ;  /* 0x000000ffff097224 */ /* 0x100fe200008e0613 */
[C---:B------:R-:W-:Y:S02]  /*daa0*/  IADD3 R163, P3, R18.reuse, 0x4000, RZ ;  /* 0x0000400012a37810 */ /* 0x040fe40007f7e0ff */
[C---:B------:R-:W-:Y:S02]  /*dab0*/  IADD3 R165, P6, R18.reuse, 0x4020, RZ ;  /* 0x0000402012a57810 */ /* 0x040fe40007fde0ff */
[----:B------:R-:W-:Y:S02]  /*dac0*/  IADD3 R169, P1, R18, 0x8000, RZ ;  /* 0x0000800012a97810 */ /* 0x000fe40007f3e0ff */
[----:B------:R-:W-:Y:S01]  /*dad0*/  LOP3.LUT R4, R5, R18, RZ, 0x3c, !PT ;  /* 0x0000001205047212 */ /* 0x000fe200078e3cff */
[----:B------:R-:W-:Y:S01]  /*dae0*/  IMAD.MOV.U32 R5, RZ, RZ, R19 ;  /* 0x000000ffff057224 */ /* 0x000fe200078e0013 */
[----:B------:R-:W-:-:S02]  /*daf0*/  LOP3.LUT R156, R157, 0x380, RZ, 0xc0, !PT ;  /* 0x000003809d9c7812 */ /* 0x000fc400078ec0ff */
[C---:B------:R-:W-:Y:S02]  /*db00*/  IADD3 R159, P4, R18.reuse, 0x60, RZ ;  /* 0x00000060129f7810 */ /* 0x040fe40007f9e0ff */
[----:B------:R-:W-:Y:S02]  /*db10*/  IADD3 R167, P5, R18, 0x4040, RZ ;  /* 0x0000404012a77810 */ /* 0x000fe40007fbe0ff */
[----:B------:R-:W-:Y:S02]  /*db20*/  LOP3.LUT R162, R163, 0x380, RZ, 0xc0, !PT ;  /* 0x00000380a3a27812 */ /* 0x000fe400078ec0ff */
[----:B------:R-:W-:Y:S02]  /*db30*/  LOP3.LUT R164, R165, 0x380, RZ, 0xc0, !PT ;  /* 0x00000380a5a47812 */ /* 0x000fe400078ec0ff */
[----:B------:R-:W-:Y:S02]  /*db40*/  LOP3.LUT R168, R169, 0x380, RZ, 0xc0, !PT ;  /* 0x00000380a9a87812 */ /* 0x000fe400078ec0ff */
[----:B------:R-:W-:-:S02]  /*db50*/  SHF.R.U64 R156, R156, 0x3, RZ ;  /* 0x000000039c9c7819 */ /* 0x000fc400000012ff */
[----:B------:R-:W-:Y:S02]  /*db60*/  LOP3.LUT R158, R159, 0x380, RZ, 0xc0, !PT ;  /* 0x000003809f9e7812 */ /* 0x000fe400078ec0ff */
[----:B------:R-:W-:Y:S02]  /*db70*/  MOV R13, R4 ;  /* 0x00000004000d7202 */ /* 0x000fe40000000f00 */
[----:B------:R-:W-:Y:S02]  /*db80*/  LOP3.LUT R166, R167, 0x380, RZ, 0xc0, !PT ;  /* 0x00000380a7a67812 */ /* 0x000fe400078ec0ff */
[----:B------:R-:W-:Y:S02]  /*db90*/  SHF.R.U64 R162, R162, 0x3, RZ ;  /* 0x00000003a2a27819 */ /* 0x000fe400000012ff */
[----:B------:R-:W-:Y:S02]  /*dba0*/  SHF.R.U64 R164, R164, 0x3, RZ ;  /* 0x00000003a4a47819 */ /* 0x000fe400000012ff */
[----:B------:R-:W-:-:S02]  /*dbb0*/  F2FP.BF16.F32.PACK_AB R4, R25, R24 ;  /* 0x000000181904723e */ /* 0x000fc400000010ff */
[----:B------:R-:W-:Y:S02]  /*dbc0*/  F2FP.BF16.F32.PACK_AB R5, R27, R26 ;  /* 0x0000001a1b05723e */ /* 0x000fe400000010ff */
[----:B------:R-:W-:Y:S02]  /*dbd0*/  SHF.R.U64 R168, R168, 0x3, RZ ;  /* 0x00000003a8a87819 */ /* 0x000fe400000012ff */
[----:B------:R-:W-:Y:S01]  /*dbe0*/  IADD3 R11, P2, R18, 0x4060, RZ ;  /* 0x00004060120b7810 */ /* 0x000fe20007f5e0ff */
[----:B------:R0:W-:Y:S01]  /*dbf0*/  STSM.16.M88.4 [R13], R4 ;  /* 0x000000040d007844 */ /* 0x0001e20000000200 */
[----:B------:R-:W-:Y:S01]  /*dc00*/  LOP3.LUT R156, R156, R157, RZ, 0x3c, !PT ;  /* 0x0000009d9c9c7212 */ /* 0x000fe200078e3cff */
[----:B------:R-:W-:Y:S01]  /*dc10*/  IMAD.X R157, RZ, RZ, R19, P0 ;  /* 0x000000ffff9d7224 */ /* 0x000fe200000e0613 */
        /* <DEDUP_REMOVED lines=8> */
[----:B------:R-:W-:Y:S02]  /*dca0*/  LOP3.LUT R12, R11, 0x380, RZ, 0xc0, !PT ;  /* 0x000003800b0c7812 */ /* 0x000fe400078ec0ff */
[C---:B------:R-:W-:Y:S01]  /*dcb0*/  IADD3 R15, P0, R18.reuse, 0x8020, RZ ;  /* 0x00008020120f7810 */ /* 0x040fe20007f1e0ff */
[----:B0-----:R-:W-:Y:S01]  /*dcc0*/  IMAD.X R13, RZ, RZ, R19, P2 ;  /* 0x000000ffff0d7224 */ /* 0x001fe200010e0613 */
[----:B------:R-:W-:-:S02]  /*dcd0*/  IADD3 R153, P3, R18, 0x8060, RZ ;  /* 0x0000806012997810 */ /* 0x000fc40007f7e0ff */
[C---:B------:R-:W-:Y:S02]  /*dce0*/  IADD3 R155, P6, R18.reuse, 0xc000, RZ ;  /* 0x0000c000129b7810 */ /* 0x040fe40007fde0ff */
[----:B------:R-:W-:Y:S02]  /*dcf0*/  IADD3 R5, P1, R18, 0xc060, RZ ;  /* 0x0000c06012057810 */ /* 0x000fe40007f3e0ff */
[----:B------:R-:W-:Y:S01]  /*dd00*/  LOP3.LUT R158, R158, R159, RZ, 0x3c, !PT ;  /* 0x0000009f9e9e7212 */ /* 0x000fe200078e3cff */
[--C-:B------:R-:W-:Y:S01]  /*dd10*/  IMAD.X R159, RZ, RZ, R19.reuse, P4 ;  /* 0x000000ffff9f7224 */ /* 0x100fe200020e0613 */
[----:B------:R-:W-:Y:S01]  /*dd20*/  LOP3.LUT R166, R166, R167, RZ, 0x3c, !PT ;  /* 0x000000a7a6a67212 */ /* 0x000fe200078e3cff */
[----:B------:R-:W-:Y:S01]  /*dd30*/  IMAD.X R167, RZ, RZ, R19, P5 ;  /* 0x000000ffffa77224 */ /* 0x000fe200028e0613 */
[----:B------:R-:W-:Y:S02]  /*dd40*/  SHF.R.U64 R12, R12, 0x3, RZ ;  /* 0x000000030c0c7819 */ /* 0x000fe400000012ff */
[----:B------:R-:W-:-:S02]  /*dd50*/  LOP3.LUT R14, R15, 0x380, RZ, 0xc0, !PT ;  /* 0x000003800f0e7812 */ /* 0x000fc400078ec0ff */
[C---:B------:R-:W-:Y:S02]  /*dd60*/  IADD3 R171, P4, R18.reuse, 0x8040, RZ ;  /* 0x0000804012ab7810 */ /* 0x040fe40007f9e0ff */
[C---:B------:R-:W-:Y:S02]  /*dd70*/  IADD3 R161, P5, R18.reuse, 0xc020, RZ ;  /* 0x0000c02012a17810 */ /* 0x040fe40007fbe0ff */
[----:B------:R-:W-:Y:S02]  /*dd80*/  IADD3 R21, P2, R18, 0xc040, RZ ;  /* 0x0000c04012157810 */ /* 0x000fe40007f5e0ff */
[----:B------:R-:W-:Y:S02]  /*dd90*/  LOP3.LUT R152, R153, 0x380, RZ, 0xc0, !PT ;  /* 0x0000038099987812 */ /* 0x000fe400078ec0ff */
[----:B------:R-:W-:Y:S02]  /*dda0*/  LOP3.LUT R154, R155, 0x380, RZ, 0xc0, !PT ;  /* 0x000003809b9a7812 */ /* 0x000fe400078ec0ff */
[----:B------:R-:W-:-:S02]  /*ddb0*/  LOP3.LUT R18, R5, 0x380, RZ, 0xc0, !PT ;  /* 0x0000038005127812 */ /* 0x000fc400078ec0ff */
[----:B------:R-:W-:Y:S02]  /*ddc0*/  LOP3.LUT R12, R12, R11, RZ, 0x3c, !PT ;  /* 0x0000000b0c0c7212 */ /* 0x000fe400078e3cff */
[----:B------:R-:W-:Y:S02]  /*ddd0*/  MOV R0, R8 ;  /* 0x0000000800007202 */ /* 0x000fe40000000f00 */
[----:B------:R-:W-:Y:S02]  /*dde0*/  SHF.R.U64 R14, R14, 0x3, RZ ;  /* 0x000000030e0e7819 */ /* 0x000fe400000012ff */
[----:B------:R-:W-:Y:S02]  /*ddf0*/  F2FP.BF16.F32.PACK_AB R8, R33, R32 ;  /* 0x000000202108723e */ /* 0x000fe400000010ff */
[----:B------:R-:W-:Y:S02]  /*de00*/  F2FP.BF16.F32.PACK_AB R9, R35, R34 ;  /* 0x000000222309723e */ /* 0x000fe400000010ff */
[----:B------:R-:W-:-:S02]  /*de10*/  F2FP.BF16.F32.PACK_AB R11, R39, R38 ;  /* 0x00000026270b723e */ /* 0x000fc400000010ff */
[----:B------:R-:W-:Y:S02]  /*de20*/  SHF.R.U64 R152, R152, 0x3, RZ ;  /* 0x0000000398987819 */ /* 0x000fe400000012ff */
[----:B------:R-:W-:Y:S01]  /*de30*/  SHF.R.U64 R154, R154, 0x3, RZ ;  /* 0x000000039a9a7819 */ /* 0x000fe200000012ff */
[----:B------:R0:W-:Y:S01]  /*de40*/  STSM.16.M88.4 [R0], R8 ;  /* 0x0000000800007844 */ /* 0x0001e20000000200 */
[----:B------:R-:W-:Y:S02]  /*de50*/  LOP3.LUT R20, R21, 0x380, RZ, 0xc0, !PT ;  /* 0x0000038015147812 */ /* 0x000fe400078ec0ff */
[----:B------:R-:W-:Y:S02]  /*de60*/  SHF.R.U64 R18, R18, 0x3, RZ ;  /* 0x0000000312127819 */ /* 0x000fe400000012ff */
[----:B------:R-:W-:Y:S01]  /*de70*/  LOP3.LUT R14, R14, R15, RZ, 0x3c, !PT ;  /* 0x0000000f0e0e7212 */ /* 0x000fe200078e3cff */
[----:B------:R-:W-:Y:S01]  /*de80*/  IMAD.X R15, RZ, RZ, R19, P0 ;  /* 0x000000ffff0f7224 */ /* 0x000fe200000e0613 */
[----:B------:R-:W-:-:S02]  /*de90*/  LOP3.LUT R170, R171, 0x380, RZ, 0xc0, !PT ;  /* 0x00000380abaa7812 */ /* 0x000fc400078ec0ff */
[----:B------:R-:W-:Y:S01]  /*dea0*/  LOP3.LUT R152, R152, R153, RZ, 0x3c, !PT ;  /* 0x0000009998987212 */ /* 0x000fe200078e3cff */
[--C-:B------:R-:W-:Y:S01]  /*deb0*/  IMAD.X R153, RZ, RZ, R19.reuse, P3 ;  /* 0x000000ffff997224 */ /* 0x100fe200018e0613 */
[----:B------:R-:W-:Y:S01]  /*dec0*/  LOP3.LUT R154, R154, R155, RZ, 0x3c, !PT ;  /* 0x0000009b9a9a7212 */ /* 0x000fe200078e3cff */
[----:B------:R-:W-:Y:S01]  /*ded0*/  IMAD.X R155, RZ, RZ, R19, P6 ;  /* 0x000000ffff9b7224 */ /* 0x000fe200030e0613 */
[----:B------:R-:W-:Y:S02]  /*dee0*/  SHF.R.U64 R20, R20, 0x3, RZ ;  /* 0x0000000314147819 */ /* 0x000fe400000012ff */
[----:B------:R-:W-:Y:S02]  /*def0*/  LOP3.LUT R18, R18, R5, RZ, 0x3c, !PT ;  /* 0x0000000512127212 */ /* 0x000fe400078e3cff */
[----:B------:R-:W-:Y:S02]  /*df00*/  MOV R156, R156 ;  /* 0x0000009c009c7202 */ /* 0x000fe40000000f00 */
[----:B------:R-:W-:-:S02]  /*df10*/  F2FP.BF16.F32.PACK_AB R4, R41, R40 ;  /* 0x000000282904723e */ /* 0x000fc400000010ff */
[----:B------:R-:W-:Y:S02]  /*df20*/  F2FP.BF16.F32.PACK_AB R5, R43, R42 ;  /* 0x0000002a2b05723e */ /* 0x000fe400000010ff */
[----:B------:R-:W-:Y:S02]  /*df30*/  F2FP.BF16.F32.PACK_AB R6, R45, R44 ;  /* 0x0000002c2d06723e */ /* 0x000fe400000010ff */
[----:B------:R-:W-:Y:S02]  /*df40*/  F2FP.BF16.F32.PACK_AB R7, R47, R46 ;  /* 0x0000002e2f07723e */ /* 0x000fe400000010ff */
[----:B------:R-:W-:Y:S02]  /*df50*/  MOV R158, R158 ;  /* 0x0000009e009e7202 */ /* 0x000fe40000000f00 */
[----:B0-----:R-:W-:Y:S01]  /*df60*/  F2FP.BF16.F32.PACK_AB R8, R49, R48 ;  /* 0x000000303108723e */ /* 0x001fe200000010ff */
[----:B------:R0:W-:Y:S01]  /*df70*/  STSM.16.M88.4 [R156], R4 ;  /* 0x000000049c007844 */ /* 0x0001e20000000200 */
[----:B------:R-:W-:-:S02]  /*df80*/  F2FP.BF16.F32.PACK_AB R9, R51, R50 ;  /* 0x000000323309723e */ /* 0x000fc400000010ff */
[----:B------:R-:W-:Y:S02]  /*df90*/  F2FP.BF16.F32.PACK_AB R10, R53, R52 ;  /* 0x00000034350a723e */ /* 0x000fe400000010ff */
[----:B------:R-:W-:Y:S02]  /*dfa0*/  F2FP.BF16.F32.PACK_AB R11, R55, R54 ;  /* 0x00000036370b723e */ /* 0x000fe400000010ff */
[----:B------:R-:W-:Y:S02]  /*dfb0*/  SHF.R.U64 R170, R170, 0x3, RZ ;  /* 0x00000003aaaa7819 */ /* 0x000fe400000012ff */
[----:B------:R-:W-:Y:S01]  /*dfc0*/  LOP3.LUT R160, R161, 0x380, RZ, 0xc0, !PT ;  /* 0x00000380a1a07812 */ /* 0x000fe200078ec0ff */
[----:B------:R-:W-:Y:S01]  /*dfd0*/  STSM.16.M88.4 [R158], R8 ;  /* 0x000000089e007844 */ /* 0x000fe20000000200 */
[----:B------:R-:W-:Y:S02]  /*dfe0*/  LOP3.LUT R20, R20, R21, RZ, 0x3c, !PT ;  /* 0x0000001514147212 */ /* 0x000fe400078e3cff */
[----:B------:R-:W-:-:S02]  /*dff0*/  MOV R165, R164 ;  /* 0x000000a400a57202 */ /* 0x000fc40000000f00 */
[----:B------:R-:W-:Y:S02]  /*e000*/  MOV R21, R162 ;  /* 0x000000a200157202 */ /* 0x000fe40000000f00 */
[----:B------:R-:W-:Y:S02]  /*e010*/  MOV R0, R12 ;  /* 0x0000000c00007202 */ /* 0x000fe40000000f00 */
[----:B------:R-:W-:Y:S02]  /*e020*/  MOV R164, R14 ;  /* 0x0000000e00a47202 */ /* 0x000fe40000000f00 */
[----:B------:R-:W-:Y:S02]  /*e030*/  F2FP.BF16.F32.PACK_AB R12, R57, R56 ;  /* 0x00000038390c723e */ /* 0x000fe400000010ff */
[----:B------:R-:W-:Y:S02]  /*e040*/  F2FP.BF16.F32.PACK_AB R13, R59, R58 ;  /* 0x0000003a3b0d723e */ /* 0x000fe400000010ff */
[----:B------:R-:W-:-:S02]  /*e050*/  F2FP.BF16.F32.PACK_AB R14, R61, R60 ;  /* 0x0000003c3d0e723e */ /* 0x000fc400000010ff */
[----:B------:R-:W-:Y:S02]  /*e060*/  F2FP.BF16.F32.PACK_AB R15, R63, R62 ;  /* 0x0000003e3f0f723e */ /* 0x000fe400000010ff */
[----:B------:R-:W-:Y:S02]  /*e070*/  MOV R162, R152 ;  /* 0x0000009800a27202 */ /* 0x000fe40000000f00 */
[----:B------:R-:W-:Y:S01]  /*e080*/  MOV R163, R154 ;  /* 0x0000009a00a37202 */ /* 0x000fe20000000f00 */
[----:B------:R1:W-:Y:S01]  /*e090*/  STSM.16.M88.4 [R21], R12 ;  /* 0x0000000c15007844 */ /* 0x0003e20000000200 */
[----:B------:R-:W-:Y:S01]  /*e0a0*/  LOP3.LUT R170, R170, R171, RZ, 0x3c, !PT ;  /* 0x000000abaaaa7212 */ /* 0x000fe200078e3cff */
[----:B------:R-:W-:Y:S01]  /*e0b0*/  IMAD.X R171, RZ, RZ, R19, P4 ;  /* 0x000000ffffab7224 */ /* 0x000fe200020e0613 */
[----:B------:R-:W-:Y:S02]  /*e0c0*/  F2FP.BF16.F32.PACK_AB R152, R65, R64 ;  /* 0x000000404198723e */ /* 0x000fe400000010ff */
[----:B------:R-:W-:-:S02]  /*e0d0*/  F2FP.BF16.F32.PACK_AB R153, R67, R66 ;  /* 0x000000424399723e */ /* 0x000fc400000010ff */
[----:B------:R-:W-:Y:S02]  /*e0e0*/  F2FP.BF16.F32.PACK_AB R154, R69, R68 ;  /* 0x00000044459a723e */ /* 0x000fe400000010ff */
[----:B------:R-:W-:Y:S02]  /*e0f0*/  F2FP.BF16.F32.PACK_AB R155, R71, R70 ;  /* 0x00000046479b723e */ /* 0x000fe400000010ff */
[----:B------:R-:W-:Y:S02]  /*e100*/  SHF.R.U64 R160, R160, 0x3, RZ ;  /* 0x00000003a0a07819 */ /* 0x000fe400000012ff */
[----:B------:R-:W-:Y:S01]  /*e110*/  MOV R166, R166 ;  /* 0x000000a600a67202 */ /* 0x000fe20000000f00 */
[----:B------:R2:W-:Y:S01]  /*e120*/  STSM.16.M88.4 [R165], R152 ;  /* 0x00000098a5007844 */ /* 0x0005e20000000200 */
[----:B0-----:R-:W-:Y:S01]  /*e130*/  F2FP.BF16.F32.PACK_AB R156, R73, R72 ;  /* 0x00000048499c723e */ /* 0x001fe200000010ff */
[----:B-1----:R-:W-:Y:S01]  /*e140*/  IMAD.X R21, RZ, RZ, R19, P2 ;  /* 0x000000ffff157224 */ /* 0x002fe200010e0613 */
[----:B------:R-:W-:-:S02]  /*e150*/  F2FP.BF16.F32.PACK_AB R157, R75, R74 ;  /* 0x0000004a4b9d723e */ /* 0x000fc400000010ff */
[----:B------:R-:W-:Y:S02]  /*e160*/  F2FP.BF16.F32.PACK_AB R158, R77, R76 ;  /* 0x0000004c4d9e723e */ /* 0x000fe400000010ff */
[----:B------:R-:W-:Y:S02]  /*e170*/  F2FP.BF16.F32.PACK_AB R159, R79, R78 ;  /* 0x0000004e4f9f723e */ /* 0x000fe400000010ff */
[----:B------:R-:W-:Y:S02]  /*e180*/  F2FP.BF16.F32.PACK_AB R4, R81, R80 ;  /* 0x000000505104723e */ /* 0x000fe400000010ff */
[----:B------:R-:W-:Y:S01]  /*e190*/  F2FP.BF16.F32.PACK_AB R5, R83, R82 ;  /* 0x000000525305723e */ /* 0x000fe200000010ff */
[----:B------:R0:W-:Y:S01]  /*e1a0*/  STSM.16.M88.4 [R166], R156 ;  /* 0x0000009ca6007844 */ /* 0x0001e20000000200 */
[----:B------:R-:W-:Y:S02]  /*e1b0*/  F2FP.BF16.F32.PACK_AB R6, R85, R84 ;  /* 0x000000545506723e */ /* 0x000fe400000010ff */
[----:B------:R-:W-:-:S02]  /*e1c0*/  F2FP.BF16.F32.PACK_AB R7, R87, R86 ;  /* 0x000000565707723e */ /* 0x000fc400000010ff */
[----:B------:R-:W-:Y:S02]  /*e1d0*/  MOV R168, R168 ;  /* 0x000000a800a87202 */ /* 0x000fe40000000f00 */
[----:B------:R-:W-:Y:S01]  /*e1e0*/  F2FP.BF16.F32.PACK_AB R8, R89, R88 ;  /* 0x000000585908723e */ /* 0x000fe200000010ff */
[----:B------:R1:W-:Y:S01]  /*e1f0*/  STSM.16.M88.4 [R0], R4 ;  /* 0x0000000400007844 */ /* 0x0003e20000000200 */
[----:B------:R-:W-:Y:S02]  /*e200*/  F2FP.BF16.F32.PACK_AB R9, R91, R90 ;  /* 0x0000005a5b09723e */ /* 0x000fe400000010ff */
[----:B------:R-:W-:Y:S02]  /*e210*/  F2FP.BF16.F32.PACK_AB R10, R93, R92 ;  /* 0x0000005c5d0a723e */ /* 0x000fe400000010ff */
[----:B------:R-:W-:Y:S02]  /*e220*/  F2FP.BF16.F32.PACK_AB R11, R95, R94 ;  /* 0x0000005e5f0b723e */ /* 0x000fe400000010ff */
[----:B------:R-:W-:Y:S01]  /*e230*/  LOP3.LUT R160, R160, R161, RZ, 0x3c, !PT ;  /* 0x000000a1a0a07212 */ /* 0x000fe200078e3cff */
[--C-:B------:R-:W-:Y:S01]  /*e240*/  IMAD.X R161, RZ, RZ, R19.reuse, P5 ;  /* 0x000000ffffa17224 */ /* 0x100fe200028e0613 */
[----:B------:R-:W-:Y:S01]  /*e250*/  F2FP.BF16.F32.PACK_AB R12, R97, R96 ;  /* 0x00000060610c723e */ /* 0x000fe200000010ff */
[----:B------:R-:W-:Y:S01]  /*e260*/  STSM.16.M88.4 [R168], R8 ;  /* 0x00000008a8007844 */ /* 0x000fe20000000200 */
[----:B------:R-:W-:Y:S01]  /*e270*/  F2FP.BF16.F32.PACK_AB R13, R99, R98 ;  /* 0x00000062630d723e */ /* 0x000fe200000010ff */
[----:B------:R-:W-:Y:S01]  /*e280*/  IMAD.X R19, RZ, RZ, R19, P1 ;  /* 0x000000ffff137224 */ /* 0x000fe200008e0613 */
[----:B------:R-:W-:-:S02]  /*e290*/  F2FP.BF16.F32.PACK_AB R14, R101, R100 ;  /* 0x00000064650e723e */ /* 0x000fc400000010ff */
[----:B------:R-:W-:Y:S02]  /*e2a0*/  F2FP.BF16.F32.PACK_AB R15, R103, R102 ;  /* 0x00000066670f723e */ /* 0x000fe400000010ff */
[----:B------:R-:W-:Y:S02]  /*e2b0*/  MOV R170, R170 ;  /* 0x000000aa00aa7202 */ /* 0x000fe40000000f00 */
[----:B--2---:R-:W-:Y:S01]  /*e2c0*/  F2FP.BF16.F32.PACK_AB R152, R105, R104 ;  /* 0x000000686998723e */ /* 0x004fe200000010ff */
[----:B------:R2:W-:Y:S01]  /*e2d0*/  STSM.16.M88.4 [R164], R12 ;  /* 0x0000000ca4007844 */ /* 0x0005e20000000200 */
[----:B------:R-:W-:Y:S02]  /*e2e0*/  F2FP.BF16.F32.PACK_AB R153, R107, R106 ;  /* 0x0000006a6b99723e */ /* 0x000fe400000010ff */
[----:B------:R-:W-:Y:S02]  /*e2f0*/  F2FP.BF16.F32.PACK_AB R154, R109, R108 ;  /* 0x0000006c6d9a723e */ /* 0x000fe400000010ff */
[----:B------:R-:W-:-:S02]  /*e300*/  F2FP.BF16.F32.PACK_AB R155, R111, R110 ;  /* 0x0000006e6f9b723e */ /* 0x000fc400000010ff */
[----:B0-----:R-:W-:Y:S02]  /*e310*/  F2FP.BF16.F32.PACK_AB R156, R113, R112 ;  /* 0x00000070719c723e */ /* 0x001fe400000010ff */
[----:B------:R-:W-:Y:S01]  /*e320*/  F2FP.BF16.F32.PACK_AB R157, R115, R114 ;  /* 0x00000072739d723e */ /* 0x000fe200000010ff */
[----:B------:R-:W-:Y:S01]  /*e330*/  STSM.16.M88.4 [R170], R152 ;  /* 0x00000098aa007844 */ /* 0x000fe20000000200 */
[----:B------:R-:W-:Y:S02]  /*e340*/  F2FP.BF16.F32.PACK_AB R158, R117, R116 ;  /* 0x00000074759e723e */ /* 0x000fe400000010ff */
[----:B------:R-:W-:Y:S02]  /*e350*/  F2FP.BF16.F32.PACK_AB R159, R119, R118 ;  /* 0x00000076779f723e */ /* 0x000fe400000010ff */
[----:B-1----:R-:W-:Y:S01]  /*e360*/  F2FP.BF16.F32.PACK_AB R4, R121, R120 ;  /* 0x000000787904723e */ /* 0x002fe200000010ff */
[----:B--2---:R-:W0:Y:S01]  /*e370*/  LDC.64 R164, c[0x0][0xc00] ;  /* 0x00030000ffa47b82 */ /* 0x004e220000000a00 */
[----:B------:R-:W-:Y:S01]  /*e380*/  F2FP.BF16.F32.PACK_AB R5, R123, R122 ;  /* 0x0000007a7b05723e */ /* 0x000fe200000010ff */
[----:B------:R-:W-:Y:S01]  /*e390*/  STSM.16.M88.4 [R162], R156 ;  /* 0x0000009ca2007844 */ /* 0x000fe20000000200 */
[----:B------:R-:W-:-:S02]  /*e3a0*/  F2FP.BF16.F32.PACK_AB R6, R125, R124 ;  /* 0x0000007c7d06723e */ /* 0x000fc400000010ff */
[----:B------:R-:W-:Y:S02]  /*e3b0*/  F2FP.BF16.F32.PACK_AB R7, R127, R126 ;  /* 0x0000007e7f07723e */ /* 0x000fe400000010ff */
[----:B------:R-:W-:Y:S02]  /*e3c0*/  MOV R160, R160 ;  /* 0x000000a000a07202 */ /* 0x000fe40000000f00 */
[----:B------:R-:W-:Y:S01]  /*e3d0*/  MOV R161, R20 ;  /* 0x0000001400a17202 */ /* 0x000fe20000000f00 */
[----:B------:R1:W-:Y:S01]  /*e3e0*/  STSM.16.M88.4 [R163], R4 ;  /* 0x00000004a3007844 */ /* 0x0003e20000000200 */
[----:B------:R-:W2:Y:S01]  /*e3f0*/  LDC.64 R20, c[0x0][0xc08] ;  /* 0x00030200ff147b82 */ /* 0x000ea20000000a00 */
[----:B------:R-:W-:Y:S02]  /*e400*/  F2FP.BF16.F32.PACK_AB R8, R129, R128 ;  /* 0x000000808108723e */ /* 0x000fe400000010ff */
[----:B------:R-:W-:Y:S02]  /*e410*/  F2FP.BF16.F32.PACK_AB R9, R131, R130 ;  /* 0x000000828309723e */ /* 0x000fe400000010ff */
[----:B------:R-:W-:-:S02]  /*e420*/  F2FP.BF16.F32.PACK_AB R10, R133, R132 ;  /* 0x00000084850a723e */ /* 0x000fc400000010ff */
[----:B------:R-:W-:Y:S02]  /*e430*/  F2FP.BF16.F32.PACK_AB R11, R135, R134 ;  /* 0x00000086870b723e */ /* 0x000fe400000010ff */
[----:B------:R-:W-:Y:S01]  /*e440*/  MOV R18, R18 ;  /* 0x0000001200127202 */ /* 0x000fe20000000f00 */
[----:B------:R-:W-:Y:S01]  /*e450*/  IMAD.U32 R19, RZ, RZ, UR41 ;  /* 0x00000029ff137e24 */ /* 0x000fe2000f8e00ff */
[----:B------:R-:W-:Y:S01]  /*e460*/  F2FP.BF16.F32.PACK_AB R12, R145, R144 ;  /* 0x00000090910c723e */ /* 0x000fe200000010ff */
[----:B------:R0:W-:Y:S01]  /*e470*/  STSM.16.M88.4 [R160], R8 ;  /* 0x00000008a0007844 */ /* 0x0001e20000000200 */
[----:B------:R-:W-:Y:S02]  /*e480*/  F2FP.BF16.F32.PACK_AB R13, R147, R146 ;  /* 0x00000092930d723e */ /* 0x000fe400000010ff */
[----:B-1----:R-:W-:Y:S02]  /*e490*/  F2FP.BF16.F32.PACK_AB R4, R137, R136 ;  /* 0x000000888904723e */ /* 0x002fe400000010ff */
[----:B------:R-:W-:-:S02]  /*e4a0*/  F2FP.BF16.F32.PACK_AB R5, R139, R138 ;  /* 0x0000008a8b05723e */ /* 0x000fc400000010ff */
[----:B------:R-:W-:Y:S02]  /*e4b0*/  F2FP.BF16.F32.PACK_AB R6, R141, R140 ;  /* 0x0000008c8d06723e */ /* 0x000fe400000010ff */
[----:B------:R-:W-:Y:S02]  /*e4c0*/  F2FP.BF16.F32.PACK_AB R7, R143, R142 ;  /* 0x0000008e8f07723e */ /* 0x000fe400000010ff */
[----:B------:R-:W-:Y:S02]  /*e4d0*/  F2FP.BF16.F32.PACK_AB R14, R149, R148 ;  /* 0x00000094950e723e */ /* 0x000fe400000010ff */
[----:B------:R-:W-:Y:S01]  /*e4e0*/  F2FP.BF16.F32.PACK_AB R15, R151, R150 ;  /* 0x00000096970f723e */ /* 0x000fe200000010ff */
[----:B------:R1:W-:Y:S01]  /*e4f0*/  STSM.16.M88.4 [R161], R4 ;  /* 0x00000004a1007844 */ /* 0x0003e20000000200 */
[----:B------:R-:W-:Y:S01]  /*e500*/  ISETP.NE.U32.AND P1, PT, RZ, UR12, PT ;  /* 0x0000000cff007c0c */ /* 0x000fe2000bf25070 */
[----:B0-----:R-:W-:Y:S01]  /*e510*/  IMAD.WIDE R8, R19, 0x4, R164 ;  /* 0x0000000413087825 */ /* 0x001fe200078e02a4 */
[----:B--2---:R-:W-:Y:S01]  /*e520*/  ISETP.NE.U32.AND P0, PT, R20, RZ, PT ;  /* 0x000000ff1400720c */ /* 0x004fe20003f05070 */
[----:B------:R0:W-:Y:S01]  /*e530*/  STSM.16.M88.4 [R18], R12 ;  /* 0x0000000c12007844 */ /* 0x0001e20000000200 */
[----:B------:R-:W-:Y:S01]  /*e540*/  BAR.SYNC.DEFER_BLOCKING 0x1, 0x100 ;  /* 0x0044000000007b1d */ /* 0x000fe20000010000 */
[----:B------:R-:W-:-:S02]  /*e550*/  ISETP.NE.AND.EX P1, PT, RZ, UR13, PT, P1 ;  /* 0x0000000dff007c0c */ /* 0x000fc4000bf25310 */
[----:B------:R-:W-:-:S13]  /*e560*/  ISETP.NE.AND.EX P0, PT, R21, RZ, PT, P0 ;  /* 0x000000ff1500720c */ /* 0x000fda0003f05300 */
[----:B-1----:R-:W1:Y:S01]  /*e570*/  @P0 LDC.64 R4, c[0x0][0xc08] ;  /* 0x00030200ff040b82 */ /* 0x002e620000000a00 */
[----:B------:R-:W2:Y:S01]  /*e580*/  @P1 LDG.E R0, desc[UR48][R8.64] ;  /* 0x0000003008001981 */ /* 0x000ea2000c1e1900 */
[----:B-1----:R-:W-:-:S05]  /*e590*/  @P0 IMAD.WIDE R4, R19, 0x4, R4 ;  /* 0x0000000413040825 */ /* 0x002fca00078e0204 */
[----:B------:R1:W3:Y:S01]  /*e5a0*/  @P0 LDG.E R10, desc[UR48][R4.64] ;  /* 0x00000030040a0981 */ /* 0x0002e2000c1e1900 */
[----:B------:R-:W-:Y:S01]  /*e5b0*/  USEL UR4, UR44, UR4, UP0 ;  /* 0x000000042c047287 */ /* 0x000fe20008000000 */
[----:B0-----:R-:W-:Y:S01]  /*e5c0*/  VIADD R14, R22, UR42 ;  /* 0x0000002a160e7c36 */ /* 0x001fe20008000000 */
[----:B------:R-:W-:Y:S02]  /*e5d0*/  UISETP.NE.AND UP1, UPT, UR20, 0x1, UPT ;  /* 0x000000011400788c */ /* 0x000fe4000bf25270 */
[----:B------:R-:W-:Y:S01]  /*e5e0*/  UISETP.GT.AND UP2, UPT, UR4, 0x1, UPT ;  /* 0x000000010400788c */ /* 0x000fe2000bf44270 */
[----:B------:R-:W-:Y:S01]  /*e5f0*/  UMOV UR23, 0x9b8 ;  /* 0x000009b800177882 */ /* 0x000fe20000000000 */
[----:B------:R-:W-:Y:S02]  /*e600*/  UISETP.NE.U32.AND UP0, UPT, UR12, URZ, UPT ;  /* 0x0000003f0c00728c */ /* 0x000fe4000bf05070 */
[----:B------:R-:W-:Y:S01]  /*e610*/  PLOP3.LUT P2, PT, PT, PT, UP1, 0x80, 0x0 ;  /* 0x000000000000781c */ /* 0x000fe20003f4f018 */
[----:B------:R-:W-:-:S02]  /*e620*/  USEL UR23, UR23, 0x978, UP2 ;  /* 0x0000097817177887 */ /* 0x000fc40009000000 */
[----:B------:R-:W-:Y:S01]  /*e630*/  UISETP.NE.AND.EX UP0, UPT, UR13, URZ, UPT, UP0 ;  /* 0x0000003f0d00728c */ /* 0x000fe2000bf05300 */
[----:B------:R-:W-:Y:S01]  /*e640*/  UMOV UR4, URZ ;  /* 0x0000003f00047c82 */ /* 0x000fe20008000000 */
[----:B------:R-:W-:Y:S02]  /*e650*/  USHF.R.S32.HI UR12, URZ, 0x1f, UR41 ;  /* 0x0000001f3f0c7899 */ /* 0x000fe40008011429 */
[----:B------:R-:W-:Y:S01]  /*e660*/  USEL UR9, UR41, URZ, !UP0 ;  /* 0x0000003f29097287 */ /* 0x000fe2000c000000 */
[----:B------:R-:W-:Y:S01]  /*e670*/  @UP1 ULDC UR25, c[0x0][0xbec] ;  /* 0x0002fb0000191ab9 */ /* 0x000fe20000000800 */
[----:B------:R-:W-:-:S04]  /*e680*/  USEL UR21, UR43, URZ, UP2 ;  /* 0x0000003f2b157287 */ /* 0x000fc80009000000 */
[----:B------:R-:W-:Y:S01]  /*e690*/  ULDC.64 UR16, c[0x0][UR23+0x220] ;  /* 0x0000880017107abb */ /* 0x000fe20008000a00 */
[----:B-1----:R-:W-:Y:S01]  /*e6a0*/  @P2 IMAD.HI.U32 R4, R14, UR25, RZ ;  /* 0x000000190e042c27 */ /* 0x002fe2000f8e00ff */
[----:B------:R-:W-:Y:S01]  /*e6b0*/  USEL UR22, UR12, URZ, !UP0 ;  /* 0x0000003f0c167287 */ /* 0x000fe2000c000000 */
[----:B------:R-:W-:Y:S01]  /*e6c0*/  ULDC.64 UR14, c[0x0][UR23+0x218] ;  /* 0x00008600170e7abb */ /* 0x000fe20008000a00 */
[----:B------:R-:W-:Y:S01]  /*e6d0*/  ULDC.64 UR18, c[0x0][UR23+0x228] ;  /* 0x00008a0017127abb */ /* 0x000fe20008000a00 */
[----:B------:R-:W-:Y:S01]  /*e6e0*/  UIMAD UR17, UR17, UR9, URZ ;  /* 0x00000009111172a4 */ /* 0x000fe2000f8e023f */
[----:B------:R-:W-:Y:S01]  /*e6f0*/  @UP1 ULDC UR28, c[0x0][0xbf0] ;  /* 0x0002fc00001c1ab9 */ /* 0x000fe20000000800 */
[----:B------:R-:W-:Y:S02]  /*e700*/  UIMAD.WIDE.U32 UR12, UR14, UR40, URZ ;  /* 0x000000280e0c72a5 */ /* 0x000fe4000f8e003f */
[----:B------:R-:W-:Y:S02]  /*e710*/  UIMAD UR24, UR15, UR40, URZ ;  /* 0x000000280f1872a4 */ /* 0x000fe4000f8e023f */
[----:B------:R-:W-:-:S02]  /*e720*/  UIMAD.WIDE.U32 UR26, UR18, UR21, URZ ;  /* 0x00000015121a72a5 */ /* 0x000fc4000f8e003f */
[----:B------:R-:W-:Y:S02]  /*e730*/  UIMAD.WIDE.U32 UR14, UR16, UR9, URZ ;  /* 0x00000009100e72a5 */ /* 0x000fe4000f8e003f */
[----:B------:R-:W-:Y:S02]  /*e740*/  UIMAD UR18, UR19, UR21, URZ ;  /* 0x00000015131272a4 */ /* 0x000fe4000f8e023f */
[----:B------:R-:W-:Y:S01]  /*e750*/  UIMAD UR17, UR16, UR22, UR17 ;  /* 0x00000016101172a4 */ /* 0x000fe2000f8e0211 */
[----:B------:R-:W-:Y:S01]  /*e760*/  IMAD.U32 R5, RZ, RZ, UR26 ;  /* 0x0000001aff057e24 */ /* 0x000fe2000f8e00ff */
[----:B------:R-:W-:Y:S02]  /*e770*/  UIADD3 UR18, UR27, UR18, URZ ;  /* 0x000000121b127290 */ /* 0x000fe4000fffe03f */
[----:B------:R-:W-:Y:S02]  /*e780*/  UIADD3 UR24, UR13, UR24, URZ ;  /* 0x000000180d187290 */ /* 0x000fe4000fffe03f */
[----:B------:R-:W-:-:S02]  /*e790*/  UIADD3 UR17, UR15, UR17, URZ ;  /* 0x000000110f117290 */ /* 0x000fc4000fffe03f */
[----:B------:R-:W-:Y:S01]  /*e7a0*/  IMAD.U32 R6, RZ, RZ, UR18 ;  /* 0x00000012ff067e24 */ /* 0x000fe2000f8e00ff */
[----:B--2---:R-:W-:Y:S01]  /*e7b0*/  @P1 R2UR UR4, R0 ;  /* 0x00000000000412ca */ /* 0x004fe200000e0000 */
[----:B------:R-:W-:Y:S01]  /*e7c0*/  IMAD.MOV.U32 R0, RZ, RZ, R14 ;  /* 0x000000ffff007224 */ /* 0x000fe200078e000e */
[----:B------:R-:W-:-:S05]  /*e7d0*/  @P2 SHF.R.U32.HI R0, RZ, UR28, R4 ;  /* 0x0000001cff002c19 */ /* 0x000fca0008011604 */
[----:B------:R-:W-:-:S04]  /*e7e0*/  IMAD.MOV R7, RZ, RZ, -R0 ;  /* 0x000000ffff077224 */ /* 0x000fc800078e0a00 */
[----:B------:R-:W-:Y:S02]  /*e7f0*/  IMAD R7, R7, UR20, R14 ;  /* 0x0000001407077c24 */ /* 0x000fe4000f8e020e */
[----:B------:R-:W-:Y:S02]  /*e800*/  UIADD3 UR12, UP0, UP3, UR14, UR12, UR4 ;  /* 0x0000000c0e0c7290 */ /* 0x000fe4000fb1e004 */
[----:B------:R-:W-:-:S04]  /*e810*/  USHF.R.S32.HI UR16, URZ, 0x1f, UR4 ;  /* 0x0000001f3f107899 */ /* 0x000fc80008011404 */
[----:B------:R-:W-:Y:S01]  /*e820*/  UIADD3.X UR14, UR17, UR24, UR16, UP0, UP3 ;  /* 0x00000018110e7290 */ /* 0x000fe200087e6410 */
[----:B------:R-:W-:Y:S01]  /*e830*/  IADD3 R4, P3, P4, R0, UR12, R5 ;  /* 0x0000000c00047c10 */ /* 0x000fe2000fc7e005 */
[----:B------:R-:W-:Y:S01]  /*e840*/  ULDC.64 UR12, c[0x0][UR23+0x210] ;  /* 0x00008400170c7abb */ /* 0x000fe20008000a00 */
[----:B------:R-:W-:Y:S01]  /*e850*/  SHF.R.S32.HI R5, RZ, 0x1f, R0 ;  /* 0x0000001fff057819 */ /* 0x000fe20000011400 */
[----:B------:R-:W-:Y:S01]  /*e860*/  IMAD R11, R7, UR13, RZ ;  /* 0x0000000d070b7c24 */ /* 0x000fe2000f8e02ff */
[----:B------:R-:W-:Y:S02]  /*e870*/  SHF.R.S32.HI R0, RZ, 0x1f, R7 ;  /* 0x0000001fff007819 */ /* 0x000fe40000011407 */
[----:B------:R-:W-:Y:S01]  /*e880*/  IADD3.X R5, R5, UR14, R6, P3, P4 ;  /* 0x0000000e05057c10 */ /* 0x000fe20009fe8406 */
[----:B------:R-:W-:Y:S01]  /*e890*/  ULDC.64 UR14, c[0x0][0xba8] ;  /* 0x0002ea00000e7ab9 */ /* 0x000fe20000000a00 */
[----:B------:R-:W-:Y:S01]  /*e8a0*/  @!UP2 ULDC UR14, c[0x0][0xb50] ;  /* 0x0002d400000eaab9 */ /* 0x000fe20000000800 */
[----:B------:R-:W-:Y:S01]  /*e8b0*/  IMAD R11, R0, UR12, R11 ;  /* 0x0000000c000b7c24 */ /* 0x000fe2000f8e020b */
[----:B------:R-:W-:Y:S01]  /*e8c0*/  @!UP2 ULDC UR15, c[0x0][0xb54] ;  /* 0x0002d500000faab9 */ /* 0x000fe20000000800 */
[----:B------:R-:W-:Y:S01]  /*e8d0*/  IMAD.WIDE.U32 R4, R7, UR12, R4 ;  /* 0x0000000c07047c25 */ /* 0x000fe2000f8e0004 */
[----:B------:R-:W-:Y:S01]  /*e8e0*/  ULDC UR12, c[0x0][0xa88] ;  /* 0x0002a200000c7ab9 */ /* 0x000fe20000000800 */
[----:B---3--:R-:W-:-:S02]  /*e8f0*/  @P0 R2UR UR12, R10 ;  /* 0x000000000a0c02ca */ /* 0x008fc400000e0000 */
[----:B------:R-:W-:Y:S01]  /*e900*/  IMAD.IADD R5, R5, 0x1, R11 ;  /* 0x0000000105057824 */ /* 0x000fe200078e020b */
[----:B------:R-:W-:-:S04]  /*e910*/  LEA R11, P3, R4, UR14, 0x2 ;  /* 0x0000000e040b7c11 */ /* 0x000fc8000f8610ff */
[----:B------:R-:W-:Y:S01]  /*e920*/  LEA.HI.X R12, R4, UR15, R5, 0x2, P3 ;  /* 0x0000000f040c7c11 */ /* 0x000fe200098f1405 */
[----:B------:R-:W-:Y:S08]  /*e930*/  @P0 BRA `(.L_x_11620) ;  /* 0x0000000000180947 */ /* 0x000ff00003800000 */
[----:B------:R-:W-:Y:S05]  /*e940*/  @!P1 BRA `(.L_x_11620) ;  /* 0x0000000000149947 */ /* 0x000fea0003800000 */
[----:B------:R-:W2:Y:S04]  /*e950*/  LDG.E R4, desc[UR48][R8.64] ;  /* 0x0000003008047981 */ /* 0x000ea8000c1e1900 */
[----:B------:R-:W3:Y:S01]  /*e960*/  LDG.E R0, desc[UR48][R8.64+0x4] ;  /* 0x0000043008007981 */ /* 0x000ee2000c1e1900 */
[----:B--2---:R-:W-:Y:S02]  /*e970*/  R2UR UR13, R4 ;  /* 0x00000000040d72ca */ /* 0x004fe400000e0000 */
[----:B---3--:R-:W-:-:S13]  /*e980*/  R2UR UR12, R0 ;  /* 0x00000000000c72ca */ /* 0x008fda00000e0000 */
[----:B------:R-:W-:-:S12]  /*e990*/  UIADD3 UR12, -UR13, UR12, URZ ;  /* 0x0000000c0d0c7290 */ /* 0x000fd8000fffe13f */
.L_x_11620:
[----:B------:R-:W2:Y:S04]  /*e9a0*/  LDL R8, [R1+0x14] ;  /* 0x0000140001087983 */ /* 0x000ea80000100800 */
[----:B------:R-:W3:Y:S01]  /*e9b0*/  LDL R0, [R1] ;  /* 0x0000000001007983 */ /* 0x000ee20000100800 */
[----:B------:R-:W-:-:S03]  /*e9c0*/  UIMAD UR17, UR12, UR20, URZ ;  /* 0x000000140c1172a4 */ /* 0x000fc6000f8e023f */
[----:B------:R-:W-:Y:S04]  /*e9d0*/  SHFL.IDX PT, R4, R11, RZ, 0x1c1f ;  /* 0x001c1fff0b047589 */ /* 0x000fe800000e0000 */
[----:B------:R-:W0:Y:S04]  /*e9e0*/  SHFL.IDX PT, R5, R12, RZ, 0x1c1f ;  /* 0x001c1fff0c057589 */ /* 0x000e2800000e0000 */
[----:B------:R-:W-:Y:S04]  /*e9f0*/  SHFL.IDX PT, R6, R11, 0x1, 0x1c1f ;  /* 0x003c1f000b067f89 */ /* 0x000fe800000e0000 */
[----:B------:R-:W1:Y:S01]  /*ea00*/  SHFL.IDX PT, R7, R12, 0x1, 0x1c1f ;  /* 0x003c1f000c077f89 */ /* 0x000e6200000e0000 */
[----:B--2---:R-:W-:Y:S01]  /*ea10*/  VIADD R8, R8, UR42 ;  /* 0x0000002a08087c36 */ /* 0x004fe20008000000 */
[----:B---3--:R-:W-:-:S03]  /*ea20*/  LOP3.LUT P0, RZ, R0, 0x3, RZ, 0xc0, !PT ;  /* 0x0000000300ff7812 */ /* 0x008fc6000780c0ff */
[C---:B------:R-:W-:Y:S01]  /*ea30*/  VIADD R0, R8.reuse, 0x8 ;  /* 0x0000000808007836 */ /* 0x040fe20000000000 */
[C---:B------:R-:W-:Y:S02]  /*ea40*/  ISETP.GE.AND P3, PT, R8.reuse, UR17, PT ;  /* 0x0000001108007c0c */ /* 0x040fe4000bf66270 */
[----:B------:R-:W-:Y:S02]  /*ea50*/  ISETP.GE.OR P1, PT, R8, UR17, P0 ;  /* 0x0000001108007c0c */ /* 0x000fe40008726670 */
[----:B------:R-:W-:-:S11]  /*ea60*/  ISETP.GE.OR P0, PT, R0, UR17, P0 ;  /* 0x0000001100007c0c */ /* 0x000fd60008706670 */
[----:B0-----:R0:W-:Y:S01]  /*ea70*/  @!P1 ST.E desc[UR48][R4.64], R3 ;  /* 0x0000000304009985 */ /* 0x0011e2000c101930 */
[----:B------:R-:W-:-:S03]  /*ea80*/  PLOP3.LUT P1, PT, PT, PT, UP2, 0x80, 0x0 ;  /* 0x000000000000781c */ /* 0x000fc60003f2f028 */
[----:B-1----:R0:W-:Y:S01]  /*ea90*/  @!P0 ST.E desc[UR48][R6.64], R2 ;  /* 0x0000000206008985 */ /* 0x0021e2000c101930 */
[----:B------:R-:W-:-:S09]  /*eaa0*/  ISETP.GE.AND P0, PT, R0, UR17, PT ;  /* 0x0000001100007c0c */ /* 0x000fd2000bf06270 */
[----:B------:R-:W-:Y:S05]  /*eab0*/  @P1 BRA `(.L_x_11621) ;  /* 0x0000001000081947 */ /* 0x000fea0003800000 */
[----:B------:R-:W1:Y:S01]  /*eac0*/  S2R R0, SR_TID.X ;  /* 0x0000000000007919 */ /* 0x000e620000002100 */
[----:B------:R-:W-:Y:S01]  /*ead0*/  ULDC.64 UR14, c[0x0][0xaa0] ;  /* 0x0002a800000e7ab9 */ /* 0x000fe20000000a00 */
[----:B-1----:R-:W-:-:S05]  /*eae0*/  VIADD R0, R0, 0xffffff80 ;  /* 0xffffff8000007836 */ /* 0x002fca0000000000 */
[----:B0-----:R-:W-:-:S04]  /*eaf0*/  SHF.R.S32.HI R3, RZ, 0x1f, R0 ;  /* 0x0000001fff037819 */ /* 0x001fc80000011400 */
[----:B------:R-:W-:-:S04]  /*eb00*/  LEA.HI R3, R3, R0, RZ, 0x3 ;  /* 0x0000000003037211 */ /* 0x000fc800078f18ff */
[----:B------:R-:W-:Y:S02]  /*eb10*/  LOP3.LUT R5, R3, 0xfffffff8, RZ, 0xc0, !PT ;  /* 0xfffffff803057812 */ /* 0x000fe400078ec0ff */
[----:B------:R-:W-:Y:S01]  /*eb20*/  SHF.R.S32.HI R77, RZ, 0x3, R3 ;  /* 0x00000003ff4d7819 */ /* 0x000fe20000011403 */
[----:B------:R-:W-:Y:S02]  /*eb30*/  IMAD.MOV.U32 R3, RZ, RZ, 0x2 ;  /* 0x00000002ff037424 */ /* 0x000fe400078e00ff */
[----:B------:R-:W-:-:S04]  /*eb40*/  IMAD.IADD R18, R0, 0x1, -R5 ;  /* 0x0000000100127824 */ /* 0x000fc800078e0a05 */
[----:B------:R-:W-:-:S04]  /*eb50*/  IMAD.SHL.U32 R0, R18, 0x8, RZ ;  /* 0x0000000812007824 */ /* 0x000fc800078e00ff */
[----:B------:R-:W-:-:S04]  /*eb60*/  IMAD R2, R77, 0x40, R0 ;  /* 0x000000404d027824 */ /* 0x000fc800078e0200 */
[----:B------:R-:W-:-:S03]  /*eb70*/  IMAD.WIDE R2, R2, R3, UR10 ;  /* 0x0000000a02027e25 */ /* 0x000fc6000f8e0203 */
[C---:B------:R-:W-:Y:S02]  /*eb80*/  IADD3 R25, P1, R2.reuse, 0x3000, RZ ;  /* 0x0000300002197810 */ /* 0x040fe40007f3e0ff */
[C---:B------:R-:W-:Y:S02]  /*eb90*/  IADD3 R9, P4, R2.reuse, 0x1000, RZ ;  /* 0x0000100002097810 */ /* 0x040fe40007f9e0ff */
[----:B------:R-:W-:Y:S02]  /*eba0*/  LOP3.LUT R24, R25, 0x380, RZ, 0xc0, !PT ;  /* 0x0000038019187812 */ /* 0x000fe400078ec0ff */
[----:B------:R-:W-:Y:S02]  /*ebb0*/  IADD3 R13, P3, R2, 0x2000, RZ ;  /* 0x00002000020d7810 */ /* 0x000fe40007f7e0ff */
[----:B------:R-:W-:Y:S02]  /*ebc0*/  SHF.R.U64 R24, R24, 0x3, RZ ;  /* 0x0000000318187819 */ /* 0x000fe400000012ff */
[----:B------:R-:W-:-:S02]  /*ebd0*/  LOP3.LUT R8, R9, 0x380, RZ, 0xc0, !PT ;  /* 0x0000038009087812 */ /* 0x000fc400078ec0ff */
[----:B------:R-:W-:Y:S02]  /*ebe0*/  LOP3.LUT R12, R13, 0x380, RZ, 0xc0, !PT ;  /* 0x000003800d0c7812 */ /* 0x000fe400078ec0ff */
[----:B------:R-:W-:Y:S01]  /*ebf0*/  LOP3.LUT R24, R24, R25, RZ, 0x3c, !PT ;  /* 0x0000001918187212 */ /* 0x000fe200078e3cff */
[--C-:B------:R-:W-:Y:S01]  /*ec00*/  IMAD.X R25, RZ, RZ, R3.reuse, P1 ;  /* 0x000000ffff197224 */ /* 0x100fe200008e0603 */
[----:B------:R-:W-:Y:S02]  /*ec10*/  IADD3 R49, P1, R2, 0x9000, RZ ;  /* 0x0000900002317810 */ /* 0x000fe40007f3e0ff */
[----:B------:R-:W-:Y:S02]  /*ec20*/  SHF.R.U64 R8, R8, 0x3, RZ ;  /* 0x0000000308087819 */ /* 0x000fe400000012ff */
[----:B------:R-:W-:Y:S01]  /*ec30*/  SHF.R.U64 R12, R12, 0x3, RZ ;  /* 0x000000030c0c7819 */ /* 0x000fe200000012ff */
[----:B------:R-:W-:Y:S01]  /*ec40*/  UIMAD UR12, UR16, UR14, URZ ;  /* 0x0000000e100c72a4 */ /* 0x000fe2000f8e023f */
[----:B------:R-:W-:Y:S01]  /*ec50*/  LOP3.LUT R48, R49, 0x380, RZ, 0xc0, !PT ;  /* 0x0000038031307812 */ /* 0x000fe200078ec0ff */
[----:B------:R-:W-:Y:S01]  /*ec60*/  UIMAD.WIDE.U32 UR10, UR4, UR14, URZ ;  /* 0x0000000e040a72a5 */ /* 0x000fe2000f8e003f */
[----:B------:R-:W-:Y:S01]  /*ec70*/  LOP3.LUT R8, R8, R9, RZ, 0x3c, !PT ;  /* 0x0000000908087212 */ /* 0x000fe200078e3cff */
[--C-:B------:R-:W-:Y:S01]  /*ec80*/  IMAD.X R9, RZ, RZ, R3.reuse, P4 ;  /* 0x000000ffff097224 */ /* 0x100fe200020e0603 */
[----:B------:R-:W-:Y:S01]  /*ec90*/  LOP3.LUT R12, R12, R13, RZ, 0x3c, !PT ;  /* 0x0000000d0c0c7212 */ /* 0x000fe200078e3cff */
[----:B------:R-:W-:Y:S01]  /*eca0*/  IMAD.X R13, RZ, RZ, R3, P3 ;  /* 0x000000ffff0d7224 */ /* 0x000fe200018e0603 */
[----:B------:R-:W-:-:S02]  /*ecb0*/  IADD3 R29, P0, R2, 0x4000, RZ ;  /* 0x00004000021d7810 */ /* 0x000fc40007f1e0ff */
[C---:B------:R-:W-:Y:S02]  /*ecc0*/  IADD3 R33, P6, R2.reuse, 0x5000, RZ ;  /* 0x0000500002217810 */ /* 0x040fe40007fde0ff */
[C---:B------:R-:W-:Y:S02]  /*ecd0*/  IADD3 R37, P5, R2.reuse, 0x6000, RZ ;  /* 0x0000600002257810 */ /* 0x040fe40007fbe0ff */
[C---:B------:R-:W-:Y:S01]  /*ece0*/  LOP3.LUT R7, R2.reuse, 0x380, RZ, 0xc0, !PT ;  /* 0x0000038002077812 */ /* 0x040fe200078ec0ff */
[----:B------:R-:W-:Y:S01]  /*ecf0*/  UIMAD UR12, UR4, UR15, UR12 ;  /* 0x0000000f040c72a4 */ /* 0x000fe2000f8e020c */
[C---:B------:R-:W-:Y:S01]  /*ed00*/  IADD3 R41, P4, R2.reuse, 0x7000, RZ ;  /* 0x0000700002297810 */ /* 0x040fe20007f9e0ff */
[----:B------:R-:W-:Y:S01]  /*ed10*/  @UP1 ULDC UR14, c[0x0][0xbec] ;  /* 0x0002fb00000e1ab9 */ /* 0x000fe20000000800 */
[----:B------:R-:W-:Y:S01]  /*ed20*/  IADD3 R45, P3, R2, 0x8000, RZ ;  /* 0x00008000022d7810 */ /* 0x000fe20007f7e0ff */
[----:B------:R-:W5:Y:S01]  /*ed30*/  LD.E.128 R8, desc[UR48][R8.64] ;  /* 0x0000003008087980 */ /* 0x000f62000c101d00 */
[----:B------:R-:W-:-:S02]  /*ed40*/  SHF.R.U64 R48, R48, 0x3, RZ ;  /* 0x0000000330307819 */ /* 0x000fc400000012ff */
[----:B------:R-:W-:Y:S01]  /*ed50*/  LOP3.LUT R28, R29, 0x380, RZ, 0xc0, !PT ;  /* 0x000003801d1c7812 */ /* 0x000fe200078ec0ff */
[----:B------:R-:W5:Y:S01]  /*ed60*/  LD.E.128 R12, desc[UR48][R12.64] ;  /* 0x000000300c0c7980 */ /* 0x000f62000c101d00 */
[----:B------:R-:W-:Y:S02]  /*ed70*/  LOP3.LUT R32, R33, 0x380, RZ, 0xc0, !PT ;  /* 0x0000038021207812 */ /* 0x000fe400078ec0ff */
[----:B------:R-:W-:Y:S01]  /*ed80*/  LOP3.LUT R36, R37, 0x380, RZ, 0xc0, !PT ;  /* 0x0000038025247812 */ /* 0x000fe200078ec0ff */
[----:B------:R-:W5:Y:S01]  /*ed90*/  LD.E.128 R24, desc[UR48][R24.64] ;  /* 0x0000003018187980 */ /* 0x000f62000c101d00 */
[----:B------:R-:W-:Y:S02]  /*eda0*/  LOP3.LUT R40, R41, 0x380, RZ, 0xc0, !PT ;  /* 0x0000038029287812 */ /* 0x000fe400078ec0ff */
[----:B------:R-:W-:Y:S02]  /*edb0*/  LOP3.LUT R44, R45, 0x380, RZ, 0xc0, !PT ;  /* 0x000003802d2c7812 */ /* 0x000fe400078ec0ff */
[----:B------:R-:W-:Y:S01]  /*edc0*/  LOP3.LUT R48, R48, R49, RZ, 0x3c, !PT ;  /* 0x0000003130307212 */ /* 0x000fe200078e3cff */
[----:B------:R-:W-:Y:S01]  /*edd0*/  IMAD.X R49, RZ, RZ, R3, P1 ;  /* 0x000000ffff317224 */ /* 0x000fe200008e0603 */
[----:B------:R-:W-:-:S02]  /*ede0*/  IADD3 R5, P1, R2, 0xf000, RZ ;  /* 0x0000f00002057810 */ /* 0x000fc40007f3e0ff */
[----:B------:R-:W-:Y:S02]  /*edf0*/  SHF.R.U64 R28, R28, 0x3, RZ ;  /* 0x000000031c1c7819 */ /* 0x000fe400000012ff */
[----:B------:R-:W-:Y:S02]  /*ee00*/  SHF.R.U64 R32, R32, 0x3, RZ ;  /* 0x0000000320207819 */ /* 0x000fe400000012ff */
[----:B------:R-:W-:Y:S01]  /*ee10*/  SHF.R.U64 R7, R7, 0x3, RZ ;  /* 0x0000000307077819 */ /* 0x000fe200000012ff */
[----:B------:R-:W-:Y:S01]  /*ee20*/  UIADD3 UR11, UR11, UR12, URZ ;  /* 0x0000000c0b0b7290 */ /* 0x000fe2000fffe03f */
[----:B------:R-:W-:Y:S01]  /*ee30*/  SHF.R.U64 R36, R36, 0x3, RZ ;  /* 0x0000000324247819 */ /* 0x000fe200000012ff */
[----:B------:R-:W-:Y:S01]  /*ee40*/  USHF.R.S32.HI UR4, URZ, 0x1f, UR9 ;  /* 0x0000001f3f047899 */ /* 0x000fe20008011409 */
[----:B------:R-:W-:Y:S01]  /*ee50*/  SHF.R.U64 R40, R40, 0x3, RZ ;  /* 0x0000000328287819 */ /* 0x000fe200000012ff */
[----:B------:R-:W-:Y:S01]  /*ee60*/  ULDC.64 UR12, c[0x0][0xae8] ;  /* 0x0002ba00000c7ab9 */ /* 0x000fe20000000a00 */
[----:B------:R-:W-:Y:S01]  /*ee70*/  SHF.R.U64 R44, R44, 0x3, RZ ;  /* 0x000000032c2c7819 */ /* 0x000fe200000012ff */
[--C-:B------:R-:W-:Y:S01]  /*ee80*/  IMAD.X R73, RZ, RZ, R3.reuse, P1 ;  /* 0x000000ffff497224 */ /* 0x100fe200008e0603 */
[----:B------:R-:W-:Y:S01]  /*ee90*/  LOP3.LUT R4, R5, 0x380, RZ, 0xc0, !PT ;  /* 0x0000038005047812 */ /* 0x000fe200078ec0ff */
        /* <DEDUP_REMOVED lines=12> */
[----:B------:R-:W-:Y:S01]  /*ef60*/  UIMAD.WIDE.U32 UR10, UR40, UR12, UR10 ;  /* 0x0000000c280a72a5 */ /* 0x000fe2000f8e000a */
        /* <DEDUP_REMOVED lines=8> */
[----:B------:R-:W-:Y:S02]  /*eff0*/  LOP3.LUT R2, R7, R2, RZ, 0x3c, !PT ;  /* 0x0000000207027212 */ /* 0x000fe400078e3cff */
[----:B------:R-:W-:Y:S01]  /*f000*/  LOP3.LUT R72, R4, R5, RZ, 0x3c, !PT ;  /* 0x0000000504487212 */ /* 0x000fe200078e3cff */
[----:B------:R-:W-:Y:S01]  /*f010*/  UIMAD UR11, UR40, UR13, UR11 ;  /* 0x0000000d280b72a4 */ /* 0x000fe2000f8e020b */
[----:B------:R-:W-:Y:S01]  /*f020*/  LOP3.LUT R52, R53, 0x380, RZ, 0xc0, !PT ;  /* 0x0000038035347812 */ /* 0x000fe200078ec0ff */
[----:B------:R0:W5:Y:S01]  /*f030*/  LD.E.128 R4, desc[UR48][R2.64] ;  /* 0x0000003002047980 */ /* 0x000162000c101d00 */
[----:B------:R-:W-:Y:S01]  /*f040*/  ULDC.64 UR12, c[0x0][0xaf0] ;  /* 0x0002bc00000c7ab9 */ /* 0x000fe20000000a00 */
[----:B------:R-:W-:Y:S01]  /*f050*/  LOP3.LUT R56, R57, 0x380, RZ, 0xc0, !PT ;  /* 0x0000038039387812 */ /* 0x000fe200078ec0ff */
[----:B------:R-:W-:Y:S01]  /*f060*/  UIMAD UR4, UR4, UR12, URZ ;  /* 0x0000000c040472a4 */ /* 0x000fe2000f8e023f */
[----:B------:R-:W-:Y:S01]  /*f070*/  LOP3.LUT R60, R61, 0x380, RZ, 0xc0, !PT ;  /* 0x000003803d3c7812 */ /* 0x000fe200078ec0ff */
[----:B------:R-:W5:Y:S01]  /*f080*/  LD.E.128 R40, desc[UR48][R40.64] ;  /* 0x0000003028287980 */ /* 0x000f62000c101d00 */
[----:B------:R-:W-:-:S02]  /*f090*/  LOP3.LUT R64, R65, 0x380, RZ, 0xc0, !PT ;  /* 0x0000038041407812 */ /* 0x000fc400078ec0ff */
[----:B------:R-:W-:Y:S01]  /*f0a0*/  LOP3.LUT R68, R69, 0x380, RZ, 0xc0, !PT ;  /* 0x0000038045447812 */ /* 0x000fe200078ec0ff */
[----:B------:R-:W5:Y:S01]  /*f0b0*/  LD.E.128 R44, desc[UR48][R44.64] ;  /* 0x000000302c2c7980 */ /* 0x000f62000c101d00 */
[----:B0-----:R-:W-:Y:S01]  /*f0c0*/  IMAD R2, R18, 0x20, R77 ;  /* 0x0000002012027824 */ /* 0x001fe200078e024d */
[----:B------:R-:W-:Y:S01]  /*f0d0*/  UIMAD UR4, UR9, UR13, UR4 ;  /* 0x0000000d090472a4 */ /* 0x000fe2000f8e0204 */
[----:B------:R-:W-:Y:S01]  /*f0e0*/  SHF.R.U64 R52, R52, 0x3, RZ ;  /* 0x0000000334347819 */ /* 0x000fe200000012ff */
[----:B------:R-:W5:Y:S01]  /*f0f0*/  LD.E.128 R72, desc[UR48][R72.64] ;  /* 0x0000003048487980 */ /* 0x000f62000c101d00 */
[----:B------:R-:W-:Y:S01]  /*f100*/  VIADD R20, R2, UR42 ;  /* 0x0000002a02147c36 */ /* 0x000fe20008000000 */
[----:B------:R-:W-:Y:S01]  /*f110*/  UIMAD.WIDE.U32 UR10, UR9, UR12, UR10 ;  /* 0x0000000c090a72a5 */ /* 0x000fe2000f8e000a */
[----:B------:R-:W-:Y:S02]  /*f120*/  SHF.R.U64 R56, R56, 0x3, RZ ;  /* 0x0000000338387819 */ /* 0x000fe400000012ff */
[----:B------:R-:W-:Y:S01]  /*f130*/  @P2 IMAD.HI.U32 R2, R20, UR14, RZ ;  /* 0x0000000e14022c27 */ /* 0x000fe2000f8e00ff */
[----:B------:R-:W-:Y:S01]  /*f140*/  @UP1 ULDC UR9, c[0x0][0xbf0] ;  /* 0x0002fc0000091ab9 */ /* 0x000fe20000000800 */
[----:B------:R-:W-:-:S02]  /*f150*/  SHF.R.U64 R60, R60, 0x3, RZ ;  /* 0x000000033c3c7819 */ /* 0x000fc400000012ff */
[----:B------:R-:W-:Y:S01]  /*f160*/  IMAD.MOV.U32 R19, RZ, RZ, R20 ;  /* 0x000000ffff137224 */ /* 0x000fe200078e0014 */
[----:B------:R-:W-:Y:S02]  /*f170*/  SHF.R.U64 R64, R64, 0x3, RZ ;  /* 0x0000000340407819 */ /* 0x000fe400000012ff */
[----:B------:R-:W-:Y:S02]  /*f180*/  SHF.R.U64 R68, R68, 0x3, RZ ;  /* 0x0000000344447819 */ /* 0x000fe400000012ff */
[----:B------:R-:W-:Y:S01]  /*f190*/  @P2 SHF.R.U32.HI R19, RZ, UR9, R2 ;  /* 0x00000009ff132c19 */ /* 0x000fe20008011602 */
[----:B------:R-:W-:Y:S01]  /*f1a0*/  UIADD3 UR4, UR11, UR4, URZ ;  /* 0x000000040b047290 */ /* 0x000fe2000fffe03f */
        /* <DEDUP_REMOVED lines=10> */
[--C-:B------:R-:W-:Y:S01]  /*f250*/  SHF.R.S32.HI R18, RZ, 0x1f, R19.reuse ;  /* 0x0000001fff127819 */ /* 0x100fe20000011413 */
[----:B------:R-:W-:Y:S01]  /*f260*/  IMAD.MOV R21, RZ, RZ, -R19 ;  /* 0x000000ffff157224 */ /* 0x000fe200078e0a13 */
[----:B------:R-:W5:Y:S01]  /*f270*/  LD.E.128 R52, desc[UR48][R52.64] ;  /* 0x0000003034347980 */ /* 0x000f62000c101d00 */
[----:B------:R-:W-:-:S02]  /*f280*/  IMAD.U32 R2, RZ, RZ, UR10 ;  /* 0x0000000aff027e24 */ /* 0x000fc4000f8e00ff */
[----:B------:R-:W-:Y:S01]  /*f290*/  IMAD.U32 R3, RZ, RZ, UR11 ;  /* 0x0000000bff037e24 */ /* 0x000fe2000f8e00ff */
[----:B------:R-:W-:Y:S01]  /*f2a0*/  ULDC.64 UR10, c[0x0][0xae0] ;  /* 0x0002b800000a7ab9 */ /* 0x000fe20000000a00 */
[----:B------:R-:W-:Y:S01]  /*f2b0*/  IMAD.U32 R3, RZ, RZ, UR4 ;  /* 0x00000004ff037e24 */ /* 0x000fe2000f8e00ff */
[----:B------:R-:W5:Y:S01]  /*f2c0*/  LD.E.128 R56, desc[UR48][R56.64] ;  /* 0x0000003038387980 */ /* 0x000f62000c101d00 */
[----:B------:R-:W-:Y:S02]  /*f2d0*/  IMAD R18, R18, UR10, RZ ;  /* 0x0000000a12127c24 */ /* 0x000fe4000f8e02ff */
[----:B------:R-:W-:Y:S01]  /*f2e0*/  IMAD R21, R21, UR20, R20 ;  /* 0x0000001415157c24 */ /* 0x000fe2000f8e0214 */
[----:B------:R-:W5:Y:S01]  /*f2f0*/  LD.E.128 R60, desc[UR48][R60.64] ;  /* 0x000000303c3c7980 */ /* 0x000f62000c101d00 */
[----:B------:R-:W-:-:S03]  /*f300*/  IMAD.WIDE.U32 R2, R19, UR10, R2 ;  /* 0x0000000a13027c25 */ /* 0x000fc6000f8e0002 */
[----:B------:R-:W5:Y:S01]  /*f310*/  LD.E.128 R64, desc[UR48][R64.64] ;  /* 0x0000003040407980 */ /* 0x000f62000c101d00 */
[----:B------:R-:W-:Y:S01]  /*f320*/  IMAD R19, R19, UR11, R18 ;  /* 0x0000000b13137c24 */ /* 0x000fe2000f8e0212 */
[----:B------:R-:W-:Y:S01]  /*f330*/  SHF.R.S32.HI R18, RZ, 0x1f, R21 ;  /* 0x0000001fff127819 */ /* 0x000fe20000011415 */
[----:B------:R-:W-:Y:S01]  /*f340*/  ULDC.64 UR10, c[0x0][0xad8] ;  /* 0x0002b600000a7ab9 */ /* 0x000fe20000000a00 */
[----:B------:R-:W5:Y:S01]  /*f350*/  LD.E.128 R68, desc[UR48][R68.64] ;  /* 0x0000003044447980 */ /* 0x000f62000c101d00 */
[----:B------:R-:W-:Y:S02]  /*f360*/  IMAD.IADD R3, R3, 0x1, R19 ;  /* 0x0000000103037824 */ /* 0x000fe400078e0213 */
[----:B------:R-:W-:Y:S01]  /*f370*/  IMAD R18, R18, UR10, RZ ;  /* 0x0000000a12127c24 */ /* 0x000fe2000f8e02ff */
[----:B------:R-:W-:Y:S01]  /*f380*/  @!PT LDS RZ, [RZ] ;  /* 0x00000000fffff984 */ /* 0x000fe20000000800 */
[----:B------:R-:W-:Y:S01]  /*f390*/  @!PT LDS RZ, [RZ] ;  /* 0x00000000fffff984 */ /* 0x000fe20000000800 */
[----:B------:R-:W-:Y:S01]  /*f3a0*/  @!PT LDS RZ, [RZ] ;  /* 0x00000000fffff984 */ /* 0x000fe20000000800 */
[----:B------:R-:W-:Y:S01]  /*f3b0*/  @!PT LDS RZ, [RZ] ;  /* 0x00000000fffff984 */ /* 0x000fe20000000800 */
[----:B------:R0:W-:Y:S06]  /*f3c0*/  MEMBAR.ALL.CTA ;  /* 0x0000000000007992 */ /* 0x0001ec0000008000 */
[----:B0-----:R-:W0:Y:S01]  /*f3d0*/  FENCE.VIEW.ASYNC.S ;  /* 0x00000000000073c6 */ /* 0x001e220000000000 */
[----:B------:R-:W-:-:S04]  /*f3e0*/  IMAD.WIDE.U32 R2, R21, UR10, R2 ;  /* 0x0000000a15027c25 */ /* 0x000fc8000f8e0002 */
[----:B------:R-:W-:Y:S01]  /*f3f0*/  IMAD R19, R21, UR11, R18 ;  /* 0x0000000b15137c24 */ /* 0x000fe2000f8e0212 */
[----:B------:R-:W-:Y:S01]  /*f400*/  ULDC.64 UR10, c[0x0][0xa80] ;  /* 0x0002a000000a7ab9 */ /* 0x000fe20000000a00 */
[----:B------:R-:W-:Y:S01]  /*f410*/  VIADD R80, R77, UR42 ;  /* 0x0000002a4d507c36 */ /* 0x000fe20008000000 */
[----:B------:R-:W-:Y:S01]  /*f420*/  LEA R78, P2, R2, UR10, 0x1 ;  /* 0x0000000a024e7c11 */ /* 0x000fe2000f8408ff */
[----:B------:R-:W-:Y:S01]  /*f430*/  IMAD.IADD R3, R3, 0x1, R19 ;  /* 0x0000000103037824 */ /* 0x000fe200078e0213 */
[----:B------:R-:W-:-:S04]  /*f440*/  UIADD3 UR8, UR8, 0x22820, URZ ;  /* 0x0002282008087890 */ /* 0x000fc8000fffe03f */
        /* <DEDUP_REMOVED lines=36> */
.L_x_11623:
[----:B------:R-:W-:Y:S05]  /*f690*/  BSYNC B1 ;  /* 0x0000000000017941 */ /* 0x000fea0003800000 */
.L_x_11622:
[----:B0-----:R0:W3:Y:S01]  /*f6a0*/  SHFL.IDX PT, R19, R79, 0x1, 0x181f ;  /* 0x00381f004f137f89 */ /* 0x0010e200000e0000 */
[----:B------:R-:W-:Y:S03]  /*f6b0*/  BSSY B1, `(.L_x_11624) ;  /* 0x0000014000017945 */ /* 0x000fe60003800000 */
[----:B-----5:R0:W4:Y:S01]  /*f6c0*/  SHFL.IDX PT, R7, R78, 0x1, 0x181f ;  /* 0x00381f004e077f89 */ /* 0x02012200000e0000 */
        /* <DEDUP_REMOVED lines=18> */
.L_x_11625:
[----:B------:R-:W-:Y:S05]  /*f7f0*/  BSYNC B1 ;  /* 0x0000000000017941 */ /* 0x000fea0003800000 */
.L_x_11624:
        /* <DEDUP_REMOVED lines=21> */
.L_x_11627:
[----:B------:R-:W-:Y:S05]  /*f950*/  BSYNC B1 ;  /* 0x0000000000017941 */ /* 0x000fea0003800000 */
.L_x_11626:
[----:B0-----:R-:W-:Y:S01]  /*f960*/  VIADD R2, R80, 0x60 ;  /* 0x0000006050027836 */ /* 0x001fe20000000000 */
[----:B---3--:R-:W0:Y:S04]  /*f970*/  SHFL.IDX PT, R79, R79, 0x3, 0x181f ;  /* 0x00781f004f4f7f89 */ /* 0x008e2800000e0000 */
[----:B------:R-:W-:Y:S01]  /*f980*/  ISETP.GE.AND P0, PT, R2, UR17, PT ;  /* 0x0000001102007c0c */ /* 0x000fe2000bf06270 */
        /* <DEDUP_REMOVED lines=21> */
.L_x_11621:
[----:B------:R-:W-:Y:S01]  /*fae0*/  ULDC.64 UR14, c[0x0][0xb08] ;  /* 0x0002c200000e7ab9 */ /* 0x000fe20000000a00 */
[----:B0-----:R-:W-:Y:S01]  /*faf0*/  IMAD.MOV.U32 R5, RZ, RZ, R14 ;  /* 0x000000ffff057224 */ /* 0x001fe200078e000e */
        /* <DEDUP_REMOVED lines=20> */
[----:B------:R-:W-:Y:S01]  /*fc40*/  UIADD3 UR8, UR8, 0x22820, URZ ;  /* 0x0002282008087890 */ /* 0x000fe2000fffe03f */
[----:B------:R-:W-:Y:S01]  /*fc50*/  SHF.R.S32.HI R158, RZ, 0x1f, R212 ;  /* 0x0000001fff9e7819 */ /* 0x000fe200000114d4 */
[----:B------:R-:W-:Y:S01]  /*fc60*/  UIMAD.WIDE.U32 UR10, UR9, UR14, UR10 ;  /* 0x0000000e090a72a5 */ /* 0x000fe2000f8e000a */
[----:B------:R-:W-:Y:S01]  /*fc70*/  SHF.R.S32.HI R159, RZ, 0x1f, R213 ;  /* 0x0000001fff9f7819 */ /* 0x000fe200000114d5 */
[----:B------:R-:W-:Y:S01]  /*fc80*/  ULDC.64 UR12, c[0x0][0xb48] ;  /* 0x0002d200000c7ab9 */ /* 0x000fe20000000a00 */
[----:B------:R-:W-:Y:S01]  /*fc90*/  @UP1 ULDC UR9, c[0x0][0xbec] ;  /* 0x0002fb0000091ab9 */ /* 0x000fe20000000800 */
[----:B------:R-:W-:Y:S01]  /*fca0*/  UIADD3 UR11, UR11, UR4, URZ ;  /* 0x000000040b0b7290 */ /* 0x000fe2000fffe03f */
[----:B------:R-:W-:Y:S01]  /*fcb0*/  @P2 IMAD.HI.U32 R0, R14, UR9, RZ ;  /* 0x000000090e002c27 */ /* 0x000fe2000f8e00ff */
[----:B------:R-:W-:Y:S01]  /*fcc0*/  UPRMT UR8, URZ, 0x654, UR8 ;  /* 0x000006543f087896 */ /* 0x000fe20008000008 */
[----:B------:R-:W-:Y:S01]  /*fcd0*/  SHF.R.S32.HI R160, RZ, 0x1f, R214 ;  /* 0x0000001fffa07819 */ /* 0x000fe200000114d6 */
[----:B------:R-:W-:Y:S01]  /*fce0*/  @UP1 ULDC UR4, c[0x0][0xbf0] ;  /* 0x0002fc0000041ab9 */ /* 0x000fe20000000800 */
[----:B------:R-:W-:Y:S01]  /*fcf0*/  UIMAD.WIDE.U32 UR10, UR43, UR12, UR10 ;  /* 0x0000000c2b0a72a5 */ /* 0x000fe2000f8e000a */
[----:B------:R-:W-:-:S02]  /*fd00*/  @P2 SHF.R.U32.HI R5, RZ, UR4, R0 ;  /* 0x00000004ff052c19 */ /* 0x000fc40008011600 */
[----:B------:R-:W-:Y:S01]  /*fd10*/  SHF.R.S32.HI R161, RZ, 0x1f, R215 ;  /* 0x0000001fffa17819 */ /* 0x000fe200000114d7 */
[----:B------:R-:W-:Y:S01]  /*fd20*/  UIMAD UR43, UR43, UR13, UR11 ;  /* 0x0000000d2b2b72a4 */ /* 0x000fe2000f8e020b */
[--C-:B------:R-:W-:Y:S01]  /*fd30*/  SHF.R.S32.HI R0, RZ, 0x1f, R5.reuse ;  /* 0x0000001fff007819 */ /* 0x100fe20000011405 */
[----:B------:R-:W-:Y:S01]  /*fd40*/  IMAD.MOV R7, RZ, RZ, -R5 ;  /* 0x000000ffff077224 */ /* 0x000fe200078e0a05 */
[----:B------:R-:W-:Y:S01]  /*fd50*/  ULDC.64 UR12, c[0x0][0xb30] ;  /* 0x0002cc00000c7ab9 */ /* 0x000fe20000000a00 */
[----:B------:R-:W-:Y:S01]  /*fd60*/  IMAD.U32 R3, RZ, RZ, UR11 ;  /* 0x0000000bff037e24 */ /* 0x000fe2000f8e00ff */
[----:B------:R-:W-:Y:S01]  /*fd70*/  SYNCS.ARRIVE.TRANS64.RED.A1T0 RZ, [UR8], RZ ;  /* 0x000000ffffff79a7 */ /* 0x000fe20008100408 */
        /* <DEDUP_REMOVED lines=26> */
[----:B------:R0:W1:Y:S01]  /*ff20*/  SHFL.IDX PT, R2, R0, RZ, 0x1c1f ;  /* 0x001c1fff00027589 */ /* 0x00006200000e0000 */
[----:B------:R-:W-:Y:S02]  /*ff30*/  SHF.R.S32.HI R172, RZ, 0x1f, R226 ;  /* 0x0000001fffac7819 */ /* 0x000fe400000114e2 */
[----:B------:R-:W-:Y:S01]  /*ff40*/  SHF.R.S32.HI R173, RZ, 0x1f, R227 ;  /* 0x0000001fffad7819 */ /* 0x000fe200000114e3 */
[----:B------:R0:W2:Y:S01]  /*ff50*/  SHFL.IDX PT, R3, R14, RZ, 0x1c1f ;  /* 0x001c1fff0e037589 */ /* 0x0000a200000e0000 */
[----:B------:R-:W-:Y:S02]  /*ff60*/  SHF.R.S32.HI R174, RZ, 0x1f, R228 ;  /* 0x0000001fffae7819 */ /* 0x000fe400000114e4 */
[----:B------:R-:W-:Y:S01]  /*ff70*/  SHF.R.S32.HI R175, RZ, 0x1f, R229 ;  /* 0x0000001fffaf7819 */ /* 0x000fe200000114e5 */
[----:B------:R-:W-:Y:S06]  /*ff80*/  @P3 BRA `(.L_x_11630) ;  /* 0x0000000800243947 */ /* 0x000fec0003800000 */
[----:B------:R-:W-:Y:S01]  /*ff90*/  ULDC UR4, c[0x0][0xac8] ;  /* 0x0002b20000047ab9 */ /* 0x000fe20000000800 */
[----:B------:R-:W-:Y:S01]  /*ffa0*/  VIADD R15, R17, 0xe0 ;  /* 0x000000e0110f7836 */ /* 0x000fe20000000000 */
[----:B------:R-:W-:Y:S01]  /*ffb0*/  ISETP.GE.AND P2, PT, R229, UR4, PT ;  /* 0x00000004e5007c0c */ /* 0x000fe2000bf46270 */
[C---:B------:R-:W-:Y:S01]  /*ffc0*/  VIADD R19, R17.reuse, 0xe8 ;  /* 0x000000e811137836 */ /* 0x040fe20000000000 */
[C---:B------:R-:W-:Y:S01]  /*ffd0*/  ISETP.GE.AND P3, PT, R17.reuse, UR4, PT ;  /* 0x0000000411007c0c */ /* 0x040fe2000bf66270 */
[----:B------:R-:W-:Y:S01]  /*ffe0*/  VIADD R21, R17, 0xf0 ;  /* 0x000000f011157836 */ /* 0x000fe20000000000 */
        /* <DEDUP_REMOVED lines=51> */
[-C--:B------:R-:W-:Y:S02]  /*10320*/  @!P3 LEA.HI.X R5, R218, R3.reuse, R164, 0x2, P6 ;  /* 0x00000003da05b211 */ /* 0x080fe400030f14a4 */
[CC--:B--2---:R-:W-:Y:S02]  /*10330*/  @!P2 LEA R6, P5, R217.reuse, R2.reuse, 0x2 ;  /* 0x00000002d906a211 */ /* 0x0c4fe400078a10ff */
[----:B------:R-:W-:Y:S01]  /*10340*/  @!P1 LEA R8, P6, R216, R2, 0x2 ;  /* 0x00000002d8089211 */ /* 0x000fe200078c10ff */
[----:B------:R1:W-:Y:S01]  /*10350*/  @!P3 ST.E.64 desc[UR48][R4.64], R72 ;  /* 0x000000480400b985 */ /* 0x0003e2000c101b30 */
[-C--:B------:R-:W-:Y:S02]  /*10360*/  @!P2 LEA.HI.X R7, R217, R3.reuse, R163, 0x2, P5 ;  /* 0x00000003d907a211 */ /* 0x080fe400028f14a3 */
[----:B------:R-:W-:Y:S02]  /*10370*/  ISETP.GE.AND P3, PT, R214, UR4, PT ;  /* 0x00000004d6007c0c */ /* 0x000fe4000bf66270 */
[----:B------:R-:W-:Y:S01]  /*10380*/  @!P1 LEA.HI.X R9, R216, R3, R162, 0x2, P6 ;  /* 0x00000003d8099211 */ /* 0x000fe200030f14a2 */
[----:B------:R2:W-:Y:S01]  /*10390*/  @!P2 ST.E.64 desc[UR48][R6.64], R76 ;  /* 0x0000004c0600a985 */ /* 0x0005e2000c101b30 */
[----:B------:R-:W-:-:S02]  /*103a0*/  ISETP.GE.AND P2, PT, R213, UR4, PT ;  /* 0x00000004d5007c0c */ /* 0x000fc4000bf46270 */
[C---:B------:R-:W-:Y:S01]  /*103b0*/  @!P4 LEA R10, P5, R215.reuse, R2, 0x2 ;  /* 0x00000002d70ac211 */ /* 0x040fe200078a10ff */
[----:B------:R3:W-:Y:S01]  /*103c0*/  @!P1 ST.E.64 desc[UR48][R8.64], R80 ;  /* 0x0000005008009985 */ /* 0x0007e2000c101b30 */
[----:B------:R-:W-:Y:S02]  /*103d0*/  ISETP.GE.AND P1, PT, R212, UR4, PT ;  /* 0x00000004d4007c0c */ /* 0x000fe4000bf26270 */
[----:B------:R-:W-:-:S03]  /*103e0*/  @!P4 LEA.HI.X R11, R215, R3, R161, 0x2, P5 ;  /* 0x00000003d70bc211 */ /* 0x000fc600028f14a1 */
[CC--:B------:R-:W-:Y:S02]  /*103f0*/  @!P3 LEA R12, P6, R214.reuse, R2.reuse, 0x2 ;  /* 0x00000002d60cb211 */ /* 0x0c0fe400078c10ff */
        /* <DEDUP_REMOVED lines=54> */
[CC--:B------:R-:W-:Y:S01]  /*10760*/  @!P2 LEA R8, P6, R19.reuse, R2.reuse, 0x2 ;  /* 0x000000021308a211 */ /* 0x0c0fe200078c10ff */
[----:B------:R4:W-:Y:S01]  /*10770*/  @!P3 ST.E.64 desc[UR48][R6.64], R136 ;  /* 0x000000880600b985 */ /* 0x0009e2000c101b30 */
[----:B--2---:R-:W-:Y:S02]  /*10780*/  SHF.R.S32.HI R11, RZ, 0x1f, R21 ;  /* 0x0000001fff0b7819 */ /* 0x004fe40000011415 */
[-C--:B------:R-:W-:Y:S02]  /*10790*/  @!P2 LEA.HI.X R9, R19, R3.reuse, R9, 0x2, P6 ;  /* 0x000000031309a211 */ /* 0x080fe400030f1409 */
[C---:B------:R-:W-:Y:S02]  /*107a0*/  @!P1 LEA R10, P6, R21.reuse, R2, 0x2 ;  /* 0x00000002150a9211 */ /* 0x040fe400078c10ff */
[----:B---3--:R-:W-:Y:S01]  /*107b0*/  SHF.R.S32.HI R12, RZ, 0x1f, R25 ;  /* 0x0000001fff0c7819 */ /* 0x008fe20000011419 */
[----:B------:R4:W-:Y:S01]  /*107c0*/  @!P2 ST.E.64 desc[UR48][R8.64], R140 ;  /* 0x0000008c0800a985 */ /* 0x0009e2000c101b30 */
[----:B------:R-:W-:-:S02]  /*107d0*/  @!P1 LEA.HI.X R11, R21, R3, R11, 0x2, P6 ;  /* 0x00000003150b9211 */ /* 0x000fc400030f140b */
[----:B------:R-:W-:-:S03]  /*107e0*/  @!P5 LEA R2, P6, R25, R2, 0x2 ;  /* 0x000000021902d211 */ /* 0x000fc600078c10ff */
[----:B------:R4:W-:Y:S01]  /*107f0*/  @!P1 ST.E.64 desc[UR48][R10.64], R144 ;  /* 0x000000900a009985 */ /* 0x0009e2000c101b30 */
[----:B------:R-:W-:-:S05]  /*10800*/  @!P5 LEA.HI.X R3, R25, R3, R12, 0x2, P6 ;  /* 0x000000031903d211 */ /* 0x000fca00030f140c */
[----:B------:R4:W-:Y:S04]  /*10810*/  @!P5 ST.E.64 desc[UR48][R2.64], R148 ;  /* 0x000000940200d985 */ /* 0x0009e8000c101b30 */
.L_x_11630:
[----:B------:R-:W-:Y:S05]  /*10820*/  BSYNC B1 ;  /* 0x0000000000017941 */ /* 0x000fea0003800000 */
.L_x_11629:
[----:B--2-4-:R2:W3:Y:S04]  /*10830*/  SHFL.IDX PT, R3, R14, 0x1, 0x1c1f ;  /* 0x003c1f000e037f89 */ /* 0x0144e800000e0000 */
[----:B-1----:R2:W1:Y:S01]  /*10840*/  SHFL.IDX PT, R2, R0, 0x1, 0x1c1f ;  /* 0x003c1f0000027f89 */ /* 0x00246200000e0000 */
[----:B------:R-:W-:Y:S05]  /*10850*/  @P0 BRA `(.L_x_11628) ;  /* 0x0000001800200947 */ /* 0x000fea0003800000 */
[----:B------:R-:W-:Y:S01]  /*10860*/  ULDC UR4, c[0x0][0xac8] ;  /* 0x0002b20000047ab9 */ /* 0x000fe20000000800 */
[----:B------:R-:W-:Y:S01]  /*10870*/  VIADD R21, R17, 0xe0 ;  /* 0x000000e011157836 */ /* 0x000fe20000000000 */
[----:B------:R-:W-:Y:S01]  /*10880*/  ISETP.GE.AND P5, PT, R229, UR4, PT ;  /* 0x00000004e5007c0c */ /* 0x000fe2000bfa6270 */
[C---:B------:R-:W-:Y:S01]  /*10890*/  VIADD R19, R17.reuse, 0xf0 ;  /* 0x000000f011137836 */ /* 0x040fe20000000000 */
[----:B------:R-:W-:Y:S02]  /*108a0*/  ISETP.GE.AND P4, PT, R17, UR4, PT ;  /* 0x0000000411007c0c */ /* 0x000fe4000bf86270 */
[----:B------:R-:W-:Y:S02]  /*108b0*/  ISETP.GE.AND P2, PT, R228, UR4, PT ;  /* 0x00000004e4007c0c */ /* 0x000fe4000bf46270 */
[----:B------:R-:W-:Y:S02]  /*108c0*/  ISETP.GE.AND P1, PT, R227, UR4, PT ;  /* 0x00000004e3007c0c */ /* 0x000fe4000bf26270 */
[----:B------:R-:W-:-:S02]  /*108d0*/  ISETP.GE.AND P0, PT, R226, UR4, PT ;  /* 0x00000004e2007c0c */ /* 0x000fc4000bf06270 */
[----:B0-2---:R-:W-:-:S03]  /*108e0*/  SHF.R.S32.HI R0, RZ, 0x1f, R21 ;  /* 0x0000001fff007819 */ /* 0x005fc60000011415 */
        /* <DEDUP_REMOVED lines=100> */
[----:B0-----:R-:W-:-:S02]  /*10f30*/  @!P2 LEA R8, P5, R205, R2, 0x2 ;  /* 0x00000002cd08a211 */ /* 0x001fc400078a10ff */
[----:B------:R-:W-:Y:S02]  /*10f40*/  SHF.R.S32.HI R14, RZ, 0x1f, R23 ;  /* 0x0000001fff0e7819 */ /* 0x000fe40000011417 */
[CC--:B--2---:R-:W-:Y:S02]  /*10f50*/  @!P1 LEA R10, P6, R204.reuse, R2.reuse, 0x2 ;  /* 0x00000002cc0a9211 */ /* 0x0c4fe400078c10ff */
[-C--:B------:R-:W-:Y:S02]  /*10f60*/  @!P2 LEA.HI.X R9, R205, R3.reuse, R20, 0x2, P5 ;  /* 0x00000003cd09a211 */ /* 0x080fe400028f1414 */
[----:B-1----:R-:W-:Y:S02]  /*10f70*/  @!P0 LEA R12, P5, R23, R2, 0x2 ;  /* 0x00000002170c8211 */ /* 0x002fe400078a10ff */
[----:B------:R-:W-:Y:S01]  /*10f80*/  @!P1 LEA.HI.X R11, R204, R3, R18, 0x2, P6 ;  /* 0x00000003cc0b9211 */ /* 0x000fe200030f1412 */
[----:B------:R0:W-:Y:S01]  /*10f90*/  @!P2 ST.E.64 desc[UR48][R8.64], R126 ;  /* 0x0000007e0800a985 */ /* 0x0001e2000c101b30 */
[----:B------:R-:W-:-:S02]  /*10fa0*/  ISETP.GE.AND P6, PT, R19, UR4, PT ;  /* 0x0000000413007c0c */ /* 0x000fc4000bfc6270 */
        /* <DEDUP_REMOVED lines=8> */
[----:B------:R-:W-:Y:S02]  /*11030*/  @!P3 LEA.HI.X R7, R15, R3, R0, 0x2, P5 ;  /* 0x000000030f07b211 */ /* 0x000fe400028f1400 */
[----:B------:R-:W-:-:S02]  /*11040*/  SHF.R.S32.HI R0, RZ, 0x1f, R19 ;  /* 0x0000001fff007819 */ /* 0x000fc40000011413 */
        /* <DEDUP_REMOVED lines=12> */
.L_x_11619:
[----:B------:R-:W0:Y:S01]  /*11110*/  LDC.64 R2, c[0x0][0xc00] ;  /* 0x00030000ff027b82 */ /* 0x000e220000000a00 */
[----:B------:R-:W-:Y:S01]  /*11120*/  ULDC.64 UR8, c[0x0][0xc00] ;  /* 0x0003000000087ab9 */ /* 0x000fe20000000a00 */
[----:B------:R-:W-:Y:S01]  /*11130*/  IMAD.MOV.U32 R7, RZ, RZ, RZ ;  /* 0x000000ffff077224 */ /* 0x000fe200078e00ff */
[----:B------:R-:W-:-:S05]  /*11140*/  UIMAD.WIDE UR8, UR41, 0x4, UR8 ;  /* 0x00000004290878a5 */ /* 0x000fca000f8e0208 */
[----:B------:R-:W1:Y:S01]  /*11150*/  LDC.64 R4, c[0x0][0xc08] ;  /* 0x00030200ff047b82 */ /* 0x000e620000000a00 */
[----:B0-----:R-:W-:Y:S01]  /*11160*/  ISETP.NE.U32.AND P0, PT, R2, RZ, PT ;  /* 0x000000ff0200720c */ /* 0x001fe20003f05070 */
[----:B------:R-:W-:Y:S01]  /*11170*/  IMAD.U32 R2, RZ, RZ, UR8 ;  /* 0x00000008ff027e24 */ /* 0x000fe2000f8e00ff */
[----:B------:R-:W-:Y:S01]  /*11180*/  R2UR UR4, R3 ;  /* 0x00000000030472ca */ /* 0x000fe200000e0000 */
[----:B------:R-:W-:Y:S01]  /*11190*/  IMAD.U32 R3, RZ, RZ, UR9 ;  /* 0x00000009ff037e24 */ /* 0x000fe2000f8e00ff */
[----:B-1----:R-:W-:-:S09]  /*111a0*/  ISETP.NE.U32.AND P1, PT, R4, RZ, PT ;  /* 0x000000ff0400720c */ /* 0x002fd20003f25070 */
[----:B------:R-:W-:Y:S02]  /*111b0*/  VOTEU.ANY UP0, P0 ;  /* 0x00000000003f7886 */ /* 0x000fe40000000100 */
        /* <DEDUP_REMOVED lines=14> */
[----:B------:R-:W-:Y:S01]  /*112a0*/  UISETP.NE.AND UP1, UPT, UR44, URZ, UPT ;  /* 0x0000003f2c00728c */ /* 0x000fe2000bf25270 */
[----:B------:R-:W1:Y:S10]  /*112b0*/  S2R R6, SR_TID.X ;  /* 0x0000000000067919 */ /* 0x000e740000002100 */
[----:B------:R-:W-:Y:S01]  /*112c0*/  @!UP1 ULDC UR44, c[0x0][0xad4] ;  /* 0x0002b500002c9ab9 */ /* 0x000fe20000000800 */
[----:B0-----:R-:W-:Y:S05]  /*112d0*/  @P1 BRA `(.L_x_11631) ;  /* 0x0000000000101947 */ /* 0x001fea0003800000 */
[----:B------:R-:W-:Y:S05]  /*112e0*/  @!P0 BRA `(.L_x_11631) ;  /* 0x00000000000c8947 */ /* 0x000fea0003800000 */
[----:B------:R-:W2:Y:S04]  /*112f0*/  LDG.E R5, desc[UR48][R2.64] ;  /* 0x0000003002057981 */ /* 0x000ea8000c1e1900 */
[----:B-----5:R-:W2:Y:S02]  /*11300*/  LDG.E R0, desc[UR48][R2.64+0x4] ;  /* 0x0000043002007981 */ /* 0x020ea4000c1e1900 */
[----:B--2---:R-:W-:-:S07]  /*11310*/  IMAD.IADD R0, R0, 0x1, -R5 ;  /* 0x0000000100007824 */ /* 0x004fce00078e0a05 */
.L_x_11631:
[----:B-1----:R-:W-:Y:S01]  /*11320*/  VIADD R10, R6, 0xffffff80 ;  /* 0xffffff80060a7836 */ /* 0x002fe20000000000 */
[----:B-----5:R-:W-:Y:S01]  /*11330*/  R2UR UR20, R7 ;  /* 0x00000000071472ca */ /* 0x020fe200000e0000 */
[----:B------:R-:W-:Y:S01]  /*11340*/  USHF.R.S32.HI UR8, URZ, 0x1f, UR41 ;  /* 0x0000001f3f087899 */ /* 0x000fe20008011429 */
[----:B------:R-:W-:Y:S01]  /*11350*/  BSSY B1, `(.L_x_11632) ;  /* 0x000003c000017945 */ /* 0x000fe20003800000 */
[----:B------:R-:W-:Y:S01]  /*11360*/  USEL UR4, UR41, URZ, !UP0 ;  /* 0x0000003f29047287 */ /* 0x000fe2000c000000 */
[----:B------:R-:W-:Y:S01]  /*11370*/  ISETP.GT.AND P0, PT, R10, 0x7f, PT ;  /* 0x0000007f0a00780c */ /* 0x000fe20003f04270 */
[----:B------:R-:W-:-:S08]  /*11380*/  USEL UR8, UR8, URZ, !UP0 ;  /* 0x0000003f08087287 */ /* 0x000fd0000c000000 */
[----:B------:R-:W-:-:S04]  /*11390*/  USHF.R.S32.HI UR20, URZ, 0x1f, UR20 ;  /* 0x0000001f3f147899 */ /* 0x000fc80008011414 */
[----:B------:R-:W-:Y:S08]  /*113a0*/  @P0 BRA `(.L_x_11633) ;  /* 0x0000000000d80947 */ /* 0x000ff00003800000 */
        /* <DEDUP_REMOVED lines=8> */
[----:B------:R-:W-:Y:S01]  /*11430*/  UISETP.GT.AND UP0, UPT, UR44, 0x1, UPT ;  /* 0x000000012c00788c */ /* 0x000fe2000bf04270 */
[----:B------:R-:W-:Y:S01]  /*11440*/  IMAD.MOV.U32 R4, RZ, RZ, R6 ;  /* 0x000000ffff047224 */ /* 0x000fe200078e0006 */
[----:B------:R-:W-:Y:S02]  /*11450*/  UMOV UR18, 0x9b8 ;  /* 0x000009b800127882 */ /* 0x000fe40000000000 */
[----:B------:R-:W-:Y:S02]  /*11460*/  USEL UR18, UR18, 0x978, UP0 ;  /* 0x0000097812127887 */ /* 0x000fe40008000000 */
[----:B------:R-:W-:-:S06]  /*11470*/  USEL UR9, UR43, URZ, UP0 ;  /* 0x0000003f2b097287 */ /* 0x000fcc0008000000 */
[----:B------:R-:W0:Y:S04]  /*11480*/  @P0 LDC R5, c[0x0][0xbec] ;  /* 0x0002fb00ff050b82 */ /* 0x000e280000000800 */
[----:B------:R-:W-:Y:S01]  /*11490*/  ULDC.64 UR10, c[0x0][UR18+0x218] ;  /* 0x00008600120a7abb */ /* 0x000fe20008000a00 */
[----:B------:R-:W-:Y:S01]  /*114a0*/  ULDC.64 UR12, c[0x0][UR18+0x220] ;  /* 0x00008800120c7abb */ /* 0x000fe20008000a00 */
[----:B------:R-:W-:Y:S02]  /*114b0*/  UIMAD.WIDE.U32 UR16, UR10, UR40, URZ ;  /* 0x000000280a1072a5 */ /* 0x000fe4000f8e003f */
[----:B------:R-:W1:Y:S01]  /*114c0*/  @P0 LDC R8, c[0x0][0xbf0] ;  /* 0x0002fc00ff080b82 */ /* 0x000e620000000800 */
[----:B------:R-:W-:Y:S02]  /*114d0*/  UIMAD UR19, UR11, UR40, URZ ;  /* 0x000000280b1372a4 */ /* 0x000fe4000f8e023f */
[----:B------:R-:W-:Y:S01]  /*114e0*/  UIMAD UR13, UR13, UR4, URZ ;  /* 0x000000040d0d72a4 */ /* 0x000fe2000f8e023f */
[----:B------:R-:W-:Y:S01]  /*114f0*/  IMAD.U32 R2, RZ, RZ, UR16 ;  /* 0x00000010ff027e24 */ /* 0x000fe2000f8e00ff */
[----:B------:R-:W-:Y:S01]  /*11500*/  UIMAD.WIDE.U32 UR10, UR12, UR4, URZ ;  /* 0x000000040c0a72a5 */ /* 0x000fe2000f8e003f */
[----:B------:R-:W-:Y:S01]  /*11510*/  IMAD.U32 R3, RZ, RZ, UR17 ;  /* 0x00000011ff037e24 */ /* 0x000fe2000f8e00ff */
[----:B------:R-:W-:-:S02]  /*11520*/  UIADD3 UR19, UR17, UR19, URZ ;  /* 0x0000001311137290 */ /* 0x000fc4000fffe03f */
[----:B------:R-:W-:Y:S01]  /*11530*/  UIMAD UR13, UR12, UR8, UR13 ;  /* 0x000000080c0d72a4 */ /* 0x000fe2000f8e020d */
[----:B------:R-:W-:-:S03]  /*11540*/  ULDC.64 UR14, c[0x0][UR18+0x228] ;  /* 0x00008a00120e7abb */ /* 0x000fc60008000a00 */
[----:B------:R-:W-:Y:S01]  /*11550*/  UIADD3 UR13, UR11, UR13, URZ ;  /* 0x0000000d0b0d7290 */ /* 0x000fe2000fffe03f */
[----:B------:R-:W-:Y:S01]  /*11560*/  IMAD.U32 R11, RZ, RZ, UR19 ;  /* 0x00000013ff0b7e24 */ /* 0x000fe2000f8e00ff */
[----:B------:R-:W-:Y:S01]  /*11570*/  UIMAD.WIDE.U32 UR16, UR14, UR9, URZ ;  /* 0x000000090e1072a5 */ /* 0x000fe2000f8e003f */
[----:B0-----:R-:W-:Y:S01]  /*11580*/  @P0 IMAD.HI.U32 R5, R6, R5, RZ ;  /* 0x0000000506050227 */ /* 0x001fe200078e00ff */
[----:B------:R-:W-:-:S04]  /*11590*/  UIMAD UR9, UR15, UR9, URZ ;  /* 0x000000090f0972a4 */ /* 0x000fc8000f8e023f */
[----:B------:R-:W-:Y:S01]  /*115a0*/  UIADD3 UR9, UR17, UR9, URZ ;  /* 0x0000000911097290 */ /* 0x000fe2000fffe03f */
[----:B-1----:R-:W-:Y:S02]  /*115b0*/  @P0 SHF.R.U32.HI R4, RZ, R8, R5 ;  /* 0x00000008ff040219 */ /* 0x002fe40000011605 */
[----:B------:R-:W-:Y:S01]  /*115c0*/  IADD3 R3, P0, P1, R2, UR10, R7 ;  /* 0x0000000a02037c10 */ /* 0x000fe2000f91e007 */
[----:B------:R-:W-:Y:S01]  /*115d0*/  IMAD.U32 R2, RZ, RZ, UR20 ;  /* 0x00000014ff027e24 */ /* 0x000fe2000f8e00ff */
[----:B------:R-:W-:Y:S01]  /*115e0*/  ULDC.64 UR10, c[0x0][UR18+0x210] ;  /* 0x00008400120a7abb */ /* 0x000fe20008000a00 */
[----:B------:R-:W-:-:S04]  /*115f0*/  IMAD.MOV R5, RZ, RZ, -R4 ;  /* 0x000000ffff057224 */ /* 0x000fc800078e0a04 */
[----:B------:R-:W-:Y:S01]  /*11600*/  IMAD R5, R9, R5, R6 ;  /* 0x0000000509057224 */ /* 0x000fe200078e0206 */
[----:B------:R-:W-:Y:S01]  /*11610*/  IADD3.X R6, R11, UR13, R2, P0, P1 ;  /* 0x0000000d0b067c10 */ /* 0x000fe200087e2402 */
[----:B------:R-:W-:Y:S01]  /*11620*/  ULDC.64 UR12, c[0x0][0xba8] ;  /* 0x0002ea00000c7ab9 */ /* 0x000fe20000000a00 */
[----:B------:R-:W-:Y:S01]  /*11630*/  IADD3 R2, P0, P1, R4, UR16, R3 ;  /* 0x0000001004027c10 */ /* 0x000fe2000f91e003 */
[----:B------:R-:W-:Y:S01]  /*11640*/  IMAD R9, R5, UR11, RZ ;  /* 0x0000000b05097c24 */ /* 0x000fe2000f8e02ff */
        /* <DEDUP_REMOVED lines=12> */
.L_x_11633:
[----:B------:R-:W-:Y:S05]  /*11710*/  BSYNC B1 ;  /* 0x0000000000017941 */ /* 0x000fea0003800000 */
.L_x_11632:
        /* <DEDUP_REMOVED lines=8> */
[----:B0-----:R-:W-:Y:S01]  /*117a0*/  SHF.R.S32.HI R3, RZ, 0x1f, R10 ;  /* 0x0000001fff037819 */ /* 0x001fe2000001140a */
[----:B------:R-:W-:Y:S03]  /*117b0*/  BSSY B1, `(.L_x_11634) ;  /* 0x0000050000017945 */ /* 0x000fe60003800000 */
[----:B------:R-:W-:-:S04]  /*117c0*/  LEA.HI R2, R3, R10, RZ, 0x3 ;  /* 0x0000000a03027211 */ /* 0x000fc800078f18ff */
[----:B------:R-:W-:Y:S01]  /*117d0*/  LOP3.LUT R5, R2, 0xfffffff8, RZ, 0xc0, !PT ;  /* 0xfffffff802057812 */ /* 0x000fe200078ec0ff */
[----:B------:R-:W-:Y:S01]  /*117e0*/  UIMAD.WIDE.U32 UR10, UR10, UR12, URZ ;  /* 0x0000000c0a0a72a5 */ /* 0x000fe2000f8e003f */
[----:B------:R-:W-:Y:S01]  /*117f0*/  SHF.R.S32.HI R13, RZ, 0x3, R2 ;  /* 0x00000003ff0d7819 */ /* 0x000fe20000011402 */
[----:B------:R-:W-:Y:S02]  /*11800*/  UIMAD UR9, UR14, UR13, UR9 ;  /* 0x0000000d0e0972a4 */ /* 0x000fe4000f8e0209 */
[----:B------:R-:W-:Y:S01]  /*11810*/  IMAD.IADD R10, R10, 0x1, -R5 ;  /* 0x000000010a0a7824 */ /* 0x000fe200078e0a05 */
[----:B------:R-:W-:Y:S01]  /*11820*/  ULDC.64 UR12, c[0x0][0xae8] ;  /* 0x0002ba00000c7ab9 */ /* 0x000fe20000000a00 */
[----:B------:R-:W-:Y:S02]  /*11830*/  UIADD3 UR11, UR11, UR9, URZ ;  /* 0x000000090b0b7290 */ /* 0x000fe4000fffe03f */
[----:B------:R-:W-:Y:S01]  /*11840*/  IMAD R2, R10, 0x20, R13 ;  /* 0x000000200a027824 */ /* 0x000fe200078e020d */
[----:B-1----:R-:W-:Y:S01]  /*11850*/  ISETP.NE.AND P0, PT, R11, 0x1, PT ;  /* 0x000000010b00780c */ /* 0x002fe20003f05270 */
[----:B------:R-:W-:-:S02]  /*11860*/  UIMAD.WIDE.U32 UR10, UR40, UR12, UR10 ;  /* 0x0000000c280a72a5 */ /* 0x000fc4000f8e000a */
[----:B------:R-:W-:Y:S02]  /*11870*/  VIADD R6, R2, UR42 ;  /* 0x0000002a02067c36 */ /* 0x000fe40008000000 */
[----:B------:R-:W-:Y:S02]  /*11880*/  UIMAD UR9, UR40, UR13, UR11 ;  /* 0x0000000d280972a4 */ /* 0x000fe4000f8e020b */
[----:B------:R-:W-:Y:S01]  /*11890*/  IMAD.MOV.U32 R5, RZ, RZ, R6 ;  /* 0x000000ffff057224 */ /* 0x000fe200078e0006 */
[----:B------:R-:W-:Y:S02]  /*118a0*/  ULDC.64 UR12, c[0x0][0xaf0] ;  /* 0x0002bc00000c7ab9 */ /* 0x000fe40000000a00 */
[----:B------:R-:W-:-:S03]  /*118b0*/  UIMAD UR8, UR8, UR12, URZ ;  /* 0x0000000c080872a4 */ /* 0x000fc6000f8e023f */
[----:B------:R-:W0:Y:S01]  /*118c0*/  @P0 LDC R3, c[0x0][0xbec] ;  /* 0x0002fb00ff030b82 */ /* 0x000e220000000800 */
[----:B------:R-:W-:-:S03]  /*118d0*/  UIMAD UR11, UR4, UR13, UR8 ;  /* 0x0000000d040b72a4 */ /* 0x000fc6000f8e0208 */
[----:B------:R-:W-:Y:S02]  /*118e0*/  UMOV UR8, UR10 ;  /* 0x0000000a00087c82 */ /* 0x000fe40008000000 */
[----:B------:R-:W-:Y:S02]  /*118f0*/  UIMAD.WIDE.U32 UR8, UR4, UR12, UR8 ;  /* 0x0000000c040872a5 */ /* 0x000fe4000f8e0008 */
[----:B------:R-:W1:Y:S02]  /*11900*/  @P0 LDC R7, c[0x0][0xbf0] ;  /* 0x0002fc00ff070b82 */ /* 0x000e640000000800 */
[----:B------:R-:W-:-:S03]  /*11910*/  UIADD3 UR4, UR9, UR11, URZ ;  /* 0x0000000b09047290 */ /* 0x000fc6000fffe03f */
[----:B------:R-:W-:Y:S01]  /*11920*/  ULDC.64 UR10, c[0x0][0xae0] ;  /* 0x0002b800000a7ab9 */ /* 0x000fe20000000a00 */
        /* <DEDUP_REMOVED lines=11> */
[----:B------:R-:W-:Y:S02]  /*119e0*/  VIADD R6, R13, UR42 ;  /* 0x0000002a0d067c36 */ /* 0x000fe40008000000 */
[----:B------:R-:W-:Y:S01]  /*119f0*/  IMAD R9, R5, UR11, R4 ;  /* 0x0000000b05097c24 */ /* 0x000fe2000f8e0204 */
[----:B------:R-:W-:Y:S01]  /*11a00*/  SHF.R.S32.HI R4, RZ, 0x1f, R7 ;  /* 0x0000001fff047819 */ /* 0x000fe20000011407 */
[----:B------:R-:W-:Y:S02]  /*11a10*/  IMAD R11, R0, R11, RZ ;  /* 0x0000000b000b7224 */ /* 0x000fe400078e02ff */
[----:B------:R-:W-:-:S02]  /*11a20*/  IMAD.IADD R3, R3, 0x1, R9 ;  /* 0x0000000103037824 */ /* 0x000fc400078e0209 */
[----:B------:R-:W-:Y:S02]  /*11a30*/  IMAD R4, R4, UR8, RZ ;  /* 0x0000000804047c24 */ /* 0x000fe4000f8e02ff */
[----:B------:R-:W-:-:S04]  /*11a40*/  IMAD.WIDE.U32 R2, R7, UR8, R2 ;  /* 0x0000000807027c25 */ /* 0x000fc8000f8e0002 */
[----:B------:R-:W-:Y:S01]  /*11a50*/  IMAD R5, R7, UR9, R4 ;  /* 0x0000000907057c24 */ /* 0x000fe2000f8e0204 */
[----:B------:R-:W-:Y:S01]  /*11a60*/  ULDC.64 UR8, c[0x0][0xa80] ;  /* 0x0002a00000087ab9 */ /* 0x000fe20000000a00 */
        /* <DEDUP_REMOVED lines=36> */
.L_x_11635:
[----:B------:R-:W-:Y:S05]  /*11cb0*/  BSYNC B1 ;  /* 0x0000000000017941 */ /* 0x000fea0003800000 */
.L_x_11634:
        /* <DEDUP_REMOVED lines=21> */
.L_x_11637:
[----:B------:R-:W-:Y:S05]  /*11e10*/  BSYNC B1 ;  /* 0x0000000000017941 */ /* 0x000fea0003800000 */
.L_x_11636:
        /* <DEDUP_REMOVED lines=21> */
.L_x_11639:
[----:B------:R-:W-:Y:S05]  /*11f70*/  BSYNC B1 ;  /* 0x0000000000017941 */ /* 0x000fea0003800000 */
.L_x_11638:
        /* <DEDUP_REMOVED lines=22> */
.L_x_11628:
[----:B------:R-:W-:Y:S05]  /*120e0*/  BSYNC B0 ;  /* 0x0000000000007941 */ /* 0x000fea0003800000 */
.L_x_11618:
[----:B------:R-:W-:Y:S02]  /*120f0*/  ULDC UR4, c[0x0][0xc3c] ;  /* 0x00030f0000047ab9 */ /* 0x000fe40000000800 */
[----:B------:R-:W-:-:S06]  /*12100*/  UISETP.GE.AND UP0, UPT, UR7, UR4, UPT ;  /* 0x000000040700728c */ /* 0x000fcc000bf06270 */
[----:B------:R-:W-:-:S13]  /*12110*/  PLOP3.LUT P0, PT, PT, PT, UP0, 0x80, 0x0 ;  /* 0x000000000000781c */ /* 0x000fda0003f0f008 */
[----:B------:R-:W-:Y:S05]  /*12120*/  @!P0 BRA `(.L_x_11640) ;  /* 0xfffffeec00c48947 */ /* 0x000fea000383ffff */
[----:B------:R-:W-:Y:S05]  /*12130*/  EXIT ;  /* 0x000000000000794d */ /* 0x000fea0003800000 */
.L_x_11527:
        /* <DEDUP_REMOVED lines=16> */
.L_x_11641:
        /* <DEDUP_REMOVED lines=43> */
.L_x_11645:
        /* <DEDUP_REMOVED lines=35> */
.L_x_11643:
        /* <DEDUP_REMOVED lines=13> */
.L_x_11646:
        /* <DEDUP_REMOVED lines=62> */
.L_x_11647:
        /* <DEDUP_REMOVED lines=61> */
.L_x_11648:
[----:B------:R-:W-:-:S05]  /*12fa0*/  LOP3.LUT R25, RZ, R2, RZ, 0x33, !PT ;  /* 0x00000002ff197212 */ /* 0x000fca00078e33ff */
[----:B------:R-:W-:Y:S01]  /*12fb0*/  IMAD.IADD R25, R6, 0x1, R25 ;  /* 0x0000000106197824 */ /* 0x000fe200078e0219 */
[----:B------:R-:W-:Y:S06]  /*12fc0*/  BRA `(.L_x_11649) ;  /* 0x0000000000147947 */ /* 0x000fec0003800000 */
.L_x_11644:
[----:B------:R-:W-:Y:S01]  /*12fd0*/  ULDC UR4, c[0x0][0xc3c] ;  /* 0x00030f0000047ab9 */ /* 0x000fe20000000800 */
[----:B------:R-:W-:Y:S02]  /*12fe0*/  IMAD.MOV.U32 R25, RZ, RZ, RZ ;  /* 0x000000ffff197224 */ /* 0x000fe400078e00ff */
[----:B------:R-:W-:Y:S02]  /*12ff0*/  IMAD.U32 R24, RZ, RZ, UR6 ;  /* 0x00000006ff187e24 */ /* 0x000fe4000f8e00ff */
[----:B------:R-:W-:Y:S02]  /*13000*/  IMAD.MOV.U32 R26, RZ, RZ, RZ ;  /* 0x000000ffff1a7224 */ /* 0x000fe400078e00ff */
[----:B------:R-:W-:-:S07]  /*13010*/  IMAD.U32 R27, RZ, RZ, UR4 ;  /* 0x00000004ff1b7e24 */ /* 0x000fce000f8e00ff */
.L_x_11649:
[----:B------:R-:W-:-:S13]  /*13020*/  ISETP.NE.AND P0, PT, R7, RZ, PT ;  /* 0x000000ff0700720c */ /* 0x000fda0003f05270 */
[----:B------:R-:W0:Y:S01]  /*13030*/  @!P0 S2R R3, SR_CgaCtaId ;  /* 0x0000000000038919 */ /* 0x000e220000008800 */
[----:B------:R-:W-:-:S04]  /*13040*/  @!P0 MOV R2, 0x400 ;  /* 0x0000040000028802 */ /* 0x000fc80000000f00 */
[----:B0-----:R-:W-:-:S05]  /*13050*/  @!P0 LEA R2, R3, R2, 0x18 ;  /* 0x0000000203028211 */ /* 0x001fca00078ec0ff */
[----:B------:R1:W-:Y:S01]  /*13060*/  @!P0 STS.128 [R2+0x228d0], R24 ;  /* 0x0228d01802008388 */ /* 0x0003e20000000c00 */
[----:B------:R-:W-:Y:S06]  /*13070*/  BAR.ARV 0x5, 0x180 ;  /* 0x0146000000007b1d */ /* 0x000fec0000002000 */
.L_x_11642:
        /* <DEDUP_REMOVED lines=29> */
.L_x_11721:
        /* <DEDUP_REMOVED lines=31> */
[----:B0-2-4-:R-:W-:Y:S06]  /*13440*/  @P1 BRA `(.L_x_11651) ;  /* 0x0000000000181947 */ /* 0x015fec0003800000 */
[----:B------:R-:W-:Y:S02]  /*13450*/  ULDC UR4, c[0x0][0x288] ;  /* 0x0000a20000047ab9 */ /* 0x000fe40000000800 */
[----:B-----5:R-:W-:Y:S01]  /*13460*/  IMAD.U32 R35, RZ, RZ, UR4 ;  /* 0x00000004ff237e24 */ /* 0x020fe2000f8e00ff */
[----:B------:R-:W-:Y:S06]  /*13470*/  @!P2 BRA `(.L_x_11651) ;  /* 0x00000000000ca947 */ /* 0x000fec0003800000 */
[----:B------:R-:W2:Y:S04]  /*13480*/  LDG.E R0, desc[UR48][R2.64] ;  /* 0x0000003002007981 */ /* 0x000ea8000c1e1900 */
[----:B------:R-:W2:Y:S02]  /*13490*/  LDG.E R35, desc[UR48][R2.64+0x4] ;  /* 0x0000043002237981 */ /* 0x000ea4000c1e1900 */
[----:B--2---:R-:W-:-:S07]  /*134a0*/  IMAD.IADD R35, R35, 0x1, -R0 ;  /* 0x0000000123237824 */ /* 0x004fce00078e0a00 */
.L_x_11651:
        /* <DEDUP_REMOVED lines=8> */
.L_x_11652:
        /* <DEDUP_REMOVED lines=9> */
.L_x_11653:
        /* <DEDUP_REMOVED lines=28> */
.L_x_11656:
[----:B------:R-:W-:-:S13]  /*13780*/  ISETP.NE.AND P0, PT, R3, 0x1, PT ;  /* 0x000000010300780c */ /* 0x000fda0003f05270 */
[----:B------:R-:W0:Y:S02]  /*13790*/  @P0 LDC.64 R4, c[0x0][0x9e8] ;  /* 0x00027a00ff040b82 */ /* 0x000e240000000a00 */
[----:B0-----:R-:W-:-:S05]  /*137a0*/  @P0 IMAD.HI.U32 R4, R0, R4, RZ ;  /* 0x0000000400040227 */ /* 0x001fca00078e00ff */
[----:B------:R-:W-:-:S07]  /*137b0*/  @P0 SHF.R.U32.HI R0, RZ, R5, R4 ;  /* 0x00000005ff000219 */ /* 0x000fce0000011604 */
.L_x_11657:
[----:B------:R-:W-:Y:S05]  /*137c0*/  BSYNC B0 ;  /* 0x0000000000007941 */ /* 0x000fea0003800000 */
.L_x_11655:
[----:B------:R-:W-:-:S05]  /*137d0*/  IMAD R5, R0, R3, R3 ;  /* 0x0000000300057224 */ /* 0x000fca00078e0203 */
[----:B------:R-:W-:-:S07]  /*137e0*/  VIMNMX R2, R2, R5, PT ;  /* 0x0000000502027248 */ /* 0x000fce0003fe0100 */
.L_x_11654:
        /* <DEDUP_REMOVED lines=9> */
[----:B------:R-:W-:Y:S02]  /*13880*/  SHF.R.U32.HI R5, RZ, 0x1f, R2 ;  /* 0x0000001fff057819 */ /* 0x000fe40000011602 */
[----:B------:R-:W-:Y:S01]  /*13890*/  IADD3 R4, R4, R19, -R35 ;  /* 0x0000001304047210 */ /* 0x000fe20007ffe823 */
[----:B------:R-:W-:Y:S01]  /*138a0*/  IMAD.HI R0, R0, 0x2aaaaaab, RZ ;  /* 0x2aaaaaab00007827 */ /* 0x000fe200078e02ff */
[----:B------:R-:W-:-:S03]  /*138b0*/  LEA.HI.SX32 R7, R2, R5, 0x1c ;  /* 0x0000000502077211 */ /* 0x000fc600078fe2ff */
[----:B------:R-:W-:Y:S01]  /*138c0*/  VIADD R2, R4, -UR4 ;  /* 0x8000000404027c36 */ /* 0x000fe20008000000 */
[----:B------:R-:W-:-:S04]  /*138d0*/  SHF.R.U32.HI R5, RZ, 0x1f, R0 ;  /* 0x0000001fff057819 */ /* 0x000fc80000011600 */
[----:B------:R-:W-:-:S04]  /*138e0*/  LEA.HI.SX32 R0, R0, R5, 0x1c ;  /* 0x0000000500007211 */ /* 0x000fc800078fe2ff */
[----:B------:R-:W-:Y:S01]  /*138f0*/  VIMNMX R0, R0, R7, PT ;  /* 0x0000000700007248 */ /* 0x000fe20003fe0100 */
        /* <DEDUP_REMOVED lines=12> */
.L_x_11660:
[----:B------:R-:W-:-:S13]  /*139c0*/  ISETP.NE.AND P0, PT, R3, 0x1, PT ;  /* 0x000000010300780c */ /* 0x000fda0003f05270 */
[----:B------:R-:W0:Y:S02]  /*139d0*/  @P0 LDC.64 R4, c[0x0][0x9e8] ;  /* 0x00027a00ff040b82 */ /* 0x000e240000000a00 */
[----:B0-----:R-:W-:-:S05]  /*139e0*/  @P0 IMAD.HI.U32 R4, R6, R4, RZ ;  /* 0x0000000406040227 */ /* 0x001fca00078e00ff */
[----:B------:R-:W-:-:S07]  /*139f0*/  @P0 SHF.R.U32.HI R6, RZ, R5, R4 ;  /* 0x00000005ff060219 */ /* 0x000fce0000011604 */
.L_x_11661:
[----:B------:R-:W-:Y:S05]  /*13a00*/  BSYNC B0 ;  /* 0x0000000000007941 */ /* 0x000fea0003800000 */
.L_x_11659:
[----:B------:R-:W-:-:S05]  /*13a10*/  IMAD R3, R6, R3, RZ ;  /* 0x0000000306037224 */ /* 0x000fca00078e02ff */
[----:B------:R-:W-:-:S07]  /*13a20*/  VIMNMX R2, R2, R3, !PT ;  /* 0x0000000302027248 */ /* 0x000fce0007fe0100 */
.L_x_11658:
[----:B------:R-:W-:Y:S01]  /*13a30*/  IMAD.HI R2, R2, 0x2aaaaaab, RZ ;  /* 0x2aaaaaab02027827 */ /* 0x000fe200078e02ff */
[----:B------:R-:W-:Y:S04]  /*13a40*/  BSSY B0, `(.L_x_11662) ;  /* 0x0000029000007945 */ /* 0x000fe80003800000 */
[----:B------:R-:W-:-:S04]  /*13a50*/  SHF.R.U32.HI R3, RZ, 0x1f, R2 ;  /* 0x0000001fff037819 */ /* 0x000fc80000011602 */
[----:B------:R-:W-:Y:S02]  /*13a60*/  LEA.HI.SX32 R3, R2, R3, 0x1c ;  /* 0x0000000302037211 */ /* 0x000fe400078fe2ff */
[----:B------:R-:W-:Y:S02]  /*13a70*/  LOP3.LUT R2, R26, 0xff000000, RZ, 0xc0, !PT ;  /* 0xff0000001a027812 */ /* 0x000fe400078ec0ff */
        /* <DEDUP_REMOVED lines=12> */
[----:B0-----:R-:W-:Y:S02]  /*13b40*/  IABS R6, R5 ;  /* 0x0000000500067213 */ /* 0x001fe40000000000 */
[----:B------:R-:W-:Y:S02]  /*13b50*/  IADD3 R8, R5, -0x1, R0 ;  /* 0xffffffff05087810 */ /* 0x000fe40007ffe000 */
[----:B------:R-:W0:Y:S03]  /*13b60*/  I2F.RP R7, R6 ;  /* 0x0000000600077306 */ /* 0x000e260000209400 */
[----:B------:R-:W-:-:S05]  /*13b70*/  IMAD.IADD R8, R8, 0x1, -R29 ;  /* 0x0000000108087824 */ /* 0x000fca00078e0a1d */
        /* <DEDUP_REMOVED lines=21> */
.L_x_11663:
[----:B------:R-:W-:Y:S05]  /*13cd0*/  BSYNC B0 ;  /* 0x0000000000007941 */ /* 0x000fea0003800000 */
.L_x_11662:
[-C--:B------:R-:W-:Y:S01]  /*13ce0*/  IMAD R29, R4, R2.reuse, R29 ;  /* 0x00000002041d7224 */ /* 0x080fe200078e021d */
[----:B------:R-:W-:Y:S04]  /*13cf0*/  BSSY B7, `(.L_x_11664) ;  /* 0x0000348000077945 */ /* 0x000fe80003800000 */
[----:B------:R-:W-:-:S04]  /*13d00*/  VIADDMNMX R31, R29, R2, R0, PT ;  /* 0x000000021d1f7246 */ /* 0x000fc80003800100 */
[----:B------:R-:W-:Y:S01]  /*13d10*/  ISETP.GT.AND P0, PT, R31, R29, PT ;  /* 0x0000001d1f00720c */ /* 0x000fe20003f04270 */
[----:B------:R0:W-:-:S12]  /*13d20*/  STL [R1], R31 ;  /* 0x0000001f01007387 */ /* 0x0001d80000100800 */
        /* <DEDUP_REMOVED lines=18> */
.L_x_11665:
        /* <DEDUP_REMOVED lines=20> */
.L_x_11668:
[----:B------:R-:W-:Y:S05]  /*13f90*/  BSYNC B6 ;  /* 0x0000000000067941 */ /* 0x000fea0003800000 */
.L_x_11667:
        /* <DEDUP_REMOVED lines=20> */
.L_x_11671:
        /* <DEDUP_REMOVED lines=15> */
.L_x_11670:
[----:B------:R-:W-:Y:S05]  /*141d0*/  BSYNC B6 ;  /* 0x0000000000067941 */ /* 0x000fea0003800000 */
.L_x_11669:
        /* <DEDUP_REMOVED lines=10> */
[----:B------:R-:W-:-:S04]  /*14280*/  LOP3.LUT R20, R20, 0x38, RZ, 0xc0, !PT ;  /* 0x0000003814147812 */ /* 0x000fc800078ec0ff */
[C---:B------:R-:W-:Y:S01]  /*14290*/  LOP3.LUT R22, R20.reuse, 0x40, RZ, 0xfc, !PT ;  /* 0x0000004014167812 */ /* 0x040fe200078efcff */
[----:B---3--:R-:W-:Y:S01]  /*142a0*/  @P0 IMAD.WIDE R2, R27, 0x4, R2 ;  /* 0x000000041b020825 */ /* 0x008fe200078e0202 */
[----:B------:R-:W-:-:S04]  /*142b0*/  LOP3.LUT R20, R20, 0x80, RZ, 0xfc, !PT ;  /* 0x0000008014147812 */ /* 0x000fc800078efcff */
[----:B------:R0:W5:Y:S01]  /*142c0*/  @P0 LDG.E R25, desc[UR48][R2.64] ;  /* 0x0000003002190981 */ /* 0x000162000c1e1900 */
[----:B------:R-:W-:Y:S01]  /*142d0*/  ISETP.GE.AND P0, PT, R20, UR4, PT ;  /* 0x0000000414007c0c */ /* 0x000fe2000bf06270 */
[----:B-1----:R-:W-:Y:S01]  /*142e0*/  IMAD.SHL.U32 R21, R21, 0x8, RZ ;  /* 0x0000000815157824 */ /* 0x002fe200078e00ff */
[----:B------:R-:W-:Y:S01]  /*142f0*/  ISETP.GE.AND P1, PT, R22, UR4, PT ;  /* 0x0000000416007c0c */ /* 0x000fe2000bf26270 */
[----:B------:R-:W1:Y:S01]  /*14300*/  S2R R20, SR_TID.X ;  /* 0x0000000000147919 */ /* 0x000e620000002100 */
[----:B------:R-:W-:Y:S01]  /*14310*/  LOP3.LUT R16, R16, 0xfffffffe, RZ, 0xc0, !PT ;  /* 0xfffffffe10107812 */ /* 0x000fe200078ec0ff */
[----:B------:R-:W-:Y:S01]  /*14320*/  UMOV UR5, 0xffffffff ;  /* 0xffffffff00057882 */ /* 0x000fe20000000000 */
[----:B------:R-:W-:Y:S01]  /*14330*/  LOP3.LUT R21, R21, 0x38, RZ, 0xc0, !PT ;  /* 0x0000003815157812 */ /* 0x000fe200078ec0ff */
[----:B------:R-:W-:Y:S01]  /*14340*/  VIADD R0, R31, 0xffffffff ;  /* 0xffffffff1f007836 */ /* 0x000fe20000000000 */
[----:B------:R-:W-:Y:S02]  /*14350*/  LOP3.LUT R16, R16, 0xffffffef, RZ, 0xc0, !PT ;  /* 0xffffffef10107812 */ /* 0x000fe400078ec0ff */
[----:B------:R-:W-:-:S02]  /*14360*/  ISETP.GE.AND P2, PT, R21, UR4, PT ;  /* 0x0000000415007c0c */ /* 0x000fc4000bf46270 */
[----:B------:R-:W-:-:S03]  /*14370*/  LOP3.LUT R21, R21, 0xc0, RZ, 0xfc, !PT ;  /* 0x000000c015157812 */ /* 0x000fc600078efcff */
[----:B------:R-:W-:-:S08]  /*14380*/  @P1 LOP3.LUT R16, R16, 0x10, RZ, 0xfc, !PT ;  /* 0x0000001010101812 */ /* 0x000fd000078efcff */
[----:B------:R-:W-:-:S04]  /*14390*/  @P2 LOP3.LUT R16, R16, 0x1, RZ, 0xfc, !PT ;  /* 0x0000000110102812 */ /* 0x000fc800078efcff */
[----:B------:R-:W-:-:S04]  /*143a0*/  LOP3.LUT R16, R16, 0xfffffff7, RZ, 0xc0, !PT ;  /* 0xfffffff710107812 */ /* 0x000fc800078ec0ff */
[----:B------:R-:W-:Y:S02]  /*143b0*/  @P0 LOP3.LUT R16, R16, 0x8, RZ, 0xfc, !PT ;  /* 0x0000000810100812 */ /* 0x000fe400078efcff */
[----:B------:R-:W-:Y:S02]  /*143c0*/  ISETP.GE.AND P0, PT, R21, UR4, PT ;  /* 0x0000000415007c0c */ /* 0x000fe4000bf06270 */
[----:B-1----:R-:W-:Y:S02]  /*143d0*/  LOP3.LUT R20, R20, 0x7f, RZ, 0xc0, !PT ;  /* 0x0000007f14147812 */ /* 0x002fe400078ec0ff */
[----:B------:R-:W-:Y:S02]  /*143e0*/  LOP3.LUT R16, R16, 0xfffffffb, RZ, 0xc0, !PT ;  /* 0xfffffffb10107812 */ /* 0x000fe400078ec0ff */
[----:B------:R-:W-:Y:S02]  /*143f0*/  SHF.R.U32.HI R22, RZ, 0x3, R20 ;  /* 0x00000003ff167819 */ /* 0x000fe40000011614 */
[----:B------:R-:W1:Y:S05]  /*14400*/  S2R R20, SR_TID.X ;  /* 0x0000000000147919 */ /* 0x000e6a0000002100 */
[----:B------:R-:W-:Y:S01]  /*14410*/  @P0 LOP3.LUT R16, R16, 0x4, RZ, 0xfc, !PT ;  /* 0x0000000410100812 */ /* 0x000fe200078efcff */
[----:B-1----:R-:W-:-:S05]  /*14420*/  IMAD.SHL.U32 R20, R20, 0x10, RZ ;  /* 0x0000001014147824 */ /* 0x002fca00078e00ff */
[----:B------:R-:W-:-:S05]  /*14430*/  LOP3.LUT R20, R22, 0x70, R20, 0xf8, !PT ;  /* 0x0000007016147812 */ /* 0x000fca00078ef814 */
[----:B------:R-:W-:Y:S01]  /*14440*/  IMAD R34, R0, 0x60, R20 ;  /* 0x0000006000227824 */ /* 0x000fe200078e0214 */
[----:B0-2---:R-:W-:Y:S06]  /*14450*/  BRA.DIV UR5, `(.L_x_11672) ;  /* 0x0000004605147947 */ /* 0x005fec000b800000 */
.L_x_11738:
[----:B------:R-:W-:Y:S01]  /*14460*/  ISETP.NE.AND P1, PT, R8, 0x1, PT ;  /* 0x000000010800780c */ /* 0x000fe20003f25270 */
[----:B------:R-:W-:Y:S01]  /*14470*/  IMAD.MOV.U32 R32, RZ, RZ, RZ ;  /* 0x000000ffff207224 */ /* 0x000fe200078e00ff */
[C---:B------:R-:W-:Y:S01]  /*14480*/  ISETP.GE.AND P0, PT, R34.reuse, R19, PT ;  /* 0x000000132200720c */ /* 0x040fe20003f06270 */
[----:B------:R-:W-:Y:S01]  /*14490*/  IMAD.IADD R34, R34, 0x1, R30 ;  /* 0x0000000122227824 */ /* 0x000fe200078e021e */
[----:B-----5:R-:W-:Y:S02]  /*144a0*/  SHF.R.S32.HI R31, RZ, 0x1f, R25 ;  /* 0x0000001fff1f7819 */ /* 0x020fe40000011419 */
[----:B------:R-:W-:Y:S01]  /*144b0*/  ISETP.GT.U32.OR P0, PT, R20, 0x5f, P0 ;  /* 0x0000005f1400780c */ /* 0x000fe20000704470 */
[----:B------:R-:W-:Y:S01]  /*144c0*/  IMAD.MOV.U32 R6, RZ, RZ, R34 ;  /* 0x000000ffff067224 */ /* 0x000fe200078e0022 */
[----:B------:R-:W-:-:S05]  /*144d0*/  LOP3.LUT R16, R16, 0xffffff7f, RZ, 0xc0, !PT ;  /* 0xffffff7f10107812 */ /* 0x000fca00078ec0ff */
[----:B------:R-:W0:Y:S01]  /*144e0*/  @P1 LDC R3, c[0x0][0x434] ;  /* 0x00010d00ff031b82 */ /* 0x000e220000000800 */
[----:B------:R-:W-:-:S07]  /*144f0*/  @P1 LOP3.LUT R16, R16, 0x80, RZ, 0xfc, !PT ;  /* 0x0000008010101812 */ /* 0x000fce00078efcff */
[----:B------:R-:W1:Y:S08]  /*14500*/  @P1 LDC R2, c[0x0][0x438] ;  /* 0x00010e00ff021b82 */ /* 0x000e700000000800 */
[----:B------:R-:W2:Y:S01]  /*14510*/  @!P0 LDC.64 R4, c[0x0][0x428] ;  /* 0x00010a00ff048b82 */ /* 0x000ea20000000a00 */
[----:B0-----:R-:W-:-:S05]  /*14520*/  @P1 IMAD.HI.U32 R3, R34, R3, RZ ;  /* 0x0000000322031227 */ /* 0x001fca00078e00ff */
[----:B-1----:R-:W-:-:S04]  /*14530*/  @P1 SHF.R.U32.HI R6, RZ, R2, R3 ;  /* 0x00000002ff061219 */ /* 0x002fc80000011603 */
[--C-:B------:R-:W-:Y:S01]  /*14540*/  @!P0 SHF.R.S32.HI R3, RZ, 0x1f, R6.reuse ;  /* 0x0000001fff038819 */ /* 0x100fe20000011406 */
[----:B------:R-:W-:Y:S02]  /*14550*/  @!P0 IMAD.MOV.U32 R2, RZ, RZ, R6 ;  /* 0x000000ffff028224 */ /* 0x000fe400078e0006 */
[-C--:B--2---:R-:W-:Y:S02]  /*14560*/  @!P0 IMAD R7, R31, R4.reuse, RZ ;  /* 0x000000041f078224 */ /* 0x084fe400078e02ff */
[----:B------:R-:W-:-:S04]  /*14570*/  @!P0 IMAD.WIDE.U32 R2, R25, R4, R2 ;  /* 0x0000000419028225 */ /* 0x000fc800078e0002 */
[----:B------:R-:W-:Y:S02]  /*14580*/  @!P0 IMAD R7, R25, R5, R7 ;  /* 0x0000000519078224 */ /* 0x000fe400078e0207 */
[----:B------:R-:W0:Y:S02]  /*14590*/  @!P0 LDC.64 R4, c[0x0][0x418] ;  /* 0x00010600ff048b82 */ /* 0x000e240000000a00 */
[----:B------:R-:W-:Y:S02]  /*145a0*/  @!P0 IMAD.IADD R7, R3, 0x1, R7 ;  /* 0x0000000103078824 */ /* 0x000fe400078e0207 */
[----:B------:R-:W-:-:S04]  /*145b0*/  IMAD.MOV R3, RZ, RZ, -R6 ;  /* 0x000000ffff037224 */ /* 0x000fc800078e0a06 */
[----:B------:R-:W-:Y:S01]  /*145c0*/  IMAD R34, R8, R3, R34 ;  /* 0x0000000308227224 */ /* 0x000fe200078e0222 */
[----:B------:R-:W-:Y:S02]  /*145d0*/  SEL R3, RZ, 0x1, P2 ;  /* 0x00000001ff037807 */ /* 0x000fe40001000000 */
[----:B0-----:R-:W-:-:S04]  /*145e0*/  @!P0 LEA R4, P1, R2, R4, 0x2 ;  /* 0x0000000402048211 */ /* 0x001fc800078210ff */
[----:B------:R-:W-:Y:S01]  /*145f0*/  @!P0 LEA.HI.X R5, R2, R5, R7, 0x2, P1 ;  /* 0x0000000502058211 */ /* 0x000fe200008f1407 */
[----:B------:R-:W-:Y:S01]  /*14600*/  IMAD.U32 R2, RZ, RZ, UR36 ;  /* 0x00000024ff027e24 */ /* 0x000fe2000f8e00ff */
[----:B------:R0:W-:Y:S04]  /*14610*/  STL [R1+0x10], R3 ;  /* 0x0000100301007387 */ /* 0x0001e80000100800 */
[----:B------:R0:W5:Y:S01]  /*14620*/  @!P0 LDG.E R32, desc[UR48][R4.64] ;  /* 0x0000003004208981 */ /* 0x000162000c1e1900 */
[----:B------:R-:W-:Y:S02]  /*14630*/  ISETP.NE.AND P0, PT, R2, 0x3, PT ;  /* 0x000000030200780c */ /* 0x000fe40003f05270 */
[----:B------:R-:W-:Y:S02]  /*14640*/  ISETP.GT.U32.AND P1, PT, R20, 0x5f, PT ;  /* 0x0000005f1400780c */ /* 0x000fe40003f24070 */
[----:B------:R-:W-:-:S02]  /*14650*/  LOP3.LUT R16, R16, 0xffffffbf, RZ, 0xc0, !PT ;  /* 0xffffffbf10107812 */ /* 0x000fc400078ec0ff */
[----:B------:R-:W-:-:S07]  /*14660*/  LOP3.LUT R26, R26, 0xffff, RZ, 0xc0, !PT ;  /* 0x0000ffff1a1a7812 */ /* 0x000fce00078ec0ff */
[----:B------:R-:W-:-:S04]  /*14670*/  @P0 LOP3.LUT R16, R16, 0x40, RZ, 0xfc, !PT ;  /* 0x0000004010100812 */ /* 0x000fc800078efcff */
[----:B------:R-:W-:-:S04]  /*14680*/  LOP3.LUT R16, R16, 0xffffffdf, RZ, 0xc0, !PT ;  /* 0xffffffdf10107812 */ /* 0x000fc800078ec0ff */
[----:B------:R-:W-:Y:S01]  /*14690*/  @P1 LOP3.LUT R16, R16, 0x20, RZ, 0xfc, !PT ;  /* 0x0000002010101812 */ /* 0x000fe200078efcff */
[----:B0-----:R-:W-:Y:S06]  /*146a0*/  @!P0 BRA `(.L_x_11673) ;  /* 0x0000000000048947 */ /* 0x001fec0003800000 */
[----:B------:R-:W-:Y:S01]  /*146b0*/  BPT.TRAP 0x1 ;  /* 0x000000040000795c */ /* 0x000fe20000300000 */
.L_x_11673:
[----:B------:R-:W-:Y:S01]  /*146c0*/  IMAD R22, R0, -0x60, R19 ;  /* 0xffffffa000167824 */ /* 0x000fe200078e0213 */
[----:B------:R-:W-:Y:S01]  /*146d0*/  SHF.L.U32 R0, R23, 0x1f, RZ ;  /* 0x0000001f17007819 */ /* 0x000fe200000006ff */
[----:B------:R-:W-:Y:S01]  /*146e0*/  IMAD R19, R18, 0x8, R17 ;  /* 0x0000000812137824 */ /* 0x000fe200078e0211 */
[----:B------:R-:W-:Y:S03]  /*146f0*/  BSSY B0, `(.L_x_11674) ;  /* 0x0000003000007945 */ /* 0x000fe60003800000 */
[----:B------:R-:W0:Y:S02]  /*14700*/  SYNCS.PHASECHK.TRANS64.TRYWAIT P0, [R19+URZ+0x22840], R0 ;  /* 0x02284000130075a7 */ /* 0x000e24000800017f */
[----:B0-----:R-:W-:Y:S05]  /*14710*/  @!P0 BRA `(.L_x_11675) ;  /* 0x0000004000988947 */ /* 0x001fea0003800000 */
.L_x_11739:
[----:B------:R-:W-:Y:S05]  /*14720*/  BSYNC B0 ;  /* 0x0000000000007941 */ /* 0x000fea0003800000 */
.L_x_11674:
[----:B0-----:R-:W-:Y:S01]  /*14730*/  SHF.R.S32.HI R0, RZ, 0x1f, R34 ;  /* 0x0000001fff007819 */ /* 0x001fe20000011422 */
[----:B------:R-:W-:Y:S01]  /*14740*/  ULDC.64 UR4, c[0x0][0x300] ;  /* 0x0000c00000047ab9 */ /* 0x000fe20000000a00 */
[----:B------:R-:W0:Y:S01]  /*14750*/  S2R R7, SR_TID.X ;  /* 0x0000000000077919 */ /* 0x000e220000002100 */
[----:B-----5:R-:W-:Y:S01]  /*14760*/  SHF.R.S32.HI R4, RZ, 0x1f, R32 ;  /* 0x0000001fff047819 */ /* 0x020fe20000011420 */
[----:B------:R-:W-:Y:S01]  /*14770*/  ULDC.64 UR6, c[0x0][0x2e8] ;  /* 0x0000ba0000067ab9 */ /* 0x000fe20000000a00 */
[----:B------:R-:W-:Y:S01]  /*14780*/  IMAD R3, R0, UR4, RZ ;  /* 0x0000000400037c24 */ /* 0x000fe2000f8e02ff */
[----:B------:R1:W-:Y:S01]  /*14790*/  STL [R1+0x4], R0 ;  /* 0x0000040001007387 */ /* 0x0003e20000100800 */
[----:B------:R-:W-:-:S03]  /*147a0*/  LOP3.LUT R16, R16, 0xfffffffd, RZ, 0xc0, !PT ;  /* 0xfffffffd10107812 */ /* 0x000fc600078ec0ff */
[----:B------:R2:W-:Y:S01]  /*147b0*/  STL [R1+0x8], R4 ;  /* 0x0000080401007387 */ /* 0x0005e20000100800 */
[C---:B-1----:R-:W-:Y:S02]  /*147c0*/  IMAD R0, R34.reuse, UR5, R3 ;  /* 0x0000000522007c24 */ /* 0x042fe4000f8e0203 */
[----:B------:R-:W-:Y:S01]  /*147d0*/  IMAD.WIDE.U32 R2, R34, UR4, RZ ;  /* 0x0000000422027c25 */ /* 0x000fe2000f8e00ff */
        /* <DEDUP_REMOVED lines=76> */
.L_x_11753:
        /* <DEDUP_REMOVED lines=10> */
.L_x_11677:
        /* <DEDUP_REMOVED lines=11> */
.L_x_11678:
        /* <DEDUP_REMOVED lines=23> */
.L_x_11680:
[----:B------:R-:W-:Y:S05]  /*14f60*/  BSYNC B6 ;  /* 0x0000000000067941 */ /* 0x000fea0003800000 */
.L_x_11679:
[----:B------:R-:W2:Y:S01]  /*14f70*/  S2R R20, SR_TID.X ;  /* 0x0000000000147919 */ /* 0x000ea20000002100 */
[----:B------:R-:W3:Y:S01]  /*14f80*/  LDC R21, c[0x0][0x448] ;  /* 0x00011200ff157b82 */ /* 0x000ee20000000800 */
[----:B------:R-:W-:Y:S01]  /*14f90*/  SHF.R.S32.HI R0, RZ, 0x1f, R37 ;  /* 0x0000001fff007819 */ /* 0x000fe20000011425 */
[----:B------:R-:W-:Y:S01]  /*14fa0*/  ULDC.64 UR4, c[0x0][0x298] ;  /* 0x0000a60000047ab9 */ /* 0x000fe20000000a00 */
[----:B------:R-:W-:Y:S01]  /*14fb0*/  LOP3.LUT P6, RZ, R16, 0x200, RZ, 0xc0, !PT ;  /* 0x0000020010ff7812 */ /* 0x000fe200078cc0ff */
[----:B0-----:R-:W-:Y:S01]  /*14fc0*/  IMAD.WIDE.U32 R2, R37, UR4, RZ ;  /* 0x0000000425027c25 */ /* 0x001fe2000f8e00ff */
[----:B------:R-:W-:Y:S01]  /*14fd0*/  SHF.R.S32.HI R4, RZ, 0x1f, R27 ;  /* 0x0000001fff047819 */ /* 0x000fe2000001141b */
[----:B------:R-:W0:Y:S02]  /*14fe0*/  S2R R7, SR_TID.X ;  /* 0x0000000000077919 */ /* 0x000e240000002100 */
[----:B------:R-:W-:Y:S01]  /*14ff0*/  IMAD R0, R0, UR4, RZ ;  /* 0x0000000400007c24 */ /* 0x000fe2000f8e02ff */
[----:B------:R-:W-:-:S03]  /*15000*/  SEL R4, R4, RZ, !P6 ;  /* 0x000000ff04047207 */ /* 0x000fc60007000000 */
[----:B------:R-:W-:Y:S01]  /*15010*/  IMAD R0, R37, UR5, R0 ;  /* 0x0000000525007c24 */ /* 0x000fe2000f8e0200 */
[----:B------:R-:W-:-:S03]  /*15020*/  ULDC.64 UR4, c[0x0][0x2d8] ;  /* 0x0000b60000047ab9 */ /* 0x000fc60000000a00 */
[----:B------:R-:W-:Y:S01]  /*15030*/  IMAD.IADD R3, R3, 0x1, R0 ;  /* 0x0000000103037824 */ /* 0x000fe200078e0200 */
[----:B------:R-:W-:Y:S01]  /*15040*/  SEL R0, R27, RZ, !P6 ;  /* 0x000000ff1b007207 */ /* 0x000fe20007000000 */
[----:B------:R-:W-:Y:S01]  /*15050*/  IMAD.WIDE.U32 R2, R26, UR4, R2 ;  /* 0x000000041a027c25 */ /* 0x000fe2000f8e0002 */
[----:B---3--:R-:W-:-:S03]  /*15060*/  ISETP.NE.AND P6, PT, R21, 0x1, PT ;  /* 0x000000011500780c */ /* 0x008fc60003fc5270 */
[----:B------:R-:W-:Y:S01]  /*15070*/  IMAD R3, R26, UR5, R3 ;  /* 0x000000051a037c24 */ /* 0x000fe2000f8e0203 */
[----:B------:R-:W-:Y:S02]  /*15080*/  ULDC.64 UR4, c[0x0][0x2e0] ;  /* 0x0000b80000047ab9 */ /* 0x000fe40000000a00 */
[----:B------:R-:W-:Y:S02]  /*15090*/  IMAD R4, R4, UR4, RZ ;  /* 0x0000000404047c24 */ /* 0x000fe4000f8e02ff */
[----:B------:R-:W-:Y:S01]  /*150a0*/  IMAD.WIDE.U32 R2, R0, UR4, R2 ;  /* 0x0000000400027c25 */ /* 0x000fe2000f8e0002 */
[----:B--2---:R-:W-:-:S03]  /*150b0*/  LOP3.LUT R20, R20, 0x7f, RZ, 0xc0, !PT ;  /* 0x0000007f14147812 */ /* 0x004fc600078ec0ff */
[----:B------:R-:W-:Y:S01]  /*150c0*/  IMAD R4, R0, UR5, R4 ;  /* 0x0000000500047c24 */ /* 0x000fe2000f8e0204 */
[----:B------:R-:W-:Y:S01]  /*150d0*/  SHF.R.U32.HI R21, RZ, 0x3, R20 ;  /* 0x00000003ff157819 */ /* 0x000fe20000011614 */
[----:B------:R-:W-:Y:S01]  /*150e0*/  ULDC.64 UR4, c[0x0][0x2d0] ;  /* 0x0000b40000047ab9 */ /* 0x000fe20000000a00 */
[----:B------:R-:W2:Y:S01]  /*150f0*/  S2R R20, SR_TID.X ;  /* 0x0000000000147919 */ /* 0x000ea20000002100 */
[----:B------:R-:W3:Y:S01]  /*15100*/  @P6 LDC R6, c[0x0][0x44c] ;  /* 0x00011300ff066b82 */ /* 0x000ee20000000800 */
[----:B------:R-:W-:Y:S02]  /*15110*/  IMAD.IADD R3, R3, 0x1, R4 ;  /* 0x0000000103037824 */ /* 0x000fe400078e0204 */
[----:B0-----:R-:W-:-:S05]  /*15120*/  IMAD.SHL.U32 R7, R7, 0x8, RZ ;  /* 0x0000000807077824 */ /* 0x001fca00078e00ff */
[----:B------:R-:W0:Y:S01]  /*15130*/  @P6 LDC R5, c[0x0][0x450] ;  /* 0x00011400ff056b82 */ /* 0x000e220000000800 */
[----:B------:R-:W-:Y:S01]  /*15140*/  LOP3.LUT R7, R7, 0x38, RZ, 0xc0, !PT ;  /* 0x0000003807077812 */ /* 0x000fe200078ec0ff */
[----:B--2---:R-:W-:-:S05]  /*15150*/  IMAD.SHL.U32 R20, R20, 0x10, RZ ;  /* 0x0000001014147824 */ /* 0x004fca00078e00ff */
[----:B------:R-:W-:-:S05]  /*15160*/  LOP3.LUT R20, R21, 0x70, R20, 0xf8, !PT ;  /* 0x0000007015147812 */ /* 0x000fca00078ef814 */
[----:B------:R-:W-:Y:S02]  /*15170*/  IMAD.IADD R0, R20, 0x1, R33 ;  /* 0x0000000114007824 */ /* 0x000fe400078e0221 */
[----:B------:R-:W2:Y:S02]  /*15180*/  S2R R20, SR_TID.X ;  /* 0x0000000000147919 */ /* 0x000ea40000002100 */
[----:B---3--:R-:W-:-:S04]  /*15190*/  @P6 IMAD.HI.U32 R6, R0, R6, RZ ;  /* 0x0000000600066227 */ /* 0x008fc800078e00ff */
[----:B------:R-:W-:Y:S01]  /*151a0*/  IMAD.MOV.U32 R4, RZ, RZ, R0 ;  /* 0x000000ffff047224 */ /* 0x000fe200078e0000 */
[----:B0-----:R-:W-:Y:S02]  /*151b0*/  @P6 SHF.R.U32.HI R4, RZ, R5, R6 ;  /* 0x00000005ff046219 */ /* 0x001fe40000011606 */
[----:B------:R-:W0:Y:S03]  /*151c0*/  LDC R6, c[0x0][0x448] ;  /* 0x00011200ff067b82 */ /* 0x000e260000000800 */
[----:B------:R-:W-:Y:S02]  /*151d0*/  IMAD.MOV R5, RZ, RZ, -R4 ;  /* 0x000000ffff057224 */ /* 0x000fe400078e0a04 */
[----:B------:R-:W-:Y:S01]  /*151e0*/  IMAD.WIDE.U32 R2, R4, UR4, R2 ;  /* 0x0000000404027c25 */ /* 0x000fe2000f8e0002 */
[----:B--2---:R-:W-:-:S03]  /*151f0*/  LOP3.LUT R20, R20, 0x7f, RZ, 0xc0, !PT ;  /* 0x0000007f14147812 */ /* 0x004fc600078ec0ff */
[----:B0-----:R-:W-:Y:S01]  /*15200*/  IMAD R0, R6, R5, R0 ;  /* 0x0000000506007224 */ /* 0x001fe200078e0200 */
[----:B------:R-:W-:Y:S02]  /*15210*/  SHF.R.S32.HI R5, RZ, 0x1f, R4 ;  /* 0x0000001fff057819 */ /* 0x000fe40000011404 */
[----:B------:R-:W-:-:S03]  /*15220*/  SHF.R.U32.HI R8, RZ, 0x3, R20 ;  /* 0x00000003ff087819 */ /* 0x000fc60000011614 */
        /* <DEDUP_REMOVED lines=14> */
[----:B------:R-:W-:-:S03]  /*15310*/  UMOV UR5, 0xffffffff ;  /* 0xffffffff00057882 */ /* 0x000fc60000000000 */
[----:B------:R-:W-:Y:S07]  /*15320*/  BRA.DIV UR5, `(.L_x_11681) ;  /* 0x0000003e05a87947 */ /* 0x000fee000b800000 */
[----:B------:R-:W0:Y:S01]  /*15330*/  SHFL.IDX PT, R3, R0, RZ, 0x181f ;  /* 0x00181fff00037589 */ /* 0x000e2200000e0000 */
[----:B------:R-:W-:Y:S02]  /*15340*/  IMAD R35, R35, R6, RZ ;  /* 0x0000000623237224 */ /* 0x000fe400078e02ff */
[----:B------:R-:W-:Y:S01]  /*15350*/  IMAD.IADD R33, R8, 0x1, R33 ;  /* 0x0000000108217824 */ /* 0x000fe200078e0221 */
[----:B------:R-:W2:Y:S03]  /*15360*/  SHFL.IDX PT, R2, R4, RZ, 0x181f ;  /* 0x00181fff04027589 */ /* 0x000ea600000e0000 */
[C---:B------:R-:W-:Y:S01]  /*15370*/  VIADD R5, R33.reuse, 0x10 ;  /* 0x0000001021057836 */ /* 0x040fe20000000000 */
[----:B------:R-:W-:Y:S01]  /*15380*/  ISETP.GE.AND P0, PT, R33, R35, PT ;  /* 0x000000232100720c */ /* 0x000fe20003f06270 */
[----:B------:R-:W-:-:S12]  /*15390*/  SHFL.IDX PT, R14, R0, 0x7, 0x181f ;  /* 0x00f81f00000e7f89 */ /* 0x000fd800000e0000 */
[----:B0-----:R-:W-:-:S05]  /*153a0*/  @!P0 LEA R3, P2, R7, R3, 0x1 ;  /* 0x0000000307038211 */ /* 0x001fca00078408ff */
[----:B--2---:R-:W-:-:S05]  /*153b0*/  @!P0 IMAD.X R2, RZ, RZ, R2, P2 ;  /* 0x000000ffff028224 */ /* 0x004fca00010e0602 */
[----:B------:R-:W-:-:S04]  /*153c0*/  @!P0 LOP3.LUT R3, R3, R2, RZ, 0x3c, !PT ;  /* 0x0000000203038212 */ /* 0x000fc800078e3cff */
[----:B------:R-:W-:-:S04]  /*153d0*/  @!P0 LOP3.LUT R2, R3, R2, RZ, 0x3c, !PT ;  /* 0x0000000203028212 */ /* 0x000fc800078e3cff */
[----:B------:R-:W-:-:S05]  /*153e0*/  @!P0 LOP3.LUT R3, R3, R2, RZ, 0x3c, !PT ;  /* 0x0000000203038212 */ /* 0x000fca00078e3cff */
[----:B------:R0:W-:Y:S01]  /*153f0*/  @!P0 LDGSTS.E.BYPASS.LTC128B.128 [R36+0x18400], desc[UR48][R2.64], !P1 ;  /* 0x1840000002248fae */ /* 0x0001e2000c901d70 */
[----:B------:R-:W-:Y:S01]  /*15400*/  ISETP.GE.AND P0, PT, R5, R35, PT ;  /* 0x000000230500720c */ /* 0x000fe20003f06270 */
[----:B------:R-:W-:Y:S02]  /*15410*/  VIADD R5, R33, 0x20 ;  /* 0x0000002021057836 */ /* 0x000fe40000000000 */
[----:B0-----:R-:W0:Y:S04]  /*15420*/  SHFL.IDX PT, R3, R0, 0x1, 0x181f ;  /* 0x00381f0000037f89 */ /* 0x001e2800000e0000 */
[----:B------:R-:W2:Y:S06]  /*15430*/  SHFL.IDX PT, R2, R4, 0x1, 0x181f ;  /* 0x00381f0004027f89 */ /* 0x000eac00000e0000 */
        /* <DEDUP_REMOVED lines=46> */
[----:B------:R-:W-:-:S03]  /*15720*/  ISETP.GE.AND P0, PT, R5, R35, PT ;  /* 0x000000230500720c */ /* 0x000fc60003f06270 */
[----:B0-----:R-:W0:Y:S04]  /*15730*/  SHFL.IDX PT, R3, R0, 0x6, 0x181f ;  /* 0x00d81f0000037f89 */ /* 0x001e2800000e0000 */
[----:B------:R-:W2:Y:S04]  /*15740*/  SHFL.IDX PT, R2, R4, 0x6, 0x181f ;  /* 0x00d81f0004027f89 */ /* 0x000ea800000e0000 */
[----:B------:R-:W3:Y:S02]  /*15750*/  SHFL.IDX PT, R4, R4, 0x7, 0x181f ;  /* 0x00f81f0004047f89 */ /* 0x000ee400000e0000 */
[----:B0-----:R-:W-:-:S05]  /*15760*/  @!P0 LEA R3, P2, R7, R3, 0x1 ;  /* 0x0000000307038211 */ /* 0x001fca00078408ff */
[----:B--2---:R-:W-:-:S05]  /*15770*/  @!P0 IMAD.X R2, RZ, RZ, R2, P2 ;  /* 0x000000ffff028224 */ /* 0x004fca00010e0602 */
[----:B------:R-:W-:-:S04]  /*15780*/  @!P0 LOP3.LUT R3, R3, R2, RZ, 0x3c, !PT ;  /* 0x0000000203038212 */ /* 0x000fc800078e3cff */
[----:B------:R-:W-:-:S04]  /*15790*/  @!P0 LOP3.LUT R2, R3, R2, RZ, 0x3c, !PT ;  /* 0x0000000203028212 */ /* 0x000fc800078e3cff */
[----:B------:R-:W-:-:S05]  /*157a0*/  @!P0 LOP3.LUT R3, R3, R2, RZ, 0x3c, !PT ;  /* 0x0000000203038212 */ /* 0x000fca00078e3cff */
[----:B---3--:R0:W-:Y:S02]  /*157b0*/  @!P0 LDGSTS.E.BYPASS.LTC128B.128 [R36+0x1b400], desc[UR48][R2.64], !P1 ;  /* 0x1b40000002248fae */ /* 0x0081e4000c901d70 */
.L_x_11770:
        /* <DEDUP_REMOVED lines=10> */
.L_x_11682:
        /* <DEDUP_REMOVED lines=18> */
.L_x_11771:
[----:B------:R-:W-:Y:S05]  /*15980*/  BSYNC B0 ;  /* 0x0000000000007941 */ /* 0x000fea0003800000 */
.L_x_11683:
[----:B------:R-:W-:-:S05]  /*15990*/  IMAD.U32 R2, RZ, RZ, UR36 ;  /* 0x00000024ff027e24 */ /* 0x000fca000f8e00ff */
[----:B------:R-:W-:-:S13]  /*159a0*/  ISETP.NE.AND P0, PT, R2, 0x3, PT ;  /* 0x000000030200780c */ /* 0x000fda0003f05270 */
[----:B------:R-:W-:Y:S05]  /*159b0*/  @!P0 BRA `(.L_x_11685) ;  /* 0x0000000000048947 */ /* 0x000fea0003800000 */
[----:B------:R-:W-:Y:S01]  /*159c0*/  BPT.TRAP 0x1 ;  /* 0x000000040000795c */ /* 0x000fe20000300000 */
.L_x_11685:
[----:B0-----:R-:W-:Y:S01]  /*159d0*/  SHF.L.U32 R0, R23, 0x1f, RZ ;  /* 0x0000001f17007819 */ /* 0x001fe200000006ff */
[----:B------:R-:W-:Y:S03]  /*159e0*/  BSSY B0, `(.L_x_11686) ;  /* 0x0000003000007945 */ /* 0x000fe60003800000 */
[----:B------:R-:W0:Y:S02]  /*159f0*/  SYNCS.PHASECHK.TRANS64.TRYWAIT P0, [R19+URZ+0x22860], R0 ;  /* 0x02286000130075a7 */ /* 0x000e24000800017f */
[----:B0-----:R-:W-:Y:S05]  /*15a00*/  @!P0 BRA `(.L_x_11687) ;  /* 0x0000004000a48947 */ /* 0x001fea0003800000 */
.L_x_11772:
[----:B------:R-:W-:Y:S05]  /*15a10*/  BSYNC B0 ;  /* 0x0000000000007941 */ /* 0x000fea0003800000 */
.L_x_11686:
[----:B------:R-:W2:Y:S01]  /*15a20*/  LDL.LU R2, [R1+0x4] ;  /* 0x0000040001027983 */ /* 0x000ea20000300800 */
[----:B------:R-:W-:Y:S01]  /*15a30*/  ULDC.64 UR4, c[0x0][0x328] ;  /* 0x0000ca0000047ab9 */ /* 0x000fe20000000a00 */
[----:B------:R-:W-:Y:S02]  /*15a40*/  ULDC.64 UR6, c[0x0][0x318] ;  /* 0x0000c60000067ab9 */ /* 0x000fe40000000a00 */
[----:B------:R-:W3:Y:S04]  /*15a50*/  LDL.LU R6, [R1+0x8] ;  /* 0x0000080001067983 */ /* 0x000ee80000300800 */
[----:B------:R-:W4:Y:S01]  /*15a60*/  LDL.LU R4, [R1+0x10] ;  /* 0x0000100001047983 */ /* 0x000f220000300800 */
[C---:B------:R-:W-:Y:S02]  /*15a70*/  LOP3.LUT P3, RZ, R16.reuse, 0x10, RZ, 0xc0, !PT ;  /* 0x0000001010ff7812 */ /* 0x040fe4000786c0ff */
[----:B------:R-:W-:-:S02]  /*15a80*/  LOP3.LUT P2, RZ, R16, 0x8, RZ, 0xc0, !PT ;  /* 0x0000000810ff7812 */ /* 0x000fc4000784c0ff */
[C---:B------:R-:W-:Y:S02]  /*15a90*/  LOP3.LUT P1, RZ, R16.reuse, 0x4, RZ, 0xc0, !PT ;  /* 0x0000000410ff7812 */ /* 0x040fe4000782c0ff */
[----:B0-----:R-:W-:Y:S02]  /*15aa0*/  SEL R0, RZ, 0x2, P3 ;  /* 0x00000002ff007807 */ /* 0x001fe40001800000 */
[----:B------:R-:W-:Y:S02]  /*15ab0*/  SEL R7, RZ, 0x8, P1 ;  /* 0x00000008ff077807 */ /* 0x000fe40000800000 */
[----:B------:R-:W-:Y:S01]  /*15ac0*/  LOP3.LUT P4, RZ, R16, 0x1, RZ, 0xc0, !PT ;  /* 0x0000000110ff7812 */ /* 0x000fe2000788c0ff */
[----:B--2---:R-:W-:-:S04]  /*15ad0*/  IMAD R3, R2, UR4, RZ ;  /* 0x0000000402037c24 */ /* 0x004fc8000f8e02ff */
[C---:B------:R-:W-:Y:S02]  /*15ae0*/  IMAD R5, R34.reuse, UR5, R3 ;  /* 0x0000000522057c24 */ /* 0x040fe4000f8e0203 */
        /* <DEDUP_REMOVED lines=14> */
[----:B----4-:R-:W-:Y:S01]  /*15bd0*/  IADD3 R0, R3, R0, R4 ;  /* 0x0000000003007210 */ /* 0x010fe20007ffe004 */
[----:B------:R-:W-:-:S04]  /*15be0*/  IMAD R4, R18, 0x6000, R28 ;  /* 0x0000600012047824 */ /* 0x000fc800078e021c */
[----:B------:R-:W-:Y:S01]  /*15bf0*/  IMAD.IADD R7, R0, 0x1, R7 ;  /* 0x0000000100077824 */ /* 0x000fe200078e0207 */
[----:B------:R-:W-:Y:S06]  /*15c00*/  BRA.DIV UR4, `(.L_x_11688) ;  /* 0x0000004204387947 */ /* 0x000fec000b800000 */
[----:B------:R-:W0:Y:S01]  /*15c10*/  S2R R2, SR_TID.X ;  /* 0x0000000000027919 */ /* 0x000e220000002100 */
[----:B------:R-:W-:Y:S01]  /*15c20*/  IMAD R4, R4, 0x2, R17 ;  /* 0x0000000204047824 */ /* 0x000fe200078e0211 */
[C---:B------:R-:W-:Y:S01]  /*15c30*/  LOP3.LUT P2, RZ, R7.reuse, 0x2, RZ, 0xc0, !PT ;  /* 0x0000000207ff7812 */ /* 0x040fe2000784c0ff */
[----:B------:R-:W2:Y:S01]  /*15c40*/  SHFL.IDX PT, R14, R5, RZ, 0x181f ;  /* 0x00181fff050e7589 */ /* 0x000ea200000e0000 */
[----:B------:R-:W-:-:S03]  /*15c50*/  LOP3.LUT P1, RZ, R7, 0x4, RZ, 0xc0, !PT ;  /* 0x0000000407ff7812 */ /* 0x000fc6000782c0ff */
[----:B------:R-:W3:Y:S01]  /*15c60*/  SHFL.IDX PT, R3, R6, RZ, 0x181f ;  /* 0x00181fff06037589 */ /* 0x000ee200000e0000 */
[----:B0-----:R-:W-:-:S05]  /*15c70*/  IMAD.SHL.U32 R2, R2, 0x8, RZ ;  /* 0x0000000802027824 */ /* 0x001fca00078e00ff */
[----:B------:R-:W-:-:S05]  /*15c80*/  LOP3.LUT R2, R2, 0x38, RZ, 0xc0, !PT ;  /* 0x0000003802027812 */ /* 0x000fca00078ec0ff */
[----:B------:R-:W-:-:S05]  /*15c90*/  IMAD.SHL.U32 R0, R2, 0x2, RZ ;  /* 0x0000000202007824 */ /* 0x000fca00078e00ff */
[----:B--2---:R-:W-:Y:S02]  /*15ca0*/  IADD3 R2, P0, R14, R0, RZ ;  /* 0x000000000e027210 */ /* 0x004fe40007f1e0ff */
[----:B------:R-:W0:Y:S03]  /*15cb0*/  SHFL.IDX PT, R14, R5, 0x1, 0x181f ;  /* 0x00381f00050e7f89 */ /* 0x000e2600000e0000 */
[----:B---3--:R-:W-:Y:S01]  /*15cc0*/  IMAD.X R3, RZ, RZ, R3, P0 ;  /* 0x000000ffff037224 */ /* 0x008fe200000e0603 */
        /* <DEDUP_REMOVED lines=9> */
[----:B--2---:R-:W2:Y:S01]  /*15d60*/  SHFL.IDX PT, R3, R6, 0x1, 0x181f ;  /* 0x00381f0006037f89 */ /* 0x004ea200000e0000 */
[----:B0-----:R-:W-:-:S03]  /*15d70*/  IADD3 R2, P3, R14, R0, RZ ;  /* 0x000000000e027210 */ /* 0x001fc60007f7e0ff */
[----:B------:R-:W0:Y:S02]  /*15d80*/  SHFL.IDX PT, R14, R5, 0x2, 0x181f ;  /* 0x00581f00050e7f89 */ /* 0x000e2400000e0000 */
[----:B--2---:R-:W-:Y:S01]  /*15d90*/  IMAD.X R3, RZ, RZ, R3, P3 ;  /* 0x000000ffff037224 */ /* 0x004fe200018e0603 */
        /* <DEDUP_REMOVED lines=10> */
[----:B--2---:R-:W0:Y:S02]  /*15e40*/  SHFL.IDX PT, R3, R6, 0x2, 0x181f ;  /* 0x00581f0006037f89 */ /* 0x004e2400000e0000 */
        /* <DEDUP_REMOVED lines=11> */
[----:B------:R-:W2:Y:S02]  /*15f00*/  SHFL.IDX PT, R14, R5, 0x4, 0x181f ;  /* 0x00981f00050e7f89 */ /* 0x000ea400000e0000 */
        /* <DEDUP_REMOVED lines=10> */
[----:B--2---:R-:W-:-:S03]  /*15fb0*/  IADD3 R2, P3, R14, R0, RZ ;  /* 0x000000000e027210 */ /* 0x004fc60007f7e0ff */
[----:B------:R-:W2:Y:S04]  /*15fc0*/  SHFL.IDX PT, R6, R6, 0x5, 0x181f ;  /* 0x00b81f0006067f89 */ /* 0x000ea800000e0000 */
[----:B------:R3:W4:Y:S01]  /*15fd0*/  SHFL.IDX PT, R14, R5, 0x5, 0x181f ;  /* 0x00b81f00050e7f89 */ /* 0x00072200000e0000 */
        /* <DEDUP_REMOVED lines=9> */
.L_x_11786:
[----:B0--3--:R-:W-:Y:S02]  /*16070*/  IADD3 R2, P3, R14, R0, RZ ;  /* 0x000000000e027210 */ /* 0x009fe40007f7e0ff */
        /* <DEDUP_REMOVED lines=14> */
.L_x_11689:
        /* <DEDUP_REMOVED lines=11> */
.L_x_11690:
[----:B------:R-:W2:Y:S01]  /*16210*/  LDL.LU R2, [R1] ;  /* 0x0000000001027983 */ /* 0x000ea20000300800 */
[----:B------:R0:W-:Y:S01]  /*16220*/  SYNCS.ARRIVE.TRANS64.A1T0 RZ, [R19+URZ+0x22850], RZ ;  /* 0x022850ff13ff79a7 */ /* 0x0001e2000810003f */
[----:B------:R-:W-:Y:S01]  /*16230*/  BSSY B0, `(.L_x_11691) ;  /* 0x00000dc000007945 */ /* 0x000fe20003800000 */
[----:B--2---:R-:W-:-:S05]  /*16240*/  VIADD R21, R2, 0xfffffffe ;  /* 0xfffffffe02157836 */ /* 0x004fca0000000000 */
[----:B------:R-:W-:-:S13]  /*16250*/  ISETP.GE.AND P0, PT, R21, R29, PT ;  /* 0x0000001d1500720c */ /* 0x000fda0003f06270 */
[----:B0-----:R-:W-:Y:S05]  /*16260*/  @!P0 BRA `(.L_x_11692) ;  /* 0x0000000c00608947 */ /* 0x001fea0003800000 */
.L_x_11705:
[----:B0-----:R-:W0:Y:S01]  /*16270*/  S2R R2, SR_TID.X ;  /* 0x0000000000027919 */ /* 0x001e220000002100 */
[----:B------:R-:W2:Y:S01]  /*16280*/  LDC R3, c[0x0][0x430] ;  /* 0x00010c00ff037b82 */ /* 0x000ea20000000800 */
[----:B------:R-:W-:Y:S02]  /*16290*/  IMAD R8, R21, 0x60, R30 ;  /* 0x0000006015087824 */ /* 0x000fe400078e021e */
[----:B------:R-:W-:Y:S01]  /*162a0*/  VIADD R18, R18, 0x1 ;  /* 0x0000000112127836 */ /* 0x000fe20000000000 */
[----:B--2---:R-:W-:Y:S02]  /*162b0*/  ISETP.NE.AND P0, PT, R3, 0x1, PT ;  /* 0x000000010300780c */ /* 0x004fe40003f05270 */
[----:B0-----:R-:W-:-:S04]  /*162c0*/  LOP3.LUT R2, R2, 0x7f, RZ, 0xc0, !PT ;  /* 0x0000007f02027812 */ /* 0x001fc800078ec0ff */
[----:B------:R-:W-:Y:S02]  /*162d0*/  SHF.R.U32.HI R4, RZ, 0x3, R2 ;  /* 0x00000003ff047819 */ /* 0x000fe40000011602 */
[----:B------:R-:W0:Y:S05]  /*162e0*/  S2R R2, SR_TID.X ;  /* 0x0000000000027919 */ /* 0x000e2a0000002100 */
[----:B------:R-:W2:Y:S08]  /*162f0*/  @P0 LDC R3, c[0x0][0x434] ;  /* 0x00010d00ff030b82 */ /* 0x000eb00000000800 */
[----:B------:R-:W3:Y:S01]  /*16300*/  @P0 LDC R7, c[0x0][0x438] ;  /* 0x00010e00ff070b82 */ /* 0x000ee20000000800 */
[----:B0-----:R-:W-:-:S05]  /*16310*/  IMAD.SHL.U32 R2, R2, 0x10, RZ ;  /* 0x0000001002027824 */ /* 0x001fca00078e00ff */
[----:B------:R-:W-:-:S04]  /*16320*/  LOP3.LUT R2, R4, 0x70, R2, 0xf8, !PT ;  /* 0x0000007004027812 */ /* 0x000fc800078ef802 */
[C---:B------:R-:W-:Y:S01]  /*16330*/  ISETP.GT.U32.AND P1, PT, R2.reuse, 0x5f, PT ;  /* 0x0000005f0200780c */ /* 0x040fe20003f24070 */
[----:B------:R-:W-:-:S04]  /*16340*/  IMAD.IADD R8, R2, 0x1, R8 ;  /* 0x0000000102087824 */ /* 0x000fc800078e0208 */
[----:B--2---:R-:W-:-:S04]  /*16350*/  @P0 IMAD.HI.U32 R2, R8, R3, RZ ;  /* 0x0000000308020227 */ /* 0x004fc800078e00ff */
[----:B------:R-:W-:Y:S01]  /*16360*/  IMAD.MOV.U32 R9, RZ, RZ, R8 ;  /* 0x000000ffff097224 */ /* 0x000fe200078e0008 */
[----:B---3--:R-:W-:-:S03]  /*16370*/  @P0 SHF.R.U32.HI R9, RZ, R7, R2 ;  /* 0x00000007ff090219 */ /* 0x008fc60000011602 */
[----:B------:R-:W0:Y:S01]  /*16380*/  @!P1 LDC.64 R4, c[0x0][0x428] ;  /* 0x00010a00ff049b82 */ /* 0x000e220000000a00 */
[----:B------:R-:W-:-:S07]  /*16390*/  @!P1 SHF.R.S32.HI R3, RZ, 0x1f, R9 ;  /* 0x0000001fff039819 */ /* 0x000fce0000011409 */
[----:B------:R-:W2:Y:S01]  /*163a0*/  @!P1 LDC.64 R6, c[0x0][0x418] ;  /* 0x00010600ff069b82 */ /* 0x000ea20000000a00 */
[----:B0-----:R-:W-:-:S04]  /*163b0*/  @!P1 IMAD R2, R31, R4, RZ ;  /* 0x000000041f029224 */ /* 0x001fc800078e02ff */
[----:B------:R-:W-:Y:S02]  /*163c0*/  @!P1 IMAD R5, R25, R5, R2 ;  /* 0x0000000519059224 */ /* 0x000fe400078e0202 */
[----:B------:R-:W-:-:S04]  /*163d0*/  @!P1 IMAD.MOV.U32 R2, RZ, RZ, R9 ;  /* 0x000000ffff029224 */ /* 0x000fc800078e0009 */
[----:B------:R-:W-:-:S04]  /*163e0*/  @!P1 IMAD.WIDE.U32 R2, R25, R4, R2 ;  /* 0x0000000419029225 */ /* 0x000fc800078e0002 */
[----:B------:R-:W-:Y:S01]  /*163f0*/  @!P1 IMAD.IADD R3, R5, 0x1, R3 ;  /* 0x0000000105039824 */ /* 0x000fe200078e0203 */
[C---:B--2---:R-:W-:Y:S01]  /*16400*/  @!P1 LEA R6, P0, R2.reuse, R6, 0x2 ;  /* 0x0000000602069211 */ /* 0x044fe200078010ff */
[----:B------:R-:W-:Y:S02]  /*16410*/  IMAD.MOV.U32 R4, RZ, RZ, RZ ;  /* 0x000000ffff047224 */ /* 0x000fe400078e00ff */
[----:B-1----:R-:W-:Y:S01]  /*16420*/  IMAD.U32 R10, RZ, RZ, UR36 ;  /* 0x00000024ff0a7e24 */ /* 0x002fe2000f8e00ff */
[----:B------:R-:W-:Y:S02]  /*16430*/  @!P1 LEA.HI.X R7, R2, R7, R3, 0x2, P0 ;  /* 0x0000000702079211 */ /* 0x000fe400000f1403 */
[----:B------:R-:W-:-:S03]  /*16440*/  ISETP.NE.AND P0, PT, R18, 0x2, PT ;  /* 0x000000021200780c */ /* 0x000fc60003f05270 */
[----:B------:R0:W5:Y:S01]  /*16450*/  @!P1 LDG.E R4, desc[UR48][R6.64] ;  /* 0x0000003006049981 */ /* 0x000162000c1e1900 */
[----:B------:R-:W-:Y:S02]  /*16460*/  ISETP.NE.AND P1, PT, R10, 0x3, PT ;  /* 0x000000030a00780c */ /* 0x000fe40003f25270 */
[----:B------:R-:W-:Y:S01]  /*16470*/  SEL R2, RZ, 0x1, P0 ;  /* 0x00000001ff027807 */ /* 0x000fe20000000000 */
[----:B------:R-:W-:Y:S01]  /*16480*/  IMAD.MOV R5, RZ, RZ, -R9 ;  /* 0x000000ffff057224 */ /* 0x000fe200078e0a09 */
[----:B------:R-:W-:Y:S05]  /*16490*/  YIELD ;  /* 0x0000000000007946 */ /* 0x000fea0003800000 */
[----:B------:R-:W-:Y:S01]  /*164a0*/  LOP3.LUT R23, R23, R2, RZ, 0x3c, !PT ;  /* 0x0000000217177212 */ /* 0x000fe200078e3cff */
[----:B------:R-:W-:Y:S01]  /*164b0*/  ULDC UR4, c[0x0][0x430] ;  /* 0x00010c0000047ab9 */ /* 0x000fe20000000800 */
[----:B------:R-:W-:Y:S01]  /*164c0*/  IMAD.MOV.U32 R2, RZ, RZ, R21 ;  /* 0x000000ffff027224 */ /* 0x000fe200078e0015 */
[----:B------:R-:W-:Y:S01]  /*164d0*/  SEL R18, R18, RZ, P0 ;  /* 0x000000ff12127207 */ /* 0x000fe20000000000 */
[----:B------:R-:W-:-:S02]  /*164e0*/  IMAD R5, R5, UR4, R8 ;  /* 0x0000000405057c24 */ /* 0x000fc4000f8e0208 */
[----:B------:R-:W-:Y:S01]  /*164f0*/  VIADD R21, R21, 0xffffffff ;  /* 0xffffffff15157836 */ /* 0x000fe20000000000 */
[----:B------:R-:W-:Y:S01]  /*16500*/  ISETP.GT.AND P2, PT, R2, R29, PT ;  /* 0x0000001d0200720c */ /* 0x000fe20003f44270 */
[----:B0-----:R-:W-:-:S12]  /*16510*/  @!P1 BRA `(.L_x_11693) ;  /* 0x0000000000049947 */ /* 0x001fd80003800000 */
[----:B------:R-:W-:Y:S01]  /*16520*/  BPT.TRAP 0x1 ;  /* 0x000000040000795c */ /* 0x000fe20000300000 */
.L_x_11693:
[----:B------:R-:W-:Y:S01]  /*16530*/  IMAD R10, R18, 0x8, R17 ;  /* 0x00000008120a7824 */ /* 0x000fe200078e0211 */
[----:B------:R-:W-:Y:S01]  /*16540*/  SHF.L.U32 R20, R23, 0x1f, RZ ;  /* 0x0000001f17147819 */ /* 0x000fe200000006ff */
[----:B------:R-:W-:Y:S01]  /*16550*/  BSSY B1, `(.L_x_11694) ;  /* 0x0000004000017945 */ /* 0x000fe20003800000 */
[----:B------:R-:W-:Y:S02]  /*16560*/  SHF.R.S32.HI R9, RZ, 0x1f, R5 ;  /* 0x0000001fff097819 */ /* 0x000fe40000011405 */
[----:B------:R-:W0:Y:S02]  /*16570*/  SYNCS.PHASECHK.TRANS64.TRYWAIT P0, [R10+URZ+0x22840], R20 ;  /* 0x022840140a0075a7 */ /* 0x000e24000800017f */
[----:B0-----:R-:W-:Y:S05]  /*16580*/  @!P0 BRA `(.L_x_11695) ;  /* 0x0000004000188947 */ /* 0x001fea0003800000 */
.L_x_11787:
[----:B------:R-:W-:Y:S05]  /*16590*/  BSYNC B1 ;  /* 0x0000000000017941 */ /* 0x000fea0003800000 */
.L_x_11694:
[----:B------:R-:W-:Y:S01]  /*165a0*/  ULDC.64 UR4, c[0x0][0x300] ;  /* 0x0000c00000047ab9 */ /* 0x000fe20000000a00 */
[----:B-1---5:R-:W-:Y:S01]  /*165b0*/  SHF.R.S32.HI R19, RZ, 0x1f, R4 ;  /* 0x0000001fff137819 */ /* 0x022fe20000011404 */
        /* <DEDUP_REMOVED lines=47> */
.L_x_11801:
        /* <DEDUP_REMOVED lines=8> */
.L_x_11697:
        /* <DEDUP_REMOVED lines=11> */
.L_x_11698:
[----:B------:R1:W-:Y:S01]  /*169e0*/  SYNCS.ARRIVE.TRANS64.A1T0 RZ, [R10+URZ+0x22830], RZ ;  /* 0x022830ff0aff79a7 */ /* 0x0003e2000810003f */
[----:B------:R-:W-:Y:S05]  /*169f0*/  @!P3 BRA `(.L_x_11699) ;  /* 0x000000000004b947 */ /* 0x000fea0003800000 */
[----:B------:R-:W-:Y:S01]  /*16a00*/  BPT.TRAP 0x1 ;  /* 0x000000040000795c */ /* 0x000fe20000300000 */
.L_x_11699:
[----:B------:R-:W2:Y:S01]  /*16a10*/  SYNCS.PHASECHK.TRANS64.TRYWAIT P0, [R10+URZ+0x22860], R20 ;  /* 0x022860140a0075a7 */ /* 0x000ea2000800017f */
[----:B------:R-:W-:Y:S04]  /*16a20*/  BSSY B1, `(.L_x_11700) ;  /* 0x0000002000017945 */ /* 0x000fe80003800000 */
[----:B--2---:R-:W-:Y:S05]  /*16a30*/  @!P0 BRA `(.L_x_11701) ;  /* 0x0000004000a08947 */ /* 0x004fea0003800000 */
.L_x_11802:
[----:B------:R-:W-:Y:S05]  /*16a40*/  BSYNC B1 ;  /* 0x0000000000017941 */ /* 0x000fea0003800000 */
.L_x_11700:
[----:B------:R-:W-:Y:S01]  /*16a50*/  ULDC.64 UR4, c[0x0][0x328] ;  /* 0x0000ca0000047ab9 */ /* 0x000fe20000000a00 */
[----:B------:R-:W-:Y:S01]  /*16a60*/  ULDC.64 UR6, c[0x0][0x318] ;  /* 0x0000c60000067ab9 */ /* 0x000fe20000000a00 */
[----:B------:R-:W-:Y:S01]  /*16a70*/  IMAD R2, R9, UR4, RZ ;  /* 0x0000000409027c24 */ /* 0x000fe2000f8e02ff */
[----:B------:R-:W-:Y:S01]  /*16a80*/  LOP3.LUT P5, RZ, R16, 0x1, RZ, 0xc0, !PT ;  /* 0x0000000110ff7812 */ /* 0x000fe200078ac0ff */
[----:B0-2---:R-:W-:Y:S01]  /*16a90*/  IMAD R20, R18, 0x6000, R28 ;  /* 0x0000600012147824 */ /* 0x005fe200078e021c */
[C---:B------:R-:W-:Y:S01]  /*16aa0*/  LOP3.LUT P4, RZ, R16.reuse, 0x10, RZ, 0xc0, !PT ;  /* 0x0000001010ff7812 */ /* 0x040fe2000788c0ff */
[C---:B------:R-:W-:Y:S01]  /*16ab0*/  IMAD R7, R5.reuse, UR5, R2 ;  /* 0x0000000505077c24 */ /* 0x040fe2000f8e0202 */
[C---:B------:R-:W-:Y:S01]  /*16ac0*/  LOP3.LUT P3, RZ, R16.reuse, 0x8, RZ, 0xc0, !PT ;  /* 0x0000000810ff7812 */ /* 0x040fe2000786c0ff */
        /* <DEDUP_REMOVED lines=58> */
.L_x_11816:
        /* <DEDUP_REMOVED lines=11> */
.L_x_11703:
        /* <DEDUP_REMOVED lines=11> */
.L_x_11704:
[----:B------:R0:W-:Y:S01]  /*16fd0*/  SYNCS.ARRIVE.TRANS64.A1T0 RZ, [R10+URZ+0x22850], RZ ;  /* 0x022850ff0aff79a7 */ /* 0x0001e2000810003f */
[----:B------:R-:W-:Y:S05]  /*16fe0*/  @P2 BRA `(.L_x_11705) ;  /* 0xfffffff000a02947 */ /* 0x000fea000383ffff */
.L_x_11692:
[----:B------:R-:W-:Y:S05]  /*16ff0*/  BSYNC B0 ;  /* 0x0000000000007941 */ /* 0x000fea0003800000 */
.L_x_11691:
        /* <DEDUP_REMOVED lines=20> */
.L_x_11707:
[----:B------:R-:W-:Y:S05]  /*17140*/  BSYNC B0 ;  /* 0x0000000000007941 */ /* 0x000fea0003800000 */
.L_x_11706:
[----:B------:R-:W-:Y:S02]  /*17150*/  SEL R18, R18, RZ, P0 ;  /* 0x000000ff12127207 */ /* 0x000fe40000000000 */
[----:B------:R-:W-:-:S07]  /*17160*/  LOP3.LUT R23, R23, R0, RZ, 0x3c, !PT ;  /* 0x0000000017177212 */ /* 0x000fce00078e3cff */
.L_x_11666:
[----:B------:R-:W-:Y:S05]  /*17170*/  BSYNC B7 ;  /* 0x0000000000077941 */ /* 0x000fea0003800000 */
.L_x_11664:
        /* <DEDUP_REMOVED lines=8> */
[----:B------:R2:W3:Y:S01]  /*17200*/  LDS.128 R24, [R17+0x228d0] ;  /* 0x0228d00011187984 */ /* 0x0004e20000000c00 */
[----:B------:R-:W-:Y:S06]  /*17210*/  BAR.ARV 0x4, 0x180 ;  /* 0x0106000000007b1d */ /* 0x000fec0000002000 */
[----:B------:R-:W-:Y:S05]  /*17220*/  BRA `(.L_x_11709) ;  /* 0x0000000c00d47947 */ /* 0x000fea0003800000 */
.L_x_11708:
        /* <DEDUP_REMOVED lines=43> */
.L_x_11826:
[----:B------:R-:W-:Y:S02]  /*174e0*/  ULDC UR4, c[0x0][0xc38] ;  /* 0x00030e0000047ab9 */ /* 0x000fe40000000800 */
[----:B------:R-:W-:-:S04]  /*174f0*/  IMAD.U32 R5, RZ, RZ, UR4 ;  /* 0x00000004ff057e24 */ /* 0x000fc8000f8e00ff */
[----:B---3--:R-:W-:-:S04]  /*17500*/  IMAD R14, R14, R5, RZ ;  /* 0x000000050e0e7224 */ /* 0x008fc800078e02ff */
[----:B------:R-:W-:-:S05]  /*17510*/  IMAD.IADD R7, R7, 0x1, R14 ;  /* 0x0000000107077824 */ /* 0x000fca00078e020e */
[----:B------:R-:W-:-:S13]  /*17520*/  ISETP.GT.AND P6, PT, R7, R0, PT ;  /* 0x000000000700720c */ /* 0x000fda0003fc4270 */
[----:B------:R-:W-:Y:S05]  /*17530*/  @P6 BRA `(.L_x_11711) ;  /* 0x0000000000a46947 */ /* 0x000fea0003800000 */
.L_x_11714:
        /* <DEDUP_REMOVED lines=35> */
.L_x_11834:
[----:B------:R-:W-:Y:S02]  /*17770*/  ULDC UR4, c[0x0][0xc38] ;  /* 0x00030e0000047ab9 */ /* 0x000fe40000000800 */
[----:B------:R-:W-:-:S04]  /*17780*/  IMAD.U32 R5, RZ, RZ, UR4 ;  /* 0x00000004ff057e24 */ /* 0x000fc8000f8e00ff */
[----:B---3--:R-:W-:-:S04]  /*17790*/  IMAD R14, R14, R5, RZ ;  /* 0x000000050e0e7224 */ /* 0x008fc800078e02ff */
[----:B------:R-:W-:-:S05]  /*177a0*/  IMAD.IADD R7, R14, 0x1, R7 ;  /* 0x000000010e077824 */ /* 0x000fca00078e0207 */
[----:B------:R-:W-:-:S13]  /*177b0*/  ISETP.GT.AND P6, PT, R7, R0, PT ;  /* 0x000000000700720c */ /* 0x000fda0003fc4270 */
[----:B------:R-:W-:Y:S05]  /*177c0*/  @!P6 BRA `(.L_x_11714) ;  /* 0xfffffffc005ce947 */ /* 0x000fea000383ffff */
.L_x_11711:
[----:B------:R-:W-:Y:S01]  /*177d0*/  IMAD.IADD R7, R7, 0x1, -R14 ;  /* 0x0000000107077824 */ /* 0x000fe200078e0a0e */
[----:B------:R-:W-:-:S03]  /*177e0*/  UMOV UR4, 0xffffffff ;  /* 0xffffffff00047882 */ /* 0x000fc60000000000 */
[----:B------:R-:W-:-:S05]  /*177f0*/  IMAD R3, R2, R5, R7 ;  /* 0x0000000502037224 */ /* 0x000fca00078e0207 */
[----:B------:R-:W-:Y:S01]  /*17800*/  ISETP.GT.AND P6, PT, R3, R0, PT ;  /* 0x000000000300720c */ /* 0x000fe20003fc4270 */
[----:B------:R-:W-:-:S12]  /*17810*/  BRA.DIV UR4, `(.L_x_11715) ;  /* 0x0000004204fc7947 */ /* 0x000fd8000b800000 */
[----:B------:R-:W-:-:S04]  /*17820*/  VOTE.ANY R3, PT, !P6 ;  /* 0x0000000000037806 */ /* 0x000fc800070e0100 */
[----:B------:R-:W3:Y:S02]  /*17830*/  POPC R12, R3 ;  /* 0x00000003000c7309 */ /* 0x000ee40000000000 */
[----:B---3--:R3:W4:Y:S01]  /*17840*/  SHFL.IDX PT, R25, R25, R12, 0x1f ;  /* 0x00001f0c19197589 */ /* 0x00872200000e0000 */
[----:B------:R-:W-:-:S03]  /*17850*/  IMAD.IADD R27, R12, 0x1, R27 ;  /* 0x000000010c1b7824 */ /* 0x000fc600078e021b */
[----:B------:R3:W0:Y:S04]  /*17860*/  SHFL.IDX PT, R4, R4, R12, 0x1f ;  /* 0x00001f0c04047589 */ /* 0x00062800000e0000 */
.L_x_11839:
[----:B------:R-:W-:-:S13]  /*17870*/  ISETP.NE.AND P0, PT, R3, RZ, PT ;  /* 0x000000ff0300720c */ /* 0x000fda0003f05270 */
[----:B------:R-:W-:Y:S05]  /*17880*/  @!P0 BRA `(.L_x_11716) ;  /* 0x0000000000108947 */ /* 0x000fea0003800000 */
[----:B------:R-:W-:Y:S01]  /*17890*/  UMOV UR4, 0xffffffff ;  /* 0xffffffff00047882 */ /* 0x000fe20000000000 */
[----:B---3--:R-:W-:Y:S02]  /*178a0*/  VIADD R12, R12, 0xffffffff ;  /* 0xffffffff0c0c7836 */ /* 0x008fe40000000000 */
[----:B------:R-:W-:Y:S05]  /*178b0*/  BRA.DIV UR4, `(.L_x_11717) ;  /* 0x0000004604307947 */ /* 0x000fea000b800000 */
[----:B------:R3:W0:Y:S02]  /*178c0*/  SHFL.IDX PT, R6, R2, R12, 0x1f ;  /* 0x00001f0c02067589 */ /* 0x00062400000e0000 */
.L_x_11716:
[----:B0-----:R-:W-:Y:S01]  /*178d0*/  ISETP.NE.AND P0, PT, R4, 0x1, PT ;  /* 0x000000010400780c */ /* 0x001fe20003f05270 */
[----:B------:R-:W-:-:S04]  /*178e0*/  IMAD R24, R6, R5, R7 ;  /* 0x0000000506187224 */ /* 0x000fc800078e0207 */
[----:B------:R-:W-:-:S08]  /*178f0*/  IMAD.IADD R0, R0, 0x1, -R24 ;  /* 0x0000000100007824 */ /* 0x000fd000078e0a18 */
[----:B------:R-:W-:Y:S05]  /*17900*/  @!P0 BRA `(.L_x_11718) ;  /* 0x0000000000dc8947 */ /* 0x000fea0003800000 */
[-C--:B----4-:R-:W-:Y:S02]  /*17910*/  IABS R6, R25.reuse ;  /* 0x0000001900067213 */ /* 0x090fe40000000000 */
[----:B------:R-:W-:Y:S02]  /*17920*/  IABS R5, R4 ;  /* 0x0000000400057213 */ /* 0x000fe40000000000 */
[----:B------:R-:W0:Y:S08]  /*17930*/  I2F.RP R7, R6 ;  /* 0x0000000600077306 */ /* 0x000e300000209400 */
[----:B------:R-:W4:Y:S08]  /*17940*/  I2F.RP R8, R5 ;  /* 0x0000000500087306 */ /* 0x000f300000209400 */
[----:B0-----:R-:W2:Y:S08]  /*17950*/  MUFU.RCP R7, R7 ;  /* 0x0000000700077308 */ /* 0x001eb00000001000 */
[----:B----4-:R-:W-:Y:S01]  /*17960*/  MUFU.RCP R8, R8 ;  /* 0x0000000800087308 */ /* 0x010fe20000001000 */
[----:B--23--:R-:W-:Y:S01]  /*17970*/  VIADD R2, R7, 0xffffffe ;  /* 0x0ffffffe07027836 */ /* 0x00cfe20000000000 */
[----:B------:R-:W-:-:S06]  /*17980*/  IABS R7, R25 ;  /* 0x0000001900077213 */ /* 0x000fcc0000000000 */
[----:B------:R0:W2:Y:S02]  /*17990*/  F2I.FTZ.U32.TRUNC.NTZ R3, R2 ;  /* 0x0000000200037305 */ /* 0x0000a4000021f000 */
[----:B0-----:R-:W-:Y:S02]  /*179a0*/  IMAD.MOV.U32 R2, RZ, RZ, RZ ;  /* 0x000000ffff027224 */ /* 0x001fe400078e00ff */
[----:B--2---:R-:W-:-:S04]  /*179b0*/  IMAD.MOV R9, RZ, RZ, -R3 ;  /* 0x000000ffff097224 */ /* 0x004fc800078e0a03 */
        /* <DEDUP_REMOVED lines=44> */
.L_x_11718:
[----:B--23--:R-:W0:Y:S02]  /*17c80*/  LDC.64 R2, c[0x0][0xc90] ;  /* 0x00032400ff027b82 */ /* 0x00ce240000000a00 */
[----:B0-----:R-:W-:-:S05]  /*17c90*/  IMAD.WIDE R2, R27, 0x4, R2 ;  /* 0x000000041b027825 */ /* 0x001fca00078e0202 */
[----:B------:R0:W4:Y:S02]  /*17ca0*/  LDG.E R6, desc[UR48][R2.64] ;  /* 0x0000003002067981 */ /* 0x000124000c1e1900 */
[----:B0-----:R-:W-:Y:S02]  /*17cb0*/  IMAD.MOV.U32 R2, RZ, RZ, RZ ;  /* 0x000000ffff027224 */ /* 0x001fe400078e00ff */
[----:B----4-:R-:W-:-:S05]  /*17cc0*/  IMAD R7, R25, R6, RZ ;  /* 0x0000000619077224 */ /* 0x010fca00078e02ff */
        /* <DEDUP_REMOVED lines=55> */
.L_x_11719:
[----:B------:R-:W-:-:S05]  /*18040*/  LOP3.LUT R2, RZ, R2, RZ, 0x33, !PT ;  /* 0x00000002ff027212 */ /* 0x000fca00078e33ff */
[----:B------:R-:W-:Y:S01]  /*18050*/  IMAD.IADD R25, R25, 0x1, R2 ;  /* 0x0000000119197824 */ /* 0x000fe200078e0202 */
[----:B------:R-:W-:Y:S06]  /*18060*/  BRA `(.L_x_11720) ;  /* 0x00000000001c7947 */ /* 0x000fec0003800000 */
.L_x_11712:
[----:B------:R-:W-:Y:S01]  /*18070*/  UMOV UR4, URZ ;  /* 0x0000003f00047c82 */ /* 0x000fe20008000000 */
[----:B------:R-:W-:Y:S01]  /*18080*/  UMOV UR5, URZ ;  /* 0x0000003f00057c82 */ /* 0x000fe20008000000 */
[----:B------:R-:W-:Y:S01]  /*18090*/  ULDC UR6, c[0x0][0xc3c] ;  /* 0x00030f0000067ab9 */ /* 0x000fe20000000800 */
[----:B------:R-:W-:Y:S02]  /*180a0*/  IMAD.MOV.U32 R24, RZ, RZ, R0 ;  /* 0x000000ffff187224 */ /* 0x000fe400078e0000 */
[----:B------:R-:W-:Y:S02]  /*180b0*/  IMAD.U32 R25, RZ, RZ, UR4 ;  /* 0x00000004ff197e24 */ /* 0x000fe4000f8e00ff */
[----:B------:R-:W-:Y:S02]  /*180c0*/  IMAD.U32 R26, RZ, RZ, UR5 ;  /* 0x00000005ff1a7e24 */ /* 0x000fe4000f8e00ff */
[----:B------:R-:W-:-:S07]  /*180d0*/  IMAD.U32 R27, RZ, RZ, UR6 ;  /* 0x00000006ff1b7e24 */ /* 0x000fce000f8e00ff */
.L_x_11720:
        /* <DEDUP_REMOVED lines=10> */
.L_x_11709:
[----:B------:R-:W-:Y:S02]  /*18180*/  ULDC UR4, c[0x0][0xc3c] ;  /* 0x00030f0000047ab9 */ /* 0x000fe40000000800 */
[----:B---3--:R-:W-:-:S13]  /*18190*/  ISETP.GE.AND P0, PT, R27, UR4, PT ;  /* 0x000000041b007c0c */ /* 0x008fda000bf06270 */
[----:B------:R-:W-:Y:S05]  /*181a0*/  @!P0 BRA `(.L_x_11721) ;  /* 0xffffffb000288947 */ /* 0x000fea000383ffff */
[----:B------:R-:W-:Y:S05]  /*181b0*/  BSYNC B8 ;  /* 0x0000000000087941 */ /* 0x000fea0003800000 */
.L_x_11650:
        /* <DEDUP_REMOVED lines=12> */
.L_x_11842:
[----:B------:R-:W-:Y:S05]  /*18280*/  BSYNC B0 ;  /* 0x0000000000007941 */ /* 0x000fea0003800000 */
.L_x_11722:
[----:B------:R-:W-:-:S03]  /*18290*/  UMOV UR4, 0xffffffff ;  /* 0xffffffff00047882 */ /* 0x000fc60000000000 */
[----:B------:R-:W-:Y:S05]  /*182a0*/  BRA.DIV UR4, `(.L_x_11724) ;  /* 0x0000003a04f07947 */ /* 0x000fea000b800000 */
[----:B-1----:R-:W1:Y:S02]  /*182b0*/  S2R R0, SR_TID.X ;  /* 0x0000000000007919 */ /* 0x002e640000002100 */
[----:B-1----:R-:W-:-:S04]  /*182c0*/  SHF.R.U32.HI R0, RZ, 0x5, R0 ;  /* 0x00000005ff007819 */ /* 0x002fc80000011600 */
[----:B------:R-:W-:-:S05]  /*182d0*/  LOP3.LUT R0, R0, 0x3, RZ, 0xc0, !PT ;  /* 0x0000000300007812 */ /* 0x000fca00078ec0ff */
[----:B------:R1:W3:Y:S02]  /*182e0*/  SHFL.IDX PT, R14, R0, RZ, 0x1f ;  /* 0x00001fff000e7589 */ /* 0x0002e400000e0000 */
.L_x_11845:
[----:B---3--:R-:W-:Y:S01]  /*182f0*/  ISETP.NE.AND P0, PT, R14, RZ, PT ;  /* 0x000000ff0e00720c */ /* 0x008fe20003f05270 */
[----:B------:R-:W-:-:S12]  /*18300*/  BSSY B0, `(.L_x_11725) ;  /* 0x0000024000007945 */ /* 0x000fd80003800000 */
[----:B------:R-:W-:Y:S05]  /*18310*/  @P0 BRA `(.L_x_11726) ;  /* 0x0000000000880947 */ /* 0x000fea0003800000 */
[----:B------:R-:W-:-:S03]  /*18320*/  UMOV UR4, 0xffffffff ;  /* 0xffffffff00047882 */ /* 0x000fc60000000000 */
[----:B------:R-:W-:Y:S05]  /*18330*/  BRA.DIV UR4, `(.L_x_11727) ;  /* 0x0000003e04007947 */ /* 0x000fea000b800000 */
[----:B------:R-:W-:-:S13]  /*18340*/  ELECT P6, URZ, PT ;  /* 0x00000000003f782f */ /* 0x000fda00038c0000 */
.L_x_11848:
[----:B------:R-:W-:Y:S05]  /*18350*/  @!P6 BRA `(.L_x_11726) ;  /* 0x000000000078e947 */ /* 0x000fea0003800000 */
[----:B------:R-:W-:-:S06]  /*18360*/  ULOP3.LUT UR4, UR39, 0x2, URZ, 0xfc, !UPT ;  /* 0x0000000227047892 */ /* 0x000fcc000f8efc3f */
[----:B-1----:R-:W-:-:S05]  /*18370*/  IMAD.U32 R0, RZ, RZ, UR4 ;  /* 0x00000004ff007e24 */ /* 0x002fca000f8e00ff */
[----:B------:R-:W-:-:S13]  /*18380*/  ISETP.NE.AND P0, PT, R0, 0x3, PT ;  /* 0x000000030000780c */ /* 0x000fda0003f05270 */
[----:B------:R-:W-:Y:S05]  /*18390*/  @!P0 BRA `(.L_x_11728) ;  /* 0x0000000000048947 */ /* 0x000fea0003800000 */
[----:B------:R-:W-:Y:S01]  /*183a0*/  BPT.TRAP 0x1 ;  /* 0x000000040000795c */ /* 0x000fe20000300000 */
.L_x_11728:
[C---:B------:R-:W-:Y:S01]  /*183b0*/  IMAD R3, R18.reuse, 0x8, R5 ;  /* 0x0000000812037824 */ /* 0x040fe200078e0205 */
[----:B------:R-:W-:Y:S01]  /*183c0*/  SHF.L.U32 R2, R23, 0x1f, RZ ;  /* 0x0000001f17027819 */ /* 0x000fe200000006ff */
[----:B------:R-:W-:-:S03]  /*183d0*/  VIADD R18, R18, 0x1 ;  /* 0x0000000112127836 */ /* 0x000fc60000000000 */
[----:B------:R-:W1:Y:S02]  /*183e0*/  SYNCS.PHASECHK.TRANS64.TRYWAIT P1, [R3+URZ+0x22840], R2 ;  /* 0x02284002030075a7 */ /* 0x000e64000802017f */
[----:B------:R-:W-:-:S04]  /*183f0*/  ISETP.NE.AND P2, PT, R18, 0x2, PT ;  /* 0x000000021200780c */ /* 0x000fc80003f45270 */
[----:B------:R-:W-:Y:S01]  /*18400*/  SEL R0, RZ, 0x1, P2 ;  /* 0x00000001ff007807 */ /* 0x000fe20001000000 */
[----:B-1----:R-:W-:Y:S08]  /*18410*/  @!P1 BRA `(.L_x_11729) ;  /* 0x0000003800e89947 */ /* 0x002ff00003800000 */
.L_x_11849:
[----:B------:R-:W-:Y:S02]  /*18420*/  SEL R18, R18, RZ, P2 ;  /* 0x000000ff12127207 */ /* 0x000fe40001000000 */
[----:B------:R-:W-:Y:S01]  /*18430*/  LOP3.LUT R0, R23, R0, RZ, 0x3c, !PT ;  /* 0x0000000017007212 */ /* 0x000fe200078e3cff */
[----:B------:R-:W-:Y:S06]  /*18440*/  @!P0 BRA `(.L_x_11730) ;  /* 0x0000000000048947 */ /* 0x000fec0003800000 */
[----:B------:R-:W-:Y:S01]  /*18450*/  BPT.TRAP 0x1 ;  /* 0x000000040000795c */ /* 0x000fe20000300000 */
.L_x_11730:
[----:B------:R-:W-:Y:S01]  /*18460*/  IMAD R5, R18, 0x8, R5 ;  /* 0x0000000812057824 */ /* 0x000fe200078e0205 */
[----:B------:R-:W-:-:S04]  /*18470*/  SHF.L.U32 R0, R0, 0x1f, RZ ;  /* 0x0000001f00007819 */ /* 0x000fc800000006ff */
[----:B------:R-:W3:Y:S02]  /*18480*/  SYNCS.PHASECHK.TRANS64.TRYWAIT P1, [R5+URZ+0x22840], R0 ;  /* 0x02284000050075a7 */ /* 0x000ee4000802017f */
[----:B---3--:R-:W-:Y:S05]  /*18490*/  @!P1 BRA `(.L_x_11731) ;  /* 0x0000003800dc9947 */ /* 0x008fea0003800000 */
.L_x_11850:
[----:B------:R-:W-:Y:S05]  /*184a0*/  @!P0 BRA `(.L_x_11732) ;  /* 0x0000000000048947 */ /* 0x000fea0003800000 */
[----:B------:R-:W-:Y:S01]  /*184b0*/  BPT.TRAP 0x1 ;  /* 0x000000040000795c */ /* 0x000fe20000300000 */
.L_x_11732:
[----:B------:R-:W5:Y:S02]  /*184c0*/  SYNCS.PHASECHK.TRANS64.TRYWAIT P1, [R3+URZ+0x22860], R2 ;  /* 0x02286002030075a7 */ /* 0x000f64000802017f */
[----:B-----5:R-:W-:Y:S05]  /*184d0*/  @!P1 BRA `(.L_x_11733) ;  /* 0x0000003800e09947 */ /* 0x020fea0003800000 */
.L_x_11851:
[----:B------:R-:W-:Y:S05]  /*184e0*/  @!P0 BRA `(.L_x_11734) ;  /* 0x0000000000048947 */ /* 0x000fea0003800000 */
[----:B------:R-:W-:Y:S01]  /*184f0*/  BPT.TRAP 0x1 ;  /* 0x000000040000795c */ /* 0x000fe20000300000 */
.L_x_11734:
[----:B------:R0:W0:Y:S02]  /*18500*/  SYNCS.PHASECHK.TRANS64.TRYWAIT P0, [R5+URZ+0x22860], R0 ;  /* 0x02286000050075a7 */ /* 0x000024000800017f */
[----:B0-----:R-:W-:Y:S05]  /*18510*/  @!P0 NANOSLEEP.SYNCS 0x989680 ;  /* 0x009896800000895d */ /* 0x001fea0003900000 */
[----:B------:R-:W0:Y:S02]  /*18520*/  @!P0 SYNCS.PHASECHK.TRANS64 P0, [R5+URZ+0x22860], R0 ;  /* 0x02286000050085a7 */ /* 0x000e24000800007f */
[----:B0-----:R-:W-:Y:S05]  /*18530*/  @!P0 BRA `(.L_x_11734) ;  /* 0xfffffffc00f08947 */ /* 0x001fea000383ffff */
.L_x_11726:
[----:B------:R-:W-:Y:S05]  /*18540*/  BSYNC B0 ;  /* 0x0000000000007941 */ /* 0x000fea0003800000 */
.L_x_11725:
[----:B------:R-:W-:Y:S05]  /*18550*/  EXIT ;  /* 0x000000000000794d */ /* 0x000fea0003800000 */
.L_x_11541:
[----:B0-----:R0:W1:Y:S02]  /*18560*/  SYNCS.PHASECHK.TRANS64.TRYWAIT P0, [R6+URZ+0x22800], R3 ;  /* 0x02280003060075a7 */ /* 0x001064000800017f */
[----:B-1----:R-:W-:Y:S05]  /*18570*/  @!P0 NANOSLEEP.SYNCS 0x989680 ;  /* 0x009896800000895d */ /* 0x002fea0003900000 */
[----:B------:R-:W1:Y:S02]  /*18580*/  @!P0 SYNCS.PHASECHK.TRANS64 P0, [R6+URZ+0x22800], R3 ;  /* 0x02280003060085a7 */ /* 0x000e64000800007f */
[----:B-1----:R-:W-:Y:S05]  /*18590*/  @!P0 BRA `(.L_x_11541) ;  /* 0xfffffffc00f08947 */ /* 0x002fea000383ffff */
[----:B------:R-:W-:Y:S05]  /*185a0*/  BRA `(.L_x_11735) ;  /* 0xfffffe9c00807947 */ /* 0x000fea000383ffff */
.L_x_11545:
[----:B0-----:R-:W-:-:S04]  /*185b0*/  IMAD.U32 R3, RZ, RZ, UR22 ;  /* 0x00000016ff037e24 */ /* 0x001fc8000f8e00ff */
[----:B------:R0:W2:Y:S03]  /*185c0*/  SYNCS.PHASECHK.TRANS64.TRYWAIT P1, [R3+URZ+0x22830], R8 ;  /* 0x02283008030075a7 */ /* 0x0000a6000802017f */
[----:B--2---:R-:W-:Y:S05]  /*185d0*/  @!P1 NANOSLEEP.SYNCS 0x989680 ;  /* 0x009896800000995d */ /* 0x004fea0003900000 */
[----:B------:R-:W2:Y:S02]  /*185e0*/  @!P1 SYNCS.PHASECHK.TRANS64 P1, [R3+URZ+0x22830], R8 ;  /* 0x02283008030095a7 */ /* 0x000ea4000802007f */
[----:B--2---:R-:W-:Y:S05]  /*185f0*/  @!P1 BRA `(.L_x_11545) ;  /* 0xfffffffc00ec9947 */ /* 0x004fea000383ffff */
[----:B------:R-:W-:Y:S05]  /*18600*/  BRA `(.L_x_11544) ;  /* 0xfffffe9c00a87947 */ /* 0x000fea000383ffff */
.L_x_11558:
[----:B-1----:R-:W-:-:S04]  /*18610*/  IMAD.U32 R9, RZ, RZ, UR22 ;  /* 0x00000016ff097e24 */ /* 0x002fc8000f8e00ff */
[----:B------:R1:W2:Y:S03]  /*18620*/  SYNCS.PHASECHK.TRANS64.TRYWAIT P1, [R9+URZ+0x22850], R8 ;  /* 0x02285008090075a7 */ /* 0x0002a6000802017f */
[----:B--2---:R-:W-:Y:S05]  /*18630*/  @!P1 NANOSLEEP.SYNCS 0x989680 ;  /* 0x009896800000995d */ /* 0x004fea0003900000 */
[----:B------:R-:W2:Y:S02]  /*18640*/  @!P1 SYNCS.PHASECHK.TRANS64 P1, [R9+URZ+0x22850], R8 ;  /* 0x02285008090095a7 */ /* 0x000ea4000802007f */
[----:B--2---:R-:W-:Y:S05]  /*18650*/  @!P1 BRA `(.L_x_11558) ;  /* 0xfffffffc00ec9947 */ /* 0x004fea000383ffff */
[----:B------:R-:W-:Y:S05]  /*18660*/  BRA `(.L_x_11557) ;  /* 0xfffffec000587947 */ /* 0x000fea000383ffff */
.L_x_11567:
[----:B-1----:R-:W-:-:S04]  /*18670*/  IMAD.U32 R4, RZ, RZ, UR26 ;  /* 0x0000001aff047e24 */ /* 0x002fc8000f8e00ff */
[----:B------:R1:W2:Y:S03]  /*18680*/  SYNCS.PHASECHK.TRANS64.TRYWAIT P1, [R4+URZ+0x22830], R7 ;  /* 0x02283007040075a7 */ /* 0x0002a6000802017f */
[----:B--2---:R-:W-:Y:S05]  /*18690*/  @!P1 NANOSLEEP.SYNCS 0x989680 ;  /* 0x009896800000995d */ /* 0x004fea0003900000 */
[----:B------:R-:W2:Y:S02]  /*186a0*/  @!P1 SYNCS.PHASECHK.TRANS64 P1, [R4+URZ+0x22830], R7 ;  /* 0x02283007040095a7 */ /* 0x000ea4000802007f */
[----:B--2---:R-:W-:Y:S05]  /*186b0*/  @!P1 BRA `(.L_x_11567) ;  /* 0xfffffffc00ec9947 */ /* 0x004fea000383ffff */
[----:B------:R-:W-:Y:S05]  /*186c0*/  BRA `(.L_x_11566) ;  /* 0xfffffec8000c7947 */ /* 0x000fea000383ffff */
.L_x_11580:
[----:B---3--:R-:W-:-:S04]  /*186d0*/  IMAD.U32 R8, RZ, RZ, UR26 ;  /* 0x0000001aff087e24 */ /* 0x008fc8000f8e00ff */
[----:B------:R3:W4:Y:S03]  /*186e0*/  SYNCS.PHASECHK.TRANS64.TRYWAIT P1, [R8+URZ+0x22850], R7 ;  /* 0x02285007080075a7 */ /* 0x000726000802017f */
[----:B----4-:R-:W-:Y:S05]  /*186f0*/  @!P1 NANOSLEEP.SYNCS 0x989680 ;  /* 0x009896800000995d */ /* 0x010fea0003900000 */
[----:B------:R-:W4:Y:S02]  /*18700*/  @!P1 SYNCS.PHASECHK.TRANS64 P1, [R8+URZ+0x22850], R7 ;  /* 0x02285007080095a7 */ /* 0x000f24000802007f */
[----:B----4-:R-:W-:Y:S05]  /*18710*/  @!P1 BRA `(.L_x_11580) ;  /* 0xfffffffc00ec9947 */ /* 0x010fea000383ffff */
[----:B------:R-:W-:Y:S05]  /*18720*/  BRA `(.L_x_11579) ;  /* 0xfffffef000dc7947 */ /* 0x000fea000383ffff */
.L_x_11590:
[----:B-12---:R-:W-:-:S04]  /*18730*/  IMAD.U32 R3, RZ, RZ, UR24 ;  /* 0x00000018ff037e24 */ /* 0x006fc8000f8e00ff */
[----:B------:R1:W2:Y:S03]  /*18740*/  SYNCS.PHASECHK.TRANS64.TRYWAIT P2, [R3+URZ+0x22830], R6 ;  /* 0x02283006030075a7 */ /* 0x0002a6000804017f */
[----:B--2---:R-:W-:Y:S05]  /*18750*/  @!P2 NANOSLEEP.SYNCS 0x989680 ;  /* 0x009896800000a95d */ /* 0x004fea0003900000 */
[----:B------:R-:W2:Y:S02]  /*18760*/  @!P2 SYNCS.PHASECHK.TRANS64 P2, [R3+URZ+0x22830], R6 ;  /* 0x022830060300a5a7 */ /* 0x000ea4000804007f */
[----:B--2---:R-:W-:Y:S05]  /*18770*/  @!P2 BRA `(.L_x_11590) ;  /* 0xfffffffc00eca947 */ /* 0x004fea000383ffff */
[----:B------:R-:W-:Y:S05]  /*18780*/  BRA `(.L_x_11589) ;  /* 0xfffffef8009c7947 */ /* 0x000fea000383ffff */
.L_x_11595:
[----:B---3--:R-:W-:-:S04]  /*18790*/  IMAD.U32 R9, RZ, RZ, UR24 ;  /* 0x00000018ff097e24 */ /* 0x008fc8000f8e00ff */
[----:B------:R3:W4:Y:S03]  /*187a0*/  SYNCS.PHASECHK.TRANS64.TRYWAIT P2, [R9+URZ+0x22850], R6 ;  /* 0x02285006090075a7 */ /* 0x000726000804017f */
[----:B----4-:R-:W-:Y:S05]  /*187b0*/  @!P2 NANOSLEEP.SYNCS 0x989680 ;  /* 0x009896800000a95d */ /* 0x010fea0003900000 */
[----:B------:R-:W4:Y:S02]  /*187c0*/  @!P2 SYNCS.PHASECHK.TRANS64 P2, [R9+URZ+0x22850], R6 ;  /* 0x022850060900a5a7 */ /* 0x000f24000804007f */
[----:B----4-:R-:W-:Y:S05]  /*187d0*/  @!P2 BRA `(.L_x_11595) ;  /* 0xfffffffc00eca947 */ /* 0x010fea000383ffff */
[----:B------:R-:W-:Y:S05]  /*187e0*/  BRA `(.L_x_11594) ;  /* 0xffffff1000bc7947 */ /* 0x000fea000383ffff */
.L_x_11602:
[----:B---3--:R-:W-:-:S04]  /*187f0*/  IMAD.U32 R4, RZ, RZ, UR23 ;  /* 0x00000017ff047e24 */ /* 0x008fc8000f8e00ff */
[----:B------:R3:W4:Y:S03]  /*18800*/  SYNCS.PHASECHK.TRANS64.TRYWAIT P1, [R4+URZ+0x22830], R7 ;  /* 0x02283007040075a7 */ /* 0x000726000802017f */
[----:B----4-:R-:W-:Y:S05]  /*18810*/  @!P1 NANOSLEEP.SYNCS 0x989680 ;  /* 0x009896800000995d */ /* 0x010fea0003900000 */
[----:B------:R-:W4:Y:S02]  /*18820*/  @!P1 SYNCS.PHASECHK.TRANS64 P1, [R4+URZ+0x22830], R7 ;  /* 0x02283007040095a7 */ /* 0x000f24000802007f */
[----:B----4-:R-:W-:Y:S05]  /*18830*/  @!P1 BRA `(.L_x_11602) ;  /* 0xfffffffc00ec9947 */ /* 0x010fea000383ffff */
[----:B------:R-:W-:Y:S05]  /*18840*/  BRA `(.L_x_11601) ;  /* 0xffffff1400d47947 */ /* 0x000fea000383ffff */
.L_x_11615:
[----:B---3--:R-:W-:-:S04]  /*18850*/  IMAD.U32 R8, RZ, RZ, UR23 ;  /* 0x00000017ff087e24 */ /* 0x008fc8000f8e00ff */
[----:B------:R3:W4:Y:S03]  /*18860*/  SYNCS.PHASECHK.TRANS64.TRYWAIT P1, [R8+URZ+0x22850], R7 ;  /* 0x02285007080075a7 */ /* 0x000726000802017f */
[----:B----4-:R-:W-:Y:S05]  /*18870*/  @!P1 NANOSLEEP.SYNCS 0x989680 ;  /* 0x009896800000995d */ /* 0x010fea0003900000 */
[----:B------:R-:W4:Y:S02]  /*18880*/  @!P1 SYNCS.PHASECHK.TRANS64 P1, [R8+URZ+0x22850], R7 ;  /* 0x02285007080095a7 */ /* 0x000f24000802007f */
[----:B----4-:R-:W-:Y:S05]  /*18890*/  @!P1 BRA `(.L_x_11615) ;  /* 0xfffffffc00ec9947 */ /* 0x010fea000383ffff */
[----:B------:R-:W-:Y:S05]  /*188a0*/  BRA `(.L_x_11614) ;  /* 0xffffff4000a47947 */ /* 0x000fea000383ffff */
.L_x_11672:
        /* <DEDUP_REMOVED lines=11> */
.L_x_11737:
[----:B------:R-:W-:Y:S05]  /*18960*/  BSYNC B0 ;  /* 0x0000000000007941 */ /* 0x000fea0003800000 */
.L_x_11736:
[----:B------:R-:W-:Y:S05]  /*18970*/  BRA `(.L_x_11738) ;  /* 0xffffffb800b87947 */ /* 0x000fea000383ffff */
.L_x_11675:
[----:B0-----:R0:W1:Y:S02]  /*18980*/  SYNCS.PHASECHK.TRANS64.TRYWAIT P0, [R19+URZ+0x22840], R0 ;  /* 0x02284000130075a7 */ /* 0x001064000800017f */
[----:B-1----:R-:W-:Y:S05]  /*18990*/  @!P0 NANOSLEEP.SYNCS 0x989680 ;  /* 0x009896800000895d */ /* 0x002fea0003900000 */
[----:B------:R-:W1:Y:S02]  /*189a0*/  @!P0 SYNCS.PHASECHK.TRANS64 P0, [R19+URZ+0x22840], R0 ;  /* 0x02284000130085a7 */ /* 0x000e64000800007f */
[----:B-1----:R-:W-:Y:S05]  /*189b0*/  @!P0 BRA `(.L_x_11675) ;  /* 0xfffffffc00f08947 */ /* 0x002fea000383ffff */
[----:B------:R-:W-:Y:S05]  /*189c0*/  BRA `(.L_x_11739) ;  /* 0xffffffbc00547947 */ /* 0x000fea000383ffff */
.L_x_11676:
        /* <DEDUP_REMOVED lines=8> */
.L_x_11741:
[----:B------:R-:W-:Y:S05]  /*18a50*/  BSYNC B0 ;  /* 0x0000000000007941 */ /* 0x000fea0003800000 */
.L_x_11740:
        /* <DEDUP_REMOVED lines=9> */
.L_x_11742:
[----:B------:R-:W-:Y:S02]  /*18af0*/  IMAD.MOV.U32 R13, RZ, RZ, R4 ;  /* 0x000000ffff0d7224 */ /* 0x000fe400078e0004 */
[----:B------:R-:W-:Y:S02]  /*18b00*/  IMAD.MOV.U32 R12, RZ, RZ, 0x1 ;  /* 0x00000001ff0c7424 */ /* 0x000fe400078e00ff */
[----:B------:R-:W-:-:S07]  /*18b10*/  IMAD.MOV.U32 R3, RZ, RZ, R14 ;  /* 0x000000ffff037224 */ /* 0x000fce00078e000e */
[----:B------:R-:W-:Y:S05]  /*18b20*/  WARPSYNC.COLLECTIVE R15, `(.L_x_11743) ;  /* 0x000000000f087348 */ /* 0x000fea0003c00000 */
[----:B------:R0:W1:Y:S02]  /*18b30*/  SHFL.IDX P6, R14, R13, R12, R11 ;  /* 0x0000000c0d0e7389 */ /* 0x00006400000c000b */
[----:B01----:R-:W-:Y:S01]  /*18b40*/  ENDCOLLECTIVE ;  /* 0x000000000000791b */ /* 0x003fe20003800000 */
.L_x_11743:
        /* <DEDUP_REMOVED lines=15> */
.L_x_11744:
[----:B------:R-:W-:Y:S02]  /*18c40*/  @P0 IMAD R6, R5, 0x2, R17 ;  /* 0x0000000205060824 */ /* 0x000fe400078e0211 */
[----:B------:R-:W-:Y:S02]  /*18c50*/  IMAD.MOV.U32 R13, RZ, RZ, R4 ;  /* 0x000000ffff0d7224 */ /* 0x000fe400078e0004 */
[----:B------:R-:W-:Y:S02]  /*18c60*/  IMAD.MOV.U32 R12, RZ, RZ, 0x2 ;  /* 0x00000002ff0c7424 */ /* 0x000fe400078e00ff */
[----:B------:R-:W-:-:S07]  /*18c70*/  IMAD.MOV.U32 R3, RZ, RZ, R14 ;  /* 0x000000ffff037224 */ /* 0x000fce00078e000e */
[----:B------:R-:W-:Y:S05]  /*18c80*/  WARPSYNC.COLLECTIVE R15, `(.L_x_11745) ;  /* 0x000000000f087348 */ /* 0x000fea0003c00000 */
[----:B------:R0:W1:Y:S02]  /*18c90*/  SHFL.IDX P6, R14, R13, R12, R11 ;  /* 0x0000000c0d0e7389 */ /* 0x00006400000c000b */
[----:B01----:R-:W-:Y:S01]  /*18ca0*/  ENDCOLLECTIVE ;  /* 0x000000000000791b */ /* 0x003fe20003800000 */
.L_x_11745:
        /* <DEDUP_REMOVED lines=15> */
.L_x_11746:
[----:B------:R-:W-:Y:S02]  /*18da0*/  @P0 IMAD R6, R5, 0x2, R17 ;  /* 0x0000000205060824 */ /* 0x000fe400078e0211 */
[----:B------:R-:W-:Y:S02]  /*18db0*/  IMAD.MOV.U32 R13, RZ, RZ, R4 ;  /* 0x000000ffff0d7224 */ /* 0x000fe400078e0004 */
[----:B------:R-:W-:Y:S02]  /*18dc0*/  IMAD.MOV.U32 R12, RZ, RZ, 0x3 ;  /* 0x00000003ff0c7424 */ /* 0x000fe400078e00ff */
[----:B------:R-:W-:-:S07]  /*18dd0*/  IMAD.MOV.U32 R3, RZ, RZ, R14 ;  /* 0x000000ffff037224 */ /* 0x000fce00078e000e */
[----:B------:R-:W-:Y:S05]  /*18de0*/  WARPSYNC.COLLECTIVE R15, `(.L_x_11747) ;  /* 0x000000000f087348 */ /* 0x000fea0003c00000 */
[----:B------:R0:W1:Y:S02]  /*18df0*/  SHFL.IDX P6, R14, R13, R12, R11 ;  /* 0x0000000c0d0e7389 */ /* 0x00006400000c000b */
[----:B01----:R-:W-:Y:S01]  /*18e00*/  ENDCOLLECTIVE ;  /* 0x000000000000791b */ /* 0x003fe20003800000 */
.L_x_11747:
        /* <DEDUP_REMOVED lines=15> */
.L_x_11748:
[----:B------:R-:W-:Y:S02]  /*18f00*/  @P0 IMAD R6, R5, 0x2, R17 ;  /* 0x0000000205060824 */ /* 0x000fe400078e0211 */
[----:B------:R-:W-:Y:S02]  /*18f10*/  IMAD.MOV.U32 R13, RZ, RZ, R4 ;  /* 0x000000ffff0d7224 */ /* 0x000fe400078e0004 */
[----:B------:R-:W-:Y:S02]  /*18f20*/  IMAD.MOV.U32 R12, RZ, RZ, 0x4 ;  /* 0x00000004ff0c7424 */ /* 0x000fe400078e00ff */
[----:B------:R-:W-:-:S07]  /*18f30*/  IMAD.MOV.U32 R3, RZ, RZ, R14 ;  /* 0x000000ffff037224 */ /* 0x000fce00078e000e */
[----:B------:R-:W-:Y:S05]  /*18f40*/  WARPSYNC.COLLECTIVE R15, `(.L_x_11749) ;  /* 0x000000000f087348 */ /* 0x000fea0003c00000 */
[----:B------:R0:W1:Y:S02]  /*18f50*/  SHFL.IDX P6, R14, R13, R12, R11 ;  /* 0x0000000c0d0e7389 */ /* 0x00006400000c000b */
[----:B01----:R-:W-:Y:S01]  /*18f60*/  ENDCOLLECTIVE ;  /* 0x000000000000791b */ /* 0x003fe20003800000 */
.L_x_11749:
        /* <DEDUP_REMOVED lines=15> */
.L_x_11750:
[----:B------:R-:W-:Y:S02]  /*19060*/  @P0 IMAD R6, R5, 0x2, R17 ;  /* 0x0000000205060824 */ /* 0x000fe400078e0211 */
[----:B------:R-:W-:Y:S02]  /*19070*/  IMAD.MOV.U32 R13, RZ, RZ, R4 ;  /* 0x000000ffff0d7224 */ /* 0x000fe400078e0004 */
[----:B------:R-:W-:Y:S02]  /*19080*/  IMAD.MOV.U32 R12, RZ, RZ, 0x5 ;  /* 0x00000005ff0c7424 */ /* 0x000fe400078e00ff */
[----:B------:R-:W-:-:S07]  /*19090*/  IMAD.MOV.U32 R3, RZ, RZ, R14 ;  /* 0x000000ffff037224 */ /* 0x000fce00078e000e */
[----:B------:R-:W-:Y:S05]  /*190a0*/  WARPSYNC.COLLECTIVE R15, `(.L_x_11751) ;  /* 0x000000000f087348 */ /* 0x000fea0003c00000 */
[----:B------:R0:W1:Y:S02]  /*190b0*/  SHFL.IDX P6, R14, R13, R12, R11 ;  /* 0x0000000c0d0e7389 */ /* 0x00006400000c000b */
[----:B01----:R-:W-:Y:S01]  /*190c0*/  ENDCOLLECTIVE ;  /* 0x000000000000791b */ /* 0x003fe20003800000 */
.L_x_11751:
        /* <DEDUP_REMOVED lines=10> */
.L_x_11752:
[----:B------:R-:W-:Y:S01]  /*19170*/  @!PT LDS RZ, [RZ] ;  /* 0x00000000fffff984 */ /* 0x000fe20000000800 */
[----:B------:R-:W-:Y:S01]  /*19180*/  @!PT LDS RZ, [RZ] ;  /* 0x00000000fffff984 */ /* 0x000fe20000000800 */
[----:B------:R-:W-:Y:S01]  /*19190*/  @!PT LDS RZ, [RZ] ;  /* 0x00000000fffff984 */ /* 0x000fe20000000800 */
[----:B------:R1:W-:Y:S01]  /*191a0*/  @P0 LDGSTS.E.BYPASS.LTC128B.128 [R6+0x1e400], desc[UR48][R2.64], !P2 ;  /* 0x1e40000002060fae */ /* 0x0003e2000d101d70 */
[----:B------:R-:W-:Y:S01]  /*191b0*/  IMAD.MOV.U32 R0, RZ, RZ, R14 ;  /* 0x000000ffff007224 */ /* 0x000fe200078e000e */
[----:B------:R-:W-:Y:S06]  /*191c0*/  BRA `(.L_x_11753) ;  /* 0xffffffb800b47947 */ /* 0x000fec000383ffff */
.L_x_11681:
[----:B------:R-:W-:Y:S02]  /*191d0*/  IMAD.MOV.U32 R13, RZ, RZ, R4 ;  /* 0x000000ffff0d7224 */ /* 0x000fe400078e0004 */
[----:B------:R-:W-:Y:S02]  /*191e0*/  IMAD.MOV.U32 R12, RZ, RZ, RZ ;  /* 0x000000ffff0c7224 */ /* 0x000fe400078e00ff */
[----:B------:R-:W-:Y:S02]  /*191f0*/  IMAD.MOV.U32 R11, RZ, RZ, 0x181f ;  /* 0x0000181fff0b7424 */ /* 0x000fe400078e00ff */
[----:B------:R-:W-:Y:S02]  /*19200*/  IMAD.MOV.U32 R15, RZ, RZ, -0x1 ;  /* 0xffffffffff0f7424 */ /* 0x000fe400078e00ff */
[----:B------:R-:W-:Y:S02]  /*19210*/  IMAD R35, R35, R6, RZ ;  /* 0x0000000623237224 */ /* 0x000fe400078e02ff */
[----:B------:R-:W-:-:S07]  /*19220*/  IMAD.IADD R33, R8, 0x1, R33 ;  /* 0x0000000108217824 */ /* 0x000fce00078e0221 */
[----:B-1----:R-:W-:Y:S05]  /*19230*/  WARPSYNC.COLLECTIVE R15, `(.L_x_11754) ;  /* 0x000000000f087348 */ /* 0x002fea0003c00000 */
[----:B------:R0:W2:Y:S02]  /*19240*/  SHFL.IDX P6, R14, R13, R12, R11 ;  /* 0x0000000c0d0e7389 */ /* 0x0000a400000c000b */
[----:B012---:R-:W-:Y:S01]  /*19250*/  ENDCOLLECTIVE ;  /* 0x000000000000791b */ /* 0x007fe20003800000 */
.L_x_11754:
[C---:B------:R-:W-:Y:S01]  /*19260*/  VIADD R6, R33.reuse, 0x10 ;  /* 0x0000001021067836 */ /* 0x040fe20000000000 */
[----:B------:R-:W-:Y:S01]  /*19270*/  ISETP.GE.AND P0, PT, R33, R35, PT ;  /* 0x000000232100720c */ /* 0x000fe20003f06270 */
[----:B------:R-:W-:Y:S02]  /*19280*/  IMAD.MOV.U32 R13, RZ, RZ, R0 ;  /* 0x000000ffff0d7224 */ /* 0x000fe400078e0000 */
[----:B------:R-:W-:-:S10]  /*19290*/  IMAD.MOV.U32 R2, RZ, RZ, R14 ;  /* 0x000000ffff027224 */ /* 0x000fd400078e000e */
[----:B------:R-:W-:Y:S05]  /*192a0*/  WARPSYNC.COLLECTIVE R15, `(.L_x_11755) ;  /* 0x000000000f087348 */ /* 0x000fea0003c00000 */
[----:B------:R0:W1:Y:S02]  /*192b0*/  SHFL.IDX P6, R14, R13, R12, R11 ;  /* 0x0000000c0d0e7389 */ /* 0x00006400000c000b */
[----:B01----:R-:W-:Y:S01]  /*192c0*/  ENDCOLLECTIVE ;  /* 0x000000000000791b */ /* 0x003fe20003800000 */
.L_x_11755:
[----:B------:R-:W-:Y:S02]  /*192d0*/  IMAD.MOV.U32 R13, RZ, RZ, R4 ;  /* 0x000000ffff0d7224 */ /* 0x000fe400078e0004 */
[----:B------:R-:W-:Y:S02]  /*192e0*/  IMAD.MOV.U32 R12, RZ, RZ, 0x1 ;  /* 0x00000001ff0c7424 */ /* 0x000fe400078e00ff */
[----:B------:R-:W-:-:S07]  /*192f0*/  IMAD.MOV.U32 R3, RZ, RZ, R14 ;  /* 0x000000ffff037224 */ /* 0x000fce00078e000e */
[----:B------:R-:W-:Y:S05]  /*19300*/  WARPSYNC.COLLECTIVE R15, `(.L_x_11756) ;  /* 0x000000000f087348 */ /* 0x000fea0003c00000 */
[----:B------:R0:W1:Y:S02]  /*19310*/  SHFL.IDX P6, R14, R13, R12, R11 ;  /* 0x0000000c0d0e7389 */ /* 0x00006400000c000b */
[----:B01----:R-:W-:Y:S01]  /*19320*/  ENDCOLLECTIVE ;  /* 0x000000000000791b */ /* 0x003fe20003800000 */
.L_x_11756:
        /* <DEDUP_REMOVED lines=15> */
.L_x_11757:
[----:B------:R-:W-:Y:S02]  /*19420*/  IMAD.MOV.U32 R13, RZ, RZ, R4 ;  /* 0x000000ffff0d7224 */ /* 0x000fe400078e0004 */
[----:B------:R-:W-:Y:S02]  /*19430*/  IMAD.MOV.U32 R12, RZ, RZ, 0x2 ;  /* 0x00000002ff0c7424 */ /* 0x000fe400078e00ff */
[----:B------:R-:W-:-:S07]  /*19440*/  IMAD.MOV.U32 R3, RZ, RZ, R14 ;  /* 0x000000ffff037224 */ /* 0x000fce00078e000e */
[----:B------:R-:W-:Y:S05]  /*19450*/  WARPSYNC.COLLECTIVE R15, `(.L_x_11758) ;  /* 0x000000000f087348 */ /* 0x000fea0003c00000 */
[----:B------:R0:W1:Y:S02]  /*19460*/  SHFL.IDX P6, R14, R13, R12, R11 ;  /* 0x0000000c0d0e7389 */ /* 0x00006400000c000b */
[----:B01----:R-:W-:Y:S01]  /*19470*/  ENDCOLLECTIVE ;  /* 0x000000000000791b */ /* 0x003fe20003800000 */
.L_x_11758:
        /* <DEDUP_REMOVED lines=16> */
.L_x_11759:
[----:B------:R-:W-:Y:S02]  /*19580*/  IMAD.MOV.U32 R13, RZ, RZ, R4 ;  /* 0x000000ffff0d7224 */ /* 0x000fe400078e0004 */
[----:B------:R-:W-:Y:S02]  /*19590*/  IMAD.MOV.U32 R12, RZ, RZ, 0x3 ;  /* 0x00000003ff0c7424 */ /* 0x000fe400078e00ff */
[----:B------:R-:W-:-:S07]  /*195a0*/  IMAD.MOV.U32 R3, RZ, RZ, R14 ;  /* 0x000000ffff037224 */ /* 0x000fce00078e000e */
[----:B------:R-:W-:Y:S05]  /*195b0*/  WARPSYNC.COLLECTIVE R15, `(.L_x_11760) ;  /* 0x000000000f087348 */ /* 0x000fea0003c00000 */
[----:B------:R0:W1:Y:S02]  /*195c0*/  SHFL.IDX P6, R14, R13, R12, R11 ;  /* 0x0000000c0d0e7389 */ /* 0x00006400000c000b */
[----:B01----:R-:W-:Y:S01]  /*195d0*/  ENDCOLLECTIVE ;  /* 0x000000000000791b */ /* 0x003fe20003800000 */
.L_x_11760:
        /* <DEDUP_REMOVED lines=16> */
.L_x_11761:
[----:B------:R-:W-:Y:S02]  /*196e0*/  IMAD.MOV.U32 R13, RZ, RZ, R4 ;  /* 0x000000ffff0d7224 */ /* 0x000fe400078e0004 */
[----:B------:R-:W-:Y:S02]  /*196f0*/  IMAD.MOV.U32 R12, RZ, RZ, 0x4 ;  /* 0x00000004ff0c7424 */ /* 0x000fe400078e00ff */
[----:B------:R-:W-:-:S07]  /*19700*/  IMAD.MOV.U32 R3, RZ, RZ, R14 ;  /* 0x000000ffff037224 */ /* 0x000fce00078e000e */
[----:B------:R-:W-:Y:S05]  /*19710*/  WARPSYNC.COLLECTIVE R15, `(.L_x_11762) ;  /* 0x000000000f087348 */ /* 0x000fea0003c00000 */
[----:B------:R0:W1:Y:S02]  /*19720*/  SHFL.IDX P6, R14, R13, R12, R11 ;  /* 0x0000000c0d0e7389 */ /* 0x00006400000c000b */
[----:B01----:R-:W-:Y:S01]  /*19730*/  ENDCOLLECTIVE ;  /* 0x000000000000791b */ /* 0x003fe20003800000 */
.L_x_11762:
        /* <DEDUP_REMOVED lines=16> */
.L_x_11763:
[----:B------:R-:W-:Y:S02]  /*19840*/  IMAD.MOV.U32 R13, RZ, RZ, R4 ;  /* 0x000000ffff0d7224 */ /* 0x000fe400078e0004 */
[----:B------:R-:W-:Y:S02]  /*19850*/  IMAD.MOV.U32 R12, RZ, RZ, 0x5 ;  /* 0x00000005ff0c7424 */ /* 0x000fe400078e00ff */
[----:B------:R-:W-:-:S07]  /*19860*/  IMAD.MOV.U32 R3, RZ, RZ, R14 ;  /* 0x000000ffff037224 */ /* 0x000fce00078e000e */
[----:B------:R-:W-:Y:S05]  /*19870*/  WARPSYNC.COLLECTIVE R15, `(.L_x_11764) ;  /* 0x000000000f087348 */ /* 0x000fea0003c00000 */
[----:B------:R0:W1:Y:S02]  /*19880*/  SHFL.IDX P6, R14, R13, R12, R11 ;  /* 0x0000000c0d0e7389 */ /* 0x00006400000c000b */
[----:B01----:R-:W-:Y:S01]  /*19890*/  ENDCOLLECTIVE ;  /* 0x000000000000791b */ /* 0x003fe20003800000 */
.L_x_11764:
        /* <DEDUP_REMOVED lines=16> */
.L_x_11765:
[----:B------:R-:W-:Y:S02]  /*199a0*/  IMAD.MOV.U32 R13, RZ, RZ, R4 ;  /* 0x000000ffff0d7224 */ /* 0x000fe400078e0004 */
[----:B------:R-:W-:Y:S02]  /*199b0*/  IMAD.MOV.U32 R12, RZ, RZ, 0x6 ;  /* 0x00000006ff0c7424 */ /* 0x000fe400078e00ff */
[----:B------:R-:W-:-:S07]  /*199c0*/  IMAD.MOV.U32 R3, RZ, RZ, R14 ;  /* 0x000000ffff037224 */ /* 0x000fce00078e000e */
[----:B------:R-:W-:Y:S05]  /*199d0*/  WARPSYNC.COLLECTIVE R15, `(.L_x_11766) ;  /* 0x000000000f087348 */ /* 0x000fea0003c00000 */
[----:B------:R0:W1:Y:S02]  /*199e0*/  SHFL.IDX P6, R14, R13, R12, R11 ;  /* 0x0000000c0d0e7389 */ /* 0x00006400000c000b */
[----:B01----:R-:W-:Y:S01]  /*199f0*/  ENDCOLLECTIVE ;  /* 0x000000000000791b */ /* 0x003fe20003800000 */
.L_x_11766:
        /* <DEDUP_REMOVED lines=16> */
.L_x_11767:
[----:B------:R-:W-:Y:S02]  /*19b00*/  IMAD.MOV.U32 R13, RZ, RZ, R4 ;  /* 0x000000ffff0d7224 */ /* 0x000fe400078e0004 */
[----:B------:R-:W-:Y:S02]  /*19b10*/  IMAD.MOV.U32 R12, RZ, RZ, 0x7 ;  /* 0x00000007ff0c7424 */ /* 0x000fe400078e00ff */
[----:B------:R-:W-:-:S07]  /*19b20*/  IMAD.MOV.U32 R3, RZ, RZ, R14 ;  /* 0x000000ffff037224 */ /* 0x000fce00078e000e */
[----:B------:R-:W-:Y:S05]  /*19b30*/  WARPSYNC.COLLECTIVE R15, `(.L_x_11768) ;  /* 0x000000000f087348 */ /* 0x000fea0003c00000 */
[----:B------:R0:W1:Y:S02]  /*19b40*/  SHFL.IDX P6, R14, R13, R12, R11 ;  /* 0x0000000c0d0e7389 */ /* 0x00006400000c000b */
[----:B01----:R-:W-:Y:S01]  /*19b50*/  ENDCOLLECTIVE ;  /* 0x000000000000791b */ /* 0x003fe20003800000 */
.L_x_11768:
        /* <DEDUP_REMOVED lines=14> */
.L_x_11769:
[----:B------:R-:W-:Y:S05]  /*19c40*/  BRA `(.L_x_11770) ;  /* 0xffffffb800dc7947 */ /* 0x000fea000383ffff */
.L_x_11684:
[----:B0-----:R0:W2:Y:S02]  /*19c50*/  SYNCS.PHASECHK.TRANS64.TRYWAIT P0, [R17+URZ+0x22820], R0 ;  /* 0x02282000110075a7 */ /* 0x0010a4000800017f */
[----:B--2---:R-:W-:Y:S05]  /*19c60*/  @!P0 NANOSLEEP.SYNCS 0x989680 ;  /* 0x009896800000895d */ /* 0x004fea0003900000 */
[----:B------:R-:W2:Y:S02]  /*19c70*/  @!P0 SYNCS.PHASECHK.TRANS64 P0, [R17+URZ+0x22820], R0 ;  /* 0x02282000110085a7 */ /* 0x000ea4000800007f */
[----:B--2---:R-:W-:Y:S05]  /*19c80*/  @!P0 BRA `(.L_x_11684) ;  /* 0xfffffffc00f08947 */ /* 0x004fea000383ffff */
[----:B------:R-:W-:Y:S05]  /*19c90*/  BRA `(.L_x_11771) ;  /* 0xffffffbc00387947 */ /* 0x000fea000383ffff */
.L_x_11687:
[----:B0-----:R0:W2:Y:S02]  /*19ca0*/  SYNCS.PHASECHK.TRANS64.TRYWAIT P0, [R19+URZ+0x22860], R0 ;  /* 0x02286000130075a7 */ /* 0x0010a4000800017f */
[----:B--2---:R-:W-:Y:S05]  /*19cb0*/  @!P0 NANOSLEEP.SYNCS 0x989680 ;  /* 0x009896800000895d */ /* 0x004fea0003900000 */
[----:B------:R-:W2:Y:S02]  /*19cc0*/  @!P0 SYNCS.PHASECHK.TRANS64 P0, [R19+URZ+0x22860], R0 ;  /* 0x02286000130085a7 */ /* 0x000ea4000800007f */
[----:B--2---:R-:W-:Y:S05]  /*19cd0*/  @!P0 BRA `(.L_x_11687) ;  /* 0xfffffffc00f08947 */ /* 0x004fea000383ffff */
[----:B------:R-:W-:Y:S05]  /*19ce0*/  BRA `(.L_x_11772) ;  /* 0xffffffbc00487947 */ /* 0x000fea000383ffff */
.L_x_11688:
        /* <DEDUP_REMOVED lines=8> */
.L_x_11774:
[----:B------:R-:W-:Y:S05]  /*19d70*/  BSYNC B0 ;  /* 0x0000000000007941 */ /* 0x000fea0003800000 */
.L_x_11773:
        /* <DEDUP_REMOVED lines=13> */
.L_x_11775:
        /* <DEDUP_REMOVED lines=9> */
.L_x_11776:
        /* <DEDUP_REMOVED lines=17> */
.L_x_11777:
[----:B------:R-:W-:Y:S02]  /*19ff0*/  IMAD.MOV.U32 R13, RZ, RZ, R6 ;  /* 0x000000ffff0d7224 */ /* 0x000fe400078e0006 */
[----:B------:R-:W-:Y:S01]  /*1a000*/  IMAD.MOV.U32 R12, RZ, RZ, 0x2 ;  /* 0x00000002ff0c7424 */ /* 0x000fe200078e00ff */
[----:B------:R-:W-:-:S13]  /*1a010*/  IADD3 R2, P3, R14, R0, RZ ;  /* 0x000000000e027210 */ /* 0x000fda0007f7e0ff */
[----:B------:R-:W-:Y:S05]  /*1a020*/  WARPSYNC.COLLECTIVE R15, `(.L_x_11778) ;  /* 0x000000000f087348 */ /* 0x000fea0003c00000 */
[----:B------:R0:W1:Y:S02]  /*1a030*/  SHFL.IDX P6, R14, R13, R12, R11 ;  /* 0x0000000c0d0e7389 */ /* 0x00006400000c000b */
[----:B01----:R-:W-:Y:S01]  /*1a040*/  ENDCOLLECTIVE ;  /* 0x000000000000791b */ /* 0x003fe20003800000 */
.L_x_11778:
        /* <DEDUP_REMOVED lines=17> */
.L_x_11779:
[----:B------:R-:W-:Y:S02]  /*1a160*/  IMAD.MOV.U32 R13, RZ, RZ, R6 ;  /* 0x000000ffff0d7224 */ /* 0x000fe400078e0006 */
[----:B------:R-:W-:Y:S01]  /*1a170*/  IMAD.MOV.U32 R12, RZ, RZ, 0x3 ;  /* 0x00000003ff0c7424 */ /* 0x000fe200078e00ff */
[----:B------:R-:W-:-:S13]  /*1a180*/  IADD3 R2, P3, R14, R0, RZ ;  /* 0x000000000e027210 */ /* 0x000fda0007f7e0ff */
[----:B------:R-:W-:Y:S05]  /*1a190*/  WARPSYNC.COLLECTIVE R15, `(.L_x_11780) ;  /* 0x000000000f087348 */ /* 0x000fea0003c00000 */
[----:B------:R0:W1:Y:S02]  /*1a1a0*/  SHFL.IDX P6, R14, R13, R12, R11 ;  /* 0x0000000c0d0e7389 */ /* 0x00006400000c000b */
[----:B01----:R-:W-:Y:S01]  /*1a1b0*/  ENDCOLLECTIVE ;  /* 0x000000000000791b */ /* 0x003fe20003800000 */
.L_x_11780:
        /* <DEDUP_REMOVED lines=17> */
.L_x_11781:
[----:B------:R-:W-:Y:S02]  /*1a2d0*/  IMAD.MOV.U32 R13, RZ, RZ, R6 ;  /* 0x000000ffff0d7224 */ /* 0x000fe400078e0006 */
[----:B------:R-:W-:Y:S01]  /*1a2e0*/  IMAD.MOV.U32 R12, RZ, RZ, 0x4 ;  /* 0x00000004ff0c7424 */ /* 0x000fe200078e00ff */
[----:B------:R-:W-:-:S13]  /*1a2f0*/  IADD3 R2, P3, R14, R0, RZ ;  /* 0x000000000e027210 */ /* 0x000fda0007f7e0ff */
[----:B------:R-:W-:Y:S05]  /*1a300*/  WARPSYNC.COLLECTIVE R15, `(.L_x_11782) ;  /* 0x000000000f087348 */ /* 0x000fea0003c00000 */
[----:B------:R0:W1:Y:S02]  /*1a310*/  SHFL.IDX P6, R14, R13, R12, R11 ;  /* 0x0000000c0d0e7389 */ /* 0x00006400000c000b */
[----:B01----:R-:W-:Y:S01]  /*1a320*/  ENDCOLLECTIVE ;  /* 0x000000000000791b */ /* 0x003fe20003800000 */
.L_x_11782:
        /* <DEDUP_REMOVED lines=17> */
.L_x_11783:
[----:B------:R-:W-:Y:S02]  /*1a440*/  IMAD.MOV.U32 R13, RZ, RZ, R6 ;  /* 0x000000ffff0d7224 */ /* 0x000fe400078e0006 */
[----:B------:R-:W-:Y:S01]  /*1a450*/  IMAD.MOV.U32 R12, RZ, RZ, 0x5 ;  /* 0x00000005ff0c7424 */ /* 0x000fe200078e00ff */
[----:B------:R-:W-:-:S13]  /*1a460*/  IADD3 R2, P3, R14, R0, RZ ;  /* 0x000000000e027210 */ /* 0x000fda0007f7e0ff */
[----:B------:R-:W-:Y:S05]  /*1a470*/  WARPSYNC.COLLECTIVE R15, `(.L_x_11784) ;  /* 0x000000000f087348 */ /* 0x000fea0003c00000 */
[----:B------:R0:W1:Y:S02]  /*1a480*/  SHFL.IDX P6, R14, R13, R12, R11 ;  /* 0x0000000c0d0e7389 */ /* 0x00006400000c000b */
[----:B01----:R-:W-:Y:S01]  /*1a490*/  ENDCOLLECTIVE ;  /* 0x000000000000791b */ /* 0x003fe20003800000 */
.L_x_11784:
        /* <DEDUP_REMOVED lines=12> */
.L_x_11785:
        /* <DEDUP_REMOVED lines=9> */
.L_x_11695:
[----:B0-----:R0:W2:Y:S02]  /*1a5f0*/  SYNCS.PHASECHK.TRANS64.TRYWAIT P0, [R10+URZ+0x22840], R20 ;  /* 0x022840140a0075a7 */ /* 0x0010a4000800017f */
[----:B--2---:R-:W-:Y:S05]  /*1a600*/  @!P0 NANOSLEEP.SYNCS 0x989680 ;  /* 0x009896800000895d */ /* 0x004fea0003900000 */
[----:B------:R-:W2:Y:S02]  /*1a610*/  @!P0 SYNCS.PHASECHK.TRANS64 P0, [R10+URZ+0x22840], R20 ;  /* 0x022840140a0085a7 */ /* 0x000ea4000800007f */
[----:B--2---:R-:W-:Y:S05]  /*1a620*/  @!P0 BRA `(.L_x_11695) ;  /* 0xfffffffc00f08947 */ /* 0x004fea000383ffff */
[----:B------:R-:W-:Y:S05]  /*1a630*/  BRA `(.L_x_11787) ;  /* 0xffffffbc00d47947 */ /* 0x000fea000383ffff */
.L_x_11696:
        /* <DEDUP_REMOVED lines=8> */
.L_x_11789:
[----:B------:R-:W-:Y:S05]  /*1a6c0*/  BSYNC B1 ;  /* 0x0000000000017941 */ /* 0x000fea0003800000 */
.L_x_11788:
        /* <DEDUP_REMOVED lines=9> */
.L_x_11790:
[----:B------:R-:W-:Y:S02]  /*1a760*/  IMAD.MOV.U32 R13, RZ, RZ, R8 ;  /* 0x000000ffff0d7224 */ /* 0x000fe400078e0008 */
[----:B------:R-:W-:Y:S02]  /*1a770*/  IMAD.MOV.U32 R12, RZ, RZ, 0x1 ;  /* 0x00000001ff0c7424 */ /* 0x000fe400078e00ff */
[----:B------:R-:W-:-:S07]  /*1a780*/  IMAD.MOV.U32 R2, RZ, RZ, R14 ;  /* 0x000000ffff027224 */ /* 0x000fce00078e000e */
[----:B------:R-:W-:Y:S05]  /*1a790*/  WARPSYNC.COLLECTIVE R15, `(.L_x_11791) ;  /* 0x000000000f087348 */ /* 0x000fea0003c00000 */
[----:B------:R0:W1:Y:S02]  /*1a7a0*/  SHFL.IDX P6, R14, R13, R12, R11 ;  /* 0x0000000c0d0e7389 */ /* 0x00006400000c000b */
[----:B01----:R-:W-:Y:S01]  /*1a7b0*/  ENDCOLLECTIVE ;  /* 0x000000000000791b */ /* 0x003fe20003800000 */
.L_x_11791:
        /* <DEDUP_REMOVED lines=11> */
.L_x_11792:
[----:B------:R-:W-:Y:S02]  /*1a870*/  IMAD.MOV.U32 R13, RZ, RZ, R8 ;  /* 0x000000ffff0d7224 */ /* 0x000fe400078e0008 */
[----:B------:R-:W-:Y:S02]  /*1a880*/  IMAD.MOV.U32 R12, RZ, RZ, 0x2 ;  /* 0x00000002ff0c7424 */ /* 0x000fe400078e00ff */
[----:B------:R-:W-:-:S07]  /*1a890*/  IMAD.MOV.U32 R2, RZ, RZ, R14 ;  /* 0x000000ffff027224 */ /* 0x000fce00078e000e */
[----:B------:R-:W-:Y:S05]  /*1a8a0*/  WARPSYNC.COLLECTIVE R15, `(.L_x_11793) ;  /* 0x000000000f087348 */ /* 0x000fea0003c00000 */
[----:B------:R0:W1:Y:S02]  /*1a8b0*/  SHFL.IDX P6, R14, R13, R12, R11 ;  /* 0x0000000c0d0e7389 */ /* 0x00006400000c000b */
[----:B01----:R-:W-:Y:S01]  /*1a8c0*/  ENDCOLLECTIVE ;  /* 0x000000000000791b */ /* 0x003fe20003800000 */
.L_x_11793:
        /* <DEDUP_REMOVED lines=11> */
.L_x_11794:
[----:B------:R-:W-:Y:S02]  /*1a980*/  IMAD.MOV.U32 R13, RZ, RZ, R8 ;  /* 0x000000ffff0d7224 */ /* 0x000fe400078e0008 */
[----:B------:R-:W-:Y:S02]  /*1a990*/  IMAD.MOV.U32 R12, RZ, RZ, 0x3 ;  /* 0x00000003ff0c7424 */ /* 0x000fe400078e00ff */
[----:B------:R-:W-:-:S07]  /*1a9a0*/  IMAD.MOV.U32 R2, RZ, RZ, R14 ;  /* 0x000000ffff027224 */ /* 0x000fce00078e000e */
[----:B------:R-:W-:Y:S05]  /*1a9b0*/  WARPSYNC.COLLECTIVE R15, `(.L_x_11795) ;  /* 0x000000000f087348 */ /* 0x000fea0003c00000 */
[----:B------:R0:W1:Y:S02]  /*1a9c0*/  SHFL.IDX P6, R14, R13, R12, R11 ;  /* 0x0000000c0d0e7389 */ /* 0x00006400000c000b */
[----:B01----:R-:W-:Y:S01]  /*1a9d0*/  ENDCOLLECTIVE ;  /* 0x000000000000791b */ /* 0x003fe20003800000 */
.L_x_11795:
        /* <DEDUP_REMOVED lines=11> */
.L_x_11796:
[----:B------:R-:W-:Y:S02]  /*1aa90*/  IMAD.MOV.U32 R13, RZ, RZ, R8 ;  /* 0x000000ffff0d7224 */ /* 0x000fe400078e0008 */
[----:B------:R-:W-:Y:S02]  /*1aaa0*/  IMAD.MOV.U32 R12, RZ, RZ, 0x4 ;  /* 0x00000004ff0c7424 */ /* 0x000fe400078e00ff */
[----:B------:R-:W-:-:S07]  /*1aab0*/  IMAD.MOV.U32 R2, RZ, RZ, R14 ;  /* 0x000000ffff027224 */ /* 0x000fce00078e000e */
[----:B------:R-:W-:Y:S05]  /*1aac0*/  WARPSYNC.COLLECTIVE R15, `(.L_x_11797) ;  /* 0x000000000f087348 */ /* 0x000fea0003c00000 */
[----:B------:R0:W1:Y:S02]  /*1aad0*/  SHFL.IDX P6, R14, R13, R12, R11 ;  /* 0x0000000c0d0e7389 */ /* 0x00006400000c000b */
[----:B01----:R-:W-:Y:S01]  /*1aae0*/  ENDCOLLECTIVE ;  /* 0x000000000000791b */ /* 0x003fe20003800000 */
.L_x_11797:
        /* <DEDUP_REMOVED lines=11> */
.L_x_11798:
[----:B------:R-:W-:Y:S02]  /*1aba0*/  IMAD.MOV.U32 R13, RZ, RZ, R8 ;  /* 0x000000ffff0d7224 */ /* 0x000fe400078e0008 */
[----:B------:R-:W-:Y:S02]  /*1abb0*/  IMAD.MOV.U32 R12, RZ, RZ, 0x5 ;  /* 0x00000005ff0c7424 */ /* 0x000fe400078e00ff */
[----:B------:R-:W-:-:S07]  /*1abc0*/  IMAD.MOV.U32 R2, RZ, RZ, R14 ;  /* 0x000000ffff027224 */ /* 0x000fce00078e000e */
[----:B------:R-:W-:Y:S05]  /*1abd0*/  WARPSYNC.COLLECTIVE R15, `(.L_x_11799) ;  /* 0x000000000f087348 */ /* 0x000fea0003c00000 */
[----:B------:R0:W1:Y:S02]  /*1abe0*/  SHFL.IDX P6, R14, R13, R12, R11 ;  /* 0x0000000c0d0e7389 */ /* 0x00006400000c000b */
[----:B01----:R-:W-:Y:S01]  /*1abf0*/  ENDCOLLECTIVE ;  /* 0x000000000000791b */ /* 0x003fe20003800000 */
.L_x_11799:
        /* <DEDUP_REMOVED lines=11> */
.L_x_11800:
[----:B------:R-:W-:Y:S05]  /*1acb0*/  BRA `(.L_x_11801) ;  /* 0xffffffb800fc7947 */ /* 0x000fea000383ffff */
.L_x_11701:
[----:B--2---:R2:W3:Y:S02]  /*1acc0*/  SYNCS.PHASECHK.TRANS64.TRYWAIT P0, [R10+URZ+0x22860], R20 ;  /* 0x022860140a0075a7 */ /* 0x0044e4000800017f */
[----:B---3--:R-:W-:Y:S05]  /*1acd0*/  @!P0 NANOSLEEP.SYNCS 0x989680 ;  /* 0x009896800000895d */ /* 0x008fea0003900000 */
[----:B------:R-:W3:Y:S02]  /*1ace0*/  @!P0 SYNCS.PHASECHK.TRANS64 P0, [R10+URZ+0x22860], R20 ;  /* 0x022860140a0085a7 */ /* 0x000ee4000800007f */
[----:B---3--:R-:W-:Y:S05]  /*1acf0*/  @!P0 BRA `(.L_x_11701) ;  /* 0xfffffffc00f08947 */ /* 0x008fea000383ffff */
[----:B------:R-:W-:Y:S05]  /*1ad00*/  BRA `(.L_x_11802) ;  /* 0xffffffbc004c7947 */ /* 0x000fea000383ffff */
.L_x_11702:
        /* <DEDUP_REMOVED lines=8> */
.L_x_11804:
[----:B------:R-:W-:Y:S05]  /*1ad90*/  BSYNC B1 ;  /* 0x0000000000017941 */ /* 0x000fea0003800000 */
.L_x_11803:
        /* <DEDUP_REMOVED lines=9> */
.L_x_11805:
[----:B------:R-:W-:Y:S02]  /*1ae30*/  IMAD.MOV.U32 R13, RZ, RZ, R22 ;  /* 0x000000ffff0d7224 */ /* 0x000fe400078e0016 */
[----:B------:R-:W-:Y:S01]  /*1ae40*/  IMAD.MOV.U32 R12, RZ, RZ, 0x1 ;  /* 0x00000001ff0c7424 */ /* 0x000fe200078e00ff */
[----:B------:R-:W-:-:S13]  /*1ae50*/  IADD3 R2, P0, R14, R0, RZ ;  /* 0x000000000e027210 */ /* 0x000fda0007f1e0ff */
[----:B------:R-:W-:Y:S05]  /*1ae60*/  WARPSYNC.COLLECTIVE R15, `(.L_x_11806) ;  /* 0x000000000f087348 */ /* 0x000fea0003c00000 */
[----:B------:R0:W1:Y:S02]  /*1ae70*/  SHFL.IDX P6, R14, R13, R12, R11 ;  /* 0x0000000c0d0e7389 */ /* 0x00006400000c000b */
[----:B01----:R-:W-:Y:S01]  /*1ae80*/  ENDCOLLECTIVE ;  /* 0x000000000000791b */ /* 0x003fe20003800000 */
.L_x_11806:
        /* <DEDUP_REMOVED lines=13> */
.L_x_11807:
[----:B------:R-:W-:Y:S02]  /*1af60*/  IMAD.MOV.U32 R13, RZ, RZ, R22 ;  /* 0x000000ffff0d7224 */ /* 0x000fe400078e0016 */
[----:B------:R-:W-:Y:S01]  /*1af70*/  IMAD.MOV.U32 R12, RZ, RZ, 0x2 ;  /* 0x00000002ff0c7424 */ /* 0x000fe200078e00ff */
[----:B------:R-:W-:-:S13]  /*1af80*/  IADD3 R2, P0, R14, R0, RZ ;  /* 0x000000000e027210 */ /* 0x000fda0007f1e0ff */
[----:B------:R-:W-:Y:S05]  /*1af90*/  WARPSYNC.COLLECTIVE R15, `(.L_x_11808) ;  /* 0x000000000f087348 */ /* 0x000fea0003c00000 */
[----:B------:R0:W1:Y:S02]  /*1afa0*/  SHFL.IDX P6, R14, R13, R12, R11 ;  /* 0x0000000c0d0e7389 */ /* 0x00006400000c000b */
[----:B01----:R-:W-:Y:S01]  /*1afb0*/  ENDCOLLECTIVE ;  /* 0x000000000000791b */ /* 0x003fe20003800000 */
.L_x_11808:
        /* <DEDUP_REMOVED lines=13> */
.L_x_11809:
[----:B------:R-:W-:Y:S02]  /*1b090*/  IMAD.MOV.U32 R13, RZ, RZ, R22 ;  /* 0x000000ffff0d7224 */ /* 0x000fe400078e0016 */
[----:B------:R-:W-:Y:S02]  /*1b0a0*/  IMAD.MOV.U32 R12, RZ, RZ, 0x3 ;  /* 0x00000003ff0c7424 */ /* 0x000fe400078e00ff */
[----:B------:R-:W-:-:S07]  /*1b0b0*/  IMAD.MOV.U32 R8, RZ, RZ, R14 ;  /* 0x000000ffff087224 */ /* 0x000fce00078e000e */
[----:B------:R-:W-:Y:S05]  /*1b0c0*/  WARPSYNC.COLLECTIVE R15, `(.L_x_11810) ;  /* 0x000000000f087348 */ /* 0x000fea0003c00000 */
[----:B------:R0:W1:Y:S02]  /*1b0d0*/  SHFL.IDX P6, R14, R13, R12, R11 ;  /* 0x0000000c0d0e7389 */ /* 0x00006400000c000b */
[----:B01----:R-:W-:Y:S01]  /*1b0e0*/  ENDCOLLECTIVE ;  /* 0x000000000000791b */ /* 0x003fe20003800000 */
.L_x_11810:
        /* <DEDUP_REMOVED lines=14> */
.L_x_11811:
[----:B------:R-:W-:Y:S02]  /*1b1d0*/  IMAD.MOV.U32 R13, RZ, RZ, R22 ;  /* 0x000000ffff0d7224 */ /* 0x000fe400078e0016 */
[----:B------:R-:W-:Y:S01]  /*1b1e0*/  IMAD.MOV.U32 R12, RZ, RZ, 0x4 ;  /* 0x00000004ff0c7424 */ /* 0x000fe200078e00ff */
[----:B------:R-:W-:-:S13]  /*1b1f0*/  IADD3 R2, P0, R14, R0, RZ ;  /* 0x000000000e027210 */ /* 0x000fda0007f1e0ff */
[----:B------:R-:W-:Y:S05]  /*1b200*/  WARPSYNC.COLLECTIVE R15, `(.L_x_11812) ;  /* 0x000000000f087348 */ /* 0x000fea0003c00000 */
[----:B------:R0:W1:Y:S02]  /*1b210*/  SHFL.IDX P6, R14, R13, R12, R11 ;  /* 0x0000000c0d0e7389 */ /* 0x00006400000c000b */
[----:B01----:R-:W-:Y:S01]  /*1b220*/  ENDCOLLECTIVE ;  /* 0x000000000000791b */ /* 0x003fe20003800000 */
.L_x_11812:
        /* <DEDUP_REMOVED lines=13> */
.L_x_11813:
[----:B------:R-:W-:Y:S02]  /*1b300*/  IMAD.MOV.U32 R13, RZ, RZ, R22 ;  /* 0x000000ffff0d7224 */ /* 0x000fe400078e0016 */
[----:B------:R-:W-:Y:S01]  /*1b310*/  IMAD.MOV.U32 R12, RZ, RZ, 0x5 ;  /* 0x00000005ff0c7424 */ /* 0x000fe200078e00ff */
[----:B------:R-:W-:-:S13]  /*1b320*/  IADD3 R2, P0, R14, R0, RZ ;  /* 0x000000000e027210 */ /* 0x000fda0007f1e0ff */
[----:B------:R-:W-:Y:S05]  /*1b330*/  WARPSYNC.COLLECTIVE R15, `(.L_x_11814) ;  /* 0x000000000f087348 */ /* 0x000fea0003c00000 */
[----:B------:R0:W1:Y:S02]  /*1b340*/  SHFL.IDX P6, R14, R13, R12, R11 ;  /* 0x0000000c0d0e7389 */ /* 0x00006400000c000b */
[----:B01----:R-:W-:Y:S01]  /*1b350*/  ENDCOLLECTIVE ;  /* 0x000000000000791b */ /* 0x003fe20003800000 */
.L_x_11814:
        /* <DEDUP_REMOVED lines=13> */
.L_x_11815:
[----:B------:R-:W-:Y:S05]  /*1b430*/  BRA `(.L_x_11816) ;  /* 0xffffffb8008c7947 */ /* 0x000fea000383ffff */
.L_x_11710:
        /* <DEDUP_REMOVED lines=8> */
.L_x_11818:
[----:B------:R-:W-:Y:S05]  /*1b4c0*/  BSYNC B0 ;  /* 0x0000000000007941 */ /* 0x000fea0003800000 */
.L_x_11817:
        /* <DEDUP_REMOVED lines=9> */
.L_x_11819:
        /* <DEDUP_REMOVED lines=24> */
.L_x_11820:
[----:B------:R-:W-:Y:S01]  /*1b6e0*/  IMAD.MOV.U32 R12, RZ, RZ, 0x2 ;  /* 0x00000002ff0c7424 */ /* 0x000fe200078e00ff */
[----:B------:R-:W-:-:S05]  /*1b6f0*/  SEL R14, R14, RZ, P1 ;  /* 0x000000ff0e0e7207 */ /* 0x000fca0000800000 */
[----:B------:R-:W-:-:S04]  /*1b700*/  IMAD.IADD R5, R13, 0x1, R14 ;  /* 0x000000010d057824 */ /* 0x000fc800078e020e */
[----:B------:R-:W-:-:S07]  /*1b710*/  IMAD.MOV.U32 R13, RZ, RZ, R5 ;  /* 0x000000ffff0d7224 */ /* 0x000fce00078e0005 */
[----:B------:R-:W-:Y:S05]  /*1b720*/  WARPSYNC.COLLECTIVE R15, `(.L_x_11821) ;  /* 0x000000000f087348 */ /* 0x000fea0003c00000 */
[----:B------:R0:W1:Y:S02]  /*1b730*/  SHFL.UP P6, R14, R13, R12, R11 ;  /* 0x0400000c0d0e7389 */ /* 0x00006400000c000b */
[----:B01----:R-:W-:Y:S01]  /*1b740*/  ENDCOLLECTIVE ;  /* 0x000000000000791b */ /* 0x003fe20003800000 */
.L_x_11821:
[----:B------:R-:W-:Y:S01]  /*1b750*/  IMAD.MOV.U32 R12, RZ, RZ, 0x4 ;  /* 0x00000004ff0c7424 */ /* 0x000fe200078e00ff */
[----:B------:R-:W-:-:S05]  /*1b760*/  SEL R2, R14, RZ, P2 ;  /* 0x000000ff0e027207 */ /* 0x000fca0001000000 */
[----:B------:R-:W-:-:S04]  /*1b770*/  IMAD.IADD R2, R5, 0x1, R2 ;  /* 0x0000000105027824 */ /* 0x000fc800078e0202 */
[----:B------:R-:W-:-:S07]  /*1b780*/  IMAD.MOV.U32 R13, RZ, RZ, R2 ;  /* 0x000000ffff0d7224 */ /* 0x000fce00078e0002 */
[----:B------:R-:W-:Y:S05]  /*1b790*/  WARPSYNC.COLLECTIVE R15, `(.L_x_11822) ;  /* 0x000000000f087348 */ /* 0x000fea0003c00000 */
[----:B------:R0:W1:Y:S02]  /*1b7a0*/  SHFL.UP P6, R14, R13, R12, R11 ;  /* 0x0400000c0d0e7389 */ /* 0x00006400000c000b */
[----:B01----:R-:W-:Y:S01]  /*1b7b0*/  ENDCOLLECTIVE ;  /* 0x000000000000791b */ /* 0x003fe20003800000 */
.L_x_11822:
[----:B------:R-:W-:Y:S01]  /*1b7c0*/  IMAD.MOV.U32 R12, RZ, RZ, 0x8 ;  /* 0x00000008ff0c7424 */ /* 0x000fe200078e00ff */
[----:B------:R-:W-:-:S05]  /*1b7d0*/  SEL R3, R14, RZ, P3 ;  /* 0x000000ff0e037207 */ /* 0x000fca0001800000 */
[----:B------:R-:W-:-:S04]  /*1b7e0*/  IMAD.IADD R3, R2, 0x1, R3 ;  /* 0x0000000102037824 */ /* 0x000fc800078e0203 */
[----:B------:R-:W-:-:S07]  /*1b7f0*/  IMAD.MOV.U32 R13, RZ, RZ, R3 ;  /* 0x000000ffff0d7224 */ /* 0x000fce00078e0003 */
[----:B------:R-:W-:Y:S05]  /*1b800*/  WARPSYNC.COLLECTIVE R15, `(.L_x_11823) ;  /* 0x000000000f087348 */ /* 0x000fea0003c00000 */
[----:B------:R0:W1:Y:S02]  /*1b810*/  SHFL.UP P6, R14, R13, R12, R11 ;  /* 0x0400000c0d0e7389 */ /* 0x00006400000c000b */
[----:B01----:R-:W-:Y:S01]  /*1b820*/  ENDCOLLECTIVE ;  /* 0x000000000000791b */ /* 0x003fe20003800000 */
.L_x_11823:
[----:B------:R-:W-:Y:S01]  /*1b830*/  IMAD.MOV.U32 R12, RZ, RZ, 0x10 ;  /* 0x00000010ff0c7424 */ /* 0x000fe200078e00ff */
[----:B------:R-:W-:-:S05]  /*1b840*/  SEL R14, R14, RZ, P4 ;  /* 0x000000ff0e0e7207 */ /* 0x000fca0002000000 */
[----:B------:R-:W-:-:S04]  /*1b850*/  IMAD.IADD R5, R3, 0x1, R14 ;  /* 0x0000000103057824 */ /* 0x000fc800078e020e */
[----:B------:R-:W-:-:S07]  /*1b860*/  IMAD.MOV.U32 R13, RZ, RZ, R5 ;  /* 0x000000ffff0d7224 */ /* 0x000fce00078e0005 */
[----:B------:R-:W-:Y:S05]  /*1b870*/  WARPSYNC.COLLECTIVE R15, `(.L_x_11824) ;  /* 0x000000000f087348 */ /* 0x000fea0003c00000 */
[----:B------:R0:W1:Y:S02]  /*1b880*/  SHFL.UP P6, R14, R13, R12, R11 ;  /* 0x0400000c0d0e7389 */ /* 0x00006400000c000b */
[----:B01----:R-:W-:Y:S01]  /*1b890*/  ENDCOLLECTIVE ;  /* 0x000000000000791b */ /* 0x003fe20003800000 */
.L_x_11824:
        /* <DEDUP_REMOVED lines=8> */
.L_x_11825:
[----:B------:R-:W-:Y:S05]  /*1b920*/  BRA `(.L_x_11826) ;  /* 0xffffffb800ec7947 */ /* 0x000fea000383ffff */
.L_x_11713:
[----:B------:R-:W-:Y:S01]  /*1b930*/  BSSY B0, `(.L_x_11827) ;  /* 0x0000007000007945 */ /* 0x000fe20003800000 */
[----:B------:R-:W-:Y:S02]  /*1b940*/  IMAD.MOV.U32 R12, RZ, RZ, 0x1 ;  /* 0x00000001ff0c7424 */ /* 0x000fe400078e00ff */
[----:B------:R-:W-:Y:S02]  /*1b950*/  IMAD.MOV.U32 R11, RZ, RZ, RZ ;  /* 0x000000ffff0b7224 */ /* 0x000fe400078e00ff */
[----:B------:R-:W-:-:S07]  /*1b960*/  IMAD.MOV.U32 R15, RZ, RZ, -0x1 ;  /* 0xffffffffff0f7424 */ /* 0x000fce00078e00ff */
[----:B01----:R-:W-:Y:S05]  /*1b970*/  WARPSYNC.COLLECTIVE R15, `(.L_x_11828) ;  /* 0x000000000f087348 */ /* 0x003fea0003c00000 */
[----:B------:R2:W3:Y:S02]  /*1b980*/  SHFL.UP P6, R14, R13, R12, R11 ;  /* 0x0400000c0d0e7389 */ /* 0x0004e400000c000b */
[----:B0123--:R-:W-:Y:S01]  /*1b990*/  ENDCOLLECTIVE ;  /* 0x000000000000791b */ /* 0x00ffe20003800000 */
.L_x_11828:
[----:B------:R-:W-:Y:S05]  /*1b9a0*/  BSYNC B0 ;  /* 0x0000000000007941 */ /* 0x000fea0003800000 */
.L_x_11827:
        /* <DEDUP_REMOVED lines=8> */
.L_x_11829:
[----:B------:R-:W-:Y:S01]  /*1ba30*/  IMAD.MOV.U32 R12, RZ, RZ, 0x4 ;  /* 0x00000004ff0c7424 */ /* 0x000fe200078e00ff */
[----:B------:R-:W-:-:S05]  /*1ba40*/  SEL R2, R14, RZ, P2 ;  /* 0x000000ff0e027207 */ /* 0x000fca0001000000 */
[----:B------:R-:W-:-:S04]  /*1ba50*/  IMAD.IADD R2, R13, 0x1, R2 ;  /* 0x000000010d027824 */ /* 0x000fc800078e0202 */
[----:B------:R-:W-:-:S07]  /*1ba60*/  IMAD.MOV.U32 R13, RZ, RZ, R2 ;  /* 0x000000ffff0d7224 */ /* 0x000fce00078e0002 */
[----:B------:R-:W-:Y:S05]  /*1ba70*/  WARPSYNC.COLLECTIVE R15, `(.L_x_11830) ;  /* 0x000000000f087348 */ /* 0x000fea0003c00000 */
[----:B------:R0:W1:Y:S02]  /*1ba80*/  SHFL.UP P6, R14, R13, R12, R11 ;  /* 0x0400000c0d0e7389 */ /* 0x00006400000c000b */
[----:B01----:R-:W-:Y:S01]  /*1ba90*/  ENDCOLLECTIVE ;  /* 0x000000000000791b */ /* 0x003fe20003800000 */
.L_x_11830:
[----:B------:R-:W-:Y:S01]  /*1baa0*/  IMAD.MOV.U32 R12, RZ, RZ, 0x8 ;  /* 0x00000008ff0c7424 */ /* 0x000fe200078e00ff */
[----:B------:R-:W-:-:S05]  /*1bab0*/  SEL R3, R14, RZ, P3 ;  /* 0x000000ff0e037207 */ /* 0x000fca0001800000 */
[----:B------:R-:W-:-:S04]  /*1bac0*/  IMAD.IADD R3, R2, 0x1, R3 ;  /* 0x0000000102037824 */ /* 0x000fc800078e0203 */
[----:B------:R-:W-:-:S07]  /*1bad0*/  IMAD.MOV.U32 R13, RZ, RZ, R3 ;  /* 0x000000ffff0d7224 */ /* 0x000fce00078e0003 */
[----:B------:R-:W-:Y:S05]  /*1bae0*/  WARPSYNC.COLLECTIVE R15, `(.L_x_11831) ;  /* 0x000000000f087348 */ /* 0x000fea0003c00000 */
[----:B------:R0:W1:Y:S02]  /*1baf0*/  SHFL.UP P6, R14, R13, R12, R11 ;  /* 0x0400000c0d0e7389 */ /* 0x00006400000c000b */
[----:B01----:R-:W-:Y:S01]  /*1bb00*/  ENDCOLLECTIVE ;  /* 0x000000000000791b */ /* 0x003fe20003800000 */
.L_x_11831:
[----:B------:R-:W-:Y:S01]  /*1bb10*/  IMAD.MOV.U32 R12, RZ, RZ, 0x10 ;  /* 0x00000010ff0c7424 */ /* 0x000fe200078e00ff */
[----:B------:R-:W-:-:S05]  /*1bb20*/  SEL R14, R14, RZ, P4 ;  /* 0x000000ff0e0e7207 */ /* 0x000fca0002000000 */
[----:B------:R-:W-:-:S04]  /*1bb30*/  IMAD.IADD R5, R3, 0x1, R14 ;  /* 0x0000000103057824 */ /* 0x000fc800078e020e */
[----:B------:R-:W-:-:S07]  /*1bb40*/  IMAD.MOV.U32 R13, RZ, RZ, R5 ;  /* 0x000000ffff0d7224 */ /* 0x000fce00078e0005 */
[----:B------:R-:W-:Y:S05]  /*1bb50*/  WARPSYNC.COLLECTIVE R15, `(.L_x_11832) ;  /* 0x000000000f087348 */ /* 0x000fea0003c00000 */
[----:B------:R0:W1:Y:S02]  /*1bb60*/  SHFL.UP P6, R14, R13, R12, R11 ;  /* 0x0400000c0d0e7389 */ /* 0x00006400000c000b */
[----:B01----:R-:W-:Y:S01]  /*1bb70*/  ENDCOLLECTIVE ;  /* 0x000000000000791b */ /* 0x003fe20003800000 */
.L_x_11832:
        /* <DEDUP_REMOVED lines=8> */
.L_x_11833:
[----:B------:R-:W-:Y:S05]  /*1bc00*/  BRA `(.L_x_11834) ;  /* 0xffffffb800d87947 */ /* 0x000fea000383ffff */
.L_x_11715:
[----:B------:R-:W-:Y:S01]  /*1bc10*/  BSSY B0, `(.L_x_11835) ;  /* 0x0000006000007945 */ /* 0x000fe20003800000 */
[----:B------:R-:W-:Y:S01]  /*1bc20*/  PLOP3.LUT P6, PT, P6, PT, PT, 0x8, 0x0 ;  /* 0x000000000000781c */ /* 0x000fe200037ce170 */
[----:B------:R-:W-:-:S12]  /*1bc30*/  IMAD.MOV.U32 R15, RZ, RZ, -0x1 ;  /* 0xffffffffff0f7424 */ /* 0x000fd800078e00ff */
[----:B012---:R-:W-:Y:S05]  /*1bc40*/  WARPSYNC.COLLECTIVE R15, `(.L_x_11836) ;  /* 0x000000000f087348 */ /* 0x007fea0003c00000 */
[----:B------:R-:W-:Y:S01]  /*1bc50*/  VOTE.ANY R14, PT, P6 ;  /* 0x00000000000e7806 */ /* 0x000fe200030e0100 */
[----:B012---:R-:W-:Y:S06]  /*1bc60*/  ENDCOLLECTIVE ;  /* 0x000000000000791b */ /* 0x007fec0003800000 */
.L_x_11836:
[----:B------:R-:W-:Y:S05]  /*1bc70*/  BSYNC B0 ;  /* 0x0000000000007941 */ /* 0x000fea0003800000 */
.L_x_11835:
        /* <DEDUP_REMOVED lines=8> */
.L_x_11837:
[----:B------:R-:W-:Y:S02]  /*1bd00*/  IMAD.IADD R27, R12, 0x1, R27 ;  /* 0x000000010c1b7824 */ /* 0x000fe400078e021b */
[----:B------:R-:W-:Y:S02]  /*1bd10*/  IMAD.MOV.U32 R13, RZ, RZ, R4 ;  /* 0x000000ffff0d7224 */ /* 0x000fe400078e0004 */
[----:B------:R-:W-:-:S07]  /*1bd20*/  IMAD.MOV.U32 R25, RZ, RZ, R14 ;  /* 0x000000ffff197224 */ /* 0x000fce00078e000e */
[----:B------:R-:W-:Y:S05]  /*1bd30*/  WARPSYNC.COLLECTIVE R15, `(.L_x_11838) ;  /* 0x000000000f087348 */ /* 0x000fea0003c00000 */
[----:B------:R0:W1:Y:S02]  /*1bd40*/  SHFL.IDX P6, R14, R13, R12, R11 ;  /* 0x0000000c0d0e7389 */ /* 0x00006400000c000b */
[----:B01----:R-:W-:Y:S01]  /*1bd50*/  ENDCOLLECTIVE ;  /* 0x000000000000791b */ /* 0x003fe20003800000 */
.L_x_11838:
[----:B------:R-:W-:Y:S01]  /*1bd60*/  IMAD.MOV.U32 R4, RZ, RZ, R14 ;  /* 0x000000ffff047224 */ /* 0x000fe200078e000e */
[----:B------:R-:W-:Y:S06]  /*1bd70*/  BRA `(.L_x_11839) ;  /* 0xffffffb800bc7947 */ /* 0x000fec000383ffff */
.L_x_11717:
[----:B------:R-:W-:Y:S01]  /*1bd80*/  BSSY B0, `(.L_x_11840) ;  /* 0x0000007000007945 */ /* 0x000fe20003800000 */
[----:B------:R-:W-:Y:S02]  /*1bd90*/  IMAD.MOV.U32 R13, RZ, RZ, R2 ;  /* 0x000000ffff0d7224 */ /* 0x000fe400078e0002 */
[----:B------:R-:W-:Y:S02]  /*1bda0*/  IMAD.MOV.U32 R11, RZ, RZ, 0x1f ;  /* 0x0000001fff0b7424 */ /* 0x000fe400078e00ff */
[----:B------:R-:W-:-:S07]  /*1bdb0*/  IMAD.MOV.U32 R15, RZ, RZ, -0x1 ;  /* 0xffffffffff0f7424 */ /* 0x000fce00078e00ff */
[----:B012-4-:R-:W-:Y:S05]  /*1bdc0*/  WARPSYNC.COLLECTIVE R15, `(.L_x_11841) ;  /* 0x000000000f087348 */ /* 0x017fea0003c00000 */
[----:B------:R3:W0:Y:S02]  /*1bdd0*/  SHFL.IDX P6, R14, R13, R12, R11 ;  /* 0x0000000c0d0e7389 */ /* 0x00062400000c000b */
[----:B01234-:R-:W-:Y:S01]  /*1bde0*/  ENDCOLLECTIVE ;  /* 0x000000000000791b */ /* 0x01ffe20003800000 */
.L_x_11841:
[----:B------:R-:W-:Y:S05]  /*1bdf0*/  BSYNC B0 ;  /* 0x0000000000007941 */ /* 0x000fea0003800000 */
.L_x_11840:
[----:B------:R-:W-:Y:S01]  /*1be00*/  IMAD.MOV.U32 R6, RZ, RZ, R14 ;  /* 0x000000ffff067224 */ /* 0x000fe200078e000e */
[----:B------:R-:W-:Y:S06]  /*1be10*/  BRA `(.L_x_11716) ;  /* 0xffffffb800ac7947 */ /* 0x000fec000383ffff */
.L_x_11723:
[----:B-1----:R1:W3:Y:S02]  /*1be20*/  SYNCS.PHASECHK.TRANS64.TRYWAIT P0, [R5+URZ+0x22820], R0 ;  /* 0x02282000050075a7 */ /* 0x0022e4000800017f */
[----:B---3--:R-:W-:Y:S05]  /*1be30*/  @!P0 NANOSLEEP.SYNCS 0x989680 ;  /* 0x009896800000895d */ /* 0x008fea0003900000 */
[----:B------:R-:W3:Y:S02]  /*1be40*/  @!P0 SYNCS.PHASECHK.TRANS64 P0, [R5+URZ+0x22820], R0 ;  /* 0x02282000050085a7 */ /* 0x000ee4000800007f */
[----:B---3--:R-:W-:Y:S05]  /*1be50*/  @!P0 BRA `(.L_x_11723) ;  /* 0xfffffffc00f08947 */ /* 0x008fea000383ffff */
[----:B------:R-:W-:Y:S05]  /*1be60*/  BRA `(.L_x_11842) ;  /* 0xffffffc400047947 */ /* 0x000fea000383ffff */
.L_x_11724:
        /* <DEDUP_REMOVED lines=11> */
.L_x_11844:
[----:B------:R-:W-:Y:S05]  /*1bf20*/  BSYNC B0 ;  /* 0x0000000000007941 */ /* 0x000fea0003800000 */
.L_x_11843:
[----:B------:R-:W-:Y:S05]  /*1bf30*/  BRA `(.L_x_11845) ;  /* 0xffffffc000ec7947 */ /* 0x000fea000383ffff */
.L_x_11727:
[----:B------:R-:W-:Y:S01]  /*1bf40*/  BSSY B1, `(.L_x_11846) ;  /* 0x0000006000017945 */ /* 0x000fe20003800000 */
[----:B------:R-:W-:-:S07]  /*1bf50*/  IMAD.MOV.U32 R15, RZ, RZ, -0x1 ;  /* 0xffffffffff0f7424 */ /* 0x000fce00078e00ff */
[----:B012-4-:R-:W-:Y:S05]  /*1bf60*/  WARPSYNC.COLLECTIVE R15, `(.L_x_11847) ;  /* 0x000000000f0c7348 */ /* 0x017fea0003c00000 */
[----:B------:R-:W-:Y:S02]  /*1bf70*/  ELECT P6, UR62, PT ;  /* 0x00000000003e782f */ /* 0x000fe400038c0000 */
[----:B------:R-:W-:Y:S01]  /*1bf80*/  MOV R14, UR62 ;  /* 0x0000003e000e7c02 */ /* 0x000fe20008000f00 */
[----:B012-4-:R-:W-:Y:S10]  /*1bf90*/  ENDCOLLECTIVE ;  /* 0x000000000000791b */ /* 0x017ff40003800000 */
.L_x_11847:
[----:B------:R-:W-:Y:S05]  /*1bfa0*/  BSYNC B1 ;  /* 0x0000000000017941 */ /* 0x000fea0003800000 */
.L_x_11846:
[----:B------:R-:W-:Y:S05]  /*1bfb0*/  BRA `(.L_x_11848) ;  /* 0xffffffc000e47947 */ /* 0x000fea000383ffff */
.L_x_11729:
[----:B-1----:R1:W3:Y:S02]  /*1bfc0*/  SYNCS.PHASECHK.TRANS64.TRYWAIT P1, [R3+URZ+0x22840], R2 ;  /* 0x02284002030075a7 */ /* 0x0022e4000802017f */
[----:B---3--:R-:W-:Y:S05]  /*1bfd0*/  @!P1 NANOSLEEP.SYNCS 0x989680 ;  /* 0x009896800000995d */ /* 0x008fea0003900000 */
[----:B------:R-:W3:Y:S02]  /*1bfe0*/  @!P1 SYNCS.PHASECHK.TRANS64 P1, [R3+URZ+0x22840], R2 ;  /* 0x02284002030095a7 */ /* 0x000ee4000802007f */
[----:B---3--:R-:W-:Y:S05]  /*1bff0*/  @!P1 BRA `(.L_x_11729) ;  /* 0xfffffffc00f09947 */ /* 0x008fea000383ffff */
[----:B------:R-:W-:Y:S05]  /*1c000*/  BRA `(.L_x_11849) ;  /* 0xffffffc400047947 */ /* 0x000fea000383ffff */
.L_x_11731:
[----:B---3--:R3:W0:Y:S02]  /*1c010*/  SYNCS.PHASECHK.TRANS64.TRYWAIT P1, [R5+URZ+0x22840], R0 ;  /* 0x02284000050075a7 */ /* 0x008624000802017f */
[----:B0-----:R-:W-:Y:S05]  /*1c020*/  @!P1 NANOSLEEP.SYNCS 0x989680 ;  /* 0x009896800000995d */ /* 0x001fea0003900000 */
[----:B------:R-:W0:Y:S02]  /*1c030*/  @!P1 SYNCS.PHASECHK.TRANS64 P1, [R5+URZ+0x22840], R0 ;  /* 0x02284000050095a7 */ /* 0x000e24000802007f */
[----:B0-----:R-:W-:Y:S05]  /*1c040*/  @!P1 BRA `(.L_x_11731) ;  /* 0xfffffffc00f09947 */ /* 0x001fea000383ffff */
[----:B------:R-:W-:Y:S05]  /*1c050*/  BRA `(.L_x_11850) ;  /* 0xffffffc400107947 */ /* 0x000fea000383ffff */
.L_x_11733:
[----:B------:R0:W0:Y:S02]  /*1c060*/  SYNCS.PHASECHK.TRANS64.TRYWAIT P1, [R3+URZ+0x22860], R2 ;  /* 0x02286002030075a7 */ /* 0x000024000802017f */
[----:B0-----:R-:W-:Y:S05]  /*1c070*/  @!P1 NANOSLEEP.SYNCS 0x989680 ;  /* 0x009896800000995d */ /* 0x001fea0003900000 */
[----:B------:R-:W0:Y:S02]  /*1c080*/  @!P1 SYNCS.PHASECHK.TRANS64 P1, [R3+URZ+0x22860], R2 ;  /* 0x02286002030095a7 */ /* 0x000e24000802007f */
[----:B0-----:R-:W-:Y:S05]  /*1c090*/  @!P1 BRA `(.L_x_11733) ;  /* 0xfffffffc00f09947 */ /* 0x001fea000383ffff */
[----:B------:R-:W-:Y:S05]  /*1c0a0*/  BRA `(.L_x_11851) ;  /* 0xffffffc4000c7947 */ /* 0x000fea000383ffff */
.L_x_11852:
        /* <DEDUP_REMOVED lines=13> */
.L_x_15670:


//--------------------- .text._ZN7cutlass13device_kernelIN5flash11enable_sm90INS1_16FlashAttnFwdSm90INS1_25CollectiveMainloopFwdSm90ILi2EN4cute5tupleIJNS5_1CILi1EEES8_S8_EEENS6_IJNS7_ILi128EEENS7_ILi96EEENS7_ILi64EEEEEELi256ENS_10bfloat16_tEfNS_4arch4Sm90ELb0ELb1ELb0ELb1ELb1ELb1ELb0ELb1ELb0ELb1ELb1ELb0EEENS1_21CollectiveEpilogueFwdINS6_IJSA_NS7_ILi256EEESB_EEES9_SE_SG_Li256ELb1ELb1ELb1ELb0EEENS1_36VarlenDynamicPersistentTileSchedulerILi128ELi96ELi256ELi128ELb1ELb1ELb1ELb1ELb0ELb1EEEEEEEEEvNT_6ParamsE --------------------------
	.section	.text._ZN7cutlass13device_kernelIN5flash11enable_sm90INS1_16FlashAttnFwdSm90INS1_25CollectiveMainloopFwdSm90ILi2EN4cute5tupleIJNS5_1CILi1EEES8_S8_EEENS6_IJNS7_ILi128EEENS7_ILi96EEENS7_ILi64EEEEEELi256ENS_10bfloat16_tEfNS_4arch4Sm90ELb0ELb1ELb0ELb1ELb1ELb1ELb0ELb1ELb0ELb1ELb1ELb0EEENS1_21CollectiveEpilogueFwdINS6_IJSA_NS7_ILi256EEESB_EEES9_SE_SG_Li256ELb1ELb1ELb1ELb0EEENS1_36VarlenDynamicPersistentTileSchedulerILi128ELi96ELi256ELi128ELb1ELb1ELb1ELb1ELb0ELb1EEEEEEEEEvNT_6ParamsE,"ax",@progbits
	.align	128
.text._ZN7cutlass13device_kernelIN5flash11enable_sm90INS1_16FlashAttnFwdSm90INS1_25CollectiveMainloopFwdSm90ILi2EN4cute5tupleIJNS5_1CILi1EEES8_S8_EEENS6_IJNS7_ILi128EEENS7_ILi96EEENS7_ILi64EEEEEELi256ENS_10bfloat16_tEfNS_4arch4Sm90ELb0ELb1ELb0ELb1ELb1ELb1ELb0ELb1ELb0ELb1ELb1ELb0EEENS1_21CollectiveEpilogueFwdINS6_IJSA_NS7_ILi256EEESB_EEES9_SE_SG_Li256ELb1ELb1ELb1ELb0EEENS1_36VarlenDynamicPersistentTileSchedulerILi128ELi96ELi256ELi128ELb1ELb1ELb1ELb1ELb0ELb1EEEEEEEEEvNT_6ParamsE:
        .type           _ZN7cutlass13device_kernelIN5flash11enable_sm90INS1_16FlashAttnFwdSm90INS1_25CollectiveMainloopFwdSm90ILi2EN4cute5tupleIJNS5_1CILi1EEES8_S8_EEENS6_IJNS7_ILi128EEENS7_ILi96EEENS7_ILi64EEEEEELi256ENS_10bfloat16_tEfNS_4arch4Sm90ELb0ELb1ELb0ELb1ELb1ELb1ELb0ELb1ELb0ELb1ELb1ELb0EEENS1_21CollectiveEpilogueFwdINS6_IJSA_NS7_ILi256EEESB_EEES9_SE_SG_Li256ELb1ELb1ELb1ELb0EEENS1_36VarlenDynamicPersistentTileSchedulerILi128ELi96ELi256ELi128ELb1ELb1ELb1ELb1ELb0ELb1EEEEEEEEEvNT_6ParamsE,@function
        .size           _ZN7cutlass13device_kernelIN5flash11enable_sm90INS1_16FlashAttnFwdSm90INS1_25CollectiveMainloopFwdSm90ILi2EN4cute5tupleIJNS5_1CILi1EEES8_S8_EEENS6_IJNS7_ILi128EEENS7_ILi96EEENS7_ILi64EEEEEELi256ENS_10bfloat16_tEfNS_4arch4Sm90ELb0ELb1ELb0ELb1ELb1ELb1ELb0ELb1ELb0ELb1ELb1ELb0EEENS1_21CollectiveEpilogueFwdINS6_IJSA_NS7_ILi256EEESB_EEES9_SE_SG_Li256ELb1ELb1ELb1ELb0EEENS1_36VarlenDynamicPersistentTileSchedulerILi128ELi96ELi256ELi128ELb1ELb1ELb1ELb1ELb0ELb1EEEEEEEEEvNT_6ParamsE,(.L_x_15671 - _ZN7cutlass13device_kernelIN5flash11enable_sm90INS1_16FlashAttnFwdSm90INS1_25CollectiveMainloopFwdSm90ILi2EN4cute5tupleIJNS5_1CILi1EEES8_S8_EEENS6_IJNS7_ILi128EEENS7_ILi96EEENS7_ILi64EEEEEELi256ENS_10bfloat16_tEfNS_4arch4Sm90ELb0ELb1ELb0ELb1ELb1ELb1ELb0ELb1ELb0ELb1ELb1ELb0EEENS1_21CollectiveEpilogueFwdINS6_IJSA_NS7_ILi256EEESB_EEES9_SE_SG_Li256ELb1ELb1ELb1ELb0EEENS1_36VarlenDynamicPersistentTileSchedulerILi128ELi96ELi256ELi128ELb1ELb1ELb1ELb1ELb0ELb1EEEEEEEEEvNT_6ParamsE)
        .other          _ZN7cutlass13device_kernelIN5flash11enable_sm90INS1_16FlashAttnFwdSm90INS1_25CollectiveMainloopFwdSm90ILi2EN4cute5tupleIJNS5_1CILi1EEES8_S8_EEENS6_IJNS7_ILi128EEENS7_ILi96EEENS7_ILi64EEEEEELi256ENS_10bfloat16_tEfNS_4arch4Sm90ELb0ELb1ELb0ELb1ELb1ELb1ELb0ELb1ELb0ELb1ELb1ELb0EEENS1_21CollectiveEpilogueFwdINS6_IJSA_NS7_ILi256EEESB_EEES9_SE_SG_Li256ELb1ELb1ELb1ELb0EEENS1_36VarlenDynamicPersistentTileSchedulerILi128ELi96ELi256ELi128ELb1ELb1ELb1ELb1ELb0ELb1EEEEEEEEEvNT_6ParamsE,@"STO_CUDA_ENTRY STV_DEFAULT"
_ZN7cutlass13device_kernelIN5flash11enable_sm90INS1_16FlashAttnFwdSm90INS1_25CollectiveMainloopFwdSm90ILi2EN4cute5tupleIJNS5_1CILi1EEES8_S8_EEENS6_IJNS7_ILi128EEENS7_ILi96EEENS7_ILi64EEEEEELi256ENS_10bfloat16_tEfNS_4arch4Sm90ELb0ELb1ELb0ELb1ELb1ELb1ELb0ELb1ELb0ELb1ELb1ELb0EEENS1_21CollectiveEpilogueFwdINS6_IJSA_NS7_ILi256EEESB_EEES9_SE_SG_Li256ELb1ELb1ELb1ELb0EEENS1_36VarlenDynamicPersistentTileSchedulerILi128ELi96ELi256ELi128ELb1ELb1ELb1ELb1ELb0ELb1EEEEEEEEEvNT_6ParamsE:
        /* <DEDUP_REMOVED lines=23> */
.L_x_11854:
[----:B------:R-:W-:Y:S05]  /*0170*/  BSYNC B0 ;  /* 0x0000000000007941 */ /* 0x000fea0003800000 */
.L_x_11853:
        /* <DEDUP_REMOVED lines=41> */
.L_x_11855:
        /* <DEDUP_REMOVED lines=22> */
.L_x_11856:
        /* <DEDUP_REMOVED lines=18> */
.L_x_11857:
        /* <DEDUP_REMOVED lines=22> */
.L_x_11858:
        /* <DEDUP_REMOVED lines=22> */
.L_x_11859:
        /* <DEDUP_REMOVED lines=8> */
.L_x_11862:
[----:B------:R-:W-:-:S08]  /*09d0*/  NOP ;  /* 0x0000000000007918 */ /* 0x000fd00000000000 */
[----:B------:R-:W0:Y:S02]  /*09e0*/  USETMAXREG.TRY_ALLOC.CTAPOOL UP0, 0xe8 ;  /* 0x000000e8000079c8 */ /* 0x000e240008000600 */
[----:B0-----:R-:W-:-:S13]  /*09f0*/  PLOP3.LUT P0, PT, PT, PT, UP0, 0x80, 0x0 ;  /* 0x000000000000781c */ /* 0x001fda0003f0f008 */
[----:B------:R-:W-:Y:S05]  /*0a00*/  @!P0 BRA `(.L_x_11862) ;  /* 0xfffffffc00f08947 */ /* 0x000fea000383ffff */
[----:B------:R-:W0:Y:S01]  /*0a10*/  S2R R0, SR_TID.X ;  /* 0x0000000000007919 */ /* 0x000e220000002100 */
[----:B------:R-:W1:Y:S01]  /*0a20*/  S2UR UR4, SR_CgaCtaId ;  /* 0x00000000000479c3 */ /* 0x000e620000008800 */
[----:B------:R-:W-:-:S07]  /*0a30*/  MOV R2, 0x400 ;  /* 0x0000040000027802 */ /* 0x000fce0000000f00 */
[----:B------:R-:W-:Y:S06]  /*0a40*/  BAR.ARV 0x8, 0x180 ;  /* 0x0206000000007b1d */ /* 0x000fec0000002000 */
[----:B------:R-:W-:Y:S04]  /*0a50*/  STL.64 [R1+0x1b8], RZ ;  /* 0x0001b8ff01007387 */ /* 0x000fe80000100a00 */
[----:B------:R-:W-:Y:S01]  /*0a60*/  STL [R1+0x1c0], RZ ;  /* 0x0001c0ff01007387 */ /* 0x000fe20000100800 */
[----:B-1----:R-:W-:Y:S01]  /*0a70*/  IMAD.U32 R27, RZ, RZ, UR4 ;  /* 0x00000004ff1b7e24 */ /* 0x002fe2000f8e00ff */
[----:B------:R-:W-:-:S04]  /*0a80*/  ULDC UR4, c[0x0][0xc3c] ;  /* 0x00030f0000047ab9 */ /* 0x000fc80000000800 */
[----:B------:R-:W-:Y:S02]  /*0a90*/  LEA R2, R27, R2, 0x18 ;  /* 0x000000021b027211 */ /* 0x000fe400078ec0ff */
[----:B0-----:R-:W-:-:S04]  /*0aa0*/  SHF.R.U32.HI R0, RZ, 0x7, R0 ;  /* 0x00000007ff007819 */ /* 0x001fc80000011600 */
[----:B------:R-:W-:-:S13]  /*0ab0*/  ISETP.NE.AND P0, PT, R0, 0x1, PT ;  /* 0x000000010000780c */ /* 0x000fda0003f05270 */
[----:B------:R-:W-:Y:S08]  /*0ac0*/  @!P0 BAR.ARV 0x9, 0x100 ;  /* 0x0244000000008b1d */ /* 0x000ff00000002000 */
[----:B------:R-:W-:Y:S06]  /*0ad0*/  BAR.SYNC.DEFER_BLOCKING 0x5, 0x180 ;  /* 0x0146000000007b1d */ /* 0x000fec0000010000 */
[----:B------:R-:W0:Y:S02]  /*0ae0*/  LDS.128 R100, [R2+0x228d0] ;  /* 0x0228d00002647984 */ /* 0x000e240000000c00 */
[----:B------:R-:W-:Y:S06]  /*0af0*/  BAR.ARV 0x4, 0x180 ;  /* 0x0106000000007b1d */ /* 0x000fec0000002000 */
[----:B0-----:R-:W-:-:S13]  /*0b00*/  ISETP.GE.AND P0, PT, R103, UR4, PT ;  /* 0x0000000467007c0c */ /* 0x001fda000bf06270 */
[----:B------:R-:W-:Y:S05]  /*0b10*/  @P0 BRA `(.L_x_11863) ;  /* 0x000002c400800947 */ /* 0x000fea0003800000 */
[----:B------:R-:W0:Y:S01]  /*0b20*/  S2R R0, SR_TID.X ;  /* 0x0000000000007919 */ /* 0x000e220000002100 */
[----:B------:R-:W-:Y:S01]  /*0b30*/  IMAD.MOV.U32 R19, RZ, RZ, RZ ;  /* 0x000000ffff137224 */ /* 0x000fe200078e00ff */
[----:B------:R-:W-:Y:S01]  /*0b40*/  UMOV UR37, URZ ;  /* 0x0000003f00257c82 */ /* 0x000fe20008000000 */
[----:B------:R-:W-:Y:S02]  /*0b50*/  IMAD.MOV.U32 R185, RZ, RZ, RZ ;  /* 0x000000ffffb97224 */ /* 0x000fe400078e00ff */
        /* <DEDUP_REMOVED lines=8> */
[----:B------:R-:W-:-:S02]  /*0be0*/  LEA.HI R10, R8, R9, RZ, 0x1 ;  /* 0x00000009080a7211 */ /* 0x000fc400078f08ff */
[----:B------:R-:W-:Y:S02]  /*0bf0*/  LEA.HI R3, R3, R12, RZ, 0x1 ;  /* 0x0000000c03037211 */ /* 0x000fe400078f08ff */
[----:B------:R-:W-:Y:S01]  /*0c00*/  SHF.R.S32.HI R4, RZ, 0x1f, R11 ;  /* 0x0000001fff047819 */ /* 0x000fe2000001140b */
[----:B------:R-:W-:Y:S01]  /*0c10*/  STL [R1+0x428], R11 ;  /* 0x0004280b01007387 */ /* 0x000fe20000100800 */
        /* <DEDUP_REMOVED lines=10> */
[----:B------:R-:W-:Y:S01]  /*0cc0*/  LOP3.LUT R8, R8, 0x3fffff0, RZ, 0xc0, !PT ;  /* 0x03fffff008087812 */ /* 0x000fe200078ec0ff */
[----:B------:R-:W-:Y:S01]  /*0cd0*/  IMAD.IADD R3, R12, 0x1, -R3 ;  /* 0x000000010c037824 */ /* 0x000fe200078e0a03 */
[-C--:B------:R-:W-:Y:S01]  /*0ce0*/  LEA.HI R198, R0, R205.reuse, RZ, 0x5 ;  /* 0x000000cd00c67211 */ /* 0x080fe200078f28ff */
[----:B------:R-:W-:Y:S01]  /*0cf0*/  IMAD.IADD R7, R6, 0x1, -R7 ;  /* 0x0000000106077824 */ /* 0x000fe200078e0a07 */
[----:B------:R-:W-:-:S02]  /*0d00*/  LEA.HI R6, R0, R205, RZ, 0x2 ;  /* 0x000000cd00067211 */ /* 0x000fc400078f10ff */
[----:B------:R-:W-:Y:S01]  /*0d10*/  LEA.HI R9, R0, R205, RZ, 0x3 ;  /* 0x000000cd00097211 */ /* 0x000fe200078f18ff */
[----:B------:R-:W-:Y:S01]  /*0d20*/  IMAD R4, R4, 0x10, R7 ;  /* 0x0000001004047824 */ /* 0x000fe200078e0207 */
[----:B------:R-:W-:Y:S01]  /*0d30*/  SHF.R.S32.HI R157, RZ, 0x2, R6 ;  /* 0x00000002ff9d7819 */ /* 0x000fe20000011406 */
[----:B------:R-:W-:Y:S01]  /*0d40*/  IMAD.IADD R7, R205, 0x1, -R8 ;  /* 0x00000001cd077824 */ /* 0x000fe200078e0a08 */
[----:B------:R-:W-:Y:S01]  /*0d50*/  LOP3.LUT R0, R6, 0xfffffffc, RZ, 0xc0, !PT ;  /* 0xfffffffc06007812 */ /* 0x000fe200078ec0ff */
[----:B------:R-:W-:Y:S01]  /*0d60*/  IMAD R196, R3, 0x40, R4 ;  /* 0x0000004003c47824 */ /* 0x000fe200078e0204 */
[----:B------:R-:W-:Y:S01]  /*0d70*/  SHF.R.S32.HI R6, RZ, 0x1f, R6 ;  /* 0x0000001fff067819 */ /* 0x000fe20000011406 */
[----:B------:R-:W-:Y:S01]  /*0d80*/  VIADD R13, R157, 0x40 ;  /* 0x000000409d0d7836 */ /* 0x000fe20000000000 */
[----:B------:R-:W-:Y:S01]  /*0d90*/  LOP3.LUT R8, R9, 0xfffffff8, RZ, 0xc0, !PT ;  /* 0xfffffff809087812 */ /* 0x000fe200078ec0ff */
[----:B------:R-:W-:Y:S01]  /*0da0*/  IMAD.IADD R12, R205, 0x1, -R0 ;  /* 0x00000001cd0c7824 */ /* 0x000fe200078e0a00 */
[----:B------:R-:W-:Y:S01]  /*0db0*/  LEA.HI R6, R6, R157, RZ, 0x3 ;  /* 0x0000009d06067211 */ /* 0x000fe200078f18ff */
[----:B------:R-:W-:Y:S01]  /*0dc0*/  IMAD.SHL.U32 R194, R13, 0x40, RZ ;  /* 0x000000400dc27824 */ /* 0x000fe200078e00ff */
[----:B------:R-:W-:Y:S01]  /*0dd0*/  SHF.R.S32.HI R3, RZ, 0x3, R9 ;  /* 0x00000003ff037819 */ /* 0x000fe20000011409 */
[----:B------:R-:W-:Y:S01]  /*0de0*/  IMAD.IADD R205, R205, 0x1, -R8 ;  /* 0x00000001cdcd7824 */ /* 0x000fe200078e0a08 */
[----:B------:R-:W-:Y:S01]  /*0df0*/  SHF.R.S32.HI R3, RZ, 0x1f, R13 ;  /* 0x0000001fff037819 */ /* 0x000fe2000001140d */
[----:B------:R-:W-:Y:S01]  /*0e00*/  IMAD.SHL.U32 R22, R12, 0x4, RZ ;  /* 0x000000040c167824 */ /* 0x000fe200078e00ff */
[----:B------:R-:W-:Y:S01]  /*0e10*/  SHF.R.S32.HI R198, RZ, 0x5, R198 ;  /* 0x00000005ffc67819 */ /* 0x000fe200000114c6 */
[----:B------:R-:W-:Y:S01]  /*0e20*/  IMAD.SHL.U32 R187, R205, 0x8, RZ ;  /* 0x00000008cdbb7824 */ /* 0x000fe200078e00ff */
[----:B------:R-:W-:Y:S01]  /*0e30*/  LOP3.LUT R6, R6, 0xfffffff8, RZ, 0xc0, !PT ;  /* 0xfffffff806067812 */ /* 0x000fe200078ec0ff */
[----:B------:R-:W-:Y:S01]  /*0e40*/  VIADD R186, R22, 0x10 ;  /* 0x0000001016ba7836 */ /* 0x000fe20000000000 */
[----:B------:R-:W-:Y:S01]  /*0e50*/  LEA.HI R0, R12, R12, RZ, 0x1 ;  /* 0x0000000c0c007211 */ /* 0x000fe200078f08ff */
[----:B------:R-:W-:Y:S01]  /*0e60*/  IMAD R7, R198, 0x10, R7 ;  /* 0x00000010c6077824 */ /* 0x000fe200078e0207 */
[----:B------:R-:W-:Y:S01]  /*0e70*/  LEA.HI R4, R3, R13, RZ, 0x3 ;  /* 0x0000000d03047211 */ /* 0x000fe200078f18ff */
[----:B------:R-:W-:Y:S01]  /*0e80*/  IMAD.IADD R6, R157, 0x1, -R6 ;  /* 0x000000019d067824 */ /* 0x000fe200078e0a06 */
[----:B------:R-:W-:Y:S01]  /*0e90*/  LOP3.LUT R0, R0, 0x1ffffffe, RZ, 0xc0, !PT ;  /* 0x1ffffffe00007812 */ /* 0x000fe200078ec0ff */
[----:B------:R-:W-:Y:S01]  /*0ea0*/  IMAD.SHL.U32 R16, R12, 0x8, RZ ;  /* 0x000000080c107824 */ /* 0x000fe200078e00ff */
[----:B------:R-:W-:Y:S01]  /*0eb0*/  LOP3.LUT R194, R194, 0x1c0, RZ, 0xc0, !PT ;  /* 0x000001c0c2c27812 */ /* 0x000fe200078ec0ff */
[----:B------:R-:W-:Y:S01]  /*0ec0*/  IMAD.SHL.U32 R4, R4, 0x40, RZ ;  /* 0x0000004004047824 */ /* 0x000fe200078e00ff */
[----:B------:R-:W-:Y:S01]  /*0ed0*/  SHF.R.S32.HI R3, RZ, 0x1f, R187 ;  /* 0x0000001fff037819 */ /* 0x000fe200000114bb */
[----:B------:R-:W-:Y:S01]  /*0ee0*/  IMAD R10, R7, 0x8, R10 ;  /* 0x00000008070a7824 */ /* 0x000fe200078e020a */
[----:B------:R-:W-:Y:S01]  /*0ef0*/  SHF.R.S32.HI R7, RZ, 0x1f, R186 ;  /* 0x0000001fff077819 */ /* 0x000fe200000114ba */
[----:B------:R0:W-:Y:S01]  /*0f00*/  STL [R1+0x41c], R6 ;  /* 0x00041c0601007387 */ /* 0x0001e20000100800 */
[----:B------:R-:W-:Y:S01]  /*0f10*/  IMAD.IADD R3, R12, 0x1, -R0 ;  /* 0x000000010c037824 */ /* 0x000fe200078e0a00 */
[--C-:B------:R-:W-:Y:S01]  /*0f20*/  LOP3.LUT R0, R194, 0x38, R16.reuse, 0xf8, !PT ;  /* 0x00000038c2007812 */ /* 0x100fe200078ef810 */
[----:B------:R-:W-:Y:S01]  /*0f30*/  VIADD R202, R187, 0xc0 ;  /* 0x000000c0bbca7836 */ /* 0x000fe20000000000 */
[----:B------:R-:W-:Y:S01]  /*0f40*/  LOP3.LUT R199, R4, 0xfffffe00, RZ, 0xc0, !PT ;  /* 0xfffffe0004c77812 */ /* 0x000fe200078ec0ff */
[----:B------:R1:W-:Y:S01]  /*0f50*/  STL [R1+0x424], R7 ;  /* 0x0004240701007387 */ /* 0x0003e20000100800 */
[----:B------:R-:W-:Y:S01]  /*0f60*/  LOP3.LUT R5, R5, 0x7ffffffc, RZ, 0xc0, !PT ;  /* 0x7ffffffc05057812 */ /* 0x000fe200078ec0ff */
[----:B------:R-:W-:Y:S01]  /*0f70*/  VIADD R200, R187, 0x80 ;  /* 0x00000080bbc87836 */ /* 0x000fe20000000000 */
[----:B------:R-:W-:Y:S01]  /*0f80*/  SHF.R.S32.HI R17, RZ, 0x1f, R16 ;  /* 0x0000001fff117819 */ /* 0x000fe20000011410 */
[----:B------:R-:W-:Y:S01]  /*0f90*/  STL [R1+0x420], R12 ;  /* 0x0004200c01007387 */ /* 0x000fe20000100800 */
[----:B0-----:R-:W-:Y:S01]  /*0fa0*/  SHF.R.U32.HI R6, RZ, 0x3, R194 ;  /* 0x00000003ff067819 */ /* 0x001fe200000116c2 */
[----:B------:R-:W-:Y:S01]  /*0fb0*/  IMAD.IADD R5, R11, 0x1, -R5 ;  /* 0x000000010b057824 */ /* 0x000fe200078e0a05 */
[----:B------:R-:W-:Y:S01]  /*0fc0*/  SHF.R.S32.HI R4, RZ, 0x1f, R200 ;  /* 0x0000001fff047819 */ /* 0x000fe200000114c8 */
[----:B------:R-:W-:Y:S01]  /*0fd0*/  VIADD R201, R187, 0x40 ;  /* 0x00000040bbc97836 */ /* 0x000fe20000000000 */
[----:B-1----:R-:W-:Y:S01]  /*0fe0*/  LOP3.LUT R7, R199, R0, R6, 0xf6, !PT ;  /* 0x00000000c7077212 */ /* 0x002fe200078ef606 */
[----:B------:R-:W-:Y:S01]  /*0ff0*/  IMAD.SHL.U32 R197, R5, 0x2, RZ ;  /* 0x0000000205c57824 */ /* 0x000fe200078e00ff */
[----:B------:R-:W-:Y:S01]  /*1000*/  SHF.R.S32.HI R5, RZ, 0x1f, R202 ;  /* 0x0000001fff057819 */ /* 0x000fe200000114ca */
[----:B------:R-:W-:Y:S01]  /*1010*/  IMAD.SHL.U32 R4, R10, 0x8, RZ ;  /* 0x000000080a047824 */ /* 0x000fe200078e00ff */
[----:B------:R-:W-:Y:S01]  /*1020*/  SHF.R.S32.HI R8, RZ, 0x1f, R201 ;  /* 0x0000001fff087819 */ /* 0x000fe200000114c9 */
[----:B------:R-:W-:-:S02]  /*1030*/  IMAD R0, R7, 0x2, R2 ;  /* 0x0000000207007824 */ /* 0x000fc400078e0202 */
[C---:B------:R-:W-:Y:S01]  /*1040*/  VIADD R5, R197.reuse, 0x50 ;  /* 0x00000050c5057836 */ /* 0x040fe20000000000 */
[----:B------:R-:W-:Y:S01]  /*1050*/  STL [R1+0x438], R4 ;  /* 0x0004380401007387 */ /* 0x000fe20000100800 */
[C---:B------:R-:W-:Y:S02]  /*1060*/  VIADD R228, R197.reuse, 0x70 ;  /* 0x00000070c5e47836 */ /* 0x040fe40000000000 */
[C---:B------:R-:W-:Y:S01]  /*1070*/  VIADD R225, R197.reuse, 0x88 ;  /* 0x00000088c5e17836 */ /* 0x040fe20000000000 */
[----:B------:R0:W-:Y:S01]  /*1080*/  STL [R1+0x430], R0 ;  /* 0x0004300001007387 */ /* 0x0001e20000100800 */
[C---:B------:R-:W-:Y:S01]  /*1090*/  VIADD R222, R197.reuse, 0xa0 ;  /* 0x000000a0c5de7836 */ /* 0x040fe20000000000 */
[----:B------:R-:W-:Y:S01]  /*10a0*/  SHF.R.S32.HI R7, RZ, 0x1f, R5 ;  /* 0x0000001fff077819 */ /* 0x000fe20000011405 */
[C---:B------:R-:W-:Y:S02]  /*10b0*/  VIADD R219, R197.reuse, 0xb8 ;  /* 0x000000b8c5db7836 */ /* 0x040fe40000000000 */
[----:B------:R-:W-:-:S02]  /*10c0*/  VIADD R216, R197, 0xd0 ;  /* 0x000000d0c5d87836 */ /* 0x000fc40000000000 */
[C---:B------:R-:W-:Y:S02]  /*10d0*/  VIADD R213, R197.reuse, 0xe8 ;  /* 0x000000e8c5d57836 */ /* 0x040fe40000000000 */
[C---:B------:R-:W-:Y:S02]  /*10e0*/  VIADD R8, R197.reuse, 0x40 ;  /* 0x00000040c5087836 */ /* 0x040fe40000000000 */
[C---:B0-----:R-:W-:Y:S02]  /*10f0*/  VIADD R0, R197.reuse, 0x60 ;  /* 0x00000060c5007836 */ /* 0x041fe40000000000 */
        /* <DEDUP_REMOVED lines=44> */
[----:B------:R-:W-:Y:S01]  /*13c0*/  VIADD R211, R197, 0xf8 ;  /* 0x000000f8c5d37836 */ /* 0x000fe20000000000 */
        /* <DEDUP_REMOVED lines=8> */
[----:B0-----:R-:W-:-:S07]  /*1450*/  SHF.R.S32.HI R4, RZ, 0x1f, R211 ;  /* 0x0000001fff047819 */ /* 0x001fce00000114d3 */
.L_x_12108:
[----:B------:R-:W-:Y:S05]  /*1460*/  YIELD ;  /* 0x0000000000007946 */ /* 0x000fea0003800000 */
[----:B------:R-:W-:Y:S01]  /*1470*/  ULDC.64 UR4, c[0x0][0xa28] ;  /* 0x00028a0000047ab9 */ /* 0x000fe20000000a00 */
[----:B-12-4-:R-:W0:Y:S01]  /*1480*/  LDC.64 R4, c[0x0][0xa08] ;  /* 0x00028200ff047b82 */ /* 0x016e220000000a00 */
[----:B------:R-:W-:Y:S01]  /*1490*/  ISETP.NE.U32.AND P1, PT, RZ, UR4, PT ;  /* 0x00000004ff007c0c */ /* 0x000fe2000bf25070 */
[----:B---3--:R-:W-:Y:S02]  /*14a0*/  IMAD.MOV.U32 R10, RZ, RZ, RZ ;  /* 0x000000ffff0a7224 */ /* 0x008fe400078e00ff */
[----:B------:R-:W-:Y:S01]  /*14b0*/  IMAD.MOV.U32 R24, RZ, RZ, RZ ;  /* 0x000000ffff187224 */ /* 0x000fe200078e00ff */
[----:B------:R-:W-:Y:S01]  /*14c0*/  ISETP.NE.AND.EX P1, PT, RZ, UR5, PT, P1 ;  /* 0x00000005ff007c0c */ /* 0x000fe2000bf25310 */
[----:B------:R-:W-:-:S02]  /*14d0*/  ULDC.64 UR4, c[0x0][0xa18] ;  /* 0x0002860000047ab9 */ /* 0x000fc40000000a00 */
        /* <DEDUP_REMOVED lines=25> */
[----:B--2---:R-:W-:Y:S06]  /*1670*/  @P2 BRA `(.L_x_11864) ;  /* 0x0000000000242947 */ /* 0x004fec0003800000 */
        /* <DEDUP_REMOVED lines=9> */
.L_x_11864:
[----:B------:R-:W-:Y:S01]  /*1710*/  ULDC.64 UR4, c[0x0][0xa20] ;  /* 0x0002880000047ab9 */ /* 0x000fe20000000a00 */
[C---:B------:R-:W-:Y:S01]  /*1720*/  LOP3.LUT R3, R102.reuse, 0xff000000, RZ, 0xc0, !PT ;  /* 0xff00000066037812 */ /* 0x040fe200078ec0ff */
[----:B------:R-:W-:Y:S01]  /*1730*/  IMAD.MOV.U32 R208, RZ, RZ, R103 ;  /* 0x000000ffffd07224 */ /* 0x000fe200078e0067 */
[----:B------:R-:W-:Y:S02]  /*1740*/  ISETP.NE.U32.AND P1, PT, RZ, UR4, PT ;  /* 0x00000004ff007c0c */ /* 0x000fe4000bf25070 */
[C---:B------:R-:W-:Y:S02]  /*1750*/  LOP3.LUT R0, R102.reuse, 0xff0000, RZ, 0xc0, !PT ;  /* 0x00ff000066007812 */ /* 0x040fe400078ec0ff */
[----:B------:R-:W-:Y:S02]  /*1760*/  ISETP.NE.AND.EX P1, PT, RZ, UR5, PT, P1 ;  /* 0x00000005ff007c0c */ /* 0x000fe4000bf25310 */
[----:B------:R-:W-:Y:S02]  /*1770*/  SHF.R.U32.HI R3, RZ, 0x8, R3 ;  /* 0x00000008ff037819 */ /* 0x000fe40000011603 */
[----:B------:R-:W-:-:S02]  /*1780*/  LOP3.LUT R156, R102, 0xffff, RZ, 0xc0, !PT ;  /* 0x0000ffff669c7812 */ /* 0x000fc400078ec0ff */
[----:B------:R-:W-:-:S07]  /*1790*/  LEA.HI R204, R0, R3, RZ, 0x10 ;  /* 0x0000000300cc7211 */ /* 0x000fce00078f80ff */
[----:B------:R-:W-:Y:S05]  /*17a0*/  @!P1 BRA `(.L_x_11865) ;  /* 0x0000000000109947 */ /* 0x000fea0003800000 */
[----:B------:R-:W0:Y:S02]  /*17b0*/  LDC.64 R4, c[0x0][0xa20] ;  /* 0x00028800ff047b82 */ /* 0x000e240000000a00 */
[----:B0-----:R-:W-:-:S05]  /*17c0*/  IMAD.WIDE R4, R103, 0x4, R4 ;  /* 0x0000000467047825 */ /* 0x001fca00078e0204 */
[----:B------:R0:W5:Y:S01]  /*17d0*/  LDG.E R25, desc[UR42][R4.64] ;  /* 0x0000002a04197981 */ /* 0x000162000c1e1900 */
[----:B------:R-:W-:Y:S05]  /*17e0*/  BRA `(.L_x_11866) ;  /* 0x0000000000107947 */ /* 0x000fea0003800000 */
.L_x_11865:
[----:B------:R-:W-:Y:S05]  /*17f0*/  @!P0 BRA `(.L_x_11866) ;  /* 0x00000000000c8947 */ /* 0x000fea0003800000 */
[----:B------:R-:W2:Y:S04]  /*1800*/  LDG.E R0, desc[UR42][R4.64] ;  /* 0x0000002a04007981 */ /* 0x000ea8000c1e1900 */
[----:B------:R-:W2:Y:S02]  /*1810*/  LDG.E R25, desc[UR42][R4.64+0x4] ;  /* 0x0000042a04197981 */ /* 0x000ea4000c1e1900 */
[----:B--2---:R-:W-:-:S07]  /*1820*/  IMAD.IADD R25, R25, 0x1, -R0 ;  /* 0x0000000119197824 */ /* 0x004fce00078e0a00 */
.L_x_11866:
[----:B------:R-:W-:Y:S01]  /*1830*/  ULDC.64 UR4, c[0x0][0xa10] ;  /* 0x0002840000047ab9 */ /* 0x000fe20000000a00 */
[----:B0-----:R-:W0:Y:S01]  /*1840*/  LDC R4, c[0x0][0x448] ;  /* 0x00011200ff047b82 */ /* 0x001e220000000800 */
[----:B------:R-:W-:-:S04]  /*1850*/  ISETP.NE.U32.AND P0, PT, RZ, UR4, PT ;  /* 0x00000004ff007c0c */ /* 0x000fc8000bf05070 */
[----:B------:R-:W-:Y:S01]  /*1860*/  ISETP.NE.AND.EX P0, PT, RZ, UR5, PT, P0 ;  /* 0x00000005ff007c0c */ /* 0x000fe2000bf05300 */
[----:B------:R-:W-:Y:S02]  /*1870*/  ULDC.64 UR4, c[0x0][0xa30] ;  /* 0x00028c0000047ab9 */ /* 0x000fe40000000a00 */
[----:B------:R-:W-:-:S04]  /*1880*/  ISETP.NE.U32.AND P1, PT, RZ, UR4, PT ;  /* 0x00000004ff007c0c */ /* 0x000fc8000bf25070 */
[----:B------:R-:W-:-:S06]  /*1890*/  ISETP.NE.AND.EX P1, PT, RZ, UR5, PT, P1 ;  /* 0x00000005ff007c0c */ /* 0x000fcc000bf25310 */
[----:B------:R-:W1:Y:S08]  /*18a0*/  @P0 LDC.64 R6, c[0x0][0xa10] ;  /* 0x00028400ff060b82 */ /* 0x000e700000000a00 */
[----:B------:R-:W2:Y:S01]  /*18b0*/  @P1 LDC.64 R8, c[0x0][0xa30] ;  /* 0x00028c00ff081b82 */ /* 0x000ea20000000a00 */
[----:B-1----:R-:W-:-:S05]  /*18c0*/  @P0 IMAD.WIDE R6, R103, 0x4, R6 ;  /* 0x0000000467060825 */ /* 0x002fca00078e0206 */
[----:B------:R-:W3:Y:S04]  /*18d0*/  @P0 LDG.E R0, desc[UR42][R6.64] ;  /* 0x0000002a06000981 */ /* 0x000ee8000c1e1900 */
[----:B------:R-:W3:Y:S01]  /*18e0*/  @P0 LDG.E R3, desc[UR42][R6.64+0x4] ;  /* 0x0000042a06030981 */ /* 0x000ee2000c1e1900 */
[----:B-----5:R-:W-:Y:S02]  /*18f0*/  IMAD.MOV.U32 R46, RZ, RZ, R25 ;  /* 0x000000ffff2e7224 */ /* 0x020fe400078e0019 */
[----:B--2---:R-:W-:-:S05]  /*1900*/  @P1 IMAD.WIDE R8, R103, 0x4, R8 ;  /* 0x0000000467081825 */ /* 0x004fca00078e0208 */
[----:B------:R1:W5:Y:S01]  /*1910*/  @P1 LDG.E R46, desc[UR42][R8.64] ;  /* 0x0000002a082e1981 */ /* 0x000362000c1e1900 */
[----:B0-----:R-:W-:Y:S01]  /*1920*/  ISETP.NE.AND P1, PT, R4, 0x1, PT ;  /* 0x000000010400780c */ /* 0x001fe20003f25270 */
[----:B------:R-:W-:Y:S01]  /*1930*/  IMAD.SHL.U32 R203, R101, 0x80, RZ ;  /* 0x0000008065cb7824 */ /* 0x000fe200078e00ff */
[----:B------:R-:W0:Y:S01]  /*1940*/  LDC.64 R4, c[0x0][0x9e0] ;  /* 0x00027800ff047b82 */ /* 0x000e220000000a00 */
[----:B------:R-:W-:-:S10]  /*1950*/  IMAD.IADD R13, R25, 0x1, -R10 ;  /* 0x00000001190d7824 */ /* 0x000fd400078e0a0a */
[----:B------:R-:W2:Y:S08]  /*1960*/  @P1 LDC R12, c[0x0][0x44c] ;  /* 0x00011300ff0c1b82 */ /* 0x000eb00000000800 */
[----:B------:R-:W4:Y:S01]  /*1970*/  @P1 LDC R11, c[0x0][0x450] ;  /* 0x00011400ff0b1b82 */ /* 0x000f220000000800 */
[----:B0-----:R-:W-:Y:S01]  /*1980*/  ISETP.GE.AND P2, PT, R5, 0x1, PT ;  /* 0x000000010500780c */ /* 0x001fe20003f46270 */
[----:B---3--:R-:W-:-:S02]  /*1990*/  @P0 IMAD.IADD R26, R3, 0x1, -R0 ;  /* 0x00000001031a0824 */ /* 0x008fc400078e0a00 */
[----:B------:R-:W-:Y:S02]  /*19a0*/  VIADD R3, R203, 0x7f ;  /* 0x0000007fcb037836 */ /* 0x000fe40000000000 */
[----:B------:R-:W-:Y:S02]  /*19b0*/  IMAD.IADD R29, R13, 0x1, R26 ;  /* 0x000000010d1d7824 */ /* 0x000fe400078e021a */
[----:B--2---:R-:W-:-:S03]  /*19c0*/  @P1 IMAD.HI.U32 R6, R3, R12, RZ ;  /* 0x0000000c03061227 */ /* 0x004fc600078e00ff */
[C---:B------:R-:W-:Y:S01]  /*19d0*/  IADD3 R210, R29.reuse, 0x1, -R28 ;  /* 0x000000011dd27810 */ /* 0x040fe20007ffe81c */
[----:B------:R-:W-:Y:S01]  /*19e0*/  VIADD R0, R29, 0x5f ;  /* 0x0000005f1d007836 */ /* 0x000fe20000000000 */
[----:B----4-:R-:W-:-:S03]  /*19f0*/  @P1 SHF.R.U32.HI R3, RZ, R11, R6 ;  /* 0x0000000bff031219 */ /* 0x010fc60000011606 */
[----:B------:R-:W-:-:S04]  /*1a00*/  IMAD.HI R0, R0, 0x2aaaaaab, RZ ;  /* 0x2aaaaaab00007827 */ /* 0x000fc800078e02ff */
[----:B------:R-:W-:Y:S01]  /*1a10*/  IMAD.IADD R3, R210, 0x1, R3 ;  /* 0x00000001d2037824 */ /* 0x000fe200078e0203 */
[----:B------:R-:W-:-:S03]  /*1a20*/  SHF.R.U32.HI R47, RZ, 0x1f, R0 ;  /* 0x0000001fff2f7819 */ /* 0x000fc60000011600 */
[----:B------:R-:W-:Y:S01]  /*1a30*/  IMAD.IADD R4, R3, 0x1, R4 ;  /* 0x0000000103047824 */ /* 0x000fe200078e0204 */
[----:B------:R-:W-:Y:S01]  /*1a40*/  LEA.HI.SX32 R47, R0, R47, 0x1c ;  /* 0x0000002f002f7211 */ /* 0x000fe200078fe2ff */
[----:B-1----:R-:W-:Y:S06]  /*1a50*/  @!P2 BRA `(.L_x_11867) ;  /* 0x000000000048a947 */ /* 0x002fec0003800000 */
        /* <DEDUP_REMOVED lines=11> */
.L_x_11869:
[----:B------:R-:W-:-:S13]  /*1b10*/  ISETP.NE.AND P0, PT, R5, 0x1, PT ;  /* 0x000000010500780c */ /* 0x000fda0003f05270 */
[----:B------:R-:W0:Y:S02]  /*1b20*/  @P0 LDC.64 R6, c[0x0][0x9e8] ;  /* 0x00027a00ff060b82 */ /* 0x000e240000000a00 */
[----:B0-----:R-:W-:-:S05]  /*1b30*/  @P0 IMAD.HI.U32 R6, R0, R6, RZ ;  /* 0x0000000600060227 */ /* 0x001fca00078e00ff */
[----:B------:R-:W-:-:S07]  /*1b40*/  @P0 SHF.R.U32.HI R0, RZ, R7, R6 ;  /* 0x00000007ff000219 */ /* 0x000fce0000011606 */
.L_x_11870:
[----:B------:R-:W-:Y:S05]  /*1b50*/  BSYNC B0 ;  /* 0x0000000000007941 */ /* 0x000fea0003800000 */
.L_x_11868:
[----:B------:R-:W-:-:S05]  /*1b60*/  IMAD R3, R0, R5, R5 ;  /* 0x0000000500037224 */ /* 0x000fca00078e0205 */
[----:B------:R-:W-:-:S07]  /*1b70*/  VIMNMX R4, R4, R3, PT ;  /* 0x0000000304047248 */ /* 0x000fce0003fe0100 */
.L_x_11867:
[----:B------:R-:W0:Y:S01]  /*1b80*/  @P1 LDC R6, c[0x0][0x44c] ;  /* 0x00011300ff061b82 */ /* 0x000e220000000800 */
[----:B------:R-:W-:Y:S01]  /*1b90*/  VIADD R4, R4, 0x5f ;  /* 0x0000005f04047836 */ /* 0x000fe20000000000 */
[----:B------:R-:W-:Y:S01]  /*1ba0*/  ULDC UR4, c[0x0][0x9dc] ;  /* 0x0002770000047ab9 */ /* 0x000fe20000000800 */
[----:B------:R-:W-:Y:S02]  /*1bb0*/  IMAD.MOV.U32 R0, RZ, RZ, R203 ;  /* 0x000000ffff007224 */ /* 0x000fe400078e00cb */
[----:B------:R-:W-:-:S03]  /*1bc0*/  IMAD.HI R4, R4, 0x2aaaaaab, RZ ;  /* 0x2aaaaaab04047827 */ /* 0x000fc600078e02ff */
[----:B------:R-:W1:Y:S01]  /*1bd0*/  @P1 LDC R7, c[0x0][0x450] ;  /* 0x00011400ff071b82 */ /* 0x000e620000000800 */
[----:B------:R-:W-:Y:S01]  /*1be0*/  IMAD.IADD R207, R29, 0x1, -R28 ;  /* 0x000000011dcf7824 */ /* 0x000fe200078e0a1c */
[----:B------:R-:W-:-:S04]  /*1bf0*/  SHF.R.U32.HI R3, RZ, 0x1f, R4 ;  /* 0x0000001fff037819 */ /* 0x000fc80000011604 */
[----:B------:R-:W-:-:S04]  /*1c00*/  LEA.HI.SX32 R4, R4, R3, 0x1c ;  /* 0x0000000304047211 */ /* 0x000fc800078fe2ff */
        /* <DEDUP_REMOVED lines=16> */
.L_x_11873:
[----:B------:R-:W-:-:S13]  /*1d10*/  ISETP.NE.AND P0, PT, R5, 0x1, PT ;  /* 0x000000010500780c */ /* 0x000fda0003f05270 */
[----:B------:R-:W0:Y:S02]  /*1d20*/  @P0 LDC.64 R6, c[0x0][0x9e8] ;  /* 0x00027a00ff060b82 */ /* 0x000e240000000a00 */
[----:B0-----:R-:W-:-:S05]  /*1d30*/  @P0 IMAD.HI.U32 R6, R0, R6, RZ ;  /* 0x0000000600060227 */ /* 0x001fca00078e00ff */
[----:B------:R-:W-:-:S07]  /*1d40*/  @P0 SHF.R.U32.HI R0, RZ, R7, R6 ;  /* 0x00000007ff000219 */ /* 0x000fce0000011606 */
.L_x_11874:
[----:B------:R-:W-:Y:S05]  /*1d50*/  BSYNC B0 ;  /* 0x0000000000007941 */ /* 0x000fea0003800000 */
.L_x_11872:
[----:B------:R-:W-:-:S05]  /*1d60*/  IMAD R0, R0, R5, RZ ;  /* 0x0000000500007224 */ /* 0x000fca00078e02ff */
[----:B------:R-:W-:-:S07]  /*1d70*/  VIMNMX R3, R3, R0, !PT ;  /* 0x0000000003037248 */ /* 0x000fce0007fe0100 */
.L_x_11871:
        /* <DEDUP_REMOVED lines=41> */
.L_x_11876:
[----:B------:R-:W-:Y:S05]  /*2010*/  BSYNC B0 ;  /* 0x0000000000007941 */ /* 0x000fea0003800000 */
.L_x_11875:
        /* <DEDUP_REMOVED lines=37> */
.L_x_11879:
[----:B------:R-:W-:Y:S05]  /*2270*/  BSYNC B6 ;  /* 0x0000000000067941 */ /* 0x000fea0003800000 */
.L_x_11878:
        /* <DEDUP_REMOVED lines=20> */
.L_x_11881:
[----:B------:R-:W-:Y:S05]  /*23c0*/  BSYNC B6 ;  /* 0x0000000000067941 */ /* 0x000fea0003800000 */
.L_x_11880:
[----:B------:R-:W-:Y:S01]  /*23d0*/  ULDC.64 UR4, c[0x0][0x9f8] ;  /* 0x00027e0000047ab9 */ /* 0x000fe20000000a00 */
[----:B------:R-:W2:Y:S01]  /*23e0*/  LDL R34, [R1+0x41c] ;  /* 0x00041c0001227983 */ /* 0x000ea20000100800 */
[----:B------:R-:W-:Y:S01]  /*23f0*/  ISETP.NE.U32.AND P0, PT, RZ, UR4, PT ;  /* 0x00000004ff007c0c */ /* 0x000fe2000bf05070 */
[----:B------:R-:W-:Y:S02]  /*2400*/  IMAD.MOV.U32 R0, RZ, RZ, R103 ;  /* 0x000000ffff007224 */ /* 0x000fe400078e0067 */
[----:B------:R-:W3:Y:S01]  /*2410*/  LDL R32, [R1+0x420] ;  /* 0x0004200001207983 */ /* 0x000ee20000100800 */
[----:B------:R-:W-:Y:S01]  /*2420*/  ISETP.NE.AND.EX P0, PT, RZ, UR5, PT, P0 ;  /* 0x00000005ff007c0c */ /* 0x000fe2000bf05300 */
[----:B------:R-:W0:Y:S01]  /*2430*/  LDC R13, c[0x0][0x3f4] ;  /* 0x0000fd00ff0d7b82 */ /* 0x000e220000000800 */
[----:B------:R-:W-:Y:S01]  /*2440*/  SHF.R.S32.HI R6, RZ, 0x1f, R157 ;  /* 0x0000001fff067819 */ /* 0x000fe2000001149d */
[----:B------:R-:W1:Y:S01]  /*2450*/  S2R R33, SR_TID.X ;  /* 0x0000000000217919 */ /* 0x000e620000002100 */
[----:B------:R-:W-:Y:S01]  /*2460*/  ULDC.64 UR4, c[0x0][0x3f8] ;  /* 0x0000fe0000047ab9 */ /* 0x000fe20000000a00 */
[----:B------:R-:W-:-:S08]  /*2470*/  ULDC.64 UR6, c[0x0][0x408] ;  /* 0x0001020000067ab9 */ /* 0x000fd00000000a00 */
[----:B------:R-:W4:Y:S02]  /*2480*/  @P0 LDC.64 R4, c[0x0][0x9f8] ;  /* 0x00027e00ff040b82 */ /* 0x000f240000000a00 */
[----:B----4-:R-:W-:-:S05]  /*2490*/  @P0 IMAD.WIDE R4, R103, 0x4, R4 ;  /* 0x0000000467040825 */ /* 0x010fca00078e0204 */
[----:B------:R4:W3:Y:S01]  /*24a0*/  @P0 LDG.E R0, desc[UR42][R4.64] ;  /* 0x0000002a04000981 */ /* 0x0008e2000c1e1900 */
[--C-:B------:R-:W-:Y:S01]  /*24b0*/  SHF.R.S32.HI R23, RZ, 0x1f, R22.reuse ;  /* 0x0000001fff177819 */ /* 0x100fe20000011416 */
[C---:B------:R-:W-:Y:S01]  /*24c0*/  IMAD R8, R6.reuse, UR4, RZ ;  /* 0x0000000406087c24 */ /* 0x040fe2000f8e02ff */
[----:B-1----:R-:W-:Y:S01]  /*24d0*/  SHF.R.U32.HI R33, RZ, 0x7, R33 ;  /* 0x00000007ff217819 */ /* 0x002fe20000011621 */
[----:B------:R-:W-:Y:S01]  /*24e0*/  IMAD R6, R6, UR6, RZ ;  /* 0x0000000606067c24 */ /* 0x000fe2000f8e02ff */
[----:B0-----:R-:W-:Y:S01]  /*24f0*/  ISETP.GE.AND P1, PT, R16, R13, PT ;  /* 0x0000000d1000720c */ /* 0x001fe20003f26270 */
[----:B------:R-:W-:Y:S01]  /*2500*/  IMAD.WIDE.U32 R30, R157, UR6, R22 ;  /* 0x000000069d1e7c25 */ /* 0x000fe2000f8e0016 */
[----:B------:R-:W-:-:S03]  /*2510*/  ISETP.NE.AND P6, PT, R33, 0x1, PT ;  /* 0x000000012100780c */ /* 0x000fc60003fc5270 */
[C---:B----4-:R-:W-:Y:S01]  /*2520*/  IMAD R5, R157.reuse, UR7, R6 ;  /* 0x000000079d057c24 */ /* 0x050fe2000f8e0206 */
[----:B-----5:R-:W-:Y:S01]  /*2530*/  SHF.R.S32.HI R4, RZ, 0x1f, R46 ;  /* 0x0000001fff047819 */ /* 0x020fe2000001142e */
[----:B------:R-:W-:Y:S01]  /*2540*/  IMAD.WIDE.U32 R44, R157, UR6, R16 ;  /* 0x000000069d2c7c25 */ /* 0x000fe2000f8e0010 */
[----:B------:R-:W-:-:S03]  /*2550*/  SHF.R.U32.HI R6, RZ, 0x3, R194 ;  /* 0x00000003ff067819 */ /* 0x000fc600000116c2 */
[----:B------:R-:W-:Y:S02]  /*2560*/  IMAD.IADD R31, R31, 0x1, R5 ;  /* 0x000000011f1f7824 */ /* 0x000fe400078e0205 */
[----:B------:R-:W-:Y:S02]  /*2570*/  IMAD.IADD R45, R5, 0x1, R45 ;  /* 0x00000001052d7824 */ /* 0x000fe400078e022d */
[----:B------:R-:W-:Y:S02]  /*2580*/  IMAD.IADD R3, R24, 0x1, R25 ;  /* 0x0000000118037824 */ /* 0x000fe400078e0219 */
[----:B------:R-:W-:Y:S02]  /*2590*/  IMAD R5, R4, UR4, RZ ;  /* 0x0000000404057c24 */ /* 0x000fe4000f8e02ff */
[C---:B------:R-:W-:Y:S02]  /*25a0*/  IMAD R7, R157.reuse, UR5, R8 ;  /* 0x000000059d077c24 */ /* 0x040fe4000f8e0208 */
[----:B------:R-:W-:-:S04]  /*25b0*/  IMAD.WIDE.U32 R20, R157, UR4, R22 ;  /* 0x000000049d147c25 */ /* 0x000fc8000f8e0016 */
[----:B------:R-:W-:-:S04]  /*25c0*/  IMAD.WIDE.U32 R24, R157, UR4, R16 ;  /* 0x000000049d187c25 */ /* 0x000fc8000f8e0010 */
[----:B------:R-:W-:Y:S02]  /*25d0*/  IMAD R9, R46, UR5, R5 ;  /* 0x000000052e097c24 */ /* 0x000fe4000f8e0205 */
[----:B------:R-:W-:Y:S02]  /*25e0*/  IMAD.IADD R21, R21, 0x1, R7 ;  /* 0x0000000115157824 */ /* 0x000fe400078e0207 */
[----:B------:R-:W-:Y:S02]  /*25f0*/  IMAD.IADD R25, R7, 0x1, R25 ;  /* 0x0000000107197824 */ /* 0x000fe400078e0219 */
[----:B------:R-:W-:Y:S02]  /*2600*/  IMAD R5, R4, UR6, RZ ;  /* 0x0000000604057c24 */ /* 0x000fe4000f8e02ff */
[----:B------:R-:W-:-:S04]  /*2610*/  IMAD.WIDE.U32 R20, R46, UR4, R20 ;  /* 0x000000042e147c25 */ /* 0x000fc8000f8e0014 */
[----:B------:R-:W-:-:S04]  /*2620*/  IMAD.WIDE.U32 R24, R46, UR4, R24 ;  /* 0x000000042e187c25 */ /* 0x000fc8000f8e0018 */
[C---:B------:R-:W-:Y:S01]  /*2630*/  IMAD R11, R46.reuse, UR7, R5 ;  /* 0x000000072e0b7c24 */ /* 0x040fe2000f8e0205 */
[----:B------:R-:W-:Y:S01]  /*2640*/  SEL R5, R13, RZ, P1 ;  /* 0x000000ff0d057207 */ /* 0x000fe20000800000 */
[----:B------:R-:W-:-:S04]  /*2650*/  IMAD.WIDE.U32 R30, R46, UR6, R30 ;  /* 0x000000062e1e7c25 */ /* 0x000fc8000f8e001e */
[----:B------:R-:W-:Y:S01]  /*2660*/  IMAD.WIDE.U32 R44, R46, UR6, R44 ;  /* 0x000000062e2c7c25 */ /* 0x000fe2000f8e002c */
[----:B------:R-:W-:Y:S05]  /*2670*/  @!P6 WARPSYNC.ALL ;  /* 0x000000000000e948 */ /* 0x000fea0003800000 */
[----:B------:R-:W-:Y:S01]  /*2680*/  ULDC UR4, c[0x0][0x2f4] ;  /* 0x0000bd0000047ab9 */ /* 0x000fe20000000800 */
[----:B------:R-:W-:Y:S01]  /*2690*/  IMAD.IADD R5, R16, 0x1, R5 ;  /* 0x0000000110057824 */ /* 0x000fe200078e0205 */
[----:B------:R-:W-:Y:S01]  /*26a0*/  ISETP.GE.AND P2, PT, R18, UR4, PT ;  /* 0x0000000412007c0c */ /* 0x000fe2000bf46270 */
[----:B------:R-:W-:Y:S02]  /*26b0*/  IMAD.MOV.U32 R53, RZ, RZ, 0x20 ;  /* 0x00000020ff357424 */ /* 0x000fe400078e00ff */
[----:B------:R-:W-:Y:S01]  /*26c0*/  IMAD.IADD R59, R21, 0x1, R9 ;  /* 0x00000001153b7824 */ /* 0x000fe200078e0209 */
[----:B------:R-:W-:Y:S01]  /*26d0*/  SEL R4, RZ, 0xffffffff, P2 ;  /* 0xffffffffff047807 */ /* 0x000fe20001000000 */
[----:B------:R-:W-:-:S02]  /*26e0*/  IMAD.IADD R60, R9, 0x1, R25 ;  /* 0x00000001093c7824 */ /* 0x000fc400078e0219 */
[----:B------:R-:W-:Y:S02]  /*26f0*/  IMAD.IADD R61, R31, 0x1, R11 ;  /* 0x000000011f3d7824 */ /* 0x000fe400078e020b */
[----:B------:R-:W-:Y:S01]  /*2700*/  IMAD.SHL.U32 R13, R4, 0x2, RZ ;  /* 0x00000002040d7824 */ /* 0x000fe200078e00ff */
[----:B------:R-:W-:Y:S01]  /*2710*/  SHF.R.S32.HI R4, RZ, 0x1f, R5 ;  /* 0x0000001fff047819 */ /* 0x000fe20000011405 */
[----:B------:R-:W-:-:S03]  /*2720*/  IMAD.IADD R62, R11, 0x1, R45 ;  /* 0x000000010b3e7824 */ /* 0x000fc600078e022d */
[----:B------:R-:W-:-:S04]  /*2730*/  LEA.HI R5, R4, R5, RZ, 0x3 ;  /* 0x0000000504057211 */ /* 0x000fc800078f18ff */
[--C-:B------:R-:W-:Y:S02]  /*2740*/  LOP3.LUT R4, R194, 0x38, R5.reuse, 0xf8, !PT ;  /* 0x00000038c2047812 */ /* 0x100fe400078ef805 */
[----:B------:R-:W-:Y:S02]  /*2750*/  SHF.R.S32.HI R64, RZ, 0x3, R5 ;  /* 0x00000003ff407819 */ /* 0x000fe40000011405 */
[----:B------:R-:W-:-:S05]  /*2760*/  LOP3.LUT R4, R4, R6, RZ, 0x3c, !PT ;  /* 0x0000000604047212 */ /* 0x000fca00078e3cff */
[----:B------:R-:W-:Y:S02]  /*2770*/  IMAD.IADD R66, R199, 0x1, R4 ;  /* 0x00000001c7427824 */ /* 0x000fe400078e0204 */
[C---:B--2---:R-:W-:Y:S01]  /*2780*/  IMAD.SHL.U32 R52, R34.reuse, 0x40, RZ ;  /* 0x0000004022347824 */ /* 0x044fe200078e00ff */
[----:B------:R-:W-:Y:S01]  /*2790*/  @!P6 BAR.SYNC.DEFER_BLOCKING 0x9, 0x100 ;  /* 0x024400000000eb1d */ /* 0x000fe20000010000 */
[----:B------:R-:W-:Y:S01]  /*27a0*/  LOP3.LUT P0, RZ, R34, 0x4, RZ, 0xc0, !PT ;  /* 0x0000000422ff7812 */ /* 0x000fe2000780c0ff */
[----:B---3--:R-:W-:Y:S02]  /*27b0*/  IMAD R57, R32, 0x40, R157 ;  /* 0x0000004020397824 */ /* 0x008fe400078e029d */
[----:B------:R-:W-:Y:S02]  /*27c0*/  LOP3.LUT R52, R52, 0x1c0, RZ, 0xc0, !PT ;  /* 0x000001c034347812 */ /* 0x000fe400078ec0ff */
[----:B------:R-:W-:Y:S02]  /*27d0*/  SEL R53, R53, 0xffffffe0, !P0 ;  /* 0xffffffe035357807 */ /* 0x000fe40004000000 */
[----:B------:R-:W-:-:S02]  /*27e0*/  SHF.R.U32.HI R54, RZ, 0x3, R52 ;  /* 0x00000003ff367819 */ /* 0x000fc40000011634 */
[----:B------:R-:W-:Y:S02]  /*27f0*/  LOP3.LUT R7, R52, 0x18, R16, 0xf8, !PT ;  /* 0x0000001834077812 */ /* 0x000fe400078ef810 */
[----:B------:R-:W-:Y:S02]  /*2800*/  ISETP.GE.AND P0, PT, R16, UR4, PT ;  /* 0x0000000410007c0c */ /* 0x000fe4000bf06270 */
[----:B------:R-:W-:Y:S02]  /*2810*/  LOP3.LUT R7, R7, R54, RZ, 0x3c, !PT ;  /* 0x0000003607077212 */ /* 0x000fe400078e3cff */
[----:B------:R-:W-:-:S03]  /*2820*/  SEL R56, RZ, 0x1, P0 ;  /* 0x00000001ff387807 */ /* 0x000fc60000000000 */
[----:B------:R-:W-:Y:S01]  /*2830*/  IMAD R55, R198, 0x200, R7 ;  /* 0x00000200c6377824 */ /* 0x000fe200078e0207 */
[----:B------:R-:W-:Y:S02]  /*2840*/  LOP3.LUT R7, R52, 0x38, R5, 0xf8, !PT ;  /* 0x0000003834077812 */ /* 0x000fe400078ef805 */
[----:B------:R-:W-:Y:S01]  /*2850*/  LOP3.LUT R56, R13, 0x2, R56, 0xe2, !PT ;  /* 0x000000020d387812 */ /* 0x000fe200078ee238 */
[----:B------:R-:W-:Y:S01]  /*2860*/  IMAD.IADD R58, R53, 0x1, R55 ;  /* 0x00000001353a7824 */ /* 0x000fe200078e0237 */
[----:B------:R-:W-:-:S05]  /*2870*/  LOP3.LUT R7, R7, R54, RZ, 0x3c, !PT ;  /* 0x0000003607077212 */ /* 0x000fca00078e3cff */
[----:B------:R-:W-:Y:S01]  /*2880*/  IMAD R65, R198, 0x200, R7 ;  /* 0x00000200c6417824 */ /* 0x000fe200078e0207 */
[----:B------:R-:W-:-:S07]  /*2890*/  SHF.R.S32.HI R63, RZ, 0x1f, R0 ;  /* 0x0000001fff3f7819 */ /* 0x000fce0000011400 */
.L_x_11937:
        /* <DEDUP_REMOVED lines=13> */
[----:B----4-:R-:W4:Y:S01]  /*2970*/  @P2 LDC R10, c[0x0][0x438] ;  /* 0x00010e00ff0a2b82 */ /* 0x010f220000000800 */
        /* <DEDUP_REMOVED lines=12> */
[----:B------:R-:W-:Y:S05]  /*2a40*/  YIELD ;  /* 0x0000000000007946 */ /* 0x000fea0003800000 */
[----:B------:R-:W-:Y:S01]  /*2a50*/  IMAD R73, R73, R6, R12 ;  /* 0x0000000649497224 */ /* 0x000fe200078e020c */
[----:B------:R-:W-:Y:S01]  /*2a60*/  BSSY B0, `(.L_x_11882) ;  /* 0x0000332000007945 */ /* 0x000fe20003800000 */
[C---:B------:R-:W-:Y:S01]  /*2a70*/  IMAD R82, R19.reuse, 0x1800, R55 ;  /* 0x0000180013527824 */ /* 0x040fe200078e0237 */
[----:B------:R-:W-:Y:S01]  /*2a80*/  ISETP.GT.AND P2, PT, R50, R51, PT ;  /* 0x000000333200720c */ /* 0x000fe20003f44270 */
[----:B------:R-:W-:-:S02]  /*2a90*/  IMAD R6, R19, 0x1800, R58 ;  /* 0x0000180013067824 */ /* 0x000fc400078e023a */
[--C-:B------:R-:W-:Y:S02]  /*2aa0*/  IMAD R82, R82, 0x2, R49.reuse ;  /* 0x0000000252527824 */ /* 0x100fe400078e0231 */
[----:B------:R-:W-:Y:S01]  /*2ab0*/  IMAD R81, R6, 0x2, R49 ;  /* 0x0000000206517824 */ /* 0x000fe200078e0231 */
[----:B0-----:R-:W-:Y:S07]  /*2ac0*/  @!P0 BRA `(.L_x_11883) ;  /* 0x0000002c009c8947 */ /* 0x001fee0003800000 */
[----:B------:R-:W-:Y:S01]  /*2ad0*/  SHF.R.S32.HI R74, RZ, 0x1f, R73 ;  /* 0x0000001fff4a7819 */ /* 0x000fe20000011449 */
[----:B------:R-:W-:Y:S01]  /*2ae0*/  ULDC.64 UR4, c[0x0][0x300] ;  /* 0x0000c00000047ab9 */ /* 0x000fe20000000a00 */
[----:B------:R-:W0:Y:S01]  /*2af0*/  LDC.64 R10, c[0x0][0x3f8] ;  /* 0x0000fe00ff0a7b82 */ /* 0x000e220000000a00 */
[C---:B------:R-:W-:Y:S01]  /*2b00*/  IMAD.WIDE.U32 R4, R73.reuse, UR4, RZ ;  /* 0x0000000449047c25 */ /* 0x040fe2000f8e00ff */
[----:B-----5:R-:W-:Y:S01]  /*2b10*/  SHF.R.S32.HI R75, RZ, 0x1f, R72 ;  /* 0x0000001fff4b7819 */ /* 0x020fe20000011448 */
[----:B------:R-:W-:Y:S02]  /*2b20*/  ULDC.U8 UR6, c[0x0][0x410] ;  /* 0x0001040000067ab9 */ /* 0x000fe40000000000 */
[----:B------:R-:W-:Y:S01]  /*2b30*/  IMAD R6, R74, UR4, RZ ;  /* 0x000000044a067c24 */ /* 0x000fe2000f8e02ff */
[----:B------:R-:W-:Y:S02]  /*2b40*/  ISETP.NE.AND P0, PT, RZ, UR6, PT ;  /* 0x00000006ff007c0c */ /* 0x000fe4000bf05270 */
[----:B------:R-:W1:Y:S01]  /*2b50*/  LDC.64 R12, c[0x0][0x408] ;  /* 0x00010200ff0c7b82 */ /* 0x000e620000000a00 */
[----:B------:R-:W-:Y:S01]  /*2b60*/  IMAD R7, R73, UR5, R6 ;  /* 0x0000000549077c24 */ /* 0x000fe2000f8e0206 */
[----:B------:R-:W-:-:S03]  /*2b70*/  ULDC.64 UR4, c[0x0][0x310] ;  /* 0x0000c40000047ab9 */ /* 0x000fc60000000a00 */
[----:B------:R-:W-:Y:S02]  /*2b80*/  IMAD.IADD R5, R5, 0x1, R7 ;  /* 0x0000000105057824 */ /* 0x000fe400078e0207 */
[----:B------:R-:W-:Y:S02]  /*2b90*/  IMAD R7, R75, UR4, RZ ;  /* 0x000000044b077c24 */ /* 0x000fe4000f8e02ff */
[----:B------:R-:W-:-:S04]  /*2ba0*/  IMAD.WIDE.U32 R4, R72, UR4, R4 ;  /* 0x0000000448047c25 */ /* 0x000fc8000f8e0004 */
[----:B------:R-:W-:Y:S01]  /*2bb0*/  IMAD R7, R72, UR5, R7 ;  /* 0x0000000548077c24 */ /* 0x000fe2000f8e0207 */
[----:B------:R-:W-:Y:S01]  /*2bc0*/  ULDC.64 UR4, c[0x0][0x308] ;  /* 0x0000c20000047ab9 */ /* 0x000fe20000000a00 */
[----:B0-----:R-:W-:-:S04]  /*2bd0*/  IMAD.WIDE.U32 R14, R50, R10, RZ ;  /* 0x0000000a320e7225 */ /* 0x001fc800078e00ff */
[----:B------:R-:W-:Y:S01]  /*2be0*/  IMAD.IADD R5, R5, 0x1, R7 ;  /* 0x0000000105057824 */ /* 0x000fe200078e0207 */
[----:B------:R-:W-:Y:S01]  /*2bf0*/  SHF.R.S32.HI R7, RZ, 0x1f, R50 ;  /* 0x0000001fff077819 */ /* 0x000fe20000011432 */
[----:B------:R-:W-:-:S04]  /*2c00*/  IMAD.WIDE.U32 R4, R156, UR4, R4 ;  /* 0x000000049c047c25 */ /* 0x000fc8000f8e0004 */
[----:B------:R-:W-:Y:S01]  /*2c10*/  IMAD R5, R156, UR5, R5 ;  /* 0x000000059c057c24 */ /* 0x000fe2000f8e0205 */
[----:B------:R-:W-:Y:S01]  /*2c20*/  ULDC.64 UR4, c[0x0][0x2e8] ;  /* 0x0000ba0000047ab9 */ /* 0x000fe20000000a00 */
[C---:B------:R-:W-:Y:S01]  /*2c30*/  IMAD R6, R7.reuse, R10, RZ ;  /* 0x0000000a07067224 */ /* 0x040fe200078e02ff */
[----:B------:R-:W-:Y:S01]  /*2c40*/  LEA R77, P3, R4, UR4, 0x1 ;  /* 0x00000004044d7c11 */ /* 0x000fe2000f8608ff */
[-C--:B-1----:R-:W-:Y:S02]  /*2c50*/  IMAD R7, R7, R12.reuse, RZ ;  /* 0x0000000c07077224 */ /* 0x082fe400078e02ff */
[----:B------:R-:W-:Y:S01]  /*2c60*/  IMAD.WIDE.U32 R68, R50, R12, RZ ;  /* 0x0000000c32447225 */ /* 0x000fe200078e00ff */
[----:B------:R-:W-:-:S03]  /*2c70*/  LEA.HI.X R78, R4, UR5, R5, 0x1, P3 ;  /* 0x00000005044e7c11 */ /* 0x000fc600098f0c05 */
[C---:B------:R-:W-:Y:S02]  /*2c80*/  IMAD R67, R50.reuse, R11, R6 ;  /* 0x0000000b32437224 */ /* 0x040fe400078e0206 */
[----:B------:R-:W-:Y:S02]  /*2c90*/  IMAD R7, R50, R13, R7 ;  /* 0x0000000d32077224 */ /* 0x000fe400078e0207 */
[----:B------:R-:W-:Y:S02]  /*2ca0*/  IMAD.IADD R67, R15, 0x1, R67 ;  /* 0x000000010f437824 */ /* 0x000fe400078e0243 */
        /* <DEDUP_REMOVED lines=9> */
[----:B------:R-:W-:Y:S02]  /*2d40*/  CS2R R70, SRZ ;  /* 0x0000000000467805 */ /* 0x000fe4000001ff00 */
[----:B------:R-:W-:-:S13]  /*2d50*/  ISETP.GE.AND P0, PT, R157, R76, PT ;  /* 0x0000004c9d00720c */ /* 0x000fda0003f06270 */
[----:B------:R-:W-:Y:S05]  /*2d60*/  @P0 BRA `(.L_x_11886) ;  /* 0x0000000000680947 */ /* 0x000fea0003800000 */
[----:B------:R-:W-:Y:S01]  /*2d70*/  IMAD.MOV.U32 R4, RZ, RZ, R20 ;  /* 0x000000ffff047224 */ /* 0x000fe200078e0014 */
[----:B------:R-:W-:Y:S01]  /*2d80*/  ULDC.64 UR4, c[0x0][0x3e8] ;  /* 0x0000fa0000047ab9 */ /* 0x000fe20000000a00 */
[----:B------:R-:W-:Y:S01]  /*2d90*/  IMAD.MOV.U32 R5, RZ, RZ, R59 ;  /* 0x000000ffff057224 */ /* 0x000fe200078e003b */
[----:B------:R-:W-:Y:S01]  /*2da0*/  ISETP.GE.AND P4, PT, R186, R79, PT ;  /* 0x0000004fba00720c */ /* 0x000fe20003f86270 */
[----:B------:R-:W-:Y:S01]  /*2db0*/  IMAD R33, R67, 0x60, RZ ;  /* 0x0000006043217824 */ /* 0x000fe200078e02ff */
[----:B------:R-:W-:Y:S01]  /*2dc0*/  CS2R R42, SRZ ;  /* 0x00000000002a7805 */ /* 0x000fe2000001ff00 */
[----:B------:R-:W-:Y:S01]  /*2dd0*/  IMAD.WIDE.U32 R6, R14, 0x60, R4 ;  /* 0x000000600e067825 */ /* 0x000fe200078e0004 */
[----:B------:R-:W-:Y:S02]  /*2de0*/  CS2R R38, SRZ ;  /* 0x0000000000267805 */ /* 0x000fe4000001ff00 */
[----:B------:R-:W-:Y:S02]  /*2df0*/  CS2R R70, SRZ ;  /* 0x0000000000467805 */ /* 0x000fe4000001ff00 */
[----:B------:R-:W-:Y:S01]  /*2e00*/  CS2R R40, SRZ ;  /* 0x0000000000287805 */ /* 0x000fe2000001ff00 */
[----:B------:R-:W-:Y:S01]  /*2e10*/  IMAD.IADD R5, R7, 0x1, R33 ;  /* 0x0000000107057824 */ /* 0x000fe200078e0221 */
[----:B------:R-:W-:Y:S01]  /*2e20*/  LEA R4, P3, R6, UR4, 0x1 ;  /* 0x0000000406047c11 */ /* 0x000fe2000f8608ff */
[----:B------:R-:W-:-:S02]  /*2e30*/  IMAD.MOV.U32 R32, RZ, RZ, R30 ;  /* 0x000000ffff207224 */ /* 0x000fc400078e001e */
[----:B------:R-:W-:Y:S01]  /*2e40*/  IMAD.MOV.U32 R33, RZ, RZ, R61 ;  /* 0x000000ffff217224 */ /* 0x000fe200078e003d */
[----:B------:R-:W-:Y:S01]  /*2e50*/  LEA.HI.X R5, R6, UR5, R5, 0x1, P3 ;  /* 0x0000000506057c11 */ /* 0x000fe200098f0c05 */
[----:B------:R-:W-:Y:S01]  /*2e60*/  IMAD R7, R80, 0x60, RZ ;  /* 0x0000006050077824 */ /* 0x000fe200078e02ff */
[----:B------:R-:W-:Y:S01]  /*2e70*/  ISETP.GE.AND P3, PT, R22, R79, PT ;  /* 0x0000004f1600720c */ /* 0x000fe20003f66270 */
[----:B------:R-:W-:Y:S01]  /*2e80*/  IMAD.WIDE.U32 R32, R68, 0x60, R32 ;  /* 0x0000006044207825 */ /* 0x000fe200078e0020 */
[----:B------:R-:W-:Y:S01]  /*2e90*/  ULDC.64 UR4, c[0x0][0x400] ;  /* 0x0001000000047ab9 */ /* 0x000fe20000000a00 */
[----:B------:R0:W5:Y:S02]  /*2ea0*/  @!P4 LDG.E.64 R38, desc[UR42][R4.64+0x20] ;  /* 0x0000202a0426c981 */ /* 0x000164000c1e1b00 */
[----:B------:R-:W-:Y:S01]  /*2eb0*/  IMAD.IADD R7, R33, 0x1, R7 ;  /* 0x0000000121077824 */ /* 0x000fe200078e0207 */
[----:B------:R-:W-:-:S04]  /*2ec0*/  LEA R6, P5, R32, UR4, 0x1 ;  /* 0x0000000420067c11 */ /* 0x000fc8000f8a08ff */
[----:B------:R-:W-:-:S03]  /*2ed0*/  LEA.HI.X R7, R32, UR5, R7, 0x1, P5 ;  /* 0x0000000520077c11 */ /* 0x000fc6000a8f0c07 */
[----:B------:R0:W5:Y:S04]  /*2ee0*/  @!P3 LDG.E.64 R42, desc[UR42][R4.64] ;  /* 0x0000002a042ab981 */ /* 0x000168000c1e1b00 */
[----:B------:R0:W5:Y:S04]  /*2ef0*/  @!P3 LDG.E.64 R70, desc[UR42][R6.64] ;  /* 0x0000002a0646b981 */ /* 0x000168000c1e1b00 */
[----:B------:R0:W5:Y:S02]  /*2f00*/  @!P4 LDG.E.64 R40, desc[UR42][R6.64+0x20] ;  /* 0x0000202a0628c981 */ /* 0x000164000c1e1b00 */
.L_x_11886:
[----:B------:R-:W-:Y:S05]  /*2f10*/  BSYNC B1 ;  /* 0x0000000000017941 */ /* 0x000fea0003800000 */
.L_x_11885:
[----:B0-----:R-:W-:Y:S01]  /*2f20*/  VIADD R4, R157, 0x40 ;  /* 0x000000409d047836 */ /* 0x001fe20000000000 */
[----:B------:R-:W-:Y:S01]  /*2f30*/  BSSY B1, `(.L_x_11887) ;  /* 0x0000024000017945 */ /* 0x000fe20003800000 */
[----:B------:R-:W-:Y:S02]  /*2f40*/  CS2R R34, SRZ ;  /* 0x0000000000227805 */ /* 0x000fe4000001ff00 */
[----:B------:R-:W-:Y:S01]  /*2f50*/  CS2R R32, SRZ ;  /* 0x0000000000207805 */ /* 0x000fe2000001ff00 */
[----:B-----5:R-:W-:Y:S01]  /*2f60*/  IMAD.MOV.U32 R83, RZ, RZ, R38 ;  /* 0x000000ffff537224 */ /* 0x020fe200078e0026 */
[----:B------:R-:W-:Y:S01]  /*2f70*/  ISETP.GE.AND P4, PT, R4, R76, PT ;  /* 0x0000004c0400720c */ /* 0x000fe20003f86270 */
[----:B------:R-:W-:Y:S01]  /*2f80*/  IMAD.MOV.U32 R84, RZ, RZ, R39 ;  /* 0x000000ffff547224 */ /* 0x000fe200078e0027 */
[----:B------:R-:W-:-:S11]  /*2f90*/  CS2R R36, SRZ ;  /* 0x0000000000247805 */ /* 0x000fd6000001ff00 */
[----:B------:R-:W-:Y:S05]  /*2fa0*/  @P4 BRA `(.L_x_11888) ;  /* 0x0000000000704947 */ /* 0x000fea0003800000 */
[C---:B------:R-:W-:Y:S01]  /*2fb0*/  SHF.L.U64.HI R5, R10.reuse, 0x6, R11 ;  /* 0x000000060a057819 */ /* 0x040fe2000001020b */
[----:B------:R-:W-:Y:S01]  /*2fc0*/  IMAD.SHL.U32 R4, R10, 0x40, RZ ;  /* 0x000000400a047824 */ /* 0x000fe200078e00ff */
[C---:B------:R-:W-:Y:S01]  /*2fd0*/  SHF.L.U64.HI R7, R12.reuse, 0x6, R13 ;  /* 0x000000060c077819 */ /* 0x040fe2000001020d */
[----:B------:R-:W-:Y:S01]  /*2fe0*/  IMAD.SHL.U32 R6, R12, 0x40, RZ ;  /* 0x000000400c067824 */ /* 0x000fe200078e00ff */
[----:B------:R-:W-:Y:S01]  /*2ff0*/  ULDC.64 UR4, c[0x0][0x3e8] ;  /* 0x0000fa0000047ab9 */ /* 0x000fe20000000a00 */
[----:B------:R-:W-:Y:S01]  /*3000*/  IMAD.WIDE.U32 R4, R14, 0x60, R4 ;  /* 0x000000600e047825 */ /* 0x000fe200078e0004 */
[----:B------:R-:W-:Y:S01]  /*3010*/  ULDC.64 UR6, c[0x0][0x400] ;  /* 0x0001000000067ab9 */ /* 0x000fe20000000a00 */
[----:B------:R-:W-:Y:S02]  /*3020*/  CS2R R34, SRZ ;  /* 0x0000000000227805 */ /* 0x000fe4000001ff00 */
[----:B------:R-:W-:Y:S01]  /*3030*/  CS2R R36, SRZ ;  /* 0x0000000000247805 */ /* 0x000fe2000001ff00 */
[----:B------:R-:W-:Y:S01]  /*3040*/  IMAD.WIDE.U32 R6, R68, 0x60, R6 ;  /* 0x0000006044067825 */ /* 0x000fe200078e0006 */
[----:B------:R-:W-:-:S02]  /*3050*/  IADD3 R9, P3, R20, R4, RZ ;  /* 0x0000000414097210 */ /* 0x000fc40007f7e0ff */
[----:B------:R-:W-:Y:S01]  /*3060*/  CS2R R32, SRZ ;  /* 0x0000000000207805 */ /* 0x000fe2000001ff00 */
[----:B------:R-:W-:Y:S01]  /*3070*/  IMAD R10, R67, 0x60, RZ ;  /* 0x00000060430a7824 */ /* 0x000fe200078e02ff */
[----:B------:R-:W-:Y:S01]  /*3080*/  IADD3 R8, P5, R30, R6, RZ ;  /* 0x000000061e087210 */ /* 0x000fe20007fbe0ff */
[----:B------:R-:W-:-:S03]  /*3090*/  IMAD R80, R80, 0x60, RZ ;  /* 0x0000006050507824 */ /* 0x000fc600078e02ff */
[----:B------:R-:W-:Y:S02]  /*30a0*/  IADD3.X R10, R59, R10, R5, P3, !PT ;  /* 0x0000000a3b0a7210 */ /* 0x000fe40001ffe405 */
[----:B------:R-:W-:Y:S02]  /*30b0*/  IADD3.X R7, R61, R80, R7, P5, !PT ;  /* 0x000000503d077210 */ /* 0x000fe40002ffe407 */
[C---:B------:R-:W-:Y:S02]  /*30c0*/  LEA R4, P3, R9.reuse, UR4, 0x1 ;  /* 0x0000000409047c11 */ /* 0x040fe4000f8608ff */
[C---:B------:R-:W-:Y:S02]  /*30d0*/  LEA R6, P5, R8.reuse, UR6, 0x1 ;  /* 0x0000000608067c11 */ /* 0x040fe4000f8a08ff */
[----:B------:R-:W-:Y:S02]  /*30e0*/  LEA.HI.X R5, R9, UR5, R10, 0x1, P3 ;  /* 0x0000000509057c11 */ /* 0x000fe400098f0c0a */
[----:B------:R-:W-:-:S02]  /*30f0*/  LEA.HI.X R7, R8, UR7, R7, 0x1, P5 ;  /* 0x0000000708077c11 */ /* 0x000fc4000a8f0c07 */
[----:B------:R-:W-:Y:S02]  /*3100*/  CS2R R8, SRZ ;  /* 0x0000000000087805 */ /* 0x000fe4000001ff00 */
[-C--:B------:R-:W-:Y:S02]  /*3110*/  ISETP.GE.AND P3, PT, R22, R79.reuse, PT ;  /* 0x0000004f1600720c */ /* 0x080fe40003f66270 */
[----:B------:R-:W-:-:S11]  /*3120*/  ISETP.GE.AND P5, PT, R186, R79, PT ;  /* 0x0000004fba00720c */ /* 0x000fd60003fa6270 */
[----:B------:R0:W5:Y:S04]  /*3130*/  @!P3 LDG.E.64 R34, desc[UR42][R4.64] ;  /* 0x0000002a0422b981 */ /* 0x000168000c1e1b00 */
[----:B------:R0:W5:Y:S04]  /*3140*/  @!P5 LDG.E.64 R8, desc[UR42][R4.64+0x20] ;  /* 0x0000202a0408d981 */ /* 0x000168000c1e1b00 */
[----:B------:R0:W5:Y:S04]  /*3150*/  @!P3 LDG.E.64 R36, desc[UR42][R6.64] ;  /* 0x0000002a0624b981 */ /* 0x000168000c1e1b00 */
[----:B------:R0:W5:Y:S02]  /*3160*/  @!P5 LDG.E.64 R32, desc[UR42][R6.64+0x20] ;  /* 0x0000202a0620d981 */ /* 0x000164000c1e1b00 */
.L_x_11888:
[----:B------:R-:W-:Y:S05]  /*3170*/  BSYNC B1 ;  /* 0x0000000000017941 */ /* 0x000fea0003800000 */
.L_x_11887:
[----:B------:R-:W-:Y:S01]  /*3180*/  ULOP3.LUT UR4, UR36, 0x1, URZ, 0xfc, !UPT ;  /* 0x0000000124047892 */ /* 0x000fe2000f8efc3f */
[----:B0-----:R-:W-:Y:S01]  /*3190*/  IMAD.MOV.U32 R4, RZ, RZ, R42 ;  /* 0x000000ffff047224 */ /* 0x001fe200078e002a */
[C---:B------:R-:W-:Y:S01]  /*31a0*/  PRMT R90, R83.reuse, 0x7610, R90 ;  /* 0x00007610535a7816 */ /* 0x040fe2000000005a */
[----:B------:R-:W-:Y:S01]  /*31b0*/  IMAD.MOV.U32 R5, RZ, RZ, R43 ;  /* 0x000000ffff057224 */ /* 0x000fe200078e002b */
[----:B------:R-:W-:Y:S01]  /*31c0*/  UISETP.NE.AND UP0, UPT, UR4, 0x3, UPT ;  /* 0x000000030400788c */ /* 0x000fe2000bf05270 */
[----:B------:R-:W-:Y:S01]  /*31d0*/  IMAD.MOV.U32 R6, RZ, RZ, R40 ;  /* 0x000000ffff067224 */ /* 0x000fe200078e0028 */
[----:B------:R-:W-:Y:S01]  /*31e0*/  PRMT R68, R68, 0x5410, R4 ;  /* 0x0000541044447816 */ /* 0x000fe20000000004 */
[----:B------:R-:W-:Y:S01]  /*31f0*/  IMAD.MOV.U32 R4, RZ, RZ, R41 ;  /* 0x000000ffff047224 */ /* 0x000fe200078e0029 */
[----:B------:R-:W-:Y:S01]  /*3200*/  PRMT R83, R83, 0x5410, R5 ;  /* 0x0000541053537816 */ /* 0x000fe20000000005 */
[----:B------:R-:W-:Y:S01]  /*3210*/  IMAD.MOV.U32 R5, RZ, RZ, R70 ;  /* 0x000000ffff057224 */ /* 0x000fe200078e0046 */
[----:B------:R-:W-:Y:S01]  /*3220*/  PRMT R92, R6, 0x7610, R92 ;  /* 0x00007610065c7816 */ /* 0x000fe2000000005c */
[----:B------:R-:W-:Y:S01]  /*3230*/  IMAD.MOV.U32 R6, RZ, RZ, R71 ;  /* 0x000000ffff067224 */ /* 0x000fe200078e0047 */
[----:B------:R-:W-:Y:S01]  /*3240*/  PLOP3.LUT P3, PT, PT, PT, UP0, 0x80, 0x0 ;  /* 0x000000000000781c */ /* 0x000fe20003f6f008 */
        /* <DEDUP_REMOVED lines=18> */
[----:B------:R-:W-:Y:S02]  /*3370*/  PRMT R88, R6, 0x7610, R88 ;  /* 0x0000761006587816 */ /* 0x000fe40000000058 */
[----:B------:R-:W-:Y:S01]  /*3380*/  PRMT R89, R7, 0x7610, R89 ;  /* 0x0000761007597816 */ /* 0x000fe20000000059 */
[----:B------:R-:W-:Y:S06]  /*3390*/  @!P3 BRA `(.L_x_11889) ;  /* 0x000000000004b947 */ /* 0x000fec0003800000 */
[----:B------:R-:W-:Y:S01]  /*33a0*/  BPT.TRAP 0x1 ;  /* 0x000000040000795c */ /* 0x000fe20000300000 */
.L_x_11889:
[----:B------:R-:W-:Y:S01]  /*33b0*/  IMAD R67, R19, 0x8, R2 ;  /* 0x0000000813437824 */ /* 0x000fe200078e0202 */
[----:B------:R-:W-:Y:S01]  /*33c0*/  SHF.L.U32 R80, R185, 0x1f, RZ ;  /* 0x0000001fb9507819 */ /* 0x000fe200000006ff */
[----:B------:R-:W-:Y:S03]  /*33d0*/  BSSY B1, `(.L_x_11890) ;  /* 0x0000003000017945 */ /* 0x000fe60003800000 */
[----:B------:R-:W0:Y:S02]  /*33e0*/  SYNCS.PHASECHK.TRANS64.TRYWAIT P5, [R67+URZ+0x22890], R80 ;  /* 0x02289050430075a7 */ /* 0x000e2400080a017f */
[----:B0-----:R-:W-:Y:S05]  /*33f0*/  @!P5 BRA `(.L_x_11891) ;  /* 0x0000029c0050d947 */ /* 0x001fea0003800000 */
.L_x_12249:
[----:B------:R-:W-:Y:S05]  /*3400*/  BSYNC B1 ;  /* 0x0000000000017941 */ /* 0x000fea0003800000 */
.L_x_11890:
[----:B------:R-:W-:-:S03]  /*3410*/  UMOV UR4, 0xffffffff ;  /* 0xffffffff00047882 */ /* 0x000fc60000000000 */
[----:B------:R-:W-:Y:S05]  /*3420*/  BRA.DIV UR4, `(.L_x_11892) ;  /* 0x0000029e04587947 */ /* 0x000fea000b800000 */
[----:B------:R1:W2:Y:S04]  /*3430*/  SHFL.IDX PT, R69, R78, RZ, 0x1c1f ;  /* 0x001c1fff4e457589 */ /* 0x0002a800000e0000 */
[----:B------:R1:W3:Y:S02]  /*3440*/  SHFL.IDX PT, R14, R77, RZ, 0x1c1f ;  /* 0x001c1fff4d0e7589 */ /* 0x0002e400000e0000 */
.L_x_12253:
[----:B------:R-:W-:Y:S04]  /*3450*/  BSSY B1, `(.L_x_11893) ;  /* 0x0000075000017945 */ /* 0x000fe80003800000 */
[----:B------:R-:W-:Y:S05]  /*3460*/  @P0 BRA `(.L_x_11894) ;  /* 0x0000000400cc0947 */ /* 0x000fea0003800000 */
[----:B------:R-:W-:Y:S01]  /*3470*/  LOP3.LUT R4, R56, 0x1, RZ, 0xc0, !PT ;  /* 0x0000000138047812 */ /* 0x000fe200078ec0ff */
[----:B------:R-:W-:Y:S03]  /*3480*/  BSSY B2, `(.L_x_11895) ;  /* 0x0000039000027945 */ /* 0x000fe60003800000 */
[----:B------:R-:W-:-:S13]  /*3490*/  ISETP.NE.U32.AND P0, PT, R4, 0x1, PT ;  /* 0x000000010400780c */ /* 0x000fda0003f05070 */
[----:B------:R-:W-:Y:S05]  /*34a0*/  @P0 BRA `(.L_x_11896) ;  /* 0x0000000000d80947 */ /* 0x000fea0003800000 */
[----:B------:R4:W0:Y:S01]  /*34b0*/  LDS.128 R4, [R82] ;  /* 0x0000000052047984 */ /* 0x0008220000000c00 */
[----:B------:R-:W-:Y:S01]  /*34c0*/  ISETP.GE.AND P5, PT, R22, R79, PT ;  /* 0x0000004f1600720c */ /* 0x000fe20003fa6270 */
[----:B------:R-:W-:Y:S01]  /*34d0*/  BSSY B3, `(.L_x_11897) ;  /* 0x0000032000037945 */ /* 0x000fe20003800000 */
[----:B---3--:R-:W-:-:S04]  /*34e0*/  LEA R10, P0, R16, R14, 0x1 ;  /* 0x0000000e100a7211 */ /* 0x008fc800078008ff */
[----:B--2---:R-:W-:-:S07]  /*34f0*/  LEA.HI.X R11, R16, R69, R17, 0x1, P0 ;  /* 0x00000045100b7211 */ /* 0x004fce00000f0c11 */
[----:B----4-:R-:W-:Y:S05]  /*3500*/  @P5 BRA `(.L_x_11898) ;  /* 0x0000000000b85947 */ /* 0x010fea0003800000 */
[----:B------:R-:W-:Y:S01]  /*3510*/  SHF.R.U64 R95, R70, 0x10, R71 ;  /* 0x00000010465f7819 */ /* 0x000fe20000001247 */
[----:B0-----:R-:W-:Y:S01]  /*3520*/  IMAD.U32 R15, R7, 0x10000, RZ ;  /* 0x00010000070f7824 */ /* 0x001fe200078e00ff */
[----:B------:R-:W-:Y:S01]  /*3530*/  SHF.R.U64 R96, R42, 0x10, R43 ;  /* 0x000000102a607819 */ /* 0x000fe2000000122b */
[----:B------:R-:W-:Y:S01]  /*3540*/  IMAD.U32 R12, R6, 0x10000, RZ ;  /* 0x00010000060c7824 */ /* 0x000fe200078e00ff */
[----:B------:R-:W-:Y:S02]  /*3550*/  SHF.R.U32.HI R97, RZ, 0x10, R71 ;  /* 0x00000010ff617819 */ /* 0x000fe40000011647 */
[----:B------:R-:W-:Y:S02]  /*3560*/  SHF.R.U32.HI R94, RZ, 0x10, R43 ;  /* 0x00000010ff5e7819 */ /* 0x000fe4000001162b */
[----:B------:R-:W-:Y:S02]  /*3570*/  PRMT R95, R98, 0x5410, R95 ;  /* 0x00005410625f7816 */ /* 0x000fe4000000005f */
[----:B------:R-:W-:-:S02]  /*3580*/  PRMT R43, R68, 0x5432, R96 ;  /* 0x00005432442b7816 */ /* 0x000fc40000000060 */
[----:B------:R-:W-:Y:S02]  /*3590*/  PRMT R97, R99, 0x5410, R97 ;  /* 0x0000541063617816 */ /* 0x000fe40000000061 */
[----:B------:R-:W-:Y:S02]  /*35a0*/  LOP3.LUT R42, R7, 0xffff0000, RZ, 0xc0, !PT ;  /* 0xffff0000072a7812 */ /* 0x000fe400078ec0ff */
[----:B------:R-:W-:Y:S01]  /*35b0*/  PRMT R71, R83, 0x5432, R94 ;  /* 0x0000543253477816 */ /* 0x000fe2000000005e */
[----:B------:R-:W-:Y:S01]  /*35c0*/  IMAD.U32 R98, R97, 0x10000, RZ ;  /* 0x0001000061627824 */ /* 0x000fe200078e00ff */
[----:B------:R-:W-:Y:S02]  /*35d0*/  LOP3.LUT R7, R5, 0xffff0000, RZ, 0xc0, !PT ;  /* 0xffff000005077812 */ /* 0x000fe400078ec0ff */
[----:B------:R-:W-:Y:S01]  /*35e0*/  LOP3.LUT R96, R95, 0xffff0000, RZ, 0xc0, !PT ;  /* 0xffff00005f607812 */ /* 0x000fe200078ec0ff */
[----:B------:R-:W-:Y:S01]  /*35f0*/  IMAD.U32 R94, R71, 0x10000, RZ ;  /* 0x00010000475e7824 */ /* 0x000fe200078e00ff */
[----:B------:R-:W-:Y:S01]  /*3600*/  LOP3.LUT R70, R43, 0xffff0000, RZ, 0xc0, !PT ;  /* 0xffff00002b467812 */ /* 0x000fe200078ec0ff */
[----:B------:R-:W-:Y:S01]  /*3610*/  IMAD.U32 R95, R95, 0x10000, RZ ;  /* 0x000100005f5f7824 */ /* 0x000fe200078e00ff */
[----:B------:R-:W-:Y:S01]  /*3620*/  LOP3.LUT R13, R6, 0xffff0000, RZ, 0xc0, !PT ;  /* 0xffff0000060d7812 */ /* 0x000fe200078ec0ff */
[----:B------:R-:W-:-:S02]  /*3630*/  IMAD.U32 R6, R5, 0x10000, RZ ;  /* 0x0001000005067824 */ /* 0x000fc400078e00ff */
[C---:B------:R-:W-:Y:S01]  /*3640*/  FMUL.FTZ R99, R7.reuse, R96 ;  /* 0x0000006007637220 */ /* 0x040fe20000410000 */
[C---:B------:R-:W-:Y:S02]  /*3650*/  IMAD.U32 R5, R4.reuse, 0x10000, RZ ;  /* 0x0001000004057824 */ /* 0x040fe400078e00ff */
[----:B------:R-:W-:Y:S01]  /*3660*/  FMUL.FTZ R7, R7, R70 ;  /* 0x0000004607077220 */ /* 0x000fe20000410000 */
[----:B------:R-:W-:Y:S01]  /*3670*/  LOP3.LUT R4, R4, 0xffff0000, RZ, 0xc0, !PT ;  /* 0xffff000004047812 */ /* 0x000fe200078ec0ff */
[----:B------:R-:W-:Y:S01]  /*3680*/  FMUL.FTZ R103, R13, R98 ;  /* 0x000000620d677220 */ /* 0x000fe20000410000 */
[----:B------:R-:W-:Y:S01]  /*3690*/  LOP3.LUT R97, R97, 0xffff0000, RZ, 0xc0, !PT ;  /* 0xffff000061617812 */ /* 0x000fe200078ec0ff */
[----:B------:R-:W-:Y:S01]  /*36a0*/  FMUL.FTZ R13, R13, R94 ;  /* 0x0000005e0d0d7220 */ /* 0x000fe20000410000 */
[----:B------:R-:W-:Y:S01]  /*36b0*/  LOP3.LUT R71, R71, 0xffff0000, RZ, 0xc0, !PT ;  /* 0xffff000047477812 */ /* 0x000fe200078ec0ff */
[----:B------:R-:W-:Y:S02]  /*36c0*/  IMAD.U32 R43, R43, 0x10000, RZ ;  /* 0x000100002b2b7824 */ /* 0x000fe400078e00ff */
[C---:B------:R-:W-:Y:S01]  /*36d0*/  FFMA.FTZ R99, R6.reuse, R70, -R99 ;  /* 0x0000004606637223 */ /* 0x040fe20000010863 */
[----:B------:R-:W-:Y:S01]  /*36e0*/  FFMA.FTZ R96, R6, R96, R7 ;  /* 0x0000006006607223 */ /* 0x000fe20000010007 */
[----:B------:R-:W-:Y:S01]  /*36f0*/  FFMA.FTZ R103, R12, R94, -R103 ;  /* 0x0000005e0c677223 */ /* 0x000fe20000010867 */
[----:B------:R-:W-:Y:S01]  /*3700*/  FMUL.FTZ R6, R4, R95 ;  /* 0x0000005f04067220 */ /* 0x000fe20000410000 */
[----:B------:R-:W-:Y:S01]  /*3710*/  FFMA.FTZ R12, R12, R98, R13 ;  /* 0x000000620c0c7223 */ /* 0x000fe2000001000d */
        /* <DEDUP_REMOVED lines=9> */
[----:B------:R-:W-:Y:S01]  /*37b0*/  F2FP.BF16.F32.PACK_AB R4, R5, R6 ;  /* 0x000000060504723e */ /* 0x000fe200000010ff */
[----:B------:R-:W-:Y:S01]  /*37c0*/  IMAD.MOV.U32 R5, RZ, RZ, R96 ;  /* 0x000000ffff057224 */ /* 0x000fe200078e0060 */
[----:B------:R-:W-:Y:S01]  /*37d0*/  F2FP.BF16.F32.PACK_AB R7, R15, R70 ;  /* 0x000000460f07723e */ /* 0x000fe200000010ff */
[----:B------:R-:W-:-:S07]  /*37e0*/  IMAD.MOV.U32 R6, RZ, RZ, R12 ;  /* 0x000000ffff067224 */ /* 0x000fce00078e000c */
.L_x_11898:
[----:B------:R-:W-:Y:S05]  /*37f0*/  BSYNC B3 ;  /* 0x0000000000037941 */ /* 0x000fea0003800000 */
.L_x_11897:
[----:B0-----:R4:W-:Y:S02]  /*3800*/  ST.E.128 desc[UR42][R10.64], R4 ;  /* 0x000000040a007985 */ /* 0x0019e4000c101d2a */
.L_x_11896:
[----:B------:R-:W-:Y:S05]  /*3810*/  BSYNC B2 ;  /* 0x0000000000027941 */ /* 0x000fea0003800000 */
.L_x_11895:
[----:B------:R-:W-:-:S13]  /*3820*/  LOP3.LUT P0, RZ, R56, 0x2, RZ, 0xc0, !PT ;  /* 0x0000000238ff7812 */ /* 0x000fda000780c0ff */
[----:B------:R-:W-:Y:S05]  /*3830*/  @!P0 BRA `(.L_x_11894) ;  /* 0x0000000000d88947 */ /* 0x000fea0003800000 */
[----:B----4-:R4:W0:Y:S01]  /*3840*/  LDS.128 R4, [R81] ;  /* 0x0000000051047984 */ /* 0x0108220000000c00 */
[----:B------:R-:W-:Y:S01]  /*3850*/  ISETP.GE.AND P5, PT, R186, R79, PT ;  /* 0x0000004fba00720c */ /* 0x000fe20003fa6270 */
[----:B------:R-:W-:Y:S01]  /*3860*/  BSSY B2, `(.L_x_11899) ;  /* 0x0000032000027945 */ /* 0x000fe20003800000 */
[----:B---3--:R-:W-:-:S04]  /*3870*/  LEA R10, P0, R18, R14, 0x1 ;  /* 0x0000000e120a7211 */ /* 0x008fc800078008ff */
[----:B--2---:R-:W-:-:S07]  /*3880*/  LEA.HI.X R11, R18, R69, R184, 0x1, P0 ;  /* 0x00000045120b7211 */ /* 0x004fce00000f0cb8 */
[----:B----4-:R-:W-:Y:S05]  /*3890*/  @P5 BRA `(.L_x_11900) ;  /* 0x0000000000b85947 */ /* 0x010fea0003800000 */
[--C-:B------:R-:W-:Y:S01]  /*38a0*/  SHF.R.U64 R43, R38, 0x10, R39.reuse ;  /* 0x00000010262b7819 */ /* 0x100fe20000001227 */
[----:B0-----:R-:W-:Y:S01]  /*38b0*/  IMAD.U32 R14, R7, 0x10000, RZ ;  /* 0x00010000070e7824 */ /* 0x001fe200078e00ff */
[----:B------:R-:W-:Y:S01]  /*38c0*/  SHF.R.U32.HI R38, RZ, 0x10, R39 ;  /* 0x00000010ff267819 */ /* 0x000fe20000011627 */
[----:B------:R-:W-:Y:S01]  /*38d0*/  IMAD.U32 R12, R6, 0x10000, RZ ;  /* 0x00010000060c7824 */ /* 0x000fe200078e00ff */
[--C-:B------:R-:W-:Y:S02]  /*38e0*/  SHF.R.U64 R39, R40, 0x10, R41.reuse ;  /* 0x0000001028277819 */ /* 0x100fe40000001229 */
[----:B------:R-:W-:Y:S02]  /*38f0*/  SHF.R.U32.HI R40, RZ, 0x10, R41 ;  /* 0x00000010ff287819 */ /* 0x000fe40000011629 */
[----:B------:R-:W-:Y:S02]  /*3900*/  PRMT R91, R91, 0x5410, R38 ;  /* 0x000054105b5b7816 */ /* 0x000fe40000000026 */
[----:B------:R-:W-:-:S02]  /*3910*/  PRMT R93, R93, 0x5410, R40 ;  /* 0x000054105d5d7816 */ /* 0x000fc40000000028 */
[----:B------:R-:W-:Y:S01]  /*3920*/  PRMT R92, R92, 0x5410, R39 ;  /* 0x000054105c5c7816 */ /* 0x000fe20000000027 */
[----:B------:R-:W-:Y:S01]  /*3930*/  IMAD.U32 R39, R91, 0x10000, RZ ;  /* 0x000100005b277824 */ /* 0x000fe200078e00ff */
[----:B------:R-:W-:Y:S01]  /*3940*/  LOP3.LUT R13, R6, 0xffff0000, RZ, 0xc0, !PT ;  /* 0xffff0000060d7812 */ /* 0x000fe200078ec0ff */
[----:B------:R-:W-:Y:S01]  /*3950*/  IMAD.U32 R41, R93, 0x10000, RZ ;  /* 0x000100005d297824 */ /* 0x000fe200078e00ff */
[----:B------:R-:W-:Y:S01]  /*3960*/  LOP3.LUT R15, R7, 0xffff0000, RZ, 0xc0, !PT ;  /* 0xffff0000070f7812 */ /* 0x000fe200078ec0ff */
[----:B------:R-:W-:Y:S01]  /*3970*/  IMAD.U32 R6, R5, 0x10000, RZ ;  /* 0x0001000005067824 */ /* 0x000fe200078e00ff */
[----:B------:R-:W-:Y:S01]  /*3980*/  PRMT R90, R90, 0x5410, R43 ;  /* 0x000054105a5a7816 */ /* 0x000fe2000000002b */
[----:B------:R-:W-:Y:S01]  /*3990*/  FMUL.FTZ R69, R13, R41 ;  /* 0x000000290d457220 */ /* 0x000fe20000410000 */
[----:B------:R-:W-:Y:S01]  /*39a0*/  LOP3.LUT R7, R5, 0xffff0000, RZ, 0xc0, !PT ;  /* 0xffff000005077812 */ /* 0x000fe200078ec0ff */
[-C--:B------:R-:W-:Y:S01]  /*39b0*/  FMUL.FTZ R13, R13, R39.reuse ;  /* 0x000000270d0d7220 */ /* 0x080fe20000410000 */
[----:B------:R-:W-:Y:S01]  /*39c0*/  LOP3.LUT R40, R92, 0xffff0000, RZ, 0xc0, !PT ;  /* 0xffff00005c287812 */ /* 0x000fe200078ec0ff */
[----:B------:R-:W-:Y:S01]  /*39d0*/  IMAD.U32 R5, R4, 0x10000, RZ ;  /* 0x0001000004057824 */ /* 0x000fe200078e00ff */
[----:B------:R-:W-:Y:S01]  /*39e0*/  LOP3.LUT R38, R90, 0xffff0000, RZ, 0xc0, !PT ;  /* 0xffff00005a267812 */ /* 0x000fe200078ec0ff */
[----:B------:R-:W-:Y:S01]  /*39f0*/  FFMA.FTZ R69, R12, R39, -R69 ;  /* 0x000000270c457223 */ /* 0x000fe20000010845 */
[----:B------:R-:W-:Y:S01]  /*3a00*/  LOP3.LUT R93, R93, 0xffff0000, RZ, 0xc0, !PT ;  /* 0xffff00005d5d7812 */ /* 0x000fe200078ec0ff */
[----:B------:R-:W-:Y:S01]  /*3a10*/  FMUL.FTZ R43, R7, R40 ;  /* 0x00000028072b7220 */ /* 0x000fe20000410000 */
[----:B------:R-:W-:Y:S01]  /*3a20*/  LOP3.LUT R91, R91, 0xffff0000, RZ, 0xc0, !PT ;  /* 0xffff00005b5b7812 */ /* 0x000fe200078ec0ff */
[-C--:B------:R-:W-:Y:S01]  /*3a30*/  FMUL.FTZ R7, R7, R38.reuse ;  /* 0x0000002607077220 */ /* 0x080fe20000410000 */
[----:B------:R-:W-:Y:S01]  /*3a40*/  LOP3.LUT R4, R4, 0xffff0000, RZ, 0xc0, !PT ;  /* 0xffff000004047812 */ /* 0x000fe200078ec0ff */
[----:B------:R-:W-:Y:S01]  /*3a50*/  FFMA.FTZ R43, R6, R38, -R43 ;  /* 0x00000026062b7223 */ /* 0x000fe2000001082b */
[----:B------:R-:W-:Y:S01]  /*3a60*/  FFMA.FTZ R12, R12, R41, R13 ;  /* 0x000000290c0c7223 */ /* 0x000fe2000001000d */
[----:B------:R-:W-:-:S02]  /*3a70*/  IMAD.U32 R92, R92, 0x10000, RZ ;  /* 0x000100005c5c7824 */ /* 0x000fc400078e00ff */
[C---:B------:R-:W-:Y:S01]  /*3a80*/  FMUL.FTZ R13, R15.reuse, R93 ;  /* 0x0000005d0f0d7220 */ /* 0x040fe20000410000 */
        /* <DEDUP_REMOVED lines=15> */
.L_x_11900:
[----:B------:R-:W-:Y:S05]  /*3b80*/  BSYNC B2 ;  /* 0x0000000000027941 */ /* 0x000fea0003800000 */
.L_x_11899:
[----:B0-----:R0:W-:Y:S02]  /*3b90*/  ST.E.128 desc[UR42][R10.64], R4 ;  /* 0x000000040a007985 */ /* 0x0011e4000c101d2a */
.L_x_11894:
[----:B------:R-:W-:Y:S05]  /*3ba0*/  BSYNC B1 ;  /* 0x0000000000017941 */ /* 0x000fea0003800000 */
.L_x_11893:
[----:B------:R-:W-:-:S03]  /*3bb0*/  UMOV UR4, 0xffffffff ;  /* 0xffffffff00047882 */ /* 0x000fc60000000000 */
[----:B------:R-:W-:Y:S05]  /*3bc0*/  BRA.DIV UR4, `(.L_x_11901) ;  /* 0x0000029604b87947 */ /* 0x000fea000b800000 */
[----:B------:R0:W0:Y:S04]  /*3bd0*/  SHFL.IDX PT, R39, R78, 0x1, 0x1c1f ;  /* 0x003c1f004e277f89 */ /* 0x00002800000e0000 */
[----:B---3--:R3:W0:Y:S02]  /*3be0*/  SHFL.IDX PT, R14, R77, 0x1, 0x1c1f ;  /* 0x003c1f004d0e7f89 */ /* 0x00862400000e0000 */
.L_x_12257:
[----:B------:R-:W-:Y:S05]  /*3bf0*/  @P4 BRA `(.L_x_11902) ;  /* 0x0000002000604947 */ /* 0x000fea0003800000 */
[----:B0---4-:R-:W-:Y:S01]  /*3c00*/  LOP3.LUT R4, R56, 0x1, RZ, 0xc0, !PT ;  /* 0x0000000138047812 */ /* 0x011fe200078ec0ff */
[----:B------:R-:W-:Y:S03]  /*3c10*/  BSSY B1, `(.L_x_11903) ;  /* 0x0000039000017945 */ /* 0x000fe60003800000 */
[----:B------:R-:W-:-:S13]  /*3c20*/  ISETP.NE.U32.AND P0, PT, R4, 0x1, PT ;  /* 0x000000010400780c */ /* 0x000fda0003f05070 */
[----:B------:R-:W-:Y:S05]  /*3c30*/  @P0 BRA `(.L_x_11904) ;  /* 0x0000000000d80947 */ /* 0x000fea0003800000 */
[----:B------:R0:W4:Y:S01]  /*3c40*/  LDS.128 R4, [R82+0x2000] ;  /* 0x0020000052047984 */ /* 0x0001220000000c00 */
[----:B------:R-:W-:Y:S01]  /*3c50*/  ISETP.GE.AND P4, PT, R22, R79, PT ;  /* 0x0000004f1600720c */ /* 0x000fe20003f86270 */
[----:B------:R-:W-:Y:S01]  /*3c60*/  BSSY B2, `(.L_x_11905) ;  /* 0x0000032000027945 */ /* 0x000fe20003800000 */
[----:B------:R-:W-:-:S04]  /*3c70*/  LEA R10, P0, R16, R14, 0x1 ;  /* 0x0000000e100a7211 */ /* 0x000fc800078008ff */
[----:B------:R-:W-:-:S07]  /*3c80*/  LEA.HI.X R11, R16, R39, R17, 0x1, P0 ;  /* 0x00000027100b7211 */ /* 0x000fce00000f0c11 */
        /* <DEDUP_REMOVED lines=23> */
[----:B------:R-:W-:Y:S01]  /*3e00*/  LOP3.LUT R87, R87, 0xffff0000, RZ, 0xc0, !PT ;  /* 0xffff000057577812 */ /* 0x000fe200078ec0ff */
[C---:B------:R-:W-:Y:S01]  /*3e10*/  FMUL.FTZ R7, R13.reuse, R38 ;  /* 0x000000260d077220 */ /* 0x040fe20000410000 */
[----:B------:R-:W-:Y:S01]  /*3e20*/  FMUL.FTZ R13, R13, R36 ;  /* 0x000000240d0d7220 */ /* 0x000fe20000410000 */
[----:B------:R-:W-:-:S02]  /*3e30*/  IMAD.U32 R6, R5, 0x10000, RZ ;  /* 0x0001000005067824 */ /* 0x000fc400078e00ff */
[----:B------:R-:W-:Y:S02]  /*3e40*/  IMAD.U32 R5, R4, 0x10000, RZ ;  /* 0x0001000004057824 */ /* 0x000fe400078e00ff */
[C---:B------:R-:W-:Y:S01]  /*3e50*/  FFMA.FTZ R36, R12.reuse, R36, -R7 ;  /* 0x000000240c247223 */ /* 0x040fe20000010807 */
[----:B------:R-:W-:Y:S01]  /*3e60*/  FFMA.FTZ R13, R12, R38, R13 ;  /* 0x000000260c0d7223 */ /* 0x000fe2000001000d */
[----:B------:R-:W-:Y:S01]  /*3e70*/  LOP3.LUT R4, R4, 0xffff0000, RZ, 0xc0, !PT ;  /* 0xffff000004047812 */ /* 0x000fe200078ec0ff */
[C---:B------:R-:W-:Y:S01]  /*3e80*/  FMUL.FTZ R12, R34.reuse, R89 ;  /* 0x00000059220c7220 */ /* 0x040fe20000410000 */
[----:B------:R-:W-:Y:S01]  /*3e90*/  FMUL.FTZ R34, R34, R87 ;  /* 0x0000005722227220 */ /* 0x000fe20000410000 */
        /* <DEDUP_REMOVED lines=14> */
.L_x_11906:
[----:B------:R-:W-:Y:S05]  /*3f80*/  BSYNC B2 ;  /* 0x0000000000027941 */ /* 0x000fea0003800000 */
.L_x_11905:
[----:B----4-:R0:W-:Y:S02]  /*3f90*/  ST.E.128 desc[UR42][R10.64], R4 ;  /* 0x000000040a007985 */ /* 0x0101e4000c101d2a */
.L_x_11904:
[----:B------:R-:W-:Y:S05]  /*3fa0*/  BSYNC B1 ;  /* 0x0000000000017941 */ /* 0x000fea0003800000 */
.L_x_11903:
[----:B------:R-:W-:-:S13]  /*3fb0*/  LOP3.LUT P0, RZ, R56, 0x2, RZ, 0xc0, !PT ;  /* 0x0000000238ff7812 */ /* 0x000fda000780c0ff */
[----:B------:R-:W-:Y:S05]  /*3fc0*/  @!P0 BRA `(.L_x_11902) ;  /* 0x0000001c006c8947 */ /* 0x000fea0003800000 */
[----:B0-----:R0:W4:Y:S01]  /*3fd0*/  LDS.128 R4, [R81+0x2000] ;  /* 0x0020000051047984 */ /* 0x0011220000000c00 */
[----:B------:R-:W-:Y:S01]  /*3fe0*/  ISETP.GE.AND P4, PT, R186, R79, PT ;  /* 0x0000004fba00720c */ /* 0x000fe20003f86270 */
[----:B------:R-:W-:Y:S01]  /*3ff0*/  BSSY B1, `(.L_x_11907) ;  /* 0x0000032000017945 */ /* 0x000fe20003800000 */
[----:B------:R-:W-:-:S04]  /*4000*/  LEA R10, P0, R18, R14, 0x1 ;  /* 0x0000000e120a7211 */ /* 0x000fc800078008ff */
[----:B------:R-:W-:-:S07]  /*4010*/  LEA.HI.X R11, R18, R39, R184, 0x1, P0 ;  /* 0x00000027120b7211 */ /* 0x000fce00000f0cb8 */
[----:B0-----:R-:W-:Y:S05]  /*4020*/  @P4 BRA `(.L_x_11908) ;  /* 0x0000000000b84947 */ /* 0x001fea0003800000 */
[--C-:B------:R-:W-:Y:S01]  /*4030*/  SHF.R.U64 R15, R32, 0x10, R33.reuse ;  /* 0x00000010200f7819 */ /* 0x100fe20000001221 */
[----:B----4-:R-:W-:Y:S01]  /*4040*/  IMAD.U32 R12, R7, 0x10000, RZ ;  /* 0x00010000070c7824 */ /* 0x010fe200078e00ff */
[----:B------:R-:W-:Y:S02]  /*4050*/  SHF.R.U32.HI R32, RZ, 0x10, R33 ;  /* 0x00000010ff207819 */ /* 0x000fe40000011621 */
[--C-:B------:R-:W-:Y:S02]  /*4060*/  SHF.R.U32.HI R14, RZ, 0x10, R9.reuse ;  /* 0x00000010ff0e7819 */ /* 0x100fe40000011609 */
[----:B------:R-:W-:Y:S02]  /*4070*/  PRMT R85, R85, 0x5410, R32 ;  /* 0x0000541055557816 */ /* 0x000fe40000000020 */
[----:B------:R-:W-:Y:S01]  /*4080*/  SHF.R.U64 R35, R8, 0x10, R9 ;  /* 0x0000001008237819 */ /* 0x000fe20000001209 */
[----:B------:R-:W-:Y:S01]  /*4090*/  IMAD.U32 R8, R6, 0x10000, RZ ;  /* 0x0001000006087824 */ /* 0x000fe200078e00ff */
[----:B------:R-:W-:Y:S01]  /*40a0*/  PRMT R83, R83, 0x5410, R14 ;  /* 0x0000541053537816 */ /* 0x000fe2000000000e */
[----:B------:R-:W-:Y:S01]  /*40b0*/  IMAD.U32 R33, R85, 0x10000, RZ ;  /* 0x0001000055217824 */ /* 0x000fe200078e00ff */
[----:B------:R-:W-:-:S02]  /*40c0*/  PRMT R84, R84, 0x5410, R15 ;  /* 0x0000541054547816 */ /* 0x000fc4000000000f */
        /* <DEDUP_REMOVED lines=36> */
.L_x_11908:
[----:B------:R-:W-:Y:S05]  /*4310*/  BSYNC B1 ;  /* 0x0000000000017941 */ /* 0x000fea0003800000 */
.L_x_11907:
[----:B----4-:R0:W-:Y:S01]  /*4320*/  ST.E.128 desc[UR42][R10.64], R4 ;  /* 0x000000040a007985 */ /* 0x0101e2000c101d2a */
[----:B------:R-:W-:Y:S05]  /*4330*/  BRA `(.L_x_11902) ;  /* 0x0000001800907947 */ /* 0x000fea0003800000 */
.L_x_11884:
[----:B------:R-:W-:Y:S02]  /*4340*/  IMAD R76, R50, -0x60, R26 ;  /* 0xffffffa0324c7824 */ /* 0x000fe400078e021a */
[----:B------:R-:W-:-:S03]  /*4350*/  VIADD R38, R157, 0x40 ;  /* 0x000000409d267836 */ /* 0x000fc60000000000 */
[----:B------:R-:W-:-:S04]  /*4360*/  VIMNMX R76, R76, 0x60, PT ;  /* 0x000000604c4c7848 */ /* 0x000fc80003fe0100 */
[----:B------:R-:W-:-:S04]  /*4370*/  ISETP.GE.AND P0, PT, R157, R76, PT ;  /* 0x0000004c9d00720c */ /* 0x000fc80003f06270 */
[----:B------:R-:W-:-:S13]  /*4380*/  ISETP.GE.OR P0, PT, R16, R79, P0 ;  /* 0x0000004f1000720c */ /* 0x000fda0000706670 */
[----:B------:R-:W0:Y:S01]  /*4390*/  @!P0 LDC.64 R36, c[0x0][0x3e8] ;  /* 0x0000fa00ff248b82 */ /* 0x000e220000000a00 */
[----:B------:R-:W-:Y:S02]  /*43a0*/  @!P0 IMAD.MOV.U32 R4, RZ, RZ, R24 ;  /* 0x000000ffff048224 */ /* 0x000fe400078e0018 */
[----:B------:R-:W-:Y:S02]  /*43b0*/  @!P0 IMAD.MOV.U32 R5, RZ, RZ, R60 ;  /* 0x000000ffff058224 */ /* 0x000fe400078e003c */
[----:B------:R-:W-:Y:S02]  /*43c0*/  @!P0 IMAD R33, R67, 0x60, RZ ;  /* 0x0000006043218824 */ /* 0x000fe400078e02ff */
[----:B------:R-:W-:Y:S01]  /*43d0*/  @!P0 IMAD.WIDE.U32 R6, R14, 0x60, R4 ;  /* 0x000000600e068825 */ /* 0x000fe200078e0004 */
[----:B------:R-:W1:Y:S03]  /*43e0*/  @!P0 LDC.64 R8, c[0x0][0x400] ;  /* 0x00010000ff088b82 */ /* 0x000e660000000a00 */
[----:B------:R-:W-:-:S02]  /*43f0*/  @!P0 IMAD.MOV.U32 R4, RZ, RZ, R44 ;  /* 0x000000ffff048224 */ /* 0x000fc400078e002c */
[----:B------:R-:W-:Y:S02]  /*4400*/  @!P0 IMAD.MOV.U32 R5, RZ, RZ, R62 ;  /* 0x000000ffff058224 */ /* 0x000fe400078e003e */
[----:B------:R-:W-:Y:S02]  /*4410*/  @!P0 IMAD R35, R80, 0x60, RZ ;  /* 0x0000006050238824 */ /* 0x000fe400078e02ff */
[----:B------:R-:W-:-:S04]  /*4420*/  @!P0 IMAD.WIDE.U32 R4, R68, 0x60, R4 ;  /* 0x0000006044048825 */ /* 0x000fc800078e0004 */
[----:B------:R-:W-:Y:S01]  /*4430*/  @!P0 IMAD.IADD R7, R33, 0x1, R7 ;  /* 0x0000000121078824 */ /* 0x000fe200078e0207 */
[----:B------:R-:W-:Y:S01]  /*4440*/  CS2R R32, SRZ ;  /* 0x0000000000207805 */ /* 0x000fe2000001ff00 */
[----:B------:R-:W-:Y:S01]  /*4450*/  @!P0 IMAD.IADD R5, R35, 0x1, R5 ;  /* 0x0000000123058824 */ /* 0x000fe200078e0205 */
[C---:B0-----:R-:W-:Y:S02]  /*4460*/  @!P0 LEA R36, P3, R6.reuse, R36, 0x1 ;  /* 0x0000002406248211 */ /* 0x041fe400078608ff */
[----:B------:R-:W-:Y:S02]  /*4470*/  CS2R R34, SRZ ;  /* 0x0000000000227805 */ /* 0x000fe4000001ff00 */
[----:B------:R-:W-:Y:S02]  /*4480*/  @!P0 LEA.HI.X R37, R6, R37, R7, 0x1, P3 ;  /* 0x0000002506258211 */ /* 0x000fe400018f0c07 */
[----:B------:R-:W-:Y:S02]  /*4490*/  CS2R R6, SRZ ;  /* 0x0000000000067805 */ /* 0x000fe4000001ff00 */
[----:B-1----:R-:W-:-:S04]  /*44a0*/  @!P0 LEA R8, P4, R4, R8, 0x1 ;  /* 0x0000000804088211 */ /* 0x002fc800078808ff */
[----:B------:R-:W-:Y:S02]  /*44b0*/  @!P0 LEA.HI.X R9, R4, R9, R5, 0x1, P4 ;  /* 0x0000000904098211 */ /* 0x000fe400020f0c05 */
[----:B------:R-:W-:-:S03]  /*44c0*/  CS2R R4, SRZ ;  /* 0x0000000000047805 */ /* 0x000fc6000001ff00 */
[----:B------:R-:W5:Y:S04]  /*44d0*/  @!P0 LDG.E.128 R32, desc[UR42][R8.64] ;  /* 0x0000002a08208981 */ /* 0x000f68000c1e1d00 */
[----:B------:R0:W5:Y:S01]  /*44e0*/  @!P0 LDG.E.128 R4, desc[UR42][R36.64] ;  /* 0x0000002a24048981 */ /* 0x000162000c1e1d00 */
[----:B------:R-:W-:-:S04]  /*44f0*/  ISETP.GE.AND P0, PT, R38, R76, PT ;  /* 0x0000004c2600720c */ /* 0x000fc80003f06270 */
[----:B------:R-:W-:Y:S01]  /*4500*/  ISETP.GE.OR P0, PT, R16, R79, P0 ;  /* 0x0000004f1000720c */ /* 0x000fe20000706670 */
[----:B------:R-:W-:Y:S01]  /*4510*/  BSSY B1, `(.L_x_11909) ;  /* 0x000001a000017945 */ /* 0x000fe20003800000 */
[----:B------:R-:W-:Y:S02]  /*4520*/  CS2R R38, SRZ ;  /* 0x0000000000267805 */ /* 0x000fe4000001ff00 */
[----:B------:R-:W-:Y:S02]  /*4530*/  CS2R R42, SRZ ;  /* 0x00000000002a7805 */ /* 0x000fe4000001ff00 */
[----:B------:R-:W-:Y:S02]  /*4540*/  CS2R R40, SRZ ;  /* 0x0000000000287805 */ /* 0x000fe4000001ff00 */
[----:B0-----:R-:W-:-:S05]  /*4550*/  CS2R R36, SRZ ;  /* 0x0000000000247805 */ /* 0x001fca000001ff00 */
[----:B------:R-:W-:Y:S05]  /*4560*/  @P0 BRA `(.L_x_11910) ;  /* 0x0000000000500947 */ /* 0x000fea0003800000 */
[C---:B------:R-:W-:Y:S01]  /*4570*/  SHF.L.U64.HI R9, R10.reuse, 0x6, R11 ;  /* 0x000000060a097819 */ /* 0x040fe2000001020b */
[----:B------:R-:W-:Y:S01]  /*4580*/  IMAD.SHL.U32 R8, R10, 0x40, RZ ;  /* 0x000000400a087824 */ /* 0x000fe200078e00ff */
[C---:B------:R-:W-:Y:S01]  /*4590*/  SHF.L.U64.HI R11, R12.reuse, 0x6, R13 ;  /* 0x000000060c0b7819 */ /* 0x040fe2000001020d */
[----:B------:R-:W-:Y:S01]  /*45a0*/  IMAD.SHL.U32 R10, R12, 0x40, RZ ;  /* 0x000000400c0a7824 */ /* 0x000fe200078e00ff */
[----:B------:R-:W-:Y:S01]  /*45b0*/  ULDC.64 UR4, c[0x0][0x3e8] ;  /* 0x0000fa0000047ab9 */ /* 0x000fe20000000a00 */
[----:B------:R-:W-:Y:S01]  /*45c0*/  IMAD.WIDE.U32 R8, R14, 0x60, R8 ;  /* 0x000000600e087825 */ /* 0x000fe200078e0008 */
[----:B------:R-:W-:-:S03]  /*45d0*/  ULDC.64 UR6, c[0x0][0x400] ;  /* 0x0001000000067ab9 */ /* 0x000fc60000000a00 */
[----:B------:R-:W-:Y:S01]  /*45e0*/  IMAD.WIDE.U32 R10, R68, 0x60, R10 ;  /* 0x00000060440a7825 */ /* 0x000fe200078e000a */
[----:B------:R-:W-:-:S03]  /*45f0*/  IADD3 R12, P0, R24, R8, RZ ;  /* 0x00000008180c7210 */ /* 0x000fc60007f1e0ff */
[----:B------:R-:W-:Y:S01]  /*4600*/  IMAD R67, R67, 0x60, RZ ;  /* 0x0000006043437824 */ /* 0x000fe200078e02ff */
[----:B------:R-:W-:Y:S01]  /*4610*/  IADD3 R8, P3, R44, R10, RZ ;  /* 0x0000000a2c087210 */ /* 0x000fe20007f7e0ff */
[----:B------:R-:W-:-:S03]  /*4620*/  IMAD R13, R80, 0x60, RZ ;  /* 0x00000060500d7824 */ /* 0x000fc600078e02ff */
[----:B------:R-:W-:Y:S02]  /*4630*/  IADD3.X R9, R60, R67, R9, P0, !PT ;  /* 0x000000433c097210 */ /* 0x000fe400007fe409 */
[----:B------:R-:W-:Y:S02]  /*4640*/  IADD3.X R11, R62, R13, R11, P3, !PT ;  /* 0x0000000d3e0b7210 */ /* 0x000fe40001ffe40b */
[----:B------:R-:W-:Y:S02]  /*4650*/  LEA R36, P0, R12, UR4, 0x1 ;  /* 0x000000040c247c11 */ /* 0x000fe4000f8008ff */
[----:B------:R-:W-:Y:S02]  /*4660*/  LEA R40, P3, R8, UR6, 0x1 ;  /* 0x0000000608287c11 */ /* 0x000fe4000f8608ff */
[----:B------:R-:W-:Y:S02]  /*4670*/  LEA.HI.X R37, R12, UR5, R9, 0x1, P0 ;  /* 0x000000050c257c11 */ /* 0x000fe400080f0c09 */
[----:B------:R-:W-:-:S04]  /*4680*/  LEA.HI.X R41, R8, UR7, R11, 0x1, P3 ;  /* 0x0000000708297c11 */ /* 0x000fc800098f0c0b */
[----:B------:R-:W5:Y:S04]  /*4690*/  LDG.E.128 R36, desc[UR42][R36.64] ;  /* 0x0000002a24247981 */ /* 0x000f68000c1e1d00 */
[----:B------:R-:W5:Y:S02]  /*46a0*/  LDG.E.128 R40, desc[UR42][R40.64] ;  /* 0x0000002a28287981 */ /* 0x000f64000c1e1d00 */
.L_x_11910:
[----:B------:R-:W-:Y:S05]  /*46b0*/  BSYNC B1 ;  /* 0x0000000000017941 */ /* 0x000fea0003800000 */
.L_x_11909:
[----:B-----5:R-:W-:Y:S01]  /*46c0*/  IMAD.MOV.U32 R8, RZ, RZ, R38 ;  /* 0x000000ffff087224 */ /* 0x020fe200078e0026 */
[----:B------:R-:W-:Y:S01]  /*46d0*/  ULOP3.LUT UR4, UR36, 0x1, URZ, 0xfc, !UPT ;  /* 0x0000000124047892 */ /* 0x000fe2000f8efc3f */
[----:B------:R-:W-:Y:S01]  /*46e0*/  IMAD.MOV.U32 R9, RZ, RZ, R36 ;  /* 0x000000ffff097224 */ /* 0x000fe200078e0024 */
[----:B------:R-:W-:Y:S01]  /*46f0*/  ISETP.GE.AND P4, PT, R16, R79, PT ;  /* 0x0000004f1000720c */ /* 0x000fe20003f86270 */
[----:B------:R-:W-:Y:S01]  /*4700*/  IMAD.MOV.U32 R10, RZ, RZ, R37 ;  /* 0x000000ffff0a7224 */ /* 0x000fe200078e0025 */
[----:B------:R-:W-:Y:S01]  /*4710*/  PRMT R81, R8, 0x7610, R81 ;  /* 0x0000761008517816 */ /* 0x000fe20000000051 */
[----:B------:R-:W-:Y:S01]  /*4720*/  IMAD.MOV.U32 R8, RZ, RZ, R39 ;  /* 0x000000ffff087224 */ /* 0x000fe200078e0027 */
[----:B------:R-:W-:Y:S01]  /*4730*/  UISETP.NE.AND UP0, UPT, UR4, 0x3, UPT ;  /* 0x000000030400788c */ /* 0x000fe2000bf05270 */
[----:B------:R-:W-:Y:S01]  /*4740*/  PRMT R83, R9, 0x7610, R83 ;  /* 0x0000761009537816 */ /* 0x000fe20000000053 */
[----:B------:R-:W-:Y:S01]  /*4750*/  IMAD.MOV.U32 R11, RZ, RZ, R42 ;  /* 0x000000ffff0b7224 */ /* 0x000fe200078e002a */
        /* <DEDUP_REMOVED lines=28> */
.L_x_11911:
[----:B------:R-:W-:Y:S01]  /*4920*/  IMAD R67, R19, 0x8, R2 ;  /* 0x0000000813437824 */ /* 0x000fe200078e0202 */
[----:B------:R-:W-:Y:S01]  /*4930*/  SHF.L.U32 R80, R185, 0x1f, RZ ;  /* 0x0000001fb9507819 */ /* 0x000fe200000006ff */
[----:B------:R-:W-:Y:S01]  /*4940*/  BSSY B1, `(.L_x_11912) ;  /* 0x0000005000017945 */ /* 0x000fe20003800000 */
[----:B------:R-:W-:Y:S02]  /*4950*/  LOP3.LUT R8, R56, 0x1, RZ, 0xc0, !PT ;  /* 0x0000000138087812 */ /* 0x000fe400078ec0ff */
[----:B------:R-:W0:Y:S02]  /*4960*/  SYNCS.PHASECHK.TRANS64.TRYWAIT P5, [R67+URZ+0x22890], R80 ;  /* 0x02289050430075a7 */ /* 0x000e2400080a017f */
[----:B------:R-:W-:Y:S01]  /*4970*/  ISETP.NE.U32.AND P0, PT, R8, 0x1, PT ;  /* 0x000000010800780c */ /* 0x000fe20003f05070 */
[----:B0-----:R-:W-:-:S12]  /*4980*/  @!P5 BRA `(.L_x_11913) ;  /* 0x000002880090d947 */ /* 0x001fd80003800000 */
.L_x_12258:
[----:B------:R-:W-:Y:S05]  /*4990*/  BSYNC B1 ;  /* 0x0000000000017941 */ /* 0x000fea0003800000 */
.L_x_11912:
[----:B------:R-:W-:-:S03]  /*49a0*/  UMOV UR4, 0xffffffff ;  /* 0xffffffff00047882 */ /* 0x000fc60000000000 */
[----:B------:R-:W-:Y:S05]  /*49b0*/  BRA.DIV UR4, `(.L_x_11914) ;  /* 0x0000028a04987947 */ /* 0x000fea000b800000 */
[----:B------:R1:W2:Y:S04]  /*49c0*/  SHFL.IDX PT, R71, R78, RZ, 0x1c1f ;  /* 0x001c1fff4e477589 */ /* 0x0002a800000e0000 */
[----:B------:R1:W3:Y:S02]  /*49d0*/  SHFL.IDX PT, R70, R77, RZ, 0x1c1f ;  /* 0x001c1fff4d467589 */ /* 0x0002e400000e0000 */
.L_x_12262:
[----:B------:R-:W-:Y:S01]  /*49e0*/  ISETP.GE.OR P5, PT, R157, R76, P0 ;  /* 0x0000004c9d00720c */ /* 0x000fe200007a6670 */
[----:B------:R-:W-:Y:S01]  /*49f0*/  BSSY B1, `(.L_x_11915) ;  /* 0x0000075000017945 */ /* 0x000fe20003800000 */
[----:B------:R-:W-:-:S11]  /*4a00*/  IMAD.SHL.U32 R79, R79, 0x2, RZ ;  /* 0x000000024f4f7824 */ /* 0x000fd600078e00ff */
[----:B------:R-:W-:Y:S05]  /*4a10*/  @P5 BRA `(.L_x_11916) ;  /* 0x0000000400c85947 */ /* 0x000fea0003800000 */
[----:B------:R-:W4:Y:S01]  /*4a20*/  LDC R10, c[0x0][0x2f4] ;  /* 0x0000bd00ff0a7b82 */ /* 0x000f220000000800 */
[----:B------:R-:W-:Y:S01]  /*4a30*/  IMAD.SHL.U32 R69, R64, 0x8, RZ ;  /* 0x0000000840457824 */ /* 0x000fe200078e00ff */
[----:B------:R-:W-:Y:S03]  /*4a40*/  BSSY B2, `(.L_x_11917) ;  /* 0x000006d000027945 */ /* 0x000fe60003800000 */
[----:B--23--:R-:W-:-:S04]  /*4a50*/  IMAD.WIDE R68, R69, 0x2, R70 ;  /* 0x0000000245447825 */ /* 0x00cfc800078e0246 */
[----:B----4-:R-:W-:-:S05]  /*4a60*/  IMAD.IADD R8, R10, 0x1, -R79 ;  /* 0x000000010a087824 */ /* 0x010fca00078e0a4f */
[----:B------:R-:W-:-:S04]  /*4a70*/  SEL R8, R79, R8, !P1 ;  /* 0x000000084f087207 */ /* 0x000fc80004800000 */
[----:B------:R-:W-:-:S04]  /*4a80*/  SHF.R.S32.HI R9, RZ, 0x1f, R8 ;  /* 0x0000001fff097819 */ /* 0x000fc80000011408 */
[----:B------:R-:W-:-:S04]  /*4a90*/  LEA.HI R9, R9, R8, RZ, 0x4 ;  /* 0x0000000809097211 */ /* 0x000fc800078f20ff */
[----:B------:R-:W-:-:S05]  /*4aa0*/  LEA.HI.SX32 R9, R9, R64, 0x1c ;  /* 0x0000004009097211 */ /* 0x000fca00078fe2ff */
[----:B------:R-:W-:-:S05]  /*4ab0*/  IMAD.SHL.U32 R89, R9, 0x8, RZ ;  /* 0x0000000809597824 */ /* 0x000fca00078e00ff */
[----:B------:R-:W-:Y:S02]  /*4ac0*/  LOP3.LUT R9, R52, 0x38, R89, 0xf8, !PT ;  /* 0x0000003834097812 */ /* 0x000fe400078ef859 */
[----:B------:R-:W-:Y:S02]  /*4ad0*/  ISETP.GE.AND P5, PT, R89, R10, PT ;  /* 0x0000000a5900720c */ /* 0x000fe40003fa6270 */
[----:B------:R-:W-:-:S05]  /*4ae0*/  LOP3.LUT R9, R9, R54, RZ, 0x3c, !PT ;  /* 0x0000003609097212 */ /* 0x000fca00078e3cff */
[----:B------:R-:W-:Y:S02]  /*4af0*/  IMAD R8, R198, 0x200, R9 ;  /* 0x00000200c6087824 */ /* 0x000fe400078e0209 */
[C---:B------:R-:W-:Y:S02]  /*4b00*/  IMAD R9, R19.reuse, 0x1800, R65 ;  /* 0x0000180013097824 */ /* 0x040fe400078e0241 */
[----:B------:R-:W-:Y:S02]  /*4b10*/  IMAD R11, R19, 0x1800, R8 ;  /* 0x00001800130b7824 */ /* 0x000fe400078e0208 */
[--C-:B------:R-:W-:Y:S02]  /*4b20*/  IMAD R9, R9, 0x2, R2.reuse ;  /* 0x0000000209097824 */ /* 0x100fe400078e0202 */
[----:B------:R-:W-:Y:S02]  /*4b30*/  IMAD R12, R11, 0x2, R2 ;  /* 0x000000020b0c7824 */ /* 0x000fe400078e0202 */
[----:B------:R-:W-:-:S02]  /*4b40*/  @!P5 IMAD.WIDE R70, R89, 0x2, R70 ;  /* 0x000000025946d825 */ /* 0x000fc400078e0246 */
[----:B------:R-:W2:Y:S04]  /*4b50*/  LDS.128 R8, [R9+0x1c400] ;  /* 0x01c4000009087984 */ /* 0x000ea80000000c00 */
[----:B------:R-:W3:Y:S01]  /*4b60*/  LDS.128 R12, [R12+0x1c400] ;  /* 0x01c400000c0c7984 */ /* 0x000ee20000000c00 */
[----:B------:R-:W-:Y:S05]  /*4b70*/  @P4 BRA `(.L_x_11918) ;  /* 0x0000000400644947 */ /* 0x000fea0003800000 */
[----:B------:R-:W-:Y:S01]  /*4b80*/  SHF.R.U32.HI R96, RZ, 0x10, R33 ;  /* 0x00000010ff607819 */ /* 0x000fe20000011621 */
[----:B--2---:R-:W-:Y:S01]  /*4b90*/  IMAD.U32 R90, R11, 0x10000, RZ ;  /* 0x000100000b5a7824 */ /* 0x004fe200078e00ff */
[--C-:B------:R-:W-:Y:S01]  /*4ba0*/  SHF.R.U32.HI R92, RZ, 0x10, R5.reuse ;  /* 0x00000010ff5c7819 */ /* 0x100fe20000011605 */
[----:B---3--:R-:W-:Y:S01]  /*4bb0*/  IMAD.U32 R91, R15, 0x10000, RZ ;  /* 0x000100000f5b7824 */ /* 0x008fe200078e00ff */
[----:B------:R-:W-:Y:S01]  /*4bc0*/  SHF.R.U64 R97, R4, 0x10, R5 ;  /* 0x0000001004617819 */ /* 0x000fe20000001205 */
[----:B------:R-:W-:Y:S01]  /*4bd0*/  IMAD.U32 R5, R14, 0x10000, RZ ;  /* 0x000100000e057824 */ /* 0x000fe200078e00ff */
[----:B------:R-:W-:Y:S01]  /*4be0*/  PRMT R96, R84, 0x5432, R96 ;  /* 0x0000543254607816 */ /* 0x000fe20000000060 */
[----:B------:R-:W-:Y:S01]  /*4bf0*/  IMAD.U32 R4, R10, 0x10000, RZ ;  /* 0x000100000a047824 */ /* 0x000fe200078e00ff */
[----:B------:R-:W-:Y:S01]  /*4c00*/  SHF.R.U64 R93, R6, 0x10, R7 ;  /* 0x00000010065d7819 */ /* 0x000fe20000001207 */
[----:B------:R-:W-:Y:S01]  /*4c10*/  IMAD.U32 R6, R13, 0x10000, RZ ;  /* 0x000100000d067824 */ /* 0x000fe200078e00ff */
[----:B------:R-:W-:-:S02]  /*4c20*/  SHF.R.U64 R99, R34, 0x10, R35 ;  /* 0x0000001022637819 */ /* 0x000fc40000001223 */
[----:B------:R-:W-:Y:S02]  /*4c30*/  SHF.R.U32.HI R98, RZ, 0x10, R35 ;  /* 0x00000010ff627819 */ /* 0x000fe40000011623 */
[----:B------:R-:W-:Y:S02]  /*4c40*/  PRMT R92, R82, 0x5432, R92 ;  /* 0x00005432525c7816 */ /* 0x000fe4000000005c */
[----:B------:R-:W-:Y:S01]  /*4c50*/  PRMT R35, R102, 0x5410, R97 ;  /* 0x0000541066237816 */ /* 0x000fe20000000061 */
[----:B------:R-:W-:Y:S01]  /*4c60*/  IMAD.U32 R97, R96, 0x10000, RZ ;  /* 0x0001000060617824 */ /* 0x000fe200078e00ff */
[----:B------:R-:W-:Y:S01]  /*4c70*/  SHF.R.U32.HI R94, RZ, 0x10, R7 ;  /* 0x00000010ff5e7819 */ /* 0x000fe20000011607 */
[----:B------:R-:W-:Y:S01]  /*4c80*/  IMAD.U32 R7, R9, 0x10000, RZ ;  /* 0x0001000009077824 */ /* 0x000fe200078e00ff */
[----:B------:R-:W-:Y:S02]  /*4c90*/  LOP3.LUT R34, R11, 0xffff0000, RZ, 0xc0, !PT ;  /* 0xffff00000b227812 */ /* 0x000fe400078ec0ff */
[----:B------:R-:W-:Y:S01]  /*4ca0*/  PRMT R11, R100, 0x5410, R93 ;  /* 0x00005410640b7816 */ /* 0x000fe2000000005d */
[----:B------:R-:W-:Y:S01]  /*4cb0*/  IMAD.U32 R93, R92, 0x10000, RZ ;  /* 0x000100005c5d7824 */ /* 0x000fe200078e00ff */
[----:B------:R-:W-:Y:S01]  /*4cc0*/  LOP3.LUT R13, R13, 0xffff0000, RZ, 0xc0, !PT ;  /* 0xffff00000d0d7812 */ /* 0x000fe200078ec0ff */
[----:B------:R-:W-:Y:S01]  /*4cd0*/  FMUL.FTZ R100, R6, R97 ;  /* 0x0000006106647220 */ /* 0x000fe20000410000 */
        /* <DEDUP_REMOVED lines=10> */
[----:B------:R-:W-:Y:S01]  /*4d80*/  SHF.R.U64 R95, R32, 0x10, R33 ;  /* 0x00000010205f7819 */ /* 0x000fe20000001221 */
[C---:B------:R-:W-:Y:S01]  /*4d90*/  IMAD.U32 R33, R12.reuse, 0x10000, RZ ;  /* 0x000100000c217824 */ /* 0x040fe200078e00ff */
[----:B------:R-:W-:Y:S01]  /*4da0*/  LOP3.LUT R32, R12, 0xffff0000, RZ, 0xc0, !PT ;  /* 0xffff00000c207812 */ /* 0x000fe200078ec0ff */
[----:B------:R-:W-:Y:S01]  /*4db0*/  FMUL.FTZ R102, R13, R92 ;  /* 0x0000005c0d667220 */ /* 0x000fe20000410000 */
[----:B------:R-:W-:Y:S01]  /*4dc0*/  PRMT R12, R103, 0x5410, R99 ;  /* 0x00005410670c7816 */ /* 0x000fe20000000063 */
[----:B------:R-:W-:-:S02]  /*4dd0*/  IMAD.U32 R99, R98, 0x10000, RZ ;  /* 0x0001000062637824 */ /* 0x000fc400078e00ff */
[----:B------:R-:W-:Y:S01]  /*4de0*/  FFMA.FTZ R13, R89, R92, -R100 ;  /* 0x0000005c590d7223 */ /* 0x000fe20000010864 */
[----:B------:R-:W-:Y:S01]  /*4df0*/  LOP3.LUT R15, R15, 0xffff0000, RZ, 0xc0, !PT ;  /* 0xffff00000f0f7812 */ /* 0x000fe200078ec0ff */
[C---:B------:R-:W-:Y:S01]  /*4e00*/  FMUL.FTZ R92, R91.reuse, R93 ;  /* 0x0000005d5b5c7220 */ /* 0x040fe20000410000 */
[----:B------:R-:W-:Y:S01]  /*4e10*/  PRMT R95, R104, 0x5410, R95 ;  /* 0x00005410685f7816 */ /* 0x000fe2000000005f */
[-C--:B------:R-:W-:Y:S01]  /*4e20*/  FMUL.FTZ R97, R91, R99.reuse ;  /* 0x000000635b617220 */ /* 0x080fe20000410000 */
[----:B------:R-:W-:Y:S01]  /*4e30*/  LOP3.LUT R98, R98, 0xffff0000, RZ, 0xc0, !PT ;  /* 0xffff000062627812 */ /* 0x000fe200078ec0ff */
[----:B------:R-:W-:Y:S01]  /*4e40*/  FFMA.FTZ R102, R89, R96, R102 ;  /* 0x0000006059667223 */ /* 0x000fe20000010066 */
[----:B------:R-:W-:Y:S01]  /*4e50*/  LOP3.LUT R94, R94, 0xffff0000, RZ, 0xc0, !PT ;  /* 0xffff00005e5e7812 */ /* 0x000fe200078ec0ff */
[C---:B------:R-:W-:Y:S01]  /*4e60*/  FFMA.FTZ R99, R90.reuse, R99, R92 ;  /* 0x000000635a637223 */ /* 0x040fe2000001005c */
[----:B------:R-:W-:Y:S02]  /*4e70*/  IMAD.U32 R92, R95, 0x10000, RZ ;  /* 0x000100005f5c7824 */ /* 0x000fe400078e00ff */
[C---:B------:R-:W-:Y:S01]  /*4e80*/  FMUL.FTZ R89, R15.reuse, R98 ;  /* 0x000000620f597220 */ /* 0x040fe20000410000 */
[----:B------:R-:W-:Y:S01]  /*4e90*/  FFMA.FTZ R97, R90, R93, -R97 ;  /* 0x0000005d5a617223 */ /* 0x000fe20000010861 */
[----:B------:R-:W-:Y:S01]  /*4ea0*/  FMUL.FTZ R15, R15, R94 ;  /* 0x0000005e0f0f7220 */ /* 0x000fe20000410000 */
[----:B------:R-:W-:Y:S01]  /*4eb0*/  LOP3.LUT R95, R95, 0xffff0000, RZ, 0xc0, !PT ;  /* 0xffff00005f5f7812 */ /* 0x000fe200078ec0ff */
[----:B------:R-:W-:-:S02]  /*4ec0*/  IMAD.U32 R90, R35, 0x10000, RZ ;  /* 0x00010000235a7824 */ /* 0x000fc400078e00ff */
[----:B------:R-:W-:Y:S01]  /*4ed0*/  FFMA.FTZ R96, R34, R94, -R89 ;  /* 0x0000005e22607223 */ /* 0x000fe20000010859 */
[C---:B------:R-:W-:Y:S01]  /*4ee0*/  IMAD.U32 R9, R8.reuse, 0x10000, RZ ;  /* 0x0001000008097824 */ /* 0x040fe200078e00ff */
[----:B------:R-:W-:Y:S01]  /*4ef0*/  LOP3.LUT R35, R35, 0xffff0000, RZ, 0xc0, !PT ;  /* 0xffff000023237812 */ /* 0x000fe200078ec0ff */
[C---:B------:R-:W-:Y:S01]  /*4f00*/  FMUL.FTZ R94, R33.reuse, R92 ;  /* 0x0000005c215e7220 */ /* 0x040fe20000410000 */
[----:B------:R-:W-:Y:S01]  /*4f10*/  LOP3.LUT R8, R8, 0xffff0000, RZ, 0xc0, !PT ;  /* 0xffff000008087812 */ /* 0x000fe200078ec0ff */
[----:B------:R-:W-:Y:S01]  /*4f20*/  FFMA.FTZ R34, R34, R98, R15 ;  /* 0x0000006222227223 */ /* 0x000fe2000001000f */
[-C--:B------:R-:W-:Y:S01]  /*4f30*/  FMUL.FTZ R33, R33, R90.reuse ;  /* 0x0000005a21217220 */ /* 0x080fe20000410000 */
[C---:B------:R-:W-:Y:S01]  /*4f40*/  FMUL.FTZ R15, R32.reuse, R95 ;  /* 0x0000005f200f7220 */ /* 0x040fe20000410000 */
[-C--:B------:R-:W-:Y:S01]  /*4f50*/  FMUL.FTZ R89, R32, R35.reuse ;  /* 0x0000002320597220 */ /* 0x080fe20000410000 */
[C---:B------:R-:W-:Y:S01]  /*4f60*/  FFMA.FTZ R94, R9.reuse, R90, -R94 ;  /* 0x0000005a095e7223 */ /* 0x040fe2000001085e */
        /* <DEDUP_REMOVED lines=21> */
[----:B------:R-:W-:Y:S02]  /*50c0*/  F2FP.BF16.F32.PACK_AB R11, R96, R97 ;  /* 0x00000061600b723e */ /* 0x000fe400000010ff */
[----:B------:R-:W-:Y:S02]  /*50d0*/  F2FP.BF16.F32.PACK_AB R13, R102, R7 ;  /* 0x00000007660d723e */ /* 0x000fe400000010ff */
[----:B------:R-:W-:Y:S02]  /*50e0*/  F2FP.BF16.F32.PACK_AB R15, R34, R99 ;  /* 0x00000063220f723e */ /* 0x000fe400000010ff */
[----:B------:R-:W-:-:S02]  /*50f0*/  F2FP.BF16.F32.PACK_AB R12, R89, R92 ;  /* 0x0000005c590c723e */ /* 0x000fc400000010ff */
[----:B------:R-:W-:-:S07]  /*5100*/  F2FP.BF16.F32.PACK_AB R10, R4, R91 ;  /* 0x0000005b040a723e */ /* 0x000fce00000010ff */
.L_x_11918:
[----:B------:R-:W-:Y:S05]  /*5110*/  BSYNC B2 ;  /* 0x0000000000027941 */ /* 0x000fea0003800000 */
.L_x_11917:
[----:B--2---:R4:W-:Y:S04]  /*5120*/  ST.E.128 desc[UR42][R68.64], R8 ;  /* 0x0000000844007985 */ /* 0x0049e8000c101d2a */
[----:B---3--:R4:W-:Y:S02]  /*5130*/  @!P5 ST.E.128 desc[UR42][R70.64], R12 ;  /* 0x0000000c4600d985 */ /* 0x0089e4000c101d2a */
.L_x_11916:
[----:B------:R-:W-:Y:S05]  /*5140*/  BSYNC B1 ;  /* 0x0000000000017941 */ /* 0x000fea0003800000 */
.L_x_11915:
[----:B------:R-:W-:-:S03]  /*5150*/  UMOV UR4, 0xffffffff ;  /* 0xffffffff00047882 */ /* 0x000fc60000000000 */
[----:B------:R-:W-:Y:S05]  /*5160*/  BRA.DIV UR4, `(.L_x_11919) ;  /* 0x0000028204f87947 */ /* 0x000fea000b800000 */
[----:B-1----:R-:W1:Y:S04]  /*5170*/  SHFL.IDX PT, R78, R78, 0x1, 0x1c1f ;  /* 0x003c1f004e4e7f89 */ /* 0x002e6800000e0000 */
[----:B----4-:R4:W0:Y:S02]  /*5180*/  SHFL.IDX PT, R14, R77, 0x1, 0x1c1f ;  /* 0x003c1f004d0e7f89 */ /* 0x01082400000e0000 */
.L_x_12266:
[----:B------:R-:W-:Y:S02]  /*5190*/  VIADD R4, R157, 0x40 ;  /* 0x000000409d047836 */ /* 0x000fe40000000000 */
[----:B0-----:R-:W-:Y:S02]  /*51a0*/  IMAD.MOV.U32 R12, RZ, RZ, R14 ;  /* 0x000000ffff0c7224 */ /* 0x001fe400078e000e */
[----:B-1----:R-:W-:Y:S01]  /*51b0*/  IMAD.MOV.U32 R13, RZ, RZ, R78 ;  /* 0x000000ffff0d7224 */ /* 0x002fe200078e004e */
[----:B------:R-:W-:-:S13]  /*51c0*/  ISETP.GE.OR P0, PT, R4, R76, P0 ;  /* 0x0000004c0400720c */ /* 0x000fda0000706670 */
[----:B------:R-:W-:Y:S05]  /*51d0*/  @P0 BRA `(.L_x_11902) ;  /* 0x0000000800e80947 */ /* 0x000fea0003800000 */
[----:B------:R-:W0:Y:S01]  /*51e0*/  LDC R32, c[0x0][0x2f4] ;  /* 0x0000bd00ff207b82 */ /* 0x000e220000000800 */
[----:B------:R-:W-:Y:S01]  /*51f0*/  SHF.R.U32.HI R5, RZ, 0x3, R194 ;  /* 0x00000003ff057819 */ /* 0x000fe200000116c2 */
[----:B------:R-:W-:Y:S01]  /*5200*/  IMAD.SHL.U32 R15, R64, 0x8, RZ ;  /* 0x00000008400f7824 */ /* 0x000fe200078e00ff */
[----:B------:R-:W-:Y:S03]  /*5210*/  BSSY B1, `(.L_x_11920) ;  /* 0x000006c000017945 */ /* 0x000fe60003800000 */
[----:B------:R-:W-:-:S04]  /*5220*/  IMAD.WIDE R14, R15, 0x2, R12 ;  /* 0x000000020f0e7825 */ /* 0x000fc800078e020c */
[----:B0-----:R-:W-:-:S05]  /*5230*/  @P1 IMAD.IADD R79, R32, 0x1, -R79 ;  /* 0x00000001204f1824 */ /* 0x001fca00078e0a4f */
[----:B------:R-:W-:-:S04]  /*5240*/  SHF.R.S32.HI R4, RZ, 0x1f, R79 ;  /* 0x0000001fff047819 */ /* 0x000fc8000001144f */
[----:B------:R-:W-:-:S04]  /*5250*/  LEA.HI R79, R4, R79, RZ, 0x4 ;  /* 0x0000004f044f7211 */ /* 0x000fc800078f20ff */
[----:B------:R-:W-:-:S05]  /*5260*/  LEA.HI.SX32 R33, R79, R64, 0x1c ;  /* 0x000000404f217211 */ /* 0x000fca00078fe2ff */
[----:B------:R-:W-:-:S05]  /*5270*/  IMAD.SHL.U32 R33, R33, 0x8, RZ ;  /* 0x0000000821217824 */ /* 0x000fca00078e00ff */
[----:B------:R-:W-:-:S04]  /*5280*/  LOP3.LUT R4, R194, 0x38, R33, 0xf8, !PT ;  /* 0x00000038c2047812 */ /* 0x000fc800078ef821 */
[----:B------:R-:W-:Y:S01]  /*5290*/  LOP3.LUT R4, R4, R5, RZ, 0x3c, !PT ;  /* 0x0000000504047212 */ /* 0x000fe200078e3cff */
[----:B------:R-:W-:-:S04]  /*52a0*/  IMAD R5, R19, 0x1800, R66 ;  /* 0x0000180013057824 */ /* 0x000fc800078e0242 */
[----:B------:R-:W-:Y:S02]  /*52b0*/  IMAD.IADD R4, R199, 0x1, R4 ;  /* 0x00000001c7047824 */ /* 0x000fe400078e0204 */
[----:B------:R-:W-:Y:S02]  /*52c0*/  IMAD R5, R5, 0x2, R2 ;  /* 0x0000000205057824 */ /* 0x000fe400078e0202 */
[----:B------:R-:W-:-:S04]  /*52d0*/  IMAD R7, R19, 0x1800, R4 ;  /* 0x0000180013077824 */ /* 0x000fc800078e0204 */
[----:B------:R-:W-:Y:S02]  /*52e0*/  IMAD R8, R7, 0x2, R2 ;  /* 0x0000000207087824 */ /* 0x000fe400078e0202 */
[----:B------:R-:W0:Y:S04]  /*52f0*/  LDS.128 R4, [R5+0x1c400] ;  /* 0x01c4000005047984 */ /* 0x000e280000000c00 */
[----:B------:R-:W1:Y:S01]  /*5300*/  LDS.128 R8, [R8+0x1c400] ;  /* 0x01c4000008087984 */ /* 0x000e620000000c00 */
[----:B------:R-:W-:Y:S05]  /*5310*/  @P4 BRA `(.L_x_11921) ;  /* 0x00000004006c4947 */ /* 0x000fea0003800000 */
[----:B------:R-:W-:Y:S01]  /*5320*/  SHF.R.U32.HI R69, RZ, 0x10, R41 ;  /* 0x00000010ff457819 */ /* 0x000fe20000011629 */
[----:B0-----:R-:W-:Y:S01]  /*5330*/  IMAD.U32 R35, R5, 0x10000, RZ ;  /* 0x0001000005237824 */ /* 0x001fe200078e00ff */
[----:B----4-:R-:W-:Y:S01]  /*5340*/  SHF.R.U32.HI R77, RZ, 0x10, R37 ;  /* 0x00000010ff4d7819 */ /* 0x010fe20000011625 */
[----:B------:R-:W-:Y:S01]  /*5350*/  IMAD.U32 R34, R4, 0x10000, RZ ;  /* 0x0001000004227824 */ /* 0x000fe200078e00ff */
[----:B------:R-:W-:Y:S01]  /*5360*/  SHF.R.U64 R68, R38, 0x10, R39 ;  /* 0x0000001026447819 */ /* 0x000fe20000001227 */
[----:B-1----:R-:W-:Y:S01]  /*5370*/  IMAD.U32 R38, R8, 0x10000, RZ ;  /* 0x0001000008267824 */ /* 0x002fe200078e00ff */
[----:B------:R-:W-:Y:S02]  /*5380*/  PRMT R88, R88, 0x5410, R69 ;  /* 0x0000541058587816 */ /* 0x000fe40000000045 */
[----:B------:R-:W-:Y:S02]  /*5390*/  PRMT R84, R84, 0x5410, R77 ;  /* 0x0000541054547816 */ /* 0x000fe4000000004d */
[----:B--2---:R-:W-:Y:S01]  /*53a0*/  SHF.R.U32.HI R71, RZ, 0x10, R39 ;  /* 0x00000010ff477819 */ /* 0x004fe20000011627 */
[----:B------:R-:W-:Y:S01]  /*53b0*/  IMAD.U32 R39, R9, 0x10000, RZ ;  /* 0x0001000009277824 */ /* 0x000fe200078e00ff */
[--C-:B---3--:R-:W-:Y:S01]  /*53c0*/  SHF.R.U64 R70, R42, 0x10, R43.reuse ;  /* 0x000000102a467819 */ /* 0x108fe2000000122b */
[----:B------:R-:W-:Y:S01]  /*53d0*/  IMAD.U32 R42, R84, 0x10000, RZ ;  /* 0x00010000542a7824 */ /* 0x000fe200078e00ff */
[----:B------:R-:W-:Y:S01]  /*53e0*/  PRMT R81, R81, 0x5410, R68 ;  /* 0x0000541051517816 */ /* 0x000fe20000000044 */
[----:B------:R-:W-:Y:S01]  /*53f0*/  IMAD.U32 R68, R88, 0x10000, RZ ;  /* 0x0001000058447824 */ /* 0x000fe200078e00ff */
[----:B------:R-:W-:-:S02]  /*5400*/  SHF.R.U32.HI R43, RZ, 0x10, R43 ;  /* 0x00000010ff2b7819 */ /* 0x000fc4000001162b */
[----:B------:R-:W-:Y:S01]  /*5410*/  SHF.R.U64 R78, R40, 0x10, R41 ;  /* 0x00000010284e7819 */ /* 0x000fe20000001229 */
[----:B------:R-:W-:Y:S01]  /*5420*/  IMAD.U32 R41, R11, 0x10000, RZ ;  /* 0x000100000b297824 */ /* 0x000fe200078e00ff */
[----:B------:R-:W-:Y:S01]  /*5430*/  PRMT R85, R85, 0x5410, R70 ;  /* 0x0000541055557816 */ /* 0x000fe20000000046 */
[----:B------:R-:W-:Y:S01]  /*5440*/  FMUL.FTZ R70, R39, R68 ;  /* 0x0000004427467220 */ /* 0x000fe20000410000 */
[----:B------:R-:W-:Y:S02]  /*5450*/  PRMT R86, R86, 0x5410, R43 ;  /* 0x0000541056567816 */ /* 0x000fe4000000002b */
[----:B------:R-:W-:Y:S01]  /*5460*/  PRMT R82, R82, 0x5410, R71 ;  /* 0x0000541052527816 */ /* 0x000fe20000000047 */
[-C--:B------:R-:W-:Y:S01]  /*5470*/  FFMA.FTZ R69, R35, R42.reuse, -R70 ;  /* 0x0000002a23457223 */ /* 0x080fe20000010846 */
[----:B------:R-:W-:Y:S01]  /*5480*/  PRMT R87, R87, 0x5410, R78 ;  /* 0x0000541057577816 */ /* 0x000fe2000000004e */
[----:B------:R-:W-:Y:S01]  /*5490*/  FMUL.FTZ R78, R39, R42 ;  /* 0x0000002a274e7220 */ /* 0x000fe20000410000 */
[----:B------:R-:W-:Y:S01]  /*54a0*/  LOP3.LUT R40, R9, 0xffff0000, RZ, 0xc0, !PT ;  /* 0xffff000009287812 */ /* 0x000fe200078ec0ff */
[----:B------:R-:W-:Y:S01]  /*54b0*/  IMAD.U32 R70, R86, 0x10000, RZ ;  /* 0x0001000056467824 */ /* 0x000fe200078e00ff */
[----:B------:R-:W-:Y:S01]  /*54c0*/  LOP3.LUT R39, R84, 0xffff0000, RZ, 0xc0, !PT ;  /* 0xffff000054277812 */ /* 0x000fe200078ec0ff */
[----:B------:R-:W-:Y:S01]  /*54d0*/  IMAD.U32 R42, R82, 0x10000, RZ ;  /* 0x00010000522a7824 */ /* 0x000fe200078e00ff */
[----:B------:R-:W-:Y:S01]  /*54e0*/  SHF.R.U64 R90, R36, 0x10, R37 ;  /* 0x00000010245a7819 */ /* 0x000fe20000001225 */
[----:B------:R-:W-:Y:S01]  /*54f0*/  FFMA.FTZ R78, R35, R68, R78 ;  /* 0x00000044234e7223 */ /* 0x000fe2000001004e */
[----:B------:R-:W-:Y:S01]  /*5500*/  LOP3.LUT R43, R88, 0xffff0000, RZ, 0xc0, !PT ;  /* 0xffff0000582b7812 */ /* 0x000fe200078ec0ff */
[C---:B------:R-:W-:Y:S01]  /*5510*/  FMUL.FTZ R35, R40.reuse, R39 ;  /* 0x0000002728237220 */ /* 0x040fe20000410000 */
[----:B------:R-:W-:Y:S01]  /*5520*/  LOP3.LUT R36, R5, 0xffff0000, RZ, 0xc0, !PT ;  /* 0xffff000005247812 */ /* 0x000fe200078ec0ff */
[----:B------:R-:W-:Y:S01]  /*5530*/  FMUL.FTZ R68, R41, R70 ;  /* 0x0000004629447220 */ /* 0x000fe20000410000 */
[----:B------:R-:W-:Y:S01]  /*5540*/  IMAD.U32 R9, R7, 0x10000, RZ ;  /* 0x0001000007097824 */ /* 0x000fe200078e00ff */
[----:B------:R-:W-:Y:S01]  /*5550*/  PRMT R83, R83, 0x5410, R90 ;  /* 0x0000541053537816 */ /* 0x000fe2000000005a */
[-C--:B------:R-:W-:Y:S01]  /*5560*/  FMUL.FTZ R41, R41, R42.reuse ;  /* 0x0000002a29297220 */ /* 0x080fe20000410000 */
[----:B------:R-:W-:Y:S01]  /*5570*/  LOP3.LUT R11, R11, 0xffff0000, RZ, 0xc0, !PT ;  /* 0xffff00000b0b7812 */ /* 0x000fe200078ec0ff */
[-C--:B------:R-:W-:Y:S01]  /*5580*/  FMUL.FTZ R71, R40, R43.reuse ;  /* 0x0000002b28477220 */ /* 0x080fe20000410000 */
[----:B------:R-:W-:Y:S01]  /*5590*/  LOP3.LUT R86, R86, 0xffff0000, RZ, 0xc0, !PT ;  /* 0xffff000056567812 */ /* 0x000fe200078ec0ff */
[----:B------:R-:W-:Y:S01]  /*55a0*/  FFMA.FTZ R43, R36, R43, R35 ;  /* 0x0000002b242b7223 */ /* 0x000fe20000010023 */
[----:B------:R-:W-:Y:S01]  /*55b0*/  LOP3.LUT R82, R82, 0xffff0000, RZ, 0xc0, !PT ;  /* 0xffff000052527812 */ /* 0x000fe200078ec0ff */
[C---:B------:R-:W-:Y:S01]  /*55c0*/  FFMA.FTZ R68, R9.reuse, R42, -R68 ;  /* 0x0000002a09447223 */ /* 0x040fe20000010844 */
[----:B------:R-:W-:Y:S01]  /*55d0*/  FFMA.FTZ R41, R9, R70, R41 ;  /* 0x0000004609297223 */ /* 0x000fe20000010029 */
[----:B------:R-:W-:-:S02]  /*55e0*/  IMAD.U32 R35, R87, 0x10000, RZ ;  /* 0x0001000057237824 */ /* 0x000fc400078e00ff */
[----:B------:R-:W-:Y:S01]  /*55f0*/  FFMA.FTZ R40, R36, R39, -R71 ;  /* 0x0000002724287223 */ /* 0x000fe20000010847 */
[----:B------:R-:W-:Y:S01]  /*5600*/  IMAD.U32 R9, R83, 0x10000, RZ ;  /* 0x0001000053097824 */ /* 0x000fe200078e00ff */
[----:B------:R-:W-:Y:S01]  /*5610*/  LOP3.LUT R37, R7, 0xffff0000, RZ, 0xc0, !PT ;  /* 0xffff000007257812 */ /* 0x000fe200078ec0ff */
[C---:B------:R-:W-:Y:S01]  /*5620*/  FMUL.FTZ R36, R11.reuse, R86 ;  /* 0x000000560b247220 */ /* 0x040fe20000410000 */
[-C--:B------:R-:W-:Y:S01]  /*5630*/  FMUL.FTZ R42, R11, R82.reuse ;  /* 0x000000520b2a7220 */ /* 0x080fe20000410000 */
[----:B------:R-:W-:Y:S01]  /*5640*/  LOP3.LUT R8, R8, 0xffff0000, RZ, 0xc0, !PT ;  /* 0xffff000008087812 */ /* 0x000fe200078ec0ff */
[C---:B------:R-:W-:Y:S01]  /*5650*/  FMUL.FTZ R11, R38.reuse, R35 ;  /* 0x00000023260b7220 */ /* 0x040fe20000410000 */
[----:B------:R-:W-:Y:S01]  /*5660*/  LOP3.LUT R87, R87, 0xffff0000, RZ, 0xc0, !PT ;  /* 0xffff000057577812 */ /* 0x000fe200078ec0ff */
[----:B------:R-:W-:Y:S01]  /*5670*/  FMUL.FTZ R38, R38, R9 ;  /* 0x0000000926267220 */ /* 0x000fe20000410000 */
[----:B------:R-:W-:Y:S01]  /*5680*/  LOP3.LUT R83, R83, 0xffff0000, RZ, 0xc0, !PT ;  /* 0xffff000053537812 */ /* 0x000fe200078ec0ff */
[----:B------:R-:W-:Y:S01]  /*5690*/  FFMA.FTZ R39, R37, R82, -R36 ;  /* 0x0000005225277223 */ /* 0x000fe20000010824 */
[----:B------:R-:W-:Y:S01]  /*56a0*/  LOP3.LUT R5, R4, 0xffff0000, RZ, 0xc0, !PT ;  /* 0xffff000004057812 */ /* 0x000fe200078ec0ff */
[----:B------:R-:W-:Y:S01]  /*56b0*/  FMUL.FTZ R36, R8, R87 ;  /* 0x0000005708247220 */ /* 0x000fe20000410000 */
[C---:B------:R-:W-:Y:S01]  /*56c0*/  FFMA.FTZ R11, R34.reuse, R9, -R11 ;  /* 0x00000009220b7223 */ /* 0x040fe2000001080b */
        /* <DEDUP_REMOVED lines=9> */
[C---:B------:R-:W-:Y:S02]  /*5760*/  IMAD.U32 R4, R6.reuse, 0x10000, RZ ;  /* 0x0001000006047824 */ /* 0x040fe400078e00ff */
[----:B------:R-:W-:Y:S01]  /*5770*/  FFMA.FTZ R5, R5, R87, R34 ;  /* 0x0000005705057223 */ /* 0x000fe20000010022 */
[----:B------:R-:W-:Y:S01]  /*5780*/  LOP3.LUT R6, R6, 0xffff0000, RZ, 0xc0, !PT ;  /* 0xffff000006067812 */ /* 0x000fe200078ec0ff */
[C---:B------:R-:W-:Y:S01]  /*5790*/  FMUL.FTZ R35, R7.reuse, R9 ;  /* 0x0000000907237220 */ /* 0x040fe20000410000 */
[----:B------:R-:W-:Y:S01]  /*57a0*/  FMUL.FTZ R34, R7, R8 ;  /* 0x0000000807227220 */ /* 0x000fe20000410000 */
[C---:B------:R-:W-:Y:S01]  /*57b0*/  FMUL.FTZ R7, R10.reuse, R85 ;  /* 0x000000550a077220 */ /* 0x040fe20000410000 */
[----:B------:R-:W-:Y:S01]  /*57c0*/  FFMA.FTZ R42, R37, R86, R42 ;  /* 0x00000056252a7223 */ /* 0x000fe2000001002a */
[----:B------:R-:W-:Y:S01]  /*57d0*/  FMUL.FTZ R10, R10, R81 ;  /* 0x000000510a0a7220 */ /* 0x000fe20000410000 */
[C---:B------:R-:W-:Y:S01]  /*57e0*/  FFMA.FTZ R35, R4.reuse, R8, -R35 ;  /* 0x0000000804237223 */ /* 0x040fe20000010823 */
        /* <DEDUP_REMOVED lines=8> */
[----:B------:R-:W-:Y:S01]  /*5870*/  F2FP.BF16.F32.PACK_AB R8, R5, R38 ;  /* 0x000000260508723e */ /* 0x000fe200000010ff */
[----:B------:R-:W-:Y:S01]  /*5880*/  IMAD.MOV.U32 R5, RZ, RZ, R40 ;  /* 0x000000ffff057224 */ /* 0x000fe200078e0028 */
[----:B------:R-:W-:Y:S01]  /*5890*/  F2FP.BF16.F32.PACK_AB R7, R39, R68 ;  /* 0x000000442707723e */ /* 0x000fe200000010ff */
[----:B------:R-:W-:Y:S01]  /*58a0*/  IMAD.MOV.U32 R11, RZ, RZ, R41 ;  /* 0x000000ffff0b7224 */ /* 0x000fe200078e0029 */
[----:B------:R-:W-:Y:S02]  /*58b0*/  F2FP.BF16.F32.PACK_AB R9, R43, R78 ;  /* 0x0000004e2b09723e */ /* 0x000fe400000010ff */
[----:B------:R-:W-:-:S07]  /*58c0*/  F2FP.BF16.F32.PACK_AB R10, R85, R34 ;  /* 0x00000022550a723e */ /* 0x000fce00000010ff */
.L_x_11921:
[----:B------:R-:W-:Y:S05]  /*58d0*/  BSYNC B1 ;  /* 0x0000000000017941 */ /* 0x000fea0003800000 */
.L_x_11920:
[----:B0-----:R0:W-:Y:S01]  /*58e0*/  ST.E.128 desc[UR42][R14.64], R4 ;  /* 0x000000040e007985 */ /* 0x0011e2000c101d2a */
[----:B------:R-:W-:-:S13]  /*58f0*/  ISETP.GE.AND P0, PT, R33, R32, PT ;  /* 0x000000202100720c */ /* 0x000fda0003f06270 */
[----:B------:R-:W-:Y:S05]  /*5900*/  @P0 BRA `(.L_x_11902) ;  /* 0x00000004001c0947 */ /* 0x000fea0003800000 */
[----:B------:R-:W-:-:S05]  /*5910*/  IMAD.WIDE R12, R33, 0x2, R12 ;  /* 0x00000002210c7825 */ /* 0x000fca00078e020c */
[----:B-1----:R1:W-:Y:S01]  /*5920*/  ST.E.128 desc[UR42][R12.64], R8 ;  /* 0x000000080c007985 */ /* 0x0023e2000c101d2a */
[----:B------:R-:W-:Y:S05]  /*5930*/  BRA `(.L_x_11902) ;  /* 0x0000000400107947 */ /* 0x000fea0003800000 */
.L_x_11883:
[----:B------:R-:W-:-:S04]  /*5940*/  ULOP3.LUT UR4, UR36, 0x1, URZ, 0xfc, !UPT ;  /* 0x0000000124047892 */ /* 0x000fc8000f8efc3f */
[----:B------:R-:W-:-:S06]  /*5950*/  UISETP.NE.AND UP0, UPT, UR4, 0x3, UPT ;  /* 0x000000030400788c */ /* 0x000fcc000bf05270 */
[----:B------:R-:W-:-:S13]  /*5960*/  PLOP3.LUT P3, PT, PT, PT, UP0, 0x80, 0x0 ;  /* 0x000000000000781c */ /* 0x000fda0003f6f008 */
[----:B------:R-:W-:Y:S05]  /*5970*/  @!P3 BRA `(.L_x_11922) ;  /* 0x000000000004b947 */ /* 0x000fea0003800000 */
[----:B------:R-:W-:Y:S01]  /*5980*/  BPT.TRAP 0x1 ;  /* 0x000000040000795c */ /* 0x000fe20000300000 */
.L_x_11922:
[----:B------:R-:W-:Y:S01]  /*5990*/  IMAD R67, R19, 0x8, R2 ;  /* 0x0000000813437824 */ /* 0x000fe200078e0202 */
[----:B------:R-:W-:Y:S01]  /*59a0*/  SHF.L.U32 R80, R185, 0x1f, RZ ;  /* 0x0000001fb9507819 */ /* 0x000fe200000006ff */
[----:B------:R-:W-:Y:S01]  /*59b0*/  BSSY B1, `(.L_x_11923) ;  /* 0x0000004000017945 */ /* 0x000fe20003800000 */
[----:B------:R-:W-:Y:S02]  /*59c0*/  SHF.R.S32.HI R74, RZ, 0x1f, R73 ;  /* 0x0000001fff4a7819 */ /* 0x000fe40000011449 */
[----:B------:R-:W0:Y:S02]  /*59d0*/  SYNCS.PHASECHK.TRANS64.TRYWAIT P0, [R67+URZ+0x22890], R80 ;  /* 0x02289050430075a7 */ /* 0x000e24000800017f */
[----:B0-----:R-:W-:Y:S05]  /*59e0*/  @!P0 BRA `(.L_x_11924) ;  /* 0x0000027c00208947 */ /* 0x001fea0003800000 */
.L_x_12267:
[----:B------:R-:W-:Y:S05]  /*59f0*/  BSYNC B1 ;  /* 0x0000000000017941 */ /* 0x000fea0003800000 */
.L_x_11923:
        /* <DEDUP_REMOVED lines=17> */
[----:B------:R-:W-:Y:S02]  /*5b10*/  UMOV UR4, 0xffffffff ;  /* 0xffffffff00047882 */ /* 0x000fe40000000000 */
[----:B------:R-:W-:Y:S01]  /*5b20*/  ISETP.GE.AND P0, PT, R34, 0x1, PT ;  /* 0x000000012200780c */ /* 0x000fe20003f06270 */
[----:B------:R-:W-:Y:S01]  /*5b30*/  IMAD R5, R156, UR5, R5 ;  /* 0x000000059c057c24 */ /* 0x000fe2000f8e0205 */
[----:B------:R-:W-:-:S04]  /*5b40*/  LEA R10, P4, R4, UR6, 0x1 ;  /* 0x00000006040a7c11 */ /* 0x000fc8000f8808ff */
[----:B------:R-:W-:Y:S01]  /*5b50*/  LEA.HI.X R32, R4, UR7, R5, 0x1, P4 ;  /* 0x0000000704207c11 */ /* 0x000fe2000a0f0c05 */
[----:B------:R-:W-:Y:S08]  /*5b60*/  BRA.DIV UR4, `(.L_x_11925) ;  /* 0x0000027a04d47947 */ /* 0x000ff0000b800000 */
[----:B------:R1:W2:Y:S04]  /*5b70*/  SHFL.IDX PT, R33, R32, RZ, 0x1c1f ;  /* 0x001c1fff20217589 */ /* 0x0002a800000e0000 */
[----:B------:R1:W3:Y:S02]  /*5b80*/  SHFL.IDX PT, R14, R10, RZ, 0x1c1f ;  /* 0x001c1fff0a0e7589 */ /* 0x0002e400000e0000 */
.L_x_12271:
[----:B------:R-:W-:Y:S04]  /*5b90*/  BSSY B1, `(.L_x_11926) ;  /* 0x000000d000017945 */ /* 0x000fe80003800000 */
[----:B------:R-:W-:Y:S05]  /*5ba0*/  @!P0 BRA `(.L_x_11927) ;  /* 0x00000000002c8947 */ /* 0x000fea0003800000 */
[----:B------:R-:W-:Y:S02]  /*5bb0*/  ULDC UR4, c[0x0][0x2f4] ;  /* 0x0000bd0000047ab9 */ /* 0x000fe40000000800 */
[----:B------:R-:W-:Y:S02]  /*5bc0*/  ISETP.GE.AND P4, PT, R16, UR4, PT ;  /* 0x0000000410007c0c */ /* 0x000fe4000bf86270 */
[----:B------:R-:W-:-:S11]  /*5bd0*/  ISETP.GE.AND P0, PT, R18, UR4, PT ;  /* 0x0000000412007c0c */ /* 0x000fd6000bf06270 */
[----:B------:R-:W4:Y:S01]  /*5be0*/  @!P4 LDS.128 R4, [R82] ;  /* 0x000000005204c984 */ /* 0x000f220000000c00 */
[----:B---3--:R-:W-:-:S04]  /*5bf0*/  @!P4 LEA R8, P5, R16, R14, 0x1 ;  /* 0x0000000e1008c211 */ /* 0x008fc800078a08ff */
[----:B--2---:R-:W-:-:S05]  /*5c00*/  @!P4 LEA.HI.X R9, R16, R33, R17, 0x1, P5 ;  /* 0x000000211009c211 */ /* 0x004fca00028f0c11 */
[----:B----4-:R2:W-:Y:S04]  /*5c10*/  @!P4 ST.E.128 desc[UR42][R8.64], R4 ;  /* 0x000000040800c985 */ /* 0x0105e8000c101d2a */
[----:B------:R-:W3:Y:S01]  /*5c20*/  @!P0 LDS.128 R4, [R81] ;  /* 0x0000000051048984 */ /* 0x000ee20000000c00 */
[----:B--2---:R-:W-:-:S04]  /*5c30*/  @!P0 LEA R8, P4, R18, R14, 0x1 ;  /* 0x0000000e12088211 */ /* 0x004fc800078808ff */
[----:B------:R-:W-:-:S05]  /*5c40*/  @!P0 LEA.HI.X R9, R18, R33, R184, 0x1, P4 ;  /* 0x0000002112098211 */ /* 0x000fca00020f0cb8 */
[----:B---3--:R4:W-:Y:S04]  /*5c50*/  @!P0 ST.E.128 desc[UR42][R8.64], R4 ;  /* 0x0000000408008985 */ /* 0x0089e8000c101d2a */
.L_x_11927:
[----:B------:R-:W-:Y:S05]  /*5c60*/  BSYNC B1 ;  /* 0x0000000000017941 */ /* 0x000fea0003800000 */
.L_x_11926:
[----:B------:R-:W-:-:S03]  /*5c70*/  UMOV UR4, 0xffffffff ;  /* 0xffffffff00047882 */ /* 0x000fc60000000000 */
[----:B------:R-:W-:Y:S05]  /*5c80*/  BRA.DIV UR4, `(.L_x_11928) ;  /* 0x0000027a04d47947 */ /* 0x000fea000b800000 */
[----:B--2---:R2:W0:Y:S04]  /*5c90*/  SHFL.IDX PT, R33, R32, 0x1, 0x1c1f ;  /* 0x003c1f0020217f89 */ /* 0x00442800000e0000 */
[----:B---3--:R2:W3:Y:S02]  /*5ca0*/  SHFL.IDX PT, R14, R10, 0x1, 0x1c1f ;  /* 0x003c1f000a0e7f89 */ /* 0x0084e400000e0000 */
.L_x_12275:
[----:B------:R-:W-:-:S13]  /*5cb0*/  ISETP.GE.AND P0, PT, R34, 0x41, PT ;  /* 0x000000412200780c */ /* 0x000fda0003f06270 */
[----:B------:R-:W-:Y:S05]  /*5cc0*/  @!P0 BRA `(.L_x_11902) ;  /* 0x00000000002c8947 */ /* 0x000fea0003800000 */
[----:B------:R-:W-:Y:S02]  /*5cd0*/  ULDC UR4, c[0x0][0x2f4] ;  /* 0x0000bd0000047ab9 */ /* 0x000fe40000000800 */
[----:B------:R-:W-:Y:S02]  /*5ce0*/  ISETP.GE.AND P5, PT, R16, UR4, PT ;  /* 0x0000000410007c0c */ /* 0x000fe4000bfa6270 */
[----:B------:R-:W-:-:S11]  /*5cf0*/  ISETP.GE.AND P0, PT, R18, UR4, PT ;  /* 0x0000000412007c0c */ /* 0x000fd6000bf06270 */
[----:B----4-:R-:W4:Y:S01]  /*5d00*/  @!P5 LDS.128 R4, [R82+0x2000] ;  /* 0x002000005204d984 */ /* 0x010f220000000c00 */
[----:B---3--:R-:W-:-:S04]  /*5d10*/  @!P5 LEA R8, P4, R16, R14, 0x1 ;  /* 0x0000000e1008d211 */ /* 0x008fc800078808ff */
[----:B0-----:R-:W-:-:S05]  /*5d20*/  @!P5 LEA.HI.X R9, R16, R33, R17, 0x1, P4 ;  /* 0x000000211009d211 */ /* 0x001fca00020f0c11 */
[----:B----4-:R0:W-:Y:S04]  /*5d30*/  @!P5 ST.E.128 desc[UR42][R8.64], R4 ;  /* 0x000000040800d985 */ /* 0x0101e8000c101d2a */
[----:B------:R-:W3:Y:S01]  /*5d40*/  @!P0 LDS.128 R4, [R81+0x2000] ;  /* 0x0020000051048984 */ /* 0x000ee20000000c00 */
[----:B0-----:R-:W-:-:S04]  /*5d50*/  @!P0 LEA R8, P4, R18, R14, 0x1 ;  /* 0x0000000e12088211 */ /* 0x001fc800078808ff */
[----:B------:R-:W-:-:S05]  /*5d60*/  @!P0 LEA.HI.X R9, R18, R33, R184, 0x1, P4 ;  /* 0x0000002112098211 */ /* 0x000fca00020f0cb8 */
[----:B---3--:R0:W-:Y:S04]  /*5d70*/  @!P0 ST.E.128 desc[UR42][R8.64], R4 ;  /* 0x0000000408008985 */ /* 0x0081e8000c101d2a */
.L_x_11902:
[----:B------:R-:W-:Y:S05]  /*5d80*/  BSYNC B0 ;  /* 0x0000000000007941 */ /* 0x000fea0003800000 */
.L_x_11882:
[----:B0---4-:R-:W0:Y:S01]  /*5d90*/  S2R R4, SR_TID.X ;  /* 0x0000000000047919 */ /* 0x011e220000002100 */
        /* <DEDUP_REMOVED lines=8> */
[----:B0-----:R-:W-:-:S02]  /*5e20*/  SHF.R.U32.HI R5, RZ, 0x7, R4 ;  /* 0x00000007ff057819 */ /* 0x001fc40000011604 */
[----:B------:R-:W-:-:S03]  /*5e30*/  LOP3.LUT P0, RZ, R4, 0x7f, RZ, 0xc0, !PT ;  /* 0x0000007f04ff7812 */ /* 0x000fc6000780c0ff */
[----:B-12---:R-:W-:-:S10]  /*5e40*/  VIADD R10, R5, 0x8 ;  /* 0x00000008050a7836 */ /* 0x006fd40000000000 */
[----:B------:R-:W-:-:S05]  /*5e50*/  @!P0 VIADD R4, R67, 0x228a0 ;  /* 0x000228a043048836 */ /* 0x000fca0000000000 */
[----:B------:R-:W-:Y:S01]  /*5e60*/  @!P0 PRMT R4, RZ, 0x654, R4 ;  /* 0x00000654ff048816 */ /* 0x000fe20000000004 */
[----:B----4-:R0:W-:Y:S06]  /*5e70*/  BAR.SYNC.DEFER_BLOCKING R10, 0x80 ;  /* 0x0002000a0000751d */ /* 0x0101ec0000010000 */
[----:B------:R0:W-:Y:S01]  /*5e80*/  @!P0 SYNCS.ARRIVE.TRANS64.RED.A1T0 RZ, [R4+URZ], RZ ;  /* 0x000000ff04ff89a7 */ /* 0x0001e2000810043f */
[----:B------:R-:W-:Y:S05]  /*5e90*/  @!P3 BRA `(.L_x_11930) ;  /* 0x000000000004b947 */ /* 0x000fea0003800000 */
[----:B------:R-:W-:Y:S01]  /*5ea0*/  BPT.TRAP 0x1 ;  /* 0x000000040000795c */ /* 0x000fe20000300000 */
.L_x_11930:
[----:B------:R-:W-:Y:S05]  /*5eb0*/  BSYNC B0 ;  /* 0x0000000000007941 */ /* 0x000fea0003800000 */
.L_x_11929:
[----:B------:R-:W1:Y:S01]  /*5ec0*/  SYNCS.PHASECHK.TRANS64.TRYWAIT P3, [R67+URZ+0x228b0], R80 ;  /* 0x0228b050430075a7 */ /* 0x000e62000806017f */
[----:B------:R-:W-:Y:S01]  /*5ed0*/  ULDC UR38, c[0x0][0x320] ;  /* 0x0000c80000267ab9 */ /* 0x000fe20000000800 */
[----:B------:R-:W-:Y:S04]  /*5ee0*/  BSSY B0, `(.L_x_11931) ;  /* 0x0000002000007945 */ /* 0x000fe80003800000 */
[----:B-1----:R-:W-:Y:S05]  /*5ef0*/  @!P3 BRA `(.L_x_11932) ;  /* 0x000002780080b947 */ /* 0x002fea0003800000 */
.L_x_12276:
[----:B------:R-:W-:Y:S05]  /*5f00*/  BSYNC B0 ;  /* 0x0000000000007941 */ /* 0x000fea0003800000 */
.L_x_11931:
[----:B------:R-:W-:Y:S01]  /*5f10*/  ULDC.64 UR4, c[0x0][0x328] ;  /* 0x0000ca0000047ab9 */ /* 0x000fe20000000a00 */
[----:B------:R-:W-:Y:S01]  /*5f20*/  IMAD.IADD R76, R76, 0x1, -R157 ;  /* 0x000000014c4c7824 */ /* 0x000fe200078e0a9d */
[----:B------:R-:W-:Y:S01]  /*5f30*/  ULDC.64 UR6, c[0x0][0x318] ;  /* 0x0000c60000067ab9 */ /* 0x000fe20000000a00 */
[----:B------:R-:W-:Y:S01]  /*5f40*/  IMAD R74, R74, UR4, RZ ;  /* 0x000000044a4a7c24 */ /* 0x000fe2000f8e02ff */
[----:B------:R-:W-:Y:S01]  /*5f50*/  BSSY B0, `(.L_x_11933) ;  /* 0x0000057000007945 */ /* 0x000fe20003800000 */
[----:B0-----:R-:W-:Y:S01]  /*5f60*/  IMAD.WIDE.U32 R4, R73, UR4, RZ ;  /* 0x0000000449047c25 */ /* 0x001fe2000f8e00ff */
[----:B------:R-:W-:-:S03]  /*5f70*/  ISETP.GE.AND P3, PT, R76, 0x1, PT ;  /* 0x000000014c00780c */ /* 0x000fc60003f66270 */
        /* <DEDUP_REMOVED lines=9> */
[----:B------:R-:W-:Y:S02]  /*6010*/  IMAD.IADD R11, R53, 0x1, R12 ;  /* 0x00000001350b7824 */ /* 0x000fe400078e020c */
[----:B------:R-:W-:-:S04]  /*6020*/  IMAD.WIDE.U32 R4, R156, UR4, R4 ;  /* 0x000000049c047c25 */ /* 0x000fc8000f8e0004 */
[----:B------:R-:W-:Y:S01]  /*6030*/  IMAD R5, R156, UR5, R5 ;  /* 0x000000059c057c24 */ /* 0x000fe2000f8e0205 */
[----:B------:R-:W-:Y:S01]  /*6040*/  LEA R35, P4, R4, UR6, 0x1 ;  /* 0x0000000604237c11 */ /* 0x000fe2000f8808ff */
[--C-:B------:R-:W-:Y:S02]  /*6050*/  IMAD R12, R12, 0x2, R48.reuse ;  /* 0x000000020c0c7824 */ /* 0x100fe400078e0230 */
[----:B------:R-:W-:Y:S01]  /*6060*/  IMAD R11, R11, 0x2, R48 ;  /* 0x000000020b0b7824 */ /* 0x000fe200078e0230 */
[----:B------:R-:W-:Y:S01]  /*6070*/  LEA.HI.X R36, R4, UR7, R5, 0x1, P4 ;  /* 0x0000000704247c11 */ /* 0x000fe2000a0f0c05 */
[----:B------:R0:W2:Y:S04]  /*6080*/  SHFL.IDX PT, R39, R35, RZ, 0x1c1f ;  /* 0x001c1fff23277589 */ /* 0x0000a800000e0000 */
[----:B------:R0:W4:Y:S01]  /*6090*/  SHFL.IDX PT, R37, R36, RZ, 0x1c1f ;  /* 0x001c1fff24257589 */ /* 0x00012200000e0000 */
[----:B------:R-:W-:Y:S05]  /*60a0*/  @!P3 BRA `(.L_x_11934) ;  /* 0x000000040004b947 */ /* 0x000fea0003800000 */
[----:B------:R-:W-:Y:S02]  /*60b0*/  ISETP.GE.AND P3, PT, R16, UR38, PT ;  /* 0x0000002610007c0c */ /* 0x000fe4000bf66270 */
[----:B------:R-:W-:-:S11]  /*60c0*/  ISETP.GE.AND P5, PT, R18, UR38, PT ;  /* 0x0000002612007c0c */ /* 0x000fd6000bfa6270 */
[----:B------:R-:W5:Y:S01]  /*60d0*/  @!P3 LDS.128 R4, [R12] ;  /* 0x000000000c04b984 */ /* 0x000f620000000c00 */
[----:B--2---:R-:W-:-:S04]  /*60e0*/  @!P3 LEA R8, P4, R16, R39, 0x1 ;  /* 0x000000271008b211 */ /* 0x004fc800078808ff */
[----:B----4-:R-:W-:-:S05]  /*60f0*/  @!P3 LEA.HI.X R9, R16, R37, R17, 0x1, P4 ;  /* 0x000000251009b211 */ /* 0x010fca00020f0c11 */
[----:B-----5:R2:W-:Y:S01]  /*6100*/  @!P3 ST.E.128 desc[UR42][R8.64], R4 ;  /* 0x000000040800b985 */ /* 0x0205e2000c101d2a */
[----:B------:R-:W-:-:S03]  /*6110*/  ISETP.GE.AND P3, PT, R162, UR38, PT ;  /* 0x00000026a2007c0c */ /* 0x000fc6000bf66270 */
[----:B------:R-:W4:Y:S01]  /*6120*/  @!P5 LDS.128 R4, [R11] ;  /* 0x000000000b04d984 */ /* 0x000f220000000c00 */
[----:B------:R-:W-:Y:S02]  /*6130*/  SEL R13, RZ, 0x3fffc, P3 ;  /* 0x0003fffcff0d7807 */ /* 0x000fe40001800000 */
[----:B------:R-:W-:Y:S02]  /*6140*/  SEL R32, RZ, 0x4, P3 ;  /* 0x00000004ff207807 */ /* 0x000fe40001800000 */
[----:B------:R-:W-:-:S04]  /*6150*/  ISETP.GE.AND P3, PT, R16, UR38, PT ;  /* 0x0000002610007c0c */ /* 0x000fc8000bf66270 */
[----:B------:R-:W-:Y:S02]  /*6160*/  SEL R33, RZ, 0x1, P3 ;  /* 0x00000001ff217807 */ /* 0x000fe40001800000 */
[----:B--2---:R-:W-:-:S04]  /*6170*/  @!P5 LEA R8, P4, R18, R39, 0x1 ;  /* 0x000000271208d211 */ /* 0x004fc800078808ff */
[----:B------:R-:W-:Y:S02]  /*6180*/  @!P5 LEA.HI.X R9, R18, R37, R184, 0x1, P4 ;  /* 0x000000251209d211 */ /* 0x000fe400020f0cb8 */
[----:B------:R-:W-:Y:S02]  /*6190*/  LOP3.LUT P4, RZ, R13, 0x4, RZ, 0xc0, !PT ;  /* 0x000000040dff7812 */ /* 0x000fe4000788c0ff */
[----:B------:R-:W-:-:S04]  /*61a0*/  SEL R13, RZ, 0x2, P5 ;  /* 0x00000002ff0d7807 */ /* 0x000fc80002800000 */
[----:B------:R-:W-:Y:S01]  /*61b0*/  IADD3 R32, R32, R13, R33 ;  /* 0x0000000d20207210 */ /* 0x000fe20007ffe021 */
[----:B----4-:R2:W-:Y:S06]  /*61c0*/  @!P5 ST.E.128 desc[UR42][R8.64], R4 ;  /* 0x000000040800d985 */ /* 0x0105ec000c101d2a */
[----:B------:R-:W4:Y:S01]  /*61d0*/  @P4 LDS.128 R4, [R12+0x3000] ;  /* 0x003000000c044984 */ /* 0x000f220000000c00 */
[----:B--2---:R-:W-:-:S04]  /*61e0*/  @P4 LEA R8, P5, R162, R39, 0x1 ;  /* 0x00000027a2084211 */ /* 0x004fc800078a08ff */
[----:B------:R-:W-:Y:S02]  /*61f0*/  @P4 LEA.HI.X R9, R162, R37, R193, 0x1, P5 ;  /* 0x00000025a2094211 */ /* 0x000fe400028f0cc1 */
[----:B------:R-:W-:-:S04]  /*6200*/  ISETP.GE.AND P5, PT, R161, UR38, PT ;  /* 0x00000026a1007c0c */ /* 0x000fc8000bfa6270 */
[----:B---3--:R-:W-:Y:S02]  /*6210*/  SEL R14, RZ, 0x7fff8, P5 ;  /* 0x0007fff8ff0e7807 */ /* 0x008fe40002800000 */
[----:B------:R-:W-:Y:S01]  /*6220*/  SEL R15, RZ, 0x8, P5 ;  /* 0x00000008ff0f7807 */ /* 0x000fe20002800000 */
[----:B----4-:R2:W-:Y:S01]  /*6230*/  @P4 ST.E.128 desc[UR42][R8.64], R4 ;  /* 0x0000000408004985 */ /* 0x0105e2000c101d2a */
[----:B------:R-:W-:-:S13]  /*6240*/  LOP3.LUT P4, RZ, R14, 0x8, RZ, 0xc0, !PT ;  /* 0x000000080eff7812 */ /* 0x000fda000788c0ff */
[----:B------:R-:W3:Y:S01]  /*6250*/  @P4 LDS.128 R4, [R11+0x3000] ;  /* 0x003000000b044984 */ /* 0x000ee20000000c00 */
[----:B--2---:R-:W-:-:S04]  /*6260*/  @P4 LEA R8, P3, R161, R39, 0x1 ;  /* 0x00000027a1084211 */ /* 0x004fc800078608ff */
[----:B------:R-:W-:Y:S02]  /*6270*/  @P4 LEA.HI.X R9, R161, R37, R192, 0x1, P3 ;  /* 0x00000025a1094211 */ /* 0x000fe400018f0cc0 */
[----:B------:R-:W-:-:S04]  /*6280*/  ISETP.GE.AND P3, PT, R160, UR38, PT ;  /* 0x00000026a0007c0c */ /* 0x000fc8000bf66270 */
[----:B------:R-:W-:Y:S02]  /*6290*/  SEL R14, RZ, 0xffff0, P3 ;  /* 0x000ffff0ff0e7807 */ /* 0x000fe40001800000 */
[----:B------:R-:W-:-:S04]  /*62a0*/  SEL R34, RZ, 0x10, P3 ;  /* 0x00000010ff227807 */ /* 0x000fc80001800000 */
[----:B------:R-:W-:Y:S01]  /*62b0*/  IADD3 R15, R34, R32, R15 ;  /* 0x00000020220f7210 */ /* 0x000fe20007ffe00f */
[----:B---3--:R2:W-:Y:S01]  /*62c0*/  @P4 ST.E.128 desc[UR42][R8.64], R4 ;  /* 0x0000000408004985 */ /* 0x0085e2000c101d2a */
[----:B------:R-:W-:-:S13]  /*62d0*/  LOP3.LUT P4, RZ, R14, 0x10, RZ, 0xc0, !PT ;  /* 0x000000100eff7812 */ /* 0x000fda000788c0ff */
[----:B------:R-:W3:Y:S01]  /*62e0*/  @P4 LDS.128 R4, [R12+0x6000] ;  /* 0x006000000c044984 */ /* 0x000ee20000000c00 */
[----:B--2---:R-:W-:-:S04]  /*62f0*/  @P4 LEA R8, P5, R160, R39, 0x1 ;  /* 0x00000027a0084211 */ /* 0x004fc800078a08ff */
[----:B------:R-:W-:Y:S02]  /*6300*/  @P4 LEA.HI.X R9, R160, R37, R191, 0x1, P5 ;  /* 0x00000025a0094211 */ /* 0x000fe400028f0cbf */
[----:B------:R-:W-:-:S04]  /*6310*/  ISETP.GE.AND P5, PT, R159, UR38, PT ;  /* 0x000000269f007c0c */ /* 0x000fc8000bfa6270 */
[----:B------:R-:W-:Y:S02]  /*6320*/  SEL R14, RZ, 0x1fffe0, P5 ;  /* 0x001fffe0ff0e7807 */ /* 0x000fe40002800000 */
[----:B------:R-:W-:Y:S02]  /*6330*/  SEL R13, RZ, 0x20, P5 ;  /* 0x00000020ff0d7807 */ /* 0x000fe40002800000 */
[----:B------:R-:W-:-:S04]  /*6340*/  ISETP.GE.AND P5, PT, R163, UR38, PT ;  /* 0x00000026a3007c0c */ /* 0x000fc8000bfa6270 */
[----:B------:R-:W-:Y:S01]  /*6350*/  SEL R32, RZ, 0x7fff80, P5 ;  /* 0x007fff80ff207807 */ /* 0x000fe20002800000 */
[----:B---3--:R2:W-:Y:S01]  /*6360*/  @P4 ST.E.128 desc[UR42][R8.64], R4 ;  /* 0x0000000408004985 */ /* 0x0085e2000c101d2a */
[----:B------:R-:W-:-:S13]  /*6370*/  LOP3.LUT P4, RZ, R14, 0x20, RZ, 0xc0, !PT ;  /* 0x000000200eff7812 */ /* 0x000fda000788c0ff */
[----:B------:R-:W3:Y:S01]  /*6380*/  @P4 LDS.128 R4, [R11+0x6000] ;  /* 0x006000000b044984 */ /* 0x000ee20000000c00 */
[----:B--2---:R-:W-:-:S04]  /*6390*/  @P4 LEA R8, P3, R159, R39, 0x1 ;  /* 0x000000279f084211 */ /* 0x004fc800078608ff */
[----:B------:R-:W-:Y:S02]  /*63a0*/  @P4 LEA.HI.X R9, R159, R37, R190, 0x1, P3 ;  /* 0x000000259f094211 */ /* 0x000fe400018f0cbe */
[----:B------:R-:W-:-:S04]  /*63b0*/  ISETP.GE.AND P3, PT, R158, UR38, PT ;  /* 0x000000269e007c0c */ /* 0x000fc8000bf66270 */
[----:B------:R-:W-:Y:S01]  /*63c0*/  SEL R14, RZ, 0x3fffc0, P3 ;  /* 0x003fffc0ff0e7807 */ /* 0x000fe20001800000 */
[----:B---3--:R2:W-:Y:S03]  /*63d0*/  @P4 ST.E.128 desc[UR42][R8.64], R4 ;  /* 0x0000000408004985 */ /* 0x0085e6000c101d2a */
[----:B------:R-:W-:Y:S02]  /*63e0*/  LOP3.LUT P4, RZ, R14, 0x40, RZ, 0xc0, !PT ;  /* 0x000000400eff7812 */ /* 0x000fe4000788c0ff */
[----:B------:R-:W-:-:S04]  /*63f0*/  SEL R14, RZ, 0x40, P3 ;  /* 0x00000040ff0e7807 */ /* 0x000fc80001800000 */
[----:B------:R-:W-:-:S05]  /*6400*/  IADD3 R13, R14, R15, R13 ;  /* 0x0000000f0e0d7210 */ /* 0x000fca0007ffe00d */
[----:B------:R-:W-:Y:S02]  /*6410*/  IMAD.IADD R13, R13, 0x1, R32 ;  /* 0x000000010d0d7824 */ /* 0x000fe400078e0220 */
[----:B------:R-:W3:Y:S03]  /*6420*/  @P4 LDS.128 R4, [R12+0x9000] ;  /* 0x009000000c044984 */ /* 0x000ee60000000c00 */
[----:B--2---:R-:W-:-:S04]  /*6430*/  PRMT R8, R13, 0x8880, RZ ;  /* 0x000088800d087816 */ /* 0x004fc800000000ff */
[----:B------:R-:W-:Y:S02]  /*6440*/  ISETP.GT.AND P3, PT, R8, -0x1, PT ;  /* 0xffffffff0800780c */ /* 0x000fe40003f64270 */
[----:B------:R-:W-:-:S04]  /*6450*/  @P4 LEA R8, P5, R158, R39, 0x1 ;  /* 0x000000279e084211 */ /* 0x000fc800078a08ff */
[----:B------:R-:W-:-:S05]  /*6460*/  @P4 LEA.HI.X R9, R158, R37, R189, 0x1, P5 ;  /* 0x000000259e094211 */ /* 0x000fca00028f0cbd */
[----:B---3--:R2:W-:Y:S04]  /*6470*/  @P4 ST.E.128 desc[UR42][R8.64], R4 ;  /* 0x0000000408004985 */ /* 0x0085e8000c101d2a */
[----:B------:R-:W3:Y:S01]  /*6480*/  @!P3 LDS.128 R4, [R11+0x9000] ;  /* 0x009000000b04b984 */ /* 0x000ee20000000c00 */
[----:B--2---:R-:W-:-:S04]  /*6490*/  @!P3 LEA R8, P4, R163, R39, 0x1 ;  /* 0x00000027a308b211 */ /* 0x004fc800078808ff */
[----:B------:R-:W-:-:S05]  /*64a0*/  @!P3 LEA.HI.X R9, R163, R37, R188, 0x1, P4 ;  /* 0x00000025a309b211 */ /* 0x000fca00020f0cbc */
[----:B---3--:R2:W-:Y:S04]  /*64b0*/  @!P3 ST.E.128 desc[UR42][R8.64], R4 ;  /* 0x000000040800b985 */ /* 0x0085e8000c101d2a */
.L_x_11934:
[----:B------:R-:W-:Y:S05]  /*64c0*/  BSYNC B0 ;  /* 0x0000000000007941 */ /* 0x000fea0003800000 */
.L_x_11933:
[----:B------:R-:W-:Y:S01]  /*64d0*/  ISETP.GE.AND P3, PT, R76, 0x41, PT ;  /* 0x000000414c00780c */ /* 0x000fe20003f66270 */
[----:B------:R1:W1:Y:S01]  /*64e0*/  SHFL.IDX PT, R13, R36, 0x1, 0x1c1f ;  /* 0x003c1f00240d7f89 */ /* 0x00026200000e0000 */
[----:B------:R-:W-:Y:S03]  /*64f0*/  BSSY B0, `(.L_x_11935) ;  /* 0x0000044000007945 */ /* 0x000fe60003800000 */
[----:B0-----:R-:W0:Y:S08]  /*6500*/  SHFL.IDX PT, R35, R35, 0x1, 0x1c1f ;  /* 0x003c1f0023237f89 */ /* 0x001e3000000e0000 */
[----:B------:R-:W-:Y:S05]  /*6510*/  @!P3 BRA `(.L_x_11936) ;  /* 0x000000040004b947 */ /* 0x000fea0003800000 */
[----:B------:R-:W-:Y:S02]  /*6520*/  ISETP.GE.AND P4, PT, R16, UR38, PT ;  /* 0x0000002610007c0c */ /* 0x000fe4000bf86270 */
[----:B------:R-:W-:-:S11]  /*6530*/  ISETP.GE.AND P5, PT, R18, UR38, PT ;  /* 0x0000002612007c0c */ /* 0x000fd6000bfa6270 */
[----:B--2---:R-:W2:Y:S01]  /*6540*/  @!P4 LDS.128 R4, [R12+0x2000] ;  /* 0x002000000c04c984 */ /* 0x004ea20000000c00 */
[----:B0-----:R-:W-:-:S04]  /*6550*/  @!P4 LEA R8, P3, R16, R35, 0x1 ;  /* 0x000000231008c211 */ /* 0x001fc800078608ff */
[----:B-1----:R-:W-:Y:S02]  /*6560*/  @!P4 LEA.HI.X R9, R16, R13, R17, 0x1, P3 ;  /* 0x0000000d1009c211 */ /* 0x002fe400018f0c11 */
[----:B------:R-:W-:-:S04]  /*6570*/  ISETP.GE.AND P3, PT, R162, UR38, PT ;  /* 0x00000026a2007c0c */ /* 0x000fc8000bf66270 */
[----:B---3--:R-:W-:Y:S02]  /*6580*/  SEL R14, RZ, 0x3fffc, P3 ;  /* 0x0003fffcff0e7807 */ /* 0x008fe40001800000 */
[----:B------:R-:W-:Y:S02]  /*6590*/  SEL R33, RZ, 0x4, P3 ;  /* 0x00000004ff217807 */ /* 0x000fe40001800000 */
[----:B------:R-:W-:-:S04]  /*65a0*/  ISETP.GE.AND P3, PT, R16, UR38, PT ;  /* 0x0000002610007c0c */ /* 0x000fc8000bf66270 */
[----:B------:R-:W-:Y:S01]  /*65b0*/  SEL R34, RZ, 0x1, P3 ;  /* 0x00000001ff227807 */ /* 0x000fe20001800000 */
[----:B--2---:R0:W-:Y:S04]  /*65c0*/  @!P4 ST.E.128 desc[UR42][R8.64], R4 ;  /* 0x000000040800c985 */ /* 0x0041e8000c101d2a */
[----:B------:R-:W1:Y:S01]  /*65d0*/  @!P5 LDS.128 R4, [R11+0x2000] ;  /* 0x002000000b04d984 */ /* 0x000e620000000c00 */
[----:B0-----:R-:W-:-:S04]  /*65e0*/  @!P5 LEA R8, P4, R18, R35, 0x1 ;  /* 0x000000231208d211 */ /* 0x001fc800078808ff */
[----:B------:R-:W-:Y:S02]  /*65f0*/  @!P5 LEA.HI.X R9, R18, R13, R184, 0x1, P4 ;  /* 0x0000000d1209d211 */ /* 0x000fe400020f0cb8 */
[----:B------:R-:W-:Y:S02]  /*6600*/  LOP3.LUT P4, RZ, R14, 0x4, RZ, 0xc0, !PT ;  /* 0x000000040eff7812 */ /* 0x000fe4000788c0ff */
[----:B------:R-:W-:-:S04]  /*6610*/  SEL R14, RZ, 0x2, P5 ;  /* 0x00000002ff0e7807 */ /* 0x000fc80002800000 */
[----:B------:R-:W-:Y:S01]  /*6620*/  IADD3 R33, R33, R14, R34 ;  /* 0x0000000e21217210 */ /* 0x000fe20007ffe022 */
[----:B-1----:R0:W-:Y:S06]  /*6630*/  @!P5 ST.E.128 desc[UR42][R8.64], R4 ;  /* 0x000000040800d985 */ /* 0x0021ec000c101d2a */
[----:B------:R-:W1:Y:S01]  /*6640*/  @P4 LDS.128 R4, [R12+0x5000] ;  /* 0x005000000c044984 */ /* 0x000e620000000c00 */
[----:B0-----:R-:W-:-:S04]  /*6650*/  @P4 LEA R8, P5, R162, R35, 0x1 ;  /* 0x00000023a2084211 */ /* 0x001fc800078a08ff */
[----:B------:R-:W-:Y:S02]  /*6660*/  @P4 LEA.HI.X R9, R162, R13, R193, 0x1, P5 ;  /* 0x0000000da2094211 */ /* 0x000fe400028f0cc1 */
[----:B------:R-:W-:-:S04]  /*6670*/  ISETP.GE.AND P5, PT, R161, UR38, PT ;  /* 0x00000026a1007c0c */ /* 0x000fc8000bfa6270 */
[----:B------:R-:W-:Y:S02]  /*6680*/  SEL R15, RZ, 0x7fff8, P5 ;  /* 0x0007fff8ff0f7807 */ /* 0x000fe40002800000 */
[----:B------:R-:W-:Y:S01]  /*6690*/  SEL R32, RZ, 0x8, P5 ;  /* 0x00000008ff207807 */ /* 0x000fe20002800000 */
[----:B-1----:R0:W-:Y:S01]  /*66a0*/  @P4 ST.E.128 desc[UR42][R8.64], R4 ;  /* 0x0000000408004985 */ /* 0x0021e2000c101d2a */
[----:B------:R-:W-:-:S13]  /*66b0*/  LOP3.LUT P4, RZ, R15, 0x8, RZ, 0xc0, !PT ;  /* 0x000000080fff7812 */ /* 0x000fda000788c0ff */
[----:B------:R-:W1:Y:S01]  /*66c0*/  @P4 LDS.128 R4, [R11+0x5000] ;  /* 0x005000000b044984 */ /* 0x000e620000000c00 */
[----:B0-----:R-:W-:-:S04]  /*66d0*/  @P4 LEA R8, P3, R161, R35, 0x1 ;  /* 0x00000023a1084211 */ /* 0x001fc800078608ff */
[----:B------:R-:W-:Y:S02]  /*66e0*/  @P4 LEA.HI.X R9, R161, R13, R192, 0x1, P3 ;  /* 0x0000000da1094211 */ /* 0x000fe400018f0cc0 */
[----:B------:R-:W-:-:S04]  /*66f0*/  ISETP.GE.AND P3, PT, R160, UR38, PT ;  /* 0x00000026a0007c0c */ /* 0x000fc8000bf66270 */
[----:B------:R-:W-:Y:S02]  /*6700*/  SEL R15, RZ, 0xffff0, P3 ;  /* 0x000ffff0ff0f7807 */ /* 0x000fe40001800000 */
[----:B----4-:R-:W-:-:S04]  /*6710*/  SEL R37, RZ, 0x10, P3 ;  /* 0x00000010ff257807 */ /* 0x010fc80001800000 */
[----:B------:R-:W-:Y:S01]  /*6720*/  IADD3 R32, R37, R33, R32 ;  /* 0x0000002125207210 */ /* 0x000fe20007ffe020 */
[----:B-1----:R0:W-:Y:S01]  /*6730*/  @P4 ST.E.128 desc[UR42][R8.64], R4 ;  /* 0x0000000408004985 */ /* 0x0021e2000c101d2a */
[----:B------:R-:W-:-:S13]  /*6740*/  LOP3.LUT P4, RZ, R15, 0x10, RZ, 0xc0, !PT ;  /* 0x000000100fff7812 */ /* 0x000fda000788c0ff */
[----:B------:R-:W1:Y:S01]  /*6750*/  @P4 LDS.128 R4, [R12+0x8000] ;  /* 0x008000000c044984 */ /* 0x000e620000000c00 */
[----:B0-----:R-:W-:-:S04]  /*6760*/  @P4 LEA R8, P5, R160, R35, 0x1 ;  /* 0x00000023a0084211 */ /* 0x001fc800078a08ff */
[----:B------:R-:W-:Y:S02]  /*6770*/  @P4 LEA.HI.X R9, R160, R13, R191, 0x1, P5 ;  /* 0x0000000da0094211 */ /* 0x000fe400028f0cbf */
[----:B------:R-:W-:-:S04]  /*6780*/  ISETP.GE.AND P5, PT, R159, UR38, PT ;  /* 0x000000269f007c0c */ /* 0x000fc8000bfa6270 */
[----:B------:R-:W-:Y:S02]  /*6790*/  SEL R15, RZ, 0x1fffe0, P5 ;  /* 0x001fffe0ff0f7807 */ /* 0x000fe40002800000 */
[----:B------:R-:W-:Y:S02]  /*67a0*/  SEL R14, RZ, 0x20, P5 ;  /* 0x00000020ff0e7807 */ /* 0x000fe40002800000 */
[----:B------:R-:W-:-:S04]  /*67b0*/  ISETP.GE.AND P5, PT, R163, UR38, PT ;  /* 0x00000026a3007c0c */ /* 0x000fc8000bfa6270 */
[----:B------:R-:W-:Y:S01]  /*67c0*/  SEL R33, RZ, 0x7fff80, P5 ;  /* 0x007fff80ff217807 */ /* 0x000fe20002800000 */
[----:B-1----:R0:W-:Y:S01]  /*67d0*/  @P4 ST.E.128 desc[UR42][R8.64], R4 ;  /* 0x0000000408004985 */ /* 0x0021e2000c101d2a */
[----:B------:R-:W-:-:S13]  /*67e0*/  LOP3.LUT P4, RZ, R15, 0x20, RZ, 0xc0, !PT ;  /* 0x000000200fff7812 */ /* 0x000fda000788c0ff */
[----:B------:R-:W1:Y:S01]  /*67f0*/  @P4 LDS.128 R4, [R11+0x8000] ;  /* 0x008000000b044984 */ /* 0x000e620000000c00 */
[----:B0-----:R-:W-:-:S04]  /*6800*/  @P4 LEA R8, P3, R159, R35, 0x1 ;  /* 0x000000239f084211 */ /* 0x001fc800078608ff */
[----:B------:R-:W-:Y:S02]  /*6810*/  @P4 LEA.HI.X R9, R159, R13, R190, 0x1, P3 ;  /* 0x0000000d9f094211 */ /* 0x000fe400018f0cbe */
[----:B------:R-:W-:-:S04]  /*6820*/  ISETP.GE.AND P3, PT, R158, UR38, PT ;  /* 0x000000269e007c0c */ /* 0x000fc8000bf66270 */
[----:B------:R-:W-:Y:S01]  /*6830*/  SEL R15, RZ, 0x3fffc0, P3 ;  /* 0x003fffc0ff0f7807 */ /* 0x000fe20001800000 */
[----:B-1----:R0:W-:Y:S03]  /*6840*/  @P4 ST.E.128 desc[UR42][R8.64], R4 ;  /* 0x0000000408004985 */ /* 0x0021e6000c101d2a */
[----:B------:R-:W-:Y:S02]  /*6850*/  LOP3.LUT P4, RZ, R15, 0x40, RZ, 0xc0, !PT ;  /* 0x000000400fff7812 */ /* 0x000fe4000788c0ff */
[----:B------:R-:W-:-:S04]  /*6860*/  SEL R15, RZ, 0x40, P3 ;  /* 0x00000040ff0f7807 */ /* 0x000fc80001800000 */
[----:B------:R-:W-:-:S05]  /*6870*/  IADD3 R14, R15, R32, R14 ;  /* 0x000000200f0e7210 */ /* 0x000fca0007ffe00e */
[----:B------:R-:W-:Y:S02]  /*6880*/  IMAD.IADD R14, R14, 0x1, R33 ;  /* 0x000000010e0e7824 */ /* 0x000fe400078e0221 */
[----:B------:R-:W1:Y:S03]  /*6890*/  @P4 LDS.128 R4, [R12+0xb000] ;  /* 0x00b000000c044984 */ /* 0x000e660000000c00 */
[----:B0-----:R-:W-:-:S04]  /*68a0*/  PRMT R8, R14, 0x8880, RZ ;  /* 0x000088800e087816 */ /* 0x001fc800000000ff */
[----:B------:R-:W-:Y:S02]  /*68b0*/  ISETP.GT.AND P3, PT, R8, -0x1, PT ;  /* 0xffffffff0800780c */ /* 0x000fe40003f64270 */
[----:B------:R-:W-:-:S04]  /*68c0*/  @P4 LEA R8, P5, R158, R35, 0x1 ;  /* 0x000000239e084211 */ /* 0x000fc800078a08ff */
[----:B------:R-:W-:-:S05]  /*68d0*/  @P4 LEA.HI.X R9, R158, R13, R189, 0x1, P5 ;  /* 0x0000000d9e094211 */ /* 0x000fca00028f0cbd */
[----:B-1----:R0:W-:Y:S04]  /*68e0*/  @P4 ST.E.128 desc[UR42][R8.64], R4 ;  /* 0x0000000408004985 */ /* 0x0021e8000c101d2a */
[----:B------:R-:W1:Y:S01]  /*68f0*/  @!P3 LDS.128 R4, [R11+0xb000] ;  /* 0x00b000000b04b984 */ /* 0x000e620000000c00 */
[----:B0-----:R-:W-:-:S04]  /*6900*/  @!P3 LEA R8, P4, R163, R35, 0x1 ;  /* 0x00000023a308b211 */ /* 0x001fc800078808ff */
[----:B------:R-:W-:-:S05]  /*6910*/  @!P3 LEA.HI.X R9, R163, R13, R188, 0x1, P4 ;  /* 0x0000000da309b211 */ /* 0x000fca00020f0cbc */
[----:B-1----:R0:W-:Y:S04]  /*6920*/  @!P3 ST.E.128 desc[UR42][R8.64], R4 ;  /* 0x000000040800b985 */ /* 0x0021e8000c101d2a */
.L_x_11936:
[----:B------:R-:W-:Y:S05]  /*6930*/  BSYNC B0 ;  /* 0x0000000000007941 */ /* 0x000fea0003800000 */
.L_x_11935:
[----:B------:R-:W-:Y:S01]  /*6940*/  @!PT LDS RZ, [RZ] ;  /* 0x00000000fffff984 */ /* 0x000fe20000000800 */
[----:B------:R-:W-:Y:S01]  /*6950*/  @!PT LDS RZ, [RZ] ;  /* 0x00000000fffff984 */ /* 0x000fe20000000800 */
[----:B------:R-:W-:Y:S01]  /*6960*/  @!PT LDS RZ, [RZ] ;  /* 0x00000000fffff984 */ /* 0x000fe20000000800 */
[----:B------:R-:W-:Y:S01]  /*6970*/  @!PT LDS RZ, [RZ] ;  /* 0x00000000fffff984 */ /* 0x000fe20000000800 */
[----:B------:R5:W-:Y:S06]  /*6980*/  MEMBAR.ALL.CTA ;  /* 0x0000000000007992 */ /* 0x000bec0000008000 */
[----:B-----5:R-:W5:Y:S01]  /*6990*/  FENCE.VIEW.ASYNC.S ;  /* 0x00000000000073c6 */ /* 0x020f620000000000 */
[----:B-1----:R-:W-:Y:S02]  /*69a0*/  @!P0 VIADD R67, R67, 0x228c0 ;  /* 0x000228c043438836 */ /* 0x002fe40000000000 */
[----:B------:R-:W-:-:S03]  /*69b0*/  VIADD R19, R19, 0x1 ;  /* 0x0000000113137836 */ /* 0x000fc60000000000 */
[----:B------:R-:W-:Y:S01]  /*69c0*/  @!P0 PRMT R67, RZ, 0x654, R67 ;  /* 0x00000654ff438816 */ /* 0x000fe20000000043 */
[----:B-----5:R1:W-:Y:S06]  /*69d0*/  BAR.SYNC.DEFER_BLOCKING R10, 0x80 ;  /* 0x0002000a0000751d */ /* 0x0203ec0000010000 */
[----:B------:R1:W-:Y:S01]  /*69e0*/  @!P0 SYNCS.ARRIVE.TRANS64.RED.A1T0 RZ, [R67+URZ], RZ ;  /* 0x000000ff43ff89a7 */ /* 0x0003e2000810043f */
[----:B------:R-:W-:-:S04]  /*69f0*/  ISETP.NE.AND P0, PT, R19, 0x2, PT ;  /* 0x000000021300780c */ /* 0x000fc80003f05270 */
[----:B0-2---:R-:W-:Y:S02]  /*6a00*/  SEL R4, RZ, 0x1, P0 ;  /* 0x00000001ff047807 */ /* 0x005fe40000000000 */
[----:B------:R-:W-:Y:S02]  /*6a10*/  SEL R19, R19, RZ, P0 ;  /* 0x000000ff13137207 */ /* 0x000fe40000000000 */
[----:B------:R-:W-:Y:S01]  /*6a20*/  LOP3.LUT R185, R185, R4, RZ, 0x3c, !PT ;  /* 0x00000004b9b97212 */ /* 0x000fe200078e3cff */
[----:B-1----:R-:W-:Y:S06]  /*6a30*/  @P2 BRA `(.L_x_11937) ;  /* 0xffffffbc00982947 */ /* 0x002fec000383ffff */
[----:B------:R-:W0:Y:S01]  /*6a40*/  S2R R5, SR_TID.X ;  /* 0x0000000000057919 */ /* 0x000e220000002100 */
[----:B------:R-:W-:Y:S02]  /*6a50*/  PLOP3.LUT P0, PT, PT, PT, PT, 0x8, 0x0 ;  /* 0x000000000000781c */ /* 0x000fe40003f0e170 */
[----:B0-----:R-:W-:-:S04]  /*6a60*/  SHF.R.U32.HI R5, RZ, 0x7, R5 ;  /* 0x00000007ff057819 */ /* 0x001fc80000011605 */
[----:B------:R-:W-:-:S13]  /*6a70*/  ISETP.NE.AND P3, PT, R5, 0x1, PT ;  /* 0x000000010500780c */ /* 0x000fda0003f65270 */
[----:B------:R-:W-:Y:S05]  /*6a80*/  @!P3 WARPSYNC.ALL ;  /* 0x000000000000b948 */ /* 0x000fea0003800000 */
[----:B------:R-:W-:Y:S06]  /*6a90*/  @!P3 BAR.ARV 0x9, 0x100 ;  /* 0x024400000000bb1d */ /* 0x000fec0000002000 */
.L_x_11877:
[----:B------:R-:W0:Y:S01]  /*6aa0*/  S2R R3, SR_SWINHI ;  /* 0x0000000000037919 */ /* 0x000e220000002f00 */
[----:B------:R-:W1:Y:S01]  /*6ab0*/  LDC R13, c[0x0][0x448] ;  /* 0x00011200ff0d7b82 */ /* 0x000e620000000800 */
[----:B---3--:R-:W-:Y:S02]  /*6ac0*/  IMAD.U32 R14, RZ, RZ, UR36 ;  /* 0x00000024ff0e7e24 */ /* 0x008fe4000f8e00ff */
[----:B------:R-:W-:Y:S01]  /*6ad0*/  IMAD.MOV.U32 R15, RZ, RZ, 0x80 ;  /* 0x00000080ff0f7424 */ /* 0x000fe200078e00ff */
[----:B------:R-:W-:Y:S01]  /*6ae0*/  STL [R1+0x50], R101 ;  /* 0x0000506501007387 */ /* 0x000fe20000100800 */
[----:B------:R-:W-:Y:S02]  /*6af0*/  IMAD.MOV.U32 R26, RZ, RZ, 0x100 ;  /* 0x00000100ff1a7424 */ /* 0x000fe400078e00ff */
[----:B------:R-:W-:Y:S01]  /*6b00*/  IMAD.U32 R24, RZ, RZ, UR36 ;  /* 0x00000024ff187e24 */ /* 0x000fe2000f8e00ff */
[----:B------:R-:W2:Y:S01]  /*6b10*/  LDC R12, c[0x0][0x988] ;  /* 0x00026200ff0c7b82 */ /* 0x000ea20000000800 */
[----:B------:R-:W-:Y:S01]  /*6b20*/  IMAD.MOV.U32 R25, RZ, RZ, 0x80 ;  /* 0x00000080ff197424 */ /* 0x000fe200078e00ff */
[----:B------:R-:W-:Y:S01]  /*6b30*/  STL.64 [R1+0x28], R14 ;  /* 0x0000280e01007387 */ /* 0x000fe20000100a00 */
[----:B------:R-:W-:-:S02]  /*6b40*/  IMAD.U32 R38, RZ, RZ, UR44 ;  /* 0x0000002cff267e24 */ /* 0x000fc4000f8e00ff */
[----:B------:R-:W-:Y:S01]  /*6b50*/  IMAD.U32 R35, RZ, RZ, UR44 ;  /* 0x0000002cff237e24 */ /* 0x000fe2000f8e00ff */
[----:B------:R-:W-:Y:S01]  /*6b60*/  STL.64 [R1+0x30], R26 ;  /* 0x0000301a01007387 */ /* 0x000fe20000100a00 */
[----:B------:R-:W-:Y:S02]  /*6b70*/  IMAD.U32 R34, RZ, RZ, UR44 ;  /* 0x0000002cff227e24 */ /* 0x000fe4000f8e00ff */
[----:B------:R-:W-:Y:S01]  /*6b80*/  IMAD.U32 R72, RZ, RZ, UR44 ;  /* 0x0000002cff487e24 */ /* 0x000fe2000f8e00ff */
[----:B------:R-:W-:Y:S04]  /*6b90*/  STL.128 [R1], R24 ;  /* 0x0000001801007387 */ /* 0x000fe80000100c00 */
[----:B------:R-:W-:Y:S01]  /*6ba0*/  STL.128 [R1+0x1d0], RZ ;  /* 0x0001d0ff01007387 */ /* 0x000fe20000100c00 */
[----:B------:R-:W-:-:S03]  /*6bb0*/  IADD3 R72, P5, R72, 0x50, RZ ;  /* 0x0000005048487810 */ /* 0x000fc60007fbe0ff */
[----:B------:R-:W-:Y:S04]  /*6bc0*/  STL.128 [R1+0x1e0], RZ ;  /* 0x0001e0ff01007387 */ /* 0x000fe80000100c00 */
[----:B------:R-:W-:Y:S01]  /*6bd0*/  STL.128 [R1+0x200], RZ ;  /* 0x000200ff01007387 */ /* 0x000fe20000100c00 */
[----:B------:R-:W-:Y:S02]  /*6be0*/  MOV R4, R2 ;  /* 0x0000000200047202 */ /* 0x000fe40000000f00 */
[----:B0-----:R-:W-:Y:S01]  /*6bf0*/  MOV R5, R3 ;  /* 0x0000000300057202 */ /* 0x001fe20000000f00 */
[----:B--2---:R-:W-:Y:S01]  /*6c00*/  STL [R1+0x1f0], R12 ;  /* 0x0001f00c01007387 */ /* 0x004fe20000100800 */
[C---:B------:R-:W-:Y:S02]  /*6c10*/  IADD3 R8, P1, R4.reuse, 0x22830, RZ ;  /* 0x0002283004087810 */ /* 0x040fe40007f3e0ff */
[C---:B------:R-:W-:Y:S01]  /*6c20*/  IADD3 R0, P3, R4.reuse, 0x22850, RZ ;  /* 0x0002285004007810 */ /* 0x040fe20007f7e0ff */
[----:B------:R-:W-:Y:S01]  /*6c30*/  STL.128 [R1+0x210], RZ ;  /* 0x000210ff01007387 */ /* 0x000fe20000100c00 */
[C---:B------:R-:W-:Y:S01]  /*6c40*/  IADD3 R6, P4, R4.reuse, 0x22860, RZ ;  /* 0x0002286004067810 */ /* 0x040fe20007f9e0ff */
[--C-:B------:R-:W-:Y:S01]  /*6c50*/  IMAD.X R9, RZ, RZ, R5.reuse, P1 ;  /* 0x000000ffff097224 */ /* 0x100fe200008e0605 */
[----:B-1----:R-:W-:Y:S01]  /*6c60*/  ISETP.NE.AND P1, PT, R13, 0x1, PT ;  /* 0x000000010d00780c */ /* 0x002fe20003f25270 */
[--C-:B------:R-:W-:Y:S01]  /*6c70*/  IMAD.X R3, RZ, RZ, R5.reuse, P3 ;  /* 0x000000ffff037224 */ /* 0x100fe200018e0605 */
[----:B------:R-:W-:Y:S01]  /*6c80*/  IADD3 R10, P2, R4, 0x22840, RZ ;  /* 0x00022840040a7810 */ /* 0x000fe20007f5e0ff */
[--C-:B------:R-:W-:Y:S01]  /*6c90*/  IMAD.X R7, RZ, RZ, R5.reuse, P4 ;  /* 0x000000ffff077224 */ /* 0x100fe200020e0605 */
[----:B------:R-:W-:Y:S01]  /*6ca0*/  STL.64 [R1+0x18], R8 ;  /* 0x0000180801007387 */ /* 0x000fe20000100a00 */
[----:B------:R-:W-:Y:S01]  /*6cb0*/  IMAD.MOV.U32 R4, RZ, RZ, R0 ;  /* 0x000000ffff047224 */ /* 0x000fe200078e0000 */
[----:B------:R-:W-:Y:S01]  /*6cc0*/  IADD3 R35, P3, R35, 0x200, RZ ;  /* 0x0000020023237810 */ /* 0x000fe20007f7e0ff */
[----:B------:R-:W-:Y:S01]  /*6cd0*/  IMAD.X R11, RZ, RZ, R5, P2 ;  /* 0x000000ffff0b7224 */ /* 0x000fe200010e0605 */
[----:B------:R-:W-:Y:S01]  /*6ce0*/  STL.128 [R1+0x220], RZ ;  /* 0x000220ff01007387 */ /* 0x000fe20000100c00 */
[----:B------:R-:W-:Y:S01]  /*6cf0*/  IMAD.MOV.U32 R5, RZ, RZ, R3 ;  /* 0x000000ffff057224 */ /* 0x000fe200078e0003 */
[----:B------:R-:W-:Y:S01]  /*6d00*/  IADD3 R38, P2, R38, 0x1d0, RZ ;  /* 0x000001d026267810 */ /* 0x000fe20007f5e0ff */
[----:B------:R-:W-:Y:S01]  /*6d10*/  VIADD R3, R203, 0x7f ;  /* 0x0000007fcb037836 */ /* 0x000fe20000000000 */
[----:B------:R-:W-:Y:S01]  /*6d20*/  STL.64 [R1+0x20], R10 ;  /* 0x0000200a01007387 */ /* 0x000fe20000100a00 */
[----:B------:R-:W0:Y:S01]  /*6d30*/  @P1 LDC R0, c[0x0][0x44c] ;  /* 0x00011300ff001b82 */ /* 0x000e220000000800 */
[----:B------:R-:W-:-:S02]  /*6d40*/  IADD3 R34, P4, R34, 0x28, RZ ;  /* 0x0000002822227810 */ /* 0x000fc40007f9e0ff */
[----:B------:R1:W-:Y:S04]  /*6d50*/  STL.128 [R1+0x40], R4 ;  /* 0x0000400401007387 */ /* 0x0003e80000100c00 */
[----:B------:R2:W-:Y:S04]  /*6d60*/  STL.128 [R1+0x230], RZ ;  /* 0x000230ff01007387 */ /* 0x0005e80000100c00 */
[----:B------:R2:W-:Y:S04]  /*6d70*/  STL.128 [R1+0x240], RZ ;  /* 0x000240ff01007387 */ /* 0x0005e80000100c00 */
[----:B------:R2:W-:Y:S01]  /*6d80*/  STL.128 [R1+0x250], RZ ;  /* 0x000250ff01007387 */ /* 0x0005e20000100c00 */
[----:B-1----:R-:W1:Y:S03]  /*6d90*/  @P1 LDC R7, c[0x0][0x450] ;  /* 0x00011400ff071b82 */ /* 0x002e660000000800 */
[----:B------:R2:W-:Y:S04]  /*6da0*/  STL.128 [R1+0x260], RZ ;  /* 0x000260ff01007387 */ /* 0x0005e80000100c00 */
[----:B------:R2:W-:Y:S01]  /*6db0*/  STL.128 [R1+0x270], RZ ;  /* 0x000270ff01007387 */ /* 0x0005e20000100c00 */
[----:B0-----:R-:W-:Y:S01]  /*6dc0*/  @P1 IMAD.HI.U32 R0, R3, R0, RZ ;  /* 0x0000000003001227 */ /* 0x001fe200078e00ff */
[----:B------:R-:W0:Y:S02]  /*6dd0*/  LDC.64 R4, c[0x0][0x9e0] ;  /* 0x00027800ff047b82 */ /* 0x000e240000000a00 */
[----:B------:R2:W-:Y:S04]  /*6de0*/  STL.128 [R1+0x280], RZ ;  /* 0x000280ff01007387 */ /* 0x0005e80000100c00 */
[----:B------:R2:W-:Y:S04]  /*6df0*/  STL.128 [R1+0x290], RZ ;  /* 0x000290ff01007387 */ /* 0x0005e80000100c00 */
[----:B------:R2:W-:Y:S04]  /*6e00*/  STL.128 [R1+0x2a0], RZ ;  /* 0x0002a0ff01007387 */ /* 0x0005e80000100c00 */
[----:B------:R2:W-:Y:S01]  /*6e10*/  STL.128 [R1+0x2b0], RZ ;  /* 0x0002b0ff01007387 */ /* 0x0005e20000100c00 */
[----:B-1----:R-:W-:-:S03]  /*6e20*/  @P1 SHF.R.U32.HI R3, RZ, R7, R0 ;  /* 0x00000007ff031219 */ /* 0x002fc60000011600 */
[----:B------:R2:W-:Y:S04]  /*6e30*/  STL.128 [R1+0x2c0], RZ ;  /* 0x0002c0ff01007387 */ /* 0x0005e80000100c00 */
[----:B------:R2:W-:Y:S01]  /*6e40*/  STL.128 [R1+0x2d0], RZ ;  /* 0x0002d0ff01007387 */ /* 0x0005e20000100c00 */
[----:B0-----:R-:W-:-:S03]  /*6e50*/  ISETP.GE.AND P6, PT, R5, 0x1, PT ;  /* 0x000000010500780c */ /* 0x001fc60003fc6270 */
        /* <DEDUP_REMOVED lines=21> */
[----:B------:R-:W0:Y:S01]  /*6fb0*/  FENCE.VIEW.ASYNC.G ;  /* 0x00000000000073c6 */ /* 0x000e220000000100 */
[----:B------:R-:W-:Y:S05]  /*6fc0*/  WARPSYNC.ALL ;  /* 0x0000000000007948 */ /* 0x000fea0003800000 */
[----:B0-----:R-:W-:Y:S06]  /*6fd0*/  BAR.ARV 0xc, 0x180 ;  /* 0x0306000000007b1d */ /* 0x001fec0000002000 */
.L_x_11938:
[----:B------:R-:W-:Y:S02]  /*6fe0*/  IMAD.IADD R3, R210, 0x1, R3 ;  /* 0x00000001d2037824 */ /* 0x000fe400078e0203 */
[----:B------:R-:W-:Y:S02]  /*6ff0*/  IMAD.X R48, RZ, RZ, UR45, P2 ;  /* 0x0000002dff307e24 */ /* 0x000fe400090e06ff */
[----:B------:R-:W-:Y:S02]  /*7000*/  IMAD.X R44, RZ, RZ, UR45, P3 ;  /* 0x0000002dff2c7e24 */ /* 0x000fe400098e06ff */
[----:B------:R-:W-:Y:S02]  /*7010*/  IMAD.X R43, RZ, RZ, UR45, P4 ;  /* 0x0000002dff2b7e24 */ /* 0x000fe4000a0e06ff */
[----:B------:R-:W-:Y:S02]  /*7020*/  IMAD.X R73, RZ, RZ, UR45, P5 ;  /* 0x0000002dff497e24 */ /* 0x000fe4000a8e06ff */
        /* <DEDUP_REMOVED lines=13> */
.L_x_11941:
[----:B------:R-:W-:-:S13]  /*7100*/  ISETP.NE.AND P0, PT, R5, 0x1, PT ;  /* 0x000000010500780c */ /* 0x000fda0003f05270 */
[----:B------:R-:W0:Y:S02]  /*7110*/  @P0 LDC.64 R6, c[0x0][0x9e8] ;  /* 0x00027a00ff060b82 */ /* 0x000e240000000a00 */
[----:B0-----:R-:W-:-:S05]  /*7120*/  @P0 IMAD.HI.U32 R6, R0, R6, RZ ;  /* 0x0000000600060227 */ /* 0x001fca00078e00ff */
[----:B------:R-:W-:-:S07]  /*7130*/  @P0 SHF.R.U32.HI R0, RZ, R7, R6 ;  /* 0x00000007ff000219 */ /* 0x000fce0000011606 */
.L_x_11942:
[----:B------:R-:W-:Y:S05]  /*7140*/  BSYNC B0 ;  /* 0x0000000000007941 */ /* 0x000fea0003800000 */
.L_x_11940:
[----:B------:R-:W-:-:S05]  /*7150*/  IMAD R3, R0, R5, R5 ;  /* 0x0000000500037224 */ /* 0x000fca00078e0205 */
[----:B------:R-:W-:-:S07]  /*7160*/  VIMNMX R4, R4, R3, PT ;  /* 0x0000000304047248 */ /* 0x000fce0003fe0100 */
.L_x_11939:
[----:B------:R-:W0:Y:S01]  /*7170*/  @P1 LDC R0, c[0x0][0x44c] ;  /* 0x00011300ff001b82 */ /* 0x000e220000000800 */
[----:B------:R-:W-:Y:S01]  /*7180*/  VIADD R4, R4, 0x5f ;  /* 0x0000005f04047836 */ /* 0x000fe20000000000 */
[----:B------:R-:W-:-:S03]  /*7190*/  ULDC UR4, c[0x0][0x9dc] ;  /* 0x0002770000047ab9 */ /* 0x000fc60000000800 */
[----:B------:R-:W-:-:S03]  /*71a0*/  IMAD.HI R4, R4, 0x2aaaaaab, RZ ;  /* 0x2aaaaaab04047827 */ /* 0x000fc600078e02ff */
[----:B------:R-:W1:Y:S02]  /*71b0*/  @P1 LDC R7, c[0x0][0x450] ;  /* 0x00011400ff071b82 */ /* 0x000e640000000800 */
[----:B------:R-:W-:-:S04]  /*71c0*/  SHF.R.U32.HI R3, RZ, 0x1f, R4 ;  /* 0x0000001fff037819 */ /* 0x000fc80000011604 */
[----:B------:R-:W-:-:S04]  /*71d0*/  LEA.HI.SX32 R4, R4, R3, 0x1c ;  /* 0x0000000304047211 */ /* 0x000fc800078fe2ff */
[----:B------:R-:W-:Y:S01]  /*71e0*/  VIMNMX R47, R47, R4, PT ;  /* 0x000000042f2f7248 */ /* 0x000fe20003fe0100 */
[----:B0-----:R-:W-:-:S04]  /*71f0*/  @P1 IMAD.HI.U32 R6, R203, R0, RZ ;  /* 0x00000000cb061227 */ /* 0x001fc800078e00ff */
[----:B------:R-:W-:Y:S01]  /*7200*/  IMAD.MOV.U32 R0, RZ, RZ, R203 ;  /* 0x000000ffff007224 */ /* 0x000fe200078e00cb */
        /* <DEDUP_REMOVED lines=14> */
.L_x_11945:
[----:B------:R-:W-:-:S13]  /*72f0*/  ISETP.NE.AND P0, PT, R5, 0x1, PT ;  /* 0x000000010500780c */ /* 0x000fda0003f05270 */
[----:B------:R-:W0:Y:S02]  /*7300*/  @P0 LDC.64 R6, c[0x0][0x9e8] ;  /* 0x00027a00ff060b82 */ /* 0x000e240000000a00 */
[----:B0-----:R-:W-:-:S05]  /*7310*/  @P0 IMAD.HI.U32 R6, R0, R6, RZ ;  /* 0x0000000600060227 */ /* 0x001fca00078e00ff */
[----:B------:R-:W-:-:S07]  /*7320*/  @P0 SHF.R.U32.HI R0, RZ, R7, R6 ;  /* 0x00000007ff000219 */ /* 0x000fce0000011606 */
.L_x_11946:
[----:B------:R-:W-:Y:S05]  /*7330*/  BSYNC B0 ;  /* 0x0000000000007941 */ /* 0x000fea0003800000 */
.L_x_11944:
[----:B------:R-:W-:-:S05]  /*7340*/  IMAD R0, R0, R5, RZ ;  /* 0x0000000500007224 */ /* 0x000fca00078e02ff */
[----:B------:R-:W-:-:S07]  /*7350*/  VIMNMX R3, R3, R0, !PT ;  /* 0x0000000003037248 */ /* 0x000fce0007fe0100 */
.L_x_11943:
        /* <DEDUP_REMOVED lines=39> */
.L_x_11948:
[----:B------:R-:W-:Y:S05]  /*75d0*/  BSYNC B0 ;  /* 0x0000000000007941 */ /* 0x000fea0003800000 */
.L_x_11947:
[----:B------:R-:W-:Y:S01]  /*75e0*/  IMAD R195, R209, R206, R195 ;  /* 0x000000ced1c37224 */ /* 0x000fe200078e02c3 */
[----:B------:R-:W-:-:S04]  /*75f0*/  PLOP3.LUT P0, PT, PT, PT, PT, 0x80, 0x0 ;  /* 0x000000000000781c */ /* 0x000fc80003f0f070 */
[----:B------:R-:W-:-:S04]  /*7600*/  VIADDMNMX R206, R195, R206, R47, PT ;  /* 0x000000cec3ce7246 */ /* 0x000fc8000380012f */
[----:B------:R-:W-:-:S13]  /*7610*/  ISETP.GT.AND P1, PT, R206, R195, PT ;  /* 0x000000c3ce00720c */ /* 0x000fda0003f24270 */
[----:B------:R-:W-:Y:S05]  /*7620*/  @!P1 BRA `(.L_x_11949) ;  /* 0x0000018800949947 */ /* 0x000fea0003800000 */
[----:B------:R0:W-:Y:S01]  /*7630*/  STL.64 [R1+0x58], RZ ;  /* 0x000058ff01007387 */ /* 0x0001e20000100a00 */
[----:B------:R-:W-:Y:S01]  /*7640*/  IMAD.U32 R39, RZ, RZ, UR44 ;  /* 0x0000002cff277e24 */ /* 0x000fe2000f8e00ff */
[----:B------:R-:W-:Y:S01]  /*7650*/  UMOV UR4, 0xffffffff ;  /* 0xffffffff00047882 */ /* 0x000fe20000000000 */
[----:B------:R-:W-:Y:S02]  /*7660*/  IMAD.U32 R40, RZ, RZ, UR44 ;  /* 0x0000002cff287e24 */ /* 0x000fe4000f8e00ff */
[----:B------:R-:W-:Y:S01]  /*7670*/  IMAD.U32 R33, RZ, RZ, UR44 ;  /* 0x0000002cff217e24 */ /* 0x000fe2000f8e00ff */
[----:B------:R-:W-:Y:S01]  /*7680*/  IADD3 R39, P0, R39, 0x78, RZ ;  /* 0x0000007827277810 */ /* 0x000fe20007f1e0ff */
[----:B------:R-:W-:Y:S01]  /*7690*/  IMAD.U32 R32, RZ, RZ, UR44 ;  /* 0x0000002cff207e24 */ /* 0x000fe2000f8e00ff */
[----:B------:R-:W-:Y:S01]  /*76a0*/  IADD3 R40, P1, R40, 0x70, RZ ;  /* 0x0000007028287810 */ /* 0x000fe20007f3e0ff */
[----:B------:R-:W-:Y:S01]  /*76b0*/  IMAD.U32 R24, RZ, RZ, UR44 ;  /* 0x0000002cff187e24 */ /* 0x000fe2000f8e00ff */
[----:B------:R-:W-:Y:S01]  /*76c0*/  IADD3 R33, P2, R33, 0x68, RZ ;  /* 0x0000006821217810 */ /* 0x000fe20007f5e0ff */
[----:B------:R-:W-:Y:S01]  /*76d0*/  IMAD.X R50, RZ, RZ, UR45, P0 ;  /* 0x0000002dff327e24 */ /* 0x000fe200080e06ff */
[----:B------:R-:W-:Y:S01]  /*76e0*/  IADD3 R32, P3, R32, 0x60, RZ ;  /* 0x0000006020207810 */ /* 0x000fe20007f7e0ff */
[----:B------:R-:W-:Y:S01]  /*76f0*/  IMAD.X R51, RZ, RZ, UR45, P1 ;  /* 0x0000002dff337e24 */ /* 0x000fe200088e06ff */
[----:B------:R-:W-:Y:S01]  /*7700*/  IADD3 R24, P4, R24, 0x58, RZ ;  /* 0x0000005818187810 */ /* 0x000fe20007f9e0ff */
[----:B------:R-:W-:-:S02]  /*7710*/  IMAD.X R42, RZ, RZ, UR45, P2 ;  /* 0x0000002dff2a7e24 */ /* 0x000fc400090e06ff */
[----:B------:R-:W-:Y:S02]  /*7720*/  IMAD.X R41, RZ, RZ, UR45, P3 ;  /* 0x0000002dff297e24 */ /* 0x000fe400098e06ff */
[----:B------:R-:W-:Y:S01]  /*7730*/  IMAD.X R25, RZ, RZ, UR45, P4 ;  /* 0x0000002dff197e24 */ /* 0x000fe2000a0e06ff */
[----:B0-----:R-:W-:Y:S07]  /*7740*/  BRA.DIV UR4, `(.L_x_11950) ;  /* 0x0000026204807947 */ /* 0x001fee000b800000 */
[----:B------:R-:W0:Y:S02]  /*7750*/  S2R R0, SR_TID.X ;  /* 0x0000000000007919 */ /* 0x000e240000002100 */
[C---:B0-----:R-:W-:Y:S02]  /*7760*/  VIADD R3, R0.reuse, 0xffffff80 ;  /* 0xffffff8000037836 */ /* 0x041fe40000000000 */
[----:B------:R-:W-:-:S05]  /*7770*/  VIADD R0, R0, 0xffffff80 ;  /* 0xffffff8000007836 */ /* 0x000fca0000000000 */
[----:B------:R-:W-:-:S04]  /*7780*/  SHF.R.S32.HI R0, RZ, 0x1f, R0 ;  /* 0x0000001fff007819 */ /* 0x000fc80000011400 */
[----:B------:R-:W-:-:S04]  /*7790*/  LEA.HI R0, R0, R3, RZ, 0x7 ;  /* 0x0000000300007211 */ /* 0x000fc800078f38ff */
[----:B------:R-:W-:-:S05]  /*77a0*/  SHF.R.S32.HI R0, RZ, 0x7, R0 ;  /* 0x00000007ff007819 */ /* 0x000fca0000011400 */
[----:B------:R0:W1:Y:S02]  /*77b0*/  SHFL.IDX PT, R14, R0, RZ, 0x1f ;  /* 0x00001fff000e7589 */ /* 0x00006400000e0000 */
.L_x_12279:
[----:B01----:R-:W-:Y:S01]  /*77c0*/  LEA.HI R0, R14, R14, RZ, 0x1 ;  /* 0x0000000e0e007211 */ /* 0x003fe200078f08ff */
[C---:B------:R-:W-:Y:S01]  /*77d0*/  VIADD R26, R2.reuse, 0x18400 ;  /* 0x00018400021a7836 */ /* 0x040fe20000000000 */
[----:B------:R-:W-:Y:S01]  /*77e0*/  STL.128 [R1+0x90], RZ ;  /* 0x000090ff01007387 */ /* 0x000fe20000100c00 */
[----:B------:R-:W-:Y:S01]  /*77f0*/  VIADD R7, R2, 0x400 ;  /* 0x0000040002077836 */ /* 0x000fe20000000000 */
[----:B------:R-:W-:Y:S01]  /*7800*/  LOP3.LUT R3, R0, 0x1e, RZ, 0xc0, !PT ;  /* 0x0000001e00037812 */ /* 0x000fe200078ec0ff */
[----:B------:R-:W-:Y:S01]  /*7810*/  VIADD R0, R2, 0x1c400 ;  /* 0x0001c40002007836 */ /* 0x000fe20000000000 */
[----:B------:R-:W-:Y:S01]  /*7820*/  STL.128 [R1+0xa0], RZ ;  /* 0x0000a0ff01007387 */ /* 0x000fe20000100c00 */
[----:B------:R-:W-:Y:S01]  /*7830*/  IMAD.MOV.U32 R4, RZ, RZ, 0x1 ;  /* 0x00000001ff047424 */ /* 0x000fe200078e00ff */
[----:B------:R-:W-:Y:S01]  /*7840*/  SHF.R.U32.HI R7, RZ, 0x4, R7 ;  /* 0x00000004ff077819 */ /* 0x000fe20000011607 */
[----:B------:R-:W-:Y:S01]  /*7850*/  IMAD.IADD R3, R14, 0x1, -R3 ;  /* 0x000000010e037824 */ /* 0x000fe200078e0a03 */
[----:B------:R-:W-:Y:S01]  /*7860*/  SHF.R.U32.HI R0, RZ, 0x4, R0 ;  /* 0x00000004ff007819 */ /* 0x000fe20000011600 */
[----:B------:R-:W-:Y:S01]  /*7870*/  IMAD.MOV.U32 R5, RZ, RZ, RZ ;  /* 0x000000ffff057224 */ /* 0x000fe200078e00ff */
[----:B------:R-:W-:Y:S01]  /*7880*/  LOP3.LUT R8, R7, 0x3fff, RZ, 0xc0, !PT ;  /* 0x00003fff07087812 */ /* 0x000fe200078ec0ff */
[----:B------:R-:W-:Y:S01]  /*7890*/  IMAD R3, R3, 0x2000, R26 ;  /* 0x0000200003037824 */ /* 0x000fe200078e021a */
[----:B------:R-:W-:Y:S01]  /*78a0*/  LOP3.LUT R0, R0, 0x3fff, RZ, 0xc0, !PT ;  /* 0x00003fff00007812 */ /* 0x000fe200078ec0ff */
[----:B------:R-:W-:Y:S01]  /*78b0*/  IMAD.MOV.U32 R6, RZ, RZ, 0x1 ;  /* 0x00000001ff067424 */ /* 0x000fe200078e00ff */
[----:B------:R-:W-:Y:S01]  /*78c0*/  LOP3.LUT R8, R8, 0x3000000, RZ, 0xfc, !PT ;  /* 0x0300000008087812 */ /* 0x000fe200078efcff */
[----:B------:R-:W-:Y:S01]  /*78d0*/  IMAD.MOV.U32 R7, RZ, RZ, RZ ;  /* 0x000000ffff077224 */ /* 0x000fe200078e00ff */
[----:B------:R-:W-:Y:S01]  /*78e0*/  SHF.R.U32.HI R3, RZ, 0x4, R3 ;  /* 0x00000004ff037819 */ /* 0x000fe20000011603 */
[----:B------:R-:W-:Y:S01]  /*78f0*/  IMAD.MOV.U32 R9, RZ, RZ, 0x40000040 ;  /* 0x40000040ff097424 */ /* 0x000fe200078e00ff */
[----:B------:R-:W-:Y:S01]  /*7900*/  LOP3.LUT R0, R0, 0x10000, RZ, 0xfc, !PT ;  /* 0x0001000000007812 */ /* 0x000fe200078efcff */
[----:B------:R-:W-:Y:S01]  /*7910*/  STL.128 [R1+0xb0], RZ ;  /* 0x0000b0ff01007387 */ /* 0x000fe20000100c00 */
[----:B------:R-:W-:Y:S01]  /*7920*/  LOP3.LUT R3, R3, 0x3fff, RZ, 0xc0, !PT ;  /* 0x00003fff03037812 */ /* 0x000fe200078ec0ff */
[----:B----4-:R-:W-:Y:S01]  /*7930*/  IMAD.U32 R37, RZ, RZ, UR44 ;  /* 0x0000002cff257e24 */ /* 0x010fe2000f8e00ff */
[----:B------:R-:W-:Y:S01]  /*7940*/  LOP3.LUT P0, RZ, R26, 0x1bf, RZ, 0xc0, !PT ;  /* 0x000001bf1aff7812 */ /* 0x000fe2000780c0ff */
[----:B------:R0:W-:Y:S01]  /*7950*/  STL.128 [R1+0x60], R4 ;  /* 0x0000600401007387 */ /* 0x0001e20000100c00 */
[----:B------:R-:W-:Y:S01]  /*7960*/  LOP3.LUT R3, R3, 0x10000, RZ, 0xfc, !PT ;  /* 0x0001000003037812 */ /* 0x000fe200078efcff */
[----:B------:R-:W-:Y:S01]  /*7970*/  BSSY B6, `(.L_x_11951) ;  /* 0x000001d000067945 */ /* 0x000fe20003800000 */
[----:B------:R-:W-:Y:S01]  /*7980*/  IADD3 R37, P1, R37, 0x90, RZ ;  /* 0x0000009025257810 */ /* 0x000fe20007f3e0ff */
[----:B------:R1:W-:Y:S04]  /*7990*/  STL.64 [R1+0x80], R8 ;  /* 0x0000800801007387 */ /* 0x0003e80000100a00 */
[----:B------:R1:W-:Y:S01]  /*79a0*/  STL.128 [R1+0xc0], RZ ;  /* 0x0000c0ff01007387 */ /* 0x0003e20000100c00 */
[----:B------:R-:W-:-:S03]  /*79b0*/  IMAD.X R36, RZ, RZ, UR45, P1 ;  /* 0x0000002dff247e24 */ /* 0x000fc600088e06ff */
[----:B------:R1:W-:Y:S01]  /*79c0*/  STL.128 [R1+0xd0], RZ ;  /* 0x0000d0ff01007387 */ /* 0x0003e20000100c00 */
[----:B0-----:R-:W-:-:S03]  /*79d0*/  IMAD.MOV.U32 R6, RZ, RZ, R0 ;  /* 0x000000ffff067224 */ /* 0x001fc600078e0000 */
[----:B------:R1:W-:Y:S01]  /*79e0*/  STL.128 [R1+0xe0], RZ ;  /* 0x0000e0ff01007387 */ /* 0x0003e20000100c00 */
[----:B------:R-:W-:Y:S02]  /*79f0*/  IMAD.MOV.U32 R7, RZ, RZ, 0x40000040 ;  /* 0x40000040ff077424 */ /* 0x000fe400078e00ff */
[----:B------:R-:W-:Y:S02]  /*7a00*/  IMAD.MOV.U32 R4, RZ, RZ, R3 ;  /* 0x000000ffff047224 */ /* 0x000fe400078e0003 */
[----:B------:R-:W-:-:S05]  /*7a10*/  IMAD.MOV.U32 R5, RZ, RZ, 0x40000040 ;  /* 0x40000040ff057424 */ /* 0x000fca00078e00ff */
[----:B------:R1:W-:Y:S01]  /*7a20*/  STL.128 [R1+0x70], R4 ;  /* 0x0000700401007387 */ /* 0x0003e20000100c00 */
[----:B------:R-:W-:Y:S05]  /*7a30*/  @!P0 BRA `(.L_x_11952) ;  /* 0x0000000000408947 */ /* 0x000fea0003800000 */
[----:B------:R-:W-:Y:S01]  /*7a40*/  MOV R14, 0x0 ;  /* 0x00000000000e7802 */ /* 0x000fe20000000f00 */
[----:B------:R-:W-:Y:S01]  /*7a50*/  ULDC.64 UR4, c[0x4][0xf0] ;  /* 0x01003c0000047ab9 */ /* 0x000fe20000000a00 */
[----:B------:R-:W-:Y:S01]  /*7a60*/  ULDC.64 UR6, c[0x4][0xf8] ;  /* 0x01003e0000067ab9 */ /* 0x000fe20000000a00 */
[----:B-1----:R-:W-:Y:S02]  /*7a70*/  IMAD.U32 R4, RZ, RZ, UR4 ;  /* 0x00000004ff047e24 */ /* 0x002fe4000f8e00ff */
        /* <DEDUP_REMOVED lines=11> */
[----:B0-2--5:R-:W-:Y:S05]  /*7b30*/  CALL.ABS.NOINC R14 ;  /* 0x000000000e007343 */ /* 0x025fea0003c00000 */
.L_x_11952:
[----:B------:R-:W-:Y:S05]  /*7b40*/  BSYNC B6 ;  /* 0x0000000000067941 */ /* 0x000fea0003800000 */
.L_x_11951:
[----:B-1----:R-:W0:Y:S01]  /*7b50*/  LDC.64 R6, c[0x0][0x9e0] ;  /* 0x00027800ff067b82 */ /* 0x002e220000000a00 */
[----:B------:R-:W1:Y:S01]  /*7b60*/  S2R R20, SR_TID.X ;  /* 0x0000000000147919 */ /* 0x000e620000002100 */
[----:B------:R-:W-:Y:S01]  /*7b70*/  UIADD3 UR4, UP0, UR44, 0xf0, URZ ;  /* 0x000000f02c047890 */ /* 0x000fe2000ff1e03f */
[----:B------:R-:W-:Y:S01]  /*7b80*/  IMAD.MOV.U32 R4, RZ, RZ, RZ ;  /* 0x000000ffff047224 */ /* 0x000fe200078e00ff */
[----:B------:R-:W-:Y:S02]  /*7b90*/  STL.64 [R1+0x100], R24 ;  /* 0x0001001801007387 */ /* 0x000fe40000100a00 */
[----:B------:R-:W-:Y:S01]  /*7ba0*/  UIADD3.X UR5, URZ, UR45, URZ, UP0, !UPT ;  /* 0x0000002d3f057290 */ /* 0x000fe200087fe43f */
[----:B------:R-:W-:Y:S01]  /*7bb0*/  IMAD.U32 R3, RZ, RZ, UR44 ;  /* 0x0000002cff037e24 */ /* 0x000fe2000f8e00ff */
[----:B------:R-:W3:Y:S01]  /*7bc0*/  LDC.64 R12, c[0x0][0x9e8] ;  /* 0x00027a00ff0c7b82 */ /* 0x000ee20000000a00 */
[----:B------:R-:W-:Y:S01]  /*7bd0*/  IMAD.U32 R10, RZ, RZ, UR4 ;  /* 0x00000004ff0a7e24 */ /* 0x000fe2000f8e00ff */
[----:B------:R-:W-:Y:S01]  /*7be0*/  STL.64 [R1+0xf0], R196 ;  /* 0x0000f0c401007387 */ /* 0x000fe20000100a00 */
[----:B------:R-:W-:Y:S01]  /*7bf0*/  ULDC UR4, c[0x0][0x3f4] ;  /* 0x0000fd0000047ab9 */ /* 0x000fe20000000800 */
[----:B------:R-:W-:Y:S01]  /*7c00*/  IMAD.U32 R11, RZ, RZ, UR5 ;  /* 0x00000005ff0b7e24 */ /* 0x000fe2000f8e00ff */
[----:B------:R-:W-:Y:S01]  /*7c10*/  ISETP.LT.AND P0, PT, RZ, UR4, PT ;  /* 0x00000004ff007c0c */ /* 0x000fe2000bf01270 */
[----:B------:R-:W-:Y:S01]  /*7c20*/  STL.U8 [R1+0x108], RZ ;  /* 0x000108ff01007387 */ /* 0x000fe20000100000 */
[----:B------:R-:W-:Y:S01]  /*7c30*/  IMAD.U32 R52, RZ, RZ, UR44 ;  /* 0x0000002cff347e24 */ /* 0x000fe2000f8e00ff */
[----:B------:R-:W4:Y:S02]  /*7c40*/  LDC.64 R8, c[0x0][0x448] ;  /* 0x00011200ff087b82 */ /* 0x000f240000000a00 */
[----:B------:R-:W-:Y:S02]  /*7c50*/  STL.64 [R1+0xf8], R10 ;  /* 0x0000f80a01007387 */ /* 0x000fe40000100a00 */
[----:B------:R-:W-:-:S02]  /*7c60*/  IADD3 R52, P3, R52, 0x108, RZ ;  /* 0x0000010834347810 */ /* 0x000fc40007f7e0ff */
[----:B------:R-:W-:Y:S02]  /*7c70*/  STL.U8 [R1+0x13c], RZ ;  /* 0x00013cff01007387 */ /* 0x000fe40000100000 */
[----:B------:R-:W2:Y:S01]  /*7c80*/  LDC R14, c[0x0][0x450] ;  /* 0x00011400ff0e7b82 */ /* 0x000ea20000000800 */
[----:B0-----:R-:W-:Y:S02]  /*7c90*/  IMAD.MOV.U32 R31, RZ, RZ, R6 ;  /* 0x000000ffff1f7224 */ /* 0x001fe400078e0006 */
[----:B------:R-:W-:Y:S02]  /*7ca0*/  IMAD.MOV.U32 R5, RZ, RZ, R7 ;  /* 0x000000ffff057224 */ /* 0x000fe400078e0007 */
[----:B------:R-:W-:-:S03]  /*7cb0*/  IMAD.X R54, RZ, RZ, UR45, P3 ;  /* 0x0000002dff367e24 */ /* 0x000fc600098e06ff */
[----:B------:R-:W0:Y:S01]  /*7cc0*/  LDC R30, c[0x0][0x9dc] ;  /* 0x00027700ff1e7b82 */ /* 0x000e220000000800 */
[----:B---3--:R-:W-:Y:S02]  /*7cd0*/  IMAD.MOV.U32 R6, RZ, RZ, R12 ;  /* 0x000000ffff067224 */ /* 0x008fe400078e000c */
[----:B------:R-:W-:Y:S02]  /*7ce0*/  IMAD.MOV.U32 R7, RZ, RZ, R13 ;  /* 0x000000ffff077224 */ /* 0x000fe400078e000d */
[----:B-1----:R-:W-:-:S03]  /*7cf0*/  VIADD R0, R20, 0xffffff80 ;  /* 0xffffff8014007836 */ /* 0x002fc60000000000 */
[----:B------:R-:W-:Y:S04]  /*7d00*/  STL.128 [R1+0x120], R4 ;  /* 0x0001200401007387 */ /* 0x000fe80000100c00 */
[----:B----4-:R-:W-:Y:S04]  /*7d10*/  STL.64 [R1+0x130], R8 ;  /* 0x0001300801007387 */ /* 0x010fe80000100a00 */
[----:B--2---:R-:W-:Y:S04]  /*7d20*/  STL [R1+0x138], R14 ;  /* 0x0001380e01007387 */ /* 0x004fe80000100800 */
[----:B------:R1:W-:Y:S04]  /*7d30*/  STL [R1+0x10c], R0 ;  /* 0x00010c0001007387 */ /* 0x0003e80000100800 */
[----:B0-----:R0:W-:Y:S01]  /*7d40*/  STL.128 [R1+0x110], R28 ;  /* 0x0001101c01007387 */ /* 0x0011e20000100c00 */
[----:B-1----:R-:W-:-:S02]  /*7d50*/  IMAD.U32 R0, RZ, RZ, UR44 ;  /* 0x0000002cff007e24 */ /* 0x002fc4000f8e00ff */
[----:B0-----:R-:W-:Y:S01]  /*7d60*/  IMAD.U32 R31, RZ, RZ, UR44 ;  /* 0x0000002cff1f7e24 */ /* 0x001fe2000f8e00ff */
[----:B------:R-:W-:Y:S02]  /*7d70*/  IADD3 R30, P1, R3, 0x13c, RZ ;  /* 0x0000013c031e7810 */ /* 0x000fe40007f3e0ff */
[----:B------:R-:W-:Y:S02]  /*7d80*/  IADD3 R29, P2, R0, 0x10c, RZ ;  /* 0x0000010c001d7810 */ /* 0x000fe40007f5e0ff */
[----:B------:R-:W-:Y:S01]  /*7d90*/  IADD3 R31, P4, R31, 0xf8, RZ ;  /* 0x000000f81f1f7810 */ /* 0x000fe20007f9e0ff */
[----:B------:R-:W-:Y:S02]  /*7da0*/  IMAD.X R49, RZ, RZ, UR45, P1 ;  /* 0x0000002dff317e24 */ /* 0x000fe400088e06ff */
[----:B------:R-:W-:Y:S02]  /*7db0*/  IMAD.X R45, RZ, RZ, UR45, P2 ;  /* 0x0000002dff2d7e24 */ /* 0x000fe400090e06ff */
[----:B------:R-:W-:Y:S01]  /*7dc0*/  IMAD.X R53, RZ, RZ, UR45, P4 ;  /* 0x0000002dff357e24 */ /* 0x000fe2000a0e06ff */
[----:B------:R-:W-:Y:S07]  /*7dd0*/  @P0 BRA `(.L_x_11953) ;  /* 0x0000000000400947 */ /* 0x000fee0003800000 */
[----:B------:R-:W-:-:S04]  /*7de0*/  ULEA.HI UR4, UR37, UR37, URZ, 0x1 ;  /* 0x0000002525047291 */ /* 0x000fc8000f8f083f */
[----:B------:R-:W-:-:S04]  /*7df0*/  ULOP3.LUT UR4, UR4, 0xfffffffe, URZ, 0xc0, !UPT ;  /* 0xfffffffe04047892 */ /* 0x000fc8000f8ec03f */
[----:B------:R-:W-:-:S06]  /*7e00*/  UIADD3 UR4, UR37, -UR4, URZ ;  /* 0x8000000425047290 */ /* 0x000fcc000fffe03f */
[----:B------:R-:W-:-:S05]  /*7e10*/  IMAD.U32 R3, RZ, RZ, UR4 ;  /* 0x00000004ff037e24 */ /* 0x000fca000f8e00ff */
[----:B------:R-:W-:-:S04]  /*7e20*/  SHF.L.U32 R3, R3, 0x1f, RZ ;  /* 0x0000001f03037819 */ /* 0x000fc800000006ff */
[----:B------:R0:W1:Y:S03]  /*7e30*/  SYNCS.PHASECHK.TRANS64.TRYWAIT P0, [R2+URZ+0x22800], R3 ;  /* 0x02280003020075a7 */ /* 0x000066000800017f */
[----:B-1----:R-:W-:Y:S05]  /*7e40*/  @!P0 NANOSLEEP.SYNCS 0x989680 ;  /* 0x009896800000895d */ /* 0x002fea0003900000 */
[----:B------:R-:W1:Y:S01]  /*7e50*/  @!P0 SYNCS.PHASECHK.TRANS64 P0, [R2+URZ+0x22800], R3 ;  /* 0x02280003020085a7 */ /* 0x000e62000800007f */
[----:B------:R-:W-:Y:S04]  /*7e60*/  BSSY B0, `(.L_x_11954) ;  /* 0x0000006000007945 */ /* 0x000fe80003800000 */
[----:B-1----:R-:W-:Y:S05]  /*7e70*/  @P0 BRA `(.L_x_11955) ;  /* 0x0000000000100947 */ /* 0x002fea0003800000 */
.L_x_11956:
[----:B-1----:R1:W2:Y:S02]  /*7e80*/  SYNCS.PHASECHK.TRANS64.TRYWAIT P0, [R2+URZ+0x22800], R3 ;  /* 0x02280003020075a7 */ /* 0x0022a4000800017f */
[----:B--2---:R-:W-:Y:S05]  /*7e90*/  @!P0 NANOSLEEP.SYNCS 0x989680 ;  /* 0x009896800000895d */ /* 0x004fea0003900000 */
[----:B------:R-:W2:Y:S02]  /*7ea0*/  @!P0 SYNCS.PHASECHK.TRANS64 P0, [R2+URZ+0x22800], R3 ;  /* 0x02280003020085a7 */ /* 0x000ea4000800007f */
[----:B--2---:R-:W-:Y:S05]  /*7eb0*/  @!P0 BRA `(.L_x_11956) ;  /* 0xfffffffc00f08947 */ /* 0x004fea000383ffff */
.L_x_11955:
[----:B------:R-:W-:Y:S05]  /*7ec0*/  BSYNC B0 ;  /* 0x0000000000007941 */ /* 0x000fea0003800000 */
.L_x_11954:
[----:B------:R-:W-:Y:S05]  /*7ed0*/  BRA `(.L_x_11957) ;  /* 0x0000002c00ac7947 */ /* 0x000fea0003800000 */
.L_x_11953:
[----:B------:R-:W-:Y:S01]  /*7ee0*/  LOP3.LUT P0, RZ, R26, 0x3ff, RZ, 0xc0, !PT ;  /* 0x000003ff1aff7812 */ /* 0x000fe2000780c0ff */
[----:B------:R-:W-:Y:S01]  /*7ef0*/  ULDC.64 UR4, c[0x0][0x3f8] ;  /* 0x0000fe0000047ab9 */ /* 0x000fe20000000a00 */
[----:B-----5:R-:W-:Y:S01]  /*7f00*/  SHF.R.S32.HI R0, RZ, 0x1f, R46 ;  /* 0x0000001fff007819 */ /* 0x020fe2000001142e */
[----:B------:R-:W-:Y:S01]  /*7f10*/  ULDC.64 UR6, c[0x0][0x408] ;  /* 0x0001020000067ab9 */ /* 0x000fe20000000a00 */
[----:B------:R-:W-:Y:S01]  /*7f20*/  IMAD.WIDE.U32 R24, R46, UR4, RZ ;  /* 0x000000042e187c25 */ /* 0x000fe2000f8e00ff */
[----:B------:R-:W-:Y:S03]  /*7f30*/  BSSY B6, `(.L_x_11958) ;  /* 0x0000019000067945 */ /* 0x000fe60003800000 */
        /* <DEDUP_REMOVED lines=24> */
.L_x_11959:
[----:B------:R-:W-:Y:S05]  /*80c0*/  BSYNC B6 ;  /* 0x0000000000067941 */ /* 0x000fea0003800000 */
.L_x_11958:
        /* <DEDUP_REMOVED lines=39> */
.L_x_12285:
        /* <DEDUP_REMOVED lines=31> */
.L_x_11964:
[----:B------:R-:W-:Y:S05]  /*8530*/  BSYNC B1 ;  /* 0x0000000000017941 */ /* 0x000fea0003800000 */
.L_x_11963:
[----:B-1---5:R-:W-:Y:S01]  /*8540*/  IMAD.MOV.U32 R3, RZ, RZ, R24 ;  /* 0x000000ffff037224 */ /* 0x022fe200078e0018 */
[----:B------:R-:W-:Y:S01]  /*8550*/  UMOV UR4, 0xffffffff ;  /* 0xffffffff00047882 */ /* 0x000fe20000000000 */
[----:B------:R-:W-:Y:S01]  /*8560*/  IMAD.MOV.U32 R4, RZ, RZ, R25 ;  /* 0x000000ffff047224 */ /* 0x000fe200078e0019 */
[----:B----4-:R-:W-:Y:S01]  /*8570*/  CS2R R8, SRZ ;  /* 0x0000000000087805 */ /* 0x010fe2000001ff00 */
[----:B------:R-:W-:Y:S01]  /*8580*/  IMAD.MOV.U32 R5, RZ, RZ, R26 ;  /* 0x000000ffff057224 */ /* 0x000fe200078e001a */
[----:B------:R-:W-:Y:S01]  /*8590*/  PRMT R65, R3, 0x7610, R65 ;  /* 0x0000761003417816 */ /* 0x000fe20000000041 */
[----:B--2---:R-:W-:Y:S01]  /*85a0*/  IMAD.MOV.U32 R6, RZ, RZ, R27 ;  /* 0x000000ffff067224 */ /* 0x004fe200078e001b */
        /* <DEDUP_REMOVED lines=13> */
[----:B------:R1:W4:Y:S04]  /*8680*/  SHFL.IDX PT, R6, R10, 0x1, 0x1c1f ;  /* 0x003c1f000a067f89 */ /* 0x00032800000e0000 */
[----:B---3--:R1:W3:Y:S04]  /*8690*/  SHFL.IDX PT, R7, R57, 0x1, 0x1c1f ;  /* 0x003c1f0039077f89 */ /* 0x0082e800000e0000 */
[----:B------:R1:W0:Y:S02]  /*86a0*/  SHFL.IDX PT, R28, R56, 0x1, 0x1c1f ;  /* 0x003c1f00381c7f89 */ /* 0x00022400000e0000 */
.L_x_12291:
[----:B------:R-:W-:Y:S01]  /*86b0*/  VIADD R0, R0, 0x40 ;  /* 0x0000004000007836 */ /* 0x000fe20000000000 */
[----:B------:R-:W-:Y:S01]  /*86c0*/  BSSY B1, `(.L_x_11966) ;  /* 0x000001e000017945 */ /* 0x000fe20003800000 */
[----:B------:R-:W-:Y:S02]  /*86d0*/  CS2R R12, SRZ ;  /* 0x00000000000c7805 */ /* 0x000fe4000001ff00 */
[----:B01----:R-:W-:Y:S02]  /*86e0*/  CS2R R10, SRZ ;  /* 0x00000000000a7805 */ /* 0x003fe4000001ff00 */
[----:B------:R-:W-:Y:S02]  /*86f0*/  CS2R R14, SRZ ;  /* 0x00000000000e7805 */ /* 0x000fe4000001ff00 */
[----:B------:R-:W-:-:S13]  /*8700*/  ISETP.GE.AND P0, PT, R0, R59, PT ;  /* 0x0000003b0000720c */ /* 0x000fda0003f06270 */
[----:B------:R-:W-:Y:S05]  /*8710*/  @P0 BRA `(.L_x_11967) ;  /* 0x0000000000600947 */ /* 0x000fea0003800000 */
[----:B------:R-:W3:Y:S01]  /*8720*/  LDL R55, [R1+0x424] ;  /* 0x0004240001377983 */ /* 0x000ee20000100800 */
[----:B------:R-:W-:Y:S01]  /*8730*/  ULDC UR4, c[0x0][0x3f4] ;  /* 0x0000fd0000047ab9 */ /* 0x000fe20000000800 */
[----:B----4-:R-:W-:Y:S01]  /*8740*/  IMAD.MOV.U32 R4, RZ, RZ, R6 ;  /* 0x000000ffff047224 */ /* 0x010fe200078e0006 */
[----:B------:R-:W-:Y:S01]  /*8750*/  ISETP.GE.AND P2, PT, R22, UR4, PT ;  /* 0x0000000416007c0c */ /* 0x000fe2000bf46270 */
[----:B--2---:R-:W-:Y:S01]  /*8760*/  IMAD.MOV.U32 R5, RZ, RZ, R3 ;  /* 0x000000ffff057224 */ /* 0x004fe200078e0003 */
[----:B------:R-:W-:Y:S02]  /*8770*/  ISETP.GE.AND P3, PT, R186, UR4, PT ;  /* 0x00000004ba007c0c */ /* 0x000fe4000bf66270 */
[----:B------:R-:W-:Y:S01]  /*8780*/  CS2R R12, SRZ ;  /* 0x00000000000c7805 */ /* 0x000fe2000001ff00 */
[----:B------:R-:W-:-:S08]  /*8790*/  IMAD.MOV.U32 R8, RZ, RZ, R28 ;  /* 0x000000ffff087224 */ /* 0x000fd000078e001c */
[----:B------:R-:W-:-:S04]  /*87a0*/  @!P2 IMAD.WIDE R4, R22, 0x2, R4 ;  /* 0x000000021604a825 */ /* 0x000fc800078e0204 */
[----:B------:R-:W-:Y:S01]  /*87b0*/  @!P3 IMAD.SHL.U32 R9, R186, 0x2, RZ ;  /* 0x00000002ba09b824 */ /* 0x000fe200078e00ff */
[----:B------:R0:W5:Y:S01]  /*87c0*/  @!P2 LD.E.64 R12, desc[UR42][R4.64] ;  /* 0x0000002a040ca980 */ /* 0x000162000c101b00 */
[----:B------:R-:W-:Y:S02]  /*87d0*/  CS2R R14, SRZ ;  /* 0x00000000000e7805 */ /* 0x000fe4000001ff00 */
[----:B------:R-:W-:Y:S02]  /*87e0*/  CS2R R10, SRZ ;  /* 0x00000000000a7805 */ /* 0x000fe4000001ff00 */
[-C--:B0-----:R-:W-:Y:S02]  /*87f0*/  @!P3 IADD3 R4, P0, R6, R9.reuse, RZ ;  /* 0x000000090604b210 */ /* 0x081fe40007f1e0ff */
[----:B------:R-:W-:Y:S01]  /*8800*/  @!P3 IADD3 R6, P1, R28, R9, RZ ;  /* 0x000000091c06b210 */ /* 0x000fe20007f3e0ff */
[----:B---3--:R-:W-:Y:S02]  /*8810*/  IMAD.MOV.U32 R9, RZ, RZ, R7 ;  /* 0x000000ffff097224 */ /* 0x008fe400078e0007 */
[----:B------:R-:W-:Y:S01]  /*8820*/  @!P2 IMAD.WIDE R56, R22, 0x2, R8 ;  /* 0x000000021638a825 */ /* 0x000fe200078e0208 */
[----:B------:R-:W-:-:S04]  /*8830*/  CS2R R8, SRZ ;  /* 0x0000000000087805 */ /* 0x000fc8000001ff00 */
[----:B------:R0:W5:Y:S01]  /*8840*/  @!P2 LD.E.64 R14, desc[UR42][R56.64] ;  /* 0x0000002a380ea980 */ /* 0x000162000c101b00 */
[----:B------:R-:W-:-:S05]  /*8850*/  @!P3 SHF.L.U64.HI R0, R186, 0x1, R55 ;  /* 0x00000001ba00b819 */ /* 0x000fca0000010237 */
[--C-:B------:R-:W-:Y:S02]  /*8860*/  @!P3 IMAD.X R5, R3, 0x1, R0.reuse, P0 ;  /* 0x000000010305b824 */ /* 0x100fe400000e0600 */
[----:B------:R-:W-:-:S03]  /*8870*/  @!P3 IMAD.X R7, R7, 0x1, R0, P1 ;  /* 0x000000010707b824 */ /* 0x000fc600008e0600 */
[----:B------:R0:W5:Y:S04]  /*8880*/  @!P3 LD.E.64 R8, desc[UR42][R4.64] ;  /* 0x0000002a0408b980 */ /* 0x000168000c101b00 */
[----:B------:R0:W5:Y:S02]  /*8890*/  @!P3 LD.E.64 R10, desc[UR42][R6.64] ;  /* 0x0000002a060ab980 */ /* 0x000164000c101b00 */
.L_x_11967:
[----:B------:R-:W-:Y:S05]  /*88a0*/  BSYNC B1 ;  /* 0x0000000000017941 */ /* 0x000fea0003800000 */
.L_x_11966:
[----:B------:R-:W-:Y:S01]  /*88b0*/  ULEA.HI UR4, UR37, UR37, URZ, 0x1 ;  /* 0x0000002525047291 */ /* 0x000fe2000f8f083f */
[----:B------:R-:W-:Y:S03]  /*88c0*/  BSSY B1, `(.L_x_11968) ;  /* 0x0000007000017945 */ /* 0x000fe60003800000 */
[----:B------:R-:W-:-:S04]  /*88d0*/  ULOP3.LUT UR4, UR4, 0xfffffffe, URZ, 0xc0, !UPT ;  /* 0xfffffffe04047892 */ /* 0x000fc8000f8ec03f */
[----:B------:R-:W-:-:S06]  /*88e0*/  UIADD3 UR4, UR37, -UR4, URZ ;  /* 0x8000000425047290 */ /* 0x000fcc000fffe03f */
[----:B--2---:R-:W-:-:S05]  /*88f0*/  IMAD.U32 R3, RZ, RZ, UR4 ;  /* 0x00000004ff037e24 */ /* 0x004fca000f8e00ff */
[----:B------:R-:W-:-:S04]  /*8900*/  SHF.L.U32 R3, R3, 0x1f, RZ ;  /* 0x0000001f03037819 */ /* 0x000fc800000006ff */
[----:B------:R-:W1:Y:S02]  /*8910*/  SYNCS.PHASECHK.TRANS64.TRYWAIT P0, [R2+URZ+0x22800], R3 ;  /* 0x02280003020075a7 */ /* 0x000e64000800017f */
[----:B-1----:R-:W-:Y:S05]  /*8920*/  @!P0 BRA `(.L_x_11969) ;  /* 0x0000025400308947 */ /* 0x002fea0003800000 */
.L_x_12292:
[----:B------:R-:W-:Y:S05]  /*8930*/  BSYNC B1 ;  /* 0x0000000000017941 */ /* 0x000fea0003800000 */
.L_x_11968:
[----:B0--3--:R-:W2:Y:S04]  /*8940*/  LDL R7, [R1+0x41c] ;  /* 0x00041c0001077983 */ /* 0x009ea80000100800 */
[----:B------:R-:W3:Y:S01]  /*8950*/  LDL R5, [R1+0x50] ;  /* 0x0000500001057983 */ /* 0x000ee20000100800 */
[----:B-----5:R-:W-:Y:S01]  /*8960*/  IMAD.MOV.U32 R4, RZ, RZ, R9 ;  /* 0x000000ffff047224 */ /* 0x020fe200078e0009 */
[----:B------:R-:W-:Y:S01]  /*8970*/  BSSY B1, `(.L_x_11970) ;  /* 0x0000081000017945 */ /* 0x000fe20003800000 */
[----:B----4-:R-:W-:-:S03]  /*8980*/  IMAD.MOV.U32 R6, RZ, RZ, R10 ;  /* 0x000000ffff067224 */ /* 0x010fc600078e000a */
[----:B------:R-:W-:Y:S01]  /*8990*/  PRMT R55, R4, 0x7610, R55 ;  /* 0x0000761004377816 */ /* 0x000fe20000000037 */
[----:B------:R-:W-:Y:S01]  /*89a0*/  IMAD.MOV.U32 R4, RZ, RZ, R13 ;  /* 0x000000ffff047224 */ /* 0x000fe200078e000d */
[----:B------:R-:W-:Y:S01]  /*89b0*/  PRMT R56, R6, 0x7610, R56 ;  /* 0x0000761006387816 */ /* 0x000fe20000000038 */
[----:B------:R-:W-:-:S05]  /*89c0*/  IMAD.MOV.U32 R6, RZ, RZ, R15 ;  /* 0x000000ffff067224 */ /* 0x000fca00078e000f */
[----:B------:R-:W-:Y:S01]  /*89d0*/  PRMT R58, R6, 0x7610, R58 ;  /* 0x00007610063a7816 */ /* 0x000fe2000000003a */
[C---:B--2---:R-:W-:Y:S01]  /*89e0*/  IMAD.SHL.U32 R0, R7.reuse, 0x40, RZ ;  /* 0x0000004007007824 */ /* 0x044fe200078e00ff */
[----:B------:R-:W-:Y:S01]  /*89f0*/  LOP3.LUT P1, RZ, R7, 0x4, RZ, 0xc0, !PT ;  /* 0x0000000407ff7812 */ /* 0x000fe2000782c0ff */
[----:B---3--:R-:W-:-:S03]  /*8a00*/  IMAD R5, R5, -0x80, R59 ;  /* 0xffffff8005057824 */ /* 0x008fc600078e023b */
[----:B-1----:R-:W-:Y:S02]  /*8a10*/  LOP3.LUT R3, R0, 0x1c0, RZ, 0xc0, !PT ;  /* 0x000001c000037812 */ /* 0x002fe400078ec0ff */
[----:B------:R-:W-:Y:S01]  /*8a20*/  PRMT R59, R4, 0x7610, R59 ;  /* 0x00007610043b7816 */ /* 0x000fe2000000003b */
[----:B------:R-:W-:Y:S01]  /*8a30*/  IMAD.MOV.U32 R4, RZ, RZ, R11 ;  /* 0x000000ffff047224 */ /* 0x000fe200078e000b */
[----:B------:R-:W-:Y:S02]  /*8a40*/  LOP3.LUT R0, R3, 0x18, R16, 0xf8, !PT ;  /* 0x0000001803007812 */ /* 0x000fe400078ef810 */
[----:B------:R-:W-:Y:S02]  /*8a50*/  SHF.R.U32.HI R3, RZ, 0x3, R3 ;  /* 0x00000003ff037819 */ /* 0x000fe40000011603 */
[----:B------:R-:W-:Y:S01]  /*8a60*/  VIMNMX R28, R5, 0x80, PT ;  /* 0x00000080051c7848 */ /* 0x000fe20003fe0100 */
[----:B------:R-:W-:Y:S01]  /*8a70*/  IMAD.MOV.U32 R5, RZ, RZ, R14 ;  /* 0x000000ffff057224 */ /* 0x000fe200078e000e */
[----:B------:R-:W-:Y:S01]  /*8a80*/  LOP3.LUT R3, R0, R3, RZ, 0x3c, !PT ;  /* 0x0000000300037212 */ /* 0x000fe200078e3cff */
[----:B------:R-:W-:Y:S01]  /*8a90*/  IMAD.MOV.U32 R0, RZ, RZ, R8 ;  /* 0x000000ffff007224 */ /* 0x000fe200078e0008 */
[----:B------:R-:W-:-:S02]  /*8aa0*/  ISETP.GE.AND P0, PT, R157, R28, PT ;  /* 0x0000001c9d00720c */ /* 0x000fc40003f06270 */
[----:B------:R-:W-:Y:S01]  /*8ab0*/  PRMT R57, R4, 0x7610, R57 ;  /* 0x0000761004397816 */ /* 0x000fe20000000039 */
[----:B------:R-:W-:Y:S01]  /*8ac0*/  IMAD R3, R198, 0x200, R3 ;  /* 0x00000200c6037824 */ /* 0x000fe200078e0203 */
[----:B------:R-:W-:-:S03]  /*8ad0*/  PRMT R60, R5, 0x7610, R60 ;  /* 0x00007610053c7816 */ /* 0x000fc6000000003c */
[----:B------:R-:W-:Y:S02]  /*8ae0*/  IMAD R2, R3, 0x2, R2 ;  /* 0x0000000203027824 */ /* 0x000fe400078e0202 */
[----:B------:R-:W-:Y:S02]  /*8af0*/  IMAD.MOV.U32 R3, RZ, RZ, R12 ;  /* 0x000000ffff037224 */ /* 0x000fe400078e000c */
[----:B------:R-:W-:-:S03]  /*8b00*/  VIADD R7, R2, 0x18400 ;  /* 0x0001840002077836 */ /* 0x000fc60000000000 */
[----:B------:R-:W-:Y:S01]  /*8b10*/  PRMT R61, R3, 0x7610, R61 ;  /* 0x00007610033d7816 */ /* 0x000fe2000000003d */
[----:B------:R-:W-:Y:S02]  /*8b20*/  VIADD R3, R2, 0x18440 ;  /* 0x0001844002037836 */ /* 0x000fe40000000000 */
[----:B------:R-:W-:Y:S01]  /*8b30*/  @P1 VIADD R3, R7, 0xffffffc0 ;  /* 0xffffffc007031836 */ /* 0x000fe20000000000 */
[----:B------:R-:W-:Y:S06]  /*8b40*/  @P0 BRA `(.L_x_11971) ;  /* 0x00000004008c0947 */ /* 0x000fec0003800000 */
        /* <DEDUP_REMOVED lines=51> */
.L_x_11973:
[----:B------:R-:W-:Y:S05]  /*8e80*/  BSYNC B2 ;  /* 0x0000000000027941 */ /* 0x000fea0003800000 */
.L_x_11972:
        /* <DEDUP_REMOVED lines=47> */
.L_x_11971:
[----:B------:R-:W-:Y:S05]  /*9180*/  BSYNC B1 ;  /* 0x0000000000017941 */ /* 0x000fea0003800000 */
.L_x_11970:
        /* <DEDUP_REMOVED lines=17> */
[C---:B------:R-:W-:Y:S01]  /*92a0*/  IMAD.U32 R20, R59.reuse, 0x10000, RZ ;  /* 0x000100003b147824 */ /* 0x040fe200078e00ff */
[----:B------:R-:W-:Y:S01]  /*92b0*/  LOP3.LUT R59, R59, 0xffff0000, RZ, 0xc0, !PT ;  /* 0xffff00003b3b7812 */ /* 0x000fe200078ec0ff */
[C---:B------:R-:W-:Y:S01]  /*92c0*/  IMAD.U32 R21, R58.reuse, 0x10000, RZ ;  /* 0x000100003a157824 */ /* 0x040fe200078e00ff */
        /* <DEDUP_REMOVED lines=9> */
[C---:B------:R-:W-:Y:S01]  /*9360*/  FFMA.FTZ R27, R12.reuse, R21, R26 ;  /* 0x000000150c1b7223 */ /* 0x040fe2000001001a */
[-C--:B------:R-:W-:Y:S01]  /*9370*/  FMUL.FTZ R21, R15, R59.reuse ;  /* 0x0000003b0f157220 */ /* 0x080fe20000410000 */
        /* <DEDUP_REMOVED lines=23> */
.L_x_11976:
[----:B------:R-:W-:Y:S05]  /*94f0*/  BSYNC B1 ;  /* 0x0000000000017941 */ /* 0x000fea0003800000 */
.L_x_11975:
[----:B------:R-:W-:Y:S05]  /*9500*/  @P1 BRA `(.L_x_11974) ;  /* 0x0000001400fc1947 */ /* 0x000fea0003800000 */
[----:B0-----:R-:W0:Y:S01]  /*9510*/  LDS.128 R4, [R3+0x2000] ;  /* 0x0020000003047984 */ /* 0x001e220000000c00 */
[--C-:B------:R-:W-:Y:S02]  /*9520*/  SHF.R.U64 R13, R8, 0x10, R9.reuse ;  /* 0x00000010080d7819 */ /* 0x100fe40000001209 */
[----:B------:R-:W-:Y:S02]  /*9530*/  SHF.R.U32.HI R8, RZ, 0x10, R9 ;  /* 0x00000010ff087819 */ /* 0x000fe40000011609 */
[--C-:B------:R-:W-:Y:S02]  /*9540*/  SHF.R.U32.HI R2, RZ, 0x10, R11.reuse ;  /* 0x00000010ff027819 */ /* 0x100fe4000001160b */
[----:B------:R-:W-:Y:S02]  /*9550*/  PRMT R55, R55, 0x5410, R8 ;  /* 0x0000541037377816 */ /* 0x000fe40000000008 */
[----:B------:R-:W-:Y:S02]  /*9560*/  PRMT R57, R57, 0x5410, R2 ;  /* 0x0000541039397816 */ /* 0x000fe40000000002 */
[----:B------:R-:W-:Y:S01]  /*9570*/  SHF.R.U64 R9, R10, 0x10, R11 ;  /* 0x000000100a097819 */ /* 0x000fe2000000120b */
[----:B------:R-:W-:Y:S01]  /*9580*/  IMAD.U32 R11, R55, 0x10000, RZ ;  /* 0x00010000370b7824 */ /* 0x000fe200078e00ff */
[----:B------:R-:W-:Y:S01]  /*9590*/  PRMT R10, R0, 0x5410, R13 ;  /* 0x00005410000a7816 */ /* 0x000fe2000000000d */
[----:B------:R-:W-:Y:S01]  /*95a0*/  IMAD.U32 R13, R57, 0x10000, RZ ;  /* 0x00010000390d7824 */ /* 0x000fe200078e00ff */
[----:B------:R-:W-:-:S02]  /*95b0*/  PRMT R56, R56, 0x5410, R9 ;  /* 0x0000541038387816 */ /* 0x000fc40000000009 */
        /* <DEDUP_REMOVED lines=36> */
.L_x_11961:
        /* <DEDUP_REMOVED lines=40> */
[----:B--2---:R-:W-:-:S06]  /*9a80*/  @!P1 IMAD.X R9, R3, 0x1, R6, P2 ;  /* 0x0000000103099824 */ /* 0x004fcc00010e0606 */
[----:B------:R-:W2:Y:S01]  /*9a90*/  @!P1 LD.E.128 R8, desc[UR42][R8.64] ;  /* 0x0000002a08089980 */ /* 0x000ea2000c101d00 */
[----:B---3--:R-:W-:-:S05]  /*9aa0*/  @!P1 IADD3 R4, P2, R14, R7, RZ ;  /* 0x000000070e049210 */ /* 0x008fca0007f5e0ff */
[----:B----4-:R-:W-:-:S06]  /*9ab0*/  @!P1 IMAD.X R5, R5, 0x1, R6, P2 ;  /* 0x0000000105059824 */ /* 0x010fcc00010e0606 */
[----:B------:R-:W3:Y:S01]  /*9ac0*/  @!P1 LD.E.128 R4, desc[UR42][R4.64] ;  /* 0x0000002a04049980 */ /* 0x000ee2000c101d00 */
[----:B------:R-:W-:Y:S02]  /*9ad0*/  CS2R R20, SRZ ;  /* 0x0000000000147805 */ /* 0x000fe4000001ff00 */
[----:B------:R-:W-:Y:S02]  /*9ae0*/  CS2R R46, SRZ ;  /* 0x00000000002e7805 */ /* 0x000fe4000001ff00 */
[----:B------:R-:W-:Y:S01]  /*9af0*/  CS2R R58, SRZ ;  /* 0x00000000003a7805 */ /* 0x000fe2000001ff00 */
[----:B------:R-:W0:Y:S01]  /*9b00*/  SHFL.IDX PT, R24, R26, 0x1, 0x1c1f ;  /* 0x003c1f001a187f89 */ /* 0x000e2200000e0000 */
[----:B------:R-:W-:-:S03]  /*9b10*/  CS2R R56, SRZ ;  /* 0x0000000000387805 */ /* 0x000fc6000001ff00 */
[----:B------:R-:W1:Y:S04]  /*9b20*/  SHFL.IDX PT, R25, R25, 0x1, 0x1c1f ;  /* 0x003c1f0019197f89 */ /* 0x000e6800000e0000 */
[----:B------:R4:W0:Y:S01]  /*9b30*/  SHFL.IDX PT, R14, R55, 0x1, 0x1c1f ;  /* 0x003c1f00370e7f89 */ /* 0x00082200000e0000 */
[----:B--2---:R-:W-:Y:S02]  /*9b40*/  @!P1 IMAD.MOV.U32 R20, RZ, RZ, R10 ;  /* 0x000000ffff149224 */ /* 0x004fe400078e000a */
[----:B------:R-:W-:Y:S02]  /*9b50*/  @!P1 IMAD.MOV.U32 R47, RZ, RZ, R9 ;  /* 0x000000ffff2f9224 */ /* 0x000fe400078e0009 */
[----:B------:R-:W-:Y:S02]  /*9b60*/  IMAD.MOV.U32 R3, RZ, RZ, R20 ;  /* 0x000000ffff037224 */ /* 0x000fe400078e0014 */
[----:B------:R-:W-:-:S02]  /*9b70*/  @!P1 IMAD.MOV.U32 R21, RZ, RZ, R11 ;  /* 0x000000ffff159224 */ /* 0x000fc400078e000b */
[----:B------:R-:W-:Y:S01]  /*9b80*/  @!P1 IMAD.MOV.U32 R46, RZ, RZ, R8 ;  /* 0x000000ffff2e9224 */ /* 0x000fe200078e0008 */
[----:B------:R-:W-:Y:S01]  /*9b90*/  PRMT R28, R28, 0x5410, R3 ;  /* 0x000054101c1c7816 */ /* 0x000fe20000000003 */
[----:B------:R-:W-:Y:S01]  /*9ba0*/  IMAD.MOV.U32 R9, RZ, RZ, R47 ;  /* 0x000000ffff097224 */ /* 0x000fe200078e002f */
[----:B------:R2:W0:Y:S01]  /*9bb0*/  SHFL.IDX PT, R3, R27, 0x1, 0x1c1f ;  /* 0x003c1f001b037f89 */ /* 0x00042200000e0000 */
[----:B---3--:R-:W-:Y:S02]  /*9bc0*/  @!P1 IMAD.MOV.U32 R58, RZ, RZ, R4 ;  /* 0x000000ffff3a9224 */ /* 0x008fe400078e0004 */
[----:B------:R-:W-:Y:S01]  /*9bd0*/  @!P1 IMAD.MOV.U32 R59, RZ, RZ, R5 ;  /* 0x000000ffff3b9224 */ /* 0x000fe200078e0005 */
[----:B------:R-:W-:Y:S01]  /*9be0*/  PRMT R60, R9, 0x7610, R60 ;  /* 0x00007610093c7816 */ /* 0x000fe2000000003c */
[----:B------:R-:W-:Y:S02]  /*9bf0*/  @!P1 IMAD.MOV.U32 R56, RZ, RZ, R6 ;  /* 0x000000ffff389224 */ /* 0x000fe400078e0006 */
[----:B------:R-:W-:-:S02]  /*9c00*/  @!P1 IMAD.MOV.U32 R57, RZ, RZ, R7 ;  /* 0x000000ffff399224 */ /* 0x000fc400078e0007 */
        /* <DEDUP_REMOVED lines=11> */
[----:B----4-:R-:W-:Y:S02]  /*9cc0*/  PRMT R55, R55, 0x5410, R4 ;  /* 0x0000541037377816 */ /* 0x010fe40000000004 */
[----:B012---:R-:W-:-:S07]  /*9cd0*/  PRMT R60, R60, 0x5410, R5 ;  /* 0x000054103c3c7816 */ /* 0x007fce0000000005 */
.L_x_12302:
[----:B------:R-:W-:Y:S01]  /*9ce0*/  VIADD R0, R0, 0x40 ;  /* 0x0000004000007836 */ /* 0x000fe20000000000 */
[----:B------:R-:W-:Y:S01]  /*9cf0*/  BSSY B1, `(.L_x_11978) ;  /* 0x0000012000017945 */ /* 0x000fe20003800000 */
[----:B------:R-:W-:Y:S02]  /*9d00*/  CS2R R4, SRZ ;  /* 0x0000000000047805 */ /* 0x000fe4000001ff00 */
[----:B------:R-:W-:Y:S02]  /*9d10*/  CS2R R10, SRZ ;  /* 0x00000000000a7805 */ /* 0x000fe4000001ff00 */
[----:B------:R-:W-:Y:S02]  /*9d20*/  CS2R R8, SRZ ;  /* 0x0000000000087805 */ /* 0x000fe4000001ff00 */
[----:B------:R-:W-:-:S13]  /*9d30*/  ISETP.GE.AND P1, PT, R0, R61, PT ;  /* 0x0000003d0000720c */ /* 0x000fda0003f26270 */
[----:B------:R-:W-:Y:S05]  /*9d40*/  @P1 BRA `(.L_x_11979) ;  /* 0x0000000000301947 */ /* 0x000fea0003800000 */
        /* <DEDUP_REMOVED lines=12> */
.L_x_11979:
[----:B------:R-:W-:Y:S05]  /*9e10*/  BSYNC B1 ;  /* 0x0000000000017941 */ /* 0x000fea0003800000 */
.L_x_11978:
[----:B------:R-:W-:Y:S01]  /*9e20*/  ULEA.HI UR4, UR37, UR37, URZ, 0x1 ;  /* 0x0000002525047291 */ /* 0x000fe2000f8f083f */
[----:B------:R-:W-:Y:S03]  /*9e30*/  BSSY B1, `(.L_x_11980) ;  /* 0x0000007000017945 */ /* 0x000fe60003800000 */
[----:B------:R-:W-:-:S04]  /*9e40*/  ULOP3.LUT UR4, UR4, 0xfffffffe, URZ, 0xc0, !UPT ;  /* 0xfffffffe04047892 */ /* 0x000fc8000f8ec03f */
[----:B------:R-:W-:-:S06]  /*9e50*/  UIADD3 UR4, UR37, -UR4, URZ ;  /* 0x8000000425047290 */ /* 0x000fcc000fffe03f */
[----:B------:R-:W-:-:S05]  /*9e60*/  IMAD.U32 R3, RZ, RZ, UR4 ;  /* 0x00000004ff037e24 */ /* 0x000fca000f8e00ff */
[----:B------:R-:W-:-:S04]  /*9e70*/  SHF.L.U32 R3, R3, 0x1f, RZ ;  /* 0x0000001f03037819 */ /* 0x000fc800000006ff */
[----:B------:R-:W0:Y:S02]  /*9e80*/  SYNCS.PHASECHK.TRANS64.TRYWAIT P1, [R2+URZ+0x22800], R3 ;  /* 0x02280003020075a7 */ /* 0x000e24000802017f */
[----:B0-----:R-:W-:Y:S05]  /*9e90*/  @!P1 BRA `(.L_x_11981) ;  /* 0x0000024400509947 */ /* 0x001fea0003800000 */
.L_x_12303:
[----:B------:R-:W-:Y:S05]  /*9ea0*/  BSYNC B1 ;  /* 0x0000000000017941 */ /* 0x000fea0003800000 */
.L_x_11980:
[----:B------:R-:W2:Y:S01]  /*9eb0*/  LDL R0, [R1+0x50] ;  /* 0x0000500001007983 */ /* 0x000ea20000100800 */
[----:B------:R-:W-:Y:S01]  /*9ec0*/  VIADD R13, R157, 0x40 ;  /* 0x000000409d0d7836 */ /* 0x000fe20000000000 */
[----:B------:R-:W-:Y:S01]  /*9ed0*/  BSSY B1, `(.L_x_11982) ;  /* 0x000007c000017945 */ /* 0x000fe20003800000 */
[----:B-----5:R-:W-:Y:S02]  /*9ee0*/  IMAD.MOV.U32 R12, RZ, RZ, R7 ;  /* 0x000000ffff0c7224 */ /* 0x020fe400078e0007 */
[----:B------:R-:W-:Y:S02]  /*9ef0*/  IMAD.MOV.U32 R14, RZ, RZ, R11 ;  /* 0x000000ffff0e7224 */ /* 0x000fe400078e000b */
[----:B0-----:R-:W-:Y:S01]  /*9f00*/  IMAD.MOV.U32 R3, RZ, RZ, R6 ;  /* 0x000000ffff037224 */ /* 0x001fe200078e0006 */
        /* <DEDUP_REMOVED lines=15> */
[----:B------:R-:W2:Y:S01]  /*a000*/  LDL R15, [R1+0x41c] ;  /* 0x00041c00010f7983 */ /* 0x000ea20000100800 */
[----:B------:R-:W-:Y:S01]  /*a010*/  IMAD.IADD R14, R16, 0x1, R63 ;  /* 0x00000001100e7824 */ /* 0x000fe200078e023f */
[----:B------:R-:W-:Y:S02]  /*a020*/  SHF.R.U64 R74, R58, 0x10, R59 ;  /* 0x000000103a4a7819 */ /* 0x000fe4000000123b */
[----:B------:R-:W-:Y:S02]  /*a030*/  SHF.R.U64 R69, R46, 0x10, R47 ;  /* 0x000000102e457819 */ /* 0x000fe4000000122f */
[--C-:B------:R-:W-:Y:S02]  /*a040*/  SHF.R.U64 R20, R20, 0x10, R21.reuse ;  /* 0x0000001014147819 */ /* 0x100fe40000001215 */
[----:B------:R-:W-:Y:S02]  /*a050*/  PRMT R74, R65, 0x5432, R74 ;  /* 0x00005432414a7816 */ /* 0x000fe4000000004a */
[----:B------:R-:W-:-:S02]  /*a060*/  SHF.R.U32.HI R21, RZ, 0x10, R21 ;  /* 0x00000010ff157819 */ /* 0x000fc40000011615 */
[----:B------:R-:W-:Y:S01]  /*a070*/  PRMT R69, R28, 0x5410, R69 ;  /* 0x000054101c457816 */ /* 0x000fe20000000045 */
[----:B------:R-:W-:Y:S01]  /*a080*/  IMAD.U32 R75, R74, 0x10000, RZ ;  /* 0x000100004a4b7824 */ /* 0x000fe200078e00ff */
[--C-:B------:R-:W-:Y:S02]  /*a090*/  SHF.R.U64 R78, R56, 0x10, R57.reuse ;  /* 0x00000010384e7819 */ /* 0x100fe40000001239 */
[----:B------:R-:W-:Y:S02]  /*a0a0*/  SHF.R.U32.HI R80, RZ, 0x10, R57 ;  /* 0x00000010ff507819 */ /* 0x000fe40000011639 */
[----:B------:R-:W-:Y:S01]  /*a0b0*/  PRMT R21, R70, 0x5410, R21 ;  /* 0x0000541046157816 */ /* 0x000fe20000000015 */
[----:B------:R-:W-:Y:S01]  /*a0c0*/  IMAD.U32 R70, R69, 0x10000, RZ ;  /* 0x0001000045467824 */ /* 0x000fe200078e00ff */
[----:B------:R-:W-:Y:S02]  /*a0d0*/  SHF.R.U32.HI R71, RZ, 0x10, R47 ;  /* 0x00000010ff477819 */ /* 0x000fe4000001162f */
[----:B------:R-:W-:-:S02]  /*a0e0*/  SHF.R.U32.HI R76, RZ, 0x10, R59 ;  /* 0x00000010ff4c7819 */ /* 0x000fc4000001163b */
[----:B------:R-:W-:Y:S02]  /*a0f0*/  PRMT R20, R28, 0x5432, R20 ;  /* 0x000054321c147816 */ /* 0x000fe40000000014 */
[----:B------:R-:W-:Y:S02]  /*a100*/  LOP3.LUT R77, R74, 0xffff0000, RZ, 0xc0, !PT ;  /* 0xffff00004a4d7812 */ /* 0x000fe400078ec0ff */
[----:B------:R-:W-:Y:S02]  /*a110*/  PRMT R71, R60, 0x5410, R71 ;  /* 0x000054103c477816 */ /* 0x000fe40000000047 */
[----:B------:R-:W-:Y:S02]  /*a120*/  PRMT R76, R66, 0x5432, R76 ;  /* 0x00005432424c7816 */ /* 0x000fe4000000004c */
[----:B------:R-:W-:Y:S02]  /*a130*/  LOP3.LUT R69, R69, 0xffff0000, RZ, 0xc0, !PT ;  /* 0xffff000045457812 */ /* 0x000fe400078ec0ff */
[----:B------:R-:W-:-:S02]  /*a140*/  PRMT R78, R55, 0x5432, R78 ;  /* 0x00005432374e7816 */ /* 0x000fc4000000004e */
[----:B------:R-:W-:Y:S01]  /*a150*/  PRMT R80, R60, 0x5432, R80 ;  /* 0x000054323c507816 */ /* 0x000fe20000000050 */
[----:B--2---:R-:W-:-:S05]  /*a160*/  IMAD.SHL.U32 R12, R15, 0x40, RZ ;  /* 0x000000400f0c7824 */ /* 0x004fca00078e00ff */
[----:B------:R-:W-:-:S04]  /*a170*/  LOP3.LUT R15, R12, 0x1c0, RZ, 0xc0, !PT ;  /* 0x000001c00c0f7812 */ /* 0x000fc800078ec0ff */
[----:B------:R-:W-:Y:S02]  /*a180*/  SHF.R.U32.HI R25, RZ, 0x3, R15 ;  /* 0x00000003ff197819 */ /* 0x000fe4000001160f */
[C---:B------:R-:W-:Y:S02]  /*a190*/  LOP3.LUT R14, R15.reuse, 0x38, R14, 0xf8, !PT ;  /* 0x000000380f0e7812 */ /* 0x040fe400078ef80e */
[----:B------:R-:W-:Y:S02]  /*a1a0*/  LOP3.LUT R12, R15, 0x38, R16, 0xf8, !PT ;  /* 0x000000380f0c7812 */ /* 0x000fe400078ef810 */
[-C--:B------:R-:W-:Y:S02]  /*a1b0*/  LOP3.LUT R15, R14, R25.reuse, RZ, 0x3c, !PT ;  /* 0x000000190e0f7212 */ /* 0x080fe400078e3cff */
[----:B------:R-:W-:-:S03]  /*a1c0*/  LOP3.LUT R13, R12, R25, RZ, 0x3c, !PT ;  /* 0x000000190c0d7212 */ /* 0x000fc600078e3cff */
[C---:B------:R-:W-:Y:S02]  /*a1d0*/  IMAD R25, R198.reuse, 0x200, R15 ;  /* 0x00000200c6197824 */ /* 0x040fe400078e020f */
        /* <DEDUP_REMOVED lines=9> */
[----:B------:R-:W-:Y:S01]  /*a270*/  FMUL.FTZ R79, R57, R75 ;  /* 0x0000004b394f7220 */ /* 0x000fe20000410000 */
[----:B-1----:R-:W-:-:S02]  /*a280*/  IMAD.U32 R28, R12, 0x10000, RZ ;  /* 0x000100000c1c7824 */ /* 0x002fc400078e00ff */
[-C--:B------:R-:W-:Y:S01]  /*a290*/  FMUL.FTZ R57, R57, R70.reuse ;  /* 0x0000004639397220 */ /* 0x080fe20000410000 */
[----:B------:R-:W-:Y:S01]  /*a2a0*/  LOP3.LUT R12, R12, 0xffff0000, RZ, 0xc0, !PT ;  /* 0xffff00000c0c7812 */ /* 0x000fe200078ec0ff */
[----:B------:R-:W-:Y:S01]  /*a2b0*/  FMUL.FTZ R81, R24, R77 ;  /* 0x0000004d18517220 */ /* 0x000fe20000410000 */
[C---:B------:R-:W-:Y:S01]  /*a2c0*/  FFMA.FTZ R70, R28.reuse, R70, -R79 ;  /* 0x000000461c467223 */ /* 0x040fe2000001084f */
[----:B------:R-:W-:Y:S01]  /*a2d0*/  FFMA.FTZ R75, R28, R75, R57 ;  /* 0x0000004b1c4b7223 */ /* 0x000fe20000010039 */
[----:B------:R-:W-:Y:S02]  /*a2e0*/  IMAD.U32 R79, R76, 0x10000, RZ ;  /* 0x000100004c4f7824 */ /* 0x000fe400078e00ff */
[-C--:B------:R-:W-:Y:S01]  /*a2f0*/  FMUL.FTZ R83, R24, R69.reuse ;  /* 0x0000004518537220 */ /* 0x080fe20000410000 */
[----:B------:R-:W-:Y:S02]  /*a300*/  IMAD.U32 R57, R71, 0x10000, RZ ;  /* 0x0001000047397824 */ /* 0x000fe400078e00ff */
[----:B------:R-:W-:Y:S01]  /*a310*/  FFMA.FTZ R81, R12, R69, -R81 ;  /* 0x000000450c517223 */ /* 0x000fe20000010851 */
[----:B------:R-:W-:-:S02]  /*a320*/  IMAD.U32 R46, R13, 0x10000, RZ ;  /* 0x000100000d2e7824 */ /* 0x000fc400078e00ff */
[----:B------:R-:W-:Y:S01]  /*a330*/  FMUL.FTZ R69, R58, R79 ;  /* 0x0000004f3a457220 */ /* 0x000fe20000410000 */
[----:B------:R-:W-:Y:S01]  /*a340*/  LOP3.LUT R76, R76, 0xffff0000, RZ, 0xc0, !PT ;  /* 0xffff00004c4c7812 */ /* 0x000fe200078ec0ff */
[----:B------:R-:W-:Y:S01]  /*a350*/  FMUL.FTZ R24, R58, R57 ;  /* 0x000000393a187220 */ /* 0x000fe20000410000 */
[----:B------:R-:W-:Y:S01]  /*a360*/  FFMA.FTZ R58, R12, R77, R83 ;  /* 0x0000004d0c3a7223 */ /* 0x000fe20000010053 */
[----:B------:R-:W-:Y:S01]  /*a370*/  LOP3.LUT R12, R71, 0xffff0000, RZ, 0xc0, !PT ;  /* 0xffff0000470c7812 */ /* 0x000fe200078ec0ff */
[C---:B------:R-:W-:Y:S01]  /*a380*/  FFMA.FTZ R69, R46.reuse, R57, -R69 ;  /* 0x000000392e457223 */ /* 0x040fe20000010845 */
[----:B------:R-:W-:Y:S01]  /*a390*/  LOP3.LUT R13, R13, 0xffff0000, RZ, 0xc0, !PT ;  /* 0xffff00000d0d7812 */ /* 0x000fe200078ec0ff */
[----:B------:R-:W-:Y:S01]  /*a3a0*/  FFMA.FTZ R46, R46, R79, R24 ;  /* 0x0000004f2e2e7223 */ /* 0x000fe20000010018 */
[C---:B------:R-:W-:Y:S01]  /*a3b0*/  FMUL.FTZ R74, R25.reuse, R76 ;  /* 0x0000004c194a7220 */ /* 0x040fe20000410000 */
[----:B------:R-:W-:Y:S02]  /*a3c0*/  IMAD.U32 R59, R26, 0x10000, RZ ;  /* 0x000100001a3b7824 */ /* 0x000fe400078e00ff */
[----:B------:R-:W-:Y:S01]  /*a3d0*/  FMUL.FTZ R82, R25, R12 ;  /* 0x0000000c19527220 */ /* 0x000fe20000410000 */
[----:B------:R-:W-:-:S02]  /*a3e0*/  IMAD.U32 R24, R20, 0x10000, RZ ;  /* 0x0001000014187824 */ /* 0x000fc400078e00ff */
[----:B------:R-:W-:Y:S01]  /*a3f0*/  FFMA.FTZ R74, R13, R12, -R74 ;  /* 0x0000000c0d4a7223 */ /* 0x000fe2000001084a */
[----:B------:R-:W-:Y:S01]  /*a400*/  IMAD.U32 R28, R78, 0x10000, RZ ;  /* 0x000100004e1c7824 */ /* 0x000fe200078e00ff */
[----:B------:R-:W-:Y:S01]  /*a410*/  LOP3.LUT R26, R26, 0xffff0000, RZ, 0xc0, !PT ;  /* 0xffff00001a1a7812 */ /* 0x000fe200078ec0ff */
[----:B------:R-:W-:Y:S02]  /*a420*/  IMAD.U32 R60, R27, 0x10000, RZ ;  /* 0x000100001b3c7824 */ /* 0x000fe400078e00ff */
[C---:B------:R-:W-:Y:S01]  /*a430*/  FMUL.FTZ R77, R59.reuse, R24 ;  /* 0x000000183b4d7220 */ /* 0x040fe20000410000 */
[----:B------:R-:W-:Y:S02]  /*a440*/  IMAD.U32 R57, R80, 0x10000, RZ ;  /* 0x0001000050397824 */ /* 0x000fe400078e00ff */
[----:B------:R-:W-:Y:S01]  /*a450*/  FMUL.FTZ R12, R59, R28 ;  /* 0x0000001c3b0c7220 */ /* 0x000fe20000410000 */
[----:B------:R-:W-:Y:S02]  /*a460*/  IMAD.U32 R47, R14, 0x10000, RZ ;  /* 0x000100000e2f7824 */ /* 0x000fe400078e00ff */
[----:B------:R-:W-:Y:S01]  /*a470*/  FFMA.FTZ R59, R13, R76, R82 ;  /* 0x0000004c0d3b7223 */ /* 0x000fe20000010052 */
[----:B------:R-:W-:-:S02]  /*a480*/  IMAD.U32 R56, R15, 0x10000, RZ ;  /* 0x000100000f387824 */ /* 0x000fc400078e00ff */
[C---:B------:R-:W-:Y:S01]  /*a490*/  FMUL.FTZ R13, R60.reuse, R57 ;  /* 0x000000393c0d7220 */ /* 0x040fe20000410000 */
[----:B------:R-:W-:Y:S02]  /*a4a0*/  IMAD.U32 R25, R21, 0x10000, RZ ;  /* 0x0001000015197824 */ /* 0x000fe400078e00ff */
[C---:B------:R-:W-:Y:S01]  /*a4b0*/  FFMA.FTZ R71, R47.reuse, R24, -R12 ;  /* 0x000000182f477223 */ /* 0x040fe2000001080c */
[----:B------:R-:W-:Y:S01]  /*a4c0*/  FFMA.FTZ R77, R47, R28, R77 ;  /* 0x0000001c2f4d7223 */ /* 0x000fe2000001004d */
[----:B------:R-:W-:Y:S01]  /*a4d0*/  LOP3.LUT R27, R27, 0xffff0000, RZ, 0xc0, !PT ;  /* 0xffff00001b1b7812 */ /* 0x000fe200078ec0ff */
[-C--:B------:R-:W-:Y:S01]  /*a4e0*/  FMUL.FTZ R47, R60, R25.reuse ;  /* 0x000000193c2f7220 */ /* 0x080fe20000410000 */
[----:B------:R-:W-:Y:S01]  /*a4f0*/  FFMA.FTZ R28, R56, R25, -R13 ;  /* 0x00000019381c7223 */ /* 0x000fe2000001080d */
[----:B------:R-:W-:Y:S02]  /*a500*/  LOP3.LUT R25, R78, 0xffff0000, RZ, 0xc0, !PT ;  /* 0xffff00004e197812 */ /* 0x000fe400078ec0ff */
        /* <DEDUP_REMOVED lines=24> */
.L_x_11983:
[----:B------:R-:W-:Y:S05]  /*a690*/  BSYNC B1 ;  /* 0x0000000000017941 */ /* 0x000fea0003800000 */
.L_x_11982:
[----:B------:R-:W-:Y:S02]  /*a6a0*/  PRMT R3, R3, 0x5410, R0 ;  /* 0x0000541003037816 */ /* 0x000fe40000000000 */
[----:B------:R-:W-:Y:S01]  /*a6b0*/  PRMT R47, R47, 0x5410, R61 ;  /* 0x000054102f2f7816 */ /* 0x000fe2000000003d */
[----:B------:R-:W-:Y:S06]  /*a6c0*/  @P0 BRA `(.L_x_11974) ;  /* 0x00000004008c0947 */ /* 0x000fec0003800000 */
[----:B------:R-:W2:Y:S01]  /*a6d0*/  LDL R56, [R1+0x430] ;  /* 0x0004300001387983 */ /* 0x000ea20000100800 */
[----:B------:R-:W-:Y:S01]  /*a6e0*/  IMAD.IADD R63, R16, 0x1, R63 ;  /* 0x00000001103f7824 */ /* 0x000fe200078e023f */
[----:B0-----:R-:W-:-:S04]  /*a6f0*/  SHF.R.U32.HI R12, RZ, 0x3, R194 ;  /* 0x00000003ff0c7819 */ /* 0x001fc800000116c2 */
[----:B------:R-:W-:-:S04]  /*a700*/  LOP3.LUT R0, R194, 0x38, R63, 0xf8, !PT ;  /* 0x00000038c2007812 */ /* 0x000fc800078ef83f */
[----:B------:R-:W-:-:S05]  /*a710*/  LOP3.LUT R0, R0, R12, RZ, 0x3c, !PT ;  /* 0x0000000c00007212 */ /* 0x000fca00078e3cff */
[----:B------:R-:W-:-:S04]  /*a720*/  IMAD.IADD R21, R199, 0x1, R0 ;  /* 0x00000001c7157824 */ /* 0x000fc800078e0200 */
[----:B------:R-:W-:-:S05]  /*a730*/  IMAD R2, R21, 0x2, R2 ;  /* 0x0000000215027824 */ /* 0x000fca00078e0202 */
[----:B------:R-:W0:Y:S01]  /*a740*/  LDS.128 R24, [R2+0x18400] ;  /* 0x0184000002187984 */ /* 0x000e220000000c00 */
[----:B------:R-:W-:Y:S02]  /*a750*/  SHF.R.U64 R28, R8, 0x10, R9 ;  /* 0x00000010081c7819 */ /* 0x000fe40000001209 */
[----:B------:R-:W-:Y:S02]  /*a760*/  SHF.R.U64 R4, R4, 0x10, R5 ;  /* 0x0000001004047819 */ /* 0x000fe40000001205 */
[----:B------:R-:W-:Y:S02]  /*a770*/  PRMT R28, R3, 0x5432, R28 ;  /* 0x00005432031c7816 */ /* 0x000fe4000000001c */
[----:B------:R-:W-:Y:S02]  /*a780*/  SHF.R.U32.HI R46, RZ, 0x10, R9 ;  /* 0x00000010ff2e7819 */ /* 0x000fe40000011609 */
[----:B------:R-:W-:Y:S02]  /*a790*/  PRMT R65, R65, 0x5410, R4 ;  /* 0x0000541041417816 */ /* 0x000fe40000000004 */
[----:B------:R-:W-:-:S02]  /*a7a0*/  SHF.R.U64 R0, R10, 0x10, R11 ;  /* 0x000000100a007819 */ /* 0x000fc4000000120b */
[----:B------:R-:W-:Y:S02]  /*a7b0*/  SHF.R.U32.HI R5, RZ, 0x10, R5 ;  /* 0x00000010ff057819 */ /* 0x000fe40000011605 */
        /* <DEDUP_REMOVED lines=8> */
[----:B------:R-:W-:Y:S02]  /*a840*/  PRMT R55, R55, 0x5410, R6 ;  /* 0x0000541037377816 */ /* 0x000fe40000000006 */
[----:B------:R-:W-:Y:S01]  /*a850*/  PRMT R68, R68, 0x5410, R11 ;  /* 0x0000541044447816 */ /* 0x000fe2000000000b */
[C---:B0-----:R-:W-:Y:S01]  /*a860*/  IMAD.U32 R8, R24.reuse, 0x10000, RZ ;  /* 0x0001000018087824 */ /* 0x041fe200078e00ff */
[----:B------:R-:W-:Y:S01]  /*a870*/  LOP3.LUT R9, R24, 0xffff0000, RZ, 0xc0, !PT ;  /* 0xffff000018097812 */ /* 0x000fe200078ec0ff */
[C---:B------:R-:W-:Y:S01]  /*a880*/  IMAD.U32 R10, R25.reuse, 0x10000, RZ ;  /* 0x00010000190a7824 */ /* 0x040fe200078e00ff */
[----:B------:R-:W-:Y:S01]  /*a890*/  LOP3.LUT R24, R25, 0xffff0000, RZ, 0xc0, !PT ;  /* 0xffff000019187812 */ /* 0x000fe200078ec0ff */
[----:B------:R-:W-:-:S02]  /*a8a0*/  IMAD.U32 R25, R28, 0x10000, RZ ;  /* 0x000100001c197824 */ /* 0x000fc400078e00ff */
[C---:B------:R-:W-:Y:S02]  /*a8b0*/  FMUL.FTZ R57, R8.reuse, R21 ;  /* 0x0000001508397220 */ /* 0x040fe40000410000 */
[----:B------:R-:W-:Y:S01]  /*a8c0*/  FMUL.FTZ R47, R8, R25 ;  /* 0x00000019082f7220 */ /* 0x000fe20000410000 */
[----:B------:R-:W-:Y:S02]  /*a8d0*/  IMAD.U32 R11, R26, 0x10000, RZ ;  /* 0x000100001a0b7824 */ /* 0x000fe400078e00ff */
[----:B------:R-:W-:Y:S01]  /*a8e0*/  IMAD.U32 R8, R68, 0x10000, RZ ;  /* 0x0001000044087824 */ /* 0x000fe200078e00ff */
[----:B------:R-:W-:Y:S01]  /*a8f0*/  LOP3.LUT R28, R28, 0xffff0000, RZ, 0xc0, !PT ;  /* 0xffff00001c1c7812 */ /* 0x000fe200078ec0ff */
        /* <DEDUP_REMOVED lines=11> */
[----:B------:R-:W-:Y:S01]  /*a9b0*/  FFMA.FTZ R47, R0, R21, -R47 ;  /* 0x00000015002f7223 */ /* 0x000fe2000001082f */
[----:B------:R-:W-:Y:S01]  /*a9c0*/  LOP3.LUT R26, R27, 0xffff0000, RZ, 0xc0, !PT ;  /* 0xffff00001b1a7812 */ /* 0x000fe200078ec0ff */
[----:B------:R-:W-:-:S02]  /*a9d0*/  IMAD.U32 R27, R46, 0x10000, RZ ;  /* 0x000100002e1b7824 */ /* 0x000fc400078e00ff */
[----:B------:R-:W-:Y:S01]  /*a9e0*/  FFMA.FTZ R57, R0, R25, R57 ;  /* 0x0000001900397223 */ /* 0x000fe20000010039 */
[----:B------:R-:W-:Y:S02]  /*a9f0*/  IMAD.U32 R21, R66, 0x10000, RZ ;  /* 0x0001000042157824 */ /* 0x000fe400078e00ff */
[----:B------:R-:W-:Y:S02]  /*aa00*/  IMAD.U32 R0, R55, 0x10000, RZ ;  /* 0x0001000037007824 */ /* 0x000fe400078e00ff */
[C---:B------:R-:W-:Y:S01]  /*aa10*/  FMUL.FTZ R59, R10.reuse, R27 ;  /* 0x0000001b0a3b7220 */ /* 0x040fe20000410000 */
[-C--:B------:R-:W-:Y:S01]  /*aa20*/  FMUL.FTZ R25, R10, R21.reuse ;  /* 0x000000150a197220 */ /* 0x080fe20000410000 */
[C---:B------:R-:W-:Y:S01]  /*aa30*/  FMUL.FTZ R10, R15.reuse, R8 ;  /* 0x000000080f0a7220 */ /* 0x040fe20000410000 */
[-C--:B------:R-:W-:Y:S01]  /*aa40*/  FMUL.FTZ R15, R15, R0.reuse ;  /* 0x000000000f0f7220 */ /* 0x080fe20000410000 */
[C---:B------:R-:W-:Y:S01]  /*aa50*/  FFMA.FTZ R59, R4.reuse, R21, -R59 ;  /* 0x00000015043b7223 */ /* 0x040fe2000001083b */
[----:B------:R-:W-:Y:S01]  /*aa60*/  FFMA.FTZ R25, R4, R27, R25 ;  /* 0x0000001b04197223 */ /* 0x000fe20000010019 */
[----:B------:R-:W-:Y:S01]  /*aa70*/  FFMA.FTZ R21, R7, R0, -R10 ;  /* 0x0000000007157223 */ /* 0x000fe2000001080a */
[----:B------:R-:W-:Y:S01]  /*aa80*/  LOP3.LUT R0, R65, 0xffff0000, RZ, 0xc0, !PT ;  /* 0xffff000041007812 */ /* 0x000fe200078ec0ff */
[----:B------:R-:W-:Y:S01]  /*aa90*/  FFMA.FTZ R27, R7, R8, R15 ;  /* 0x00000008071b7223 */ /* 0x000fe2000001000f */
[----:B------:R-:W-:Y:S01]  /*aaa0*/  LOP3.LUT R7, R66, 0xffff0000, RZ, 0xc0, !PT ;  /* 0xffff000042077812 */ /* 0x000fe200078ec0ff */
[C---:B------:R-:W-:Y:S01]  /*aab0*/  FMUL.FTZ R4, R9.reuse, R28 ;  /* 0x0000001c09047220 */ /* 0x040fe20000410000 */
[----:B------:R-:W-:Y:S01]  /*aac0*/  LOP3.LUT R15, R46, 0xffff0000, RZ, 0xc0, !PT ;  /* 0xffff00002e0f7812 */ /* 0x000fe200078ec0ff */
[----:B------:R-:W-:-:S02]  /*aad0*/  FMUL.FTZ R10, R9, R0 ;  /* 0x00000000090a7220 */ /* 0x000fc40000410000 */
[----:B------:R-:W-:Y:S01]  /*aae0*/  FFMA.FTZ R8, R3, R0, -R4 ;  /* 0x0000000003087223 */ /* 0x000fe20000010804 */
[C---:B------:R-:W-:Y:S01]  /*aaf0*/  FMUL.FTZ R46, R24.reuse, R7 ;  /* 0x00000007182e7220 */ /* 0x040fe20000410000 */
[----:B------:R-:W-:Y:S01]  /*ab00*/  FMUL.FTZ R9, R24, R15 ;  /* 0x0000000f18097220 */ /* 0x000fe20000410000 */
[----:B------:R-:W-:Y:S02]  /*ab10*/  IMAD.U32 R4, R67, 0x10000, RZ ;  /* 0x0001000043047824 */ /* 0x000fe400078e00ff */
[----:B------:R-:W-:Y:S02]  /*ab20*/  IMAD.U32 R0, R20, 0x10000, RZ ;  /* 0x0001000014007824 */ /* 0x000fe400078e00ff */
[----:B------:R-:W-:Y:S01]  /*ab30*/  FFMA.FTZ R10, R3, R28, R10 ;  /* 0x0000001c030a7223 */ /* 0x000fe2000001000a */
[C---:B------:R-:W-:Y:S01]  /*ab40*/  FFMA.FTZ R24, R12.reuse, R7, -R9 ;  /* 0x000000070c187223 */ /* 0x040fe20000010809 */
[----:B------:R-:W-:Y:S01]  /*ab50*/  FFMA.FTZ R46, R12, R15, R46 ;  /* 0x0000000f0c2e7223 */ /* 0x000fe2000001002e */
[C---:B------:R-:W-:Y:S01]  /*ab60*/  FMUL.FTZ R28, R11.reuse, R4 ;  /* 0x000000040b1c7220 */ /* 0x040fe20000410000 */
[----:B------:R-:W-:Y:S01]  /*ab70*/  FMUL.FTZ R12, R11, R0 ;  /* 0x000000000b0c7220 */ /* 0x000fe20000410000 */
[----:B------:R-:W-:-:S02]  /*ab80*/  LOP3.LUT R67, R67, 0xffff0000, RZ, 0xc0, !PT ;  /* 0xffff000043437812 */ /* 0x000fc400078ec0ff */
[----:B------:R-:W-:Y:S02]  /*ab90*/  LOP3.LUT R20, R20, 0xffff0000, RZ, 0xc0, !PT ;  /* 0xffff000014147812 */ /* 0x000fe400078ec0ff */
[----:B------:R-:W-:Y:S02]  /*aba0*/  LOP3.LUT R3, R68, 0xffff0000, RZ, 0xc0, !PT ;  /* 0xffff000044037812 */ /* 0x000fe400078ec0ff */
[----:B------:R-:W-:Y:S01]  /*abb0*/  LOP3.LUT R55, R55, 0xffff0000, RZ, 0xc0, !PT ;  /* 0xffff000037377812 */ /* 0x000fe200078ec0ff */
        /* <DEDUP_REMOVED lines=20> */
.L_x_11974:
[----:B------:R-:W-:Y:S05]  /*ad00*/  BSYNC B0 ;  /* 0x0000000000007941 */ /* 0x000fea0003800000 */
.L_x_11960:
        /* <DEDUP_REMOVED lines=8> */
.L_x_11957:
[----:B------:R-:W3:Y:S01]  /*ad90*/  S2R R0, SR_TID.X ;  /* 0x0000000000007919 */ /* 0x000ee20000002100 */
[----:B012---:R-:W-:Y:S02]  /*ada0*/  IMAD.MOV.U32 R4, RZ, RZ, R40 ;  /* 0x000000ffff047224 */ /* 0x007fe400078e0028 */
[----:B------:R-:W-:Y:S02]  /*adb0*/  IMAD.MOV.U32 R5, RZ, RZ, R51 ;  /* 0x000000ffff057224 */ /* 0x000fe400078e0033 */
[----:B------:R-:W-:Y:S02]  /*adc0*/  IMAD.MOV.U32 R6, RZ, RZ, R39 ;  /* 0x000000ffff067224 */ /* 0x000fe400078e0027 */
[----:B------:R-:W-:Y:S02]  /*add0*/  IMAD.MOV.U32 R7, RZ, RZ, R50 ;  /* 0x000000ffff077224 */ /* 0x000fe400078e0032 */
[----:B------:R-:W-:Y:S02]  /*ade0*/  IMAD.U32 R10, RZ, RZ, UR44 ;  /* 0x0000002cff0a7e24 */ /* 0x000fe4000f8e00ff */
[----:B------:R-:W-:Y:S01]  /*adf0*/  IMAD.U32 R11, RZ, RZ, UR45 ;  /* 0x0000002dff0b7e24 */ /* 0x000fe2000f8e00ff */
[----:B------:R0:W-:Y:S01]  /*ae00*/  STL.128 [R1+0x160], R4 ;  /* 0x0001600401007387 */ /* 0x0001e20000100c00 */
[----:B------:R-:W-:Y:S01]  /*ae10*/  IMAD.MOV.U32 R8, RZ, RZ, R52 ;  /* 0x000000ffff087224 */ /* 0x000fe200078e0034 */
[----:B------:R-:W-:Y:S05]  /*ae20*/  WARPSYNC.ALL ;  /* 0x0000000000007948 */ /* 0x000fea0003800000 */
[----:B------:R-:W-:Y:S01]  /*ae30*/  IMAD.MOV.U32 R9, RZ, RZ, R54 ;  /* 0x000000ffff097224 */ /* 0x000fe200078e0036 */
[----:B------:R-:W-:-:S02]  /*ae40*/  UIADD3 UR4, UP0, UR44, 0x1c4, URZ ;  /* 0x000001c42c047890 */ /* 0x000fc4000ff1e03f */
[----:B------:R-:W-:Y:S02]  /*ae50*/  IMAD.U32 R2, RZ, RZ, UR44 ;  /* 0x0000002cff027e24 */ /* 0x000fe4000f8e00ff */
[----:B------:R1:W-:Y:S01]  /*ae60*/  STL.128 [R1+0x150], R8 ;  /* 0x0001500801007387 */ /* 0x0003e20000100c00 */
[----:B------:R-:W-:Y:S02]  /*ae70*/  UIADD3.X UR5, URZ, UR45, URZ, UP0, !UPT ;  /* 0x0000002d3f057290 */ /* 0x000fe400087fe43f */
[----:B------:R-:W-:Y:S01]  /*ae80*/  IADD3 R2, P0, R2, 0x80, RZ ;  /* 0x0000008002027810 */ /* 0x000fe20007f1e0ff */
[----:B0-----:R-:W-:Y:S02]  /*ae90*/  IMAD.MOV.U32 R4, RZ, RZ, R35 ;  /* 0x000000ffff047224 */ /* 0x001fe400078e0023 */
[----:B------:R-:W-:Y:S01]  /*aea0*/  IMAD.MOV.U32 R5, RZ, RZ, R44 ;  /* 0x000000ffff057224 */ /* 0x000fe200078e002c */
[----:B---3--:R-:W-:Y:S01]  /*aeb0*/  SHF.R.U32.HI R3, RZ, 0x7, R0 ;  /* 0x00000007ff037819 */ /* 0x008fe20000011600 */
[----:B------:R-:W-:-:S02]  /*aec0*/  IMAD.U32 R0, RZ, RZ, UR44 ;  /* 0x0000002cff007e24 */ /* 0x000fc4000f8e00ff */
[----:B------:R-:W-:Y:S02]  /*aed0*/  IMAD.MOV.U32 R6, RZ, RZ, R34 ;  /* 0x000000ffff067224 */ /* 0x000fe400078e0022 */
[----:B------:R-:W-:Y:S01]  /*aee0*/  IMAD.MOV.U32 R7, RZ, RZ, R43 ;  /* 0x000000ffff077224 */ /* 0x000fe200078e002b */
[----:B------:R-:W-:Y:S01]  /*aef0*/  IADD3 R0, P1, R0, 0x1b8, RZ ;  /* 0x000001b800007810 */ /* 0x000fe20007f3e0ff */
[----:B------:R-:W-:Y:S02]  /*af00*/  VIADD R12, R3, 0x8 ;  /* 0x00000008030c7836 */ /* 0x000fe40000000000 */
[----:B-1----:R-:W-:Y:S01]  /*af10*/  IMAD.MOV.U32 R8, RZ, RZ, R38 ;  /* 0x000000ffff087224 */ /* 0x002fe200078e0026 */
[----:B------:R0:W-:Y:S01]  /*af20*/  STL.128 [R1+0x190], R4 ;  /* 0x0001900401007387 */ /* 0x0001e20000100c00 */
[----:B------:R-:W-:Y:S02]  /*af30*/  IMAD.MOV.U32 R9, RZ, RZ, R48 ;  /* 0x000000ffff097224 */ /* 0x000fe400078e0030 */
[----:B------:R-:W-:-:S02]  /*af40*/  IMAD.MOV.U32 R10, RZ, RZ, R31 ;  /* 0x000000ffff0a7224 */ /* 0x000fc400078e001f */
[----:B------:R-:W-:Y:S02]  /*af50*/  IMAD.MOV.U32 R11, RZ, RZ, R53 ;  /* 0x000000ffff0b7224 */ /* 0x000fe400078e0035 */
[----:B------:R-:W-:-:S03]  /*af60*/  IMAD.X R3, RZ, RZ, UR45, P0 ;  /* 0x0000002dff037e24 */ /* 0x000fc600080e06ff */
[----:B------:R1:W-:Y:S04]  /*af70*/  STL.128 [R1+0x180], R8 ;  /* 0x0001800801007387 */ /* 0x0003e80000100c00 */
[----:B------:R-:W-:Y:S01]  /*af80*/  STL.64 [R1+0x1b0], R2 ;  /* 0x0001b00201007387 */ /* 0x000fe20000100a00 */
[----:B0-----:R-:W-:Y:S02]  /*af90*/  IMAD.MOV.U32 R4, RZ, RZ, R33 ;  /* 0x000000ffff047224 */ /* 0x001fe400078e0021 */
[----:B------:R-:W-:Y:S02]  /*afa0*/  IMAD.MOV.U32 R5, RZ, RZ, R42 ;  /* 0x000000ffff057224 */ /* 0x000fe400078e002a */
[----:B------:R-:W-:Y:S02]  /*afb0*/  IMAD.MOV.U32 R6, RZ, RZ, R37 ;  /* 0x000000ffff067224 */ /* 0x000fe400078e0025 */
[----:B------:R-:W-:-:S02]  /*afc0*/  IMAD.MOV.U32 R7, RZ, RZ, R36 ;  /* 0x000000ffff077224 */ /* 0x000fc400078e0024 */
[----:B-1----:R-:W-:-:S03]  /*afd0*/  IMAD.X R9, RZ, RZ, UR45, P1 ;  /* 0x0000002dff097e24 */ /* 0x002fc600088e06ff */
[----:B------:R0:W-:Y:S01]  /*afe0*/  STL.128 [R1+0x1a0], R4 ;  /* 0x0001a00401007387 */ /* 0x0001e20000100c00 */
[----:B------:R-:W-:Y:S02]  /*aff0*/  IMAD.U32 R8, RZ, RZ, UR4 ;  /* 0x00000004ff087e24 */ /* 0x000fe4000f8e00ff */
[----:B------:R-:W-:Y:S02]  /*b000*/  IMAD.U32 R11, RZ, RZ, UR5 ;  /* 0x00000005ff0b7e24 */ /* 0x000fe4000f8e00ff */
[----:B0-----:R-:W-:Y:S02]  /*b010*/  IMAD.MOV.U32 R6, RZ, RZ, R32 ;  /* 0x000000ffff067224 */ /* 0x001fe400078e0020 */
[----:B------:R-:W-:Y:S02]  /*b020*/  IMAD.MOV.U32 R7, RZ, RZ, R41 ;  /* 0x000000ffff077224 */ /* 0x000fe400078e0029 */
[----:B------:R-:W-:Y:S02]  /*b030*/  IMAD.MOV.U32 R4, RZ, RZ, R0 ;  /* 0x000000ffff047224 */ /* 0x000fe400078e0000 */
[----:B------:R-:W-:-:S02]  /*b040*/  IMAD.MOV.U32 R5, RZ, RZ, R9 ;  /* 0x000000ffff057224 */ /* 0x000fc400078e0009 */
[----:B------:R-:W-:-:S03]  /*b050*/  VIADD R0, R206, 0xffffffff ;  /* 0xffffffffce007836 */ /* 0x000fc60000000000 */
[----:B------:R0:W-:Y:S02]  /*b060*/  STL.128 [R1+0x140], R4 ;  /* 0x0001400401007387 */ /* 0x0001e40000100c00 */
[----:B0-----:R-:W-:Y:S02]  /*b070*/  IMAD.MOV.U32 R6, RZ, RZ, R30 ;  /* 0x000000ffff067224 */ /* 0x001fe400078e001e */
[----:B------:R-:W-:Y:S02]  /*b080*/  IMAD.MOV.U32 R7, RZ, RZ, R49 ;  /* 0x000000ffff077224 */ /* 0x000fe400078e0031 */
[----:B------:R-:W-:Y:S02]  /*b090*/  IMAD.MOV.U32 R4, RZ, RZ, R8 ;  /* 0x000000ffff047224 */ /* 0x000fe400078e0008 */
[----:B------:R-:W-:Y:S02]  /*b0a0*/  IMAD.MOV.U32 R5, RZ, RZ, R11 ;  /* 0x000000ffff057224 */ /* 0x000fe400078e000b */
[----:B------:R-:W-:-:S03]  /*b0b0*/  IMAD.U32 R8, RZ, RZ, UR44 ;  /* 0x0000002cff087e24 */ /* 0x000fc6000f8e00ff */
[----:B------:R0:W-:Y:S01]  /*b0c0*/  STL.128 [R1+0x170], R4 ;  /* 0x0001700401007387 */ /* 0x0001e20000100c00 */
[----:B------:R-:W-:Y:S01]  /*b0d0*/  VIADD R8, R8, 0x140 ;  /* 0x0000014008087836 */ /* 0x000fe20000000000 */
[----:B------:R0:W-:Y:S06]  /*b0e0*/  BAR.SYNC.DEFER_BLOCKING R12, 0x100 ;  /* 0x0004000c0000751d */ /* 0x0001ec0000010000 */
[----:B0----5:R-:W-:Y:S05]  /*b0f0*/  CALL.REL.NOINC `($_ZN7cutlass13device_kernelIN5flash11enable_sm90INS1_16FlashAttnFwdSm90INS1_25CollectiveMainloopFwdSm90ILi2EN4cute5tupleIJNS5_1CILi1EEES8_S8_EEENS6_IJNS7_ILi128EEENS7_ILi96EEENS7_ILi64EEEEEELi256ENS_10bfloat16_tEfNS_4arch4Sm90ELb0ELb1ELb0ELb1ELb1ELb1ELb0ELb1ELb0ELb1ELb1ELb0EEENS1_21CollectiveEpilogueFwdINS6_IJSA_NS7_ILi256EEESB_EEES9_SE_SG_Li256ELb1ELb1ELb1ELb0EEENS1_36VarlenDynamicPersistentTileSchedulerILi128ELi96ELi256ELi128ELb1ELb1ELb1ELb1ELb0ELb1EEEEEEEEEvNT_6ParamsE$_ZZN5flash25CollectiveMainloopFwdSm90ILi2EN4cute5tupleIJNS1_1CILi1EEES4_S4_EEENS2_IJNS3_ILi128EEENS3_ILi96EEENS3_ILi64EEEEEELi256EN7cutlass10bfloat16_tEfNSA_4arch4Sm90ELb0ELb1ELb0ELb1ELb1ELb1ELb0ELb1ELb0ELb1ELb1ELb0EE3mmaINS_16FlashAttnFwdSm90ISE_NS_21CollectiveEpilogueFwdINS2_IJS6_NS3_ILi256EEES7_EEES5_SB_SD_Li256ELb1ELb1ELb1ELb0EEENS_36VarlenDynamicPersistentTileSchedulerILi128ELi96ELi256ELi128ELb1ELb1ELb1ELb1ELb0ELb1EEEE13SharedStorageENS1_6TensorINS1_11ArrayEngineIfLm128EEENS1_6LayoutINS2_IJNS2_IJNS3_ILi2EEEST_NS3_ILi32EEEEEES4_S4_EEENS2_IJNS2_IJS4_ST_NS3_ILi4EEEEEENS3_ILi0EEESZ_EEEEEEENS_7SoftmaxILi2ELi0EEEEEbRKNSE_6ParamsENSA_13PipelineAsyncILi2EEES19_RNSA_13PipelineStateILj2EEERT0_RT1_iRiRKNS_16SeqlenInfoQKNewKILb1ELb1EEENS2_IJiiiiEEERT_ENKUliT_T0_T1_E_clIZSF_ISO_S12_S14_EbS17_S19_S19_S1C_S1E_S1G_iS1H_S1L_S1M_S1O_EUlRS1P_iE0_NS3_ILb1EEES1W_EEDaiS1P_S1Q_S1R_) ;  /* 0x00000278009c7944 */ /* 0x021fea0003c00000 */
        /* <DEDUP_REMOVED lines=9> */
[----:B---3--:R-:W-:Y:S02]  /*b190*/  @P0 SHF.R.U32.HI R0, RZ, R6, R5 ;  /* 0x00000006ff000219 */ /* 0x008fe40000011605 */
[----:B-1----:R-:W-:-:S03]  /*b1a0*/  ISETP.GE.AND P0, PT, R3, 0x1, PT ;  /* 0x000000010300780c */ /* 0x002fc60003f06270 */
[----:B------:R-:W-:Y:S02]  /*b1b0*/  IMAD.IADD R207, R207, 0x1, R0 ;  /* 0x00000001cfcf7824 */ /* 0x000fe400078e0200 */
[----:B------:R-:W-:Y:S02]  /*b1c0*/  VIADD R0, R206, 0xfffffffe ;  /* 0xfffffffece007836 */ /* 0x000fe40000000000 */
        /* <DEDUP_REMOVED lines=13> */
.L_x_11986:
[----:B------:R-:W-:-:S13]  /*b2a0*/  ISETP.NE.AND P0, PT, R3, 0x1, PT ;  /* 0x000000010300780c */ /* 0x000fda0003f05270 */
[----:B------:R-:W0:Y:S02]  /*b2b0*/  @P0 LDC.64 R6, c[0x0][0x9e8] ;  /* 0x00027a00ff060b82 */ /* 0x000e240000000a00 */
[----:B0-----:R-:W-:-:S05]  /*b2c0*/  @P0 IMAD.HI.U32 R6, R5, R6, RZ ;  /* 0x0000000605060227 */ /* 0x001fca00078e00ff */
[----:B------:R-:W-:-:S07]  /*b2d0*/  @P0 SHF.R.U32.HI R5, RZ, R7, R6 ;  /* 0x00000007ff050219 */ /* 0x000fce0000011606 */
.L_x_11987:
[----:B------:R-:W-:Y:S05]  /*b2e0*/  BSYNC B0 ;  /* 0x0000000000007941 */ /* 0x000fea0003800000 */
.L_x_11985:
[----:B------:R-:W-:-:S05]  /*b2f0*/  IMAD R3, R5, R3, R3 ;  /* 0x0000000305037224 */ /* 0x000fca00078e0203 */
[----:B------:R-:W-:-:S07]  /*b300*/  VIMNMX R2, R2, R3, PT ;  /* 0x0000000302027248 */ /* 0x000fce0003fe0100 */
.L_x_11984:
[----:B------:R-:W-:-:S05]  /*b310*/  IMAD.HI R2, R2, 0x2aaaaaab, RZ ;  /* 0x2aaaaaab02027827 */ /* 0x000fca00078e02ff */
[----:B------:R-:W-:-:S04]  /*b320*/  SHF.R.U32.HI R3, RZ, 0x1f, R2 ;  /* 0x0000001fff037819 */ /* 0x000fc80000011602 */
[----:B------:R-:W-:-:S04]  /*b330*/  LEA.HI.SX32 R2, R2, R3, 0x1c ;  /* 0x0000000302027211 */ /* 0x000fc800078fe2ff */
[----:B------:R-:W-:-:S04]  /*b340*/  VIMNMX R3, R195, R2, !PT ;  /* 0x00000002c3037248 */ /* 0x000fc80007fe0100 */
[----:B------:R-:W-:-:S13]  /*b350*/  ISETP.GE.AND P0, PT, R0, R3, PT ;  /* 0x000000030000720c */ /* 0x000fda0003f06270 */
[----:B------:R-:W-:Y:S05]  /*b360*/  @!P0 BRA `(.L_x_11988) ;  /* 0x0000006c00888947 */ /* 0x000fea0003800000 */
.L_x_12017:
[----:B------:R-:W2:Y:S04]  /*b370*/  LDL R4, [R1+0x1b8] ;  /* 0x0001b80001047983 */ /* 0x000ea80000100800 */
[----:B0-----:R-:W3:Y:S01]  /*b380*/  LDL R2, [R1+0x1c0] ;  /* 0x0001c00001027983 */ /* 0x001ee20000100800 */
[----:B--2---:R-:W-:-:S05]  /*b390*/  VIADD R4, R4, 0x1 ;  /* 0x0000000104047836 */ /* 0x004fca0000000000 */
[----:B------:R-:W-:-:S13]  /*b3a0*/  ISETP.NE.AND P0, PT, R4, 0x2, PT ;  /* 0x000000020400780c */ /* 0x000fda0003f05270 */
[----:B------:R0:W5:Y:S04]  /*b3b0*/  @P0 LDL R6, [R1+0x1bc] ;  /* 0x0001bc0001060983 */ /* 0x0001680000100800 */
[----:B------:R-:W2:Y:S01]  /*b3c0*/  @!P0 LDL R5, [R1+0x1bc] ;  /* 0x0001bc0001058983 */ /* 0x000ea20000100800 */
[----:B---3--:R-:W-:Y:S02]  /*b3d0*/  VIADD R2, R2, 0x1 ;  /* 0x0000000102027836 */ /* 0x008fe40000000000 */
[----:B------:R-:W-:Y:S02]  /*b3e0*/  IMAD.U32 R8, RZ, RZ, UR44 ;  /* 0x0000002cff087e24 */ /* 0x000fe4000f8e00ff */
[----:B------:R-:W-:Y:S01]  /*b3f0*/  IMAD.U32 R9, RZ, RZ, UR45 ;  /* 0x0000002dff097e24 */ /* 0x000fe2000f8e00ff */
[----:B------:R1:W-:Y:S04]  /*b400*/  STL [R1+0x1b8], R4 ;  /* 0x0001b80401007387 */ /* 0x0003e80000100800 */
[----:B------:R0:W-:Y:S04]  /*b410*/  STL [R1+0x1c0], R2 ;  /* 0x0001c00201007387 */ /* 0x0001e80000100800 */
[----:B------:R0:W-:Y:S01]  /*b420*/  @!P0 STL [R1+0x1b8], RZ ;  /* 0x0001b8ff01008387 */ /* 0x0001e20000100800 */
[----:B--2---:R-:W-:-:S05]  /*b430*/  @!P0 LOP3.LUT R6, R5, 0x1, RZ, 0x3c, !PT ;  /* 0x0000000105068812 */ /* 0x004fca00078e3cff */
[----:B------:R0:W-:Y:S04]  /*b440*/  @!P0 STL [R1+0x1bc], R6 ;  /* 0x0001bc0601008387 */ /* 0x0001e80000100800 */
[----:B------:R-:W2:Y:S01]  /*b450*/  LD.E R5, desc[UR42][R8.64] ;  /* 0x0000002a08057980 */ /* 0x000ea2000c101900 */
[----:B------:R-:W-:Y:S05]  /*b460*/  YIELD ;  /* 0x0000000000007946 */ /* 0x000fea0003800000 */
[----:B------:R-:W-:Y:S01]  /*b470*/  BSSY B0, `(.L_x_11989) ;  /* 0x0000006000007945 */ /* 0x000fe20003800000 */
[----:B-1----:R-:W-:Y:S01]  /*b480*/  @!P0 IMAD.MOV.U32 R4, RZ, RZ, RZ ;  /* 0x000000ffff048224 */ /* 0x002fe200078e00ff */
[----:B--2---:R-:W-:-:S04]  /*b490*/  LOP3.LUT R5, R5, 0x1, RZ, 0xfc, !PT ;  /* 0x0000000105057812 */ /* 0x004fc800078efcff */
[----:B------:R-:W-:-:S13]  /*b4a0*/  ISETP.NE.AND P1, PT, R5, 0x3, PT ;  /* 0x000000030500780c */ /* 0x000fda0003f25270 */
[----:B0-----:R-:W-:Y:S05]  /*b4b0*/  @!P1 BRA `(.L_x_11990) ;  /* 0x0000000000049947 */ /* 0x001fea0003800000 */
[----:B------:R-:W-:Y:S01]  /*b4c0*/  BPT.TRAP 0x1 ;  /* 0x000000040000795c */ /* 0x000fe20000300000 */
.L_x_11990:
[----:B------:R-:W-:Y:S05]  /*b4d0*/  BSYNC B0 ;  /* 0x0000000000007941 */ /* 0x000fea0003800000 */
.L_x_11989:
[----:B------:R-:W-:Y:S02]  /*b4e0*/  IMAD.U32 R8, RZ, RZ, UR44 ;  /* 0x0000002cff087e24 */ /* 0x000fe4000f8e00ff */
[----:B------:R-:W-:-:S06]  /*b4f0*/  IMAD.U32 R9, RZ, RZ, UR45 ;  /* 0x0000002dff097e24 */ /* 0x000fcc000f8e00ff */
[----:B------:R-:W2:Y:S01]  /*b500*/  LD.E.64 R8, desc[UR42][R8.64+0x18] ;  /* 0x0000182a08087980 */ /* 0x000ea2000c101b00 */
[----:B-----5:R-:W-:Y:S01]  /*b510*/  SHF.L.U32 R11, R6, 0x1f, RZ ;  /* 0x0000001f060b7819 */ /* 0x020fe200000006ff */
[----:B------:R-:W-:Y:S02]  /*b520*/  IMAD.U32 R6, RZ, RZ, UR44 ;  /* 0x0000002cff067e24 */ /* 0x000fe4000f8e00ff */
[----:B------:R-:W-:Y:S01]  /*b530*/  IMAD.U32 R7, RZ, RZ, UR45 ;  /* 0x0000002dff077e24 */ /* 0x000fe2000f8e00ff */
[----:B--2---:R-:W-:-:S05]  /*b540*/  MOV R5, R8 ;  /* 0x0000000800057202 */ /* 0x004fca0000000f00 */
[----:B------:R-:W-:-:S04]  /*b550*/  IMAD R4, R4, 0x8, R5 ;  /* 0x0000000804047824 */ /* 0x000fc800078e0205 */
[----:B------:R0:W1:Y:S01]  /*b560*/  SYNCS.PHASECHK.TRANS64.TRYWAIT P0, [R4+URZ], R11 ;  /* 0x0000000b040075a7 */ /* 0x000062000800017f */
[----:B------:R-:W2:Y:S04]  /*b570*/  LD.E R2, desc[UR42][R6.64] ;  /* 0x0000002a06027980 */ /* 0x000ea8000c101900 */
[----:B------:R0:W5:Y:S01]  /*b580*/  LDL.64 R12, [R1+0x1b8] ;  /* 0x0001b800010c7983 */ /* 0x0001620000100a00 */
[----:B------:R-:W-:Y:S01]  /*b590*/  BSSY B0, `(.L_x_11991) ;  /* 0x0000005000007945 */ /* 0x000fe20003800000 */
[----:B--2---:R-:W-:-:S04]  /*b5a0*/  LOP3.LUT R2, R2, 0x1, RZ, 0xfc, !PT ;  /* 0x0000000102027812 */ /* 0x004fc800078efcff */
[----:B------:R-:W-:-:S13]  /*b5b0*/  ISETP.NE.AND P1, PT, R2, 0x3, PT ;  /* 0x000000030200780c */ /* 0x000fda0003f25270 */
[----:B01----:R-:W-:Y:S05]  /*b5c0*/  @!P1 BRA `(.L_x_11992) ;  /* 0x0000000000049947 */ /* 0x003fea0003800000 */
[----:B------:R-:W-:Y:S01]  /*b5d0*/  BPT.TRAP 0x1 ;  /* 0x000000040000795c */ /* 0x000fe20000300000 */
.L_x_11992:
[----:B------:R-:W-:Y:S05]  /*b5e0*/  BSYNC B0 ;  /* 0x0000000000007941 */ /* 0x000fea0003800000 */
.L_x_11991:
[----:B------:R-:W-:Y:S04]  /*b5f0*/  BSSY B0, `(.L_x_11993) ;  /* 0x000000a000007945 */ /* 0x000fe80003800000 */
[----:B------:R-:W-:Y:S05]  /*b600*/  @P0 BRA `(.L_x_11994) ;  /* 0x0000000000200947 */ /* 0x000fea0003800000 */
[----:B------:R-:W-:Y:S02]  /*b610*/  IMAD.U32 R4, RZ, RZ, UR44 ;  /* 0x0000002cff047e24 */ /* 0x000fe4000f8e00ff */
[----:B------:R-:W-:-:S06]  /*b620*/  IMAD.U32 R5, RZ, RZ, UR45 ;  /* 0x0000002dff057e24 */ /* 0x000fcc000f8e00ff */
[----:B------:R-:W2:Y:S01]  /*b630*/  LD.E.64 R4, desc[UR42][R4.64+0x18] ;  /* 0x0000182a04047980 */ /* 0x000ea2000c101b00 */
[----:B-----5:R-:W-:Y:S02]  /*b640*/  SHF.L.U32 R9, R13, 0x1f, RZ ;  /* 0x0000001f0d097819 */ /* 0x020fe400000006ff */
[----:B--2---:R-:W-:-:S05]  /*b650*/  MOV R7, R4 ;  /* 0x0000000400077202 */ /* 0x004fca0000000f00 */
[----:B------:R-:W-:-:S04]  /*b660*/  IMAD R2, R12, 0x8, R7 ;  /* 0x000000080c027824 */ /* 0x000fc800078e0207 */
[----:B------:R-:W0:Y:S02]  /*b670*/  SYNCS.PHASECHK.TRANS64.TRYWAIT P0, [R2+URZ], R9 ;  /* 0x00000009020075a7 */ /* 0x000e24000800017f */
[----:B0-----:R-:W-:Y:S05]  /*b680*/  @!P0 BRA `(.L_x_11995) ;  /* 0x0000022c00688947 */ /* 0x001fea0003800000 */
.L_x_11994:
[----:B------:R-:W-:Y:S05]  /*b690*/  BSYNC B0 ;  /* 0x0000000000007941 */ /* 0x000fea0003800000 */
.L_x_11993:
[----:B-----5:R-:W2:Y:S04]  /*b6a0*/  LDL R13, [R1+0x1b8] ;  /* 0x0001b800010d7983 */ /* 0x020ea80000100800 */
[----:B------:R-:W2:Y:S01]  /*b6b0*/  LDL.64 R4, [R1+0x78] ;  /* 0x0000780001047983 */ /* 0x000ea20000100a00 */
[----:B------:R-:W-:Y:S05]  /*b6c0*/  WARPSYNC.ALL ;  /* 0x0000000000007948 */ /* 0x000fea0003800000 */
[----:B------:R-:W3:Y:S04]  /*b6d0*/  LDL.64 R14, [R1+0x70] ;  /* 0x00007000010e7983 */ /* 0x000ee80000100a00 */
[----:B------:R-:W4:Y:S04]  /*b6e0*/  LDL.64 R6, [R1+0x70] ;  /* 0x0000700001067983 */ /* 0x000f280000100a00 */
[----:B0-----:R-:W4:Y:S01]  /*b6f0*/  LDL.64 R8, [R1+0x70] ;  /* 0x0000700001087983 */ /* 0x001f220000100a00 */
[----:B--2---:R-:W-:-:S03]  /*b700*/  IMAD R4, R13, 0x300, R4 ;  /* 0x000003000d047824 */ /* 0x004fc600078e0204 */
[----:B------:R-:W2:Y:S01]  /*b710*/  LDL.64 R10, [R1+0x70] ;  /* 0x00007000010a7983 */ /* 0x000ea20000100a00 */
[----:B------:R-:W-:Y:S01]  /*b720*/  R2UR UR7, R5 ;  /* 0x00000000050772ca */ /* 0x000fe200000e0000 */
[----:B------:R-:W-:Y:S01]  /*b730*/  WARPGROUP.ARRIVE ;  /* 0x00000000000079c5 */ /* 0x000fe20000000000 */
[C---:B------:R-:W-:Y:S01]  /*b740*/  R2UR UR6, R4.reuse ;  /* 0x00000000040672ca */ /* 0x040fe200000e0000 */
[----:B------:R-:W-:-:S04]  /*b750*/  VIADD R12, R4, 0x2 ;  /* 0x00000002040c7836 */ /* 0x000fc80000000000 */
[----:B------:R-:W0:Y:S01]  /*b760*/  S2R R20, SR_TID.X ;  /* 0x0000000000147919 */ /* 0x000e220000002100 */
[----:B------:R-:W-:Y:S02]  /*b770*/  IMAD.MOV.U32 R13, RZ, RZ, R5 ;  /* 0x000000ffff0d7224 */ /* 0x000fe400078e0005 */
[----:B------:R-:W-:Y:S01]  /*b780*/  IMAD.MOV.U32 R2, RZ, RZ, 0x1 ;  /* 0x00000001ff027424 */ /* 0x000fe200078e00ff */
[----:B------:R1:W-:Y:S04]  /*b790*/  STL [R1+0x60], RZ ;  /* 0x000060ff01007387 */ /* 0x0003e80000100800 */
[----:B------:R1:W-:Y:S04]  /*b7a0*/  STL [R1+0x60], R2 ;  /* 0x0000600201007387 */ /* 0x0003e80000100800 */
[----:B------:R1:W-:Y:S04]  /*b7b0*/  STL [R1+0x60], R2 ;  /* 0x0000600201007387 */ /* 0x0003e80000100800 */
[----:B------:R1:W-:Y:S04]  /*b7c0*/  STL [R1+0x60], R2 ;  /* 0x0000600201007387 */ /* 0x0003e80000100800 */
[----:B------:R1:W-:Y:S01]  /*b7d0*/  STL [R1+0x60], R2 ;  /* 0x0000600201007387 */ /* 0x0003e20000100800 */
[----:B0-----:R-:W-:-:S02]  /*b7e0*/  SHF.R.U32.HI R20, RZ, 0x7, R20 ;  /* 0x00000007ff147819 */ /* 0x001fc40000011614 */
[----:B---3--:R-:W-:Y:S02]  /*b7f0*/  R2UR UR4, R14 ;  /* 0x000000000e0472ca */ /* 0x008fe400000e0000 */
[----:B------:R-:W-:Y:S01]  /*b800*/  R2UR UR5, R15 ;  /* 0x000000000f0572ca */ /* 0x000fe200000e0000 */
[----:B----4-:R-:W-:Y:S02]  /*b810*/  VIADD R6, R6, 0x2 ;  /* 0x0000000206067836 */ /* 0x010fe40000000000 */
[----:B------:R-:W-:Y:S02]  /*b820*/  VIADD R8, R8, 0x4 ;  /* 0x0000000408087836 */ /* 0x000fe40000000000 */
[----:B--2---:R-:W-:-:S08]  /*b830*/  VIADD R10, R10, 0x6 ;  /* 0x000000060a0a7836 */ /* 0x004fd00000000000 */
[----:B------:R-:W-:Y:S01]  /*b840*/  HGMMA.64x96x16.F32.BF16 R24, gdesc[UR4], RZ, !UPT, gsb0 ;  /* 0x01600000041879f0 */ /* 0x000fe2000c0018ff */
[----:B------:R-:W-:Y:S02]  /*b850*/  R2UR UR6, R12 ;  /* 0x000000000c0672ca */ /* 0x000fe400000e0000 */
[----:B------:R-:W-:Y:S02]  /*b860*/  R2UR UR7, R13 ;  /* 0x000000000d0772ca */ /* 0x000fe400000e0000 */
[----:B------:R-:W-:Y:S01]  /*b870*/  R2UR UR4, R6 ;  /* 0x00000000060472ca */ /* 0x000fe200000e0000 */
[C---:B------:R-:W-:Y:S01]  /*b880*/  VIADD R6, R4.reuse, 0x4 ;  /* 0x0000000404067836 */ /* 0x040fe20000000000 */
[----:B------:R-:W-:Y:S01]  /*b890*/  R2UR UR5, R7 ;  /* 0x00000000070572ca */ /* 0x000fe200000e0000 */
[----:B------:R-:W-:Y:S02]  /*b8a0*/  IMAD.MOV.U32 R7, RZ, RZ, R5 ;  /* 0x000000ffff077224 */ /* 0x000fe400078e0005 */
        /* <DEDUP_REMOVED lines=8> */
[----:B------:R1:W5:Y:S01]  /*b930*/  LDL R8, [R1+0x1b8] ;  /* 0x0001b80001087983 */ /* 0x0003620000100800 */
[----:B------:R-:W-:Y:S01]  /*b940*/  IADD3 R6, -R20, 0xb, RZ ;  /* 0x0000000b14067810 */ /* 0x000fe20007ffe1ff */
[----:B------:R-:W-:-:S02]  /*b950*/  WARPGROUP.DEPBAR.LE gsb0, 0x0 ;  /* 0x00008000000079c5 */ /* 0x000fc40000010000 */
[----:B------:R-:W-:-:S08]  /*b960*/  WARPGROUP.ARRIVE ;  /* 0x00000000000079c5 */ /* 0x000fd00000000000 */
[----:B------:R-:W-:Y:S01]  /*b970*/  HGMMA.64x96x16.F32.BF16 R24, gdesc[UR4], R24, gsb0 ;  /* 0x01600000041879f0 */ /* 0x000fe20008001818 */
[----:B------:R-:W-:Y:S01]  /*b980*/  R2UR UR6, R4 ;  /* 0x00000000040672ca */ /* 0x000fe200000e0000 */
[----:B------:R-:W-:Y:S01]  /*b990*/  IMAD.U32 R4, RZ, RZ, UR44 ;  /* 0x0000002cff047e24 */ /* 0x000fe2000f8e00ff */
[----:B------:R-:W-:Y:S01]  /*b9a0*/  R2UR UR7, R5 ;  /* 0x00000000050772ca */ /* 0x000fe200000e0000 */
[----:B------:R-:W-:Y:S01]  /*b9b0*/  IMAD.U32 R5, RZ, RZ, UR45 ;  /* 0x0000002dff057e24 */ /* 0x000fe2000f8e00ff */
[----:B------:R-:W-:Y:S02]  /*b9c0*/  R2UR UR4, R10 ;  /* 0x000000000a0472ca */ /* 0x000fe400000e0000 */
[----:B------:R-:W-:Y:S01]  /*b9d0*/  R2UR UR5, R11 ;  /* 0x000000000b0572ca */ /* 0x000fe200000e0000 */
[----:B------:R-:W-:Y:S02]  /*b9e0*/  WARPGROUP.DEPBAR.LE gsb0, 0x0 ;  /* 0x00008000000079c5 */ /* 0x000fe40000010000 */
[----:B------:R-:W-:-:S10]  /*b9f0*/  WARPGROUP.ARRIVE ;  /* 0x00000000000079c5 */ /* 0x000fd40000000000 */
[----:B------:R-:W-:Y:S03]  /*ba00*/  HGMMA.64x96x16.F32.BF16 R24, gdesc[UR4], R24, gsb0 ;  /* 0x01600000041879f0 */ /* 0x000fe60008001818 */
[----:B------:R-:W-:Y:S02]  /*ba10*/  WARPGROUP.DEPBAR.LE gsb0, 0x0 ;  /* 0x00008000000079c5 */ /* 0x000fe40000010000 */
[----:B------:R1:W-:Y:S06]  /*ba20*/  BAR.ARV R6, 0x100 ;  /* 0x000400060000751d */ /* 0x0003ec0000002000 */
[----:B------:R-:W2:Y:S01]  /*ba30*/  LD.E R4, desc[UR42][R4.64] ;  /* 0x0000002a04047980 */ /* 0x000ea2000c101900 */
[----:B------:R-:W-:Y:S01]  /*ba40*/  BSSY B0, `(.L_x_11996) ;  /* 0x0000005000007945 */ /* 0x000fe20003800000 */
[----:B--2---:R-:W-:-:S04]  /*ba50*/  LOP3.LUT R7, R4, 0x1, RZ, 0xfc, !PT ;  /* 0x0000000104077812 */ /* 0x004fc800078efcff */
[----:B------:R-:W-:-:S13]  /*ba60*/  ISETP.NE.AND P0, PT, R7, 0x3, PT ;  /* 0x000000030700780c */ /* 0x000fda0003f05270 */
[----:B-1----:R-:W-:Y:S05]  /*ba70*/  @!P0 BRA `(.L_x_11997) ;  /* 0x0000000000048947 */ /* 0x002fea0003800000 */
[----:B------:R-:W-:Y:S01]  /*ba80*/  BPT.TRAP 0x1 ;  /* 0x000000040000795c */ /* 0x000fe20000300000 */
.L_x_11997:
[----:B------:R-:W-:Y:S05]  /*ba90*/  BSYNC B0 ;  /* 0x0000000000007941 */ /* 0x000fea0003800000 */
.L_x_11996:
[----:B------:R-:W-:Y:S02]  /*baa0*/  IMAD.U32 R4, RZ, RZ, UR44 ;  /* 0x0000002cff047e24 */ /* 0x000fe4000f8e00ff */
[----:B------:R-:W-:Y:S02]  /*bab0*/  IMAD.U32 R5, RZ, RZ, UR45 ;  /* 0x0000002dff057e24 */ /* 0x000fe4000f8e00ff */
[----:B------:R-:W-:-:S04]  /*bac0*/  IMAD.U32 R6, RZ, RZ, UR44 ;  /* 0x0000002cff067e24 */ /* 0x000fc8000f8e00ff */
[----:B------:R-:W2:Y:S01]  /*bad0*/  LD.E.64 R4, desc[UR42][R4.64+0x20] ;  /* 0x0000202a04047980 */ /* 0x000ea2000c101b00 */
[----:B------:R-:W-:-:S05]  /*bae0*/  IMAD.U32 R7, RZ, RZ, UR45 ;  /* 0x0000002dff077e24 */ /* 0x000fca000f8e00ff */
[----:B------:R-:W3:Y:S01]  /*baf0*/  LD.E R6, desc[UR42][R6.64+0xc] ;  /* 0x00000c2a06067980 */ /* 0x000ee2000c101900 */
[----:B--2---:R-:W-:-:S05]  /*bb00*/  MOV R9, R4 ;  /* 0x0000000400097202 */ /* 0x004fca0000000f00 */
[----:B-----5:R-:W-:-:S05]  /*bb10*/  IMAD R9, R8, 0x8, R9 ;  /* 0x0000000808097824 */ /* 0x020fca00078e0209 */
[----:B---3--:R-:W-:-:S04]  /*bb20*/  PRMT R9, R6, 0x654, R9 ;  /* 0x0000065406097816 */ /* 0x008fc80000000009 */
[----:B------:R0:W-:Y:S01]  /*bb30*/  SYNCS.ARRIVE.TRANS64.RED.A1T0 RZ, [R9+URZ], RZ ;  /* 0x000000ff09ff79a7 */ /* 0x0001e2000810043f */
[----:B------:R-:W2:Y:S04]  /*bb40*/  LDL R77, [R1+0x10c] ;  /* 0x00010c00014d7983 */ /* 0x000ea80000100800 */
[----:B------:R-:W3:Y:S04]  /*bb50*/  LDL R75, [R1+0x50] ;  /* 0x00005000014b7983 */ /* 0x000ee80000100800 */
[----:B------:R-:W4:Y:S04]  /*bb60*/  LDL.64 R12, [R1+0x130] ;  /* 0x00013000010c7983 */ /* 0x000f280000100a00 */
[----:B------:R-:W4:Y:S04]  /*bb70*/  LDL R76, [R1+0x138] ;  /* 0x00013800014c7983 */ /* 0x000f280000100800 */
[----:B0-----:R-:W4:Y:S04]  /*bb80*/  LDL.128 R8, [R1+0x120] ;  /* 0x0001200001087983 */ /* 0x001f280000100c00 */
[----:B------:R-:W4:Y:S01]  /*bb90*/  LDL.128 R4, [R1+0x110] ;  /* 0x0001100001047983 */ /* 0x000f220000100c00 */
[----:B------:R-:W-:Y:S01]  /*bba0*/  BSSY B0, `(.L_x_11998) ;  /* 0x0000040000007945 */ /* 0x000fe20003800000 */
[----:B--2---:R-:W-:-:S04]  /*bbb0*/  SHF.R.S32.HI R14, RZ, 0x1f, R77 ;  /* 0x0000001fff0e7819 */ /* 0x004fc8000001144d */
[----:B------:R-:W-:-:S04]  /*bbc0*/  LEA.HI R15, R14, R77, RZ, 0x7 ;  /* 0x0000004d0e0f7211 */ /* 0x000fc800078f38ff */
[----:B------:R-:W-:-:S05]  /*bbd0*/  LOP3.LUT R20, R15, 0xffffff80, RZ, 0xc0, !PT ;  /* 0xffffff800f147812 */ /* 0x000fca00078ec0ff */
[----:B------:R-:W-:-:S05]  /*bbe0*/  IMAD.IADD R20, R77, 0x1, -R20 ;  /* 0x000000014d147824 */ /* 0x000fca00078e0a14 */
[----:B------:R-:W-:Y:S02]  /*bbf0*/  SHF.R.S32.HI R21, RZ, 0x1f, R20 ;  /* 0x0000001fff157819 */ /* 0x000fe40000011414 */
[----:B------:R-:W-:Y:S02]  /*bc00*/  LEA.HI R14, R14, R77, RZ, 0x2 ;  /* 0x0000004d0e0e7211 */ /* 0x000fe400078f10ff */
[CC--:B------:R-:W-:Y:S02]  /*bc10*/  LEA.HI R72, R21.reuse, R20.reuse, RZ, 0x2 ;  /* 0x0000001415487211 */ /* 0x0c0fe400078f10ff */
[----:B------:R-:W-:Y:S02]  /*bc20*/  LEA.HI R21, R21, R20, RZ, 0x5 ;  /* 0x0000001415157211 */ /* 0x000fe400078f28ff */
[--C-:B------:R-:W-:Y:S02]  /*bc30*/  SHF.R.S32.HI R73, RZ, 0x2, R72.reuse ;  /* 0x00000002ff497819 */ /* 0x100fe40000011448 */
[----:B------:R-:W-:-:S02]  /*bc40*/  SHF.R.S32.HI R74, RZ, 0x1f, R72 ;  /* 0x0000001fff4a7819 */ /* 0x000fc40000011448 */
[----:B------:R-:W-:Y:S02]  /*bc50*/  LOP3.LUT R80, R14, 0xfffffffc, RZ, 0xc0, !PT ;  /* 0xfffffffc0e507812 */ /* 0x000fe400078ec0ff */
[----:B------:R-:W-:Y:S02]  /*bc60*/  LEA.HI R74, R74, R73, RZ, 0x3 ;  /* 0x000000494a4a7211 */ /* 0x000fe400078f18ff */
[----:B------:R-:W-:Y:S01]  /*bc70*/  SHF.R.S32.HI R78, RZ, 0x7, R15 ;  /* 0x00000007ff4e7819 */ /* 0x000fe2000001140f */
[----:B------:R-:W-:Y:S01]  /*bc80*/  IMAD.IADD R80, R77, 0x1, -R80 ;  /* 0x000000014d507824 */ /* 0x000fe200078e0a50 */
[----:B------:R-:W-:Y:S02]  /*bc90*/  SHF.R.S32.HI R14, RZ, 0x5, R21 ;  /* 0x00000005ff0e7819 */ /* 0x000fe40000011415 */
[----:B------:R-:W-:Y:S02]  /*bca0*/  LOP3.LUT R74, R74, 0xfffffff8, RZ, 0xc0, !PT ;  /* 0xfffffff84a4a7812 */ /* 0x000fe400078ec0ff */
[----:B------:R-:W-:Y:S01]  /*bcb0*/  LEA.HI R15, R15, R78, RZ, 0x1 ;  /* 0x0000004e0f0f7211 */ /* 0x000fe200078f08ff */
[----:B---3--:R-:W-:Y:S01]  /*bcc0*/  IMAD R75, R75, 0x8, R14 ;  /* 0x000000084b4b7824 */ /* 0x008fe200078e020e */
[----:B------:R-:W-:Y:S01]  /*bcd0*/  LEA.HI R14, R80, R80, RZ, 0x1 ;  /* 0x00000050500e7211 */ /* 0x000fe200078f08ff */
[----:B------:R-:W-:Y:S01]  /*bce0*/  IMAD.IADD R74, R73, 0x1, -R74 ;  /* 0x00000001494a7824 */ /* 0x000fe200078e0a4a */
[----:B------:R-:W-:-:S02]  /*bcf0*/  LOP3.LUT R15, R15, 0x3fffffe, RZ, 0xc0, !PT ;  /* 0x03fffffe0f0f7812 */ /* 0x000fc400078ec0ff */
[----:B------:R-:W-:Y:S01]  /*bd00*/  LOP3.LUT R21, R14, 0x1ffffffe, RZ, 0xc0, !PT ;  /* 0x1ffffffe0e157812 */ /* 0x000fe200078ec0ff */
[----:B------:R-:W-:Y:S01]  /*bd10*/  IMAD.U32 R74, R75, 0x10, R74 ;  /* 0x000000104b4a7824 */ /* 0x000fe200078e004a */
[----:B----4-:R-:W-:Y:S01]  /*bd20*/  ISETP.NE.AND P0, PT, R12, 0x1, PT ;  /* 0x000000010c00780c */ /* 0x010fe20003f05270 */
[----:B------:R-:W-:Y:S02]  /*bd30*/  IMAD.IADD R15, R78, 0x1, -R15 ;  /* 0x000000014e0f7824 */ /* 0x000fe400078e0a0f */
[----:B------:R-:W-:Y:S02]  /*bd40*/  IMAD.IADD R21, R80, 0x1, -R21 ;  /* 0x0000000150157824 */ /* 0x000fe400078e0a15 */
[----:B------:R-:W-:-:S04]  /*bd50*/  IMAD R74, R15, 0x40, R74 ;  /* 0x000000400f4a7824 */ /* 0x000fc800078e024a */
[----:B------:R-:W-:-:S04]  /*bd60*/  IMAD R74, R21, 0x8, R74 ;  /* 0x00000008154a7824 */ /* 0x000fc800078e024a */
[----:B------:R-:W-:-:S05]  /*bd70*/  @P0 IMAD.HI.U32 R13, R74, R13, RZ ;  /* 0x0000000d4a0d0227 */ /* 0x000fca00078e00ff */
[----:B------:R-:W-:Y:S01]  /*bd80*/  @P0 SHF.R.U32.HI R74, RZ, R76, R13 ;  /* 0x0000004cff4a0219 */ /* 0x000fe2000001160d */
[----:B------:R-:W-:Y:S01]  /*bd90*/  IMAD.MOV.U32 R15, RZ, RZ, -0x60 ;  /* 0xffffffa0ff0f7424 */ /* 0x000fe200078e00ff */
[----:B------:R-:W-:-:S03]  /*bda0*/  LOP3.LUT R13, R72, 0x7ffffffc, RZ, 0xc0, !PT ;  /* 0x7ffffffc480d7812 */ /* 0x000fc600078ec0ff */
[----:B------:R-:W0:Y:S01]  /*bdb0*/  SHFL.IDX PT, R75, R74, RZ, 0x1c1f ;  /* 0x001c1fff4a4b7589 */ /* 0x000e2200000e0000 */
[----:B------:R-:W-:Y:S02]  /*bdc0*/  IMAD R12, R0, R15, 0x1 ;  /* 0x00000001000c7424 */ /* 0x000fe400078e020f */
[----:B------:R-:W-:Y:S01]  /*bdd0*/  IMAD.IADD R13, R20, 0x1, -R13 ;  /* 0x00000001140d7824 */ /* 0x000fe200078e0a0d */
[----:B------:R-:W-:-:S03]  /*bde0*/  ISETP.GE.AND P1, PT, R9, 0x1, PT ;  /* 0x000000010900780c */ /* 0x000fc60003f26270 */
[----:B------:R-:W-:Y:S01]  /*bdf0*/  IMAD R12, R13, -0x2, R12 ;  /* 0xfffffffe0d0c7824 */ /* 0x000fe200078e020c */
[----:B------:R-:W-:-:S04]  /*be00*/  LOP3.LUT R13, RZ, R6, RZ, 0x33, !PT ;  /* 0x00000006ff0d7212 */ /* 0x000fc800078e33ff */
[----:B------:R-:W-:Y:S01]  /*be10*/  IADD3 R14, -R4, R12, R5 ;  /* 0x0000000c040e7210 */ /* 0x000fe20007ffe105 */
[----:B------:R-:W-:-:S04]  /*be20*/  IMAD R21, R0, -0x60, R8 ;  /* 0xffffffa000157824 */ /* 0x000fc800078e0208 */
[C---:B------:R-:W-:Y:S02]  /*be30*/  IMAD.IADD R15, R14.reuse, 0x1, R7 ;  /* 0x000000010e0f7824 */ /* 0x040fe400078e0207 */
[----:B------:R-:W-:Y:S02]  /*be40*/  IMAD.IADD R20, R14, 0x1, R13 ;  /* 0x000000010e147824 */ /* 0x000fe400078e020d */
[----:B------:R-:W-:Y:S02]  /*be50*/  VIADD R73, R12, 0xffffffff ;  /* 0xffffffff0c497836 */ /* 0x000fe40000000000 */
        /* <DEDUP_REMOVED lines=13> */
.L_x_12001:
[----:B------:R-:W-:-:S13]  /*bf30*/  ISETP.NE.AND P0, PT, R9, 0x1, PT ;  /* 0x000000010900780c */ /* 0x000fda0003f05270 */
[----:B------:R-:W-:-:S05]  /*bf40*/  @P0 IMAD.HI.U32 R12, R8, R10, RZ ;  /* 0x0000000a080c0227 */ /* 0x000fca00078e00ff */
[----:B------:R-:W-:-:S07]  /*bf50*/  @P0 SHF.R.U32.HI R8, RZ, R11, R12 ;  /* 0x0000000bff080219 */ /* 0x000fce000001160c */
.L_x_12002:
[----:B------:R-:W-:Y:S05]  /*bf60*/  BSYNC B1 ;  /* 0x0000000000017941 */ /* 0x000fea0003800000 */
.L_x_12000:
[----:B------:R-:W-:-:S05]  /*bf70*/  IMAD R8, R8, R9, R73 ;  /* 0x0000000908087224 */ /* 0x000fca00078e0249 */
[----:B------:R-:W-:Y:S02]  /*bf80*/  VIMNMX R7, R7, R8, !PT ;  /* 0x0000000807077248 */ /* 0x000fe40007fe0100 */
[----:B------:R-:W-:-:S07]  /*bf90*/  VIADDMNMX R6, R8, R9, R6, PT ;  /* 0x0000000908067246 */ /* 0x000fce0003800106 */
.L_x_11999:
[----:B------:R-:W-:Y:S05]  /*bfa0*/  BSYNC B0 ;  /* 0x0000000000007941 */ /* 0x000fea0003800000 */
.L_x_11998:
[C---:B------:R-:W-:Y:S01]  /*bfb0*/  ISETP.GE.AND P0, PT, R21.reuse, 0x2, PT ;  /* 0x000000021500780c */ /* 0x040fe20003f06270 */
[----:B------:R-:W0:Y:S01]  /*bfc0*/  SHFL.IDX PT, R74, R74, 0x1, 0x1c1f ;  /* 0x003c1f004a4a7f89 */ /* 0x000e2200000e0000 */
[----:B------:R-:W-:Y:S01]  /*bfd0*/  ISETP.GE.AND P4, PT, R21, 0xa, PT ;  /* 0x0000000a1500780c */ /* 0x000fe20003f86270 */
[----:B------:R-:W-:Y:S01]  /*bfe0*/  BSSY B0, `(.L_x_12003) ;  /* 0x0000086000007945 */ /* 0x000fe20003800000 */
        /* <DEDUP_REMOVED lines=10> */
[----:B------:R-:W-:Y:S02]  /*c090*/  ISETP.LT.OR P3, PT, R6, 0x9, P3 ;  /* 0x000000090600780c */ /* 0x000fe40001f61670 */
        /* <DEDUP_REMOVED lines=17> */
[C---:B------:R-:W-:Y:S02]  /*c1b0*/  ISETP.LT.OR P2, PT, R6.reuse, 0x1a, P2 ;  /* 0x0000001a0600780c */ /* 0x040fe40001741670 */
        /* <DEDUP_REMOVED lines=97> */
.L_x_12006:
[----:B------:R-:W-:-:S13]  /*c7d0*/  ISETP.NE.AND P6, PT, R9, 0x1, PT ;  /* 0x000000010900780c */ /* 0x000fda0003fc5270 */
[----:B------:R-:W-:-:S05]  /*c7e0*/  @P6 IMAD.HI.U32 R10, R4, R10, RZ ;  /* 0x0000000a040a6227 */ /* 0x000fca00078e00ff */
[----:B------:R-:W-:-:S07]  /*c7f0*/  @P6 SHF.R.U32.HI R4, RZ, R11, R10 ;  /* 0x0000000bff046219 */ /* 0x000fce000001160a */
.L_x_12007:
[----:B------:R-:W-:Y:S05]  /*c800*/  BSYNC B1 ;  /* 0x0000000000017941 */ /* 0x000fea0003800000 */
.L_x_12005:
[----:B------:R-:W-:-:S05]  /*c810*/  IMAD R4, R4, R9, R73 ;  /* 0x0000000904047224 */ /* 0x000fca00078e0249 */
[----:B------:R-:W-:Y:S02]  /*c820*/  VIADDMNMX R6, R4, R9, R6, PT ;  /* 0x0000000904067246 */ /* 0x000fe40003800106 */
[----:B------:R-:W-:-:S07]  /*c830*/  VIMNMX R7, R7, R4, !PT ;  /* 0x0000000407077248 */ /* 0x000fce0007fe0100 */
.L_x_12004:
[----:B------:R-:W-:Y:S05]  /*c840*/  BSYNC B0 ;  /* 0x0000000000007941 */ /* 0x000fea0003800000 */
.L_x_12003:
[----:B------:R-:W-:Y:S01]  /*c850*/  ISETP.GT.AND P0, PT, R7, 0x1, !P0 ;  /* 0x000000010700780c */ /* 0x000fe20004704270 */
[----:B------:R-:W2:Y:S01]  /*c860*/  LDL R114, [R1+0x1f0] ;  /* 0x0001f00001727983 */ /* 0x000ea20000100800 */
[----:B------:R-:W-:Y:S02]  /*c870*/  ISETP.NE.AND P6, PT, R79, RZ, PT ;  /* 0x000000ff4f00720c */ /* 0x000fe40003fc5270 */
[----:B------:R-:W-:Y:S01]  /*c880*/  ISETP.LT.OR P0, PT, R6, 0x2, P0 ;  /* 0x000000020600780c */ /* 0x000fe20000701670 */
[----:B------:R-:W3:Y:S01]  /*c890*/  LDL.64 R68, [R1+0x210] ;  /* 0x0002100001447983 */ /* 0x000ee20000100a00 */
[----:B------:R-:W-:Y:S02]  /*c8a0*/  ISETP.GT.AND P1, PT, R7, 0x8, !P1 ;  /* 0x000000080700780c */ /* 0x000fe40004f24270 */
[----:B------:R-:W-:Y:S02]  /*c8b0*/  FSEL R24, R27, -INF , !P0 ;  /* 0xff8000001b187808 */ /* 0x000fe40004000000 */
[----:B------:R-:W-:-:S02]  /*c8c0*/  ISETP.NE.AND P0, PT, R75, RZ, PT ;  /* 0x000000ff4b00720c */ /* 0x000fc40003f05270 */
[----:B------:R-:W-:Y:S01]  /*c8d0*/  ISETP.LT.OR P1, PT, R6, 0x9, P1 ;  /* 0x000000090600780c */ /* 0x000fe20000f21670 */
[----:B------:R-:W4:Y:S01]  /*c8e0*/  LDL.64 R74, [R1+0x1e0] ;  /* 0x0001e000014a7983 */ /* 0x000f220000100a00 */
[----:B------:R-:W-:Y:S02]  /*c8f0*/  ISETP.GT.AND P0, PT, R7, 0x9, !P0 ;  /* 0x000000090700780c */ /* 0x000fe40004704270 */
[----:B------:R-:W-:Y:S02]  /*c900*/  FSEL R20, R30, -INF , !P1 ;  /* 0xff8000001e147808 */ /* 0x000fe40004800000 */
[----:B------:R-:W-:Y:S02]  /*c910*/  ISETP.LT.OR P0, PT, R6, 0xa, P0 ;  /* 0x0000000a0600780c */ /* 0x000fe40000701670 */
[----:B------:R-:W-:Y:S02]  /*c920*/  ISETP.NE.AND P1, PT, R33, RZ, PT ;  /* 0x000000ff2100720c */ /* 0x000fe40003f25270 */
[----:B------:R-:W-:-:S02]  /*c930*/  FSEL R21, R31, -INF , !P0 ;  /* 0xff8000001f157808 */ /* 0x000fc40004000000 */
[----:B------:R-:W-:-:S04]  /*c940*/  ISETP.NE.AND P0, PT, R77, RZ, PT ;  /* 0x000000ff4d00720c */ /* 0x000fc80003f05270 */
[----:B------:R-:W-:-:S04]  /*c950*/  ISETP.GT.AND P0, PT, R7, 0x10, !P0 ;  /* 0x000000100700780c */ /* 0x000fc80004704270 */
[----:B------:R-:W-:-:S04]  /*c960*/  ISETP.LT.OR P0, PT, R6, 0x11, P0 ;  /* 0x000000110600780c */ /* 0x000fc80000701670 */
[----:B------:R-:W-:Y:S02]  /*c970*/  FSEL R64, R34, -INF , !P0 ;  /* 0xff80000022407808 */ /* 0x000fe40004000000 */
[----:B------:R-:W-:Y:S02]  /*c980*/  ISETP.NE.AND P0, PT, R78, RZ, PT ;  /* 0x000000ff4e00720c */ /* 0x000fe40003f05270 */
[----:B------:R-:W2:Y:S02]  /*c990*/  LDL.64 R78, [R1+0x1d0] ;  /* 0x0001d000014e7983 */ /* 0x000ea40000100a00 */
[----:B------:R-:W-:-:S04]  /*c9a0*/  ISETP.GT.AND P0, PT, R7, 0x11, !P0 ;  /* 0x000000110700780c */ /* 0x000fc80004704270 */
[----:B------:R-:W-:-:S04]  /*c9b0*/  ISETP.LT.OR P0, PT, R6, 0x12, P0 ;  /* 0x000000120600780c */ /* 0x000fc80000701670 */
[----:B------:R-:W-:Y:S02]  /*c9c0*/  FSEL R92, R35, -INF , !P0 ;  /* 0xff800000235c7808 */ /* 0x000fe40004000000 */
[----:B------:R-:W-:Y:S01]  /*c9d0*/  ISETP.GT.AND P0, PT, R7, 0x18, !P1 ;  /* 0x000000180700780c */ /* 0x000fe20004f04270 */
[----:B------:R-:W3:Y:S01]  /*c9e0*/  LDL.64 R34, [R1+0x2e0] ;  /* 0x0002e00001227983 */ /* 0x000ee20000100a00 */
[----:B------:R-:W-:Y:S02]  /*c9f0*/  ISETP.NE.AND P1, PT, R82, RZ, PT ;  /* 0x000000ff5200720c */ /* 0x000fe40003f25270 */
[----:B------:R-:W-:-:S04]  /*ca00*/  ISETP.LT.OR P0, PT, R6, 0x19, P0 ;  /* 0x000000190600780c */ /* 0x000fc80000701670 */
[----:B------:R-:W-:Y:S02]  /*ca10*/  FSEL R81, R38, -INF , !P0 ;  /* 0xff80000026517808 */ /* 0x000fe40004000000 */
[----:B------:R-:W-:Y:S02]  /*ca20*/  ISETP.GT.AND P0, PT, R7, 0x19, !P6 ;  /* 0x000000190700780c */ /* 0x000fe40007704270 */
[----:B------:R-:W-:Y:S02]  /*ca30*/  ISETP.NE.AND P6, PT, R13, RZ, PT ;  /* 0x000000ff0d00720c */ /* 0x000fe40003fc5270 */
[----:B------:R-:W-:-:S04]  /*ca40*/  ISETP.LT.OR P0, PT, R6, 0x1a, P0 ;  /* 0x0000001a0600780c */ /* 0x000fc80000701670 */
[----:B------:R-:W-:Y:S02]  /*ca50*/  FSEL R91, R39, -INF , !P0 ;  /* 0xff800000275b7808 */ /* 0x000fe40004000000 */
[----:B------:R-:W-:Y:S01]  /*ca60*/  ISETP.NE.AND P0, PT, R37, RZ, PT ;  /* 0x000000ff2500720c */ /* 0x000fe20003f05270 */
[----:B------:R-:W3:Y:S03]  /*ca70*/  LDL.64 R38, [R1+0x300] ;  /* 0x0003000001267983 */ /* 0x000ee60000100a00 */
[----:B------:R-:W-:-:S04]  /*ca80*/  ISETP.GT.AND P0, PT, R7, 0x20, !P0 ;  /* 0x000000200700780c */ /* 0x000fc80004704270 */
[----:B------:R-:W-:-:S04]  /*ca90*/  ISETP.LT.OR P0, PT, R6, 0x21, P0 ;  /* 0x000000210600780c */ /* 0x000fc80000701670 */
[----:B------:R-:W-:Y:S02]  /*caa0*/  FSEL R82, R42, -INF , !P0 ;  /* 0xff8000002a527808 */ /* 0x000fe40004000000 */
[----:B------:R-:W-:-:S04]  /*cab0*/  ISETP.NE.AND P0, PT, R80, RZ, PT ;  /* 0x000000ff5000720c */ /* 0x000fc80003f05270 */
[----:B------:R-:W-:-:S04]  /*cac0*/  ISETP.GT.AND P0, PT, R7, 0x21, !P0 ;  /* 0x000000210700780c */ /* 0x000fc80004704270 */
        /* <DEDUP_REMOVED lines=34> */
[----:B------:R-:W-:Y:S02]  /*ccf0*/  ISETP.GT.AND P0, PT, R7, 0x41, !P1 ;  /* 0x000000410700780c */ /* 0x000fe40004f04270 */
[----:B------:R-:W-:Y:S02]  /*cd00*/  ISETP.NE.AND P1, PT, R57, RZ, PT ;  /* 0x000000ff3900720c */ /* 0x000fe40003f25270 */
[----:B------:R-:W-:-:S04]  /*cd10*/  ISETP.LT.OR P0, PT, R6, 0x42, P0 ;  /* 0x000000420600780c */ /* 0x000fc80000701670 */
[----:B------:R-:W-:Y:S02]  /*cd20*/  FSEL R95, R59, -INF , !P0 ;  /* 0xff8000003b5f7808 */ /* 0x000fe40004000000 */
[C---:B------:R-:W-:Y:S02]  /*cd30*/  ISETP.GT.AND P0, PT, R7.reuse, RZ, !P6 ;  /* 0x000000ff0700720c */ /* 0x040fe40007704270 */
[C---:B------:R-:W-:Y:S02]  /*cd40*/  ISETP.GT.AND P2, PT, R7.reuse, 0x49, !P2 ;  /* 0x000000490700780c */ /* 0x040fe40005744270 */
[----:B------:R-:W-:Y:S02]  /*cd50*/  ISETP.LT.OR P0, PT, R6, 0x1, P0 ;  /* 0x000000010600780c */ /* 0x000fe40000701670 */
[----:B------:R-:W-:Y:S02]  /*cd60*/  ISETP.GT.AND P3, PT, R7, 0x50, !P3 ;  /* 0x000000500700780c */ /* 0x000fe40005f64270 */
[----:B------:R-:W-:-:S02]  /*cd70*/  FSEL R30, R26, -INF , !P0 ;  /* 0xff8000001a1e7808 */ /* 0x000fc40004000000 */
[C---:B------:R-:W-:Y:S02]  /*cd80*/  ISETP.GT.AND P0, PT, R7.reuse, 0x48, !P1 ;  /* 0x000000480700780c */ /* 0x040fe40004f04270 */
[----:B------:R-:W-:Y:S02]  /*cd90*/  ISETP.GT.AND P4, PT, R7, 0x51, !P4 ;  /* 0x000000510700780c */ /* 0x000fe40006784270 */
[----:B------:R-:W-:Y:S02]  /*cda0*/  ISETP.LT.OR P0, PT, R6, 0x49, P0 ;  /* 0x000000490600780c */ /* 0x000fe40000701670 */
[----:B--2---:R-:W-:Y:S02]  /*cdb0*/  FMNMX.FTZ R4, R152, R78, !PT ;  /* 0x0000004e98047209 */ /* 0x004fe40007810000 */
        /* <DEDUP_REMOVED lines=38> */
[----:B------:R-:W0:Y:S01]  /*d020*/  SHFL.BFLY PT, R9, R4, 0x2, 0x1f ;  /* 0x0c401f0004097f89 */ /* 0x000e2200000e0000 */
[----:B------:R-:W-:-:S04]  /*d030*/  FMNMX.FTZ R10, R94, R5, !PT ;  /* 0x000000055e0a7209 */ /* 0x000fc80007810000 */
[----:B------:R-:W-:-:S04]  /*d040*/  FMNMX.FTZ R5, R107, R10, !PT ;  /* 0x0000000a6b057209 */ /* 0x000fc80007810000 */
[----:B------:R-:W-:Y:S02]  /*d050*/  FMNMX.FTZ R10, R58, R5, !PT ;  /* 0x000000053a0a7209 */ /* 0x000fe40007810000 */
[----:B------:R-:W-:Y:S02]  /*d060*/  ISETP.LT.OR P2, PT, R6, 0x4a, P2 ;  /* 0x0000004a0600780c */ /* 0x000fe40001741670 */
[----:B------:R-:W-:Y:S02]  /*d070*/  FSEL R108, R62, -INF , !P0 ;  /* 0xff8000003e6c7808 */ /* 0x000fe40004000000 */
[----:B------:R-:W-:Y:S02]  /*d080*/  FMNMX.FTZ R5, R95, R10, !PT ;  /* 0x0000000a5f057209 */ /* 0x000fe40007810000 */
[----:B------:R-:W-:Y:S02]  /*d090*/  ISETP.LT.OR P3, PT, R6, 0x51, P3 ;  /* 0x000000510600780c */ /* 0x000fe40001f61670 */
[----:B------:R-:W-:-:S02]  /*d0a0*/  FSEL R109, R63, -INF , !P2 ;  /* 0xff8000003f6d7808 */ /* 0x000fc40005000000 */
[----:B------:R-:W-:Y:S01]  /*d0b0*/  FMNMX.FTZ R10, R108, R5, !PT ;  /* 0x000000056c0a7209 */ /* 0x000fe20007810000 */
[----:B------:R-:W2:Y:S01]  /*d0c0*/  LDL.64 R62, [R1+0x280] ;  /* 0x00028000013e7983 */ /* 0x000ea20000100a00 */
[----:B------:R-:W-:Y:S02]  /*d0d0*/  ISETP.GT.AND P5, PT, R7, 0x58, !P5 ;  /* 0x000000580700780c */ /* 0x000fe40006fa4270 */
[----:B------:R-:W-:Y:S02]  /*d0e0*/  ISETP.LT.OR P4, PT, R6, 0x52, P4 ;  /* 0x000000520600780c */ /* 0x000fe40002781670 */
[----:B------:R-:W-:Y:S02]  /*d0f0*/  FSEL R110, R66, -INF , !P3 ;  /* 0xff800000426e7808 */ /* 0x000fe40005800000 */
[----:B------:R-:W-:Y:S02]  /*d100*/  FMNMX.FTZ R5, R109, R10, !PT ;  /* 0x0000000a6d057209 */ /* 0x000fe40007810000 */
[----:B------:R-:W-:-:S02]  /*d110*/  ISETP.GT.AND P0, PT, R7, 0x59, !P6 ;  /* 0x000000590700780c */ /* 0x000fc40007704270 */
[----:B------:R-:W-:Y:S02]  /*d120*/  ISETP.LT.OR P5, PT, R6, 0x59, P5 ;  /* 0x000000590600780c */ /* 0x000fe40002fa1670 */
[----:B------:R-:W-:Y:S02]  /*d130*/  FSEL R111, R67, -INF , !P4 ;  /* 0xff800000436f7808 */ /* 0x000fe40006000000 */
[----:B------:R-:W-:Y:S02]  /*d140*/  FMNMX.FTZ R10, R110, R5, !PT ;  /* 0x000000056e0a7209 */ /* 0x000fe40007810000 */
[----:B0-----:R-:W-:Y:S02]  /*d150*/  FMNMX.FTZ R9, R4, R9, !PT ;  /* 0x0000000904097209 */ /* 0x001fe40007810000 */
[----:B------:R-:W-:Y:S02]  /*d160*/  ISETP.LT.OR P0, PT, R6, 0x5a, P0 ;  /* 0x0000005a0600780c */ /* 0x000fe40000701670 */
[----:B------:R-:W-:-:S02]  /*d170*/  FSEL R112, R70, -INF , !P5 ;  /* 0xff80000046707808 */ /* 0x000fc40006800000 */
[----:B------:R-:W-:Y:S01]  /*d180*/  FMNMX.FTZ R5, R111, R10, !PT ;  /* 0x0000000a6f057209 */ /* 0x000fe20007810000 */
[----:B------:R-:W0:Y:S01]  /*d190*/  SHFL.BFLY PT, R26, R9, 0x1, 0x1f ;  /* 0x0c201f00091a7f89 */ /* 0x000e2200000e0000 */
[----:B------:R-:W-:Y:S02]  /*d1a0*/  FSEL R113, R71, -INF , !P0 ;  /* 0xff80000047717808 */ /* 0x000fe40004000000 */
[----:B------:R-:W-:Y:S01]  /*d1b0*/  FMNMX.FTZ R6, R112, R5, !PT ;  /* 0x0000000570067209 */ /* 0x000fe20007810000 */
[----:B------:R-:W2:Y:S03]  /*d1c0*/  LDL.64 R70, [R1+0x220] ;  /* 0x0002200001467983 */ /* 0x000ea60000100a00 */
[----:B------:R-:W-:Y:S01]  /*d1d0*/  FMNMX.FTZ R5, R113, R6, !PT ;  /* 0x0000000671057209 */ /* 0x000fe20007810000 */
[----:B------:R-:W2:Y:S04]  /*d1e0*/  LDL.64 R10, [R1+0x250] ;  /* 0x00025000010a7983 */ /* 0x000ea80000100a00 */
[----:B------:R1:W-:Y:S04]  /*d1f0*/  STL.64 [R1+0x1d0], R4 ;  /* 0x0001d00401007387 */ /* 0x0003e80000100a00 */
[----:B------:R-:W4:Y:S01]  /*d200*/  LDL R99, [R1+0x1d4] ;  /* 0x0001d40001637983 */ /* 0x000f220000100800 */
[----:B0-----:R-:W-:-:S03]  /*d210*/  FMNMX.FTZ R6, R9, R26, !PT ;  /* 0x0000001a09067209 */ /* 0x001fc60007810000 */
[----:B-1----:R-:W2:Y:S04]  /*d220*/  LDL.64 R4, [R1+0x240] ;  /* 0x0002400001047983 */ /* 0x002ea80000100a00 */
[----:B------:R0:W-:Y:S04]  /*d230*/  STL [R1+0x1d0], R6 ;  /* 0x0001d00601007387 */ /* 0x0001e80000100800 */
[----:B------:R-:W3:Y:S04]  /*d240*/  LDL R31, [R1+0x1d0] ;  /* 0x0001d000011f7983 */ /* 0x000ee80000100800 */
[----:B0-----:R-:W2:Y:S04]  /*d250*/  LDL.64 R6, [R1+0x3f8] ;  /* 0x0003f80001067983 */ /* 0x001ea80000100a00 */
[----:B----4-:R-:W0:Y:S01]  /*d260*/  SHFL.BFLY PT, R26, R99, 0x2, 0x1f ;  /* 0x0c401f00631a7f89 */ /* 0x010e2200000e0000 */
[----:B---3--:R-:W-:Y:S01]  /*d270*/  FMUL.FTZ R33, R114, R31 ;  /* 0x0000001f72217220 */ /* 0x008fe20000410000 */
[----:B------:R-:W-:-:S04]  /*d280*/  FSETP.NEU.FTZ.AND P0, PT, R31, -INF , PT ;  /* 0xff8000001f00780b */ /* 0x000fc80003f1d000 */
[----:B------:R-:W-:Y:S02]  /*d290*/  FSEL R33, R33, RZ, P0 ;  /* 0x000000ff21217208 */ /* 0x000fe40000000000 */
[----:B0-----:R-:W-:Y:S02]  /*d2a0*/  FMNMX.FTZ R99, R26, R99, !PT ;  /* 0x000000631a637209 */ /* 0x001fe40007810000 */
[----:B------:R-:W-:Y:S01]  /*d2b0*/  FSEL R31, R31, RZ, P0 ;  /* 0x000000ff1f1f7208 */ /* 0x000fe20000000000 */
[-CC-:B------:R-:W-:Y:S01]  /*d2c0*/  FFMA.FTZ R100, R44, R114.reuse, -R33.reuse ;  /* 0x000000722c647223 */ /* 0x180fe20000010821 */
[-CC-:B------:R-:W-:Y:S01]  /*d2d0*/  FFMA.FTZ R178, R60, R114.reuse, -R33.reuse ;  /* 0x000000723cb27223 */ /* 0x180fe20000010821 */
[----:B------:R-:W0:Y:S04]  /*d2e0*/  SHFL.BFLY PT, R44, R99, 0x1, 0x1f ;  /* 0x0c201f00632c7f89 */ /* 0x000e2800000e0000 */
[----:B------:R-:W3:Y:S01]  /*d2f0*/  LDL.64 R60, [R1+0x2d0] ;  /* 0x0002d000013c7983 */ /* 0x000ee20000100a00 */
[-CC-:B------:R-:W-:Y:S01]  /*d300*/  FFMA.FTZ R101, R40, R114.reuse, -R33.reuse ;  /* 0x0000007228657223 */ /* 0x180fe20000010821 */
[-CC-:B------:R-:W-:Y:S01]  /*d310*/  FFMA.FTZ R174, R52, R114.reuse, -R33.reuse ;  /* 0x0000007234ae7223 */ /* 0x180fe20000010821 */
[----:B------:R-:W-:Y:S01]  /*d320*/  FFMA.FTZ R176, R56, R114, -R33 ;  /* 0x0000007238b07223 */ /* 0x000fe20000010821 */
[----:B------:R-:W4:Y:S01]  /*d330*/  LDL.64 R40, [R1+0x2a0] ;  /* 0x0002a00001287983 */ /* 0x000f220000100a00 */
[----:B------:R-:W-:-:S03]  /*d340*/  FADD.FTZ R31, R78, -R31 ;  /* 0x8000001f4e1f7221 */ /* 0x000fc60000010000 */
[----:B------:R-:W4:Y:S04]  /*d350*/  LDL.64 R56, [R1+0x2c0] ;  /* 0x0002c00001387983 */ /* 0x000f280000100a00 */
[----:B------:R-:W4:Y:S01]  /*d360*/  LDL.64 R52, [R1+0x330] ;  /* 0x0003300001347983 */ /* 0x000f220000100a00 */
[-CC-:B------:R-:W-:Y:S01]  /*d370*/  FFMA.FTZ R102, R84, R114.reuse, -R33.reuse ;  /* 0x0000007254667223 */ /* 0x180fe20000010821 */
[-CC-:B------:R-:W-:Y:S01]  /*d380*/  FFMA.FTZ R168, R86, R114.reuse, -R33.reuse ;  /* 0x0000007256a87223 */ /* 0x180fe20000010821 */
[-CC-:B------:R-:W-:Y:S01]  /*d390*/  FFMA.FTZ R152, R152, R114.reuse, -R33.reuse ;  /* 0x0000007298987223 */ /* 0x180fe20000010821 */
[-CC-:B------:R-:W-:Y:S01]  /*d3a0*/  FFMA.FTZ R98, R98, R114.reuse, -R33.reuse ;  /* 0x0000007262627223 */ /* 0x180fe20000010821 */
[-CC-:B------:R-:W-:Y:S01]  /*d3b0*/  FFMA.FTZ R154, R154, R114.reuse, -R33.reuse ;  /* 0x000000729a9a7223 */ /* 0x180fe20000010821 */
[-CC-:B------:R-:W-:Y:S01]  /*d3c0*/  FFMA.FTZ R104, R104, R114.reuse, -R33.reuse ;  /* 0x0000007268687223 */ /* 0x180fe20000010821 */
[--C-:B------:R-:W-:Y:S01]  /*d3d0*/  FFMA.FTZ R103, R8, R114, -R33.reuse ;  /* 0x0000007208677223 */ /* 0x100fe20000010821 */
[----:B0-----:R-:W-:Y:S01]  /*d3e0*/  FMNMX.FTZ R99, R99, R44, !PT ;  /* 0x0000002c63637209 */ /* 0x001fe20007810000 */
[-CC-:B------:R-:W-:Y:S01]  /*d3f0*/  FFMA.FTZ R164, R72, R114.reuse, -R33.reuse ;  /* 0x0000007248a47223 */ /* 0x180fe20000010821 */
[-CC-:B------:R-:W-:Y:S01]  /*d400*/  FFMA.FTZ R166, R76, R114.reuse, -R33.reuse ;  /* 0x000000724ca67223 */ /* 0x180fe20000010821 */
[-CC-:B------:R-:W-:Y:S01]  /*d410*/  FFMA.FTZ R170, R170, R114.reuse, -R33.reuse ;  /* 0x00000072aaaa7223 */ /* 0x180fe20000010821 */
[C---:B------:R-:W-:Y:S01]  /*d420*/  FSETP.NEU.FTZ.AND P0, PT, R99.reuse, -INF , PT ;  /* 0xff8000006300780b */ /* 0x040fe20003f1d000 */
[-C--:B------:R-:W-:Y:S01]  /*d430*/  FMUL.FTZ R115, R99, R114.reuse ;  /* 0x0000007263737220 */ /* 0x080fe20000410000 */
[-CC-:B------:R-:W-:Y:S01]  /*d440*/  FFMA.FTZ R172, R48, R114.reuse, -R33.reuse ;  /* 0x0000007230ac7223 */ /* 0x180fe20000010821 */
[-CC-:B------:R-:W-:Y:S01]  /*d450*/  FFMA.FTZ R88, R88, R114.reuse, -R33.reuse ;  /* 0x0000007258587223 */ /* 0x180fe20000010821 */
[-CC-:B------:R-:W-:Y:S01]  /*d460*/  FFMA.FTZ R87, R14, R114.reuse, -R33.reuse ;  /* 0x000000720e577223 */ /* 0x180fe20000010821 */
[-CC-:B------:R-:W-:Y:S01]  /*d470*/  FFMA.FTZ R86, R12, R114.reuse, -R33.reuse ;  /* 0x000000720c567223 */ /* 0x180fe20000010821 */
[----:B------:R-:W-:Y:S01]  /*d480*/  FSEL R115, R115, RZ, P0 ;  /* 0x000000ff73737208 */ /* 0x000fe20000000000 */
[-CC-:B------:R-:W-:Y:S01]  /*d490*/  FFMA.FTZ R85, R36, R114.reuse, -R33.reuse ;  /* 0x0000007224557223 */ /* 0x180fe20000010821 */
[-CC-:B------:R-:W-:Y:S01]  /*d4a0*/  FFMA.FTZ R180, R28, R114.reuse, -R33.reuse ;  /* 0x000000721cb47223 */ /* 0x180fe20000010821 */
[-CC-:B------:R-:W-:Y:S01]  /*d4b0*/  FFMA.FTZ R84, R32, R114.reuse, -R33.reuse ;  /* 0x0000007220547223 */ /* 0x180fe20000010821 */
[-CC-:B------:R-:W-:Y:S01]  /*d4c0*/  FFMA.FTZ R182, R25, R114.reuse, -R33.reuse ;  /* 0x0000007219b67223 */ /* 0x180fe20000010821 */
[-C--:B------:R-:W-:Y:S01]  /*d4d0*/  FFMA.FTZ R67, R29, R114.reuse, -R33 ;  /* 0x000000721d437223 */ /* 0x080fe20000010821 */
[-C--:B------:R-:W-:Y:S01]  /*d4e0*/  FMUL.FTZ R106, R31, R114.reuse ;  /* 0x000000721f6a7220 */ /* 0x080fe20000410000 */
        /* <DEDUP_REMOVED lines=15> */
[-CC-:B------:R-:W-:Y:S01]  /*d5e0*/  FFMA.FTZ R65, R20, R114.reuse, -R115.reuse ;  /* 0x0000007214417223 */ /* 0x180fe20000010873 */
[----:B------:R-:W-:-:S02]  /*d5f0*/  FFMA.FTZ R155, R21, R114, -R115 ;  /* 0x00000072159b7223 */ /* 0x000fc40000010873 */
[----:B------:R-:W4:Y:S01]  /*d600*/  LDL.64 R20, [R1+0x3a0] ;  /* 0x0003a00001147983 */ /* 0x000f220000100a00 */
[-CC-:B------:R-:W-:Y:S01]  /*d610*/  FFMA.FTZ R59, R91, R114.reuse, -R115.reuse ;  /* 0x000000725b3b7223 */ /* 0x180fe20000010873 */
[----:B------:R-:W-:Y:S02]  /*d620*/  FFMA.FTZ R97, R90, R114, -R115 ;  /* 0x000000725a617223 */ /* 0x000fe40000010873 */
[----:B------:R-:W4:Y:S01]  /*d630*/  LDL.64 R90, [R1+0x3c0] ;  /* 0x0003c000015a7983 */ /* 0x000f220000100a00 */
[----:B------:R-:W-:-:S05]  /*d640*/  FSEL R78, R99, RZ, P0 ;  /* 0x000000ff634e7208 */ /* 0x000fca0000000000 */
[----:B------:R-:W-:-:S04]  /*d650*/  FADD.FTZ R79, R79, -R78 ;  /* 0x8000004e4f4f7221 */ /* 0x000fc80000010000 */
[----:B------:R-:W-:Y:S01]  /*d660*/  FMUL.FTZ R79, R114, R79 ;  /* 0x0000004f724f7220 */ /* 0x000fe20000410000 */
[----:B------:R-:W-:Y:S08]  /*d670*/  MUFU.EX2 R152, R152 ;  /* 0x0000009800987308 */ /* 0x000ff00000000800 */
[----:B------:R-:W0:Y:S08]  /*d680*/  MUFU.EX2 R106, R106 ;  /* 0x0000006a006a7308 */ /* 0x000e300000000800 */
[----:B------:R-:W-:Y:S08]  /*d690*/  MUFU.EX2 R153, R153 ;  /* 0x0000009900997308 */ /* 0x000ff00000000800 */
[----:B------:R0:W1:Y:S01]  /*d6a0*/  MUFU.EX2 R105, R79 ;  /* 0x0000004f00697308 */ /* 0x0000620000000800 */
[----:B------:R-:W-:-:S07]  /*d6b0*/  FFMA.FTZ R64, R64, R114, -R115 ;  /* 0x0000007240407223 */ /* 0x000fce0000010873 */
[----:B------:R-:W2:Y:S08]  /*d6c0*/  MUFU.EX2 R98, R98 ;  /* 0x0000006200627308 */ /* 0x000eb00000000800 */
[----:B------:R-:W2:Y:S01]  /*d6d0*/  MUFU.EX2 R66, R66 ;  /* 0x0000004200427308 */ /* 0x000ea20000000800 */
[----:B------:R-:W-:-:S07]  /*d6e0*/  FFMA.FTZ R165, R92, R114, -R115 ;  /* 0x000000725ca57223 */ /* 0x000fce0000010873 */
[----:B------:R-:W2:Y:S08]  /*d6f0*/  MUFU.EX2 R154, R154 ;  /* 0x0000009a009a7308 */ /* 0x000eb00000000800 */
[----:B------:R-:W2:Y:S01]  /*d700*/  MUFU.EX2 R65, R65 ;  /* 0x0000004100417308 */ /* 0x000ea20000000800 */
[----:B0-----:R-:W-:Y:S01]  /*d710*/  FFMA.FTZ R79, R106, R74, R152 ;  /* 0x0000004a6a4f7223 */ /* 0x001fe20000010098 */
[----:B-1----:R-:W-:-:S06]  /*d720*/  FFMA.FTZ R75, R75, R105, R153 ;  /* 0x000000694b4b7223 */ /* 0x002fcc0000010099 */
[----:B------:R-:W0:Y:S01]  /*d730*/  MUFU.EX2 R104, R104 ;  /* 0x0000006800687308 */ /* 0x000e220000000800 */
[----:B------:R-:W-:-:S07]  /*d740*/  FFMA.FTZ R167, R81, R114, -R115 ;  /* 0x0000007251a77223 */ /* 0x000fce0000010873 */
[----:B------:R-:W1:Y:S01]  /*d750*/  MUFU.EX2 R155, R155 ;  /* 0x0000009b009b7308 */ /* 0x000e620000000800 */
[----:B--2---:R-:W-:Y:S01]  /*d760*/  FADD.FTZ R79, R98, R79 ;  /* 0x0000004f624f7221 */ /* 0x004fe20000010000 */
[----:B------:R-:W-:-:S06]  /*d770*/  FADD.FTZ R74, R66, R75 ;  /* 0x0000004b424a7221 */ /* 0x000fcc0000010000 */
[----:B------:R-:W2:Y:S08]  /*d780*/  MUFU.EX2 R103, R103 ;  /* 0x0000006700677308 */ /* 0x000eb00000000800 */
[----:B------:R-:W2:Y:S01]  /*d790*/  MUFU.EX2 R64, R64 ;  /* 0x0000004000407308 */ /* 0x000ea20000000800 */
[----:B------:R-:W-:Y:S01]  /*d7a0*/  FADD.FTZ R79, R154, R79 ;  /* 0x0000004f9a4f7221 */ /* 0x000fe20000010000 */
[----:B------:R-:W-:-:S06]  /*d7b0*/  FADD.FTZ R74, R65, R74 ;  /* 0x0000004a414a7221 */ /* 0x000fcc0000010000 */
[----:B------:R-:W2:Y:S01]  /*d7c0*/  MUFU.EX2 R164, R164 ;  /* 0x000000a400a47308 */ /* 0x000ea20000000800 */
[----:B------:R-:W-:-:S07]  /*d7d0*/  FFMA.FTZ R169, R82, R114, -R115 ;  /* 0x0000007252a97223 */ /* 0x000fce0000010873 */
[----:B------:R-:W2:Y:S01]  /*d7e0*/  MUFU.EX2 R165, R165 ;  /* 0x000000a500a57308 */ /* 0x000ea20000000800 */
[----:B------:R-:W-:Y:S01]  /*d7f0*/  FFMA.FTZ R173, R80, R114, -R115 ;  /* 0x0000007250ad7223 */ /* 0x000fe20000010873 */
[----:B0-----:R-:W-:Y:S01]  /*d800*/  FADD.FTZ R80, R104, R79 ;  /* 0x0000004f68507221 */ /* 0x001fe20000010000 */
[----:B-1----:R-:W-:-:S05]  /*d810*/  FADD.FTZ R75, R155, R74 ;  /* 0x0000004a9b4b7221 */ /* 0x002fca0000010000 */
[----:B------:R-:W0:Y:S08]  /*d820*/  MUFU.EX2 R166, R166 ;  /* 0x000000a600a67308 */ /* 0x000e300000000800 */
[----:B------:R-:W1:Y:S01]  /*d830*/  MUFU.EX2 R167, R167 ;  /* 0x000000a700a77308 */ /* 0x000e620000000800 */
[----:B--2---:R-:W-:Y:S01]  /*d840*/  FADD.FTZ R79, R103, R80 ;  /* 0x00000050674f7221 */ /* 0x004fe20000010000 */
[----:B------:R-:W-:-:S06]  /*d850*/  FADD.FTZ R74, R64, R75 ;  /* 0x0000004b404a7221 */ /* 0x000fcc0000010000 */
[----:B------:R-:W-:Y:S01]  /*d860*/  MUFU.EX2 R102, R102 ;  /* 0x0000006600667308 */ /* 0x000fe20000000800 */
[----:B------:R-:W-:-:S07]  /*d870*/  FFMA.FTZ R171, R83, R114, -R115 ;  /* 0x0000007253ab7223 */ /* 0x000fce0000010873 */
[----:B------:R-:W2:Y:S01]  /*d880*/  MUFU.EX2 R59, R59 ;  /* 0x0000003b003b7308 */ /* 0x000ea20000000800 */
[----:B------:R-:W-:Y:S01]  /*d890*/  FADD.FTZ R79, R164, R79 ;  /* 0x0000004fa44f7221 */ /* 0x000fe20000010000 */
[----:B------:R-:W-:-:S06]  /*d8a0*/  FADD.FTZ R74, R165, R74 ;  /* 0x0000004aa54a7221 */ /* 0x000fcc0000010000 */
[----:B------:R-:W-:Y:S01]  /*d8b0*/  MUFU.EX2 R101, R101 ;  /* 0x0000006500657308 */ /* 0x000fe20000000800 */
[----:B------:R-:W-:-:S07]  /*d8c0*/  FFMA.FTZ R96, R89, R114, -R115 ;  /* 0x0000007259607223 */ /* 0x000fce0000010873 */
[----:B------:R-:W4:Y:S01]  /*d8d0*/  MUFU.EX2 R169, R169 ;  /* 0x000000a900a97308 */ /* 0x000f220000000800 */
[----:B------:R-:W-:Y:S01]  /*d8e0*/  FFMA.FTZ R78, R93, R114, -R115 ;  /* 0x000000725d4e7223 */ /* 0x000fe20000010873 */
[----:B0-----:R-:W-:Y:S01]  /*d8f0*/  FADD.FTZ R79, R166, R79 ;  /* 0x0000004fa64f7221 */ /* 0x001fe20000010000 */
[----:B-1----:R-:W-:-:S05]  /*d900*/  FADD.FTZ R74, R167, R74 ;  /* 0x0000004aa74a7221 */ /* 0x002fca0000010000 */
[----:B------:R-:W-:Y:S01]  /*d910*/  MUFU.EX2 R168, R168 ;  /* 0x000000a800a87308 */ /* 0x000fe20000000800 */
[----:B------:R-:W-:-:S07]  /*d920*/  FFMA.FTZ R177, R58, R114, -R115 ;  /* 0x000000723ab17223 */ /* 0x000fce0000010873 */
[----:B------:R-:W0:Y:S01]  /*d930*/  MUFU.EX2 R97, R97 ;  /* 0x0000006100617308 */ /* 0x000e220000000800 */
[----:B--2---:R-:W-:-:S07]  /*d940*/  FADD.FTZ R74, R59, R74 ;  /* 0x0000004a3b4a7221 */ /* 0x004fce0000010000 */
[----:B------:R-:W-:Y:S01]  /*d950*/  MUFU.EX2 R100, R100 ;  /* 0x0000006400647308 */ /* 0x000fe20000000800 */
[----:B------:R-:W-:-:S07]  /*d960*/  FFMA.FTZ R175, R94, R114, -R115 ;  /* 0x000000725eaf7223 */ /* 0x000fce0000010873 */
[----:B------:R-:W-:Y:S08]  /*d970*/  MUFU.EX2 R170, R170 ;  /* 0x000000aa00aa7308 */ /* 0x000ff00000000800 */
        /* <DEDUP_REMOVED lines=15> */
[----:B------:R-:W-:Y:S08]  /*da70*/  MUFU.EX2 R182, R182 ;  /* 0x000000b600b67308 */ /* 0x000ff00000000800 */
[----:B------:R-:W-:Y:S01]  /*da80*/  MUFU.EX2 R67, R67 ;  /* 0x0000004300437308 */ /* 0x000fe20000000800 */
[C---:B---3--:R-:W-:Y:S01]  /*da90*/  FMUL.FTZ R61, R106.reuse, R61 ;  /* 0x0000003d6a3d7220 */ /* 0x048fe20000410000 */
[C---:B------:R-:W-:Y:S01]  /*daa0*/  FMUL.FTZ R60, R106.reuse, R60 ;  /* 0x0000003c6a3c7220 */ /* 0x040fe20000410000 */
[C---:B------:R-:W-:Y:S01]  /*dab0*/  FMUL.FTZ R69, R106.reuse, R69 ;  /* 0x000000456a457220 */ /* 0x040fe20000410000 */
[C---:B------:R-:W-:Y:S01]  /*dac0*/  FMUL.FTZ R68, R106.reuse, R68 ;  /* 0x000000446a447220 */ /* 0x040fe20000410000 */
[C---:B------:R-:W-:Y:S01]  /*dad0*/  FMUL.FTZ R63, R106.reuse, R63 ;  /* 0x0000003f6a3f7220 */ /* 0x040fe20000410000 */
[C---:B------:R-:W-:Y:S01]  /*dae0*/  FMUL.FTZ R62, R106.reuse, R62 ;  /* 0x0000003e6a3e7220 */ /* 0x040fe20000410000 */
[C---:B----4-:R-:W-:Y:S01]  /*daf0*/  FMUL.FTZ R41, R106.reuse, R41 ;  /* 0x000000296a297220 */ /* 0x050fe20000410000 */
[----:B------:R-:W1:Y:S01]  /*db00*/  MUFU.EX2 R171, R171 ;  /* 0x000000ab00ab7308 */ /* 0x000e620000000800 */
[----:B------:R-:W-:Y:S01]  /*db10*/  FADD.FTZ R74, R169, R74 ;  /* 0x0000004aa94a7221 */ /* 0x000fe20000010000 */
[C---:B------:R-:W-:Y:S01]  /*db20*/  FMUL.FTZ R40, R106.reuse, R40 ;  /* 0x000000286a287220 */ /* 0x040fe20000410000 */
[C---:B------:R-:W-:Y:S01]  /*db30*/  FMUL.FTZ R43, R106.reuse, R43 ;  /* 0x0000002b6a2b7220 */ /* 0x040fe20000410000 */
[C---:B------:R-:W-:Y:S01]  /*db40*/  FMUL.FTZ R42, R106.reuse, R42 ;  /* 0x0000002a6a2a7220 */ /* 0x040fe20000410000 */
[C---:B------:R-:W-:Y:S01]  /*db50*/  FMUL.FTZ R57, R106.reuse, R57 ;  /* 0x000000396a397220 */ /* 0x040fe20000410000 */
[C---:B------:R-:W-:Y:S01]  /*db60*/  FMUL.FTZ R56, R106.reuse, R56 ;  /* 0x000000386a387220 */ /* 0x040fe20000410000 */
[C---:B------:R-:W-:Y:S01]  /*db70*/  FMUL.FTZ R7, R105.reuse, R7 ;  /* 0x0000000769077220 */ /* 0x040fe20000410000 */
[----:B------:R-:W2:Y:S01]  /*db80*/  MUFU.EX2 R96, R96 ;  /* 0x0000006000607308 */ /* 0x000ea20000000800 */
[----:B------:R-:W-:Y:S01]  /*db90*/  FMUL.FTZ R6, R105, R6 ;  /* 0x0000000669067220 */ /* 0x000fe20000410000 */
[C---:B------:R-:W-:Y:S01]  /*dba0*/  FMUL.FTZ R9, R106.reuse, R9 ;  /* 0x000000096a097220 */ /* 0x040fe20000410000 */
[C---:B------:R-:W-:Y:S01]  /*dbb0*/  FMUL.FTZ R8, R106.reuse, R8 ;  /* 0x000000086a087220 */ /* 0x040fe20000410000 */
[C---:B------:R-:W-:Y:S01]  /*dbc0*/  FMUL.FTZ R71, R106.reuse, R71 ;  /* 0x000000476a477220 */ /* 0x040fe20000410000 */
[C---:B------:R-:W-:Y:S01]  /*dbd0*/  FMUL.FTZ R70, R106.reuse, R70 ;  /* 0x000000466a467220 */ /* 0x040fe20000410000 */
[C---:B------:R-:W-:Y:S01]  /*dbe0*/  FMUL.FTZ R73, R106.reuse, R73 ;  /* 0x000000496a497220 */ /* 0x040fe20000410000 */
[C---:B------:R-:W-:Y:S01]  /*dbf0*/  FMUL.FTZ R72, R106.reuse, R72 ;  /* 0x000000486a487220 */ /* 0x040fe20000410000 */
[----:B------:R3:W-:Y:S01]  /*dc00*/  MUFU.EX2 R58, R78 ;  /* 0x0000004e003a7308 */ /* 0x0007e20000000800 */
[----:B0-----:R-:W-:Y:S01]  /*dc10*/  FADD.FTZ R74, R97, R74 ;  /* 0x0000004a614a7221 */ /* 0x001fe20000010000 */
[C---:B------:R-:W-:Y:S01]  /*dc20*/  FMUL.FTZ R5, R106.reuse, R5 ;  /* 0x000000056a057220 */ /* 0x040fe20000410000 */
[C---:B------:R-:W-:Y:S01]  /*dc30*/  FMUL.FTZ R4, R106.reuse, R4 ;  /* 0x000000046a047220 */ /* 0x040fe20000410000 */
[C---:B------:R-:W-:Y:S01]  /*dc40*/  FMUL.FTZ R11, R106.reuse, R11 ;  /* 0x0000000b6a0b7220 */ /* 0x040fe20000410000 */
[C---:B------:R-:W-:Y:S01]  /*dc50*/  FMUL.FTZ R10, R106.reuse, R10 ;  /* 0x0000000a6a0a7220 */ /* 0x040fe20000410000 */
[C---:B------:R-:W-:Y:S01]  /*dc60*/  FMUL.FTZ R13, R106.reuse, R13 ;  /* 0x0000000d6a0d7220 */ /* 0x040fe20000410000 */
[----:B------:R-:W-:Y:S01]  /*dc70*/  FMUL.FTZ R12, R106, R12 ;  /* 0x0000000c6a0c7220 */ /* 0x000fe20000410000 */
[----:B------:R-:W0:Y:S01]  /*dc80*/  MUFU.EX2 R173, R173 ;  /* 0x000000ad00ad7308 */ /* 0x000e220000000800 */
[----:B---3--:R-:W-:Y:S01]  /*dc90*/  FADD.FTZ R78, R102, R79 ;  /* 0x0000004f664e7221 */ /* 0x008fe20000010000 */
[C---:B------:R-:W-:Y:S01]  /*dca0*/  FMUL.FTZ R15, R106.reuse, R15 ;  /* 0x0000000f6a0f7220 */ /* 0x040fe20000410000 */
[C---:B------:R-:W-:Y:S01]  /*dcb0*/  FMUL.FTZ R14, R106.reuse, R14 ;  /* 0x0000000e6a0e7220 */ /* 0x040fe20000410000 */
[C---:B------:R-:W-:Y:S01]  /*dcc0*/  FMUL.FTZ R27, R106.reuse, R27 ;  /* 0x0000001b6a1b7220 */ /* 0x040fe20000410000 */
[----:B------:R-:W-:Y:S01]  /*dcd0*/  FADD.FTZ R75, R101, R78 ;  /* 0x0000004e654b7221 */ /* 0x000fe20000010000 */
[C---:B------:R-:W-:Y:S01]  /*dce0*/  FMUL.FTZ R26, R106.reuse, R26 ;  /* 0x0000001a6a1a7220 */ /* 0x040fe20000410000 */
[C---:B------:R-:W-:Y:S01]  /*dcf0*/  FMUL.FTZ R39, R106.reuse, R39 ;  /* 0x000000276a277220 */ /* 0x040fe20000410000 */
[----:B------:R-:W-:Y:S01]  /*dd00*/  FMUL.FTZ R38, R106, R38 ;  /* 0x000000266a267220 */ /* 0x000fe20000410000 */
[----:B------:R-:W-:Y:S01]  /*dd10*/  FADD.FTZ R75, R168, R75 ;  /* 0x0000004ba84b7221 */ /* 0x000fe20000010000 */
[----:B------:R-:W3:Y:S01]  /*dd20*/  MUFU.EX2 R175, R175 ;  /* 0x000000af00af7308 */ /* 0x000ee20000000800 */
[----:B-1----:R-:W-:Y:S01]  /*dd30*/  FADD.FTZ R79, R171, R74 ;  /* 0x0000004aab4f7221 */ /* 0x002fe20000010000 */
[----:B------:R-:W-:Y:S01]  /*dd40*/  FMUL.FTZ R55, R106, R55 ;  /* 0x000000376a377220 */ /* 0x000fe20000410000 */
[----:B------:R-:W-:Y:S01]  /*dd50*/  FADD.FTZ R75, R100, R75 ;  /* 0x0000004b644b7221 */ /* 0x000fe20000010000 */
[----:B------:R-:W-:Y:S01]  /*dd60*/  FFMA.FTZ R94, R95, R114, -R115 ;  /* 0x000000725f5e7223 */ /* 0x000fe20000010873 */
[----:B--2---:R-:W-:Y:S01]  /*dd70*/  FADD.FTZ R74, R96, R79 ;  /* 0x0000004f604a7221 */ /* 0x004fe20000010000 */
[----:B------:R-:W-:Y:S01]  /*dd80*/  FMUL.FTZ R54, R106, R54 ;  /* 0x000000366a367220 */ /* 0x000fe20000410000 */
[----:B------:R-:W-:Y:S01]  /*dd90*/  FADD.FTZ R75, R170, R75 ;  /* 0x0000004baa4b7221 */ /* 0x000fe20000010000 */
[----:B------:R-:W1:Y:S01]  /*dda0*/  MUFU.EX2 R95, R107 ;  /* 0x0000006b005f7308 */ /* 0x000e620000000800 */
[----:B0-----:R-:W-:Y:S01]  /*ddb0*/  FADD.FTZ R79, R173, R74 ;  /* 0x0000004aad4f7221 */ /* 0x001fe20000010000 */
[----:B------:R-:W-:Y:S01]  /*ddc0*/  FMUL.FTZ R47, R106, R47 ;  /* 0x0000002f6a2f7220 */ /* 0x000fe20000410000 */
[----:B------:R-:W-:Y:S01]  /*ddd0*/  FADD.FTZ R75, R172, R75 ;  /* 0x0000004bac4b7221 */ /* 0x000fe20000010000 */
[C---:B------:R-:W-:Y:S01]  /*dde0*/  FMUL.FTZ R46, R106.reuse, R46 ;  /* 0x0000002e6a2e7220 */ /* 0x040fe20000410000 */
[C---:B------:R-:W-:Y:S01]  /*ddf0*/  FMUL.FTZ R49, R106.reuse, R49 ;  /* 0x000000316a317220 */ /* 0x040fe20000410000 */
[C---:B------:R-:W-:Y:S01]  /*de00*/  FMUL.FTZ R48, R106.reuse, R48 ;  /* 0x000000306a307220 */ /* 0x040fe20000410000 */
[----:B------:R-:W-:Y:S01]  /*de10*/  FMUL.FTZ R29, R106, R29 ;  /* 0x0000001d6a1d7220 */ /* 0x000fe20000410000 */
[----:B------:R-:W0:Y:S01]  /*de20*/  MUFU.EX2 R177, R177 ;  /* 0x000000b100b17308 */ /* 0x000e220000000800 */
[----:B------:R-:W-:Y:S01]  /*de30*/  FADD.FTZ R75, R88, R75 ;  /* 0x0000004b584b7221 */ /* 0x000fe20000010000 */
[----:B------:R-:W-:Y:S01]  /*de40*/  FADD.FTZ R74, R58, R79 ;  /* 0x0000004f3a4a7221 */ /* 0x000fe20000010000 */
[----:B------:R-:W-:Y:S01]  /*de50*/  FFMA.FTZ R93, R109, R114, -R115 ;  /* 0x000000726d5d7223 */ /* 0x000fe20000010873 */
[C---:B------:R-:W-:Y:S01]  /*de60*/  FMUL.FTZ R28, R106.reuse, R28 ;  /* 0x0000001c6a1c7220 */ /* 0x040fe20000410000 */
[C---:B------:R-:W-:Y:S01]  /*de70*/  FMUL.FTZ R33, R106.reuse, R33 ;  /* 0x000000216a217220 */ /* 0x040fe20000410000 */
[----:B------:R-:W-:Y:S01]  /*de80*/  FMUL.FTZ R32, R106, R32 ;  /* 0x000000206a207220 */ /* 0x000fe20000410000 */
[----:B------:R-:W2:Y:S01]  /*de90*/  LDL.64 R82, [R1+0x3e8] ;  /* 0x0003e80001527983 */ /* 0x000ea20000100a00 */
[----:B------:R-:W4:Y:S01]  /*dea0*/  MUFU.EX2 R94, R94 ;  /* 0x0000005e005e7308 */ /* 0x000f220000000800 */
[----:B------:R-:W-:Y:S01]  /*deb0*/  FADD.FTZ R78, R174, R75 ;  /* 0x0000004bae4e7221 */ /* 0x000fe20000010000 */
[----:B---3--:R-:W-:-:S06]  /*dec0*/  FADD.FTZ R74, R175, R74 ;  /* 0x0000004aaf4a7221 */ /* 0x008fcc0000010000 */
[----:B------:R-:W3:Y:S01]  /*ded0*/  MUFU.EX2 R179, R179 ;  /* 0x000000b300b37308 */ /* 0x000ee20000000800 */
[----:B------:R-:W-:Y:S01]  /*dee0*/  FADD.FTZ R75, R87, R78 ;  /* 0x0000004e574b7221 */ /* 0x000fe20000010000 */
[----:B-1----:R-:W-:-:S06]  /*def0*/  FADD.FTZ R74, R95, R74 ;  /* 0x0000004a5f4a7221 */ /* 0x002fcc0000010000 */
[----:B------:R-:W-:Y:S01]  /*df00*/  MUFU.EX2 R181, R181 ;  /* 0x000000b500b57308 */ /* 0x000fe20000000800 */
[----:B------:R-:W-:Y:S01]  /*df10*/  FADD.FTZ R75, R176, R75 ;  /* 0x0000004bb04b7221 */ /* 0x000fe20000010000 */
[----:B0-----:R-:W-:Y:S01]  /*df20*/  FADD.FTZ R79, R177, R74 ;  /* 0x0000004ab14f7221 */ /* 0x001fe20000010000 */
[----:B------:R-:W-:-:S05]  /*df30*/  FFMA.FTZ R89, R113, R114, -R115 ;  /* 0x0000007271597223 */ /* 0x000fca0000010873 */
[----:B------:R-:W-:Y:S08]  /*df40*/  MUFU.EX2 R92, R92 ;  /* 0x0000005c005c7308 */ /* 0x000ff00000000800 */
[----:B------:R-:W-:Y:S01]  /*df50*/  MUFU.EX2 R183, R183 ;  /* 0x000000b700b77308 */ /* 0x000fe20000000800 */
[----:B------:R0:W-:Y:S04]  /*df60*/  STL.64 [R1+0x2d0], R60 ;  /* 0x0002d03c01007387 */ /* 0x0001e80000100a00 */
[----:B------:R-:W-:Y:S03]  /*df70*/  STL.64 [R1+0x210], R68 ;  /* 0x0002104401007387 */ /* 0x000fe60000100a00 */
[----:B------:R-:W1:Y:S01]  /*df80*/  MUFU.EX2 R93, R93 ;  /* 0x0000005d005d7308 */ /* 0x000e620000000800 */
[----:B------:R-:W-:Y:S01]  /*df90*/  FADD.FTZ R75, R86, R75 ;  /* 0x0000004b564b7221 */ /* 0x000fe20000010000 */
[----:B----4-:R-:W-:Y:S01]  /*dfa0*/  FADD.FTZ R74, R94, R79 ;  /* 0x0000004f5e4a7221 */ /* 0x010fe20000010000 */
[----:B------:R-:W-:Y:S02]  /*dfb0*/  STL.64 [R1+0x280], R62 ;  /* 0x0002803e01007387 */ /* 0x000fe40000100a00 */
[----:B------:R-:W-:Y:S01]  /*dfc0*/  FADD.FTZ R78, R178, R75 ;  /* 0x0000004bb24e7221 */ /* 0x000fe20000010000 */
[----:B---3--:R-:W-:Y:S01]  /*dfd0*/  FADD.FTZ R74, R179, R74 ;  /* 0x0000004ab34a7221 */ /* 0x008fe20000010000 */
[----:B------:R3:W-:Y:S01]  /*dfe0*/  STL.64 [R1+0x2a0], R40 ;  /* 0x0002a02801007387 */ /* 0x0007e20000100a00 */
[----:B------:R-:W4:Y:S01]  /*dff0*/  MUFU.EX2 R89, R89 ;  /* 0x0000005900597308 */ /* 0x000f220000000800 */
[----:B------:R-:W-:-:S02]  /*e000*/  FADD.FTZ R75, R85, R78 ;  /* 0x0000004e554b7221 */ /* 0x000fc40000010000 */
[----:B------:R3:W-:Y:S02]  /*e010*/  STL.64 [R1+0x2b0], R42 ;  /* 0x0002b02a01007387 */ /* 0x0007e40000100a00 */
[----:B------:R-:W-:Y:S02]  /*e020*/  FADD.FTZ R75, R180, R75 ;  /* 0x0000004bb44b7221 */ /* 0x000fe40000010000 */
[----:B------:R3:W-:Y:S01]  /*e030*/  STL.64 [R1+0x2c0], R56 ;  /* 0x0002c03801007387 */ /* 0x0007e20000100a00 */
[----:B-1----:R-:W-:-:S03]  /*e040*/  FADD.FTZ R74, R93, R74 ;  /* 0x0000004a5d4a7221 */ /* 0x002fc60000010000 */
[----:B------:R-:W-:Y:S01]  /*e050*/  STL.64 [R1+0x3f8], R6 ;  /* 0x0003f80601007387 */ /* 0x000fe20000100a00 */
[----:B------:R-:W-:Y:S01]  /*e060*/  FADD.FTZ R79, R181, R74 ;  /* 0x0000004ab54f7221 */ /* 0x000fe20000010000 */
[----:B------:R-:W-:Y:S02]  /*e070*/  FADD.FTZ R75, R84, R75 ;  /* 0x0000004b544b7221 */ /* 0x000fe40000010000 */
[----:B------:R-:W-:Y:S01]  /*e080*/  STL.64 [R1+0x200], R8 ;  /* 0x0002000801007387 */ /* 0x000fe20000100a00 */
[----:B------:R-:W-:Y:S01]  /*e090*/  FADD.FTZ R74, R92, R79 ;  /* 0x0000004f5c4a7221 */ /* 0x000fe20000010000 */
[----:B------:R-:W-:Y:S02]  /*e0a0*/  FADD.FTZ R78, R182, R75 ;  /* 0x0000004bb64e7221 */ /* 0x000fe40000010000 */
[----:B------:R-:W-:Y:S01]  /*e0b0*/  STL.64 [R1+0x220], R70 ;  /* 0x0002204601007387 */ /* 0x000fe20000100a00 */
[----:B------:R-:W-:Y:S01]  /*e0c0*/  FADD.FTZ R80, R183, R74 ;  /* 0x0000004ab7507221 */ /* 0x000fe20000010000 */
[----:B------:R-:W-:Y:S01]  /*e0d0*/  FADD.FTZ R74, R67, R78 ;  /* 0x0000004e434a7221 */ /* 0x000fe20000010000 */
[C---:B0-----:R-:W-:Y:S01]  /*e0e0*/  FMUL.FTZ R61, R106.reuse, R53 ;  /* 0x000000356a3d7220 */ /* 0x041fe20000410000 */
[C---:B------:R-:W-:Y:S01]  /*e0f0*/  FMUL.FTZ R60, R106.reuse, R52 ;  /* 0x000000346a3c7220 */ /* 0x040fe20000410000 */
[----:B----4-:R-:W-:Y:S01]  /*e100*/  FADD.FTZ R75, R89, R80 ;  /* 0x00000050594b7221 */ /* 0x010fe20000010000 */
[C---:B---3--:R-:W-:Y:S01]  /*e110*/  FMUL.FTZ R41, R106.reuse, R35 ;  /* 0x000000236a297220 */ /* 0x048fe20000410000 */
[C---:B------:R-:W-:Y:S01]  /*e120*/  FMUL.FTZ R40, R106.reuse, R34 ;  /* 0x000000226a287220 */ /* 0x040fe20000410000 */
[C---:B------:R-:W-:Y:S01]  /*e130*/  FMUL.FTZ R43, R106.reuse, R37 ;  /* 0x000000256a2b7220 */ /* 0x040fe20000410000 */
[----:B------:R0:W-:Y:S01]  /*e140*/  STL.64 [R1+0x330], R60 ;  /* 0x0003303c01007387 */ /* 0x0001e20000100a00 */
        /* <DEDUP_REMOVED lines=8> */
[----:B------:R-:W-:Y:S01]  /*e1d0*/  STL.64 [R1+0x230], R72 ;  /* 0x0002304801007387 */ /* 0x000fe20000100a00 */
[C---:B0-----:R-:W-:Y:S01]  /*e1e0*/  FMUL.FTZ R61, R106.reuse, R45 ;  /* 0x0000002d6a3d7220 */ /* 0x041fe20000410000 */
[----:B------:R-:W-:-:S02]  /*e1f0*/  FMUL.FTZ R60, R106, R44 ;  /* 0x0000002c6a3c7220 */ /* 0x000fc40000410000 */
[----:B------:R0:W-:Y:S01]  /*e200*/  STL.64 [R1+0x240], R4 ;  /* 0x0002400401007387 */ /* 0x0001e20000100a00 */
[C---:B-1----:R-:W-:Y:S01]  /*e210*/  FMUL.FTZ R75, R106.reuse, R77 ;  /* 0x0000004d6a4b7220 */ /* 0x042fe20000410000 */
[C---:B------:R-:W-:Y:S02]  /*e220*/  FMUL.FTZ R74, R106.reuse, R76 ;  /* 0x0000004c6a4a7220 */ /* 0x040fe40000410000 */
[----:B------:R1:W-:Y:S04]  /*e230*/  STL.64 [R1+0x250], R10 ;  /* 0x0002500a01007387 */ /* 0x0003e80000100a00 */
        /* <DEDUP_REMOVED lines=16> */
[----:B------:R-:W2:Y:S04]  /*e340*/  LDL.64 R8, [R1+0x3d0] ;  /* 0x0003d00001087983 */ /* 0x000ea80000100a00 */
[----:B------:R-:W2:Y:S04]  /*e350*/  LDL.64 R6, [R1+0x3e0] ;  /* 0x0003e00001067983 */ /* 0x000ea80000100a00 */
[----:B0-----:R-:W2:Y:S04]  /*e360*/  LDL.64 R4, [R1+0x208] ;  /* 0x0002080001047983 */ /* 0x001ea80000100a00 */
[----:B-1----:R-:W2:Y:S04]  /*e370*/  LDL.64 R10, [R1+0x218] ;  /* 0x00021800010a7983 */ /* 0x002ea80000100a00 */
[----:B---3--:R-:W3:Y:S04]  /*e380*/  LDL.64 R12, [R1+0x228] ;  /* 0x00022800010c7983 */ /* 0x008ee80000100a00 */
[----:B----4-:R-:W4:Y:S04]  /*e390*/  LDL.64 R14, [R1+0x238] ;  /* 0x00023800010e7983 */ /* 0x010f280000100a00 */
        /* <DEDUP_REMOVED lines=27> */
[C---:B------:R-:W-:Y:S01]  /*e550*/  FMUL.FTZ R21, R106.reuse, R21 ;  /* 0x000000156a157220 */ /* 0x040fe20000410000 */
[----:B------:R-:W-:-:S05]  /*e560*/  FMUL.FTZ R20, R106, R20 ;  /* 0x000000146a147220 */ /* 0x000fca0000410000 */
[----:B------:R0:W-:Y:S02]  /*e570*/  STL.64 [R1+0x3a0], R20 ;  /* 0x0003a01401007387 */ /* 0x0001e40000100a00 */
[C---:B0-----:R-:W-:Y:S01]  /*e580*/  FMUL.FTZ R21, R106.reuse, R91 ;  /* 0x0000005b6a157220 */ /* 0x041fe20000410000 */
[----:B------:R-:W-:-:S05]  /*e590*/  FMUL.FTZ R20, R106, R90 ;  /* 0x0000005a6a147220 */ /* 0x000fca0000410000 */
[----:B------:R0:W-:Y:S04]  /*e5a0*/  STL.64 [R1+0x3c0], R20 ;  /* 0x0003c01401007387 */ /* 0x0001e80000100a00 */
[----:B0-----:R0:W5:Y:S01]  /*e5b0*/  LDL.64 R20, [R1+0x1b8] ;  /* 0x0001b80001147983 */ /* 0x0011620000100a00 */
[C---:B--2---:R-:W-:Y:S01]  /*e5c0*/  FMUL.FTZ R83, R105.reuse, R83 ;  /* 0x0000005369537220 */ /* 0x044fe20000410000 */
[----:B------:R-:W-:Y:S02]  /*e5d0*/  FMUL.FTZ R82, R105, R82 ;  /* 0x0000005269527220 */ /* 0x000fe40000410000 */
[----:B------:R0:W-:Y:S04]  /*e5e0*/  STL [R1+0x1d4], R99 ;  /* 0x0001d46301007387 */ /* 0x0001e80000100800 */
[----:B------:R0:W-:Y:S01]  /*e5f0*/  STL.64 [R1+0x3e8], R82 ;  /* 0x0003e85201007387 */ /* 0x0001e20000100a00 */
[----:B------:R-:W-:Y:S01]  /*e600*/  BSSY B0, `(.L_x_12008) ;  /* 0x000007d000007945 */ /* 0x000fe20003800000 */
        /* <DEDUP_REMOVED lines=88> */
[----:B------:R0:W-:Y:S01]  /*eb90*/  STL.64 [R1+0x3d0], R8 ;  /* 0x0003d00801007387 */ /* 0x0001e20000100a00 */
[----:B------:R-:W-:-:S03]  /*eba0*/  LOP3.LUT R107, R107, 0x1, RZ, 0xfc, !PT ;  /* 0x000000016b6b7812 */ /* 0x000fc600078efcff */
        /* <DEDUP_REMOVED lines=31> */
[----:B------:R-:W-:-:S13]  /*eda0*/  ISETP.NE.AND P1, PT, R107, 0x3, PT ;  /* 0x000000036b00780c */ /* 0x000fda0003f25270 */
[----:B0-----:R-:W-:Y:S05]  /*edb0*/  @!P1 BRA `(.L_x_12009) ;  /* 0x0000000000049947 */ /* 0x001fea0003800000 */
[----:B------:R-:W-:Y:S01]  /*edc0*/  BPT.TRAP 0x1 ;  /* 0x000000040000795c */ /* 0x000fe20000300000 */
.L_x_12009:
[----:B------:R-:W-:Y:S05]  /*edd0*/  BSYNC B0 ;  /* 0x0000000000007941 */ /* 0x000fea0003800000 */
.L_x_12008:
        /* <DEDUP_REMOVED lines=8> */
.L_x_12011:
[----:B------:R-:W-:Y:S05]  /*ee60*/  BSYNC B0 ;  /* 0x0000000000007941 */ /* 0x000fea0003800000 */
.L_x_12010:
[----:B------:R-:W-:Y:S04]  /*ee70*/  BSSY B0, `(.L_x_12012) ;  /* 0x0000004000007945 */ /* 0x000fe80003800000 */
[----:B-1----:R-:W-:Y:S05]  /*ee80*/  @P0 BRA `(.L_x_12013) ;  /* 0x0000000000080947 */ /* 0x002fea0003800000 */
[----:B------:R-:W1:Y:S02]  /*ee90*/  SYNCS.PHASECHK.TRANS64.TRYWAIT P0, [R20+URZ], R21 ;  /* 0x00000015140075a7 */ /* 0x000e64000800017f */
[----:B-1----:R-:W-:Y:S05]  /*eea0*/  @!P0 BRA `(.L_x_12014) ;  /* 0x000001f400748947 */ /* 0x002fea0003800000 */
.L_x_12013:
[----:B------:R-:W-:Y:S05]  /*eeb0*/  BSYNC B0 ;  /* 0x0000000000007941 */ /* 0x000fea0003800000 */
.L_x_12012:
        /* <DEDUP_REMOVED lines=10> */
[----:B01----:R-:W4:Y:S04]  /*ef60*/  LDL R20, [R1+0x228] ;  /* 0x0002280001147983 */ /* 0x003f280000100800 */
        /* <DEDUP_REMOVED lines=117> */
[----:B------:R-:W0:Y:S01]  /*f6c0*/  S2R R4, SR_TID.X ;  /* 0x0000000000047919 */ /* 0x000e220000002100 */
[----:B------:R-:W-:Y:S05]  /*f6d0*/  WARPSYNC.ALL ;  /* 0x0000000000007948 */ /* 0x000fea0003800000 */
[----:B0-----:R-:W-:-:S05]  /*f6e0*/  SHF.R.U32.HI R4, RZ, 0x7, R4 ;  /* 0x00000007ff047819 */ /* 0x001fca0000011604 */
[----:B------:R-:W-:-:S05]  /*f6f0*/  VIADD R4, R4, 0x8 ;  /* 0x0000000804047836 */ /* 0x000fca0000000000 */
[----:B------:R0:W-:Y:S01]  /*f700*/  BAR.SYNC.DEFER_BLOCKING R4, 0x100 ;  /* 0x000400040000751d */ /* 0x0001e20000010000 */
[----:B------:R-:W-:Y:S02]  /*f710*/  IMAD.U32 R5, RZ, RZ, UR45 ;  /* 0x0000002dff057e24 */ /* 0x000fe4000f8e00ff */
[----:B0-----:R-:W-:-:S06]  /*f720*/  IMAD.U32 R4, RZ, RZ, UR44 ;  /* 0x0000002cff047e24 */ /* 0x001fcc000f8e00ff */
[----:B------:R-:W4:Y:S04]  /*f730*/  LD.E.64 R4, desc[UR42][R4.64+0x80] ;  /* 0x0000802a04047980 */ /* 0x000f28000c101b00 */
[----:B--2---:R0:W-:Y:S04]  /*f740*/  STL [R1+0x200], R6 ;  /* 0x0002000601007387 */ /* 0x0041e80000100800 */
[----:B---3--:R1:W-:Y:S04]  /*f750*/  STL [R1+0x204], R7 ;  /* 0x0002040701007387 */ /* 0x0083e80000100800 */
[----:B0-----:R-:W2:Y:S04]  /*f760*/  LDL R6, [R1+0x68] ;  /* 0x0000680001067983 */ /* 0x001ea80000100800 */
[----:B-1----:R-:W3:Y:S04]  /*f770*/  LDL R7, [R1+0x1b8] ;  /* 0x0001b80001077983 */ /* 0x002ee80000100800 */
        /* <DEDUP_REMOVED lines=126> */
[----:B0-----:R-:W3:Y:S04]  /*ff60*/  LDL.128 R24, [R1+0x200] ;  /* 0x0002000001187983 */ /* 0x001ee80000100c00 */
[----:B-1----:R-:W3:Y:S04]  /*ff70*/  LDL.128 R28, [R1+0x210] ;  /* 0x00021000011c7983 */ /* 0x002ee80000100c00 */
[----:B----4-:R-:W4:Y:S04]  /*ff80*/  LDL.128 R32, [R1+0x220] ;  /* 0x0002200001207983 */ /* 0x010f280000100c00 */
        /* <DEDUP_REMOVED lines=9> */
[----:B--2---:R-:W4:Y:S04]  /*10020*/  LDL.128 R72, [R1+0x2c0] ;  /* 0x0002c00001487983 */ /* 0x004f280000100c00 */
[----:B------:R-:W4:Y:S04]  /*10030*/  LDL.128 R76, [R1+0x2d0] ;  /* 0x0002d000014c7983 */ /* 0x000f280000100c00 */
[----:B------:R-:W4:Y:S04]  /*10040*/  LDL.128 R80, [R1+0x2e0] ;  /* 0x0002e00001507983 */ /* 0x000f280000100c00 */
[----:B---3--:R-:W4:Y:S04]  /*10050*/  LDL.128 R84, [R1+0x2f0] ;  /* 0x0002f00001547983 */ /* 0x008f280000100c00 */
        /* <DEDUP_REMOVED lines=15> */
[----:B------:R-:W4:Y:S01]  /*10150*/  LDL.128 R148, [R1+0x3f0] ;  /* 0x0003f00001947983 */ /* 0x000f220000100c00 */
[----:B------:R-:W-:Y:S01]  /*10160*/  IMAD R4, R7, 0xc00, R4 ;  /* 0x00000c0007047824 */ /* 0x000fe200078e0204 */
[----:B------:R-:W-:-:S02]  /*10170*/  ISETP.NE.U32.AND P0, PT, R6, RZ, PT ;  /* 0x000000ff0600720c */ /* 0x000fc40003f05070 */
[----:B------:R-:W-:Y:S02]  /*10180*/  R2UR UR7, R5 ;  /* 0x00000000050772ca */ /* 0x000fe400000e0000 */
[----:B------:R-:W-:-:S09]  /*10190*/  R2UR UR6, R4 ;  /* 0x00000000040672ca */ /* 0x000fd200000e0000 */
[----:B------:R-:W-:Y:S01]  /*101a0*/  VOTEU.ANY UP0, P0 ;  /* 0x00000000003f7886 */ /* 0x000fe20000000100 */
[----:B------:R-:W-:Y:S02]  /*101b0*/  VIADD R6, R4, 0x80 ;  /* 0x0000008004067836 */ /* 0x000fe40000000000 */
[----:B------:R-:W-:Y:S01]  /*101c0*/  IMAD.MOV.U32 R7, RZ, RZ, R5 ;  /* 0x000000ffff077224 */ /* 0x000fe200078e0005 */
[----:B----4-:R-:W-:-:S06]  /*101d0*/  WARPGROUP.ARRIVE ;  /* 0x00000000000079c5 */ /* 0x010fcc0000000000 */
[----:B------:R-:W-:Y:S01]  /*101e0*/  HGMMA.64x256x16.F32.BF16 R24, R152, gdesc[UR4].tnspB, R24, UP0, gsb0 ;  /* 0x43e0000498187df0 */ /* 0x000fe2000b801818 */
        /* <DEDUP_REMOVED lines=494> */
.L_x_12016:
[----:B------:R-:W-:Y:S05]  /*120d0*/  BSYNC B0 ;  /* 0x0000000000007941 */ /* 0x000fea0003800000 */
.L_x_12015:
        /* <DEDUP_REMOVED lines=11> */
.L_x_11988:
[----:B0-----:R-:W0:Y:S01]  /*12190*/  LDC R2, c[0x0][0x448] ;  /* 0x00011200ff027b82 */ /* 0x001e220000000800 */
[----:B------:R-:W-:Y:S01]  /*121a0*/  VIADD R3, R4, 0x7f ;  /* 0x0000007f04037836 */ /* 0x000fe20000000000 */
[----:B------:R-:W-:-:S06]  /*121b0*/  ULDC UR4, c[0x0][0x9dc] ;  /* 0x0002770000047ab9 */ /* 0x000fcc0000000800 */
[----:B------:R-:W1:Y:S01]  /*121c0*/  LDC R6, c[0x0][0x9e4] ;  /* 0x00027900ff067b82 */ /* 0x000e620000000800 */
[----:B0-----:R-:W-:-:S13]  /*121d0*/  ISETP.NE.AND P0, PT, R2, 0x1, PT ;  /* 0x000000010200780c */ /* 0x001fda0003f05270 */
[----:B------:R-:W0:Y:S08]  /*121e0*/  @P0 LDC R2, c[0x0][0x44c] ;  /* 0x00011300ff020b82 */ /* 0x000e300000000800 */
[----:B------:R-:W2:Y:S01]  /*121f0*/  @P0 LDC R5, c[0x0][0x450] ;  /* 0x00011400ff050b82 */ /* 0x000ea20000000800 */
[----:B0-----:R-:W-:-:S05]  /*12200*/  @P0 IMAD.HI.U32 R2, R3, R2, RZ ;  /* 0x0000000203020227 */ /* 0x001fca00078e00ff */
[----:B--2---:R-:W-:Y:S02]  /*12210*/  @P0 SHF.R.U32.HI R3, RZ, R5, R2 ;  /* 0x00000005ff030219 */ /* 0x004fe40000011602 */
[----:B-1----:R-:W-:-:S03]  /*12220*/  ISETP.GE.AND P0, PT, R6, 0x1, PT ;  /* 0x000000010600780c */ /* 0x002fc60003f06270 */
[----:B------:R-:W-:-:S04]  /*12230*/  IMAD.IADD R3, R210, 0x1, R3 ;  /* 0x00000001d2037824 */ /* 0x000fc800078e0203 */
[----:B------:R-:W-:-:S06]  /*12240*/  VIADD R2, R3, -UR4 ;  /* 0x8000000403027c36 */ /* 0x000fcc0008000000 */
[----:B------:R-:W-:Y:S05]  /*12250*/  @!P0 BRA `(.L_x_12018) ;  /* 0x0000000000448947 */ /* 0x000fea0003800000 */
        /* <DEDUP_REMOVED lines=10> */
.L_x_12020:
[----:B------:R-:W-:-:S13]  /*12300*/  ISETP.NE.AND P0, PT, R6, 0x1, PT ;  /* 0x000000010600780c */ /* 0x000fda0003f05270 */
[----:B------:R-:W0:Y:S02]  /*12310*/  @P0 LDC.64 R4, c[0x0][0x9e8] ;  /* 0x00027a00ff040b82 */ /* 0x000e240000000a00 */
[----:B0-----:R-:W-:-:S05]  /*12320*/  @P0 IMAD.HI.U32 R4, R3, R4, RZ ;  /* 0x0000000403040227 */ /* 0x001fca00078e00ff */
[----:B------:R-:W-:-:S07]  /*12330*/  @P0 SHF.R.U32.HI R3, RZ, R5, R4 ;  /* 0x00000005ff030219 */ /* 0x000fce0000011604 */
.L_x_12021:
[----:B------:R-:W-:Y:S05]  /*12340*/  BSYNC B0 ;  /* 0x0000000000007941 */ /* 0x000fea0003800000 */
.L_x_12019:
[----:B------:R-:W-:-:S05]  /*12350*/  IMAD R3, R3, R6, RZ ;  /* 0x0000000603037224 */ /* 0x000fca00078e02ff */
[----:B------:R-:W-:-:S07]  /*12360*/  VIMNMX R2, R2, R3, !PT ;  /* 0x0000000302027248 */ /* 0x000fce0007fe0100 */
.L_x_12018:
[----:B------:R-:W-:-:S04]  /*12370*/  VIADD R2, R2, 0x5f ;  /* 0x0000005f02027836 */ /* 0x000fc80000000000 */
[----:B------:R-:W-:-:S05]  /*12380*/  IMAD.HI R2, R2, 0x2aaaaaab, RZ ;  /* 0x2aaaaaab02027827 */ /* 0x000fca00078e02ff */
[----:B------:R-:W-:-:S04]  /*12390*/  SHF.R.U32.HI R3, RZ, 0x1f, R2 ;  /* 0x0000001fff037819 */ /* 0x000fc80000011602 */
[----:B------:R-:W-:-:S04]  /*123a0*/  LEA.HI.SX32 R2, R2, R3, 0x1c ;  /* 0x0000000302027211 */ /* 0x000fc800078fe2ff */
[----:B------:R-:W-:-:S04]  /*123b0*/  VIMNMX R3, R195, R2, !PT ;  /* 0x00000002c3037248 */ /* 0x000fc80007fe0100 */
[----:B------:R-:W-:-:S13]  /*123c0*/  ISETP.GE.AND P0, PT, R0, R3, PT ;  /* 0x000000030000720c */ /* 0x000fda0003f06270 */
[----:B------:R-:W-:Y:S05]  /*123d0*/  @!P0 BRA `(.L_x_12022) ;  /* 0x0000005800bc8947 */ /* 0x000fea0003800000 */
.L_x_12041:
        /* <DEDUP_REMOVED lines=22> */
.L_x_12024:
[----:B------:R-:W-:Y:S05]  /*12540*/  BSYNC B0 ;  /* 0x0000000000007941 */ /* 0x000fea0003800000 */
.L_x_12023:
        /* <DEDUP_REMOVED lines=16> */
.L_x_12026:
[----:B------:R-:W-:Y:S05]  /*12650*/  BSYNC B0 ;  /* 0x0000000000007941 */ /* 0x000fea0003800000 */
.L_x_12025:
        /* <DEDUP_REMOVED lines=10> */
.L_x_12028:
[----:B------:R-:W-:Y:S05]  /*12700*/  BSYNC B0 ;  /* 0x0000000000007941 */ /* 0x000fea0003800000 */
.L_x_12027:
[----:B------:R-:W1:Y:S01]  /*12710*/  S2R R4, SR_TID.X ;  /* 0x0000000000047919 */ /* 0x000e620000002100 */
[----:B-----5:R-:W2:Y:S01]  /*12720*/  LDL R13, [R1+0x1b8] ;  /* 0x0001b800010d7983 */ /* 0x020ea20000100800 */
[----:B-1----:R-:W-:-:S03]  /*12730*/  SHF.R.U32.HI R6, RZ, 0x7, R4 ;  /* 0x00000007ff067819 */ /* 0x002fc60000011604 */
[----:B------:R-:W2:Y:S01]  /*12740*/  LDL.64 R4, [R1+0x78] ;  /* 0x0000780001047983 */ /* 0x000ea20000100a00 */
[----:B------:R-:W-:Y:S05]  /*12750*/  WARPSYNC.ALL ;  /* 0x0000000000007948 */ /* 0x000fea0003800000 */
[----:B------:R-:W-:Y:S01]  /*12760*/  IADD3 R14, -R6, 0xb, RZ ;  /* 0x0000000b060e7810 */ /* 0x000fe20007ffe1ff */
        /* <DEDUP_REMOVED lines=8> */
[----:B------:R-:W-:Y:S01]  /*127f0*/  VIADD R12, R4, 0x2 ;  /* 0x00000002040c7836 */ /* 0x000fe20000000000 */
[----:B------:R0:W-:Y:S01]  /*12800*/  STL [R1+0x60], RZ ;  /* 0x000060ff01007387 */ /* 0x0001e20000100800 */
[----:B------:R-:W-:Y:S02]  /*12810*/  IMAD.MOV.U32 R13, RZ, RZ, R5 ;  /* 0x000000ffff0d7224 */ /* 0x000fe400078e0005 */
[----:B------:R-:W-:-:S05]  /*12820*/  IMAD.MOV.U32 R2, RZ, RZ, 0x1 ;  /* 0x00000001ff027424 */ /* 0x000fca00078e00ff */
[----:B------:R0:W-:Y:S04]  /*12830*/  STL [R1+0x60], R2 ;  /* 0x0000600201007387 */ /* 0x0001e80000100800 */
[----:B------:R0:W-:Y:S04]  /*12840*/  STL [R1+0x60], R2 ;  /* 0x0000600201007387 */ /* 0x0001e80000100800 */
[----:B------:R0:W-:Y:S04]  /*12850*/  STL [R1+0x60], R2 ;  /* 0x0000600201007387 */ /* 0x0001e80000100800 */
[----:B------:R0:W-:Y:S01]  /*12860*/  STL [R1+0x60], R2 ;  /* 0x0000600201007387 */ /* 0x0001e20000100800 */
[----:B---3--:R-:W-:-:S02]  /*12870*/  R2UR UR4, R20 ;  /* 0x00000000140472ca */ /* 0x008fc400000e0000 */
        /* <DEDUP_REMOVED lines=20> */
[----:B------:R-:W-:Y:S02]  /*129c0*/  WARPGROUP.DEPBAR.LE gsb0, 0x0 ;  /* 0x00008000000079c5 */ /* 0x000fe40000010000 */
[----:B------:R-:W-:-:S09]  /*129d0*/  WARPGROUP.ARRIVE ;  /* 0x00000000000079c5 */ /* 0x000fd20000000000 */
        /* <DEDUP_REMOVED lines=16> */
[----:B0-----:R-:W-:Y:S05]  /*12ae0*/  @!P0 BRA `(.L_x_12031) ;  /* 0x0000000000048947 */ /* 0x001fea0003800000 */
[----:B------:R-:W-:Y:S01]  /*12af0*/  BPT.TRAP 0x1 ;  /* 0x000000040000795c */ /* 0x000fe20000300000 */
.L_x_12031:
[----:B------:R-:W-:Y:S05]  /*12b00*/  BSYNC B0 ;  /* 0x0000000000007941 */ /* 0x000fea0003800000 */
.L_x_12030:
        /* <DEDUP_REMOVED lines=10> */
[----:B------:R-:W2:Y:S04]  /*12bb0*/  LDL.64 R4, [R1+0x1d0] ;  /* 0x0001d00001047983 */ /* 0x000ea80000100a00 */
[----:B------:R-:W3:Y:S04]  /*12bc0*/  LDL R115, [R1+0x1f0] ;  /* 0x0001f00001737983 */ /* 0x000ee80000100800 */
        /* <DEDUP_REMOVED lines=16> */
[----:B--2---:R-:W-:-:S04]  /*12cd0*/  FMNMX.FTZ R8, R24, R4, !PT ;  /* 0x0000000418087209 */ /* 0x004fc80007810000 */
[----:B0-----:R-:W-:-:S04]  /*12ce0*/  FMNMX.FTZ R9, R25, R8, !PT ;  /* 0x0000000819097209 */ /* 0x001fc80007810000 */
        /* <DEDUP_REMOVED lines=49> */
[----:B0-----:R-:W-:-:S03]  /*13000*/  FMNMX.FTZ R8, R9, R10, !PT ;  /* 0x0000000a09087209 */ /* 0x001fc60007810000 */
[----:B------:R-:W-:Y:S04]  /*13010*/  STL.64 [R1+0x1d0], R6 ;  /* 0x0001d00601007387 */ /* 0x000fe80000100a00 */
[----:B------:R-:W2:Y:S04]  /*13020*/  LDL R9, [R1+0x1d4] ;  /* 0x0001d40001097983 */ /* 0x000ea80000100800 */
[----:B------:R-:W-:Y:S04]  /*13030*/  STL [R1+0x1d0], R8 ;  /* 0x0001d00801007387 */ /* 0x000fe80000100800 */
[----:B------:R-:W3:Y:S04]  /*13040*/  LDL R10, [R1+0x1d0] ;  /* 0x0001d000010a7983 */ /* 0x000ee80000100800 */
[----:B--2---:R-:W0:Y:S02]  /*13050*/  SHFL.BFLY PT, R6, R9, 0x2, 0x1f ;  /* 0x0c401f0009067f89 */ /* 0x004e2400000e0000 */
[----:B0-----:R-:W-:Y:S01]  /*13060*/  FMNMX.FTZ R6, R6, R9, !PT ;  /* 0x0000000906067209 */ /* 0x001fe20007810000 */
[----:B---3--:R-:W-:Y:S01]  /*13070*/  FADD.FTZ R4, R4, -R10 ;  /* 0x8000000a04047221 */ /* 0x008fe20000010000 */
[----:B------:R-:W2:Y:S04]  /*13080*/  LDL.64 R8, [R1+0x370] ;  /* 0x0003700001087983 */ /* 0x000ea80000100a00 */
[----:B------:R-:W0:Y:S01]  /*13090*/  SHFL.BFLY PT, R93, R6, 0x1, 0x1f ;  /* 0x0c201f00065d7f89 */ /* 0x000e2200000e0000 */
[----:B------:R-:W-:Y:S01]  /*130a0*/  FMUL.FTZ R92, R4, R115 ;  /* 0x00000073045c7220 */ /* 0x000fe20000410000 */
[----:B------:R-:W-:-:S02]  /*130b0*/  FMUL.FTZ R4, R115, R10 ;  /* 0x0000000a73047220 */ /* 0x000fc40000410000 */
[----:B------:R-:W3:Y:S02]  /*130c0*/  LDL.64 R10, [R1+0x360] ;  /* 0x00036000010a7983 */ /* 0x000ee40000100a00 */
        /* <DEDUP_REMOVED lines=25> */
[----:B------:R-:W-:Y:S01]  /*13260*/  FADD.FTZ R4, R5, -R93 ;  /* 0x8000005d05047221 */ /* 0x000fe20000010000 */
[----:B------:R-:W2:Y:S03]  /*13270*/  LDL.64 R64, [R1+0x2d0] ;  /* 0x0002d00001407983 */ /* 0x000ea60000100a00 */
[----:B------:R-:W-:Y:S01]  /*13280*/  FMUL.FTZ R4, R115, R4 ;  /* 0x0000000473047220 */ /* 0x000fe20000410000 */
[----:B------:R-:W2:Y:S03]  /*13290*/  LDL.64 R44, [R1+0x3f8] ;  /* 0x0003f800012c7983 */ /* 0x000ea60000100a00 */
[----:B------:R0:W-:Y:S01]  /*132a0*/  MUFU.EX2 R69, R4 ;  /* 0x0000000400457308 */ /* 0x0001e20000000800 */
[----:B------:R-:W2:Y:S04]  /*132b0*/  LDL.64 R48, [R1+0x280] ;  /* 0x0002800001307983 */ /* 0x000ea80000100a00 */
[----:B------:R-:W2:Y:S04]  /*132c0*/  LDL.64 R52, [R1+0x290] ;  /* 0x0002900001347983 */ /* 0x000ea80000100a00 */
[----:B0-----:R-:W2:Y:S04]  /*132d0*/  LDL.64 R4, [R1+0x380] ;  /* 0x0003800001047983 */ /* 0x001ea80000100a00 */
[----:B------:R-:W2:Y:S04]  /*132e0*/  LDL.64 R56, [R1+0x2a0] ;  /* 0x0002a00001387983 */ /* 0x000ea80000100a00 */
[----:B------:R-:W2:Y:S04]  /*132f0*/  LDL.64 R60, [R1+0x2b0] ;  /* 0x0002b000013c7983 */ /* 0x000ea80000100a00 */
[----:B------:R-:W2:Y:S04]  /*13300*/  LDL.64 R24, [R1+0x300] ;  /* 0x0003000001187983 */ /* 0x000ea80000100a00 */
[----:B------:R-:W2:Y:S04]  /*13310*/  LDL.64 R28, [R1+0x310] ;  /* 0x00031000011c7983 */ /* 0x000ea80000100a00 */
[----:B------:R-:W2:Y:S04]  /*13320*/  LDL.64 R32, [R1+0x320] ;  /* 0x0003200001207983 */ /* 0x000ea80000100a00 */
[----:B------:R-:W2:Y:S04]  /*13330*/  LDL.64 R36, [R1+0x330] ;  /* 0x0003300001247983 */ /* 0x000ea80000100a00 */
[----:B------:R-:W2:Y:S04]  /*13340*/  LDL.64 R40, [R1+0x340] ;  /* 0x0003400001287983 */ /* 0x000ea80000100a00 */
[----:B------:R-:W2:Y:S01]  /*13350*/  LDL.64 R6, [R1+0x350] ;  /* 0x0003500001067983 */ /* 0x000ea20000100a00 */
[----:B------:R-:W-:-:S04]  /*13360*/  FMUL.FTZ R118, R93, R115 ;  /* 0x000000735d767220 */ /* 0x000fc80000410000 */
[-CC-:B------:R-:W-:Y:S01]  /*13370*/  FFMA.FTZ R153, R26, R115.reuse, -R118.reuse ;  /* 0x000000731a997223 */ /* 0x180fe20000010876 */
[-CC-:B------:R-:W-:Y:S01]  /*13380*/  FFMA.FTZ R104, R27, R115.reuse, -R118.reuse ;  /* 0x000000731b687223 */ /* 0x180fe20000010876 */
[----:B------:R-:W-:Y:S01]  /*13390*/  MUFU.EX2 R92, R92 ;  /* 0x0000005c005c7308 */ /* 0x000fe20000000800 */
[-CC-:B------:R-:W-:Y:S01]  /*133a0*/  FFMA.FTZ R155, R30, R115.reuse, -R118.reuse ;  /* 0x000000731e9b7223 */ /* 0x180fe20000010876 */
        /* <DEDUP_REMOVED lines=24> */
[-CC-:B------:R-:W-:Y:S01]  /*13530*/  FFMA.FTZ R175, R55, R115.reuse, -R118.reuse ;  /* 0x0000007337af7223 */ /* 0x180fe20000010876 */
[-CC-:B------:R-:W-:Y:S01]  /*13540*/  FFMA.FTZ R121, R58, R115.reuse, -R118.reuse ;  /* 0x000000733a797223 */ /* 0x180fe20000010876 */
[----:B------:R-:W-:-:S05]  /*13550*/  FFMA.FTZ R177, R59, R115, -R118 ;  /* 0x000000733bb17223 */ /* 0x000fca0000010876 */
[----:B------:R-:W-:Y:S01]  /*13560*/  MUFU.EX2 R172, R172 ;  /* 0x000000ac00ac7308 */ /* 0x000fe20000000800 */
[-CC-:B------:R-:W-:Y:S01]  /*13570*/  FFMA.FTZ R179, R62, R115.reuse, -R118.reuse ;  /* 0x000000733eb37223 */ /* 0x180fe20000010876 */
[-CC-:B------:R-:W-:Y:S01]  /*13580*/  FFMA.FTZ R120, R63, R115.reuse, -R118.reuse ;  /* 0x000000733f787223 */ /* 0x180fe20000010876 */
[-CC-:B------:R-:W-:Y:S01]  /*13590*/  FFMA.FTZ R181, R66, R115.reuse, -R118.reuse ;  /* 0x0000007342b57223 */ /* 0x180fe20000010876 */
[-CC-:B------:R-:W-:Y:S01]  /*135a0*/  FFMA.FTZ R119, R67, R115.reuse, -R118.reuse ;  /* 0x0000007343777223 */ /* 0x180fe20000010876 */
[----:B------:R-:W-:Y:S01]  /*135b0*/  FFMA.FTZ R183, R70, R115, -R118 ;  /* 0x0000007346b77223 */ /* 0x000fe20000010876 */
[----:B------:R-:W2:Y:S02]  /*135c0*/  LDL.64 R26, [R1+0x3d0] ;  /* 0x0003d000011a7983 */ /* 0x000ea40000100a00 */
[----:B------:R-:W4:Y:S08]  /*135d0*/  MUFU.EX2 R153, R153 ;  /* 0x0000009900997308 */ /* 0x000f300000000800 */
[----:B------:R-:W0:Y:S08]  /*135e0*/  MUFU.EX2 R104, R104 ;  /* 0x0000006800687308 */ /* 0x000e300000000800 */
[----:B------:R-:W1:Y:S01]  /*135f0*/  MUFU.EX2 R155, R155 ;  /* 0x0000009b009b7308 */ /* 0x000e620000000800 */
[----:B----4-:R-:W-:Y:S01]  /*13600*/  FFMA.FTZ R73, R73, R69, R153 ;  /* 0x0000004549497223 */ /* 0x010fe20000010099 */
[----:B------:R-:W-:-:S06]  /*13610*/  FFMA.FTZ R72, R92, R72, R152 ;  /* 0x000000485c487223 */ /* 0x000fcc0000010098 */
[----:B------:R-:W-:Y:S08]  /*13620*/  MUFU.EX2 R86, R86 ;  /* 0x0000005600567308 */ /* 0x000ff00000000800 */
        /* <DEDUP_REMOVED lines=21> */
[C---:B---3--:R-:W-:Y:S01]  /*13780*/  FMUL.FTZ R11, R92.reuse, R11 ;  /* 0x0000000b5c0b7220 */ /* 0x048fe20000410000 */
[C---:B------:R-:W-:Y:S01]  /*13790*/  FMUL.FTZ R10, R92.reuse, R10 ;  /* 0x0000000a5c0a7220 */ /* 0x040fe20000410000 */
[C---:B--2---:R-:W-:Y:S01]  /*137a0*/  FMUL.FTZ R9, R92.reuse, R9 ;  /* 0x000000095c097220 */ /* 0x044fe20000410000 */
[----:B------:R-:W-:Y:S01]  /*137b0*/  FMUL.FTZ R8, R92, R8 ;  /* 0x000000085c087220 */ /* 0x000fe20000410000 */
[----:B------:R-:W0:Y:S01]  /*137c0*/  MUFU.EX2 R165, R165 ;  /* 0x000000a500a57308 */ /* 0x000e220000000800 */
[----:B-1----:R-:W-:Y:S01]  /*137d0*/  FADD.FTZ R38, R155, R34 ;  /* 0x000000229b267221 */ /* 0x002fe20000010000 */
[----:B------:R-:W-:Y:S01]  /*137e0*/  FADD.FTZ R34, R154, R35 ;  /* 0x000000239a227221 */ /* 0x000fe20000010000 */
[C---:B------:R-:W-:Y:S01]  /*137f0*/  FMUL.FTZ R21, R92.reuse, R21 ;  /* 0x000000155c157220 */ /* 0x040fe20000410000 */
[C---:B------:R-:W-:Y:S01]  /*13800*/  FMUL.FTZ R20, R92.reuse, R20 ;  /* 0x000000145c147220 */ /* 0x040fe20000410000 */
[----:B------:R-:W2:Y:S03]  /*13810*/  LDL.64 R30, [R1+0x3e0] ;  /* 0x0003e000011e7983 */ /* 0x000ea60000100a00 */
[----:B------:R-:W1:Y:S01]  /*13820*/  MUFU.EX2 R106, R106 ;  /* 0x0000006a006a7308 */ /* 0x000e620000000800 */
[----:B----4-:R-:W-:Y:S01]  /*13830*/  FADD.FTZ R38, R105, R38 ;  /* 0x0000002669267221 */ /* 0x010fe20000010000 */
[----:B------:R-:W-:Y:S01]  /*13840*/  FADD.FTZ R35, R111, R34 ;  /* 0x000000226f237221 */ /* 0x000fe20000010000 */
[----:B------:R-:W-:Y:S01]  /*13850*/  FMUL.FTZ R83, R92, R83 ;  /* 0x000000535c537220 */ /* 0x000fe20000410000 */
[----:B------:R-:W-:-:S04]  /*13860*/  FMUL.FTZ R45, R69, R45 ;  /* 0x0000002d452d7220 */ /* 0x000fc80000410000 */
[----:B------:R-:W3:Y:S01]  /*13870*/  MUFU.EX2 R167, R167 ;  /* 0x000000a700a77308 */ /* 0x000ee20000000800 */
[----:B0-----:R-:W-:Y:S01]  /*13880*/  FADD.FTZ R39, R165, R38 ;  /* 0x00000026a5277221 */ /* 0x001fe20000010000 */
[----:B------:R-:W-:Y:S01]  /*13890*/  FADD.FTZ R35, R164, R35 ;  /* 0x00000023a4237221 */ /* 0x000fe20000010000 */
[C---:B------:R-:W-:Y:S01]  /*138a0*/  FMUL.FTZ R65, R92.reuse, R65 ;  /* 0x000000415c417220 */ /* 0x040fe20000410000 */
[----:B------:R-:W-:Y:S01]  /*138b0*/  FMUL.FTZ R64, R92, R64 ;  /* 0x000000405c407220 */ /* 0x000fe20000410000 */
[----:B------:R-:W-:-:S03]  /*138c0*/  FMUL.FTZ R44, R69, R44 ;  /* 0x0000002c452c7220 */ /* 0x000fc60000410000 */
[----:B------:R-:W0:Y:S01]  /*138d0*/  MUFU.EX2 R107, R107 ;  /* 0x0000006b006b7308 */ /* 0x000e220000000800 */
[----:B-1----:R-:W-:Y:S01]  /*138e0*/  FADD.FTZ R34, R106, R39 ;  /* 0x000000276a227221 */ /* 0x002fe20000010000 */
[----:B------:R-:W-:Y:S01]  /*138f0*/  FADD.FTZ R35, R112, R35 ;  /* 0x0000002370237221 */ /* 0x000fe20000010000 */
[C---:B------:R-:W-:Y:S01]  /*13900*/  FMUL.FTZ R5, R92.reuse, R5 ;  /* 0x000000055c057220 */ /* 0x040fe20000410000 */
[C---:B------:R-:W-:Y:S01]  /*13910*/  FMUL.FTZ R4, R92.reuse, R4 ;  /* 0x000000045c047220 */ /* 0x040fe20000410000 */
[C---:B------:R-:W-:Y:S01]  /*13920*/  FMUL.FTZ R49, R92.reuse, R49 ;  /* 0x000000315c317220 */ /* 0x040fe20000410000 */
[C---:B------:R-:W-:Y:S01]  /*13930*/  FMUL.FTZ R48, R92.reuse, R48 ;  /* 0x000000305c307220 */ /* 0x040fe20000410000 */
[----:B------:R-:W-:Y:S01]  /*13940*/  FMUL.FTZ R53, R92, R53 ;  /* 0x000000355c357220 */ /* 0x000fe20000410000 */
[----:B------:R-:W1:Y:S01]  /*13950*/  MUFU.EX2 R169, R169 ;  /* 0x000000a900a97308 */ /* 0x000e620000000800 */
[----:B---3--:R-:W-:Y:S01]  /*13960*/  FADD.FTZ R38, R167, R34 ;  /* 0x00000022a7267221 */ /* 0x008fe20000010000 */
[----:B------:R-:W-:Y:S01]  /*13970*/  FADD.FTZ R34, R166, R35 ;  /* 0x00000023a6227221 */ /* 0x000fe20000010000 */
[C---:B------:R-:W-:Y:S01]  /*13980*/  FMUL.FTZ R52, R92.reuse, R52 ;  /* 0x000000345c347220 */ /* 0x040fe20000410000 */
[C---:B------:R-:W-:Y:S01]  /*13990*/  FMUL.FTZ R57, R92.reuse, R57 ;  /* 0x000000395c397220 */ /* 0x040fe20000410000 */
[----:B------:R-:W-:-:S03]  /*139a0*/  FMUL.FTZ R56, R92, R56 ;  /* 0x000000385c387220 */ /* 0x000fc60000410000 */
[----:B------:R-:W3:Y:S01]  /*139b0*/  MUFU.EX2 R116, R116 ;  /* 0x0000007400747308 */ /* 0x000ee20000000800 */
[----:B0-----:R-:W-:Y:S01]  /*139c0*/  FADD.FTZ R38, R107, R38 ;  /* 0x000000266b267221 */ /* 0x001fe20000010000 */
[----:B------:R-:W-:Y:S01]  /*139d0*/  FADD.FTZ R35, R113, R34 ;  /* 0x0000002271237221 */ /* 0x000fe20000010000 */
[C---:B------:R-:W-:Y:S01]  /*139e0*/  FMUL.FTZ R61, R92.reuse, R61 ;  /* 0x0000003d5c3d7220 */ /* 0x040fe20000410000 */
[C---:B------:R-:W-:Y:S01]  /*139f0*/  FMUL.FTZ R60, R92.reuse, R60 ;  /* 0x0000003c5c3c7220 */ /* 0x040fe20000410000 */
[C---:B------:R-:W-:Y:S01]  /*13a00*/  FMUL.FTZ R25, R92.reuse, R25 ;  /* 0x000000195c197220 */ /* 0x040fe20000410000 */
[C---:B------:R-:W-:Y:S01]  /*13a10*/  FMUL.FTZ R24, R92.reuse, R24 ;  /* 0x000000185c187220 */ /* 0x040fe20000410000 */
[----:B------:R-:W-:Y:S01]  /*13a20*/  FMUL.FTZ R29, R92, R29 ;  /* 0x0000001d5c1d7220 */ /* 0x000fe20000410000 */
        /* <DEDUP_REMOVED lines=13> */
[C---:B------:R-:W-:Y:S01]  /*13b00*/  FMUL.FTZ R7, R92.reuse, R7 ;  /* 0x000000075c077220 */ /* 0x040fe20000410000 */
[C---:B------:R-:W-:Y:S01]  /*13b10*/  FMUL.FTZ R6, R92.reuse, R6 ;  /* 0x000000065c067220 */ /* 0x040fe20000410000 */
[----:B------:R-:W-:Y:S01]  /*13b20*/  FMUL.FTZ R82, R92, R82 ;  /* 0x000000525c527220 */ /* 0x000fe20000410000 */
[----:B------:R-:W3:Y:S01]  /*13b30*/  MUFU.EX2 R173, R173 ;  /* 0x000000ad00ad7308 */ /* 0x000ee20000000800 */
[----:B------:R-:W-:Y:S01]  /*13b40*/  FFMA.FTZ R118, R71, R115, -R118 ;  /* 0x0000007347767223 */ /* 0x000fe20000010876 */
[----:B0-----:R-:W-:Y:S01]  /*13b50*/  FADD.FTZ R34, R171, R34 ;  /* 0x00000022ab227221 */ /* 0x001fe20000010000 */
[----:B------:R-:W4:Y:S04]  /*13b60*/  LDL.64 R46, [R1+0x248] ;  /* 0x00024800012e7983 */ /* 0x000f280000100a00 */
[----:B------:R-:W4:Y:S01]  /*13b70*/  LDL.64 R50, [R1+0x268] ;  /* 0x0002680001327983 */ /* 0x000f220000100a00 */
[----:B------:R-:W0:Y:S01]  /*13b80*/  MUFU.EX2 R122, R122 ;  /* 0x0000007a007a7308 */ /* 0x000e220000000800 */
[----:B------:R-:W-:Y:S01]  /*13b90*/  FADD.FTZ R35, R110, R35 ;  /* 0x000000236e237221 */ /* 0x000fe20000010000 */
[----:B-1----:R-:W-:Y:S01]  /*13ba0*/  FADD.FTZ R34, R117, R34 ;  /* 0x0000002275227221 */ /* 0x002fe20000010000 */
[----:B------:R-:W2:Y:S04]  /*13bb0*/  LDL.64 R66, [R1+0x3c0] ;  /* 0x0003c00001427983 */ /* 0x000ea80000100a00 */
[----:B------:R-:W4:Y:S01]  /*13bc0*/  LDL.64 R58, [R1+0x2a8] ;  /* 0x0002a800013a7983 */ /* 0x000f220000100a00 */
[----:B------:R-:W1:Y:S01]  /*13bd0*/  MUFU.EX2 R115, R54 ;  /* 0x0000003600737308 */ /* 0x000e620000000800 */
[----:B------:R-:W-:Y:S01]  /*13be0*/  FADD.FTZ R35, R170, R35 ;  /* 0x00000023aa237221 */ /* 0x000fe20000010000 */
[----:B---3--:R-:W-:Y:S01]  /*13bf0*/  FADD.FTZ R39, R173, R34 ;  /* 0x00000022ad277221 */ /* 0x008fe20000010000 */
[----:B------:R-:W3:Y:S05]  /*13c00*/  LDL.64 R62, [R1+0x348] ;  /* 0x00034800013e7983 */ /* 0x000eea0000100a00 */
[----:B------:R-:W1:Y:S01]  /*13c10*/  MUFU.EX2 R175, R175 ;  /* 0x000000af00af7308 */ /* 0x000e620000000800 */
[----:B------:R-:W-:Y:S01]  /*13c20*/  FADD.FTZ R35, R172, R35 ;  /* 0x00000023ac237221 */ /* 0x000fe20000010000 */
[----:B0-----:R-:W-:-:S06]  /*13c30*/  FADD.FTZ R34, R122, R39 ;  /* 0x000000277a227221 */ /* 0x001fcc0000010000 */
[----:B------:R-:W0:Y:S01]  /*13c40*/  MUFU.EX2 R121, R121 ;  /* 0x0000007900797308 */ /* 0x000e220000000800 */
[----:B------:R-:W-:Y:S01]  /*13c50*/  FADD.FTZ R35, R86, R35 ;  /* 0x0000002356237221 */ /* 0x000fe20000010000 */
[----:B-1----:R-:W-:-:S06]  /*13c60*/  FADD.FTZ R38, R115, R34 ;  /* 0x0000002273267221 */ /* 0x002fcc0000010000 */
[----:B------:R-:W1:Y:S01]  /*13c70*/  MUFU.EX2 R177, R177 ;  /* 0x000000b100b17308 */ /* 0x000e620000000800 */
[----:B------:R-:W-:Y:S01]  /*13c80*/  FADD.FTZ R34, R174, R35 ;  /* 0x00000023ae227221 */ /* 0x000fe20000010000 */
[----:B------:R-:W-:-:S06]  /*13c90*/  FADD.FTZ R38, R175, R38 ;  /* 0x00000026af267221 */ /* 0x000fcc0000010000 */
        /* <DEDUP_REMOVED lines=14> */
[----:B-1----:R-:W-:Y:S01]  /*13d80*/  FADD.FTZ R38, R181, R38 ;  /* 0x00000026b5267221 */ /* 0x002fe20000010000 */
[----:B------:R1:W-:Y:S04]  /*13d90*/  STL.64 [R1+0x2d0], R64 ;  /* 0x0002d04001007387 */ /* 0x0003e80000100a00 */
[----:B------:R1:W-:Y:S01]  /*13da0*/  STL.64 [R1+0x380], R4 ;  /* 0x0003800401007387 */ /* 0x0003e20000100a00 */
[----:B------:R-:W1:Y:S01]  /*13db0*/  MUFU.EX2 R118, R118 ;  /* 0x0000007600767308 */ /* 0x000e620000000800 */
[----:B------:R-:W-:Y:S01]  /*13dc0*/  FADD.FTZ R35, R180, R35 ;  /* 0x00000023b4237221 */ /* 0x000fe20000010000 */
[----:B------:R-:W-:Y:S01]  /*13dd0*/  FADD.FTZ R38, R119, R38 ;  /* 0x0000002677267221 */ /* 0x000fe20000010000 */
[----:B------:R-:W-:Y:S02]  /*13de0*/  STL.64 [R1+0x3f8], R44 ;  /* 0x0003f82c01007387 */ /* 0x000fe40000100a00 */
[----:B------:R-:W-:-:S02]  /*13df0*/  FADD.FTZ R35, R90, R35 ;  /* 0x000000235a237221 */ /* 0x000fc40000010000 */
[----:B------:R-:W-:Y:S01]  /*13e00*/  STL.64 [R1+0x200], R74 ;  /* 0x0002004a01007387 */ /* 0x000fe20000100a00 */
[----:B0-----:R-:W-:Y:S01]  /*13e10*/  FADD.FTZ R43, R183, R38 ;  /* 0x00000026b72b7221 */ /* 0x001fe20000010000 */
[----:B------:R-:W-:Y:S01]  /*13e20*/  FADD.FTZ R39, R182, R35 ;  /* 0x00000023b6277221 */ /* 0x000fe20000010000 */
[C---:B-1----:R-:W-:Y:S01]  /*13e30*/  FMUL.FTZ R65, R92.reuse, R13 ;  /* 0x0000000d5c417220 */ /* 0x042fe20000410000 */
[----:B------:R-:W-:Y:S01]  /*13e40*/  FMUL.FTZ R64, R92, R12 ;  /* 0x0000000c5c407220 */ /* 0x000fe20000410000 */
[----:B------:R-:W-:Y:S01]  /*13e50*/  STL.64 [R1+0x210], R76 ;  /* 0x0002104c01007387 */ /* 0x000fe20000100a00 */
[----:B------:R-:W-:Y:S01]  /*13e60*/  FADD.FTZ R34, R68, R39 ;  /* 0x0000002744227221 */ /* 0x000fe20000010000 */
[----:B------:R-:W-:Y:S02]  /*13e70*/  FADD.FTZ R35, R118, R43 ;  /* 0x0000002b76237221 */ /* 0x000fe40000010000 */
[----:B------:R-:W-:Y:S01]  /*13e80*/  STL.64 [R1+0x220], R78 ;  /* 0x0002204e01007387 */ /* 0x000fe20000100a00 */
[C---:B------:R-:W-:Y:S01]  /*13e90*/  FMUL.FTZ R5, R92.reuse, R15 ;  /* 0x0000000f5c057220 */ /* 0x040fe20000410000 */
[----:B------:R-:W-:-:S02]  /*13ea0*/  FMUL.FTZ R4, R92, R14 ;  /* 0x0000000e5c047220 */ /* 0x000fc40000410000 */
[----:B------:R0:W-:Y:S04]  /*13eb0*/  STL.64 [R1+0x1e0], R34 ;  /* 0x0001e02201007387 */ /* 0x0001e80000100a00 */
[----:B------:R1:W-:Y:S04]  /*13ec0*/  STL.64 [R1+0x280], R48 ;  /* 0x0002803001007387 */ /* 0x0003e80000100a00 */
        /* <DEDUP_REMOVED lines=14> */
[----:B0-----:R-:W3:Y:S04]  /*13fb0*/  LDL.64 R34, [R1+0x208] ;  /* 0x0002080001227983 */ /* 0x001ee80000100a00 */
[----:B------:R-:W3:Y:S04]  /*13fc0*/  LDL.64 R38, [R1+0x218] ;  /* 0x0002180001267983 */ /* 0x000ee80000100a00 */
[----:B------:R-:W3:Y:S04]  /*13fd0*/  LDL.64 R42, [R1+0x228] ;  /* 0x00022800012a7983 */ /* 0x000ee80000100a00 */
[----:B------:R-:W3:Y:S04]  /*13fe0*/  LDL.64 R44, [R1+0x238] ;  /* 0x00023800012c7983 */ /* 0x000ee80000100a00 */
[----:B-1----:R-:W3:Y:S04]  /*13ff0*/  LDL.64 R48, [R1+0x258] ;  /* 0x0002580001307983 */ /* 0x002ee80000100a00 */
        /* <DEDUP_REMOVED lines=22> */
[----:B------:R0:W-:Y:S04]  /*14160*/  STL.64 [R1+0x2e0], R82 ;  /* 0x0002e05201007387 */ /* 0x0001e80000100a00 */
[----:B0-----:R-:W3:Y:S04]  /*14170*/  LDL R82, [R1+0x28] ;  /* 0x0000280001527983 */ /* 0x001ee80000100800 */
[----:B------:R0:W-:Y:S04]  /*14180*/  STL.64 [R1+0x390], R4 ;  /* 0x0003900401007387 */ /* 0x0001e80000100a00 */
[----:B0-----:R0:W5:Y:S01]  /*14190*/  LDL.64 R4, [R1+0x1b8] ;  /* 0x0001b80001047983 */ /* 0x0011620000100a00 */
        /* <DEDUP_REMOVED lines=20> */
[C---:B----4-:R-:W-:Y:S01]  /*142e0*/  FMUL.FTZ R47, R69.reuse, R47 ;  /* 0x0000002f452f7220 */ /* 0x050fe20000410000 */
[C---:B------:R-:W-:Y:S01]  /*142f0*/  FMUL.FTZ R46, R69.reuse, R46 ;  /* 0x0000002e452e7220 */ /* 0x040fe20000410000 */
[C---:B------:R-:W-:Y:S01]  /*14300*/  FMUL.FTZ R51, R69.reuse, R51 ;  /* 0x0000003345337220 */ /* 0x040fe20000410000 */
[C---:B------:R-:W-:Y:S01]  /*14310*/  FMUL.FTZ R50, R69.reuse, R50 ;  /* 0x0000003245327220 */ /* 0x040fe20000410000 */
[C---:B------:R-:W-:Y:S01]  /*14320*/  FMUL.FTZ R59, R69.reuse, R59 ;  /* 0x0000003b453b7220 */ /* 0x040fe20000410000 */
        /* <DEDUP_REMOVED lines=14> */
[----:B------:R0:W-:Y:S04]  /*14410*/  STL.64 [R1+0x248], R46 ;  /* 0x0002482e01007387 */ /* 0x0001e80000100a00 */
[----:B------:R0:W-:Y:S04]  /*14420*/  STL.64 [R1+0x268], R50 ;  /* 0x0002683201007387 */ /* 0x0001e80000100a00 */
[----:B------:R0:W-:Y:S04]  /*14430*/  STL.64 [R1+0x2a8], R58 ;  /* 0x0002a83a01007387 */ /* 0x0001e80000100a00 */
        /* <DEDUP_REMOVED lines=111> */
.L_x_12033:
[----:B------:R-:W-:Y:S05]  /*14b30*/  BSYNC B0 ;  /* 0x0000000000007941 */ /* 0x000fea0003800000 */
.L_x_12032:
        /* <DEDUP_REMOVED lines=8> */
.L_x_12035:
[----:B------:R-:W-:Y:S05]  /*14bc0*/  BSYNC B0 ;  /* 0x0000000000007941 */ /* 0x000fea0003800000 */
.L_x_12034:
[----:B------:R-:W-:Y:S04]  /*14bd0*/  BSSY B0, `(.L_x_12036) ;  /* 0x0000004000007945 */ /* 0x000fe80003800000 */
[----:B-1----:R-:W-:Y:S05]  /*14be0*/  @P0 BRA `(.L_x_12037) ;  /* 0x0000000000080947 */ /* 0x002fea0003800000 */
[----:B------:R-:W1:Y:S02]  /*14bf0*/  SYNCS.PHASECHK.TRANS64.TRYWAIT P0, [R4+URZ], R5 ;  /* 0x00000005040075a7 */ /* 0x000e64000800017f */
[----:B-1----:R-:W-:Y:S05]  /*14c00*/  @!P0 BRA `(.L_x_12038) ;  /* 0x0000019800448947 */ /* 0x002fea0003800000 */
.L_x_12037:
[----:B------:R-:W-:Y:S05]  /*14c10*/  BSYNC B0 ;  /* 0x0000000000007941 */ /* 0x000fea0003800000 */
.L_x_12036:
[----:B------:R-:W2:Y:S01]  /*14c20*/  S2R R137, SR_TID.X ;  /* 0x0000000000897919 */ /* 0x000ea20000002100 */
[----:B------:R-:W3:Y:S04]  /*14c30*/  LDL R6, [R1+0x200] ;  /* 0x0002000001067983 */ /* 0x000ee80000100800 */
[----:B------:R-:W4:Y:S04]  /*14c40*/  LDL R7, [R1+0x204] ;  /* 0x0002040001077983 */ /* 0x000f280000100800 */
[----:B------:R-:W4:Y:S04]  /*14c50*/  LDL R8, [R1+0x208] ;  /* 0x0002080001087983 */ /* 0x000f280000100800 */
[----:B------:R-:W4:Y:S04]  /*14c60*/  LDL R9, [R1+0x20c] ;  /* 0x00020c0001097983 */ /* 0x000f280000100800 */
[----:B------:R-:W4:Y:S04]  /*14c70*/  LDL R10, [R1+0x210] ;  /* 0x00021000010a7983 */ /* 0x000f280000100800 */
[----:B------:R-:W4:Y:S04]  /*14c80*/  LDL R11, [R1+0x214] ;  /* 0x00021400010b7983 */ /* 0x000f280000100800 */
[----:B------:R-:W4:Y:S01]  /*14c90*/  LDL R12, [R1+0x218] ;  /* 0x00021800010c7983 */ /* 0x000f220000100800 */
[----:B--2---:R-:W-:-:S03]  /*14ca0*/  SHF.R.U32.HI R140, RZ, 0x7, R137 ;  /* 0x00000007ff8c7819 */ /* 0x004fc60000011689 */
        /* <DEDUP_REMOVED lines=121> */
[----:B01----:R-:W-:Y:S01]  /*15440*/  VIADD R4, R140, 0x8 ;  /* 0x000000088c047836 */ /* 0x003fe20000000000 */
[----:B------:R-:W-:Y:S05]  /*15450*/  WARPSYNC.ALL ;  /* 0x0000000000007948 */ /* 0x000fea0003800000 */
[----:B------:R0:W-:Y:S01]  /*15460*/  BAR.SYNC.DEFER_BLOCKING R4, 0x100 ;  /* 0x000400040000751d */ /* 0x0001e20000010000 */
[----:B------:R-:W-:-:S02]  /*15470*/  IMAD.U32 R5, RZ, RZ, UR45 ;  /* 0x0000002dff057e24 */ /* 0x000fc4000f8e00ff */
[----:B0-----:R-:W-:-:S06]  /*15480*/  IMAD.U32 R4, RZ, RZ, UR44 ;  /* 0x0000002cff047e24 */ /* 0x001fcc000f8e00ff */
[----:B------:R-:W2:Y:S04]  /*15490*/  LD.E.64 R4, desc[UR42][R4.64+0x80] ;  /* 0x0000802a04047980 */ /* 0x000ea8000c101b00 */
[----:B---3--:R0:W-:Y:S04]  /*154a0*/  STL [R1+0x200], R6 ;  /* 0x0002000601007387 */ /* 0x0081e80000100800 */
[----:B----4-:R1:W-:Y:S04]  /*154b0*/  STL [R1+0x204], R7 ;  /* 0x0002040701007387 */ /* 0x0103e80000100800 */
[----:B------:R-:W-:Y:S04]  /*154c0*/  STL [R1+0x208], R8 ;  /* 0x0002080801007387 */ /* 0x000fe80000100800 */
[----:B0-----:R-:W3:Y:S04]  /*154d0*/  LDL R6, [R1+0x68] ;  /* 0x0000680001067983 */ /* 0x001ee80000100800 */
[----:B-1----:R-:W4:Y:S04]  /*154e0*/  LDL R7, [R1+0x1b8] ;  /* 0x0001b80001077983 */ /* 0x002f280000100800 */
        /* <DEDUP_REMOVED lines=158> */
[----:B------:R-:W-:-:S02]  /*15ed0*/  ISETP.NE.U32.AND P0, PT, R6, RZ, PT ;  /* 0x000000ff0600720c */ /* 0x000fc40003f05070 */
[----:B------:R-:W-:Y:S02]  /*15ee0*/  R2UR UR7, R5 ;  /* 0x00000000050772ca */ /* 0x000fe400000e0000 */
[----:B------:R-:W-:-:S09]  /*15ef0*/  R2UR UR6, R4 ;  /* 0x00000000040672ca */ /* 0x000fd200000e0000 */
[----:B------:R-:W-:Y:S01]  /*15f00*/  VOTEU.ANY UP0, P0 ;  /* 0x00000000003f7886 */ /* 0x000fe20000000100 */
[----:B------:R-:W-:Y:S02]  /*15f10*/  VIADD R6, R4, 0x80 ;  /* 0x0000008004067836 */ /* 0x000fe40000000000 */
        /* <DEDUP_REMOVED lines=497> */
.L_x_12040:
[----:B------:R-:W-:Y:S05]  /*17e30*/  BSYNC B0 ;  /* 0x0000000000007941 */ /* 0x000fea0003800000 */
.L_x_12039:
        /* <DEDUP_REMOVED lines=9> */
.L_x_12022:
[----:B------:R-:W-:-:S13]  /*17ed0*/  ISETP.GE.AND P0, PT, R0, R195, PT ;  /* 0x000000c30000720c */ /* 0x000fda0003f06270 */
[----:B------:R-:W-:Y:S05]  /*17ee0*/  @!P0 BRA `(.L_x_12042) ;  /* 0x0000006c00808947 */ /* 0x000fea0003800000 */
.L_x_12071:
[----:B------:R-:W2:Y:S04]  /*17ef0*/  LDL R4, [R1+0x1b8] ;  /* 0x0001b80001047983 */ /* 0x000ea80000100800 */
[----:B01----:R-:W3:Y:S01]  /*17f00*/  LDL R2, [R1+0x1c0] ;  /* 0x0001c00001027983 */ /* 0x003ee20000100800 */
        /* <DEDUP_REMOVED lines=20> */
.L_x_12044:
[----:B------:R-:W-:Y:S05]  /*18050*/  BSYNC B0 ;  /* 0x0000000000007941 */ /* 0x000fea0003800000 */
.L_x_12043:
[----:B------:R-:W-:Y:S02]  /*18060*/  IMAD.U32 R8, RZ, RZ, UR44 ;  /* 0x0000002cff087e24 */ /* 0x000fe4000f8e00ff */
[----:B------:R-:W-:-:S05]  /*18070*/  IMAD.U32 R9, RZ, RZ, UR45 ;  /* 0x0000002dff097e24 */ /* 0x000fca000f8e00ff */
        /* <DEDUP_REMOVED lines=14> */
.L_x_12046:
[----:B------:R-:W-:Y:S05]  /*18160*/  BSYNC B0 ;  /* 0x0000000000007941 */ /* 0x000fea0003800000 */
.L_x_12045:
        /* <DEDUP_REMOVED lines=10> */
.L_x_12048:
[----:B------:R-:W-:Y:S05]  /*18210*/  BSYNC B0 ;  /* 0x0000000000007941 */ /* 0x000fea0003800000 */
.L_x_12047:
[----:B-----5:R-:W2:Y:S04]  /*18220*/  LDL R11, [R1+0x1b8] ;  /* 0x0001b800010b7983 */ /* 0x020ea80000100800 */
[----:B------:R-:W2:Y:S01]  /*18230*/  LDL.64 R2, [R1+0x78] ;  /* 0x0000780001027983 */ /* 0x000ea20000100a00 */
[----:B------:R-:W-:Y:S05]  /*18240*/  WARPSYNC.ALL ;  /* 0x0000000000007948 */ /* 0x000fea0003800000 */
[----:B------:R-:W3:Y:S04]  /*18250*/  LDL.64 R12, [R1+0x70] ;  /* 0x00007000010c7983 */ /* 0x000ee80000100a00 */
[----:B0-----:R-:W4:Y:S04]  /*18260*/  LDL.64 R4, [R1+0x70] ;  /* 0x0000700001047983 */ /* 0x001f280000100a00 */
[----:B------:R-:W4:Y:S01]  /*18270*/  LDL.64 R6, [R1+0x70] ;  /* 0x0000700001067983 */ /* 0x000f220000100a00 */
[----:B--2---:R-:W-:-:S03]  /*18280*/  IMAD R2, R11, 0x300, R2 ;  /* 0x000003000b027824 */ /* 0x004fc600078e0202 */
[----:B------:R-:W2:Y:S01]  /*18290*/  LDL.64 R8, [R1+0x70] ;  /* 0x0000700001087983 */ /* 0x000ea20000100a00 */
[----:B------:R-:W-:Y:S01]  /*182a0*/  R2UR UR7, R3 ;  /* 0x00000000030772ca */ /* 0x000fe200000e0000 */
[----:B------:R-:W-:Y:S01]  /*182b0*/  WARPGROUP.ARRIVE ;  /* 0x00000000000079c5 */ /* 0x000fe20000000000 */
[C---:B------:R-:W-:Y:S01]  /*182c0*/  R2UR UR6, R2.reuse ;  /* 0x00000000020672ca */ /* 0x040fe200000e0000 */
[----:B------:R-:W-:-:S04]  /*182d0*/  VIADD R10, R2, 0x2 ;  /* 0x00000002020a7836 */ /* 0x000fc80000000000 */
[----:B------:R-:W0:Y:S01]  /*182e0*/  S2R R14, SR_TID.X ;  /* 0x00000000000e7919 */ /* 0x000e220000002100 */
[----:B------:R-:W-:Y:S01]  /*182f0*/  IMAD.MOV.U32 R11, RZ, RZ, R3 ;  /* 0x000000ffff0b7224 */ /* 0x000fe200078e0003 */
[----:B------:R1:W-:Y:S01]  /*18300*/  STL [R1+0x60], RZ ;  /* 0x000060ff01007387 */ /* 0x0003e20000100800 */
[----:B0-----:R-:W-:Y:S02]  /*18310*/  SHF.R.U32.HI R14, RZ, 0x7, R14 ;  /* 0x00000007ff0e7819 */ /* 0x001fe4000001160e */
[----:B---3--:R-:W-:Y:S02]  /*18320*/  R2UR UR4, R12 ;  /* 0x000000000c0472ca */ /* 0x008fe400000e0000 */
[----:B------:R-:W-:Y:S01]  /*18330*/  R2UR UR5, R13 ;  /* 0x000000000d0572ca */ /* 0x000fe200000e0000 */
[----:B----4-:R-:W-:Y:S02]  /*18340*/  VIADD R4, R4, 0x2 ;  /* 0x0000000204047836 */ /* 0x010fe40000000000 */
[----:B------:R-:W-:-:S02]  /*18350*/  VIADD R6, R6, 0x4 ;  /* 0x0000000406067836 */ /* 0x000fc40000000000 */
        /* <DEDUP_REMOVED lines=12> */
[----:B------:R-:W-:Y:S01]  /*18420*/  R2UR UR6, R4 ;  /* 0x00000000040672ca */ /* 0x000fe200000e0000 */
[----:B------:R-:W-:Y:S01]  /*18430*/  IMAD.U32 R4, RZ, RZ, UR44 ;  /* 0x0000002cff047e24 */ /* 0x000fe2000f8e00ff */
[----:B------:R-:W-:Y:S01]  /*18440*/  R2UR UR7, R5 ;  /* 0x00000000050772ca */ /* 0x000fe200000e0000 */
[----:B------:R-:W-:Y:S01]  /*18450*/  IMAD.U32 R5, RZ, RZ, UR45 ;  /* 0x0000002dff057e24 */ /* 0x000fe2000f8e00ff */
[----:B------:R-:W-:Y:S02]  /*18460*/  R2UR UR4, R6 ;  /* 0x00000000060472ca */ /* 0x000fe400000e0000 */
[----:B------:R-:W-:Y:S02]  /*18470*/  R2UR UR5, R7 ;  /* 0x00000000070572ca */ /* 0x000fe400000e0000 */
[----:B------:R-:W-:Y:S01]  /*18480*/  IADD3 R7, -R14, 0xb, RZ ;  /* 0x0000000b0e077810 */ /* 0x000fe20007ffe1ff */
[----:B------:R-:W-:-:S02]  /*18490*/  WARPGROUP.DEPBAR.LE gsb0, 0x0 ;  /* 0x00008000000079c5 */ /* 0x000fc40000010000 */
[----:B------:R-:W-:-:S08]  /*184a0*/  WARPGROUP.ARRIVE ;  /* 0x00000000000079c5 */ /* 0x000fd00000000000 */
[----:B------:R-:W-:Y:S01]  /*184b0*/  HGMMA.64x96x16.F32.BF16 R24, gdesc[UR4], R24, gsb0 ;  /* 0x01600000041879f0 */ /* 0x000fe20008001818 */
[----:B------:R-:W-:Y:S01]  /*184c0*/  R2UR UR6, R2 ;  /* 0x00000000020672ca */ /* 0x000fe200000e0000 */
[----:B------:R-:W-:Y:S01]  /*184d0*/  IMAD.MOV.U32 R2, RZ, RZ, 0x1 ;  /* 0x00000001ff027424 */ /* 0x000fe200078e00ff */
[----:B------:R-:W-:Y:S02]  /*184e0*/  R2UR UR7, R3 ;  /* 0x00000000030772ca */ /* 0x000fe400000e0000 */
[----:B------:R-:W-:Y:S01]  /*184f0*/  R2UR UR4, R8 ;  /* 0x00000000080472ca */ /* 0x000fe200000e0000 */
[----:B------:R1:W5:Y:S01]  /*18500*/  LDL R3, [R1+0x1b8] ;  /* 0x0001b80001037983 */ /* 0x0003620000100800 */
[----:B------:R-:W-:-:S03]  /*18510*/  R2UR UR5, R9 ;  /* 0x00000000090572ca */ /* 0x000fc600000e0000 */
[----:B------:R1:W-:Y:S04]  /*18520*/  STL [R1+0x60], R2 ;  /* 0x0000600201007387 */ /* 0x0003e80000100800 */
[----:B------:R1:W-:Y:S04]  /*18530*/  STL [R1+0x60], R2 ;  /* 0x0000600201007387 */ /* 0x0003e80000100800 */
[----:B------:R1:W-:Y:S04]  /*18540*/  STL [R1+0x60], R2 ;  /* 0x0000600201007387 */ /* 0x0003e80000100800 */
[----:B------:R1:W-:Y:S01]  /*18550*/  STL [R1+0x60], R2 ;  /* 0x0000600201007387 */ /* 0x0003e20000100800 */
[----:B------:R-:W-:-:S02]  /*18560*/  WARPGROUP.DEPBAR.LE gsb0, 0x0 ;  /* 0x00008000000079c5 */ /* 0x000fc40000010000 */
[----:B------:R-:W-:-:S06]  /*18570*/  WARPGROUP.ARRIVE ;  /* 0x00000000000079c5 */ /* 0x000fcc0000000000 */
        /* <DEDUP_REMOVED lines=9> */
.L_x_12051:
[----:B------:R-:W-:Y:S05]  /*18610*/  BSYNC B0 ;  /* 0x0000000000007941 */ /* 0x000fea0003800000 */
.L_x_12050:
        /* <DEDUP_REMOVED lines=10> */
[----:B------:R-:W0:Y:S04]  /*186c0*/  LDL R76, [R1+0x10c] ;  /* 0x00010c00014c7983 */ /* 0x000e280000100800 */
[----:B------:R-:W2:Y:S04]  /*186d0*/  LDL R74, [R1+0x50] ;  /* 0x00005000014a7983 */ /* 0x000ea80000100800 */
[----:B------:R-:W3:Y:S04]  /*186e0*/  LDL.64 R12, [R1+0x130] ;  /* 0x00013000010c7983 */ /* 0x000ee80000100a00 */
[----:B------:R-:W4:Y:S04]  /*186f0*/  LDL R75, [R1+0x138] ;  /* 0x00013800014b7983 */ /* 0x000f280000100800 */
[----:B------:R-:W4:Y:S04]  /*18700*/  LDL.128 R8, [R1+0x120] ;  /* 0x0001200001087983 */ /* 0x000f280000100c00 */
[----:B------:R-:W4:Y:S01]  /*18710*/  LDL.128 R4, [R1+0x110] ;  /* 0x0001100001047983 */ /* 0x000f220000100c00 */
[----:B------:R-:W-:Y:S01]  /*18720*/  BSSY B0, `(.L_x_12052) ;  /* 0x0000040000007945 */ /* 0x000fe20003800000 */
[----:B0-----:R-:W-:-:S04]  /*18730*/  SHF.R.S32.HI R3, RZ, 0x1f, R76 ;  /* 0x0000001fff037819 */ /* 0x001fc8000001144c */
        /* <DEDUP_REMOVED lines=16> */
[----:B--2---:R-:W-:Y:S01]  /*18840*/  IMAD R74, R74, 0x8, R3 ;  /* 0x000000084a4a7824 */ /* 0x004fe200078e0203 */
[----:B------:R-:W-:Y:S01]  /*18850*/  LEA.HI R3, R79, R79, RZ, 0x1 ;  /* 0x0000004f4f037211 */ /* 0x000fe200078f08ff */
[----:B------:R-:W-:Y:S01]  /*18860*/  IMAD.IADD R73, R72, 0x1, -R73 ;  /* 0x0000000148497824 */ /* 0x000fe200078e0a49 */
[----:B------:R-:W-:-:S02]  /*18870*/  LOP3.LUT R14, R14, 0x3fffffe, RZ, 0xc0, !PT ;  /* 0x03fffffe0e0e7812 */ /* 0x000fc400078ec0ff */
[----:B------:R-:W-:Y:S01]  /*18880*/  LOP3.LUT R20, R3, 0x1ffffffe, RZ, 0xc0, !PT ;  /* 0x1ffffffe03147812 */ /* 0x000fe200078ec0ff */
[----:B------:R-:W-:Y:S01]  /*18890*/  IMAD.U32 R73, R74, 0x10, R73 ;  /* 0x000000104a497824 */ /* 0x000fe200078e0049 */
[----:B---3--:R-:W-:Y:S01]  /*188a0*/  ISETP.NE.AND P0, PT, R12, 0x1, PT ;  /* 0x000000010c00780c */ /* 0x008fe20003f05270 */
[----:B------:R-:W-:Y:S02]  /*188b0*/  IMAD.IADD R14, R77, 0x1, -R14 ;  /* 0x000000014d0e7824 */ /* 0x000fe400078e0a0e */
[----:B------:R-:W-:Y:S02]  /*188c0*/  IMAD.IADD R20, R79, 0x1, -R20 ;  /* 0x000000014f147824 */ /* 0x000fe400078e0a14 */
[----:B------:R-:W-:-:S04]  /*188d0*/  IMAD R73, R14, 0x40, R73 ;  /* 0x000000400e497824 */ /* 0x000fc800078e0249 */
[----:B------:R-:W-:-:S04]  /*188e0*/  IMAD R20, R20, 0x8, R73 ;  /* 0x0000000814147824 */ /* 0x000fc800078e0249 */
[----:B------:R-:W-:-:S05]  /*188f0*/  @P0 IMAD.HI.U32 R12, R20, R13, RZ ;  /* 0x0000000d140c0227 */ /* 0x000fca00078e00ff */
[----:B----4-:R-:W-:Y:S01]  /*18900*/  @P0 SHF.R.U32.HI R20, RZ, R75, R12 ;  /* 0x0000004bff140219 */ /* 0x010fe2000001160c */
        /* <DEDUP_REMOVED lines=26> */
.L_x_12055:
[----:B------:R-:W-:-:S13]  /*18ab0*/  ISETP.NE.AND P0, PT, R9, 0x1, PT ;  /* 0x000000010900780c */ /* 0x000fda0003f05270 */
[----:B------:R-:W-:-:S05]  /*18ac0*/  @P0 IMAD.HI.U32 R8, R7, R10, RZ ;  /* 0x0000000a07080227 */ /* 0x000fca00078e00ff */
[----:B------:R-:W-:-:S07]  /*18ad0*/  @P0 SHF.R.U32.HI R7, RZ, R11, R8 ;  /* 0x0000000bff070219 */ /* 0x000fce0000011608 */
.L_x_12056:
[----:B------:R-:W-:Y:S05]  /*18ae0*/  BSYNC B1 ;  /* 0x0000000000017941 */ /* 0x000fea0003800000 */
.L_x_12054:
[----:B------:R-:W-:-:S05]  /*18af0*/  IMAD R8, R7, R9, R74 ;  /* 0x0000000907087224 */ /* 0x000fca00078e024a */
[----:B------:R-:W-:Y:S02]  /*18b00*/  VIMNMX R3, R3, R8, !PT ;  /* 0x0000000803037248 */ /* 0x000fe40007fe0100 */
[----:B------:R-:W-:-:S07]  /*18b10*/  VIADDMNMX R6, R8, R9, R6, PT ;  /* 0x0000000908067246 */ /* 0x000fce0003800106 */
.L_x_12053:
[----:B------:R-:W-:Y:S05]  /*18b20*/  BSYNC B0 ;  /* 0x0000000000007941 */ /* 0x000fea0003800000 */
.L_x_12052:
[C---:B------:R-:W-:Y:S01]  /*18b30*/  ISETP.GE.AND P0, PT, R72.reuse, 0x2, PT ;  /* 0x000000024800780c */ /* 0x040fe20003f06270 */
[----:B------:R-:W-:Y:S01]  /*18b40*/  BSSY B0, `(.L_x_12057) ;  /* 0x0000088000007945 */ /* 0x000fe20003800000 */
[C---:B------:R-:W-:Y:S02]  /*18b50*/  ISETP.GE.AND P4, PT, R72.reuse, 0xa, PT ;  /* 0x0000000a4800780c */ /* 0x040fe40003f86270 */
        /* <DEDUP_REMOVED lines=109> */
[----:B------:R-:W-:Y:S02]  /*19230*/  ISETP.GT.AND P6, PT, R3, 0x59, !P6 ;  /* 0x000000590300780c */ /* 0x000fe400077c4270 */
[----:B------:R-:W0:Y:S02]  /*19240*/  SHFL.IDX PT, R3, R20, 0x1, 0x1c1f ;  /* 0x003c1f0014037f89 */ /* 0x000e2400000e0000 */
[----:B------:R-:W-:-:S04]  /*19250*/  ISETP.LT.OR P6, PT, R6, 0x5a, P6 ;  /* 0x0000005a0600780c */ /* 0x000fc800037c1670 */
[----:B------:R-:W-:Y:S02]  /*19260*/  FSEL R29, R69, -INF , !P6 ;  /* 0xff800000451d7808 */ /* 0x000fe40007000000 */
[----:B------:R-:W-:Y:S01]  /*19270*/  ISETP.GE.AND P6, PT, R9, 0x1, PT ;  /* 0x000000010900780c */ /* 0x000fe20003fc6270 */
[--C-:B0-----:R-:W-:Y:S02]  /*19280*/  IMAD.IADD R6, R14, 0x1, R3.reuse ;  /* 0x000000010e067824 */ /* 0x101fe400078e0203 */
[----:B------:R-:W-:-:S10]  /*19290*/  IMAD.IADD R8, R12, 0x1, R3 ;  /* 0x000000010c087824 */ /* 0x000fd400078e0203 */
        /* <DEDUP_REMOVED lines=11> */
.L_x_12060:
[----:B------:R-:W-:-:S13]  /*19350*/  ISETP.NE.AND P6, PT, R9, 0x1, PT ;  /* 0x000000010900780c */ /* 0x000fda0003fc5270 */
[----:B------:R-:W-:-:S05]  /*19360*/  @P6 IMAD.HI.U32 R10, R4, R10, RZ ;  /* 0x0000000a040a6227 */ /* 0x000fca00078e00ff */
[----:B------:R-:W-:-:S07]  /*19370*/  @P6 SHF.R.U32.HI R4, RZ, R11, R10 ;  /* 0x0000000bff046219 */ /* 0x000fce000001160a */
.L_x_12061:
[----:B------:R-:W-:Y:S05]  /*19380*/  BSYNC B1 ;  /* 0x0000000000017941 */ /* 0x000fea0003800000 */
.L_x_12059:
[----:B------:R-:W-:-:S05]  /*19390*/  IMAD R3, R4, R9, R74 ;  /* 0x0000000904037224 */ /* 0x000fca00078e024a */
[----:B------:R-:W-:Y:S02]  /*193a0*/  VIADDMNMX R6, R3, R9, R6, PT ;  /* 0x0000000903067246 */ /* 0x000fe40003800106 */
[----:B------:R-:W-:-:S07]  /*193b0*/  VIMNMX R8, R8, R3, !PT ;  /* 0x0000000308087248 */ /* 0x000fce0007fe0100 */
.L_x_12058:
[----:B------:R-:W-:Y:S05]  /*193c0*/  BSYNC B0 ;  /* 0x0000000000007941 */ /* 0x000fea0003800000 */
.L_x_12057:
[C---:B------:R-:W-:Y:S01]  /*193d0*/  ISETP.GT.AND P0, PT, R8.reuse, 0x1, !P0 ;  /* 0x000000010800780c */ /* 0x040fe20004704270 */
[----:B------:R-:W2:Y:S01]  /*193e0*/  LDL R111, [R1+0x1f0] ;  /* 0x0001f000016f7983 */ /* 0x000ea20000100800 */
[----:B------:R-:W-:Y:S02]  /*193f0*/  ISETP.GT.AND P1, PT, R8, 0x8, !P1 ;  /* 0x000000080800780c */ /* 0x000fe40004f24270 */
[C---:B------:R-:W-:Y:S01]  /*19400*/  ISETP.LT.OR P0, PT, R6.reuse, 0x2, P0 ;  /* 0x000000020600780c */ /* 0x040fe20000701670 */
[----:B------:R-:W3:Y:S01]  /*19410*/  LDL.64 R64, [R1+0x210] ;  /* 0x0002100001407983 */ /* 0x000ee20000100a00 */
[----:B------:R-:W-:Y:S02]  /*19420*/  ISETP.LT.OR P1, PT, R6, 0x9, P1 ;  /* 0x000000090600780c */ /* 0x000fe40000f21670 */
[----:B------:R-:W-:Y:S01]  /*19430*/  FSEL R27, R27, -INF , !P0 ;  /* 0xff8000001b1b7808 */ /* 0x000fe20004000000 */
[----:B------:R-:W4:Y:S01]  /*19440*/  LDL.64 R68, [R1+0x3f0] ;  /* 0x0003f00001447983 */ /* 0x000f220000100a00 */
[----:B------:R-:W-:-:S02]  /*19450*/  ISETP.NE.AND P0, PT, R73, RZ, PT ;  /* 0x000000ff4900720c */ /* 0x000fc40003f05270 */
[----:B------:R-:W-:Y:S01]  /*19460*/  FSEL R95, R30, -INF , !P1 ;  /* 0xff8000001e5f7808 */ /* 0x000fe20004800000 */
[----:B------:R-:W2:Y:S01]  /*19470*/  LDL.64 R72, [R1+0x1d0] ;  /* 0x0001d00001487983 */ /* 0x000ea20000100a00 */
[----:B------:R-:W-:Y:S02]  /*19480*/  ISETP.GT.AND P0, PT, R8, 0x9, !P0 ;  /* 0x000000090800780c */ /* 0x000fe40004704270 */
[----:B------:R-:W-:Y:S02]  /*19490*/  ISETP.NE.AND P1, PT, R77, RZ, PT ;  /* 0x000000ff4d00720c */ /* 0x000fe40003f25270 */
[----:B------:R-:W-:Y:S02]  /*194a0*/  ISETP.LT.OR P0, PT, R6, 0xa, P0 ;  /* 0x0000000a0600780c */ /* 0x000fe40000701670 */
[----:B------:R-:W-:Y:S02]  /*194b0*/  ISETP.NE.AND P6, PT, R36, RZ, PT ;  /* 0x000000ff2400720c */ /* 0x000fe40003fc5270 */
[----:B------:R-:W-:-:S02]  /*194c0*/  FSEL R80, R31, -INF , !P0 ;  /* 0xff8000001f507808 */ /* 0x000fc40004000000 */
        /* <DEDUP_REMOVED lines=8> */
[----:B------:R-:W-:Y:S01]  /*19550*/  ISETP.GT.AND P0, PT, R8, 0x18, !P1 ;  /* 0x000000180800780c */ /* 0x000fe20004f04270 */
[----:B------:R-:W4:Y:S01]  /*19560*/  LDL.64 R34, [R1+0x2f0] ;  /* 0x0002f00001227983 */ /* 0x000f220000100a00 */
        /* <DEDUP_REMOVED lines=8> */
[----:B------:R-:W4:Y:S03]  /*195f0*/  LDL.64 R38, [R1+0x2c0] ;  /* 0x0002c00001267983 */ /* 0x000f260000100a00 */
        /* <DEDUP_REMOVED lines=38> */
[----:B------:R-:W-:Y:S02]  /*19860*/  ISETP.GT.AND P0, PT, R8, 0x41, !P1 ;  /* 0x000000410800780c */ /* 0x000fe40004f04270 */
[----:B------:R-:W-:Y:S02]  /*19870*/  ISETP.NE.AND P1, PT, R86, RZ, PT ;  /* 0x000000ff5600720c */ /* 0x000fe40003f25270 */
[----:B------:R-:W-:-:S04]  /*19880*/  ISETP.LT.OR P0, PT, R6, 0x42, P0 ;  /* 0x000000420600780c */ /* 0x000fc80000701670 */
[----:B------:R-:W-:Y:S02]  /*19890*/  FSEL R98, R59, -INF , !P0 ;  /* 0xff8000003b627808 */ /* 0x000fe40004000000 */
[C---:B------:R-:W-:Y:S01]  /*198a0*/  ISETP.GT.AND P0, PT, R8.reuse, RZ, !P6 ;  /* 0x000000ff0800720c */ /* 0x040fe20007704270 */
[----:B------:R-:W4:Y:S01]  /*198b0*/  LDL.64 R58, [R1+0x340] ;  /* 0x00034000013a7983 */ /* 0x000f220000100a00 */
[----:B------:R-:W-:Y:S02]  /*198c0*/  ISETP.GT.AND P2, PT, R8, 0x49, !P2 ;  /* 0x000000490800780c */ /* 0x000fe40005744270 */
[----:B------:R-:W-:Y:S02]  /*198d0*/  ISETP.LT.OR P0, PT, R6, 0x1, P0 ;  /* 0x000000010600780c */ /* 0x000fe40000701670 */
[----:B------:R-:W-:Y:S02]  /*198e0*/  ISETP.GT.AND P3, PT, R8, 0x50, !P3 ;  /* 0x000000500800780c */ /* 0x000fe40005f64270 */
[----:B------:R-:W-:-:S02]  /*198f0*/  FSEL R49, R26, -INF , !P0 ;  /* 0xff8000001a317808 */ /* 0x000fc40004000000 */
[----:B--2---:R-:W-:Y:S02]  /*19900*/  FMNMX.FTZ R4, R61, R72, !PT ;  /* 0x000000483d047209 */ /* 0x004fe40007810000 */
[----:B------:R-:W-:Y:S02]  /*19910*/  ISETP.GT.AND P4, PT, R8, 0x51, !P4 ;  /* 0x000000510800780c */ /* 0x000fe40006784270 */
[----:B------:R-:W-:Y:S02]  /*19920*/  FMNMX.FTZ R4, R89, R4, !PT ;  /* 0x0000000459047209 */ /* 0x000fe40007810000 */
        /* <DEDUP_REMOVED lines=30> */
[----:B------:R-:W-:-:S04]  /*19b10*/  FMNMX.FTZ R10, R90, R5, !PT ;  /* 0x000000055a0a7209 */ /* 0x000fc80007810000 */
        /* <DEDUP_REMOVED lines=12> */
[----:B------:R-:W-:Y:S02]  /*19be0*/  FMNMX.FTZ R4, R28, R9, !PT ;  /* 0x000000091c047209 */ /* 0x000fe40007810000 */
[----:B------:R-:W-:Y:S02]  /*19bf0*/  ISETP.LT.OR P3, PT, R6, 0x51, P3 ;  /* 0x000000510600780c */ /* 0x000fe40001f61670 */
[----:B------:R-:W-:Y:S02]  /*19c00*/  FSEL R108, R63, -INF , !P2 ;  /* 0xff8000003f6c7808 */ /* 0x000fe40005000000 */
[----:B------:R-:W-:Y:S01]  /*19c10*/  FMNMX.FTZ R5, R99, R10, !PT ;  /* 0x0000000a63057209 */ /* 0x000fe20007810000 */
[----:B------:R-:W2:Y:S01]  /*19c20*/  LDL.64 R62, [R1+0x200] ;  /* 0x00020000013e7983 */ /* 0x000ea20000100a00 */
[----:B------:R-:W-:-:S02]  /*19c30*/  FMNMX.FTZ R4, R29, R4, !PT ;  /* 0x000000041d047209 */ /* 0x000fc40007810000 */
[----:B------:R-:W-:Y:S02]  /*19c40*/  ISETP.GT.AND P5, PT, R8, 0x58, !P5 ;  /* 0x000000580800780c */ /* 0x000fe40006fa4270 */
[----:B------:R-:W-:Y:S02]  /*19c50*/  ISETP.LT.OR P4, PT, R6, 0x52, P4 ;  /* 0x000000520600780c */ /* 0x000fe40002781670 */
[----:B------:R-:W-:Y:S02]  /*19c60*/  FSEL R109, R66, -INF , !P3 ;  /* 0xff800000426d7808 */ /* 0x000fe40005800000 */
[----:B------:R-:W-:Y:S01]  /*19c70*/  FMNMX.FTZ R10, R108, R5, !PT ;  /* 0x000000056c0a7209 */ /* 0x000fe20007810000 */
[----:B------:R-:W0:Y:S01]  /*19c80*/  SHFL.BFLY PT, R9, R4, 0x2, 0x1f ;  /* 0x0c401f0004097f89 */ /* 0x000e2200000e0000 */
[----:B------:R-:W-:Y:S02]  /*19c90*/  ISETP.GT.AND P0, PT, R8, 0x59, !P6 ;  /* 0x000000590800780c */ /* 0x000fe40007704270 */
[----:B------:R-:W-:-:S02]  /*19ca0*/  ISETP.LT.OR P5, PT, R6, 0x59, P5 ;  /* 0x000000590600780c */ /* 0x000fc40002fa1670 */
[----:B------:R-:W-:Y:S02]  /*19cb0*/  FSEL R110, R67, -INF , !P4 ;  /* 0xff800000436e7808 */ /* 0x000fe40006000000 */
[----:B------:R-:W-:Y:S01]  /*19cc0*/  FMNMX.FTZ R5, R109, R10, !PT ;  /* 0x0000000a6d057209 */ /* 0x000fe20007810000 */
[----:B------:R-:W3:Y:S01]  /*19cd0*/  LDL.64 R66, [R1+0x1e0] ;  /* 0x0001e00001427983 */ /* 0x000ee20000100a00 */
[----:B------:R-:W-:Y:S02]  /*19ce0*/  ISETP.LT.OR P0, PT, R6, 0x5a, P0 ;  /* 0x0000005a0600780c */ /* 0x000fe40000701670 */
[----:B------:R-:W-:Y:S01]  /*19cf0*/  FSEL R70, R70, -INF , !P5 ;  /* 0xff80000046467808 */ /* 0x000fe20006800000 */
[----:B------:R-:W4:Y:S01]  /*19d00*/  LDL.64 R10, [R1+0x3f8] ;  /* 0x0003f800010a7983 */ /* 0x000f220000100a00 */
[----:B------:R-:W-:Y:S02]  /*19d10*/  FMNMX.FTZ R5, R110, R5, !PT ;  /* 0x000000056e057209 */ /* 0x000fe40007810000 */
[----:B------:R-:W-:-:S02]  /*19d20*/  FSEL R71, R71, -INF , !P0 ;  /* 0xff80000047477808 */ /* 0x000fc40004000000 */
[----:B------:R-:W-:-:S04]  /*19d30*/  FMNMX.FTZ R6, R70, R5, !PT ;  /* 0x0000000546067209 */ /* 0x000fc80007810000 */
[----:B------:R-:W-:-:S05]  /*19d40*/  FMNMX.FTZ R5, R71, R6, !PT ;  /* 0x0000000647057209 */ /* 0x000fca0007810000 */
[----:B------:R1:W-:Y:S04]  /*19d50*/  STL.64 [R1+0x1d0], R4 ;  /* 0x0001d00401007387 */ /* 0x0003e80000100a00 */
[----:B------:R-:W2:Y:S01]  /*19d60*/  LDL R30, [R1+0x1d4] ;  /* 0x0001d400011e7983 */ /* 0x000ea20000100800 */
[----:B0-----:R-:W-:-:S05]  /*19d70*/  FMNMX.FTZ R9, R4, R9, !PT ;  /* 0x0000000904097209 */ /* 0x001fca0007810000 */
[----:B------:R-:W0:Y:S04]  /*19d80*/  SHFL.BFLY PT, R12, R9, 0x1, 0x1f ;  /* 0x0c201f00090c7f89 */ /* 0x000e2800000e0000 */
[----:B-1----:R-:W4:Y:S01]  /*19d90*/  LDL.64 R4, [R1+0x220] ;  /* 0x0002200001047983 */ /* 0x002f220000100a00 */
[----:B0-----:R-:W-:-:S03]  /*19da0*/  FMNMX.FTZ R6, R9, R12, !PT ;  /* 0x0000000c09067209 */ /* 0x001fc60007810000 */
[----:B------:R-:W4:Y:S04]  /*19db0*/  LDL.64 R8, [R1+0x240] ;  /* 0x0002400001087983 */ /* 0x000f280000100a00 */
[----:B------:R-:W-:Y:S04]  /*19dc0*/  STL [R1+0x1d0], R6 ;  /* 0x0001d00601007387 */ /* 0x000fe80000100800 */
[----:B------:R-:W3:Y:S04]  /*19dd0*/  LDL R48, [R1+0x1d0] ;  /* 0x0001d00001307983 */ /* 0x000ee80000100800 */
[----:B--2---:R-:W0:Y:S02]  /*19de0*/  SHFL.BFLY PT, R31, R30, 0x2, 0x1f ;  /* 0x0c401f001e1f7f89 */ /* 0x004e2400000e0000 */
[----:B0-----:R-:W-:-:S02]  /*19df0*/  FMNMX.FTZ R92, R31, R30, !PT ;  /* 0x0000001e1f5c7209 */ /* 0x001fc40007810000 */
[----:B------:R-:W2:Y:S04]  /*19e00*/  LDL.64 R30, [R1+0x2d0] ;  /* 0x0002d000011e7983 */ /* 0x000ea80000100a00 */
[----:B------:R-:W0:Y:S01]  /*19e10*/  SHFL.BFLY PT, R51, R92, 0x1, 0x1f ;  /* 0x0c201f005c337f89 */ /* 0x000e2200000e0000 */
[----:B---3--:R-:W-:Y:S01]  /*19e20*/  FMUL.FTZ R26, R111, R48 ;  /* 0x000000306f1a7220 */ /* 0x008fe20000410000 */
[----:B------:R-:W-:-:S04]  /*19e30*/  FSETP.NEU.FTZ.AND P0, PT, R48, -INF , PT ;  /* 0xff8000003000780b */ /* 0x000fc80003f1d000 */
[----:B------:R-:W-:-:S05]  /*19e40*/  FSEL R26, R26, RZ, P0 ;  /* 0x000000ff1a1a7208 */ /* 0x000fca0000000000 */
[-CC-:B------:R-:W-:Y:S01]  /*19e50*/  FFMA.FTZ R84, R53, R111.reuse, -R26.reuse ;  /* 0x0000006f35547223 */ /* 0x180fe2000001081a */
[----:B------:R-:W-:Y:S01]  /*19e60*/  FSEL R53, R48, RZ, P0 ;  /* 0x000000ff30357208 */ /* 0x000fe20000000000 */
        /* <DEDUP_REMOVED lines=25> */
[CC--:B------:R-:W-:Y:S01]  /*1a000*/  FMUL.FTZ R26, R92.reuse, R111.reuse ;  /* 0x0000006f5c1a7220 */ /* 0x0c0fe20000410000 */
[----:B------:R-:W-:Y:S01]  /*1a010*/  FSETP.NEU.FTZ.AND P0, PT, R92, -INF , PT ;  /* 0xff8000005c00780b */ /* 0x000fe20003f1d000 */
[----:B------:R-:W3:Y:S01]  /*1a020*/  LDL.64 R60, [R1+0x280] ;  /* 0x00028000013c7983 */ /* 0x000ee20000100a00 */
[----:B------:R-:W-:-:S02]  /*1a030*/  FMUL.FTZ R107, R72, R111 ;  /* 0x0000006f486b7220 */ /* 0x000fc40000410000 */
[----:B------:R-:W-:Y:S01]  /*1a040*/  FSEL R72, R26, RZ, P0 ;  /* 0x000000ff1a487208 */ /* 0x000fe20000000000 */
[----:B------:R-:W4:Y:S04]  /*1a050*/  LDL.64 R36, [R1+0x2b0] ;  /* 0x0002b00001247983 */ /* 0x000f280000100a00 */
        /* <DEDUP_REMOVED lines=14> */
[----:B------:R-:W-:-:S03]  /*1a140*/  FFMA.FTZ R153, R27, R111, -R72 ;  /* 0x0000006f1b997223 */ /* 0x000fc60000010848 */
[----:B------:R-:W2:Y:S01]  /*1a150*/  LDL.64 R26, [R1+0x390] ;  /* 0x00039000011a7983 */ /* 0x000ea20000100a00 */
[-CC-:B------:R-:W-:Y:S01]  /*1a160*/  FFMA.FTZ R102, R91, R111.reuse, -R72.reuse ;  /* 0x0000006f5b667223 */ /* 0x180fe20000010848 */
[-CC-:B------:R-:W-:Y:S02]  /*1a170*/  FFMA.FTZ R101, R90, R111.reuse, -R72.reuse ;  /* 0x0000006f5a657223 */ /* 0x180fe40000010848 */
[----:B------:R-:W2:Y:S01]  /*1a180*/  LDL.64 R90, [R1+0x3b0] ;  /* 0x0003b000015a7983 */ /* 0x000ea20000100a00 */
[-CC-:B------:R-:W-:Y:S01]  /*1a190*/  FFMA.FTZ R169, R78, R111.reuse, -R72.reuse ;  /* 0x0000006f4ea97223 */ /* 0x180fe20000010848 */
[----:B------:R-:W-:Y:S01]  /*1a1a0*/  FSEL R78, R92, RZ, P0 ;  /* 0x000000ff5c4e7208 */ /* 0x000fe20000000000 */
[-CC-:B------:R-:W-:Y:S01]  /*1a1b0*/  FFMA.FTZ R165, R3, R111.reuse, -R72.reuse ;  /* 0x0000006f03a57223 */ /* 0x180fe20000010848 */
[----:B------:R-:W-:-:S03]  /*1a1c0*/  FFMA.FTZ R3, R93, R111, -R72 ;  /* 0x0000006f5d037223 */ /* 0x000fc60000010848 */
[----:B------:R-:W-:-:S04]  /*1a1d0*/  FADD.FTZ R78, R73, -R78 ;  /* 0x8000004e494e7221 */ /* 0x000fc80000010000 */
[----:B------:R-:W-:Y:S01]  /*1a1e0*/  FMUL.FTZ R93, R111, R78 ;  /* 0x0000004e6f5d7220 */ /* 0x000fe20000410000 */
[----:B------:R-:W-:Y:S01]  /*1a1f0*/  MUFU.EX2 R152, R152 ;  /* 0x0000009800987308 */ /* 0x000fe20000000800 */
[----:B------:R-:W-:-:S07]  /*1a200*/  FFMA.FTZ R155, R95, R111, -R72 ;  /* 0x0000006f5f9b7223 */ /* 0x000fce0000010848 */
[----:B------:R-:W0:Y:S01]  /*1a210*/  MUFU.EX2 R107, R107 ;  /* 0x0000006b006b7308 */ /* 0x000e220000000800 */
[----:B------:R-:W-:-:S07]  /*1a220*/  FFMA.FTZ R80, R80, R111, -R72 ;  /* 0x0000006f50507223 */ /* 0x000fce0000010848 */
[----:B------:R-:W-:Y:S08]  /*1a230*/  MUFU.EX2 R81, R81 ;  /* 0x0000005100517308 */ /* 0x000ff00000000800 */
[----:B------:R-:W1:Y:S08]  /*1a240*/  MUFU.EX2 R93, R93 ;  /* 0x0000005d005d7308 */ /* 0x000e700000000800 */
[----:B------:R-:W1:Y:S08]  /*1a250*/  MUFU.EX2 R89, R89 ;  /* 0x0000005900597308 */ /* 0x000e700000000800 */
[----:B------:R-:W1:Y:S08]  /*1a260*/  MUFU.EX2 R153, R153 ;  /* 0x0000009900997308 */ /* 0x000e700000000800 */
[----:B------:R-:W1:Y:S08]  /*1a270*/  MUFU.EX2 R154, R154 ;  /* 0x0000009a009a7308 */ /* 0x000e700000000800 */
[----:B------:R-:W1:Y:S01]  /*1a280*/  MUFU.EX2 R155, R155 ;  /* 0x0000009b009b7308 */ /* 0x000e620000000800 */
[----:B------:R-:W-:Y:S01]  /*1a290*/  FFMA.FTZ R183, R70, R111, -R72 ;  /* 0x0000006f46b77223 */ /* 0x000fe20000010848 */
[----:B0-----:R-:W-:-:S06]  /*1a2a0*/  FFMA.FTZ R66, R107, R66, R152 ;  /* 0x000000426b427223 */ /* 0x001fcc0000010098 */
[----:B------:R-:W0:Y:S01]  /*1a2b0*/  MUFU.EX2 R106, R106 ;  /* 0x0000006a006a7308 */ /* 0x000e220000000800 */
[----:B-1----:R-:W-:Y:S01]  /*1a2c0*/  FFMA.FTZ R70, R67, R93, R81 ;  /* 0x0000005d43467223 */ /* 0x002fe20000010051 */
[----:B------:R-:W-:-:S06]  /*1a2d0*/  FFMA.FTZ R167, R77, R111, -R72 ;  /* 0x0000006f4da77223 */ /* 0x000fcc0000010848 */
[----:B------:R-:W1:Y:S01]  /*1a2e0*/  MUFU.EX2 R80, R80 ;  /* 0x0000005000507308 */ /* 0x000e620000000800 */
[----:B------:R-:W-:Y:S01]  /*1a2f0*/  FADD.FTZ R67, R89, R66 ;  /* 0x0000004259437221 */ /* 0x000fe20000010000 */
[----:B------:R-:W-:-:S06]  /*1a300*/  FADD.FTZ R70, R153, R70 ;  /* 0x0000004699467221 */ /* 0x000fcc0000010000 */
[----:B------:R-:W1:Y:S08]  /*1a310*/  MUFU.EX2 R164, R164 ;  /* 0x000000a400a47308 */ /* 0x000e700000000800 */
[----:B------:R-:W1:Y:S01]  /*1a320*/  MUFU.EX2 R165, R165 ;  /* 0x000000a500a57308 */ /* 0x000e620000000800 */
[----:B------:R-:W-:Y:S01]  /*1a330*/  FADD.FTZ R67, R154, R67 ;  /* 0x000000439a437221 */ /* 0x000fe20000010000 */
[----:B------:R-:W-:-:S06]  /*1a340*/  FADD.FTZ R73, R155, R70 ;  /* 0x000000469b497221 */ /* 0x000fcc0000010000 */
[----:B------:R-:W1:Y:S08]  /*1a350*/  MUFU.EX2 R105, R105 ;  /* 0x0000006900697308 */ /* 0x000e700000000800 */
[----:B------:R-:W1:Y:S01]  /*1a360*/  MUFU.EX2 R3, R3 ;  /* 0x0000000300037308 */ /* 0x000e620000000800 */
[----:B0-----:R-:W-:Y:S01]  /*1a370*/  FADD.FTZ R67, R106, R67 ;  /* 0x000000436a437221 */ /* 0x001fe20000010000 */
[----:B-1----:R-:W-:-:S06]  /*1a380*/  FADD.FTZ R66, R80, R73 ;  /* 0x0000004950427221 */ /* 0x002fcc0000010000 */
[----:B------:R-:W0:Y:S08]  /*1a390*/  MUFU.EX2 R166, R166 ;  /* 0x000000a600a67308 */ /* 0x000e300000000800 */
[----:B------:R-:W1:Y:S01]  /*1a3a0*/  MUFU.EX2 R167, R167 ;  /* 0x000000a700a77308 */ /* 0x000e620000000800 */
[----:B------:R-:W-:Y:S01]  /*1a3b0*/  FADD.FTZ R70, R164, R67 ;  /* 0x00000043a4467221 */ /* 0x000fe20000010000 */
[----:B------:R-:W-:-:S06]  /*1a3c0*/  FADD.FTZ R66, R165, R66 ;  /* 0x00000042a5427221 */ /* 0x000fcc0000010000 */
[----:B------:R-:W1:Y:S01]  /*1a3d0*/  MUFU.EX2 R104, R104 ;  /* 0x0000006800687308 */ /* 0x000e620000000800 */
[----:B------:R-:W-:-:S07]  /*1a3e0*/  FFMA.FTZ R171, R79, R111, -R72 ;  /* 0x0000006f4fab7223 */ /* 0x000fce0000010848 */
[----:B------:R-:W1:Y:S01]  /*1a3f0*/  MUFU.EX2 R102, R102 ;  /* 0x0000006600667308 */ /* 0x000e620000000800 */
[----:B------:R-:W-:Y:S01]  /*1a400*/  FADD.FTZ R67, R105, R70 ;  /* 0x0000004669437221 */ /* 0x000fe20000010000 */
        /* <DEDUP_REMOVED lines=9> */
[----:B------:R-:W-:Y:S01]  /*1a4a0*/  FADD.FTZ R67, R104, R67 ;  /* 0x0000004368437221 */ /* 0x000fe20000010000 */
[----:B------:R-:W-:-:S06]  /*1a4b0*/  FADD.FTZ R66, R102, R73 ;  /* 0x0000004966427221 */ /* 0x000fcc0000010000 */
[----:B------:R-:W2:Y:S01]  /*1a4c0*/  MUFU.EX2 R170, R170 ;  /* 0x000000aa00aa7308 */ /* 0x000ea20000000800 */
[----:B------:R-:W-:-:S07]  /*1a4d0*/  FFMA.FTZ R75, R75, R111, -R72 ;  /* 0x0000006f4b4b7223 */ /* 0x000fce0000010848 */
[----:B------:R-:W-:Y:S01]  /*1a4e0*/  MUFU.EX2 R88, R88 ;  /* 0x0000005800587308 */ /* 0x000fe20000000800 */
[-CC-:B------:R-:W-:Y:S01]  /*1a4f0*/  FFMA.FTZ R175, R76, R111.reuse, -R72.reuse ;  /* 0x0000006f4caf7223 */ /* 0x180fe20000010848 */
[----:B------:R-:W-:-:S06]  /*1a500*/  FFMA.FTZ R179, R99, R111, -R72 ;  /* 0x0000006f63b37223 */ /* 0x000fcc0000010848 */
[----:B------:R-:W-:Y:S01]  /*1a510*/  MUFU.EX2 R172, R172 ;  /* 0x000000ac00ac7308 */ /* 0x000fe20000000800 */
[----:B------:R-:W-:-:S07]  /*1a520*/  FFMA.FTZ R94, R94, R111, -R72 ;  /* 0x0000006f5e5e7223 */ /* 0x000fce0000010848 */
[----:B------:R-:W-:Y:S01]  /*1a530*/  MUFU.EX2 R87, R87 ;  /* 0x0000005700577308 */ /* 0x000fe20000000800 */
[----:B------:R-:W-:-:S07]  /*1a540*/  FFMA.FTZ R177, R97, R111, -R72 ;  /* 0x0000006f61b17223 */ /* 0x000fce0000010848 */
[----:B------:R-:W-:Y:S08]  /*1a550*/  MUFU.EX2 R174, R174 ;  /* 0x000000ae00ae7308 */ /* 0x000ff00000000800 */
[----:B------:R-:W-:Y:S08]  /*1a560*/  MUFU.EX2 R86, R86 ;  /* 0x0000005600567308 */ /* 0x000ff00000000800 */
        /* <DEDUP_REMOVED lines=8> */
[----:B------:R-:W-:Y:S08]  /*1a5f0*/  MUFU.EX2 R180, R180 ;  /* 0x000000b400b47308 */ /* 0x000ff00000000800 */
[----:B------:R-:W-:Y:S01]  /*1a600*/  MUFU.EX2 R82, R82 ;  /* 0x0000005200527308 */ /* 0x000fe20000000800 */
[C---:B------:R-:W-:Y:S01]  /*1a610*/  FMUL.FTZ R63, R107.reuse, R63 ;  /* 0x0000003f6b3f7220 */ /* 0x040fe20000410000 */
[----:B------:R-:W-:-:S06]  /*1a620*/  FMUL.FTZ R62, R107, R62 ;  /* 0x0000003e6b3e7220 */ /* 0x000fcc0000410000 */
[----:B------:R-:W-:Y:S01]  /*1a630*/  MUFU.EX2 R182, R182 ;  /* 0x000000b600b67308 */ /* 0x000fe20000000800 */
[C---:B------:R-:W-:Y:S01]  /*1a640*/  FMUL.FTZ R65, R107.reuse, R65 ;  /* 0x000000416b417220 */ /* 0x040fe20000410000 */
[C---:B------:R-:W-:Y:S01]  /*1a650*/  FMUL.FTZ R64, R107.reuse, R64 ;  /* 0x000000406b407220 */ /* 0x040fe20000410000 */
[C---:B---3--:R-:W-:Y:S01]  /*1a660*/  FMUL.FTZ R61, R107.reuse, R61 ;  /* 0x0000003d6b3d7220 */ /* 0x048fe20000410000 */
[C---:B------:R-:W-:Y:S01]  /*1a670*/  FMUL.FTZ R60, R107.reuse, R60 ;  /* 0x0000003c6b3c7220 */ /* 0x040fe20000410000 */
[C---:B----4-:R-:W-:Y:S01]  /*1a680*/  FMUL.FTZ R37, R107.reuse, R37 ;  /* 0x000000256b257220 */ /* 0x050fe20000410000 */
[C---:B------:R-:W-:Y:S01]  /*1a690*/  FMUL.FTZ R36, R107.reuse, R36 ;  /* 0x000000246b247220 */ /* 0x040fe20000410000 */
[----:B------:R-:W-:Y:S01]  /*1a6a0*/  FMUL.FTZ R39, R107, R39 ;  /* 0x000000276b277220 */ /* 0x000fe20000410000 */
[----:B------:R-:W3:Y:S01]  /*1a6b0*/  MUFU.EX2 R171, R171 ;  /* 0x000000ab00ab7308 */ /* 0x000ee20000000800 */
[----:B------:R-:W-:Y:S01]  /*1a6c0*/  FADD.FTZ R70, R168, R67 ;  /* 0x00000043a8467221 */ /* 0x000fe20000010000 */
[----:B------:R-:W-:Y:S01]  /*1a6d0*/  FADD.FTZ R66, R169, R66 ;  /* 0x00000042a9427221 */ /* 0x000fe20000010000 */
[----:B------:R-:W-:Y:S01]  /*1a6e0*/  FFMA.FTZ R96, R108, R111, -R72 ;  /* 0x0000006f6c607223 */ /* 0x000fe20000010848 */
[C---:B------:R-:W-:Y:S01]  /*1a6f0*/  FMUL.FTZ R38, R107.reuse, R38 ;  /* 0x000000266b267220 */ /* 0x040fe20000410000 */
[C---:B------:R-:W-:Y:S01]  /*1a700*/  FMUL.FTZ R69, R107.reuse, R69 ;  /* 0x000000456b457220 */ /* 0x040fe20000410000 */
[----:B------:R-:W-:Y:S01]  /*1a710*/  FMUL.FTZ R68, R107, R68 ;  /* 0x000000446b447220 */ /* 0x000fe20000410000 */
[----:B------:R-:W-:Y:S01]  /*1a720*/  FMUL.FTZ R11, R93, R11 ;  /* 0x0000000b5d0b7220 */ /* 0x000fe20000410000 */
[----:B------:R-:W4:Y:S01]  /*1a730*/  MUFU.EX2 R100, R100 ;  /* 0x0000006400647308 */ /* 0x000f220000000800 */
[----:B0-----:R-:W-:Y:S01]  /*1a740*/  FADD.FTZ R67, R103, R70 ;  /* 0x0000004667437221 */ /* 0x001fe20000010000 */
[----:B-1----:R-:W-:Y:S01]  /*1a750*/  FADD.FTZ R66, R101, R66 ;  /* 0x0000004265427221 */ /* 0x002fe20000010000 */
[----:B------:R-:W-:Y:S01]  /*1a760*/  FMUL.FTZ R10, R93, R10 ;  /* 0x0000000a5d0a7220 */ /* 0x000fe20000410000 */
[C---:B------:R-:W-:Y:S01]  /*1a770*/  FMUL.FTZ R5, R107.reuse, R5 ;  /* 0x000000056b057220 */ /* 0x040fe20000410000 */
[C---:B------:R-:W-:Y:S01]  /*1a780*/  FMUL.FTZ R4, R107.reuse, R4 ;  /* 0x000000046b047220 */ /* 0x040fe20000410000 */
[C---:B--2---:R-:W-:Y:S01]  /*1a790*/  FMUL.FTZ R7, R107.reuse, R7 ;  /* 0x000000076b077220 */ /* 0x044fe20000410000 */
[----:B------:R-:W-:Y:S01]  /*1a7a0*/  FMUL.FTZ R6, R107, R6 ;  /* 0x000000066b067220 */ /* 0x000fe20000410000 */
[----:B------:R-:W0:Y:S01]  /*1a7b0*/  MUFU.EX2 R173, R173 ;  /* 0x000000ad00ad7308 */ /* 0x000e220000000800 */
[----:B------:R-:W-:Y:S01]  /*1a7c0*/  FADD.FTZ R67, R170, R67 ;  /* 0x00000043aa437221 */ /* 0x000fe20000010000 */
[----:B---3--:R-:W-:Y:S01]  /*1a7d0*/  FADD.FTZ R73, R171, R66 ;  /* 0x00000042ab497221 */ /* 0x008fe20000010000 */
[C---:B------:R-:W-:Y:S01]  /*1a7e0*/  FMUL.FTZ R13, R107.reuse, R13 ;  /* 0x0000000d6b0d7220 */ /* 0x040fe20000410000 */
[C---:B------:R-:W-:Y:S01]  /*1a7f0*/  FMUL.FTZ R12, R107.reuse, R12 ;  /* 0x0000000c6b0c7220 */ /* 0x040fe20000410000 */
[C---:B------:R-:W-:Y:S01]  /*1a800*/  FMUL.FTZ R15, R107.reuse, R15 ;  /* 0x0000000f6b0f7220 */ /* 0x040fe20000410000 */
[C---:B------:R-:W-:Y:S01]  /*1a810*/  FMUL.FTZ R14, R107.reuse, R14 ;  /* 0x0000000e6b0e7220 */ /* 0x040fe20000410000 */
[C---:B------:R-:W-:Y:S01]  /*1a820*/  FMUL.FTZ R47, R107.reuse, R47 ;  /* 0x0000002f6b2f7220 */ /* 0x040fe20000410000 */
[----:B------:R-:W1:Y:S01]  /*1a830*/  MUFU.EX2 R99, R75 ;  /* 0x0000004b00637308 */ /* 0x000e620000000800 */
[----:B------:R-:W-:Y:S01]  /*1a840*/  FFMA.FTZ R97, R98, R111, -R72 ;  /* 0x0000006f62617223 */ /* 0x000fe20000010848 */
[----:B------:R-:W-:Y:S01]  /*1a850*/  FADD.FTZ R67, R88, R67 ;  /* 0x0000004358437221 */ /* 0x000fe20000010000 */
[----:B----4-:R-:W-:Y:S01]  /*1a860*/  FADD.FTZ R66, R100, R73 ;  /* 0x0000004964427221 */ /* 0x010fe20000010000 */
[C---:B------:R-:W-:Y:S01]  /*1a870*/  FMUL.FTZ R46, R107.reuse, R46 ;  /* 0x0000002e6b2e7220 */ /* 0x040fe20000410000 */
[C---:B------:R-:W-:Y:S01]  /*1a880*/  FMUL.FTZ R21, R107.reuse, R21 ;  /* 0x000000156b157220 */ /* 0x040fe20000410000 */
[C---:B------:R-:W-:Y:S01]  /*1a890*/  FMUL.FTZ R20, R107.reuse, R20 ;  /* 0x000000146b147220 */ /* 0x040fe20000410000 */
[----:B------:R-:W-:Y:S01]  /*1a8a0*/  FMUL.FTZ R25, R107, R25 ;  /* 0x000000196b197220 */ /* 0x000fe20000410000 */
[----:B------:R-:W2:Y:S01]  /*1a8b0*/  MUFU.EX2 R175, R175 ;  /* 0x000000af00af7308 */ /* 0x000ea20000000800 */
[----:B------:R-:W-:Y:S01]  /*1a8c0*/  FADD.FTZ R70, R172, R67 ;  /* 0x00000043ac467221 */ /* 0x000fe20000010000 */
[----:B0-----:R-:W-:Y:S01]  /*1a8d0*/  FADD.FTZ R66, R173, R66 ;  /* 0x00000042ad427221 */ /* 0x001fe20000010000 */
[C---:B------:R-:W-:Y:S01]  /*1a8e0*/  FMUL.FTZ R24, R107.reuse, R24 ;  /* 0x000000186b187220 */ /* 0x040fe20000410000 */
[C---:B------:R-:W-:Y:S01]  /*1a8f0*/  FMUL.FTZ R35, R107.reuse, R35 ;  /* 0x000000236b237220 */ /* 0x040fe20000410000 */
[C---:B------:R-:W-:Y:S01]  /*1a900*/  FMUL.FTZ R34, R107.reuse, R34 ;  /* 0x000000226b227220 */ /* 0x040fe20000410000 */
[C---:B------:R-:W-:Y:S01]  /*1a910*/  FMUL.FTZ R41, R107.reuse, R41 ;  /* 0x000000296b297220 */ /* 0x040fe20000410000 */
[----:B------:R-:W-:Y:S01]  /*1a920*/  FMUL.FTZ R40, R107, R40 ;  /* 0x000000286b287220 */ /* 0x000fe20000410000 */
[----:B------:R-:W0:Y:S01]  /*1a930*/  MUFU.EX2 R98, R94 ;  /* 0x0000005e00627308 */ /* 0x000e220000000800 */
[----:B------:R-:W-:Y:S01]  /*1a940*/  FADD.FTZ R67, R87, R70 ;  /* 0x0000004657437221 */ /* 0x000fe20000010000 */
[----:B-1----:R-:W-:Y:S01]  /*1a950*/  FADD.FTZ R66, R99, R66 ;  /* 0x0000004263427221 */ /* 0x002fe20000010000 */
[C---:B------:R-:W-:Y:S01]  /*1a960*/  FMUL.FTZ R43, R107.reuse, R43 ;  /* 0x0000002b6b2b7220 */ /* 0x040fe20000410000 */
[C---:B------:R-:W-:Y:S01]  /*1a970*/  FMUL.FTZ R42, R107.reuse, R42 ;  /* 0x0000002a6b2a7220 */ /* 0x040fe20000410000 */
[C---:B------:R-:W-:Y:S01]  /*1a980*/  FMUL.FTZ R45, R107.reuse, R45 ;  /* 0x0000002d6b2d7220 */ /* 0x040fe20000410000 */
[C---:B------:R-:W-:Y:S01]  /*1a990*/  FMUL.FTZ R44, R107.reuse, R44 ;  /* 0x0000002c6b2c7220 */ /* 0x040fe20000410000 */
[----:B------:R-:W-:Y:S01]  /*1a9a0*/  FMUL.FTZ R57, R107, R57 ;  /* 0x000000396b397220 */ /* 0x000fe20000410000 */
[----:B------:R-:W1:Y:S01]  /*1a9b0*/  MUFU.EX2 R177, R177 ;  /* 0x000000b100b17308 */ /* 0x000e620000000800 */
[----:B------:R-:W-:Y:S01]  /*1a9c0*/  FADD.FTZ R67, R174, R67 ;  /* 0x00000043ae437221 */ /* 0x000fe20000010000 */
[----:B--2---:R-:W-:Y:S01]  /*1a9d0*/  FADD.FTZ R73, R175, R66 ;  /* 0x00000042af497221 */ /* 0x004fe20000010000 */
[C---:B------:R-:W-:Y:S01]  /*1a9e0*/  FMUL.FTZ R56, R107.reuse, R56 ;  /* 0x000000386b387220 */ /* 0x040fe20000410000 */
[C---:B------:R-:W-:Y:S01]  /*1a9f0*/  FMUL.FTZ R59, R107.reuse, R59 ;  /* 0x0000003b6b3b7220 */ /* 0x040fe20000410000 */
[C---:B------:R-:W-:Y:S01]  /*1aa00*/  FMUL.FTZ R58, R107.reuse, R58 ;  /* 0x0000003a6b3a7220 */ /* 0x040fe20000410000 */
[C---:B------:R-:W-:Y:S01]  /*1aa10*/  FMUL.FTZ R49, R107.reuse, R49 ;  /* 0x000000316b317220 */ /* 0x040fe20000410000 */
[C---:B------:R-:W-:Y:S01]  /*1aa20*/  FMUL.FTZ R48, R107.reuse, R48 ;  /* 0x000000306b307220 */ /* 0x040fe20000410000 */
[----:B------:R-:W2:Y:S01]  /*1aa30*/  MUFU.EX2 R97, R97 ;  /* 0x0000006100617308 */ /* 0x000ea20000000800 */
[----:B------:R-:W-:Y:S01]  /*1aa40*/  FADD.FTZ R67, R86, R67 ;  /* 0x0000004356437221 */ /* 0x000fe20000010000 */
[----:B0-----:R-:W-:Y:S01]  /*1aa50*/  FADD.FTZ R66, R98, R73 ;  /* 0x0000004962427221 */ /* 0x001fe20000010000 */
[C---:B------:R-:W-:Y:S01]  /*1aa60*/  FMUL.FTZ R53, R107.reuse, R53 ;  /* 0x000000356b357220 */ /* 0x040fe20000410000 */
[----:B------:R-:W-:Y:S01]  /*1aa70*/  FMUL.FTZ R52, R107, R52 ;  /* 0x000000346b347220 */ /* 0x000fe20000410000 */
[----:B------:R-:W3:Y:S03]  /*1aa80*/  LDL.64 R76, [R1+0x3d8] ;  /* 0x0003d800014c7983 */ /* 0x000ee60000100a00 */
[----:B------:R-:W0:Y:S01]  /*1aa90*/  MUFU.EX2 R179, R179 ;  /* 0x000000b300b37308 */ /* 0x000e220000000800 */
[----:B------:R-:W-:Y:S01]  /*1aaa0*/  FADD.FTZ R70, R176, R67 ;  /* 0x00000043b0467221 */ /* 0x000fe20000010000 */
[----:B-1----:R-:W-:Y:S01]  /*1aab0*/  FADD.FTZ R66, R177, R66 ;  /* 0x00000042b1427221 */ /* 0x002fe20000010000 */
[----:B------:R-:W4:Y:S05]  /*1aac0*/  LDL.64 R78, [R1+0x3e8] ;  /* 0x0003e800014e7983 */ /* 0x000f2a0000100a00 */
[----:B------:R-:W-:Y:S08]  /*1aad0*/  MUFU.EX2 R181, R181 ;  /* 0x000000b500b57308 */ /* 0x000ff00000000800 */
[----:B------:R-:W-:Y:S08]  /*1aae0*/  MUFU.EX2 R95, R95 ;  /* 0x0000005f005f7308 */ /* 0x000ff00000000800 */
[----:B------:R-:W-:Y:S01]  /*1aaf0*/  MUFU.EX2 R183, R183 ;  /* 0x000000b700b77308 */ /* 0x000fe20000000800 */
[----:B------:R1:W-:Y:S04]  /*1ab00*/  STL.64 [R1+0x200], R62 ;  /* 0x0002003e01007387 */ /* 0x0003e80000100a00 */
[----:B------:R-:W-:Y:S03]  /*1ab10*/  STL.64 [R1+0x210], R64 ;  /* 0x0002104001007387 */ /* 0x000fe60000100a00 */
[----:B------:R-:W1:Y:S01]  /*1ab20*/  MUFU.EX2 R96, R96 ;  /* 0x0000006000607308 */ /* 0x000e620000000800 */
[----:B------:R-:W-:Y:S01]  /*1ab30*/  FADD.FTZ R67, R85, R70 ;  /* 0x0000004655437221 */ /* 0x000fe20000010000 */
[----:B--2---:R-:W-:Y:S01]  /*1ab40*/  FADD.FTZ R66, R97, R66 ;  /* 0x0000004261427221 */ /* 0x004fe20000010000 */
[----:B------:R-:W-:Y:S02]  /*1ab50*/  STL.64 [R1+0x280], R60 ;  /* 0x0002803c01007387 */ /* 0x000fe40000100a00 */
[----:B------:R-:W-:Y:S01]  /*1ab60*/  FADD.FTZ R67, R84, R67 ;  /* 0x0000004354437221 */ /* 0x000fe20000010000 */
[----:B0-----:R-:W-:Y:S01]  /*1ab70*/  FADD.FTZ R73, R179, R66 ;  /* 0x00000042b3497221 */ /* 0x001fe20000010000 */
[----:B------:R0:W-:Y:S01]  /*1ab80*/  STL.64 [R1+0x2b0], R36 ;  /* 0x0002b02401007387 */ /* 0x0001e20000100a00 */
[----:B------:R-:W2:Y:S01]  /*1ab90*/  MUFU.EX2 R94, R71 ;  /* 0x00000047005e7308 */ /* 0x000ea20000000800 */
[----:B------:R-:W-:-:S02]  /*1aba0*/  FADD.FTZ R66, R178, R67 ;  /* 0x00000043b2427221 */ /* 0x000fc40000010000 */
[----:B------:R2:W-:Y:S02]  /*1abb0*/  STL.64 [R1+0x2c0], R38 ;  /* 0x0002c02601007387 */ /* 0x0005e40000100a00 */
[----:B------:R-:W-:Y:S02]  /*1abc0*/  FADD.FTZ R67, R83, R66 ;  /* 0x0000004253437221 */ /* 0x000fe40000010000 */
[----:B------:R-:W-:Y:S01]  /*1abd0*/  STL.64 [R1+0x3f0], R68 ;  /* 0x0003f04401007387 */ /* 0x000fe20000100a00 */
[----:B-1----:R-:W-:Y:S01]  /*1abe0*/  FADD.FTZ R70, R96, R73 ;  /* 0x0000004960467221 */ /* 0x002fe20000010000 */
[----:B------:R-:W-:Y:S02]  /*1abf0*/  FADD.FTZ R67, R180, R67 ;  /* 0x00000043b4437221 */ /* 0x000fe40000010000 */
[----:B------:R-:W-:Y:S01]  /*1ac00*/  STL.64 [R1+0x3f8], R10 ;  /* 0x0003f80a01007387 */ /* 0x000fe20000100a00 */
[----:B------:R-:W-:Y:S01]  /*1ac10*/  FADD.FTZ R70, R181, R70 ;  /* 0x00000046b5467221 */ /* 0x000fe20000010000 */
[C---:B------:R-:W-:Y:S01]  /*1ac20*/  FMUL.FTZ R63, R107.reuse, R9 ;  /* 0x000000096b3f7220 */ /* 0x040fe20000410000 */
[----:B------:R-:W-:Y:S01]  /*1ac30*/  FMUL.FTZ R62, R107, R8 ;  /* 0x000000086b3e7220 */ /* 0x000fe20000410000 */
[----:B------:R-:W-:Y:S01]  /*1ac40*/  STL.64 [R1+0x220], R4 ;  /* 0x0002200401007387 */ /* 0x000fe20000100a00 */
[----:B------:R-:W-:Y:S01]  /*1ac50*/  FADD.FTZ R70, R95, R70 ;  /* 0x000000465f467221 */ /* 0x000fe20000010000 */
[----:B------:R-:W-:Y:S01]  /*1ac60*/  FADD.FTZ R67, R82, R67 ;  /* 0x0000004352437221 */ /* 0x000fe20000010000 */
[C---:B0-----:R-:W-:Y:S01]  /*1ac70*/  FMUL.FTZ R37, R107.reuse, R31 ;  /* 0x0000001f6b257220 */ /* 0x041fe20000410000 */
[----:B------:R-:W-:Y:S01]  /*1ac80*/  FMUL.FTZ R36, R107, R30 ;  /* 0x0000001e6b247220 */ /* 0x000fe20000410000 */
[----:B------:R-:W-:Y:S01]  /*1ac90*/  FADD.FTZ R73, R183, R70 ;  /* 0x00000046b7497221 */ /* 0x000fe20000010000 */
[----:B------:R-:W-:Y:S01]  /*1aca0*/  FADD.FTZ R66, R182, R67 ;  /* 0x00000043b6427221 */ /* 0x000fe20000010000 */
[----:B------:R0:W-:Y:S01]  /*1acb0*/  STL.64 [R1+0x240], R62 ;  /* 0x0002403e01007387 */ /* 0x0001e20000100a00 */
[C---:B--2---:R-:W-:Y:S01]  /*1acc0*/  FMUL.FTZ R39, R107.reuse, R33 ;  /* 0x000000216b277220 */ /* 0x044fe20000410000 */
[----:B------:R-:W-:Y:S01]  /*1acd0*/  FADD.FTZ R67, R94, R73 ;  /* 0x000000495e437221 */ /* 0x000fe20000010000 */
[C---:B------:R-:W-:Y:S01]  /*1ace0*/  FMUL.FTZ R38, R107.reuse, R32 ;  /* 0x000000206b267220 */ /* 0x040fe20000410000 */
[C---:B------:R-:W-:Y:S01]  /*1acf0*/  FMUL.FTZ R61, R107.reuse, R55 ;  /* 0x000000376b3d7220 */ /* 0x040fe20000410000 */
[C---:B------:R-:W-:Y:S01]  /*1ad00*/  FMUL.FTZ R60, R107.reuse, R54 ;  /* 0x000000366b3c7220 */ /* 0x040fe20000410000 */
[C---:B------:R-:W-:Y:S01]  /*1ad10*/  FMUL.FTZ R65, R107.reuse, R29 ;  /* 0x0000001d6b417220 */ /* 0x040fe20000410000 */
[C---:B------:R-:W-:Y:S01]  /*1ad20*/  FMUL.FTZ R64, R107.reuse, R28 ;  /* 0x0000001c6b407220 */ /* 0x040fe20000410000 */
[----:B------:R1:W-:Y:S01]  /*1ad30*/  STL.64 [R1+0x230], R6 ;  /* 0x0002300601007387 */ /* 0x0003e20000100a00 */
[C---:B0-----:R-:W-:Y:S01]  /*1ad40*/  FMUL.FTZ R63, R107.reuse, R51 ;  /* 0x000000336b3f7220 */ /* 0x041fe20000410000 */
[----:B------:R-:W-:-:S02]  /*1ad50*/  FMUL.FTZ R62, R107, R50 ;  /* 0x000000326b3e7220 */ /* 0x000fc40000410000 */
[----:B------:R-:W-:Y:S04]  /*1ad60*/  STL.64 [R1+0x1e0], R66 ;  /* 0x0001e04201007387 */ /* 0x000fe80000100a00 */
[----:B------:R0:W-:Y:S04]  /*1ad70*/  STL.64 [R1+0x250], R12 ;  /* 0x0002500c01007387 */ /* 0x0001e80000100a00 */
[----:B------:R2:W-:Y:S04]  /*1ad80*/  STL.64 [R1+0x260], R14 ;  /* 0x0002600e01007387 */ /* 0x0005e80000100a00 */
[----:B------:R-:W-:Y:S04]  /*1ad90*/  STL.64 [R1+0x270], R46 ;  /* 0x0002702e01007387 */ /* 0x000fe80000100a00 */
        /* <DEDUP_REMOVED lines=15> */
[----:B------:R-:W4:Y:S04]  /*1ae90*/  LDL.64 R10, [R1+0x3c0] ;  /* 0x0003c000010a7983 */ /* 0x000f280000100a00 */
[----:B------:R-:W4:Y:S04]  /*1aea0*/  LDL.64 R8, [R1+0x3d0] ;  /* 0x0003d00001087983 */ /* 0x000f280000100a00 */
[----:B-1----:R-:W4:Y:S04]  /*1aeb0*/  LDL.64 R6, [R1+0x3e0] ;  /* 0x0003e00001067983 */ /* 0x002f280000100a00 */
[----:B------:R-:W4:Y:S04]  /*1aec0*/  LDL.64 R4, [R1+0x208] ;  /* 0x0002080001047983 */ /* 0x000f280000100a00 */
[----:B0-----:R-:W4:Y:S04]  /*1aed0*/  LDL.64 R12, [R1+0x218] ;  /* 0x00021800010c7983 */ /* 0x001f280000100a00 */
[----:B--2---:R-:W2:Y:S04]  /*1aee0*/  LDL.64 R14, [R1+0x228] ;  /* 0x00022800010e7983 */ /* 0x004ea80000100a00 */
        /* <DEDUP_REMOVED lines=26> */
[----:B------:R-:W2:Y:S01]  /*1b090*/  LDL R108, [R1+0x28] ;  /* 0x00002800016c7983 */ /* 0x000ea20000100800 */
[C---:B------:R-:W-:Y:S01]  /*1b0a0*/  FMUL.FTZ R27, R107.reuse, R27 ;  /* 0x0000001b6b1b7220 */ /* 0x040fe20000410000 */
[----:B------:R-:W-:-:S05]  /*1b0b0*/  FMUL.FTZ R26, R107, R26 ;  /* 0x0000001a6b1a7220 */ /* 0x000fca0000410000 */
[----:B------:R0:W-:Y:S02]  /*1b0c0*/  STL.64 [R1+0x390], R26 ;  /* 0x0003901a01007387 */ /* 0x0001e40000100a00 */
[C---:B0-----:R-:W-:Y:S01]  /*1b0d0*/  FMUL.FTZ R27, R107.reuse, R91 ;  /* 0x0000005b6b1b7220 */ /* 0x041fe20000410000 */
[----:B------:R-:W-:-:S05]  /*1b0e0*/  FMUL.FTZ R26, R107, R90 ;  /* 0x0000005a6b1a7220 */ /* 0x000fca0000410000 */
[----:B------:R0:W-:Y:S04]  /*1b0f0*/  STL.64 [R1+0x3b0], R26 ;  /* 0x0003b01a01007387 */ /* 0x0001e80000100a00 */
[----:B0-----:R0:W5:Y:S01]  /*1b100*/  LDL.64 R26, [R1+0x1b8] ;  /* 0x0001b800011a7983 */ /* 0x0011620000100a00 */
[C---:B---3--:R-:W-:Y:S01]  /*1b110*/  FMUL.FTZ R77, R93.reuse, R77 ;  /* 0x0000004d5d4d7220 */ /* 0x048fe20000410000 */
[C---:B------:R-:W-:Y:S01]  /*1b120*/  FMUL.FTZ R76, R93.reuse, R76 ;  /* 0x0000004c5d4c7220 */ /* 0x040fe20000410000 */
[C---:B----4-:R-:W-:Y:S01]  /*1b130*/  FMUL.FTZ R79, R93.reuse, R79 ;  /* 0x0000004f5d4f7220 */ /* 0x050fe20000410000 */
[----:B------:R-:W-:Y:S01]  /*1b140*/  FMUL.FTZ R78, R93, R78 ;  /* 0x0000004e5d4e7220 */ /* 0x000fe20000410000 */
[----:B------:R0:W-:Y:S04]  /*1b150*/  STL [R1+0x1d4], R92 ;  /* 0x0001d45c01007387 */ /* 0x0001e80000100800 */
        /* <DEDUP_REMOVED lines=127> */
.L_x_12063:
[----:B------:R-:W-:Y:S05]  /*1b950*/  BSYNC B0 ;  /* 0x0000000000007941 */ /* 0x000fea0003800000 */
.L_x_12062:
        /* <DEDUP_REMOVED lines=8> */
.L_x_12065:
[----:B------:R-:W-:Y:S05]  /*1b9e0*/  BSYNC B0 ;  /* 0x0000000000007941 */ /* 0x000fea0003800000 */
.L_x_12064:
[----:B------:R-:W-:Y:S04]  /*1b9f0*/  BSSY B0, `(.L_x_12066) ;  /* 0x0000004000007945 */ /* 0x000fe80003800000 */
[----:B-1----:R-:W-:Y:S05]  /*1ba00*/  @P0 BRA `(.L_x_12067) ;  /* 0x0000000000080947 */ /* 0x002fea0003800000 */
[----:B------:R-:W1:Y:S02]  /*1ba10*/  SYNCS.PHASECHK.TRANS64.TRYWAIT P0, [R26+URZ], R27 ;  /* 0x0000001b1a0075a7 */ /* 0x000e64000800017f */
[----:B-1----:R-:W-:Y:S05]  /*1ba20*/  @!P0 BRA `(.L_x_12068) ;  /* 0x0000012800e48947 */ /* 0x002fea0003800000 */
.L_x_12067:
[----:B------:R-:W-:Y:S05]  /*1ba30*/  BSYNC B0 ;  /* 0x0000000000007941 */ /* 0x000fea0003800000 */
.L_x_12066:
        /* <DEDUP_REMOVED lines=300> */
[----:B------:R-:W-:Y:S01]  /*1cd00*/  R2UR UR7, R5 ;  /* 0x00000000050772ca */ /* 0x000fe200000e0000 */
[C---:B------:R-:W-:Y:S01]  /*1cd10*/  VIADD R6, R4.reuse, 0x80 ;  /* 0x0000008004067836 */ /* 0x040fe20000000000 */
[----:B------:R-:W-:Y:S01]  /*1cd20*/  R2UR UR6, R4 ;  /* 0x00000000040672ca */ /* 0x000fe200000e0000 */
[----:B------:R-:W-:Y:S01]  /*1cd30*/  IMAD.MOV.U32 R7, RZ, RZ, R5 ;  /* 0x000000ffff077224 */ /* 0x000fe200078e0005 */
[----:B------:R0:W5:Y:S07]  /*1cd40*/  LDL R3, [R1+0x1b8] ;  /* 0x0001b80001037983 */ /* 0x00016e0000100800 */
[----:B------:R-:W-:Y:S01]  /*1cd50*/  VOTEU.ANY UP0, P0 ;  /* 0x00000000003f7886 */ /* 0x000fe20000000100 */
        /* <DEDUP_REMOVED lines=495> */
.L_x_12070:
[----:B------:R-:W-:Y:S05]  /*1ec50*/  BSYNC B0 ;  /* 0x0000000000007941 */ /* 0x000fea0003800000 */
.L_x_12069:
        /* <DEDUP_REMOVED lines=9> */
.L_x_12042:
[----:B------:R-:W2:Y:S01]  /*1ecf0*/  LDL R5, [R1+0x1e0] ;  /* 0x0001e00001057983 */ /* 0x000ea20000100800 */
[----:B------:R-:W-:Y:S05]  /*1ed00*/  WARPSYNC.ALL ;  /* 0x0000000000007948 */ /* 0x000fea0003800000 */
[----:B------:R-:W3:Y:S04]  /*1ed10*/  LDL R4, [R1+0x1e4] ;  /* 0x0001e40001047983 */ /* 0x000ee80000100800 */
[----:B------:R-:W4:Y:S04]  /*1ed20*/  LDL.64 R8, [R1+0x210] ;  /* 0x0002100001087983 */ /* 0x000f280000100a00 */
[----:B------:R-:W5:Y:S04]  /*1ed30*/  LDL.64 R6, [R1+0x220] ;  /* 0x0002200001067983 */ /* 0x000f680000100a00 */
[----:B------:R-:W5:Y:S04]  /*1ed40*/  LDL.64 R10, [R1+0x200] ;  /* 0x00020000010a7983 */ /* 0x000f680000100a00 */
[----:B------:R-:W5:Y:S01]  /*1ed50*/  LDL.64 R114, [R1+0x2a0] ;  /* 0x0002a00001727983 */ /* 0x000f620000100a00 */
[----:B------:R-:W-:-:S02]  /*1ed60*/  IMAD.MOV.U32 R129, RZ, RZ, -0x800000 ;  /* 0xff800000ff817424 */ /* 0x000fc400078e00ff */
[----:B------:R-:W-:Y:S01]  /*1ed70*/  IMAD.MOV.U32 R130, RZ, RZ, -0x800000 ;  /* 0xff800000ff827424 */ /* 0x000fe200078e00ff */
        /* <DEDUP_REMOVED lines=50> */
[----:B------:R-:W5:Y:S04]  /*1f0a0*/  LDL R126, [R1+0x1b8] ;  /* 0x0001b800017e7983 */ /* 0x000f680000100800 */
[----:B--2---:R-:W2:Y:S02]  /*1f0b0*/  SHFL.BFLY PT, R0, R5, 0x2, 0x1f ;  /* 0x0c401f0005007f89 */ /* 0x004ea400000e0000 */
[----:B--2---:R-:W-:-:S05]  /*1f0c0*/  FADD.FTZ R0, R5, R0 ;  /* 0x0000000005007221 */ /* 0x004fca0000010000 */
[----:B------:R-:W0:Y:S02]  /*1f0d0*/  SHFL.BFLY PT, R3, R0, 0x1, 0x1f ;  /* 0x0c201f0000037f89 */ /* 0x000e2400000e0000 */
[----:B01----:R-:W-:-:S05]  /*1f0e0*/  FADD.FTZ R2, R0, R3 ;  /* 0x0000000300027221 */ /* 0x003fca0000010000 */
[----:B------:R-:W-:Y:S04]  /*1f0f0*/  STL [R1+0x1e0], R2 ;  /* 0x0001e00201007387 */ /* 0x000fe80000100800 */
[----:B------:R-:W2:Y:S04]  /*1f100*/  LDL R25, [R1+0x1e0] ;  /* 0x0001e00001197983 */ /* 0x000ea80000100800 */
[----:B---3--:R-:W0:Y:S02]  /*1f110*/  SHFL.BFLY PT, R3, R4, 0x2, 0x1f ;  /* 0x0c401f0004037f89 */ /* 0x008e2400000e0000 */
[----:B0-----:R-:W-:-:S02]  /*1f120*/  FADD.FTZ R3, R3, R4 ;  /* 0x0000000403037221 */ /* 0x001fc40000010000 */
[----:B------:R-:W3:Y:S04]  /*1f130*/  LDL.64 R4, [R1+0x230] ;  /* 0x0002300001047983 */ /* 0x000ee80000100a00 */
[----:B------:R-:W0:Y:S02]  /*1f140*/  SHFL.BFLY PT, R128, R3, 0x1, 0x1f ;  /* 0x0c201f0003807f89 */ /* 0x000e2400000e0000 */
[----:B0-----:R-:W-:Y:S02]  /*1f150*/  FADD.FTZ R128, R3, R128 ;  /* 0x0000008003807221 */ /* 0x001fe40000010000 */
[----:B------:R-:W3:Y:S03]  /*1f160*/  LDL.64 R2, [R1+0x240] ;  /* 0x0002400001027983 */ /* 0x000ee60000100a00 */
[----:B------:R-:W-:-:S13]  /*1f170*/  FSETP.NE.FTZ.AND P1, PT, R128, RZ, PT ;  /* 0x000000ff8000720b */ /* 0x000fda0003f35000 */
[----:B------:R-:W3:Y:S04]  /*1f180*/  @P1 LDL R20, [R1+0x1f0] ;  /* 0x0001f00001141983 */ /* 0x000ee80000100800 */
[----:B------:R-:W3:Y:S01]  /*1f190*/  @P1 LDL R21, [R1+0x1d4] ;  /* 0x0001d40001151983 */ /* 0x000ee20000100800 */
[----:B--2---:R-:W-:-:S13]  /*1f1a0*/  FSETP.NE.FTZ.AND P0, PT, R25, RZ, PT ;  /* 0x000000ff1900720b */ /* 0x004fda0003f15000 */
[----:B------:R-:W2:Y:S04]  /*1f1b0*/  @P0 LDL R12, [R1+0x1f0] ;  /* 0x0001f000010c0983 */ /* 0x000ea80000100800 */
[----:B------:R-:W2:Y:S01]  /*1f1c0*/  @P0 LDL R13, [R1+0x1d0] ;  /* 0x0001d000010d0983 */ /* 0x000ea20000100800 */
[----:B------:R-:W-:Y:S01]  /*1f1d0*/  IMAD.MOV.U32 R0, RZ, RZ, RZ ;  /* 0x000000ffff007224 */ /* 0x000fe200078e00ff */
[----:B------:R-:W0:Y:S08]  /*1f1e0*/  @P0 MUFU.LG2 R14, R25 ;  /* 0x00000019000e0308 */ /* 0x000e300000000c00 */
[----:B------:R-:W-:Y:S08]  /*1f1f0*/  @P1 MUFU.LG2 R24, R128 ;  /* 0x0000008000181308 */ /* 0x000ff00000000c00 */
[----:B------:R-:W4:Y:S01]  /*1f200*/  @P0 MUFU.RCP R0, R25 ;  /* 0x0000001900000308 */ /* 0x000f220000001000 */
[----:B0-----:R-:W-:Y:S01]  /*1f210*/  @P0 FMUL.FTZ R15, R14, 0.69314718246459960938 ;  /* 0x3f3172180e0f0820 */ /* 0x001fe20000410000 */
[-C--:B----4-:R-:W-:Y:S01]  /*1f220*/  FMUL.FTZ R9, R9, R0.reuse ;  /* 0x0000000009097220 */ /* 0x090fe20000410000 */
[-C--:B------:R-:W-:Y:S01]  /*1f230*/  FMUL.FTZ R8, R8, R0.reuse ;  /* 0x0000000008087220 */ /* 0x080fe20000410000 */
[-C--:B-----5:R-:W-:Y:S01]  /*1f240*/  FMUL.FTZ R7, R7, R0.reuse ;  /* 0x0000000007077220 */ /* 0x0a0fe20000410000 */
[-C--:B------:R-:W-:Y:S01]  /*1f250*/  FMUL.FTZ R6, R6, R0.reuse ;  /* 0x0000000006067220 */ /* 0x080fe20000410000 */
[-C--:B---3--:R-:W-:Y:S01]  /*1f260*/  FMUL.FTZ R5, R5, R0.reuse ;  /* 0x0000000005057220 */ /* 0x088fe20000410000 */
[-C--:B------:R-:W-:Y:S01]  /*1f270*/  FMUL.FTZ R4, R4, R0.reuse ;  /* 0x0000000004047220 */ /* 0x080fe20000410000 */
[-C--:B------:R-:W-:Y:S01]  /*1f280*/  FMUL.FTZ R3, R3, R0.reuse ;  /* 0x0000000003037220 */ /* 0x080fe20000410000 */
[----:B------:R-:W-:Y:S01]  /*1f290*/  FMUL.FTZ R2, R2, R0 ;  /* 0x0000000002027220 */ /* 0x000fe20000410000 */
[----:B------:R-:W-:Y:S04]  /*1f2a0*/  STL.64 [R1+0x210], R8 ;  /* 0x0002100801007387 */ /* 0x000fe80000100a00 */
[----:B------:R0:W-:Y:S04]  /*1f2b0*/  STL.64 [R1+0x220], R6 ;  /* 0x0002200601007387 */ /* 0x0001e80000100a00 */
[----:B------:R1:W-:Y:S01]  /*1f2c0*/  STL.64 [R1+0x230], R4 ;  /* 0x0002300401007387 */ /* 0x0003e20000100a00 */
[----:B------:R-:W-:-:S03]  /*1f2d0*/  @P1 FMUL.FTZ R20, R20, 0.69314718246459960938 ;  /* 0x3f31721814141820 */ /* 0x000fc60000410000 */
[----:B------:R3:W-:Y:S04]  /*1f2e0*/  STL.64 [R1+0x240], R2 ;  /* 0x0002400201007387 */ /* 0x0007e80000100a00 */
[----:B0-----:R-:W4:Y:S04]  /*1f2f0*/  LDL.64 R6, [R1+0x3d8] ;  /* 0x0003d80001067983 */ /* 0x001f280000100a00 */
[----:B-1----:R-:W5:Y:S04]  /*1f300*/  LDL.64 R4, [R1+0x3e8] ;  /* 0x0003e80001047983 */ /* 0x002f680000100a00 */
[----:B---3--:R-:W3:Y:S04]  /*1f310*/  LDL.64 R2, [R1+0x3c8] ;  /* 0x0003c80001027983 */ /* 0x008ee80000100a00 */
[----:B------:R-:W5:Y:S01]  /*1f320*/  LDL.64 R8, [R1+0x3f8] ;  /* 0x0003f80001087983 */ /* 0x000f620000100a00 */
[-C--:B------:R-:W-:Y:S01]  /*1f330*/  FMUL.FTZ R11, R11, R0.reuse ;  /* 0x000000000b0b7220 */ /* 0x080fe20000410000 */
[----:B------:R-:W-:-:S05]  /*1f340*/  FMUL.FTZ R10, R10, R0 ;  /* 0x000000000a0a7220 */ /* 0x000fca0000410000 */
[----:B------:R0:W-:Y:S04]  /*1f350*/  STL.64 [R1+0x200], R10 ;  /* 0x0002000a01007387 */ /* 0x0001e80000100a00 */
[----:B0-----:R-:W5:Y:S01]  /*1f360*/  LDL.64 R10, [R1+0x378] ;  /* 0x00037800010a7983 */ /* 0x001f620000100a00 */
[----:B--2---:R-:W-:-:S04]  /*1f370*/  @P0 FMUL.FTZ R12, R12, 0.69314718246459960938 ;  /* 0x3f3172180c0c0820 */ /* 0x004fc80000410000 */
[----:B------:R-:W-:Y:S01]  /*1f380*/  @P0 FFMA.FTZ R129, R12, R13, R15 ;  /* 0x0000000d0c810223 */ /* 0x000fe2000001000f */
[----:B------:R-:W-:Y:S01]  /*1f390*/  @P1 FMUL.FTZ R13, R24, 0.69314718246459960938 ;  /* 0x3f317218180d1820 */ /* 0x000fe20000410000 */
[----:B------:R-:W2:Y:S03]  /*1f3a0*/  LDL.64 R14, [R1+0x3a8] ;  /* 0x0003a800010e7983 */ /* 0x000ea60000100a00 */
[----:B------:R-:W-:Y:S01]  /*1f3b0*/  @P1 FFMA.FTZ R130, R20, R21, R13 ;  /* 0x0000001514821223 */ /* 0x000fe2000001000d */
[----:B------:R-:W2:Y:S04]  /*1f3c0*/  LDL.64 R24, [R1+0x388] ;  /* 0x0003880001187983 */ /* 0x000ea80000100a00 */
[----:B------:R-:W2:Y:S04]  /*1f3d0*/  LDL.64 R20, [R1+0x398] ;  /* 0x0003980001147983 */ /* 0x000ea80000100a00 */
[----:B------:R-:W2:Y:S01]  /*1f3e0*/  LDL.64 R12, [R1+0x3b8] ;  /* 0x0003b800010c7983 */ /* 0x000ea20000100a00 */
[-C--:B------:R-:W-:Y:S01]  /*1f3f0*/  FMUL.FTZ R115, R115, R0.reuse ;  /* 0x0000000073737220 */ /* 0x080fe20000410000 */
[----:B------:R-:W-:-:S05]  /*1f400*/  FMUL.FTZ R114, R114, R0 ;  /* 0x0000000072727220 */ /* 0x000fca0000410000 */
[----:B------:R0:W-:Y:S01]  /*1f410*/  STL.64 [R1+0x2a0], R114 ;  /* 0x0002a07201007387 */ /* 0x0001e20000100a00 */
[----:B------:R-:W1:Y:S01]  /*1f420*/  S2R R131, SR_TID.X ;  /* 0x0000000000837919 */ /* 0x000e620000002100 */
[----:B0-----:R-:W-:-:S06]  /*1f430*/  IMAD.MOV.U32 R114, RZ, RZ, RZ ;  /* 0x000000ffff727224 */ /* 0x001fcc00078e00ff */
        /* <DEDUP_REMOVED lines=103> */
[-C--:B-----5:R-:W-:Y:S01]  /*1fab0*/  FMUL.FTZ R5, R5, R114.reuse ;  /* 0x0000007205057220 */ /* 0x0a0fe20000410000 */
        /* <DEDUP_REMOVED lines=11> */
[----:B------:R-:W-:Y:S04]  /*1fb70*/  STL [R1+0x1e0], R129 ;  /* 0x0001e08101007387 */ /* 0x000fe80000100800 */
        /* <DEDUP_REMOVED lines=63> */
[-C--:B------:R-:W-:Y:S01]  /*1ff70*/  FMUL.FTZ R11, R11, R114.reuse ;  /* 0x000000720b0b7220 */ /* 0x080fe20000410000 */
[----:B------:R-:W-:Y:S01]  /*1ff80*/  FMUL.FTZ R10, R10, R114 ;  /* 0x000000720a0a7220 */ /* 0x000fe20000410000 */
[----:B------:R-:W-:-:S02]  /*1ff90*/  ISETP.NE.AND P1, PT, R126, 0x2, PT ;  /* 0x000000027e00780c */ /* 0x000fc40003f25270 */
[----:B-1----:R-:W-:Y:S02]  /*1ffa0*/  SHF.R.U32.HI R131, RZ, 0x7, R131 ;  /* 0x00000007ff837819 */ /* 0x002fe40000011683 */
[----:B------:R0:W-:Y:S01]  /*1ffb0*/  STL.64 [R1+0x378], R10 ;  /* 0x0003780a01007387 */ /* 0x0001e20000100a00 */
[----:B------:R-:W-:Y:S01]  /*1ffc0*/  BSSY B0, `(.L_x_12072) ;  /* 0x000000a000007945 */ /* 0x000fe20003800000 */
[----:B------:R-:W-:Y:S02]  /*1ffd0*/  PLOP3.LUT P0, PT, PT, PT, PT, 0x8, 0x0 ;  /* 0x000000000000781c */ /* 0x000fe40003f0e170 */
[----:B0-----:R-:W-:-:S05]  /*1ffe0*/  IADD3 R10, -R131, 0xb, RZ ;  /* 0x0000000b830a7810 */ /* 0x001fca0007ffe1ff */
[----:B------:R0:W-:Y:S08]  /*1fff0*/  BAR.ARV R10, 0x100 ;  /* 0x0004000a0000751d */ /* 0x0001f00000002000 */
[----:B------:R-:W-:Y:S06]  /*20000*/  BAR.ARV 0x8, 0x180 ;  /* 0x0206000000007b1d */ /* 0x000fec0000002000 */
[----:B------:R-:W-:Y:S05]  /*20010*/  @P1 BRA `(.L_x_12073) ;  /* 0x0000000000101947 */ /* 0x000fea0003800000 */
[----:B------:R-:W2:Y:S04]  /*20020*/  LDL R0, [R1+0x1bc] ;  /* 0x0001bc0001007983 */ /* 0x000ea80000100800 */
[----:B------:R1:W-:Y:S01]  /*20030*/  STL [R1+0x1b8], RZ ;  /* 0x0001b8ff01007387 */ /* 0x0003e20000100800 */
[----:B--2---:R-:W-:-:S05]  /*20040*/  LOP3.LUT R0, R0, 0x1, RZ, 0x3c, !PT ;  /* 0x0000000100007812 */ /* 0x004fca00078e3cff */
[----:B------:R1:W-:Y:S02]  /*20050*/  STL [R1+0x1bc], R0 ;  /* 0x0001bc0001007387 */ /* 0x0003e40000100800 */
.L_x_12073:
[----:B------:R-:W-:Y:S05]  /*20060*/  BSYNC B0 ;  /* 0x0000000000007941 */ /* 0x000fea0003800000 */
.L_x_12072:
[----:B------:R-:W-:-:S12]  /*20070*/  UIADD3 UR37, UR37, 0x1, URZ ;  /* 0x0000000125257890 */ /* 0x000fd8000fffe03f */
.L_x_11949:
[----:B------:R-:W-:Y:S05]  /*20080*/  WARPSYNC.ALL ;  /* 0x0000000000007948 */ /* 0x000fea0003800000 */
[----:B------:R-:W3:Y:S08]  /*20090*/  S2UR UR4, SR_CgaCtaId ;  /* 0x00000000000479c3 */ /* 0x000ef00000008800 */
[----:B------:R-:W-:Y:S01]  /*200a0*/  BAR.SYNC.DEFER_BLOCKING 0x5, 0x180 ;  /* 0x0146000000007b1d */ /* 0x000fe20000010000 */
[----:B------:R-:W-:-:S05]  /*200b0*/  MOV R2, 0x400 ;  /* 0x0000040000027802 */ /* 0x000fca0000000f00 */
[----:B------:R-:W-:Y:S01]  /*200c0*/  BSSY B0, `(.L_x_12074) ;  /* 0x000050c000007945 */ /* 0x000fe20003800000 */
[----:B---3--:R-:W-:-:S05]  /*200d0*/  IMAD.U32 R27, RZ, RZ, UR4 ;  /* 0x00000004ff1b7e24 */ /* 0x008fca000f8e00ff */
[----:B------:R-:W-:-:S05]  /*200e0*/  LEA R2, R27, R2, 0x18 ;  /* 0x000000021b027211 */ /* 0x000fca00078ec0ff */
[----:B------:R3:W0:Y:S01]  /*200f0*/  LDS.128 R100, [R2+0x228d0] ;  /* 0x0228d00002647984 */ /* 0x0006220000000c00 */
[----:B------:R-:W-:Y:S06]  /*20100*/  BAR.ARV 0x4, 0x180 ;  /* 0x0106000000007b1d */ /* 0x000fec0000002000 */
[----:B------:R-:W-:Y:S05]  /*20110*/  @P0 BRA `(.L_x_12075) ;  /* 0x0000004000440947 */ /* 0x000fea0003800000 */
[----:B-1----:R-:W2:Y:S01]  /*20120*/  LDL R0, [R1+0x438] ;  /* 0x0004380001007983 */ /* 0x002ea20000100800 */
[----:B------:R-:W-:-:S03]  /*20130*/  ULDC UR4, c[0x0][0xad4] ;  /* 0x0002b50000047ab9 */ /* 0x000fc60000000800 */
[----:B------:R-:W4:Y:S04]  /*20140*/  LDL.128 R52, [R1+0x200] ;  /* 0x0002000001347983 */ /* 0x000f280000100c00 */
[----:B------:R-:W3:Y:S04]  /*20150*/  LDL.128 R4, [R1+0x210] ;  /* 0x0002100001047983 */ /* 0x000ee80000100c00 */
[----:B------:R-:W3:Y:S04]  /*20160*/  LDL.128 R56, [R1+0x220] ;  /* 0x0002200001387983 */ /* 0x000ee80000100c00 */
[----:B------:R-:W3:Y:S04]  /*20170*/  LDL.128 R32, [R1+0x230] ;  /* 0x0002300001207983 */ /* 0x000ee80000100c00 */
[----:B------:R-:W3:Y:S04]  /*20180*/  LDL.128 R92, [R1+0x240] ;  /* 0x00024000015c7983 */ /* 0x000ee80000100c00 */
[----:B------:R-:W3:Y:S01]  /*20190*/  LDL.128 R72, [R1+0x250] ;  /* 0x0002500001487983 */ /* 0x000ee20000100c00 */
[----:B------:R-:W1:Y:S03]  /*201a0*/  S2R R3, SR_SWINHI ;  /* 0x0000000000037919 */ /* 0x000e660000002f00 */
[----:B------:R-:W3:Y:S04]  /*201b0*/  LDL.128 R120, [R1+0x260] ;  /* 0x0002600001787983 */ /* 0x000ee80000100c00 */
[----:B-----5:R-:W3:Y:S04]  /*201c0*/  LDL.128 R44, [R1+0x2e0] ;  /* 0x0002e000012c7983 */ /* 0x020ee80000100c00 */
[----:B------:R-:W3:Y:S04]  /*201d0*/  LDL.128 R40, [R1+0x2d0] ;  /* 0x0002d00001287983 */ /* 0x000ee80000100c00 */
[----:B------:R-:W3:Y:S04]  /*201e0*/  LDL.128 R48, [R1+0x2f0] ;  /* 0x0002f00001307983 */ /* 0x000ee80000100c00 */
[----:B------:R-:W3:Y:S04]  /*201f0*/  LDL.128 R60, [R1+0x320] ;  /* 0x00032000013c7983 */ /* 0x000ee80000100c00 */
[----:B------:R-:W3:Y:S04]  /*20200*/  LDL.128 R68, [R1+0x340] ;  /* 0x0003400001447983 */ /* 0x000ee80000100c00 */
[----:B------:R-:W3:Y:S01]  /*20210*/  LDL.128 R64, [R1+0x330] ;  /* 0x0003300001407983 */ /* 0x000ee20000100c00 */
[----:B------:R-:W-:-:S02]  /*20220*/  MOV R20, R2 ;  /* 0x0000000200147202 */ /* 0x000fc40000000f00 */
[----:B-1----:R-:W-:Y:S01]  /*20230*/  MOV R21, R3 ;  /* 0x0000000300157202 */ /* 0x002fe20000000f00 */
[----:B------:R-:W3:Y:S04]  /*20240*/  LDL.128 R84, [R1+0x380] ;  /* 0x0003800001547983 */ /* 0x000ee80000100c00 */
[----:B------:R-:W3:Y:S04]  /*20250*/  LDL.128 R88, [R1+0x390] ;  /* 0x0003900001587983 */ /* 0x000ee80000100c00 */
[----:B------:R-:W3:Y:S04]  /*20260*/  LDL.128 R112, [R1+0x3e0] ;  /* 0x0003e00001707983 */ /* 0x000ee80000100c00 */
[----:B------:R-:W3:Y:S01]  /*20270*/  LDL.128 R116, [R1+0x3f0] ;  /* 0x0003f00001747983 */ /* 0x000ee20000100c00 */
[----:B--2---:R-:W-:Y:S01]  /*20280*/  IMAD.WIDE R108, R0, 0x2, R20 ;  /* 0x00000002006c7825 */ /* 0x004fe200078e0214 */
[----:B----4-:R-:W-:-:S02]  /*20290*/  F2FP.BF16.F32.PACK_AB R52, R53, R52 ;  /* 0x000000343534723e */ /* 0x010fc400000010ff */
        /* <DEDUP_REMOVED lines=8> */
[C---:B------:R-:W-:Y:S02]  /*20320*/  IADD3 R13, P3, R108.reuse, 0x8020, RZ ;  /* 0x000080206c0d7810 */ /* 0x040fe40007f7e0ff */
[----:B------:R-:W-:Y:S02]  /*20330*/  IADD3 R37, P4, R108, 0x4000, RZ ;  /* 0x000040006c257810 */ /* 0x000fe40007f9e0ff */
[----:B------:R-:W-:Y:S02]  /*20340*/  LOP3.LUT R12, R13, 0x380, RZ, 0xc0, !PT ;  /* 0x000003800d0c7812 */ /* 0x000fe400078ec0ff */
[----:B------:R-:W-:Y:S02]  /*20350*/  LOP3.LUT R8, R9, 0x380, RZ, 0xc0, !PT ;  /* 0x0000038009087812 */ /* 0x000fe400078ec0ff */
[----:B------:R-:W-:-:S02]  /*20360*/  SHF.R.U64 R12, R12, 0x3, RZ ;  /* 0x000000030c0c7819 */ /* 0x000fc400000012ff */
[----:B------:R-:W-:Y:S02]  /*20370*/  SHF.R.U64 R110, R110, 0x3, RZ ;  /* 0x000000036e6e7819 */ /* 0x000fe400000012ff */
[----:B------:R-:W-:Y:S02]  /*20380*/  LOP3.LUT R36, R37, 0x380, RZ, 0xc0, !PT ;  /* 0x0000038025247812 */ /* 0x000fe400078ec0ff */
[----:B------:R-:W-:Y:S01]  /*20390*/  LOP3.LUT R12, R12, R13, RZ, 0x3c, !PT ;  /* 0x0000000d0c0c7212 */ /* 0x000fe200078e3cff */
[--C-:B------:R-:W-:Y:S01]  /*203a0*/  IMAD.X R13, RZ, RZ, R109.reuse, P3 ;  /* 0x000000ffff0d7224 */ /* 0x100fe200018e066d */
[----:B------:R-:W-:Y:S02]  /*203b0*/  SHF.R.U64 R8, R8, 0x3, RZ ;  /* 0x0000000308087819 */ /* 0x000fe400000012ff */
[----:B------:R-:W-:Y:S02]  /*203c0*/  ISETP.NE.AND P3, PT, R204, RZ, PT ;  /* 0x000000ffcc00720c */ /* 0x000fe40003f65270 */
[----:B------:R-:W-:Y:S01]  /*203d0*/  LOP3.LUT R110, R110, R111, RZ, 0x3c, !PT ;  /* 0x0000006f6e6e7212 */ /* 0x000fe200078e3cff */
[----:B------:R-:W-:Y:S01]  /*203e0*/  IMAD.X R111, RZ, RZ, R109, P2 ;  /* 0x000000ffff6f7224 */ /* 0x000fe200010e066d */
[----:B------:R-:W-:-:S02]  /*203f0*/  SHF.R.U64 R36, R36, 0x3, RZ ;  /* 0x0000000324247819 */ /* 0x000fc400000012ff */
[----:B------:R-:W-:Y:S01]  /*20400*/  LOP3.LUT R8, R8, R9, RZ, 0x3c, !PT ;  /* 0x0000000908087212 */ /* 0x000fe200078e3cff */
[--C-:B------:R-:W-:Y:S01]  /*20410*/  IMAD.X R9, RZ, RZ, R109.reuse, P1 ;  /* 0x000000ffff097224 */ /* 0x100fe200008e066d */
[C---:B------:R-:W-:Y:S02]  /*20420*/  IADD3 R31, P5, R108.reuse, 0x4020, RZ ;  /* 0x000040206c1f7810 */ /* 0x040fe40007fbe0ff */
[----:B------:R-:W-:Y:S02]  /*20430*/  IADD3 R15, P2, R108, 0x8000, RZ ;  /* 0x000080006c0f7810 */ /* 0x000fe40007f5e0ff */
[----:B------:R-:W-:Y:S01]  /*20440*/  SEL R204, R204, UR4, P3 ;  /* 0x00000004cccc7c07 */ /* 0x000fe20009800000 */
[----:B------:R-:W-:Y:S05]  /*20450*/  WARPSYNC.ALL ;  /* 0x0000000000007948 */ /* 0x000fea0003800000 */
[C---:B------:R-:W-:Y:S01]  /*20460*/  IADD3 R125, P0, R108.reuse, 0x4040, RZ ;  /* 0x000040406c7d7810 */ /* 0x040fe20007f1e0ff */
[----:B------:R-:W-:Y:S01]  /*20470*/  ULDC.64 UR6, c[0x0][0xc08] ;  /* 0x0003020000067ab9 */ /* 0x000fe20000000a00 */
[----:B------:R-:W-:Y:S01]  /*20480*/  IADD3 R29, P1, R108, 0x4060, RZ ;  /* 0x000040606c1d7810 */ /* 0x000fe20007f3e0ff */
[----:B------:R-:W-:Y:S01]  /*20490*/  ULDC.64 UR4, c[0x0][0xc00] ;  /* 0x0003000000047ab9 */ /* 0x000fe20000000a00 */
[----:B------:R-:W-:Y:S01]  /*204a0*/  LOP3.LUT R36, R36, R37, RZ, 0x3c, !PT ;  /* 0x0000002524247212 */ /* 0x000fe200078e3cff */
[----:B------:R-:W-:Y:S01]  /*204b0*/  IMAD.X R37, RZ, RZ, R109, P4 ;  /* 0x000000ffff257224 */ /* 0x000fe200020e066d */
[----:B------:R-:W-:-:S02]  /*204c0*/  LOP3.LUT R30, R31, 0x380, RZ, 0xc0, !PT ;  /* 0x000003801f1e7812 */ /* 0x000fc400078ec0ff */
[C---:B------:R-:W-:Y:S02]  /*204d0*/  IADD3 R11, P4, R108.reuse, 0x8040, RZ ;  /* 0x000080406c0b7810 */ /* 0x040fe40007f9e0ff */
[----:B------:R-:W-:Y:S02]  /*204e0*/  LOP3.LUT R14, R15, 0x380, RZ, 0xc0, !PT ;  /* 0x000003800f0e7812 */ /* 0x000fe400078ec0ff */
[----:B------:R-:W-:Y:S02]  /*204f0*/  LOP3.LUT R124, R125, 0x380, RZ, 0xc0, !PT ;  /* 0x000003807d7c7812 */ /* 0x000fe400078ec0ff */
[----:B------:R-:W-:Y:S02]  /*20500*/  LOP3.LUT R28, R29, 0x380, RZ, 0xc0, !PT ;  /* 0x000003801d1c7812 */ /* 0x000fe400078ec0ff */
[----:B------:R-:W-:Y:S02]  /*20510*/  LOP3.LUT R39, R108, 0x380, RZ, 0xc0, !PT ;  /* 0x000003806c277812 */ /* 0x000fe400078ec0ff */
[----:B------:R-:W-:-:S02]  /*20520*/  SHF.R.U64 R30, R30, 0x3, RZ ;  /* 0x000000031e1e7819 */ /* 0x000fc400000012ff */
[----:B0-----:R-:W-:Y:S02]  /*20530*/  LOP3.LUT R10, R11, 0x380, RZ, 0xc0, !PT ;  /* 0x000003800b0a7812 */ /* 0x001fe400078ec0ff */
[----:B------:R-:W-:Y:S02]  /*20540*/  SHF.R.U64 R14, R14, 0x3, RZ ;  /* 0x000000030e0e7819 */ /* 0x000fe400000012ff */
[----:B------:R-:W-:Y:S02]  /*20550*/  SHF.R.U64 R124, R124, 0x3, RZ ;  /* 0x000000037c7c7819 */ /* 0x000fe400000012ff */
[----:B------:R-:W-:Y:S02]  /*20560*/  SHF.R.U64 R28, R28, 0x3, RZ ;  /* 0x000000031c1c7819 */ /* 0x000fe400000012ff */
[----:B------:R-:W-:Y:S02]  /*20570*/  SHF.R.U64 R39, R39, 0x3, RZ ;  /* 0x0000000327277819 */ /* 0x000fe400000012ff */
[----:B------:R-:W-:Y:S01]  /*20580*/  LOP3.LUT R30, R30, R31, RZ, 0x3c, !PT ;  /* 0x0000001f1e1e7212 */ /* 0x000fe200078e3cff */
[----:B------:R-:W-:Y:S01]  /*20590*/  IMAD.X R31, RZ, RZ, R109, P5 ;  /* 0x000000ffff1f7224 */ /* 0x000fe200028e066d */
[----:B------:R-:W-:-:S02]  /*205a0*/  SHF.R.U64 R10, R10, 0x3, RZ ;  /* 0x000000030a0a7819 */ /* 0x000fc400000012ff */
[----:B------:R-:W-:Y:S01]  /*205b0*/  LOP3.LUT R14, R14, R15, RZ, 0x3c, !PT ;  /* 0x0000000f0e0e7212 */ /* 0x000fe200078e3cff */
[--C-:B------:R-:W-:Y:S01]  /*205c0*/  IMAD.X R15, RZ, RZ, R109.reuse, P2 ;  /* 0x000000ffff0f7224 */ /* 0x100fe200010e066d */
[----:B------:R-:W-:Y:S01]  /*205d0*/  LOP3.LUT R124, R124, R125, RZ, 0x3c, !PT ;  /* 0x0000007d7c7c7212 */ /* 0x000fe200078e3cff */
[--C-:B------:R-:W-:Y:S01]  /*205e0*/  IMAD.X R125, RZ, RZ, R109.reuse, P0 ;  /* 0x000000ffff7d7224 */ /* 0x100fe200000e066d */
[----:B------:R-:W-:Y:S01]  /*205f0*/  LOP3.LUT R28, R28, R29, RZ, 0x3c, !PT ;  /* 0x0000001d1c1c7212 */ /* 0x000fe200078e3cff */
[----:B------:R-:W-:Y:S01]  /*20600*/  IMAD.X R29, RZ, RZ, R109, P1 ;  /* 0x000000ffff1d7224 */ /* 0x000fe200008e066d */
[C---:B------:R-:W-:Y:S02]  /*20610*/  IADD3 R107, P5, R108.reuse, 0x8060, RZ ;  /* 0x000080606c6b7810 */ /* 0x040fe40007fbe0ff */
[C---:B------:R-:W-:Y:S02]  /*20620*/  IADD3 R105, P2, R108.reuse, 0xc040, RZ ;  /* 0x0000c0406c697810 */ /* 0x040fe40007f5e0ff */
[----:B------:R-:W-:-:S02]  /*20630*/  IADD3 R99, P0, R108, 0xc000, RZ ;  /* 0x0000c0006c637810 */ /* 0x000fc40007f1e0ff */
[----:B------:R-:W-:Y:S02]  /*20640*/  IADD3 R97, P1, R108, 0xc020, RZ ;  /* 0x0000c0206c617810 */ /* 0x000fe40007f3e0ff */
[----:B------:R-:W-:Y:S01]  /*20650*/  LOP3.LUT R38, R39, R108, RZ, 0x3c, !PT ;  /* 0x0000006c27267212 */ /* 0x000fe200078e3cff */
[--C-:B------:R-:W-:Y:S01]  /*20660*/  IMAD.MOV.U32 R39, RZ, RZ, R109.reuse ;  /* 0x000000ffff277224 */ /* 0x100fe200078e006d */
[----:B------:R-:W-:Y:S01]  /*20670*/  LOP3.LUT R10, R10, R11, RZ, 0x3c, !PT ;  /* 0x0000000b0a0a7212 */ /* 0x000fe200078e3cff */
[----:B------:R-:W-:Y:S01]  /*20680*/  IMAD.X R11, RZ, RZ, R109, P4 ;  /* 0x000000ffff0b7224 */ /* 0x000fe200020e066d */
[----:B------:R-:W-:Y:S02]  /*20690*/  LOP3.LUT R106, R107, 0x380, RZ, 0xc0, !PT ;  /* 0x000003806b6a7812 */ /* 0x000fe400078ec0ff */
[----:B------:R-:W-:Y:S02]  /*206a0*/  LOP3.LUT R104, R105, 0x380, RZ, 0xc0, !PT ;  /* 0x0000038069687812 */ /* 0x000fe400078ec0ff */
[----:B------:R-:W-:-:S02]  /*206b0*/  LOP3.LUT R98, R99, 0x380, RZ, 0xc0, !PT ;  /* 0x0000038063627812 */ /* 0x000fc400078ec0ff */
[----:B------:R-:W-:Y:S02]  /*206c0*/  LOP3.LUT R96, R97, 0x380, RZ, 0xc0, !PT ;  /* 0x0000038061607812 */ /* 0x000fe400078ec0ff */
[----:B------:R-:W-:Y:S02]  /*206d0*/  F2FP.BF16.F32.PACK_AB R53, R55, R54 ;  /* 0x000000363735723e */ /* 0x000fe400000010ff */
[----:B------:R-:W-:Y:S02]  /*206e0*/  MOV R76, R38 ;  /* 0x00000026004c7202 */ /* 0x000fe40000000f00 */
[----:B------:R-:W-:Y:S02]  /*206f0*/  MOV R25, R24 ;  /* 0x0000001800197202 */ /* 0x000fe40000000f00 */
[----:B---3--:R-:W-:Y:S02]  /*20700*/  F2FP.BF16.F32.PACK_AB R54, R5, R4 ;  /* 0x000000040536723e */ /* 0x008fe400000010ff */
[----:B------:R-:W-:Y:S01]  /*20710*/  F2FP.BF16.F32.PACK_AB R55, R7, R6 ;  /* 0x000000060737723e */ /* 0x000fe200000010ff */
[----:B------:R-:W-:Y:S01]  /*20720*/  BAR.SYNC.DEFER_BLOCKING 0x1, 0x100 ;  /* 0x0044000000007b1d */ /* 0x000fe20000010000 */
[----:B------:R-:W-:-:S02]  /*20730*/  F2FP.BF16.F32.PACK_AB R56, R57, R56 ;  /* 0x000000383938723e */ /* 0x000fc400000010ff */
[----:B------:R-:W-:Y:S02]  /*20740*/  SHF.R.U64 R106, R106, 0x3, RZ ;  /* 0x000000036a6a7819 */ /* 0x000fe400000012ff */
[----:B------:R-:W-:Y:S02]  /*20750*/  SHF.R.U64 R104, R104, 0x3, RZ ;  /* 0x0000000368687819 */ /* 0x000fe400000012ff */
[----:B------:R-:W-:Y:S01]  /*20760*/  MOV R80, R8 ;  /* 0x0000000800507202 */ /* 0x000fe20000000f00 */
[----:B------:R-:W2:Y:S01]  /*20770*/  LDL.128 R4, [R1+0x270] ;  /* 0x0002700001047983 */ /* 0x000ea20000100c00 */
[----:B------:R-:W-:Y:S02]  /*20780*/  MOV R124, R124 ;  /* 0x0000007c007c7202 */ /* 0x000fe40000000f00 */
[----:B------:R-:W-:Y:S02]  /*20790*/  MOV R24, R10 ;  /* 0x0000000a00187202 */ /* 0x000fe40000000f00 */
[----:B------:R-:W-:Y:S01]  /*207a0*/  F2FP.BF16.F32.PACK_AB R57, R59, R58 ;  /* 0x0000003a3b39723e */ /* 0x000fe200000010ff */
[----:B------:R-:W3:Y:S01]  /*207b0*/  LDL.128 R8, [R1+0x280] ;  /* 0x0002800001087983 */ /* 0x000ee20000100c00 */
[----:B------:R-:W-:-:S02]  /*207c0*/  SHF.R.U64 R98, R98, 0x3, RZ ;  /* 0x0000000362627819 */ /* 0x000fc400000012ff */
[----:B------:R-:W-:Y:S02]  /*207d0*/  SHF.R.U64 R96, R96, 0x3, RZ ;  /* 0x0000000360607819 */ /* 0x000fe400000012ff */
[----:B------:R-:W-:Y:S02]  /*207e0*/  MOV R100, R30 ;  /* 0x0000001e00647202 */ /* 0x000fe40000000f00 */
[----:B------:R-:W-:Y:S02]  /*207f0*/  MOV R125, R28 ;  /* 0x0000001c007d7202 */ /* 0x000fe40000000f00 */
[----:B------:R-:W-:Y:S01]  /*20800*/  F2FP.BF16.F32.PACK_AB R58, R33, R32 ;  /* 0x00000020213a723e */ /* 0x000fe200000010ff */
[----:B------:R-:W4:Y:S01]  /*20810*/  LDL.128 R28, [R1+0x2a0] ;  /* 0x0002a000011c7983 */ /* 0x000f220000100c00 */
[----:B------:R-:W-:Y:S02]  /*20820*/  F2FP.BF16.F32.PACK_AB R59, R35, R34 ;  /* 0x00000022233b723e */ /* 0x000fe400000010ff */
[----:B------:R-:W-:Y:S01]  /*20830*/  MOV R26, R36 ;  /* 0x00000024001a7202 */ /* 0x000fe20000000f00 */
[----:B------:R-:W4:Y:S01]  /*20840*/  LDL.128 R32, [R1+0x2b0] ;  /* 0x0002b00001207983 */ /* 0x000f220000100c00 */
[----:B------:R-:W-:-:S02]  /*20850*/  MOV R0, R14 ;  /* 0x0000000e00007202 */ /* 0x000fc40000000f00 */
[----:B------:R-:W-:Y:S01]  /*20860*/  MOV R3, R12 ;  /* 0x0000000c00037202 */ /* 0x000fe20000000f00 */
[----:B------:R-:W4:Y:S01]  /*20870*/  LDL.128 R36, [R1+0x2c0] ;  /* 0x0002c00001247983 */ /* 0x000f220000100c00 */
[----:B------:R-:W-:Y:S02]  /*20880*/  F2FP.BF16.F32.PACK_AB R92, R93, R92 ;  /* 0x0000005c5d5c723e */ /* 0x000fe400000010ff */
[----:B------:R-:W-:Y:S01]  /*20890*/  F2FP.BF16.F32.PACK_AB R93, R95, R94 ;  /* 0x0000005e5f5d723e */ /* 0x000fe200000010ff */
[----:B------:R-:W4:Y:S01]  /*208a0*/  LDL.128 R12, [R1+0x290] ;  /* 0x00029000010c7983 */ /* 0x000f220000100c00 */
[----:B------:R-:W-:Y:S01]  /*208b0*/  LOP3.LUT R106, R106, R107, RZ, 0x3c, !PT ;  /* 0x0000006b6a6a7212 */ /* 0x000fe200078e3cff */
[--C-:B------:R-:W-:Y:S01]  /*208c0*/  IMAD.X R107, RZ, RZ, R109.reuse, P5 ;  /* 0x000000ffff6b7224 */ /* 0x100fe200028e066d */
[----:B------:R-:W-:Y:S01]  /*208d0*/  LOP3.LUT R104, R104, R105, RZ, 0x3c, !PT ;  /* 0x0000006968687212 */ /* 0x000fe200078e3cff */
[----:B------:R0:W-:Y:S01]  /*208e0*/  STSM.16.M88.4 [R76], R52 ;  /* 0x000000344c007844 */ /* 0x0001e20000000200 */
[----:B------:R-:W-:Y:S01]  /*208f0*/  MOV R110, R110 ;  /* 0x0000006e006e7202 */ /* 0x000fe20000000f00 */
[----:B------:R-:W-:Y:S01]  /*20900*/  IMAD.X R105, RZ, RZ, R109, P2 ;  /* 0x000000ffff697224 */ /* 0x000fe200010e066d */
[----:B------:R-:W-:-:S02]  /*20910*/  F2FP.BF16.F32.PACK_AB R94, R73, R72 ;  /* 0x00000048495e723e */ /* 0x000fc400000010ff */
[----:B------:R-:W-:Y:S01]  /*20920*/  F2FP.BF16.F32.PACK_AB R95, R75, R74 ;  /* 0x0000004a4b5f723e */ /* 0x000fe200000010ff */
[----:B------:R1:W-:Y:S01]  /*20930*/  STSM.16.M88.4 [R80], R56 ;  /* 0x0000003850007844 */ /* 0x0003e20000000200 */
[----:B------:R-:W-:Y:S01]  /*20940*/  LOP3.LUT R98, R98, R99, RZ, 0x3c, !PT ;  /* 0x0000006362627212 */ /* 0x000fe200078e3cff */
[--C-:B------:R-:W-:Y:S01]  /*20950*/  IMAD.X R99, RZ, RZ, R109.reuse, P0 ;  /* 0x000000ffff637224 */ /* 0x100fe200000e066d */
[----:B------:R-:W-:Y:S01]  /*20960*/  LOP3.LUT R96, R96, R97, RZ, 0x3c, !PT ;  /* 0x0000006160607212 */ /* 0x000fe200078e3cff */
[----:B------:R-:W-:Y:S01]  /*20970*/  IMAD.X R97, RZ, RZ, R109, P1 ;  /* 0x000000ffff617224 */ /* 0x000fe200008e066d */
[----:B------:R-:W-:Y:S01]  /*20980*/  IADD3 R126, P3, R108, 0xc060, RZ ;  /* 0x0000c0606c7e7810 */ /* 0x000fe20007f7e0ff */
[----:B------:R-:W4:Y:S04]  /*20990*/  LDL.128 R72, [R1+0x350] ;  /* 0x0003500001487983 */ /* 0x000f280000100c00 */
[----:B0-----:R-:W4:Y:S01]  /*209a0*/  LDL.128 R52, [R1+0x300] ;  /* 0x0003000001347983 */ /* 0x001f220000100c00 */
[----:B------:R-:W-:-:S03]  /*209b0*/  MOV R130, R106 ;  /* 0x0000006a00827202 */ /* 0x000fc60000000f00 */
[----:B------:R-:W4:Y:S01]  /*209c0*/  LDL.128 R76, [R1+0x360] ;  /* 0x00036000014c7983 */ /* 0x000f220000100c00 */
[----:B------:R-:W-:-:S03]  /*209d0*/  MOV R129, R104 ;  /* 0x0000006800817202 */ /* 0x000fc60000000f00 */
[----:B-1----:R-:W4:Y:S01]  /*209e0*/  LDL.128 R56, [R1+0x310] ;  /* 0x0003100001387983 */ /* 0x002f220000100c00 */
[----:B------:R-:W-:-:S03]  /*209f0*/  MOV R131, R98 ;  /* 0x0000006200837202 */ /* 0x000fc60000000f00 */
[----:B------:R0:W-:Y:S01]  /*20a00*/  STSM.16.M88.4 [R110], R92 ;  /* 0x0000005c6e007844 */ /* 0x0001e20000000200 */
[----:B------:R-:W-:Y:S01]  /*20a10*/  MOV R128, R96 ;  /* 0x0000006000807202 */ /* 0x000fe20000000f00 */
[----:B------:R-:W-:Y:S02]  /*20a20*/  IMAD.X R127, RZ, RZ, R109, P3 ;  /* 0x000000ffff7f7224 */ /* 0x000fe400018e066d */
[----:B------:R-:W4:Y:S04]  /*20a30*/  LDL.128 R80, [R1+0x370] ;  /* 0x0003700001507983 */ /* 0x000f280000100c00 */
[----:B------:R-:W4:Y:S04]  /*20a40*/  LDL.128 R104, [R1+0x3c0] ;  /* 0x0003c00001687983 */ /* 0x000f280000100c00 */
[----:B------:R-:W4:Y:S04]  /*20a50*/  LDL.128 R96, [R1+0x3b0] ;  /* 0x0003b00001607983 */ /* 0x000f280000100c00 */
[----:B0-----:R-:W4:Y:S04]  /*20a60*/  LDL.128 R92, [R1+0x3a0] ;  /* 0x0003a000015c7983 */ /* 0x001f280000100c00 */
[----:B------:R-:W4:Y:S01]  /*20a70*/  LDL.128 R108, [R1+0x3d0] ;  /* 0x0003d000016c7983 */ /* 0x000f220000100c00 */
[----:B------:R-:W-:-:S02]  /*20a80*/  ISETP.NE.U32.AND P0, PT, RZ, UR6, PT ;  /* 0x00000006ff007c0c */ /* 0x000fc4000bf05070 */
[----:B------:R-:W-:Y:S02]  /*20a90*/  F2FP.BF16.F32.PACK_AB R120, R121, R120 ;  /* 0x000000787978723e */ /* 0x000fe400000010ff */
[----:B------:R-:W-:Y:S02]  /*20aa0*/  F2FP.BF16.F32.PACK_AB R121, R123, R122 ;  /* 0x0000007a7b79723e */ /* 0x000fe400000010ff */
[----:B------:R-:W-:Y:S02]  /*20ab0*/  LOP3.LUT R133, R126, 0x380, RZ, 0xc0, !PT ;  /* 0x000003807e857812 */ /* 0x000fe400078ec0ff */
[----:B------:R-:W-:Y:S02]  /*20ac0*/  ISETP.NE.AND.EX P0, PT, RZ, UR7, PT, P0 ;  /* 0x00000007ff007c0c */ /* 0x000fe4000bf05300 */
[----:B------:R-:W-:Y:S02]  /*20ad0*/  F2FP.BF16.F32.PACK_AB R44, R45, R44 ;  /* 0x0000002c2d2c723e */ /* 0x000fe400000010ff */
[----:B------:R-:W-:-:S02]  /*20ae0*/  F2FP.BF16.F32.PACK_AB R45, R47, R46 ;  /* 0x0000002e2f2d723e */ /* 0x000fc400000010ff */
[----:B------:R-:W-:Y:S02]  /*20af0*/  SHF.R.U64 R133, R133, 0x3, RZ ;  /* 0x0000000385857819 */ /* 0x000fe400000012ff */
        /* <DEDUP_REMOVED lines=9> */
[----:B------:R-:W-:Y:S02]  /*20b90*/  LOP3.LUT R126, R133, R126, RZ, 0x3c, !PT ;  /* 0x0000007e857e7212 */ /* 0x000fe400078e3cff */
[----:B------:R-:W-:-:S02]  /*20ba0*/  F2FP.BF16.F32.PACK_AB R85, R87, R86 ;  /* 0x000000565755723e */ /* 0x000fc400000010ff */
[----:B------:R-:W-:Y:S02]  /*20bb0*/  F2FP.BF16.F32.PACK_AB R86, R89, R88 ;  /* 0x000000585956723e */ /* 0x000fe400000010ff */
[----:B------:R-:W-:Y:S02]  /*20bc0*/  F2FP.BF16.F32.PACK_AB R87, R91, R90 ;  /* 0x0000005a5b57723e */ /* 0x000fe400000010ff */
[----:B------:R-:W-:Y:S02]  /*20bd0*/  F2FP.BF16.F32.PACK_AB R112, R113, R112 ;  /* 0x000000707170723e */ /* 0x000fe400000010ff */
[----:B------:R-:W-:Y:S02]  /*20be0*/  F2FP.BF16.F32.PACK_AB R113, R115, R114 ;  /* 0x000000727371723e */ /* 0x000fe400000010ff */
[----:B------:R-:W-:Y:S02]  /*20bf0*/  MOV R126, R126 ;  /* 0x0000007e007e7202 */ /* 0x000fe40000000f00 */
[----:B------:R-:W-:-:S02]  /*20c00*/  F2FP.BF16.F32.PACK_AB R114, R117, R116 ;  /* 0x000000747572723e */ /* 0x000fc400000010ff */
[----:B------:R-:W-:Y:S02]  /*20c10*/  F2FP.BF16.F32.PACK_AB R115, R119, R118 ;  /* 0x000000767773723e */ /* 0x000fe400000010ff */
[----:B------:R-:W-:-:S04]  /*20c20*/  ISETP.NE.U32.AND P1, PT, RZ, UR4, PT ;  /* 0x00000004ff007c0c */ /* 0x000fc8000bf25070 */
[----:B------:R-:W-:Y:S01]  /*20c30*/  ISETP.NE.AND.EX P1, PT, RZ, UR5, PT, P1 ;  /* 0x00000005ff007c0c */ /* 0x000fe2000bf25310 */
[----:B------:R-:W-:Y:S01]  /*20c40*/  ULDC UR6, c[0x0][0xa88] ;  /* 0x0002a20000067ab9 */ /* 0x000fe20000000800 */
[----:B--2---:R-:W-:Y:S02]  /*20c50*/  F2FP.BF16.F32.PACK_AB R122, R5, R4 ;  /* 0x00000004057a723e */ /* 0x004fe400000010ff */
[----:B------:R-:W-:Y:S01]  /*20c60*/  F2FP.BF16.F32.PACK_AB R123, R7, R6 ;  /* 0x00000006077b723e */ /* 0x000fe200000010ff */
[----:B------:R-:W0:Y:S01]  /*20c70*/  LDC.64 R4, c[0x0][0xc00] ;  /* 0x00030000ff047b82 */ /* 0x000e220000000a00 */
[----:B---3--:R-:W-:Y:S02]  /*20c80*/  F2FP.BF16.F32.PACK_AB R8, R9, R8 ;  /* 0x000000080908723e */ /* 0x008fe400000010ff */
[----:B------:R-:W-:Y:S01]  /*20c90*/  F2FP.BF16.F32.PACK_AB R9, R11, R10 ;  /* 0x0000000a0b09723e */ /* 0x000fe200000010ff */
[----:B------:R-:W-:Y:S04]  /*20ca0*/  STSM.16.M88.4 [R25], R120 ;  /* 0x0000007819007844 */ /* 0x000fe80000000200 */
[----:B------:R-:W1:Y:S01]  /*20cb0*/  @P0 LDC.64 R6, c[0x0][0xc08] ;  /* 0x00030200ff060b82 */ /* 0x000e620000000a00 */
[----:B----4-:R-:W-:-:S02]  /*20cc0*/  F2FP.BF16.F32.PACK_AB R28, R29, R28 ;  /* 0x0000001c1d1c723e */ /* 0x010fc400000010ff */
        /* <DEDUP_REMOVED lines=11> */
[----:B------:R-:W-:Y:S01]  /*20d80*/  STSM.16.M88.4 [R124], R36 ;  /* 0x000000247c007844 */ /* 0x000fe20000000200 */
        /* <DEDUP_REMOVED lines=13> */
[----:B------:R-:W-:Y:S01]  /*20e60*/  F2FP.BF16.F32.PACK_AB R105, R107, R106 ;  /* 0x0000006a6b69723e */ /* 0x000fe200000010ff */
[----:B------:R3:W-:Y:S01]  /*20e70*/  STSM.16.M88.4 [R3], R60 ;  /* 0x0000003c03007844 */ /* 0x0007e20000000200 */
[----:B------:R-:W-:-:S02]  /*20e80*/  F2FP.BF16.F32.PACK_AB R92, R93, R92 ;  /* 0x0000005c5d5c723e */ /* 0x000fc400000010ff */
[----:B------:R-:W-:Y:S02]  /*20e90*/  F2FP.BF16.F32.PACK_AB R93, R95, R94 ;  /* 0x0000005e5f5d723e */ /* 0x000fe400000010ff */
[----:B------:R-:W-:Y:S02]  /*20ea0*/  F2FP.BF16.F32.PACK_AB R94, R97, R96 ;  /* 0x00000060615e723e */ /* 0x000fe400000010ff */
[----:B------:R-:W-:Y:S01]  /*20eb0*/  F2FP.BF16.F32.PACK_AB R95, R99, R98 ;  /* 0x00000062635f723e */ /* 0x000fe200000010ff */
[----:B------:R4:W-:Y:S01]  /*20ec0*/  STSM.16.M88.4 [R24], R68 ;  /* 0x0000004418007844 */ /* 0x0009e20000000200 */
[----:B------:R-:W-:Y:S02]  /*20ed0*/  F2FP.BF16.F32.PACK_AB R106, R109, R108 ;  /* 0x0000006c6d6a723e */ /* 0x000fe400000010ff */
[----:B------:R-:W-:Y:S01]  /*20ee0*/  F2FP.BF16.F32.PACK_AB R107, R111, R110 ;  /* 0x0000006e6f6b723e */ /* 0x000fe200000010ff */
[----:B------:R4:W-:Y:S01]  /*20ef0*/  STSM.16.M88.4 [R130], R76 ;  /* 0x0000004c82007844 */ /* 0x0009e20000000200 */
[----:B--2---:R-:W-:Y:S01]  /*20f00*/  IMAD.MOV.U32 R8, RZ, RZ, RZ ;  /* 0x000000ffff087224 */ /* 0x004fe200078e00ff */
[----:B---3--:R-:W2:Y:S02]  /*20f10*/  LDC R3, c[0x0][0xbe8] ;  /* 0x0002fa00ff037b82 */ /* 0x008ea40000000800 */
[----:B------:R4:W-:Y:S04]  /*20f20*/  STSM.16.M88.4 [R131], R84 ;  /* 0x0000005483007844 */ /* 0x0009e80000000200 */
[----:B------:R4:W-:Y:S04]  /*20f30*/  STSM.16.M88.4 [R128], R92 ;  /* 0x0000005c80007844 */ /* 0x0009e80000000200 */
[----:B------:R4:W-:Y:S04]  /*20f40*/  STSM.16.M88.4 [R129], R104 ;  /* 0x0000006881007844 */ /* 0x0009e80000000200 */
[----:B------:R4:W-:Y:S01]  /*20f50*/  STSM.16.M88.4 [R126], R112 ;  /* 0x000000707e007844 */ /* 0x0009e20000000200 */
[----:B------:R-:W-:-:S02]  /*20f60*/  IMAD.U32 R0, RZ, RZ, UR6 ;  /* 0x00000006ff007e24 */ /* 0x000fc4000f8e00ff */
[C---:B0-----:R-:W-:Y:S01]  /*20f70*/  IMAD.WIDE R4, R208.reuse, 0x4, R4 ;  /* 0x00000004d0047825 */ /* 0x041fe200078e0204 */
[----:B------:R-:W-:Y:S03]  /*20f80*/  BAR.SYNC.DEFER_BLOCKING 0x1, 0x100 ;  /* 0x0044000000007b1d */ /* 0x000fe60000010000 */
[----:B-1----:R-:W-:-:S03]  /*20f90*/  @P0 IMAD.WIDE R6, R208, 0x4, R6 ;  /* 0x00000004d0060825 */ /* 0x002fc600078e0206 */
[----:B------:R4:W5:Y:S04]  /*20fa0*/  @P1 LDG.E R8, desc[UR42][R4.64] ;  /* 0x0000002a04081981 */ /* 0x000968000c1e1900 */
[----:B------:R4:W5:Y:S01]  /*20fb0*/  @P0 LDG.E R0, desc[UR42][R6.64] ;  /* 0x0000002a06000981 */ /* 0x000962000c1e1900 */
[----:B------:R-:W-:Y:S05]  /*20fc0*/  @P0 BRA `(.L_x_12076) ;  /* 0x0000000000100947 */ /* 0x000fea0003800000 */
[----:B------:R-:W-:Y:S05]  /*20fd0*/  @!P1 BRA `(.L_x_12076) ;  /* 0x00000000000c9947 */ /* 0x000fea0003800000 */
[----:B----4-:R-:W3:Y:S04]  /*20fe0*/  LDG.E R7, desc[UR42][R4.64] ;  /* 0x0000002a04077981 */ /* 0x010ee8000c1e1900 */
[----:B-----5:R-:W3:Y:S02]  /*20ff0*/  LDG.E R0, desc[UR42][R4.64+0x4] ;  /* 0x0000042a04007981 */ /* 0x020ee4000c1e1900 */
[----:B---3--:R-:W-:-:S07]  /*21000*/  IMAD.IADD R0, R0, 0x1, -R7 ;  /* 0x0000000100007824 */ /* 0x008fce00078e0a07 */
.L_x_12076:
[----:B----4-:R-:W3:Y:S04]  /*21010*/  LDL R4, [R1+0x428] ;  /* 0x0004280001047983 */ /* 0x010ee80000100800 */
[----:B------:R-:W4:Y:S01]  /*21020*/  LDL R28, [R1+0x434] ;  /* 0x00043400011c7983 */ /* 0x000f220000100800 */
[----:B--2--5:R-:W-:Y:S02]  /*21030*/  IMAD R0, R0, R3, RZ ;  /* 0x0000000300007224 */ /* 0x024fe400078e02ff */
[----:B------:R-:W-:Y:S01]  /*21040*/  IMAD.IADD R37, R196, 0x1, R203 ;  /* 0x00000001c4257824 */ /* 0x000fe200078e02cb */
[----:B------:R-:W-:Y:S01]  /*21050*/  ISETP.GT.AND P3, PT, R204, 0x1, PT ;  /* 0x00000001cc00780c */ /* 0x000fe20003f64270 */
[----:B------:R-:W-:Y:S01]  /*21060*/  IMAD.MOV.U32 R9, RZ, RZ, 0x9b8 ;  /* 0x000009b8ff097424 */ /* 0x000fe200078e00ff */
[----:B------:R-:W-:Y:S01]  /*21070*/  ISETP.NE.AND P2, PT, R3, 0x1, PT ;  /* 0x000000010300780c */ /* 0x000fe20003f45270 */
[----:B------:R-:W0:Y:S03]  /*21080*/  LDC.64 R24, c[0x0][0xba8] ;  /* 0x0002ea00ff187b82 */ /* 0x000e260000000a00 */
[----:B------:R-:W-:-:S05]  /*21090*/  SEL R9, R9, 0x978, P3 ;  /* 0x0000097809097807 */ /* 0x000fca0001800000 */
[----:B------:R-:W1:Y:S08]  /*210a0*/  LDC.64 R6, c[0x0][R9+0x220] ;  /* 0x0000880009067b82 */ /* 0x000e700000000a00 */
[----:B------:R2:W2:Y:S08]  /*210b0*/  LDC.64 R12, c[0x0][R9+0x218] ;  /* 0x00008600090c7b82 */ /* 0x0004b00000000a00 */
[----:B------:R2:W2:Y:S01]  /*210c0*/  LDC.64 R10, c[0x0][R9+0x210] ;  /* 0x00008400090a7b82 */ /* 0x0004a20000000a00 */
[----:B------:R-:W-:-:S07]  /*210d0*/  ISETP.NE.U32.AND P1, PT, RZ, UR4, PT ;  /* 0x00000004ff007c0c */ /* 0x000fce000bf25070 */
[----:B------:R-:W2:Y:S01]  /*210e0*/  @P2 LDC R14, c[0x0][0xbec] ;  /* 0x0002fb00ff0e2b82 */ /* 0x000ea20000000800 */
[----:B------:R-:W-:-:S07]  /*210f0*/  ISETP.NE.AND.EX P1, PT, RZ, UR5, PT, P1 ;  /* 0x00000005ff007c0c */ /* 0x000fce000bf25310 */
[----:B------:R-:W2:Y:S01]  /*21100*/  @P2 LDC R39, c[0x0][0xbf0] ;  /* 0x0002fc00ff272b82 */ /* 0x000ea20000000800 */
[----:B------:R-:W-:Y:S02]  /*21110*/  SHF.R.S32.HI R26, RZ, 0x1f, R208 ;  /* 0x0000001fff1a7819 */ /* 0x000fe400000114d0 */
[----:B------:R-:W-:Y:S02]  /*21120*/  SEL R15, R208, RZ, !P1 ;  /* 0x000000ffd00f7207 */ /* 0x000fe40004800000 */
[----:B---3--:R-:W-:-:S03]  /*21130*/  LOP3.LUT P0, RZ, R4, 0x3, RZ, 0xc0, !PT ;  /* 0x0000000304ff7812 */ /* 0x008fc6000780c0ff */
[----:B0-----:R-:W0:Y:S01]  /*21140*/  @!P3 LDC R24, c[0x0][0xb50] ;  /* 0x0002d400ff18bb82 */ /* 0x001e220000000800 */
[----:B------:R-:W-:Y:S01]  /*21150*/  ISETP.GE.OR P4, PT, R37, R0, P0 ;  /* 0x000000002500720c */ /* 0x000fe20000786670 */
[----:B----4-:R-:W-:-:S06]  /*21160*/  IMAD.IADD R41, R28, 0x1, R203 ;  /* 0x000000011c297824 */ /* 0x010fcc00078e02cb */
[----:B------:R-:W3:Y:S06]  /*21170*/  @!P3 LDC R25, c[0x0][0xb54] ;  /* 0x0002d500ff19bb82 */ /* 0x000eec0000000800 */
[----:B------:R-:W4:Y:S02]  /*21180*/  @!P4 LDL R31, [R1+0x1e0] ;  /* 0x0001e000011fc983 */ /* 0x000f240000100800 */
[----:B------:R2:W0:Y:S01]  /*21190*/  LDC.64 R4, c[0x0][R9+0x228] ;  /* 0x00008a0009047b82 */ /* 0x0004220000000a00 */
[----:B------:R-:W-:Y:S01]  /*211a0*/  SEL R29, R26, RZ, !P1 ;  /* 0x000000ff1a1d7207 */ /* 0x000fe20004800000 */
[----:B-1----:R-:W-:-:S02]  /*211b0*/  IMAD R7, R7, R15, RZ ;  /* 0x0000000f07077224 */ /* 0x002fc400078e02ff */
[----:B--2---:R-:W-:-:S04]  /*211c0*/  @P2 IMAD.HI.U32 R14, R41, R14, RZ ;  /* 0x0000000e290e2227 */ /* 0x004fc800078e00ff */
[C---:B------:R-:W-:Y:S01]  /*211d0*/  IMAD R35, R6.reuse, R29, R7 ;  /* 0x0000001d06237224 */ /* 0x040fe200078e0207 */
[----:B------:R-:W-:Y:S01]  /*211e0*/  SEL R29, R209, RZ, P3 ;  /* 0x000000ffd11d7207 */ /* 0x000fe20001800000 */
[----:B------:R-:W-:Y:S01]  /*211f0*/  IMAD.WIDE.U32 R6, R6, R15, RZ ;  /* 0x0000000f06067225 */ /* 0x000fe200078e00ff */
[----:B------:R-:W-:-:S03]  /*21200*/  SHF.R.S32.HI R9, RZ, 0x1f, R8 ;  /* 0x0000001fff097819 */ /* 0x000fc60000011408 */
[-C--:B------:R-:W-:Y:S02]  /*21210*/  IMAD R33, R13, R156.reuse, RZ ;  /* 0x0000009c0d217224 */ /* 0x080fe400078e02ff */
[----:B------:R-:W-:-:S04]  /*21220*/  IMAD.WIDE.U32 R12, R12, R156, RZ ;  /* 0x0000009c0c0c7225 */ /* 0x000fc800078e00ff */
[----:B------:R-:W-:Y:S01]  /*21230*/  IMAD.IADD R35, R7, 0x1, R35 ;  /* 0x0000000107237824 */ /* 0x000fe200078e0223 */
[----:B------:R-:W-:Y:S01]  /*21240*/  IADD3 R6, P1, P5, R6, R12, R8 ;  /* 0x0000000c06067210 */ /* 0x000fe20007d3e008 */
[----:B------:R-:W-:Y:S01]  /*21250*/  IMAD.MOV.U32 R7, RZ, RZ, R41 ;  /* 0x000000ffff077224 */ /* 0x000fe200078e0029 */
[----:B------:R-:W-:Y:S01]  /*21260*/  @P2 SHF.R.U32.HI R7, RZ, R39, R14 ;  /* 0x00000027ff072219 */ /* 0x000fe2000001160e */
[----:B------:R-:W-:-:S04]  /*21270*/  IMAD.IADD R26, R13, 0x1, R33 ;  /* 0x000000010d1a7824 */ /* 0x000fc800078e0221 */
[----:B------:R-:W-:Y:S01]  /*21280*/  IMAD.MOV R14, RZ, RZ, -R7 ;  /* 0x000000ffff0e7224 */ /* 0x000fe200078e0a07 */
[----:B------:R-:W-:Y:S01]  /*21290*/  IADD3.X R12, R35, R26, R9, P1, P5 ;  /* 0x0000001a230c7210 */ /* 0x000fe20000fea409 */
[-C--:B0-----:R-:W-:Y:S02]  /*212a0*/  IMAD R13, R5, R29.reuse, RZ ;  /* 0x0000001d050d7224 */ /* 0x081fe400078e02ff */
[----:B------:R-:W-:-:S04]  /*212b0*/  IMAD.WIDE.U32 R4, R4, R29, RZ ;  /* 0x0000001d04047225 */ /* 0x000fc800078e00ff */
[----:B------:R-:W-:Y:S01]  /*212c0*/  IMAD.IADD R13, R5, 0x1, R13 ;  /* 0x00000001050d7824 */ /* 0x000fe200078e020d */
        /* <DEDUP_REMOVED lines=8> */
[C---:B------:R-:W-:Y:S01]  /*21350*/  LEA R24, P1, R4.reuse, R24, 0x2 ;  /* 0x0000001804187211 */ /* 0x040fe200078210ff */
[----:B------:R-:W-:Y:S02]  /*21360*/  VIADD R7, R37, 0x8 ;  /* 0x0000000825077836 */ /* 0x000fe40000000000 */
[----:B------:R-:W-:Y:S02]  /*21370*/  IMAD.IADD R5, R5, 0x1, R13 ;  /* 0x0000000105057824 */ /* 0x000fe400078e020d */
[----:B------:R-:W-:Y:S01]  /*21380*/  SHFL.IDX PT, R10, R24, RZ, 0x1c1f ;  /* 0x001c1fff180a7589 */ /* 0x000fe200000e0000 */
[----:B------:R-:W-:Y:S02]  /*21390*/  ISETP.GE.OR P0, PT, R7, R0, P0 ;  /* 0x000000000700720c */ /* 0x000fe40000706670 */
[----:B---3--:R-:W-:-:S05]  /*213a0*/  LEA.HI.X R25, R4, R25, R5, 0x2, P1 ;  /* 0x0000001904197211 */ /* 0x008fca00008f1405 */
[----:B------:R-:W4:Y:S04]  /*213b0*/  SHFL.IDX PT, R11, R25, RZ, 0x1c1f ;  /* 0x001c1fff190b7589 */ /* 0x000f2800000e0000 */
[----:B----4-:R-:W-:Y:S04]  /*213c0*/  @!P4 ST.E desc[UR42][R10.64], R31 ;  /* 0x0000001f0a00c985 */ /* 0x010fe8000c10192a */
[----:B------:R-:W2:Y:S04]  /*213d0*/  @!P0 LDL R13, [R1+0x1e4] ;  /* 0x0001e400010d8983 */ /* 0x000ea80000100800 */
[----:B------:R-:W-:Y:S04]  /*213e0*/  SHFL.IDX PT, R4, R24, 0x1, 0x1c1f ;  /* 0x003c1f0018047f89 */ /* 0x000fe800000e0000 */
[----:B------:R-:W2:Y:S04]  /*213f0*/  SHFL.IDX PT, R5, R25, 0x1, 0x1c1f ;  /* 0x003c1f0019057f89 */ /* 0x000ea800000e0000 */
[----:B--2---:R0:W-:Y:S01]  /*21400*/  @!P0 ST.E desc[UR42][R4.64], R13 ;  /* 0x0000000d04008985 */ /* 0x0041e2000c10192a */
[----:B------:R-:W-:Y:S05]  /*21410*/  @P3 BRA `(.L_x_12077) ;  /* 0x0000001000383947 */ /* 0x000fea0003800000 */
[----:B------:R-:W1:Y:S01]  /*21420*/  S2R R28, SR_TID.X ;  /* 0x00000000001c7919 */ /* 0x000e620000002100 */
[----:B0-----:R-:W0:Y:S01]  /*21430*/  @P2 LDC R13, c[0x0][0xbec] ;  /* 0x0002fb00ff0d2b82 */ /* 0x001e220000000800 */
[----:B------:R-:W-:Y:S01]  /*21440*/  ULDC.64 UR4, c[0x0][0xaa0] ;  /* 0x0002a80000047ab9 */ /* 0x000fe20000000a00 */
[C---:B-1----:R-:W-:Y:S02]  /*21450*/  VIADD R88, R28.reuse, 0xffffff80 ;  /* 0xffffff801c587836 */ /* 0x042fe40000000000 */
[----:B------:R-:W-:-:S03]  /*21460*/  VIADD R89, R28, 0xffffff80 ;  /* 0xffffff801c597836 */ /* 0x000fc60000000000 */
        /* <DEDUP_REMOVED lines=8> */
[----:B------:R-:W-:Y:S02]  /*214f0*/  IADD3 R41, P4, R20, 0x4000, RZ ;  /* 0x0000400014297810 */ /* 0x000fe40007f9e0ff */
[----:B------:R-:W-:Y:S02]  /*21500*/  LOP3.LUT R28, R29, 0x380, RZ, 0xc0, !PT ;  /* 0x000003801d1c7812 */ /* 0x000fe400078ec0ff */
[----:B------:R-:W-:-:S02]  /*21510*/  LOP3.LUT R32, R33, 0x380, RZ, 0xc0, !PT ;  /* 0x0000038021207812 */ /* 0x000fc400078ec0ff */
[----:B------:R-:W-:Y:S02]  /*21520*/  LOP3.LUT R36, R37, 0x380, RZ, 0xc0, !PT ;  /* 0x0000038025247812 */ /* 0x000fe400078ec0ff */
[----:B------:R-:W-:Y:S02]  /*21530*/  LOP3.LUT R40, R41, 0x380, RZ, 0xc0, !PT ;  /* 0x0000038029287812 */ /* 0x000fe400078ec0ff */
[----:B------:R-:W-:Y:S02]  /*21540*/  SHF.R.U64 R28, R28, 0x3, RZ ;  /* 0x000000031c1c7819 */ /* 0x000fe400000012ff */
[----:B------:R-:W-:Y:S02]  /*21550*/  SHF.R.U64 R32, R32, 0x3, RZ ;  /* 0x0000000320207819 */ /* 0x000fe400000012ff */
[----:B------:R-:W-:Y:S02]  /*21560*/  IADD3 R45, P5, R20, 0x5000, RZ ;  /* 0x00005000142d7810 */ /* 0x000fe40007fbe0ff */
[----:B------:R-:W-:-:S02]  /*21570*/  SHF.R.U64 R36, R36, 0x3, RZ ;  /* 0x0000000324247819 */ /* 0x000fc400000012ff */
[----:B------:R-:W-:Y:S02]  /*21580*/  SHF.R.U64 R40, R40, 0x3, RZ ;  /* 0x0000000328287819 */ /* 0x000fe400000012ff */
[----:B------:R-:W-:Y:S01]  /*21590*/  LOP3.LUT R28, R28, R29, RZ, 0x3c, !PT ;  /* 0x0000001d1c1c7212 */ /* 0x000fe200078e3cff */
[--C-:B------:R-:W-:Y:S01]  /*215a0*/  IMAD.X R29, RZ, RZ, R21.reuse, P0 ;  /* 0x000000ffff1d7224 */ /* 0x100fe200000e0615 */
[----:B------:R-:W-:Y:S01]  /*215b0*/  LOP3.LUT R32, R32, R33, RZ, 0x3c, !PT ;  /* 0x0000002120207212 */ /* 0x000fe200078e3cff */
[--C-:B------:R-:W-:Y:S01]  /*215c0*/  IMAD.X R33, RZ, RZ, R21.reuse, P1 ;  /* 0x000000ffff217224 */ /* 0x100fe200008e0615 */
[----:B------:R-:W-:Y:S02]  /*215d0*/  LOP3.LUT R44, R45, 0x380, RZ, 0xc0, !PT ;  /* 0x000003802d2c7812 */ /* 0x000fe400078ec0ff */
[----:B------:R-:W-:Y:S01]  /*215e0*/  LOP3.LUT R36, R36, R37, RZ, 0x3c, !PT ;  /* 0x0000002524247212 */ /* 0x000fe200078e3cff */
[--C-:B------:R-:W-:Y:S01]  /*215f0*/  IMAD.X R37, RZ, RZ, R21.reuse, P3 ;  /* 0x000000ffff257224 */ /* 0x100fe200018e0615 */
[----:B------:R-:W-:Y:S01]  /*21600*/  LOP3.LUT R40, R40, R41, RZ, 0x3c, !PT ;  /* 0x0000002928287212 */ /* 0x000fe200078e3cff */
[----:B------:R-:W-:Y:S01]  /*21610*/  IMAD.X R41, RZ, RZ, R21, P4 ;  /* 0x000000ffff297224 */ /* 0x000fe200020e0615 */
[C---:B------:R-:W-:Y:S01]  /*21620*/  IADD3 R49, P0, R20.reuse, 0x6000, RZ ;  /* 0x0000600014317810 */ /* 0x040fe20007f1e0ff */
[----:B------:R-:W-:Y:S01]  /*21630*/  IMAD R9, R9, UR4, RZ ;  /* 0x0000000409097c24 */ /* 0x000fe2000f8e02ff */
[C---:B------:R-:W-:Y:S01]  /*21640*/  IADD3 R53, P1, R20.reuse, 0x7000, RZ ;  /* 0x0000700014357810 */ /* 0x040fe20007f3e0ff */
[----:B------:R-:W-:Y:S01]  /*21650*/  IMAD R10, R205, 0x20, R88 ;  /* 0x00000020cd0a7824 */ /* 0x000fe200078e0258 */
[C---:B------:R-:W-:Y:S01]  /*21660*/  IADD3 R57, P3, R20.reuse, 0x8000, RZ ;  /* 0x0000800014397810 */ /* 0x040fe20007f7e0ff */
[----:B------:R-:W5:Y:S01]  /*21670*/  LD.E.128 R28, desc[UR42][R28.64] ;  /* 0x0000002a1c1c7980 */ /* 0x000f62000c101d00 */
[----:B------:R-:W-:-:S02]  /*21680*/  IADD3 R61, P4, R20, 0x9000, RZ ;  /* 0x00009000143d7810 */ /* 0x000fc40007f9e0ff */
[----:B------:R-:W-:Y:S01]  /*21690*/  SHF.R.U64 R44, R44, 0x3, RZ ;  /* 0x000000032c2c7819 */ /* 0x000fe200000012ff */
[----:B------:R-:W5:Y:S01]  /*216a0*/  LD.E.128 R32, desc[UR42][R32.64] ;  /* 0x0000002a20207980 */ /* 0x000f62000c101d00 */
[----:B------:R-:W-:Y:S02]  /*216b0*/  LOP3.LUT R48, R49, 0x380, RZ, 0xc0, !PT ;  /* 0x0000038031307812 */ /* 0x000fe400078ec0ff */
[----:B------:R-:W-:Y:S01]  /*216c0*/  LOP3.LUT R52, R53, 0x380, RZ, 0xc0, !PT ;  /* 0x0000038035347812 */ /* 0x000fe200078ec0ff */
[----:B------:R-:W5:Y:S01]  /*216d0*/  LD.E.128 R36, desc[UR42][R36.64] ;  /* 0x0000002a24247980 */ /* 0x000f62000c101d00 */
[----:B------:R-:W-:Y:S02]  /*216e0*/  LOP3.LUT R56, R57, 0x380, RZ, 0xc0, !PT ;  /* 0x0000038039387812 */ /* 0x000fe400078ec0ff */
[----:B------:R-:W-:Y:S01]  /*216f0*/  LOP3.LUT R60, R61, 0x380, RZ, 0xc0, !PT ;  /* 0x000003803d3c7812 */ /* 0x000fe200078ec0ff */
[----:B------:R-:W5:Y:S01]  /*21700*/  LD.E.128 R40, desc[UR42][R40.64] ;  /* 0x0000002a28287980 */ /* 0x000f62000c101d00 */
[----:B------:R-:W-:Y:S01]  /*21710*/  LOP3.LUT R44, R44, R45, RZ, 0x3c, !PT ;  /* 0x0000002d2c2c7212 */ /* 0x000fe200078e3cff */
[----:B------:R-:W-:Y:S01]  /*21720*/  IMAD.X R45, RZ, RZ, R21, P5 ;  /* 0x000000ffff2d7224 */ /* 0x000fe200028e0615 */
[----:B------:R-:W-:-:S02]  /*21730*/  SHF.R.U64 R48, R48, 0x3, RZ ;  /* 0x0000000330307819 */ /* 0x000fc400000012ff */
[----:B------:R-:W-:Y:S02]  /*21740*/  IADD3 R65, P5, R20, 0xa000, RZ ;  /* 0x0000a00014417810 */ /* 0x000fe40007fbe0ff */
[----:B------:R-:W-:Y:S02]  /*21750*/  SHF.R.U64 R52, R52, 0x3, RZ ;  /* 0x0000000334347819 */ /* 0x000fe400000012ff */
[----:B------:R-:W-:Y:S01]  /*21760*/  LOP3.LUT R5, R20, 0x380, RZ, 0xc0, !PT ;  /* 0x0000038014057812 */ /* 0x000fe200078ec0ff */
[----:B------:R-:W-:Y:S01]  /*21770*/  IMAD R11, R8, UR5, R9 ;  /* 0x00000005080b7c24 */ /* 0x000fe2000f8e0209 */
[----:B------:R-:W-:Y:S01]  /*21780*/  SHF.R.U64 R56, R56, 0x3, RZ ;  /* 0x0000000338387819 */ /* 0x000fe200000012ff */
[----:B------:R-:W5:Y:S01]  /*21790*/  LD.E.128 R44, desc[UR42][R44.64] ;  /* 0x0000002a2c2c7980 */ /* 0x000f62000c101d00 */
[----:B------:R-:W-:Y:S02]  /*217a0*/  SHF.R.U64 R60, R60, 0x3, RZ ;  /* 0x000000033c3c7819 */ /* 0x000fe400000012ff */
[----:B------:R-:W-:Y:S01]  /*217b0*/  LOP3.LUT R48, R48, R49, RZ, 0x3c, !PT ;  /* 0x0000003130307212 */ /* 0x000fe200078e3cff */
[----:B------:R-:W-:Y:S01]  /*217c0*/  IMAD.X R49, RZ, RZ, R21, P0 ;  /* 0x000000ffff317224 */ /* 0x000fe200000e0615 */
[----:B------:R-:W-:-:S02]  /*217d0*/  LOP3.LUT R64, R65, 0x380, RZ, 0xc0, !PT ;  /* 0x0000038041407812 */ /* 0x000fc400078ec0ff */
[----:B------:R-:W-:Y:S01]  /*217e0*/  LOP3.LUT R52, R52, R53, RZ, 0x3c, !PT ;  /* 0x0000003534347212 */ /* 0x000fe200078e3cff */
[--C-:B------:R-:W-:Y:S01]  /*217f0*/  IMAD.X R53, RZ, RZ, R21.reuse, P1 ;  /* 0x000000ffff357224 */ /* 0x100fe200008e0615 */
[----:B------:R-:W-:Y:S01]  /*21800*/  LOP3.LUT R56, R56, R57, RZ, 0x3c, !PT ;  /* 0x0000003938387212 */ /* 0x000fe200078e3cff */
[--C-:B------:R-:W-:Y:S01]  /*21810*/  IMAD.X R57, RZ, RZ, R21.reuse, P3 ;  /* 0x000000ffff397224 */ /* 0x100fe200018e0615 */
[----:B------:R-:W-:Y:S01]  /*21820*/  LOP3.LUT R60, R60, R61, RZ, 0x3c, !PT ;  /* 0x0000003d3c3c7212 */ /* 0x000fe200078e3cff */
[----:B------:R-:W-:Y:S01]  /*21830*/  IMAD.X R61, RZ, RZ, R21, P4 ;  /* 0x000000ffff3d7224 */ /* 0x000fe200020e0615 */
[----:B------:R-:W-:Y:S02]  /*21840*/  IADD3 R69, P0, R20, 0xb000, RZ ;  /* 0x0000b00014457810 */ /* 0x000fe40007f1e0ff */
[----:B------:R-:W-:Y:S01]  /*21850*/  SHF.R.U64 R5, R5, 0x3, RZ ;  /* 0x0000000305057819 */ /* 0x000fe200000012ff */
[----:B------:R-:W-:Y:S01]  /*21860*/  IMAD.WIDE.U32 R8, R8, UR4, RZ ;  /* 0x0000000408087c25 */ /* 0x000fe2000f8e00ff */
[C---:B------:R-:W-:Y:S01]  /*21870*/  IADD3 R73, P1, R20.reuse, 0xc000, RZ ;  /* 0x0000c00014497810 */ /* 0x040fe20007f3e0ff */
[----:B------:R-:W5:Y:S01]  /*21880*/  LD.E.128 R48, desc[UR42][R48.64] ;  /* 0x0000002a30307980 */ /* 0x000f62000c101d00 */
[C---:B------:R-:W-:Y:S01]  /*21890*/  IADD3 R77, P3, R20.reuse, 0xd000, RZ ;  /* 0x0000d000144d7810 */ /* 0x040fe20007f7e0ff */
[----:B------:R-:W-:Y:S01]  /*218a0*/  ULDC.64 UR4, c[0x0][0xae8] ;  /* 0x0002ba0000047ab9 */ /* 0x000fe20000000a00 */
        /* <DEDUP_REMOVED lines=9> */
[----:B------:R-:W-:Y:S01]  /*21940*/  LOP3.LUT R64, R64, R65, RZ, 0x3c, !PT ;  /* 0x0000004140407212 */ /* 0x000fe200078e3cff */
[----:B------:R-:W-:Y:S01]  /*21950*/  IMAD.X R65, RZ, RZ, R21, P5 ;  /* 0x000000ffff417224 */ /* 0x000fe200028e0615 */
[----:B------:R-:W-:-:S02]  /*21960*/  SHF.R.U64 R68, R68, 0x3, RZ ;  /* 0x0000000344447819 */ /* 0x000fc400000012ff */
[----:B------:R-:W-:Y:S02]  /*21970*/  SHF.R.U64 R72, R72, 0x3, RZ ;  /* 0x0000000348487819 */ /* 0x000fe400000012ff */
[----:B------:R-:W-:Y:S01]  /*21980*/  SHF.R.U64 R76, R76, 0x3, RZ ;  /* 0x000000034c4c7819 */ /* 0x000fe200000012ff */
[----:B------:R-:W5:Y:S01]  /*21990*/  LD.E.128 R64, desc[UR42][R64.64] ;  /* 0x0000002a40407980 */ /* 0x000f62000c101d00 */
[----:B------:R-:W-:Y:S02]  /*219a0*/  SHF.R.U64 R80, R80, 0x3, RZ ;  /* 0x0000000350507819 */ /* 0x000fe400000012ff */
[----:B------:R-:W-:Y:S02]  /*219b0*/  IADD3 R7, P5, R20, 0xf000, RZ ;  /* 0x0000f00014077810 */ /* 0x000fe40007fbe0ff */
        /* <DEDUP_REMOVED lines=9> */
[--C-:B------:R-:W-:Y:S01]  /*21a50*/  IMAD.X R85, RZ, RZ, R21.reuse, P5 ;  /* 0x000000ffff557224 */ /* 0x100fe200028e0615 */
[----:B------:R-:W-:Y:S01]  /*21a60*/  LOP3.LUT R4, R5, R20, RZ, 0x3c, !PT ;  /* 0x0000001405047212 */ /* 0x000fe200078e3cff */
[----:B------:R-:W-:Y:S01]  /*21a70*/  IMAD.MOV.U32 R5, RZ, RZ, R21 ;  /* 0x000000ffff057224 */ /* 0x000fe200078e0015 */
[----:B------:R-:W-:Y:S01]  /*21a80*/  SHF.R.U64 R6, R6, 0x3, RZ ;  /* 0x0000000306067819 */ /* 0x000fe200000012ff */
[----:B------:R-:W1:Y:S01]  /*21a90*/  @P2 LDC R21, c[0x0][0xbf0] ;  /* 0x0002fc00ff152b82 */ /* 0x000e620000000800 */
[----:B------:R-:W5:Y:S02]  /*21aa0*/  LD.E.128 R68, desc[UR42][R68.64] ;  /* 0x0000002a44447980 */ /* 0x000f64000c101d00 */
[----:B------:R-:W-:-:S02]  /*21ab0*/  LOP3.LUT R84, R6, R7, RZ, 0x3c, !PT ;  /* 0x0000000706547212 */ /* 0x000fc400078e3cff */
[----:B------:R-:W5:Y:S01]  /*21ac0*/  LD.E.128 R4, desc[UR42][R4.64] ;  /* 0x0000002a04047980 */ /* 0x000f62000c101d00 */
[----:B------:R-:W-:-:S03]  /*21ad0*/  IMAD.IADD R9, R9, 0x1, R11 ;  /* 0x0000000109097824 */ /* 0x000fc600078e020b */
[----:B------:R-:W5:Y:S01]  /*21ae0*/  LD.E.128 R72, desc[UR42][R72.64] ;  /* 0x0000002a48487980 */ /* 0x000f62000c101d00 */
[----:B------:R-:W-:-:S03]  /*21af0*/  IMAD.IADD R20, R203, 0x1, R10 ;  /* 0x00000001cb147824 */ /* 0x000fc600078e020a */
        /* <DEDUP_REMOVED lines=8> */
[----:B--2---:R-:W2:Y:S01]  /*21b80*/  FENCE.VIEW.ASYNC.S ;  /* 0x00000000000073c6 */ /* 0x004ea20000000000 */
[----:B------:R-:W-:Y:S01]  /*21b90*/  IMAD.WIDE.U32 R8, R156, UR4, R8 ;  /* 0x000000049c087c25 */ /* 0x000fe2000f8e0008 */
[----:B------:R-:W-:-:S03]  /*21ba0*/  SHF.R.S32.HI R12, RZ, 0x1f, R15 ;  /* 0x0000001fff0c7819 */ /* 0x000fc6000001140f */
[----:B0-----:R-:W-:-:S04]  /*21bb0*/  @P2 IMAD.HI.U32 R10, R20, R13, RZ ;  /* 0x0000000d140a2227 */ /* 0x001fc800078e00ff */
[----:B------:R-:W-:Y:S01]  /*21bc0*/  IMAD R9, R156, UR5, R9 ;  /* 0x000000059c097c24 */ /* 0x000fe2000f8e0209 */
[----:B------:R-:W-:Y:S01]  /*21bd0*/  ULDC.64 UR4, c[0x0][0xaf0] ;  /* 0x0002bc0000047ab9 */ /* 0x000fe20000000a00 */
[----:B------:R-:W-:Y:S01]  /*21be0*/  IMAD.MOV.U32 R11, RZ, RZ, R20 ;  /* 0x000000ffff0b7224 */ /* 0x000fe200078e0014 */
[----:B-1----:R-:W-:Y:S01]  /*21bf0*/  @P2 SHF.R.U32.HI R11, RZ, R21, R10 ;  /* 0x00000015ff0b2219 */ /* 0x002fe2000001160a */
[----:B------:R-:W-:Y:S02]  /*21c00*/  IMAD R12, R12, UR4, RZ ;  /* 0x000000040c0c7c24 */ /* 0x000fe4000f8e02ff */
[----:B------:R-:W-:Y:S02]  /*21c10*/  VIADD R10, R2, 0x22820 ;  /* 0x00022820020a7836 */ /* 0x000fe40000000000 */
[----:B------:R-:W-:Y:S01]  /*21c20*/  IMAD R13, R15, UR5, R12 ;  /* 0x000000050f0d7c24 */ /* 0x000fe2000f8e020c */
[--C-:B------:R-:W-:Y:S01]  /*21c30*/  SHF.R.S32.HI R12, RZ, 0x1f, R11.reuse ;  /* 0x0000001fff0c7819 */ /* 0x100fe2000001140b */
[----:B------:R-:W-:-:S02]  /*21c40*/  IMAD.MOV R14, RZ, RZ, -R11 ;  /* 0x000000ffff0e7224 */ /* 0x000fc400078e0a0b */
[----:B------:R-:W-:Y:S01]  /*21c50*/  IMAD.WIDE.U32 R8, R15, UR4, R8 ;  /* 0x000000040f087c25 */ /* 0x000fe2000f8e0008 */
[----:B------:R-:W-:Y:S01]  /*21c60*/  ULDC.64 UR4, c[0x0][0xae0] ;  /* 0x0002b80000047ab9 */ /* 0x000fe20000000a00 */
[----:B------:R-:W-:Y:S02]  /*21c70*/  PRMT R10, RZ, 0x654, R10 ;  /* 0x00000654ff0a7816 */ /* 0x000fe4000000000a */
[----:B------:R-:W-:Y:S02]  /*21c80*/  IMAD R3, R3, R14, R20 ;  /* 0x0000000e03037224 */ /* 0x000fe400078e0214 */
[----:B------:R-:W-:Y:S01]  /*21c90*/  IMAD.IADD R9, R9, 0x1, R13 ;  /* 0x0000000109097824 */ /* 0x000fe200078e020d */
[----:B--2---:R0:W-:Y:S01]  /*21ca0*/  SYNCS.ARRIVE.TRANS64.RED.A1T0 RZ, [R10+URZ], RZ ;  /* 0x000000ff0aff79a7 */ /* 0x0041e2000810043f */
[----:B------:R-:W-:Y:S02]  /*21cb0*/  IMAD R12, R12, UR4, RZ ;  /* 0x000000040c0c7c24 */ /* 0x000fe4000f8e02ff */
[----:B------:R-:W-:-:S04]  /*21cc0*/  IMAD.WIDE.U32 R8, R11, UR4, R8 ;  /* 0x000000040b087c25 */ /* 0x000fc8000f8e0008 */
[----:B------:R-:W-:Y:S01]  /*21cd0*/  IMAD R13, R11, UR5, R12 ;  /* 0x000000050b0d7c24 */ /* 0x000fe2000f8e020c */
[----:B0-----:R-:W-:Y:S01]  /*21ce0*/  SHF.R.S32.HI R10, RZ, 0x1f, R3 ;  /* 0x0000001fff0a7819 */ /* 0x001fe20000011403 */
        /* <DEDUP_REMOVED lines=13> */
.L_x_12306:
[----:B------:R-:W-:Y:S01]  /*21dc0*/  IMAD.IADD R203, R88, 0x1, R203 ;  /* 0x0000000158cb7824 */ /* 0x000fe200078e02cb */
[----:B------:R-:W-:Y:S04]  /*21dd0*/  BSSY B1, `(.L_x_12079) ;  /* 0x0000018000017945 */ /* 0x000fe80003800000 */
[----:B------:R-:W-:-:S13]  /*21de0*/  ISETP.GE.AND P0, PT, R203, R0, PT ;  /* 0x00000000cb00720c */ /* 0x000fda0003f06270 */
[----:B------:R-:W-:Y:S05]  /*21df0*/  @P0 BRA `(.L_x_12080) ;  /* 0x0000000000540947 */ /* 0x000fea0003800000 */
[----:B------:R-:W-:Y:S01]  /*21e00*/  ULDC UR4, c[0x0][0xac8] ;  /* 0x0002b20000047ab9 */ /* 0x000fe20000000800 */
[----:B------:R-:W-:Y:S02]  /*21e10*/  SHF.R.S32.HI R12, RZ, 0x1f, R187 ;  /* 0x0000001fff0c7819 */ /* 0x000fe400000114bb */
[----:B------:R-:W-:Y:S02]  /*21e20*/  ISETP.GE.AND P3, PT, R187, UR4, PT ;  /* 0x00000004bb007c0c */ /* 0x000fe4000bf66270 */
[----:B------:R-:W-:Y:S02]  /*21e30*/  ISETP.GE.AND P2, PT, R201, UR4, PT ;  /* 0x00000004c9007c0c */ /* 0x000fe4000bf46270 */
[----:B------:R-:W-:Y:S02]  /*21e40*/  ISETP.GE.AND P1, PT, R200, UR4, PT ;  /* 0x00000004c8007c0c */ /* 0x000fe4000bf26270 */
[----:B------:R-:W-:Y:S02]  /*21e50*/  ISETP.GE.AND P0, PT, R202, UR4, PT ;  /* 0x00000004ca007c0c */ /* 0x000fe4000bf06270 */
[----:B------:R-:W-:-:S02]  /*21e60*/  SHF.R.S32.HI R15, RZ, 0x1f, R201 ;  /* 0x0000001fff0f7819 */ /* 0x000fc400000114c9 */
[----:B------:R-:W-:Y:S02]  /*21e70*/  SHF.R.S32.HI R25, RZ, 0x1f, R200 ;  /* 0x0000001fff197819 */ /* 0x000fe400000114c8 */
[----:B------:R-:W-:Y:S02]  /*21e80*/  SHF.R.S32.HI R24, RZ, 0x1f, R202 ;  /* 0x0000001fff187819 */ /* 0x000fe400000114ca */
[-C--:B--2---:R-:W-:Y:S02]  /*21e90*/  @!P3 LEA R8, P5, R187, R14.reuse, 0x1 ;  /* 0x0000000ebb08b211 */ /* 0x084fe400078a08ff */
[-C--:B------:R-:W-:Y:S02]  /*21ea0*/  @!P2 LEA R10, P4, R201, R14.reuse, 0x1 ;  /* 0x0000000ec90aa211 */ /* 0x080fe400078808ff */
[----:B-1----:R-:W-:Y:S02]  /*21eb0*/  @!P3 LEA.HI.X R9, R187, R3, R12, 0x1, P5 ;  /* 0x00000003bb09b211 */ /* 0x002fe400028f0c0c */
[----:B------:R-:W-:-:S02]  /*21ec0*/  @!P1 LEA R12, P5, R200, R14, 0x1 ;  /* 0x0000000ec80c9211 */ /* 0x000fc400078a08ff */
[-C--:B------:R-:W-:Y:S01]  /*21ed0*/  @!P2 LEA.HI.X R11, R201, R3.reuse, R15, 0x1, P4 ;  /* 0x00000003c90ba211 */ /* 0x080fe200020f0c0f */
[----:B-----5:R3:W-:Y:S01]  /*21ee0*/  @!P3 ST.E.128 desc[UR42][R8.64], R4 ;  /* 0x000000040800b985 */ /* 0x0207e2000c101d2a */
[----:B------:R-:W-:Y:S02]  /*21ef0*/  @!P0 LEA R14, P4, R202, R14, 0x1 ;  /* 0x0000000eca0e8211 */ /* 0x000fe400078808ff */
[-C--:B------:R-:W-:Y:S01]  /*21f00*/  @!P1 LEA.HI.X R13, R200, R3.reuse, R25, 0x1, P5 ;  /* 0x00000003c80d9211 */ /* 0x080fe200028f0c19 */
[----:B------:R3:W-:Y:S01]  /*21f10*/  @!P2 ST.E.128 desc[UR42][R10.64], R40 ;  /* 0x000000280a00a985 */ /* 0x0007e2000c101d2a */
[----:B------:R-:W-:-:S03]  /*21f20*/  @!P0 LEA.HI.X R15, R202, R3, R24, 0x1, P4 ;  /* 0x00000003ca0f8211 */ /* 0x000fc600020f0c18 */
[----:B------:R3:W-:Y:S04]  /*21f30*/  @!P1 ST.E.128 desc[UR42][R12.64], R56 ;  /* 0x000000380c009985 */ /* 0x0007e8000c101d2a */
[----:B------:R3:W-:Y:S02]  /*21f40*/  @!P0 ST.E.128 desc[UR42][R14.64], R72 ;  /* 0x000000480e008985 */ /* 0x0007e4000c101d2a */
.L_x_12080:
[----:B------:R-:W-:Y:S05]  /*21f50*/  BSYNC B1 ;  /* 0x0000000000017941 */ /* 0x000fea0003800000 */
.L_x_12079:
[----:B------:R-:W-:-:S03]  /*21f60*/  UMOV UR4, 0xffffffff ;  /* 0xffffffff00047882 */ /* 0x000fc60000000000 */
[----:B------:R-:W-:Y:S05]  /*21f70*/  BRA.DIV UR4, `(.L_x_12081) ;  /* 0x000000c604d87947 */ /* 0x000fea000b800000 */
[----:B-1----:R1:W4:Y:S04]  /*21f80*/  SHFL.IDX PT, R3, R21, 0x1, 0x181f ;  /* 0x00381f0015037f89 */ /* 0x00232800000e0000 */
[----:B--23--:R1:W2:Y:S02]  /*21f90*/  SHFL.IDX PT, R14, R20, 0x1, 0x181f ;  /* 0x00381f00140e7f89 */ /* 0x00c2a400000e0000 */
.L_x_12310:
[----:B-----5:R-:W-:Y:S01]  /*21fa0*/  VIADD R5, R203, 0x20 ;  /* 0x00000020cb057836 */ /* 0x020fe20000000000 */
        /* <DEDUP_REMOVED lines=14> */
[----:B----4-:R-:W-:Y:S02]  /*22090*/  @!P3 LEA.HI.X R5, R187, R3, R8, 0x1, P5 ;  /* 0x00000003bb05b211 */ /* 0x010fe400028f0c08 */
[----:B------:R-:W-:-:S02]  /*220a0*/  @!P1 LEA R8, P5, R200, R14, 0x1 ;  /* 0x0000000ec8089211 */ /* 0x000fc400078a08ff */
[-C--:B------:R-:W-:Y:S01]  /*220b0*/  @!P2 LEA.HI.X R7, R201, R3.reuse, R10, 0x1, P4 ;  /* 0x00000003c907a211 */ /* 0x080fe200020f0c0a */
[----:B------:R3:W-:Y:S01]  /*220c0*/  @!P3 ST.E.128 desc[UR42][R4.64], R28 ;  /* 0x0000001c0400b985 */ /* 0x0007e2000c101d2a */
[----:B------:R-:W-:Y:S02]  /*220d0*/  @!P0 LEA R10, P4, R202, R14, 0x1 ;  /* 0x0000000eca0a8211 */ /* 0x000fe400078808ff */
[-C--:B------:R-:W-:Y:S01]  /*220e0*/  @!P1 LEA.HI.X R9, R200, R3.reuse, R13, 0x1, P5 ;  /* 0x00000003c8099211 */ /* 0x080fe200028f0c0d */
[----:B------:R3:W-:Y:S01]  /*220f0*/  @!P2 ST.E.128 desc[UR42][R6.64], R44 ;  /* 0x0000002c0600a985 */ /* 0x0007e2000c101d2a */
[----:B------:R-:W-:-:S03]  /*22100*/  @!P0 LEA.HI.X R11, R202, R3, R12, 0x1, P4 ;  /* 0x00000003ca0b8211 */ /* 0x000fc600020f0c0c */
[----:B------:R3:W-:Y:S04]  /*22110*/  @!P1 ST.E.128 desc[UR42][R8.64], R60 ;  /* 0x0000003c08009985 */ /* 0x0007e8000c101d2a */
[----:B------:R3:W-:Y:S02]  /*22120*/  @!P0 ST.E.128 desc[UR42][R10.64], R76 ;  /* 0x0000004c0a008985 */ /* 0x0007e4000c101d2a */
.L_x_12083:
[----:B------:R-:W-:Y:S05]  /*22130*/  BSYNC B1 ;  /* 0x0000000000017941 */ /* 0x000fea0003800000 */
.L_x_12082:
[----:B------:R-:W-:-:S03]  /*22140*/  UMOV UR4, 0xffffffff ;  /* 0xffffffff00047882 */ /* 0x000fc60000000000 */
[----:B------:R-:W-:Y:S05]  /*22150*/  BRA.DIV UR4, `(.L_x_12084) ;  /* 0x000000c604a87947 */ /* 0x000fea000b800000 */
[----:B----4-:R4:W0:Y:S04]  /*22160*/  SHFL.IDX PT, R3, R21, 0x2, 0x181f ;  /* 0x00581f0015037f89 */ /* 0x01082800000e0000 */
[----:B--2---:R4:W2:Y:S02]  /*22170*/  SHFL.IDX PT, R14, R20, 0x2, 0x181f ;  /* 0x00581f00140e7f89 */ /* 0x0048a400000e0000 */
.L_x_12314:
[----:B---3--:R-:W-:Y:S01]  /*22180*/  VIADD R5, R203, 0x40 ;  /* 0x00000040cb057836 */ /* 0x008fe20000000000 */
        /* <DEDUP_REMOVED lines=14> */
[----:B0-----:R-:W-:Y:S02]  /*22270*/  @!P3 LEA.HI.X R5, R187, R3, R8, 0x1, P5 ;  /* 0x00000003bb05b211 */ /* 0x001fe400028f0c08 */
        /* <DEDUP_REMOVED lines=9> */
.L_x_12086:
[----:B------:R-:W-:Y:S05]  /*22310*/  BSYNC B1 ;  /* 0x0000000000017941 */ /* 0x000fea0003800000 */
.L_x_12085:
[----:B------:R-:W-:-:S03]  /*22320*/  UMOV UR4, 0xffffffff ;  /* 0xffffffff00047882 */ /* 0x000fc60000000000 */
[----:B------:R-:W-:Y:S05]  /*22330*/  BRA.DIV UR4, `(.L_x_12087) ;  /* 0x000000c604787947 */ /* 0x000fea000b800000 */
[----:B0-----:R0:W0:Y:S04]  /*22340*/  SHFL.IDX PT, R3, R21, 0x3, 0x181f ;  /* 0x00781f0015037f89 */ /* 0x00102800000e0000 */
[----:B--2---:R2:W0:Y:S02]  /*22350*/  SHFL.IDX PT, R14, R20, 0x3, 0x181f ;  /* 0x00781f00140e7f89 */ /* 0x00442400000e0000 */
.L_x_12318:
[----:B---3--:R-:W-:-:S05]  /*22360*/  VIADD R5, R203, 0x60 ;  /* 0x00000060cb057836 */ /* 0x008fca0000000000 */
[----:B------:R-:W-:-:S13]  /*22370*/  ISETP.GE.AND P0, PT, R5, R0, PT ;  /* 0x000000000500720c */ /* 0x000fda0003f06270 */
[----:B------:R-:W-:Y:S05]  /*22380*/  @P0 BRA `(.L_x_12088) ;  /* 0x0000002c007c0947 */ /* 0x000fea0003800000 */
[----:B------:R-:W-:Y:S01]  /*22390*/  ULDC UR4, c[0x0][0xac8] ;  /* 0x0002b20000047ab9 */ /* 0x000fe20000000800 */
[----:B------:R-:W-:Y:S02]  /*223a0*/  SHF.R.S32.HI R12, RZ, 0x1f, R187 ;  /* 0x0000001fff0c7819 */ /* 0x000fe400000114bb */
[----:B------:R-:W-:Y:S02]  /*223b0*/  ISETP.GE.AND P3, PT, R187, UR4, PT ;  /* 0x00000004bb007c0c */ /* 0x000fe4000bf66270 */
[----:B------:R-:W-:Y:S02]  /*223c0*/  ISETP.GE.AND P4, PT, R201, UR4, PT ;  /* 0x00000004c9007c0c */ /* 0x000fe4000bf86270 */
[----:B------:R-:W-:Y:S02]  /*223d0*/  ISETP.GE.AND P5, PT, R200, UR4, PT ;  /* 0x00000004c8007c0c */ /* 0x000fe4000bfa6270 */
[----:B------:R-:W-:Y:S02]  /*223e0*/  SHF.R.S32.HI R11, RZ, 0x1f, R201 ;  /* 0x0000001fff0b7819 */ /* 0x000fe400000114c9 */
[----:B------:R-:W-:-:S05]  /*223f0*/  SHF.R.S32.HI R10, RZ, 0x1f, R200 ;  /* 0x0000001fff0a7819 */ /* 0x000fca00000114c8 */
[-C--:B0-----:R-:W-:Y:S02]  /*22400*/  @!P3 LEA R4, P0, R187, R14.reuse, 0x1 ;  /* 0x0000000ebb04b211 */ /* 0x081fe400078008ff */
[-C--:B------:R-:W-:Y:S02]  /*22410*/  @!P4 LEA R6, P1, R201, R14.reuse, 0x1 ;  /* 0x0000000ec906c211 */ /* 0x080fe400078208ff */
[C---:B------:R-:W-:Y:S02]  /*22420*/  @!P5 LEA R8, P2, R200.reuse, R14, 0x1 ;  /* 0x0000000ec808d211 */ /* 0x040fe400078408ff */
        /* <DEDUP_REMOVED lines=8> */
[----:B------:R-:W-:Y:S02]  /*224b0*/  SHF.R.S32.HI R10, RZ, 0x1f, R202 ;  /* 0x0000001fff0a7819 */ /* 0x000fe400000114ca */
[----:B------:R-:W-:-:S04]  /*224c0*/  LEA R14, P0, R202, R14, 0x1 ;  /* 0x0000000eca0e7211 */ /* 0x000fc800078008ff */
[----:B------:R-:W-:-:S05]  /*224d0*/  LEA.HI.X R15, R202, R3, R10, 0x1, P0 ;  /* 0x00000003ca0f7211 */ /* 0x000fca00000f0c0a */
[----:B------:R3:W-:Y:S01]  /*224e0*/  ST.E.128 desc[UR42][R14.64], R84 ;  /* 0x000000540e007985 */ /* 0x0007e2000c101d2a */
[----:B------:R-:W-:Y:S05]  /*224f0*/  BRA `(.L_x_12088) ;  /* 0x0000002c00207947 */ /* 0x000fea0003800000 */
.L_x_12077:
[----:B------:R-:W1:Y:S01]  /*22500*/  @P2 LDC R10, c[0x0][0xbec] ;  /* 0x0002fb00ff0a2b82 */ /* 0x000e620000000800 */
[----:B------:R-:W-:Y:S01]  /*22510*/  ULDC.64 UR4, c[0x0][0xb08] ;  /* 0x0002c20000047ab9 */ /* 0x000fe20000000a00 */
[----:B------:R-:W-:Y:S01]  /*22520*/  SHF.R.S32.HI R6, RZ, 0x1f, R15 ;  /* 0x0000001fff067819 */ /* 0x000fe2000001140f */
[----:B------:R-:W-:Y:S01]  /*22530*/  IMAD R9, R9, UR4, RZ ;  /* 0x0000000409097c24 */ /* 0x000fe2000f8e02ff */
[----:B------:R-:W-:Y:S01]  /*22540*/  ULDC.64 UR6, c[0x0][0xb30] ;  /* 0x0002cc0000067ab9 */ /* 0x000fe20000000a00 */
[----:B0-----:R-:W-:-:S03]  /*22550*/  IMAD.WIDE.U32 R4, R8, UR4, RZ ;  /* 0x0000000408047c25 */ /* 0x001fc6000f8e00ff */
[----:B------:R-:W0:Y:S01]  /*22560*/  @P2 LDC R13, c[0x0][0xbf0] ;  /* 0x0002fc00ff0d2b82 */ /* 0x000e220000000800 */
[----:B------:R-:W-:Y:S01]  /*22570*/  IMAD R9, R8, UR5, R9 ;  /* 0x0000000508097c24 */ /* 0x000fe2000f8e0209 */
[----:B------:R-:W-:Y:S01]  /*22580*/  ULDC.64 UR4, c[0x0][0xb38] ;  /* 0x0002ce0000047ab9 */ /* 0x000fe20000000a00 */
[----:B------:R-:W-:Y:S02]  /*22590*/  VIADD R20, R197, 0x8 ;  /* 0x00000008c5147836 */ /* 0x000fe40000000000 */
[----:B------:R-:W-:Y:S02]  /*225a0*/  IMAD.IADD R5, R5, 0x1, R9 ;  /* 0x0000000105057824 */ /* 0x000fe400078e0209 */
[----:B------:R-:W-:Y:S01]  /*225b0*/  IMAD.MOV.U32 R9, RZ, RZ, R41 ;  /* 0x000000ffff097224 */ /* 0x000fe200078e0029 */
[----:B------:R-:W-:Y:S01]  /*225c0*/  SHF.R.S32.HI R30, RZ, 0x1f, R20 ;  /* 0x0000001fff1e7819 */ /* 0x000fe20000011414 */
[----:B------:R-:W-:-:S04]  /*225d0*/  IMAD.WIDE.U32 R4, R156, UR4, R4 ;  /* 0x000000049c047c25 */ /* 0x000fc8000f8e0004 */
[----:B------:R-:W-:Y:S01]  /*225e0*/  IMAD R5, R156, UR5, R5 ;  /* 0x000000059c057c24 */ /* 0x000fe2000f8e0205 */
[----:B------:R-:W-:Y:S01]  /*225f0*/  ULDC.64 UR4, c[0x0][0xb40] ;  /* 0x0002d00000047ab9 */ /* 0x000fe20000000a00 */
[----:B------:R-:W-:Y:S02]  /*22600*/  VIADD R21, R197, 0x10 ;  /* 0x00000010c5157836 */ /* 0x000fe40000000000 */
[----:B------:R-:W-:Y:S02]  /*22610*/  IMAD R6, R6, UR4, RZ ;  /* 0x0000000406067c24 */ /* 0x000fe4000f8e02ff */
[----:B-1----:R-:W-:Y:S01]  /*22620*/  @P2 IMAD.HI.U32 R10, R41, R10, RZ ;  /* 0x0000000a290a2227 */ /* 0x002fe200078e00ff */
[----:B------:R-:W-:-:S03]  /*22630*/  SHF.R.S32.HI R31, RZ, 0x1f, R21 ;  /* 0x0000001fff1f7819 */ /* 0x000fc60000011415 */
[C---:B------:R-:W-:Y:S01]  /*22640*/  IMAD R11, R15.reuse, UR5, R6 ;  /* 0x000000050f0b7c24 */ /* 0x040fe2000f8e0206 */
[----:B0-----:R-:W-:Y:S01]  /*22650*/  @P2 SHF.R.U32.HI R9, RZ, R13, R10 ;  /* 0x0000000dff092219 */ /* 0x001fe2000001160a */
[----:B------:R-:W-:Y:S01]  /*22660*/  IMAD.WIDE.U32 R4, R15, UR4, R4 ;  /* 0x000000040f047c25 */ /* 0x000fe2000f8e0004 */
[----:B------:R-:W-:Y:S02]  /*22670*/  ULDC.64 UR4, c[0x0][0xb48] ;  /* 0x0002d20000047ab9 */ /* 0x000fe40000000a00 */
[----:B------:R-:W-:Y:S01]  /*22680*/  SHF.R.S32.HI R6, RZ, 0x1f, R9 ;  /* 0x0000001fff067819 */ /* 0x000fe20000011409 */
[----:B------:R-:W-:Y:S02]  /*22690*/  IMAD.IADD R5, R5, 0x1, R11 ;  /* 0x0000000105057824 */ /* 0x000fe400078e020b */
[----:B------:R-:W-:Y:S02]  /*226a0*/  IMAD.MOV R8, RZ, RZ, -R9 ;  /* 0x000000ffff087224 */ /* 0x000fe400078e0a09 */
        /* <DEDUP_REMOVED lines=10> */
[----:B------:R-:W-:Y:S02]  /*22750*/  VIADD R8, R2, 0x22820 ;  /* 0x0002282002087836 */ /* 0x000fe40000000000 */
[C---:B------:R-:W-:Y:S02]  /*22760*/  IMAD R9, R3.reuse, UR5, R6 ;  /* 0x0000000503097c24 */ /* 0x040fe4000f8e0206 */
[----:B------:R-:W-:Y:S01]  /*22770*/  IMAD.WIDE.U32 R4, R3, UR4, R4 ;  /* 0x0000000403047c25 */ /* 0x000fe2000f8e0004 */
[----:B------:R-:W-:Y:S01]  /*22780*/  ULDC.64 UR4, c[0x0][0xb00] ;  /* 0x0002c00000047ab9 */ /* 0x000fe20000000a00 */
[----:B------:R-:W-:-:S02]  /*22790*/  PRMT R8, RZ, 0x654, R8 ;  /* 0x00000654ff087816 */ /* 0x000fc40000000008 */
[----:B------:R-:W-:Y:S01]  /*227a0*/  IMAD.IADD R5, R5, 0x1, R9 ;  /* 0x0000000105057824 */ /* 0x000fe200078e0209 */
[C---:B------:R-:W-:Y:S01]  /*227b0*/  LEA R3, P0, R4.reuse, UR4, 0x2 ;  /* 0x0000000404037c11 */ /* 0x040fe2000f8010ff */
[C---:B------:R-:W-:Y:S01]  /*227c0*/  VIADD R24, R197.reuse, 0x18 ;  /* 0x00000018c5187836 */ /* 0x040fe20000000000 */
[----:B------:R-:W-:Y:S01]  /*227d0*/  UMOV UR4, 0xffffffff ;  /* 0xffffffff00047882 */ /* 0x000fe20000000000 */
[C---:B------:R-:W-:Y:S01]  /*227e0*/  VIADD R25, R197.reuse, 0x20 ;  /* 0x00000020c5197836 */ /* 0x040fe20000000000 */
[----:B------:R0:W-:Y:S01]  /*227f0*/  SYNCS.ARRIVE.TRANS64.RED.A1T0 RZ, [R8+URZ], RZ ;  /* 0x000000ff08ff79a7 */ /* 0x0001e2000810043f */
[C---:B------:R-:W-:Y:S01]  /*22800*/  VIADD R26, R197.reuse, 0x28 ;  /* 0x00000028c51a7836 */ /* 0x040fe20000000000 */
[----:B------:R-:W-:Y:S01]  /*22810*/  LEA.HI.X R4, R4, UR5, R5, 0x2, P0 ;  /* 0x0000000504047c11 */ /* 0x000fe200080f1405 */
[C---:B------:R-:W-:Y:S01]  /*22820*/  VIADD R28, R197.reuse, 0x30 ;  /* 0x00000030c51c7836 */ /* 0x040fe20000000000 */
[----:B------:R-:W-:Y:S01]  /*22830*/  SHF.R.S32.HI R32, RZ, 0x1f, R24 ;  /* 0x0000001fff207819 */ /* 0x000fe20000011418 */
[----:B------:R-:W-:Y:S01]  /*22840*/  VIADD R29, R197, 0x38 ;  /* 0x00000038c51d7836 */ /* 0x000fe20000000000 */
[----:B------:R-:W-:-:S02]  /*22850*/  SHF.R.S32.HI R33, RZ, 0x1f, R25 ;  /* 0x0000001fff217819 */ /* 0x000fc40000011419 */
[----:B------:R-:W-:Y:S02]  /*22860*/  SHF.R.S32.HI R34, RZ, 0x1f, R26 ;  /* 0x0000001fff227819 */ /* 0x000fe4000001141a */
[----:B------:R-:W-:Y:S02]  /*22870*/  SHF.R.S32.HI R35, RZ, 0x1f, R28 ;  /* 0x0000001fff237819 */ /* 0x000fe4000001141c */
[----:B------:R-:W-:Y:S01]  /*22880*/  SHF.R.S32.HI R36, RZ, 0x1f, R29 ;  /* 0x0000001fff247819 */ /* 0x000fe2000001141d */
[----:B0-----:R-:W-:Y:S06]  /*22890*/  BRA.DIV UR4, `(.L_x_12089) ;  /* 0x000000c204687947 */ /* 0x001fec000b800000 */
[----:B------:R0:W1:Y:S04]  /*228a0*/  SHFL.IDX PT, R5, R4, RZ, 0x1c1f ;  /* 0x001c1fff04057589 */ /* 0x00006800000e0000 */
[----:B------:R0:W2:Y:S02]  /*228b0*/  SHFL.IDX PT, R6, R3, RZ, 0x1c1f ;  /* 0x001c1fff03067589 */ /* 0x0000a400000e0000 */
.L_x_12321:
[----:B------:R-:W-:Y:S01]  /*228c0*/  ISETP.GE.AND P0, PT, R37, R0, PT ;  /* 0x000000002500720c */ /* 0x000fe20003f06270 */
[----:B------:R-:W-:-:S12]  /*228d0*/  BSSY B1, `(.L_x_12090) ;  /* 0x00000c6000017945 */ /* 0x000fd80003800000 */
[----:B------:R-:W-:Y:S05]  /*228e0*/  @P0 BRA `(.L_x_12091) ;  /* 0x0000000c00100947 */ /* 0x000fea0003800000 */
[----:B------:R-:W-:Y:S02]  /*228f0*/  ULDC UR4, c[0x0][0xac8] ;  /* 0x0002b20000047ab9 */ /* 0x000fe40000000800 */
[----:B------:R-:W-:-:S13]  /*22900*/  ISETP.GE.AND P0, PT, R197, UR4, PT ;  /* 0x00000004c5007c0c */ /* 0x000fda000bf06270 */
[----:B------:R-:W3:Y:S01]  /*22910*/  @!P0 LDL.64 R10, [R1+0x200] ;  /* 0x00020000010a8983 */ /* 0x000ee20000100a00 */
[----:B------:R-:W-:Y:S01]  /*22920*/  ISETP.GE.AND P1, PT, R20, UR4, PT ;  /* 0x0000000414007c0c */ /* 0x000fe2000bf26270 */
[----:B--2---:R-:W-:Y:S02]  /*22930*/  @!P0 IMAD.MOV.U32 R8, RZ, RZ, R6 ;  /* 0x000000ffff088224 */ /* 0x004fe400078e0006 */
[----:B-1----:R-:W-:Y:S02]  /*22940*/  @!P0 IMAD.MOV.U32 R9, RZ, RZ, R5 ;  /* 0x000000ffff098224 */ /* 0x002fe400078e0005 */
[----:B------:R-:W-:-:S05]  /*22950*/  @!P0 IMAD.WIDE R8, R197, 0x4, R8 ;  /* 0x00000004c5088825 */ /* 0x000fca00078e0208 */
[----:B---3--:R1:W-:Y:S04]  /*22960*/  @!P0 ST.E.64 desc[UR42][R8.64], R10 ;  /* 0x0000000a08008985 */ /* 0x0083e8000c101b2a */
[----:B-1----:R-:W2:Y:S01]  /*22970*/  @!P1 LDL.64 R8, [R1+0x210] ;  /* 0x0002100001089983 */ /* 0x002ea20000100a00 */
[----:B------:R-:W-:Y:S02]  /*22980*/  ISETP.GE.AND P0, PT, R21, UR4, PT ;  /* 0x0000000415007c0c */ /* 0x000fe4000bf06270 */
[----:B------:R-:W-:-:S04]  /*22990*/  @!P1 LEA R10, P2, R20, R6, 0x2 ;  /* 0x00000006140a9211 */ /* 0x000fc800078410ff */
[----:B------:R-:W-:-:S05]  /*229a0*/  @!P1 LEA.HI.X R11, R20, R5, R30, 0x2, P2 ;  /* 0x00000005140b9211 */ /* 0x000fca00010f141e */
[----:B--2---:R1:W-:Y:S04]  /*229b0*/  @!P1 ST.E.64 desc[UR42][R10.64], R8 ;  /* 0x000000080a009985 */ /* 0x0043e8000c101b2a */
        /* <DEDUP_REMOVED lines=21> */
[----:B------:R-:W-:Y:S01]  /*22b10*/  ISETP.GE.AND P1, PT, R29, UR4, PT ;  /* 0x000000041d007c0c */ /* 0x000fe2000bf26270 */
[----:B------:R-:W-:Y:S01]  /*22b20*/  VIADD R13, R197, 0x40 ;  /* 0x00000040c50d7836 */ /* 0x000fe20000000000 */
[----:B------:R-:W-:-:S04]  /*22b30*/  @!P0 LEA R10, P2, R28, R6, 0x2 ;  /* 0x000000061c0a8211 */ /* 0x000fc800078410ff */
[----:B------:R-:W-:-:S05]  /*22b40*/  @!P0 LEA.HI.X R11, R28, R5, R35, 0x2, P2 ;  /* 0x000000051c0b8211 */ /* 0x000fca00010f1423 */
[----:B--2---:R1:W-:Y:S04]  /*22b50*/  @!P0 ST.E.64 desc[UR42][R10.64], R8 ;  /* 0x000000080a008985 */ /* 0x0043e8000c101b2a */
[----:B-1----:R-:W2:Y:S01]  /*22b60*/  @!P1 LDL.64 R8, [R1+0x270] ;  /* 0x0002700001089983 */ /* 0x002ea20000100a00 */
[----:B------:R-:W-:Y:S01]  /*22b70*/  ISETP.GE.AND P0, PT, R13, UR4, PT ;  /* 0x000000040d007c0c */ /* 0x000fe2000bf06270 */
[----:B------:R-:W-:Y:S01]  /*22b80*/  VIADD R12, R197, 0x48 ;  /* 0x00000048c50c7836 */ /* 0x000fe20000000000 */
[----:B------:R-:W-:-:S04]  /*22b90*/  @!P1 LEA R10, P2, R29, R6, 0x2 ;  /* 0x000000061d0a9211 */ /* 0x000fc800078410ff */
[----:B------:R-:W-:Y:S01]  /*22ba0*/  @!P1 LEA.HI.X R11, R29, R5, R36, 0x2, P2 ;  /* 0x000000051d0b9211 */ /* 0x000fe200010f1424 */
[----:B------:R-:W-:-:S04]  /*22bb0*/  VIADD R15, R197, 0x40 ;  /* 0x00000040c50f7836 */ /* 0x000fc80000000000 */
[----:B--2---:R1:W-:Y:S04]  /*22bc0*/  @!P1 ST.E.64 desc[UR42][R10.64], R8 ;  /* 0x000000080a009985 */ /* 0x0043e8000c101b2a */
[----:B-1----:R-:W2:Y:S01]  /*22bd0*/  @!P0 LDL.64 R8, [R1+0x280] ;  /* 0x0002800001088983 */ /* 0x002ea20000100a00 */
[----:B------:R-:W-:Y:S01]  /*22be0*/  ISETP.GE.AND P1, PT, R12, UR4, PT ;  /* 0x000000040c007c0c */ /* 0x000fe2000bf26270 */
[----:B------:R-:W-:Y:S01]  /*22bf0*/  VIADD R14, R197, 0x50 ;  /* 0x00000050c50e7836 */ /* 0x000fe20000000000 */
[----:B------:R-:W-:Y:S02]  /*22c00*/  SHF.R.S32.HI R15, RZ, 0x1f, R15 ;  /* 0x0000001fff0f7819 */ /* 0x000fe4000001140f */
        /* <DEDUP_REMOVED lines=18> */
[----:B------:R-:W-:-:S05]  /*22d30*/  VIADD R14, R197, 0x58 ;  /* 0x00000058c50e7836 */ /* 0x000fca0000000000 */
[----:B------:R-:W-:Y:S01]  /*22d40*/  SHF.R.S32.HI R14, RZ, 0x1f, R14 ;  /* 0x0000001fff0e7819 */ /* 0x000fe2000001140e */
[----:B--2---:R1:W-:Y:S04]  /*22d50*/  @!P0 ST.E.64 desc[UR42][R10.64], R8 ;  /* 0x000000080a008985 */ /* 0x0043e8000c101b2a */
[----:B-1----:R-:W2:Y:S01]  /*22d60*/  @!P1 LDL.64 R8, [R1+0x2b0] ;  /* 0x0002b00001089983 */ /* 0x002ea20000100a00 */
[----:B------:R-:W-:Y:S02]  /*22d70*/  ISETP.GE.AND P0, PT, R12, UR4, PT ;  /* 0x000000040c007c0c */ /* 0x000fe4000bf06270 */
        /* <DEDUP_REMOVED lines=8> */
[----:B------:R-:W-:Y:S02]  /*22e00*/  @!P0 LEA.HI.X R11, R12, R5, R13, 0x2, P2 ;  /* 0x000000050c0b8211 */ /* 0x000fe400010f140d */
[----:B------:R-:W-:-:S03]  /*22e10*/  SHF.R.S32.HI R12, RZ, 0x1f, R229 ;  /* 0x0000001fff0c7819 */ /* 0x000fc600000114e5 */
        /* <DEDUP_REMOVED lines=110> */
[----:B------:R-:W-:-:S04]  /*23500*/  @!P1 LEA R10, P0, R211, R6, 0x2 ;  /* 0x00000006d30a9211 */ /* 0x000fc800078010ff */
[----:B------:R-:W-:-:S05]  /*23510*/  @!P1 LEA.HI.X R11, R211, R5, R12, 0x2, P0 ;  /* 0x00000005d30b9211 */ /* 0x000fca00000f140c */
[----:B--2---:R3:W-:Y:S04]  /*23520*/  @!P1 ST.E.64 desc[UR42][R10.64], R8 ;  /* 0x000000080a009985 */ /* 0x0047e8000c101b2a */
.L_x_12091:
[----:B------:R-:W-:Y:S05]  /*23530*/  BSYNC B1 ;  /* 0x0000000000017941 */ /* 0x000fea0003800000 */
.L_x_12090:
[----:B------:R-:W-:-:S03]  /*23540*/  UMOV UR4, 0xffffffff ;  /* 0xffffffff00047882 */ /* 0x000fc60000000000 */
[----:B------:R-:W-:Y:S05]  /*23550*/  BRA.DIV UR4, `(.L_x_12092) ;  /* 0x000000b604707947 */ /* 0x000fea000b800000 */
[----:B------:R4:W0:Y:S04]  /*23560*/  SHFL.IDX PT, R37, R4, 0x1, 0x1c1f ;  /* 0x003c1f0004257f89 */ /* 0x00082800000e0000 */
[----:B------:R4:W0:Y:S02]  /*23570*/  SHFL.IDX PT, R14, R3, 0x1, 0x1c1f ;  /* 0x003c1f00030e7f89 */ /* 0x00082400000e0000 */
.L_x_12325:
[----:B------:R-:W-:-:S13]  /*23580*/  ISETP.GE.AND P0, PT, R7, R0, PT ;  /* 0x000000000700720c */ /* 0x000fda0003f06270 */
[----:B------:R-:W-:Y:S05]  /*23590*/  @P0 BRA `(.L_x_12088) ;  /* 0x0000001800f80947 */ /* 0x000fea0003800000 */
[----:B------:R-:W5:Y:S02]  /*235a0*/  LDC R0, c[0x0][0xac8] ;  /* 0x0002b200ff007b82 */ /* 0x000f640000000800 */
[----:B-----5:R-:W-:-:S13]  /*235b0*/  ISETP.GE.AND P0, PT, R197, R0, PT ;  /* 0x00000000c500720c */ /* 0x020fda0003f06270 */
[----:B---3--:R-:W3:Y:S01]  /*235c0*/  @!P0 LDL.64 R10, [R1+0x208] ;  /* 0x00020800010a8983 */ /* 0x008ee20000100a00 */
[-C--:B------:R-:W-:Y:S01]  /*235d0*/  ISETP.GE.AND P1, PT, R20, R0.reuse, PT ;  /* 0x000000001400720c */ /* 0x080fe20003f26270 */
[----:B0---4-:R-:W-:Y:S02]  /*235e0*/  @!P0 IMAD.MOV.U32 R4, RZ, RZ, R14 ;  /* 0x000000ffff048224 */ /* 0x011fe400078e000e */
[----:B-1----:R-:W-:Y:S02]  /*235f0*/  @!P0 IMAD.MOV.U32 R5, RZ, RZ, R37 ;  /* 0x000000ffff058224 */ /* 0x002fe400078e0025 */
[----:B------:R-:W-:Y:S01]  /*23600*/  @!P0 IMAD.WIDE R4, R197, 0x4, R4 ;  /* 0x00000004c5048825 */ /* 0x000fe200078e0204 */
[----:B------:R-:W-:-:S04]  /*23610*/  ISETP.GE.AND P2, PT, R21, R0, PT ;  /* 0x000000001500720c */ /* 0x000fc80003f46270 */
[----:B---3--:R0:W-:Y:S04]  /*23620*/  @!P0 ST.E.64 desc[UR42][R4.64], R10 ;  /* 0x0000000a04008985 */ /* 0x0081e8000c101b2a */
[----:B--2---:R-:W2:Y:S01]  /*23630*/  @!P1 LDL.64 R6, [R1+0x218] ;  /* 0x0002180001069983 */ /* 0x004ea20000100a00 */
[----:B------:R-:W-:-:S04]  /*23640*/  @!P1 LEA R8, P0, R20, R14, 0x2 ;  /* 0x0000000e14089211 */ /* 0x000fc800078010ff */
[----:B------:R-:W-:Y:S02]  /*23650*/  @!P1 LEA.HI.X R9, R20, R37, R30, 0x2, P0 ;  /* 0x0000002514099211 */ /* 0x000fe400000f141e */
[----:B------:R-:W-:-:S03]  /*23660*/  @!P2 LEA R20, P0, R21, R14, 0x2 ;  /* 0x0000000e1514a211 */ /* 0x000fc600078010ff */
[----:B--2---:R1:W-:Y:S04]  /*23670*/  @!P1 ST.E.64 desc[UR42][R8.64], R6 ;  /* 0x0000000608009985 */ /* 0x0043e8000c101b2a */
[----:B------:R-:W2:Y:S01]  /*23680*/  @!P2 LDL.64 R12, [R1+0x228] ;  /* 0x00022800010ca983 */ /* 0x000ea20000100a00 */
[----:B------:R-:W-:Y:S02]  /*23690*/  ISETP.GE.AND P1, PT, R24, R0, PT ;  /* 0x000000001800720c */ /* 0x000fe40003f26270 */
[----:B------:R-:W-:-:S05]  /*236a0*/  @!P2 LEA.HI.X R21, R21, R37, R31, 0x2, P0 ;  /* 0x000000251515a211 */ /* 0x000fca00000f141f */
[----:B--2---:R2:W-:Y:S06]  /*236b0*/  @!P2 ST.E.64 desc[UR42][R20.64], R12 ;  /* 0x0000000c1400a985 */ /* 0x0045ec000c101b2a */
[----:B0-----:R-:W3:Y:S01]  /*236c0*/  @!P1 LDL.64 R4, [R1+0x238] ;  /* 0x0002380001049983 */ /* 0x001ee20000100a00 */
[----:B------:R-:W-:Y:S02]  /*236d0*/  ISETP.GE.AND P2, PT, R25, R0, PT ;  /* 0x000000001900720c */ /* 0x000fe40003f46270 */
[----:B------:R-:W-:-:S04]  /*236e0*/  @!P1 LEA R10, P0, R24, R14, 0x2 ;  /* 0x0000000e180a9211 */ /* 0x000fc800078010ff */
[----:B------:R-:W-:-:S05]  /*236f0*/  @!P1 LEA.HI.X R11, R24, R37, R32, 0x2, P0 ;  /* 0x00000025180b9211 */ /* 0x000fca00000f1420 */
[----:B---3--:R0:W-:Y:S04]  /*23700*/  @!P1 ST.E.64 desc[UR42][R10.64], R4 ;  /* 0x000000040a009985 */ /* 0x0081e8000c101b2a */
[----:B-1----:R-:W3:Y:S01]  /*23710*/  @!P2 LDL.64 R6, [R1+0x248] ;  /* 0x000248000106a983 */ /* 0x002ee20000100a00 */
[----:B------:R-:W-:Y:S02]  /*23720*/  ISETP.GE.AND P1, PT, R26, R0, PT ;  /* 0x000000001a00720c */ /* 0x000fe40003f26270 */
[----:B------:R-:W-:-:S04]  /*23730*/  @!P2 LEA R24, P0, R25, R14, 0x2 ;  /* 0x0000000e1918a211 */ /* 0x000fc800078010ff */
[----:B------:R-:W-:-:S05]  /*23740*/  @!P2 LEA.HI.X R25, R25, R37, R33, 0x2, P0 ;  /* 0x000000251919a211 */ /* 0x000fca00000f1421 */
[----:B---3--:R1:W-:Y:S04]  /*23750*/  @!P2 ST.E.64 desc[UR42][R24.64], R6 ;  /* 0x000000061800a985 */ /* 0x0083e8000c101b2a */
[----:B------:R-:W3:Y:S01]  /*23760*/  @!P1 LDL.64 R8, [R1+0x258] ;  /* 0x0002580001089983 */ /* 0x000ee20000100a00 */
[----:B------:R-:W-:Y:S02]  /*23770*/  ISETP.GE.AND P2, PT, R28, R0, PT ;  /* 0x000000001c00720c */ /* 0x000fe40003f46270 */
[----:B--2---:R-:W-:-:S04]  /*23780*/  @!P1 LEA R12, P0, R26, R14, 0x2 ;  /* 0x0000000e1a0c9211 */ /* 0x004fc800078010ff */
[----:B------:R-:W-:-:S05]  /*23790*/  @!P1 LEA.HI.X R13, R26, R37, R34, 0x2, P0 ;  /* 0x000000251a0d9211 */ /* 0x000fca00000f1422 */
[----:B---3--:R2:W-:Y:S04]  /*237a0*/  @!P1 ST.E.64 desc[UR42][R12.64], R8 ;  /* 0x000000080c009985 */ /* 0x0085e8000c101b2a */
[----:B0-----:R-:W3:Y:S01]  /*237b0*/  @!P2 LDL.64 R4, [R1+0x268] ;  /* 0x000268000104a983 */ /* 0x001ee20000100a00 */
[----:B------:R-:W-:Y:S01]  /*237c0*/  ISETP.GE.AND P1, PT, R29, R0, PT ;  /* 0x000000001d00720c */ /* 0x000fe20003f26270 */
[----:B------:R-:W-:Y:S01]  /*237d0*/  VIADD R15, R197, 0x40 ;  /* 0x00000040c50f7836 */ /* 0x000fe20000000000 */
[----:B------:R-:W-:-:S04]  /*237e0*/  @!P2 LEA R10, P0, R28, R14, 0x2 ;  /* 0x0000000e1c0aa211 */ /* 0x000fc800078010ff */
[----:B------:R-:W-:-:S05]  /*237f0*/  @!P2 LEA.HI.X R11, R28, R37, R35, 0x2, P0 ;  /* 0x000000251c0ba211 */ /* 0x000fca00000f1423 */
[----:B---3--:R0:W-:Y:S04]  /*23800*/  @!P2 ST.E.64 desc[UR42][R10.64], R4 ;  /* 0x000000040a00a985 */ /* 0x0081e8000c101b2a */
[----:B-1----:R-:W3:Y:S01]  /*23810*/  @!P1 LDL.64 R6, [R1+0x278] ;  /* 0x0002780001069983 */ /* 0x002ee20000100a00 */
[----:B------:R-:W-:Y:S01]  /*23820*/  ISETP.GE.AND P2, PT, R15, R0, PT ;  /* 0x000000000f00720c */ /* 0x000fe20003f46270 */
[----:B------:R-:W-:Y:S01]  /*23830*/  VIADD R3, R197, 0x48 ;  /* 0x00000048c5037836 */ /* 0x000fe20000000000 */
[----:B------:R-:W-:-:S04]  /*23840*/  @!P1 LEA R20, P0, R29, R14, 0x2 ;  /* 0x0000000e1d149211 */ /* 0x000fc800078010ff */
[----:B------:R-:W-:Y:S01]  /*23850*/  @!P1 LEA.HI.X R21, R29, R37, R36, 0x2, P0 ;  /* 0x000000251d159211 */ /* 0x000fe200000f1424 */
[----:B------:R-:W-:-:S04]  /*23860*/  VIADD R39, R197, 0x40 ;  /* 0x00000040c5277836 */ /* 0x000fc80000000000 */
[----:B---3--:R1:W-:Y:S04]  /*23870*/  @!P1 ST.E.64 desc[UR42][R20.64], R6 ;  /* 0x0000000614009985 */ /* 0x0083e8000c101b2a */
[----:B--2---:R-:W2:Y:S01]  /*23880*/  @!P2 LDL.64 R8, [R1+0x288] ;  /* 0x000288000108a983 */ /* 0x004ea20000100a00 */
[----:B------:R-:W-:Y:S01]  /*23890*/  ISETP.GE.AND P1, PT, R3, R0, PT ;  /* 0x000000000300720c */ /* 0x000fe20003f26270 */
[----:B------:R-:W-:Y:S01]  /*238a0*/  VIADD R38, R197, 0x50 ;  /* 0x00000050c5267836 */ /* 0x000fe20000000000 */
[----:B------:R-:W-:Y:S02]  /*238b0*/  SHF.R.S32.HI R39, RZ, 0x1f, R39 ;  /* 0x0000001fff277819 */ /* 0x000fe40000011427 */
[----:B------:R-:W-:-:S04]  /*238c0*/  @!P2 LEA R12, P0, R15, R14, 0x2 ;  /* 0x0000000e0f0ca211 */ /* 0x000fc800078010ff */
[----:B------:R-:W-:Y:S01]  /*238d0*/  @!P2 LEA.HI.X R13, R15, R37, R39, 0x2, P0 ;  /* 0x000000250f0da211 */ /* 0x000fe200000f1427 */
[----:B------:R-:W-:-:S04]  /*238e0*/  VIADD R39, R197, 0x48 ;  /* 0x00000048c5277836 */ /* 0x000fc80000000000 */
[----:B--2---:R2:W-:Y:S04]  /*238f0*/  @!P2 ST.E.64 desc[UR42][R12.64], R8 ;  /* 0x000000080c00a985 */ /* 0x0045e8000c101b2a */
[----:B0-----:R-:W3:Y:S01]  /*23900*/  @!P1 LDL.64 R4, [R1+0x298] ;  /* 0x0002980001049983 */ /* 0x001ee20000100a00 */
[----:B------:R-:W-:Y:S01]  /*23910*/  ISETP.GE.AND P2, PT, R38, R0, PT ;  /* 0x000000002600720c */ /* 0x000fe20003f46270 */
[----:B------:R-:W-:Y:S01]  /*23920*/  VIADD R15, R197, 0x58 ;  /* 0x00000058c50f7836 */ /* 0x000fe20000000000 */
[----:B------:R-:W-:Y:S02]  /*23930*/  SHF.R.S32.HI R39, RZ, 0x1f, R39 ;  /* 0x0000001fff277819 */ /* 0x000fe40000011427 */
[----:B------:R-:W-:-:S04]  /*23940*/  @!P1 LEA R10, P0, R3, R14, 0x2 ;  /* 0x0000000e030a9211 */ /* 0x000fc800078010ff */
[----:B------:R-:W-:Y:S01]  /*23950*/  @!P1 LEA.HI.X R11, R3, R37, R39, 0x2, P0 ;  /* 0x00000025030b9211 */ /* 0x000fe200000f1427 */
[----:B------:R-:W-:-:S04]  /*23960*/  VIADD R39, R197, 0x50 ;  /* 0x00000050c5277836 */ /* 0x000fc80000000000 */
[----:B---3--:R0:W-:Y:S04]  /*23970*/  @!P1 ST.E.64 desc[UR42][R10.64], R4 ;  /* 0x000000040a009985 */ /* 0x0081e8000c101b2a */
[----:B-1----:R-:W3:Y:S01]  /*23980*/  @!P2 LDL.64 R6, [R1+0x2a8] ;  /* 0x0002a8000106a983 */ /* 0x002ee20000100a00 */
[----:B------:R-:W-:Y:S01]  /*23990*/  ISETP.GE.AND P1, PT, R15, R0, PT ;  /* 0x000000000f00720c */ /* 0x000fe20003f26270 */
[----:B------:R-:W-:Y:S01]  /*239a0*/  VIADD R3, R197, 0x60 ;  /* 0x00000060c5037836 */ /* 0x000fe20000000000 */
[----:B------:R-:W-:Y:S02]  /*239b0*/  SHF.R.S32.HI R39, RZ, 0x1f, R39 ;  /* 0x0000001fff277819 */ /* 0x000fe40000011427 */
[----:B------:R-:W-:-:S04]  /*239c0*/  @!P2 LEA R20, P0, R38, R14, 0x2 ;  /* 0x0000000e2614a211 */ /* 0x000fc800078010ff */
[----:B------:R-:W-:Y:S01]  /*239d0*/  @!P2 LEA.HI.X R21, R38, R37, R39, 0x2, P0 ;  /* 0x000000252615a211 */ /* 0x000fe200000f1427 */
[----:B------:R-:W-:-:S04]  /*239e0*/  VIADD R38, R197, 0x58 ;  /* 0x00000058c5267836 */ /* 0x000fc80000000000 */
[----:B--2---:R-:W-:Y:S02]  /*239f0*/  @!P1 LEA R12, P0, R15, R14, 0x2 ;  /* 0x0000000e0f0c9211 */ /* 0x004fe400078010ff */
[----:B------:R-:W-:Y:S01]  /*23a00*/  SHF.R.S32.HI R38, RZ, 0x1f, R38 ;  /* 0x0000001fff267819 */ /* 0x000fe20000011426 */
[----:B---3--:R1:W-:Y:S04]  /*23a10*/  @!P2 ST.E.64 desc[UR42][R20.64], R6 ;  /* 0x000000061400a985 */ /* 0x0083e8000c101b2a */
[----:B------:R-:W2:Y:S01]  /*23a20*/  @!P1 LDL.64 R8, [R1+0x2b8] ;  /* 0x0002b80001089983 */ /* 0x000ea20000100a00 */
[----:B------:R-:W-:Y:S02]  /*23a30*/  ISETP.GE.AND P2, PT, R3, R0, PT ;  /* 0x000000000300720c */ /* 0x000fe40003f46270 */
[----:B------:R-:W-:Y:S01]  /*23a40*/  @!P1 LEA.HI.X R13, R15, R37, R38, 0x2, P0 ;  /* 0x000000250f0d9211 */ /* 0x000fe200000f1426 */
[----:B------:R-:W-:-:S05]  /*23a50*/  VIADD R15, R197, 0x60 ;  /* 0x00000060c50f7836 */ /* 0x000fca0000000000 */
[----:B------:R-:W-:Y:S01]  /*23a60*/  SHF.R.S32.HI R15, RZ, 0x1f, R15 ;  /* 0x0000001fff0f7819 */ /* 0x000fe2000001140f */
[----:B--2---:R2:W-:Y:S04]  /*23a70*/  @!P1 ST.E.64 desc[UR42][R12.64], R8 ;  /* 0x000000080c009985 */ /* 0x0045e8000c101b2a */
[----:B0-----:R-:W3:Y:S01]  /*23a80*/  @!P2 LDL.64 R4, [R1+0x2c8] ;  /* 0x0002c8000104a983 */ /* 0x001ee20000100a00 */
[----:B------:R-:W-:Y:S02]  /*23a90*/  ISETP.GE.AND P1, PT, R229, R0, PT ;  /* 0x00000000e500720c */ /* 0x000fe40003f26270 */
[----:B------:R-:W-:-:S04]  /*23aa0*/  @!P2 LEA R10, P0, R3, R14, 0x2 ;  /* 0x0000000e030aa211 */ /* 0x000fc800078010ff */
[----:B------:R-:W-:Y:S02]  /*23ab0*/  @!P2 LEA.HI.X R11, R3, R37, R15, 0x2, P0 ;  /* 0x00000025030ba211 */ /* 0x000fe400000f140f */
[----:B------:R-:W-:-:S03]  /*23ac0*/  SHF.R.S32.HI R3, RZ, 0x1f, R229 ;  /* 0x0000001fff037819 */ /* 0x000fc600000114e5 */
[----:B---3--:R0:W-:Y:S04]  /*23ad0*/  @!P2 ST.E.64 desc[UR42][R10.64], R4 ;  /* 0x000000040a00a985 */ /* 0x0081e8000c101b2a */
[----:B-1----:R-:W3:Y:S01]  /*23ae0*/  @!P1 LDL.64 R6, [R1+0x2d8] ;  /* 0x0002d80001069983 */ /* 0x002ee20000100a00 */
[----:B------:R-:W-:Y:S02]  /*23af0*/  ISETP.GE.AND P2, PT, R228, R0, PT ;  /* 0x00000000e400720c */ /* 0x000fe40003f46270 */
[----:B------:R-:W-:-:S04]  /*23b00*/  @!P1 LEA R20, P0, R229, R14, 0x2 ;  /* 0x0000000ee5149211 */ /* 0x000fc800078010ff */
[----:B------:R-:W-:Y:S02]  /*23b10*/  @!P1 LEA.HI.X R21, R229, R37, R3, 0x2, P0 ;  /* 0x00000025e5159211 */ /* 0x000fe400000f1403 */
[----:B------:R-:W-:-:S03]  /*23b20*/  SHF.R.S32.HI R3, RZ, 0x1f, R228 ;  /* 0x0000001fff037819 */ /* 0x000fc600000114e4 */
[----:B---3--:R1:W-:Y:S04]  /*23b30*/  @!P1 ST.E.64 desc[UR42][R20.64], R6 ;  /* 0x0000000614009985 */ /* 0x0083e8000c101b2a */
[----:B--2---:R-:W2:Y:S01]  /*23b40*/  @!P2 LDL.64 R8, [R1+0x2e8] ;  /* 0x0002e8000108a983 */ /* 0x004ea20000100a00 */
[----:B------:R-:W-:Y:S02]  /*23b50*/  ISETP.GE.AND P1, PT, R227, R0, PT ;  /* 0x00000000e300720c */ /* 0x000fe40003f26270 */
[----:B------:R-:W-:-:S04]  /*23b60*/  @!P2 LEA R12, P0, R228, R14, 0x2 ;  /* 0x0000000ee40ca211 */ /* 0x000fc800078010ff */
[----:B------:R-:W-:Y:S02]  /*23b70*/  @!P2 LEA.HI.X R13, R228, R37, R3, 0x2, P0 ;  /* 0x00000025e40da211 */ /* 0x000fe400000f1403 */
[----:B------:R-:W-:-:S03]  /*23b80*/  SHF.R.S32.HI R3, RZ, 0x1f, R227 ;  /* 0x0000001fff037819 */ /* 0x000fc600000114e3 */
        /* <DEDUP_REMOVED lines=83> */
[----:B------:R-:W-:-:S05]  /*240c0*/  SHF.R.S32.HI R3, RZ, 0x1f, R213 ;  /* 0x0000001fff037819 */ /* 0x000fca00000114d5 */
[C---:B--2---:R-:W-:Y:S01]  /*240d0*/  @!P1 LEA R12, P0, R213.reuse, R14, 0x2 ;  /* 0x0000000ed50c9211 */ /* 0x044fe200078010ff */
[----:B---3--:R0:W-:Y:S04]  /*240e0*/  @!P2 ST.E.64 desc[UR42][R20.64], R6 ;  /* 0x000000061400a985 */ /* 0x0081e8000c101b2a */
[----:B------:R-:W2:Y:S01]  /*240f0*/  @!P1 LDL.64 R8, [R1+0x3d8] ;  /* 0x0003d80001089983 */ /* 0x000ea20000100a00 */
[----:B------:R-:W-:Y:S01]  /*24100*/  @!P1 LEA.HI.X R13, R213, R37, R3, 0x2, P0 ;  /* 0x00000025d50d9211 */ /* 0x000fe200000f1403 */
[----:B------:R-:W-:Y:S01]  /*24110*/  BSSY B1, `(.L_x_12093) ;  /* 0x000000a000017945 */ /* 0x000fe20003800000 */
[----:B------:R-:W-:-:S03]  /*24120*/  ISETP.GE.AND P0, PT, R212, R0, PT ;  /* 0x00000000d400720c */ /* 0x000fc60003f06270 */
[----:B--2---:R0:W-:Y:S01]  /*24130*/  @!P1 ST.E.64 desc[UR42][R12.64], R8 ;  /* 0x000000080c009985 */ /* 0x0041e2000c101b2a */
[----:B------:R-:W-:-:S09]  /*24140*/  ISETP.GE.AND P1, PT, R211, R0, PT ;  /* 0x00000000d300720c */ /* 0x000fd20003f26270 */
[----:B------:R-:W-:Y:S05]  /*24150*/  @P0 BRA `(.L_x_12094) ;  /* 0x0000000000140947 */ /* 0x000fea0003800000 */
[----:B0-----:R-:W2:Y:S01]  /*24160*/  LDL.64 R6, [R1+0x3e8] ;  /* 0x0003e80001067983 */ /* 0x001ea20000100a00 */
[----:B------:R-:W-:Y:S02]  /*24170*/  SHF.R.S32.HI R3, RZ, 0x1f, R212 ;  /* 0x0000001fff037819 */ /* 0x000fe400000114d4 */
[----:B------:R-:W-:-:S04]  /*24180*/  LEA R4, P0, R212, R14, 0x2 ;  /* 0x0000000ed4047211 */ /* 0x000fc800078010ff */
[----:B------:R-:W-:-:S05]  /*24190*/  LEA.HI.X R5, R212, R37, R3, 0x2, P0 ;  /* 0x00000025d4057211 */ /* 0x000fca00000f1403 */
[----:B--2---:R1:W-:Y:S04]  /*241a0*/  ST.E.64 desc[UR42][R4.64], R6 ;  /* 0x0000000604007985 */ /* 0x0043e8000c101b2a */
.L_x_12094:
[----:B------:R-:W-:Y:S05]  /*241b0*/  BSYNC B1 ;  /* 0x0000000000017941 */ /* 0x000fea0003800000 */
.L_x_12093:
[----:B------:R-:W-:Y:S05]  /*241c0*/  @P1 BRA `(.L_x_12088) ;  /* 0x0000000c00ec1947 */ /* 0x000fea0003800000 */
[----:B01----:R-:W2:Y:S01]  /*241d0*/  LDL.64 R4, [R1+0x3f8] ;  /* 0x0003f80001047983 */ /* 0x003ea20000100a00 */
[----:B------:R-:W-:Y:S02]  /*241e0*/  SHF.R.S32.HI R0, RZ, 0x1f, R211 ;  /* 0x0000001fff007819 */ /* 0x000fe400000114d3 */
[----:B------:R-:W-:-:S04]  /*241f0*/  LEA R14, P0, R211, R14, 0x2 ;  /* 0x0000000ed30e7211 */ /* 0x000fc800078010ff */
[----:B------:R-:W-:-:S05]  /*24200*/  LEA.HI.X R15, R211, R37, R0, 0x2, P0 ;  /* 0x00000025d30f7211 */ /* 0x000fca00000f1400 */
[----:B--2---:R0:W-:Y:S01]  /*24210*/  ST.E.64 desc[UR42][R14.64], R4 ;  /* 0x000000040e007985 */ /* 0x0041e2000c101b2a */
[----:B------:R-:W-:Y:S05]  /*24220*/  BRA `(.L_x_12088) ;  /* 0x0000000c00d47947 */ /* 0x000fea0003800000 */
.L_x_12075:
[----:B------:R-:W-:Y:S01]  /*24230*/  ULDC.64 UR4, c[0x0][0xc08] ;  /* 0x0003020000047ab9 */ /* 0x000fe20000000a00 */
[----:B------:R-:W1:Y:S01]  /*24240*/  LDC.64 R4, c[0x0][0xc00] ;  /* 0x00030000ff047b82 */ /* 0x000e620000000a00 */
        /* <DEDUP_REMOVED lines=9> */
[----:B-1----:R-:W-:-:S05]  /*242e0*/  IMAD.WIDE R4, R208, 0x4, R4 ;  /* 0x00000004d0047825 */ /* 0x002fca00078e0204 */
[----:B------:R1:W5:Y:S01]  /*242f0*/  @P0 LDG.E R3, desc[UR42][R4.64] ;  /* 0x0000002a04030981 */ /* 0x000362000c1e1900 */
[----:B------:R-:W4:Y:S01]  /*24300*/  S2R R30, SR_TID.X ;  /* 0x00000000001e7919 */ /* 0x000f220000002100 */
[----:B--2---:R-:W-:-:S05]  /*24310*/  @P1 IMAD.WIDE R6, R208, 0x4, R6 ;  /* 0x00000004d0061825 */ /* 0x004fca00078e0206 */
[----:B------:R1:W5:Y:S01]  /*24320*/  @P1 LDG.E R20, desc[UR42][R6.64] ;  /* 0x0000002a06141981 */ /* 0x000362000c1e1900 */
[----:B------:R-:W-:Y:S02]  /*24330*/  ISETP.NE.AND P2, PT, R204, RZ, PT ;  /* 0x000000ffcc00720c */ /* 0x000fe40003f45270 */
[----:B------:R-:W-:-:S11]  /*24340*/  SHF.R.S32.HI R28, RZ, 0x1f, R208 ;  /* 0x0000001fff1c7819 */ /* 0x000fd600000114d0 */
[----:B------:R-:W2:Y:S01]  /*24350*/  @!P2 LDC R204, c[0x0][0xad4] ;  /* 0x0002b500ffccab82 */ /* 0x000ea20000000800 */
[----:B----4-:R-:W-:-:S05]  /*24360*/  VIADD R0, R30, 0xffffff80 ;  /* 0xffffff801e007836 */ /* 0x010fca0000000000 */
[----:B------:R-:W-:Y:S02]  /*24370*/  ISETP.GT.AND P3, PT, R0, 0x7f, PT ;  /* 0x0000007f0000780c */ /* 0x000fe40003f64270 */
[----:B--2---:R-:W-:Y:S01]  /*24380*/  ISETP.GT.AND P2, PT, R204, 0x1, PT ;  /* 0x00000001cc00780c */ /* 0x004fe20003f44270 */
[----:B-1----:R-:W-:-:S12]  /*24390*/  @P1 BRA `(.L_x_12095) ;  /* 0x0000000000101947 */ /* 0x002fd80003800000 */
[----:B------:R-:W-:Y:S05]  /*243a0*/  @!P0 BRA `(.L_x_12095) ;  /* 0x00000000000c8947 */ /* 0x000fea0003800000 */
[----:B------:R-:W2:Y:S04]  /*243b0*/  LDG.E R7, desc[UR42][R4.64] ;  /* 0x0000002a04077981 */ /* 0x000ea8000c1e1900 */
[----:B-----5:R-:W2:Y:S02]  /*243c0*/  LDG.E R20, desc[UR42][R4.64+0x4] ;  /* 0x0000042a04147981 */ /* 0x020ea4000c1e1900 */
[----:B--2---:R-:W-:-:S07]  /*243d0*/  IMAD.IADD R20, R20, 0x1, -R7 ;  /* 0x0000000114147824 */ /* 0x004fce00078e0a07 */
.L_x_12095:
[----:B------:R-:W-:Y:S01]  /*243e0*/  BSSY B1, `(.L_x_12096) ;  /* 0x0000035000017945 */ /* 0x000fe20003800000 */
[----:B------:R-:W-:Y:S02]  /*243f0*/  SEL R29, R208, RZ, !P0 ;  /* 0x000000ffd01d7207 */ /* 0x000fe40004000000 */
[----:B------:R-:W-:Y:S02]  /*24400*/  SEL R28, R28, RZ, !P0 ;  /* 0x000000ff1c1c7207 */ /* 0x000fe40004000000 */
[----:B-----5:R-:W-:Y:S01]  /*24410*/  SHF.R.S32.HI R26, RZ, 0x1f, R3 ;  /* 0x0000001fff1a7819 */ /* 0x020fe20000011403 */
[----:B------:R-:W-:Y:S06]  /*24420*/  @P3 BRA `(.L_x_12097) ;  /* 0x0000000000c03947 */ /* 0x000fec0003800000 */
[----:B------:R-:W1:Y:S01]  /*24430*/  LDC R33, c[0x0][0xbe8] ;  /* 0x0002fa00ff217b82 */ /* 0x000e620000000800 */
[----:B------:R-:W-:Y:S01]  /*24440*/  IADD3 R31, R203, -0x80, R30 ;  /* 0xffffff80cb1f7810 */ /* 0x000fe20007ffe01e */
[----:B-1----:R-:W-:-:S05]  /*24450*/  IMAD R0, R20, R33, RZ ;  /* 0x0000002114007224 */ /* 0x002fca00078e02ff */
[----:B------:R-:W-:-:S13]  /*24460*/  ISETP.GE.AND P0, PT, R31, R0, PT ;  /* 0x000000001f00720c */ /* 0x000fda0003f06270 */
[----:B------:R-:W-:Y:S05]  /*24470*/  @P0 BRA `(.L_x_12097) ;  /* 0x0000000000ac0947 */ /* 0x000fea0003800000 */
[----:B------:R-:W-:Y:S01]  /*24480*/  IMAD.MOV.U32 R24, RZ, RZ, 0x9b8 ;  /* 0x000009b8ff187424 */ /* 0x000fe200078e00ff */
[----:B------:R-:W-:Y:S01]  /*24490*/  ISETP.GT.AND P0, PT, R204, 0x1, PT ;  /* 0x00000001cc00780c */ /* 0x000fe20003f04270 */
[----:B------:R-:W1:Y:S01]  /*244a0*/  LDC.64 R4, c[0x0][0xba8] ;  /* 0x0002ea00ff047b82 */ /* 0x000e620000000a00 */
[----:B------:R-:W-:Y:S01]  /*244b0*/  ISETP.NE.AND P1, PT, R33, 0x1, PT ;  /* 0x000000012100780c */ /* 0x000fe20003f25270 */
[----:B------:R-:W-:Y:S01]  /*244c0*/  IMAD.MOV.U32 R21, RZ, RZ, R31 ;  /* 0x000000ffff157224 */ /* 0x000fe200078e001f */
[----:B------:R-:W-:Y:S02]  /*244d0*/  SEL R24, R24, 0x978, P0 ;  /* 0x0000097818187807 */ /* 0x000fe40000000000 */
[----:B------:R-:W-:-:S03]  /*244e0*/  SEL R209, R209, RZ, P0 ;  /* 0x000000ffd1d17207 */ /* 0x000fc60000000000 */
[----:B0-----:R-:W0:Y:S08]  /*244f0*/  LDC.64 R10, c[0x0][R24+0x220] ;  /* 0x00008800180a7b82 */ /* 0x001e300000000a00 */
[----:B------:R-:W2:Y:S08]  /*24500*/  LDC.64 R14, c[0x0][R24+0x218] ;  /* 0x00008600180e7b82 */ /* 0x000eb00000000a00 */
[----:B------:R-:W4:Y:S08]  /*24510*/  LDC.64 R8, c[0x0][R24+0x228] ;  /* 0x00008a0018087b82 */ /* 0x000f300000000a00 */
[----:B------:R-:W5:Y:S08]  /*24520*/  LDC.64 R6, c[0x0][R24+0x210] ;  /* 0x0000840018067b82 */ /* 0x000f700000000a00 */
[----:B------:R-:W3:Y:S08]  /*24530*/  @P1 LDC R0, c[0x0][0xbec] ;  /* 0x0002fb00ff001b82 */ /* 0x000ef00000000800 */
[----:B------:R-:W4:Y:S01]  /*24540*/  @P1 LDC R35, c[0x0][0xbf0] ;  /* 0x0002fc00ff231b82 */ /* 0x000f220000000800 */
[----:B0-----:R-:W-:-:S07]  /*24550*/  IMAD R11, R11, R29, RZ ;  /* 0x0000001d0b0b7224 */ /* 0x001fce00078e02ff */
[----:B-1----:R-:W0:Y:S01]  /*24560*/  @!P0 LDC R4, c[0x0][0xb50] ;  /* 0x0002d400ff048b82 */ /* 0x002e220000000800 */
[----:B------:R-:W-:-:S04]  /*24570*/  IMAD.WIDE.U32 R12, R10, R29, RZ ;  /* 0x0000001d0a0c7225 */ /* 0x000fc800078e00ff */
[----:B------:R-:W-:Y:S02]  /*24580*/  IMAD R11, R10, R28, R11 ;  /* 0x0000001c0a0b7224 */ /* 0x000fe400078e020b */
[----:B---3--:R-:W-:Y:S01]  /*24590*/  @P1 IMAD.HI.U32 R0, R31, R0, RZ ;  /* 0x000000001f001227 */ /* 0x008fe200078e00ff */
[----:B------:R-:W1:Y:S03]  /*245a0*/  @!P0 LDC R5, c[0x0][0xb54] ;  /* 0x0002d500ff058b82 */ /* 0x000e660000000800 */
[-C--:B--2---:R-:W-:Y:S02]  /*245b0*/  IMAD R25, R15, R156.reuse, RZ ;  /* 0x0000009c0f197224 */ /* 0x084fe400078e02ff */
[----:B------:R-:W-:Y:S01]  /*245c0*/  IMAD.WIDE.U32 R14, R14, R156, RZ ;  /* 0x0000009c0e0e7225 */ /* 0x000fe200078e00ff */
[----:B----4-:R-:W-:-:S03]  /*245d0*/  @P1 SHF.R.U32.HI R21, RZ, R35, R0 ;  /* 0x00000023ff151219 */ /* 0x010fc60000011600 */
        /* <DEDUP_REMOVED lines=12> */
[-C--:B-----5:R-:W-:Y:S01]  /*246a0*/  IMAD R0, R7, R11.reuse, RZ ;  /* 0x0000000b07007224 */ /* 0x0a0fe200078e02ff */
[----:B------:R-:W-:Y:S01]  /*246b0*/  SHF.R.S32.HI R13, RZ, 0x1f, R11 ;  /* 0x0000001fff0d7819 */ /* 0x000fe2000001140b */
[----:B------:R-:W-:Y:S02]  /*246c0*/  IMAD.MOV.U32 R7, RZ, RZ, -0x800000 ;  /* 0xff800000ff077424 */ /* 0x000fe400078e00ff */
[----:B------:R-:W-:-:S04]  /*246d0*/  IMAD.WIDE.U32 R8, R6, R11, R8 ;  /* 0x0000000b06087225 */ /* 0x000fc800078e0008 */
[----:B------:R-:W-:Y:S01]  /*246e0*/  IMAD R13, R6, R13, R0 ;  /* 0x0000000d060d7224 */ /* 0x000fe200078e0200 */
[----:B0-----:R-:W-:-:S03]  /*246f0*/  LEA R4, P0, R8, R4, 0x2 ;  /* 0x0000000408047211 */ /* 0x001fc600078010ff */
[----:B------:R-:W-:-:S05]  /*24700*/  IMAD.IADD R0, R9, 0x1, R13 ;  /* 0x0000000109007824 */ /* 0x000fca00078e020d */
[----:B-1----:R-:W-:-:S05]  /*24710*/  LEA.HI.X R5, R8, R5, R0, 0x2, P0 ;  /* 0x0000000508057211 */ /* 0x002fca00000f1400 */
[----:B------:R1:W-:Y:S02]  /*24720*/  STG.E desc[UR42][R4.64], R7 ;  /* 0x0000000704007986 */ /* 0x0003e4000c10192a */
.L_x_12097:
[----:B------:R-:W-:Y:S05]  /*24730*/  BSYNC B1 ;  /* 0x0000000000017941 */ /* 0x000fea0003800000 */
.L_x_12096:
[----:B------:R-:W-:Y:S05]  /*24740*/  @P2 BRA `(.L_x_12088) ;  /* 0x00000008008c2947 */ /* 0x000fea0003800000 */
[----:B------:R-:W2:Y:S01]  /*24750*/  LDC R21, c[0x0][0xbe8] ;  /* 0x0002fa00ff157b82 */ /* 0x000ea20000000800 */
[C---:B------:R-:W-:Y:S01]  /*24760*/  VIADD R8, R30.reuse, 0xffffff80 ;  /* 0xffffff801e087836 */ /* 0x040fe20000000000 */
[----:B------:R-:W-:Y:S01]  /*24770*/  ULDC.64 UR4, c[0x0][0xaa0] ;  /* 0x0002a80000047ab9 */ /* 0x000fe20000000a00 */
[----:B0-----:R-:W-:Y:S01]  /*24780*/  VIADD R10, R30, 0xffffff80 ;  /* 0xffffff801e0a7836 */ /* 0x001fe20000000000 */
[----:B------:R-:W-:Y:S01]  /*24790*/  ULDC.64 UR6, c[0x0][0xaf0] ;  /* 0x0002bc0000067ab9 */ /* 0x000fe20000000a00 */
[----:B------:R-:W-:Y:S01]  /*247a0*/  IMAD R0, R26, UR4, RZ ;  /* 0x000000041a007c24 */ /* 0x000fe2000f8e02ff */
[----:B------:R-:W-:Y:S01]  /*247b0*/  SHF.R.S32.HI R8, RZ, 0x1f, R8 ;  /* 0x0000001fff087819 */ /* 0x000fe20000011408 */
[----:B-1----:R-:W-:-:S03]  /*247c0*/  IMAD.WIDE.U32 R4, R3, UR4, RZ ;  /* 0x0000000403047c25 */ /* 0x002fc6000f8e00ff */
[----:B------:R-:W-:Y:S01]  /*247d0*/  LEA.HI R8, R8, R10, RZ, 0x3 ;  /* 0x0000000a08087211 */ /* 0x000fe200078f18ff */
[----:B------:R-:W-:Y:S01]  /*247e0*/  IMAD R7, R3, UR5, R0 ;  /* 0x0000000503077c24 */ /* 0x000fe2000f8e0200 */
[----:B------:R-:W-:Y:S02]  /*247f0*/  ULDC.64 UR4, c[0x0][0xae8] ;  /* 0x0002ba0000047ab9 */ /* 0x000fe40000000a00 */
[----:B------:R-:W-:Y:S01]  /*24800*/  SHF.R.S32.HI R8, RZ, 0x3, R8 ;  /* 0x00000003ff087819 */ /* 0x000fe20000011408 */
[----:B------:R-:W-:-:S04]  /*24810*/  IMAD.IADD R5, R5, 0x1, R7 ;  /* 0x0000000105057824 */ /* 0x000fc800078e0207 */
[----:B------:R-:W-:Y:S02]  /*24820*/  IMAD R0, R205, 0x20, R8 ;  /* 0x00000020cd007824 */ /* 0x000fe400078e0208 */
[----:B------:R-:W-:Y:S01]  /*24830*/  IMAD.WIDE.U32 R4, R156, UR4, R4 ;  /* 0x000000049c047c25 */ /* 0x000fe2000f8e0004 */
[----:B--2---:R-:W-:-:S03]  /*24840*/  ISETP.NE.AND P0, PT, R21, 0x1, PT ;  /* 0x000000011500780c */ /* 0x004fc60003f05270 */
[----:B------:R-:W-:Y:S02]  /*24850*/  IMAD.IADD R9, R203, 0x1, R0 ;  /* 0x00000001cb097824 */ /* 0x000fe400078e0200 */
[----:B------:R-:W-:Y:S01]  /*24860*/  IMAD R5, R156, UR5, R5 ;  /* 0x000000059c057c24 */ /* 0x000fe2000f8e0205 */
[----:B------:R-:W-:Y:S01]  /*24870*/  ULDC.64 UR4, c[0x0][0xae0] ;  /* 0x0002b80000047ab9 */ /* 0x000fe20000000a00 */
[----:B------:R-:W-:Y:S02]  /*24880*/  IMAD.MOV.U32 R3, RZ, RZ, R9 ;  /* 0x000000ffff037224 */ /* 0x000fe400078e0009 */
[----:B------:R-:W-:-:S04]  /*24890*/  IMAD.WIDE.U32 R4, R29, UR6, R4 ;  /* 0x000000061d047c25 */ /* 0x000fc8000f8e0004 */
        /* <DEDUP_REMOVED lines=27> */
.L_x_12328:
[----:B------:R-:W-:Y:S01]  /*24a50*/  IMAD R20, R20, R21, RZ ;  /* 0x0000001514147224 */ /* 0x000fe200078e02ff */
[----:B------:R-:W-:Y:S01]  /*24a60*/  BSSY B1, `(.L_x_12099) ;  /* 0x0000019000017945 */ /* 0x000fe20003800000 */
[----:B------:R-:W-:-:S05]  /*24a70*/  IMAD.IADD R203, R8, 0x1, R203 ;  /* 0x0000000108cb7824 */ /* 0x000fca00078e02cb */
        /* <DEDUP_REMOVED lines=9> */
[----:B------:R-:W-:-:S03]  /*24b10*/  SHF.R.S32.HI R12, RZ, 0x1f, R200 ;  /* 0x0000001fff0c7819 */ /* 0x000fc600000114c8 */
[-C--:B--2---:R-:W-:Y:S02]  /*24b20*/  @!P3 LEA R6, P5, R187, R14.reuse, 0x1 ;  /* 0x0000000ebb06b211 */ /* 0x084fe400078a08ff */
[----:B------:R-:W-:Y:S02]  /*24b30*/  @!P2 LEA R8, P4, R201, R14, 0x1 ;  /* 0x0000000ec908a211 */ /* 0x000fe400078808ff */
[----:B-1----:R-:W-:Y:S02]  /*24b40*/  @!P3 LEA.HI.X R7, R187, R0, R5, 0x1, P5 ;  /* 0x00000000bb07b211 */ /* 0x002fe400028f0c05 */
[----:B------:R-:W-:Y:S02]  /*24b50*/  @!P1 LEA R10, P5, R200, R14, 0x1 ;  /* 0x0000000ec80a9211 */ /* 0x000fe400078a08ff */
[----:B------:R-:W-:Y:S01]  /*24b60*/  @!P2 LEA.HI.X R9, R201, R0, R13, 0x1, P4 ;  /* 0x00000000c909a211 */ /* 0x000fe200020f0c0d */
[----:B------:R4:W-:Y:S01]  /*24b70*/  @!P3 ST.E.128 desc[UR42][R6.64], RZ ;  /* 0x000000ff0600b985 */ /* 0x0009e2000c101d2a */
[----:B------:R-:W-:-:S02]  /*24b80*/  SHF.R.S32.HI R5, RZ, 0x1f, R202 ;  /* 0x0000001fff057819 */ /* 0x000fc400000114ca */
[----:B------:R-:W-:Y:S01]  /*24b90*/  @!P0 LEA R14, P4, R202, R14, 0x1 ;  /* 0x0000000eca0e8211 */ /* 0x000fe200078808ff */
[----:B------:R4:W-:Y:S01]  /*24ba0*/  @!P2 ST.E.128 desc[UR42][R8.64], RZ ;  /* 0x000000ff0800a985 */ /* 0x0009e2000c101d2a */
[-C--:B------:R-:W-:Y:S02]  /*24bb0*/  @!P1 LEA.HI.X R11, R200, R0.reuse, R12, 0x1, P5 ;  /* 0x00000000c80b9211 */ /* 0x080fe400028f0c0c */
[----:B------:R-:W-:-:S03]  /*24bc0*/  @!P0 LEA.HI.X R15, R202, R0, R5, 0x1, P4 ;  /* 0x00000000ca0f8211 */ /* 0x000fc600020f0c05 */
[----:B------:R4:W-:Y:S04]  /*24bd0*/  @!P1 ST.E.128 desc[UR42][R10.64], RZ ;  /* 0x000000ff0a009985 */ /* 0x0009e8000c101d2a */
[----:B------:R4:W-:Y:S02]  /*24be0*/  @!P0 ST.E.128 desc[UR42][R14.64], RZ ;  /* 0x000000ff0e008985 */ /* 0x0009e4000c101d2a */
.L_x_12100:
[----:B------:R-:W-:Y:S05]  /*24bf0*/  BSYNC B1 ;  /* 0x0000000000017941 */ /* 0x000fea0003800000 */
.L_x_12099:
[----:B------:R-:W-:-:S03]  /*24c00*/  UMOV UR4, 0xffffffff ;  /* 0xffffffff00047882 */ /* 0x000fc60000000000 */
[----:B------:R-:W-:Y:S05]  /*24c10*/  BRA.DIV UR4, `(.L_x_12101) ;  /* 0x000000a2043c7947 */ /* 0x000fea000b800000 */
[----:B-1----:R1:W0:Y:S04]  /*24c20*/  SHFL.IDX PT, R0, R4, 0x1, 0x181f ;  /* 0x00381f0004007f89 */ /* 0x00222800000e0000 */
[----:B--2-4-:R1:W2:Y:S02]  /*24c30*/  SHFL.IDX PT, R14, R3, 0x1, 0x181f ;  /* 0x00381f00030e7f89 */ /* 0x0142a400000e0000 */
.L_x_12332:
[----:B------:R-:W-:Y:S01]  /*24c40*/  VIADD R5, R203, 0x20 ;  /* 0x00000020cb057836 */ /* 0x000fe20000000000 */
        /* <DEDUP_REMOVED lines=13> */
[----:B------:R-:W-:Y:S02]  /*24d20*/  @!P2 LEA R8, P4, R201, R14, 0x1 ;  /* 0x0000000ec908a211 */ /* 0x000fe400078808ff */
[----:B0-----:R-:W-:Y:S02]  /*24d30*/  @!P3 LEA.HI.X R7, R187, R0, R10, 0x1, P5 ;  /* 0x00000000bb07b211 */ /* 0x001fe400028f0c0a */
[----:B------:R-:W-:-:S02]  /*24d40*/  @!P1 LEA R10, P5, R200, R14, 0x1 ;  /* 0x0000000ec80a9211 */ /* 0x000fc400078a08ff */
[----:B------:R-:W-:Y:S01]  /*24d50*/  @!P2 LEA.HI.X R9, R201, R0, R15, 0x1, P4 ;  /* 0x00000000c909a211 */ /* 0x000fe200020f0c0f */
[----:B------:R4:W-:Y:S01]  /*24d60*/  @!P3 ST.E.128 desc[UR42][R6.64], RZ ;  /* 0x000000ff0600b985 */ /* 0x0009e2000c101d2a */
[----:B------:R-:W-:Y:S02]  /*24d70*/  @!P0 LEA R14, P4, R202, R14, 0x1 ;  /* 0x0000000eca0e8211 */ /* 0x000fe400078808ff */
[-C--:B------:R-:W-:Y:S01]  /*24d80*/  @!P1 LEA.HI.X R11, R200, R0.reuse, R13, 0x1, P5 ;  /* 0x00000000c80b9211 */ /* 0x080fe200028f0c0d */
[----:B------:R4:W-:Y:S01]  /*24d90*/  @!P2 ST.E.128 desc[UR42][R8.64], RZ ;  /* 0x000000ff0800a985 */ /* 0x0009e2000c101d2a */
[----:B------:R-:W-:-:S03]  /*24da0*/  @!P0 LEA.HI.X R15, R202, R0, R12, 0x1, P4 ;  /* 0x00000000ca0f8211 */ /* 0x000fc600020f0c0c */
[----:B------:R4:W-:Y:S04]  /*24db0*/  @!P1 ST.E.128 desc[UR42][R10.64], RZ ;  /* 0x000000ff0a009985 */ /* 0x0009e8000c101d2a */
[----:B------:R4:W-:Y:S02]  /*24dc0*/  @!P0 ST.E.128 desc[UR42][R14.64], RZ ;  /* 0x000000ff0e008985 */ /* 0x0009e4000c101d2a */
.L_x_12103:
[----:B------:R-:W-:Y:S05]  /*24dd0*/  BSYNC B1 ;  /* 0x0000000000017941 */ /* 0x000fea0003800000 */
.L_x_12102:
[----:B------:R-:W-:-:S03]  /*24de0*/  UMOV UR4, 0xffffffff ;  /* 0xffffffff00047882 */ /* 0x000fc60000000000 */
[----:B------:R-:W-:Y:S05]  /*24df0*/  BRA.DIV UR4, `(.L_x_12104) ;  /* 0x000000a2040c7947 */ /* 0x000fea000b800000 */
[----:B0-----:R0:W0:Y:S04]  /*24e00*/  SHFL.IDX PT, R0, R4, 0x2, 0x181f ;  /* 0x00581f0004007f89 */ /* 0x00102800000e0000 */
[----:B--2-4-:R2:W4:Y:S02]  /*24e10*/  SHFL.IDX PT, R14, R3, 0x2, 0x181f ;  /* 0x00581f00030e7f89 */ /* 0x01452400000e0000 */
.L_x_12336:
        /* <DEDUP_REMOVED lines=13> */
[-C--:B----4-:R-:W-:Y:S02]  /*24ef0*/  @!P3 LEA R6, P5, R187, R14.reuse, 0x1 ;  /* 0x0000000ebb06b211 */ /* 0x090fe400078a08ff */
        /* <DEDUP_REMOVED lines=11> */
.L_x_12106:
[----:B------:R-:W-:Y:S05]  /*24fb0*/  BSYNC B1 ;  /* 0x0000000000017941 */ /* 0x000fea0003800000 */
.L_x_12105:
[----:B------:R-:W-:-:S03]  /*24fc0*/  UMOV UR4, 0xffffffff ;  /* 0xffffffff00047882 */ /* 0x000fc60000000000 */
[----:B------:R-:W-:Y:S05]  /*24fd0*/  BRA.DIV UR4, `(.L_x_12107) ;  /* 0x0000009e04dc7947 */ /* 0x000fea000b800000 */
[----:B0-----:R0:W0:Y:S04]  /*24fe0*/  SHFL.IDX PT, R0, R4, 0x3, 0x181f ;  /* 0x00781f0004007f89 */ /* 0x00102800000e0000 */
[----:B----4-:R4:W0:Y:S02]  /*24ff0*/  SHFL.IDX PT, R14, R3, 0x3, 0x181f ;  /* 0x00781f00030e7f89 */ /* 0x01082400000e0000 */
.L_x_12340:
[----:B-12-4-:R-:W-:-:S05]  /*25000*/  VIADD R3, R203, 0x60 ;  /* 0x00000060cb037836 */ /* 0x016fca0000000000 */
        /* <DEDUP_REMOVED lines=11> */
[-C--:B0-----:R-:W-:Y:S02]  /*250c0*/  @!P3 LEA R4, P5, R187, R14.reuse, 0x1 ;  /* 0x0000000ebb04b211 */ /* 0x081fe400078a08ff */
[----:B------:R-:W-:Y:S02]  /*250d0*/  @!P2 LEA R6, P4, R201, R14, 0x1 ;  /* 0x0000000ec906a211 */ /* 0x000fe400078808ff */
[----:B------:R-:W-:Y:S02]  /*250e0*/  @!P3 LEA.HI.X R5, R187, R0, R8, 0x1, P5 ;  /* 0x00000000bb05b211 */ /* 0x000fe400028f0c08 */
        /* <DEDUP_REMOVED lines=9> */
.L_x_12088:
[----:B------:R-:W-:Y:S05]  /*25180*/  BSYNC B0 ;  /* 0x0000000000007941 */ /* 0x000fea0003800000 */
.L_x_12074:
[----:B------:R-:W-:Y:S02]  /*25190*/  ULDC UR4, c[0x0][0xc3c] ;  /* 0x00030f0000047ab9 */ /* 0x000fe40000000800 */
[----:B0-----:R-:W-:-:S13]  /*251a0*/  ISETP.GE.AND P0, PT, R103, UR4, PT ;  /* 0x0000000467007c0c */ /* 0x001fda000bf06270 */
[----:B------:R-:W-:Y:S05]  /*251b0*/  @!P0 BRA `(.L_x_12108) ;  /* 0xfffffdc000a88947 */ /* 0x000fea000383ffff */
[----:B------:R-:W-:Y:S05]  /*251c0*/  BRA `(.L_x_11863) ;  /* 0x0000007c00d47947 */ /* 0x000fea0003800000 */
.L_x_11861:
        /* <DEDUP_REMOVED lines=16> */
.L_x_12109:
        /* <DEDUP_REMOVED lines=44> */
.L_x_12113:
        /* <DEDUP_REMOVED lines=37> */
.L_x_12111:
        /* <DEDUP_REMOVED lines=13> */
.L_x_12114:
        /* <DEDUP_REMOVED lines=62> */
.L_x_12115:
        /* <DEDUP_REMOVED lines=61> */
.L_x_12116:
[----:B------:R-:W-:-:S05]  /*26060*/  LOP3.LUT R17, RZ, R2, RZ, 0x33, !PT ;  /* 0x00000002ff117212 */ /* 0x000fca00078e33ff */
[----:B------:R-:W-:Y:S01]  /*26070*/  IMAD.IADD R17, R0, 0x1, R17 ;  /* 0x0000000100117824 */ /* 0x000fe200078e0211 */
[----:B------:R-:W-:Y:S06]  /*26080*/  BRA `(.L_x_12117) ;  /* 0x00000000000c7947 */ /* 0x000fec0003800000 */
.L_x_12112:
[----:B------:R-:W-:Y:S02]  /*26090*/  IMAD.MOV.U32 R17, RZ, RZ, RZ ;  /* 0x000000ffff117224 */ /* 0x000fe400078e00ff */
[----:B------:R-:W-:Y:S02]  /*260a0*/  IMAD.U32 R16, RZ, RZ, UR6 ;  /* 0x00000006ff107e24 */ /* 0x000fe4000f8e00ff */
[----:B------:R-:W-:-:S07]  /*260b0*/  IMAD.MOV.U32 R18, RZ, RZ, RZ ;  /* 0x000000ffff127224 */ /* 0x000fce00078e00ff */
.L_x_12117:
[----:B------:R-:W-:-:S13]  /*260c0*/  ISETP.NE.AND P0, PT, R7, RZ, PT ;  /* 0x000000ff0700720c */ /* 0x000fda0003f05270 */
[----:B------:R-:W0:Y:S01]  /*260d0*/  @!P0 S2R R3, SR_CgaCtaId ;  /* 0x0000000000038919 */ /* 0x000e220000008800 */
[----:B------:R-:W-:-:S04]  /*260e0*/  @!P0 MOV R0, 0x400 ;  /* 0x0000040000008802 */ /* 0x000fc80000000f00 */
[----:B0-----:R-:W-:-:S05]  /*260f0*/  @!P0 LEA R0, R3, R0, 0x18 ;  /* 0x0000000003008211 */ /* 0x001fca00078ec0ff */
[----:B------:R0:W-:Y:S01]  /*26100*/  @!P0 STS.128 [R0+0x228d0], R16 ;  /* 0x0228d01000008388 */ /* 0x0001e20000000c00 */
[----:B------:R-:W-:Y:S06]  /*26110*/  BAR.ARV 0x5, 0x180 ;  /* 0x0146000000007b1d */ /* 0x000fec0000002000 */
.L_x_12110:
[----:B------:R2:W-:Y:S01]  /*26120*/  STL [R1+0x420], RZ ;  /* 0x000420ff01007387 */ /* 0x0005e20000100800 */
[----:B------:R-:W-:Y:S01]  /*26130*/  ULDC UR4, c[0x0][0xc3c] ;  /* 0x00030f0000047ab9 */ /* 0x000fe20000000800 */
[----:B------:R-:W-:Y:S01]  /*26140*/  IMAD.MOV.U32 R26, RZ, RZ, 0x1 ;  /* 0x00000001ff1a7424 */ /* 0x000fe200078e00ff */
[----:B-1----:R-:W-:Y:S01]  /*26150*/  ISETP.GE.AND P0, PT, R19, UR4, PT ;  /* 0x0000000413007c0c */ /* 0x002fe2000bf06270 */
[----:B------:R-:W-:-:S12]  /*26160*/  IMAD.MOV.U32 R25, RZ, RZ, RZ ;  /* 0x000000ffff197224 */ /* 0x000fd800078e00ff */
[----:B--2---:R-:W-:Y:S05]  /*26170*/  @P0 BRA `(.L_x_12118) ;  /* 0x0000006c000c0947 */ /* 0x004fea0003800000 */
[----:B------:R-:W1:Y:S01]  /*26180*/  S2R R4, SR_TID.X ;  /* 0x0000000000047919 */ /* 0x000e620000002100 */
[----:B------:R-:W2:Y:S01]  /*26190*/  S2UR UR5, SR_CgaCtaId ;  /* 0x00000000000579c3 */ /* 0x000ea20000008800 */
[----:B------:R-:W-:Y:S01]  /*261a0*/  UMOV UR4, 0x400 ;  /* 0x0000040000047882 */ /* 0x000fe20000000000 */
[----:B------:R-:W-:Y:S01]  /*261b0*/  BSSY B8, `(.L_x_12118) ;  /* 0x00006bf000087945 */ /* 0x000fe20003800000 */
[----:B------:R3:W-:Y:S01]  /*261c0*/  STL [R1+0x420], RZ ;  /* 0x000420ff01007387 */ /* 0x0007e20000100800 */
[----:B------:R-:W-:Y:S01]  /*261d0*/  IMAD.MOV.U32 R27, RZ, RZ, 0x1 ;  /* 0x00000001ff1b7424 */ /* 0x000fe200078e00ff */
[----:B------:R-:W-:Y:S01]  /*261e0*/  CS2R R24, SRZ ;  /* 0x0000000000187805 */ /* 0x000fe2000001ff00 */
[----:B------:R-:W-:Y:S01]  /*261f0*/  IMAD.MOV.U32 R26, RZ, RZ, 0x1 ;  /* 0x00000001ff1a7424 */ /* 0x000fe200078e00ff */
[----:B------:R-:W-:Y:S01]  /*26200*/  ULDC.64 UR40, c[0x0][0x198] ;  /* 0x0000660000287ab9 */ /* 0x000fe20000000a00 */
[----:B------:R-:W-:Y:S01]  /*26210*/  ULOP3.LUT UR38, UR36, 0x2, URZ, 0xfc, !UPT ;  /* 0x0000000224267892 */ /* 0x000fe2000f8efc3f */
[----:B------:R-:W-:Y:S01]  /*26220*/  ULDC UR37, c[0x0][0xc] ;  /* 0x0000030000257ab9 */ /* 0x000fe20000000800 */
[----:B--2---:R-:W-:-:S06]  /*26230*/  ULEA UR4, UR5, UR4, 0x18 ;  /* 0x0000000405047291 */ /* 0x004fcc000f8ec03f */
[----:B------:R-:W-:Y:S01]  /*26240*/  IMAD.U32 R22, RZ, RZ, UR4 ;  /* 0x00000004ff167e24 */ /* 0x000fe2000f8e00ff */
[C---:B-1----:R-:W-:Y:S01]  /*26250*/  LOP3.LUT R3, R4.reuse, 0x7f, RZ, 0xc0, !PT ;  /* 0x0000007f04037812 */ /* 0x042fe200078ec0ff */
[----:B0-----:R-:W-:-:S04]  /*26260*/  IMAD.SHL.U32 R0, R4, 0x8, RZ ;  /* 0x0000000804007824 */ /* 0x001fc800078e00ff */
[----:B------:R-:W-:Y:S01]  /*26270*/  IMAD.SHL.U32 R29, R3, 0x8, RZ ;  /* 0x00000008031d7824 */ /* 0x000fe200078e00ff */
[----:B------:R-:W-:Y:S02]  /*26280*/  LOP3.LUT R2, R0, 0x1f8, RZ, 0xc0, !PT ;  /* 0x000001f800027812 */ /* 0x000fe400078ec0ff */
[----:B------:R-:W-:Y:S02]  /*26290*/  SHF.R.U32.HI R3, RZ, 0x3, R3 ;  /* 0x00000003ff037819 */ /* 0x000fe40000011603 */
[----:B------:R-:W-:Y:S02]  /*262a0*/  LOP3.LUT R2, R2, 0x38, R4, 0x78, !PT ;  /* 0x0000003802027812 */ /* 0x000fe400078e7804 */
[----:B------:R-:W-:Y:S02]  /*262b0*/  LOP3.LUT R0, R0, 0x38, RZ, 0xc0, !PT ;  /* 0x0000003800007812 */ /* 0x000fe400078ec0ff */
[----:B------:R-:W-:Y:S01]  /*262c0*/  LOP3.LUT R29, R2, 0x200, R29, 0xf8, !PT ;  /* 0x00000200021d7812 */ /* 0x000fe200078ef81d */
[----:B------:R-:W-:Y:S01]  /*262d0*/  IMAD.SHL.U32 R2, R4, 0x10, RZ ;  /* 0x0000001004027824 */ /* 0x000fe200078e00ff */
[----:B------:R-:W-:-:S04]  /*262e0*/  LOP3.LUT R4, R0, 0x40, RZ, 0xfc, !PT ;  /* 0x0000004000047812 */ /* 0x000fc800078efcff */
[----:B------:R-:W-:Y:S02]  /*262f0*/  LOP3.LUT R2, R3, 0x70, R2, 0xf8, !PT ;  /* 0x0000007003027812 */ /* 0x000fe400078ef802 */
[C---:B------:R-:W-:Y:S02]  /*26300*/  LOP3.LUT R3, R0.reuse, 0x80, RZ, 0xfc, !PT ;  /* 0x0000008000037812 */ /* 0x040fe400078efcff */
[----:B------:R-:W-:Y:S01]  /*26310*/  LOP3.LUT R2, R0, 0xc0, RZ, 0xfc, !PT ;  /* 0x000000c000027812 */ /* 0x000fe200078efcff */
[----:B------:R-:W-:-:S05]  /*26320*/  IMAD R0, R29, 0x2, R22 ;  /* 0x000000021d007824 */ /* 0x000fca00078e0216 */
[----:B------:R3:W-:Y:S02]  /*26330*/  STL [R1+0x404], R0 ;  /* 0x0004040001007387 */ /* 0x0007e40000100800 */
.L_x_12237:
        /* <DEDUP_REMOVED lines=22> */
[----:B--2---:R-:W1:Y:S08]  /*264a0*/  @P2 LDC.64 R6, c[0x0][0xa18] ;  /* 0x00028600ff062b82 */ /* 0x004e700000000a00 */
[----:B------:R-:W2:Y:S01]  /*264b0*/  @P0 LDG.E R8, desc[UR42][R4.64] ;  /* 0x0000002a04080981 */ /* 0x000ea2000c1e1900 */
[----:B------:R-:W-:Y:S01]  /*264c0*/  ULDC UR4, c[0x0][0x288] ;  /* 0x0000a20000047ab9 */ /* 0x000fe20000000800 */
[----:B0-----:R-:W-:-:S05]  /*264d0*/  IMAD.WIDE R2, R19, 0x4, R2 ;  /* 0x0000000413027825 */ /* 0x001fca00078e0202 */
[----:B------:R-:W5:Y:S01]  /*264e0*/  @P1 LDG.E R0, desc[UR42][R2.64] ;  /* 0x0000002a02001981 */ /* 0x000f62000c1e1900 */
[----:B-1----:R-:W-:-:S03]  /*264f0*/  @P2 IMAD.WIDE R6, R19, 0x4, R6 ;  /* 0x0000000413062825 */ /* 0x002fc600078e0206 */
[----:B--2---:R0:W-:Y:S02]  /*26500*/  STL [R1+0x408], R8 ;  /* 0x0004080801007387 */ /* 0x0041e40000100800 */
[----:B0-----:R-:W-:Y:S01]  /*26510*/  IMAD.U32 R8, RZ, RZ, UR4 ;  /* 0x00000004ff087e24 */ /* 0x001fe2000f8e00ff */
[----:B------:R-:W-:-:S05]  /*26520*/  ULDC.64 UR4, c[0x0][0x418] ;  /* 0x0001060000047ab9 */ /* 0x000fca0000000a00 */
        /* <DEDUP_REMOVED lines=12> */
[----:B------:R-:W-:Y:S06]  /*265f0*/  @P2 BRA `(.L_x_12119) ;  /* 0x0000000000142947 */ /* 0x000fec0003800000 */
[----:B------:R-:W-:Y:S05]  /*26600*/  @!P0 BRA `(.L_x_12119) ;  /* 0x0000000000108947 */ /* 0x000fea0003800000 */
[----:B------:R-:W2:Y:S04]  /*26610*/  LDG.E R9, desc[UR42][R4.64] ;  /* 0x0000002a04097981 */ /* 0x000ea8000c1e1900 */
[----:B------:R-:W2:Y:S02]  /*26620*/  LDG.E R6, desc[UR42][R4.64+0x4] ;  /* 0x0000042a04067981 */ /* 0x000ea4000c1e1900 */
[----:B--2---:R-:W-:-:S05]  /*26630*/  IMAD.IADD R12, R6, 0x1, -R9 ;  /* 0x00000001060c7824 */ /* 0x004fca00078e0a09 */
[----:B------:R1:W-:Y:S02]  /*26640*/  STL [R1+0x400], R12 ;  /* 0x0004000c01007387 */ /* 0x0003e40000100800 */
.L_x_12119:
        /* <DEDUP_REMOVED lines=13> */
.L_x_12120:
[----:B------:R-:W-:Y:S02]  /*26720*/  ULDC.64 UR4, c[0x0][0xa08] ;  /* 0x0002820000047ab9 */ /* 0x000fe40000000a00 */
[----:B------:R-:W-:-:S04]  /*26730*/  ISETP.NE.U32.AND P0, PT, RZ, UR4, PT ;  /* 0x00000004ff007c0c */ /* 0x000fc8000bf05070 */
[----:B------:R-:W-:-:S13]  /*26740*/  ISETP.NE.AND.EX P0, PT, RZ, UR5, PT, P0 ;  /* 0x00000005ff007c0c */ /* 0x000fda000bf05300 */
[----:B------:R-:W-:Y:S05]  /*26750*/  @!P0 BRA `(.L_x_12121) ;  /* 0x0000000000148947 */ /* 0x000fea0003800000 */
[----:B------:R-:W2:Y:S02]  /*26760*/  LDC.64 R4, c[0x0][0xa08] ;  /* 0x00028200ff047b82 */ /* 0x000ea40000000a00 */
[----:B--2---:R-:W-:-:S05]  /*26770*/  IMAD.WIDE R4, R19, 0x4, R4 ;  /* 0x0000000413047825 */ /* 0x004fca00078e0204 */
[----:B------:R-:W2:Y:S04]  /*26780*/  LDG.E R10, desc[UR42][R4.64] ;  /* 0x0000002a040a7981 */ /* 0x000ea8000c1e1900 */
[----:B------:R-:W2:Y:S02]  /*26790*/  LDG.E R9, desc[UR42][R4.64+0x4] ;  /* 0x0000042a04097981 */ /* 0x000ea4000c1e1900 */
[----:B--2---:R-:W-:-:S07]  /*267a0*/  IMAD.IADD R10, R9, 0x1, -R10 ;  /* 0x00000001090a7824 */ /* 0x004fce00078e0a0a */
.L_x_12121:
[----:B--2---:R-:W2:Y:S01]  /*267b0*/  @P1 LDG.E R5, desc[UR42][R2.64] ;  /* 0x0000002a02051981 */ /* 0x004ea2000c1e1900 */
[----:B0-----:R-:W0:Y:S03]  /*267c0*/  LDC R8, c[0x0][0x448] ;  /* 0x00011200ff087b82 */ /* 0x001e260000000800 */
[----:B------:R3:W2:Y:S01]  /*267d0*/  @P1 LDG.E R4, desc[UR42][R2.64+0x4] ;  /* 0x0000042a02041981 */ /* 0x0006a2000c1e1900 */
[----:B------:R-:W-:Y:S02]  /*267e0*/  IMAD.SHL.U32 R35, R17, 0x80, RZ ;  /* 0x0000008011237824 */ /* 0x000fe400078e00ff */
[----:B-----5:R-:W-:Y:S02]  /*267f0*/  IMAD.IADD R10, R10, 0x1, -R31 ;  /* 0x000000010a0a7824 */ /* 0x020fe400078e0a1f */
[----:B---3--:R-:W3:Y:S01]  /*26800*/  LDC.64 R2, c[0x0][0x9e0] ;  /* 0x00027800ff027b82 */ /* 0x008ee20000000a00 */
[----:B0-----:R-:W-:Y:S01]  /*26810*/  ISETP.NE.AND P2, PT, R8, 0x1, PT ;  /* 0x000000010800780c */ /* 0x001fe20003f45270 */
[----:B------:R-:W-:-:S12]  /*26820*/  VIADD R8, R35, 0x7f ;  /* 0x0000007f23087836 */ /* 0x000fd80000000000 */
[----:B------:R-:W0:Y:S01]  /*26830*/  @P2 LDC R9, c[0x0][0x44c] ;  /* 0x00011300ff092b82 */ /* 0x000e220000000800 */
[----:B---3--:R-:W-:-:S07]  /*26840*/  ISETP.GE.AND P3, PT, R3, 0x1, PT ;  /* 0x000000010300780c */ /* 0x008fce0003f66270 */
[----:B------:R-:W3:Y:S01]  /*26850*/  @P2 LDC R11, c[0x0][0x450] ;  /* 0x00011400ff0b2b82 */ /* 0x000ee20000000800 */
[----:B--2---:R-:W-:Y:S02]  /*26860*/  @P1 IMAD.IADD R7, R4, 0x1, -R5 ;  /* 0x0000000104071824 */ /* 0x004fe400078e0a05 */
[----:B0-----:R-:W-:-:S04]  /*26870*/  @P2 IMAD.HI.U32 R4, R8, R9, RZ ;  /* 0x0000000908042227 */ /* 0x001fc800078e00ff */
[----:B------:R-:W-:Y:S01]  /*26880*/  IMAD.IADD R17, R10, 0x1, R7 ;  /* 0x000000010a117824 */ /* 0x000fe200078e0207 */
[----:B---3--:R-:W-:-:S03]  /*26890*/  @P2 SHF.R.U32.HI R8, RZ, R11, R4 ;  /* 0x0000000bff082219 */ /* 0x008fc60000011604 */
[C---:B------:R-:W-:Y:S01]  /*268a0*/  VIADD R4, R17.reuse, 0x5f ;  /* 0x0000005f11047836 */ /* 0x040fe20000000000 */
[----:B------:R-:W-:-:S03]  /*268b0*/  IADD3 R9, R17, 0x1, -R12 ;  /* 0x0000000111097810 */ /* 0x000fc60007ffe80c */
        /* <DEDUP_REMOVED lines=17> */
.L_x_12124:
[----:B------:R-:W-:-:S13]  /*269d0*/  ISETP.NE.AND P0, PT, R3, 0x1, PT ;  /* 0x000000010300780c */ /* 0x000fda0003f05270 */
[----:B------:R-:W0:Y:S02]  /*269e0*/  @P0 LDC.64 R4, c[0x0][0x9e8] ;  /* 0x00027a00ff040b82 */ /* 0x000e240000000a00 */
[----:B0-----:R-:W-:-:S05]  /*269f0*/  @P0 IMAD.HI.U32 R4, R11, R4, RZ ;  /* 0x000000040b040227 */ /* 0x001fca00078e00ff */
[----:B------:R-:W-:-:S07]  /*26a00*/  @P0 SHF.R.U32.HI R11, RZ, R5, R4 ;  /* 0x00000005ff0b0219 */ /* 0x000fce0000011604 */
.L_x_12125:
[----:B------:R-:W-:Y:S05]  /*26a10*/  BSYNC B0 ;  /* 0x0000000000007941 */ /* 0x000fea0003800000 */
.L_x_12123:
[----:B------:R-:W-:-:S05]  /*26a20*/  IMAD R11, R11, R3, R3 ;  /* 0x000000030b0b7224 */ /* 0x000fca00078e0203 */
[----:B------:R-:W-:-:S07]  /*26a30*/  VIMNMX R2, R2, R11, PT ;  /* 0x0000000b02027248 */ /* 0x000fce0003fe0100 */
.L_x_12122:
[----:B------:R-:W0:Y:S01]  /*26a40*/  @P2 LDC R8, c[0x0][0x44c] ;  /* 0x00011300ff082b82 */ /* 0x000e220000000800 */
[----:B------:R-:W-:Y:S01]  /*26a50*/  VIADD R2, R2, 0x5f ;  /* 0x0000005f02027836 */ /* 0x000fe20000000000 */
[----:B------:R-:W-:Y:S01]  /*26a60*/  ULDC UR4, c[0x0][0x9dc] ;  /* 0x0002770000047ab9 */ /* 0x000fe20000000800 */
[----:B------:R-:W-:Y:S02]  /*26a70*/  IMAD.MOV.U32 R5, RZ, RZ, R35 ;  /* 0x000000ffff057224 */ /* 0x000fe400078e0023 */
[----:B------:R-:W-:-:S03]  /*26a80*/  IMAD.HI R2, R2, 0x2aaaaaab, RZ ;  /* 0x2aaaaaab02027827 */ /* 0x000fc600078e02ff */
[----:B------:R-:W2:Y:S01]  /*26a90*/  @P2 LDC R4, c[0x0][0x450] ;  /* 0x00011400ff042b82 */ /* 0x000ea20000000800 */
[----:B0-----:R-:W-:-:S04]  /*26aa0*/  @P2 IMAD.HI.U32 R11, R35, R8, RZ ;  /* 0x00000008230b2227 */ /* 0x001fc800078e00ff */
[----:B------:R-:W-:Y:S01]  /*26ab0*/  IMAD.IADD R8, R17, 0x1, -R12 ;  /* 0x0000000111087824 */ /* 0x000fe200078e0a0c */
[----:B--2---:R-:W-:Y:S02]  /*26ac0*/  @P2 SHF.R.U32.HI R5, RZ, R4, R11 ;  /* 0x00000004ff052219 */ /* 0x004fe4000001160b */
[----:B------:R-:W-:-:S03]  /*26ad0*/  SHF.R.U32.HI R11, RZ, 0x1f, R2 ;  /* 0x0000001fff0b7819 */ /* 0x000fc60000011602 */
[----:B-1----:R-:W-:Y:S01]  /*26ae0*/  IMAD.IADD R12, R8, 0x1, R5 ;  /* 0x00000001080c7824 */ /* 0x002fe200078e0205 */
        /* <DEDUP_REMOVED lines=14> */
.L_x_12128:
[----:B------:R-:W-:-:S13]  /*26bd0*/  ISETP.NE.AND P0, PT, R3, 0x1, PT ;  /* 0x000000010300780c */ /* 0x000fda0003f05270 */
[----:B------:R-:W0:Y:S02]  /*26be0*/  @P0 LDC.64 R4, c[0x0][0x9e8] ;  /* 0x00027a00ff040b82 */ /* 0x000e240000000a00 */
[----:B0-----:R-:W-:-:S05]  /*26bf0*/  @P0 IMAD.HI.U32 R4, R12, R4, RZ ;  /* 0x000000040c040227 */ /* 0x001fca00078e00ff */
[----:B------:R-:W-:-:S07]  /*26c00*/  @P0 SHF.R.U32.HI R12, RZ, R5, R4 ;  /* 0x00000005ff0c0219 */ /* 0x000fce0000011604 */
.L_x_12129:
[----:B------:R-:W-:Y:S05]  /*26c10*/  BSYNC B0 ;  /* 0x0000000000007941 */ /* 0x000fea0003800000 */
.L_x_12127:
[----:B------:R-:W-:-:S05]  /*26c20*/  IMAD R3, R12, R3, RZ ;  /* 0x000000030c037224 */ /* 0x000fca00078e02ff */
[----:B------:R-:W-:-:S07]  /*26c30*/  VIMNMX R2, R2, R3, !PT ;  /* 0x0000000302027248 */ /* 0x000fce0007fe0100 */
.L_x_12126:
        /* <DEDUP_REMOVED lines=39> */
.L_x_12131:
[----:B------:R-:W-:Y:S05]  /*26eb0*/  BSYNC B0 ;  /* 0x0000000000007941 */ /* 0x000fea0003800000 */
.L_x_12130:
[-C--:B------:R-:W-:Y:S01]  /*26ec0*/  IMAD R3, R30, R14.reuse, R4 ;  /* 0x0000000e1e037224 */ /* 0x080fe200078e0204 */
        /* <DEDUP_REMOVED lines=24> */
.L_x_12343:
[----:B-1----:R-:W-:Y:S02]  /*27050*/  ISETP.NE.AND P0, PT, R14, RZ, PT ;  /* 0x000000ff0e00720c */ /* 0x002fe40003f05270 */
[----:B------:R-:W-:-:S11]  /*27060*/  PLOP3.LUT P6, PT, PT, PT, PT, 0x8, 0x0 ;  /* 0x000000000000781c */ /* 0x000fd60003fce170 */
[----:B------:R-:W-:Y:S05]  /*27070*/  @P0 BRA `(.L_x_12135) ;  /* 0x00000000000c0947 */ /* 0x000fea0003800000 */
[----:B------:R-:W-:-:S03]  /*27080*/  UMOV UR4, 0xffffffff ;  /* 0xffffffff00047882 */ /* 0x000fc60000000000 */
[----:B------:R-:W-:Y:S05]  /*27090*/  BRA.DIV UR4, `(.L_x_12136) ;  /* 0x0000008204287947 */ /* 0x000fea000b800000 */
[----:B------:R-:W-:-:S13]  /*270a0*/  ELECT P6, URZ, PT ;  /* 0x00000000003f782f */ /* 0x000fda00038c0000 */
.L_x_12135:
        /* <DEDUP_REMOVED lines=9> */
.L_x_12346:
[----:B------:R-:W-:Y:S05]  /*27140*/  BSYNC B1 ;  /* 0x0000000000017941 */ /* 0x000fea0003800000 */
.L_x_12137:
        /* <DEDUP_REMOVED lines=10> */
.L_x_12347:
[----:B------:R-:W-:Y:S05]  /*271f0*/  BSYNC B2 ;  /* 0x0000000000027941 */ /* 0x000fea0003800000 */
.L_x_12141:
[----:B------:R-:W-:Y:S04]  /*27200*/  BSSY B2, `(.L_x_12143) ;  /* 0x0000009000027945 */ /* 0x000fe80003800000 */
[----:B------:R-:W-:Y:S05]  /*27210*/  @P1 BRA `(.L_x_12144) ;  /* 0x00000000001c1947 */ /* 0x000fea0003800000 */
[----:B0-----:R-:W0:Y:S02]  /*27220*/  S2R R3, SR_TID.X ;  /* 0x0000000000037919 */ /* 0x001e240000002100 */
[----:B0-----:R-:W-:Y:S01]  /*27230*/  LOP3.LUT R7, R3, 0x1f, RZ, 0xc0, !PT ;  /* 0x0000001f03077812 */ /* 0x001fe200078ec0ff */
[----:B------:R-:W-:-:S03]  /*27240*/  IMAD.MOV.U32 R3, RZ, RZ, 0x3000 ;  /* 0x00003000ff037424 */ /* 0x000fc600078e00ff */
[----:B------:R-:W-:Y:S01]  /*27250*/  ISETP.NE.AND P0, PT, R7, RZ, PT ;  /* 0x000000ff0700720c */ /* 0x000fe20003f05270 */
[----:B------:R2:W-:-:S12]  /*27260*/  SYNCS.ARRIVE.TRANS64 RZ, [R12+URZ+0x22890], R3 ;  /* 0x022890030cff79a7 */ /* 0x0005d8000800003f */
[----:B--2---:R-:W-:Y:S05]  /*27270*/  @!P0 BRA `(.L_x_12144) ;  /* 0x0000000000048947 */ /* 0x004fea0003800000 */
[----:B------:R-:W-:Y:S01]  /*27280*/  BPT.TRAP 0x1 ;  /* 0x000000040000795c */ /* 0x000fe20000300000 */
.L_x_12144:
[----:B------:R-:W-:Y:S05]  /*27290*/  BSYNC B2 ;  /* 0x0000000000027941 */ /* 0x000fea0003800000 */
.L_x_12143:
[----:B------:R-:W-:Y:S01]  /*272a0*/  IMAD.MOV.U32 R7, RZ, RZ, RZ ;  /* 0x000000ffff077224 */ /* 0x000fe200078e00ff */
[----:B------:R-:W-:Y:S01]  /*272b0*/  UIADD3 UR4, UP0, UR40, 0x570, URZ ;  /* 0x0000057028047890 */ /* 0x000fe2000ff1e03f */
[----:B0-----:R-:W-:Y:S01]  /*272c0*/  IMAD R3, R2, 0x60, R0 ;  /* 0x0000006002037824 */ /* 0x001fe200078e0200 */
        /* <DEDUP_REMOVED lines=9> */
.L_x_12145:
        /* <DEDUP_REMOVED lines=13> */
.L_x_12348:
[----:B------:R-:W-:Y:S05]  /*27430*/  BSYNC B2 ;  /* 0x0000000000027941 */ /* 0x000fea0003800000 */
.L_x_12146:
        /* <DEDUP_REMOVED lines=11> */
.L_x_12149:
[----:B------:R-:W-:Y:S05]  /*274f0*/  BSYNC B2 ;  /* 0x0000000000027941 */ /* 0x000fea0003800000 */
.L_x_12148:
        /* <DEDUP_REMOVED lines=9> */
.L_x_12150:
        /* <DEDUP_REMOVED lines=15> */
.L_x_12151:
        /* <DEDUP_REMOVED lines=15> */
.L_x_12152:
        /* <DEDUP_REMOVED lines=15> */
.L_x_12153:
        /* <DEDUP_REMOVED lines=10> */
.L_x_12140:
[----:B------:R-:W-:Y:S05]  /*27900*/  BSYNC B1 ;  /* 0x0000000000017941 */ /* 0x000fea0003800000 */
.L_x_12139:
        /* <DEDUP_REMOVED lines=9> */
.L_x_12169:
        /* <DEDUP_REMOVED lines=11> */
.L_x_12349:
[----:B------:R-:W-:Y:S05]  /*27a50*/  BSYNC B2 ;  /* 0x0000000000027941 */ /* 0x000fea0003800000 */
.L_x_12156:
        /* <DEDUP_REMOVED lines=9> */
.L_x_12159:
[----:B------:R-:W-:Y:S05]  /*27af0*/  BSYNC B2 ;  /* 0x0000000000027941 */ /* 0x000fea0003800000 */
.L_x_12158:
        /* <DEDUP_REMOVED lines=11> */
.L_x_12160:
        /* <DEDUP_REMOVED lines=13> */
.L_x_12350:
[----:B------:R-:W-:Y:S05]  /*27c80*/  BSYNC B2 ;  /* 0x0000000000027941 */ /* 0x000fea0003800000 */
.L_x_12161:
        /* <DEDUP_REMOVED lines=11> */
.L_x_12164:
[----:B------:R-:W-:Y:S05]  /*27d40*/  BSYNC B2 ;  /* 0x0000000000027941 */ /* 0x000fea0003800000 */
.L_x_12163:
        /* <DEDUP_REMOVED lines=9> */
.L_x_12165:
        /* <DEDUP_REMOVED lines=15> */
.L_x_12166:
        /* <DEDUP_REMOVED lines=15> */
.L_x_12167:
        /* <DEDUP_REMOVED lines=15> */
.L_x_12168:
        /* <DEDUP_REMOVED lines=10> */
.L_x_12155:
[----:B------:R-:W-:Y:S05]  /*28150*/  BSYNC B1 ;  /* 0x0000000000017941 */ /* 0x000fea0003800000 */
.L_x_12154:
        /* <DEDUP_REMOVED lines=8> */
.L_x_12133:
[----:B------:R-:W-:Y:S05]  /*281e0*/  BSYNC B0 ;  /* 0x0000000000007941 */ /* 0x000fea0003800000 */
.L_x_12132:
[----:B------:R-:W1:Y:S01]  /*281f0*/  LDC R0, c[0x0][0x448] ;  /* 0x00011200ff007b82 */ /* 0x000e620000000800 */
[----:B------:R-:W-:Y:S07]  /*28200*/  @!P0 WARPSYNC.ALL ;  /* 0x0000000000008948 */ /* 0x000fee0003800000 */
[----:B------:R-:W-:Y:S01]  /*28210*/  @!P0 BAR.SYNC.DEFER_BLOCKING 0xc, 0x180 ;  /* 0x0306000000008b1d */ /* 0x000fe20000010000 */
[----:B-1----:R-:W-:Y:S01]  /*28220*/  ISETP.NE.AND P1, PT, R0, 0x1, PT ;  /* 0x000000010000780c */ /* 0x002fe20003f25270 */
[----:B------:R-:W-:-:S12]  /*28230*/  VIADD R0, R35, 0x7f ;  /* 0x0000007f23007836 */ /* 0x000fd80000000000 */
[----:B0-----:R-:W0:Y:S08]  /*28240*/  @P1 LDC R3, c[0x0][0x44c] ;  /* 0x00011300ff031b82 */ /* 0x001e300000000800 */
[----:B------:R-:W1:Y:S01]  /*28250*/  @P1 LDC R2, c[0x0][0x450] ;  /* 0x00011400ff021b82 */ /* 0x000e620000000800 */
[----:B0-----:R-:W-:-:S05]  /*28260*/  @P1 IMAD.HI.U32 R3, R0, R3, RZ ;  /* 0x0000000300031227 */ /* 0x001fca00078e00ff */
[----:B-1----:R-:W-:Y:S02]  /*28270*/  @P1 SHF.R.U32.HI R0, RZ, R2, R3 ;  /* 0x00000002ff001219 */ /* 0x002fe40000011603 */
[----:B------:R-:W0:Y:S03]  /*28280*/  LDC.64 R2, c[0x0][0x9e0] ;  /* 0x00027800ff027b82 */ /* 0x000e260000000a00 */
[----:B------:R-:W-:Y:S01]  /*28290*/  IMAD.IADD R7, R9, 0x1, R0 ;  /* 0x0000000109077824 */ /* 0x000fe200078e0200 */
[----:B0-----:R-:W-:-:S03]  /*282a0*/  ISETP.GE.AND P2, PT, R3, 0x1, PT ;  /* 0x000000010300780c */ /* 0x001fc60003f46270 */
[----:B------:R-:W-:-:S10]  /*282b0*/  IMAD.IADD R2, R7, 0x1, R2 ;  /* 0x0000000107027824 */ /* 0x000fd400078e0202 */
        /* <DEDUP_REMOVED lines=12> */
.L_x_12172:
[----:B------:R-:W-:-:S13]  /*28380*/  ISETP.NE.AND P0, PT, R3, 0x1, PT ;  /* 0x000000010300780c */ /* 0x000fda0003f05270 */
[----:B------:R-:W0:Y:S02]  /*28390*/  @P0 LDC.64 R4, c[0x0][0x9e8] ;  /* 0x00027a00ff040b82 */ /* 0x000e240000000a00 */
[----:B0-----:R-:W-:-:S05]  /*283a0*/  @P0 IMAD.HI.U32 R4, R0, R4, RZ ;  /* 0x0000000400040227 */ /* 0x001fca00078e00ff */
[----:B------:R-:W-:-:S07]  /*283b0*/  @P0 SHF.R.U32.HI R0, RZ, R5, R4 ;  /* 0x00000005ff000219 */ /* 0x000fce0000011604 */
.L_x_12173:
[----:B------:R-:W-:Y:S05]  /*283c0*/  BSYNC B0 ;  /* 0x0000000000007941 */ /* 0x000fea0003800000 */
.L_x_12171:
[----:B------:R-:W-:-:S05]  /*283d0*/  IMAD R5, R0, R3, R3 ;  /* 0x0000000300057224 */ /* 0x000fca00078e0203 */
[----:B------:R-:W-:-:S07]  /*283e0*/  VIMNMX R2, R2, R5, PT ;  /* 0x0000000502027248 */ /* 0x000fce0003fe0100 */
.L_x_12170:
[----:B------:R-:W0:Y:S01]  /*283f0*/  @P1 LDC R4, c[0x0][0x44c] ;  /* 0x00011300ff041b82 */ /* 0x000e220000000800 */
[----:B------:R-:W-:Y:S01]  /*28400*/  VIADD R2, R2, 0x5f ;  /* 0x0000005f02027836 */ /* 0x000fe20000000000 */
[----:B------:R-:W-:Y:S01]  /*28410*/  ULDC UR4, c[0x0][0x9dc] ;  /* 0x0002770000047ab9 */ /* 0x000fe20000000800 */
[----:B------:R-:W-:Y:S02]  /*28420*/  IMAD.MOV.U32 R7, RZ, RZ, R35 ;  /* 0x000000ffff077224 */ /* 0x000fe400078e0023 */
[----:B------:R-:W-:-:S03]  /*28430*/  IMAD.HI R2, R2, 0x2aaaaaab, RZ ;  /* 0x2aaaaaab02027827 */ /* 0x000fc600078e02ff */
[----:B------:R-:W1:Y:S02]  /*28440*/  @P1 LDC R0, c[0x0][0x450] ;  /* 0x00011400ff001b82 */ /* 0x000e640000000800 */
[----:B------:R-:W-:-:S04]  /*28450*/  SHF.R.U32.HI R5, RZ, 0x1f, R2 ;  /* 0x0000001fff057819 */ /* 0x000fc80000011602 */
[----:B------:R-:W-:Y:S01]  /*28460*/  LEA.HI.SX32 R5, R2, R5, 0x1c ;  /* 0x0000000502057211 */ /* 0x000fe200078fe2ff */
[----:B0-----:R-:W-:-:S05]  /*28470*/  @P1 IMAD.HI.U32 R9, R35, R4, RZ ;  /* 0x0000000423091227 */ /* 0x001fca00078e00ff */
[----:B-1----:R-:W-:-:S05]  /*28480*/  @P1 SHF.R.U32.HI R7, RZ, R0, R9 ;  /* 0x00000000ff071219 */ /* 0x002fca0000011609 */
[----:B------:R-:W-:Y:S01]  /*28490*/  IMAD.IADD R8, R8, 0x1, R7 ;  /* 0x0000000108087824 */ /* 0x000fe200078e0207 */
[----:B------:R-:W-:-:S03]  /*284a0*/  VIMNMX R7, R20, R5, PT ;  /* 0x0000000514077248 */ /* 0x000fc60003fe0100 */
        /* <DEDUP_REMOVED lines=12> */
.L_x_12176:
[----:B------:R-:W-:-:S13]  /*28570*/  ISETP.NE.AND P0, PT, R3, 0x1, PT ;  /* 0x000000010300780c */ /* 0x000fda0003f05270 */
[----:B------:R-:W0:Y:S02]  /*28580*/  @P0 LDC.64 R4, c[0x0][0x9e8] ;  /* 0x00027a00ff040b82 */ /* 0x000e240000000a00 */
[----:B0-----:R-:W-:-:S05]  /*28590*/  @P0 IMAD.HI.U32 R4, R8, R4, RZ ;  /* 0x0000000408040227 */ /* 0x001fca00078e00ff */
[----:B------:R-:W-:-:S07]  /*285a0*/  @P0 SHF.R.U32.HI R8, RZ, R5, R4 ;  /* 0x00000005ff080219 */ /* 0x000fce0000011604 */
.L_x_12177:
[----:B------:R-:W-:Y:S05]  /*285b0*/  BSYNC B0 ;  /* 0x0000000000007941 */ /* 0x000fea0003800000 */
.L_x_12175:
[----:B------:R-:W-:-:S05]  /*285c0*/  IMAD R3, R8, R3, RZ ;  /* 0x0000000308037224 */ /* 0x000fca00078e02ff */
[----:B------:R-:W-:-:S07]  /*285d0*/  VIMNMX R0, R0, R3, !PT ;  /* 0x0000000300007248 */ /* 0x000fce0007fe0100 */
.L_x_12174:
[----:B------:R-:W-:Y:S01]  /*285e0*/  ISETP.NE.AND P1, PT, R6, RZ, PT ;  /* 0x000000ff0600720c */ /* 0x000fe20003f25270 */
[----:B------:R-:W-:Y:S01]  /*285f0*/  IMAD.HI R0, R0, 0x2aaaaaab, RZ ;  /* 0x2aaaaaab00007827 */ /* 0x000fe200078e02ff */
[----:B------:R-:W-:Y:S04]  /*28600*/  BSSY B0, `(.L_x_12178) ;  /* 0x0000023000007945 */ /* 0x000fe80003800000 */
[----:B------:R-:W-:-:S04]  /*28610*/  SHF.R.U32.HI R3, RZ, 0x1f, R0 ;  /* 0x0000001fff037819 */ /* 0x000fc80000011600 */
[----:B------:R-:W-:Y:S01]  /*28620*/  LEA.HI.SX32 R0, R0, R3, 0x1c ;  /* 0x0000000300007211 */ /* 0x000fe200078fe2ff */
[----:B------:R-:W-:Y:S02]  /*28630*/  IMAD.MOV.U32 R3, RZ, RZ, RZ ;  /* 0x000000ffff037224 */ /* 0x000fe400078e00ff */
[----:B------:R-:W0:Y:S01]  /*28640*/  @!P1 LDC R6, c[0x0][0x9f0] ;  /* 0x00027c00ff069b82 */ /* 0x000e220000000800 */
[----:B------:R-:W-:-:S04]  /*28650*/  VIMNMX R0, RZ, R0, !PT ;  /* 0x00000000ff007248 */ /* 0x000fc80007fe0100 */
[----:B------:R-:W-:-:S13]  /*28660*/  ISETP.GT.AND P0, PT, R7, R0, PT ;  /* 0x000000000700720c */ /* 0x000fda0003f04270 */
[----:B------:R-:W-:Y:S05]  /*28670*/  @!P0 BRA `(.L_x_12179) ;  /* 0x00000000006c8947 */ /* 0x000fea0003800000 */
[----:B0-----:R-:W-:Y:S01]  /*28680*/  IABS R4, R6 ;  /* 0x0000000600047213 */ /* 0x001fe20000000000 */
[----:B------:R-:W-:-:S03]  /*28690*/  IMAD.MOV.U32 R2, RZ, RZ, RZ ;  /* 0x000000ffff027224 */ /* 0x000fc600078e00ff */
[----:B------:R-:W0:Y:S08]  /*286a0*/  I2F.RP R5, R4 ;  /* 0x0000000400057306 */ /* 0x000e300000209400 */
[----:B0-----:R-:W0:Y:S02]  /*286b0*/  MUFU.RCP R5, R5 ;  /* 0x0000000500057308 */ /* 0x001e240000001000 */
[----:B0-----:R-:W-:-:S06]  /*286c0*/  VIADD R8, R5, 0xffffffe ;  /* 0x0ffffffe05087836 */ /* 0x001fcc0000000000 */
[----:B------:R-:W0:Y:S02]  /*286d0*/  F2I.FTZ.U32.TRUNC.NTZ R3, R8 ;  /* 0x0000000800037305 */ /* 0x000e24000021f000 */
[----:B0-----:R-:W-:-:S04]  /*286e0*/  IMAD.MOV R9, RZ, RZ, -R3 ;  /* 0x000000ffff097224 */ /* 0x001fc800078e0a03 */
[----:B------:R-:W-:-:S04]  /*286f0*/  IMAD R9, R9, R4, RZ ;  /* 0x0000000409097224 */ /* 0x000fc800078e02ff */
[----:B------:R-:W-:Y:S01]  /*28700*/  IMAD.HI.U32 R2, R3, R9, R2 ;  /* 0x0000000903027227 */ /* 0x000fe200078e0002 */
[----:B------:R-:W-:Y:S02]  /*28710*/  IADD3 R3, R6, -0x1, R7 ;  /* 0xffffffff06037810 */ /* 0x000fe40007ffe007 */
[----:B------:R-:W-:-:S03]  /*28720*/  IABS R9, R6 ;  /* 0x0000000600097213 */ /* 0x000fc60000000000 */
[----:B------:R-:W-:Y:S02]  /*28730*/  IMAD.IADD R3, R3, 0x1, -R0 ;  /* 0x0000000103037824 */ /* 0x000fe400078e0a00 */
[----:B------:R-:W-:-:S03]  /*28740*/  IMAD.MOV R8, RZ, RZ, -R9 ;  /* 0x000000ffff087224 */ /* 0x000fc600078e0a09 */
        /* <DEDUP_REMOVED lines=14> */
.L_x_12179:
[----:B------:R-:W-:Y:S05]  /*28830*/  BSYNC B0 ;  /* 0x0000000000007941 */ /* 0x000fea0003800000 */
.L_x_12178:
[-C--:B------:R-:W-:Y:S01]  /*28840*/  IMAD R30, R30, R3.reuse, R0 ;  /* 0x000000031e1e7224 */ /* 0x080fe200078e0200 */
        /* <DEDUP_REMOVED lines=18> */
[----:B------:R-:W1:Y:S01]  /*28970*/  POPC R7, R4 ;  /* 0x0000000400077309 */ /* 0x000e620000000000 */
[----:B--2---:R-:W1:Y:S02]  /*28980*/  SHFL.IDX PT, R0, R3, R0, 0x1f ;  /* 0x00001f0003007589 */ /* 0x004e6400000e0000 */
[----:B-1----:R-:W-:Y:S01]  /*28990*/  IADD3 R16, R0, UR37, R7 ;  /* 0x0000002500107c10 */ /* 0x002fe2000fffe007 */
[----:B------:R-:W-:Y:S06]  /*289a0*/  BRA `(.L_x_12182) ;  /* 0x0000003000ec7947 */ /* 0x000fec0003800000 */
.L_x_12181:
        /* <DEDUP_REMOVED lines=19> */
[----:B-1----:R-:W-:Y:S05]  /*28ae0*/  CALL.ABS.NOINC R2 ;  /* 0x0000000002007343 */ /* 0x002fea0003c00000 */
.L_x_12184:
[----:B------:R-:W-:Y:S05]  /*28af0*/  BSYNC B6 ;  /* 0x0000000000067941 */ /* 0x000fea0003800000 */
.L_x_12183:
        /* <DEDUP_REMOVED lines=11> */
[----:B0-----:R-:W-:Y:S02]  /*28bb0*/  IMAD.U32 R6, RZ, RZ, UR8 ;  /* 0x00000008ff067e24 */ /* 0x001fe4000f8e00ff */
[----:B------:R-:W-:-:S02]  /*28bc0*/  IMAD.U32 R7, RZ, RZ, UR9 ;  /* 0x00000009ff077e24 */ /* 0x000fc4000f8e00ff */
[----:B------:R-:W-:Y:S02]  /*28bd0*/  IMAD.U32 R10, RZ, RZ, UR4 ;  /* 0x00000004ff0a7e24 */ /* 0x000fe4000f8e00ff */
[----:B------:R-:W-:Y:S02]  /*28be0*/  IMAD.U32 R11, RZ, RZ, UR5 ;  /* 0x00000005ff0b7e24 */ /* 0x000fe4000f8e00ff */
[----:B------:R-:W-:Y:S02]  /*28bf0*/  IMAD.MOV.U32 R8, RZ, RZ, 0x70 ;  /* 0x00000070ff087424 */ /* 0x000fe400078e00ff */
[----:B------:R-:W-:Y:S02]  /*28c00*/  IMAD.MOV.U32 R12, RZ, RZ, 0x1 ;  /* 0x00000001ff0c7424 */ /* 0x000fe400078e00ff */
[----:B-1----:R-:W-:-:S07]  /*28c10*/  IMAD.MOV.U32 R13, RZ, RZ, RZ ;  /* 0x000000ffff0d7224 */ /* 0x002fce00078e00ff */
[----:B------:R-:W-:-:S07]  /*28c20*/  LEPC R20, `(.L_x_12187) ;  /* 0x000000001014794e */ /* 0x000fce0000000000 */
[----:B--2---:R-:W-:Y:S05]  /*28c30*/  CALL.ABS.NOINC R2 ;  /* 0x0000000002007343 */ /* 0x004fea0003c00000 */
.L_x_12187:
        /* <DEDUP_REMOVED lines=15> */
.L_x_12186:
[----:B------:R-:W-:Y:S05]  /*28d30*/  BSYNC B6 ;  /* 0x0000000000067941 */ /* 0x000fea0003800000 */
.L_x_12185:
[----:B------:R-:W1:Y:S01]  /*28d40*/  S2R R2, SR_TID.X ;  /* 0x0000000000027919 */ /* 0x000e620000002100 */
[----:B------:R-:W-:Y:S01]  /*28d50*/  ULDC.64 UR4, c[0x0][0x9f8] ;  /* 0x00027e0000047ab9 */ /* 0x000fe20000000a00 */
[----:B------:R-:W-:Y:S01]  /*28d60*/  IMAD.MOV.U32 R28, RZ, RZ, R19 ;  /* 0x000000ffff1c7224 */ /* 0x000fe200078e0013 */
[----:B------:R-:W-:Y:S01]  /*28d70*/  ISETP.NE.U32.AND P0, PT, RZ, UR4, PT ;  /* 0x00000004ff007c0c */ /* 0x000fe2000bf05070 */
[----:B------:R-:W2:Y:S01]  /*28d80*/  S2R R21, SR_TID.X ;  /* 0x0000000000157919 */ /* 0x000ea20000002100 */
[----:B------:R-:W3:Y:S01]  /*28d90*/  LDC R8, c[0x0][0x430] ;  /* 0x00010c00ff087b82 */ /* 0x000ee20000000800 */
[----:B------:R-:W-:Y:S01]  /*28da0*/  VIADD R0, R32, 0xffffffff ;  /* 0xffffffff20007836 */ /* 0x000fe20000000000 */
[----:B------:R-:W-:Y:S01]  /*28db0*/  ISETP.NE.AND.EX P0, PT, RZ, UR5, PT, P0 ;  /* 0x00000005ff007c0c */ /* 0x000fe2000bf05300 */
[----:B------:R-:W4:Y:S01]  /*28dc0*/  S2R R11, SR_TID.X ;  /* 0x00000000000b7919 */ /* 0x000f220000002100 */
[----:B------:R-:W-:Y:S01]  /*28dd0*/  IMAD.U32 R9, RZ, RZ, UR38 ;  /* 0x00000026ff097e24 */ /* 0x000fe2000f8e00ff */
[----:B------:R-:W-:Y:S01]  /*28de0*/  ULDC UR4, c[0x0][0x2f4] ;  /* 0x0000bd0000047ab9 */ /* 0x000fe20000000800 */
[----:B------:R-:W-:Y:S01]  /*28df0*/  LOP3.LUT R23, R23, 0xffffffbf, RZ, 0xc0, !PT ;  /* 0xffffffbf17177812 */ /* 0x000fe200078ec0ff */
[----:B------:R-:W-:Y:S01]  /*28e00*/  ULDC UR5, c[0x0][0x320] ;  /* 0x0000c80000057ab9 */ /* 0x000fe20000000800 */
[----:B-1----:R-:W-:-:S07]  /*28e10*/  LOP3.LUT R20, R2, 0x7f, RZ, 0xc0, !PT ;  /* 0x0000007f02147812 */ /* 0x002fce00078ec0ff */
[----:B------:R-:W1:Y:S01]  /*28e20*/  @P0 LDC.64 R2, c[0x0][0x9f8] ;  /* 0x00027e00ff020b82 */ /* 0x000e620000000a00 */
[----:B------:R-:W-:Y:S01]  /*28e30*/  SHF.R.U32.HI R33, RZ, 0x3, R20 ;  /* 0x00000003ff217819 */ /* 0x000fe20000011614 */
[----:B-1----:R-:W-:-:S05]  /*28e40*/  @P0 IMAD.WIDE R2, R19, 0x4, R2 ;  /* 0x0000000413020825 */ /* 0x002fca00078e0202 */
[----:B------:R1:W4:Y:S01]  /*28e50*/  @P0 LDG.E R28, desc[UR42][R2.64] ;  /* 0x0000002a021c0981 */ /* 0x000322000c1e1900 */
[----:B--2---:R-:W-:Y:S01]  /*28e60*/  IMAD.SHL.U32 R20, R21, 0x10, RZ ;  /* 0x0000001015147824 */ /* 0x004fe200078e00ff */
[----:B---3--:R-:W-:Y:S01]  /*28e70*/  ISETP.NE.AND P1, PT, R8, 0x1, PT ;  /* 0x000000010800780c */ /* 0x008fe20003f25270 */
[----:B------:R-:W-:-:S03]  /*28e80*/  IMAD.MOV.U32 R36, RZ, RZ, RZ ;  /* 0x000000ffff247224 */ /* 0x000fc600078e00ff */
[----:B------:R-:W-:-:S05]  /*28e90*/  LOP3.LUT R20, R33, 0x70, R20, 0xf8, !PT ;  /* 0x0000007021147812 */ /* 0x000fca00078ef814 */
[----:B0-----:R-:W-:-:S04]  /*28ea0*/  IMAD R6, R0, 0x60, R20 ;  /* 0x0000006000067824 */ /* 0x001fc800078e0214 */
[----:B------:R-:W0:Y:S01]  /*28eb0*/  @P1 LDC R10, c[0x0][0x434] ;  /* 0x00010d00ff0a1b82 */ /* 0x000e220000000800 */
[C---:B------:R-:W-:Y:S01]  /*28ec0*/  ISETP.GE.AND P0, PT, R6.reuse, R17, PT ;  /* 0x000000110600720c */ /* 0x040fe20003f06270 */
[----:B------:R-:W-:-:S03]  /*28ed0*/  IMAD.IADD R37, R6, 0x1, R31 ;  /* 0x0000000106257824 */ /* 0x000fc600078e021f */
[----:B------:R-:W-:Y:S01]  /*28ee0*/  ISETP.GT.U32.OR P0, PT, R20, 0x5f, P0 ;  /* 0x0000005f1400780c */ /* 0x000fe20000704470 */
[----:B------:R-:W-:Y:S02]  /*28ef0*/  IMAD.MOV.U32 R6, RZ, RZ, R37 ;  /* 0x000000ffff067224 */ /* 0x000fe400078e0025 */
[----:B------:R-:W2:Y:S10]  /*28f00*/  @P1 LDC R4, c[0x0][0x438] ;  /* 0x00010e00ff041b82 */ /* 0x000eb40000000800 */
[----:B-1----:R-:W1:Y:S01]  /*28f10*/  @!P0 LDC.64 R2, c[0x0][0x428] ;  /* 0x00010a00ff028b82 */ /* 0x002e620000000a00 */
[----:B0-----:R-:W-:-:S05]  /*28f20*/  @P1 IMAD.HI.U32 R5, R37, R10, RZ ;  /* 0x0000000a25051227 */ /* 0x001fca00078e00ff */
[----:B--2---:R-:W-:-:S04]  /*28f30*/  @P1 SHF.R.U32.HI R6, RZ, R4, R5 ;  /* 0x00000004ff061219 */ /* 0x004fc80000011605 */
[--C-:B------:R-:W-:Y:S01]  /*28f40*/  @!P0 SHF.R.S32.HI R5, RZ, 0x1f, R6.reuse ;  /* 0x0000001fff058819 */ /* 0x100fe20000011406 */
[----:B------:R-:W-:Y:S01]  /*28f50*/  @!P0 IMAD.MOV.U32 R4, RZ, RZ, R6 ;  /* 0x000000ffff048224 */ /* 0x000fe200078e0006 */
[----:B------:R-:W-:Y:S01]  /*28f60*/  ISETP.NE.AND P2, PT, R9, 0x3, PT ;  /* 0x000000030900780c */ /* 0x000fe20003f45270 */
[C---:B----4-:R-:W-:Y:S02]  /*28f70*/  IMAD.SHL.U32 R9, R11.reuse, 0x8, RZ ;  /* 0x000000080b097824 */ /* 0x050fe400078e00ff */
[----:B------:R-:W-:-:S03]  /*28f80*/  IMAD.SHL.U32 R33, R11, 0x8, RZ ;  /* 0x000000080b217824 */ /* 0x000fc600078e00ff */
[----:B------:R-:W-:Y:S02]  /*28f90*/  LOP3.LUT R9, R9, 0x38, RZ, 0xc0, !PT ;  /* 0x0000003809097812 */ /* 0x000fe400078ec0ff */
[----:B------:R-:W-:-:S04]  /*28fa0*/  LOP3.LUT R33, R33, 0x38, RZ, 0xc0, !PT ;  /* 0x0000003821217812 */ /* 0x000fc800078ec0ff */
[----:B------:R-:W-:Y:S02]  /*28fb0*/  LOP3.LUT R11, R33, 0x40, RZ, 0xfc, !PT ;  /* 0x00000040210b7812 */ /* 0x000fe400078efcff */
[----:B------:R-:W-:Y:S02]  /*28fc0*/  @P2 LOP3.LUT R23, R23, 0x40, RZ, 0xfc, !PT ;  /* 0x0000004017172812 */ /* 0x000fe400078efcff */
[----:B------:R-:W-:Y:S02]  /*28fd0*/  ISETP.GE.AND P4, PT, R11, UR5, PT ;  /* 0x000000050b007c0c */ /* 0x000fe4000bf86270 */
[----:B------:R-:W-:Y:S02]  /*28fe0*/  LOP3.LUT R23, R23, 0xfffffffe, RZ, 0xc0, !PT ;  /* 0xfffffffe17177812 */ /* 0x000fe400078ec0ff */
[----:B------:R-:W-:-:S04]  /*28ff0*/  LOP3.LUT R11, R9, 0x80, RZ, 0xfc, !PT ;  /* 0x00000080090b7812 */ /* 0x000fc800078efcff */
[----:B------:R-:W-:Y:S01]  /*29000*/  ISETP.GE.AND P3, PT, R11, UR5, PT ;  /* 0x000000050b007c0c */ /* 0x000fe2000bf66270 */
[----:B------:R-:W-:Y:S01]  /*29010*/  UMOV UR6, 0xffffffff ;  /* 0xffffffff00067882 */ /* 0x000fe20000000000 */
[----:B------:R-:W-:Y:S01]  /*29020*/  SHF.R.S32.HI R32, RZ, 0x1f, R28 ;  /* 0x0000001fff207819 */ /* 0x000fe2000001141c */
[----:B-1----:R-:W-:-:S04]  /*29030*/  @!P0 IMAD.WIDE.U32 R4, R28, R2, R4 ;  /* 0x000000021c048225 */ /* 0x002fc800078e0004 */
[----:B------:R-:W-:-:S04]  /*29040*/  @!P0 IMAD R7, R32, R2, RZ ;  /* 0x0000000220078224 */ /* 0x000fc800078e02ff */
[----:B------:R-:W-:Y:S02]  /*29050*/  @!P0 IMAD R7, R28, R3, R7 ;  /* 0x000000031c078224 */ /* 0x000fe400078e0207 */
[----:B------:R-:W0:Y:S02]  /*29060*/  @!P0 LDC.64 R2, c[0x0][0x418] ;  /* 0x00010600ff028b82 */ /* 0x000e240000000a00 */
[----:B------:R-:W-:Y:S01]  /*29070*/  @!P0 IMAD.IADD R7, R5, 0x1, R7 ;  /* 0x0000000105078824 */ /* 0x000fe200078e0207 */
[----:B0-----:R-:W-:-:S04]  /*29080*/  @!P0 LEA R2, P1, R4, R2, 0x2 ;  /* 0x0000000204028211 */ /* 0x001fc800078210ff */
[----:B------:R-:W-:Y:S02]  /*29090*/  @!P0 LEA.HI.X R3, R4, R3, R7, 0x2, P1 ;  /* 0x0000000304038211 */ /* 0x000fe400008f1407 */
[----:B------:R-:W-:-:S03]  /*290a0*/  ISETP.GE.AND P1, PT, R9, UR4, PT ;  /* 0x0000000409007c0c */ /* 0x000fc6000bf26270 */
[----:B------:R0:W5:Y:S01]  /*290b0*/  @!P0 LDG.E R36, desc[UR42][R2.64] ;  /* 0x0000002a02248981 */ /* 0x000162000c1e1900 */
[C---:B------:R-:W-:Y:S01]  /*290c0*/  ISETP.GE.AND P0, PT, R9.reuse, UR5, PT ;  /* 0x0000000509007c0c */ /* 0x040fe2000bf06270 */
[----:B------:R-:W-:Y:S01]  /*290d0*/  IMAD.MOV R4, RZ, RZ, -R6 ;  /* 0x000000ffff047224 */ /* 0x000fe200078e0a06 */
[----:B------:R-:W-:-:S03]  /*290e0*/  LOP3.LUT R9, R9, 0xc0, RZ, 0xfc, !PT ;  /* 0x000000c009097812 */ /* 0x000fc600078efcff */
[----:B------:R-:W-:-:S04]  /*290f0*/  IMAD R37, R8, R4, R37 ;  /* 0x0000000408257224 */ /* 0x000fc800078e0225 */
[----:B------:R-:W-:Y:S02]  /*29100*/  @P1 LOP3.LUT R23, R23, 0x1, RZ, 0xfc, !PT ;  /* 0x0000000117171812 */ /* 0x000fe400078efcff */
[----:B------:R-:W-:Y:S02]  /*29110*/  ISETP.GE.AND P1, PT, R9, UR5, PT ;  /* 0x0000000509007c0c */ /* 0x000fe4000bf26270 */
[----:B------:R-:W-:-:S04]  /*29120*/  LOP3.LUT R23, R23, 0xfffffff7, RZ, 0xc0, !PT ;  /* 0xfffffff717177812 */ /* 0x000fc800078ec0ff */
        /* <DEDUP_REMOVED lines=8> */
.L_x_12353:
[----:B------:R-:W-:Y:S02]  /*291b0*/  SEL R6, RZ, 0x1, P0 ;  /* 0x00000001ff067807 */ /* 0x000fe40000000000 */
[----:B------:R-:W-:Y:S02]  /*291c0*/  ISETP.GT.U32.AND P0, PT, R20, 0x5f, PT ;  /* 0x0000005f1400780c */ /* 0x000fe40003f04070 */
[----:B------:R-:W-:-:S11]  /*291d0*/  LOP3.LUT R23, R23, 0xffffffdf, RZ, 0xc0, !PT ;  /* 0xffffffdf17177812 */ /* 0x000fd600078ec0ff */
[----:B------:R-:W-:Y:S01]  /*291e0*/  @P0 LOP3.LUT R23, R23, 0x20, RZ, 0xfc, !PT ;  /* 0x0000002017170812 */ /* 0x000fe200078efcff */
[----:B------:R-:W-:Y:S06]  /*291f0*/  @!P2 BRA `(.L_x_12189) ;  /* 0x000000000004a947 */ /* 0x000fec0003800000 */
[----:B------:R-:W-:Y:S01]  /*29200*/  BPT.TRAP 0x1 ;  /* 0x000000040000795c */ /* 0x000fe20000300000 */
.L_x_12189:
[----:B------:R-:W-:Y:S01]  /*29210*/  IMAD R17, R0, -0x60, R17 ;  /* 0xffffffa000117824 */ /* 0x000fe200078e0211 */
[----:B------:R-:W-:Y:S01]  /*29220*/  SHF.L.U32 R0, R26, 0x1f, RZ ;  /* 0x0000001f1a007819 */ /* 0x000fe200000006ff */
[----:B------:R-:W-:Y:S01]  /*29230*/  IMAD R33, R25, 0x8, R22 ;  /* 0x0000000819217824 */ /* 0x000fe200078e0216 */
[----:B------:R-:W-:Y:S03]  /*29240*/  BSSY B0, `(.L_x_12190) ;  /* 0x0000003000007945 */ /* 0x000fe60003800000 */
[----:B------:R-:W0:Y:S02]  /*29250*/  SYNCS.PHASECHK.TRANS64.TRYWAIT P0, [R33+URZ+0x22840], R0 ;  /* 0x02284000210075a7 */ /* 0x000e24000800017f */
[----:B0-----:R-:W-:Y:S05]  /*29260*/  @!P0 BRA `(.L_x_12191) ;  /* 0x0000006000688947 */ /* 0x001fea0003800000 */
.L_x_12354:
[----:B------:R-:W-:Y:S05]  /*29270*/  BSYNC B0 ;  /* 0x0000000000007941 */ /* 0x000fea0003800000 */
.L_x_12190:
[----:B0-----:R-:W-:Y:S01]  /*29280*/  SHF.R.S32.HI R0, RZ, 0x1f, R37 ;  /* 0x0000001fff007819 */ /* 0x001fe20000011425 */
[----:B------:R-:W-:Y:S01]  /*29290*/  ULDC.64 UR4, c[0x0][0x300] ;  /* 0x0000c00000047ab9 */ /* 0x000fe20000000a00 */
[----:B-----5:R-:W-:Y:S01]  /*292a0*/  SHF.R.S32.HI R4, RZ, 0x1f, R36 ;  /* 0x0000001fff047819 */ /* 0x020fe20000011424 */
[----:B------:R-:W-:Y:S01]  /*292b0*/  IMAD.WIDE.U32 R2, R37, UR4, RZ ;  /* 0x0000000425027c25 */ /* 0x000fe2000f8e00ff */
[----:B------:R-:W0:Y:S01]  /*292c0*/  S2R R7, SR_TID.X ;  /* 0x0000000000077919 */ /* 0x000e220000002100 */
[----:B------:R-:W-:Y:S01]  /*292d0*/  ULDC.64 UR6, c[0x0][0x2e8] ;  /* 0x0000ba0000067ab9 */ /* 0x000fe20000000a00 */
[----:B------:R-:W-:Y:S01]  /*292e0*/  LOP3.LUT P2, RZ, R23, 0x1, RZ, 0xc0, !PT ;  /* 0x0000000117ff7812 */ /* 0x000fe2000784c0ff */
[----:B------:R1:W-:Y:S04]  /*292f0*/  STL [R1+0x424], R0 ;  /* 0x0004240001007387 */ /* 0x0003e80000100800 */
        /* <DEDUP_REMOVED lines=14> */
[----:B------:R-:W-:Y:S02]  /*293e0*/  UMOV UR4, 0xffffffff ;  /* 0xffffffff00047882 */ /* 0x000fe40000000000 */
[----:B------:R-:W-:Y:S02]  /*293f0*/  LEA R0, P0, R2, UR6, 0x1 ;  /* 0x0000000602007c11 */ /* 0x000fe4000f8008ff */
[----:B-1----:R-:W-:Y:S01]  /*29400*/  LOP3.LUT R5, R4, 0x7f, RZ, 0xc0, !PT ;  /* 0x0000007f04057812 */ /* 0x002fe200078ec0ff */
[----:B------:R-:W-:-:S03]  /*29410*/  IMAD R4, R18, UR5, R3 ;  /* 0x0000000512047c24 */ /* 0x000fc6000f8e0203 */
[----:B------:R-:W-:Y:S02]  /*29420*/  SHF.R.U32.HI R5, RZ, 0x3, R5 ;  /* 0x00000003ff057819 */ /* 0x000fe40000011605 */
[----:B------:R-:W-:-:S03]  /*29430*/  LEA.HI.X R4, R2, UR7, R4, 0x1, P0 ;  /* 0x0000000702047c11 */ /* 0x000fc600080f0c04 */
[----:B------:R-:W-:Y:S02]  /*29440*/  IMAD.IADD R17, R17, 0x1, -R5 ;  /* 0x0000000111117824 */ /* 0x000fe400078e0a05 */
        /* <DEDUP_REMOVED lines=55> */
.L_x_12368:
        /* <DEDUP_REMOVED lines=10> */
.L_x_12193:
        /* <DEDUP_REMOVED lines=11> */
.L_x_12194:
[----:B0-----:R0:W5:Y:S01]  /*29910*/  LDL.LU R3, [R1+0x408] ;  /* 0x0004080001037983 */ /* 0x0011620000300800 */
        /* <DEDUP_REMOVED lines=9> */
[----:B------:R-:W-:Y:S01]  /*299b0*/  SEL R34, RZ, 0x8, P0 ;  /* 0x00000008ff227807 */ /* 0x000fe20000000000 */
[----:B------:R-:W-:Y:S01]  /*299c0*/  BSSY B6, `(.L_x_12195) ;  /* 0x0000025000067945 */ /* 0x000fe20003800000 */
[----:B------:R-:W-:-:S02]  /*299d0*/  IADD3 R0, R2, R0, R6 ;  /* 0x0000000002007210 */ /* 0x000fc40007ffe006 */
[----:B------:R-:W-:-:S03]  /*299e0*/  ISETP.NE.U32.AND P0, PT, RZ, UR4, PT ;  /* 0x00000004ff007c0c */ /* 0x000fc6000bf05070 */
[----:B------:R-:W-:Y:S01]  /*299f0*/  IMAD.IADD R34, R0, 0x1, R34 ;  /* 0x0000000100227824 */ /* 0x000fe200078e0222 */
[----:B------:R-:W-:Y:S01]  /*29a00*/  ISETP.NE.AND.EX P0, PT, RZ, UR5, PT, P0 ;  /* 0x00000005ff007c0c */ /* 0x000fe2000bf05300 */
[----:B------:R-:W-:Y:S01]  /*29a10*/  VIADD R0, R22, 0x18400 ;  /* 0x0001840016007836 */ /* 0x000fe20000000000 */
[----:B------:R-:W-:Y:S02]  /*29a20*/  ULDC.64 UR4, c[0x0][0x298] ;  /* 0x0000a60000047ab9 */ /* 0x000fe40000000a00 */
[----:B------:R-:W-:Y:S02]  /*29a30*/  SEL R2, R19, RZ, !P0 ;  /* 0x000000ff13027207 */ /* 0x000fe40004000000 */
[----:B------:R-:W-:Y:S02]  /*29a40*/  LOP3.LUT P1, RZ, R0, 0x3ff, RZ, 0xc0, !PT ;  /* 0x000003ff00ff7812 */ /* 0x000fe4000782c0ff */
[----:B------:R-:W-:Y:S01]  /*29a50*/  SHF.R.S32.HI R0, RZ, 0x1f, R19 ;  /* 0x0000001fff007819 */ /* 0x000fe20000011413 */
[----:B------:R-:W-:Y:S03]  /*29a60*/  STL [R1+0x418], R2 ;  /* 0x0004180201007387 */ /* 0x000fe60000100800 */
[----:B------:R-:W-:-:S05]  /*29a70*/  SEL R0, R0, RZ, !P0 ;  /* 0x000000ff00007207 */ /* 0x000fca0004000000 */
[----:B------:R1:W-:Y:S02]  /*29a80*/  STL [R1+0x42c], R0 ;  /* 0x00042c0001007387 */ /* 0x0003e40000100800 */
[----:B-1---5:R-:W-:-:S05]  /*29a90*/  SHF.R.S32.HI R0, RZ, 0x1f, R3 ;  /* 0x0000001fff007819 */ /* 0x022fca0000011403 */
[----:B------:R-:W-:-:S04]  /*29aa0*/  IMAD R0, R0, UR4, RZ ;  /* 0x0000000400007c24 */ /* 0x000fc8000f8e02ff */
[C---:B------:R-:W-:Y:S02]  /*29ab0*/  IMAD R0, R3.reuse, UR5, R0 ;  /* 0x0000000503007c24 */ /* 0x040fe4000f8e0200 */
[----:B------:R-:W-:-:S04]  /*29ac0*/  IMAD.WIDE.U32 R2, R3, UR4, RZ ;  /* 0x0000000403027c25 */ /* 0x000fc8000f8e00ff */
[----:B------:R-:W-:Y:S01]  /*29ad0*/  IMAD.IADD R0, R3, 0x1, R0 ;  /* 0x0000000103007824 */ /* 0x000fe200078e0200 */
[----:B------:R1:W-:Y:S04]  /*29ae0*/  STL.64 [R1+0x410], R2 ;  /* 0x0004100201007387 */ /* 0x0003e80000100a00 */
[----:B------:R1:W-:Y:S01]  /*29af0*/  STL [R1+0x408], R0 ;  /* 0x0004080001007387 */ /* 0x0003e20000100800 */
[----:B------:R-:W-:Y:S05]  /*29b00*/  @!P1 BRA `(.L_x_12196) ;  /* 0x0000000000409947 */ /* 0x000fea0003800000 */
        /* <DEDUP_REMOVED lines=16> */
.L_x_12196:
[----:B------:R-:W-:Y:S05]  /*29c10*/  BSYNC B6 ;  /* 0x0000000000067941 */ /* 0x000fea0003800000 */
.L_x_12195:
[----:B------:R-:W2:Y:S01]  /*29c20*/  LDL.LU R21, [R1+0x408] ;  /* 0x0004080001157983 */ /* 0x000ea20000300800 */
[----:B------:R-:W-:Y:S01]  /*29c30*/  ULDC.64 UR4, c[0x0][0x2d8] ;  /* 0x0000b60000047ab9 */ /* 0x000fe20000000a00 */
[----:B------:R-:W3:Y:S02]  /*29c40*/  LDC R7, c[0x0][0x448] ;  /* 0x00011200ff077b82 */ /* 0x000ee40000000800 */
[----:B-1----:R-:W2:Y:S04]  /*29c50*/  LDL.LU.64 R2, [R1+0x410] ;  /* 0x0004100001027983 */ /* 0x002ea80000300a00 */
[----:B------:R-:W4:Y:S04]  /*29c60*/  LDL.LU R0, [R1+0x42c] ;  /* 0x00042c0001007983 */ /* 0x000f280000300800 */
[----:B------:R-:W4:Y:S04]  /*29c70*/  LDL.LU R20, [R1+0x418] ;  /* 0x0004180001147983 */ /* 0x000f280000300800 */
[----:B------:R1:W5:Y:S01]  /*29c80*/  LDL R8, [R1+0x404] ;  /* 0x0004040001087983 */ /* 0x0003620000100800 */
[----:B---3--:R-:W-:-:S13]  /*29c90*/  ISETP.NE.AND P0, PT, R7, 0x1, PT ;  /* 0x000000010700780c */ /* 0x008fda0003f05270 */
[----:B------:R-:W3:Y:S01]  /*29ca0*/  @P0 LDC R6, c[0x0][0x44c] ;  /* 0x00011300ff060b82 */ /* 0x000ee20000000800 */
[----:B--2---:R-:W-:Y:S02]  /*29cb0*/  IMAD.MOV.U32 R3, RZ, RZ, R21 ;  /* 0x000000ffff037224 */ /* 0x004fe400078e0015 */
[----:B------:R-:W2:Y:S01]  /*29cc0*/  S2R R21, SR_TID.X ;  /* 0x0000000000157919 */ /* 0x000ea20000002100 */
[----:B------:R-:W-:-:S04]  /*29cd0*/  IMAD.WIDE.U32 R2, R18, UR4, R2 ;  /* 0x0000000412027c25 */ /* 0x000fc8000f8e0002 */
[----:B------:R-:W-:Y:S01]  /*29ce0*/  IMAD R3, R18, UR5, R3 ;  /* 0x0000000512037c24 */ /* 0x000fe2000f8e0203 */
[----:B------:R-:W-:Y:S02]  /*29cf0*/  ULDC.64 UR4, c[0x0][0x2e0] ;  /* 0x0000b80000047ab9 */ /* 0x000fe40000000a00 */
[----:B----4-:R-:W-:Y:S02]  /*29d00*/  IMAD R0, R0, UR4, RZ ;  /* 0x0000000400007c24 */ /* 0x010fe4000f8e02ff */
[----:B------:R-:W-:-:S04]  /*29d10*/  IMAD.WIDE.U32 R2, R20, UR4, R2 ;  /* 0x0000000414027c25 */ /* 0x000fc8000f8e0002 */
[----:B------:R-:W-:Y:S01]  /*29d20*/  IMAD R0, R20, UR5, R0 ;  /* 0x0000000514007c24 */ /* 0x000fe2000f8e0200 */
[----:B------:R-:W4:Y:S01]  /*29d30*/  S2R R10, SR_TID.X ;  /* 0x00000000000a7919 */ /* 0x000f220000002100 */
[----:B------:R-:W-:Y:S02]  /*29d40*/  ULDC.64 UR4, c[0x0][0x2d0] ;  /* 0x0000b40000047ab9 */ /* 0x000fe40000000a00 */
[----:B------:R-:W-:Y:S01]  /*29d50*/  IMAD.IADD R3, R3, 0x1, R0 ;  /* 0x0000000103037824 */ /* 0x000fe200078e0200 */
[----:B------:R-:W0:Y:S01]  /*29d60*/  S2R R20, SR_TID.X ;  /* 0x0000000000147919 */ /* 0x000e220000002100 */
[----:B------:R-:W1:Y:S01]  /*29d70*/  @P0 LDC R0, c[0x0][0x450] ;  /* 0x00011400ff000b82 */ /* 0x000e620000000800 */
[----:B--2---:R-:W-:-:S04]  /*29d80*/  LOP3.LUT R21, R21, 0x7f, RZ, 0xc0, !PT ;  /* 0x0000007f15157812 */ /* 0x004fc800078ec0ff */
[----:B------:R-:W-:Y:S01]  /*29d90*/  SHF.R.U32.HI R21, RZ, 0x3, R21 ;  /* 0x00000003ff157819 */ /* 0x000fe20000011615 */
[----:B0-----:R-:W-:-:S05]  /*29da0*/  IMAD.SHL.U32 R20, R20, 0x10, RZ ;  /* 0x0000001014147824 */ /* 0x001fca00078e00ff */
[----:B------:R-:W-:-:S05]  /*29db0*/  LOP3.LUT R20, R21, 0x70, R20, 0xf8, !PT ;  /* 0x0000007015147812 */ /* 0x000fca00078ef814 */
[----:B------:R-:W-:Y:S02]  /*29dc0*/  IMAD.IADD R5, R20, 0x1, R35 ;  /* 0x0000000114057824 */ /* 0x000fe400078e0223 */
[----:B------:R0:W5:Y:S02]  /*29dd0*/  LDL R20, [R1+0x400] ;  /* 0x0004000001147983 */ /* 0x0001640000100800 */
[----:B---3--:R-:W-:-:S04]  /*29de0*/  @P0 IMAD.HI.U32 R6, R5, R6, RZ ;  /* 0x0000000605060227 */ /* 0x008fc800078e00ff */
[----:B------:R-:W-:Y:S01]  /*29df0*/  IMAD.MOV.U32 R4, RZ, RZ, R5 ;  /* 0x000000ffff047224 */ /* 0x000fe200078e0005 */
[----:B-1----:R-:W-:-:S05]  /*29e00*/  @P0 SHF.R.U32.HI R4, RZ, R0, R6 ;  /* 0x00000000ff040219 */ /* 0x002fca0000011606 */
        /* <DEDUP_REMOVED lines=13> */
[----:B----4-:R-:W-:Y:S01]  /*29ee0*/  IMAD.SHL.U32 R9, R10, 0x8, RZ ;  /* 0x000000080a097824 */ /* 0x010fe200078e00ff */
[C---:B------:R-:W-:Y:S01]  /*29ef0*/  LEA R0, P0, R2.reuse, UR4, 0x1 ;  /* 0x0000000402007c11 */ /* 0x040fe2000f8008ff */
[----:B------:R-:W-:Y:S01]  /*29f00*/  IMAD.IADD R4, R3, 0x1, R4 ;  /* 0x0000000103047824 */ /* 0x000fe200078e0204 */
[----:B------:R-:W-:Y:S02]  /*29f10*/  ULDC UR4, c[0x0][0x2b8] ;  /* 0x0000ae0000047ab9 */ /* 0x000fe40000000800 */
[----:B------:R-:W-:Y:S02]  /*29f20*/  LOP3.LUT R9, R9, 0x38, RZ, 0xc0, !PT ;  /* 0x0000003809097812 */ /* 0x000fe400078ec0ff */
[----:B------:R-:W-:Y:S01]  /*29f30*/  LEA.HI.X R4, R2, UR5, R4, 0x1, P0 ;  /* 0x0000000502047c11 */ /* 0x000fe200080f0c04 */
[----:B------:R-:W-:Y:S01]  /*29f40*/  UMOV UR5, 0xffffffff ;  /* 0xffffffff00057882 */ /* 0x000fe20000000000 */
[----:B------:R-:W-:-:S02]  /*29f50*/  LOP3.LUT R21, R10, 0x7f, RZ, 0xc0, !PT ;  /* 0x0000007f0a157812 */ /* 0x000fc400078ec0ff */
[----:B------:R-:W-:Y:S02]  /*29f60*/  ISETP.GE.AND P1, PT, R9, UR4, PT ;  /* 0x0000000409007c0c */ /* 0x000fe4000bf26270 */
[----:B------:R-:W-:Y:S01]  /*29f70*/  SHF.R.U32.HI R10, RZ, 0x3, R21 ;  /* 0x00000003ff0a7819 */ /* 0x000fe20000011615 */
[----:B0-----:R-:W-:Y:S10]  /*29f80*/  BRA.DIV UR5, `(.L_x_12197) ;  /* 0x0000005e05347947 */ /* 0x001ff4000b800000 */
        /* <DEDUP_REMOVED lines=74> */
.L_x_12385:
        /* <DEDUP_REMOVED lines=10> */
.L_x_12198:
        /* <DEDUP_REMOVED lines=18> */
.L_x_12386:
[----:B------:R-:W-:Y:S05]  /*2a5f0*/  BSYNC B0 ;  /* 0x0000000000007941 */ /* 0x000fea0003800000 */
.L_x_12199:
[----:B------:R-:W-:-:S05]  /*2a600*/  IMAD.U32 R0, RZ, RZ, UR38 ;  /* 0x00000026ff007e24 */ /* 0x000fca000f8e00ff */
[----:B------:R-:W-:-:S13]  /*2a610*/  ISETP.NE.AND P0, PT, R0, 0x3, PT ;  /* 0x000000030000780c */ /* 0x000fda0003f05270 */
[----:B------:R-:W-:Y:S05]  /*2a620*/  @!P0 BRA `(.L_x_12201) ;  /* 0x0000000000048947 */ /* 0x000fea0003800000 */
[----:B------:R-:W-:Y:S01]  /*2a630*/  BPT.TRAP 0x1 ;  /* 0x000000040000795c */ /* 0x000fe20000300000 */
.L_x_12201:
[----:B------:R-:W-:Y:S01]  /*2a640*/  SHF.L.U32 R0, R26, 0x1f, RZ ;  /* 0x0000001f1a007819 */ /* 0x000fe200000006ff */
[----:B------:R-:W-:Y:S03]  /*2a650*/  BSSY B0, `(.L_x_12202) ;  /* 0x0000003000007945 */ /* 0x000fe60003800000 */
[----:B------:R-:W1:Y:S02]  /*2a660*/  SYNCS.PHASECHK.TRANS64.TRYWAIT P0, [R33+URZ+0x22860], R0 ;  /* 0x02286000210075a7 */ /* 0x000e64000800017f */
[----:B-1----:R-:W-:Y:S05]  /*2a670*/  @!P0 BRA `(.L_x_12203) ;  /* 0x0000006000308947 */ /* 0x002fea0003800000 */
.L_x_12387:
[----:B------:R-:W-:Y:S05]  /*2a680*/  BSYNC B0 ;  /* 0x0000000000007941 */ /* 0x000fea0003800000 */
.L_x_12202:
        /* <DEDUP_REMOVED lines=93> */
.L_x_12401:
[C---:B------:R-:W-:Y:S02]  /*2ac60*/  ISETP.LT.OR P3, PT, R17.reuse, 0x51, P3 ;  /* 0x000000511100780c */ /* 0x040fe40001f61670 */
[C---:B------:R-:W-:Y:S02]  /*2ac70*/  ISETP.LT.OR P2, PT, R17.reuse, 0x51, !P2 ;  /* 0x000000511100780c */ /* 0x040fe40005741670 */
[C---:B------:R-:W-:Y:S02]  /*2ac80*/  ISETP.LT.OR P1, PT, R17.reuse, 0x51, !P1 ;  /* 0x000000511100780c */ /* 0x040fe40004f21670 */
        /* <DEDUP_REMOVED lines=12> */
.L_x_12205:
        /* <DEDUP_REMOVED lines=11> */
.L_x_12206:
[----:B------:R-:W2:Y:S01]  /*2ae00*/  LDL.LU R2, [R1+0x41c] ;  /* 0x00041c0001027983 */ /* 0x000ea20000300800 */
[----:B------:R0:W-:Y:S01]  /*2ae10*/  SYNCS.ARRIVE.TRANS64.A1T0 RZ, [R33+URZ+0x22850], RZ ;  /* 0x022850ff21ff79a7 */ /* 0x0001e2000810003f */
[----:B------:R-:W-:Y:S01]  /*2ae20*/  BSSY B0, `(.L_x_12207) ;  /* 0x00000dc000007945 */ /* 0x000fe20003800000 */
[----:B--2---:R-:W-:-:S05]  /*2ae30*/  VIADD R10, R2, 0xfffffffe ;  /* 0xfffffffe020a7836 */ /* 0x004fca0000000000 */
[----:B------:R-:W-:-:S13]  /*2ae40*/  ISETP.GE.AND P0, PT, R10, R30, PT ;  /* 0x0000001e0a00720c */ /* 0x000fda0003f06270 */
[----:B0-----:R-:W-:Y:S05]  /*2ae50*/  @!P0 BRA `(.L_x_12208) ;  /* 0x0000000c00608947 */ /* 0x001fea0003800000 */
.L_x_12221:
[----:B0-----:R-:W0:Y:S01]  /*2ae60*/  S2R R2, SR_TID.X ;  /* 0x0000000000027919 */ /* 0x001e220000002100 */
[----:B------:R-:W1:Y:S01]  /*2ae70*/  LDC R8, c[0x0][0x430] ;  /* 0x00010c00ff087b82 */ /* 0x000e620000000800 */
[----:B------:R-:W-:Y:S01]  /*2ae80*/  IMAD R9, R10, 0x60, R31 ;  /* 0x000000600a097824 */ /* 0x000fe200078e021f */
[----:B--2---:R-:W2:Y:S01]  /*2ae90*/  S2R R3, SR_TID.X ;  /* 0x0000000000037919 */ /* 0x004ea20000002100 */
        /* <DEDUP_REMOVED lines=12> */
[----:B---3--:R-:W3:Y:S01]  /*2af60*/  @!P1 LDC.64 R6, c[0x0][0x418] ;  /* 0x00010600ff069b82 */ /* 0x008ee20000000a00 */
[----:B-1----:R-:W-:-:S05]  /*2af70*/  @P0 IMAD.HI.U32 R2, R9, R2, RZ ;  /* 0x0000000209020227 */ /* 0x002fca00078e00ff */
[----:B0-----:R-:W-:-:S04]  /*2af80*/  @P0 SHF.R.U32.HI R11, RZ, R3, R2 ;  /* 0x00000003ff0b0219 */ /* 0x001fc80000011602 */
[----:B------:R-:W-:Y:S01]  /*2af90*/  @!P1 SHF.R.S32.HI R3, RZ, 0x1f, R11 ;  /* 0x0000001fff039819 */ /* 0x000fe2000001140b */
[----:B--2---:R-:W-:-:S04]  /*2afa0*/  @!P1 IMAD R2, R32, R4, RZ ;  /* 0x0000000420029224 */ /* 0x004fc800078e02ff */
[----:B------:R-:W-:Y:S02]  /*2afb0*/  @!P1 IMAD R5, R28, R5, R2 ;  /* 0x000000051c059224 */ /* 0x000fe400078e0202 */
[----:B------:R-:W-:-:S04]  /*2afc0*/  @!P1 IMAD.MOV.U32 R2, RZ, RZ, R11 ;  /* 0x000000ffff029224 */ /* 0x000fc800078e000b */
[----:B------:R-:W-:-:S04]  /*2afd0*/  @!P1 IMAD.WIDE.U32 R2, R28, R4, R2 ;  /* 0x000000041c029225 */ /* 0x000fc800078e0002 */
[----:B------:R-:W-:Y:S01]  /*2afe0*/  @!P1 IMAD.IADD R5, R5, 0x1, R3 ;  /* 0x0000000105059824 */ /* 0x000fe200078e0203 */
[C---:B---3--:R-:W-:Y:S01]  /*2aff0*/  @!P1 LEA R6, P0, R2.reuse, R6, 0x2 ;  /* 0x0000000602069211 */ /* 0x048fe200078010ff */
[----:B------:R-:W-:Y:S02]  /*2b000*/  IMAD.MOV.U32 R4, RZ, RZ, RZ ;  /* 0x000000ffff047224 */ /* 0x000fe400078e00ff */
[----:B------:R-:W-:Y:S01]  /*2b010*/  IMAD.U32 R12, RZ, RZ, UR38 ;  /* 0x00000026ff0c7e24 */ /* 0x000fe2000f8e00ff */
        /* <DEDUP_REMOVED lines=8> */
[----:B------:R-:W-:Y:S01]  /*2b0a0*/  IMAD.MOV.U32 R3, RZ, RZ, R10 ;  /* 0x000000ffff037224 */ /* 0x000fe200078e000a */
[----:B------:R-:W-:Y:S01]  /*2b0b0*/  SEL R25, R25, RZ, P0 ;  /* 0x000000ff19197207 */ /* 0x000fe20000000000 */
[----:B------:R-:W-:-:S02]  /*2b0c0*/  IMAD R5, R8, R5, R9 ;  /* 0x0000000508057224 */ /* 0x000fc400078e0209 */
[----:B------:R-:W-:Y:S01]  /*2b0d0*/  VIADD R10, R10, 0xffffffff ;  /* 0xffffffff0a0a7836 */ /* 0x000fe20000000000 */
[----:B------:R-:W-:Y:S01]  /*2b0e0*/  ISETP.GT.AND P2, PT, R3, R30, PT ;  /* 0x0000001e0300720c */ /* 0x000fe20003f44270 */
[----:B0-----:R-:W-:-:S12]  /*2b0f0*/  @!P1 BRA `(.L_x_12209) ;  /* 0x0000000000049947 */ /* 0x001fd80003800000 */
[----:B------:R-:W-:Y:S01]  /*2b100*/  BPT.TRAP 0x1 ;  /* 0x000000040000795c */ /* 0x000fe20000300000 */
.L_x_12209:
[----:B------:R-:W-:Y:S01]  /*2b110*/  IMAD R6, R25, 0x8, R22 ;  /* 0x0000000819067824 */ /* 0x000fe200078e0216 */
[----:B------:R-:W-:Y:S01]  /*2b120*/  SHF.L.U32 R21, R26, 0x1f, RZ ;  /* 0x0000001f1a157819 */ /* 0x000fe200000006ff */
[----:B------:R-:W-:Y:S01]  /*2b130*/  BSSY B1, `(.L_x_12210) ;  /* 0x0000004000017945 */ /* 0x000fe20003800000 */
[----:B------:R-:W-:Y:S02]  /*2b140*/  SHF.R.S32.HI R17, RZ, 0x1f, R5 ;  /* 0x0000001fff117819 */ /* 0x000fe40000011405 */
[----:B------:R-:W0:Y:S02]  /*2b150*/  SYNCS.PHASECHK.TRANS64.TRYWAIT P0, [R6+URZ+0x22840], R21 ;  /* 0x02284015060075a7 */ /* 0x000e24000800017f */
[----:B0-----:R-:W-:Y:S05]  /*2b160*/  @!P0 BRA `(.L_x_12211) ;  /* 0x0000005c00d08947 */ /* 0x001fea0003800000 */
.L_x_12402:
[----:B------:R-:W-:Y:S05]  /*2b170*/  BSYNC B1 ;  /* 0x0000000000017941 */ /* 0x000fea0003800000 */
.L_x_12210:
        /* <DEDUP_REMOVED lines=50> */
.L_x_12416:
        /* <DEDUP_REMOVED lines=8> */
.L_x_12213:
        /* <DEDUP_REMOVED lines=11> */
.L_x_12214:
[----:B------:R2:W-:Y:S01]  /*2b5d0*/  SYNCS.ARRIVE.TRANS64.A1T0 RZ, [R6+URZ+0x22830], RZ ;  /* 0x022830ff06ff79a7 */ /* 0x0005e2000810003f */
[----:B------:R-:W-:Y:S05]  /*2b5e0*/  @!P3 BRA `(.L_x_12215) ;  /* 0x000000000004b947 */ /* 0x000fea0003800000 */
[----:B------:R-:W-:Y:S01]  /*2b5f0*/  BPT.TRAP 0x1 ;  /* 0x000000040000795c */ /* 0x000fe20000300000 */
.L_x_12215:
[----:B------:R-:W3:Y:S01]  /*2b600*/  SYNCS.PHASECHK.TRANS64.TRYWAIT P0, [R6+URZ+0x22860], R21 ;  /* 0x02286015060075a7 */ /* 0x000ee2000800017f */
[----:B------:R-:W-:Y:S04]  /*2b610*/  BSSY B1, `(.L_x_12216) ;  /* 0x0000002000017945 */ /* 0x000fe80003800000 */
[----:B---3--:R-:W-:Y:S05]  /*2b620*/  @!P0 BRA `(.L_x_12217) ;  /* 0x0000006000588947 */ /* 0x008fea0003800000 */
.L_x_12417:
[----:B------:R-:W-:Y:S05]  /*2b630*/  BSYNC B1 ;  /* 0x0000000000017941 */ /* 0x000fea0003800000 */
.L_x_12216:
[----:B------:R-:W-:Y:S01]  /*2b640*/  ULDC.64 UR4, c[0x0][0x328] ;  /* 0x0000ca0000047ab9 */ /* 0x000fe20000000a00 */
[----:B------:R-:W-:Y:S01]  /*2b650*/  ULDC.64 UR6, c[0x0][0x318] ;  /* 0x0000c60000067ab9 */ /* 0x000fe20000000a00 */
[----:B------:R-:W-:Y:S01]  /*2b660*/  IMAD R2, R17, UR4, RZ ;  /* 0x0000000411027c24 */ /* 0x000fe2000f8e02ff */
[C---:B------:R-:W-:Y:S02]  /*2b670*/  LOP3.LUT P5, RZ, R23.reuse, 0x10, RZ, 0xc0, !PT ;  /* 0x0000001017ff7812 */ /* 0x040fe400078ac0ff */
        /* <DEDUP_REMOVED lines=16> */
[----:B-1----:R-:W-:-:S04]  /*2b780*/  LEA R8, P0, R2, UR6, 0x1 ;  /* 0x0000000602087c11 */ /* 0x002fc8000f8008ff */
[----:B------:R-:W-:Y:S01]  /*2b790*/  LEA.HI.X R9, R2, UR7, R9, 0x1, P0 ;  /* 0x0000000702097c11 */ /* 0x000fe200080f0c09 */
[----:B------:R-:W-:Y:S08]  /*2b7a0*/  BRA.DIV UR4, `(.L_x_12218) ;  /* 0x00000062040c7947 */ /* 0x000ff0000b800000 */
[----:B------:R-:W1:Y:S01]  /*2b7b0*/  SHFL.IDX PT, R14, R8, RZ, 0x181f ;  /* 0x00181fff080e7589 */ /* 0x000e6200000e0000 */
[----:B------:R-:W-:-:S03]  /*2b7c0*/  IMAD R7, R7, 0x2, R22 ;  /* 0x0000000207077824 */ /* 0x000fc600078e0216 */
[----:B------:R-:W4:Y:S04]  /*2b7d0*/  SHFL.IDX PT, R3, R9, RZ, 0x181f ;  /* 0x00181fff09037589 */ /* 0x000f2800000e0000 */
[----:B------:R-:W-:Y:S04]  /*2b7e0*/  SHFL.IDX PT, R5, R9, 0x1, 0x181f ;  /* 0x00381f0009057f89 */ /* 0x000fe800000e0000 */
[----:B------:R-:W-:Y:S01]  /*2b7f0*/  SHFL.IDX PT, R17, R9, 0x2, 0x181f ;  /* 0x00581f0009117f89 */ /* 0x000fe200000e0000 */
[----:B-1----:R-:W-:-:S03]  /*2b800*/  IADD3 R2, P0, R14, R0, RZ ;  /* 0x000000000e027210 */ /* 0x002fc60007f1e0ff */
[----:B------:R-:W1:Y:S02]  /*2b810*/  SHFL.IDX PT, R14, R8, 0x1, 0x181f ;  /* 0x00381f00080e7f89 */ /* 0x000e6400000e0000 */
[----:B----4-:R-:W-:-:S05]  /*2b820*/  IMAD.X R3, RZ, RZ, R3, P0 ;  /* 0x000000ffff037224 */ /* 0x010fca00000e0603 */
[----:B------:R-:W-:Y:S04]  /*2b830*/  LDGSTS.E.BYPASS.LTC128B.128 [R7+0x400], desc[UR42][R2.64], !P5 ;  /* 0x0040000002077fae */ /* 0x000fe8000e901d6a */
[----:B------:R-:W-:Y:S04]  /*2b840*/  LDGSTS.E.BYPASS.LTC128B.128 [R7+0x3400], desc[UR42][R2.64+0x80], !P4 ;  /* 0x0340008002077fae */ /* 0x000fe8000e101d6a */
[----:B------:R-:W-:Y:S04]  /*2b850*/  LDGSTS.E.BYPASS.LTC128B.128 [R7+0x6400], desc[UR42][R2.64+0x100], !P3 ;  /* 0x0640010002077fae */ /* 0x000fe8000d901d6a */
[----:B------:R4:W-:Y:S01]  /*2b860*/  LDGSTS.E.BYPASS.LTC128B.128 [R7+0x9400], desc[UR42][R2.64+0x180], !P1 ;  /* 0x0940018002077fae */ /* 0x0009e2000c901d6a */
[----:B-1----:R-:W-:-:S03]  /*2b870*/  IADD3 R4, P0, R14, R0, RZ ;  /* 0x000000000e047210 */ /* 0x002fc60007f1e0ff */
[----:B------:R-:W4:Y:S02]  /*2b880*/  SHFL.IDX PT, R14, R8, 0x2, 0x181f ;  /* 0x00581f00080e7f89 */ /* 0x000f2400000e0000 */
[----:B------:R-:W-:-:S05]  /*2b890*/  IMAD.X R5, RZ, RZ, R5, P0 ;  /* 0x000000ffff057224 */ /* 0x000fca00000e0605 */
[----:B------:R-:W-:Y:S04]  /*2b8a0*/  LDGSTS.E.BYPASS.LTC128B.128 [R7+0xc00], desc[UR42][R4.64], !P5 ;  /* 0x00c0000004077fae */ /* 0x000fe8000e901d6a */
[----:B------:R-:W-:Y:S04]  /*2b8b0*/  LDGSTS.E.BYPASS.LTC128B.128 [R7+0x3c00], desc[UR42][R4.64+0x80], !P4 ;  /* 0x03c0008004077fae */ /* 0x000fe8000e101d6a */
[----:B------:R-:W-:Y:S04]  /*2b8c0*/  LDGSTS.E.BYPASS.LTC128B.128 [R7+0x6c00], desc[UR42][R4.64+0x100], !P3 ;  /* 0x06c0010004077fae */ /* 0x000fe8000d901d6a */
[----:B------:R1:W-:Y:S01]  /*2b8d0*/  LDGSTS.E.BYPASS.LTC128B.128 [R7+0x9c00], desc[UR42][R4.64+0x180], !P1 ;  /* 0x09c0018004077fae */ /* 0x0003e2000c901d6a */
[----:B----4-:R-:W-:-:S03]  /*2b8e0*/  IADD3 R2, P0, R14, R0, RZ ;  /* 0x000000000e027210 */ /* 0x010fc60007f1e0ff */
[----:B------:R-:W4:Y:S02]  /*2b8f0*/  SHFL.IDX PT, R14, R8, 0x3, 0x181f ;  /* 0x00781f00080e7f89 */ /* 0x000f2400000e0000 */
[----:B------:R-:W-:Y:S02]  /*2b900*/  IMAD.X R3, RZ, RZ, R17, P0 ;  /* 0x000000ffff037224 */ /* 0x000fe400000e0611 */
[----:B------:R-:W-:Y:S04]  /*2b910*/  SHFL.IDX PT, R17, R9, 0x4, 0x181f ;  /* 0x00981f0009117f89 */ /* 0x000fe800000e0000 */
[----:B-1----:R-:W1:Y:S04]  /*2b920*/  SHFL.IDX PT, R5, R9, 0x3, 0x181f ;  /* 0x00781f0009057f89 */ /* 0x002e6800000e0000 */
[----:B------:R-:W-:Y:S04]  /*2b930*/  LDGSTS.E.BYPASS.LTC128B.128 [R7+0x1400], desc[UR42][R2.64], !P5 ;  /* 0x0140000002077fae */ /* 0x000fe8000e901d6a */
[----:B------:R-:W-:Y:S04]  /*2b940*/  LDGSTS.E.BYPASS.LTC128B.128 [R7+0x4400], desc[UR42][R2.64+0x80], !P4 ;  /* 0x0440008002077fae */ /* 0x000fe8000e101d6a */
[----:B------:R-:W-:Y:S01]  /*2b950*/  LDGSTS.E.BYPASS.LTC128B.128 [R7+0x7400], desc[UR42][R2.64+0x100], !P3 ;  /* 0x0740010002077fae */ /* 0x000fe2000d901d6a */
[----:B----4-:R-:W-:-:S03]  /*2b960*/  IADD3 R4, P0, R14, R0, RZ ;  /* 0x000000000e047210 */ /* 0x010fc60007f1e0ff */
[----:B------:R4:W-:Y:S04]  /*2b970*/  LDGSTS.E.BYPASS.LTC128B.128 [R7+0xa400], desc[UR42][R2.64+0x180], !P1 ;  /* 0x0a40018002077fae */ /* 0x0009e8000c901d6a */
[----:B------:R-:W4:Y:S01]  /*2b980*/  SHFL.IDX PT, R14, R8, 0x4, 0x181f ;  /* 0x00981f00080e7f89 */ /* 0x000f2200000e0000 */
[----:B-1----:R-:W-:-:S03]  /*2b990*/  IMAD.X R5, RZ, RZ, R5, P0 ;  /* 0x000000ffff057224 */ /* 0x002fc600000e0605 */
[----:B------:R-:W1:Y:S04]  /*2b9a0*/  SHFL.IDX PT, R9, R9, 0x5, 0x181f ;  /* 0x00b81f0009097f89 */ /* 0x000e6800000e0000 */
[----:B------:R0:W-:Y:S04]  /*2b9b0*/  LDGSTS.E.BYPASS.LTC128B.128 [R7+0x1c00], desc[UR42][R4.64], !P5 ;  /* 0x01c0000004077fae */ /* 0x0001e8000e901d6a */
[----:B------:R0:W-:Y:S04]  /*2b9c0*/  LDGSTS.E.BYPASS.LTC128B.128 [R7+0x4c00], desc[UR42][R4.64+0x80], !P4 ;  /* 0x04c0008004077fae */ /* 0x0001e8000e101d6a */
[----:B------:R0:W-:Y:S04]  /*2b9d0*/  LDGSTS.E.BYPASS.LTC128B.128 [R7+0x7c00], desc[UR42][R4.64+0x100], !P3 ;  /* 0x07c0010004077fae */ /* 0x0001e8000d901d6a */
[----:B------:R0:W-:Y:S01]  /*2b9e0*/  LDGSTS.E.BYPASS.LTC128B.128 [R7+0xac00], desc[UR42][R4.64+0x180], !P1 ;  /* 0x0ac0018004077fae */ /* 0x0001e2000c901d6a */
[----:B----4-:R-:W-:-:S03]  /*2b9f0*/  IADD3 R2, P0, R14, R0, RZ ;  /* 0x000000000e027210 */ /* 0x010fc60007f1e0ff */
[----:B------:R0:W4:Y:S02]  /*2ba00*/  SHFL.IDX PT, R14, R8, 0x5, 0x181f ;  /* 0x00b81f00080e7f89 */ /* 0x00012400000e0000 */
[----:B------:R-:W-:-:S05]  /*2ba10*/  IMAD.X R3, RZ, RZ, R17, P0 ;  /* 0x000000ffff037224 */ /* 0x000fca00000e0611 */
[----:B------:R0:W-:Y:S04]  /*2ba20*/  LDGSTS.E.BYPASS.LTC128B.128 [R7+0x2400], desc[UR42][R2.64], !P5 ;  /* 0x0240000002077fae */ /* 0x0001e8000e901d6a */
[----:B------:R0:W-:Y:S04]  /*2ba30*/  LDGSTS.E.BYPASS.LTC128B.128 [R7+0x5400], desc[UR42][R2.64+0x80], !P4 ;  /* 0x0540008002077fae */ /* 0x0001e8000e101d6a */
[----:B------:R0:W-:Y:S04]  /*2ba40*/  LDGSTS.E.BYPASS.LTC128B.128 [R7+0x8400], desc[UR42][R2.64+0x100], !P3 ;  /* 0x0840010002077fae */ /* 0x0001e8000d901d6a */
[----:B-1----:R0:W-:Y:S02]  /*2ba50*/  LDGSTS.E.BYPASS.LTC128B.128 [R7+0xb400], desc[UR42][R2.64+0x180], !P1 ;  /* 0x0b40018002077fae */ /* 0x0021e4000c901d6a */
.L_x_12431:
        /* <DEDUP_REMOVED lines=11> */
.L_x_12219:
        /* <DEDUP_REMOVED lines=11> */
.L_x_12220:
[----:B------:R0:W-:Y:S01]  /*2bbc0*/  SYNCS.ARRIVE.TRANS64.A1T0 RZ, [R6+URZ+0x22850], RZ ;  /* 0x022850ff06ff79a7 */ /* 0x0001e2000810003f */
[----:B------:R-:W-:Y:S05]  /*2bbd0*/  @P2 BRA `(.L_x_12221) ;  /* 0xfffffff000a02947 */ /* 0x000fea000383ffff */
.L_x_12208:
[----:B------:R-:W-:Y:S05]  /*2bbe0*/  BSYNC B0 ;  /* 0x0000000000007941 */ /* 0x000fea0003800000 */
.L_x_12207:
[----:B------:R-:W1:Y:S01]  /*2bbf0*/  S2R R2, SR_TID.X ;  /* 0x0000000000027919 */ /* 0x000e620000002100 */
[----:B------:R-:W-:Y:S01]  /*2bc00*/  VIADD R25, R25, 0x1 ;  /* 0x0000000119197836 */ /* 0x000fe20000000000 */
[----:B------:R-:W-:Y:S04]  /*2bc10*/  BSSY B0, `(.L_x_12222) ;  /* 0x0000012000007945 */ /* 0x000fe80003800000 */
[----:B------:R-:W-:-:S04]  /*2bc20*/  ISETP.NE.AND P0, PT, R25, 0x2, PT ;  /* 0x000000021900780c */ /* 0x000fc80003f05270 */
[----:B------:R-:W-:Y:S02]  /*2bc30*/  SEL R5, RZ, 0x1, P0 ;  /* 0x00000001ff057807 */ /* 0x000fe40000000000 */
        /* <DEDUP_REMOVED lines=10> */
[----:B------:R-:W1:Y:S02]  /*2bce0*/  S2R R4, SR_LTMASK ;  /* 0x0000000000047919 */ /* 0x000e640000003900 */
[----:B-1----:R-:W-:-:S04]  /*2bcf0*/  LOP3.LUT R4, R4, UR4, RZ, 0xc0, !PT ;  /* 0x0000000404047c12 */ /* 0x002fc8000f8ec0ff */
[----:B------:R-:W1:Y:S01]  /*2bd00*/  POPC R9, R4 ;  /* 0x0000000400097309 */ /* 0x000e620000000000 */
[----:B----4-:R-:W1:Y:S02]  /*2bd10*/  SHFL.IDX PT, R0, R3, R0, 0x1f ;  /* 0x00001f0003007589 */ /* 0x010e6400000e0000 */
[----:B-1----:R-:W-:-:S07]  /*2bd20*/  IADD3 R16, R0, UR37, R9 ;  /* 0x0000002500107c10 */ /* 0x002fce000fffe009 */
.L_x_12223:
[----:B------:R-:W-:Y:S05]  /*2bd30*/  BSYNC B0 ;  /* 0x0000000000007941 */ /* 0x000fea0003800000 */
.L_x_12222:
[----:B------:R-:W-:Y:S02]  /*2bd40*/  LOP3.LUT R26, R26, R5, RZ, 0x3c, !PT ;  /* 0x000000051a1a7212 */ /* 0x000fe400078e3cff */
[----:B------:R-:W-:-:S07]  /*2bd50*/  SEL R25, R25, RZ, P0 ;  /* 0x000000ff19197207 */ /* 0x000fce0000000000 */
.L_x_12182:
[----:B------:R-:W-:Y:S05]  /*2bd60*/  BSYNC B7 ;  /* 0x0000000000077941 */ /* 0x000fea0003800000 */
.L_x_12180:
[----:B------:R-:W-:-:S13]  /*2bd70*/  LOP3.LUT P0, RZ, R23, 0x80, RZ, 0xc0, !PT ;  /* 0x0000008017ff7812 */ /* 0x000fda000780c0ff */
[----:B------:R-:W-:Y:S05]  /*2bd80*/  @!P0 BRA `(.L_x_12224) ;  /* 0x0000000000248947 */ /* 0x000fea0003800000 */
[----:B------:R-:W-:Y:S05]  /*2bd90*/  WARPSYNC.ALL ;  /* 0x0000000000007948 */ /* 0x000fea0003800000 */
[----:B------:R-:W1:Y:S08]  /*2bda0*/  S2UR UR5, SR_CgaCtaId ;  /* 0x00000000000579c3 */ /* 0x000e700000008800 */
[----:B------:R-:W-:Y:S06]  /*2bdb0*/  BAR.SYNC.DEFER_BLOCKING 0x5, 0x180 ;  /* 0x0146000000007b1d */ /* 0x000fec0000010000 */
[----:B------:R-:W-:-:S02]  /*2bdc0*/  UMOV UR4, 0x400 ;  /* 0x0000040000047882 */ /* 0x000fc40000000000 */
[----:B-1----:R-:W-:-:S06]  /*2bdd0*/  ULEA UR4, UR5, UR4, 0x18 ;  /* 0x0000000405047291 */ /* 0x002fcc000f8ec03f */
[----:B------:R-:W-:-:S05]  /*2bde0*/  IMAD.U32 R22, RZ, RZ, UR4 ;  /* 0x00000004ff167e24 */ /* 0x000fca000f8e00ff */
[----:B------:R1:W4:Y:S01]  /*2bdf0*/  LDS.128 R16, [R22+0x228d0] ;  /* 0x0228d00016107984 */ /* 0x0003220000000c00 */
[----:B------:R-:W-:Y:S06]  /*2be00*/  BAR.ARV 0x4, 0x180 ;  /* 0x0106000000007b1d */ /* 0x000fec0000002000 */
[----:B------:R-:W-:Y:S05]  /*2be10*/  BRA `(.L_x_12225) ;  /* 0x0000000c00d47947 */ /* 0x000fea0003800000 */
.L_x_12224:
        /* <DEDUP_REMOVED lines=8> */
[----:B------:R-:W1:Y:S08]  /*2bea0*/  @!P1 LDC.64 R2, c[0x0][0xc80] ;  /* 0x00032000ff029b82 */ /* 0x000e700000000a00 */
[----:B------:R-:W4:Y:S01]  /*2beb0*/  @!P1 LDC.64 R4, c[0x0][0xc78] ;  /* 0x00031e00ff049b82 */ /* 0x000f220000000a00 */
[----:B-1----:R-:W-:-:S05]  /*2bec0*/  @!P1 IMAD.WIDE R2, R7, 0x4, R2 ;  /* 0x0000000407029825 */ /* 0x002fca00078e0202 */
[----:B0-23--:R4:W2:Y:S02]  /*2bed0*/  @!P1 LDG.E R6, desc[UR42][R2.64] ;  /* 0x0000002a02069981 */ /* 0x00d8a4000c1e1900 */
[----:B----4-:R-:W-:-:S05]  /*2bee0*/  @!P1 IMAD.WIDE R2, R7, 0x4, R4 ;  /* 0x0000000407029825 */ /* 0x010fca00078e0204 */
        /* <DEDUP_REMOVED lines=30> */
.L_x_12441:
[----:B------:R-:W-:Y:S02]  /*2c0d0*/  ULDC UR4, c[0x0][0xc38] ;  /* 0x00030e0000047ab9 */ /* 0x000fe40000000800 */
[----:B------:R-:W-:-:S04]  /*2c0e0*/  IMAD.U32 R5, RZ, RZ, UR4 ;  /* 0x00000004ff057e24 */ /* 0x000fc8000f8e00ff */
[----:B-1----:R-:W-:-:S04]  /*2c0f0*/  IMAD R14, R14, R5, RZ ;  /* 0x000000050e0e7224 */ /* 0x002fc800078e02ff */
[----:B------:R-:W-:-:S05]  /*2c100*/  IMAD.IADD R7, R7, 0x1, R14 ;  /* 0x0000000107077824 */ /* 0x000fca00078e020e */
[----:B------:R-:W-:-:S13]  /*2c110*/  ISETP.GT.AND P6, PT, R7, R0, PT ;  /* 0x000000000700720c */ /* 0x000fda0003fc4270 */
[----:B------:R-:W-:Y:S05]  /*2c120*/  @P6 BRA `(.L_x_12227) ;  /* 0x0000000000a46947 */ /* 0x000fea0003800000 */
.L_x_12230:
        /* <DEDUP_REMOVED lines=35> */
.L_x_12449:
[----:B------:R-:W-:Y:S02]  /*2c360*/  ULDC UR4, c[0x0][0xc38] ;  /* 0x00030e0000047ab9 */ /* 0x000fe40000000800 */
[----:B------:R-:W-:-:S04]  /*2c370*/  IMAD.U32 R5, RZ, RZ, UR4 ;  /* 0x00000004ff057e24 */ /* 0x000fc8000f8e00ff */
[----:B-1----:R-:W-:-:S04]  /*2c380*/  IMAD R14, R14, R5, RZ ;  /* 0x000000050e0e7224 */ /* 0x002fc800078e02ff */
[----:B------:R-:W-:-:S05]  /*2c390*/  IMAD.IADD R7, R14, 0x1, R7 ;  /* 0x000000010e077824 */ /* 0x000fca00078e0207 */
[----:B------:R-:W-:-:S13]  /*2c3a0*/  ISETP.GT.AND P6, PT, R7, R0, PT ;  /* 0x000000000700720c */ /* 0x000fda0003fc4270 */
[----:B------:R-:W-:Y:S05]  /*2c3b0*/  @!P6 BRA `(.L_x_12230) ;  /* 0xfffffffc005ce947 */ /* 0x000fea000383ffff */
.L_x_12227:
        /* <DEDUP_REMOVED lines=10> */
.L_x_12454:
[----:B------:R-:W-:-:S13]  /*2c460*/  ISETP.NE.AND P0, PT, R3, RZ, PT ;  /* 0x000000ff0300720c */ /* 0x000fda0003f05270 */
[----:B------:R-:W-:Y:S05]  /*2c470*/  @!P0 BRA `(.L_x_12232) ;  /* 0x0000000000108947 */ /* 0x000fea0003800000 */
[----:B------:R-:W-:Y:S01]  /*2c480*/  UMOV UR4, 0xffffffff ;  /* 0xffffffff00047882 */ /* 0x000fe20000000000 */
[----:B-1----:R-:W-:Y:S02]  /*2c490*/  VIADD R12, R12, 0xffffffff ;  /* 0xffffffff0c0c7836 */ /* 0x002fe40000000000 */
[----:B------:R-:W-:Y:S05]  /*2c4a0*/  BRA.DIV UR4, `(.L_x_12233) ;  /* 0x0000006204e47947 */ /* 0x000fea000b800000 */
[----:B------:R4:W1:Y:S02]  /*2c4b0*/  SHFL.IDX PT, R6, R2, R12, 0x1f ;  /* 0x00001f0c02067589 */ /* 0x00086400000e0000 */
.L_x_12232:
        /* <DEDUP_REMOVED lines=59> */
.L_x_12234:
        /* <DEDUP_REMOVED lines=60> */
.L_x_12235:
[----:B------:R-:W-:-:S05]  /*2cc30*/  LOP3.LUT R2, RZ, R2, RZ, 0x33, !PT ;  /* 0x00000002ff027212 */ /* 0x000fca00078e33ff */
[----:B------:R-:W-:Y:S01]  /*2cc40*/  IMAD.IADD R17, R17, 0x1, R2 ;  /* 0x0000000111117824 */ /* 0x000fe200078e0202 */
[----:B------:R-:W-:Y:S06]  /*2cc50*/  BRA `(.L_x_12236) ;  /* 0x00000000001c7947 */ /* 0x000fec0003800000 */
.L_x_12228:
[----:B------:R-:W-:Y:S01]  /*2cc60*/  UMOV UR4, URZ ;  /* 0x0000003f00047c82 */ /* 0x000fe20008000000 */
[----:B------:R-:W-:Y:S01]  /*2cc70*/  UMOV UR5, URZ ;  /* 0x0000003f00057c82 */ /* 0x000fe20008000000 */
[----:B------:R-:W-:Y:S01]  /*2cc80*/  ULDC UR6, c[0x0][0xc3c] ;  /* 0x00030f0000067ab9 */ /* 0x000fe20000000800 */
[----:B------:R-:W-:Y:S02]  /*2cc90*/  IMAD.MOV.U32 R16, RZ, RZ, R0 ;  /* 0x000000ffff107224 */ /* 0x000fe400078e0000 */
[----:B------:R-:W-:Y:S02]  /*2cca0*/  IMAD.U32 R17, RZ, RZ, UR4 ;  /* 0x00000004ff117e24 */ /* 0x000fe4000f8e00ff */
[----:B------:R-:W-:Y:S02]  /*2ccb0*/  IMAD.U32 R18, RZ, RZ, UR5 ;  /* 0x00000005ff127e24 */ /* 0x000fe4000f8e00ff */
[----:B------:R-:W-:-:S07]  /*2ccc0*/  IMAD.U32 R19, RZ, RZ, UR6 ;  /* 0x00000006ff137e24 */ /* 0x000fce000f8e00ff */
.L_x_12236:
        /* <DEDUP_REMOVED lines=10> */
.L_x_12225:
[----:B------:R-:W-:Y:S02]  /*2cd70*/  ULDC UR4, c[0x0][0xc3c] ;  /* 0x00030f0000047ab9 */ /* 0x000fe40000000800 */
[----:B----4-:R-:W-:-:S13]  /*2cd80*/  ISETP.GE.AND P0, PT, R19, UR4, PT ;  /* 0x0000000413007c0c */ /* 0x010fda000bf06270 */
[----:B------:R-:W-:Y:S05]  /*2cd90*/  @!P0 BRA `(.L_x_12237) ;  /* 0xffffff9400688947 */ /* 0x000fea000383ffff */
[----:B------:R-:W-:Y:S05]  /*2cda0*/  BSYNC B8 ;  /* 0x0000000000087941 */ /* 0x000fea0003800000 */
.L_x_12118:
[----:B0-----:R-:W4:Y:S01]  /*2cdb0*/  LDL.LU R0, [R1+0x420] ;  /* 0x0004200001007983 */ /* 0x001f220000300800 */
[----:B------:R-:W-:Y:S01]  /*2cdc0*/  BSSY B0, `(.L_x_12238) ;  /* 0x000000b000007945 */ /* 0x000fe20003800000 */
[----:B------:R-:W0:Y:S01]  /*2cdd0*/  S2R R5, SR_CgaCtaId ;  /* 0x0000000000057919 */ /* 0x000e220000008800 */
[----:B----4-:R-:W-:-:S05]  /*2cde0*/  VIADD R0, R0, 0x1 ;  /* 0x0000000100007836 */ /* 0x010fca0000000000 */
        /* <DEDUP_REMOVED lines=8> */
.L_x_12457:
[----:B------:R-:W-:Y:S05]  /*2ce70*/  BSYNC B0 ;  /* 0x0000000000007941 */ /* 0x000fea0003800000 */
.L_x_12238:
[----:B------:R-:W-:-:S03]  /*2ce80*/  UMOV UR4, 0xffffffff ;  /* 0xffffffff00047882 */ /* 0x000fc60000000000 */
[----:B------:R-:W-:Y:S05]  /*2ce90*/  BRA.DIV UR4, `(.L_x_12240) ;  /* 0x0000005a04a47947 */ /* 0x000fea000b800000 */
[----:B0-----:R-:W0:Y:S02]  /*2cea0*/  S2R R0, SR_TID.X ;  /* 0x0000000000007919 */ /* 0x001e240000002100 */
[----:B0-----:R-:W-:-:S04]  /*2ceb0*/  SHF.R.U32.HI R0, RZ, 0x5, R0 ;  /* 0x00000005ff007819 */ /* 0x001fc80000011600 */
[----:B------:R-:W-:-:S05]  /*2cec0*/  LOP3.LUT R0, R0, 0x3, RZ, 0xc0, !PT ;  /* 0x0000000300007812 */ /* 0x000fca00078ec0ff */
[----:B------:R0:W4:Y:S02]  /*2ced0*/  SHFL.IDX PT, R14, R0, RZ, 0x1f ;  /* 0x00001fff000e7589 */ /* 0x00012400000e0000 */
.L_x_12460:
[----:B----4-:R-:W-:-:S13]  /*2cee0*/  ISETP.NE.AND P0, PT, R14, RZ, PT ;  /* 0x000000ff0e00720c */ /* 0x010fda0003f05270 */
[----:B------:R-:W-:Y:S05]  /*2cef0*/  @P0 BRA `(.L_x_11863) ;  /* 0x0000000000880947 */ /* 0x000fea0003800000 */
[----:B------:R-:W-:-:S03]  /*2cf00*/  UMOV UR4, 0xffffffff ;  /* 0xffffffff00047882 */ /* 0x000fc60000000000 */
[----:B------:R-:W-:Y:S05]  /*2cf10*/  BRA.DIV UR4, `(.L_x_12241) ;  /* 0x0000005a04b87947 */ /* 0x000fea000b800000 */
[----:B------:R-:W-:-:S13]  /*2cf20*/  ELECT P6, URZ, PT ;  /* 0x00000000003f782f */ /* 0x000fda00038c0000 */
.L_x_12463:
[----:B------:R-:W-:Y:S05]  /*2cf30*/  @!P6 BRA `(.L_x_11863) ;  /* 0x000000000078e947 */ /* 0x000fea0003800000 */
[----:B------:R-:W-:-:S06]  /*2cf40*/  ULOP3.LUT UR4, UR36, 0x2, URZ, 0xfc, !UPT ;  /* 0x0000000224047892 */ /* 0x000fcc000f8efc3f */
[----:B0-----:R-:W-:-:S05]  /*2cf50*/  IMAD.U32 R0, RZ, RZ, UR4 ;  /* 0x00000004ff007e24 */ /* 0x001fca000f8e00ff */
[----:B------:R-:W-:-:S13]  /*2cf60*/  ISETP.NE.AND P0, PT, R0, 0x3, PT ;  /* 0x000000030000780c */ /* 0x000fda0003f05270 */
[----:B------:R-:W-:Y:S05]  /*2cf70*/  @!P0 BRA `(.L_x_12242) ;  /* 0x0000000000048947 */ /* 0x000fea0003800000 */
[----:B------:R-:W-:Y:S01]  /*2cf80*/  BPT.TRAP 0x1 ;  /* 0x000000040000795c */ /* 0x000fe20000300000 */
.L_x_12242:
[C---:B------:R-:W-:Y:S01]  /*2cf90*/  IMAD R5, R25.reuse, 0x8, R4 ;  /* 0x0000000819057824 */ /* 0x040fe200078e0204 */
[----:B------:R-:W-:Y:S01]  /*2cfa0*/  SHF.L.U32 R0, R26, 0x1f, RZ ;  /* 0x0000001f1a007819 */ /* 0x000fe200000006ff */
[----:B------:R-:W-:-:S03]  /*2cfb0*/  VIADD R25, R25, 0x1 ;  /* 0x0000000119197836 */ /* 0x000fc60000000000 */
[----:B------:R-:W0:Y:S02]  /*2cfc0*/  SYNCS.PHASECHK.TRANS64.TRYWAIT P1, [R5+URZ+0x22840], R0 ;  /* 0x02284000050075a7 */ /* 0x000e24000802017f */
[----:B------:R-:W-:-:S04]  /*2cfd0*/  ISETP.NE.AND P2, PT, R25, 0x2, PT ;  /* 0x000000021900780c */ /* 0x000fc80003f45270 */
[----:B------:R-:W-:Y:S01]  /*2cfe0*/  SEL R3, RZ, 0x1, P2 ;  /* 0x00000001ff037807 */ /* 0x000fe20001000000 */
[----:B0-----:R-:W-:Y:S08]  /*2cff0*/  @!P1 BRA `(.L_x_12243) ;  /* 0x0000005800a09947 */ /* 0x001ff00003800000 */
.L_x_12464:
[----:B------:R-:W-:Y:S02]  /*2d000*/  SEL R25, R25, RZ, P2 ;  /* 0x000000ff19197207 */ /* 0x000fe40001000000 */
[----:B------:R-:W-:Y:S01]  /*2d010*/  LOP3.LUT R2, R26, R3, RZ, 0x3c, !PT ;  /* 0x000000031a027212 */ /* 0x000fe200078e3cff */
[----:B------:R-:W-:Y:S06]  /*2d020*/  @!P0 BRA `(.L_x_12244) ;  /* 0x0000000000048947 */ /* 0x000fec0003800000 */
[----:B------:R-:W-:Y:S01]  /*2d030*/  BPT.TRAP 0x1 ;  /* 0x000000040000795c */ /* 0x000fe20000300000 */
.L_x_12244:
[----:B------:R-:W-:Y:S01]  /*2d040*/  IMAD R25, R25, 0x8, R4 ;  /* 0x0000000819197824 */ /* 0x000fe200078e0204 */
[----:B------:R-:W-:-:S04]  /*2d050*/  SHF.L.U32 R2, R2, 0x1f, RZ ;  /* 0x0000001f02027819 */ /* 0x000fc800000006ff */
[----:B------:R-:W4:Y:S02]  /*2d060*/  SYNCS.PHASECHK.TRANS64.TRYWAIT P1, [R25+URZ+0x22840], R2 ;  /* 0x02284002190075a7 */ /* 0x000f24000802017f */
[----:B----4-:R-:W-:Y:S05]  /*2d070*/  @!P1 BRA `(.L_x_12245) ;  /* 0x0000005800949947 */ /* 0x010fea0003800000 */
.L_x_12465:
[----:B------:R-:W-:Y:S05]  /*2d080*/  @!P0 BRA `(.L_x_12246) ;  /* 0x0000000000048947 */ /* 0x000fea0003800000 */
[----:B------:R-:W-:Y:S01]  /*2d090*/  BPT.TRAP 0x1 ;  /* 0x000000040000795c */ /* 0x000fe20000300000 */
.L_x_12246:
[----:B------:R-:W5:Y:S02]  /*2d0a0*/  SYNCS.PHASECHK.TRANS64.TRYWAIT P1, [R5+URZ+0x22860], R0 ;  /* 0x02286000050075a7 */ /* 0x000f64000802017f */
[----:B-----5:R-:W-:Y:S05]  /*2d0b0*/  @!P1 BRA `(.L_x_12247) ;  /* 0x0000005800989947 */ /* 0x020fea0003800000 */
.L_x_12466:
[----:B------:R-:W-:Y:S05]  /*2d0c0*/  @!P0 BRA `(.L_x_12248) ;  /* 0x0000000000048947 */ /* 0x000fea0003800000 */
[----:B------:R-:W-:Y:S01]  /*2d0d0*/  BPT.TRAP 0x1 ;  /* 0x000000040000795c */ /* 0x000fe20000300000 */
.L_x_12248:
[----:B------:R0:W0:Y:S02]  /*2d0e0*/  SYNCS.PHASECHK.TRANS64.TRYWAIT P0, [R25+URZ+0x22860], R2 ;  /* 0x02286002190075a7 */ /* 0x000024000800017f */
[----:B0-----:R-:W-:Y:S05]  /*2d0f0*/  @!P0 NANOSLEEP.SYNCS 0x989680 ;  /* 0x009896800000895d */ /* 0x001fea0003900000 */
[----:B------:R-:W0:Y:S02]  /*2d100*/  @!P0 SYNCS.PHASECHK.TRANS64 P0, [R25+URZ+0x22860], R2 ;  /* 0x02286002190085a7 */ /* 0x000e24000800007f */
[----:B0-----:R-:W-:Y:S05]  /*2d110*/  @!P0 BRA `(.L_x_12248) ;  /* 0xfffffffc00f08947 */ /* 0x001fea000383ffff */
.L_x_11863:
[----:B------:R-:W-:Y:S05]  /*2d120*/  BSYNC B9 ;  /* 0x0000000000097941 */ /* 0x000fea0003800000 */
.L_x_11860:
[----:B------:R-:W-:Y:S05]  /*2d130*/  EXIT ;  /* 0x000000000000794d */ /* 0x000fea0003800000 */
.L_x_11891:
[----:B0-----:R0:W1:Y:S02]  /*2d140*/  SYNCS.PHASECHK.TRANS64.TRYWAIT P5, [R67+URZ+0x22890], R80 ;  /* 0x02289050430075a7 */ /* 0x00106400080a017f */
[----:B-1----:R-:W-:Y:S05]  /*2d150*/  @!P5 NANOSLEEP.SYNCS 0x989680 ;  /* 0x009896800000d95d */ /* 0x002fea0003900000 */
[----:B------:R-:W1:Y:S02]  /*2d160*/  @!P5 SYNCS.PHASECHK.TRANS64 P5, [R67+URZ+0x22890], R80 ;  /* 0x022890504300d5a7 */ /* 0x000e6400080a007f */
[----:B-1----:R-:W-:Y:S05]  /*2d170*/  @!P5 BRA `(.L_x_11891) ;  /* 0xfffffffc00f0d947 */ /* 0x002fea000383ffff */
[----:B------:R-:W-:Y:S05]  /*2d180*/  BRA `(.L_x_12249) ;  /* 0xfffffd60009c7947 */ /* 0x000fea000383ffff */
.L_x_11892:
        /* <DEDUP_REMOVED lines=8> */
.L_x_12251:
[----:B------:R-:W-:Y:S05]  /*2d210*/  BSYNC B1 ;  /* 0x0000000000017941 */ /* 0x000fea0003800000 */
.L_x_12250:
        /* <DEDUP_REMOVED lines=8> */
.L_x_12252:
[----:B------:R-:W-:Y:S05]  /*2d2a0*/  BRA `(.L_x_12253) ;  /* 0xfffffd6000687947 */ /* 0x000fea000383ffff */
.L_x_11901:
[----:B------:R-:W-:Y:S01]  /*2d2b0*/  BSSY B1, `(.L_x_12254) ;  /* 0x0000008000017945 */ /* 0x000fe20003800000 */
[----:B------:R-:W-:Y:S02]  /*2d2c0*/  IMAD.MOV.U32 R13, RZ, RZ, R78 ;  /* 0x000000ffff0d7224 */ /* 0x000fe400078e004e */
[----:B------:R-:W-:Y:S02]  /*2d2d0*/  IMAD.MOV.U32 R12, RZ, RZ, 0x1 ;  /* 0x00000001ff0c7424 */ /* 0x000fe400078e00ff */
[----:B0---4-:R-:W-:Y:S02]  /*2d2e0*/  IMAD.MOV.U32 R11, RZ, RZ, 0x1c1f ;  /* 0x00001c1fff0b7424 */ /* 0x011fe400078e00ff */
[----:B------:R-:W-:-:S07]  /*2d2f0*/  IMAD.MOV.U32 R15, RZ, RZ, -0x1 ;  /* 0xffffffffff0f7424 */ /* 0x000fce00078e00ff */
[----:B-123--:R-:W-:Y:S05]  /*2d300*/  WARPSYNC.COLLECTIVE R15, `(.L_x_12255) ;  /* 0x000000000f087348 */ /* 0x00efea0003c00000 */
[----:B---3--:R0:W3:Y:S02]  /*2d310*/  SHFL.IDX P6, R14, R13, R12, R11 ;  /* 0x0000000c0d0e7389 */ /* 0x0080e400000c000b */
[----:B0123--:R-:W-:Y:S01]  /*2d320*/  ENDCOLLECTIVE ;  /* 0x000000000000791b */ /* 0x00ffe20003800000 */
.L_x_12255:
[----:B------:R-:W-:Y:S05]  /*2d330*/  BSYNC B1 ;  /* 0x0000000000017941 */ /* 0x000fea0003800000 */
.L_x_12254:
        /* <DEDUP_REMOVED lines=8> */
.L_x_12256:
[----:B------:R-:W-:Y:S05]  /*2d3c0*/  BRA `(.L_x_12257) ;  /* 0xfffffd6800087947 */ /* 0x000fea000383ffff */
.L_x_11913:
[----:B0-----:R0:W1:Y:S02]  /*2d3d0*/  SYNCS.PHASECHK.TRANS64.TRYWAIT P5, [R67+URZ+0x22890], R80 ;  /* 0x02289050430075a7 */ /* 0x00106400080a017f */
[----:B-1----:R-:W-:Y:S05]  /*2d3e0*/  @!P5 NANOSLEEP.SYNCS 0x989680 ;  /* 0x009896800000d95d */ /* 0x002fea0003900000 */
[----:B------:R-:W1:Y:S02]  /*2d3f0*/  @!P5 SYNCS.PHASECHK.TRANS64 P5, [R67+URZ+0x22890], R80 ;  /* 0x022890504300d5a7 */ /* 0x000e6400080a007f */
[----:B-1----:R-:W-:Y:S05]  /*2d400*/  @!P5 BRA `(.L_x_11913) ;  /* 0xfffffffc00f0d947 */ /* 0x002fea000383ffff */
[----:B------:R-:W-:Y:S05]  /*2d410*/  BRA `(.L_x_12258) ;  /* 0xfffffd74005c7947 */ /* 0x000fea000383ffff */
.L_x_11914:
        /* <DEDUP_REMOVED lines=8> */
.L_x_12260:
[----:B------:R-:W-:Y:S05]  /*2d4a0*/  BSYNC B1 ;  /* 0x0000000000017941 */ /* 0x000fea0003800000 */
.L_x_12259:
        /* <DEDUP_REMOVED lines=8> */
.L_x_12261:
[----:B------:R-:W-:Y:S01]  /*2d530*/  IMAD.MOV.U32 R70, RZ, RZ, R14 ;  /* 0x000000ffff467224 */ /* 0x000fe200078e000e */
[----:B------:R-:W-:Y:S06]  /*2d540*/  BRA `(.L_x_12262) ;  /* 0xfffffd7400247947 */ /* 0x000fec000383ffff */
.L_x_11919:
        /* <DEDUP_REMOVED lines=8> */
.L_x_12264:
[----:B------:R-:W-:Y:S05]  /*2d5d0*/  BSYNC B1 ;  /* 0x0000000000017941 */ /* 0x000fea0003800000 */
.L_x_12263:
        /* <DEDUP_REMOVED lines=8> */
.L_x_12265:
[----:B------:R-:W-:Y:S05]  /*2d660*/  BRA `(.L_x_12266) ;  /* 0xfffffd7800c87947 */ /* 0x000fea000383ffff */
.L_x_11924:
[----:B0-----:R0:W1:Y:S02]  /*2d670*/  SYNCS.PHASECHK.TRANS64.TRYWAIT P0, [R67+URZ+0x22890], R80 ;  /* 0x02289050430075a7 */ /* 0x001064000800017f */
[----:B-1----:R-:W-:Y:S05]  /*2d680*/  @!P0 NANOSLEEP.SYNCS 0x989680 ;  /* 0x009896800000895d */ /* 0x002fea0003900000 */
[----:B------:R-:W1:Y:S02]  /*2d690*/  @!P0 SYNCS.PHASECHK.TRANS64 P0, [R67+URZ+0x22890], R80 ;  /* 0x02289050430085a7 */ /* 0x000e64000800007f */
[----:B-1----:R-:W-:Y:S05]  /*2d6a0*/  @!P0 BRA `(.L_x_11924) ;  /* 0xfffffffc00f08947 */ /* 0x002fea000383ffff */
[----:B------:R-:W-:Y:S05]  /*2d6b0*/  BRA `(.L_x_12267) ;  /* 0xfffffd8000cc7947 */ /* 0x000fea000383ffff */
.L_x_11925:
        /* <DEDUP_REMOVED lines=8> */
.L_x_12269:
[----:B------:R-:W-:Y:S05]  /*2d740*/  BSYNC B1 ;  /* 0x0000000000017941 */ /* 0x000fea0003800000 */
.L_x_12268:
        /* <DEDUP_REMOVED lines=8> */
.L_x_12270:
[----:B------:R-:W-:Y:S05]  /*2d7d0*/  BRA `(.L_x_12271) ;  /* 0xfffffd8000ec7947 */ /* 0x000fea000383ffff */
.L_x_11928:
[----:B------:R-:W-:Y:S01]  /*2d7e0*/  BSSY B1, `(.L_x_12272) ;  /* 0x0000008000017945 */ /* 0x000fe20003800000 */
[----:B------:R-:W-:Y:S02]  /*2d7f0*/  IMAD.MOV.U32 R13, RZ, RZ, R32 ;  /* 0x000000ffff0d7224 */ /* 0x000fe400078e0020 */
[----:B------:R-:W-:Y:S02]  /*2d800*/  IMAD.MOV.U32 R12, RZ, RZ, 0x1 ;  /* 0x00000001ff0c7424 */ /* 0x000fe400078e00ff */
[----:B------:R-:W-:Y:S02]  /*2d810*/  IMAD.MOV.U32 R11, RZ, RZ, 0x1c1f ;  /* 0x00001c1fff0b7424 */ /* 0x000fe400078e00ff */
[----:B------:R-:W-:-:S07]  /*2d820*/  IMAD.MOV.U32 R15, RZ, RZ, -0x1 ;  /* 0xffffffffff0f7424 */ /* 0x000fce00078e00ff */
[----:B01234-:R-:W-:Y:S05]  /*2d830*/  WARPSYNC.COLLECTIVE R15, `(.L_x_12273) ;  /* 0x000000000f087348 */ /* 0x01ffea0003c00000 */
[----:B---3--:R3:W0:Y:S02]  /*2d840*/  SHFL.IDX P6, R14, R13, R12, R11 ;  /* 0x0000000c0d0e7389 */ /* 0x00862400000c000b */
[----:B01234-:R-:W-:Y:S01]  /*2d850*/  ENDCOLLECTIVE ;  /* 0x000000000000791b */ /* 0x01ffe20003800000 */
.L_x_12273:
[----:B------:R-:W-:Y:S05]  /*2d860*/  BSYNC B1 ;  /* 0x0000000000017941 */ /* 0x000fea0003800000 */
.L_x_12272:
        /* <DEDUP_REMOVED lines=8> */
.L_x_12274:
[----:B------:R-:W-:Y:S05]  /*2d8f0*/  BRA `(.L_x_12275) ;  /* 0xfffffd8000ec7947 */ /* 0x000fea000383ffff */
.L_x_11932:
[----:B-1----:R1:W2:Y:S02]  /*2d900*/  SYNCS.PHASECHK.TRANS64.TRYWAIT P3, [R67+URZ+0x228b0], R80 ;  /* 0x0228b050430075a7 */ /* 0x0022a4000806017f */
[----:B--2---:R-:W-:Y:S05]  /*2d910*/  @!P3 NANOSLEEP.SYNCS 0x989680 ;  /* 0x009896800000b95d */ /* 0x004fea0003900000 */
[----:B------:R-:W2:Y:S02]  /*2d920*/  @!P3 SYNCS.PHASECHK.TRANS64 P3, [R67+URZ+0x228b0], R80 ;  /* 0x0228b0504300b5a7 */ /* 0x000ea4000806007f */
[----:B--2---:R-:W-:Y:S05]  /*2d930*/  @!P3 BRA `(.L_x_11932) ;  /* 0xfffffffc00f0b947 */ /* 0x004fea000383ffff */
[----:B------:R-:W-:Y:S05]  /*2d940*/  BRA `(.L_x_12276) ;  /* 0xfffffd84006c7947 */ /* 0x000fea000383ffff */
.L_x_11950:
[----:B------:R-:W0:Y:S01]  /*2d950*/  S2R R0, SR_TID.X ;  /* 0x0000000000007919 */ /* 0x000e220000002100 */
[----:B------:R-:W-:Y:S01]  /*2d960*/  BSSY B0, `(.L_x_12277) ;  /* 0x000000d000007945 */ /* 0x000fe20003800000 */
[----:B------:R-:W-:Y:S02]  /*2d970*/  IMAD.MOV.U32 R12, RZ, RZ, RZ ;  /* 0x000000ffff0c7224 */ /* 0x000fe400078e00ff */
[----:B------:R-:W-:Y:S02]  /*2d980*/  IMAD.MOV.U32 R11, RZ, RZ, 0x1f ;  /* 0x0000001fff0b7424 */ /* 0x000fe400078e00ff */
[----:B------:R-:W-:Y:S02]  /*2d990*/  IMAD.MOV.U32 R15, RZ, RZ, -0x1 ;  /* 0xffffffffff0f7424 */ /* 0x000fe400078e00ff */
[C---:B0-----:R-:W-:Y:S02]  /*2d9a0*/  VIADD R3, R0.reuse, 0xffffff80 ;  /* 0xffffff8000037836 */ /* 0x041fe40000000000 */
[----:B------:R-:W-:-:S05]  /*2d9b0*/  VIADD R0, R0, 0xffffff80 ;  /* 0xffffff8000007836 */ /* 0x000fca0000000000 */
[----:B------:R-:W-:-:S04]  /*2d9c0*/  SHF.R.S32.HI R0, RZ, 0x1f, R0 ;  /* 0x0000001fff007819 */ /* 0x000fc80000011400 */
[----:B------:R-:W-:-:S04]  /*2d9d0*/  LEA.HI R0, R0, R3, RZ, 0x7 ;  /* 0x0000000300007211 */ /* 0x000fc800078f38ff */
[----:B------:R-:W-:-:S05]  /*2d9e0*/  SHF.R.S32.HI R0, RZ, 0x7, R0 ;  /* 0x00000007ff007819 */ /* 0x000fca0000011400 */
[----:B------:R-:W-:-:S07]  /*2d9f0*/  IMAD.MOV.U32 R13, RZ, RZ, R0 ;  /* 0x000000ffff0d7224 */ /* 0x000fce00078e0000 */
[----:B--2-45:R-:W-:Y:S05]  /*2da00*/  WARPSYNC.COLLECTIVE R15, `(.L_x_12278) ;  /* 0x000000000f087348 */ /* 0x034fea0003c00000 */
[----:B------:R0:W1:Y:S02]  /*2da10*/  SHFL.IDX P6, R14, R13, R12, R11 ;  /* 0x0000000c0d0e7389 */ /* 0x00006400000c000b */
[----:B012-45:R-:W-:Y:S01]  /*2da20*/  ENDCOLLECTIVE ;  /* 0x000000000000791b */ /* 0x037fe20003800000 */
.L_x_12278:
[----:B------:R-:W-:Y:S05]  /*2da30*/  BSYNC B0 ;  /* 0x0000000000007941 */ /* 0x000fea0003800000 */
.L_x_12277:
[----:B------:R-:W-:Y:S05]  /*2da40*/  BRA `(.L_x_12279) ;  /* 0xfffffd9c005c7947 */ /* 0x000fea000383ffff */
.L_x_11962:
        /* <DEDUP_REMOVED lines=8> */
.L_x_12281:
[----:B------:R-:W-:Y:S05]  /*2dad0*/  BSYNC B1 ;  /* 0x0000000000017941 */ /* 0x000fea0003800000 */
.L_x_12280:
        /* <DEDUP_REMOVED lines=8> */
.L_x_12282:
[----:B------:R-:W-:Y:S02]  /*2db60*/  IMAD.MOV.U32 R13, RZ, RZ, R57 ;  /* 0x000000ffff0d7224 */ /* 0x000fe400078e0039 */
[----:B------:R-:W-:-:S07]  /*2db70*/  IMAD.MOV.U32 R6, RZ, RZ, R14 ;  /* 0x000000ffff067224 */ /* 0x000fce00078e000e */
[----:B------:R-:W-:Y:S05]  /*2db80*/  WARPSYNC.COLLECTIVE R15, `(.L_x_12283) ;  /* 0x000000000f087348 */ /* 0x000fea0003c00000 */
[----:B------:R0:W1:Y:S02]  /*2db90*/  SHFL.IDX P6, R14, R13, R12, R11 ;  /* 0x0000000c0d0e7389 */ /* 0x00006400000c000b */
[----:B01----:R-:W-:Y:S01]  /*2dba0*/  ENDCOLLECTIVE ;  /* 0x000000000000791b */ /* 0x003fe20003800000 */
.L_x_12283:
[----:B------:R-:W-:Y:S02]  /*2dbb0*/  IMAD.MOV.U32 R13, RZ, RZ, R56 ;  /* 0x000000ffff0d7224 */ /* 0x000fe400078e0038 */
[----:B------:R-:W-:-:S07]  /*2dbc0*/  IMAD.MOV.U32 R7, RZ, RZ, R14 ;  /* 0x000000ffff077224 */ /* 0x000fce00078e000e */
[----:B------:R-:W-:Y:S05]  /*2dbd0*/  WARPSYNC.COLLECTIVE R15, `(.L_x_12284) ;  /* 0x000000000f087348 */ /* 0x000fea0003c00000 */
[----:B------:R0:W1:Y:S02]  /*2dbe0*/  SHFL.IDX P6, R14, R13, R12, R11 ;  /* 0x0000000c0d0e7389 */ /* 0x00006400000c000b */
[----:B01----:R-:W-:Y:S01]  /*2dbf0*/  ENDCOLLECTIVE ;  /* 0x000000000000791b */ /* 0x003fe20003800000 */
.L_x_12284:
[----:B------:R-:W-:Y:S01]  /*2dc00*/  IMAD.MOV.U32 R8, RZ, RZ, R14 ;  /* 0x000000ffff087224 */ /* 0x000fe200078e000e */
[----:B------:R-:W-:Y:S06]  /*2dc10*/  BRA `(.L_x_12285) ;  /* 0xfffffda400c87947 */ /* 0x000fec000383ffff */
.L_x_11965:
[----:B------:R-:W-:Y:S01]  /*2dc20*/  BSSY B1, `(.L_x_12286) ;  /* 0x0000008000017945 */ /* 0x000fe20003800000 */
[----:B------:R-:W-:Y:S02]  /*2dc30*/  IMAD.MOV.U32 R13, RZ, RZ, R55 ;  /* 0x000000ffff0d7224 */ /* 0x000fe400078e0037 */
[----:B------:R-:W-:Y:S02]  /*2dc40*/  IMAD.MOV.U32 R12, RZ, RZ, 0x1 ;  /* 0x00000001ff0c7424 */ /* 0x000fe400078e00ff */
[----:B------:R-:W-:Y:S02]  /*2dc50*/  IMAD.MOV.U32 R11, RZ, RZ, 0x1c1f ;  /* 0x00001c1fff0b7424 */ /* 0x000fe400078e00ff */
[----:B------:R-:W-:-:S07]  /*2dc60*/  IMAD.MOV.U32 R15, RZ, RZ, -0x1 ;  /* 0xffffffffff0f7424 */ /* 0x000fce00078e00ff */
[----:B0--3--:R-:W-:Y:S05]  /*2dc70*/  WARPSYNC.COLLECTIVE R15, `(.L_x_12287) ;  /* 0x000000000f087348 */ /* 0x009fea0003c00000 */
[----:B------:R1:W2:Y:S02]  /*2dc80*/  SHFL.IDX P6, R14, R13, R12, R11 ;  /* 0x0000000c0d0e7389 */ /* 0x0002a400000c000b */
[----:B0123--:R-:W-:Y:S01]  /*2dc90*/  ENDCOLLECTIVE ;  /* 0x000000000000791b */ /* 0x00ffe20003800000 */
.L_x_12287:
[----:B------:R-:W-:Y:S05]  /*2dca0*/  BSYNC B1 ;  /* 0x0000000000017941 */ /* 0x000fea0003800000 */
.L_x_12286:
        /* <DEDUP_REMOVED lines=8> */
.L_x_12288:
[----:B------:R-:W-:Y:S02]  /*2dd30*/  IMAD.MOV.U32 R13, RZ, RZ, R57 ;  /* 0x000000ffff0d7224 */ /* 0x000fe400078e0039 */
[----:B------:R-:W-:-:S07]  /*2dd40*/  IMAD.MOV.U32 R6, RZ, RZ, R14 ;  /* 0x000000ffff067224 */ /* 0x000fce00078e000e */
[----:B------:R-:W-:Y:S05]  /*2dd50*/  WARPSYNC.COLLECTIVE R15, `(.L_x_12289) ;  /* 0x000000000f087348 */ /* 0x000fea0003c00000 */
[----:B------:R0:W1:Y:S02]  /*2dd60*/  SHFL.IDX P6, R14, R13, R12, R11 ;  /* 0x0000000c0d0e7389 */ /* 0x00006400000c000b */
[----:B01----:R-:W-:Y:S01]  /*2dd70*/  ENDCOLLECTIVE ;  /* 0x000000000000791b */ /* 0x003fe20003800000 */
.L_x_12289:
[----:B------:R-:W-:Y:S02]  /*2dd80*/  IMAD.MOV.U32 R13, RZ, RZ, R56 ;  /* 0x000000ffff0d7224 */ /* 0x000fe400078e0038 */
[----:B------:R-:W-:-:S07]  /*2dd90*/  IMAD.MOV.U32 R7, RZ, RZ, R14 ;  /* 0x000000ffff077224 */ /* 0x000fce00078e000e */
[----:B------:R-:W-:Y:S05]  /*2dda0*/  WARPSYNC.COLLECTIVE R15, `(.L_x_12290) ;  /* 0x000000000f087348 */ /* 0x000fea0003c00000 */
[----:B------:R0:W1:Y:S02]  /*2ddb0*/  SHFL.IDX P6, R14, R13, R12, R11 ;  /* 0x0000000c0d0e7389 */ /* 0x00006400000c000b */
[----:B01----:R-:W-:Y:S01]  /*2ddc0*/  ENDCOLLECTIVE ;  /* 0x000000000000791b */ /* 0x003fe20003800000 */
.L_x_12290:
[----:B------:R-:W-:Y:S01]  /*2ddd0*/  IMAD.MOV.U32 R28, RZ, RZ, R14 ;  /* 0x000000ffff1c7224 */ /* 0x000fe200078e000e */
[----:B------:R-:W-:Y:S06]  /*2dde0*/  BRA `(.L_x_12291) ;  /* 0xfffffda800307947 */ /* 0x000fec000383ffff */
.L_x_11969:
[----:B-1----:R1:W2:Y:S02]  /*2ddf0*/  SYNCS.PHASECHK.TRANS64.TRYWAIT P0, [R2+URZ+0x22800], R3 ;  /* 0x02280003020075a7 */ /* 0x0022a4000800017f */
[----:B--2---:R-:W-:Y:S05]  /*2de00*/  @!P0 NANOSLEEP.SYNCS 0x989680 ;  /* 0x009896800000895d */ /* 0x004fea0003900000 */
[----:B------:R-:W2:Y:S02]  /*2de10*/  @!P0 SYNCS.PHASECHK.TRANS64 P0, [R2+URZ+0x22800], R3 ;  /* 0x02280003020085a7 */ /* 0x000ea4000800007f */
[----:B--2---:R-:W-:Y:S05]  /*2de20*/  @!P0 BRA `(.L_x_11969) ;  /* 0xfffffffc00f08947 */ /* 0x004fea000383ffff */
[----:B------:R-:W-:Y:S05]  /*2de30*/  BRA `(.L_x_12292) ;  /* 0xfffffda800bc7947 */ /* 0x000fea000383ffff */
.L_x_11977:
        /* <DEDUP_REMOVED lines=9> */
.L_x_12294:
[----:B------:R-:W-:Y:S05]  /*2ded0*/  BSYNC B1 ;  /* 0x0000000000017941 */ /* 0x000fea0003800000 */
.L_x_12293:
        /* <DEDUP_REMOVED lines=10> */
.L_x_12295:
        /* <DEDUP_REMOVED lines=8> */
.L_x_12296:
[----:B------:R-:W-:-:S05]  /*2e000*/  @!P1 IADD3 R8, P2, R4, R7, RZ ;  /* 0x0000000704089210 */ /* 0x000fca0007f5e0ff */
[----:B------:R-:W-:Y:S02]  /*2e010*/  @!P1 IMAD.X R9, R3, 0x1, R6, P2 ;  /* 0x0000000103099824 */ /* 0x000fe400010e0606 */
[----:B------:R-:W-:Y:S02]  /*2e020*/  IMAD.MOV.U32 R13, RZ, RZ, R55 ;  /* 0x000000ffff0d7224 */ /* 0x000fe400078e0037 */
[----:B------:R-:W-:-:S07]  /*2e030*/  IMAD.MOV.U32 R5, RZ, RZ, R14 ;  /* 0x000000ffff057224 */ /* 0x000fce00078e000e */
[----:B------:R-:W-:Y:S05]  /*2e040*/  WARPSYNC.COLLECTIVE R15, `(.L_x_12297) ;  /* 0x000000000f087348 */ /* 0x000fea0003c00000 */
[----:B------:R0:W1:Y:S02]  /*2e050*/  SHFL.IDX P6, R14, R13, R12, R11 ;  /* 0x0000000c0d0e7389 */ /* 0x00006400000c000b */
[----:B01----:R-:W-:Y:S01]  /*2e060*/  ENDCOLLECTIVE ;  /* 0x000000000000791b */ /* 0x003fe20003800000 */
.L_x_12297:
[----:B------:R-:W2:Y:S01]  /*2e070*/  @!P1 LD.E.128 R8, desc[UR42][R8.64] ;  /* 0x0000002a08089980 */ /* 0x000ea2000c101d00 */
[----:B------:R-:W-:-:S05]  /*2e080*/  @!P1 IADD3 R4, P2, R14, R7, RZ ;  /* 0x000000070e049210 */ /* 0x000fca0007f5e0ff */
[----:B------:R-:W-:-:S06]  /*2e090*/  @!P1 IMAD.X R5, R5, 0x1, R6, P2 ;  /* 0x0000000105059824 */ /* 0x000fcc00010e0606 */
[----:B------:R-:W5:Y:S01]  /*2e0a0*/  @!P1 LD.E.128 R4, desc[UR42][R4.64] ;  /* 0x0000002a04049980 */ /* 0x000f62000c101d00 */
[----:B------:R-:W-:Y:S01]  /*2e0b0*/  CS2R R20, SRZ ;  /* 0x0000000000147805 */ /* 0x000fe2000001ff00 */
[----:B------:R-:W-:Y:S01]  /*2e0c0*/  IMAD.MOV.U32 R13, RZ, RZ, R27 ;  /* 0x000000ffff0d7224 */ /* 0x000fe200078e001b */
[----:B------:R-:W-:Y:S01]  /*2e0d0*/  CS2R R46, SRZ ;  /* 0x00000000002e7805 */ /* 0x000fe2000001ff00 */
[----:B------:R-:W-:Y:S01]  /*2e0e0*/  IMAD.MOV.U32 R12, RZ, RZ, 0x1 ;  /* 0x00000001ff0c7424 */ /* 0x000fe200078e00ff */
[----:B------:R-:W-:Y:S02]  /*2e0f0*/  CS2R R58, SRZ ;  /* 0x00000000003a7805 */ /* 0x000fe4000001ff00 */
[----:B------:R-:W-:Y:S01]  /*2e100*/  CS2R R56, SRZ ;  /* 0x0000000000387805 */ /* 0x000fe2000001ff00 */
[----:B--2---:R-:W-:Y:S02]  /*2e110*/  @!P1 IMAD.MOV.U32 R21, RZ, RZ, R11 ;  /* 0x000000ffff159224 */ /* 0x004fe400078e000b */
[----:B------:R-:W-:-:S02]  /*2e120*/  IMAD.MOV.U32 R11, RZ, RZ, 0x1c1f ;  /* 0x00001c1fff0b7424 */ /* 0x000fc400078e00ff */
[----:B------:R-:W-:Y:S02]  /*2e130*/  @!P1 IMAD.MOV.U32 R20, RZ, RZ, R10 ;  /* 0x000000ffff149224 */ /* 0x000fe400078e000a */
[----:B------:R-:W-:-:S07]  /*2e140*/  @!P1 IMAD.MOV.U32 R47, RZ, RZ, R9 ;  /* 0x000000ffff2f9224 */ /* 0x000fce00078e0009 */
[----:B-----5:R-:W-:Y:S05]  /*2e150*/  WARPSYNC.COLLECTIVE R15, `(.L_x_12298) ;  /* 0x000000000f087348 */ /* 0x020fea0003c00000 */
[----:B------:R0:W1:Y:S02]  /*2e160*/  SHFL.IDX P6, R14, R13, R12, R11 ;  /* 0x0000000c0d0e7389 */ /* 0x00006400000c000b */
[----:B01---5:R-:W-:Y:S01]  /*2e170*/  ENDCOLLECTIVE ;  /* 0x000000000000791b */ /* 0x023fe20003800000 */
.L_x_12298:
[----:B------:R-:W-:Y:S02]  /*2e180*/  IMAD.MOV.U32 R3, RZ, RZ, R20 ;  /* 0x000000ffff037224 */ /* 0x000fe400078e0014 */
[----:B------:R-:W-:Y:S02]  /*2e190*/  @!P1 IMAD.MOV.U32 R46, RZ, RZ, R8 ;  /* 0x000000ffff2e9224 */ /* 0x000fe400078e0008 */
[----:B------:R-:W-:Y:S01]  /*2e1a0*/  IMAD.MOV.U32 R9, RZ, RZ, R47 ;  /* 0x000000ffff097224 */ /* 0x000fe200078e002f */
[----:B------:R-:W-:Y:S01]  /*2e1b0*/  PRMT R28, R28, 0x5410, R3 ;  /* 0x000054101c1c7816 */ /* 0x000fe20000000003 */
[----:B------:R-:W-:Y:S02]  /*2e1c0*/  IMAD.MOV.U32 R10, RZ, RZ, R21 ;  /* 0x000000ffff0a7224 */ /* 0x000fe400078e0015 */
[----:B------:R-:W-:Y:S01]  /*2e1d0*/  IMAD.MOV.U32 R8, RZ, RZ, R46 ;  /* 0x000000ffff087224 */ /* 0x000fe200078e002e */
[----:B------:R-:W-:Y:S02]  /*2e1e0*/  PRMT R60, R9, 0x7610, R60 ;  /* 0x00007610093c7816 */ /* 0x000fe4000000003c */
[----:B------:R-:W-:Y:S01]  /*2e1f0*/  PRMT R70, R10, 0x7610, R70 ;  /* 0x000076100a467816 */ /* 0x000fe20000000046 */
[----:B------:R-:W-:Y:S01]  /*2e200*/  IMAD.MOV.U32 R13, RZ, RZ, R26 ;  /* 0x000000ffff0d7224 */ /* 0x000fe200078e001a */
[----:B------:R-:W-:Y:S01]  /*2e210*/  PRMT R28, R8, 0x7610, R28 ;  /* 0x00007610081c7816 */ /* 0x000fe2000000001c */
[----:B------:R-:W-:-:S02]  /*2e220*/  @!P1 IMAD.MOV.U32 R58, RZ, RZ, R4 ;  /* 0x000000ffff3a9224 */ /* 0x000fc400078e0004 */
[----:B------:R-:W-:Y:S02]  /*2e230*/  @!P1 IMAD.MOV.U32 R59, RZ, RZ, R5 ;  /* 0x000000ffff3b9224 */ /* 0x000fe400078e0005 */
[----:B------:R-:W-:Y:S02]  /*2e240*/  @!P1 IMAD.MOV.U32 R56, RZ, RZ, R6 ;  /* 0x000000ffff389224 */ /* 0x000fe400078e0006 */
[----:B------:R-:W-:Y:S02]  /*2e250*/  @!P1 IMAD.MOV.U32 R57, RZ, RZ, R7 ;  /* 0x000000ffff399224 */ /* 0x000fe400078e0007 */
[----:B------:R-:W-:-:S07]  /*2e260*/  IMAD.MOV.U32 R3, RZ, RZ, R14 ;  /* 0x000000ffff037224 */ /* 0x000fce00078e000e */
[----:B------:R-:W-:Y:S05]  /*2e270*/  WARPSYNC.COLLECTIVE R15, `(.L_x_12299) ;  /* 0x000000000f087348 */ /* 0x000fea0003c00000 */
[----:B------:R0:W1:Y:S02]  /*2e280*/  SHFL.IDX P6, R14, R13, R12, R11 ;  /* 0x0000000c0d0e7389 */ /* 0x00006400000c000b */
[----:B01----:R-:W-:Y:S01]  /*2e290*/  ENDCOLLECTIVE ;  /* 0x000000000000791b */ /* 0x003fe20003800000 */
.L_x_12299:
[----:B------:R-:W-:Y:S02]  /*2e2a0*/  IMAD.MOV.U32 R6, RZ, RZ, R58 ;  /* 0x000000ffff067224 */ /* 0x000fe400078e003a */
[----:B------:R-:W-:Y:S02]  /*2e2b0*/  IMAD.MOV.U32 R7, RZ, RZ, R59 ;  /* 0x000000ffff077224 */ /* 0x000fe400078e003b */
[----:B------:R-:W-:Y:S01]  /*2e2c0*/  IMAD.MOV.U32 R4, RZ, RZ, R56 ;  /* 0x000000ffff047224 */ /* 0x000fe200078e0038 */
[----:B------:R-:W-:Y:S01]  /*2e2d0*/  PRMT R65, R65, 0x5410, R6 ;  /* 0x0000541041417816 */ /* 0x000fe20000000006 */
[----:B------:R-:W-:Y:S01]  /*2e2e0*/  IMAD.MOV.U32 R5, RZ, RZ, R57 ;  /* 0x000000ffff057224 */ /* 0x000fe200078e0039 */
[----:B------:R-:W-:Y:S02]  /*2e2f0*/  PRMT R66, R66, 0x5410, R7 ;  /* 0x0000541042427816 */ /* 0x000fe40000000007 */
[----:B------:R-:W-:Y:S02]  /*2e300*/  CS2R R6, SRZ ;  /* 0x0000000000067805 */ /* 0x000fe4000001ff00 */
[----:B------:R-:W-:Y:S01]  /*2e310*/  PRMT R60, R60, 0x5410, R5 ;  /* 0x000054103c3c7816 */ /* 0x000fe20000000005 */
[----:B------:R-:W-:-:S02]  /*2e320*/  IMAD.MOV.U32 R13, RZ, RZ, R25 ;  /* 0x000000ffff0d7224 */ /* 0x000fc400078e0019 */
[----:B------:R-:W-:-:S07]  /*2e330*/  IMAD.MOV.U32 R24, RZ, RZ, R14 ;  /* 0x000000ffff187224 */ /* 0x000fce00078e000e */
[----:B------:R-:W-:Y:S05]  /*2e340*/  WARPSYNC.COLLECTIVE R15, `(.L_x_12300) ;  /* 0x000000000f087348 */ /* 0x000fea0003c00000 */
[----:B------:R0:W1:Y:S02]  /*2e350*/  SHFL.IDX P6, R14, R13, R12, R11 ;  /* 0x0000000c0d0e7389 */ /* 0x00006400000c000b */
[----:B01----:R-:W-:Y:S01]  /*2e360*/  ENDCOLLECTIVE ;  /* 0x000000000000791b */ /* 0x003fe20003800000 */
.L_x_12300:
[----:B------:R-:W-:Y:S01]  /*2e370*/  IMAD.MOV.U32 R13, RZ, RZ, R55 ;  /* 0x000000ffff0d7224 */ /* 0x000fe200078e0037 */
[----:B------:R-:W-:Y:S01]  /*2e380*/  PRMT R55, R55, 0x5410, R4 ;  /* 0x0000541037377816 */ /* 0x000fe20000000004 */
[----:B------:R-:W-:-:S07]  /*2e390*/  IMAD.MOV.U32 R25, RZ, RZ, R14 ;  /* 0x000000ffff197224 */ /* 0x000fce00078e000e */
[----:B------:R-:W-:Y:S05]  /*2e3a0*/  WARPSYNC.COLLECTIVE R15, `(.L_x_12301) ;  /* 0x000000000f087348 */ /* 0x000fea0003c00000 */
[----:B------:R0:W1:Y:S02]  /*2e3b0*/  SHFL.IDX P6, R14, R13, R12, R11 ;  /* 0x0000000c0d0e7389 */ /* 0x00006400000c000b */
[----:B01----:R-:W-:Y:S01]  /*2e3c0*/  ENDCOLLECTIVE ;  /* 0x000000000000791b */ /* 0x003fe20003800000 */
.L_x_12301:
[----:B------:R-:W-:Y:S05]  /*2e3d0*/  BRA `(.L_x_12302) ;  /* 0xfffffdb800407947 */ /* 0x000fea000383ffff */
.L_x_11981:
[----:B0-----:R0:W1:Y:S02]  /*2e3e0*/  SYNCS.PHASECHK.TRANS64.TRYWAIT P1, [R2+URZ+0x22800], R3 ;  /* 0x02280003020075a7 */ /* 0x001064000802017f */
[----:B-1----:R-:W-:Y:S05]  /*2e3f0*/  @!P1 NANOSLEEP.SYNCS 0x989680 ;  /* 0x009896800000995d */ /* 0x002fea0003900000 */
[----:B------:R-:W1:Y:S02]  /*2e400*/  @!P1 SYNCS.PHASECHK.TRANS64 P1, [R2+URZ+0x22800], R3 ;  /* 0x02280003020095a7 */ /* 0x000e64000802007f */
[----:B-1----:R-:W-:Y:S05]  /*2e410*/  @!P1 BRA `(.L_x_11981) ;  /* 0xfffffffc00f09947 */ /* 0x002fea000383ffff */
[----:B------:R-:W-:Y:S05]  /*2e420*/  BRA `(.L_x_12303) ;  /* 0xfffffdb8009c7947 */ /* 0x000fea000383ffff */
.L_x_11995:
[----:B0-----:R0:W1:Y:S02]  /*2e430*/  SYNCS.PHASECHK.TRANS64.TRYWAIT P0, [R2+URZ], R9 ;  /* 0x00000009020075a7 */ /* 0x001064000800017f */
[----:B-1----:R-:W-:Y:S05]  /*2e440*/  @!P0 NANOSLEEP.SYNCS 0x989680 ;  /* 0x009896800000895d */ /* 0x002fea0003900000 */
[----:B------:R-:W1:Y:S02]  /*2e450*/  @!P0 SYNCS.PHASECHK.TRANS64 P0, [R2+URZ], R9 ;  /* 0x00000009020085a7 */ /* 0x000e64000800007f */
[----:B-1----:R-:W-:Y:S05]  /*2e460*/  @!P0 BRA `(.L_x_11995) ;  /* 0xfffffffc00f08947 */ /* 0x002fea000383ffff */
[----:B------:R-:W-:Y:S05]  /*2e470*/  BRA `(.L_x_11994) ;  /* 0xfffffdd000847947 */ /* 0x000fea000383ffff */
.L_x_12014:
[----:B-1----:R1:W2:Y:S02]  /*2e480*/  SYNCS.PHASECHK.TRANS64.TRYWAIT P0, [R20+URZ], R21 ;  /* 0x00000015140075a7 */ /* 0x0022a4000800017f */
[----:B--2---:R-:W-:Y:S05]  /*2e490*/  @!P0 NANOSLEEP.SYNCS 0x989680 ;  /* 0x009896800000895d */ /* 0x004fea0003900000 */
[----:B------:R-:W2:Y:S02]  /*2e4a0*/  @!P0 SYNCS.PHASECHK.TRANS64 P0, [R20+URZ], R21 ;  /* 0x00000015140085a7 */ /* 0x000ea4000800007f */
[----:B--2---:R-:W-:Y:S05]  /*2e4b0*/  @!P0 BRA `(.L_x_12014) ;  /* 0xfffffffc00f08947 */ /* 0x004fea000383ffff */
[----:B------:R-:W-:Y:S05]  /*2e4c0*/  BRA `(.L_x_12013) ;  /* 0xfffffe0800787947 */ /* 0x000fea000383ffff */
.L_x_12029:
[----:B0-----:R0:W1:Y:S02]  /*2e4d0*/  SYNCS.PHASECHK.TRANS64.TRYWAIT P0, [R2+URZ], R9 ;  /* 0x00000009020075a7 */ /* 0x001064000800017f */
[----:B-1----:R-:W-:Y:S05]  /*2e4e0*/  @!P0 NANOSLEEP.SYNCS 0x989680 ;  /* 0x009896800000895d */ /* 0x002fea0003900000 */
[----:B------:R-:W1:Y:S02]  /*2e4f0*/  @!P0 SYNCS.PHASECHK.TRANS64 P0, [R2+URZ], R9 ;  /* 0x00000009020085a7 */ /* 0x000e64000800007f */
[----:B-1----:R-:W-:Y:S05]  /*2e500*/  @!P0 BRA `(.L_x_12029) ;  /* 0xfffffffc00f08947 */ /* 0x002fea000383ffff */
[----:B------:R-:W-:Y:S05]  /*2e510*/  BRA `(.L_x_12028) ;  /* 0xfffffe4000787947 */ /* 0x000fea000383ffff */
.L_x_12038:
[----:B-1----:R1:W2:Y:S02]  /*2e520*/  SYNCS.PHASECHK.TRANS64.TRYWAIT P0, [R4+URZ], R5 ;  /* 0x00000005040075a7 */ /* 0x0022a4000800017f */
[----:B--2---:R-:W-:Y:S05]  /*2e530*/  @!P0 NANOSLEEP.SYNCS 0x989680 ;  /* 0x009896800000895d */ /* 0x004fea0003900000 */
[----:B------:R-:W2:Y:S02]  /*2e540*/  @!P0 SYNCS.PHASECHK.TRANS64 P0, [R4+URZ], R5 ;  /* 0x00000005040085a7 */ /* 0x000ea4000800007f */
[----:B--2---:R-:W-:Y:S05]  /*2e550*/  @!P0 BRA `(.L_x_12038) ;  /* 0xfffffffc00f08947 */ /* 0x004fea000383ffff */
[----:B------:R-:W-:Y:S05]  /*2e560*/  BRA `(.L_x_12037) ;  /* 0xfffffe6400a87947 */ /* 0x000fea000383ffff */
.L_x_12049:
[----:B0-----:R0:W1:Y:S02]  /*2e570*/  SYNCS.PHASECHK.TRANS64.TRYWAIT P0, [R4+URZ], R7 ;  /* 0x00000007040075a7 */ /* 0x001064000800017f */
[----:B-1----:R-:W-:Y:S05]  /*2e580*/  @!P0 NANOSLEEP.SYNCS 0x989680 ;  /* 0x009896800000895d */ /* 0x002fea0003900000 */
[----:B------:R-:W1:Y:S02]  /*2e590*/  @!P0 SYNCS.PHASECHK.TRANS64 P0, [R4+URZ], R7 ;  /* 0x00000007040085a7 */ /* 0x000e64000800007f */
[----:B-1----:R-:W-:Y:S05]  /*2e5a0*/  @!P0 BRA `(.L_x_12049) ;  /* 0xfffffffc00f08947 */ /* 0x002fea000383ffff */
[----:B------:R-:W-:Y:S05]  /*2e5b0*/  BRA `(.L_x_12048) ;  /* 0xfffffe9c00147947 */ /* 0x000fea000383ffff */
.L_x_12068:
[----:B-1----:R1:W2:Y:S02]  /*2e5c0*/  SYNCS.PHASECHK.TRANS64.TRYWAIT P0, [R26+URZ], R27 ;  /* 0x0000001b1a0075a7 */ /* 0x0022a4000800017f */
[----:B--2---:R-:W-:Y:S05]  /*2e5d0*/  @!P0 NANOSLEEP.SYNCS 0x989680 ;  /* 0x009896800000895d */ /* 0x004fea0003900000 */
[----:B------:R-:W2:Y:S02]  /*2e5e0*/  @!P0 SYNCS.PHASECHK.TRANS64 P0, [R26+URZ], R27 ;  /* 0x0000001b1a0085a7 */ /* 0x000ea4000800007f */
[----:B--2---:R-:W-:Y:S05]  /*2e5f0*/  @!P0 BRA `(.L_x_12068) ;  /* 0xfffffffc00f08947 */ /* 0x004fea000383ffff */
[----:B------:R-:W-:Y:S05]  /*2e600*/  BRA `(.L_x_12067) ;  /* 0xfffffed400087947 */ /* 0x000fea000383ffff */
.L_x_12078:
[----:B------:R-:W-:Y:S02]  /*2e610*/  IMAD.MOV.U32 R13, RZ, RZ, R21 ;  /* 0x000000ffff0d7224 */ /* 0x000fe400078e0015 */
[----:B------:R-:W-:Y:S02]  /*2e620*/  IMAD.MOV.U32 R12, RZ, RZ, RZ ;  /* 0x000000ffff0c7224 */ /* 0x000fe400078e00ff */
[----:B------:R-:W-:Y:S02]  /*2e630*/  IMAD.MOV.U32 R11, RZ, RZ, 0x181f ;  /* 0x0000181fff0b7424 */ /* 0x000fe400078e00ff */
[----:B------:R-:W-:-:S07]  /*2e640*/  IMAD.MOV.U32 R15, RZ, RZ, -0x1 ;  /* 0xffffffffff0f7424 */ /* 0x000fce00078e00ff */
[----:B-----5:R-:W-:Y:S05]  /*2e650*/  WARPSYNC.COLLECTIVE R15, `(.L_x_12304) ;  /* 0x000000000f087348 */ /* 0x020fea0003c00000 */
[----:B------:R0:W1:Y:S02]  /*2e660*/  SHFL.IDX P6, R14, R13, R12, R11 ;  /* 0x0000000c0d0e7389 */ /* 0x00006400000c000b */
[----:B01---5:R-:W-:Y:S01]  /*2e670*/  ENDCOLLECTIVE ;  /* 0x000000000000791b */ /* 0x023fe20003800000 */
.L_x_12304:
[----:B------:R-:W-:Y:S02]  /*2e680*/  IMAD.MOV.U32 R13, RZ, RZ, R20 ;  /* 0x000000ffff0d7224 */ /* 0x000fe400078e0014 */
[----:B------:R-:W-:-:S07]  /*2e690*/  IMAD.MOV.U32 R3, RZ, RZ, R14 ;  /* 0x000000ffff037224 */ /* 0x000fce00078e000e */
[----:B------:R-:W-:Y:S05]  /*2e6a0*/  WARPSYNC.COLLECTIVE R15, `(.L_x_12305) ;  /* 0x000000000f087348 */ /* 0x000fea0003c00000 */
[----:B------:R0:W1:Y:S02]  /*2e6b0*/  SHFL.IDX P6, R14, R13, R12, R11 ;  /* 0x0000000c0d0e7389 */ /* 0x00006400000c000b */
[----:B01----:R-:W-:Y:S01]  /*2e6c0*/  ENDCOLLECTIVE ;  /* 0x000000000000791b */ /* 0x003fe20003800000 */
.L_x_12305:
[----:B------:R-:W-:Y:S05]  /*2e6d0*/  BRA `(.L_x_12306) ;  /* 0xffffff3400b87947 */ /* 0x000fea000383ffff */
.L_x_12081:
        /* <DEDUP_REMOVED lines=8> */
.L_x_12308:
[----:B------:R-:W-:Y:S05]  /*2e760*/  BSYNC B1 ;  /* 0x0000000000017941 */ /* 0x000fea0003800000 */
.L_x_12307:
        /* <DEDUP_REMOVED lines=8> */
.L_x_12309:
[----:B------:R-:W-:Y:S05]  /*2e7f0*/  BRA `(.L_x_12310) ;  /* 0xffffff3400e87947 */ /* 0x000fea000383ffff */
.L_x_12084:
        /* <DEDUP_REMOVED lines=8> */
.L_x_12312:
[----:B------:R-:W-:Y:S05]  /*2e880*/  BSYNC B1 ;  /* 0x0000000000017941 */ /* 0x000fea0003800000 */
.L_x_12311:
        /* <DEDUP_REMOVED lines=8> */
.L_x_12313:
[----:B------:R-:W-:Y:S05]  /*2e910*/  BRA `(.L_x_12314) ;  /* 0xffffff3800187947 */ /* 0x000fea000383ffff */
.L_x_12087:
        /* <DEDUP_REMOVED lines=8> */
.L_x_12316:
[----:B------:R-:W-:Y:S05]  /*2e9a0*/  BSYNC B1 ;  /* 0x0000000000017941 */ /* 0x000fea0003800000 */
.L_x_12315:
        /* <DEDUP_REMOVED lines=8> */
.L_x_12317:
[----:B------:R-:W-:Y:S05]  /*2ea30*/  BRA `(.L_x_12318) ;  /* 0xffffff3800487947 */ /* 0x000fea000383ffff */
.L_x_12089:
[----:B------:R-:W-:Y:S02]  /*2ea40*/  IMAD.MOV.U32 R13, RZ, RZ, R4 ;  /* 0x000000ffff0d7224 */ /* 0x000fe400078e0004 */
[----:B------:R-:W-:Y:S02]  /*2ea50*/  IMAD.MOV.U32 R12, RZ, RZ, RZ ;  /* 0x000000ffff0c7224 */ /* 0x000fe400078e00ff */
[----:B------:R-:W-:Y:S02]  /*2ea60*/  IMAD.MOV.U32 R11, RZ, RZ, 0x1c1f ;  /* 0x00001c1fff0b7424 */ /* 0x000fe400078e00ff */
[----:B------:R-:W-:-:S07]  /*2ea70*/  IMAD.MOV.U32 R15, RZ, RZ, -0x1 ;  /* 0xffffffffff0f7424 */ /* 0x000fce00078e00ff */
[----:B------:R-:W-:Y:S05]  /*2ea80*/  WARPSYNC.COLLECTIVE R15, `(.L_x_12319) ;  /* 0x000000000f087348 */ /* 0x000fea0003c00000 */
[----:B------:R0:W1:Y:S02]  /*2ea90*/  SHFL.IDX P6, R14, R13, R12, R11 ;  /* 0x0000000c0d0e7389 */ /* 0x00006400000c000b */
[----:B01----:R-:W-:Y:S01]  /*2eaa0*/  ENDCOLLECTIVE ;  /* 0x000000000000791b */ /* 0x003fe20003800000 */
.L_x_12319:
[----:B------:R-:W-:Y:S02]  /*2eab0*/  IMAD.MOV.U32 R13, RZ, RZ, R3 ;  /* 0x000000ffff0d7224 */ /* 0x000fe400078e0003 */
[----:B------:R-:W-:-:S07]  /*2eac0*/  IMAD.MOV.U32 R5, RZ, RZ, R14 ;  /* 0x000000ffff057224 */ /* 0x000fce00078e000e */
[----:B------:R-:W-:Y:S05]  /*2ead0*/  WARPSYNC.COLLECTIVE R15, `(.L_x_12320) ;  /* 0x000000000f087348 */ /* 0x000fea0003c00000 */
[----:B------:R0:W1:Y:S02]  /*2eae0*/  SHFL.IDX P6, R14, R13, R12, R11 ;  /* 0x0000000c0d0e7389 */ /* 0x00006400000c000b */
[----:B01----:R-:W-:Y:S01]  /*2eaf0*/  ENDCOLLECTIVE ;  /* 0x000000000000791b */ /* 0x003fe20003800000 */
.L_x_12320:
[----:B------:R-:W-:Y:S01]  /*2eb00*/  IMAD.MOV.U32 R6, RZ, RZ, R14 ;  /* 0x000000ffff067224 */ /* 0x000fe200078e000e */
[----:B------:R-:W-:Y:S06]  /*2eb10*/  BRA `(.L_x_12321) ;  /* 0xffffff3c00687947 */ /* 0x000fec000383ffff */
.L_x_12092:
[----:B------:R-:W-:Y:S01]  /*2eb20*/  BSSY B1, `(.L_x_12322) ;  /* 0x0000008000017945 */ /* 0x000fe20003800000 */
[----:B------:R-:W-:Y:S02]  /*2eb30*/  IMAD.MOV.U32 R13, RZ, RZ, R4 ;  /* 0x000000ffff0d7224 */ /* 0x000fe400078e0004 */
[----:B------:R-:W-:Y:S02]  /*2eb40*/  IMAD.MOV.U32 R12, RZ, RZ, 0x1 ;  /* 0x00000001ff0c7424 */ /* 0x000fe400078e00ff */
[----:B---3--:R-:W-:Y:S02]  /*2eb50*/  IMAD.MOV.U32 R11, RZ, RZ, 0x1c1f ;  /* 0x00001c1fff0b7424 */ /* 0x008fe400078e00ff */
[----:B------:R-:W-:-:S07]  /*2eb60*/  IMAD.MOV.U32 R15, RZ, RZ, -0x1 ;  /* 0xffffffffff0f7424 */ /* 0x000fce00078e00ff */
[----:B012---:R-:W-:Y:S05]  /*2eb70*/  WARPSYNC.COLLECTIVE R15, `(.L_x_12323) ;  /* 0x000000000f087348 */ /* 0x007fea0003c00000 */
[----:B------:R3:W4:Y:S02]  /*2eb80*/  SHFL.IDX P6, R14, R13, R12, R11 ;  /* 0x0000000c0d0e7389 */ /* 0x00072400000c000b */
[----:B01234-:R-:W-:Y:S01]  /*2eb90*/  ENDCOLLECTIVE ;  /* 0x000000000000791b */ /* 0x01ffe20003800000 */
.L_x_12323:
[----:B------:R-:W-:Y:S05]  /*2eba0*/  BSYNC B1 ;  /* 0x0000000000017941 */ /* 0x000fea0003800000 */
.L_x_12322:
        /* <DEDUP_REMOVED lines=8> */
.L_x_12324:
[----:B------:R-:W-:Y:S05]  /*2ec30*/  BRA `(.L_x_12325) ;  /* 0xffffff4800507947 */ /* 0x000fea000383ffff */
.L_x_12098:
[----:B------:R-:W-:Y:S02]  /*2ec40*/  IMAD.MOV.U32 R13, RZ, RZ, R4 ;  /* 0x000000ffff0d7224 */ /* 0x000fe400078e0004 */
[----:B------:R-:W-:Y:S02]  /*2ec50*/  IMAD.MOV.U32 R12, RZ, RZ, RZ ;  /* 0x000000ffff0c7224 */ /* 0x000fe400078e00ff */
[----:B------:R-:W-:Y:S02]  /*2ec60*/  IMAD.MOV.U32 R11, RZ, RZ, 0x181f ;  /* 0x0000181fff0b7424 */ /* 0x000fe400078e00ff */
[----:B------:R-:W-:-:S07]  /*2ec70*/  IMAD.MOV.U32 R15, RZ, RZ, -0x1 ;  /* 0xffffffffff0f7424 */ /* 0x000fce00078e00ff */
[----:B---3--:R-:W-:Y:S05]  /*2ec80*/  WARPSYNC.COLLECTIVE R15, `(.L_x_12326) ;  /* 0x000000000f087348 */ /* 0x008fea0003c00000 */
[----:B------:R0:W1:Y:S02]  /*2ec90*/  SHFL.IDX P6, R14, R13, R12, R11 ;  /* 0x0000000c0d0e7389 */ /* 0x00006400000c000b */
[----:B01-3--:R-:W-:Y:S01]  /*2eca0*/  ENDCOLLECTIVE ;  /* 0x000000000000791b */ /* 0x00bfe20003800000 */
.L_x_12326:
[----:B------:R-:W-:Y:S02]  /*2ecb0*/  IMAD.MOV.U32 R13, RZ, RZ, R3 ;  /* 0x000000ffff0d7224 */ /* 0x000fe400078e0003 */
[----:B------:R-:W-:-:S07]  /*2ecc0*/  IMAD.MOV.U32 R0, RZ, RZ, R14 ;  /* 0x000000ffff007224 */ /* 0x000fce00078e000e */
[----:B------:R-:W-:Y:S05]  /*2ecd0*/  WARPSYNC.COLLECTIVE R15, `(.L_x_12327) ;  /* 0x000000000f087348 */ /* 0x000fea0003c00000 */
[----:B------:R0:W1:Y:S02]  /*2ece0*/  SHFL.IDX P6, R14, R13, R12, R11 ;  /* 0x0000000c0d0e7389 */ /* 0x00006400000c000b */
[----:B01----:R-:W-:Y:S01]  /*2ecf0*/  ENDCOLLECTIVE ;  /* 0x000000000000791b */ /* 0x003fe20003800000 */
.L_x_12327:
[----:B------:R-:W-:Y:S05]  /*2ed00*/  BRA `(.L_x_12328) ;  /* 0xffffff5c00507947 */ /* 0x000fea000383ffff */
.L_x_12101:
[----:B------:R-:W-:Y:S01]  /*2ed10*/  BSSY B1, `(.L_x_12329) ;  /* 0x0000008000017945 */ /* 0x000fe20003800000 */
[----:B------:R-:W-:Y:S02]  /*2ed20*/  IMAD.MOV.U32 R13, RZ, RZ, R4 ;  /* 0x000000ffff0d7224 */ /* 0x000fe400078e0004 */
[----:B------:R-:W-:Y:S02]  /*2ed30*/  IMAD.MOV.U32 R12, RZ, RZ, 0x1 ;  /* 0x00000001ff0c7424 */ /* 0x000fe400078e00ff */
[----:B----4-:R-:W-:Y:S02]  /*2ed40*/  IMAD.MOV.U32 R11, RZ, RZ, 0x181f ;  /* 0x0000181fff0b7424 */ /* 0x010fe400078e00ff */
[----:B------:R-:W-:-:S07]  /*2ed50*/  IMAD.MOV.U32 R15, RZ, RZ, -0x1 ;  /* 0xffffffffff0f7424 */ /* 0x000fce00078e00ff */
[----:B0123--:R-:W-:Y:S05]  /*2ed60*/  WARPSYNC.COLLECTIVE R15, `(.L_x_12330) ;  /* 0x000000000f087348 */ /* 0x00ffea0003c00000 */
[----:B--2---:R2:W4:Y:S02]  /*2ed70*/  SHFL.IDX P6, R14, R13, R12, R11 ;  /* 0x0000000c0d0e7389 */ /* 0x00452400000c000b */
[----:B01234-:R-:W-:Y:S01]  /*2ed80*/  ENDCOLLECTIVE ;  /* 0x000000000000791b */ /* 0x01ffe20003800000 */
.L_x_12330:
[----:B------:R-:W-:Y:S05]  /*2ed90*/  BSYNC B1 ;  /* 0x0000000000017941 */ /* 0x000fea0003800000 */
.L_x_12329:
        /* <DEDUP_REMOVED lines=8> */
.L_x_12331:
[----:B------:R-:W-:Y:S05]  /*2ee20*/  BRA `(.L_x_12332) ;  /* 0xffffff5c00847947 */ /* 0x000fea000383ffff */
.L_x_12104:
        /* <DEDUP_REMOVED lines=8> */
.L_x_12334:
[----:B------:R-:W-:Y:S05]  /*2eeb0*/  BSYNC B1 ;  /* 0x0000000000017941 */ /* 0x000fea0003800000 */
.L_x_12333:
        /* <DEDUP_REMOVED lines=8> */
.L_x_12335:
[----:B------:R-:W-:Y:S05]  /*2ef40*/  BRA `(.L_x_12336) ;  /* 0xffffff5c00b47947 */ /* 0x000fea000383ffff */
.L_x_12107:
        /* <DEDUP_REMOVED lines=8> */
.L_x_12338:
[----:B------:R-:W-:Y:S05]  /*2efd0*/  BSYNC B1 ;  /* 0x0000000000017941 */ /* 0x000fea0003800000 */
.L_x_12337:
        /* <DEDUP_REMOVED lines=8> */
.L_x_12339:
[----:B------:R-:W-:Y:S05]  /*2f060*/  BRA `(.L_x_12340) ;  /* 0xffffff5c00e47947 */ /* 0x000fea000383ffff */
.L_x_12134:
        /* <DEDUP_REMOVED lines=11> */
.L_x_12342:
[----:B------:R-:W-:Y:S05]  /*2f120*/  BSYNC B1 ;  /* 0x0000000000017941 */ /* 0x000fea0003800000 */
.L_x_12341:
[----:B------:R-:W-:Y:S05]  /*2f130*/  BRA `(.L_x_12343) ;  /* 0xffffff7c00c47947 */ /* 0x000fea000383ffff */
.L_x_12136:
[----:B------:R-:W-:Y:S01]  /*2f140*/  BSSY B1, `(.L_x_12344) ;  /* 0x0000006000017945 */ /* 0x000fe20003800000 */
[----:B------:R-:W-:-:S07]  /*2f150*/  IMAD.MOV.U32 R15, RZ, RZ, -0x1 ;  /* 0xffffffffff0f7424 */ /* 0x000fce00078e00ff */
[----:B0-----:R-:W-:Y:S05]  /*2f160*/  WARPSYNC.COLLECTIVE R15, `(.L_x_12345) ;  /* 0x000000000f0c7348 */ /* 0x001fea0003c00000 */
[----:B------:R-:W-:Y:S02]  /*2f170*/  ELECT P6, UR62, PT ;  /* 0x00000000003e782f */ /* 0x000fe400038c0000 */
[----:B------:R-:W-:Y:S01]  /*2f180*/  MOV R14, UR62 ;  /* 0x0000003e000e7c02 */ /* 0x000fe20008000f00 */
[----:B0-----:R-:W-:Y:S10]  /*2f190*/  ENDCOLLECTIVE ;  /* 0x000000000000791b */ /* 0x001ff40003800000 */
.L_x_12345:
[----:B------:R-:W-:Y:S05]  /*2f1a0*/  BSYNC B1 ;  /* 0x0000000000017941 */ /* 0x000fea0003800000 */
.L_x_12344:
[----:B------:R-:W-:Y:S05]  /*2f1b0*/  BRA `(.L_x_12135) ;  /* 0xffffff7c00bc7947 */ /* 0x000fea000383ffff */
.L_x_12138:
[----:B0-----:R0:W1:Y:S02]  /*2f1c0*/  SYNCS.PHASECHK.TRANS64.TRYWAIT P0, [R22+URZ+0x22820], R3 ;  /* 0x02282003160075a7 */ /* 0x001064000800017f */
[----:B-1----:R-:W-:Y:S05]  /*2f1d0*/  @!P0 NANOSLEEP.SYNCS 0x989680 ;  /* 0x009896800000895d */ /* 0x002fea0003900000 */
[----:B------:R-:W1:Y:S02]  /*2f1e0*/  @!P0 SYNCS.PHASECHK.TRANS64 P0, [R22+URZ+0x22820], R3 ;  /* 0x02282003160085a7 */ /* 0x000e64000800007f */
[----:B-1----:R-:W-:Y:S05]  /*2f1f0*/  @!P0 BRA `(.L_x_12138) ;  /* 0xfffffffc00f08947 */ /* 0x002fea000383ffff */
[----:B------:R-:W-:Y:S05]  /*2f200*/  BRA `(.L_x_12346) ;  /* 0xffffff7c00cc7947 */ /* 0x000fea000383ffff */
.L_x_12142:
[----:B-1----:R1:W2:Y:S02]  /*2f210*/  SYNCS.PHASECHK.TRANS64.TRYWAIT P0, [R12+URZ+0x228a0], R10 ;  /* 0x0228a00a0c0075a7 */ /* 0x0022a4000800017f */
[----:B--2---:R-:W-:Y:S05]  /*2f220*/  @!P0 NANOSLEEP.SYNCS 0x989680 ;  /* 0x009896800000895d */ /* 0x004fea0003900000 */
[----:B------:R-:W2:Y:S02]  /*2f230*/  @!P0 SYNCS.PHASECHK.TRANS64 P0, [R12+URZ+0x228a0], R10 ;  /* 0x0228a00a0c0085a7 */ /* 0x000ea4000800007f */
[----:B--2---:R-:W-:Y:S05]  /*2f240*/  @!P0 BRA `(.L_x_12142) ;  /* 0xfffffffc00f08947 */ /* 0x004fea000383ffff */
[----:B------:R-:W-:Y:S05]  /*2f250*/  BRA `(.L_x_12347) ;  /* 0xffffff7c00e47947 */ /* 0x000fea000383ffff */
.L_x_12147:
[----:B0-----:R0:W2:Y:S02]  /*2f260*/  SYNCS.PHASECHK.TRANS64.TRYWAIT P0, [R12+URZ+0x228c0], R10 ;  /* 0x0228c00a0c0075a7 */ /* 0x0010a4000800017f */
[----:B--2---:R-:W-:Y:S05]  /*2f270*/  @!P0 NANOSLEEP.SYNCS 0x989680 ;  /* 0x009896800000895d */ /* 0x004fea0003900000 */
[----:B------:R-:W2:Y:S02]  /*2f280*/  @!P0 SYNCS.PHASECHK.TRANS64 P0, [R12+URZ+0x228c0], R10 ;  /* 0x0228c00a0c0085a7 */ /* 0x000ea4000800007f */
[----:B--2---:R-:W-:Y:S05]  /*2f290*/  @!P0 BRA `(.L_x_12147) ;  /* 0xfffffffc00f08947 */ /* 0x004fea000383ffff */
[----:B------:R-:W-:Y:S05]  /*2f2a0*/  BRA `(.L_x_12348) ;  /* 0xffffff8000607947 */ /* 0x000fea000383ffff */
.L_x_12157:
[----:B0-----:R0:W1:Y:S02]  /*2f2b0*/  SYNCS.PHASECHK.TRANS64.TRYWAIT P1, [R10+URZ+0x228a0], R2 ;  /* 0x0228a0020a0075a7 */ /* 0x001064000802017f */
[----:B-1----:R-:W-:Y:S05]  /*2f2c0*/  @!P1 NANOSLEEP.SYNCS 0x989680 ;  /* 0x009896800000995d */ /* 0x002fea0003900000 */
[----:B------:R-:W1:Y:S02]  /*2f2d0*/  @!P1 SYNCS.PHASECHK.TRANS64 P1, [R10+URZ+0x228a0], R2 ;  /* 0x0228a0020a0095a7 */ /* 0x000e64000802007f */
[----:B-1----:R-:W-:Y:S05]  /*2f2e0*/  @!P1 BRA `(.L_x_12157) ;  /* 0xfffffffc00f09947 */ /* 0x002fea000383ffff */
[----:B------:R-:W-:Y:S05]  /*2f2f0*/  BRA `(.L_x_12349) ;  /* 0xffffff8400d47947 */ /* 0x000fea000383ffff */
.L_x_12162:
[----:B-1----:R1:W2:Y:S02]  /*2f300*/  SYNCS.PHASECHK.TRANS64.TRYWAIT P1, [R10+URZ+0x228c0], R2 ;  /* 0x0228c0020a0075a7 */ /* 0x0022a4000802017f */
[----:B--2---:R-:W-:Y:S05]  /*2f310*/  @!P1 NANOSLEEP.SYNCS 0x989680 ;  /* 0x009896800000995d */ /* 0x004fea0003900000 */
[----:B------:R-:W2:Y:S02]  /*2f320*/  @!P1 SYNCS.PHASECHK.TRANS64 P1, [R10+URZ+0x228c0], R2 ;  /* 0x0228c0020a0095a7 */ /* 0x000ea4000802007f */
[----:B--2---:R-:W-:Y:S05]  /*2f330*/  @!P1 BRA `(.L_x_12162) ;  /* 0xfffffffc00f09947 */ /* 0x004fea000383ffff */
[----:B------:R-:W-:Y:S05]  /*2f340*/  BRA `(.L_x_12350) ;  /* 0xffffff88004c7947 */ /* 0x000fea000383ffff */
.L_x_12188:
        /* <DEDUP_REMOVED lines=10> */
.L_x_12352:
[----:B------:R-:W-:Y:S05]  /*2f3f0*/  BSYNC B0 ;  /* 0x0000000000007941 */ /* 0x000fea0003800000 */
.L_x_12351:
[----:B------:R-:W-:Y:S05]  /*2f400*/  BRA `(.L_x_12353) ;  /* 0xffffff9c00687947 */ /* 0x000fea000383ffff */
.L_x_12191:
[----:B0-----:R0:W1:Y:S02]  /*2f410*/  SYNCS.PHASECHK.TRANS64.TRYWAIT P0, [R33+URZ+0x22840], R0 ;  /* 0x02284000210075a7 */ /* 0x001064000800017f */
[----:B-1----:R-:W-:Y:S05]  /*2f420*/  @!P0 NANOSLEEP.SYNCS 0x989680 ;  /* 0x009896800000895d */ /* 0x002fea0003900000 */
[----:B------:R-:W1:Y:S02]  /*2f430*/  @!P0 SYNCS.PHASECHK.TRANS64 P0, [R33+URZ+0x22840], R0 ;  /* 0x02284000210085a7 */ /* 0x000e64000800007f */
[----:B-1----:R-:W-:Y:S05]  /*2f440*/  @!P0 BRA `(.L_x_12191) ;  /* 0xfffffffc00f08947 */ /* 0x002fea000383ffff */
[----:B------:R-:W-:Y:S05]  /*2f450*/  BRA `(.L_x_12354) ;  /* 0xffffff9c00847947 */ /* 0x000fea000383ffff */
.L_x_12192:
        /* <DEDUP_REMOVED lines=8> */
.L_x_12356:
[----:B------:R-:W-:Y:S05]  /*2f4e0*/  BSYNC B0 ;  /* 0x0000000000007941 */ /* 0x000fea0003800000 */
.L_x_12355:
        /* <DEDUP_REMOVED lines=9> */
.L_x_12357:
[----:B------:R-:W-:Y:S02]  /*2f580*/  IMAD.MOV.U32 R13, RZ, RZ, R4 ;  /* 0x000000ffff0d7224 */ /* 0x000fe400078e0004 */
[----:B------:R-:W-:Y:S02]  /*2f590*/  IMAD.MOV.U32 R12, RZ, RZ, 0x1 ;  /* 0x00000001ff0c7424 */ /* 0x000fe400078e00ff */
[----:B------:R-:W-:-:S07]  /*2f5a0*/  IMAD.MOV.U32 R3, RZ, RZ, R14 ;  /* 0x000000ffff037224 */ /* 0x000fce00078e000e */
[----:B------:R-:W-:Y:S05]  /*2f5b0*/  WARPSYNC.COLLECTIVE R15, `(.L_x_12358) ;  /* 0x000000000f087348 */ /* 0x000fea0003c00000 */
[----:B------:R0:W1:Y:S02]  /*2f5c0*/  SHFL.IDX P6, R14, R13, R12, R11 ;  /* 0x0000000c0d0e7389 */ /* 0x00006400000c000b */
[----:B01----:R-:W-:Y:S01]  /*2f5d0*/  ENDCOLLECTIVE ;  /* 0x000000000000791b */ /* 0x003fe20003800000 */
.L_x_12358:
        /* <DEDUP_REMOVED lines=15> */
.L_x_12359:
[----:B------:R-:W-:Y:S02]  /*2f6d0*/  @P0 IMAD R7, R5, 0x2, R22 ;  /* 0x0000000205070824 */ /* 0x000fe400078e0216 */
[----:B------:R-:W-:Y:S02]  /*2f6e0*/  IMAD.MOV.U32 R13, RZ, RZ, R4 ;  /* 0x000000ffff0d7224 */ /* 0x000fe400078e0004 */
[----:B------:R-:W-:Y:S02]  /*2f6f0*/  IMAD.MOV.U32 R12, RZ, RZ, 0x2 ;  /* 0x00000002ff0c7424 */ /* 0x000fe400078e00ff */
[----:B------:R-:W-:-:S07]  /*2f700*/  IMAD.MOV.U32 R3, RZ, RZ, R14 ;  /* 0x000000ffff037224 */ /* 0x000fce00078e000e */
[----:B------:R-:W-:Y:S05]  /*2f710*/  WARPSYNC.COLLECTIVE R15, `(.L_x_12360) ;  /* 0x000000000f087348 */ /* 0x000fea0003c00000 */
[----:B------:R0:W1:Y:S02]  /*2f720*/  SHFL.IDX P6, R14, R13, R12, R11 ;  /* 0x0000000c0d0e7389 */ /* 0x00006400000c000b */
[----:B01----:R-:W-:Y:S01]  /*2f730*/  ENDCOLLECTIVE ;  /* 0x000000000000791b */ /* 0x003fe20003800000 */
.L_x_12360:
        /* <DEDUP_REMOVED lines=15> */
.L_x_12361:
[----:B------:R-:W-:Y:S02]  /*2f830*/  @P0 IMAD R7, R5, 0x2, R22 ;  /* 0x0000000205070824 */ /* 0x000fe400078e0216 */
[----:B------:R-:W-:Y:S02]  /*2f840*/  IMAD.MOV.U32 R13, RZ, RZ, R4 ;  /* 0x000000ffff0d7224 */ /* 0x000fe400078e0004 */
[----:B------:R-:W-:Y:S02]  /*2f850*/  IMAD.MOV.U32 R12, RZ, RZ, 0x3 ;  /* 0x00000003ff0c7424 */ /* 0x000fe400078e00ff */
[----:B------:R-:W-:-:S07]  /*2f860*/  IMAD.MOV.U32 R3, RZ, RZ, R14 ;  /* 0x000000ffff037224 */ /* 0x000fce00078e000e */
[----:B------:R-:W-:Y:S05]  /*2f870*/  WARPSYNC.COLLECTIVE R15, `(.L_x_12362) ;  /* 0x000000000f087348 */ /* 0x000fea0003c00000 */
[----:B------:R0:W1:Y:S02]  /*2f880*/  SHFL.IDX P6, R14, R13, R12, R11 ;  /* 0x0000000c0d0e7389 */ /* 0x00006400000c000b */
[----:B01----:R-:W-:Y:S01]  /*2f890*/  ENDCOLLECTIVE ;  /* 0x000000000000791b */ /* 0x003fe20003800000 */
.L_x_12362:
        /* <DEDUP_REMOVED lines=15> */
.L_x_12363:
[----:B------:R-:W-:Y:S02]  /*2f990*/  @P0 IMAD R7, R5, 0x2, R22 ;  /* 0x0000000205070824 */ /* 0x000fe400078e0216 */
[----:B------:R-:W-:Y:S02]  /*2f9a0*/  IMAD.MOV.U32 R13, RZ, RZ, R4 ;  /* 0x000000ffff0d7224 */ /* 0x000fe400078e0004 */
[----:B------:R-:W-:Y:S02]  /*2f9b0*/  IMAD.MOV.U32 R12, RZ, RZ, 0x4 ;  /* 0x00000004ff0c7424 */ /* 0x000fe400078e00ff */
[----:B------:R-:W-:-:S07]  /*2f9c0*/  IMAD.MOV.U32 R3, RZ, RZ, R14 ;  /* 0x000000ffff037224 */ /* 0x000fce00078e000e */
[----:B------:R-:W-:Y:S05]  /*2f9d0*/  WARPSYNC.COLLECTIVE R15, `(.L_x_12364) ;  /* 0x000000000f087348 */ /* 0x000fea0003c00000 */
[----:B------:R0:W1:Y:S02]  /*2f9e0*/  SHFL.IDX P6, R14, R13, R12, R11 ;  /* 0x0000000c0d0e7389 */ /* 0x00006400000c000b */
[----:B01----:R-:W-:Y:S01]  /*2f9f0*/  ENDCOLLECTIVE ;  /* 0x000000000000791b */ /* 0x003fe20003800000 */
.L_x_12364:
        /* <DEDUP_REMOVED lines=15> */
.L_x_12365:
[----:B------:R-:W-:Y:S02]  /*2faf0*/  @P0 IMAD R7, R5, 0x2, R22 ;  /* 0x0000000205070824 */ /* 0x000fe400078e0216 */
[----:B------:R-:W-:Y:S02]  /*2fb00*/  IMAD.MOV.U32 R13, RZ, RZ, R4 ;  /* 0x000000ffff0d7224 */ /* 0x000fe400078e0004 */
[----:B------:R-:W-:Y:S02]  /*2fb10*/  IMAD.MOV.U32 R12, RZ, RZ, 0x5 ;  /* 0x00000005ff0c7424 */ /* 0x000fe400078e00ff */
[----:B------:R-:W-:-:S07]  /*2fb20*/  IMAD.MOV.U32 R3, RZ, RZ, R14 ;  /* 0x000000ffff037224 */ /* 0x000fce00078e000e */
[----:B------:R-:W-:Y:S05]  /*2fb30*/  WARPSYNC.COLLECTIVE R15, `(.L_x_12366) ;  /* 0x000000000f087348 */ /* 0x000fea0003c00000 */
[----:B------:R0:W1:Y:S02]  /*2fb40*/  SHFL.IDX P6, R14, R13, R12, R11 ;  /* 0x0000000c0d0e7389 */ /* 0x00006400000c000b */
[----:B01----:R-:W-:Y:S01]  /*2fb50*/  ENDCOLLECTIVE ;  /* 0x000000000000791b */ /* 0x003fe20003800000 */
.L_x_12366:
        /* <DEDUP_REMOVED lines=10> */
.L_x_12367:
[----:B------:R-:W-:Y:S01]  /*2fc00*/  @!PT LDS RZ, [RZ] ;  /* 0x00000000fffff984 */ /* 0x000fe20000000800 */
[----:B------:R-:W-:Y:S01]  /*2fc10*/  @!PT LDS RZ, [RZ] ;  /* 0x00000000fffff984 */ /* 0x000fe20000000800 */
[----:B------:R-:W-:Y:S01]  /*2fc20*/  @!PT LDS RZ, [RZ] ;  /* 0x00000000fffff984 */ /* 0x000fe20000000800 */
[----:B------:R0:W-:Y:S01]  /*2fc30*/  @P0 LDGSTS.E.BYPASS.LTC128B.128 [R7+0x1e400], desc[UR42][R2.64], !P2 ;  /* 0x1e40000002070fae */ /* 0x0001e2000d101d6a */
[----:B------:R-:W-:Y:S01]  /*2fc40*/  IMAD.MOV.U32 R0, RZ, RZ, R14 ;  /* 0x000000ffff007224 */ /* 0x000fe200078e000e */
[----:B------:R-:W-:Y:S06]  /*2fc50*/  BRA `(.L_x_12368) ;  /* 0xffffff9800d87947 */ /* 0x000fec000383ffff */
.L_x_12197:
        /* <DEDUP_REMOVED lines=9> */
.L_x_12369:
[C---:B------:R-:W-:Y:S01]  /*2fcf0*/  VIADD R6, R35.reuse, 0x10 ;  /* 0x0000001023067836 */ /* 0x040fe20000000000 */
[----:B------:R-:W-:Y:S01]  /*2fd00*/  ISETP.GE.AND P0, PT, R35, R5, PT ;  /* 0x000000052300720c */ /* 0x000fe20003f06270 */
[----:B------:R-:W-:Y:S02]  /*2fd10*/  IMAD.MOV.U32 R13, RZ, RZ, R0 ;  /* 0x000000ffff0d7224 */ /* 0x000fe400078e0000 */
[----:B------:R-:W-:-:S10]  /*2fd20*/  IMAD.MOV.U32 R2, RZ, RZ, R14 ;  /* 0x000000ffff027224 */ /* 0x000fd400078e000e */
[----:B------:R-:W-:Y:S05]  /*2fd30*/  WARPSYNC.COLLECTIVE R15, `(.L_x_12370) ;  /* 0x000000000f087348 */ /* 0x000fea0003c00000 */
[----:B------:R0:W1:Y:S02]  /*2fd40*/  SHFL.IDX P6, R14, R13, R12, R11 ;  /* 0x0000000c0d0e7389 */ /* 0x00006400000c000b */
[----:B01----:R-:W-:Y:S01]  /*2fd50*/  ENDCOLLECTIVE ;  /* 0x000000000000791b */ /* 0x003fe20003800000 */
.L_x_12370:
[----:B------:R-:W-:Y:S02]  /*2fd60*/  IMAD.MOV.U32 R13, RZ, RZ, R4 ;  /* 0x000000ffff0d7224 */ /* 0x000fe400078e0004 */
[----:B------:R-:W-:Y:S02]  /*2fd70*/  IMAD.MOV.U32 R12, RZ, RZ, 0x1 ;  /* 0x00000001ff0c7424 */ /* 0x000fe400078e00ff */
[----:B------:R-:W-:-:S07]  /*2fd80*/  IMAD.MOV.U32 R3, RZ, RZ, R14 ;  /* 0x000000ffff037224 */ /* 0x000fce00078e000e */
[----:B------:R-:W-:Y:S05]  /*2fd90*/  WARPSYNC.COLLECTIVE R15, `(.L_x_12371) ;  /* 0x000000000f087348 */ /* 0x000fea0003c00000 */
[----:B------:R0:W1:Y:S02]  /*2fda0*/  SHFL.IDX P6, R14, R13, R12, R11 ;  /* 0x0000000c0d0e7389 */ /* 0x00006400000c000b */
[----:B01----:R-:W-:Y:S01]  /*2fdb0*/  ENDCOLLECTIVE ;  /* 0x000000000000791b */ /* 0x003fe20003800000 */
.L_x_12371:
        /* <DEDUP_REMOVED lines=15> */
.L_x_12372:
[----:B------:R-:W-:Y:S02]  /*2feb0*/  IMAD.MOV.U32 R13, RZ, RZ, R4 ;  /* 0x000000ffff0d7224 */ /* 0x000fe400078e0004 */
[----:B------:R-:W-:Y:S02]  /*2fec0*/  IMAD.MOV.U32 R12, RZ, RZ, 0x2 ;  /* 0x00000002ff0c7424 */ /* 0x000fe400078e00ff */
[----:B------:R-:W-:-:S07]  /*2fed0*/  IMAD.MOV.U32 R3, RZ, RZ, R14 ;  /* 0x000000ffff037224 */ /* 0x000fce00078e000e */
[----:B------:R-:W-:Y:S05]  /*2fee0*/  WARPSYNC.COLLECTIVE R15, `(.L_x_12373) ;  /* 0x000000000f087348 */ /* 0x000fea0003c00000 */
[----:B------:R0:W1:Y:S02]  /*2fef0*/  SHFL.IDX P6, R14, R13, R12, R11 ;  /* 0x0000000c0d0e7389 */ /* 0x00006400000c000b */
[----:B01----:R-:W-:Y:S01]  /*2ff00*/  ENDCOLLECTIVE ;  /* 0x000000000000791b */ /* 0x003fe20003800000 */
.L_x_12373:
        /* <DEDUP_REMOVED lines=16> */
.L_x_12374:
[----:B------:R-:W-:Y:S02]  /*30010*/  IMAD.MOV.U32 R13, RZ, RZ, R4 ;  /* 0x000000ffff0d7224 */ /* 0x000fe400078e0004 */
[----:B------:R-:W-:Y:S02]  /*30020*/  IMAD.MOV.U32 R12, RZ, RZ, 0x3 ;  /* 0x00000003ff0c7424 */ /* 0x000fe400078e00ff */
[----:B------:R-:W-:-:S07]  /*30030*/  IMAD.MOV.U32 R3, RZ, RZ, R14 ;  /* 0x000000ffff037224 */ /* 0x000fce00078e000e */
[----:B------:R-:W-:Y:S05]  /*30040*/  WARPSYNC.COLLECTIVE R15, `(.L_x_12375) ;  /* 0x000000000f087348 */ /* 0x000fea0003c00000 */
[----:B------:R0:W1:Y:S02]  /*30050*/  SHFL.IDX P6, R14, R13, R12, R11 ;  /* 0x0000000c0d0e7389 */ /* 0x00006400000c000b */
[----:B01----:R-:W-:Y:S01]  /*30060*/  ENDCOLLECTIVE ;  /* 0x000000000000791b */ /* 0x003fe20003800000 */
.L_x_12375:
        /* <DEDUP_REMOVED lines=16> */
.L_x_12376:
[----:B------:R-:W-:Y:S02]  /*30170*/  IMAD.MOV.U32 R13, RZ, RZ, R4 ;  /* 0x000000ffff0d7224 */ /* 0x000fe400078e0004 */
[----:B------:R-:W-:Y:S02]  /*30180*/  IMAD.MOV.U32 R12, RZ, RZ, 0x4 ;  /* 0x00000004ff0c7424 */ /* 0x000fe400078e00ff */
[----:B------:R-:W-:-:S07]  /*30190*/  IMAD.MOV.U32 R3, RZ, RZ, R14 ;  /* 0x000000ffff037224 */ /* 0x000fce00078e000e */
[----:B------:R-:W-:Y:S05]  /*301a0*/  WARPSYNC.COLLECTIVE R15, `(.L_x_12377) ;  /* 0x000000000f087348 */ /* 0x000fea0003c00000 */
[----:B------:R0:W1:Y:S02]  /*301b0*/  SHFL.IDX P6, R14, R13, R12, R11 ;  /* 0x0000000c0d0e7389 */ /* 0x00006400000c000b */
[----:B01----:R-:W-:Y:S01]  /*301c0*/  ENDCOLLECTIVE ;  /* 0x000000000000791b */ /* 0x003fe20003800000 */
.L_x_12377:
        /* <DEDUP_REMOVED lines=16> */
.L_x_12378:
[----:B------:R-:W-:Y:S02]  /*302d0*/  IMAD.MOV.U32 R13, RZ, RZ, R4 ;  /* 0x000000ffff0d7224 */ /* 0x000fe400078e0004 */
[----:B------:R-:W-:Y:S02]  /*302e0*/  IMAD.MOV.U32 R12, RZ, RZ, 0x5 ;  /* 0x00000005ff0c7424 */ /* 0x000fe400078e00ff */
[----:B------:R-:W-:-:S07]  /*302f0*/  IMAD.MOV.U32 R3, RZ, RZ, R14 ;  /* 0x000000ffff037224 */ /* 0x000fce00078e000e */
[----:B------:R-:W-:Y:S05]  /*30300*/  WARPSYNC.COLLECTIVE R15, `(.L_x_12379) ;  /* 0x000000000f087348 */ /* 0x000fea0003c00000 */
[----:B------:R0:W1:Y:S02]  /*30310*/  SHFL.IDX P6, R14, R13, R12, R11 ;  /* 0x0000000c0d0e7389 */ /* 0x00006400000c000b */
[----:B01----:R-:W-:Y:S01]  /*30320*/  ENDCOLLECTIVE ;  /* 0x000000000000791b */ /* 0x003fe20003800000 */
.L_x_12379:
        /* <DEDUP_REMOVED lines=16> */
.L_x_12380:
[----:B------:R-:W-:Y:S02]  /*30430*/  IMAD.MOV.U32 R13, RZ, RZ, R4 ;  /* 0x000000ffff0d7224 */ /* 0x000fe400078e0004 */
[----:B------:R-:W-:Y:S02]  /*30440*/  IMAD.MOV.U32 R12, RZ, RZ, 0x6 ;  /* 0x00000006ff0c7424 */ /* 0x000fe400078e00ff */
[----:B------:R-:W-:-:S07]  /*30450*/  IMAD.MOV.U32 R3, RZ, RZ, R14 ;  /* 0x000000ffff037224 */ /* 0x000fce00078e000e */
[----:B------:R-:W-:Y:S05]  /*30460*/  WARPSYNC.COLLECTIVE R15, `(.L_x_12381) ;  /* 0x000000000f087348 */ /* 0x000fea0003c00000 */
[----:B------:R0:W1:Y:S02]  /*30470*/  SHFL.IDX P6, R14, R13, R12, R11 ;  /* 0x0000000c0d0e7389 */ /* 0x00006400000c000b */
[----:B01----:R-:W-:Y:S01]  /*30480*/  ENDCOLLECTIVE ;  /* 0x000000000000791b */ /* 0x003fe20003800000 */
.L_x_12381:
        /* <DEDUP_REMOVED lines=16> */
.L_x_12382:
[----:B------:R-:W-:Y:S02]  /*30590*/  IMAD.MOV.U32 R13, RZ, RZ, R4 ;  /* 0x000000ffff0d7224 */ /* 0x000fe400078e0004 */
[----:B------:R-:W-:Y:S02]  /*305a0*/  IMAD.MOV.U32 R12, RZ, RZ, 0x7 ;  /* 0x00000007ff0c7424 */ /* 0x000fe400078e00ff */
[----:B------:R-:W-:-:S07]  /*305b0*/  IMAD.MOV.U32 R3, RZ, RZ, R14 ;  /* 0x000000ffff037224 */ /* 0x000fce00078e000e */
[----:B------:R-:W-:Y:S05]  /*305c0*/  WARPSYNC.COLLECTIVE R15, `(.L_x_12383) ;  /* 0x000000000f087348 */ /* 0x000fea0003c00000 */
[----:B------:R0:W1:Y:S02]  /*305d0*/  SHFL.IDX P6, R14, R13, R12, R11 ;  /* 0x0000000c0d0e7389 */ /* 0x00006400000c000b */
[----:B01----:R-:W-:Y:S01]  /*305e0*/  ENDCOLLECTIVE ;  /* 0x000000000000791b */ /* 0x003fe20003800000 */
.L_x_12383:
        /* <DEDUP_REMOVED lines=10> */
.L_x_12384:
[----:B------:R-:W-:Y:S01]  /*30690*/  @!PT LDS RZ, [RZ] ;  /* 0x00000000fffff984 */ /* 0x000fe20000000800 */
[----:B------:R-:W-:Y:S01]  /*306a0*/  @!PT LDS RZ, [RZ] ;  /* 0x00000000fffff984 */ /* 0x000fe20000000800 */
[----:B------:R-:W-:Y:S01]  /*306b0*/  @!PT LDS RZ, [RZ] ;  /* 0x00000000fffff984 */ /* 0x000fe20000000800 */
[----:B------:R1:W-:Y:S01]  /*306c0*/  @!P0 LDGSTS.E.BYPASS.LTC128B.128 [R8+0x1b400], desc[UR42][R2.64], !P1 ;  /* 0x1b40000002088fae */ /* 0x0003e2000c901d6a */
[----:B------:R-:W-:Y:S01]  /*306d0*/  IMAD.MOV.U32 R0, RZ, RZ, R14 ;  /* 0x000000ffff007224 */ /* 0x000fe200078e000e */
[----:B------:R-:W-:Y:S06]  /*306e0*/  BRA `(.L_x_12385) ;  /* 0xffffff9c00507947 */ /* 0x000fec000383ffff */
.L_x_12200:
[----:B0-----:R0:W1:Y:S02]  /*306f0*/  SYNCS.PHASECHK.TRANS64.TRYWAIT P0, [R22+URZ+0x22820], R3 ;  /* 0x02282003160075a7 */ /* 0x001064000800017f */
[----:B-1----:R-:W-:Y:S05]  /*30700*/  @!P0 NANOSLEEP.SYNCS 0x989680 ;  /* 0x009896800000895d */ /* 0x002fea0003900000 */
[----:B------:R-:W1:Y:S02]  /*30710*/  @!P0 SYNCS.PHASECHK.TRANS64 P0, [R22+URZ+0x22820], R3 ;  /* 0x02282003160085a7 */ /* 0x000e64000800007f */
[----:B-1----:R-:W-:Y:S05]  /*30720*/  @!P0 BRA `(.L_x_12200) ;  /* 0xfffffffc00f08947 */ /* 0x002fea000383ffff */
[----:B------:R-:W-:Y:S05]  /*30730*/  BRA `(.L_x_12386) ;  /* 0xffffff9c00ac7947 */ /* 0x000fea000383ffff */
.L_x_12203:
[----:B-1----:R1:W2:Y:S02]  /*30740*/  SYNCS.PHASECHK.TRANS64.TRYWAIT P0, [R33+URZ+0x22860], R0 ;  /* 0x02286000210075a7 */ /* 0x0022a4000800017f */
[----:B--2---:R-:W-:Y:S05]  /*30750*/  @!P0 NANOSLEEP.SYNCS 0x989680 ;  /* 0x009896800000895d */ /* 0x004fea0003900000 */
[----:B------:R-:W2:Y:S02]  /*30760*/  @!P0 SYNCS.PHASECHK.TRANS64 P0, [R33+URZ+0x22860], R0 ;  /* 0x02286000210085a7 */ /* 0x000ea4000800007f */
[----:B--2---:R-:W-:Y:S05]  /*30770*/  @!P0 BRA `(.L_x_12203) ;  /* 0xfffffffc00f08947 */ /* 0x004fea000383ffff */
[----:B------:R-:W-:Y:S05]  /*30780*/  BRA `(.L_x_12387) ;  /* 0xffffff9c00bc7947 */ /* 0x000fea000383ffff */
.L_x_12204:
        /* <DEDUP_REMOVED lines=8> */
.L_x_12389:
[----:B------:R-:W-:Y:S05]  /*30810*/  BSYNC B0 ;  /* 0x0000000000007941 */ /* 0x000fea0003800000 */
.L_x_12388:
        /* <DEDUP_REMOVED lines=13> */
.L_x_12390:
        /* <DEDUP_REMOVED lines=11> */
.L_x_12391:
        /* <DEDUP_REMOVED lines=17> */
.L_x_12392:
[----:B------:R-:W-:Y:S02]  /*30ab0*/  IMAD.MOV.U32 R13, RZ, RZ, R6 ;  /* 0x000000ffff0d7224 */ /* 0x000fe400078e0006 */
[----:B------:R-:W-:Y:S01]  /*30ac0*/  IMAD.MOV.U32 R12, RZ, RZ, 0x2 ;  /* 0x00000002ff0c7424 */ /* 0x000fe200078e00ff */
[----:B------:R-:W-:-:S13]  /*30ad0*/  IADD3 R2, P4, R14, R0, RZ ;  /* 0x000000000e027210 */ /* 0x000fda0007f9e0ff */
[----:B------:R-:W-:Y:S05]  /*30ae0*/  WARPSYNC.COLLECTIVE R15, `(.L_x_12393) ;  /* 0x000000000f087348 */ /* 0x000fea0003c00000 */
[----:B------:R0:W1:Y:S02]  /*30af0*/  SHFL.IDX P6, R14, R13, R12, R11 ;  /* 0x0000000c0d0e7389 */ /* 0x00006400000c000b */
[----:B01----:R-:W-:Y:S01]  /*30b00*/  ENDCOLLECTIVE ;  /* 0x000000000000791b */ /* 0x003fe20003800000 */
.L_x_12393:
        /* <DEDUP_REMOVED lines=17> */
.L_x_12394:
[----:B------:R-:W-:Y:S02]  /*30c20*/  IMAD.MOV.U32 R13, RZ, RZ, R6 ;  /* 0x000000ffff0d7224 */ /* 0x000fe400078e0006 */
[----:B------:R-:W-:Y:S01]  /*30c30*/  IMAD.MOV.U32 R12, RZ, RZ, 0x3 ;  /* 0x00000003ff0c7424 */ /* 0x000fe200078e00ff */
[----:B------:R-:W-:-:S13]  /*30c40*/  IADD3 R2, P4, R14, R0, RZ ;  /* 0x000000000e027210 */ /* 0x000fda0007f9e0ff */
[----:B------:R-:W-:Y:S05]  /*30c50*/  WARPSYNC.COLLECTIVE R15, `(.L_x_12395) ;  /* 0x000000000f087348 */ /* 0x000fea0003c00000 */
[----:B------:R0:W1:Y:S02]  /*30c60*/  SHFL.IDX P6, R14, R13, R12, R11 ;  /* 0x0000000c0d0e7389 */ /* 0x00006400000c000b */
[----:B01----:R-:W-:Y:S01]  /*30c70*/  ENDCOLLECTIVE ;  /* 0x000000000000791b */ /* 0x003fe20003800000 */
.L_x_12395:
        /* <DEDUP_REMOVED lines=17> */
.L_x_12396:
[----:B------:R-:W-:Y:S02]  /*30d90*/  IMAD.MOV.U32 R13, RZ, RZ, R6 ;  /* 0x000000ffff0d7224 */ /* 0x000fe400078e0006 */
[----:B------:R-:W-:Y:S01]  /*30da0*/  IMAD.MOV.U32 R12, RZ, RZ, 0x4 ;  /* 0x00000004ff0c7424 */ /* 0x000fe200078e00ff */
[----:B------:R-:W-:-:S13]  /*30db0*/  IADD3 R2, P4, R14, R0, RZ ;  /* 0x000000000e027210 */ /* 0x000fda0007f9e0ff */
[----:B------:R-:W-:Y:S05]  /*30dc0*/  WARPSYNC.COLLECTIVE R15, `(.L_x_12397) ;  /* 0x000000000f087348 */ /* 0x000fea0003c00000 */
[----:B------:R0:W1:Y:S02]  /*30dd0*/  SHFL.IDX P6, R14, R13, R12, R11 ;  /* 0x0000000c0d0e7389 */ /* 0x00006400000c000b */
[----:B01----:R-:W-:Y:S01]  /*30de0*/  ENDCOLLECTIVE ;  /* 0x000000000000791b */ /* 0x003fe20003800000 */
.L_x_12397:
        /* <DEDUP_REMOVED lines=17> */
.L_x_12398:
[----:B------:R-:W-:Y:S02]  /*30f00*/  IMAD.MOV.U32 R13, RZ, RZ, R6 ;  /* 0x000000ffff0d7224 */ /* 0x000fe400078e0006 */
[----:B------:R-:W-:Y:S01]  /*30f10*/  IMAD.MOV.U32 R12, RZ, RZ, 0x5 ;  /* 0x00000005ff0c7424 */ /* 0x000fe200078e00ff */
[----:B------:R-:W-:-:S13]  /*30f20*/  IADD3 R2, P4, R14, R0, RZ ;  /* 0x000000000e027210 */ /* 0x000fda0007f9e0ff */
[----:B------:R-:W-:Y:S05]  /*30f30*/  WARPSYNC.COLLECTIVE R15, `(.L_x_12399) ;  /* 0x000000000f087348 */ /* 0x000fea0003c00000 */
[----:B------:R0:W1:Y:S02]  /*30f40*/  SHFL.IDX P6, R14, R13, R12, R11 ;  /* 0x0000000c0d0e7389 */ /* 0x00006400000c000b */
[----:B01----:R-:W-:Y:S01]  /*30f50*/  ENDCOLLECTIVE ;  /* 0x000000000000791b */ /* 0x003fe20003800000 */
.L_x_12399:
        /* <DEDUP_REMOVED lines=12> */
.L_x_12400:
        /* <DEDUP_REMOVED lines=9> */
.L_x_12211:
[----:B0-----:R0:W1:Y:S02]  /*310b0*/  SYNCS.PHASECHK.TRANS64.TRYWAIT P0, [R6+URZ+0x22840], R21 ;  /* 0x02284015060075a7 */ /* 0x001064000800017f */
[----:B-1----:R-:W-:Y:S05]  /*310c0*/  @!P0 NANOSLEEP.SYNCS 0x989680 ;  /* 0x009896800000895d */ /* 0x002fea0003900000 */
[----:B------:R-:W1:Y:S02]  /*310d0*/  @!P0 SYNCS.PHASECHK.TRANS64 P0, [R6+URZ+0x22840], R21 ;  /* 0x02284015060085a7 */ /* 0x000e64000800007f */
[----:B-1----:R-:W-:Y:S05]  /*310e0*/  @!P0 BRA `(.L_x_12211) ;  /* 0xfffffffc00f08947 */ /* 0x002fea000383ffff */
[----:B------:R-:W-:Y:S05]  /*310f0*/  BRA `(.L_x_12402) ;  /* 0xffffffa0001c7947 */ /* 0x000fea000383ffff */
.L_x_12212:
        /* <DEDUP_REMOVED lines=8> */
.L_x_12404:
[----:B------:R-:W-:Y:S05]  /*31180*/  BSYNC B1 ;  /* 0x0000000000017941 */ /* 0x000fea0003800000 */
.L_x_12403:
        /* <DEDUP_REMOVED lines=9> */
.L_x_12405:
[----:B------:R-:W-:Y:S02]  /*31220*/  IMAD.MOV.U32 R13, RZ, RZ, R9 ;  /* 0x000000ffff0d7224 */ /* 0x000fe400078e0009 */
[----:B------:R-:W-:Y:S02]  /*31230*/  IMAD.MOV.U32 R12, RZ, RZ, 0x1 ;  /* 0x00000001ff0c7424 */ /* 0x000fe400078e00ff */
[----:B------:R-:W-:-:S07]  /*31240*/  IMAD.MOV.U32 R2, RZ, RZ, R14 ;  /* 0x000000ffff027224 */ /* 0x000fce00078e000e */
[----:B------:R-:W-:Y:S05]  /*31250*/  WARPSYNC.COLLECTIVE R15, `(.L_x_12406) ;  /* 0x000000000f087348 */ /* 0x000fea0003c00000 */
[----:B------:R0:W1:Y:S02]  /*31260*/  SHFL.IDX P6, R14, R13, R12, R11 ;  /* 0x0000000c0d0e7389 */ /* 0x00006400000c000b */
[----:B01----:R-:W-:Y:S01]  /*31270*/  ENDCOLLECTIVE ;  /* 0x000000000000791b */ /* 0x003fe20003800000 */
.L_x_12406:
        /* <DEDUP_REMOVED lines=11> */
.L_x_12407:
[----:B------:R-:W-:Y:S02]  /*31330*/  IMAD.MOV.U32 R13, RZ, RZ, R9 ;  /* 0x000000ffff0d7224 */ /* 0x000fe400078e0009 */
[----:B------:R-:W-:Y:S02]  /*31340*/  IMAD.MOV.U32 R12, RZ, RZ, 0x2 ;  /* 0x00000002ff0c7424 */ /* 0x000fe400078e00ff */
[----:B------:R-:W-:-:S07]  /*31350*/  IMAD.MOV.U32 R2, RZ, RZ, R14 ;  /* 0x000000ffff027224 */ /* 0x000fce00078e000e */
[----:B------:R-:W-:Y:S05]  /*31360*/  WARPSYNC.COLLECTIVE R15, `(.L_x_12408) ;  /* 0x000000000f087348 */ /* 0x000fea0003c00000 */
[----:B------:R0:W1:Y:S02]  /*31370*/  SHFL.IDX P6, R14, R13, R12, R11 ;  /* 0x0000000c0d0e7389 */ /* 0x00006400000c000b */
[----:B01----:R-:W-:Y:S01]  /*31380*/  ENDCOLLECTIVE ;  /* 0x000000000000791b */ /* 0x003fe20003800000 */
.L_x_12408:
        /* <DEDUP_REMOVED lines=11> */
.L_x_12409:
[----:B------:R-:W-:Y:S02]  /*31440*/  IMAD.MOV.U32 R13, RZ, RZ, R9 ;  /* 0x000000ffff0d7224 */ /* 0x000fe400078e0009 */
[----:B------:R-:W-:Y:S02]  /*31450*/  IMAD.MOV.U32 R12, RZ, RZ, 0x3 ;  /* 0x00000003ff0c7424 */ /* 0x000fe400078e00ff */
[----:B------:R-:W-:-:S07]  /*31460*/  IMAD.MOV.U32 R2, RZ, RZ, R14 ;  /* 0x000000ffff027224 */ /* 0x000fce00078e000e */
[----:B------:R-:W-:Y:S05]  /*31470*/  WARPSYNC.COLLECTIVE R15, `(.L_x_12410) ;  /* 0x000000000f087348 */ /* 0x000fea0003c00000 */
[----:B------:R0:W1:Y:S02]  /*31480*/  SHFL.IDX P6, R14, R13, R12, R11 ;  /* 0x0000000c0d0e7389 */ /* 0x00006400000c000b */
[----:B01----:R-:W-:Y:S01]  /*31490*/  ENDCOLLECTIVE ;  /* 0x000000000000791b */ /* 0x003fe20003800000 */
.L_x_12410:
        /* <DEDUP_REMOVED lines=11> */
.L_x_12411:
[----:B------:R-:W-:Y:S02]  /*31550*/  IMAD.MOV.U32 R13, RZ, RZ, R9 ;  /* 0x000000ffff0d7224 */ /* 0x000fe400078e0009 */
[----:B------:R-:W-:Y:S02]  /*31560*/  IMAD.MOV.U32 R12, RZ, RZ, 0x4 ;  /* 0x00000004ff0c7424 */ /* 0x000fe400078e00ff */
[----:B------:R-:W-:-:S07]  /*31570*/  IMAD.MOV.U32 R2, RZ, RZ, R14 ;  /* 0x000000ffff027224 */ /* 0x000fce00078e000e */
[----:B------:R-:W-:Y:S05]  /*31580*/  WARPSYNC.COLLECTIVE R15, `(.L_x_12412) ;  /* 0x000000000f087348 */ /* 0x000fea0003c00000 */
[----:B------:R0:W1:Y:S02]  /*31590*/  SHFL.IDX P6, R14, R13, R12, R11 ;  /* 0x0000000c0d0e7389 */ /* 0x00006400000c000b */
[----:B01----:R-:W-:Y:S01]  /*315a0*/  ENDCOLLECTIVE ;  /* 0x000000000000791b */ /* 0x003fe20003800000 */
.L_x_12412:
        /* <DEDUP_REMOVED lines=11> */
.L_x_12413:
[----:B------:R-:W-:Y:S02]  /*31660*/  IMAD.MOV.U32 R13, RZ, RZ, R9 ;  /* 0x000000ffff0d7224 */ /* 0x000fe400078e0009 */
[----:B------:R-:W-:Y:S02]  /*31670*/  IMAD.MOV.U32 R12, RZ, RZ, 0x5 ;  /* 0x00000005ff0c7424 */ /* 0x000fe400078e00ff */
[----:B------:R-:W-:-:S07]  /*31680*/  IMAD.MOV.U32 R2, RZ, RZ, R14 ;  /* 0x000000ffff027224 */ /* 0x000fce00078e000e */
[----:B------:R-:W-:Y:S05]  /*31690*/  WARPSYNC.COLLECTIVE R15, `(.L_x_12414) ;  /* 0x000000000f087348 */ /* 0x000fea0003c00000 */
[----:B------:R0:W1:Y:S02]  /*316a0*/  SHFL.IDX P6, R14, R13, R12, R11 ;  /* 0x0000000c0d0e7389 */ /* 0x00006400000c000b */
[----:B01----:R-:W-:Y:S01]  /*316b0*/  ENDCOLLECTIVE ;  /* 0x000000000000791b */ /* 0x003fe20003800000 */
.L_x_12414:
        /* <DEDUP_REMOVED lines=11> */
.L_x_12415:
[----:B------:R-:W-:Y:S01]  /*31770*/  IMAD.MOV.U32 R2, RZ, RZ, R14 ;  /* 0x000000ffff027224 */ /* 0x000fe200078e000e */
[----:B------:R-:W-:Y:S06]  /*31780*/  BRA `(.L_x_12416) ;  /* 0xffffff9c00447947 */ /* 0x000fec000383ffff */
.L_x_12217:
[----:B---3--:R3:W4:Y:S02]  /*31790*/  SYNCS.PHASECHK.TRANS64.TRYWAIT P0, [R6+URZ+0x22860], R21 ;  /* 0x02286015060075a7 */ /* 0x008724000800017f */
[----:B----4-:R-:W-:Y:S05]  /*317a0*/  @!P0 NANOSLEEP.SYNCS 0x989680 ;  /* 0x009896800000895d */ /* 0x010fea0003900000 */
[----:B------:R-:W4:Y:S02]  /*317b0*/  @!P0 SYNCS.PHASECHK.TRANS64 P0, [R6+URZ+0x22860], R21 ;  /* 0x02286015060085a7 */ /* 0x000f24000800007f */
[----:B----4-:R-:W-:Y:S05]  /*317c0*/  @!P0 BRA `(.L_x_12217) ;  /* 0xfffffffc00f08947 */ /* 0x010fea000383ffff */
[----:B------:R-:W-:Y:S05]  /*317d0*/  BRA `(.L_x_12417) ;  /* 0xffffff9c00947947 */ /* 0x000fea000383ffff */
.L_x_12218:
        /* <DEDUP_REMOVED lines=8> */
.L_x_12419:
[----:B------:R-:W-:Y:S05]  /*31860*/  BSYNC B1 ;  /* 0x0000000000017941 */ /* 0x000fea0003800000 */
.L_x_12418:
        /* <DEDUP_REMOVED lines=9> */
.L_x_12420:
[----:B------:R-:W-:Y:S02]  /*31900*/  IMAD.MOV.U32 R13, RZ, RZ, R9 ;  /* 0x000000ffff0d7224 */ /* 0x000fe400078e0009 */
[----:B------:R-:W-:Y:S01]  /*31910*/  IMAD.MOV.U32 R12, RZ, RZ, 0x1 ;  /* 0x00000001ff0c7424 */ /* 0x000fe200078e00ff */
[----:B------:R-:W-:-:S13]  /*31920*/  IADD3 R2, P0, R14, R0, RZ ;  /* 0x000000000e027210 */ /* 0x000fda0007f1e0ff */
[----:B------:R-:W-:Y:S05]  /*31930*/  WARPSYNC.COLLECTIVE R15, `(.L_x_12421) ;  /* 0x000000000f087348 */ /* 0x000fea0003c00000 */
[----:B------:R0:W1:Y:S02]  /*31940*/  SHFL.IDX P6, R14, R13, R12, R11 ;  /* 0x0000000c0d0e7389 */ /* 0x00006400000c000b */
[----:B01----:R-:W-:Y:S01]  /*31950*/  ENDCOLLECTIVE ;  /* 0x000000000000791b */ /* 0x003fe20003800000 */
.L_x_12421:
        /* <DEDUP_REMOVED lines=13> */
.L_x_12422:
[----:B------:R-:W-:Y:S02]  /*31a30*/  IMAD.MOV.U32 R13, RZ, RZ, R9 ;  /* 0x000000ffff0d7224 */ /* 0x000fe400078e0009 */
[----:B------:R-:W-:Y:S01]  /*31a40*/  IMAD.MOV.U32 R12, RZ, RZ, 0x2 ;  /* 0x00000002ff0c7424 */ /* 0x000fe200078e00ff */
[----:B------:R-:W-:-:S13]  /*31a50*/  IADD3 R2, P0, R14, R0, RZ ;  /* 0x000000000e027210 */ /* 0x000fda0007f1e0ff */
[----:B------:R-:W-:Y:S05]  /*31a60*/  WARPSYNC.COLLECTIVE R15, `(.L_x_12423) ;  /* 0x000000000f087348 */ /* 0x000fea0003c00000 */
[----:B------:R0:W1:Y:S02]  /*31a70*/  SHFL.IDX P6, R14, R13, R12, R11 ;  /* 0x0000000c0d0e7389 */ /* 0x00006400000c000b */
[----:B01----:R-:W-:Y:S01]  /*31a80*/  ENDCOLLECTIVE ;  /* 0x000000000000791b */ /* 0x003fe20003800000 */
.L_x_12423:
        /* <DEDUP_REMOVED lines=13> */
.L_x_12424:
[----:B------:R-:W-:Y:S02]  /*31b60*/  IMAD.MOV.U32 R13, RZ, RZ, R9 ;  /* 0x000000ffff0d7224 */ /* 0x000fe400078e0009 */
[----:B------:R-:W-:Y:S01]  /*31b70*/  IMAD.MOV.U32 R12, RZ, RZ, 0x3 ;  /* 0x00000003ff0c7424 */ /* 0x000fe200078e00ff */
[----:B------:R-:W-:-:S13]  /*31b80*/  IADD3 R2, P0, R14, R0, RZ ;  /* 0x000000000e027210 */ /* 0x000fda0007f1e0ff */
[----:B------:R-:W-:Y:S05]  /*31b90*/  WARPSYNC.COLLECTIVE R15, `(.L_x_12425) ;  /* 0x000000000f087348 */ /* 0x000fea0003c00000 */
[----:B------:R0:W1:Y:S02]  /*31ba0*/  SHFL.IDX P6, R14, R13, R12, R11 ;  /* 0x0000000c0d0e7389 */ /* 0x00006400000c000b */
[----:B01----:R-:W-:Y:S01]  /*31bb0*/  ENDCOLLECTIVE ;  /* 0x000000000000791b */ /* 0x003fe20003800000 */
.L_x_12425:
        /* <DEDUP_REMOVED lines=13> */
.L_x_12426:
[----:B------:R-:W-:Y:S02]  /*31c90*/  IMAD.MOV.U32 R13, RZ, RZ, R9 ;  /* 0x000000ffff0d7224 */ /* 0x000fe400078e0009 */
[----:B------:R-:W-:Y:S01]  /*31ca0*/  IMAD.MOV.U32 R12, RZ, RZ, 0x4 ;  /* 0x00000004ff0c7424 */ /* 0x000fe200078e00ff */
[----:B------:R-:W-:-:S13]  /*31cb0*/  IADD3 R2, P0, R14, R0, RZ ;  /* 0x000000000e027210 */ /* 0x000fda0007f1e0ff */
[----:B------:R-:W-:Y:S05]  /*31cc0*/  WARPSYNC.COLLECTIVE R15, `(.L_x_12427) ;  /* 0x000000000f087348 */ /* 0x000fea0003c00000 */
[----:B------:R0:W1:Y:S02]  /*31cd0*/  SHFL.IDX P6, R14, R13, R12, R11 ;  /* 0x0000000c0d0e7389 */ /* 0x00006400000c000b */
[----:B01----:R-:W-:Y:S01]  /*31ce0*/  ENDCOLLECTIVE ;  /* 0x000000000000791b */ /* 0x003fe20003800000 */
.L_x_12427:
        /* <DEDUP_REMOVED lines=13> */
.L_x_12428:
[----:B------:R-:W-:Y:S02]  /*31dc0*/  IMAD.MOV.U32 R13, RZ, RZ, R9 ;  /* 0x000000ffff0d7224 */ /* 0x000fe400078e0009 */
[----:B------:R-:W-:Y:S01]  /*31dd0*/  IMAD.MOV.U32 R12, RZ, RZ, 0x5 ;  /* 0x00000005ff0c7424 */ /* 0x000fe200078e00ff */
[----:B------:R-:W-:-:S13]  /*31de0*/  IADD3 R2, P0, R14, R0, RZ ;  /* 0x000000000e027210 */ /* 0x000fda0007f1e0ff */
[----:B------:R-:W-:Y:S05]  /*31df0*/  WARPSYNC.COLLECTIVE R15, `(.L_x_12429) ;  /* 0x000000000f087348 */ /* 0x000fea0003c00000 */
[----:B------:R0:W1:Y:S02]  /*31e00*/  SHFL.IDX P6, R14, R13, R12, R11 ;  /* 0x0000000c0d0e7389 */ /* 0x00006400000c000b */
[----:B01----:R-:W-:Y:S01]  /*31e10*/  ENDCOLLECTIVE ;  /* 0x000000000000791b */ /* 0x003fe20003800000 */
.L_x_12429:
        /* <DEDUP_REMOVED lines=13> */
.L_x_12430:
[----:B------:R-:W-:Y:S05]  /*31ef0*/  BRA `(.L_x_12431) ;  /* 0xffffff9800d87947 */ /* 0x000fea000383ffff */
.L_x_12226:
        /* <DEDUP_REMOVED lines=8> */
.L_x_12433:
[----:B------:R-:W-:Y:S05]  /*31f80*/  BSYNC B0 ;  /* 0x0000000000007941 */ /* 0x000fea0003800000 */
.L_x_12432:
        /* <DEDUP_REMOVED lines=9> */
.L_x_12434:
        /* <DEDUP_REMOVED lines=24> */
.L_x_12435:
[----:B------:R-:W-:Y:S01]  /*321a0*/  IMAD.MOV.U32 R12, RZ, RZ, 0x2 ;  /* 0x00000002ff0c7424 */ /* 0x000fe200078e00ff */
[----:B------:R-:W-:-:S05]  /*321b0*/  SEL R14, R14, RZ, P1 ;  /* 0x000000ff0e0e7207 */ /* 0x000fca0000800000 */
[----:B------:R-:W-:-:S04]  /*321c0*/  IMAD.IADD R5, R13, 0x1, R14 ;  /* 0x000000010d057824 */ /* 0x000fc800078e020e */
[----:B------:R-:W-:-:S07]  /*321d0*/  IMAD.MOV.U32 R13, RZ, RZ, R5 ;  /* 0x000000ffff0d7224 */ /* 0x000fce00078e0005 */
[----:B------:R-:W-:Y:S05]  /*321e0*/  WARPSYNC.COLLECTIVE R15, `(.L_x_12436) ;  /* 0x000000000f087348 */ /* 0x000fea0003c00000 */
[----:B------:R0:W1:Y:S02]  /*321f0*/  SHFL.UP P6, R14, R13, R12, R11 ;  /* 0x0400000c0d0e7389 */ /* 0x00006400000c000b */
[----:B01----:R-:W-:Y:S01]  /*32200*/  ENDCOLLECTIVE ;  /* 0x000000000000791b */ /* 0x003fe20003800000 */
.L_x_12436:
[----:B------:R-:W-:Y:S01]  /*32210*/  IMAD.MOV.U32 R12, RZ, RZ, 0x4 ;  /* 0x00000004ff0c7424 */ /* 0x000fe200078e00ff */
[----:B------:R-:W-:-:S05]  /*32220*/  SEL R2, R14, RZ, P2 ;  /* 0x000000ff0e027207 */ /* 0x000fca0001000000 */
[----:B------:R-:W-:-:S04]  /*32230*/  IMAD.IADD R2, R5, 0x1, R2 ;  /* 0x0000000105027824 */ /* 0x000fc800078e0202 */
[----:B------:R-:W-:-:S07]  /*32240*/  IMAD.MOV.U32 R13, RZ, RZ, R2 ;  /* 0x000000ffff0d7224 */ /* 0x000fce00078e0002 */
[----:B------:R-:W-:Y:S05]  /*32250*/  WARPSYNC.COLLECTIVE R15, `(.L_x_12437) ;  /* 0x000000000f087348 */ /* 0x000fea0003c00000 */
[----:B------:R0:W1:Y:S02]  /*32260*/  SHFL.UP P6, R14, R13, R12, R11 ;  /* 0x0400000c0d0e7389 */ /* 0x00006400000c000b */
[----:B01----:R-:W-:Y:S01]  /*32270*/  ENDCOLLECTIVE ;  /* 0x000000000000791b */ /* 0x003fe20003800000 */
.L_x_12437:
[----:B------:R-:W-:Y:S01]  /*32280*/  IMAD.MOV.U32 R12, RZ, RZ, 0x8 ;  /* 0x00000008ff0c7424 */ /* 0x000fe200078e00ff */
[----:B------:R-:W-:-:S05]  /*32290*/  SEL R3, R14, RZ, P3 ;  /* 0x000000ff0e037207 */ /* 0x000fca0001800000 */
[----:B------:R-:W-:-:S04]  /*322a0*/  IMAD.IADD R3, R2, 0x1, R3 ;  /* 0x0000000102037824 */ /* 0x000fc800078e0203 */
[----:B------:R-:W-:-:S07]  /*322b0*/  IMAD.MOV.U32 R13, RZ, RZ, R3 ;  /* 0x000000ffff0d7224 */ /* 0x000fce00078e0003 */
[----:B------:R-:W-:Y:S05]  /*322c0*/  WARPSYNC.COLLECTIVE R15, `(.L_x_12438) ;  /* 0x000000000f087348 */ /* 0x000fea0003c00000 */
[----:B------:R0:W1:Y:S02]  /*322d0*/  SHFL.UP P6, R14, R13, R12, R11 ;  /* 0x0400000c0d0e7389 */ /* 0x00006400000c000b */
[----:B01----:R-:W-:Y:S01]  /*322e0*/  ENDCOLLECTIVE ;  /* 0x000000000000791b */ /* 0x003fe20003800000 */
.L_x_12438:
[----:B------:R-:W-:Y:S01]  /*322f0*/  IMAD.MOV.U32 R12, RZ, RZ, 0x10 ;  /* 0x00000010ff0c7424 */ /* 0x000fe200078e00ff */
[----:B------:R-:W-:-:S05]  /*32300*/  SEL R14, R14, RZ, P4 ;  /* 0x000000ff0e0e7207 */ /* 0x000fca0002000000 */
[----:B------:R-:W-:-:S04]  /*32310*/  IMAD.IADD R5, R3, 0x1, R14 ;  /* 0x0000000103057824 */ /* 0x000fc800078e020e */
[----:B------:R-:W-:-:S07]  /*32320*/  IMAD.MOV.U32 R13, RZ, RZ, R5 ;  /* 0x000000ffff0d7224 */ /* 0x000fce00078e0005 */
[----:B------:R-:W-:Y:S05]  /*32330*/  WARPSYNC.COLLECTIVE R15, `(.L_x_12439) ;  /* 0x000000000f087348 */ /* 0x000fea0003c00000 */
[----:B------:R0:W1:Y:S02]  /*32340*/  SHFL.UP P6, R14, R13, R12, R11 ;  /* 0x0400000c0d0e7389 */ /* 0x00006400000c000b */
[----:B01----:R-:W-:Y:S01]  /*32350*/  ENDCOLLECTIVE ;  /* 0x000000000000791b */ /* 0x003fe20003800000 */
.L_x_12439:
        /* <DEDUP_REMOVED lines=8> */
.L_x_12440:
[----:B------:R-:W-:Y:S05]  /*323e0*/  BRA `(.L_x_12441) ;  /* 0xffffff9c00387947 */ /* 0x000fea000383ffff */
.L_x_12229:
[----:B------:R-:W-:Y:S01]  /*323f0*/  BSSY B0, `(.L_x_12442) ;  /* 0x0000007000007945 */ /* 0x000fe20003800000 */
[----:B------:R-:W-:Y:S02]  /*32400*/  IMAD.MOV.U32 R12, RZ, RZ, 0x1 ;  /* 0x00000001ff0c7424 */ /* 0x000fe400078e00ff */
[----:B------:R-:W-:Y:S02]  /*32410*/  IMAD.MOV.U32 R11, RZ, RZ, RZ ;  /* 0x000000ffff0b7224 */ /* 0x000fe400078e00ff */
[----:B------:R-:W-:-:S07]  /*32420*/  IMAD.MOV.U32 R15, RZ, RZ, -0x1 ;  /* 0xffffffffff0f7424 */ /* 0x000fce00078e00ff */
[----:B------:R-:W-:Y:S05]  /*32430*/  WARPSYNC.COLLECTIVE R15, `(.L_x_12443) ;  /* 0x000000000f087348 */ /* 0x000fea0003c00000 */
[----:B------:R0:W1:Y:S02]  /*32440*/  SHFL.UP P6, R14, R13, R12, R11 ;  /* 0x0400000c0d0e7389 */ /* 0x00006400000c000b */
[----:B01----:R-:W-:Y:S01]  /*32450*/  ENDCOLLECTIVE ;  /* 0x000000000000791b */ /* 0x003fe20003800000 */
.L_x_12443:
[----:B------:R-:W-:Y:S05]  /*32460*/  BSYNC B0 ;  /* 0x0000000000007941 */ /* 0x000fea0003800000 */
.L_x_12442:
        /* <DEDUP_REMOVED lines=8> */
.L_x_12444:
[----:B------:R-:W-:Y:S01]  /*324f0*/  IMAD.MOV.U32 R12, RZ, RZ, 0x4 ;  /* 0x00000004ff0c7424 */ /* 0x000fe200078e00ff */
[----:B------:R-:W-:-:S05]  /*32500*/  SEL R2, R14, RZ, P2 ;  /* 0x000000ff0e027207 */ /* 0x000fca0001000000 */
[----:B------:R-:W-:-:S04]  /*32510*/  IMAD.IADD R2, R13, 0x1, R2 ;  /* 0x000000010d027824 */ /* 0x000fc800078e0202 */
[----:B------:R-:W-:-:S07]  /*32520*/  IMAD.MOV.U32 R13, RZ, RZ, R2 ;  /* 0x000000ffff0d7224 */ /* 0x000fce00078e0002 */
[----:B------:R-:W-:Y:S05]  /*32530*/  WARPSYNC.COLLECTIVE R15, `(.L_x_12445) ;  /* 0x000000000f087348 */ /* 0x000fea0003c00000 */
[----:B------:R0:W1:Y:S02]  /*32540*/  SHFL.UP P6, R14, R13, R12, R11 ;  /* 0x0400000c0d0e7389 */ /* 0x00006400000c000b */
[----:B01----:R-:W-:Y:S01]  /*32550*/  ENDCOLLECTIVE ;  /* 0x000000000000791b */ /* 0x003fe20003800000 */
.L_x_12445:
[----:B------:R-:W-:Y:S01]  /*32560*/  IMAD.MOV.U32 R12, RZ, RZ, 0x8 ;  /* 0x00000008ff0c7424 */ /* 0x000fe200078e00ff */
[----:B------:R-:W-:-:S05]  /*32570*/  SEL R3, R14, RZ, P3 ;  /* 0x000000ff0e037207 */ /* 0x000fca0001800000 */
[----:B------:R-:W-:-:S04]  /*32580*/  IMAD.IADD R3, R2, 0x1, R3 ;  /* 0x0000000102037824 */ /* 0x000fc800078e0203 */
[----:B------:R-:W-:-:S07]  /*32590*/  IMAD.MOV.U32 R13, RZ, RZ, R3 ;  /* 0x000000ffff0d7224 */ /* 0x000fce00078e0003 */
[----:B------:R-:W-:Y:S05]  /*325a0*/  WARPSYNC.COLLECTIVE R15, `(.L_x_12446) ;  /* 0x000000000f087348 */ /* 0x000fea0003c00000 */
[----:B------:R0:W1:Y:S02]  /*325b0*/  SHFL.UP P6, R14, R13, R12, R11 ;  /* 0x0400000c0d0e7389 */ /* 0x00006400000c000b */
[----:B01----:R-:W-:Y:S01]  /*325c0*/  ENDCOLLECTIVE ;  /* 0x000000000000791b */ /* 0x003fe20003800000 */
.L_x_12446:
[----:B------:R-:W-:Y:S01]  /*325d0*/  IMAD.MOV.U32 R12, RZ, RZ, 0x10 ;  /* 0x00000010ff0c7424 */ /* 0x000fe200078e00ff */
[----:B------:R-:W-:-:S05]  /*325e0*/  SEL R14, R14, RZ, P4 ;  /* 0x000000ff0e0e7207 */ /* 0x000fca0002000000 */
[----:B------:R-:W-:-:S04]  /*325f0*/  IMAD.IADD R5, R3, 0x1, R14 ;  /* 0x0000000103057824 */ /* 0x000fc800078e020e */
[----:B------:R-:W-:-:S07]  /*32600*/  IMAD.MOV.U32 R13, RZ, RZ, R5 ;  /* 0x000000ffff0d7224 */ /* 0x000fce00078e0005 */
[----:B------:R-:W-:Y:S05]  /*32610*/  WARPSYNC.COLLECTIVE R15, `(.L_x_12447) ;  /* 0x000000000f087348 */ /* 0x000fea0003c00000 */
[----:B------:R0:W1:Y:S02]  /*32620*/  SHFL.UP P6, R14, R13, R12, R11 ;  /* 0x0400000c0d0e7389 */ /* 0x00006400000c000b */
[----:B01----:R-:W-:Y:S01]  /*32630*/  ENDCOLLECTIVE ;  /* 0x000000000000791b */ /* 0x003fe20003800000 */
.L_x_12447:
        /* <DEDUP_REMOVED lines=8> */
.L_x_12448:
[----:B------:R-:W-:Y:S05]  /*326c0*/  BRA `(.L_x_12449) ;  /* 0xffffff9c00247947 */ /* 0x000fea000383ffff */
.L_x_12231:
[----:B------:R-:W-:Y:S01]  /*326d0*/  BSSY B0, `(.L_x_12450) ;  /* 0x0000006000007945 */ /* 0x000fe20003800000 */
[----:B------:R-:W-:Y:S01]  /*326e0*/  PLOP3.LUT P6, PT, P6, PT, PT, 0x8, 0x0 ;  /* 0x000000000000781c */ /* 0x000fe200037ce170 */
[----:B------:R-:W-:-:S12]  /*326f0*/  IMAD.MOV.U32 R15, RZ, RZ, -0x1 ;  /* 0xffffffffff0f7424 */ /* 0x000fd800078e00ff */
[----:B0-----:R-:W-:Y:S05]  /*32700*/  WARPSYNC.COLLECTIVE R15, `(.L_x_12451) ;  /* 0x000000000f087348 */ /* 0x001fea0003c00000 */
[----:B------:R-:W-:Y:S01]  /*32710*/  VOTE.ANY R14, PT, P6 ;  /* 0x00000000000e7806 */ /* 0x000fe200030e0100 */
[----:B0-----:R-:W-:Y:S06]  /*32720*/  ENDCOLLECTIVE ;  /* 0x000000000000791b */ /* 0x001fec0003800000 */
.L_x_12451:
[----:B------:R-:W-:Y:S05]  /*32730*/  BSYNC B0 ;  /* 0x0000000000007941 */ /* 0x000fea0003800000 */
.L_x_12450:
        /* <DEDUP_REMOVED lines=8> */
.L_x_12452:
[----:B------:R-:W-:Y:S02]  /*327c0*/  IMAD.IADD R19, R12, 0x1, R19 ;  /* 0x000000010c137824 */ /* 0x000fe400078e0213 */
[----:B------:R-:W-:Y:S02]  /*327d0*/  IMAD.MOV.U32 R13, RZ, RZ, R4 ;  /* 0x000000ffff0d7224 */ /* 0x000fe400078e0004 */
[----:B------:R-:W-:-:S07]  /*327e0*/  IMAD.MOV.U32 R17, RZ, RZ, R14 ;  /* 0x000000ffff117224 */ /* 0x000fce00078e000e */
[----:B------:R-:W-:Y:S05]  /*327f0*/  WARPSYNC.COLLECTIVE R15, `(.L_x_12453) ;  /* 0x000000000f087348 */ /* 0x000fea0003c00000 */
[----:B------:R0:W1:Y:S02]  /*32800*/  SHFL.IDX P6, R14, R13, R12, R11 ;  /* 0x0000000c0d0e7389 */ /* 0x00006400000c000b */
[----:B01----:R-:W-:Y:S01]  /*32810*/  ENDCOLLECTIVE ;  /* 0x000000000000791b */ /* 0x003fe20003800000 */
.L_x_12453:
[----:B------:R-:W-:Y:S01]  /*32820*/  IMAD.MOV.U32 R4, RZ, RZ, R14 ;  /* 0x000000ffff047224 */ /* 0x000fe200078e000e */
[----:B------:R-:W-:Y:S06]  /*32830*/  BRA `(.L_x_12454) ;  /* 0xffffff9c00087947 */ /* 0x000fec000383ffff */
.L_x_12233:
[----:B------:R-:W-:Y:S01]  /*32840*/  BSSY B0, `(.L_x_12455) ;  /* 0x0000007000007945 */ /* 0x000fe20003800000 */
[----:B------:R-:W-:Y:S02]  /*32850*/  IMAD.MOV.U32 R13, RZ, RZ, R2 ;  /* 0x000000ffff0d7224 */ /* 0x000fe400078e0002 */
[----:B------:R-:W-:Y:S02]  /*32860*/  IMAD.MOV.U32 R11, RZ, RZ, 0x1f ;  /* 0x0000001fff0b7424 */ /* 0x000fe400078e00ff */
[----:B------:R-:W-:-:S07]  /*32870*/  IMAD.MOV.U32 R15, RZ, RZ, -0x1 ;  /* 0xffffffffff0f7424 */ /* 0x000fce00078e00ff */
[----:B0-23--:R-:W-:Y:S05]  /*32880*/  WARPSYNC.COLLECTIVE R15, `(.L_x_12456) ;  /* 0x000000000f087348 */ /* 0x00dfea0003c00000 */
[----:B------:R1:W4:Y:S02]  /*32890*/  SHFL.IDX P6, R14, R13, R12, R11 ;  /* 0x0000000c0d0e7389 */ /* 0x00032400000c000b */
[----:B01234-:R-:W-:Y:S01]  /*328a0*/  ENDCOLLECTIVE ;  /* 0x000000000000791b */ /* 0x01ffe20003800000 */
.L_x_12456:
[----:B------:R-:W-:Y:S05]  /*328b0*/  BSYNC B0 ;  /* 0x0000000000007941 */ /* 0x000fea0003800000 */
.L_x_12455:
[----:B------:R-:W-:Y:S01]  /*328c0*/  IMAD.MOV.U32 R6, RZ, RZ, R14 ;  /* 0x000000ffff067224 */ /* 0x000fe200078e000e */
[----:B------:R-:W-:Y:S06]  /*328d0*/  BRA `(.L_x_12232) ;  /* 0xffffff9800f87947 */ /* 0x000fec000383ffff */
.L_x_12239:
[----:B0-----:R0:W4:Y:S02]  /*328e0*/  SYNCS.PHASECHK.TRANS64.TRYWAIT P0, [R4+URZ+0x22820], R0 ;  /* 0x02282000040075a7 */ /* 0x001124000800017f */
[----:B----4-:R-:W-:Y:S05]  /*328f0*/  @!P0 NANOSLEEP.SYNCS 0x989680 ;  /* 0x009896800000895d */ /* 0x010fea0003900000 */
[----:B------:R-:W4:Y:S02]  /*32900*/  @!P0 SYNCS.PHASECHK.TRANS64 P0, [R4+URZ+0x22820], R0 ;  /* 0x02282000040085a7 */ /* 0x000f24000800007f */
[----:B----4-:R-:W-:Y:S05]  /*32910*/  @!P0 BRA `(.L_x_12239) ;  /* 0xfffffffc00f08947 */ /* 0x010fea000383ffff */
[----:B------:R-:W-:Y:S05]  /*32920*/  BRA `(.L_x_12457) ;  /* 0xffffffa400507947 */ /* 0x000fea000383ffff */
.L_x_12240:
        /* <DEDUP_REMOVED lines=11> */
.L_x_12459:
[----:B------:R-:W-:Y:S05]  /*329e0*/  BSYNC B0 ;  /* 0x0000000000007941 */ /* 0x000fea0003800000 */
.L_x_12458:
[----:B------:R-:W-:Y:S05]  /*329f0*/  BRA `(.L_x_12460) ;  /* 0xffffffa400387947 */ /* 0x000fea000383ffff */
.L_x_12241:
[----:B------:R-:W-:Y:S01]  /*32a00*/  BSSY B0, `(.L_x_12461) ;  /* 0x0000006000007945 */ /* 0x000fe20003800000 */
[----:B------:R-:W-:-:S07]  /*32a10*/  IMAD.MOV.U32 R15, RZ, RZ, -0x1 ;  /* 0xffffffffff0f7424 */ /* 0x000fce00078e00ff */
[----:B0123--:R-:W-:Y:S05]  /*32a20*/  WARPSYNC.COLLECTIVE R15, `(.L_x_12462) ;  /* 0x000000000f0c7348 */ /* 0x00ffea0003c00000 */
[----:B------:R-:W-:Y:S02]  /*32a30*/  ELECT P6, UR62, PT ;  /* 0x00000000003e782f */ /* 0x000fe400038c0000 */
[----:B------:R-:W-:Y:S01]  /*32a40*/  MOV R14, UR62 ;  /* 0x0000003e000e7c02 */ /* 0x000fe20008000f00 */
[----:B0123--:R-:W-:Y:S10]  /*32a50*/  ENDCOLLECTIVE ;  /* 0x000000000000791b */ /* 0x00fff40003800000 */
.L_x_12462:
[----:B------:R-:W-:Y:S05]  /*32a60*/  BSYNC B0 ;  /* 0x0000000000007941 */ /* 0x000fea0003800000 */
.L_x_12461:
[----:B------:R-:W-:Y:S05]  /*32a70*/  BRA `(.L_x_12463) ;  /* 0xffffffa4002c7947 */ /* 0x000fea000383ffff */
.L_x_12243:
[----:B0-----:R0:W4:Y:S02]  /*32a80*/  SYNCS.PHASECHK.TRANS64.TRYWAIT P1, [R5+URZ+0x22840], R0 ;  /* 0x02284000050075a7 */ /* 0x001124000802017f */
[----:B----4-:R-:W-:Y:S05]  /*32a90*/  @!P1 NANOSLEEP.SYNCS 0x989680 ;  /* 0x009896800000995d */ /* 0x010fea0003900000 */
[----:B------:R-:W4:Y:S02]  /*32aa0*/  @!P1 SYNCS.PHASECHK.TRANS64 P1, [R5+URZ+0x22840], R0 ;  /* 0x02284000050095a7 */ /* 0x000f24000802007f */
[----:B----4-:R-:W-:Y:S05]  /*32ab0*/  @!P1 BRA `(.L_x_12243) ;  /* 0xfffffffc00f09947 */ /* 0x010fea000383ffff */
[----:B------:R-:W-:Y:S05]  /*32ac0*/  BRA `(.L_x_12464) ;  /* 0xffffffa4004c7947 */ /* 0x000fea000383ffff */
.L_x_12245:
[----:B----4-:R4:W0:Y:S02]  /*32ad0*/  SYNCS.PHASECHK.TRANS64.TRYWAIT P1, [R25+URZ+0x22840], R2 ;  /* 0x02284002190075a7 */ /* 0x010824000802017f */
[----:B0-----:R-:W-:Y:S05]  /*32ae0*/  @!P1 NANOSLEEP.SYNCS 0x989680 ;  /* 0x009896800000995d */ /* 0x001fea0003900000 */
[----:B------:R-:W0:Y:S02]  /*32af0*/  @!P1 SYNCS.PHASECHK.TRANS64 P1, [R25+URZ+0x22840], R2 ;  /* 0x02284002190095a7 */ /* 0x000e24000802007f */
[----:B0-----:R-:W-:Y:S05]  /*32b00*/  @!P1 BRA `(.L_x_12245) ;  /* 0xfffffffc00f09947 */ /* 0x001fea000383ffff */
[----:B------:R-:W-:Y:S05]  /*32b10*/  BRA `(.L_x_12465) ;  /* 0xffffffa400587947 */ /* 0x000fea000383ffff */
.L_x_12247:
[----:B------:R0:W0:Y:S02]  /*32b20*/  SYNCS.PHASECHK.TRANS64.TRYWAIT P1, [R5+URZ+0x22860], R0 ;  /* 0x02286000050075a7 */ /* 0x000024000802017f */
[----:B0-----:R-:W-:Y:S05]  /*32b30*/  @!P1 NANOSLEEP.SYNCS 0x989680 ;  /* 0x009896800000995d */ /* 0x001fea0003900000 */
[----:B------:R-:W0:Y:S02]  /*32b40*/  @!P1 SYNCS.PHASECHK.TRANS64 P1, [R5+URZ+0x22860], R0 ;  /* 0x02286000050095a7 */ /* 0x000e24000802007f */
[----:B0-----:R-:W-:Y:S05]  /*32b50*/  @!P1 BRA `(.L_x_12247) ;  /* 0xfffffffc00f09947 */ /* 0x001fea000383ffff */
[----:B------:R-:W-:Y:S05]  /*32b60*/  BRA `(.L_x_12466) ;  /* 0xffffffa400547947 */ /* 0x000fea000383ffff */
        .type           $_ZN7cutlass13device_kernelIN5flash11enable_sm90INS1_16FlashAttnFwdSm90INS1_25CollectiveMainloopFwdSm90ILi2EN4cute5tupleIJNS5_1CILi1EEES8_S8_EEENS6_IJNS7_ILi128EEENS7_ILi96EEENS7_ILi64EEEEEELi256ENS_10bfloat16_tEfNS_4arch4Sm90ELb0ELb1ELb0ELb1ELb1ELb1ELb0ELb1ELb0ELb1ELb1ELb0EEENS1_21CollectiveEpilogueFwdINS6_IJSA_NS7_ILi256EEESB_EEES9_SE_SG_Li256ELb1ELb1ELb1ELb0EEENS1_36VarlenDynamicPersistentTileSchedulerILi128ELi96ELi256ELi128ELb1ELb1ELb1ELb1ELb0ELb1EEEEEEEEEvNT_6ParamsE$_ZZN5flash25CollectiveMainloopFwdSm90ILi2EN4cute5tupleIJNS1_1CILi1EEES4_S4_EEENS2_IJNS3_ILi128EEENS3_ILi96EEENS3_ILi64EEEEEELi256EN7cutlass10bfloat16_tEfNSA_4arch4Sm90ELb0ELb1ELb0ELb1ELb1ELb1ELb0ELb1ELb0ELb1ELb1ELb0EE3mmaINS_16FlashAttnFwdSm90ISE_NS_21CollectiveEpilogueFwdINS2_IJS6_NS3_ILi256EEES7_EEES5_SB_SD_Li256ELb1ELb1ELb1ELb0EEENS_36VarlenDynamicPersistentTileSchedulerILi128ELi96ELi256ELi128ELb1ELb1ELb1ELb1ELb0ELb1EEEE13SharedStorageENS1_6TensorINS1_11ArrayEngineIfLm128EEENS1_6LayoutINS2_IJNS2_IJNS3_ILi2EEEST_NS3_ILi32EEEEEES4_S4_EEENS2_IJNS2_IJS4_ST_NS3_ILi4EEEEEENS3_ILi0EEESZ_EEEEEEENS_7SoftmaxILi2ELi0EEEEEbRKNSE_6ParamsENSA_13PipelineAsyncILi2EEES19_RNSA_13PipelineStateILj2EEERT0_RT1_iRiRKNS_16SeqlenInfoQKNewKILb1ELb1EEENS2_IJiiiiEEERT_ENKUliT_T0_T1_E_clIZSF_ISO_S12_S14_EbS17_S19_S19_S1C_S1E_S1G_iS1H_S1L_S1M_S1O_EUlRS1P_iE0_NS3_ILb1EEES1W_EEDaiS1P_S1Q_S1R_,@function
        .size           $_ZN7cutlass13device_kernelIN5flash11enable_sm90INS1_16FlashAttnFwdSm90INS1_25CollectiveMainloopFwdSm90ILi2EN4cute5tupleIJNS5_1CILi1EEES8_S8_EEENS6_IJNS7_ILi128EEENS7_ILi96EEENS7_ILi64EEEEEELi256ENS_10bfloat16_tEfNS_4arch4Sm90ELb0ELb1ELb0ELb1ELb1ELb1ELb0ELb1ELb0ELb1ELb1ELb0EEENS1_21CollectiveEpilogueFwdINS6_IJSA_NS7_ILi256EEESB_EEES9_SE_SG_Li256ELb1ELb1ELb1ELb0EEENS1_36VarlenDynamicPersistentTileSchedulerILi128ELi96ELi256ELi128ELb1ELb1ELb1ELb1ELb0ELb1EEEEEEEEEvNT_6ParamsE$_ZZN5flash25CollectiveMainloopFwdSm90ILi2EN4cute5tupleIJNS1_1CILi1EEES4_S4_EEENS2_IJNS3_ILi128EEENS3_ILi96EEENS3_ILi64EEEEEELi256EN7cutlass10bfloat16_tEfNSA_4arch4Sm90ELb0ELb1ELb0ELb1ELb1ELb1ELb0ELb1ELb0ELb1ELb1ELb0EE3mmaINS_16FlashAttnFwdSm90ISE_NS_21CollectiveEpilogueFwdINS2_IJS6_NS3_ILi256EEES7_EEES5_SB_SD_Li256ELb1ELb1ELb1ELb0EEENS_36VarlenDynamicPersistentTileSchedulerILi128ELi96ELi256ELi128ELb1ELb1ELb1ELb1ELb0ELb1EEEE13SharedStorageENS1_6TensorINS1_11ArrayEngineIfLm128EEENS1_6LayoutINS2_IJNS2_IJNS3_ILi2EEEST_NS3_ILi32EEEEEES4_S4_EEENS2_IJNS2_IJS4_ST_NS3_ILi4EEEEEENS3_ILi0EEESZ_EEEEEEENS_7SoftmaxILi2ELi0EEEEEbRKNSE_6ParamsENSA_13PipelineAsyncILi2EEES19_RNSA_13PipelineStateILj2EEERT0_RT1_iRiRKNS_16SeqlenInfoQKNewKILb1ELb1EEENS2_IJiiiiEEERT_ENKUliT_T0_T1_E_clIZSF_ISO_S12_S14_EbS17_S19_S19_S1C_S1E_S1G_iS1H_S1L_S1M_S1O_EUlRS1P_iE0_NS3_ILb1EEES1W_EEDaiS1P_S1Q_S1R_,(.L_x_15671 - $_ZN7cutlass13device_kernelIN5flash11enable_sm90INS1_16FlashAttnFwdSm90INS1_25CollectiveMainloopFwdSm90ILi2EN4cute5tupleIJNS5_1CILi1EEES8_S8_EEENS6_IJNS7_ILi128EEENS7_ILi96EEENS7_ILi64EEEEEELi256ENS_10bfloat16_tEfNS_4arch4Sm90ELb0ELb1ELb0ELb1ELb1ELb1ELb0ELb1ELb0ELb1ELb1ELb0EEENS1_21CollectiveEpilogueFwdINS6_IJSA_NS7_ILi256EEESB_EEES9_SE_SG_Li256ELb1ELb1ELb1ELb0EEENS1_36VarlenDynamicPersistentTileSchedulerILi128ELi96ELi256ELi128ELb1ELb1ELb1ELb1ELb0ELb1EEEEEEEEEvNT_6ParamsE$_ZZN5flash25CollectiveMainloopFwdSm90ILi2EN4cute5tupleIJNS1_1CILi1EEES4_S4_EEENS2_IJNS3_ILi128EEENS3_ILi96EEENS3_ILi64EEEEEELi256EN7cutlass10bfloat16_tEfNSA_4arch4Sm90ELb0ELb1ELb0ELb1ELb1ELb1ELb0ELb1ELb0ELb1ELb1ELb0EE3mmaINS_16FlashAttnFwdSm90ISE_NS_21CollectiveEpilogueFwdINS2_IJS6_NS3_ILi256EEES7_EEES5_SB_SD_Li256ELb1ELb1ELb1ELb0EEENS_36VarlenDynamicPersistentTileSchedulerILi128ELi96ELi256ELi128ELb1ELb1ELb1ELb1ELb0ELb1EEEE13SharedStorageENS1_6TensorINS1_11ArrayEngineIfLm128EEENS1_6LayoutINS2_IJNS2_IJNS3_ILi2EEEST_NS3_ILi32EEEEEES4_S4_EEENS2_IJNS2_IJS4_ST_NS3_ILi4EEEEEENS3_ILi0EEESZ_EEEEEEENS_7SoftmaxILi2ELi0EEEEEbRKNSE_6ParamsENSA_13PipelineAsyncILi2EEES19_RNSA_13PipelineStateILj2EEERT0_RT1_iRiRKNS_16SeqlenInfoQKNewKILb1ELb1EEENS2_IJiiiiEEERT_ENKUliT_T0_T1_E_clIZSF_ISO_S12_S14_EbS17_S19_S19_S1C_S1E_S1G_iS1H_S1L_S1M_S1O_EUlRS1P_iE0_NS3_ILb1EEES1W_EEDaiS1P_S1Q_S1R_)
$_ZN7cutlass13device_kernelIN5flash11enable_sm90INS1_16FlashAttnFwdSm90INS1_25CollectiveMainloopFwdSm90ILi2EN4cute5tupleIJNS5_1CILi1EEES8_S8_EEENS6_IJNS7_ILi128EEENS7_ILi96EEENS7_ILi64EEEEEELi256ENS_10bfloat16_tEfNS_4arch4Sm90ELb0ELb1ELb0ELb1ELb1ELb1ELb0ELb1ELb0ELb1ELb1ELb0EEENS1_21CollectiveEpilogueFwdINS6_IJSA_NS7_ILi256EEESB_EEES9_SE_SG_Li256ELb1ELb1ELb1ELb0EEENS1_36VarlenDynamicPersistentTileSchedulerILi128ELi96ELi256ELi128ELb1ELb1ELb1ELb1ELb0ELb1EEEEEEEEEvNT_6ParamsE$_ZZN5flash25CollectiveMainloopFwdSm90ILi2EN4cute5tupleIJNS1_1CILi1EEES4_S4_EEENS2_IJNS3_ILi128EEENS3_ILi96EEENS3_ILi64EEEEEELi256EN7cutlass10bfloat16_tEfNSA_4arch4Sm90ELb0ELb1ELb0ELb1ELb1ELb1ELb0ELb1ELb0ELb1ELb1ELb0EE3mmaINS_16FlashAttnFwdSm90ISE_NS_21CollectiveEpilogueFwdINS2_IJS6_NS3_ILi256EEES7_EEES5_SB_SD_Li256ELb1ELb1ELb1ELb0EEENS_36VarlenDynamicPersistentTileSchedulerILi128ELi96ELi256ELi128ELb1ELb1ELb1ELb1ELb0ELb1EEEE13SharedStorageENS1_6TensorINS1_11ArrayEngineIfLm128EEENS1_6LayoutINS2_IJNS2_IJNS3_ILi2EEEST_NS3_ILi32EEEEEES4_S4_EEENS2_IJNS2_IJS4_ST_NS3_ILi4EEEEEENS3_ILi0EEESZ_EEEEEEENS_7SoftmaxILi2ELi0EEEEEbRKNSE_6ParamsENSA_13PipelineAsyncILi2EEES19_RNSA_13PipelineStateILj2EEERT0_RT1_iRiRKNS_16SeqlenInfoQKNewKILb1ELb1EEENS2_IJiiiiEEERT_ENKUliT_T0_T1_E_clIZSF_ISO_S12_S14_EbS17_S19_S19_S1C_S1E_S1G_iS1H_S1L_S1M_S1O_EUlRS1P_iE0_NS3_ILb1EEES1W_EEDaiS1P_S1Q_S1R_:
[----:B------:R-:W-:Y:S01]  /*32b70*/  R2UR UR5, R8 ;  /* 0x00000000080572ca */ /* 0x000fe200000e0000 */
[----:B------:R-:W-:-:S12]  /*32b80*/  ULDC UR4, c[0x0][0x20] ;  /* 0x0000080000047ab9 */ /* 0x000fd80000000800 */
[----:B------:R-:W-:-:S09]  /*32b90*/  UIADD3 UR4, -UR4, UR5, URZ ;  /* 0x0000000504047290 */ /* 0x000fd2000fffe13f */
[----:B------:R-:W2:Y:S04]  /*32ba0*/  LDL.64 R6, [UR4+0x18] ;  /* 0x00001804ff067983 */ /* 0x000ea80008100a00 */
[----:B------:R-:W3:Y:S01]  /*32bb0*/  LDL.64 R2, [UR4] ;  /* 0x00000004ff027983 */ /* 0x000ee20008100a00 */
[----:B------:R-:W-:-:S03]  /*32bc0*/  ULDC.64 UR6, c[0x0][0x208] ;  /* 0x0000820000067ab9 */ /* 0x000fc60000000a00 */
[----:B--2---:R-:W2:Y:S04]  /*32bd0*/  LD.E R4, desc[UR6][R6.64] ;  /* 0x0000000606047980 */ /* 0x004ea8000c101900 */
[----:B---3--:R0:W5:Y:S04]  /*32be0*/  LD.E R10, desc[UR6][R2.64] ;  /* 0x00000006020a7980 */ /* 0x008168000c101900 */
[----:B------:R0:W5:Y:S01]  /*32bf0*/  LD.E R11, desc[UR6][R2.64+0x4] ;  /* 0x00000406020b7980 */ /* 0x000162000c101900 */
[----:B------:R-:W-:Y:S01]  /*32c00*/  BSSY B0, `(.L_x_12467) ;  /* 0x0000007000007945 */ /* 0x000fe20003800000 */
[----:B------:R-:W-:Y:S01]  /*32c10*/  IMAD.MOV.U32 R5, RZ, RZ, R45 ;  /* 0x000000ffff057224 */ /* 0x000fe200078e002d */
[----:B--2---:R-:W-:-:S04]  /*32c20*/  LOP3.LUT R4, R4, 0x1, RZ, 0xfc, !PT ;  /* 0x0000000104047812 */ /* 0x004fc800078efcff */
[----:B------:R-:W-:Y:S01]  /*32c30*/  ISETP.NE.AND P0, PT, R4, 0x3, PT ;  /* 0x000000030400780c */ /* 0x000fe20003f05270 */
[----:B------:R-:W-:-:S12]  /*32c40*/  IMAD.MOV.U32 R4, RZ, RZ, R29 ;  /* 0x000000ffff047224 */ /* 0x000fd800078e001d */
[----:B0-----:R-:W-:Y:S05]  /*32c50*/  @!P0 BRA `(.L_x_12468) ;  /* 0x0000000000048947 */ /* 0x001fea0003800000 */
[----:B------:R-:W-:Y:S01]  /*32c60*/  BPT.TRAP 0x1 ;  /* 0x000000040000795c */ /* 0x000fe20000300000 */
.L_x_12468:
[----:B------:R-:W-:Y:S05]  /*32c70*/  BSYNC B0 ;  /* 0x0000000000007941 */ /* 0x000fea0003800000 */
.L_x_12467:
[----:B------:R-:W2:Y:S01]  /*32c80*/  LD.E.64 R8, desc[UR6][R6.64+0x18] ;  /* 0x0000180606087980 */ /* 0x000ea2000c101b00 */
[----:B-----5:R-:W-:Y:S02]  /*32c90*/  SHF.L.U32 R13, R11, 0x1f, RZ ;  /* 0x0000001f0b0d7819 */ /* 0x020fe400000006ff */
[----:B--2---:R-:W-:-:S05]  /*32ca0*/  MOV R9, R8 ;  /* 0x0000000800097202 */ /* 0x004fca0000000f00 */
[----:B------:R-:W-:-:S04]  /*32cb0*/  IMAD R10, R10, 0x8, R9 ;  /* 0x000000080a0a7824 */ /* 0x000fc800078e0209 */
[----:B------:R0:W1:Y:S01]  /*32cc0*/  SYNCS.PHASECHK.TRANS64.TRYWAIT P0, [R10+URZ], R13 ;  /* 0x0000000d0a0075a7 */ /* 0x000062000800017f */
[----:B------:R-:W2:Y:S04]  /*32cd0*/  LD.E R11, desc[UR6][R6.64] ;  /* 0x00000006060b7980 */ /* 0x000ea8000c101900 */
[----:B------:R0:W5:Y:S04]  /*32ce0*/  LD.E R8, desc[UR6][R2.64] ;  /* 0x0000000602087980 */ /* 0x000168000c101900 */
[----:B------:R0:W5:Y:S01]  /*32cf0*/  LD.E R9, desc[UR6][R2.64+0x4] ;  /* 0x0000040602097980 */ /* 0x000162000c101900 */
[----:B------:R-:W-:Y:S01]  /*32d00*/  BSSY B0, `(.L_x_12469) ;  /* 0x0000005000007945 */ /* 0x000fe20003800000 */
[----:B--2---:R-:W-:-:S04]  /*32d10*/  LOP3.LUT R11, R11, 0x1, RZ, 0xfc, !PT ;  /* 0x000000010b0b7812 */ /* 0x004fc800078efcff */
[----:B------:R-:W-:-:S13]  /*32d20*/  ISETP.NE.AND P1, PT, R11, 0x3, PT ;  /* 0x000000030b00780c */ /* 0x000fda0003f25270 */
[----:B01----:R-:W-:Y:S05]  /*32d30*/  @!P1 BRA `(.L_x_12470) ;  /* 0x0000000000049947 */ /* 0x003fea0003800000 */
[----:B------:R-:W-:Y:S01]  /*32d40*/  BPT.TRAP 0x1 ;  /* 0x000000040000795c */ /* 0x000fe20000300000 */
.L_x_12470:
[----:B------:R-:W-:Y:S05]  /*32d50*/  BSYNC B0 ;  /* 0x0000000000007941 */ /* 0x000fea0003800000 */
.L_x_12469:
[----:B------:R-:W-:Y:S04]  /*32d60*/  BSSY B0, `(.L_x_12471) ;  /* 0x0000008000007945 */ /* 0x000fe80003800000 */
[----:B------:R-:W-:Y:S05]  /*32d70*/  @P0 BRA `(.L_x_12472) ;  /* 0x0000000000180947 */ /* 0x000fea0003800000 */
[----:B------:R-:W2:Y:S01]  /*32d80*/  LD.E.64 R6, desc[UR6][R6.64+0x18] ;  /* 0x0000180606067980 */ /* 0x000ea2000c101b00 */
[----:B-----5:R-:W-:Y:S02]  /*32d90*/  SHF.L.U32 R9, R9, 0x1f, RZ ;  /* 0x0000001f09097819 */ /* 0x020fe400000006ff */
[----:B--2---:R-:W-:-:S05]  /*32da0*/  MOV R3, R6 ;  /* 0x0000000600037202 */ /* 0x004fca0000000f00 */
[----:B------:R-:W-:-:S04]  /*32db0*/  IMAD R8, R8, 0x8, R3 ;  /* 0x0000000808087824 */ /* 0x000fc800078e0203 */
[----:B------:R-:W0:Y:S02]  /*32dc0*/  SYNCS.PHASECHK.TRANS64.TRYWAIT P0, [R8+URZ], R9 ;  /* 0x00000009080075a7 */ /* 0x000e24000800017f */
[----:B0-----:R-:W-:Y:S05]  /*32dd0*/  @!P0 BRA `(.L_x_12473) ;  /* 0x000000a400a88947 */ /* 0x001fea0003800000 */
.L_x_12472:
[----:B------:R-:W-:Y:S05]  /*32de0*/  BSYNC B0 ;  /* 0x0000000000007941 */ /* 0x000fea0003800000 */
.L_x_12471:
[----:B------:R-:W2:Y:S04]  /*32df0*/  LDL.64 R10, [UR4] ;  /* 0x00000004ff0a7983 */ /* 0x000ea80008100a00 */
[----:B------:R-:W3:Y:S04]  /*32e00*/  LDL.64 R2, [UR4+0x28] ;  /* 0x00002804ff027983 */ /* 0x000ee80008100a00 */
[----:B0----5:R-:W4:Y:S04]  /*32e10*/  LDL.64 R8, [UR4+0x20] ;  /* 0x00002004ff087983 */ /* 0x021f280008100a00 */
[----:B------:R-:W4:Y:S04]  /*32e20*/  LDL.64 R6, [UR4+0x8] ;  /* 0x00000804ff067983 */ /* 0x000f280008100a00 */
[----:B--2---:R-:W2:Y:S04]  /*32e30*/  LD.E R13, desc[UR6][R10.64] ;  /* 0x000000060a0d7980 */ /* 0x004ea8000c101900 */
[----:B---3--:R-:W2:Y:S01]  /*32e40*/  LD.E.64 R2, desc[UR6][R2.64] ;  /* 0x0000000602027980 */ /* 0x008ea2000c101b00 */
[----:B------:R-:W-:Y:S05]  /*32e50*/  WARPSYNC.ALL ;  /* 0x0000000000007948 */ /* 0x000fea0003800000 */
[----:B----4-:R-:W-:Y:S04]  /*32e60*/  ST.E desc[UR6][R6.64], RZ ;  /* 0x000000ff06007985 */ /* 0x010fe8000c101906 */
[----:B------:R-:W3:Y:S01]  /*32e70*/  LD.E.64 R10, desc[UR6][R8.64] ;  /* 0x00000006080a7980 */ /* 0x000ee2000c101b00 */
[----:B--2---:R-:W-:Y:S01]  /*32e80*/  IMAD R2, R13, 0x300, R2 ;  /* 0x000003000d027824 */ /* 0x004fe200078e0202 */
[----:B------:R-:W-:Y:S01]  /*32e90*/  R2UR UR11, R3 ;  /* 0x00000000030b72ca */ /* 0x000fe200000e0000 */
[----:B------:R-:W-:Y:S01]  /*32ea0*/  WARPGROUP.ARRIVE ;  /* 0x00000000000079c5 */ /* 0x000fe20000000000 */
[----:B------:R-:W-:-:S02]  /*32eb0*/  IMAD.MOV.U32 R14, RZ, RZ, 0x1 ;  /* 0x00000001ff0e7424 */ /* 0x000fc400078e00ff */
[----:B------:R-:W-:Y:S02]  /*32ec0*/  R2UR UR10, R2 ;  /* 0x00000000020a72ca */ /* 0x000fe400000e0000 */
[----:B---3--:R-:W-:Y:S02]  /*32ed0*/  R2UR UR8, R10 ;  /* 0x000000000a0872ca */ /* 0x008fe400000e0000 */
[----:B------:R-:W-:-:S13]  /*32ee0*/  R2UR UR9, R11 ;  /* 0x000000000b0972ca */ /* 0x000fda00000e0000 */
[----:B------:R-:W-:Y:S03]  /*32ef0*/  HGMMA.64x96x16.F32.BF16 R24, gdesc[UR8], RZ, !UPT, gsb0 ;  /* 0x01600000081879f0 */ /* 0x000fe6000c0018ff */
[----:B------:R-:W-:Y:S02]  /*32f00*/  WARPGROUP.DEPBAR.LE gsb0, 0x0 ;  /* 0x00008000000079c5 */ /* 0x000fe40000010000 */
[----:B------:R-:W-:Y:S04]  /*32f10*/  ST.E desc[UR6][R6.64], R14 ;  /* 0x0000000e06007985 */ /* 0x000fe8000c101906 */
[----:B------:R-:W2:Y:S01]  /*32f20*/  LD.E.64 R10, desc[UR6][R8.64] ;  /* 0x00000006080a7980 */ /* 0x000ea2000c101b00 */
[----:B------:R-:W-:Y:S01]  /*32f30*/  VIADD R12, R2, 0x2 ;  /* 0x00000002020c7836 */ /* 0x000fe20000000000 */
[----:B------:R-:W-:Y:S01]  /*32f40*/  WARPGROUP.ARRIVE ;  /* 0x00000000000079c5 */ /* 0x000fe20000000000 */
[----:B------:R-:W-:-:S03]  /*32f50*/  IMAD.MOV.U32 R13, RZ, RZ, R3 ;  /* 0x000000ffff0d7224 */ /* 0x000fc600078e0003 */
[----:B------:R-:W-:Y:S02]  /*32f60*/  R2UR UR10, R12 ;  /* 0x000000000c0a72ca */ /* 0x000fe400000e0000 */
[----:B------:R-:W-:Y:S01]  /*32f70*/  R2UR UR11, R13 ;  /* 0x000000000d0b72ca */ /* 0x000fe200000e0000 */
[----:B--2---:R-:W-:Y:S01]  /*32f80*/  VIADD R10, R10, 0x2 ;  /* 0x000000020a0a7836 */ /* 0x004fe20000000000 */
[----:B------:R-:W-:-:S04]  /*32f90*/  R2UR UR9, R11 ;  /* 0x000000000b0972ca */ /* 0x000fc800000e0000 */
[----:B------:R-:W-:-:S13]  /*32fa0*/  R2UR UR8, R10 ;  /* 0x000000000a0872ca */ /* 0x000fda00000e0000 */
[----:B------:R-:W-:Y:S03]  /*32fb0*/  HGMMA.64x96x16.F32.BF16 R24, gdesc[UR8], R24, gsb0 ;  /* 0x01600000081879f0 */ /* 0x000fe60008001818 */
        /* <DEDUP_REMOVED lines=16> */
[----:B------:R-:W-:Y:S01]  /*330c0*/  R2UR UR11, R3 ;  /* 0x00000000030b72ca */ /* 0x000fe200000e0000 */
[----:B------:R-:W-:-:S03]  /*330d0*/  WARPGROUP.ARRIVE ;  /* 0x00000000000079c5 */ /* 0x000fc60000000000 */
[----:B------:R-:W-:Y:S01]  /*330e0*/  R2UR UR10, R2 ;  /* 0x00000000020a72ca */ /* 0x000fe200000e0000 */
[----:B--2---:R-:W-:Y:S01]  /*330f0*/  VIADD R8, R8, 0x6 ;  /* 0x0000000608087836 */ /* 0x004fe20000000000 */
[----:B------:R-:W-:-:S04]  /*33100*/  R2UR UR9, R9 ;  /* 0x00000000090972ca */ /* 0x000fc800000e0000 */
[----:B------:R-:W-:-:S13]  /*33110*/  R2UR UR8, R8 ;  /* 0x00000000080872ca */ /* 0x000fda00000e0000 */
[----:B------:R-:W-:Y:S03]  /*33120*/  HGMMA.64x96x16.F32.BF16 R24, gdesc[UR8], R24, gsb0 ;  /* 0x01600000081879f0 */ /* 0x000fe60008001818 */
[----:B------:R-:W-:Y:S02]  /*33130*/  WARPGROUP.DEPBAR.LE gsb0, 0x0 ;  /* 0x00008000000079c5 */ /* 0x000fe40000010000 */
[----:B------:R0:W-:Y:S04]  /*33140*/  ST.E desc[UR6][R6.64], R14 ;  /* 0x0000000e06007985 */ /* 0x0001e8000c101906 */
[----:B------:R-:W2:Y:S04]  /*33150*/  LDL.64 R2, [UR4+0x18] ;  /* 0x00001804ff027983 */ /* 0x000ea80008100a00 */
[----:B0-----:R-:W3:Y:S01]  /*33160*/  LDL.64 R6, [UR4] ;  /* 0x00000004ff067983 */ /* 0x001ee20008100a00 */
[----:B------:R-:W0:Y:S02]  /*33170*/  S2R R8, SR_TID.X ;  /* 0x0000000000087919 */ /* 0x000e240000002100 */
[----:B0-----:R-:W-:-:S04]  /*33180*/  SHF.R.U32.HI R9, RZ, 0x7, R8 ;  /* 0x00000007ff097819 */ /* 0x001fc80000011608 */
[----:B------:R-:W-:-:S05]  /*33190*/  IADD3 R9, -R9, 0xb, RZ ;  /* 0x0000000b09097810 */ /* 0x000fca0007ffe1ff */
[----:B------:R0:W-:Y:S06]  /*331a0*/  BAR.ARV R9, 0x100 ;  /* 0x000400090000751d */ /* 0x0001ec0000002000 */
[----:B--2---:R-:W2:Y:S04]  /*331b0*/  LD.E R11, desc[UR6][R2.64] ;  /* 0x00000006020b7980 */ /* 0x004ea8000c101900 */
[----:B---3--:R0:W5:Y:S01]  /*331c0*/  LD.E R10, desc[UR6][R6.64] ;  /* 0x00000006060a7980 */ /* 0x008162000c101900 */
[----:B------:R-:W-:Y:S01]  /*331d0*/  BSSY B0, `(.L_x_12474) ;  /* 0x0000005000007945 */ /* 0x000fe20003800000 */
[----:B--2---:R-:W-:-:S04]  /*331e0*/  LOP3.LUT R11, R11, 0x1, RZ, 0xfc, !PT ;  /* 0x000000010b0b7812 */ /* 0x004fc800078efcff */
[----:B------:R-:W-:-:S13]  /*331f0*/  ISETP.NE.AND P0, PT, R11, 0x3, PT ;  /* 0x000000030b00780c */ /* 0x000fda0003f05270 */
[----:B0-----:R-:W-:Y:S05]  /*33200*/  @!P0 BRA `(.L_x_12475) ;  /* 0x0000000000048947 */ /* 0x001fea0003800000 */
[----:B------:R-:W-:Y:S01]  /*33210*/  BPT.TRAP 0x1 ;  /* 0x000000040000795c */ /* 0x000fe20000300000 */
.L_x_12475:
[----:B------:R-:W-:Y:S05]  /*33220*/  BSYNC B0 ;  /* 0x0000000000007941 */ /* 0x000fea0003800000 */
.L_x_12474:
        /* <DEDUP_REMOVED lines=8> */
[----:B------:R-:W4:Y:S04]  /*332b0*/  LD.E R72, desc[UR6][R72.64] ;  /* 0x0000000648487980 */ /* 0x000f28000c101900 */
[----:B------:R-:W4:Y:S04]  /*332c0*/  LD.E R2, desc[UR6][R4.64+0x18] ;  /* 0x0000180604027980 */ /* 0x000f28000c101900 */
[----:B------:R-:W4:Y:S04]  /*332d0*/  LD.E R76, desc[UR6][R4.64+0xc] ;  /* 0x00000c06044c7980 */ /* 0x000f28000c101900 */
[----:B------:R-:W4:Y:S04]  /*332e0*/  LD.E R3, desc[UR6][R4.64+0x4] ;  /* 0x0000040604037980 */ /* 0x000f28000c101900 */
[----:B------:R-:W4:Y:S04]  /*332f0*/  LD.E R75, desc[UR6][R4.64+0x10] ;  /* 0x00001006044b7980 */ /* 0x000f28000c101900 */
[----:B------:R-:W4:Y:S01]  /*33300*/  LD.E R77, desc[UR6][R4.64+0x14] ;  /* 0x00001406044d7980 */ /* 0x000f22000c101900 */
[----:B--2---:R-:W-:-:S03]  /*33310*/  ISETP.NE.AND P0, PT, R6, 0x1, PT ;  /* 0x000000010600780c */ /* 0x004fc60003f05270 */
[----:B------:R-:W2:Y:S10]  /*33320*/  LD.E R6, desc[UR6][R4.64+0x8] ;  /* 0x0000080604067980 */ /* 0x000eb4000c101900 */
[----:B------:R-:W2:Y:S04]  /*33330*/  @P0 LD.E R74, desc[UR6][R4.64+0x28] ;  /* 0x00002806044a0980 */ /* 0x000ea8000c101900 */
[----:B------:R-:W2:Y:S01]  /*33340*/  @P0 LD.E R21, desc[UR6][R4.64+0x2c] ;  /* 0x00002c0604150980 */ /* 0x000ea2000c101900 */
[----:B---3--:R-:W-:-:S04]  /*33350*/  SHF.R.S32.HI R10, RZ, 0x1f, R7 ;  /* 0x0000001fff0a7819 */ /* 0x008fc80000011407 */
[----:B0-----:R-:W-:-:S04]  /*33360*/  LEA.HI R9, R10, R7, RZ, 0x7 ;  /* 0x000000070a097211 */ /* 0x001fc800078f38ff */
        /* <DEDUP_REMOVED lines=13> */
[----:B------:R-:W-:Y:S02]  /*33440*/  SHF.R.S32.HI R11, RZ, 0x5, R11 ;  /* 0x00000005ff0b7819 */ /* 0x000fe4000001140b */
[----:B------:R-:W-:-:S02]  /*33450*/  LOP3.LUT R15, R15, 0xfffffff8, RZ, 0xc0, !PT ;  /* 0xfffffff80f0f7812 */ /* 0x000fc400078ec0ff */
[----:B------:R-:W-:Y:S01]  /*33460*/  LOP3.LUT R9, R9, 0x3fffffe, RZ, 0xc0, !PT ;  /* 0x03fffffe09097812 */ /* 0x000fe200078ec0ff */
[----:B----4-:R-:W-:Y:S01]  /*33470*/  IMAD R72, R72, 0x8, R11 ;  /* 0x0000000848487824 */ /* 0x010fe200078e020b */
[----:B------:R-:W-:Y:S01]  /*33480*/  LEA.HI R7, R20, R20, RZ, 0x1 ;  /* 0x0000001414077211 */ /* 0x000fe200078f08ff */
[----:B------:R-:W-:Y:S02]  /*33490*/  IMAD.IADD R15, R14, 0x1, -R15 ;  /* 0x000000010e0f7824 */ /* 0x000fe400078e0a0f */
[----:B------:R-:W-:Y:S01]  /*334a0*/  IMAD.IADD R9, R10, 0x1, -R9 ;  /* 0x000000010a097824 */ /* 0x000fe200078e0a09 */
[----:B------:R-:W-:Y:S01]  /*334b0*/  LOP3.LUT R7, R7, 0x1ffffffe, RZ, 0xc0, !PT ;  /* 0x1ffffffe07077812 */ /* 0x000fe200078ec0ff */
[----:B------:R-:W-:-:S04]  /*334c0*/  IMAD.U32 R10, R72, 0x10, R15 ;  /* 0x00000010480a7824 */ /* 0x000fc800078e000f */
[----:B------:R-:W-:Y:S02]  /*334d0*/  IMAD.IADD R7, R20, 0x1, -R7 ;  /* 0x0000000114077824 */ /* 0x000fe400078e0a07 */
[----:B------:R-:W-:-:S04]  /*334e0*/  IMAD R10, R9, 0x40, R10 ;  /* 0x00000040090a7824 */ /* 0x000fc800078e020a */
[----:B------:R-:W-:Y:S01]  /*334f0*/  IMAD R7, R7, 0x8, R10 ;  /* 0x0000000807077824 */ /* 0x000fe200078e020a */
[----:B------:R-:W-:Y:S02]  /*33500*/  LOP3.LUT R13, R13, 0x7ffffffc, RZ, 0xc0, !PT ;  /* 0x7ffffffc0d0d7812 */ /* 0x000fe400078ec0ff */
[----:B------:R-:W-:-:S03]  /*33510*/  ISETP.GE.AND P1, PT, R2, 0x1, PT ;  /* 0x000000010200780c */ /* 0x000fc60003f26270 */
[----:B------:R-:W-:Y:S01]  /*33520*/  IMAD.IADD R13, R12, 0x1, -R13 ;  /* 0x000000010c0d7824 */ /* 0x000fe200078e0a0d */
[----:B------:R-:W-:Y:S01]  /*33530*/  LOP3.LUT R15, RZ, R76, RZ, 0x33, !PT ;  /* 0x0000004cff0f7212 */ /* 0x000fe200078e33ff */
[----:B------:R-:W-:Y:S02]  /*33540*/  BSSY B0, `(.L_x_12476) ;  /* 0x000002a000007945 */ /* 0x000fe40003800000 */
[----:B------:R-:W-:Y:S02]  /*33550*/  IMAD.SHL.U32 R11, R13, 0x2, RZ ;  /* 0x000000020d0b7824 */ /* 0x000fe400078e00ff */
[C---:B------:R-:W-:Y:S02]  /*33560*/  IMAD R77, R0.reuse, -0x60, R77 ;  /* 0xffffffa0004d7824 */ /* 0x040fe400078e024d */
[----:B------:R-:W-:Y:S02]  /*33570*/  IMAD R11, R0, -0x60, -R11 ;  /* 0xffffffa0000b7824 */ /* 0x000fe400078e0a0b */
[----:B--2---:R-:W-:-:S05]  /*33580*/  @P0 IMAD.HI.U32 R74, R7, R74, RZ ;  /* 0x0000004a074a0227 */ /* 0x004fca00078e00ff */
[----:B------:R-:W-:Y:S01]  /*33590*/  @P0 SHF.R.U32.HI R7, RZ, R21, R74 ;  /* 0x00000015ff070219 */ /* 0x000fe2000001164a */
[----:B------:R-:W-:-:S04]  /*335a0*/  IMAD R14, R0, -0x60, R6 ;  /* 0xffffffa0000e7824 */ /* 0x000fc800078e0206 */
[----:B------:R-:W0:Y:S01]  /*335b0*/  SHFL.IDX PT, R21, R7, RZ, 0x1c1f ;  /* 0x001c1fff07157589 */ /* 0x000e2200000e0000 */
[----:B------:R-:W-:-:S04]  /*335c0*/  VIADD R10, R14, 0x1 ;  /* 0x000000010e0a7836 */ /* 0x000fc80000000000 */
[----:B------:R-:W-:-:S04]  /*335d0*/  IMAD R10, R13, -0x2, R10 ;  /* 0xfffffffe0d0a7824 */ /* 0x000fc800078e020a */
        /* <DEDUP_REMOVED lines=15> */
[----:B------:R-:W2:Y:S04]  /*336d0*/  LD.E R15, desc[UR6][R4.64+0x1c] ;  /* 0x00001c06040f7980 */ /* 0x000ea8000c101900 */
[----:B------:R-:W3:Y:S01]  /*336e0*/  LD.E R21, desc[UR6][R4.64+0x20] ;  /* 0x0000200604157980 */ /* 0x000ee2000c101900 */
[----:B--2---:R-:W-:-:S05]  /*336f0*/  IMAD.HI.U32 R10, R10, R15, RZ ;  /* 0x0000000f0a0a7227 */ /* 0x004fca00078e00ff */
[----:B---3--:R-:W-:-:S07]  /*33700*/  SHF.R.U32.HI R10, RZ, R21, R10 ;  /* 0x00000015ff0a7219 */ /* 0x008fce000001160a */
.L_x_12481:
[----:B------:R-:W-:Y:S05]  /*33710*/  BSYNC B2 ;  /* 0x0000000000027941 */ /* 0x000fea0003800000 */
.L_x_12480:
[----:B------:R-:W-:Y:S01]  /*33720*/  LOP3.LUT R10, RZ, R10, RZ, 0x33, !PT ;  /* 0x0000000aff0a7212 */ /* 0x000fe200078e33ff */
[----:B------:R-:W-:Y:S06]  /*33730*/  BRA `(.L_x_12482) ;  /* 0x0000000000187947 */ /* 0x000fec0003800000 */
.L_x_12479:
[----:B------:R-:W-:-:S13]  /*33740*/  ISETP.NE.AND P0, PT, R2, 0x1, PT ;  /* 0x000000010200780c */ /* 0x000fda0003f05270 */
[----:B------:R-:W-:Y:S05]  /*33750*/  @!P0 BRA `(.L_x_12482) ;  /* 0x0000000000108947 */ /* 0x000fea0003800000 */
[----:B------:R-:W2:Y:S04]  /*33760*/  LD.E R15, desc[UR6][R4.64+0x1c] ;  /* 0x00001c06040f7980 */ /* 0x000ea8000c101900 */
[----:B------:R-:W3:Y:S01]  /*33770*/  LD.E R21, desc[UR6][R4.64+0x20] ;  /* 0x0000200604157980 */ /* 0x000ee2000c101900 */
[----:B--2---:R-:W-:-:S05]  /*33780*/  IMAD.HI.U32 R10, R10, R15, RZ ;  /* 0x0000000f0a0a7227 */ /* 0x004fca00078e00ff */
[----:B---3--:R-:W-:-:S07]  /*33790*/  SHF.R.U32.HI R10, RZ, R21, R10 ;  /* 0x00000015ff0a7219 */ /* 0x008fce000001160a */
.L_x_12482:
[----:B------:R-:W-:Y:S05]  /*337a0*/  BSYNC B1 ;  /* 0x0000000000017941 */ /* 0x000fea0003800000 */
.L_x_12478:
[----:B------:R-:W-:-:S05]  /*337b0*/  IMAD R15, R2, R10, R11 ;  /* 0x0000000a020f7224 */ /* 0x000fca00078e020b */
[----:B------:R-:W-:Y:S02]  /*337c0*/  VIMNMX R0, R0, R15, !PT ;  /* 0x0000000f00007248 */ /* 0x000fe40007fe0100 */
[----:B------:R-:W-:-:S07]  /*337d0*/  VIADDMNMX R13, R15, R2, R13, PT ;  /* 0x000000020f0d7246 */ /* 0x000fce000380010d */
.L_x_12477:
[----:B------:R-:W-:Y:S05]  /*337e0*/  BSYNC B0 ;  /* 0x0000000000007941 */ /* 0x000fea0003800000 */
.L_x_12476:
[C---:B------:R-:W-:Y:S01]  /*337f0*/  ISETP.GE.AND P0, PT, R77.reuse, 0x2, PT ;  /* 0x000000024d00780c */ /* 0x040fe20003f06270 */
[----:B------:R-:W0:Y:S01]  /*33800*/  SHFL.IDX PT, R7, R7, 0x1, 0x1c1f ;  /* 0x003c1f0007077f89 */ /* 0x000e2200000e0000 */
[C---:B------:R-:W-:Y:S01]  /*33810*/  ISETP.GE.AND P4, PT, R77.reuse, 0xa, PT ;  /* 0x0000000a4d00780c */ /* 0x040fe20003f86270 */
        /* <DEDUP_REMOVED lines=11> */
[C---:B------:R-:W-:Y:S02]  /*338d0*/  ISETP.LT.OR P3, PT, R13.reuse, 0x9, P3 ;  /* 0x000000090d00780c */ /* 0x040fe40001f61670 */
[----:B------:R-:W-:Y:S02]  /*338e0*/  ISETP.GT.AND P2, PT, R0, 0x10, !P4 ;  /* 0x000000100000780c */ /* 0x000fe40006744270 */
[----:B------:R-:W-:Y:S02]  /*338f0*/  FSEL R28, R28, -INF , !P3 ;  /* 0xff8000001c1c7808 */ /* 0x000fe40005800000 */
        /* <DEDUP_REMOVED lines=74> */
[----:B0-----:R-:W-:-:S02]  /*33da0*/  VIADDMNMX R9, R7, R12, R9, PT ;  /* 0x0000000c07097246 */ /* 0x001fc40003800109 */
        /* <DEDUP_REMOVED lines=23> */
[----:B------:R-:W-:-:S03]  /*33f20*/  IMAD.IADD R0, R14, 0x1, R7 ;  /* 0x000000010e007824 */ /* 0x000fc600078e0207 */
        /* <DEDUP_REMOVED lines=16> */
.L_x_12488:
[----:B------:R-:W-:Y:S05]  /*34030*/  BSYNC B2 ;  /* 0x0000000000027941 */ /* 0x000fea0003800000 */
.L_x_12487:
[----:B------:R-:W-:Y:S01]  /*34040*/  LOP3.LUT R3, RZ, R3, RZ, 0x33, !PT ;  /* 0x00000003ff037212 */ /* 0x000fe200078e33ff */
[----:B------:R-:W-:Y:S06]  /*34050*/  BRA `(.L_x_12489) ;  /* 0x0000000000187947 */ /* 0x000fec0003800000 */
.L_x_12486:
[----:B------:R-:W-:-:S13]  /*34060*/  ISETP.NE.AND P6, PT, R2, 0x1, PT ;  /* 0x000000010200780c */ /* 0x000fda0003fc5270 */
[----:B------:R-:W-:Y:S05]  /*34070*/  @!P6 BRA `(.L_x_12489) ;  /* 0x000000000010e947 */ /* 0x000fea0003800000 */
[----:B------:R-:W2:Y:S04]  /*34080*/  LD.E R6, desc[UR6][R4.64+0x1c] ;  /* 0x00001c0604067980 */ /* 0x000ea8000c101900 */
[----:B------:R-:W3:Y:S01]  /*34090*/  LD.E R10, desc[UR6][R4.64+0x20] ;  /* 0x00002006040a7980 */ /* 0x000ee2000c101900 */
[----:B--2---:R-:W-:-:S05]  /*340a0*/  IMAD.HI.U32 R3, R3, R6, RZ ;  /* 0x0000000603037227 */ /* 0x004fca00078e00ff */
[----:B---3--:R-:W-:-:S07]  /*340b0*/  SHF.R.U32.HI R3, RZ, R10, R3 ;  /* 0x0000000aff037219 */ /* 0x008fce0000011603 */
.L_x_12489:
[----:B------:R-:W-:Y:S05]  /*340c0*/  BSYNC B1 ;  /* 0x0000000000017941 */ /* 0x000fea0003800000 */
.L_x_12485:
[----:B------:R-:W-:-:S05]  /*340d0*/  IMAD R3, R2, R3, R11 ;  /* 0x0000000302037224 */ /* 0x000fca00078e020b */
[----:B------:R-:W-:Y:S02]  /*340e0*/  VIADDMNMX R9, R3, R2, R9, PT ;  /* 0x0000000203097246 */ /* 0x000fe40003800109 */
[----:B------:R-:W-:-:S07]  /*340f0*/  VIMNMX R0, R0, R3, !PT ;  /* 0x0000000300007248 */ /* 0x000fce0007fe0100 */
.L_x_12484:
[----:B------:R-:W-:Y:S05]  /*34100*/  BSYNC B0 ;  /* 0x0000000000007941 */ /* 0x000fea0003800000 */
.L_x_12483:
[----:B------:R-:W2:Y:S01]  /*34110*/  LDL.64 R2, [UR4+0x40] ;  /* 0x00004004ff027983 */ /* 0x000ea20008100a00 */
        /* <DEDUP_REMOVED lines=68> */
[C---:B------:R-:W-:Y:S02]  /*34560*/  ISETP.GT.AND P0, PT, R0.reuse, RZ, !P6 ;  /* 0x000000ff0000720c */ /* 0x040fe40007704270 */
[C---:B------:R-:W-:Y:S02]  /*34570*/  ISETP.GT.AND P2, PT, R0.reuse, 0x49, !P2 ;  /* 0x000000490000780c */ /* 0x040fe40005744270 */
[----:B------:R-:W-:Y:S02]  /*34580*/  ISETP.LT.OR P0, PT, R9, 0x1, P0 ;  /* 0x000000010900780c */ /* 0x000fe40000701670 */
[----:B------:R-:W-:Y:S02]  /*34590*/  ISETP.GT.AND P3, PT, R0, 0x50, !P3 ;  /* 0x000000500000780c */ /* 0x000fe40005f64270 */
[----:B------:R-:W-:-:S02]  /*345a0*/  FSEL R26, R26, -INF , !P0 ;  /* 0xff8000001a1a7808 */ /* 0x000fc40004000000 */
        /* <DEDUP_REMOVED lines=26> */
[----:B------:R-:W-:-:S02]  /*34750*/  ISETP.GT.AND P5, PT, R0, 0x58, !P5 ;  /* 0x000000580000780c */ /* 0x000fc40006fa4270 */
[----:B------:R-:W-:Y:S02]  /*34760*/  ISETP.LT.OR P4, PT, R9, 0x52, P4 ;  /* 0x000000520900780c */ /* 0x000fe40002781670 */
[----:B------:R-:W-:Y:S02]  /*34770*/  FSEL R66, R66, -INF , !P3 ;  /* 0xff80000042427808 */ /* 0x000fe40005800000 */
[----:B------:R-:W-:Y:S02]  /*34780*/  FMNMX.FTZ R5, R63, R4, !PT ;  /* 0x000000043f057209 */ /* 0x000fe40007810000 */
[----:B------:R-:W-:Y:S02]  /*34790*/  ISETP.GT.AND P0, PT, R0, 0x59, !P6 ;  /* 0x000000590000780c */ /* 0x000fe40007704270 */
[----:B------:R-:W-:Y:S02]  /*347a0*/  ISETP.LT.OR P5, PT, R9, 0x59, P5 ;  /* 0x000000590900780c */ /* 0x000fe40002fa1670 */
[----:B------:R-:W-:-:S02]  /*347b0*/  FSEL R67, R67, -INF , !P4 ;  /* 0xff80000043437808 */ /* 0x000fc40006000000 */
[----:B------:R-:W-:Y:S02]  /*347c0*/  FMNMX.FTZ R0, R66, R5, !PT ;  /* 0x0000000542007209 */ /* 0x000fe40007810000 */
[----:B------:R-:W-:Y:S02]  /*347d0*/  ISETP.LT.OR P0, PT, R9, 0x5a, P0 ;  /* 0x0000005a0900780c */ /* 0x000fe40000701670 */
[----:B------:R-:W-:Y:S02]  /*347e0*/  FSEL R70, R70, -INF , !P5 ;  /* 0xff80000046467808 */ /* 0x000fe40006800000 */
[----:B------:R-:W-:Y:S02]  /*347f0*/  FMNMX.FTZ R5, R67, R0, !PT ;  /* 0x0000000043057209 */ /* 0x000fe40007810000 */
[----:B------:R-:W-:Y:S02]  /*34800*/  FSEL R71, R71, -INF , !P0 ;  /* 0xff80000047477808 */ /* 0x000fe40004000000 */
        /* <DEDUP_REMOVED lines=28> */
[----:B0-----:R-:W-:Y:S02]  /*349d0*/  FMNMX.FTZ R4, R5, R0, !PT ;  /* 0x0000000005047209 */ /* 0x001fe40007810000 */
        /* <DEDUP_REMOVED lines=9> */
[----:B------:R-:W2:Y:S04]  /*34a70*/  LDL.64 R6, [UR4+0x40] ;  /* 0x00004004ff067983 */ /* 0x000ea80008100a00 */
[----:B--2---:R-:W2:Y:S04]  /*34a80*/  LD.E R0, desc[UR6][R6.64+0x20] ;  /* 0x0000200606007980 */ /* 0x004ea8000c101900 */
[----:B------:R-:W2:Y:S04]  /*34a90*/  LD.E R15, desc[UR6][R6.64] ;  /* 0x00000006060f7980 */ /* 0x000ea8000c101900 */
[----:B------:R-:W0:Y:S01]  /*34aa0*/  LD.E R75, desc[UR6][R6.64+0x4] ;  /* 0x00000406064b7980 */ /* 0x000e22000c101900 */
[C---:B--2---:R-:W-:Y:S01]  /*34ab0*/  FMUL.FTZ R4, R15.reuse, R0 ;  /* 0x000000000f047220 */ /* 0x044fe20000410000 */
[----:B------:R-:W-:Y:S01]  /*34ac0*/  FSETP.NEU.FTZ.AND P0, PT, R15, -INF , PT ;  /* 0xff8000000f00780b */ /* 0x000fe20003f1d000 */
[----:B0-----:R-:W-:-:S03]  /*34ad0*/  FMUL.FTZ R3, R0, R75 ;  /* 0x0000004b00037220 */ /* 0x001fc60000410000 */
[----:B------:R-:W-:Y:S02]  /*34ae0*/  FSEL R73, R4, RZ, P0 ;  /* 0x000000ff04497208 */ /* 0x000fe40000000000 */
[----:B------:R-:W-:-:S04]  /*34af0*/  FSETP.NEU.FTZ.AND P0, PT, R75, -INF , PT ;  /* 0xff8000004b00780b */ /* 0x000fc80003f1d000 */
[----:B------:R-:W-:Y:S01]  /*34b00*/  FSEL R3, R3, RZ, P0 ;  /* 0x000000ff03037208 */ /* 0x000fe20000000000 */
[-CC-:B------:R-:W-:Y:S01]  /*34b10*/  FFMA.FTZ R164, R24, R0.reuse, -R73.reuse ;  /* 0x0000000018a47223 */ /* 0x180fe20000010849 */
[----:B------:R-:W-:-:S03]  /*34b20*/  FFMA.FTZ R9, R25, R0, -R73 ;  /* 0x0000000019097223 */ /* 0x000fc60000010849 */
[-CC-:B------:R-:W-:Y:S01]  /*34b30*/  FFMA.FTZ R165, R26, R0.reuse, -R3.reuse ;  /* 0x000000001aa57223 */ /* 0x180fe20000010803 */
[-C--:B------:R-:W-:Y:S01]  /*34b40*/  FFMA.FTZ R10, R27, R0.reuse, -R3 ;  /* 0x000000001b0a7223 */ /* 0x080fe20000010803 */
[-C--:B------:R-:W-:Y:S01]  /*34b50*/  FFMA.FTZ R166, R28, R0.reuse, -R73 ;  /* 0x000000001ca67223 */ /* 0x080fe20000010849 */
[-C--:B------:R-:W-:Y:S01]  /*34b60*/  FFMA.FTZ R167, R30, R0.reuse, -R3 ;  /* 0x000000001ea77223 */ /* 0x080fe20000010803 */
[----:B------:R-:W-:Y:S01]  /*34b70*/  MUFU.EX2 R164, R164 ;  /* 0x000000a400a47308 */ /* 0x000fe20000000800 */
[-C--:B------:R-:W-:Y:S01]  /*34b80*/  FFMA.FTZ R11, R29, R0.reuse, -R73 ;  /* 0x000000001d0b7223 */ /* 0x080fe20000010849 */
[----:B------:R-:W-:-:S06]  /*34b90*/  FFMA.FTZ R12, R31, R0, -R3 ;  /* 0x000000001f0c7223 */ /* 0x000fcc0000010803 */
[----:B------:R-:W0:Y:S01]  /*34ba0*/  MUFU.EX2 R9, R9 ;  /* 0x0000000900097308 */ /* 0x000e220000000800 */
[-C--:B------:R-:W-:Y:S01]  /*34bb0*/  FFMA.FTZ R152, R32, R0.reuse, -R73 ;  /* 0x0000000020987223 */ /* 0x080fe20000010849 */
[----:B------:R-:W-:-:S06]  /*34bc0*/  FFMA.FTZ R153, R34, R0, -R3 ;  /* 0x0000000022997223 */ /* 0x000fcc0000010803 */
[----:B------:R-:W-:Y:S08]  /*34bd0*/  MUFU.EX2 R165, R165 ;  /* 0x000000a500a57308 */ /* 0x000ff00000000800 */
[----:B------:R-:W1:Y:S01]  /*34be0*/  MUFU.EX2 R10, R10 ;  /* 0x0000000a000a7308 */ /* 0x000e620000000800 */
[----:B------:R-:W-:-:S07]  /*34bf0*/  FFMA.FTZ R13, R33, R0, -R73 ;  /* 0x00000000210d7223 */ /* 0x000fce0000010849 */
[----:B------:R-:W2:Y:S01]  /*34c00*/  MUFU.EX2 R166, R166 ;  /* 0x000000a600a67308 */ /* 0x000ea20000000800 */
[----:B------:R-:W-:-:S07]  /*34c10*/  FFMA.FTZ R14, R35, R0, -R3 ;  /* 0x00000000230e7223 */ /* 0x000fce0000010803 */
[----:B------:R-:W3:Y:S01]  /*34c20*/  MUFU.EX2 R167, R167 ;  /* 0x000000a700a77308 */ /* 0x000ee20000000800 */
[-C--:B------:R-:W-:Y:S01]  /*34c30*/  FFMA.FTZ R154, R36, R0.reuse, -R73 ;  /* 0x00000000249a7223 */ /* 0x080fe20000010849 */
[----:B------:R-:W-:-:S06]  /*34c40*/  FFMA.FTZ R155, R38, R0, -R3 ;  /* 0x00000000269b7223 */ /* 0x000fcc0000010803 */
[----:B------:R-:W4:Y:S08]  /*34c50*/  MUFU.EX2 R11, R11 ;  /* 0x0000000b000b7308 */ /* 0x000f300000000800 */
[----:B------:R-:W4:Y:S01]  /*34c60*/  MUFU.EX2 R12, R12 ;  /* 0x0000000c000c7308 */ /* 0x000f220000000800 */
[----:B0-----:R-:W-:Y:S01]  /*34c70*/  FADD.FTZ R5, R164, R9 ;  /* 0x00000009a4057221 */ /* 0x001fe20000010000 */
[----:B-1----:R-:W-:-:S06]  /*34c80*/  FADD.FTZ R2, R165, R10 ;  /* 0x0000000aa5027221 */ /* 0x002fcc0000010000 */
[----:B------:R-:W0:Y:S01]  /*34c90*/  MUFU.EX2 R152, R152 ;  /* 0x0000009800987308 */ /* 0x000e220000000800 */
[-C--:B------:R-:W-:Y:S01]  /*34ca0*/  FFMA.FTZ R15, R37, R0.reuse, -R73 ;  /* 0x00000000250f7223 */ /* 0x080fe20000010849 */
[----:B------:R-:W-:-:S06]  /*34cb0*/  FFMA.FTZ R20, R39, R0, -R3 ;  /* 0x0000000027147223 */ /* 0x000fcc0000010803 */
[----:B------:R-:W1:Y:S01]  /*34cc0*/  MUFU.EX2 R153, R153 ;  /* 0x0000009900997308 */ /* 0x000e620000000800 */
[----:B--2---:R-:W-:Y:S01]  /*34cd0*/  FADD.FTZ R4, R166, R5 ;  /* 0x00000005a6047221 */ /* 0x004fe20000010000 */
[----:B---3--:R-:W-:-:S06]  /*34ce0*/  FADD.FTZ R5, R167, R2 ;  /* 0x00000002a7057221 */ /* 0x008fcc0000010000 */
[----:B------:R-:W2:Y:S01]  /*34cf0*/  MUFU.EX2 R13, R13 ;  /* 0x0000000d000d7308 */ /* 0x000ea20000000800 */
[-C--:B------:R-:W-:Y:S01]  /*34d00*/  FFMA.FTZ R168, R40, R0.reuse, -R73 ;  /* 0x0000000028a87223 */ /* 0x080fe20000010849 */
[----:B------:R-:W-:-:S06]  /*34d10*/  FFMA.FTZ R169, R42, R0, -R3 ;  /* 0x000000002aa97223 */ /* 0x000fcc0000010803 */
[----:B------:R-:W3:Y:S01]  /*34d20*/  MUFU.EX2 R14, R14 ;  /* 0x0000000e000e7308 */ /* 0x000ee20000000800 */
[----:B----4-:R-:W-:Y:S01]  /*34d30*/  FADD.FTZ R27, R11, R4 ;  /* 0x000000040b1b7221 */ /* 0x010fe20000010000 */
[----:B------:R-:W-:-:S06]  /*34d40*/  FADD.FTZ R2, R12, R5 ;  /* 0x000000050c027221 */ /* 0x000fcc0000010000 */
[----:B------:R-:W4:Y:S01]  /*34d50*/  MUFU.EX2 R154, R154 ;  /* 0x0000009a009a7308 */ /* 0x000f220000000800 */
[-C--:B------:R-:W-:Y:S01]  /*34d60*/  FFMA.FTZ R21, R41, R0.reuse, -R73 ;  /* 0x0000000029157223 */ /* 0x080fe20000010849 */
[----:B------:R-:W-:-:S06]  /*34d70*/  FFMA.FTZ R24, R43, R0, -R3 ;  /* 0x000000002b187223 */ /* 0x000fcc0000010803 */
        /* <DEDUP_REMOVED lines=58> */
[----:B------:R-:W-:-:S07]  /*35120*/  FFMA.FTZ R41, R61, R0, -R73 ;  /* 0x000000003d297223 */ /* 0x000fce0000010849 */
[----:B------:R-:W1:Y:S01]  /*35130*/  MUFU.EX2 R177, R177 ;  /* 0x000000b100b17308 */ /* 0x000e620000000800 */
[----:B------:R-:W-:Y:S01]  /*35140*/  FFMA.FTZ R63, R63, R0, -R3 ;  /* 0x000000003f3f7223 */ /* 0x000fe20000010803 */
[----:B--2---:R-:W-:Y:S01]  /*35150*/  FADD.FTZ R4, R174, R27 ;  /* 0x0000001bae047221 */ /* 0x004fe20000010000 */
[----:B---3--:R-:W-:-:S05]  /*35160*/  FADD.FTZ R5, R175, R2 ;  /* 0x00000002af057221 */ /* 0x008fca0000010000 */
        /* <DEDUP_REMOVED lines=19> */
[----:B------:R-:W-:-:S07]  /*352a0*/  FFMA.FTZ R49, R69, R0, -R73 ;  /* 0x0000000045317223 */ /* 0x000fce0000010849 */
[----:B------:R-:W3:Y:S01]  /*352b0*/  MUFU.EX2 R66, R66 ;  /* 0x0000004200427308 */ /* 0x000ee20000000800 */
[----:B------:R-:W-:Y:S01]  /*352c0*/  FFMA.FTZ R0, R71, R0, -R3 ;  /* 0x0000000047007223 */ /* 0x000fe20000010803 */
[----:B----4-:R-:W-:Y:S01]  /*352d0*/  FADD.FTZ R4, R178, R27 ;  /* 0x0000001bb2047221 */ /* 0x010fe20000010000 */
[----:B------:R-:W-:-:S05]  /*352e0*/  FADD.FTZ R3, R179, R2 ;  /* 0x00000002b3037221 */ /* 0x000fca0000010000 */
[----:B------:R-:W4:Y:S08]  /*352f0*/  MUFU.EX2 R45, R45 ;  /* 0x0000002d002d7308 */ /* 0x000f300000000800 */
[----:B------:R-:W4:Y:S01]  /*35300*/  MUFU.EX2 R67, R67 ;  /* 0x0000004300437308 */ /* 0x000f220000000800 */
[----:B0-----:R-:W-:Y:S01]  /*35310*/  FADD.FTZ R5, R41, R4 ;  /* 0x0000000429057221 */ /* 0x001fe20000010000 */
[----:B-1----:R-:W-:-:S06]  /*35320*/  FADD.FTZ R3, R34, R3 ;  /* 0x0000000322037221 */ /* 0x002fcc0000010000 */
[----:B------:R-:W0:Y:S08]  /*35330*/  MUFU.EX2 R182, R182 ;  /* 0x000000b600b67308 */ /* 0x000e300000000800 */
[----:B------:R-:W1:Y:S01]  /*35340*/  MUFU.EX2 R70, R70 ;  /* 0x0000004600467308 */ /* 0x000e620000000800 */
[----:B--2---:R-:W-:Y:S01]  /*35350*/  FADD.FTZ R2, R180, R5 ;  /* 0x00000005b4027221 */ /* 0x004fe20000010000 */
[----:B---3--:R-:W-:-:S06]  /*35360*/  FADD.FTZ R4, R66, R3 ;  /* 0x0000000342047221 */ /* 0x008fcc0000010000 */
[----:B------:R-:W2:Y:S08]  /*35370*/  MUFU.EX2 R49, R49 ;  /* 0x0000003100317308 */ /* 0x000eb00000000800 */
[----:B------:R-:W3:Y:S01]  /*35380*/  MUFU.EX2 R183, R0 ;  /* 0x0000000000b77308 */ /* 0x000ee20000000800 */
[----:B----4-:R-:W-:Y:S01]  /*35390*/  FADD.FTZ R3, R45, R2 ;  /* 0x000000022d037221 */ /* 0x010fe20000010000 */
[----:B------:R-:W-:-:S03]  /*353a0*/  FADD.FTZ R5, R67, R4 ;  /* 0x0000000443057221 */ /* 0x000fc60000010000 */
[----:B0-----:R-:W-:Y:S01]  /*353b0*/  FADD.FTZ R2, R182, R3 ;  /* 0x00000003b6027221 */ /* 0x001fe20000010000 */
[----:B-1----:R-:W-:-:S03]  /*353c0*/  FADD.FTZ R4, R70, R5 ;  /* 0x0000000546047221 */ /* 0x002fc60000010000 */
[----:B--2---:R-:W-:Y:S01]  /*353d0*/  FADD.FTZ R27, R49, R2 ;  /* 0x00000002311b7221 */ /* 0x004fe20000010000 */
[----:B---3--:R-:W-:-:S04]  /*353e0*/  FADD.FTZ R31, R183, R4 ;  /* 0x00000004b71f7221 */ /* 0x008fc80000010000 */
[----:B------:R0:W-:Y:S04]  /*353f0*/  ST.E desc[UR6][R6.64+0x10], R27 ;  /* 0x0000101b06007985 */ /* 0x0001e8000c101906 */
[----:B------:R0:W-:Y:S04]  /*35400*/  ST.E desc[UR6][R6.64+0x14], R31 ;  /* 0x0000141f06007985 */ /* 0x0001e8000c101906 */
[----:B------:R-:W2:Y:S04]  /*35410*/  LDL.64 R2, [UR4+0x58] ;  /* 0x00005804ff027983 */ /* 0x000ea80008100a00 */
[----:B------:R-:W3:Y:S04]  /*35420*/  LDL.64 R4, [UR4] ;  /* 0x00000004ff047983 */ /* 0x000ee80008100a00 */
[----:B--2---:R-:W2:Y:S04]  /*35430*/  LD.E R36, desc[UR6][R2.64] ;  /* 0x0000000602247980 */ /* 0x004ea8000c101900 */
[----:B---3--:R0:W5:Y:S04]  /*35440*/  LD.E R0, desc[UR6][R4.64] ;  /* 0x0000000604007980 */ /* 0x008168000c101900 */
[----:B------:R0:W5:Y:S01]  /*35450*/  LD.E R35, desc[UR6][R4.64+0x4] ;  /* 0x0000040604237980 */ /* 0x000162000c101900 */
        /* <DEDUP_REMOVED lines=25> */
[----:B--2---:R-:W-:-:S04]  /*355f0*/  LOP3.LUT R36, R36, 0x1, RZ, 0xfc, !PT ;  /* 0x0000000124247812 */ /* 0x004fc800078efcff */
[----:B------:R-:W-:-:S13]  /*35600*/  ISETP.NE.AND P0, PT, R36, 0x3, PT ;  /* 0x000000032400780c */ /* 0x000fda0003f05270 */
[----:B0-----:R-:W-:Y:S05]  /*35610*/  @!P0 BRA `(.L_x_12491) ;  /* 0x0000000000048947 */ /* 0x001fea0003800000 */
[----:B------:R-:W-:Y:S01]  /*35620*/  BPT.TRAP 0x1 ;  /* 0x000000040000795c */ /* 0x000fe20000300000 */
.L_x_12491:
[----:B------:R-:W-:Y:S05]  /*35630*/  BSYNC B0 ;  /* 0x0000000000007941 */ /* 0x000fea0003800000 */
.L_x_12490:
        /* <DEDUP_REMOVED lines=13> */
.L_x_12493:
[----:B------:R-:W-:Y:S05]  /*35710*/  BSYNC B0 ;  /* 0x0000000000007941 */ /* 0x000fea0003800000 */
.L_x_12492:
        /* <DEDUP_REMOVED lines=8> */
.L_x_12495:
[----:B------:R-:W-:Y:S05]  /*357a0*/  BSYNC B0 ;  /* 0x0000000000007941 */ /* 0x000fea0003800000 */
.L_x_12494:
[----:B------:R-:W2:Y:S04]  /*357b0*/  LDL.64 R4, [UR4] ;  /* 0x00000004ff047983 */ /* 0x000ea80008100a00 */
[----:B0----5:R-:W3:Y:S04]  /*357c0*/  LDL.64 R6, [UR4+0x70] ;  /* 0x00007004ff067983 */ /* 0x021ee80008100a00 */
[----:B------:R-:W4:Y:S01]  /*357d0*/  LDL.64 R2, [UR4+0x50] ;  /* 0x00005004ff027983 */ /* 0x000f220008100a00 */
[----:B------:R-:W-:Y:S01]  /*357e0*/  LEA.HI R8, R8, 0x8, RZ, 0x19 ;  /* 0x0000000808087811 */ /* 0x000fe200078fc8ff */
[----:B------:R-:W-:Y:S05]  /*357f0*/  WARPSYNC.ALL ;  /* 0x0000000000007948 */ /* 0x000fea0003800000 */
[----:B------:R0:W-:Y:S06]  /*35800*/  BAR.SYNC.DEFER_BLOCKING R8, 0x100 ;  /* 0x000400080000751d */ /* 0x0001ec0000010000 */
[----:B--2---:R-:W2:Y:S04]  /*35810*/  LD.E R9, desc[UR6][R4.64] ;  /* 0x0000000604097980 */ /* 0x004ea8000c101900 */
[----:B----4-:R-:W4:Y:S04]  /*35820*/  LD.E R15, desc[UR6][R2.64] ;  /* 0x00000006020f7980 */ /* 0x010f28000c101900 */
[----:B---3--:R-:W2:Y:S04]  /*35830*/  LD.E.64 R4, desc[UR6][R6.64] ;  /* 0x0000000606047980 */ /* 0x008ea8000c101b00 */
[----:B------:R-:W3:Y:S04]  /*35840*/  LD.E R21, desc[UR6][R2.64+0x4] ;  /* 0x0000040602157980 */ /* 0x000ee8000c101900 */
[----:B------:R-:W3:Y:S04]  /*35850*/  LD.E R25, desc[UR6][R2.64+0x8] ;  /* 0x0000080602197980 */ /* 0x000ee8000c101900 */
[----:B------:R-:W3:Y:S04]  /*35860*/  LD.E R27, desc[UR6][R2.64+0xc] ;  /* 0x00000c06021b7980 */ /* 0x000ee8000c101900 */
[----:B------:R-:W3:Y:S04]  /*35870*/  LDL.64 R6, [UR4+0x60] ;  /* 0x00006004ff067983 */ /* 0x000ee80008100a00 */
[----:B------:R-:W3:Y:S04]  /*35880*/  LD.E R0, desc[UR6][R2.64+0x10] ;  /* 0x0000100602007980 */ /* 0x000ee8000c101900 */
[----:B0-----:R-:W3:Y:S04]  /*35890*/  LD.E R8, desc[UR6][R2.64+0x14] ;  /* 0x0000140602087980 */ /* 0x001ee8000c101900 */
        /* <DEDUP_REMOVED lines=67> */
[----:B----4-:R0:W-:Y:S01]  /*35cd0*/  ST.E desc[UR6][R2.64], R15 ;  /* 0x0000000f02007985 */ /* 0x0101e2000c101906 */
[----:B--2---:R-:W-:-:S03]  /*35ce0*/  IMAD R4, R9, 0xc00, R4 ;  /* 0x00000c0009047824 */ /* 0x004fc600078e0204 */
[----:B------:R-:W2:Y:S04]  /*35cf0*/  LD.E R87, desc[UR6][R2.64+0x138] ;  /* 0x0001380602577980 */ /* 0x000ea8000c101900 */
[----:B---3--:R1:W-:Y:S04]  /*35d00*/  ST.E desc[UR6][R2.64+0x4], R21 ;  /* 0x0000041502007985 */ /* 0x0083e8000c101906 */
[----:B------:R3:W-:Y:S04]  /*35d10*/  ST.E desc[UR6][R2.64+0x8], R25 ;  /* 0x0000081902007985 */ /* 0x0007e8000c101906 */
[----:B------:R4:W-:Y:S04]  /*35d20*/  ST.E desc[UR6][R2.64+0xc], R27 ;  /* 0x00000c1b02007985 */ /* 0x0009e8000c101906 */
[----:B------:R-:W2:Y:S04]  /*35d30*/  LD.E R9, desc[UR6][R2.64+0x18] ;  /* 0x0000180602097980 */ /* 0x000ea8000c101900 */
[----:B0-----:R-:W2:Y:S04]  /*35d40*/  LD.E R15, desc[UR6][R2.64+0x30] ;  /* 0x00003006020f7980 */ /* 0x001ea8000c101900 */
[----:B-1----:R-:W2:Y:S04]  /*35d50*/  LD.E R21, desc[UR6][R2.64+0x38] ;  /* 0x0000380602157980 */ /* 0x002ea8000c101900 */
[----:B---3--:R-:W3:Y:S04]  /*35d60*/  LD.E R25, desc[UR6][R2.64+0x40] ;  /* 0x0000400602197980 */ /* 0x008ee8000c101900 */
        /* <DEDUP_REMOVED lines=73> */
[----:B--2---:R-:W-:Y:S04]  /*36200*/  ST.E desc[UR6][R2.64+0x18], R9 ;  /* 0x0000180902007985 */ /* 0x004fe8000c101906 */
[----:B------:R-:W-:Y:S04]  /*36210*/  ST.E desc[UR6][R2.64+0x30], R15 ;  /* 0x0000300f02007985 */ /* 0x000fe8000c101906 */
[----:B------:R-:W-:Y:S04]  /*36220*/  ST.E desc[UR6][R2.64+0x38], R21 ;  /* 0x0000381502007985 */ /* 0x000fe8000c101906 */
        /* <DEDUP_REMOVED lines=100> */
[----:B------:R-:W-:Y:S01]  /*36870*/  ST.E desc[UR6][R6.64], RZ ;  /* 0x000000ff06007985 */ /* 0x000fe2000c101906 */
[----:B0-----:R-:W-:-:S06]  /*36880*/  WARPGROUP.ARRIVE ;  /* 0x00000000000079c5 */ /* 0x001fcc0000000000 */
[----:B------:R-:W-:Y:S01]  /*36890*/  HGMMA.64x256x16.F32.BF16 R24, R164, gdesc[UR8].tnspB, RZ, !UPT, gsb0 ;  /* 0x43e00008a4187df0 */ /* 0x000fe2000c0018ff */
[----:B------:R-:W-:Y:S02]  /*368a0*/  IMAD.MOV.U32 R0, RZ, RZ, 0x1 ;  /* 0x00000001ff007424 */ /* 0x000fe400078e00ff */
[----:B------:R-:W-:Y:S02]  /*368b0*/  WARPGROUP.DEPBAR.LE gsb0, 0x0 ;  /* 0x00008000000079c5 */ /* 0x000fe40000010000 */
        /* <DEDUP_REMOVED lines=128> */
[----:B------:R-:W-:Y:S04]  /*370c0*/  ST.E desc[UR6][R6.64], R0 ;  /* 0x0000000006007985 */ /* 0x000fe8000c101906 */
[----:B0-----:R-:W4:Y:S04]  /*370d0*/  LD.E R24, desc[UR6][R2.64] ;  /* 0x0000000602187980 */ /* 0x001f28000c101900 */
[----:B-1----:R-:W4:Y:S04]  /*370e0*/  LD.E R25, desc[UR6][R2.64+0x4] ;  /* 0x0000040602197980 */ /* 0x002f28000c101900 */
[----:B--2---:R-:W2:Y:S04]  /*370f0*/  LD.E R26, desc[UR6][R2.64+0x8] ;  /* 0x00000806021a7980 */ /* 0x004ea8000c101900 */
[----:B---3--:R-:W2:Y:S04]  /*37100*/  LD.E R27, desc[UR6][R2.64+0xc] ;  /* 0x00000c06021b7980 */ /* 0x008ea8000c101900 */
        /* <DEDUP_REMOVED lines=127> */
[----:B------:R-:W-:Y:S01]  /*37900*/  R2UR UR11, R9 ;  /* 0x00000000090b72ca */ /* 0x000fe200000e0000 */
[----:B--2---:R-:W-:-:S12]  /*37910*/  WARPGROUP.ARRIVE ;  /* 0x00000000000079c5 */ /* 0x004fd80000000000 */
[----:B------:R-:W-:Y:S03]  /*37920*/  HGMMA.64x256x16.F32.BF16 R24, R152, gdesc[UR8].tnspB, R24, gsb0 ;  /* 0x43e0000898187df0 */ /* 0x000fe60008001818 */
        /* <DEDUP_REMOVED lines=1052> */
[----:B------:R-:W-:Y:S01]  /*3baf0*/  R2UR UR10, R4 ;  /* 0x00000000040a72ca */ /* 0x000fe200000e0000 */
[----:B--2---:R-:W-:-:S12]  /*3bb00*/  WARPGROUP.ARRIVE ;  /* 0x00000000000079c5 */ /* 0x004fd80000000000 */
[----:B------:R-:W-:Y:S03]  /*3bb10*/  HGMMA.64x256x16.F32.BF16 R24, R180, gdesc[UR8].tnspB, R24, gsb0 ;  /* 0x43e00008b4187df0 */ /* 0x000fe60008001818 */
        /* <DEDUP_REMOVED lines=130> */
[----:B------:R-:W2:Y:S04]  /*3c340*/  LD.E R4, desc[UR6][R2.64] ;  /* 0x0000000602047980 */ /* 0x000ea8000c101900 */
[----:B------:R-:W3:Y:S04]  /*3c350*/  LD.E R5, desc[UR6][R2.64+0x4] ;  /* 0x0000040602057980 */ /* 0x000ee8000c101900 */
[----:B0-----:R-:W4:Y:S04]  /*3c360*/  LD.E R0, desc[UR6][R2.64+0x1fc] ;  /* 0x0001fc0602007980 */ /* 0x001f28000c101900 */
        /* <DEDUP_REMOVED lines=126> */
[----:B--2---:R-:W-:Y:S04]  /*3cb50*/  ST.E desc[UR6][R2.64], R4 ;  /* 0x0000000402007985 */ /* 0x004fe8000c101906 */
[----:B---3--:R-:W-:Y:S04]  /*3cb60*/  ST.E desc[UR6][R2.64+0x4], R5 ;  /* 0x0000040502007985 */ /* 0x008fe8000c101906 */
        /* <DEDUP_REMOVED lines=125> */
[----:B0-----:R-:W2:Y:S04]  /*3d340*/  LDL.64 R6, [UR4+0x58] ;  /* 0x00005804ff067983 */ /* 0x001ea80008100a00 */
[----:B------:R-:W3:Y:S04]  /*3d350*/  LDL.64 R4, [UR4] ;  /* 0x00000004ff047983 */ /* 0x000ee80008100a00 */
[----:B--2---:R-:W2:Y:S04]  /*3d360*/  LD.E R0, desc[UR6][R6.64] ;  /* 0x0000000606007980 */ /* 0x004ea8000c101900 */
[----:B---3--:R1:W5:Y:S01]  /*3d370*/  LD.E R4, desc[UR6][R4.64] ;  /* 0x0000000604047980 */ /* 0x008362000c101900 */
[----:B------:R-:W-:Y:S01]  /*3d380*/  BSSY B0, `(.L_x_12497) ;  /* 0x0000005000007945 */ /* 0x000fe20003800000 */
[----:B--2---:R-:W-:-:S04]  /*3d390*/  LOP3.LUT R0, R0, 0x1, RZ, 0xfc, !PT ;  /* 0x0000000100007812 */ /* 0x004fc800078efcff */
[----:B------:R-:W-:-:S13]  /*3d3a0*/  ISETP.NE.AND P0, PT, R0, 0x3, PT ;  /* 0x000000030000780c */ /* 0x000fda0003f05270 */
[----:B-1----:R-:W-:Y:S05]  /*3d3b0*/  @!P0 BRA `(.L_x_12498) ;  /* 0x0000000000048947 */ /* 0x002fea0003800000 */
[----:B------:R-:W-:Y:S01]  /*3d3c0*/  BPT.TRAP 0x1 ;  /* 0x000000040000795c */ /* 0x000fe20000300000 */
.L_x_12498:
[----:B------:R-:W-:Y:S05]  /*3d3d0*/  BSYNC B0 ;  /* 0x0000000000007941 */ /* 0x000fea0003800000 */
.L_x_12497:
        /* <DEDUP_REMOVED lines=9> */
[----:B0-----:R-:W-:Y:S05]  /*3d470*/  RET.REL.NODEC R2 `(_ZN7cutlass13device_kernelIN5flash11enable_sm90INS1_16FlashAttnFwdSm90INS1_25CollectiveMainloopFwdSm90ILi2EN4cute5tupleIJNS5_1CILi1EEES8_S8_EEENS6_IJNS7_ILi128EEENS7_ILi96EEENS7_ILi64EEEEEELi256ENS_10bfloat16_tEfNS_4arch4Sm90ELb0ELb1ELb0ELb1ELb1ELb1ELb0ELb1ELb0ELb1ELb1ELb0EEENS1_21CollectiveEpilogueFwdINS6_IJSA_NS7_ILi256EEESB_EEES9_SE_SG_Li256ELb1ELb1ELb1ELb0EEENS1_36VarlenDynamicPersistentTileSchedulerILi128ELi96ELi256ELi128ELb1ELb1ELb1ELb1ELb0ELb1EEEEEEEEEvNT_6ParamsE) ;  /* 0xfffffc2802e07950 */ /* 0x001fea0003c3ffff */
.L_x_12473:
[----:B0-----:R0:W1:Y:S02]  /*3d480*/  SYNCS.PHASECHK.TRANS64.TRYWAIT P0, [R8+URZ], R9 ;  /* 0x00000009080075a7 */ /* 0x001064000800017f */
[----:B-1----:R-:W-:Y:S05]  /*3d490*/  @!P0 NANOSLEEP.SYNCS 0x989680 ;  /* 0x009896800000895d */ /* 0x002fea0003900000 */
[----:B------:R-:W1:Y:S02]  /*3d4a0*/  @!P0 SYNCS.PHASECHK.TRANS64 P0, [R8+URZ], R9 ;  /* 0x00000009080085a7 */ /* 0x000e64000800007f */
[----:B-1----:R-:W-:Y:S05]  /*3d4b0*/  @!P0 BRA `(.L_x_12473) ;  /* 0xfffffffc00f08947 */ /* 0x002fea000383ffff */
[----:B------:R-:W-:Y:S05]  /*3d4c0*/  BRA `(.L_x_12472) ;  /* 0xffffff5800447947 */ /* 0x000fea000383ffff */
.L_x_12496:
[----:B0-----:R0:W1:Y:S02]  /*3d4d0*/  SYNCS.PHASECHK.TRANS64.TRYWAIT P0, [R6+URZ], R7 ;  /* 0x00000007060075a7 */ /* 0x001064000800017f */
[----:B-1----:R-:W-:Y:S05]  /*3d4e0*/  @!P0 NANOSLEEP.SYNCS 0x989680 ;  /* 0x009896800000895d */ /* 0x002fea0003900000 */
[----:B------:R-:W1:Y:S02]  /*3d4f0*/  @!P0 SYNCS.PHASECHK.TRANS64 P0, [R6+URZ], R7 ;  /* 0x00000007060085a7 */ /* 0x000e64000800007f */
[----:B-1----:R-:W-:Y:S05]  /*3d500*/  @!P0 BRA `(.L_x_12496) ;  /* 0xfffffffc00f08947 */ /* 0x002fea000383ffff */
[----:B------:R-:W-:Y:S05]  /*3d510*/  BRA `(.L_x_12495) ;  /* 0xffffff8000a07947 */ /* 0x000fea000383ffff */
.L_x_12499:
        /* <DEDUP_REMOVED lines=14> */
.L_x_15671:


//--------------------- .text._ZN7cutlass13device_kernelIN5flash11enable_sm90INS1_16FlashAttnFwdSm90INS1_25CollectiveMainloopFwdSm90ILi2EN4cute5tupleIJNS5_1CILi1EEES8_S8_EEENS6_IJNS7_ILi128EEENS7_ILi96EEENS7_ILi64EEEEEELi256ENS_10bfloat16_tEfNS_4arch4Sm90ELb0ELb1ELb0ELb1ELb1ELb0ELb1ELb1ELb0ELb1ELb1ELb0EEENS1_21CollectiveEpilogueFwdINS6_IJSA_NS7_ILi256EEESB_EEES9_SE_SG_Li256ELb1ELb1ELb1ELb0EEENS1_36VarlenDynamicPersistentTileSchedulerILi128ELi96ELi256ELi128ELb1ELb1ELb1ELb1ELb0ELb1EEEEEEEEEvNT_6ParamsE --------------------------
	.section	.text._ZN7cutlass13device_kernelIN5flash11enable_sm90INS1_16FlashAttnFwdSm90INS1_25CollectiveMainloopFwdSm90ILi2EN4cute5tupleIJNS5_1CILi1EEES8_S8_EEENS6_IJNS7_ILi128EEENS7_ILi96EEENS7_ILi64EEEEEELi256ENS_10bfloat16_tEfNS_4arch4Sm90ELb0ELb1ELb0ELb1ELb1ELb0ELb1ELb1ELb0ELb1ELb1ELb0EEENS1_21CollectiveEpilogueFwdINS6_IJSA_NS7_ILi256EEESB_EEES9_SE_SG_Li256ELb1ELb1ELb1ELb0EEENS1_36VarlenDynamicPersistentTileSchedulerILi128ELi96ELi256ELi128ELb1ELb1ELb1ELb1ELb0ELb1EEEEEEEEEvNT_6ParamsE,"ax",@progbits
	.align	128
.text._ZN7cutlass13device_kernelIN5flash11enable_sm90INS1_16FlashAttnFwdSm90INS1_25CollectiveMainloopFwdSm90ILi2EN4cute5tupleIJNS5_1CILi1EEES8_S8_EEENS6_IJNS7_ILi128EEENS7_ILi96EEENS7_ILi64EEEEEELi256ENS_10bfloat16_tEfNS_4arch4Sm90ELb0ELb1ELb0ELb1ELb1ELb0ELb1ELb1ELb0ELb1ELb1ELb0EEENS1_21CollectiveEpilogueFwdINS6_IJSA_NS7_ILi256EEESB_EEES9_SE_SG_Li256ELb1ELb1ELb1ELb0EEENS1_36VarlenDynamicPersistentTileSchedulerILi128ELi96ELi256ELi128ELb1ELb1ELb1ELb1ELb0ELb1EEEEEEEEEvNT_6ParamsE:
        .type           _ZN7cutlass13device_kernelIN5flash11enable_sm90INS1_16FlashAttnFwdSm90INS1_25CollectiveMainloopFwdSm90ILi2EN4cute5tupleIJNS5_1CILi1EEES8_S8_EEENS6_IJNS7_ILi128EEENS7_ILi96EEENS7_ILi64EEEEEELi256ENS_10bfloat16_tEfNS_4arch4Sm90ELb0ELb1ELb0ELb1ELb1ELb0ELb1ELb1ELb0ELb1ELb1ELb0EEENS1_21CollectiveEpilogueFwdINS6_IJSA_NS7_ILi256EEESB_EEES9_SE_SG_Li256ELb1ELb1ELb1ELb0EEENS1_36VarlenDynamicPersistentTileSchedulerILi128ELi96ELi256ELi128ELb1ELb1ELb1ELb1ELb0ELb1EEEEEEEEEvNT_6ParamsE,@function
        .size           _ZN7cutlass13device_kernelIN5flash11enable_sm90INS1_16FlashAttnFwdSm90INS1_25CollectiveMainloopFwdSm90ILi2EN4cute5tupleIJNS5_1CILi1EEES8_S8_EEENS6_IJNS7_ILi128EEENS7_ILi96EEENS7_ILi64EEEEEELi256ENS_10bfloat16_tEfNS_4arch4Sm90ELb0ELb1ELb0ELb1ELb1ELb0ELb1ELb1ELb0ELb1ELb1ELb0EEENS1_21CollectiveEpilogueFwdINS6_IJSA_NS7_ILi256EEESB_EEES9_SE_SG_Li256ELb1ELb1ELb1ELb0EEENS1_36VarlenDynamicPersistentTileSchedulerILi128ELi96ELi256ELi128ELb1ELb1ELb1ELb1ELb0ELb1EEEEEEEEEvNT_6ParamsE,(.L_x_15673 - _ZN7cutlass13device_kernelIN5flash11enable_sm90INS1_16FlashAttnFwdSm90INS1_25CollectiveMainloopFwdSm90ILi2EN4cute5tupleIJNS5_1CILi1EEES8_S8_EEENS6_IJNS7_ILi128EEENS7_ILi96EEENS7_ILi64EEEEEELi256ENS_10bfloat16_tEfNS_4arch4Sm90ELb0ELb1ELb0ELb1ELb1ELb0ELb1ELb1ELb0ELb1ELb1ELb0EEENS1_21CollectiveEpilogueFwdINS6_IJSA_NS7_ILi256EEESB_EEES9_SE_SG_Li256ELb1ELb1ELb1ELb0EEENS1_36VarlenDynamicPersistentTileSchedulerILi128ELi96ELi256ELi128ELb1ELb1ELb1ELb1ELb0ELb1EEEEEEEEEvNT_6ParamsE)
        .other          _ZN7cutlass13device_kernelIN5flash11enable_sm90INS1_16FlashAttnFwdSm90INS1_25CollectiveMainloopFwdSm90ILi2EN4cute5tupleIJNS5_1CILi1EEES8_S8_EEENS6_IJNS7_ILi128EEENS7_ILi96EEENS7_ILi64EEEEEELi256ENS_10bfloat16_tEfNS_4arch4Sm90ELb0ELb1ELb0ELb1ELb1ELb0ELb1ELb1ELb0ELb1ELb1ELb0EEENS1_21CollectiveEpilogueFwdINS6_IJSA_NS7_ILi256EEESB_EEES9_SE_SG_Li256ELb1ELb1ELb1ELb0EEENS1_36VarlenDynamicPersistentTileSchedulerILi128ELi96ELi256ELi128ELb1ELb1ELb1ELb1ELb0ELb1EEEEEEEEEvNT_6ParamsE,@"STO_CUDA_ENTRY STV_DEFAULT"
_ZN7cutlass13device_kernelIN5flash11enable_sm90INS1_16FlashAttnFwdSm90INS1_25CollectiveMainloopFwdSm90ILi2EN4cute5tupleIJNS5_1CILi1EEES8_S8_EEENS6_IJNS7_ILi128EEENS7_ILi96EEENS7_ILi64EEEEEELi256ENS_10bfloat16_tEfNS_4arch4Sm90ELb0ELb1ELb0ELb1ELb1ELb0ELb1ELb1ELb0ELb1ELb1ELb0EEENS1_21CollectiveEpilogueFwdINS6_IJSA_NS7_ILi256EEESB_EEES9_SE_SG_Li256ELb1ELb1ELb1ELb0EEENS1_36VarlenDynamicPersistentTileSchedulerILi128ELi96ELi256ELi128ELb1ELb1ELb1ELb1ELb0ELb1EEEEEEEEEvNT_6ParamsE:
        /* <DEDUP_REMOVED lines=47> */
.L_x_12500:
        /* <DEDUP_REMOVED lines=22> */
.L_x_12501:
        /* <DEDUP_REMOVED lines=18> */
.L_x_12502:
        /* <DEDUP_REMOVED lines=22> */
.L_x_12503:
        /* <DEDUP_REMOVED lines=23> */
.L_x_12504:
[----:B------:R-:W-:Y:S01]  /*0840*/  UISETP.NE.AND UP0, UPT, UR9, URZ, UPT ;  /* 0x0000003f0900728c */ /* 0x000fe2000bf05270 */
[----:B------:R-:W-:Y:S01]  /*0850*/  NOP ;  /* 0x0000000000007918 */ /* 0x000fe20000000000 */
[----:B0-----:R-:W-:Y:S01]  /*0860*/  UMOV UR4, 0x1 ;  /* 0x0000000100047882 */ /* 0x001fe20000000000 */
[----:B------:R-:W-:Y:S01]  /*0870*/  ULDC UR5, c[0x0][0x20] ;  /* 0x0000080000057ab9 */ /* 0x000fe20000000800 */
[----:B------:R-:W-:Y:S01]  /*0880*/  USEL UR4, UR4, 0x2, !UP0 ;  /* 0x0000000204047887 */ /* 0x000fe2000c000000 */
[----:B-1234-:R-:W-:Y:S01]  /*0890*/  BAR.SYNC.DEFER_BLOCKING 0x0 ;  /* 0x0000000000007b1d */ /* 0x01efe20000010000 */
[----:B------:R-:W-:Y:S02]  /*08a0*/  PLOP3.LUT P1, PT, PT, PT, UP0, 0x80, 0x0 ;  /* 0x000000000000781c */ /* 0x000fe40003f2f008 */
[----:B------:R-:W-:Y:S02]  /*08b0*/  IADD3 R16, P0, R1, UR5, RZ ;  /* 0x0000000501107c10 */ /* 0x000fe4000ff1e0ff */
[----:B------:R-:W-:Y:S01]  /*08c0*/  IMAD.U32 R2, RZ, RZ, UR4 ;  /* 0x00000004ff027e24 */ /* 0x000fe2000f8e00ff */
[----:B------:R-:W-:Y:S01]  /*08d0*/  ULDC UR6, c[0x0][0x24] ;  /* 0x0000090000067ab9 */ /* 0x000fe20000000800 */
[----:B------:R-:W-:Y:S01]  /*08e0*/  ULDC.64 UR36, c[0x0][0x208] ;  /* 0x0000820000247ab9 */ /* 0x000fe20000000a00 */
[----:B------:R-:W-:-:S02]  /*08f0*/  IMAD.X R17, RZ, RZ, UR6, P0 ;  /* 0x00000006ff117e24 */ /* 0x000fc400080e06ff */
[----:B------:R0:W-:Y:S01]  /*0900*/  STL [R1+0x4c8], R2 ;  /* 0x0004c80201007387 */ /* 0x0001e20000100800 */
[----:B------:R-:W-:Y:S02]  /*0910*/  IMAD.MOV.U32 R22, RZ, RZ, R16 ;  /* 0x000000ffff167224 */ /* 0x000fe400078e0010 */
[----:B------:R-:W-:Y:S01]  /*0920*/  IMAD.MOV.U32 R23, RZ, RZ, R17 ;  /* 0x000000ffff177224 */ /* 0x000fe200078e0011 */
[----:B------:R-:W-:Y:S06]  /*0930*/  @!P1 BRA `(.L_x_12505) ;  /* 0x0000023400c89947 */ /* 0x000fec0003800000 */
.L_x_12506:
[----:B------:R-:W-:-:S08]  /*0940*/  NOP ;  /* 0x0000000000007918 */ /* 0x000fd00000000000 */
[----:B------:R-:W1:Y:S02]  /*0950*/  USETMAXREG.TRY_ALLOC.CTAPOOL UP0, 0xe8 ;  /* 0x000000e8000079c8 */ /* 0x000e640008000600 */
[----:B-1----:R-:W-:-:S13]  /*0960*/  PLOP3.LUT P0, PT, PT, PT, UP0, 0x80, 0x0 ;  /* 0x000000000000781c */ /* 0x002fda0003f0f008 */
[----:B------:R-:W-:Y:S05]  /*0970*/  @!P0 BRA `(.L_x_12506) ;  /* 0xfffffffc00f08947 */ /* 0x000fea000383ffff */
[----:B------:R-:W1:Y:S01]  /*0980*/  S2R R0, SR_TID.X ;  /* 0x0000000000007919 */ /* 0x000e620000002100 */
[----:B------:R-:W-:Y:S06]  /*0990*/  BAR.ARV 0x8, 0x180 ;  /* 0x0206000000007b1d */ /* 0x000fec0000002000 */
[----:B0-----:R-:W-:Y:S01]  /*09a0*/  IADD3 R2, P1, R16, 0x1f0, RZ ;  /* 0x000001f010027810 */ /* 0x001fe20007f3e0ff */
[----:B------:R-:W-:Y:S01]  /*09b0*/  ULDC UR4, c[0x0][0xd3c] ;  /* 0x00034f0000047ab9 */ /* 0x000fe20000000800 */
[----:B------:R-:W0:Y:S03]  /*09c0*/  S2R R7, SR_CgaCtaId ;  /* 0x0000000000077919 */ /* 0x000e260000008800 */
[----:B------:R2:W-:Y:S04]  /*09d0*/  STL [R1+0x4b8], R2 ;  /* 0x0004b80201007387 */ /* 0x0005e80000100800 */
[----:B------:R-:W-:Y:S04]  /*09e0*/  STL.64 [R1+0x1f0], RZ ;  /* 0x0001f0ff01007387 */ /* 0x000fe80000100a00 */
[----:B------:R-:W-:Y:S01]  /*09f0*/  STL [R1+0x1f8], RZ ;  /* 0x0001f8ff01007387 */ /* 0x000fe20000100800 */
[----:B--2---:R-:W-:-:S03]  /*0a00*/  IMAD.X R2, RZ, RZ, R17, P1 ;  /* 0x000000ffff027224 */ /* 0x004fc600008e0611 */
[----:B------:R-:W-:Y:S01]  /*0a10*/  STL [R1+0x1fc], RZ ;  /* 0x0001fcff01007387 */ /* 0x000fe20000100800 */
[----:B-1----:R-:W-:-:S03]  /*0a20*/  SHF.R.U32.HI R0, RZ, 0x7, R0 ;  /* 0x00000007ff007819 */ /* 0x002fc60000011600 */
[----:B------:R-:W-:Y:S01]  /*0a30*/  STL [R1+0x4b4], R2 ;  /* 0x0004b40201007387 */ /* 0x000fe20000100800 */
[----:B------:R-:W-:Y:S02]  /*0a40*/  ISETP.NE.AND P0, PT, R0, 0x1, PT ;  /* 0x000000010000780c */ /* 0x000fe40003f05270 */
[----:B------:R-:W-:-:S04]  /*0a50*/  MOV R0, 0x400 ;  /* 0x0000040000007802 */ /* 0x000fc80000000f00 */
[----:B0-----:R-:W-:-:S07]  /*0a60*/  LEA R0, R7, R0, 0x18 ;  /* 0x0000000007007211 */ /* 0x001fce00078ec0ff */
[----:B------:R-:W-:Y:S08]  /*0a70*/  @!P0 BAR.ARV 0x9, 0x100 ;  /* 0x0244000000008b1d */ /* 0x000ff00000002000 */
[----:B------:R-:W-:Y:S06]  /*0a80*/  BAR.SYNC.DEFER_BLOCKING 0x5, 0x180 ;  /* 0x0146000000007b1d */ /* 0x000fec0000010000 */
[----:B------:R0:W1:Y:S02]  /*0a90*/  LDS.128 R12, [R0+0x324d0] ;  /* 0x0324d000000c7984 */ /* 0x0000640000000c00 */
[----:B------:R-:W-:Y:S06]  /*0aa0*/  BAR.ARV 0x4, 0x180 ;  /* 0x0106000000007b1d */ /* 0x000fec0000002000 */
[----:B0-----:R-:W-:-:S05]  /*0ab0*/  IADD3 R0, P2, R16, 0x1fc, RZ ;  /* 0x000001fc10007810 */ /* 0x001fca0007f5e0ff */
[----:B------:R0:W-:Y:S02]  /*0ac0*/  STL [R1+0x4c0], R0 ;  /* 0x0004c00001007387 */ /* 0x0001e40000100800 */
[----:B0-----:R-:W-:-:S05]  /*0ad0*/  IMAD.X R0, RZ, RZ, R17, P2 ;  /* 0x000000ffff007224 */ /* 0x001fca00010e0611 */
[----:B------:R0:W-:Y:S01]  /*0ae0*/  STL [R1+0x4bc], R0 ;  /* 0x0004bc0001007387 */ /* 0x0001e20000100800 */
[----:B-1----:R-:W-:-:S13]  /*0af0*/  ISETP.GE.AND P0, PT, R15, UR4, PT ;  /* 0x000000040f007c0c */ /* 0x002fda000bf06270 */
[----:B0-----:R-:W-:Y:S05]  /*0b00*/  @P0 EXIT ;  /* 0x000000000000094d */ /* 0x001fea0003800000 */
[----:B------:R-:W0:Y:S01]  /*0b10*/  S2R R2, SR_TID.X ;  /* 0x0000000000027919 */ /* 0x000e220000002100 */
[----:B------:R-:W-:Y:S02]  /*0b20*/  R2UR UR5, R13 ;  /* 0x000000000d0572ca */ /* 0x000fe400000e0000 */
[----:B------:R-:W-:Y:S02]  /*0b30*/  R2UR UR6, R14 ;  /* 0x000000000e0672ca */ /* 0x000fe400000e0000 */
[----:B------:R-:W-:Y:S01]  /*0b40*/  R2UR UR7, R15 ;  /* 0x000000000f0772ca */ /* 0x000fe200000e0000 */
[----:B0-----:R-:W-:-:S05]  /*0b50*/  VIADD R217, R2, 0xffffff80 ;  /* 0xffffff8002d97836 */ /* 0x001fca0000000000 */
[----:B------:R-:W-:-:S04]  /*0b60*/  SHF.R.S32.HI R0, RZ, 0x1f, R217 ;  /* 0x0000001fff007819 */ /* 0x000fc800000114d9 */
[CC--:B------:R-:W-:Y:S02]  /*0b70*/  LEA.HI R2, R0.reuse, R217.reuse, RZ, 0x7 ;  /* 0x000000d900027211 */ /* 0x0c0fe400078f38ff */
[-C--:B------:R-:W-:Y:S02]  /*0b80*/  LEA.HI R5, R0, R217.reuse, RZ, 0x4 ;  /* 0x000000d900057211 */ /* 0x080fe400078f20ff */
[----:B------:R-:W-:Y:S02]  /*0b90*/  LOP3.LUT R4, R2, 0xffffff80, RZ, 0xc0, !PT ;  /* 0xffffff8002047812 */ /* 0x000fe400078ec0ff */
[----:B------:R-:W-:Y:S02]  /*0ba0*/  SHF.R.S32.HI R10, RZ, 0x4, R5 ;  /* 0x00000004ff0a7819 */ /* 0x000fe40000011405 */
[----:B------:R-:W-:Y:S01]  /*0bb0*/  LOP3.LUT R8, R5, 0x3fffff0, RZ, 0xc0, !PT ;  /* 0x03fffff005087812 */ /* 0x000fe200078ec0ff */
[----:B------:R-:W-:Y:S01]  /*0bc0*/  IMAD.IADD R12, R217, 0x1, -R4 ;  /* 0x00000001d90c7824 */ /* 0x000fe200078e0a04 */
[----:B------:R-:W-:-:S02]  /*0bd0*/  LEA.HI R4, R0, R217, RZ, 0x5 ;  /* 0x000000d900047211 */ /* 0x000fc400078f28ff */
[----:B------:R-:W-:Y:S01]  /*0be0*/  LEA.HI R9, R5, R10, RZ, 0x1 ;  /* 0x0000000a05097211 */ /* 0x000fe200078f08ff */
[----:B------:R-:W-:Y:S01]  /*0bf0*/  IMAD.IADD R8, R217, 0x1, -R8 ;  /* 0x00000001d9087824 */ /* 0x000fe200078e0a08 */
[----:B------:R-:W-:Y:S01]  /*0c00*/  SHF.R.S32.HI R3, RZ, 0x1f, R12 ;  /* 0x0000001fff037819 */ /* 0x000fe2000001140c */
[----:B------:R-:W-:Y:S01]  /*0c10*/  IMAD.SHL.U32 R6, R4, 0x20, RZ ;  /* 0x0000002004067824 */ /* 0x000fe200078e00ff */
[----:B------:R-:W-:Y:S01]  /*0c20*/  LOP3.LUT R9, R9, 0x1ffffffe, RZ, 0xc0, !PT ;  /* 0x1ffffffe09097812 */ /* 0x000fe200078ec0ff */
[----:B------:R-:W-:Y:S01]  /*0c30*/  STL [R1+0x4b0], R12 ;  /* 0x0004b00c01007387 */ /* 0x000fe20000100800 */
[----:B------:R-:W-:Y:S02]  /*0c40*/  LEA.HI R4, R3, R12, RZ, 0x2 ;  /* 0x0000000c03047211 */ /* 0x000fe400078f10ff */
[----:B------:R-:W-:Y:S01]  /*0c50*/  LOP3.LUT R11, R6, 0xfffffc00, RZ, 0xc0, !PT ;  /* 0xfffffc00060b7812 */ /* 0x000fe200078ec0ff */
[----:B------:R-:W-:Y:S01]  /*0c60*/  IMAD.IADD R9, R10, 0x1, -R9 ;  /* 0x000000010a097824 */ /* 0x000fe200078e0a09 */
[----:B------:R-:W-:-:S02]  /*0c70*/  SHF.R.S32.HI R5, RZ, 0x2, R4 ;  /* 0x00000002ff057819 */ /* 0x000fc40000011404 */
[----:B------:R-:W-:Y:S01]  /*0c80*/  SHF.R.S32.HI R6, RZ, 0x1f, R4 ;  /* 0x0000001fff067819 */ /* 0x000fe20000011404 */
[----:B------:R-:W-:Y:S01]  /*0c90*/  IMAD R8, R8, 0x40, R11 ;  /* 0x0000004008087824 */ /* 0x000fe200078e020b */
[----:B------:R-:W-:Y:S02]  /*0ca0*/  LOP3.LUT R4, R4, 0x7ffffffc, RZ, 0xc0, !PT ;  /* 0x7ffffffc04047812 */ /* 0x000fe400078ec0ff */
[----:B------:R-:W-:Y:S01]  /*0cb0*/  LEA.HI R11, R0, R217, RZ, 0x2 ;  /* 0x000000d9000b7211 */ /* 0x000fe200078f10ff */
[----:B------:R-:W-:Y:S01]  /*0cc0*/  IMAD R8, R9, 0x8, R8 ;  /* 0x0000000809087824 */ /* 0x000fe200078e0208 */
[----:B------:R-:W-:Y:S01]  /*0cd0*/  LEA.HI R6, R6, R5, RZ, 0x3 ;  /* 0x0000000506067211 */ /* 0x000fe200078f18ff */
[----:B------:R-:W-:Y:S01]  /*0ce0*/  IMAD.IADD R4, R12, 0x1, -R4 ;  /* 0x000000010c047824 */ /* 0x000fe200078e0a04 */
[----:B------:R-:W-:Y:S02]  /*0cf0*/  LOP3.LUT R10, R11, 0xfffffffc, RZ, 0xc0, !PT ;  /* 0xfffffffc0b0a7812 */ /* 0x000fe400078ec0ff */
[----:B------:R-:W-:Y:S01]  /*0d00*/  SHF.R.S32.HI R11, RZ, 0x7, R2 ;  /* 0x00000007ff0b7819 */ /* 0x000fe20000011402 */
[----:B------:R-:W-:Y:S01]  /*0d10*/  IMAD.SHL.U32 R179, R4, 0x2, RZ ;  /* 0x0000000204b37824 */ /* 0x000fe200078e00ff */
[----:B------:R-:W-:Y:S01]  /*0d20*/  LOP3.LUT R6, R6, 0xfffffff8, RZ, 0xc0, !PT ;  /* 0xfffffff806067812 */ /* 0x000fe200078ec0ff */
[----:B------:R-:W-:Y:S01]  /*0d30*/  IMAD.IADD R10, R217, 0x1, -R10 ;  /* 0x00000001d90a7824 */ /* 0x000fe200078e0a0a */
[----:B------:R-:W-:Y:S01]  /*0d40*/  LEA.HI R3, R3, R12, RZ, 0x5 ;  /* 0x0000000c03037211 */ /* 0x000fe200078f28ff */
[----:B------:R-:W-:Y:S01]  /*0d50*/  VIADD R210, R179, 0x18 ;  /* 0x00000018b3d27836 */ /* 0x000fe20000000000 */
[----:B------:R-:W-:Y:S01]  /*0d60*/  LEA.HI R2, R2, R11, RZ, 0x1 ;  /* 0x0000000b02027211 */ /* 0x000fe200078f08ff */
[----:B------:R-:W-:Y:S01]  /*0d70*/  IMAD.IADD R6, R5, 0x1, -R6 ;  /* 0x0000000105067824 */ /* 0x000fe200078e0a06 */
[----:B------:R-:W-:Y:S01]  /*0d80*/  LEA.HI R0, R0, R217, RZ, 0x3 ;  /* 0x000000d900007211 */ /* 0x000fe200078f18ff */
[C---:B------:R-:W-:Y:S01]  /*0d90*/  VIADD R212, R179.reuse, 0x8 ;  /* 0x00000008b3d47836 */ /* 0x040fe20000000000 */
[----:B------:R-:W-:Y:S01]  /*0da0*/  SHF.R.S32.HI R3, RZ, 0x5, R3 ;  /* 0x00000005ff037819 */ /* 0x000fe20000011403 */
[C---:B------:R-:W-:Y:S01]  /*0db0*/  VIADD R211, R179.reuse, 0x10 ;  /* 0x00000010b3d37836 */ /* 0x040fe20000000000 */
[----:B------:R-:W-:Y:S01]  /*0dc0*/  LOP3.LUT R2, R2, 0x3fffffe, RZ, 0xc0, !PT ;  /* 0x03fffffe02027812 */ /* 0x000fe200078ec0ff */
[----:B------:R-:W-:Y:S01]  /*0dd0*/  VIADD R207, R179, 0x30 ;  /* 0x00000030b3cf7836 */ /* 0x000fe20000000000 */
[----:B------:R-:W-:Y:S01]  /*0de0*/  LOP3.LUT R218, R0, 0xfffffff8, RZ, 0xc0, !PT ;  /* 0xfffffff800da7812 */ /* 0x000fe200078ec0ff */
[----:B------:R-:W-:Y:S01]  /*0df0*/  IMAD R3, R3, 0x10, R6 ;  /* 0x0000001003037824 */ /* 0x000fe200078e0206 */
[----:B------:R-:W-:Y:S01]  /*0e00*/  SHF.R.S32.HI R215, RZ, 0x3, R0 ;  /* 0x00000003ffd77819 */ /* 0x000fe20000011400 */
[----:B------:R-:W-:Y:S01]  /*0e10*/  IMAD.IADD R2, R11, 0x1, -R2 ;  /* 0x000000010b027824 */ /* 0x000fe200078e0a02 */
[----:B------:R-:W-:Y:S01]  /*0e20*/  SHF.R.S32.HI R0, RZ, 0x1f, R210 ;  /* 0x0000001fff007819 */ /* 0x000fe200000114d2 */
[C---:B------:R-:W-:Y:S01]  /*0e30*/  VIADD R209, R179.reuse, 0x20 ;  /* 0x00000020b3d17836 */ /* 0x040fe20000000000 */
[----:B------:R-:W-:Y:S01]  /*0e40*/  LEA.HI R5, R10, R10, RZ, 0x1 ;  /* 0x0000000a0a057211 */ /* 0x000fe200078f08ff */
[----:B------:R-:W-:Y:S01]  /*0e50*/  IMAD R178, R2, 0x40, R3 ;  /* 0x0000004002b27824 */ /* 0x000fe200078e0203 */
[----:B------:R-:W-:Y:S01]  /*0e60*/  SHF.R.S32.HI R3, RZ, 0x1f, R212 ;  /* 0x0000001fff037819 */ /* 0x000fe200000114d4 */
[----:B------:R0:W-:Y:S01]  /*0e70*/  STL [R1+0x4a4], R0 ;  /* 0x0004a40001007387 */ /* 0x0001e20000100800 */
[----:B------:R-:W-:Y:S01]  /*0e80*/  SHF.R.S32.HI R2, RZ, 0x1f, R211 ;  /* 0x0000001fff027819 */ /* 0x000fe200000114d3 */
[----:B------:R-:W-:Y:S01]  /*0e90*/  VIADD R208, R179, 0x28 ;  /* 0x00000028b3d07836 */ /* 0x000fe20000000000 */
[----:B------:R-:W-:Y:S01]  /*0ea0*/  LOP3.LUT R5, R5, 0x1ffffffe, RZ, 0xc0, !PT ;  /* 0x1ffffffe05057812 */ /* 0x000fe200078ec0ff */
[C---:B------:R-:W-:Y:S01]  /*0eb0*/  VIADD R204, R179.reuse, 0x48 ;  /* 0x00000048b3cc7836 */ /* 0x040fe20000000000 */
[----:B------:R1:W-:Y:S01]  /*0ec0*/  STL [R1+0x4ac], R3 ;  /* 0x0004ac0301007387 */ /* 0x0003e20000100800 */
[----:B------:R-:W-:-:S02]  /*0ed0*/  VIADD R206, R179, 0x38 ;  /* 0x00000038b3ce7836 */ /* 0x000fc40000000000 */
[C---:B------:R-:W-:Y:S01]  /*0ee0*/  VIADD R205, R179.reuse, 0x40 ;  /* 0x00000040b3cd7836 */ /* 0x040fe20000000000 */
[----:B------:R2:W-:Y:S01]  /*0ef0*/  STL [R1+0x4a8], R2 ;  /* 0x0004a80201007387 */ /* 0x0005e20000100800 */
[----:B0-----:R-:W-:Y:S01]  /*0f00*/  SHF.R.S32.HI R0, RZ, 0x1f, R207 ;  /* 0x0000001fff007819 */ /* 0x001fe200000114cf */
[C---:B------:R-:W-:Y:S02]  /*0f10*/  VIADD R201, R179.reuse, 0x60 ;  /* 0x00000060b3c97836 */ /* 0x040fe40000000000 */
[C---:B------:R-:W-:Y:S01]  /*0f20*/  VIADD R203, R179.reuse, 0x50 ;  /* 0x00000050b3cb7836 */ /* 0x040fe20000000000 */
[----:B------:R-:W-:Y:S01]  /*0f30*/  STL [R1+0x4d0], R8 ;  /* 0x0004d00801007387 */ /* 0x000fe20000100800 */
[----:B-1----:R-:W-:Y:S01]  /*0f40*/  SHF.R.S32.HI R3, RZ, 0x1f, R209 ;  /* 0x0000001fff037819 */ /* 0x002fe200000114d1 */
[C---:B------:R-:W-:Y:S02]  /*0f50*/  VIADD R202, R179.reuse, 0x58 ;  /* 0x00000058b3ca7836 */ /* 0x040fe40000000000 */
[----:B------:R0:W-:Y:S01]  /*0f60*/  STL [R1+0x498], R0 ;  /* 0x0004980001007387 */ /* 0x0001e20000100800 */
[----:B--2---:R-:W-:Y:S01]  /*0f70*/  SHF.R.S32.HI R2, RZ, 0x1f, R208 ;  /* 0x0000001fff027819 */ /* 0x004fe200000114d0 */
[----:B------:R-:W-:-:S02]  /*0f80*/  VIADD R198, R179, 0x78 ;  /* 0x00000078b3c67836 */ /* 0x000fc40000000000 */
[----:B------:R1:W-:Y:S01]  /*0f90*/  STL [R1+0x4a0], R3 ;  /* 0x0004a00301007387 */ /* 0x0003e20000100800 */
[C---:B------:R-:W-:Y:S02]  /*0fa0*/  VIADD R200, R179.reuse, 0x68 ;  /* 0x00000068b3c87836 */ /* 0x040fe40000000000 */
[C---:B------:R-:W-:Y:S01]  /*0fb0*/  VIADD R199, R179.reuse, 0x70 ;  /* 0x00000070b3c77836 */ /* 0x040fe20000000000 */
[----:B------:R2:W-:Y:S01]  /*0fc0*/  STL [R1+0x49c], R2 ;  /* 0x00049c0201007387 */ /* 0x0005e20000100800 */
[C---:B------:R-:W-:Y:S01]  /*0fd0*/  VIADD R195, R179.reuse, 0x90 ;  /* 0x00000090b3c37836 */ /* 0x040fe20000000000 */
[----:B0-----:R-:W-:Y:S01]  /*0fe0*/  SHF.R.S32.HI R0, RZ, 0x1f, R204 ;  /* 0x0000001fff007819 */ /* 0x001fe200000114cc */
[C---:B------:R-:W-:Y:S01]  /*0ff0*/  VIADD R197, R179.reuse, 0x80 ;  /* 0x00000080b3c57836 */ /* 0x040fe20000000000 */
[----:B------:R-:W-:Y:S01]  /*1000*/  STL [R1+0x4c4], R11 ;  /* 0x0004c40b01007387 */ /* 0x000fe20000100800 */
[C---:B------:R-:W-:Y:S01]  /*1010*/  VIADD R196, R179.reuse, 0x88 ;  /* 0x00000088b3c47836 */ /* 0x040fe20000000000 */
[----:B-1----:R-:W-:Y:S01]  /*1020*/  SHF.R.S32.HI R3, RZ, 0x1f, R206 ;  /* 0x0000001fff037819 */ /* 0x002fe200000114ce */
[C---:B------:R-:W-:Y:S01]  /*1030*/  VIADD R192, R179.reuse, 0xa8 ;  /* 0x000000a8b3c07836 */ /* 0x040fe20000000000 */
[----:B------:R0:W-:Y:S01]  /*1040*/  STL [R1+0x48c], R0 ;  /* 0x00048c0001007387 */ /* 0x0001e20000100800 */
[C---:B------:R-:W-:Y:S01]  /*1050*/  VIADD R194, R179.reuse, 0x98 ;  /* 0x00000098b3c27836 */ /* 0x040fe20000000000 */
[----:B--2---:R-:W-:Y:S01]  /*1060*/  SHF.R.S32.HI R2, RZ, 0x1f, R205 ;  /* 0x0000001fff027819 */ /* 0x004fe200000114cd */
[C---:B------:R-:W-:Y:S01]  /*1070*/  VIADD R193, R179.reuse, 0xa0 ;  /* 0x000000a0b3c17836 */ /* 0x040fe20000000000 */
[----:B------:R1:W-:Y:S01]  /*1080*/  STL [R1+0x494], R3 ;  /* 0x0004940301007387 */ /* 0x0003e20000100800 */
[----:B------:R-:W-:-:S02]  /*1090*/  VIADD R189, R179, 0xc0 ;  /* 0x000000c0b3bd7836 */ /* 0x000fc40000000000 */
[C---:B------:R-:W-:Y:S01]  /*10a0*/  VIADD R191, R179.reuse, 0xb0 ;  /* 0x000000b0b3bf7836 */ /* 0x040fe20000000000 */
[----:B------:R2:W-:Y:S01]  /*10b0*/  STL [R1+0x490], R2 ;  /* 0x0004900201007387 */ /* 0x0005e20000100800 */
[C---:B------:R-:W-:Y:S01]  /*10c0*/  VIADD R190, R179.reuse, 0xb8 ;  /* 0x000000b8b3be7836 */ /* 0x040fe20000000000 */
[----:B0-----:R-:W-:Y:S01]  /*10d0*/  SHF.R.S32.HI R0, RZ, 0x1f, R201 ;  /* 0x0000001fff007819 */ /* 0x001fe200000114c9 */
[C---:B------:R-:W-:Y:S02]  /*10e0*/  VIADD R186, R179.reuse, 0xd8 ;  /* 0x000000d8b3ba7836 */ /* 0x040fe40000000000 */
[C---:B------:R-:W-:Y:S01]  /*10f0*/  VIADD R188, R179.reuse, 0xc8 ;  /* 0x000000c8b3bc7836 */ /* 0x040fe20000000000 */
[----:B-1----:R-:W-:Y:S01]  /*1100*/  SHF.R.S32.HI R3, RZ, 0x1f, R203 ;  /* 0x0000001fff037819 */ /* 0x002fe200000114cb */
[----:B------:R0:W-:Y:S01]  /*1110*/  STL [R1+0x480], R0 ;  /* 0x0004800001007387 */ /* 0x0001e20000100800 */
[----:B------:R-:W-:Y:S01]  /*1120*/  VIADD R187, R179, 0xd0 ;  /* 0x000000d0b3bb7836 */ /* 0x000fe20000000000 */
[----:B--2---:R-:W-:-:S02]  /*1130*/  SHF.R.S32.HI R2, RZ, 0x1f, R202 ;  /* 0x0000001fff027819 */ /* 0x004fc400000114ca */
[----:B------:R1:W-:Y:S01]  /*1140*/  STL [R1+0x488], R3 ;  /* 0x0004880301007387 */ /* 0x0003e20000100800 */
[----:B------:R-:W-:Y:S02]  /*1150*/  IMAD.IADD R5, R10, 0x1, -R5 ;  /* 0x000000010a057824 */ /* 0x000fe400078e0a05 */
[----:B------:R-:W-:Y:S01]  /*1160*/  IMAD.IADD R218, R217, 0x1, -R218 ;  /* 0x00000001d9da7824 */ /* 0x000fe200078e0ada */
[----:B------:R2:W-:Y:S01]  /*1170*/  STL [R1+0x484], R2 ;  /* 0x0004840201007387 */ /* 0x0005e20000100800 */
[C---:B------:R-:W-:Y:S01]  /*1180*/  VIADD R185, R179.reuse, 0xe0 ;  /* 0x000000e0b3b97836 */ /* 0x040fe20000000000 */
[----:B0-----:R-:W-:Y:S01]  /*1190*/  SHF.R.S32.HI R0, RZ, 0x1f, R198 ;  /* 0x0000001fff007819 */ /* 0x001fe200000114c6 */
[----:B------:R-:W-:Y:S02]  /*11a0*/  IMAD.SHL.U32 R18, R218, 0x8, RZ ;  /* 0x00000008da127824 */ /* 0x000fe400078e00ff */
[C---:B------:R-:W-:Y:S01]  /*11b0*/  VIADD R184, R179.reuse, 0xe8 ;  /* 0x000000e8b3b87836 */ /* 0x040fe20000000000 */
[----:B-1----:R-:W-:Y:S01]  /*11c0*/  SHF.R.S32.HI R3, RZ, 0x1f, R200 ;  /* 0x0000001fff037819 */ /* 0x002fe200000114c8 */
[----:B------:R0:W-:Y:S01]  /*11d0*/  STL [R1+0x474], R0 ;  /* 0x0004740001007387 */ /* 0x0001e20000100800 */
[C---:B------:R-:W-:Y:S01]  /*11e0*/  VIADD R176, R18.reuse, 0x40 ;  /* 0x0000004012b07836 */ /* 0x040fe20000000000 */
[----:B------:R-:W-:Y:S01]  /*11f0*/  SHF.R.S32.HI R183, RZ, 0x1f, R18 ;  /* 0x0000001fffb77819 */ /* 0x000fe20000011412 */
[C---:B------:R-:W-:Y:S01]  /*1200*/  VIADD R19, R18.reuse, 0x80 ;  /* 0x0000008012137836 */ /* 0x040fe20000000000 */
[----:B--2---:R-:W-:Y:S01]  /*1210*/  SHF.R.S32.HI R2, RZ, 0x1f, R199 ;  /* 0x0000001fff027819 */ /* 0x004fe200000114c7 */
[----:B------:R1:W-:Y:S01]  /*1220*/  STL [R1+0x47c], R3 ;  /* 0x00047c0301007387 */ /* 0x0003e20000100800 */
[----:B------:R-:W-:Y:S01]  /*1230*/  VIADD R177, R18, 0xc0 ;  /* 0x000000c012b17836 */ /* 0x000fe20000000000 */
[----:B------:R-:W-:Y:S01]  /*1240*/  SHF.R.S32.HI R182, RZ, 0x1f, R176 ;  /* 0x0000001fffb67819 */ /* 0x000fe200000114b0 */
[C---:B------:R-:W-:Y:S01]  /*1250*/  VIADD R214, R179.reuse, 0xf0 ;  /* 0x000000f0b3d67836 */ /* 0x040fe20000000000 */
[----:B------:R2:W-:Y:S01]  /*1260*/  STL [R1+0x478], R2 ;  /* 0x0004780201007387 */ /* 0x0005e20000100800 */
[----:B0-----:R-:W-:Y:S01]  /*1270*/  SHF.R.S32.HI R0, RZ, 0x1f, R195 ;  /* 0x0000001fff007819 */ /* 0x001fe200000114c3 */
[----:B------:R-:W-:Y:S01]  /*1280*/  VIADD R213, R179, 0xf8 ;  /* 0x000000f8b3d57836 */ /* 0x000fe20000000000 */
[----:B------:R-:W-:-:S02]  /*1290*/  SHF.R.S32.HI R181, RZ, 0x1f, R19 ;  /* 0x0000001fffb57819 */ /* 0x000fc40000011413 */
[----:B------:R-:W-:Y:S01]  /*12a0*/  SHF.R.S32.HI R180, RZ, 0x1f, R177 ;  /* 0x0000001fffb47819 */ /* 0x000fe200000114b1 */
[----:B------:R0:W-:Y:S01]  /*12b0*/  STL [R1+0x468], R0 ;  /* 0x0004680001007387 */ /* 0x0001e20000100800 */
[----:B-1----:R-:W-:Y:S02]  /*12c0*/  SHF.R.S32.HI R3, RZ, 0x1f, R197 ;  /* 0x0000001fff037819 */ /* 0x002fe400000114c5 */
[----:B------:R-:W-:Y:S02]  /*12d0*/  SHF.R.S32.HI R229, RZ, 0x1f, R185 ;  /* 0x0000001fffe57819 */ /* 0x000fe400000114b9 */
[----:B--2---:R-:W-:Y:S01]  /*12e0*/  SHF.R.S32.HI R2, RZ, 0x1f, R196 ;  /* 0x0000001fff027819 */ /* 0x004fe200000114c4 */
[----:B------:R1:W-:Y:S01]  /*12f0*/  STL [R1+0x470], R3 ;  /* 0x0004700301007387 */ /* 0x0003e20000100800 */
[----:B------:R-:W-:Y:S02]  /*1300*/  SHF.R.S32.HI R228, RZ, 0x1f, R184 ;  /* 0x0000001fffe47819 */ /* 0x000fe400000114b8 */
[----:B------:R-:W-:Y:S01]  /*1310*/  SHF.R.S32.HI R227, RZ, 0x1f, R214 ;  /* 0x0000001fffe37819 */ /* 0x000fe200000114d6 */
[----:B------:R2:W-:Y:S01]  /*1320*/  STL [R1+0x46c], R2 ;  /* 0x00046c0201007387 */ /* 0x0005e20000100800 */
[----:B0-----:R-:W-:-:S02]  /*1330*/  SHF.R.S32.HI R0, RZ, 0x1f, R192 ;  /* 0x0000001fff007819 */ /* 0x001fc400000114c0 */
[----:B------:R-:W-:-:S03]  /*1340*/  SHF.R.S32.HI R219, RZ, 0x1f, R213 ;  /* 0x0000001fffdb7819 */ /* 0x000fc600000114d5 */
[----:B------:R0:W-:Y:S01]  /*1350*/  STL [R1+0x45c], R0 ;  /* 0x00045c0001007387 */ /* 0x0001e20000100800 */
[----:B-1----:R-:W-:Y:S02]  /*1360*/  SHF.R.S32.HI R3, RZ, 0x1f, R194 ;  /* 0x0000001fff037819 */ /* 0x002fe400000114c2 */
[----:B--2---:R-:W-:-:S03]  /*1370*/  SHF.R.S32.HI R2, RZ, 0x1f, R193 ;  /* 0x0000001fff027819 */ /* 0x004fc600000114c1 */
[----:B------:R1:W-:Y:S01]  /*1380*/  STL [R1+0x464], R3 ;  /* 0x0004640301007387 */ /* 0x0003e20000100800 */
[----:B0-----:R-:W-:-:S03]  /*1390*/  SHF.R.S32.HI R0, RZ, 0x1f, R189 ;  /* 0x0000001fff007819 */ /* 0x001fc600000114bd */
[----:B------:R0:W-:Y:S04]  /*13a0*/  STL [R1+0x460], R2 ;  /* 0x0004600201007387 */ /* 0x0001e80000100800 */
[----:B------:R2:W-:Y:S01]  /*13b0*/  STL [R1+0x450], R0 ;  /* 0x0004500001007387 */ /* 0x0005e20000100800 */
[----:B-1----:R-:W-:Y:S02]  /*13c0*/  SHF.R.S32.HI R3, RZ, 0x1f, R191 ;  /* 0x0000001fff037819 */ /* 0x002fe400000114bf */
[----:B0-----:R-:W-:-:S03]  /*13d0*/  SHF.R.S32.HI R2, RZ, 0x1f, R190 ;  /* 0x0000001fff027819 */ /* 0x001fc600000114be */
[----:B------:R0:W-:Y:S01]  /*13e0*/  STL [R1+0x458], R3 ;  /* 0x0004580301007387 */ /* 0x0001e20000100800 */
[----:B--2---:R-:W-:-:S03]  /*13f0*/  SHF.R.S32.HI R0, RZ, 0x1f, R186 ;  /* 0x0000001fff007819 */ /* 0x004fc600000114ba */
[----:B------:R1:W-:Y:S04]  /*1400*/  STL [R1+0x454], R2 ;  /* 0x0004540201007387 */ /* 0x0003e80000100800 */
[----:B------:R2:W-:Y:S01]  /*1410*/  STL [R1+0x444], R0 ;  /* 0x0004440001007387 */ /* 0x0005e20000100800 */
[----:B0-----:R-:W-:Y:S02]  /*1420*/  SHF.R.S32.HI R3, RZ, 0x1f, R188 ;  /* 0x0000001fff037819 */ /* 0x001fe400000114bc */
[----:B-1----:R-:W-:-:S03]  /*1430*/  SHF.R.S32.HI R2, RZ, 0x1f, R187 ;  /* 0x0000001fff027819 */ /* 0x002fc600000114bb */
[----:B------:R0:W-:Y:S01]  /*1440*/  STL [R1+0x44c], R3 ;  /* 0x00044c0301007387 */ /* 0x0001e20000100800 */
[----:B--2---:R-:W-:-:S03]  /*1450*/  IMAD R0, R5, 0x8, R178 ;  /* 0x0000000805007824 */ /* 0x004fc600078e02b2 */
[----:B------:R0:W-:Y:S04]  /*1460*/  STL [R1+0x448], R2 ;  /* 0x0004480201007387 */ /* 0x0001e80000100800 */
[----:B------:R0:W-:Y:S02]  /*1470*/  STL [R1+0x4cc], R0 ;  /* 0x0004cc0001007387 */ /* 0x0001e40000100800 */
.L_x_12637:
[----:B------:R-:W-:Y:S01]  /*1480*/  ULDC.64 UR8, c[0x0][0xb20] ;  /* 0x0002c80000087ab9 */ /* 0x000fe20000000a00 */
[----:B------:R-:W-:Y:S01]  /*1490*/  ULDC.64 UR10, c[0x0][0xb18] ;  /* 0x0002c600000a7ab9 */ /* 0x000fe20000000a00 */
        /* <DEDUP_REMOVED lines=10> */
[----:B01-3--:R-:W-:Y:S02]  /*1540*/  IMAD.U32 R2, RZ, RZ, UR8 ;  /* 0x00000008ff027e24 */ /* 0x00bfe4000f8e00ff */
[----:B------:R-:W-:Y:S01]  /*1550*/  IMAD.U32 R3, RZ, RZ, UR9 ;  /* 0x00000009ff037e24 */ /* 0x000fe2000f8e00ff */
[----:B------:R-:W-:Y:S02]  /*1560*/  @UP1 ULDC.64 UR8, c[0x0][0xb10] ;  /* 0x0002c40000081ab9 */ /* 0x000fe40000000a00 */
[----:B------:R-:W-:Y:S02]  /*1570*/  @UP1 UIMAD.WIDE UR8, UR7, 0x4, UR8 ;  /* 0x00000004070818a5 */ /* 0x000fe4000f8e0208 */
[----:B--2---:R-:W2:Y:S04]  /*1580*/  @P0 LDG.E R2, desc[UR36][R2.64] ;  /* 0x0000002402020981 */ /* 0x004ea8000c1e1900 */
[----:B------:R-:W-:-:S02]  /*1590*/  IMAD.U32 R4, RZ, RZ, UR8 ;  /* 0x00000008ff047e24 */ /* 0x000fc4000f8e00ff */
[----:B------:R-:W-:Y:S01]  /*15a0*/  IMAD.U32 R5, RZ, RZ, UR9 ;  /* 0x00000009ff057e24 */ /* 0x000fe2000f8e00ff */
[----:B------:R-:W-:-:S04]  /*15b0*/  ULDC.64 UR8, c[0x0][0x418] ;  /* 0x0001060000087ab9 */ /* 0x000fc80000000a00 */
[----:B------:R-:W3:Y:S01]  /*15c0*/  @P2 LDG.E R4, desc[UR36][R4.64] ;  /* 0x0000002404042981 */ /* 0x000ee2000c1e1900 */
[----:B------:R-:W-:Y:S01]  /*15d0*/  UISETP.NE.U32.AND UP0, UPT, UR8, URZ, UPT ;  /* 0x0000003f0800728c */ /* 0x000fe2000bf05070 */
[----:B------:R-:W-:Y:S01]  /*15e0*/  ISETP.NE.U32.AND P1, PT, RZ, UR10, PT ;  /* 0x0000000aff007c0c */ /* 0x000fe2000bf25070 */
[----:B------:R-:W-:Y:S01]  /*15f0*/  UMOV UR4, URZ ;  /* 0x0000003f00047c82 */ /* 0x000fe20008000000 */
[----:B------:R-:W-:Y:S01]  /*1600*/  ULDC UR8, c[0x0][0x424] ;  /* 0x0001090000087ab9 */ /* 0x000fe20000000800 */
[----:B------:R-:W-:Y:S01]  /*1610*/  UISETP.NE.AND.EX UP0, UPT, UR9, URZ, UPT, UP0 ;  /* 0x0000003f0900728c */ /* 0x000fe2000bf05300 */
[----:B------:R-:W-:Y:S01]  /*1620*/  ISETP.NE.AND.EX P1, PT, RZ, UR11, PT, P1 ;  /* 0x0000000bff007c0c */ /* 0x000fe2000bf25310 */
[----:B------:R-:W-:Y:S01]  /*1630*/  ULDC UR44, c[0x0][0x288] ;  /* 0x0000a200002c7ab9 */ /* 0x000fe20000000800 */
[----:B------:R-:W-:Y:S02]  /*1640*/  ULOP3.LUT UR60, UR6, 0xffff, URZ, 0xc0, !UPT ;  /* 0x0000ffff063c7892 */ /* 0x000fe4000f8ec03f */
[----:B------:R-:W-:-:S04]  /*1650*/  USEL UR8, UR8, 0x1, UP0 ;  /* 0x0000000108087887 */ /* 0x000fc80008000000 */
[----:B------:R-:W-:Y:S01]  /*1660*/  UIMAD UR45, UR8, UR45, URZ ;  /* 0x0000002d082d72a4 */ /* 0x000fe2000f8e023f */
[----:B--2---:R-:W-:Y:S02]  /*1670*/  @P0 R2UR UR4, R2 ;  /* 0x00000000020402ca */ /* 0x004fe400000e0000 */
        /* <DEDUP_REMOVED lines=15> */
.L_x_12507:
[----:B------:R-:W-:Y:S01]  /*1770*/  IMAD.U32 R216, RZ, RZ, UR7 ;  /* 0x00000007ffd87e24 */ /* 0x000fe2000f8e00ff */
[----:B------:R-:W-:Y:S06]  /*1780*/  @!P1 BRA `(.L_x_12508) ;  /* 0x00000000001c9947 */ /* 0x000fec0003800000 */
[----:B------:R-:W-:Y:S02]  /*1790*/  ULDC.64 UR8, c[0x0][0xb18] ;  /* 0x0002c60000087ab9 */ /* 0x000fe40000000a00 */
[----:B------:R-:W-:-:S06]  /*17a0*/  UIMAD.WIDE UR8, UR7, 0x4, UR8 ;  /* 0x00000004070878a5 */ /* 0x000fcc000f8e0208 */
[----:B------:R-:W-:Y:S02]  /*17b0*/  IMAD.U32 R2, RZ, RZ, UR8 ;  /* 0x00000008ff027e24 */ /* 0x000fe4000f8e00ff */
[----:B------:R-:W-:-:S05]  /*17c0*/  IMAD.U32 R3, RZ, RZ, UR9 ;  /* 0x00000009ff037e24 */ /* 0x000fca000f8e00ff */
[----:B------:R-:W2:Y:S02]  /*17d0*/  LDG.E R2, desc[UR36][R2.64] ;  /* 0x0000002402027981 */ /* 0x000ea4000c1e1900 */
[----:B--2---:R-:W-:Y:S01]  /*17e0*/  R2UR UR45, R2 ;  /* 0x00000000022d72ca */ /* 0x004fe200000e0000 */
[----:B------:R-:W-:-:S14]  /*17f0*/  BRA `(.L_x_12509) ;  /* 0x0000000000347947 */ /* 0x000fdc0003800000 */
.L_x_12508:
        /* <DEDUP_REMOVED lines=13> */
.L_x_12509:
[----:B------:R-:W2:Y:S01]  /*18d0*/  LDL R0, [R1+0x4c8] ;  /* 0x0004c80001007983 */ /* 0x000ea20000100800 */
[----:B------:R-:W-:Y:S01]  /*18e0*/  MOV R72, 0x400 ;  /* 0x0000040000487802 */ /* 0x000fe20000000f00 */
[----:B------:R-:W0:Y:S01]  /*18f0*/  LDC R8, c[0x0][0xa80] ;  /* 0x0002a000ff087b82 */ /* 0x000e220000000800 */
[----:B------:R-:W-:Y:S01]  /*1900*/  IMAD.MOV.U32 R5, RZ, RZ, 0x80 ;  /* 0x00000080ff057424 */ /* 0x000fe200078e00ff */
[----:B------:R-:W1:Y:S01]  /*1910*/  S2R R27, SR_CgaCtaId ;  /* 0x00000000001b7919 */ /* 0x000e620000008800 */
[----:B------:R-:W-:Y:S01]  /*1920*/  IMAD.MOV.U32 R6, RZ, RZ, 0x100 ;  /* 0x00000100ff067424 */ /* 0x000fe200078e00ff */
[----:B------:R-:W-:Y:S01]  /*1930*/  UIADD3 UR45, -UR4, UR45, URZ ;  /* 0x0000002d042d7290 */ /* 0x000fe2000fffe13f */
[----:B------:R-:W-:Y:S01]  /*1940*/  IMAD.MOV.U32 R21, RZ, RZ, 0x80 ;  /* 0x00000080ff157424 */ /* 0x000fe200078e00ff */
[----:B------:R-:W3:Y:S01]  /*1950*/  S2R R3, SR_SWINHI ;  /* 0x0000000000037919 */ /* 0x000ee20000002f00 */
[----:B------:R-:W-:Y:S01]  /*1960*/  ULDC UR4, c[0x0][0x448] ;  /* 0x0001120000047ab9 */ /* 0x000fe20000000800 */
[----:B------:R-:W-:Y:S01]  /*1970*/  IMAD.MOV.U32 R26, RZ, RZ, 0x100 ;  /* 0x00000100ff1a7424 */ /* 0x000fe200078e00ff */
[----:B------:R-:W-:Y:S01]  /*1980*/  UISETP.NE.AND UP1, UPT, UR4, 0x1, UPT ;  /* 0x000000010400788c */ /* 0x000fe2000bf25270 */
[----:B------:R-:W-:Y:S01]  /*1990*/  IMAD.U32 R14, RZ, RZ, UR5 ;  /* 0x00000005ff0e7e24 */ /* 0x000fe2000f8e00ff */
[----:B------:R-:W-:Y:S01]  /*19a0*/  USHF.L.U32 UR58, UR5, 0x7, URZ ;  /* 0x00000007053a7899 */ /* 0x000fe2000800063f */
[----:B------:R-:W-:Y:S01]  /*19b0*/  STL.128 [R1+0x200], RZ ;  /* 0x000200ff01007387 */ /* 0x000fe20000100c00 */
[----:B------:R-:W-:Y:S01]  /*19c0*/  ULOP3.LUT UR8, UR6, 0xff000000, URZ, 0xc0, !UPT ;  /* 0xff00000006087892 */ /* 0x000fe2000f8ec03f */
[----:B------:R-:W-:-:S02]  /*19d0*/  ULDC.64 UR4, c[0x0][0xad8] ;  /* 0x0002b60000047ab9 */ /* 0x000fc40000000a00 */
[----:B------:R-:W-:Y:S01]  /*19e0*/  STL [R1+0x50], R14 ;  /* 0x0000500e01007387 */ /* 0x000fe20000100800 */
[----:B------:R-:W-:Y:S02]  /*19f0*/  UISETP.GE.AND UP0, UPT, UR5, 0x1, UPT ;  /* 0x000000010500788c */ /* 0x000fe4000bf06270 */
[----:B------:R-:W-:Y:S01]  /*1a00*/  UIADD3 UR9, UR58, 0x7f, URZ ;  /* 0x0000007f3a097890 */ /* 0x000fe2000fffe03f */
[----:B------:R-:W-:Y:S01]  /*1a10*/  STL.128 [R1+0x210], RZ ;  /* 0x000210ff01007387 */ /* 0x000fe20000100c00 */
[----:B------:R-:W-:Y:S01]  /*1a20*/  ULOP3.LUT UR59, UR6, 0xff0000, URZ, 0xc0, !UPT ;  /* 0x00ff0000063b7892 */ /* 0x000fe2000f8ec03f */
[----:B------:R-:W-:Y:S02]  /*1a30*/  @UP1 ULDC UR10, c[0x0][0x450] ;  /* 0x00011400000a1ab9 */ /* 0x000fe40000000800 */
[----:B0-----:R-:W-:Y:S01]  /*1a40*/  STL [R1+0x220], R8 ;  /* 0x0002200801007387 */ /* 0x001fe20000100800 */
[----:B------:R-:W-:Y:S01]  /*1a50*/  @UP1 ULDC UR6, c[0x0][0x44c] ;  /* 0x0001130000061ab9 */ /* 0x000fe20000000800 */
[----:B------:R-:W-:-:S02]  /*1a60*/  UIADD3 UR38, UR45, 0x1, -UR44 ;  /* 0x000000012d267890 */ /* 0x000fc4000fffe82c */
[----:B------:R-:W-:Y:S01]  /*1a70*/  STL.128 [R1+0x240], RZ ;  /* 0x000240ff01007387 */ /* 0x000fe20000100c00 */
[----:B------:R-:W-:Y:S02]  /*1a80*/  USHF.R.U32.HI UR8, URZ, 0x8, UR8 ;  /* 0x000000083f087899 */ /* 0x000fe40008011608 */
[----:B------:R-:W-:Y:S01]  /*1a90*/  UP2UR UR39, UPR, URZ, 0x2 ;  /* 0x000000023f277883 */ /* 0x000fe20008000000 */
[----:B------:R-:W-:Y:S01]  /*1aa0*/  STL.128 [R1+0x250], RZ ;  /* 0x000250ff01007387 */ /* 0x000fe20000100c00 */
[----:B------:R-:W-:Y:S01]  /*1ab0*/  UP2UR UR41, UPR, URZ, 0x1 ;  /* 0x000000013f297883 */ /* 0x000fe20008000000 */
[----:B-1----:R-:W-:Y:S01]  /*1ac0*/  LEA R72, R27, R72, 0x18 ;  /* 0x000000481b487211 */ /* 0x002fe200078ec0ff */
[----:B------:R-:W-:Y:S01]  /*1ad0*/  ULEA.HI UR59, UR59, UR8, URZ, 0x10 ;  /* 0x000000083b3b7291 */ /* 0x000fe2000f8f803f */
[----:B------:R-:W-:Y:S02]  /*1ae0*/  STL.64 [R1+0x30], R26 ;  /* 0x0000301a01007387 */ /* 0x000fe40000100a00 */
[----:B------:R-:W-:-:S02]  /*1af0*/  MOV R24, R72 ;  /* 0x0000004800187202 */ /* 0x000fc40000000f00 */
[----:B---3--:R-:W-:Y:S01]  /*1b00*/  MOV R25, R3 ;  /* 0x0000000300197202 */ /* 0x008fe20000000f00 */
[----:B------:R-:W-:Y:S01]  /*1b10*/  STL.128 [R1+0x260], RZ ;  /* 0x000260ff01007387 */ /* 0x000fe20000100c00 */
[C---:B------:R-:W-:Y:S02]  /*1b20*/  IADD3 R2, P2, R24.reuse, 0x32450, RZ ;  /* 0x0003245018027810 */ /* 0x040fe40007f5e0ff */
[C---:B------:R-:W-:Y:S01]  /*1b30*/  IADD3 R10, P0, R24.reuse, 0x32430, RZ ;  /* 0x00032430180a7810 */ /* 0x040fe20007f1e0ff */
[----:B------:R-:W-:Y:S01]  /*1b40*/  STL.128 [R1+0x270], RZ ;  /* 0x000270ff01007387 */ /* 0x000fe20000100c00 */
[----:B------:R-:W-:Y:S01]  /*1b50*/  IADD3 R12, P1, R24, 0x32440, RZ ;  /* 0x00032440180c7810 */ /* 0x000fe20007f3e0ff */
[--C-:B------:R-:W-:Y:S01]  /*1b60*/  IMAD.X R9, RZ, RZ, R25.reuse, P2 ;  /* 0x000000ffff097224 */ /* 0x100fe200010e0619 */
[C---:B------:R-:W-:Y:S01]  /*1b70*/  IADD3 R30, P2, R16.reuse, 0x28, RZ ;  /* 0x00000028101e7810 */ /* 0x040fe20007f5e0ff */
[--C-:B------:R-:W-:Y:S01]  /*1b80*/  IMAD.X R11, RZ, RZ, R25.reuse, P0 ;  /* 0x000000ffff0b7224 */ /* 0x100fe200000e0619 */
[----:B------:R-:W-:Y:S01]  /*1b90*/  STL.128 [R1+0x280], RZ ;  /* 0x000280ff01007387 */ /* 0x000fe20000100c00 */
[----:B------:R-:W-:Y:S01]  /*1ba0*/  IMAD.X R13, RZ, RZ, R25, P1 ;  /* 0x000000ffff0d7224 */ /* 0x000fe200008e0619 */
[C---:B------:R-:W-:Y:S01]  /*1bb0*/  IADD3 R29, P0, R16.reuse, 0x200, RZ ;  /* 0x00000200101d7810 */ /* 0x040fe20007f1e0ff */
[----:B------:R-:W-:Y:S01]  /*1bc0*/  IMAD.X R41, RZ, RZ, R17, P2 ;  /* 0x000000ffff297224 */ /* 0x000fe200010e0611 */
[----:B------:R-:W-:Y:S01]  /*1bd0*/  STL.64 [R1+0x18], R10 ;  /* 0x0000180a01007387 */ /* 0x000fe20000100a00 */
[----:B------:R-:W-:-:S02]  /*1be0*/  IADD3 R28, P1, R16, 0x240, RZ ;  /* 0x00000240101c7810 */ /* 0x000fc40007f3e0ff */
[--C-:B------:R-:W-:Y:S01]  /*1bf0*/  IMAD.X R40, RZ, RZ, R17.reuse, P0 ;  /* 0x000000ffff287224 */ /* 0x100fe200000e0611 */
[----:B------:R-:W-:Y:S02]  /*1c00*/  STL.64 [R1+0x20], R12 ;  /* 0x0000200c01007387 */ /* 0x000fe40000100a00 */
[----:B------:R-:W-:Y:S02]  /*1c10*/  IMAD.X R39, RZ, RZ, R17, P1 ;  /* 0x000000ffff277224 */ /* 0x000fe400008e0611 */
        /* <DEDUP_REMOVED lines=27> */
[----:B------:R-:W-:Y:S04]  /*1dd0*/  STL [R1+0x10], RZ ;  /* 0x000010ff01007387 */ /* 0x000fe80000100800 */
[----:B------:R-:W-:Y:S01]  /*1de0*/  STL [R1+0x38], RZ ;  /* 0x000038ff01007387 */ /* 0x000fe20000100800 */
[----:B--2---:R-:W-:-:S02]  /*1df0*/  R2UR UR7, R0 ;  /* 0x00000000000772ca */ /* 0x004fc400000e0000 */
[----:B------:R-:W-:-:S05]  /*1e00*/  IADD3 R0, P3, R24, 0x32460, RZ ;  /* 0x0003246018007810 */ /* 0x000fca0007f7e0ff */
[----:B------:R-:W-:Y:S01]  /*1e10*/  IMAD.X R3, RZ, RZ, R25, P3 ;  /* 0x000000ffff037224 */ /* 0x000fe200018e0619 */
[----:B------:R-:W-:-:S05]  /*1e20*/  PLOP3.LUT P3, PT, PT, PT, UP0, 0x40, 0x0 ;  /* 0x000000000000781c */ /* 0x000fca0003f6e808 */
[----:B------:R-:W-:Y:S02]  /*1e30*/  IMAD.U32 R4, RZ, RZ, UR7 ;  /* 0x00000007ff047e24 */ /* 0x000fe4000f8e00ff */
[----:B------:R-:W-:Y:S01]  /*1e40*/  IMAD.U32 R20, RZ, RZ, UR7 ;  /* 0x00000007ff147e24 */ /* 0x000fe2000f8e00ff */
[----:B------:R-:W-:Y:S02]  /*1e50*/  UIMAD.WIDE.U32 UR6, UR9, UR6, URZ ;  /* 0x00000006090672a5 */ /* 0x000fe4000f8e003f */
[----:B------:R0:W-:Y:S02]  /*1e60*/  STL.128 [R1], R4 ;  /* 0x0000000401007387 */ /* 0x0001e40000100c00 */
[----:B------:R-:W-:Y:S02]  /*1e70*/  @UP1 USHF.R.U32.HI UR9, URZ, UR10, UR7 ;  /* 0x0000000a3f091299 */ /* 0x000fe40008011607 */
[----:B------:R1:W-:Y:S02]  /*1e80*/  STL.64 [R1+0x28], R20 ;  /* 0x0000281401007387 */ /* 0x0003e40000100a00 */
[----:B------:R-:W-:-:S04]  /*1e90*/  UIADD3 UR9, UR38, UR9, URZ ;  /* 0x0000000926097290 */ /* 0x000fc8000fffe03f */
[----:B------:R-:W-:Y:S01]  /*1ea0*/  UIADD3 UR4, UR9, UR4, URZ ;  /* 0x0000000409047290 */ /* 0x000fe2000fffe03f */
[----:B0-----:R-:W-:Y:S02]  /*1eb0*/  IMAD.MOV.U32 R4, RZ, RZ, R2 ;  /* 0x000000ffff047224 */ /* 0x001fe400078e0002 */
[----:B------:R-:W-:Y:S02]  /*1ec0*/  IMAD.MOV.U32 R5, RZ, RZ, R9 ;  /* 0x000000ffff057224 */ /* 0x000fe400078e0009 */
[----:B------:R-:W-:Y:S02]  /*1ed0*/  IMAD.MOV.U32 R6, RZ, RZ, R0 ;  /* 0x000000ffff067224 */ /* 0x000fe400078e0000 */
[----:B------:R-:W-:-:S05]  /*1ee0*/  IMAD.MOV.U32 R7, RZ, RZ, R3 ;  /* 0x000000ffff077224 */ /* 0x000fca00078e0003 */
[----:B------:R1:W-:Y:S01]  /*1ef0*/  STL.128 [R1+0x40], R4 ;  /* 0x0000400401007387 */ /* 0x0003e20000100c00 */
        /* <DEDUP_REMOVED lines=11> */
.L_x_12511:
[----:B------:R-:W-:-:S11]  /*1fb0*/  UISETP.NE.AND UP0, UPT, UR5, 0x1, UPT ;  /* 0x000000010500788c */ /* 0x000fd6000bf05270 */
[----:B------:R-:W-:Y:S02]  /*1fc0*/  @UP0 ULDC.64 UR10, c[0x0][0xae0] ;  /* 0x0002b800000a0ab9 */ /* 0x000fe40000000a00 */
[----:B------:R-:W-:-:S04]  /*1fd0*/  UIMAD.WIDE.U32 UR6, UR8, UR10, URZ ;  /* 0x0000000a080672a5 */ /* 0x000fc8000f8e003f */
[----:B------:R-:W-:-:S12]  /*1fe0*/  @UP0 USHF.R.U32.HI UR8, URZ, UR11, UR7 ;  /* 0x0000000b3f080299 */ /* 0x000fd80008011607 */
.L_x_12512:
[----:B------:R-:W-:-:S04]  /*1ff0*/  UIMAD UR8, UR8, UR5, UR5 ;  /* 0x00000005080872a4 */ /* 0x000fc8000f8e0205 */
[----:B------:R-:W-:-:S04]  /*2000*/  UISETP.LT.AND UP0, UPT, UR4, UR8, UPT ;  /* 0x000000080400728c */ /* 0x000fc8000bf01270 */
[----:B------:R-:W-:-:S12]  /*2010*/  USEL UR4, UR4, UR8, UP0 ;  /* 0x0000000804047287 */ /* 0x000fd80008000000 */
.L_x_12510:
        /* <DEDUP_REMOVED lines=12> */
[----:B------:R-:W-:Y:S01]  /*20e0*/  UMOV UR12, UR58 ;  /* 0x0000003a000c7c82 */ /* 0x000fe20008000000 */
        /* <DEDUP_REMOVED lines=20> */
.L_x_12514:
[----:B------:R-:W-:-:S11]  /*2230*/  UISETP.NE.AND UP0, UPT, UR5, 0x1, UPT ;  /* 0x000000010500788c */ /* 0x000fd6000bf05270 */
[----:B------:R-:W-:Y:S02]  /*2240*/  @UP0 ULDC.64 UR12, c[0x0][0xae0] ;  /* 0x0002b800000c0ab9 */ /* 0x000fe40000000a00 */
[----:B------:R-:W-:-:S04]  /*2250*/  UIMAD.WIDE.U32 UR8, UR7, UR12, URZ ;  /* 0x0000000c070872a5 */ /* 0x000fc8000f8e003f */
[----:B------:R-:W-:-:S12]  /*2260*/  @UP0 USHF.R.U32.HI UR7, URZ, UR13, UR9 ;  /* 0x0000000d3f070299 */ /* 0x000fd80008011609 */
.L_x_12515:
[----:B------:R-:W-:-:S04]  /*2270*/  UIMAD UR5, UR7, UR5, URZ ;  /* 0x00000005070572a4 */ /* 0x000fc8000f8e023f */
[----:B------:R-:W-:-:S04]  /*2280*/  UISETP.LT.AND UP0, UPT, UR10, UR5, UPT ;  /* 0x000000050a00728c */ /* 0x000fc8000bf01270 */
[----:B------:R-:W-:-:S12]  /*2290*/  USEL UR10, UR10, UR5, !UP0 ;  /* 0x000000050a0a7287 */ /* 0x000fd8000c000000 */
.L_x_12513:
[----:B------:R-:W-:Y:S02]  /*22a0*/  UIMAD.WIDE UR4, UR10, 0x2aaaaaab, URZ ;  /* 0x2aaaaaab0a0478a5 */ /* 0x000fe4000f8e023f */
[----:B------:R-:W-:Y:S02]  /*22b0*/  ULOP3.LUT UR61, UR59, 0xff, URZ, 0xc0, !UPT ;  /* 0x000000ff3b3d7892 */ /* 0x000fe4000f8ec03f */
[----:B------:R-:W-:Y:S02]  /*22c0*/  USHF.R.U32.HI UR4, URZ, 0x1f, UR5 ;  /* 0x0000001f3f047899 */ /* 0x000fe40008011605 */
[----:B------:R-:W-:Y:S02]  /*22d0*/  USHF.R.U32.HI UR59, URZ, 0x10, UR59 ;  /* 0x000000103f3b7899 */ /* 0x000fe4000801163b */
[----:B------:R-:W-:-:S04]  /*22e0*/  ULEA.HI.SX32 UR4, UR5, UR4, 0x1c ;  /* 0x0000000405047291 */ /* 0x000fc8000f8fe23f */
[----:B------:R-:W-:-:S04]  /*22f0*/  UISETP.LT.AND UP0, UPT, URZ, UR4, UPT ;  /* 0x000000043f00728c */ /* 0x000fc8000bf01270 */
[----:B------:R-:W-:-:S03]  /*2300*/  USEL UR40, URZ, UR4, !UP0 ;  /* 0x000000043f287287 */ /* 0x000fc6000c000000 */
[----:B------:R-:W-:Y:S01]  /*2310*/  UMOV UR4, URZ ;  /* 0x0000003f00047c82 */ /* 0x000fe20008000000 */
[----:B------:R-:W-:-:S06]  /*2320*/  UISETP.GT.AND UP0, UPT, UR6, UR40, UPT ;  /* 0x000000280600728c */ /* 0x000fcc000bf04270 */
[----:B------:R-:W-:-:S13]  /*2330*/  PLOP3.LUT P0, PT, PT, PT, UP0, 0x80, 0x0 ;  /* 0x000000000000781c */ /* 0x000fda0003f0f008 */
[----:B------:R-:W-:Y:S05]  /*2340*/  @!P0 BRA `(.L_x_12516) ;  /* 0x0000000000948947 */ /* 0x000fea0003800000 */
[----:B------:R-:W-:Y:S01]  /*2350*/  UISETP.NE.AND UP0, UPT, UR59, URZ, UPT ;  /* 0x0000003f3b00728c */ /* 0x000fe2000bf05270 */
[----:B------:R-:W-:-:S03]  /*2360*/  ULDC UR4, c[0x0][0xae8] ;  /* 0x0002ba0000047ab9 */ /* 0x000fc60000000800 */
[----:B------:R-:W-:-:S04]  /*2370*/  USEL UR10, UR59, UR4, UP0 ;  /* 0x000000043b0a7287 */ /* 0x000fc80008000000 */
[----:B------:R-:W-:Y:S02]  /*2380*/  UIADD3 UR4, UR10, -0x1, UR6 ;  /* 0xffffffff0a047890 */ /* 0x000fe4000fffe006 */
[----:B------:R-:W-:Y:S02]  /*2390*/  IMAD.U32 R3, RZ, RZ, UR10 ;  /* 0x0000000aff037e24 */ /* 0x000fe4000f8e00ff */
[----:B------:R-:W-:-:S03]  /*23a0*/  UIADD3 UR7, -UR40, UR4, URZ ;  /* 0x0000000428077290 */ /* 0x000fc6000fffe13f */
[-C--:B------:R-:W-:Y:S01]  /*23b0*/  IABS R0, R3.reuse ;  /* 0x0000000300007213 */ /* 0x080fe20000000000 */
[----:B------:R-:W-:Y:S01]  /*23c0*/  UMOV UR4, URZ ;  /* 0x0000003f00047c82 */ /* 0x000fe20008000000 */
[----:B-1----:R-:W-:Y:S01]  /*23d0*/  IABS R5, R3 ;  /* 0x0000000300057213 */ /* 0x002fe20000000000 */
        /* <DEDUP_REMOVED lines=28> */
.L_x_12516:
        /* <DEDUP_REMOVED lines=9> */
[----:B------:R-:W2:Y:S01]  /*2630*/  LDL R2, [R1+0x4c4] ;  /* 0x0004c40001027983 */ /* 0x000ea20000100800 */
[----:B------:R-:W-:Y:S01]  /*2640*/  VIADD R8, R72, 0x400 ;  /* 0x0000040048087836 */ /* 0x000fe20000000000 */
[----:B------:R-:W-:Y:S01]  /*2650*/  IADD3 R26, P5, R16, 0x58, RZ ;  /* 0x00000058101a7810 */ /* 0x000fe20007fbe0ff */
[----:B-1----:R-:W-:Y:S01]  /*2660*/  IMAD.MOV.U32 R4, RZ, RZ, 0x1 ;  /* 0x00000001ff047424 */ /* 0x002fe200078e00ff */
[----:B------:R-:W-:Y:S01]  /*2670*/  STL.64 [R1+0x58], RZ ;  /* 0x000058ff01007387 */ /* 0x000fe20000100a00 */
[----:B------:R-:W-:Y:S01]  /*2680*/  IMAD.MOV.U32 R5, RZ, RZ, RZ ;  /* 0x000000ffff057224 */ /* 0x000fe200078e00ff */
[----:B------:R-:W-:Y:S01]  /*2690*/  SHF.R.U32.HI R8, RZ, 0x4, R8 ;  /* 0x00000004ff087819 */ /* 0x000fe20000011608 */
[----:B------:R-:W-:Y:S01]  /*26a0*/  IMAD.MOV.U32 R6, RZ, RZ, 0x1 ;  /* 0x00000001ff067424 */ /* 0x000fe200078e00ff */
[----:B------:R-:W-:Y:S01]  /*26b0*/  STL.128 [R1+0x90], RZ ;  /* 0x000090ff01007387 */ /* 0x000fe20000100c00 */
[----:B------:R-:W-:Y:S01]  /*26c0*/  IMAD.MOV.U32 R7, RZ, RZ, RZ ;  /* 0x000000ffff077224 */ /* 0x000fe200078e00ff */
[----:B------:R-:W-:Y:S01]  /*26d0*/  LOP3.LUT R8, R8, 0x3fff, RZ, 0xc0, !PT ;  /* 0x00003fff08087812 */ /* 0x000fe200078ec0ff */
[----:B------:R-:W-:Y:S01]  /*26e0*/  IMAD.MOV.U32 R10, RZ, RZ, 0x1 ;  /* 0x00000001ff0a7424 */ /* 0x000fe200078e00ff */
[----:B------:R-:W-:Y:S01]  /*26f0*/  STL.128 [R1+0xa0], RZ ;  /* 0x0000a0ff01007387 */ /* 0x000fe20000100c00 */
[----:B------:R-:W-:Y:S01]  /*2700*/  IMAD.MOV.U32 R11, RZ, RZ, RZ ;  /* 0x000000ffff0b7224 */ /* 0x000fe200078e00ff */
[C---:B------:R-:W-:Y:S01]  /*2710*/  IADD3 R37, P6, R16.reuse, 0x60, RZ ;  /* 0x0000006010257810 */ /* 0x040fe20007fde0ff */
[----:B------:R-:W-:Y:S01]  /*2720*/  IMAD.X R27, RZ, RZ, R17, P5 ;  /* 0x000000ffff1b7224 */ /* 0x000fe200028e0611 */
[----:B------:R0:W-:Y:S01]  /*2730*/  STL.128 [R1+0x60], R4 ;  /* 0x0000600401007387 */ /* 0x0001e20000100c00 */
[----:B------:R-:W-:-:S02]  /*2740*/  IADD3 R36, P1, R16, 0x68, RZ ;  /* 0x0000006810247810 */ /* 0x000fc40007f3e0ff */
[C---:B------:R-:W-:Y:S01]  /*2750*/  IADD3 R35, P2, R16.reuse, 0x70, RZ ;  /* 0x0000007010237810 */ /* 0x040fe20007f5e0ff */
[----:B------:R-:W-:Y:S01]  /*2760*/  STL.64 [R1+0x70], R10 ;  /* 0x0000700a01007387 */ /* 0x000fe20000100a00 */
[--C-:B------:R-:W-:Y:S01]  /*2770*/  IMAD.X R38, RZ, RZ, R17.reuse, P6 ;  /* 0x000000ffff267224 */ /* 0x100fe200030e0611 */
[C---:B------:R-:W-:Y:S01]  /*2780*/  IADD3 R34, P3, R16.reuse, 0x78, RZ ;  /* 0x0000007810227810 */ /* 0x040fe20007f7e0ff */
[--C-:B------:R-:W-:Y:S01]  /*2790*/  IMAD.X R51, RZ, RZ, R17.reuse, P1 ;  /* 0x000000ffff337224 */ /* 0x100fe200008e0611 */
[----:B------:R-:W-:Y:S01]  /*27a0*/  STL.128 [R1+0xb0], RZ ;  /* 0x0000b0ff01007387 */ /* 0x000fe20000100c00 */
[--C-:B------:R-:W-:Y:S01]  /*27b0*/  IMAD.X R52, RZ, RZ, R17.reuse, P2 ;  /* 0x000000ffff347224 */ /* 0x100fe200010e0611 */
[C---:B------:R-:W-:Y:S01]  /*27c0*/  IADD3 R31, P4, R16.reuse, 0x80, RZ ;  /* 0x00000080101f7810 */ /* 0x040fe20007f9e0ff */
[----:B------:R-:W-:Y:S01]  /*27d0*/  IMAD.X R49, RZ, RZ, R17, P3 ;  /* 0x000000ffff317224 */ /* 0x000fe200018e0611 */
[----:B------:R-:W-:Y:S01]  /*27e0*/  STL.128 [R1+0xc0], RZ ;  /* 0x0000c0ff01007387 */ /* 0x000fe20000100c00 */
[----:B------:R-:W-:-:S02]  /*27f0*/  IADD3 R33, P5, R16, 0x88, RZ ;  /* 0x0000008810217810 */ /* 0x000fc40007fbe0ff */
[----:B------:R-:W-:Y:S01]  /*2800*/  IADD3 R32, P6, R16, 0x90, RZ ;  /* 0x0000009010207810 */ /* 0x000fe20007fde0ff */
[----:B0-----:R-:W-:Y:S01]  /*2810*/  IMAD.MOV.U32 R5, RZ, RZ, 0x40000040 ;  /* 0x40000040ff057424 */ /* 0x001fe200078e00ff */
[C---:B------:R-:W-:Y:S01]  /*2820*/  LOP3.LUT R6, R8.reuse, 0x3000000, RZ, 0xfc, !PT ;  /* 0x0300000008067812 */ /* 0x040fe200078efcff */
[----:B------:R-:W-:Y:S01]  /*2830*/  IMAD.MOV.U32 R7, RZ, RZ, 0x40000040 ;  /* 0x40000040ff077424 */ /* 0x000fe200078e00ff */
[----:B------:R-:W-:Y:S01]  /*2840*/  LOP3.LUT R8, R8, 0x10000, RZ, 0xfc, !PT ;  /* 0x0001000008087812 */ /* 0x000fe200078efcff */
[----:B------:R-:W-:Y:S01]  /*2850*/  STL.128 [R1+0xd0], RZ ;  /* 0x0000d0ff01007387 */ /* 0x000fe20000100c00 */
[C---:B------:R-:W-:Y:S01]  /*2860*/  IADD3 R45, P1, R16.reuse, 0xf0, RZ ;  /* 0x000000f0102d7810 */ /* 0x040fe20007f3e0ff */
[--C-:B------:R-:W-:Y:S01]  /*2870*/  IMAD.X R50, RZ, RZ, R17.reuse, P4 ;  /* 0x000000ffff327224 */ /* 0x100fe200020e0611 */
[----:B------:R-:W-:Y:S01]  /*2880*/  IADD3 R43, P2, R16, 0xf8, RZ ;  /* 0x000000f8102b7810 */ /* 0x000fe20007f5e0ff */
[----:B------:R-:W-:Y:S01]  /*2890*/  STL.128 [R1+0xe0], RZ ;  /* 0x0000e0ff01007387 */ /* 0x000fe20000100c00 */
[----:B------:R-:W-:-:S02]  /*28a0*/  IMAD.X R48, RZ, RZ, R17, P5 ;  /* 0x000000ffff307224 */ /* 0x000fc400028e0611 */
[--C-:B------:R-:W-:Y:S02]  /*28b0*/  IMAD.X R47, RZ, RZ, R17.reuse, P6 ;  /* 0x000000ffff2f7224 */ /* 0x100fe400030e0611 */
[--C-:B------:R-:W-:Y:S02]  /*28c0*/  IMAD.X R46, RZ, RZ, R17.reuse, P1 ;  /* 0x000000ffff2e7224 */ /* 0x100fe400008e0611 */
[----:B------:R-:W-:Y:S01]  /*28d0*/  IMAD.X R44, RZ, RZ, R17, P2 ;  /* 0x000000ffff2c7224 */ /* 0x000fe200010e0611 */
[----:B--2---:R-:W0:Y:S02]  /*28e0*/  SHFL.IDX PT, R0, R2, RZ, 0x1f ;  /* 0x00001fff02007589 */ /* 0x004e2400000e0000 */
[----:B0-----:R-:W-:-:S04]  /*28f0*/  LEA.HI R2, R0, R0, RZ, 0x1 ;  /* 0x0000000000027211 */ /* 0x001fc800078f08ff */
[----:B------:R-:W-:Y:S01]  /*2900*/  LOP3.LUT R3, R2, 0x7fffe, RZ, 0xc0, !PT ;  /* 0x0007fffe02037812 */ /* 0x000fe200078ec0ff */
[----:B------:R-:W-:-:S04]  /*2910*/  VIADD R2, R72, 0x1c400 ;  /* 0x0001c40048027836 */ /* 0x000fc80000000000 */
[----:B------:R-:W-:Y:S01]  /*2920*/  IMAD.IADD R0, R0, 0x1, -R3 ;  /* 0x0000000100007824 */ /* 0x000fe200078e0a03 */
[----:B------:R-:W-:Y:S01]  /*2930*/  SHF.R.U32.HI R2, RZ, 0x4, R2 ;  /* 0x00000004ff027819 */ /* 0x000fe20000011602 */
[----:B------:R-:W-:-:S03]  /*2940*/  VIADD R3, R72, 0x18400 ;  /* 0x0001840048037836 */ /* 0x000fc60000000000 */
[----:B------:R-:W-:Y:S01]  /*2950*/  LOP3.LUT R2, R2, 0x3fff, RZ, 0xc0, !PT ;  /* 0x00003fff02027812 */ /* 0x000fe200078ec0ff */
[----:B------:R-:W-:Y:S01]  /*2960*/  IMAD R0, R0, 0x2000, R3 ;  /* 0x0000200000007824 */ /* 0x000fe200078e0203 */
[----:B------:R-:W-:Y:S02]  /*2970*/  LOP3.LUT P0, RZ, R3, 0x1bf, RZ, 0xc0, !PT ;  /* 0x000001bf03ff7812 */ /* 0x000fe4000780c0ff */
[----:B------:R-:W-:Y:S01]  /*2980*/  LOP3.LUT R4, R2, 0x10000, RZ, 0xfc, !PT ;  /* 0x0001000002047812 */ /* 0x000fe200078efcff */
[----:B------:R-:W-:Y:S01]  /*2990*/  VIADD R3, R0, 0xa000 ;  /* 0x0000a00000037836 */ /* 0x000fe20000000000 */
[----:B------:R-:W-:-:S03]  /*29a0*/  SHF.R.U32.HI R0, RZ, 0x4, R0 ;  /* 0x00000004ff007819 */ /* 0x000fc60000011600 */
[----:B------:R0:W-:Y:S01]  /*29b0*/  STL.128 [R1+0x80], R4 ;  /* 0x0000800401007387 */ /* 0x0001e20000100c00 */
[----:B------:R-:W-:Y:S02]  /*29c0*/  SHF.R.U32.HI R3, RZ, 0x4, R3 ;  /* 0x00000004ff037819 */ /* 0x000fe40000011603 */
[----:B------:R-:W-:Y:S02]  /*29d0*/  LOP3.LUT R0, R0, 0x3fff, RZ, 0xc0, !PT ;  /* 0x00003fff00007812 */ /* 0x000fe400078ec0ff */
[----:B------:R-:W-:Y:S02]  /*29e0*/  LOP3.LUT R3, R3, 0x3fff, RZ, 0xc0, !PT ;  /* 0x00003fff03037812 */ /* 0x000fe400078ec0ff */
[----:B------:R-:W-:Y:S02]  /*29f0*/  LOP3.LUT R2, R0, 0x10000, RZ, 0xfc, !PT ;  /* 0x0001000000027812 */ /* 0x000fe400078efcff */
[----:B------:R-:W-:Y:S01]  /*2a00*/  LOP3.LUT R0, R3, 0x10000, RZ, 0xfc, !PT ;  /* 0x0001000003007812 */ /* 0x000fe200078efcff */
[----:B------:R-:W-:-:S05]  /*2a10*/  IMAD.MOV.U32 R3, RZ, RZ, 0x40000040 ;  /* 0x40000040ff037424 */ /* 0x000fca00078e00ff */
[----:B------:R1:W-:Y:S01]  /*2a20*/  STL.64 [R1+0x78], R2 ;  /* 0x0000780201007387 */ /* 0x0003e20000100a00 */
[----:B0-----:R-:W-:Y:S02]  /*2a30*/  IMAD.MOV.U32 R6, RZ, RZ, R8 ;  /* 0x000000ffff067224 */ /* 0x001fe400078e0008 */
[----:B------:R-:W-:-:S05]  /*2a40*/  IMAD.MOV.U32 R4, RZ, RZ, R0 ;  /* 0x000000ffff047224 */ /* 0x000fca00078e0000 */
[----:B------:R1:W-:Y:S01]  /*2a50*/  STL.128 [R1+0xf0], R4 ;  /* 0x0000f00401007387 */ /* 0x0003e20000100c00 */
[----:B------:R-:W-:Y:S05]  /*2a60*/  @!P0 BRA `(.L_x_12518) ;  /* 0x0000000000408947 */ /* 0x000fea0003800000 */
[----:B-1----:R-:W-:Y:S01]  /*2a70*/  MOV R2, 0x0 ;  /* 0x0000000000027802 */ /* 0x002fe20000000f00 */
        /* <DEDUP_REMOVED lines=15> */
.L_x_12518:
[----:B------:R-:W2:Y:S01]  /*2b70*/  LDL R42, [R1+0x1fc] ;  /* 0x0001fc00012a7983 */ /* 0x000ea20000100800 */
[----:B-1----:R-:W0:Y:S01]  /*2b80*/  LDC.64 R2, c[0x0][0xad8] ;  /* 0x0002b600ff027b82 */ /* 0x002e220000000a00 */
[----:B------:R-:W-:Y:S01]  /*2b90*/  IADD3 R20, P0, R16, 0x100, RZ ;  /* 0x0000010010147810 */ /* 0x000fe20007f1e0ff */
[----:B------:R-:W-:Y:S01]  /*2ba0*/  IMAD.U32 R9, RZ, RZ, UR45 ;  /* 0x0000002dff097e24 */ /* 0x000fe2000f8e00ff */
[----:B------:R-:W1:Y:S01]  /*2bb0*/  S2R R53, SR_TID.X ;  /* 0x0000000000357919 */ /* 0x000e620000002100 */
[----:B------:R-:W-:Y:S01]  /*2bc0*/  IMAD.U32 R8, RZ, RZ, UR44 ;  /* 0x0000002cff087e24 */ /* 0x000fe2000f8e00ff */
[----:B------:R-:W-:Y:S01]  /*2bd0*/  BSSY B0, `(.L_x_12519) ;  /* 0x000001c000007945 */ /* 0x000fe20003800000 */
[----:B------:R-:W-:Y:S01]  /*2be0*/  IMAD.MOV.U32 R12, RZ, RZ, RZ ;  /* 0x000000ffff0c7224 */ /* 0x000fe200078e00ff */
[----:B------:R3:W-:Y:S01]  /*2bf0*/  STL.64 [R1+0x110], R26 ;  /* 0x0001101a01007387 */ /* 0x0007e20000100a00 */
[----:B------:R-:W4:Y:S01]  /*2c00*/  LDC.64 R4, c[0x0][0xae0] ;  /* 0x0002b800ff047b82 */ /* 0x000f220000000a00 */
[----:B------:R-:W-:-:S02]  /*2c10*/  IMAD.X R21, RZ, RZ, R17, P0 ;  /* 0x000000ffff157224 */ /* 0x000fc400000e0611 */
[----:B------:R0:W-:Y:S04]  /*2c20*/  STL.64 [R1+0x100], R178 ;  /* 0x000100b201007387 */ /* 0x0001e80000100a00 */
[----:B------:R0:W-:Y:S01]  /*2c30*/  STL.64 [R1+0x108], R20 ;  /* 0x0001081401007387 */ /* 0x0001e20000100a00 */
[----:B------:R-:W5:Y:S03]  /*2c40*/  LDC R10, c[0x0][0xad4] ;  /* 0x0002b500ff0a7b82 */ /* 0x000f660000000800 */
[----:B------:R0:W-:Y:S04]  /*2c50*/  STL.U8 [R1+0x118], RZ ;  /* 0x000118ff01007387 */ /* 0x0001e80000100000 */
[----:B------:R0:W-:Y:S01]  /*2c60*/  STL.U8 [R1+0x14c], RZ ;  /* 0x00014cff01007387 */ /* 0x0001e20000100000 */
[----:B------:R-:W3:Y:S01]  /*2c70*/  LDC.64 R6, c[0x0][0x448] ;  /* 0x00011200ff067b82 */ /* 0x000ee20000000a00 */
[----:B0-----:R-:W-:-:S02]  /*2c80*/  IMAD.MOV.U32 R11, RZ, RZ, R2 ;  /* 0x000000ffff0b7224 */ /* 0x001fc400078e0002 */
[----:B------:R-:W-:-:S05]  /*2c90*/  IMAD.MOV.U32 R13, RZ, RZ, R3 ;  /* 0x000000ffff0d7224 */ /* 0x000fca00078e0003 */
[----:B------:R-:W0:Y:S01]  /*2ca0*/  LDC R224, c[0x0][0x450] ;  /* 0x00011400ffe07b82 */ /* 0x000e220000000800 */
[----:B----4-:R-:W-:Y:S02]  /*2cb0*/  IMAD.MOV.U32 R14, RZ, RZ, R4 ;  /* 0x000000ffff0e7224 */ /* 0x010fe400078e0004 */
[----:B------:R-:W-:Y:S02]  /*2cc0*/  IMAD.MOV.U32 R15, RZ, RZ, R5 ;  /* 0x000000ffff0f7224 */ /* 0x000fe400078e0005 */
[----:B-1----:R-:W-:Y:S01]  /*2cd0*/  VIADD R217, R53, 0xffffff80 ;  /* 0xffffff8035d97836 */ /* 0x002fe20000000000 */
[----:B-----5:R1:W-:Y:S04]  /*2ce0*/  STL.128 [R1+0x120], R8 ;  /* 0x0001200801007387 */ /* 0x0203e80000100c00 */
[----:B------:R1:W-:Y:S04]  /*2cf0*/  STL.128 [R1+0x130], R12 ;  /* 0x0001300c01007387 */ /* 0x0003e80000100c00 */
[----:B---3--:R1:W-:Y:S04]  /*2d00*/  STL.64 [R1+0x140], R6 ;  /* 0x0001400601007387 */ /* 0x0083e80000100a00 */
[----:B------:R1:W-:Y:S04]  /*2d10*/  STL [R1+0x11c], R217 ;  /* 0x00011cd901007387 */ /* 0x0003e80000100800 */
[----:B0-----:R1:W-:Y:S01]  /*2d20*/  STL [R1+0x148], R224 ;  /* 0x000148e001007387 */ /* 0x0013e20000100800 */
[----:B--2---:R-:W-:-:S04]  /*2d30*/  LEA.HI R0, R42, R42, RZ, 0x1 ;  /* 0x0000002a2a007211 */ /* 0x004fc800078f08ff */
[----:B------:R-:W-:-:S05]  /*2d40*/  LOP3.LUT R27, R0, 0xfffffffe, RZ, 0xc0, !PT ;  /* 0xfffffffe001b7812 */ /* 0x000fca00078ec0ff */
[----:B------:R-:W-:-:S05]  /*2d50*/  IMAD.IADD R0, R42, 0x1, -R27 ;  /* 0x000000012a007824 */ /* 0x000fca00078e0a1b */
[----:B------:R-:W-:-:S04]  /*2d60*/  SHF.L.U32 R27, R0, 0x1f, RZ ;  /* 0x0000001f001b7819 */ /* 0x000fc800000006ff */
[----:B------:R-:W0:Y:S02]  /*2d70*/  SYNCS.PHASECHK.TRANS64.TRYWAIT P0, [R72+URZ+0x32400], R27 ;  /* 0x0324001b480075a7 */ /* 0x000e24000800017f */
[----:B01----:R-:W-:Y:S05]  /*2d80*/  @!P0 BRA `(.L_x_12520) ;  /* 0x0000028000e88947 */ /* 0x003fea0003800000 */
.L_x_12738:
[----:B------:R-:W-:Y:S05]  /*2d90*/  BSYNC B0 ;  /* 0x0000000000007941 */ /* 0x000fea0003800000 */
.L_x_12519:
[----:B------:R-:W2:Y:S04]  /*2da0*/  LDL R9, [R1+0x4b4] ;  /* 0x0004b40001097983 */ /* 0x000ea80000100800 */
[----:B------:R-:W2:Y:S04]  /*2db0*/  LDL R8, [R1+0x4b8] ;  /* 0x0004b80001087983 */ /* 0x000ea80000100800 */
[----:B------:R-:W3:Y:S04]  /*2dc0*/  LDL R0, [R1+0x4c0] ;  /* 0x0004c00001007983 */ /* 0x000ee80000100800 */
[----:B------:R-:W0:Y:S04]  /*2dd0*/  LDL R6, [R1+0x4bc] ;  /* 0x0004bc0001067983 */ /* 0x000e280000100800 */
[----:B------:R-:W4:Y:S04]  /*2de0*/  LDL R42, [R1] ;  /* 0x00000000012a7983 */ /* 0x000f280000100800 */
[----:B------:R1:W5:Y:S01]  /*2df0*/  LDL.64 R12, [R1+0x1f0] ;  /* 0x0001f000010c7983 */ /* 0x0003620000100a00 */
[----:B------:R-:W-:-:S02]  /*2e00*/  IMAD.MOV.U32 R10, RZ, RZ, R37 ;  /* 0x000000ffff0a7224 */ /* 0x000fc400078e0025 */
[----:B------:R-:W-:Y:S01]  /*2e10*/  IMAD.MOV.U32 R11, RZ, RZ, R38 ;  /* 0x000000ffff0b7224 */ /* 0x000fe200078e0026 */
[C---:B------:R-:W-:Y:S01]  /*2e20*/  IADD3 R14, P0, R16.reuse, 0x14c, RZ ;  /* 0x0000014c100e7810 */ /* 0x040fe20007f1e0ff */
[----:B------:R-:W1:Y:S01]  /*2e30*/  S2R R53, SR_TID.X ;  /* 0x0000000000357919 */ /* 0x000e620000002100 */
[----:B------:R-:W-:Y:S05]  /*2e40*/  WARPSYNC.ALL ;  /* 0x0000000000007948 */ /* 0x000fea0003800000 */
[----:B------:R-:W-:Y:S01]  /*2e50*/  BSSY B0, `(.L_x_12521) ;  /* 0x0000037000007945 */ /* 0x000fe20003800000 */
[----:B-1----:R-:W-:Y:S01]  /*2e60*/  SHF.R.U32.HI R37, RZ, 0x7, R53 ;  /* 0x00000007ff257819 */ /* 0x002fe20000011635 */
[----:B--2---:R1:W-:Y:S01]  /*2e70*/  STL.128 [R1+0x150], R8 ;  /* 0x0001500801007387 */ /* 0x0043e20000100c00 */
[----:B---3--:R-:W-:Y:S01]  /*2e80*/  IMAD.MOV.U32 R26, RZ, RZ, R0 ;  /* 0x000000ffff1a7224 */ /* 0x008fe200078e0000 */
[----:B------:R-:W-:Y:S01]  /*2e90*/  IADD3 R0, P2, R16, 0x230, RZ ;  /* 0x0000023010007810 */ /* 0x000fe20007f5e0ff */
[----:B-1----:R-:W-:-:S02]  /*2ea0*/  IMAD.MOV.U32 R8, RZ, RZ, R34 ;  /* 0x000000ffff087224 */ /* 0x002fc400078e0022 */
[----:B------:R-:W-:Y:S02]  /*2eb0*/  IMAD.MOV.U32 R9, RZ, RZ, R49 ;  /* 0x000000ffff097224 */ /* 0x000fe400078e0031 */
[----:B------:R-:W-:Y:S02]  /*2ec0*/  IMAD.MOV.U32 R10, RZ, RZ, R31 ;  /* 0x000000ffff0a7224 */ /* 0x000fe400078e001f */
[----:B------:R-:W-:-:S05]  /*2ed0*/  IMAD.MOV.U32 R11, RZ, RZ, R50 ;  /* 0x000000ffff0b7224 */ /* 0x000fca00078e0032 */
[----:B------:R1:W-:Y:S01]  /*2ee0*/  STL.128 [R1+0x170], R8 ;  /* 0x0001700801007387 */ /* 0x0003e20000100c00 */
[----:B0-----:R-:W-:Y:S01]  /*2ef0*/  IMAD.MOV.U32 R27, RZ, RZ, R6 ;  /* 0x000000ffff1b7224 */ /* 0x001fe200078e0006 */
[----:B------:R-:W-:Y:S01]  /*2f00*/  IADD3 R6, P1, R16, 0x108, RZ ;  /* 0x0000010810067810 */ /* 0x000fe20007f3e0ff */
[--C-:B------:R-:W-:Y:S02]  /*2f10*/  IMAD.X R31, RZ, RZ, R17.reuse, P0 ;  /* 0x000000ffff1f7224 */ /* 0x100fe400000e0611 */
[----:B------:R-:W-:Y:S02]  /*2f20*/  IMAD.X R15, RZ, RZ, R17, P2 ;  /* 0x000000ffff0f7224 */ /* 0x000fe400010e0611 */
[----:B-1----:R-:W-:Y:S02]  /*2f30*/  IMAD.MOV.U32 R8, RZ, RZ, R30 ;  /* 0x000000ffff087224 */ /* 0x002fe400078e001e */
[----:B------:R-:W-:Y:S02]  /*2f40*/  IMAD.MOV.U32 R9, RZ, RZ, R41 ;  /* 0x000000ffff097224 */ /* 0x000fe400078e0029 */
[----:B------:R-:W-:-:S02]  /*2f50*/  IMAD.MOV.U32 R10, RZ, RZ, R35 ;  /* 0x000000ffff0a7224 */ /* 0x000fc400078e0023 */
[----:B------:R-:W-:-:S05]  /*2f60*/  IMAD.MOV.U32 R11, RZ, RZ, R52 ;  /* 0x000000ffff0b7224 */ /* 0x000fca00078e0034 */
[----:B------:R0:W-:Y:S01]  /*2f70*/  STL.128 [R1+0x190], R8 ;  /* 0x0001900801007387 */ /* 0x0001e20000100c00 */
[----:B------:R-:W-:Y:S02]  /*2f80*/  IMAD.X R21, RZ, RZ, R17, P1 ;  /* 0x000000ffff157224 */ /* 0x000fe400008e0611 */
[----:B0-----:R-:W-:Y:S02]  /*2f90*/  IMAD.MOV.U32 R8, RZ, RZ, R45 ;  /* 0x000000ffff087224 */ /* 0x001fe400078e002d */
[----:B------:R-:W-:Y:S02]  /*2fa0*/  IMAD.MOV.U32 R9, RZ, RZ, R46 ;  /* 0x000000ffff097224 */ /* 0x000fe400078e002e */
[----:B------:R-:W-:Y:S02]  /*2fb0*/  IMAD.MOV.U32 R10, RZ, RZ, R43 ;  /* 0x000000ffff0a7224 */ /* 0x000fe400078e002b */
[----:B------:R-:W-:-:S05]  /*2fc0*/  IMAD.MOV.U32 R11, RZ, RZ, R44 ;  /* 0x000000ffff0b7224 */ /* 0x000fca00078e002c */
        /* <DEDUP_REMOVED lines=12> */
[----:B------:R-:W-:Y:S01]  /*3090*/  IMAD.X R21, RZ, RZ, R17, P0 ;  /* 0x000000ffff157224 */ /* 0x000fe200000e0611 */
[----:B----4-:R-:W-:Y:S02]  /*30a0*/  LOP3.LUT R0, R42, 0x1, RZ, 0xfc, !PT ;  /* 0x000000012a007812 */ /* 0x010fe400078efcff */
[----:B------:R-:W-:Y:S01]  /*30b0*/  STL.128 [R1+0x180], R24 ;  /* 0x0001801801007387 */ /* 0x000fe20000100c00 */
[----:B0-----:R-:W-:Y:S02]  /*30c0*/  IMAD.MOV.U32 R8, RZ, RZ, R28 ;  /* 0x000000ffff087224 */ /* 0x001fe400078e001c */
[----:B------:R-:W-:Y:S02]  /*30d0*/  IMAD.MOV.U32 R9, RZ, RZ, R39 ;  /* 0x000000ffff097224 */ /* 0x000fe400078e0027 */
[----:B------:R-:W-:Y:S02]  /*30e0*/  IMAD.MOV.U32 R10, RZ, RZ, R36 ;  /* 0x000000ffff0a7224 */ /* 0x000fe400078e0024 */
[----:B------:R-:W-:-:S05]  /*30f0*/  IMAD.MOV.U32 R11, RZ, RZ, R51 ;  /* 0x000000ffff0b7224 */ /* 0x000fca00078e0033 */
[----:B------:R0:W-:Y:S04]  /*3100*/  STL.128 [R1+0x1d0], R8 ;  /* 0x0001d00801007387 */ /* 0x0001e80000100c00 */
[----:B------:R1:W-:Y:S01]  /*3110*/  STL.128 [R1+0x160], R20 ;  /* 0x0001601401007387 */ /* 0x0003e20000100c00 */
[----:B------:R-:W-:Y:S01]  /*3120*/  ISETP.NE.AND P1, PT, R0, 0x3, PT ;  /* 0x000000030000780c */ /* 0x000fe20003f25270 */
[----:B0-----:R-:W-:Y:S02]  /*3130*/  IMAD.MOV.U32 R8, RZ, RZ, R32 ;  /* 0x000000ffff087224 */ /* 0x001fe400078e0020 */
[----:B------:R-:W-:Y:S02]  /*3140*/  IMAD.MOV.U32 R9, RZ, RZ, R47 ;  /* 0x000000ffff097224 */ /* 0x000fe400078e002f */
[----:B------:R-:W-:-:S02]  /*3150*/  IMAD.MOV.U32 R10, RZ, RZ, R33 ;  /* 0x000000ffff0a7224 */ /* 0x000fc400078e0021 */
[----:B------:R-:W-:-:S05]  /*3160*/  IMAD.MOV.U32 R11, RZ, RZ, R48 ;  /* 0x000000ffff0b7224 */ /* 0x000fca00078e0030 */
[----:B------:R1:W-:Y:S01]  /*3170*/  STL.128 [R1+0x1e0], R8 ;  /* 0x0001e00801007387 */ /* 0x0003e20000100c00 */
[----:B------:R-:W-:-:S05]  /*3180*/  VIADD R6, R37, 0x8 ;  /* 0x0000000825067836 */ /* 0x000fca0000000000 */
[----:B------:R1:W-:Y:S06]  /*3190*/  BAR.SYNC.DEFER_BLOCKING R6, 0x100 ;  /* 0x000400060000751d */ /* 0x0003ec0000010000 */
[----:B------:R-:W-:Y:S05]  /*31a0*/  @!P1 BRA `(.L_x_12522) ;  /* 0x0000000000049947 */ /* 0x000fea0003800000 */
[----:B------:R-:W-:Y:S01]  /*31b0*/  BPT.TRAP 0x1 ;  /* 0x000000040000795c */ /* 0x000fe20000300000 */
.L_x_12522:
[----:B------:R-:W-:Y:S05]  /*31c0*/  BSYNC B0 ;  /* 0x0000000000007941 */ /* 0x000fea0003800000 */
.L_x_12521:
[----:B-1----:R-:W2:Y:S01]  /*31d0*/  LDL.64 R8, [R1+0x18] ;  /* 0x0000180001087983 */ /* 0x002ea20000100a00 */
[----:B-----5:R-:W-:Y:S01]  /*31e0*/  SHF.L.U32 R13, R13, 0x1f, RZ ;  /* 0x0000001f0d0d7819 */ /* 0x020fe200000006ff */
[----:B------:R-:W-:Y:S01]  /*31f0*/  BSSY B0, `(.L_x_12523) ;  /* 0x0000006000007945 */ /* 0x000fe20003800000 */
[----:B--2---:R-:W-:-:S05]  /*3200*/  MOV R9, R8 ;  /* 0x0000000800097202 */ /* 0x004fca0000000f00 */
[----:B------:R-:W-:-:S04]  /*3210*/  IMAD R12, R12, 0x8, R9 ;  /* 0x000000080c0c7824 */ /* 0x000fc800078e0209 */
[----:B------:R0:W1:Y:S01]  /*3220*/  SYNCS.PHASECHK.TRANS64.TRYWAIT P0, [R12+URZ], R13 ;  /* 0x0000000d0c0075a7 */ /* 0x000062000800017f */
[----:B------:R-:W-:Y:S05]  /*3230*/  @!P1 BRA `(.L_x_12524) ;  /* 0x0000000000049947 */ /* 0x000fea0003800000 */
[----:B------:R-:W-:Y:S01]  /*3240*/  BPT.TRAP 0x1 ;  /* 0x000000040000795c */ /* 0x000fe20000300000 */
.L_x_12524:
[----:B------:R-:W-:Y:S05]  /*3250*/  BSYNC B0 ;  /* 0x0000000000007941 */ /* 0x000fea0003800000 */
.L_x_12523:
[----:B------:R-:W-:Y:S04]  /*3260*/  BSSY B0, `(.L_x_12525) ;  /* 0x0000004000007945 */ /* 0x000fe80003800000 */
[----:B-1----:R-:W-:Y:S05]  /*3270*/  @P0 BRA `(.L_x_12526) ;  /* 0x0000000000080947 */ /* 0x002fea0003800000 */
[----:B------:R-:W1:Y:S02]  /*3280*/  SYNCS.PHASECHK.TRANS64.TRYWAIT P0, [R12+URZ], R13 ;  /* 0x0000000d0c0075a7 */ /* 0x000e64000800017f */
[----:B-1----:R-:W-:Y:S05]  /*3290*/  @!P0 BRA `(.L_x_12527) ;  /* 0x0000027c00b88947 */ /* 0x002fea0003800000 */
.L_x_12526:
[----:B------:R-:W-:Y:S05]  /*32a0*/  BSYNC B0 ;  /* 0x0000000000007941 */ /* 0x000fea0003800000 */
.L_x_12525:
[----:B------:R-:W2:Y:S04]  /*32b0*/  LDL R21, [R1+0x1f0] ;  /* 0x0001f00001157983 */ /* 0x000ea80000100800 */
[----:B------:R-:W2:Y:S01]  /*32c0*/  LDL.64 R8, [R1+0x80] ;  /* 0x0000800001087983 */ /* 0x000ea20000100a00 */
[----:B------:R-:W-:Y:S05]  /*32d0*/  WARPSYNC.ALL ;  /* 0x0000000000007948 */ /* 0x000fea0003800000 */
[----:B------:R-:W3:Y:S04]  /*32e0*/  LDL.64 R24, [R1+0x78] ;  /* 0x0000780001187983 */ /* 0x000ee80000100a00 */
[----:B------:R-:W4:Y:S04]  /*32f0*/  LDL.64 R10, [R1+0x78] ;  /* 0x00007800010a7983 */ /* 0x000f280000100a00 */
[----:B01----:R-:W5:Y:S01]  /*3300*/  LDL.64 R12, [R1+0x78] ;  /* 0x00007800010c7983 */ /* 0x003f620000100a00 */
[----:B--2---:R-:W-:-:S03]  /*3310*/  IMAD R8, R21, 0x300, R8 ;  /* 0x0000030015087824 */ /* 0x004fc600078e0208 */
[----:B------:R-:W2:Y:S01]  /*3320*/  LDL.64 R14, [R1+0x78] ;  /* 0x00007800010e7983 */ /* 0x000ea20000100a00 */
[----:B------:R-:W-:Y:S02]  /*3330*/  R2UR UR7, R9 ;  /* 0x00000000090772ca */ /* 0x000fe400000e0000 */
[C---:B------:R-:W-:Y:S01]  /*3340*/  R2UR UR6, R8.reuse ;  /* 0x00000000080672ca */ /* 0x040fe200000e0000 */
[----:B------:R-:W2:Y:S01]  /*3350*/  LDL R73, [R1+0x1fc] ;  /* 0x0001fc0001497983 */ /* 0x000ea20000100800 */
[----:B------:R-:W-:Y:S01]  /*3360*/  VIADD R20, R8, 0x2 ;  /* 0x0000000208147836 */ /* 0x000fe20000000000 */
[----:B------:R-:W-:Y:S01]  /*3370*/  BSSY B0, `(.L_x_12528) ;  /* 0x000002e000007945 */ /* 0x000fe20003800000 */
[----:B------:R-:W-:Y:S01]  /*3380*/  IMAD.MOV.U32 R21, RZ, RZ, R9 ;  /* 0x000000ffff157224 */ /* 0x000fe200078e0009 */
[----:B------:R0:W-:Y:S01]  /*3390*/  STL [R1+0x60], RZ ;  /* 0x000060ff01007387 */ /* 0x0001e20000100800 */
[----:B---3--:R-:W-:Y:S02]  /*33a0*/  R2UR UR4, R24 ;  /* 0x00000000180472ca */ /* 0x008fe400000e0000 */
[----:B------:R-:W-:-:S02]  /*33b0*/  R2UR UR5, R25 ;  /* 0x00000000190572ca */ /* 0x000fc400000e0000 */
[----:B------:R-:W-:Y:S01]  /*33c0*/  WARPGROUP.ARRIVE ;  /* 0x00000000000079c5 */ /* 0x000fe20000000000 */
[----:B----4-:R-:W-:Y:S02]  /*33d0*/  VIADD R10, R10, 0x2 ;  /* 0x000000020a0a7836 */ /* 0x010fe40000000000 */
[----:B-----5:R-:W-:Y:S02]  /*33e0*/  VIADD R12, R12, 0x4 ;  /* 0x000000040c0c7836 */ /* 0x020fe40000000000 */
[----:B--2---:R-:W-:-:S06]  /*33f0*/  VIADD R14, R14, 0x6 ;  /* 0x000000060e0e7836 */ /* 0x004fcc0000000000 */
[----:B------:R-:W-:Y:S01]  /*3400*/  HGMMA.64x96x16.F32.BF16 R24, gdesc[UR4], RZ, !UPT, gsb0 ;  /* 0x01600000041879f0 */ /* 0x000fe2000c0018ff */
[----:B------:R-:W-:Y:S02]  /*3410*/  R2UR UR6, R20 ;  /* 0x00000000140672ca */ /* 0x000fe400000e0000 */
[----:B------:R-:W-:Y:S02]  /*3420*/  R2UR UR7, R21 ;  /* 0x00000000150772ca */ /* 0x000fe400000e0000 */
[----:B------:R-:W-:Y:S01]  /*3430*/  R2UR UR4, R10 ;  /* 0x000000000a0472ca */ /* 0x000fe200000e0000 */
[C---:B------:R-:W-:Y:S01]  /*3440*/  VIADD R10, R8.reuse, 0x4 ;  /* 0x00000004080a7836 */ /* 0x040fe20000000000 */
        /* <DEDUP_REMOVED lines=28> */
[----:B------:R-:W-:Y:S03]  /*3610*/  HGMMA.64x96x16.F32.BF16 R24, gdesc[UR4], R24, gsb0 ;  /* 0x01600000041879f0 */ /* 0x000fe60008001818 */
[----:B------:R-:W-:Y:S02]  /*3620*/  WARPGROUP.DEPBAR.LE gsb0, 0x0 ;  /* 0x00008000000079c5 */ /* 0x000fe40000010000 */
[----:B------:R-:W1:Y:S02]  /*3630*/  SYNCS.PHASECHK.TRANS64.TRYWAIT P0, [R72+URZ+0x32410], R9 ;  /* 0x03241009480075a7 */ /* 0x000e64000800017f */
[----:B01----:R-:W-:Y:S05]  /*3640*/  @!P0 BRA `(.L_x_12529) ;  /* 0x0000027800e08947 */ /* 0x003fea0003800000 */
.L_x_12739:
[----:B------:R-:W-:Y:S05]  /*3650*/  BSYNC B0 ;  /* 0x0000000000007941 */ /* 0x000fea0003800000 */
.L_x_12528:
[----:B------:R-:W2:Y:S04]  /*3660*/  LDL R10, [R1+0x28] ;  /* 0x00002800010a7983 */ /* 0x000ea80000100800 */
[----:B0-----:R0:W5:Y:S01]  /*3670*/  LDL.64 R8, [R1+0x1f0] ;  /* 0x0001f00001087983 */ /* 0x0011620000100a00 */
[----:B------:R-:W-:Y:S01]  /*3680*/  BSSY B0, `(.L_x_12530) ;  /* 0x0000005000007945 */ /* 0x000fe20003800000 */
[----:B--2---:R-:W-:-:S04]  /*3690*/  LOP3.LUT R10, R10, 0x1, RZ, 0xfc, !PT ;  /* 0x000000010a0a7812 */ /* 0x004fc800078efcff */
[----:B------:R-:W-:-:S13]  /*36a0*/  ISETP.NE.AND P1, PT, R10, 0x3, PT ;  /* 0x000000030a00780c */ /* 0x000fda0003f25270 */
[----:B0-----:R-:W-:Y:S05]  /*36b0*/  @!P1 BRA `(.L_x_12531) ;  /* 0x0000000000049947 */ /* 0x001fea0003800000 */
[----:B------:R-:W-:Y:S01]  /*36c0*/  BPT.TRAP 0x1 ;  /* 0x000000040000795c */ /* 0x000fe20000300000 */
.L_x_12531:
[----:B------:R-:W-:Y:S05]  /*36d0*/  BSYNC B0 ;  /* 0x0000000000007941 */ /* 0x000fea0003800000 */
.L_x_12530:
        /* <DEDUP_REMOVED lines=8> */
.L_x_12533:
[----:B------:R-:W-:Y:S05]  /*3760*/  BSYNC B0 ;  /* 0x0000000000007941 */ /* 0x000fea0003800000 */
.L_x_12532:
[----:B------:R-:W-:Y:S04]  /*3770*/  BSSY B0, `(.L_x_12534) ;  /* 0x0000004000007945 */ /* 0x000fe80003800000 */
[----:B-1----:R-:W-:Y:S05]  /*3780*/  @P0 BRA `(.L_x_12535) ;  /* 0x0000000000080947 */ /* 0x002fea0003800000 */
[----:B------:R-:W1:Y:S02]  /*3790*/  SYNCS.PHASECHK.TRANS64.TRYWAIT P0, [R8+URZ], R9 ;  /* 0x00000009080075a7 */ /* 0x000e64000800017f */
[----:B-1----:R-:W-:Y:S05]  /*37a0*/  @!P0 BRA `(.L_x_12536) ;  /* 0x00000278009c8947 */ /* 0x002fea0003800000 */
.L_x_12535:
[----:B------:R-:W-:Y:S05]  /*37b0*/  BSYNC B0 ;  /* 0x0000000000007941 */ /* 0x000fea0003800000 */
.L_x_12534:
        /* <DEDUP_REMOVED lines=9> */
[----:B------:R0:W5:Y:S01]  /*3850*/  LDL R75, [R1+0xc] ;  /* 0x00000c00014b7983 */ /* 0x0001620000100800 */
[----:B--2---:R-:W-:Y:S01]  /*3860*/  IMAD R8, R73, 0xc00, R8 ;  /* 0x00000c0049087824 */ /* 0x004fe200078e0208 */
[----:B------:R-:W-:-:S02]  /*3870*/  R2UR UR7, R9 ;  /* 0x00000000090772ca */ /* 0x000fc400000e0000 */
[----:B---3--:R-:W-:Y:S02]  /*3880*/  ISETP.NE.U32.AND P0, PT, R72, RZ, PT ;  /* 0x000000ff4800720c */ /* 0x008fe40003f05070 */
[----:B------:R-:W-:Y:S02]  /*3890*/  R2UR UR6, R8 ;  /* 0x00000000080672ca */ /* 0x000fe400000e0000 */
[----:B----4-:R-:W-:Y:S02]  /*38a0*/  R2UR UR4, R10 ;  /* 0x000000000a0472ca */ /* 0x010fe400000e0000 */
[----:B------:R-:W-:Y:S02]  /*38b0*/  R2UR UR5, R11 ;  /* 0x000000000b0572ca */ /* 0x000fe400000e0000 */
[----:B------:R-:W2:Y:S05]  /*38c0*/  LDL.64 R10, [R1+0xf0] ;  /* 0x0000f000010a7983 */ /* 0x000eaa0000100a00 */
        /* <DEDUP_REMOVED lines=130> */
[----:B------:R-:W2:Y:S01]  /*40f0*/  LDL R73, [R1] ;  /* 0x0000000001497983 */ /* 0x000ea20000100800 */
[----:B---3--:R-:W-:Y:S01]  /*4100*/  VIADD R20, R20, 0xc02 ;  /* 0x00000c0214147836 */ /* 0x008fe20000000000 */
[----:B------:R-:W-:Y:S02]  /*4110*/  WARPGROUP.DEPBAR.LE gsb0, 0x0 ;  /* 0x00008000000079c5 */ /* 0x000fe40000010000 */
[----:B------:R-:W-:Y:S01]  /*4120*/  WARPGROUP.ARRIVE ;  /* 0x00000000000079c5 */ /* 0x000fe20000000000 */
[----:B------:R-:W-:Y:S01]  /*4130*/  VIADD R10, R8, 0x902 ;  /* 0x00000902080a7836 */ /* 0x000fe20000000000 */
[----:B------:R0:W5:Y:S06]  /*4140*/  LDL R72, [R1+0x1f0] ;  /* 0x0001f00001487983 */ /* 0x00016c0000100800 */
[----:B------:R-:W-:Y:S01]  /*4150*/  HGMMA.64x96x16.F32.BF16 R24, gdesc[UR4], R24, gsb0 ;  /* 0x01600000041879f0 */ /* 0x000fe20008001818 */
[----:B------:R-:W-:Y:S01]  /*4160*/  IMAD.MOV.U32 R11, RZ, RZ, R9 ;  /* 0x000000ffff0b7224 */ /* 0x000fe200078e0009 */
[----:B------:R-:W-:-:S02]  /*4170*/  R2UR UR6, R10 ;  /* 0x000000000a0672ca */ /* 0x000fc400000e0000 */
[----:B------:R-:W-:Y:S02]  /*4180*/  R2UR UR4, R20 ;  /* 0x00000000140472ca */ /* 0x000fe400000e0000 */
[----:B------:R-:W-:Y:S02]  /*4190*/  R2UR UR7, R11 ;  /* 0x000000000b0772ca */ /* 0x000fe400000e0000 */
[----:B------:R-:W-:Y:S01]  /*41a0*/  R2UR UR5, R21 ;  /* 0x00000000150572ca */ /* 0x000fe200000e0000 */
[----:B----4-:R-:W-:Y:S02]  /*41b0*/  VIADD R14, R14, 0xc04 ;  /* 0x00000c040e0e7836 */ /* 0x010fe40000000000 */
[----:B------:R-:W-:Y:S02]  /*41c0*/  VIADD R10, R8, 0x904 ;  /* 0x00000904080a7836 */ /* 0x000fe40000000000 */
[----:B------:R-:W-:Y:S01]  /*41d0*/  IMAD.MOV.U32 R11, RZ, RZ, R9 ;  /* 0x000000ffff0b7224 */ /* 0x000fe200078e0009 */
[----:B------:R-:W-:-:S02]  /*41e0*/  WARPGROUP.DEPBAR.LE gsb0, 0x0 ;  /* 0x00008000000079c5 */ /* 0x000fc40000010000 */
[----:B------:R-:W-:-:S06]  /*41f0*/  WARPGROUP.ARRIVE ;  /* 0x00000000000079c5 */ /* 0x000fcc0000000000 */
[----:B------:R-:W-:Y:S01]  /*4200*/  HGMMA.64x96x16.F32.BF16 R24, gdesc[UR4], R24, gsb0 ;  /* 0x01600000041879f0 */ /* 0x000fe20008001818 */
        /* <DEDUP_REMOVED lines=13> */
[----:B------:R-:W1:Y:S01]  /*42e0*/  S2R R74, SR_TID.X ;  /* 0x00000000004a7919 */ /* 0x000e620000002100 */
        /* <DEDUP_REMOVED lines=20> */
[----:B------:R-:W-:Y:S02]  /*4430*/  ISETP.NE.AND P0, PT, R73, 0x3, PT ;  /* 0x000000034900780c */ /* 0x000fe40003f05270 */
[----:B-1----:R-:W-:-:S04]  /*4440*/  SHF.R.U32.HI R74, RZ, 0x7, R74 ;  /* 0x00000007ff4a7819 */ /* 0x002fc8000001164a */
[----:B------:R-:W-:Y:S01]  /*4450*/  IADD3 R8, -R74, 0xb, RZ ;  /* 0x0000000b4a087810 */ /* 0x000fe20007ffe1ff */
[----:B------:R-:W-:Y:S01]  /*4460*/  BSSY B0, `(.L_x_12537) ;  /* 0x0000005000007945 */ /* 0x000fe20003800000 */
[----:B------:R-:W-:-:S03]  /*4470*/  WARPGROUP.DEPBAR.LE gsb0, 0x0 ;  /* 0x00008000000079c5 */ /* 0x000fc60000010000 */
[----:B------:R0:W-:Y:S06]  /*4480*/  BAR.ARV R8, 0x100 ;  /* 0x000400080000751d */ /* 0x0001ec0000002000 */
[----:B------:R-:W-:Y:S05]  /*4490*/  @!P0 BRA `(.L_x_12538) ;  /* 0x0000000000048947 */ /* 0x000fea0003800000 */
[----:B------:R-:W-:Y:S01]  /*44a0*/  BPT.TRAP 0x1 ;  /* 0x000000040000795c */ /* 0x000fe20000300000 */
.L_x_12538:
[----:B------:R-:W-:Y:S05]  /*44b0*/  BSYNC B0 ;  /* 0x0000000000007941 */ /* 0x000fea0003800000 */
.L_x_12537:
[----:B0-----:R-:W2:Y:S02]  /*44c0*/  LDL.64 R8, [R1+0x20] ;  /* 0x0000200001087983 */ /* 0x001ea40000100a00 */
[----:B--2---:R-:W-:-:S05]  /*44d0*/  MOV R9, R8 ;  /* 0x0000000800097202 */ /* 0x004fca0000000f00 */
[----:B-----5:R-:W-:-:S05]  /*44e0*/  IMAD R72, R72, 0x8, R9 ;  /* 0x0000000848487824 */ /* 0x020fca00078e0209 */
[----:B------:R-:W-:-:S04]  /*44f0*/  PRMT R72, R75, 0x654, R72 ;  /* 0x000006544b487816 */ /* 0x000fc80000000048 */
[----:B------:R0:W-:Y:S01]  /*4500*/  SYNCS.ARRIVE.TRANS64.RED.A1T0 RZ, [R72+URZ], RZ ;  /* 0x000000ff48ff79a7 */ /* 0x0001e2000810043f */
[----:B------:R-:W2:Y:S04]  /*4510*/  LDL R80, [R1+0x50] ;  /* 0x0000500001507983 */ /* 0x000ea80000100800 */
[----:B------:R-:W3:Y:S04]  /*4520*/  LDL.64 R20, [R1+0x140] ;  /* 0x0001400001147983 */ /* 0x000ee80000100a00 */
[----:B0-----:R-:W4:Y:S04]  /*4530*/  LDL R72, [R1+0x11c] ;  /* 0x00011c0001487983 */ /* 0x001f280000100800 */
        /* <DEDUP_REMOVED lines=38> */
[----:B------:R-:W0:Y:S01]  /*47a0*/  SHFL.IDX PT, R74, R96, RZ, 0x1c1f ;  /* 0x001c1fff604a7589 */ /* 0x000e2200000e0000 */
[----:B------:R-:W-:Y:S02]  /*47b0*/  IMAD R21, R72, -0x60, R9 ;  /* 0xffffffa048157824 */ /* 0x000fe400078e0209 */
[----:B------:R-:W-:Y:S02]  /*47c0*/  IMAD.IADD R20, R75, 0x1, -R20 ;  /* 0x000000014b147824 */ /* 0x000fe400078e0a14 */
[----:B------:R-:W-:Y:S01]  /*47d0*/  VIADD R73, R21, 0x61 ;  /* 0x0000006115497836 */ /* 0x000fe20000000000 */
[----:B------:R-:W-:-:S03]  /*47e0*/  ISETP.GE.AND P1, PT, R13, 0x1, PT ;  /* 0x000000010d00780c */ /* 0x000fc60003f26270 */
[C---:B------:R-:W-:Y:S02]  /*47f0*/  IMAD R73, R20.reuse, -0x2, R73 ;  /* 0xfffffffe14497824 */ /* 0x040fe400078e0249 */
        /* <DEDUP_REMOVED lines=8> */
[----:B0-----:R-:W-:Y:S01]  /*4880*/  VIADDMNMX R10, R74, R98, R75, PT ;  /* 0x000000624a0a7246 */ /* 0x001fe2000380014b */
        /* <DEDUP_REMOVED lines=13> */
.L_x_12542:
[----:B------:R-:W-:-:S13]  /*4960*/  ISETP.NE.AND P0, PT, R13, 0x1, PT ;  /* 0x000000010d00780c */ /* 0x000fda0003f05270 */
[----:B------:R-:W-:-:S05]  /*4970*/  @P0 IMAD.HI.U32 R20, R12, R14, RZ ;  /* 0x0000000e0c140227 */ /* 0x000fca00078e00ff */
[----:B------:R-:W-:-:S07]  /*4980*/  @P0 SHF.R.U32.HI R12, RZ, R15, R20 ;  /* 0x0000000fff0c0219 */ /* 0x000fce0000011614 */
.L_x_12543:
[----:B------:R-:W-:Y:S05]  /*4990*/  BSYNC B1 ;  /* 0x0000000000017941 */ /* 0x000fea0003800000 */
.L_x_12541:
[----:B------:R-:W-:-:S05]  /*49a0*/  IMAD R12, R12, R13, R79 ;  /* 0x0000000d0c0c7224 */ /* 0x000fca00078e024f */
[----:B------:R-:W-:Y:S02]  /*49b0*/  VIMNMX R11, R11, R12, !PT ;  /* 0x0000000c0b0b7248 */ /* 0x000fe40007fe0100 */
[----:B------:R-:W-:-:S07]  /*49c0*/  VIADDMNMX R10, R12, R13, R10, PT ;  /* 0x0000000d0c0a7246 */ /* 0x000fce000380010a */
.L_x_12540:
[----:B------:R-:W-:Y:S05]  /*49d0*/  BSYNC B0 ;  /* 0x0000000000007941 */ /* 0x000fea0003800000 */
.L_x_12539:
        /* <DEDUP_REMOVED lines=130> */
.L_x_12547:
[----:B------:R-:W-:-:S13]  /*5200*/  ISETP.NE.AND P6, PT, R13, 0x1, PT ;  /* 0x000000010d00780c */ /* 0x000fda0003fc5270 */
[----:B------:R-:W-:-:S05]  /*5210*/  @P6 IMAD.HI.U32 R14, R8, R14, RZ ;  /* 0x0000000e080e6227 */ /* 0x000fca00078e00ff */
[----:B------:R-:W-:-:S07]  /*5220*/  @P6 SHF.R.U32.HI R8, RZ, R15, R14 ;  /* 0x0000000fff086219 */ /* 0x000fce000001160e */
.L_x_12548:
[----:B------:R-:W-:Y:S05]  /*5230*/  BSYNC B1 ;  /* 0x0000000000017941 */ /* 0x000fea0003800000 */
.L_x_12546:
[----:B------:R-:W-:-:S05]  /*5240*/  IMAD R8, R8, R13, R79 ;  /* 0x0000000d08087224 */ /* 0x000fca00078e024f */
[----:B------:R-:W-:Y:S02]  /*5250*/  VIADDMNMX R10, R8, R13, R10, PT ;  /* 0x0000000d080a7246 */ /* 0x000fe4000380010a */
[----:B------:R-:W-:-:S07]  /*5260*/  VIMNMX R11, R11, R8, !PT ;  /* 0x000000080b0b7248 */ /* 0x000fce0007fe0100 */
.L_x_12545:
[----:B------:R-:W-:Y:S05]  /*5270*/  BSYNC B0 ;  /* 0x0000000000007941 */ /* 0x000fea0003800000 */
.L_x_12544:
        /* <DEDUP_REMOVED lines=10> */
[----:B------:R-:W2:Y:S01]  /*5320*/  LDL R27, [R1+0x29c] ;  /* 0x00029c00011b7983 */ /* 0x000ea20000100800 */
        /* <DEDUP_REMOVED lines=18> */
[----:B------:R-:W-:Y:S02]  /*5450*/  ISETP.GT.AND P0, PT, R11, 0x11, !P1 ;  /* 0x000000110b00780c */ /* 0x000fe40004f04270 */
[----:B------:R-:W-:Y:S01]  /*5460*/  ISETP.NE.AND P1, PT, R52, RZ, PT ;  /* 0x000000ff3400720c */ /* 0x000fe20003f25270 */
[----:B------:R-:W4:Y:S01]  /*5470*/  LDL R34, [R1+0x294] ;  /* 0x0002940001227983 */ /* 0x000f220000100800 */
[----:B------:R-:W-:Y:S02]  /*5480*/  ISETP.LT.OR P0, PT, R10, 0x12, P0 ;  /* 0x000000120a00780c */ /* 0x000fe40000701670 */
[----:B------:R-:W-:Y:S01]  /*5490*/  FMNMX.FTZ R13, R90, R9, !PT ;  /* 0x000000095a0d7209 */ /* 0x000fe20007810000 */
[----:B------:R-:W4:Y:S01]  /*54a0*/  LDL R52, [R1+0x270] ;  /* 0x0002700001347983 */ /* 0x000f220000100800 */
[----:B------:R-:W-:-:S02]  /*54b0*/  FSEL R138, R35, -INF , !P0 ;  /* 0xff800000238a7808 */ /* 0x000fc40004000000 */
[----:B------:R-:W-:Y:S01]  /*54c0*/  ISETP.GT.AND P0, PT, R11, 0x18, !P6 ;  /* 0x000000180b00780c */ /* 0x000fe20007704270 */
[----:B------:R-:W4:Y:S01]  /*54d0*/  LDL R35, [R1+0x3c4] ;  /* 0x0003c40001237983 */ /* 0x000f220000100800 */
[----:B------:R-:W-:Y:S02]  /*54e0*/  ISETP.NE.AND P6, PT, R12, RZ, PT ;  /* 0x000000ff0c00720c */ /* 0x000fe40003fc5270 */
[----:B------:R-:W-:Y:S01]  /*54f0*/  ISETP.LT.OR P0, PT, R10, 0x19, P0 ;  /* 0x000000190a00780c */ /* 0x000fe20000701670 */
[----:B------:R-:W4:Y:S01]  /*5500*/  LDL R127, [R1+0x2ac] ;  /* 0x0002ac00017f7983 */ /* 0x000f220000100800 */
[----:B------:R-:W-:Y:S02]  /*5510*/  FMNMX.FTZ R13, R150, R13, !PT ;  /* 0x0000000d960d7209 */ /* 0x000fe40007810000 */
[----:B------:R-:W-:Y:S01]  /*5520*/  FSEL R100, R38, -INF , !P0 ;  /* 0xff80000026647808 */ /* 0x000fe20004000000 */
[----:B------:R-:W4:Y:S01]  /*5530*/  LDL R126, [R1+0x2b0] ;  /* 0x0002b000017e7983 */ /* 0x000f220000100800 */
[----:B------:R-:W-:-:S02]  /*5540*/  ISETP.NE.AND P0, PT, R32, RZ, PT ;  /* 0x000000ff2000720c */ /* 0x000fc40003f05270 */
[----:B------:R-:W-:Y:S01]  /*5550*/  FMNMX.FTZ R13, R86, R13, !PT ;  /* 0x0000000d560d7209 */ /* 0x000fe20007810000 */
[----:B------:R-:W4:Y:S01]  /*5560*/  LDL R32, [R1+0x244] ;  /* 0x0002440001207983 */ /* 0x000f220000100800 */
[----:B------:R-:W-:Y:S02]  /*5570*/  ISETP.GT.AND P0, PT, R11, 0x19, !P0 ;  /* 0x000000190b00780c */ /* 0x000fe40004704270 */
[----:B------:R-:W-:Y:S01]  /*5580*/  FMNMX.FTZ R13, R148, R13, !PT ;  /* 0x0000000d940d7209 */ /* 0x000fe20007810000 */
[----:B------:R-:W4:Y:S01]  /*5590*/  LDL R38, [R1+0x274] ;  /* 0x0002740001267983 */ /* 0x000f220000100800 */
[----:B------:R-:W-:Y:S02]  /*55a0*/  ISETP.LT.OR P0, PT, R10, 0x1a, P0 ;  /* 0x0000001a0a00780c */ /* 0x000fe40000701670 */
[----:B------:R-:W-:Y:S01]  /*55b0*/  FMNMX.FTZ R13, R84, R13, !PT ;  /* 0x0000000d540d7209 */ /* 0x000fe20007810000 */
        /* <DEDUP_REMOVED lines=34> */
[----:B------:R-:W-:Y:S02]  /*57e0*/  ISETP.NE.AND P0, PT, R40, RZ, PT ;  /* 0x000000ff2800720c */ /* 0x000fe40003f05270 */
[C---:B------:R-:W-:Y:S01]  /*57f0*/  ISETP.GT.AND P2, PT, R11.reuse, 0x49, !P2 ;  /* 0x000000490b00780c */ /* 0x040fe20005744270 */
[----:B------:R-:W4:Y:S01]  /*5800*/  LDL R40, [R1+0x248] ;  /* 0x0002480001287983 */ /* 0x000f220000100800 */
[----:B------:R-:W-:-:S02]  /*5810*/  ISETP.GT.AND P0, PT, R11, 0x29, !P0 ;  /* 0x000000290b00780c */ /* 0x000fc40004704270 */
[----:B------:R-:W-:Y:S01]  /*5820*/  FMNMX.FTZ R13, R76, R13, !PT ;  /* 0x0000000d4c0d7209 */ /* 0x000fe20007810000 */
[----:B------:R-:W4:Y:S01]  /*5830*/  LDL R46, [R1+0x28c] ;  /* 0x00028c00012e7983 */ /* 0x000f220000100800 */
[C---:B------:R-:W-:Y:S02]  /*5840*/  ISETP.LT.OR P0, PT, R10.reuse, 0x2a, P0 ;  /* 0x0000002a0a00780c */ /* 0x040fe40000701670 */
[----:B------:R-:W-:Y:S01]  /*5850*/  ISETP.GT.AND P3, PT, R11, 0x50, !P3 ;  /* 0x000000500b00780c */ /* 0x000fe20005f64270 */
[----:B------:R-:W4:Y:S01]  /*5860*/  LDL R113, [R1+0x2f0] ;  /* 0x0002f00001717983 */ /* 0x000f220000100800 */
[----:B------:R-:W-:Y:S02]  /*5870*/  FSEL R106, R47, -INF , !P0 ;  /* 0xff8000002f6a7808 */ /* 0x000fe40004000000 */
[----:B------:R-:W-:Y:S01]  /*5880*/  ISETP.NE.AND P0, PT, R41, RZ, PT ;  /* 0x000000ff2900720c */ /* 0x000fe20003f05270 */
[----:B------:R-:W4:Y:S01]  /*5890*/  LDL R111, [R1+0x2f8] ;  /* 0x0002f800016f7983 */ /* 0x000f220000100800 */
[----:B------:R-:W-:-:S02]  /*58a0*/  ISETP.LT.OR P2, PT, R10, 0x4a, P2 ;  /* 0x0000004a0a00780c */ /* 0x000fc40001741670 */
[C---:B------:R-:W-:Y:S01]  /*58b0*/  ISETP.GT.AND P0, PT, R11.reuse, 0x30, !P0 ;  /* 0x000000300b00780c */ /* 0x040fe20004704270 */
[----:B------:R-:W4:Y:S01]  /*58c0*/  LDL R109, [R1+0x304] ;  /* 0x00030400016d7983 */ /* 0x000f220000100800 */
[----:B------:R-:W-:Y:S02]  /*58d0*/  FMNMX.FTZ R13, R164, R13, !PT ;  /* 0x0000000da40d7209 */ /* 0x000fe40007810000 */
[----:B------:R-:W-:Y:S01]  /*58e0*/  ISETP.LT.OR P0, PT, R10, 0x31, P0 ;  /* 0x000000310a00780c */ /* 0x000fe20000701670 */
[----:B------:R-:W4:Y:S01]  /*58f0*/  LDL R107, [R1+0x30c] ;  /* 0x00030c00016b7983 */ /* 0x000f220000100800 */
[----:B------:R-:W-:Y:S02]  /*5900*/  ISETP.GT.AND P4, PT, R11, 0x51, !P4 ;  /* 0x000000510b00780c */ /* 0x000fe40006784270 */
[----:B------:R-:W-:Y:S01]  /*5910*/  FSEL R102, R50, -INF , !P0 ;  /* 0xff80000032667808 */ /* 0x000fe20004000000 */
[----:B------:R-:W4:Y:S01]  /*5920*/  LDL R105, [R1+0x314] ;  /* 0x0003140001697983 */ /* 0x000f220000100800 */
[----:B------:R-:W-:-:S02]  /*5930*/  ISETP.NE.AND P0, PT, R45, RZ, PT ;  /* 0x000000ff2d00720c */ /* 0x000fc40003f05270 */
[C---:B------:R-:W-:Y:S01]  /*5940*/  ISETP.LT.OR P3, PT, R10.reuse, 0x51, P3 ;  /* 0x000000510a00780c */ /* 0x040fe20001f61670 */
[----:B------:R-:W4:Y:S01]  /*5950*/  LDL R45, [R1+0x1f0] ;  /* 0x0001f000012d7983 */ /* 0x000f220000100800 */
[----:B------:R-:W-:Y:S02]  /*5960*/  ISETP.GT.AND P0, PT, R11, 0x31, !P0 ;  /* 0x000000310b00780c */ /* 0x000fe40004704270 */
[----:B------:R-:W-:Y:S01]  /*5970*/  FSEL R116, R63, -INF , !P2 ;  /* 0xff8000003f747808 */ /* 0x000fe20005000000 */
[----:B------:R-:W4:Y:S01]  /*5980*/  LDL R50, [R1+0x27c] ;  /* 0x00027c0001327983 */ /* 0x000f220000100800 */
[----:B------:R-:W-:Y:S02]  /*5990*/  ISETP.LT.OR P0, PT, R10, 0x32, P0 ;  /* 0x000000320a00780c */ /* 0x000fe40000701670 */
[----:B------:R-:W-:Y:S01]  /*59a0*/  FMNMX.FTZ R13, R20, R13, !PT ;  /* 0x0000000d140d7209 */ /* 0x000fe20007810000 */
[----:B------:R-:W4:Y:S01]  /*59b0*/  LDL R103, [R1+0x320] ;  /* 0x0003200001677983 */ /* 0x000f220000100800 */
[----:B------:R-:W-:-:S02]  /*59c0*/  FSEL R220, R51, -INF , !P0 ;  /* 0xff80000033dc7808 */ /* 0x000fc40004000000 */
[----:B------:R-:W-:Y:S01]  /*59d0*/  ISETP.NE.AND P0, PT, R48, RZ, PT ;  /* 0x000000ff3000720c */ /* 0x000fe20003f05270 */
[----:B------:R-:W4:Y:S01]  /*59e0*/  LDL R101, [R1+0x328] ;  /* 0x0003280001657983 */ /* 0x000f220000100800 */
[C---:B------:R-:W-:Y:S02]  /*59f0*/  ISETP.GT.AND P5, PT, R11.reuse, 0x58, !P5 ;  /* 0x000000580b00780c */ /* 0x040fe40006fa4270 */
[----:B------:R-:W-:Y:S01]  /*5a00*/  ISETP.GT.AND P0, PT, R11, 0x38, !P0 ;  /* 0x000000380b00780c */ /* 0x000fe20004704270 */
[----:B------:R-:W4:Y:S01]  /*5a10*/  LDL R48, [R1+0x280] ;  /* 0x0002800001307983 */ /* 0x000f220000100800 */
[C---:B------:R-:W-:Y:S02]  /*5a20*/  ISETP.LT.OR P4, PT, R10.reuse, 0x52, P4 ;  /* 0x000000520a00780c */ /* 0x040fe40002781670 */
[----:B------:R-:W-:Y:S01]  /*5a30*/  ISETP.LT.OR P0, PT, R10, 0x39, P0 ;  /* 0x000000390a00780c */ /* 0x000fe20000701670 */
[----:B------:R-:W4:Y:S01]  /*5a40*/  LDL R99, [R1+0x330] ;  /* 0x0003300001637983 */ /* 0x000f220000100800 */
[----:B------:R-:W-:-:S02]  /*5a50*/  FSEL R118, R66, -INF , !P3 ;  /* 0xff80000042767808 */ /* 0x000fc40005800000 */
[----:B------:R-:W-:Y:S01]  /*5a60*/  FSEL R14, R54, -INF , !P0 ;  /* 0xff800000360e7808 */ /* 0x000fe20004000000 */
[----:B------:R-:W4:Y:S01]  /*5a70*/  LDL R66, [R1+0x260] ;  /* 0x0002600001427983 */ /* 0x000f220000100800 */
[----:B------:R-:W-:Y:S02]  /*5a80*/  ISETP.NE.AND P0, PT, R49, RZ, PT ;  /* 0x000000ff3100720c */ /* 0x000fe40003f05270 */
[----:B------:R-:W-:Y:S01]  /*5a90*/  FMNMX.FTZ R13, R72, R13, !PT ;  /* 0x0000000d480d7209 */ /* 0x000fe20007810000 */
        /* <DEDUP_REMOVED lines=8> */
[C---:B------:R-:W-:Y:S01]  /*5b20*/  ISETP.GT.AND P0, PT, R11.reuse, 0x40, !P1 ;  /* 0x000000400b00780c */ /* 0x040fe20004f04270 */
[----:B------:R-:W4:Y:S01]  /*5b30*/  LDL R93, [R1+0x34c] ;  /* 0x00034c00015d7983 */ /* 0x000f220000100800 */
[----:B------:R-:W-:Y:S02]  /*5b40*/  ISETP.NE.AND P1, PT, R56, RZ, PT ;  /* 0x000000ff3800720c */ /* 0x000fe40003f25270 */
[----:B------:R-:W-:Y:S01]  /*5b50*/  ISETP.LT.OR P0, PT, R10, 0x41, P0 ;  /* 0x000000410a00780c */ /* 0x000fe20000701670 */
[----:B------:R-:W4:Y:S01]  /*5b60*/  LDL R56, [R1+0x24c] ;  /* 0x00024c0001387983 */ /* 0x000f220000100800 */
[----:B------:R-:W-:-:S02]  /*5b70*/  ISETP.GT.AND P1, PT, R11, 0x48, !P1 ;  /* 0x000000480b00780c */ /* 0x000fc40004f24270 */
[----:B------:R-:W-:Y:S01]  /*5b80*/  FSEL R96, R58, -INF , !P0 ;  /* 0xff8000003a607808 */ /* 0x000fe20004000000 */
[----:B------:R-:W4:Y:S01]  /*5b90*/  LDL R91, [R1+0x358] ;  /* 0x00035800015b7983 */ /* 0x000f220000100800 */
[----:B------:R-:W-:Y:S02]  /*5ba0*/  ISETP.GT.AND P0, PT, R11, RZ, !P6 ;  /* 0x000000ff0b00720c */ /* 0x000fe40007704270 */
[C---:B------:R-:W-:Y:S01]  /*5bb0*/  ISETP.LT.OR P1, PT, R10.reuse, 0x49, P1 ;  /* 0x000000490a00780c */ /* 0x040fe20000f21670 */
[----:B------:R-:W4:Y:S01]  /*5bc0*/  LDL R58, [R1+0x250] ;  /* 0x00025000013a7983 */ /* 0x000f220000100800 */
[----:B------:R-:W-:Y:S02]  /*5bd0*/  ISETP.LT.OR P0, PT, R10, 0x1, P0 ;  /* 0x000000010a00780c */ /* 0x000fe40000701670 */
[----:B------:R-:W-:Y:S01]  /*5be0*/  FSEL R114, R62, -INF , !P1 ;  /* 0xff8000003e727808 */ /* 0x000fe20004800000 */
        /* <DEDUP_REMOVED lines=13> */
[----:B------:R-:W-:Y:S02]  /*5cc0*/  FMNMX.FTZ R9, R98, R9, !PT ;  /* 0x0000000962097209 */ /* 0x000fe40007810000 */
[----:B------:R-:W-:Y:S01]  /*5cd0*/  ISETP.NE.AND P6, PT, R24, RZ, PT ;  /* 0x000000ff1800720c */ /* 0x000fe20003fc5270 */
[----:B------:R-:W4:Y:S01]  /*5ce0*/  LDL R83, [R1+0x37c] ;  /* 0x00037c0001537983 */ /* 0x000f220000100800 */
[----:B------:R-:W-:Y:S02]  /*5cf0*/  FMNMX.FTZ R9, R138, R9, !PT ;  /* 0x000000098a097209 */ /* 0x000fe40007810000 */
[----:B------:R-:W-:Y:S01]  /*5d00*/  ISETP.GT.AND P6, PT, R11, 0x59, !P6 ;  /* 0x000000590b00780c */ /* 0x000fe200077c4270 */
[----:B------:R-:W4:Y:S01]  /*5d10*/  LDL.64 R24, [R1+0x88] ;  /* 0x0000880001187983 */ /* 0x000f220000100a00 */
[----:B------:R-:W-:-:S02]  /*5d20*/  FMNMX.FTZ R9, R100, R9, !PT ;  /* 0x0000000964097209 */ /* 0x000fc40007810000 */
[----:B------:R-:W-:Y:S01]  /*5d30*/  FMNMX.FTZ R13, R44, R13, !PT ;  /* 0x0000000d2c0d7209 */ /* 0x000fe20007810000 */
[----:B------:R-:W4:Y:S01]  /*5d40*/  LDL R81, [R1+0x384] ;  /* 0x0003840001517983 */ /* 0x000f220000100800 */
[----:B------:R-:W-:Y:S02]  /*5d50*/  FMNMX.FTZ R9, R132, R9, !PT ;  /* 0x0000000984097209 */ /* 0x000fe40007810000 */
[----:B------:R-:W-:Y:S01]  /*5d60*/  ISETP.LT.OR P6, PT, R10, 0x5a, P6 ;  /* 0x0000005a0a00780c */ /* 0x000fe200037c1670 */
[----:B------:R-:W4:Y:S01]  /*5d70*/  LDL R79, [R1+0x390] ;  /* 0x00039000014f7983 */ /* 0x000f220000100800 */
[----:B------:R-:W-:Y:S02]  /*5d80*/  FMNMX.FTZ R9, R136, R9, !PT ;  /* 0x0000000988097209 */ /* 0x000fe40007810000 */
[----:B------:R-:W-:Y:S01]  /*5d90*/  FSEL R112, R70, -INF , !P5 ;  /* 0xff80000046707808 */ /* 0x000fe20006800000 */
[----:B------:R-:W4:Y:S01]  /*5da0*/  LDL R77, [R1+0x398] ;  /* 0x00039800014d7983 */ /* 0x000f220000100800 */
[----:B------:R-:W-:-:S02]  /*5db0*/  FMNMX.FTZ R9, R104, R9, !PT ;  /* 0x0000000968097209 */ /* 0x000fc40007810000 */
[----:B------:R-:W-:Y:S01]  /*5dc0*/  FMNMX.FTZ R8, R94, R13, !PT ;  /* 0x0000000d5e087209 */ /* 0x000fe20007810000 */
[----:B------:R-:W4:Y:S01]  /*5dd0*/  LDL R70, [R1+0x268] ;  /* 0x0002680001467983 */ /* 0x000f220000100800 */
[----:B------:R-:W-:Y:S02]  /*5de0*/  FMNMX.FTZ R9, R134, R9, !PT ;  /* 0x0000000986097209 */ /* 0x000fe40007810000 */
[----:B------:R-:W-:Y:S01]  /*5df0*/  FSEL R120, R71, -INF , !P6 ;  /* 0xff80000047787808 */ /* 0x000fe20007000000 */
[----:B------:R-:W0:Y:S01]  /*5e00*/  SHFL.BFLY PT, R11, R8, 0x2, 0x1f ;  /* 0x0c401f00080b7f89 */ /* 0x000e2200000e0000 */
[----:B------:R-:W-:-:S03]  /*5e10*/  FMNMX.FTZ R9, R106, R9, !PT ;  /* 0x000000096a097209 */ /* 0x000fc60007810000 */
[----:B------:R-:W4:Y:S01]  /*5e20*/  LDL R75, [R1+0x3a0] ;  /* 0x0003a000014b7983 */ /* 0x000f220000100800 */
        /* <DEDUP_REMOVED lines=23> */
[----:B------:R-:W4:Y:S04]  /*5fa0*/  LDL R51, [R1+0x410] ;  /* 0x0004100001337983 */ /* 0x000f280000100800 */
[----:B------:R-:W-:Y:S04]  /*5fb0*/  STL.64 [R1+0x200], R8 ;  /* 0x0002000801007387 */ /* 0x000fe80000100a00 */
[----:B------:R-:W4:Y:S01]  /*5fc0*/  LDL R13, [R1+0x204] ;  /* 0x00020400010d7983 */ /* 0x000f220000100800 */
[----:B0-----:R-:W-:-:S03]  /*5fd0*/  FMNMX.FTZ R10, R8, R11, !PT ;  /* 0x0000000b080a7209 */ /* 0x001fc60007810000 */
[----:B---3--:R-:W-:Y:S04]  /*5fe0*/  STL [R1+0x254], R60 ;  /* 0x0002543c01007387 */ /* 0x008fe80000100800 */
[----:B------:R-:W0:Y:S04]  /*5ff0*/  SHFL.BFLY PT, R11, R10, 0x1, 0x1f ;  /* 0x0c201f000a0b7f89 */ /* 0x000e2800000e0000 */
[----:B--2---:R1:W-:Y:S04]  /*6000*/  STL [R1+0x29c], R27 ;  /* 0x00029c1b01007387 */ /* 0x0043e80000100800 */
[----:B----4-:R2:W-:Y:S04]  /*6010*/  STL [R1+0x288], R28 ;  /* 0x0002881c01007387 */ /* 0x0105e80000100800 */
[----:B------:R3:W-:Y:S04]  /*6020*/  STL [R1+0x298], R31 ;  /* 0x0002981f01007387 */ /* 0x0007e80000100800 */
[----:B-1----:R-:W4:Y:S04]  /*6030*/  LDL R27, [R1+0x418] ;  /* 0x00041800011b7983 */ /* 0x002f280000100800 */
[----:B--2---:R-:W2:Y:S01]  /*6040*/  LDL R28, [R1+0x3a8] ;  /* 0x0003a800011c7983 */ /* 0x004ea20000100800 */
[----:B0-----:R-:W-:-:S03]  /*6050*/  FMNMX.FTZ R12, R10, R11, !PT ;  /* 0x0000000b0a0c7209 */ /* 0x001fc60007810000 */
[----:B---3--:R-:W3:Y:S04]  /*6060*/  LDL R31, [R1+0x3e0] ;  /* 0x0003e000011f7983 */ /* 0x008ee80000100800 */
[----:B------:R-:W-:Y:S04]  /*6070*/  STL [R1+0x200], R12 ;  /* 0x0002000c01007387 */ /* 0x000fe80000100800 */
[----:B------:R-:W4:Y:S04]  /*6080*/  LDL R122, [R1+0x200] ;  /* 0x00020000017a7983 */ /* 0x000f280000100800 */
[----:B------:R0:W-:Y:S04]  /*6090*/  STL [R1+0x294], R34 ;  /* 0x0002942201007387 */ /* 0x0001e80000100800 */
[----:B------:R1:W-:Y:S04]  /*60a0*/  STL [R1+0x278], R30 ;  /* 0x0002781e01007387 */ /* 0x0003e80000100800 */
[----:B------:R-:W-:Y:S04]  /*60b0*/  STL [R1+0x25c], R64 ;  /* 0x00025c4001007387 */ /* 0x000fe80000100800 */
[----:B0-----:R-:W2:Y:S04]  /*60c0*/  LDL R34, [R1+0x3fc] ;  /* 0x0003fc0001227983 */ /* 0x001ea80000100800 */
[----:B------:R0:W-:Y:S04]  /*60d0*/  STL [R1+0x244], R32 ;  /* 0x0002442001007387 */ /* 0x0001e80000100800 */
[----:B-1----:R-:W3:Y:S04]  /*60e0*/  LDL R30, [R1+0x338] ;  /* 0x00033800011e7983 */ /* 0x002ee80000100800 */
[----:B------:R-:W-:Y:S04]  /*60f0*/  STL [R1+0x264], R68 ;  /* 0x0002644401007387 */ /* 0x000fe80000100800 */
[----:B0-----:R-:W3:Y:S04]  /*6100*/  LDL R32, [R1+0x2cc] ;  /* 0x0002cc0001207983 */ /* 0x001ee80000100800 */
[----:B------:R-:W-:Y:S04]  /*6110*/  STL [R1+0x270], R52 ;  /* 0x0002703401007387 */ /* 0x000fe80000100800 */
[----:B------:R0:W-:Y:S04]  /*6120*/  STL [R1+0x274], R38 ;  /* 0x0002742601007387 */ /* 0x0001e80000100800 */
[----:B------:R1:W-:Y:S04]  /*6130*/  STL [R1+0x284], R36 ;  /* 0x0002842401007387 */ /* 0x0003e80000100800 */
[----:B------:R-:W-:Y:S04]  /*6140*/  STL [R1+0x290], R42 ;  /* 0x0002902a01007387 */ /* 0x000fe80000100800 */
[----:B0-----:R-:W3:Y:S04]  /*6150*/  LDL R38, [R1+0x31c] ;  /* 0x00031c0001267983 */ /* 0x001ee80000100800 */
[----:B-1----:R-:W3:Y:S04]  /*6160*/  LDL R36, [R1+0x38c] ;  /* 0x00038c0001247983 */ /* 0x002ee80000100800 */
[----:B------:R-:W3:Y:S04]  /*6170*/  LDL R68, [R1+0x3c0] ;  /* 0x0003c00001447983 */ /* 0x000ee80000100800 */
[----:B------:R-:W3:Y:S04]  /*6180*/  LDL R64, [R1+0x3d4] ;  /* 0x0003d40001407983 */ /* 0x000ee80000100800 */
[----:B------:R-:W3:Y:S04]  /*6190*/  LDL R60, [R1+0x3e8] ;  /* 0x0003e800013c7983 */ /* 0x000ee80000100800 */
[----:B------:R0:W-:Y:S04]  /*61a0*/  STL [R1+0x248], R40 ;  /* 0x0002482801007387 */ /* 0x0001e80000100800 */
[----:B------:R1:W-:Y:S04]  /*61b0*/  STL [R1+0x28c], R46 ;  /* 0x00028c2e01007387 */ /* 0x0003e80000100800 */
[----:B------:R-:W3:Y:S04]  /*61c0*/  LDL R52, [R1+0x40c] ;  /* 0x00040c0001347983 */ /* 0x000ee80000100800 */
[----:B0-----:R-:W3:Y:S04]  /*61d0*/  LDL R40, [R1+0x2b4] ;  /* 0x0002b40001287983 */ /* 0x001ee80000100800 */
[----:B------:R-:W3:Y:S04]  /*61e0*/  LDL R49, [R1+0x41c] ;  /* 0x00041c0001317983 */ /* 0x000ee80000100800 */
[----:B------:R-:W3:Y:S04]  /*61f0*/  LDL R47, [R1+0x424] ;  /* 0x00042400012f7983 */ /* 0x000ee80000100800 */
[----:B-1----:R-:W3:Y:S04]  /*6200*/  LDL R46, [R1+0x428] ;  /* 0x00042800012e7983 */ /* 0x002ee80000100800 */
[----:B------:R-:W3:Y:S04]  /*6210*/  LDL R43, [R1+0x430] ;  /* 0x00043000012b7983 */ /* 0x000ee80000100800 */
[----:B------:R0:W-:Y:S04]  /*6220*/  STL [R1+0x27c], R50 ;  /* 0x00027c3201007387 */ /* 0x0001e80000100800 */
[----:B------:R-:W3:Y:S04]  /*6230*/  LDL R42, [R1+0x438] ;  /* 0x00043800012a7983 */ /* 0x000ee80000100800 */
[----:B------:R-:W3:Y:S04]  /*6240*/  LDL R41, [R1+0x43c] ;  /* 0x00043c0001297983 */ /* 0x000ee80000100800 */
[----:B------:R1:W-:Y:S04]  /*6250*/  STL [R1+0x280], R48 ;  /* 0x0002803001007387 */ /* 0x0003e80000100800 */
[----:B0-----:R-:W3:Y:S04]  /*6260*/  LDL R50, [R1+0x414] ;  /* 0x0004140001327983 */ /* 0x001ee80000100800 */
[----:B------:R0:W-:Y:S04]  /*6270*/  STL [R1+0x260], R66 ;  /* 0x0002604201007387 */ /* 0x0001e80000100800 */
[----:B------:R0:W-:Y:S04]  /*6280*/  STL [R1+0x26c], R54 ;  /* 0x00026c3601007387 */ /* 0x0001e80000100800 */
[----:B-1----:R-:W3:Y:S04]  /*6290*/  LDL R48, [R1+0x420] ;  /* 0x0004200001307983 */ /* 0x002ee80000100800 */
[----:B0-----:R-:W3:Y:S04]  /*62a0*/  LDL R66, [R1+0x3cc] ;  /* 0x0003cc0001427983 */ /* 0x001ee80000100800 */
[----:B------:R-:W3:Y:S04]  /*62b0*/  LDL R54, [R1+0x404] ;  /* 0x0004040001367983 */ /* 0x000ee80000100800 */
[----:B------:R0:W-:Y:S04]  /*62c0*/  STL [R1+0x240], R26 ;  /* 0x0002401a01007387 */ /* 0x0001e80000100800 */
[----:B0-----:R-:W3:Y:S04]  /*62d0*/  LDL R26, [R1+0x2a0] ;  /* 0x0002a000011a7983 */ /* 0x001ee80000100800 */
[----:B------:R-:W0:Y:S02]  /*62e0*/  SHFL.BFLY PT, R8, R13, 0x2, 0x1f ;  /* 0x0c401f000d087f89 */ /* 0x000e2400000e0000 */
[----:B0-----:R-:W-:-:S05]  /*62f0*/  FMNMX.FTZ R8, R8, R13, !PT ;  /* 0x0000000d08087209 */ /* 0x001fca0007810000 */
[----:B------:R-:W0:Y:S01]  /*6300*/  SHFL.BFLY PT, R9, R8, 0x1, 0x1f ;  /* 0x0c201f0008097f89 */ /* 0x000e2200000e0000 */
[----:B------:R0:W-:Y:S01]  /*6310*/  BAR.SYNC.DEFER_BLOCKING R6, 0x100 ;  /* 0x000400060000751d */ /* 0x0001e20000010000 */
[----:B----4-:R-:W-:Y:S01]  /*6320*/  FMUL.FTZ R10, R15, R122 ;  /* 0x0000007a0f0a7220 */ /* 0x010fe20000410000 */
[----:B------:R-:W-:-:S04]  /*6330*/  FSETP.NEU.FTZ.AND P0, PT, R122, -INF , PT ;  /* 0xff8000007a00780b */ /* 0x000fc80003f1d000 */
[----:B------:R-:W-:Y:S01]  /*6340*/  STL [R1+0x24c], R56 ;  /* 0x00024c3801007387 */ /* 0x000fe20000100800 */
[----:B------:R-:W-:-:S03]  /*6350*/  FSEL R11, R10, RZ, P0 ;  /* 0x000000ff0a0b7208 */ /* 0x000fc60000000000 */
[----:B------:R-:W-:Y:S01]  /*6360*/  STL [R1+0x250], R58 ;  /* 0x0002503a01007387 */ /* 0x000fe20000100800 */
[----:B0-----:R-:W-:-:S03]  /*6370*/  FMNMX.FTZ R6, R8, R9, !PT ;  /* 0x0000000908067209 */ /* 0x001fc60007810000 */
[----:B------:R-:W-:Y:S01]  /*6380*/  STL [R1+0x258], R62 ;  /* 0x0002583e01007387 */ /* 0x000fe20000100800 */
        /* <DEDUP_REMOVED lines=26> */
[----:B------:R-:W-:Y:S01]  /*6530*/  FFMA.FTZ R221, R14, R15, -R29 ;  /* 0x0000000f0edd7223 */ /* 0x000fe2000001081d */
[----:B------:R-:W-:-:S02]  /*6540*/  IMAD R44, R45, 0xc00, R24 ;  /* 0x00000c002d2c7824 */ /* 0x000fc400078e0218 */
        /* <DEDUP_REMOVED lines=23> */
[----:B------:R-:W4:Y:S01]  /*66c0*/  LDL R24, [R1+0x300] ;  /* 0x0003000001187983 */ /* 0x000f220000100800 */
[----:B------:R-:W-:-:S03]  /*66d0*/  FFMA.FTZ R15, R120, R15, -R29 ;  /* 0x0000000f780f7223 */ /* 0x000fc6000001081d */
[----:B------:R-:W4:Y:S04]  /*66e0*/  LDL R29, [R1+0x370] ;  /* 0x00037000011d7983 */ /* 0x000f280000100800 */
[----:B------:R-:W4:Y:S04]  /*66f0*/  LDL R45, [R1+0x42c] ;  /* 0x00042c00012d7983 */ /* 0x000f280000100800 */
[----:B------:R0:W-:Y:S04]  /*6700*/  STL [R1+0x268], R70 ;  /* 0x0002684601007387 */ /* 0x0001e80000100800 */
        /* <DEDUP_REMOVED lines=29> */
[----:B------:R-:W4:Y:S01]  /*68e0*/  LDL R56, [R1+0x3f8] ;  /* 0x0003f80001387983 */ /* 0x000f220000100800 */
[----:B------:R-:W-:Y:S08]  /*68f0*/  MUFU.EX2 R152, R152 ;  /* 0x0000009800987308 */ /* 0x000ff00000000800 */
[----:B------:R-:W0:Y:S08]  /*6900*/  MUFU.EX2 R130, R130 ;  /* 0x0000008200827308 */ /* 0x000e300000000800 */
[----:B------:R-:W1:Y:S08]  /*6910*/  MUFU.EX2 R153, R153 ;  /* 0x0000009900997308 */ /* 0x000e700000000800 */
[----:B------:R-:W3:Y:S01]  /*6920*/  MUFU.EX2 R135, R135 ;  /* 0x0000008700877308 */ /* 0x000ee20000000800 */
[----:B--2---:R0:W-:Y:S07]  /*6930*/  STL [R1+0x3fc], R34 ;  /* 0x0003fc2201007387 */ /* 0x0041ee0000100800 */
[----:B------:R-:W-:Y:S08]  /*6940*/  MUFU.EX2 R143, R143 ;  /* 0x0000008f008f7308 */ /* 0x000ff00000000800 */
[----:B------:R-:W2:Y:S01]  /*6950*/  MUFU.EX2 R142, R142 ;  /* 0x0000008e008e7308 */ /* 0x000ea20000000800 */
[----:B0-----:R-:W-:-:S07]  /*6960*/  FADD.FTZ R34, R152, R130 ;  /* 0x0000008298227221 */ /* 0x001fce0000010000 */
[----:B------:R-:W0:Y:S08]  /*6970*/  MUFU.EX2 R151, R151 ;  /* 0x0000009700977308 */ /* 0x000e300000000800 */
[----:B------:R-:W0:Y:S01]  /*6980*/  MUFU.EX2 R141, R141 ;  /* 0x0000008d008d7308 */ /* 0x000e220000000800 */
[----:B-1----:R-:W-:-:S07]  /*6990*/  FADD.FTZ R34, R153, R34 ;  /* 0x0000002299227221 */ /* 0x002fce0000010000 */
[----:B------:R-:W1:Y:S01]  /*69a0*/  MUFU.EX2 R150, R150 ;  /* 0x0000009600967308 */ /* 0x000e620000000800 */
[----:B---3--:R3:W-:Y:S07]  /*69b0*/  STL [R1+0x38c], R36 ;  /* 0x00038c2401007387 */ /* 0x0087ee0000100800 */
[----:B------:R-:W1:Y:S01]  /*69c0*/  MUFU.EX2 R140, R140 ;  /* 0x0000008c008c7308 */ /* 0x000e620000000800 */
[----:B---3--:R-:W-:-:S07]  /*69d0*/  FADD.FTZ R36, R135, R34 ;  /* 0x0000002287247221 */ /* 0x008fce0000010000 */
[----:B------:R-:W3:Y:S01]  /*69e0*/  MUFU.EX2 R149, R149 ;  /* 0x0000009500957308 */ /* 0x000ee20000000800 */
[----:B--2---:R-:W-:-:S07]  /*69f0*/  FADD.FTZ R34, R143, R142 ;  /* 0x0000008e8f227221 */ /* 0x004fce0000010000 */
[----:B------:R-:W2:Y:S01]  /*6a00*/  MUFU.EX2 R139, R139 ;  /* 0x0000008b008b7308 */ /* 0x000ea20000000800 */
[----:B------:R0:W-:Y:S07]  /*6a10*/  STL [R1+0x354], R37 ;  /* 0x0003542501007387 */ /* 0x0001ee0000100800 */
[----:B------:R-:W2:Y:S01]  /*6a20*/  MUFU.EX2 R148, R148 ;  /* 0x0000009400947308 */ /* 0x000ea20000000800 */
[----:B------:R1:W-:Y:S01]  /*6a30*/  STL [R1+0x3c4], R35 ;  /* 0x0003c42301007387 */ /* 0x0003e20000100800 */
[----:B0-----:R-:W-:-:S06]  /*6a40*/  FADD.FTZ R37, R151, R36 ;  /* 0x0000002497257221 */ /* 0x001fcc0000010000 */
[----:B------:R-:W0:Y:S01]  /*6a50*/  MUFU.EX2 R138, R138 ;  /* 0x0000008a008a7308 */ /* 0x000e220000000800 */
[----:B------:R3:W-:Y:S01]  /*6a60*/  STL [R1+0x3e0], R31 ;  /* 0x0003e01f01007387 */ /* 0x0007e20000100800 */
[----:B-1----:R-:W-:-:S03]  /*6a70*/  FADD.FTZ R35, R141, R34 ;  /* 0x000000228d237221 */ /* 0x002fc60000010000 */
[----:B------:R1:W-:Y:S03]  /*6a80*/  STL [R1+0x418], R27 ;  /* 0x0004181b01007387 */ /* 0x0003e60000100800 */
[----:B------:R-:W0:Y:S01]  /*6a90*/  MUFU.EX2 R147, R147 ;  /* 0x0000009300937308 */ /* 0x000e220000000800 */
[----:B------:R-:W-:Y:S01]  /*6aa0*/  FADD.FTZ R36, R150, R37 ;  /* 0x0000002596247221 */ /* 0x000fe20000010000 */
[----:B---3--:R-:W-:-:S06]  /*6ab0*/  IMAD.MOV.U32 R31, RZ, RZ, R25 ;  /* 0x000000ffff1f7224 */ /* 0x008fcc00078e0019 */
[----:B------:R-:W3:Y:S01]  /*6ac0*/  MUFU.EX2 R137, R137 ;  /* 0x0000008900897308 */ /* 0x000ee20000000800 */
[----:B-1----:R-:W-:Y:S01]  /*6ad0*/  IMAD.MOV.U32 R27, RZ, RZ, R25 ;  /* 0x000000ffff1b7224 */ /* 0x002fe200078e0019 */
[----:B------:R1:W-:Y:S01]  /*6ae0*/  STL [R1+0x3a8], R28 ;  /* 0x0003a81c01007387 */ /* 0x0003e20000100800 */
[----:B------:R-:W-:Y:S01]  /*6af0*/  FADD.FTZ R34, R140, R35 ;  /* 0x000000238c227221 */ /* 0x000fe20000010000 */
[----:B------:R-:W-:-:S04]  /*6b00*/  R2UR UR15, R31 ;  /* 0x000000001f0f72ca */ /* 0x000fc800000e0000 */
[----:B------:R-:W3:Y:S01]  /*6b10*/  MUFU.EX2 R146, R146 ;  /* 0x0000009200927308 */ /* 0x000ee20000000800 */
[----:B------:R2:W-:Y:S01]  /*6b20*/  STL [R1+0x2a0], R26 ;  /* 0x0002a01a01007387 */ /* 0x0005e20000100800 */
[----:B------:R-:W-:Y:S01]  /*6b30*/  R2UR UR11, R27 ;  /* 0x000000001b0b72ca */ /* 0x000fe200000e0000 */
[----:B-1----:R-:W-:-:S05]  /*6b40*/  VIADD R28, R44, 0x180 ;  /* 0x000001802c1c7836 */ /* 0x002fca0000000000 */
[----:B------:R-:W1:Y:S01]  /*6b50*/  MUFU.EX2 R132, R132 ;  /* 0x0000008400847308 */ /* 0x000e620000000800 */
[----:B------:R-:W-:Y:S01]  /*6b60*/  FADD.FTZ R31, R149, R36 ;  /* 0x00000024951f7221 */ /* 0x000fe20000010000 */
[----:B--2---:R-:W-:Y:S02]  /*6b70*/  VIADD R26, R44, 0x80 ;  /* 0x000000802c1a7836 */ /* 0x004fe40000000000 */
[----:B------:R-:W-:-:S04]  /*6b80*/  FADD.FTZ R27, R139, R34 ;  /* 0x000000228b1b7221 */ /* 0x000fc80000010000 */
[----:B------:R-:W2:Y:S01]  /*6b90*/  MUFU.EX2 R145, R145 ;  /* 0x0000009100917308 */ /* 0x000ea20000000800 */
[----:B------:R-:W-:Y:S01]  /*6ba0*/  R2UR UR18, R28 ;  /* 0x000000001c1272ca */ /* 0x000fe200000e0000 */
[----:B------:R-:W-:Y:S01]  /*6bb0*/  FADD.FTZ R28, R148, R31 ;  /* 0x0000001f941c7221 */ /* 0x000fe20000010000 */
[----:B------:R-:W-:-:S05]  /*6bc0*/  R2UR UR10, R26 ;  /* 0x000000001a0a72ca */ /* 0x000fca00000e0000 */
[----:B------:R-:W2:Y:S01]  /*6bd0*/  MUFU.EX2 R136, R136 ;  /* 0x0000008800887308 */ /* 0x000ea20000000800 */
[----:B0-----:R-:W-:Y:S01]  /*6be0*/  FADD.FTZ R26, R138, R27 ;  /* 0x0000001b8a1a7221 */ /* 0x001fe20000010000 */
[----:B------:R0:W-:Y:S01]  /*6bf0*/  STL [R1+0x434], R33 ;  /* 0x0004342101007387 */ /* 0x0001e20000100800 */
[----:B------:R-:W-:Y:S01]  /*6c00*/  R2UR UR23, R25 ;  /* 0x00000000191772ca */ /* 0x000fe200000e0000 */
[----:B------:R-:W-:-:S04]  /*6c10*/  FADD.FTZ R27, R147, R28 ;  /* 0x0000001c931b7221 */ /* 0x000fc80000010000 */
[----:B------:R-:W2:Y:S01]  /*6c20*/  MUFU.EX2 R133, R133 ;  /* 0x0000008500857308 */ /* 0x000ea20000000800 */
[----:B0-----:R-:W-:Y:S01]  /*6c30*/  IMAD.MOV.U32 R33, RZ, RZ, R25 ;  /* 0x000000ffff217224 */ /* 0x001fe200078e0019 */
[----:B----4-:R0:W-:Y:S06]  /*6c40*/  STL [R1+0x300], R24 ;  /* 0x0003001801007387 */ /* 0x0101ec0000100800 */
[----:B------:R-:W4:Y:S01]  /*6c50*/  MUFU.EX2 R134, R134 ;  /* 0x0000008600867308 */ /* 0x000f220000000800 */
[----:B------:R3:W-:Y:S04]  /*6c60*/  STL [R1+0x370], R29 ;  /* 0x0003701d01007387 */ /* 0x0007e80000100800 */
[----:B------:R1:W-:Y:S01]  /*6c70*/  STL [R1+0x42c], R45 ;  /* 0x00042c2d01007387 */ /* 0x0003e20000100800 */
[----:B0-----:R-:W-:-:S02]  /*6c80*/  VIADD R24, R44, 0x200 ;  /* 0x000002002c187836 */ /* 0x001fc40000000000 */
[----:B---3--:R-:W-:-:S03]  /*6c90*/  IMAD.MOV.U32 R29, RZ, RZ, R25 ;  /* 0x000000ffff1d7224 */ /* 0x008fc600078e0019 */
[----:B------:R-:W-:Y:S01]  /*6ca0*/  R2UR UR22, R24 ;  /* 0x00000000181672ca */ /* 0x000fe200000e0000 */
[----:B-1----:R-:W-:Y:S02]  /*6cb0*/  IMAD.MOV.U32 R45, RZ, RZ, R25 ;  /* 0x000000ffff2d7224 */ /* 0x002fe400078e0019 */
[----:B------:R-:W-:Y:S01]  /*6cc0*/  FADD.FTZ R25, R137, R26 ;  /* 0x0000001a89197221 */ /* 0x000fe20000010000 */
[----:B------:R-:W-:Y:S01]  /*6cd0*/  FADD.FTZ R24, R146, R27 ;  /* 0x0000001b92187221 */ /* 0x000fe20000010000 */
[----:B------:R-:W0:Y:S02]  /*6ce0*/  MUFU.EX2 R144, R144 ;  /* 0x0000009000907308 */ /* 0x000e240000000800 */
[----:B------:R-:W-:Y:S01]  /*6cf0*/  FADD.FTZ R25, R132, R25 ;  /* 0x0000001984197221 */ /* 0x000fe20000010000 */
[----:B--2---:R-:W-:-:S05]  /*6d00*/  FADD.FTZ R27, R145, R24 ;  /* 0x00000018911b7221 */ /* 0x004fca0000010000 */
[----:B------:R-:W1:Y:S01]  /*6d10*/  MUFU.EX2 R131, R131 ;  /* 0x0000008300837308 */ /* 0x000e620000000800 */
[----:B------:R-:W-:Y:S01]  /*6d20*/  FADD.FTZ R24, R136, R25 ;  /* 0x0000001988187221 */ /* 0x000fe20000010000 */
[----:B------:R2:W-:Y:S03]  /*6d30*/  STL [R1+0x2cc], R32 ;  /* 0x0002cc2001007387 */ /* 0x0005e60000100800 */
[----:B------:R-:W-:Y:S01]  /*6d40*/  FADD.FTZ R25, R133, R24 ;  /* 0x0000001885197221 */ /* 0x000fe20000010000 */
[----:B------:R3:W-:Y:S01]  /*6d50*/  STL [R1+0x338], R30 ;  /* 0x0003381e01007387 */ /* 0x0007e20000100800 */
[----:B------:R-:W-:Y:S02]  /*6d60*/  R2UR UR6, R44 ;  /* 0x000000002c0672ca */ /* 0x000fe400000e0000 */
[----:B------:R-:W-:Y:S01]  /*6d70*/  R2UR UR7, R45 ;  /* 0x000000002d0772ca */ /* 0x000fe200000e0000 */
[----:B----4-:R-:W-:Y:S01]  /*6d80*/  FADD.FTZ R24, R134, R25 ;  /* 0x0000001986187221 */ /* 0x010fe20000010000 */
[----:B------:R-:W-:Y:S01]  /*6d90*/  F2FP.BF16.F32.PACK_AB R154, R135, R153 ;  /* 0x00000099879a723e */ /* 0x000fe200000010ff */
[----:B--2---:R-:W-:Y:S01]  /*6da0*/  VIADD R32, R44, 0x280 ;  /* 0x000002802c207836 */ /* 0x004fe20000000000 */
[----:B------:R-:W-:Y:S01]  /*6db0*/  F2FP.BF16.F32.PACK_AB R152, R130, R152 ;  /* 0x000000988298723e */ /* 0x000fe200000010ff */
[----:B---3--:R-:W-:Y:S01]  /*6dc0*/  VIADD R30, R44, 0x100 ;  /* 0x000001002c1e7836 */ /* 0x008fe20000000000 */
[----:B------:R-:W-:-:S02]  /*6dd0*/  F2FP.BF16.F32.PACK_AB R153, R142, R143 ;  /* 0x0000008f8e99723e */ /* 0x000fc400000010ff */
[----:B------:R-:W-:Y:S01]  /*6de0*/  F2FP.BF16.F32.PACK_AB R155, R140, R141 ;  /* 0x0000008d8c9b723e */ /* 0x000fe200000010ff */
[----:B------:R-:W-:Y:S01]  /*6df0*/  STL [R1+0x2a4], R129 ;  /* 0x0002a48101007387 */ /* 0x000fe20000100800 */
[----:B------:R-:W-:Y:S01]  /*6e00*/  R2UR UR14, R30 ;  /* 0x000000001e0e72ca */ /* 0x000fe200000e0000 */
[----:B0-----:R-:W-:Y:S01]  /*6e10*/  FADD.FTZ R222, R144, R27 ;  /* 0x0000001b90de7221 */ /* 0x001fe20000010000 */
[----:B------:R-:W-:Y:S01]  /*6e20*/  R2UR UR19, R29 ;  /* 0x000000001d1372ca */ /* 0x000fe200000e0000 */
[----:B------:R-:W-:Y:S01]  /*6e30*/  STL [R1+0x2a8], R128 ;  /* 0x0002a88001007387 */ /* 0x000fe20000100800 */
[----:B------:R-:W-:Y:S01]  /*6e40*/  R2UR UR26, R32 ;  /* 0x00000000201a72ca */ /* 0x000fe200000e0000 */
[----:B-1----:R-:W-:Y:S01]  /*6e50*/  FADD.FTZ R223, R131, R24 ;  /* 0x0000001883df7221 */ /* 0x002fe20000010000 */
[----:B------:R-:W-:Y:S01]  /*6e60*/  R2UR UR27, R33 ;  /* 0x00000000211b72ca */ /* 0x000fe200000e0000 */
[----:B------:R-:W-:Y:S01]  /*6e70*/  STL [R1+0x2ac], R127 ;  /* 0x0002ac7f01007387 */ /* 0x000fe20000100800 */
[----:B------:R-:W-:-:S02]  /*6e80*/  F2FP.BF16.F32.PACK_AB R156, R150, R151 ;  /* 0x00000097969c723e */ /* 0x000fc400000010ff */
        /* <DEDUP_REMOVED lines=95> */
[----:B------:R-:W-:Y:S03]  /*7480*/  HGMMA.64x256x16.F32.BF16 R24, R152, gdesc[UR4].tnspB, RZ, !UPT, gsb0 ;  /* 0x43e0000498187df0 */ /* 0x000fe6000c0018ff */
        /* <DEDUP_REMOVED lines=36> */
[----:B------:R-:W-:Y:S08]  /*76d0*/  MUFU.EX2 R153, R175 ;  /* 0x000000af00997308 */ /* 0x000ff00000000800 */
[----:B------:R-:W-:Y:S08]  /*76e0*/  MUFU.EX2 R172, R172 ;  /* 0x000000ac00ac7308 */ /* 0x000ff00000000800 */
[----:B------:R-:W-:Y:S08]  /*76f0*/  MUFU.EX2 R220, R220 ;  /* 0x000000dc00dc7308 */ /* 0x000ff00000000800 */
[----:B------:R-:W-:Y:S08]  /*7700*/  MUFU.EX2 R173, R173 ;  /* 0x000000ad00ad7308 */ /* 0x000ff00000000800 */
[----:B------:R-:W0:Y:S08]  /*7710*/  MUFU.EX2 R174, R174 ;  /* 0x000000ae00ae7308 */ /* 0x000e300000000800 */
[----:B------:R-:W-:Y:S08]  /*7720*/  MUFU.EX2 R221, R221 ;  /* 0x000000dd00dd7308 */ /* 0x000ff00000000800 */
[----:B------:R-:W1:Y:S01]  /*7730*/  MUFU.EX2 R170, R170 ;  /* 0x000000aa00aa7308 */ /* 0x000e620000000800 */
[----:B0-----:R-:W-:-:S02]  /*7740*/  F2FP.BF16.F32.PACK_AB R154, R174, R173 ;  /* 0x000000adae9a723e */ /* 0x001fc400000010ff */
[----:B-1----:R-:W-:Y:S01]  /*7750*/  F2FP.BF16.F32.PACK_AB R155, R170, R221 ;  /* 0x000000ddaa9b723e */ /* 0x002fe200000010ff */
        /* <DEDUP_REMOVED lines=36> */
[----:B------:R-:W-:Y:S01]  /*79a0*/  FADD.FTZ R157, R153, R223 ;  /* 0x000000df999d7221 */ /* 0x000fe20000010000 */
[----:B------:R-:W-:Y:S02]  /*79b0*/  F2FP.BF16.F32.PACK_AB R152, R172, R152 ;  /* 0x00000098ac98723e */ /* 0x000fe400000010ff */
[----:B------:R-:W-:Y:S01]  /*79c0*/  F2FP.BF16.F32.PACK_AB R153, R220, R153 ;  /* 0x00000099dc99723e */ /* 0x000fe200000010ff */
[----:B------:R-:W-:Y:S01]  /*79d0*/  MUFU.EX2 R165, R165 ;  /* 0x000000a500a57308 */ /* 0x000fe20000000800 */
[----:B------:R-:W-:Y:S01]  /*79e0*/  FADD.FTZ R156, R172, R156 ;  /* 0x0000009cac9c7221 */ /* 0x000fe20000010000 */
[----:B------:R-:W-:-:S06]  /*79f0*/  FADD.FTZ R157, R220, R157 ;  /* 0x0000009ddc9d7221 */ /* 0x000fcc0000010000 */
[----:B------:R-:W-:Y:S08]  /*7a00*/  MUFU.EX2 R21, R21 ;  /* 0x0000001500157308 */ /* 0x000ff00000000800 */
[----:B------:R-:W-:Y:S08]  /*7a10*/  MUFU.EX2 R168, R168 ;  /* 0x000000a800a87308 */ /* 0x000ff00000000800 */
[----:B------:R-:W0:Y:S08]  /*7a20*/  MUFU.EX2 R164, R164 ;  /* 0x000000a400a47308 */ /* 0x000e300000000800 */
[----:B------:R-:W-:Y:S08]  /*7a30*/  MUFU.EX2 R169, R169 ;  /* 0x000000a900a97308 */ /* 0x000ff00000000800 */
[----:B------:R-:W1:Y:S01]  /*7a40*/  MUFU.EX2 R20, R20 ;  /* 0x0000001400147308 */ /* 0x000e620000000800 */
        /* <DEDUP_REMOVED lines=47> */
[----:B------:R-:W-:-:S07]  /*7d40*/  WARPGROUP.DEPBAR.LE gsb0, 0x0 ;  /* 0x00008000000079c5 */ /* 0x000fce0000010000 */
[----:B------:R-:W2:Y:S08]  /*7d50*/  MUFU.EX2 R152, R166 ;  /* 0x000000a600987308 */ /* 0x000eb00000000800 */
[----:B------:R-:W3:Y:S01]  /*7d60*/  MUFU.EX2 R153, R167 ;  /* 0x000000a700997308 */ /* 0x000ee20000000800 */
[----:B0-----:R-:W-:Y:S02]  /*7d70*/  F2FP.BF16.F32.PACK_AB R154, R164, R21 ;  /* 0x00000015a49a723e */ /* 0x001fe400000010ff */
[----:B-1----:R-:W-:Y:S01]  /*7d80*/  F2FP.BF16.F32.PACK_AB R155, R20, R169 ;  /* 0x000000a9149b723e */ /* 0x002fe200000010ff */
[----:B------:R-:W-:Y:S01]  /*7d90*/  STL.128 [R1+0x240], R24 ;  /* 0x0002401801007387 */ /* 0x000fe20000100c00 */
[----:B--2---:R-:W-:Y:S01]  /*7da0*/  FADD.FTZ R156, R152, R156 ;  /* 0x0000009c989c7221 */ /* 0x004fe20000010000 */
[----:B------:R-:W-:-:S02]  /*7db0*/  F2FP.BF16.F32.PACK_AB R152, R165, R152 ;  /* 0x00000098a598723e */ /* 0x000fc400000010ff */
[----:B------:R-:W-:Y:S01]  /*7dc0*/  STL.128 [R1+0x250], R28 ;  /* 0x0002501c01007387 */ /* 0x000fe20000100c00 */
[----:B---3--:R-:W-:Y:S01]  /*7dd0*/  FADD.FTZ R157, R153, R157 ;  /* 0x0000009d999d7221 */ /* 0x008fe20000010000 */
[----:B------:R-:W-:Y:S02]  /*7de0*/  F2FP.BF16.F32.PACK_AB R153, R168, R153 ;  /* 0x00000099a899723e */ /* 0x000fe400000010ff */
        /* <DEDUP_REMOVED lines=39> */
[----:B------:R-:W-:-:S04]  /*8060*/  FADD.FTZ R20, R8, R156 ;  /* 0x0000009c08147221 */ /* 0x000fc80000010000 */
[C---:B------:R-:W-:Y:S01]  /*8070*/  FADD.FTZ R20, R9.reuse, R20 ;  /* 0x0000001409147221 */ /* 0x040fe20000010000 */
[----:B------:R-:W-:Y:S02]  /*8080*/  WARPGROUP.DEPBAR.LE gsb0, 0x0 ;  /* 0x00008000000079c5 */ /* 0x000fe40000010000 */
[----:B------:R-:W-:Y:S02]  /*8090*/  F2FP.BF16.F32.PACK_AB R152, R9, R8 ;  /* 0x000000080998723e */ /* 0x000fe400000010ff */
[----:B------:R-:W-:Y:S02]  /*80a0*/  F2FP.BF16.F32.PACK_AB R153, R13, R12 ;  /* 0x0000000c0d99723e */ /* 0x000fe400000010ff */
        /* <DEDUP_REMOVED lines=34> */
[----:B------:R-:W-:-:S03]  /*82d0*/  FADD.FTZ R8, R13, R21 ;  /* 0x000000150d087221 */ /* 0x000fc60000010000 */
[----:B------:R1:W5:Y:S01]  /*82e0*/  LDL R9, [R1+0x1f0] ;  /* 0x0001f00001097983 */ /* 0x0003620000100800 */
        /* <DEDUP_REMOVED lines=38> */
[----:B0-----:R-:W4:Y:S04]  /*8550*/  LDL R24, [R1+0x24c] ;  /* 0x00024c0001187983 */ /* 0x001f280000100800 */
        /* <DEDUP_REMOVED lines=125> */
[----:B------:R-:W-:Y:S01]  /*8d30*/  FADD.FTZ R20, R10, R20 ;  /* 0x000000140a147221 */ /* 0x000fe20000010000 */
[----:B------:R-:W-:-:S02]  /*8d40*/  FADD.FTZ R8, R14, R8 ;  /* 0x000000080e087221 */ /* 0x000fc40000010000 */
[----:B------:R0:W-:Y:S01]  /*8d50*/  STL [R1+0x68], RZ ;  /* 0x000068ff01007387 */ /* 0x0001e20000100800 */
[----:B------:R-:W-:Y:S01]  /*8d60*/  FADD.FTZ R14, R11, R20 ;  /* 0x000000140b0e7221 */ /* 0x000fe20000010000 */
[----:B------:R-:W-:Y:S02]  /*8d70*/  FADD.FTZ R15, R15, R8 ;  /* 0x000000080f0f7221 */ /* 0x000fe40000010000 */
        /* <DEDUP_REMOVED lines=141> */
.L_x_12550:
[----:B------:R-:W-:Y:S05]  /*9650*/  BSYNC B0 ;  /* 0x0000000000007941 */ /* 0x000fea0003800000 */
.L_x_12549:
        /* <DEDUP_REMOVED lines=31> */
.L_x_12553:
[----:B------:R-:W-:-:S13]  /*9850*/  ISETP.NE.AND P0, PT, R3, 0x1, PT ;  /* 0x000000010300780c */ /* 0x000fda0003f05270 */
[----:B------:R-:W-:-:S05]  /*9860*/  @P0 IMAD.HI.U32 R4, R6, R4, RZ ;  /* 0x0000000406040227 */ /* 0x000fca00078e00ff */
[----:B------:R-:W-:-:S07]  /*9870*/  @P0 SHF.R.U32.HI R6, RZ, R5, R4 ;  /* 0x00000005ff060219 */ /* 0x000fce0000011604 */
.L_x_12554:
[----:B------:R-:W-:Y:S05]  /*9880*/  BSYNC B0 ;  /* 0x0000000000007941 */ /* 0x000fea0003800000 */
.L_x_12552:
[----:B------:R-:W-:-:S05]  /*9890*/  IMAD R3, R6, R3, R3 ;  /* 0x0000000306037224 */ /* 0x000fca00078e0203 */
[----:B------:R-:W-:-:S07]  /*98a0*/  VIMNMX R2, R2, R3, PT ;  /* 0x0000000302027248 */ /* 0x000fce0003fe0100 */
.L_x_12551:
        /* <DEDUP_REMOVED lines=8> */
.L_x_12558:
[C---:B------:R-:W-:Y:S01]  /*9930*/  IADD3 R2, P0, R16.reuse, 0x50, RZ ;  /* 0x0000005010027810 */ /* 0x040fe20007f1e0ff */
[C---:B------:R-:W-:Y:S01]  /*9940*/  VIADD R0, R16.reuse, 0x150 ;  /* 0x0000015010007836 */ /* 0x040fe20000000000 */
[----:B------:R-:W-:Y:S02]  /*9950*/  IADD3 R26, P1, R16, 0x11c, RZ ;  /* 0x0000011c101a7810 */ /* 0x000fe40007f3e0ff */
[----:B------:R-:W-:Y:S01]  /*9960*/  MOV R220, 0x99a0 ;  /* 0x000099a000dc7802 */ /* 0x000fe20000000f00 */
[--C-:B------:R-:W-:Y:S02]  /*9970*/  IMAD.X R3, RZ, RZ, R17.reuse, P0 ;  /* 0x000000ffff037224 */ /* 0x100fe400000e0611 */
[----:B------:R-:W-:-:S08]  /*9980*/  IMAD.X R27, RZ, RZ, R17, P1 ;  /* 0x000000ffff1b7224 */ /* 0x000fd000008e0611 */
[----:B------:R-:W-:Y:S05]  /*9990*/  CALL.REL.NOINC `($_ZN7cutlass13device_kernelIN5flash11enable_sm90INS1_16FlashAttnFwdSm90INS1_25CollectiveMainloopFwdSm90ILi2EN4cute5tupleIJNS5_1CILi1EEES8_S8_EEENS6_IJNS7_ILi128EEENS7_ILi96EEENS7_ILi64EEEEEELi256ENS_10bfloat16_tEfNS_4arch4Sm90ELb0ELb1ELb0ELb1ELb1ELb0ELb1ELb1ELb0ELb1ELb1ELb0EEENS1_21CollectiveEpilogueFwdINS6_IJSA_NS7_ILi256EEESB_EEES9_SE_SG_Li256ELb1ELb1ELb1ELb0EEENS1_36VarlenDynamicPersistentTileSchedulerILi128ELi96ELi256ELi128ELb1ELb1ELb1ELb1ELb0ELb1EEEEEEEEEvNT_6ParamsE$_ZZN5flash25CollectiveMainloopFwdSm90ILi2EN4cute5tupleIJNS1_1CILi1EEES4_S4_EEENS2_IJNS3_ILi128EEENS3_ILi96EEENS3_ILi64EEEEEELi256EN7cutlass10bfloat16_tEfNSA_4arch4Sm90ELb0ELb1ELb0ELb1ELb1ELb0ELb1ELb1ELb0ELb1ELb1ELb0EE3mmaINS_16FlashAttnFwdSm90ISE_NS_21CollectiveEpilogueFwdINS2_IJS6_NS3_ILi256EEES7_EEES5_SB_SD_Li256ELb1ELb1ELb1ELb0EEENS_36VarlenDynamicPersistentTileSchedulerILi128ELi96ELi256ELi128ELb1ELb1ELb1ELb1ELb0ELb1EEEE13SharedStorageENS1_6TensorINS1_11ArrayEngineIfLm128EEENS1_6LayoutINS2_IJNS2_IJNS3_ILi2EEEST_NS3_ILi32EEEEEES4_S4_EEENS2_IJNS2_IJS4_ST_NS3_ILi4EEEEEENS3_ILi0EEESZ_EEEEEEENS_7SoftmaxILi2ELi0EEEEEbRKNSE_6ParamsENSA_13PipelineAsyncILi2EEES19_RNSA_13PipelineStateILj2EEERT0_RT1_iRiRKNS_16SeqlenInfoQKNewKILb1ELb0EEENS2_IJiiiiEEERT_ENKUliT_T0_T1_E_clIZSF_ISO_S12_S14_EbS17_S19_S19_S1C_S1E_S1G_iS1H_S1L_S1M_S1O_EUlRS1P_iE1_NS3_ILb0EEENS3_ILb1EEEEEDaiS1P_S1Q_S1R_) ;  /* 0x0000025c00507944 */ /* 0x000fea0003c00000 */
[C---:B------:R-:W-:Y:S01]  /*99a0*/  ISETP.GT.AND P0, PT, R10.reuse, R11, PT ;  /* 0x0000000b0a00720c */ /* 0x040fe20003f04270 */
[----:B------:R-:W-:-:S12]  /*99b0*/  VIADD R10, R10, 0xffffffff ;  /* 0xffffffff0a0a7836 */ /* 0x000fd80000000000 */
[----:B------:R-:W-:Y:S05]  /*99c0*/  @P0 BRA `(.L_x_12558) ;  /* 0xfffffffc00d80947 */ /* 0x000fea000383ffff */
[----:B------:R-:W-:Y:S05]  /*99d0*/  BSYNC B0 ;  /* 0x0000000000007941 */ /* 0x000fea0003800000 */
.L_x_12557:
[----:B------:R-:W2:Y:S02]  /*99e0*/  LDL R0, [R1+0x50] ;  /* 0x0000500001007983 */ /* 0x000ea40000100800 */
[----:B--2---:R-:W-:-:S07]  /*99f0*/  IMAD.SHL.U32 R0, R0, 0x80, RZ ;  /* 0x0000008000007824 */ /* 0x004fce00078e00ff */
.L_x_12556:
[----:B------:R-:W-:Y:S05]  /*9a00*/  BSYNC B1 ;  /* 0x0000000000017941 */ /* 0x000fea0003800000 */
.L_x_12555:
        /* <DEDUP_REMOVED lines=26> */
.L_x_12561:
[----:B------:R-:W-:Y:S02]  /*9bb0*/  ULDC UR4, c[0x0][0xadc] ;  /* 0x0002b70000047ab9 */ /* 0x000fe40000000800 */
[----:B------:R-:W-:-:S05]  /*9bc0*/  IMAD.U32 R5, RZ, RZ, UR4 ;  /* 0x00000004ff057e24 */ /* 0x000fca000f8e00ff */
[----:B------:R-:W-:-:S13]  /*9bd0*/  ISETP.NE.AND P0, PT, R5, 0x1, PT ;  /* 0x000000010500780c */ /* 0x000fda0003f05270 */
[----:B------:R-:W0:Y:S02]  /*9be0*/  @P0 LDC.64 R6, c[0x0][0xae0] ;  /* 0x0002b800ff060b82 */ /* 0x000e240000000a00 */
[----:B0-----:R-:W-:-:S05]  /*9bf0*/  @P0 IMAD.HI.U32 R4, R0, R6, RZ ;  /* 0x0000000600040227 */ /* 0x001fca00078e00ff */
[----:B------:R-:W-:-:S07]  /*9c00*/  @P0 SHF.R.U32.HI R0, RZ, R7, R4 ;  /* 0x00000007ff000219 */ /* 0x000fce0000011604 */
.L_x_12562:
[----:B------:R-:W-:Y:S05]  /*9c10*/  BSYNC B0 ;  /* 0x0000000000007941 */ /* 0x000fea0003800000 */
.L_x_12560:
[----:B------:R-:W-:-:S05]  /*9c20*/  IMAD R3, R0, R5, RZ ;  /* 0x0000000500037224 */ /* 0x000fca00078e02ff */
[----:B------:R-:W-:-:S07]  /*9c30*/  VIMNMX R2, R2, R3, !PT ;  /* 0x0000000302027248 */ /* 0x000fce0007fe0100 */
.L_x_12559:
[----:B------:R-:W-:-:S04]  /*9c40*/  VIADD R2, R2, 0x5f ;  /* 0x0000005f02027836 */ /* 0x000fc80000000000 */
[----:B------:R-:W-:-:S05]  /*9c50*/  IMAD.HI R2, R2, 0x2aaaaaab, RZ ;  /* 0x2aaaaaab02027827 */ /* 0x000fca00078e02ff */
[----:B------:R-:W-:-:S04]  /*9c60*/  SHF.R.U32.HI R3, RZ, 0x1f, R2 ;  /* 0x0000001fff037819 */ /* 0x000fc80000011602 */
[----:B------:R-:W-:-:S04]  /*9c70*/  LEA.HI.SX32 R2, R2, R3, 0x1c ;  /* 0x0000000302027211 */ /* 0x000fc800078fe2ff */
[----:B------:R-:W-:-:S04]  /*9c80*/  VIMNMX R2, R2, UR40, !PT ;  /* 0x0000002802027c48 */ /* 0x000fc8000ffe0100 */
[----:B------:R-:W-:-:S13]  /*9c90*/  ISETP.GE.AND P0, PT, R10, R2, PT ;  /* 0x000000020a00720c */ /* 0x000fda0003f06270 */
[----:B------:R-:W-:Y:S05]  /*9ca0*/  @!P0 BRA `(.L_x_12563) ;  /* 0x0000009800188947 */ /* 0x000fea0003800000 */
.L_x_12582:
        /* <DEDUP_REMOVED lines=20> */
.L_x_12565:
[----:B------:R-:W-:Y:S05]  /*9df0*/  BSYNC B0 ;  /* 0x0000000000007941 */ /* 0x000fea0003800000 */
.L_x_12564:
[----:B------:R-:W2:Y:S01]  /*9e00*/  LDL.64 R8, [R1+0x18] ;  /* 0x0000180001087983 */ /* 0x000ea20000100a00 */
[----:B-----5:R-:W-:Y:S02]  /*9e10*/  SHF.L.U32 R5, R6, 0x1f, RZ ;  /* 0x0000001f06057819 */ /* 0x020fe400000006ff */
[----:B--2---:R-:W-:-:S05]  /*9e20*/  MOV R3, R8 ;  /* 0x0000000800037202 */ /* 0x004fca0000000f00 */
[----:B------:R-:W-:-:S04]  /*9e30*/  IMAD R4, R4, 0x8, R3 ;  /* 0x0000000804047824 */ /* 0x000fc800078e0203 */
[----:B------:R1:W2:Y:S01]  /*9e40*/  SYNCS.PHASECHK.TRANS64.TRYWAIT P0, [R4+URZ], R5 ;  /* 0x00000005040075a7 */ /* 0x0002a2000800017f */
[----:B0-----:R1:W5:Y:S01]  /*9e50*/  LDL.64 R6, [R1+0x1f0] ;  /* 0x0001f00001067983 */ /* 0x0013620000100a00 */
[----:B------:R-:W-:Y:S04]  /*9e60*/  BSSY B0, `(.L_x_12566) ;  /* 0x0000003000007945 */ /* 0x000fe80003800000 */
[----:B------:R-:W-:Y:S05]  /*9e70*/  @!P1 BRA `(.L_x_12567) ;  /* 0x0000000000049947 */ /* 0x000fea0003800000 */
[----:B------:R-:W-:Y:S01]  /*9e80*/  BPT.TRAP 0x1 ;  /* 0x000000040000795c */ /* 0x000fe20000300000 */
.L_x_12567:
[----:B------:R-:W-:Y:S05]  /*9e90*/  BSYNC B0 ;  /* 0x0000000000007941 */ /* 0x000fea0003800000 */
.L_x_12566:
[----:B------:R-:W-:Y:S04]  /*9ea0*/  BSSY B0, `(.L_x_12568) ;  /* 0x0000006000007945 */ /* 0x000fe80003800000 */
[----:B--2---:R-:W-:Y:S05]  /*9eb0*/  @P0 BRA `(.L_x_12569) ;  /* 0x0000000000100947 */ /* 0x004fea0003800000 */
[----:B-----5:R-:W-:Y:S01]  /*9ec0*/  IMAD R6, R6, 0x8, R3 ;  /* 0x0000000806067824 */ /* 0x020fe200078e0203 */
[----:B------:R-:W-:-:S04]  /*9ed0*/  SHF.L.U32 R7, R7, 0x1f, RZ ;  /* 0x0000001f07077819 */ /* 0x000fc800000006ff */
[----:B------:R-:W0:Y:S02]  /*9ee0*/  SYNCS.PHASECHK.TRANS64.TRYWAIT P0, [R6+URZ], R7 ;  /* 0x00000007060075a7 */ /* 0x000e24000800017f */
[----:B0-----:R-:W-:Y:S05]  /*9ef0*/  @!P0 BRA `(.L_x_12570) ;  /* 0x0000021000dc8947 */ /* 0x001fea0003800000 */
.L_x_12569:
[----:B------:R-:W-:Y:S05]  /*9f00*/  BSYNC B0 ;  /* 0x0000000000007941 */ /* 0x000fea0003800000 */
.L_x_12568:
[----:B------:R-:W2:Y:S04]  /*9f10*/  LDL R3, [R1+0x1f0] ;  /* 0x0001f00001037983 */ /* 0x000ea80000100800 */
[----:B-1----:R-:W2:Y:S01]  /*9f20*/  LDL.64 R4, [R1+0x80] ;  /* 0x0000800001047983 */ /* 0x002ea20000100a00 */
[----:B------:R-:W-:Y:S05]  /*9f30*/  WARPSYNC.ALL ;  /* 0x0000000000007948 */ /* 0x000fea0003800000 */
[----:B0----5:R-:W3:Y:S04]  /*9f40*/  LDL.64 R6, [R1+0x78] ;  /* 0x0000780001067983 */ /* 0x021ee80000100a00 */
[----:B------:R-:W4:Y:S04]  /*9f50*/  LDL.64 R8, [R1+0x78] ;  /* 0x0000780001087983 */ /* 0x000f280000100a00 */
[----:B------:R-:W4:Y:S01]  /*9f60*/  LDL.64 R12, [R1+0x78] ;  /* 0x00007800010c7983 */ /* 0x000f220000100a00 */
[----:B--2---:R-:W-:Y:S01]  /*9f70*/  IMAD R4, R3, 0x300, R4 ;  /* 0x0000030003047824 */ /* 0x004fe200078e0204 */
[----:B------:R-:W-:-:S02]  /*9f80*/  R2UR UR7, R5 ;  /* 0x00000000050772ca */ /* 0x000fc400000e0000 */
[----:B------:R-:W2:Y:S01]  /*9f90*/  LDL.64 R14, [R1+0x78] ;  /* 0x00007800010e7983 */ /* 0x000ea20000100a00 */
        /* <DEDUP_REMOVED lines=10> */
[----:B---3--:R-:W-:Y:S02]  /*a040*/  R2UR UR4, R6 ;  /* 0x00000000060472ca */ /* 0x008fe400000e0000 */
        /* <DEDUP_REMOVED lines=9> */
[----:B------:R-:W3:Y:S01]  /*a0e0*/  LD.E R3, desc[UR36][R22.64+0x28] ;  /* 0x0000282416037980 */ /* 0x000ee2000c101900 */
        /* <DEDUP_REMOVED lines=13> */
[----:B--2---:R-:W-:Y:S01]  /*a1c0*/  VIADD R14, R14, 0x6 ;  /* 0x000000060e0e7836 */ /* 0x004fe20000000000 */
        /* <DEDUP_REMOVED lines=8> */
[----:B---3--:R-:W-:-:S04]  /*a250*/  LOP3.LUT R3, R3, 0x1, RZ, 0xfc, !PT ;  /* 0x0000000103037812 */ /* 0x008fc800078efcff */
[----:B------:R-:W-:Y:S01]  /*a260*/  ISETP.NE.AND P0, PT, R3, 0x3, PT ;  /* 0x000000030300780c */ /* 0x000fe20003f05270 */
[----:B------:R-:W-:-:S12]  /*a270*/  WARPGROUP.DEPBAR.LE gsb0, 0x0 ;  /* 0x00008000000079c5 */ /* 0x000fd80000010000 */
[----:B0-----:R-:W-:Y:S05]  /*a280*/  @!P0 BRA `(.L_x_12572) ;  /* 0x0000000000048947 */ /* 0x001fea0003800000 */
[----:B------:R-:W-:Y:S01]  /*a290*/  BPT.TRAP 0x1 ;  /* 0x000000040000795c */ /* 0x000fe20000300000 */
.L_x_12572:
[----:B------:R-:W-:Y:S05]  /*a2a0*/  BSYNC B0 ;  /* 0x0000000000007941 */ /* 0x000fea0003800000 */
.L_x_12571:
[----:B------:R-:W2:Y:S01]  /*a2b0*/  LD.E.64 R4, desc[UR36][R22.64+0x40] ;  /* 0x0000402416047980 */ /* 0x000ea2000c101b00 */
[----:B-----5:R-:W-:Y:S02]  /*a2c0*/  SHF.L.U32 R7, R7, 0x1f, RZ ;  /* 0x0000001f07077819 */ /* 0x020fe400000006ff */
[----:B--2---:R-:W-:-:S05]  /*a2d0*/  MOV R3, R4 ;  /* 0x0000000400037202 */ /* 0x004fca0000000f00 */
[----:B------:R-:W-:-:S04]  /*a2e0*/  IMAD R3, R6, 0x8, R3 ;  /* 0x0000000806037824 */ /* 0x000fc800078e0203 */
[----:B------:R0:W1:Y:S01]  /*a2f0*/  SYNCS.PHASECHK.TRANS64.TRYWAIT P0, [R3+URZ], R7 ;  /* 0x00000007030075a7 */ /* 0x000062000800017f */
[----:B------:R-:W2:Y:S01]  /*a300*/  LD.E R4, desc[UR36][R22.64+0x28] ;  /* 0x0000282416047980 */ /* 0x000ea2000c101900 */
[----:B------:R-:W-:Y:S01]  /*a310*/  BSSY B0, `(.L_x_12573) ;  /* 0x0000005000007945 */ /* 0x000fe20003800000 */
[----:B--2---:R-:W-:-:S04]  /*a320*/  LOP3.LUT R4, R4, 0x1, RZ, 0xfc, !PT ;  /* 0x0000000104047812 */ /* 0x004fc800078efcff */
[----:B------:R-:W-:-:S13]  /*a330*/  ISETP.NE.AND P1, PT, R4, 0x3, PT ;  /* 0x000000030400780c */ /* 0x000fda0003f25270 */
[----:B01----:R-:W-:Y:S05]  /*a340*/  @!P1 BRA `(.L_x_12574) ;  /* 0x0000000000049947 */ /* 0x003fea0003800000 */
[----:B------:R-:W-:Y:S01]  /*a350*/  BPT.TRAP 0x1 ;  /* 0x000000040000795c */ /* 0x000fe20000300000 */
.L_x_12574:
[----:B------:R-:W-:Y:S05]  /*a360*/  BSYNC B0 ;  /* 0x0000000000007941 */ /* 0x000fea0003800000 */
.L_x_12573:
[----:B------:R-:W-:Y:S04]  /*a370*/  BSSY B0, `(.L_x_12575) ;  /* 0x0000007000007945 */ /* 0x000fe80003800000 */
[----:B------:R-:W-:Y:S05]  /*a380*/  @P0 BRA `(.L_x_12576) ;  /* 0x0000000000140947 */ /* 0x000fea0003800000 */
[----:B------:R-:W2:Y:S02]  /*a390*/  LD.E.64 R4, desc[UR36][R22.64+0x40] ;  /* 0x0000402416047980 */ /* 0x000ea4000c101b00 */
[----:B--2---:R-:W-:-:S05]  /*a3a0*/  MOV R5, R4 ;  /* 0x0000000400057202 */ /* 0x004fca0000000f00 */
[----:B------:R-:W-:-:S04]  /*a3b0*/  IMAD R6, R6, 0x8, R5 ;  /* 0x0000000806067824 */ /* 0x000fc800078e0205 */
[----:B------:R-:W0:Y:S02]  /*a3c0*/  SYNCS.PHASECHK.TRANS64.TRYWAIT P0, [R6+URZ], R7 ;  /* 0x00000007060075a7 */ /* 0x000e24000800017f */
[----:B0-----:R-:W-:Y:S05]  /*a3d0*/  @!P0 BRA `(.L_x_12577) ;  /* 0x0000020c00b88947 */ /* 0x001fea0003800000 */
.L_x_12576:
[----:B------:R-:W-:Y:S05]  /*a3e0*/  BSYNC B0 ;  /* 0x0000000000007941 */ /* 0x000fea0003800000 */
.L_x_12575:
[----:B------:R-:W2:Y:S04]  /*a3f0*/  LDL R11, [R1+0x1f0] ;  /* 0x0001f000010b7983 */ /* 0x000ea80000100800 */
[----:B------:R-:W2:Y:S04]  /*a400*/  LDL.64 R4, [R1+0xf8] ;  /* 0x0000f80001047983 */ /* 0x000ea80000100a00 */
[----:B------:R-:W3:Y:S04]  /*a410*/  LDL R3, [R1+0x70] ;  /* 0x0000700001037983 */ /* 0x000ee80000100800 */
[----:B0-----:R-:W4:Y:S04]  /*a420*/  LDL.64 R6, [R1+0xf0] ;  /* 0x0000f00001067983 */ /* 0x001f280000100a00 */
[----:B------:R-:W4:Y:S04]  /*a430*/  LDL.64 R14, [R1+0xf0] ;  /* 0x0000f000010e7983 */ /* 0x000f280000100a00 */
[----:B------:R-:W4:Y:S04]  /*a440*/  LDL.64 R12, [R1+0xf0] ;  /* 0x0000f000010c7983 */ /* 0x000f280000100a00 */
[----:B------:R-:W4:Y:S01]  /*a450*/  LDL.64 R8, [R1+0xf0] ;  /* 0x0000f00001087983 */ /* 0x000f220000100a00 */
[----:B------:R-:W-:Y:S05]  /*a460*/  WARPSYNC.ALL ;  /* 0x0000000000007948 */ /* 0x000fea0003800000 */
[----:B------:R-:W-:Y:S01]  /*a470*/  WARPGROUP.ARRIVE ;  /* 0x00000000000079c5 */ /* 0x000fe20000000000 */
[----:B--2---:R-:W-:Y:S01]  /*a480*/  IMAD R4, R11, 0xc00, R4 ;  /* 0x00000c000b047824 */ /* 0x004fe200078e0204 */
[----:B------:R-:W-:Y:S01]  /*a490*/  R2UR UR7, R5 ;  /* 0x00000000050772ca */ /* 0x000fe200000e0000 */
[----:B------:R-:W-:Y:S01]  /*a4a0*/  IMAD.MOV.U32 R21, RZ, RZ, R5 ;  /* 0x000000ffff157224 */ /* 0x000fe200078e0005 */
[----:B------:R-:W2:Y:S01]  /*a4b0*/  LDL R11, [R1] ;  /* 0x00000000010b7983 */ /* 0x000ea20000100800 */
[----:B---3--:R-:W-:-:S02]  /*a4c0*/  ISETP.NE.U32.AND P0, PT, R3, RZ, PT ;  /* 0x000000ff0300720c */ /* 0x008fc40003f05070 */
[----:B------:R-:W-:Y:S02]  /*a4d0*/  R2UR UR6, R4 ;  /* 0x00000000040672ca */ /* 0x000fe400000e0000 */
[----:B----4-:R-:W-:Y:S02]  /*a4e0*/  R2UR UR4, R6 ;  /* 0x00000000060472ca */ /* 0x010fe400000e0000 */
[----:B------:R-:W-:Y:S01]  /*a4f0*/  R2UR UR5, R7 ;  /* 0x00000000070572ca */ /* 0x000fe200000e0000 */
[----:B------:R-:W-:Y:S01]  /*a500*/  VIADD R20, R4, 0x2 ;  /* 0x0000000204147836 */ /* 0x000fe20000000000 */
[----:B------:R-:W3:Y:S01]  /*a510*/  LDL.64 R6, [R1+0xf0] ;  /* 0x0000f00001067983 */ /* 0x000ee20000100a00 */
[----:B------:R-:W-:Y:S02]  /*a520*/  VIADD R14, R14, 0x2 ;  /* 0x000000020e0e7836 */ /* 0x000fe40000000000 */
[----:B------:R-:W-:Y:S02]  /*a530*/  VIADD R12, R12, 0x4 ;  /* 0x000000040c0c7836 */ /* 0x000fe40000000000 */
[----:B------:R-:W-:Y:S01]  /*a540*/  VOTEU.ANY UP0, P0 ;  /* 0x00000000003f7886 */ /* 0x000fe20000000100 */
[----:B------:R0:W5:Y:S05]  /*a550*/  LDL R3, [R1+0x1f0] ;  /* 0x0001f00001037983 */ /* 0x00016a0000100800 */
[----:B------:R-:W-:Y:S01]  /*a560*/  HGMMA.64x96x16.F32.BF16 R24, gdesc[UR4], R24, UP0, gsb0 ;  /* 0x01600000041879f0 */ /* 0x000fe2000b801818 */
[----:B------:R-:W-:-:S02]  /*a570*/  R2UR UR6, R20 ;  /* 0x00000000140672ca */ /* 0x000fc400000e0000 */
[----:B------:R-:W-:Y:S02]  /*a580*/  R2UR UR7, R21 ;  /* 0x00000000150772ca */ /* 0x000fe400000e0000 */
[----:B------:R-:W-:Y:S02]  /*a590*/  R2UR UR4, R14 ;  /* 0x000000000e0472ca */ /* 0x000fe400000e0000 */
[----:B------:R-:W-:Y:S02]  /*a5a0*/  R2UR UR5, R15 ;  /* 0x000000000f0572ca */ /* 0x000fe400000e0000 */
[----:B------:R-:W4:Y:S01]  /*a5b0*/  LDL.64 R14, [R1+0xf0] ;  /* 0x0000f000010e7983 */ /* 0x000f220000100a00 */
        /* <DEDUP_REMOVED lines=8> */
[----:B------:R-:W-:Y:S02]  /*a640*/  R2UR UR5, R13 ;  /* 0x000000000d0572ca */ /* 0x000fe400000e0000 */
[----:B------:R-:W2:Y:S01]  /*a650*/  LDL.64 R12, [R1+0xf0] ;  /* 0x0000f000010c7983 */ /* 0x000ea20000100a00 */
[----:B------:R-:W-:-:S02]  /*a660*/  VIADD R8, R8, 0x6 ;  /* 0x0000000608087836 */ /* 0x000fc40000000000 */
[----:B------:R-:W-:Y:S02]  /*a670*/  VIADD R20, R4, 0x6 ;  /* 0x0000000604147836 */ /* 0x000fe40000000000 */
[----:B------:R-:W-:Y:S01]  /*a680*/  IMAD.MOV.U32 R21, RZ, RZ, R5 ;  /* 0x000000ffff157224 */ /* 0x000fe200078e0005 */
[----:B------:R-:W-:Y:S02]  /*a690*/  WARPGROUP.DEPBAR.LE gsb0, 0x0 ;  /* 0x00008000000079c5 */ /* 0x000fe40000010000 */
        /* <DEDUP_REMOVED lines=8> */
[----:B------:R-:W-:Y:S01]  /*a720*/  IMAD.MOV.U32 R21, RZ, RZ, R5 ;  /* 0x000000ffff157224 */ /* 0x000fe200078e0005 */
[----:B------:R-:W-:Y:S02]  /*a730*/  WARPGROUP.DEPBAR.LE gsb0, 0x0 ;  /* 0x00008000000079c5 */ /* 0x000fe40000010000 */
[----:B------:R-:W-:-:S06]  /*a740*/  WARPGROUP.ARRIVE ;  /* 0x00000000000079c5 */ /* 0x000fcc0000000000 */
[----:B------:R-:W-:Y:S01]  /*a750*/  HGMMA.64x96x16.F32.BF16 R24, gdesc[UR4], R24, gsb0 ;  /* 0x01600000041879f0 */ /* 0x000fe20008001818 */
[----:B---3--:R-:W-:Y:S01]  /*a760*/  VIADD R6, R6, 0x400 ;  /* 0x0000040006067836 */ /* 0x008fe20000000000 */
[----:B------:R-:W-:Y:S02]  /*a770*/  R2UR UR6, R20 ;  /* 0x00000000140672ca */ /* 0x000fe400000e0000 */
[----:B------:R-:W-:Y:S02]  /*a780*/  R2UR UR7, R21 ;  /* 0x00000000150772ca */ /* 0x000fe400000e0000 */
[----:B------:R-:W-:Y:S02]  /*a790*/  R2UR UR4, R6 ;  /* 0x00000000060472ca */ /* 0x000fe400000e0000 */
[----:B------:R-:W-:Y:S02]  /*a7a0*/  R2UR UR5, R7 ;  /* 0x00000000070572ca */ /* 0x000fe400000e0000 */
[----:B------:R-:W3:Y:S01]  /*a7b0*/  LDL.64 R6, [R1+0xf0] ;  /* 0x0000f00001067983 */ /* 0x000ee20000100a00 */
[----:B----4-:R-:W-:-:S02]  /*a7c0*/  VIADD R14, R14, 0x402 ;  /* 0x000004020e0e7836 */ /* 0x010fc40000000000 */
[----:B------:R-:W-:Y:S01]  /*a7d0*/  VIADD R20, R4, 0x302 ;  /* 0x0000030204147836 */ /* 0x000fe20000000000 */
[----:B------:R-:W-:Y:S02]  /*a7e0*/  WARPGROUP.DEPBAR.LE gsb0, 0x0 ;  /* 0x00008000000079c5 */ /* 0x000fe40000010000 */
[----:B------:R-:W-:-:S06]  /*a7f0*/  WARPGROUP.ARRIVE ;  /* 0x00000000000079c5 */ /* 0x000fcc0000000000 */
[----:B------:R-:W-:Y:S01]  /*a800*/  HGMMA.64x96x16.F32.BF16 R24, gdesc[UR4], R24, gsb0 ;  /* 0x01600000041879f0 */ /* 0x000fe20008001818 */
[----:B------:R-:W-:Y:S01]  /*a810*/  IMAD.MOV.U32 R21, RZ, RZ, R5 ;  /* 0x000000ffff157224 */ /* 0x000fe200078e0005 */
[----:B------:R-:W-:Y:S02]  /*a820*/  R2UR UR6, R20 ;  /* 0x00000000140672ca */ /* 0x000fe400000e0000 */
[----:B------:R-:W-:Y:S02]  /*a830*/  R2UR UR4, R14 ;  /* 0x000000000e0472ca */ /* 0x000fe400000e0000 */
[----:B------:R-:W-:Y:S02]  /*a840*/  R2UR UR7, R21 ;  /* 0x00000000150772ca */ /* 0x000fe400000e0000 */
[----:B------:R-:W-:Y:S02]  /*a850*/  R2UR UR5, R15 ;  /* 0x000000000f0572ca */ /* 0x000fe400000e0000 */
[----:B------:R-:W4:Y:S01]  /*a860*/  LDL.64 R14, [R1+0xf0] ;  /* 0x0000f000010e7983 */ /* 0x000f220000100a00 */
[----:B--2---:R-:W-:-:S02]  /*a870*/  VIADD R12, R12, 0x404 ;  /* 0x000004040c0c7836 */ /* 0x004fc40000000000 */
        /* <DEDUP_REMOVED lines=9> */
[----:B------:R-:W2:Y:S01]  /*a910*/  LDL.64 R12, [R1+0xf0] ;  /* 0x0000f000010c7983 */ /* 0x000ea20000100a00 */
[----:B------:R-:W-:-:S02]  /*a920*/  VIADD R8, R8, 0x406 ;  /* 0x0000040608087836 */ /* 0x000fc40000000000 */
        /* <DEDUP_REMOVED lines=10> */
[----:B---3--:R-:W-:-:S02]  /*a9d0*/  VIADD R6, R6, 0x800 ;  /* 0x0000080006067836 */ /* 0x008fc40000000000 */
        /* <DEDUP_REMOVED lines=52> */
[----:B------:R-:W-:Y:S01]  /*ad20*/  R2UR UR5, R7 ;  /* 0x00000000070572ca */ /* 0x000fe200000e0000 */
[----:B----4-:R-:W-:Y:S01]  /*ad30*/  VIADD R14, R14, 0xc02 ;  /* 0x00000c020e0e7836 */ /* 0x010fe20000000000 */
[----:B------:R0:W5:Y:S01]  /*ad40*/  LDL R20, [R1+0xc] ;  /* 0x00000c0001147983 */ /* 0x0001620000100800 */
        /* <DEDUP_REMOVED lines=9> */
[----:B--2---:R-:W-:Y:S02]  /*ade0*/  VIADD R12, R12, 0xc04 ;  /* 0x00000c040c0c7836 */ /* 0x004fe40000000000 */
        /* <DEDUP_REMOVED lines=47> */
.L_x_12579:
[----:B------:R-:W-:Y:S05]  /*b0e0*/  BSYNC B0 ;  /* 0x0000000000007941 */ /* 0x000fea0003800000 */
.L_x_12578:
[----:B0-----:R-:W2:Y:S02]  /*b0f0*/  LDL.64 R4, [R1+0x20] ;  /* 0x0000200001047983 */ /* 0x001ea40000100a00 */
[----:B--2---:R-:W-:-:S05]  /*b100*/  MOV R4, R4 ;  /* 0x0000000400047202 */ /* 0x004fca0000000f00 */
[----:B-----5:R-:W-:-:S05]  /*b110*/  IMAD R3, R3, 0x8, R4 ;  /* 0x0000000803037824 */ /* 0x020fca00078e0204 */
[----:B------:R-:W-:-:S04]  /*b120*/  PRMT R3, R20, 0x654, R3 ;  /* 0x0000065414037816 */ /* 0x000fc80000000003 */
[----:B------:R0:W-:Y:S01]  /*b130*/  SYNCS.ARRIVE.TRANS64.RED.A1T0 RZ, [R3+URZ], RZ ;  /* 0x000000ff03ff79a7 */ /* 0x0001e2000810043f */
[----:B------:R-:W2:Y:S02]  /*b140*/  LD.E.64 R4, desc[UR36][R22.64+0x200] ;  /* 0x0002002416047980 */ /* 0x000ea4000c101b00 */
        /* <DEDUP_REMOVED lines=36> */
[----:B------:R-:W-:-:S03]  /*b390*/  FMNMX.FTZ R3, R47, R6, !PT ;  /* 0x000000062f037209 */ /* 0x000fc60007810000 */
[----:B------:R-:W-:Y:S01]  /*b3a0*/  ST.E desc[UR36][R22.64+0x200], R9 ;  /* 0x0002000916007985 */ /* 0x000fe2000c101924 */
        /* <DEDUP_REMOVED lines=11> */
[----:B------:R-:W-:Y:S02]  /*b460*/  FMNMX.FTZ R3, R67, R6, !PT ;  /* 0x0000000643037209 */ /* 0x000fe40007810000 */
[----:B------:R-:W-:Y:S02]  /*b470*/  IADD3 R6, P0, R16, 0x200, RZ ;  /* 0x0000020010067810 */ /* 0x000fe40007f1e0ff */
[----:B------:R-:W-:Y:S02]  /*b480*/  FMNMX.FTZ R8, R70, R3, !PT ;  /* 0x0000000346087209 */ /* 0x000fe40007810000 */
[----:B------:R-:W-:Y:S01]  /*b490*/  LOP3.LUT R6, R6, 0x4, RZ, 0xfc, !PT ;  /* 0x0000000406067812 */ /* 0x000fe200078efcff */
[----:B------:R-:W-:Y:S01]  /*b4a0*/  IMAD.X R7, RZ, RZ, R17, P0 ;  /* 0x000000ffff077224 */ /* 0x000fe200000e0611 */
[----:B------:R-:W-:Y:S02]  /*b4b0*/  FMNMX.FTZ R3, R71, R8, !PT ;  /* 0x0000000847037209 */ /* 0x000fe40007810000 */
[----:B0-----:R-:W-:-:S03]  /*b4c0*/  FMNMX.FTZ R13, R11, R12, !PT ;  /* 0x0000000c0b0d7209 */ /* 0x001fc60007810000 */
[----:B------:R-:W-:Y:S04]  /*b4d0*/  ST.E desc[UR36][R6.64], R3 ;  /* 0x0000000306007985 */ /* 0x000fe8000c101924 */
[----:B------:R-:W-:Y:S04]  /*b4e0*/  ST.E desc[UR36][R22.64+0x200], R13 ;  /* 0x0002000d16007985 */ /* 0x000fe8000c101924 */
[----:B------:R-:W2:Y:S04]  /*b4f0*/  LD.E R8, desc[UR36][R6.64] ;  /* 0x0000002406087980 */ /* 0x000ea8000c101900 */
[----:B--2---:R-:W0:Y:S02]  /*b500*/  SHFL.BFLY PT, R11, R8, 0x2, 0x1f ;  /* 0x0c401f00080b7f89 */ /* 0x004e2400000e0000 */
[----:B0-----:R-:W-:-:S05]  /*b510*/  FMNMX.FTZ R11, R8, R11, !PT ;  /* 0x0000000b080b7209 */ /* 0x001fca0007810000 */
[----:B------:R-:W0:Y:S02]  /*b520*/  SHFL.BFLY PT, R12, R11, 0x1, 0x1f ;  /* 0x0c201f000b0c7f89 */ /* 0x000e2400000e0000 */
[----:B0-----:R-:W-:-:S05]  /*b530*/  FMNMX.FTZ R21, R11, R12, !PT ;  /* 0x0000000c0b157209 */ /* 0x001fca0007810000 */
[----:B------:R0:W-:Y:S04]  /*b540*/  ST.E desc[UR36][R6.64], R21 ;  /* 0x0000001506007985 */ /* 0x0001e8000c101924 */
[----:B------:R-:W2:Y:S04]  /*b550*/  LD.E R82, desc[UR36][R22.64+0x220] ;  /* 0x0002202416527980 */ /* 0x000ea8000c101900 */
[----:B------:R-:W3:Y:S04]  /*b560*/  LD.E R15, desc[UR36][R22.64+0x200] ;  /* 0x00020024160f7980 */ /* 0x000ee8000c101900 */
[----:B------:R-:W4:Y:S04]  /*b570*/  LD.E R81, desc[UR36][R22.64+0x210] ;  /* 0x0002102416517980 */ /* 0x000f28000c101900 */
[----:B------:R-:W4:Y:S01]  /*b580*/  LD.E R80, desc[UR36][R22.64+0x214] ;  /* 0x0002142416507980 */ /* 0x000f22000c101900 */
[----:B------:R-:W-:-:S03]  /*b590*/  FADD.FTZ R5, R5, -R21 ;  /* 0x8000001505057221 */ /* 0x000fc60000010000 */
        /* <DEDUP_REMOVED lines=56> */
[-C--:B--2---:R-:W-:Y:S01]  /*b920*/  FMUL.FTZ R165, R21, R82.reuse ;  /* 0x0000005215a57220 */ /* 0x084fe20000410000 */
[----:B------:R-:W-:Y:S01]  /*b930*/  FMUL.FTZ R5, R82, R5 ;  /* 0x0000000552057220 */ /* 0x000fe20000410000 */
[-C--:B---3--:R-:W-:Y:S01]  /*b940*/  FMUL.FTZ R83, R15, R82.reuse ;  /* 0x000000520f537220 */ /* 0x088fe20000410000 */
[----:B------:R-:W-:Y:S01]  /*b950*/  FADD.FTZ R3, R4, -R15 ;  /* 0x8000000f04037221 */ /* 0x000fe20000010000 */
[----:B------:R-:W-:-:S03]  /*b960*/  FFMA.FTZ R153, R26, R82, -R165 ;  /* 0x000000521a997223 */ /* 0x000fc600000108a5 */
[----:B------:R-:W-:Y:S01]  /*b970*/  MUFU.EX2 R5, R5 ;  /* 0x0000000500057308 */ /* 0x000fe20000000800 */
[-CC-:B------:R-:W-:Y:S01]  /*b980*/  FFMA.FTZ R72, R25, R82.reuse, -R83.reuse ;  /* 0x0000005219487223 */ /* 0x180fe20000010853 */
[-CC-:B------:R-:W-:Y:S01]  /*b990*/  FFMA.FTZ R158, R36, R82.reuse, -R83.reuse ;  /* 0x00000052249e7223 */ /* 0x180fe20000010853 */
[----:B------:R-:W2:Y:S01]  /*b9a0*/  LD.E R25, desc[UR36][R22.64+0x43c] ;  /* 0x00043c2416197980 */ /* 0x000ea2000c101900 */
[-CC-:B------:R-:W-:Y:S01]  /*b9b0*/  FFMA.FTZ R162, R44, R82.reuse, -R83.reuse ;  /* 0x000000522ca27223 */ /* 0x180fe20000010853 */
[-CC-:B------:R-:W-:Y:S01]  /*b9c0*/  FFMA.FTZ R156, R32, R82.reuse, -R83.reuse ;  /* 0x00000052209c7223 */ /* 0x180fe20000010853 */
[-CC-:B------:R-:W-:Y:S01]  /*b9d0*/  FFMA.FTZ R11, R48, R82.reuse, -R83.reuse ;  /* 0x00000052300b7223 */ /* 0x180fe20000010853 */
[----:B------:R-:W3:Y:S01]  /*b9e0*/  LD.E R36, desc[UR36][R22.64+0x244] ;  /* 0x0002442416247980 */ /* 0x000ee2000c101900 */
        /* <DEDUP_REMOVED lines=13> */
[-C--:B------:R-:W-:Y:S01]  /*bac0*/  FMUL.FTZ R3, R3, R82.reuse ;  /* 0x0000005203037220 */ /* 0x080fe20000410000 */
[-CC-:B0-----:R-:W-:Y:S01]  /*bad0*/  FFMA.FTZ R7, R56, R82.reuse, -R83.reuse ;  /* 0x0000005238077223 */ /* 0x181fe20000010853 */
[----:B------:R-:W3:Y:S01]  /*bae0*/  LD.E R40, desc[UR36][R22.64+0x254] ;  /* 0x0002542416287980 */ /* 0x000ee2000c101900 */
[----:B------:R-:W-:Y:S03]  /*baf0*/  MUFU.EX2 R153, R153 ;  /* 0x0000009900997308 */ /* 0x000fe60000000800 */
[----:B------:R-:W3:Y:S01]  /*bb00*/  LD.E R52, desc[UR36][R22.64+0x2a4] ;  /* 0x0002a42416347980 */ /* 0x000ee2000c101900 */
[-CC-:B------:R-:W-:Y:S01]  /*bb10*/  FFMA.FTZ R33, R41, R82.reuse, -R83.reuse ;  /* 0x0000005229217223 */ /* 0x180fe20000010853 */
[----:B------:R-:W-:-:S02]  /*bb20*/  FFMA.FTZ R28, R45, R82, -R83 ;  /* 0x000000522d1c7223 */ /* 0x000fc40000010853 */
[----:B------:R-:W3:Y:S01]  /*bb30*/  LD.E R24, desc[UR36][R22.64+0x434] ;  /* 0x0004342416187980 */ /* 0x000ee2000c101900 */
[----:B------:R-:W-:Y:S03]  /*bb40*/  MUFU.EX2 R4, R3 ;  /* 0x0000000300047308 */ /* 0x000fe60000000800 */
[----:B------:R-:W3:Y:S04]  /*bb50*/  LD.E R41, desc[UR36][R22.64+0x270] ;  /* 0x0002702416297980 */ /* 0x000ee8000c101900 */
[----:B------:R-:W3:Y:S01]  /*bb60*/  LD.E R45, desc[UR36][R22.64+0x280] ;  /* 0x00028024162d7980 */ /* 0x000ee2000c101900 */
[----:B------:R-:W4:Y:S03]  /*bb70*/  MUFU.EX2 R152, R152 ;  /* 0x0000009800987308 */ /* 0x000f260000000800 */
[----:B------:R-:W3:Y:S04]  /*bb80*/  LD.E R49, desc[UR36][R22.64+0x2b0] ;  /* 0x0002b02416317980 */ /* 0x000ee8000c101900 */
[----:B------:R-:W3:Y:S01]  /*bb90*/  LD.E R53, desc[UR36][R22.64+0x2b4] ;  /* 0x0002b42416357980 */ /* 0x000ee2000c101900 */
[----:B------:R-:W0:Y:S03]  /*bba0*/  MUFU.EX2 R72, R72 ;  /* 0x0000004800487308 */ /* 0x000e260000000800 */
[----:B------:R-:W3:Y:S01]  /*bbb0*/  LD.E R60, desc[UR36][R22.64+0x2c0] ;  /* 0x0002c024163c7980 */ /* 0x000ee2000c101900 */
[-CC-:B------:R-:W-:Y:S01]  /*bbc0*/  FFMA.FTZ R56, R27, R82.reuse, -R165.reuse ;  /* 0x000000521b387223 */ /* 0x180fe200000108a5 */
[-C--:B------:R-:W-:Y:S01]  /*bbd0*/  FFMA.FTZ R155, R30, R82.reuse, -R165 ;  /* 0x000000521e9b7223 */ /* 0x080fe200000108a5 */
[-C--:B------:R-:W-:Y:S01]  /*bbe0*/  FFMA.FTZ R14, R57, R82.reuse, -R83 ;  /* 0x00000052390e7223 */ /* 0x080fe20000010853 */
[-CC-:B------:R-:W-:Y:S01]  /*bbf0*/  FFMA.FTZ R57, R31, R82.reuse, -R165.reuse ;  /* 0x000000521f397223 */ /* 0x180fe200000108a5 */
[----:B------:R-:W-:Y:S01]  /*bc00*/  MUFU.EX2 R154, R154 ;  /* 0x0000009a009a7308 */ /* 0x000fe20000000800 */
[-CC-:B------:R-:W-:Y:S01]  /*bc10*/  FFMA.FTZ R157, R34, R82.reuse, -R165.reuse ;  /* 0x00000052229d7223 */ /* 0x180fe200000108a5 */
[----:B----4-:R-:W-:Y:S01]  /*bc20*/  FFMA.FTZ R81, R4, R81, R152 ;  /* 0x0000005104517223 */ /* 0x010fe20000010098 */
[-CC-:B------:R-:W-:Y:S01]  /*bc30*/  FFMA.FTZ R169, R63, R82.reuse, -R165.reuse ;  /* 0x000000523fa97223 */ /* 0x180fe200000108a5 */
[-CC-:B------:R-:W-:Y:S01]  /*bc40*/  FFMA.FTZ R159, R38, R82.reuse, -R165.reuse ;  /* 0x00000052269f7223 */ /* 0x180fe200000108a5 */
[-CC-:B------:R-:W-:Y:S01]  /*bc50*/  FFMA.FTZ R166, R66, R82.reuse, -R165.reuse ;  /* 0x0000005242a67223 */ /* 0x180fe200000108a5 */
[-CC-:B------:R-:W-:Y:S01]  /*bc60*/  FFMA.FTZ R161, R42, R82.reuse, -R165.reuse ;  /* 0x000000522aa17223 */ /* 0x180fe200000108a5 */
[-CC-:B------:R-:W-:Y:S01]  /*bc70*/  FFMA.FTZ R163, R46, R82.reuse, -R165.reuse ;  /* 0x000000522ea37223 */ /* 0x180fe200000108a5 */
[----:B------:R-:W1:Y:S01]  /*bc80*/  MUFU.EX2 R56, R56 ;  /* 0x0000003800387308 */ /* 0x000e620000000800 */
[-CC-:B------:R-:W-:Y:S01]  /*bc90*/  FFMA.FTZ R31, R35, R82.reuse, -R165.reuse ;  /* 0x00000052231f7223 */ /* 0x180fe200000108a5 */
[-C--:B------:R-:W-:Y:S01]  /*bca0*/  FFMA.FTZ R220, R47, R82.reuse, -R165 ;  /* 0x000000522fdc7223 */ /* 0x080fe200000108a5 */
[-C--:B------:R-:W-:Y:S01]  /*bcb0*/  FFMA.FTZ R20, R65, R82.reuse, -R83 ;  /* 0x0000005241147223 */ /* 0x080fe20000010853 */
[-CC-:B------:R-:W-:Y:S01]  /*bcc0*/  FFMA.FTZ R174, R50, R82.reuse, -R165.reuse ;  /* 0x0000005232ae7223 */ /* 0x180fe200000108a5 */
[-CC-:B------:R-:W-:Y:S01]  /*bcd0*/  FFMA.FTZ R175, R51, R82.reuse, -R165.reuse ;  /* 0x0000005233af7223 */ /* 0x180fe200000108a5 */
[-CC-:B------:R-:W-:Y:S01]  /*bce0*/  FFMA.FTZ R172, R54, R82.reuse, -R165.reuse ;  /* 0x0000005236ac7223 */ /* 0x180fe200000108a5 */
[-CC-:B------:R-:W-:Y:S01]  /*bcf0*/  FFMA.FTZ R173, R55, R82.reuse, -R165.reuse ;  /* 0x0000005237ad7223 */ /* 0x180fe200000108a5 */
[----:B------:R-:W4:Y:S01]  /*bd00*/  MUFU.EX2 R155, R155 ;  /* 0x0000009b009b7308 */ /* 0x000f220000000800 */
[-CC-:B------:R-:W-:Y:S01]  /*bd10*/  FFMA.FTZ R170, R58, R82.reuse, -R165.reuse ;  /* 0x000000523aaa7223 */ /* 0x180fe200000108a5 */
[-CC-:B------:R-:W-:Y:S01]  /*bd20*/  FFMA.FTZ R171, R59, R82.reuse, -R165.reuse ;  /* 0x000000523bab7223 */ /* 0x180fe200000108a5 */
[-C--:B------:R-:W-:Y:S01]  /*bd30*/  FFMA.FTZ R168, R62, R82.reuse, -R165 ;  /* 0x000000523ea87223 */ /* 0x080fe200000108a5 */
[-C--:B------:R-:W-:Y:S01]  /*bd40*/  FFMA.FTZ R15, R61, R82.reuse, -R83 ;  /* 0x000000523d0f7223 */ /* 0x080fe20000010853 */
[-C--:B------:R-:W-:Y:S01]  /*bd50*/  FFMA.FTZ R167, R67, R82.reuse, -R165 ;  /* 0x0000005243a77223 */ /* 0x080fe200000108a5 */
[-CC-:B------:R-:W-:Y:S01]  /*bd60*/  FFMA.FTZ R6, R68, R82.reuse, -R83.reuse ;  /* 0x0000005244067223 */ /* 0x180fe20000010853 */
[----:B------:R-:W-:Y:S01]  /*bd70*/  FFMA.FTZ R69, R69, R82, -R83 ;  /* 0x0000005245457223 */ /* 0x000fe20000010853 */
[----:B------:R-:W4:Y:S01]  /*bd80*/  MUFU.EX2 R73, R73 ;  /* 0x0000004900497308 */ /* 0x000f220000000800 */
[----:B------:R-:W-:Y:S01]  /*bd90*/  FFMA.FTZ R63, R5, R80, R153 ;  /* 0x00000050053f7223 */ /* 0x000fe20000010099 */
[----:B0-----:R-:W-:Y:S01]  /*bda0*/  FADD.FTZ R81, R72, R81 ;  /* 0x0000005148517221 */ /* 0x001fe20000010000 */
[-C--:B------:R-:W-:Y:S01]  /*bdb0*/  FFMA.FTZ R164, R70, R82.reuse, -R165 ;  /* 0x0000005246a47223 */ /* 0x080fe200000108a5 */
[----:B------:R-:W3:Y:S04]  /*bdc0*/  LD.E R26, desc[UR36][R22.64+0x2c4] ;  /* 0x0002c424161a7980 */ /* 0x000ee8000c101900 */
[----:B------:R-:W0:Y:S01]  /*bdd0*/  MUFU.EX2 R57, R57 ;  /* 0x0000003900397308 */ /* 0x000e220000000800 */
[----:B------:R-:W-:-:S07]  /*bde0*/  FFMA.FTZ R3, R64, R82, -R83 ;  /* 0x0000005240037223 */ /* 0x000fce0000010853 */
[----:B------:R-:W0:Y:S01]  /*bdf0*/  MUFU.EX2 R156, R156 ;  /* 0x0000009c009c7308 */ /* 0x000e220000000800 */
[----:B-1----:R-:W-:Y:S01]  /*be00*/  FADD.FTZ R64, R56, R63 ;  /* 0x0000003f38407221 */ /* 0x002fe20000010000 */
[----:B------:R-:W-:Y:S01]  /*be10*/  FFMA.FTZ R34, R39, R82, -R165 ;  /* 0x0000005227227223 */ /* 0x000fe200000108a5 */
[----:B------:R-:W3:Y:S05]  /*be20*/  LD.E R27, desc[UR36][R22.64+0x2e0] ;  /* 0x0002e024161b7980 */ /* 0x000eea000c101900 */
[----:B------:R-:W1:Y:S01]  /*be30*/  MUFU.EX2 R157, R157 ;  /* 0x0000009d009d7308 */ /* 0x000e620000000800 */
[----:B------:R-:W-:-:S07]  /*be40*/  FADD.FTZ R66, R154, R81 ;  /* 0x000000519a427221 */ /* 0x000fce0000010000 */
[----:B------:R-:W1:Y:S01]  /*be50*/  MUFU.EX2 R29, R29 ;  /* 0x0000001d001d7308 */ /* 0x000e620000000800 */
[----:B----4-:R-:W-:Y:S01]  /*be60*/  FADD.FTZ R64, R155, R64 ;  /* 0x000000409b407221 */ /* 0x010fe20000010000 */
[----:B------:R-:W-:-:S06]  /*be70*/  FADD.FTZ R63, R73, R66 ;  /* 0x00000042493f7221 */ /* 0x000fcc0000010000 */
[----:B------:R-:W-:Y:S01]  /*be80*/  MUFU.EX2 R158, R158 ;  /* 0x0000009e009e7308 */ /* 0x000fe20000000800 */
[----:B------:R-:W-:Y:S01]  /*be90*/  FFMA.FTZ R30, R43, R82, -R165 ;  /* 0x000000522b1e7223 */ /* 0x000fe200000108a5 */
[----:B------:R-:W4:Y:S06]  /*bea0*/  LD.E R35, desc[UR36][R22.64+0x2d0] ;  /* 0x0002d02416237980 */ /* 0x000f2c000c101900 */
        /* <DEDUP_REMOVED lines=15> */
[----:B------:R-:W-:Y:S01]  /*bfa0*/  FMUL.FTZ R79, R4, R79 ;  /* 0x0000004f044f7220 */ /* 0x000fe20000410000 */
[----:B------:R-:W4:Y:S02]  /*bfb0*/  LD.E R38, desc[UR36][R22.64+0x2d4] ;  /* 0x0002d42416267980 */ /* 0x000f24000c101900 */
[----:B------:R-:W1:Y:S01]  /*bfc0*/  MUFU.EX2 R31, R31 ;  /* 0x0000001f001f7308 */ /* 0x000e620000000800 */
[----:B0-----:R-:W-:Y:S01]  /*bfd0*/  FADD.FTZ R64, R57, R64 ;  /* 0x0000004039407221 */ /* 0x001fe20000010000 */
[----:B------:R-:W-:Y:S01]  /*bfe0*/  FADD.FTZ R66, R156, R63 ;  /* 0x0000003f9c427221 */ /* 0x000fe20000010000 */
[----:B------:R-:W4:Y:S04]  /*bff0*/  LD.E R39, desc[UR36][R22.64+0x2f0] ;  /* 0x0002f02416277980 */ /* 0x000f28000c101900 */
[----:B------:R-:W4:Y:S01]  /*c000*/  LD.E R70, desc[UR36][R22.64+0x248] ;  /* 0x0002482416467980 */ /* 0x000f22000c101900 */
[----:B------:R-:W0:Y:S01]  /*c010*/  MUFU.EX2 R159, R159 ;  /* 0x0000009f009f7308 */ /* 0x000e220000000800 */
[----:B-1----:R-:W-:Y:S01]  /*c020*/  FADD.FTZ R64, R157, R64 ;  /* 0x000000409d407221 */ /* 0x002fe20000010000 */
[----:B------:R-:W-:Y:S01]  /*c030*/  FADD.FTZ R63, R29, R66 ;  /* 0x000000421d3f7221 */ /* 0x000fe20000010000 */
[----:B------:R-:W4:Y:S04]  /*c040*/  LD.E R43, desc[UR36][R22.64+0x2e4] ;  /* 0x0002e424162b7980 */ /* 0x000f28000c101900 */
[----:B------:R-:W4:Y:S01]  /*c050*/  LD.E R47, desc[UR36][R22.64+0x300] ;  /* 0x00030024162f7980 */ /* 0x000f22000c101900 */
[----:B------:R-:W1:Y:S01]  /*c060*/  MUFU.EX2 R34, R34 ;  /* 0x0000002200227308 */ /* 0x000e620000000800 */
[----:B------:R-:W-:Y:S01]  /*c070*/  FADD.FTZ R64, R31, R64 ;  /* 0x000000401f407221 */ /* 0x000fe20000010000 */
[----:B------:R-:W-:Y:S01]  /*c080*/  FADD.FTZ R63, R158, R63 ;  /* 0x0000003f9e3f7221 */ /* 0x000fe20000010000 */
[----:B------:R-:W4:Y:S04]  /*c090*/  LD.E R80, desc[UR36][R22.64+0x258] ;  /* 0x0002582416507980 */ /* 0x000f28000c101900 */
[----:B------:R-:W4:Y:S01]  /*c0a0*/  LD.E R68, desc[UR36][R22.64+0x278] ;  /* 0x0002782416447980 */ /* 0x000f22000c101900 */
        /* <DEDUP_REMOVED lines=8> */
[----:B------:R-:W4:Y:S05]  /*c130*/  LD.E R42, desc[UR36][R22.64+0x310] ;  /* 0x00031024162a7980 */ /* 0x000f2a000c101900 */
        /* <DEDUP_REMOVED lines=17> */
[----:B------:R-:W4:Y:S05]  /*c250*/  LD.E R62, desc[UR36][R22.64+0x340] ;  /* 0x00034024163e7980 */ /* 0x000f2a000c101900 */
[----:B------:R-:W2:Y:S01]  /*c260*/  MUFU.EX2 R172, R172 ;  /* 0x000000ac00ac7308 */ /* 0x000ea20000000800 */
[----:B0-----:R-:W-:Y:S01]  /*c270*/  FADD.FTZ R64, R174, R63 ;  /* 0x0000003fae407221 */ /* 0x001fe20000010000 */
[----:B------:R-:W-:Y:S01]  /*c280*/  FADD.FTZ R66, R12, R65 ;  /* 0x000000410c427221 */ /* 0x000fe20000010000 */
[----:B------:R-:W4:Y:S05]  /*c290*/  LD.E R59, desc[UR36][R22.64+0x344] ;  /* 0x00034424163b7980 */ /* 0x000f2a000c101900 */
[----:B------:R-:W0:Y:S01]  /*c2a0*/  MUFU.EX2 R173, R173 ;  /* 0x000000ad00ad7308 */ /* 0x000e220000000800 */
[----:B-1----:R-:W-:Y:S01]  /*c2b0*/  FADD.FTZ R63, R175, R64 ;  /* 0x00000040af3f7221 */ /* 0x002fe20000010000 */
[----:B------:R-:W-:Y:S01]  /*c2c0*/  FADD.FTZ R66, R9, R66 ;  /* 0x0000004209427221 */ /* 0x000fe20000010000 */
[----:B------:R-:W4:Y:S05]  /*c2d0*/  LD.E R83, desc[UR36][R22.64+0x410] ;  /* 0x0004102416537980 */ /* 0x000f2a000c101900 */
[----:B------:R-:W1:Y:S08]  /*c2e0*/  MUFU.EX2 R170, R170 ;  /* 0x000000aa00aa7308 */ /* 0x000e700000000800 */
[----:B------:R-:W1:Y:S01]  /*c2f0*/  MUFU.EX2 R14, R14 ;  /* 0x0000000e000e7308 */ /* 0x000e620000000800 */
[----:B--2---:R-:W-:Y:S01]  /*c300*/  FADD.FTZ R64, R172, R63 ;  /* 0x0000003fac407221 */ /* 0x004fe20000010000 */
[----:B------:R-:W-:Y:S01]  /*c310*/  FADD.FTZ R66, R13, R66 ;  /* 0x000000420d427221 */ /* 0x000fe20000010000 */
[----:B------:R-:W-:Y:S01]  /*c320*/  FMUL.FTZ R119, R5, R25 ;  /* 0x0000001905777220 */ /* 0x000fe20000410000 */
[----:B---3--:R-:W-:-:S04]  /*c330*/  FMUL.FTZ R123, R4, R36 ;  /* 0x00000024047b7220 */ /* 0x008fc80000410000 */
[----:B------:R-:W2:Y:S01]  /*c340*/  MUFU.EX2 R171, R171 ;  /* 0x000000ab00ab7308 */ /* 0x000ea20000000800 */
[----:B0-----:R-:W-:Y:S01]  /*c350*/  FADD.FTZ R63, R173, R64 ;  /* 0x00000040ad3f7221 */ /* 0x001fe20000010000 */
[----:B------:R-:W-:Y:S01]  /*c360*/  FADD.FTZ R65, R7, R66 ;  /* 0x0000004207417221 */ /* 0x000fe20000010000 */
[C---:B------:R-:W-:Y:S01]  /*c370*/  FMUL.FTZ R44, R4.reuse, R44 ;  /* 0x0000002c042c7220 */ /* 0x040fe20000410000 */
[C---:B------:R-:W-:Y:S01]  /*c380*/  FMUL.FTZ R125, R4.reuse, R37 ;  /* 0x00000025047d7220 */ /* 0x040fe20000410000 */
[C---:B------:R-:W-:Y:S01]  /*c390*/  FMUL.FTZ R48, R4.reuse, R48 ;  /* 0x0000003004307220 */ /* 0x040fe20000410000 */
[C---:B------:R-:W-:Y:S01]  /*c3a0*/  FMUL.FTZ R127, R4.reuse, R40 ;  /* 0x00000028047f7220 */ /* 0x040fe20000410000 */
[----:B------:R-:W-:Y:S01]  /*c3b0*/  FMUL.FTZ R128, R4, R52 ;  /* 0x0000003404807220 */ /* 0x000fe20000410000 */
[----:B------:R-:W0:Y:S08]  /*c3c0*/  MUFU.EX2 R168, R168 ;  /* 0x000000a800a87308 */ /* 0x000e300000000800 */
[----:B------:R-:W3:Y:S01]  /*c3d0*/  MUFU.EX2 R15, R15 ;  /* 0x0000000f000f7308 */ /* 0x000ee20000000800 */
[----:B-1----:R-:W-:Y:S01]  /*c3e0*/  FADD.FTZ R64, R170, R63 ;  /* 0x0000003faa407221 */ /* 0x002fe20000010000 */
[----:B------:R-:W-:Y:S01]  /*c3f0*/  FADD.FTZ R65, R14, R65 ;  /* 0x000000410e417221 */ /* 0x000fe20000010000 */
[C---:B------:R-:W-:Y:S01]  /*c400*/  FMUL.FTZ R117, R4.reuse, R24 ;  /* 0x0000001804757220 */ /* 0x040fe20000410000 */
[C---:B------:R-:W-:Y:S01]  /*c410*/  FMUL.FTZ R41, R4.reuse, R41 ;  /* 0x0000002904297220 */ /* 0x040fe20000410000 */
[----:B------:R-:W-:Y:S01]  /*c420*/  FMUL.FTZ R45, R4, R45 ;  /* 0x0000002d042d7220 */ /* 0x000fe20000410000 */
[----:B------:R-:W4:Y:S02]  /*c430*/  LD.E R67, desc[UR36][R22.64+0x27c] ;  /* 0x00027c2416437980 */ /* 0x000f24000c101900 */
[----:B------:R-:W1:Y:S08]  /*c440*/  MUFU.EX2 R169, R169 ;  /* 0x000000a900a97308 */ /* 0x000e700000000800 */
[----:B------:R-:W1:Y:S01]  /*c450*/  MUFU.EX2 R3, R3 ;  /* 0x0000000300037308 */ /* 0x000e620000000800 */
[----:B--2---:R-:W-:Y:S01]  /*c460*/  FADD.FTZ R63, R171, R64 ;  /* 0x00000040ab3f7221 */ /* 0x004fe20000010000 */
[----:B------:R-:W-:-:S06]  /*c470*/  FADD.FTZ R64, R8, R65 ;  /* 0x0000004108407221 */ /* 0x000fcc0000010000 */
[----:B------:R-:W2:Y:S08]  /*c480*/  MUFU.EX2 R166, R166 ;  /* 0x000000a600a67308 */ /* 0x000eb00000000800 */
[----:B------:R-:W2:Y:S01]  /*c490*/  MUFU.EX2 R20, R20 ;  /* 0x0000001400147308 */ /* 0x000ea20000000800 */
[----:B0-----:R-:W-:Y:S01]  /*c4a0*/  FADD.FTZ R66, R168, R63 ;  /* 0x0000003fa8427221 */ /* 0x001fe20000010000 */
[----:B---3--:R-:W-:-:S06]  /*c4b0*/  FADD.FTZ R64, R15, R64 ;  /* 0x000000400f407221 */ /* 0x008fcc0000010000 */
[----:B------:R-:W0:Y:S08]  /*c4c0*/  MUFU.EX2 R167, R167 ;  /* 0x000000a700a77308 */ /* 0x000e300000000800 */
[----:B------:R-:W3:Y:S01]  /*c4d0*/  MUFU.EX2 R6, R6 ;  /* 0x0000000600067308 */ /* 0x000ee20000000800 */
[----:B-1----:R-:W-:Y:S01]  /*c4e0*/  FADD.FTZ R63, R169, R66 ;  /* 0x00000042a93f7221 */ /* 0x002fe20000010000 */
[----:B------:R-:W-:-:S06]  /*c4f0*/  FADD.FTZ R65, R3, R64 ;  /* 0x0000004003417221 */ /* 0x000fcc0000010000 */
[----:B------:R-:W1:Y:S01]  /*c500*/  MUFU.EX2 R21, R69 ;  /* 0x0000004500157308 */ /* 0x000e620000000800 */
[----:B--2---:R-:W-:Y:S01]  /*c510*/  FADD.FTZ R64, R166, R63 ;  /* 0x0000003fa6407221 */ /* 0x004fe20000010000 */
[----:B------:R-:W-:Y:S01]  /*c520*/  FADD.FTZ R65, R20, R65 ;  /* 0x0000004114417221 */ /* 0x000fe20000010000 */
[----:B------:R-:W-:Y:S01]  /*c530*/  FFMA.FTZ R165, R71, R82, -R165 ;  /* 0x0000005247a57223 */ /* 0x000fe200000108a5 */
[----:B------:R-:W2:Y:S01]  /*c540*/  LD.E R25, desc[UR36][R22.64+0x2c8] ;  /* 0x0002c82416197980 */ /* 0x000ea2000c101900 */
[----:B0-----:R-:W-:-:S03]  /*c550*/  FADD.FTZ R63, R167, R64 ;  /* 0x00000040a73f7221 */ /* 0x001fc60000010000 */
[----:B------:R-:W2:Y:S01]  /*c560*/  LD.E R82, desc[UR36][R22.64+0x430] ;  /* 0x0004302416527980 */ /* 0x000ea2000c101900 */
[----:B---3--:R-:W-:Y:S01]  /*c570*/  FADD.FTZ R64, R6, R65 ;  /* 0x0000004106407221 */ /* 0x008fe20000010000 */
[----:B------:R-:W0:Y:S02]  /*c580*/  MUFU.EX2 R164, R164 ;  /* 0x000000a400a47308 */ /* 0x000e240000000800 */
[----:B------:R-:W3:Y:S04]  /*c590*/  LD.E R36, desc[UR36][R22.64+0x2e8] ;  /* 0x0002e82416247980 */ /* 0x000ee8000c101900 */
[----:B------:R0:W-:Y:S01]  /*c5a0*/  ST.E desc[UR36][R22.64+0x274], R44 ;  /* 0x0002742c16007985 */ /* 0x0001e2000c101924 */
[----:B-1----:R-:W-:Y:S01]  /*c5b0*/  FADD.FTZ R111, R21, R64 ;  /* 0x00000040156f7221 */ /* 0x002fe20000010000 */
[----:B------:R-:W1:Y:S02]  /*c5c0*/  MUFU.EX2 R165, R165 ;  /* 0x000000a500a57308 */ /* 0x000e640000000800 */
[----:B------:R-:W3:Y:S04]  /*c5d0*/  LD.E R64, desc[UR36][R22.64+0x28c] ;  /* 0x00028c2416407980 */ /* 0x000ee8000c101900 */
[----:B------:R-:W3:Y:S01]  /*c5e0*/  LD.E R37, desc[UR36][R22.64+0x2dc] ;  /* 0x0002dc2416257980 */ /* 0x000ee2000c101900 */
[----:B0-----:R-:W-:-:S03]  /*c5f0*/  FADD.FTZ R66, R164, R63 ;  /* 0x0000003fa4427221 */ /* 0x001fc60000010000 */
[----:B------:R-:W3:Y:S04]  /*c600*/  LD.E R44, desc[UR36][R22.64+0x32c] ;  /* 0x00032c24162c7980 */ /* 0x000ee8000c101900 */
[----:B------:R0:W-:Y:S01]  /*c610*/  ST.E desc[UR36][R22.64+0x294], R48 ;  /* 0x0002943016007985 */ /* 0x0001e2000c101924 */
[----:B-1----:R-:W-:-:S03]  /*c620*/  FADD.FTZ R115, R165, R66 ;  /* 0x00000042a5737221 */ /* 0x002fc60000010000 */
[----:B------:R1:W-:Y:S04]  /*c630*/  ST.E desc[UR36][R22.64+0x2a0], R78 ;  /* 0x0002a04e16007985 */ /* 0x0003e8000c101924 */
[----:B------:R-:W3:Y:S04]  /*c640*/  LD.E R66, desc[UR36][R22.64+0x288] ;  /* 0x0002882416427980 */ /* 0x000ee8000c101900 */
[----:B------:R-:W3:Y:S04]  /*c650*/  LD.E R40, desc[UR36][R22.64+0x30c] ;  /* 0x00030c2416287980 */ /* 0x000ee8000c101900 */
[----:B0-----:R-:W3:Y:S04]  /*c660*/  LD.E R48, desc[UR36][R22.64+0x388] ;  /* 0x0003882416307980 */ /* 0x001ee8000c101900 */
[----:B-1----:R-:W3:Y:S01]  /*c670*/  LD.E R78, desc[UR36][R22.64+0x398] ;  /* 0x00039824164e7980 */ /* 0x002ee2000c101900 */
[C---:B------:R-:W-:Y:S01]  /*c680*/  FMUL.FTZ R49, R4.reuse, R49 ;  /* 0x0000003104317220 */ /* 0x040fe20000410000 */
[C---:B------:R-:W-:Y:S01]  /*c690*/  FMUL.FTZ R53, R4.reuse, R53 ;  /* 0x0000003504357220 */ /* 0x040fe20000410000 */
[C---:B------:R-:W-:Y:S01]  /*c6a0*/  FMUL.FTZ R60, R4.reuse, R60 ;  /* 0x0000003c043c7220 */ /* 0x040fe20000410000 */
[----:B------:R0:W-:Y:S04]  /*c6b0*/  ST.E desc[UR36][R22.64+0x240], R121 ;  /* 0x0002407916007985 */ /* 0x0001e8000c101924 */
[----:B------:R1:W-:Y:S04]  /*c6c0*/  ST.E desc[UR36][R22.64+0x2a4], R128 ;  /* 0x0002a48016007985 */ /* 0x0003e8000c101924 */
[----:B------:R-:W3:Y:S04]  /*c6d0*/  LD.E R24, desc[UR36][R22.64+0x2bc] ;  /* 0x0002bc2416187980 */ /* 0x000ee8000c101900 */
[----:B------:R-:W3:Y:S01]  /*c6e0*/  LD.E R74, desc[UR36][R22.64+0x2d8] ;  /* 0x0002d824164a7980 */ /* 0x000ee2000c101900 */
[----:B0-----:R-:W-:-:S03]  /*c6f0*/  FMUL.FTZ R121, R4, R76 ;  /* 0x0000004c04797220 */ /* 0x001fc60000410000 */
[----:B------:R-:W3:Y:S04]  /*c700*/  LD.E R52, desc[UR36][R22.64+0x39c] ;  /* 0x00039c2416347980 */ /* 0x000ee8000c101900 */
[----:B-1----:R-:W3:Y:S04]  /*c710*/  LD.E R128, desc[UR36][R22.64+0x3ec] ;  /* 0x0003ec2416807980 */ /* 0x002ee8000c101900 */
[----:B------:R0:W-:Y:S04]  /*c720*/  ST.E desc[UR36][R22.64+0x210], R111 ;  /* 0x0002106f16007985 */ /* 0x0001e8000c101924 */
        /* <DEDUP_REMOVED lines=15> */
[----:B------:R-:W3:Y:S04]  /*c820*/  LD.E R81, desc[UR36][R22.64+0x24c] ;  /* 0x00024c2416517980 */ /* 0x000ee8000c101900 */
[----:B------:R-:W3:Y:S04]  /*c830*/  LD.E R71, desc[UR36][R22.64+0x25c] ;  /* 0x00025c2416477980 */ /* 0x000ee8000c101900 */
[----:B------:R-:W3:Y:S04]  /*c840*/  LD.E R69, desc[UR36][R22.64+0x268] ;  /* 0x0002682416457980 */ /* 0x000ee8000c101900 */
[----:B------:R-:W3:Y:S04]  /*c850*/  LD.E R65, desc[UR36][R22.64+0x26c] ;  /* 0x00026c2416417980 */ /* 0x000ee8000c101900 */
[----:B------:R-:W3:Y:S04]  /*c860*/  LD.E R63, desc[UR36][R22.64+0x298] ;  /* 0x00029824163f7980 */ /* 0x000ee8000c101900 */
[----:B0-----:R-:W3:Y:S04]  /*c870*/  LD.E R111, desc[UR36][R22.64+0x2b8] ;  /* 0x0002b824166f7980 */ /* 0x001ee8000c101900 */
[----:B-1----:R-:W3:Y:S04]  /*c880*/  LD.E R115, desc[UR36][R22.64+0x2cc] ;  /* 0x0002cc2416737980 */ /* 0x002ee8000c101900 */
        /* <DEDUP_REMOVED lines=17> */
[----:B------:R-:W-:-:S04]  /*c9a0*/  FMUL.FTZ R27, R4, R27 ;  /* 0x0000001b041b7220 */ /* 0x000fc80000410000 */
[----:B------:R0:W-:Y:S04]  /*c9b0*/  ST.E desc[UR36][R22.64+0x2d0], R35 ;  /* 0x0002d02316007985 */ /* 0x0001e8000c101924 */
[----:B------:R1:W-:Y:S01]  /*c9c0*/  ST.E desc[UR36][R22.64+0x2e0], R27 ;  /* 0x0002e01b16007985 */ /* 0x0003e2000c101924 */
[C---:B------:R-:W-:Y:S01]  /*c9d0*/  FMUL.FTZ R39, R4.reuse, R39 ;  /* 0x0000002704277220 */ /* 0x040fe20000410000 */
[C---:B0-----:R-:W-:Y:S01]  /*c9e0*/  FMUL.FTZ R35, R4.reuse, R98 ;  /* 0x0000006204237220 */ /* 0x041fe20000410000 */
[----:B-1----:R-:W-:-:S04]  /*c9f0*/  FMUL.FTZ R27, R4, R102 ;  /* 0x00000066041b7220 */ /* 0x002fc80000410000 */
[----:B------:R0:W-:Y:S04]  /*ca00*/  ST.E desc[UR36][R22.64+0x394], R35 ;  /* 0x0003942316007985 */ /* 0x0001e8000c101924 */
[----:B------:R1:W-:Y:S01]  /*ca10*/  ST.E desc[UR36][R22.64+0x390], R27 ;  /* 0x0003901b16007985 */ /* 0x0003e2000c101924 */
[C---:B0-----:R-:W-:Y:S01]  /*ca20*/  FMUL.FTZ R35, R4.reuse, R88 ;  /* 0x0000005804237220 */ /* 0x041fe20000410000 */
[C---:B-1----:R-:W-:Y:S02]  /*ca30*/  FMUL.FTZ R27, R4.reuse, R92 ;  /* 0x0000005c041b7220 */ /* 0x042fe40000410000 */
[----:B------:R0:W-:Y:S04]  /*ca40*/  ST.E desc[UR36][R22.64+0x2f0], R39 ;  /* 0x0002f02716007985 */ /* 0x0001e8000c101924 */
[----:B------:R-:W-:Y:S04]  /*ca50*/  ST.E desc[UR36][R22.64+0x3e0], R27 ;  /* 0x0003e01b16007985 */ /* 0x000fe8000c101924 */
[----:B------:R1:W-:Y:S01]  /*ca60*/  ST.E desc[UR36][R22.64+0x3e4], R35 ;  /* 0x0003e42316007985 */ /* 0x0003e2000c101924 */
[C---:B0-----:R-:W-:Y:S01]  /*ca70*/  FMUL.FTZ R39, R4.reuse, R100 ;  /* 0x0000006404277220 */ /* 0x041fe20000410000 */
[C---:B------:R-:W-:Y:S01]  /*ca80*/  FMUL.FTZ R43, R4.reuse, R43 ;  /* 0x0000002b042b7220 */ /* 0x040fe20000410000 */
[----:B------:R-:W-:Y:S01]  /*ca90*/  FMUL.FTZ R47, R4, R47 ;  /* 0x0000002f042f7220 */ /* 0x000fe20000410000 */
[----:B-1----:R-:W-:-:S02]  /*caa0*/  FMUL.FTZ R35, R5, R70 ;  /* 0x0000004605237220 */ /* 0x002fc40000410000 */
[----:B------:R0:W-:Y:S04]  /*cab0*/  ST.E desc[UR36][R22.64+0x3a4], R39 ;  /* 0x0003a42716007985 */ /* 0x0001e8000c101924 */
[----:B------:R1:W-:Y:S01]  /*cac0*/  ST.E desc[UR36][R22.64+0x248], R35 ;  /* 0x0002482316007985 */ /* 0x0003e2000c101924 */
[C---:B--2---:R-:W-:Y:S01]  /*cad0*/  FMUL.FTZ R27, R4.reuse, R82 ;  /* 0x00000052041b7220 */ /* 0x044fe20000410000 */
[----:B0-----:R-:W-:Y:S01]  /*cae0*/  FMUL.FTZ R39, R4, R90 ;  /* 0x0000005a04277220 */ /* 0x001fe20000410000 */
[----:B-1----:R-:W-:-:S03]  /*caf0*/  FMUL.FTZ R35, R5, R114 ;  /* 0x0000007205237220 */ /* 0x002fc60000410000 */
[----:B------:R3:W-:Y:S01]  /*cb00*/  ST.E desc[UR36][R22.64+0x430], R27 ;  /* 0x0004301b16007985 */ /* 0x0007e2000c101924 */
[----:B------:R-:W-:-:S03]  /*cb10*/  FMUL.FTZ R25, R5, R25 ;  /* 0x0000001905197220 */ /* 0x000fc60000410000 */
[----:B------:R0:W-:Y:S01]  /*cb20*/  ST.E desc[UR36][R22.64+0x2e4], R43 ;  /* 0x0002e42b16007985 */ /* 0x0001e2000c101924 */
[----:B---3--:R-:W-:-:S03]  /*cb30*/  FMUL.FTZ R27, R5, R64 ;  /* 0x00000040051b7220 */ /* 0x008fc60000410000 */
[----:B------:R1:W-:Y:S01]  /*cb40*/  ST.E desc[UR36][R22.64+0x300], R47 ;  /* 0x0003002f16007985 */ /* 0x0003e2000c101924 */
[----:B0-----:R-:W-:-:S03]  /*cb50*/  FMUL.FTZ R43, R4, R96 ;  /* 0x00000060042b7220 */ /* 0x001fc60000410000 */
[----:B------:R0:W-:Y:S04]  /*cb60*/  ST.E desc[UR36][R22.64+0x3f4], R39 ;  /* 0x0003f42716007985 */ /* 0x0001e8000c101924 */
[----:B------:R2:W-:Y:S04]  /*cb70*/  ST.E desc[UR36][R22.64+0x28c], R27 ;  /* 0x00028c1b16007985 */ /* 0x0005e8000c101924 */
[----:B------:R3:W-:Y:S01]  /*cb80*/  ST.E desc[UR36][R22.64+0x29c], R35 ;  /* 0x00029c2316007985 */ /* 0x0007e2000c101924 */
[----:B-1----:R-:W-:Y:S01]  /*cb90*/  FMUL.FTZ R47, R4, R94 ;  /* 0x0000005e042f7220 */ /* 0x002fe20000410000 */
[C---:B0-----:R-:W-:Y:S01]  /*cba0*/  FMUL.FTZ R39, R5.reuse, R80 ;  /* 0x0000005005277220 */ /* 0x041fe20000410000 */
[C---:B--2---:R-:W-:Y:S01]  /*cbb0*/  FMUL.FTZ R27, R5.reuse, R36 ;  /* 0x00000024051b7220 */ /* 0x044fe20000410000 */
[C---:B---3--:R-:W-:Y:S01]  /*cbc0*/  FMUL.FTZ R35, R5.reuse, R118 ;  /* 0x0000007605237220 */ /* 0x048fe20000410000 */
[----:B------:R0:W-:Y:S01]  /*cbd0*/  ST.E desc[UR36][R22.64+0x3c4], R43 ;  /* 0x0003c42b16007985 */ /* 0x0001e2000c101924 */
[----:B------:R-:W-:-:S03]  /*cbe0*/  FMUL.FTZ R37, R5, R37 ;  /* 0x0000002505257220 */ /* 0x000fc60000410000 */
[----:B------:R1:W-:Y:S04]  /*cbf0*/  ST.E desc[UR36][R22.64+0x3d4], R47 ;  /* 0x0003d42f16007985 */ /* 0x0003e8000c101924 */
[----:B------:R2:W-:Y:S04]  /*cc00*/  ST.E desc[UR36][R22.64+0x258], R39 ;  /* 0x0002582716007985 */ /* 0x0005e8000c101924 */
[----:B------:R3:W-:Y:S01]  /*cc10*/  ST.E desc[UR36][R22.64+0x2c8], R25 ;  /* 0x0002c81916007985 */ /* 0x0007e2000c101924 */
[----:B0-----:R-:W-:-:S03]  /*cc20*/  FMUL.FTZ R43, R4, R86 ;  /* 0x00000056042b7220 */ /* 0x001fc60000410000 */
[----:B------:R0:W-:Y:S01]  /*cc30*/  ST.E desc[UR36][R22.64+0x2e8], R27 ;  /* 0x0002e81b16007985 */ /* 0x0001e2000c101924 */
[----:B-1----:R-:W-:-:S03]  /*cc40*/  FMUL.FTZ R47, R4, R84 ;  /* 0x00000054042f7220 */ /* 0x002fc60000410000 */
[----:B------:R1:W-:Y:S01]  /*cc50*/  ST.E desc[UR36][R22.64+0x2f8], R35 ;  /* 0x0002f82316007985 */ /* 0x0003e2000c101924 */
[C---:B--2---:R-:W-:Y:S01]  /*cc60*/  FMUL.FTZ R39, R5.reuse, R112 ;  /* 0x0000007005277220 */ /* 0x044fe20000410000 */
[C---:B---3--:R-:W-:Y:S01]  /*cc70*/  FMUL.FTZ R25, R5.reuse, R116 ;  /* 0x0000007405197220 */ /* 0x048fe20000410000 */
[C---:B0-----:R-:W-:Y:S01]  /*cc80*/  FMUL.FTZ R27, R5.reuse, R44 ;  /* 0x0000002c051b7220 */ /* 0x041fe20000410000 */
[C---:B-1----:R-:W-:Y:S01]  /*cc90*/  FMUL.FTZ R35, R5.reuse, R124 ;  /* 0x0000007c05237220 */ /* 0x042fe20000410000 */
[----:B------:R0:W-:Y:S04]  /*cca0*/  ST.E desc[UR36][R22.64+0x414], R43 ;  /* 0x0004142b16007985 */ /* 0x0001e8000c101924 */
[----:B------:R1:W-:Y:S04]  /*ccb0*/  ST.E desc[UR36][R22.64+0x424], R47 ;  /* 0x0004242f16007985 */ /* 0x0003e8000c101924 */
[----:B------:R2:W-:Y:S04]  /*ccc0*/  ST.E desc[UR36][R22.64+0x2ac], R39 ;  /* 0x0002ac2716007985 */ /* 0x0005e8000c101924 */
[----:B------:R3:W-:Y:S01]  /*ccd0*/  ST.E desc[UR36][R22.64+0x2dc], R37 ;  /* 0x0002dc2516007985 */ /* 0x0007e2000c101924 */
[----:B0-----:R-:W-:-:S03]  /*cce0*/  FMUL.FTZ R43, R5, R68 ;  /* 0x00000044052b7220 */ /* 0x001fc60000410000 */
[----:B------:R0:W-:Y:S01]  /*ccf0*/  ST.E desc[UR36][R22.64+0x308], R25 ;  /* 0x0003081916007985 */ /* 0x0001e2000c101924 */
[----:B-1----:R-:W-:-:S03]  /*cd00*/  FMUL.FTZ R47, R5, R66 ;  /* 0x00000042052f7220 */ /* 0x002fc60000410000 */
[----:B------:R1:W-:Y:S01]  /*cd10*/  ST.E desc[UR36][R22.64+0x32c], R27 ;  /* 0x00032c1b16007985 */ /* 0x0003e2000c101924 */
[----:B--2---:R-:W-:-:S03]  /*cd20*/  FMUL.FTZ R39, R5, R40 ;  /* 0x0000002805277220 */ /* 0x004fc60000410000 */
[----:B------:R2:W-:Y:S01]  /*cd30*/  ST.E desc[UR36][R22.64+0x33c], R35 ;  /* 0x00033c2316007985 */ /* 0x0005e2000c101924 */
[C---:B---3--:R-:W-:Y:S01]  /*cd40*/  FMUL.FTZ R37, R5.reuse, R122 ;  /* 0x0000007a05257220 */ /* 0x048fe20000410000 */
[C---:B0-----:R-:W-:Y:S01]  /*cd50*/  FMUL.FTZ R25, R5.reuse, R126 ;  /* 0x0000007e05197220 */ /* 0x041fe20000410000 */
[C---:B-1----:R-:W-:Y:S01]  /*cd60*/  FMUL.FTZ R27, R5.reuse, R48 ;  /* 0x00000030051b7220 */ /* 0x042fe20000410000 */
[C---:B--2---:R-:W-:Y:S01]  /*cd70*/  FMUL.FTZ R35, R5.reuse, R78 ;  /* 0x0000004e05237220 */ /* 0x044fe20000410000 */
        /* <DEDUP_REMOVED lines=14> */
[----:B------:R0:W-:Y:S01]  /*ce60*/  ST.E desc[UR36][R22.64+0x2bc], R43 ;  /* 0x0002bc2b16007985 */ /* 0x0001e2000c101924 */
[C---:B------:R-:W-:Y:S01]  /*ce70*/  FMUL.FTZ R26, R4.reuse, R26 ;  /* 0x0000001a041a7220 */ /* 0x040fe20000410000 */
[C---:B------:R-:W-:Y:S01]  /*ce80*/  FMUL.FTZ R38, R4.reuse, R38 ;  /* 0x0000002604267220 */ /* 0x040fe20000410000 */
[C---:B------:R-:W-:Y:S01]  /*ce90*/  FMUL.FTZ R46, R4.reuse, R46 ;  /* 0x0000002e042e7220 */ /* 0x040fe20000410000 */
[----:B------:R1:W-:Y:S01]  /*cea0*/  ST.E desc[UR36][R22.64+0x2d8], R47 ;  /* 0x0002d82f16007985 */ /* 0x0003e2000c101924 */
[C---:B------:R-:W-:Y:S01]  /*ceb0*/  FMUL.FTZ R51, R4.reuse, R51 ;  /* 0x0000003304337220 */ /* 0x040fe20000410000 */
[C---:B------:R-:W-:Y:S01]  /*cec0*/  FMUL.FTZ R42, R4.reuse, R42 ;  /* 0x0000002a042a7220 */ /* 0x040fe20000410000 */
[C---:B------:R-:W-:Y:S01]  /*ced0*/  FMUL.FTZ R54, R4.reuse, R54 ;  /* 0x0000003604367220 */ /* 0x040fe20000410000 */
[----:B------:R-:W-:Y:S01]  /*cee0*/  ST.E desc[UR36][R22.64+0x39c], R37 ;  /* 0x00039c2516007985 */ /* 0x000fe2000c101924 */
        /* <DEDUP_REMOVED lines=60> */
[C---:B---3--:R-:W-:Y:S01]  /*d2b0*/  FMUL.FTZ R27, R5.reuse, R138 ;  /* 0x0000008a051b7220 */ /* 0x048fe20000410000 */
[C---:B------:R-:W-:Y:S01]  /*d2c0*/  FMUL.FTZ R129, R5.reuse, R129 ;  /* 0x0000008105817220 */ /* 0x040fe20000410000 */
[C---:B------:R-:W-:Y:S01]  /*d2d0*/  FMUL.FTZ R39, R5.reuse, R136 ;  /* 0x0000008805277220 */ /* 0x040fe20000410000 */
[----:B------:R-:W-:Y:S01]  /*d2e0*/  FMUL.FTZ R137, R5, R137 ;  /* 0x0000008905897220 */ /* 0x000fe20000410000 */
[----:B------:R-:W-:-:S02]  /*d2f0*/  VIADD R4, R144, 0x8 ;  /* 0x0000000890047836 */ /* 0x000fc40000000000 */
[----:B----4-:R-:W-:Y:S01]  /*d300*/  FMUL.FTZ R35, R5, R60 ;  /* 0x0000003c05237220 */ /* 0x010fe20000410000 */
        /* <DEDUP_REMOVED lines=63> */
[----:B------:R2:W-:Y:S04]  /*d700*/  ST.E desc[UR36][R22.64+0x41c], R27 ;  /* 0x00041c1b16007985 */ /* 0x0005e8000c101924 */
[----:B------:R3:W-:Y:S04]  /*d710*/  ST.E desc[UR36][R22.64+0x428], R35 ;  /* 0x0004282316007985 */ /* 0x0007e8000c101924 */
[----:B------:R4:W-:Y:S04]  /*d720*/  ST.E desc[UR36][R22.64+0x42c], R39 ;  /* 0x00042c2716007985 */ /* 0x0009e8000c101924 */
[----:B------:R-:W-:Y:S01]  /*d730*/  ST.E desc[UR36][R22.64+0x438], R137 ;  /* 0x0004388916007985 */ /* 0x000fe2000c101924 */
[----:B------:R4:W-:Y:S06]  /*d740*/  BAR.SYNC.DEFER_BLOCKING R4, 0x100 ;  /* 0x000400040000751d */ /* 0x0009ec0000010000 */
[----:B------:R-:W4:Y:S04]  /*d750*/  LDL R24, [R1+0x1f0] ;  /* 0x0001f00001187983 */ /* 0x000f280000100800 */
[----:B------:R-:W4:Y:S04]  /*d760*/  LD.E R5, desc[UR36][R22.64+0x240] ;  /* 0x0002402416057980 */ /* 0x000f28000c101900 */
[----:B0-----:R-:W4:Y:S04]  /*d770*/  LD.E R25, desc[UR36][R22.64+0x244] ;  /* 0x0002442416197980 */ /* 0x001f28000c101900 */
[----:B-1----:R-:W4:Y:S04]  /*d780*/  LD.E R37, desc[UR36][R22.64+0x248] ;  /* 0x0002482416257980 */ /* 0x002f28000c101900 */
[----:B------:R-:W4:Y:S04]  /*d790*/  LD.E R41, desc[UR36][R22.64+0x24c] ;  /* 0x00024c2416297980 */ /* 0x000f28000c101900 */
[----:B------:R-:W4:Y:S04]  /*d7a0*/  LD.E R43, desc[UR36][R22.64+0x250] ;  /* 0x00025024162b7980 */ /* 0x000f28000c101900 */
[----:B------:R-:W4:Y:S04]  /*d7b0*/  LD.E R45, desc[UR36][R22.64+0x254] ;  /* 0x00025424162d7980 */ /* 0x000f28000c101900 */
[----:B--2---:R-:W2:Y:S04]  /*d7c0*/  LD.E R27, desc[UR36][R22.64+0x258] ;  /* 0x00025824161b7980 */ /* 0x004ea8000c101900 */
        /* <DEDUP_REMOVED lines=68> */
[----:B------:R0:W-:Y:S04]  /*dc10*/  ST.E desc[UR36][R22.64+0x240], R5 ;  /* 0x0002400516007985 */ /* 0x0001e8000c101924 */
[----:B------:R-:W-:Y:S04]  /*dc20*/  ST.E desc[UR36][R22.64+0x244], R25 ;  /* 0x0002441916007985 */ /* 0x000fe8000c101924 */
[----:B------:R-:W4:Y:S04]  /*dc30*/  LD.E R111, desc[UR36][R22.64+0x3a4] ;  /* 0x0003a424166f7980 */ /* 0x000f28000c101900 */
[----:B0-----:R-:W4:Y:S04]  /*dc40*/  LD.E R5, desc[UR36][R22.64+0x28c] ;  /* 0x00028c2416057980 */ /* 0x001f28000c101900 */
[----:B------:R-:W-:Y:S04]  /*dc50*/  ST.E desc[UR36][R22.64+0x248], R37 ;  /* 0x0002482516007985 */ /* 0x000fe8000c101924 */
[----:B------:R-:W-:Y:S04]  /*dc60*/  ST.E desc[UR36][R22.64+0x24c], R41 ;  /* 0x00024c2916007985 */ /* 0x000fe8000c101924 */
[----:B------:R-:W-:Y:S04]  /*dc70*/  ST.E desc[UR36][R22.64+0x250], R43 ;  /* 0x0002502b16007985 */ /* 0x000fe8000c101924 */
[----:B------:R-:W-:Y:S04]  /*dc80*/  ST.E desc[UR36][R22.64+0x254], R45 ;  /* 0x0002542d16007985 */ /* 0x000fe8000c101924 */
[----:B--2---:R-:W-:Y:S04]  /*dc90*/  ST.E desc[UR36][R22.64+0x258], R27 ;  /* 0x0002581b16007985 */ /* 0x004fe8000c101924 */
[----:B---3--:R-:W-:Y:S04]  /*dca0*/  ST.E desc[UR36][R22.64+0x25c], R35 ;  /* 0x00025c2316007985 */ /* 0x008fe8000c101924 */
        /* <DEDUP_REMOVED lines=10> */
[----:B0-----:R-:W4:Y:S04]  /*dd50*/  LD.E R39, desc[UR36][R22.64+0x294] ;  /* 0x0002942416277980 */ /* 0x001f28000c101900 */
[----:B------:R-:W4:Y:S04]  /*dd60*/  LD.E R41, desc[UR36][R22.64+0x29c] ;  /* 0x00029c2416297980 */ /* 0x000f28000c101900 */
[----:B------:R-:W4:Y:S04]  /*dd70*/  LD.E R43, desc[UR36][R22.64+0x2a4] ;  /* 0x0002a424162b7980 */ /* 0x000f28000c101900 */
[----:B------:R-:W4:Y:S04]  /*dd80*/  LD.E R45, desc[UR36][R22.64+0x2ac] ;  /* 0x0002ac24162d7980 */ /* 0x000f28000c101900 */
[----:B-1----:R-:W4:Y:S04]  /*dd90*/  LD.E R47, desc[UR36][R22.64+0x2b4] ;  /* 0x0002b424162f7980 */ /* 0x002f28000c101900 */
        /* <DEDUP_REMOVED lines=56> */
[----:B0-----:R-:W4:Y:S04]  /*e120*/  LD.E.64 R4, desc[UR36][R22.64+0x88] ;  /* 0x0000882416047980 */ /* 0x001f28000c101b00 */
        /* <DEDUP_REMOVED lines=100> */
[----:B------:R-:W4:Y:S01]  /*e770*/  LDL R38, [R1+0x68] ;  /* 0x0000680001267983 */ /* 0x000f220000100800 */
[----:B------:R-:W-:-:S02]  /*e780*/  IMAD R4, R24, 0xc00, R4 ;  /* 0x00000c0018047824 */ /* 0x000fc400078e0204 */
[--C-:B0-----:R-:W-:Y:S01]  /*e790*/  IMAD.MOV.U32 R25, RZ, RZ, R5.reuse ;  /* 0x000000ffff197224 */ /* 0x101fe200078e0005 */
[----:B------:R-:W-:Y:S01]  /*e7a0*/  F2FP.BF16.F32.PACK_AB R152, R72, R152 ;  /* 0x000000984898723e */ /* 0x000fe200000010ff */
[----:B------:R-:W-:Y:S01]  /*e7b0*/  VIADD R24, R4, 0x80 ;  /* 0x0000008004187836 */ /* 0x000fe20000000000 */
[----:B------:R-:W-:Y:S01]  /*e7c0*/  F2FP.BF16.F32.PACK_AB R153, R56, R153 ;  /* 0x000000993899723e */ /* 0x000fe200000010ff */
[----:B-1----:R-:W-:Y:S01]  /*e7d0*/  VIADD R26, R4, 0x100 ;  /* 0x00000100041a7836 */ /* 0x002fe20000000000 */
[----:B------:R-:W-:Y:S01]  /*e7e0*/  F2FP.BF16.F32.PACK_AB R154, R73, R154 ;  /* 0x0000009a499a723e */ /* 0x000fe200000010ff */
[----:B--2---:R-:W-:Y:S01]  /*e7f0*/  IMAD.MOV.U32 R27, RZ, RZ, R5 ;  /* 0x000000ffff1b7224 */ /* 0x004fe200078e0005 */
[----:B------:R-:W-:Y:S01]  /*e800*/  R2UR UR10, R24 ;  /* 0x00000000180a72ca */ /* 0x000fe200000e0000 */
[----:B---3--:R-:W2:Y:S01]  /*e810*/  LD.E R35, desc[UR36][R22.64+0x26c] ;  /* 0x00026c2416237980 */ /* 0x008ea2000c101900 */
[----:B------:R-:W-:Y:S02]  /*e820*/  R2UR UR11, R25 ;  /* 0x00000000190b72ca */ /* 0x000fe400000e0000 */
[----:B------:R-:W-:Y:S01]  /*e830*/  R2UR UR14, R26 ;  /* 0x000000001a0e72ca */ /* 0x000fe200000e0000 */
[----:B------:R-:W2:Y:S01]  /*e840*/  LD.E R24, desc[UR36][R22.64+0x240] ;  /* 0x0002402416187980 */ /* 0x000ea2000c101900 */
[----:B------:R-:W-:-:S02]  /*e850*/  R2UR UR15, R27 ;  /* 0x000000001b0f72ca */ /* 0x000fc400000e0000 */
[----:B------:R-:W-:Y:S01]  /*e860*/  F2FP.BF16.F32.PACK_AB R155, R57, R155 ;  /* 0x0000009b399b723e */ /* 0x000fe200000010ff */
[----:B------:R-:W2:Y:S01]  /*e870*/  LD.E R25, desc[UR36][R22.64+0x244] ;  /* 0x0002442416197980 */ /* 0x000ea2000c101900 */
[----:B------:R-:W-:Y:S02]  /*e880*/  F2FP.BF16.F32.PACK_AB R156, R29, R156 ;  /* 0x0000009c1d9c723e */ /* 0x000fe400000010ff */
[----:B------:R-:W-:Y:S01]  /*e890*/  F2FP.BF16.F32.PACK_AB R157, R31, R157 ;  /* 0x0000009d1f9d723e */ /* 0x000fe200000010ff */
[----:B------:R-:W2:Y:S01]  /*e8a0*/  LD.E R26, desc[UR36][R22.64+0x248] ;  /* 0x00024824161a7980 */ /* 0x000ea2000c101900 */
[----:B------:R-:W-:Y:S02]  /*e8b0*/  F2FP.BF16.F32.PACK_AB R158, R32, R158 ;  /* 0x0000009e209e723e */ /* 0x000fe400000010ff */
[----:B------:R-:W-:Y:S01]  /*e8c0*/  F2FP.BF16.F32.PACK_AB R159, R34, R159 ;  /* 0x0000009f229f723e */ /* 0x000fe200000010ff */
[----:B------:R-:W2:Y:S01]  /*e8d0*/  LD.E R27, desc[UR36][R22.64+0x24c] ;  /* 0x00024c24161b7980 */ /* 0x000ea2000c101900 */
[----:B------:R-:W-:-:S02]  /*e8e0*/  F2FP.BF16.F32.PACK_AB R160, R33, R160 ;  /* 0x000000a021a0723e */ /* 0x000fc400000010ff */
[----:B------:R-:W-:Y:S01]  /*e8f0*/  F2FP.BF16.F32.PACK_AB R161, R30, R161 ;  /* 0x000000a11ea1723e */ /* 0x000fe200000010ff */
[----:B------:R-:W2:Y:S01]  /*e900*/  LD.E R29, desc[UR36][R22.64+0x254] ;  /* 0x00025424161d7980 */ /* 0x000ea2000c101900 */
[----:B------:R-:W-:-:S03]  /*e910*/  F2FP.BF16.F32.PACK_AB R162, R28, R162 ;  /* 0x000000a21ca2723e */ /* 0x000fc600000010ff */
[----:B------:R-:W2:Y:S04]  /*e920*/  LD.E R28, desc[UR36][R22.64+0x250] ;  /* 0x00025024161c7980 */ /* 0x000ea8000c101900 */
[----:B------:R-:W2:Y:S04]  /*e930*/  LD.E R30, desc[UR36][R22.64+0x258] ;  /* 0x00025824161e7980 */ /* 0x000ea8000c101900 */
[----:B------:R-:W2:Y:S04]  /*e940*/  LD.E R31, desc[UR36][R22.64+0x25c] ;  /* 0x00025c24161f7980 */ /* 0x000ea8000c101900 */
[----:B------:R-:W2:Y:S04]  /*e950*/  LD.E R32, desc[UR36][R22.64+0x260] ;  /* 0x0002602416207980 */ /* 0x000ea8000c101900 */
[----:B------:R-:W2:Y:S04]  /*e960*/  LD.E R33, desc[UR36][R22.64+0x264] ;  /* 0x0002642416217980 */ /* 0x000ea8000c101900 */
        /* <DEDUP_REMOVED lines=62> */
[----:B------:R-:W-:-:S03]  /*ed50*/  ISETP.NE.U32.AND P0, PT, R38, RZ, PT ;  /* 0x000000ff2600720c */ /* 0x000fc60003f05070 */
        /* <DEDUP_REMOVED lines=55> */
[----:B------:R-:W-:-:S02]  /*f0d0*/  R2UR UR6, R4 ;  /* 0x00000000040672ca */ /* 0x000fc400000e0000 */
[----:B------:R-:W-:Y:S01]  /*f0e0*/  R2UR UR7, R5 ;  /* 0x00000000050772ca */ /* 0x000fe200000e0000 */
[----:B------:R-:W-:Y:S01]  /*f0f0*/  VOTEU.ANY UP0, P0 ;  /* 0x00000000003f7886 */ /* 0x000fe20000000100 */
[----:B--2---:R-:W-:-:S11]  /*f100*/  WARPGROUP.ARRIVE ;  /* 0x00000000000079c5 */ /* 0x004fd60000000000 */
[----:B------:R-:W-:Y:S01]  /*f110*/  HGMMA.64x256x16.F32.BF16 R24, R152, gdesc[UR4].tnspB, R24, UP0, gsb0 ;  /* 0x43e0000498187df0 */ /* 0x000fe2000b801818 */
[----:B------:R-:W-:Y:S02]  /*f120*/  F2FP.BF16.F32.PACK_AB R163, R220, R163 ;  /* 0x000000a3dca3723e */ /* 0x000fe400000010ff */
        /* <DEDUP_REMOVED lines=131> */
[----:B------:R-:W-:Y:S01]  /*f960*/  STL [R1+0x68], R0 ;  /* 0x0000680001007387 */ /* 0x000fe20000100800 */
[----:B------:R-:W-:Y:S02]  /*f970*/  VIADD R152, R4, 0x180 ;  /* 0x0000018004987836 */ /* 0x000fe40000000000 */
[----:B------:R-:W-:-:S03]  /*f980*/  IMAD.MOV.U32 R153, RZ, RZ, R5 ;  /* 0x000000ffff997224 */ /* 0x000fc600078e0005 */
[----:B------:R-:W-:Y:S02]  /*f990*/  R2UR UR6, R152 ;  /* 0x00000000980672ca */ /* 0x000fe400000e0000 */
[----:B------:R-:W-:Y:S02]  /*f9a0*/  R2UR UR7, R153 ;  /* 0x00000000990772ca */ /* 0x000fe400000e0000 */
[----:B------:R-:W-:Y:S02]  /*f9b0*/  F2FP.BF16.F32.PACK_AB R152, R12, R11 ;  /* 0x0000000b0c98723e */ /* 0x000fe400000010ff */
[----:B------:R-:W-:Y:S02]  /*f9c0*/  F2FP.BF16.F32.PACK_AB R153, R175, R174 ;  /* 0x000000aeaf99723e */ /* 0x000fe400000010ff */
[----:B------:R-:W-:Y:S02]  /*f9d0*/  F2FP.BF16.F32.PACK_AB R154, R13, R9 ;  /* 0x000000090d9a723e */ /* 0x000fe400000010ff */
[----:B------:R-:W-:Y:S01]  /*f9e0*/  F2FP.BF16.F32.PACK_AB R155, R173, R172 ;  /* 0x000000acad9b723e */ /* 0x000fe200000010ff */
[----:B------:R-:W-:-:S02]  /*f9f0*/  WARPGROUP.DEPBAR.LE gsb0, 0x0 ;  /* 0x00008000000079c5 */ /* 0x000fc40000010000 */
        /* <DEDUP_REMOVED lines=132> */
[----:B------:R-:W-:Y:S01]  /*10240*/  IMAD.MOV.U32 R13, RZ, RZ, R5 ;  /* 0x000000ffff0d7224 */ /* 0x000fe200078e0005 */
        /* <DEDUP_REMOVED lines=131> */
[----:B------:R-:W-:Y:S02]  /*10a80*/  R2UR UR6, R12 ;  /* 0x000000000c0672ca */ /* 0x000fe400000e0000 */
[----:B------:R-:W-:Y:S01]  /*10a90*/  R2UR UR7, R13 ;  /* 0x000000000d0772ca */ /* 0x000fe200000e0000 */
[----:B------:R-:W-:Y:S01]  /*10aa0*/  STL [R1+0x68], R0 ;  /* 0x0000680001007387 */ /* 0x000fe20000100800 */
[----:B------:R-:W-:Y:S01]  /*10ab0*/  VIADD R4, R4, 0x280 ;  /* 0x0000028004047836 */ /* 0x000fe20000000000 */
[----:B------:R-:W-:Y:S02]  /*10ac0*/  WARPGROUP.DEPBAR.LE gsb0, 0x0 ;  /* 0x00008000000079c5 */ /* 0x000fe40000010000 */
[----:B------:R-:W-:Y:S02]  /*10ad0*/  F2FP.BF16.F32.PACK_AB R152, R14, R7 ;  /* 0x000000070e98723e */ /* 0x000fe400000010ff */
[----:B------:R-:W-:-:S02]  /*10ae0*/  F2FP.BF16.F32.PACK_AB R153, R171, R170 ;  /* 0x000000aaab99723e */ /* 0x000fc400000010ff */
        /* <DEDUP_REMOVED lines=135> */
[----:B------:R-:W-:Y:S02]  /*11360*/  WARPGROUP.DEPBAR.LE gsb0, 0x0 ;  /* 0x00008000000079c5 */ /* 0x000fe40000010000 */
[----:B------:R-:W-:Y:S02]  /*11370*/  F2FP.BF16.F32.PACK_AB R152, R20, R3 ;  /* 0x000000031498723e */ /* 0x000fe400000010ff */
[----:B------:R-:W-:Y:S02]  /*11380*/  F2FP.BF16.F32.PACK_AB R153, R167, R166 ;  /* 0x000000a6a799723e */ /* 0x000fe400000010ff */
        /* <DEDUP_REMOVED lines=262> */
[----:B------:R0:W-:Y:S04]  /*123f0*/  STL [R1+0x68], R0 ;  /* 0x0000680001007387 */ /* 0x0001e80000100800 */
        /* <DEDUP_REMOVED lines=128> */
[----:B----4-:R0:W-:Y:S04]  /*12c00*/  ST.E desc[UR36][R22.64+0x39c], R0 ;  /* 0x00039c0016007985 */ /* 0x0101e8000c101924 */
[----:B0-----:R-:W4:Y:S04]  /*12c10*/  LD.E R0, desc[UR36][R22.64+0x28] ;  /* 0x0000282416007980 */ /* 0x001f28000c101900 */
[----:B--2---:R0:W-:Y:S04]  /*12c20*/  ST.E desc[UR36][R22.64+0x240], R3 ;  /* 0x0002400316007985 */ /* 0x0041e8000c101924 */
[----:B---3--:R1:W-:Y:S04]  /*12c30*/  ST.E desc[UR36][R22.64+0x244], R5 ;  /* 0x0002440516007985 */ /* 0x0083e8000c101924 */
        /* <DEDUP_REMOVED lines=125> */
[----:B0-----:R1:W5:Y:S01]  /*13410*/  LDL R3, [R1+0x1f0] ;  /* 0x0001f00001037983 */ /* 0x0013620000100800 */
[----:B----4-:R-:W-:-:S04]  /*13420*/  LOP3.LUT R0, R0, 0x1, RZ, 0xfc, !PT ;  /* 0x0000000100007812 */ /* 0x010fc800078efcff */
[----:B------:R-:W-:Y:S01]  /*13430*/  ISETP.NE.AND P0, PT, R0, 0x3, PT ;  /* 0x000000030000780c */ /* 0x000fe20003f05270 */
[----:B------:R-:W-:-:S12]  /*13440*/  BSSY B0, `(.L_x_12580) ;  /* 0x0000003000007945 */ /* 0x000fd80003800000 */
[----:B-1----:R-:W-:Y:S05]  /*13450*/  @!P0 BRA `(.L_x_12581) ;  /* 0x0000000000048947 */ /* 0x002fea0003800000 */
[----:B------:R-:W-:Y:S01]  /*13460*/  BPT.TRAP 0x1 ;  /* 0x000000040000795c */ /* 0x000fe20000300000 */
.L_x_12581:
[----:B------:R-:W-:Y:S05]  /*13470*/  BSYNC B0 ;  /* 0x0000000000007941 */ /* 0x000fea0003800000 */
.L_x_12580:
[----:B------:R-:W2:Y:S04]  /*13480*/  LD.E.64 R4, desc[UR36][R22.64+0x48] ;  /* 0x0000482416047980 */ /* 0x000ea8000c101b00 */
[----:B------:R-:W3:Y:S01]  /*13490*/  LD.E R0, desc[UR36][R22.64+0x34] ;  /* 0x0000342416007980 */ /* 0x000ee2000c101900 */
[C---:B------:R-:W-:Y:S01]  /*134a0*/  ISETP.GT.AND P0, PT, R10.reuse, R2, PT ;  /* 0x000000020a00720c */ /* 0x040fe20003f04270 */
[----:B------:R-:W-:Y:S01]  /*134b0*/  VIADD R10, R10, 0xffffffff ;  /* 0xffffffff0a0a7836 */ /* 0x000fe20000000000 */
[----:B--2---:R-:W-:-:S05]  /*134c0*/  MOV R4, R4 ;  /* 0x0000000400047202 */ /* 0x004fca0000000f00 */
[----:B-----5:R-:W-:-:S05]  /*134d0*/  IMAD R3, R3, 0x8, R4 ;  /* 0x0000000803037824 */ /* 0x020fca00078e0204 */
[----:B---3--:R-:W-:-:S04]  /*134e0*/  PRMT R0, R0, 0x654, R3 ;  /* 0x0000065400007816 */ /* 0x008fc80000000003 */
[----:B------:R0:W-:Y:S01]  /*134f0*/  SYNCS.ARRIVE.TRANS64.RED.A1T0 RZ, [R0+URZ], RZ ;  /* 0x000000ff00ff79a7 */ /* 0x0001e2000810043f */
[----:B------:R-:W-:Y:S05]  /*13500*/  @P0 BRA `(.L_x_12582) ;  /* 0xffffff6400e80947 */ /* 0x000fea000383ffff */
.L_x_12563:
[----:B------:R-:W-:-:S13]  /*13510*/  ISETP.GE.AND P0, PT, R10, UR40, PT ;  /* 0x000000280a007c0c */ /* 0x000fda000bf06270 */
[----:B------:R-:W-:Y:S05]  /*13520*/  @!P0 BRA `(.L_x_12583) ;  /* 0x000000a800f88947 */ /* 0x000fea0003800000 */
[----:B------:R-:W-:-:S05]  /*13530*/  IADD3 R20, P0, R16, 0x28, RZ ;  /* 0x0000002810147810 */ /* 0x000fca0007f1e0ff */
[----:B------:R-:W-:-:S08]  /*13540*/  IMAD.X R21, RZ, RZ, R17, P0 ;  /* 0x000000ffff157224 */ /* 0x000fd000000e0611 */
.L_x_12612:
[----:B------:R-:W2:Y:S04]  /*13550*/  LDL R2, [R1+0x1f0] ;  /* 0x0001f00001027983 */ /* 0x000ea80000100800 */
[----:B0-----:R-:W3:Y:S04]  /*13560*/  LDL R0, [R1+0x1f8] ;  /* 0x0001f80001007983 */ /* 0x001ee80000100800 */
[----:B-1----:R-:W4:Y:S01]  /*13570*/  LDL R3, [R1] ;  /* 0x0000000001037983 */ /* 0x002f220000100800 */
        /* <DEDUP_REMOVED lines=17> */
.L_x_12585:
[----:B------:R-:W-:Y:S05]  /*13690*/  BSYNC B0 ;  /* 0x0000000000007941 */ /* 0x000fea0003800000 */
.L_x_12584:
[----:B------:R-:W2:Y:S01]  /*136a0*/  LDL.64 R6, [R1+0x18] ;  /* 0x0000180001067983 */ /* 0x000ea20000100a00 */
[----:B-----5:R-:W-:Y:S02]  /*136b0*/  SHF.L.U32 R5, R4, 0x1f, RZ ;  /* 0x0000001f04057819 */ /* 0x020fe400000006ff */
[----:B--2---:R-:W-:-:S05]  /*136c0*/  MOV R3, R6 ;  /* 0x0000000600037202 */ /* 0x004fca0000000f00 */
[----:B------:R-:W-:-:S04]  /*136d0*/  IMAD R2, R2, 0x8, R3 ;  /* 0x0000000802027824 */ /* 0x000fc800078e0203 */
[----:B------:R1:W2:Y:S01]  /*136e0*/  SYNCS.PHASECHK.TRANS64.TRYWAIT P0, [R2+URZ], R5 ;  /* 0x00000005020075a7 */ /* 0x0002a2000800017f */
[----:B------:R1:W5:Y:S01]  /*136f0*/  LDL.64 R6, [R1+0x1f0] ;  /* 0x0001f00001067983 */ /* 0x0003620000100a00 */
[----:B------:R-:W-:Y:S04]  /*13700*/  BSSY B0, `(.L_x_12586) ;  /* 0x0000003000007945 */ /* 0x000fe80003800000 */
[----:B------:R-:W-:Y:S05]  /*13710*/  @!P1 BRA `(.L_x_12587) ;  /* 0x0000000000049947 */ /* 0x000fea0003800000 */
[----:B------:R-:W-:Y:S01]  /*13720*/  BPT.TRAP 0x1 ;  /* 0x000000040000795c */ /* 0x000fe20000300000 */
.L_x_12587:
[----:B------:R-:W-:Y:S05]  /*13730*/  BSYNC B0 ;  /* 0x0000000000007941 */ /* 0x000fea0003800000 */
.L_x_12586:
[----:B------:R-:W-:Y:S04]  /*13740*/  BSSY B0, `(.L_x_12588) ;  /* 0x0000006000007945 */ /* 0x000fe80003800000 */
[----:B--2---:R-:W-:Y:S05]  /*13750*/  @P0 BRA `(.L_x_12589) ;  /* 0x0000000000100947 */ /* 0x004fea0003800000 */
[----:B-----5:R-:W-:Y:S01]  /*13760*/  IMAD R6, R6, 0x8, R3 ;  /* 0x0000000806067824 */ /* 0x020fe200078e0203 */
[----:B------:R-:W-:-:S04]  /*13770*/  SHF.L.U32 R7, R7, 0x1f, RZ ;  /* 0x0000001f07077819 */ /* 0x000fc800000006ff */
[----:B------:R-:W2:Y:S02]  /*13780*/  SYNCS.PHASECHK.TRANS64.TRYWAIT P0, [R6+URZ], R7 ;  /* 0x00000007060075a7 */ /* 0x000ea4000800017f */
[----:B--2---:R-:W-:Y:S05]  /*13790*/  @!P0 BRA `(.L_x_12590) ;  /* 0x0000017800dc8947 */ /* 0x004fea0003800000 */
.L_x_12589:
[----:B------:R-:W-:Y:S05]  /*137a0*/  BSYNC B0 ;  /* 0x0000000000007941 */ /* 0x000fea0003800000 */
.L_x_12588:
[----:B-1----:R-:W3:Y:S04]  /*137b0*/  LDL R5, [R1+0x1f0] ;  /* 0x0001f00001057983 */ /* 0x002ee80000100800 */
[----:B------:R-:W3:Y:S01]  /*137c0*/  LDL.64 R2, [R1+0x80] ;  /* 0x0000800001027983 */ /* 0x000ee20000100a00 */
[----:B------:R-:W-:Y:S05]  /*137d0*/  WARPSYNC.ALL ;  /* 0x0000000000007948 */ /* 0x000fea0003800000 */
[----:B------:R-:W4:Y:S04]  /*137e0*/  LDL.64 R14, [R1+0x78] ;  /* 0x00007800010e7983 */ /* 0x000f280000100a00 */
[----:B--2--5:R-:W2:Y:S04]  /*137f0*/  LDL.64 R6, [R1+0x78] ;  /* 0x0000780001067983 */ /* 0x024ea80000100a00 */
[----:B------:R-:W2:Y:S01]  /*13800*/  LDL.64 R8, [R1+0x78] ;  /* 0x0000780001087983 */ /* 0x000ea20000100a00 */
[----:B---3--:R-:W-:Y:S01]  /*13810*/  IMAD R2, R5, 0x300, R2 ;  /* 0x0000030005027824 */ /* 0x008fe200078e0202 */
[----:B------:R-:W-:Y:S01]  /*13820*/  R2UR UR7, R3 ;  /* 0x00000000030772ca */ /* 0x000fe200000e0000 */
[----:B------:R-:W-:Y:S01]  /*13830*/  WARPGROUP.ARRIVE ;  /* 0x00000000000079c5 */ /* 0x000fe20000000000 */
[----:B------:R-:W3:Y:S01]  /*13840*/  LDL.64 R12, [R1+0x78] ;  /* 0x00007800010c7983 */ /* 0x000ee20000100a00 */
[----:B0-----:R-:W-:Y:S01]  /*13850*/  IMAD.MOV.U32 R0, RZ, RZ, 0x1 ;  /* 0x00000001ff007424 */ /* 0x001fe200078e00ff */
[----:B------:R-:W-:-:S02]  /*13860*/  R2UR UR6, R2 ;  /* 0x00000000020672ca */ /* 0x000fc400000e0000 */
[----:B------:R0:W-:Y:S04]  /*13870*/  STL [R1+0x60], RZ ;  /* 0x000060ff01007387 */ /* 0x0001e80000100800 */
[----:B------:R0:W-:Y:S04]  /*13880*/  STL [R1+0x60], R0 ;  /* 0x0000600001007387 */ /* 0x0001e80000100800 */
[----:B------:R0:W-:Y:S04]  /*13890*/  STL [R1+0x60], R0 ;  /* 0x0000600001007387 */ /* 0x0001e80000100800 */
[----:B------:R0:W-:Y:S04]  /*138a0*/  STL [R1+0x60], R0 ;  /* 0x0000600001007387 */ /* 0x0001e80000100800 */
[----:B------:R0:W-:Y:S04]  /*138b0*/  STL [R1+0x60], R0 ;  /* 0x0000600001007387 */ /* 0x0001e80000100800 */
[----:B------:R0:W5:Y:S01]  /*138c0*/  LDL.64 R4, [R1+0x1f0] ;  /* 0x0001f00001047983 */ /* 0x0001620000100a00 */
[----:B----4-:R-:W-:-:S02]  /*138d0*/  R2UR UR4, R14 ;  /* 0x000000000e0472ca */ /* 0x010fc400000e0000 */
[----:B------:R-:W-:-:S13]  /*138e0*/  R2UR UR5, R15 ;  /* 0x000000000f0572ca */ /* 0x000fda00000e0000 */
[----:B------:R-:W-:Y:S01]  /*138f0*/  HGMMA.64x96x16.F32.BF16 R24, gdesc[UR4], RZ, !UPT, gsb0 ;  /* 0x01600000041879f0 */ /* 0x000fe2000c0018ff */
[----:B--2---:R-:W-:Y:S02]  /*13900*/  VIADD R6, R6, 0x2 ;  /* 0x0000000206067836 */ /* 0x004fe40000000000 */
[----:B------:R-:W-:Y:S02]  /*13910*/  VIADD R14, R2, 0x2 ;  /* 0x00000002020e7836 */ /* 0x000fe40000000000 */
[----:B------:R-:W-:Y:S01]  /*13920*/  IMAD.MOV.U32 R15, RZ, RZ, R3 ;  /* 0x000000ffff0f7224 */ /* 0x000fe200078e0003 */
[----:B------:R-:W-:Y:S02]  /*13930*/  R2UR UR4, R6 ;  /* 0x00000000060472ca */ /* 0x000fe400000e0000 */
[----:B------:R-:W-:Y:S02]  /*13940*/  R2UR UR6, R14 ;  /* 0x000000000e0672ca */ /* 0x000fe400000e0000 */
[----:B------:R-:W-:-:S02]  /*13950*/  R2UR UR7, R15 ;  /* 0x000000000f0772ca */ /* 0x000fc400000e0000 */
        /* <DEDUP_REMOVED lines=28> */
[----:B0-----:R-:W-:Y:S05]  /*13b20*/  @!P0 BRA `(.L_x_12592) ;  /* 0x0000000000048947 */ /* 0x001fea0003800000 */
[----:B------:R-:W-:Y:S01]  /*13b30*/  BPT.TRAP 0x1 ;  /* 0x000000040000795c */ /* 0x000fe20000300000 */
.L_x_12592:
[----:B------:R-:W-:Y:S05]  /*13b40*/  BSYNC B0 ;  /* 0x0000000000007941 */ /* 0x000fea0003800000 */
.L_x_12591:
        /* <DEDUP_REMOVED lines=11> */
.L_x_12594:
[----:B------:R-:W-:Y:S05]  /*13c00*/  BSYNC B0 ;  /* 0x0000000000007941 */ /* 0x000fea0003800000 */
.L_x_12593:
[----:B------:R-:W-:Y:S04]  /*13c10*/  BSSY B0, `(.L_x_12595) ;  /* 0x0000007000007945 */ /* 0x000fe80003800000 */
[----:B------:R-:W-:Y:S05]  /*13c20*/  @P0 BRA `(.L_x_12596) ;  /* 0x0000000000140947 */ /* 0x000fea0003800000 */
[----:B------:R-:W2:Y:S02]  /*13c30*/  LD.E.64 R20, desc[UR36][R20.64+0x18] ;  /* 0x0000182414147980 */ /* 0x000ea4000c101b00 */
[----:B--2---:R-:W-:-:S05]  /*13c40*/  MOV R3, R20 ;  /* 0x0000001400037202 */ /* 0x004fca0000000f00 */
[----:B------:R-:W-:-:S04]  /*13c50*/  IMAD R4, R4, 0x8, R3 ;  /* 0x0000000804047824 */ /* 0x000fc800078e0203 */
[----:B------:R-:W0:Y:S02]  /*13c60*/  SYNCS.PHASECHK.TRANS64.TRYWAIT P0, [R4+URZ], R5 ;  /* 0x00000005040075a7 */ /* 0x000e24000800017f */
[----:B0-----:R-:W-:Y:S05]  /*13c70*/  @!P0 BRA `(.L_x_12597) ;  /* 0x0000017400b88947 */ /* 0x001fea0003800000 */
.L_x_12596:
[----:B------:R-:W-:Y:S05]  /*13c80*/  BSYNC B0 ;  /* 0x0000000000007941 */ /* 0x000fea0003800000 */
.L_x_12595:
        /* <DEDUP_REMOVED lines=15> */
[----:B------:R-:W-:Y:S01]  /*13d80*/  R2UR UR5, R5 ;  /* 0x00000000050572ca */ /* 0x000fe200000e0000 */
[----:B------:R-:W-:Y:S01]  /*13d90*/  VIADD R14, R2, 0x2 ;  /* 0x00000002020e7836 */ /* 0x000fe20000000000 */
[----:B------:R-:W2:Y:S01]  /*13da0*/  LDL.64 R4, [R1+0xf0] ;  /* 0x0000f00001047983 */ /* 0x000ea20000100a00 */
[----:B------:R-:W-:Y:S02]  /*13db0*/  VIADD R12, R12, 0x2 ;  /* 0x000000020c0c7836 */ /* 0x000fe40000000000 */
[----:B------:R-:W-:Y:S01]  /*13dc0*/  IMAD.MOV.U32 R15, RZ, RZ, R3 ;  /* 0x000000ffff0f7224 */ /* 0x000fe200078e0003 */
[----:B------:R0:W5:Y:S01]  /*13dd0*/  LDL R11, [R1+0x1f0] ;  /* 0x0001f000010b7983 */ /* 0x0001620000100800 */
[----:B------:R-:W-:-:S06]  /*13de0*/  VOTEU.ANY UP0, P0 ;  /* 0x00000000003f7886 */ /* 0x000fcc0000000100 */
[----:B------:R-:W-:Y:S01]  /*13df0*/  HGMMA.64x96x16.F32.BF16 R24, gdesc[UR4], R24, UP0, gsb0 ;  /* 0x01600000041879f0 */ /* 0x000fe2000b801818 */
[----:B------:R-:W-:Y:S02]  /*13e00*/  R2UR UR6, R14 ;  /* 0x000000000e0672ca */ /* 0x000fe400000e0000 */
[----:B------:R-:W-:Y:S02]  /*13e10*/  R2UR UR7, R15 ;  /* 0x000000000f0772ca */ /* 0x000fe400000e0000 */
[----:B------:R-:W-:Y:S02]  /*13e20*/  R2UR UR4, R12 ;  /* 0x000000000c0472ca */ /* 0x000fe400000e0000 */
[----:B------:R-:W-:Y:S02]  /*13e30*/  R2UR UR5, R13 ;  /* 0x000000000d0572ca */ /* 0x000fe400000e0000 */
[----:B------:R-:W3:Y:S01]  /*13e40*/  LDL.64 R12, [R1+0xf0] ;  /* 0x0000f000010c7983 */ /* 0x000ee20000100a00 */
        /* <DEDUP_REMOVED lines=10> */
[----:B------:R-:W4:Y:S01]  /*13ef0*/  LDL.64 R8, [R1+0xf0] ;  /* 0x0000f00001087983 */ /* 0x000f220000100a00 */
        /* <DEDUP_REMOVED lines=12> */
[----:B------:R-:W-:Y:S01]  /*13fc0*/  IMAD.MOV.U32 R15, RZ, RZ, R3 ;  /* 0x000000ffff0f7224 */ /* 0x000fe200078e0003 */
[----:B------:R-:W-:Y:S02]  /*13fd0*/  WARPGROUP.DEPBAR.LE gsb0, 0x0 ;  /* 0x00008000000079c5 */ /* 0x000fe40000010000 */
[----:B------:R-:W-:-:S06]  /*13fe0*/  WARPGROUP.ARRIVE ;  /* 0x00000000000079c5 */ /* 0x000fcc0000000000 */
[----:B------:R-:W-:Y:S01]  /*13ff0*/  HGMMA.64x96x16.F32.BF16 R24, gdesc[UR4], R24, gsb0 ;  /* 0x01600000041879f0 */ /* 0x000fe20008001818 */
[----:B--2---:R-:W-:Y:S01]  /*14000*/  VIADD R4, R4, 0x400 ;  /* 0x0000040004047836 */ /* 0x004fe20000000000 */
        /* <DEDUP_REMOVED lines=89> */
[----:B------:R-:W-:Y:S01]  /*145a0*/  R2UR UR4, R4 ;  /* 0x00000000040472ca */ /* 0x000fe200000e0000 */
[----:B------:R-:W2:Y:S01]  /*145b0*/  LDL R14, [R1] ;  /* 0x00000000010e7983 */ /* 0x000ea20000100800 */
[----:B------:R-:W-:Y:S02]  /*145c0*/  R2UR UR7, R15 ;  /* 0x000000000f0772ca */ /* 0x000fe400000e0000 */
[----:B------:R-:W-:Y:S01]  /*145d0*/  R2UR UR5, R5 ;  /* 0x00000000050572ca */ /* 0x000fe200000e0000 */
[----:B---3--:R-:W-:Y:S02]  /*145e0*/  VIADD R12, R12, 0xc02 ;  /* 0x00000c020c0c7836 */ /* 0x008fe40000000000 */
        /* <DEDUP_REMOVED lines=57> */
.L_x_12599:
[----:B------:R-:W-:Y:S05]  /*14980*/  BSYNC B0 ;  /* 0x0000000000007941 */ /* 0x000fea0003800000 */
.L_x_12598:
[----:B0-----:R-:W2:Y:S02]  /*14990*/  LDL.64 R2, [R1+0x20] ;  /* 0x0000200001027983 */ /* 0x001ea40000100a00 */
[----:B--2---:R-:W-:-:S05]  /*149a0*/  MOV R2, R2 ;  /* 0x0000000200027202 */ /* 0x004fca0000000f00 */
[----:B-----5:R-:W-:-:S05]  /*149b0*/  IMAD R11, R11, 0x8, R2 ;  /* 0x000000080b0b7824 */ /* 0x020fca00078e0202 */
[----:B------:R-:W-:-:S04]  /*149c0*/  PRMT R11, R20, 0x654, R11 ;  /* 0x00000654140b7816 */ /* 0x000fc8000000000b */
[----:B------:R0:W-:Y:S01]  /*149d0*/  SYNCS.ARRIVE.TRANS64.RED.A1T0 RZ, [R11+URZ], RZ ;  /* 0x000000ff0bff79a7 */ /* 0x0001e2000810043f */
[----:B------:R-:W2:Y:S04]  /*149e0*/  LDL R8, [R1+0x11c] ;  /* 0x00011c0001087983 */ /* 0x000ea80000100800 */
[----:B------:R-:W3:Y:S04]  /*149f0*/  LDL R75, [R1+0x50] ;  /* 0x00005000014b7983 */ /* 0x000ee80000100800 */
[----:B------:R-:W4:Y:S04]  /*14a00*/  LDL.64 R2, [R1+0x140] ;  /* 0x0001400001027983 */ /* 0x000f280000100a00 */
[----:B------:R-:W4:Y:S04]  /*14a10*/  LDL R76, [R1+0x148] ;  /* 0x00014800014c7983 */ /* 0x000f280000100800 */
[----:B------:R-:W4:Y:S04]  /*14a20*/  LDL.128 R12, [R1+0x130] ;  /* 0x00013000010c7983 */ /* 0x000f280000100c00 */
[----:B------:R-:W4:Y:S01]  /*14a30*/  LDL.128 R4, [R1+0x120] ;  /* 0x0001200001047983 */ /* 0x000f220000100c00 */
[----:B------:R-:W-:Y:S01]  /*14a40*/  BSSY B0, `(.L_x_12600) ;  /* 0x0000040000007945 */ /* 0x000fe20003800000 */
[----:B--2---:R-:W-:-:S04]  /*14a50*/  SHF.R.S32.HI R9, RZ, 0x1f, R8 ;  /* 0x0000001fff097819 */ /* 0x004fc80000011408 */
        /* <DEDUP_REMOVED lines=19> */
[----:B---3--:R-:W-:Y:S01]  /*14b90*/  IMAD R75, R75, 0x8, R20 ;  /* 0x000000084b4b7824 */ /* 0x008fe200078e0214 */
[----:B----4-:R-:W-:Y:S01]  /*14ba0*/  ISETP.NE.AND P0, PT, R2, 0x1, PT ;  /* 0x000000010200780c */ /* 0x010fe20003f05270 */
        /* <DEDUP_REMOVED lines=34> */
.L_x_12603:
[----:B------:R-:W-:-:S13]  /*14dd0*/  ISETP.NE.AND P0, PT, R13, 0x1, PT ;  /* 0x000000010d00780c */ /* 0x000fda0003f05270 */
[----:B------:R-:W-:-:S05]  /*14de0*/  @P0 IMAD.HI.U32 R12, R6, R14, RZ ;  /* 0x0000000e060c0227 */ /* 0x000fca00078e00ff */
[----:B------:R-:W-:-:S07]  /*14df0*/  @P0 SHF.R.U32.HI R6, RZ, R15, R12 ;  /* 0x0000000fff060219 */ /* 0x000fce000001160c */
.L_x_12604:
[----:B------:R-:W-:Y:S05]  /*14e00*/  BSYNC B1 ;  /* 0x0000000000017941 */ /* 0x000fea0003800000 */
.L_x_12602:
[----:B------:R-:W-:-:S05]  /*14e10*/  IMAD R6, R6, R13, R74 ;  /* 0x0000000d06067224 */ /* 0x000fca00078e024a */
[----:B------:R-:W-:Y:S02]  /*14e20*/  VIMNMX R3, R3, R6, !PT ;  /* 0x0000000603037248 */ /* 0x000fe40007fe0100 */
[----:B------:R-:W-:-:S07]  /*14e30*/  VIADDMNMX R2, R6, R13, R2, PT ;  /* 0x0000000d06027246 */ /* 0x000fce0003800102 */
.L_x_12601:
[----:B------:R-:W-:Y:S05]  /*14e40*/  BSYNC B0 ;  /* 0x0000000000007941 */ /* 0x000fea0003800000 */
.L_x_12600:
[C---:B------:R-:W-:Y:S01]  /*14e50*/  ISETP.GE.AND P0, PT, R72.reuse, 0x9, PT ;  /* 0x000000094800780c */ /* 0x040fe20003f06270 */
[----:B------:R-:W0:Y:S01]  /*14e60*/  SHFL.IDX PT, R8, R8, 0x1, 0x1c1f ;  /* 0x003c1f0008087f89 */ /* 0x000e2200000e0000 */
[----:B------:R-:W-:Y:S01]  /*14e70*/  ISETP.GE.AND P1, PT, R72, 0x2, PT ;  /* 0x000000024800780c */ /* 0x000fe20003f26270 */
[----:B------:R-:W-:Y:S01]  /*14e80*/  BSSY B0, `(.L_x_12605) ;  /* 0x0000086000007945 */ /* 0x000fe20003800000 */
[----:B------:R-:W-:Y:S02]  /*14e90*/  P2R R12, PR, RZ, 0x1 ;  /* 0x00000001ff0c7803 */ /* 0x000fe40000000000 */
[----:B------:R-:W-:Y:S02]  /*14ea0*/  ISETP.GT.AND P0, PT, R3, 0x8, !P0 ;  /* 0x000000080300780c */ /* 0x000fe40004704270 */
[----:B------:R-:W-:Y:S02]  /*14eb0*/  P2R R6, PR, RZ, 0x2 ;  /* 0x00000002ff067803 */ /* 0x000fe40000000000 */
[----:B------:R-:W-:-:S02]  /*14ec0*/  ISETP.LT.OR P0, PT, R2, 0x9, P0 ;  /* 0x000000090200780c */ /* 0x000fc40000701670 */
[C---:B------:R-:W-:Y:S02]  /*14ed0*/  ISETP.GT.AND P1, PT, R3.reuse, 0x1, !P1 ;  /* 0x000000010300780c */ /* 0x040fe40004f24270 */
[----:B------:R-:W-:Y:S02]  /*14ee0*/  ISETP.GE.AND P2, PT, R72, 0x11, PT ;  /* 0x000000114800780c */ /* 0x000fe40003f46270 */
[----:B------:R-:W-:Y:S02]  /*14ef0*/  FSEL R11, R28, -INF , !P0 ;  /* 0xff8000001c0b7808 */ /* 0x000fe40004000000 */
[----:B------:R-:W-:Y:S02]  /*14f00*/  ISETP.LT.OR P1, PT, R2, 0x2, P1 ;  /* 0x000000020200780c */ /* 0x000fe40000f21670 */
[----:B------:R-:W-:Y:S02]  /*14f10*/  ISETP.GT.AND P0, PT, R3, 0x10, !P2 ;  /* 0x000000100300780c */ /* 0x000fe40005704270 */
[----:B------:R-:W-:-:S02]  /*14f20*/  ISETP.GE.AND P3, PT, R72, 0xa, PT ;  /* 0x0000000a4800780c */ /* 0x000fc40003f66270 */
[----:B------:R-:W-:Y:S01]  /*14f30*/  FSEL R25, R25, -INF , !P1 ;  /* 0xff80000019197808 */ /* 0x000fe20004800000 */
[--C-:B0-----:R-:W-:Y:S01]  /*14f40*/  IMAD.IADD R20, R20, 0x1, R8.reuse ;  /* 0x0000000114147824 */ /* 0x101fe200078e0208 */
[----:B------:R-:W-:Y:S01]  /*14f50*/  P2R R78, PR, RZ, 0x4 ;  /* 0x00000004ff4e7803 */ /* 0x000fe20000000000 */
[----:B------:R-:W-:Y:S01]  /*14f60*/  IMAD.IADD R7, R9, 0x1, R8 ;  /* 0x0000000109077824 */ /* 0x000fe200078e0208 */
[----:B------:R-:W-:Y:S02]  /*14f70*/  ISETP.LT.OR P0, PT, R2, 0x11, P0 ;  /* 0x000000110200780c */ /* 0x000fe40000701670 */
[----:B------:R-:W-:Y:S02]  /*14f80*/  ISETP.GT.AND P1, PT, R3, 0x9, !P3 ;  /* 0x000000090300780c */ /* 0x000fe40005f24270 */
        /* <DEDUP_REMOVED lines=66> */
[----:B------:R-:W-:Y:S02]  /*153b0*/  P2R R28, PR, RZ, 0x4 ;  /* 0x00000004ff1c7803 */ /* 0x000fe40000000000 */
[----:B------:R-:W-:-:S02]  /*153c0*/  FSEL R57, R57, -INF , !P0 ;  /* 0xff80000039397808 */ /* 0x000fc40004000000 */
        /* <DEDUP_REMOVED lines=42> */
.L_x_12608:
[----:B------:R-:W-:-:S13]  /*15670*/  ISETP.NE.AND P6, PT, R13, 0x1, PT ;  /* 0x000000010d00780c */ /* 0x000fda0003fc5270 */
[----:B------:R-:W-:-:S05]  /*15680*/  @P6 IMAD.HI.U32 R14, R4, R14, RZ ;  /* 0x0000000e040e6227 */ /* 0x000fca00078e00ff */
[----:B------:R-:W-:-:S07]  /*15690*/  @P6 SHF.R.U32.HI R4, RZ, R15, R14 ;  /* 0x0000000fff046219 */ /* 0x000fce000001160e */
.L_x_12609:
[----:B------:R-:W-:Y:S05]  /*156a0*/  BSYNC B1 ;  /* 0x0000000000017941 */ /* 0x000fea0003800000 */
.L_x_12607:
[----:B------:R-:W-:-:S05]  /*156b0*/  IMAD R4, R4, R13, R74 ;  /* 0x0000000d04047224 */ /* 0x000fca00078e024a */
[----:B------:R-:W-:Y:S02]  /*156c0*/  VIADDMNMX R20, R4, R13, R20, PT ;  /* 0x0000000d04147246 */ /* 0x000fe40003800114 */
[----:B------:R-:W-:-:S07]  /*156d0*/  VIMNMX R7, R7, R4, !PT ;  /* 0x0000000407077248 */ /* 0x000fce0007fe0100 */
.L_x_12606:
[----:B------:R-:W-:Y:S05]  /*156e0*/  BSYNC B0 ;  /* 0x0000000000007941 */ /* 0x000fea0003800000 */
.L_x_12605:
[----:B------:R-:W2:Y:S01]  /*156f0*/  LDL.64 R2, [R1+0x1c0] ;  /* 0x0001c00001027983 */ /* 0x000ea20000100a00 */
[----:B------:R-:W-:Y:S02]  /*15700*/  ISETP.GT.AND P5, PT, R7, RZ, !P5 ;  /* 0x000000ff0700720c */ /* 0x000fe40006fa4270 */
        /* <DEDUP_REMOVED lines=69> */
[C---:B------:R-:W-:Y:S01]  /*15b60*/  ISETP.GT.AND P2, PT, R7.reuse, 0x50, !P2 ;  /* 0x000000500700780c */ /* 0x040fe20005744270 */
[----:B--2---:R-:W2:Y:S01]  /*15b70*/  LD.E.64 R4, desc[UR36][R2.64] ;  /* 0x0000002402047980 */ /* 0x004ea2000c101b00 */
[C---:B------:R-:W-:Y:S02]  /*15b80*/  ISETP.GT.AND P5, PT, R7.reuse, 0x41, !P5 ;  /* 0x000000410700780c */ /* 0x040fe40006fa4270 */
[----:B------:R-:W-:Y:S02]  /*15b90*/  ISETP.GT.AND P3, PT, R7, 0x51, !P3 ;  /* 0x000000510700780c */ /* 0x000fe40005f64270 */
[C---:B------:R-:W-:Y:S02]  /*15ba0*/  ISETP.LT.OR P5, PT, R20.reuse, 0x42, P5 ;  /* 0x000000421400780c */ /* 0x040fe40002fa1670 */
[----:B------:R-:W-:-:S02]  /*15bb0*/  ISETP.LT.OR P0, PT, R20, 0x49, P0 ;  /* 0x000000491400780c */ /* 0x000fc40000701670 */
[----:B------:R-:W-:Y:S02]  /*15bc0*/  FSEL R59, R59, -INF , !P5 ;  /* 0xff8000003b3b7808 */ /* 0x000fe40006800000 */
[----:B------:R-:W-:Y:S02]  /*15bd0*/  ISETP.LT.OR P1, PT, R20, 0x4a, P1 ;  /* 0x0000004a1400780c */ /* 0x000fe40000f21670 */
[----:B------:R-:W-:Y:S02]  /*15be0*/  FSEL R62, R62, -INF , !P0 ;  /* 0xff8000003e3e7808 */ /* 0x000fe40004000000 */
[----:B------:R-:W-:Y:S02]  /*15bf0*/  ISETP.LT.OR P2, PT, R20, 0x51, P2 ;  /* 0x000000511400780c */ /* 0x000fe40001741670 */
[----:B------:R-:W-:Y:S02]  /*15c00*/  FSEL R63, R63, -INF , !P1 ;  /* 0xff8000003f3f7808 */ /* 0x000fe40004800000 */
[----:B------:R-:W-:-:S02]  /*15c10*/  ISETP.NE.AND P6, PT, R24, RZ, PT ;  /* 0x000000ff1800720c */ /* 0x000fc40003fc5270 */
[C---:B------:R-:W-:Y:S02]  /*15c20*/  ISETP.GT.AND P4, PT, R7.reuse, 0x58, !P4 ;  /* 0x000000580700780c */ /* 0x040fe40006784270 */
[----:B------:R-:W-:Y:S02]  /*15c30*/  ISETP.LT.OR P3, PT, R20, 0x52, P3 ;  /* 0x000000521400780c */ /* 0x000fe40001f61670 */
[----:B------:R-:W-:Y:S02]  /*15c40*/  FSEL R66, R66, -INF , !P2 ;  /* 0xff80000042427808 */ /* 0x000fe40005000000 */
[----:B------:R-:W-:Y:S02]  /*15c50*/  ISETP.GT.AND P0, PT, R7, 0x59, !P6 ;  /* 0x000000590700780c */ /* 0x000fe40007704270 */
[----:B------:R-:W-:Y:S02]  /*15c60*/  ISETP.LT.OR P4, PT, R20, 0x59, P4 ;  /* 0x000000591400780c */ /* 0x000fe40002781670 */
[----:B------:R-:W-:-:S02]  /*15c70*/  FSEL R67, R67, -INF , !P3 ;  /* 0xff80000043437808 */ /* 0x000fc40005800000 */
[----:B------:R-:W-:Y:S02]  /*15c80*/  ISETP.LT.OR P0, PT, R20, 0x5a, P0 ;  /* 0x0000005a1400780c */ /* 0x000fe40000701670 */
[----:B------:R-:W-:Y:S02]  /*15c90*/  FSEL R70, R70, -INF , !P4 ;  /* 0xff80000046467808 */ /* 0x000fe40006000000 */
[----:B------:R-:W-:Y:S02]  /*15ca0*/  FSEL R71, R71, -INF , !P0 ;  /* 0xff80000047477808 */ /* 0x000fe40004000000 */
[----:B--2---:R-:W-:-:S04]  /*15cb0*/  FMNMX.FTZ R6, R37, R4, !PT ;  /* 0x0000000425067209 */ /* 0x004fc80007810000 */
        /* <DEDUP_REMOVED lines=49> */
[----:B------:R-:W-:Y:S02]  /*15fd0*/  FMNMX.FTZ R9, R71, R6, !PT ;  /* 0x0000000647097209 */ /* 0x000fe40007810000 */
[----:B------:R-:W2:Y:S04]  /*15fe0*/  LD.E.64 R6, desc[UR36][R2.64+0x10] ;  /* 0x0000102402067980 */ /* 0x000ea8000c101b00 */
[----:B------:R-:W-:Y:S04]  /*15ff0*/  ST.E.64 desc[UR36][R2.64], R8 ;  /* 0x0000000802007985 */ /* 0x000fe8000c101b24 */
[----:B------:R-:W3:Y:S01]  /*16000*/  LD.E R31, desc[UR36][R2.64+0x4] ;  /* 0x00000424021f7980 */ /* 0x000ee2000c101900 */
[----:B0-----:R-:W-:-:S03]  /*16010*/  FMNMX.FTZ R15, R15, R24, !PT ;  /* 0x000000180f0f7209 */ /* 0x001fc60007810000 */
[----:B------:R-:W4:Y:S04]  /*16020*/  LD.E R24, desc[UR36][R2.64+0x20] ;  /* 0x0000202402187980 */ /* 0x000f28000c101900 */
[----:B------:R-:W-:Y:S04]  /*16030*/  ST.E desc[UR36][R2.64], R15 ;  /* 0x0000000f02007985 */ /* 0x000fe8000c101924 */
[----:B------:R-:W4:Y:S04]  /*16040*/  LD.E R79, desc[UR36][R2.64] ;  /* 0x00000024024f7980 */ /* 0x000f28000c101900 */
[----:B---3--:R-:W0:Y:S01]  /*16050*/  SHFL.BFLY PT, R8, R31, 0x2, 0x1f ;  /* 0x0c401f001f087f89 */ /* 0x008e2200000e0000 */
[----:B----4-:R-:W-:Y:S01]  /*16060*/  FMUL.FTZ R20, R24, R79 ;  /* 0x0000004f18147220 */ /* 0x010fe20000410000 */
[----:B------:R-:W-:-:S04]  /*16070*/  FSETP.NEU.FTZ.AND P0, PT, R79, -INF , PT ;  /* 0xff8000004f00780b */ /* 0x000fc80003f1d000 */
[----:B------:R-:W-:Y:S02]  /*16080*/  FSEL R20, R20, RZ, P0 ;  /* 0x000000ff14147208 */ /* 0x000fe40000000000 */
[----:B0-----:R-:W-:-:S03]  /*16090*/  FMNMX.FTZ R8, R8, R31, !PT ;  /* 0x0000001f08087209 */ /* 0x001fc60007810000 */
[-CC-:B------:R-:W-:Y:S01]  /*160a0*/  FFMA.FTZ R152, R37, R24.reuse, -R20.reuse ;  /* 0x0000001825987223 */ /* 0x180fe20000010814 */
[-CC-:B------:R-:W-:Y:S02]  /*160b0*/  FFMA.FTZ R37, R25, R24.reuse, -R20.reuse ;  /* 0x0000001819257223 */ /* 0x180fe40000010814 */
[----:B------:R-:W0:Y:S01]  /*160c0*/  SHFL.BFLY PT, R25, R8, 0x1, 0x1f ;  /* 0x0c201f0008197f89 */ /* 0x000e2200000e0000 */
[----:B------:R-:W-:Y:S01]  /*160d0*/  FSEL R9, R79, RZ, P0 ;  /* 0x000000ff4f097208 */ /* 0x000fe20000000000 */
[----:B------:R-:W-:-:S04]  /*160e0*/  FFMA.FTZ R160, R41, R24, -R20 ;  /* 0x0000001829a07223 */ /* 0x000fc80000010814 */
[----:B------:R-:W-:-:S04]  /*160f0*/  FADD.FTZ R9, R4, -R9 ;  /* 0x8000000904097221 */ /* 0x000fc80000010000 */
[----:B------:R-:W-:Y:S01]  /*16100*/  FMUL.FTZ R9, R9, R24 ;  /* 0x0000001809097220 */ /* 0x000fe20000410000 */
[----:B0-----:R-:W-:-:S04]  /*16110*/  FMNMX.FTZ R25, R8, R25, !PT ;  /* 0x0000001908197209 */ /* 0x001fc80007810000 */
[C---:B------:R-:W-:Y:S01]  /*16120*/  FSETP.NEU.FTZ.AND P0, PT, R25.reuse, -INF , PT ;  /* 0xff8000001900780b */ /* 0x040fe20003f1d000 */
[----:B------:R-:W-:-:S03]  /*16130*/  FMUL.FTZ R41, R25, R24 ;  /* 0x0000001819297220 */ /* 0x000fc60000410000 */
[----:B------:R-:W-:Y:S02]  /*16140*/  FSEL R4, R25, RZ, P0 ;  /* 0x000000ff19047208 */ /* 0x000fe40000000000 */
[----:B------:R-:W-:-:S03]  /*16150*/  FSEL R41, R41, RZ, P0 ;  /* 0x000000ff29297208 */ /* 0x000fc60000000000 */
[----:B------:R-:W-:Y:S02]  /*16160*/  FADD.FTZ R5, R5, -R4 ;  /* 0x8000000405057221 */ /* 0x000fe40000010000 */
[-CC-:B------:R-:W-:Y:S02]  /*16170*/  FFMA.FTZ R31, R26, R24.reuse, -R41.reuse ;  /* 0x000000181a1f7223 */ /* 0x180fe40000010829 */
[----:B------:R-:W-:Y:S01]  /*16180*/  FMUL.FTZ R5, R24, R5 ;  /* 0x0000000518057220 */ /* 0x000fe20000410000 */
[-CC-:B------:R-:W-:Y:S01]  /*16190*/  FFMA.FTZ R153, R27, R24.reuse, -R41.reuse ;  /* 0x000000181b997223 */ /* 0x180fe20000010829 */
[----:B------:R-:W-:Y:S01]  /*161a0*/  MUFU.EX2 R152, R152 ;  /* 0x0000009800987308 */ /* 0x000fe20000000800 */
[-C--:B------:R-:W-:Y:S01]  /*161b0*/  FFMA.FTZ R36, R11, R24.reuse, -R20 ;  /* 0x000000180b247223 */ /* 0x080fe20000010814 */
[----:B------:R-:W-:-:S06]  /*161c0*/  FFMA.FTZ R30, R30, R24, -R41 ;  /* 0x000000181e1e7223 */ /* 0x000fcc0000010829 */
[----:B------:R-:W2:Y:S01]  /*161d0*/  MUFU.EX2 R9, R9 ;  /* 0x0000000900097308 */ /* 0x000ea20000000800 */
[-C--:B------:R-:W-:Y:S01]  /*161e0*/  FFMA.FTZ R154, R29, R24.reuse, -R20 ;  /* 0x000000181d9a7223 */ /* 0x080fe20000010814 */
[----:B------:R-:W-:-:S06]  /*161f0*/  FFMA.FTZ R155, R14, R24, -R41 ;  /* 0x000000180e9b7223 */ /* 0x000fcc0000010829 */
[----:B------:R-:W-:Y:S08]  /*16200*/  MUFU.EX2 R31, R31 ;  /* 0x0000001f001f7308 */ /* 0x000ff00000000800 */
[----:B------:R-:W0:Y:S01]  /*16210*/  MUFU.EX2 R8, R5 ;  /* 0x0000000500087308 */ /* 0x000e220000000800 */
[----:B------:R-:W-:-:S07]  /*16220*/  FFMA.FTZ R35, R73, R24, -R20 ;  /* 0x0000001849237223 */ /* 0x000fce0000010814 */
[----:B------:R-:W1:Y:S01]  /*16230*/  MUFU.EX2 R37, R37 ;  /* 0x0000002500257308 */ /* 0x000e620000000800 */
[----:B------:R-:W-:-:S07]  /*16240*/  FFMA.FTZ R29, R12, R24, -R41 ;  /* 0x000000180c1d7223 */ /* 0x000fce0000010829 */
[----:B------:R-:W3:Y:S01]  /*16250*/  MUFU.EX2 R153, R153 ;  /* 0x0000009900997308 */ /* 0x000ee20000000800 */
[----:B------:R-:W-:-:S07]  /*16260*/  FFMA.FTZ R156, R77, R24, -R20 ;  /* 0x000000184d9c7223 */ /* 0x000fce0000010814 */
[----:B------:R-:W4:Y:S01]  /*16270*/  MUFU.EX2 R36, R36 ;  /* 0x0000002400247308 */ /* 0x000f220000000800 */
[----:B------:R-:W-:-:S07]  /*16280*/  FFMA.FTZ R157, R13, R24, -R41 ;  /* 0x000000180d9d7223 */ /* 0x000fce0000010829 */
[----:B------:R-:W4:Y:S01]  /*16290*/  MUFU.EX2 R30, R30 ;  /* 0x0000001e001e7308 */ /* 0x000f220000000800 */
[----:B--2---:R-:W-:Y:S01]  /*162a0*/  FFMA.FTZ R6, R9, R6, R152 ;  /* 0x0000000609067223 */ /* 0x004fe20000010098 */
[----:B------:R-:W-:-:S06]  /*162b0*/  FFMA.FTZ R34, R33, R24, -R20 ;  /* 0x0000001821227223 */ /* 0x000fcc0000010814 */
[----:B------:R-:W2:Y:S01]  /*162c0*/  MUFU.EX2 R154, R154 ;  /* 0x0000009a009a7308 */ /* 0x000ea20000000800 */
[----:B0-----:R-:W-:Y:S01]  /*162d0*/  FFMA.FTZ R4, R8, R7, R31 ;  /* 0x0000000708047223 */ /* 0x001fe2000001001f */
[----:B------:R-:W-:-:S06]  /*162e0*/  FFMA.FTZ R28, R38, R24, -R41 ;  /* 0x00000018261c7223 */ /* 0x000fcc0000010829 */
[----:B------:R-:W0:Y:S01]  /*162f0*/  MUFU.EX2 R155, R155 ;  /* 0x0000009b009b7308 */ /* 0x000e220000000800 */
[----:B-1----:R-:W-:Y:S01]  /*16300*/  FADD.FTZ R5, R37, R6 ;  /* 0x0000000625057221 */ /* 0x002fe20000010000 */
[----:B------:R-:W-:-:S06]  /*16310*/  FFMA.FTZ R158, R75, R24, -R20 ;  /* 0x000000184b9e7223 */ /* 0x000fcc0000010814 */
[----:B------:R-:W1:Y:S01]  /*16320*/  MUFU.EX2 R35, R35 ;  /* 0x0000002300237308 */ /* 0x000e620000000800 */
[----:B---3--:R-:W-:Y:S01]  /*16330*/  FADD.FTZ R7, R153, R4 ;  /* 0x0000000499077221 */ /* 0x008fe20000010000 */
[----:B------:R-:W-:-:S06]  /*16340*/  FFMA.FTZ R159, R39, R24, -R41 ;  /* 0x00000018279f7223 */ /* 0x000fcc0000010829 */
[----:B------:R-:W3:Y:S01]  /*16350*/  MUFU.EX2 R29, R29 ;  /* 0x0000001d001d7308 */ /* 0x000ee20000000800 */
[----:B----4-:R-:W-:Y:S01]  /*16360*/  FADD.FTZ R5, R36, R5 ;  /* 0x0000000524057221 */ /* 0x010fe20000010000 */
[----:B------:R-:W-:-:S06]  /*16370*/  FFMA.FTZ R33, R21, R24, -R20 ;  /* 0x0000001815217223 */ /* 0x000fcc0000010814 */
[----:B------:R-:W4:Y:S01]  /*16380*/  MUFU.EX2 R156, R156 ;  /* 0x0000009c009c7308 */ /* 0x000f220000000800 */
[----:B------:R-:W-:Y:S01]  /*16390*/  FADD.FTZ R4, R30, R7 ;  /* 0x000000071e047221 */ /* 0x000fe20000010000 */
[----:B------:R-:W-:-:S06]  /*163a0*/  FFMA.FTZ R13, R42, R24, -R41 ;  /* 0x000000182a0d7223 */ /* 0x000fcc0000010829 */
[----:B------:R-:W4:Y:S01]  /*163b0*/  MUFU.EX2 R157, R157 ;  /* 0x0000009d009d7308 */ /* 0x000f220000000800 */
[----:B--2---:R-:W-:Y:S01]  /*163c0*/  FADD.FTZ R6, R154, R5 ;  /* 0x000000059a067221 */ /* 0x004fe20000010000 */
[----:B0-----:R-:W-:-:S06]  /*163d0*/  FADD.FTZ R4, R155, R4 ;  /* 0x000000049b047221 */ /* 0x001fcc0000010000 */
[----:B------:R-:W0:Y:S01]  /*163e0*/  MUFU.EX2 R34, R34 ;  /* 0x0000002200227308 */ /* 0x000e220000000800 */
[----:B------:R-:W-:-:S07]  /*163f0*/  FFMA.FTZ R161, R43, R24, -R41 ;  /* 0x000000182ba17223 */ /* 0x000fce0000010829 */
[----:B------:R-:W2:Y:S01]  /*16400*/  MUFU.EX2 R28, R28 ;  /* 0x0000001c001c7308 */ /* 0x000ea20000000800 */
        /* <DEDUP_REMOVED lines=12> */
[----:B0-----:R-:W-:Y:S01]  /*164d0*/  FADD.FTZ R5, R34, R5 ;  /* 0x0000000522057221 */ /* 0x001fe20000010000 */
[----:B------:R-:W-:-:S06]  /*164e0*/  FFMA.FTZ R225, R48, R24, -R20 ;  /* 0x0000001830e17223 */ /* 0x000fcc0000010814 */
[----:B------:R-:W0:Y:S01]  /*164f0*/  MUFU.EX2 R160, R160 ;  /* 0x000000a000a07308 */ /* 0x000e220000000800 */
[----:B--2---:R-:W-:Y:S01]  /*16500*/  FADD.FTZ R4, R28, R7 ;  /* 0x000000071c047221 */ /* 0x004fe20000010000 */
[----:B------:R-:W-:-:S06]  /*16510*/  FFMA.FTZ R221, R50, R24, -R41 ;  /* 0x0000001832dd7223 */ /* 0x000fcc0000010829 */
        /* <DEDUP_REMOVED lines=52> */
[-CC-:B------:R-:W-:Y:S01]  /*16860*/  FFMA.FTZ R164, R68, R24.reuse, -R20.reuse ;  /* 0x0000001844a47223 */ /* 0x180fe20000010814 */
[----:B------:R-:W-:Y:S01]  /*16870*/  FFMA.FTZ R21, R69, R24, -R20 ;  /* 0x0000001845157223 */ /* 0x000fe20000010814 */
[----:B--2---:R-:W-:-:S05]  /*16880*/  FADD.FTZ R4, R220, R7 ;  /* 0x00000007dc047221 */ /* 0x004fca0000010000 */
[----:B------:R-:W2:Y:S01]  /*16890*/  MUFU.EX2 R167, R167 ;  /* 0x000000a700a77308 */ /* 0x000ea20000000800 */
[----:B------:R-:W-:Y:S01]  /*168a0*/  FFMA.FTZ R20, R67, R24, -R41 ;  /* 0x0000001843147223 */ /* 0x000fe20000010829 */
[----:B-1----:R-:W-:-:S06]  /*168b0*/  FADD.FTZ R6, R174, R5 ;  /* 0x00000005ae067221 */ /* 0x002fcc0000010000 */
[----:B------:R-:W1:Y:S01]  /*168c0*/  MUFU.EX2 R171, R171 ;  /* 0x000000ab00ab7308 */ /* 0x000e620000000800 */
[----:B---3--:R-:W-:Y:S01]  /*168d0*/  FADD.FTZ R5, R169, R4 ;  /* 0x00000004a9057221 */ /* 0x008fe20000010000 */
[----:B------:R-:W-:-:S06]  /*168e0*/  FFMA.FTZ R11, R70, R24, -R41 ;  /* 0x00000018460b7223 */ /* 0x000fcc0000010829 */
[----:B------:R-:W3:Y:S01]  /*168f0*/  MUFU.EX2 R168, R168 ;  /* 0x000000a800a87308 */ /* 0x000ee20000000800 */
[----:B----4-:R-:W-:Y:S01]  /*16900*/  FADD.FTZ R7, R173, R6 ;  /* 0x00000006ad077221 */ /* 0x010fe20000010000 */
[----:B------:R-:W-:-:S06]  /*16910*/  FADD.FTZ R4, R170, R5 ;  /* 0x00000005aa047221 */ /* 0x000fcc0000010000 */
[----:B------:R-:W4:Y:S01]  /*16920*/  MUFU.EX2 R165, R165 ;  /* 0x000000a500a57308 */ /* 0x000f220000000800 */
[----:B------:R-:W-:-:S07]  /*16930*/  FFMA.FTZ R14, R71, R24, -R41 ;  /* 0x00000018470e7223 */ /* 0x000fce0000010829 */
[----:B------:R-:W4:Y:S01]  /*16940*/  MUFU.EX2 R15, R15 ;  /* 0x0000000f000f7308 */ /* 0x000f220000000800 */
[----:B0-----:R-:W-:Y:S01]  /*16950*/  FADD.FTZ R6, R172, R7 ;  /* 0x00000007ac067221 */ /* 0x001fe20000010000 */
[----:B--2---:R-:W-:-:S06]  /*16960*/  FADD.FTZ R5, R167, R4 ;  /* 0x00000004a7057221 */ /* 0x004fcc0000010000 */
[----:B------:R-:W0:Y:S08]  /*16970*/  MUFU.EX2 R166, R166 ;  /* 0x000000a600a67308 */ /* 0x000e300000000800 */
[----:B------:R-:W2:Y:S01]  /*16980*/  MUFU.EX2 R20, R20 ;  /* 0x0000001400147308 */ /* 0x000ea20000000800 */
[----:B-1----:R-:W-:Y:S01]  /*16990*/  FADD.FTZ R6, R171, R6 ;  /* 0x00000006ab067221 */ /* 0x002fe20000010000 */
[----:B---3--:R-:W-:-:S06]  /*169a0*/  FADD.FTZ R4, R168, R5 ;  /* 0x00000005a8047221 */ /* 0x008fcc0000010000 */
[----:B------:R-:W1:Y:S08]  /*169b0*/  MUFU.EX2 R164, R164 ;  /* 0x000000a400a47308 */ /* 0x000e700000000800 */
[----:B------:R-:W3:Y:S01]  /*169c0*/  MUFU.EX2 R11, R11 ;  /* 0x0000000b000b7308 */ /* 0x000ee20000000800 */
[----:B----4-:R-:W-:Y:S01]  /*169d0*/  FADD.FTZ R5, R165, R6 ;  /* 0x00000006a5057221 */ /* 0x010fe20000010000 */
[----:B------:R-:W-:-:S06]  /*169e0*/  FADD.FTZ R7, R15, R4 ;  /* 0x000000040f077221 */ /* 0x000fcc0000010000 */
[----:B------:R-:W4:Y:S08]  /*169f0*/  MUFU.EX2 R21, R21 ;  /* 0x0000001500157308 */ /* 0x000f300000000800 */
[----:B------:R-:W4:Y:S01]  /*16a00*/  MUFU.EX2 R14, R14 ;  /* 0x0000000e000e7308 */ /* 0x000f220000000800 */
[----:B0-----:R-:W-:Y:S01]  /*16a10*/  FADD.FTZ R5, R166, R5 ;  /* 0x00000005a6057221 */ /* 0x001fe20000010000 */
[----:B--2---:R-:W-:-:S03]  /*16a20*/  FADD.FTZ R4, R20, R7 ;  /* 0x0000000714047221 */ /* 0x004fc60000010000 */
[----:B-1----:R-:W-:Y:S01]  /*16a30*/  FADD.FTZ R6, R164, R5 ;  /* 0x00000005a4067221 */ /* 0x002fe20000010000 */
[----:B---3--:R-:W-:-:S03]  /*16a40*/  FADD.FTZ R5, R11, R4 ;  /* 0x000000040b057221 */ /* 0x008fc60000010000 */
[----:B----4-:R-:W-:Y:S01]  /*16a50*/  FADD.FTZ R4, R21, R6 ;  /* 0x0000000615047221 */ /* 0x010fe20000010000 */
[----:B------:R0:W-:Y:S01]  /*16a60*/  ST.E desc[UR36][R2.64+0x4], R25 ;  /* 0x0000041902007985 */ /* 0x0001e2000c101924 */
[----:B------:R-:W-:-:S05]  /*16a70*/  FADD.FTZ R5, R14, R5 ;  /* 0x000000050e057221 */ /* 0x000fca0000010000 */
[----:B------:R1:W-:Y:S04]  /*16a80*/  ST.E.64 desc[UR36][R2.64+0x10], R4 ;  /* 0x0000100402007985 */ /* 0x0003e8000c101b24 */
[----:B------:R-:W2:Y:S01]  /*16a90*/  LD.E R26, desc[UR36][R22.64+0x240] ;  /* 0x00024024161a7980 */ /* 0x000ea2000c101900 */
[----:B------:R-:W-:-:S04]  /*16aa0*/  IADD3 R24, P0, R16, 0x240, RZ ;  /* 0x0000024010187810 */ /* 0x000fc80007f1e0ff */
[----:B------:R-:W-:Y:S01]  /*16ab0*/  LOP3.LUT R6, R24, 0x4, RZ, 0xfc, !PT ;  /* 0x0000000418067812 */ /* 0x000fe200078efcff */
[----:B------:R-:W-:Y:S02]  /*16ac0*/  IMAD.X R7, RZ, RZ, R17, P0 ;  /* 0x000000ffff077224 */ /* 0x000fe400000e0611 */
[----:B--2---:R-:W-:-:S05]  /*16ad0*/  FMUL.FTZ R27, R9, R26 ;  /* 0x0000001a091b7220 */ /* 0x004fca0000410000 */
[----:B------:R-:W-:Y:S04]  /*16ae0*/  ST.E desc[UR36][R22.64+0x240], R27 ;  /* 0x0002401b16007985 */ /* 0x000fe8000c101924 */
[----:B------:R-:W2:Y:S02]  /*16af0*/  LD.E R26, desc[UR36][R6.64] ;  /* 0x00000024061a7980 */ /* 0x000ea4000c101900 */
[----:B--2---:R-:W-:-:S05]  /*16b00*/  FMUL.FTZ R39, R9, R26 ;  /* 0x0000001a09277220 */ /* 0x004fca0000410000 */
[----:B------:R-:W-:Y:S04]  /*16b10*/  ST.E desc[UR36][R6.64], R39 ;  /* 0x0000002706007985 */ /* 0x000fe8000c101924 */
[----:B------:R-:W2:Y:S04]  /*16b20*/  LD.E R114, desc[UR36][R22.64+0x254] ;  /* 0x0002542416727980 */ /* 0x000ea8000c101900 */
[----:B0-----:R-:W3:Y:S04]  /*16b30*/  LD.E R25, desc[UR36][R22.64+0x434] ;  /* 0x0004342416197980 */ /* 0x001ee8000c101900 */
        /* <DEDUP_REMOVED lines=59> */
[----:B------:R-:W4:Y:S01]  /*16ef0*/  LD.E R26, desc[UR36][R22.64+0x430] ;  /* 0x00043024161a7980 */ /* 0x000f22000c101900 */
[C---:B--2---:R-:W-:Y:S01]  /*16f00*/  FMUL.FTZ R5, R9.reuse, R114 ;  /* 0x0000007209057220 */ /* 0x044fe20000410000 */
[----:B---3--:R-:W-:-:S04]  /*16f10*/  FMUL.FTZ R45, R9, R25 ;  /* 0x00000019092d7220 */ /* 0x008fc80000410000 */
[----:B------:R0:W-:Y:S04]  /*16f20*/  ST.E desc[UR36][R22.64+0x254], R5 ;  /* 0x0002540516007985 */ /* 0x0001e8000c101924 */
[----:B------:R1:W-:Y:S01]  /*16f30*/  ST.E desc[UR36][R22.64+0x434], R45 ;  /* 0x0004342d16007985 */ /* 0x0003e2000c101924 */
[C---:B----4-:R-:W-:Y:S01]  /*16f40*/  FMUL.FTZ R3, R9.reuse, R112 ;  /* 0x0000007009037220 */ /* 0x050fe20000410000 */
[C---:B0-----:R-:W-:Y:S01]  /*16f50*/  FMUL.FTZ R5, R9.reuse, R128 ;  /* 0x0000008009057220 */ /* 0x041fe20000410000 */
[C---:B------:R-:W-:Y:S01]  /*16f60*/  FMUL.FTZ R25, R9.reuse, R116 ;  /* 0x0000007409197220 */ /* 0x040fe20000410000 */
[----:B------:R-:W-:-:S03]  /*16f70*/  FMUL.FTZ R27, R9, R118 ;  /* 0x00000076091b7220 */ /* 0x000fc60000410000 */
[----:B------:R0:W-:Y:S01]  /*16f80*/  ST.E desc[UR36][R22.64+0x290], R5 ;  /* 0x0002900516007985 */ /* 0x0001e2000c101924 */
[C---:B------:R-:W-:Y:S01]  /*16f90*/  FMUL.FTZ R39, R9.reuse, R120 ;  /* 0x0000007809277220 */ /* 0x040fe20000410000 */
[C---:B------:R-:W-:Y:S01]  /*16fa0*/  FMUL.FTZ R41, R9.reuse, R122 ;  /* 0x0000007a09297220 */ /* 0x040fe20000410000 */
[C---:B------:R-:W-:Y:S01]  /*16fb0*/  FMUL.FTZ R43, R9.reuse, R124 ;  /* 0x0000007c092b7220 */ /* 0x040fe20000410000 */
[C---:B-1----:R-:W-:Y:S01]  /*16fc0*/  FMUL.FTZ R45, R9.reuse, R130 ;  /* 0x00000082092d7220 */ /* 0x042fe20000410000 */
[C---:B------:R-:W-:Y:S01]  /*16fd0*/  FMUL.FTZ R47, R9.reuse, R132 ;  /* 0x00000084092f7220 */ /* 0x040fe20000410000 */
[----:B------:R1:W-:Y:S01]  /*16fe0*/  ST.E desc[UR36][R22.64+0x250], R3 ;  /* 0x0002500316007985 */ /* 0x0003e2000c101924 */
[----:B0-----:R-:W-:-:S03]  /*16ff0*/  FMUL.FTZ R5, R9, R148 ;  /* 0x0000009409057220 */ /* 0x001fc60000410000 */
[----:B------:R0:W-:Y:S04]  /*17000*/  ST.E desc[UR36][R22.64+0x260], R25 ;  /* 0x0002601916007985 */ /* 0x0001e8000c101924 */
[----:B------:R2:W-:Y:S04]  /*17010*/  ST.E desc[UR36][R22.64+0x264], R27 ;  /* 0x0002641b16007985 */ /* 0x0005e8000c101924 */
[----:B------:R3:W-:Y:S01]  /*17020*/  ST.E desc[UR36][R22.64+0x270], R39 ;  /* 0x0002702716007985 */ /* 0x0007e2000c101924 */
[----:B-1----:R-:W-:-:S03]  /*17030*/  FMUL.FTZ R3, R9, R126 ;  /* 0x0000007e09037220 */ /* 0x002fc60000410000 */
[----:B------:R1:W-:Y:S01]  /*17040*/  ST.E desc[UR36][R22.64+0x274], R41 ;  /* 0x0002742916007985 */ /* 0x0003e2000c101924 */
[----:B0-----:R-:W-:-:S03]  /*17050*/  FMUL.FTZ R25, R9, R136 ;  /* 0x0000008809197220 */ /* 0x001fc60000410000 */
[----:B------:R0:W-:Y:S01]  /*17060*/  ST.E desc[UR36][R22.64+0x280], R43 ;  /* 0x0002802b16007985 */ /* 0x0001e2000c101924 */
[----:B--2---:R-:W-:-:S03]  /*17070*/  FMUL.FTZ R27, R9, R138 ;  /* 0x0000008a091b7220 */ /* 0x004fc60000410000 */
[----:B------:R2:W-:Y:S01]  /*17080*/  ST.E desc[UR36][R22.64+0x294], R45 ;  /* 0x0002942d16007985 */ /* 0x0005e2000c101924 */
[----:B---3--:R-:W-:-:S03]  /*17090*/  FMUL.FTZ R39, R9, R140 ;  /* 0x0000008c09277220 */ /* 0x008fc60000410000 */
[----:B------:R3:W-:Y:S01]  /*170a0*/  ST.E desc[UR36][R22.64+0x2a0], R47 ;  /* 0x0002a02f16007985 */ /* 0x0007e2000c101924 */
[C---:B-1----:R-:W-:Y:S01]  /*170b0*/  FMUL.FTZ R41, R9.reuse, R142 ;  /* 0x0000008e09297220 */ /* 0x042fe20000410000 */
[C---:B0-----:R-:W-:Y:S02]  /*170c0*/  FMUL.FTZ R43, R9.reuse, R144 ;  /* 0x00000090092b7220 */ /* 0x041fe40000410000 */
[----:B------:R0:W-:Y:S01]  /*170d0*/  ST.E desc[UR36][R22.64+0x2e0], R5 ;  /* 0x0002e00516007985 */ /* 0x0001e2000c101924 */
[C---:B--2---:R-:W-:Y:S01]  /*170e0*/  FMUL.FTZ R45, R9.reuse, R150 ;  /* 0x00000096092d7220 */ /* 0x044fe20000410000 */
[C---:B---3--:R-:W-:Y:S02]  /*170f0*/  FMUL.FTZ R47, R9.reuse, R110 ;  /* 0x0000006e092f7220 */ /* 0x048fe40000410000 */
[----:B------:R1:W-:Y:S01]  /*17100*/  ST.E desc[UR36][R22.64+0x284], R3 ;  /* 0x0002840316007985 */ /* 0x0003e2000c101924 */
[----:B0-----:R-:W-:-:S03]  /*17110*/  FMUL.FTZ R5, R9, R90 ;  /* 0x0000005a09057220 */ /* 0x001fc60000410000 */
[----:B------:R0:W-:Y:S01]  /*17120*/  ST.E desc[UR36][R22.64+0x2b0], R25 ;  /* 0x0002b01916007985 */ /* 0x0001e2000c101924 */
[----:B------:R-:W-:-:S03]  /*17130*/  FMUL.FTZ R49, R9, R134 ;  /* 0x0000008609317220 */ /* 0x000fc60000410000 */
[----:B------:R2:W-:Y:S01]  /*17140*/  ST.E desc[UR36][R22.64+0x2b4], R27 ;  /* 0x0002b41b16007985 */ /* 0x0005e2000c101924 */
[----:B-1----:R-:W-:-:S03]  /*17150*/  FMUL.FTZ R3, R9, R146 ;  /* 0x0000009209037220 */ /* 0x002fc60000410000 */
[----:B------:R1:W-:Y:S04]  /*17160*/  ST.E desc[UR36][R22.64+0x2c0], R39 ;  /* 0x0002c02716007985 */ /* 0x0003e8000c101924 */
[----:B------:R3:W-:Y:S01]  /*17170*/  ST.E desc[UR36][R22.64+0x2c4], R41 ;  /* 0x0002c42916007985 */ /* 0x0007e2000c101924 */
[----:B0-----:R-:W-:-:S03]  /*17180*/  FMUL.FTZ R25, R9, R108 ;  /* 0x0000006c09197220 */ /* 0x001fc60000410000 */
[----:B------:R0:W-:Y:S01]  /*17190*/  ST.E desc[UR36][R22.64+0x2d0], R43 ;  /* 0x0002d02b16007985 */ /* 0x0001e2000c101924 */
[----:B--2---:R-:W-:-:S03]  /*171a0*/  FMUL.FTZ R27, R9, R106 ;  /* 0x0000006a091b7220 */ /* 0x004fc60000410000 */
[----:B------:R2:W-:Y:S01]  /*171b0*/  ST.E desc[UR36][R22.64+0x2e4], R45 ;  /* 0x0002e42d16007985 */ /* 0x0005e2000c101924 */
[----:B-1----:R-:W-:-:S03]  /*171c0*/  FMUL.FTZ R39, R9, R104 ;  /* 0x0000006809277220 */ /* 0x002fc60000410000 */
[----:B------:R1:W-:Y:S01]  /*171d0*/  ST.E desc[UR36][R22.64+0x2f4], R47 ;  /* 0x0002f42f16007985 */ /* 0x0003e2000c101924 */
[C---:B---3--:R-:W-:Y:S01]  /*171e0*/  FMUL.FTZ R41, R9.reuse, R102 ;  /* 0x0000006609297220 */ /* 0x048fe20000410000 */
[C---:B0-----:R-:W-:Y:S02]  /*171f0*/  FMUL.FTZ R43, R9.reuse, R100 ;  /* 0x00000064092b7220 */ /* 0x041fe40000410000 */
[----:B------:R0:W-:Y:S01]  /*17200*/  ST.E desc[UR36][R22.64+0x330], R5 ;  /* 0x0003300516007985 */ /* 0x0001e2000c101924 */
[C---:B--2---:R-:W-:Y:S01]  /*17210*/  FMUL.FTZ R45, R9.reuse, R96 ;  /* 0x00000060092d7220 */ /* 0x044fe20000410000 */
[C---:B-1----:R-:W-:Y:S02]  /*17220*/  FMUL.FTZ R47, R9.reuse, R94 ;  /* 0x0000005e092f7220 */ /* 0x042fe40000410000 */
[----:B------:R1:W-:Y:S01]  /*17230*/  ST.E desc[UR36][R22.64+0x2a4], R49 ;  /* 0x0002a43116007985 */ /* 0x0003e2000c101924 */
[----:B0-----:R-:W-:-:S03]  /*17240*/  FMUL.FTZ R5, R9, R70 ;  /* 0x0000004609057220 */ /* 0x001fc60000410000 */
[----:B------:R0:W-:Y:S04]  /*17250*/  ST.E desc[UR36][R22.64+0x2d4], R3 ;  /* 0x0002d40316007985 */ /* 0x0001e8000c101924 */
        /* <DEDUP_REMOVED lines=10> */
[----:B---3--:R-:W-:-:S03]  /*17300*/  FMUL.FTZ R39, R9, R86 ;  /* 0x0000005609277220 */ /* 0x008fc60000410000 */
[----:B------:R3:W-:Y:S01]  /*17310*/  ST.E desc[UR36][R22.64+0x340], R47 ;  /* 0x0003402f16007985 */ /* 0x0007e2000c101924 */
[C---:B0-----:R-:W-:Y:S01]  /*17320*/  FMUL.FTZ R41, R9.reuse, R84 ;  /* 0x0000005409297220 */ /* 0x041fe20000410000 */
[C---:B--2---:R-:W-:Y:S02]  /*17330*/  FMUL.FTZ R43, R9.reuse, R82 ;  /* 0x00000052092b7220 */ /* 0x044fe40000410000 */
[----:B------:R0:W-:Y:S01]  /*17340*/  ST.E desc[UR36][R22.64+0x380], R5 ;  /* 0x0003800516007985 */ /* 0x0001e2000c101924 */
[C---:B-1----:R-:W-:Y:S01]  /*17350*/  FMUL.FTZ R45, R9.reuse, R76 ;  /* 0x0000004c092d7220 */ /* 0x042fe20000410000 */
[C---:B---3--:R-:W-:Y:S02]  /*17360*/  FMUL.FTZ R47, R9.reuse, R74 ;  /* 0x0000004a092f7220 */ /* 0x048fe40000410000 */
        /* <DEDUP_REMOVED lines=40> */
[C---:B---3--:R-:W-:Y:S01]  /*175f0*/  FMUL.FTZ R47, R9.reuse, R4 ;  /* 0x00000004092f7220 */ /* 0x048fe20000410000 */
[----:B------:R-:W-:Y:S01]  /*17600*/  FMUL.FTZ R9, R9, R26 ;  /* 0x0000001a09097220 */ /* 0x000fe20000410000 */
[C---:B------:R-:W-:Y:S01]  /*17610*/  LOP3.LUT R4, R24.reuse, 0x8, RZ, 0xfc, !PT ;  /* 0x0000000818047812 */ /* 0x040fe200078efcff */
[--C-:B0-----:R-:W-:Y:S01]  /*17620*/  IMAD.MOV.U32 R5, RZ, RZ, R7.reuse ;  /* 0x000000ffff057224 */ /* 0x101fe200078e0007 */
[----:B------:R-:W-:Y:S04]  /*17630*/  ST.E desc[UR36][R22.64+0x2f0], R51 ;  /* 0x0002f03316007985 */ /* 0x000fe8000c101924 */
[----:B------:R0:W-:Y:S04]  /*17640*/  ST.E desc[UR36][R22.64+0x3c4], R3 ;  /* 0x0003c40316007985 */ /* 0x0001e8000c101924 */
[----:B------:R-:W-:Y:S04]  /*17650*/  ST.E desc[UR36][R22.64+0x3e4], R49 ;  /* 0x0003e43116007985 */ /* 0x000fe8000c101924 */
[----:B------:R1:W-:Y:S04]  /*17660*/  ST.E desc[UR36][R22.64+0x3f0], R25 ;  /* 0x0003f01916007985 */ /* 0x0003e8000c101924 */
[----:B------:R2:W-:Y:S04]  /*17670*/  ST.E desc[UR36][R22.64+0x3f4], R27 ;  /* 0x0003f41b16007985 */ /* 0x0005e8000c101924 */
[----:B------:R-:W-:Y:S04]  /*17680*/  ST.E desc[UR36][R22.64+0x400], R39 ;  /* 0x0004002716007985 */ /* 0x000fe8000c101924 */
[----:B------:R3:W-:Y:S04]  /*17690*/  ST.E desc[UR36][R22.64+0x404], R41 ;  /* 0x0004042916007985 */ /* 0x0007e8000c101924 */
[----:B------:R-:W-:Y:S04]  /*176a0*/  ST.E desc[UR36][R22.64+0x410], R43 ;  /* 0x0004102b16007985 */ /* 0x000fe8000c101924 */
[----:B------:R-:W-:Y:S04]  /*176b0*/  ST.E desc[UR36][R22.64+0x420], R45 ;  /* 0x0004202d16007985 */ /* 0x000fe8000c101924 */
[----:B------:R4:W-:Y:S04]  /*176c0*/  ST.E desc[UR36][R22.64+0x424], R47 ;  /* 0x0004242f16007985 */ /* 0x0009e8000c101924 */
[----:B------:R4:W-:Y:S04]  /*176d0*/  ST.E desc[UR36][R22.64+0x430], R9 ;  /* 0x0004300916007985 */ /* 0x0009e8000c101924 */
[----:B0-----:R-:W1:Y:S01]  /*176e0*/  LD.E R3, desc[UR36][R4.64] ;  /* 0x0000002404037980 */ /* 0x001e62000c101900 */
[----:B------:R-:W-:Y:S01]  /*176f0*/  LOP3.LUT R2, R24, 0xc, RZ, 0xfc, !PT ;  /* 0x0000000c18027812 */ /* 0x000fe200078efcff */
[----:B-1----:R-:W-:Y:S01]  /*17700*/  FMUL.FTZ R25, R8, R3 ;  /* 0x0000000308197220 */ /* 0x002fe20000410000 */
[----:B------:R-:W-:-:S04]  /*17710*/  IMAD.MOV.U32 R3, RZ, RZ, R7 ;  /* 0x000000ffff037224 */ /* 0x000fc800078e0007 */
[----:B------:R0:W-:Y:S04]  /*17720*/  ST.E desc[UR36][R4.64], R25 ;  /* 0x0000001904007985 */ /* 0x0001e8000c101924 */
[----:B--2---:R-:W2:Y:S01]  /*17730*/  LD.E R27, desc[UR36][R2.64] ;  /* 0x00000024021b7980 */ /* 0x004ea2000c101900 */
[----:B------:R-:W1:Y:S01]  /*17740*/  S2R R112, SR_TID.X ;  /* 0x0000000000707919 */ /* 0x000e620000002100 */
[----:B--2---:R-:W-:-:S05]  /*17750*/  FMUL.FTZ R27, R8, R27 ;  /* 0x0000001b081b7220 */ /* 0x004fca0000410000 */
[----:B------:R2:W-:Y:S04]  /*17760*/  ST.E desc[UR36][R2.64], R27 ;  /* 0x0000001b02007985 */ /* 0x0005e8000c101924 */
        /* <DEDUP_REMOVED lines=54> */
[----:B---3--:R-:W3:Y:S04]  /*17ad0*/  LD.E R41, desc[UR36][R22.64+0x3fc] ;  /* 0x0003fc2416297980 */ /* 0x008ee8000c101900 */
[----:B----4-:R-:W4:Y:S04]  /*17ae0*/  LD.E R47, desc[UR36][R22.64+0x408] ;  /* 0x00040824162f7980 */ /* 0x010f28000c101900 */
[----:B------:R-:W4:Y:S04]  /*17af0*/  LD.E R45, desc[UR36][R22.64+0x40c] ;  /* 0x00040c24162d7980 */ /* 0x000f28000c101900 */
[----:B------:R-:W4:Y:S04]  /*17b00*/  LD.E R43, desc[UR36][R22.64+0x418] ;  /* 0x00041824162b7980 */ /* 0x000f28000c101900 */
[----:B------:R-:W4:Y:S04]  /*17b10*/  LD.E R39, desc[UR36][R22.64+0x41c] ;  /* 0x00041c2416277980 */ /* 0x000f28000c101900 */
[----:B------:R-:W4:Y:S04]  /*17b20*/  LD.E R9, desc[UR36][R22.64+0x428] ;  /* 0x0004282416097980 */ /* 0x000f28000c101900 */
[----:B0-----:R-:W4:Y:S04]  /*17b30*/  LD.E R25, desc[UR36][R22.64+0x42c] ;  /* 0x00042c2416197980 */ /* 0x001f28000c101900 */
[----:B--2---:R-:W2:Y:S01]  /*17b40*/  LD.E R27, desc[UR36][R22.64+0x438] ;  /* 0x00043824161b7980 */ /* 0x004ea2000c101900 */
[----:B-1----:R-:W-:Y:S01]  /*17b50*/  SHF.R.U32.HI R112, RZ, 0x7, R112 ;  /* 0x00000007ff707819 */ /* 0x002fe20000011670 */
[C---:B------:R-:W-:Y:S01]  /*17b60*/  FMUL.FTZ R117, R8.reuse, R117 ;  /* 0x0000007508757220 */ /* 0x040fe20000410000 */
[C---:B------:R-:W-:Y:S01]  /*17b70*/  FMUL.FTZ R51, R8.reuse, R51 ;  /* 0x0000003308337220 */ /* 0x040fe20000410000 */
[C---:B------:R-:W-:Y:S01]  /*17b80*/  FMUL.FTZ R55, R8.reuse, R55 ;  /* 0x0000003708377220 */ /* 0x040fe20000410000 */
[C---:B------:R-:W-:Y:S01]  /*17b90*/  FMUL.FTZ R53, R8.reuse, R53 ;  /* 0x0000003508357220 */ /* 0x040fe20000410000 */
[C---:B------:R-:W-:Y:S01]  /*17ba0*/  FMUL.FTZ R26, R8.reuse, R26 ;  /* 0x0000001a081a7220 */ /* 0x040fe20000410000 */
        /* <DEDUP_REMOVED lines=9> */
[C---:B------:R-:W-:Y:S01]  /*17c40*/  FMUL.FTZ R127, R8.reuse, R127 ;  /* 0x0000007f087f7220 */ /* 0x040fe20000410000 */
[C---:B------:R-:W-:Y:S01]  /*17c50*/  FMUL.FTZ R129, R8.reuse, R129 ;  /* 0x0000008108817220 */ /* 0x040fe20000410000 */
[----:B------:R-:W-:Y:S01]  /*17c60*/  FMUL.FTZ R131, R8, R131 ;  /* 0x0000008308837220 */ /* 0x000fe20000410000 */
[----:B0-----:R-:W-:Y:S02]  /*17c70*/  VIADD R26, R112, 0x8 ;  /* 0x00000008701a7836 */ /* 0x001fe40000000000 */
        /* <DEDUP_REMOVED lines=43> */
[C---:B----4-:R-:W-:Y:S01]  /*17f30*/  FMUL.FTZ R47, R8.reuse, R47 ;  /* 0x0000002f082f7220 */ /* 0x050fe20000410000 */
[C---:B------:R-:W-:Y:S01]  /*17f40*/  FMUL.FTZ R45, R8.reuse, R45 ;  /* 0x0000002d082d7220 */ /* 0x040fe20000410000 */
[C---:B------:R-:W-:Y:S01]  /*17f50*/  FMUL.FTZ R43, R8.reuse, R43 ;  /* 0x0000002b082b7220 */ /* 0x040fe20000410000 */
[C---:B------:R-:W-:Y:S01]  /*17f60*/  FMUL.FTZ R39, R8.reuse, R39 ;  /* 0x0000002708277220 */ /* 0x040fe20000410000 */
[C---:B------:R-:W-:Y:S01]  /*17f70*/  FMUL.FTZ R51, R8.reuse, R9 ;  /* 0x0000000908337220 */ /* 0x040fe20000410000 */
[C---:B------:R-:W-:Y:S01]  /*17f80*/  FMUL.FTZ R53, R8.reuse, R25 ;  /* 0x0000001908357220 */ /* 0x040fe20000410000 */
[----:B--2---:R-:W-:Y:S01]  /*17f90*/  FMUL.FTZ R55, R8, R27 ;  /* 0x0000001b08377220 */ /* 0x004fe20000410000 */
        /* <DEDUP_REMOVED lines=56> */
[----:B------:R-:W-:Y:S01]  /*18320*/  ST.E desc[UR36][R22.64+0x438], R55 ;  /* 0x0004383716007985 */ /* 0x000fe2000c101924 */
[----:B------:R2:W-:Y:S06]  /*18330*/  BAR.SYNC.DEFER_BLOCKING R26, 0x100 ;  /* 0x0004001a0000751d */ /* 0x0005ec0000010000 */
[----:B------:R-:W3:Y:S04]  /*18340*/  LDL R24, [R1+0x1f0] ;  /* 0x0001f00001187983 */ /* 0x000ee80000100800 */
[----:B0-----:R-:W4:Y:S04]  /*18350*/  LD.E R45, desc[UR36][R22.64+0x240] ;  /* 0x00024024162d7980 */ /* 0x001f28000c101900 */
[----:B------:R-:W3:Y:S04]  /*18360*/  LD.E.64 R8, desc[UR36][R22.64+0x88] ;  /* 0x0000882416087980 */ /* 0x000ee8000c101b00 */
[----:B----4-:R0:W-:Y:S04]  /*18370*/  ST.E desc[UR36][R22.64+0x240], R45 ;  /* 0x0002402d16007985 */ /* 0x0101e8000c101924 */
[----:B------:R-:W4:Y:S04]  /*18380*/  LD.E R25, desc[UR36][R6.64] ;  /* 0x0000002406197980 */ /* 0x000f28000c101900 */
[----:B----4-:R4:W-:Y:S04]  /*18390*/  ST.E desc[UR36][R6.64], R25 ;  /* 0x0000001906007985 */ /* 0x0109e8000c101924 */
[----:B------:R-:W2:Y:S04]  /*183a0*/  LD.E R27, desc[UR36][R4.64] ;  /* 0x00000024041b7980 */ /* 0x000ea8000c101900 */
[----:B--2---:R2:W-:Y:S04]  /*183b0*/  ST.E desc[UR36][R4.64], R27 ;  /* 0x0000001b04007985 */ /* 0x0045e8000c101924 */
[----:B-1----:R-:W3:Y:S04]  /*183c0*/  LD.E R39, desc[UR36][R2.64] ;  /* 0x0000002402277980 */ /* 0x002ee8000c101900 */
[----:B---3--:R1:W-:Y:S04]  /*183d0*/  ST.E desc[UR36][R2.64], R39 ;  /* 0x0000002702007985 */ /* 0x0083e8000c101924 */
[----:B------:R-:W3:Y:S04]  /*183e0*/  LD.E R41, desc[UR36][R22.64+0x250] ;  /* 0x0002502416297980 */ /* 0x000ee8000c101900 */
[----:B------:R-:W3:Y:S04]  /*183f0*/  LD.E R43, desc[UR36][R22.64+0x254] ;  /* 0x00025424162b7980 */ /* 0x000ee8000c101900 */
        /* <DEDUP_REMOVED lines=16> */
[----:B--2---:R-:W2:Y:S04]  /*18500*/  LD.E R27, desc[UR36][R22.64+0x298] ;  /* 0x00029824161b7980 */ /* 0x004ea8000c101900 */
        /* <DEDUP_REMOVED lines=56> */
[----:B---3--:R0:W-:Y:S04]  /*18890*/  ST.E desc[UR36][R22.64+0x250], R41 ;  /* 0x0002502916007985 */ /* 0x0081e8000c101924 */
[----:B------:R1:W-:Y:S04]  /*188a0*/  ST.E desc[UR36][R22.64+0x254], R43 ;  /* 0x0002542b16007985 */ /* 0x0003e8000c101924 */
        /* <DEDUP_REMOVED lines=16> */
[----:B---3--:R-:W3:Y:S04]  /*189b0*/  LD.E R45, desc[UR36][R22.64+0x2b8] ;  /* 0x0002b824162d7980 */ /* 0x008ee8000c101900 */
        /* <DEDUP_REMOVED lines=48> */
[----:B--2---:R1:W-:Y:S04]  /*18cc0*/  ST.E desc[UR36][R22.64+0x298], R27 ;  /* 0x0002981b16007985 */ /* 0x0043e8000c101924 */
        /* <DEDUP_REMOVED lines=105> */
[----:B0-----:R-:W4:Y:S01]  /*19360*/  LDL R25, [R1+0x68] ;  /* 0x0000680001197983 */ /* 0x001f220000100800 */
[----:B------:R-:W-:-:S02]  /*19370*/  IMAD R8, R24, 0xc00, R8 ;  /* 0x00000c0018087824 */ /* 0x000fc400078e0208 */
[----:B-1----:R-:W-:Y:S01]  /*19380*/  IMAD.MOV.U32 R27, RZ, RZ, R9 ;  /* 0x000000ffff1b7224 */ /* 0x002fe200078e0009 */
[----:B------:R-:W-:Y:S01]  /*19390*/  F2FP.BF16.F32.PACK_AB R152, R37, R152 ;  /* 0x000000982598723e */ /* 0x000fe200000010ff */
[----:B------:R-:W-:Y:S01]  /*193a0*/  VIADD R24, R8, 0x80 ;  /* 0x0000008008187836 */ /* 0x000fe20000000000 */
[----:B------:R-:W-:Y:S01]  /*193b0*/  F2FP.BF16.F32.PACK_AB R154, R154, R36 ;  /* 0x000000249a9a723e */ /* 0x000fe200000010ff */
[----:B------:R-:W-:Y:S01]  /*193c0*/  VIADD R26, R8, 0x100 ;  /* 0x00000100081a7836 */ /* 0x000fe20000000000 */
[----:B------:R-:W-:Y:S01]  /*193d0*/  R2UR UR15, R27 ;  /* 0x000000001b0f72ca */ /* 0x000fe200000e0000 */
[----:B------:R-:W4:Y:S01]  /*193e0*/  LD.E R36, desc[UR36][R22.64+0x270] ;  /* 0x0002702416247980 */ /* 0x000f22000c101900 */
[----:B------:R-:W-:Y:S02]  /*193f0*/  R2UR UR10, R24 ;  /* 0x00000000180a72ca */ /* 0x000fe400000e0000 */
[----:B------:R-:W-:Y:S01]  /*19400*/  R2UR UR14, R26 ;  /* 0x000000001a0e72ca */ /* 0x000fe200000e0000 */
[----:B------:R-:W4:Y:S01]  /*19410*/  LD.E R24, desc[UR36][R22.64+0x240] ;  /* 0x0002402416187980 */ /* 0x000f22000c101900 */
[----:B------:R-:W-:-:S02]  /*19420*/  F2FP.BF16.F32.PACK_AB R156, R156, R35 ;  /* 0x000000239c9c723e */ /* 0x000fc400000010ff */
[----:B------:R-:W-:Y:S01]  /*19430*/  F2FP.BF16.F32.PACK_AB R158, R158, R34 ;  /* 0x000000229e9e723e */ /* 0x000fe200000010ff */
[----:B------:R-:W4:Y:S01]  /*19440*/  LD.E R35, desc[UR36][R22.64+0x26c] ;  /* 0x00026c2416237980 */ /* 0x000f22000c101900 */
[----:B------:R-:W-:Y:S02]  /*19450*/  F2FP.BF16.F32.PACK_AB R160, R160, R33 ;  /* 0x00000021a0a0723e */ /* 0x000fe400000010ff */
[----:B------:R-:W-:Y:S01]  /*19460*/  F2FP.BF16.F32.PACK_AB R162, R162, R32 ;  /* 0x00000020a2a2723e */ /* 0x000fe200000010ff */
[----:B------:R-:W4:Y:S01]  /*19470*/  LD.E R33, desc[UR36][R22.64+0x264] ;  /* 0x0002642416217980 */ /* 0x000f22000c101900 */
[----:B------:R-:W-:Y:S02]  /*19480*/  F2FP.BF16.F32.PACK_AB R153, R153, R31 ;  /* 0x0000001f9999723e */ /* 0x000fe400000010ff */
[----:B------:R-:W-:Y:S01]  /*19490*/  F2FP.BF16.F32.PACK_AB R155, R155, R30 ;  /* 0x0000001e9b9b723e */ /* 0x000fe200000010ff */
[----:B------:R-:W4:Y:S01]  /*194a0*/  LD.E R31, desc[UR36][R22.64+0x25c] ;  /* 0x00025c24161f7980 */ /* 0x000f22000c101900 */
[----:B------:R-:W-:-:S02]  /*194b0*/  F2FP.BF16.F32.PACK_AB R157, R157, R29 ;  /* 0x0000001d9d9d723e */ /* 0x000fc400000010ff */
[----:B------:R-:W-:Y:S01]  /*194c0*/  F2FP.BF16.F32.PACK_AB R159, R159, R28 ;  /* 0x0000001c9f9f723e */ /* 0x000fe200000010ff */
[----:B------:R-:W4:Y:S04]  /*194d0*/  LD.E R29, desc[UR36][R22.64+0x254] ;  /* 0x00025424161d7980 */ /* 0x000f28000c101900 */
        /* <DEDUP_REMOVED lines=12> */
[----:B---3--:R-:W2:Y:S04]  /*195a0*/  LD.E R45, desc[UR36][R22.64+0x294] ;  /* 0x00029424162d7980 */ /* 0x008ea8000c101900 */
        /* <DEDUP_REMOVED lines=54> */
[----:B------:R-:W-:Y:S01]  /*19910*/  ISETP.NE.U32.AND P0, PT, R25, RZ, PT ;  /* 0x000000ff1900720c */ /* 0x000fe20003f05070 */
[----:B------:R-:W-:-:S02]  /*19920*/  IMAD.MOV.U32 R25, RZ, RZ, R9 ;  /* 0x000000ffff197224 */ /* 0x000fc400078e0009 */
[----:B------:R-:W2:Y:S03]  /*19930*/  LD.E R100, desc[UR36][R22.64+0x370] ;  /* 0x0003702416647980 */ /* 0x000ea6000c101900 */
        /* <DEDUP_REMOVED lines=61> */
[----:B------:R-:W-:Y:S01]  /*19d10*/  F2FP.BF16.F32.PACK_AB R163, R12, R163 ;  /* 0x000000a30ca3723e */ /* 0x000fe200000010ff */
        /* <DEDUP_REMOVED lines=685> */
[----:B------:R0:W-:Y:S04]  /*1c7f0*/  ST.E desc[UR36][R6.64], R25 ;  /* 0x0000001906007985 */ /* 0x0001e8000c101924 */
        /* <DEDUP_REMOVED lines=127> */
[----:B------:R-:W3:Y:S04]  /*1cff0*/  LD.E R9, desc[UR36][R22.64+0x240] ;  /* 0x0002402416097980 */ /* 0x000ee8000c101900 */
[----:B---3--:R3:W-:Y:S04]  /*1d000*/  ST.E desc[UR36][R22.64+0x240], R9 ;  /* 0x0002400916007985 */ /* 0x0087e8000c101924 */
[----:B------:R-:W4:Y:S04]  /*1d010*/  LD.E R11, desc[UR36][R6.64] ;  /* 0x00000024060b7980 */ /* 0x000f28000c101900 */
[----:B----4-:R4:W-:Y:S04]  /*1d020*/  ST.E desc[UR36][R6.64], R11 ;  /* 0x0000000b06007985 */ /* 0x0109e8000c101924 */
[----:B------:R-:W2:Y:S04]  /*1d030*/  LD.E R13, desc[UR36][R4.64] ;  /* 0x00000024040d7980 */ /* 0x000ea8000c101900 */
[----:B--2---:R2:W-:Y:S04]  /*1d040*/  ST.E desc[UR36][R4.64], R13 ;  /* 0x0000000d04007985 */ /* 0x0045e8000c101924 */
[----:B------:R-:W3:Y:S04]  /*1d050*/  LD.E R15, desc[UR36][R2.64] ;  /* 0x00000024020f7980 */ /* 0x000ee8000c101900 */
[----:B---3--:R3:W-:Y:S04]  /*1d060*/  ST.E desc[UR36][R2.64], R15 ;  /* 0x0000000f02007985 */ /* 0x0087e8000c101924 */
[----:B------:R-:W3:Y:S04]  /*1d070*/  LD.E R21, desc[UR36][R22.64+0x250] ;  /* 0x0002502416157980 */ /* 0x000ee8000c101900 */
[----:B0-----:R-:W3:Y:S04]  /*1d080*/  LD.E R25, desc[UR36][R22.64+0x254] ;  /* 0x0002542416197980 */ /* 0x001ee8000c101900 */
[----:B-1----:R-:W3:Y:S04]  /*1d090*/  LD.E R27, desc[UR36][R22.64+0x258] ;  /* 0x00025824161b7980 */ /* 0x002ee8000c101900 */
[----:B------:R-:W3:Y:S04]  /*1d0a0*/  LD.E R29, desc[UR36][R22.64+0x25c] ;  /* 0x00025c24161d7980 */ /* 0x000ee8000c101900 */
[----:B------:R-:W3:Y:S04]  /*1d0b0*/  LD.E R9, desc[UR36][R22.64+0x260] ;  /* 0x0002602416097980 */ /* 0x000ee8000c101900 */
[----:B------:R-:W3:Y:S04]  /*1d0c0*/  LD.E R31, desc[UR36][R22.64+0x264] ;  /* 0x00026424161f7980 */ /* 0x000ee8000c101900 */
[----:B----4-:R-:W4:Y:S04]  /*1d0d0*/  LD.E R7, desc[UR36][R22.64+0x268] ;  /* 0x0002682416077980 */ /* 0x010f28000c101900 */
        /* <DEDUP_REMOVED lines=117> */
[----:B------:R-:W-:Y:S04]  /*1d830*/  ST.E desc[UR36][R22.64+0x250], R21 ;  /* 0x0002501516007985 */ /* 0x000fe8000c101924 */
[----:B------:R-:W-:Y:S04]  /*1d840*/  ST.E desc[UR36][R22.64+0x254], R25 ;  /* 0x0002541916007985 */ /* 0x000fe8000c101924 */
[----:B------:R-:W-:Y:S04]  /*1d850*/  ST.E desc[UR36][R22.64+0x258], R27 ;  /* 0x0002581b16007985 */ /* 0x000fe8000c101924 */
[----:B------:R-:W-:Y:S04]  /*1d860*/  ST.E desc[UR36][R22.64+0x25c], R29 ;  /* 0x00025c1d16007985 */ /* 0x000fe8000c101924 */
[----:B------:R-:W-:Y:S04]  /*1d870*/  ST.E desc[UR36][R22.64+0x260], R9 ;  /* 0x0002600916007985 */ /* 0x000fe8000c101924 */
[----:B------:R-:W-:Y:S04]  /*1d880*/  ST.E desc[UR36][R22.64+0x264], R31 ;  /* 0x0002641f16007985 */ /* 0x000fe8000c101924 */
[----:B----4-:R-:W-:Y:S04]  /*1d890*/  ST.E desc[UR36][R22.64+0x268], R7 ;  /* 0x0002680716007985 */ /* 0x010fe8000c101924 */
        /* <DEDUP_REMOVED lines=118> */
[----:B------:R1:W5:Y:S04]  /*1e000*/  LDL R0, [R1+0x1f0] ;  /* 0x0001f00001007983 */ /* 0x0003680000100800 */
[----:B--2---:R-:W2:Y:S01]  /*1e010*/  LD.E R2, desc[UR36][R20.64] ;  /* 0x0000002414027980 */ /* 0x004ea2000c101900 */
[----:B------:R-:W-:Y:S01]  /*1e020*/  BSSY B0, `(.L_x_12610) ;  /* 0x0000005000007945 */ /* 0x000fe20003800000 */
[----:B--2---:R-:W-:-:S04]  /*1e030*/  LOP3.LUT R2, R2, 0x1, RZ, 0xfc, !PT ;  /* 0x0000000102027812 */ /* 0x004fc800078efcff */
[----:B------:R-:W-:-:S13]  /*1e040*/  ISETP.NE.AND P0, PT, R2, 0x3, PT ;  /* 0x000000030200780c */ /* 0x000fda0003f05270 */
[----:B-1----:R-:W-:Y:S05]  /*1e050*/  @!P0 BRA `(.L_x_12611) ;  /* 0x0000000000048947 */ /* 0x002fea0003800000 */
[----:B------:R-:W-:Y:S01]  /*1e060*/  BPT.TRAP 0x1 ;  /* 0x000000040000795c */ /* 0x000fe20000300000 */
.L_x_12611:
[----:B------:R-:W-:Y:S05]  /*1e070*/  BSYNC B0 ;  /* 0x0000000000007941 */ /* 0x000fea0003800000 */
.L_x_12610:
        /* <DEDUP_REMOVED lines=9> */
.L_x_12583:
[----:B0-----:R-:W0:Y:S01]  /*1e110*/  S2R R0, SR_TID.X ;  /* 0x0000000000007919 */ /* 0x001e220000002100 */
[----:B------:R-:W-:Y:S05]  /*1e120*/  WARPSYNC.ALL ;  /* 0x0000000000007948 */ /* 0x000fea0003800000 */
[----:B0-----:R-:W-:-:S04]  /*1e130*/  SHF.R.U32.HI R0, RZ, 0x7, R0 ;  /* 0x00000007ff007819 */ /* 0x001fc80000011600 */
[----:B------:R-:W-:Y:S01]  /*1e140*/  IADD3 R143, -R0, 0xb, RZ ;  /* 0x0000000b008f7810 */ /* 0x000fe20007ffe1ff */
[----:B------:R-:W2:Y:S04]  /*1e150*/  LDL R5, [R1+0x210] ;  /* 0x0002100001057983 */ /* 0x000ea80000100800 */
[----:B------:R-:W3:Y:S04]  /*1e160*/  LDL R8, [R1+0x214] ;  /* 0x0002140001087983 */ /* 0x000ee80000100800 */
[----:B------:R-:W4:Y:S04]  /*1e170*/  LDL R137, [R1+0x1f0] ;  /* 0x0001f00001897983 */ /* 0x000f280000100800 */
[----:B------:R-:W5:Y:S01]  /*1e180*/  LDL.64 R124, [R1+0x290] ;  /* 0x00029000017c7983 */ /* 0x000f620000100a00 */
[----:B------:R-:W-:-:S02]  /*1e190*/  IMAD.MOV.U32 R142, RZ, RZ, -0x800000 ;  /* 0xff800000ff8e7424 */ /* 0x000fc400078e00ff */
[----:B------:R-:W-:Y:S01]  /*1e1a0*/  IMAD.MOV.U32 R140, RZ, RZ, -0x800000 ;  /* 0xff800000ff8c7424 */ /* 0x000fe200078e00ff */
[----:B------:R-:W5:Y:S01]  /*1e1b0*/  LDL.64 R134, [R1+0x240] ;  /* 0x0002400001867983 */ /* 0x000f620000100a00 */
[----:B------:R-:W-:-:S03]  /*1e1c0*/  IMAD.MOV.U32 R139, RZ, RZ, RZ ;  /* 0x000000ffff8b7224 */ /* 0x000fc600078e00ff */
        /* <DEDUP_REMOVED lines=59> */
[----:B--2---:R-:W0:Y:S02]  /*1e580*/  SHFL.BFLY PT, R0, R5, 0x2, 0x1f ;  /* 0x0c401f0005007f89 */ /* 0x004e2400000e0000 */
[----:B0-----:R-:W-:-:S05]  /*1e590*/  FADD.FTZ R0, R5, R0 ;  /* 0x0000000005007221 */ /* 0x001fca0000010000 */
[----:B-1----:R-:W0:Y:S02]  /*1e5a0*/  SHFL.BFLY PT, R3, R0, 0x1, 0x1f ;  /* 0x0c201f0000037f89 */ /* 0x002e2400000e0000 */
[----:B0-----:R-:W-:-:S05]  /*1e5b0*/  FADD.FTZ R2, R0, R3 ;  /* 0x0000000300027221 */ /* 0x001fca0000010000 */
[----:B------:R-:W-:Y:S04]  /*1e5c0*/  STL [R1+0x210], R2 ;  /* 0x0002100201007387 */ /* 0x000fe80000100800 */
[----:B------:R-:W2:Y:S04]  /*1e5d0*/  LDL R136, [R1+0x210] ;  /* 0x0002100001887983 */ /* 0x000ea80000100800 */
[----:B---3--:R-:W0:Y:S02]  /*1e5e0*/  SHFL.BFLY PT, R3, R8, 0x2, 0x1f ;  /* 0x0c401f0008037f89 */ /* 0x008e2400000e0000 */
[----:B0-----:R-:W-:Y:S01]  /*1e5f0*/  FADD.FTZ R3, R3, R8 ;  /* 0x0000000803037221 */ /* 0x001fe20000010000 */
[----:B----4-:R-:W-:Y:S01]  /*1e600*/  VIADD R137, R137, 0x1 ;  /* 0x0000000189897836 */ /* 0x010fe20000000000 */
[----:B------:R-:W3:Y:S04]  /*1e610*/  LDL.64 R8, [R1+0x3f8] ;  /* 0x0003f80001087983 */ /* 0x000ee80000100a00 */
[----:B------:R-:W0:Y:S02]  /*1e620*/  SHFL.BFLY PT, R4, R3, 0x1, 0x1f ;  /* 0x0c201f0003047f89 */ /* 0x000e2400000e0000 */
[----:B0-----:R-:W-:Y:S01]  /*1e630*/  FADD.FTZ R141, R3, R4 ;  /* 0x00000004038d7221 */ /* 0x001fe20000010000 */
[----:B------:R0:W-:Y:S08]  /*1e640*/  BAR.ARV R143, 0x100 ;  /* 0x0004008f0000751d */ /* 0x0001f00000002000 */
[----:B------:R-:W-:Y:S06]  /*1e650*/  BAR.ARV 0x8, 0x180 ;  /* 0x0206000000007b1d */ /* 0x000fec0000002000 */
[----:B------:R-:W-:-:S13]  /*1e660*/  FSETP.NE.FTZ.AND P1, PT, R141, RZ, PT ;  /* 0x000000ff8d00720b */ /* 0x000fda0003f35000 */
[----:B------:R-:W4:Y:S04]  /*1e670*/  @P1 LDL R6, [R1+0x220] ;  /* 0x0002200001061983 */ /* 0x000f280000100800 */
[----:B------:R-:W5:Y:S01]  /*1e680*/  @P1 LDL R7, [R1+0x204] ;  /* 0x0002040001071983 */ /* 0x000f620000100800 */
[----:B--2---:R-:W-:-:S13]  /*1e690*/  FSETP.NE.FTZ.AND P0, PT, R136, RZ, PT ;  /* 0x000000ff8800720b */ /* 0x004fda0003f15000 */
[----:B------:R-:W2:Y:S04]  /*1e6a0*/  @P0 LDL R4, [R1+0x220] ;  /* 0x0002200001040983 */ /* 0x000ea80000100800 */
[----:B------:R-:W3:Y:S01]  /*1e6b0*/  @P0 LDL R5, [R1+0x200] ;  /* 0x0002000001050983 */ /* 0x000ee20000100800 */
[----:B------:R-:W1:Y:S08]  /*1e6c0*/  @P0 MUFU.LG2 R0, R136 ;  /* 0x0000008800000308 */ /* 0x000e700000000c00 */
[----:B------:R-:W0:Y:S01]  /*1e6d0*/  @P1 MUFU.LG2 R2, R141 ;  /* 0x0000008d00021308 */ /* 0x000e220000000c00 */
[----:B-1----:R-:W-:-:S02]  /*1e6e0*/  @P0 FMUL.FTZ R3, R0, 0.69314718246459960938 ;  /* 0x3f31721800030820 */ /* 0x002fc40000410000 */
[----:B------:R-:W5:Y:S05]  /*1e6f0*/  LDL R0, [R1+0x1fc] ;  /* 0x0001fc0001007983 */ /* 0x000f6a0000100800 */
[----:B------:R1:W1:Y:S01]  /*1e700*/  @P0 MUFU.RCP R139, R136 ;  /* 0x00000088008b0308 */ /* 0x0002620000001000 */
[----:B----4-:R-:W-:Y:S01]  /*1e710*/  @P1 FMUL.FTZ R6, R6, 0.69314718246459960938 ;  /* 0x3f31721806061820 */ /* 0x010fe20000410000 */
[----:B--2---:R-:W-:-:S04]  /*1e720*/  @P0 FMUL.FTZ R4, R4, 0.69314718246459960938 ;  /* 0x3f31721804040820 */ /* 0x004fc80000410000 */
[----:B---3--:R-:W-:Y:S01]  /*1e730*/  @P0 FFMA.FTZ R142, R4, R5, R3 ;  /* 0x00000005048e0223 */ /* 0x008fe20000010003 */
[----:B0-----:R-:W-:Y:S01]  /*1e740*/  @P1 FMUL.FTZ R3, R2, 0.69314718246459960938 ;  /* 0x3f31721802031820 */ /* 0x001fe20000410000 */
[----:B------:R-:W2:Y:S03]  /*1e750*/  LDL.64 R4, [R1+0x408] ;  /* 0x0004080001047983 */ /* 0x000ea60000100a00 */
[----:B-----5:R-:W-:Y:S02]  /*1e760*/  @P1 FFMA.FTZ R140, R6, R7, R3 ;  /* 0x00000007068c1223 */ /* 0x020fe40000010003 */
[----:B------:R-:W3:Y:S04]  /*1e770*/  LDL.64 R2, [R1+0x428] ;  /* 0x0004280001027983 */ /* 0x000ee80000100a00 */
[----:B------:R-:W4:Y:S01]  /*1e780*/  LDL.64 R6, [R1+0x438] ;  /* 0x0004380001067983 */ /* 0x000f220000100a00 */
[----:B------:R-:W-:-:S13]  /*1e790*/  ISETP.NE.AND P0, PT, R137, 0x2, PT ;  /* 0x000000028900780c */ /* 0x000fda0003f05270 */
[----:B-1----:R-:W5:Y:S01]  /*1e7a0*/  @!P0 LDL R136, [R1+0x1f4] ;  /* 0x0001f40001888983 */ /* 0x002f620000100800 */
[-C--:B------:R-:W-:Y:S01]  /*1e7b0*/  FMUL.FTZ R125, R125, R139.reuse ;  /* 0x0000008b7d7d7220 */ /* 0x080fe20000410000 */
[----:B------:R-:W-:-:S05]  /*1e7c0*/  FMUL.FTZ R124, R124, R139 ;  /* 0x0000008b7c7c7220 */ /* 0x000fca0000410000 */
[----:B------:R0:W-:Y:S02]  /*1e7d0*/  STL.64 [R1+0x290], R124 ;  /* 0x0002907c01007387 */ /* 0x0001e40000100a00 */
        /* <DEDUP_REMOVED lines=124> */
[----:B------:R0:W-:Y:S04]  /*1efa0*/  STL [R1+0x214], R141 ;  /* 0x0002148d01007387 */ /* 0x0001e80000100800 */
[----:B------:R0:W-:Y:S04]  /*1efb0*/  STL.64 [R1+0x240], R134 ;  /* 0x0002408601007387 */ /* 0x0001e80000100a00 */
[----:B------:R0:W-:Y:S04]  /*1efc0*/  STL.64 [R1+0x250], R132 ;  /* 0x0002508401007387 */ /* 0x0001e80000100a00 */
[----:B------:R0:W-:Y:S04]  /*1efd0*/  STL.64 [R1+0x260], R130 ;  /* 0x0002608201007387 */ /* 0x0001e80000100a00 */
[----:B------:R0:W-:Y:S04]  /*1efe0*/  STL.64 [R1+0x270], R128 ;  /* 0x0002708001007387 */ /* 0x0001e80000100a00 */
[----:B------:R0:W-:Y:S04]  /*1eff0*/  STL.64 [R1+0x280], R126 ;  /* 0x0002807e01007387 */ /* 0x0001e80000100a00 */
[----:B------:R0:W-:Y:S04]  /*1f000*/  STL [R1+0x210], R142 ;  /* 0x0002108e01007387 */ /* 0x0001e80000100800 */
        /* <DEDUP_REMOVED lines=24> */
[-C--:B--2---:R-:W-:Y:S01]  /*1f190*/  FMUL.FTZ R5, R5, R124.reuse ;  /* 0x0000007c05057220 */ /* 0x084fe20000410000 */
[-C--:B------:R-:W-:Y:S01]  /*1f1a0*/  FMUL.FTZ R4, R4, R124.reuse ;  /* 0x0000007c04047220 */ /* 0x080fe20000410000 */
[-C--:B---3--:R-:W-:Y:S01]  /*1f1b0*/  FMUL.FTZ R3, R3, R124.reuse ;  /* 0x0000007c03037220 */ /* 0x088fe20000410000 */
[-C--:B------:R-:W-:Y:S01]  /*1f1c0*/  FMUL.FTZ R2, R2, R124.reuse ;  /* 0x0000007c02027220 */ /* 0x080fe20000410000 */
[-C--:B----4-:R-:W-:Y:S01]  /*1f1d0*/  FMUL.FTZ R7, R7, R124.reuse ;  /* 0x0000007c07077220 */ /* 0x090fe20000410000 */
        /* <DEDUP_REMOVED lines=38> */
[----:B-----5:R-:W-:-:S03]  /*1f440*/  @!P0 LOP3.LUT R136, R136, 0x1, RZ, 0x3c, !PT ;  /* 0x0000000188888812 */ /* 0x020fc600078e3cff */
[----:B------:R0:W-:Y:S04]  /*1f450*/  STL [R1+0x1f0], R137 ;  /* 0x0001f08901007387 */ /* 0x0001e80000100800 */
[----:B------:R0:W-:Y:S04]  /*1f460*/  @!P0 STL [R1+0x1f4], R136 ;  /* 0x0001f48801008387 */ /* 0x0001e80000100800 */
[----:B------:R0:W-:Y:S01]  /*1f470*/  @!P0 STL [R1+0x1f0], RZ ;  /* 0x0001f0ff01008387 */ /* 0x0001e20000100800 */
[----:B------:R-:W-:-:S13]  /*1f480*/  PLOP3.LUT P0, PT, PT, PT, PT, 0x8, 0x0 ;  /* 0x000000000000781c */ /* 0x000fda0003f0e170 */
.L_x_12517:
[----:B01----:R-:W0:Y:S01]  /*1f490*/  S2R R7, SR_CgaCtaId ;  /* 0x0000000000077919 */ /* 0x003e220000008800 */
        /* <DEDUP_REMOVED lines=10> */
[----:B------:R-:W2:Y:S01]  /*1f540*/  LDL R4, [R1+0x4d0] ;  /* 0x0004d00001047983 */ /* 0x000ea20000100800 */
[----:B------:R-:W-:Y:S01]  /*1f550*/  R2UR UR4, R216 ;  /* 0x00000000d80472ca */ /* 0x000fe200000e0000 */
[----:B------:R-:W-:Y:S01]  /*1f560*/  ULDC.64 UR8, c[0x0][0xd00] ;  /* 0x0003400000087ab9 */ /* 0x000fe20000000a00 */
[----:B------:R-:W-:Y:S01]  /*1f570*/  ULDC.64 UR10, c[0x0][0xd00] ;  /* 0x00034000000a7ab9 */ /* 0x000fe20000000a00 */
[----:B------:R-:W3:Y:S04]  /*1f580*/  LDL.128 R8, [R1+0x240] ;  /* 0x0002400001087983 */ /* 0x000ee80000100c00 */
[----:B------:R-:W4:Y:S04]  /*1f590*/  LDL.128 R12, [R1+0x260] ;  /* 0x00026000010c7983 */ /* 0x000f280000100c00 */
[----:B------:R-:W4:Y:S04]  /*1f5a0*/  LDL.128 R28, [R1+0x250] ;  /* 0x00025000011c7983 */ /* 0x000f280000100c00 */
[----:B------:R-:W4:Y:S01]  /*1f5b0*/  LDL.128 R24, [R1+0x270] ;  /* 0x0002700001187983 */ /* 0x000f220000100c00 */
[----:B------:R-:W0:Y:S03]  /*1f5c0*/  S2R R5, SR_SWINHI ;  /* 0x0000000000057919 */ /* 0x000e260000002f00 */
[----:B------:R-:W4:Y:S04]  /*1f5d0*/  LDL.128 R124, [R1+0x280] ;  /* 0x00028000017c7983 */ /* 0x000f280000100c00 */
[----:B------:R-:W4:Y:S04]  /*1f5e0*/  LDL.128 R116, [R1+0x2a0] ;  /* 0x0002a00001747983 */ /* 0x000f280000100c00 */
[----:B------:R-:W4:Y:S04]  /*1f5f0*/  LDL.128 R120, [R1+0x290] ;  /* 0x0002900001787983 */ /* 0x000f280000100c00 */
[----:B------:R-:W4:Y:S04]  /*1f600*/  LDL.128 R108, [R1+0x2c0] ;  /* 0x0002c000016c7983 */ /* 0x000f280000100c00 */
[----:B------:R-:W4:Y:S04]  /*1f610*/  LDL.128 R112, [R1+0x2b0] ;  /* 0x0002b00001707983 */ /* 0x000f280000100c00 */
[----:B------:R-:W4:Y:S04]  /*1f620*/  LDL.128 R100, [R1+0x2e0] ;  /* 0x0002e00001647983 */ /* 0x000f280000100c00 */
[----:B------:R-:W4:Y:S01]  /*1f630*/  LDL.128 R104, [R1+0x2d0] ;  /* 0x0002d00001687983 */ /* 0x000f220000100c00 */
[----:B------:R-:W-:-:S02]  /*1f640*/  MOV R2, R0 ;  /* 0x0000000000027202 */ /* 0x000fc40000000f00 */
[----:B0-----:R-:W-:Y:S01]  /*1f650*/  MOV R3, R5 ;  /* 0x0000000500037202 */ /* 0x001fe20000000f00 */
        /* <DEDUP_REMOVED lines=16> */
[----:B--2---:R-:W-:-:S03]  /*1f760*/  IMAD.WIDE R4, R4, 0x2, R2 ;  /* 0x0000000204047825 */ /* 0x004fc600078e0202 */
[C---:B------:R-:W-:Y:S02]  /*1f770*/  IADD3 R33, P1, R4.reuse, 0x20, RZ ;  /* 0x0000002004217810 */ /* 0x040fe40007f3e0ff */
[----:B------:R-:W-:Y:S02]  /*1f780*/  LOP3.LUT R35, R4, 0x380, RZ, 0xc0, !PT ;  /* 0x0000038004237812 */ /* 0x000fe400078ec0ff */
[----:B------:R-:W-:Y:S02]  /*1f790*/  LOP3.LUT R32, R33, 0x380, RZ, 0xc0, !PT ;  /* 0x0000038021207812 */ /* 0x000fe400078ec0ff */
[----:B------:R-:W-:Y:S02]  /*1f7a0*/  SHF.R.U64 R35, R35, 0x3, RZ ;  /* 0x0000000323237819 */ /* 0x000fe400000012ff */
[----:B------:R-:W-:Y:S02]  /*1f7b0*/  SHF.R.U64 R32, R32, 0x3, RZ ;  /* 0x0000000320207819 */ /* 0x000fe400000012ff */
[----:B------:R-:W-:Y:S01]  /*1f7c0*/  LOP3.LUT R34, R35, R4, RZ, 0x3c, !PT ;  /* 0x0000000423227212 */ /* 0x000fe200078e3cff */
[--C-:B------:R-:W-:Y:S01]  /*1f7d0*/  IMAD.MOV.U32 R35, RZ, RZ, R5.reuse ;  /* 0x000000ffff237224 */ /* 0x100fe200078e0005 */
[----:B------:R-:W-:Y:S01]  /*1f7e0*/  LOP3.LUT R32, R32, R33, RZ, 0x3c, !PT ;  /* 0x0000002120207212 */ /* 0x000fe200078e3cff */
[----:B------:R-:W-:Y:S01]  /*1f7f0*/  IMAD.X R33, RZ, RZ, R5, P1 ;  /* 0x000000ffff217224 */ /* 0x000fe200008e0605 */
[----:B---3--:R-:W-:-:S02]  /*1f800*/  F2FP.BF16.F32.PACK_AB R8, R9, R8 ;  /* 0x000000080908723e */ /* 0x008fc400000010ff */
[----:B------:R-:W-:Y:S02]  /*1f810*/  F2FP.BF16.F32.PACK_AB R9, R11, R10 ;  /* 0x0000000a0b09723e */ /* 0x000fe400000010ff */
[----:B----4-:R-:W-:Y:S02]  /*1f820*/  F2FP.BF16.F32.PACK_AB R12, R13, R12 ;  /* 0x0000000c0d0c723e */ /* 0x010fe400000010ff */
[----:B------:R-:W-:Y:S02]  /*1f830*/  MOV R34, R34 ;  /* 0x0000002200227202 */ /* 0x000fe40000000f00 */
[----:B------:R-:W-:Y:S02]  /*1f840*/  F2FP.BF16.F32.PACK_AB R10, R29, R28 ;  /* 0x0000001c1d0a723e */ /* 0x000fe400000010ff */
[----:B------:R-:W-:Y:S01]  /*1f850*/  F2FP.BF16.F32.PACK_AB R11, R31, R30 ;  /* 0x0000001e1f0b723e */ /* 0x000fe200000010ff */
[----:B------:R-:W-:Y:S01]  /*1f860*/  BAR.SYNC.DEFER_BLOCKING 0x1, 0x100 ;  /* 0x0044000000007b1d */ /* 0x000fe20000010000 */
[----:B------:R-:W-:-:S02]  /*1f870*/  F2FP.BF16.F32.PACK_AB R13, R15, R14 ;  /* 0x0000000e0f0d723e */ /* 0x000fc400000010ff */
[----:B------:R-:W-:Y:S02]  /*1f880*/  MOV R6, R32 ;  /* 0x0000002000067202 */ /* 0x000fe40000000f00 */
[----:B------:R-:W-:Y:S02]  /*1f890*/  F2FP.BF16.F32.PACK_AB R14, R25, R24 ;  /* 0x00000018190e723e */ /* 0x000fe400000010ff */
[----:B------:R-:W-:Y:S01]  /*1f8a0*/  F2FP.BF16.F32.PACK_AB R15, R27, R26 ;  /* 0x0000001a1b0f723e */ /* 0x000fe200000010ff */
[----:B------:R-:W2:Y:S04]  /*1f8b0*/  LDL.128 R28, [R1+0x400] ;  /* 0x00040000011c7983 */ /* 0x000ea80000100c00 */
[----:B------:R-:W3:Y:S04]  /*1f8c0*/  LDL.128 R24, [R1+0x410] ;  /* 0x0004100001187983 */ /* 0x000ee80000100c00 */
[----:B------:R0:W-:Y:S04]  /*1f8d0*/  STSM.16.M88.4 [R34], R8 ;  /* 0x0000000822007844 */ /* 0x0001e80000000200 */
[----:B------:R1:W-:Y:S04]  /*1f8e0*/  STSM.16.M88.4 [R6], R12 ;  /* 0x0000000c06007844 */ /* 0x0003e80000000200 */
[----:B0-----:R-:W4:Y:S04]  /*1f8f0*/  LDL.128 R32, [R1+0x3f0] ;  /* 0x0003f00001207983 */ /* 0x001f280000100c00 */
[----:B-1----:R-:W4:Y:S04]  /*1f900*/  LDL.128 R12, [R1+0x420] ;  /* 0x00042000010c7983 */ /* 0x002f280000100c00 */
[----:B------:R-:W4:Y:S01]  /*1f910*/  LDL.128 R8, [R1+0x430] ;  /* 0x0004300001087983 */ /* 0x000f220000100c00 */
[----:B------:R-:W-:-:S02]  /*1f920*/  IADD3 R141, P0, R4, 0x40, RZ ;  /* 0x00000040048d7810 */ /* 0x000fc40007f1e0ff */
[C---:B------:R-:W-:Y:S02]  /*1f930*/  IADD3 R143, P4, R4.reuse, 0x60, RZ ;  /* 0x00000060048f7810 */ /* 0x040fe40007f9e0ff */
[C---:B------:R-:W-:Y:S02]  /*1f940*/  IADD3 R21, P3, R4.reuse, 0x4000, RZ ;  /* 0x0000400004157810 */ /* 0x040fe40007f7e0ff */
[C---:B------:R-:W-:Y:S02]  /*1f950*/  IADD3 R129, P6, R4.reuse, 0x4020, RZ ;  /* 0x0000402004817810 */ /* 0x040fe40007fde0ff */
[----:B------:R-:W-:Y:S02]  /*1f960*/  LOP3.LUT R140, R141, 0x380, RZ, 0xc0, !PT ;  /* 0x000003808d8c7812 */ /* 0x000fe400078ec0ff */
[----:B------:R-:W-:Y:S02]  /*1f970*/  IADD3 R131, P5, R4, 0x4040, RZ ;  /* 0x0000404004837810 */ /* 0x000fe40007fbe0ff */
[----:B------:R-:W-:-:S02]  /*1f980*/  LOP3.LUT R142, R143, 0x380, RZ, 0xc0, !PT ;  /* 0x000003808f8e7812 */ /* 0x000fc400078ec0ff */
[----:B------:R-:W-:Y:S02]  /*1f990*/  IADD3 R133, P2, R4, 0x4060, RZ ;  /* 0x0000406004857810 */ /* 0x000fe40007f5e0ff */
[----:B------:R-:W-:Y:S02]  /*1f9a0*/  LOP3.LUT R20, R21, 0x380, RZ, 0xc0, !PT ;  /* 0x0000038015147812 */ /* 0x000fe400078ec0ff */
[----:B------:R-:W-:Y:S02]  /*1f9b0*/  LOP3.LUT R128, R129, 0x380, RZ, 0xc0, !PT ;  /* 0x0000038081807812 */ /* 0x000fe400078ec0ff */
[----:B------:R-:W-:Y:S02]  /*1f9c0*/  SHF.R.U64 R140, R140, 0x3, RZ ;  /* 0x000000038c8c7819 */ /* 0x000fe400000012ff */
[----:B------:R-:W-:Y:S02]  /*1f9d0*/  LOP3.LUT R130, R131, 0x380, RZ, 0xc0, !PT ;  /* 0x0000038083827812 */ /* 0x000fe400078ec0ff */
[----:B------:R-:W-:-:S02]  /*1f9e0*/  IADD3 R135, P1, R4, 0x8000, RZ ;  /* 0x0000800004877810 */ /* 0x000fc40007f3e0ff */
[----:B------:R-:W-:Y:S02]  /*1f9f0*/  SHF.R.U64 R142, R142, 0x3, RZ ;  /* 0x000000038e8e7819 */ /* 0x000fe400000012ff */
[----:B------:R-:W-:Y:S02]  /*1fa00*/  LOP3.LUT R132, R133, 0x380, RZ, 0xc0, !PT ;  /* 0x0000038085847812 */ /* 0x000fe400078ec0ff */
[----:B------:R-:W-:Y:S02]  /*1fa10*/  SHF.R.U64 R20, R20, 0x3, RZ ;  /* 0x0000000314147819 */ /* 0x000fe400000012ff */
[----:B------:R-:W-:Y:S02]  /*1fa20*/  SHF.R.U64 R128, R128, 0x3, RZ ;  /* 0x0000000380807819 */ /* 0x000fe400000012ff */
[----:B------:R-:W-:Y:S01]  /*1fa30*/  LOP3.LUT R140, R140, R141, RZ, 0x3c, !PT ;  /* 0x0000008d8c8c7212 */ /* 0x000fe200078e3cff */
[----:B------:R-:W-:Y:S01]  /*1fa40*/  IMAD.X R141, RZ, RZ, R5, P0 ;  /* 0x000000ffff8d7224 */ /* 0x000fe200000e0605 */
[----:B------:R-:W-:-:S02]  /*1fa50*/  SHF.R.U64 R130, R130, 0x3, RZ ;  /* 0x0000000382827819 */ /* 0x000fc400000012ff */
[----:B------:R-:W-:Y:S02]  /*1fa60*/  LOP3.LUT R134, R135, 0x380, RZ, 0xc0, !PT ;  /* 0x0000038087867812 */ /* 0x000fe400078ec0ff */
[----:B------:R-:W-:Y:S01]  /*1fa70*/  LOP3.LUT R142, R142, R143, RZ, 0x3c, !PT ;  /* 0x0000008f8e8e7212 */ /* 0x000fe200078e3cff */
[--C-:B------:R-:W-:Y:S01]  /*1fa80*/  IMAD.X R143, RZ, RZ, R5.reuse, P4 ;  /* 0x000000ffff8f7224 */ /* 0x100fe200020e0605 */
[----:B------:R-:W-:Y:S02]  /*1fa90*/  SHF.R.U64 R132, R132, 0x3, RZ ;  /* 0x0000000384847819 */ /* 0x000fe400000012ff */
        /* <DEDUP_REMOVED lines=8> */
[----:B------:R-:W-:Y:S02]  /*1fb20*/  SHF.R.U64 R134, R134, 0x3, RZ ;  /* 0x0000000386867819 */ /* 0x000fe400000012ff */
[----:B------:R-:W-:Y:S02]  /*1fb30*/  IADD3 R137, P3, R4, 0x8060, RZ ;  /* 0x0000806004897810 */ /* 0x000fe40007f7e0ff */
[----:B------:R-:W-:Y:S01]  /*1fb40*/  LOP3.LUT R132, R132, R133, RZ, 0x3c, !PT ;  /* 0x0000008584847212 */ /* 0x000fe200078e3cff */
[----:B------:R-:W-:Y:S01]  /*1fb50*/  IMAD.X R133, RZ, RZ, R5, P2 ;  /* 0x000000ffff857224 */ /* 0x000fe200010e0605 */
[----:B------:R-:W-:Y:S02]  /*1fb60*/  IADD3 R139, P6, R4, 0xc000, RZ ;  /* 0x0000c000048b7810 */ /* 0x000fe40007fde0ff */
[----:B------:R-:W-:-:S02]  /*1fb70*/  LOP3.LUT R144, R145, 0x380, RZ, 0xc0, !PT ;  /* 0x0000038091907812 */ /* 0x000fc400078ec0ff */
[C---:B------:R-:W-:Y:S02]  /*1fb80*/  IADD3 R149, P5, R4.reuse, 0xc020, RZ ;  /* 0x0000c02004957810 */ /* 0x040fe40007fbe0ff */
[----:B------:R-:W-:Y:S02]  /*1fb90*/  LOP3.LUT R146, R147, 0x380, RZ, 0xc0, !PT ;  /* 0x0000038093927812 */ /* 0x000fe400078ec0ff */
[----:B------:R-:W-:Y:S02]  /*1fba0*/  IADD3 R151, P2, R4, 0xc040, RZ ;  /* 0x0000c04004977810 */ /* 0x000fe40007f5e0ff */
[----:B------:R-:W-:Y:S01]  /*1fbb0*/  LOP3.LUT R134, R134, R135, RZ, 0x3c, !PT ;  /* 0x0000008786867212 */ /* 0x000fe200078e3cff */
[----:B------:R-:W-:Y:S01]  /*1fbc0*/  IMAD.X R135, RZ, RZ, R5, P1 ;  /* 0x000000ffff877224 */ /* 0x000fe200008e0605 */
[----:B------:R-:W-:Y:S02]  /*1fbd0*/  LOP3.LUT R136, R137, 0x380, RZ, 0xc0, !PT ;  /* 0x0000038089887812 */ /* 0x000fe400078ec0ff */
[----:B------:R-:W-:-:S02]  /*1fbe0*/  LOP3.LUT R138, R139, 0x380, RZ, 0xc0, !PT ;  /* 0x000003808b8a7812 */ /* 0x000fc400078ec0ff */
[----:B------:R-:W-:Y:S02]  /*1fbf0*/  SHF.R.U64 R144, R144, 0x3, RZ ;  /* 0x0000000390907819 */ /* 0x000fe400000012ff */
[----:B------:R-:W-:Y:S02]  /*1fc00*/  LOP3.LUT R148, R149, 0x380, RZ, 0xc0, !PT ;  /* 0x0000038095947812 */ /* 0x000fe400078ec0ff */
[----:B------:R-:W-:Y:S02]  /*1fc10*/  IADD3 R4, P1, R4, 0xc060, RZ ;  /* 0x0000c06004047810 */ /* 0x000fe40007f3e0ff */
[----:B------:R-:W-:Y:S02]  /*1fc20*/  SHF.R.U64 R146, R146, 0x3, RZ ;  /* 0x0000000392927819 */ /* 0x000fe400000012ff */
[----:B------:R-:W-:Y:S02]  /*1fc30*/  LOP3.LUT R150, R151, 0x380, RZ, 0xc0, !PT ;  /* 0x0000038097967812 */ /* 0x000fe400078ec0ff */
[----:B------:R-:W-:-:S02]  /*1fc40*/  F2FP.BF16.F32.PACK_AB R124, R125, R124 ;  /* 0x0000007c7d7c723e */ /* 0x000fc400000010ff */
[----:B------:R-:W-:Y:S02]  /*1fc50*/  SHF.R.U64 R136, R136, 0x3, RZ ;  /* 0x0000000388887819 */ /* 0x000fe400000012ff */
[----:B------:R-:W-:Y:S02]  /*1fc60*/  F2FP.BF16.F32.PACK_AB R125, R127, R126 ;  /* 0x0000007e7f7d723e */ /* 0x000fe400000010ff */
[----:B------:R-:W-:Y:S02]  /*1fc70*/  F2FP.BF16.F32.PACK_AB R116, R117, R116 ;  /* 0x000000747574723e */ /* 0x000fe400000010ff */
[----:B------:R-:W-:Y:S02]  /*1fc80*/  SHF.R.U64 R138, R138, 0x3, RZ ;  /* 0x000000038a8a7819 */ /* 0x000fe400000012ff */
[----:B------:R-:W-:Y:S02]  /*1fc90*/  MOV R140, R140 ;  /* 0x0000008c008c7202 */ /* 0x000fe40000000f00 */
[----:B------:R-:W-:-:S02]  /*1fca0*/  F2FP.BF16.F32.PACK_AB R126, R121, R120 ;  /* 0x00000078797e723e */ /* 0x000fc400000010ff */
[----:B------:R-:W-:Y:S02]  /*1fcb0*/  F2FP.BF16.F32.PACK_AB R127, R123, R122 ;  /* 0x0000007a7b7f723e */ /* 0x000fe400000010ff */
[----:B------:R-:W-:Y:S02]  /*1fcc0*/  F2FP.BF16.F32.PACK_AB R117, R119, R118 ;  /* 0x000000767775723e */ /* 0x000fe400000010ff */
[----:B------:R-:W-:Y:S02]  /*1fcd0*/  F2FP.BF16.F32.PACK_AB R108, R109, R108 ;  /* 0x0000006c6d6c723e */ /* 0x000fe400000010ff */
[----:B------:R-:W-:Y:S01]  /*1fce0*/  LOP3.LUT R144, R144, R145, RZ, 0x3c, !PT ;  /* 0x0000009190907212 */ /* 0x000fe200078e3cff */
[----:B------:R-:W-:Y:S01]  /*1fcf0*/  IMAD.X R145, RZ, RZ, R5, P0 ;  /* 0x000000ffff917224 */ /* 0x000fe200000e0605 */
[----:B------:R-:W-:Y:S02]  /*1fd00*/  SHF.R.U64 R148, R148, 0x3, RZ ;  /* 0x0000000394947819 */ /* 0x000fe400000012ff */
[----:B------:R-:W-:-:S02]  /*1fd10*/  MOV R142, R142 ;  /* 0x0000008e008e7202 */ /* 0x000fc40000000f00 */
[----:B------:R-:W-:Y:S02]  /*1fd20*/  LOP3.LUT R6, R4, 0x380, RZ, 0xc0, !PT ;  /* 0x0000038004067812 */ /* 0x000fe400078ec0ff */
[----:B------:R-:W-:Y:S02]  /*1fd30*/  F2FP.BF16.F32.PACK_AB R118, R113, R112 ;  /* 0x000000707176723e */ /* 0x000fe400000010ff */
[----:B------:R-:W-:Y:S02]  /*1fd40*/  F2FP.BF16.F32.PACK_AB R119, R115, R114 ;  /* 0x000000727377723e */ /* 0x000fe400000010ff */
[----:B------:R-:W-:Y:S02]  /*1fd50*/  F2FP.BF16.F32.PACK_AB R109, R111, R110 ;  /* 0x0000006e6f6d723e */ /* 0x000fe400000010ff */
[----:B------:R-:W-:Y:S02]  /*1fd60*/  F2FP.BF16.F32.PACK_AB R100, R101, R100 ;  /* 0x000000646564723e */ /* 0x000fe400000010ff */
[----:B------:R-:W-:Y:S01]  /*1fd70*/  LOP3.LUT R146, R146, R147, RZ, 0x3c, !PT ;  /* 0x0000009392927212 */ /* 0x000fe200078e3cff */
[----:B------:R-:W-:Y:S01]  /*1fd80*/  IMAD.X R147, RZ, RZ, R5, P4 ;  /* 0x000000ffff937224 */ /* 0x000fe200020e0605 */
[----:B------:R-:W-:-:S02]  /*1fd90*/  SHF.R.U64 R150, R150, 0x3, RZ ;  /* 0x0000000396967819 */ /* 0x000fc400000012ff */
[----:B------:R-:W-:Y:S02]  /*1fda0*/  MOV R20, R20 ;  /* 0x0000001400147202 */ /* 0x000fe40000000f00 */
[----:B------:R-:W-:Y:S02]  /*1fdb0*/  F2FP.BF16.F32.PACK_AB R110, R105, R104 ;  /* 0x00000068696e723e */ /* 0x000fe400000010ff */
[----:B------:R-:W-:Y:S02]  /*1fdc0*/  F2FP.BF16.F32.PACK_AB R111, R107, R106 ;  /* 0x0000006a6b6f723e */ /* 0x000fe400000010ff */
[----:B------:R-:W-:Y:S02]  /*1fdd0*/  F2FP.BF16.F32.PACK_AB R101, R103, R102 ;  /* 0x000000666765723e */ /* 0x000fe400000010ff */
[----:B------:R-:W-:Y:S02]  /*1fde0*/  F2FP.BF16.F32.PACK_AB R92, R93, R92 ;  /* 0x0000005c5d5c723e */ /* 0x000fe400000010ff */
[----:B------:R-:W-:Y:S01]  /*1fdf0*/  LOP3.LUT R136, R136, R137, RZ, 0x3c, !PT ;  /* 0x0000008988887212 */ /* 0x000fe200078e3cff */
[----:B------:R-:W-:Y:S01]  /*1fe00*/  IMAD.X R137, RZ, RZ, R5, P3 ;  /* 0x000000ffff897224 */ /* 0x000fe200018e0605 */
[----:B------:R-:W-:-:S02]  /*1fe10*/  MOV R128, R128 ;  /* 0x0000008000807202 */ /* 0x000fc40000000f00 */
[----:B------:R-:W-:Y:S02]  /*1fe20*/  F2FP.BF16.F32.PACK_AB R102, R97, R96 ;  /* 0x000000606166723e */ /* 0x000fe400000010ff */
[----:B------:R-:W-:Y:S02]  /*1fe30*/  F2FP.BF16.F32.PACK_AB R103, R99, R98 ;  /* 0x000000626367723e */ /* 0x000fe400000010ff */
[----:B------:R-:W-:Y:S02]  /*1fe40*/  F2FP.BF16.F32.PACK_AB R93, R95, R94 ;  /* 0x0000005e5f5d723e */ /* 0x000fe400000010ff */
[----:B------:R-:W-:Y:S01]  /*1fe50*/  F2FP.BF16.F32.PACK_AB R84, R85, R84 ;  /* 0x000000545554723e */ /* 0x000fe200000010ff */
[----:B------:R-:W-:Y:S01]  /*1fe60*/  STSM.16.M88.4 [R140], R124 ;  /* 0x0000007c8c007844 */ /* 0x000fe20000000200 */
        /* <DEDUP_REMOVED lines=10> */
[----:B------:R-:W-:Y:S01]  /*1ff10*/  SHF.R.U64 R6, R6, 0x3, RZ ;  /* 0x0000000306067819 */ /* 0x000fe200000012ff */
[----:B------:R-:W-:Y:S01]  /*1ff20*/  UIMAD.WIDE UR8, UR4, 0x4, UR8 ;  /* 0x00000004040878a5 */ /* 0x000fe2000f8e0208 */
[----:B------:R-:W-:-:S02]  /*1ff30*/  MOV R132, R132 ;  /* 0x0000008400847202 */ /* 0x000fc40000000f00 */
[----:B------:R-:W-:Y:S02]  /*1ff40*/  F2FP.BF16.F32.PACK_AB R86, R81, R80 ;  /* 0x000000505156723e */ /* 0x000fe400000010ff */
[----:B------:R-:W-:Y:S02]  /*1ff50*/  F2FP.BF16.F32.PACK_AB R87, R83, R82 ;  /* 0x000000525357723e */ /* 0x000fe400000010ff */
[----:B------:R-:W-:Y:S02]  /*1ff60*/  F2FP.BF16.F32.PACK_AB R77, R79, R78 ;  /* 0x0000004e4f4d723e */ /* 0x000fe400000010ff */
[----:B------:R-:W-:Y:S01]  /*1ff70*/  F2FP.BF16.F32.PACK_AB R68, R69, R68 ;  /* 0x000000444544723e */ /* 0x000fe200000010ff */
[----:B------:R0:W-:Y:S01]  /*1ff80*/  STSM.16.M88.4 [R20], R108 ;  /* 0x0000006c14007844 */ /* 0x0001e20000000200 */
[----:B------:R-:W-:Y:S01]  /*1ff90*/  LOP3.LUT R150, R150, R151, RZ, 0x3c, !PT ;  /* 0x0000009796967212 */ /* 0x000fe200078e3cff */
[----:B------:R-:W-:Y:S01]  /*1ffa0*/  IMAD.X R151, RZ, RZ, R5, P2 ;  /* 0x000000ffff977224 */ /* 0x000fe200010e0605 */
[----:B------:R-:W-:-:S02]  /*1ffb0*/  MOV R134, R134 ;  /* 0x0000008600867202 */ /* 0x000fc40000000f00 */
[----:B------:R-:W-:Y:S02]  /*1ffc0*/  F2FP.BF16.F32.PACK_AB R78, R73, R72 ;  /* 0x00000048494e723e */ /* 0x000fe400000010ff */
[----:B------:R-:W-:Y:S02]  /*1ffd0*/  F2FP.BF16.F32.PACK_AB R79, R75, R74 ;  /* 0x0000004a4b4f723e */ /* 0x000fe400000010ff */
[----:B------:R-:W-:Y:S02]  /*1ffe0*/  F2FP.BF16.F32.PACK_AB R69, R71, R70 ;  /* 0x000000464745723e */ /* 0x000fe400000010ff */
[----:B------:R-:W-:Y:S01]  /*1fff0*/  F2FP.BF16.F32.PACK_AB R60, R61, R60 ;  /* 0x0000003c3d3c723e */ /* 0x000fe200000010ff */
[----:B------:R-:W-:Y:S01]  /*20000*/  IMAD.X R5, RZ, RZ, R5, P1 ;  /* 0x000000ffff057224 */ /* 0x000fe200008e0605 */
[----:B------:R-:W-:Y:S01]  /*20010*/  MOV R144, R144 ;  /* 0x0000009000907202 */ /* 0x000fe20000000f00 */
[----:B------:R-:W-:Y:S01]  /*20020*/  STSM.16.M88.4 [R128], R100 ;  /* 0x0000006480007844 */ /* 0x000fe20000000200 */
[----:B------:R-:W-:Y:S01]  /*20030*/  F2FP.BF16.F32.PACK_AB R70, R65, R64 ;  /* 0x000000404146723e */ /* 0x000fe200000010ff */
[----:B0-----:R-:W0:Y:S01]  /*20040*/  LDC R20, c[0x0][0xce8] ;  /* 0x00033a00ff147b82 */ /* 0x001e220000000800 */
[----:B------:R-:W-:-:S02]  /*20050*/  F2FP.BF16.F32.PACK_AB R71, R67, R66 ;  /* 0x000000424347723e */ /* 0x000fc400000010ff */
[----:B------:R-:W-:Y:S02]  /*20060*/  F2FP.BF16.F32.PACK_AB R61, R63, R62 ;  /* 0x0000003e3f3d723e */ /* 0x000fe400000010ff */
[----:B------:R-:W-:Y:S01]  /*20070*/  F2FP.BF16.F32.PACK_AB R52, R53, R52 ;  /* 0x000000343534723e */ /* 0x000fe200000010ff */
[----:B------:R-:W-:Y:S01]  /*20080*/  STSM.16.M88.4 [R130], R92 ;  /* 0x0000005c82007844 */ /* 0x000fe20000000200 */
[----:B------:R-:W-:Y:S02]  /*20090*/  MOV R146, R146 ;  /* 0x0000009200927202 */ /* 0x000fe40000000f00 */
[----:B------:R-:W-:Y:S02]  /*200a0*/  F2FP.BF16.F32.PACK_AB R62, R57, R56 ;  /* 0x00000038393e723e */ /* 0x000fe400000010ff */
[----:B------:R-:W-:Y:S02]  /*200b0*/  F2FP.BF16.F32.PACK_AB R63, R59, R58 ;  /* 0x0000003a3b3f723e */ /* 0x000fe400000010ff */
[----:B------:R-:W-:-:S02]  /*200c0*/  F2FP.BF16.F32.PACK_AB R53, R55, R54 ;  /* 0x000000363735723e */ /* 0x000fc400000010ff */
[----:B------:R-:W-:Y:S01]  /*200d0*/  F2FP.BF16.F32.PACK_AB R44, R45, R44 ;  /* 0x0000002c2d2c723e */ /* 0x000fe200000010ff */
[----:B------:R-:W-:Y:S01]  /*200e0*/  STSM.16.M88.4 [R132], R84 ;  /* 0x0000005484007844 */ /* 0x000fe20000000200 */
[----:B------:R-:W-:Y:S02]  /*200f0*/  LOP3.LUT R4, R6, R4, RZ, 0x3c, !PT ;  /* 0x0000000406047212 */ /* 0x000fe400078e3cff */
[----:B------:R-:W-:Y:S02]  /*20100*/  MOV R136, R136 ;  /* 0x0000008800887202 */ /* 0x000fe40000000f00 */
[----:B------:R-:W-:Y:S02]  /*20110*/  F2FP.BF16.F32.PACK_AB R54, R49, R48 ;  /* 0x000000303136723e */ /* 0x000fe400000010ff */
[----:B------:R-:W-:Y:S02]  /*20120*/  F2FP.BF16.F32.PACK_AB R55, R51, R50 ;  /* 0x000000323337723e */ /* 0x000fe400000010ff */
[----:B------:R-:W-:-:S02]  /*20130*/  F2FP.BF16.F32.PACK_AB R45, R47, R46 ;  /* 0x0000002e2f2d723e */ /* 0x000fc400000010ff */
[----:B------:R-:W-:Y:S01]  /*20140*/  F2FP.BF16.F32.PACK_AB R36, R37, R36 ;  /* 0x000000242524723e */ /* 0x000fe200000010ff */
[----:B------:R-:W-:Y:S01]  /*20150*/  STSM.16.M88.4 [R134], R76 ;  /* 0x0000004c86007844 */ /* 0x000fe20000000200 */
[----:B------:R-:W-:Y:S02]  /*20160*/  MOV R138, R138 ;  /* 0x0000008a008a7202 */ /* 0x000fe40000000f00 */
[----:B------:R-:W-:Y:S02]  /*20170*/  F2FP.BF16.F32.PACK_AB R46, R41, R40 ;  /* 0x00000028292e723e */ /* 0x000fe400000010ff */
[----:B------:R-:W-:Y:S02]  /*20180*/  F2FP.BF16.F32.PACK_AB R47, R43, R42 ;  /* 0x0000002a2b2f723e */ /* 0x000fe400000010ff */
[----:B------:R-:W-:Y:S01]  /*20190*/  F2FP.BF16.F32.PACK_AB R37, R39, R38 ;  /* 0x000000262725723e */ /* 0x000fe200000010ff */
[----:B------:R-:W-:Y:S01]  /*201a0*/  STSM.16.M88.4 [R144], R68 ;  /* 0x0000004490007844 */ /* 0x000fe20000000200 */
[----:B------:R-:W-:-:S02]  /*201b0*/  MOV R148, R148 ;  /* 0x0000009400947202 */ /* 0x000fc40000000f00 */
[----:B------:R-:W-:Y:S01]  /*201c0*/  MOV R150, R150 ;  /* 0x0000009600967202 */ /* 0x000fe20000000f00 */
[----:B------:R-:W-:Y:S01]  /*201d0*/  STSM.16.M88.4 [R146], R60 ;  /* 0x0000003c92007844 */ /* 0x000fe20000000200 */
[----:B------:R-:W-:-:S03]  /*201e0*/  MOV R4, R4 ;  /* 0x0000000400047202 */ /* 0x000fc60000000f00 */
[----:B------:R-:W-:Y:S04]  /*201f0*/  STSM.16.M88.4 [R136], R52 ;  /* 0x0000003488007844 */ /* 0x000fe80000000200 */
[----:B------:R-:W-:Y:S01]  /*20200*/  STSM.16.M88.4 [R138], R44 ;  /* 0x0000002c8a007844 */ /* 0x000fe20000000200 */
[----:B------:R-:W-:Y:S02]  /*20210*/  ISETP.NE.U32.AND P1, PT, RZ, UR10, PT ;  /* 0x0000000aff007c0c */ /* 0x000fe4000bf25070 */
[----:B--2---:R-:W-:Y:S02]  /*20220*/  F2FP.BF16.F32.PACK_AB R28, R29, R28 ;  /* 0x0000001c1d1c723e */ /* 0x004fe400000010ff */
[----:B------:R-:W-:Y:S02]  /*20230*/  F2FP.BF16.F32.PACK_AB R29, R31, R30 ;  /* 0x0000001e1f1d723e */ /* 0x000fe400000010ff */
[----:B---3--:R-:W-:-:S02]  /*20240*/  F2FP.BF16.F32.PACK_AB R30, R25, R24 ;  /* 0x00000018191e723e */ /* 0x008fc400000010ff */
[----:B------:R-:W-:Y:S02]  /*20250*/  F2FP.BF16.F32.PACK_AB R31, R27, R26 ;  /* 0x0000001a1b1f723e */ /* 0x000fe400000010ff */
[----:B------:R-:W-:Y:S02]  /*20260*/  ISETP.NE.AND.EX P1, PT, RZ, UR11, PT, P1 ;  /* 0x0000000bff007c0c */ /* 0x000fe4000bf25310 */
[----:B----4-:R-:W-:Y:S02]  /*20270*/  F2FP.BF16.F32.PACK_AB R38, R33, R32 ;  /* 0x000000202126723e */ /* 0x010fe400000010ff */
[----:B------:R-:W-:Y:S02]  /*20280*/  F2FP.BF16.F32.PACK_AB R39, R35, R34 ;  /* 0x000000222327723e */ /* 0x000fe400000010ff */
[----:B------:R-:W-:Y:S02]  /*20290*/  F2FP.BF16.F32.PACK_AB R12, R13, R12 ;  /* 0x0000000c0d0c723e */ /* 0x000fe400000010ff */
[----:B------:R-:W-:-:S02]  /*202a0*/  F2FP.BF16.F32.PACK_AB R13, R15, R14 ;  /* 0x0000000e0f0d723e */ /* 0x000fc400000010ff */
[----:B------:R-:W-:Y:S01]  /*202b0*/  F2FP.BF16.F32.PACK_AB R14, R9, R8 ;  /* 0x00000008090e723e */ /* 0x000fe200000010ff */
[----:B------:R-:W-:Y:S01]  /*202c0*/  IMAD.U32 R8, RZ, RZ, UR8 ;  /* 0x00000008ff087e24 */ /* 0x000fe2000f8e00ff */
[----:B------:R-:W-:Y:S01]  /*202d0*/  F2FP.BF16.F32.PACK_AB R15, R11, R10 ;  /* 0x0000000a0b0f723e */ /* 0x000fe200000010ff */
[----:B------:R-:W-:Y:S01]  /*202e0*/  IMAD.U32 R9, RZ, RZ, UR9 ;  /* 0x00000009ff097e24 */ /* 0x000fe2000f8e00ff */
[----:B------:R-:W-:Y:S01]  /*202f0*/  ULDC.64 UR8, c[0x0][0xd08] ;  /* 0x0003420000087ab9 */ /* 0x000fe20000000a00 */
[----:B------:R-:W-:Y:S01]  /*20300*/  STSM.16.M88.4 [R148], R36 ;  /* 0x0000002494007844 */ /* 0x000fe20000000200 */
[----:B------:R-:W-:-:S03]  /*20310*/  UISETP.NE.U32.AND UP0, UPT, UR8, URZ, UPT ;  /* 0x0000003f0800728c */ /* 0x000fc6000bf05070 */
[----:B------:R-:W-:Y:S01]  /*20320*/  STSM.16.M88.4 [R150], R28 ;  /* 0x0000001c96007844 */ /* 0x000fe20000000200 */
[----:B------:R-:W-:-:S03]  /*20330*/  UISETP.NE.AND.EX UP0, UPT, UR9, URZ, UPT, UP0 ;  /* 0x0000003f0900728c */ /* 0x000fc6000bf05300 */
[----:B------:R1:W-:Y:S01]  /*20340*/  STSM.16.M88.4 [R4], R12 ;  /* 0x0000000c04007844 */ /* 0x0003e20000000200 */
[----:B------:R-:W-:Y:S02]  /*20350*/  BAR.SYNC.DEFER_BLOCKING 0x1, 0x100 ;  /* 0x0044000000007b1d */ /* 0x000fe40000010000 */
[----:B------:R-:W-:-:S05]  /*20360*/  PLOP3.LUT P0, PT, PT, PT, UP0, 0x80, 0x0 ;  /* 0x000000000000781c */ /* 0x000fca0003f0f008 */
[----:B------:R-:W-:Y:S02]  /*20370*/  @UP0 ULDC.64 UR8, c[0x0][0xd08] ;  /* 0x0003420000080ab9 */ /* 0x000fe40000000a00 */
[----:B------:R-:W-:-:S03]  /*20380*/  @UP0 UIMAD.WIDE UR8, UR4, 0x4, UR8 ;  /* 0x00000004040808a5 */ /* 0x000fc6000f8e0208 */
[----:B------:R-:W-:Y:S02]  /*20390*/  ULDC UR4, c[0x0][0xb88] ;  /* 0x0002e20000047ab9 */ /* 0x000fe40000000800 */
[----:B------:R-:W-:Y:S01]  /*203a0*/  IMAD.U32 R11, RZ, RZ, UR4 ;  /* 0x00000004ff0b7e24 */ /* 0x000fe2000f8e00ff */
[----:B------:R2:W5:Y:S01]  /*203b0*/  @P1 LDG.E R10, desc[UR36][R8.64] ;  /* 0x00000024080a1981 */ /* 0x000562000c1e1900 */
[----:B-1----:R-:W-:Y:S01]  /*203c0*/  IMAD.U32 R4, RZ, RZ, UR8 ;  /* 0x00000008ff047e24 */ /* 0x002fe2000f8e00ff */
[----:B------:R-:W-:Y:S01]  /*203d0*/  UISETP.NE.AND UP0, UPT, UR59, URZ, UPT ;  /* 0x0000003f3b00728c */ /* 0x000fe2000bf05270 */
[----:B------:R-:W-:Y:S01]  /*203e0*/  IMAD.U32 R5, RZ, RZ, UR9 ;  /* 0x00000009ff057e24 */ /* 0x000fe2000f8e00ff */
[----:B------:R-:W-:-:S04]  /*203f0*/  ULDC UR4, c[0x0][0xbd4] ;  /* 0x0002f50000047ab9 */ /* 0x000fc80000000800 */
[----:B------:R2:W5:Y:S01]  /*20400*/  @P0 LDG.E R11, desc[UR36][R4.64] ;  /* 0x00000024040b0981 */ /* 0x000562000c1e1900 */
[----:B------:R-:W-:Y:S01]  /*20410*/  USEL UR4, UR59, UR4, UP0 ;  /* 0x000000043b047287 */ /* 0x000fe20008000000 */
[----:B0-----:R-:W-:Y:S11]  /*20420*/  @P0 BRA `(.L_x_12615) ;  /* 0x0000000000100947 */ /* 0x001ff60003800000 */
[----:B------:R-:W-:Y:S05]  /*20430*/  @!P1 BRA `(.L_x_12615) ;  /* 0x00000000000c9947 */ /* 0x000fea0003800000 */
[----:B--2---:R-:W2:Y:S04]  /*20440*/  LDG.E R4, desc[UR36][R8.64] ;  /* 0x0000002408047981 */ /* 0x004ea8000c1e1900 */
[----:B-----5:R-:W2:Y:S02]  /*20450*/  LDG.E R11, desc[UR36][R8.64+0x4] ;  /* 0x00000424080b7981 */ /* 0x020ea4000c1e1900 */
[----:B--2---:R-:W-:-:S07]  /*20460*/  IMAD.IADD R11, R11, 0x1, -R4 ;  /* 0x000000010b0b7824 */ /* 0x004fce00078e0a04 */
.L_x_12615:
[----:B--2---:R-:W2:Y:S04]  /*20470*/  LDL R4, [R1+0x4b0] ;  /* 0x0004b00001047983 */ /* 0x004ea80000100800 */
[----:B------:R-:W3:Y:S01]  /*20480*/  LDL R8, [R1+0x4cc] ;  /* 0x0004cc0001087983 */ /* 0x000ee20000100800 */
[----:B-----5:R-:W-:Y:S01]  /*20490*/  IMAD R6, R11, R20, RZ ;  /* 0x000000140b067224 */ /* 0x020fe200078e02ff */
[----:B------:R-:W-:Y:S01]  /*204a0*/  R2UR UR8, R216 ;  /* 0x00000000d80872ca */ /* 0x000fe200000e0000 */
[----:B------:R-:W-:Y:S01]  /*204b0*/  VIADD R25, R178, UR58 ;  /* 0x0000003ab2197c36 */ /* 0x000fe20008000000 */
[----:B------:R-:W-:Y:S01]  /*204c0*/  ISETP.NE.AND P2, PT, R20, 0x1, PT ;  /* 0x000000011400780c */ /* 0x000fe20003f45270 */
[----:B------:R-:W-:Y:S01]  /*204d0*/  UISETP.GT.AND UP1, UPT, UR4, 0x1, UPT ;  /* 0x000000010400788c */ /* 0x000fe2000bf24270 */
[----:B------:R-:W-:-:S03]  /*204e0*/  UMOV UR19, 0xab8 ;  /* 0x00000ab800137882 */ /* 0x000fc60000000000 */
[----:B------:R-:W-:-:S08]  /*204f0*/  USEL UR19, UR19, 0xa78, UP1 ;  /* 0x00000a7813137887 */ /* 0x000fd00008800000 */
[----:B------:R-:W0:Y:S01]  /*20500*/  @P2 LDC R5, c[0x0][0xcf0] ;  /* 0x00033c00ff052b82 */ /* 0x000e220000000800 */
[----:B------:R-:W-:Y:S01]  /*20510*/  UISETP.NE.U32.AND UP0, UPT, UR10, URZ, UPT ;  /* 0x0000003f0a00728c */ /* 0x000fe2000bf05070 */
[----:B------:R-:W-:Y:S01]  /*20520*/  UMOV UR4, URZ ;  /* 0x0000003f00047c82 */ /* 0x000fe20008000000 */
[----:B------:R-:W-:Y:S01]  /*20530*/  USHF.R.S32.HI UR10, URZ, 0x1f, UR8 ;  /* 0x0000001f3f0a7899 */ /* 0x000fe20008011408 */
[----:B------:R-:W-:Y:S01]  /*20540*/  @P1 R2UR UR4, R10 ;  /* 0x000000000a0412ca */ /* 0x000fe200000e0000 */
[----:B------:R-:W-:Y:S02]  /*20550*/  UISETP.NE.AND.EX UP0, UPT, UR11, URZ, UPT, UP0 ;  /* 0x0000003f0b00728c */ /* 0x000fe4000bf05300 */
[----:B------:R-:W-:Y:S02]  /*20560*/  USEL UR9, UR61, URZ, UP1 ;  /* 0x0000003f3d097287 */ /* 0x000fe40008800000 */
[----:B------:R-:W-:Y:S02]  /*20570*/  USEL UR8, UR8, URZ, !UP0 ;  /* 0x0000003f08087287 */ /* 0x000fe4000c000000 */
[----:B------:R-:W-:Y:S01]  /*20580*/  USEL UR18, UR10, URZ, !UP0 ;  /* 0x0000003f0a127287 */ /* 0x000fe2000c000000 */
[----:B------:R-:W-:-:S02]  /*20590*/  ULDC.64 UR12, c[0x0][UR19+0x220] ;  /* 0x00008800130c7abb */ /* 0x000fc40008000a00 */
[----:B------:R-:W-:Y:S01]  /*205a0*/  ULDC.64 UR10, c[0x0][UR19+0x218] ;  /* 0x00008600130a7abb */ /* 0x000fe20008000a00 */
[----:B------:R-:W-:Y:S01]  /*205b0*/  ULDC.64 UR14, c[0x0][UR19+0x228] ;  /* 0x00008a00130e7abb */ /* 0x000fe20008000a00 */
[----:B------:R-:W-:Y:S02]  /*205c0*/  UIMAD UR13, UR13, UR8, URZ ;  /* 0x000000080d0d72a4 */ /* 0x000fe4000f8e023f */
[----:B------:R-:W-:Y:S02]  /*205d0*/  UIMAD.WIDE.U32 UR16, UR10, UR60, URZ ;  /* 0x0000003c0a1072a5 */ /* 0x000fe4000f8e003f */
[----:B------:R-:W-:Y:S01]  /*205e0*/  UIMAD UR20, UR11, UR60, URZ ;  /* 0x0000003c0b1472a4 */ /* 0x000fe2000f8e023f */
[----:B--2---:R-:W-:Y:S02]  /*205f0*/  LOP3.LUT P0, RZ, R4, 0x3, RZ, 0xc0, !PT ;  /* 0x0000000304ff7812 */ /* 0x004fe4000780c0ff */
[----:B------:R-:W1:Y:S02]  /*20600*/  @P2 LDC R4, c[0x0][0xcec] ;  /* 0x00033b00ff042b82 */ /* 0x000e640000000800 */
[----:B------:R-:W-:-:S13]  /*20610*/  ISETP.GE.OR P3, PT, R25, R6, P0 ;  /* 0x000000061900720c */ /* 0x000fda0000766670 */
[----:B------:R-:W2:Y:S01]  /*20620*/  @!P3 LDL R13, [R1+0x210] ;  /* 0x00021000010db983 */ /* 0x000ea20000100800 */
[----:B---3--:R-:W-:Y:S01]  /*20630*/  VIADD R21, R8, UR58 ;  /* 0x0000003a08157c36 */ /* 0x008fe20008000000 */
[----:B------:R-:W-:Y:S02]  /*20640*/  UIMAD.WIDE.U32 UR10, UR12, UR8, URZ ;  /* 0x000000080c0a72a5 */ /* 0x000fe4000f8e003f */
[----:B------:R-:W-:Y:S01]  /*20650*/  UIMAD.WIDE.U32 UR22, UR14, UR9, URZ ;  /* 0x000000090e1672a5 */ /* 0x000fe2000f8e003f */
[----:B------:R-:W-:Y:S01]  /*20660*/  IMAD.MOV.U32 R9, RZ, RZ, R21 ;  /* 0x000000ffff097224 */ /* 0x000fe200078e0015 */
[----:B------:R-:W-:Y:S02]  /*20670*/  UIMAD UR9, UR15, UR9, URZ ;  /* 0x000000090f0972a4 */ /* 0x000fe4000f8e023f */
[----:B------:R-:W-:Y:S01]  /*20680*/  UIMAD UR13, UR12, UR18, UR13 ;  /* 0x000000120c0d72a4 */ /* 0x000fe2000f8e020d */
[----:B-1----:R-:W-:Y:S01]  /*20690*/  @P2 IMAD.HI.U32 R4, R21, R4, RZ ;  /* 0x0000000415042227 */ /* 0x002fe200078e00ff */
[----:B------:R-:W-:-:S02]  /*206a0*/  UIADD3 UR16, UP0, UP2, UR10, UR16, UR4 ;  /* 0x000000100a107290 */ /* 0x000fc4000fa1e004 */
[----:B------:R-:W-:Y:S02]  /*206b0*/  UIADD3 UR10, UR23, UR9, URZ ;  /* 0x00000009170a7290 */ /* 0x000fe4000fffe03f */
[----:B0-----:R-:W-:Y:S01]  /*206c0*/  @P2 SHF.R.U32.HI R9, RZ, R5, R4 ;  /* 0x00000005ff092219 */ /* 0x001fe20000011604 */
[----:B------:R-:W-:Y:S01]  /*206d0*/  UIADD3 UR20, UR17, UR20, URZ ;  /* 0x0000001411147290 */ /* 0x000fe2000fffe03f */
[----:B------:R-:W-:Y:S01]  /*206e0*/  IMAD.U32 R4, RZ, RZ, UR22 ;  /* 0x00000016ff047e24 */ /* 0x000fe2000f8e00ff */
[----:B------:R-:W-:Y:S01]  /*206f0*/  UIADD3 UR9, UR11, UR13, URZ ;  /* 0x0000000d0b097290 */ /* 0x000fe2000fffe03f */
[----:B------:R-:W-:Y:S01]  /*20700*/  IMAD.U32 R5, RZ, RZ, UR23 ;  /* 0x00000017ff057e24 */ /* 0x000fe2000f8e00ff */
[----:B------:R-:W-:Y:S01]  /*20710*/  USHF.R.S32.HI UR14, URZ, 0x1f, UR4 ;  /* 0x0000001f3f0e7899 */ /* 0x000fe20008011404 */
[----:B------:R-:W-:Y:S01]  /*20720*/  IMAD.MOV R11, RZ, RZ, -R9 ;  /* 0x000000ffff0b7224 */ /* 0x000fe200078e0a09 */
[----:B------:R-:W-:Y:S01]  /*20730*/  IADD3 R4, P1, P4, R9, UR16, R4 ;  /* 0x0000001009047c10 */ /* 0x000fe2000fc3e004 */
[----:B------:R-:W-:Y:S01]  /*20740*/  IMAD.U32 R10, RZ, RZ, UR10 ;  /* 0x0000000aff0a7e24 */ /* 0x000fe2000f8e00ff */
[----:B------:R-:W-:Y:S01]  /*20750*/  UIADD3.X UR9, UR9, UR20, UR14, UP0, UP2 ;  /* 0x0000001409097290 */ /* 0x000fe200087e440e */
[----:B------:R-:W-:Y:S01]  /*20760*/  IMAD R11, R20, R11, R21 ;  /* 0x0000000b140b7224 */ /* 0x000fe200078e0215 */
[----:B------:R-:W-:Y:S01]  /*20770*/  SHF.R.S32.HI R5, RZ, 0x1f, R9 ;  /* 0x0000001fff057819 */ /* 0x000fe20000011409 */
[----:B------:R-:W-:Y:S01]  /*20780*/  ULDC.64 UR10, c[0x0][UR19+0x210] ;  /* 0x00008400130a7abb */ /* 0x000fe20008000a00 */
[----:B------:R-:W-:Y:S01]  /*20790*/  ULDC.64 UR12, c[0x0][0xca8] ;  /* 0x00032a00000c7ab9 */ /* 0x000fe20000000a00 */
[----:B------:R-:W-:Y:S01]  /*207a0*/  IMAD R9, R11, UR11, RZ ;  /* 0x0000000b0b097c24 */ /* 0x000fe2000f8e02ff */
[----:B------:R-:W-:Y:S01]  /*207b0*/  SHF.R.S32.HI R8, RZ, 0x1f, R11 ;  /* 0x0000001fff087819 */ /* 0x000fe2000001140b */
[----:B------:R-:W-:Y:S01]  /*207c0*/  @!UP1 ULDC UR12, c[0x0][0xc50] ;  /* 0x00031400000c9ab9 */ /* 0x000fe20000000800 */
[----:B------:R-:W-:Y:S01]  /*207d0*/  IADD3.X R5, R5, UR9, R10, P1, P4 ;  /* 0x0000000905057c10 */ /* 0x000fe20008fe840a */
[----:B------:R-:W-:-:S02]  /*207e0*/  @!UP1 ULDC UR13, c[0x0][0xc54] ;  /* 0x00031500000d9ab9 */ /* 0x000fc40000000800 */
[----:B------:R-:W-:Y:S02]  /*207f0*/  IMAD R9, R8, UR10, R9 ;  /* 0x0000000a08097c24 */ /* 0x000fe4000f8e0209 */
[----:B------:R-:W-:-:S04]  /*20800*/  IMAD.WIDE.U32 R4, R11, UR10, R4 ;  /* 0x0000000a0b047c25 */ /* 0x000fc8000f8e0004 */
[----:B------:R-:W-:Y:S01]  /*20810*/  IMAD.IADD R5, R5, 0x1, R9 ;  /* 0x0000000105057824 */ /* 0x000fe200078e0209 */
[----:B------:R-:W-:Y:S01]  /*20820*/  LEA R10, P1, R4, UR12, 0x2 ;  /* 0x0000000c040a7c11 */ /* 0x000fe2000f8210ff */
[----:B------:R-:W-:-:S03]  /*20830*/  VIADD R11, R25, 0x8 ;  /* 0x00000008190b7836 */ /* 0x000fc60000000000 */
[----:B------:R-:W-:Y:S01]  /*20840*/  LEA.HI.X R12, R4, UR13, R5, 0x2, P1 ;  /* 0x0000000d040c7c11 */ /* 0x000fe200088f1405 */
[----:B------:R-:W-:Y:S01]  /*20850*/  SHFL.IDX PT, R8, R10, RZ, 0x1c1f ;  /* 0x001c1fff0a087589 */ /* 0x000fe200000e0000 */
[----:B------:R-:W-:-:S03]  /*20860*/  ISETP.GE.OR P0, PT, R11, R6, P0 ;  /* 0x000000060b00720c */ /* 0x000fc60000706670 */
[----:B------:R-:W2:Y:S04]  /*20870*/  SHFL.IDX PT, R9, R12, RZ, 0x1c1f ;  /* 0x001c1fff0c097589 */ /* 0x000ea800000e0000 */
[----:B--2---:R-:W-:Y:S06]  /*20880*/  @!P3 ST.E desc[UR36][R8.64], R13 ;  /* 0x0000000d0800b985 */ /* 0x004fec000c101924 */
[----:B------:R-:W2:Y:S01]  /*20890*/  @!P0 LDL R15, [R1+0x214] ;  /* 0x00021400010f8983 */ /* 0x000ea20000100800 */
[----:B------:R-:W-:-:S02]  /*208a0*/  PLOP3.LUT P1, PT, PT, PT, UP1, 0x80, 0x0 ;  /* 0x000000000000781c */ /* 0x000fc40003f2f018 */
[-C--:B------:R-:W-:Y:S01]  /*208b0*/  ISETP.GE.AND P3, PT, R25, R6.reuse, PT ;  /* 0x000000061900720c */ /* 0x080fe20003f66270 */
[----:B------:R-:W-:Y:S04]  /*208c0*/  SHFL.IDX PT, R4, R10, 0x1, 0x1c1f ;  /* 0x003c1f000a047f89 */ /* 0x000fe800000e0000 */
[----:B------:R-:W2:Y:S04]  /*208d0*/  SHFL.IDX PT, R5, R12, 0x1, 0x1c1f ;  /* 0x003c1f000c057f89 */ /* 0x000ea800000e0000 */
[----:B--2---:R0:W-:Y:S01]  /*208e0*/  @!P0 ST.E desc[UR36][R4.64], R15 ;  /* 0x0000000f04008985 */ /* 0x0041e2000c101924 */
[----:B------:R-:W-:Y:S01]  /*208f0*/  ISETP.GE.AND P0, PT, R11, R6, PT ;  /* 0x000000060b00720c */ /* 0x000fe20003f06270 */
[----:B------:R-:W-:-:S12]  /*20900*/  @P1 BRA `(.L_x_12616) ;  /* 0x0000000c00c81947 */ /* 0x000fd80003800000 */
[----:B0-----:R-:W-:Y:S01]  /*20910*/  IMAD R5, R215, 0x40, R18 ;  /* 0x00000040d7057824 */ /* 0x001fe200078e0212 */
[----:B------:R-:W-:Y:S01]  /*20920*/  ULDC.64 UR12, c[0x0][0xba0] ;  /* 0x0002e800000c7ab9 */ /* 0x000fe20000000a00 */
[----:B------:R-:W0:Y:S02]  /*20930*/  @P2 LDC R21, c[0x0][0xcf0] ;  /* 0x00033c00ff152b82 */ /* 0x000e240000000800 */
        /* <DEDUP_REMOVED lines=12> */
[----:B------:R-:W-:Y:S01]  /*20a00*/  IMAD.X R25, RZ, RZ, R3, P3 ;  /* 0x000000ffff197224 */ /* 0x000fe200018e0603 */
[C---:B------:R-:W-:Y:S02]  /*20a10*/  IADD3 R33, P0, R2.reuse, 0x4000, RZ ;  /* 0x0000400002217810 */ /* 0x040fe40007f1e0ff */
[C---:B------:R-:W-:Y:S01]  /*20a20*/  IADD3 R37, P6, R2.reuse, 0x5000, RZ ;  /* 0x0000500002257810 */ /* 0x040fe20007fde0ff */
[----:B------:R-:W-:Y:S01]  /*20a30*/  UIMAD UR9, UR14, UR12, URZ ;  /* 0x0000000c0e0972a4 */ /* 0x000fe2000f8e023f */
[C---:B------:R-:W-:Y:S01]  /*20a40*/  IADD3 R41, P5, R2.reuse, 0x6000, RZ ;  /* 0x0000600002297810 */ /* 0x040fe20007fbe0ff */
[----:B------:R-:W-:Y:S01]  /*20a50*/  UIMAD.WIDE.U32 UR10, UR4, UR12, URZ ;  /* 0x0000000c040a72a5 */ /* 0x000fe2000f8e003f */
[C---:B------:R-:W-:Y:S01]  /*20a60*/  IADD3 R45, P4, R2.reuse, 0x7000, RZ ;  /* 0x00007000022d7810 */ /* 0x040fe20007f9e0ff */
[----:B------:R-:W5:Y:S01]  /*20a70*/  LD.E.128 R12, desc[UR36][R12.64] ;  /* 0x000000240c0c7980 */ /* 0x000f62000c101d00 */
[----:B------:R-:W-:-:S02]  /*20a80*/  IADD3 R49, P3, R2, 0x8000, RZ ;  /* 0x0000800002317810 */ /* 0x000fc40007f7e0ff */
[----:B------:R-:W-:Y:S01]  /*20a90*/  SHF.R.U64 R28, R28, 0x3, RZ ;  /* 0x000000031c1c7819 */ /* 0x000fe200000012ff */
        /* <DEDUP_REMOVED lines=8> */
[----:B------:R-:W-:Y:S02]  /*20b20*/  IADD3 R53, P1, R2, 0x9000, RZ ;  /* 0x0000900002357810 */ /* 0x000fe40007f3e0ff */
[----:B------:R-:W-:Y:S02]  /*20b30*/  SHF.R.U64 R32, R32, 0x3, RZ ;  /* 0x0000000320207819 */ /* 0x000fe400000012ff */
[----:B------:R-:W-:Y:S02]  /*20b40*/  SHF.R.U64 R36, R36, 0x3, RZ ;  /* 0x0000000324247819 */ /* 0x000fe400000012ff */
[----:B------:R-:W-:Y:S01]  /*20b50*/  LOP3.LUT R9, R2, 0x380, RZ, 0xc0, !PT ;  /* 0x0000038002097812 */ /* 0x000fe200078ec0ff */
[----:B------:R-:W-:Y:S01]  /*20b60*/  UIMAD UR9, UR4, UR13, UR9 ;  /* 0x0000000d040972a4 */ /* 0x000fe2000f8e0209 */
[----:B------:R-:W-:Y:S01]  /*20b70*/  SHF.R.U64 R40, R40, 0x3, RZ ;  /* 0x0000000328287819 */ /* 0x000fe200000012ff */
[----:B------:R-:W5:Y:S01]  /*20b80*/  LD.E.128 R28, desc[UR36][R28.64] ;  /* 0x000000241c1c7980 */ /* 0x000f62000c101d00 */
[----:B------:R-:W-:Y:S01]  /*20b90*/  SHF.R.U64 R44, R44, 0x3, RZ ;  /* 0x000000032c2c7819 */ /* 0x000fe200000012ff */
[----:B------:R-:W-:Y:S01]  /*20ba0*/  ULDC.64 UR12, c[0x0][0xbe8] ;  /* 0x0002fa00000c7ab9 */ /* 0x000fe20000000a00 */
[----:B------:R-:W-:-:S02]  /*20bb0*/  SHF.R.U64 R48, R48, 0x3, RZ ;  /* 0x0000000330307819 */ /* 0x000fc400000012ff */
        /* <DEDUP_REMOVED lines=13> */
[----:B------:R-:W-:Y:S01]  /*20c90*/  UIADD3 UR11, UR11, UR9, URZ ;  /* 0x000000090b0b7290 */ /* 0x000fe2000fffe03f */
[C---:B------:R-:W-:Y:S01]  /*20ca0*/  IADD3 R61, P6, R2.reuse, 0xb000, RZ ;  /* 0x0000b000023d7810 */ /* 0x040fe20007fde0ff */
[----:B------:R-:W-:Y:S01]  /*20cb0*/  USHF.R.S32.HI UR4, URZ, 0x1f, UR8 ;  /* 0x0000001f3f047899 */ /* 0x000fe20008011408 */
[C---:B------:R-:W-:Y:S01]  /*20cc0*/  IADD3 R65, P5, R2.reuse, 0xc000, RZ ;  /* 0x0000c00002417810 */ /* 0x040fe20007fbe0ff */
[----:B------:R-:W5:Y:S01]  /*20cd0*/  LD.E.128 R32, desc[UR36][R32.64] ;  /* 0x0000002420207980 */ /* 0x000f62000c101d00 */
[C---:B------:R-:W-:Y:S02]  /*20ce0*/  IADD3 R69, P4, R2.reuse, 0xd000, RZ ;  /* 0x0000d00002457810 */ /* 0x040fe40007f9e0ff */
        /* <DEDUP_REMOVED lines=13> */
[----:B------:R-:W-:-:S02]  /*20dc0*/  IADD3 R5, P1, R2, 0xf000, RZ ;  /* 0x0000f00002057810 */ /* 0x000fc40007f3e0ff */
[----:B------:R-:W-:Y:S02]  /*20dd0*/  SHF.R.U64 R56, R56, 0x3, RZ ;  /* 0x0000000338387819 */ /* 0x000fe400000012ff */
[----:B------:R-:W-:Y:S01]  /*20de0*/  SHF.R.U64 R60, R60, 0x3, RZ ;  /* 0x000000033c3c7819 */ /* 0x000fe200000012ff */
[----:B------:R-:W-:Y:S01]  /*20df0*/  IMAD.X R77, RZ, RZ, R3, P1 ;  /* 0x000000ffff4d7224 */ /* 0x000fe200008e0603 */
[----:B------:R-:W-:Y:S01]  /*20e00*/  SHF.R.U64 R64, R64, 0x3, RZ ;  /* 0x0000000340407819 */ /* 0x000fe200000012ff */
[----:B------:R-:W-:Y:S01]  /*20e10*/  UIMAD.WIDE.U32 UR10, UR60, UR12, UR10 ;  /* 0x0000000c3c0a72a5 */ /* 0x000fe2000f8e000a */
[----:B------:R-:W-:Y:S01]  /*20e20*/  SHF.R.U64 R68, R68, 0x3, RZ ;  /* 0x0000000344447819 */ /* 0x000fe200000012ff */
[----:B------:R-:W5:Y:S01]  /*20e30*/  LD.E.128 R52, desc[UR36][R52.64] ;  /* 0x0000002434347980 */ /* 0x000f62000c101d00 */
[----:B------:R-:W-:Y:S02]  /*20e40*/  SHF.R.U64 R72, R72, 0x3, RZ ;  /* 0x0000000348487819 */ /* 0x000fe400000012ff */
[----:B------:R-:W-:-:S02]  /*20e50*/  LOP3.LUT R2, R9, R2, RZ, 0x3c, !PT ;  /* 0x0000000209027212 */ /* 0x000fc400078e3cff */
        /* <DEDUP_REMOVED lines=11> */
[----:B------:R-:W-:Y:S01]  /*20f10*/  LOP3.LUT R4, R5, 0x380, RZ, 0xc0, !PT ;  /* 0x0000038005047812 */ /* 0x000fe200078ec0ff */
[----:B------:R-:W-:-:S02]  /*20f20*/  UIMAD UR11, UR60, UR13, UR11 ;  /* 0x0000000d3c0b72a4 */ /* 0x000fc4000f8e020b */
[----:B------:R-:W5:Y:S01]  /*20f30*/  LD.E.128 R56, desc[UR36][R56.64] ;  /* 0x0000002438387980 */ /* 0x000f62000c101d00 */
[----:B------:R-:W-:Y:S01]  /*20f40*/  SHF.R.U64 R4, R4, 0x3, RZ ;  /* 0x0000000304047819 */ /* 0x000fe200000012ff */
[----:B------:R-:W-:Y:S02]  /*20f50*/  ULDC.64 UR12, c[0x0][0xbf0] ;  /* 0x0002fc00000c7ab9 */ /* 0x000fe40000000a00 */
[----:B------:R-:W5:Y:S01]  /*20f60*/  LD.E.128 R60, desc[UR36][R60.64] ;  /* 0x000000243c3c7980 */ /* 0x000f62000c101d00 */
[----:B-1----:R-:W1:Y:S01]  /*20f70*/  @P2 LDC R3, c[0x0][0xcec] ;  /* 0x00033b00ff032b82 */ /* 0x002e620000000800 */
[----:B------:R-:W-:Y:S01]  /*20f80*/  IMAD R2, R218, 0x20, R215 ;  /* 0x00000020da027824 */ /* 0x000fe200078e02d7 */
[----:B------:R-:W-:Y:S01]  /*20f90*/  LOP3.LUT R76, R4, R5, RZ, 0x3c, !PT ;  /* 0x00000005044c7212 */ /* 0x000fe200078e3cff */
[----:B------:R-:W5:Y:S02]  /*20fa0*/  LD.E.128 R64, desc[UR36][R64.64] ;  /* 0x0000002440407980 */ /* 0x000f64000c101d00 */
[----:B------:R-:W-:Y:S01]  /*20fb0*/  VIADD R80, R2, UR58 ;  /* 0x0000003a02507c36 */ /* 0x000fe20008000000 */
[----:B------:R-:W-:Y:S01]  /*20fc0*/  UIMAD UR4, UR4, UR12, URZ ;  /* 0x0000000c040472a4 */ /* 0x000fe2000f8e023f */
[----:B------:R-:W5:Y:S02]  /*20fd0*/  LD.E.128 R68, desc[UR36][R68.64] ;  /* 0x0000002444447980 */ /* 0x000f64000c101d00 */
[----:B------:R-:W-:Y:S01]  /*20fe0*/  IMAD.MOV.U32 R5, RZ, RZ, R80 ;  /* 0x000000ffff057224 */ /* 0x000fe200078e0050 */
[----:B------:R-:W-:Y:S01]  /*20ff0*/  UIMAD UR4, UR8, UR13, UR4 ;  /* 0x0000000d080472a4 */ /* 0x000fe2000f8e0204 */
[----:B------:R-:W5:Y:S01]  /*21000*/  LD.E.128 R72, desc[UR36][R72.64] ;  /* 0x0000002448487980 */ /* 0x000f62000c101d00 */
[----:B------:R-:W-:-:S03]  /*21010*/  UIMAD.WIDE.U32 UR8, UR8, UR12, UR10 ;  /* 0x0000000c080872a5 */ /* 0x000fc6000f8e000a */
[----:B------:R-:W-:Y:S01]  /*21020*/  ULDC.64 UR10, c[0x0][0xbe0] ;  /* 0x0002f800000a7ab9 */ /* 0x000fe20000000a00 */
[----:B------:R-:W5:Y:S01]  /*21030*/  LD.E.128 R76, desc[UR36][R76.64] ;  /* 0x000000244c4c7980 */ /* 0x000f62000c101d00 */
[----:B-1----:R-:W-:Y:S01]  /*21040*/  @P2 IMAD.HI.U32 R2, R80, R3, RZ ;  /* 0x0000000350022227 */ /* 0x002fe200078e00ff */
[----:B------:R-:W-:Y:S01]  /*21050*/  UIADD3 UR4, UR9, UR4, URZ ;  /* 0x0000000409047290 */ /* 0x000fe2000fffe03f */
[----:B------:R-:W-:Y:S01]  /*21060*/  @!PT LDS RZ, [RZ] ;  /* 0x00000000fffff984 */ /* 0x000fe20000000800 */
[----:B------:R-:W-:Y:S01]  /*21070*/  @!PT LDS RZ, [RZ] ;  /* 0x00000000fffff984 */ /* 0x000fe20000000800 */
[----:B------:R-:W-:Y:S01]  /*21080*/  @!PT LDS RZ, [RZ] ;  /* 0x00000000fffff984 */ /* 0x000fe20000000800 */
[----:B------:R-:W-:Y:S01]  /*21090*/  @!PT LDS RZ, [RZ] ;  /* 0x00000000fffff984 */ /* 0x000fe20000000800 */
[----:B------:R1:W-:Y:S06]  /*210a0*/  MEMBAR.ALL.CTA ;  /* 0x0000000000007992 */ /* 0x0003ec0000008000 */
[----:B-1----:R-:W1:Y:S01]  /*210b0*/  FENCE.VIEW.ASYNC.S ;  /* 0x00000000000073c6 */ /* 0x002e620000000000 */
[----:B0-----:R-:W-:-:S04]  /*210c0*/  @P2 SHF.R.U32.HI R5, RZ, R21, R2 ;  /* 0x00000015ff052219 */ /* 0x001fc80000011602 */
[--C-:B------:R-:W-:Y:S01]  /*210d0*/  SHF.R.S32.HI R4, RZ, 0x1f, R5.reuse ;  /* 0x0000001fff047819 */ /* 0x100fe20000011405 */
[----:B------:R-:W-:Y:S02]  /*210e0*/  IMAD.MOV R21, RZ, RZ, -R5 ;  /* 0x000000ffff157224 */ /* 0x000fe400078e0a05 */
[----:B------:R-:W-:Y:S02]  /*210f0*/  IMAD.U32 R3, RZ, RZ, UR9 ;  /* 0x00000009ff037e24 */ /* 0x000fe4000f8e00ff */
[----:B------:R-:W-:Y:S02]  /*21100*/  IMAD R4, R4, UR10, RZ ;  /* 0x0000000a04047c24 */ /* 0x000fe4000f8e02ff */
[----:B------:R-:W-:Y:S02]  /*21110*/  IMAD R21, R20, R21, R80 ;  /* 0x0000001514157224 */ /* 0x000fe400078e0250 */
[----:B------:R-:W-:Y:S01]  /*21120*/  IMAD.U32 R2, RZ, RZ, UR8 ;  /* 0x00000008ff027e24 */ /* 0x000fe2000f8e00ff */
[----:B------:R-:W-:Y:S01]  /*21130*/  ULDC.64 UR8, c[0x0][0xbd8] ;  /* 0x0002f60000087ab9 */ /* 0x000fe20000000a00 */
[----:B------:R-:W-:-:S02]  /*21140*/  IMAD.U32 R3, RZ, RZ, UR4 ;  /* 0x00000004ff037e24 */ /* 0x000fc4000f8e00ff */
[C---:B------:R-:W-:Y:S01]  /*21150*/  IMAD R81, R5.reuse, UR11, R4 ;  /* 0x0000000b05517c24 */ /* 0x040fe2000f8e0204 */
        /* <DEDUP_REMOVED lines=13> */
[----:B------:R-:W-:Y:S02]  /*21230*/  PRMT R0, RZ, 0x654, R0 ;  /* 0x00000654ff007816 */ /* 0x000fe40000000000 */
[----:B------:R-:W-:Y:S02]  /*21240*/  LEA.HI.X R83, R2, UR9, R3, 0x1, P3 ;  /* 0x0000000902537c11 */ /* 0x000fe400098f0c03 */
[-C--:B------:R-:W-:Y:S01]  /*21250*/  ISETP.GE.AND P1, PT, R5, R6.reuse, PT ;  /* 0x000000060500720c */ /* 0x080fe20003f26270 */
[----:B------:R-:W-:Y:S01]  /*21260*/  VIADD R5, R85, 0x40 ;  /* 0x0000004055057836 */ /* 0x000fe20000000000 */
[----:B-1----:R0:W-:Y:S01]  /*21270*/  SYNCS.ARRIVE.TRANS64.RED.A1T0 RZ, [R0+URZ], RZ ;  /* 0x000000ff00ff79a7 */ /* 0x0021e2000810043f */
[----:B------:R1:W2:Y:S01]  /*21280*/  SHFL.IDX PT, R80, R82, RZ, 0x181f ;  /* 0x00181fff52507589 */ /* 0x0002a200000e0000 */
[----:B------:R-:W-:Y:S02]  /*21290*/  BSSY B1, `(.L_x_12617) ;  /* 0x0000015000017945 */ /* 0x000fe40003800000 */
[----:B------:R-:W-:Y:S01]  /*212a0*/  ISETP.GE.AND P0, PT, R5, R6, PT ;  /* 0x000000060500720c */ /* 0x000fe20003f06270 */
[----:B0-----:R1:W0:Y:S01]  /*212b0*/  SHFL.IDX PT, R0, R83, RZ, 0x181f ;  /* 0x00181fff53007589 */ /* 0x00122200000e0000 */
[----:B------:R-:W-:Y:S11]  /*212c0*/  @P2 BRA `(.L_x_12618) ;  /* 0x0000000000442947 */ /* 0x000ff60003800000 */
[----:B------:R-:W-:Y:S02]  /*212d0*/  ULDC UR4, c[0x0][0xbc8] ;  /* 0x0002f20000047ab9 */ /* 0x000fe40000000800 */
[----:B------:R-:W-:Y:S02]  /*212e0*/  ISETP.GE.AND P5, PT, R18, UR4, PT ;  /* 0x0000000412007c0c */ /* 0x000fe4000bfa6270 */
[----:B------:R-:W-:Y:S02]  /*212f0*/  ISETP.GE.AND P4, PT, R176, UR4, PT ;  /* 0x00000004b0007c0c */ /* 0x000fe4000bf86270 */
[----:B------:R-:W-:Y:S02]  /*21300*/  ISETP.GE.AND P3, PT, R19, UR4, PT ;  /* 0x0000000413007c0c */ /* 0x000fe4000bf66270 */
[----:B------:R-:W-:-:S07]  /*21310*/  ISETP.GE.AND P2, PT, R177, UR4, PT ;  /* 0x00000004b1007c0c */ /* 0x000fce000bf46270 */
[----:B--2---:R-:W-:-:S04]  /*21320*/  @!P5 LEA R2, P6, R18, R80, 0x1 ;  /* 0x000000501202d211 */ /* 0x004fc800078c08ff */
[----:B0-----:R-:W-:Y:S02]  /*21330*/  @!P5 LEA.HI.X R3, R18, R0, R183, 0x1, P6 ;  /* 0x000000001203d211 */ /* 0x001fe400030f0cb7 */
        /* <DEDUP_REMOVED lines=10> */
.L_x_12618:
[----:B------:R-:W-:Y:S05]  /*213e0*/  BSYNC B1 ;  /* 0x0000000000017941 */ /* 0x000fea0003800000 */
.L_x_12617:
[----:B0-----:R0:W4:Y:S01]  /*213f0*/  SHFL.IDX PT, R0, R83, 0x1, 0x181f ;  /* 0x00381f0053007f89 */ /* 0x00112200000e0000 */
[----:B------:R-:W-:Y:S03]  /*21400*/  BSSY B1, `(.L_x_12619) ;  /* 0x0000014000017945 */ /* 0x000fe60003800000 */
[----:B---3-5:R0:W3:Y:S01]  /*21410*/  SHFL.IDX PT, R10, R82, 0x1, 0x181f ;  /* 0x00381f00520a7f89 */ /* 0x0280e200000e0000 */
[----:B------:R-:W-:Y:S05]  /*21420*/  @P1 BRA `(.L_x_12620) ;  /* 0x0000000000441947 */ /* 0x000fea0003800000 */
[----:B------:R-:W-:Y:S02]  /*21430*/  ULDC UR4, c[0x0][0xbc8] ;  /* 0x0002f20000047ab9 */ /* 0x000fe40000000800 */
[----:B------:R-:W-:Y:S02]  /*21440*/  ISETP.GE.AND P4, PT, R18, UR4, PT ;  /* 0x0000000412007c0c */ /* 0x000fe4000bf86270 */
[----:B------:R-:W-:Y:S02]  /*21450*/  ISETP.GE.AND P3, PT, R176, UR4, PT ;  /* 0x00000004b0007c0c */ /* 0x000fe4000bf66270 */
[----:B------:R-:W-:Y:S02]  /*21460*/  ISETP.GE.AND P2, PT, R19, UR4, PT ;  /* 0x0000000413007c0c */ /* 0x000fe4000bf46270 */
[----:B------:R-:W-:-:S07]  /*21470*/  ISETP.GE.AND P1, PT, R177, UR4, PT ;  /* 0x00000004b1007c0c */ /* 0x000fce000bf26270 */
[-C--:B---3--:R-:W-:Y:S02]  /*21480*/  @!P4 LEA R2, P6, R18, R10.reuse, 0x1 ;  /* 0x0000000a1202c211 */ /* 0x088fe400078c08ff */
[----:B------:R-:W-:Y:S02]  /*21490*/  @!P3 LEA R4, P5, R176, R10, 0x1 ;  /* 0x0000000ab004b211 */ /* 0x000fe400078a08ff */
[----:B----4-:R-:W-:Y:S02]  /*214a0*/  @!P4 LEA.HI.X R3, R18, R0, R183, 0x1, P6 ;  /* 0x000000001203c211 */ /* 0x010fe400030f0cb7 */
        /* <DEDUP_REMOVED lines=9> */
.L_x_12620:
[----:B------:R-:W-:Y:S05]  /*21540*/  BSYNC B1 ;  /* 0x0000000000017941 */ /* 0x000fea0003800000 */
.L_x_12619:
[----:B----4-:R4:W0:Y:S01]  /*21550*/  SHFL.IDX PT, R0, R83, 0x2, 0x181f ;  /* 0x00581f0053007f89 */ /* 0x01082200000e0000 */
[----:B------:R-:W-:Y:S03]  /*21560*/  BSSY B1, `(.L_x_12621) ;  /* 0x0000014000017945 */ /* 0x000fe60003800000 */
[----:B---3--:R4:W3:Y:S01]  /*21570*/  SHFL.IDX PT, R10, R82, 0x2, 0x181f ;  /* 0x00581f00520a7f89 */ /* 0x0088e200000e0000 */
[----:B------:R-:W-:Y:S05]  /*21580*/  @P0 BRA `(.L_x_12622) ;  /* 0x0000000000440947 */ /* 0x000fea0003800000 */
[----:B------:R-:W-:Y:S02]  /*21590*/  ULDC UR4, c[0x0][0xbc8] ;  /* 0x0002f20000047ab9 */ /* 0x000fe40000000800 */
[----:B------:R-:W-:Y:S02]  /*215a0*/  ISETP.GE.AND P3, PT, R18, UR4, PT ;  /* 0x0000000412007c0c */ /* 0x000fe4000bf66270 */
[----:B------:R-:W-:Y:S02]  /*215b0*/  ISETP.GE.AND P2, PT, R176, UR4, PT ;  /* 0x00000004b0007c0c */ /* 0x000fe4000bf46270 */
[----:B------:R-:W-:Y:S02]  /*215c0*/  ISETP.GE.AND P1, PT, R19, UR4, PT ;  /* 0x0000000413007c0c */ /* 0x000fe4000bf26270 */
[----:B------:R-:W-:-:S07]  /*215d0*/  ISETP.GE.AND P0, PT, R177, UR4, PT ;  /* 0x00000004b1007c0c */ /* 0x000fce000bf06270 */
[-C--:B---3--:R-:W-:Y:S02]  /*215e0*/  @!P3 LEA R2, P6, R18, R10.reuse, 0x1 ;  /* 0x0000000a1202b211 */ /* 0x088fe400078c08ff */
[-C--:B------:R-:W-:Y:S02]  /*215f0*/  @!P2 LEA R4, P5, R176, R10.reuse, 0x1 ;  /* 0x0000000ab004a211 */ /* 0x080fe400078a08ff */
[----:B------:R-:W-:Y:S02]  /*21600*/  @!P1 LEA R8, P4, R19, R10, 0x1 ;  /* 0x0000000a13089211 */ /* 0x000fe400078808ff */
[----:B0-----:R-:W-:Y:S02]  /*21610*/  @!P3 LEA.HI.X R3, R18, R0, R183, 0x1, P6 ;  /* 0x000000001203b211 */ /* 0x001fe400030f0cb7 */
        /* <DEDUP_REMOVED lines=8> */
.L_x_12622:
[----:B------:R-:W-:Y:S05]  /*216a0*/  BSYNC B1 ;  /* 0x0000000000017941 */ /* 0x000fea0003800000 */
.L_x_12621:
[----:B0-----:R-:W-:Y:S01]  /*216b0*/  VIADD R3, R85, 0x60 ;  /* 0x0000006055037836 */ /* 0x001fe20000000000 */
[----:B-1--4-:R-:W0:Y:S04]  /*216c0*/  SHFL.IDX PT, R83, R83, 0x3, 0x181f ;  /* 0x00781f0053537f89 */ /* 0x012e2800000e0000 */
[----:B------:R-:W-:Y:S01]  /*216d0*/  ISETP.GE.AND P0, PT, R3, R6, PT ;  /* 0x000000060300720c */ /* 0x000fe20003f06270 */
[----:B------:R-:W1:-:S12]  /*216e0*/  SHFL.IDX PT, R82, R82, 0x3, 0x181f ;  /* 0x00781f0052527f89 */ /* 0x000e5800000e0000 */
[----:B------:R-:W-:Y:S05]  /*216f0*/  @P0 BRA `(.L_x_12623) ;  /* 0x0000002800400947 */ /* 0x000fea0003800000 */
[----:B------:R-:W-:Y:S02]  /*21700*/  ULDC UR4, c[0x0][0xbc8] ;  /* 0x0002f20000047ab9 */ /* 0x000fe40000000800 */
[----:B------:R-:W-:Y:S02]  /*21710*/  ISETP.GE.AND P3, PT, R18, UR4, PT ;  /* 0x0000000412007c0c */ /* 0x000fe4000bf66270 */
[----:B------:R-:W-:Y:S02]  /*21720*/  ISETP.GE.AND P4, PT, R176, UR4, PT ;  /* 0x00000004b0007c0c */ /* 0x000fe4000bf86270 */
[----:B------:R-:W-:-:S09]  /*21730*/  ISETP.GE.AND P5, PT, R19, UR4, PT ;  /* 0x0000000413007c0c */ /* 0x000fd2000bfa6270 */
[-C--:B-1----:R-:W-:Y:S02]  /*21740*/  @!P3 LEA R2, P0, R18, R82.reuse, 0x1 ;  /* 0x000000521202b211 */ /* 0x082fe400078008ff */
[-C--:B------:R-:W-:Y:S02]  /*21750*/  @!P4 LEA R4, P1, R176, R82.reuse, 0x1 ;  /* 0x00000052b004c211 */ /* 0x080fe400078208ff */
[C---:B------:R-:W-:Y:S02]  /*21760*/  @!P5 LEA R8, P2, R19.reuse, R82, 0x1 ;  /* 0x000000521308d211 */ /* 0x040fe400078408ff */
[-C--:B0-----:R-:W-:Y:S02]  /*21770*/  @!P3 LEA.HI.X R3, R18, R83.reuse, R183, 0x1, P0 ;  /* 0x000000531203b211 */ /* 0x081fe400000f0cb7 */
[-C--:B------:R-:W-:Y:S02]  /*21780*/  @!P4 LEA.HI.X R5, R176, R83.reuse, R182, 0x1, P1 ;  /* 0x00000053b005c211 */ /* 0x080fe400008f0cb6 */
[----:B------:R-:W-:Y:S01]  /*21790*/  @!P5 LEA.HI.X R9, R19, R83, R181, 0x1, P2 ;  /* 0x000000531309d211 */ /* 0x000fe200010f0cb5 */
        /* <DEDUP_REMOVED lines=9> */
.L_x_12616:
[----:B------:R1:W5:Y:S01]  /*21830*/  LDL R50, [R1+0x4ac] ;  /* 0x0004ac0001327983 */ /* 0x0003620000100800 */
[----:B------:R-:W-:Y:S01]  /*21840*/  ULDC.64 UR12, c[0x0][0xc08] ;  /* 0x00030200000c7ab9 */ /* 0x000fe20000000a00 */
[----:B------:R-:W2:Y:S02]  /*21850*/  @P2 LDC R2, c[0x0][0xcec] ;  /* 0x00033b00ff022b82 */ /* 0x000ea40000000800 */
[----:B------:R1:W5:Y:S04]  /*21860*/  LDL R49, [R1+0x4a8] ;  /* 0x0004a80001317983 */ /* 0x0003680000100800 */
        /* <DEDUP_REMOVED lines=24> */
[----:B------:R1:W5:Y:S01]  /*219f0*/  LDL R24, [R1+0x444] ;  /* 0x0004440001187983 */ /* 0x0003620000100800 */
[----:B------:R-:W-:Y:S01]  /*21a00*/  UIMAD UR9, UR14, UR12, URZ ;  /* 0x0000000c0e0972a4 */ /* 0x000fe2000f8e023f */
[----:B------:R-:W3:Y:S01]  /*21a10*/  @P2 LDC R3, c[0x0][0xcf0] ;  /* 0x00033c00ff032b82 */ /* 0x000ee20000000800 */
[----:B------:R-:W-:Y:S01]  /*21a20*/  UIMAD.WIDE.U32 UR10, UR4, UR12, URZ ;  /* 0x0000000c040a72a5 */ /* 0x000fe2000f8e003f */
[----:B--2---:R-:W-:Y:S01]  /*21a30*/  @P2 IMAD.HI.U32 R2, R21, R2, RZ ;  /* 0x0000000215022227 */ /* 0x004fe200078e00ff */
[----:B------:R-:W-:Y:S01]  /*21a40*/  UIMAD UR9, UR4, UR13, UR9 ;  /* 0x0000000d040972a4 */ /* 0x000fe2000f8e0209 */
[----:B------:R-:W-:Y:S01]  /*21a50*/  BSSY B1, `(.L_x_12624) ;  /* 0x00000ca000017945 */ /* 0x000fe20003800000 */
[----:B------:R-:W-:Y:S01]  /*21a60*/  USHF.R.S32.HI UR4, URZ, 0x1f, UR8 ;  /* 0x0000001f3f047899 */ /* 0x000fe20008011408 */
[----:B0-----:R-:W-:Y:S01]  /*21a70*/  IMAD.MOV.U32 R5, RZ, RZ, R21 ;  /* 0x000000ffff057224 */ /* 0x001fe200078e0015 */
[----:B------:R-:W-:Y:S01]  /*21a80*/  UIADD3 UR11, UR11, UR9, URZ ;  /* 0x000000090b0b7290 */ /* 0x000fe2000fffe03f */
[----:B------:R-:W-:-:S03]  /*21a90*/  ULDC.64 UR12, c[0x0][0xc38] ;  /* 0x00030e00000c7ab9 */ /* 0x000fc60000000a00 */
[----:B------:R-:W-:-:S04]  /*21aa0*/  UIMAD.WIDE.U32 UR10, UR60, UR12, UR10 ;  /* 0x0000000c3c0a72a5 */ /* 0x000fc8000f8e000a */
[----:B------:R-:W-:-:S03]  /*21ab0*/  UIMAD UR11, UR60, UR13, UR11 ;  /* 0x0000000d3c0b72a4 */ /* 0x000fc6000f8e020b */
[----:B------:R-:W-:Y:S02]  /*21ac0*/  ULDC.64 UR12, c[0x0][0xc40] ;  /* 0x00031000000c7ab9 */ /* 0x000fe40000000a00 */
[----:B------:R-:W-:-:S04]  /*21ad0*/  UIMAD UR4, UR4, UR12, URZ ;  /* 0x0000000c040472a4 */ /* 0x000fc8000f8e023f */
[----:B------:R-:W-:Y:S01]  /*21ae0*/  UIMAD UR4, UR8, UR13, UR4 ;  /* 0x0000000d080472a4 */ /* 0x000fe2000f8e0204 */
[----:B---3--:R-:W-:Y:S01]  /*21af0*/  @P2 SHF.R.U32.HI R5, RZ, R3, R2 ;  /* 0x00000003ff052219 */ /* 0x008fe20000011602 */
[----:B------:R-:W-:-:S03]  /*21b00*/  UIMAD.WIDE.U32 UR8, UR8, UR12, UR10 ;  /* 0x0000000c080872a5 */ /* 0x000fc6000f8e000a */
[----:B------:R-:W-:Y:S01]  /*21b10*/  ULDC.64 UR10, c[0x0][0xc48] ;  /* 0x00031200000a7ab9 */ /* 0x000fe20000000a00 */
[----:B------:R-:W-:Y:S01]  /*21b20*/  UIADD3 UR9, UR9, UR4, URZ ;  /* 0x0000000409097290 */ /* 0x000fe2000fffe03f */
[--C-:B------:R-:W-:Y:S01]  /*21b30*/  SHF.R.S32.HI R2, RZ, 0x1f, R5.reuse ;  /* 0x0000001fff027819 */ /* 0x100fe20000011405 */
[----:B------:R-:W-:Y:S02]  /*21b40*/  IMAD.MOV R9, RZ, RZ, -R5 ;  /* 0x000000ffff097224 */ /* 0x000fe400078e0a05 */
[----:B------:R-:W-:Y:S02]  /*21b50*/  UIMAD.WIDE.U32 UR8, UR61, UR10, UR8 ;  /* 0x0000000a3d0872a5 */ /* 0x000fe4000f8e0008 */
[----:B------:R-:W-:Y:S02]  /*21b60*/  IMAD R9, R20, R9, R21 ;  /* 0x0000000914097224 */ /* 0x000fe400078e0215 */
[----:B------:R-:W-:Y:S02]  /*21b70*/  UIMAD UR61, UR61, UR11, UR9 ;  /* 0x0000000b3d3d72a4 */ /* 0x000fe4000f8e0209 */
[----:B------:R-:W-:Y:S01]  /*21b80*/  IMAD.U32 R3, RZ, RZ, UR9 ;  /* 0x00000009ff037e24 */ /* 0x000fe2000f8e00ff */
[----:B------:R-:W-:-:S02]  /*21b90*/  ULDC.64 UR10, c[0x0][0xc30] ;  /* 0x00030c00000a7ab9 */ /* 0x000fc40000000a00 */
[----:B------:R-:W-:Y:S02]  /*21ba0*/  IMAD R4, R2, UR10, RZ ;  /* 0x0000000a02047c24 */ /* 0x000fe4000f8e02ff */
        /* <DEDUP_REMOVED lines=14> */
[----:B------:R-:W-:Y:S01]  /*21c90*/  PRMT R4, RZ, 0x654, R4 ;  /* 0x00000654ff047816 */ /* 0x000fe20000000004 */
[----:B------:R1:W0:Y:S01]  /*21ca0*/  SHFL.IDX PT, R10, R0, RZ, 0x1c1f ;  /* 0x001c1fff000a7589 */ /* 0x00022200000e0000 */
[----:B------:R-:W-:Y:S02]  /*21cb0*/  LEA.HI.X R6, R2, UR9, R3, 0x2, P1 ;  /* 0x0000000902067c11 */ /* 0x000fe400088f1403 */
[----:B------:R1:W-:Y:S03]  /*21cc0*/  SYNCS.ARRIVE.TRANS64.RED.A1T0 RZ, [R4+URZ], RZ ;  /* 0x000000ff04ff79a7 */ /* 0x0003e6000810043f */
[----:B------:R1:W2:Y:S01]  /*21cd0*/  SHFL.IDX PT, R11, R6, RZ, 0x1c1f ;  /* 0x001c1fff060b7589 */ /* 0x0002a200000e0000 */
[----:B------:R-:W-:Y:S05]  /*21ce0*/  @P3 BRA `(.L_x_12625) ;  /* 0x0000000800803947 */ /* 0x000fea0003800000 */
[----:B------:R-:W-:Y:S02]  /*21cf0*/  ULDC UR4, c[0x0][0xbc8] ;  /* 0x0002f20000047ab9 */ /* 0x000fe40000000800 */
[----:B------:R-:W-:-:S13]  /*21d00*/  ISETP.GE.AND P1, PT, R179, UR4, PT ;  /* 0x00000004b3007c0c */ /* 0x000fda000bf26270 */
[----:B------:R-:W3:Y:S01]  /*21d10*/  @!P1 LDL.64 R20, [R1+0x240] ;  /* 0x0002400001149983 */ /* 0x000ee20000100a00 */
[----:B------:R-:W-:Y:S01]  /*21d20*/  ISETP.GE.AND P2, PT, R212, UR4, PT ;  /* 0x00000004d4007c0c */ /* 0x000fe2000bf46270 */
[----:B0-2---:R-:W-:-:S05]  /*21d30*/  @!P1 IMAD.WIDE R2, R179, 0x4, R10 ;  /* 0x00000004b3029825 */ /* 0x005fca00078e020a */
[----:B---3--:R0:W-:Y:S07]  /*21d40*/  @!P1 ST.E.64 desc[UR36][R2.64], R20 ;  /* 0x0000001402009985 */ /* 0x0081ee000c101b24 */
[----:B-1----:R-:W2:Y:S01]  /*21d50*/  @!P2 LDL.64 R4, [R1+0x250] ;  /* 0x000250000104a983 */ /* 0x002ea20000100a00 */
[----:B------:R-:W-:Y:S02]  /*21d60*/  ISETP.GE.AND P1, PT, R211, UR4, PT ;  /* 0x00000004d3007c0c */ /* 0x000fe4000bf26270 */
[----:B------:R-:W-:-:S04]  /*21d70*/  @!P2 LEA R12, P3, R212, R10, 0x2 ;  /* 0x0000000ad40ca211 */ /* 0x000fc800078610ff */
[----:B-----5:R-:W-:-:S05]  /*21d80*/  @!P2 LEA.HI.X R13, R212, R11, R50, 0x2, P3 ;  /* 0x0000000bd40da211 */ /* 0x020fca00018f1432 */
[----:B--2---:R1:W-:Y:S04]  /*21d90*/  @!P2 ST.E.64 desc[UR36][R12.64], R4 ;  /* 0x000000040c00a985 */ /* 0x0043e8000c101b24 */
[----:B------:R-:W2:Y:S01]  /*21da0*/  @!P1 LDL.64 R8, [R1+0x260] ;  /* 0x0002600001089983 */ /* 0x000ea20000100a00 */
[----:B------:R-:W-:Y:S02]  /*21db0*/  ISETP.GE.AND P2, PT, R210, UR4, PT ;  /* 0x00000004d2007c0c */ /* 0x000fe4000bf46270 */
[----:B------:R-:W-:-:S04]  /*21dc0*/  @!P1 LEA R14, P3, R211, R10, 0x2 ;  /* 0x0000000ad30e9211 */ /* 0x000fc800078610ff */
[----:B------:R-:W-:-:S05]  /*21dd0*/  @!P1 LEA.HI.X R15, R211, R11, R49, 0x2, P3 ;  /* 0x0000000bd30f9211 */ /* 0x000fca00018f1431 */
[----:B--2---:R2:W-:Y:S04]  /*21de0*/  @!P1 ST.E.64 desc[UR36][R14.64], R8 ;  /* 0x000000080e009985 */ /* 0x0045e8000c101b24 */
[----:B0-----:R-:W3:Y:S01]  /*21df0*/  @!P2 LDL.64 R2, [R1+0x270] ;  /* 0x000270000102a983 */ /* 0x001ee20000100a00 */
[----:B------:R-:W-:Y:S02]  /*21e00*/  ISETP.GE.AND P1, PT, R209, UR4, PT ;  /* 0x00000004d1007c0c */ /* 0x000fe4000bf26270 */
[----:B------:R-:W-:-:S04]  /*21e10*/  @!P2 LEA R20, P3, R210, R10, 0x2 ;  /* 0x0000000ad214a211 */ /* 0x000fc800078610ff */
[----:B------:R-:W-:-:S05]  /*21e20*/  @!P2 LEA.HI.X R21, R210, R11, R48, 0x2, P3 ;  /* 0x0000000bd215a211 */ /* 0x000fca00018f1430 */
[----:B---3--:R0:W-:Y:S04]  /*21e30*/  @!P2 ST.E.64 desc[UR36][R20.64], R2 ;  /* 0x000000021400a985 */ /* 0x0081e8000c101b24 */
[----:B-1----:R-:W3:Y:S01]  /*21e40*/  @!P1 LDL.64 R4, [R1+0x280] ;  /* 0x0002800001049983 */ /* 0x002ee20000100a00 */
[----:B------:R-:W-:Y:S02]  /*21e50*/  ISETP.GE.AND P2, PT, R208, UR4, PT ;  /* 0x00000004d0007c0c */ /* 0x000fe4000bf46270 */
[----:B------:R-:W-:-:S04]  /*21e60*/  @!P1 LEA R12, P3, R209, R10, 0x2 ;  /* 0x0000000ad10c9211 */ /* 0x000fc800078610ff */
[----:B------:R-:W-:-:S05]  /*21e70*/  @!P1 LEA.HI.X R13, R209, R11, R47, 0x2, P3 ;  /* 0x0000000bd10d9211 */ /* 0x000fca00018f142f */
[----:B---3--:R1:W-:Y:S04]  /*21e80*/  @!P1 ST.E.64 desc[UR36][R12.64], R4 ;  /* 0x000000040c009985 */ /* 0x0083e8000c101b24 */
[----:B--2---:R-:W2:Y:S01]  /*21e90*/  @!P2 LDL.64 R8, [R1+0x290] ;  /* 0x000290000108a983 */ /* 0x004ea20000100a00 */
        /* <DEDUP_REMOVED lines=129> */
[----:B-1----:R-:W2:Y:S01]  /*226b0*/  @!P2 LDL.64 R4, [R1+0x430] ;  /* 0x000430000104a983 */ /* 0x002ea20000100a00 */
[----:B------:R-:W-:-:S04]  /*226c0*/  @!P2 LEA R10, P1, R213, R10, 0x2 ;  /* 0x0000000ad50aa211 */ /* 0x000fc800078210ff */
[----:B------:R-:W-:-:S05]  /*226d0*/  @!P2 LEA.HI.X R11, R213, R11, R219, 0x2, P1 ;  /* 0x0000000bd50ba211 */ /* 0x000fca00008f14db */
[----:B--2---:R3:W-:Y:S04]  /*226e0*/  @!P2 ST.E.64 desc[UR36][R10.64], R4 ;  /* 0x000000040a00a985 */ /* 0x0047e8000c101b24 */
.L_x_12625:
[----:B------:R-:W-:Y:S05]  /*226f0*/  BSYNC B1 ;  /* 0x0000000000017941 */ /* 0x000fea0003800000 */
.L_x_12624:
[----:B--23--:R4:W2:Y:S04]  /*22700*/  SHFL.IDX PT, R11, R6, 0x1, 0x1c1f ;  /* 0x003c1f00060b7f89 */ /* 0x00c8a800000e0000 */
[----:B0-----:R4:W0:Y:S01]  /*22710*/  SHFL.IDX PT, R10, R0, 0x1, 0x1c1f ;  /* 0x003c1f00000a7f89 */ /* 0x00182200000e0000 */
[----:B------:R-:W-:Y:S05]  /*22720*/  @P0 BRA `(.L_x_12623) ;  /* 0x0000001800340947 */ /* 0x000fea0003800000 */
[----:B-1--4-:R-:W1:Y:S02]  /*22730*/  LDC R0, c[0x0][0xbc8] ;  /* 0x0002f200ff007b82 */ /* 0x012e640000000800 */
[----:B-1----:R-:W-:-:S13]  /*22740*/  ISETP.GE.AND P0, PT, R179, R0, PT ;  /* 0x00000000b300720c */ /* 0x002fda0003f06270 */
[----:B------:R-:W3:Y:S01]  /*22750*/  @!P0 LDL.64 R20, [R1+0x248] ;  /* 0x0002480001148983 */ /* 0x000ee20000100a00 */
[-C--:B------:R-:W-:Y:S01]  /*22760*/  ISETP.GE.AND P1, PT, R212, R0.reuse, PT ;  /* 0x00000000d400720c */ /* 0x080fe20003f26270 */
[----:B0-2---:R-:W-:Y:S01]  /*22770*/  @!P0 IMAD.WIDE R2, R179, 0x4, R10 ;  /* 0x00000004b3028825 */ /* 0x005fe200078e020a */
[----:B------:R-:W-:-:S04]  /*22780*/  ISETP.GE.AND P2, PT, R211, R0, PT ;  /* 0x00000000d300720c */ /* 0x000fc80003f46270 */
[----:B---3--:R0:W-:Y:S07]  /*22790*/  @!P0 ST.E.64 desc[UR36][R2.64], R20 ;  /* 0x0000001402008985 */ /* 0x0081ee000c101b24 */
[----:B------:R-:W2:Y:S01]  /*227a0*/  @!P1 LDL.64 R4, [R1+0x258] ;  /* 0x0002580001049983 */ /* 0x000ea20000100a00 */
[----:B------:R-:W-:-:S04]  /*227b0*/  @!P1 LEA R12, P0, R212, R10, 0x2 ;  /* 0x0000000ad40c9211 */ /* 0x000fc800078010ff */
[----:B-----5:R-:W-:Y:S02]  /*227c0*/  @!P1 LEA.HI.X R13, R212, R11, R50, 0x2, P0 ;  /* 0x0000000bd40d9211 */ /* 0x020fe400000f1432 */
        /* <DEDUP_REMOVED lines=16> */
[----:B--2---:R-:W2:Y:S01]  /*228d0*/  @!P1 LDL.64 R8, [R1+0x298] ;  /* 0x0002980001089983 */ /* 0x004ea20000100a00 */
[----:B------:R-:W-:Y:S02]  /*228e0*/  ISETP.GE.AND P2, PT, R207, R0, PT ;  /* 0x00000000cf00720c */ /* 0x000fe40003f46270 */
[----:B------:R-:W-:-:S04]  /*228f0*/  @!P1 LEA R14, P0, R208, R10, 0x2 ;  /* 0x0000000ad00e9211 */ /* 0x000fc800078010ff */
[----:B------:R-:W-:-:S05]  /*22900*/  @!P1 LEA.HI.X R15, R208, R11, R46, 0x2, P0 ;  /* 0x0000000bd00f9211 */ /* 0x000fca00000f142e */
[----:B--2---:R2:W-:Y:S04]  /*22910*/  @!P1 ST.E.64 desc[UR36][R14.64], R8 ;  /* 0x000000080e009985 */ /* 0x0045e8000c101b24 */
        /* <DEDUP_REMOVED lines=113> */
[----:B------:R-:W-:-:S07]  /*23030*/  @!P2 LEA.HI.X R13, R185, R11, R229, 0x2, P0 ;  /* 0x0000000bb90da211 */ /* 0x000fce00000f14e5 */
        /* <DEDUP_REMOVED lines=10> */
[----:B------:R-:W-:-:S04]  /*230e0*/  LEA R2, P0, R214, R10, 0x2 ;  /* 0x0000000ad6027211 */ /* 0x000fc800078010ff */
[----:B------:R-:W-:-:S05]  /*230f0*/  LEA.HI.X R3, R214, R11, R227, 0x2, P0 ;  /* 0x0000000bd6037211 */ /* 0x000fca00000f14e3 */
[----:B--2---:R1:W-:Y:S04]  /*23100*/  ST.E.64 desc[UR36][R2.64], R4 ;  /* 0x0000000402007985 */ /* 0x0043e8000c101b24 */
.L_x_12627:
[----:B------:R-:W-:Y:S05]  /*23110*/  BSYNC B1 ;  /* 0x0000000000017941 */ /* 0x000fea0003800000 */
.L_x_12626:
[----:B------:R-:W-:Y:S05]  /*23120*/  @P1 BRA `(.L_x_12623) ;  /* 0x0000000c00b41947 */ /* 0x000fea0003800000 */
[----:B01----:R-:W2:Y:S01]  /*23130*/  LDL.64 R4, [R1+0x438] ;  /* 0x0004380001047983 */ /* 0x003ea20000100a00 */
[----:B------:R-:W-:-:S04]  /*23140*/  LEA R2, P0, R213, R10, 0x2 ;  /* 0x0000000ad5027211 */ /* 0x000fc800078010ff */
[----:B------:R-:W-:-:S05]  /*23150*/  LEA.HI.X R3, R213, R11, R219, 0x2, P0 ;  /* 0x0000000bd5037211 */ /* 0x000fca00000f14db */
[----:B--2---:R0:W-:Y:S01]  /*23160*/  ST.E.64 desc[UR36][R2.64], R4 ;  /* 0x0000000402007985 */ /* 0x0041e2000c101b24 */
[----:B------:R-:W-:Y:S05]  /*23170*/  BRA `(.L_x_12623) ;  /* 0x0000000c00a07947 */ /* 0x000fea0003800000 */
.L_x_12614:
[----:B------:R-:W-:Y:S01]  /*23180*/  R2UR UR4, R216 ;  /* 0x00000000d80472ca */ /* 0x000fe200000e0000 */
[----:B------:R-:W-:Y:S02]  /*23190*/  ULDC.64 UR8, c[0x0][0xd00] ;  /* 0x0003400000087ab9 */ /* 0x000fe40000000a00 */
[----:B------:R-:W-:-:S04]  /*231a0*/  UISETP.NE.U32.AND UP0, UPT, UR8, URZ, UPT ;  /* 0x0000003f0800728c */ /* 0x000fc8000bf05070 */
        /* <DEDUP_REMOVED lines=11> */
[----:B------:R-:W-:Y:S02]  /*23260*/  @UP1 ULDC.64 UR8, c[0x0][0xd08] ;  /* 0x0003420000081ab9 */ /* 0x000fe40000000a00 */
[----:B------:R-:W-:-:S03]  /*23270*/  @UP1 UIMAD.WIDE UR8, UR4, 0x4, UR8 ;  /* 0x00000004040818a5 */ /* 0x000fc6000f8e0208 */
[----:B------:R-:W-:Y:S02]  /*23280*/  ULDC UR4, c[0x0][0xb88] ;  /* 0x0002e20000047ab9 */ /* 0x000fe40000000800 */
[----:B------:R-:W-:Y:S02]  /*23290*/  IMAD.U32 R0, RZ, RZ, UR4 ;  /* 0x00000004ff007e24 */ /* 0x000fe4000f8e00ff */
[----:B------:R-:W-:Y:S02]  /*232a0*/  IMAD.U32 R4, RZ, RZ, UR8 ;  /* 0x00000008ff047e24 */ /* 0x000fe4000f8e00ff */
[----:B------:R-:W-:-:S05]  /*232b0*/  IMAD.U32 R5, RZ, RZ, UR9 ;  /* 0x00000009ff057e24 */ /* 0x000fca000f8e00ff */
[----:B------:R0:W5:Y:S01]  /*232c0*/  @P2 LDG.E R0, desc[UR36][R4.64] ;  /* 0x0000002404002981 */ /* 0x000162000c1e1900 */
[----:B------:R-:W-:Y:S01]  /*232d0*/  UISETP.NE.AND UP1, UPT, UR59, URZ, UPT ;  /* 0x0000003f3b00728c */ /* 0x000fe2000bf25270 */
[----:B------:R-:W-:Y:S01]  /*232e0*/  ISETP.GT.AND P0, PT, R217, 0x7f, PT ;  /* 0x0000007fd900780c */ /* 0x000fe20003f04270 */
[----:B------:R-:W-:-:S09]  /*232f0*/  UMOV UR4, URZ ;  /* 0x0000003f00047c82 */ /* 0x000fd20008000000 */
[----:B------:R-:W-:Y:S01]  /*23300*/  @!UP1 ULDC UR59, c[0x0][0xbd4] ;  /* 0x0002f500003b9ab9 */ /* 0x000fe20000000800 */
[----:B--2---:R-:W-:Y:S01]  /*23310*/  @P1 R2UR UR4, R6 ;  /* 0x00000000060412ca */ /* 0x004fe200000e0000 */
[----:B0-----:R-:W-:-:S14]  /*23320*/  @P2 BRA `(.L_x_12628) ;  /* 0x0000000000102947 */ /* 0x001fdc0003800000 */
[----:B------:R-:W-:Y:S05]  /*23330*/  @!P1 BRA `(.L_x_12628) ;  /* 0x00000000000c9947 */ /* 0x000fea0003800000 */
[----:B------:R-:W2:Y:S04]  /*23340*/  LDG.E R5, desc[UR36][R2.64] ;  /* 0x0000002402057981 */ /* 0x000ea8000c1e1900 */
[----:B-----5:R-:W2:Y:S02]  /*23350*/  LDG.E R0, desc[UR36][R2.64+0x4] ;  /* 0x0000042402007981 */ /* 0x020ea4000c1e1900 */
[----:B--2---:R-:W-:-:S07]  /*23360*/  IMAD.IADD R0, R0, 0x1, -R5 ;  /* 0x0000000100007824 */ /* 0x004fce00078e0a05 */
.L_x_12628:
[----:B------:R-:W-:Y:S01]  /*23370*/  R2UR UR8, R216 ;  /* 0x00000000d80872ca */ /* 0x000fe200000e0000 */
[----:B------:R-:W-:Y:S01]  /*23380*/  USHF.R.S32.HI UR20, URZ, 0x1f, UR4 ;  /* 0x0000001f3f147899 */ /* 0x000fe20008011404 */
[----:B------:R-:W-:Y:S11]  /*23390*/  BSSY B1, `(.L_x_12629) ;  /* 0x000003a000017945 */ /* 0x000ff60003800000 */
[----:B------:R-:W-:-:S02]  /*233a0*/  USHF.R.S32.HI UR21, URZ, 0x1f, UR8 ;  /* 0x0000001f3f157899 */ /* 0x000fc40008011408 */
        /* <DEDUP_REMOVED lines=19> */
[----:B------:R-:W-:Y:S01]  /*234e0*/  ULDC.64 UR14, c[0x0][UR18+0x228] ;  /* 0x00008a00120e7abb */ /* 0x000fe20008000a00 */
[----:B------:R-:W-:Y:S01]  /*234f0*/  UIMAD UR13, UR13, UR8, URZ ;  /* 0x000000080d0d72a4 */ /* 0x000fe2000f8e023f */
[----:B------:R-:W1:Y:S01]  /*23500*/  @P0 LDC R9, c[0x0][0xcf0] ;  /* 0x00033c00ff090b82 */ /* 0x000e620000000800 */
[----:B------:R-:W-:Y:S02]  /*23510*/  UIMAD.WIDE.U32 UR16, UR10, UR60, URZ ;  /* 0x0000003c0a1072a5 */ /* 0x000fe4000f8e003f */
        /* <DEDUP_REMOVED lines=10> */
[----:B------:R-:W-:Y:S02]  /*235c0*/  IMAD.U32 R3, RZ, RZ, UR23 ;  /* 0x00000017ff037e24 */ /* 0x000fe4000f8e00ff */
[----:B------:R-:W-:Y:S01]  /*235d0*/  IMAD.U32 R6, RZ, RZ, UR10 ;  /* 0x0000000aff067e24 */ /* 0x000fe2000f8e00ff */
[----:B------:R-:W-:Y:S01]  /*235e0*/  UIADD3.X UR9, UR9, UR19, UR20, UP1, UP2 ;  /* 0x0000001309097290 */ /* 0x000fe20008fe4414 */
[----:B-1----:R-:W-:Y:S01]  /*235f0*/  @P0 SHF.R.U32.HI R5, RZ, R9, R2 ;  /* 0x00000009ff050219 */ /* 0x002fe20000011602 */
[----:B------:R-:W-:Y:S01]  /*23600*/  IMAD.U32 R2, RZ, RZ, UR22 ;  /* 0x00000016ff027e24 */ /* 0x000fe2000f8e00ff */
[----:B------:R-:W-:Y:S01]  /*23610*/  ULDC.64 UR10, c[0x0][UR18+0x210] ;  /* 0x00008400120a7abb */ /* 0x000fe20008000a00 */
[----:B------:R-:W-:Y:S01]  /*23620*/  ULDC.64 UR12, c[0x0][0xca8] ;  /* 0x00032a00000c7ab9 */ /* 0x000fe20000000a00 */
[----:B------:R-:W-:Y:S01]  /*23630*/  @!UP0 ULDC UR12, c[0x0][0xc50] ;  /* 0x00031400000c8ab9 */ /* 0x000fe20000000800 */
[--C-:B------:R-:W-:Y:S01]  /*23640*/  IMAD.MOV R9, RZ, RZ, -R5.reuse ;  /* 0x000000ffff097224 */ /* 0x100fe200078e0a05 */
[----:B------:R-:W-:Y:S01]  /*23650*/  IADD3 R2, P0, P1, R5, UR16, R2 ;  /* 0x0000001005027c10 */ /* 0x000fe2000f91e002 */
[----:B------:R-:W-:Y:S01]  /*23660*/  @!UP0 ULDC UR13, c[0x0][0xc54] ;  /* 0x00031500000d8ab9 */ /* 0x000fe20000000800 */
[----:B------:R-:W-:Y:S01]  /*23670*/  SHF.R.S32.HI R5, RZ, 0x1f, R5 ;  /* 0x0000001fff057819 */ /* 0x000fe20000011405 */
[----:B------:R-:W-:-:S03]  /*23680*/  IMAD R9, R11, R9, R4 ;  /* 0x000000090b097224 */ /* 0x000fc600078e0204 */
[----:B------:R-:W-:Y:S01]  /*23690*/  IADD3.X R3, R5, UR9, R6, P0, P1 ;  /* 0x0000000905037c10 */ /* 0x000fe200087e2406 */
        /* <DEDUP_REMOVED lines=9> */
.L_x_12630:
[----:B------:R-:W-:Y:S05]  /*23730*/  BSYNC B1 ;  /* 0x0000000000017941 */ /* 0x000fea0003800000 */
.L_x_12629:
[----:B------:R-:W-:-:S06]  /*23740*/  UISETP.GT.AND UP0, UPT, UR59, 0x1, UPT ;  /* 0x000000013b00788c */ /* 0x000fcc000bf04270 */
[----:B------:R-:W-:-:S13]  /*23750*/  PLOP3.LUT P0, PT, PT, PT, UP0, 0x80, 0x0 ;  /* 0x000000000000781c */ /* 0x000fda0003f0f008 */
[----:B------:R-:W-:Y:S05]  /*23760*/  @P0 BRA `(.L_x_12623) ;  /* 0x0000000800240947 */ /* 0x000fea0003800000 */
[----:B------:R-:W1:Y:S01]  /*23770*/  LDC R13, c[0x0][0xce8] ;  /* 0x00033a00ff0d7b82 */ /* 0x000e620000000800 */
[----:B------:R-:W-:Y:S01]  /*23780*/  ULDC.64 UR12, c[0x0][0xba0] ;  /* 0x0002e800000c7ab9 */ /* 0x000fe20000000a00 */
[----:B------:R-:W-:Y:S01]  /*23790*/  IMAD R2, R218, 0x20, R215 ;  /* 0x00000020da027824 */ /* 0x000fe200078e02d7 */
[----:B------:R-:W-:Y:S01]  /*237a0*/  UIMAD UR9, UR20, UR12, URZ ;  /* 0x0000000c140972a4 */ /* 0x000fe2000f8e023f */
[----:B------:R-:W-:Y:S01]  /*237b0*/  BSSY B1, `(.L_x_12631) ;  /* 0x0000042000017945 */ /* 0x000fe20003800000 */
[----:B------:R-:W-:Y:S01]  /*237c0*/  UIMAD.WIDE.U32 UR10, UR4, UR12, URZ ;  /* 0x0000000c040a72a5 */ /* 0x000fe2000f8e003f */
[----:B------:R-:W-:Y:S01]  /*237d0*/  VIADD R6, R2, UR58 ;  /* 0x0000003a02067c36 */ /* 0x000fe20008000000 */
[----:B------:R-:W-:-:S03]  /*237e0*/  UIMAD UR9, UR4, UR13, UR9 ;  /* 0x0000000d040972a4 */ /* 0x000fc6000f8e0209 */
[----:B------:R-:W-:Y:S01]  /*237f0*/  ULDC.64 UR12, c[0x0][0xbe8] ;  /* 0x0002fa00000c7ab9 */ /* 0x000fe20000000a00 */
[----:B------:R-:W-:Y:S01]  /*23800*/  UIADD3 UR11, UR11, UR9, URZ ;  /* 0x000000090b0b7290 */ /* 0x000fe2000fffe03f */
[----:B0-----:R-:W-:-:S03]  /*23810*/  IMAD.MOV.U32 R5, RZ, RZ, R6 ;  /* 0x000000ffff057224 */ /* 0x001fc600078e0006 */
[----:B------:R-:W-:-:S04]  /*23820*/  UIMAD.WIDE.U32 UR10, UR60, UR12, UR10 ;  /* 0x0000000c3c0a72a5 */ /* 0x000fc8000f8e000a */
[----:B------:R-:W-:-:S03]  /*23830*/  UIMAD UR11, UR60, UR13, UR11 ;  /* 0x0000000d3c0b72a4 */ /* 0x000fc6000f8e020b */
[----:B------:R-:W-:Y:S01]  /*23840*/  ULDC.64 UR12, c[0x0][0xbf0] ;  /* 0x0002fc00000c7ab9 */ /* 0x000fe20000000a00 */
[----:B-1----:R-:W-:Y:S01]  /*23850*/  ISETP.NE.AND P0, PT, R13, 0x1, PT ;  /* 0x000000010d00780c */ /* 0x002fe20003f05270 */
[----:B------:R-:W-:-:S04]  /*23860*/  UIMAD UR4, UR21, UR12, URZ ;  /* 0x0000000c150472a4 */ /* 0x000fc8000f8e023f */
[----:B------:R-:W-:Y:S02]  /*23870*/  UIMAD UR4, UR8, UR13, UR4 ;  /* 0x0000000d080472a4 */ /* 0x000fe4000f8e0204 */
[----:B------:R-:W-:-:S03]  /*23880*/  UIMAD.WIDE.U32 UR8, UR8, UR12, UR10 ;  /* 0x0000000c080872a5 */ /* 0x000fc6000f8e000a */
[----:B------:R-:W-:Y:S01]  /*23890*/  ULDC.64 UR10, c[0x0][0xbe0] ;  /* 0x0002f800000a7ab9 */ /* 0x000fe20000000a00 */
[----:B------:R-:W-:Y:S02]  /*238a0*/  UIADD3 UR4, UR9, UR4, URZ ;  /* 0x0000000409047290 */ /* 0x000fe4000fffe03f */
        /* <DEDUP_REMOVED lines=50> */
.L_x_12632:
[----:B------:R-:W-:Y:S05]  /*23bd0*/  BSYNC B1 ;  /* 0x0000000000017941 */ /* 0x000fea0003800000 */
.L_x_12631:
        /* <DEDUP_REMOVED lines=21> */
.L_x_12634:
[----:B------:R-:W-:Y:S05]  /*23d30*/  BSYNC B1 ;  /* 0x0000000000017941 */ /* 0x000fea0003800000 */
.L_x_12633:
        /* <DEDUP_REMOVED lines=21> */
.L_x_12636:
[----:B------:R-:W-:Y:S05]  /*23e90*/  BSYNC B1 ;  /* 0x0000000000017941 */ /* 0x000fea0003800000 */
.L_x_12635:
[----:B0-----:R-:W-:Y:S01]  /*23ea0*/  VIADD R0, R6, 0x60 ;  /* 0x0000006006007836 */ /* 0x001fe20000000000 */
[----:B--2-4-:R-:W2:Y:S04]  /*23eb0*/  SHFL.IDX PT, R5, R5, 0x3, 0x181f ;  /* 0x00781f0005057f89 */ /* 0x014ea800000e0000 */
[----:B------:R-:W-:Y:S01]  /*23ec0*/  ISETP.GE.AND P0, PT, R0, R13, PT ;  /* 0x0000000d0000720c */ /* 0x000fe20003f06270 */
[----:B-1-3--:R1:W3:-:S12]  /*23ed0*/  SHFL.IDX PT, R2, R4, 0x3, 0x181f ;  /* 0x00781f0004027f89 */ /* 0x00a2d800000e0000 */
[----:B-1----:R-:W-:Y:S05]  /*23ee0*/  @P0 BRA `(.L_x_12623) ;  /* 0x0000000000440947 */ /* 0x002fea0003800000 */
[----:B------:R-:W-:Y:S02]  /*23ef0*/  ULDC UR4, c[0x0][0xbc8] ;  /* 0x0002f20000047ab9 */ /* 0x000fe40000000800 */
[----:B------:R-:W-:Y:S02]  /*23f00*/  ISETP.GE.AND P3, PT, R18, UR4, PT ;  /* 0x0000000412007c0c */ /* 0x000fe4000bf66270 */
[----:B------:R-:W-:Y:S02]  /*23f10*/  ISETP.GE.AND P2, PT, R176, UR4, PT ;  /* 0x00000004b0007c0c */ /* 0x000fe4000bf46270 */
[----:B------:R-:W-:Y:S02]  /*23f20*/  ISETP.GE.AND P1, PT, R19, UR4, PT ;  /* 0x0000000413007c0c */ /* 0x000fe4000bf26270 */
[----:B------:R-:W-:-:S07]  /*23f30*/  ISETP.GE.AND P0, PT, R177, UR4, PT ;  /* 0x00000004b1007c0c */ /* 0x000fce000bf06270 */
[-C--:B---3--:R-:W-:Y:S02]  /*23f40*/  @!P3 LEA R8, P6, R18, R2.reuse, 0x1 ;  /* 0x000000021208b211 */ /* 0x088fe400078c08ff */
[-C--:B------:R-:W-:Y:S02]  /*23f50*/  @!P2 LEA R10, P5, R176, R2.reuse, 0x1 ;  /* 0x00000002b00aa211 */ /* 0x080fe400078a08ff */
[-C--:B------:R-:W-:Y:S02]  /*23f60*/  @!P1 LEA R12, P4, R19, R2.reuse, 0x1 ;  /* 0x00000002130c9211 */ /* 0x080fe400078808ff */
[-C--:B--2---:R-:W-:Y:S02]  /*23f70*/  @!P3 LEA.HI.X R9, R18, R5.reuse, R183, 0x1, P6 ;  /* 0x000000051209b211 */ /* 0x084fe400030f0cb7 */
        /* <DEDUP_REMOVED lines=8> */
.L_x_12623:
[----:B------:R-:W-:Y:S05]  /*24000*/  BSYNC B0 ;  /* 0x0000000000007941 */ /* 0x000fea0003800000 */
.L_x_12613:
[----:B------:R-:W-:Y:S02]  /*24010*/  ULDC UR4, c[0x0][0xd3c] ;  /* 0x00034f0000047ab9 */ /* 0x000fe40000000800 */
[----:B------:R-:W-:-:S06]  /*24020*/  UISETP.GE.AND UP0, UPT, UR7, UR4, UPT ;  /* 0x000000040700728c */ /* 0x000fcc000bf06270 */
[----:B------:R-:W-:-:S13]  /*24030*/  PLOP3.LUT P0, PT, PT, PT, UP0, 0x80, 0x0 ;  /* 0x000000000000781c */ /* 0x000fda0003f0f008 */
[----:B------:R-:W-:Y:S05]  /*24040*/  @!P0 BRA `(.L_x_12637) ;  /* 0xfffffdd4000c8947 */ /* 0x000fea000383ffff */
[----:B------:R-:W-:Y:S05]  /*24050*/  EXIT ;  /* 0x000000000000794d */ /* 0x000fea0003800000 */
.L_x_12505:
        /* <DEDUP_REMOVED lines=16> */
.L_x_12638:
        /* <DEDUP_REMOVED lines=44> */
.L_x_12642:
        /* <DEDUP_REMOVED lines=35> */
.L_x_12640:
        /* <DEDUP_REMOVED lines=13> */
.L_x_12643:
        /* <DEDUP_REMOVED lines=62> */
.L_x_12644:
        /* <DEDUP_REMOVED lines=61> */
.L_x_12645:
[----:B------:R-:W-:-:S05]  /*24ed0*/  LOP3.LUT R17, RZ, R2, RZ, 0x33, !PT ;  /* 0x00000002ff117212 */ /* 0x000fca00078e33ff */
[----:B------:R-:W-:Y:S01]  /*24ee0*/  IMAD.IADD R17, R0, 0x1, R17 ;  /* 0x0000000100117824 */ /* 0x000fe200078e0211 */
[----:B------:R-:W-:Y:S06]  /*24ef0*/  BRA `(.L_x_12646) ;  /* 0x0000000000147947 */ /* 0x000fec0003800000 */
.L_x_12641:
[----:B------:R-:W-:Y:S01]  /*24f00*/  ULDC UR4, c[0x0][0xd3c] ;  /* 0x00034f0000047ab9 */ /* 0x000fe20000000800 */
[----:B------:R-:W-:Y:S02]  /*24f10*/  IMAD.MOV.U32 R17, RZ, RZ, RZ ;  /* 0x000000ffff117224 */ /* 0x000fe400078e00ff */
[----:B------:R-:W-:Y:S02]  /*24f20*/  IMAD.U32 R16, RZ, RZ, UR6 ;  /* 0x00000006ff107e24 */ /* 0x000fe4000f8e00ff */
[----:B------:R-:W-:Y:S02]  /*24f30*/  IMAD.MOV.U32 R18, RZ, RZ, RZ ;  /* 0x000000ffff127224 */ /* 0x000fe400078e00ff */
[----:B------:R-:W-:-:S07]  /*24f40*/  IMAD.U32 R19, RZ, RZ, UR4 ;  /* 0x00000004ff137e24 */ /* 0x000fce000f8e00ff */
.L_x_12646:
[----:B------:R-:W-:-:S13]  /*24f50*/  ISETP.NE.AND P0, PT, R7, RZ, PT ;  /* 0x000000ff0700720c */ /* 0x000fda0003f05270 */
[----:B------:R-:W0:Y:S01]  /*24f60*/  @!P0 S2R R3, SR_CgaCtaId ;  /* 0x0000000000038919 */ /* 0x000e220000008800 */
[----:B------:R-:W-:-:S04]  /*24f70*/  @!P0 MOV R0, 0x400 ;  /* 0x0000040000008802 */ /* 0x000fc80000000f00 */
[----:B0-----:R-:W-:-:S05]  /*24f80*/  @!P0 LEA R0, R3, R0, 0x18 ;  /* 0x0000000003008211 */ /* 0x001fca00078ec0ff */
[----:B------:R0:W-:Y:S01]  /*24f90*/  @!P0 STS.128 [R0+0x324d0], R16 ;  /* 0x0324d01000008388 */ /* 0x0001e20000000c00 */
[----:B------:R-:W-:Y:S06]  /*24fa0*/  BAR.ARV 0x5, 0x180 ;  /* 0x0146000000007b1d */ /* 0x000fec0000002000 */
.L_x_12639:
        /* <DEDUP_REMOVED lines=28> */
[C---:B------:R-:W-:Y:S01]  /*25170*/  LOP3.LUT R2, R3.reuse, 0x80, RZ, 0xfc, !PT ;  /* 0x0000008003027812 */ /* 0x040fe200078efcff */
[----:B------:R-:W-:Y:S01]  /*25180*/  IMAD.U32 R22, RZ, RZ, UR4 ;  /* 0x00000004ff167e24 */ /* 0x000fe2000f8e00ff */
[----:B------:R-:W-:-:S03]  /*25190*/  LOP3.LUT R0, R3, 0xc0, RZ, 0xfc, !PT ;  /* 0x000000c003007812 */ /* 0x000fc600078efcff */
[----:B---3--:R-:W-:-:S07]  /*251a0*/  IMAD R26, R29, 0x2, R22 ;  /* 0x000000021d1a7824 */ /* 0x008fce00078e0216 */
.L_x_12724:
        /* <DEDUP_REMOVED lines=31> */
[----:B0-23--:R-:W-:Y:S06]  /*253a0*/  @P1 BRA `(.L_x_12648) ;  /* 0x0000000000181947 */ /* 0x00dfec0003800000 */
[----:B------:R-:W-:Y:S02]  /*253b0*/  ULDC UR4, c[0x0][0x288] ;  /* 0x0000a20000047ab9 */ /* 0x000fe40000000800 */
[----:B-----5:R-:W-:Y:S01]  /*253c0*/  IMAD.U32 R37, RZ, RZ, UR4 ;  /* 0x00000004ff257e24 */ /* 0x020fe2000f8e00ff */
[----:B------:R-:W-:Y:S06]  /*253d0*/  @!P2 BRA `(.L_x_12648) ;  /* 0x00000000000ca947 */ /* 0x000fec0003800000 */
[----:B------:R-:W2:Y:S04]  /*253e0*/  LDG.E R4, desc[UR36][R2.64] ;  /* 0x0000002402047981 */ /* 0x000ea8000c1e1900 */
[----:B------:R-:W2:Y:S02]  /*253f0*/  LDG.E R37, desc[UR36][R2.64+0x4] ;  /* 0x0000042402257981 */ /* 0x000ea4000c1e1900 */
[----:B--2---:R-:W-:-:S07]  /*25400*/  IMAD.IADD R37, R37, 0x1, -R4 ;  /* 0x0000000125257824 */ /* 0x004fce00078e0a04 */
.L_x_12648:
        /* <DEDUP_REMOVED lines=8> */
.L_x_12649:
        /* <DEDUP_REMOVED lines=9> */
.L_x_12650:
[----:B0-----:R-:W0:Y:S01]  /*25520*/  LDC R2, c[0x0][0x448] ;  /* 0x00011200ff027b82 */ /* 0x001e220000000800 */
[----:B------:R-:W-:Y:S01]  /*25530*/  IMAD.SHL.U32 R36, R17, 0x80, RZ ;  /* 0x0000008011247824 */ /* 0x000fe200078e00ff */
[----:B------:R-:W-:Y:S01]  /*25540*/  LOP3.LUT R23, R23, 0xfffeffff, RZ, 0xc0, !PT ;  /* 0xfffeffff17177812 */ /* 0x000fe200078ec0ff */
[----:B-----5:R-:W-:Y:S02]  /*25550*/  IMAD.IADD R17, R0, 0x1, -R31 ;  /* 0x0000000100117824 */ /* 0x020fe400078e0a1f */
[----:B------:R-:W-:Y:S01]  /*25560*/  VIADD R4, R36, 0x7f ;  /* 0x0000007f24047836 */ /* 0x000fe20000000000 */
[----:B0-----:R-:W-:Y:S02]  /*25570*/  ISETP.NE.AND P2, PT, R2, 0x1, PT ;  /* 0x000000010200780c */ /* 0x001fe40003f45270 */
[----:B------:R-:W0:Y:S11]  /*25580*/  LDC.64 R2, c[0x0][0xad8] ;  /* 0x0002b600ff027b82 */ /* 0x000e360000000a00 */
[----:B------:R-:W1:Y:S01]  /*25590*/  @P2 LDC R5, c[0x0][0x44c] ;  /* 0x00011300ff052b82 */ /* 0x000e620000000800 */
[----:B------:R-:W-:-:S07]  /*255a0*/  @P2 LOP3.LUT R23, R23, 0x10000, RZ, 0xfc, !PT ;  /* 0x0001000017172812 */ /* 0x000fce00078efcff */
[----:B------:R-:W2:Y:S01]  /*255b0*/  @P2 LDC R6, c[0x0][0x450] ;  /* 0x00011400ff062b82 */ /* 0x000ea20000000800 */
[----:B0-----:R-:W-:Y:S01]  /*255c0*/  ISETP.GE.AND P1, PT, R3, 0x1, PT ;  /* 0x000000010300780c */ /* 0x001fe20003f26270 */
[----:B-1----:R-:W-:-:S05]  /*255d0*/  @P2 IMAD.HI.U32 R5, R4, R5, RZ ;  /* 0x0000000504052227 */ /* 0x002fca00078e00ff */
[----:B--2---:R-:W-:Y:S02]  /*255e0*/  @P2 SHF.R.U32.HI R4, RZ, R6, R5 ;  /* 0x00000006ff042219 */ /* 0x004fe40000011605 */
[----:B------:R-:W-:-:S05]  /*255f0*/  IADD3 R5, R17, 0x1, -R37 ;  /* 0x0000000111057810 */ /* 0x000fca0007ffe825 */
        /* <DEDUP_REMOVED lines=14> */
.L_x_12653:
[----:B------:R-:W-:-:S13]  /*256e0*/  ISETP.NE.AND P0, PT, R3, 0x1, PT ;  /* 0x000000010300780c */ /* 0x000fda0003f05270 */
[----:B------:R-:W0:Y:S02]  /*256f0*/  @P0 LDC.64 R4, c[0x0][0xae0] ;  /* 0x0002b800ff040b82 */ /* 0x000e240000000a00 */
[----:B0-----:R-:W-:-:S05]  /*25700*/  @P0 IMAD.HI.U32 R4, R0, R4, RZ ;  /* 0x0000000400040227 */ /* 0x001fca00078e00ff */
[----:B------:R-:W-:-:S07]  /*25710*/  @P0 SHF.R.U32.HI R0, RZ, R5, R4 ;  /* 0x00000005ff000219 */ /* 0x000fce0000011604 */
.L_x_12654:
[----:B------:R-:W-:Y:S05]  /*25720*/  BSYNC B0 ;  /* 0x0000000000007941 */ /* 0x000fea0003800000 */
.L_x_12652:
[----:B------:R-:W-:-:S05]  /*25730*/  IMAD R5, R0, R3, R3 ;  /* 0x0000000300057224 */ /* 0x000fca00078e0203 */
[----:B------:R-:W-:-:S07]  /*25740*/  VIMNMX R2, R2, R5, PT ;  /* 0x0000000502027248 */ /* 0x000fce0003fe0100 */
.L_x_12651:
[----:B------:R-:W0:Y:S01]  /*25750*/  @P2 LDC R5, c[0x0][0x44c] ;  /* 0x00011300ff052b82 */ /* 0x000e220000000800 */
[----:B------:R-:W-:Y:S01]  /*25760*/  VIADD R2, R2, 0x5f ;  /* 0x0000005f02027836 */ /* 0x000fe20000000000 */
[----:B------:R-:W-:Y:S01]  /*25770*/  ULDC UR4, c[0x0][0xad4] ;  /* 0x0002b50000047ab9 */ /* 0x000fe20000000800 */
[----:B------:R-:W-:-:S05]  /*25780*/  IMAD.MOV.U32 R0, RZ, RZ, R36 ;  /* 0x000000ffff007224 */ /* 0x000fca00078e0024 */
[----:B------:R-:W1:Y:S01]  /*25790*/  @P2 LDC R7, c[0x0][0x450] ;  /* 0x00011400ff072b82 */ /* 0x000e620000000800 */
[----:B0-----:R-:W-:-:S05]  /*257a0*/  @P2 IMAD.HI.U32 R4, R36, R5, RZ ;  /* 0x0000000524042227 */ /* 0x001fca00078e00ff */
[----:B-1----:R-:W-:Y:S01]  /*257b0*/  @P2 SHF.R.U32.HI R0, RZ, R7, R4 ;  /* 0x00000007ff002219 */ /* 0x002fe20000011604 */
[----:B------:R-:W-:-:S04]  /*257c0*/  IMAD.HI R4, R2, 0x2aaaaaab, RZ ;  /* 0x2aaaaaab02047827 */ /* 0x000fc800078e02ff */
[----:B------:R-:W-:Y:S01]  /*257d0*/  VIADD R2, R17, 0x5f ;  /* 0x0000005f11027836 */ /* 0x000fe20000000000 */
[----:B------:R-:W-:-:S03]  /*257e0*/  SHF.R.U32.HI R5, RZ, 0x1f, R4 ;  /* 0x0000001fff057819 */ /* 0x000fc60000011604 */
[----:B------:R-:W-:Y:S01]  /*257f0*/  IMAD.HI R2, R2, 0x2aaaaaab, RZ ;  /* 0x2aaaaaab02027827 */ /* 0x000fe200078e02ff */
[----:B------:R-:W-:-:S04]  /*25800*/  LEA.HI.SX32 R4, R4, R5, 0x1c ;  /* 0x0000000504047211 */ /* 0x000fc800078fe2ff */
[----:B------:R-:W-:-:S04]  /*25810*/  SHF.R.U32.HI R5, RZ, 0x1f, R2 ;  /* 0x0000001fff057819 */ /* 0x000fc80000011602 */
[----:B------:R-:W-:Y:S02]  /*25820*/  LEA.HI.SX32 R5, R2, R5, 0x1c ;  /* 0x0000000502057211 */ /* 0x000fe400078fe2ff */
[----:B------:R-:W-:Y:S02]  /*25830*/  IADD3 R2, R0, R17, -R37 ;  /* 0x0000001100027210 */ /* 0x000fe40007ffe825 */
        /* <DEDUP_REMOVED lines=13> */
.L_x_12657:
[----:B------:R-:W-:-:S13]  /*25910*/  ISETP.NE.AND P0, PT, R3, 0x1, PT ;  /* 0x000000010300780c */ /* 0x000fda0003f05270 */
[----:B------:R-:W0:Y:S02]  /*25920*/  @P0 LDC.64 R4, c[0x0][0xae0] ;  /* 0x0002b800ff040b82 */ /* 0x000e240000000a00 */
[----:B0-----:R-:W-:-:S05]  /*25930*/  @P0 IMAD.HI.U32 R4, R2, R4, RZ ;  /* 0x0000000402040227 */ /* 0x001fca00078e00ff */
[----:B------:R-:W-:-:S07]  /*25940*/  @P0 SHF.R.U32.HI R2, RZ, R5, R4 ;  /* 0x00000005ff020219 */ /* 0x000fce0000011604 */
.L_x_12658:
[----:B------:R-:W-:Y:S05]  /*25950*/  BSYNC B0 ;  /* 0x0000000000007941 */ /* 0x000fea0003800000 */
.L_x_12656:
[----:B------:R-:W-:-:S05]  /*25960*/  IMAD R3, R2, R3, RZ ;  /* 0x0000000302037224 */ /* 0x000fca00078e02ff */
[----:B------:R-:W-:-:S07]  /*25970*/  VIMNMX R0, R0, R3, !PT ;  /* 0x0000000300007248 */ /* 0x000fce0007fe0100 */
.L_x_12655:
        /* <DEDUP_REMOVED lines=17> */
[----:B0-----:R-:W-:-:S04]  /*25a90*/  IABS R4, R0 ;  /* 0x0000000000047213 */ /* 0x001fc80000000000 */
[----:B------:R-:W0:Y:S08]  /*25aa0*/  I2F.RP R6, R4 ;  /* 0x0000000400067306 */ /* 0x000e300000209400 */
        /* <DEDUP_REMOVED lines=8> */
[----:B------:R-:W-:-:S05]  /*25b30*/  IADD3 R3, R0, -0x1, R7 ;  /* 0xffffffff00037810 */ /* 0x000fca0007ffe007 */
[----:B------:R-:W-:-:S05]  /*25b40*/  IMAD.IADD R3, R3, 0x1, -R30 ;  /* 0x0000000103037824 */ /* 0x000fca00078e0a1e */
[----:B------:R-:W-:Y:S02]  /*25b50*/  LOP3.LUT R9, R3, R0, RZ, 0x3c, !PT ;  /* 0x0000000003097212 */ /* 0x000fe400078e3cff */
[----:B------:R-:W-:Y:S02]  /*25b60*/  IABS R3, R3 ;  /* 0x0000000300037213 */ /* 0x000fe40000000000 */
[----:B------:R-:W-:-:S03]  /*25b70*/  ISETP.GE.AND P2, PT, R9, RZ, PT ;  /* 0x000000ff0900720c */ /* 0x000fc60003f46270 */
        /* <DEDUP_REMOVED lines=11> */
.L_x_12660:
[----:B------:R-:W-:Y:S05]  /*25c30*/  BSYNC B0 ;  /* 0x0000000000007941 */ /* 0x000fea0003800000 */
.L_x_12659:
        /* <DEDUP_REMOVED lines=23> */
.L_x_12662:
        /* <DEDUP_REMOVED lines=20> */
.L_x_12665:
[----:B------:R-:W-:Y:S05]  /*25ef0*/  BSYNC B6 ;  /* 0x0000000000067941 */ /* 0x000fea0003800000 */
.L_x_12664:
        /* <DEDUP_REMOVED lines=20> */
.L_x_12668:
        /* <DEDUP_REMOVED lines=15> */
.L_x_12667:
[----:B------:R-:W-:Y:S05]  /*26130*/  BSYNC B6 ;  /* 0x0000000000067941 */ /* 0x000fea0003800000 */
.L_x_12666:
        /* <DEDUP_REMOVED lines=11> */
[----:B------:R-:W-:Y:S01]  /*261f0*/  LOP3.LUT R32, R21, 0x40, RZ, 0xfc, !PT ;  /* 0x0000004015207812 */ /* 0x000fe200078efcff */
[----:B---3--:R-:W-:Y:S01]  /*26200*/  @P0 IMAD.WIDE R2, R19, 0x4, R2 ;  /* 0x0000000413020825 */ /* 0x008fe200078e0202 */
[----:B------:R-:W-:-:S03]  /*26210*/  LOP3.LUT R21, R21, 0x80, RZ, 0xfc, !PT ;  /* 0x0000008015157812 */ /* 0x000fc600078efcff */
[----:B-1----:R-:W-:Y:S01]  /*26220*/  IMAD.SHL.U32 R25, R20, 0x8, RZ ;  /* 0x0000000814197824 */ /* 0x002fe200078e00ff */
[----:B------:R0:W5:Y:S01]  /*26230*/  @P0 LDG.E R28, desc[UR36][R2.64] ;  /* 0x00000024021c0981 */ /* 0x000162000c1e1900 */
[----:B------:R-:W-:Y:S01]  /*26240*/  ISETP.GE.AND P0, PT, R21, UR4, PT ;  /* 0x0000000415007c0c */ /* 0x000fe2000bf06270 */
[----:B------:R-:W-:Y:S01]  /*26250*/  UMOV UR5, 0xffffffff ;  /* 0xffffffff00057882 */ /* 0x000fe20000000000 */
[----:B------:R-:W-:Y:S01]  /*26260*/  ISETP.GE.AND P1, PT, R32, UR4, PT ;  /* 0x0000000420007c0c */ /* 0x000fe2000bf26270 */
[----:B------:R-:W1:Y:S01]  /*26270*/  S2R R21, SR_TID.X ;  /* 0x0000000000157919 */ /* 0x000e620000002100 */
[----:B------:R-:W-:Y:S01]  /*26280*/  LOP3.LUT R25, R25, 0x38, RZ, 0xc0, !PT ;  /* 0x0000003819197812 */ /* 0x000fe200078ec0ff */
[----:B------:R-:W-:Y:S01]  /*26290*/  VIADD R0, R34, 0xffffffff ;  /* 0xffffffff22007836 */ /* 0x000fe20000000000 */
[----:B------:R-:W-:Y:S02]  /*262a0*/  LOP3.LUT R23, R23, 0xfffffffe, RZ, 0xc0, !PT ;  /* 0xfffffffe17177812 */ /* 0x000fe400078ec0ff */
[----:B------:R-:W-:-:S02]  /*262b0*/  ISETP.GE.AND P2, PT, R25, UR4, PT ;  /* 0x0000000419007c0c */ /* 0x000fc4000bf46270 */
[----:B------:R-:W-:Y:S02]  /*262c0*/  LOP3.LUT R23, R23, 0xffffffef, RZ, 0xc0, !PT ;  /* 0xffffffef17177812 */ /* 0x000fe400078ec0ff */
[----:B------:R-:W-:Y:S02]  /*262d0*/  LOP3.LUT R25, R25, 0xc0, RZ, 0xfc, !PT ;  /* 0x000000c019197812 */ /* 0x000fe400078efcff */
[----:B------:R-:W-:Y:S02]  /*262e0*/  LOP3.LUT R20, R20, 0x7f, RZ, 0xc0, !PT ;  /* 0x0000007f14147812 */ /* 0x000fe400078ec0ff */
[----:B------:R-:W-:Y:S02]  /*262f0*/  @P1 LOP3.LUT R23, R23, 0x10, RZ, 0xfc, !PT ;  /* 0x0000001017171812 */ /* 0x000fe400078efcff */
[----:B------:R-:W-:-:S03]  /*26300*/  SHF.R.U32.HI R32, RZ, 0x3, R20 ;  /* 0x00000003ff207819 */ /* 0x000fc60000011614 */
[----:B------:R-:W-:-:S04]  /*26310*/  @P2 LOP3.LUT R23, R23, 0x1, RZ, 0xfc, !PT ;  /* 0x0000000117172812 */ /* 0x000fc800078efcff */
[----:B------:R-:W-:-:S04]  /*26320*/  LOP3.LUT R23, R23, 0xfffffff7, RZ, 0xc0, !PT ;  /* 0xfffffff717177812 */ /* 0x000fc800078ec0ff */
[----:B------:R-:W-:Y:S02]  /*26330*/  @P0 LOP3.LUT R23, R23, 0x8, RZ, 0xfc, !PT ;  /* 0x0000000817170812 */ /* 0x000fe400078efcff */
[----:B------:R-:W-:Y:S02]  /*26340*/  ISETP.GE.AND P0, PT, R25, UR4, PT ;  /* 0x0000000419007c0c */ /* 0x000fe4000bf06270 */
[----:B------:R-:W-:Y:S01]  /*26350*/  LOP3.LUT R23, R23, 0xfffffffb, RZ, 0xc0, !PT ;  /* 0xfffffffb17177812 */ /* 0x000fe200078ec0ff */
[----:B-1----:R-:W-:-:S05]  /*26360*/  IMAD.SHL.U32 R20, R21, 0x10, RZ ;  /* 0x0000001015147824 */ /* 0x002fca00078e00ff */
[----:B------:R-:W-:-:S05]  /*26370*/  LOP3.LUT R20, R32, 0x70, R20, 0xf8, !PT ;  /* 0x0000007020147812 */ /* 0x000fca00078ef814 */
[----:B------:R-:W-:Y:S01]  /*26380*/  @P0 LOP3.LUT R23, R23, 0x4, RZ, 0xfc, !PT ;  /* 0x0000000417170812 */ /* 0x000fe200078efcff */
[----:B------:R-:W-:Y:S01]  /*26390*/  IMAD R6, R0, 0x60, R20 ;  /* 0x0000006000067824 */ /* 0x000fe200078e0214 */
[----:B0-2---:R-:W-:Y:S06]  /*263a0*/  BRA.DIV UR5, `(.L_x_12669) ;  /* 0x0000005205007947 */ /* 0x005fec000b800000 */
.L_x_12742:
        /* <DEDUP_REMOVED lines=21> */
[----:B------:R-:W-:Y:S01]  /*26500*/  IMAD.MOV R5, RZ, RZ, -R7 ;  /* 0x000000ffff057224 */ /* 0x000fe200078e0a07 */
[----:B0-----:R-:W-:-:S04]  /*26510*/  @!P0 LEA R2, P1, R4, R2, 0x2 ;  /* 0x0000000204028211 */ /* 0x001fc800078210ff */
[----:B------:R-:W-:-:S05]  /*26520*/  @!P0 LEA.HI.X R3, R4, R3, R8, 0x2, P1 ;  /* 0x0000000304038211 */ /* 0x000fca00008f1408 */
[----:B------:R0:W5:Y:S01]  /*26530*/  @!P0 LDG.E R35, desc[UR36][R2.64] ;  /* 0x0000002402238981 */ /* 0x000162000c1e1900 */
[----:B------:R-:W-:Y:S01]  /*26540*/  IMAD.U32 R4, RZ, RZ, UR38 ;  /* 0x00000026ff047e24 */ /* 0x000fe2000f8e00ff */
[----:B------:R-:W-:Y:S02]  /*26550*/  ISETP.GT.U32.AND P1, PT, R20, 0x5f, PT ;  /* 0x0000005f1400780c */ /* 0x000fe40003f24070 */
[----:B------:R-:W-:Y:S02]  /*26560*/  LOP3.LUT R23, R23, 0xfffffbff, RZ, 0xc0, !PT ;  /* 0xfffffbff17177812 */ /* 0x000fe400078ec0ff */
[----:B------:R-:W-:Y:S02]  /*26570*/  ISETP.NE.AND P0, PT, R4, 0x3, PT ;  /* 0x000000030400780c */ /* 0x000fe40003f05270 */
[----:B------:R-:W-:Y:S01]  /*26580*/  LOP3.LUT R18, R18, 0xffff, RZ, 0xc0, !PT ;  /* 0x0000ffff12127812 */ /* 0x000fe200078ec0ff */
[----:B0-----:R-:W-:-:S05]  /*26590*/  IMAD R2, R9, R5, R6 ;  /* 0x0000000509027224 */ /* 0x001fca00078e0206 */
[----:B------:R0:W-:Y:S05]  /*265a0*/  STL [R1+0x440], R2 ;  /* 0x0004400201007387 */ /* 0x0001ea0000100800 */
[----:B------:R-:W-:-:S04]  /*265b0*/  @P0 LOP3.LUT R23, R23, 0x400, RZ, 0xfc, !PT ;  /* 0x0000040017170812 */ /* 0x000fc800078efcff */
[----:B------:R-:W-:Y:S02]  /*265c0*/  LOP3.LUT R23, R23, 0xffffffdf, RZ, 0xc0, !PT ;  /* 0xffffffdf17177812 */ /* 0x000fe400078ec0ff */
[----:B0-----:R-:W-:Y:S02]  /*265d0*/  SEL R2, RZ, 0x1, P2 ;  /* 0x00000001ff027807 */ /* 0x001fe40001000000 */
[----:B------:R-:W-:-:S03]  /*265e0*/  @P1 LOP3.LUT R23, R23, 0x20, RZ, 0xfc, !PT ;  /* 0x0000002017171812 */ /* 0x000fc600078efcff */
[----:B------:R0:W-:Y:S01]  /*265f0*/  STL [R1+0x478], R2 ;  /* 0x0004780201007387 */ /* 0x0001e20000100800 */
[----:B------:R-:W-:Y:S05]  /*26600*/  @!P0 BRA `(.L_x_12670) ;  /* 0x0000000000048947 */ /* 0x000fea0003800000 */
[----:B------:R-:W-:Y:S01]  /*26610*/  BPT.TRAP 0x1 ;  /* 0x000000040000795c */ /* 0x000fe20000300000 */
.L_x_12670:
[----:B------:R-:W-:Y:S01]  /*26620*/  IMAD R25, R0, -0x60, R17 ;  /* 0xffffffa000197824 */ /* 0x000fe200078e0211 */
[----:B------:R-:W-:Y:S01]  /*26630*/  SHF.L.U32 R0, R27, 0x1f, RZ ;  /* 0x0000001f1b007819 */ /* 0x000fe200000006ff */
[----:B------:R-:W-:Y:S01]  /*26640*/  IMAD R17, R24, 0x8, R22 ;  /* 0x0000000818117824 */ /* 0x000fe200078e0216 */
[----:B------:R-:W-:Y:S03]  /*26650*/  BSSY B0, `(.L_x_12671) ;  /* 0x0000003000007945 */ /* 0x000fe60003800000 */
[----:B------:R-:W1:Y:S02]  /*26660*/  SYNCS.PHASECHK.TRANS64.TRYWAIT P0, [R17+URZ+0x32440], R0 ;  /* 0x03244000110075a7 */ /* 0x000e64000800017f */
[----:B-1----:R-:W-:Y:S05]  /*26670*/  @!P0 BRA `(.L_x_12672) ;  /* 0x0000004c007c8947 */ /* 0x002fea0003800000 */
.L_x_12743:
[----:B------:R-:W-:Y:S05]  /*26680*/  BSYNC B0 ;  /* 0x0000000000007941 */ /* 0x000fea0003800000 */
.L_x_12671:
[----:B0-----:R-:W1:Y:S01]  /*26690*/  LDL R2, [R1+0x440] ;  /* 0x0004400001027983 */ /* 0x001e620000100800 */
[----:B------:R-:W-:Y:S01]  /*266a0*/  ULDC.64 UR4, c[0x0][0x300] ;  /* 0x0000c00000047ab9 */ /* 0x000fe20000000a00 */
[----:B-----5:R-:W-:Y:S01]  /*266b0*/  SHF.R.S32.HI R4, RZ, 0x1f, R35 ;  /* 0x0000001fff047819 */ /* 0x020fe20000011423 */
[----:B------:R-:W-:Y:S01]  /*266c0*/  ULDC.64 UR6, c[0x0][0x2e8] ;  /* 0x0000ba0000067ab9 */ /* 0x000fe20000000a00 */
[----:B------:R-:W-:-:S03]  /*266d0*/  LOP3.LUT R23, R23, 0xfffffffd, RZ, 0xc0, !PT ;  /* 0xfffffffd17177812 */ /* 0x000fc600078ec0ff */
[----:B------:R-:W-:Y:S01]  /*266e0*/  STL [R1+0x460], R4 ;  /* 0x0004600401007387 */ /* 0x000fe20000100800 */
[----:B-1----:R-:W-:-:S05]  /*266f0*/  SHF.R.S32.HI R0, RZ, 0x1f, R2 ;  /* 0x0000001fff007819 */ /* 0x002fca0000011402 */
        /* <DEDUP_REMOVED lines=13> */
[----:B------:R-:W-:Y:S02]  /*267d0*/  ULDC UR4, c[0x0][0x2f4] ;  /* 0x0000bd0000047ab9 */ /* 0x000fe40000000800 */
[----:B------:R-:W-:Y:S02]  /*267e0*/  LEA R0, P0, R2, UR6, 0x1 ;  /* 0x0000000602007c11 */ /* 0x000fe4000f8008ff */
[----:B0-----:R-:W-:Y:S01]  /*267f0*/  LOP3.LUT R5, R4, 0x7f, RZ, 0xc0, !PT ;  /* 0x0000007f04057812 */ /* 0x001fe200078ec0ff */
[----:B------:R-:W-:Y:S01]  /*26800*/  IMAD R4, R18, UR5, R3 ;  /* 0x0000000512047c24 */ /* 0x000fe2000f8e0203 */
[----:B------:R-:W-:Y:S02]  /*26810*/  UMOV UR5, 0xffffffff ;  /* 0xffffffff00057882 */ /* 0x000fe40000000000 */
[----:B------:R-:W-:-:S02]  /*26820*/  SHF.R.U32.HI R6, RZ, 0x3, R5 ;  /* 0x00000003ff067819 */ /* 0x000fc40000011605 */
[----:B------:R-:W0:Y:S01]  /*26830*/  S2R R5, SR_TID.X ;  /* 0x0000000000057919 */ /* 0x000e220000002100 */
[----:B------:R-:W-:Y:S02]  /*26840*/  LEA.HI.X R4, R2, UR7, R4, 0x1, P0 ;  /* 0x0000000702047c11 */ /* 0x000fe400080f0c04 */
[----:B------:R-:W-:-:S05]  /*26850*/  IMAD.IADD R25, R25, 0x1, -R6 ;  /* 0x0000000119197824 */ /* 0x000fca00078e0a06 */
        /* <DEDUP_REMOVED lines=59> */
.L_x_12757:
        /* <DEDUP_REMOVED lines=10> */
.L_x_12674:
        /* <DEDUP_REMOVED lines=10> */
.L_x_12675:
        /* <DEDUP_REMOVED lines=31> */
.L_x_12677:
[----:B------:R-:W-:Y:S05]  /*26f40*/  BSYNC B6 ;  /* 0x0000000000067941 */ /* 0x000fea0003800000 */
.L_x_12676:
[----:B------:R-:W3:Y:S01]  /*26f50*/  LDL R20, [R1+0x450] ;  /* 0x0004500001147983 */ /* 0x000ee20000100800 */
[----:B------:R-:W-:Y:S01]  /*26f60*/  IMAD.MOV.U32 R21, RZ, RZ, R34 ;  /* 0x000000ffff157224 */ /* 0x000fe200078e0022 */
[----:B------:R-:W-:Y:S01]  /*26f70*/  ULDC.64 UR4, c[0x0][0x298] ;  /* 0x0000a60000047ab9 */ /* 0x000fe20000000a00 */
[----:B0-----:R-:W0:Y:S01]  /*26f80*/  LDC R5, c[0x0][0x448] ;  /* 0x00011200ff057b82 */ /* 0x001e220000000800 */
[----:B------:R-:W4:Y:S01]  /*26f90*/  S2R R2, SR_TID.X ;  /* 0x0000000000027919 */ /* 0x000f220000002100 */
[----:B------:R-:W5:Y:S01]  /*26fa0*/  S2R R34, SR_TID.X ;  /* 0x0000000000227919 */ /* 0x000f620000002100 */
[----:B----4-:R-:W-:-:S04]  /*26fb0*/  LOP3.LUT R2, R2, 0x7f, RZ, 0xc0, !PT ;  /* 0x0000007f02027812 */ /* 0x010fc800078ec0ff */
[----:B--2---:R-:W-:Y:S02]  /*26fc0*/  SHF.R.U32.HI R0, RZ, 0x3, R2 ;  /* 0x00000003ff007819 */ /* 0x004fe40000011602 */
[----:B------:R-:W2:Y:S01]  /*26fd0*/  LDC R2, c[0x0][0x448] ;  /* 0x00011200ff027b82 */ /* 0x000ea20000000800 */
[----:B---3--:R-:W-:Y:S02]  /*26fe0*/  IMAD.MOV.U32 R4, RZ, RZ, R20 ;  /* 0x000000ffff047224 */ /* 0x008fe400078e0014 */
[----:B------:R-:W3:Y:S01]  /*26ff0*/  LDL R20, [R1+0x448] ;  /* 0x0004480001147983 */ /* 0x000ee20000100800 */
[----:B--2---:R-:W-:Y:S01]  /*27000*/  ISETP.NE.AND P6, PT, R2, 0x1, PT ;  /* 0x000000010200780c */ /* 0x004fe20003fc5270 */
[----:B-----5:R-:W-:Y:S02]  /*27010*/  IMAD.SHL.U32 R34, R34, 0x10, RZ ;  /* 0x0000001022227824 */ /* 0x020fe400078e00ff */
[----:B------:R-:W-:Y:S01]  /*27020*/  IMAD R4, R4, UR4, RZ ;  /* 0x0000000404047c24 */ /* 0x000fe2000f8e02ff */
[----:B------:R-:W2:Y:S02]  /*27030*/  S2R R6, SR_TID.X ;  /* 0x0000000000067919 */ /* 0x000ea40000002100 */
[----:B------:R-:W-:Y:S01]  /*27040*/  LOP3.LUT R34, R0, 0x70, R34, 0xf8, !PT ;  /* 0x0000007000227812 */ /* 0x000fe200078ef822 */
[----:B------:R-:W-:-:S04]  /*27050*/  IMAD R4, R33, UR5, R4 ;  /* 0x0000000521047c24 */ /* 0x000fc8000f8e0204 */
[----:B------:R-:W-:Y:S02]  /*27060*/  IMAD.IADD R34, R34, 0x1, R36 ;  /* 0x0000000122227824 */ /* 0x000fe400078e0224 */
[----:B------:R-:W4:Y:S02]  /*27070*/  @P6 LDC R3, c[0x0][0x44c] ;  /* 0x00011300ff036b82 */ /* 0x000f240000000800 */
[----:B------:R-:W-:-:S06]  /*27080*/  IMAD.MOV.U32 R0, RZ, RZ, R34 ;  /* 0x000000ffff007224 */ /* 0x000fcc00078e0022 */
[----:B------:R-:W5:Y:S01]  /*27090*/  @P6 LDC R2, c[0x0][0x450] ;  /* 0x00011400ff026b82 */ /* 0x000f620000000800 */
[----:B----4-:R-:W-:-:S05]  /*270a0*/  @P6 IMAD.HI.U32 R3, R34, R3, RZ ;  /* 0x0000000322036227 */ /* 0x010fca00078e00ff */
[----:B-----5:R-:W-:Y:S01]  /*270b0*/  @P6 SHF.R.U32.HI R0, RZ, R2, R3 ;  /* 0x00000002ff006219 */ /* 0x020fe20000011603 */
[----:B------:R-:W-:Y:S01]  /*270c0*/  IMAD.WIDE.U32 R2, R33, UR4, RZ ;  /* 0x0000000421027c25 */ /* 0x000fe2000f8e00ff */
[----:B------:R-:W-:-:S03]  /*270d0*/  ULDC.64 UR4, c[0x0][0x2d8] ;  /* 0x0000b60000047ab9 */ /* 0x000fc60000000a00 */
[----:B------:R-:W-:Y:S02]  /*270e0*/  IMAD.IADD R3, R3, 0x1, R4 ;  /* 0x0000000103037824 */ /* 0x000fe400078e0204 */
[----:B------:R-:W-:-:S04]  /*270f0*/  IMAD.WIDE.U32 R2, R18, UR4, R2 ;  /* 0x0000000412027c25 */ /* 0x000fc8000f8e0002 */
[----:B------:R-:W-:Y:S01]  /*27100*/  IMAD R3, R18, UR5, R3 ;  /* 0x0000000512037c24 */ /* 0x000fe2000f8e0203 */
[----:B------:R-:W-:Y:S02]  /*27110*/  ULDC.64 UR4, c[0x0][0x2e0] ;  /* 0x0000b80000047ab9 */ /* 0x000fe40000000a00 */
[----:B------:R-:W-:Y:S01]  /*27120*/  IMAD R4, R21, UR4, RZ ;  /* 0x0000000415047c24 */ /* 0x000fe2000f8e02ff */
[----:B--2---:R-:W-:-:S04]  /*27130*/  LOP3.LUT R21, R6, 0x7f, RZ, 0xc0, !PT ;  /* 0x0000007f06157812 */ /* 0x004fc800078ec0ff */
[----:B------:R-:W-:Y:S01]  /*27140*/  SHF.R.U32.HI R21, RZ, 0x3, R21 ;  /* 0x00000003ff157819 */ /* 0x000fe20000011615 */
[C---:B---3--:R-:W-:Y:S02]  /*27150*/  IMAD R4, R20.reuse, UR5, R4 ;  /* 0x0000000514047c24 */ /* 0x048fe4000f8e0204 */
[----:B------:R-:W-:Y:S01]  /*27160*/  IMAD.WIDE.U32 R2, R20, UR4, R2 ;  /* 0x0000000414027c25 */ /* 0x000fe2000f8e0002 */
[----:B------:R-:W-:-:S03]  /*27170*/  ULDC.64 UR4, c[0x0][0x2d0] ;  /* 0x0000b40000047ab9 */ /* 0x000fc60000000a00 */
[----:B------:R-:W-:Y:S01]  /*27180*/  IMAD.IADD R3, R3, 0x1, R4 ;  /* 0x0000000103037824 */ /* 0x000fe200078e0204 */
[----:B------:R-:W-:Y:S01]  /*27190*/  SHF.R.S32.HI R4, RZ, 0x1f, R0 ;  /* 0x0000001fff047819 */ /* 0x000fe20000011400 */
[----:B------:R-:W-:Y:S02]  /*271a0*/  IMAD.SHL.U32 R20, R6, 0x8, RZ ;  /* 0x0000000806147824 */ /* 0x000fe400078e00ff */
[----:B------:R-:W-:-:S03]  /*271b0*/  IMAD.WIDE.U32 R2, R0, UR4, R2 ;  /* 0x0000000400027c25 */ /* 0x000fc6000f8e0002 */
[----:B------:R-:W-:Y:S01]  /*271c0*/  LOP3.LUT R20, R20, 0x38, RZ, 0xc0, !PT ;  /* 0x0000003814147812 */ /* 0x000fe200078ec0ff */
[----:B------:R-:W-:-:S04]  /*271d0*/  IMAD R4, R4, UR4, RZ ;  /* 0x0000000404047c24 */ /* 0x000fc8000f8e02ff */
[----:B------:R-:W-:Y:S01]  /*271e0*/  IMAD R4, R0, UR5, R4 ;  /* 0x0000000500047c24 */ /* 0x000fe2000f8e0204 */
[----:B------:R-:W-:Y:S01]  /*271f0*/  ULDC.64 UR4, c[0x0][0x2c8] ;  /* 0x0000b20000047ab9 */ /* 0x000fe20000000a00 */
[----:B------:R-:W-:Y:S02]  /*27200*/  IMAD.MOV R0, RZ, RZ, -R0 ;  /* 0x000000ffff007224 */ /* 0x000fe400078e0a00 */
[----:B------:R-:W-:Y:S02]  /*27210*/  IMAD.IADD R3, R3, 0x1, R4 ;  /* 0x0000000103037824 */ /* 0x000fe400078e0204 */
[----:B0-----:R-:W-:-:S04]  /*27220*/  IMAD R0, R5, R0, R34 ;  /* 0x0000000005007224 */ /* 0x001fc800078e0222 */
[----:B------:R-:W-:Y:S01]  /*27230*/  IMAD.WIDE.U32 R2, R0, UR4, R2 ;  /* 0x0000000400027c25 */ /* 0x000fe2000f8e0002 */
[----:B------:R-:W-:-:S05]  /*27240*/  SHF.R.S32.HI R4, RZ, 0x1f, R0 ;  /* 0x0000001fff047819 */ /* 0x000fca0000011400 */
[----:B------:R-:W-:-:S04]  /*27250*/  IMAD R4, R4, UR4, RZ ;  /* 0x0000000404047c24 */ /* 0x000fc8000f8e02ff */
        /* <DEDUP_REMOVED lines=10> */
[----:B------:R-:W-:Y:S01]  /*27300*/  IMAD R37, R37, R5, RZ ;  /* 0x0000000525257224 */ /* 0x000fe200078e02ff */
[----:B------:R-:W-:Y:S01]  /*27310*/  LOP3.LUT R23, R23, 0xffffdfff, RZ, 0xc0, !PT ;  /* 0xffffdfff17177812 */ /* 0x000fe200078ec0ff */
[----:B------:R-:W-:Y:S01]  /*27320*/  IMAD.IADD R36, R21, 0x1, R36 ;  /* 0x0000000115247824 */ /* 0x000fe200078e0224 */
[----:B------:R-:W2:Y:S04]  /*27330*/  SHFL.IDX PT, R2, R4, RZ, 0x181f ;  /* 0x00181fff04027589 */ /* 0x000ea800000e0000 */
[----:B------:R-:W-:Y:S01]  /*27340*/  ISETP.GE.AND P6, PT, R36, R37, PT ;  /* 0x000000252400720c */ /* 0x000fe20003fc6270 */
[----:B------:R-:W3:Y:S04]  /*27350*/  SHFL.IDX PT, R11, R0, 0x1, 0x181f ;  /* 0x00381f00000b7f89 */ /* 0x000ee800000e0000 */
[----:B------:R-:W4:Y:S04]  /*27360*/  SHFL.IDX PT, R6, R4, 0x1, 0x181f ;  /* 0x00381f0004067f89 */ /* 0x000f2800000e0000 */
[----:B------:R-:W5:Y:S04]  /*27370*/  SHFL.IDX PT, R8, R0, 0x2, 0x181f ;  /* 0x00581f0000087f89 */ /* 0x000f6800000e0000 */
[----:B------:R-:W1:Y:S01]  /*27380*/  SHFL.IDX PT, R5, R4, 0x2, 0x181f ;  /* 0x00581f0004057f89 */ /* 0x000e6200000e0000 */
[----:B------:R-:W-:-:S02]  /*27390*/  @P6 LOP3.LUT R23, R23, 0x2000, RZ, 0xfc, !PT ;  /* 0x0000200017176812 */ /* 0x000fc400078efcff */
[----:B0-----:R-:W-:Y:S01]  /*273a0*/  @!P6 LEA R3, P1, R20, R3, 0x1 ;  /* 0x000000031403e211 */ /* 0x001fe200078208ff */
[----:B------:R-:W0:Y:S01]  /*273b0*/  SHFL.IDX PT, R9, R0, 0x3, 0x181f ;  /* 0x00781f0000097f89 */ /* 0x000e2200000e0000 */
[----:B------:R-:W-:-:S03]  /*273c0*/  LOP3.LUT R23, R23, 0xffffefff, RZ, 0xc0, !PT ;  /* 0xffffefff17177812 */ /* 0x000fc600078ec0ff */
[----:B--2---:R-:W-:Y:S02]  /*273d0*/  @!P6 IMAD.X R7, RZ, RZ, R2, P1 ;  /* 0x000000ffff07e224 */ /* 0x004fe400008e0602 */
[----:B------:R-:W-:-:S05]  /*273e0*/  VIADD R2, R36, 0x10 ;  /* 0x0000001024027836 */ /* 0x000fca0000000000 */
[----:B------:R-:W-:Y:S01]  /*273f0*/  ISETP.GE.AND P5, PT, R2, R37, PT ;  /* 0x000000250200720c */ /* 0x000fe20003fa6270 */
[----:B------:R-:W-:-:S05]  /*27400*/  VIADD R2, R36, 0x20 ;  /* 0x0000002024027836 */ /* 0x000fca0000000000 */
[----:B------:R-:W-:Y:S01]  /*27410*/  ISETP.GE.AND P3, PT, R2, R37, PT ;  /* 0x000000250200720c */ /* 0x000fe20003f66270 */
[----:B------:R-:W-:-:S05]  /*27420*/  VIADD R2, R36, 0x30 ;  /* 0x0000003024027836 */ /* 0x000fca0000000000 */
[----:B------:R-:W-:Y:S01]  /*27430*/  ISETP.GE.AND P2, PT, R2, R37, PT ;  /* 0x000000250200720c */ /* 0x000fe20003f46270 */
[----:B------:R-:W-:Y:S01]  /*27440*/  VIADD R2, R36, 0x40 ;  /* 0x0000004024027836 */ /* 0x000fe20000000000 */
[----:B---3--:R-:W-:Y:S02]  /*27450*/  @!P5 LEA R11, P1, R20, R11, 0x1 ;  /* 0x0000000b140bd211 */ /* 0x008fe400078208ff */
[----:B------:R-:W-:Y:S02]  /*27460*/  @P5 LOP3.LUT R23, R23, 0x1000, RZ, 0xfc, !PT ;  /* 0x0000100017175812 */ /* 0x000fe400078efcff */
[----:B------:R-:W-:Y:S01]  /*27470*/  ISETP.GE.AND P4, PT, R2, R37, PT ;  /* 0x000000250200720c */ /* 0x000fe20003f86270 */
[----:B----4-:R-:W-:Y:S01]  /*27480*/  @!P5 IMAD.X R6, RZ, RZ, R6, P1 ;  /* 0x000000ffff06d224 */ /* 0x010fe200008e0606 */
[----:B------:R-:W2:Y:S01]  /*27490*/  SHFL.IDX PT, R2, R4, 0x3, 0x181f ;  /* 0x00781f0004027f89 */ /* 0x000ea200000e0000 */
[----:B-----5:R-:W-:Y:S02]  /*274a0*/  @!P3 LEA R8, P1, R20, R8, 0x1 ;  /* 0x000000081408b211 */ /* 0x020fe400078208ff */
[----:B------:R-:W-:-:S03]  /*274b0*/  LOP3.LUT R23, R23, 0xfffff7ff, RZ, 0xc0, !PT ;  /* 0xfffff7ff17177812 */ /* 0x000fc600078ec0ff */
[----:B-1----:R-:W-:Y:S01]  /*274c0*/  @!P3 IMAD.X R5, RZ, RZ, R5, P1 ;  /* 0x000000ffff05b224 */ /* 0x002fe200008e0605 */
[----:B0-----:R-:W-:Y:S02]  /*274d0*/  @!P2 LEA R12, P1, R20, R9, 0x1 ;  /* 0x00000009140ca211 */ /* 0x001fe400078208ff */
[----:B------:R-:W0:Y:S01]  /*274e0*/  SHFL.IDX PT, R9, R0, 0x4, 0x181f ;  /* 0x00981f0000097f89 */ /* 0x000e2200000e0000 */
[----:B------:R-:W-:-:S04]  /*274f0*/  @P3 LOP3.LUT R23, R23, 0x800, RZ, 0xfc, !PT ;  /* 0x0000080017173812 */ /* 0x000fc800078efcff */
[----:B------:R-:W-:-:S04]  /*27500*/  LOP3.LUT R23, R23, 0xfffffdff, RZ, 0xc0, !PT ;  /* 0xfffffdff17177812 */ /* 0x000fc800078ec0ff */
[----:B------:R-:W-:-:S04]  /*27510*/  @P2 LOP3.LUT R23, R23, 0x200, RZ, 0xfc, !PT ;  /* 0x0000020017172812 */ /* 0x000fc800078efcff */
[----:B------:R-:W-:Y:S01]  /*27520*/  LOP3.LUT R23, R23, 0xfffffeff, RZ, 0xc0, !PT ;  /* 0xfffffeff17177812 */ /* 0x000fe200078ec0ff */
[----:B--2---:R-:W-:Y:S02]  /*27530*/  @!P2 IMAD.X R10, RZ, RZ, R2, P1 ;  /* 0x000000ffff0aa224 */ /* 0x004fe400008e0602 */
[----:B------:R-:W1:Y:S01]  /*27540*/  SHFL.IDX PT, R2, R4, 0x4, 0x181f ;  /* 0x00981f0004027f89 */ /* 0x000e6200000e0000 */
[----:B------:R-:W-:-:S04]  /*27550*/  @P4 LOP3.LUT R23, R23, 0x100, RZ, 0xfc, !PT ;  /* 0x0000010017174812 */ /* 0x000fc800078efcff */
[----:B------:R-:W-:Y:S02]  /*27560*/  LOP3.LUT R23, R23, 0xffffff7f, RZ, 0xc0, !PT ;  /* 0xffffff7f17177812 */ /* 0x000fe400078ec0ff */
[----:B0-----:R-:W-:-:S05]  /*27570*/  @!P4 LEA R13, P1, R20, R9, 0x1 ;  /* 0x00000009140dc211 */ /* 0x001fca00078208ff */
[----:B-1----:R-:W-:Y:S02]  /*27580*/  @!P4 IMAD.X R9, RZ, RZ, R2, P1 ;  /* 0x000000ffff09c224 */ /* 0x002fe400008e0602 */
[----:B------:R-:W-:Y:S02]  /*27590*/  @!P6 IMAD.MOV.U32 R2, RZ, RZ, R3 ;  /* 0x000000ffff02e224 */ /* 0x000fe400078e0003 */
[----:B------:R-:W-:Y:S02]  /*275a0*/  @!P6 IMAD.MOV.U32 R3, RZ, RZ, R7 ;  /* 0x000000ffff03e224 */ /* 0x000fe400078e0007 */
[----:B------:R-:W0:Y:S04]  /*275b0*/  SHFL.IDX PT, R7, R0, 0x5, 0x181f ;  /* 0x00b81f0000077f89 */ /* 0x000e2800000e0000 */
[----:B------:R1:W-:Y:S02]  /*275c0*/  @!P6 LDGSTS.E.BYPASS.LTC128B.128 [R26+0x18400], desc[UR36][R2.64], !P0 ;  /* 0x18400000021aefae */ /* 0x0003e4000c101d64 */
[----:B-1----:R-:W-:-:S02]  /*275d0*/  @!P5 IMAD.MOV.U32 R2, RZ, RZ, R11 ;  /* 0x000000ffff02d224 */ /* 0x002fc400078e000b */
[----:B------:R-:W-:Y:S02]  /*275e0*/  @!P5 IMAD.MOV.U32 R3, RZ, RZ, R6 ;  /* 0x000000ffff03d224 */ /* 0x000fe400078e0006 */
[----:B------:R-:W1:Y:S04]  /*275f0*/  SHFL.IDX PT, R6, R4, 0x5, 0x181f ;  /* 0x00b81f0004067f89 */ /* 0x000e6800000e0000 */
[----:B------:R2:W-:Y:S02]  /*27600*/  @!P5 LDGSTS.E.BYPASS.LTC128B.128 [R26+0x18c00], desc[UR36][R2.64], !P0 ;  /* 0x18c00000021adfae */ /* 0x0005e4000c101d64 */
[----:B--2---:R-:W-:Y:S02]  /*27610*/  @!P3 IMAD.MOV.U32 R2, RZ, RZ, R8 ;  /* 0x000000ffff02b224 */ /* 0x004fe400078e0008 */
[----:B------:R-:W-:-:S02]  /*27620*/  @!P3 IMAD.MOV.U32 R3, RZ, RZ, R5 ;  /* 0x000000ffff03b224 */ /* 0x000fc400078e0005 */
[----:B------:R-:W2:Y:S04]  /*27630*/  SHFL.IDX PT, R5, R0, 0x6, 0x181f ;  /* 0x00d81f0000057f89 */ /* 0x000ea800000e0000 */
[----:B------:R3:W-:Y:S04]  /*27640*/  @!P3 LDGSTS.E.BYPASS.LTC128B.128 [R26+0x19400], desc[UR36][R2.64], !P0 ;  /* 0x19400000021abfae */ /* 0x0007e8000c101d64 */
[----:B------:R-:W-:Y:S01]  /*27650*/  SHFL.IDX PT, R0, R0, 0x7, 0x181f ;  /* 0x00f81f0000007f89 */ /* 0x000fe200000e0000 */
[----:B---3--:R-:W-:Y:S02]  /*27660*/  VIADD R2, R36, 0x50 ;  /* 0x0000005024027836 */ /* 0x008fe40000000000 */
[----:B------:R-:W-:-:S03]  /*27670*/  @!P2 IMAD.MOV.U32 R3, RZ, RZ, R10 ;  /* 0x000000ffff03a224 */ /* 0x000fc600078e000a */
[----:B------:R-:W-:Y:S01]  /*27680*/  ISETP.GE.AND P3, PT, R2, R37, PT ;  /* 0x000000250200720c */ /* 0x000fe20003f66270 */
[----:B------:R-:W-:-:S05]  /*27690*/  @!P2 IMAD.MOV.U32 R2, RZ, RZ, R12 ;  /* 0x000000ffff02a224 */ /* 0x000fca00078e000c */
[----:B------:R3:W-:Y:S07]  /*276a0*/  @!P2 LDGSTS.E.BYPASS.LTC128B.128 [R26+0x19c00], desc[UR36][R2.64], !P0 ;  /* 0x19c00000021aafae */ /* 0x0007ee000c101d64 */
[----:B0-----:R-:W-:Y:S02]  /*276b0*/  @!P3 LEA R7, P1, R20, R7, 0x1 ;  /* 0x000000071407b211 */ /* 0x001fe400078208ff */
[----:B------:R-:W-:Y:S01]  /*276c0*/  @P3 LOP3.LUT R23, R23, 0x80, RZ, 0xfc, !PT ;  /* 0x0000008017173812 */ /* 0x000fe200078efcff */
[----:B---3--:R-:W0:Y:S01]  /*276d0*/  SHFL.IDX PT, R2, R4, 0x6, 0x181f ;  /* 0x00d81f0004027f89 */ /* 0x008e2200000e0000 */
[----:B------:R-:W-:-:S02]  /*276e0*/  VIADD R3, R36, 0x60 ;  /* 0x0000006024037836 */ /* 0x000fc40000000000 */
[----:B------:R-:W-:Y:S01]  /*276f0*/  LOP3.LUT R23, R23, 0xffffffbf, RZ, 0xc0, !PT ;  /* 0xffffffbf17177812 */ /* 0x000fe200078ec0ff */
[----:B-1----:R-:W-:Y:S01]  /*27700*/  @!P3 IMAD.X R6, RZ, RZ, R6, P1 ;  /* 0x000000ffff06b224 */ /* 0x002fe200008e0606 */
[----:B------:R-:W1:Y:S01]  /*27710*/  SHFL.IDX PT, R4, R4, 0x7, 0x181f ;  /* 0x00f81f0004047f89 */ /* 0x000e6200000e0000 */
[----:B------:R-:W-:Y:S01]  /*27720*/  ISETP.GE.AND P2, PT, R3, R37, PT ;  /* 0x000000250300720c */ /* 0x000fe20003f46270 */
[----:B------:R-:W-:-:S12]  /*27730*/  @!P4 IMAD.MOV.U32 R3, RZ, RZ, R9 ;  /* 0x000000ffff03c224 */ /* 0x000fd800078e0009 */
[----:B--2---:R-:W-:Y:S02]  /*27740*/  @!P2 LEA R5, P1, R20, R5, 0x1 ;  /* 0x000000051405a211 */ /* 0x004fe400078208ff */
[----:B------:R-:W-:-:S03]  /*27750*/  @P2 LOP3.LUT R23, R23, 0x40, RZ, 0xfc, !PT ;  /* 0x0000004017172812 */ /* 0x000fc600078efcff */
[----:B0-----:R-:W-:Y:S02]  /*27760*/  @!P2 IMAD.X R8, RZ, RZ, R2, P1 ;  /* 0x000000ffff08a224 */ /* 0x001fe400008e0602 */
[----:B------:R-:W-:-:S05]  /*27770*/  @!P4 IMAD.MOV.U32 R2, RZ, RZ, R13 ;  /* 0x000000ffff02c224 */ /* 0x000fca00078e000d */
[----:B------:R0:W-:Y:S02]  /*27780*/  @!P4 LDGSTS.E.BYPASS.LTC128B.128 [R26+0x1a400], desc[UR36][R2.64], !P0 ;  /* 0x1a400000021acfae */ /* 0x0001e4000c101d64 */
[----:B0-----:R-:W-:Y:S02]  /*27790*/  @!P3 IMAD.MOV.U32 R2, RZ, RZ, R7 ;  /* 0x000000ffff02b224 */ /* 0x001fe400078e0007 */
[----:B------:R-:W-:-:S05]  /*277a0*/  @!P3 IMAD.MOV.U32 R3, RZ, RZ, R6 ;  /* 0x000000ffff03b224 */ /* 0x000fca00078e0006 */
[----:B------:R0:W-:Y:S02]  /*277b0*/  @!P3 LDGSTS.E.BYPASS.LTC128B.128 [R26+0x1ac00], desc[UR36][R2.64], !P0 ;  /* 0x1ac00000021abfae */ /* 0x0001e4000c101d64 */
[----:B0-----:R-:W-:Y:S02]  /*277c0*/  @!P2 IMAD.MOV.U32 R2, RZ, RZ, R5 ;  /* 0x000000ffff02a224 */ /* 0x001fe400078e0005 */
[----:B------:R-:W-:-:S05]  /*277d0*/  @!P2 IMAD.MOV.U32 R3, RZ, RZ, R8 ;  /* 0x000000ffff03a224 */ /* 0x000fca00078e0008 */
[----:B-1----:R0:W-:Y:S02]  /*277e0*/  @!P2 LDGSTS.E.BYPASS.LTC128B.128 [R26+0x1b400], desc[UR36][R2.64], !P0 ;  /* 0x1b400000021aafae */ /* 0x0021e4000c101d64 */
.L_x_12774:
        /* <DEDUP_REMOVED lines=12> */
.L_x_12679:
        /* <DEDUP_REMOVED lines=28> */
.L_x_12681:
[----:B------:R-:W-:Y:S05]  /*27a70*/  BSYNC B6 ;  /* 0x0000000000067941 */ /* 0x000fea0003800000 */
.L_x_12680:
        /* <DEDUP_REMOVED lines=143> */
.L_x_12792:
        /* <DEDUP_REMOVED lines=12> */
.L_x_12684:
[----:B------:R-:W-:Y:S05]  /*28430*/  BSYNC B0 ;  /* 0x0000000000007941 */ /* 0x000fea0003800000 */
.L_x_12683:
[----:B------:R-:W-:Y:S01]  /*28440*/  NOP ;  /* 0x0000000000007918 */ /* 0x000fe20000000000 */
[----:B------:R-:W-:-:S13]  /*28450*/  PLOP3.LUT P0, PT, PT, PT, PT, 0x80, 0x0 ;  /* 0x000000000000781c */ /* 0x000fda0003f0f070 */
.L_x_12685:
        /* <DEDUP_REMOVED lines=18> */
.L_x_12793:
[----:B------:R-:W-:Y:S05]  /*28580*/  BSYNC B0 ;  /* 0x0000000000007941 */ /* 0x000fea0003800000 */
.L_x_12686:
[----:B------:R-:W-:-:S13]  /*28590*/  LOP3.LUT P0, RZ, R23, 0x400, RZ, 0xc0, !PT ;  /* 0x0000040017ff7812 */ /* 0x000fda000780c0ff */
[----:B------:R-:W-:Y:S05]  /*285a0*/  @!P0 BRA `(.L_x_12688) ;  /* 0x0000000000048947 */ /* 0x000fea0003800000 */
[----:B------:R-:W-:Y:S01]  /*285b0*/  BPT.TRAP 0x1 ;  /* 0x000000040000795c */ /* 0x000fe20000300000 */
.L_x_12688:
[----:B------:R-:W-:Y:S01]  /*285c0*/  SHF.L.U32 R0, R27, 0x1f, RZ ;  /* 0x0000001f1b007819 */ /* 0x000fe200000006ff */
[----:B------:R-:W-:Y:S03]  /*285d0*/  BSSY B0, `(.L_x_12689) ;  /* 0x0000003000007945 */ /* 0x000fe60003800000 */
[----:B------:R-:W1:Y:S02]  /*285e0*/  SYNCS.PHASECHK.TRANS64.TRYWAIT P0, [R17+URZ+0x32460], R0 ;  /* 0x03246000110075a7 */ /* 0x000e64000800017f */
[----:B-1----:R-:W-:Y:S05]  /*285f0*/  @!P0 BRA `(.L_x_12690) ;  /* 0x0000004c00348947 */ /* 0x002fea0003800000 */
.L_x_12794:
[----:B------:R-:W-:Y:S05]  /*28600*/  BSYNC B0 ;  /* 0x0000000000007941 */ /* 0x000fea0003800000 */
.L_x_12689:
[----:B0-----:R-:W1:Y:S01]  /*28610*/  LDL.LU R3, [R1+0x45c] ;  /* 0x00045c0001037983 */ /* 0x001e620000300800 */
[----:B------:R-:W-:Y:S01]  /*28620*/  ULDC.64 UR4, c[0x0][0x328] ;  /* 0x0000ca0000047ab9 */ /* 0x000fe20000000a00 */
[----:B------:R-:W-:Y:S02]  /*28630*/  ULDC.64 UR6, c[0x0][0x318] ;  /* 0x0000c60000067ab9 */ /* 0x000fe40000000a00 */
[----:B------:R-:W2:Y:S04]  /*28640*/  LDL.LU R2, [R1+0x440] ;  /* 0x0004400001027983 */ /* 0x000ea80000300800 */
[----:B------:R-:W3:Y:S04]  /*28650*/  LDL.LU R6, [R1+0x460] ;  /* 0x0004600001067983 */ /* 0x000ee80000300800 */
[----:B------:R-:W4:Y:S01]  /*28660*/  LDL.LU R4, [R1+0x478] ;  /* 0x0004780001047983 */ /* 0x000f220000300800 */
[----:B------:R-:W-:-:S02]  /*28670*/  LOP3.LUT P3, RZ, R23, 0x10, RZ, 0xc0, !PT ;  /* 0x0000001017ff7812 */ /* 0x000fc4000786c0ff */
[C---:B------:R-:W-:Y:S02]  /*28680*/  LOP3.LUT P2, RZ, R23.reuse, 0x8, RZ, 0xc0, !PT ;  /* 0x0000000817ff7812 */ /* 0x040fe4000784c0ff */
[C---:B------:R-:W-:Y:S02]  /*28690*/  LOP3.LUT P1, RZ, R23.reuse, 0x4, RZ, 0xc0, !PT ;  /* 0x0000000417ff7812 */ /* 0x040fe4000782c0ff */
[----:B------:R-:W-:Y:S02]  /*286a0*/  LOP3.LUT P4, RZ, R23, 0x1, RZ, 0xc0, !PT ;  /* 0x0000000117ff7812 */ /* 0x000fe4000788c0ff */
[----:B------:R-:W-:Y:S01]  /*286b0*/  SEL R7, RZ, 0x8, P1 ;  /* 0x00000008ff077807 */ /* 0x000fe20000800000 */
[----:B-1----:R-:W-:-:S04]  /*286c0*/  IMAD R0, R3, UR4, RZ ;  /* 0x0000000403007c24 */ /* 0x002fc8000f8e02ff */
[C---:B--2---:R-:W-:Y:S02]  /*286d0*/  IMAD R5, R2.reuse, UR5, R0 ;  /* 0x0000000502057c24 */ /* 0x044fe4000f8e0200 */
[----:B------:R-:W-:Y:S01]  /*286e0*/  IMAD.WIDE.U32 R2, R2, UR4, RZ ;  /* 0x0000000402027c25 */ /* 0x000fe2000f8e00ff */
[----:B------:R-:W-:-:S03]  /*286f0*/  ULDC.64 UR4, c[0x0][0x338] ;  /* 0x0000ce0000047ab9 */ /* 0x000fc60000000a00 */
[----:B------:R-:W-:Y:S02]  /*28700*/  IMAD.IADD R3, R3, 0x1, R5 ;  /* 0x0000000103037824 */ /* 0x000fe400078e0205 */
[----:B---3--:R-:W-:Y:S02]  /*28710*/  IMAD R0, R6, UR4, RZ ;  /* 0x0000000406007c24 */ /* 0x008fe4000f8e02ff */
[----:B------:R-:W-:-:S04]  /*28720*/  IMAD.WIDE.U32 R2, R35, UR4, R2 ;  /* 0x0000000423027c25 */ /* 0x000fc8000f8e0002 */
[----:B------:R-:W-:Y:S01]  /*28730*/  IMAD R5, R35, UR5, R0 ;  /* 0x0000000523057c24 */ /* 0x000fe2000f8e0200 */
[----:B------:R-:W-:Y:S01]  /*28740*/  ULDC.64 UR4, c[0x0][0x330] ;  /* 0x0000cc0000047ab9 */ /* 0x000fe20000000a00 */
[----:B------:R-:W-:Y:S02]  /*28750*/  SEL R0, RZ, 0x2, P3 ;  /* 0x00000002ff007807 */ /* 0x000fe40001800000 */
        /* <DEDUP_REMOVED lines=81> */
.L_x_12808:
        /* <DEDUP_REMOVED lines=15> */
.L_x_12692:
        /* <DEDUP_REMOVED lines=10> */
.L_x_12693:
[----:B0-----:R-:W2:Y:S01]  /*28e00*/  LDL.LU R2, [R1+0x458] ;  /* 0x0004580001027983 */ /* 0x001ea20000300800 */
[----:B------:R0:W-:Y:S01]  /*28e10*/  SYNCS.ARRIVE.TRANS64.A1T0 RZ, [R17+URZ+0x32450], RZ ;  /* 0x032450ff11ff79a7 */ /* 0x0001e2000810003f */
[----:B------:R-:W-:Y:S01]  /*28e20*/  BSSY B0, `(.L_x_12694) ;  /* 0x00000d8000007945 */ /* 0x000fe20003800000 */
[----:B--2---:R-:W-:-:S05]  /*28e30*/  VIADD R21, R2, 0xfffffffe ;  /* 0xfffffffe02157836 */ /* 0x004fca0000000000 */
[----:B------:R-:W-:-:S13]  /*28e40*/  ISETP.GE.AND P0, PT, R21, R30, PT ;  /* 0x0000001e1500720c */ /* 0x000fda0003f06270 */
[----:B0-----:R-:W-:Y:S05]  /*28e50*/  @!P0 BRA `(.L_x_12695) ;  /* 0x0000000c00508947 */ /* 0x001fea0003800000 */
.L_x_12708:
[----:B0-----:R-:W0:Y:S01]  /*28e60*/  S2R R2, SR_TID.X ;  /* 0x0000000000027919 */ /* 0x001e220000002100 */
[----:B------:R-:W-:Y:S01]  /*28e70*/  IMAD R8, R21, 0x60, R31 ;  /* 0x0000006015087824 */ /* 0x000fe200078e021f */
[----:B------:R-:W-:Y:S01]  /*28e80*/  LOP3.LUT P1, RZ, R23, 0x400, RZ, 0xc0, !PT ;  /* 0x0000040017ff7812 */ /* 0x000fe2000782c0ff */
[----:B------:R-:W-:Y:S01]  /*28e90*/  VIADD R24, R24, 0x1 ;  /* 0x0000000118187836 */ /* 0x000fe20000000000 */
[C---:B0-----:R-:W-:Y:S01]  /*28ea0*/  LOP3.LUT R3, R2.reuse, 0x7f, RZ, 0xc0, !PT ;  /* 0x0000007f02037812 */ /* 0x041fe200078ec0ff */
[----:B------:R-:W-:-:S03]  /*28eb0*/  IMAD.SHL.U32 R2, R2, 0x10, RZ ;  /* 0x0000001002027824 */ /* 0x000fc600078e00ff */
[----:B------:R-:W-:Y:S02]  /*28ec0*/  SHF.R.U32.HI R4, RZ, 0x3, R3 ;  /* 0x00000003ff047819 */ /* 0x000fe40000011603 */
[----:B------:R-:W0:Y:S02]  /*28ed0*/  LDC R3, c[0x0][0x430] ;  /* 0x00010c00ff037b82 */ /* 0x000e240000000800 */
[----:B------:R-:W-:-:S04]  /*28ee0*/  LOP3.LUT R2, R4, 0x70, R2, 0xf8, !PT ;  /* 0x0000007004027812 */ /* 0x000fc800078ef802 */
[C---:B------:R-:W-:Y:S01]  /*28ef0*/  ISETP.GT.U32.AND P2, PT, R2.reuse, 0x5f, PT ;  /* 0x0000005f0200780c */ /* 0x040fe20003f44070 */
[----:B------:R-:W-:-:S04]  /*28f00*/  IMAD.IADD R8, R2, 0x1, R8 ;  /* 0x0000000102087824 */ /* 0x000fc800078e0208 */
[----:B------:R-:W-:-:S08]  /*28f10*/  IMAD.MOV.U32 R9, RZ, RZ, R8 ;  /* 0x000000ffff097224 */ /* 0x000fd000078e0008 */
[----:B-1----:R-:W1:Y:S01]  /*28f20*/  @!P2 LDC.64 R4, c[0x0][0x428] ;  /* 0x00010a00ff04ab82 */ /* 0x002e620000000a00 */
[----:B0-----:R-:W-:-:S13]  /*28f30*/  ISETP.NE.AND P0, PT, R3, 0x1, PT ;  /* 0x000000010300780c */ /* 0x001fda0003f05270 */
[----:B------:R-:W0:Y:S08]  /*28f40*/  @P0 LDC R3, c[0x0][0x434] ;  /* 0x00010d00ff030b82 */ /* 0x000e300000000800 */
[----:B--2---:R-:W2:Y:S01]  /*28f50*/  @P0 LDC R7, c[0x0][0x438] ;  /* 0x00010e00ff070b82 */ /* 0x004ea20000000800 */
[----:B0-----:R-:W-:-:S05]  /*28f60*/  @P0 IMAD.HI.U32 R2, R8, R3, RZ ;  /* 0x0000000308020227 */ /* 0x001fca00078e00ff */
[----:B--2---:R-:W-:Y:S01]  /*28f70*/  @P0 SHF.R.U32.HI R9, RZ, R7, R2 ;  /* 0x00000007ff090219 */ /* 0x004fe20000011602 */
[----:B-1----:R-:W-:Y:S01]  /*28f80*/  @!P2 IMAD R2, R32, R4, RZ ;  /* 0x000000042002a224 */ /* 0x002fe200078e02ff */
[----:B------:R-:W0:Y:S02]  /*28f90*/  @!P2 LDC.64 R6, c[0x0][0x418] ;  /* 0x00010600ff06ab82 */ /* 0x000e240000000a00 */
[--C-:B------:R-:W-:Y:S01]  /*28fa0*/  @!P2 SHF.R.S32.HI R3, RZ, 0x1f, R9.reuse ;  /* 0x0000001fff03a819 */ /* 0x100fe20000011409 */
[----:B------:R-:W-:Y:S02]  /*28fb0*/  @!P2 IMAD R5, R28, R5, R2 ;  /* 0x000000051c05a224 */ /* 0x000fe400078e0202 */
[----:B------:R-:W-:-:S04]  /*28fc0*/  @!P2 IMAD.MOV.U32 R2, RZ, RZ, R9 ;  /* 0x000000ffff02a224 */ /* 0x000fc800078e0009 */
[----:B------:R-:W-:-:S04]  /*28fd0*/  @!P2 IMAD.WIDE.U32 R2, R28, R4, R2 ;  /* 0x000000041c02a225 */ /* 0x000fc800078e0002 */
[----:B------:R-:W-:Y:S01]  /*28fe0*/  @!P2 IMAD.IADD R3, R5, 0x1, R3 ;  /* 0x000000010503a824 */ /* 0x000fe200078e0203 */
[----:B------:R-:W-:Y:S05]  /*28ff0*/  YIELD ;  /* 0x0000000000007946 */ /* 0x000fea0003800000 */
[----:B------:R-:W-:Y:S01]  /*29000*/  IMAD.MOV.U32 R4, RZ, RZ, RZ ;  /* 0x000000ffff047224 */ /* 0x000fe200078e00ff */
[----:B------:R-:W-:Y:S01]  /*29010*/  ULDC UR4, c[0x0][0x430] ;  /* 0x00010c0000047ab9 */ /* 0x000fe20000000800 */
[----:B0-----:R-:W-:Y:S01]  /*29020*/  @!P2 LEA R6, P0, R2, R6, 0x2 ;  /* 0x000000060206a211 */ /* 0x001fe200078010ff */
[----:B------:R-:W-:-:S03]  /*29030*/  IMAD.MOV R5, RZ, RZ, -R9 ;  /* 0x000000ffff057224 */ /* 0x000fc600078e0a09 */
[----:B------:R-:W-:Y:S02]  /*29040*/  @!P2 LEA.HI.X R7, R2, R7, R3, 0x2, P0 ;  /* 0x000000070207a211 */ /* 0x000fe400000f1403 */
[C---:B------:R-:W-:Y:S01]  /*29050*/  ISETP.NE.AND P0, PT, R24.reuse, 0x2, PT ;  /* 0x000000021800780c */ /* 0x040fe20003f05270 */
[----:B------:R-:W-:Y:S02]  /*29060*/  IMAD.MOV.U32 R3, RZ, RZ, R21 ;  /* 0x000000ffff037224 */ /* 0x000fe400078e0015 */
[----:B------:R-:W-:Y:S01]  /*29070*/  IMAD R5, R5, UR4, R8 ;  /* 0x0000000405057c24 */ /* 0x000fe2000f8e0208 */
[----:B------:R-:W-:Y:S01]  /*29080*/  SEL R2, RZ, 0x1, P0 ;  /* 0x00000001ff027807 */ /* 0x000fe20000000000 */
[----:B------:R0:W5:Y:S01]  /*29090*/  @!P2 LDG.E R4, desc[UR36][R6.64] ;  /* 0x000000240604a981 */ /* 0x000162000c1e1900 */
[----:B------:R-:W-:Y:S01]  /*290a0*/  SEL R24, R24, RZ, P0 ;  /* 0x000000ff18187207 */ /* 0x000fe20000000000 */
[----:B------:R-:W-:Y:S01]  /*290b0*/  VIADD R21, R21, 0xffffffff ;  /* 0xffffffff15157836 */ /* 0x000fe20000000000 */
[----:B------:R-:W-:-:S02]  /*290c0*/  LOP3.LUT R27, R27, R2, RZ, 0x3c, !PT ;  /* 0x000000021b1b7212 */ /* 0x000fc400078e3cff */
[----:B------:R-:W-:Y:S01]  /*290d0*/  ISETP.GT.AND P2, PT, R3, R30, PT ;  /* 0x0000001e0300720c */ /* 0x000fe20003f44270 */
[----:B------:R-:W-:-:S12]  /*290e0*/  @!P1 BRA `(.L_x_12696) ;  /* 0x0000000000049947 */ /* 0x000fd80003800000 */
[----:B------:R-:W-:Y:S01]  /*290f0*/  BPT.TRAP 0x1 ;  /* 0x000000040000795c */ /* 0x000fe20000300000 */
.L_x_12696:
[----:B------:R-:W-:Y:S01]  /*29100*/  IMAD R10, R24, 0x8, R22 ;  /* 0x00000008180a7824 */ /* 0x000fe200078e0216 */
[----:B------:R-:W-:Y:S01]  /*29110*/  SHF.L.U32 R20, R27, 0x1f, RZ ;  /* 0x0000001f1b147819 */ /* 0x000fe200000006ff */
[----:B------:R-:W-:Y:S01]  /*29120*/  BSSY B1, `(.L_x_12697) ;  /* 0x0000004000017945 */ /* 0x000fe20003800000 */
[----:B------:R-:W-:Y:S02]  /*29130*/  SHF.R.S32.HI R9, RZ, 0x1f, R5 ;  /* 0x0000001fff097819 */ /* 0x000fe40000011405 */
[----:B------:R-:W1:Y:S02]  /*29140*/  SYNCS.PHASECHK.TRANS64.TRYWAIT P0, [R10+URZ+0x32440], R20 ;  /* 0x032440140a0075a7 */ /* 0x000e64000800017f */
[----:B-1----:R-:W-:Y:S05]  /*29150*/  @!P0 BRA `(.L_x_12698) ;  /* 0x0000004800b08947 */ /* 0x002fea0003800000 */
.L_x_12809:
[----:B------:R-:W-:Y:S05]  /*29160*/  BSYNC B1 ;  /* 0x0000000000017941 */ /* 0x000fea0003800000 */
.L_x_12697:
        /* <DEDUP_REMOVED lines=49> */
.L_x_12823:
        /* <DEDUP_REMOVED lines=8> */
.L_x_12700:
        /* <DEDUP_REMOVED lines=10> */
.L_x_12701:
[----:B------:R2:W-:Y:S01]  /*295a0*/  SYNCS.ARRIVE.TRANS64.A1T0 RZ, [R10+URZ+0x32430], RZ ;  /* 0x032430ff0aff79a7 */ /* 0x0005e2000810003f */
[----:B------:R-:W-:Y:S05]  /*295b0*/  @!P3 BRA `(.L_x_12702) ;  /* 0x000000000004b947 */ /* 0x000fea0003800000 */
[----:B------:R-:W-:Y:S01]  /*295c0*/  BPT.TRAP 0x1 ;  /* 0x000000040000795c */ /* 0x000fe20000300000 */
.L_x_12702:
[----:B------:R-:W3:Y:S01]  /*295d0*/  SYNCS.PHASECHK.TRANS64.TRYWAIT P0, [R10+URZ+0x32460], R20 ;  /* 0x032460140a0075a7 */ /* 0x000ee2000800017f */
[----:B------:R-:W-:Y:S04]  /*295e0*/  BSSY B1, `(.L_x_12703) ;  /* 0x0000002000017945 */ /* 0x000fe80003800000 */
[----:B---3--:R-:W-:Y:S05]  /*295f0*/  @!P0 BRA `(.L_x_12704) ;  /* 0x0000004c003c8947 */ /* 0x008fea0003800000 */
.L_x_12824:
[----:B------:R-:W-:Y:S05]  /*29600*/  BSYNC B1 ;  /* 0x0000000000017941 */ /* 0x000fea0003800000 */
.L_x_12703:
        /* <DEDUP_REMOVED lines=66> */
.L_x_12838:
        /* <DEDUP_REMOVED lines=11> */
.L_x_12706:
        /* <DEDUP_REMOVED lines=10> */
.L_x_12707:
[----:B------:R1:W-:Y:S01]  /*29b80*/  SYNCS.ARRIVE.TRANS64.A1T0 RZ, [R10+URZ+0x32450], RZ ;  /* 0x032450ff0aff79a7 */ /* 0x0003e2000810003f */
[----:B------:R-:W-:Y:S05]  /*29b90*/  @P2 BRA `(.L_x_12708) ;  /* 0xfffffff000b02947 */ /* 0x000fea000383ffff */
.L_x_12695:
[----:B------:R-:W-:Y:S05]  /*29ba0*/  BSYNC B0 ;  /* 0x0000000000007941 */ /* 0x000fea0003800000 */
.L_x_12694:
        /* <DEDUP_REMOVED lines=20> */
.L_x_12710:
[----:B------:R-:W-:Y:S05]  /*29cf0*/  BSYNC B0 ;  /* 0x0000000000007941 */ /* 0x000fea0003800000 */
.L_x_12709:
[----:B------:R-:W-:Y:S02]  /*29d00*/  SEL R24, R24, RZ, P0 ;  /* 0x000000ff18187207 */ /* 0x000fe40000000000 */
[----:B------:R-:W-:-:S07]  /*29d10*/  LOP3.LUT R27, R27, R0, RZ, 0x3c, !PT ;  /* 0x000000001b1b7212 */ /* 0x000fce00078e3cff */
.L_x_12663:
[----:B------:R-:W-:Y:S05]  /*29d20*/  BSYNC B7 ;  /* 0x0000000000077941 */ /* 0x000fea0003800000 */
.L_x_12661:
        /* <DEDUP_REMOVED lines=8> */
[----:B------:R3:W4:Y:S01]  /*29db0*/  LDS.128 R16, [R22+0x324d0] ;  /* 0x0324d00016107984 */ /* 0x0007220000000c00 */
[----:B------:R-:W-:Y:S06]  /*29dc0*/  BAR.ARV 0x4, 0x180 ;  /* 0x0106000000007b1d */ /* 0x000fec0000002000 */
[----:B------:R-:W-:Y:S05]  /*29dd0*/  BRA `(.L_x_12712) ;  /* 0x0000000c00d47947 */ /* 0x000fea0003800000 */
.L_x_12711:
        /* <DEDUP_REMOVED lines=43> */
.L_x_12848:
[----:B------:R-:W-:Y:S02]  /*2a090*/  ULDC UR4, c[0x0][0xd38] ;  /* 0x00034e0000047ab9 */ /* 0x000fe40000000800 */
[----:B------:R-:W-:-:S04]  /*2a0a0*/  IMAD.U32 R5, RZ, RZ, UR4 ;  /* 0x00000004ff057e24 */ /* 0x000fc8000f8e00ff */
[----:B---3--:R-:W-:-:S04]  /*2a0b0*/  IMAD R14, R14, R5, RZ ;  /* 0x000000050e0e7224 */ /* 0x008fc800078e02ff */
[----:B------:R-:W-:-:S05]  /*2a0c0*/  IMAD.IADD R7, R7, 0x1, R14 ;  /* 0x0000000107077824 */ /* 0x000fca00078e020e */
[----:B------:R-:W-:-:S13]  /*2a0d0*/  ISETP.GT.AND P6, PT, R7, R0, PT ;  /* 0x000000000700720c */ /* 0x000fda0003fc4270 */
[----:B------:R-:W-:Y:S05]  /*2a0e0*/  @P6 BRA `(.L_x_12714) ;  /* 0x0000000000a46947 */ /* 0x000fea0003800000 */
.L_x_12717:
        /* <DEDUP_REMOVED lines=35> */
.L_x_12856:
[----:B------:R-:W-:Y:S02]  /*2a320*/  ULDC UR4, c[0x0][0xd38] ;  /* 0x00034e0000047ab9 */ /* 0x000fe40000000800 */
[----:B------:R-:W-:-:S04]  /*2a330*/  IMAD.U32 R5, RZ, RZ, UR4 ;  /* 0x00000004ff057e24 */ /* 0x000fc8000f8e00ff */
[----:B---3--:R-:W-:-:S04]  /*2a340*/  IMAD R14, R14, R5, RZ ;  /* 0x000000050e0e7224 */ /* 0x008fc800078e02ff */
[----:B------:R-:W-:-:S05]  /*2a350*/  IMAD.IADD R7, R14, 0x1, R7 ;  /* 0x000000010e077824 */ /* 0x000fca00078e0207 */
[----:B------:R-:W-:-:S13]  /*2a360*/  ISETP.GT.AND P6, PT, R7, R0, PT ;  /* 0x000000000700720c */ /* 0x000fda0003fc4270 */
[----:B------:R-:W-:Y:S05]  /*2a370*/  @!P6 BRA `(.L_x_12717) ;  /* 0xfffffffc005ce947 */ /* 0x000fea000383ffff */
.L_x_12714:
        /* <DEDUP_REMOVED lines=10> */
.L_x_12861:
[----:B------:R-:W-:-:S13]  /*2a420*/  ISETP.NE.AND P0, PT, R3, RZ, PT ;  /* 0x000000ff0300720c */ /* 0x000fda0003f05270 */
[----:B------:R-:W-:Y:S05]  /*2a430*/  @!P0 BRA `(.L_x_12719) ;  /* 0x0000000000108947 */ /* 0x000fea0003800000 */
[----:B------:R-:W-:Y:S01]  /*2a440*/  UMOV UR4, 0xffffffff ;  /* 0xffffffff00047882 */ /* 0x000fe20000000000 */
[----:B---3--:R-:W-:Y:S02]  /*2a450*/  VIADD R12, R12, 0xffffffff ;  /* 0xffffffff0c0c7836 */ /* 0x008fe40000000000 */
[----:B------:R-:W-:Y:S05]  /*2a460*/  BRA.DIV UR4, `(.L_x_12720) ;  /* 0x0000004e04d07947 */ /* 0x000fea000b800000 */
[----:B------:R3:W0:Y:S02]  /*2a470*/  SHFL.IDX PT, R6, R2, R12, 0x1f ;  /* 0x00001f0c02067589 */ /* 0x00062400000e0000 */
.L_x_12719:
        /* <DEDUP_REMOVED lines=8> */
[----:B0-----:R-:W3:Y:S08]  /*2a500*/  MUFU.RCP R7, R7 ;  /* 0x0000000700077308 */ /* 0x001ef00000001000 */
[----:B----4-:R-:W-:Y:S01]  /*2a510*/  MUFU.RCP R8, R8 ;  /* 0x0000000800087308 */ /* 0x010fe20000001000 */
[----:B---3--:R-:W-:Y:S01]  /*2a520*/  VIADD R2, R7, 0xffffffe ;  /* 0x0ffffffe07027836 */ /* 0x008fe20000000000 */
[----:B------:R-:W-:-:S06]  /*2a530*/  IABS R7, R17 ;  /* 0x0000001100077213 */ /* 0x000fcc0000000000 */
[----:B------:R0:W3:Y:S02]  /*2a540*/  F2I.FTZ.U32.TRUNC.NTZ R3, R2 ;  /* 0x0000000200037305 */ /* 0x0000e4000021f000 */
[----:B0-----:R-:W-:Y:S02]  /*2a550*/  IMAD.MOV.U32 R2, RZ, RZ, RZ ;  /* 0x000000ffff027224 */ /* 0x001fe400078e00ff */
[----:B---3--:R-:W-:-:S04]  /*2a560*/  IMAD.MOV R9, RZ, RZ, -R3 ;  /* 0x000000ffff097224 */ /* 0x008fc800078e0a03 */
        /* <DEDUP_REMOVED lines=44> */
.L_x_12721:
[----:B---3--:R-:W0:Y:S02]  /*2a830*/  LDC.64 R2, c[0x0][0xd90] ;  /* 0x00036400ff027b82 */ /* 0x008e240000000a00 */
        /* <DEDUP_REMOVED lines=59> */
.L_x_12722:
[----:B------:R-:W-:-:S05]  /*2abf0*/  LOP3.LUT R2, RZ, R2, RZ, 0x33, !PT ;  /* 0x00000002ff027212 */ /* 0x000fca00078e33ff */
[----:B------:R-:W-:Y:S01]  /*2ac00*/  IMAD.IADD R17, R17, 0x1, R2 ;  /* 0x0000000111117824 */ /* 0x000fe200078e0202 */
[----:B------:R-:W-:Y:S06]  /*2ac10*/  BRA `(.L_x_12723) ;  /* 0x00000000001c7947 */ /* 0x000fec0003800000 */
.L_x_12715:
[----:B------:R-:W-:Y:S01]  /*2ac20*/  UMOV UR4, URZ ;  /* 0x0000003f00047c82 */ /* 0x000fe20008000000 */
[----:B------:R-:W-:Y:S01]  /*2ac30*/  UMOV UR5, URZ ;  /* 0x0000003f00057c82 */ /* 0x000fe20008000000 */
[----:B------:R-:W-:Y:S01]  /*2ac40*/  ULDC UR6, c[0x0][0xd3c] ;  /* 0x00034f0000067ab9 */ /* 0x000fe20000000800 */
[----:B------:R-:W-:Y:S02]  /*2ac50*/  IMAD.MOV.U32 R16, RZ, RZ, R0 ;  /* 0x000000ffff107224 */ /* 0x000fe400078e0000 */
[----:B------:R-:W-:Y:S02]  /*2ac60*/  IMAD.U32 R17, RZ, RZ, UR4 ;  /* 0x00000004ff117e24 */ /* 0x000fe4000f8e00ff */
[----:B------:R-:W-:Y:S02]  /*2ac70*/  IMAD.U32 R18, RZ, RZ, UR5 ;  /* 0x00000005ff127e24 */ /* 0x000fe4000f8e00ff */
[----:B------:R-:W-:-:S07]  /*2ac80*/  IMAD.U32 R19, RZ, RZ, UR6 ;  /* 0x00000006ff137e24 */ /* 0x000fce000f8e00ff */
.L_x_12723:
        /* <DEDUP_REMOVED lines=10> */
.L_x_12712:
[----:B------:R-:W-:Y:S02]  /*2ad30*/  ULDC UR4, c[0x0][0xd3c] ;  /* 0x00034f0000047ab9 */ /* 0x000fe40000000800 */
[----:B----4-:R-:W-:-:S13]  /*2ad40*/  ISETP.GE.AND P0, PT, R19, UR4, PT ;  /* 0x0000000413007c0c */ /* 0x010fda000bf06270 */
[----:B------:R-:W-:Y:S05]  /*2ad50*/  @!P0 BRA `(.L_x_12724) ;  /* 0xffffffa400148947 */ /* 0x000fea000383ffff */
[----:B------:R-:W-:Y:S05]  /*2ad60*/  BSYNC B8 ;  /* 0x0000000000087941 */ /* 0x000fea0003800000 */
.L_x_12647:
        /* <DEDUP_REMOVED lines=12> */
.L_x_12864:
[----:B------:R-:W-:Y:S05]  /*2ae30*/  BSYNC B0 ;  /* 0x0000000000007941 */ /* 0x000fea0003800000 */
.L_x_12725:
[----:B------:R-:W-:-:S03]  /*2ae40*/  UMOV UR4, 0xffffffff ;  /* 0xffffffff00047882 */ /* 0x000fc60000000000 */
[----:B------:R-:W-:Y:S05]  /*2ae50*/  BRA.DIV UR4, `(.L_x_12727) ;  /* 0x0000004604907947 */ /* 0x000fea000b800000 */
[----:B0-----:R-:W0:Y:S02]  /*2ae60*/  S2R R0, SR_TID.X ;  /* 0x0000000000007919 */ /* 0x001e240000002100 */
[----:B0-----:R-:W-:-:S04]  /*2ae70*/  SHF.R.U32.HI R0, RZ, 0x5, R0 ;  /* 0x00000005ff007819 */ /* 0x001fc80000011600 */
[----:B------:R-:W-:-:S05]  /*2ae80*/  LOP3.LUT R0, R0, 0x3, RZ, 0xc0, !PT ;  /* 0x0000000300007812 */ /* 0x000fca00078ec0ff */
[----:B------:R0:W4:Y:S02]  /*2ae90*/  SHFL.IDX PT, R14, R0, RZ, 0x1f ;  /* 0x00001fff000e7589 */ /* 0x00012400000e0000 */
.L_x_12867:
[----:B----4-:R-:W-:Y:S01]  /*2aea0*/  ISETP.NE.AND P0, PT, R14, RZ, PT ;  /* 0x000000ff0e00720c */ /* 0x010fe20003f05270 */
[----:B------:R-:W-:-:S12]  /*2aeb0*/  BSSY B0, `(.L_x_12728) ;  /* 0x0000026000007945 */ /* 0x000fd80003800000 */
[----:B------:R-:W-:Y:S05]  /*2aec0*/  @P0 BRA `(.L_x_12729) ;  /* 0x0000000000900947 */ /* 0x000fea0003800000 */
[----:B------:R-:W-:-:S03]  /*2aed0*/  UMOV UR4, 0xffffffff ;  /* 0xffffffff00047882 */ /* 0x000fc60000000000 */
[----:B------:R-:W-:Y:S05]  /*2aee0*/  BRA.DIV UR4, `(.L_x_12730) ;  /* 0x0000004604a07947 */ /* 0x000fea000b800000 */
[----:B------:R-:W-:-:S13]  /*2aef0*/  ELECT P6, URZ, PT ;  /* 0x00000000003f782f */ /* 0x000fda00038c0000 */
.L_x_12870:
[----:B------:R-:W-:Y:S05]  /*2af00*/  @!P6 BRA `(.L_x_12729) ;  /* 0x000000000080e947 */ /* 0x000fea0003800000 */
[----:B0-----:R-:W4:Y:S02]  /*2af10*/  LDL R0, [R1+0x4c8] ;  /* 0x0004c80001007983 */ /* 0x001f240000100800 */
[----:B----4-:R-:W-:-:S13]  /*2af20*/  R2UR UR4, R0 ;  /* 0x00000000000472ca */ /* 0x010fda00000e0000 */
[----:B------:R-:W-:-:S06]  /*2af30*/  ULOP3.LUT UR4, UR4, 0x2, URZ, 0xfc, !UPT ;  /* 0x0000000204047892 */ /* 0x000fcc000f8efc3f */
[----:B------:R-:W-:-:S05]  /*2af40*/  IMAD.U32 R0, RZ, RZ, UR4 ;  /* 0x00000004ff007e24 */ /* 0x000fca000f8e00ff */
[----:B------:R-:W-:-:S13]  /*2af50*/  ISETP.NE.AND P0, PT, R0, 0x3, PT ;  /* 0x000000030000780c */ /* 0x000fda0003f05270 */
[----:B------:R-:W-:Y:S05]  /*2af60*/  @!P0 BRA `(.L_x_12731) ;  /* 0x0000000000048947 */ /* 0x000fea0003800000 */
[----:B------:R-:W-:Y:S01]  /*2af70*/  BPT.TRAP 0x1 ;  /* 0x000000040000795c */ /* 0x000fe20000300000 */
.L_x_12731:
[C---:B------:R-:W-:Y:S01]  /*2af80*/  IMAD R3, R24.reuse, 0x8, R5 ;  /* 0x0000000818037824 */ /* 0x040fe200078e0205 */
[----:B------:R-:W-:Y:S01]  /*2af90*/  SHF.L.U32 R2, R27, 0x1f, RZ ;  /* 0x0000001f1b027819 */ /* 0x000fe200000006ff */
[----:B------:R-:W-:-:S03]  /*2afa0*/  VIADD R24, R24, 0x1 ;  /* 0x0000000118187836 */ /* 0x000fc60000000000 */
[----:B------:R-:W0:Y:S02]  /*2afb0*/  SYNCS.PHASECHK.TRANS64.TRYWAIT P1, [R3+URZ+0x32440], R2 ;  /* 0x03244002030075a7 */ /* 0x000e24000802017f */
[----:B------:R-:W-:-:S04]  /*2afc0*/  ISETP.NE.AND P2, PT, R24, 0x2, PT ;  /* 0x000000021800780c */ /* 0x000fc80003f45270 */
[----:B------:R-:W-:Y:S01]  /*2afd0*/  SEL R0, RZ, 0x1, P2 ;  /* 0x00000001ff007807 */ /* 0x000fe20001000000 */
[----:B0-----:R-:W-:Y:S08]  /*2afe0*/  @!P1 BRA `(.L_x_12732) ;  /* 0x0000004400809947 */ /* 0x001ff00003800000 */
.L_x_12871:
[----:B------:R-:W-:Y:S02]  /*2aff0*/  SEL R24, R24, RZ, P2 ;  /* 0x000000ff18187207 */ /* 0x000fe40001000000 */
[----:B------:R-:W-:Y:S01]  /*2b000*/  LOP3.LUT R0, R27, R0, RZ, 0x3c, !PT ;  /* 0x000000001b007212 */ /* 0x000fe200078e3cff */
[----:B------:R-:W-:Y:S06]  /*2b010*/  @!P0 BRA `(.L_x_12733) ;  /* 0x0000000000048947 */ /* 0x000fec0003800000 */
[----:B------:R-:W-:Y:S01]  /*2b020*/  BPT.TRAP 0x1 ;  /* 0x000000040000795c */ /* 0x000fe20000300000 */
.L_x_12733:
[----:B------:R-:W-:Y:S01]  /*2b030*/  IMAD R5, R24, 0x8, R5 ;  /* 0x0000000818057824 */ /* 0x000fe200078e0205 */
[----:B------:R-:W-:-:S04]  /*2b040*/  SHF.L.U32 R0, R0, 0x1f, RZ ;  /* 0x0000001f00007819 */ /* 0x000fc800000006ff */
[----:B------:R-:W4:Y:S02]  /*2b050*/  SYNCS.PHASECHK.TRANS64.TRYWAIT P1, [R5+URZ+0x32440], R0 ;  /* 0x03244000050075a7 */ /* 0x000f24000802017f */
[----:B----4-:R-:W-:Y:S05]  /*2b060*/  @!P1 BRA `(.L_x_12734) ;  /* 0x0000004400749947 */ /* 0x010fea0003800000 */
.L_x_12872:
[----:B------:R-:W-:Y:S05]  /*2b070*/  @!P0 BRA `(.L_x_12735) ;  /* 0x0000000000048947 */ /* 0x000fea0003800000 */
[----:B------:R-:W-:Y:S01]  /*2b080*/  BPT.TRAP 0x1 ;  /* 0x000000040000795c */ /* 0x000fe20000300000 */
.L_x_12735:
[----:B------:R-:W5:Y:S02]  /*2b090*/  SYNCS.PHASECHK.TRANS64.TRYWAIT P1, [R3+URZ+0x32460], R2 ;  /* 0x03246002030075a7 */ /* 0x000f64000802017f */
[----:B-----5:R-:W-:Y:S05]  /*2b0a0*/  @!P1 BRA `(.L_x_12736) ;  /* 0x0000004400789947 */ /* 0x020fea0003800000 */
.L_x_12873:
[----:B------:R-:W-:Y:S05]  /*2b0b0*/  @!P0 BRA `(.L_x_12737) ;  /* 0x0000000000048947 */ /* 0x000fea0003800000 */
[----:B------:R-:W-:Y:S01]  /*2b0c0*/  BPT.TRAP 0x1 ;  /* 0x000000040000795c */ /* 0x000fe20000300000 */
.L_x_12737:
[----:B------:R0:W0:Y:S02]  /*2b0d0*/  SYNCS.PHASECHK.TRANS64.TRYWAIT P0, [R5+URZ+0x32460], R0 ;  /* 0x03246000050075a7 */ /* 0x000024000800017f */
[----:B0-----:R-:W-:Y:S05]  /*2b0e0*/  @!P0 NANOSLEEP.SYNCS 0x989680 ;  /* 0x009896800000895d */ /* 0x001fea0003900000 */
[----:B------:R-:W0:Y:S02]  /*2b0f0*/  @!P0 SYNCS.PHASECHK.TRANS64 P0, [R5+URZ+0x32460], R0 ;  /* 0x03246000050085a7 */ /* 0x000e24000800007f */
[----:B0-----:R-:W-:Y:S05]  /*2b100*/  @!P0 BRA `(.L_x_12737) ;  /* 0xfffffffc00f08947 */ /* 0x001fea000383ffff */
.L_x_12729:
[----:B------:R-:W-:Y:S05]  /*2b110*/  BSYNC B0 ;  /* 0x0000000000007941 */ /* 0x000fea0003800000 */
.L_x_12728:
[----:B------:R-:W-:Y:S05]  /*2b120*/  EXIT ;  /* 0x000000000000794d */ /* 0x000fea0003800000 */
.L_x_12520:
[----:B0-----:R0:W1:Y:S02]  /*2b130*/  SYNCS.PHASECHK.TRANS64.TRYWAIT P0, [R72+URZ+0x32400], R27 ;  /* 0x0324001b480075a7 */ /* 0x001064000800017f */
[----:B-1----:R-:W-:Y:S05]  /*2b140*/  @!P0 NANOSLEEP.SYNCS 0x989680 ;  /* 0x009896800000895d */ /* 0x002fea0003900000 */
[----:B------:R-:W1:Y:S02]  /*2b150*/  @!P0 SYNCS.PHASECHK.TRANS64 P0, [R72+URZ+0x32400], R27 ;  /* 0x0324001b480085a7 */ /* 0x000e64000800007f */
[----:B-1----:R-:W-:Y:S05]  /*2b160*/  @!P0 BRA `(.L_x_12520) ;  /* 0xfffffffc00f08947 */ /* 0x002fea000383ffff */
[----:B------:R-:W-:Y:S05]  /*2b170*/  BRA `(.L_x_12738) ;  /* 0xfffffd7c00047947 */ /* 0x000fea000383ffff */
.L_x_12527:
[----:B-1----:R1:W2:Y:S02]  /*2b180*/  SYNCS.PHASECHK.TRANS64.TRYWAIT P0, [R12+URZ], R13 ;  /* 0x0000000d0c0075a7 */ /* 0x0022a4000800017f */
[----:B--2---:R-:W-:Y:S05]  /*2b190*/  @!P0 NANOSLEEP.SYNCS 0x989680 ;  /* 0x009896800000895d */ /* 0x004fea0003900000 */
[----:B------:R-:W2:Y:S02]  /*2b1a0*/  @!P0 SYNCS.PHASECHK.TRANS64 P0, [R12+URZ], R13 ;  /* 0x0000000d0c0085a7 */ /* 0x000ea4000800007f */
[----:B--2---:R-:W-:Y:S05]  /*2b1b0*/  @!P0 BRA `(.L_x_12527) ;  /* 0xfffffffc00f08947 */ /* 0x004fea000383ffff */
[----:B------:R-:W-:Y:S05]  /*2b1c0*/  BRA `(.L_x_12526) ;  /* 0xfffffd8000347947 */ /* 0x000fea000383ffff */
.L_x_12529:
[----:B0-----:R0:W1:Y:S02]  /*2b1d0*/  SYNCS.PHASECHK.TRANS64.TRYWAIT P0, [R72+URZ+0x32410], R9 ;  /* 0x03241009480075a7 */ /* 0x001064000800017f */
[----:B-1----:R-:W-:Y:S05]  /*2b1e0*/  @!P0 NANOSLEEP.SYNCS 0x989680 ;  /* 0x009896800000895d */ /* 0x002fea0003900000 */
[----:B------:R-:W1:Y:S02]  /*2b1f0*/  @!P0 SYNCS.PHASECHK.TRANS64 P0, [R72+URZ+0x32410], R9 ;  /* 0x03241009480085a7 */ /* 0x000e64000800007f */
[----:B-1----:R-:W-:Y:S05]  /*2b200*/  @!P0 BRA `(.L_x_12529) ;  /* 0xfffffffc00f08947 */ /* 0x002fea000383ffff */
[----:B------:R-:W-:Y:S05]  /*2b210*/  BRA `(.L_x_12739) ;  /* 0xfffffd84000c7947 */ /* 0x000fea000383ffff */
.L_x_12536:
[----:B-1----:R1:W2:Y:S02]  /*2b220*/  SYNCS.PHASECHK.TRANS64.TRYWAIT P0, [R8+URZ], R9 ;  /* 0x00000009080075a7 */ /* 0x0022a4000800017f */
[----:B--2---:R-:W-:Y:S05]  /*2b230*/  @!P0 NANOSLEEP.SYNCS 0x989680 ;  /* 0x009896800000895d */ /* 0x004fea0003900000 */
[----:B------:R-:W2:Y:S02]  /*2b240*/  @!P0 SYNCS.PHASECHK.TRANS64 P0, [R8+URZ], R9 ;  /* 0x00000009080085a7 */ /* 0x000ea4000800007f */
[----:B--2---:R-:W-:Y:S05]  /*2b250*/  @!P0 BRA `(.L_x_12536) ;  /* 0xfffffffc00f08947 */ /* 0x004fea000383ffff */
[----:B------:R-:W-:Y:S05]  /*2b260*/  BRA `(.L_x_12535) ;  /* 0xfffffd8400507947 */ /* 0x000fea000383ffff */
.L_x_12570:
[----:B0-----:R0:W2:Y:S02]  /*2b270*/  SYNCS.PHASECHK.TRANS64.TRYWAIT P0, [R6+URZ], R7 ;  /* 0x00000007060075a7 */ /* 0x0010a4000800017f */
[----:B--2---:R-:W-:Y:S05]  /*2b280*/  @!P0 NANOSLEEP.SYNCS 0x989680 ;  /* 0x009896800000895d */ /* 0x004fea0003900000 */
[----:B------:R-:W2:Y:S02]  /*2b290*/  @!P0 SYNCS.PHASECHK.TRANS64 P0, [R6+URZ], R7 ;  /* 0x00000007060085a7 */ /* 0x000ea4000800007f */
[----:B--2---:R-:W-:Y:S05]  /*2b2a0*/  @!P0 BRA `(.L_x_12570) ;  /* 0xfffffffc00f08947 */ /* 0x004fea000383ffff */
[----:B------:R-:W-:Y:S05]  /*2b2b0*/  BRA `(.L_x_12569) ;  /* 0xfffffdec00107947 */ /* 0x000fea000383ffff */
.L_x_12577:
[----:B0-----:R0:W1:Y:S02]  /*2b2c0*/  SYNCS.PHASECHK.TRANS64.TRYWAIT P0, [R6+URZ], R7 ;  /* 0x00000007060075a7 */ /* 0x001064000800017f */
[----:B-1----:R-:W-:Y:S05]  /*2b2d0*/  @!P0 NANOSLEEP.SYNCS 0x989680 ;  /* 0x009896800000895d */ /* 0x002fea0003900000 */
[----:B------:R-:W1:Y:S02]  /*2b2e0*/  @!P0 SYNCS.PHASECHK.TRANS64 P0, [R6+URZ], R7 ;  /* 0x00000007060085a7 */ /* 0x000e64000800007f */
[----:B-1----:R-:W-:Y:S05]  /*2b2f0*/  @!P0 BRA `(.L_x_12577) ;  /* 0xfffffffc00f08947 */ /* 0x002fea000383ffff */
[----:B------:R-:W-:Y:S05]  /*2b300*/  BRA `(.L_x_12576) ;  /* 0xfffffdf000347947 */ /* 0x000fea000383ffff */
.L_x_12590:
[----:B--2---:R2:W3:Y:S02]  /*2b310*/  SYNCS.PHASECHK.TRANS64.TRYWAIT P0, [R6+URZ], R7 ;  /* 0x00000007060075a7 */ /* 0x0044e4000800017f */
[----:B---3--:R-:W-:Y:S05]  /*2b320*/  @!P0 NANOSLEEP.SYNCS 0x989680 ;  /* 0x009896800000895d */ /* 0x008fea0003900000 */
[----:B------:R-:W3:Y:S02]  /*2b330*/  @!P0 SYNCS.PHASECHK.TRANS64 P0, [R6+URZ], R7 ;  /* 0x00000007060085a7 */ /* 0x000ee4000800007f */
[----:B---3--:R-:W-:Y:S05]  /*2b340*/  @!P0 BRA `(.L_x_12590) ;  /* 0xfffffffc00f08947 */ /* 0x008fea000383ffff */
[----:B------:R-:W-:Y:S05]  /*2b350*/  BRA `(.L_x_12589) ;  /* 0xfffffe8400107947 */ /* 0x000fea000383ffff */
.L_x_12597:
[----:B0-----:R0:W1:Y:S02]  /*2b360*/  SYNCS.PHASECHK.TRANS64.TRYWAIT P0, [R4+URZ], R5 ;  /* 0x00000005040075a7 */ /* 0x001064000800017f */
[----:B-1----:R-:W-:Y:S05]  /*2b370*/  @!P0 NANOSLEEP.SYNCS 0x989680 ;  /* 0x009896800000895d */ /* 0x002fea0003900000 */
[----:B------:R-:W1:Y:S02]  /*2b380*/  @!P0 SYNCS.PHASECHK.TRANS64 P0, [R4+URZ], R5 ;  /* 0x00000005040085a7 */ /* 0x000e64000800007f */
[----:B-1----:R-:W-:Y:S05]  /*2b390*/  @!P0 BRA `(.L_x_12597) ;  /* 0xfffffffc00f08947 */ /* 0x002fea000383ffff */
[----:B------:R-:W-:Y:S05]  /*2b3a0*/  BRA `(.L_x_12596) ;  /* 0xfffffe8800347947 */ /* 0x000fea000383ffff */
.L_x_12669:
        /* <DEDUP_REMOVED lines=10> */
.L_x_12741:
[----:B------:R-:W-:Y:S05]  /*2b450*/  BSYNC B0 ;  /* 0x0000000000007941 */ /* 0x000fea0003800000 */
.L_x_12740:
[----:B------:R-:W-:Y:S05]  /*2b460*/  BRA `(.L_x_12742) ;  /* 0xffffffac00d07947 */ /* 0x000fea000383ffff */
.L_x_12672:
[----:B-1----:R1:W2:Y:S02]  /*2b470*/  SYNCS.PHASECHK.TRANS64.TRYWAIT P0, [R17+URZ+0x32440], R0 ;  /* 0x03244000110075a7 */ /* 0x0022a4000800017f */
[----:B--2---:R-:W-:Y:S05]  /*2b480*/  @!P0 NANOSLEEP.SYNCS 0x989680 ;  /* 0x009896800000895d */ /* 0x004fea0003900000 */
[----:B------:R-:W2:Y:S02]  /*2b490*/  @!P0 SYNCS.PHASECHK.TRANS64 P0, [R17+URZ+0x32440], R0 ;  /* 0x03244000110085a7 */ /* 0x000ea4000800007f */
[----:B--2---:R-:W-:Y:S05]  /*2b4a0*/  @!P0 BRA `(.L_x_12672) ;  /* 0xfffffffc00f08947 */ /* 0x004fea000383ffff */
[----:B------:R-:W-:Y:S05]  /*2b4b0*/  BRA `(.L_x_12743) ;  /* 0xffffffb000707947 */ /* 0x000fea000383ffff */
.L_x_12673:
        /* <DEDUP_REMOVED lines=8> */
.L_x_12745:
[----:B------:R-:W-:Y:S05]  /*2b540*/  BSYNC B0 ;  /* 0x0000000000007941 */ /* 0x000fea0003800000 */
.L_x_12744:
        /* <DEDUP_REMOVED lines=9> */
.L_x_12746:
[----:B------:R-:W-:Y:S02]  /*2b5e0*/  IMAD.MOV.U32 R13, RZ, RZ, R4 ;  /* 0x000000ffff0d7224 */ /* 0x000fe400078e0004 */
[----:B------:R-:W-:Y:S02]  /*2b5f0*/  IMAD.MOV.U32 R12, RZ, RZ, 0x1 ;  /* 0x00000001ff0c7424 */ /* 0x000fe400078e00ff */
[----:B------:R-:W-:-:S07]  /*2b600*/  IMAD.MOV.U32 R3, RZ, RZ, R14 ;  /* 0x000000ffff037224 */ /* 0x000fce00078e000e */
[----:B------:R-:W-:Y:S05]  /*2b610*/  WARPSYNC.COLLECTIVE R15, `(.L_x_12747) ;  /* 0x000000000f087348 */ /* 0x000fea0003c00000 */
[----:B------:R0:W1:Y:S02]  /*2b620*/  SHFL.IDX P6, R14, R13, R12, R11 ;  /* 0x0000000c0d0e7389 */ /* 0x00006400000c000b */
[----:B01----:R-:W-:Y:S01]  /*2b630*/  ENDCOLLECTIVE ;  /* 0x000000000000791b */ /* 0x003fe20003800000 */
.L_x_12747:
        /* <DEDUP_REMOVED lines=15> */
.L_x_12748:
[----:B------:R-:W-:Y:S02]  /*2b730*/  @P0 IMAD R6, R5, 0x2, R22 ;  /* 0x0000000205060824 */ /* 0x000fe400078e0216 */
[----:B------:R-:W-:Y:S02]  /*2b740*/  IMAD.MOV.U32 R13, RZ, RZ, R4 ;  /* 0x000000ffff0d7224 */ /* 0x000fe400078e0004 */
[----:B------:R-:W-:Y:S02]  /*2b750*/  IMAD.MOV.U32 R12, RZ, RZ, 0x2 ;  /* 0x00000002ff0c7424 */ /* 0x000fe400078e00ff */
[----:B------:R-:W-:-:S07]  /*2b760*/  IMAD.MOV.U32 R3, RZ, RZ, R14 ;  /* 0x000000ffff037224 */ /* 0x000fce00078e000e */
[----:B------:R-:W-:Y:S05]  /*2b770*/  WARPSYNC.COLLECTIVE R15, `(.L_x_12749) ;  /* 0x000000000f087348 */ /* 0x000fea0003c00000 */
[----:B------:R0:W1:Y:S02]  /*2b780*/  SHFL.IDX P6, R14, R13, R12, R11 ;  /* 0x0000000c0d0e7389 */ /* 0x00006400000c000b */
[----:B01----:R-:W-:Y:S01]  /*2b790*/  ENDCOLLECTIVE ;  /* 0x000000000000791b */ /* 0x003fe20003800000 */
.L_x_12749:
        /* <DEDUP_REMOVED lines=15> */
.L_x_12750:
[----:B------:R-:W-:Y:S02]  /*2b890*/  @P0 IMAD R6, R5, 0x2, R22 ;  /* 0x0000000205060824 */ /* 0x000fe400078e0216 */
[----:B------:R-:W-:Y:S02]  /*2b8a0*/  IMAD.MOV.U32 R13, RZ, RZ, R4 ;  /* 0x000000ffff0d7224 */ /* 0x000fe400078e0004 */
[----:B------:R-:W-:Y:S02]  /*2b8b0*/  IMAD.MOV.U32 R12, RZ, RZ, 0x3 ;  /* 0x00000003ff0c7424 */ /* 0x000fe400078e00ff */
[----:B------:R-:W-:-:S07]  /*2b8c0*/  IMAD.MOV.U32 R3, RZ, RZ, R14 ;  /* 0x000000ffff037224 */ /* 0x000fce00078e000e */
[----:B------:R-:W-:Y:S05]  /*2b8d0*/  WARPSYNC.COLLECTIVE R15, `(.L_x_12751) ;  /* 0x000000000f087348 */ /* 0x000fea0003c00000 */
[----:B------:R0:W1:Y:S02]  /*2b8e0*/  SHFL.IDX P6, R14, R13, R12, R11 ;  /* 0x0000000c0d0e7389 */ /* 0x00006400000c000b */
[----:B01----:R-:W-:Y:S01]  /*2b8f0*/  ENDCOLLECTIVE ;  /* 0x000000000000791b */ /* 0x003fe20003800000 */
.L_x_12751:
        /* <DEDUP_REMOVED lines=15> */
.L_x_12752:
[----:B------:R-:W-:Y:S02]  /*2b9f0*/  @P0 IMAD R6, R5, 0x2, R22 ;  /* 0x0000000205060824 */ /* 0x000fe400078e0216 */
[----:B------:R-:W-:Y:S02]  /*2ba00*/  IMAD.MOV.U32 R13, RZ, RZ, R4 ;  /* 0x000000ffff0d7224 */ /* 0x000fe400078e0004 */
[----:B------:R-:W-:Y:S02]  /*2ba10*/  IMAD.MOV.U32 R12, RZ, RZ, 0x4 ;  /* 0x00000004ff0c7424 */ /* 0x000fe400078e00ff */
[----:B------:R-:W-:-:S07]  /*2ba20*/  IMAD.MOV.U32 R3, RZ, RZ, R14 ;  /* 0x000000ffff037224 */ /* 0x000fce00078e000e */
[----:B------:R-:W-:Y:S05]  /*2ba30*/  WARPSYNC.COLLECTIVE R15, `(.L_x_12753) ;  /* 0x000000000f087348 */ /* 0x000fea0003c00000 */
[----:B------:R0:W1:Y:S02]  /*2ba40*/  SHFL.IDX P6, R14, R13, R12, R11 ;  /* 0x0000000c0d0e7389 */ /* 0x00006400000c000b */
[----:B01----:R-:W-:Y:S01]  /*2ba50*/  ENDCOLLECTIVE ;  /* 0x000000000000791b */ /* 0x003fe20003800000 */
.L_x_12753:
        /* <DEDUP_REMOVED lines=15> */
.L_x_12754:
[----:B------:R-:W-:Y:S02]  /*2bb50*/  @P0 IMAD R6, R5, 0x2, R22 ;  /* 0x0000000205060824 */ /* 0x000fe400078e0216 */
[----:B------:R-:W-:Y:S02]  /*2bb60*/  IMAD.MOV.U32 R13, RZ, RZ, R4 ;  /* 0x000000ffff0d7224 */ /* 0x000fe400078e0004 */
[----:B------:R-:W-:Y:S02]  /*2bb70*/  IMAD.MOV.U32 R12, RZ, RZ, 0x5 ;  /* 0x00000005ff0c7424 */ /* 0x000fe400078e00ff */
[----:B------:R-:W-:-:S07]  /*2bb80*/  IMAD.MOV.U32 R3, RZ, RZ, R14 ;  /* 0x000000ffff037224 */ /* 0x000fce00078e000e */
[----:B------:R-:W-:Y:S05]  /*2bb90*/  WARPSYNC.COLLECTIVE R15, `(.L_x_12755) ;  /* 0x000000000f087348 */ /* 0x000fea0003c00000 */
[----:B------:R0:W1:Y:S02]  /*2bba0*/  SHFL.IDX P6, R14, R13, R12, R11 ;  /* 0x0000000c0d0e7389 */ /* 0x00006400000c000b */
[----:B01----:R-:W-:Y:S01]  /*2bbb0*/  ENDCOLLECTIVE ;  /* 0x000000000000791b */ /* 0x003fe20003800000 */
.L_x_12755:
        /* <DEDUP_REMOVED lines=10> */
.L_x_12756:
[----:B------:R-:W-:Y:S01]  /*2bc60*/  @!PT LDS RZ, [RZ] ;  /* 0x00000000fffff984 */ /* 0x000fe20000000800 */
[----:B------:R-:W-:Y:S01]  /*2bc70*/  @!PT LDS RZ, [RZ] ;  /* 0x00000000fffff984 */ /* 0x000fe20000000800 */
[----:B------:R-:W-:Y:S01]  /*2bc80*/  @!PT LDS RZ, [RZ] ;  /* 0x00000000fffff984 */ /* 0x000fe20000000800 */
[----:B------:R1:W-:Y:S01]  /*2bc90*/  @P0 LDGSTS.E.BYPASS.LTC128B.128 [R6+0x1e400], desc[UR36][R2.64], !P2 ;  /* 0x1e40000002060fae */ /* 0x0003e2000d101d64 */
[----:B------:R-:W-:Y:S01]  /*2bca0*/  IMAD.MOV.U32 R0, RZ, RZ, R14 ;  /* 0x000000ffff007224 */ /* 0x000fe200078e000e */
[----:B------:R-:W-:Y:S06]  /*2bcb0*/  BRA `(.L_x_12757) ;  /* 0xffffffac00d47947 */ /* 0x000fec000383ffff */
.L_x_12678:
[----:B------:R-:W-:Y:S01]  /*2bcc0*/  IMAD.MOV.U32 R13, RZ, RZ, R4 ;  /* 0x000000ffff0d7224 */ /* 0x000fe200078e0004 */
[----:B------:R-:W-:Y:S01]  /*2bcd0*/  LOP3.LUT R23, R23, 0xffffdfff, RZ, 0xc0, !PT ;  /* 0xffffdfff17177812 */ /* 0x000fe200078ec0ff */
        /* <DEDUP_REMOVED lines=8> */
.L_x_12758:
        /* <DEDUP_REMOVED lines=8> */
.L_x_12759:
[----:B------:R-:W-:Y:S02]  /*2bde0*/  IMAD.MOV.U32 R13, RZ, RZ, R4 ;  /* 0x000000ffff0d7224 */ /* 0x000fe400078e0004 */
[----:B------:R-:W-:Y:S02]  /*2bdf0*/  IMAD.MOV.U32 R12, RZ, RZ, 0x1 ;  /* 0x00000001ff0c7424 */ /* 0x000fe400078e00ff */
[----:B------:R-:W-:-:S07]  /*2be00*/  IMAD.MOV.U32 R3, RZ, RZ, R14 ;  /* 0x000000ffff037224 */ /* 0x000fce00078e000e */
[----:B------:R-:W-:Y:S05]  /*2be10*/  WARPSYNC.COLLECTIVE R15, `(.L_x_12760) ;  /* 0x000000000f087348 */ /* 0x000fea0003c00000 */
[----:B------:R0:W1:Y:S02]  /*2be20*/  SHFL.IDX P6, R14, R13, R12, R11 ;  /* 0x0000000c0d0e7389 */ /* 0x00006400000c000b */
[----:B01----:R-:W-:Y:S01]  /*2be30*/  ENDCOLLECTIVE ;  /* 0x000000000000791b */ /* 0x003fe20003800000 */
.L_x_12760:
        /* <DEDUP_REMOVED lines=13> */
.L_x_12761:
[----:B------:R-:W-:-:S05]  /*2bf10*/  VIADD R2, R36, 0x10 ;  /* 0x0000001024027836 */ /* 0x000fca0000000000 */
[----:B------:R-:W-:Y:S01]  /*2bf20*/  ISETP.GE.AND P2, PT, R2, R37, PT ;  /* 0x000000250200720c */ /* 0x000fe20003f46270 */
[----:B------:R-:W-:Y:S02]  /*2bf30*/  IMAD.MOV.U32 R13, RZ, RZ, R4 ;  /* 0x000000ffff0d7224 */ /* 0x000fe400078e0004 */
[----:B------:R-:W-:-:S10]  /*2bf40*/  IMAD.MOV.U32 R12, RZ, RZ, 0x2 ;  /* 0x00000002ff0c7424 */ /* 0x000fd400078e00ff */
[----:B------:R-:W-:Y:S01]  /*2bf50*/  @P2 LOP3.LUT R23, R23, 0x1000, RZ, 0xfc, !PT ;  /* 0x0000100017172812 */ /* 0x000fe200078efcff */
[----:B------:R-:W-:-:S03]  /*2bf60*/  IMAD.MOV.U32 R11, RZ, RZ, R14 ;  /* 0x000000ffff0b7224 */ /* 0x000fc600078e000e */
[----:B------:R-:W-:Y:S02]  /*2bf70*/  LOP3.LUT R23, R23, 0xfffff7ff, RZ, 0xc0, !PT ;  /* 0xfffff7ff17177812 */ /* 0x000fe400078ec0ff */
[----:B------:R-:W-:-:S05]  /*2bf80*/  @!P2 LEA R11, P1, R20, R11, 0x1 ;  /* 0x0000000b140ba211 */ /* 0x000fca00078208ff */
[----:B------:R-:W-:Y:S02]  /*2bf90*/  @!P2 IMAD.MOV.U32 R2, RZ, RZ, R11 ;  /* 0x000000ffff02a224 */ /* 0x000fe400078e000b */
[----:B------:R-:W-:Y:S02]  /*2bfa0*/  IMAD.MOV.U32 R11, RZ, RZ, 0x181f ;  /* 0x0000181fff0b7424 */ /* 0x000fe400078e00ff */
[----:B------:R-:W-:-:S07]  /*2bfb0*/  @!P2 IMAD.X R6, RZ, RZ, R6, P1 ;  /* 0x000000ffff06a224 */ /* 0x000fce00008e0606 */
[----:B------:R-:W-:Y:S05]  /*2bfc0*/  WARPSYNC.COLLECTIVE R15, `(.L_x_12762) ;  /* 0x000000000f087348 */ /* 0x000fea0003c00000 */
[----:B------:R0:W1:Y:S02]  /*2bfd0*/  SHFL.IDX P6, R14, R13, R12, R11 ;  /* 0x0000000c0d0e7389 */ /* 0x00006400000c000b */
[----:B01----:R-:W-:Y:S01]  /*2bfe0*/  ENDCOLLECTIVE ;  /* 0x000000000000791b */ /* 0x003fe20003800000 */
.L_x_12762:
[----:B------:R-:W-:-:S05]  /*2bff0*/  @!P2 IMAD.MOV.U32 R3, RZ, RZ, R6 ;  /* 0x000000ffff03a224 */ /* 0x000fca00078e0006 */
        /* <DEDUP_REMOVED lines=11> */
.L_x_12763:
        /* <DEDUP_REMOVED lines=8> */
.L_x_12764:
        /* <DEDUP_REMOVED lines=15> */
.L_x_12765:
[----:B------:R-:W-:Y:S01]  /*2c220*/  @P2 LOP3.LUT R23, R23, 0x200, RZ, 0xfc, !PT ;  /* 0x0000020017172812 */ /* 0x000fe200078efcff */
[----:B------:R-:W-:-:S03]  /*2c230*/  IMAD.MOV.U32 R13, RZ, RZ, R4 ;  /* 0x000000ffff0d7224 */ /* 0x000fc600078e0004 */
[----:B------:R-:W-:Y:S01]  /*2c240*/  LOP3.LUT R23, R23, 0xfffffeff, RZ, 0xc0, !PT ;  /* 0xfffffeff17177812 */ /* 0x000fe200078ec0ff */
        /* <DEDUP_REMOVED lines=9> */
.L_x_12766:
        /* <DEDUP_REMOVED lines=11> */
.L_x_12767:
[----:B------:R-:W-:-:S04]  /*2c390*/  @P2 LOP3.LUT R23, R23, 0x100, RZ, 0xfc, !PT ;  /* 0x0000010017172812 */ /* 0x000fc800078efcff */
[----:B------:R-:W-:Y:S01]  /*2c3a0*/  LOP3.LUT R23, R23, 0xffffff7f, RZ, 0xc0, !PT ;  /* 0xffffff7f17177812 */ /* 0x000fe200078ec0ff */
[----:B------:R-:W-:Y:S02]  /*2c3b0*/  IMAD.MOV.U32 R12, RZ, RZ, 0x5 ;  /* 0x00000005ff0c7424 */ /* 0x000fe400078e00ff */
[----:B------:R-:W-:-:S05]  /*2c3c0*/  IMAD.MOV.U32 R9, RZ, RZ, R14 ;  /* 0x000000ffff097224 */ /* 0x000fca00078e000e */
[----:B------:R-:W-:-:S05]  /*2c3d0*/  @!P2 LEA R13, P1, R20, R9, 0x1 ;  /* 0x00000009140da211 */ /* 0x000fca00078208ff */
[----:B------:R-:W-:Y:S02]  /*2c3e0*/  @!P2 IMAD.X R9, RZ, RZ, R2, P1 ;  /* 0x000000ffff09a224 */ /* 0x000fe400008e0602 */
[----:B------:R-:W-:Y:S02]  /*2c3f0*/  @!P2 IMAD.MOV.U32 R2, RZ, RZ, R13 ;  /* 0x000000ffff02a224 */ /* 0x000fe400078e000d */
[----:B------:R-:W-:Y:S02]  /*2c400*/  IMAD.MOV.U32 R13, RZ, RZ, R4 ;  /* 0x000000ffff0d7224 */ /* 0x000fe400078e0004 */
[----:B------:R-:W-:-:S07]  /*2c410*/  @!P2 IMAD.MOV.U32 R3, RZ, RZ, R9 ;  /* 0x000000ffff03a224 */ /* 0x000fce00078e0009 */
[----:B------:R-:W-:Y:S05]  /*2c420*/  WARPSYNC.COLLECTIVE R15, `(.L_x_12768) ;  /* 0x000000000f087348 */ /* 0x000fea0003c00000 */
[----:B------:R0:W1:Y:S02]  /*2c430*/  SHFL.IDX P6, R14, R13, R12, R11 ;  /* 0x0000000c0d0e7389 */ /* 0x00006400000c000b */
[----:B01----:R-:W-:Y:S01]  /*2c440*/  ENDCOLLECTIVE ;  /* 0x000000000000791b */ /* 0x003fe20003800000 */
.L_x_12768:
        /* <DEDUP_REMOVED lines=11> */
.L_x_12769:
        /* <DEDUP_REMOVED lines=8> */
.L_x_12770:
        /* <DEDUP_REMOVED lines=9> */
[----:B------:R0:W-:Y:S04]  /*2c610*/  @!P2 LDGSTS.E.BYPASS.LTC128B.128 [R26+0x1ac00], desc[UR36][R2.64], !P0 ;  /* 0x1ac00000021aafae */ /* 0x0001e8000c101d64 */
[----:B------:R-:W-:Y:S01]  /*2c620*/  ISETP.GE.AND P2, PT, R6, R37, PT ;  /* 0x000000250600720c */ /* 0x000fe20003f46270 */
[----:B0-----:R-:W-:-:S12]  /*2c630*/  IMAD.MOV.U32 R2, RZ, RZ, R14 ;  /* 0x000000ffff027224 */ /* 0x001fd800078e000e */
[----:B------:R-:W-:Y:S05]  /*2c640*/  WARPSYNC.COLLECTIVE R15, `(.L_x_12771) ;  /* 0x000000000f087348 */ /* 0x000fea0003c00000 */
[----:B------:R0:W1:Y:S02]  /*2c650*/  SHFL.IDX P6, R14, R13, R12, R11 ;  /* 0x0000000c0d0e7389 */ /* 0x00006400000c000b */
[----:B01----:R-:W-:Y:S01]  /*2c660*/  ENDCOLLECTIVE ;  /* 0x000000000000791b */ /* 0x003fe20003800000 */
.L_x_12771:
[----:B------:R-:W-:Y:S01]  /*2c670*/  @P2 LOP3.LUT R23, R23, 0x40, RZ, 0xfc, !PT ;  /* 0x0000004017172812 */ /* 0x000fe200078efcff */
[----:B------:R-:W-:Y:S02]  /*2c680*/  IMAD.MOV.U32 R13, RZ, RZ, R4 ;  /* 0x000000ffff0d7224 */ /* 0x000fe400078e0004 */
[----:B------:R-:W-:Y:S02]  /*2c690*/  IMAD.MOV.U32 R12, RZ, RZ, 0x7 ;  /* 0x00000007ff0c7424 */ /* 0x000fe400078e00ff */
[----:B------:R-:W-:-:S07]  /*2c6a0*/  IMAD.MOV.U32 R5, RZ, RZ, R14 ;  /* 0x000000ffff057224 */ /* 0x000fce00078e000e */
[----:B------:R-:W-:Y:S05]  /*2c6b0*/  WARPSYNC.COLLECTIVE R15, `(.L_x_12772) ;  /* 0x000000000f087348 */ /* 0x000fea0003c00000 */
[----:B------:R0:W1:Y:S02]  /*2c6c0*/  SHFL.IDX P6, R14, R13, R12, R11 ;  /* 0x0000000c0d0e7389 */ /* 0x00006400000c000b */
[----:B01----:R-:W-:Y:S01]  /*2c6d0*/  ENDCOLLECTIVE ;  /* 0x000000000000791b */ /* 0x003fe20003800000 */
.L_x_12772:
        /* <DEDUP_REMOVED lines=13> */
.L_x_12773:
[----:B------:R-:W-:Y:S01]  /*2c7b0*/  IMAD.MOV.U32 R0, RZ, RZ, R14 ;  /* 0x000000ffff007224 */ /* 0x000fe200078e000e */
[----:B------:R-:W-:Y:S06]  /*2c7c0*/  BRA `(.L_x_12774) ;  /* 0xffffffb000087947 */ /* 0x000fec000383ffff */
.L_x_12682:
        /* <DEDUP_REMOVED lines=8> */
.L_x_12776:
[----:B------:R-:W-:Y:S05]  /*2c850*/  BSYNC B0 ;  /* 0x0000000000007941 */ /* 0x000fea0003800000 */
.L_x_12775:
        /* <DEDUP_REMOVED lines=9> */
.L_x_12777:
[----:B------:R-:W-:Y:S02]  /*2c8f0*/  IMAD.MOV.U32 R13, RZ, RZ, R4 ;  /* 0x000000ffff0d7224 */ /* 0x000fe400078e0004 */
[----:B------:R-:W-:Y:S01]  /*2c900*/  IMAD.MOV.U32 R12, RZ, RZ, 0x1 ;  /* 0x00000001ff0c7424 */ /* 0x000fe200078e00ff */
[----:B------:R-:W-:-:S13]  /*2c910*/  @!P5 LEA R5, P0, R8, R14, 0x1 ;  /* 0x0000000e0805d211 */ /* 0x000fda00078008ff */
[----:B------:R-:W-:Y:S05]  /*2c920*/  WARPSYNC.COLLECTIVE R15, `(.L_x_12778) ;  /* 0x000000000f087348 */ /* 0x000fea0003c00000 */
[----:B------:R0:W1:Y:S02]  /*2c930*/  SHFL.IDX P6, R14, R13, R12, R11 ;  /* 0x0000000c0d0e7389 */ /* 0x00006400000c000b */
[----:B01----:R-:W-:Y:S01]  /*2c940*/  ENDCOLLECTIVE ;  /* 0x000000000000791b */ /* 0x003fe20003800000 */
.L_x_12778:
        /* <DEDUP_REMOVED lines=15> */
.L_x_12779:
        /* <DEDUP_REMOVED lines=17> */
.L_x_12780:
[----:B------:R-:W-:Y:S02]  /*2cb50*/  IMAD.MOV.U32 R13, RZ, RZ, R0 ;  /* 0x000000ffff0d7224 */ /* 0x000fe400078e0000 */
[----:B------:R-:W-:-:S07]  /*2cb60*/  IMAD.MOV.U32 R5, RZ, RZ, R14 ;  /* 0x000000ffff057224 */ /* 0x000fce00078e000e */
[----:B------:R-:W-:Y:S05]  /*2cb70*/  WARPSYNC.COLLECTIVE R15, `(.L_x_12781) ;  /* 0x000000000f087348 */ /* 0x000fea0003c00000 */
[----:B------:R0:W1:Y:S02]  /*2cb80*/  SHFL.IDX P6, R14, R13, R12, R11 ;  /* 0x0000000c0d0e7389 */ /* 0x00006400000c000b */
[----:B01----:R-:W-:Y:S01]  /*2cb90*/  ENDCOLLECTIVE ;  /* 0x000000000000791b */ /* 0x003fe20003800000 */
.L_x_12781:
[----:B------:R-:W-:Y:S02]  /*2cba0*/  IMAD.MOV.U32 R13, RZ, RZ, R4 ;  /* 0x000000ffff0d7224 */ /* 0x000fe400078e0004 */
[----:B------:R-:W-:Y:S01]  /*2cbb0*/  IMAD.MOV.U32 R12, RZ, RZ, 0x3 ;  /* 0x00000003ff0c7424 */ /* 0x000fe200078e00ff */
[----:B------:R-:W-:-:S13]  /*2cbc0*/  @!P5 LEA R6, P0, R8, R14, 0x1 ;  /* 0x0000000e0806d211 */ /* 0x000fda00078008ff */
[----:B------:R-:W-:Y:S05]  /*2cbd0*/  WARPSYNC.COLLECTIVE R15, `(.L_x_12782) ;  /* 0x000000000f087348 */ /* 0x000fea0003c00000 */
[----:B------:R0:W1:Y:S02]  /*2cbe0*/  SHFL.IDX P6, R14, R13, R12, R11 ;  /* 0x0000000c0d0e7389 */ /* 0x00006400000c000b */
[----:B01----:R-:W-:Y:S01]  /*2cbf0*/  ENDCOLLECTIVE ;  /* 0x000000000000791b */ /* 0x003fe20003800000 */
.L_x_12782:
        /* <DEDUP_REMOVED lines=16> */
.L_x_12783:
        /* <DEDUP_REMOVED lines=17> */
.L_x_12784:
[----:B------:R-:W-:Y:S02]  /*2ce10*/  IMAD.MOV.U32 R13, RZ, RZ, R0 ;  /* 0x000000ffff0d7224 */ /* 0x000fe400078e0000 */
[----:B------:R-:W-:-:S07]  /*2ce20*/  IMAD.MOV.U32 R5, RZ, RZ, R14 ;  /* 0x000000ffff057224 */ /* 0x000fce00078e000e */
[----:B------:R-:W-:Y:S05]  /*2ce30*/  WARPSYNC.COLLECTIVE R15, `(.L_x_12785) ;  /* 0x000000000f087348 */ /* 0x000fea0003c00000 */
[----:B------:R0:W1:Y:S02]  /*2ce40*/  SHFL.IDX P6, R14, R13, R12, R11 ;  /* 0x0000000c0d0e7389 */ /* 0x00006400000c000b */
[----:B01----:R-:W-:Y:S01]  /*2ce50*/  ENDCOLLECTIVE ;  /* 0x000000000000791b */ /* 0x003fe20003800000 */
.L_x_12785:
[----:B------:R-:W-:Y:S02]  /*2ce60*/  IMAD.MOV.U32 R13, RZ, RZ, R4 ;  /* 0x000000ffff0d7224 */ /* 0x000fe400078e0004 */
[----:B------:R-:W-:Y:S01]  /*2ce70*/  IMAD.MOV.U32 R12, RZ, RZ, 0x5 ;  /* 0x00000005ff0c7424 */ /* 0x000fe200078e00ff */
[----:B------:R-:W-:-:S13]  /*2ce80*/  @!P5 LEA R6, P0, R8, R14, 0x1 ;  /* 0x0000000e0806d211 */ /* 0x000fda00078008ff */
[----:B------:R-:W-:Y:S05]  /*2ce90*/  WARPSYNC.COLLECTIVE R15, `(.L_x_12786) ;  /* 0x000000000f087348 */ /* 0x000fea0003c00000 */
[----:B------:R0:W1:Y:S02]  /*2cea0*/  SHFL.IDX P6, R14, R13, R12, R11 ;  /* 0x0000000c0d0e7389 */ /* 0x00006400000c000b */
[----:B01----:R-:W-:Y:S01]  /*2ceb0*/  ENDCOLLECTIVE ;  /* 0x000000000000791b */ /* 0x003fe20003800000 */
.L_x_12786:
        /* <DEDUP_REMOVED lines=16> */
.L_x_12787:
        /* <DEDUP_REMOVED lines=17> */
.L_x_12788:
[----:B------:R-:W-:Y:S02]  /*2d0d0*/  IMAD.MOV.U32 R13, RZ, RZ, R0 ;  /* 0x000000ffff0d7224 */ /* 0x000fe400078e0000 */
[----:B------:R-:W-:-:S07]  /*2d0e0*/  IMAD.MOV.U32 R5, RZ, RZ, R14 ;  /* 0x000000ffff057224 */ /* 0x000fce00078e000e */
[----:B------:R-:W-:Y:S05]  /*2d0f0*/  WARPSYNC.COLLECTIVE R15, `(.L_x_12789) ;  /* 0x000000000f087348 */ /* 0x000fea0003c00000 */
[----:B------:R0:W1:Y:S02]  /*2d100*/  SHFL.IDX P6, R14, R13, R12, R11 ;  /* 0x0000000c0d0e7389 */ /* 0x00006400000c000b */
[----:B01----:R-:W-:Y:S01]  /*2d110*/  ENDCOLLECTIVE ;  /* 0x000000000000791b */ /* 0x003fe20003800000 */
.L_x_12789:
[----:B------:R-:W-:Y:S02]  /*2d120*/  IMAD.MOV.U32 R13, RZ, RZ, R4 ;  /* 0x000000ffff0d7224 */ /* 0x000fe400078e0004 */
[----:B------:R-:W-:Y:S01]  /*2d130*/  IMAD.MOV.U32 R12, RZ, RZ, 0x7 ;  /* 0x00000007ff0c7424 */ /* 0x000fe200078e00ff */
[----:B------:R-:W-:-:S13]  /*2d140*/  @!P5 LEA R6, P0, R8, R14, 0x1 ;  /* 0x0000000e0806d211 */ /* 0x000fda00078008ff */
[----:B------:R-:W-:Y:S05]  /*2d150*/  WARPSYNC.COLLECTIVE R15, `(.L_x_12790) ;  /* 0x000000000f087348 */ /* 0x000fea0003c00000 */
[----:B------:R0:W1:Y:S02]  /*2d160*/  SHFL.IDX P6, R14, R13, R12, R11 ;  /* 0x0000000c0d0e7389 */ /* 0x00006400000c000b */
[----:B01----:R-:W-:Y:S01]  /*2d170*/  ENDCOLLECTIVE ;  /* 0x000000000000791b */ /* 0x003fe20003800000 */
.L_x_12790:
        /* <DEDUP_REMOVED lines=15> */
.L_x_12791:
[----:B------:R-:W-:Y:S05]  /*2d270*/  BRA `(.L_x_12792) ;  /* 0xffffffb0003c7947 */ /* 0x000fea000383ffff */
.L_x_12687:
[----:B0-----:R0:W1:Y:S02]  /*2d280*/  SYNCS.PHASECHK.TRANS64.TRYWAIT P0, [R22+URZ+0x32420], R3 ;  /* 0x03242003160075a7 */ /* 0x001064000800017f */
[----:B-1----:R-:W-:Y:S05]  /*2d290*/  @!P0 NANOSLEEP.SYNCS 0x989680 ;  /* 0x009896800000895d */ /* 0x002fea0003900000 */
[----:B------:R-:W1:Y:S02]  /*2d2a0*/  @!P0 SYNCS.PHASECHK.TRANS64 P0, [R22+URZ+0x32420], R3 ;  /* 0x03242003160085a7 */ /* 0x000e64000800007f */
[----:B-1----:R-:W-:Y:S05]  /*2d2b0*/  @!P0 BRA `(.L_x_12687) ;  /* 0xfffffffc00f08947 */ /* 0x002fea000383ffff */
[----:B------:R-:W-:Y:S05]  /*2d2c0*/  BRA `(.L_x_12793) ;  /* 0xffffffb000ac7947 */ /* 0x000fea000383ffff */
.L_x_12690:
[----:B-1----:R1:W2:Y:S02]  /*2d2d0*/  SYNCS.PHASECHK.TRANS64.TRYWAIT P0, [R17+URZ+0x32460], R0 ;  /* 0x03246000110075a7 */ /* 0x0022a4000800017f */
[----:B--2---:R-:W-:Y:S05]  /*2d2e0*/  @!P0 NANOSLEEP.SYNCS 0x989680 ;  /* 0x009896800000895d */ /* 0x004fea0003900000 */
[----:B------:R-:W2:Y:S02]  /*2d2f0*/  @!P0 SYNCS.PHASECHK.TRANS64 P0, [R17+URZ+0x32460], R0 ;  /* 0x03246000110085a7 */ /* 0x000ea4000800007f */
[----:B--2---:R-:W-:Y:S05]  /*2d300*/  @!P0 BRA `(.L_x_12690) ;  /* 0xfffffffc00f08947 */ /* 0x004fea000383ffff */
[----:B------:R-:W-:Y:S05]  /*2d310*/  BRA `(.L_x_12794) ;  /* 0xffffffb000b87947 */ /* 0x000fea000383ffff */
.L_x_12691:
        /* <DEDUP_REMOVED lines=8> */
.L_x_12796:
[----:B------:R-:W-:Y:S05]  /*2d3a0*/  BSYNC B0 ;  /* 0x0000000000007941 */ /* 0x000fea0003800000 */
.L_x_12795:
        /* <DEDUP_REMOVED lines=13> */
.L_x_12797:
        /* <DEDUP_REMOVED lines=9> */
.L_x_12798:
        /* <DEDUP_REMOVED lines=17> */
.L_x_12799:
[----:B------:R-:W-:Y:S02]  /*2d620*/  IMAD.MOV.U32 R13, RZ, RZ, R6 ;  /* 0x000000ffff0d7224 */ /* 0x000fe400078e0006 */
[----:B------:R-:W-:Y:S01]  /*2d630*/  IMAD.MOV.U32 R12, RZ, RZ, 0x2 ;  /* 0x00000002ff0c7424 */ /* 0x000fe200078e00ff */
[----:B------:R-:W-:-:S13]  /*2d640*/  IADD3 R2, P3, R14, R0, RZ ;  /* 0x000000000e027210 */ /* 0x000fda0007f7e0ff */
[----:B------:R-:W-:Y:S05]  /*2d650*/  WARPSYNC.COLLECTIVE R15, `(.L_x_12800) ;  /* 0x000000000f087348 */ /* 0x000fea0003c00000 */
[----:B------:R0:W1:Y:S02]  /*2d660*/  SHFL.IDX P6, R14, R13, R12, R11 ;  /* 0x0000000c0d0e7389 */ /* 0x00006400000c000b */
[----:B01----:R-:W-:Y:S01]  /*2d670*/  ENDCOLLECTIVE ;  /* 0x000000000000791b */ /* 0x003fe20003800000 */
.L_x_12800:
        /* <DEDUP_REMOVED lines=17> */
.L_x_12801:
[----:B------:R-:W-:Y:S02]  /*2d790*/  IMAD.MOV.U32 R13, RZ, RZ, R6 ;  /* 0x000000ffff0d7224 */ /* 0x000fe400078e0006 */
[----:B------:R-:W-:Y:S01]  /*2d7a0*/  IMAD.MOV.U32 R12, RZ, RZ, 0x3 ;  /* 0x00000003ff0c7424 */ /* 0x000fe200078e00ff */
[----:B------:R-:W-:-:S13]  /*2d7b0*/  IADD3 R2, P3, R14, R0, RZ ;  /* 0x000000000e027210 */ /* 0x000fda0007f7e0ff */
[----:B------:R-:W-:Y:S05]  /*2d7c0*/  WARPSYNC.COLLECTIVE R15, `(.L_x_12802) ;  /* 0x000000000f087348 */ /* 0x000fea0003c00000 */
[----:B------:R0:W1:Y:S02]  /*2d7d0*/  SHFL.IDX P6, R14, R13, R12, R11 ;  /* 0x0000000c0d0e7389 */ /* 0x00006400000c000b */
[----:B01----:R-:W-:Y:S01]  /*2d7e0*/  ENDCOLLECTIVE ;  /* 0x000000000000791b */ /* 0x003fe20003800000 */
.L_x_12802:
        /* <DEDUP_REMOVED lines=17> */
.L_x_12803:
[----:B------:R-:W-:Y:S02]  /*2d900*/  IMAD.MOV.U32 R13, RZ, RZ, R6 ;  /* 0x000000ffff0d7224 */ /* 0x000fe400078e0006 */
[----:B------:R-:W-:Y:S01]  /*2d910*/  IMAD.MOV.U32 R12, RZ, RZ, 0x4 ;  /* 0x00000004ff0c7424 */ /* 0x000fe200078e00ff */
[----:B------:R-:W-:-:S13]  /*2d920*/  IADD3 R2, P3, R14, R0, RZ ;  /* 0x000000000e027210 */ /* 0x000fda0007f7e0ff */
[----:B------:R-:W-:Y:S05]  /*2d930*/  WARPSYNC.COLLECTIVE R15, `(.L_x_12804) ;  /* 0x000000000f087348 */ /* 0x000fea0003c00000 */
[----:B------:R0:W1:Y:S02]  /*2d940*/  SHFL.IDX P6, R14, R13, R12, R11 ;  /* 0x0000000c0d0e7389 */ /* 0x00006400000c000b */
[----:B01----:R-:W-:Y:S01]  /*2d950*/  ENDCOLLECTIVE ;  /* 0x000000000000791b */ /* 0x003fe20003800000 */
.L_x_12804:
        /* <DEDUP_REMOVED lines=17> */
.L_x_12805:
[----:B------:R-:W-:Y:S02]  /*2da70*/  IMAD.MOV.U32 R13, RZ, RZ, R6 ;  /* 0x000000ffff0d7224 */ /* 0x000fe400078e0006 */
[----:B------:R-:W-:Y:S01]  /*2da80*/  IMAD.MOV.U32 R12, RZ, RZ, 0x5 ;  /* 0x00000005ff0c7424 */ /* 0x000fe200078e00ff */
[----:B------:R-:W-:-:S13]  /*2da90*/  IADD3 R2, P3, R14, R0, RZ ;  /* 0x000000000e027210 */ /* 0x000fda0007f7e0ff */
[----:B------:R-:W-:Y:S05]  /*2daa0*/  WARPSYNC.COLLECTIVE R15, `(.L_x_12806) ;  /* 0x000000000f087348 */ /* 0x000fea0003c00000 */
[----:B------:R0:W1:Y:S02]  /*2dab0*/  SHFL.IDX P6, R14, R13, R12, R11 ;  /* 0x0000000c0d0e7389 */ /* 0x00006400000c000b */
[----:B01----:R-:W-:Y:S01]  /*2dac0*/  ENDCOLLECTIVE ;  /* 0x000000000000791b */ /* 0x003fe20003800000 */
.L_x_12806:
        /* <DEDUP_REMOVED lines=12> */
.L_x_12807:
        /* <DEDUP_REMOVED lines=9> */
.L_x_12698:
[----:B-1----:R1:W2:Y:S02]  /*2dc20*/  SYNCS.PHASECHK.TRANS64.TRYWAIT P0, [R10+URZ+0x32440], R20 ;  /* 0x032440140a0075a7 */ /* 0x0022a4000800017f */
[----:B--2---:R-:W-:Y:S05]  /*2dc30*/  @!P0 NANOSLEEP.SYNCS 0x989680 ;  /* 0x009896800000895d */ /* 0x004fea0003900000 */
[----:B------:R-:W2:Y:S02]  /*2dc40*/  @!P0 SYNCS.PHASECHK.TRANS64 P0, [R10+URZ+0x32440], R20 ;  /* 0x032440140a0085a7 */ /* 0x000ea4000800007f */
[----:B--2---:R-:W-:Y:S05]  /*2dc50*/  @!P0 BRA `(.L_x_12698) ;  /* 0xfffffffc00f08947 */ /* 0x004fea000383ffff */
[----:B------:R-:W-:Y:S05]  /*2dc60*/  BRA `(.L_x_12809) ;  /* 0xffffffb4003c7947 */ /* 0x000fea000383ffff */
.L_x_12699:
        /* <DEDUP_REMOVED lines=8> */
.L_x_12811:
[----:B------:R-:W-:Y:S05]  /*2dcf0*/  BSYNC B1 ;  /* 0x0000000000017941 */ /* 0x000fea0003800000 */
.L_x_12810:
        /* <DEDUP_REMOVED lines=9> */
.L_x_12812:
[----:B------:R-:W-:Y:S02]  /*2dd90*/  IMAD.MOV.U32 R13, RZ, RZ, R8 ;  /* 0x000000ffff0d7224 */ /* 0x000fe400078e0008 */
[----:B------:R-:W-:Y:S02]  /*2dda0*/  IMAD.MOV.U32 R12, RZ, RZ, 0x1 ;  /* 0x00000001ff0c7424 */ /* 0x000fe400078e00ff */
[----:B------:R-:W-:-:S07]  /*2ddb0*/  IMAD.MOV.U32 R2, RZ, RZ, R14 ;  /* 0x000000ffff027224 */ /* 0x000fce00078e000e */
[----:B------:R-:W-:Y:S05]  /*2ddc0*/  WARPSYNC.COLLECTIVE R15, `(.L_x_12813) ;  /* 0x000000000f087348 */ /* 0x000fea0003c00000 */
[----:B------:R0:W1:Y:S02]  /*2ddd0*/  SHFL.IDX P6, R14, R13, R12, R11 ;  /* 0x0000000c0d0e7389 */ /* 0x00006400000c000b */
[----:B01----:R-:W-:Y:S01]  /*2dde0*/  ENDCOLLECTIVE ;  /* 0x000000000000791b */ /* 0x003fe20003800000 */
.L_x_12813:
        /* <DEDUP_REMOVED lines=11> */
.L_x_12814:
[----:B------:R-:W-:Y:S02]  /*2dea0*/  IMAD.MOV.U32 R13, RZ, RZ, R8 ;  /* 0x000000ffff0d7224 */ /* 0x000fe400078e0008 */
[----:B------:R-:W-:Y:S02]  /*2deb0*/  IMAD.MOV.U32 R12, RZ, RZ, 0x2 ;  /* 0x00000002ff0c7424 */ /* 0x000fe400078e00ff */
[----:B------:R-:W-:-:S07]  /*2dec0*/  IMAD.MOV.U32 R2, RZ, RZ, R14 ;  /* 0x000000ffff027224 */ /* 0x000fce00078e000e */
[----:B------:R-:W-:Y:S05]  /*2ded0*/  WARPSYNC.COLLECTIVE R15, `(.L_x_12815) ;  /* 0x000000000f087348 */ /* 0x000fea0003c00000 */
[----:B------:R0:W1:Y:S02]  /*2dee0*/  SHFL.IDX P6, R14, R13, R12, R11 ;  /* 0x0000000c0d0e7389 */ /* 0x00006400000c000b */
[----:B01----:R-:W-:Y:S01]  /*2def0*/  ENDCOLLECTIVE ;  /* 0x000000000000791b */ /* 0x003fe20003800000 */
.L_x_12815:
        /* <DEDUP_REMOVED lines=11> */
.L_x_12816:
[----:B------:R-:W-:Y:S02]  /*2dfb0*/  IMAD.MOV.U32 R13, RZ, RZ, R8 ;  /* 0x000000ffff0d7224 */ /* 0x000fe400078e0008 */
[----:B------:R-:W-:Y:S02]  /*2dfc0*/  IMAD.MOV.U32 R12, RZ, RZ, 0x3 ;  /* 0x00000003ff0c7424 */ /* 0x000fe400078e00ff */
[----:B------:R-:W-:-:S07]  /*2dfd0*/  IMAD.MOV.U32 R2, RZ, RZ, R14 ;  /* 0x000000ffff027224 */ /* 0x000fce00078e000e */
[----:B------:R-:W-:Y:S05]  /*2dfe0*/  WARPSYNC.COLLECTIVE R15, `(.L_x_12817) ;  /* 0x000000000f087348 */ /* 0x000fea0003c00000 */
[----:B------:R0:W1:Y:S02]  /*2dff0*/  SHFL.IDX P6, R14, R13, R12, R11 ;  /* 0x0000000c0d0e7389 */ /* 0x00006400000c000b */
[----:B01----:R-:W-:Y:S01]  /*2e000*/  ENDCOLLECTIVE ;  /* 0x000000000000791b */ /* 0x003fe20003800000 */
.L_x_12817:
        /* <DEDUP_REMOVED lines=11> */
.L_x_12818:
[----:B------:R-:W-:Y:S02]  /*2e0c0*/  IMAD.MOV.U32 R13, RZ, RZ, R8 ;  /* 0x000000ffff0d7224 */ /* 0x000fe400078e0008 */
[----:B------:R-:W-:Y:S02]  /*2e0d0*/  IMAD.MOV.U32 R12, RZ, RZ, 0x4 ;  /* 0x00000004ff0c7424 */ /* 0x000fe400078e00ff */
[----:B------:R-:W-:-:S07]  /*2e0e0*/  IMAD.MOV.U32 R2, RZ, RZ, R14 ;  /* 0x000000ffff027224 */ /* 0x000fce00078e000e */
[----:B------:R-:W-:Y:S05]  /*2e0f0*/  WARPSYNC.COLLECTIVE R15, `(.L_x_12819) ;  /* 0x000000000f087348 */ /* 0x000fea0003c00000 */
[----:B------:R0:W1:Y:S02]  /*2e100*/  SHFL.IDX P6, R14, R13, R12, R11 ;  /* 0x0000000c0d0e7389 */ /* 0x00006400000c000b */
[----:B01----:R-:W-:Y:S01]  /*2e110*/  ENDCOLLECTIVE ;  /* 0x000000000000791b */ /* 0x003fe20003800000 */
.L_x_12819:
        /* <DEDUP_REMOVED lines=11> */
.L_x_12820:
[----:B------:R-:W-:Y:S02]  /*2e1d0*/  IMAD.MOV.U32 R13, RZ, RZ, R8 ;  /* 0x000000ffff0d7224 */ /* 0x000fe400078e0008 */
[----:B------:R-:W-:Y:S02]  /*2e1e0*/  IMAD.MOV.U32 R12, RZ, RZ, 0x5 ;  /* 0x00000005ff0c7424 */ /* 0x000fe400078e00ff */
[----:B------:R-:W-:-:S07]  /*2e1f0*/  IMAD.MOV.U32 R2, RZ, RZ, R14 ;  /* 0x000000ffff027224 */ /* 0x000fce00078e000e */
[----:B------:R-:W-:Y:S05]  /*2e200*/  WARPSYNC.COLLECTIVE R15, `(.L_x_12821) ;  /* 0x000000000f087348 */ /* 0x000fea0003c00000 */
[----:B------:R0:W1:Y:S02]  /*2e210*/  SHFL.IDX P6, R14, R13, R12, R11 ;  /* 0x0000000c0d0e7389 */ /* 0x00006400000c000b */
[----:B01----:R-:W-:Y:S01]  /*2e220*/  ENDCOLLECTIVE ;  /* 0x000000000000791b */ /* 0x003fe20003800000 */
.L_x_12821:
        /* <DEDUP_REMOVED lines=11> */
.L_x_12822:
[----:B------:R-:W-:Y:S05]  /*2e2e0*/  BRA `(.L_x_12823) ;  /* 0xffffffb000647947 */ /* 0x000fea000383ffff */
.L_x_12704:
[----:B---3--:R3:W4:Y:S02]  /*2e2f0*/  SYNCS.PHASECHK.TRANS64.TRYWAIT P0, [R10+URZ+0x32460], R20 ;  /* 0x032460140a0075a7 */ /* 0x008724000800017f */
[----:B----4-:R-:W-:Y:S05]  /*2e300*/  @!P0 NANOSLEEP.SYNCS 0x989680 ;  /* 0x009896800000895d */ /* 0x010fea0003900000 */
[----:B------:R-:W4:Y:S02]  /*2e310*/  @!P0 SYNCS.PHASECHK.TRANS64 P0, [R10+URZ+0x32460], R20 ;  /* 0x032460140a0085a7 */ /* 0x000f24000800007f */
[----:B----4-:R-:W-:Y:S05]  /*2e320*/  @!P0 BRA `(.L_x_12704) ;  /* 0xfffffffc00f08947 */ /* 0x010fea000383ffff */
[----:B------:R-:W-:Y:S05]  /*2e330*/  BRA `(.L_x_12824) ;  /* 0xffffffb000b07947 */ /* 0x000fea000383ffff */
.L_x_12705:
        /* <DEDUP_REMOVED lines=8> */
.L_x_12826:
[----:B------:R-:W-:Y:S05]  /*2e3c0*/  BSYNC B1 ;  /* 0x0000000000017941 */ /* 0x000fea0003800000 */
.L_x_12825:
        /* <DEDUP_REMOVED lines=9> */
.L_x_12827:
[----:B------:R-:W-:Y:S02]  /*2e460*/  IMAD.MOV.U32 R13, RZ, RZ, R25 ;  /* 0x000000ffff0d7224 */ /* 0x000fe400078e0019 */
[----:B------:R-:W-:Y:S01]  /*2e470*/  IMAD.MOV.U32 R12, RZ, RZ, 0x1 ;  /* 0x00000001ff0c7424 */ /* 0x000fe200078e00ff */
[----:B------:R-:W-:-:S13]  /*2e480*/  IADD3 R2, P0, R14, R0, RZ ;  /* 0x000000000e027210 */ /* 0x000fda0007f1e0ff */
[----:B------:R-:W-:Y:S05]  /*2e490*/  WARPSYNC.COLLECTIVE R15, `(.L_x_12828) ;  /* 0x000000000f087348 */ /* 0x000fea0003c00000 */
[----:B------:R0:W1:Y:S02]  /*2e4a0*/  SHFL.IDX P6, R14, R13, R12, R11 ;  /* 0x0000000c0d0e7389 */ /* 0x00006400000c000b */
[----:B01----:R-:W-:Y:S01]  /*2e4b0*/  ENDCOLLECTIVE ;  /* 0x000000000000791b */ /* 0x003fe20003800000 */
.L_x_12828:
        /* <DEDUP_REMOVED lines=13> */
.L_x_12829:
[----:B------:R-:W-:Y:S02]  /*2e590*/  IMAD.MOV.U32 R13, RZ, RZ, R25 ;  /* 0x000000ffff0d7224 */ /* 0x000fe400078e0019 */
[----:B------:R-:W-:Y:S01]  /*2e5a0*/  IMAD.MOV.U32 R12, RZ, RZ, 0x2 ;  /* 0x00000002ff0c7424 */ /* 0x000fe200078e00ff */
[----:B------:R-:W-:-:S13]  /*2e5b0*/  IADD3 R2, P0, R14, R0, RZ ;  /* 0x000000000e027210 */ /* 0x000fda0007f1e0ff */
[----:B------:R-:W-:Y:S05]  /*2e5c0*/  WARPSYNC.COLLECTIVE R15, `(.L_x_12830) ;  /* 0x000000000f087348 */ /* 0x000fea0003c00000 */
[----:B------:R0:W1:Y:S02]  /*2e5d0*/  SHFL.IDX P6, R14, R13, R12, R11 ;  /* 0x0000000c0d0e7389 */ /* 0x00006400000c000b */
[----:B01----:R-:W-:Y:S01]  /*2e5e0*/  ENDCOLLECTIVE ;  /* 0x000000000000791b */ /* 0x003fe20003800000 */
.L_x_12830:
        /* <DEDUP_REMOVED lines=13> */
.L_x_12831:
[----:B------:R-:W-:Y:S02]  /*2e6c0*/  IMAD.MOV.U32 R13, RZ, RZ, R25 ;  /* 0x000000ffff0d7224 */ /* 0x000fe400078e0019 */
[----:B------:R-:W-:Y:S02]  /*2e6d0*/  IMAD.MOV.U32 R12, RZ, RZ, 0x3 ;  /* 0x00000003ff0c7424 */ /* 0x000fe400078e00ff */
[----:B------:R-:W-:-:S07]  /*2e6e0*/  IMAD.MOV.U32 R8, RZ, RZ, R14 ;  /* 0x000000ffff087224 */ /* 0x000fce00078e000e */
[----:B------:R-:W-:Y:S05]  /*2e6f0*/  WARPSYNC.COLLECTIVE R15, `(.L_x_12832) ;  /* 0x000000000f087348 */ /* 0x000fea0003c00000 */
[----:B------:R0:W1:Y:S02]  /*2e700*/  SHFL.IDX P6, R14, R13, R12, R11 ;  /* 0x0000000c0d0e7389 */ /* 0x00006400000c000b */
[----:B01----:R-:W-:Y:S01]  /*2e710*/  ENDCOLLECTIVE ;  /* 0x000000000000791b */ /* 0x003fe20003800000 */
.L_x_12832:
        /* <DEDUP_REMOVED lines=14> */
.L_x_12833:
[----:B------:R-:W-:Y:S02]  /*2e800*/  IMAD.MOV.U32 R13, RZ, RZ, R25 ;  /* 0x000000ffff0d7224 */ /* 0x000fe400078e0019 */
[----:B------:R-:W-:Y:S01]  /*2e810*/  IMAD.MOV.U32 R12, RZ, RZ, 0x4 ;  /* 0x00000004ff0c7424 */ /* 0x000fe200078e00ff */
[----:B------:R-:W-:-:S13]  /*2e820*/  IADD3 R2, P0, R14, R0, RZ ;  /* 0x000000000e027210 */ /* 0x000fda0007f1e0ff */
[----:B------:R-:W-:Y:S05]  /*2e830*/  WARPSYNC.COLLECTIVE R15, `(.L_x_12834) ;  /* 0x000000000f087348 */ /* 0x000fea0003c00000 */
[----:B------:R0:W1:Y:S02]  /*2e840*/  SHFL.IDX P6, R14, R13, R12, R11 ;  /* 0x0000000c0d0e7389 */ /* 0x00006400000c000b */
[----:B01----:R-:W-:Y:S01]  /*2e850*/  ENDCOLLECTIVE ;  /* 0x000000000000791b */ /* 0x003fe20003800000 */
.L_x_12834:
        /* <DEDUP_REMOVED lines=13> */
.L_x_12835:
[----:B------:R-:W-:Y:S02]  /*2e930*/  IMAD.MOV.U32 R13, RZ, RZ, R25 ;  /* 0x000000ffff0d7224 */ /* 0x000fe400078e0019 */
[----:B------:R-:W-:Y:S01]  /*2e940*/  IMAD.MOV.U32 R12, RZ, RZ, 0x5 ;  /* 0x00000005ff0c7424 */ /* 0x000fe200078e00ff */
[----:B------:R-:W-:-:S13]  /*2e950*/  IADD3 R2, P0, R14, R0, RZ ;  /* 0x000000000e027210 */ /* 0x000fda0007f1e0ff */
[----:B------:R-:W-:Y:S05]  /*2e960*/  WARPSYNC.COLLECTIVE R15, `(.L_x_12836) ;  /* 0x000000000f087348 */ /* 0x000fea0003c00000 */
[----:B------:R0:W1:Y:S02]  /*2e970*/  SHFL.IDX P6, R14, R13, R12, R11 ;  /* 0x0000000c0d0e7389 */ /* 0x00006400000c000b */
[----:B01----:R-:W-:Y:S01]  /*2e980*/  ENDCOLLECTIVE ;  /* 0x000000000000791b */ /* 0x003fe20003800000 */
.L_x_12836:
        /* <DEDUP_REMOVED lines=13> */
.L_x_12837:
[----:B------:R-:W-:Y:S05]  /*2ea60*/  BRA `(.L_x_12838) ;  /* 0xffffffac00f07947 */ /* 0x000fea000383ffff */
.L_x_12713:
        /* <DEDUP_REMOVED lines=8> */
.L_x_12840:
[----:B------:R-:W-:Y:S05]  /*2eaf0*/  BSYNC B0 ;  /* 0x0000000000007941 */ /* 0x000fea0003800000 */
.L_x_12839:
        /* <DEDUP_REMOVED lines=9> */
.L_x_12841:
        /* <DEDUP_REMOVED lines=24> */
.L_x_12842:
[----:B------:R-:W-:Y:S01]  /*2ed10*/  IMAD.MOV.U32 R12, RZ, RZ, 0x2 ;  /* 0x00000002ff0c7424 */ /* 0x000fe200078e00ff */
[----:B------:R-:W-:-:S05]  /*2ed20*/  SEL R14, R14, RZ, P1 ;  /* 0x000000ff0e0e7207 */ /* 0x000fca0000800000 */
[----:B------:R-:W-:-:S04]  /*2ed30*/  IMAD.IADD R5, R13, 0x1, R14 ;  /* 0x000000010d057824 */ /* 0x000fc800078e020e */
[----:B------:R-:W-:-:S07]  /*2ed40*/  IMAD.MOV.U32 R13, RZ, RZ, R5 ;  /* 0x000000ffff0d7224 */ /* 0x000fce00078e0005 */
[----:B------:R-:W-:Y:S05]  /*2ed50*/  WARPSYNC.COLLECTIVE R15, `(.L_x_12843) ;  /* 0x000000000f087348 */ /* 0x000fea0003c00000 */
[----:B------:R0:W1:Y:S02]  /*2ed60*/  SHFL.UP P6, R14, R13, R12, R11 ;  /* 0x0400000c0d0e7389 */ /* 0x00006400000c000b */
[----:B01----:R-:W-:Y:S01]  /*2ed70*/  ENDCOLLECTIVE ;  /* 0x000000000000791b */ /* 0x003fe20003800000 */
.L_x_12843:
[----:B------:R-:W-:Y:S01]  /*2ed80*/  IMAD.MOV.U32 R12, RZ, RZ, 0x4 ;  /* 0x00000004ff0c7424 */ /* 0x000fe200078e00ff */
[----:B------:R-:W-:-:S05]  /*2ed90*/  SEL R2, R14, RZ, P2 ;  /* 0x000000ff0e027207 */ /* 0x000fca0001000000 */
[----:B------:R-:W-:-:S04]  /*2eda0*/  IMAD.IADD R2, R5, 0x1, R2 ;  /* 0x0000000105027824 */ /* 0x000fc800078e0202 */
[----:B------:R-:W-:-:S07]  /*2edb0*/  IMAD.MOV.U32 R13, RZ, RZ, R2 ;  /* 0x000000ffff0d7224 */ /* 0x000fce00078e0002 */
[----:B------:R-:W-:Y:S05]  /*2edc0*/  WARPSYNC.COLLECTIVE R15, `(.L_x_12844) ;  /* 0x000000000f087348 */ /* 0x000fea0003c00000 */
[----:B------:R0:W1:Y:S02]  /*2edd0*/  SHFL.UP P6, R14, R13, R12, R11 ;  /* 0x0400000c0d0e7389 */ /* 0x00006400000c000b */
[----:B01----:R-:W-:Y:S01]  /*2ede0*/  ENDCOLLECTIVE ;  /* 0x000000000000791b */ /* 0x003fe20003800000 */
.L_x_12844:
[----:B------:R-:W-:Y:S01]  /*2edf0*/  IMAD.MOV.U32 R12, RZ, RZ, 0x8 ;  /* 0x00000008ff0c7424 */ /* 0x000fe200078e00ff */
[----:B------:R-:W-:-:S05]  /*2ee00*/  SEL R3, R14, RZ, P3 ;  /* 0x000000ff0e037207 */ /* 0x000fca0001800000 */
[----:B------:R-:W-:-:S04]  /*2ee10*/  IMAD.IADD R3, R2, 0x1, R3 ;  /* 0x0000000102037824 */ /* 0x000fc800078e0203 */
[----:B------:R-:W-:-:S07]  /*2ee20*/  IMAD.MOV.U32 R13, RZ, RZ, R3 ;  /* 0x000000ffff0d7224 */ /* 0x000fce00078e0003 */
[----:B------:R-:W-:Y:S05]  /*2ee30*/  WARPSYNC.COLLECTIVE R15, `(.L_x_12845) ;  /* 0x000000000f087348 */ /* 0x000fea0003c00000 */
[----:B------:R0:W1:Y:S02]  /*2ee40*/  SHFL.UP P6, R14, R13, R12, R11 ;  /* 0x0400000c0d0e7389 */ /* 0x00006400000c000b */
[----:B01----:R-:W-:Y:S01]  /*2ee50*/  ENDCOLLECTIVE ;  /* 0x000000000000791b */ /* 0x003fe20003800000 */
.L_x_12845:
[----:B------:R-:W-:Y:S01]  /*2ee60*/  IMAD.MOV.U32 R12, RZ, RZ, 0x10 ;  /* 0x00000010ff0c7424 */ /* 0x000fe200078e00ff */
[----:B------:R-:W-:-:S05]  /*2ee70*/  SEL R14, R14, RZ, P4 ;  /* 0x000000ff0e0e7207 */ /* 0x000fca0002000000 */
[----:B------:R-:W-:-:S04]  /*2ee80*/  IMAD.IADD R5, R3, 0x1, R14 ;  /* 0x0000000103057824 */ /* 0x000fc800078e020e */
[----:B------:R-:W-:-:S07]  /*2ee90*/  IMAD.MOV.U32 R13, RZ, RZ, R5 ;  /* 0x000000ffff0d7224 */ /* 0x000fce00078e0005 */
[----:B------:R-:W-:Y:S05]  /*2eea0*/  WARPSYNC.COLLECTIVE R15, `(.L_x_12846) ;  /* 0x000000000f087348 */ /* 0x000fea0003c00000 */
[----:B------:R0:W1:Y:S02]  /*2eeb0*/  SHFL.UP P6, R14, R13, R12, R11 ;  /* 0x0400000c0d0e7389 */ /* 0x00006400000c000b */
[----:B01----:R-:W-:Y:S01]  /*2eec0*/  ENDCOLLECTIVE ;  /* 0x000000000000791b */ /* 0x003fe20003800000 */
.L_x_12846:
        /* <DEDUP_REMOVED lines=8> */
.L_x_12847:
[----:B------:R-:W-:Y:S05]  /*2ef50*/  BRA `(.L_x_12848) ;  /* 0xffffffb0004c7947 */ /* 0x000fea000383ffff */
.L_x_12716:
[----:B------:R-:W-:Y:S01]  /*2ef60*/  BSSY B0, `(.L_x_12849) ;  /* 0x0000007000007945 */ /* 0x000fe20003800000 */
[----:B------:R-:W-:Y:S02]  /*2ef70*/  IMAD.MOV.U32 R12, RZ, RZ, 0x1 ;  /* 0x00000001ff0c7424 */ /* 0x000fe400078e00ff */
[----:B------:R-:W-:Y:S02]  /*2ef80*/  IMAD.MOV.U32 R11, RZ, RZ, RZ ;  /* 0x000000ffff0b7224 */ /* 0x000fe400078e00ff */
[----:B------:R-:W-:-:S07]  /*2ef90*/  IMAD.MOV.U32 R15, RZ, RZ, -0x1 ;  /* 0xffffffffff0f7424 */ /* 0x000fce00078e00ff */
[----:B-12---:R-:W-:Y:S05]  /*2efa0*/  WARPSYNC.COLLECTIVE R15, `(.L_x_12850) ;  /* 0x000000000f087348 */ /* 0x006fea0003c00000 */
[----:B------:R0:W3:Y:S02]  /*2efb0*/  SHFL.UP P6, R14, R13, R12, R11 ;  /* 0x0400000c0d0e7389 */ /* 0x0000e400000c000b */
[----:B0123--:R-:W-:Y:S01]  /*2efc0*/  ENDCOLLECTIVE ;  /* 0x000000000000791b */ /* 0x00ffe20003800000 */
.L_x_12850:
[----:B------:R-:W-:Y:S05]  /*2efd0*/  BSYNC B0 ;  /* 0x0000000000007941 */ /* 0x000fea0003800000 */
.L_x_12849:
        /* <DEDUP_REMOVED lines=8> */
.L_x_12851:
[----:B------:R-:W-:Y:S01]  /*2f060*/  IMAD.MOV.U32 R12, RZ, RZ, 0x4 ;  /* 0x00000004ff0c7424 */ /* 0x000fe200078e00ff */
[----:B------:R-:W-:-:S05]  /*2f070*/  SEL R2, R14, RZ, P2 ;  /* 0x000000ff0e027207 */ /* 0x000fca0001000000 */
[----:B------:R-:W-:-:S04]  /*2f080*/  IMAD.IADD R2, R13, 0x1, R2 ;  /* 0x000000010d027824 */ /* 0x000fc800078e0202 */
[----:B------:R-:W-:-:S07]  /*2f090*/  IMAD.MOV.U32 R13, RZ, RZ, R2 ;  /* 0x000000ffff0d7224 */ /* 0x000fce00078e0002 */
[----:B------:R-:W-:Y:S05]  /*2f0a0*/  WARPSYNC.COLLECTIVE R15, `(.L_x_12852) ;  /* 0x000000000f087348 */ /* 0x000fea0003c00000 */
[----:B------:R0:W1:Y:S02]  /*2f0b0*/  SHFL.UP P6, R14, R13, R12, R11 ;  /* 0x0400000c0d0e7389 */ /* 0x00006400000c000b */
[----:B01----:R-:W-:Y:S01]  /*2f0c0*/  ENDCOLLECTIVE ;  /* 0x000000000000791b */ /* 0x003fe20003800000 */
.L_x_12852:
[----:B------:R-:W-:Y:S01]  /*2f0d0*/  IMAD.MOV.U32 R12, RZ, RZ, 0x8 ;  /* 0x00000008ff0c7424 */ /* 0x000fe200078e00ff */
[----:B------:R-:W-:-:S05]  /*2f0e0*/  SEL R3, R14, RZ, P3 ;  /* 0x000000ff0e037207 */ /* 0x000fca0001800000 */
[----:B------:R-:W-:-:S04]  /*2f0f0*/  IMAD.IADD R3, R2, 0x1, R3 ;  /* 0x0000000102037824 */ /* 0x000fc800078e0203 */
[----:B------:R-:W-:-:S07]  /*2f100*/  IMAD.MOV.U32 R13, RZ, RZ, R3 ;  /* 0x000000ffff0d7224 */ /* 0x000fce00078e0003 */
[----:B------:R-:W-:Y:S05]  /*2f110*/  WARPSYNC.COLLECTIVE R15, `(.L_x_12853) ;  /* 0x000000000f087348 */ /* 0x000fea0003c00000 */
[----:B------:R0:W1:Y:S02]  /*2f120*/  SHFL.UP P6, R14, R13, R12, R11 ;  /* 0x0400000c0d0e7389 */ /* 0x00006400000c000b */
[----:B01----:R-:W-:Y:S01]  /*2f130*/  ENDCOLLECTIVE ;  /* 0x000000000000791b */ /* 0x003fe20003800000 */
.L_x_12853:
[----:B------:R-:W-:Y:S01]  /*2f140*/  IMAD.MOV.U32 R12, RZ, RZ, 0x10 ;  /* 0x00000010ff0c7424 */ /* 0x000fe200078e00ff */
[----:B------:R-:W-:-:S05]  /*2f150*/  SEL R14, R14, RZ, P4 ;  /* 0x000000ff0e0e7207 */ /* 0x000fca0002000000 */
[----:B------:R-:W-:-:S04]  /*2f160*/  IMAD.IADD R5, R3, 0x1, R14 ;  /* 0x0000000103057824 */ /* 0x000fc800078e020e */
[----:B------:R-:W-:-:S07]  /*2f170*/  IMAD.MOV.U32 R13, RZ, RZ, R5 ;  /* 0x000000ffff0d7224 */ /* 0x000fce00078e0005 */
[----:B------:R-:W-:Y:S05]  /*2f180*/  WARPSYNC.COLLECTIVE R15, `(.L_x_12854) ;  /* 0x000000000f087348 */ /* 0x000fea0003c00000 */
[----:B------:R0:W1:Y:S02]  /*2f190*/  SHFL.UP P6, R14, R13, R12, R11 ;  /* 0x0400000c0d0e7389 */ /* 0x00006400000c000b */
[----:B01----:R-:W-:Y:S01]  /*2f1a0*/  ENDCOLLECTIVE ;  /* 0x000000000000791b */ /* 0x003fe20003800000 */
.L_x_12854:
        /* <DEDUP_REMOVED lines=8> */
.L_x_12855:
[----:B------:R-:W-:Y:S05]  /*2f230*/  BRA `(.L_x_12856) ;  /* 0xffffffb000387947 */ /* 0x000fea000383ffff */
.L_x_12718:
[----:B------:R-:W-:Y:S01]  /*2f240*/  BSSY B0, `(.L_x_12857) ;  /* 0x0000006000007945 */ /* 0x000fe20003800000 */
[----:B------:R-:W-:Y:S01]  /*2f250*/  PLOP3.LUT P6, PT, P6, PT, PT, 0x8, 0x0 ;  /* 0x000000000000781c */ /* 0x000fe200037ce170 */
[----:B------:R-:W-:-:S12]  /*2f260*/  IMAD.MOV.U32 R15, RZ, RZ, -0x1 ;  /* 0xffffffffff0f7424 */ /* 0x000fd800078e00ff */
[----:B012---:R-:W-:Y:S05]  /*2f270*/  WARPSYNC.COLLECTIVE R15, `(.L_x_12858) ;  /* 0x000000000f087348 */ /* 0x007fea0003c00000 */
[----:B------:R-:W-:Y:S01]  /*2f280*/  VOTE.ANY R14, PT, P6 ;  /* 0x00000000000e7806 */ /* 0x000fe200030e0100 */
[----:B012---:R-:W-:Y:S06]  /*2f290*/  ENDCOLLECTIVE ;  /* 0x000000000000791b */ /* 0x007fec0003800000 */
.L_x_12858:
[----:B------:R-:W-:Y:S05]  /*2f2a0*/  BSYNC B0 ;  /* 0x0000000000007941 */ /* 0x000fea0003800000 */
.L_x_12857:
        /* <DEDUP_REMOVED lines=8> */
.L_x_12859:
[----:B------:R-:W-:Y:S02]  /*2f330*/  IMAD.IADD R19, R12, 0x1, R19 ;  /* 0x000000010c137824 */ /* 0x000fe400078e0213 */
[----:B------:R-:W-:Y:S02]  /*2f340*/  IMAD.MOV.U32 R13, RZ, RZ, R4 ;  /* 0x000000ffff0d7224 */ /* 0x000fe400078e0004 */
[----:B------:R-:W-:-:S07]  /*2f350*/  IMAD.MOV.U32 R17, RZ, RZ, R14 ;  /* 0x000000ffff117224 */ /* 0x000fce00078e000e */
[----:B------:R-:W-:Y:S05]  /*2f360*/  WARPSYNC.COLLECTIVE R15, `(.L_x_12860) ;  /* 0x000000000f087348 */ /* 0x000fea0003c00000 */
[----:B------:R0:W1:Y:S02]  /*2f370*/  SHFL.IDX P6, R14, R13, R12, R11 ;  /* 0x0000000c0d0e7389 */ /* 0x00006400000c000b */
[----:B01----:R-:W-:Y:S01]  /*2f380*/  ENDCOLLECTIVE ;  /* 0x000000000000791b */ /* 0x003fe20003800000 */
.L_x_12860:
[----:B------:R-:W-:Y:S01]  /*2f390*/  IMAD.MOV.U32 R4, RZ, RZ, R14 ;  /* 0x000000ffff047224 */ /* 0x000fe200078e000e */
[----:B------:R-:W-:Y:S06]  /*2f3a0*/  BRA `(.L_x_12861) ;  /* 0xffffffb0001c7947 */ /* 0x000fec000383ffff */
.L_x_12720:
[----:B------:R-:W-:Y:S01]  /*2f3b0*/  BSSY B0, `(.L_x_12862) ;  /* 0x0000007000007945 */ /* 0x000fe20003800000 */
[----:B------:R-:W-:Y:S02]  /*2f3c0*/  IMAD.MOV.U32 R13, RZ, RZ, R2 ;  /* 0x000000ffff0d7224 */ /* 0x000fe400078e0002 */
[----:B------:R-:W-:Y:S02]  /*2f3d0*/  IMAD.MOV.U32 R11, RZ, RZ, 0x1f ;  /* 0x0000001fff0b7424 */ /* 0x000fe400078e00ff */
[----:B------:R-:W-:-:S07]  /*2f3e0*/  IMAD.MOV.U32 R15, RZ, RZ, -0x1 ;  /* 0xffffffffff0f7424 */ /* 0x000fce00078e00ff */
[----:B012-4-:R-:W-:Y:S05]  /*2f3f0*/  WARPSYNC.COLLECTIVE R15, `(.L_x_12863) ;  /* 0x000000000f087348 */ /* 0x017fea0003c00000 */
[----:B------:R3:W0:Y:S02]  /*2f400*/  SHFL.IDX P6, R14, R13, R12, R11 ;  /* 0x0000000c0d0e7389 */ /* 0x00062400000c000b */
[----:B01234-:R-:W-:Y:S01]  /*2f410*/  ENDCOLLECTIVE ;  /* 0x000000000000791b */ /* 0x01ffe20003800000 */
.L_x_12863:
[----:B------:R-:W-:Y:S05]  /*2f420*/  BSYNC B0 ;  /* 0x0000000000007941 */ /* 0x000fea0003800000 */
.L_x_12862:
[----:B------:R-:W-:Y:S01]  /*2f430*/  IMAD.MOV.U32 R6, RZ, RZ, R14 ;  /* 0x000000ffff067224 */ /* 0x000fe200078e000e */
[----:B------:R-:W-:Y:S06]  /*2f440*/  BRA `(.L_x_12719) ;  /* 0xffffffb0000c7947 */ /* 0x000fec000383ffff */
.L_x_12726:
[----:B0-----:R0:W4:Y:S02]  /*2f450*/  SYNCS.PHASECHK.TRANS64.TRYWAIT P0, [R5+URZ+0x32420], R0 ;  /* 0x03242000050075a7 */ /* 0x001124000800017f */
[----:B----4-:R-:W-:Y:S05]  /*2f460*/  @!P0 NANOSLEEP.SYNCS 0x989680 ;  /* 0x009896800000895d */ /* 0x010fea0003900000 */
[----:B------:R-:W4:Y:S02]  /*2f470*/  @!P0 SYNCS.PHASECHK.TRANS64 P0, [R5+URZ+0x32420], R0 ;  /* 0x03242000050085a7 */ /* 0x000f24000800007f */
[----:B----4-:R-:W-:Y:S05]  /*2f480*/  @!P0 BRA `(.L_x_12726) ;  /* 0xfffffffc00f08947 */ /* 0x010fea000383ffff */
[----:B------:R-:W-:Y:S05]  /*2f490*/  BRA `(.L_x_12864) ;  /* 0xffffffb800647947 */ /* 0x000fea000383ffff */
.L_x_12727:
        /* <DEDUP_REMOVED lines=11> */
.L_x_12866:
[----:B------:R-:W-:Y:S05]  /*2f550*/  BSYNC B0 ;  /* 0x0000000000007941 */ /* 0x000fea0003800000 */
.L_x_12865:
[----:B------:R-:W-:Y:S05]  /*2f560*/  BRA `(.L_x_12867) ;  /* 0xffffffb8004c7947 */ /* 0x000fea000383ffff */
.L_x_12730:
[----:B------:R-:W-:Y:S01]  /*2f570*/  BSSY B1, `(.L_x_12868) ;  /* 0x0000006000017945 */ /* 0x000fe20003800000 */
[----:B------:R-:W-:-:S07]  /*2f580*/  IMAD.MOV.U32 R15, RZ, RZ, -0x1 ;  /* 0xffffffffff0f7424 */ /* 0x000fce00078e00ff */
[----:B0123--:R-:W-:Y:S05]  /*2f590*/  WARPSYNC.COLLECTIVE R15, `(.L_x_12869) ;  /* 0x000000000f0c7348 */ /* 0x00ffea0003c00000 */
[----:B------:R-:W-:Y:S02]  /*2f5a0*/  ELECT P6, UR62, PT ;  /* 0x00000000003e782f */ /* 0x000fe400038c0000 */
[----:B------:R-:W-:Y:S01]  /*2f5b0*/  MOV R14, UR62 ;  /* 0x0000003e000e7c02 */ /* 0x000fe20008000f00 */
[----:B0123--:R-:W-:Y:S10]  /*2f5c0*/  ENDCOLLECTIVE ;  /* 0x000000000000791b */ /* 0x00fff40003800000 */
.L_x_12869:
[----:B------:R-:W-:Y:S05]  /*2f5d0*/  BSYNC B1 ;  /* 0x0000000000017941 */ /* 0x000fea0003800000 */
.L_x_12868:
[----:B------:R-:W-:Y:S05]  /*2f5e0*/  BRA `(.L_x_12870) ;  /* 0xffffffb800447947 */ /* 0x000fea000383ffff */
.L_x_12732:
[----:B0-----:R0:W4:Y:S02]  /*2f5f0*/  SYNCS.PHASECHK.TRANS64.TRYWAIT P1, [R3+URZ+0x32440], R2 ;  /* 0x03244002030075a7 */ /* 0x001124000802017f */
[----:B----4-:R-:W-:Y:S05]  /*2f600*/  @!P1 NANOSLEEP.SYNCS 0x989680 ;  /* 0x009896800000995d */ /* 0x010fea0003900000 */
[----:B------:R-:W4:Y:S02]  /*2f610*/  @!P1 SYNCS.PHASECHK.TRANS64 P1, [R3+URZ+0x32440], R2 ;  /* 0x03244002030095a7 */ /* 0x000f24000802007f */
[----:B----4-:R-:W-:Y:S05]  /*2f620*/  @!P1 BRA `(.L_x_12732) ;  /* 0xfffffffc00f09947 */ /* 0x010fea000383ffff */
[----:B------:R-:W-:Y:S05]  /*2f630*/  BRA `(.L_x_12871) ;  /* 0xffffffb8006c7947 */ /* 0x000fea000383ffff */
.L_x_12734:
[----:B----4-:R4:W0:Y:S02]  /*2f640*/  SYNCS.PHASECHK.TRANS64.TRYWAIT P1, [R5+URZ+0x32440], R0 ;  /* 0x03244000050075a7 */ /* 0x010824000802017f */
[----:B0-----:R-:W-:Y:S05]  /*2f650*/  @!P1 NANOSLEEP.SYNCS 0x989680 ;  /* 0x009896800000995d */ /* 0x001fea0003900000 */
[----:B------:R-:W0:Y:S02]  /*2f660*/  @!P1 SYNCS.PHASECHK.TRANS64 P1, [R5+URZ+0x32440], R0 ;  /* 0x03244000050095a7 */ /* 0x000e24000802007f */
[----:B0-----:R-:W-:Y:S05]  /*2f670*/  @!P1 BRA `(.L_x_12734) ;  /* 0xfffffffc00f09947 */ /* 0x001fea000383ffff */
[----:B------:R-:W-:Y:S05]  /*2f680*/  BRA `(.L_x_12872) ;  /* 0xffffffb800787947 */ /* 0x000fea000383ffff */
.L_x_12736:
[----:B------:R0:W0:Y:S02]  /*2f690*/  SYNCS.PHASECHK.TRANS64.TRYWAIT P1, [R3+URZ+0x32460], R2 ;  /* 0x03246002030075a7 */ /* 0x000024000802017f */
[----:B0-----:R-:W-:Y:S05]  /*2f6a0*/  @!P1 NANOSLEEP.SYNCS 0x989680 ;  /* 0x009896800000995d */ /* 0x001fea0003900000 */
[----:B------:R-:W0:Y:S02]  /*2f6b0*/  @!P1 SYNCS.PHASECHK.TRANS64 P1, [R3+URZ+0x32460], R2 ;  /* 0x03246002030095a7 */ /* 0x000e24000802007f */
[----:B0-----:R-:W-:Y:S05]  /*2f6c0*/  @!P1 BRA `(.L_x_12736) ;  /* 0xfffffffc00f09947 */ /* 0x001fea000383ffff */
[----:B------:R-:W-:Y:S05]  /*2f6d0*/  BRA `(.L_x_12873) ;  /* 0xffffffb800747947 */ /* 0x000fea000383ffff */
        .type           $_ZN7cutlass13device_kernelIN5flash11enable_sm90INS1_16FlashAttnFwdSm90INS1_25CollectiveMainloopFwdSm90ILi2EN4cute5tupleIJNS5_1CILi1EEES8_S8_EEENS6_IJNS7_ILi128EEENS7_ILi96EEENS7_ILi64EEEEEELi256ENS_10bfloat16_tEfNS_4arch4Sm90ELb0ELb1ELb0ELb1ELb1ELb0ELb1ELb1ELb0ELb1ELb1ELb0EEENS1_21CollectiveEpilogueFwdINS6_IJSA_NS7_ILi256EEESB_EEES9_SE_SG_Li256ELb1ELb1ELb1ELb0EEENS1_36VarlenDynamicPersistentTileSchedulerILi128ELi96ELi256ELi128ELb1ELb1ELb1ELb1ELb0ELb1EEEEEEEEEvNT_6ParamsE$_ZZN5flash25CollectiveMainloopFwdSm90ILi2EN4cute5tupleIJNS1_1CILi1EEES4_S4_EEENS2_IJNS3_ILi128EEENS3_ILi96EEENS3_ILi64EEEEEELi256EN7cutlass10bfloat16_tEfNSA_4arch4Sm90ELb0ELb1ELb0ELb1ELb1ELb0ELb1ELb1ELb0ELb1ELb1ELb0EE3mmaINS_16FlashAttnFwdSm90ISE_NS_21CollectiveEpilogueFwdINS2_IJS6_NS3_ILi256EEES7_EEES5_SB_SD_Li256ELb1ELb1ELb1ELb0EEENS_36VarlenDynamicPersistentTileSchedulerILi128ELi96ELi256ELi128ELb1ELb1ELb1ELb1ELb0ELb1EEEE13SharedStorageENS1_6TensorINS1_11ArrayEngineIfLm128EEENS1_6LayoutINS2_IJNS2_IJNS3_ILi2EEEST_NS3_ILi32EEEEEES4_S4_EEENS2_IJNS2_IJS4_ST_NS3_ILi4EEEEEENS3_ILi0EEESZ_EEEEEEENS_7SoftmaxILi2ELi0EEEEEbRKNSE_6ParamsENSA_13PipelineAsyncILi2EEES19_RNSA_13PipelineStateILj2EEERT0_RT1_iRiRKNS_16SeqlenInfoQKNewKILb1ELb0EEENS2_IJiiiiEEERT_ENKUliT_T0_T1_E_clIZSF_ISO_S12_S14_EbS17_S19_S19_S1C_S1E_S1G_iS1H_S1L_S1M_S1O_EUlRS1P_iE1_NS3_ILb0EEENS3_ILb1EEEEEDaiS1P_S1Q_S1R_,@function
        .size           $_ZN7cutlass13device_kernelIN5flash11enable_sm90INS1_16FlashAttnFwdSm90INS1_25CollectiveMainloopFwdSm90ILi2EN4cute5tupleIJNS5_1CILi1EEES8_S8_EEENS6_IJNS7_ILi128EEENS7_ILi96EEENS7_ILi64EEEEEELi256ENS_10bfloat16_tEfNS_4arch4Sm90ELb0ELb1ELb0ELb1ELb1ELb0ELb1ELb1ELb0ELb1ELb1ELb0EEENS1_21CollectiveEpilogueFwdINS6_IJSA_NS7_ILi256EEESB_EEES9_SE_SG_Li256ELb1ELb1ELb1ELb0EEENS1_36VarlenDynamicPersistentTileSchedulerILi128ELi96ELi256ELi128ELb1ELb1ELb1ELb1ELb0ELb1EEEEEEEEEvNT_6ParamsE$_ZZN5flash25CollectiveMainloopFwdSm90ILi2EN4cute5tupleIJNS1_1CILi1EEES4_S4_EEENS2_IJNS3_ILi128EEENS3_ILi96EEENS3_ILi64EEEEEELi256EN7cutlass10bfloat16_tEfNSA_4arch4Sm90ELb0ELb1ELb0ELb1ELb1ELb0ELb1ELb1ELb0ELb1ELb1ELb0EE3mmaINS_16FlashAttnFwdSm90ISE_NS_21CollectiveEpilogueFwdINS2_IJS6_NS3_ILi256EEES7_EEES5_SB_SD_Li256ELb1ELb1ELb1ELb0EEENS_36VarlenDynamicPersistentTileSchedulerILi128ELi96ELi256ELi128ELb1ELb1ELb1ELb1ELb0ELb1EEEE13SharedStorageENS1_6TensorINS1_11ArrayEngineIfLm128EEENS1_6LayoutINS2_IJNS2_IJNS3_ILi2EEEST_NS3_ILi32EEEEEES4_S4_EEENS2_IJNS2_IJS4_ST_NS3_ILi4EEEEEENS3_ILi0EEESZ_EEEEEEENS_7SoftmaxILi2ELi0EEEEEbRKNSE_6ParamsENSA_13PipelineAsyncILi2EEES19_RNSA_13PipelineStateILj2EEERT0_RT1_iRiRKNS_16SeqlenInfoQKNewKILb1ELb0EEENS2_IJiiiiEEERT_ENKUliT_T0_T1_E_clIZSF_ISO_S12_S14_EbS17_S19_S19_S1C_S1E_S1G_iS1H_S1L_S1M_S1O_EUlRS1P_iE1_NS3_ILb0EEENS3_ILb1EEEEEDaiS1P_S1Q_S1R_,(.L_x_15673 - $_ZN7cutlass13device_kernelIN5flash11enable_sm90INS1_16FlashAttnFwdSm90INS1_25CollectiveMainloopFwdSm90ILi2EN4cute5tupleIJNS5_1CILi1EEES8_S8_EEENS6_IJNS7_ILi128EEENS7_ILi96EEENS7_ILi64EEEEEELi256ENS_10bfloat16_tEfNS_4arch4Sm90ELb0ELb1ELb0ELb1ELb1ELb0ELb1ELb1ELb0ELb1ELb1ELb0EEENS1_21CollectiveEpilogueFwdINS6_IJSA_NS7_ILi256EEESB_EEES9_SE_SG_Li256ELb1ELb1ELb1ELb0EEENS1_36VarlenDynamicPersistentTileSchedulerILi128ELi96ELi256ELi128ELb1ELb1ELb1ELb1ELb0ELb1EEEEEEEEEvNT_6ParamsE$_ZZN5flash25CollectiveMainloopFwdSm90ILi2EN4cute5tupleIJNS1_1CILi1EEES4_S4_EEENS2_IJNS3_ILi128EEENS3_ILi96EEENS3_ILi64EEEEEELi256EN7cutlass10bfloat16_tEfNSA_4arch4Sm90ELb0ELb1ELb0ELb1ELb1ELb0ELb1ELb1ELb0ELb1ELb1ELb0EE3mmaINS_16FlashAttnFwdSm90ISE_NS_21CollectiveEpilogueFwdINS2_IJS6_NS3_ILi256EEES7_EEES5_SB_SD_Li256ELb1ELb1ELb1ELb0EEENS_36VarlenDynamicPersistentTileSchedulerILi128ELi96ELi256ELi128ELb1ELb1ELb1ELb1ELb0ELb1EEEE13SharedStorageENS1_6TensorINS1_11ArrayEngineIfLm128EEENS1_6LayoutINS2_IJNS2_IJNS3_ILi2EEEST_NS3_ILi32EEEEEES4_S4_EEENS2_IJNS2_IJS4_ST_NS3_ILi4EEEEEENS3_ILi0EEESZ_EEEEEEENS_7SoftmaxILi2ELi0EEEEEbRKNSE_6ParamsENSA_13PipelineAsyncILi2EEES19_RNSA_13PipelineStateILj2EEERT0_RT1_iRiRKNS_16SeqlenInfoQKNewKILb1ELb0EEENS2_IJiiiiEEERT_ENKUliT_T0_T1_E_clIZSF_ISO_S12_S14_EbS17_S19_S19_S1C_S1E_S1G_iS1H_S1L_S1M_S1O_EUlRS1P_iE1_NS3_ILb0EEENS3_ILb1EEEEEDaiS1P_S1Q_S1R_)
$_ZN7cutlass13device_kernelIN5flash11enable_sm90INS1_16FlashAttnFwdSm90INS1_25CollectiveMainloopFwdSm90ILi2EN4cute5tupleIJNS5_1CILi1EEES8_S8_EEENS6_IJNS7_ILi128EEENS7_ILi96EEENS7_ILi64EEEEEELi256ENS_10bfloat16_tEfNS_4arch4Sm90ELb0ELb1ELb0ELb1ELb1ELb0ELb1ELb1ELb0ELb1ELb1ELb0EEENS1_21CollectiveEpilogueFwdINS6_IJSA_NS7_ILi256EEESB_EEES9_SE_SG_Li256ELb1ELb1ELb1ELb0EEENS1_36VarlenDynamicPersistentTileSchedulerILi128ELi96ELi256ELi128ELb1ELb1ELb1ELb1ELb0ELb1EEEEEEEEEvNT_6ParamsE$_ZZN5flash25CollectiveMainloopFwdSm90ILi2EN4cute5tupleIJNS1_1CILi1EEES4_S4_EEENS2_IJNS3_ILi128EEENS3_ILi96EEENS3_ILi64EEEEEELi256EN7cutlass10bfloat16_tEfNSA_4arch4Sm90ELb0ELb1ELb0ELb1ELb1ELb0ELb1ELb1ELb0ELb1ELb1ELb0EE3mmaINS_16FlashAttnFwdSm90ISE_NS_21CollectiveEpilogueFwdINS2_IJS6_NS3_ILi256EEES7_EEES5_SB_SD_Li256ELb1ELb1ELb1ELb0EEENS_36VarlenDynamicPersistentTileSchedulerILi128ELi96ELi256ELi128ELb1ELb1ELb1ELb1ELb0ELb1EEEE13SharedStorageENS1_6TensorINS1_11ArrayEngineIfLm128EEENS1_6LayoutINS2_IJNS2_IJNS3_ILi2EEEST_NS3_ILi32EEEEEES4_S4_EEENS2_IJNS2_IJS4_ST_NS3_ILi4EEEEEENS3_ILi0EEESZ_EEEEEEENS_7SoftmaxILi2ELi0EEEEEbRKNSE_6ParamsENSA_13PipelineAsyncILi2EEES19_RNSA_13PipelineStateILj2EEERT0_RT1_iRiRKNS_16SeqlenInfoQKNewKILb1ELb0EEENS2_IJiiiiEEERT_ENKUliT_T0_T1_E_clIZSF_ISO_S12_S14_EbS17_S19_S19_S1C_S1E_S1G_iS1H_S1L_S1M_S1O_EUlRS1P_iE1_NS3_ILb0EEENS3_ILb1EEEEEDaiS1P_S1Q_S1R_:
        /* <DEDUP_REMOVED lines=24> */
[----:B------:R0:W-:Y:S08]  /*2f860*/  ST.E desc[UR4][R6.64], R9 ;  /* 0x0000000906007985 */ /* 0x0001f0000c101904 */
[----:B------:R1:W-:Y:S01]  /*2f870*/  @!P0 ST.E desc[UR8][R6.64], RZ ;  /* 0x000000ff06008985 */ /* 0x0003e2000c101908 */
[----:B--2---:R-:W-:-:S05]  /*2f880*/  VIADD R21, R8, 0x1 ;  /* 0x0000000108157836 */ /* 0x004fca0000000000 */
[----:B------:R1:W-:Y:S01]  /*2f890*/  ST.E desc[UR6][R6.64+0x8], R21 ;  /* 0x0000081506007985 */ /* 0x0003e2000c101906 */
        /* <DEDUP_REMOVED lines=12> */
[----:B0-----:R-:W-:-:S07]  /*2f960*/  IMAD.MOV.U32 R9, RZ, RZ, R27 ;  /* 0x000000ffff097224 */ /* 0x001fce00078e001b */
[----:B---3--:R1:W5:Y:S04]  /*2f970*/  LD.E R20, desc[UR4][R12.64] ;  /* 0x000000040c147980 */ /* 0x008368000c101900 */
[----:B------:R1:W5:Y:S01]  /*2f980*/  LD.E R24, desc[UR6][R12.64+0x4] ;  /* 0x000004060c187980 */ /* 0x000362000c101900 */
[----:B--2---:R-:W-:-:S04]  /*2f990*/  LOP3.LUT R8, R8, 0x1, RZ, 0xfc, !PT ;  /* 0x0000000108087812 */ /* 0x004fc800078efcff */
[----:B------:R-:W-:Y:S01]  /*2f9a0*/  ISETP.NE.AND P0, PT, R8, 0x3, PT ;  /* 0x000000030800780c */ /* 0x000fe20003f05270 */
[----:B------:R-:W-:-:S12]  /*2f9b0*/  IMAD.MOV.U32 R8, RZ, RZ, R26 ;  /* 0x000000ffff087224 */ /* 0x000fd800078e001a */
[----:B-1----:R-:W-:Y:S05]  /*2f9c0*/  @!P0 BRA `(.L_x_12875) ;  /* 0x0000000000048947 */ /* 0x002fea0003800000 */
[----:B------:R-:W-:Y:S01]  /*2f9d0*/  BPT.TRAP 0x1 ;  /* 0x000000040000795c */ /* 0x000fe20000300000 */
.L_x_12875:
[----:B------:R-:W-:Y:S05]  /*2f9e0*/  BSYNC B2 ;  /* 0x0000000000027941 */ /* 0x000fea0003800000 */
.L_x_12874:
        /* <DEDUP_REMOVED lines=17> */
.L_x_12877:
[----:B------:R-:W-:Y:S05]  /*2fb00*/  BSYNC B2 ;  /* 0x0000000000027941 */ /* 0x000fea0003800000 */
.L_x_12876:
        /* <DEDUP_REMOVED lines=10> */
.L_x_12879:
[----:B------:R-:W-:Y:S05]  /*2fbb0*/  BSYNC B2 ;  /* 0x0000000000027941 */ /* 0x000fea0003800000 */
.L_x_12878:
[----:B------:R-:W2:Y:S04]  /*2fbc0*/  LDL.64 R12, [R0] ;  /* 0x00000000000c7983 */ /* 0x000ea80000100a00 */
[----:B0----5:R-:W3:Y:S01]  /*2fbd0*/  LDL.64 R6, [R0+0x28] ;  /* 0x0000280000067983 */ /* 0x021ee20000100a00 */
        /* <DEDUP_REMOVED lines=17> */
[----:B------:R-:W-:Y:S01]  /*2fcf0*/  WARPGROUP.ARRIVE ;  /* 0x00000000000079c5 */ /* 0x000fe20000000000 */
[----:B------:R-:W-:Y:S02]  /*2fd00*/  R2UR UR8, R4 ;  /* 0x00000000040872ca */ /* 0x000fe400000e0000 */
[----:B------:R-:W-:-:S02]  /*2fd10*/  R2UR UR6, R6 ;  /* 0x00000000060672ca */ /* 0x000fc400000e0000 */
[C---:B------:R-:W-:Y:S02]  /*2fd20*/  R2UR UR9, R5.reuse ;  /* 0x00000000050972ca */ /* 0x040fe400000e0000 */
[----:B------:R-:W-:Y:S02]  /*2fd30*/  R2UR UR10, R4 ;  /* 0x00000000040a72ca */ /* 0x000fe400000e0000 */
[----:B------:R-:W-:Y:S02]  /*2fd40*/  R2UR UR11, R5 ;  /* 0x00000000050b72ca */ /* 0x000fe400000e0000 */
[----:B---3--:R-:W-:Y:S01]  /*2fd50*/  R2UR UR4, R12 ;  /* 0x000000000c0472ca */ /* 0x008fe200000e0000 */
[----:B------:R-:W-:Y:S01]  /*2fd60*/  IMAD.MOV.U32 R12, RZ, RZ, 0x1 ;  /* 0x00000001ff0c7424 */ /* 0x000fe200078e00ff */
[----:B------:R-:W-:-:S13]  /*2fd70*/  R2UR UR5, R13 ;  /* 0x000000000d0572ca */ /* 0x000fda00000e0000 */
[----:B------:R-:W-:Y:S03]  /*2fd80*/  HGMMA.64x96x16.F32.BF16 R24, gdesc[UR4], RZ, !UPT, gsb0 ;  /* 0x01600000041879f0 */ /* 0x000fe6000c0018ff */
        /* <DEDUP_REMOVED lines=63> */
.L_x_12882:
[----:B------:R-:W-:Y:S05]  /*30180*/  BSYNC B2 ;  /* 0x0000000000027941 */ /* 0x000fea0003800000 */
.L_x_12881:
        /* <DEDUP_REMOVED lines=17> */
.L_x_12884:
[----:B------:R-:W-:Y:S05]  /*302a0*/  BSYNC B2 ;  /* 0x0000000000027941 */ /* 0x000fea0003800000 */
.L_x_12883:
        /* <DEDUP_REMOVED lines=10> */
.L_x_12886:
[----:B------:R-:W-:Y:S05]  /*30350*/  BSYNC B2 ;  /* 0x0000000000027941 */ /* 0x000fea0003800000 */
.L_x_12885:
        /* <DEDUP_REMOVED lines=29> */
[----:B------:R-:W-:Y:S03]  /*30530*/  HGMMA.64x96x16.F32.BF16 R24, gdesc[UR4], R24, UP0, gsb0 ;  /* 0x01600000041879f0 */ /* 0x000fe6000b801818 */
        /* <DEDUP_REMOVED lines=238> */
[----:B------:R0:W-:Y:S01]  /*31420*/  ST.E desc[UR8][R14.64], R12 ;  /* 0x0000000c0e007985 */ /* 0x0001e2000c101908 */
[----:B------:R-:W1:Y:S01]  /*31430*/  S2R R6, SR_TID.X ;  /* 0x0000000000067919 */ /* 0x000e620000002100 */
[----:B------:R-:W-:Y:S02]  /*31440*/  R2UR UR4, R4 ;  /* 0x00000000040472ca */ /* 0x000fe400000e0000 */
[----:B------:R-:W-:Y:S01]  /*31450*/  R2UR UR5, R5 ;  /* 0x00000000050572ca */ /* 0x000fe200000e0000 */
[----:B------:R-:W2:Y:S04]  /*31460*/  LDL.64 R20, [R0] ;  /* 0x0000000000147983 */ /* 0x000ea80000100a00 */
[----:B0-----:R-:W3:Y:S01]  /*31470*/  LDL.64 R14, [R0+0x18] ;  /* 0x00001800000e7983 */ /* 0x001ee20000100a00 */
[----:B-1----:R-:W-:-:S04]  /*31480*/  SHF.R.U32.HI R7, RZ, 0x7, R6 ;  /* 0x00000007ff077819 */ /* 0x002fc80000011606 */
[----:B------:R-:W-:-:S05]  /*31490*/  IADD3 R7, -R7, 0xb, RZ ;  /* 0x0000000b07077810 */ /* 0x000fca0007ffe1ff */
[----:B------:R0:W-:Y:S06]  /*314a0*/  BAR.ARV R7, 0x100 ;  /* 0x000400070000751d */ /* 0x0001ec0000002000 */
[----:B---3--:R-:W3:Y:S01]  /*314b0*/  LD.E R72, desc[UR4][R14.64] ;  /* 0x000000040e487980 */ /* 0x008ee2000c101900 */
[----:B------:R-:W-:Y:S02]  /*314c0*/  R2UR UR4, R4 ;  /* 0x00000000040472ca */ /* 0x000fe400000e0000 */
[----:B------:R-:W-:Y:S01]  /*314d0*/  R2UR UR5, R5 ;  /* 0x00000000050572ca */ /* 0x000fe200000e0000 */
[----:B------:R-:W-:-:S12]  /*314e0*/  BSSY B2, `(.L_x_12888) ;  /* 0x0000006000027945 */ /* 0x000fd80003800000 */
[----:B--2---:R0:W5:Y:S01]  /*314f0*/  LD.E R13, desc[UR4][R20.64] ;  /* 0x00000004140d7980 */ /* 0x004162000c101900 */
[----:B---3--:R-:W-:-:S04]  /*31500*/  LOP3.LUT R72, R72, 0x1, RZ, 0xfc, !PT ;  /* 0x0000000148487812 */ /* 0x008fc800078efcff */
[----:B------:R-:W-:-:S13]  /*31510*/  ISETP.NE.AND P0, PT, R72, 0x3, PT ;  /* 0x000000034800780c */ /* 0x000fda0003f05270 */
[----:B0-----:R-:W-:Y:S05]  /*31520*/  @!P0 BRA `(.L_x_12889) ;  /* 0x0000000000048947 */ /* 0x001fea0003800000 */
[----:B------:R-:W-:Y:S01]  /*31530*/  BPT.TRAP 0x1 ;  /* 0x000000040000795c */ /* 0x000fe20000300000 */
.L_x_12889:
[----:B------:R-:W-:Y:S05]  /*31540*/  BSYNC B2 ;  /* 0x0000000000027941 */ /* 0x000fea0003800000 */
.L_x_12888:
        /* <DEDUP_REMOVED lines=48> */
[----:B------:R-:W-:Y:S02]  /*31850*/  LEA.HI R15, R15, R72, RZ, 0x5 ;  /* 0x000000480f0f7211 */ /* 0x000fe400078f28ff */
[----:B------:R-:W-:Y:S02]  /*31860*/  SHF.R.S32.HI R20, RZ, 0x7, R13 ;  /* 0x00000007ff147819 */ /* 0x000fe4000001140d */
[----:B------:R-:W-:Y:S01]  /*31870*/  LEA.HI R74, R74, R73, RZ, 0x3 ;  /* 0x000000494a4a7211 */ /* 0x000fe200078f18ff */
[----:B------:R-:W-:Y:S01]  /*31880*/  IMAD.IADD R78, R7, 0x1, -R78 ;  /* 0x00000001074e7824 */ /* 0x000fe200078e0a4e */
[----:B------:R-:W-:Y:S02]  /*31890*/  SHF.R.S32.HI R15, RZ, 0x5, R15 ;  /* 0x00000005ff0f7819 */ /* 0x000fe4000001140f */
[----:B------:R-:W-:Y:S02]  /*318a0*/  LEA.HI R13, R13, R20, RZ, 0x1 ;  /* 0x000000140d0d7211 */ /* 0x000fe400078f08ff */
[----:B------:R-:W-:Y:S01]  /*318b0*/  LOP3.LUT R74, R74, 0xfffffff8, RZ, 0xc0, !PT ;  /* 0xfffffff84a4a7812 */ /* 0x000fe200078ec0ff */
[----:B---3--:R-:W-:Y:S01]  /*318c0*/  IMAD R15, R76, 0x8, R15 ;  /* 0x000000084c0f7824 */ /* 0x008fe200078e020f */
[----:B------:R-:W-:-:S02]  /*318d0*/  LOP3.LUT R13, R13, 0x3fffffe, RZ, 0xc0, !PT ;  /* 0x03fffffe0d0d7812 */ /* 0x000fc400078ec0ff */
        /* <DEDUP_REMOVED lines=8> */
[----:B------:R-:W-:Y:S01]  /*31960*/  LOP3.LUT R21, R21, 0x7ffffffc, RZ, 0xc0, !PT ;  /* 0x7ffffffc15157812 */ /* 0x000fe200078ec0ff */
[----:B------:R-:W-:Y:S01]  /*31970*/  IMAD.MOV.U32 R7, RZ, RZ, -0x60 ;  /* 0xffffffa0ff077424 */ /* 0x000fe200078e00ff */
[----:B------:R-:W-:-:S03]  /*31980*/  ISETP.GE.AND P1, PT, R2, 0x1, PT ;  /* 0x000000010200780c */ /* 0x000fc60003f26270 */
[----:B------:R-:W-:Y:S02]  /*31990*/  IMAD.IADD R21, R72, 0x1, -R21 ;  /* 0x0000000148157824 */ /* 0x000fe400078e0a15 */
[----:B------:R-:W-:-:S04]  /*319a0*/  IMAD R20, R10, R7, 0x1 ;  /* 0x000000010a147424 */ /* 0x000fc800078e0207 */
[----:B------:R-:W-:Y:S01]  /*319b0*/  IMAD R20, R21, -0x2, R20 ;  /* 0xfffffffe15147824 */ /* 0x000fe200078e0214 */
[----:B------:R-:W-:Y:S01]  /*319c0*/  LOP3.LUT R72, RZ, R79, RZ, 0x33, !PT ;  /* 0x0000004fff487212 */ /* 0x000fe200078e33ff */
[----:B------:R-:W-:Y:S01]  /*319d0*/  BSSY B2, `(.L_x_12890) ;  /* 0x000002d000027945 */ /* 0x000fe20003800000 */
[----:B------:R-:W-:Y:S02]  /*319e0*/  IMAD R81, R10, -0x60, R81 ;  /* 0xffffffa00a517824 */ /* 0x000fe400078e0251 */
[----:B------:R-:W-:Y:S02]  /*319f0*/  VIADD R73, R20, 0xffffffff ;  /* 0xffffffff14497836 */ /* 0x000fe40000000000 */
        /* <DEDUP_REMOVED lines=25> */
.L_x_12895:
[----:B------:R-:W-:Y:S05]  /*31b90*/  BSYNC B4 ;  /* 0x0000000000047941 */ /* 0x000fea0003800000 */
.L_x_12894:
[----:B------:R-:W-:Y:S01]  /*31ba0*/  LOP3.LUT R13, RZ, R13, RZ, 0x33, !PT ;  /* 0x0000000dff0d7212 */ /* 0x000fe200078e33ff */
[----:B------:R-:W-:Y:S06]  /*31bb0*/  BRA `(.L_x_12896) ;  /* 0x0000000000287947 */ /* 0x000fec0003800000 */
.L_x_12893:
        /* <DEDUP_REMOVED lines=10> */
.L_x_12896:
[----:B------:R-:W-:Y:S05]  /*31c60*/  BSYNC B3 ;  /* 0x0000000000037941 */ /* 0x000fea0003800000 */
.L_x_12892:
[----:B------:R-:W-:-:S05]  /*31c70*/  IMAD R20, R2, R13, R73 ;  /* 0x0000000d02147224 */ /* 0x000fca00078e0249 */
[----:B------:R-:W-:Y:S02]  /*31c80*/  VIMNMX R15, R15, R20, !PT ;  /* 0x000000140f0f7248 */ /* 0x000fe40007fe0100 */
[----:B------:R-:W-:-:S07]  /*31c90*/  VIADDMNMX R7, R20, R2, R7, PT ;  /* 0x0000000214077246 */ /* 0x000fce0003800107 */
.L_x_12891:
[----:B------:R-:W-:Y:S05]  /*31ca0*/  BSYNC B2 ;  /* 0x0000000000027941 */ /* 0x000fea0003800000 */
.L_x_12890:
        /* <DEDUP_REMOVED lines=38> */
[----:B------:R-:W-:Y:S01]  /*31f10*/  FSEL R13, R40, -INF , !P2 ;  /* 0xff800000280d7808 */ /* 0x000fe20005000000 */
[----:B0-----:R-:W-:Y:S01]  /*31f20*/  IMAD.IADD R40, R21, 0x1, R74 ;  /* 0x0000000115287824 */ /* 0x001fe200078e024a */
        /* <DEDUP_REMOVED lines=96> */
.L_x_12902:
[----:B------:R-:W-:Y:S05]  /*32530*/  BSYNC B4 ;  /* 0x0000000000047941 */ /* 0x000fea0003800000 */
.L_x_12901:
[----:B------:R-:W-:Y:S01]  /*32540*/  LOP3.LUT R3, RZ, R3, RZ, 0x33, !PT ;  /* 0x00000003ff037212 */ /* 0x000fe200078e33ff */
[----:B------:R-:W-:Y:S06]  /*32550*/  BRA `(.L_x_12903) ;  /* 0x0000000000287947 */ /* 0x000fec0003800000 */
.L_x_12900:
        /* <DEDUP_REMOVED lines=10> */
.L_x_12903:
[----:B------:R-:W-:Y:S05]  /*32600*/  BSYNC B3 ;  /* 0x0000000000037941 */ /* 0x000fea0003800000 */
.L_x_12899:
[----:B------:R-:W-:-:S05]  /*32610*/  IMAD R3, R2, R3, R73 ;  /* 0x0000000302037224 */ /* 0x000fca00078e0249 */
[----:B------:R-:W-:Y:S02]  /*32620*/  VIADDMNMX R7, R3, R2, R7, PT ;  /* 0x0000000203077246 */ /* 0x000fe40003800107 */
[----:B------:R-:W-:-:S07]  /*32630*/  VIMNMX R40, R40, R3, !PT ;  /* 0x0000000328287248 */ /* 0x000fce0007fe0100 */
.L_x_12898:
[----:B------:R-:W-:Y:S05]  /*32640*/  BSYNC B2 ;  /* 0x0000000000027941 */ /* 0x000fea0003800000 */
.L_x_12897:
        /* <DEDUP_REMOVED lines=68> */
[----:B--2---:R-:W2:Y:S03]  /*32a90*/  LD.E.64 R2, desc[UR4][R14.64] ;  /* 0x000000040e027980 */ /* 0x004ea6000c101b00 */
[----:B------:R-:W-:Y:S02]  /*32aa0*/  ISETP.LT.OR P0, PT, R7, 0x1, P0 ;  /* 0x000000010700780c */ /* 0x000fe40000701670 */
[----:B------:R-:W-:Y:S01]  /*32ab0*/  ISETP.GT.AND P1, PT, R40, 0x48, !P1 ;  /* 0x000000482800780c */ /* 0x000fe20004f24270 */
[----:B------:R-:W3:Y:S01]  /*32ac0*/  LD.E R35, desc[UR4][R14.64+0x10] ;  /* 0x000010040e237980 */ /* 0x000ee2000c101900 */
[----:B------:R-:W-:-:S02]  /*32ad0*/  FSEL R26, R26, -INF , !P0 ;  /* 0xff8000001a1a7808 */ /* 0x000fc40004000000 */
[----:B------:R-:W-:Y:S02]  /*32ae0*/  ISETP.NE.AND P0, PT, R91, RZ, PT ;  /* 0x000000ff5b00720c */ /* 0x000fe40003f05270 */
[C---:B------:R-:W-:Y:S02]  /*32af0*/  ISETP.GT.AND P2, PT, R40.reuse, 0x49, !P2 ;  /* 0x000000492800780c */ /* 0x040fe40005744270 */
[----:B------:R-:W-:Y:S02]  /*32b00*/  ISETP.GT.AND P0, PT, R40, 0x41, !P0 ;  /* 0x000000412800780c */ /* 0x000fe40004704270 */
[----:B------:R-:W-:Y:S02]  /*32b10*/  ISETP.NE.AND P6, PT, R81, RZ, PT ;  /* 0x000000ff5100720c */ /* 0x000fe40003fc5270 */
[C---:B------:R-:W-:Y:S02]  /*32b20*/  ISETP.LT.OR P0, PT, R7.reuse, 0x42, P0 ;  /* 0x000000420700780c */ /* 0x040fe40000701670 */
[----:B------:R-:W-:-:S02]  /*32b30*/  ISETP.LT.OR P1, PT, R7, 0x49, P1 ;  /* 0x000000490700780c */ /* 0x000fc40000f21670 */
[----:B------:R-:W-:Y:S02]  /*32b40*/  FSEL R59, R59, -INF , !P0 ;  /* 0xff8000003b3b7808 */ /* 0x000fe40004000000 */
[----:B------:R-:W-:Y:S02]  /*32b50*/  ISETP.GT.AND P3, PT, R40, 0x50, !P3 ;  /* 0x000000502800780c */ /* 0x000fe40005f64270 */
[----:B------:R-:W-:Y:S02]  /*32b60*/  ISETP.LT.OR P2, PT, R7, 0x4a, P2 ;  /* 0x0000004a0700780c */ /* 0x000fe40001741670 */
[----:B------:R-:W-:Y:S02]  /*32b70*/  FSEL R62, R62, -INF , !P1 ;  /* 0xff8000003e3e7808 */ /* 0x000fe40004800000 */
[C---:B------:R-:W-:Y:S02]  /*32b80*/  ISETP.GT.AND P4, PT, R40.reuse, 0x51, !P4 ;  /* 0x000000512800780c */ /* 0x040fe40006784270 */
[----:B------:R-:W-:-:S02]  /*32b90*/  ISETP.GT.AND P5, PT, R40, 0x58, !P5 ;  /* 0x000000582800780c */ /* 0x000fc40006fa4270 */
[----:B------:R-:W-:Y:S02]  /*32ba0*/  ISETP.GT.AND P6, PT, R40, 0x59, !P6 ;  /* 0x000000592800780c */ /* 0x000fe400077c4270 */
[----:B------:R-:W-:Y:S02]  /*32bb0*/  ISETP.LT.OR P3, PT, R7, 0x51, P3 ;  /* 0x000000510700780c */ /* 0x000fe40001f61670 */
[----:B------:R-:W-:Y:S02]  /*32bc0*/  FSEL R63, R63, -INF , !P2 ;  /* 0xff8000003f3f7808 */ /* 0x000fe40005000000 */
[C---:B------:R-:W-:Y:S02]  /*32bd0*/  ISETP.LT.OR P4, PT, R7.reuse, 0x52, P4 ;  /* 0x000000520700780c */ /* 0x040fe40002781670 */
[C---:B------:R-:W-:Y:S02]  /*32be0*/  ISETP.LT.OR P5, PT, R7.reuse, 0x59, P5 ;  /* 0x000000590700780c */ /* 0x040fe40002fa1670 */
[----:B------:R-:W-:-:S02]  /*32bf0*/  ISETP.LT.OR P6, PT, R7, 0x5a, P6 ;  /* 0x0000005a0700780c */ /* 0x000fc400037c1670 */
[----:B------:R-:W-:Y:S02]  /*32c00*/  FSEL R66, R66, -INF , !P3 ;  /* 0xff80000042427808 */ /* 0x000fe40005800000 */
[----:B------:R-:W-:Y:S02]  /*32c10*/  FSEL R67, R67, -INF , !P4 ;  /* 0xff80000043437808 */ /* 0x000fe40006000000 */
[----:B------:R-:W-:Y:S02]  /*32c20*/  FSEL R70, R70, -INF , !P5 ;  /* 0xff80000046467808 */ /* 0x000fe40006800000 */
[----:B------:R-:W-:Y:S02]  /*32c30*/  R2UR UR6, R4 ;  /* 0x00000000040672ca */ /* 0x000fe400000e0000 */
        /* <DEDUP_REMOVED lines=52> */
[----:B------:R-:W-:Y:S04]  /*32f80*/  ST.E.64 desc[UR4][R14.64], R8 ;  /* 0x000000080e007985 */ /* 0x000fe8000c101b04 */
[----:B------:R-:W2:Y:S01]  /*32f90*/  LD.E R34, desc[UR6][R14.64+0x4] ;  /* 0x000004060e227980 */ /* 0x000ea2000c101900 */
[----:B0-----:R-:W-:-:S05]  /*32fa0*/  FMNMX.FTZ R7, R8, R7, !PT ;  /* 0x0000000708077209 */ /* 0x001fca0007810000 */
[----:B------:R-:W0:Y:S02]  /*32fb0*/  SHFL.BFLY PT, R30, R7, 0x1, 0x1f ;  /* 0x0c201f00071e7f89 */ /* 0x000e2400000e0000 */
[----:B0-----:R-:W-:Y:S02]  /*32fc0*/  FMNMX.FTZ R31, R7, R30, !PT ;  /* 0x0000001e071f7209 */ /* 0x001fe40007810000 */
[----:B------:R-:W3:Y:S04]  /*32fd0*/  LD.E R30, desc[UR4][R14.64+0x20] ;  /* 0x000020040e1e7980 */ /* 0x000ee8000c101900 */
[----:B------:R-:W-:Y:S04]  /*32fe0*/  ST.E desc[UR4][R14.64], R31 ;  /* 0x0000001f0e007985 */ /* 0x000fe8000c101904 */
[----:B------:R-:W4:Y:S01]  /*32ff0*/  LD.E R38, desc[UR6][R14.64] ;  /* 0x000000060e267980 */ /* 0x000f22000c101900 */
[----:B------:R-:W-:-:S02]  /*33000*/  R2UR UR8, R4 ;  /* 0x00000000040872ca */ /* 0x000fc400000e0000 */
[----:B------:R-:W-:Y:S01]  /*33010*/  R2UR UR9, R5 ;  /* 0x00000000050972ca */ /* 0x000fe200000e0000 */
[----:B--2---:R-:W0:Y:S02]  /*33020*/  SHFL.BFLY PT, R7, R34, 0x2, 0x1f ;  /* 0x0c401f0022077f89 */ /* 0x004e2400000e0000 */
[----:B0-----:R-:W-:-:S05]  /*33030*/  FMNMX.FTZ R7, R7, R34, !PT ;  /* 0x0000002207077209 */ /* 0x001fca0007810000 */
[----:B------:R-:W0:Y:S01]  /*33040*/  SHFL.BFLY PT, R8, R7, 0x1, 0x1f ;  /* 0x0c201f0007087f89 */ /* 0x000e2200000e0000 */
[C---:B----4-:R-:W-:Y:S02]  /*33050*/  FSETP.NEU.FTZ.AND P0, PT, R38.reuse, -INF , PT ;  /* 0xff8000002600780b */ /* 0x050fe40003f1d000 */
[----:B0-----:R-:W-:Y:S02]  /*33060*/  FMNMX.FTZ R9, R7, R8, !PT ;  /* 0x0000000807097209 */ /* 0x001fe40007810000 */
[----:B------:R-:W-:Y:S02]  /*33070*/  FSEL R31, R38, RZ, P0 ;  /* 0x000000ff261f7208 */ /* 0x000fe40000000000 */
[----:B------:R-:W-:-:S03]  /*33080*/  FSETP.NEU.FTZ.AND P0, PT, R9, -INF , PT ;  /* 0xff8000000900780b */ /* 0x000fc60003f1d000 */
[----:B------:R-:W-:Y:S01]  /*33090*/  FADD.FTZ R31, R2, -R31 ;  /* 0x8000001f021f7221 */ /* 0x000fe20000010000 */
[----:B------:R-:W-:-:S03]  /*330a0*/  FSEL R2, R9, RZ, P0 ;  /* 0x000000ff09027208 */ /* 0x000fc60000000000 */
[----:B---3--:R-:W-:Y:S02]  /*330b0*/  FMUL.FTZ R8, R31, R30 ;  /* 0x0000001e1f087220 */ /* 0x008fe40000410000 */
[----:B------:R-:W-:-:S04]  /*330c0*/  FADD.FTZ R3, R3, -R2 ;  /* 0x8000000203037221 */ /* 0x000fc80000010000 */
[----:B------:R-:W-:Y:S01]  /*330d0*/  FMUL.FTZ R30, R30, R3 ;  /* 0x000000031e1e7220 */ /* 0x000fe20000410000 */
[----:B------:R-:W0:Y:S08]  /*330e0*/  MUFU.EX2 R8, R8 ;  /* 0x0000000800087308 */ /* 0x000e300000000800 */
[----:B------:R-:W1:Y:S01]  /*330f0*/  MUFU.EX2 R7, R30 ;  /* 0x0000001e00077308 */ /* 0x000e620000000800 */
[----:B------:R2:W-:Y:S01]  /*33100*/  ST.E desc[UR4][R14.64+0x4], R9 ;  /* 0x000004090e007985 */ /* 0x0005e2000c101904 */
[----:B0-----:R-:W-:Y:S01]  /*33110*/  FMUL.FTZ R35, R8, R35 ;  /* 0x0000002308237220 */ /* 0x001fe20000410000 */
[----:B-1----:R-:W-:-:S04]  /*33120*/  FMUL.FTZ R31, R7, R40 ;  /* 0x00000028071f7220 */ /* 0x002fc80000410000 */
[----:B------:R-:W-:Y:S04]  /*33130*/  ST.E desc[UR6][R14.64+0x10], R35 ;  /* 0x000010230e007985 */ /* 0x000fe8000c101906 */
[----:B------:R0:W-:Y:S04]  /*33140*/  ST.E desc[UR8][R14.64+0x14], R31 ;  /* 0x0000141f0e007985 */ /* 0x0001e8000c101908 */
[----:B------:R-:W3:Y:S04]  /*33150*/  LDL.64 R2, [R0+0x70] ;  /* 0x0000700000027983 */ /* 0x000ee80000100a00 */
[----:B---3--:R-:W0:Y:S04]  /*33160*/  LD.E R78, desc[UR6][R2.64+0x20] ;  /* 0x00002006024e7980 */ /* 0x008e28000c101900 */
[----:B------:R-:W0:Y:S04]  /*33170*/  LD.E R39, desc[UR4][R2.64] ;  /* 0x0000000402277980 */ /* 0x000e28000c101900 */
[----:B------:R-:W3:Y:S04]  /*33180*/  LD.E R79, desc[UR4][R2.64+0x4] ;  /* 0x00000404024f7980 */ /* 0x000ee8000c101900 */
[----:B------:R-:W4:Y:S04]  /*33190*/  LD.E R77, desc[UR4][R2.64+0x10] ;  /* 0x00001004024d7980 */ /* 0x000f28000c101900 */
[----:B--2---:R-:W2:Y:S01]  /*331a0*/  LD.E R9, desc[UR6][R2.64+0x14] ;  /* 0x0000140602097980 */ /* 0x004ea2000c101900 */
[C---:B0-----:R-:W-:Y:S01]  /*331b0*/  FMUL.FTZ R14, R39.reuse, R78 ;  /* 0x0000004e270e7220 */ /* 0x041fe20000410000 */
[----:B------:R-:W-:-:S04]  /*331c0*/  FSETP.NEU.FTZ.AND P0, PT, R39, -INF , PT ;  /* 0xff8000002700780b */ /* 0x000fc80003f1d000 */
[----:B------:R-:W-:Y:S02]  /*331d0*/  FSEL R15, R14, RZ, P0 ;  /* 0x000000ff0e0f7208 */ /* 0x000fe40000000000 */
[----:B---3--:R-:W-:-:S03]  /*331e0*/  FSETP.NEU.FTZ.AND P0, PT, R79, -INF , PT ;  /* 0xff8000004f00780b */ /* 0x008fc60003f1d000 */
[----:B------:R-:W-:Y:S01]  /*331f0*/  FFMA.FTZ R158, R45, R78, -R15 ;  /* 0x0000004e2d9e7223 */ /* 0x000fe2000001080f */
[----:B------:R-:W-:-:S05]  /*33200*/  FMUL.FTZ R45, R78, R79 ;  /* 0x0000004f4e2d7220 */ /* 0x000fca0000410000 */
[----:B------:R-:W-:Y:S01]  /*33210*/  FSEL R45, R45, RZ, P0 ;  /* 0x000000ff2d2d7208 */ /* 0x000fe20000000000 */
[----:B------:R-:W-:-:S04]  /*33220*/  FFMA.FTZ R172, R41, R78, -R15 ;  /* 0x0000004e29ac7223 */ /* 0x000fc8000001080f */
[-C--:B------:R-:W-:Y:S01]  /*33230*/  FFMA.FTZ R30, R26, R78.reuse, -R45 ;  /* 0x0000004e1a1e7223 */ /* 0x080fe2000001082d */
[-C--:B------:R-:W-:Y:S01]  /*33240*/  FFMA.FTZ R42, R25, R78.reuse, -R15 ;  /* 0x0000004e192a7223 */ /* 0x080fe2000001080f */
[-C--:B------:R-:W-:Y:S01]  /*33250*/  FFMA.FTZ R173, R76, R78.reuse, -R45 ;  /* 0x0000004e4cad7223 */ /* 0x080fe2000001082d */
[----:B------:R-:W4:Y:S01]  /*33260*/  MUFU.EX2 R172, R172 ;  /* 0x000000ac00ac7308 */ /* 0x000f220000000800 */
[-CC-:B------:R-:W-:Y:S01]  /*33270*/  FFMA.FTZ R174, R29, R78.reuse, -R15.reuse ;  /* 0x0000004e1dae7223 */ /* 0x180fe2000001080f */
[-C--:B------:R-:W-:Y:S01]  /*33280*/  FFMA.FTZ R41, R28, R78.reuse, -R15 ;  /* 0x0000004e1c297223 */ /* 0x080fe2000001080f */
[----:B------:R-:W-:-:S05]  /*33290*/  FFMA.FTZ R29, R21, R78, -R45 ;  /* 0x0000004e151d7223 */ /* 0x000fca000001082d */
[----:B------:R-:W2:Y:S01]  /*332a0*/  MUFU.EX2 R30, R30 ;  /* 0x0000001e001e7308 */ /* 0x000ea20000000800 */
[-C--:B------:R-:W-:Y:S01]  /*332b0*/  FFMA.FTZ R175, R75, R78.reuse, -R45 ;  /* 0x0000004e4baf7223 */ /* 0x080fe2000001082d */
[----:B------:R-:W-:-:S06]  /*332c0*/  FFMA.FTZ R40, R32, R78, -R15 ;  /* 0x0000004e20287223 */ /* 0x000fcc000001080f */
[----:B------:R-:W0:Y:S01]  /*332d0*/  MUFU.EX2 R42, R42 ;  /* 0x0000002a002a7308 */ /* 0x000e220000000800 */
[----:B------:R-:W-:-:S07]  /*332e0*/  FFMA.FTZ R28, R27, R78, -R45 ;  /* 0x0000004e1b1c7223 */ /* 0x000fce000001082d */
[----:B------:R-:W1:Y:S01]  /*332f0*/  MUFU.EX2 R173, R173 ;  /* 0x000000ad00ad7308 */ /* 0x000e620000000800 */
[-C--:B------:R-:W-:Y:S01]  /*33300*/  FFMA.FTZ R152, R33, R78.reuse, -R15 ;  /* 0x0000004e21987223 */ /* 0x080fe2000001080f */
[----:B------:R-:W-:-:S06]  /*33310*/  FFMA.FTZ R153, R74, R78, -R45 ;  /* 0x0000004e4a997223 */ /* 0x000fcc000001082d */
[----:B------:R-:W3:Y:S08]  /*33320*/  MUFU.EX2 R41, R41 ;  /* 0x0000002900297308 */ /* 0x000ef00000000800 */
[----:B------:R-:W3:Y:S01]  /*33330*/  MUFU.EX2 R29, R29 ;  /* 0x0000001d001d7308 */ /* 0x000ee20000000800 */
[----:B----4-:R-:W-:Y:S01]  /*33340*/  FADD.FTZ R77, R172, R77 ;  /* 0x0000004dac4d7221 */ /* 0x010fe20000010000 */
[----:B--2---:R-:W-:-:S06]  /*33350*/  FADD.FTZ R14, R30, R9 ;  /* 0x000000091e0e7221 */ /* 0x004fcc0000010000 */
[----:B------:R-:W2:Y:S01]  /*33360*/  MUFU.EX2 R174, R174 ;  /* 0x000000ae00ae7308 */ /* 0x000ea20000000800 */
[-C--:B------:R-:W-:Y:S01]  /*33370*/  FFMA.FTZ R39, R36, R78.reuse, -R15 ;  /* 0x0000004e24277223 */ /* 0x080fe2000001080f */
[----:B------:R-:W-:-:S06]  /*33380*/  FFMA.FTZ R27, R24, R78, -R45 ;  /* 0x0000004e181b7223 */ /* 0x000fcc000001082d */
[----:B------:R-:W4:Y:S01]  /*33390*/  MUFU.EX2 R175, R175 ;  /* 0x000000af00af7308 */ /* 0x000f220000000800 */
[----:B------:R-:W-:Y:S01]  /*333a0*/  FFMA.FTZ R156, R20, R78, -R15 ;  /* 0x0000004e149c7223 */ /* 0x000fe2000001080f */
[----:B0-----:R-:W-:Y:S01]  /*333b0*/  FADD.FTZ R20, R42, R77 ;  /* 0x0000004d2a147221 */ /* 0x001fe20000010000 */
[----:B-1----:R-:W-:-:S05]  /*333c0*/  FADD.FTZ R14, R173, R14 ;  /* 0x0000000ead0e7221 */ /* 0x002fca0000010000 */
[----:B------:R-:W0:Y:S01]  /*333d0*/  MUFU.EX2 R40, R40 ;  /* 0x0000002800287308 */ /* 0x000e220000000800 */
[-C--:B------:R-:W-:Y:S01]  /*333e0*/  FFMA.FTZ R154, R37, R78.reuse, -R15 ;  /* 0x0000004e259a7223 */ /* 0x080fe2000001080f */
[----:B------:R-:W-:-:S06]  /*333f0*/  FFMA.FTZ R155, R73, R78, -R45 ;  /* 0x0000004e499b7223 */ /* 0x000fcc000001082d */
[----:B------:R-:W1:Y:S01]  /*33400*/  MUFU.EX2 R28, R28 ;  /* 0x0000001c001c7308 */ /* 0x000e620000000800 */
[----:B---3--:R-:W-:Y:S01]  /*33410*/  FADD.FTZ R9, R41, R20 ;  /* 0x0000001429097221 */ /* 0x008fe20000010000 */
[----:B------:R-:W-:-:S06]  /*33420*/  FADD.FTZ R14, R29, R14 ;  /* 0x0000000e1d0e7221 */ /* 0x000fcc0000010000 */
[----:B------:R-:W3:Y:S01]  /*33430*/  MUFU.EX2 R152, R152 ;  /* 0x0000009800987308 */ /* 0x000ee20000000800 */
[-C--:B------:R-:W-:Y:S01]  /*33440*/  FFMA.FTZ R38, R13, R78.reuse, -R15 ;  /* 0x0000004e0d267223 */ /* 0x080fe2000001080f */
[----:B------:R-:W-:-:S06]  /*33450*/  FFMA.FTZ R26, R72, R78, -R45 ;  /* 0x0000004e481a7223 */ /* 0x000fcc000001082d */
[----:B------:R-:W3:Y:S01]  /*33460*/  MUFU.EX2 R153, R153 ;  /* 0x0000009900997308 */ /* 0x000ee20000000800 */
[----:B--2---:R-:W-:Y:S01]  /*33470*/  FADD.FTZ R9, R174, R9 ;  /* 0x00000009ae097221 */ /* 0x004fe20000010000 */
[----:B----4-:R-:W-:-:S06]  /*33480*/  FADD.FTZ R13, R175, R14 ;  /* 0x0000000eaf0d7221 */ /* 0x010fcc0000010000 */
[----:B------:R-:W2:Y:S01]  /*33490*/  MUFU.EX2 R39, R39 ;  /* 0x0000002700277308 */ /* 0x000ea20000000800 */
[----:B------:R-:W-:-:S07]  /*334a0*/  FFMA.FTZ R157, R43, R78, -R45 ;  /* 0x0000004e2b9d7223 */ /* 0x000fce000001082d */
[----:B------:R-:W4:Y:S01]  /*334b0*/  MUFU.EX2 R27, R27 ;  /* 0x0000001b001b7308 */ /* 0x000f220000000800 */
[----:B0-----:R-:W-:Y:S01]  /*334c0*/  FADD.FTZ R9, R40, R9 ;  /* 0x0000000928097221 */ /* 0x001fe20000010000 */
[----:B-1----:R-:W-:-:S06]  /*334d0*/  FADD.FTZ R14, R28, R13 ;  /* 0x0000000d1c0e7221 */ /* 0x002fcc0000010000 */
[----:B------:R-:W0:Y:S01]  /*334e0*/  MUFU.EX2 R154, R154 ;  /* 0x0000009a009a7308 */ /* 0x000e220000000800 */
[-C--:B------:R-:W-:Y:S01]  /*334f0*/  FFMA.FTZ R37, R44, R78.reuse, -R15 ;  /* 0x0000004e2c257223 */ /* 0x080fe2000001080f */
[----:B------:R-:W-:-:S06]  /*33500*/  FFMA.FTZ R25, R46, R78, -R45 ;  /* 0x0000004e2e197223 */ /* 0x000fcc000001082d */
[----:B------:R-:W1:Y:S01]  /*33510*/  MUFU.EX2 R155, R155 ;  /* 0x0000009b009b7308 */ /* 0x000e620000000800 */
[----:B---3--:R-:W-:Y:S01]  /*33520*/  FADD.FTZ R44, R152, R9 ;  /* 0x00000009982c7221 */ /* 0x008fe20000010000 */
[----:B------:R-:W-:-:S06]  /*33530*/  FADD.FTZ R14, R153, R14 ;  /* 0x0000000e990e7221 */ /* 0x000fcc0000010000 */
[----:B------:R-:W3:Y:S01]  /*33540*/  MUFU.EX2 R38, R38 ;  /* 0x0000002600267308 */ /* 0x000ee20000000800 */
[----:B------:R-:W-:-:S07]  /*33550*/  FFMA.FTZ R159, R47, R78, -R45 ;  /* 0x0000004e2f9f7223 */ /* 0x000fce000001082d */
[----:B------:R-:W3:Y:S01]  /*33560*/  MUFU.EX2 R26, R26 ;  /* 0x0000001a001a7308 */ /* 0x000ee20000000800 */
[----:B--2---:R-:W-:Y:S01]  /*33570*/  FADD.FTZ R9, R39, R44 ;  /* 0x0000002c27097221 */ /* 0x004fe20000010000 */
[----:B----4-:R-:W-:-:S06]  /*33580*/  FADD.FTZ R14, R27, R14 ;  /* 0x0000000e1b0e7221 */ /* 0x010fcc0000010000 */
[----:B------:R-:W2:Y:S01]  /*33590*/  MUFU.EX2 R156, R156 ;  /* 0x0000009c009c7308 */ /* 0x000ea20000000800 */
        /* <DEDUP_REMOVED lines=33> */
[-CC-:B------:R-:W-:Y:S01]  /*337b0*/  FFMA.FTZ R33, R60, R78.reuse, -R15.reuse ;  /* 0x0000004e3c217223 */ /* 0x180fe2000001080f */
[-CC-:B------:R-:W-:Y:S01]  /*337c0*/  FFMA.FTZ R166, R61, R78.reuse, -R15.reuse ;  /* 0x0000004e3da67223 */ /* 0x180fe2000001080f */
[----:B------:R-:W-:-:S05]  /*337d0*/  FFMA.FTZ R32, R64, R78, -R15 ;  /* 0x0000004e40207223 */ /* 0x000fca000001080f */
[----:B------:R-:W3:Y:S01]  /*337e0*/  MUFU.EX2 R162, R162 ;  /* 0x000000a200a27308 */ /* 0x000ee20000000800 */
[-CC-:B------:R-:W-:Y:S01]  /*337f0*/  FFMA.FTZ R168, R65, R78.reuse, -R15.reuse ;  /* 0x0000004e41a87223 */ /* 0x180fe2000001080f */
[-CC-:B------:R-:W-:Y:S01]  /*33800*/  FFMA.FTZ R31, R68, R78.reuse, -R15.reuse ;  /* 0x0000004e441f7223 */ /* 0x180fe2000001080f */
[----:B------:R-:W-:-:S05]  /*33810*/  FFMA.FTZ R170, R69, R78, -R15 ;  /* 0x0000004e45aa7223 */ /* 0x000fca000001080f */
[----:B------:R-:W3:Y:S01]  /*33820*/  MUFU.EX2 R163, R163 ;  /* 0x000000a300a37308 */ /* 0x000ee20000000800 */
[----:B--2---:R-:W-:Y:S01]  /*33830*/  FADD.FTZ R9, R36, R9 ;  /* 0x0000000924097221 */ /* 0x004fe20000010000 */
[----:B----4-:R-:W-:Y:S01]  /*33840*/  FADD.FTZ R44, R24, R13 ;  /* 0x0000000d182c7221 */ /* 0x010fe20000010000 */
[----:B------:R-:W-:-:S05]  /*33850*/  FFMA.FTZ R15, R62, R78, -R45 ;  /* 0x0000004e3e0f7223 */ /* 0x000fca000001082d */
[----:B------:R-:W2:Y:S01]  /*33860*/  MUFU.EX2 R34, R34 ;  /* 0x0000002200227308 */ /* 0x000ea20000000800 */
[----:B0-----:R-:W-:Y:S01]  /*33870*/  FADD.FTZ R46, R160, R9 ;  /* 0x00000009a02e7221 */ /* 0x001fe20000010000 */
[----:B-1----:R-:W-:-:S06]  /*33880*/  FADD.FTZ R44, R161, R44 ;  /* 0x0000002ca12c7221 */ /* 0x002fcc0000010000 */
[----:B------:R-:W0:Y:S01]  /*33890*/  MUFU.EX2 R20, R20 ;  /* 0x0000001400147308 */ /* 0x000e220000000800 */
[----:B------:R-:W-:Y:S01]  /*338a0*/  FFMA.FTZ R167, R63, R78, -R45 ;  /* 0x0000004e3fa77223 */ /* 0x000fe2000001082d */
[----:B---3--:R-:W-:Y:S01]  /*338b0*/  FADD.FTZ R9, R35, R46 ;  /* 0x0000002e23097221 */ /* 0x008fe20000010000 */
[----:B------:R-:W-:-:S05]  /*338c0*/  FADD.FTZ R44, R21, R44 ;  /* 0x0000002c152c7221 */ /* 0x000fca0000010000 */
[----:B------:R-:W1:Y:S01]  /*338d0*/  MUFU.EX2 R164, R164 ;  /* 0x000000a400a47308 */ /* 0x000e620000000800 */
[----:B------:R-:W-:-:S07]  /*338e0*/  FFMA.FTZ R14, R66, R78, -R45 ;  /* 0x0000004e420e7223 */ /* 0x000fce000001082d */
[----:B------:R-:W3:Y:S01]  /*338f0*/  MUFU.EX2 R165, R165 ;  /* 0x000000a500a57308 */ /* 0x000ee20000000800 */
[----:B------:R-:W-:Y:S01]  /*33900*/  FADD.FTZ R9, R162, R9 ;  /* 0x00000009a2097221 */ /* 0x000fe20000010000 */
[----:B------:R-:W-:-:S06]  /*33910*/  FADD.FTZ R43, R163, R44 ;  /* 0x0000002ca32b7221 */ /* 0x000fcc0000010000 */
[----:B------:R-:W4:Y:S01]  /*33920*/  MUFU.EX2 R33, R33 ;  /* 0x0000002100217308 */ /* 0x000f220000000800 */
[----:B------:R-:W-:-:S07]  /*33930*/  FFMA.FTZ R169, R67, R78, -R45 ;  /* 0x0000004e43a97223 */ /* 0x000fce000001082d */
[----:B------:R-:W4:Y:S01]  /*33940*/  MUFU.EX2 R15, R15 ;  /* 0x0000000f000f7308 */ /* 0x000f220000000800 */
[----:B--2---:R-:W-:Y:S01]  /*33950*/  FADD.FTZ R9, R34, R9 ;  /* 0x0000000922097221 */ /* 0x004fe20000010000 */
[----:B0-----:R-:W-:-:S06]  /*33960*/  FADD.FTZ R44, R20, R43 ;  /* 0x0000002b142c7221 */ /* 0x001fcc0000010000 */
[----:B------:R-:W0:Y:S01]  /*33970*/  MUFU.EX2 R166, R166 ;  /* 0x000000a600a67308 */ /* 0x000e220000000800 */
[----:B------:R-:W-:-:S07]  /*33980*/  FFMA.FTZ R13, R70, R78, -R45 ;  /* 0x0000004e460d7223 */ /* 0x000fce000001082d */
[----:B------:R-:W2:Y:S01]  /*33990*/  MUFU.EX2 R167, R167 ;  /* 0x000000a700a77308 */ /* 0x000ea20000000800 */
[----:B-1----:R-:W-:Y:S01]  /*339a0*/  FADD.FTZ R46, R164, R9 ;  /* 0x00000009a42e7221 */ /* 0x002fe20000010000 */
[----:B---3--:R-:W-:-:S06]  /*339b0*/  FADD.FTZ R44, R165, R44 ;  /* 0x0000002ca52c7221 */ /* 0x008fcc0000010000 */
[----:B------:R-:W1:Y:S01]  /*339c0*/  MUFU.EX2 R32, R32 ;  /* 0x0000002000207308 */ /* 0x000e620000000800 */
[----:B------:R-:W-:-:S07]  /*339d0*/  FFMA.FTZ R171, R71, R78, -R45 ;  /* 0x0000004e47ab7223 */ /* 0x000fce000001082d */
[----:B------:R-:W3:Y:S01]  /*339e0*/  MUFU.EX2 R14, R14 ;  /* 0x0000000e000e7308 */ /* 0x000ee20000000800 */
[----:B----4-:R-:W-:Y:S01]  /*339f0*/  FADD.FTZ R9, R33, R46 ;  /* 0x0000002e21097221 */ /* 0x010fe20000010000 */
[----:B------:R-:W-:-:S06]  /*33a00*/  FADD.FTZ R44, R15, R44 ;  /* 0x0000002c0f2c7221 */ /* 0x000fcc0000010000 */
[----:B------:R-:W4:Y:S08]  /*33a10*/  MUFU.EX2 R168, R168 ;  /* 0x000000a800a87308 */ /* 0x000f300000000800 */
        /* <DEDUP_REMOVED lines=10> */
[----:B------:R-:W-:-:S03]  /*33ac0*/  FADD.FTZ R44, R169, R44 ;  /* 0x0000002ca92c7221 */ /* 0x000fc60000010000 */
[----:B0-----:R-:W-:Y:S01]  /*33ad0*/  FADD.FTZ R9, R31, R46 ;  /* 0x0000002e1f097221 */ /* 0x001fe20000010000 */
[----:B--2---:R-:W-:-:S03]  /*33ae0*/  FADD.FTZ R44, R13, R44 ;  /* 0x0000002c0d2c7221 */ /* 0x004fc60000010000 */
[----:B-1----:R-:W-:Y:S01]  /*33af0*/  FADD.FTZ R9, R170, R9 ;  /* 0x00000009aa097221 */ /* 0x002fe20000010000 */
[----:B---3--:R-:W-:-:S04]  /*33b00*/  FADD.FTZ R43, R171, R44 ;  /* 0x0000002cab2b7221 */ /* 0x008fc80000010000 */
[----:B------:R-:W-:Y:S04]  /*33b10*/  ST.E desc[UR4][R2.64+0x10], R9 ;  /* 0x0000100902007985 */ /* 0x000fe8000c101904 */
[----:B------:R0:W-:Y:S04]  /*33b20*/  ST.E desc[UR6][R2.64+0x14], R43 ;  /* 0x0000142b02007985 */ /* 0x0001e8000c101906 */
[----:B0-----:R-:W2:Y:S01]  /*33b30*/  LDL.64 R2, [R0+0x80] ;  /* 0x0000800000027983 */ /* 0x001ea20000100a00 */
        /* <DEDUP_REMOVED lines=94> */
[----:B------:R-:W2:Y:S01]  /*34120*/  LD.E R95, desc[UR22][R2.64+0x5c] ;  /* 0x00005c16025f7980 */ /* 0x000ea2000c101900 */
[----:B---3--:R-:W-:-:S03]  /*34130*/  FMUL.FTZ R91, R8, R91 ;  /* 0x0000005b085b7220 */ /* 0x008fc60000410000 */
[----:B------:R0:W-:Y:S01]  /*34140*/  ST.E desc[UR10][R2.64+0x60], R93 ;  /* 0x0000605d02007985 */ /* 0x0001e2000c10190a */
[----:B----4-:R-:W-:-:S03]  /*34150*/  FMUL.FTZ R87, R8, R87 ;  /* 0x0000005708577220 */ /* 0x010fc60000410000 */
[----:B------:R1:W-:Y:S01]  /*34160*/  ST.E desc[UR8][R2.64+0x54], R91 ;  /* 0x0000545b02007985 */ /* 0x0003e2000c101908 */
[----:B------:R-:W-:-:S03]  /*34170*/  FMUL.FTZ R89, R8, R89 ;  /* 0x0000005908597220 */ /* 0x000fc60000410000 */
[----:B------:R-:W3:Y:S04]  /*34180*/  LD.E R92, desc[UR14][R2.64+0x6c] ;  /* 0x00006c0e025c7980 */ /* 0x000ee8000c101900 */
[----:B0-----:R-:W4:Y:S01]  /*34190*/  LD.E R93, desc[UR12][R2.64+0x68] ;  /* 0x0000680c025d7980 */ /* 0x001f22000c101900 */
[C---:B------:R-:W-:Y:S01]  /*341a0*/  FMUL.FTZ R85, R8.reuse, R85 ;  /* 0x0000005508557220 */ /* 0x040fe20000410000 */
[C---:B------:R-:W-:Y:S02]  /*341b0*/  FMUL.FTZ R81, R8.reuse, R81 ;  /* 0x0000005108517220 */ /* 0x040fe40000410000 */
[----:B------:R0:W-:Y:S04]  /*341c0*/  ST.E desc[UR4][R2.64+0x44], R87 ;  /* 0x0000445702007985 */ /* 0x0001e8000c101904 */
[----:B-1----:R-:W3:Y:S01]  /*341d0*/  LD.E R91, desc[UR24][R2.64+0x78] ;  /* 0x00007818025b7980 */ /* 0x002ee2000c101900 */
[----:B------:R-:W-:-:S03]  /*341e0*/  FMUL.FTZ R83, R8, R83 ;  /* 0x0000005308537220 */ /* 0x000fc60000410000 */
[----:B------:R1:W-:Y:S04]  /*341f0*/  ST.E desc[UR6][R2.64+0x50], R89 ;  /* 0x0000505902007985 */ /* 0x0003e8000c101906 */
[----:B0-----:R-:W3:Y:S04]  /*34200*/  LD.E R87, desc[UR26][R2.64+0x7c] ;  /* 0x00007c1a02577980 */ /* 0x001ee8000c101900 */
[----:B------:R-:W3:Y:S01]  /*34210*/  LD.E R90, desc[UR16][R2.64+0x88] ;  /* 0x00008810025a7980 */ /* 0x000ee2000c101900 */
[----:B------:R-:W-:-:S03]  /*34220*/  FMUL.FTZ R79, R8, R79 ;  /* 0x0000004f084f7220 */ /* 0x000fc60000410000 */
[----:B-1----:R-:W3:Y:S04]  /*34230*/  LD.E R89, desc[UR18][R2.64+0x8c] ;  /* 0x00008c1202597980 */ /* 0x002ee8000c101900 */
[----:B------:R-:W3:Y:S04]  /*34240*/  LD.E R88, desc[UR20][R2.64+0x98] ;  /* 0x0000981402587980 */ /* 0x000ee8000c101900 */
[----:B------:R0:W-:Y:S04]  /*34250*/  ST.E desc[UR8][R2.64+0x40], R85 ;  /* 0x0000405502007985 */ /* 0x0001e8000c101908 */
[----:B------:R-:W3:Y:S01]  /*34260*/  LD.E R86, desc[UR6][R2.64+0x9c] ;  /* 0x00009c0602567980 */ /* 0x000ee2000c101900 */
[----:B------:R-:W-:-:S03]  /*34270*/  FMUL.FTZ R75, R8, R75 ;  /* 0x0000004b084b7220 */ /* 0x000fc60000410000 */
[----:B------:R1:W-:Y:S04]  /*34280*/  ST.E desc[UR4][R2.64+0x30], R81 ;  /* 0x0000305102007985 */ /* 0x0003e8000c101904 */
[----:B0-----:R-:W3:Y:S01]  /*34290*/  LD.E R85, desc[UR10][R2.64+0xa8] ;  /* 0x0000a80a02557980 */ /* 0x001ee2000c101900 */
[----:B------:R-:W-:-:S03]  /*342a0*/  FMUL.FTZ R77, R8, R77 ;  /* 0x0000004d084d7220 */ /* 0x000fc60000410000 */
[----:B------:R0:W-:Y:S04]  /*342b0*/  ST.E desc[UR6][R2.64+0x34], R83 ;  /* 0x0000345302007985 */ /* 0x0001e8000c101906 */
[----:B-1----:R-:W3:Y:S04]  /*342c0*/  LD.E R81, desc[UR12][R2.64+0xac] ;  /* 0x0000ac0c02517980 */ /* 0x002ee8000c101900 */
[----:B------:R-:W3:Y:S04]  /*342d0*/  LD.E R84, desc[UR14][R2.64+0xb8] ;  /* 0x0000b80e02547980 */ /* 0x000ee8000c101900 */
[----:B0-----:R-:W3:Y:S04]  /*342e0*/  LD.E R83, desc[UR16][R2.64+0xbc] ;  /* 0x0000bc1002537980 */ /* 0x001ee8000c101900 */
[----:B------:R-:W3:Y:S01]  /*342f0*/  LD.E R82, desc[UR18][R2.64+0xc8] ;  /* 0x0000c81202527980 */ /* 0x000ee2000c101900 */
[----:B------:R-:W-:-:S03]  /*34300*/  FMUL.FTZ R73, R8, R73 ;  /* 0x0000004908497220 */ /* 0x000fc60000410000 */
[----:B------:R0:W-:Y:S04]  /*34310*/  ST.E desc[UR10][R2.64+0x24], R79 ;  /* 0x0000244f02007985 */ /* 0x0001e8000c10190a */
[----:B------:R-:W3:Y:S01]  /*34320*/  LD.E R80, desc[UR20][R2.64+0xcc] ;  /* 0x0000cc1402507980 */ /* 0x000ee2000c101900 */
[----:B------:R-:W-:-:S03]  /*34330*/  FMUL.FTZ R71, R8, R71 ;  /* 0x0000004708477220 */ /* 0x000fc60000410000 */
[----:B------:R1:W-:Y:S04]  /*34340*/  ST.E desc[UR6][R2.64+0x14], R75 ;  /* 0x0000144b02007985 */ /* 0x0003e8000c101906 */
[----:B0-----:R-:W3:Y:S04]  /*34350*/  LD.E R79, desc[UR22][R2.64+0xd8] ;  /* 0x0000d816024f7980 */ /* 0x001ee8000c101900 */
[----:B------:R-:W3:Y:S01]  /*34360*/  LD.E R78, desc[UR24][R2.64+0xdc] ;  /* 0x0000dc18024e7980 */ /* 0x000ee2000c101900 */
[----:B------:R-:W-:-:S03]  /*34370*/  FMUL.FTZ R69, R8, R69 ;  /* 0x0000004508457220 */ /* 0x000fc60000410000 */
[----:B------:R0:W-:Y:S04]  /*34380*/  ST.E desc[UR8][R2.64+0x20], R77 ;  /* 0x0000204d02007985 */ /* 0x0001e8000c101908 */
[----:B-1----:R-:W3:Y:S04]  /*34390*/  LD.E R75, desc[UR10][R2.64+0xe8] ;  /* 0x0000e80a024b7980 */ /* 0x002ee8000c101900 */
[----:B------:R-:W3:Y:S04]  /*343a0*/  LD.E R76, desc[UR14][R2.64+0xf8] ;  /* 0x0000f80e024c7980 */ /* 0x000ee8000c101900 */
[----:B0-----:R-:W3:Y:S01]  /*343b0*/  LD.E R77, desc[UR12][R2.64+0xec] ;  /* 0x0000ec0c024d7980 */ /* 0x001ee2000c101900 */
[----:B------:R-:W-:-:S03]  /*343c0*/  FMUL.FTZ R65, R8, R65 ;  /* 0x0000004108417220 */ /* 0x000fc60000410000 */
[----:B------:R-:W3:Y:S01]  /*343d0*/  LD.E R74, desc[UR16][R2.64+0xfc] ;  /* 0x0000fc10024a7980 */ /* 0x000ee2000c101900 */
[----:B------:R-:W-:-:S03]  /*343e0*/  FMUL.FTZ R67, R8, R67 ;  /* 0x0000004308437220 */ /* 0x000fc60000410000 */
[----:B------:R0:W-:Y:S04]  /*343f0*/  ST.E desc[UR4][R2.64+0x10], R73 ;  /* 0x0000104902007985 */ /* 0x0001e8000c101904 */
[----:B------:R-:W3:Y:S04]  /*34400*/  LD.E R72, desc[UR18][R2.64+0x108] ;  /* 0x0001081202487980 */ /* 0x000ee8000c101900 */
[----:B------:R1:W-:Y:S04]  /*34410*/  ST.E desc[UR6][R2.64+0x4], R71 ;  /* 0x0000044702007985 */ /* 0x0003e8000c101906 */
[----:B0-----:R-:W3:Y:S01]  /*34420*/  LD.E R73, desc[UR20][R2.64+0x10c] ;  /* 0x00010c1402497980 */ /* 0x001ee2000c101900 */
[----:B------:R-:W-:-:S03]  /*34430*/  FMUL.FTZ R63, R8, R63 ;  /* 0x0000003f083f7220 */ /* 0x000fc60000410000 */
[----:B------:R0:W-:Y:S04]  /*34440*/  ST.E desc[UR4][R2.64], R69 ;  /* 0x0000004502007985 */ /* 0x0001e8000c101904 */
[----:B-1----:R-:W3:Y:S04]  /*34450*/  LD.E R71, desc[UR12][R2.64+0x118] ;  /* 0x0001180c02477980 */ /* 0x002ee8000c101900 */
[----:B------:R-:W3:Y:S04]  /*34460*/  LD.E R70, desc[UR22][R2.64+0x128] ;  /* 0x0001281602467980 */ /* 0x000ee8000c101900 */
[----:B0-----:R-:W3:Y:S01]  /*34470*/  LD.E R69, desc[UR14][R2.64+0x11c] ;  /* 0x00011c0e02457980 */ /* 0x001ee2000c101900 */
[----:B------:R-:W-:-:S03]  /*34480*/  FMUL.FTZ R61, R8, R61 ;  /* 0x0000003d083d7220 */ /* 0x000fc60000410000 */
[----:B------:R0:W-:Y:S04]  /*34490*/  ST.E desc[UR8][R2.64+0x74], R65 ;  /* 0x0000744102007985 */ /* 0x0001e8000c101908 */
[----:B------:R-:W3:Y:S04]  /*344a0*/  LD.E R68, desc[UR16][R2.64+0x12c] ;  /* 0x00012c1002447980 */ /* 0x000ee8000c101900 */
[----:B------:R1:W-:Y:S04]  /*344b0*/  ST.E desc[UR10][R2.64+0x80], R67 ;  /* 0x0000804302007985 */ /* 0x0003e8000c10190a */
[----:B0-----:R-:W3:Y:S01]  /*344c0*/  LD.E R65, desc[UR18][R2.64+0x138] ;  /* 0x0001381202417980 */ /* 0x001ee2000c101900 */
[----:B------:R-:W-:-:S03]  /*344d0*/  FMUL.FTZ R59, R8, R59 ;  /* 0x0000003b083b7220 */ /* 0x000fc60000410000 */
[----:B------:R-:W3:Y:S04]  /*344e0*/  LD.E R66, desc[UR24][R2.64+0x148] ;  /* 0x0001481802427980 */ /* 0x000ee8000c101900 */
[----:B-1----:R-:W3:Y:S04]  /*344f0*/  LD.E R67, desc[UR20][R2.64+0x13c] ;  /* 0x00013c1402437980 */ /* 0x002ee8000c101900 */
[----:B------:R0:W-:Y:S04]  /*34500*/  ST.E desc[UR6][R2.64+0x70], R63 ;  /* 0x0000703f02007985 */ /* 0x0001e8000c101906 */
[----:B------:R-:W3:Y:S01]  /*34510*/  LD.E R64, desc[UR6][R2.64+0x14c] ;  /* 0x00014c0602407980 */ /* 0x000ee2000c101900 */
[----:B------:R-:W-:-:S03]  /*34520*/  FMUL.FTZ R57, R8, R57 ;  /* 0x0000003908397220 */ /* 0x000fc60000410000 */
[----:B------:R-:W3:Y:S04]  /*34530*/  LD.E R62, desc[UR12][R2.64+0x15c] ;  /* 0x00015c0c023e7980 */ /* 0x000ee8000c101900 */
[----:B0-----:R-:W3:Y:S04]  /*34540*/  LD.E R63, desc[UR8][R2.64+0x158] ;  /* 0x00015808023f7980 */ /* 0x001ee8000c101900 */
[----:B------:R0:W-:Y:S04]  /*34550*/  ST.E desc[UR4][R2.64+0x64], R61 ;  /* 0x0000643d02007985 */ /* 0x0001e8000c101904 */
[----:B------:R-:W3:Y:S01]  /*34560*/  LD.E R58, desc[UR14][R2.64+0x168] ;  /* 0x0001680e023a7980 */ /* 0x000ee2000c101900 */
[----:B------:R-:W-:-:S03]  /*34570*/  FMUL.FTZ R55, R8, R55 ;  /* 0x0000003708377220 */ /* 0x000fc60000410000 */
[----:B------:R1:W-:Y:S04]  /*34580*/  ST.E desc[UR4][R2.64+0x84], R59 ;  /* 0x0000843b02007985 */ /* 0x0003e8000c101904 */
[----:B0-----:R-:W3:Y:S04]  /*34590*/  LD.E R61, desc[UR16][R2.64+0x16c] ;  /* 0x00016c10023d7980 */ /* 0x001ee8000c101900 */
[----:B------:R-:W3:Y:S01]  /*345a0*/  LD.E R60, desc[UR18][R2.64+0x178] ;  /* 0x00017812023c7980 */ /* 0x000ee2000c101900 */
[----:B------:R-:W-:-:S03]  /*345b0*/  FMUL.FTZ R53, R8, R53 ;  /* 0x0000003508357220 */ /* 0x000fc60000410000 */
[----:B-1----:R-:W3:Y:S04]  /*345c0*/  LD.E R59, desc[UR20][R2.64+0x17c] ;  /* 0x00017c14023b7980 */ /* 0x002ee8000c101900 */
[----:B------:R0:W-:Y:S01]  /*345d0*/  ST.E desc[UR8][R2.64+0xa0], R57 ;  /* 0x0000a03902007985 */ /* 0x0001e2000c101908 */
[----:B------:R-:W-:-:S03]  /*345e0*/  FMUL.FTZ R49, R8, R49 ;  /* 0x0000003108317220 */ /* 0x000fc60000410000 */
[----:B------:R-:W3:Y:S01]  /*345f0*/  LD.E R56, desc[UR24][R2.64+0x18c] ;  /* 0x00018c1802387980 */ /* 0x000ee2000c101900 */
[----:B------:R-:W-:-:S03]  /*34600*/  FMUL.FTZ R47, R8, R47 ;  /* 0x0000002f082f7220 */ /* 0x000fc60000410000 */
[----:B------:R1:W-:Y:S04]  /*34610*/  ST.E desc[UR6][R2.64+0x94], R55 ;  /* 0x0000943702007985 */ /* 0x0003e8000c101906 */
[----:B0-----:R-:W3:Y:S01]  /*34620*/  LD.E R57, desc[UR22][R2.64+0x188] ;  /* 0x0001881602397980 */ /* 0x001ee2000c101900 */
[----:B------:R-:W-:-:S03]  /*34630*/  FMUL.FTZ R48, R8, R51 ;  /* 0x0000003308307220 */ /* 0x000fc60000410000 */
[----:B------:R-:W3:Y:S01]  /*34640*/  LD.E R52, desc[UR26][R2.64+0x198] ;  /* 0x0001981a02347980 */ /* 0x000ee2000c101900 */
[----:B------:R-:W-:-:S03]  /*34650*/  FMUL.FTZ R46, R8, R46 ;  /* 0x0000002e082e7220 */ /* 0x000fc60000410000 */
[----:B-1----:R-:W3:Y:S01]  /*34660*/  LD.E R55, desc[UR12][R2.64+0x19c] ;  /* 0x00019c0c02377980 */ /* 0x002ee2000c101900 */
[----:B------:R-:W-:-:S03]  /*34670*/  FMUL.FTZ R9, R8, R9 ;  /* 0x0000000908097220 */ /* 0x000fc60000410000 */
[----:B------:R0:W-:Y:S04]  /*34680*/  ST.E desc[UR4][R2.64+0x90], R53 ;  /* 0x0000903502007985 */ /* 0x0001e8000c101904 */
[----:B------:R-:W3:Y:S01]  /*34690*/  LD.E R54, desc[UR14][R2.64+0x1a8] ;  /* 0x0001a80e02367980 */ /* 0x000ee2000c101900 */
[----:B------:R-:W-:-:S03]  /*346a0*/  FMUL.FTZ R45, R8, R45 ;  /* 0x0000002d082d7220 */ /* 0x000fc60000410000 */
[----:B------:R-:W3:Y:S04]  /*346b0*/  LD.E R51, desc[UR4][R2.64+0x1b8] ;  /* 0x0001b80402337980 */ /* 0x000ee8000c101900 */
[----:B0-----:R-:W3:Y:S01]  /*346c0*/  LD.E R53, desc[UR16][R2.64+0x1ac] ;  /* 0x0001ac1002357980 */ /* 0x001ee2000c101900 */
[C---:B------:R-:W-:Y:S01]  /*346d0*/  FMUL.FTZ R44, R8.reuse, R44 ;  /* 0x0000002c082c7220 */ /* 0x040fe20000410000 */
[C---:B------:R-:W-:Y:S02]  /*346e0*/  FMUL.FTZ R43, R8.reuse, R43 ;  /* 0x0000002b082b7220 */ /* 0x040fe40000410000 */
[----:B------:R0:W-:Y:S04]  /*346f0*/  ST.E desc[UR8][R2.64+0xb4], R49 ;  /* 0x0000b43102007985 */ /* 0x0001e8000c101908 */
[----:B------:R-:W3:Y:S04]  /*34700*/  LD.E R50, desc[UR6][R2.64+0x1bc] ;  /* 0x0001bc0602327980 */ /* 0x000ee8000c101900 */
[----:B------:R1:W-:Y:S04]  /*34710*/  ST.E desc[UR4][R2.64+0xa4], R47 ;  /* 0x0000a42f02007985 */ /* 0x0003e8000c101904 */
[----:B0-----:R-:W3:Y:S04]  /*34720*/  LD.E R49, desc[UR8][R2.64+0x1c8] ;  /* 0x0001c80802317980 */ /* 0x001ee8000c101900 */
[----:B------:R0:W-:Y:S04]  /*34730*/  ST.E desc[UR6][R2.64+0xb0], R48 ;  /* 0x0000b03002007985 */ /* 0x0001e8000c101906 */
[----:B-1----:R-:W3:Y:S04]  /*34740*/  LD.E R47, desc[UR10][R2.64+0x1cc] ;  /* 0x0001cc0a022f7980 */ /* 0x002ee8000c101900 */
        /* <DEDUP_REMOVED lines=10> */
[----:B-1----:R-:W3:Y:S01]  /*347f0*/  LD.E R43, desc[UR22][R2.64+0x1fc] ;  /* 0x0001fc16022b7980 */ /* 0x002ee2000c101900 */
[C---:B------:R-:W-:Y:S01]  /*34800*/  FMUL.FTZ R138, R8.reuse, R138 ;  /* 0x0000008a088a7220 */ /* 0x040fe20000410000 */
[C---:B------:R-:W-:Y:S01]  /*34810*/  FMUL.FTZ R140, R8.reuse, R140 ;  /* 0x0000008c088c7220 */ /* 0x040fe20000410000 */
[C---:B------:R-:W-:Y:S01]  /*34820*/  FMUL.FTZ R139, R8.reuse, R139 ;  /* 0x0000008b088b7220 */ /* 0x040fe20000410000 */
[C---:B------:R-:W-:Y:S01]  /*34830*/  FMUL.FTZ R137, R8.reuse, R137 ;  /* 0x0000008908897220 */ /* 0x040fe20000410000 */
[C---:B------:R-:W-:Y:S01]  /*34840*/  FMUL.FTZ R136, R8.reuse, R136 ;  /* 0x0000008808887220 */ /* 0x040fe20000410000 */
[----:B------:R-:W-:Y:S01]  /*34850*/  ST.E desc[UR4][R2.64+0xe4], R138 ;  /* 0x0000e48a02007985 */ /* 0x000fe2000c101904 */
[C---:B------:R-:W-:Y:S01]  /*34860*/  FMUL.FTZ R135, R8.reuse, R135 ;  /* 0x0000008708877220 */ /* 0x040fe20000410000 */
[C---:B------:R-:W-:Y:S01]  /*34870*/  FMUL.FTZ R134, R8.reuse, R134 ;  /* 0x0000008608867220 */ /* 0x040fe20000410000 */
[C---:B------:R-:W-:Y:S01]  /*34880*/  FMUL.FTZ R133, R8.reuse, R133 ;  /* 0x0000008508857220 */ /* 0x040fe20000410000 */
        /* <DEDUP_REMOVED lines=33> */
[----:B------:R-:W-:Y:S04]  /*34aa0*/  ST.E desc[UR16][R2.64+0x170], R124 ;  /* 0x0001707c02007985 */ /* 0x000fe8000c101910 */
[----:B------:R-:W-:Y:S04]  /*34ab0*/  ST.E desc[UR6][R2.64+0x174], R122 ;  /* 0x0001747a02007985 */ /* 0x000fe8000c101906 */
[----:B------:R0:W-:Y:S01]  /*34ac0*/  ST.E desc[UR8][R2.64+0x180], R121 ;  /* 0x0001807902007985 */ /* 0x0001e2000c101908 */
[----:B------:R-:W-:-:S03]  /*34ad0*/  FMUL.FTZ R115, R8, R115 ;  /* 0x0000007308737220 */ /* 0x000fc60000410000 */
[----:B------:R-:W-:Y:S04]  /*34ae0*/  ST.E desc[UR4][R2.64+0x184], R120 ;  /* 0x0001847802007985 */ /* 0x000fe8000c101904 */
[----:B------:R-:W-:Y:S04]  /*34af0*/  ST.E desc[UR10][R2.64+0x190], R116 ;  /* 0x0001907402007985 */ /* 0x000fe8000c10190a */
[----:B------:R1:W-:Y:S01]  /*34b00*/  ST.E desc[UR12][R2.64+0x194], R119 ;  /* 0x0001947702007985 */ /* 0x0003e2000c10190c */
[----:B------:R-:W-:-:S03]  /*34b10*/  FMUL.FTZ R113, R8, R113 ;  /* 0x0000007108717220 */ /* 0x000fc60000410000 */
[----:B------:R-:W-:Y:S01]  /*34b20*/  ST.E desc[UR14][R2.64+0x1a0], R118 ;  /* 0x0001a07602007985 */ /* 0x000fe2000c10190e */
[----:B0-----:R-:W-:-:S03]  /*34b30*/  FMUL.FTZ R121, R8, R112 ;  /* 0x0000007008797220 */ /* 0x001fc60000410000 */
[----:B------:R0:W-:Y:S01]  /*34b40*/  ST.E desc[UR16][R2.64+0x1a4], R117 ;  /* 0x0001a47502007985 */ /* 0x0001e2000c101910 */
[----:B-1----:R-:W-:-:S03]  /*34b50*/  FMUL.FTZ R119, R8, R114 ;  /* 0x0000007208777220 */ /* 0x002fc60000410000 */
[----:B------:R1:W-:Y:S01]  /*34b60*/  ST.E desc[UR6][R2.64+0x1b0], R115 ;  /* 0x0001b07302007985 */ /* 0x0003e2000c101906 */
[C---:B------:R-:W-:Y:S01]  /*34b70*/  FMUL.FTZ R111, R8.reuse, R111 ;  /* 0x0000006f086f7220 */ /* 0x040fe20000410000 */
[C---:B------:R-:W-:Y:S01]  /*34b80*/  FMUL.FTZ R109, R8.reuse, R109 ;  /* 0x0000006d086d7220 */ /* 0x040fe20000410000 */
[C---:B0-----:R-:W-:Y:S01]  /*34b90*/  FMUL.FTZ R117, R8.reuse, R110 ;  /* 0x0000006e08757220 */ /* 0x041fe20000410000 */
[----:B------:R-:W-:Y:S01]  /*34ba0*/  ST.E desc[UR4][R2.64+0x1b4], R119 ;  /* 0x0001b47702007985 */ /* 0x000fe2000c101904 */
[----:B------:R-:W-:-:S03]  /*34bb0*/  FMUL.FTZ R107, R8, R107 ;  /* 0x0000006b086b7220 */ /* 0x000fc60000410000 */
[----:B------:R-:W-:Y:S01]  /*34bc0*/  ST.E desc[UR8][R2.64+0x1c0], R117 ;  /* 0x0001c07502007985 */ /* 0x000fe2000c101908 */
[----:B-1----:R-:W-:-:S03]  /*34bd0*/  FMUL.FTZ R115, R8, R108 ;  /* 0x0000006c08737220 */ /* 0x002fc60000410000 */
[----:B------:R0:W-:Y:S01]  /*34be0*/  ST.E desc[UR10][R2.64+0x1c4], R113 ;  /* 0x0001c47102007985 */ /* 0x0001e2000c10190a */
[----:B------:R-:W-:-:S03]  /*34bf0*/  FMUL.FTZ R105, R7, R105 ;  /* 0x0000006907697220 */ /* 0x000fc60000410000 */
[----:B------:R-:W-:Y:S04]  /*34c00*/  ST.E desc[UR12][R2.64+0x1d0], R121 ;  /* 0x0001d07902007985 */ /* 0x000fe8000c10190c */
[----:B------:R1:W-:Y:S01]  /*34c10*/  ST.E desc[UR14][R2.64+0x1d4], R111 ;  /* 0x0001d46f02007985 */ /* 0x0003e2000c10190e */
[----:B0-----:R-:W-:-:S03]  /*34c20*/  FMUL.FTZ R113, R8, R104 ;  /* 0x0000006808717220 */ /* 0x001fc60000410000 */
[----:B------:R0:W-:Y:S01]  /*34c30*/  ST.E desc[UR6][R2.64+0x1e0], R109 ;  /* 0x0001e06d02007985 */ /* 0x0001e2000c101906 */
[----:B------:R-:W-:-:S03]  /*34c40*/  FMUL.FTZ R103, R7, R103 ;  /* 0x0000006707677220 */ /* 0x000fc60000410000 */
[----:B------:R-:W-:Y:S01]  /*34c50*/  ST.E desc[UR16][R2.64+0x1e4], R115 ;  /* 0x0001e47302007985 */ /* 0x000fe2000c101910 */
[----:B-1----:R-:W-:-:S03]  /*34c60*/  FMUL.FTZ R111, R7, R106 ;  /* 0x0000006a076f7220 */ /* 0x002fc60000410000 */
[----:B------:R1:W-:Y:S01]  /*34c70*/  ST.E desc[UR4][R2.64+0x1f0], R107 ;  /* 0x0001f06b02007985 */ /* 0x0003e2000c101904 */
[----:B------:R-:W-:-:S03]  /*34c80*/  FMUL.FTZ R101, R7, R101 ;  /* 0x0000006507657220 */ /* 0x000fc60000410000 */
[----:B------:R-:W-:Y:S01]  /*34c90*/  ST.E desc[UR8][R2.64+0x1f4], R113 ;  /* 0x0001f47102007985 */ /* 0x000fe2000c101908 */
[----:B0-----:R-:W-:-:S03]  /*34ca0*/  FMUL.FTZ R109, R7, R102 ;  /* 0x00000066076d7220 */ /* 0x001fc60000410000 */
[----:B------:R-:W-:Y:S01]  /*34cb0*/  ST.E desc[UR10][R2.64+0x8], R111 ;  /* 0x0000086f02007985 */ /* 0x000fe2000c10190a */
[----:B------:R-:W-:-:S03]  /*34cc0*/  FMUL.FTZ R99, R7, R99 ;  /* 0x0000006307637220 */ /* 0x000fc60000410000 */
[----:B------:R0:W-:Y:S01]  /*34cd0*/  ST.E desc[UR12][R2.64+0xc], R105 ;  /* 0x00000c6902007985 */ /* 0x0001e2000c10190c */
[C---:B-1----:R-:W-:Y:S01]  /*34ce0*/  FMUL.FTZ R107, R7.reuse, R98 ;  /* 0x00000062076b7220 */ /* 0x042fe20000410000 */
[C---:B------:R-:W-:Y:S02]  /*34cf0*/  FMUL.FTZ R97, R7.reuse, R97 ;  /* 0x0000006107617220 */ /* 0x040fe40000410000 */
[----:B------:R1:W-:Y:S01]  /*34d00*/  ST.E desc[UR6][R2.64+0x18], R103 ;  /* 0x0000186702007985 */ /* 0x0003e2000c101906 */
[----:B--2---:R-:W-:-:S03]  /*34d10*/  FMUL.FTZ R95, R7, R95 ;  /* 0x0000005f075f7220 */ /* 0x004fc60000410000 */
[----:B------:R2:W-:Y:S01]  /*34d20*/  ST.E desc[UR14][R2.64+0x1c], R101 ;  /* 0x00001c6502007985 */ /* 0x0005e2000c10190e */
[----:B0-----:R-:W-:-:S03]  /*34d30*/  FMUL.FTZ R105, R7, R100 ;  /* 0x0000006407697220 */ /* 0x001fc60000410000 */
[----:B------:R-:W-:Y:S01]  /*34d40*/  ST.E desc[UR16][R2.64+0x28], R109 ;  /* 0x0000286d02007985 */ /* 0x000fe2000c101910 */
[----:B-1----:R-:W-:-:S03]  /*34d50*/  FMUL.FTZ R103, R7, R96 ;  /* 0x0000006007677220 */ /* 0x002fc60000410000 */
[----:B------:R-:W-:Y:S01]  /*34d60*/  ST.E desc[UR4][R2.64+0x2c], R105 ;  /* 0x00002c6902007985 */ /* 0x000fe2000c101904 */
[----:B--2---:R-:W-:-:S03]  /*34d70*/  FMUL.FTZ R101, R7, R94 ;  /* 0x0000005e07657220 */ /* 0x004fc60000410000 */
[----:B------:R-:W-:Y:S01]  /*34d80*/  ST.E desc[UR8][R2.64+0x38], R107 ;  /* 0x0000386b02007985 */ /* 0x000fe2000c101908 */
[----:B----4-:R-:W-:-:S03]  /*34d90*/  FMUL.FTZ R93, R7, R93 ;  /* 0x0000005d075d7220 */ /* 0x010fc60000410000 */
[----:B------:R0:W-:Y:S01]  /*34da0*/  ST.E desc[UR10][R2.64+0x3c], R99 ;  /* 0x00003c6302007985 */ /* 0x0001e2000c10190a */
[----:B---3--:R-:W-:-:S03]  /*34db0*/  FMUL.FTZ R91, R7, R91 ;  /* 0x0000005b075b7220 */ /* 0x008fc60000410000 */
[----:B------:R1:W-:Y:S01]  /*34dc0*/  ST.E desc[UR6][R2.64+0x48], R97 ;  /* 0x0000486102007985 */ /* 0x0003e2000c101906 */
[----:B------:R-:W-:-:S03]  /*34dd0*/  FMUL.FTZ R87, R7, R87 ;  /* 0x0000005707577220 */ /* 0x000fc60000410000 */
[----:B------:R-:W-:Y:S01]  /*34de0*/  ST.E desc[UR12][R2.64+0x4c], R101 ;  /* 0x00004c6502007985 */ /* 0x000fe2000c10190c */
[----:B0-----:R-:W-:-:S03]  /*34df0*/  FMUL.FTZ R99, R7, R92 ;  /* 0x0000005c07637220 */ /* 0x001fc60000410000 */
[----:B------:R-:W-:Y:S01]  /*34e00*/  ST.E desc[UR14][R2.64+0x58], R103 ;  /* 0x0000586702007985 */ /* 0x000fe2000c10190e */
[----:B------:R-:W-:-:S03]  /*34e10*/  FMUL.FTZ R89, R7, R89 ;  /* 0x0000005907597220 */ /* 0x000fc60000410000 */
[----:B------:R0:W-:Y:S01]  /*34e20*/  ST.E desc[UR16][R2.64+0x5c], R95 ;  /* 0x00005c5f02007985 */ /* 0x0001e2000c101910 */
[----:B-1----:R-:W-:-:S03]  /*34e30*/  FMUL.FTZ R97, R7, R88 ;  /* 0x0000005807617220 */ /* 0x002fc60000410000 */
[----:B------:R1:W-:Y:S01]  /*34e40*/  ST.E desc[UR4][R2.64+0x68], R93 ;  /* 0x0000685d02007985 */ /* 0x0003e2000c101904 */
[----:B------:R-:W-:-:S03]  /*34e50*/  FMUL.FTZ R85, R7, R85 ;  /* 0x0000005507557220 */ /* 0x000fc60000410000 */
[----:B------:R-:W-:Y:S01]  /*34e60*/  ST.E desc[UR8][R2.64+0x6c], R99 ;  /* 0x00006c6302007985 */ /* 0x000fe2000c101908 */
[----:B0-----:R-:W-:-:S03]  /*34e70*/  FMUL.FTZ R95, R7, R90 ;  /* 0x0000005a075f7220 */ /* 0x001fc60000410000 */
[----:B------:R0:W-:Y:S01]  /*34e80*/  ST.E desc[UR6][R2.64+0x78], R91 ;  /* 0x0000785b02007985 */ /* 0x0001e2000c101906 */
[C---:B------:R-:W-:Y:S01]  /*34e90*/  FMUL.FTZ R81, R7.reuse, R81 ;  /* 0x0000005107517220 */ /* 0x040fe20000410000 */
[C---:B-1----:R-:W-:Y:S02]  /*34ea0*/  FMUL.FTZ R93, R7.reuse, R86 ;  /* 0x00000056075d7220 */ /* 0x042fe40000410000 */
[----:B------:R1:W-:Y:S01]  /*34eb0*/  ST.E desc[UR10][R2.64+0x7c], R87 ;  /* 0x00007c5702007985 */ /* 0x0003e2000c10190a */
[----:B------:R-:W-:-:S03]  /*34ec0*/  FMUL.FTZ R83, R7, R83 ;  /* 0x0000005307537220 */ /* 0x000fc60000410000 */
[----:B------:R-:W-:Y:S04]  /*34ed0*/  ST.E desc[UR12][R2.64+0x88], R95 ;  /* 0x0000885f02007985 */ /* 0x000fe8000c10190c */
[----:B------:R2:W-:Y:S01]  /*34ee0*/  ST.E desc[UR14][R2.64+0x8c], R89 ;  /* 0x00008c5902007985 */ /* 0x0005e2000c10190e */
[C---:B0-----:R-:W-:Y:S01]  /*34ef0*/  FMUL.FTZ R91, R7.reuse, R80 ;  /* 0x00000050075b7220 */ /* 0x041fe20000410000 */
[C---:B-1----:R-:W-:Y:S02]  /*34f00*/  FMUL.FTZ R87, R7.reuse, R84 ;  /* 0x0000005407577220 */ /* 0x042fe40000410000 */
[----:B------:R-:W-:Y:S01]  /*34f10*/  ST.E desc[UR16][R2.64+0x98], R97 ;  /* 0x0000986102007985 */ /* 0x000fe2000c101910 */
[----:B------:R-:W-:-:S03]  /*34f20*/  FMUL.FTZ R79, R7, R79 ;  /* 0x0000004f074f7220 */ /* 0x000fc60000410000 */
[----:B------:R-:W-:Y:S01]  /*34f30*/  ST.E desc[UR4][R2.64+0x9c], R93 ;  /* 0x00009c5d02007985 */ /* 0x000fe2000c101904 */
[----:B--2---:R-:W-:-:S03]  /*34f40*/  FMUL.FTZ R89, R7, R82 ;  /* 0x0000005207597220 */ /* 0x004fc60000410000 */
[----:B------:R-:W-:Y:S01]  /*34f50*/  ST.E desc[UR6][R2.64+0xa8], R85 ;  /* 0x0000a85502007985 */ /* 0x000fe2000c101906 */
[----:B------:R-:W-:-:S03]  /*34f60*/  FMUL.FTZ R75, R7, R75 ;  /* 0x0000004b074b7220 */ /* 0x000fc60000410000 */
[----:B------:R0:W-:Y:S01]  /*34f70*/  ST.E desc[UR8][R2.64+0xac], R81 ;  /* 0x0000ac5102007985 */ /* 0x0001e2000c101908 */
[----:B------:R-:W-:-:S03]  /*34f80*/  FMUL.FTZ R77, R7, R77 ;  /* 0x0000004d074d7220 */ /* 0x000fc60000410000 */
[----:B------:R-:W-:Y:S04]  /*34f90*/  ST.E desc[UR10][R2.64+0xb8], R87 ;  /* 0x0000b85702007985 */ /* 0x000fe8000c10190a */
[----:B------:R1:W-:Y:S01]  /*34fa0*/  ST.E desc[UR12][R2.64+0xbc], R83 ;  /* 0x0000bc5302007985 */ /* 0x0003e2000c10190c */
[----:B0-----:R-:W-:-:S03]  /*34fb0*/  FMUL.FTZ R81, R7, R78 ;  /* 0x0000004e07517220 */ /* 0x001fc60000410000 */
[----:B------:R-:W-:Y:S01]  /*34fc0*/  ST.E desc[UR14][R2.64+0xc8], R89 ;  /* 0x0000c85902007985 */ /* 0x000fe2000c10190e */
[----:B------:R-:W-:-:S03]  /*34fd0*/  FMUL.FTZ R85, R7, R72 ;  /* 0x0000004807557220 */ /* 0x000fc60000410000 */
[----:B------:R-:W-:Y:S01]  /*34fe0*/  ST.E desc[UR4][R2.64+0xcc], R91 ;  /* 0x0000cc5b02007985 */ /* 0x000fe2000c101904 */
[----:B-1----:R-:W-:-:S03]  /*34ff0*/  FMUL.FTZ R83, R7, R76 ;  /* 0x0000004c07537220 */ /* 0x002fc60000410000 */
[----:B------:R0:W-:Y:S01]  /*35000*/  ST.E desc[UR16][R2.64+0xd8], R79 ;  /* 0x0000d84f02007985 */ /* 0x0001e2000c101910 */
[----:B------:R-:W-:-:S03]  /*35010*/  FMUL.FTZ R73, R7, R73 ;  /* 0x0000004907497220 */ /* 0x000fc60000410000 */
[----:B------:R-:W-:Y:S01]  /*35020*/  ST.E desc[UR6][R2.64+0xdc], R81 ;  /* 0x0000dc5102007985 */ /* 0x000fe2000c101906 */
[----:B------:R-:W-:-:S03]  /*35030*/  FMUL.FTZ R71, R7, R71 ;  /* 0x0000004707477220 */ /* 0x000fc60000410000 */
[----:B------:R1:W-:Y:S01]  /*35040*/  ST.E desc[UR8][R2.64+0xe8], R75 ;  /* 0x0000e84b02007985 */ /* 0x0003e2000c101908 */
[----:B0-----:R-:W-:-:S03]  /*35050*/  FMUL.FTZ R79, R7, R74 ;  /* 0x0000004a074f7220 */ /* 0x001fc60000410000 */
[----:B------:R0:W-:Y:S01]  /*35060*/  ST.E desc[UR10][R2.64+0xec], R77 ;  /* 0x0000ec4d02007985 */ /* 0x0001e2000c10190a */
[----:B------:R-:W-:-:S03]  /*35070*/  FMUL.FTZ R69, R7, R69 ;  /* 0x0000004507457220 */ /* 0x000fc60000410000 */
[----:B------:R-:W-:Y:S04]  /*35080*/  ST.E desc[UR12][R2.64+0xf8], R83 ;  /* 0x0000f85302007985 */ /* 0x000fe8000c10190c */
[----:B------:R-:W-:Y:S01]  /*35090*/  ST.E desc[UR4][R2.64+0xfc], R79 ;  /* 0x0000fc4f02007985 */ /* 0x000fe2000c101904 */
[----:B-1----:R-:W-:-:S03]  /*350a0*/  FMUL.FTZ R75, R7, R70 ;  /* 0x00000046074b7220 */ /* 0x002fc60000410000 */
[----:B------:R-:W-:Y:S01]  /*350b0*/  ST.E desc[UR14][R2.64+0x108], R85 ;  /* 0x0001085502007985 */ /* 0x000fe2000c10190e */
[----:B------:R-:W-:-:S03]  /*350c0*/  FMUL.FTZ R65, R7, R65 ;  /* 0x0000004107417220 */ /* 0x000fc60000410000 */
[----:B------:R1:W-:Y:S01]  /*350d0*/  ST.E desc[UR16][R2.64+0x10c], R73 ;  /* 0x00010c4902007985 */ /* 0x0003e2000c101910 */
[C---:B------:R-:W-:Y:S01]  /*350e0*/  FMUL.FTZ R67, R7.reuse, R67 ;  /* 0x0000004307437220 */ /* 0x040fe20000410000 */
[C---:B0-----:R-:W-:Y:S02]  /*350f0*/  FMUL.FTZ R77, R7.reuse, R66 ;  /* 0x00000042074d7220 */ /* 0x041fe40000410000 */
[----:B------:R-:W-:Y:S01]  /*35100*/  ST.E desc[UR6][R2.64+0x118], R71 ;  /* 0x0001184702007985 */ /* 0x000fe2000c101906 */
[----:B------:R-:W-:-:S03]  /*35110*/  FMUL.FTZ R63, R7, R63 ;  /* 0x0000003f073f7220 */ /* 0x000fc60000410000 */
[----:B------:R0:W-:Y:S01]  /*35120*/  ST.E desc[UR8][R2.64+0x11c], R69 ;  /* 0x00011c4502007985 */ /* 0x0001e2000c101908 */
[----:B-1----:R-:W-:-:S03]  /*35130*/  FMUL.FTZ R73, R7, R68 ;  /* 0x0000004407497220 */ /* 0x002fc60000410000 */
[----:B------:R-:W-:Y:S04]  /*35140*/  ST.E desc[UR10][R2.64+0x128], R75 ;  /* 0x0001284b02007985 */ /* 0x000fe8000c10190a */
[----:B------:R-:W-:Y:S01]  /*35150*/  ST.E desc[UR4][R2.64+0x12c], R73 ;  /* 0x00012c4902007985 */ /* 0x000fe2000c101904 */
[----:B0-----:R-:W-:-:S03]  /*35160*/  FMUL.FTZ R69, R7, R64 ;  /* 0x0000004007457220 */ /* 0x001fc60000410000 */
[----:B------:R0:W-:Y:S01]  /*35170*/  ST.E desc[UR12][R2.64+0x138], R65 ;  /* 0x0001384102007985 */ /* 0x0001e2000c10190c */
[----:B------:R-:W-:-:S03]  /*35180*/  FMUL.FTZ R61, R7, R61 ;  /* 0x0000003d073d7220 */ /* 0x000fc60000410000 */
[----:B------:R1:W-:Y:S01]  /*35190*/  ST.E desc[UR14][R2.64+0x13c], R67 ;  /* 0x00013c4302007985 */ /* 0x0003e2000c10190e */
[C---:B------:R-:W-:Y:S01]  /*351a0*/  FMUL.FTZ R71, R7.reuse, R60 ;  /* 0x0000003c07477220 */ /* 0x040fe20000410000 */
[C---:B------:R-:W-:Y:S02]  /*351b0*/  FMUL.FTZ R59, R7.reuse, R59 ;  /* 0x0000003b073b7220 */ /* 0x040fe40000410000 */
[----:B------:R-:W-:Y:S01]  /*351c0*/  ST.E desc[UR16][R2.64+0x148], R77 ;  /* 0x0001484d02007985 */ /* 0x000fe2000c101910 */
[----:B0-----:R-:W-:-:S03]  /*351d0*/  FMUL.FTZ R65, R7, R62 ;  /* 0x0000003e07417220 */ /* 0x001fc60000410000 */
[----:B------:R-:W-:Y:S01]  /*351e0*/  ST.E desc[UR6][R2.64+0x14c], R69 ;  /* 0x00014c4502007985 */ /* 0x000fe2000c101906 */
[----:B-1----:R-:W-:-:S03]  /*351f0*/  FMUL.FTZ R67, R7, R58 ;  /* 0x0000003a07437220 */ /* 0x002fc60000410000 */
        /* <DEDUP_REMOVED lines=17> */
[C---:B-1----:R-:W-:Y:S01]  /*35310*/  FMUL.FTZ R57, R7.reuse, R50 ;  /* 0x0000003207397220 */ /* 0x042fe20000410000 */
[C---:B------:R-:W-:Y:S02]  /*35320*/  FMUL.FTZ R47, R7.reuse, R47 ;  /* 0x0000002f072f7220 */ /* 0x040fe40000410000 */
[----:B------:R0:W-:Y:S04]  /*35330*/  ST.E desc[UR10][R2.64+0x19c], R55 ;  /* 0x00019c3702007985 */ /* 0x0001e8000c10190a */
[----:B------:R-:W-:Y:S04]  /*35340*/  ST.E desc[UR12][R2.64+0x1a8], R63 ;  /* 0x0001a83f02007985 */ /* 0x000fe8000c10190c */
[----:B------:R1:W-:Y:S01]  /*35350*/  ST.E desc[UR14][R2.64+0x1ac], R53 ;  /* 0x0001ac3502007985 */ /* 0x0003e2000c10190e */
[----:B------:R-:W-:-:S03]  /*35360*/  FMUL.FTZ R45, R7, R45 ;  /* 0x0000002d072d7220 */ /* 0x000fc60000410000 */
[----:B------:R2:W-:Y:S01]  /*35370*/  ST.E desc[UR6][R2.64+0x1b8], R51 ;  /* 0x0001b83302007985 */ /* 0x0005e2000c101906 */
[----:B0-----:R-:W-:-:S03]  /*35380*/  FMUL.FTZ R55, R7, R9 ;  /* 0x0000000907377220 */ /* 0x001fc60000410000 */
[----:B------:R0:W-:Y:S01]  /*35390*/  ST.E desc[UR16][R2.64+0x1bc], R57 ;  /* 0x0001bc3902007985 */ /* 0x0001e2000c101910 */
[----:B-1----:R-:W-:-:S03]  /*353a0*/  FMUL.FTZ R53, R7, R48 ;  /* 0x0000003007357220 */ /* 0x002fc60000410000 */
[----:B------:R-:W-:Y:S01]  /*353b0*/  ST.E desc[UR4][R2.64+0x1c8], R49 ;  /* 0x0001c83102007985 */ /* 0x000fe2000c101904 */
[----:B--2---:R-:W-:-:S03]  /*353c0*/  FMUL.FTZ R51, R7, R46 ;  /* 0x0000002e07337220 */ /* 0x004fc60000410000 */
[----:B------:R-:W-:Y:S01]  /*353d0*/  ST.E desc[UR8][R2.64+0x1cc], R47 ;  /* 0x0001cc2f02007985 */ /* 0x000fe2000c101908 */
[C---:B------:R-:W-:Y:S01]  /*353e0*/  FMUL.FTZ R43, R7.reuse, R43 ;  /* 0x0000002b072b7220 */ /* 0x040fe20000410000 */
[----:B0-----:R-:W-:Y:S02]  /*353f0*/  FMUL.FTZ R57, R7, R44 ;  /* 0x0000002c07397220 */ /* 0x001fe40000410000 */
[----:B------:R-:W-:Y:S04]  /*35400*/  ST.E desc[UR10][R2.64+0x1d8], R53 ;  /* 0x0001d83502007985 */ /* 0x000fe8000c10190a */
[----:B------:R-:W-:Y:S04]  /*35410*/  ST.E desc[UR6][R2.64+0x1dc], R51 ;  /* 0x0001dc3302007985 */ /* 0x000fe8000c101906 */
[----:B------:R-:W-:Y:S04]  /*35420*/  ST.E desc[UR12][R2.64+0x1e8], R55 ;  /* 0x0001e83702007985 */ /* 0x000fe8000c10190c */
[----:B------:R-:W-:Y:S04]  /*35430*/  ST.E desc[UR14][R2.64+0x1ec], R45 ;  /* 0x0001ec2d02007985 */ /* 0x000fe8000c10190e */
[----:B------:R-:W-:Y:S04]  /*35440*/  ST.E desc[UR16][R2.64+0x1f8], R57 ;  /* 0x0001f83902007985 */ /* 0x000fe8000c101910 */
[----:B------:R0:W-:Y:S01]  /*35450*/  ST.E desc[UR18][R2.64+0x1fc], R43 ;  /* 0x0001fc2b02007985 */ /* 0x0001e2000c101912 */
[----:B------:R-:W-:-:S03]  /*35460*/  LEA.HI R44, R6, 0x8, RZ, 0x19 ;  /* 0x00000008062c7811 */ /* 0x000fc600078fc8ff */
[----:B------:R-:W2:Y:S02]  /*35470*/  LDL.64 R8, [R0] ;  /* 0x0000000000087983 */ /* 0x000ea40000100a00 */
[----:B------:R1:W-:Y:S06]  /*35480*/  BAR.SYNC.DEFER_BLOCKING R44, 0x100 ;  /* 0x0004002c0000751d */ /* 0x0003ec0000010000 */
[----:B0-----:R-:W3:Y:S01]  /*35490*/  LDL.64 R2, [R0+0x80] ;  /* 0x0000800000027983 */ /* 0x001ee20000100a00 */
[C---:B------:R-:W-:Y:S02]  /*354a0*/  R2UR UR28, R4.reuse ;  /* 0x00000000041c72ca */ /* 0x040fe400000e0000 */
[----:B------:R-:W-:Y:S01]  /*354b0*/  R2UR UR29, R5 ;  /* 0x00000000051d72ca */ /* 0x000fe200000e0000 */
[----:B------:R-:W4:Y:S04]  /*354c0*/  LDL.64 R6, [R0+0x98] ;  /* 0x0000980000067983 */ /* 0x000f280000100a00 */
[----:B--2---:R-:W2:Y:S04]  /*354d0*/  LD.E R43, desc[UR6][R8.64] ;  /* 0x00000006082b7980 */ /* 0x004ea8000c101900 */
[----:B------:R-:W2:Y:S04]  /*354e0*/  LDL.64 R8, [R0+0x88] ;  /* 0x0000880000087983 */ /* 0x000ea80000100a00 */
[----:B---3--:R-:W3:Y:S04]  /*354f0*/  LD.E R47, desc[UR4][R2.64] ;  /* 0x00000004022f7980 */ /* 0x008ee8000c101900 */
        /* <DEDUP_REMOVED lines=64> */
[----:B----4-:R-:W4:Y:S04]  /*35900*/  LD.E.64 R6, desc[UR4][R6.64] ;  /* 0x0000000406067980 */ /* 0x010f28000c101b00 */
[----:B---3--:R-:W-:Y:S04]  /*35910*/  ST.E desc[UR8][R2.64], R47 ;  /* 0x0000002f02007985 */ /* 0x008fe8000c101908 */
[----:B--2---:R0:W-:Y:S04]  /*35920*/  ST.E desc[UR4][R2.64+0x4], R45 ;  /* 0x0000042d02007985 */ /* 0x0041e8000c101904 */
        /* <DEDUP_REMOVED lines=63> */
[----:B0-----:R-:W3:Y:S04]  /*35d20*/  LD.E R45, desc[UR28][R2.64+0x104] ;  /* 0x0001041c022d7980 */ /* 0x001ee8000c101900 */
[----:B---3--:R0:W-:Y:S04]  /*35d30*/  ST.E desc[UR4][R2.64+0x104], R45 ;  /* 0x0001042d02007985 */ /* 0x0081e8000c101904 */
[----:B------:R-:W3:Y:S04]  /*35d40*/  LD.E R47, desc[UR6][R2.64+0x108] ;  /* 0x00010806022f7980 */ /* 0x000ee8000c101900 */
[----:B-1----:R-:W4:Y:S04]  /*35d50*/  LD.E R49, desc[UR8][R2.64+0x10c] ;  /* 0x00010c0802317980 */ /* 0x002f28000c101900 */
        /* <DEDUP_REMOVED lines=122> */
[----:B0-----:R-:W4:Y:S01]  /*36500*/  LD.E R45, desc[UR28][R8.64] ;  /* 0x0000001c082d7980 */ /* 0x001f22000c101900 */
        /* <DEDUP_REMOVED lines=22> */
[----:B------:R-:W-:Y:S01]  /*36670*/  IMAD R6, R43, 0xc00, R6 ;  /* 0x00000c002b067824 */ /* 0x000fe200078e0206 */
[----:B------:R-:W-:Y:S01]  /*36680*/  F2FP.BF16.F32.PACK_AB R172, R42, R172 ;  /* 0x000000ac2aac723e */ /* 0x000fe200000010ff */
[----:B------:R-:W4:Y:S01]  /*36690*/  LD.E R43, desc[UR34][R2.64+0x4c] ;  /* 0x00004c22022b7980 */ /* 0x000f22000c101900 */
[----:B------:R-:W-:Y:S02]  /*366a0*/  F2FP.BF16.F32.PACK_AB R174, R174, R41 ;  /* 0x00000029aeae723e */ /* 0x000fe400000010ff */
[----:B------:R-:W-:Y:S01]  /*366b0*/  F2FP.BF16.F32.PACK_AB R152, R152, R40 ;  /* 0x000000289898723e */ /* 0x000fe200000010ff */
        /* <DEDUP_REMOVED lines=199> */
[----:B------:R-:W-:Y:S02]  /*37330*/  R2UR UR4, R4 ;  /* 0x00000000040472ca */ /* 0x000fe400000e0000 */
[----:B------:R-:W-:-:S13]  /*37340*/  R2UR UR5, R5 ;  /* 0x00000000050572ca */ /* 0x000fda00000e0000 */
        /* <DEDUP_REMOVED lines=720> */
[----:B------:R-:W-:Y:S01]  /*3a050*/  F2FP.BF16.F32.PACK_AB R167, R167, R15 ;  /* 0x0000000fa7a7723e */ /* 0x000fe200000010ff */
[----:B------:R-:W-:Y:S01]  /*3a060*/  IMAD.MOV.U32 R15, RZ, RZ, R7 ;  /* 0x000000ffff0f7224 */ /* 0x000fe200078e0007 */
[----:B------:R-:W-:Y:S01]  /*3a070*/  F2FP.BF16.F32.PACK_AB R169, R169, R14 ;  /* 0x0000000ea9a9723e */ /* 0x000fe200000010ff */
[----:B------:R-:W-:-:S03]  /*3a080*/  VIADD R14, R6, 0x80 ;  /* 0x00000080060e7836 */ /* 0x000fc60000000000 */
[----:B------:R-:W-:Y:S02]  /*3a090*/  R2UR UR7, R15 ;  /* 0x000000000f0772ca */ /* 0x000fe400000e0000 */
[----:B------:R-:W-:Y:S02]  /*3a0a0*/  R2UR UR6, R14 ;  /* 0x000000000e0672ca */ /* 0x000fe400000e0000 */
        /* <DEDUP_REMOVED lines=3549> */
[----:B---3--:R-:W3:Y:S01]  /*47e80*/  LD.E R31, desc[UR22][R2.64+0x1c] ;  /* 0x00001c16021f7980 */ /* 0x008ee2000c101900 */
[C---:B------:R-:W-:Y:S02]  /*47e90*/  R2UR UR20, R4.reuse ;  /* 0x00000000041472ca */ /* 0x040fe400000e0000 */
[C---:B------:R-:W-:Y:S01]  /*47ea0*/  R2UR UR21, R5.reuse ;  /* 0x00000000051572ca */ /* 0x040fe200000e0000 */
[----:B----4-:R-:W4:Y:S01]  /*47eb0*/  LD.E R33, desc[UR24][R2.64+0x20] ;  /* 0x0000201802217980 */ /* 0x010f22000c101900 */
        /* <DEDUP_REMOVED lines=719> */
[----:B0-----:R-:W1:Y:S01]  /*4abb0*/  LDL.64 R8, [R0+0x40] ;  /* 0x0000400000087983 */ /* 0x001e620000100a00 */
[----:B------:R-:W-:-:S02]  /*4abc0*/  R2UR UR4, R4 ;  /* 0x00000000040472ca */ /* 0x000fc400000e0000 */
[----:B------:R-:W-:Y:S01]  /*4abd0*/  R2UR UR5, R5 ;  /* 0x00000000050572ca */ /* 0x000fe200000e0000 */
[----:B------:R-:W3:-:S12]  /*4abe0*/  LDL.64 R6, [R0] ;  /* 0x0000000000067983 */ /* 0x000ed80000100a00 */
[----:B-1----:R-:W4:Y:S01]  /*4abf0*/  LD.E R12, desc[UR4][R8.64] ;  /* 0x00000004080c7980 */ /* 0x002f22000c101900 */
[----:B------:R-:W-:Y:S02]  /*4ac00*/  R2UR UR4, R4 ;  /* 0x00000000040472ca */ /* 0x000fe400000e0000 */
[----:B------:R-:W-:Y:S01]  /*4ac10*/  R2UR UR5, R5 ;  /* 0x00000000050572ca */ /* 0x000fe200000e0000 */
[----:B------:R-:W-:-:S12]  /*4ac20*/  BSSY B2, `(.L_x_12904) ;  /* 0x0000006000027945 */ /* 0x000fd80003800000 */
[----:B---3--:R2:W5:Y:S01]  /*4ac30*/  LD.E R6, desc[UR4][R6.64] ;  /* 0x0000000406067980 */ /* 0x008562000c101900 */
[----:B----4-:R-:W-:-:S04]  /*4ac40*/  LOP3.LUT R12, R12, 0x1, RZ, 0xfc, !PT ;  /* 0x000000010c0c7812 */ /* 0x010fc800078efcff */
[----:B------:R-:W-:-:S13]  /*4ac50*/  ISETP.NE.AND P0, PT, R12, 0x3, PT ;  /* 0x000000030c00780c */ /* 0x000fda0003f05270 */
[----:B--2---:R-:W-:Y:S05]  /*4ac60*/  @!P0 BRA `(.L_x_12905) ;  /* 0x0000000000048947 */ /* 0x004fea0003800000 */
[----:B------:R-:W-:Y:S01]  /*4ac70*/  BPT.TRAP 0x1 ;  /* 0x000000040000795c */ /* 0x000fe20000300000 */
.L_x_12905:
[----:B------:R-:W-:Y:S05]  /*4ac80*/  BSYNC B2 ;  /* 0x0000000000027941 */ /* 0x000fea0003800000 */
.L_x_12904:
        /* <DEDUP_REMOVED lines=11> */
[----:B0-----:R-:W-:Y:S05]  /*4ad40*/  RET.REL.NODEC R220 `(_ZN7cutlass13device_kernelIN5flash11enable_sm90INS1_16FlashAttnFwdSm90INS1_25CollectiveMainloopFwdSm90ILi2EN4cute5tupleIJNS5_1CILi1EEES8_S8_EEENS6_IJNS7_ILi128EEENS7_ILi96EEENS7_ILi64EEEEEELi256ENS_10bfloat16_tEfNS_4arch4Sm90ELb0ELb1ELb0ELb1ELb1ELb0ELb1ELb1ELb0ELb1ELb1ELb0EEENS1_21CollectiveEpilogueFwdINS6_IJSA_NS7_ILi256EEESB_EEES9_SE_SG_Li256ELb1ELb1ELb1ELb0EEENS1_36VarlenDynamicPersistentTileSchedulerILi128ELi96ELi256ELi128ELb1ELb1ELb1ELb1ELb0ELb1EEEEEEEEEvNT_6ParamsE) ;  /* 0xfffffb50dcac7950 */ /* 0x001fea0003c3ffff */
.L_x_12880:
[----:B0-----:R0:W1:Y:S02]  /*4ad50*/  SYNCS.PHASECHK.TRANS64.TRYWAIT P0, [R6+URZ], R7 ;  /* 0x00000007060075a7 */ /* 0x001064000800017f */
[----:B-1----:R-:W-:Y:S05]  /*4ad60*/  @!P0 NANOSLEEP.SYNCS 0x989680 ;  /* 0x009896800000895d */ /* 0x002fea0003900000 */
[----:B------:R-:W1:Y:S02]  /*4ad70*/  @!P0 SYNCS.PHASECHK.TRANS64 P0, [R6+URZ], R7 ;  /* 0x00000007060085a7 */ /* 0x000e64000800007f */
[----:B-1----:R-:W-:Y:S05]  /*4ad80*/  @!P0 BRA `(.L_x_12880) ;  /* 0xfffffffc00f08947 */ /* 0x002fea000383ffff */
[----:B------:R-:W-:Y:S05]  /*4ad90*/  BRA `(.L_x_12879) ;  /* 0xfffffe4c00847947 */ /* 0x000fea000383ffff */
.L_x_12887:
[----:B0-----:R0:W1:Y:S02]  /*4ada0*/  SYNCS.PHASECHK.TRANS64.TRYWAIT P0, [R20+URZ], R21 ;  /* 0x00000015140075a7 */ /* 0x001064000800017f */
[----:B-1----:R-:W-:Y:S05]  /*4adb0*/  @!P0 NANOSLEEP.SYNCS 0x989680 ;  /* 0x009896800000895d */ /* 0x002fea0003900000 */
[----:B------:R-:W1:Y:S02]  /*4adc0*/  @!P0 SYNCS.PHASECHK.TRANS64 P0, [R20+URZ], R21 ;  /* 0x00000015140085a7 */ /* 0x000e64000800007f */
[----:B-1----:R-:W-:Y:S05]  /*4add0*/  @!P0 BRA `(.L_x_12887) ;  /* 0xfffffffc00f08947 */ /* 0x002fea000383ffff */
[----:B------:R-:W-:Y:S05]  /*4ade0*/  BRA `(.L_x_12886) ;  /* 0xfffffe5400587947 */ /* 0x000fea000383ffff */
.L_x_12906:
        /* <DEDUP_REMOVED lines=9> */
.L_x_15673:


//--------------------- .text._ZN7cutlass13device_kernelIN5flash11enable_sm90INS1_16FlashAttnFwdSm90INS1_25CollectiveMainloopFwdSm90ILi2EN4cute5tupleIJNS5_1CILi1EEES8_S8_EEENS6_IJNS7_ILi128EEENS7_ILi96EEENS7_ILi64EEEEEELi256ENS_10bfloat16_tEfNS_4arch4Sm90ELb0ELb1ELb0ELb1ELb1ELb1ELb1ELb1ELb0ELb1ELb1ELb0EEENS1_21CollectiveEpilogueFwdINS6_IJSA_NS7_ILi256EEESB_EEES9_SE_SG_Li256ELb1ELb1ELb1ELb0EEENS1_36VarlenDynamicPersistentTileSchedulerILi128ELi96ELi256ELi128ELb1ELb1ELb1ELb1ELb0ELb1EEEEEEEEEvNT_6ParamsE --------------------------
	.section	.text._ZN7cutlass13device_kernelIN5flash11enable_sm90INS1_16FlashAttnFwdSm90INS1_25CollectiveMainloopFwdSm90ILi2EN4cute5tupleIJNS5_1CILi1EEES8_S8_EEENS6_IJNS7_ILi128EEENS7_ILi96EEENS7_ILi64EEEEEELi256ENS_10bfloat16_tEfNS_4arch4Sm90ELb0ELb1ELb0ELb1ELb1ELb1ELb1ELb1ELb0ELb1ELb1ELb0EEENS1_21CollectiveEpilogueFwdINS6_IJSA_NS7_ILi256EEESB_EEES9_SE_SG_Li256ELb1ELb1ELb1ELb0EEENS1_36VarlenDynamicPersistentTileSchedulerILi128ELi96ELi256ELi128ELb1ELb1ELb1ELb1ELb0ELb1EEEEEEEEEvNT_6ParamsE,"ax",@progbits
	.align	128
.text._ZN7cutlass13device_kernelIN5flash11enable_sm90INS1_16FlashAttnFwdSm90INS1_25CollectiveMainloopFwdSm90ILi2EN4cute5tupleIJNS5_1CILi1EEES8_S8_EEENS6_IJNS7_ILi128EEENS7_ILi96EEENS7_ILi64EEEEEELi256ENS_10bfloat16_tEfNS_4arch4Sm90ELb0ELb1ELb0ELb1ELb1ELb1ELb1ELb1ELb0ELb1ELb1ELb0EEENS1_21CollectiveEpilogueFwdINS6_IJSA_NS7_ILi256EEESB_EEES9_SE_SG_Li256ELb1ELb1ELb1ELb0EEENS1_36VarlenDynamicPersistentTileSchedulerILi128ELi96ELi256ELi128ELb1ELb1ELb1ELb1ELb0ELb1EEEEEEEEEvNT_6ParamsE:
        .type           _ZN7cutlass13device_kernelIN5flash11enable_sm90INS1_16FlashAttnFwdSm90INS1_25CollectiveMainloopFwdSm90ILi2EN4cute5tupleIJNS5_1CILi1EEES8_S8_EEENS6_IJNS7_ILi128EEENS7_ILi96EEENS7_ILi64EEEEEELi256ENS_10bfloat16_tEfNS_4arch4Sm90ELb0ELb1ELb0ELb1ELb1ELb1ELb1ELb1ELb0ELb1ELb1ELb0EEENS1_21CollectiveEpilogueFwdINS6_IJSA_NS7_ILi256EEESB_EEES9_SE_SG_Li256ELb1ELb1ELb1ELb0EEENS1_36VarlenDynamicPersistentTileSchedulerILi128ELi96ELi256ELi128ELb1ELb1ELb1ELb1ELb0ELb1EEEEEEEEEvNT_6ParamsE,@function
        .size           _ZN7cutlass13device_kernelIN5flash11enable_sm90INS1_16FlashAttnFwdSm90INS1_25CollectiveMainloopFwdSm90ILi2EN4cute5tupleIJNS5_1CILi1EEES8_S8_EEENS6_IJNS7_ILi128EEENS7_ILi96EEENS7_ILi64EEEEEELi256ENS_10bfloat16_tEfNS_4arch4Sm90ELb0ELb1ELb0ELb1ELb1ELb1ELb1ELb1ELb0ELb1ELb1ELb0EEENS1_21CollectiveEpilogueFwdINS6_IJSA_NS7_ILi256EEESB_EEES9_SE_SG_Li256ELb1ELb1ELb1ELb0EEENS1_36VarlenDynamicPersistentTileSchedulerILi128ELi96ELi256ELi128ELb1ELb1ELb1ELb1ELb0ELb1EEEEEEEEEvNT_6ParamsE,(.L_x_15675 - _ZN7cutlass13device_kernelIN5flash11enable_sm90INS1_16FlashAttnFwdSm90INS1_25CollectiveMainloopFwdSm90ILi2EN4cute5tupleIJNS5_1CILi1EEES8_S8_EEENS6_IJNS7_ILi128EEENS7_ILi96EEENS7_ILi64EEEEEELi256ENS_10bfloat16_tEfNS_4arch4Sm90ELb0ELb1ELb0ELb1ELb1ELb1ELb1ELb1ELb0ELb1ELb1ELb0EEENS1_21CollectiveEpilogueFwdINS6_IJSA_NS7_ILi256EEESB_EEES9_SE_SG_Li256ELb1ELb1ELb1ELb0EEENS1_36VarlenDynamicPersistentTileSchedulerILi128ELi96ELi256ELi128ELb1ELb1ELb1ELb1ELb0ELb1EEEEEEEEEvNT_6ParamsE)
        .other          _ZN7cutlass13device_kernelIN5flash11enable_sm90INS1_16FlashAttnFwdSm90INS1_25CollectiveMainloopFwdSm90ILi2EN4cute5tupleIJNS5_1CILi1EEES8_S8_EEENS6_IJNS7_ILi128EEENS7_ILi96EEENS7_ILi64EEEEEELi256ENS_10bfloat16_tEfNS_4arch4Sm90ELb0ELb1ELb0ELb1ELb1ELb1ELb1ELb1ELb0ELb1ELb1ELb0EEENS1_21CollectiveEpilogueFwdINS6_IJSA_NS7_ILi256EEESB_EEES9_SE_SG_Li256ELb1ELb1ELb1ELb0EEENS1_36VarlenDynamicPersistentTileSchedulerILi128ELi96ELi256ELi128ELb1ELb1ELb1ELb1ELb0ELb1EEEEEEEEEvNT_6ParamsE,@"STO_CUDA_ENTRY STV_DEFAULT"
_ZN7cutlass13device_kernelIN5flash11enable_sm90INS1_16FlashAttnFwdSm90INS1_25CollectiveMainloopFwdSm90ILi2EN4cute5tupleIJNS5_1CILi1EEES8_S8_EEENS6_IJNS7_ILi128EEENS7_ILi96EEENS7_ILi64EEEEEELi256ENS_10bfloat16_tEfNS_4arch4Sm90ELb0ELb1ELb0ELb1ELb1ELb1ELb1ELb1ELb0ELb1ELb1ELb0EEENS1_21CollectiveEpilogueFwdINS6_IJSA_NS7_ILi256EEESB_EEES9_SE_SG_Li256ELb1ELb1ELb1ELb0EEENS1_36VarlenDynamicPersistentTileSchedulerILi128ELi96ELi256ELi128ELb1ELb1ELb1ELb1ELb0ELb1EEEEEEEEEvNT_6ParamsE:
        /* <DEDUP_REMOVED lines=23> */
.L_x_12908:
[----:B------:R-:W-:Y:S05]  /*0170*/  BSYNC B0 ;  /* 0x0000000000007941 */ /* 0x000fea0003800000 */
.L_x_12907:
        /* <DEDUP_REMOVED lines=43> */
.L_x_12909:
        /* <DEDUP_REMOVED lines=22> */
.L_x_12910:
        /* <DEDUP_REMOVED lines=18> */
.L_x_12911:
        /* <DEDUP_REMOVED lines=22> */
.L_x_12912:
        /* <DEDUP_REMOVED lines=22> */
.L_x_12913:
[----:B------:R-:W-:Y:S01]  /*0970*/  PLOP3.LUT P0, PT, PT, PT, UP0, 0x80, 0x0 ;  /* 0x000000000000781c */ /* 0x000fe20003f0f008 */
[----:B------:R-:W-:Y:S01]  /*0980*/  UMOV UR38, 0x1 ;  /* 0x0000000100267882 */ /* 0x000fe20000000000 */
[----:B------:R-:W-:Y:S01]  /*0990*/  NOP ;  /* 0x0000000000007918 */ /* 0x000fe20000000000 */
[----:B------:R-:W-:Y:S01]  /*09a0*/  USEL UR38, UR38, 0x2, !UP0 ;  /* 0x0000000226267887 */ /* 0x000fe2000c000000 */
[----:B------:R-:W-:Y:S01]  /*09b0*/  BSSY B9, `(.L_x_12914) ;  /* 0x0003927000097945 */ /* 0x000fe20003800000 */
[----:B------:R-:W-:Y:S01]  /*09c0*/  ULDC.64 UR44, c[0x0][0x208] ;  /* 0x00008200002c7ab9 */ /* 0x000fe20000000a00 */
[----:B------:R-:W-:Y:S02]  /*09d0*/  IMAD.U32 R18, RZ, RZ, UR37 ;  /* 0x00000025ff127e24 */ /* 0x000fe4000f8e00ff */
[----:B------:R-:W-:Y:S01]  /*09e0*/  IMAD.U32 R19, RZ, RZ, UR36 ;  /* 0x00000024ff137e24 */ /* 0x000fe2000f8e00ff */
[----:B0123--:R-:W-:Y:S06]  /*09f0*/  BAR.SYNC.DEFER_BLOCKING 0x0 ;  /* 0x0000000000007b1d */ /* 0x00ffec0000010000 */
[----:B------:R-:W-:Y:S05]  /*0a00*/  @!P0 BRA `(.L_x_12915) ;  /* 0x0000030400c48947 */ /* 0x000fea0003800000 */
.L_x_12916:
[----:B------:R-:W-:-:S08]  /*0a10*/  NOP ;  /* 0x0000000000007918 */ /* 0x000fd00000000000 */
[----:B------:R-:W0:Y:S02]  /*0a20*/  USETMAXREG.TRY_ALLOC.CTAPOOL UP0, 0xe8 ;  /* 0x000000e8000079c8 */ /* 0x000e240008000600 */
[----:B0-----:R-:W-:-:S13]  /*0a30*/  PLOP3.LUT P0, PT, PT, PT, UP0, 0x80, 0x0 ;  /* 0x000000000000781c */ /* 0x001fda0003f0f008 */
[----:B------:R-:W-:Y:S05]  /*0a40*/  @!P0 BRA `(.L_x_12916) ;  /* 0xfffffffc00f08947 */ /* 0x000fea000383ffff */
[----:B------:R-:W0:Y:S01]  /*0a50*/  S2R R0, SR_TID.X ;  /* 0x0000000000007919 */ /* 0x000e220000002100 */
[----:B------:R-:W1:Y:S01]  /*0a60*/  S2UR UR4, SR_CgaCtaId ;  /* 0x00000000000479c3 */ /* 0x000e620000008800 */
[----:B------:R-:W-:Y:S01]  /*0a70*/  MOV R2, 0x400 ;  /* 0x0000040000027802 */ /* 0x000fe20000000f00 */
[----:B------:R-:W-:-:S06]  /*0a80*/  UIADD3 URZ, UP0, UR37, 0x1f0, URZ ;  /* 0x000001f0253f7890 */ /* 0x000fcc000ff1e03f */
[----:B------:R-:W-:Y:S06]  /*0a90*/  BAR.ARV 0x8, 0x180 ;  /* 0x0206000000007b1d */ /* 0x000fec0000002000 */
[----:B------:R-:W-:Y:S01]  /*0aa0*/  UIADD3 URZ, UP1, UR37, 0x1fc, URZ ;  /* 0x000001fc253f7890 */ /* 0x000fe2000ff3e03f */
[----:B------:R-:W-:Y:S01]  /*0ab0*/  STL.64 [R1+0x1f0], RZ ;  /* 0x0001f0ff01007387 */ /* 0x000fe20000100a00 */
[----:B------:R-:W-:Y:S02]  /*0ac0*/  UIADD3.X UR39, URZ, UR36, URZ, UP0, !UPT ;  /* 0x000000243f277290 */ /* 0x000fe400087fe43f */
[----:B------:R-:W-:Y:S01]  /*0ad0*/  UIADD3.X UR40, URZ, UR36, URZ, UP1, !UPT ;  /* 0x000000243f287290 */ /* 0x000fe20008ffe43f */
[----:B------:R-:W-:Y:S04]  /*0ae0*/  STL [R1+0x1f8], RZ ;  /* 0x0001f8ff01007387 */ /* 0x000fe80000100800 */
        /* <DEDUP_REMOVED lines=13> */
[----:B------:R-:W-:Y:S02]  /*0bc0*/  IMAD.MOV.U32 R153, RZ, RZ, RZ ;  /* 0x000000ffff997224 */ /* 0x000fe400078e00ff */
[----:B------:R-:W-:Y:S02]  /*0bd0*/  IMAD.MOV.U32 R159, RZ, RZ, RZ ;  /* 0x000000ffff9f7224 */ /* 0x000fe400078e00ff */
[----:B0-----:R-:W-:-:S05]  /*0be0*/  VIADD R11, R0, 0xffffff80 ;  /* 0xffffff80000b7836 */ /* 0x001fca0000000000 */
[----:B------:R-:W-:Y:S01]  /*0bf0*/  SHF.R.S32.HI R0, RZ, 0x1f, R11 ;  /* 0x0000001fff007819 */ /* 0x000fe2000001140b */
[----:B------:R-:W-:Y:S03]  /*0c00*/  STL [R1+0x49c], R11 ;  /* 0x00049c0b01007387 */ /* 0x000fe60000100800 */
[CC--:B------:R-:W-:Y:S02]  /*0c10*/  LEA.HI R3, R0.reuse, R11.reuse, RZ, 0x7 ;  /* 0x0000000b00037211 */ /* 0x0c0fe400078f38ff */
[----:B------:R-:W-:Y:S02]  /*0c20*/  LEA.HI R8, R0, R11, RZ, 0x4 ;  /* 0x0000000b00087211 */ /* 0x000fe400078f20ff */
[----:B------:R-:W-:Y:S02]  /*0c30*/  LOP3.LUT R4, R3, 0xffffff80, RZ, 0xc0, !PT ;  /* 0xffffff8003047812 */ /* 0x000fe400078ec0ff */
[----:B------:R-:W-:-:S02]  /*0c40*/  SHF.R.S32.HI R12, RZ, 0x7, R3 ;  /* 0x00000007ff0c7819 */ /* 0x000fc40000011403 */
[----:B------:R-:W-:Y:S01]  /*0c50*/  SHF.R.S32.HI R9, RZ, 0x4, R8 ;  /* 0x00000004ff097819 */ /* 0x000fe20000011408 */
[----:B------:R-:W-:Y:S01]  /*0c60*/  IMAD.IADD R10, R11, 0x1, -R4 ;  /* 0x000000010b0a7824 */ /* 0x000fe200078e0a04 */
[----:B------:R-:W-:Y:S01]  /*0c70*/  LEA.HI R3, R3, R12, RZ, 0x1 ;  /* 0x0000000c03037211 */ /* 0x000fe200078f08ff */
[----:B------:R-:W-:Y:S01]  /*0c80*/  STL [R1+0x518], R12 ;  /* 0x0005180c01007387 */ /* 0x000fe20000100800 */
[----:B------:R-:W-:Y:S02]  /*0c90*/  LEA.HI R203, R0, R11, RZ, 0x5 ;  /* 0x0000000b00cb7211 */ /* 0x000fe400078f28ff */
[----:B------:R-:W-:Y:S01]  /*0ca0*/  SHF.R.S32.HI R4, RZ, 0x1f, R10 ;  /* 0x0000001fff047819 */ /* 0x000fe2000001140a */
[----:B------:R-:W-:Y:S01]  /*0cb0*/  STL [R1+0x514], R10 ;  /* 0x0005140a01007387 */ /* 0x000fe20000100800 */
[----:B------:R-:W-:Y:S02]  /*0cc0*/  LOP3.LUT R3, R3, 0x3fffffe, RZ, 0xc0, !PT ;  /* 0x03fffffe03037812 */ /* 0x000fe400078ec0ff */
[----:B------:R-:W-:-:S02]  /*0cd0*/  LEA.HI R5, R4, R10, RZ, 0x2 ;  /* 0x0000000a04057211 */ /* 0x000fc400078f10ff */
[----:B------:R-:W-:Y:S01]  /*0ce0*/  LEA.HI R4, R4, R10, RZ, 0x5 ;  /* 0x0000000a04047211 */ /* 0x000fe200078f28ff */
[----:B------:R-:W-:Y:S01]  /*0cf0*/  IMAD.IADD R3, R12, 0x1, -R3 ;  /* 0x000000010c037824 */ /* 0x000fe200078e0a03 */
[--C-:B------:R-:W-:Y:S02]  /*0d00*/  SHF.R.S32.HI R6, RZ, 0x2, R5.reuse ;  /* 0x00000002ff067819 */ /* 0x100fe40000011405 */
[----:B------:R-:W-:Y:S02]  /*0d10*/  SHF.R.S32.HI R7, RZ, 0x1f, R5 ;  /* 0x0000001fff077819 */ /* 0x000fe40000011405 */
[----:B------:R-:W-:Y:S02]  /*0d20*/  SHF.R.S32.HI R4, RZ, 0x5, R4 ;  /* 0x00000005ff047819 */ /* 0x000fe40000011404 */
[----:B------:R-:W-:Y:S02]  /*0d30*/  LEA.HI R7, R7, R6, RZ, 0x3 ;  /* 0x0000000607077211 */ /* 0x000fe400078f18ff */
[----:B------:R-:W-:-:S02]  /*0d40*/  SHF.R.S32.HI R203, RZ, 0x5, R203 ;  /* 0x00000005ffcb7819 */ /* 0x000fc400000114cb */
[----:B------:R-:W-:Y:S02]  /*0d50*/  LOP3.LUT R7, R7, 0xfffffff8, RZ, 0xc0, !PT ;  /* 0xfffffff807077812 */ /* 0x000fe400078ec0ff */
[----:B------:R-:W-:-:S03]  /*0d60*/  LOP3.LUT R5, R5, 0x7ffffffc, RZ, 0xc0, !PT ;  /* 0x7ffffffc05057812 */ /* 0x000fc600078ec0ff */
[----:B------:R-:W-:Y:S01]  /*0d70*/  IMAD.IADD R7, R6, 0x1, -R7 ;  /* 0x0000000106077824 */ /* 0x000fe200078e0a07 */
[----:B------:R-:W-:Y:S01]  /*0d80*/  LOP3.LUT R6, R8, 0x3fffff0, RZ, 0xc0, !PT ;  /* 0x03fffff008067812 */ /* 0x000fe200078ec0ff */
[----:B------:R-:W-:Y:S01]  /*0d90*/  IMAD.IADD R5, R10, 0x1, -R5 ;  /* 0x000000010a057824 */ /* 0x000fe200078e0a05 */
[----:B------:R-:W-:Y:S01]  /*0da0*/  LEA.HI R8, R8, R9, RZ, 0x1 ;  /* 0x0000000908087211 */ /* 0x000fe200078f08ff */
[----:B------:R-:W-:Y:S02]  /*0db0*/  IMAD R4, R4, 0x10, R7 ;  /* 0x0000001004047824 */ /* 0x000fe400078e0207 */
[----:B------:R-:W-:Y:S01]  /*0dc0*/  IMAD.IADD R6, R11, 0x1, -R6 ;  /* 0x000000010b067824 */ /* 0x000fe200078e0a06 */
[----:B------:R-:W-:Y:S01]  /*0dd0*/  LOP3.LUT R8, R8, 0x1ffffffe, RZ, 0xc0, !PT ;  /* 0x1ffffffe08087812 */ /* 0x000fe200078ec0ff */
[----:B------:R-:W-:Y:S01]  /*0de0*/  IMAD R204, R3, 0x40, R4 ;  /* 0x0000004003cc7824 */ /* 0x000fe200078e0204 */
[CC--:B------:R-:W-:Y:S01]  /*0df0*/  LEA.HI R3, R0.reuse, R11.reuse, RZ, 0x2 ;  /* 0x0000000b00037211 */ /* 0x0c0fe200078f10ff */
[----:B------:R-:W-:Y:S01]  /*0e00*/  IMAD.SHL.U32 R205, R5, 0x2, RZ ;  /* 0x0000000205cd7824 */ /* 0x000fe200078e00ff */
[----:B------:R-:W-:Y:S01]  /*0e10*/  LEA.HI R0, R0, R11, RZ, 0x3 ;  /* 0x0000000b00007211 */ /* 0x000fe200078f18ff */
[----:B------:R-:W-:Y:S01]  /*0e20*/  IMAD.IADD R8, R9, 0x1, -R8 ;  /* 0x0000000109087824 */ /* 0x000fe200078e0a08 */
[--C-:B------:R-:W-:Y:S01]  /*0e30*/  SHF.R.S32.HI R158, RZ, 0x2, R3.reuse ;  /* 0x00000002ff9e7819 */ /* 0x100fe20000011403 */
[----:B------:R-:W-:Y:S01]  /*0e40*/  IMAD R9, R203, 0x10, R6 ;  /* 0x00000010cb097824 */ /* 0x000fe200078e0206 */
[----:B------:R-:W-:Y:S01]  /*0e50*/  SHF.R.S32.HI R7, RZ, 0x1f, R3 ;  /* 0x0000001fff077819 */ /* 0x000fe20000011403 */
[----:B------:R-:W-:Y:S01]  /*0e60*/  VIADD R26, R205, 0x40 ;  /* 0x00000040cd1a7836 */ /* 0x000fe20000000000 */
[----:B------:R-:W-:Y:S01]  /*0e70*/  LOP3.LUT R3, R3, 0xfffffffc, RZ, 0xc0, !PT ;  /* 0xfffffffc03037812 */ /* 0x000fe200078ec0ff */
[----:B------:R-:W-:Y:S01]  /*0e80*/  VIADD R175, R158, 0x40 ;  /* 0x000000409eaf7836 */ /* 0x000fe20000000000 */
[----:B------:R-:W-:Y:S01]  /*0e90*/  SHF.R.S32.HI R4, RZ, 0x3, R0 ;  /* 0x00000003ff047819 */ /* 0x000fe20000011400 */
[----:B------:R-:W-:Y:S01]  /*0ea0*/  VIADD R24, R205, 0x50 ;  /* 0x00000050cd187836 */ /* 0x000fe20000000000 */
[----:B------:R-:W-:Y:S01]  /*0eb0*/  LOP3.LUT R0, R0, 0xfffffff8, RZ, 0xc0, !PT ;  /* 0xfffffff800007812 */ /* 0x000fe200078ec0ff */
[----:B------:R-:W-:Y:S01]  /*0ec0*/  IMAD.IADD R3, R11, 0x1, -R3 ;  /* 0x000000010b037824 */ /* 0x000fe200078e0a03 */
[----:B------:R-:W-:Y:S01]  /*0ed0*/  LEA.HI R7, R7, R158, RZ, 0x3 ;  /* 0x0000009e07077211 */ /* 0x000fe200078f18ff */
[----:B------:R0:W-:Y:S01]  /*0ee0*/  STL [R1+0x498], R4 ;  /* 0x0004980401007387 */ /* 0x0001e20000100800 */
[----:B------:R-:W-:-:S02]  /*0ef0*/  IMAD.SHL.U32 R206, R175, 0x40, RZ ;  /* 0x00000040afce7824 */ /* 0x000fc400078e00ff */
[----:B------:R-:W-:Y:S01]  /*0f00*/  IMAD.IADD R6, R11, 0x1, -R0 ;  /* 0x000000010b067824 */ /* 0x000fe200078e0a00 */
[C---:B------:R-:W-:Y:S01]  /*0f10*/  LEA.HI R0, R3.reuse, R3, RZ, 0x1 ;  /* 0x0000000303007211 */ /* 0x040fe200078f08ff */
[C---:B------:R-:W-:Y:S01]  /*0f20*/  IMAD.SHL.U32 R22, R3.reuse, 0x8, RZ ;  /* 0x0000000803167824 */ /* 0x040fe200078e00ff */
[----:B------:R-:W-:Y:S01]  /*0f30*/  LOP3.LUT R206, R206, 0x1c0, RZ, 0xc0, !PT ;  /* 0x000001c0cece7812 */ /* 0x000fe200078ec0ff */
[----:B------:R1:W-:Y:S01]  /*0f40*/  STL [R1+0x4a0], R3 ;  /* 0x0004a00301007387 */ /* 0x0003e20000100800 */
[----:B------:R-:W-:Y:S01]  /*0f50*/  LOP3.LUT R0, R0, 0x1ffffffe, RZ, 0xc0, !PT ;  /* 0x1ffffffe00007812 */ /* 0x000fe200078ec0ff */
[----:B------:R-:W-:Y:S01]  /*0f60*/  IMAD.SHL.U32 R154, R3, 0x4, RZ ;  /* 0x00000004039a7824 */ /* 0x000fe200078e00ff */
[----:B0-----:R-:W-:Y:S01]  /*0f70*/  SHF.R.S32.HI R4, RZ, 0x1f, R175 ;  /* 0x0000001fff047819 */ /* 0x001fe200000114af */
[----:B------:R0:W-:Y:S01]  /*0f80*/  STL [R1+0x4a8], R6 ;  /* 0x0004a80601007387 */ /* 0x0001e20000100800 */
[----:B------:R-:W-:Y:S01]  /*0f90*/  LOP3.LUT R7, R7, 0xfffffff8, RZ, 0xc0, !PT ;  /* 0xfffffff807077812 */ /* 0x000fe200078ec0ff */
[----:B------:R-:W-:Y:S01]  /*0fa0*/  IMAD.SHL.U32 R198, R6, 0x8, RZ ;  /* 0x0000000806c67824 */ /* 0x000fe200078e00ff */
[----:B------:R-:W-:Y:S01]  /*0fb0*/  LEA.HI R4, R4, R175, RZ, 0x3 ;  /* 0x000000af04047211 */ /* 0x000fe200078f18ff */
[----:B------:R-:W-:Y:S01]  /*0fc0*/  VIADD R17, R205, 0x68 ;  /* 0x00000068cd117836 */ /* 0x000fe20000000000 */
[----:B------:R-:W-:Y:S01]  /*0fd0*/  SHF.R.U32.HI R207, RZ, 0x3, R206 ;  /* 0x00000003ffcf7819 */ /* 0x000fe200000116ce */
[----:B-1----:R-:W-:Y:S01]  /*0fe0*/  IMAD.IADD R3, R3, 0x1, -R0 ;  /* 0x0000000103037824 */ /* 0x002fe200078e0a00 */
[--C-:B------:R-:W-:Y:S01]  /*0ff0*/  LOP3.LUT R0, R206, 0x38, R22.reuse, 0xf8, !PT ;  /* 0x00000038ce007812 */ /* 0x100fe200078ef816 */
[----:B------:R-:W-:Y:S01]  /*1000*/  IMAD.SHL.U32 R4, R4, 0x40, RZ ;  /* 0x0000004004047824 */ /* 0x000fe200078e00ff */
[----:B------:R-:W-:Y:S01]  /*1010*/  STL [R1+0x484], R26 ;  /* 0x0004841a01007387 */ /* 0x000fe20000100800 */
[----:B0-----:R-:W-:Y:S01]  /*1020*/  IMAD.IADD R6, R158, 0x1, -R7 ;  /* 0x000000019e067824 */ /* 0x001fe200078e0a07 */
[----:B------:R-:W-:Y:S01]  /*1030*/  SHF.R.S32.HI R23, RZ, 0x1f, R22 ;  /* 0x0000001fff177819 */ /* 0x000fe20000011416 */
[----:B------:R-:W-:Y:S01]  /*1040*/  VIADD R164, R154, 0x10 ;  /* 0x000000109aa47836 */ /* 0x000fe20000000000 */
[----:B------:R-:W-:Y:S01]  /*1050*/  LOP3.LUT R208, R4, 0xfffffe00, RZ, 0xc0, !PT ;  /* 0xfffffe0004d07812 */ /* 0x000fe200078ec0ff */
[C---:B------:R-:W-:Y:S01]  /*1060*/  VIADD R14, R205.reuse, 0x80 ;  /* 0x00000080cd0e7836 */ /* 0x040fe20000000000 */
[----:B------:R0:W-:Y:S01]  /*1070*/  STL [R1+0x494], R6 ;  /* 0x0004940601007387 */ /* 0x0001e20000100800 */
[----:B------:R-:W-:Y:S01]  /*1080*/  VIADD R11, R205, 0x98 ;  /* 0x00000098cd0b7836 */ /* 0x000fe20000000000 */
[----:B------:R-:W-:Y:S01]  /*1090*/  LOP3.LUT R7, R208, R0, R207, 0xf6, !PT ;  /* 0x00000000d0077212 */ /* 0x000fe200078ef6cf */
[----:B------:R-:W-:Y:S01]  /*10a0*/  IMAD R8, R9, 0x8, R8 ;  /* 0x0000000809087824 */ /* 0x000fe200078e0208 */
[----:B------:R-:W-:Y:S01]  /*10b0*/  STL [R1+0x47c], R24 ;  /* 0x00047c1801007387 */ /* 0x000fe20000100800 */
[----:B------:R-:W-:Y:S01]  /*10c0*/  VIADD R5, R205, 0xc0 ;  /* 0x000000c0cd057836 */ /* 0x000fe20000000000 */
[----:B------:R-:W-:Y:S01]  /*10d0*/  SHF.R.S32.HI R222, RZ, 0x1f, R198 ;  /* 0x0000001fffde7819 */ /* 0x000fe200000114c6 */
[----:B------:R-:W-:Y:S01]  /*10e0*/  IMAD R0, R7, 0x2, R2 ;  /* 0x0000000207007824 */ /* 0x000fe200078e0202 */
[----:B------:R-:W-:Y:S01]  /*10f0*/  SHF.R.S32.HI R7, RZ, 0x1f, R26 ;  /* 0x0000001fff077819 */ /* 0x000fe2000001141a */
[----:B------:R-:W-:Y:S01]  /*1100*/  IMAD.SHL.U32 R4, R8, 0x8, RZ ;  /* 0x0000000808047824 */ /* 0x000fe200078e00ff */
[----:B0-----:R-:W-:Y:S01]  /*1110*/  SHF.R.S32.HI R6, RZ, 0x1f, R164 ;  /* 0x0000001fff067819 */ /* 0x001fe200000114a4 */
[C---:B------:R-:W-:Y:S01]  /*1120*/  VIADD R8, R205.reuse, 0xb0 ;  /* 0x000000b0cd087836 */ /* 0x040fe20000000000 */
[----:B------:R0:W-:Y:S01]  /*1130*/  STL [R1+0x444], R5 ;  /* 0x0004440501007387 */ /* 0x0001e20000100800 */
[----:B------:R-:W-:-:S02]  /*1140*/  VIADD R227, R205, 0xd8 ;  /* 0x000000d8cde37836 */ /* 0x000fc40000000000 */
[C---:B------:R-:W-:Y:S01]  /*1150*/  VIADD R229, R205.reuse, 0xc8 ;  /* 0x000000c8cde57836 */ /* 0x040fe20000000000 */
[----:B------:R1:W-:Y:S01]  /*1160*/  STL [R1+0x508], R7 ;  /* 0x0005080701007387 */ /* 0x0003e20000100800 */
[C---:B------:R-:W-:Y:S02]  /*1170*/  VIADD R228, R205.reuse, 0xd0 ;  /* 0x000000d0cde47836 */ /* 0x040fe40000000000 */
[C---:B------:R-:W-:Y:S01]  /*1180*/  VIADD R28, R205.reuse, 0x38 ;  /* 0x00000038cd1c7836 */ /* 0x040fe20000000000 */
[----:B------:R2:W-:Y:S01]  /*1190*/  STL [R1+0x4a4], R6 ;  /* 0x0004a40601007387 */ /* 0x0005e20000100800 */
[C---:B------:R-:W-:Y:S01]  /*11a0*/  VIADD R25, R205.reuse, 0x48 ;  /* 0x00000048cd197836 */ /* 0x040fe20000000000 */
[----:B0-----:R-:W-:Y:S01]  /*11b0*/  SHF.R.S32.HI R5, RZ, 0x1f, R5 ;  /* 0x0000001fff057819 */ /* 0x001fe20000011405 */
[C---:B------:R-:W-:Y:S01]  /*11c0*/  VIADD R21, R205.reuse, 0x58 ;  /* 0x00000058cd157836 */ /* 0x040fe20000000000 */
[----:B------:R0:W-:Y:S01]  /*11d0*/  STL [R1+0x520], R4 ;  /* 0x0005200401007387 */ /* 0x0001e20000100800 */
[C---:B------:R-:W-:Y:S01]  /*11e0*/  VIADD R20, R205.reuse, 0x60 ;  /* 0x00000060cd147836 */ /* 0x040fe20000000000 */
[----:B-1----:R-:W-:Y:S01]  /*11f0*/  SHF.R.S32.HI R7, RZ, 0x1f, R24 ;  /* 0x0000001fff077819 */ /* 0x002fe20000011418 */
[C---:B------:R-:W-:Y:S01]  /*1200*/  VIADD R16, R205.reuse, 0x70 ;  /* 0x00000070cd107836 */ /* 0x040fe20000000000 */
[----:B------:R1:W-:Y:S01]  /*1210*/  STL [R1+0x4c8], R5 ;  /* 0x0004c80501007387 */ /* 0x0003e20000100800 */
[----:B------:R-:W-:-:S02]  /*1220*/  VIADD R15, R205, 0x78 ;  /* 0x00000078cd0f7836 */ /* 0x000fc40000000000 */
[C---:B--2---:R-:W-:Y:S01]  /*1230*/  VIADD R6, R205.reuse, 0xb8 ;  /* 0x000000b8cd067836 */ /* 0x044fe20000000000 */
[----:B------:R2:W-:Y:S01]  /*1240*/  STL [R1+0x500], R7 ;  /* 0x0005000701007387 */ /* 0x0005e20000100800 */
[C---:B------:R-:W-:Y:S02]  /*1250*/  VIADD R13, R205.reuse, 0x88 ;  /* 0x00000088cd0d7836 */ /* 0x040fe40000000000 */
[C---:B0-----:R-:W-:Y:S01]  /*1260*/  VIADD R4, R205.reuse, 0xf0 ;  /* 0x000000f0cd047836 */ /* 0x041fe20000000000 */
        /* <DEDUP_REMOVED lines=9> */
[----:B------:R-:W-:Y:S01]  /*1300*/  VIADD R225, R205, 0xe8 ;  /* 0x000000e8cde17836 */ /* 0x000fe20000000000 */
[----:B0-----:R-:W-:Y:S01]  /*1310*/  SHF.R.S32.HI R6, RZ, 0x1f, R6 ;  /* 0x0000001fff067819 */ /* 0x001fe20000011406 */
[C---:B------:R-:W-:Y:S01]  /*1320*/  VIADD R152, R22.reuse, 0x20 ;  /* 0x0000002016987836 */ /* 0x040fe20000000000 */
[----:B------:R0:W-:Y:S01]  /*1330*/  STL [R1+0x4f4], R7 ;  /* 0x0004f40701007387 */ /* 0x0001e20000100800 */
[----:B------:R-:W-:-:S02]  /*1340*/  VIADD R172, R22, 0x40 ;  /* 0x0000004016ac7836 */ /* 0x000fc40000000000 */
[C---:B-1----:R-:W-:Y:S01]  /*1350*/  VIADD R0, R205.reuse, 0xf8 ;  /* 0x000000f8cd007836 */ /* 0x042fe20000000000 */
[----:B------:R1:W-:Y:S01]  /*1360*/  STL [R1+0x4cc], R6 ;  /* 0x0004cc0601007387 */ /* 0x0003e20000100800 */
[C---:B------:R-:W-:Y:S01]  /*1370*/  VIADD R167, R22.reuse, 0x60 ;  /* 0x0000006016a77836 */ /* 0x040fe20000000000 */
[----:B--2---:R-:W-:Y:S01]  /*1380*/  SHF.R.S32.HI R5, RZ, 0x1f, R4 ;  /* 0x0000001fff057819 */ /* 0x004fe20000011404 */
[C---:B------:R-:W-:Y:S01]  /*1390*/  VIADD R166, R22.reuse, 0x80 ;  /* 0x0000008016a67836 */ /* 0x040fe20000000000 */
[----:B------:R2:W-:Y:S01]  /*13a0*/  STL [R1+0x490], R4 ;  /* 0x0004900401007387 */ /* 0x0005e20000100800 */
[C---:B------:R-:W-:Y:S01]  /*13b0*/  VIADD R165, R22.reuse, 0xa0 ;  /* 0x000000a016a57836 */ /* 0x040fe20000000000 */
[----:B0-----:R-:W-:Y:S01]  /*13c0*/  SHF.R.S32.HI R7, RZ, 0x1f, R14 ;  /* 0x0000001fff077819 */ /* 0x001fe2000001140e */
[C---:B------:R-:W-:Y:S01]  /*13d0*/  VIADD R174, R22.reuse, 0xc0 ;  /* 0x000000c016ae7836 */ /* 0x040fe20000000000 */
[----:B------:R0:W-:Y:S01]  /*13e0*/  STL [R1+0x488], R28 ;  /* 0x0004881c01007387 */ /* 0x0001e20000100800 */
[----:B------:R-:W-:Y:S01]  /*13f0*/  VIADD R173, R22, 0xe0 ;  /* 0x000000e016ad7836 */ /* 0x000fe20000000000 */
[----:B-1----:R-:W-:Y:S01]  /*1400*/  SHF.R.S32.HI R6, RZ, 0x1f, R228 ;  /* 0x0000001fff067819 */ /* 0x002fe200000114e4 */
[C---:B------:R-:W-:Y:S01]  /*1410*/  VIADD R200, R198.reuse, 0x40 ;  /* 0x00000040c6c87836 */ /* 0x040fe20000000000 */
[----:B------:R1:W-:Y:S01]  /*1420*/  STL [R1+0x4e8], R7 ;  /* 0x0004e80701007387 */ /* 0x0003e20000100800 */
[C---:B------:R-:W-:Y:S01]  /*1430*/  VIADD R199, R198.reuse, 0x80 ;  /* 0x00000080c6c77836 */ /* 0x040fe20000000000 */
[----:B--2---:R-:W-:Y:S01]  /*1440*/  SHF.R.S32.HI R4, RZ, 0x1f, R0 ;  /* 0x0000001fff047819 */ /* 0x004fe20000011400 */
[----:B------:R-:W-:Y:S01]  /*1450*/  VIADD R201, R198, 0xc0 ;  /* 0x000000c0c6c97836 */ /* 0x000fe20000000000 */
[----:B------:R2:W-:Y:S01]  /*1460*/  STL [R1+0x480], R25 ;  /* 0x0004801901007387 */ /* 0x0005e20000100800 */
[----:B------:R-:W-:Y:S01]  /*1470*/  SHF.R.S32.HI R157, RZ, 0x1f, R152 ;  /* 0x0000001fff9d7819 */ /* 0x000fe20000011498 */
[----:B------:R-:W-:Y:S01]  /*1480*/  VIADD R223, R205, 0x30 ;  /* 0x00000030cddf7836 */ /* 0x000fe20000000000 */
[----:B0-----:R-:W-:Y:S01]  /*1490*/  SHF.R.S32.HI R28, RZ, 0x1f, R28 ;  /* 0x0000001fff1c7819 */ /* 0x001fe2000001141c */
[----:B------:R0:W-:Y:S01]  /*14a0*/  STL [R1+0x478], R21 ;  /* 0x0004781501007387 */ /* 0x0001e20000100800 */
[----:B------:R-:W-:-:S02]  /*14b0*/  SHF.R.S32.HI R197, RZ, 0x1f, R172 ;  /* 0x0000001fffc57819 */ /* 0x000fc400000114ac */
[----:B-1----:R-:W-:Y:S01]  /*14c0*/  SHF.R.S32.HI R7, RZ, 0x1f, R11 ;  /* 0x0000001fff077819 */ /* 0x002fe2000001140b */
[----:B------:R1:W-:Y:S01]  /*14d0*/  STL [R1+0x474], R20 ;  /* 0x0004741401007387 */ /* 0x0003e20000100800 */
[----:B------:R-:W-:Y:S02]  /*14e0*/  SHF.R.S32.HI R196, RZ, 0x1f, R167 ;  /* 0x0000001fffc47819 */ /* 0x000fe400000114a7 */
[----:B--2---:R-:W-:Y:S01]  /*14f0*/  SHF.R.S32.HI R25, RZ, 0x1f, R25 ;  /* 0x0000001fff197819 */ /* 0x004fe20000011419 */
[----:B------:R2:W-:Y:S01]  /*1500*/  STL [R1+0x4dc], R7 ;  /* 0x0004dc0701007387 */ /* 0x0005e20000100800 */
[----:B------:R-:W-:Y:S02]  /*1510*/  SHF.R.S32.HI R195, RZ, 0x1f, R166 ;  /* 0x0000001fffc37819 */ /* 0x000fe400000114a6 */
        /* <DEDUP_REMOVED lines=20> */
[----:B-1----:R-:W-:-:S03]  /*1660*/  SHF.R.S32.HI R12, RZ, 0x1f, R12 ;  /* 0x0000001fff0c7819 */ /* 0x002fc6000001140c */
[----:B------:R1:W-:Y:S01]  /*1670*/  STL [R1+0x48c], R0 ;  /* 0x00048c0001007387 */ /* 0x0003e20000100800 */
[----:B--2---:R-:W-:-:S03]  /*1680*/  SHF.R.S32.HI R10, RZ, 0x1f, R10 ;  /* 0x0000001fff0a7819 */ /* 0x004fc6000001140a */
[----:B------:R2:W-:Y:S01]  /*1690*/  STL [R1+0x4c4], R7 ;  /* 0x0004c40701007387 */ /* 0x0005e20000100800 */
[----:B0-----:R-:W-:-:S03]  /*16a0*/  SHF.R.S32.HI R9, RZ, 0x1f, R9 ;  /* 0x0000001fff097819 */ /* 0x001fc60000011409 */
[----:B------:R0:W-:Y:S01]  /*16b0*/  STL [R1+0x4c0], R6 ;  /* 0x0004c00601007387 */ /* 0x0001e20000100800 */
[----:B-1----:R-:W-:-:S03]  /*16c0*/  IMAD R0, R3, 0x8, R204 ;  /* 0x0000000803007824 */ /* 0x002fc600078e02cc */
[----:B------:R1:W-:Y:S01]  /*16d0*/  STL [R1+0x470], R17 ;  /* 0x0004701101007387 */ /* 0x0003e20000100800 */
[----:B--2---:R-:W-:-:S03]  /*16e0*/  SHF.R.S32.HI R7, RZ, 0x1f, R226 ;  /* 0x0000001fff077819 */ /* 0x004fc600000114e2 */
[----:B------:R1:W-:Y:S01]  /*16f0*/  STL [R1+0x464], R14 ;  /* 0x0004640e01007387 */ /* 0x0003e20000100800 */
[----:B0-----:R-:W-:-:S03]  /*1700*/  SHF.R.S32.HI R6, RZ, 0x1f, R225 ;  /* 0x0000001fff067819 */ /* 0x001fc600000114e1 */
        /* <DEDUP_REMOVED lines=16> */
[----:B------:R1:W-:Y:S02]  /*1810*/  STL [R1+0x4ac], R4 ;  /* 0x0004ac0401007387 */ /* 0x0003e40000100800 */
.L_x_13160:
[----:B------:R-:W-:Y:S05]  /*1820*/  YIELD ;  /* 0x0000000000007946 */ /* 0x000fea0003800000 */
[----:B------:R-:W-:Y:S01]  /*1830*/  ULDC.64 UR4, c[0x0][0xb20] ;  /* 0x0002c80000047ab9 */ /* 0x000fe20000000a00 */
[----:B012---:R-:W0:Y:S01]  /*1840*/  LDC.64 R4, c[0x0][0xb00] ;  /* 0x0002c000ff047b82 */ /* 0x007e220000000a00 */
[----:B------:R-:W-:Y:S01]  /*1850*/  ISETP.NE.U32.AND P1, PT, RZ, UR4, PT ;  /* 0x00000004ff007c0c */ /* 0x000fe2000bf25070 */
[----:B----4-:R-:W-:Y:S02]  /*1860*/  IMAD.MOV.U32 R10, RZ, RZ, RZ ;  /* 0x000000ffff0a7224 */ /* 0x010fe400078e00ff */
[----:B------:R-:W-:Y:S01]  /*1870*/  IMAD.MOV.U32 R30, RZ, RZ, RZ ;  /* 0x000000ffff1e7224 */ /* 0x000fe200078e00ff */
[----:B------:R-:W-:Y:S01]  /*1880*/  ISETP.NE.AND.EX P1, PT, RZ, UR5, PT, P1 ;  /* 0x00000005ff007c0c */ /* 0x000fe2000bf25310 */
[----:B------:R-:W-:-:S02]  /*1890*/  ULDC.64 UR4, c[0x0][0xb10] ;  /* 0x0002c40000047ab9 */ /* 0x000fc40000000a00 */
[----:B------:R-:W-:-:S04]  /*18a0*/  ISETP.NE.U32.AND P2, PT, RZ, UR4, PT ;  /* 0x00000004ff007c0c */ /* 0x000fc8000bf45070 */
[----:B------:R-:W-:Y:S01]  /*18b0*/  ISETP.NE.AND.EX P2, PT, RZ, UR5, PT, P2 ;  /* 0x00000005ff007c0c */ /* 0x000fe2000bf45320 */
[----:B------:R-:W-:Y:S02]  /*18c0*/  ULDC.64 UR4, c[0x0][0xb00] ;  /* 0x0002c00000047ab9 */ /* 0x000fe40000000a00 */
[----:B------:R-:W-:-:S03]  /*18d0*/  ISETP.NE.U32.AND P0, PT, RZ, UR4, PT ;  /* 0x00000004ff007c0c */ /* 0x000fc6000bf05070 */
[----:B---3--:R-:W1:Y:S01]  /*18e0*/  @P1 LDC.64 R6, c[0x0][0xb20] ;  /* 0x0002c800ff061b82 */ /* 0x008e620000000a00 */
        /* <DEDUP_REMOVED lines=30> */
.L_x_12918:
        /* <DEDUP_REMOVED lines=14> */
.L_x_12919:
[----:B------:R-:W-:Y:S05]  /*1bb0*/  @!P0 BRA `(.L_x_12920) ;  /* 0x00000000000c8947 */ /* 0x000fea0003800000 */
[----:B------:R-:W2:Y:S04]  /*1bc0*/  LDG.E R0, desc[UR44][R4.64] ;  /* 0x0000002c04007981 */ /* 0x000ea8000c1e1900 */
[----:B------:R-:W2:Y:S02]  /*1bd0*/  LDG.E R31, desc[UR44][R4.64+0x4] ;  /* 0x0000042c041f7981 */ /* 0x000ea4000c1e1900 */
[----:B--2---:R-:W-:-:S07]  /*1be0*/  IMAD.IADD R31, R31, 0x1, -R0 ;  /* 0x000000011f1f7824 */ /* 0x004fce00078e0a00 */
.L_x_12920:
[----:B------:R-:W-:Y:S02]  /*1bf0*/  ULDC.64 UR4, c[0x0][0xb08] ;  /* 0x0002c20000047ab9 */ /* 0x000fe40000000a00 */
[----:B------:R-:W-:-:S04]  /*1c00*/  ISETP.NE.U32.AND P0, PT, RZ, UR4, PT ;  /* 0x00000004ff007c0c */ /* 0x000fc8000bf05070 */
[----:B------:R-:W-:Y:S01]  /*1c10*/  ISETP.NE.AND.EX P0, PT, RZ, UR5, PT, P0 ;  /* 0x00000005ff007c0c */ /* 0x000fe2000bf05300 */
[----:B------:R-:W-:Y:S02]  /*1c20*/  ULDC.64 UR4, c[0x0][0xb28] ;  /* 0x0002ca0000047ab9 */ /* 0x000fe40000000a00 */
[----:B------:R-:W-:-:S04]  /*1c30*/  ISETP.NE.U32.AND P1, PT, RZ, UR4, PT ;  /* 0x00000004ff007c0c */ /* 0x000fc8000bf25070 */
[----:B------:R-:W-:-:S06]  /*1c40*/  ISETP.NE.AND.EX P1, PT, RZ, UR5, PT, P1 ;  /* 0x00000005ff007c0c */ /* 0x000fcc000bf25310 */
[----:B------:R-:W1:Y:S08]  /*1c50*/  @P0 LDC.64 R8, c[0x0][0xb08] ;  /* 0x0002c200ff080b82 */ /* 0x000e700000000a00 */
[----:B0-----:R-:W0:Y:S01]  /*1c60*/  @P1 LDC.64 R4, c[0x0][0xb28] ;  /* 0x0002ca00ff041b82 */ /* 0x001e220000000a00 */
[----:B-1----:R-:W-:-:S05]  /*1c70*/  @P0 IMAD.WIDE R8, R99, 0x4, R8 ;  /* 0x0000000463080825 */ /* 0x002fca00078e0208 */
[----:B------:R-:W2:Y:S04]  /*1c80*/  @P0 LDG.E R0, desc[UR44][R8.64] ;  /* 0x0000002c08000981 */ /* 0x000ea8000c1e1900 */
[----:B------:R-:W2:Y:S01]  /*1c90*/  @P0 LDG.E R3, desc[UR44][R8.64+0x4] ;  /* 0x0000042c08030981 */ /* 0x000ea2000c1e1900 */
[----:B0-----:R-:W-:Y:S02]  /*1ca0*/  @P1 IMAD.WIDE R6, R99, 0x4, R4 ;  /* 0x0000000463061825 */ /* 0x001fe400078e0204 */
[----:B------:R-:W0:Y:S02]  /*1cb0*/  LDC R4, c[0x0][0x448] ;  /* 0x00011200ff047b82 */ /* 0x000e240000000800 */
[----:B-----5:R-:W-:-:S06]  /*1cc0*/  IMAD.MOV.U32 R44, RZ, RZ, R31 ;  /* 0x000000ffff2c7224 */ /* 0x020fcc00078e001f */
[----:B------:R1:W5:Y:S01]  /*1cd0*/  @P1 LDG.E R44, desc[UR44][R6.64] ;  /* 0x0000002c062c1981 */ /* 0x000362000c1e1900 */
[----:B------:R-:W-:Y:S02]  /*1ce0*/  IMAD.SHL.U32 R216, R97, 0x80, RZ ;  /* 0x0000008061d87824 */ /* 0x000fe400078e00ff */
[----:B------:R-:W-:Y:S01]  /*1cf0*/  IMAD.IADD R13, R31, 0x1, -R10 ;  /* 0x000000011f0d7824 */ /* 0x000fe200078e0a0a */
[----:B0-----:R-:W-:Y:S02]  /*1d00*/  ISETP.NE.AND P1, PT, R4, 0x1, PT ;  /* 0x000000010400780c */ /* 0x001fe40003f25270 */
[----:B------:R-:W0:Y:S11]  /*1d10*/  LDC.64 R4, c[0x0][0xad8] ;  /* 0x0002b600ff047b82 */ /* 0x000e360000000a00 */
        /* <DEDUP_REMOVED lines=8> */
[----:B------:R-:W-:Y:S01]  /*1da0*/  VIADD R0, R29, 0x5f ;  /* 0x0000005f1d007836 */ /* 0x000fe20000000000 */
[----:B---3--:R-:W-:-:S03]  /*1db0*/  @P1 SHF.R.U32.HI R3, RZ, R11, R6 ;  /* 0x0000000bff031219 */ /* 0x008fc60000011606 */
        /* <DEDUP_REMOVED lines=17> */
.L_x_12923:
[----:B------:R-:W-:-:S13]  /*1ed0*/  ISETP.NE.AND P0, PT, R5, 0x1, PT ;  /* 0x000000010500780c */ /* 0x000fda0003f05270 */
[----:B------:R-:W0:Y:S02]  /*1ee0*/  @P0 LDC.64 R6, c[0x0][0xae0] ;  /* 0x0002b800ff060b82 */ /* 0x000e240000000a00 */
[----:B0-----:R-:W-:-:S05]  /*1ef0*/  @P0 IMAD.HI.U32 R6, R0, R6, RZ ;  /* 0x0000000600060227 */ /* 0x001fca00078e00ff */
[----:B------:R-:W-:-:S07]  /*1f00*/  @P0 SHF.R.U32.HI R0, RZ, R7, R6 ;  /* 0x00000007ff000219 */ /* 0x000fce0000011606 */
.L_x_12924:
[----:B------:R-:W-:Y:S05]  /*1f10*/  BSYNC B0 ;  /* 0x0000000000007941 */ /* 0x000fea0003800000 */
.L_x_12922:
[----:B------:R-:W-:-:S05]  /*1f20*/  IMAD R3, R0, R5, R5 ;  /* 0x0000000500037224 */ /* 0x000fca00078e0205 */
[----:B------:R-:W-:-:S07]  /*1f30*/  VIMNMX R4, R4, R3, PT ;  /* 0x0000000304047248 */ /* 0x000fce0003fe0100 */
.L_x_12921:
        /* <DEDUP_REMOVED lines=25> */
.L_x_12927:
[----:B------:R-:W-:-:S13]  /*20d0*/  ISETP.NE.AND P0, PT, R5, 0x1, PT ;  /* 0x000000010500780c */ /* 0x000fda0003f05270 */
[----:B------:R-:W0:Y:S02]  /*20e0*/  @P0 LDC.64 R6, c[0x0][0xae0] ;  /* 0x0002b800ff060b82 */ /* 0x000e240000000a00 */
[----:B0-----:R-:W-:-:S05]  /*20f0*/  @P0 IMAD.HI.U32 R6, R0, R6, RZ ;  /* 0x0000000600060227 */ /* 0x001fca00078e00ff */
[----:B------:R-:W-:-:S07]  /*2100*/  @P0 SHF.R.U32.HI R0, RZ, R7, R6 ;  /* 0x00000007ff000219 */ /* 0x000fce0000011606 */
.L_x_12928:
[----:B------:R-:W-:Y:S05]  /*2110*/  BSYNC B0 ;  /* 0x0000000000007941 */ /* 0x000fea0003800000 */
.L_x_12926:
[----:B------:R-:W-:-:S05]  /*2120*/  IMAD R0, R0, R5, RZ ;  /* 0x0000000500007224 */ /* 0x000fca00078e02ff */
[----:B------:R-:W-:-:S07]  /*2130*/  VIMNMX R3, R3, R0, !PT ;  /* 0x0000000003037248 */ /* 0x000fce0007fe0100 */
.L_x_12925:
[----:B------:R-:W-:Y:S01]  /*2140*/  IMAD.HI R3, R3, 0x2aaaaaab, RZ ;  /* 0x2aaaaaab03037827 */ /* 0x000fe200078e02ff */
[----:B------:R-:W-:Y:S01]  /*2150*/  BSSY B0, `(.L_x_12929) ;  /* 0x0000028000007945 */ /* 0x000fe20003800000 */
[----:B------:R-:W-:Y:S02]  /*2160*/  LOP3.LUT R224, R217, 0xff, RZ, 0xc0, !PT ;  /* 0x000000ffd9e07812 */ /* 0x000fe400078ec0ff */
[----:B------:R-:W-:Y:S02]  /*2170*/  SHF.R.U32.HI R217, RZ, 0x10, R217 ;  /* 0x00000010ffd97819 */ /* 0x000fe400000116d9 */
[----:B------:R-:W-:-:S04]  /*2180*/  SHF.R.U32.HI R0, RZ, 0x1f, R3 ;  /* 0x0000001fff007819 */ /* 0x000fc80000011603 */
[----:B------:R-:W-:Y:S01]  /*2190*/  LEA.HI.SX32 R0, R3, R0, 0x1c ;  /* 0x0000000003007211 */ /* 0x000fe200078fe2ff */
[----:B------:R-:W-:-:S03]  /*21a0*/  IMAD.MOV.U32 R3, RZ, RZ, RZ ;  /* 0x000000ffff037224 */ /* 0x000fc600078e00ff */
        /* <DEDUP_REMOVED lines=34> */
.L_x_12930:
[----:B------:R-:W-:Y:S05]  /*23d0*/  BSYNC B0 ;  /* 0x0000000000007941 */ /* 0x000fea0003800000 */
.L_x_12929:
        /* <DEDUP_REMOVED lines=37> */
.L_x_12933:
[----:B------:R-:W-:Y:S05]  /*2630*/  BSYNC B6 ;  /* 0x0000000000067941 */ /* 0x000fea0003800000 */
.L_x_12932:
        /* <DEDUP_REMOVED lines=20> */
.L_x_12935:
[----:B------:R-:W-:Y:S05]  /*2780*/  BSYNC B6 ;  /* 0x0000000000067941 */ /* 0x000fea0003800000 */
.L_x_12934:
[----:B------:R-:W-:Y:S01]  /*2790*/  ULDC.64 UR4, c[0x0][0xaf0] ;  /* 0x0002bc0000047ab9 */ /* 0x000fe20000000a00 */
[----:B------:R-:W2:Y:S01]  /*27a0*/  LDL R34, [R1+0x494] ;  /* 0x0004940001227983 */ /* 0x000ea20000100800 */
[----:B------:R-:W-:Y:S01]  /*27b0*/  ISETP.NE.U32.AND P0, PT, RZ, UR4, PT ;  /* 0x00000004ff007c0c */ /* 0x000fe2000bf05070 */
[----:B------:R-:W-:Y:S02]  /*27c0*/  IMAD.MOV.U32 R0, RZ, RZ, R99 ;  /* 0x000000ffff007224 */ /* 0x000fe400078e0063 */
[----:B------:R-:W3:Y:S01]  /*27d0*/  LDL R32, [R1+0x4a0] ;  /* 0x0004a00001207983 */ /* 0x000ee20000100800 */
[----:B------:R-:W-:Y:S01]  /*27e0*/  ISETP.NE.AND.EX P0, PT, RZ, UR5, PT, P0 ;  /* 0x00000005ff007c0c */ /* 0x000fe2000bf05300 */
[----:B------:R-:W-:Y:S01]  /*27f0*/  ULDC UR8, c[0x0][0x320] ;  /* 0x0000c80000087ab9 */ /* 0x000fe20000000800 */
[----:B------:R-:W-:Y:S01]  /*2800*/  SHF.R.S32.HI R3, RZ, 0x1f, R158 ;  /* 0x0000001fff037819 */ /* 0x000fe2000001149e */
[----:B------:R-:W0:Y:S01]  /*2810*/  S2R R33, SR_TID.X ;  /* 0x0000000000217919 */ /* 0x000e220000002100 */
[----:B------:R-:W1:Y:S01]  /*2820*/  LDC R11, c[0x0][0x3f4] ;  /* 0x0000fd00ff0b7b82 */ /* 0x000e620000000800 */
[----:B------:R-:W-:Y:S01]  /*2830*/  ULDC.64 UR4, c[0x0][0x3f8] ;  /* 0x0000fe0000047ab9 */ /* 0x000fe20000000a00 */
[----:B------:R-:W-:Y:S01]  /*2840*/  SHF.R.S32.HI R155, RZ, 0x1f, R154 ;  /* 0x0000001fff9b7819 */ /* 0x000fe2000001149a */
[----:B------:R-:W-:-:S06]  /*2850*/  ULDC.64 UR6, c[0x0][0x408] ;  /* 0x0001020000067ab9 */ /* 0x000fcc0000000a00 */
[----:B------:R-:W4:Y:S02]  /*2860*/  @P0 LDC.64 R4, c[0x0][0xaf0] ;  /* 0x0002bc00ff040b82 */ /* 0x000f240000000a00 */
[----:B----4-:R-:W-:-:S05]  /*2870*/  @P0 IMAD.WIDE R4, R99, 0x4, R4 ;  /* 0x0000000463040825 */ /* 0x010fca00078e0204 */
[----:B------:R4:W3:Y:S01]  /*2880*/  @P0 LDG.E R0, desc[UR44][R4.64] ;  /* 0x0000002c04000981 */ /* 0x0008e2000c1e1900 */
[----:B------:R-:W-:Y:S01]  /*2890*/  ISETP.GE.AND P1, PT, R152, UR8, PT ;  /* 0x0000000898007c0c */ /* 0x000fe2000bf26270 */
[C---:B------:R-:W-:Y:S01]  /*28a0*/  IMAD R7, R3.reuse, UR4, RZ ;  /* 0x0000000403077c24 */ /* 0x040fe2000f8e02ff */
[----:B0-----:R-:W-:Y:S01]  /*28b0*/  SHF.R.U32.HI R33, RZ, 0x7, R33 ;  /* 0x00000007ff217819 */ /* 0x001fe20000011621 */
[----:B------:R-:W-:Y:S01]  /*28c0*/  IMAD R9, R3, UR6, RZ ;  /* 0x0000000603097c24 */ /* 0x000fe2000f8e02ff */
[----:B------:R-:W-:Y:S01]  /*28d0*/  SEL R3, RZ, 0xffffffff, P1 ;  /* 0xffffffffff037807 */ /* 0x000fe20000800000 */
[----:B------:R-:W-:Y:S01]  /*28e0*/  IMAD.WIDE.U32 R16, R158, UR4, R154 ;  /* 0x000000049e107c25 */ /* 0x000fe2000f8e009a */
[----:B------:R-:W-:Y:S02]  /*28f0*/  ISETP.GE.AND P0, PT, R22, UR8, PT ;  /* 0x0000000816007c0c */ /* 0x000fe4000bf06270 */
[----:B------:R-:W-:Y:S01]  /*2900*/  ISETP.NE.AND P6, PT, R33, 0x1, PT ;  /* 0x000000012100780c */ /* 0x000fe20003fc5270 */
[C---:B------:R-:W-:Y:S01]  /*2910*/  IMAD R7, R158.reuse, UR5, R7 ;  /* 0x000000059e077c24 */ /* 0x040fe2000f8e0207 */
[----:B----4-:R-:W-:Y:S01]  /*2920*/  SEL R4, RZ, 0x1, P0 ;  /* 0x00000001ff047807 */ /* 0x010fe20000000000 */
[----:B------:R-:W-:Y:S01]  /*2930*/  IMAD.WIDE.U32 R20, R158, UR4, R22 ;  /* 0x000000049e147c25 */ /* 0x000fe2000f8e0016 */
[----:B------:R-:W-:-:S02]  /*2940*/  ISETP.GE.AND P0, PT, R172, UR8, PT ;  /* 0x00000008ac007c0c */ /* 0x000fc4000bf06270 */
[----:B------:R-:W-:Y:S01]  /*2950*/  ISETP.GE.AND P1, PT, R167, UR8, PT ;  /* 0x00000008a7007c0c */ /* 0x000fe2000bf26270 */
[----:B------:R-:W-:Y:S01]  /*2960*/  IMAD.SHL.U32 R5, R3, 0x2, RZ ;  /* 0x0000000203057824 */ /* 0x000fe200078e00ff */
[----:B------:R-:W-:Y:S01]  /*2970*/  ISETP.GE.AND P2, PT, R173, UR8, PT ;  /* 0x00000008ad007c0c */ /* 0x000fe2000bf46270 */
[----:B------:R-:W-:Y:S01]  /*2980*/  IMAD.IADD R3, R30, 0x1, R31 ;  /* 0x000000011e037824 */ /* 0x000fe200078e021f */
[----:B------:R-:W-:Y:S01]  /*2990*/  SEL R6, RZ, 0x8, P1 ;  /* 0x00000008ff067807 */ /* 0x000fe20000800000 */
[----:B------:R-:W-:Y:S01]  /*29a0*/  IMAD.IADD R17, R17, 0x1, R7 ;  /* 0x0000000111117824 */ /* 0x000fe200078e0207 */
[----:B------:R-:W-:Y:S01]  /*29b0*/  LOP3.LUT R4, R5, 0x2, R4, 0xe2, !PT ;  /* 0x0000000205047812 */ /* 0x000fe200078ee204 */
[----:B------:R-:W-:Y:S01]  /*29c0*/  IMAD.IADD R21, R7, 0x1, R21 ;  /* 0x0000000107157824 */ /* 0x000fe200078e0215 */
[----:B-----5:R-:W-:Y:S01]  /*29d0*/  SHF.R.S32.HI R7, RZ, 0x1f, R44 ;  /* 0x0000001fff077819 */ /* 0x020fe2000001142c */
[----:B------:R-:W-:Y:S01]  /*29e0*/  IMAD.WIDE.U32 R24, R158, UR6, R154 ;  /* 0x000000069e187c25 */ /* 0x000fe2000f8e009a */
[----:B------:R-:W-:-:S02]  /*29f0*/  SEL R5, RZ, 0x4, P0 ;  /* 0x00000004ff057807 */ /* 0x000fc40000000000 */
[----:B------:R-:W-:Y:S01]  /*2a00*/  ISETP.GE.AND P0, PT, R166, UR8, PT ;  /* 0x00000008a6007c0c */ /* 0x000fe2000bf06270 */
[C---:B------:R-:W-:Y:S01]  /*2a10*/  IMAD R9, R158.reuse, UR7, R9 ;  /* 0x000000079e097c24 */ /* 0x040fe2000f8e0209 */
[----:B------:R-:W-:Y:S01]  /*2a20*/  ISETP.GE.AND P1, PT, R165, UR8, PT ;  /* 0x00000008a5007c0c */ /* 0x000fe2000bf26270 */
[----:B------:R-:W-:Y:S01]  /*2a30*/  IMAD.WIDE.U32 R30, R158, UR6, R22 ;  /* 0x000000069e1e7c25 */ /* 0x000fe2000f8e0016 */
[----:B------:R-:W-:Y:S02]  /*2a40*/  LOP3.LUT R4, R6, R4, R5, 0xfe, !PT ;  /* 0x0000000406047212 */ /* 0x000fe400078efe05 */
[----:B------:R-:W-:Y:S01]  /*2a50*/  SEL R5, RZ, 0x10, P0 ;  /* 0x00000010ff057807 */ /* 0x000fe20000000000 */
[----:B------:R-:W-:Y:S01]  /*2a60*/  IMAD.IADD R25, R25, 0x1, R9 ;  /* 0x0000000119197824 */ /* 0x000fe200078e0209 */
[----:B------:R-:W-:Y:S01]  /*2a70*/  ISETP.GE.AND P0, PT, R174, UR8, PT ;  /* 0x00000008ae007c0c */ /* 0x000fe2000bf06270 */
[----:B------:R-:W-:Y:S01]  /*2a80*/  IMAD.IADD R31, R9, 0x1, R31 ;  /* 0x00000001091f7824 */ /* 0x000fe200078e021f */
[----:B------:R-:W-:Y:S01]  /*2a90*/  SEL R6, RZ, 0x20, P1 ;  /* 0x00000020ff067807 */ /* 0x000fe20000800000 */
[C---:B------:R-:W-:Y:S01]  /*2aa0*/  IMAD R9, R7.reuse, UR4, RZ ;  /* 0x0000000407097c24 */ /* 0x040fe2000f8e02ff */
[----:B-1----:R-:W-:Y:S01]  /*2ab0*/  ISETP.GE.AND P1, PT, R22, R11, PT ;  /* 0x0000000b1600720c */ /* 0x002fe20003f26270 */
[----:B------:R-:W-:Y:S01]  /*2ac0*/  IMAD R7, R7, UR6, RZ ;  /* 0x0000000607077c24 */ /* 0x000fe2000f8e02ff */
[----:B------:R-:W-:Y:S01]  /*2ad0*/  LOP3.LUT R4, R6, R4, R5, 0xfe, !PT ;  /* 0x0000000406047212 */ /* 0x000fe200078efe05 */
[C---:B------:R-:W-:Y:S01]  /*2ae0*/  IMAD R9, R44.reuse, UR5, R9 ;  /* 0x000000052c097c24 */ /* 0x040fe2000f8e0209 */
[----:B------:R-:W-:Y:S01]  /*2af0*/  SEL R51, RZ, 0x40, P0 ;  /* 0x00000040ff337807 */ /* 0x000fe20000000000 */
[----:B------:R-:W-:Y:S01]  /*2b00*/  IMAD.WIDE.U32 R16, R44, UR4, R16 ;  /* 0x000000042c107c25 */ /* 0x000fe2000f8e0010 */
[----:B------:R-:W-:-:S03]  /*2b10*/  SEL R5, RZ, 0x7fff80, P2 ;  /* 0x007fff80ff057807 */ /* 0x000fc60001000000 */
[----:B------:R-:W-:Y:S01]  /*2b20*/  IMAD.WIDE.U32 R20, R44, UR4, R20 ;  /* 0x000000042c147c25 */ /* 0x000fe2000f8e0014 */
[----:B------:R-:W-:-:S03]  /*2b30*/  LOP3.LUT R51, R5, R4, R51, 0xfe, !PT ;  /* 0x0000000405337212 */ /* 0x000fc600078efe33 */
[C---:B------:R-:W-:Y:S01]  /*2b40*/  IMAD R63, R44.reuse, UR7, R7 ;  /* 0x000000072c3f7c24 */ /* 0x040fe2000f8e0207 */
[----:B------:R-:W-:Y:S01]  /*2b50*/  SEL R7, R11, RZ, P1 ;  /* 0x000000ff0b077207 */ /* 0x000fe20000800000 */
[----:B------:R-:W-:Y:S01]  /*2b60*/  IMAD.WIDE.U32 R24, R44, UR6, R24 ;  /* 0x000000062c187c25 */ /* 0x000fe2000f8e0018 */
[----:B------:R-:W-:-:S03]  /*2b70*/  PRMT R68, R51, 0x8880, RZ ;  /* 0x0000888033447816 */ /* 0x000fc600000000ff */
[----:B------:R-:W-:Y:S01]  /*2b80*/  IMAD.WIDE.U32 R30, R44, UR6, R30 ;  /* 0x000000062c1e7c25 */ /* 0x000fe2000f8e001e */
[----:B------:R-:W-:Y:S05]  /*2b90*/  @!P6 WARPSYNC.ALL ;  /* 0x000000000000e948 */ /* 0x000fea0003800000 */
[----:B------:R-:W-:Y:S01]  /*2ba0*/  ULDC UR4, c[0x0][0x2f4] ;  /* 0x0000bd0000047ab9 */ /* 0x000fe20000000800 */
[----:B------:R-:W-:Y:S01]  /*2bb0*/  IMAD.IADD R7, R22, 0x1, R7 ;  /* 0x0000000116077824 */ /* 0x000fe200078e0207 */
[----:B------:R-:W-:Y:S01]  /*2bc0*/  ISETP.GE.AND P3, PT, R152, UR4, PT ;  /* 0x0000000498007c0c */ /* 0x000fe2000bf66270 */
[----:B------:R-:W-:Y:S01]  /*2bd0*/  IMAD.MOV.U32 R55, RZ, RZ, 0x20 ;  /* 0x00000020ff377424 */ /* 0x000fe200078e00ff */
[----:B------:R-:W-:Y:S01]  /*2be0*/  ISETP.GE.AND P0, PT, R22, UR4, PT ;  /* 0x0000000416007c0c */ /* 0x000fe2000bf06270 */
[----:B------:R-:W-:Y:S01]  /*2bf0*/  IMAD.U32 R58, RZ, RZ, UR38 ;  /* 0x00000026ff3a7e24 */ /* 0x000fe2000f8e00ff */
[----:B------:R-:W-:Y:S01]  /*2c00*/  SEL R6, RZ, 0xffffffff, P3 ;  /* 0xffffffffff067807 */ /* 0x000fe20001800000 */
[----:B------:R-:W-:Y:S01]  /*2c10*/  IMAD.IADD R62, R25, 0x1, R63 ;  /* 0x00000001193e7824 */ /* 0x000fe200078e023f */
[----:B------:R-:W-:Y:S01]  /*2c20*/  SHF.R.S32.HI R4, RZ, 0x1f, R7 ;  /* 0x0000001fff047819 */ /* 0x000fe20000011407 */
[----:B------:R-:W-:Y:S01]  /*2c30*/  VIADD R54, R33, 0x8 ;  /* 0x0000000821367836 */ /* 0x000fe20000000000 */
[----:B------:R-:W-:Y:S01]  /*2c40*/  SEL R52, RZ, 0x1, P0 ;  /* 0x00000001ff347807 */ /* 0x000fe20000000000 */
[----:B------:R-:W-:Y:S01]  /*2c50*/  IMAD.SHL.U32 R11, R6, 0x2, RZ ;  /* 0x00000002060b7824 */ /* 0x000fe200078e00ff */
[----:B------:R-:W-:Y:S01]  /*2c60*/  LEA.HI R7, R4, R7, RZ, 0x3 ;  /* 0x0000000704077211 */ /* 0x000fe200078f18ff */
[----:B------:R-:W-:Y:S01]  /*2c70*/  IMAD.IADD R60, R17, 0x1, R9 ;  /* 0x00000001113c7824 */ /* 0x000fe200078e0209 */
[----:B------:R-:W-:Y:S01]  /*2c80*/  LOP3.LUT R58, R58, 0x1, RZ, 0xfc, !PT ;  /* 0x000000013a3a7812 */ /* 0x000fe200078efcff */
[----:B------:R-:W-:Y:S01]  /*2c90*/  IMAD.IADD R61, R9, 0x1, R21 ;  /* 0x00000001093d7824 */ /* 0x000fe200078e0215 */
[----:B------:R-:W-:Y:S01]  /*2ca0*/  LOP3.LUT R52, R11, 0x2, R52, 0xe2, !PT ;  /* 0x000000020b347812 */ /* 0x000fe200078ee234 */
[----:B------:R-:W-:Y:S01]  /*2cb0*/  IMAD.IADD R63, R63, 0x1, R31 ;  /* 0x000000013f3f7824 */ /* 0x000fe200078e021f */
[----:B------:R-:W-:-:S02]  /*2cc0*/  SHF.R.S32.HI R65, RZ, 0x3, R7 ;  /* 0x00000003ff417819 */ /* 0x000fc40000011407 */
[----:B------:R-:W-:Y:S01]  /*2cd0*/  PRMT R68, R68, 0x7710, RZ ;  /* 0x0000771044447816 */ /* 0x000fe200000000ff */
[C---:B--2---:R-:W-:Y:S01]  /*2ce0*/  IMAD.SHL.U32 R50, R34.reuse, 0x40, RZ ;  /* 0x0000004022327824 */ /* 0x044fe200078e00ff */
[----:B------:R-:W-:Y:S01]  /*2cf0*/  @!P6 BAR.SYNC.DEFER_BLOCKING 0x9, 0x100 ;  /* 0x024400000000eb1d */ /* 0x000fe20000010000 */
[----:B------:R-:W-:Y:S01]  /*2d00*/  LOP3.LUT P0, RZ, R34, 0x4, RZ, 0xc0, !PT ;  /* 0x0000000422ff7812 */ /* 0x000fe2000780c0ff */
[----:B---3--:R-:W-:Y:S02]  /*2d10*/  IMAD R57, R32, 0x40, R158 ;  /* 0x0000004020397824 */ /* 0x008fe400078e029e */
[----:B------:R-:W-:Y:S02]  /*2d20*/  LOP3.LUT R50, R50, 0x1c0, RZ, 0xc0, !PT ;  /* 0x000001c032327812 */ /* 0x000fe400078ec0ff */
[----:B------:R-:W-:Y:S02]  /*2d30*/  SEL R55, R55, 0xffffffe0, !P0 ;  /* 0xffffffe037377807 */ /* 0x000fe40004000000 */
[----:B------:R-:W-:-:S02]  /*2d40*/  SHF.R.U32.HI R53, RZ, 0x3, R50 ;  /* 0x00000003ff357819 */ /* 0x000fc40000011632 */
[C---:B------:R-:W-:Y:S02]  /*2d50*/  LOP3.LUT R6, R50.reuse, 0x18, R22, 0xf8, !PT ;  /* 0x0000001832067812 */ /* 0x040fe400078ef816 */
[----:B------:R-:W-:Y:S02]  /*2d60*/  LOP3.LUT R4, R50, 0x38, R7, 0xf8, !PT ;  /* 0x0000003832047812 */ /* 0x000fe400078ef807 */
[-C--:B------:R-:W-:Y:S02]  /*2d70*/  LOP3.LUT R6, R6, R53.reuse, RZ, 0x3c, !PT ;  /* 0x0000003506067212 */ /* 0x080fe400078e3cff */
[----:B------:R-:W-:-:S03]  /*2d80*/  LOP3.LUT R4, R4, R53, RZ, 0x3c, !PT ;  /* 0x0000003504047212 */ /* 0x000fc600078e3cff */
[C---:B------:R-:W-:Y:S01]  /*2d90*/  IMAD R56, R203.reuse, 0x200, R6 ;  /* 0x00000200cb387824 */ /* 0x040fe200078e0206 */
[----:B------:R-:W-:Y:S01]  /*2da0*/  LOP3.LUT R6, R206, 0x38, R7, 0xf8, !PT ;  /* 0x00000038ce067812 */ /* 0x000fe200078ef807 */
[----:B------:R-:W-:Y:S02]  /*2db0*/  IMAD R66, R203, 0x200, R4 ;  /* 0x00000200cb427824 */ /* 0x000fe400078e0204 */
[----:B------:R-:W-:Y:S01]  /*2dc0*/  IMAD.IADD R59, R55, 0x1, R56 ;  /* 0x00000001373b7824 */ /* 0x000fe200078e0238 */
[----:B------:R-:W-:-:S05]  /*2dd0*/  LOP3.LUT R67, R6, R207, RZ, 0x3c, !PT ;  /* 0x000000cf06437212 */ /* 0x000fca00078e3cff */
[----:B------:R-:W-:Y:S01]  /*2de0*/  IMAD.IADD R67, R208, 0x1, R67 ;  /* 0x00000001d0437824 */ /* 0x000fe200078e0243 */
[----:B------:R-:W-:-:S07]  /*2df0*/  SHF.R.S32.HI R64, RZ, 0x1f, R0 ;  /* 0x0000001fff407819 */ /* 0x000fce0000011400 */
.L_x_12991:
[----:B------:R-:W0:Y:S01]  /*2e00*/  LDC R75, c[0x0][0x430] ;  /* 0x00010c00ff4b7b82 */ /* 0x000e220000000800 */
        /* <DEDUP_REMOVED lines=102> */
.L_x_12940:
[----:B------:R-:W-:Y:S05]  /*3470*/  BSYNC B1 ;  /* 0x0000000000017941 */ /* 0x000fea0003800000 */
.L_x_12939:
[----:B------:R-:W-:Y:S01]  /*3480*/  ISETP.GE.AND P4, PT, R175, R78, PT ;  /* 0x0000004eaf00720c */ /* 0x000fe20003f86270 */
[----:B------:R-:W-:Y:S01]  /*3490*/  BSSY B1, `(.L_x_12941) ;  /* 0x0000023000017945 */ /* 0x000fe20003800000 */
[----:B------:R-:W-:Y:S02]  /*34a0*/  CS2R R34, SRZ ;  /* 0x0000000000227805 */ /* 0x000fe4000001ff00 */
[----:B------:R-:W-:Y:S01]  /*34b0*/  CS2R R32, SRZ ;  /* 0x0000000000207805 */ /* 0x000fe2000001ff00 */
[----:B-----5:R-:W-:Y:S01]  /*34c0*/  IMAD.MOV.U32 R85, RZ, RZ, R38 ;  /* 0x000000ffff557224 */ /* 0x020fe200078e0026 */
[----:B------:R-:W-:Y:S01]  /*34d0*/  CS2R R36, SRZ ;  /* 0x0000000000247805 */ /* 0x000fe2000001ff00 */
[----:B------:R-:W-:-:S06]  /*34e0*/  IMAD.MOV.U32 R86, RZ, RZ, R39 ;  /* 0x000000ffff567224 */ /* 0x000fcc00078e0027 */
[----:B------:R-:W-:Y:S05]  /*34f0*/  @P4 BRA `(.L_x_12942) ;  /* 0x0000000000704947 */ /* 0x000fea0003800000 */
[C---:B0-----:R-:W-:Y:S01]  /*3500*/  SHF.L.U64.HI R5, R10.reuse, 0x6, R11 ;  /* 0x000000060a057819 */ /* 0x041fe2000001020b */
        /* <DEDUP_REMOVED lines=27> */
.L_x_12942:
[----:B------:R-:W-:Y:S05]  /*36c0*/  BSYNC B1 ;  /* 0x0000000000017941 */ /* 0x000fea0003800000 */
.L_x_12941:
[----:B01----:R-:W-:Y:S01]  /*36d0*/  IMAD.MOV.U32 R4, RZ, RZ, R42 ;  /* 0x000000ffff047224 */ /* 0x003fe200078e002a */
[----:B------:R-:W-:Y:S01]  /*36e0*/  PRMT R70, R70, 0x5410, R85 ;  /* 0x0000541046467816 */ /* 0x000fe20000000055 */
[----:B------:R-:W-:Y:S01]  /*36f0*/  IMAD.MOV.U32 R5, RZ, RZ, R43 ;  /* 0x000000ffff057224 */ /* 0x000fe200078e002b */
[----:B------:R-:W-:Y:S01]  /*3700*/  ISETP.NE.AND P3, PT, R58, 0x3, PT ;  /* 0x000000033a00780c */ /* 0x000fe20003f65270 */
[----:B------:R-:W-:Y:S01]  /*3710*/  IMAD.MOV.U32 R6, RZ, RZ, R72 ;  /* 0x000000ffff067224 */ /* 0x000fe200078e0048 */
[----:B------:R-:W-:Y:S01]  /*3720*/  PRMT R85, R85, 0x5410, R4 ;  /* 0x0000541055557816 */ /* 0x000fe20000000004 */
[----:B------:R-:W-:Y:S01]  /*3730*/  IMAD.MOV.U32 R4, RZ, RZ, R40 ;  /* 0x000000ffff047224 */ /* 0x000fe200078e0028 */
[----:B------:R-:W-:Y:S01]  /*3740*/  PRMT R94, R5, 0x7610, R94 ;  /* 0x00007610055e7816 */ /* 0x000fe2000000005e */
[----:B------:R-:W-:Y:S01]  /*3750*/  IMAD.MOV.U32 R5, RZ, RZ, R41 ;  /* 0x000000ffff057224 */ /* 0x000fe200078e0029 */
[C---:B------:R-:W-:Y:S01]  /*3760*/  PRMT R99, R86.reuse, 0x7610, R99 ;  /* 0x0000761056637816 */ /* 0x040fe20000000063 */
        /* <DEDUP_REMOVED lines=23> */
.L_x_12943:
[----:B------:R-:W-:Y:S01]  /*38e0*/  IMAD R69, R153, 0x8, R2 ;  /* 0x0000000899457824 */ /* 0x000fe200078e0202 */
[----:B------:R-:W-:Y:S01]  /*38f0*/  SHF.L.U32 R82, R159, 0x1f, RZ ;  /* 0x0000001f9f527819 */ /* 0x000fe200000006ff */
[----:B------:R-:W-:Y:S03]  /*3900*/  BSSY B1, `(.L_x_12944) ;  /* 0x0000003000017945 */ /* 0x000fe60003800000 */
[----:B------:R-:W0:Y:S02]  /*3910*/  SYNCS.PHASECHK.TRANS64.TRYWAIT P5, [R69+URZ+0x32490], R82 ;  /* 0x03249052450075a7 */ /* 0x000e2400080a017f */
[----:B0-----:R-:W-:Y:S05]  /*3920*/  @!P5 BRA `(.L_x_12945) ;  /* 0x0000036000c4d947 */ /* 0x001fea0003800000 */
.L_x_13307:
[----:B------:R-:W-:Y:S05]  /*3930*/  BSYNC B1 ;  /* 0x0000000000017941 */ /* 0x000fea0003800000 */
.L_x_12944:
[----:B------:R-:W-:-:S03]  /*3940*/  UMOV UR4, 0xffffffff ;  /* 0xffffffff00047882 */ /* 0x000fc60000000000 */
[----:B------:R-:W-:Y:S05]  /*3950*/  BRA.DIV UR4, `(.L_x_12946) ;  /* 0x0000036204cc7947 */ /* 0x000fea000b800000 */
[----:B------:R1:W2:Y:S04]  /*3960*/  SHFL.IDX PT, R71, R80, RZ, 0x1c1f ;  /* 0x001c1fff50477589 */ /* 0x0002a800000e0000 */
[----:B------:R1:W3:Y:S02]  /*3970*/  SHFL.IDX PT, R14, R79, RZ, 0x1c1f ;  /* 0x001c1fff4f0e7589 */ /* 0x0002e400000e0000 */
.L_x_13311:
        /* <DEDUP_REMOVED lines=19> */
[----:B------:R-:W-:Y:S02]  /*3ab0*/  PRMT R43, R85, 0x5432, R92 ;  /* 0x00005432552b7816 */ /* 0x000fe4000000005c */
[----:B------:R-:W-:Y:S01]  /*3ac0*/  PRMT R73, R94, 0x5410, R15 ;  /* 0x000054105e497816 */ /* 0x000fe2000000000f */
[----:B------:R-:W-:Y:S01]  /*3ad0*/  IMAD.U32 R96, R95, 0x10000, RZ ;  /* 0x000100005f607824 */ /* 0x000fe200078e00ff */
        /* <DEDUP_REMOVED lines=8> */
[----:B------:R-:W-:Y:S01]  /*3b60*/  LOP3.LUT R12, R7, 0xffff0000, RZ, 0xc0, !PT ;  /* 0xffff0000070c7812 */ /* 0x000fe200078ec0ff */
[----:B------:R-:W-:-:S02]  /*3b70*/  IMAD.U32 R7, R5, 0x10000, RZ ;  /* 0x0001000005077824 */ /* 0x000fc400078e00ff */
[C---:B------:R-:W-:Y:S01]  /*3b80*/  FMUL.FTZ R98, R15.reuse, R94 ;  /* 0x0000005e0f627220 */ /* 0x040fe20000410000 */
[C---:B------:R-:W-:Y:S02]  /*3b90*/  IMAD.U32 R5, R4.reuse, 0x10000, RZ ;  /* 0x0001000004057824 */ /* 0x040fe400078e00ff */
[----:B------:R-:W-:Y:S01]  /*3ba0*/  FMUL.FTZ R15, R15, R72 ;  /* 0x000000480f0f7220 */ /* 0x000fe20000410000 */
[----:B------:R-:W-:Y:S01]  /*3bb0*/  LOP3.LUT R95, R95, 0xffff0000, RZ, 0xc0, !PT ;  /* 0xffff00005f5f7812 */ /* 0x000fe200078ec0ff */
[----:B------:R-:W-:Y:S01]  /*3bc0*/  IMAD.U32 R93, R93, 0x10000, RZ ;  /* 0x000100005d5d7824 */ /* 0x000fe200078e00ff */
[----:B------:R-:W-:Y:S01]  /*3bd0*/  LOP3.LUT R73, R73, 0xffff0000, RZ, 0xc0, !PT ;  /* 0xffff000049497812 */ /* 0x000fe200078ec0ff */
[----:B------:R-:W-:Y:S01]  /*3be0*/  FFMA.FTZ R100, R13, R92, -R100 ;  /* 0x0000005c0d647223 */ /* 0x000fe20000010864 */
[----:B------:R-:W-:Y:S01]  /*3bf0*/  LOP3.LUT R4, R4, 0xffff0000, RZ, 0xc0, !PT ;  /* 0xffff000004047812 */ /* 0x000fe200078ec0ff */
[----:B------:R-:W-:Y:S02]  /*3c00*/  IMAD.U32 R43, R43, 0x10000, RZ ;  /* 0x000100002b2b7824 */ /* 0x000fe400078e00ff */
[C---:B------:R-:W-:Y:S01]  /*3c10*/  FFMA.FTZ R98, R7.reuse, R72, -R98 ;  /* 0x0000004807627223 */ /* 0x040fe20000010862 */
[----:B------:R-:W-:Y:S01]  /*3c20*/  FFMA.FTZ R15, R7, R94, R15 ;  /* 0x0000005e070f7223 */ /* 0x000fe2000001000f */
        /* <DEDUP_REMOVED lines=14> */
.L_x_12952:
[----:B------:R-:W-:Y:S05]  /*3d10*/  BSYNC B3 ;  /* 0x0000000000037941 */ /* 0x000fea0003800000 */
.L_x_12951:
[----:B0-----:R4:W-:Y:S02]  /*3d20*/  ST.E.128 desc[UR44][R10.64], R4 ;  /* 0x000000040a007985 */ /* 0x0019e4000c101d2c */
.L_x_12950:
[----:B------:R-:W-:Y:S05]  /*3d30*/  BSYNC B2 ;  /* 0x0000000000027941 */ /* 0x000fea0003800000 */
.L_x_12949:
        /* <DEDUP_REMOVED lines=8> */
[----:B------:R-:W-:Y:S01]  /*3dc0*/  SHF.R.U64 R38, R38, 0x10, R39 ;  /* 0x0000001026267819 */ /* 0x000fe20000001227 */
[----:B0-----:R-:W-:Y:S01]  /*3dd0*/  IMAD.U32 R14, R7, 0x10000, RZ ;  /* 0x00010000070e7824 */ /* 0x001fe200078e00ff */
        /* <DEDUP_REMOVED lines=25> */
[----:B------:R-:W-:Y:S01]  /*3f70*/  FFMA.FTZ R41, R12, R41, -R7 ;  /* 0x000000290c297223 */ /* 0x000fe20000010807 */
[----:B------:R-:W-:Y:S01]  /*3f80*/  LOP3.LUT R4, R4, 0xffff0000, RZ, 0xc0, !PT ;  /* 0xffff000004047812 */ /* 0x000fe200078ec0ff */
[----:B------:R-:W-:Y:S01]  /*3f90*/  FFMA.FTZ R12, R12, R72, R13 ;  /* 0x000000480c0c7223 */ /* 0x000fe2000001000d */
[C---:B------:R-:W-:Y:S01]  /*3fa0*/  FMUL.FTZ R13, R15.reuse, R71 ;  /* 0x000000470f0d7220 */ /* 0x040fe20000410000 */
[----:B------:R-:W-:Y:S01]  /*3fb0*/  FMUL.FTZ R72, R15, R40 ;  /* 0x000000280f487220 */ /* 0x000fe20000410000 */
[C---:B------:R-:W-:Y:S01]  /*3fc0*/  FFMA.FTZ R73, R6.reuse, R39, -R73 ;  /* 0x0000002706497223 */ /* 0x040fe20000010849 */
        /* <DEDUP_REMOVED lines=13> */
.L_x_12954:
[----:B------:R-:W-:Y:S05]  /*40a0*/  BSYNC B2 ;  /* 0x0000000000027941 */ /* 0x000fea0003800000 */
.L_x_12953:
[----:B0-----:R0:W-:Y:S02]  /*40b0*/  ST.E.128 desc[UR44][R10.64], R4 ;  /* 0x000000040a007985 */ /* 0x0011e4000c101d2c */
.L_x_12948:
[----:B------:R-:W-:Y:S05]  /*40c0*/  BSYNC B1 ;  /* 0x0000000000017941 */ /* 0x000fea0003800000 */
.L_x_12947:
[----:B------:R-:W-:-:S03]  /*40d0*/  UMOV UR4, 0xffffffff ;  /* 0xffffffff00047882 */ /* 0x000fc60000000000 */
[----:B------:R-:W-:Y:S05]  /*40e0*/  BRA.DIV UR4, `(.L_x_12955) ;  /* 0x0000035e04307947 */ /* 0x000fea000b800000 */
[----:B------:R0:W0:Y:S04]  /*40f0*/  SHFL.IDX PT, R39, R80, 0x1, 0x1c1f ;  /* 0x003c1f0050277f89 */ /* 0x00002800000e0000 */
[----:B---3--:R3:W0:Y:S02]  /*4100*/  SHFL.IDX PT, R14, R79, 0x1, 0x1c1f ;  /* 0x003c1f004f0e7f89 */ /* 0x00862400000e0000 */
.L_x_13315:
        /* <DEDUP_REMOVED lines=57> */
.L_x_12960:
[----:B------:R-:W-:Y:S05]  /*44a0*/  BSYNC B2 ;  /* 0x0000000000027941 */ /* 0x000fea0003800000 */
.L_x_12959:
[----:B----4-:R0:W-:Y:S02]  /*44b0*/  ST.E.128 desc[UR44][R10.64], R4 ;  /* 0x000000040a007985 */ /* 0x0101e4000c101d2c */
.L_x_12958:
[----:B------:R-:W-:Y:S05]  /*44c0*/  BSYNC B1 ;  /* 0x0000000000017941 */ /* 0x000fea0003800000 */
.L_x_12957:
        /* <DEDUP_REMOVED lines=54> */
.L_x_12962:
[----:B------:R-:W-:Y:S05]  /*4830*/  BSYNC B1 ;  /* 0x0000000000017941 */ /* 0x000fea0003800000 */
.L_x_12961:
[----:B----4-:R0:W-:Y:S01]  /*4840*/  ST.E.128 desc[UR44][R10.64], R4 ;  /* 0x000000040a007985 */ /* 0x0101e2000c101d2c */
[----:B------:R-:W-:Y:S05]  /*4850*/  BRA `(.L_x_12956) ;  /* 0x0000001800907947 */ /* 0x000fea0003800000 */
.L_x_12938:
[----:B------:R-:W-:-:S05]  /*4860*/  IMAD R78, R48, -0x60, R26 ;  /* 0xffffffa0304e7824 */ /* 0x000fca00078e021a */
        /* <DEDUP_REMOVED lines=53> */
.L_x_12964:
[----:B------:R-:W-:Y:S05]  /*4bc0*/  BSYNC B1 ;  /* 0x0000000000017941 */ /* 0x000fea0003800000 */
.L_x_12963:
[----:B-----5:R-:W-:Y:S01]  /*4bd0*/  IMAD.MOV.U32 R8, RZ, RZ, R38 ;  /* 0x000000ffff087224 */ /* 0x020fe200078e0026 */
[----:B------:R-:W-:Y:S01]  /*4be0*/  ISETP.NE.AND P3, PT, R58, 0x3, PT ;  /* 0x000000033a00780c */ /* 0x000fe20003f65270 */
[----:B------:R-:W-:Y:S01]  /*4bf0*/  IMAD.MOV.U32 R9, RZ, RZ, R39 ;  /* 0x000000ffff097224 */ /* 0x000fe200078e0027 */
[----:B------:R-:W-:Y:S01]  /*4c00*/  ISETP.GE.AND P4, PT, R22, R81, PT ;  /* 0x000000511600720c */ /* 0x000fe20003f86270 */
        /* <DEDUP_REMOVED lines=32> */
.L_x_12965:
[----:B------:R-:W-:Y:S01]  /*4e10*/  IMAD R69, R153, 0x8, R2 ;  /* 0x0000000899457824 */ /* 0x000fe200078e0202 */
[----:B------:R-:W-:Y:S01]  /*4e20*/  SHF.L.U32 R82, R159, 0x1f, RZ ;  /* 0x0000001f9f527819 */ /* 0x000fe200000006ff */
[----:B------:R-:W-:Y:S01]  /*4e30*/  BSSY B1, `(.L_x_12966) ;  /* 0x0000005000017945 */ /* 0x000fe20003800000 */
[----:B------:R-:W-:Y:S02]  /*4e40*/  LOP3.LUT R8, R52, 0x1, RZ, 0xc0, !PT ;  /* 0x0000000134087812 */ /* 0x000fe400078ec0ff */
[----:B------:R-:W0:Y:S02]  /*4e50*/  SYNCS.PHASECHK.TRANS64.TRYWAIT P5, [R69+URZ+0x32490], R82 ;  /* 0x03249052450075a7 */ /* 0x000e2400080a017f */
[----:B------:R-:W-:Y:S01]  /*4e60*/  ISETP.NE.U32.AND P0, PT, R8, 0x1, PT ;  /* 0x000000010800780c */ /* 0x000fe20003f05070 */
[----:B0-----:R-:W-:-:S12]  /*4e70*/  @!P5 BRA `(.L_x_12967) ;  /* 0x000003500014d947 */ /* 0x001fd80003800000 */
.L_x_13316:
[----:B------:R-:W-:Y:S05]  /*4e80*/  BSYNC B1 ;  /* 0x0000000000017941 */ /* 0x000fea0003800000 */
.L_x_12966:
[----:B------:R-:W-:-:S03]  /*4e90*/  UMOV UR4, 0xffffffff ;  /* 0xffffffff00047882 */ /* 0x000fc60000000000 */
[----:B------:R-:W-:Y:S05]  /*4ea0*/  BRA.DIV UR4, `(.L_x_12968) ;  /* 0x00000352041c7947 */ /* 0x000fea000b800000 */
[----:B------:R1:W2:Y:S04]  /*4eb0*/  SHFL.IDX PT, R73, R80, RZ, 0x1c1f ;  /* 0x001c1fff50497589 */ /* 0x0002a800000e0000 */
[----:B------:R1:W3:Y:S02]  /*4ec0*/  SHFL.IDX PT, R72, R79, RZ, 0x1c1f ;  /* 0x001c1fff4f487589 */ /* 0x0002e400000e0000 */
.L_x_13320:
        /* <DEDUP_REMOVED lines=11> */
[----:B------:R-:W-:Y:S01]  /*4f80*/  LEA.HI R8, R9, R8, RZ, 0x4 ;  /* 0x0000000809087211 */ /* 0x000fe200078f20ff */
[----:B------:R-:W-:-:S03]  /*4f90*/  IMAD R9, R153, 0x1800, R66 ;  /* 0x0000180099097824 */ /* 0x000fc600078e0242 */
[----:B------:R-:W-:Y:S01]  /*4fa0*/  LEA.HI.SX32 R8, R8, R65, 0x1c ;  /* 0x0000004108087211 */ /* 0x000fe200078fe2ff */
[----:B------:R-:W-:-:S04]  /*4fb0*/  IMAD R9, R9, 0x2, R2 ;  /* 0x0000000209097824 */ /* 0x000fc800078e0202 */
[----:B------:R-:W-:-:S05]  /*4fc0*/  IMAD.SHL.U32 R91, R8, 0x8, RZ ;  /* 0x00000008085b7824 */ /* 0x000fca00078e00ff */
[----:B------:R-:W-:Y:S02]  /*4fd0*/  LOP3.LUT R8, R50, 0x38, R91, 0xf8, !PT ;  /* 0x0000003832087812 */ /* 0x000fe400078ef85b */
[----:B------:R-:W-:Y:S02]  /*4fe0*/  ISETP.GE.AND P5, PT, R91, R10, PT ;  /* 0x0000000a5b00720c */ /* 0x000fe40003fa6270 */
[----:B------:R-:W-:-:S05]  /*4ff0*/  LOP3.LUT R8, R8, R53, RZ, 0x3c, !PT ;  /* 0x0000003508087212 */ /* 0x000fca00078e3cff */
[----:B------:R-:W-:-:S04]  /*5000*/  IMAD R8, R203, 0x200, R8 ;  /* 0x00000200cb087824 */ /* 0x000fc800078e0208 */
[----:B------:R-:W-:Y:S02]  /*5010*/  IMAD R11, R153, 0x1800, R8 ;  /* 0x00001800990b7824 */ /* 0x000fe400078e0208 */
[----:B------:R-:W-:-:S04]  /*5020*/  @!P5 IMAD.WIDE R72, R91, 0x2, R72 ;  /* 0x000000025b48d825 */ /* 0x000fc800078e0248 */
[----:B------:R-:W-:Y:S02]  /*5030*/  IMAD R12, R11, 0x2, R2 ;  /* 0x000000020b0c7824 */ /* 0x000fe400078e0202 */
[----:B------:R-:W2:Y:S04]  /*5040*/  LDS.128 R8, [R9+0x1c400] ;  /* 0x01c4000009087984 */ /* 0x000ea80000000c00 */
[----:B------:R-:W3:Y:S01]  /*5050*/  LDS.128 R12, [R12+0x1c400] ;  /* 0x01c400000c0c7984 */ /* 0x000ee20000000c00 */
[----:B------:R-:W-:Y:S05]  /*5060*/  @P4 BRA `(.L_x_12972) ;  /* 0x0000000400744947 */ /* 0x000fea0003800000 */
[----:B------:R-:W-:Y:S01]  /*5070*/  SHF.R.U32.HI R101, RZ, 0x10, R33 ;  /* 0x00000010ff657819 */ /* 0x000fe20000011621 */
[----:B---3--:R-:W-:Y:S01]  /*5080*/  IMAD.U32 R98, R13, 0x10000, RZ ;  /* 0x000100000d627824 */ /* 0x008fe200078e00ff */
[--C-:B------:R-:W-:Y:S01]  /*5090*/  SHF.R.U32.HI R100, RZ, 0x10, R5.reuse ;  /* 0x00000010ff647819 */ /* 0x100fe20000011605 */
[----:B------:R-:W-:Y:S01]  /*50a0*/  IMAD.U32 R93, R15, 0x10000, RZ ;  /* 0x000100000f5d7824 */ /* 0x000fe200078e00ff */
[----:B------:R-:W-:Y:S01]  /*50b0*/  SHF.R.U64 R103, R4, 0x10, R5 ;  /* 0x0000001004677819 */ /* 0x000fe20000001205 */
[----:B--2---:R-:W-:Y:S01]  /*50c0*/  IMAD.U32 R91, R11, 0x10000, RZ ;  /* 0x000100000b5b7824 */ /* 0x004fe200078e00ff */
[----:B------:R-:W-:Y:S01]  /*50d0*/  PRMT R101, R107, 0x5410, R101 ;  /* 0x000054106b657816 */ /* 0x000fe20000000065 */
[----:B------:R-:W-:Y:S01]  /*50e0*/  IMAD.U32 R5, R12, 0x10000, RZ ;  /* 0x000100000c057824 */ /* 0x000fe200078e00ff */
[--C-:B------:R-:W-:Y:S01]  /*50f0*/  SHF.R.U64 R95, R34, 0x10, R35.reuse ;  /* 0x00000010225f7819 */ /* 0x100fe20000001223 */
[----:B------:R-:W-:Y:S01]  /*5100*/  IMAD.U32 R34, R9, 0x10000, RZ ;  /* 0x0001000009227824 */ /* 0x000fe200078e00ff */
[----:B------:R-:W-:Y:S01]  /*5110*/  PRMT R100, R84, 0x5432, R100 ;  /* 0x0000543254647816 */ /* 0x000fe20000000064 */
[----:B------:R-:W-:Y:S01]  /*5120*/  IMAD.U32 R4, R8, 0x10000, RZ ;  /* 0x0001000008047824 */ /* 0x000fe200078e00ff */
[----:B------:R-:W-:-:S02]  /*5130*/  SHF.R.U32.HI R96, RZ, 0x10, R35 ;  /* 0x00000010ff607819 */ /* 0x000fc40000011623 */
[----:B------:R-:W-:Y:S02]  /*5140*/  SHF.R.U32.HI R99, RZ, 0x10, R7 ;  /* 0x00000010ff637819 */ /* 0x000fe40000011607 */
[----:B------:R-:W-:Y:S01]  /*5150*/  PRMT R35, R105, 0x5410, R103 ;  /* 0x0000541069237816 */ /* 0x000fe20000000067 */
[----:B------:R-:W-:Y:S01]  /*5160*/  IMAD.U32 R103, R101, 0x10000, RZ ;  /* 0x0001000065677824 */ /* 0x000fe200078e00ff */
[----:B------:R-:W-:Y:S02]  /*5170*/  SHF.R.U64 R94, R32, 0x10, R33 ;  /* 0x00000010205e7819 */ /* 0x000fe40000001221 */
[----:B------:R-:W-:Y:S01]  /*5180*/  LOP3.LUT R92, R13, 0xffff0000, RZ, 0xc0, !PT ;  /* 0xffff00000d5c7812 */ /* 0x000fe200078ec0ff */
[----:B------:R-:W-:Y:S01]  /*5190*/  FMUL.FTZ R105, R98, R103 ;  /* 0x0000006762697220 */ /* 0x000fe20000410000 */
[----:B------:R-:W-:Y:S01]  /*51a0*/  SHF.R.U64 R102, R6, 0x10, R7 ;  /* 0x0000001006667819 */ /* 0x000fe20000001207 */
[----:B------:R-:W-:Y:S01]  /*51b0*/  IMAD.U32 R7, R14, 0x10000, RZ ;  /* 0x000100000e077824 */ /* 0x000fe200078e00ff */
[----:B------:R-:W-:Y:S01]  /*51c0*/  LOP3.LUT R32, R15, 0xffff0000, RZ, 0xc0, !PT ;  /* 0xffff00000f207812 */ /* 0x000fe200078ec0ff */
[----:B------:R-:W-:Y:S01]  /*51d0*/  IMAD.U32 R15, R100, 0x10000, RZ ;  /* 0x00010000640f7824 */ /* 0x000fe200078e00ff */
[----:B------:R-:W-:Y:S01]  /*51e0*/  PRMT R13, R106, 0x5410, R95 ;  /* 0x000054106a0d7816 */ /* 0x000fe2000000005f */
[----:B------:R-:W-:Y:S01]  /*51f0*/  IMAD.U32 R6, R10, 0x10000, RZ ;  /* 0x000100000a067824 */ /* 0x000fe200078e00ff */
[----:B------:R-:W-:Y:S01]  /*5200*/  LOP3.LUT R101, R101, 0xffff0000, RZ, 0xc0, !PT ;  /* 0xffff000065657812 */ /* 0x000fe200078ec0ff */
[-C--:B------:R-:W-:Y:S01]  /*5210*/  FMUL.FTZ R107, R98, R15.reuse ;  /* 0x0000000f626b7220 */ /* 0x080fe20000410000 */
[----:B------:R-:W-:Y:S01]  /*5220*/  PRMT R95, R85, 0x5432, R96 ;  /* 0x00005432555f7816 */ /* 0x000fe20000000060 */
[C---:B------:R-:W-:Y:S01]  /*5230*/  FFMA.FTZ R15, R34.reuse, R15, -R105 ;  /* 0x0000000f220f7223 */ /* 0x040fe20000010869 */
[----:B------:R-:W-:Y:S01]  /*5240*/  LOP3.LUT R33, R9, 0xffff0000, RZ, 0xc0, !PT ;  /* 0xffff000009217812 */ /* 0x000fe200078ec0ff */
[----:B------:R-:W-:Y:S01]  /*5250*/  FFMA.FTZ R34, R34, R103, R107 ;  /* 0x0000006722227223 */ /* 0x000fe2000001006b */
[----:B------:R-:W-:Y:S01]  /*5260*/  PRMT R99, R104, 0x5410, R99 ;  /* 0x0000541068637816 */ /* 0x000fe20000000063 */
[----:B------:R-:W-:Y:S01]  /*5270*/  IMAD.U32 R98, R95, 0x10000, RZ ;  /* 0x000100005f627824 */ /* 0x000fe200078e00ff */
[----:B------:R-:W-:-:S02]  /*5280*/  LOP3.LUT R9, R11, 0xffff0000, RZ, 0xc0, !PT ;  /* 0xffff00000b097812 */ /* 0x000fc400078ec0ff */
[----:B------:R-:W-:Y:S01]  /*5290*/  LOP3.LUT R100, R100, 0xffff0000, RZ, 0xc0, !PT ;  /* 0xffff000064647812 */ /* 0x000fe200078ec0ff */
[----:B------:R-:W-:Y:S01]  /*52a0*/  IMAD.U32 R96, R99, 0x10000, RZ ;  /* 0x0001000063607824 */ /* 0x000fe200078e00ff */
[----:B------:R-:W-:Y:S01]  /*52b0*/  PRMT R11, R83, 0x5432, R102 ;  /* 0x00005432530b7816 */ /* 0x000fe20000000066 */
[-C--:B------:R-:W-:Y:S01]  /*52c0*/  FMUL.FTZ R102, R92, R101.reuse ;  /* 0x000000655c667220 */ /* 0x080fe20000410000 */
[----:B------:R-:W-:Y:S01]  /*52d0*/  PRMT R94, R86, 0x5432, R94 ;  /* 0x00005432565e7816 */ /* 0x000fe2000000005e */
[-C--:B------:R-:W-:Y:S01]  /*52e0*/  FMUL.FTZ R104, R92, R100.reuse ;  /* 0x000000645c687220 */ /* 0x080fe20000410000 */
[----:B------:R-:W-:Y:S01]  /*52f0*/  LOP3.LUT R99, R99, 0xffff0000, RZ, 0xc0, !PT ;  /* 0xffff000063637812 */ /* 0x000fe200078ec0ff */
[----:B------:R-:W-:Y:S01]  /*5300*/  FFMA.FTZ R92, R33, R100, -R102 ;  /* 0x00000064215c7223 */ /* 0x000fe20000010866 */
[----:B------:R-:W-:Y:S01]  /*5310*/  FMUL.FTZ R102, R93, R98 ;  /* 0x000000625d667220 */ /* 0x000fe20000410000 */
[----:B------:R-:W-:Y:S01]  /*5320*/  LOP3.LUT R100, R95, 0xffff0000, RZ, 0xc0, !PT ;  /* 0xffff00005f647812 */ /* 0x000fe200078ec0ff */
[-C--:B------:R-:W-:Y:S01]  /*5330*/  FMUL.FTZ R95, R93, R96.reuse ;  /* 0x000000605d5f7220 */ /* 0x080fe20000410000 */
[----:B------:R-:W-:Y:S01]  /*5340*/  FFMA.FTZ R33, R33, R101, R104 ;  /* 0x0000006521217223 */ /* 0x000fe20000010068 */
[----:B------:R-:W-:Y:S01]  /*5350*/  FFMA.FTZ R93, R91, R96, -R102 ;  /* 0x000000605b5d7223 */ /* 0x000fe20000010866 */
[----:B------:R-:W-:-:S02]  /*5360*/  IMAD.U32 R96, R94, 0x10000, RZ ;  /* 0x000100005e607824 */ /* 0x000fc400078e00ff */
[----:B------:R-:W-:Y:S01]  /*5370*/  FFMA.FTZ R91, R91, R98, R95 ;  /* 0x000000625b5b7223 */ /* 0x000fe2000001005f */
[C---:B------:R-:W-:Y:S01]  /*5380*/  FMUL.FTZ R98, R32.reuse, R100 ;  /* 0x0000006420627220 */ /* 0x040fe20000410000 */
[----:B------:R-:W-:Y:S02]  /*5390*/  IMAD.U32 R95, R35, 0x10000, RZ ;  /* 0x00010000235f7824 */ /* 0x000fe400078e00ff */
[-C--:B------:R-:W-:Y:S01]  /*53a0*/  FMUL.FTZ R32, R32, R99.reuse ;  /* 0x0000006320207220 */ /* 0x080fe20000410000 */
[----:B------:R-:W-:Y:S01]  /*53b0*/  FMUL.FTZ R101, R5, R96 ;  /* 0x0000006005657220 */ /* 0x000fe20000410000 */
[----:B------:R-:W-:Y:S01]  /*53c0*/  FFMA.FTZ R98, R9, R99, -R98 ;  /* 0x0000006309627223 */ /* 0x000fe20000010862 */
[----:B------:R-:W-:Y:S01]  /*53d0*/  LOP3.LUT R12, R12, 0xffff0000, RZ, 0xc0, !PT ;  /* 0xffff00000c0c7812 */ /* 0x000fe200078ec0ff */
[-C--:B------:R-:W-:Y:S01]  /*53e0*/  FMUL.FTZ R5, R5, R95.reuse ;  /* 0x0000005f05057220 */ /* 0x080fe20000410000 */
[----:B------:R-:W-:Y:S01]  /*53f0*/  LOP3.LUT R99, R94, 0xffff0000, RZ, 0xc0, !PT ;  /* 0xffff00005e637812 */ /* 0x000fe200078ec0ff */
[----:B------:R-:W-:Y:S01]  /*5400*/  FFMA.FTZ R32, R9, R100, R32 ;  /* 0x0000006409207223 */ /* 0x000fe20000010020 */
[----:B------:R-:W-:Y:S01]  /*5410*/  LOP3.LUT R35, R35, 0xffff0000, RZ, 0xc0, !PT ;  /* 0xffff000023237812 */ /* 0x000fe200078ec0ff */
[----:B------:R-:W-:Y:S01]  /*5420*/  FFMA.FTZ R101, R4, R95, -R101 ;  /* 0x0000005f04657223 */ /* 0x000fe20000010865 */
[----:B------:R-:W-:Y:S01]  /*5430*/  LOP3.LUT R8, R8, 0xffff0000, RZ, 0xc0, !PT ;  /* 0xffff000008087812 */ /* 0x000fe200078ec0ff */
[----:B------:R-:W-:Y:S01]  /*5440*/  FFMA.FTZ R96, R4, R96, R5 ;  /* 0x0000006004607223 */ /* 0x000fe20000010005 */
[C---:B------:R-:W-:Y:S01]  /*5450*/  FMUL.FTZ R9, R12.reuse, R99 ;  /* 0x000000630c097220 */ /* 0x040fe20000410000 */
        /* <DEDUP_REMOVED lines=10> */
[----:B------:R-:W-:Y:S01]  /*5500*/  LOP3.LUT R10, R10, 0xffff0000, RZ, 0xc0, !PT ;  /* 0xffff00000a0a7812 */ /* 0x000fe200078ec0ff */
[C---:B------:R-:W-:Y:S01]  /*5510*/  FMUL.FTZ R7, R14.reuse, R13 ;  /* 0x0000000d0e077220 */ /* 0x040fe20000410000 */
[----:B------:R-:W-:Y:S01]  /*5520*/  FMUL.FTZ R14, R14, R11 ;  /* 0x0000000b0e0e7220 */ /* 0x000fe20000410000 */
        /* <DEDUP_REMOVED lines=17> */
.L_x_12972:
[----:B------:R-:W-:Y:S05]  /*5640*/  BSYNC B2 ;  /* 0x0000000000027941 */ /* 0x000fea0003800000 */
.L_x_12971:
[----:B--2---:R4:W-:Y:S04]  /*5650*/  ST.E.128 desc[UR44][R70.64], R8 ;  /* 0x0000000846007985 */ /* 0x0049e8000c101d2c */
[----:B---3--:R4:W-:Y:S02]  /*5660*/  @!P5 ST.E.128 desc[UR44][R72.64], R12 ;  /* 0x0000000c4800d985 */ /* 0x0089e4000c101d2c */
.L_x_12970:
[----:B------:R-:W-:Y:S05]  /*5670*/  BSYNC B1 ;  /* 0x0000000000017941 */ /* 0x000fea0003800000 */
.L_x_12969:
[----:B------:R-:W-:-:S03]  /*5680*/  UMOV UR4, 0xffffffff ;  /* 0xffffffff00047882 */ /* 0x000fc60000000000 */
[----:B------:R-:W-:Y:S05]  /*5690*/  BRA.DIV UR4, `(.L_x_12973) ;  /* 0x0000034a046c7947 */ /* 0x000fea000b800000 */
[----:B-1----:R-:W1:Y:S04]  /*56a0*/  SHFL.IDX PT, R80, R80, 0x1, 0x1c1f ;  /* 0x003c1f0050507f89 */ /* 0x002e6800000e0000 */
[----:B----4-:R4:W0:Y:S02]  /*56b0*/  SHFL.IDX PT, R14, R79, 0x1, 0x1c1f ;  /* 0x003c1f004f0e7f89 */ /* 0x01082400000e0000 */
.L_x_13324:
[----:B------:R-:W-:Y:S01]  /*56c0*/  ISETP.GE.OR P0, PT, R175, R78, P0 ;  /* 0x0000004eaf00720c */ /* 0x000fe20000706670 */
[----:B0-----:R-:W-:Y:S02]  /*56d0*/  IMAD.MOV.U32 R12, RZ, RZ, R14 ;  /* 0x000000ffff0c7224 */ /* 0x001fe400078e000e */
[----:B-1----:R-:W-:-:S10]  /*56e0*/  IMAD.MOV.U32 R13, RZ, RZ, R80 ;  /* 0x000000ffff0d7224 */ /* 0x002fd400078e0050 */
[----:B------:R-:W-:Y:S05]  /*56f0*/  @P0 BRA `(.L_x_12956) ;  /* 0x0000000800e80947 */ /* 0x000fea0003800000 */
[----:B------:R-:W0:Y:S01]  /*5700*/  LDC R32, c[0x0][0x2f4] ;  /* 0x0000bd00ff207b82 */ /* 0x000e220000000800 */
        /* <DEDUP_REMOVED lines=22> */
[----:B------:R-:W-:Y:S02]  /*5870*/  PRMT R90, R90, 0x5410, R81 ;  /* 0x000054105a5a7816 */ /* 0x000fe40000000051 */
[----:B------:R-:W-:Y:S02]  /*5880*/  PRMT R87, R87, 0x5410, R70 ;  /* 0x0000541057577816 */ /* 0x000fe40000000046 */
[----:B--2---:R-:W-:Y:S01]  /*5890*/  SHF.R.U64 R73, R40, 0x10, R41 ;  /* 0x0000001028497819 */ /* 0x004fe20000001229 */
[----:B------:R-:W-:Y:S01]  /*58a0*/  IMAD.U32 R40, R9, 0x10000, RZ ;  /* 0x0001000009287824 */ /* 0x000fe200078e00ff */
[--C-:B------:R-:W-:Y:S01]  /*58b0*/  SHF.R.U64 R71, R42, 0x10, R43.reuse ;  /* 0x000000102a477819 */ /* 0x100fe2000000122b */
[----:B------:R-:W-:Y:S01]  /*58c0*/  IMAD.U32 R42, R11, 0x10000, RZ ;  /* 0x000100000b2a7824 */ /* 0x000fe200078e00ff */
[----:B---3--:R-:W-:-:S02]  /*58d0*/  SHF.R.U32.HI R72, RZ, 0x10, R43 ;  /* 0x00000010ff487819 */ /* 0x008fc4000001162b */
[----:B------:R-:W-:Y:S01]  /*58e0*/  LOP3.LUT R41, R9, 0xffff0000, RZ, 0xc0, !PT ;  /* 0xffff000009297812 */ /* 0x000fe200078ec0ff */
[----:B------:R-:W-:Y:S01]  /*58f0*/  IMAD.U32 R9, R90, 0x10000, RZ ;  /* 0x000100005a097824 */ /* 0x000fe200078e00ff */
[----:B------:R-:W-:Y:S01]  /*5900*/  LOP3.LUT R43, R11, 0xffff0000, RZ, 0xc0, !PT ;  /* 0xffff00000b2b7812 */ /* 0x000fe200078ec0ff */
[----:B------:R-:W-:Y:S01]  /*5910*/  IMAD.U32 R11, R87, 0x10000, RZ ;  /* 0x00010000570b7824 */ /* 0x000fe200078e00ff */
[----:B------:R-:W-:Y:S02]  /*5920*/  SHF.R.U32.HI R80, RZ, 0x10, R39 ;  /* 0x00000010ff507819 */ /* 0x000fe40000011627 */
[----:B------:R-:W-:Y:S01]  /*5930*/  SHF.R.U64 R92, R36, 0x10, R37 ;  /* 0x00000010245c7819 */ /* 0x000fe20000001225 */
[----:B------:R-:W-:Y:S01]  /*5940*/  IMAD.U32 R37, R5, 0x10000, RZ ;  /* 0x0001000005257824 */ /* 0x000fe200078e00ff */
[----:B------:R-:W-:Y:S01]  /*5950*/  PRMT R85, R85, 0x5410, R72 ;  /* 0x0000541055557816 */ /* 0x000fe20000000048 */
[C---:B------:R-:W-:Y:S01]  /*5960*/  FMUL.FTZ R70, R40.reuse, R11 ;  /* 0x0000000b28467220 */ /* 0x040fe20000410000 */
[----:B------:R-:W-:Y:S01]  /*5970*/  LOP3.LUT R87, R87, 0xffff0000, RZ, 0xc0, !PT ;  /* 0xffff000057577812 */ /* 0x000fe200078ec0ff */
[-C--:B------:R-:W-:Y:S01]  /*5980*/  FMUL.FTZ R72, R40, R9.reuse ;  /* 0x0000000928487220 */ /* 0x080fe20000410000 */
[----:B------:R-:W-:Y:S01]  /*5990*/  PRMT R83, R83, 0x5410, R80 ;  /* 0x0000541053537816 */ /* 0x000fe20000000050 */
[C---:B------:R-:W-:Y:S01]  /*59a0*/  FFMA.FTZ R9, R37.reuse, R9, -R70 ;  /* 0x0000000925097223 */ /* 0x040fe20000010846 */
[----:B----4-:R-:W-:Y:S01]  /*59b0*/  SHF.R.U64 R79, R38, 0x10, R39 ;  /* 0x00000010264f7819 */ /* 0x010fe20000001227 */
[----:B------:R-:W-:Y:S01]  /*59c0*/  FFMA.FTZ R11, R37, R11, R72 ;  /* 0x0000000b250b7223 */ /* 0x000fe20000010048 */
[----:B------:R-:W-:Y:S01]  /*59d0*/  LOP3.LUT R90, R90, 0xffff0000, RZ, 0xc0, !PT ;  /* 0xffff00005a5a7812 */ /* 0x000fe200078ec0ff */
[----:B------:R-:W-:Y:S01]  /*59e0*/  IMAD.U32 R40, R85, 0x10000, RZ ;  /* 0x0001000055287824 */ /* 0x000fe200078e00ff */
[----:B------:R-:W-:Y:S01]  /*59f0*/  LOP3.LUT R38, R5, 0xffff0000, RZ, 0xc0, !PT ;  /* 0xffff000005267812 */ /* 0x000fe200078ec0ff */
[----:B------:R-:W-:Y:S01]  /*5a00*/  IMAD.U32 R37, R83, 0x10000, RZ ;  /* 0x0001000053257824 */ /* 0x000fe200078e00ff */
[----:B------:R-:W-:Y:S01]  /*5a10*/  PRMT R84, R84, 0x5410, R71 ;  /* 0x0000541054547816 */ /* 0x000fe20000000047 */
[C---:B------:R-:W-:Y:S01]  /*5a20*/  FMUL.FTZ R71, R41.reuse, R87 ;  /* 0x0000005729477220 */ /* 0x040fe20000410000 */
[----:B------:R-:W-:Y:S01]  /*5a30*/  FMUL.FTZ R41, R41, R90 ;  /* 0x0000005a29297220 */ /* 0x000fe20000410000 */
[----:B------:R-:W-:-:S02]  /*5a40*/  IMAD.U32 R39, R7, 0x10000, RZ ;  /* 0x0001000007277824 */ /* 0x000fc400078e00ff */
[----:B------:R-:W-:Y:S01]  /*5a50*/  FMUL.FTZ R70, R42, R40 ;  /* 0x000000282a467220 */ /* 0x000fe20000410000 */
[----:B------:R-:W-:Y:S01]  /*5a60*/  FFMA.FTZ R90, R38, R90, -R71 ;  /* 0x0000005a265a7223 */ /* 0x000fe20000010847 */
[----:B------:R-:W-:Y:S01]  /*5a70*/  LOP3.LUT R85, R85, 0xffff0000, RZ, 0xc0, !PT ;  /* 0xffff000055557812 */ /* 0x000fe200078ec0ff */
[-C--:B------:R-:W-:Y:S01]  /*5a80*/  FMUL.FTZ R71, R42, R37.reuse ;  /* 0x000000252a477220 */ /* 0x080fe20000410000 */
[----:B------:R-:W-:Y:S01]  /*5a90*/  PRMT R86, R86, 0x5410, R73 ;  /* 0x0000541056567816 */ /* 0x000fe20000000049 */
[----:B------:R-:W-:Y:S01]  /*5aa0*/  FFMA.FTZ R70, R39, R37, -R70 ;  /* 0x0000002527467223 */ /* 0x000fe20000010846 */
[----:B------:R-:W-:Y:S01]  /*5ab0*/  LOP3.LUT R83, R83, 0xffff0000, RZ, 0xc0, !PT ;  /* 0xffff000053537812 */ /* 0x000fe200078ec0ff */
[----:B------:R-:W-:Y:S01]  /*5ac0*/  FFMA.FTZ R71, R39, R40, R71 ;  /* 0x0000002827477223 */ /* 0x000fe20000010047 */
[----:B------:R-:W-:Y:S01]  /*5ad0*/  LOP3.LUT R36, R7, 0xffff0000, RZ, 0xc0, !PT ;  /* 0xffff000007247812 */ /* 0x000fe200078ec0ff */
[----:B------:R-:W-:Y:S01]  /*5ae0*/  FFMA.FTZ R42, R38, R87, R41 ;  /* 0x00000057262a7223 */ /* 0x000fe20000010029 */
[----:B------:R-:W-:Y:S01]  /*5af0*/  PRMT R89, R89, 0x5410, R92 ;  /* 0x0000541059597816 */ /* 0x000fe2000000005c */
[----:B------:R-:W-:Y:S01]  /*5b00*/  FMUL.FTZ R39, R43, R85 ;  /* 0x000000552b277220 */ /* 0x000fe20000410000 */
[----:B------:R-:W-:-:S02]  /*5b10*/  IMAD.U32 R38, R86, 0x10000, RZ ;  /* 0x0001000056267824 */ /* 0x000fc400078e00ff */
[-C--:B------:R-:W-:Y:S01]  /*5b20*/  FMUL.FTZ R43, R43, R83.reuse ;  /* 0x000000532b2b7220 */ /* 0x080fe20000410000 */
[----:B------:R-:W-:Y:S01]  /*5b30*/  LOP3.LUT R8, R8, 0xffff0000, RZ, 0xc0, !PT ;  /* 0xffff000008087812 */ /* 0x000fe200078ec0ff */
[----:B------:R-:W-:Y:S02]  /*5b40*/  IMAD.U32 R37, R89, 0x10000, RZ ;  /* 0x0001000059257824 */ /* 0x000fe400078e00ff */
[----:B------:R-:W-:Y:S01]  /*5b50*/  FFMA.FTZ R83, R36, R83, -R39 ;  /* 0x0000005324537223 */ /* 0x000fe20000010827 */
[----:B------:R-:W-:Y:S01]  /*5b60*/  LOP3.LUT R39, R86, 0xffff0000, RZ, 0xc0, !PT ;  /* 0xffff000056277812 */ /* 0x000fe200078ec0ff */
[----:B------:R-:W-:Y:S01]  /*5b70*/  FMUL.FTZ R41, R35, R38 ;  /* 0x0000002623297220 */ /* 0x000fe20000410000 */
[----:B------:R-:W-:Y:S01]  /*5b80*/  LOP3.LUT R89, R89, 0xffff0000, RZ, 0xc0, !PT ;  /* 0xffff000059597812 */ /* 0x000fe200078ec0ff */
[----:B------:R-:W-:Y:S01]  /*5b90*/  FMUL.FTZ R35, R35, R37 ;  /* 0x0000002523237220 */ /* 0x000fe20000410000 */
[----:B------:R-:W-:Y:S01]  /*5ba0*/  PRMT R88, R88, 0x5410, R79 ;  /* 0x0000541058587816 */ /* 0x000fe2000000004f */
[----:B------:R-:W-:Y:S01]  /*5bb0*/  FFMA.FTZ R40, R36, R85, R43 ;  /* 0x0000005524287223 */ /* 0x000fe2000001002b */
[----:B------:R-:W-:Y:S01]  /*5bc0*/  FFMA.FTZ R41, R34, R37, -R41 ;  /* 0x0000002522297223 */ /* 0x000fe20000010829 */
[----:B------:R-:W-:Y:S01]  /*5bd0*/  LOP3.LUT R4, R4, 0xffff0000, RZ, 0xc0, !PT ;  /* 0xffff000004047812 */ /* 0x000fe200078ec0ff */
[C---:B------:R-:W-:Y:S01]  /*5be0*/  IMAD.U32 R5, R6.reuse, 0x10000, RZ ;  /* 0x0001000006057824 */ /* 0x040fe200078e00ff */
[----:B------:R-:W-:Y:S01]  /*5bf0*/  LOP3.LUT R7, R6, 0xffff0000, RZ, 0xc0, !PT ;  /* 0xffff000006077812 */ /* 0x000fe200078ec0ff */
[C---:B------:R-:W-:Y:S01]  /*5c00*/  FMUL.FTZ R43, R8.reuse, R39 ;  /* 0x00000027082b7220 */ /* 0x040fe20000410000 */
[----:B------:R-:W-:Y:S01]  /*5c10*/  FMUL.FTZ R37, R8, R89 ;  /* 0x0000005908257220 */ /* 0x000fe20000410000 */
[C---:B------:R-:W-:Y:S01]  /*5c20*/  IMAD.U32 R6, R10.reuse, 0x10000, RZ ;  /* 0x000100000a067824 */ /* 0x040fe200078e00ff */
[----:B------:R-:W-:Y:S01]  /*5c30*/  LOP3.LUT R10, R10, 0xffff0000, RZ, 0xc0, !PT ;  /* 0xffff00000a0a7812 */ /* 0x000fe200078ec0ff */
[----:B------:R-:W-:-:S02]  /*5c40*/  IMAD.U32 R8, R88, 0x10000, RZ ;  /* 0x0001000058087824 */ /* 0x000fc400078e00ff */
[----:B------:R-:W-:Y:S01]  /*5c50*/  FFMA.FTZ R35, R34, R38, R35 ;  /* 0x0000002622237223 */ /* 0x000fe20000010023 */
[----:B------:R-:W-:Y:S01]  /*5c60*/  LOP3.LUT R88, R88, 0xffff0000, RZ, 0xc0, !PT ;  /* 0xffff000058587812 */ /* 0x000fe200078ec0ff */
[C---:B------:R-:W-:Y:S01]  /*5c70*/  IMAD.U32 R34, R84.reuse, 0x10000, RZ ;  /* 0x0001000054227824 */ /* 0x040fe200078e00ff */
[----:B------:R-:W-:Y:S01]  /*5c80*/  LOP3.LUT R84, R84, 0xffff0000, RZ, 0xc0, !PT ;  /* 0xffff000054547812 */ /* 0x000fe200078ec0ff */
[C---:B------:R-:W-:Y:S01]  /*5c90*/  FFMA.FTZ R36, R4.reuse, R89, -R43 ;  /* 0x0000005904247223 */ /* 0x040fe2000001082b */
[----:B------:R-:W-:Y:S01]  /*5ca0*/  FFMA.FTZ R4, R4, R39, R37 ;  /* 0x0000002704047223 */ /* 0x000fe20000010025 */
[----:B------:R-:W-:Y:S01]  /*5cb0*/  FMUL.FTZ R37, R6, R8 ;  /* 0x0000000806257220 */ /* 0x000fe20000410000 */
[----:B------:R-:W-:Y:S01]  /*5cc0*/  FMUL.FTZ R39, R10, R88 ;  /* 0x000000580a277220 */ /* 0x000fe20000410000 */
[----:B------:R-:W-:Y:S01]  /*5cd0*/  FMUL.FTZ R38, R6, R34 ;  /* 0x0000002206267220 */ /* 0x000fe20000410000 */
[----:B------:R-:W-:Y:S01]  /*5ce0*/  FMUL.FTZ R6, R10, R84 ;  /* 0x000000540a067220 */ /* 0x000fe20000410000 */
[----:B------:R-:W-:Y:S01]  /*5cf0*/  FFMA.FTZ R37, R5, R34, R37 ;  /* 0x0000002205257223 */ /* 0x000fe20000010025 */
[----:B------:R-:W-:Y:S01]  /*5d00*/  FFMA.FTZ R84, R7, R84, R39 ;  /* 0x0000005407547223 */ /* 0x000fe20000010027 */
[----:B------:R-:W-:Y:S01]  /*5d10*/  FFMA.FTZ R38, R5, R8, -R38 ;  /* 0x0000000805267223 */ /* 0x000fe20000010826 */
[----:B------:R-:W-:Y:S01]  /*5d20*/  FFMA.FTZ R5, R7, R88, -R6 ;  /* 0x0000005807057223 */ /* 0x000fe20000010806 */
[----:B------:R-:W-:-:S02]  /*5d30*/  F2FP.BF16.F32.PACK_AB R9, R90, R9 ;  /* 0x000000095a09723e */ /* 0x000fc400000010ff */
[----:B------:R-:W-:Y:S02]  /*5d40*/  F2FP.BF16.F32.PACK_AB R8, R36, R41 ;  /* 0x000000292408723e */ /* 0x000fe400000010ff */
        /* <DEDUP_REMOVED lines=11> */
[----:B------:R-:W-:-:S07]  /*5e00*/  IMAD.MOV.U32 R11, RZ, RZ, R40 ;  /* 0x000000ffff0b7224 */ /* 0x000fce00078e0028 */
.L_x_12975:
[----:B------:R-:W-:Y:S05]  /*5e10*/  BSYNC B1 ;  /* 0x0000000000017941 */ /* 0x000fea0003800000 */
.L_x_12974:
[----:B0-----:R0:W-:Y:S01]  /*5e20*/  ST.E.128 desc[UR44][R14.64], R4 ;  /* 0x000000040e007985 */ /* 0x0011e2000c101d2c */
[----:B------:R-:W-:-:S13]  /*5e30*/  ISETP.GE.AND P0, PT, R33, R32, PT ;  /* 0x000000202100720c */ /* 0x000fda0003f06270 */
[----:B------:R-:W-:Y:S05]  /*5e40*/  @P0 BRA `(.L_x_12956) ;  /* 0x0000000400140947 */ /* 0x000fea0003800000 */
[----:B------:R-:W-:-:S05]  /*5e50*/  IMAD.WIDE R12, R33, 0x2, R12 ;  /* 0x00000002210c7825 */ /* 0x000fca00078e020c */
[----:B-1----:R1:W-:Y:S01]  /*5e60*/  ST.E.128 desc[UR44][R12.64], R8 ;  /* 0x000000080c007985 */ /* 0x0023e2000c101d2c */
[----:B------:R-:W-:Y:S05]  /*5e70*/  BRA `(.L_x_12956) ;  /* 0x0000000400087947 */ /* 0x000fea0003800000 */
.L_x_12937:
[----:B------:R-:W-:-:S13]  /*5e80*/  ISETP.NE.AND P3, PT, R58, 0x3, PT ;  /* 0x000000033a00780c */ /* 0x000fda0003f65270 */
[----:B------:R-:W-:Y:S05]  /*5e90*/  @!P3 BRA `(.L_x_12976) ;  /* 0x000000000004b947 */ /* 0x000fea0003800000 */
[----:B------:R-:W-:Y:S01]  /*5ea0*/  BPT.TRAP 0x1 ;  /* 0x000000040000795c */ /* 0x000fe20000300000 */
.L_x_12976:
[----:B------:R-:W-:Y:S01]  /*5eb0*/  IMAD R69, R153, 0x8, R2 ;  /* 0x0000000899457824 */ /* 0x000fe200078e0202 */
[----:B------:R-:W-:Y:S01]  /*5ec0*/  SHF.L.U32 R82, R159, 0x1f, RZ ;  /* 0x0000001f9f527819 */ /* 0x000fe200000006ff */
[----:B------:R-:W-:Y:S01]  /*5ed0*/  BSSY B1, `(.L_x_12977) ;  /* 0x0000004000017945 */ /* 0x000fe20003800000 */
[----:B------:R-:W-:Y:S02]  /*5ee0*/  SHF.R.S32.HI R76, RZ, 0x1f, R75 ;  /* 0x0000001fff4c7819 */ /* 0x000fe4000001144b */
[----:B------:R-:W0:Y:S02]  /*5ef0*/  SYNCS.PHASECHK.TRANS64.TRYWAIT P0, [R69+URZ+0x32490], R82 ;  /* 0x03249052450075a7 */ /* 0x000e24000800017f */
[----:B0-----:R-:W-:Y:S05]  /*5f00*/  @!P0 BRA `(.L_x_12978) ;  /* 0x0000034000988947 */ /* 0x001fea0003800000 */
.L_x_13325:
[----:B------:R-:W-:Y:S05]  /*5f10*/  BSYNC B1 ;  /* 0x0000000000017941 */ /* 0x000fea0003800000 */
.L_x_12977:
        /* <DEDUP_REMOVED lines=25> */
.L_x_13329:
        /* <DEDUP_REMOVED lines=13> */
.L_x_12981:
[----:B------:R-:W-:Y:S05]  /*6180*/  BSYNC B1 ;  /* 0x0000000000017941 */ /* 0x000fea0003800000 */
.L_x_12980:
[----:B------:R-:W-:-:S03]  /*6190*/  UMOV UR4, 0xffffffff ;  /* 0xffffffff00047882 */ /* 0x000fc60000000000 */
[----:B------:R-:W-:Y:S05]  /*61a0*/  BRA.DIV UR4, `(.L_x_12982) ;  /* 0x00000342044c7947 */ /* 0x000fea000b800000 */
[----:B--2---:R2:W0:Y:S04]  /*61b0*/  SHFL.IDX PT, R33, R32, 0x1, 0x1c1f ;  /* 0x003c1f0020217f89 */ /* 0x00442800000e0000 */
[----:B---3--:R2:W3:Y:S02]  /*61c0*/  SHFL.IDX PT, R14, R10, 0x1, 0x1c1f ;  /* 0x003c1f000a0e7f89 */ /* 0x0084e400000e0000 */
.L_x_13333:
        /* <DEDUP_REMOVED lines=13> */
.L_x_12956:
[----:B------:R-:W-:Y:S05]  /*62a0*/  BSYNC B0 ;  /* 0x0000000000007941 */ /* 0x000fea0003800000 */
.L_x_12936:
        /* <DEDUP_REMOVED lines=9> */
[----:B----4-:R4:W-:Y:S01]  /*6340*/  BAR.SYNC.DEFER_BLOCKING R54, 0x80 ;  /* 0x000200360000751d */ /* 0x0109e20000010000 */
[----:B0-----:R-:W-:-:S13]  /*6350*/  LOP3.LUT P0, RZ, R4, 0x7f, RZ, 0xc0, !PT ;  /* 0x0000007f04ff7812 */ /* 0x001fda000780c0ff */
[----:B------:R-:W-:-:S05]  /*6360*/  @!P0 VIADD R4, R69, 0x324a0 ;  /* 0x000324a045048836 */ /* 0x000fca0000000000 */
[----:B------:R-:W-:-:S04]  /*6370*/  @!P0 PRMT R4, RZ, 0x654, R4 ;  /* 0x00000654ff048816 */ /* 0x000fc80000000004 */
[----:B------:R4:W-:Y:S01]  /*6380*/  @!P0 SYNCS.ARRIVE.TRANS64.RED.A1T0 RZ, [R4+URZ], RZ ;  /* 0x000000ff04ff89a7 */ /* 0x0009e2000810043f */
[----:B------:R-:W-:Y:S05]  /*6390*/  @!P3 BRA `(.L_x_12984) ;  /* 0x000000000004b947 */ /* 0x000fea0003800000 */
[----:B------:R-:W-:Y:S01]  /*63a0*/  BPT.TRAP 0x1 ;  /* 0x000000040000795c */ /* 0x000fe20000300000 */
.L_x_12984:
[----:B------:R-:W-:Y:S05]  /*63b0*/  BSYNC B0 ;  /* 0x0000000000007941 */ /* 0x000fea0003800000 */
.L_x_12983:
[----:B------:R-:W0:Y:S01]  /*63c0*/  SYNCS.PHASECHK.TRANS64.TRYWAIT P3, [R69+URZ+0x324b0], R82 ;  /* 0x0324b052450075a7 */ /* 0x000e22000806017f */
[----:B------:R-:W-:Y:S04]  /*63d0*/  BSSY B0, `(.L_x_12985) ;  /* 0x0000002000007945 */ /* 0x000fe80003800000 */
[----:B0-----:R-:W-:Y:S05]  /*63e0*/  @!P3 BRA `(.L_x_12986) ;  /* 0x000003400004b947 */ /* 0x001fea0003800000 */
.L_x_13334:
[----:B------:R-:W-:Y:S05]  /*63f0*/  BSYNC B0 ;  /* 0x0000000000007941 */ /* 0x000fea0003800000 */
.L_x_12985:
[----:B------:R-:W-:Y:S01]  /*6400*/  ULDC.64 UR4, c[0x0][0x328] ;  /* 0x0000ca0000047ab9 */ /* 0x000fe20000000a00 */
[----:B------:R-:W-:Y:S01]  /*6410*/  IMAD.IADD R78, R78, 0x1, -R158 ;  /* 0x000000014e4e7824 */ /* 0x000fe200078e0a9e */
[----:B------:R-:W-:Y:S01]  /*6420*/  ULDC.64 UR6, c[0x0][0x318] ;  /* 0x0000c60000067ab9 */ /* 0x000fe20000000a00 */
[----:B------:R-:W-:Y:S01]  /*6430*/  IMAD R76, R76, UR4, RZ ;  /* 0x000000044c4c7c24 */ /* 0x000fe2000f8e02ff */
[----:B------:R-:W-:Y:S01]  /*6440*/  BSSY B0, `(.L_x_12987) ;  /* 0x0000040000007945 */ /* 0x000fe20003800000 */
[----:B----4-:R-:W-:Y:S01]  /*6450*/  IMAD.WIDE.U32 R4, R75, UR4, RZ ;  /* 0x000000044b047c25 */ /* 0x010fe2000f8e00ff */
[----:B------:R-:W-:-:S03]  /*6460*/  ISETP.GE.AND P3, PT, R78, 0x1, PT ;  /* 0x000000014e00780c */ /* 0x000fc60003f66270 */
[----:B------:R-:W-:Y:S01]  /*6470*/  IMAD R75, R75, UR5, R76 ;  /* 0x000000054b4b7c24 */ /* 0x000fe2000f8e024c */
[----:B------:R-:W-:Y:S01]  /*6480*/  ULDC.64 UR4, c[0x0][0x338] ;  /* 0x0000ce0000047ab9 */ /* 0x000fe20000000a00 */
[----:B-1----:R-:W-:Y:S02]  /*6490*/  IMAD R11, R153, 0x6000, R56 ;  /* 0x00006000990b7824 */ /* 0x002fe400078e0238 */
        /* <DEDUP_REMOVED lines=8> */
[C---:B------:R-:W-:Y:S01]  /*6520*/  LEA R13, P4, R4.reuse, UR6, 0x1 ;  /* 0x00000006040d7c11 */ /* 0x040fe2000f8808ff */
[----:B------:R-:W-:Y:S02]  /*6530*/  IMAD.IADD R5, R55, 0x1, R11 ;  /* 0x0000000137057824 */ /* 0x000fe400078e020b */
[--C-:B------:R-:W-:Y:S01]  /*6540*/  IMAD R11, R11, 0x2, R46.reuse ;  /* 0x000000020b0b7824 */ /* 0x100fe200078e022e */
[----:B---3--:R-:W-:Y:S01]  /*6550*/  LEA.HI.X R14, R4, UR7, R7, 0x1, P4 ;  /* 0x00000007040e7c11 */ /* 0x008fe2000a0f0c07 */
[----:B------:R0:W1:Y:S01]  /*6560*/  SHFL.IDX PT, R33, R13, RZ, 0x1c1f ;  /* 0x001c1fff0d217589 */ /* 0x00006200000e0000 */
[----:B--2---:R-:W-:-:S03]  /*6570*/  IMAD R10, R5, 0x2, R46 ;  /* 0x00000002050a7824 */ /* 0x004fc600078e022e */
[----:B------:R0:W2:Y:S01]  /*6580*/  SHFL.IDX PT, R15, R14, RZ, 0x1c1f ;  /* 0x001c1fff0e0f7589 */ /* 0x0000a200000e0000 */
[----:B------:R-:W-:Y:S05]  /*6590*/  @!P3 BRA `(.L_x_12988) ;  /* 0x0000000000a8b947 */ /* 0x000fea0003800000 */
[C---:B------:R-:W-:Y:S02]  /*65a0*/  LOP3.LUT R4, R68.reuse, 0x1, RZ, 0xc0, !PT ;  /* 0x0000000144047812 */ /* 0x040fe400078ec0ff */
[----:B------:R-:W-:Y:S02]  /*65b0*/  LOP3.LUT P3, RZ, R68, 0x2, RZ, 0xc0, !PT ;  /* 0x0000000244ff7812 */ /* 0x000fe4000786c0ff */
[----:B------:R-:W-:Y:S02]  /*65c0*/  ISETP.NE.U32.AND P4, PT, R4, 0x1, PT ;  /* 0x000000010400780c */ /* 0x000fe40003f85070 */
[----:B------:R-:W-:-:S11]  /*65d0*/  PRMT R12, R51, 0x8880, RZ ;  /* 0x00008880330c7816 */ /* 0x000fd600000000ff */
[----:B------:R-:W3:Y:S01]  /*65e0*/  @!P4 LDS.128 R4, [R11] ;  /* 0x000000000b04c984 */ /* 0x000ee20000000c00 */
[----:B-1----:R-:W-:-:S04]  /*65f0*/  @!P4 LEA R8, P5, R22, R33, 0x1 ;  /* 0x000000211608c211 */ /* 0x002fc800078a08ff */
[----:B--2---:R-:W-:-:S05]  /*6600*/  @!P4 LEA.HI.X R9, R22, R15, R23, 0x1, P5 ;  /* 0x0000000f1609c211 */ /* 0x004fca00028f0c17 */
[----:B---3--:R1:W-:Y:S01]  /*6610*/  @!P4 ST.E.128 desc[UR44][R8.64], R4 ;  /* 0x000000040800c985 */ /* 0x0083e2000c101d2c */
[----:B------:R-:W-:-:S03]  /*6620*/  LOP3.LUT P4, RZ, R68, 0x4, RZ, 0xc0, !PT ;  /* 0x0000000444ff7812 */ /* 0x000fc6000788c0ff */
[----:B------:R-:W2:Y:S01]  /*6630*/  @P3 LDS.128 R4, [R10] ;  /* 0x000000000a043984 */ /* 0x000ea20000000c00 */
[----:B-1----:R-:W-:-:S04]  /*6640*/  @P3 LEA R8, P5, R152, R33, 0x1 ;  /* 0x0000002198083211 */ /* 0x002fc800078a08ff */
[----:B------:R-:W-:-:S05]  /*6650*/  @P3 LEA.HI.X R9, R152, R15, R157, 0x1, P5 ;  /* 0x0000000f98093211 */ /* 0x000fca00028f0c9d */
[----:B--2---:R1:W-:Y:S01]  /*6660*/  @P3 ST.E.128 desc[UR44][R8.64], R4 ;  /* 0x0000000408003985 */ /* 0x0043e2000c101d2c */
[----:B------:R-:W-:-:S03]  /*6670*/  LOP3.LUT P3, RZ, R68, 0x8, RZ, 0xc0, !PT ;  /* 0x0000000844ff7812 */ /* 0x000fc6000786c0ff */
[----:B------:R-:W2:Y:S01]  /*6680*/  @P4 LDS.128 R4, [R11+0x3000] ;  /* 0x003000000b044984 */ /* 0x000ea20000000c00 */
        /* <DEDUP_REMOVED lines=18> */
[----:B------:R-:W-:-:S03]  /*67b0*/  ISETP.GT.AND P3, PT, R12, -0x1, PT ;  /* 0xffffffff0c00780c */ /* 0x000fc60003f64270 */
[----:B------:R-:W2:Y:S01]  /*67c0*/  @P4 LDS.128 R4, [R11+0x9000] ;  /* 0x009000000b044984 */ /* 0x000ea20000000c00 */
[----:B-1----:R-:W-:-:S04]  /*67d0*/  @P4 LEA R8, P5, R174, R33, 0x1 ;  /* 0x00000021ae084211 */ /* 0x002fc800078a08ff */
[----:B------:R-:W-:-:S05]  /*67e0*/  @P4 LEA.HI.X R9, R174, R15, R193, 0x1, P5 ;  /* 0x0000000fae094211 */ /* 0x000fca00028f0cc1 */
[----:B--2---:R1:W-:Y:S04]  /*67f0*/  @P4 ST.E.128 desc[UR44][R8.64], R4 ;  /* 0x0000000408004985 */ /* 0x0043e8000c101d2c */
[----:B------:R-:W2:Y:S01]  /*6800*/  @!P3 LDS.128 R4, [R10+0x9000] ;  /* 0x009000000a04b984 */ /* 0x000ea20000000c00 */
[----:B-1----:R-:W-:-:S04]  /*6810*/  @!P3 LEA R8, P4, R173, R33, 0x1 ;  /* 0x00000021ad08b211 */ /* 0x002fc800078808ff */
[----:B------:R-:W-:-:S05]  /*6820*/  @!P3 LEA.HI.X R9, R173, R15, R192, 0x1, P4 ;  /* 0x0000000fad09b211 */ /* 0x000fca00020f0cc0 */
[----:B--2---:R3:W-:Y:S04]  /*6830*/  @!P3 ST.E.128 desc[UR44][R8.64], R4 ;  /* 0x000000040800b985 */ /* 0x0047e8000c101d2c */
.L_x_12988:
[----:B------:R-:W-:Y:S05]  /*6840*/  BSYNC B0 ;  /* 0x0000000000007941 */ /* 0x000fea0003800000 */
.L_x_12987:
[----:B------:R-:W-:Y:S01]  /*6850*/  ISETP.GE.AND P3, PT, R78, 0x41, PT ;  /* 0x000000414e00780c */ /* 0x000fe20003f66270 */
[----:B--2---:R2:W4:Y:S01]  /*6860*/  SHFL.IDX PT, R15, R14, 0x1, 0x1c1f ;  /* 0x003c1f000e0f7f89 */ /* 0x00452200000e0000 */
[----:B------:R-:W-:Y:S03]  /*6870*/  BSSY B0, `(.L_x_12989) ;  /* 0x000002d000007945 */ /* 0x000fe60003800000 */
[----:B0-----:R-:W0:Y:S08]  /*6880*/  SHFL.IDX PT, R13, R13, 0x1, 0x1c1f ;  /* 0x003c1f000d0d7f89 */ /* 0x001e3000000e0000 */
[----:B--2---:R-:W-:Y:S05]  /*6890*/  @!P3 BRA `(.L_x_12990) ;  /* 0x0000000000a8b947 */ /* 0x004fea0003800000 */
[C---:B---3--:R-:W-:Y:S02]  /*68a0*/  LOP3.LUT R4, R68.reuse, 0x1, RZ, 0xc0, !PT ;  /* 0x0000000144047812 */ /* 0x048fe400078ec0ff */
[----:B------:R-:W-:Y:S02]  /*68b0*/  LOP3.LUT P4, RZ, R68, 0x2, RZ, 0xc0, !PT ;  /* 0x0000000244ff7812 */ /* 0x000fe4000788c0ff */
[----:B------:R-:W-:Y:S02]  /*68c0*/  ISETP.NE.U32.AND P5, PT, R4, 0x1, PT ;  /* 0x000000010400780c */ /* 0x000fe40003fa5070 */
[----:B------:R-:W-:-:S11]  /*68d0*/  PRMT R12, R51, 0x8880, RZ ;  /* 0x00008880330c7816 */ /* 0x000fd600000000ff */
[----:B------:R-:W2:Y:S01]  /*68e0*/  @!P5 LDS.128 R4, [R11+0x2000] ;  /* 0x002000000b04d984 */ /* 0x000ea20000000c00 */
[----:B0-----:R-:W-:-:S04]  /*68f0*/  @!P5 LEA R8, P3, R22, R13, 0x1 ;  /* 0x0000000d1608d211 */ /* 0x001fc800078608ff */
[----:B----4-:R-:W-:Y:S02]  /*6900*/  @!P5 LEA.HI.X R9, R22, R15, R23, 0x1, P3 ;  /* 0x0000000f1609d211 */ /* 0x010fe400018f0c17 */
[----:B------:R-:W-:-:S03]  /*6910*/  LOP3.LUT P3, RZ, R68, 0x4, RZ, 0xc0, !PT ;  /* 0x0000000444ff7812 */ /* 0x000fc6000786c0ff */
[----:B--2---:R0:W-:Y:S04]  /*6920*/  @!P5 ST.E.128 desc[UR44][R8.64], R4 ;  /* 0x000000040800d985 */ /* 0x0041e8000c101d2c */
[----:B------:R-:W2:Y:S01]  /*6930*/  @P4 LDS.128 R4, [R10+0x2000] ;  /* 0x002000000a044984 */ /* 0x000ea20000000c00 */
[----:B0-----:R-:W-:-:S04]  /*6940*/  @P4 LEA R8, P5, R152, R13, 0x1 ;  /* 0x0000000d98084211 */ /* 0x001fc800078a08ff */
[----:B------:R-:W-:-:S05]  /*6950*/  @P4 LEA.HI.X R9, R152, R15, R157, 0x1, P5 ;  /* 0x0000000f98094211 */ /* 0x000fca00028f0c9d */
[----:B--2---:R0:W-:Y:S01]  /*6960*/  @P4 ST.E.128 desc[UR44][R8.64], R4 ;  /* 0x0000000408004985 */ /* 0x0041e2000c101d2c */
[----:B------:R-:W-:-:S03]  /*6970*/  LOP3.LUT P4, RZ, R68, 0x8, RZ, 0xc0, !PT ;  /* 0x0000000844ff7812 */ /* 0x000fc6000788c0ff */
        /* <DEDUP_REMOVED lines=19> */
[----:B------:R-:W-:-:S03]  /*6ab0*/  ISETP.GT.AND P4, PT, R12, -0x1, PT ;  /* 0xffffffff0c00780c */ /* 0x000fc60003f84270 */
[----:B------:R-:W2:Y:S01]  /*6ac0*/  @P3 LDS.128 R4, [R11+0xb000] ;  /* 0x00b000000b043984 */ /* 0x000ea20000000c00 */
[----:B0-----:R-:W-:-:S04]  /*6ad0*/  @P3 LEA R8, P5, R174, R13, 0x1 ;  /* 0x0000000dae083211 */ /* 0x001fc800078a08ff */
[----:B------:R-:W-:-:S05]  /*6ae0*/  @P3 LEA.HI.X R9, R174, R15, R193, 0x1, P5 ;  /* 0x0000000fae093211 */ /* 0x000fca00028f0cc1 */
[----:B--2---:R0:W-:Y:S04]  /*6af0*/  @P3 ST.E.128 desc[UR44][R8.64], R4 ;  /* 0x0000000408003985 */ /* 0x0041e8000c101d2c */
[----:B------:R-:W2:Y:S01]  /*6b00*/  @!P4 LDS.128 R4, [R10+0xb000] ;  /* 0x00b000000a04c984 */ /* 0x000ea20000000c00 */
[----:B0-----:R-:W-:-:S04]  /*6b10*/  @!P4 LEA R8, P3, R173, R13, 0x1 ;  /* 0x0000000dad08c211 */ /* 0x001fc800078608ff */
[----:B------:R-:W-:-:S05]  /*6b20*/  @!P4 LEA.HI.X R9, R173, R15, R192, 0x1, P3 ;  /* 0x0000000fad09c211 */ /* 0x000fca00018f0cc0 */
[----:B--2---:R2:W-:Y:S04]  /*6b30*/  @!P4 ST.E.128 desc[UR44][R8.64], R4 ;  /* 0x000000040800c985 */ /* 0x0045e8000c101d2c */
.L_x_12990:
[----:B------:R-:W-:Y:S05]  /*6b40*/  BSYNC B0 ;  /* 0x0000000000007941 */ /* 0x000fea0003800000 */
.L_x_12989:
[----:B------:R-:W-:Y:S01]  /*6b50*/  @!PT LDS RZ, [RZ] ;  /* 0x00000000fffff984 */ /* 0x000fe20000000800 */
[----:B------:R-:W-:Y:S01]  /*6b60*/  @!PT LDS RZ, [RZ] ;  /* 0x00000000fffff984 */ /* 0x000fe20000000800 */
[----:B------:R-:W-:Y:S01]  /*6b70*/  @!PT LDS RZ, [RZ] ;  /* 0x00000000fffff984 */ /* 0x000fe20000000800 */
[----:B------:R-:W-:Y:S01]  /*6b80*/  @!PT LDS RZ, [RZ] ;  /* 0x00000000fffff984 */ /* 0x000fe20000000800 */
[----:B------:R5:W-:Y:S06]  /*6b90*/  MEMBAR.ALL.CTA ;  /* 0x0000000000007992 */ /* 0x000bec0000008000 */
[----:B-----5:R-:W5:Y:S01]  /*6ba0*/  FENCE.VIEW.ASYNC.S ;  /* 0x00000000000073c6 */ /* 0x020f620000000000 */
[----:B------:R-:W-:Y:S02]  /*6bb0*/  @!P0 VIADD R69, R69, 0x324c0 ;  /* 0x000324c045458836 */ /* 0x000fe40000000000 */
[----:B------:R-:W-:-:S03]  /*6bc0*/  VIADD R153, R153, 0x1 ;  /* 0x0000000199997836 */ /* 0x000fc60000000000 */
[----:B------:R-:W-:Y:S01]  /*6bd0*/  @!P0 PRMT R69, RZ, 0x654, R69 ;  /* 0x00000654ff458816 */ /* 0x000fe20000000045 */
[----:B-----5:R0:W-:Y:S06]  /*6be0*/  BAR.SYNC.DEFER_BLOCKING R54, 0x80 ;  /* 0x000200360000751d */ /* 0x0201ec0000010000 */
[----:B------:R0:W-:Y:S01]  /*6bf0*/  @!P0 SYNCS.ARRIVE.TRANS64.RED.A1T0 RZ, [R69+URZ], RZ ;  /* 0x000000ff45ff89a7 */ /* 0x0001e2000810043f */
[----:B------:R-:W-:-:S04]  /*6c00*/  ISETP.NE.AND P0, PT, R153, 0x2, PT ;  /* 0x000000029900780c */ /* 0x000fc80003f05270 */
[----:B--23--:R-:W-:Y:S02]  /*6c10*/  SEL R4, RZ, 0x1, P0 ;  /* 0x00000001ff047807 */ /* 0x00cfe40000000000 */
[----:B------:R-:W-:Y:S02]  /*6c20*/  SEL R153, R153, RZ, P0 ;  /* 0x000000ff99997207 */ /* 0x000fe40000000000 */
[----:B------:R-:W-:Y:S01]  /*6c30*/  LOP3.LUT R159, R159, R4, RZ, 0x3c, !PT ;  /* 0x000000049f9f7212 */ /* 0x000fe200078e3cff */
[----:B0-----:R-:W-:Y:S06]  /*6c40*/  @P2 BRA `(.L_x_12991) ;  /* 0xffffffc0006c2947 */ /* 0x001fec000383ffff */
[----:B------:R-:W0:Y:S01]  /*6c50*/  S2R R5, SR_TID.X ;  /* 0x0000000000057919 */ /* 0x000e220000002100 */
[----:B------:R-:W-:Y:S02]  /*6c60*/  PLOP3.LUT P0, PT, PT, PT, PT, 0x8, 0x0 ;  /* 0x000000000000781c */ /* 0x000fe40003f0e170 */
[----:B0-----:R-:W-:-:S04]  /*6c70*/  SHF.R.U32.HI R5, RZ, 0x7, R5 ;  /* 0x00000007ff057819 */ /* 0x001fc80000011605 */
[----:B------:R-:W-:-:S13]  /*6c80*/  ISETP.NE.AND P3, PT, R5, 0x1, PT ;  /* 0x000000010500780c */ /* 0x000fda0003f65270 */
[----:B------:R-:W-:Y:S05]  /*6c90*/  @!P3 WARPSYNC.ALL ;  /* 0x000000000000b948 */ /* 0x000fea0003800000 */
[----:B------:R-:W-:Y:S06]  /*6ca0*/  @!P3 BAR.ARV 0x9, 0x100 ;  /* 0x024400000000bb1d */ /* 0x000fec0000002000 */
.L_x_12931:
[----:B------:R-:W0:Y:S01]  /*6cb0*/  S2R R3, SR_SWINHI ;  /* 0x0000000000037919 */ /* 0x000e220000002f00 */
[----:B------:R-:W2:Y:S01]  /*6cc0*/  LDC R13, c[0x0][0x448] ;  /* 0x00011200ff0d7b82 */ /* 0x000ea20000000800 */
[----:B------:R-:W-:Y:S02]  /*6cd0*/  IMAD.U32 R6, RZ, RZ, UR38 ;  /* 0x00000026ff067e24 */ /* 0x000fe4000f8e00ff */
[----:B------:R-:W-:Y:S01]  /*6ce0*/  IMAD.MOV.U32 R7, RZ, RZ, 0x80 ;  /* 0x00000080ff077424 */ /* 0x000fe200078e00ff */
[----:B------:R-:W-:Y:S01]  /*6cf0*/  STL [R1+0x50], R97 ;  /* 0x0000506101007387 */ /* 0x000fe20000100800 */
[----:B------:R-:W-:Y:S02]  /*6d00*/  IMAD.MOV.U32 R26, RZ, RZ, 0x100 ;  /* 0x00000100ff1a7424 */ /* 0x000fe400078e00ff */
[----:B------:R-:W-:Y:S01]  /*6d10*/  IMAD.U32 R24, RZ, RZ, UR38 ;  /* 0x00000026ff187e24 */ /* 0x000fe2000f8e00ff */
[----:B------:R-:W3:Y:S01]  /*6d20*/  LDC R14, c[0x0][0xa80] ;  /* 0x0002a000ff0e7b82 */ /* 0x000ee20000000800 */
[----:B------:R4:W-:Y:S01]  /*6d30*/  STL.64 [R1+0x28], R6 ;  /* 0x0000280601007387 */ /* 0x0009e20000100a00 */
[----:B------:R-:W-:-:S02]  /*6d40*/  IMAD.MOV.U32 R25, RZ, RZ, 0x80 ;  /* 0x00000080ff197424 */ /* 0x000fc400078e00ff */
[----:B-1----:R-:W-:Y:S01]  /*6d50*/  IMAD.U32 R33, RZ, RZ, UR37 ;  /* 0x00000025ff217e24 */ /* 0x002fe2000f8e00ff */
[----:B------:R-:W-:Y:S01]  /*6d60*/  STL.64 [R1+0x30], R26 ;  /* 0x0000301a01007387 */ /* 0x000fe20000100a00 */
[----:B------:R-:W-:-:S03]  /*6d70*/  IMAD.U32 R72, RZ, RZ, UR37 ;  /* 0x00000025ff487e24 */ /* 0x000fc6000f8e00ff */
[----:B------:R-:W-:Y:S04]  /*6d80*/  STL.128 [R1], R24 ;  /* 0x0000001801007387 */ /* 0x000fe80000100c00 */
[----:B------:R-:W-:Y:S04]  /*6d90*/  STL.128 [R1+0x210], RZ ;  /* 0x000210ff01007387 */ /* 0x000fe80000100c00 */
[----:B------:R-:W-:Y:S04]  /*6da0*/  STL.128 [R1+0x220], RZ ;  /* 0x000220ff01007387 */ /* 0x000fe80000100c00 */
[----:B------:R-:W-:Y:S01]  /*6db0*/  STL.128 [R1+0x240], RZ ;  /* 0x000240ff01007387 */ /* 0x000fe20000100c00 */
[----:B------:R-:W-:-:S02]  /*6dc0*/  MOV R4, R2 ;  /* 0x0000000200047202 */ /* 0x000fc40000000f00 */
[----:B0-----:R-:W-:Y:S01]  /*6dd0*/  MOV R5, R3 ;  /* 0x0000000300057202 */ /* 0x001fe20000000f00 */
[----:B---3--:R-:W-:Y:S01]  /*6de0*/  STL [R1+0x230], R14 ;  /* 0x0002300e01007387 */ /* 0x008fe20000100800 */
[C---:B------:R-:W-:Y:S02]  /*6df0*/  IADD3 R8, P1, R4.reuse, 0x32430, RZ ;  /* 0x0003243004087810 */ /* 0x040fe40007f3e0ff */
[C---:B------:R-:W-:Y:S01]  /*6e00*/  IADD3 R3, P3, R4.reuse, 0x32450, RZ ;  /* 0x0003245004037810 */ /* 0x040fe20007f7e0ff */
[----:B------:R-:W-:Y:S01]  /*6e10*/  STL.128 [R1+0x250], RZ ;  /* 0x000250ff01007387 */ /* 0x000fe20000100c00 */
[C---:B------:R-:W-:Y:S01]  /*6e20*/  IADD3 R0, P4, R4.reuse, 0x32460, RZ ;  /* 0x0003246004007810 */ /* 0x040fe20007f9e0ff */
[--C-:B------:R-:W-:Y:S01]  /*6e30*/  IMAD.X R9, RZ, RZ, R5.reuse, P1 ;  /* 0x000000ffff097224 */ /* 0x100fe200008e0605 */
[----:B--2---:R-:W-:Y:S01]  /*6e40*/  ISETP.NE.AND P1, PT, R13, 0x1, PT ;  /* 0x000000010d00780c */ /* 0x004fe20003f25270 */
[--C-:B------:R-:W-:Y:S01]  /*6e50*/  IMAD.X R12, RZ, RZ, R5.reuse, P3 ;  /* 0x000000ffff0c7224 */ /* 0x100fe200018e0605 */
[----:B------:R-:W-:Y:S01]  /*6e60*/  IADD3 R10, P2, R4, 0x32440, RZ ;  /* 0x00032440040a7810 */ /* 0x000fe20007f5e0ff */
[----:B----4-:R-:W-:Y:S01]  /*6e70*/  IMAD.X R7, RZ, RZ, R5, P4 ;  /* 0x000000ffff077224 */ /* 0x010fe200020e0605 */
[----:B------:R-:W-:Y:S01]  /*6e80*/  STL.64 [R1+0x18], R8 ;  /* 0x0000180801007387 */ /* 0x000fe20000100a00 */
[----:B------:R-:W-:Y:S01]  /*6e90*/  IMAD.MOV.U32 R4, RZ, RZ, R3 ;  /* 0x000000ffff047224 */ /* 0x000fe200078e0003 */
[----:B------:R-:W-:Y:S01]  /*6ea0*/  IADD3 R33, P3, R33, 0x210, RZ ;  /* 0x0000021021217810 */ /* 0x000fe20007f7e0ff */
[----:B------:R-:W-:Y:S01]  /*6eb0*/  IMAD.X R11, RZ, RZ, R5, P2 ;  /* 0x000000ffff0b7224 */ /* 0x000fe200010e0605 */
[----:B------:R-:W-:Y:S01]  /*6ec0*/  STL.128 [R1+0x260], RZ ;  /* 0x000260ff01007387 */ /* 0x000fe20000100c00 */
[----:B------:R-:W-:Y:S01]  /*6ed0*/  IMAD.MOV.U32 R5, RZ, RZ, R12 ;  /* 0x000000ffff057224 */ /* 0x000fe200078e000c */
[----:B------:R-:W-:Y:S01]  /*6ee0*/  IADD3 R72, P4, R72, 0x50, RZ ;  /* 0x0000005048487810 */ /* 0x000fe20007f9e0ff */
[----:B------:R-:W-:Y:S01]  /*6ef0*/  IMAD.MOV.U32 R6, RZ, RZ, R0 ;  /* 0x000000ffff067224 */ /* 0x000fe200078e0000 */
[----:B------:R-:W-:Y:S01]  /*6f00*/  STL.64 [R1+0x20], R10 ;  /* 0x0000200a01007387 */ /* 0x000fe20000100a00 */
[----:B------:R-:W0:Y:S01]  /*6f10*/  @P1 LDC R3, c[0x0][0x44c] ;  /* 0x00011300ff031b82 */ /* 0x000e220000000800 */
[----:B------:R-:W-:-:S02]  /*6f20*/  VIADD R0, R216, 0x7f ;  /* 0x0000007fd8007836 */ /* 0x000fc40000000000 */
        /* <DEDUP_REMOVED lines=16> */
[----:B------:R-:W-:Y:S01]  /*7030*/  IMAD.IADD R3, R215, 0x1, R0 ;  /* 0x00000001d7037824 */ /* 0x000fe200078e0200 */
[----:B0-----:R-:W-:Y:S02]  /*7040*/  ISETP.GE.AND P2, PT, R5, 0x1, PT ;  /* 0x000000010500780c */ /* 0x001fe40003f46270 */
        /* <DEDUP_REMOVED lines=24> */
.L_x_12992:
        /* <DEDUP_REMOVED lines=15> */
.L_x_12995:
[----:B------:R-:W-:-:S13]  /*72c0*/  ISETP.NE.AND P0, PT, R5, 0x1, PT ;  /* 0x000000010500780c */ /* 0x000fda0003f05270 */
[----:B------:R-:W0:Y:S02]  /*72d0*/  @P0 LDC.64 R6, c[0x0][0xae0] ;  /* 0x0002b800ff060b82 */ /* 0x000e240000000a00 */
[----:B0-----:R-:W-:-:S05]  /*72e0*/  @P0 IMAD.HI.U32 R6, R0, R6, RZ ;  /* 0x0000000600060227 */ /* 0x001fca00078e00ff */
[----:B------:R-:W-:-:S07]  /*72f0*/  @P0 SHF.R.U32.HI R0, RZ, R7, R6 ;  /* 0x00000007ff000219 */ /* 0x000fce0000011606 */
.L_x_12996:
[----:B------:R-:W-:Y:S05]  /*7300*/  BSYNC B0 ;  /* 0x0000000000007941 */ /* 0x000fea0003800000 */
.L_x_12994:
[----:B------:R-:W-:-:S05]  /*7310*/  IMAD R3, R0, R5, R5 ;  /* 0x0000000500037224 */ /* 0x000fca00078e0205 */
[----:B------:R-:W-:-:S07]  /*7320*/  VIMNMX R4, R4, R3, PT ;  /* 0x0000000304047248 */ /* 0x000fce0003fe0100 */
.L_x_12993:
[----:B------:R-:W0:Y:S01]  /*7330*/  @P1 LDC R3, c[0x0][0x44c] ;  /* 0x00011300ff031b82 */ /* 0x000e220000000800 */
[----:B------:R-:W-:Y:S01]  /*7340*/  VIADD R4, R4, 0x5f ;  /* 0x0000005f04047836 */ /* 0x000fe20000000000 */
[----:B------:R-:W-:Y:S01]  /*7350*/  ULDC UR4, c[0x0][0xad4] ;  /* 0x0002b50000047ab9 */ /* 0x000fe20000000800 */
[----:B------:R-:W-:Y:S02]  /*7360*/  IMAD.MOV.U32 R7, RZ, RZ, R216 ;  /* 0x000000ffff077224 */ /* 0x000fe400078e00d8 */
[----:B------:R-:W-:-:S03]  /*7370*/  IMAD.HI R4, R4, 0x2aaaaaab, RZ ;  /* 0x2aaaaaab04047827 */ /* 0x000fc600078e02ff */
[----:B------:R-:W1:Y:S01]  /*7380*/  @P1 LDC R9, c[0x0][0x450] ;  /* 0x00011400ff091b82 */ /* 0x000e620000000800 */
        /* <DEDUP_REMOVED lines=18> */
.L_x_12999:
[----:B------:R-:W-:-:S13]  /*74b0*/  ISETP.NE.AND P0, PT, R5, 0x1, PT ;  /* 0x000000010500780c */ /* 0x000fda0003f05270 */
[----:B------:R-:W0:Y:S02]  /*74c0*/  @P0 LDC.64 R6, c[0x0][0xae0] ;  /* 0x0002b800ff060b82 */ /* 0x000e240000000a00 */
[----:B0-----:R-:W-:-:S05]  /*74d0*/  @P0 IMAD.HI.U32 R6, R0, R6, RZ ;  /* 0x0000000600060227 */ /* 0x001fca00078e00ff */
[----:B------:R-:W-:-:S07]  /*74e0*/  @P0 SHF.R.U32.HI R0, RZ, R7, R6 ;  /* 0x00000007ff000219 */ /* 0x000fce0000011606 */
.L_x_13000:
[----:B------:R-:W-:Y:S05]  /*74f0*/  BSYNC B0 ;  /* 0x0000000000007941 */ /* 0x000fea0003800000 */
.L_x_12998:
[----:B------:R-:W-:-:S05]  /*7500*/  IMAD R0, R0, R5, RZ ;  /* 0x0000000500007224 */ /* 0x000fca00078e02ff */
[----:B------:R-:W-:-:S07]  /*7510*/  VIMNMX R3, R3, R0, !PT ;  /* 0x0000000003037248 */ /* 0x000fce0007fe0100 */
.L_x_12997:
        /* <DEDUP_REMOVED lines=39> */
.L_x_13002:
[----:B------:R-:W-:Y:S05]  /*7790*/  BSYNC B0 ;  /* 0x0000000000007941 */ /* 0x000fea0003800000 */
.L_x_13001:
        /* <DEDUP_REMOVED lines=12> */
[----:B------:R-:W-:Y:S02]  /*7860*/  IADD3 R37, P1, R37, 0x78, RZ ;  /* 0x0000007825257810 */ /* 0x000fe40007f3e0ff */
[----:B------:R-:W-:Y:S01]  /*7870*/  IADD3 R24, P2, R24, 0x58, RZ ;  /* 0x0000005818187810 */ /* 0x000fe20007f5e0ff */
[----:B------:R-:W-:Y:S01]  /*7880*/  IMAD.X R16, RZ, RZ, UR36, P0 ;  /* 0x00000024ff107e24 */ /* 0x000fe200080e06ff */
[----:B------:R-:W-:Y:S01]  /*7890*/  IADD3 R32, P3, R32, 0x60, RZ ;  /* 0x0000006020207810 */ /* 0x000fe20007f7e0ff */
[----:B------:R-:W-:-:S02]  /*78a0*/  IMAD.X R35, RZ, RZ, UR36, P1 ;  /* 0x00000024ff237e24 */ /* 0x000fc400088e06ff */
[----:B------:R-:W-:Y:S02]  /*78b0*/  IMAD.X R25, RZ, RZ, UR36, P2 ;  /* 0x00000024ff197e24 */ /* 0x000fe400090e06ff */
[----:B------:R-:W-:Y:S01]  /*78c0*/  IMAD.X R36, RZ, RZ, UR36, P3 ;  /* 0x00000024ff247e24 */ /* 0x000fe200098e06ff */
[----:B0-----:R-:W-:Y:S07]  /*78d0*/  BRA.DIV UR4, `(.L_x_13004) ;  /* 0x0000032a04dc7947 */ /* 0x001fee000b800000 */
[----:B------:R-:W3:Y:S04]  /*78e0*/  LDL R0, [R1+0x518] ;  /* 0x0005180001007983 */ /* 0x000ee80000100800 */
[----:B---3--:R0:W1:Y:S02]  /*78f0*/  SHFL.IDX PT, R14, R0, RZ, 0x1f ;  /* 0x00001fff000e7589 */ /* 0x00806400000e0000 */
.L_x_13337:
[----:B01----:R-:W-:Y:S01]  /*7900*/  LEA.HI R0, R14, R14, RZ, 0x1 ;  /* 0x0000000e0e007211 */ /* 0x003fe200078f08ff */
[C---:B------:R-:W-:Y:S01]  /*7910*/  VIADD R26, R2.reuse, 0x18400 ;  /* 0x00018400021a7836 */ /* 0x040fe20000000000 */
[----:B------:R-:W-:Y:S01]  /*7920*/  STL.128 [R1+0x90], RZ ;  /* 0x000090ff01007387 */ /* 0x000fe20000100c00 */
[----:B------:R-:W-:Y:S01]  /*7930*/  VIADD R10, R2, 0x400 ;  /* 0x00000400020a7836 */ /* 0x000fe20000000000 */
[----:B------:R-:W-:Y:S01]  /*7940*/  LOP3.LUT R3, R0, 0x7fffe, RZ, 0xc0, !PT ;  /* 0x0007fffe00037812 */ /* 0x000fe200078ec0ff */
[----:B------:R-:W-:Y:S01]  /*7950*/  IMAD.MOV.U32 R4, RZ, RZ, 0x1 ;  /* 0x00000001ff047424 */ /* 0x000fe200078e00ff */
[----:B------:R-:W-:Y:S01]  /*7960*/  STL.128 [R1+0xa0], RZ ;  /* 0x0000a0ff01007387 */ /* 0x000fe20000100c00 */
[----:B------:R-:W-:Y:S01]  /*7970*/  IMAD.MOV.U32 R5, RZ, RZ, RZ ;  /* 0x000000ffff057224 */ /* 0x000fe200078e00ff */
[----:B------:R-:W-:Y:S01]  /*7980*/  SHF.R.U32.HI R10, RZ, 0x4, R10 ;  /* 0x00000004ff0a7819 */ /* 0x000fe2000001160a */
[----:B------:R-:W-:Y:S01]  /*7990*/  IMAD.IADD R11, R14, 0x1, -R3 ;  /* 0x000000010e0b7824 */ /* 0x000fe200078e0a03 */
[----:B------:R-:W-:Y:S01]  /*79a0*/  STL.128 [R1+0xb0], RZ ;  /* 0x0000b0ff01007387 */ /* 0x000fe20000100c00 */
[----:B------:R-:W-:Y:S01]  /*79b0*/  VIADD R3, R2, 0x1c400 ;  /* 0x0001c40002037836 */ /* 0x000fe20000000000 */
[----:B------:R-:W-:Y:S01]  /*79c0*/  LOP3.LUT R10, R10, 0x3fff, RZ, 0xc0, !PT ;  /* 0x00003fff0a0a7812 */ /* 0x000fe200078ec0ff */
[----:B------:R-:W-:Y:S01]  /*79d0*/  IMAD R0, R11, 0x2000, R26 ;  /* 0x000020000b007824 */ /* 0x000fe200078e021a */
[----:B------:R-:W-:Y:S01]  /*79e0*/  STL.128 [R1+0xc0], RZ ;  /* 0x0000c0ff01007387 */ /* 0x000fe20000100c00 */
[----:B------:R-:W-:Y:S01]  /*79f0*/  IMAD.MOV.U32 R6, RZ, RZ, 0x1 ;  /* 0x00000001ff067424 */ /* 0x000fe200078e00ff */
[----:B------:R-:W-:Y:S01]  /*7a00*/  SHF.R.U32.HI R3, RZ, 0x4, R3 ;  /* 0x00000004ff037819 */ /* 0x000fe20000011603 */
[----:B------:R-:W-:Y:S01]  /*7a10*/  VIADD R11, R0, 0xa000 ;  /* 0x0000a000000b7836 */ /* 0x000fe20000000000 */
[----:B------:R-:W-:Y:S01]  /*7a20*/  SHF.R.U32.HI R0, RZ, 0x4, R0 ;  /* 0x00000004ff007819 */ /* 0x000fe20000011600 */
[----:B------:R-:W-:Y:S01]  /*7a30*/  IMAD.MOV.U32 R7, RZ, RZ, RZ ;  /* 0x000000ffff077224 */ /* 0x000fe200078e00ff */
[----:B------:R-:W-:Y:S01]  /*7a40*/  LOP3.LUT R3, R3, 0x3fff, RZ, 0xc0, !PT ;  /* 0x00003fff03037812 */ /* 0x000fe200078ec0ff */
[----:B------:R-:W-:Y:S01]  /*7a50*/  IMAD.MOV.U32 R8, RZ, RZ, 0x1 ;  /* 0x00000001ff087424 */ /* 0x000fe200078e00ff */
[----:B------:R-:W-:Y:S01]  /*7a60*/  SHF.R.U32.HI R11, RZ, 0x4, R11 ;  /* 0x00000004ff0b7819 */ /* 0x000fe2000001160b */
[----:B------:R-:W-:Y:S01]  /*7a70*/  IMAD.MOV.U32 R9, RZ, RZ, RZ ;  /* 0x000000ffff097224 */ /* 0x000fe200078e00ff */
[----:B------:R-:W-:Y:S01]  /*7a80*/  LOP3.LUT R3, R3, 0x10000, RZ, 0xfc, !PT ;  /* 0x0001000003037812 */ /* 0x000fe200078efcff */
[----:B------:R0:W-:Y:S01]  /*7a90*/  STL.128 [R1+0x60], R4 ;  /* 0x0000600401007387 */ /* 0x0001e20000100c00 */
[----:B------:R-:W-:Y:S01]  /*7aa0*/  LOP3.LUT R11, R11, 0x3fff, RZ, 0xc0, !PT ;  /* 0x00003fff0b0b7812 */ /* 0x000fe200078ec0ff */
[----:B------:R-:W-:Y:S01]  /*7ab0*/  IMAD.U32 R34, RZ, RZ, UR37 ;  /* 0x00000025ff227e24 */ /* 0x000fe2000f8e00ff */
[----:B------:R-:W-:Y:S01]  /*7ac0*/  LOP3.LUT R0, R0, 0x3fff, RZ, 0xc0, !PT ;  /* 0x00003fff00007812 */ /* 0x000fe200078ec0ff */
[----:B------:R1:W-:Y:S01]  /*7ad0*/  STL.64 [R1+0x70], R8 ;  /* 0x0000700801007387 */ /* 0x0003e20000100a00 */
[----:B------:R-:W-:Y:S01]  /*7ae0*/  LOP3.LUT R11, R11, 0x10000, RZ, 0xfc, !PT ;  /* 0x000100000b0b7812 */ /* 0x000fe200078efcff */
[----:B------:R-:W-:Y:S01]  /*7af0*/  IMAD.U32 R38, RZ, RZ, UR37 ;  /* 0x00000025ff267e24 */ /* 0x000fe2000f8e00ff */
[----:B------:R-:W-:Y:S01]  /*7b00*/  LOP3.LUT P0, RZ, R26, 0x1bf, RZ, 0xc0, !PT ;  /* 0x000001bf1aff7812 */ /* 0x000fe2000780c0ff */
[----:B------:R-:W-:Y:S01]  /*7b10*/  STL.128 [R1+0xd0], RZ ;  /* 0x0000d0ff01007387 */ /* 0x000fe20000100c00 */
[----:B------:R-:W-:Y:S01]  /*7b20*/  IADD3 R34, P5, R34, 0x68, RZ ;  /* 0x0000006822227810 */ /* 0x000fe20007fbe0ff */
[----:B------:R-:W-:Y:S01]  /*7b30*/  IMAD.U32 R40, RZ, RZ, UR37 ;  /* 0x00000025ff287e24 */ /* 0x000fe2000f8e00ff */
[----:B------:R-:W-:Y:S01]  /*7b40*/  IADD3 R38, P4, R38, 0x70, RZ ;  /* 0x0000007026267810 */ /* 0x000fe20007f9e0ff */
[----:B------:R-:W-:Y:S01]  /*7b50*/  STL.128 [R1+0xe0], RZ ;  /* 0x0000e0ff01007387 */ /* 0x000fe20000100c00 */
[----:B------:R-:W-:Y:S01]  /*7b60*/  IMAD.U32 R45, RZ, RZ, UR37 ;  /* 0x00000025ff2d7e24 */ /* 0x000fe2000f8e00ff */
[----:B------:R-:W-:Y:S01]  /*7b70*/  BSSY B6, `(.L_x_13005) ;  /* 0x000002a000067945 */ /* 0x000fe20003800000 */
[----:B------:R-:W-:Y:S01]  /*7b80*/  IMAD.U32 R52, RZ, RZ, UR37 ;  /* 0x00000025ff347e24 */ /* 0x000fe2000f8e00ff */
[C---:B0-----:R-:W-:Y:S01]  /*7b90*/  LOP3.LUT R6, R10.reuse, 0x3000000, RZ, 0xfc, !PT ;  /* 0x030000000a067812 */ /* 0x041fe200078efcff */
[----:B------:R-:W-:Y:S01]  /*7ba0*/  IMAD.MOV.U32 R4, RZ, RZ, R3 ;  /* 0x000000ffff047224 */ /* 0x000fe200078e0003 */
[----:B------:R-:W-:Y:S01]  /*7bb0*/  LOP3.LUT R10, R10, 0x10000, RZ, 0xfc, !PT ;  /* 0x000100000a0a7812 */ /* 0x000fe200078efcff */
[----:B------:R-:W-:Y:S01]  /*7bc0*/  IMAD.MOV.U32 R5, RZ, RZ, 0x40000040 ;  /* 0x40000040ff057424 */ /* 0x000fe200078e00ff */
[----:B-1----:R-:W-:Y:S01]  /*7bd0*/  LOP3.LUT R8, R0, 0x10000, RZ, 0xfc, !PT ;  /* 0x0001000000087812 */ /* 0x002fe200078efcff */
[----:B------:R-:W-:Y:S01]  /*7be0*/  IMAD.MOV.U32 R7, RZ, RZ, 0x40000040 ;  /* 0x40000040ff077424 */ /* 0x000fe200078e00ff */
[----:B------:R-:W-:Y:S01]  /*7bf0*/  IADD3 R40, P3, R40, 0x80, RZ ;  /* 0x0000008028287810 */ /* 0x000fe20007f7e0ff */
[----:B------:R-:W-:Y:S01]  /*7c00*/  IMAD.MOV.U32 R9, RZ, RZ, 0x40000040 ;  /* 0x40000040ff097424 */ /* 0x000fe200078e00ff */
[----:B------:R-:W-:Y:S01]  /*7c10*/  IADD3 R45, P2, R45, 0x90, RZ ;  /* 0x000000902d2d7810 */ /* 0x000fe20007f5e0ff */
[----:B------:R-:W-:Y:S01]  /*7c20*/  IMAD.U32 R49, RZ, RZ, UR37 ;  /* 0x00000025ff317e24 */ /* 0x000fe2000f8e00ff */
[----:B------:R0:W-:Y:S01]  /*7c30*/  STL.128 [R1+0x80], R4 ;  /* 0x0000800401007387 */ /* 0x0001e20000100c00 */
[----:B------:R-:W-:Y:S01]  /*7c40*/  IMAD.X R47, RZ, RZ, UR36, P5 ;  /* 0x00000024ff2f7e24 */ /* 0x000fe2000a8e06ff */
[----:B------:R-:W-:Y:S01]  /*7c50*/  IADD3 R52, P1, R52, 0xf0, RZ ;  /* 0x000000f034347810 */ /* 0x000fe20007f3e0ff */
[----:B------:R-:W-:Y:S01]  /*7c60*/  IMAD.X R53, RZ, RZ, UR36, P4 ;  /* 0x00000024ff357e24 */ /* 0x000fe2000a0e06ff */
[----:B------:R1:W-:Y:S01]  /*7c70*/  STL.64 [R1+0x78], R8 ;  /* 0x0000780801007387 */ /* 0x0003e20000100a00 */
[----:B------:R-:W-:Y:S01]  /*7c80*/  IADD3 R49, P5, R49, 0xf8, RZ ;  /* 0x000000f831317810 */ /* 0x000fe20007fbe0ff */
[----:B------:R-:W-:-:S02]  /*7c90*/  IMAD.X R57, RZ, RZ, UR36, P3 ;  /* 0x00000024ff397e24 */ /* 0x000fc400098e06ff */
[----:B------:R-:W-:Y:S02]  /*7ca0*/  IMAD.X R43, RZ, RZ, UR36, P2 ;  /* 0x00000024ff2b7e24 */ /* 0x000fe400090e06ff */
[----:B------:R-:W-:Y:S02]  /*7cb0*/  IMAD.X R51, RZ, RZ, UR36, P1 ;  /* 0x00000024ff337e24 */ /* 0x000fe400088e06ff */
[----:B------:R-:W-:Y:S02]  /*7cc0*/  IMAD.X R50, RZ, RZ, UR36, P5 ;  /* 0x00000024ff327e24 */ /* 0x000fe4000a8e06ff */
[----:B0-----:R-:W-:Y:S02]  /*7cd0*/  IMAD.MOV.U32 R6, RZ, RZ, R10 ;  /* 0x000000ffff067224 */ /* 0x001fe400078e000a */
[----:B------:R-:W-:-:S05]  /*7ce0*/  IMAD.MOV.U32 R4, RZ, RZ, R11 ;  /* 0x000000ffff047224 */ /* 0x000fca00078e000b */
        /* <DEDUP_REMOVED lines=18> */
.L_x_13006:
[----:B------:R-:W-:Y:S05]  /*7e10*/  BSYNC B6 ;  /* 0x0000000000067941 */ /* 0x000fea0003800000 */
.L_x_13005:
        /* <DEDUP_REMOVED lines=14> */
[----:B------:R-:W-:Y:S01]  /*7f00*/  IADD3 R39, P4, R39, 0x108, RZ ;  /* 0x0000010827277810 */ /* 0x000fe20007f9e0ff */
[----:B------:R-:W4:Y:S02]  /*7f10*/  LDC.64 R8, c[0x0][0x448] ;  /* 0x00011200ff087b82 */ /* 0x000f240000000a00 */
[----:B------:R-:W-:Y:S02]  /*7f20*/  STL.64 [R1+0x108], R10 ;  /* 0x0001080a01007387 */ /* 0x000fe40000100a00 */
[----:B------:R-:W-:-:S02]  /*7f30*/  IMAD.X R56, RZ, RZ, UR36, P4 ;  /* 0x00000024ff387e24 */ /* 0x000fc4000a0e06ff */
[----:B------:R-:W-:Y:S02]  /*7f40*/  STL.U8 [R1+0x14c], RZ ;  /* 0x00014cff01007387 */ /* 0x000fe40000100000 */
[----:B------:R-:W2:Y:S01]  /*7f50*/  LDC R0, c[0x0][0x450] ;  /* 0x00011400ff007b82 */ /* 0x000ea20000000800 */
[----:B0-----:R-:W-:Y:S02]  /*7f60*/  IMAD.MOV.U32 R31, RZ, RZ, R6 ;  /* 0x000000ffff1f7224 */ /* 0x001fe400078e0006 */
[----:B------:R-:W-:-:S05]  /*7f70*/  IMAD.MOV.U32 R5, RZ, RZ, R7 ;  /* 0x000000ffff057224 */ /* 0x000fca00078e0007 */
[----:B------:R-:W0:Y:S01]  /*7f80*/  LDC R30, c[0x0][0xad4] ;  /* 0x0002b500ff1e7b82 */ /* 0x000e220000000800 */
[----:B---3--:R-:W-:Y:S02]  /*7f90*/  IMAD.MOV.U32 R6, RZ, RZ, R12 ;  /* 0x000000ffff067224 */ /* 0x008fe400078e000c */
[----:B------:R-:W-:Y:S02]  /*7fa0*/  IMAD.MOV.U32 R7, RZ, RZ, R13 ;  /* 0x000000ffff077224 */ /* 0x000fe400078e000d */
[----:B-1----:R-:W-:-:S03]  /*7fb0*/  VIADD R3, R20, 0xffffff80 ;  /* 0xffffff8014037836 */ /* 0x002fc60000000000 */
[----:B------:R-:W-:Y:S04]  /*7fc0*/  STL.128 [R1+0x130], R4 ;  /* 0x0001300401007387 */ /* 0x000fe80000100c00 */
[----:B----4-:R-:W-:Y:S04]  /*7fd0*/  STL.64 [R1+0x140], R8 ;  /* 0x0001400801007387 */ /* 0x010fe80000100a00 */
[----:B--2---:R-:W-:Y:S04]  /*7fe0*/  STL [R1+0x148], R0 ;  /* 0x0001480001007387 */ /* 0x004fe80000100800 */
[----:B------:R-:W-:Y:S04]  /*7ff0*/  STL [R1+0x49c], R3 ;  /* 0x00049c0301007387 */ /* 0x000fe80000100800 */
[----:B0-----:R-:W-:Y:S04]  /*8000*/  STL.128 [R1+0x120], R28 ;  /* 0x0001201c01007387 */ /* 0x001fe80000100c00 */
[----:B------:R0:W-:Y:S02]  /*8010*/  STL [R1+0x11c], R3 ;  /* 0x00011c0301007387 */ /* 0x0001e40000100800 */
[----:B0-----:R-:W-:-:S02]  /*8020*/  IMAD.U32 R3, RZ, RZ, UR37 ;  /* 0x00000025ff037e24 */ /* 0x001fc4000f8e00ff */
[----:B------:R-:W-:Y:S02]  /*8030*/  IMAD.U32 R29, RZ, RZ, UR37 ;  /* 0x00000025ff1d7e24 */ /* 0x000fe4000f8e00ff */
[----:B------:R-:W-:Y:S01]  /*8040*/  IMAD.U32 R31, RZ, RZ, UR37 ;  /* 0x00000025ff1f7e24 */ /* 0x000fe2000f8e00ff */
[----:B------:R-:W-:Y:S02]  /*8050*/  IADD3 R30, P1, R3, 0x14c, RZ ;  /* 0x0000014c031e7810 */ /* 0x000fe40007f3e0ff */
[----:B------:R-:W-:Y:S02]  /*8060*/  IADD3 R29, P2, R29, 0x11c, RZ ;  /* 0x0000011c1d1d7810 */ /* 0x000fe40007f5e0ff */
[----:B------:R-:W-:Y:S01]  /*8070*/  IADD3 R31, P3, R31, 0x118, RZ ;  /* 0x000001181f1f7810 */ /* 0x000fe20007f7e0ff */
[----:B------:R-:W-:Y:S02]  /*8080*/  IMAD.X R42, RZ, RZ, UR36, P1 ;  /* 0x00000024ff2a7e24 */ /* 0x000fe400088e06ff */
[----:B------:R-:W-:-:S02]  /*8090*/  IMAD.X R41, RZ, RZ, UR36, P2 ;  /* 0x00000024ff297e24 */ /* 0x000fc400090e06ff */
[----:B------:R-:W-:Y:S01]  /*80a0*/  IMAD.X R48, RZ, RZ, UR36, P3 ;  /* 0x00000024ff307e24 */ /* 0x000fe200098e06ff */
[----:B------:R-:W-:Y:S07]  /*80b0*/  @P0 BRA `(.L_x_13007) ;  /* 0x0000000000400947 */ /* 0x000fee0003800000 */
        /* <DEDUP_REMOVED lines=10> */
.L_x_13010:
[----:B-1----:R1:W2:Y:S02]  /*8160*/  SYNCS.PHASECHK.TRANS64.TRYWAIT P0, [R2+URZ+0x32400], R3 ;  /* 0x03240003020075a7 */ /* 0x0022a4000800017f */
[----:B--2---:R-:W-:Y:S05]  /*8170*/  @!P0 NANOSLEEP.SYNCS 0x989680 ;  /* 0x009896800000895d */ /* 0x004fea0003900000 */
[----:B------:R-:W2:Y:S02]  /*8180*/  @!P0 SYNCS.PHASECHK.TRANS64 P0, [R2+URZ+0x32400], R3 ;  /* 0x03240003020085a7 */ /* 0x000ea4000800007f */
[----:B--2---:R-:W-:Y:S05]  /*8190*/  @!P0 BRA `(.L_x_13010) ;  /* 0xfffffffc00f08947 */ /* 0x004fea000383ffff */
.L_x_13009:
[----:B------:R-:W-:Y:S05]  /*81a0*/  BSYNC B0 ;  /* 0x0000000000007941 */ /* 0x000fea0003800000 */
.L_x_13008:
[----:B------:R-:W-:Y:S05]  /*81b0*/  BRA `(.L_x_13011) ;  /* 0x0000002c00a07947 */ /* 0x000fea0003800000 */
.L_x_13007:
        /* <DEDUP_REMOVED lines=30> */
.L_x_13013:
[----:B------:R-:W-:Y:S05]  /*83a0*/  BSYNC B6 ;  /* 0x0000000000067941 */ /* 0x000fea0003800000 */
.L_x_13012:
        /* <DEDUP_REMOVED lines=39> */
.L_x_13343:
        /* <DEDUP_REMOVED lines=31> */
.L_x_13018:
[----:B------:R-:W-:Y:S05]  /*8810*/  BSYNC B1 ;  /* 0x0000000000017941 */ /* 0x000fea0003800000 */
.L_x_13017:
[----:B-1---5:R-:W-:Y:S01]  /*8820*/  IMAD.MOV.U32 R3, RZ, RZ, R26 ;  /* 0x000000ffff037224 */ /* 0x022fe200078e001a */
[----:B------:R-:W-:Y:S01]  /*8830*/  UMOV UR4, 0xffffffff ;  /* 0xffffffff00047882 */ /* 0x000fe20000000000 */
[----:B------:R-:W-:Y:S01]  /*8840*/  IMAD.MOV.U32 R4, RZ, RZ, R27 ;  /* 0x000000ffff047224 */ /* 0x000fe200078e001b */
[----:B------:R-:W-:Y:S01]  /*8850*/  CS2R R20, SRZ ;  /* 0x0000000000147805 */ /* 0x000fe2000001ff00 */
[----:B------:R-:W-:Y:S02]  /*8860*/  IMAD.MOV.U32 R5, RZ, RZ, R54 ;  /* 0x000000ffff057224 */ /* 0x000fe400078e0036 */
        /* <DEDUP_REMOVED lines=14> */
[----:B------:R1:W0:Y:S04]  /*8950*/  SHFL.IDX PT, R6, R10, 0x1, 0x1c1f ;  /* 0x003c1f000a067f89 */ /* 0x00022800000e0000 */
[----:B---3--:R1:W3:Y:S04]  /*8960*/  SHFL.IDX PT, R7, R61, 0x1, 0x1c1f ;  /* 0x003c1f003d077f89 */ /* 0x0082e800000e0000 */
[----:B------:R1:W0:Y:S02]  /*8970*/  SHFL.IDX PT, R14, R60, 0x1, 0x1c1f ;  /* 0x003c1f003c0e7f89 */ /* 0x00022400000e0000 */
.L_x_13349:
[----:B------:R-:W5:Y:S01]  /*8980*/  LDL R5, [R1+0x1fc] ;  /* 0x0001fc0001057983 */ /* 0x000f620000100800 */
[----:B------:R-:W-:Y:S01]  /*8990*/  VIADD R0, R0, 0x40 ;  /* 0x0000004000007836 */ /* 0x000fe20000000000 */
[----:B------:R-:W-:Y:S01]  /*89a0*/  BSSY B1, `(.L_x_13020) ;  /* 0x0000022000017945 */ /* 0x000fe20003800000 */
[----:B01----:R-:W-:Y:S02]  /*89b0*/  CS2R R10, SRZ ;  /* 0x00000000000a7805 */ /* 0x003fe4000001ff00 */
        /* <DEDUP_REMOVED lines=10> */
[----:B------:R-:W-:Y:S01]  /*8a60*/  IMAD.MOV.U32 R4, RZ, RZ, R6 ;  /* 0x000000ffff047224 */ /* 0x000fe200078e0006 */
        /* <DEDUP_REMOVED lines=12> */
[----:B---3--:R-:W-:Y:S01]  /*8b30*/  IMAD.MOV.U32 R9, RZ, RZ, R7 ;  /* 0x000000ffff097224 */ /* 0x008fe200078e0007 */
        /* <DEDUP_REMOVED lines=8> */
.L_x_13021:
[----:B------:R-:W-:Y:S05]  /*8bc0*/  BSYNC B1 ;  /* 0x0000000000017941 */ /* 0x000fea0003800000 */
.L_x_13020:
[----:B------:R-:W1:Y:S01]  /*8bd0*/  SYNCS.PHASECHK.TRANS64.TRYWAIT P0, [R2+URZ+0x32400], R61 ;  /* 0x0324003d020075a7 */ /* 0x000e62000800017f */
[----:B------:R-:W-:Y:S04]  /*8be0*/  BSSY B1, `(.L_x_13022) ;  /* 0x0000002000017945 */ /* 0x000fe80003800000 */
[----:B-1----:R-:W-:Y:S05]  /*8bf0*/  @!P0 BRA `(.L_x_13023) ;  /* 0x0000031c00208947 */ /* 0x002fea0003800000 */
.L_x_13350:
[----:B------:R-:W-:Y:S05]  /*8c00*/  BSYNC B1 ;  /* 0x0000000000017941 */ /* 0x000fea0003800000 */
.L_x_13022:
[----:B0--3--:R-:W3:Y:S04]  /*8c10*/  LDL R7, [R1+0x494] ;  /* 0x0004940001077983 */ /* 0x009ee80000100800 */
[----:B------:R-:W4:Y:S01]  /*8c20*/  LDL R28, [R1+0x50] ;  /* 0x00005000011c7983 */ /* 0x000f220000100800 */
[----:B-----5:R-:W-:Y:S01]  /*8c30*/  IMAD.MOV.U32 R4, RZ, RZ, R20 ;  /* 0x000000ffff047224 */ /* 0x020fe200078e0014 */
[----:B------:R-:W-:Y:S01]  /*8c40*/  BSSY B1, `(.L_x_13024) ;  /* 0x0000082000017945 */ /* 0x000fe20003800000 */
[----:B------:R-:W-:Y:S02]  /*8c50*/  IMAD.MOV.U32 R5, RZ, RZ, R21 ;  /* 0x000000ffff057224 */ /* 0x000fe400078e0015 */
[----:B------:R-:W-:-:S03]  /*8c60*/  IMAD.MOV.U32 R6, RZ, RZ, R10 ;  /* 0x000000ffff067224 */ /* 0x000fc600078e000a */
[----:B------:R-:W-:Y:S01]  /*8c70*/  PRMT R14, R5, 0x7610, R14 ;  /* 0x00007610050e7816 */ /* 0x000fe2000000000e */
[----:B------:R-:W-:Y:S01]  /*8c80*/  IMAD.MOV.U32 R5, RZ, RZ, R8 ;  /* 0x000000ffff057224 */ /* 0x000fe200078e0008 */
[----:B-1----:R-:W-:Y:S01]  /*8c90*/  PRMT R61, R6, 0x7610, R61 ;  /* 0x00007610063d7816 */ /* 0x002fe2000000003d */
[----:B------:R-:W-:-:S03]  /*8ca0*/  IMAD.MOV.U32 R6, RZ, RZ, R13 ;  /* 0x000000ffff067224 */ /* 0x000fc600078e000d */
[----:B------:R-:W-:Y:S01]  /*8cb0*/  PRMT R44, R5, 0x7610, R44 ;  /* 0x00007610052c7816 */ /* 0x000fe2000000002c */
[----:B------:R-:W-:-:S05]  /*8cc0*/  IMAD.MOV.U32 R5, RZ, RZ, R12 ;  /* 0x000000ffff057224 */ /* 0x000fca00078e000c */
[----:B------:R-:W-:Y:S01]  /*8cd0*/  PRMT R78, R5, 0x7610, R78 ;  /* 0x00007610054e7816 */ /* 0x000fe2000000004e */
[C---:B---3--:R-:W-:Y:S01]  /*8ce0*/  IMAD.SHL.U32 R0, R7.reuse, 0x40, RZ ;  /* 0x0000004007007824 */ /* 0x048fe200078e00ff */
[----:B------:R-:W-:Y:S01]  /*8cf0*/  LOP3.LUT P1, RZ, R7, 0x4, RZ, 0xc0, !PT ;  /* 0x0000000407ff7812 */ /* 0x000fe2000782c0ff */
[----:B----4-:R-:W-:-:S03]  /*8d00*/  IMAD R28, R28, -0x80, R63 ;  /* 0xffffff801c1c7824 */ /* 0x010fc600078e023f */
[----:B--2---:R-:W-:-:S04]  /*8d10*/  LOP3.LUT R3, R0, 0x1c0, RZ, 0xc0, !PT ;  /* 0x000001c000037812 */ /* 0x004fc800078ec0ff */
[----:B------:R-:W-:Y:S02]  /*8d20*/  LOP3.LUT R0, R3, 0x18, R22, 0xf8, !PT ;  /* 0x0000001803007812 */ /* 0x000fe400078ef816 */
[----:B------:R-:W-:Y:S02]  /*8d30*/  SHF.R.U32.HI R3, RZ, 0x3, R3 ;  /* 0x00000003ff037819 */ /* 0x000fe40000011603 */
[----:B------:R-:W-:Y:S02]  /*8d40*/  VIMNMX R28, R28, 0x80, PT ;  /* 0x000000801c1c7848 */ /* 0x000fe40003fe0100 */
[----:B------:R-:W-:Y:S02]  /*8d50*/  LOP3.LUT R0, R0, R3, RZ, 0x3c, !PT ;  /* 0x0000000300007212 */ /* 0x000fe400078e3cff */
[----:B------:R-:W-:Y:S02]  /*8d60*/  ISETP.GE.AND P0, PT, R158, R28, PT ;  /* 0x0000001c9e00720c */ /* 0x000fe40003f06270 */
[----:B------:R-:W-:Y:S01]  /*8d70*/  PRMT R3, R4, 0x7610, R3 ;  /* 0x0000761004037816 */ /* 0x000fe20000000003 */
[----:B------:R-:W-:-:S02]  /*8d80*/  IMAD R15, R203, 0x200, R0 ;  /* 0x00000200cb0f7824 */ /* 0x000fc400078e0200 */
[----:B------:R-:W-:Y:S01]  /*8d90*/  IMAD.MOV.U32 R4, RZ, RZ, R11 ;  /* 0x000000ffff047224 */ /* 0x000fe200078e000b */
[----:B------:R-:W-:Y:S01]  /*8da0*/  PRMT R3, R3, 0x5410, R6 ;  /* 0x0000541003037816 */ /* 0x000fe20000000006 */
[----:B------:R-:W-:-:S03]  /*8db0*/  IMAD R15, R15, 0x2, R2 ;  /* 0x000000020f0f7824 */ /* 0x000fc600078e0202 */
[----:B------:R-:W-:Y:S01]  /*8dc0*/  PRMT R63, R4, 0x7610, R63 ;  /* 0x00007610043f7816 */ /* 0x000fe2000000003f */
[----:B------:R-:W-:Y:S02]  /*8dd0*/  IMAD.MOV.U32 R4, RZ, RZ, R9 ;  /* 0x000000ffff047224 */ /* 0x000fe400078e0009 */
[C---:B------:R-:W-:Y:S02]  /*8de0*/  VIADD R7, R15.reuse, 0x18400 ;  /* 0x000184000f077836 */ /* 0x040fe40000000000 */
[----:B------:R-:W-:Y:S01]  /*8df0*/  VIADD R0, R15, 0x18440 ;  /* 0x000184400f007836 */ /* 0x000fe20000000000 */
[----:B------:R-:W-:Y:S01]  /*8e00*/  PRMT R60, R4, 0x7610, R60 ;  /* 0x00007610043c7816 */ /* 0x000fe2000000003c */
        /* <DEDUP_REMOVED lines=10> */
[----:B------:R-:W-:Y:S02]  /*8eb0*/  PRMT R71, R74, 0x5410, R71 ;  /* 0x000054104a477816 */ /* 0x000fe40000000047 */
[----:B------:R-:W-:Y:S02]  /*8ec0*/  SHF.R.U64 R67, R54, 0x10, R55 ;  /* 0x0000001036437819 */ /* 0x000fe40000001237 */
[----:B------:R-:W-:Y:S01]  /*8ed0*/  PRMT R68, R62, 0x5432, R68 ;  /* 0x000054323e447816 */ /* 0x000fe20000000044 */
[----:B------:R-:W-:Y:S01]  /*8ee0*/  IMAD.U32 R74, R71, 0x10000, RZ ;  /* 0x00010000474a7824 */ /* 0x000fe200078e00ff */
[----:B------:R-:W-:-:S02]  /*8ef0*/  SHF.R.U64 R70, R58, 0x10, R59 ;  /* 0x000000103a467819 */ /* 0x000fc4000000123b */
[----:B------:R-:W-:Y:S01]  /*8f00*/  PRMT R67, R69, 0x5410, R67 ;  /* 0x0000541045437816 */ /* 0x000fe20000000043 */
[C---:B------:R-:W-:Y:S01]  /*8f10*/  IMAD.U32 R69, R68.reuse, 0x10000, RZ ;  /* 0x0001000044457824 */ /* 0x040fe200078e00ff */
[----:B------:R-:W-:Y:S02]  /*8f20*/  LOP3.LUT R71, R71, 0xffff0000, RZ, 0xc0, !PT ;  /* 0xffff000047477812 */ /* 0x000fe400078ec0ff */
        /* <DEDUP_REMOVED lines=35> */
.L_x_13027:
[----:B------:R-:W-:Y:S05]  /*9160*/  BSYNC B2 ;  /* 0x0000000000027941 */ /* 0x000fea0003800000 */
.L_x_13026:
        /* <DEDUP_REMOVED lines=30> */
[----:B------:R-:W-:-:S02]  /*9350*/  LOP3.LUT R5, R5, 0xffff0000, RZ, 0xc0, !PT ;  /* 0xffff000005057812 */ /* 0x000fc400078ec0ff */
[----:B------:R-:W-:Y:S01]  /*9360*/  LOP3.LUT R24, R65, 0xffff0000, RZ, 0xc0, !PT ;  /* 0xffff000041187812 */ /* 0x000fe200078ec0ff */
[----:B------:R-:W-:Y:S01]  /*9370*/  FFMA.FTZ R65, R26, R66, R55 ;  /* 0x000000421a417223 */ /* 0x000fe20000010037 */
[----:B------:R-:W-:Y:S01]  /*9380*/  LOP3.LUT R62, R62, 0xffff0000, RZ, 0xc0, !PT ;  /* 0xffff00003e3e7812 */ /* 0x000fe200078ec0ff */
[C---:B------:R-:W-:Y:S01]  /*9390*/  FMUL.FTZ R55, R4.reuse, R27 ;  /* 0x0000001b04377220 */ /* 0x040fe20000410000 */
[-C--:B------:R-:W-:Y:S01]  /*93a0*/  FMUL.FTZ R26, R4, R25.reuse ;  /* 0x00000019041a7220 */ /* 0x080fe20000410000 */
[C---:B------:R-:W-:Y:S02]  /*93b0*/  FMUL.FTZ R54, R5.reuse, R24 ;  /* 0x0000001805367220 */ /* 0x040fe40000410000 */
        /* <DEDUP_REMOVED lines=10> */
.L_x_13025:
[----:B------:R-:W-:Y:S05]  /*9460*/  BSYNC B1 ;  /* 0x0000000000017941 */ /* 0x000fea0003800000 */
.L_x_13024:
[----:B------:R-:W-:-:S13]  /*9470*/  ISETP.GE.AND P0, PT, R175, R28, PT ;  /* 0x0000001caf00720c */ /* 0x000fda0003f06270 */
[----:B------:R-:W-:Y:S05]  /*9480*/  @P0 BRA `(.L_x_13028) ;  /* 0x0000001800c80947 */ /* 0x000fea0003800000 */
[----:B01----:R-:W0:Y:S01]  /*9490*/  LDC R5, c[0x0][0x3f4] ;  /* 0x0000fd00ff057b82 */ /* 0x003e220000000800 */
[----:B------:R-:W-:Y:S01]  /*94a0*/  BSSY B1, `(.L_x_13029) ;  /* 0x0000032000017945 */ /* 0x000fe20003800000 */
[-C--:B0-----:R-:W-:Y:S02]  /*94b0*/  ISETP.GE.AND P0, PT, R154, R5.reuse, PT ;  /* 0x000000059a00720c */ /* 0x081fe40003f06270 */
[----:B------:R-:W-:-:S11]  /*94c0*/  ISETP.GE.AND P1, PT, R164, R5, PT ;  /* 0x00000005a400720c */ /* 0x000fd60003f26270 */
[----:B------:R-:W-:Y:S05]  /*94d0*/  @P0 BRA `(.L_x_13030) ;  /* 0x0000000000b80947 */ /* 0x000fea0003800000 */
[----:B------:R-:W0:Y:S01]  /*94e0*/  LDS.128 R4, [R15+0x1a400] ;  /* 0x01a400000f047984 */ /* 0x000e220000000c00 */
[--C-:B------:R-:W-:Y:S02]  /*94f0*/  SHF.R.U64 R24, R10, 0x10, R11.reuse ;  /* 0x000000100a187819 */ /* 0x100fe4000000120b */
[----:B------:R-:W-:Y:S02]  /*9500*/  SHF.R.U32.HI R10, RZ, 0x10, R11 ;  /* 0x00000010ff0a7819 */ /* 0x000fe4000001160b */
[--C-:B------:R-:W-:Y:S02]  /*9510*/  SHF.R.U32.HI R26, RZ, 0x10, R13.reuse ;  /* 0x00000010ff1a7819 */ /* 0x100fe4000001160d */
[----:B------:R-:W-:Y:S02]  /*9520*/  PRMT R63, R63, 0x5410, R10 ;  /* 0x000054103f3f7816 */ /* 0x000fe4000000000a */
[----:B------:R-:W-:Y:S02]  /*9530*/  PRMT R26, R3, 0x5432, R26 ;  /* 0x00005432031a7816 */ /* 0x000fe4000000001a */
[----:B------:R-:W-:Y:S01]  /*9540*/  PRMT R61, R61, 0x5410, R24 ;  /* 0x000054103d3d7816 */ /* 0x000fe20000000018 */
[----:B------:R-:W-:Y:S01]  /*9550*/  IMAD.U32 R24, R63, 0x10000, RZ ;  /* 0x000100003f187824 */ /* 0x000fe200078e00ff */
[----:B------:R-:W-:Y:S01]  /*9560*/  SHF.R.U64 R25, R12, 0x10, R13 ;  /* 0x000000100c197819 */ /* 0x000fe2000000120d */
[C---:B------:R-:W-:Y:S01]  /*9570*/  IMAD.U32 R27, R26.reuse, 0x10000, RZ ;  /* 0x000100001a1b7824 */ /* 0x040fe200078e00ff */
[----:B------:R-:W-:-:S02]  /*9580*/  LOP3.LUT R26, R26, 0xffff0000, RZ, 0xc0, !PT ;  /* 0xffff00001a1a7812 */ /* 0x000fc400078ec0ff */
[----:B------:R-:W-:Y:S02]  /*9590*/  LOP3.LUT R63, R63, 0xffff0000, RZ, 0xc0, !PT ;  /* 0xffff00003f3f7812 */ /* 0x000fe400078ec0ff */
[----:B------:R-:W-:Y:S02]  /*95a0*/  PRMT R25, R78, 0x5410, R25 ;  /* 0x000054104e197816 */ /* 0x000fe40000000019 */
[C---:B0-----:R-:W-:Y:S01]  /*95b0*/  LOP3.LUT R11, R6.reuse, 0xffff0000, RZ, 0xc0, !PT ;  /* 0xffff0000060b7812 */ /* 0x041fe200078ec0ff */
[----:B------:R-:W-:Y:S01]  /*95c0*/  IMAD.U32 R10, R6, 0x10000, RZ ;  /* 0x00010000060a7824 */ /* 0x000fe200078e00ff */
[C---:B------:R-:W-:Y:S01]  /*95d0*/  LOP3.LUT R13, R7.reuse, 0xffff0000, RZ, 0xc0, !PT ;  /* 0xffff0000070d7812 */ /* 0x040fe200078ec0ff */
[----:B------:R-:W-:Y:S02]  /*95e0*/  IMAD.U32 R12, R7, 0x10000, RZ ;  /* 0x00010000070c7824 */ /* 0x000fe400078e00ff */
[C---:B------:R-:W-:Y:S01]  /*95f0*/  FMUL.FTZ R28, R11.reuse, R24 ;  /* 0x000000180b1c7220 */ /* 0x040fe20000410000 */
[----:B------:R-:W-:Y:S01]  /*9600*/  FMUL.FTZ R55, R11, R27 ;  /* 0x0000001b0b377220 */ /* 0x000fe20000410000 */
[----:B------:R-:W-:Y:S01]  /*9610*/  FMUL.FTZ R11, R13, R26 ;  /* 0x0000001a0d0b7220 */ /* 0x000fe20000410000 */
[----:B------:R-:W-:-:S02]  /*9620*/  IMAD.U32 R6, R4, 0x10000, RZ ;  /* 0x0001000004067824 */ /* 0x000fc400078e00ff */
        /* <DEDUP_REMOVED lines=25> */
.L_x_13030:
[----:B------:R-:W-:Y:S05]  /*97c0*/  BSYNC B1 ;  /* 0x0000000000017941 */ /* 0x000fea0003800000 */
.L_x_13029:
[----:B------:R-:W-:Y:S05]  /*97d0*/  @P1 BRA `(.L_x_13028) ;  /* 0x0000001400f41947 */ /* 0x000fea0003800000 */
[----:B0-----:R-:W0:Y:S01]  /*97e0*/  LDS.128 R4, [R0+0x2000] ;  /* 0x0020000000047984 */ /* 0x001e220000000c00 */
        /* <DEDUP_REMOVED lines=13> */
[C---:B------:R-:W-:Y:S01]  /*98c0*/  IMAD.U32 R10, R7.reuse, 0x10000, RZ ;  /* 0x00010000070a7824 */ /* 0x040fe200078e00ff */
[----:B------:R-:W-:Y:S01]  /*98d0*/  LOP3.LUT R7, R7, 0xffff0000, RZ, 0xc0, !PT ;  /* 0xffff000007077812 */ /* 0x000fe200078ec0ff */
[----:B------:R-:W-:-:S02]  /*98e0*/  IMAD.U32 R8, R6, 0x10000, RZ ;  /* 0x0001000006087824 */ /* 0x000fc400078e00ff */
[C---:B------:R-:W-:Y:S01]  /*98f0*/  FMUL.FTZ R20, R9.reuse, R12 ;  /* 0x0000000c09147220 */ /* 0x040fe20000410000 */
[-C--:B------:R-:W-:Y:S01]  /*9900*/  FMUL.FTZ R15, R9, R13.reuse ;  /* 0x0000000d090f7220 */ /* 0x080fe20000410000 */
[C---:B------:R-:W-:Y:S01]  /*9910*/  FMUL.FTZ R9, R7.reuse, R60 ;  /* 0x0000003c07097220 */ /* 0x040fe20000410000 */
[----:B------:R-:W-:Y:S02]  /*9920*/  IMAD.U32 R3, R4, 0x10000, RZ ;  /* 0x0001000004037824 */ /* 0x000fe400078e00ff */
[C---:B------:R-:W-:Y:S01]  /*9930*/  FFMA.FTZ R21, R8.reuse, R13, R20 ;  /* 0x0000000d08157223 */ /* 0x040fe20000010014 */
[----:B------:R-:W-:Y:S01]  /*9940*/  FFMA.FTZ R12, R8, R12, -R15 ;  /* 0x0000000c080c7223 */ /* 0x000fe2000001080f */
        /* <DEDUP_REMOVED lines=24> */
.L_x_13015:
        /* <DEDUP_REMOVED lines=40> */
[----:B--2---:R-:W-:Y:S01]  /*9d50*/  @!P1 IMAD.X R9, R4, 0x1, R21, P2 ;  /* 0x0000000104099824 */ /* 0x004fe200010e0615 */
[----:B---3--:R-:W-:-:S05]  /*9d60*/  @!P1 IADD3 R4, P2, R14, R7, RZ ;  /* 0x000000070e049210 */ /* 0x008fca0007f5e0ff */
[----:B----4-:R-:W-:Y:S01]  /*9d70*/  @!P1 IMAD.X R5, R6, 0x1, R21, P2 ;  /* 0x0000000106059824 */ /* 0x010fe200010e0615 */
[----:B------:R-:W2:Y:S05]  /*9d80*/  @!P1 LD.E.128 R8, desc[UR44][R8.64] ;  /* 0x0000002c08089980 */ /* 0x000eaa000c101d00 */
        /* <DEDUP_REMOVED lines=11> */
[----:B------:R-:W-:Y:S02]  /*9e40*/  @!P1 IMAD.MOV.U32 R21, RZ, RZ, R11 ;  /* 0x000000ffff159224 */ /* 0x000fe400078e000b */
[----:B---3--:R-:W-:Y:S02]  /*9e50*/  @!P1 IMAD.MOV.U32 R60, RZ, RZ, R4 ;  /* 0x000000ffff3c9224 */ /* 0x008fe400078e0004 */
[----:B------:R-:W-:Y:S02]  /*9e60*/  @!P1 IMAD.MOV.U32 R61, RZ, RZ, R5 ;  /* 0x000000ffff3d9224 */ /* 0x000fe400078e0005 */
[----:B------:R-:W-:Y:S02]  /*9e70*/  @!P1 IMAD.MOV.U32 R54, RZ, RZ, R8 ;  /* 0x000000ffff369224 */ /* 0x000fe400078e0008 */
[----:B------:R-:W-:Y:S02]  /*9e80*/  IMAD.MOV.U32 R9, RZ, RZ, R55 ;  /* 0x000000ffff097224 */ /* 0x000fe400078e0037 */
[----:B------:R-:W-:-:S02]  /*9e90*/  @!P1 IMAD.MOV.U32 R58, RZ, RZ, R6 ;  /* 0x000000ffff3a9224 */ /* 0x000fc400078e0006 */
[----:B------:R-:W-:Y:S01]  /*9ea0*/  @!P1 IMAD.MOV.U32 R59, RZ, RZ, R7 ;  /* 0x000000ffff3b9224 */ /* 0x000fe200078e0007 */
[----:B----4-:R-:W-:Y:S01]  /*9eb0*/  PRMT R44, R9, 0x7610, R44 ;  /* 0x00007610092c7816 */ /* 0x010fe2000000002c */
[----:B------:R-:W-:Y:S02]  /*9ec0*/  IMAD.MOV.U32 R6, RZ, RZ, R60 ;  /* 0x000000ffff067224 */ /* 0x000fe400078e003c */
[----:B------:R-:W-:Y:S02]  /*9ed0*/  IMAD.MOV.U32 R7, RZ, RZ, R61 ;  /* 0x000000ffff077224 */ /* 0x000fe400078e003d */
[----:B------:R-:W-:Y:S01]  /*9ee0*/  IMAD.MOV.U32 R10, RZ, RZ, R20 ;  /* 0x000000ffff0a7224 */ /* 0x000fe200078e0014 */
[----:B-----5:R-:W-:Y:S01]  /*9ef0*/  PRMT R62, R62, 0x5410, R6 ;  /* 0x000054103e3e7816 */ /* 0x020fe20000000006 */
        /* <DEDUP_REMOVED lines=10> */
[----:B01----:R-:W-:-:S07]  /*9fa0*/  PRMT R74, R5, 0x7610, R74 ;  /* 0x00007610054a7816 */ /* 0x003fce000000004a */
.L_x_13360:
        /* <DEDUP_REMOVED lines=24> */
.L_x_13033:
[----:B------:R-:W-:Y:S05]  /*a130*/  BSYNC B1 ;  /* 0x0000000000017941 */ /* 0x000fea0003800000 */
.L_x_13032:
[----:B------:R-:W0:Y:S01]  /*a140*/  SYNCS.PHASECHK.TRANS64.TRYWAIT P1, [R2+URZ+0x32400], R13 ;  /* 0x0324000d020075a7 */ /* 0x000e22000802017f */
[----:B------:R-:W-:Y:S04]  /*a150*/  BSSY B1, `(.L_x_13034) ;  /* 0x0000002000017945 */ /* 0x000fe80003800000 */
[----:B0-----:R-:W-:Y:S05]  /*a160*/  @!P1 BRA `(.L_x_13035) ;  /* 0x0000030c00409947 */ /* 0x001fea0003800000 */
.L_x_13361:
[----:B------:R-:W-:Y:S05]  /*a170*/  BSYNC B1 ;  /* 0x0000000000017941 */ /* 0x000fea0003800000 */
.L_x_13034:
[----:B------:R-:W2:Y:S01]  /*a180*/  LDL R0, [R1+0x50] ;  /* 0x0000500001007983 */ /* 0x000ea20000100800 */
[----:B-----5:R-:W-:Y:S01]  /*a190*/  IMAD.MOV.U32 R12, RZ, RZ, R7 ;  /* 0x000000ffff0c7224 */ /* 0x020fe200078e0007 */
[----:B------:R-:W-:Y:S01]  /*a1a0*/  BSSY B1, `(.L_x_13036) ;  /* 0x000007b000017945 */ /* 0x000fe20003800000 */
[----:B0-----:R-:W-:Y:S02]  /*a1b0*/  IMAD.MOV.U32 R13, RZ, RZ, R10 ;  /* 0x000000ffff0d7224 */ /* 0x001fe400078e000a */
[----:B------:R-:W-:Y:S01]  /*a1c0*/  IMAD.MOV.U32 R14, RZ, RZ, R11 ;  /* 0x000000ffff0e7224 */ /* 0x000fe200078e000b */
[----:B------:R-:W-:Y:S01]  /*a1d0*/  PRMT R62, R12, 0x7610, R62 ;  /* 0x000076100c3e7816 */ /* 0x000fe2000000003e */
[----:B------:R-:W-:Y:S01]  /*a1e0*/  IMAD.MOV.U32 R12, RZ, RZ, R5 ;  /* 0x000000ffff0c7224 */ /* 0x000fe200078e0005 */
[----:B------:R-:W-:Y:S01]  /*a1f0*/  PRMT R68, R13, 0x7610, R68 ;  /* 0x000076100d447816 */ /* 0x000fe20000000044 */
[----:B------:R-:W-:Y:S01]  /*a200*/  IMAD.MOV.U32 R64, RZ, RZ, R9 ;  /* 0x000000ffff407224 */ /* 0x000fe200078e0009 */
[----:B------:R-:W-:-:S02]  /*a210*/  PRMT R67, R14, 0x7610, R67 ;  /* 0x000076100e437816 */ /* 0x000fc40000000043 */
[----:B------:R-:W-:Y:S01]  /*a220*/  PRMT R70, R12, 0x7610, R70 ;  /* 0x000076100c467816 */ /* 0x000fe20000000046 */
[----:B--2---:R-:W-:Y:S02]  /*a230*/  IMAD R3, R0, -0x80, R3 ;  /* 0xffffff8000037824 */ /* 0x004fe400078e0203 */
[----:B------:R-:W-:-:S03]  /*a240*/  IMAD.MOV.U32 R0, RZ, RZ, R6 ;  /* 0x000000ffff007224 */ /* 0x000fc600078e0006 */
[----:B------:R-:W-:-:S04]  /*a250*/  VIMNMX R3, R3, 0x80, PT ;  /* 0x0000008003037848 */ /* 0x000fc80003fe0100 */
[-C--:B------:R-:W-:Y:S02]  /*a260*/  ISETP.GE.OR P1, PT, R158, R3.reuse, P0 ;  /* 0x000000039e00720c */ /* 0x080fe40000726670 */
[----:B------:R-:W-:Y:S01]  /*a270*/  ISETP.GE.OR P0, PT, R175, R3, P0 ;  /* 0x00000003af00720c */ /* 0x000fe20000706670 */
[----:B------:R-:W-:-:S05]  /*a280*/  IMAD.MOV.U32 R3, RZ, RZ, R4 ;  /* 0x000000ffff037224 */ /* 0x000fca00078e0004 */
[----:B------:R-:W-:Y:S01]  /*a290*/  PRMT R69, R3, 0x7610, R69 ;  /* 0x0000761003457816 */ /* 0x000fe20000000045 */
[----:B------:R-:W-:-:S04]  /*a2a0*/  IMAD.MOV.U32 R3, RZ, RZ, R8 ;  /* 0x000000ffff037224 */ /* 0x000fc800078e0008 */
[----:B------:R-:W-:Y:S05]  /*a2b0*/  @P1 BRA `(.L_x_13037) ;  /* 0x0000000400a41947 */ /* 0x000fea0003800000 */
[----:B------:R-:W2:Y:S01]  /*a2c0*/  LDL R15, [R1+0x494] ;  /* 0x00049400010f7983 */ /* 0x000ea20000100800 */
[----:B------:R-:W-:Y:S01]  /*a2d0*/  IMAD.IADD R13, R22, 0x1, R63 ;  /* 0x00000001160d7824 */ /* 0x000fe200078e023f */
[--C-:B------:R-:W-:Y:S02]  /*a2e0*/  SHF.R.U64 R75, R54, 0x10, R55.reuse ;  /* 0x00000010364b7819 */ /* 0x100fe40000001237 */
[----:B------:R-:W-:Y:S02]  /*a2f0*/  SHF.R.U32.HI R77, RZ, 0x10, R55 ;  /* 0x00000010ff4d7819 */ /* 0x000fe40000011637 */
[----:B------:R-:W-:Y:S02]  /*a300*/  SHF.R.U64 R78, R60, 0x10, R61 ;  /* 0x000000103c4e7819 */ /* 0x000fe4000000123d */
[----:B------:R-:W-:Y:S02]  /*a310*/  SHF.R.U64 R55, R20, 0x10, R21 ;  /* 0x0000001014377819 */ /* 0x000fe40000001215 */
[----:B------:R-:W-:-:S02]  /*a320*/  SHF.R.U64 R54, R58, 0x10, R59 ;  /* 0x000000103a367819 */ /* 0x000fc4000000123b */
[----:B------:R-:W-:Y:S02]  /*a330*/  PRMT R75, R28, 0x5410, R75 ;  /* 0x000054101c4b7816 */ /* 0x000fe4000000004b */
[----:B------:R-:W-:Y:S02]  /*a340*/  PRMT R77, R44, 0x5410, R77 ;  /* 0x000054102c4d7816 */ /* 0x000fe4000000004d */
[----:B------:R-:W-:Y:S01]  /*a350*/  PRMT R78, R62, 0x5432, R78 ;  /* 0x000054323e4e7816 */ /* 0x000fe2000000004e */
[----:B------:R-:W-:Y:S01]  /*a360*/  IMAD.U32 R76, R75, 0x10000, RZ ;  /* 0x000100004b4c7824 */ /* 0x000fe200078e00ff */
[----:B------:R-:W-:Y:S02]  /*a370*/  SHF.R.U32.HI R20, RZ, 0x10, R21 ;  /* 0x00000010ff147819 */ /* 0x000fe40000011615 */
[----:B------:R-:W-:Y:S01]  /*a380*/  PRMT R28, R71, 0x5410, R55 ;  /* 0x00005410471c7816 */ /* 0x000fe20000000037 */
[----:B------:R-:W-:Y:S01]  /*a390*/  IMAD.U32 R79, R78, 0x10000, RZ ;  /* 0x000100004e4f7824 */ /* 0x000fe200078e00ff */
[----:B------:R-:W-:-:S02]  /*a3a0*/  PRMT R44, R44, 0x5432, R54 ;  /* 0x000054322c2c7816 */ /* 0x000fc40000000036 */
[----:B------:R-:W-:Y:S02]  /*a3b0*/  SHF.R.U32.HI R21, RZ, 0x10, R59 ;  /* 0x00000010ff157819 */ /* 0x000fe4000001163b */
[----:B------:R-:W-:Y:S02]  /*a3c0*/  SHF.R.U32.HI R80, RZ, 0x10, R61 ;  /* 0x00000010ff507819 */ /* 0x000fe4000001163d */
[----:B------:R-:W-:Y:S02]  /*a3d0*/  LOP3.LUT R78, R78, 0xffff0000, RZ, 0xc0, !PT ;  /* 0xffff00004e4e7812 */ /* 0x000fe400078ec0ff */
[----:B------:R-:W-:Y:S02]  /*a3e0*/  PRMT R80, R68, 0x5432, R80 ;  /* 0x0000543244507816 */ /* 0x000fe40000000050 */
[----:B------:R-:W-:Y:S02]  /*a3f0*/  LOP3.LUT R75, R75, 0xffff0000, RZ, 0xc0, !PT ;  /* 0xffff00004b4b7812 */ /* 0x000fe400078ec0ff */
[----:B------:R-:W-:-:S02]  /*a400*/  PRMT R21, R74, 0x5410, R21 ;  /* 0x000054104a157816 */ /* 0x000fc40000000015 */
[----:B------:R-:W-:Y:S01]  /*a410*/  PRMT R20, R67, 0x5432, R20 ;  /* 0x0000543243147816 */ /* 0x000fe20000000014 */
[----:B--2---:R-:W-:-:S05]  /*a420*/  IMAD.SHL.U32 R12, R15, 0x40, RZ ;  /* 0x000000400f0c7824 */ /* 0x004fca00078e00ff */
[----:B------:R-:W-:-:S04]  /*a430*/  LOP3.LUT R14, R12, 0x1c0, RZ, 0xc0, !PT ;  /* 0x000001c00c0e7812 */ /* 0x000fc800078ec0ff */
[C---:B------:R-:W-:Y:S02]  /*a440*/  LOP3.LUT R12, R14.reuse, 0x38, R22, 0xf8, !PT ;  /* 0x000000380e0c7812 */ /* 0x040fe400078ef816 */
[----:B------:R-:W-:Y:S02]  /*a450*/  SHF.R.U32.HI R15, RZ, 0x3, R14 ;  /* 0x00000003ff0f7819 */ /* 0x000fe4000001160e */
[----:B------:R-:W-:Y:S02]  /*a460*/  LOP3.LUT R13, R14, 0x38, R13, 0xf8, !PT ;  /* 0x000000380e0d7812 */ /* 0x000fe400078ef80d */
[----:B------:R-:W-:-:S05]  /*a470*/  LOP3.LUT R12, R12, R15, RZ, 0x3c, !PT ;  /* 0x0000000f0c0c7212 */ /* 0x000fca00078e3cff */
[----:B------:R-:W-:Y:S01]  /*a480*/  IMAD R65, R203, 0x200, R12 ;  /* 0x00000200cb417824 */ /* 0x000fe200078e020c */
[----:B------:R-:W-:-:S03]  /*a490*/  LOP3.LUT R12, R13, R15, RZ, 0x3c, !PT ;  /* 0x0000000f0d0c7212 */ /* 0x000fc600078e3cff */
[----:B------:R-:W-:Y:S02]  /*a4a0*/  IMAD R65, R65, 0x2, R2 ;  /* 0x0000000241417824 */ /* 0x000fe400078e0202 */
[----:B------:R-:W-:-:S03]  /*a4b0*/  IMAD R25, R203, 0x200, R12 ;  /* 0x00000200cb197824 */ /* 0x000fc600078e020c */
[----:B------:R-:W0:Y:S01]  /*a4c0*/  LDS.128 R12, [R65+0x18400] ;  /* 0x01840000410c7984 */ /* 0x000e220000000c00 */
        /* <DEDUP_REMOVED lines=16> */
[C---:B------:R-:W-:Y:S01]  /*a5d0*/  FMUL.FTZ R82, R24.reuse, R78 ;  /* 0x0000004e18527220 */ /* 0x040fe20000410000 */
[----:B------:R-:W-:Y:S01]  /*a5e0*/  FMUL.FTZ R24, R24, R75 ;  /* 0x0000004b18187220 */ /* 0x000fe20000410000 */
[----:B------:R-:W-:Y:S01]  /*a5f0*/  FFMA.FTZ R15, R54, R76, -R81 ;  /* 0x0000004c360f7223 */ /* 0x000fe20000010851 */
[----:B------:R-:W-:-:S02]  /*a600*/  IMAD.U32 R76, R80, 0x10000, RZ ;  /* 0x00010000504c7824 */ /* 0x000fc400078e00ff */
[----:B------:R-:W-:Y:S01]  /*a610*/  FFMA.FTZ R83, R54, R79, R83 ;  /* 0x0000004f36537223 */ /* 0x000fe20000010053 */
[----:B------:R-:W-:Y:S02]  /*a620*/  IMAD.U32 R54, R77, 0x10000, RZ ;  /* 0x000100004d367824 */ /* 0x000fe400078e00ff */
[----:B------:R-:W-:Y:S01]  /*a630*/  FFMA.FTZ R82, R55, R75, -R82 ;  /* 0x0000004b37527223 */ /* 0x000fe20000010852 */
[C---:B------:R-:W-:Y:S01]  /*a640*/  FMUL.FTZ R75, R61.reuse, R76 ;  /* 0x0000004c3d4b7220 */ /* 0x040fe20000410000 */
[----:B------:R-:W-:Y:S01]  /*a650*/  LOP3.LUT R80, R80, 0xffff0000, RZ, 0xc0, !PT ;  /* 0xffff000050507812 */ /* 0x000fe200078ec0ff */
[----:B------:R-:W-:Y:S01]  /*a660*/  FMUL.FTZ R61, R61, R54 ;  /* 0x000000363d3d7220 */ /* 0x000fe20000410000 */
[----:B------:R-:W-:Y:S01]  /*a670*/  FFMA.FTZ R78, R55, R78, R24 ;  /* 0x0000004e374e7223 */ /* 0x000fe20000010018 */
[C---:B------:R-:W-:Y:S01]  /*a680*/  FFMA.FTZ R75, R58.reuse, R54, -R75 ;  /* 0x000000363a4b7223 */ /* 0x040fe2000001084b */
[----:B------:R-:W-:Y:S01]  /*a690*/  LOP3.LUT R24, R77, 0xffff0000, RZ, 0xc0, !PT ;  /* 0xffff00004d187812 */ /* 0x000fe200078ec0ff */
[----:B------:R-:W-:Y:S01]  /*a6a0*/  FFMA.FTZ R61, R58, R76, R61 ;  /* 0x0000004c3a3d7223 */ /* 0x000fe2000001003d */
[----:B------:R-:W-:Y:S01]  /*a6b0*/  FMUL.FTZ R58, R25, R80 ;  /* 0x00000050193a7220 */ /* 0x000fe20000410000 */
[C---:B------:R-:W-:Y:S01]  /*a6c0*/  IMAD.U32 R71, R26.reuse, 0x10000, RZ ;  /* 0x000100001a477824 */ /* 0x040fe200078e00ff */
[----:B------:R-:W-:Y:S01]  /*a6d0*/  LOP3.LUT R26, R26, 0xffff0000, RZ, 0xc0, !PT ;  /* 0xffff00001a1a7812 */ /* 0x000fe200078ec0ff */
[----:B------:R-:W-:-:S02]  /*a6e0*/  IMAD.U32 R54, R28, 0x10000, RZ ;  /* 0x000100001c367824 */ /* 0x000fc400078e00ff */
[-C--:B------:R-:W-:Y:S01]  /*a6f0*/  FMUL.FTZ R84, R25, R24.reuse ;  /* 0x0000001819547220 */ /* 0x080fe20000410000 */
[----:B------:R-:W-:Y:S02]  /*a700*/  IMAD.U32 R55, R44, 0x10000, RZ ;  /* 0x000100002c377824 */ /* 0x000fe400078e00ff */
[----:B------:R-:W-:Y:S01]  /*a710*/  FFMA.FTZ R76, R59, R24, -R58 ;  /* 0x000000183b4c7223 */ /* 0x000fe2000001083a */
[----:B------:R-:W-:Y:S02]  /*a720*/  IMAD.U32 R74, R27, 0x10000, RZ ;  /* 0x000100001b4a7824 */ /* 0x000fe400078e00ff */
[----:B------:R-:W-:Y:S01]  /*a730*/  FMUL.FTZ R86, R71, R54 ;  /* 0x0000003647567220 */ /* 0x000fe20000410000 */
[----:B------:R-:W-:Y:S02]  /*a740*/  IMAD.U32 R58, R21, 0x10000, RZ ;  /* 0x00010000153a7824 */ /* 0x000fe400078e00ff */
[----:B------:R-:W-:Y:S01]  /*a750*/  FMUL.FTZ R25, R71, R55 ;  /* 0x0000003747197220 */ /* 0x000fe20000410000 */
[----:B------:R-:W-:-:S02]  /*a760*/  IMAD.U32 R24, R20, 0x10000, RZ ;  /* 0x0001000014187824 */ /* 0x000fc400078e00ff */
[----:B------:R-:W-:Y:S01]  /*a770*/  FFMA.FTZ R84, R59, R80, R84 ;  /* 0x000000503b547223 */ /* 0x000fe20000010054 */
[----:B------:R-:W-:Y:S01]  /*a780*/  FMUL.FTZ R80, R74, R58 ;  /* 0x0000003a4a507220 */ /* 0x000fe20000410000 */
[C---:B------:R-:W-:Y:S01]  /*a790*/  FFMA.FTZ R86, R60.reuse, R55, R86 ;  /* 0x000000373c567223 */ /* 0x040fe20000010056 */
[----:B------:R-:W-:Y:S01]  /*a7a0*/  LOP3.LUT R27, R27, 0xffff0000, RZ, 0xc0, !PT ;  /* 0xffff00001b1b7812 */ /* 0x000fe200078ec0ff */
[----:B------:R-:W-:Y:S01]  /*a7b0*/  FFMA.FTZ R54, R60, R54, -R25 ;  /* 0x000000363c367223 */ /* 0x000fe20000010819 */
        /* <DEDUP_REMOVED lines=9> */
[-C--:B------:R-:W-:Y:S02]  /*a850*/  FMUL.FTZ R26, R26, R25.reuse ;  /* 0x000000191a1a7220 */ /* 0x080fe40000410000 */
[-C--:B------:R-:W-:Y:S01]  /*a860*/  FMUL.FTZ R24, R27, R20.reuse ;  /* 0x000000141b187220 */ /* 0x080fe20000410000 */
[----:B------:R-:W-:Y:S01]  /*a870*/  FFMA.FTZ R27, R12, R25, -R13 ;  /* 0x000000190c1b7223 */ /* 0x000fe2000001080d */
[----:B------:R-:W-:Y:S01]  /*a880*/  FFMA.FTZ R59, R14, R20, -R59 ;  /* 0x000000140e3b7223 */ /* 0x000fe2000001083b */
[----:B------:R-:W-:Y:S01]  /*a890*/  FFMA.FTZ R55, R12, R55, R26 ;  /* 0x000000370c377223 */ /* 0x000fe2000001001a */
        /* <DEDUP_REMOVED lines=8> */
[----:B------:R-:W-:Y:S02]  /*a920*/  F2FP.BF16.F32.PACK_AB R26, R55, R86 ;  /* 0x00000056371a723e */ /* 0x000fe400000010ff */
[----:B------:R-:W-:-:S05]  /*a930*/  F2FP.BF16.F32.PACK_AB R27, R21, R74 ;  /* 0x0000004a151b723e */ /* 0x000fca00000010ff */
[----:B------:R0:W-:Y:S02]  /*a940*/  STS.128 [R66+0x18400], R24 ;  /* 0x0184001842007388 */ /* 0x0001e40000000c00 */
.L_x_13037:
[----:B------:R-:W-:Y:S05]  /*a950*/  BSYNC B1 ;  /* 0x0000000000017941 */ /* 0x000fea0003800000 */
.L_x_13036:
[----:B------:R-:W-:Y:S02]  /*a960*/  PRMT R0, R0, 0x5410, R3 ;  /* 0x0000541000007816 */ /* 0x000fe40000000003 */
[----:B------:R-:W-:Y:S01]  /*a970*/  PRMT R20, R64, 0x7610, R20 ;  /* 0x0000761040147816 */ /* 0x000fe20000000014 */
[----:B------:R-:W-:Y:S06]  /*a980*/  @P0 BRA `(.L_x_13028) ;  /* 0x0000000400880947 */ /* 0x000fec0003800000 */
[----:B------:R-:W2:Y:S01]  /*a990*/  LDL R61, [R1+0x510] ;  /* 0x00051000013d7983 */ /* 0x000ea20000100800 */
[----:B------:R-:W-:Y:S01]  /*a9a0*/  IMAD.IADD R63, R22, 0x1, R63 ;  /* 0x00000001163f7824 */ /* 0x000fe200078e023f */
[--C-:B------:R-:W-:Y:S02]  /*a9b0*/  SHF.R.U64 R4, R4, 0x10, R5.reuse ;  /* 0x0000001004047819 */ /* 0x100fe40000001205 */
[----:B------:R-:W-:Y:S02]  /*a9c0*/  SHF.R.U32.HI R59, RZ, 0x10, R5 ;  /* 0x00000010ff3b7819 */ /* 0x000fe40000011605 */
[----:B0-----:R-:W-:Y:S02]  /*a9d0*/  LOP3.LUT R12, R206, 0x38, R63, 0xf8, !PT ;  /* 0x00000038ce0c7812 */ /* 0x001fe400078ef83f */
[----:B------:R-:W-:Y:S02]  /*a9e0*/  SHF.R.U64 R54, R8, 0x10, R9 ;  /* 0x0000001008367819 */ /* 0x000fe40000001209 */
[----:B------:R-:W-:-:S02]  /*a9f0*/  LOP3.LUT R3, R12, R207, RZ, 0x3c, !PT ;  /* 0x000000cf0c037212 */ /* 0x000fc400078e3cff */
[--C-:B------:R-:W-:Y:S02]  /*aa00*/  SHF.R.U64 R5, R10, 0x10, R11.reuse ;  /* 0x000000100a057819 */ /* 0x100fe4000000120b */
[----:B------:R-:W-:Y:S01]  /*aa10*/  SHF.R.U32.HI R10, RZ, 0x10, R11 ;  /* 0x00000010ff0a7819 */ /* 0x000fe2000001160b */
[----:B------:R-:W-:Y:S01]  /*aa20*/  IMAD.IADD R3, R208, 0x1, R3 ;  /* 0x00000001d0037824 */ /* 0x000fe200078e0203 */
[----:B------:R-:W-:Y:S02]  /*aa30*/  PRMT R54, R0, 0x5432, R54 ;  /* 0x0000543200367816 */ /* 0x000fe40000000036 */
[----:B------:R-:W-:Y:S01]  /*aa40*/  SHF.R.U32.HI R55, RZ, 0x10, R9 ;  /* 0x00000010ff377819 */ /* 0x000fe20000011609 */
[----:B------:R-:W-:Y:S01]  /*aa50*/  IMAD R3, R3, 0x2, R2 ;  /* 0x0000000203037824 */ /* 0x000fe200078e0202 */
[----:B------:R-:W-:Y:S02]  /*aa60*/  PRMT R67, R67, 0x5410, R10 ;  /* 0x0000541043437816 */ /* 0x000fe4000000000a */
[----:B------:R-:W-:-:S02]  /*aa70*/  SHF.R.U64 R21, R6, 0x10, R7 ;  /* 0x0000001006157819 */ /* 0x000fc40000001207 */
[----:B------:R-:W0:Y:S01]  /*aa80*/  LDS.128 R24, [R3+0x18400] ;  /* 0x0184000003187984 */ /* 0x000e220000000c00 */
[----:B------:R-:W-:Y:S02]  /*aa90*/  PRMT R69, R69, 0x5410, R4 ;  /* 0x0000541045457816 */ /* 0x000fe40000000004 */
[----:B------:R-:W-:Y:S02]  /*aaa0*/  PRMT R44, R0, 0x5410, R21 ;  /* 0x00005410002c7816 */ /* 0x000fe40000000015 */
[----:B------:R-:W-:Y:S01]  /*aab0*/  SHF.R.U32.HI R7, RZ, 0x10, R7 ;  /* 0x00000010ff077819 */ /* 0x000fe20000011607 */
[----:B------:R-:W-:Y:S01]  /*aac0*/  IMAD.U32 R21, R69, 0x10000, RZ ;  /* 0x0001000045157824 */ /* 0x000fe200078e00ff */
[----:B------:R-:W-:Y:S02]  /*aad0*/  PRMT R70, R70, 0x5410, R59 ;  /* 0x0000541046467816 */ /* 0x000fe4000000003b */
[----:B------:R-:W-:Y:S02]  /*aae0*/  PRMT R55, R20, 0x5410, R55 ;  /* 0x0000541014377816 */ /* 0x000fe40000000037 */
[----:B------:R-:W-:Y:S01]  /*aaf0*/  PRMT R62, R62, 0x5410, R7 ;  /* 0x000054103e3e7816 */ /* 0x000fe20000000007 */
[----:B------:R-:W-:Y:S01]  /*ab00*/  IMAD.U32 R28, R70, 0x10000, RZ ;  /* 0x00010000461c7824 */ /* 0x000fe200078e00ff */
[----:B------:R-:W-:Y:S01]  /*ab10*/  PRMT R68, R68, 0x5410, R5 ;  /* 0x0000541044447816 */ /* 0x000fe20000000005 */
[----:B------:R-:W-:Y:S01]  /*ab20*/  IMAD.U32 R58, R55, 0x10000, RZ ;  /* 0x00010000373a7824 */ /* 0x000fe200078e00ff */
[----:B------:R-:W-:-:S02]  /*ab30*/  LOP3.LUT R69, R69, 0xffff0000, RZ, 0xc0, !PT ;  /* 0xffff000045457812 */ /* 0x000fc400078ec0ff */
[----:B------:R-:W-:Y:S01]  /*ab40*/  LOP3.LUT R55, R55, 0xffff0000, RZ, 0xc0, !PT ;  /* 0xffff000037377812 */ /* 0x000fe200078ec0ff */
[C---:B0-----:R-:W-:Y:S01]  /*ab50*/  IMAD.U32 R9, R24.reuse, 0x10000, RZ ;  /* 0x0001000018097824 */ /* 0x041fe200078e00ff */
[----:B------:R-:W-:Y:S01]  /*ab60*/  LOP3.LUT R10, R24, 0xffff0000, RZ, 0xc0, !PT ;  /* 0xffff0000180a7812 */ /* 0x000fe200078ec0ff */
[C---:B------:R-:W-:Y:S01]  /*ab70*/  IMAD.U32 R11, R25.reuse, 0x10000, RZ ;  /* 0x00010000190b7824 */ /* 0x040fe200078e00ff */
[----:B------:R-:W-:Y:S01]  /*ab80*/  LOP3.LUT R24, R25, 0xffff0000, RZ, 0xc0, !PT ;  /* 0xffff000019187812 */ /* 0x000fe200078ec0ff */
[----:B------:R-:W-:Y:S02]  /*ab90*/  IMAD.U32 R25, R54, 0x10000, RZ ;  /* 0x0001000036197824 */ /* 0x000fe400078e00ff */
[----:B------:R-:W-:Y:S02]  /*aba0*/  IMAD.U32 R20, R27, 0x10000, RZ ;  /* 0x000100001b147824 */ /* 0x000fe400078e00ff */
[----:B------:R-:W-:Y:S01]  /*abb0*/  FMUL.FTZ R60, R11, R58 ;  /* 0x0000003a0b3c7220 */ /* 0x000fe20000410000 */
[C---:B------:R-:W-:Y:S01]  /*abc0*/  FMUL.FTZ R59, R9.reuse, R25 ;  /* 0x00000019093b7220 */ /* 0x040fe20000410000 */
[-C--:B------:R-:W-:Y:S01]  /*abd0*/  FMUL.FTZ R9, R9, R21.reuse ;  /* 0x0000001509097220 */ /* 0x080fe20000410000 */
[----:B--2---:R-:W0:Y:S02]  /*abe0*/  LDS.128 R12, [R61+0x18400] ;  /* 0x018400003d0c7984 */ /* 0x004e240000000c00 */
[C---:B0-----:R-:W-:Y:S01]  /*abf0*/  IMAD.U32 R0, R12.reuse, 0x10000, RZ ;  /* 0x000100000c007824 */ /* 0x041fe200078e00ff */
[----:B------:R-:W-:Y:S01]  /*ac00*/  LOP3.LUT R4, R12, 0xffff0000, RZ, 0xc0, !PT ;  /* 0xffff00000c047812 */ /* 0x000fe200078ec0ff */
[C---:B------:R-:W-:Y:S01]  /*ac10*/  IMAD.U32 R6, R14.reuse, 0x10000, RZ ;  /* 0x000100000e067824 */ /* 0x040fe200078e00ff */
[----:B------:R-:W-:Y:S01]  /*ac20*/  LOP3.LUT R7, R14, 0xffff0000, RZ, 0xc0, !PT ;  /* 0xffff00000e077812 */ /* 0x000fe200078ec0ff */
[----:B------:R-:W-:Y:S01]  /*ac30*/  FFMA.FTZ R59, R0, R21, -R59 ;  /* 0x00000015003b7223 */ /* 0x000fe2000001083b */
[----:B------:R-:W-:Y:S01]  /*ac40*/  IMAD.U32 R21, R67, 0x10000, RZ ;  /* 0x0001000043157824 */ /* 0x000fe200078e00ff */
[C---:B------:R-:W-:Y:S01]  /*ac50*/  LOP3.LUT R12, R13.reuse, 0xffff0000, RZ, 0xc0, !PT ;  /* 0xffff00000d0c7812 */ /* 0x040fe200078ec0ff */
[----:B------:R-:W-:Y:S01]  /*ac60*/  IMAD.U32 R5, R13, 0x10000, RZ ;  /* 0x000100000d057824 */ /* 0x000fe200078e00ff */
[C---:B------:R-:W-:Y:S01]  /*ac70*/  LOP3.LUT R14, R15.reuse, 0xffff0000, RZ, 0xc0, !PT ;  /* 0xffff00000f0e7812 */ /* 0x040fe200078ec0ff */
[----:B------:R-:W-:Y:S01]  /*ac80*/  IMAD.U32 R8, R15, 0x10000, RZ ;  /* 0x000100000f087824 */ /* 0x000fe200078e00ff */
[C---:B------:R-:W-:Y:S01]  /*ac90*/  LOP3.LUT R15, R26.reuse, 0xffff0000, RZ, 0xc0, !PT ;  /* 0xffff00001a0f7812 */ /* 0x040fe200078ec0ff */
[----:B------:R-:W-:-:S02]  /*aca0*/  IMAD.U32 R13, R26, 0x10000, RZ ;  /* 0x000100001a0d7824 */ /* 0x000fc400078e00ff */
[----:B------:R-:W-:Y:S01]  /*acb0*/  FFMA.FTZ R25, R0, R25, R9 ;  /* 0x0000001900197223 */ /* 0x000fe20000010009 */
[----:B------:R-:W-:Y:S01]  /*acc0*/  LOP3.LUT R26, R27, 0xffff0000, RZ, 0xc0, !PT ;  /* 0xffff00001b1a7812 */ /* 0x000fe200078ec0ff */
[----:B------:R-:W-:Y:S02]  /*acd0*/  IMAD.U32 R9, R62, 0x10000, RZ ;  /* 0x000100003e097824 */ /* 0x000fe400078e00ff */
[-C--:B------:R-:W-:Y:S01]  /*ace0*/  FMUL.FTZ R0, R11, R28.reuse ;  /* 0x0000001c0b007220 */ /* 0x080fe20000410000 */
[----:B------:R-:W-:Y:S01]  /*acf0*/  FMUL.FTZ R27, R20, R21 ;  /* 0x00000015141b7220 */ /* 0x000fe20000410000 */
[----:B------:R-:W-:Y:S01]  /*ad00*/  LOP3.LUT R11, R54, 0xffff0000, RZ, 0xc0, !PT ;  /* 0xffff0000360b7812 */ /* 0x000fe200078ec0ff */
[-C--:B------:R-:W-:Y:S01]  /*ad10*/  FMUL.FTZ R20, R20, R9.reuse ;  /* 0x0000000914147220 */ /* 0x080fe20000410000 */
[C---:B------:R-:W-:Y:S01]  /*ad20*/  FFMA.FTZ R60, R5.reuse, R28, -R60 ;  /* 0x0000001c053c7223 */ /* 0x040fe2000001083c */
[----:B------:R-:W-:Y:S01]  /*ad30*/  FFMA.FTZ R27, R8, R9, -R27 ;  /* 0x00000009081b7223 */ /* 0x000fe2000001081b */
[----:B------:R-:W-:Y:S01]  /*ad40*/  FFMA.FTZ R58, R5, R58, R0 ;  /* 0x0000003a053a7223 */ /* 0x000fe20000010000 */
[----:B------:R-:W-:Y:S01]  /*ad50*/  FMUL.FTZ R9, R10, R11 ;  /* 0x0000000b0a097220 */ /* 0x000fe20000410000 */
[----:B------:R-:W-:Y:S01]  /*ad60*/  FFMA.FTZ R28, R8, R21, R20 ;  /* 0x00000015081c7223 */ /* 0x000fe20000010014 */
[-C--:B------:R-:W-:Y:S01]  /*ad70*/  FMUL.FTZ R21, R10, R69.reuse ;  /* 0x000000450a157220 */ /* 0x080fe20000410000 */
[----:B------:R-:W-:Y:S01]  /*ad80*/  LOP3.LUT R5, R70, 0xffff0000, RZ, 0xc0, !PT ;  /* 0xffff000046057812 */ /* 0x000fe200078ec0ff */
[----:B------:R-:W-:Y:S01]  /*ad90*/  FFMA.FTZ R10, R4, R69, -R9 ;  /* 0x00000045040a7223 */ /* 0x000fe20000010809 */
[----:B------:R-:W-:-:S02]  /*ada0*/  IMAD.U32 R8, R68, 0x10000, RZ ;  /* 0x0001000044087824 */ /* 0x000fc400078e00ff */
[----:B------:R-:W-:Y:S01]  /*adb0*/  FMUL.FTZ R9, R24, R55 ;  /* 0x0000003718097220 */ /* 0x000fe20000410000 */
[----:B------:R-:W-:Y:S01]  /*adc0*/  FFMA.FTZ R20, R4, R11, R21 ;  /* 0x0000000b04147223 */ /* 0x000fe20000010015 */
[----:B------:R-:W-:Y:S02]  /*add0*/  IMAD.U32 R0, R44, 0x10000, RZ ;  /* 0x000100002c007824 */ /* 0x000fe400078e00ff */
[-C--:B------:R-:W-:Y:S01]  /*ade0*/  FMUL.FTZ R24, R24, R5.reuse ;  /* 0x0000000518187220 */ /* 0x080fe20000410000 */
[C---:B------:R-:W-:Y:S01]  /*adf0*/  FMUL.FTZ R11, R13.reuse, R8 ;  /* 0x000000080d0b7220 */ /* 0x040fe20000410000 */
[----:B------:R-:W-:Y:S01]  /*ae00*/  FFMA.FTZ R9, R12, R5, -R9 ;  /* 0x000000050c097223 */ /* 0x000fe20000010809 */
[----:B------:R-:W-:Y:S01]  /*ae10*/  LOP3.LUT R68, R68, 0xffff0000, RZ, 0xc0, !PT ;  /* 0xffff000044447812 */ /* 0x000fe200078ec0ff */
[-C--:B------:R-:W-:Y:S01]  /*ae20*/  FMUL.FTZ R13, R13, R0.reuse ;  /* 0x000000000d0d7220 */ /* 0x080fe20000410000 */
[----:B------:R-:W-:Y:S01]  /*ae30*/  LOP3.LUT R67, R67, 0xffff0000, RZ, 0xc0, !PT ;  /* 0xffff000043437812 */ /* 0x000fe200078ec0ff */
[----:B------:R-:W-:Y:S01]  /*ae40*/  FFMA.FTZ R11, R6, R0, -R11 ;  /* 0x00000000060b7223 */ /* 0x000fe2000001080b */
[----:B------:R-:W-:Y:S01]  /*ae50*/  LOP3.LUT R44, R44, 0xffff0000, RZ, 0xc0, !PT ;  /* 0xffff00002c2c7812 */ /* 0x000fe200078ec0ff */
[C---:B------:R-:W-:Y:S01]  /*ae60*/  FMUL.FTZ R0, R15.reuse, R68 ;  /* 0x000000440f007220 */ /* 0x040fe20000410000 */
[----:B------:R-:W-:Y:S01]  /*ae70*/  LOP3.LUT R5, R62, 0xffff0000, RZ, 0xc0, !PT ;  /* 0xffff00003e057812 */ /* 0x000fe200078ec0ff */
[----:B------:R-:W-:Y:S01]  /*ae80*/  FMUL.FTZ R21, R26, R67 ;  /* 0x000000431a157220 */ /* 0x000fe20000410000 */
[----:B------:R-:W-:Y:S01]  /*ae90*/  FFMA.FTZ R55, R12, R55, R24 ;  /* 0x000000370c377223 */ /* 0x000fe20000010018 */
[-C--:B------:R-:W-:Y:S01]  /*aea0*/  FMUL.FTZ R15, R15, R44.reuse ;  /* 0x0000002c0f0f7220 */ /* 0x080fe20000410000 */
[C---:B------:R-:W-:Y:S01]  /*aeb0*/  FFMA.FTZ R0, R7.reuse, R44, -R0 ;  /* 0x0000002c07007223 */ /* 0x040fe20000010800 */
[-C--:B------:R-:W-:Y:S01]  /*aec0*/  FMUL.FTZ R26, R26, R5.reuse ;  /* 0x000000051a1a7220 */ /* 0x080fe20000410000 */
        /* <DEDUP_REMOVED lines=14> */
.L_x_13028:
[----:B------:R-:W-:Y:S05]  /*afb0*/  BSYNC B0 ;  /* 0x0000000000007941 */ /* 0x000fea0003800000 */
.L_x_13014:
        /* <DEDUP_REMOVED lines=8> */
.L_x_13011:
[----:B-12---:R-:W1:Y:S01]  /*b040*/  S2R R0, SR_TID.X ;  /* 0x0000000000007919 */ /* 0x006e620000002100 */
[----:B0-----:R-:W-:Y:S01]  /*b050*/  IMAD.U32 R12, RZ, RZ, UR37 ;  /* 0x00000025ff0c7e24 */ /* 0x001fe2000f8e00ff */
[----:B------:R-:W-:Y:S05]  /*b060*/  WARPSYNC.ALL ;  /* 0x0000000000007948 */ /* 0x000fea0003800000 */
[----:B---3--:R-:W0:Y:S01]  /*b070*/  S2R R3, SR_SWINHI ;  /* 0x0000000000037919 */ /* 0x008e220000002f00 */
[----:B------:R-:W-:Y:S01]  /*b080*/  IADD3 R12, P1, R12, 0x28, RZ ;  /* 0x000000280c0c7810 */ /* 0x000fe20007f3e0ff */
[----:B------:R-:W-:-:S04]  /*b090*/  IMAD.U32 R21, RZ, RZ, UR37 ;  /* 0x00000025ff157e24 */ /* 0x000fc8000f8e00ff */
[----:B------:R-:W-:Y:S02]  /*b0a0*/  VIADD R21, R21, 0x1f0 ;  /* 0x000001f015157836 */ /* 0x000fe40000000000 */
[----:B------:R-:W-:Y:S01]  /*b0b0*/  IMAD.X R13, RZ, RZ, UR36, P1 ;  /* 0x00000024ff0d7e24 */ /* 0x000fe200088e06ff */
[----:B-1----:R-:W-:Y:S01]  /*b0c0*/  SHF.R.U32.HI R4, RZ, 0x7, R0 ;  /* 0x00000007ff047819 */ /* 0x002fe20000011600 */
[----:B------:R-:W-:-:S04]  /*b0d0*/  IMAD.U32 R0, RZ, RZ, UR37 ;  /* 0x00000025ff007e24 */ /* 0x000fc8000f8e00ff */
[----:B------:R-:W-:Y:S01]  /*b0e0*/  VIADD R6, R4, 0x8 ;  /* 0x0000000804067836 */ /* 0x000fe20000000000 */
[----:B------:R-:W-:Y:S02]  /*b0f0*/  IADD3 R0, P0, R0, 0x240, RZ ;  /* 0x0000024000007810 */ /* 0x000fe40007f1e0ff */
[----:B------:R-:W-:Y:S02]  /*b100*/  MOV R4, R2 ;  /* 0x0000000200047202 */ /* 0x000fe40000000f00 */
[----:B0-----:R-:W-:Y:S01]  /*b110*/  MOV R5, R3 ;  /* 0x0000000300057202 */ /* 0x001fe20000000f00 */
[----:B------:R-:W-:Y:S02]  /*b120*/  IMAD.X R3, RZ, RZ, UR36, P0 ;  /* 0x00000024ff037e24 */ /* 0x000fe400080e06ff */
[----:B------:R-:W-:Y:S01]  /*b130*/  IMAD.MOV.U32 R8, RZ, RZ, R37 ;  /* 0x000000ffff087224 */ /* 0x000fe200078e0025 */
[----:B------:R-:W-:Y:S01]  /*b140*/  UIADD3 UR4, UP0, UR37, 0x200, URZ ;  /* 0x0000020025047890 */ /* 0x000fe2000ff1e03f */
[----:B------:R-:W-:Y:S01]  /*b150*/  IMAD.MOV.U32 R9, RZ, RZ, R35 ;  /* 0x000000ffff097224 */ /* 0x000fe200078e0023 */
[----:B------:R-:W-:Y:S01]  /*b160*/  UIADD3 UR6, UR37, 0x1fc, URZ ;  /* 0x000001fc25067890 */ /* 0x000fe2000fffe03f */
[----:B------:R-:W-:Y:S01]  /*b170*/  IMAD.MOV.U32 R10, RZ, RZ, R40 ;  /* 0x000000ffff0a7224 */ /* 0x000fe200078e0028 */
[----:B------:R-:W-:Y:S01]  /*b180*/  UIADD3.X UR5, URZ, UR36, URZ, UP0, !UPT ;  /* 0x000000243f057290 */ /* 0x000fe200087fe43f */
[----:B------:R-:W-:Y:S01]  /*b190*/  IMAD.MOV.U32 R11, RZ, RZ, R57 ;  /* 0x000000ffff0b7224 */ /* 0x000fe200078e0039 */
[----:B------:R0:W-:Y:S01]  /*b1a0*/  BAR.SYNC.DEFER_BLOCKING R6, 0x100 ;  /* 0x000400060000751d */ /* 0x0001e20000010000 */
[----:B------:R-:W-:Y:S01]  /*b1b0*/  IMAD.U32 R7, RZ, RZ, UR40 ;  /* 0x00000028ff077e24 */ /* 0x000fe2000f8e00ff */
[----:B------:R-:W-:Y:S01]  /*b1c0*/  MOV R212, 0xb4a0 ;  /* 0x0000b4a000d47802 */ /* 0x000fe20000000f00 */
[----:B------:R-:W-:-:S02]  /*b1d0*/  IMAD.U32 R2, RZ, RZ, UR4 ;  /* 0x00000004ff027e24 */ /* 0x000fc4000f8e00ff */
[----:B------:R-:W-:Y:S02]  /*b1e0*/  IMAD.MOV.U32 R14, RZ, RZ, R38 ;  /* 0x000000ffff0e7224 */ /* 0x000fe400078e0026 */
[----:B------:R-:W-:Y:S01]  /*b1f0*/  IMAD.MOV.U32 R15, RZ, RZ, R53 ;  /* 0x000000ffff0f7224 */ /* 0x000fe200078e0035 */
[----:B------:R1:W-:Y:S01]  /*b200*/  STL.128 [R1+0x170], R8 ;  /* 0x0001700801007387 */ /* 0x0003e20000100c00 */
[----:B0-----:R-:W-:-:S03]  /*b210*/  IMAD.U32 R6, RZ, RZ, UR6 ;  /* 0x00000006ff067e24 */ /* 0x001fc6000f8e00ff */
[----:B------:R-:W-:Y:S04]  /*b220*/  STL.128 [R1+0x190], R12 ;  /* 0x0001900c01007387 */ /* 0x000fe80000100c00 */
[----:B------:R0:W-:Y:S01]  /*b230*/  STL.128 [R1+0x180], R4 ;  /* 0x0001800401007387 */ /* 0x0001e20000100c00 */
[----:B-1----:R-:W-:Y:S02]  /*b240*/  IMAD.MOV.U32 R8, RZ, RZ, R52 ;  /* 0x000000ffff087224 */ /* 0x002fe400078e0034 */
[----:B------:R-:W-:Y:S02]  /*b250*/  IMAD.MOV.U32 R9, RZ, RZ, R51 ;  /* 0x000000ffff097224 */ /* 0x000fe400078e0033 */
[----:B------:R-:W-:Y:S02]  /*b260*/  IMAD.MOV.U32 R10, RZ, RZ, R49 ;  /* 0x000000ffff0a7224 */ /* 0x000fe400078e0031 */
[----:B------:R-:W-:-:S02]  /*b270*/  IMAD.MOV.U32 R11, RZ, RZ, R50 ;  /* 0x000000ffff0b7224 */ /* 0x000fc400078e0032 */
[----:B0-----:R-:W-:Y:S02]  /*b280*/  IMAD.MOV.U32 R6, RZ, RZ, R30 ;  /* 0x000000ffff067224 */ /* 0x001fe400078e001e */
[----:B------:R-:W-:Y:S01]  /*b290*/  IMAD.MOV.U32 R7, RZ, RZ, R42 ;  /* 0x000000ffff077224 */ /* 0x000fe200078e002a */
[----:B------:R0:W-:Y:S01]  /*b2a0*/  STL.128 [R1+0x1a0], R8 ;  /* 0x0001a00801007387 */ /* 0x0001e20000100c00 */
[----:B------:R-:W-:Y:S02]  /*b2b0*/  IMAD.MOV.U32 R4, RZ, RZ, R2 ;  /* 0x000000ffff047224 */ /* 0x000fe400078e0002 */
[----:B0-----:R-:W-:Y:S02]  /*b2c0*/  IMAD.MOV.U32 R8, RZ, RZ, R33 ;  /* 0x000000ffff087224 */ /* 0x001fe400078e0021 */
[----:B------:R-:W-:Y:S02]  /*b2d0*/  IMAD.MOV.U32 R9, RZ, RZ, R46 ;  /* 0x000000ffff097224 */ /* 0x000fe400078e002e */
[----:B------:R-:W-:-:S02]  /*b2e0*/  IMAD.MOV.U32 R10, RZ, RZ, R39 ;  /* 0x000000ffff0a7224 */ /* 0x000fc400078e0027 */
        /* <DEDUP_REMOVED lines=8> */
[----:B------:R0:W-:Y:S01]  /*b370*/  STL.128 [R1+0x1d0], R8 ;  /* 0x0001d00801007387 */ /* 0x0001e20000100c00 */
[----:B------:R-:W-:Y:S02]  /*b380*/  UIADD3 UR5, UR37, 0x150, URZ ;  /* 0x0000015025057890 */ /* 0x000fe4000fffe03f */
[----:B------:R-:W-:-:S05]  /*b390*/  IMAD.MOV.U32 R5, RZ, RZ, R3 ;  /* 0x000000ffff057224 */ /* 0x000fca00078e0003 */
[----:B------:R-:W-:Y:S01]  /*b3a0*/  STL.128 [R1+0x1b0], R4 ;  /* 0x0001b00401007387 */ /* 0x000fe20000100c00 */
[----:B0-----:R-:W-:Y:S02]  /*b3b0*/  IMAD.MOV.U32 R8, RZ, RZ, R45 ;  /* 0x000000ffff087224 */ /* 0x001fe400078e002d */
[----:B------:R-:W-:Y:S02]  /*b3c0*/  IMAD.MOV.U32 R9, RZ, RZ, R43 ;  /* 0x000000ffff097224 */ /* 0x000fe400078e002b */
[----:B------:R-:W-:Y:S02]  /*b3d0*/  IMAD.MOV.U32 R10, RZ, RZ, R17 ;  /* 0x000000ffff0a7224 */ /* 0x000fe400078e0011 */
[----:B------:R-:W-:Y:S02]  /*b3e0*/  IMAD.MOV.U32 R11, RZ, RZ, R16 ;  /* 0x000000ffff0b7224 */ /* 0x000fe400078e0010 */
[----:B------:R-:W-:Y:S02]  /*b3f0*/  IMAD.MOV.U32 R16, RZ, RZ, R31 ;  /* 0x000000ffff107224 */ /* 0x000fe400078e001f */
[----:B------:R-:W-:Y:S01]  /*b400*/  IMAD.MOV.U32 R17, RZ, RZ, R48 ;  /* 0x000000ffff117224 */ /* 0x000fe200078e0030 */
[----:B------:R0:W-:Y:S04]  /*b410*/  STL.128 [R1+0x1e0], R8 ;  /* 0x0001e00801007387 */ /* 0x0001e80000100c00 */
[----:B------:R1:W-:Y:S01]  /*b420*/  STL.128 [R1+0x160], R16 ;  /* 0x0001601001007387 */ /* 0x0003e20000100c00 */
[----:B0-----:R-:W-:-:S02]  /*b430*/  IMAD.MOV.U32 R10, RZ, RZ, R32 ;  /* 0x000000ffff0a7224 */ /* 0x001fc400078e0020 */
[----:B------:R-:W-:Y:S02]  /*b440*/  IMAD.MOV.U32 R11, RZ, RZ, R36 ;  /* 0x000000ffff0b7224 */ /* 0x000fe400078e0024 */
[----:B------:R-:W-:Y:S02]  /*b450*/  IMAD.MOV.U32 R8, RZ, RZ, R21 ;  /* 0x000000ffff087224 */ /* 0x000fe400078e0015 */
[----:B------:R-:W-:Y:S02]  /*b460*/  IMAD.MOV.U32 R9, RZ, RZ, R0 ;  /* 0x000000ffff097224 */ /* 0x000fe400078e0000 */
[----:B------:R-:W-:-:S03]  /*b470*/  VIADD R0, R209, 0xffffffff ;  /* 0xffffffffd1007836 */ /* 0x000fc60000000000 */
[----:B------:R1:W-:Y:S04]  /*b480*/  STL.128 [R1+0x150], R8 ;  /* 0x0001500801007387 */ /* 0x0003e80000100c00 */
[----:B-1---5:R-:W-:Y:S05]  /*b490*/  CALL.REL.NOINC `($_ZN7cutlass13device_kernelIN5flash11enable_sm90INS1_16FlashAttnFwdSm90INS1_25CollectiveMainloopFwdSm90ILi2EN4cute5tupleIJNS5_1CILi1EEES8_S8_EEENS6_IJNS7_ILi128EEENS7_ILi96EEENS7_ILi64EEEEEELi256ENS_10bfloat16_tEfNS_4arch4Sm90ELb0ELb1ELb0ELb1ELb1ELb1ELb1ELb1ELb0ELb1ELb1ELb0EEENS1_21CollectiveEpilogueFwdINS6_IJSA_NS7_ILi256EEESB_EEES9_SE_SG_Li256ELb1ELb1ELb1ELb0EEENS1_36VarlenDynamicPersistentTileSchedulerILi128ELi96ELi256ELi128ELb1ELb1ELb1ELb1ELb0ELb1EEEEEEEEEvNT_6ParamsE$_ZZN5flash25CollectiveMainloopFwdSm90ILi2EN4cute5tupleIJNS1_1CILi1EEES4_S4_EEENS2_IJNS3_ILi128EEENS3_ILi96EEENS3_ILi64EEEEEELi256EN7cutlass10bfloat16_tEfNSA_4arch4Sm90ELb0ELb1ELb0ELb1ELb1ELb1ELb1ELb1ELb0ELb1ELb1ELb0EE3mmaINS_16FlashAttnFwdSm90ISE_NS_21CollectiveEpilogueFwdINS2_IJS6_NS3_ILi256EEES7_EEES5_SB_SD_Li256ELb1ELb1ELb1ELb0EEENS_36VarlenDynamicPersistentTileSchedulerILi128ELi96ELi256ELi128ELb1ELb1ELb1ELb1ELb0ELb1EEEE13SharedStorageENS1_6TensorINS1_11ArrayEngineIfLm128EEENS1_6LayoutINS2_IJNS2_IJNS3_ILi2EEEST_NS3_ILi32EEEEEES4_S4_EEENS2_IJNS2_IJS4_ST_NS3_ILi4EEEEEENS3_ILi0EEESZ_EEEEEEENS_7SoftmaxILi2ELi0EEEEEbRKNSE_6ParamsENSA_13PipelineAsyncILi2EEES19_RNSA_13PipelineStateILj2EEERT0_RT1_iRiRKNS_16SeqlenInfoQKNewKILb1ELb1EEENS2_IJiiiiEEERT_ENKUliT_T0_T1_E_clIZSF_ISO_S12_S14_EbS17_S19_S19_S1C_S1E_S1G_iS1H_S1L_S1M_S1O_EUlRS1P_iE0_NS3_ILb1EEES1W_EEDaiS1P_S1Q_S1R_) ;  /* 0x0000034c00bc7944 */ /* 0x022fea0003c00000 */
        /* <DEDUP_REMOVED lines=26> */
.L_x_13040:
[----:B------:R-:W-:-:S13]  /*b640*/  ISETP.NE.AND P0, PT, R3, 0x1, PT ;  /* 0x000000010300780c */ /* 0x000fda0003f05270 */
[----:B------:R-:W0:Y:S02]  /*b650*/  @P0 LDC.64 R6, c[0x0][0xae0] ;  /* 0x0002b800ff060b82 */ /* 0x000e240000000a00 */
[----:B0-----:R-:W-:-:S05]  /*b660*/  @P0 IMAD.HI.U32 R6, R5, R6, RZ ;  /* 0x0000000605060227 */ /* 0x001fca00078e00ff */
[----:B------:R-:W-:-:S07]  /*b670*/  @P0 SHF.R.U32.HI R5, RZ, R7, R6 ;  /* 0x00000007ff050219 */ /* 0x000fce0000011606 */
.L_x_13041:
[----:B------:R-:W-:Y:S05]  /*b680*/  BSYNC B0 ;  /* 0x0000000000007941 */ /* 0x000fea0003800000 */
.L_x_13039:
[----:B------:R-:W-:-:S05]  /*b690*/  IMAD R3, R5, R3, R3 ;  /* 0x0000000305037224 */ /* 0x000fca00078e0203 */
[----:B------:R-:W-:-:S07]  /*b6a0*/  VIMNMX R2, R2, R3, PT ;  /* 0x0000000302027248 */ /* 0x000fce0003fe0100 */
.L_x_13038:
[----:B------:R-:W-:-:S05]  /*b6b0*/  IMAD.HI R2, R2, 0x2aaaaaab, RZ ;  /* 0x2aaaaaab02027827 */ /* 0x000fca00078e02ff */
[----:B------:R-:W-:-:S04]  /*b6c0*/  SHF.R.U32.HI R3, RZ, 0x1f, R2 ;  /* 0x0000001fff037819 */ /* 0x000fc80000011602 */
[----:B------:R-:W-:-:S04]  /*b6d0*/  LEA.HI.SX32 R3, R2, R3, 0x1c ;  /* 0x0000000302037211 */ /* 0x000fc800078fe2ff */
[----:B------:R-:W-:-:S04]  /*b6e0*/  VIMNMX R3, R202, R3, !PT ;  /* 0x00000003ca037248 */ /* 0x000fc80007fe0100 */
[----:B------:R-:W-:-:S13]  /*b6f0*/  ISETP.GE.AND P0, PT, R0, R3, PT ;  /* 0x000000030000720c */ /* 0x000fda0003f06270 */
[----:B------:R-:W-:Y:S05]  /*b700*/  @!P0 BRA `(.L_x_13042) ;  /* 0x000000ac000c8947 */ /* 0x000fea0003800000 */
.L_x_13071:
[----:B------:R-:W2:Y:S04]  /*b710*/  LDL R4, [R1+0x1f0] ;  /* 0x0001f00001047983 */ /* 0x000ea80000100800 */
[----:B0-----:R-:W3:Y:S01]  /*b720*/  LDL R2, [R1+0x1f8] ;  /* 0x0001f80001027983 */ /* 0x001ee20000100800 */
[----:B--2---:R-:W-:-:S05]  /*b730*/  VIADD R4, R4, 0x1 ;  /* 0x0000000104047836 */ /* 0x004fca0000000000 */
[----:B------:R-:W-:-:S13]  /*b740*/  ISETP.NE.AND P0, PT, R4, 0x2, PT ;  /* 0x000000020400780c */ /* 0x000fda0003f05270 */
[----:B------:R0:W5:Y:S04]  /*b750*/  @P0 LDL R6, [R1+0x1f4] ;  /* 0x0001f40001060983 */ /* 0x0001680000100800 */
[----:B------:R-:W2:Y:S01]  /*b760*/  @!P0 LDL R5, [R1+0x1f4] ;  /* 0x0001f40001058983 */ /* 0x000ea20000100800 */
[----:B---3--:R-:W-:-:S03]  /*b770*/  VIADD R2, R2, 0x1 ;  /* 0x0000000102027836 */ /* 0x008fc60000000000 */
        /* <DEDUP_REMOVED lines=13> */
.L_x_13044:
[----:B------:R-:W-:Y:S05]  /*b850*/  BSYNC B0 ;  /* 0x0000000000007941 */ /* 0x000fea0003800000 */
.L_x_13043:
[----:B------:R-:W2:Y:S01]  /*b860*/  LD.E.64 R8, desc[UR44][R18.64+0x18] ;  /* 0x0000182c12087980 */ /* 0x000ea2000c101b00 */
[----:B-----5:R-:W-:Y:S02]  /*b870*/  SHF.L.U32 R5, R6, 0x1f, RZ ;  /* 0x0000001f06057819 */ /* 0x020fe400000006ff */
        /* <DEDUP_REMOVED lines=10> */
.L_x_13046:
[----:B------:R-:W-:Y:S05]  /*b920*/  BSYNC B0 ;  /* 0x0000000000007941 */ /* 0x000fea0003800000 */
.L_x_13045:
        /* <DEDUP_REMOVED lines=8> */
.L_x_13048:
[----:B------:R-:W-:Y:S05]  /*b9b0*/  BSYNC B0 ;  /* 0x0000000000007941 */ /* 0x000fea0003800000 */
.L_x_13047:
[----:B------:R-:W2:Y:S04]  /*b9c0*/  LDL R15, [R1+0x1f0] ;  /* 0x0001f000010f7983 */ /* 0x000ea80000100800 */
[----:B------:R-:W2:Y:S01]  /*b9d0*/  LDL.64 R4, [R1+0x80] ;  /* 0x0000800001047983 */ /* 0x000ea20000100a00 */
[----:B------:R-:W-:Y:S05]  /*b9e0*/  WARPSYNC.ALL ;  /* 0x0000000000007948 */ /* 0x000fea0003800000 */
[----:B------:R1:W-:Y:S04]  /*b9f0*/  STL [R1+0x60], RZ ;  /* 0x000060ff01007387 */ /* 0x0003e80000100800 */
[----:B0----5:R-:W3:Y:S01]  /*ba00*/  LD.E.64 R6, desc[UR44][R18.64+0x78] ;  /* 0x0000782c12067980 */ /* 0x021ee2000c101b00 */
[----:B------:R-:W-:-:S05]  /*ba10*/  IMAD.MOV.U32 R2, RZ, RZ, 0x1 ;  /* 0x00000001ff027424 */ /* 0x000fca00078e00ff */
[----:B------:R1:W-:Y:S04]  /*ba20*/  STL [R1+0x60], R2 ;  /* 0x0000600201007387 */ /* 0x0003e80000100800 */
[----:B------:R-:W4:Y:S04]  /*ba30*/  LD.E.64 R8, desc[UR44][R18.64+0x78] ;  /* 0x0000782c12087980 */ /* 0x000f28000c101b00 */
[----:B------:R1:W-:Y:S04]  /*ba40*/  STL [R1+0x60], R2 ;  /* 0x0000600201007387 */ /* 0x0003e80000100800 */
[----:B------:R-:W4:Y:S01]  /*ba50*/  LD.E.64 R10, desc[UR44][R18.64+0x78] ;  /* 0x0000782c120a7980 */ /* 0x000f22000c101b00 */
[----:B--2---:R-:W-:Y:S01]  /*ba60*/  IMAD R4, R15, 0x300, R4 ;  /* 0x000003000f047824 */ /* 0x004fe200078e0204 */
[----:B------:R-:W-:-:S02]  /*ba70*/  R2UR UR7, R5 ;  /* 0x00000000050772ca */ /* 0x000fc400000e0000 */
[----:B------:R1:W-:Y:S02]  /*ba80*/  STL [R1+0x60], R2 ;  /* 0x0000600201007387 */ /* 0x0003e40000100800 */
[----:B------:R-:W-:Y:S02]  /*ba90*/  R2UR UR6, R4 ;  /* 0x00000000040672ca */ /* 0x000fe400000e0000 */
[----:B------:R-:W2:Y:S01]  /*baa0*/  LD.E.64 R12, desc[UR44][R18.64+0x78] ;  /* 0x0000782c120c7980 */ /* 0x000ea2000c101b00 */
[----:B------:R-:W-:-:S03]  /*bab0*/  WARPGROUP.ARRIVE ;  /* 0x00000000000079c5 */ /* 0x000fc60000000000 */
[----:B------:R1:W-:Y:S01]  /*bac0*/  STL [R1+0x60], R2 ;  /* 0x0000600201007387 */ /* 0x0003e20000100800 */
[----:B------:R-:W-:Y:S02]  /*bad0*/  VIADD R14, R4, 0x2 ;  /* 0x00000002040e7836 */ /* 0x000fe40000000000 */
[----:B------:R-:W-:Y:S01]  /*bae0*/  IMAD.MOV.U32 R15, RZ, RZ, R5 ;  /* 0x000000ffff0f7224 */ /* 0x000fe200078e0005 */
[----:B---3--:R-:W-:Y:S02]  /*baf0*/  R2UR UR4, R6 ;  /* 0x00000000060472ca */ /* 0x008fe400000e0000 */
[----:B------:R-:W-:Y:S02]  /*bb00*/  R2UR UR5, R7 ;  /* 0x00000000070572ca */ /* 0x000fe400000e0000 */
[----:B------:R1:W5:Y:S11]  /*bb10*/  LDL.64 R6, [R1+0x1f0] ;  /* 0x0001f00001067983 */ /* 0x0003760000100a00 */
[----:B------:R-:W-:Y:S01]  /*bb20*/  HGMMA.64x96x16.F32.BF16 R24, gdesc[UR4], RZ, !UPT, gsb0 ;  /* 0x01600000041879f0 */ /* 0x000fe2000c0018ff */
[----:B----4-:R-:W-:Y:S01]  /*bb30*/  VIADD R8, R8, 0x2 ;  /* 0x0000000208087836 */ /* 0x010fe20000000000 */
        /* <DEDUP_REMOVED lines=31> */
[----:B-1----:R-:W-:Y:S05]  /*bd30*/  @!P0 BRA `(.L_x_13051) ;  /* 0x0000000000048947 */ /* 0x002fea0003800000 */
[----:B------:R-:W-:Y:S01]  /*bd40*/  BPT.TRAP 0x1 ;  /* 0x000000040000795c */ /* 0x000fe20000300000 */
.L_x_13051:
[----:B------:R-:W-:Y:S05]  /*bd50*/  BSYNC B0 ;  /* 0x0000000000007941 */ /* 0x000fea0003800000 */
.L_x_13050:
        /* <DEDUP_REMOVED lines=11> */
.L_x_13053:
[----:B------:R-:W-:Y:S05]  /*be10*/  BSYNC B0 ;  /* 0x0000000000007941 */ /* 0x000fea0003800000 */
.L_x_13052:
[----:B------:R-:W-:Y:S04]  /*be20*/  BSSY B0, `(.L_x_13054) ;  /* 0x0000007000007945 */ /* 0x000fe80003800000 */
[----:B------:R-:W-:Y:S05]  /*be30*/  @P0 BRA `(.L_x_13055) ;  /* 0x0000000000140947 */ /* 0x000fea0003800000 */
[----:B------:R-:W2:Y:S02]  /*be40*/  LD.E.64 R4, desc[UR44][R18.64+0x40] ;  /* 0x0000402c12047980 */ /* 0x000ea4000c101b00 */
[----:B--2---:R-:W-:-:S05]  /*be50*/  MOV R5, R4 ;  /* 0x0000000400057202 */ /* 0x004fca0000000f00 */
[----:B------:R-:W-:-:S04]  /*be60*/  IMAD R6, R6, 0x8, R5 ;  /* 0x0000000806067824 */ /* 0x000fc800078e0205 */
[----:B------:R-:W0:Y:S02]  /*be70*/  SYNCS.PHASECHK.TRANS64.TRYWAIT P0, [R6+URZ], R7 ;  /* 0x00000007060075a7 */ /* 0x000e24000800017f */
[----:B0-----:R-:W-:Y:S05]  /*be80*/  @!P0 BRA `(.L_x_13056) ;  /* 0x000002f000208947 */ /* 0x001fea0003800000 */
.L_x_13055:
[----:B------:R-:W-:Y:S05]  /*be90*/  BSYNC B0 ;  /* 0x0000000000007941 */ /* 0x000fea0003800000 */
.L_x_13054:
        /* <DEDUP_REMOVED lines=163> */
[----:B------:R-:W-:Y:S01]  /*c8d0*/  R2UR UR4, R10 ;  /* 0x000000000a0472ca */ /* 0x000fe200000e0000 */
[----:B------:R-:W-:Y:S01]  /*c8e0*/  VIADD R8, R8, 0xc06 ;  /* 0x00000c0608087836 */ /* 0x000fe20000000000 */
[----:B------:R-:W-:Y:S01]  /*c8f0*/  R2UR UR7, R7 ;  /* 0x00000000070772ca */ /* 0x000fe200000e0000 */
[----:B------:R-:W-:Y:S01]  /*c900*/  VIADD R4, R4, 0x906 ;  /* 0x0000090604047836 */ /* 0x000fe20000000000 */
[----:B------:R-:W-:Y:S01]  /*c910*/  R2UR UR5, R11 ;  /* 0x000000000b0572ca */ /* 0x000fe200000e0000 */
[----:B------:R-:W0:Y:S01]  /*c920*/  S2R R16, SR_TID.X ;  /* 0x0000000000107919 */ /* 0x000e220000002100 */
[----:B------:R1:W-:Y:S01]  /*c930*/  STL [R1+0x70], R2 ;  /* 0x0000700201007387 */ /* 0x0003e20000100800 */
[----:B------:R-:W-:-:S02]  /*c940*/  WARPGROUP.DEPBAR.LE gsb0, 0x0 ;  /* 0x00008000000079c5 */ /* 0x000fc40000010000 */
[----:B------:R-:W-:Y:S01]  /*c950*/  WARPGROUP.ARRIVE ;  /* 0x00000000000079c5 */ /* 0x000fe20000000000 */
[----:B------:R1:W5:Y:S07]  /*c960*/  LDL R6, [R1+0x1f0] ;  /* 0x0001f00001067983 */ /* 0x00036e0000100800 */
[----:B------:R-:W-:Y:S01]  /*c970*/  HGMMA.64x96x16.F32.BF16 R24, gdesc[UR4], R24, gsb0 ;  /* 0x01600000041879f0 */ /* 0x000fe20008001818 */
[----:B------:R-:W-:Y:S02]  /*c980*/  R2UR UR4, R8 ;  /* 0x00000000080472ca */ /* 0x000fe400000e0000 */
[----:B------:R-:W-:-:S02]  /*c990*/  R2UR UR5, R9 ;  /* 0x00000000090572ca */ /* 0x000fc400000e0000 */
[----:B------:R-:W-:Y:S02]  /*c9a0*/  R2UR UR6, R4 ;  /* 0x00000000040672ca */ /* 0x000fe400000e0000 */
[----:B------:R-:W-:Y:S01]  /*c9b0*/  R2UR UR7, R5 ;  /* 0x00000000050772ca */ /* 0x000fe200000e0000 */
[----:B------:R1:W-:Y:S04]  /*c9c0*/  STL [R1+0x70], R2 ;  /* 0x0000700201007387 */ /* 0x0003e80000100800 */
[----:B------:R1:W-:Y:S01]  /*c9d0*/  STL [R1+0x70], R2 ;  /* 0x0000700201007387 */ /* 0x0003e20000100800 */
[----:B------:R-:W-:Y:S02]  /*c9e0*/  WARPGROUP.DEPBAR.LE gsb0, 0x0 ;  /* 0x00008000000079c5 */ /* 0x000fe40000010000 */
[----:B------:R-:W-:-:S06]  /*c9f0*/  WARPGROUP.ARRIVE ;  /* 0x00000000000079c5 */ /* 0x000fcc0000000000 */
[----:B------:R-:W-:Y:S01]  /*ca00*/  HGMMA.64x96x16.F32.BF16 R24, gdesc[UR4], R24, gsb0 ;  /* 0x01600000041879f0 */ /* 0x000fe20008001818 */
[----:B------:R1:W-:Y:S01]  /*ca10*/  STL [R1+0x70], R2 ;  /* 0x0000700201007387 */ /* 0x0003e20000100800 */
[----:B0-----:R-:W-:-:S03]  /*ca20*/  SHF.R.U32.HI R103, RZ, 0x7, R16 ;  /* 0x00000007ff677819 */ /* 0x001fc60000011610 */
[----:B------:R1:W-:Y:S04]  /*ca30*/  STL [R1+0x70], R2 ;  /* 0x0000700201007387 */ /* 0x0003e80000100800 */
[----:B------:R1:W-:Y:S04]  /*ca40*/  STL [R1+0x70], R2 ;  /* 0x0000700201007387 */ /* 0x0003e80000100800 */
[----:B------:R1:W-:Y:S01]  /*ca50*/  STL [R1+0x70], R2 ;  /* 0x0000700201007387 */ /* 0x0003e20000100800 */
[----:B------:R-:W-:-:S03]  /*ca60*/  IADD3 R5, -R103, 0xb, RZ ;  /* 0x0000000b67057810 */ /* 0x000fc60007ffe1ff */
        /* <DEDUP_REMOVED lines=11> */
[----:B------:R-:W2:Y:S01]  /*cb20*/  LD.E R4, desc[UR44][R18.64] ;  /* 0x0000002c12047980 */ /* 0x000ea2000c101900 */
[----:B------:R-:W-:Y:S01]  /*cb30*/  BSSY B0, `(.L_x_13057) ;  /* 0x0000005000007945 */ /* 0x000fe20003800000 */
[----:B--2---:R-:W-:-:S04]  /*cb40*/  LOP3.LUT R4, R4, 0x1, RZ, 0xfc, !PT ;  /* 0x0000000104047812 */ /* 0x004fc800078efcff */
[----:B------:R-:W-:-:S13]  /*cb50*/  ISETP.NE.AND P0, PT, R4, 0x3, PT ;  /* 0x000000030400780c */ /* 0x000fda0003f05270 */
[----:B-1----:R-:W-:Y:S05]  /*cb60*/  @!P0 BRA `(.L_x_13058) ;  /* 0x0000000000048947 */ /* 0x002fea0003800000 */
[----:B------:R-:W-:Y:S01]  /*cb70*/  BPT.TRAP 0x1 ;  /* 0x000000040000795c */ /* 0x000fe20000300000 */
.L_x_13058:
[----:B------:R-:W-:Y:S05]  /*cb80*/  BSYNC B0 ;  /* 0x0000000000007941 */ /* 0x000fea0003800000 */
.L_x_13057:
[----:B------:R-:W2:Y:S04]  /*cb90*/  LD.E.64 R4, desc[UR44][R18.64+0x20] ;  /* 0x0000202c12047980 */ /* 0x000ea8000c101b00 */
        /* <DEDUP_REMOVED lines=9> */
[----:B------:R-:W4:Y:S04]  /*cc30*/  LDL.128 R8, [R1+0x130] ;  /* 0x0001300001087983 */ /* 0x000f280000100c00 */
[----:B0-----:R-:W4:Y:S01]  /*cc40*/  LDL.128 R4, [R1+0x120] ;  /* 0x0001200001047983 */ /* 0x001f220000100c00 */
        /* <DEDUP_REMOVED lines=57> */
.L_x_13062:
[----:B------:R-:W-:-:S13]  /*cfe0*/  ISETP.NE.AND P0, PT, R9, 0x1, PT ;  /* 0x000000010900780c */ /* 0x000fda0003f05270 */
[----:B------:R-:W-:-:S05]  /*cff0*/  @P0 IMAD.HI.U32 R12, R8, R10, RZ ;  /* 0x0000000a080c0227 */ /* 0x000fca00078e00ff */
[----:B------:R-:W-:-:S07]  /*d000*/  @P0 SHF.R.U32.HI R8, RZ, R11, R12 ;  /* 0x0000000bff080219 */ /* 0x000fce000001160c */
.L_x_13063:
[----:B------:R-:W-:Y:S05]  /*d010*/  BSYNC B1 ;  /* 0x0000000000017941 */ /* 0x000fea0003800000 */
.L_x_13061:
[----:B------:R-:W-:-:S05]  /*d020*/  IMAD R8, R8, R9, R73 ;  /* 0x0000000908087224 */ /* 0x000fca00078e0249 */
[----:B------:R-:W-:Y:S02]  /*d030*/  VIMNMX R7, R7, R8, !PT ;  /* 0x0000000807077248 */ /* 0x000fe40007fe0100 */
[----:B------:R-:W-:-:S07]  /*d040*/  VIADDMNMX R6, R8, R9, R6, PT ;  /* 0x0000000908067246 */ /* 0x000fce0003800106 */
.L_x_13060:
[----:B------:R-:W-:Y:S05]  /*d050*/  BSYNC B0 ;  /* 0x0000000000007941 */ /* 0x000fea0003800000 */
.L_x_13059:
[C---:B------:R-:W-:Y:S01]  /*d060*/  ISETP.GE.AND P0, PT, R21.reuse, 0x2, PT ;  /* 0x000000021500780c */ /* 0x040fe20003f06270 */
[----:B------:R-:W0:Y:S01]  /*d070*/  SHFL.IDX PT, R14, R14, 0x1, 0x1c1f ;  /* 0x003c1f000e0e7f89 */ /* 0x000e2200000e0000 */
[----:B------:R-:W-:Y:S01]  /*d080*/  ISETP.GE.AND P2, PT, R21, 0xa, PT ;  /* 0x0000000a1500780c */ /* 0x000fe20003f46270 */
[----:B------:R-:W-:Y:S01]  /*d090*/  BSSY B0, `(.L_x_13064) ;  /* 0x0000086000007945 */ /* 0x000fe20003800000 */
[----:B------:R-:W-:Y:S02]  /*d0a0*/  P2R R8, PR, RZ, 0x1 ;  /* 0x00000001ff087803 */ /* 0x000fe40000000000 */
[----:B------:R-:W-:Y:S02]  /*d0b0*/  ISETP.GT.AND P0, PT, R7, 0x1, !P0 ;  /* 0x000000010700780c */ /* 0x000fe40004704270 */
[----:B------:R-:W-:Y:S02]  /*d0c0*/  ISETP.GE.AND P1, PT, R21, 0x9, PT ;  /* 0x000000091500780c */ /* 0x000fe40003f26270 */
[----:B------:R-:W-:-:S02]  /*d0d0*/  ISETP.LT.OR P0, PT, R6, 0x2, P0 ;  /* 0x000000020600780c */ /* 0x000fc40000701670 */
[----:B------:R-:W-:Y:S02]  /*d0e0*/  P2R R75, PR, RZ, 0x2 ;  /* 0x00000002ff4b7803 */ /* 0x000fe40000000000 */
[----:B------:R-:W-:Y:S02]  /*d0f0*/  FSEL R88, R25, -INF , !P0 ;  /* 0xff80000019587808 */ /* 0x000fe40004000000 */
[C---:B------:R-:W-:Y:S02]  /*d100*/  ISETP.GT.AND P0, PT, R7.reuse, 0x9, !P2 ;  /* 0x000000090700780c */ /* 0x040fe40005704270 */
[----:B------:R-:W-:Y:S02]  /*d110*/  P2R R25, PR, RZ, 0x4 ;  /* 0x00000004ff197803 */ /* 0x000fe40000000000 */
[----:B------:R-:W-:Y:S02]  /*d120*/  ISETP.LT.OR P0, PT, R6, 0xa, P0 ;  /* 0x0000000a0600780c */ /* 0x000fe40000701670 */
[----:B------:R-:W-:-:S02]  /*d130*/  ISETP.GT.AND P1, PT, R7, 0x8, !P1 ;  /* 0x000000080700780c */ /* 0x000fc40004f24270 */
[----:B------:R-:W-:Y:S01]  /*d140*/  ISETP.GE.AND P2, PT, R21, 0x11, PT ;  /* 0x000000111500780c */ /* 0x000fe20003f46270 */
[--C-:B0-----:R-:W-:Y:S01]  /*d150*/  IMAD.IADD R12, R15, 0x1, R14.reuse ;  /* 0x000000010f0c7824 */ /* 0x101fe200078e020e */
[----:B------:R-:W-:Y:S01]  /*d160*/  FSEL R86, R29, -INF , !P0 ;  /* 0xff8000001d567808 */ /* 0x000fe20004000000 */
[----:B------:R-:W-:Y:S01]  /*d170*/  IMAD.IADD R13, R17, 0x1, R14 ;  /* 0x00000001110d7824 */ /* 0x000fe200078e020e */
[----:B------:R-:W-:Y:S02]  /*d180*/  ISETP.LT.OR P1, PT, R6, 0x9, P1 ;  /* 0x000000090600780c */ /* 0x000fe40000f21670 */
[----:B------:R-:W-:Y:S02]  /*d190*/  ISETP.GT.AND P0, PT, R7, 0x10, !P2 ;  /* 0x000000100700780c */ /* 0x000fe40005704270 */
[----:B------:R-:W-:Y:S02]  /*d1a0*/  FSEL R162, R28, -INF , !P1 ;  /* 0xff8000001ca27808 */ /* 0x000fe40004800000 */
        /* <DEDUP_REMOVED lines=66> */
[----:B------:R-:W-:-:S02]  /*d5d0*/  P2R R29, PR, RZ, 0x4 ;  /* 0x00000004ff1d7803 */ /* 0x000fc40000000000 */
        /* <DEDUP_REMOVED lines=42> */
.L_x_13067:
[----:B------:R-:W-:-:S13]  /*d880*/  ISETP.NE.AND P6, PT, R9, 0x1, PT ;  /* 0x000000010900780c */ /* 0x000fda0003fc5270 */
[----:B------:R-:W-:-:S05]  /*d890*/  @P6 IMAD.HI.U32 R10, R4, R10, RZ ;  /* 0x0000000a040a6227 */ /* 0x000fca00078e00ff */
[----:B------:R-:W-:-:S07]  /*d8a0*/  @P6 SHF.R.U32.HI R4, RZ, R11, R10 ;  /* 0x0000000bff046219 */ /* 0x000fce000001160a */
.L_x_13068:
[----:B------:R-:W-:Y:S05]  /*d8b0*/  BSYNC B1 ;  /* 0x0000000000017941 */ /* 0x000fea0003800000 */
.L_x_13066:
[----:B------:R-:W-:-:S05]  /*d8c0*/  IMAD R4, R4, R9, R73 ;  /* 0x0000000904047224 */ /* 0x000fca00078e0249 */
[----:B------:R-:W-:Y:S02]  /*d8d0*/  VIADDMNMX R12, R4, R9, R12, PT ;  /* 0x00000009040c7246 */ /* 0x000fe4000380010c */
[----:B------:R-:W-:-:S07]  /*d8e0*/  VIMNMX R13, R13, R4, !PT ;  /* 0x000000040d0d7248 */ /* 0x000fce0007fe0100 */
.L_x_13065:
[----:B------:R-:W-:Y:S05]  /*d8f0*/  BSYNC B0 ;  /* 0x0000000000007941 */ /* 0x000fea0003800000 */
.L_x_13064:
        /* <DEDUP_REMOVED lines=41> */
[----:B------:R-:W-:Y:S02]  /*db90*/  ISETP.NE.AND P5, PT, R41, RZ, PT ;  /* 0x000000ff2900720c */ /* 0x000fe40003fa5270 */
[C---:B------:R-:W-:Y:S01]  /*dba0*/  ISETP.GT.AND P0, PT, R13.reuse, 0x48, !P0 ;  /* 0x000000480d00780c */ /* 0x040fe20004704270 */
[----:B------:R-:W3:Y:S01]  /*dbb0*/  LDL R41, [R1+0x230] ;  /* 0x0002300001297983 */ /* 0x000ee20000100800 */
        /* <DEDUP_REMOVED lines=28> */
[----:B--2---:R-:W-:Y:S02]  /*dd80*/  FMNMX.FTZ R4, R160, R6, !PT ;  /* 0x00000006a0047209 */ /* 0x004fe40007810000 */
[----:B------:R-:W-:Y:S02]  /*dd90*/  ISETP.LT.OR P5, PT, R12, 0x42, P5 ;  /* 0x000000420c00780c */ /* 0x000fe40002fa1670 */
[----:B------:R-:W-:Y:S02]  /*dda0*/  FMNMX.FTZ R4, R88, R4, !PT ;  /* 0x0000000458047209 */ /* 0x000fe40007810000 */
[----:B------:R-:W-:-:S02]  /*ddb0*/  FSEL R59, R59, -INF , !P5 ;  /* 0xff8000003b3b7808 */ /* 0x000fc40006800000 */
[----:B------:R-:W-:Y:S02]  /*ddc0*/  FMNMX.FTZ R4, R162, R4, !PT ;  /* 0x00000004a2047209 */ /* 0x000fe40007810000 */
[C---:B------:R-:W-:Y:S02]  /*ddd0*/  ISETP.GT.AND P1, PT, R13.reuse, 0x49, !P1 ;  /* 0x000000490d00780c */ /* 0x040fe40004f24270 */
[----:B------:R-:W-:Y:S02]  /*dde0*/  FMNMX.FTZ R4, R86, R4, !PT ;  /* 0x0000000456047209 */ /* 0x000fe40007810000 */
[----:B------:R-:W-:Y:S02]  /*ddf0*/  ISETP.LT.OR P0, PT, R12, 0x49, P0 ;  /* 0x000000490c00780c */ /* 0x000fe40000701670 */
[----:B------:R-:W-:Y:S02]  /*de00*/  FMNMX.FTZ R4, R76, R4, !PT ;  /* 0x000000044c047209 */ /* 0x000fe40007810000 */
[----:B------:R-:W-:-:S02]  /*de10*/  ISETP.GT.AND P2, PT, R13, 0x50, !P2 ;  /* 0x000000500d00780c */ /* 0x000fc40005744270 */
[----:B------:R-:W-:Y:S02]  /*de20*/  FMNMX.FTZ R4, R20, R4, !PT ;  /* 0x0000000414047209 */ /* 0x000fe40007810000 */
        /* <DEDUP_REMOVED lines=8> */
[----:B------:R-:W-:Y:S02]  /*deb0*/  FMNMX.FTZ R5, R48, R5, !PT ;  /* 0x0000000530057209 */ /* 0x000fe40007810000 */
[----:B------:R-:W-:Y:S02]  /*dec0*/  FMNMX.FTZ R4, R26, R7, !PT ;  /* 0x000000071a047209 */ /* 0x000fe40007810000 */
[----:B------:R-:W-:-:S04]  /*ded0*/  FMNMX.FTZ R5, R40, R5, !PT ;  /* 0x0000000528057209 */ /* 0x000fc80007810000 */
[----:B------:R-:W-:Y:S02]  /*dee0*/  FMNMX.FTZ R9, R52, R5, !PT ;  /* 0x0000000534097209 */ /* 0x000fe40007810000 */
        /* <DEDUP_REMOVED lines=23> */
[----:B------:R-:W-:-:S04]  /*e060*/  FMNMX.FTZ R5, R55, R4, !PT ;  /* 0x0000000437057209 */ /* 0x000fc80007810000 */
[----:B------:R-:W-:Y:S01]  /*e070*/  FMNMX.FTZ R4, R58, R5, !PT ;  /* 0x000000053a047209 */ /* 0x000fe20007810000 */
[----:B------:R-:W0:Y:S01]  /*e080*/  SHFL.BFLY PT, R9, R8, 0x2, 0x1f ;  /* 0x0c401f0008097f89 */ /* 0x000e2200000e0000 */
[----:B------:R-:W-:Y:S02]  /*e090*/  ISETP.LT.OR P1, PT, R12, 0x4a, P1 ;  /* 0x0000004a0c00780c */ /* 0x000fe40000f21670 */
[----:B------:R-:W-:Y:S02]  /*e0a0*/  FSEL R62, R62, -INF , !P0 ;  /* 0xff8000003e3e7808 */ /* 0x000fe40004000000 */
[----:B------:R-:W-:Y:S02]  /*e0b0*/  FMNMX.FTZ R5, R59, R4, !PT ;  /* 0x000000043b057209 */ /* 0x000fe40007810000 */
[----:B------:R-:W-:Y:S02]  /*e0c0*/  ISETP.LT.OR P2, PT, R12, 0x51, P2 ;  /* 0x000000510c00780c */ /* 0x000fe40001741670 */
[----:B------:R-:W-:-:S02]  /*e0d0*/  FSEL R63, R63, -INF , !P1 ;  /* 0xff8000003f3f7808 */ /* 0x000fc40004800000 */
[----:B------:R-:W-:Y:S02]  /*e0e0*/  FMNMX.FTZ R4, R62, R5, !PT ;  /* 0x000000053e047209 */ /* 0x000fe40007810000 */
        /* <DEDUP_REMOVED lines=12> */
[----:B------:R-:W-:Y:S02]  /*e1b0*/  FMNMX.FTZ R4, R70, R5, !PT ;  /* 0x0000000546047209 */ /* 0x000fe40007810000 */
[----:B0-----:R-:W-:Y:S02]  /*e1c0*/  FMNMX.FTZ R10, R8, R9, !PT ;  /* 0x00000009080a7209 */ /* 0x001fe40007810000 */
[----:B------:R-:W-:Y:S02]  /*e1d0*/  FMNMX.FTZ R9, R71, R4, !PT ;  /* 0x0000000447097209 */ /* 0x000fe40007810000 */
[----:B------:R-:W2:Y:S04]  /*e1e0*/  LDL.64 R4, [R1+0x220] ;  /* 0x0002200001047983 */ /* 0x000ea80000100a00 */
[----:B------:R-:W-:Y:S04]  /*e1f0*/  STL.64 [R1+0x210], R8 ;  /* 0x0002100801007387 */ /* 0x000fe80000100a00 */
[----:B------:R-:W4:Y:S04]  /*e200*/  LDL R12, [R1+0x214] ;  /* 0x00021400010c7983 */ /* 0x000f280000100800 */
[----:B------:R-:W0:Y:S02]  /*e210*/  SHFL.BFLY PT, R11, R10, 0x1, 0x1f ;  /* 0x0c201f000a0b7f89 */ /* 0x000e2400000e0000 */
[----:B0-----:R-:W-:-:S05]  /*e220*/  FMNMX.FTZ R10, R10, R11, !PT ;  /* 0x0000000b0a0a7209 */ /* 0x001fca0007810000 */
[----:B------:R-:W-:Y:S04]  /*e230*/  STL [R1+0x210], R10 ;  /* 0x0002100a01007387 */ /* 0x000fe80000100800 */
[----:B------:R-:W3:Y:S04]  /*e240*/  LDL R14, [R1+0x210] ;  /* 0x00021000010e7983 */ /* 0x000ee80000100800 */
[----:B----4-:R-:W0:Y:S02]  /*e250*/  SHFL.BFLY PT, R9, R12, 0x2, 0x1f ;  /* 0x0c401f000c097f89 */ /* 0x010e2400000e0000 */
[----:B0-----:R-:W-:-:S05]  /*e260*/  FMNMX.FTZ R9, R9, R12, !PT ;  /* 0x0000000c09097209 */ /* 0x001fca0007810000 */
[----:B------:R-:W0:Y:S01]  /*e270*/  SHFL.BFLY PT, R8, R9, 0x1, 0x1f ;  /* 0x0c201f0009087f89 */ /* 0x000e2200000e0000 */
[----:B---3--:R-:W-:Y:S01]  /*e280*/  FMUL.FTZ R11, R41, R14 ;  /* 0x0000000e290b7220 */ /* 0x008fe20000410000 */
[----:B------:R-:W-:-:S04]  /*e290*/  FSETP.NEU.FTZ.AND P0, PT, R14, -INF , PT ;  /* 0xff8000000e00780b */ /* 0x000fc80003f1d000 */
[----:B------:R-:W-:Y:S02]  /*e2a0*/  FSEL R29, R14, RZ, P0 ;  /* 0x000000ff0e1d7208 */ /* 0x000fe40000000000 */
[----:B------:R-:W-:Y:S02]  /*e2b0*/  FSEL R11, R11, RZ, P0 ;  /* 0x000000ff0b0b7208 */ /* 0x000fe40000000000 */
[----:B0-----:R-:W-:Y:S01]  /*e2c0*/  FMNMX.FTZ R8, R9, R8, !PT ;  /* 0x0000000809087209 */ /* 0x001fe20007810000 */
[----:B------:R-:W-:-:S03]  /*e2d0*/  FADD.FTZ R6, R6, -R29 ;  /* 0x8000001d06067221 */ /* 0x000fc60000010000 */
[C---:B------:R-:W-:Y:S01]  /*e2e0*/  FSETP.NEU.FTZ.AND P0, PT, R8.reuse, -INF , PT ;  /* 0xff8000000800780b */ /* 0x040fe20003f1d000 */
[-C--:B------:R-:W-:Y:S01]  /*e2f0*/  FMUL.FTZ R9, R8, R41.reuse ;  /* 0x0000002908097220 */ /* 0x080fe20000410000 */
[-CC-:B------:R-:W-:Y:S02]  /*e300*/  FFMA.FTZ R168, R20, R41.reuse, -R11.reuse ;  /* 0x0000002914a87223 */ /* 0x180fe4000001080b */
        /* <DEDUP_REMOVED lines=24> */
[----:B------:R-:W-:Y:S01]  /*e490*/  FMUL.FTZ R11, R6, R41 ;  /* 0x00000029060b7220 */ /* 0x000fe20000410000 */
[----:B------:R-:W-:Y:S01]  /*e4a0*/  FSEL R6, R9, RZ, P0 ;  /* 0x000000ff09067208 */ /* 0x000fe20000000000 */
[----:B------:R-:W-:-:S04]  /*e4b0*/  FADD.FTZ R10, R7, -R10 ;  /* 0x8000000a070a7221 */ /* 0x000fc80000010000 */
[-CC-:B------:R-:W-:Y:S01]  /*e4c0*/  FFMA.FTZ R32, R26, R41.reuse, -R6.reuse ;  /* 0x000000291a207223 */ /* 0x180fe20000010806 */
[----:B------:R-:W-:Y:S01]  /*e4d0*/  FMUL.FTZ R10, R41, R10 ;  /* 0x0000000a290a7220 */ /* 0x000fe20000410000 */
[-CC-:B------:R-:W-:Y:S01]  /*e4e0*/  FFMA.FTZ R161, R27, R41.reuse, -R6.reuse ;  /* 0x000000291ba17223 */ /* 0x180fe20000010806 */
[----:B------:R-:W-:Y:S01]  /*e4f0*/  MUFU.EX2 R160, R160 ;  /* 0x000000a000a07308 */ /* 0x000fe20000000800 */
[----:B------:R-:W-:-:S07]  /*e500*/  FFMA.FTZ R31, R30, R41, -R6 ;  /* 0x000000291e1f7223 */ /* 0x000fce0000010806 */
[----:B------:R-:W2:Y:S01]  /*e510*/  MUFU.EX2 R11, R11 ;  /* 0x0000000b000b7308 */ /* 0x000ea20000000800 */
[----:B------:R-:W-:-:S07]  /*e520*/  FFMA.FTZ R163, R25, R41, -R6 ;  /* 0x0000002919a37223 */ /* 0x000fce0000010806 */
[----:B------:R-:W-:Y:S08]  /*e530*/  MUFU.EX2 R32, R32 ;  /* 0x0000002000207308 */ /* 0x000ff00000000800 */
[----:B------:R-:W0:Y:S01]  /*e540*/  MUFU.EX2 R10, R10 ;  /* 0x0000000a000a7308 */ /* 0x000e220000000800 */
[----:B------:R-:W-:-:S07]  /*e550*/  FFMA.FTZ R30, R15, R41, -R6 ;  /* 0x000000290f1e7223 */ /* 0x000fce0000010806 */
[----:B------:R-:W1:Y:S08]  /*e560*/  MUFU.EX2 R13, R13 ;  /* 0x0000000d000d7308 */ /* 0x000e700000000800 */
[----:B------:R-:W3:Y:S01]  /*e570*/  MUFU.EX2 R161, R161 ;  /* 0x000000a100a17308 */ /* 0x000ee20000000800 */
[----:B------:R-:W-:-:S07]  /*e580*/  FFMA.FTZ R169, R17, R41, -R6 ;  /* 0x0000002911a97223 */ /* 0x000fce0000010806 */
[----:B------:R-:W4:Y:S08]  /*e590*/  MUFU.EX2 R162, R162 ;  /* 0x000000a200a27308 */ /* 0x000f300000000800 */
[----:B------:R-:W4:Y:S01]  /*e5a0*/  MUFU.EX2 R31, R31 ;  /* 0x0000001f001f7308 */ /* 0x000f220000000800 */
[----:B--2---:R-:W-:Y:S01]  /*e5b0*/  FFMA.FTZ R4, R11, R4, R160 ;  /* 0x000000040b047223 */ /* 0x004fe200000100a0 */
[----:B0-----:R-:W-:-:S06]  /*e5c0*/  FFMA.FTZ R14, R5, R10, R32 ;  /* 0x0000000a050e7223 */ /* 0x001fcc0000010020 */
        /* <DEDUP_REMOVED lines=105> */
[----:B------:R-:W-:Y:S01]  /*ec60*/  STL [R1+0x214], R8 ;  /* 0x0002140801007387 */ /* 0x000fe20000100800 */
[----:B------:R-:W-:-:S05]  /*ec70*/  FADD.FTZ R5, R15, R6 ;  /* 0x000000060f057221 */ /* 0x000fca0000010000 */
[----:B------:R0:W-:Y:S04]  /*ec80*/  STL.64 [R1+0x220], R4 ;  /* 0x0002200401007387 */ /* 0x0001e80000100a00 */
[----:B------:R-:W2:Y:S01]  /*ec90*/  LD.E R6, desc[UR44][R18.64+0x240] ;  /* 0x0002402c12067980 */ /* 0x000ea2000c101900 */
[----:B------:R-:W-:-:S04]  /*eca0*/  UIADD3 UR4, UP0, UR37, 0x240, URZ ;  /* 0x0000024025047890 */ /* 0x000fc8000ff1e03f */
[----:B------:R-:W-:Y:S02]  /*ecb0*/  ULOP3.LUT UR5, UR4, 0x4, URZ, 0xfc, !UPT ;  /* 0x0000000404057892 */ /* 0x000fe4000f8efc3f */
[----:B------:R-:W-:-:S04]  /*ecc0*/  UIADD3.X UR6, URZ, UR36, URZ, UP0, !UPT ;  /* 0x000000243f067290 */ /* 0x000fc800087fe43f */
[----:B0-----:R-:W-:Y:S02]  /*ecd0*/  IMAD.U32 R4, RZ, RZ, UR5 ;  /* 0x00000005ff047e24 */ /* 0x001fe4000f8e00ff */
[----:B------:R-:W-:Y:S02]  /*ece0*/  IMAD.U32 R5, RZ, RZ, UR6 ;  /* 0x00000006ff057e24 */ /* 0x000fe4000f8e00ff */
[----:B--2---:R-:W-:-:S05]  /*ecf0*/  FMUL.FTZ R7, R11, R6 ;  /* 0x000000060b077220 */ /* 0x004fca0000410000 */
[----:B------:R-:W-:Y:S04]  /*ed00*/  ST.E desc[UR44][R18.64+0x240], R7 ;  /* 0x0002400712007985 */ /* 0x000fe8000c10192c */
[----:B------:R-:W2:Y:S02]  /*ed10*/  LD.E R6, desc[UR44][R4.64] ;  /* 0x0000002c04067980 */ /* 0x000ea4000c101900 */
[----:B--2---:R-:W-:-:S05]  /*ed20*/  FMUL.FTZ R9, R11, R6 ;  /* 0x000000060b097220 */ /* 0x004fca0000410000 */
[----:B------:R0:W-:Y:S04]  /*ed30*/  ST.E desc[UR44][R4.64], R9 ;  /* 0x0000000904007985 */ /* 0x0001e8000c10192c */
[----:B------:R-:W0:Y:S04]  /*ed40*/  LD.E R150, desc[UR44][R18.64+0x254] ;  /* 0x0002542c12967980 */ /* 0x000e28000c101900 */
[----:B------:R-:W2:Y:S04]  /*ed50*/  LD.E R25, desc[UR44][R18.64+0x434] ;  /* 0x0004342c12197980 */ /* 0x000ea8000c101900 */
        /* <DEDUP_REMOVED lines=60> */
[----:B------:R-:W-:Y:S01]  /*f120*/  ULOP3.LUT UR5, UR4, 0x8, URZ, 0xfc, !UPT ;  /* 0x0000000804057892 */ /* 0x000fe2000f8efc3f */
[C---:B0-----:R-:W-:Y:S01]  /*f130*/  FMUL.FTZ R9, R11.reuse, R150 ;  /* 0x000000960b097220 */ /* 0x041fe20000410000 */
[----:B--2---:R-:W-:-:S04]  /*f140*/  FMUL.FTZ R45, R11, R25 ;  /* 0x000000190b2d7220 */ /* 0x004fc80000410000 */
[----:B------:R0:W-:Y:S01]  /*f150*/  ST.E desc[UR44][R18.64+0x254], R9 ;  /* 0x0002540912007985 */ /* 0x0001e2000c10192c */
[C---:B---3--:R-:W-:Y:S01]  /*f160*/  FMUL.FTZ R7, R11.reuse, R148 ;  /* 0x000000940b077220 */ /* 0x048fe20000410000 */
[C---:B----4-:R-:W-:Y:S01]  /*f170*/  FMUL.FTZ R25, R11.reuse, R146 ;  /* 0x000000920b197220 */ /* 0x050fe20000410000 */
[C---:B------:R-:W-:Y:S01]  /*f180*/  FMUL.FTZ R27, R11.reuse, R144 ;  /* 0x000000900b1b7220 */ /* 0x040fe20000410000 */
[C---:B------:R-:W-:Y:S01]  /*f190*/  FMUL.FTZ R39, R11.reuse, R142 ;  /* 0x0000008e0b277220 */ /* 0x040fe20000410000 */
[----:B------:R-:W-:Y:S01]  /*f1a0*/  ST.E desc[UR44][R18.64+0x434], R45 ;  /* 0x0004342d12007985 */ /* 0x000fe2000c10192c */
[----:B0-----:R-:W-:-:S03]  /*f1b0*/  FMUL.FTZ R9, R11, R134 ;  /* 0x000000860b097220 */ /* 0x001fc60000410000 */
[----:B------:R0:W-:Y:S01]  /*f1c0*/  ST.E desc[UR44][R18.64+0x250], R7 ;  /* 0x0002500712007985 */ /* 0x0001e2000c10192c */
[----:B------:R-:W-:-:S03]  /*f1d0*/  FMUL.FTZ R41, R11, R138 ;  /* 0x0000008a0b297220 */ /* 0x000fc60000410000 */
[----:B------:R1:W-:Y:S01]  /*f1e0*/  ST.E desc[UR44][R18.64+0x260], R25 ;  /* 0x0002601912007985 */ /* 0x0003e2000c10192c */
[----:B------:R-:W-:-:S03]  /*f1f0*/  FMUL.FTZ R43, R11, R140 ;  /* 0x0000008c0b2b7220 */ /* 0x000fc60000410000 */
[----:B------:R2:W-:Y:S04]  /*f200*/  ST.E desc[UR44][R18.64+0x264], R27 ;  /* 0x0002641b12007985 */ /* 0x0005e8000c10192c */
[----:B------:R3:W-:Y:S01]  /*f210*/  ST.E desc[UR44][R18.64+0x270], R39 ;  /* 0x0002702712007985 */ /* 0x0007e2000c10192c */
[C---:B0-----:R-:W-:Y:S01]  /*f220*/  FMUL.FTZ R7, R11.reuse, R136 ;  /* 0x000000880b077220 */ /* 0x041fe20000410000 */
[C---:B------:R-:W-:Y:S02]  /*f230*/  FMUL.FTZ R45, R11.reuse, R120 ;  /* 0x000000780b2d7220 */ /* 0x040fe40000410000 */
[----:B------:R0:W-:Y:S01]  /*f240*/  ST.E desc[UR44][R18.64+0x290], R9 ;  /* 0x0002900912007985 */ /* 0x0001e2000c10192c */
[C---:B------:R-:W-:Y:S01]  /*f250*/  FMUL.FTZ R47, R11.reuse, R130 ;  /* 0x000000820b2f7220 */ /* 0x040fe20000410000 */
[C---:B-1----:R-:W-:Y:S01]  /*f260*/  FMUL.FTZ R25, R11.reuse, R132 ;  /* 0x000000840b197220 */ /* 0x042fe20000410000 */
[C---:B--2---:R-:W-:Y:S01]  /*f270*/  FMUL.FTZ R27, R11.reuse, R128 ;  /* 0x000000800b1b7220 */ /* 0x044fe20000410000 */
[C---:B---3--:R-:W-:Y:S01]  /*f280*/  FMUL.FTZ R39, R11.reuse, R126 ;  /* 0x0000007e0b277220 */ /* 0x048fe20000410000 */
        /* <DEDUP_REMOVED lines=77> */
[----:B------:R1:W-:Y:S01]  /*f760*/  ST.E desc[UR44][R18.64+0x3b4], R43 ;  /* 0x0003b42b12007985 */ /* 0x0003e2000c10192c */
[----:B------:R-:W-:-:S03]  /*f770*/  FMUL.FTZ R49, R11, R8 ;  /* 0x000000080b317220 */ /* 0x000fc60000410000 */
        /* <DEDUP_REMOVED lines=8> */
[----:B------:R-:W-:Y:S02]  /*f800*/  IMAD.U32 R8, RZ, RZ, UR5 ;  /* 0x00000005ff087e24 */ /* 0x000fe4000f8e00ff */
[C---:B0-----:R-:W-:Y:S01]  /*f810*/  FMUL.FTZ R39, R11.reuse, R44 ;  /* 0x0000002c0b277220 */ /* 0x041fe20000410000 */
[----:B------:R0:W-:Y:S01]  /*f820*/  ST.E desc[UR44][R18.64+0x3e4], R9 ;  /* 0x0003e40912007985 */ /* 0x0001e2000c10192c */
[C---:B--2---:R-:W-:Y:S01]  /*f830*/  FMUL.FTZ R45, R11.reuse, R26 ;  /* 0x0000001a0b2d7220 */ /* 0x044fe20000410000 */
[C---:B-1----:R-:W-:Y:S01]  /*f840*/  FMUL.FTZ R47, R11.reuse, R6 ;  /* 0x000000060b2f7220 */ /* 0x042fe20000410000 */
[----:B------:R-:W-:Y:S01]  /*f850*/  FMUL.FTZ R11, R11, R24 ;  /* 0x000000180b0b7220 */ /* 0x000fe20000410000 */
[----:B0-----:R-:W-:Y:S01]  /*f860*/  IMAD.U32 R9, RZ, RZ, UR6 ;  /* 0x00000006ff097e24 */ /* 0x001fe2000f8e00ff */
[----:B------:R-:W-:Y:S04]  /*f870*/  ST.E desc[UR44][R18.64+0x3d0], R7 ;  /* 0x0003d00712007985 */ /* 0x000fe8000c10192c */
[----:B------:R0:W-:Y:S04]  /*f880*/  ST.E desc[UR44][R18.64+0x3f0], R25 ;  /* 0x0003f01912007985 */ /* 0x0001e8000c10192c */
[----:B------:R1:W-:Y:S04]  /*f890*/  ST.E desc[UR44][R18.64+0x3f4], R27 ;  /* 0x0003f41b12007985 */ /* 0x0003e8000c10192c */
[----:B------:R-:W-:Y:S04]  /*f8a0*/  ST.E desc[UR44][R18.64+0x400], R41 ;  /* 0x0004002912007985 */ /* 0x000fe8000c10192c */
[----:B------:R-:W-:Y:S04]  /*f8b0*/  ST.E desc[UR44][R18.64+0x404], R43 ;  /* 0x0004042b12007985 */ /* 0x000fe8000c10192c */
[----:B------:R-:W-:Y:S04]  /*f8c0*/  ST.E desc[UR44][R18.64+0x410], R39 ;  /* 0x0004102712007985 */ /* 0x000fe8000c10192c */
[----:B------:R-:W-:Y:S04]  /*f8d0*/  ST.E desc[UR44][R18.64+0x414], R45 ;  /* 0x0004142d12007985 */ /* 0x000fe8000c10192c */
[----:B------:R2:W-:Y:S04]  /*f8e0*/  ST.E desc[UR44][R18.64+0x420], R47 ;  /* 0x0004202f12007985 */ /* 0x0005e8000c10192c */
[----:B------:R3:W-:Y:S04]  /*f8f0*/  ST.E desc[UR44][R18.64+0x424], R49 ;  /* 0x0004243112007985 */ /* 0x0007e8000c10192c */
[----:B------:R-:W-:Y:S04]  /*f900*/  ST.E desc[UR44][R18.64+0x430], R11 ;  /* 0x0004300b12007985 */ /* 0x000fe8000c10192c */
[----:B0-----:R-:W4:Y:S01]  /*f910*/  LD.E R25, desc[UR44][R8.64] ;  /* 0x0000002c08197980 */ /* 0x001f22000c101900 */
[----:B------:R-:W-:Y:S01]  /*f920*/  ULOP3.LUT UR4, UR4, 0xc, URZ, 0xfc, !UPT ;  /* 0x0000000c04047892 */ /* 0x000fe2000f8efc3f */
[----:B------:R-:W-:-:S05]  /*f930*/  IMAD.U32 R7, RZ, RZ, UR6 ;  /* 0x00000006ff077e24 */ /* 0x000fca000f8e00ff */
[----:B------:R-:W-:Y:S02]  /*f940*/  IMAD.U32 R6, RZ, RZ, UR4 ;  /* 0x00000004ff067e24 */ /* 0x000fe4000f8e00ff */
[----:B----4-:R-:W-:-:S05]  /*f950*/  FMUL.FTZ R25, R10, R25 ;  /* 0x000000190a197220 */ /* 0x010fca0000410000 */
[----:B------:R-:W-:Y:S04]  /*f960*/  ST.E desc[UR44][R8.64], R25 ;  /* 0x0000001908007985 */ /* 0x000fe8000c10192c */
[----:B-1----:R-:W4:Y:S02]  /*f970*/  LD.E R27, desc[UR44][R6.64] ;  /* 0x0000002c061b7980 */ /* 0x002f24000c101900 */
[----:B----4-:R-:W-:-:S05]  /*f980*/  FMUL.FTZ R27, R10, R27 ;  /* 0x0000001b0a1b7220 */ /* 0x010fca0000410000 */
[----:B------:R0:W-:Y:S04]  /*f990*/  ST.E desc[UR44][R6.64], R27 ;  /* 0x0000001b06007985 */ /* 0x0001e8000c10192c */
        /* <DEDUP_REMOVED lines=22> */
[----:B--2---:R-:W2:Y:S04]  /*fb00*/  LD.E R47, desc[UR44][R18.64+0x3ac] ;  /* 0x0003ac2c122f7980 */ /* 0x004ea8000c101900 */
        /* <DEDUP_REMOVED lines=63> */
[C---:B---3--:R-:W-:Y:S01]  /*ff00*/  FMUL.FTZ R49, R10.reuse, R49 ;  /* 0x000000310a317220 */ /* 0x048fe20000410000 */
[C---:B0-----:R-:W-:Y:S01]  /*ff10*/  FMUL.FTZ R53, R10.reuse, R46 ;  /* 0x0000002e0a357220 */ /* 0x041fe20000410000 */
[C---:B------:R-:W-:Y:S01]  /*ff20*/  FMUL.FTZ R45, R10.reuse, R45 ;  /* 0x0000002d0a2d7220 */ /* 0x040fe20000410000 */
[C---:B------:R-:W-:Y:S01]  /*ff30*/  FMUL.FTZ R43, R10.reuse, R43 ;  /* 0x0000002b0a2b7220 */ /* 0x040fe20000410000 */
        /* <DEDUP_REMOVED lines=9> */
[----:B0-----:R-:W-:-:S03]  /*ffd0*/  FMUL.FTZ R93, R10, R86 ;  /* 0x000000560a5d7220 */ /* 0x001fc60000410000 */
[----:B------:R0:W-:Y:S01]  /*ffe0*/  ST.E desc[UR44][R18.64+0x2ac], R83 ;  /* 0x0002ac5312007985 */ /* 0x0001e2000c10192c */
[----:B------:R-:W-:-:S03]  /*fff0*/  FMUL.FTZ R99, R10, R82 ;  /* 0x000000520a637220 */ /* 0x000fc60000410000 */
[----:B------:R-:W-:Y:S01]  /*10000*/  ST.E desc[UR44][R18.64+0x2b8], R81 ;  /* 0x0002b85112007985 */ /* 0x000fe2000c10192c */
[----:B------:R-:W-:-:S03]  /*10010*/  FMUL.FTZ R101, R10, R84 ;  /* 0x000000540a657220 */ /* 0x000fc60000410000 */
[----:B------:R3:W-:Y:S01]  /*10020*/  ST.E desc[UR44][R18.64+0x2bc], R77 ;  /* 0x0002bc4d12007985 */ /* 0x0007e2000c10192c */
[----:B-1----:R-:W-:-:S03]  /*10030*/  FMUL.FTZ R87, R10, R80 ;  /* 0x000000500a577220 */ /* 0x002fc60000410000 */
[----:B------:R1:W-:Y:S01]  /*10040*/  ST.E desc[UR44][R18.64+0x2cc], R79 ;  /* 0x0002cc4f12007985 */ /* 0x0003e2000c10192c */
[----:B--2---:R-:W-:-:S03]  /*10050*/  FMUL.FTZ R89, R10, R78 ;  /* 0x0000004e0a597220 */ /* 0x004fc60000410000 */
[----:B------:R-:W-:Y:S01]  /*10060*/  ST.E desc[UR44][R18.64+0x2ec], R75 ;  /* 0x0002ec4b12007985 */ /* 0x000fe2000c10192c */
[----:B0-----:R-:W-:-:S03]  /*10070*/  FMUL.FTZ R83, R10, R76 ;  /* 0x0000004c0a537220 */ /* 0x001fc60000410000 */
[----:B------:R0:W-:Y:S01]  /*10080*/  ST.E desc[UR44][R18.64+0x2fc], R73 ;  /* 0x0002fc4912007985 */ /* 0x0001e2000c10192c */
[----:B------:R-:W-:-:S03]  /*10090*/  FMUL.FTZ R85, R10, R72 ;  /* 0x000000480a557220 */ /* 0x000fc60000410000 */
[----:B------:R-:W-:Y:S01]  /*100a0*/  ST.E desc[UR44][R18.64+0x308], R71 ;  /* 0x0003084712007985 */ /* 0x000fe2000c10192c */
[----:B------:R-:W-:-:S03]  /*100b0*/  FMUL.FTZ R91, R10, R74 ;  /* 0x0000004a0a5b7220 */ /* 0x000fc60000410000 */
[----:B------:R2:W-:Y:S01]  /*100c0*/  ST.E desc[UR44][R18.64+0x30c], R67 ;  /* 0x00030c4312007985 */ /* 0x0005e2000c10192c */
[----:B---3--:R-:W-:-:S03]  /*100d0*/  FMUL.FTZ R77, R10, R70 ;  /* 0x000000460a4d7220 */ /* 0x008fc60000410000 */
[----:B------:R3:W-:Y:S01]  /*100e0*/  ST.E desc[UR44][R18.64+0x31c], R69 ;  /* 0x00031c4512007985 */ /* 0x0007e2000c10192c */
[----:B-1----:R-:W-:-:S03]  /*100f0*/  FMUL.FTZ R79, R10, R68 ;  /* 0x000000440a4f7220 */ /* 0x002fc60000410000 */
[----:B------:R-:W-:Y:S01]  /*10100*/  ST.E desc[UR44][R18.64+0x33c], R65 ;  /* 0x00033c4112007985 */ /* 0x000fe2000c10192c */
[----:B0-----:R-:W-:-:S03]  /*10110*/  FMUL.FTZ R73, R10, R66 ;  /* 0x000000420a497220 */ /* 0x001fc60000410000 */
[----:B------:R0:W-:Y:S01]  /*10120*/  ST.E desc[UR44][R18.64+0x34c], R63 ;  /* 0x00034c3f12007985 */ /* 0x0001e2000c10192c */
[----:B------:R-:W-:-:S03]  /*10130*/  FMUL.FTZ R75, R10, R62 ;  /* 0x0000003e0a4b7220 */ /* 0x000fc60000410000 */
[----:B------:R-:W-:Y:S01]  /*10140*/  ST.E desc[UR44][R18.64+0x358], R61 ;  /* 0x0003583d12007985 */ /* 0x000fe2000c10192c */
[----:B------:R-:W-:-:S03]  /*10150*/  FMUL.FTZ R81, R10, R64 ;  /* 0x000000400a517220 */ /* 0x000fc60000410000 */
[----:B------:R1:W-:Y:S01]  /*10160*/  ST.E desc[UR44][R18.64+0x35c], R57 ;  /* 0x00035c3912007985 */ /* 0x0003e2000c10192c */
[----:B--2---:R-:W-:-:S03]  /*10170*/  FMUL.FTZ R67, R10, R60 ;  /* 0x0000003c0a437220 */ /* 0x004fc60000410000 */
[----:B------:R2:W-:Y:S01]  /*10180*/  ST.E desc[UR44][R18.64+0x36c], R59 ;  /* 0x00036c3b12007985 */ /* 0x0005e2000c10192c */
[----:B---3--:R-:W-:-:S03]  /*10190*/  FMUL.FTZ R69, R10, R58 ;  /* 0x0000003a0a457220 */ /* 0x008fc60000410000 */
[----:B------:R3:W-:Y:S01]  /*101a0*/  ST.E desc[UR44][R18.64+0x38c], R55 ;  /* 0x00038c3712007985 */ /* 0x0007e2000c10192c */
[----:B0-----:R-:W-:-:S03]  /*101b0*/  FMUL.FTZ R63, R10, R56 ;  /* 0x000000380a3f7220 */ /* 0x001fc60000410000 */
[----:B------:R-:W-:Y:S01]  /*101c0*/  ST.E desc[UR44][R18.64+0x3a8], R51 ;  /* 0x0003a83312007985 */ /* 0x000fe2000c10192c */
[----:B------:R-:W-:-:S03]  /*101d0*/  FMUL.FTZ R65, R10, R52 ;  /* 0x000000340a417220 */ /* 0x000fc60000410000 */
[----:B------:R0:W-:Y:S01]  /*101e0*/  ST.E desc[UR44][R18.64+0x3ac], R47 ;  /* 0x0003ac2f12007985 */ /* 0x0001e2000c10192c */
[----:B------:R-:W-:-:S03]  /*101f0*/  FMUL.FTZ R71, R10, R54 ;  /* 0x000000360a477220 */ /* 0x000fc60000410000 */
[----:B------:R4:W-:Y:S01]  /*10200*/  ST.E desc[UR44][R18.64+0x3bc], R49 ;  /* 0x0003bc3112007985 */ /* 0x0009e2000c10192c */
[----:B-1----:R-:W-:-:S03]  /*10210*/  FMUL.FTZ R57, R10, R50 ;  /* 0x000000320a397220 */ /* 0x002fc60000410000 */
[----:B------:R-:W-:Y:S01]  /*10220*/  ST.E desc[UR44][R18.64+0x3cc], R53 ;  /* 0x0003cc3512007985 */ /* 0x000fe2000c10192c */
[----:B--2---:R-:W-:-:S03]  /*10230*/  FMUL.FTZ R59, R10, R48 ;  /* 0x000000300a3b7220 */ /* 0x004fc60000410000 */
[----:B------:R-:W-:Y:S01]  /*10240*/  ST.E desc[UR44][R18.64+0x3dc], R45 ;  /* 0x0003dc2d12007985 */ /* 0x000fe2000c10192c */
[----:B---3--:R-:W-:-:S03]  /*10250*/  FMUL.FTZ R55, R10, R42 ;  /* 0x0000002a0a377220 */ /* 0x008fc60000410000 */
[----:B------:R1:W-:Y:S01]  /*10260*/  ST.E desc[UR44][R18.64+0x3ec], R43 ;  /* 0x0003ec2b12007985 */ /* 0x0003e2000c10192c */
[C---:B------:R-:W-:Y:S01]  /*10270*/  FMUL.FTZ R61, R10.reuse, R44 ;  /* 0x0000002c0a3d7220 */ /* 0x040fe20000410000 */
[C---:B------:R-:W-:Y:S01]  /*10280*/  FMUL.FTZ R41, R10.reuse, R41 ;  /* 0x000000290a297220 */ /* 0x040fe20000410000 */
[C---:B------:R-:W-:Y:S01]  /*10290*/  FMUL.FTZ R27, R10.reuse, R27 ;  /* 0x0000001b0a1b7220 */ /* 0x040fe20000410000 */
[C---:B0-----:R-:W-:Y:S01]  /*102a0*/  FMUL.FTZ R47, R10.reuse, R40 ;  /* 0x000000280a2f7220 */ /* 0x041fe20000410000 */
[C---:B------:R-:W-:Y:S01]  /*102b0*/  FMUL.FTZ R39, R10.reuse, R39 ;  /* 0x000000270a277220 */ /* 0x040fe20000410000 */
[C---:B----4-:R-:W-:Y:S01]  /*102c0*/  FMUL.FTZ R49, R10.reuse, R38 ;  /* 0x000000260a317220 */ /* 0x050fe20000410000 */
[C---:B-1----:R-:W-:Y:S01]  /*102d0*/  FMUL.FTZ R43, R10.reuse, R26 ;  /* 0x0000001a0a2b7220 */ /* 0x042fe20000410000 */
[----:B------:R-:W-:Y:S02]  /*102e0*/  VIADD R26, R103, 0x8 ;  /* 0x00000008671a7836 */ /* 0x000fe40000000000 */
[C---:B------:R-:W-:Y:S01]  /*102f0*/  FMUL.FTZ R45, R10.reuse, R11 ;  /* 0x0000000b0a2d7220 */ /* 0x040fe20000410000 */
[C---:B------:R-:W-:Y:S01]  /*10300*/  FMUL.FTZ R51, R10.reuse, R24 ;  /* 0x000000180a337220 */ /* 0x040fe20000410000 */
[----:B------:R-:W-:Y:S01]  /*10310*/  FMUL.FTZ R53, R10, R25 ;  /* 0x000000190a357220 */ /* 0x000fe20000410000 */
        /* <DEDUP_REMOVED lines=30> */
[----:B------:R-:W-:Y:S04]  /*10500*/  ST.E desc[UR44][R18.64+0x418], R49 ;  /* 0x0004183112007985 */ /* 0x000fe8000c10192c */
[----:B------:R2:W-:Y:S04]  /*10510*/  ST.E desc[UR44][R18.64+0x41c], R43 ;  /* 0x00041c2b12007985 */ /* 0x0005e8000c10192c */
[----:B------:R3:W-:Y:S04]  /*10520*/  ST.E desc[UR44][R18.64+0x428], R45 ;  /* 0x0004282d12007985 */ /* 0x0007e8000c10192c */
[----:B------:R-:W-:Y:S04]  /*10530*/  ST.E desc[UR44][R18.64+0x42c], R51 ;  /* 0x00042c3312007985 */ /* 0x000fe8000c10192c */
[----:B------:R-:W-:Y:S01]  /*10540*/  ST.E desc[UR44][R18.64+0x438], R53 ;  /* 0x0004383512007985 */ /* 0x000fe2000c10192c */
[----:B------:R4:W-:Y:S06]  /*10550*/  BAR.SYNC.DEFER_BLOCKING R26, 0x100 ;  /* 0x0004001a0000751d */ /* 0x0009ec0000010000 */
[----:B------:R-:W4:Y:S04]  /*10560*/  LDL R24, [R1+0x1f0] ;  /* 0x0001f00001187983 */ /* 0x000f280000100800 */
[----:B0-----:R-:W2:Y:S04]  /*10570*/  LD.E R47, desc[UR44][R18.64+0x240] ;  /* 0x0002402c122f7980 */ /* 0x001ea8000c101900 */
[----:B------:R-:W4:Y:S04]  /*10580*/  LD.E.64 R10, desc[UR44][R18.64+0x88] ;  /* 0x0000882c120a7980 */ /* 0x000f28000c101b00 */
[----:B--2---:R0:W-:Y:S04]  /*10590*/  ST.E desc[UR44][R18.64+0x240], R47 ;  /* 0x0002402f12007985 */ /* 0x0041e8000c10192c */
[----:B------:R-:W2:Y:S04]  /*105a0*/  LD.E R25, desc[UR44][R4.64] ;  /* 0x0000002c04197980 */ /* 0x000ea8000c101900 */
[----:B--2---:R2:W-:Y:S04]  /*105b0*/  ST.E desc[UR44][R4.64], R25 ;  /* 0x0000001904007985 */ /* 0x0045e8000c10192c */
[----:B------:R-:W3:Y:S04]  /*105c0*/  LD.E R27, desc[UR44][R8.64] ;  /* 0x0000002c081b7980 */ /* 0x000ee8000c101900 */
[----:B---3--:R3:W-:Y:S04]  /*105d0*/  ST.E desc[UR44][R8.64], R27 ;  /* 0x0000001b08007985 */ /* 0x0087e8000c10192c */
[----:B-1----:R-:W4:Y:S04]  /*105e0*/  LD.E R39, desc[UR44][R6.64] ;  /* 0x0000002c06277980 */ /* 0x002f28000c101900 */
[----:B----4-:R1:W-:Y:S04]  /*105f0*/  ST.E desc[UR44][R6.64], R39 ;  /* 0x0000002706007985 */ /* 0x0103e8000c10192c */
        /* <DEDUP_REMOVED lines=91> */
[----:B0-----:R-:W3:Y:S04]  /*10bb0*/  LD.E R41, desc[UR44][R18.64+0x2a8] ;  /* 0x0002a82c12297980 */ /* 0x001ee8000c101900 */
[----:B-1----:R-:W3:Y:S04]  /*10bc0*/  LD.E R43, desc[UR44][R18.64+0x2b0] ;  /* 0x0002b02c122b7980 */ /* 0x002ee8000c101900 */
[----:B----4-:R-:W4:Y:S04]  /*10bd0*/  LD.E R45, desc[UR44][R18.64+0x2b8] ;  /* 0x0002b82c122d7980 */ /* 0x010f28000c101900 */
        /* <DEDUP_REMOVED lines=46> */
[----:B------:R0:W-:Y:S04]  /*10ec0*/  ST.E desc[UR44][R18.64+0x290], R25 ;  /* 0x0002901912007985 */ /* 0x0001e8000c10192c */
[----:B------:R-:W-:Y:S04]  /*10ed0*/  ST.E desc[UR44][R18.64+0x294], R26 ;  /* 0x0002941a12007985 */ /* 0x000fe8000c10192c */
[----:B---3--:R1:W-:Y:S04]  /*10ee0*/  ST.E desc[UR44][R18.64+0x298], R27 ;  /* 0x0002981b12007985 */ /* 0x0083e8000c10192c */
        /* <DEDUP_REMOVED lines=105> */
[----:B0-----:R-:W2:Y:S01]  /*11580*/  LDL R25, [R1+0x68] ;  /* 0x0000680001197983 */ /* 0x001ea20000100800 */
[----:B------:R-:W-:-:S02]  /*11590*/  IMAD R10, R24, 0xc00, R10 ;  /* 0x00000c00180a7824 */ /* 0x000fc400078e020a */
[----:B-1----:R-:W-:Y:S01]  /*115a0*/  IMAD.MOV.U32 R27, RZ, RZ, R11 ;  /* 0x000000ffff1b7224 */ /* 0x002fe200078e000b */
[----:B------:R-:W-:Y:S01]  /*115b0*/  F2FP.BF16.F32.PACK_AB R162, R37, R162 ;  /* 0x000000a225a2723e */ /* 0x000fe200000010ff */
[----:B------:R-:W-:Y:S01]  /*115c0*/  VIADD R24, R10, 0x80 ;  /* 0x000000800a187836 */ /* 0x000fe20000000000 */
[----:B------:R-:W-:Y:S01]  /*115d0*/  F2FP.BF16.F32.PACK_AB R168, R168, R36 ;  /* 0x00000024a8a8723e */ /* 0x000fe200000010ff */
[----:B------:R-:W-:Y:S01]  /*115e0*/  VIADD R26, R10, 0x100 ;  /* 0x000001000a1a7836 */ /* 0x000fe20000000000 */
[----:B------:R-:W-:Y:S01]  /*115f0*/  R2UR UR15, R27 ;  /* 0x000000001b0f72ca */ /* 0x000fe200000e0000 */
[----:B------:R-:W2:Y:S01]  /*11600*/  LD.E R36, desc[UR44][R18.64+0x270] ;  /* 0x0002702c12247980 */ /* 0x000ea2000c101900 */
[----:B------:R-:W-:Y:S02]  /*11610*/  R2UR UR10, R24 ;  /* 0x00000000180a72ca */ /* 0x000fe400000e0000 */
[----:B------:R-:W-:Y:S01]  /*11620*/  R2UR UR14, R26 ;  /* 0x000000001a0e72ca */ /* 0x000fe200000e0000 */
[----:B------:R-:W2:Y:S01]  /*11630*/  LD.E R24, desc[UR44][R18.64+0x240] ;  /* 0x0002402c12187980 */ /* 0x000ea2000c101900 */
[----:B------:R-:W-:-:S02]  /*11640*/  F2FP.BF16.F32.PACK_AB R170, R170, R35 ;  /* 0x00000023aaaa723e */ /* 0x000fc400000010ff */
        /* <DEDUP_REMOVED lines=10> */
[----:B------:R-:W2:Y:S04]  /*116f0*/  LD.E R29, desc[UR44][R18.64+0x254] ;  /* 0x0002542c121d7980 */ /* 0x000ea8000c101900 */
[----:B------:R-:W2:Y:S04]  /*11700*/  LD.E R28, desc[UR44][R18.64+0x250] ;  /* 0x0002502c121c7980 */ /* 0x000ea8000c101900 */
[----:B------:R-:W2:Y:S04]  /*11710*/  LD.E R30, desc[UR44][R18.64+0x258] ;  /* 0x0002582c121e7980 */ /* 0x000ea8000c101900 */
[----:B------:R-:W2:Y:S04]  /*11720*/  LD.E R32, desc[UR44][R18.64+0x260] ;  /* 0x0002602c12207980 */ /* 0x000ea8000c101900 */
[----:B------:R-:W2:Y:S04]  /*11730*/  LD.E R34, desc[UR44][R18.64+0x268] ;  /* 0x0002682c12227980 */ /* 0x000ea8000c101900 */
        /* <DEDUP_REMOVED lines=8> */
[----:B----4-:R-:W3:Y:S04]  /*117c0*/  LD.E R45, desc[UR44][R18.64+0x294] ;  /* 0x0002942c122d7980 */ /* 0x010ee8000c101900 */
        /* <DEDUP_REMOVED lines=11> */
[----:B--2---:R-:W3:Y:S04]  /*11880*/  LD.E R57, desc[UR44][R18.64+0x2c4] ;  /* 0x0002c42c12397980 */ /* 0x004ee8000c101900 */
        /* <DEDUP_REMOVED lines=42> */
[----:B------:R-:W-:Y:S01]  /*11b30*/  ISETP.NE.U32.AND P0, PT, R25, RZ, PT ;  /* 0x000000ff1900720c */ /* 0x000fe20003f05070 */
[----:B------:R-:W-:-:S02]  /*11b40*/  IMAD.MOV.U32 R25, RZ, RZ, R11 ;  /* 0x000000ffff197224 */ /* 0x000fc400078e000b */
[----:B------:R-:W3:Y:S03]  /*11b50*/  LD.E R100, desc[UR44][R18.64+0x370] ;  /* 0x0003702c12647980 */ /* 0x000ee6000c101900 */
[----:B------:R-:W-:Y:S01]  /*11b60*/  R2UR UR11, R25 ;  /* 0x00000000190b72ca */ /* 0x000fe200000e0000 */
        /* <DEDUP_REMOVED lines=54> */
[----:B------:R-:W-:-:S02]  /*11ed0*/  R2UR UR6, R10 ;  /* 0x000000000a0672ca */ /* 0x000fc400000e0000 */
[----:B------:R-:W-:Y:S02]  /*11ee0*/  R2UR UR7, R11 ;  /* 0x000000000b0772ca */ /* 0x000fe400000e0000 */
[----:B------:R-:W-:Y:S01]  /*11ef0*/  F2FP.BF16.F32.PACK_AB R160, R13, R160 ;  /* 0x000000a00da0723e */ /* 0x000fe200000010ff */
[----:B------:R-:W-:-:S03]  /*11f00*/  VOTEU.ANY UP0, P0 ;  /* 0x00000000003f7886 */ /* 0x000fc60000000100 */
[----:B---3--:R-:W-:-:S07]  /*11f10*/  WARPGROUP.ARRIVE ;  /* 0x00000000000079c5 */ /* 0x008fce0000000000 */
        /* <DEDUP_REMOVED lines=816> */
[----:B--2---:R-:W-:Y:S04]  /*15220*/  ST.E desc[UR44][R18.64+0x240], R11 ;  /* 0x0002400b12007985 */ /* 0x004fe8000c10192c */
[----:B------:R-:W2:Y:S04]  /*15230*/  LD.E R13, desc[UR44][R4.64] ;  /* 0x0000002c040d7980 */ /* 0x000ea8000c101900 */
[----:B--2---:R1:W-:Y:S04]  /*15240*/  ST.E desc[UR44][R4.64], R13 ;  /* 0x0000000d04007985 */ /* 0x0043e8000c10192c */
[----:B------:R-:W2:Y:S04]  /*15250*/  LD.E R15, desc[UR44][R8.64] ;  /* 0x0000002c080f7980 */ /* 0x000ea8000c101900 */
[----:B--2---:R-:W-:Y:S04]  /*15260*/  ST.E desc[UR44][R8.64], R15 ;  /* 0x0000000f08007985 */ /* 0x004fe8000c10192c */
[----:B------:R-:W2:Y:S04]  /*15270*/  LD.E R17, desc[UR44][R6.64] ;  /* 0x0000002c06117980 */ /* 0x000ea8000c101900 */
[----:B--2---:R2:W-:Y:S04]  /*15280*/  ST.E desc[UR44][R6.64], R17 ;  /* 0x0000001106007985 */ /* 0x0045e8000c10192c */
[----:B0-----:R-:W3:Y:S04]  /*15290*/  LD.E R2, desc[UR44][R18.64+0x250] ;  /* 0x0002502c12027980 */ /* 0x001ee8000c101900 */
        /* <DEDUP_REMOVED lines=124> */
[----:B0-----:R-:W3:Y:S04]  /*15a60*/  LD.E R2, desc[UR44][R18.64+0x28] ;  /* 0x0000282c12027980 */ /* 0x001ee8000c101900 */
[----:B----4-:R-:W-:Y:S04]  /*15a70*/  ST.E desc[UR44][R18.64+0x254], R4 ;  /* 0x0002540412007985 */ /* 0x010fe8000c10192c */
[----:B------:R-:W-:Y:S04]  /*15a80*/  ST.E desc[UR44][R18.64+0x258], R5 ;  /* 0x0002580512007985 */ /* 0x000fe8000c10192c */
        /* <DEDUP_REMOVED lines=122> */
[----:B---3--:R-:W-:-:S04]  /*16230*/  LOP3.LUT R2, R2, 0x1, RZ, 0xfc, !PT ;  /* 0x0000000102027812 */ /* 0x008fc800078efcff */
[----:B------:R-:W-:Y:S01]  /*16240*/  ISETP.NE.AND P0, PT, R2, 0x3, PT ;  /* 0x000000030200780c */ /* 0x000fe20003f05270 */
[----:B------:R-:W-:-:S12]  /*16250*/  BSSY B0, `(.L_x_13069) ;  /* 0x0000003000007945 */ /* 0x000fd80003800000 */
[----:B-1----:R-:W-:Y:S05]  /*16260*/  @!P0 BRA `(.L_x_13070) ;  /* 0x0000000000048947 */ /* 0x002fea0003800000 */
[----:B------:R-:W-:Y:S01]  /*16270*/  BPT.TRAP 0x1 ;  /* 0x000000040000795c */ /* 0x000fe20000300000 */
.L_x_13070:
[----:B------:R-:W-:Y:S05]  /*16280*/  BSYNC B0 ;  /* 0x0000000000007941 */ /* 0x000fea0003800000 */
.L_x_13069:
        /* <DEDUP_REMOVED lines=11> */
.L_x_13042:
        /* <DEDUP_REMOVED lines=23> */
.L_x_13074:
[----:B------:R-:W-:-:S13]  /*164b0*/  ISETP.NE.AND P0, PT, R7, 0x1, PT ;  /* 0x000000010700780c */ /* 0x000fda0003f05270 */
[----:B------:R-:W0:Y:S02]  /*164c0*/  @P0 LDC.64 R8, c[0x0][0xae0] ;  /* 0x0002b800ff080b82 */ /* 0x000e240000000a00 */
[----:B0-----:R-:W-:-:S05]  /*164d0*/  @P0 IMAD.HI.U32 R6, R4, R8, RZ ;  /* 0x0000000804060227 */ /* 0x001fca00078e00ff */
[----:B------:R-:W-:-:S07]  /*164e0*/  @P0 SHF.R.U32.HI R4, RZ, R9, R6 ;  /* 0x00000009ff040219 */ /* 0x000fce0000011606 */
.L_x_13075:
[----:B------:R-:W-:Y:S05]  /*164f0*/  BSYNC B0 ;  /* 0x0000000000007941 */ /* 0x000fea0003800000 */
.L_x_13073:
[----:B------:R-:W-:-:S05]  /*16500*/  IMAD R3, R4, R7, RZ ;  /* 0x0000000704037224 */ /* 0x000fca00078e02ff */
[----:B------:R-:W-:-:S07]  /*16510*/  VIMNMX R2, R2, R3, !PT ;  /* 0x0000000302027248 */ /* 0x000fce0007fe0100 */
.L_x_13072:
[----:B------:R-:W-:Y:S01]  /*16520*/  VIADD R2, R2, 0x5f ;  /* 0x0000005f02027836 */ /* 0x000fe20000000000 */
[----:B------:R-:W-:-:S03]  /*16530*/  UIADD3 UR4, UP0, UR37, 0x28, URZ ;  /* 0x0000002825047890 */ /* 0x000fc6000ff1e03f */
[----:B------:R-:W-:Y:S01]  /*16540*/  IMAD.HI R2, R2, 0x2aaaaaab, RZ ;  /* 0x2aaaaaab02027827 */ /* 0x000fe200078e02ff */
[----:B------:R-:W-:-:S03]  /*16550*/  UIADD3.X UR5, URZ, UR36, URZ, UP0, !UPT ;  /* 0x000000243f057290 */ /* 0x000fc600087fe43f */
[----:B------:R-:W-:Y:S01]  /*16560*/  IMAD.U32 R6, RZ, RZ, UR4 ;  /* 0x00000004ff067e24 */ /* 0x000fe2000f8e00ff */
[----:B------:R-:W-:Y:S02]  /*16570*/  SHF.R.U32.HI R3, RZ, 0x1f, R2 ;  /* 0x0000001fff037819 */ /* 0x000fe40000011602 */
[----:B------:R-:W-:Y:S02]  /*16580*/  IMAD.U32 R7, RZ, RZ, UR5 ;  /* 0x00000005ff077e24 */ /* 0x000fe4000f8e00ff */
[----:B------:R-:W-:-:S04]  /*16590*/  LEA.HI.SX32 R3, R2, R3, 0x1c ;  /* 0x0000000302037211 */ /* 0x000fc800078fe2ff */
[----:B------:R-:W-:-:S04]  /*165a0*/  VIMNMX R4, R202, R3, !PT ;  /* 0x00000003ca047248 */ /* 0x000fc80007fe0100 */
[----:B------:R-:W-:-:S13]  /*165b0*/  ISETP.GE.AND P0, PT, R0, R4, PT ;  /* 0x000000040000720c */ /* 0x000fda0003f06270 */
[----:B------:R-:W-:Y:S05]  /*165c0*/  @!P0 BRA `(.L_x_13076) ;  /* 0x0000009800648947 */ /* 0x000fea0003800000 */
[----:B------:R0:W5:Y:S02]  /*165d0*/  LDL.64 R2, [R1+0x150] ;  /* 0x0001500001027983 */ /* 0x0001640000100a00 */
.L_x_13095:
[----:B-1---5:R-:W2:Y:S04]  /*165e0*/  LD.E R5, desc[UR44][R2.64] ;  /* 0x0000002c02057980 */ /* 0x022ea8000c101900 */
[----:B------:R-:W3:Y:S01]  /*165f0*/  LD.E R8, desc[UR44][R2.64+0x8] ;  /* 0x0000082c02087980 */ /* 0x000ee2000c101900 */
[----:B--2---:R-:W-:-:S05]  /*16600*/  VIADD R5, R5, 0x1 ;  /* 0x0000000105057836 */ /* 0x004fca0000000000 */
[----:B------:R-:W-:-:S13]  /*16610*/  ISETP.NE.AND P0, PT, R5, 0x2, PT ;  /* 0x000000020500780c */ /* 0x000fda0003f05270 */
[----:B------:R1:W5:Y:S04]  /*16620*/  @P0 LD.E R11, desc[UR44][R2.64+0x4] ;  /* 0x0000042c020b0980 */ /* 0x000368000c101900 */
[----:B------:R-:W2:Y:S01]  /*16630*/  @!P0 LD.E R10, desc[UR44][R2.64+0x4] ;  /* 0x0000042c020a8980 */ /* 0x000ea2000c101900 */
[----:B---3--:R-:W-:-:S03]  /*16640*/  VIADD R9, R8, 0x1 ;  /* 0x0000000108097836 */ /* 0x008fc60000000000 */
[----:B------:R3:W-:Y:S04]  /*16650*/  ST.E desc[UR44][R2.64], R5 ;  /* 0x0000000502007985 */ /* 0x0007e8000c10192c */
[----:B------:R1:W-:Y:S04]  /*16660*/  ST.E desc[UR44][R2.64+0x8], R9 ;  /* 0x0000080902007985 */ /* 0x0003e8000c10192c */
[----:B------:R1:W-:Y:S01]  /*16670*/  @!P0 ST.E desc[UR44][R2.64], RZ ;  /* 0x000000ff02008985 */ /* 0x0003e2000c10192c */
[----:B--2---:R-:W-:-:S05]  /*16680*/  @!P0 LOP3.LUT R11, R10, 0x1, RZ, 0x3c, !PT ;  /* 0x000000010a0b8812 */ /* 0x004fca00078e3cff */
[----:B------:R1:W-:Y:S04]  /*16690*/  @!P0 ST.E desc[UR44][R2.64+0x4], R11 ;  /* 0x0000040b02008985 */ /* 0x0003e8000c10192c */
[----:B------:R-:W2:Y:S04]  /*166a0*/  LDL.64 R16, [R1+0x168] ;  /* 0x0001680001107983 */ /* 0x000ea80000100a00 */
[----:B--2---:R-:W2:Y:S01]  /*166b0*/  LD.E R8, desc[UR44][R16.64] ;  /* 0x0000002c10087980 */ /* 0x004ea2000c101900 */
[----:B------:R-:W-:Y:S05]  /*166c0*/  YIELD ;  /* 0x0000000000007946 */ /* 0x000fea0003800000 */
[----:B------:R-:W-:Y:S01]  /*166d0*/  BSSY B0, `(.L_x_13077) ;  /* 0x0000006000007945 */ /* 0x000fe20003800000 */
[----:B---3--:R-:W-:Y:S01]  /*166e0*/  @!P0 IMAD.MOV.U32 R5, RZ, RZ, RZ ;  /* 0x000000ffff058224 */ /* 0x008fe200078e00ff */
[----:B--2---:R-:W-:-:S04]  /*166f0*/  LOP3.LUT R8, R8, 0x1, RZ, 0xfc, !PT ;  /* 0x0000000108087812 */ /* 0x004fc800078efcff */
[----:B------:R-:W-:-:S13]  /*16700*/  ISETP.NE.AND P1, PT, R8, 0x3, PT ;  /* 0x000000030800780c */ /* 0x000fda0003f25270 */
[----:B-1----:R-:W-:Y:S05]  /*16710*/  @!P1 BRA `(.L_x_13078) ;  /* 0x0000000000049947 */ /* 0x002fea0003800000 */
[----:B------:R-:W-:Y:S01]  /*16720*/  BPT.TRAP 0x1 ;  /* 0x000000040000795c */ /* 0x000fe20000300000 */
.L_x_13078:
[----:B------:R-:W-:Y:S05]  /*16730*/  BSYNC B0 ;  /* 0x0000000000007941 */ /* 0x000fea0003800000 */
.L_x_13077:
        /* <DEDUP_REMOVED lines=13> */
.L_x_13080:
[----:B------:R-:W-:Y:S05]  /*16810*/  BSYNC B0 ;  /* 0x0000000000007941 */ /* 0x000fea0003800000 */
.L_x_13079:
        /* <DEDUP_REMOVED lines=8> */
.L_x_13082:
[----:B------:R-:W-:Y:S05]  /*168a0*/  BSYNC B0 ;  /* 0x0000000000007941 */ /* 0x000fea0003800000 */
.L_x_13081:
[----:B------:R-:W2:Y:S04]  /*168b0*/  LD.E R25, desc[UR44][R2.64] ;  /* 0x0000002c02197980 */ /* 0x000ea8000c101900 */
[----:B------:R-:W2:Y:S01]  /*168c0*/  LDL.64 R14, [R1+0x80] ;  /* 0x00008000010e7983 */ /* 0x000ea20000100a00 */
[----:B------:R-:W-:Y:S05]  /*168d0*/  WARPSYNC.ALL ;  /* 0x0000000000007948 */ /* 0x000fea0003800000 */
[----:B------:R3:W-:Y:S04]  /*168e0*/  STL [R1+0x60], RZ ;  /* 0x000060ff01007387 */ /* 0x0007e80000100800 */
[----:B------:R-:W4:Y:S01]  /*168f0*/  LD.E.64 R20, desc[UR44][R18.64+0x78] ;  /* 0x0000782c12147980 */ /* 0x000f22000c101b00 */
[----:B------:R-:W-:-:S05]  /*16900*/  IMAD.MOV.U32 R5, RZ, RZ, 0x1 ;  /* 0x00000001ff057424 */ /* 0x000fca00078e00ff */
[----:B------:R3:W-:Y:S04]  /*16910*/  STL [R1+0x60], R5 ;  /* 0x0000600501007387 */ /* 0x0007e80000100800 */
[----:B------:R-:W3:Y:S04]  /*16920*/  LD.E.64 R8, desc[UR44][R18.64+0x78] ;  /* 0x0000782c12087980 */ /* 0x000ee8000c101b00 */
[----:B------:R0:W-:Y:S04]  /*16930*/  STL [R1+0x60], R5 ;  /* 0x0000600501007387 */ /* 0x0001e80000100800 */
[----:B-1---5:R-:W3:Y:S01]  /*16940*/  LD.E.64 R10, desc[UR44][R18.64+0x78] ;  /* 0x0000782c120a7980 */ /* 0x022ee2000c101b00 */
[----:B--2---:R-:W-:Y:S01]  /*16950*/  IMAD R14, R25, 0x300, R14 ;  /* 0x00000300190e7824 */ /* 0x004fe200078e020e */
[----:B------:R-:W-:-:S02]  /*16960*/  R2UR UR7, R15 ;  /* 0x000000000f0772ca */ /* 0x000fc400000e0000 */
[----:B------:R0:W-:Y:S02]  /*16970*/  STL [R1+0x60], R5 ;  /* 0x0000600501007387 */ /* 0x0001e40000100800 */
[----:B------:R-:W-:Y:S02]  /*16980*/  R2UR UR6, R14 ;  /* 0x000000000e0672ca */ /* 0x000fe400000e0000 */
[----:B------:R-:W2:Y:S01]  /*16990*/  LD.E.64 R12, desc[UR44][R18.64+0x78] ;  /* 0x0000782c120c7980 */ /* 0x000ea2000c101b00 */
[----:B------:R-:W-:-:S03]  /*169a0*/  WARPGROUP.ARRIVE ;  /* 0x00000000000079c5 */ /* 0x000fc60000000000 */
[----:B------:R0:W-:Y:S01]  /*169b0*/  STL [R1+0x60], R5 ;  /* 0x0000600501007387 */ /* 0x0001e20000100800 */
[----:B----4-:R-:W-:Y:S02]  /*169c0*/  R2UR UR4, R20 ;  /* 0x00000000140472ca */ /* 0x010fe400000e0000 */
[----:B------:R-:W-:-:S13]  /*169d0*/  R2UR UR5, R21 ;  /* 0x00000000150572ca */ /* 0x000fda00000e0000 */
[----:B------:R-:W-:Y:S01]  /*169e0*/  HGMMA.64x96x16.F32.BF16 R24, gdesc[UR4], RZ, !UPT, gsb0 ;  /* 0x01600000041879f0 */ /* 0x000fe2000c0018ff */
[----:B---3--:R-:W-:Y:S02]  /*169f0*/  VIADD R8, R8, 0x2 ;  /* 0x0000000208087836 */ /* 0x008fe40000000000 */
        /* <DEDUP_REMOVED lines=36> */
[----:B0-----:R-:W-:Y:S05]  /*16c40*/  @!P0 BRA `(.L_x_13085) ;  /* 0x0000000000048947 */ /* 0x001fea0003800000 */
[----:B------:R-:W-:Y:S01]  /*16c50*/  BPT.TRAP 0x1 ;  /* 0x000000040000795c */ /* 0x000fe20000300000 */
.L_x_13085:
[----:B------:R-:W-:Y:S05]  /*16c60*/  BSYNC B0 ;  /* 0x0000000000007941 */ /* 0x000fea0003800000 */
.L_x_13084:
        /* <DEDUP_REMOVED lines=13> */
.L_x_13087:
[----:B------:R-:W-:Y:S05]  /*16d40*/  BSYNC B0 ;  /* 0x0000000000007941 */ /* 0x000fea0003800000 */
.L_x_13086:
        /* <DEDUP_REMOVED lines=8> */
.L_x_13089:
[----:B------:R-:W-:Y:S05]  /*16dd0*/  BSYNC B0 ;  /* 0x0000000000007941 */ /* 0x000fea0003800000 */
.L_x_13088:
[----:B------:R-:W2:Y:S04]  /*16de0*/  LD.E R21, desc[UR44][R2.64] ;  /* 0x0000002c02157980 */ /* 0x000ea8000c101900 */
[----:B------:R-:W2:Y:S04]  /*16df0*/  LDL.64 R6, [R1+0xf8] ;  /* 0x0000f80001067983 */ /* 0x000ea80000100a00 */
[----:B------:R-:W3:Y:S04]  /*16e00*/  LDL R20, [R1+0x70] ;  /* 0x0000700001147983 */ /* 0x000ee80000100800 */
[----:B0----5:R-:W4:Y:S04]  /*16e10*/  LDL.64 R8, [R1+0xf0] ;  /* 0x0000f00001087983 */ /* 0x021f280000100a00 */
        /* <DEDUP_REMOVED lines=171> */
[----:B------:R-:W0:Y:S01]  /*178d0*/  S2R R72, SR_TID.X ;  /* 0x0000000000487919 */ /* 0x000e220000002100 */
[----:B------:R1:W-:Y:S04]  /*178e0*/  STL [R1+0x70], R5 ;  /* 0x0000700501007387 */ /* 0x0003e80000100800 */
[----:B------:R1:W-:Y:S01]  /*178f0*/  STL [R1+0x70], R5 ;  /* 0x0000700501007387 */ /* 0x0003e20000100800 */
[----:B------:R-:W-:-:S02]  /*17900*/  WARPGROUP.DEPBAR.LE gsb0, 0x0 ;  /* 0x00008000000079c5 */ /* 0x000fc40000010000 */
[----:B------:R-:W-:-:S06]  /*17910*/  WARPGROUP.ARRIVE ;  /* 0x00000000000079c5 */ /* 0x000fcc0000000000 */
[----:B------:R-:W-:Y:S01]  /*17920*/  HGMMA.64x96x16.F32.BF16 R24, gdesc[UR4], R24, gsb0 ;  /* 0x01600000041879f0 */ /* 0x000fe20008001818 */
[----:B------:R1:W-:Y:S01]  /*17930*/  STL [R1+0x70], R5 ;  /* 0x0000700501007387 */ /* 0x0003e20000100800 */
[----:B0-----:R-:W-:-:S03]  /*17940*/  SHF.R.U32.HI R103, RZ, 0x7, R72 ;  /* 0x00000007ff677819 */ /* 0x001fc60000011648 */
[----:B------:R1:W-:Y:S04]  /*17950*/  STL [R1+0x70], R5 ;  /* 0x0000700501007387 */ /* 0x0003e80000100800 */
        /* <DEDUP_REMOVED lines=22> */
.L_x_13092:
[----:B------:R-:W-:Y:S05]  /*17ac0*/  BSYNC B0 ;  /* 0x0000000000007941 */ /* 0x000fea0003800000 */
.L_x_13091:
[----:B------:R-:W2:Y:S04]  /*17ad0*/  LD.E.64 R6, desc[UR44][R16.64+0x20] ;  /* 0x0000202c10067980 */ /* 0x000ea8000c101b00 */
[----:B------:R-:W3:Y:S01]  /*17ae0*/  LD.E R9, desc[UR44][R16.64+0xc] ;  /* 0x00000c2c10097980 */ /* 0x000ee2000c101900 */
[----:B--2---:R-:W-:-:S05]  /*17af0*/  MOV R7, R6 ;  /* 0x0000000600077202 */ /* 0x004fca0000000f00 */
[----:B-----5:R-:W-:-:S05]  /*17b00*/  IMAD R8, R8, 0x8, R7 ;  /* 0x0000000808087824 */ /* 0x020fca00078e0207 */
[----:B---3--:R-:W-:-:S04]  /*17b10*/  PRMT R8, R9, 0x654, R8 ;  /* 0x0000065409087816 */ /* 0x008fc80000000008 */
[----:B------:R0:W-:Y:S01]  /*17b20*/  SYNCS.ARRIVE.TRANS64.RED.A1T0 RZ, [R8+URZ], RZ ;  /* 0x000000ff08ff79a7 */ /* 0x0001e2000810043f */
[----:B------:R-:W2:Y:S04]  /*17b30*/  LDL R16, [R1+0x230] ;  /* 0x0002300001107983 */ /* 0x000ea80000100800 */
[----:B0-----:R-:W3:Y:S02]  /*17b40*/  LDL.64 R8, [R1+0x210] ;  /* 0x0002100001087983 */ /* 0x001ee40000100a00 */
[----:B---3--:R-:W-:-:S04]  /*17b50*/  FMNMX.FTZ R6, R24, R8, !PT ;  /* 0x0000000818067209 */ /* 0x008fc80007810000 */
        /* <DEDUP_REMOVED lines=51> */
[----:B------:R0:W-:Y:S04]  /*17e90*/  STL.64 [R1+0x210], R6 ;  /* 0x0002100601007387 */ /* 0x0001e80000100a00 */
[----:B------:R-:W-:Y:S04]  /*17ea0*/  STL [R1+0x210], R10 ;  /* 0x0002100a01007387 */ /* 0x000fe80000100800 */
[----:B------:R-:W3:Y:S04]  /*17eb0*/  LDL R21, [R1+0x210] ;  /* 0x0002100001157983 */ /* 0x000ee80000100800 */
[----:B------:R-:W4:Y:S04]  /*17ec0*/  LDL R13, [R1+0x214] ;  /* 0x00021400010d7983 */ /* 0x000f280000100800 */
[----:B0-----:R-:W2:Y:S01]  /*17ed0*/  LDL.64 R6, [R1+0x220] ;  /* 0x0002200001067983 */ /* 0x001ea20000100a00 */
[----:B---3--:R-:W-:-:S03]  /*17ee0*/  FADD.FTZ R11, R8, -R21 ;  /* 0x80000015080b7221 */ /* 0x008fc60000010000 */
[----:B----4-:R-:W0:Y:S01]  /*17ef0*/  SHFL.BFLY PT, R8, R13, 0x2, 0x1f ;  /* 0x0c401f000d087f89 */ /* 0x010e2200000e0000 */
[----:B--2---:R-:W-:-:S04]  /*17f00*/  FMUL.FTZ R11, R11, R16 ;  /* 0x000000100b0b7220 */ /* 0x004fc80000410000 */
[----:B------:R1:W-:Y:S01]  /*17f10*/  MUFU.EX2 R17, R11 ;  /* 0x0000000b00117308 */ /* 0x0003e20000000800 */
[----:B0-----:R-:W-:-:S05]  /*17f20*/  FMNMX.FTZ R8, R8, R13, !PT ;  /* 0x0000000d08087209 */ /* 0x001fca0007810000 */
[----:B-1----:R-:W0:Y:S01]  /*17f30*/  SHFL.BFLY PT, R11, R8, 0x1, 0x1f ;  /* 0x0c201f00080b7f89 */ /* 0x002e2200000e0000 */
[----:B------:R-:W-:-:S04]  /*17f40*/  FMUL.FTZ R21, R16, R21 ;  /* 0x0000001510157220 */ /* 0x000fc80000410000 */
[-CC-:B------:R-:W-:Y:S01]  /*17f50*/  FFMA.FTZ R160, R24, R16.reuse, -R21.reuse ;  /* 0x0000001018a07223 */ /* 0x180fe20000010815 */
[-CC-:B------:R-:W-:Y:S01]  /*17f60*/  FFMA.FTZ R168, R32, R16.reuse, -R21.reuse ;  /* 0x0000001020a87223 */ /* 0x180fe20000010815 */
[----:B------:R-:W-:Y:S01]  /*17f70*/  FFMA.FTZ R32, R33, R16, -R21 ;  /* 0x0000001021207223 */ /* 0x000fe20000010815 */
[----:B0-----:R-:W-:-:S05]  /*17f80*/  FMNMX.FTZ R20, R8, R11, !PT ;  /* 0x0000000b08147209 */ /* 0x001fca0007810000 */
[----:B------:R-:W-:-:S04]  /*17f90*/  FADD.FTZ R9, R9, -R20 ;  /* 0x8000001409097221 */ /* 0x000fc80000010000 */
[----:B------:R-:W-:Y:S01]  /*17fa0*/  FMUL.FTZ R8, R16, R9 ;  /* 0x0000000910087220 */ /* 0x000fe20000410000 */
[-C--:B------:R-:W-:Y:S01]  /*17fb0*/  FMUL.FTZ R9, R20, R16.reuse ;  /* 0x0000001014097220 */ /* 0x080fe20000410000 */
[----:B------:R-:W-:-:S03]  /*17fc0*/  FFMA.FTZ R33, R37, R16, -R21 ;  /* 0x0000001025217223 */ /* 0x000fc60000010815 */
[-CC-:B------:R-:W-:Y:S01]  /*17fd0*/  FFMA.FTZ R161, R26, R16.reuse, -R9.reuse ;  /* 0x000000101aa17223 */ /* 0x180fe20000010809 */
[-C--:B------:R-:W-:Y:S01]  /*17fe0*/  FFMA.FTZ R37, R27, R16.reuse, -R9 ;  /* 0x000000101b257223 */ /* 0x080fe20000010809 */
[-C--:B------:R-:W-:Y:S01]  /*17ff0*/  FFMA.FTZ R24, R25, R16.reuse, -R21 ;  /* 0x0000001019187223 */ /* 0x080fe20000010815 */
[----:B------:R-:W-:Y:S01]  /*18000*/  MUFU.EX2 R8, R8 ;  /* 0x0000000800087308 */ /* 0x000fe20000000800 */
[-C--:B------:R-:W-:Y:S01]  /*18010*/  FFMA.FTZ R163, R30, R16.reuse, -R9 ;  /* 0x000000101ea37223 */ /* 0x080fe20000010809 */
[-CC-:B------:R-:W-:Y:S01]  /*18020*/  FFMA.FTZ R162, R28, R16.reuse, -R21.reuse ;  /* 0x000000101ca27223 */ /* 0x180fe20000010815 */
[----:B------:R-:W-:-:S05]  /*18030*/  FFMA.FTZ R176, R40, R16, -R21 ;  /* 0x0000001028b07223 */ /* 0x000fca0000010815 */
[----:B------:R-:W0:Y:S01]  /*18040*/  MUFU.EX2 R161, R161 ;  /* 0x000000a100a17308 */ /* 0x000e220000000800 */
[-C--:B------:R-:W-:Y:S01]  /*18050*/  FFMA.FTZ R40, R31, R16.reuse, -R9 ;  /* 0x000000101f287223 */ /* 0x080fe20000010809 */
[----:B------:R-:W-:-:S06]  /*18060*/  FFMA.FTZ R72, R29, R16, -R21 ;  /* 0x000000101d487223 */ /* 0x000fcc0000010815 */
[----:B------:R-:W1:Y:S01]  /*18070*/  MUFU.EX2 R160, R160 ;  /* 0x000000a000a07308 */ /* 0x000e620000000800 */
[----:B------:R-:W-:-:S07]  /*18080*/  FFMA.FTZ R169, R34, R16, -R9 ;  /* 0x0000001022a97223 */ /* 0x000fce0000010809 */
[----:B------:R-:W2:Y:S08]  /*18090*/  MUFU.EX2 R37, R37 ;  /* 0x0000002500257308 */ /* 0x000eb00000000800 */
[----:B------:R-:W3:Y:S01]  /*180a0*/  MUFU.EX2 R24, R24 ;  /* 0x0000001800187308 */ /* 0x000ee20000000800 */
[----:B------:R-:W-:-:S07]  /*180b0*/  FFMA.FTZ R31, R35, R16, -R9 ;  /* 0x00000010231f7223 */ /* 0x000fce0000010809 */
[----:B------:R-:W4:Y:S08]  /*180c0*/  MUFU.EX2 R163, R163 ;  /* 0x000000a300a37308 */ /* 0x000f300000000800 */
[----:B------:R-:W4:Y:S01]  /*180d0*/  MUFU.EX2 R162, R162 ;  /* 0x000000a200a27308 */ /* 0x000f220000000800 */
[----:B0-----:R-:W-:Y:S01]  /*180e0*/  FFMA.FTZ R26, R7, R8, R161 ;  /* 0x00000008071a7223 */ /* 0x001fe200000100a1 */
[----:B------:R-:W-:-:S06]  /*180f0*/  FFMA.FTZ R171, R38, R16, -R9 ;  /* 0x0000001026ab7223 */ /* 0x000fcc0000010809 */
[----:B------:R-:W0:Y:S01]  /*18100*/  MUFU.EX2 R40, R40 ;  /* 0x0000002800287308 */ /* 0x000e220000000800 */
[----:B-1----:R-:W-:Y:S01]  /*18110*/  FFMA.FTZ R7, R17, R6, R160 ;  /* 0x0000000611077223 */ /* 0x002fe200000100a0 */
[----:B------:R-:W-:-:S06]  /*18120*/  FFMA.FTZ R170, R36, R16, -R21 ;  /* 0x0000001024aa7223 */ /* 0x000fcc0000010815 */
[----:B------:R-:W1:Y:S01]  /*18130*/  MUFU.EX2 R72, R72 ;  /* 0x0000004800487308 */ /* 0x000e620000000800 */
[----:B--2---:R-:W-:Y:S01]  /*18140*/  FADD.FTZ R26, R37, R26 ;  /* 0x0000001a251a7221 */ /* 0x004fe20000010000 */
[----:B------:R-:W-:-:S06]  /*18150*/  FFMA.FTZ R34, R39, R16, -R9 ;  /* 0x0000001027227223 */ /* 0x000fcc0000010809 */
[----:B------:R-:W2:Y:S01]  /*18160*/  MUFU.EX2 R169, R169 ;  /* 0x000000a900a97308 */ /* 0x000ea20000000800 */
[----:B---3--:R-:W-:-:S07]  /*18170*/  FADD.FTZ R7, R24, R7 ;  /* 0x0000000718077221 */ /* 0x008fce0000010000 */
[----:B------:R-:W3:Y:S01]  /*18180*/  MUFU.EX2 R168, R168 ;  /* 0x000000a800a87308 */ /* 0x000ee20000000800 */
[-CC-:B------:R-:W-:Y:S01]  /*18190*/  FFMA.FTZ R36, R41, R16.reuse, -R21.reuse ;  /* 0x0000001029247223 */ /* 0x180fe20000010815 */
[-CC-:B------:R-:W-:Y:S01]  /*181a0*/  FFMA.FTZ R178, R44, R16.reuse, -R21.reuse ;  /* 0x000000102cb27223 */ /* 0x180fe20000010815 */
[-CC-:B------:R-:W-:Y:S01]  /*181b0*/  FFMA.FTZ R25, R45, R16.reuse, -R21.reuse ;  /* 0x000000102d197223 */ /* 0x180fe20000010815 */
[----:B------:R-:W-:-:S04]  /*181c0*/  FFMA.FTZ R14, R48, R16, -R21 ;  /* 0x00000010300e7223 */ /* 0x000fc80000010815 */
[----:B------:R-:W3:Y:S01]  /*181d0*/  MUFU.EX2 R31, R31 ;  /* 0x0000001f001f7308 */ /* 0x000ee20000000800 */
[-CC-:B------:R-:W-:Y:S01]  /*181e0*/  FFMA.FTZ R180, R49, R16.reuse, -R21.reuse ;  /* 0x0000001031b47223 */ /* 0x180fe20000010815 */
[-CC-:B------:R-:W-:Y:S01]  /*181f0*/  FFMA.FTZ R15, R52, R16.reuse, -R21.reuse ;  /* 0x00000010340f7223 */ /* 0x180fe20000010815 */
[-CC-:B------:R-:W-:Y:S01]  /*18200*/  FFMA.FTZ R181, R53, R16.reuse, -R21.reuse ;  /* 0x0000001035b57223 */ /* 0x180fe20000010815 */
[-CC-:B------:R-:W-:Y:S01]  /*18210*/  FFMA.FTZ R12, R56, R16.reuse, -R21.reuse ;  /* 0x00000010380c7223 */ /* 0x180fe20000010815 */
[----:B------:R-:W-:-:S03]  /*18220*/  FFMA.FTZ R182, R57, R16, -R21 ;  /* 0x0000001039b67223 */ /* 0x000fc60000010815 */
[----:B------:R-:W3:Y:S01]  /*18230*/  MUFU.EX2 R32, R32 ;  /* 0x0000002000207308 */ /* 0x000ee20000000800 */
[-CC-:B------:R-:W-:Y:S01]  /*18240*/  FFMA.FTZ R13, R60, R16.reuse, -R21.reuse ;  /* 0x000000103c0d7223 */ /* 0x180fe20000010815 */
[-CC-:B------:R-:W-:Y:S01]  /*18250*/  FFMA.FTZ R183, R61, R16.reuse, -R21.reuse ;  /* 0x000000103db77223 */ /* 0x180fe20000010815 */
[-CC-:B------:R-:W-:Y:S01]  /*18260*/  FFMA.FTZ R10, R64, R16.reuse, -R21.reuse ;  /* 0x00000010400a7223 */ /* 0x180fe20000010815 */
[-CC-:B------:R-:W-:Y:S01]  /*18270*/  FFMA.FTZ R184, R65, R16.reuse, -R21.reuse ;  /* 0x0000001041b87223 */ /* 0x180fe20000010815 */
[-CC-:B------:R-:W-:Y:S01]  /*18280*/  FFMA.FTZ R68, R68, R16.reuse, -R21.reuse ;  /* 0x0000001044447223 */ /* 0x180fe20000010815 */
[-C--:B------:R-:W-:Y:S01]  /*18290*/  FFMA.FTZ R185, R69, R16.reuse, -R21 ;  /* 0x0000001045b97223 */ /* 0x080fe20000010815 */
[----:B----4-:R-:W-:Y:S01]  /*182a0*/  FADD.FTZ R21, R163, R26 ;  /* 0x0000001aa3157221 */ /* 0x010fe20000010000 */
[----:B------:R-:W4:Y:S01]  /*182b0*/  MUFU.EX2 R171, R171 ;  /* 0x000000ab00ab7308 */ /* 0x000f220000000800 */
[----:B------:R-:W-:Y:S01]  /*182c0*/  FFMA.FTZ R177, R42, R16, -R9 ;  /* 0x000000102ab17223 */ /* 0x000fe20000010809 */
[----:B------:R-:W-:Y:S01]  /*182d0*/  FADD.FTZ R7, R162, R7 ;  /* 0x00000007a2077221 */ /* 0x000fe20000010000 */
[----:B0-----:R-:W-:-:S05]  /*182e0*/  FADD.FTZ R6, R40, R21 ;  /* 0x0000001528067221 */ /* 0x001fca0000010000 */
[----:B------:R-:W0:Y:S01]  /*182f0*/  MUFU.EX2 R170, R170 ;  /* 0x000000aa00aa7308 */ /* 0x000e220000000800 */
[----:B------:R-:W-:Y:S01]  /*18300*/  FFMA.FTZ R30, R43, R16, -R9 ;  /* 0x000000102b1e7223 */ /* 0x000fe20000010809 */
[----:B-1----:R-:W-:Y:S01]  /*18310*/  FADD.FTZ R7, R72, R7 ;  /* 0x0000000748077221 */ /* 0x002fe20000010000 */
[----:B--2---:R-:W-:-:S05]  /*18320*/  FADD.FTZ R6, R169, R6 ;  /* 0x00000006a9067221 */ /* 0x004fca0000010000 */
[----:B------:R-:W1:Y:S01]  /*18330*/  MUFU.EX2 R34, R34 ;  /* 0x0000002200227308 */ /* 0x000e620000000800 */
[----:B------:R-:W-:Y:S01]  /*18340*/  FFMA.FTZ R179, R46, R16, -R9 ;  /* 0x000000102eb37223 */ /* 0x000fe20000010809 */
[----:B---3--:R-:W-:-:S06]  /*18350*/  FADD.FTZ R7, R168, R7 ;  /* 0x00000007a8077221 */ /* 0x008fcc0000010000 */
[----:B------:R-:W2:Y:S01]  /*18360*/  MUFU.EX2 R33, R33 ;  /* 0x0000002100217308 */ /* 0x000ea20000000800 */
[----:B------:R-:W-:Y:S01]  /*18370*/  FADD.FTZ R6, R31, R6 ;  /* 0x000000061f067221 */ /* 0x000fe20000010000 */
[----:B------:R-:W-:-:S06]  /*18380*/  FFMA.FTZ R215, R47, R16, -R9 ;  /* 0x000000102fd77223 */ /* 0x000fcc0000010809 */
[----:B------:R-:W3:Y:S01]  /*18390*/  MUFU.EX2 R177, R177 ;  /* 0x000000b100b17308 */ /* 0x000ee20000000800 */
[----:B------:R-:W-:-:S07]  /*183a0*/  FADD.FTZ R7, R32, R7 ;  /* 0x0000000720077221 */ /* 0x000fce0000010000 */
[----:B------:R-:W3:Y:S01]  /*183b0*/  MUFU.EX2 R176, R176 ;  /* 0x000000b000b07308 */ /* 0x000ee20000000800 */
[----:B----4-:R-:W-:Y:S01]  /*183c0*/  FADD.FTZ R21, R171, R6 ;  /* 0x00000006ab157221 */ /* 0x010fe20000010000 */
[----:B------:R-:W-:-:S06]  /*183d0*/  FFMA.FTZ R212, R50, R16, -R9 ;  /* 0x0000001032d47223 */ /* 0x000fcc0000010809 */
[----:B------:R-:W4:Y:S01]  /*183e0*/  MUFU.EX2 R30, R30 ;  /* 0x0000001e001e7308 */ /* 0x000f220000000800 */
[----:B0-----:R-:W-:-:S07]  /*183f0*/  FADD.FTZ R6, R170, R7 ;  /* 0x00000007aa067221 */ /* 0x001fce0000010000 */
[----:B------:R-:W0:Y:S01]  /*18400*/  MUFU.EX2 R36, R36 ;  /* 0x0000002400247308 */ /* 0x000e220000000800 */
[----:B-1----:R-:W-:Y:S01]  /*18410*/  FADD.FTZ R26, R34, R21 ;  /* 0x00000015221a7221 */ /* 0x002fe20000010000 */
[----:B------:R-:W-:-:S06]  /*18420*/  FFMA.FTZ R213, R51, R16, -R9 ;  /* 0x0000001033d57223 */ /* 0x000fcc0000010809 */
[----:B------:R-:W1:Y:S01]  /*18430*/  MUFU.EX2 R179, R179 ;  /* 0x000000b300b37308 */ /* 0x000e620000000800 */
[----:B--2---:R-:W-:-:S07]  /*18440*/  FADD.FTZ R7, R33, R6 ;  /* 0x0000000621077221 */ /* 0x004fce0000010000 */
[----:B------:R-:W2:Y:S01]  /*18450*/  MUFU.EX2 R178, R178 ;  /* 0x000000b200b27308 */ /* 0x000ea20000000800 */
[----:B---3--:R-:W-:Y:S01]  /*18460*/  FADD.FTZ R21, R177, R26 ;  /* 0x0000001ab1157221 */ /* 0x008fe20000010000 */
        /* <DEDUP_REMOVED lines=30> */
[----:B------:R-:W-:-:S06]  /*18650*/  FADD.FTZ R6, R15, R6 ;  /* 0x000000060f067221 */ /* 0x000fcc0000010000 */
[----:B------:R-:W3:Y:S01]  /*18660*/  MUFU.EX2 R209, R209 ;  /* 0x000000d100d17308 */ /* 0x000ee20000000800 */
[----:B------:R-:W-:-:S07]  /*18670*/  FFMA.FTZ R186, R66, R16, -R9 ;  /* 0x0000001042ba7223 */ /* 0x000fce0000010809 */
        /* <DEDUP_REMOVED lines=13> */
[----:B------:R-:W-:Y:S01]  /*18750*/  MUFU.EX2 R10, R10 ;  /* 0x0000000a000a7308 */ /* 0x000fe20000000800 */
[----:B------:R-:W-:-:S07]  /*18760*/  FFMA.FTZ R189, R71, R16, -R9 ;  /* 0x0000001047bd7223 */ /* 0x000fce0000010809 */
[----:B------:R-:W3:Y:S01]  /*18770*/  MUFU.EX2 R186, R186 ;  /* 0x000000ba00ba7308 */ /* 0x000ee20000000800 */
[----:B0-----:R-:W-:Y:S01]  /*18780*/  FADD.FTZ R7, R191, R26 ;  /* 0x0000001abf077221 */ /* 0x001fe20000010000 */
[----:B----4-:R-:W-:-:S06]  /*18790*/  FADD.FTZ R6, R13, R6 ;  /* 0x000000060d067221 */ /* 0x010fcc0000010000 */
[----:B------:R-:W-:Y:S08]  /*187a0*/  MUFU.EX2 R184, R184 ;  /* 0x000000b800b87308 */ /* 0x000ff00000000800 */
[----:B------:R-:W0:Y:S01]  /*187b0*/  MUFU.EX2 R188, R188 ;  /* 0x000000bc00bc7308 */ /* 0x000e220000000800 */
[----:B-1----:R-:W-:Y:S01]  /*187c0*/  FADD.FTZ R9, R210, R7 ;  /* 0x00000007d2097221 */ /* 0x002fe20000010000 */
[----:B--2---:R-:W-:-:S06]  /*187d0*/  FADD.FTZ R7, R183, R6 ;  /* 0x00000006b7077221 */ /* 0x004fcc0000010000 */
[----:B------:R-:W-:Y:S08]  /*187e0*/  MUFU.EX2 R11, R68 ;  /* 0x00000044000b7308 */ /* 0x000ff00000000800 */
[----:B------:R-:W1:Y:S01]  /*187f0*/  MUFU.EX2 R187, R187 ;  /* 0x000000bb00bb7308 */ /* 0x000e620000000800 */
[----:B---3--:R-:W-:Y:S01]  /*18800*/  FADD.FTZ R9, R186, R9 ;  /* 0x00000009ba097221 */ /* 0x008fe20000010000 */
[----:B------:R-:W-:-:S06]  /*18810*/  FADD.FTZ R7, R10, R7 ;  /* 0x000000070a077221 */ /* 0x000fcc0000010000 */
[----:B------:R-:W2:Y:S08]  /*18820*/  MUFU.EX2 R185, R185 ;  /* 0x000000b900b97308 */ /* 0x000eb00000000800 */
[----:B------:R-:W3:Y:S01]  /*18830*/  MUFU.EX2 R189, R189 ;  /* 0x000000bd00bd7308 */ /* 0x000ee20000000800 */
[----:B0-----:R-:W-:Y:S01]  /*18840*/  FADD.FTZ R16, R188, R9 ;  /* 0x00000009bc107221 */ /* 0x001fe20000010000 */
[----:B------:R-:W-:-:S03]  /*18850*/  FADD.FTZ R6, R184, R7 ;  /* 0x00000007b8067221 */ /* 0x000fc60000010000 */
[----:B-1----:R-:W-:Y:S01]  /*18860*/  FADD.FTZ R16, R187, R16 ;  /* 0x00000010bb107221 */ /* 0x002fe20000010000 */
[----:B------:R-:W-:-:S04]  /*18870*/  FADD.FTZ R6, R11, R6 ;  /* 0x000000060b067221 */ /* 0x000fc80000010000 */
[----:B--2---:R-:W-:Y:S01]  /*18880*/  FADD.FTZ R6, R185, R6 ;  /* 0x00000006b9067221 */ /* 0x004fe20000010000 */
[----:B------:R-:W-:Y:S01]  /*18890*/  STL [R1+0x214], R20 ;  /* 0x0002141401007387 */ /* 0x000fe20000100800 */
[----:B---3--:R-:W-:-:S05]  /*188a0*/  FADD.FTZ R7, R189, R16 ;  /* 0x00000010bd077221 */ /* 0x008fca0000010000 */
        /* <DEDUP_REMOVED lines=8> */
[----:B------:R0:W-:Y:S04]  /*18930*/  ST.E desc[UR44][R18.64+0x240], R9 ;  /* 0x0002400912007985 */ /* 0x0001e8000c10192c */
[----:B------:R-:W2:Y:S02]  /*18940*/  LD.E R16, desc[UR44][R6.64] ;  /* 0x0000002c06107980 */ /* 0x000ea4000c101900 */
[----:B--2---:R-:W-:-:S05]  /*18950*/  FMUL.FTZ R21, R17, R16 ;  /* 0x0000001011157220 */ /* 0x004fca0000410000 */
[----:B------:R1:W-:Y:S04]  /*18960*/  ST.E desc[UR44][R6.64], R21 ;  /* 0x0000001506007985 */ /* 0x0003e8000c10192c */
[----:B------:R-:W0:Y:S04]  /*18970*/  LD.E R35, desc[UR44][R18.64+0x434] ;  /* 0x0004342c12237980 */ /* 0x000e28000c101900 */
[----:B------:R-:W2:Y:S04]  /*18980*/  LD.E R27, desc[UR44][R18.64+0x254] ;  /* 0x0002542c121b7980 */ /* 0x000ea8000c101900 */
[----:B------:R-:W3:Y:S04]  /*18990*/  LD.E R29, desc[UR44][R18.64+0x250] ;  /* 0x0002502c121d7980 */ /* 0x000ee8000c101900 */
[----:B------:R-:W1:Y:S04]  /*189a0*/  LD.E R150, desc[UR44][R18.64+0x260] ;  /* 0x0002602c12967980 */ /* 0x000e68000c101900 */
        /* <DEDUP_REMOVED lines=62> */
[----:B---3--:R-:W-:-:S03]  /*18d90*/  FMUL.FTZ R29, R17, R29 ;  /* 0x0000001d111d7220 */ /* 0x008fc60000410000 */
[----:B------:R2:W-:Y:S01]  /*18da0*/  ST.E desc[UR44][R18.64+0x254], R27 ;  /* 0x0002541b12007985 */ /* 0x0005e2000c10192c */
[C---:B-1----:R-:W-:Y:S01]  /*18db0*/  FMUL.FTZ R21, R17.reuse, R150 ;  /* 0x0000009611157220 */ /* 0x042fe20000410000 */
[C---:B----4-:R-:W-:Y:S01]  /*18dc0*/  FMUL.FTZ R35, R17.reuse, R148 ;  /* 0x0000009411237220 */ /* 0x050fe20000410000 */
[C---:B------:R-:W-:Y:S01]  /*18dd0*/  FMUL.FTZ R39, R17.reuse, R134 ;  /* 0x0000008611277220 */ /* 0x040fe20000410000 */
[C---:B0-----:R-:W-:Y:S01]  /*18de0*/  FMUL.FTZ R9, R17.reuse, R142 ;  /* 0x0000008e11097220 */ /* 0x041fe20000410000 */
[C---:B--2---:R-:W-:Y:S01]  /*18df0*/  FMUL.FTZ R27, R17.reuse, R140 ;  /* 0x0000008c111b7220 */ /* 0x044fe20000410000 */
        /* <DEDUP_REMOVED lines=25> */
[----:B---3--:R-:W-:-:S03]  /*18f90*/  FMUL.FTZ R45, R17, R116 ;  /* 0x00000074112d7220 */ /* 0x008fc60000410000 */
[----:B------:R3:W-:Y:S01]  /*18fa0*/  ST.E desc[UR44][R18.64+0x2d0], R9 ;  /* 0x0002d00912007985 */ /* 0x0007e2000c10192c */
[----:B0-----:R-:W-:-:S03]  /*18fb0*/  FMUL.FTZ R21, R17, R120 ;  /* 0x0000007811157220 */ /* 0x001fc60000410000 */
[----:B------:R0:W-:Y:S01]  /*18fc0*/  ST.E desc[UR44][R18.64+0x2d4], R27 ;  /* 0x0002d41b12007985 */ /* 0x0001e2000c10192c */
[C---:B-1----:R-:W-:Y:S01]  /*18fd0*/  FMUL.FTZ R35, R17.reuse, R118 ;  /* 0x0000007611237220 */ /* 0x042fe20000410000 */
[C---:B--2---:R-:W-:Y:S01]  /*18fe0*/  FMUL.FTZ R39, R17.reuse, R112 ;  /* 0x0000007011277220 */ /* 0x044fe20000410000 */
[C---:B---3--:R-:W-:Y:S01]  /*18ff0*/  FMUL.FTZ R9, R17.reuse, R110 ;  /* 0x0000006e11097220 */ /* 0x048fe20000410000 */
[C---:B0-----:R-:W-:Y:S01]  /*19000*/  FMUL.FTZ R27, R17.reuse, R108 ;  /* 0x0000006c111b7220 */ /* 0x041fe20000410000 */
        /* <DEDUP_REMOVED lines=71> */
[----:B0-----:R-:W-:Y:S01]  /*19480*/  FMUL.FTZ R27, R17, R16 ;  /* 0x00000010111b7220 */ /* 0x001fe20000410000 */
[----:B------:R-:W-:Y:S02]  /*19490*/  IMAD.U32 R16, RZ, RZ, UR6 ;  /* 0x00000006ff107e24 */ /* 0x000fe4000f8e00ff */
[----:B------:R-:W-:Y:S01]  /*194a0*/  IMAD.U32 R17, RZ, RZ, UR5 ;  /* 0x00000005ff117e24 */ /* 0x000fe2000f8e00ff */
[----:B------:R-:W-:Y:S04]  /*194b0*/  ST.E desc[UR44][R18.64+0x3f0], R21 ;  /* 0x0003f01512007985 */ /* 0x000fe8000c10192c */
[----:B------:R0:W-:Y:S04]  /*194c0*/  ST.E desc[UR44][R18.64+0x3f4], R29 ;  /* 0x0003f41d12007985 */ /* 0x0001e8000c10192c */
[----:B------:R-:W-:Y:S04]  /*194d0*/  ST.E desc[UR44][R18.64+0x400], R41 ;  /* 0x0004002912007985 */ /* 0x000fe8000c10192c */
[----:B------:R-:W-:Y:S04]  /*194e0*/  ST.E desc[UR44][R18.64+0x404], R43 ;  /* 0x0004042b12007985 */ /* 0x000fe8000c10192c */
[----:B------:R1:W-:Y:S04]  /*194f0*/  ST.E desc[UR44][R18.64+0x410], R35 ;  /* 0x0004102312007985 */ /* 0x0003e8000c10192c */
[----:B------:R-:W-:Y:S04]  /*19500*/  ST.E desc[UR44][R18.64+0x414], R9 ;  /* 0x0004140912007985 */ /* 0x000fe8000c10192c */
[----:B------:R-:W-:Y:S04]  /*19510*/  ST.E desc[UR44][R18.64+0x420], R27 ;  /* 0x0004201b12007985 */ /* 0x000fe8000c10192c */
[----:B------:R-:W-:Y:S04]  /*19520*/  ST.E desc[UR44][R18.64+0x424], R39 ;  /* 0x0004242712007985 */ /* 0x000fe8000c10192c */
[----:B------:R2:W-:Y:S04]  /*19530*/  ST.E desc[UR44][R18.64+0x430], R45 ;  /* 0x0004302d12007985 */ /* 0x0005e8000c10192c */
[----:B0-----:R-:W3:Y:S01]  /*19540*/  LD.E R29, desc[UR44][R16.64] ;  /* 0x0000002c101d7980 */ /* 0x001ee2000c101900 */
[----:B------:R-:W-:Y:S01]  /*19550*/  ULOP3.LUT UR4, UR4, 0xc, URZ, 0xfc, !UPT ;  /* 0x0000000c04047892 */ /* 0x000fe2000f8efc3f */
[----:B------:R-:W-:-:S05]  /*19560*/  IMAD.U32 R21, RZ, RZ, UR5 ;  /* 0x00000005ff157e24 */ /* 0x000fca000f8e00ff */
[----:B------:R-:W-:Y:S02]  /*19570*/  IMAD.U32 R20, RZ, RZ, UR4 ;  /* 0x00000004ff147e24 */ /* 0x000fe4000f8e00ff */
[----:B---3--:R-:W-:-:S05]  /*19580*/  FMUL.FTZ R29, R8, R29 ;  /* 0x0000001d081d7220 */ /* 0x008fca0000410000 */
[----:B------:R0:W-:Y:S04]  /*19590*/  ST.E desc[UR44][R16.64], R29 ;  /* 0x0000001d10007985 */ /* 0x0001e8000c10192c */
[----:B-1----:R-:W3:Y:S02]  /*195a0*/  LD.E R35, desc[UR44][R20.64] ;  /* 0x0000002c14237980 */ /* 0x002ee4000c101900 */
[----:B---3--:R-:W-:-:S05]  /*195b0*/  FMUL.FTZ R35, R8, R35 ;  /* 0x0000002308237220 */ /* 0x008fca0000410000 */
[----:B------:R1:W-:Y:S04]  /*195c0*/  ST.E desc[UR44][R20.64], R35 ;  /* 0x0000002314007985 */ /* 0x0003e8000c10192c */
        /* <DEDUP_REMOVED lines=57> */
[----:B-1----:R-:W2:Y:S04]  /*19960*/  LD.E R35, desc[UR44][R18.64+0x418] ;  /* 0x0004182c12237980 */ /* 0x002ea8000c101900 */
[----:B------:R-:W2:Y:S04]  /*19970*/  LD.E R28, desc[UR44][R18.64+0x41c] ;  /* 0x00041c2c121c7980 */ /* 0x000ea8000c101900 */
[----:B------:R-:W2:Y:S04]  /*19980*/  LD.E R9, desc[UR44][R18.64+0x428] ;  /* 0x0004282c12097980 */ /* 0x000ea8000c101900 */
[----:B------:R-:W2:Y:S04]  /*19990*/  LD.E R26, desc[UR44][R18.64+0x42c] ;  /* 0x00042c2c121a7980 */ /* 0x000ea8000c101900 */
[----:B------:R-:W2:Y:S01]  /*199a0*/  LD.E R27, desc[UR44][R18.64+0x438] ;  /* 0x0004382c121b7980 */ /* 0x000ea2000c101900 */
[C---:B---3--:R-:W-:Y:S01]  /*199b0*/  FMUL.FTZ R93, R8.reuse, R93 ;  /* 0x0000005d085d7220 */ /* 0x048fe20000410000 */
        /* <DEDUP_REMOVED lines=34> */
[----:B0-----:R-:W-:-:S03]  /*19be0*/  FMUL.FTZ R93, R8, R86 ;  /* 0x00000056085d7220 */ /* 0x001fc60000410000 */
[----:B------:R0:W-:Y:S01]  /*19bf0*/  ST.E desc[UR44][R18.64+0x298], R83 ;  /* 0x0002985312007985 */ /* 0x0001e2000c10192c */
[----:B-1----:R-:W-:-:S03]  /*19c00*/  FMUL.FTZ R95, R8, R84 ;  /* 0x00000054085f7220 */ /* 0x002fc60000410000 */
[----:B------:R1:W-:Y:S04]  /*19c10*/  ST.E desc[UR44][R18.64+0x2a8], R85 ;  /* 0x0002a85512007985 */ /* 0x0003e8000c10192c */
[----:B------:R-:W-:Y:S01]  /*19c20*/  ST.E desc[UR44][R18.64+0x2c8], R81 ;  /* 0x0002c85112007985 */ /* 0x000fe2000c10192c */
[C---:B--2---:R-:W-:Y:S01]  /*19c30*/  FMUL.FTZ R89, R8.reuse, R82 ;  /* 0x0000005208597220 */ /* 0x044fe20000410000 */
[C---:B------:R-:W-:Y:S02]  /*19c40*/  FMUL.FTZ R91, R8.reuse, R78 ;  /* 0x0000004e085b7220 */ /* 0x040fe40000410000 */
[----:B------:R2:W-:Y:S01]  /*19c50*/  ST.E desc[UR44][R18.64+0x2d8], R79 ;  /* 0x0002d84f12007985 */ /* 0x0005e2000c10192c */
[----:B------:R-:W-:-:S03]  /*19c60*/  FMUL.FTZ R97, R8, R80 ;  /* 0x0000005008617220 */ /* 0x000fc60000410000 */
[----:B------:R-:W-:Y:S01]  /*19c70*/  ST.E desc[UR44][R18.64+0x2dc], R77 ;  /* 0x0002dc4d12007985 */ /* 0x000fe2000c10192c */
[----:B0-----:R-:W-:-:S03]  /*19c80*/  FMUL.FTZ R83, R8, R76 ;  /* 0x0000004c08537220 */ /* 0x001fc60000410000 */
[----:B------:R0:W-:Y:S01]  /*19c90*/  ST.E desc[UR44][R18.64+0x2e8], R73 ;  /* 0x0002e84912007985 */ /* 0x0001e2000c10192c */
[----:B-1----:R-:W-:-:S03]  /*19ca0*/  FMUL.FTZ R85, R8, R74 ;  /* 0x0000004a08557220 */ /* 0x002fc60000410000 */
[----:B------:R1:W-:Y:S01]  /*19cb0*/  ST.E desc[UR44][R18.64+0x2f8], R75 ;  /* 0x0002f84b12007985 */ /* 0x0003e2000c10192c */
[----:B--2---:R-:W-:-:S03]  /*19cc0*/  FMUL.FTZ R79, R8, R70 ;  /* 0x00000046084f7220 */ /* 0x004fc60000410000 */
[----:B------:R-:W-:Y:S01]  /*19cd0*/  ST.E desc[UR44][R18.64+0x308], R71 ;  /* 0x0003084712007985 */ /* 0x000fe2000c10192c */
[----:B------:R-:W-:-:S03]  /*19ce0*/  FMUL.FTZ R81, R8, R68 ;  /* 0x0000004408517220 */ /* 0x000fc60000410000 */
[----:B------:R2:W-:Y:S01]  /*19cf0*/  ST.E desc[UR44][R18.64+0x30c], R67 ;  /* 0x00030c4312007985 */ /* 0x0005e2000c10192c */
[----:B0-----:R-:W-:-:S03]  /*19d00*/  FMUL.FTZ R73, R8, R66 ;  /* 0x0000004208497220 */ /* 0x001fc60000410000 */
[----:B------:R0:W-:Y:S01]  /*19d10*/  ST.E desc[UR44][R18.64+0x31c], R69 ;  /* 0x00031c4512007985 */ /* 0x0001e2000c10192c */
[----:B-1----:R-:W-:-:S03]  /*19d20*/  FMUL.FTZ R75, R8, R62 ;  /* 0x0000003e084b7220 */ /* 0x002fc60000410000 */
[----:B------:R-:W-:Y:S01]  /*19d30*/  ST.E desc[UR44][R18.64+0x33c], R65 ;  /* 0x00033c4112007985 */ /* 0x000fe2000c10192c */
[----:B------:R-:W-:-:S03]  /*19d40*/  FMUL.FTZ R77, R8, R64 ;  /* 0x00000040084d7220 */ /* 0x000fc60000410000 */
[----:B------:R1:W-:Y:S01]  /*19d50*/  ST.E desc[UR44][R18.64+0x34c], R63 ;  /* 0x00034c3f12007985 */ /* 0x0003e2000c10192c */
[----:B--2---:R-:W-:-:S03]  /*19d60*/  FMUL.FTZ R67, R8, R60 ;  /* 0x0000003c08437220 */ /* 0x004fc60000410000 */
[----:B------:R-:W-:Y:S01]  /*19d70*/  ST.E desc[UR44][R18.64+0x358], R61 ;  /* 0x0003583d12007985 */ /* 0x000fe2000c10192c */
[----:B0-----:R-:W-:-:S03]  /*19d80*/  FMUL.FTZ R69, R8, R58 ;  /* 0x0000003a08457220 */ /* 0x001fc60000410000 */
[----:B------:R0:W-:Y:S04]  /*19d90*/  ST.E desc[UR44][R18.64+0x35c], R57 ;  /* 0x00035c3912007985 */ /* 0x0001e8000c10192c */
[----:B------:R2:W-:Y:S01]  /*19da0*/  ST.E desc[UR44][R18.64+0x36c], R59 ;  /* 0x00036c3b12007985 */ /* 0x0005e2000c10192c */
[C---:B-1----:R-:W-:Y:S01]  /*19db0*/  FMUL.FTZ R63, R8.reuse, R56 ;  /* 0x00000038083f7220 */ /* 0x042fe20000410000 */
[C---:B------:R-:W-:Y:S02]  /*19dc0*/  FMUL.FTZ R65, R8.reuse, R52 ;  /* 0x0000003408417220 */ /* 0x040fe40000410000 */
[----:B------:R-:W-:Y:S01]  /*19dd0*/  ST.E desc[UR44][R18.64+0x38c], R55 ;  /* 0x00038c3712007985 */ /* 0x000fe2000c10192c */
[----:B------:R-:W-:-:S03]  /*19de0*/  FMUL.FTZ R71, R8, R54 ;  /* 0x0000003608477220 */ /* 0x000fc60000410000 */
[----:B------:R1:W-:Y:S01]  /*19df0*/  ST.E desc[UR44][R18.64+0x39c], R53 ;  /* 0x00039c3512007985 */ /* 0x0003e2000c10192c */
[----:B------:R-:W-:-:S03]  /*19e00*/  FMUL.FTZ R51, R8, R51 ;  /* 0x0000003308337220 */ /* 0x000fc60000410000 */
[----:B------:R3:W-:Y:S01]  /*19e10*/  ST.E desc[UR44][R18.64+0x3ac], R47 ;  /* 0x0003ac2f12007985 */ /* 0x0007e2000c10192c */
[----:B0-----:R-:W-:-:S03]  /*19e20*/  FMUL.FTZ R57, R8, R50 ;  /* 0x0000003208397220 */ /* 0x001fc60000410000 */
[----:B------:R-:W-:Y:S01]  /*19e30*/  ST.E desc[UR44][R18.64+0x3bc], R49 ;  /* 0x0003bc3112007985 */ /* 0x000fe2000c10192c */
[----:B--2---:R-:W-:-:S03]  /*19e40*/  FMUL.FTZ R59, R8, R48 ;  /* 0x00000030083b7220 */ /* 0x004fc60000410000 */
[----:B------:R-:W-:Y:S01]  /*19e50*/  ST.E desc[UR44][R18.64+0x3dc], R45 ;  /* 0x0003dc2d12007985 */ /* 0x000fe2000c10192c */
[----:B-1----:R-:W-:-:S03]  /*19e60*/  FMUL.FTZ R53, R8, R46 ;  /* 0x0000002e08357220 */ /* 0x002fc60000410000 */
[----:B------:R0:W-:Y:S01]  /*19e70*/  ST.E desc[UR44][R18.64+0x3ec], R43 ;  /* 0x0003ec2b12007985 */ /* 0x0001e2000c10192c */
[C---:B------:R-:W-:Y:S01]  /*19e80*/  FMUL.FTZ R55, R8.reuse, R42 ;  /* 0x0000002a08377220 */ /* 0x040fe20000410000 */
[C---:B------:R-:W-:Y:S01]  /*19e90*/  FMUL.FTZ R61, R8.reuse, R44 ;  /* 0x0000002c083d7220 */ /* 0x040fe20000410000 */
[C---:B------:R-:W-:Y:S01]  /*19ea0*/  FMUL.FTZ R41, R8.reuse, R41 ;  /* 0x0000002908297220 */ /* 0x040fe20000410000 */
[C---:B------:R-:W-:Y:S01]  /*19eb0*/  FMUL.FTZ R29, R8.reuse, R29 ;  /* 0x0000001d081d7220 */ /* 0x040fe20000410000 */
[C---:B------:R-:W-:Y:S01]  /*19ec0*/  FMUL.FTZ R39, R8.reuse, R39 ;  /* 0x0000002708277220 */ /* 0x040fe20000410000 */
[C---:B---3--:R-:W-:Y:S01]  /*19ed0*/  FMUL.FTZ R47, R8.reuse, R38 ;  /* 0x00000026082f7220 */ /* 0x048fe20000410000 */
[C---:B------:R-:W-:Y:S01]  /*19ee0*/  FMUL.FTZ R35, R8.reuse, R35 ;  /* 0x0000002308237220 */ /* 0x040fe20000410000 */
[C---:B0-----:R-:W-:Y:S01]  /*19ef0*/  FMUL.FTZ R43, R8.reuse, R28 ;  /* 0x0000001c082b7220 */ /* 0x041fe20000410000 */
        /* <DEDUP_REMOVED lines=39> */
[----:B------:R2:W-:Y:S01]  /*1a170*/  ST.E desc[UR44][R18.64+0x438], R27 ;  /* 0x0004381b12007985 */ /* 0x0005e2000c10192c */
[----:B------:R3:W-:Y:S06]  /*1a180*/  BAR.SYNC.DEFER_BLOCKING R28, 0x100 ;  /* 0x0004001c0000751d */ /* 0x0007ec0000010000 */
[----:B0-----:R-:W4:Y:S04]  /*1a190*/  LD.E R29, desc[UR44][R18.64+0x240] ;  /* 0x0002402c121d7980 */ /* 0x001f28000c101900 */
[----:B------:R-:W3:Y:S04]  /*1a1a0*/  LD.E R26, desc[UR44][R2.64] ;  /* 0x0000002c021a7980 */ /* 0x000ee8000c101900 */
[----:B------:R-:W3:Y:S04]  /*1a1b0*/  LD.E.64 R8, desc[UR44][R18.64+0x88] ;  /* 0x0000882c12087980 */ /* 0x000ee8000c101b00 */
[----:B----4-:R0:W-:Y:S04]  /*1a1c0*/  ST.E desc[UR44][R18.64+0x240], R29 ;  /* 0x0002401d12007985 */ /* 0x0101e8000c10192c */
[----:B-1----:R-:W4:Y:S04]  /*1a1d0*/  LD.E R35, desc[UR44][R6.64] ;  /* 0x0000002c06237980 */ /* 0x002f28000c101900 */
[----:B----4-:R1:W-:Y:S04]  /*1a1e0*/  ST.E desc[UR44][R6.64], R35 ;  /* 0x0000002306007985 */ /* 0x0103e8000c10192c */
[----:B------:R-:W4:Y:S04]  /*1a1f0*/  LD.E R39, desc[UR44][R16.64] ;  /* 0x0000002c10277980 */ /* 0x000f28000c101900 */
[----:B----4-:R4:W-:Y:S04]  /*1a200*/  ST.E desc[UR44][R16.64], R39 ;  /* 0x0000002710007985 */ /* 0x0109e8000c10192c */
[----:B------:R-:W2:Y:S04]  /*1a210*/  LD.E R41, desc[UR44][R20.64] ;  /* 0x0000002c14297980 */ /* 0x000ea8000c101900 */
[----:B--2---:R2:W-:Y:S04]  /*1a220*/  ST.E desc[UR44][R20.64], R41 ;  /* 0x0000002914007985 */ /* 0x0045e8000c10192c */
[----:B------:R-:W3:Y:S04]  /*1a230*/  LD.E R27, desc[UR44][R18.64+0x250] ;  /* 0x0002502c121b7980 */ /* 0x000ee8000c101900 */
[----:B------:R-:W3:Y:S04]  /*1a240*/  LD.E R43, desc[UR44][R18.64+0x254] ;  /* 0x0002542c122b7980 */ /* 0x000ee8000c101900 */
[----:B------:R-:W3:Y:S04]  /*1a250*/  LD.E R45, desc[UR44][R18.64+0x258] ;  /* 0x0002582c122d7980 */ /* 0x000ee8000c101900 */
[----:B0-----:R-:W3:Y:S04]  /*1a260*/  LD.E R29, desc[UR44][R18.64+0x25c] ;  /* 0x00025c2c121d7980 */ /* 0x001ee8000c101900 */
[----:B------:R-:W3:Y:S04]  /*1a270*/  LD.E R47, desc[UR44][R18.64+0x260] ;  /* 0x0002602c122f7980 */ /* 0x000ee8000c101900 */
[----:B------:R-:W3:Y:S04]  /*1a280*/  LD.E R49, desc[UR44][R18.64+0x264] ;  /* 0x0002642c12317980 */ /* 0x000ee8000c101900 */
[----:B-1----:R-:W3:Y:S04]  /*1a290*/  LD.E R35, desc[UR44][R18.64+0x268] ;  /* 0x0002682c12237980 */ /* 0x002ee8000c101900 */
[----:B------:R-:W3:Y:S04]  /*1a2a0*/  LD.E R51, desc[UR44][R18.64+0x26c] ;  /* 0x00026c2c12337980 */ /* 0x000ee8000c101900 */
[----:B----4-:R-:W4:Y:S04]  /*1a2b0*/  LD.E R39, desc[UR44][R18.64+0x270] ;  /* 0x0002702c12277980 */ /* 0x010f28000c101900 */
[----:B------:R-:W4:Y:S04]  /*1a2c0*/  LD.E R53, desc[UR44][R18.64+0x274] ;  /* 0x0002742c12357980 */ /* 0x000f28000c101900 */
[----:B--2---:R-:W2:Y:S04]  /*1a2d0*/  LD.E R41, desc[UR44][R18.64+0x278] ;  /* 0x0002782c12297980 */ /* 0x004ea8000c101900 */
        /* <DEDUP_REMOVED lines=64> */
[----:B------:R0:W-:Y:S04]  /*1a6e0*/  ST.E desc[UR44][R18.64+0x250], R27 ;  /* 0x0002501b12007985 */ /* 0x0001e8000c10192c */
[----:B------:R-:W-:Y:S04]  /*1a6f0*/  ST.E desc[UR44][R18.64+0x254], R43 ;  /* 0x0002542b12007985 */ /* 0x000fe8000c10192c */
[----:B------:R-:W-:Y:S04]  /*1a700*/  ST.E desc[UR44][R18.64+0x258], R45 ;  /* 0x0002582d12007985 */ /* 0x000fe8000c10192c */
[----:B------:R1:W-:Y:S04]  /*1a710*/  ST.E desc[UR44][R18.64+0x25c], R29 ;  /* 0x00025c1d12007985 */ /* 0x0003e8000c10192c */
[----:B------:R-:W-:Y:S04]  /*1a720*/  ST.E desc[UR44][R18.64+0x260], R47 ;  /* 0x0002602f12007985 */ /* 0x000fe8000c10192c */
[----:B------:R-:W-:Y:S04]  /*1a730*/  ST.E desc[UR44][R18.64+0x264], R49 ;  /* 0x0002643112007985 */ /* 0x000fe8000c10192c */
[----:B------:R1:W-:Y:S04]  /*1a740*/  ST.E desc[UR44][R18.64+0x268], R35 ;  /* 0x0002682312007985 */ /* 0x0003e8000c10192c */
[----:B------:R-:W-:Y:S04]  /*1a750*/  ST.E desc[UR44][R18.64+0x26c], R51 ;  /* 0x00026c3312007985 */ /* 0x000fe8000c10192c */
[----:B----4-:R4:W-:Y:S04]  /*1a760*/  ST.E desc[UR44][R18.64+0x270], R39 ;  /* 0x0002702712007985 */ /* 0x0109e8000c10192c */
[----:B------:R-:W-:Y:S04]  /*1a770*/  ST.E desc[UR44][R18.64+0x274], R53 ;  /* 0x0002743512007985 */ /* 0x000fe8000c10192c */
[----:B--2---:R2:W-:Y:S04]  /*1a780*/  ST.E desc[UR44][R18.64+0x278], R41 ;  /* 0x0002782912007985 */ /* 0x0045e8000c10192c */
[----:B------:R2:W-:Y:S04]  /*1a790*/  ST.E desc[UR44][R18.64+0x27c], R55 ;  /* 0x00027c3712007985 */ /* 0x0005e8000c10192c */
[----:B------:R2:W-:Y:S04]  /*1a7a0*/  ST.E desc[UR44][R18.64+0x280], R57 ;  /* 0x0002803912007985 */ /* 0x0005e8000c10192c */
[----:B------:R2:W-:Y:S04]  /*1a7b0*/  ST.E desc[UR44][R18.64+0x284], R59 ;  /* 0x0002843b12007985 */ /* 0x0005e8000c10192c */
[----:B------:R2:W-:Y:S04]  /*1a7c0*/  ST.E desc[UR44][R18.64+0x288], R61 ;  /* 0x0002883d12007985 */ /* 0x0005e8000c10192c */
[----:B------:R2:W-:Y:S04]  /*1a7d0*/  ST.E desc[UR44][R18.64+0x28c], R63 ;  /* 0x00028c3f12007985 */ /* 0x0005e8000c10192c */
[----:B0-----:R-:W3:Y:S04]  /*1a7e0*/  LD.E R27, desc[UR44][R18.64+0x290] ;  /* 0x0002902c121b7980 */ /* 0x001ee8000c101900 */
[----:B-1----:R-:W3:Y:S04]  /*1a7f0*/  LD.E R29, desc[UR44][R18.64+0x298] ;  /* 0x0002982c121d7980 */ /* 0x002ee8000c101900 */
[----:B------:R-:W3:Y:S04]  /*1a800*/  LD.E R35, desc[UR44][R18.64+0x29c] ;  /* 0x00029c2c12237980 */ /* 0x000ee8000c101900 */
[----:B----4-:R-:W4:Y:S04]  /*1a810*/  LD.E R39, desc[UR44][R18.64+0x2a4] ;  /* 0x0002a42c12277980 */ /* 0x010f28000c101900 */
        /* <DEDUP_REMOVED lines=74> */
[----:B----4-:R4:W-:Y:S04]  /*1acc0*/  ST.E desc[UR44][R18.64+0x2a4], R39 ;  /* 0x0002a42712007985 */ /* 0x0109e8000c10192c */
        /* <DEDUP_REMOVED lines=82> */
[C---:B------:R-:W-:Y:S01]  /*1b1f0*/  VIADD R26, R8.reuse, 0x80 ;  /* 0x00000080081a7836 */ /* 0x040fe20000000000 */
        /* <DEDUP_REMOVED lines=22> */
[----:B---3--:R-:W3:Y:S04]  /*1b360*/  LD.E R35, desc[UR44][R18.64+0x26c] ;  /* 0x00026c2c12237980 */ /* 0x008ee8000c101900 */
[----:B------:R-:W3:Y:S04]  /*1b370*/  LD.E R36, desc[UR44][R18.64+0x270] ;  /* 0x0002702c12247980 */ /* 0x000ee8000c101900 */
[----:B------:R-:W3:Y:S04]  /*1b380*/  LD.E R37, desc[UR44][R18.64+0x274] ;  /* 0x0002742c12257980 */ /* 0x000ee8000c101900 */
[----:B------:R-:W3:Y:S04]  /*1b390*/  LD.E R38, desc[UR44][R18.64+0x278] ;  /* 0x0002782c12267980 */ /* 0x000ee8000c101900 */
[----:B----4-:R-:W3:Y:S04]  /*1b3a0*/  LD.E R39, desc[UR44][R18.64+0x27c] ;  /* 0x00027c2c12277980 */ /* 0x010ee8000c101900 */
        /* <DEDUP_REMOVED lines=119> */
[----:B------:R-:W-:Y:S01]  /*1bb20*/  R2UR UR7, R9 ;  /* 0x00000000090772ca */ /* 0x000fe200000e0000 */
[----:B------:R-:W-:Y:S01]  /*1bb30*/  VOTEU.ANY UP0, P0 ;  /* 0x00000000003f7886 */ /* 0x000fe20000000100 */
[----:B---3--:R-:W-:-:S11]  /*1bb40*/  WARPGROUP.ARRIVE ;  /* 0x00000000000079c5 */ /* 0x008fd60000000000 */
        /* <DEDUP_REMOVED lines=820> */
[----:B--2---:R2:W-:Y:S04]  /*1ee90*/  ST.E desc[UR44][R16.64], R13 ;  /* 0x0000000d10007985 */ /* 0x0045e8000c10192c */
[----:B------:R-:W3:Y:S04]  /*1eea0*/  LD.E R15, desc[UR44][R20.64] ;  /* 0x0000002c140f7980 */ /* 0x000ee8000c101900 */
[----:B---3--:R3:W-:Y:S04]  /*1eeb0*/  ST.E desc[UR44][R20.64], R15 ;  /* 0x0000000f14007985 */ /* 0x0087e8000c10192c */
[----:B0-----:R-:W4:Y:S04]  /*1eec0*/  LD.E R5, desc[UR44][R18.64+0x250] ;  /* 0x0002502c12057980 */ /* 0x001f28000c101900 */
[----:B-1----:R-:W4:Y:S04]  /*1eed0*/  LD.E R6, desc[UR44][R18.64+0x254] ;  /* 0x0002542c12067980 */ /* 0x002f28000c101900 */
        /* <DEDUP_REMOVED lines=124> */
[----:B------:R0:W-:Y:S04]  /*1f6a0*/  ST.E desc[UR44][R18.64+0x258], R7 ;  /* 0x0002580712007985 */ /* 0x0001e8000c10192c */
[----:B------:R1:W-:Y:S04]  /*1f6b0*/  ST.E desc[UR44][R18.64+0x25c], R8 ;  /* 0x00025c0812007985 */ /* 0x0003e8000c10192c */
[----:B------:R4:W-:Y:S04]  /*1f6c0*/  ST.E desc[UR44][R18.64+0x260], R9 ;  /* 0x0002600912007985 */ /* 0x0009e8000c10192c */
[----:B------:R4:W-:Y:S04]  /*1f6d0*/  ST.E desc[UR44][R18.64+0x264], R10 ;  /* 0x0002640a12007985 */ /* 0x0009e8000c10192c */
[----:B------:R4:W-:Y:S04]  /*1f6e0*/  ST.E desc[UR44][R18.64+0x268], R11 ;  /* 0x0002680b12007985 */ /* 0x0009e8000c10192c */
[----:B------:R4:W-:Y:S04]  /*1f6f0*/  ST.E desc[UR44][R18.64+0x26c], R12 ;  /* 0x00026c0c12007985 */ /* 0x0009e8000c10192c */
        /* <DEDUP_REMOVED lines=116> */
[----:B0-----:R-:W1:Y:S04]  /*1fe40*/  LDL.64 R6, [R1+0x190] ;  /* 0x0001900001067983 */ /* 0x001e680000100a00 */
[----:B------:R4:W5:Y:S04]  /*1fe50*/  LD.E R5, desc[UR44][R2.64] ;  /* 0x0000002c02057980 */ /* 0x000968000c101900 */
[----:B-1----:R-:W2:Y:S01]  /*1fe60*/  LD.E R8, desc[UR44][R6.64] ;  /* 0x0000002c06087980 */ /* 0x002ea2000c101900 */
[----:B------:R-:W-:Y:S01]  /*1fe70*/  BSSY B0, `(.L_x_13093) ;  /* 0x0000005000007945 */ /* 0x000fe20003800000 */
[----:B--2---:R-:W-:-:S04]  /*1fe80*/  LOP3.LUT R8, R8, 0x1, RZ, 0xfc, !PT ;  /* 0x0000000108087812 */ /* 0x004fc800078efcff */
[----:B------:R-:W-:-:S13]  /*1fe90*/  ISETP.NE.AND P0, PT, R8, 0x3, PT ;  /* 0x000000030800780c */ /* 0x000fda0003f05270 */
[----:B----4-:R-:W-:Y:S05]  /*1fea0*/  @!P0 BRA `(.L_x_13094) ;  /* 0x0000000000048947 */ /* 0x010fea0003800000 */
[----:B------:R-:W-:Y:S01]  /*1feb0*/  BPT.TRAP 0x1 ;  /* 0x000000040000795c */ /* 0x000fe20000300000 */
.L_x_13094:
[----:B------:R-:W-:Y:S05]  /*1fec0*/  BSYNC B0 ;  /* 0x0000000000007941 */ /* 0x000fea0003800000 */
.L_x_13093:
        /* <DEDUP_REMOVED lines=9> */
.L_x_13076:
[----:B------:R-:W-:-:S13]  /*1ff60*/  ISETP.GE.AND P0, PT, R0, R202, PT ;  /* 0x000000ca0000720c */ /* 0x000fda0003f06270 */
[----:B------:R-:W-:Y:S05]  /*1ff70*/  @!P0 BRA `(.L_x_13096) ;  /* 0x000000ac00288947 */ /* 0x000fea0003800000 */
[----:B------:R0:W5:Y:S02]  /*1ff80*/  LDL.64 R2, [R1+0x150] ;  /* 0x0001500001027983 */ /* 0x0001640000100a00 */
.L_x_13125:
[----:B-12--5:R-:W2:Y:S04]  /*1ff90*/  LD.E R5, desc[UR44][R2.64] ;  /* 0x0000002c02057980 */ /* 0x026ea8000c101900 */
        /* <DEDUP_REMOVED lines=20> */
.L_x_13098:
[----:B------:R-:W-:Y:S05]  /*200e0*/  BSYNC B0 ;  /* 0x0000000000007941 */ /* 0x000fea0003800000 */
.L_x_13097:
        /* <DEDUP_REMOVED lines=13> */
.L_x_13100:
[----:B------:R-:W-:Y:S05]  /*201c0*/  BSYNC B0 ;  /* 0x0000000000007941 */ /* 0x000fea0003800000 */
.L_x_13099:
        /* <DEDUP_REMOVED lines=8> */
.L_x_13102:
[----:B------:R-:W-:Y:S05]  /*20250*/  BSYNC B0 ;  /* 0x0000000000007941 */ /* 0x000fea0003800000 */
.L_x_13101:
[----:B------:R-:W2:Y:S04]  /*20260*/  LD.E R5, desc[UR44][R2.64] ;  /* 0x0000002c02057980 */ /* 0x000ea8000c101900 */
[----:B------:R-:W2:Y:S01]  /*20270*/  LDL.64 R14, [R1+0x80] ;  /* 0x00008000010e7983 */ /* 0x000ea20000100a00 */
[----:B------:R-:W-:Y:S05]  /*20280*/  WARPSYNC.ALL ;  /* 0x0000000000007948 */ /* 0x000fea0003800000 */
[----:B------:R3:W-:Y:S04]  /*20290*/  STL [R1+0x60], RZ ;  /* 0x000060ff01007387 */ /* 0x0007e80000100800 */
[----:B------:R-:W4:Y:S01]  /*202a0*/  LD.E.64 R20, desc[UR44][R18.64+0x78] ;  /* 0x0000782c12147980 */ /* 0x000f22000c101b00 */
[----:B------:R-:W-:-:S05]  /*202b0*/  IMAD.MOV.U32 R4, RZ, RZ, 0x1 ;  /* 0x00000001ff047424 */ /* 0x000fca00078e00ff */
[----:B------:R3:W-:Y:S04]  /*202c0*/  STL [R1+0x60], R4 ;  /* 0x0000600401007387 */ /* 0x0007e80000100800 */
[----:B-1---5:R-:W3:Y:S04]  /*202d0*/  LD.E.64 R8, desc[UR44][R18.64+0x78] ;  /* 0x0000782c12087980 */ /* 0x022ee8000c101b00 */
[----:B------:R1:W-:Y:S04]  /*202e0*/  STL [R1+0x60], R4 ;  /* 0x0000600401007387 */ /* 0x0003e80000100800 */
[----:B------:R-:W3:Y:S01]  /*202f0*/  LD.E.64 R10, desc[UR44][R18.64+0x78] ;  /* 0x0000782c120a7980 */ /* 0x000ee2000c101b00 */
        /* <DEDUP_REMOVED lines=49> */
.L_x_13105:
[----:B------:R-:W-:Y:S05]  /*20610*/  BSYNC B0 ;  /* 0x0000000000007941 */ /* 0x000fea0003800000 */
.L_x_13104:
        /* <DEDUP_REMOVED lines=13> */
.L_x_13107:
[----:B------:R-:W-:Y:S05]  /*206f0*/  BSYNC B0 ;  /* 0x0000000000007941 */ /* 0x000fea0003800000 */
.L_x_13106:
        /* <DEDUP_REMOVED lines=8> */
.L_x_13109:
[----:B------:R-:W-:Y:S05]  /*20780*/  BSYNC B0 ;  /* 0x0000000000007941 */ /* 0x000fea0003800000 */
.L_x_13108:
[----:B------:R-:W2:Y:S04]  /*20790*/  LD.E R21, desc[UR44][R2.64] ;  /* 0x0000002c02157980 */ /* 0x000ea8000c101900 */
[----:B------:R-:W2:Y:S04]  /*207a0*/  LDL.64 R6, [R1+0xf8] ;  /* 0x0000f80001067983 */ /* 0x000ea80000100a00 */
[----:B------:R-:W3:Y:S04]  /*207b0*/  LDL R5, [R1+0x70] ;  /* 0x0000700001057983 */ /* 0x000ee80000100800 */
[----:B-1---5:R-:W4:Y:S04]  /*207c0*/  LDL.64 R8, [R1+0xf0] ;  /* 0x0000f00001087983 */ /* 0x022f280000100a00 */
        /* <DEDUP_REMOVED lines=173> */
[----:B------:R2:W-:Y:S01]  /*212a0*/  STL [R1+0x70], R4 ;  /* 0x0000700401007387 */ /* 0x0005e20000100800 */
[----:B------:R-:W-:-:S02]  /*212b0*/  WARPGROUP.DEPBAR.LE gsb0, 0x0 ;  /* 0x00008000000079c5 */ /* 0x000fc40000010000 */
[----:B------:R-:W-:-:S06]  /*212c0*/  WARPGROUP.ARRIVE ;  /* 0x00000000000079c5 */ /* 0x000fcc0000000000 */
[----:B------:R-:W-:Y:S01]  /*212d0*/  HGMMA.64x96x16.F32.BF16 R24, gdesc[UR4], R24, gsb0 ;  /* 0x01600000041879f0 */ /* 0x000fe20008001818 */
[----:B------:R2:W-:Y:S01]  /*212e0*/  STL [R1+0x70], R4 ;  /* 0x0000700401007387 */ /* 0x0005e20000100800 */
[----:B-1----:R-:W-:-:S03]  /*212f0*/  SHF.R.U32.HI R103, RZ, 0x7, R72 ;  /* 0x00000007ff677819 */ /* 0x002fc60000011648 */
        /* <DEDUP_REMOVED lines=16> */
[----:B------:R-:W3:Y:S04]  /*21400*/  LD.E R6, desc[UR44][R16.64] ;  /* 0x0000002c10067980 */ /* 0x000ee8000c101900 */
[----:B------:R2:W5:Y:S01]  /*21410*/  LD.E R5, desc[UR44][R2.64] ;  /* 0x0000002c02057980 */ /* 0x000562000c101900 */
[----:B------:R-:W-:Y:S01]  /*21420*/  BSSY B0, `(.L_x_13111) ;  /* 0x0000005000007945 */ /* 0x000fe20003800000 */
[----:B---3--:R-:W-:-:S04]  /*21430*/  LOP3.LUT R6, R6, 0x1, RZ, 0xfc, !PT ;  /* 0x0000000106067812 */ /* 0x008fc800078efcff */
[----:B------:R-:W-:-:S13]  /*21440*/  ISETP.NE.AND P0, PT, R6, 0x3, PT ;  /* 0x000000030600780c */ /* 0x000fda0003f05270 */
[----:B--2---:R-:W-:Y:S05]  /*21450*/  @!P0 BRA `(.L_x_13112) ;  /* 0x0000000000048947 */ /* 0x004fea0003800000 */
[----:B------:R-:W-:Y:S01]  /*21460*/  BPT.TRAP 0x1 ;  /* 0x000000040000795c */ /* 0x000fe20000300000 */
.L_x_13112:
[----:B------:R-:W-:Y:S05]  /*21470*/  BSYNC B0 ;  /* 0x0000000000007941 */ /* 0x000fea0003800000 */
.L_x_13111:
        /* <DEDUP_REMOVED lines=69> */
.L_x_13116:
[----:B------:R-:W-:-:S13]  /*218d0*/  ISETP.NE.AND P0, PT, R13, 0x1, PT ;  /* 0x000000010d00780c */ /* 0x000fda0003f05270 */
[----:B------:R-:W-:-:S05]  /*218e0*/  @P0 IMAD.HI.U32 R10, R7, R14, RZ ;  /* 0x0000000e070a0227 */ /* 0x000fca00078e00ff */
[----:B------:R-:W-:-:S07]  /*218f0*/  @P0 SHF.R.U32.HI R7, RZ, R15, R10 ;  /* 0x0000000fff070219 */ /* 0x000fce000001160a */
.L_x_13117:
[----:B------:R-:W-:Y:S05]  /*21900*/  BSYNC B1 ;  /* 0x0000000000017941 */ /* 0x000fea0003800000 */
.L_x_13115:
[----:B------:R-:W-:-:S05]  /*21910*/  IMAD R10, R7, R13, R92 ;  /* 0x0000000d070a7224 */ /* 0x000fca00078e025c */
[----:B------:R-:W-:Y:S02]  /*21920*/  VIMNMX R5, R5, R10, !PT ;  /* 0x0000000a05057248 */ /* 0x000fe40007fe0100 */
[----:B------:R-:W-:-:S07]  /*21930*/  VIADDMNMX R6, R10, R13, R6, PT ;  /* 0x0000000d0a067246 */ /* 0x000fce0003800106 */
.L_x_13114:
[----:B------:R-:W-:Y:S05]  /*21940*/  BSYNC B0 ;  /* 0x0000000000007941 */ /* 0x000fea0003800000 */
.L_x_13113:
[C---:B------:R-:W-:Y:S01]  /*21950*/  ISETP.GE.AND P0, PT, R12.reuse, 0x2, PT ;  /* 0x000000020c00780c */ /* 0x040fe20003f06270 */
[----:B------:R-:W1:Y:S01]  /*21960*/  SHFL.IDX PT, R90, R90, 0x1, 0x1c1f ;  /* 0x003c1f005a5a7f89 */ /* 0x000e6200000e0000 */
[C---:B------:R-:W-:Y:S01]  /*21970*/  ISETP.GE.AND P2, PT, R12.reuse, 0xa, PT ;  /* 0x0000000a0c00780c */ /* 0x040fe20003f46270 */
        /* <DEDUP_REMOVED lines=12> */
[----:B-1----:R-:W-:Y:S01]  /*21a40*/  IMAD.IADD R7, R17, 0x1, R90 ;  /* 0x0000000111077824 */ /* 0x002fe200078e025a */
[----:B------:R-:W-:Y:S02]  /*21a50*/  FSEL R86, R29, -INF , !P0 ;  /* 0xff8000001d567808 */ /* 0x000fe40004000000 */
        /* <DEDUP_REMOVED lines=113> */
.L_x_13121:
[----:B------:R-:W-:-:S13]  /*22170*/  ISETP.NE.AND P6, PT, R13, 0x1, PT ;  /* 0x000000010d00780c */ /* 0x000fda0003fc5270 */
[----:B------:R-:W-:-:S05]  /*22180*/  @P6 IMAD.HI.U32 R14, R8, R14, RZ ;  /* 0x0000000e080e6227 */ /* 0x000fca00078e00ff */
[----:B------:R-:W-:-:S07]  /*22190*/  @P6 SHF.R.U32.HI R8, RZ, R15, R14 ;  /* 0x0000000fff086219 */ /* 0x000fce000001160e */
.L_x_13122:
[----:B------:R-:W-:Y:S05]  /*221a0*/  BSYNC B1 ;  /* 0x0000000000017941 */ /* 0x000fea0003800000 */
.L_x_13120:
[----:B------:R-:W-:-:S05]  /*221b0*/  IMAD R8, R8, R13, R92 ;  /* 0x0000000d08087224 */ /* 0x000fca00078e025c */
[----:B------:R-:W-:Y:S02]  /*221c0*/  VIADDMNMX R6, R8, R13, R6, PT ;  /* 0x0000000d08067246 */ /* 0x000fe40003800106 */
[----:B------:R-:W-:-:S07]  /*221d0*/  VIMNMX R7, R7, R8, !PT ;  /* 0x0000000807077248 */ /* 0x000fce0007fe0100 */
.L_x_13119:
[----:B------:R-:W-:Y:S05]  /*221e0*/  BSYNC B0 ;  /* 0x0000000000007941 */ /* 0x000fea0003800000 */
.L_x_13118:
        /* <DEDUP_REMOVED lines=74> */
[----:B--2---:R-:W-:Y:S02]  /*22690*/  FMNMX.FTZ R5, R160, R8, !PT ;  /* 0x00000008a0057209 */ /* 0x004fe40007810000 */
[----:B------:R-:W-:-:S02]  /*226a0*/  FMNMX.FTZ R10, R26, R9, !PT ;  /* 0x000000091a0a7209 */ /* 0x000fc40007810000 */
[----:B------:R-:W-:Y:S02]  /*226b0*/  FMNMX.FTZ R5, R88, R5, !PT ;  /* 0x0000000558057209 */ /* 0x000fe40007810000 */
[----:B------:R-:W-:Y:S02]  /*226c0*/  FSEL R59, R59, -INF , !P5 ;  /* 0xff8000003b3b7808 */ /* 0x000fe40006800000 */
        /* <DEDUP_REMOVED lines=32> */
[----:B------:R-:W1:Y:S01]  /*228d0*/  SHFL.BFLY PT, R11, R10, 0x2, 0x1f ;  /* 0x0c401f000a0b7f89 */ /* 0x000e6200000e0000 */
[----:B------:R-:W-:-:S04]  /*228e0*/  FMNMX.FTZ R5, R47, R12, !PT ;  /* 0x0000000c2f057209 */ /* 0x000fc80007810000 */
[----:B------:R-:W-:-:S04]  /*228f0*/  FMNMX.FTZ R12, R50, R5, !PT ;  /* 0x00000005320c7209 */ /* 0x000fc80007810000 */
[----:B------:R-:W-:-:S04]  /*22900*/  FMNMX.FTZ R5, R51, R12, !PT ;  /* 0x0000000c33057209 */ /* 0x000fc80007810000 */
[----:B------:R-:W-:-:S04]  /*22910*/  FMNMX.FTZ R12, R54, R5, !PT ;  /* 0x00000005360c7209 */ /* 0x000fc80007810000 */
[----:B------:R-:W-:Y:S02]  /*22920*/  FMNMX.FTZ R5, R55, R12, !PT ;  /* 0x0000000c37057209 */ /* 0x000fe40007810000 */
[C---:B------:R-:W-:Y:S02]  /*22930*/  ISETP.GT.AND P1, PT, R7.reuse, 0x49, !P1 ;  /* 0x000000490700780c */ /* 0x040fe40004f24270 */
[----:B------:R-:W-:Y:S02]  /*22940*/  ISETP.LT.OR P0, PT, R6, 0x49, P0 ;  /* 0x000000490600780c */ /* 0x000fe40000701670 */
[----:B------:R-:W-:Y:S02]  /*22950*/  FMNMX.FTZ R12, R58, R5, !PT ;  /* 0x000000053a0c7209 */ /* 0x000fe40007810000 */
[----:B------:R-:W-:Y:S02]  /*22960*/  ISETP.GT.AND P2, PT, R7, 0x50, !P2 ;  /* 0x000000500700780c */ /* 0x000fe40005744270 */
[----:B-1----:R-:W-:-:S02]  /*22970*/  FMNMX.FTZ R13, R10, R11, !PT ;  /* 0x0000000b0a0d7209 */ /* 0x002fc40007810000 */
[----:B------:R-:W-:Y:S02]  /*22980*/  ISETP.LT.OR P1, PT, R6, 0x4a, P1 ;  /* 0x0000004a0600780c */ /* 0x000fe40000f21670 */
[----:B------:R-:W-:Y:S02]  /*22990*/  FSEL R62, R62, -INF , !P0 ;  /* 0xff8000003e3e7808 */ /* 0x000fe40004000000 */
[----:B------:R-:W-:Y:S01]  /*229a0*/  FMNMX.FTZ R5, R59, R12, !PT ;  /* 0x0000000c3b057209 */ /* 0x000fe20007810000 */
[----:B------:R-:W1:Y:S01]  /*229b0*/  SHFL.BFLY PT, R14, R13, 0x1, 0x1f ;  /* 0x0c201f000d0e7f89 */ /* 0x000e6200000e0000 */
[----:B------:R-:W-:Y:S02]  /*229c0*/  ISETP.GT.AND P3, PT, R7, 0x51, !P3 ;  /* 0x000000510700780c */ /* 0x000fe40005f64270 */
        /* <DEDUP_REMOVED lines=16> */
[----:B------:R-:W-:Y:S02]  /*22ad0*/  FMNMX.FTZ R11, R71, R6, !PT ;  /* 0x00000006470b7209 */ /* 0x000fe40007810000 */
[----:B-1----:R-:W-:Y:S01]  /*22ae0*/  FMNMX.FTZ R12, R13, R14, !PT ;  /* 0x0000000e0d0c7209 */ /* 0x002fe20007810000 */
[----:B------:R-:W2:Y:S04]  /*22af0*/  LDL.64 R6, [R1+0x220] ;  /* 0x0002200001067983 */ /* 0x000ea80000100a00 */
[----:B------:R-:W-:Y:S04]  /*22b00*/  STL.64 [R1+0x210], R10 ;  /* 0x0002100a01007387 */ /* 0x000fe80000100a00 */
[----:B------:R-:W4:Y:S04]  /*22b10*/  LDL R13, [R1+0x214] ;  /* 0x00021400010d7983 */ /* 0x000f280000100800 */
[----:B------:R-:W-:Y:S04]  /*22b20*/  STL [R1+0x210], R12 ;  /* 0x0002100c01007387 */ /* 0x000fe80000100800 */
[----:B------:R-:W3:Y:S04]  /*22b30*/  LDL R14, [R1+0x210] ;  /* 0x00021000010e7983 */ /* 0x000ee80000100800 */
[----:B----4-:R-:W1:Y:S02]  /*22b40*/  SHFL.BFLY PT, R10, R13, 0x2, 0x1f ;  /* 0x0c401f000d0a7f89 */ /* 0x010e6400000e0000 */
[----:B-1----:R-:W-:-:S05]  /*22b50*/  FMNMX.FTZ R10, R10, R13, !PT ;  /* 0x0000000d0a0a7209 */ /* 0x002fca0007810000 */
[----:B------:R-:W1:Y:S01]  /*22b60*/  SHFL.BFLY PT, R11, R10, 0x1, 0x1f ;  /* 0x0c201f000a0b7f89 */ /* 0x000e6200000e0000 */
[----:B---3--:R-:W-:Y:S01]  /*22b70*/  FMUL.FTZ R5, R41, R14 ;  /* 0x0000000e29057220 */ /* 0x008fe20000410000 */
[----:B------:R-:W-:-:S04]  /*22b80*/  FSETP.NEU.FTZ.AND P0, PT, R14, -INF , PT ;  /* 0xff8000000e00780b */ /* 0x000fc80003f1d000 */
[----:B------:R-:W-:Y:S02]  /*22b90*/  FSEL R5, R5, RZ, P0 ;  /* 0x000000ff05057208 */ /* 0x000fe40000000000 */
[----:B------:R-:W-:-:S03]  /*22ba0*/  FSEL R13, R14, RZ, P0 ;  /* 0x000000ff0e0d7208 */ /* 0x000fc60000000000 */
        /* <DEDUP_REMOVED lines=8> */
[----:B-1----:R-:W-:Y:S01]  /*22c30*/  FMNMX.FTZ R10, R10, R11, !PT ;  /* 0x0000000b0a0a7209 */ /* 0x002fe20007810000 */
[-CC-:B------:R-:W-:Y:S01]  /*22c40*/  FFMA.FTZ R34, R72, R41.reuse, -R5.reuse ;  /* 0x0000002948227223 */ /* 0x180fe20000010805 */
[----:B------:R-:W-:-:S02]  /*22c50*/  FFMA.FTZ R176, R82, R41, -R5 ;  /* 0x0000002952b07223 */ /* 0x000fc40000010805 */
        /* <DEDUP_REMOVED lines=16> */
[C---:B------:R-:W-:Y:S01]  /*22d60*/  FMUL.FTZ R5, R10.reuse, R41 ;  /* 0x000000290a057220 */ /* 0x040fe20000410000 */
[----:B------:R-:W-:-:S02]  /*22d70*/  FSEL R12, R10, RZ, P0 ;  /* 0x000000ff0a0c7208 */ /* 0x000fc40000000000 */
[----:B------:R-:W-:Y:S02]  /*22d80*/  FMUL.FTZ R13, R8, R41 ;  /* 0x00000029080d7220 */ /* 0x000fe40000410000 */
        /* <DEDUP_REMOVED lines=10> */
[----:B------:R-:W1:Y:S01]  /*22e30*/  MUFU.EX2 R12, R12 ;  /* 0x0000000c000c7308 */ /* 0x000e620000000800 */
[----:B------:R-:W-:-:S07]  /*22e40*/  FFMA.FTZ R30, R17, R41, -R8 ;  /* 0x00000029111e7223 */ /* 0x000fce0000010808 */
[----:B------:R-:W3:Y:S08]  /*22e50*/  MUFU.EX2 R15, R15 ;  /* 0x0000000f000f7308 */ /* 0x000ef00000000800 */
[----:B------:R-:W4:Y:S01]  /*22e60*/  MUFU.EX2 R161, R161 ;  /* 0x000000a100a17308 */ /* 0x000f220000000800 */
[----:B------:R-:W-:-:S07]  /*22e70*/  FFMA.FTZ R169, R25, R41, -R8 ;  /* 0x0000002919a97223 */ /* 0x000fce0000010808 */
[----:B------:R-:W0:Y:S08]  /*22e80*/  MUFU.EX2 R162, R162 ;  /* 0x000000a200a27308 */ /* 0x000e300000000800 */
[----:B------:R-:W0:Y:S01]  /*22e90*/  MUFU.EX2 R31, R31 ;  /* 0x0000001f001f7308 */ /* 0x000e220000000800 */
[----:B--2---:R-:W-:Y:S01]  /*22ea0*/  FFMA.FTZ R6, R13, R6, R160 ;  /* 0x000000060d067223 */ /* 0x004fe200000100a0 */
[----:B-1----:R-:W-:-:S06]  /*22eb0*/  FFMA.FTZ R16, R7, R12, R32 ;  /* 0x0000000c07107223 */ /* 0x002fcc0000010020 */
[----:B------:R-:W1:Y:S01]  /*22ec0*/  MUFU.EX2 R37, R37 ;  /* 0x0000002500257308 */ /* 0x000e620000000800 */
[----:B------:R-:W-:-:S07]  /*22ed0*/  FFMA.FTZ R29, R38, R41, -R8 ;  /* 0x00000029261d7223 */ /* 0x000fce0000010808 */
[----:B------:R-:W2:Y:S01]  /*22ee0*/  MUFU.EX2 R163, R163 ;  /* 0x000000a300a37308 */ /* 0x000ea20000000800 */
[----:B---3--:R-:W-:Y:S01]  /*22ef0*/  FADD.FTZ R5, R15, R6 ;  /* 0x000000060f057221 */ /* 0x008fe20000010000 */
[----:B----4-:R-:W-:-:S06]  /*22f00*/  FADD.FTZ R16, R161, R16 ;  /* 0x00000010a1107221 */ /* 0x010fcc0000010000 */
[----:B------:R-:W3:Y:S01]  /*22f10*/  MUFU.EX2 R36, R36 ;  /* 0x0000002400247308 */ /* 0x000ee20000000800 */
[----:B------:R-:W-:-:S07]  /*22f20*/  FFMA.FTZ R171, R39, R41, -R8 ;  /* 0x0000002927ab7223 */ /* 0x000fce0000010808 */
[----:B------:R-:W4:Y:S01]  /*22f30*/  MUFU.EX2 R30, R30 ;  /* 0x0000001e001e7308 */ /* 0x000f220000000800 */
[----:B0-----:R-:W-:Y:S01]  /*22f40*/  FADD.FTZ R6, R162, R5 ;  /* 0x00000005a2067221 */ /* 0x001fe20000010000 */
[----:B------:R-:W-:-:S06]  /*22f50*/  FADD.FTZ R16, R31, R16 ;  /* 0x000000101f107221 */ /* 0x000fcc0000010000 */
[----:B------:R-:W0:Y:S01]  /*22f60*/  MUFU.EX2 R168, R168 ;  /* 0x000000a800a87308 */ /* 0x000e220000000800 */
[----:B------:R-:W-:-:S07]  /*22f70*/  FFMA.FTZ R28, R42, R41, -R8 ;  /* 0x000000292a1c7223 */ /* 0x000fce0000010808 */
[----:B------:R-:W0:Y:S01]  /*22f80*/  MUFU.EX2 R169, R169 ;  /* 0x000000a900a97308 */ /* 0x000e220000000800 */
[----:B-1----:R-:W-:Y:S01]  /*22f90*/  FADD.FTZ R5, R37, R6 ;  /* 0x0000000625057221 */ /* 0x002fe20000010000 */
[----:B--2---:R-:W-:-:S06]  /*22fa0*/  FADD.FTZ R7, R163, R16 ;  /* 0x00000010a3077221 */ /* 0x004fcc0000010000 */
        /* <DEDUP_REMOVED lines=75> */
[----:B------:R-:W1:Y:S08]  /*23460*/  MUFU.EX2 R182, R182 ;  /* 0x000000b600b67308 */ /* 0x000e700000000800 */
[----:B------:R-:W2:Y:S01]  /*23470*/  MUFU.EX2 R20, R20 ;  /* 0x0000001400147308 */ /* 0x000ea20000000800 */
[----:B---3--:R-:W-:Y:S01]  /*23480*/  FADD.FTZ R8, R187, R8 ;  /* 0x00000008bb087221 */ /* 0x008fe20000010000 */
[----:B----4-:R-:W-:-:S06]  /*23490*/  FADD.FTZ R6, R184, R7 ;  /* 0x00000007b8067221 */ /* 0x010fcc0000010000 */
[----:B------:R-:W3:Y:S08]  /*234a0*/  MUFU.EX2 R180, R180 ;  /* 0x000000b400b47308 */ /* 0x000ef00000000800 */
[----:B------:R-:W4:Y:S01]  /*234b0*/  MUFU.EX2 R5, R5 ;  /* 0x0000000500057308 */ /* 0x000f220000000800 */
[----:B0-----:R-:W-:Y:S01]  /*234c0*/  FADD.FTZ R7, R181, R8 ;  /* 0x00000008b5077221 */ /* 0x001fe20000010000 */
[----:B------:R-:W-:-:S06]  /*234d0*/  FADD.FTZ R9, R17, R6 ;  /* 0x0000000611097221 */ /* 0x000fcc0000010000 */
[----:B------:R-:W0:Y:S08]  /*234e0*/  MUFU.EX2 R21, R21 ;  /* 0x0000001500157308 */ /* 0x000e300000000800 */
[----:B------:R-:W0:Y:S01]  /*234f0*/  MUFU.EX2 R16, R16 ;  /* 0x0000001000107308 */ /* 0x000e220000000800 */
[----:B-1----:R-:W-:Y:S01]  /*23500*/  FADD.FTZ R7, R182, R7 ;  /* 0x00000007b6077221 */ /* 0x002fe20000010000 */
[----:B--2---:R-:W-:-:S03]  /*23510*/  FADD.FTZ R6, R20, R9 ;  /* 0x0000000914067221 */ /* 0x004fc60000010000 */
[----:B---3--:R-:W-:Y:S01]  /*23520*/  FADD.FTZ R8, R180, R7 ;  /* 0x00000007b4087221 */ /* 0x008fe20000010000 */
[----:B----4-:R-:W-:-:S03]  /*23530*/  FADD.FTZ R7, R5, R6 ;  /* 0x0000000605077221 */ /* 0x010fc60000010000 */
[----:B0-----:R-:W-:Y:S01]  /*23540*/  FADD.FTZ R6, R21, R8 ;  /* 0x0000000815067221 */ /* 0x001fe20000010000 */
        /* <DEDUP_REMOVED lines=351> */
[C---:B------:R-:W-:Y:S01]  /*24b40*/  FMUL.FTZ R55, R12.reuse, R42 ;  /* 0x0000002a0c377220 */ /* 0x040fe20000410000 */
[C---:B------:R-:W-:Y:S01]  /*24b50*/  FMUL.FTZ R61, R12.reuse, R44 ;  /* 0x0000002c0c3d7220 */ /* 0x040fe20000410000 */
[C---:B------:R-:W-:Y:S01]  /*24b60*/  FMUL.FTZ R41, R12.reuse, R41 ;  /* 0x000000290c297220 */ /* 0x040fe20000410000 */
[C---:B------:R-:W-:Y:S01]  /*24b70*/  FMUL.FTZ R27, R12.reuse, R27 ;  /* 0x0000001b0c1b7220 */ /* 0x040fe20000410000 */
[C---:B---3--:R-:W-:Y:S01]  /*24b80*/  FMUL.FTZ R47, R12.reuse, R40 ;  /* 0x000000280c2f7220 */ /* 0x048fe20000410000 */
[C---:B------:R-:W-:Y:S01]  /*24b90*/  FMUL.FTZ R39, R12.reuse, R39 ;  /* 0x000000270c277220 */ /* 0x040fe20000410000 */
[C---:B-1----:R-:W-:Y:S01]  /*24ba0*/  FMUL.FTZ R49, R12.reuse, R38 ;  /* 0x000000260c317220 */ /* 0x042fe20000410000 */
        /* <DEDUP_REMOVED lines=40> */
[----:B------:R3:W-:Y:S01]  /*24e30*/  ST.E desc[UR44][R18.64+0x438], R25 ;  /* 0x0004381912007985 */ /* 0x0007e2000c10192c */
[----:B------:R4:W-:Y:S06]  /*24e40*/  BAR.SYNC.DEFER_BLOCKING R26, 0x100 ;  /* 0x0004001a0000751d */ /* 0x0009ec0000010000 */
[----:B0-----:R-:W2:Y:S04]  /*24e50*/  LD.E R27, desc[UR44][R18.64+0x240] ;  /* 0x0002402c121b7980 */ /* 0x001ea8000c101900 */
[----:B------:R-:W4:Y:S04]  /*24e60*/  LD.E R24, desc[UR44][R2.64] ;  /* 0x0000002c02187980 */ /* 0x000f28000c101900 */
[----:B------:R-:W4:Y:S04]  /*24e70*/  LD.E.64 R12, desc[UR44][R18.64+0x88] ;  /* 0x0000882c120c7980 */ /* 0x000f28000c101b00 */
[----:B--2---:R0:W-:Y:S04]  /*24e80*/  ST.E desc[UR44][R18.64+0x240], R27 ;  /* 0x0002401b12007985 */ /* 0x0041e8000c10192c */
[----:B-1----:R-:W2:Y:S04]  /*24e90*/  LD.E R39, desc[UR44][R6.64] ;  /* 0x0000002c06277980 */ /* 0x002ea8000c101900 */
[----:B--2---:R1:W-:Y:S04]  /*24ea0*/  ST.E desc[UR44][R6.64], R39 ;  /* 0x0000002706007985 */ /* 0x0043e8000c10192c */
[----:B------:R-:W2:Y:S04]  /*24eb0*/  LD.E R41, desc[UR44][R10.64] ;  /* 0x0000002c0a297980 */ /* 0x000ea8000c101900 */
[----:B--2---:R2:W-:Y:S04]  /*24ec0*/  ST.E desc[UR44][R10.64], R41 ;  /* 0x000000290a007985 */ /* 0x0045e8000c10192c */
[----:B------:R-:W3:Y:S04]  /*24ed0*/  LD.E R43, desc[UR44][R8.64] ;  /* 0x0000002c082b7980 */ /* 0x000ee8000c101900 */
[----:B---3--:R3:W-:Y:S04]  /*24ee0*/  ST.E desc[UR44][R8.64], R43 ;  /* 0x0000002b08007985 */ /* 0x0087e8000c10192c */
[----:B------:R-:W4:Y:S04]  /*24ef0*/  LD.E R25, desc[UR44][R18.64+0x250] ;  /* 0x0002502c12197980 */ /* 0x000f28000c101900 */
[----:B------:R-:W4:Y:S04]  /*24f00*/  LD.E R45, desc[UR44][R18.64+0x254] ;  /* 0x0002542c122d7980 */ /* 0x000f28000c101900 */
[----:B------:R-:W4:Y:S04]  /*24f10*/  LD.E R47, desc[UR44][R18.64+0x258] ;  /* 0x0002582c122f7980 */ /* 0x000f28000c101900 */
[----:B0-----:R-:W4:Y:S04]  /*24f20*/  LD.E R27, desc[UR44][R18.64+0x25c] ;  /* 0x00025c2c121b7980 */ /* 0x001f28000c101900 */
[----:B------:R-:W4:Y:S04]  /*24f30*/  LD.E R49, desc[UR44][R18.64+0x260] ;  /* 0x0002602c12317980 */ /* 0x000f28000c101900 */
[----:B------:R-:W4:Y:S04]  /*24f40*/  LD.E R51, desc[UR44][R18.64+0x264] ;  /* 0x0002642c12337980 */ /* 0x000f28000c101900 */
[----:B-1----:R-:W4:Y:S04]  /*24f50*/  LD.E R39, desc[UR44][R18.64+0x268] ;  /* 0x0002682c12277980 */ /* 0x002f28000c101900 */
        /* <DEDUP_REMOVED lines=76> */
[----:B--2---:R2:W-:Y:S04]  /*25420*/  ST.E desc[UR44][R18.64+0x270], R41 ;  /* 0x0002702912007985 */ /* 0x0045e8000c10192c */
[----:B------:R-:W-:Y:S04]  /*25430*/  ST.E desc[UR44][R18.64+0x274], R55 ;  /* 0x0002743712007985 */ /* 0x000fe8000c10192c */
[----:B---3--:R3:W-:Y:S04]  /*25440*/  ST.E desc[UR44][R18.64+0x278], R43 ;  /* 0x0002782b12007985 */ /* 0x0087e8000c10192c */
[----:B------:R3:W-:Y:S04]  /*25450*/  ST.E desc[UR44][R18.64+0x27c], R57 ;  /* 0x00027c3912007985 */ /* 0x0007e8000c10192c */
[----:B------:R3:W-:Y:S04]  /*25460*/  ST.E desc[UR44][R18.64+0x280], R59 ;  /* 0x0002803b12007985 */ /* 0x0007e8000c10192c */
[----:B------:R3:W-:Y:S04]  /*25470*/  ST.E desc[UR44][R18.64+0x284], R61 ;  /* 0x0002843d12007985 */ /* 0x0007e8000c10192c */
[----:B------:R3:W-:Y:S04]  /*25480*/  ST.E desc[UR44][R18.64+0x288], R63 ;  /* 0x0002883f12007985 */ /* 0x0007e8000c10192c */
[----:B------:R3:W-:Y:S04]  /*25490*/  ST.E desc[UR44][R18.64+0x28c], R65 ;  /* 0x00028c4112007985 */ /* 0x0007e8000c10192c */
[----:B0-----:R-:W4:Y:S04]  /*254a0*/  LD.E R25, desc[UR44][R18.64+0x290] ;  /* 0x0002902c12197980 */ /* 0x001f28000c101900 */
[----:B-1----:R-:W4:Y:S04]  /*254b0*/  LD.E R27, desc[UR44][R18.64+0x298] ;  /* 0x0002982c121b7980 */ /* 0x002f28000c101900 */
        /* <DEDUP_REMOVED lines=155> */
[----:B0-----:R-:W3:Y:S01]  /*25e70*/  LDL R25, [R1+0x68] ;  /* 0x0000680001197983 */ /* 0x001ee20000100800 */
[----:B------:R-:W-:-:S02]  /*25e80*/  IMAD R12, R24, 0xc00, R12 ;  /* 0x00000c00180c7824 */ /* 0x000fc400078e020c */
[----:B-1----:R-:W-:Y:S01]  /*25e90*/  IMAD.MOV.U32 R27, RZ, RZ, R13 ;  /* 0x000000ffff1b7224 */ /* 0x002fe200078e000d */
[----:B------:R-:W-:Y:S01]  /*25ea0*/  F2FP.BF16.F32.PACK_AB R162, R37, R162 ;  /* 0x000000a225a2723e */ /* 0x000fe200000010ff */
[----:B------:R-:W-:Y:S01]  /*25eb0*/  VIADD R24, R12, 0x80 ;  /* 0x000000800c187836 */ /* 0x000fe20000000000 */
[----:B------:R-:W-:Y:S01]  /*25ec0*/  F2FP.BF16.F32.PACK_AB R168, R168, R36 ;  /* 0x00000024a8a8723e */ /* 0x000fe200000010ff */
[----:B------:R-:W-:Y:S01]  /*25ed0*/  VIADD R26, R12, 0x100 ;  /* 0x000001000c1a7836 */ /* 0x000fe20000000000 */
[----:B------:R-:W-:Y:S01]  /*25ee0*/  R2UR UR15, R27 ;  /* 0x000000001b0f72ca */ /* 0x000fe200000e0000 */
[----:B------:R-:W3:Y:S01]  /*25ef0*/  LD.E R36, desc[UR44][R18.64+0x270] ;  /* 0x0002702c12247980 */ /* 0x000ee2000c101900 */
[----:B------:R-:W-:Y:S02]  /*25f00*/  R2UR UR10, R24 ;  /* 0x00000000180a72ca */ /* 0x000fe400000e0000 */
[----:B------:R-:W-:Y:S01]  /*25f10*/  R2UR UR14, R26 ;  /* 0x000000001a0e72ca */ /* 0x000fe200000e0000 */
[----:B------:R-:W3:Y:S01]  /*25f20*/  LD.E R24, desc[UR44][R18.64+0x240] ;  /* 0x0002402c12187980 */ /* 0x000ee2000c101900 */
[----:B------:R-:W-:-:S02]  /*25f30*/  F2FP.BF16.F32.PACK_AB R170, R170, R35 ;  /* 0x00000023aaaa723e */ /* 0x000fc400000010ff */
[----:B------:R-:W-:Y:S01]  /*25f40*/  F2FP.BF16.F32.PACK_AB R176, R176, R34 ;  /* 0x00000022b0b0723e */ /* 0x000fe200000010ff */
[----:B------:R-:W3:Y:S01]  /*25f50*/  LD.E R35, desc[UR44][R18.64+0x26c] ;  /* 0x00026c2c12237980 */ /* 0x000ee2000c101900 */
[----:B------:R-:W-:Y:S02]  /*25f60*/  F2FP.BF16.F32.PACK_AB R178, R178, R33 ;  /* 0x00000021b2b2723e */ /* 0x000fe400000010ff */
[----:B------:R-:W-:Y:S01]  /*25f70*/  F2FP.BF16.F32.PACK_AB R161, R161, R32 ;  /* 0x00000020a1a1723e */ /* 0x000fe200000010ff */
[----:B------:R-:W3:Y:S01]  /*25f80*/  LD.E R33, desc[UR44][R18.64+0x264] ;  /* 0x0002642c12217980 */ /* 0x000ee2000c101900 */
[----:B------:R-:W-:Y:S02]  /*25f90*/  F2FP.BF16.F32.PACK_AB R163, R163, R31 ;  /* 0x0000001fa3a3723e */ /* 0x000fe400000010ff */
[----:B------:R-:W-:Y:S01]  /*25fa0*/  F2FP.BF16.F32.PACK_AB R169, R169, R30 ;  /* 0x0000001ea9a9723e */ /* 0x000fe200000010ff */
[----:B------:R-:W3:Y:S01]  /*25fb0*/  LD.E R31, desc[UR44][R18.64+0x25c] ;  /* 0x00025c2c121f7980 */ /* 0x000ee2000c101900 */
[----:B------:R-:W-:-:S02]  /*25fc0*/  F2FP.BF16.F32.PACK_AB R171, R171, R29 ;  /* 0x0000001dabab723e */ /* 0x000fc400000010ff */
[----:B------:R-:W-:Y:S01]  /*25fd0*/  F2FP.BF16.F32.PACK_AB R177, R177, R28 ;  /* 0x0000001cb1b1723e */ /* 0x000fe200000010ff */
        /* <DEDUP_REMOVED lines=9> */
[----:B--2---:R-:W4:Y:S04]  /*26070*/  LD.E R41, desc[UR44][R18.64+0x284] ;  /* 0x0002842c12297980 */ /* 0x004f28000c101900 */
[----:B------:R-:W4:Y:S04]  /*26080*/  LD.E R42, desc[UR44][R18.64+0x288] ;  /* 0x0002882c122a7980 */ /* 0x000f28000c101900 */
[----:B---3--:R-:W4:Y:S04]  /*26090*/  LD.E R43, desc[UR44][R18.64+0x28c] ;  /* 0x00028c2c122b7980 */ /* 0x008f28000c101900 */
        /* <DEDUP_REMOVED lines=56> */
[----:B------:R-:W-:Y:S01]  /*26420*/  ISETP.NE.U32.AND P0, PT, R25, RZ, PT ;  /* 0x000000ff1900720c */ /* 0x000fe20003f05070 */
[----:B------:R-:W-:-:S02]  /*26430*/  IMAD.MOV.U32 R25, RZ, RZ, R13 ;  /* 0x000000ffff197224 */ /* 0x000fc400078e000d */
[----:B------:R-:W4:Y:S03]  /*26440*/  LD.E R100, desc[UR44][R18.64+0x370] ;  /* 0x0003702c12647980 */ /* 0x000f26000c101900 */
        /* <DEDUP_REMOVED lines=56> */
[----:B------:R-:W-:Y:S02]  /*267d0*/  R2UR UR7, R13 ;  /* 0x000000000d0772ca */ /* 0x000fe400000e0000 */
[----:B------:R-:W-:Y:S01]  /*267e0*/  F2FP.BF16.F32.PACK_AB R160, R15, R160 ;  /* 0x000000a00fa0723e */ /* 0x000fe200000010ff */
[----:B------:R-:W-:-:S03]  /*267f0*/  VOTEU.ANY UP0, P0 ;  /* 0x00000000003f7886 */ /* 0x000fc60000000100 */
[----:B----4-:R-:W-:-:S07]  /*26800*/  WARPGROUP.ARRIVE ;  /* 0x00000000000079c5 */ /* 0x010fce0000000000 */
        /* <DEDUP_REMOVED lines=1072> */
[----:B------:R1:W5:Y:S04]  /*2ab10*/  LD.E R4, desc[UR44][R2.64] ;  /* 0x0000002c02047980 */ /* 0x000368000c101900 */
[----:B--2---:R-:W2:Y:S01]  /*2ab20*/  LD.E R5, desc[UR44][R6.64] ;  /* 0x0000002c06057980 */ /* 0x004ea2000c101900 */
[----:B------:R-:W-:Y:S01]  /*2ab30*/  BSSY B0, `(.L_x_13123) ;  /* 0x0000005000007945 */ /* 0x000fe20003800000 */
[----:B--2---:R-:W-:-:S04]  /*2ab40*/  LOP3.LUT R5, R5, 0x1, RZ, 0xfc, !PT ;  /* 0x0000000105057812 */ /* 0x004fc800078efcff */
[----:B------:R-:W-:-:S13]  /*2ab50*/  ISETP.NE.AND P0, PT, R5, 0x3, PT ;  /* 0x000000030500780c */ /* 0x000fda0003f05270 */
[----:B-1----:R-:W-:Y:S05]  /*2ab60*/  @!P0 BRA `(.L_x_13124) ;  /* 0x0000000000048947 */ /* 0x002fea0003800000 */
[----:B------:R-:W-:Y:S01]  /*2ab70*/  BPT.TRAP 0x1 ;  /* 0x000000040000795c */ /* 0x000fe20000300000 */
.L_x_13124:
[----:B------:R-:W-:Y:S05]  /*2ab80*/  BSYNC B0 ;  /* 0x0000000000007941 */ /* 0x000fea0003800000 */
.L_x_13123:
        /* <DEDUP_REMOVED lines=9> */
.L_x_13096:
[----:B------:R-:W3:Y:S01]  /*2ac20*/  LDL R7, [R1+0x220] ;  /* 0x0002200001077983 */ /* 0x000ee20000100800 */
[----:B------:R-:W-:Y:S05]  /*2ac30*/  WARPSYNC.ALL ;  /* 0x0000000000007948 */ /* 0x000fea0003800000 */
[----:B-1----:R-:W4:Y:S04]  /*2ac40*/  LDL R5, [R1+0x224] ;  /* 0x0002240001057983 */ /* 0x002f280000100800 */
[----:B------:R-:W5:Y:S04]  /*2ac50*/  LDL.64 R16, [R1+0x240] ;  /* 0x0002400001107983 */ /* 0x000f680000100a00 */
[----:B------:R-:W5:Y:S04]  /*2ac60*/  LDL.64 R20, [R1+0x250] ;  /* 0x0002500001147983 */ /* 0x000f680000100a00 */
[----:B------:R-:W5:Y:S04]  /*2ac70*/  LDL.64 R14, [R1+0x260] ;  /* 0x00026000010e7983 */ /* 0x000f680000100a00 */
[----:B------:R-:W5:Y:S04]  /*2ac80*/  LDL.64 R12, [R1+0x270] ;  /* 0x00027000010c7983 */ /* 0x000f680000100a00 */
[----:B------:R-:W5:Y:S04]  /*2ac90*/  LDL.64 R10, [R1+0x280] ;  /* 0x00028000010a7983 */ /* 0x000f680000100a00 */
[----:B------:R-:W5:Y:S04]  /*2aca0*/  LDL.64 R8, [R1+0x290] ;  /* 0x0002900001087983 */ /* 0x000f680000100a00 */
[----:B------:R-:W5:Y:S01]  /*2acb0*/  LDL R121, [R1+0x1f0] ;  /* 0x0001f00001797983 */ /* 0x000f620000100800 */
[----:B------:R-:W-:-:S03]  /*2acc0*/  IMAD.MOV.U32 R116, RZ, RZ, RZ ;  /* 0x000000ffff747224 */ /* 0x000fc600078e00ff */
[----:B------:R-:W5:Y:S01]  /*2acd0*/  LDL.64 R104, [R1+0x320] ;  /* 0x0003200001687983 */ /* 0x000f620000100a00 */
[----:B------:R-:W-:Y:S02]  /*2ace0*/  IMAD.MOV.U32 R117, RZ, RZ, -0x800000 ;  /* 0xff800000ff757424 */ /* 0x000fe400078e00ff */
        /* <DEDUP_REMOVED lines=44> */
[----:B---3--:R-:W0:Y:S02]  /*2afb0*/  SHFL.BFLY PT, R0, R7, 0x2, 0x1f ;  /* 0x0c401f0007007f89 */ /* 0x008e2400000e0000 */
[----:B0-----:R-:W-:-:S02]  /*2afc0*/  FADD.FTZ R2, R7, R0 ;  /* 0x0000000007027221 */ /* 0x001fc40000010000 */
[----:B------:R-:W3:Y:S04]  /*2afd0*/  LDL.64 R6, [R1+0x2c0] ;  /* 0x0002c00001067983 */ /* 0x000ee80000100a00 */
[----:B------:R-:W2:Y:S02]  /*2afe0*/  SHFL.BFLY PT, R3, R2, 0x1, 0x1f ;  /* 0x0c201f0002037f89 */ /* 0x000ea400000e0000 */
[----:B--2---:R-:W-:-:S05]  /*2aff0*/  FADD.FTZ R4, R2, R3 ;  /* 0x0000000302047221 */ /* 0x004fca0000010000 */
[----:B------:R-:W-:Y:S04]  /*2b000*/  STL [R1+0x220], R4 ;  /* 0x0002200401007387 */ /* 0x000fe80000100800 */
[----:B------:R-:W2:Y:S04]  /*2b010*/  LDL R30, [R1+0x220] ;  /* 0x00022000011e7983 */ /* 0x000ea80000100800 */
[----:B----4-:R-:W0:Y:S02]  /*2b020*/  SHFL.BFLY PT, R0, R5, 0x2, 0x1f ;  /* 0x0c401f0005007f89 */ /* 0x010e2400000e0000 */
[----:B0-----:R-:W-:-:S02]  /*2b030*/  FADD.FTZ R3, R0, R5 ;  /* 0x0000000500037221 */ /* 0x001fc40000010000 */
[----:B------:R-:W4:Y:S04]  /*2b040*/  LDL.64 R4, [R1+0x2b0] ;  /* 0x0002b00001047983 */ /* 0x000f280000100a00 */
[----:B------:R-:W0:Y:S02]  /*2b050*/  SHFL.BFLY PT, R0, R3, 0x1, 0x1f ;  /* 0x0c201f0003007f89 */ /* 0x000e2400000e0000 */
[----:B0-----:R-:W-:Y:S02]  /*2b060*/  FADD.FTZ R0, R3, R0 ;  /* 0x0000000003007221 */ /* 0x001fe40000010000 */
[----:B------:R-:W3:Y:S03]  /*2b070*/  LDL.64 R2, [R1+0x2a0] ;  /* 0x0002a00001027983 */ /* 0x000ee60000100a00 */
[----:B------:R-:W-:-:S13]  /*2b080*/  FSETP.NE.FTZ.AND P1, PT, R0, RZ, PT ;  /* 0x000000ff0000720b */ /* 0x000fda0003f35000 */
[----:B------:R-:W4:Y:S04]  /*2b090*/  @P1 LDL R28, [R1+0x230] ;  /* 0x00023000011c1983 */ /* 0x000f280000100800 */
[----:B------:R-:W4:Y:S01]  /*2b0a0*/  @P1 LDL R29, [R1+0x214] ;  /* 0x00021400011d1983 */ /* 0x000f220000100800 */
[----:B--2---:R-:W-:-:S13]  /*2b0b0*/  FSETP.NE.FTZ.AND P0, PT, R30, RZ, PT ;  /* 0x000000ff1e00720b */ /* 0x004fda0003f15000 */
[----:B------:R-:W2:Y:S04]  /*2b0c0*/  @P0 LDL R24, [R1+0x230] ;  /* 0x0002300001180983 */ /* 0x000ea80000100800 */
[----:B------:R-:W2:Y:S01]  /*2b0d0*/  @P0 LDL R25, [R1+0x210] ;  /* 0x0002100001190983 */ /* 0x000ea20000100800 */
[----:B------:R-:W0:Y:S08]  /*2b0e0*/  @P1 MUFU.LG2 R27, R0 ;  /* 0x00000000001b1308 */ /* 0x000e300000000c00 */
[----:B------:R-:W1:Y:S08]  /*2b0f0*/  @P0 MUFU.LG2 R26, R30 ;  /* 0x0000001e001a0308 */ /* 0x000e700000000c00 */
[----:B------:R-:W1:Y:S01]  /*2b100*/  @P0 MUFU.RCP R116, R30 ;  /* 0x0000001e00740308 */ /* 0x000e620000001000 */
[----:B0-----:R-:W-:Y:S01]  /*2b110*/  @P1 FMUL.FTZ R31, R27, 0.69314718246459960938 ;  /* 0x3f3172181b1f1820 */ /* 0x001fe20000410000 */
[----:B-----5:R-:W-:-:S02]  /*2b120*/  VIADD R121, R121, 0x1 ;  /* 0x0000000179797836 */ /* 0x020fc40000000000 */
[----:B-1----:R-:W-:Y:S01]  /*2b130*/  @P0 FMUL.FTZ R27, R26, 0.69314718246459960938 ;  /* 0x3f3172181a1b0820 */ /* 0x002fe20000410000 */
        /* <DEDUP_REMOVED lines=17> */
[----:B------:R-:W-:Y:S01]  /*2b250*/  FMUL.FTZ R6, R6, R116 ;  /* 0x0000007406067220 */ /* 0x000fe20000410000 */
[----:B------:R-:W-:Y:S01]  /*2b260*/  STL.64 [R1+0x240], R16 ;  /* 0x0002401001007387 */ /* 0x000fe20000100a00 */
[----:B------:R-:W-:-:S03]  /*2b270*/  @P1 FMUL.FTZ R28, R28, 0.69314718246459960938 ;  /* 0x3f3172181c1c1820 */ /* 0x000fc60000410000 */
[----:B------:R-:W-:Y:S01]  /*2b280*/  STL.64 [R1+0x250], R20 ;  /* 0x0002501401007387 */ /* 0x000fe20000100a00 */
[----:B------:R-:W-:-:S03]  /*2b290*/  @P1 FFMA.FTZ R118, R28, R29, R31 ;  /* 0x0000001d1c761223 */ /* 0x000fc6000001001f */
[----:B------:R-:W-:Y:S04]  /*2b2a0*/  STL.64 [R1+0x260], R14 ;  /* 0x0002600e01007387 */ /* 0x000fe80000100a00 */
[----:B------:R0:W-:Y:S04]  /*2b2b0*/  STL.64 [R1+0x270], R12 ;  /* 0x0002700c01007387 */ /* 0x0001e80000100a00 */
[----:B------:R-:W-:Y:S04]  /*2b2c0*/  STL.64 [R1+0x280], R10 ;  /* 0x0002800a01007387 */ /* 0x000fe80000100a00 */
[----:B------:R1:W-:Y:S04]  /*2b2d0*/  STL.64 [R1+0x290], R8 ;  /* 0x0002900801007387 */ /* 0x0003e80000100a00 */
[----:B------:R-:W-:Y:S04]  /*2b2e0*/  STL.64 [R1+0x2a0], R2 ;  /* 0x0002a00201007387 */ /* 0x000fe80000100a00 */
[----:B------:R3:W-:Y:S04]  /*2b2f0*/  STL.64 [R1+0x2b0], R4 ;  /* 0x0002b00401007387 */ /* 0x0007e80000100a00 */
[----:B------:R4:W-:Y:S04]  /*2b300*/  STL.64 [R1+0x2c0], R6 ;  /* 0x0002c00601007387 */ /* 0x0009e80000100a00 */
[----:B------:R-:W5:Y:S04]  /*2b310*/  LDL.64 R30, [R1+0x388] ;  /* 0x00038800011e7983 */ /* 0x000f680000100a00 */
[----:B------:R-:W5:Y:S04]  /*2b320*/  LDL.64 R28, [R1+0x398] ;  /* 0x00039800011c7983 */ /* 0x000f680000100a00 */
[----:B0-----:R-:W5:Y:S04]  /*2b330*/  LDL.64 R12, [R1+0x3a8] ;  /* 0x0003a800010c7983 */ /* 0x001f680000100a00 */
[----:B------:R-:W5:Y:S04]  /*2b340*/  LDL.64 R20, [R1+0x3c8] ;  /* 0x0003c80001147983 */ /* 0x000f680000100a00 */
[----:B------:R-:W5:Y:S04]  /*2b350*/  LDL.64 R16, [R1+0x3d8] ;  /* 0x0003d80001107983 */ /* 0x000f680000100a00 */
[----:B------:R-:W5:Y:S04]  /*2b360*/  LDL.64 R14, [R1+0x3e8] ;  /* 0x0003e800010e7983 */ /* 0x000f680000100a00 */
[----:B-1----:R-:W5:Y:S04]  /*2b370*/  LDL.64 R8, [R1+0x3f8] ;  /* 0x0003f80001087983 */ /* 0x002f680000100a00 */
[----:B---3--:R-:W3:Y:S04]  /*2b380*/  LDL.64 R4, [R1+0x408] ;  /* 0x0004080001047983 */ /* 0x008ee80000100a00 */
[----:B------:R-:W3:Y:S04]  /*2b390*/  LDL.64 R10, [R1+0x418] ;  /* 0x00041800010a7983 */ /* 0x000ee80000100a00 */
[----:B------:R-:W3:Y:S04]  /*2b3a0*/  LDL.64 R2, [R1+0x428] ;  /* 0x0004280001027983 */ /* 0x000ee80000100a00 */
[----:B----4-:R-:W4:Y:S01]  /*2b3b0*/  LDL.64 R6, [R1+0x438] ;  /* 0x0004380001067983 */ /* 0x010f220000100a00 */
[----:B--2---:R-:W-:-:S04]  /*2b3c0*/  @P0 FMUL.FTZ R24, R24, 0.69314718246459960938 ;  /* 0x3f31721818180820 */ /* 0x004fc80000410000 */
[----:B------:R-:W-:Y:S02]  /*2b3d0*/  @P0 FFMA.FTZ R117, R24, R25, R27 ;  /* 0x0000001918750223 */ /* 0x000fe4000001001b */
[----:B------:R-:W2:Y:S04]  /*2b3e0*/  LDL.64 R26, [R1+0x358] ;  /* 0x00035800011a7983 */ /* 0x000ea80000100a00 */
[----:B------:R-:W2:Y:S01]  /*2b3f0*/  LDL.64 R24, [R1+0x3b8] ;  /* 0x0003b80001187983 */ /* 0x000ea20000100a00 */
[----:B------:R-:W-:-:S13]  /*2b400*/  ISETP.NE.AND P0, PT, R121, 0x2, PT ;  /* 0x000000027900780c */ /* 0x000fda0003f05270 */
[----:B------:R-:W2:Y:S01]  /*2b410*/  @!P0 LDL R120, [R1+0x1f4] ;  /* 0x0001f40001788983 */ /* 0x000ea20000100800 */
[----:B------:R-:W0:Y:S01]  /*2b420*/  S2R R123, SR_TID.X ;  /* 0x00000000007b7919 */ /* 0x000e220000002100 */
[-C--:B------:R-:W-:Y:S01]  /*2b430*/  FMUL.FTZ R105, R105, R116.reuse ;  /* 0x0000007469697220 */ /* 0x080fe20000410000 */
[----:B------:R-:W-:-:S05]  /*2b440*/  FMUL.FTZ R104, R104, R116 ;  /* 0x0000007468687220 */ /* 0x000fca0000410000 */
[----:B------:R1:W-:Y:S02]  /*2b450*/  STL.64 [R1+0x320], R104 ;  /* 0x0003206801007387 */ /* 0x0003e40000100a00 */
[----:B-1----:R-:W-:-:S06]  /*2b460*/  IMAD.MOV.U32 R104, RZ, RZ, RZ ;  /* 0x000000ffff687224 */ /* 0x002fcc00078e00ff */
[----:B------:R-:W1:Y:S01]  /*2b470*/  @P1 MUFU.RCP R104, R0 ;  /* 0x0000000000681308 */ /* 0x000e620000001000 */
[----:B------:R4:W-:Y:S01]  /*2b480*/  STL [R1+0x224], R0 ;  /* 0x0002240001007387 */ /* 0x0009e20000100800 */
[-C--:B------:R-:W-:Y:S01]  /*2b490*/  FMUL.FTZ R115, R115, R116.reuse ;  /* 0x0000007473737220 */ /* 0x080fe20000410000 */
[----:B0-----:R-:W-:Y:S01]  /*2b4a0*/  SHF.R.U32.HI R123, RZ, 0x7, R123 ;  /* 0x00000007ff7b7819 */ /* 0x001fe2000001167b */
[-C--:B------:R-:W-:Y:S01]  /*2b4b0*/  FMUL.FTZ R114, R114, R116.reuse ;  /* 0x0000007472727220 */ /* 0x080fe20000410000 */
[-C--:B------:R-:W-:Y:S01]  /*2b4c0*/  FMUL.FTZ R113, R113, R116.reuse ;  /* 0x0000007471717220 */ /* 0x080fe20000410000 */
[-C--:B------:R-:W-:Y:S01]  /*2b4d0*/  FMUL.FTZ R112, R112, R116.reuse ;  /* 0x0000007470707220 */ /* 0x080fe20000410000 */
[----:B------:R-:W-:Y:S01]  /*2b4e0*/  IADD3 R105, -R123, 0xb, RZ ;  /* 0x0000000b7b697810 */ /* 0x000fe20007ffe1ff */
        /* <DEDUP_REMOVED lines=94> */
[-C--:B------:R-:W-:Y:S01]  /*2bad0*/  FMUL.FTZ R11, R11, R104.reuse ;  /* 0x000000680b0b7220 */ /* 0x080fe20000410000 */
[-C--:B------:R-:W-:Y:S01]  /*2bae0*/  FMUL.FTZ R10, R10, R104.reuse ;  /* 0x000000680a0a7220 */ /* 0x080fe20000410000 */
[-C--:B------:R-:W-:Y:S01]  /*2baf0*/  FMUL.FTZ R3, R3, R104.reuse ;  /* 0x0000006803037220 */ /* 0x080fe20000410000 */
[-C--:B------:R-:W-:Y:S01]  /*2bb00*/  FMUL.FTZ R2, R2, R104.reuse ;  /* 0x0000006802027220 */ /* 0x080fe20000410000 */
[-C--:B----4-:R-:W-:Y:S01]  /*2bb10*/  FMUL.FTZ R7, R7, R104.reuse ;  /* 0x0000006807077220 */ /* 0x090fe20000410000 */
        /* <DEDUP_REMOVED lines=39> */
[-C--:B------:R-:W-:Y:S01]  /*2bd90*/  FMUL.FTZ R25, R25, R104.reuse ;  /* 0x0000006819197220 */ /* 0x080fe20000410000 */
        /* <DEDUP_REMOVED lines=25> */
[----:B------:R-:W-:-:S03]  /*2bf30*/  @!P0 LOP3.LUT R120, R120, 0x1, RZ, 0x3c, !PT ;  /* 0x0000000178788812 */ /* 0x000fc600078e3cff */
[----:B------:R0:W-:Y:S04]  /*2bf40*/  STL [R1+0x1f0], R121 ;  /* 0x0001f07901007387 */ /* 0x0001e80000100800 */
[----:B------:R0:W-:Y:S04]  /*2bf50*/  @!P0 STL [R1+0x1f4], R120 ;  /* 0x0001f47801008387 */ /* 0x0001e80000100800 */
[----:B------:R0:W-:Y:S01]  /*2bf60*/  @!P0 STL [R1+0x1f0], RZ ;  /* 0x0001f0ff01008387 */ /* 0x0001e20000100800 */
[----:B------:R0:W-:Y:S08]  /*2bf70*/  BAR.ARV R105, 0x100 ;  /* 0x000400690000751d */ /* 0x0001f00000002000 */
[----:B------:R-:W-:Y:S06]  /*2bf80*/  BAR.ARV 0x8, 0x180 ;  /* 0x0206000000007b1d */ /* 0x000fec0000002000 */
[----:B------:R-:W-:-:S13]  /*2bf90*/  PLOP3.LUT P0, PT, PT, PT, PT, 0x8, 0x0 ;  /* 0x000000000000781c */ /* 0x000fda0003f0e170 */
.L_x_13003:
[----:B------:R-:W-:Y:S05]  /*2bfa0*/  WARPSYNC.ALL ;  /* 0x0000000000007948 */ /* 0x000fea0003800000 */
[----:B------:R-:W1:Y:S08]  /*2bfb0*/  S2UR UR4, SR_CgaCtaId ;  /* 0x00000000000479c3 */ /* 0x000e700000008800 */
[----:B------:R-:W-:Y:S01]  /*2bfc0*/  BAR.SYNC.DEFER_BLOCKING 0x5, 0x180 ;  /* 0x0146000000007b1d */ /* 0x000fe20000010000 */
[----:B0-----:R-:W-:-:S05]  /*2bfd0*/  MOV R2, 0x400 ;  /* 0x0000040000027802 */ /* 0x001fca0000000f00 */
[----:B------:R-:W-:Y:S01]  /*2bfe0*/  BSSY B0, `(.L_x_13126) ;  /* 0x000050f000007945 */ /* 0x000fe20003800000 */
[----:B-1----:R-:W-:-:S05]  /*2bff0*/  IMAD.U32 R27, RZ, RZ, UR4 ;  /* 0x00000004ff1b7e24 */ /* 0x002fca000f8e00ff */
[----:B------:R-:W-:-:S05]  /*2c000*/  LEA R2, R27, R2, 0x18 ;  /* 0x000000021b027211 */ /* 0x000fca00078ec0ff */
[----:B------:R0:W1:Y:S01]  /*2c010*/  LDS.128 R96, [R2+0x324d0] ;  /* 0x0324d00002607984 */ /* 0x0000620000000c00 */
[----:B------:R-:W-:Y:S06]  /*2c020*/  BAR.ARV 0x4, 0x180 ;  /* 0x0106000000007b1d */ /* 0x000fec0000002000 */
[----:B------:R-:W-:Y:S05]  /*2c030*/  @P0 BRA `(.L_x_13127) ;  /* 0x00000040009c0947 */ /* 0x000fea0003800000 */
[----:B------:R-:W3:Y:S01]  /*2c040*/  LDL R0, [R1+0x520] ;  /* 0x0005200001007983 */ /* 0x000ee20000100800 */
[----:B------:R-:W-:-:S03]  /*2c050*/  ULDC UR4, c[0x0][0xbd4] ;  /* 0x0002f50000047ab9 */ /* 0x000fc60000000800 */
[----:B------:R-:W4:Y:S04]  /*2c060*/  LDL.128 R56, [R1+0x240] ;  /* 0x0002400001387983 */ /* 0x000f280000100c00 */
[----:B------:R-:W2:Y:S04]  /*2c070*/  LDL.128 R52, [R1+0x260] ;  /* 0x0002600001347983 */ /* 0x000ea80000100c00 */
[----:B------:R-:W2:Y:S04]  /*2c080*/  LDL.128 R8, [R1+0x250] ;  /* 0x0002500001087983 */ /* 0x000ea80000100c00 */
[----:B------:R-:W2:Y:S04]  /*2c090*/  LDL.128 R4, [R1+0x270] ;  /* 0x0002700001047983 */ /* 0x000ea80000100c00 */
[----:B-----5:R-:W2:Y:S04]  /*2c0a0*/  LDL.128 R44, [R1+0x280] ;  /* 0x00028000012c7983 */ /* 0x020ea80000100c00 */
[----:B------:R-:W2:Y:S04]  /*2c0b0*/  LDL.128 R48, [R1+0x290] ;  /* 0x0002900001307983 */ /* 0x000ea80000100c00 */
[----:B------:R-:W2:Y:S04]  /*2c0c0*/  LDL.128 R88, [R1+0x2a0] ;  /* 0x0002a00001587983 */ /* 0x000ea80000100c00 */
[----:B------:R-:W2:Y:S01]  /*2c0d0*/  LDL.128 R40, [R1+0x2b0] ;  /* 0x0002b00001287983 */ /* 0x000ea20000100c00 */
[----:B------:R-:W0:Y:S03]  /*2c0e0*/  S2R R3, SR_SWINHI ;  /* 0x0000000000037919 */ /* 0x000e260000002f00 */
[----:B------:R-:W2:Y:S04]  /*2c0f0*/  LDL.128 R112, [R1+0x2c0] ;  /* 0x0002c00001707983 */ /* 0x000ea80000100c00 */
[----:B------:R-:W2:Y:S04]  /*2c100*/  LDL.128 R116, [R1+0x2d0] ;  /* 0x0002d00001747983 */ /* 0x000ea80000100c00 */
[----:B------:R-:W2:Y:S04]  /*2c110*/  LDL.128 R84, [R1+0x340] ;  /* 0x0003400001547983 */ /* 0x000ea80000100c00 */
[----:B------:R-:W2:Y:S04]  /*2c120*/  LDL.128 R76, [R1+0x360] ;  /* 0x00036000014c7983 */ /* 0x000ea80000100c00 */
[----:B------:R-:W2:Y:S04]  /*2c130*/  LDL.128 R80, [R1+0x350] ;  /* 0x0003500001507983 */ /* 0x000ea80000100c00 */
[----:B------:R-:W2:Y:S04]  /*2c140*/  LDL.128 R68, [R1+0x380] ;  /* 0x0003800001447983 */ /* 0x000ea80000100c00 */
[----:B------:R-:W2:Y:S01]  /*2c150*/  LDL.128 R72, [R1+0x370] ;  /* 0x0003700001487983 */ /* 0x000ea20000100c00 */
[----:B------:R-:W-:-:S02]  /*2c160*/  MOV R16, R2 ;  /* 0x0000000200107202 */ /* 0x000fc40000000f00 */
[----:B0-----:R-:W-:Y:S01]  /*2c170*/  MOV R17, R3 ;  /* 0x0000000300117202 */ /* 0x001fe20000000f00 */
[----:B------:R-:W2:Y:S04]  /*2c180*/  LDL.128 R64, [R1+0x390] ;  /* 0x0003900001407983 */ /* 0x000ea80000100c00 */
[----:B------:R-:W2:Y:S04]  /*2c190*/  LDL.128 R104, [R1+0x420] ;  /* 0x0004200001687983 */ /* 0x000ea80000100c00 */
[----:B------:R-:W2:Y:S01]  /*2c1a0*/  LDL.128 R108, [R1+0x430] ;  /* 0x00043000016c7983 */ /* 0x000ea20000100c00 */
[----:B---3--:R-:W-:-:S03]  /*2c1b0*/  IMAD.WIDE R100, R0, 0x2, R16 ;  /* 0x0000000200647825 */ /* 0x008fc600078e0210 */
[----:B------:R-:W-:-:S04]  /*2c1c0*/  IADD3 R123, P0, R100, 0x4040, RZ ;  /* 0x00004040647b7810 */ /* 0x000fc80007f1e0ff */
[----:B------:R-:W-:-:S04]  /*2c1d0*/  LOP3.LUT R122, R123, 0x380, RZ, 0xc0, !PT ;  /* 0x000003807b7a7812 */ /* 0x000fc800078ec0ff */
[----:B------:R-:W-:-:S04]  /*2c1e0*/  SHF.R.U64 R122, R122, 0x3, RZ ;  /* 0x000000037a7a7819 */ /* 0x000fc800000012ff */
[----:B------:R-:W-:Y:S01]  /*2c1f0*/  LOP3.LUT R122, R122, R123, RZ, 0x3c, !PT ;  /* 0x0000007b7a7a7212 */ /* 0x000fe200078e3cff */
[----:B------:R-:W-:Y:S01]  /*2c200*/  IMAD.X R123, RZ, RZ, R101, P0 ;  /* 0x000000ffff7b7224 */ /* 0x000fe200000e0665 */
[C---:B------:R-:W-:Y:S02]  /*2c210*/  IADD3 R15, P0, R100.reuse, 0xc000, RZ ;  /* 0x0000c000640f7810 */ /* 0x040fe40007f1e0ff */
[C---:B------:R-:W-:Y:S02]  /*2c220*/  IADD3 R13, P1, R100.reuse, 0x20, RZ ;  /* 0x00000020640d7810 */ /* 0x040fe40007f3e0ff */
[----:B------:R-:W-:Y:S02]  /*2c230*/  IADD3 R103, P2, R100, 0x40, RZ ;  /* 0x0000004064677810 */ /* 0x000fe40007f5e0ff */
[----:B------:R-:W-:Y:S02]  /*2c240*/  LOP3.LUT R14, R15, 0x380, RZ, 0xc0, !PT ;  /* 0x000003800f0e7812 */ /* 0x000fe400078ec0ff */
[----:B------:R-:W-:-:S02]  /*2c250*/  LOP3.LUT R12, R13, 0x380, RZ, 0xc0, !PT ;  /* 0x000003800d0c7812 */ /* 0x000fc400078ec0ff */
[----:B------:R-:W-:Y:S02]  /*2c260*/  LOP3.LUT R102, R103, 0x380, RZ, 0xc0, !PT ;  /* 0x0000038067667812 */ /* 0x000fe400078ec0ff */
[C---:B------:R-:W-:Y:S02]  /*2c270*/  IADD3 R39, P4, R100.reuse, 0x4000, RZ ;  /* 0x0000400064277810 */ /* 0x040fe40007f9e0ff */
[C---:B------:R-:W-:Y:S02]  /*2c280*/  IADD3 R25, P3, R100.reuse, 0x60, RZ ;  /* 0x0000006064197810 */ /* 0x040fe40007f7e0ff */
[----:B------:R-:W-:Y:S02]  /*2c290*/  IADD3 R37, P5, R100, 0x4020, RZ ;  /* 0x0000402064257810 */ /* 0x000fe40007fbe0ff */
[----:B------:R-:W-:Y:S02]  /*2c2a0*/  SHF.R.U64 R14, R14, 0x3, RZ ;  /* 0x000000030e0e7819 */ /* 0x000fe400000012ff */
[----:B------:R-:W-:-:S02]  /*2c2b0*/  SHF.R.U64 R12, R12, 0x3, RZ ;  /* 0x000000030c0c7819 */ /* 0x000fc400000012ff */
[----:B------:R-:W-:Y:S02]  /*2c2c0*/  SHF.R.U64 R102, R102, 0x3, RZ ;  /* 0x0000000366667819 */ /* 0x000fe400000012ff */
[----:B------:R-:W-:Y:S02]  /*2c2d0*/  LOP3.LUT R38, R39, 0x380, RZ, 0xc0, !PT ;  /* 0x0000038027267812 */ /* 0x000fe400078ec0ff */
[----:B------:R-:W-:Y:S02]  /*2c2e0*/  LOP3.LUT R24, R25, 0x380, RZ, 0xc0, !PT ;  /* 0x0000038019187812 */ /* 0x000fe400078ec0ff */
[----:B------:R-:W-:Y:S02]  /*2c2f0*/  LOP3.LUT R36, R37, 0x380, RZ, 0xc0, !PT ;  /* 0x0000038025247812 */ /* 0x000fe400078ec0ff */
[----:B------:R-:W-:Y:S01]  /*2c300*/  LOP3.LUT R14, R14, R15, RZ, 0x3c, !PT ;  /* 0x0000000f0e0e7212 */ /* 0x000fe200078e3cff */
[--C-:B------:R-:W-:Y:S01]  /*2c310*/  IMAD.X R15, RZ, RZ, R101.reuse, P0 ;  /* 0x000000ffff0f7224 */ /* 0x100fe200000e0665 */
[----:B------:R-:W-:Y:S01]  /*2c320*/  LOP3.LUT R12, R12, R13, RZ, 0x3c, !PT ;  /* 0x0000000d0c0c7212 */ /* 0x000fe200078e3cff */
[--C-:B------:R-:W-:Y:S01]  /*2c330*/  IMAD.X R13, RZ, RZ, R101.reuse, P1 ;  /* 0x000000ffff0d7224 */ /* 0x100fe200008e0665 */
[----:B------:R-:W-:Y:S01]  /*2c340*/  LOP3.LUT R102, R102, R103, RZ, 0x3c, !PT ;  /* 0x0000006766667212 */ /* 0x000fe200078e3cff */
[----:B------:R-:W-:Y:S01]  /*2c350*/  IMAD.X R103, RZ, RZ, R101, P2 ;  /* 0x000000ffff677224 */ /* 0x000fe200010e0665 */
[----:B------:R-:W-:-:S02]  /*2c360*/  ISETP.NE.AND P0, PT, R217, RZ, PT ;  /* 0x000000ffd900720c */ /* 0x000fc40003f05270 */
[----:B------:R-:W-:Y:S02]  /*2c370*/  SHF.R.U64 R38, R38, 0x3, RZ ;  /* 0x0000000326267819 */ /* 0x000fe400000012ff */
[----:B------:R-:W-:Y:S02]  /*2c380*/  SHF.R.U64 R24, R24, 0x3, RZ ;  /* 0x0000000318187819 */ /* 0x000fe400000012ff */
[----:B------:R-:W-:Y:S02]  /*2c390*/  SHF.R.U64 R36, R36, 0x3, RZ ;  /* 0x0000000324247819 */ /* 0x000fe400000012ff */
[C---:B------:R-:W-:Y:S02]  /*2c3a0*/  IADD3 R35, P1, R100.reuse, 0x4060, RZ ;  /* 0x0000406064237810 */ /* 0x040fe40007f3e0ff */
[----:B------:R-:W-:Y:S02]  /*2c3b0*/  IADD3 R33, P2, R100, 0x8000, RZ ;  /* 0x0000800064217810 */ /* 0x000fe40007f5e0ff */
[----:B------:R-:W-:Y:S01]  /*2c3c0*/  SEL R217, R217, UR4, P0 ;  /* 0x00000004d9d97c07 */ /* 0x000fe20008000000 */
[----:B------:R-:W-:Y:S05]  /*2c3d0*/  WARPSYNC.ALL ;  /* 0x0000000000007948 */ /* 0x000fea0003800000 */
[----:B------:R-:W-:Y:S01]  /*2c3e0*/  LOP3.LUT R38, R38, R39, RZ, 0x3c, !PT ;  /* 0x0000002726267212 */ /* 0x000fe200078e3cff */
[--C-:B------:R-:W-:Y:S01]  /*2c3f0*/  IMAD.X R39, RZ, RZ, R101.reuse, P4 ;  /* 0x000000ffff277224 */ /* 0x100fe200020e0665 */
[----:B------:R-:W-:Y:S01]  /*2c400*/  LOP3.LUT R24, R24, R25, RZ, 0x3c, !PT ;  /* 0x0000001918187212 */ /* 0x000fe200078e3cff */
[--C-:B------:R-:W-:Y:S01]  /*2c410*/  IMAD.X R25, RZ, RZ, R101.reuse, P3 ;  /* 0x000000ffff197224 */ /* 0x100fe200018e0665 */
[----:B------:R-:W-:Y:S01]  /*2c420*/  LOP3.LUT R36, R36, R37, RZ, 0x3c, !PT ;  /* 0x0000002524247212 */ /* 0x000fe200078e3cff */
[----:B------:R-:W-:Y:S01]  /*2c430*/  IMAD.X R37, RZ, RZ, R101, P5 ;  /* 0x000000ffff257224 */ /* 0x000fe200028e0665 */
[----:B------:R-:W-:Y:S01]  /*2c440*/  LOP3.LUT R34, R35, 0x380, RZ, 0xc0, !PT ;  /* 0x0000038023227812 */ /* 0x000fe200078ec0ff */
[----:B------:R-:W-:Y:S01]  /*2c450*/  ULDC.64 UR6, c[0x0][0xd08] ;  /* 0x0003420000067ab9 */ /* 0x000fe20000000a00 */
[----:B------:R-:W-:Y:S01]  /*2c460*/  LOP3.LUT R32, R33, 0x380, RZ, 0xc0, !PT ;  /* 0x0000038021207812 */ /* 0x000fe200078ec0ff */
[----:B------:R-:W-:Y:S01]  /*2c470*/  ULDC.64 UR4, c[0x0][0xd00] ;  /* 0x0003400000047ab9 */ /* 0x000fe20000000a00 */
[----:B------:R-:W-:-:S02]  /*2c480*/  IADD3 R21, P4, R100, 0x8040, RZ ;  /* 0x0000804064157810 */ /* 0x000fc40007f9e0ff */
[C---:B------:R-:W-:Y:S02]  /*2c490*/  IADD3 R31, P3, R100.reuse, 0x8020, RZ ;  /* 0x00008020641f7810 */ /* 0x040fe40007f7e0ff */
[----:B------:R-:W-:Y:S02]  /*2c4a0*/  IADD3 R29, P5, R100, 0x8060, RZ ;  /* 0x00008060641d7810 */ /* 0x000fe40007fbe0ff */
[----:B------:R-:W-:Y:S02]  /*2c4b0*/  SHF.R.U64 R34, R34, 0x3, RZ ;  /* 0x0000000322227819 */ /* 0x000fe400000012ff */
[----:B------:R-:W-:Y:S02]  /*2c4c0*/  SHF.R.U64 R32, R32, 0x3, RZ ;  /* 0x0000000320207819 */ /* 0x000fe400000012ff */
[----:B------:R-:W-:Y:S02]  /*2c4d0*/  LOP3.LUT R20, R21, 0x380, RZ, 0xc0, !PT ;  /* 0x0000038015147812 */ /* 0x000fe400078ec0ff */
[----:B------:R-:W-:-:S02]  /*2c4e0*/  LOP3.LUT R61, R100, 0x380, RZ, 0xc0, !PT ;  /* 0x00000380643d7812 */ /* 0x000fc400078ec0ff */
[----:B------:R-:W-:Y:S02]  /*2c4f0*/  LOP3.LUT R30, R31, 0x380, RZ, 0xc0, !PT ;  /* 0x000003801f1e7812 */ /* 0x000fe400078ec0ff */
[----:B------:R-:W-:Y:S02]  /*2c500*/  LOP3.LUT R28, R29, 0x380, RZ, 0xc0, !PT ;  /* 0x000003801d1c7812 */ /* 0x000fe400078ec0ff */
[----:B------:R-:W-:Y:S01]  /*2c510*/  LOP3.LUT R34, R34, R35, RZ, 0x3c, !PT ;  /* 0x0000002322227212 */ /* 0x000fe200078e3cff */
[--C-:B------:R-:W-:Y:S01]  /*2c520*/  IMAD.X R35, RZ, RZ, R101.reuse, P1 ;  /* 0x000000ffff237224 */ /* 0x100fe200008e0665 */
[----:B------:R-:W-:Y:S01]  /*2c530*/  LOP3.LUT R32, R32, R33, RZ, 0x3c, !PT ;  /* 0x0000002120207212 */ /* 0x000fe200078e3cff */
[----:B------:R-:W-:Y:S01]  /*2c540*/  IMAD.X R33, RZ, RZ, R101, P2 ;  /* 0x000000ffff217224 */ /* 0x000fe200010e0665 */
[----:B------:R-:W-:Y:S02]  /*2c550*/  SHF.R.U64 R20, R20, 0x3, RZ ;  /* 0x0000000314147819 */ /* 0x000fe400000012ff */
[----:B------:R-:W-:-:S02]  /*2c560*/  SHF.R.U64 R61, R61, 0x3, RZ ;  /* 0x000000033d3d7819 */ /* 0x000fc400000012ff */
[----:B------:R-:W-:Y:S02]  /*2c570*/  SHF.R.U64 R30, R30, 0x3, RZ ;  /* 0x000000031e1e7819 */ /* 0x000fe400000012ff */
[C---:B------:R-:W-:Y:S02]  /*2c580*/  IADD3 R95, P1, R100.reuse, 0xc020, RZ ;  /* 0x0000c020645f7810 */ /* 0x040fe40007f3e0ff */
[----:B------:R-:W-:Y:S02]  /*2c590*/  IADD3 R93, P2, R100, 0xc040, RZ ;  /* 0x0000c040645d7810 */ /* 0x000fe40007f5e0ff */
[----:B------:R-:W-:Y:S02]  /*2c5a0*/  SHF.R.U64 R28, R28, 0x3, RZ ;  /* 0x000000031c1c7819 */ /* 0x000fe400000012ff */
[----:B------:R-:W-:Y:S01]  /*2c5b0*/  LOP3.LUT R20, R20, R21, RZ, 0x3c, !PT ;  /* 0x0000001514147212 */ /* 0x000fe200078e3cff */
[--C-:B------:R-:W-:Y:S01]  /*2c5c0*/  IMAD.X R21, RZ, RZ, R101.reuse, P4 ;  /* 0x000000ffff157224 */ /* 0x100fe200020e0665 */
[----:B------:R-:W-:Y:S01]  /*2c5d0*/  LOP3.LUT R60, R61, R100, RZ, 0x3c, !PT ;  /* 0x000000643d3c7212 */ /* 0x000fe200078e3cff */
[--C-:B------:R-:W-:Y:S01]  /*2c5e0*/  IMAD.MOV.U32 R61, RZ, RZ, R101.reuse ;  /* 0x000000ffff3d7224 */ /* 0x100fe200078e0065 */
[----:B------:R-:W-:Y:S01]  /*2c5f0*/  LOP3.LUT R30, R30, R31, RZ, 0x3c, !PT ;  /* 0x0000001f1e1e7212 */ /* 0x000fe200078e3cff */
[----:B------:R-:W-:Y:S01]  /*2c600*/  IMAD.X R31, RZ, RZ, R101, P3 ;  /* 0x000000ffff1f7224 */ /* 0x000fe200018e0665 */
[----:B------:R-:W-:-:S02]  /*2c610*/  LOP3.LUT R94, R95, 0x380, RZ, 0xc0, !PT ;  /* 0x000003805f5e7812 */ /* 0x000fc400078ec0ff */
[----:B------:R-:W-:Y:S02]  /*2c620*/  LOP3.LUT R92, R93, 0x380, RZ, 0xc0, !PT ;  /* 0x000003805d5c7812 */ /* 0x000fe400078ec0ff */
[----:B------:R-:W-:Y:S01]  /*2c630*/  LOP3.LUT R28, R28, R29, RZ, 0x3c, !PT ;  /* 0x0000001d1c1c7212 */ /* 0x000fe200078e3cff */
[----:B------:R-:W-:Y:S01]  /*2c640*/  IMAD.X R29, RZ, RZ, R101, P5 ;  /* 0x000000ffff1d7224 */ /* 0x000fe200028e0665 */
[----:B----4-:R-:W-:Y:S02]  /*2c650*/  F2FP.BF16.F32.PACK_AB R56, R57, R56 ;  /* 0x000000383938723e */ /* 0x010fe400000010ff */
[----:B------:R-:W-:Y:S02]  /*2c660*/  SHF.R.U64 R94, R94, 0x3, RZ ;  /* 0x000000035e5e7819 */ /* 0x000fe400000012ff */
[----:B------:R-:W-:Y:S02]  /*2c670*/  SHF.R.U64 R92, R92, 0x3, RZ ;  /* 0x000000035c5c7819 */ /* 0x000fe400000012ff */
[----:B------:R-:W-:-:S02]  /*2c680*/  F2FP.BF16.F32.PACK_AB R57, R59, R58 ;  /* 0x0000003a3b39723e */ /* 0x000fc400000010ff */
[----:B--2---:R-:W-:Y:S02]  /*2c690*/  F2FP.BF16.F32.PACK_AB R52, R53, R52 ;  /* 0x000000343534723e */ /* 0x004fe400000010ff */
[----:B------:R-:W-:Y:S02]  /*2c6a0*/  MOV R61, R60 ;  /* 0x0000003c003d7202 */ /* 0x000fe40000000f00 */
[----:B------:R-:W-:Y:S02]  /*2c6b0*/  MOV R26, R38 ;  /* 0x00000026001a7202 */ /* 0x000fe40000000f00 */
[----:B-1----:R-:W-:Y:S02]  /*2c6c0*/  MOV R96, R36 ;  /* 0x0000002400607202 */ /* 0x002fe40000000f00 */
[----:B------:R-:W-:Y:S01]  /*2c6d0*/  MOV R20, R20 ;  /* 0x0000001400147202 */ /* 0x000fe20000000f00 */
[----:B------:R-:W2:Y:S01]  /*2c6e0*/  LDL.128 R36, [R1+0x2e0] ;  /* 0x0002e00001247983 */ /* 0x000ea20000100c00 */
[----:B------:R-:W-:-:S02]  /*2c6f0*/  F2FP.BF16.F32.PACK_AB R58, R9, R8 ;  /* 0x00000008093a723e */ /* 0x000fc400000010ff */
[----:B------:R-:W-:Y:S01]  /*2c700*/  F2FP.BF16.F32.PACK_AB R59, R11, R10 ;  /* 0x0000000a0b3b723e */ /* 0x000fe200000010ff */
[----:B------:R-:W-:Y:S01]  /*2c710*/  BAR.SYNC.DEFER_BLOCKING 0x1, 0x100 ;  /* 0x0044000000007b1d */ /* 0x000fe20000010000 */
[----:B------:R-:W-:Y:S02]  /*2c720*/  F2FP.BF16.F32.PACK_AB R53, R55, R54 ;  /* 0x000000363735723e */ /* 0x000fe400000010ff */
[----:B------:R-:W-:Y:S02]  /*2c730*/  MOV R60, R12 ;  /* 0x0000000c003c7202 */ /* 0x000fe40000000f00 */
[----:B------:R-:W-:Y:S02]  /*2c740*/  MOV R3, R30 ;  /* 0x0000001e00037202 */ /* 0x000fe40000000f00 */
[----:B------:R-:W-:Y:S01]  /*2c750*/  MOV R21, R28 ;  /* 0x0000001c00157202 */ /* 0x000fe20000000f00 */
[----:B------:R-:W3:Y:S01]  /*2c760*/  LDL.128 R8, [R1+0x320] ;  /* 0x0003200001087983 */ /* 0x000ee20000100c00 */
[----:B------:R-:W-:-:S02]  /*2c770*/  F2FP.BF16.F32.PACK_AB R54, R5, R4 ;  /* 0x000000040536723e */ /* 0x000fc400000010ff */
[----:B------:R-:W-:Y:S01]  /*2c780*/  F2FP.BF16.F32.PACK_AB R55, R7, R6 ;  /* 0x000000060737723e */ /* 0x000fe200000010ff */
[----:B------:R-:W4:Y:S01]  /*2c790*/  LDL.128 R28, [R1+0x300] ;  /* 0x00030000011c7983 */ /* 0x000f220000100c00 */
[----:B------:R-:W-:Y:S02]  /*2c7a0*/  F2FP.BF16.F32.PACK_AB R44, R45, R44 ;  /* 0x0000002c2d2c723e */ /* 0x000fe400000010ff */
[----:B------:R-:W-:Y:S01]  /*2c7b0*/  MOV R122, R122 ;  /* 0x0000007a007a7202 */ /* 0x000fe20000000f00 */
[----:B------:R-:W4:Y:S01]  /*2c7c0*/  LDL.128 R4, [R1+0x2f0] ;  /* 0x0002f00001047983 */ /* 0x000f220000100c00 */
[----:B------:R-:W-:Y:S02]  /*2c7d0*/  F2FP.BF16.F32.PACK_AB R45, R47, R46 ;  /* 0x0000002e2f2d723e */ /* 0x000fe400000010ff */
        /* <DEDUP_REMOVED lines=8> */
[----:B------:R-:W-:Y:S01]  /*2c860*/  F2FP.BF16.F32.PACK_AB R46, R49, R48 ;  /* 0x00000030312e723e */ /* 0x000fe200000010ff */
[----:B------:R-:W4:Y:S01]  /*2c870*/  LDL.128 R32, [R1+0x310] ;  /* 0x0003100001207983 */ /* 0x000f220000100c00 */
[----:B------:R-:W-:Y:S02]  /*2c880*/  F2FP.BF16.F32.PACK_AB R47, R51, R50 ;  /* 0x00000032332f723e */ /* 0x000fe400000010ff */
[----:B------:R-:W-:Y:S01]  /*2c890*/  MOV R24, R14 ;  /* 0x0000000e00187202 */ /* 0x000fe20000000f00 */
[----:B------:R0:W-:Y:S01]  /*2c8a0*/  STSM.16.M88.4 [R61], R56 ;  /* 0x000000383d007844 */ /* 0x0001e20000000200 */
[----:B------:R-:W-:-:S03]  /*2c8b0*/  IADD3 R120, P0, R100, 0xc060, RZ ;  /* 0x0000c06064787810 */ /* 0x000fc60007f1e0ff */
[----:B------:R-:W4:Y:S01]  /*2c8c0*/  LDL.128 R12, [R1+0x330] ;  /* 0x00033000010c7983 */ /* 0x000f220000100c00 */
[----:B------:R-:W-:-:S03]  /*2c8d0*/  F2FP.BF16.F32.PACK_AB R88, R89, R88 ;  /* 0x000000585958723e */ /* 0x000fc600000010ff */
[----:B------:R1:W-:Y:S01]  /*2c8e0*/  STSM.16.M88.4 [R60], R52 ;  /* 0x000000343c007844 */ /* 0x0003e20000000200 */
[----:B------:R-:W-:Y:S02]  /*2c8f0*/  MOV R124, R94 ;  /* 0x0000005e007c7202 */ /* 0x000fe40000000f00 */
[----:B------:R-:W-:Y:S01]  /*2c900*/  MOV R125, R92 ;  /* 0x0000005c007d7202 */ /* 0x000fe20000000f00 */
[----:B------:R1:W-:Y:S01]  /*2c910*/  STSM.16.M88.4 [R102], R44 ;  /* 0x0000002c66007844 */ /* 0x0003e20000000200 */
[----:B------:R-:W-:Y:S01]  /*2c920*/  F2FP.BF16.F32.PACK_AB R89, R91, R90 ;  /* 0x0000005a5b59723e */ /* 0x000fe200000010ff */
[----:B------:R-:W-:Y:S01]  /*2c930*/  IMAD.X R121, RZ, RZ, R101, P0 ;  /* 0x000000ffff797224 */ /* 0x000fe200000e0665 */
[----:B------:R-:W-:Y:S01]  /*2c940*/  F2FP.BF16.F32.PACK_AB R90, R41, R40 ;  /* 0x00000028295a723e */ /* 0x000fe200000010ff */
[----:B0-----:R-:W4:Y:S01]  /*2c950*/  LDL.128 R56, [R1+0x3b0] ;  /* 0x0003b00001387983 */ /* 0x001f220000100c00 */
[----:B------:R-:W-:-:S03]  /*2c960*/  F2FP.BF16.F32.PACK_AB R91, R43, R42 ;  /* 0x0000002a2b5b723e */ /* 0x000fc600000010ff */
[----:B------:R-:W4:Y:S04]  /*2c970*/  LDL.128 R48, [R1+0x3d0] ;  /* 0x0003d00001307983 */ /* 0x000f280000100c00 */
[----:B-1----:R-:W4:Y:S04]  /*2c980*/  LDL.128 R60, [R1+0x3a0] ;  /* 0x0003a000013c7983 */ /* 0x002f280000100c00 */
[----:B------:R-:W4:Y:S04]  /*2c990*/  LDL.128 R52, [R1+0x3c0] ;  /* 0x0003c00001347983 */ /* 0x000f280000100c00 */
[----:B------:R-:W4:Y:S04]  /*2c9a0*/  LDL.128 R44, [R1+0x3e0] ;  /* 0x0003e000012c7983 */ /* 0x000f280000100c00 */
[----:B------:R-:W4:Y:S04]  /*2c9b0*/  LDL.128 R92, [R1+0x400] ;  /* 0x00040000015c7983 */ /* 0x000f280000100c00 */
[----:B------:R-:W4:Y:S04]  /*2c9c0*/  LDL.128 R40, [R1+0x3f0] ;  /* 0x0003f00001287983 */ /* 0x000f280000100c00 */
[----:B------:R-:W4:Y:S01]  /*2c9d0*/  LDL.128 R100, [R1+0x410] ;  /* 0x0004100001647983 */ /* 0x000f220000100c00 */
[----:B------:R-:W-:-:S02]  /*2c9e0*/  F2FP.BF16.F32.PACK_AB R112, R113, R112 ;  /* 0x000000707170723e */ /* 0x000fc400000010ff */
[----:B------:R-:W-:Y:S02]  /*2c9f0*/  LOP3.LUT R113, R120, 0x380, RZ, 0xc0, !PT ;  /* 0x0000038078717812 */ /* 0x000fe400078ec0ff */
[----:B------:R-:W-:Y:S02]  /*2ca00*/  ISETP.NE.U32.AND P0, PT, RZ, UR6, PT ;  /* 0x00000006ff007c0c */ /* 0x000fe4000bf05070 */
[----:B------:R-:W-:Y:S02]  /*2ca10*/  SHF.R.U64 R113, R113, 0x3, RZ ;  /* 0x0000000371717819 */ /* 0x000fe400000012ff */
[----:B------:R-:W-:Y:S02]  /*2ca20*/  ISETP.NE.AND.EX P0, PT, RZ, UR7, PT, P0 ;  /* 0x00000007ff007c0c */ /* 0x000fe4000bf05300 */
[----:B------:R-:W-:Y:S02]  /*2ca30*/  LOP3.LUT R120, R113, R120, RZ, 0x3c, !PT ;  /* 0x0000007871787212 */ /* 0x000fe400078e3cff */
[----:B------:R-:W-:-:S02]  /*2ca40*/  F2FP.BF16.F32.PACK_AB R113, R115, R114 ;  /* 0x000000727371723e */ /* 0x000fc400000010ff */
[----:B------:R-:W-:Y:S02]  /*2ca50*/  F2FP.BF16.F32.PACK_AB R114, R117, R116 ;  /* 0x000000747572723e */ /* 0x000fe400000010ff */
[----:B------:R-:W-:Y:S02]  /*2ca60*/  F2FP.BF16.F32.PACK_AB R115, R119, R118 ;  /* 0x000000767773723e */ /* 0x000fe400000010ff */
[----:B------:R-:W-:Y:S01]  /*2ca70*/  F2FP.BF16.F32.PACK_AB R84, R85, R84 ;  /* 0x000000545554723e */ /* 0x000fe200000010ff */
[----:B------:R-:W-:Y:S01]  /*2ca80*/  STSM.16.M88.4 [R25], R88 ;  /* 0x0000005819007844 */ /* 0x000fe20000000200 */
[----:B------:R-:W-:Y:S02]  /*2ca90*/  F2FP.BF16.F32.PACK_AB R85, R87, R86 ;  /* 0x000000565755723e */ /* 0x000fe400000010ff */
[----:B------:R-:W-:Y:S01]  /*2caa0*/  F2FP.BF16.F32.PACK_AB R76, R77, R76 ;  /* 0x0000004c4d4c723e */ /* 0x000fe200000010ff */
        /* <DEDUP_REMOVED lines=19> */
[----:B------:R-:W-:Y:S02]  /*2cbe0*/  F2FP.BF16.F32.PACK_AB R37, R39, R38 ;  /* 0x000000262725723e */ /* 0x000fe400000010ff */
[----:B---3--:R-:W-:Y:S02]  /*2cbf0*/  F2FP.BF16.F32.PACK_AB R8, R9, R8 ;  /* 0x000000080908723e */ /* 0x008fe400000010ff */
[----:B------:R-:W-:Y:S02]  /*2cc00*/  F2FP.BF16.F32.PACK_AB R9, R11, R10 ;  /* 0x0000000a0b09723e */ /* 0x000fe400000010ff */
[----:B----4-:R-:W-:-:S02]  /*2cc10*/  F2FP.BF16.F32.PACK_AB R28, R29, R28 ;  /* 0x0000001c1d1c723e */ /* 0x010fc400000010ff */
[----:B------:R-:W-:Y:S02]  /*2cc20*/  F2FP.BF16.F32.PACK_AB R29, R31, R30 ;  /* 0x0000001e1f1d723e */ /* 0x000fe400000010ff */
[----:B------:R-:W-:Y:S02]  /*2cc30*/  F2FP.BF16.F32.PACK_AB R38, R5, R4 ;  /* 0x000000040526723e */ /* 0x000fe400000010ff */
[----:B------:R-:W-:Y:S01]  /*2cc40*/  F2FP.BF16.F32.PACK_AB R39, R7, R6 ;  /* 0x000000060727723e */ /* 0x000fe200000010ff */
[----:B------:R-:W0:Y:S04]  /*2cc50*/  LDC.64 R4, c[0x0][0xd00] ;  /* 0x00034000ff047b82 */ /* 0x000e280000000a00 */
[----:B------:R-:W-:Y:S04]  /*2cc60*/  STSM.16.M88.4 [R96], R36 ;  /* 0x0000002460007844 */ /* 0x000fe80000000200 */
[----:B------:R-:W1:Y:S01]  /*2cc70*/  @P0 LDC.64 R6, c[0x0][0xd08] ;  /* 0x00034200ff060b82 */ /* 0x000e620000000a00 */
[----:B------:R-:W-:-:S02]  /*2cc80*/  F2FP.BF16.F32.PACK_AB R30, R33, R32 ;  /* 0x00000020211e723e */ /* 0x000fc400000010ff */
[----:B------:R-:W-:Y:S02]  /*2cc90*/  F2FP.BF16.F32.PACK_AB R31, R35, R34 ;  /* 0x00000022231f723e */ /* 0x000fe400000010ff */
[----:B------:R-:W-:Y:S02]  /*2cca0*/  F2FP.BF16.F32.PACK_AB R10, R13, R12 ;  /* 0x0000000c0d0a723e */ /* 0x000fe400000010ff */
[----:B------:R-:W-:Y:S01]  /*2ccb0*/  F2FP.BF16.F32.PACK_AB R11, R15, R14 ;  /* 0x0000000e0f0b723e */ /* 0x000fe200000010ff */
[----:B------:R-:W-:Y:S04]  /*2ccc0*/  STSM.16.M88.4 [R122], R28 ;  /* 0x0000001c7a007844 */ /* 0x000fe80000000200 */
[----:B------:R2:W-:Y:S04]  /*2ccd0*/  STSM.16.M88.4 [R123], R8 ;  /* 0x000000087b007844 */ /* 0x0005e80000000200 */
[----:B------:R3:W-:Y:S04]  /*2cce0*/  STSM.16.M88.4 [R0], R84 ;  /* 0x0000005400007844 */ /* 0x0007e80000000200 */
[----:B------:R4:W-:Y:S01]  /*2ccf0*/  STSM.16.M88.4 [R3], R76 ;  /* 0x0000004c03007844 */ /* 0x0009e20000000200 */
        /* <DEDUP_REMOVED lines=8> */
[----:B--2---:R-:W-:Y:S01]  /*2cd80*/  IMAD.MOV.U32 R8, RZ, RZ, RZ ;  /* 0x000000ffff087224 */ /* 0x004fe200078e00ff */
[----:B------:R-:W-:Y:S01]  /*2cd90*/  F2FP.BF16.F32.PACK_AB R54, R49, R48 ;  /* 0x000000303136723e */ /* 0x000fe200000010ff */
[----:B---3--:R-:W-:Y:S01]  /*2cda0*/  IMAD.U32 R0, RZ, RZ, UR6 ;  /* 0x00000006ff007e24 */ /* 0x008fe2000f8e00ff */
[----:B------:R-:W-:Y:S01]  /*2cdb0*/  F2FP.BF16.F32.PACK_AB R55, R51, R50 ;  /* 0x000000323337723e */ /* 0x000fe200000010ff */
[----:B0-----:R-:W-:Y:S01]  /*2cdc0*/  IMAD.WIDE R4, R218, 0x4, R4 ;  /* 0x00000004da047825 */ /* 0x001fe200078e0204 */
[----:B------:R-:W-:Y:S01]  /*2cdd0*/  F2FP.BF16.F32.PACK_AB R45, R47, R46 ;  /* 0x0000002e2f2d723e */ /* 0x000fe200000010ff */
[----:B----4-:R-:W0:Y:S01]  /*2cde0*/  LDC R3, c[0x0][0xce8] ;  /* 0x00033a00ff037b82 */ /* 0x010e220000000800 */
[----:B------:R-:W-:Y:S02]  /*2cdf0*/  F2FP.BF16.F32.PACK_AB R46, R41, R40 ;  /* 0x00000028292e723e */ /* 0x000fe400000010ff */
[----:B------:R-:W-:-:S02]  /*2ce00*/  F2FP.BF16.F32.PACK_AB R47, R43, R42 ;  /* 0x0000002a2b2f723e */ /* 0x000fc400000010ff */
[----:B------:R-:W-:Y:S01]  /*2ce10*/  F2FP.BF16.F32.PACK_AB R93, R95, R94 ;  /* 0x0000005e5f5d723e */ /* 0x000fe200000010ff */
[----:B------:R2:W-:Y:S01]  /*2ce20*/  STSM.16.M88.4 [R20], R68 ;  /* 0x0000004414007844 */ /* 0x0005e20000000200 */
[----:B------:R-:W-:Y:S02]  /*2ce30*/  F2FP.BF16.F32.PACK_AB R94, R101, R100 ;  /* 0x00000064655e723e */ /* 0x000fe400000010ff */
[----:B------:R-:W-:Y:S01]  /*2ce40*/  F2FP.BF16.F32.PACK_AB R95, R103, R102 ;  /* 0x00000066675f723e */ /* 0x000fe200000010ff */
[----:B------:R2:W-:Y:S04]  /*2ce50*/  STSM.16.M88.4 [R21], R60 ;  /* 0x0000003c15007844 */ /* 0x0005e80000000200 */
[----:B------:R2:W-:Y:S04]  /*2ce60*/  STSM.16.M88.4 [R24], R52 ;  /* 0x0000003418007844 */ /* 0x0005e80000000200 */
[----:B------:R2:W-:Y:S04]  /*2ce70*/  STSM.16.M88.4 [R124], R44 ;  /* 0x0000002c7c007844 */ /* 0x0005e80000000200 */
[----:B------:R2:W-:Y:S04]  /*2ce80*/  STSM.16.M88.4 [R125], R92 ;  /* 0x0000005c7d007844 */ /* 0x0005e80000000200 */
[----:B------:R2:W-:Y:S01]  /*2ce90*/  STSM.16.M88.4 [R120], R104 ;  /* 0x0000006878007844 */ /* 0x0005e20000000200 */
[----:B------:R-:W-:Y:S01]  /*2cea0*/  BAR.SYNC.DEFER_BLOCKING 0x1, 0x100 ;  /* 0x0044000000007b1d */ /* 0x000fe20000010000 */
[----:B-1----:R-:W-:-:S05]  /*2ceb0*/  @P0 IMAD.WIDE R6, R218, 0x4, R6 ;  /* 0x00000004da060825 */ /* 0x002fca00078e0206 */
[----:B------:R2:W5:Y:S04]  /*2cec0*/  @P1 LDG.E R8, desc[UR44][R4.64] ;  /* 0x0000002c04081981 */ /* 0x000568000c1e1900 */
[----:B------:R2:W5:Y:S01]  /*2ced0*/  @P0 LDG.E R0, desc[UR44][R6.64] ;  /* 0x0000002c06000981 */ /* 0x000562000c1e1900 */
[----:B------:R-:W-:Y:S05]  /*2cee0*/  @P0 BRA `(.L_x_13128) ;  /* 0x0000000000100947 */ /* 0x000fea0003800000 */
[----:B------:R-:W-:Y:S05]  /*2cef0*/  @!P1 BRA `(.L_x_13128) ;  /* 0x00000000000c9947 */ /* 0x000fea0003800000 */
[----:B--2---:R-:W2:Y:S04]  /*2cf00*/  LDG.E R7, desc[UR44][R4.64] ;  /* 0x0000002c04077981 */ /* 0x004ea8000c1e1900 */
[----:B-----5:R-:W2:Y:S02]  /*2cf10*/  LDG.E R0, desc[UR44][R4.64+0x4] ;  /* 0x0000042c04007981 */ /* 0x020ea4000c1e1900 */
[----:B--2---:R-:W-:-:S07]  /*2cf20*/  IMAD.IADD R0, R0, 0x1, -R7 ;  /* 0x0000000100007824 */ /* 0x004fce00078e0a07 */
.L_x_13128:
[----:B--2---:R-:W2:Y:S04]  /*2cf30*/  LDL R4, [R1+0x514] ;  /* 0x0005140001047983 */ /* 0x004ea80000100800 */
[----:B------:R-:W3:Y:S01]  /*2cf40*/  LDL R28, [R1+0x51c] ;  /* 0x00051c00011c7983 */ /* 0x000ee20000100800 */
[----:B0----5:R-:W-:Y:S02]  /*2cf50*/  IMAD R0, R0, R3, RZ ;  /* 0x0000000300007224 */ /* 0x021fe400078e02ff */
[----:B------:R-:W-:Y:S01]  /*2cf60*/  IMAD.IADD R33, R204, 0x1, R216 ;  /* 0x00000001cc217824 */ /* 0x000fe200078e02d8 */
[----:B------:R-:W-:Y:S01]  /*2cf70*/  ISETP.GT.AND P3, PT, R217, 0x1, PT ;  /* 0x00000001d900780c */ /* 0x000fe20003f64270 */
[----:B------:R-:W-:Y:S01]  /*2cf80*/  IMAD.MOV.U32 R9, RZ, RZ, 0xab8 ;  /* 0x00000ab8ff097424 */ /* 0x000fe200078e00ff */
[----:B------:R-:W-:Y:S01]  /*2cf90*/  ISETP.NE.AND P2, PT, R3, 0x1, PT ;  /* 0x000000010300780c */ /* 0x000fe20003f45270 */
[----:B------:R-:W0:Y:S03]  /*2cfa0*/  LDC.64 R20, c[0x0][0xca8] ;  /* 0x00032a00ff147b82 */ /* 0x000e260000000a00 */
[----:B------:R-:W-:-:S05]  /*2cfb0*/  SEL R9, R9, 0xa78, P3 ;  /* 0x00000a7809097807 */ /* 0x000fca0001800000 */
[----:B------:R-:W1:Y:S08]  /*2cfc0*/  LDC.64 R6, c[0x0][R9+0x220] ;  /* 0x0000880009067b82 */ /* 0x000e700000000a00 */
[----:B------:R-:W4:Y:S08]  /*2cfd0*/  LDC.64 R10, c[0x0][R9+0x218] ;  /* 0x00008600090a7b82 */ /* 0x000f300000000a00 */
[----:B------:R4:W4:Y:S01]  /*2cfe0*/  LDC.64 R14, c[0x0][R9+0x228] ;  /* 0x00008a00090e7b82 */ /* 0x0009220000000a00 */
[----:B------:R-:W-:-:S07]  /*2cff0*/  ISETP.NE.U32.AND P1, PT, RZ, UR4, PT ;  /* 0x00000004ff007c0c */ /* 0x000fce000bf25070 */
[----:B------:R-:W4:Y:S01]  /*2d000*/  @P2 LDC R13, c[0x0][0xcec] ;  /* 0x00033b00ff0d2b82 */ /* 0x000f220000000800 */
[----:B------:R-:W-:-:S07]  /*2d010*/  ISETP.NE.AND.EX P1, PT, RZ, UR5, PT, P1 ;  /* 0x00000005ff007c0c */ /* 0x000fce000bf25310 */
[----:B------:R-:W4:Y:S01]  /*2d020*/  @P2 LDC R26, c[0x0][0xcf0] ;  /* 0x00033c00ff1a2b82 */ /* 0x000f220000000800 */
[----:B------:R-:W-:Y:S02]  /*2d030*/  SHF.R.S32.HI R24, RZ, 0x1f, R218 ;  /* 0x0000001fff187819 */ /* 0x000fe400000114da */
[----:B------:R-:W-:Y:S02]  /*2d040*/  SEL R12, R218, RZ, !P1 ;  /* 0x000000ffda0c7207 */ /* 0x000fe40004800000 */
[----:B--2---:R-:W-:-:S03]  /*2d050*/  LOP3.LUT P0, RZ, R4, 0x3, RZ, 0xc0, !PT ;  /* 0x0000000304ff7812 */ /* 0x004fc6000780c0ff */
[----:B0-----:R-:W0:Y:S01]  /*2d060*/  @!P3 LDC R20, c[0x0][0xc50] ;  /* 0x00031400ff14bb82 */ /* 0x001e220000000800 */
[----:B------:R-:W-:Y:S01]  /*2d070*/  ISETP.GE.OR P4, PT, R33, R0, P0 ;  /* 0x000000002100720c */ /* 0x000fe20000786670 */
[----:B---3--:R-:W-:-:S06]  /*2d080*/  IMAD.IADD R28, R28, 0x1, R216 ;  /* 0x000000011c1c7824 */ /* 0x008fcc00078e02d8 */
[----:B------:R-:W2:Y:S06]  /*2d090*/  @!P3 LDC R21, c[0x0][0xc54] ;  /* 0x00031500ff15bb82 */ /* 0x000eac0000000800 */
[----:B------:R-:W3:Y:S02]  /*2d0a0*/  @!P4 LDL R29, [R1+0x220] ;  /* 0x00022000011dc983 */ /* 0x000ee40000100800 */
[----:B------:R4:W0:Y:S01]  /*2d0b0*/  LDC.64 R4, c[0x0][R9+0x210] ;  /* 0x0000840009047b82 */ /* 0x0008220000000a00 */
[----:B------:R-:W-:Y:S01]  /*2d0c0*/  SEL R25, R24, RZ, !P1 ;  /* 0x000000ff18197207 */ /* 0x000fe20004800000 */
[----:B-1----:R-:W-:-:S02]  /*2d0d0*/  IMAD R7, R7, R12, RZ ;  /* 0x0000000c07077224 */ /* 0x002fc400078e02ff */
[-C--:B----4-:R-:W-:Y:S02]  /*2d0e0*/  IMAD R31, R11, R156.reuse, RZ ;  /* 0x0000009c0b1f7224 */ /* 0x090fe400078e02ff */
[----:B------:R-:W-:Y:S01]  /*2d0f0*/  IMAD R35, R6, R25, R7 ;  /* 0x0000001906237224 */ /* 0x000fe200078e0207 */
[----:B------:R-:W-:Y:S01]  /*2d100*/  SEL R25, R224, RZ, P3 ;  /* 0x000000ffe0197207 */ /* 0x000fe20001800000 */
[----:B------:R-:W-:Y:S01]  /*2d110*/  IMAD.WIDE.U32 R10, R10, R156, RZ ;  /* 0x0000009c0a0a7225 */ /* 0x000fe200078e00ff */
[----:B------:R-:W-:-:S03]  /*2d120*/  SHF.R.S32.HI R9, RZ, 0x1f, R8 ;  /* 0x0000001fff097819 */ /* 0x000fc60000011408 */
[----:B------:R-:W-:-:S04]  /*2d130*/  IMAD.WIDE.U32 R6, R6, R12, RZ ;  /* 0x0000000c06067225 */ /* 0x000fc800078e00ff */
[----:B------:R-:W-:Y:S01]  /*2d140*/  @P2 IMAD.HI.U32 R13, R28, R13, RZ ;  /* 0x0000000d1c0d2227 */ /* 0x000fe200078e00ff */
[----:B------:R-:W-:-:S03]  /*2d150*/  IADD3 R6, P1, P5, R6, R10, R8 ;  /* 0x0000000a06067210 */ /* 0x000fc60007d3e008 */
[----:B------:R-:W-:Y:S02]  /*2d160*/  IMAD.IADD R24, R11, 0x1, R31 ;  /* 0x000000010b187824 */ /* 0x000fe400078e021f */
[----:B------:R-:W-:Y:S02]  /*2d170*/  IMAD.IADD R11, R7, 0x1, R35 ;  /* 0x00000001070b7824 */ /* 0x000fe400078e0223 */
[----:B------:R-:W-:Y:S01]  /*2d180*/  IMAD.MOV.U32 R7, RZ, RZ, R28 ;  /* 0x000000ffff077224 */ /* 0x000fe200078e001c */
[----:B------:R-:W-:Y:S01]  /*2d190*/  @P2 SHF.R.U32.HI R7, RZ, R26, R13 ;  /* 0x0000001aff072219 */ /* 0x000fe2000001160d */
[-C--:B------:R-:W-:Y:S01]  /*2d1a0*/  IMAD R31, R15, R25.reuse, RZ ;  /* 0x000000190f1f7224 */ /* 0x080fe200078e02ff */
[----:B------:R-:W-:Y:S01]  /*2d1b0*/  IADD3.X R11, R11, R24, R9, P1, P5 ;  /* 0x000000180b0b7210 */ /* 0x000fe20000fea409 */
[----:B------:R-:W-:-:S04]  /*2d1c0*/  IMAD.WIDE.U32 R14, R14, R25, RZ ;  /* 0x000000190e0e7225 */ /* 0x000fc800078e00ff */
[----:B------:R-:W-:Y:S01]  /*2d1d0*/  IMAD.MOV R10, RZ, RZ, -R7 ;  /* 0x000000ffff0a7224 */ /* 0x000fe200078e0a07 */
[----:B------:R-:W-:Y:S01]  /*2d1e0*/  IADD3 R14, P1, P5, R7, R6, R14 ;  /* 0x00000006070e7210 */ /* 0x000fe20007d3e00e */
[----:B------:R-:W-:Y:S01]  /*2d1f0*/  IMAD.IADD R31, R15, 0x1, R31 ;  /* 0x000000010f1f7824 */ /* 0x000fe200078e021f */
[----:B------:R-:W-:Y:S01]  /*2d200*/  SHF.R.S32.HI R6, RZ, 0x1f, R7 ;  /* 0x0000001fff067819 */ /* 0x000fe20000011407 */
[----:B------:R-:W-:-:S03]  /*2d210*/  IMAD R7, R3, R10, R28 ;  /* 0x0000000a03077224 */ /* 0x000fc600078e021c */
[----:B------:R-:W-:Y:S02]  /*2d220*/  IADD3.X R15, R6, R11, R31, P1, P5 ;  /* 0x0000000b060f7210 */ /* 0x000fe40000fea41f */
[----:B------:R-:W-:Y:S01]  /*2d230*/  SHF.R.S32.HI R11, RZ, 0x1f, R7 ;  /* 0x0000001fff0b7819 */ /* 0x000fe20000011407 */
[-C--:B0-----:R-:W-:Y:S02]  /*2d240*/  IMAD R5, R5, R7.reuse, RZ ;  /* 0x0000000705057224 */ /* 0x081fe400078e02ff */
[----:B------:R-:W-:-:S04]  /*2d250*/  IMAD.WIDE.U32 R14, R4, R7, R14 ;  /* 0x00000007040e7225 */ /* 0x000fc800078e000e */
[----:B------:R-:W-:Y:S01]  /*2d260*/  IMAD R5, R4, R11, R5 ;  /* 0x0000000b04057224 */ /* 0x000fe200078e0205 */
[C---:B------:R-:W-:Y:S01]  /*2d270*/  LEA R20, P1, R14.reuse, R20, 0x2 ;  /* 0x000000140e147211 */ /* 0x040fe200078210ff */
[----:B------:R-:W-:Y:S02]  /*2d280*/  VIADD R7, R33, 0x8 ;  /* 0x0000000821077836 */ /* 0x000fe40000000000 */
[----:B------:R-:W-:Y:S02]  /*2d290*/  IMAD.IADD R4, R15, 0x1, R5 ;  /* 0x000000010f047824 */ /* 0x000fe400078e0205 */
[----:B------:R-:W-:Y:S01]  /*2d2a0*/  SHFL.IDX PT, R10, R20, RZ, 0x1c1f ;  /* 0x001c1fff140a7589 */ /* 0x000fe200000e0000 */
[----:B------:R-:W-:Y:S02]  /*2d2b0*/  ISETP.GE.OR P0, PT, R7, R0, P0 ;  /* 0x000000000700720c */ /* 0x000fe40000706670 */
[----:B--2---:R-:W-:-:S05]  /*2d2c0*/  LEA.HI.X R21, R14, R21, R4, 0x2, P1 ;  /* 0x000000150e157211 */ /* 0x004fca00008f1404 */
[----:B------:R-:W3:Y:S04]  /*2d2d0*/  SHFL.IDX PT, R11, R21, RZ, 0x1c1f ;  /* 0x001c1fff150b7589 */ /* 0x000ee800000e0000 */
[----:B---3--:R-:W-:Y:S04]  /*2d2e0*/  @!P4 ST.E desc[UR44][R10.64], R29 ;  /* 0x0000001d0a00c985 */ /* 0x008fe8000c10192c */
[----:B------:R-:W2:Y:S04]  /*2d2f0*/  @!P0 LDL R13, [R1+0x224] ;  /* 0x00022400010d8983 */ /* 0x000ea80000100800 */
[----:B------:R-:W-:Y:S04]  /*2d300*/  SHFL.IDX PT, R4, R20, 0x1, 0x1c1f ;  /* 0x003c1f0014047f89 */ /* 0x000fe800000e0000 */
[----:B------:R-:W2:Y:S04]  /*2d310*/  SHFL.IDX PT, R5, R21, 0x1, 0x1c1f ;  /* 0x003c1f0015057f89 */ /* 0x000ea800000e0000 */
[----:B--2---:R0:W-:Y:S01]  /*2d320*/  @!P0 ST.E desc[UR44][R4.64], R13 ;  /* 0x0000000d04008985 */ /* 0x0041e2000c10192c */
[----:B------:R-:W-:Y:S05]  /*2d330*/  @P3 BRA `(.L_x_13129) ;  /* 0x0000000c00e83947 */ /* 0x000fea0003800000 */
[----:B------:R-:W2:Y:S01]  /*2d340*/  LDL R88, [R1+0x498] ;  /* 0x0004980001587983 */ /* 0x000ea20000100800 */
[----:B------:R-:W1:Y:S01]  /*2d350*/  @P2 LDC R10, c[0x0][0xcec] ;  /* 0x00033b00ff0a2b82 */ /* 0x000e620000000800 */
[----:B------:R-:W-:Y:S02]  /*2d360*/  ULDC.64 UR4, c[0x0][0xba0] ;  /* 0x0002e80000047ab9 */ /* 0x000fe40000000a00 */
[----:B------:R-:W3:Y:S01]  /*2d370*/  LDL R89, [R1+0x4a8] ;  /* 0x0004a80001597983 */ /* 0x000ee20000100800 */
[----:B------:R-:W-:-:S04]  /*2d380*/  IMAD R9, R9, UR4, RZ ;  /* 0x0000000409097c24 */ /* 0x000fc8000f8e02ff */
[C---:B------:R-:W-:Y:S02]  /*2d390*/  IMAD R11, R8.reuse, UR5, R9 ;  /* 0x00000005080b7c24 */ /* 0x040fe4000f8e0209 */
[----:B------:R-:W-:Y:S01]  /*2d3a0*/  IMAD.WIDE.U32 R8, R8, UR4, RZ ;  /* 0x0000000408087c25 */ /* 0x000fe2000f8e00ff */
[----:B------:R-:W-:-:S03]  /*2d3b0*/  ULDC.64 UR4, c[0x0][0xbe8] ;  /* 0x0002fa0000047ab9 */ /* 0x000fc60000000a00 */
[----:B------:R-:W-:Y:S01]  /*2d3c0*/  IMAD.IADD R9, R9, 0x1, R11 ;  /* 0x0000000109097824 */ /* 0x000fe200078e020b */
[----:B0-----:R-:W-:Y:S01]  /*2d3d0*/  SHF.R.S32.HI R13, RZ, 0x1f, R12 ;  /* 0x0000001fff0d7819 */ /* 0x001fe2000001140c */
[----:B------:R-:W-:-:S04]  /*2d3e0*/  IMAD.WIDE.U32 R8, R156, UR4, R8 ;  /* 0x000000049c087c25 */ /* 0x000fc8000f8e0008 */
[----:B------:R-:W-:Y:S01]  /*2d3f0*/  IMAD R9, R156, UR5, R9 ;  /* 0x000000059c097c24 */ /* 0x000fe2000f8e0209 */
[----:B------:R-:W-:Y:S02]  /*2d400*/  ULDC.64 UR4, c[0x0][0xbf0] ;  /* 0x0002fc0000047ab9 */ /* 0x000fe40000000a00 */
[----:B------:R-:W-:Y:S02]  /*2d410*/  IMAD R13, R13, UR4, RZ ;  /* 0x000000040d0d7c24 */ /* 0x000fe4000f8e02ff */
[----:B------:R-:W-:-:S04]  /*2d420*/  IMAD.WIDE.U32 R8, R12, UR4, R8 ;  /* 0x000000040c087c25 */ /* 0x000fc8000f8e0008 */
[----:B------:R-:W-:Y:S01]  /*2d430*/  IMAD R13, R12, UR5, R13 ;  /* 0x000000050c0d7c24 */ /* 0x000fe2000f8e020d */
[----:B------:R-:W-:-:S03]  /*2d440*/  ULDC.64 UR4, c[0x0][0xbe0] ;  /* 0x0002f80000047ab9 */ /* 0x000fc60000000a00 */
[----:B------:R-:W-:Y:S02]  /*2d450*/  IMAD.IADD R9, R9, 0x1, R13 ;  /* 0x0000000109097824 */ /* 0x000fe400078e020d */
[----:B--2---:R-:W-:-:S04]  /*2d460*/  IMAD R5, R88, 0x40, R198 ;  /* 0x0000004058057824 */ /* 0x004fc800078e02c6 */
        /* <DEDUP_REMOVED lines=24> */
[----:B---3--:R-:W-:Y:S01]  /*2d5f0*/  IMAD R11, R89, 0x20, R88 ;  /* 0x00000020590b7824 */ /* 0x008fe200078e0258 */
[C---:B------:R-:W-:Y:S01]  /*2d600*/  IADD3 R53, P1, R16.reuse, 0x7000, RZ ;  /* 0x0000700010357810 */ /* 0x040fe20007f3e0ff */
[----:B------:R-:W5:Y:S01]  /*2d610*/  LD.E.128 R28, desc[UR44][R28.64] ;  /* 0x0000002c1c1c7980 */ /* 0x000f62000c101d00 */
[----:B------:R-:W-:-:S02]  /*2d620*/  IADD3 R57, P3, R16, 0x8000, RZ ;  /* 0x0000800010397810 */ /* 0x000fc40007f7e0ff */
[----:B------:R-:W-:Y:S01]  /*2d630*/  IADD3 R61, P4, R16, 0x9000, RZ ;  /* 0x00009000103d7810 */ /* 0x000fe20007f9e0ff */
[----:B------:R-:W5:Y:S01]  /*2d640*/  LD.E.128 R32, desc[UR44][R32.64] ;  /* 0x0000002c20207980 */ /* 0x000f62000c101d00 */
[----:B------:R-:W-:Y:S02]  /*2d650*/  SHF.R.U64 R44, R44, 0x3, RZ ;  /* 0x000000032c2c7819 */ /* 0x000fe400000012ff */
[----:B------:R-:W-:Y:S01]  /*2d660*/  LOP3.LUT R48, R49, 0x380, RZ, 0xc0, !PT ;  /* 0x0000038031307812 */ /* 0x000fe200078ec0ff */
        /* <DEDUP_REMOVED lines=8> */
[----:B------:R-:W-:Y:S02]  /*2d6f0*/  IADD3 R65, P5, R16, 0xa000, RZ ;  /* 0x0000a00010417810 */ /* 0x000fe40007fbe0ff */
[----:B------:R-:W-:Y:S01]  /*2d700*/  SHF.R.U64 R52, R52, 0x3, RZ ;  /* 0x0000000334347819 */ /* 0x000fe200000012ff */
[----:B------:R-:W5:Y:S01]  /*2d710*/  LD.E.128 R44, desc[UR44][R44.64] ;  /* 0x0000002c2c2c7980 */ /* 0x000f62000c101d00 */
[----:B------:R-:W-:Y:S02]  /*2d720*/  SHF.R.U64 R56, R56, 0x3, RZ ;  /* 0x0000000338387819 */ /* 0x000fe400000012ff */
[----:B------:R-:W-:-:S02]  /*2d730*/  SHF.R.U64 R60, R60, 0x3, RZ ;  /* 0x000000033c3c7819 */ /* 0x000fc400000012ff */
[----:B------:R-:W-:Y:S01]  /*2d740*/  LOP3.LUT R48, R48, R49, RZ, 0x3c, !PT ;  /* 0x0000003130307212 */ /* 0x000fe200078e3cff */
[--C-:B------:R-:W-:Y:S01]  /*2d750*/  IMAD.X R49, RZ, RZ, R17.reuse, P0 ;  /* 0x000000ffff317224 */ /* 0x100fe200000e0611 */
[----:B------:R-:W-:Y:S02]  /*2d760*/  LOP3.LUT R64, R65, 0x380, RZ, 0xc0, !PT ;  /* 0x0000038041407812 */ /* 0x000fe400078ec0ff */
        /* <DEDUP_REMOVED lines=19> */
[----:B------:R-:W-:Y:S02]  /*2d8a0*/  LOP3.LUT R5, R16, 0x380, RZ, 0xc0, !PT ;  /* 0x0000038010057812 */ /* 0x000fe400078ec0ff */
[----:B------:R-:W-:Y:S01]  /*2d8b0*/  LOP3.LUT R64, R64, R65, RZ, 0x3c, !PT ;  /* 0x0000004140407212 */ /* 0x000fe200078e3cff */
[----:B------:R-:W-:Y:S01]  /*2d8c0*/  IMAD.X R65, RZ, RZ, R17, P5 ;  /* 0x000000ffff417224 */ /* 0x000fe200028e0611 */
[----:B------:R-:W-:Y:S02]  /*2d8d0*/  SHF.R.U64 R68, R68, 0x3, RZ ;  /* 0x0000000344447819 */ /* 0x000fe400000012ff */
[----:B------:R-:W-:Y:S02]  /*2d8e0*/  SHF.R.U64 R72, R72, 0x3, RZ ;  /* 0x0000000348487819 */ /* 0x000fe400000012ff */
[----:B------:R-:W-:Y:S01]  /*2d8f0*/  SHF.R.U64 R76, R76, 0x3, RZ ;  /* 0x000000034c4c7819 */ /* 0x000fe200000012ff */
[----:B------:R-:W5:Y:S01]  /*2d900*/  LD.E.128 R64, desc[UR44][R64.64] ;  /* 0x0000002c40407980 */ /* 0x000f62000c101d00 */
        /* <DEDUP_REMOVED lines=15> */
[----:B------:R-:W5:Y:S01]  /*2da00*/  LD.E.128 R68, desc[UR44][R68.64] ;  /* 0x0000002c44447980 */ /* 0x000f62000c101d00 */
[----:B------:R-:W0:Y:S01]  /*2da10*/  @P2 LDC R17, c[0x0][0xcf0] ;  /* 0x00033c00ff112b82 */ /* 0x000e220000000800 */
[----:B------:R-:W-:-:S02]  /*2da20*/  SHF.R.U64 R6, R6, 0x3, RZ ;  /* 0x0000000306067819 */ /* 0x000fc400000012ff */
[----:B------:R-:W5:Y:S02]  /*2da30*/  LD.E.128 R72, desc[UR44][R72.64] ;  /* 0x0000002c48487980 */ /* 0x000f64000c101d00 */
[----:B------:R-:W-:Y:S02]  /*2da40*/  LOP3.LUT R84, R6, R7, RZ, 0x3c, !PT ;  /* 0x0000000706547212 */ /* 0x000fe400078e3cff */
        /* <DEDUP_REMOVED lines=11> */
[----:B-1----:R-:W-:-:S04]  /*2db00*/  @P2 IMAD.HI.U32 R10, R15, R10, RZ ;  /* 0x0000000a0f0a2227 */ /* 0x002fc800078e00ff */
[----:B------:R-:W-:Y:S01]  /*2db10*/  IMAD.MOV.U32 R11, RZ, RZ, R15 ;  /* 0x000000ffff0b7224 */ /* 0x000fe200078e000f */
[----:B0-----:R-:W-:Y:S01]  /*2db20*/  @P2 SHF.R.U32.HI R11, RZ, R17, R10 ;  /* 0x00000011ff0b2219 */ /* 0x001fe2000001160a */
[----:B------:R-:W-:-:S03]  /*2db30*/  VIADD R10, R2, 0x32420 ;  /* 0x00032420020a7836 */ /* 0x000fc60000000000 */
[--C-:B------:R-:W-:Y:S01]  /*2db40*/  SHF.R.S32.HI R12, RZ, 0x1f, R11.reuse ;  /* 0x0000001fff0c7819 */ /* 0x100fe2000001140b */
[----:B------:R-:W-:Y:S01]  /*2db50*/  IMAD.MOV R14, RZ, RZ, -R11 ;  /* 0x000000ffff0e7224 */ /* 0x000fe200078e0a0b */
[----:B------:R-:W-:-:S03]  /*2db60*/  PRMT R10, RZ, 0x654, R10 ;  /* 0x00000654ff0a7816 */ /* 0x000fc6000000000a */
[----:B------:R-:W-:Y:S02]  /*2db70*/  IMAD R3, R3, R14, R15 ;  /* 0x0000000e03037224 */ /* 0x000fe400078e020f */
[----:B------:R-:W-:Y:S02]  /*2db80*/  IMAD R12, R12, UR4, RZ ;  /* 0x000000040c0c7c24 */ /* 0x000fe4000f8e02ff */
[C---:B------:R-:W-:Y:S01]  /*2db90*/  IMAD.WIDE.U32 R8, R11.reuse, UR4, R8 ;  /* 0x000000040b087c25 */ /* 0x040fe2000f8e0008 */
[----:B--2---:R0:W-:Y:S03]  /*2dba0*/  SYNCS.ARRIVE.TRANS64.RED.A1T0 RZ, [R10+URZ], RZ ;  /* 0x000000ff0aff79a7 */ /* 0x0041e6000810043f */
[----:B------:R-:W-:Y:S01]  /*2dbb0*/  IMAD R13, R11, UR5, R12 ;  /* 0x000000050b0d7c24 */ /* 0x000fe2000f8e020c */
[----:B------:R-:W-:Y:S01]  /*2dbc0*/  ULDC.64 UR4, c[0x0][0xbd8] ;  /* 0x0002f60000047ab9 */ /* 0x000fe20000000a00 */
[----:B0-----:R-:W-:-:S02]  /*2dbd0*/  SHF.R.S32.HI R10, RZ, 0x1f, R3 ;  /* 0x0000001fff0a7819 */ /* 0x001fc40000011403 */
[----:B------:R-:W-:-:S03]  /*2dbe0*/  IMAD.IADD R9, R9, 0x1, R13 ;  /* 0x0000000109097824 */ /* 0x000fc600078e020d */
        /* <DEDUP_REMOVED lines=11> */
.L_x_13364:
[----:B------:R-:W-:Y:S01]  /*2dca0*/  IMAD.IADD R21, R88, 0x1, R216 ;  /* 0x0000000158157824 */ /* 0x000fe200078e02d8 */
[----:B------:R-:W-:Y:S04]  /*2dcb0*/  BSSY B1, `(.L_x_13131) ;  /* 0x0000014000017945 */ /* 0x000fe80003800000 */
[----:B------:R-:W-:-:S13]  /*2dcc0*/  ISETP.GE.AND P0, PT, R21, R0, PT ;  /* 0x000000001500720c */ /* 0x000fda0003f06270 */
[----:B------:R-:W-:Y:S05]  /*2dcd0*/  @P0 BRA `(.L_x_13132) ;  /* 0x0000000000440947 */ /* 0x000fea0003800000 */
[----:B------:R-:W-:Y:S02]  /*2dce0*/  ULDC UR4, c[0x0][0xbc8] ;  /* 0x0002f20000047ab9 */ /* 0x000fe40000000800 */
[----:B------:R-:W-:Y:S02]  /*2dcf0*/  ISETP.GE.AND P3, PT, R198, UR4, PT ;  /* 0x00000004c6007c0c */ /* 0x000fe4000bf66270 */
[----:B------:R-:W-:Y:S02]  /*2dd00*/  ISETP.GE.AND P2, PT, R200, UR4, PT ;  /* 0x00000004c8007c0c */ /* 0x000fe4000bf46270 */
[----:B------:R-:W-:Y:S02]  /*2dd10*/  ISETP.GE.AND P1, PT, R199, UR4, PT ;  /* 0x00000004c7007c0c */ /* 0x000fe4000bf26270 */
[----:B------:R-:W-:-:S07]  /*2dd20*/  ISETP.GE.AND P0, PT, R201, UR4, PT ;  /* 0x00000004c9007c0c */ /* 0x000fce000bf06270 */
[-C--:B--2---:R-:W-:Y:S02]  /*2dd30*/  @!P3 LEA R8, P5, R198, R14.reuse, 0x1 ;  /* 0x0000000ec608b211 */ /* 0x084fe400078a08ff */
[-C--:B------:R-:W-:Y:S02]  /*2dd40*/  @!P2 LEA R10, P4, R200, R14.reuse, 0x1 ;  /* 0x0000000ec80aa211 */ /* 0x080fe400078808ff */
[-C--:B-1----:R-:W-:Y:S02]  /*2dd50*/  @!P3 LEA.HI.X R9, R198, R3.reuse, R222, 0x1, P5 ;  /* 0x00000003c609b211 */ /* 0x082fe400028f0cde */
[-C--:B------:R-:W-:Y:S02]  /*2dd60*/  @!P1 LEA R12, P5, R199, R14.reuse, 0x1 ;  /* 0x0000000ec70c9211 */ /* 0x080fe400078a08ff */
[----:B------:R-:W-:Y:S01]  /*2dd70*/  @!P2 LEA.HI.X R11, R200, R3, R221, 0x1, P4 ;  /* 0x00000003c80ba211 */ /* 0x000fe200020f0cdd */
[----:B-----5:R3:W-:Y:S01]  /*2dd80*/  @!P3 ST.E.128 desc[UR44][R8.64], R4 ;  /* 0x000000040800b985 */ /* 0x0207e2000c101d2c */
[----:B------:R-:W-:-:S02]  /*2dd90*/  @!P0 LEA R14, P4, R201, R14, 0x1 ;  /* 0x0000000ec90e8211 */ /* 0x000fc400078808ff */
[-C--:B------:R-:W-:Y:S01]  /*2dda0*/  @!P1 LEA.HI.X R13, R199, R3.reuse, R220, 0x1, P5 ;  /* 0x00000003c70d9211 */ /* 0x080fe200028f0cdc */
[----:B------:R3:W-:Y:S01]  /*2ddb0*/  @!P2 ST.E.128 desc[UR44][R10.64], R40 ;  /* 0x000000280a00a985 */ /* 0x0007e2000c101d2c */
[----:B------:R-:W-:-:S03]  /*2ddc0*/  @!P0 LEA.HI.X R15, R201, R3, R219, 0x1, P4 ;  /* 0x00000003c90f8211 */ /* 0x000fc600020f0cdb */
[----:B------:R3:W-:Y:S04]  /*2ddd0*/  @!P1 ST.E.128 desc[UR44][R12.64], R56 ;  /* 0x000000380c009985 */ /* 0x0007e8000c101d2c */
[----:B------:R3:W-:Y:S02]  /*2dde0*/  @!P0 ST.E.128 desc[UR44][R14.64], R72 ;  /* 0x000000480e008985 */ /* 0x0007e4000c101d2c */
.L_x_13132:
[----:B------:R-:W-:Y:S05]  /*2ddf0*/  BSYNC B1 ;  /* 0x0000000000017941 */ /* 0x000fea0003800000 */
.L_x_13131:
[----:B------:R-:W-:-:S03]  /*2de00*/  UMOV UR4, 0xffffffff ;  /* 0xffffffff00047882 */ /* 0x000fc60000000000 */
[----:B------:R-:W-:Y:S05]  /*2de10*/  BRA.DIV UR4, `(.L_x_13133) ;  /* 0x000000d204d47947 */ /* 0x000fea000b800000 */
[----:B-1----:R1:W4:Y:S04]  /*2de20*/  SHFL.IDX PT, R3, R17, 0x1, 0x181f ;  /* 0x00381f0011037f89 */ /* 0x00232800000e0000 */
[----:B--23--:R1:W2:Y:S02]  /*2de30*/  SHFL.IDX PT, R14, R16, 0x1, 0x181f ;  /* 0x00381f00100e7f89 */ /* 0x00c2a400000e0000 */
.L_x_13368:
[----:B-----5:R-:W-:Y:S01]  /*2de40*/  VIADD R5, R21, 0x20 ;  /* 0x0000002015057836 */ /* 0x020fe20000000000 */
        /* <DEDUP_REMOVED lines=10> */
[-C--:B----4-:R-:W-:Y:S02]  /*2def0*/  @!P3 LEA.HI.X R5, R198, R3.reuse, R222, 0x1, P5 ;  /* 0x00000003c605b211 */ /* 0x090fe400028f0cde */
[-C--:B------:R-:W-:Y:S02]  /*2df00*/  @!P1 LEA R8, P5, R199, R14.reuse, 0x1 ;  /* 0x0000000ec7089211 */ /* 0x080fe400078a08ff */
        /* <DEDUP_REMOVED lines=8> */
.L_x_13135:
[----:B------:R-:W-:Y:S05]  /*2df90*/  BSYNC B1 ;  /* 0x0000000000017941 */ /* 0x000fea0003800000 */
.L_x_13134:
[----:B------:R-:W-:-:S03]  /*2dfa0*/  UMOV UR4, 0xffffffff ;  /* 0xffffffff00047882 */ /* 0x000fc60000000000 */
[----:B------:R-:W-:Y:S05]  /*2dfb0*/  BRA.DIV UR4, `(.L_x_13136) ;  /* 0x000000d204b47947 */ /* 0x000fea000b800000 */
[----:B----4-:R4:W0:Y:S04]  /*2dfc0*/  SHFL.IDX PT, R3, R17, 0x2, 0x181f ;  /* 0x00581f0011037f89 */ /* 0x01082800000e0000 */
[----:B--2---:R4:W2:Y:S02]  /*2dfd0*/  SHFL.IDX PT, R14, R16, 0x2, 0x181f ;  /* 0x00581f00100e7f89 */ /* 0x0048a400000e0000 */
.L_x_13372:
[----:B---3--:R-:W-:Y:S01]  /*2dfe0*/  VIADD R5, R21, 0x40 ;  /* 0x0000004015057836 */ /* 0x008fe20000000000 */
        /* <DEDUP_REMOVED lines=10> */
[-C--:B0-----:R-:W-:Y:S02]  /*2e090*/  @!P3 LEA.HI.X R5, R198, R3.reuse, R222, 0x1, P5 ;  /* 0x00000003c605b211 */ /* 0x081fe400028f0cde */
        /* <DEDUP_REMOVED lines=9> */
.L_x_13138:
[----:B------:R-:W-:Y:S05]  /*2e130*/  BSYNC B1 ;  /* 0x0000000000017941 */ /* 0x000fea0003800000 */
.L_x_13137:
[----:B------:R-:W-:-:S03]  /*2e140*/  UMOV UR4, 0xffffffff ;  /* 0xffffffff00047882 */ /* 0x000fc60000000000 */
[----:B------:R-:W-:Y:S05]  /*2e150*/  BRA.DIV UR4, `(.L_x_13139) ;  /* 0x000000d204947947 */ /* 0x000fea000b800000 */
[----:B0-----:R0:W0:Y:S04]  /*2e160*/  SHFL.IDX PT, R3, R17, 0x3, 0x181f ;  /* 0x00781f0011037f89 */ /* 0x00102800000e0000 */
[----:B--2---:R2:W0:Y:S02]  /*2e170*/  SHFL.IDX PT, R14, R16, 0x3, 0x181f ;  /* 0x00781f00100e7f89 */ /* 0x00442400000e0000 */
.L_x_13376:
[----:B---3--:R-:W-:-:S05]  /*2e180*/  VIADD R5, R21, 0x60 ;  /* 0x0000006015057836 */ /* 0x008fca0000000000 */
[----:B------:R-:W-:-:S13]  /*2e190*/  ISETP.GE.AND P0, PT, R5, R0, PT ;  /* 0x000000000500720c */ /* 0x000fda0003f06270 */
[----:B------:R-:W-:Y:S05]  /*2e1a0*/  @P0 BRA `(.L_x_13140) ;  /* 0x0000002c00c80947 */ /* 0x000fea0003800000 */
[----:B------:R-:W-:Y:S02]  /*2e1b0*/  ULDC UR4, c[0x0][0xbc8] ;  /* 0x0002f20000047ab9 */ /* 0x000fe40000000800 */
[----:B------:R-:W-:Y:S02]  /*2e1c0*/  ISETP.GE.AND P3, PT, R198, UR4, PT ;  /* 0x00000004c6007c0c */ /* 0x000fe4000bf66270 */
[----:B------:R-:W-:Y:S02]  /*2e1d0*/  ISETP.GE.AND P4, PT, R200, UR4, PT ;  /* 0x00000004c8007c0c */ /* 0x000fe4000bf86270 */
[----:B------:R-:W-:-:S09]  /*2e1e0*/  ISETP.GE.AND P5, PT, R199, UR4, PT ;  /* 0x00000004c7007c0c */ /* 0x000fd2000bfa6270 */
        /* <DEDUP_REMOVED lines=11> */
[----:B------:R-:W-:-:S04]  /*2e2a0*/  LEA R14, P0, R201, R14, 0x1 ;  /* 0x0000000ec90e7211 */ /* 0x000fc800078008ff */
[----:B------:R-:W-:-:S05]  /*2e2b0*/  LEA.HI.X R15, R201, R3, R219, 0x1, P0 ;  /* 0x00000003c90f7211 */ /* 0x000fca00000f0cdb */
[----:B------:R3:W-:Y:S01]  /*2e2c0*/  ST.E.128 desc[UR44][R14.64], R84 ;  /* 0x000000540e007985 */ /* 0x0007e2000c101d2c */
[----:B------:R-:W-:Y:S05]  /*2e2d0*/  BRA `(.L_x_13140) ;  /* 0x0000002c007c7947 */ /* 0x000fea0003800000 */
.L_x_13129:
[----:B0-----:R-:W0:Y:S01]  /*2e2e0*/  @P2 LDC R13, c[0x0][0xcec] ;  /* 0x00033b00ff0d2b82 */ /* 0x001e220000000800 */
[----:B------:R-:W-:Y:S01]  /*2e2f0*/  ULDC.64 UR4, c[0x0][0xc08] ;  /* 0x0003020000047ab9 */ /* 0x000fe20000000a00 */
[----:B------:R-:W-:Y:S01]  /*2e300*/  ULDC.64 UR6, c[0x0][0xc30] ;  /* 0x00030c0000067ab9 */ /* 0x000fe20000000a00 */
[----:B------:R-:W-:Y:S01]  /*2e310*/  IMAD R9, R9, UR4, RZ ;  /* 0x0000000409097c24 */ /* 0x000fe2000f8e02ff */
[----:B------:R-:W-:Y:S01]  /*2e320*/  SHF.R.S32.HI R25, RZ, 0x1f, R223 ;  /* 0x0000001fff197819 */ /* 0x000fe200000114df */
[----:B------:R-:W-:-:S03]  /*2e330*/  IMAD.WIDE.U32 R4, R8, UR4, RZ ;  /* 0x0000000408047c25 */ /* 0x000fc6000f8e00ff */
[----:B------:R-:W1:Y:S01]  /*2e340*/  @P2 LDC R6, c[0x0][0xcf0] ;  /* 0x00033c00ff062b82 */ /* 0x000e620000000800 */
[----:B------:R-:W-:Y:S01]  /*2e350*/  IMAD R9, R8, UR5, R9 ;  /* 0x0000000508097c24 */ /* 0x000fe2000f8e0209 */
[----:B------:R-:W-:Y:S01]  /*2e360*/  ULDC.64 UR4, c[0x0][0xc38] ;  /* 0x00030e0000047ab9 */ /* 0x000fe20000000a00 */
[----:B------:R-:W-:Y:S02]  /*2e370*/  VIADD R16, R205, 0x8 ;  /* 0x00000008cd107836 */ /* 0x000fe40000000000 */
[----:B------:R-:W-:Y:S01]  /*2e380*/  IMAD.IADD R5, R5, 0x1, R9 ;  /* 0x0000000105057824 */ /* 0x000fe200078e0209 */
[----:B------:R-:W-:Y:S01]  /*2e390*/  SHF.R.S32.HI R9, RZ, 0x1f, R12 ;  /* 0x0000001fff097819 */ /* 0x000fe2000001140c */
[----:B------:R-:W-:Y:S01]  /*2e3a0*/  VIADD R17, R205, 0x10 ;  /* 0x00000010cd117836 */ /* 0x000fe20000000000 */
[----:B------:R-:W-:Y:S01]  /*2e3b0*/  SHF.R.S32.HI R26, RZ, 0x1f, R16 ;  /* 0x0000001fff1a7819 */ /* 0x000fe20000011410 */
[----:B------:R-:W-:-:S04]  /*2e3c0*/  IMAD.WIDE.U32 R4, R156, UR4, R4 ;  /* 0x000000049c047c25 */ /* 0x000fc8000f8e0004 */
[----:B------:R-:W-:Y:S01]  /*2e3d0*/  IMAD R5, R156, UR5, R5 ;  /* 0x000000059c057c24 */ /* 0x000fe2000f8e0205 */
[----:B------:R-:W-:Y:S01]  /*2e3e0*/  ULDC.64 UR4, c[0x0][0xc40] ;  /* 0x0003100000047ab9 */ /* 0x000fe20000000a00 */
[----:B------:R-:W-:Y:S02]  /*2e3f0*/  VIADD R20, R205, 0x18 ;  /* 0x00000018cd147836 */ /* 0x000fe40000000000 */
[----:B------:R-:W-:Y:S02]  /*2e400*/  IMAD R9, R9, UR4, RZ ;  /* 0x0000000409097c24 */ /* 0x000fe4000f8e02ff */
[----:B0-----:R-:W-:Y:S01]  /*2e410*/  @P2 IMAD.HI.U32 R13, R28, R13, RZ ;  /* 0x0000000d1c0d2227 */ /* 0x001fe200078e00ff */
[----:B------:R-:W-:-:S03]  /*2e420*/  SHF.R.S32.HI R29, RZ, 0x1f, R20 ;  /* 0x0000001fff1d7819 */ /* 0x000fc60000011414 */
[C---:B------:R-:W-:Y:S02]  /*2e430*/  IMAD R11, R12.reuse, UR5, R9 ;  /* 0x000000050c0b7c24 */ /* 0x040fe4000f8e0209 */
[----:B------:R-:W-:Y:S01]  /*2e440*/  IMAD.WIDE.U32 R4, R12, UR4, R4 ;  /* 0x000000040c047c25 */ /* 0x000fe2000f8e0004 */
[----:B------:R-:W-:-:S03]  /*2e450*/  ULDC.64 UR4, c[0x0][0xc48] ;  /* 0x0003120000047ab9 */ /* 0x000fc60000000a00 */
[----:B------:R-:W-:Y:S01]  /*2e460*/  IMAD.MOV.U32 R9, RZ, RZ, R28 ;  /* 0x000000ffff097224 */ /* 0x000fe200078e001c */
[----:B-1----:R-:W-:Y:S01]  /*2e470*/  @P2 SHF.R.U32.HI R9, RZ, R6, R13 ;  /* 0x00000006ff092219 */ /* 0x002fe2000001160d */
[----:B------:R-:W-:Y:S02]  /*2e480*/  IMAD.IADD R5, R5, 0x1, R11 ;  /* 0x0000000105057824 */ /* 0x000fe400078e020b */
[----:B------:R-:W-:Y:S01]  /*2e490*/  VIADD R21, R205, 0x20 ;  /* 0x00000020cd157836 */ /* 0x000fe20000000000 */
[--C-:B------:R-:W-:Y:S01]  /*2e4a0*/  SHF.R.S32.HI R6, RZ, 0x1f, R9.reuse ;  /* 0x0000001fff067819 */ /* 0x100fe20000011409 */
[----:B------:R-:W-:Y:S02]  /*2e4b0*/  IMAD.MOV R8, RZ, RZ, -R9 ;  /* 0x000000ffff087224 */ /* 0x000fe400078e0a09 */
[----:B------:R-:W-:Y:S01]  /*2e4c0*/  IMAD.WIDE.U32 R4, R224, UR4, R4 ;  /* 0x00000004e0047c25 */ /* 0x000fe2000f8e0004 */
[----:B------:R-:W-:-:S03]  /*2e4d0*/  SHF.R.S32.HI R30, RZ, 0x1f, R21 ;  /* 0x0000001fff1e7819 */ /* 0x000fc60000011415 */
[----:B------:R-:W-:Y:S01]  /*2e4e0*/  IMAD R3, R3, R8, R28 ;  /* 0x0000000803037224 */ /* 0x000fe200078e021c */
[----:B------:R-:W-:Y:S01]  /*2e4f0*/  SHF.R.S32.HI R28, RZ, 0x1f, R17 ;  /* 0x0000001fff1c7819 */ /* 0x000fe20000011411 */
        /* <DEDUP_REMOVED lines=15> */
[----:B------:R-:W-:Y:S01]  /*2e5f0*/  VIADD R24, R205, 0x28 ;  /* 0x00000028cd187836 */ /* 0x000fe20000000000 */
[----:B------:R-:W-:Y:S01]  /*2e600*/  UMOV UR4, 0xffffffff ;  /* 0xffffffff00047882 */ /* 0x000fe20000000000 */
[----:B------:R0:W-:Y:S01]  /*2e610*/  SYNCS.ARRIVE.TRANS64.RED.A1T0 RZ, [R8+URZ], RZ ;  /* 0x000000ff08ff79a7 */ /* 0x0001e2000810043f */
[----:B------:R-:W-:Y:S02]  /*2e620*/  LEA.HI.X R4, R4, UR5, R5, 0x2, P0 ;  /* 0x0000000504047c11 */ /* 0x000fe400080f1405 */
[----:B------:R-:W-:Y:S01]  /*2e630*/  SHF.R.S32.HI R31, RZ, 0x1f, R24 ;  /* 0x0000001fff1f7819 */ /* 0x000fe20000011418 */
[----:B------:R-:W-:Y:S06]  /*2e640*/  BRA.DIV UR4, `(.L_x_13141) ;  /* 0x000000ce04a07947 */ /* 0x000fec000b800000 */
[----:B------:R1:W2:Y:S04]  /*2e650*/  SHFL.IDX PT, R5, R4, RZ, 0x1c1f ;  /* 0x001c1fff04057589 */ /* 0x0002a800000e0000 */
[----:B------:R1:W3:Y:S02]  /*2e660*/  SHFL.IDX PT, R6, R3, RZ, 0x1c1f ;  /* 0x001c1fff03067589 */ /* 0x0002e400000e0000 */
.L_x_13379:
[----:B------:R-:W-:Y:S01]  /*2e670*/  ISETP.GE.AND P0, PT, R33, R0, PT ;  /* 0x000000002100720c */ /* 0x000fe20003f06270 */
[----:B------:R-:W-:-:S12]  /*2e680*/  BSSY B1, `(.L_x_13142) ;  /* 0x00000d1000017945 */ /* 0x000fd80003800000 */
[----:B------:R-:W-:Y:S05]  /*2e690*/  @P0 BRA `(.L_x_13143) ;  /* 0x0000000c003c0947 */ /* 0x000fea0003800000 */
[----:B------:R-:W-:Y:S01]  /*2e6a0*/  ULDC UR4, c[0x0][0xbc8] ;  /* 0x0002f20000047ab9 */ /* 0x000fe20000000800 */
[----:B------:R-:W4:Y:S01]  /*2e6b0*/  LDL R15, [R1+0x488] ;  /* 0x00048800010f7983 */ /* 0x000f220000100800 */
[----:B------:R-:W-:-:S03]  /*2e6c0*/  ISETP.GE.AND P0, PT, R205, UR4, PT ;  /* 0x00000004cd007c0c */ /* 0x000fc6000bf06270 */
[----:B------:R-:W5:Y:S04]  /*2e6d0*/  LDL R34, [R1+0x484] ;  /* 0x0004840001227983 */ /* 0x000f680000100800 */
[----:B------:R-:W5:Y:S04]  /*2e6e0*/  LDL R38, [R1+0x50c] ;  /* 0x00050c0001267983 */ /* 0x000f680000100800 */
[----:B------:R-:W5:Y:S04]  /*2e6f0*/  LDL R32, [R1+0x480] ;  /* 0x0004800001207983 */ /* 0x000f680000100800 */
[----:B------:R-:W4:Y:S01]  /*2e700*/  @!P0 LDL.64 R10, [R1+0x240] ;  /* 0x00024000010a8983 */ /* 0x000f220000100a00 */
[----:B------:R-:W-:Y:S01]  /*2e710*/  ISETP.GE.AND P1, PT, R16, UR4, PT ;  /* 0x0000000410007c0c */ /* 0x000fe2000bf26270 */
[----:B0--3--:R-:W-:-:S02]  /*2e720*/  @!P0 IMAD.MOV.U32 R8, RZ, RZ, R6 ;  /* 0x000000ffff088224 */ /* 0x009fc400078e0006 */
[----:B--2---:R-:W-:Y:S01]  /*2e730*/  @!P0 IMAD.MOV.U32 R9, RZ, RZ, R5 ;  /* 0x000000ffff098224 */ /* 0x004fe200078e0005 */
[----:B------:R-:W2:Y:S01]  /*2e740*/  LDL R37, [R1+0x508] ;  /* 0x0005080001257983 */ /* 0x000ea20000100800 */
[----:B------:R-:W-:-:S03]  /*2e750*/  @!P0 IMAD.WIDE R8, R205, 0x4, R8 ;  /* 0x00000004cd088825 */ /* 0x000fc600078e0208 */
        /* <DEDUP_REMOVED lines=8> */
[----:B----4-:R0:W-:Y:S04]  /*2e7e0*/  @!P0 ST.E.64 desc[UR44][R8.64], R10 ;  /* 0x0000000a08008985 */ /* 0x0101e8000c101b2c */
[----:B0-----:R-:W4:Y:S01]  /*2e7f0*/  @!P1 LDL.64 R8, [R1+0x250] ;  /* 0x0002500001089983 */ /* 0x001f220000100a00 */
[----:B------:R-:W-:-:S02]  /*2e800*/  ISETP.GE.AND P0, PT, R17, UR4, PT ;  /* 0x0000000411007c0c */ /* 0x000fc4000bf06270 */
[----:B------:R-:W-:-:S04]  /*2e810*/  @!P1 LEA R10, P2, R16, R6, 0x2 ;  /* 0x00000006100a9211 */ /* 0x000fc800078410ff */
[----:B------:R-:W-:-:S05]  /*2e820*/  @!P1 LEA.HI.X R11, R16, R5, R26, 0x2, P2 ;  /* 0x00000005100b9211 */ /* 0x000fca00010f141a */
[----:B----4-:R0:W-:Y:S04]  /*2e830*/  @!P1 ST.E.64 desc[UR44][R10.64], R8 ;  /* 0x000000080a009985 */ /* 0x0101e8000c101b2c */
[----:B0-----:R-:W4:Y:S01]  /*2e840*/  @!P0 LDL.64 R8, [R1+0x260] ;  /* 0x0002600001088983 */ /* 0x001f220000100a00 */
[----:B------:R-:W-:Y:S02]  /*2e850*/  ISETP.GE.AND P1, PT, R20, UR4, PT ;  /* 0x0000000414007c0c */ /* 0x000fe4000bf26270 */
        /* <DEDUP_REMOVED lines=24> */
[----:B-----5:R-:W-:Y:S02]  /*2e9e0*/  ISETP.GE.AND P0, PT, R34, UR4, PT ;  /* 0x0000000422007c0c */ /* 0x020fe4000bf06270 */
[----:B------:R-:W-:-:S04]  /*2e9f0*/  @!P1 LEA R10, P2, R15, R6, 0x2 ;  /* 0x000000060f0a9211 */ /* 0x000fc800078410ff */
[----:B------:R-:W-:Y:S02]  /*2ea00*/  @!P1 LEA.HI.X R11, R15, R5, R38, 0x2, P2 ;  /* 0x000000050f0b9211 */ /* 0x000fe400010f1426 */
[----:B------:R-:W5:Y:S04]  /*2ea10*/  LDL R15, [R1+0x470] ;  /* 0x00047000010f7983 */ /* 0x000f680000100800 */
[----:B------:R-:W5:Y:S04]  /*2ea20*/  LDL R38, [R1+0x4f8] ;  /* 0x0004f80001267983 */ /* 0x000f680000100800 */
[----:B----4-:R0:W-:Y:S04]  /*2ea30*/  @!P1 ST.E.64 desc[UR44][R10.64], R8 ;  /* 0x000000080a009985 */ /* 0x0101e8000c101b2c */
[----:B0-----:R-:W4:Y:S01]  /*2ea40*/  @!P0 LDL.64 R8, [R1+0x2c0] ;  /* 0x0002c00001088983 */ /* 0x001f220000100a00 */
[----:B------:R-:W-:-:S02]  /*2ea50*/  ISETP.GE.AND P1, PT, R32, UR4, PT ;  /* 0x0000000420007c0c */ /* 0x000fc4000bf26270 */
[----:B------:R-:W-:-:S04]  /*2ea60*/  @!P0 LEA R10, P2, R34, R6, 0x2 ;  /* 0x00000006220a8211 */ /* 0x000fc800078410ff */
[----:B--2---:R-:W-:Y:S02]  /*2ea70*/  @!P0 LEA.HI.X R11, R34, R5, R37, 0x2, P2 ;  /* 0x00000005220b8211 */ /* 0x004fe400010f1425 */
[----:B------:R-:W2:Y:S04]  /*2ea80*/  LDL R34, [R1+0x46c] ;  /* 0x00046c0001227983 */ /* 0x000ea80000100800 */
[----:B------:R-:W2:Y:S04]  /*2ea90*/  LDL R37, [R1+0x4f4] ;  /* 0x0004f40001257983 */ /* 0x000ea80000100800 */
[----:B----4-:R0:W-:Y:S04]  /*2eaa0*/  @!P0 ST.E.64 desc[UR44][R10.64], R8 ;  /* 0x000000080a008985 */ /* 0x0101e8000c101b2c */
[----:B0-----:R-:W4:Y:S01]  /*2eab0*/  @!P1 LDL.64 R8, [R1+0x2d0] ;  /* 0x0002d00001089983 */ /* 0x001f220000100a00 */
[----:B---3--:R-:W-:-:S02]  /*2eac0*/  ISETP.GE.AND P0, PT, R12, UR4, PT ;  /* 0x000000040c007c0c */ /* 0x008fc4000bf06270 */
[----:B------:R-:W-:-:S04]  /*2ead0*/  @!P1 LEA R10, P2, R32, R6, 0x2 ;  /* 0x00000006200a9211 */ /* 0x000fc800078410ff */
[----:B------:R-:W-:Y:S02]  /*2eae0*/  @!P1 LEA.HI.X R11, R32, R5, R36, 0x2, P2 ;  /* 0x00000005200b9211 */ /* 0x000fe400010f1424 */
[----:B------:R-:W3:Y:S04]  /*2eaf0*/  LDL R32, [R1+0x468] ;  /* 0x0004680001207983 */ /* 0x000ee80000100800 */
[----:B------:R-:W3:Y:S04]  /*2eb00*/  LDL R36, [R1+0x4f0] ;  /* 0x0004f00001247983 */ /* 0x000ee80000100800 */
[----:B----4-:R0:W-:Y:S04]  /*2eb10*/  @!P1 ST.E.64 desc[UR44][R10.64], R8 ;  /* 0x000000080a009985 */ /* 0x0101e8000c101b2c */
[----:B0-----:R-:W4:Y:S01]  /*2eb20*/  @!P0 LDL.64 R8, [R1+0x2e0] ;  /* 0x0002e00001088983 */ /* 0x001f220000100a00 */
[----:B------:R-:W-:-:S02]  /*2eb30*/  ISETP.GE.AND P1, PT, R13, UR4, PT ;  /* 0x000000040d007c0c */ /* 0x000fc4000bf26270 */
        /* <DEDUP_REMOVED lines=13> */
[----:B-----5:R-:W-:-:S02]  /*2ec10*/  ISETP.GE.AND P1, PT, R15, UR4, PT ;  /* 0x000000040f007c0c */ /* 0x020fc4000bf26270 */
[----:B------:R-:W-:-:S04]  /*2ec20*/  @!P0 LEA R10, P2, R14, R6, 0x2 ;  /* 0x000000060e0a8211 */ /* 0x000fc800078410ff */
[----:B------:R-:W-:Y:S02]  /*2ec30*/  @!P0 LEA.HI.X R11, R14, R5, R38, 0x2, P2 ;  /* 0x000000050e0b8211 */ /* 0x000fe400010f1426 */
[----:B------:R-:W5:Y:S04]  /*2ec40*/  LDL R14, [R1+0x4e4] ;  /* 0x0004e400010e7983 */ /* 0x000f680000100800 */
[----:B------:R-:W5:Y:S04]  /*2ec50*/  LDL R38, [R1+0x4dc] ;  /* 0x0004dc0001267983 */ /* 0x000f680000100800 */
[----:B----4-:R0:W-:Y:S04]  /*2ec60*/  @!P0 ST.E.64 desc[UR44][R10.64], R8 ;  /* 0x000000080a008985 */ /* 0x0101e8000c101b2c */
[----:B0-----:R-:W4:Y:S01]  /*2ec70*/  @!P1 LDL.64 R8, [R1+0x310] ;  /* 0x0003100001089983 */ /* 0x001f220000100a00 */
[----:B--2---:R-:W-:-:S02]  /*2ec80*/  ISETP.GE.AND P0, PT, R34, UR4, PT ;  /* 0x0000000422007c0c */ /* 0x004fc4000bf06270 */
[----:B------:R-:W-:-:S04]  /*2ec90*/  @!P1 LEA R10, P2, R15, R6, 0x2 ;  /* 0x000000060f0a9211 */ /* 0x000fc800078410ff */
[----:B------:R-:W-:Y:S02]  /*2eca0*/  @!P1 LEA.HI.X R11, R15, R5, R37, 0x2, P2 ;  /* 0x000000050f0b9211 */ /* 0x000fe400010f1425 */
        /* <DEDUP_REMOVED lines=27> */
[----:B-----5:R-:W-:Y:S02]  /*2ee60*/  @!P1 LEA.HI.X R11, R13, R5, R14, 0x2, P2 ;  /* 0x000000050d0b9211 */ /* 0x020fe400010f140e */
[----:B------:R-:W5:Y:S04]  /*2ee70*/  LDL R13, [R1+0x444] ;  /* 0x00044400010d7983 */ /* 0x000f680000100800 */
[----:B------:R-:W5:Y:S04]  /*2ee80*/  LDL R14, [R1+0x4cc] ;  /* 0x0004cc00010e7983 */ /* 0x000f680000100800 */
[----:B----4-:R0:W-:Y:S04]  /*2ee90*/  @!P1 ST.E.64 desc[UR44][R10.64], R8 ;  /* 0x000000080a009985 */ /* 0x0101e8000c101b2c */
[----:B0-----:R-:W4:Y:S01]  /*2eea0*/  @!P0 LDL.64 R8, [R1+0x360] ;  /* 0x0003600001088983 */ /* 0x001f220000100a00 */
[----:B--2---:R-:W-:-:S02]  /*2eeb0*/  ISETP.GE.AND P1, PT, R15, UR4, PT ;  /* 0x000000040f007c0c */ /* 0x004fc4000bf26270 */
[----:B------:R-:W-:-:S04]  /*2eec0*/  @!P0 LEA R10, P2, R39, R6, 0x2 ;  /* 0x00000006270a8211 */ /* 0x000fc800078410ff */
[----:B------:R-:W-:-:S05]  /*2eed0*/  @!P0 LEA.HI.X R11, R39, R5, R40, 0x2, P2 ;  /* 0x00000005270b8211 */ /* 0x000fca00010f1428 */
[----:B----4-:R0:W-:Y:S04]  /*2eee0*/  @!P0 ST.E.64 desc[UR44][R10.64], R8 ;  /* 0x000000080a008985 */ /* 0x0101e8000c101b2c */
[----:B0-----:R-:W2:Y:S01]  /*2eef0*/  @!P1 LDL.64 R8, [R1+0x370] ;  /* 0x0003700001089983 */ /* 0x001ea20000100a00 */
[----:B---3--:R-:W-:Y:S02]  /*2ef00*/  ISETP.GE.AND P0, PT, R36, UR4, PT ;  /* 0x0000000424007c0c */ /* 0x008fe4000bf06270 */
[----:B------:R-:W-:-:S04]  /*2ef10*/  @!P1 LEA R10, P2, R15, R6, 0x2 ;  /* 0x000000060f0a9211 */ /* 0x000fc800078410ff */
[----:B------:R-:W-:Y:S02]  /*2ef20*/  @!P1 LEA.HI.X R11, R15, R5, R38, 0x2, P2 ;  /* 0x000000050f0b9211 */ /* 0x000fe400010f1426 */
[----:B------:R-:W3:Y:S04]  /*2ef30*/  LDL R15, [R1+0x4c8] ;  /* 0x0004c800010f7983 */ /* 0x000ee80000100800 */
[----:B--2---:R0:W-:Y:S04]  /*2ef40*/  @!P1 ST.E.64 desc[UR44][R10.64], R8 ;  /* 0x000000080a009985 */ /* 0x0041e8000c101b2c */
[----:B0-----:R-:W2:Y:S01]  /*2ef50*/  @!P0 LDL.64 R8, [R1+0x380] ;  /* 0x0003800001088983 */ /* 0x001ea20000100a00 */
[----:B------:R-:W-:-:S02]  /*2ef60*/  ISETP.GE.AND P1, PT, R34, UR4, PT ;  /* 0x0000000422007c0c */ /* 0x000fc4000bf26270 */
[----:B------:R-:W-:-:S04]  /*2ef70*/  @!P0 LEA R10, P2, R36, R6, 0x2 ;  /* 0x00000006240a8211 */ /* 0x000fc800078410ff */
[----:B------:R-:W-:Y:S02]  /*2ef80*/  @!P0 LEA.HI.X R11, R36, R5, R37, 0x2, P2 ;  /* 0x00000005240b8211 */ /* 0x000fe400010f1425 */
[----:B------:R-:W4:Y:S04]  /*2ef90*/  LDL R36, [R1+0x4c4] ;  /* 0x0004c40001247983 */ /* 0x000f280000100800 */
[----:B--2---:R0:W-:Y:S04]  /*2efa0*/  @!P0 ST.E.64 desc[UR44][R10.64], R8 ;  /* 0x000000080a008985 */ /* 0x0041e8000c101b2c */
[----:B0-----:R-:W2:Y:S01]  /*2efb0*/  @!P1 LDL.64 R8, [R1+0x390] ;  /* 0x0003900001089983 */ /* 0x001ea20000100a00 */
[----:B------:R-:W-:-:S02]  /*2efc0*/  ISETP.GE.AND P0, PT, R32, UR4, PT ;  /* 0x0000000420007c0c */ /* 0x000fc4000bf06270 */
[----:B------:R-:W-:-:S04]  /*2efd0*/  @!P1 LEA R10, P2, R34, R6, 0x2 ;  /* 0x00000006220a9211 */ /* 0x000fc800078410ff */
[----:B------:R-:W-:Y:S02]  /*2efe0*/  @!P1 LEA.HI.X R11, R34, R5, R35, 0x2, P2 ;  /* 0x00000005220b9211 */ /* 0x000fe400010f1423 */
[----:B------:R-:W4:Y:S04]  /*2eff0*/  LDL R35, [R1+0x4c0] ;  /* 0x0004c00001237983 */ /* 0x000f280000100800 */
        /* <DEDUP_REMOVED lines=10> */
[----:B-----5:R-:W-:-:S02]  /*2f0a0*/  ISETP.GE.AND P0, PT, R13, UR4, PT ;  /* 0x000000040d007c0c */ /* 0x020fc4000bf06270 */
[----:B------:R-:W-:-:S04]  /*2f0b0*/  @!P1 LEA R10, P2, R12, R6, 0x2 ;  /* 0x000000060c0a9211 */ /* 0x000fc800078410ff */
[----:B------:R-:W-:Y:S02]  /*2f0c0*/  @!P1 LEA.HI.X R11, R12, R5, R14, 0x2, P2 ;  /* 0x000000050c0b9211 */ /* 0x000fe400010f140e */
[----:B------:R-:W5:Y:S04]  /*2f0d0*/  LDL R14, [R1+0x490] ;  /* 0x00049000010e7983 */ /* 0x000f680000100800 */
[----:B------:R-:W5:Y:S04]  /*2f0e0*/  LDL R12, [R1+0x48c] ;  /* 0x00048c00010c7983 */ /* 0x000f680000100800 */
[----:B--2---:R0:W-:Y:S04]  /*2f0f0*/  @!P1 ST.E.64 desc[UR44][R10.64], R8 ;  /* 0x000000080a009985 */ /* 0x0041e8000c101b2c */
[----:B0-----:R-:W2:Y:S01]  /*2f100*/  @!P0 LDL.64 R8, [R1+0x3c0] ;  /* 0x0003c00001088983 */ /* 0x001ea20000100a00 */
[----:B------:R-:W-:-:S02]  /*2f110*/  ISETP.GE.AND P1, PT, R229, UR4, PT ;  /* 0x00000004e5007c0c */ /* 0x000fc4000bf26270 */
[----:B------:R-:W-:-:S04]  /*2f120*/  @!P0 LEA R10, P2, R13, R6, 0x2 ;  /* 0x000000060d0a8211 */ /* 0x000fc800078410ff */
[----:B---3--:R-:W-:Y:S02]  /*2f130*/  @!P0 LEA.HI.X R11, R13, R5, R15, 0x2, P2 ;  /* 0x000000050d0b8211 */ /* 0x008fe400010f140f */
[----:B------:R-:W3:Y:S04]  /*2f140*/  LDL R15, [R1+0x4b0] ;  /* 0x0004b000010f7983 */ /* 0x000ee80000100800 */
[----:B------:R-:W3:Y:S04]  /*2f150*/  LDL R13, [R1+0x4ac] ;  /* 0x0004ac00010d7983 */ /* 0x000ee80000100800 */
[----:B--2---:R0:W-:Y:S04]  /*2f160*/  @!P0 ST.E.64 desc[UR44][R10.64], R8 ;  /* 0x000000080a008985 */ /* 0x0041e8000c101b2c */
[----:B0-----:R-:W2:Y:S01]  /*2f170*/  @!P1 LDL.64 R8, [R1+0x3d0] ;  /* 0x0003d00001089983 */ /* 0x001ea20000100a00 */
[----:B------:R-:W-:-:S02]  /*2f180*/  ISETP.GE.AND P0, PT, R228, UR4, PT ;  /* 0x00000004e4007c0c */ /* 0x000fc4000bf06270 */
[----:B------:R-:W-:-:S04]  /*2f190*/  @!P1 LEA R10, P2, R229, R6, 0x2 ;  /* 0x00000006e50a9211 */ /* 0x000fc800078410ff */
[----:B----4-:R-:W-:-:S05]  /*2f1a0*/  @!P1 LEA.HI.X R11, R229, R5, R36, 0x2, P2 ;  /* 0x00000005e50b9211 */ /* 0x010fca00010f1424 */
        /* <DEDUP_REMOVED lines=17> */
[----:B-----5:R-:W-:Y:S02]  /*2f2c0*/  ISETP.GE.AND P0, PT, R14, UR4, PT ;  /* 0x000000040e007c0c */ /* 0x020fe4000bf06270 */
[----:B------:R-:W-:-:S04]  /*2f2d0*/  @!P1 LEA R10, P2, R225, R6, 0x2 ;  /* 0x00000006e10a9211 */ /* 0x000fc800078410ff */
[----:B------:R-:W-:-:S05]  /*2f2e0*/  @!P1 LEA.HI.X R11, R225, R5, R32, 0x2, P2 ;  /* 0x00000005e10b9211 */ /* 0x000fca00010f1420 */
[----:B--2---:R0:W-:Y:S04]  /*2f2f0*/  @!P1 ST.E.64 desc[UR44][R10.64], R8 ;  /* 0x000000080a009985 */ /* 0x0041e8000c101b2c */
[----:B0-----:R-:W2:Y:S01]  /*2f300*/  @!P0 LDL.64 R8, [R1+0x420] ;  /* 0x0004200001088983 */ /* 0x001ea20000100a00 */
[----:B------:R-:W-:Y:S02]  /*2f310*/  ISETP.GE.AND P1, PT, R12, UR4, PT ;  /* 0x000000040c007c0c */ /* 0x000fe4000bf26270 */
[----:B------:R-:W-:-:S04]  /*2f320*/  @!P0 LEA R10, P2, R14, R6, 0x2 ;  /* 0x000000060e0a8211 */ /* 0x000fc800078410ff */
[----:B---3--:R-:W-:-:S05]  /*2f330*/  @!P0 LEA.HI.X R11, R14, R5, R15, 0x2, P2 ;  /* 0x000000050e0b8211 */ /* 0x008fca00010f140f */
[----:B--2---:R0:W-:Y:S04]  /*2f340*/  @!P0 ST.E.64 desc[UR44][R10.64], R8 ;  /* 0x000000080a008985 */ /* 0x0041e8000c101b2c */
[----:B0-----:R-:W2:Y:S01]  /*2f350*/  @!P1 LDL.64 R8, [R1+0x430] ;  /* 0x0004300001089983 */ /* 0x001ea20000100a00 */
[----:B------:R-:W-:-:S04]  /*2f360*/  @!P1 LEA R10, P0, R12, R6, 0x2 ;  /* 0x000000060c0a9211 */ /* 0x000fc800078010ff */
[----:B------:R-:W-:-:S05]  /*2f370*/  @!P1 LEA.HI.X R11, R12, R5, R13, 0x2, P0 ;  /* 0x000000050c0b9211 */ /* 0x000fca00000f140d */
[----:B--2---:R4:W-:Y:S04]  /*2f380*/  @!P1 ST.E.64 desc[UR44][R10.64], R8 ;  /* 0x000000080a009985 */ /* 0x0049e8000c101b2c */
.L_x_13143:
[----:B------:R-:W-:Y:S05]  /*2f390*/  BSYNC B1 ;  /* 0x0000000000017941 */ /* 0x000fea0003800000 */
.L_x_13142:
[----:B------:R-:W-:-:S03]  /*2f3a0*/  UMOV UR4, 0xffffffff ;  /* 0xffffffff00047882 */ /* 0x000fc60000000000 */
[----:B------:R-:W-:Y:S05]  /*2f3b0*/  BRA.DIV UR4, `(.L_x_13144) ;  /* 0x000000c2047c7947 */ /* 0x000fea000b800000 */
[----:B------:R0:W0:Y:S04]  /*2f3c0*/  SHFL.IDX PT, R32, R4, 0x1, 0x1c1f ;  /* 0x003c1f0004207f89 */ /* 0x00002800000e0000 */
[----:B------:R0:W0:Y:S02]  /*2f3d0*/  SHFL.IDX PT, R14, R3, 0x1, 0x1c1f ;  /* 0x003c1f00030e7f89 */ /* 0x00002400000e0000 */
.L_x_13383:
[----:B------:R-:W-:-:S13]  /*2f3e0*/  ISETP.GE.AND P0, PT, R7, R0, PT ;  /* 0x000000000700720c */ /* 0x000fda0003f06270 */
[----:B------:R-:W-:Y:S05]  /*2f3f0*/  @P0 BRA `(.L_x_13140) ;  /* 0x0000001c00340947 */ /* 0x000fea0003800000 */
[----:B------:R-:W5:Y:S01]  /*2f400*/  LDC R0, c[0x0][0xbc8] ;  /* 0x0002f200ff007b82 */ /* 0x000f620000000800 */
[----:B------:R-:W4:Y:S04]  /*2f410*/  LDL R67, [R1+0x488] ;  /* 0x0004880001437983 */ /* 0x000f280000100800 */
[----:B------:R-:W4:Y:S04]  /*2f420*/  LDL R65, [R1+0x484] ;  /* 0x0004840001417983 */ /* 0x000f280000100800 */
[----:B------:R-:W4:Y:S04]  /*2f430*/  LDL R68, [R1+0x50c] ;  /* 0x00050c0001447983 */ /* 0x000f280000100800 */
[----:B------:R-:W4:Y:S04]  /*2f440*/  LDL R63, [R1+0x480] ;  /* 0x00048000013f7983 */ /* 0x000f280000100800 */
[----:B------:R-:W4:Y:S04]  /*2f450*/  LDL R61, [R1+0x508] ;  /* 0x00050800013d7983 */ /* 0x000f280000100800 */
[----:B------:R-:W4:Y:S01]  /*2f460*/  LDL R59, [R1+0x504] ;  /* 0x00050400013b7983 */ /* 0x000f220000100800 */
[----:B-----5:R-:W-:-:S03]  /*2f470*/  ISETP.GE.AND P0, PT, R205, R0, PT ;  /* 0x00000000cd00720c */ /* 0x020fc60003f06270 */
[----:B------:R-:W5:Y:S04]  /*2f480*/  LDL R66, [R1+0x47c] ;  /* 0x00047c0001427983 */ /* 0x000f680000100800 */
[----:B------:R-:W5:Y:S04]  /*2f490*/  LDL R57, [R1+0x500] ;  /* 0x0005000001397983 */ /* 0x000f680000100800 */
[----:B------:R-:W5:Y:S04]  /*2f4a0*/  LDL R64, [R1+0x478] ;  /* 0x0004780001407983 */ /* 0x000f680000100800 */
[----:B---3--:R-:W3:Y:S01]  /*2f4b0*/  @!P0 LDL.64 R6, [R1+0x248] ;  /* 0x0002480001068983 */ /* 0x008ee20000100a00 */
[----:B------:R-:W-:Y:S01]  /*2f4c0*/  ISETP.GE.AND P1, PT, R16, R0, PT ;  /* 0x000000001000720c */ /* 0x000fe20003f26270 */
[----:B01----:R-:W-:-:S02]  /*2f4d0*/  @!P0 IMAD.MOV.U32 R4, RZ, RZ, R14 ;  /* 0x000000ffff048224 */ /* 0x003fc400078e000e */
[----:B--2---:R-:W-:Y:S01]  /*2f4e0*/  @!P0 IMAD.MOV.U32 R5, RZ, RZ, R32 ;  /* 0x000000ffff058224 */ /* 0x004fe200078e0020 */
[----:B------:R-:W2:Y:S01]  /*2f4f0*/  LDL R55, [R1+0x4fc] ;  /* 0x0004fc0001377983 */ /* 0x000ea20000100800 */
[----:B------:R-:W-:Y:S01]  /*2f500*/  @!P0 IMAD.WIDE R4, R205, 0x4, R4 ;  /* 0x00000004cd048825 */ /* 0x000fe200078e0204 */
[----:B------:R-:W-:Y:S02]  /*2f510*/  ISETP.GE.AND P2, PT, R17, R0, PT ;  /* 0x000000001100720c */ /* 0x000fe40003f46270 */
        /* <DEDUP_REMOVED lines=28> */
[----:B---3--:R0:W-:Y:S04]  /*2f6e0*/  @!P0 ST.E.64 desc[UR44][R4.64], R6 ;  /* 0x0000000604008985 */ /* 0x0081e8000c101b2c */
[----:B0-----:R-:W3:Y:S01]  /*2f6f0*/  @!P1 LDL.64 R4, [R1+0x258] ;  /* 0x0002580001049983 */ /* 0x001ee20000100a00 */
[----:B------:R-:W-:-:S04]  /*2f700*/  @!P1 LEA R6, P0, R16, R14, 0x2 ;  /* 0x0000000e10069211 */ /* 0x000fc800078010ff */
[----:B------:R-:W-:Y:S02]  /*2f710*/  @!P1 LEA.HI.X R7, R16, R32, R26, 0x2, P0 ;  /* 0x0000002010079211 */ /* 0x000fe400000f141a */
[----:B----4-:R-:W-:-:S03]  /*2f720*/  @!P2 LEA R10, P0, R17, R14, 0x2 ;  /* 0x0000000e110aa211 */ /* 0x010fc600078010ff */
[----:B---3--:R0:W-:Y:S04]  /*2f730*/  @!P1 ST.E.64 desc[UR44][R6.64], R4 ;  /* 0x0000000406009985 */ /* 0x0081e8000c101b2c */
[----:B------:R-:W3:Y:S01]  /*2f740*/  @!P2 LDL.64 R8, [R1+0x268] ;  /* 0x000268000108a983 */ /* 0x000ee20000100a00 */
[----:B------:R-:W-:Y:S02]  /*2f750*/  ISETP.GE.AND P1, PT, R20, R0, PT ;  /* 0x000000001400720c */ /* 0x000fe40003f26270 */
[----:B------:R-:W-:-:S05]  /*2f760*/  @!P2 LEA.HI.X R11, R17, R32, R28, 0x2, P0 ;  /* 0x00000020110ba211 */ /* 0x000fca00000f141c */
[----:B---3--:R1:W-:Y:S06]  /*2f770*/  @!P2 ST.E.64 desc[UR44][R10.64], R8 ;  /* 0x000000080a00a985 */ /* 0x0083ec000c101b2c */
[----:B------:R-:W3:Y:S01]  /*2f780*/  @!P1 LDL.64 R12, [R1+0x278] ;  /* 0x00027800010c9983 */ /* 0x000ee20000100a00 */
[----:B------:R-:W-:Y:S02]  /*2f790*/  ISETP.GE.AND P2, PT, R21, R0, PT ;  /* 0x000000001500720c */ /* 0x000fe40003f46270 */
[----:B------:R-:W-:-:S04]  /*2f7a0*/  @!P1 LEA R16, P0, R20, R14, 0x2 ;  /* 0x0000000e14109211 */ /* 0x000fc800078010ff */
[----:B------:R-:W-:-:S05]  /*2f7b0*/  @!P1 LEA.HI.X R17, R20, R32, R29, 0x2, P0 ;  /* 0x0000002014119211 */ /* 0x000fca00000f141d */
[----:B---3--:R3:W-:Y:S04]  /*2f7c0*/  @!P1 ST.E.64 desc[UR44][R16.64], R12 ;  /* 0x0000000c10009985 */ /* 0x0087e8000c101b2c */
[----:B0-----:R-:W4:Y:S01]  /*2f7d0*/  @!P2 LDL.64 R4, [R1+0x288] ;  /* 0x000288000104a983 */ /* 0x001f220000100a00 */
[----:B------:R-:W-:Y:S02]  /*2f7e0*/  ISETP.GE.AND P1, PT, R24, R0, PT ;  /* 0x000000001800720c */ /* 0x000fe40003f26270 */
[----:B------:R-:W-:-:S04]  /*2f7f0*/  @!P2 LEA R20, P0, R21, R14, 0x2 ;  /* 0x0000000e1514a211 */ /* 0x000fc800078010ff */
[----:B------:R-:W-:-:S05]  /*2f800*/  @!P2 LEA.HI.X R21, R21, R32, R30, 0x2, P0 ;  /* 0x000000201515a211 */ /* 0x000fca00000f141e */
[----:B----4-:R0:W-:Y:S04]  /*2f810*/  @!P2 ST.E.64 desc[UR44][R20.64], R4 ;  /* 0x000000041400a985 */ /* 0x0101e8000c101b2c */
[----:B------:R-:W4:Y:S01]  /*2f820*/  @!P1 LDL.64 R6, [R1+0x298] ;  /* 0x0002980001069983 */ /* 0x000f220000100a00 */
[----:B------:R-:W-:Y:S02]  /*2f830*/  ISETP.GE.AND P2, PT, R223, R0, PT ;  /* 0x00000000df00720c */ /* 0x000fe40003f46270 */
[----:B-1----:R-:W-:-:S04]  /*2f840*/  @!P1 LEA R10, P0, R24, R14, 0x2 ;  /* 0x0000000e180a9211 */ /* 0x002fc800078010ff */
[----:B------:R-:W-:-:S05]  /*2f850*/  @!P1 LEA.HI.X R11, R24, R32, R31, 0x2, P0 ;  /* 0x00000020180b9211 */ /* 0x000fca00000f141f */
[----:B----4-:R1:W-:Y:S04]  /*2f860*/  @!P1 ST.E.64 desc[UR44][R10.64], R6 ;  /* 0x000000060a009985 */ /* 0x0103e8000c101b2c */
[----:B------:R-:W4:Y:S01]  /*2f870*/  @!P2 LDL.64 R8, [R1+0x2a8] ;  /* 0x0002a8000108a983 */ /* 0x000f220000100a00 */
[----:B------:R-:W-:Y:S02]  /*2f880*/  ISETP.GE.AND P1, PT, R67, R0, PT ;  /* 0x000000004300720c */ /* 0x000fe40003f26270 */
[----:B---3--:R-:W-:-:S04]  /*2f890*/  @!P2 LEA R12, P0, R223, R14, 0x2 ;  /* 0x0000000edf0ca211 */ /* 0x008fc800078010ff */
[----:B------:R-:W-:-:S05]  /*2f8a0*/  @!P2 LEA.HI.X R13, R223, R32, R25, 0x2, P0 ;  /* 0x00000020df0da211 */ /* 0x000fca00000f1419 */
[----:B----4-:R3:W-:Y:S04]  /*2f8b0*/  @!P2 ST.E.64 desc[UR44][R12.64], R8 ;  /* 0x000000080c00a985 */ /* 0x0107e8000c101b2c */
[----:B0-----:R-:W4:Y:S01]  /*2f8c0*/  @!P1 LDL.64 R4, [R1+0x2b8] ;  /* 0x0002b80001049983 */ /* 0x001f220000100a00 */
[----:B------:R-:W-:Y:S02]  /*2f8d0*/  ISETP.GE.AND P2, PT, R65, R0, PT ;  /* 0x000000004100720c */ /* 0x000fe40003f46270 */
[----:B------:R-:W-:-:S04]  /*2f8e0*/  @!P1 LEA R16, P0, R67, R14, 0x2 ;  /* 0x0000000e43109211 */ /* 0x000fc800078010ff */
[----:B------:R-:W-:Y:S01]  /*2f8f0*/  @!P1 LEA.HI.X R17, R67, R32, R68, 0x2, P0 ;  /* 0x0000002043119211 */ /* 0x000fe200000f1444 */
[----:B------:R-:W-:-:S04]  /*2f900*/  IMAD.MOV.U32 R67, RZ, RZ, R61 ;  /* 0x000000ffff437224 */ /* 0x000fc800078e003d */
[----:B----4-:R0:W-:Y:S04]  /*2f910*/  @!P1 ST.E.64 desc[UR44][R16.64], R4 ;  /* 0x0000000410009985 */ /* 0x0101e8000c101b2c */
[----:B-1----:R-:W4:Y:S01]  /*2f920*/  @!P2 LDL.64 R6, [R1+0x2c8] ;  /* 0x0002c8000106a983 */ /* 0x002f220000100a00 */
[----:B------:R-:W-:Y:S02]  /*2f930*/  ISETP.GE.AND P1, PT, R63, R0, PT ;  /* 0x000000003f00720c */ /* 0x000fe40003f26270 */
[----:B------:R-:W-:-:S04]  /*2f940*/  @!P2 LEA R10, P0, R65, R14, 0x2 ;  /* 0x0000000e410aa211 */ /* 0x000fc800078010ff */
[----:B------:R-:W-:Y:S01]  /*2f950*/  @!P2 LEA.HI.X R11, R65, R32, R67, 0x2, P0 ;  /* 0x00000020410ba211 */ /* 0x000fe200000f1443 */
[----:B------:R-:W-:-:S04]  /*2f960*/  IMAD.MOV.U32 R61, RZ, RZ, R59 ;  /* 0x000000ffff3d7224 */ /* 0x000fc800078e003b */
[----:B----4-:R1:W-:Y:S04]  /*2f970*/  @!P2 ST.E.64 desc[UR44][R10.64], R6 ;  /* 0x000000060a00a985 */ /* 0x0103e8000c101b2c */
[----:B---3--:R-:W3:Y:S01]  /*2f980*/  @!P1 LDL.64 R8, [R1+0x2d8] ;  /* 0x0002d80001089983 */ /* 0x008ee20000100a00 */
[----:B-----5:R-:W-:Y:S01]  /*2f990*/  ISETP.GE.AND P2, PT, R66, R0, PT ;  /* 0x000000004200720c */ /* 0x020fe20003f46270 */
[----:B------:R-:W-:Y:S01]  /*2f9a0*/  IMAD.MOV.U32 R65, RZ, RZ, R61 ;  /* 0x000000ffff417224 */ /* 0x000fe200078e003d */
[----:B------:R-:W-:-:S04]  /*2f9b0*/  @!P1 LEA R12, P0, R63, R14, 0x2 ;  /* 0x0000000e3f0c9211 */ /* 0x000fc800078010ff */
[----:B------:R-:W-:Y:S01]  /*2f9c0*/  @!P1 LEA.HI.X R13, R63, R32, R65, 0x2, P0 ;  /* 0x000000203f0d9211 */ /* 0x000fe200000f1441 */
[----:B------:R-:W-:-:S04]  /*2f9d0*/  IMAD.MOV.U32 R59, RZ, RZ, R57 ;  /* 0x000000ffff3b7224 */ /* 0x000fc800078e0039 */
[----:B------:R-:W-:Y:S01]  /*2f9e0*/  IMAD.MOV.U32 R61, RZ, RZ, R59 ;  /* 0x000000ffff3d7224 */ /* 0x000fe200078e003b */
[----:B---3--:R3:W-:Y:S04]  /*2f9f0*/  @!P1 ST.E.64 desc[UR44][R12.64], R8 ;  /* 0x000000080c009985 */ /* 0x0087e8000c101b2c */
[----:B0-----:R-:W4:Y:S01]  /*2fa00*/  @!P2 LDL.64 R4, [R1+0x2e8] ;  /* 0x0002e8000104a983 */ /* 0x001f220000100a00 */
[----:B------:R-:W-:Y:S01]  /*2fa10*/  ISETP.GE.AND P1, PT, R64, R0, PT ;  /* 0x000000004000720c */ /* 0x000fe20003f26270 */
[----:B------:R-:W-:Y:S01]  /*2fa20*/  IMAD.MOV.U32 R67, RZ, RZ, R61 ;  /* 0x000000ffff437224 */ /* 0x000fe200078e003d */
[----:B------:R-:W-:-:S04]  /*2fa30*/  @!P2 LEA R16, P0, R66, R14, 0x2 ;  /* 0x0000000e4210a211 */ /* 0x000fc800078010ff */
[----:B------:R-:W-:Y:S01]  /*2fa40*/  @!P2 LEA.HI.X R17, R66, R32, R67, 0x2, P0 ;  /* 0x000000204211a211 */ /* 0x000fe200000f1443 */
[----:B--2---:R-:W-:-:S04]  /*2fa50*/  IMAD.MOV.U32 R57, RZ, RZ, R55 ;  /* 0x000000ffff397224 */ /* 0x004fc800078e0037 */
[----:B------:R-:W-:Y:S01]  /*2fa60*/  IMAD.MOV.U32 R59, RZ, RZ, R57 ;  /* 0x000000ffff3b7224 */ /* 0x000fe200078e0039 */
[----:B----4-:R0:W-:Y:S04]  /*2fa70*/  @!P2 ST.E.64 desc[UR44][R16.64], R4 ;  /* 0x000000041000a985 */ /* 0x0101e8000c101b2c */
[----:B-1----:R-:W2:Y:S01]  /*2fa80*/  @!P1 LDL.64 R6, [R1+0x2f8] ;  /* 0x0002f80001069983 */ /* 0x002ea20000100a00 */
[----:B------:R-:W-:Y:S01]  /*2fa90*/  ISETP.GE.AND P2, PT, R62, R0, PT ;  /* 0x000000003e00720c */ /* 0x000fe20003f46270 */
[----:B------:R-:W-:Y:S01]  /*2faa0*/  IMAD.MOV.U32 R65, RZ, RZ, R59 ;  /* 0x000000ffff417224 */ /* 0x000fe200078e003b */
[C---:B------:R-:W-:Y:S01]  /*2fab0*/  @!P1 LEA R10, P0, R64.reuse, R14, 0x2 ;  /* 0x0000000e400a9211 */ /* 0x040fe200078010ff */
[----:B------:R-:W-:Y:S01]  /*2fac0*/  IMAD.MOV.U32 R55, RZ, RZ, R52 ;  /* 0x000000ffff377224 */ /* 0x000fe200078e0034 */
[----:B------:R-:W4:Y:S02]  /*2fad0*/  LDL R59, [R1+0x4f0] ;  /* 0x0004f000013b7983 */ /* 0x000f240000100800 */
[----:B------:R-:W-:Y:S01]  /*2fae0*/  @!P1 LEA.HI.X R11, R64, R32, R65, 0x2, P0 ;  /* 0x00000020400b9211 */ /* 0x000fe200000f1441 */
[----:B------:R-:W-:-:S04]  /*2faf0*/  IMAD.MOV.U32 R57, RZ, RZ, R55 ;  /* 0x000000ffff397224 */ /* 0x000fc800078e0037 */
[----:B--2---:R1:W-:Y:S04]  /*2fb00*/  @!P1 ST.E.64 desc[UR44][R10.64], R6 ;  /* 0x000000060a009985 */ /* 0x0043e8000c101b2c */
[----:B---3--:R-:W2:Y:S01]  /*2fb10*/  @!P2 LDL.64 R8, [R1+0x308] ;  /* 0x000308000108a983 */ /* 0x008ea20000100a00 */
[----:B------:R-:W-:Y:S01]  /*2fb20*/  ISETP.GE.AND P1, PT, R60, R0, PT ;  /* 0x000000003c00720c */ /* 0x000fe20003f26270 */
[----:B------:R-:W-:Y:S01]  /*2fb30*/  IMAD.MOV.U32 R63, RZ, RZ, R57 ;  /* 0x000000ffff3f7224 */ /* 0x000fe200078e0039 */
[----:B------:R-:W-:-:S04]  /*2fb40*/  @!P2 LEA R12, P0, R62, R14, 0x2 ;  /* 0x0000000e3e0ca211 */ /* 0x000fc800078010ff */
[----:B------:R-:W-:Y:S01]  /*2fb50*/  @!P2 LEA.HI.X R13, R62, R32, R63, 0x2, P0 ;  /* 0x000000203e0da211 */ /* 0x000fe200000f143f */
[----:B------:R-:W-:-:S04]  /*2fb60*/  IMAD.MOV.U32 R52, RZ, RZ, R51 ;  /* 0x000000ffff347224 */ /* 0x000fc800078e0033 */
[----:B------:R-:W-:Y:S01]  /*2fb70*/  IMAD.MOV.U32 R55, RZ, RZ, R52 ;  /* 0x000000ffff377224 */ /* 0x000fe200078e0034 */
[----:B--2---:R2:W-:Y:S04]  /*2fb80*/  @!P2 ST.E.64 desc[UR44][R12.64], R8 ;  /* 0x000000080c00a985 */ /* 0x0045e8000c101b2c */
[----:B0-----:R-:W3:Y:S01]  /*2fb90*/  @!P1 LDL.64 R4, [R1+0x318] ;  /* 0x0003180001049983 */ /* 0x001ee20000100a00 */
[----:B------:R-:W-:Y:S01]  /*2fba0*/  ISETP.GE.AND P2, PT, R58, R0, PT ;  /* 0x000000003a00720c */ /* 0x000fe20003f46270 */
[----:B------:R-:W-:Y:S01]  /*2fbb0*/  IMAD.MOV.U32 R61, RZ, RZ, R55 ;  /* 0x000000ffff3d7224 */ /* 0x000fe200078e0037 */
[C---:B------:R-:W-:Y:S01]  /*2fbc0*/  @!P1 LEA R16, P0, R60.reuse, R14, 0x2 ;  /* 0x0000000e3c109211 */ /* 0x040fe200078010ff */
[----:B------:R-:W-:Y:S01]  /*2fbd0*/  IMAD.MOV.U32 R51, RZ, RZ, R46 ;  /* 0x000000ffff337224 */ /* 0x000fe200078e002e */
[----:B------:R-:W5:Y:S02]  /*2fbe0*/  LDL R55, [R1+0x4e8] ;  /* 0x0004e80001377983 */ /* 0x000f640000100800 */
[----:B------:R-:W-:-:S05]  /*2fbf0*/  @!P1 LEA.HI.X R17, R60, R32, R61, 0x2, P0 ;  /* 0x000000203c119211 */ /* 0x000fca00000f143d */
[----:B---3--:R0:W-:Y:S04]  /*2fc00*/  @!P1 ST.E.64 desc[UR44][R16.64], R4 ;  /* 0x0000000410009985 */ /* 0x0081e8000c101b2c */
[----:B-1----:R-:W3:Y:S01]  /*2fc10*/  @!P2 LDL.64 R6, [R1+0x328] ;  /* 0x000328000106a983 */ /* 0x002ee20000100a00 */
[----:B------:R-:W-:Y:S02]  /*2fc20*/  ISETP.GE.AND P1, PT, R56, R0, PT ;  /* 0x000000003800720c */ /* 0x000fe40003f26270 */
[----:B------:R-:W-:-:S04]  /*2fc30*/  @!P2 LEA R10, P0, R58, R14, 0x2 ;  /* 0x0000000e3a0aa211 */ /* 0x000fc800078010ff */
[----:B----4-:R-:W-:Y:S01]  /*2fc40*/  @!P2 LEA.HI.X R11, R58, R32, R59, 0x2, P0 ;  /* 0x000000203a0ba211 */ /* 0x010fe200000f143b */
[----:B------:R-:W-:-:S04]  /*2fc50*/  IMAD.MOV.U32 R52, RZ, RZ, R51 ;  /* 0x000000ffff347224 */ /* 0x000fc800078e0033 */
[----:B---3--:R1:W-:Y:S04]  /*2fc60*/  @!P2 ST.E.64 desc[UR44][R10.64], R6 ;  /* 0x000000060a00a985 */ /* 0x0083e8000c101b2c */
[----:B--2---:R-:W2:Y:S01]  /*2fc70*/  @!P1 LDL.64 R8, [R1+0x338] ;  /* 0x0003380001089983 */ /* 0x004ea20000100a00 */
[----:B------:R-:W-:Y:S01]  /*2fc80*/  ISETP.GE.AND P2, PT, R54, R0, PT ;  /* 0x000000003600720c */ /* 0x000fe20003f46270 */
[----:B------:R-:W-:Y:S01]  /*2fc90*/  IMAD.MOV.U32 R57, RZ, RZ, R52 ;  /* 0x000000ffff397224 */ /* 0x000fe200078e0034 */
[----:B------:R-:W-:-:S04]  /*2fca0*/  @!P1 LEA R12, P0, R56, R14, 0x2 ;  /* 0x0000000e380c9211 */ /* 0x000fc800078010ff */
[----:B------:R-:W-:Y:S01]  /*2fcb0*/  @!P1 LEA.HI.X R13, R56, R32, R57, 0x2, P0 ;  /* 0x00000020380d9211 */ /* 0x000fe200000f1439 */
[----:B------:R-:W-:-:S04]  /*2fcc0*/  IMAD.MOV.U32 R52, RZ, RZ, R45 ;  /* 0x000000ffff347224 */ /* 0x000fc800078e002d */
[----:B--2---:R2:W-:Y:S04]  /*2fcd0*/  @!P1 ST.E.64 desc[UR44][R12.64], R8 ;  /* 0x000000080c009985 */ /* 0x0045e8000c101b2c */
[----:B0-----:R-:W3:Y:S01]  /*2fce0*/  @!P2 LDL.64 R4, [R1+0x348] ;  /* 0x000348000104a983 */ /* 0x001ee20000100a00 */
[----:B------:R-:W-:Y:S02]  /*2fcf0*/  ISETP.GE.AND P1, PT, R52, R0, PT ;  /* 0x000000003400720c */ /* 0x000fe40003f26270 */
[----:B------:R-:W-:-:S04]  /*2fd00*/  @!P2 LEA R16, P0, R54, R14, 0x2 ;  /* 0x0000000e3610a211 */ /* 0x000fc800078010ff */
[----:B-----5:R-:W-:Y:S01]  /*2fd10*/  @!P2 LEA.HI.X R17, R54, R32, R55, 0x2, P0 ;  /* 0x000000203611a211 */ /* 0x020fe200000f1437 */
[----:B------:R-:W-:Y:S02]  /*2fd20*/  IMAD.MOV.U32 R46, RZ, RZ, R41 ;  /* 0x000000ffff2e7224 */ /* 0x000fe400078e0029 */
[----:B------:R-:W4:Y:S04]  /*2fd30*/  LDL R41, [R1+0x4e0] ;  /* 0x0004e00001297983 */ /* 0x000f280000100800 */
[----:B---3--:R0:W-:Y:S04]  /*2fd40*/  @!P2 ST.E.64 desc[UR44][R16.64], R4 ;  /* 0x000000041000a985 */ /* 0x0081e8000c101b2c */
[----:B-1----:R-:W3:Y:S01]  /*2fd50*/  @!P1 LDL.64 R6, [R1+0x358] ;  /* 0x0003580001069983 */ /* 0x002ee20000100a00 */
[----:B------:R-:W-:-:S02]  /*2fd60*/  ISETP.GE.AND P2, PT, R50, R0, PT ;  /* 0x000000003200720c */ /* 0x000fc40003f46270 */
[----:B------:R-:W-:-:S04]  /*2fd70*/  @!P1 LEA R10, P0, R52, R14, 0x2 ;  /* 0x0000000e340a9211 */ /* 0x000fc800078010ff */
[----:B------:R-:W-:Y:S01]  /*2fd80*/  @!P1 LEA.HI.X R11, R52, R32, R53, 0x2, P0 ;  /* 0x00000020340b9211 */ /* 0x000fe200000f1435 */
[----:B----4-:R-:W-:-:S04]  /*2fd90*/  IMAD.MOV.U32 R51, RZ, RZ, R41 ;  /* 0x000000ffff337224 */ /* 0x010fc800078e0029 */
        /* <DEDUP_REMOVED lines=9> */
[----:B------:R-:W-:Y:S01]  /*2fe30*/  @!P1 LEA.HI.X R17, R48, R32, R49, 0x2, P0 ;  /* 0x0000002030119211 */ /* 0x000fe200000f1431 */
[----:B------:R-:W-:Y:S02]  /*2fe40*/  IMAD.MOV.U32 R45, RZ, RZ, R42 ;  /* 0x000000ffff2d7224 */ /* 0x000fe400078e002a */
[----:B------:R-:W4:Y:S04]  /*2fe50*/  LDL R42, [R1+0x44c] ;  /* 0x00044c00012a7983 */ /* 0x000f280000100800 */
[----:B---3--:R0:W-:Y:S04]  /*2fe60*/  @!P1 ST.E.64 desc[UR44][R16.64], R4 ;  /* 0x0000000410009985 */ /* 0x0081e8000c101b2c */
[----:B-1----:R-:W3:Y:S01]  /*2fe70*/  @!P2 LDL.64 R6, [R1+0x388] ;  /* 0x000388000106a983 */ /* 0x002ee20000100a00 */
[----:B------:R-:W-:-:S02]  /*2fe80*/  ISETP.GE.AND P1, PT, R44, R0, PT ;  /* 0x000000002c00720c */ /* 0x000fc40003f26270 */
[----:B------:R-:W-:-:S04]  /*2fe90*/  @!P2 LEA R10, P0, R46, R14, 0x2 ;  /* 0x0000000e2e0aa211 */ /* 0x000fc800078010ff */
[----:B------:R-:W-:-:S05]  /*2fea0*/  @!P2 LEA.HI.X R11, R46, R32, R47, 0x2, P0 ;  /* 0x000000202e0ba211 */ /* 0x000fca00000f142f */
[----:B---3--:R1:W-:Y:S04]  /*2feb0*/  @!P2 ST.E.64 desc[UR44][R10.64], R6 ;  /* 0x000000060a00a985 */ /* 0x0083e8000c101b2c */
[----:B--2---:R-:W2:Y:S01]  /*2fec0*/  @!P1 LDL.64 R8, [R1+0x398] ;  /* 0x0003980001089983 */ /* 0x004ea20000100a00 */
[----:B----4-:R-:W-:Y:S02]  /*2fed0*/  ISETP.GE.AND P2, PT, R42, R0, PT ;  /* 0x000000002a00720c */ /* 0x010fe40003f46270 */
        /* <DEDUP_REMOVED lines=16> */
[----:B------:R-:W-:Y:S02]  /*2ffe0*/  ISETP.GE.AND P1, PT, R229, R0, PT ;  /* 0x00000000e500720c */ /* 0x000fe40003f26270 */
[----:B------:R-:W-:-:S04]  /*2fff0*/  @!P2 LEA R12, P0, R38, R14, 0x2 ;  /* 0x0000000e260ca211 */ /* 0x000fc800078010ff */
[----:B----4-:R-:W-:-:S05]  /*30000*/  @!P2 LEA.HI.X R13, R38, R32, R39, 0x2, P0 ;  /* 0x00000020260da211 */ /* 0x010fca00000f1427 */
        /* <DEDUP_REMOVED lines=19> */
[----:B------:R-:W-:-:S07]  /*30140*/  @!P2 LEA.HI.X R17, R226, R32, R34, 0x2, P0 ;  /* 0x00000020e211a211 */ /* 0x000fce00000f1422 */
[C---:B-1----:R-:W-:Y:S01]  /*30150*/  @!P1 LEA R10, P0, R225.reuse, R14, 0x2 ;  /* 0x0000000ee10a9211 */ /* 0x042fe200078010ff */
[----:B---3--:R2:W-:Y:S04]  /*30160*/  @!P2 ST.E.64 desc[UR44][R16.64], R4 ;  /* 0x000000041000a985 */ /* 0x0085e8000c101b2c */
[----:B------:R-:W3:Y:S01]  /*30170*/  @!P1 LDL.64 R6, [R1+0x418] ;  /* 0x0004180001069983 */ /* 0x000ee20000100a00 */
[----:B------:R-:W-:Y:S02]  /*30180*/  @!P1 LEA.HI.X R11, R225, R32, R33, 0x2, P0 ;  /* 0x00000020e10b9211 */ /* 0x000fe400000f1421 */
[-C--:B------:R-:W-:Y:S01]  /*30190*/  ISETP.GE.AND P0, PT, R15, R0.reuse, PT ;  /* 0x000000000f00720c */ /* 0x080fe20003f06270 */
[----:B------:R-:W-:Y:S02]  /*301a0*/  BSSY B1, `(.L_x_13145) ;  /* 0x0000009000017945 */ /* 0x000fe40003800000 */
[----:B---3--:R2:W-:Y:S01]  /*301b0*/  @!P1 ST.E.64 desc[UR44][R10.64], R6 ;  /* 0x000000060a009985 */ /* 0x0085e2000c101b2c */
[----:B------:R-:W-:-:S09]  /*301c0*/  ISETP.GE.AND P1, PT, R3, R0, PT ;  /* 0x000000000300720c */ /* 0x000fd20003f26270 */
[----:B------:R-:W-:Y:S05]  /*301d0*/  @P0 BRA `(.L_x_13146) ;  /* 0x0000000000140947 */ /* 0x000fea0003800000 */
[----:B------:R-:W3:Y:S04]  /*301e0*/  LDL R33, [R1+0x4b0] ;  /* 0x0004b00001217983 */ /* 0x000ee80000100800 */
[----:B--2---:R-:W2:Y:S01]  /*301f0*/  LDL.64 R6, [R1+0x428] ;  /* 0x0004280001067983 */ /* 0x004ea20000100a00 */
[----:B------:R-:W-:-:S04]  /*30200*/  LEA R4, P0, R15, R14, 0x2 ;  /* 0x0000000e0f047211 */ /* 0x000fc800078010ff */
[----:B---3--:R-:W-:-:S05]  /*30210*/  LEA.HI.X R5, R15, R32, R33, 0x2, P0 ;  /* 0x000000200f057211 */ /* 0x008fca00000f1421 */
[----:B--2---:R0:W-:Y:S04]  /*30220*/  ST.E.64 desc[UR44][R4.64], R6 ;  /* 0x0000000604007985 */ /* 0x0041e8000c101b2c */
.L_x_13146:
[----:B------:R-:W-:Y:S05]  /*30230*/  BSYNC B1 ;  /* 0x0000000000017941 */ /* 0x000fea0003800000 */
.L_x_13145:
[----:B------:R-:W-:Y:S05]  /*30240*/  @P1 BRA `(.L_x_13140) ;  /* 0x0000000c00a01947 */ /* 0x000fea0003800000 */
[----:B------:R-:W3:Y:S04]  /*30250*/  LDL R0, [R1+0x4ac] ;  /* 0x0004ac0001007983 */ /* 0x000ee80000100800 */
[----:B0-2---:R-:W2:Y:S01]  /*30260*/  LDL.64 R4, [R1+0x438] ;  /* 0x0004380001047983 */ /* 0x005ea20000100a00 */
[----:B------:R-:W-:-:S04]  /*30270*/  LEA R14, P0, R3, R14, 0x2 ;  /* 0x0000000e030e7211 */ /* 0x000fc800078010ff */
[----:B---3--:R-:W-:-:S05]  /*30280*/  LEA.HI.X R15, R3, R32, R0, 0x2, P0 ;  /* 0x00000020030f7211 */ /* 0x008fca00000f1400 */
[----:B--2---:R0:W-:Y:S01]  /*30290*/  ST.E.64 desc[UR44][R14.64], R4 ;  /* 0x000000040e007985 */ /* 0x0041e2000c101b2c */
[----:B------:R-:W-:Y:S05]  /*302a0*/  BRA `(.L_x_13140) ;  /* 0x0000000c00887947 */ /* 0x000fea0003800000 */
.L_x_13127:
[----:B------:R-:W-:Y:S01]  /*302b0*/  ULDC.64 UR4, c[0x0][0xd08] ;  /* 0x0003420000047ab9 */ /* 0x000fe20000000a00 */
[----:B------:R-:W3:Y:S01]  /*302c0*/  LDC.64 R4, c[0x0][0xd00] ;  /* 0x00034000ff047b82 */ /* 0x000ee20000000a00 */
[----:B------:R-:W-:Y:S01]  /*302d0*/  ISETP.NE.U32.AND P0, PT, RZ, UR4, PT ;  /* 0x00000004ff007c0c */ /* 0x000fe2000bf05070 */
[----:B------:R-:W4:Y:S01]  /*302e0*/  LDL R0, [R1+0x49c] ;  /* 0x00049c0001007983 */ /* 0x000f220000100800 */
[----:B------:R-:W-:Y:S02]  /*302f0*/  IMAD.MOV.U32 R3, RZ, RZ, RZ ;  /* 0x000000ffff037224 */ /* 0x000fe400078e00ff */
[----:B------:R-:W-:Y:S01]  /*30300*/  ISETP.NE.AND.EX P1, PT, RZ, UR5, PT, P0 ;  /* 0x00000005ff007c0c */ /* 0x000fe2000bf25300 */
[----:B------:R-:W-:Y:S02]  /*30310*/  ULDC.64 UR4, c[0x0][0xd00] ;  /* 0x0003400000047ab9 */ /* 0x000fe40000000a00 */
[----:B------:R-:W-:-:S04]  /*30320*/  ISETP.NE.U32.AND P0, PT, RZ, UR4, PT ;  /* 0x00000004ff007c0c */ /* 0x000fc8000bf05070 */
[----:B------:R-:W-:-:S06]  /*30330*/  ISETP.NE.AND.EX P0, PT, RZ, UR5, PT, P0 ;  /* 0x00000005ff007c0c */ /* 0x000fcc000bf05300 */
[----:B------:R-:W2:Y:S01]  /*30340*/  @P1 LDC.64 R6, c[0x0][0xd08] ;  /* 0x00034200ff061b82 */ /* 0x000ea20000000a00 */
[----:B------:R-:W-:Y:S02]  /*30350*/  ULDC UR4, c[0x0][0xb88] ;  /* 0x0002e20000047ab9 */ /* 0x000fe40000000800 */
[----:B------:R-:W-:Y:S02]  /*30360*/  IMAD.U32 R16, RZ, RZ, UR4 ;  /* 0x00000004ff107e24 */ /* 0x000fe4000f8e00ff */
[----:B---3--:R-:W-:-:S05]  /*30370*/  IMAD.WIDE R4, R218, 0x4, R4 ;  /* 0x00000004da047825 */ /* 0x008fca00078e0204 */
[----:B------:R3:W5:Y:S01]  /*30380*/  @P0 LDG.E R3, desc[UR44][R4.64] ;  /* 0x0000002c04030981 */ /* 0x000762000c1e1900 */
[----:B--2---:R-:W-:-:S05]  /*30390*/  @P1 IMAD.WIDE R6, R218, 0x4, R6 ;  /* 0x00000004da061825 */ /* 0x004fca00078e0206 */
[----:B------:R3:W5:Y:S01]  /*303a0*/  @P1 LDG.E R16, desc[UR44][R6.64] ;  /* 0x0000002c06101981 */ /* 0x000762000c1e1900 */
[----:B------:R-:W-:Y:S02]  /*303b0*/  ISETP.NE.AND P2, PT, R217, RZ, PT ;  /* 0x000000ffd900720c */ /* 0x000fe40003f45270 */
[----:B------:R-:W-:-:S11]  /*303c0*/  SHF.R.S32.HI R26, RZ, 0x1f, R218 ;  /* 0x0000001fff1a7819 */ /* 0x000fd600000114da */
[----:B------:R-:W2:Y:S02]  /*303d0*/  @!P2 LDC R217, c[0x0][0xbd4] ;  /* 0x0002f500ffd9ab82 */ /* 0x000ea40000000800 */
[----:B--2---:R-:W-:Y:S02]  /*303e0*/  ISETP.GT.AND P2, PT, R217, 0x1, PT ;  /* 0x00000001d900780c */ /* 0x004fe40003f44270 */
[----:B----4-:R-:W-:Y:S01]  /*303f0*/  ISETP.GT.AND P3, PT, R0, 0x7f, PT ;  /* 0x0000007f0000780c */ /* 0x010fe20003f64270 */
[----:B---3--:R-:W-:-:S12]  /*30400*/  @P1 BRA `(.L_x_13147) ;  /* 0x0000000000101947 */ /* 0x008fd80003800000 */
[----:B------:R-:W-:Y:S05]  /*30410*/  @!P0 BRA `(.L_x_13147) ;  /* 0x00000000000c8947 */ /* 0x000fea0003800000 */
[----:B------:R-:W2:Y:S04]  /*30420*/  LDG.E R7, desc[UR44][R4.64] ;  /* 0x0000002c04077981 */ /* 0x000ea8000c1e1900 */
[----:B-----5:R-:W2:Y:S02]  /*30430*/  LDG.E R16, desc[UR44][R4.64+0x4] ;  /* 0x0000042c04107981 */ /* 0x020ea4000c1e1900 */
[----:B--2---:R-:W-:-:S07]  /*30440*/  IMAD.IADD R16, R16, 0x1, -R7 ;  /* 0x0000000110107824 */ /* 0x004fce00078e0a07 */
.L_x_13147:
[----:B------:R-:W-:Y:S01]  /*30450*/  BSSY B1, `(.L_x_13148) ;  /* 0x0000036000017945 */ /* 0x000fe20003800000 */
[----:B------:R-:W-:Y:S02]  /*30460*/  SEL R29, R218, RZ, !P0 ;  /* 0x000000ffda1d7207 */ /* 0x000fe40004000000 */
[----:B------:R-:W-:Y:S02]  /*30470*/  SEL R26, R26, RZ, !P0 ;  /* 0x000000ff1a1a7207 */ /* 0x000fe40004000000 */
[----:B-----5:R-:W-:Y:S01]  /*30480*/  SHF.R.S32.HI R24, RZ, 0x1f, R3 ;  /* 0x0000001fff187819 */ /* 0x020fe20000011403 */
[----:B------:R-:W-:Y:S06]  /*30490*/  @P3 BRA `(.L_x_13149) ;  /* 0x0000000000c43947 */ /* 0x000fec0003800000 */
[----:B------:R-:W2:Y:S01]  /*304a0*/  S2R R4, SR_TID.X ;  /* 0x0000000000047919 */ /* 0x000ea20000002100 */
[----:B------:R-:W3:Y:S02]  /*304b0*/  LDC R33, c[0x0][0xce8] ;  /* 0x00033a00ff217b82 */ /* 0x000ee40000000800 */
[----:B---3--:R-:W-:Y:S01]  /*304c0*/  IMAD R0, R16, R33, RZ ;  /* 0x0000002110007224 */ /* 0x008fe200078e02ff */
[----:B--2---:R-:W-:-:S04]  /*304d0*/  IADD3 R31, R216, -0x80, R4 ;  /* 0xffffff80d81f7810 */ /* 0x004fc80007ffe004 */
        /* <DEDUP_REMOVED lines=38> */
[----:B------:R-:W-:Y:S02]  /*30740*/  IMAD.MOV.U32 R7, RZ, RZ, -0x800000 ;  /* 0xff800000ff077424 */ /* 0x000fe400078e00ff */
[----:B------:R-:W-:-:S04]  /*30750*/  IMAD.WIDE.U32 R8, R6, R11, R8 ;  /* 0x0000000b06087225 */ /* 0x000fc800078e0008 */
[----:B------:R-:W-:Y:S01]  /*30760*/  IMAD R13, R6, R13, R0 ;  /* 0x0000000d060d7224 */ /* 0x000fe200078e0200 */
[----:B0-----:R-:W-:-:S03]  /*30770*/  LEA R4, P0, R8, R4, 0x2 ;  /* 0x0000000408047211 */ /* 0x001fc600078010ff */
[----:B------:R-:W-:-:S05]  /*30780*/  IMAD.IADD R0, R9, 0x1, R13 ;  /* 0x0000000109007824 */ /* 0x000fca00078e020d */
[----:B--2---:R-:W-:-:S05]  /*30790*/  LEA.HI.X R5, R8, R5, R0, 0x2, P0 ;  /* 0x0000000508057211 */ /* 0x004fca00000f1400 */
[----:B------:R2:W-:Y:S02]  /*307a0*/  STG.E desc[UR44][R4.64], R7 ;  /* 0x0000000704007986 */ /* 0x0005e4000c10192c */
.L_x_13149:
[----:B------:R-:W-:Y:S05]  /*307b0*/  BSYNC B1 ;  /* 0x0000000000017941 */ /* 0x000fea0003800000 */
.L_x_13148:
[----:B------:R-:W-:Y:S05]  /*307c0*/  @P2 BRA `(.L_x_13140) ;  /* 0x0000000800402947 */ /* 0x000fea0003800000 */
[----:B------:R-:W3:Y:S01]  /*307d0*/  LDL R9, [R1+0x4a8] ;  /* 0x0004a80001097983 */ /* 0x000ee20000100800 */
[----:B------:R-:W4:Y:S01]  /*307e0*/  LDC R17, c[0x0][0xce8] ;  /* 0x00033a00ff117b82 */ /* 0x000f220000000800 */
[----:B------:R-:W-:Y:S01]  /*307f0*/  ULDC.64 UR4, c[0x0][0xba0] ;  /* 0x0002e80000047ab9 */ /* 0x000fe20000000a00 */
[----:B------:R-:W-:Y:S01]  /*30800*/  ULDC.64 UR6, c[0x0][0xbf0] ;  /* 0x0002fc0000067ab9 */ /* 0x000fe20000000a00 */
[----:B------:R-:W3:Y:S01]  /*30810*/  LDL R8, [R1+0x498] ;  /* 0x0004980001087983 */ /* 0x000ee20000100800 */
[----:B------:R-:W-:Y:S02]  /*30820*/  IMAD R0, R24, UR4, RZ ;  /* 0x0000000418007c24 */ /* 0x000fe4000f8e02ff */
[----:B--2---:R-:W-:-:S04]  /*30830*/  IMAD.WIDE.U32 R4, R3, UR4, RZ ;  /* 0x0000000403047c25 */ /* 0x004fc8000f8e00ff */
[----:B------:R-:W-:Y:S01]  /*30840*/  IMAD R7, R3, UR5, R0 ;  /* 0x0000000503077c24 */ /* 0x000fe2000f8e0200 */
[----:B------:R-:W-:-:S03]  /*30850*/  ULDC.64 UR4, c[0x0][0xbe8] ;  /* 0x0002fa0000047ab9 */ /* 0x000fc60000000a00 */
[----:B------:R-:W-:Y:S02]  /*30860*/  IMAD.IADD R5, R5, 0x1, R7 ;  /* 0x0000000105057824 */ /* 0x000fe400078e0207 */
[----:B------:R-:W-:-:S04]  /*30870*/  IMAD.WIDE.U32 R4, R156, UR4, R4 ;  /* 0x000000049c047c25 */ /* 0x000fc8000f8e0004 */
[----:B------:R-:W-:Y:S01]  /*30880*/  IMAD R5, R156, UR5, R5 ;  /* 0x000000059c057c24 */ /* 0x000fe2000f8e0205 */
[----:B------:R-:W-:Y:S01]  /*30890*/  ULDC.64 UR4, c[0x0][0xbe0] ;  /* 0x0002f80000047ab9 */ /* 0x000fe20000000a00 */
[----:B----4-:R-:W-:Y:S01]  /*308a0*/  ISETP.NE.AND P0, PT, R17, 0x1, PT ;  /* 0x000000011100780c */ /* 0x010fe20003f05270 */
[----:B------:R-:W-:-:S12]  /*308b0*/  IMAD.WIDE.U32 R4, R29, UR6, R4 ;  /* 0x000000061d047c25 */ /* 0x000fd8000f8e0004 */
[----:B------:R-:W2:Y:S08]  /*308c0*/  @P0 LDC R6, c[0x0][0xcec] ;  /* 0x00033b00ff060b82 */ /* 0x000eb00000000800 */
[----:B------:R-:W4:Y:S01]  /*308d0*/  @P0 LDC R11, c[0x0][0xcf0] ;  /* 0x00033c00ff0b0b82 */ /* 0x000f220000000800 */
[----:B---3--:R-:W-:-:S04]  /*308e0*/  IMAD R3, R9, 0x20, R8 ;  /* 0x0000002009037824 */ /* 0x008fc800078e0208 */
[----:B------:R-:W-:-:S04]  /*308f0*/  IMAD.IADD R9, R216, 0x1, R3 ;  /* 0x00000001d8097824 */ /* 0x000fc800078e0203 */
[----:B--2---:R-:W-:-:S04]  /*30900*/  @P0 IMAD.HI.U32 R0, R9, R6, RZ ;  /* 0x0000000609000227 */ /* 0x004fc800078e00ff */
[----:B------:R-:W-:Y:S01]  /*30910*/  IMAD.MOV.U32 R3, RZ, RZ, R9 ;  /* 0x000000ffff037224 */ /* 0x000fe200078e0009 */
[----:B----4-:R-:W-:Y:S01]  /*30920*/  @P0 SHF.R.U32.HI R3, RZ, R11, R0 ;  /* 0x0000000bff030219 */ /* 0x010fe20000011600 */
[----:B------:R-:W-:-:S03]  /*30930*/  IMAD R6, R26, UR6, RZ ;  /* 0x000000061a067c24 */ /* 0x000fc6000f8e02ff */
[--C-:B------:R-:W-:Y:S01]  /*30940*/  SHF.R.S32.HI R0, RZ, 0x1f, R3.reuse ;  /* 0x0000001fff007819 */ /* 0x100fe20000011403 */
[----:B------:R-:W-:Y:S02]  /*30950*/  IMAD R7, R29, UR7, R6 ;  /* 0x000000071d077c24 */ /* 0x000fe4000f8e0206 */
        /* <DEDUP_REMOVED lines=20> */
.L_x_13386:
[----:B------:R-:W-:Y:S01]  /*30aa0*/  IMAD R16, R16, R17, RZ ;  /* 0x0000001110107224 */ /* 0x000fe200078e02ff */
[----:B------:R-:W-:Y:S01]  /*30ab0*/  BSSY B1, `(.L_x_13151) ;  /* 0x0000015000017945 */ /* 0x000fe20003800000 */
[----:B------:R-:W-:-:S05]  /*30ac0*/  IMAD.IADD R7, R8, 0x1, R216 ;  /* 0x0000000108077824 */ /* 0x000fca00078e02d8 */
[----:B------:R-:W-:-:S13]  /*30ad0*/  ISETP.GE.AND P0, PT, R7, R16, PT ;  /* 0x000000100700720c */ /* 0x000fda0003f06270 */
        /* <DEDUP_REMOVED lines=18> */
.L_x_13152:
[----:B------:R-:W-:Y:S05]  /*30c00*/  BSYNC B1 ;  /* 0x0000000000017941 */ /* 0x000fea0003800000 */
.L_x_13151:
[----:B------:R-:W-:-:S03]  /*30c10*/  UMOV UR4, 0xffffffff ;  /* 0xffffffff00047882 */ /* 0x000fc60000000000 */
[----:B------:R-:W-:Y:S05]  /*30c20*/  BRA.DIV UR4, `(.L_x_13153) ;  /* 0x000000aa04dc7947 */ /* 0x000fea000b800000 */
[----:B---3--:R3:W0:Y:S04]  /*30c30*/  SHFL.IDX PT, R0, R4, 0x1, 0x181f ;  /* 0x00381f0004007f89 */ /* 0x00862800000e0000 */
[----:B----4-:R3:W4:Y:S02]  /*30c40*/  SHFL.IDX PT, R14, R3, 0x1, 0x181f ;  /* 0x00381f00030e7f89 */ /* 0x01072400000e0000 */
.L_x_13390:
[----:B------:R-:W-:Y:S01]  /*30c50*/  VIADD R5, R7, 0x20 ;  /* 0x0000002007057836 */ /* 0x000fe20000000000 */
        /* <DEDUP_REMOVED lines=10> */
[----:B0-----:R-:W-:Y:S02]  /*30d00*/  @!P3 LEA.HI.X R9, R198, R0, R222, 0x1, P5 ;  /* 0x00000000c609b211 */ /* 0x001fe400028f0cde */
        /* <DEDUP_REMOVED lines=9> */
.L_x_13155:
[----:B------:R-:W-:Y:S05]  /*30da0*/  BSYNC B1 ;  /* 0x0000000000017941 */ /* 0x000fea0003800000 */
.L_x_13154:
[----:B------:R-:W-:-:S03]  /*30db0*/  UMOV UR4, 0xffffffff ;  /* 0xffffffff00047882 */ /* 0x000fc60000000000 */
[----:B------:R-:W-:Y:S05]  /*30dc0*/  BRA.DIV UR4, `(.L_x_13156) ;  /* 0x000000aa04bc7947 */ /* 0x000fea000b800000 */
[----:B0-----:R0:W0:Y:S04]  /*30dd0*/  SHFL.IDX PT, R0, R4, 0x2, 0x181f ;  /* 0x00581f0004007f89 */ /* 0x00102800000e0000 */
[----:B----4-:R4:W0:Y:S02]  /*30de0*/  SHFL.IDX PT, R14, R3, 0x2, 0x181f ;  /* 0x00581f00030e7f89 */ /* 0x01082400000e0000 */
.L_x_13394:
        /* <DEDUP_REMOVED lines=9> */
[-C--:B0-----:R-:W-:Y:S02]  /*30e80*/  @!P3 LEA R8, P5, R198, R14.reuse, 0x1 ;  /* 0x0000000ec608b211 */ /* 0x081fe400078a08ff */
[----:B------:R-:W-:Y:S02]  /*30e90*/  @!P2 LEA R10, P4, R200, R14, 0x1 ;  /* 0x0000000ec80aa211 */ /* 0x000fe400078808ff */
[----:B------:R-:W-:Y:S02]  /*30ea0*/  @!P3 LEA.HI.X R9, R198, R0, R222, 0x1, P5 ;  /* 0x00000000c609b211 */ /* 0x000fe400028f0cde */
        /* <DEDUP_REMOVED lines=9> */
.L_x_13158:
[----:B------:R-:W-:Y:S05]  /*30f40*/  BSYNC B1 ;  /* 0x0000000000017941 */ /* 0x000fea0003800000 */
.L_x_13157:
[----:B------:R-:W-:-:S03]  /*30f50*/  UMOV UR4, 0xffffffff ;  /* 0xffffffff00047882 */ /* 0x000fc60000000000 */
[----:B------:R-:W-:Y:S05]  /*30f60*/  BRA.DIV UR4, `(.L_x_13159) ;  /* 0x000000aa049c7947 */ /* 0x000fea000b800000 */
[----:B0-----:R0:W0:Y:S04]  /*30f70*/  SHFL.IDX PT, R0, R4, 0x3, 0x181f ;  /* 0x00781f0004007f89 */ /* 0x00102800000e0000 */
[----:B------:R0:W0:Y:S02]  /*30f80*/  SHFL.IDX PT, R14, R3, 0x3, 0x181f ;  /* 0x00781f00030e7f89 */ /* 0x00002400000e0000 */
.L_x_13398:
[----:B0-234-:R-:W-:-:S05]  /*30f90*/  VIADD R3, R7, 0x60 ;  /* 0x0000006007037836 */ /* 0x01dfca0000000000 */
[----:B------:R-:W-:-:S13]  /*30fa0*/  ISETP.GE.AND P0, PT, R3, R16, PT ;  /* 0x000000100300720c */ /* 0x000fda0003f06270 */
[----:B------:R-:W-:Y:S05]  /*30fb0*/  @P0 BRA `(.L_x_13140) ;  /* 0x0000000000440947 */ /* 0x000fea0003800000 */
[----:B------:R-:W-:Y:S02]  /*30fc0*/  ULDC UR4, c[0x0][0xbc8] ;  /* 0x0002f20000047ab9 */ /* 0x000fe40000000800 */
[----:B------:R-:W-:Y:S02]  /*30fd0*/  ISETP.GE.AND P3, PT, R198, UR4, PT ;  /* 0x00000004c6007c0c */ /* 0x000fe4000bf66270 */
[----:B------:R-:W-:Y:S02]  /*30fe0*/  ISETP.GE.AND P2, PT, R200, UR4, PT ;  /* 0x00000004c8007c0c */ /* 0x000fe4000bf46270 */
[----:B------:R-:W-:Y:S02]  /*30ff0*/  ISETP.GE.AND P1, PT, R199, UR4, PT ;  /* 0x00000004c7007c0c */ /* 0x000fe4000bf26270 */
[----:B------:R-:W-:-:S07]  /*31000*/  ISETP.GE.AND P0, PT, R201, UR4, PT ;  /* 0x00000004c9007c0c */ /* 0x000fce000bf06270 */
[-C--:B------:R-:W-:Y:S02]  /*31010*/  @!P3 LEA R4, P5, R198, R14.reuse, 0x1 ;  /* 0x0000000ec604b211 */ /* 0x080fe400078a08ff */
        /* <DEDUP_REMOVED lines=11> */
.L_x_13140:
[----:B------:R-:W-:Y:S05]  /*310d0*/  BSYNC B0 ;  /* 0x0000000000007941 */ /* 0x000fea0003800000 */
.L_x_13126:
[----:B------:R-:W-:Y:S02]  /*310e0*/  ULDC UR4, c[0x0][0xd3c] ;  /* 0x00034f0000047ab9 */ /* 0x000fe40000000800 */
[----:B-1----:R-:W-:-:S13]  /*310f0*/  ISETP.GE.AND P0, PT, R99, UR4, PT ;  /* 0x0000000463007c0c */ /* 0x002fda000bf06270 */
[----:B------:R-:W-:Y:S05]  /*31100*/  @!P0 BRA `(.L_x_13160) ;  /* 0xfffffd0400c48947 */ /* 0x000fea000383ffff */
[----:B------:R-:W-:Y:S05]  /*31110*/  BRA `(.L_x_12917) ;  /* 0x0000008800c07947 */ /* 0x000fea0003800000 */
.L_x_12915:
        /* <DEDUP_REMOVED lines=16> */
.L_x_13161:
        /* <DEDUP_REMOVED lines=44> */
.L_x_13165:
        /* <DEDUP_REMOVED lines=37> */
.L_x_13163:
        /* <DEDUP_REMOVED lines=13> */
.L_x_13166:
        /* <DEDUP_REMOVED lines=62> */
.L_x_13167:
        /* <DEDUP_REMOVED lines=61> */
.L_x_13168:
[----:B------:R-:W-:-:S05]  /*31fb0*/  LOP3.LUT R17, RZ, R2, RZ, 0x33, !PT ;  /* 0x00000002ff117212 */ /* 0x000fca00078e33ff */
[----:B------:R-:W-:Y:S01]  /*31fc0*/  IMAD.IADD R17, R0, 0x1, R17 ;  /* 0x0000000100117824 */ /* 0x000fe200078e0211 */
[----:B------:R-:W-:Y:S06]  /*31fd0*/  BRA `(.L_x_13169) ;  /* 0x00000000000c7947 */ /* 0x000fec0003800000 */
.L_x_13164:
[----:B------:R-:W-:Y:S02]  /*31fe0*/  IMAD.MOV.U32 R17, RZ, RZ, RZ ;  /* 0x000000ffff117224 */ /* 0x000fe400078e00ff */
[----:B------:R-:W-:Y:S02]  /*31ff0*/  IMAD.U32 R16, RZ, RZ, UR6 ;  /* 0x00000006ff107e24 */ /* 0x000fe4000f8e00ff */
[----:B------:R-:W-:-:S07]  /*32000*/  IMAD.MOV.U32 R18, RZ, RZ, RZ ;  /* 0x000000ffff127224 */ /* 0x000fce00078e00ff */
.L_x_13169:
[----:B------:R-:W-:-:S13]  /*32010*/  ISETP.NE.AND P0, PT, R7, RZ, PT ;  /* 0x000000ff0700720c */ /* 0x000fda0003f05270 */
[----:B------:R-:W0:Y:S01]  /*32020*/  @!P0 S2R R3, SR_CgaCtaId ;  /* 0x0000000000038919 */ /* 0x000e220000008800 */
[----:B------:R-:W-:-:S04]  /*32030*/  @!P0 MOV R0, 0x400 ;  /* 0x0000040000008802 */ /* 0x000fc80000000f00 */
[----:B0-----:R-:W-:-:S05]  /*32040*/  @!P0 LEA R0, R3, R0, 0x18 ;  /* 0x0000000003008211 */ /* 0x001fca00078ec0ff */
[----:B------:R1:W-:Y:S01]  /*32050*/  @!P0 STS.128 [R0+0x324d0], R16 ;  /* 0x0324d01000008388 */ /* 0x0003e20000000c00 */
[----:B------:R-:W-:Y:S06]  /*32060*/  BAR.ARV 0x5, 0x180 ;  /* 0x0146000000007b1d */ /* 0x000fec0000002000 */
.L_x_13162:
        /* <DEDUP_REMOVED lines=27> */
[----:B------:R-:W-:-:S03]  /*32220*/  SHF.R.U32.HI R3, RZ, 0x3, R4 ;  /* 0x00000003ff037819 */ /* 0x000fc60000011604 */
[----:B------:R-:W-:Y:S01]  /*32230*/  IMAD R26, R30, 0x2, R23 ;  /* 0x000000021e1a7824 */ /* 0x000fe200078e0217 */
[----:B------:R-:W-:Y:S02]  /*32240*/  LOP3.LUT R2, R3, 0x70, R2, 0xf8, !PT ;  /* 0x0000007003027812 */ /* 0x000fe400078ef802 */
[C---:B------:R-:W-:Y:S02]  /*32250*/  LOP3.LUT R3, R0.reuse, 0x40, RZ, 0xfc, !PT ;  /* 0x0000004000037812 */ /* 0x040fe400078efcff */
[C---:B------:R-:W-:Y:S02]  /*32260*/  LOP3.LUT R2, R0.reuse, 0x80, RZ, 0xfc, !PT ;  /* 0x0000008000027812 */ /* 0x040fe400078efcff */
[----:B---3--:R-:W-:-:S07]  /*32270*/  LOP3.LUT R0, R0, 0xc0, RZ, 0xfc, !PT ;  /* 0x000000c000007812 */ /* 0x008fce00078efcff */
.L_x_13295:
        /* <DEDUP_REMOVED lines=8> */
[----:B-1----:R-:W1:Y:S02]  /*32300*/  @P0 LDC.64 R2, c[0x0][0xb20] ;  /* 0x0002c800ff020b82 */ /* 0x002e640000000a00 */
[----:B-1----:R-:W-:-:S05]  /*32310*/  @P0 IMAD.WIDE R2, R19, 0x4, R2 ;  /* 0x0000000413020825 */ /* 0x002fca00078e0202 */
[----:B------:R1:W5:Y:S01]  /*32320*/  @P0 LDG.E R33, desc[UR44][R2.64] ;  /* 0x0000002c02210981 */ /* 0x000362000c1e1900 */
[----:B------:R-:W-:Y:S01]  /*32330*/  ISETP.NE.U32.AND P0, PT, RZ, UR4, PT ;  /* 0x00000004ff007c0c */ /* 0x000fe2000bf05070 */
[----:B------:R-:W-:Y:S01]  /*32340*/  IMAD.MOV.U32 R37, RZ, RZ, RZ ;  /* 0x000000ffff257224 */ /* 0x000fe200078e00ff */
[----:B------:R-:W-:Y:S01]  /*32350*/  ISETP.NE.U32.AND P1, PT, RZ, UR6, PT ;  /* 0x00000006ff007c0c */ /* 0x000fe2000bf25070 */
[----:B------:R-:W-:Y:S01]  /*32360*/  IMAD.MOV.U32 R0, RZ, RZ, RZ ;  /* 0x000000ffff007224 */ /* 0x000fe200078e00ff */
[----:B------:R-:W-:Y:S01]  /*32370*/  ISETP.NE.AND.EX P2, PT, RZ, UR5, PT, P0 ;  /* 0x00000005ff007c0c */ /* 0x000fe2000bf45300 */
[----:B------:R-:W-:Y:S01]  /*32380*/  ULDC.64 UR4, c[0x0][0xaf8] ;  /* 0x0002be0000047ab9 */ /* 0x000fe20000000a00 */
[----:B------:R-:W-:Y:S01]  /*32390*/  ISETP.NE.AND.EX P1, PT, RZ, UR7, PT, P1 ;  /* 0x00000007ff007c0c */ /* 0x000fe2000bf25310 */
[----:B0-----:R-:W-:Y:S01]  /*323a0*/  IMAD.WIDE R4, R19, 0x4, R4 ;  /* 0x0000000413047825 */ /* 0x001fe200078e0204 */
[----:B------:R-:W-:Y:S01]  /*323b0*/  ISETP.NE.U32.AND P0, PT, RZ, UR4, PT ;  /* 0x00000004ff007c0c */ /* 0x000fe2000bf05070 */
[----:B-1----:R-:W0:Y:S08]  /*323c0*/  LDC.64 R2, c[0x0][0xb08] ;  /* 0x0002c200ff027b82 */ /* 0x002e300000000a00 */
[----:B--23--:R-:W1:Y:S01]  /*323d0*/  @P2 LDC.64 R6, c[0x0][0xb10] ;  /* 0x0002c400ff062b82 */ /* 0x00ce620000000a00 */
        /* <DEDUP_REMOVED lines=17> */
[----:B--2---:R0:W-:Y:S01]  /*324f0*/  STL [R1+0x440], R8 ;  /* 0x0004400801007387 */ /* 0x0041e20000100800 */
[----:B------:R-:W-:Y:S02]  /*32500*/  IMAD.MOV.U32 R12, RZ, RZ, R8 ;  /* 0x000000ffff0c7224 */ /* 0x000fe400078e0008 */
[----:B0-----:R-:W-:Y:S01]  /*32510*/  IMAD.U32 R8, RZ, RZ, UR4 ;  /* 0x00000004ff087e24 */ /* 0x001fe2000f8e00ff */
[----:B----4-:R-:W-:Y:S06]  /*32520*/  @P2 BRA `(.L_x_13171) ;  /* 0x0000000000142947 */ /* 0x010fec0003800000 */
[----:B------:R-:W-:Y:S05]  /*32530*/  @!P0 BRA `(.L_x_13171) ;  /* 0x0000000000108947 */ /* 0x000fea0003800000 */
[----:B------:R-:W2:Y:S04]  /*32540*/  LDG.E R9, desc[UR44][R4.64] ;  /* 0x0000002c04097981 */ /* 0x000ea8000c1e1900 */
[----:B------:R-:W2:Y:S02]  /*32550*/  LDG.E R6, desc[UR44][R4.64+0x4] ;  /* 0x0000042c04067981 */ /* 0x000ea4000c1e1900 */
[----:B--2---:R-:W-:-:S05]  /*32560*/  IMAD.IADD R12, R6, 0x1, -R9 ;  /* 0x00000001060c7824 */ /* 0x004fca00078e0a09 */
[----:B------:R0:W-:Y:S02]  /*32570*/  STL [R1+0x440], R12 ;  /* 0x0004400c01007387 */ /* 0x0001e40000100800 */
.L_x_13171:
        /* <DEDUP_REMOVED lines=13> */
.L_x_13172:
        /* <DEDUP_REMOVED lines=9> */
.L_x_13173:
[----:B-1----:R-:W2:Y:S01]  /*326e0*/  @P1 LDG.E R5, desc[UR44][R2.64] ;  /* 0x0000002c02051981 */ /* 0x002ea2000c1e1900 */
[----:B------:R-:W1:Y:S03]  /*326f0*/  LDC R9, c[0x0][0x448] ;  /* 0x00011200ff097b82 */ /* 0x000e660000000800 */
[----:B------:R3:W2:Y:S01]  /*32700*/  @P1 LDG.E R4, desc[UR44][R2.64+0x4] ;  /* 0x0000042c02041981 */ /* 0x0006a2000c1e1900 */
[----:B------:R-:W-:-:S04]  /*32710*/  IMAD.SHL.U32 R35, R17, 0x80, RZ ;  /* 0x0000008011237824 */ /* 0x000fc800078e00ff */
[----:B---3--:R-:W3:Y:S01]  /*32720*/  LDC.64 R2, c[0x0][0xad8] ;  /* 0x0002b600ff027b82 */ /* 0x008ee20000000a00 */
[----:B-1----:R-:W-:-:S13]  /*32730*/  ISETP.NE.AND P2, PT, R9, 0x1, PT ;  /* 0x000000010900780c */ /* 0x002fda0003f45270 */
[----:B------:R-:W1:Y:S01]  /*32740*/  @P2 LDC R10, c[0x0][0x44c] ;  /* 0x00011300ff0a2b82 */ /* 0x000e620000000800 */
[----:B---3--:R-:W-:-:S07]  /*32750*/  ISETP.GE.AND P3, PT, R3, 0x1, PT ;  /* 0x000000010300780c */ /* 0x008fce0003f66270 */
[----:B------:R-:W3:Y:S01]  /*32760*/  @P2 LDC R9, c[0x0][0x450] ;  /* 0x00011400ff092b82 */ /* 0x000ee20000000800 */
[----:B--2---:R-:W-:Y:S02]  /*32770*/  @P1 IMAD.IADD R7, R4, 0x1, -R5 ;  /* 0x0000000104071824 */ /* 0x004fe400078e0a05 */
[----:B------:R-:W-:-:S04]  /*32780*/  VIADD R5, R35, 0x7f ;  /* 0x0000007f23057836 */ /* 0x000fc80000000000 */
[----:B-1----:R-:W-:-:S05]  /*32790*/  @P2 IMAD.HI.U32 R4, R5, R10, RZ ;  /* 0x0000000a05042227 */ /* 0x002fca00078e00ff */
[----:B---3--:R-:W-:Y:S01]  /*327a0*/  @P2 SHF.R.U32.HI R5, RZ, R9, R4 ;  /* 0x00000009ff052219 */ /* 0x008fe20000011604 */
[----:B-----5:R-:W-:-:S04]  /*327b0*/  IMAD.IADD R9, R8, 0x1, -R33 ;  /* 0x0000000108097824 */ /* 0x020fc800078e0a21 */
[----:B------:R-:W-:-:S04]  /*327c0*/  IMAD.IADD R17, R9, 0x1, R7 ;  /* 0x0000000109117824 */ /* 0x000fc800078e0207 */
        /* <DEDUP_REMOVED lines=19> */
.L_x_13176:
[----:B------:R-:W-:-:S13]  /*32900*/  ISETP.NE.AND P0, PT, R3, 0x1, PT ;  /* 0x000000010300780c */ /* 0x000fda0003f05270 */
[----:B------:R-:W1:Y:S02]  /*32910*/  @P0 LDC.64 R4, c[0x0][0xae0] ;  /* 0x0002b800ff040b82 */ /* 0x000e640000000a00 */
[----:B-1----:R-:W-:-:S05]  /*32920*/  @P0 IMAD.HI.U32 R4, R11, R4, RZ ;  /* 0x000000040b040227 */ /* 0x002fca00078e00ff */
[----:B------:R-:W-:-:S07]  /*32930*/  @P0 SHF.R.U32.HI R11, RZ, R5, R4 ;  /* 0x00000005ff0b0219 */ /* 0x000fce0000011604 */
.L_x_13177:
[----:B------:R-:W-:Y:S05]  /*32940*/  BSYNC B0 ;  /* 0x0000000000007941 */ /* 0x000fea0003800000 */
.L_x_13175:
[----:B------:R-:W-:-:S05]  /*32950*/  IMAD R11, R11, R3, R3 ;  /* 0x000000030b0b7224 */ /* 0x000fca00078e0203 */
[----:B------:R-:W-:-:S07]  /*32960*/  VIMNMX R2, R2, R11, PT ;  /* 0x0000000b02027248 */ /* 0x000fce0003fe0100 */
.L_x_13174:
        /* <DEDUP_REMOVED lines=9> */
[----:B------:R-:W-:-:S03]  /*32a00*/  SHF.R.U32.HI R11, RZ, 0x1f, R2 ;  /* 0x0000001fff0b7819 */ /* 0x000fc60000011602 */
[----:B0-----:R-:W-:Y:S01]  /*32a10*/  IMAD.IADD R12, R8, 0x1, R5 ;  /* 0x00000001080c7824 */ /* 0x001fe200078e0205 */
        /* <DEDUP_REMOVED lines=14> */
.L_x_13180:
[----:B------:R-:W-:-:S13]  /*32b00*/  ISETP.NE.AND P0, PT, R3, 0x1, PT ;  /* 0x000000010300780c */ /* 0x000fda0003f05270 */
[----:B------:R-:W0:Y:S02]  /*32b10*/  @P0 LDC.64 R4, c[0x0][0xae0] ;  /* 0x0002b800ff040b82 */ /* 0x000e240000000a00 */
[----:B0-----:R-:W-:-:S05]  /*32b20*/  @P0 IMAD.HI.U32 R4, R12, R4, RZ ;  /* 0x000000040c040227 */ /* 0x001fca00078e00ff */
[----:B------:R-:W-:-:S07]  /*32b30*/  @P0 SHF.R.U32.HI R12, RZ, R5, R4 ;  /* 0x00000005ff0c0219 */ /* 0x000fce0000011604 */
.L_x_13181:
[----:B------:R-:W-:Y:S05]  /*32b40*/  BSYNC B0 ;  /* 0x0000000000007941 */ /* 0x000fea0003800000 */
.L_x_13179:
[----:B------:R-:W-:-:S05]  /*32b50*/  IMAD R3, R12, R3, RZ ;  /* 0x000000030c037224 */ /* 0x000fca00078e02ff */
[----:B------:R-:W-:-:S07]  /*32b60*/  VIMNMX R2, R2, R3, !PT ;  /* 0x0000000302027248 */ /* 0x000fce0007fe0100 */
.L_x_13178:
        /* <DEDUP_REMOVED lines=39> */
.L_x_13183:
[----:B------:R-:W-:Y:S05]  /*32de0*/  BSYNC B0 ;  /* 0x0000000000007941 */ /* 0x000fea0003800000 */
.L_x_13182:
[-C--:B------:R-:W-:Y:S01]  /*32df0*/  IMAD R4, R32, R14.reuse, R4 ;  /* 0x0000000e20047224 */ /* 0x080fe200078e0204 */
[----:B------:R-:W-:Y:S04]  /*32e00*/  BSSY B0, `(.L_x_13184) ;  /* 0x0000131000007945 */ /* 0x000fe80003800000 */
        /* <DEDUP_REMOVED lines=23> */
.L_x_13401:
[----:B-1----:R-:W-:Y:S02]  /*32f80*/  ISETP.NE.AND P0, PT, R14, RZ, PT ;  /* 0x000000ff0e00720c */ /* 0x002fe40003f05270 */
[----:B------:R-:W-:-:S11]  /*32f90*/  PLOP3.LUT P6, PT, PT, PT, PT, 0x8, 0x0 ;  /* 0x000000000000781c */ /* 0x000fd60003fce170 */
[----:B------:R-:W-:Y:S05]  /*32fa0*/  @P0 BRA `(.L_x_13187) ;  /* 0x00000000000c0947 */ /* 0x000fea0003800000 */
[----:B------:R-:W-:-:S03]  /*32fb0*/  UMOV UR4, 0xffffffff ;  /* 0xffffffff00047882 */ /* 0x000fc60000000000 */
[----:B------:R-:W-:Y:S05]  /*32fc0*/  BRA.DIV UR4, `(.L_x_13188) ;  /* 0x0000008e04007947 */ /* 0x000fea000b800000 */
[----:B------:R-:W-:-:S13]  /*32fd0*/  ELECT P6, URZ, PT ;  /* 0x00000000003f782f */ /* 0x000fda00038c0000 */
.L_x_13187:
        /* <DEDUP_REMOVED lines=9> */
.L_x_13404:
[----:B------:R-:W-:Y:S05]  /*33070*/  BSYNC B1 ;  /* 0x0000000000017941 */ /* 0x000fea0003800000 */
.L_x_13189:
[----:B------:R-:W-:Y:S04]  /*33080*/  BSSY B1, `(.L_x_13191) ;  /* 0x000007b000017945 */ /* 0x000fe80003800000 */
[----:B------:R-:W-:Y:S05]  /*33090*/  @!P6 BRA `(.L_x_13192) ;  /* 0x0000000400e4e947 */ /* 0x000fea0003800000 */
[----:B------:R-:W1:Y:S01]  /*330a0*/  S2R R3, SR_TID.X ;  /* 0x0000000000037919 */ /* 0x000e620000002100 */
[----:B------:R-:W-:Y:S01]  /*330b0*/  SHF.L.U32 R7, R28, 0x1f, RZ ;  /* 0x0000001f1c077819 */ /* 0x000fe200000006ff */
[----:B------:R-:W-:Y:S01]  /*330c0*/  BSSY B2, `(.L_x_13193) ;  /* 0x0000006000027945 */ /* 0x000fe20003800000 */
[----:B-1----:R-:W-:Y:S01]  /*330d0*/  LOP3.LUT R9, R3, 0x7f, RZ, 0xc0, !PT ;  /* 0x0000007f03097812 */ /* 0x002fe200078ec0ff */
[----:B------:R-:W-:-:S03]  /*330e0*/  IMAD R3, R24, 0x8, R23 ;  /* 0x0000000818037824 */ /* 0x000fc600078e0217 */
[----:B------:R-:W-:Y:S01]  /*330f0*/  ISETP.NE.AND P1, PT, R9, RZ, PT ;  /* 0x000000ff0900720c */ /* 0x000fe20003f25270 */
[----:B------:R-:W1:Y:S02]  /*33100*/  SYNCS.PHASECHK.TRANS64.TRYWAIT P0, [R3+URZ+0x324a0], R7 ;  /* 0x0324a007030075a7 */ /* 0x000e64000800017f */
[----:B-1----:R-:W-:Y:S10]  /*33110*/  @!P0 BRA `(.L_x_13194) ;  /* 0x0000008800e08947 */ /* 0x002ff40003800000 */
.L_x_13405:
[----:B------:R-:W-:Y:S05]  /*33120*/  BSYNC B2 ;  /* 0x0000000000027941 */ /* 0x000fea0003800000 */
.L_x_13193:
[----:B------:R-:W-:Y:S04]  /*33130*/  BSSY B2, `(.L_x_13195) ;  /* 0x0000009000027945 */ /* 0x000fe80003800000 */
[----:B------:R-:W-:Y:S05]  /*33140*/  @P1 BRA `(.L_x_13196) ;  /* 0x00000000001c1947 */ /* 0x000fea0003800000 */
[----:B------:R-:W2:Y:S02]  /*33150*/  S2R R9, SR_TID.X ;  /* 0x0000000000097919 */ /* 0x000ea40000002100 */
[----:B--2---:R-:W-:Y:S01]  /*33160*/  LOP3.LUT R11, R9, 0x1f, RZ, 0xc0, !PT ;  /* 0x0000001f090b7812 */ /* 0x004fe200078ec0ff */
[----:B------:R-:W-:-:S03]  /*33170*/  IMAD.MOV.U32 R9, RZ, RZ, 0x3000 ;  /* 0x00003000ff097424 */ /* 0x000fc600078e00ff */
[----:B------:R-:W-:Y:S01]  /*33180*/  ISETP.NE.AND P0, PT, R11, RZ, PT ;  /* 0x000000ff0b00720c */ /* 0x000fe20003f05270 */
[----:B------:R2:W-:-:S12]  /*33190*/  SYNCS.ARRIVE.TRANS64 RZ, [R3+URZ+0x32490], R9 ;  /* 0x0324900903ff79a7 */ /* 0x0005d8000800003f */
[----:B--2---:R-:W-:Y:S05]  /*331a0*/  @!P0 BRA `(.L_x_13196) ;  /* 0x0000000000048947 */ /* 0x004fea0003800000 */
[----:B------:R-:W-:Y:S01]  /*331b0*/  BPT.TRAP 0x1 ;  /* 0x000000040000795c */ /* 0x000fe20000300000 */
.L_x_13196:
[----:B------:R-:W-:Y:S05]  /*331c0*/  BSYNC B2 ;  /* 0x0000000000027941 */ /* 0x000fea0003800000 */
.L_x_13195:
        /* <DEDUP_REMOVED lines=10> */
[----:B0-----:R-:W-:Y:S01]  /*33270*/  VIADD R12, R3, 0x32490 ;  /* 0x00032490030c7836 */ /* 0x001fe20000000000 */
[----:B------:R-:W-:-:S09]  /*33280*/  UMOV UR7, 0x12f00000 ;  /* 0x12f0000000077882 */ /* 0x000fd20000000000 */
.L_x_13197:
        /* <DEDUP_REMOVED lines=13> */
.L_x_13406:
[----:B------:R-:W-:Y:S05]  /*33360*/  BSYNC B2 ;  /* 0x0000000000027941 */ /* 0x000fea0003800000 */
.L_x_13198:
        /* <DEDUP_REMOVED lines=11> */
.L_x_13201:
[----:B------:R-:W-:Y:S05]  /*33420*/  BSYNC B2 ;  /* 0x0000000000027941 */ /* 0x000fea0003800000 */
.L_x_13200:
        /* <DEDUP_REMOVED lines=9> */
.L_x_13202:
        /* <DEDUP_REMOVED lines=15> */
.L_x_13203:
        /* <DEDUP_REMOVED lines=15> */
.L_x_13204:
        /* <DEDUP_REMOVED lines=15> */
.L_x_13205:
        /* <DEDUP_REMOVED lines=10> */
.L_x_13192:
[----:B------:R-:W-:Y:S05]  /*33830*/  BSYNC B1 ;  /* 0x0000000000017941 */ /* 0x000fea0003800000 */
.L_x_13191:
        /* <DEDUP_REMOVED lines=9> */
.L_x_13221:
[----:B------:R-:W-:Y:S05]  /*338d0*/  YIELD ;  /* 0x0000000000007946 */ /* 0x000fea0003800000 */
[----:B------:R-:W-:Y:S04]  /*338e0*/  BSSY B1, `(.L_x_13206) ;  /* 0x000007a000017945 */ /* 0x000fe80003800000 */
[----:B------:R-:W-:Y:S05]  /*338f0*/  @!P6 BRA `(.L_x_13207) ;  /* 0x0000000400e0e947 */ /* 0x000fea0003800000 */
[----:B------:R-:W1:Y:S01]  /*33900*/  S2R R2, SR_TID.X ;  /* 0x0000000000027919 */ /* 0x000e620000002100 */
[----:B------:R-:W-:Y:S01]  /*33910*/  IMAD R9, R24, 0x8, R23 ;  /* 0x0000000818097824 */ /* 0x000fe200078e0217 */
[----:B------:R-:W-:Y:S01]  /*33920*/  BSSY B2, `(.L_x_13208) ;  /* 0x0000006000027945 */ /* 0x000fe20003800000 */
[----:B-1----:R-:W-:Y:S02]  /*33930*/  LOP3.LUT R3, R2, 0x7f, RZ, 0xc0, !PT ;  /* 0x0000007f02037812 */ /* 0x002fe400078ec0ff */
[----:B------:R-:W-:Y:S02]  /*33940*/  SHF.L.U32 R2, R28, 0x1f, RZ ;  /* 0x0000001f1c027819 */ /* 0x000fe400000006ff */
[----:B------:R-:W-:Y:S02]  /*33950*/  ISETP.NE.AND P2, PT, R3, RZ, PT ;  /* 0x000000ff0300720c */ /* 0x000fe40003f45270 */
[----:B------:R-:W1:Y:S02]  /*33960*/  SYNCS.PHASECHK.TRANS64.TRYWAIT P1, [R9+URZ+0x324a0], R2 ;  /* 0x0324a002090075a7 */ /* 0x000e64000802017f */
[----:B-1----:R-:W-:Y:S09]  /*33970*/  @!P1 BRA `(.L_x_13209) ;  /* 0x0000008000f09947 */ /* 0x002ff20003800000 */
.L_x_13407:
[----:B------:R-:W-:Y:S05]  /*33980*/  BSYNC B2 ;  /* 0x0000000000027941 */ /* 0x000fea0003800000 */
.L_x_13208:
        /* <DEDUP_REMOVED lines=9> */
.L_x_13211:
[----:B------:R-:W-:Y:S05]  /*33a20*/  BSYNC B2 ;  /* 0x0000000000027941 */ /* 0x000fea0003800000 */
.L_x_13210:
        /* <DEDUP_REMOVED lines=11> */
.L_x_13212:
        /* <DEDUP_REMOVED lines=13> */
.L_x_13408:
[----:B------:R-:W-:Y:S05]  /*33bb0*/  BSYNC B2 ;  /* 0x0000000000027941 */ /* 0x000fea0003800000 */
.L_x_13213:
        /* <DEDUP_REMOVED lines=11> */
.L_x_13216:
[----:B------:R-:W-:Y:S05]  /*33c70*/  BSYNC B2 ;  /* 0x0000000000027941 */ /* 0x000fea0003800000 */
.L_x_13215:
        /* <DEDUP_REMOVED lines=9> */
.L_x_13217:
        /* <DEDUP_REMOVED lines=15> */
.L_x_13218:
        /* <DEDUP_REMOVED lines=15> */
.L_x_13219:
        /* <DEDUP_REMOVED lines=15> */
.L_x_13220:
        /* <DEDUP_REMOVED lines=10> */
.L_x_13207:
[----:B------:R-:W-:Y:S05]  /*34080*/  BSYNC B1 ;  /* 0x0000000000017941 */ /* 0x000fea0003800000 */
.L_x_13206:
        /* <DEDUP_REMOVED lines=8> */
.L_x_13185:
[----:B------:R-:W-:Y:S05]  /*34110*/  BSYNC B0 ;  /* 0x0000000000007941 */ /* 0x000fea0003800000 */
.L_x_13184:
[----:B------:R-:W1:Y:S01]  /*34120*/  LDC R0, c[0x0][0x448] ;  /* 0x00011200ff007b82 */ /* 0x000e620000000800 */
[----:B------:R-:W-:Y:S01]  /*34130*/  VIADD R5, R35, 0x7f ;  /* 0x0000007f23057836 */ /* 0x000fe20000000000 */
[----:B------:R-:W-:Y:S06]  /*34140*/  @!P0 WARPSYNC.ALL ;  /* 0x0000000000008948 */ /* 0x000fec0003800000 */
[----:B------:R-:W-:Y:S01]  /*34150*/  @!P0 BAR.SYNC.DEFER_BLOCKING 0xc, 0x180 ;  /* 0x0306000000008b1d */ /* 0x000fe20000010000 */
[----:B-1----:R-:W-:-:S13]  /*34160*/  ISETP.NE.AND P1, PT, R0, 0x1, PT ;  /* 0x000000010000780c */ /* 0x002fda0003f25270 */
[----:B------:R-:W1:Y:S08]  /*34170*/  @P1 LDC R0, c[0x0][0x44c] ;  /* 0x00011300ff001b82 */ /* 0x000e700000000800 */
[----:B------:R-:W2:Y:S01]  /*34180*/  @P1 LDC R3, c[0x0][0x450] ;  /* 0x00011400ff031b82 */ /* 0x000ea20000000800 */
[----:B-1----:R-:W-:-:S05]  /*34190*/  @P1 IMAD.HI.U32 R0, R5, R0, RZ ;  /* 0x0000000005001227 */ /* 0x002fca00078e00ff */
[----:B--2---:R-:W-:Y:S02]  /*341a0*/  @P1 SHF.R.U32.HI R5, RZ, R3, R0 ;  /* 0x00000003ff051219 */ /* 0x004fe40000011600 */
[----:B------:R-:W1:Y:S03]  /*341b0*/  LDC.64 R2, c[0x0][0xad8] ;  /* 0x0002b600ff027b82 */ /* 0x000e660000000a00 */
[----:B------:R-:W-:Y:S01]  /*341c0*/  IMAD.IADD R7, R10, 0x1, R5 ;  /* 0x000000010a077824 */ /* 0x000fe200078e0205 */
[----:B-1----:R-:W-:-:S03]  /*341d0*/  ISETP.GE.AND P2, PT, R3, 0x1, PT ;  /* 0x000000010300780c */ /* 0x002fc60003f46270 */
        /* <DEDUP_REMOVED lines=13> */
.L_x_13224:
[----:B------:R-:W-:-:S13]  /*342b0*/  ISETP.NE.AND P0, PT, R3, 0x1, PT ;  /* 0x000000010300780c */ /* 0x000fda0003f05270 */
[----:B------:R-:W1:Y:S02]  /*342c0*/  @P0 LDC.64 R4, c[0x0][0xae0] ;  /* 0x0002b800ff040b82 */ /* 0x000e640000000a00 */
[----:B-1----:R-:W-:-:S05]  /*342d0*/  @P0 IMAD.HI.U32 R4, R0, R4, RZ ;  /* 0x0000000400040227 */ /* 0x002fca00078e00ff */
[----:B------:R-:W-:-:S07]  /*342e0*/  @P0 SHF.R.U32.HI R0, RZ, R5, R4 ;  /* 0x00000005ff000219 */ /* 0x000fce0000011604 */
.L_x_13225:
[----:B------:R-:W-:Y:S05]  /*342f0*/  BSYNC B0 ;  /* 0x0000000000007941 */ /* 0x000fea0003800000 */
.L_x_13223:
[----:B------:R-:W-:-:S05]  /*34300*/  IMAD R5, R0, R3, R3 ;  /* 0x0000000300057224 */ /* 0x000fca00078e0203 */
[----:B------:R-:W-:-:S07]  /*34310*/  VIMNMX R2, R2, R5, PT ;  /* 0x0000000502027248 */ /* 0x000fce0003fe0100 */
.L_x_13222:
[----:B------:R-:W1:Y:S01]  /*34320*/  @P1 LDC R4, c[0x0][0x44c] ;  /* 0x00011300ff041b82 */ /* 0x000e620000000800 */
[----:B------:R-:W-:Y:S01]  /*34330*/  VIADD R2, R2, 0x5f ;  /* 0x0000005f02027836 */ /* 0x000fe20000000000 */
[----:B------:R-:W-:Y:S01]  /*34340*/  ULDC UR4, c[0x0][0xad4] ;  /* 0x0002b50000047ab9 */ /* 0x000fe20000000800 */
[----:B------:R-:W-:Y:S02]  /*34350*/  IMAD.MOV.U32 R7, RZ, RZ, R35 ;  /* 0x000000ffff077224 */ /* 0x000fe400078e0023 */
[----:B------:R-:W-:-:S03]  /*34360*/  IMAD.HI R2, R2, 0x2aaaaaab, RZ ;  /* 0x2aaaaaab02027827 */ /* 0x000fc600078e02ff */
[----:B------:R-:W2:Y:S02]  /*34370*/  @P1 LDC R0, c[0x0][0x450] ;  /* 0x00011400ff001b82 */ /* 0x000ea40000000800 */
[----:B------:R-:W-:-:S04]  /*34380*/  SHF.R.U32.HI R5, RZ, 0x1f, R2 ;  /* 0x0000001fff057819 */ /* 0x000fc80000011602 */
[----:B------:R-:W-:Y:S01]  /*34390*/  LEA.HI.SX32 R5, R2, R5, 0x1c ;  /* 0x0000000502057211 */ /* 0x000fe200078fe2ff */
[----:B-1----:R-:W-:-:S05]  /*343a0*/  @P1 IMAD.HI.U32 R9, R35, R4, RZ ;  /* 0x0000000423091227 */ /* 0x002fca00078e00ff */
[----:B--2---:R-:W-:-:S05]  /*343b0*/  @P1 SHF.R.U32.HI R7, RZ, R0, R9 ;  /* 0x00000000ff071219 */ /* 0x004fca0000011609 */
        /* <DEDUP_REMOVED lines=14> */
.L_x_13228:
[----:B------:R-:W-:-:S13]  /*344a0*/  ISETP.NE.AND P0, PT, R3, 0x1, PT ;  /* 0x000000010300780c */ /* 0x000fda0003f05270 */
[----:B------:R-:W1:Y:S02]  /*344b0*/  @P0 LDC.64 R4, c[0x0][0xae0] ;  /* 0x0002b800ff040b82 */ /* 0x000e640000000a00 */
[----:B-1----:R-:W-:-:S05]  /*344c0*/  @P0 IMAD.HI.U32 R4, R8, R4, RZ ;  /* 0x0000000408040227 */ /* 0x002fca00078e00ff */
[----:B------:R-:W-:-:S07]  /*344d0*/  @P0 SHF.R.U32.HI R8, RZ, R5, R4 ;  /* 0x00000005ff080219 */ /* 0x000fce0000011604 */
.L_x_13229:
[----:B------:R-:W-:Y:S05]  /*344e0*/  BSYNC B0 ;  /* 0x0000000000007941 */ /* 0x000fea0003800000 */
.L_x_13227:
[----:B------:R-:W-:-:S05]  /*344f0*/  IMAD R3, R8, R3, RZ ;  /* 0x0000000308037224 */ /* 0x000fca00078e02ff */
[----:B------:R-:W-:-:S07]  /*34500*/  VIMNMX R0, R0, R3, !PT ;  /* 0x0000000300007248 */ /* 0x000fce0007fe0100 */
.L_x_13226:
[----:B------:R-:W-:Y:S01]  /*34510*/  ISETP.NE.AND P1, PT, R6, RZ, PT ;  /* 0x000000ff0600720c */ /* 0x000fe20003f25270 */
[----:B------:R-:W-:Y:S01]  /*34520*/  IMAD.HI R0, R0, 0x2aaaaaab, RZ ;  /* 0x2aaaaaab00007827 */ /* 0x000fe200078e02ff */
[----:B------:R-:W-:Y:S04]  /*34530*/  BSSY B0, `(.L_x_13230) ;  /* 0x0000023000007945 */ /* 0x000fe80003800000 */
[----:B------:R-:W-:-:S04]  /*34540*/  SHF.R.U32.HI R3, RZ, 0x1f, R0 ;  /* 0x0000001fff037819 */ /* 0x000fc80000011600 */
[----:B------:R-:W-:Y:S01]  /*34550*/  LEA.HI.SX32 R0, R0, R3, 0x1c ;  /* 0x0000000300007211 */ /* 0x000fe200078fe2ff */
[----:B------:R-:W-:Y:S02]  /*34560*/  IMAD.MOV.U32 R3, RZ, RZ, RZ ;  /* 0x000000ffff037224 */ /* 0x000fe400078e00ff */
[----:B------:R-:W1:Y:S01]  /*34570*/  @!P1 LDC R6, c[0x0][0xae8] ;  /* 0x0002ba00ff069b82 */ /* 0x000e620000000800 */
[----:B------:R-:W-:-:S04]  /*34580*/  VIMNMX R0, RZ, R0, !PT ;  /* 0x00000000ff007248 */ /* 0x000fc80007fe0100 */
[----:B------:R-:W-:-:S13]  /*34590*/  ISETP.GT.AND P0, PT, R7, R0, PT ;  /* 0x000000000700720c */ /* 0x000fda0003f04270 */
[----:B------:R-:W-:Y:S05]  /*345a0*/  @!P0 BRA `(.L_x_13231) ;  /* 0x00000000006c8947 */ /* 0x000fea0003800000 */
[----:B-1----:R-:W-:Y:S01]  /*345b0*/  IABS R4, R6 ;  /* 0x0000000600047213 */ /* 0x002fe20000000000 */
[----:B------:R-:W-:-:S03]  /*345c0*/  IMAD.MOV.U32 R2, RZ, RZ, RZ ;  /* 0x000000ffff027224 */ /* 0x000fc600078e00ff */
[----:B------:R-:W1:Y:S08]  /*345d0*/  I2F.RP R5, R4 ;  /* 0x0000000400057306 */ /* 0x000e700000209400 */
[----:B-1----:R-:W1:Y:S02]  /*345e0*/  MUFU.RCP R5, R5 ;  /* 0x0000000500057308 */ /* 0x002e640000001000 */
[----:B-1----:R-:W-:-:S06]  /*345f0*/  VIADD R8, R5, 0xffffffe ;  /* 0x0ffffffe05087836 */ /* 0x002fcc0000000000 */
[----:B------:R-:W1:Y:S02]  /*34600*/  F2I.FTZ.U32.TRUNC.NTZ R3, R8 ;  /* 0x0000000800037305 */ /* 0x000e64000021f000 */
[----:B-1----:R-:W-:-:S04]  /*34610*/  IMAD.MOV R9, RZ, RZ, -R3 ;  /* 0x000000ffff097224 */ /* 0x002fc800078e0a03 */
        /* <DEDUP_REMOVED lines=20> */
.L_x_13231:
[----:B------:R-:W-:Y:S05]  /*34760*/  BSYNC B0 ;  /* 0x0000000000007941 */ /* 0x000fea0003800000 */
.L_x_13230:
        /* <DEDUP_REMOVED lines=23> */
.L_x_13233:
        /* <DEDUP_REMOVED lines=13> */
[----:B------:R-:W-:Y:S02]  /*349b0*/  IMAD.U32 R10, RZ, RZ, UR4 ;  /* 0x00000004ff0a7e24 */ /* 0x000fe4000f8e00ff */
[----:B------:R-:W-:Y:S02]  /*349c0*/  IMAD.U32 R11, RZ, RZ, UR5 ;  /* 0x00000005ff0b7e24 */ /* 0x000fe4000f8e00ff */
[----:B------:R-:W-:Y:S02]  /*349d0*/  IMAD.MOV.U32 R8, RZ, RZ, 0x70 ;  /* 0x00000070ff087424 */ /* 0x000fe400078e00ff */
[----:B0-----:R-:W-:Y:S02]  /*349e0*/  IMAD.MOV.U32 R12, RZ, RZ, 0x1 ;  /* 0x00000001ff0c7424 */ /* 0x001fe400078e00ff */
[----:B------:R-:W-:-:S07]  /*349f0*/  IMAD.MOV.U32 R13, RZ, RZ, RZ ;  /* 0x000000ffff0d7224 */ /* 0x000fce00078e00ff */
[----:B------:R-:W-:-:S07]  /*34a00*/  LEPC R20, `(.L_x_13236) ;  /* 0x000000001014794e */ /* 0x000fce0000000000 */
[----:B--2---:R-:W-:Y:S05]  /*34a10*/  CALL.ABS.NOINC R2 ;  /* 0x0000000002007343 */ /* 0x004fea0003c00000 */
.L_x_13236:
[----:B------:R-:W-:Y:S05]  /*34a20*/  BSYNC B6 ;  /* 0x0000000000067941 */ /* 0x000fea0003800000 */
.L_x_13235:
        /* <DEDUP_REMOVED lines=13> */
[----:B------:R-:W-:Y:S02]  /*34b00*/  IMAD.U32 R10, RZ, RZ, UR4 ;  /* 0x00000004ff0a7e24 */ /* 0x000fe4000f8e00ff */
[----:B------:R-:W-:Y:S02]  /*34b10*/  IMAD.U32 R11, RZ, RZ, UR5 ;  /* 0x00000005ff0b7e24 */ /* 0x000fe4000f8e00ff */
[----:B------:R-:W-:Y:S02]  /*34b20*/  IMAD.MOV.U32 R8, RZ, RZ, 0x70 ;  /* 0x00000070ff087424 */ /* 0x000fe400078e00ff */
[----:B0-----:R-:W-:Y:S02]  /*34b30*/  IMAD.MOV.U32 R12, RZ, RZ, 0x1 ;  /* 0x00000001ff0c7424 */ /* 0x001fe400078e00ff */
[----:B--2---:R-:W-:-:S07]  /*34b40*/  IMAD.MOV.U32 R13, RZ, RZ, RZ ;  /* 0x000000ffff0d7224 */ /* 0x004fce00078e00ff */
[----:B------:R-:W-:-:S07]  /*34b50*/  LEPC R20, `(.L_x_13239) ;  /* 0x000000001014794e */ /* 0x000fce0000000000 */
[----:B---3--:R-:W-:Y:S05]  /*34b60*/  CALL.ABS.NOINC R2 ;  /* 0x0000000002007343 */ /* 0x008fea0003c00000 */
.L_x_13239:
        /* <DEDUP_REMOVED lines=15> */
.L_x_13238:
[----:B------:R-:W-:Y:S05]  /*34c60*/  BSYNC B6 ;  /* 0x0000000000067941 */ /* 0x000fea0003800000 */
.L_x_13237:
[----:B------:R-:W2:Y:S01]  /*34c70*/  S2R R2, SR_TID.X ;  /* 0x0000000000027919 */ /* 0x000ea20000002100 */
[----:B------:R-:W-:Y:S01]  /*34c80*/  ULDC.64 UR4, c[0x0][0xaf0] ;  /* 0x0002bc0000047ab9 */ /* 0x000fe20000000a00 */
[----:B------:R-:W-:Y:S01]  /*34c90*/  IMAD.MOV.U32 R29, RZ, RZ, R19 ;  /* 0x000000ffff1d7224 */ /* 0x000fe200078e0013 */
[----:B------:R-:W-:Y:S01]  /*34ca0*/  ISETP.NE.U32.AND P0, PT, RZ, UR4, PT ;  /* 0x00000004ff007c0c */ /* 0x000fe2000bf05070 */
[----:B------:R-:W3:Y:S01]  /*34cb0*/  S2R R21, SR_TID.X ;  /* 0x0000000000157919 */ /* 0x000ee20000002100 */
[----:B------:R-:W4:Y:S01]  /*34cc0*/  LDC R9, c[0x0][0x430] ;  /* 0x00010c00ff097b82 */ /* 0x000f220000000800 */
[----:B------:R-:W-:Y:S01]  /*34cd0*/  VIADD R0, R31, 0xffffffff ;  /* 0xffffffff1f007836 */ /* 0x000fe20000000000 */
[----:B------:R-:W-:Y:S01]  /*34ce0*/  ISETP.NE.AND.EX P0, PT, RZ, UR5, PT, P0 ;  /* 0x00000005ff007c0c */ /* 0x000fe2000bf05300 */
[----:B------:R-:W-:Y:S01]  /*34cf0*/  IMAD.MOV.U32 R10, RZ, RZ, RZ ;  /* 0x000000ffff0a7224 */ /* 0x000fe200078e00ff */
[----:B------:R-:W5:Y:S01]  /*34d00*/  S2R R11, SR_TID.X ;  /* 0x00000000000b7919 */ /* 0x000f620000002100 */
[----:B------:R-:W-:Y:S01]  /*34d10*/  ULDC UR4, c[0x0][0x2f4] ;  /* 0x0000bd0000047ab9 */ /* 0x000fe20000000800 */
[----:B------:R-:W-:Y:S01]  /*34d20*/  LOP3.LUT R22, R22, 0xfffff7ff, RZ, 0xc0, !PT ;  /* 0xfffff7ff16167812 */ /* 0x000fe200078ec0ff */
[----:B------:R-:W-:Y:S01]  /*34d30*/  ULDC UR5, c[0x0][0x320] ;  /* 0x0000c80000057ab9 */ /* 0x000fe20000000800 */
[----:B--2---:R-:W-:-:S07]  /*34d40*/  LOP3.LUT R20, R2, 0x7f, RZ, 0xc0, !PT ;  /* 0x0000007f02147812 */ /* 0x004fce00078ec0ff */
[----:B------:R-:W2:Y:S01]  /*34d50*/  @P0 LDC.64 R2, c[0x0][0xaf0] ;  /* 0x0002bc00ff020b82 */ /* 0x000ea20000000a00 */
[----:B------:R-:W-:Y:S01]  /*34d60*/  SHF.R.U32.HI R34, RZ, 0x3, R20 ;  /* 0x00000003ff227819 */ /* 0x000fe20000011614 */
[----:B--2---:R-:W-:-:S05]  /*34d70*/  @P0 IMAD.WIDE R2, R19, 0x4, R2 ;  /* 0x0000000413020825 */ /* 0x004fca00078e0202 */
[----:B------:R2:W5:Y:S01]  /*34d80*/  @P0 LDG.E R29, desc[UR44][R2.64] ;  /* 0x0000002c021d0981 */ /* 0x000562000c1e1900 */
[----:B---3--:R-:W-:Y:S01]  /*34d90*/  IMAD.SHL.U32 R20, R21, 0x10, RZ ;  /* 0x0000001015147824 */ /* 0x008fe200078e00ff */
[----:B----4-:R-:W-:-:S04]  /*34da0*/  ISETP.NE.AND P1, PT, R9, 0x1, PT ;  /* 0x000000010900780c */ /* 0x010fc80003f25270 */
[----:B------:R-:W-:-:S05]  /*34db0*/  LOP3.LUT R20, R34, 0x70, R20, 0xf8, !PT ;  /* 0x0000007022147812 */ /* 0x000fca00078ef814 */
[----:B-1----:R-:W-:-:S04]  /*34dc0*/  IMAD R6, R0, 0x60, R20 ;  /* 0x0000006000067824 */ /* 0x002fc800078e0214 */
[----:B------:R-:W1:Y:S01]  /*34dd0*/  @P1 LDC R5, c[0x0][0x434] ;  /* 0x00010d00ff051b82 */ /* 0x000e620000000800 */
[C---:B------:R-:W-:Y:S01]  /*34de0*/  ISETP.GE.AND P0, PT, R6.reuse, R17, PT ;  /* 0x000000110600720c */ /* 0x040fe20003f06270 */
[----:B------:R-:W-:-:S03]  /*34df0*/  IMAD.IADD R6, R6, 0x1, R33 ;  /* 0x0000000106067824 */ /* 0x000fc600078e0221 */
[----:B------:R-:W-:Y:S01]  /*34e00*/  ISETP.GT.U32.OR P0, PT, R20, 0x5f, P0 ;  /* 0x0000005f1400780c */ /* 0x000fe20000704470 */
[----:B------:R-:W-:Y:S02]  /*34e10*/  IMAD.MOV.U32 R7, RZ, RZ, R6 ;  /* 0x000000ffff077224 */ /* 0x000fe400078e0006 */
[----:B------:R-:W3:Y:S10]  /*34e20*/  @P1 LDC R4, c[0x0][0x438] ;  /* 0x00010e00ff041b82 */ /* 0x000ef40000000800 */
[----:B--2---:R-:W2:Y:S01]  /*34e30*/  @!P0 LDC.64 R2, c[0x0][0x428] ;  /* 0x00010a00ff028b82 */ /* 0x004ea20000000a00 */
[----:B-1----:R-:W-:-:S05]  /*34e40*/  @P1 IMAD.HI.U32 R5, R6, R5, RZ ;  /* 0x0000000506051227 */ /* 0x002fca00078e00ff */
[----:B---3--:R-:W-:-:S04]  /*34e50*/  @P1 SHF.R.U32.HI R7, RZ, R4, R5 ;  /* 0x00000004ff071219 */ /* 0x008fc80000011605 */
[--C-:B------:R-:W-:Y:S01]  /*34e60*/  @!P0 SHF.R.S32.HI R5, RZ, 0x1f, R7.reuse ;  /* 0x0000001fff058819 */ /* 0x100fe20000011407 */
[----:B------:R-:W-:Y:S01]  /*34e70*/  @!P0 IMAD.MOV.U32 R4, RZ, RZ, R7 ;  /* 0x000000ffff048224 */ /* 0x000fe200078e0007 */
[----:B-----5:R-:W-:-:S03]  /*34e80*/  SHF.R.S32.HI R34, RZ, 0x1f, R29 ;  /* 0x0000001fff227819 */ /* 0x020fc6000001141d */
[----:B--2---:R-:W-:-:S04]  /*34e90*/  @!P0 IMAD.WIDE.U32 R4, R29, R2, R4 ;  /* 0x000000021d048225 */ /* 0x004fc800078e0004 */
[----:B------:R-:W-:-:S04]  /*34ea0*/  @!P0 IMAD R8, R34, R2, RZ ;  /* 0x0000000222088224 */ /* 0x000fc800078e02ff */
[----:B------:R-:W-:Y:S02]  /*34eb0*/  @!P0 IMAD R8, R29, R3, R8 ;  /* 0x000000031d088224 */ /* 0x000fe400078e0208 */
[----:B------:R-:W1:Y:S02]  /*34ec0*/  @!P0 LDC.64 R2, c[0x0][0x418] ;  /* 0x00010600ff028b82 */ /* 0x000e640000000a00 */
[----:B------:R-:W-:Y:S01]  /*34ed0*/  @!P0 IMAD.IADD R8, R5, 0x1, R8 ;  /* 0x0000000105088824 */ /* 0x000fe200078e0208 */
[----:B-1----:R-:W-:-:S04]  /*34ee0*/  @!P0 LEA R2, P1, R4, R2, 0x2 ;  /* 0x0000000204028211 */ /* 0x002fc800078210ff */
[----:B------:R-:W-:-:S05]  /*34ef0*/  @!P0 LEA.HI.X R3, R4, R3, R8, 0x2, P1 ;  /* 0x0000000304038211 */ /* 0x000fca00008f1408 */
[----:B------:R1:W2:Y:S01]  /*34f00*/  @!P0 LDG.E R10, desc[UR44][R2.64] ;  /* 0x0000002c020a8981 */ /* 0x0002a2000c1e1900 */
[----:B------:R-:W-:Y:S01]  /*34f10*/  IMAD.SHL.U32 R31, R11, 0x8, RZ ;  /* 0x000000080b1f7824 */ /* 0x000fe200078e00ff */
[----:B------:R-:W-:Y:S01]  /*34f20*/  UMOV UR6, 0xffffffff ;  /* 0xffffffff00067882 */ /* 0x000fe20000000000 */
[----:B------:R-:W-:-:S03]  /*34f30*/  IMAD.MOV R4, RZ, RZ, -R7 ;  /* 0x000000ffff047224 */ /* 0x000fc600078e0a07 */
[----:B------:R-:W-:Y:S01]  /*34f40*/  LOP3.LUT R31, R31, 0x38, RZ, 0xc0, !PT ;  /* 0x000000381f1f7812 */ /* 0x000fe200078ec0ff */
[----:B-1----:R-:W-:Y:S02]  /*34f50*/  IMAD.U32 R2, RZ, RZ, UR40 ;  /* 0x00000028ff027e24 */ /* 0x002fe4000f8e00ff */
[----:B------:R-:W-:-:S03]  /*34f60*/  IMAD R3, R9, R4, R6 ;  /* 0x0000000409037224 */ /* 0x000fc600078e0206 */
[----:B------:R-:W-:Y:S02]  /*34f70*/  ISETP.NE.AND P2, PT, R2, 0x3, PT ;  /* 0x000000030200780c */ /* 0x000fe40003f45270 */
[----:B------:R-:W-:Y:S11]  /*34f80*/  STL [R1+0x448], R3 ;  /* 0x0004480301007387 */ /* 0x000ff60000100800 */
[----:B------:R-:W-:-:S04]  /*34f90*/  @P2 LOP3.LUT R22, R22, 0x800, RZ, 0xfc, !PT ;  /* 0x0000080016162812 */ /* 0x000fc800078efcff */
[----:B------:R-:W-:Y:S01]  /*34fa0*/  LOP3.LUT R22, R22, 0xfffffffd, RZ, 0xc0, !PT ;  /* 0xfffffffd16167812 */ /* 0x000fe200078ec0ff */
[----:B--2---:R1:W-:Y:S02]  /*34fb0*/  STL [R1+0x444], R10 ;  /* 0x0004440a01007387 */ /* 0x0043e40000100800 */
[----:B-1----:R-:W-:Y:S01]  /*34fc0*/  IMAD.SHL.U32 R10, R11, 0x8, RZ ;  /* 0x000000080b0a7824 */ /* 0x002fe200078e00ff */
[----:B------:R-:W-:-:S04]  /*34fd0*/  LOP3.LUT R11, R31, 0x40, RZ, 0xfc, !PT ;  /* 0x000000401f0b7812 */ /* 0x000fc800078efcff */
[----:B------:R-:W-:Y:S02]  /*34fe0*/  LOP3.LUT R10, R10, 0x38, RZ, 0xc0, !PT ;  /* 0x000000380a0a7812 */ /* 0x000fe400078ec0ff */
[----:B------:R-:W-:Y:S02]  /*34ff0*/  ISETP.GE.AND P4, PT, R11, UR5, PT ;  /* 0x000000050b007c0c */ /* 0x000fe4000bf86270 */
[C---:B------:R-:W-:Y:S02]  /*35000*/  ISETP.GE.AND P1, PT, R10.reuse, UR4, PT ;  /* 0x000000040a007c0c */ /* 0x040fe4000bf26270 */
[C---:B------:R-:W-:Y:S02]  /*35010*/  LOP3.LUT R11, R10.reuse, 0x80, RZ, 0xfc, !PT ;  /* 0x000000800a0b7812 */ /* 0x040fe400078efcff */
[----:B------:R-:W-:Y:S02]  /*35020*/  ISETP.GE.AND P0, PT, R10, UR5, PT ;  /* 0x000000050a007c0c */ /* 0x000fe4000bf06270 */
[----:B------:R-:W-:-:S02]  /*35030*/  ISETP.GE.AND P3, PT, R11, UR5, PT ;  /* 0x000000050b007c0c */ /* 0x000fc4000bf66270 */
[----:B------:R-:W-:-:S05]  /*35040*/  LOP3.LUT R10, R10, 0xc0, RZ, 0xfc, !PT ;  /* 0x000000c00a0a7812 */ /* 0x000fca00078efcff */
        /* <DEDUP_REMOVED lines=10> */
[----:B------:R-:W-:Y:S06]  /*350f0*/  BRA.DIV UR6, `(.L_x_13240) ;  /* 0x0000006e06387947 */ /* 0x000fec000b800000 */
.L_x_13411:
[----:B------:R-:W-:Y:S02]  /*35100*/  SEL R2, RZ, 0x1, P0 ;  /* 0x00000001ff027807 */ /* 0x000fe40000000000 */
[----:B------:R-:W-:Y:S02]  /*35110*/  ISETP.GT.U32.AND P0, PT, R20, 0x5f, PT ;  /* 0x0000005f1400780c */ /* 0x000fe40003f04070 */
[----:B------:R-:W-:Y:S01]  /*35120*/  LOP3.LUT R22, R22, 0xffffffdf, RZ, 0xc0, !PT ;  /* 0xffffffdf16167812 */ /* 0x000fe200078ec0ff */
[----:B------:R1:W-:Y:S10]  /*35130*/  STL [R1+0x49c], R2 ;  /* 0x00049c0201007387 */ /* 0x0003f40000100800 */
[----:B------:R-:W-:Y:S01]  /*35140*/  @P0 LOP3.LUT R22, R22, 0x20, RZ, 0xfc, !PT ;  /* 0x0000002016160812 */ /* 0x000fe200078efcff */
[----:B-1----:R-:W-:Y:S06]  /*35150*/  @!P2 BRA `(.L_x_13241) ;  /* 0x000000000004a947 */ /* 0x002fec0003800000 */
[----:B------:R-:W-:Y:S01]  /*35160*/  BPT.TRAP 0x1 ;  /* 0x000000040000795c */ /* 0x000fe20000300000 */
.L_x_13241:
[----:B------:R-:W-:Y:S01]  /*35170*/  IMAD R31, R0, -0x60, R17 ;  /* 0xffffffa0001f7824 */ /* 0x000fe200078e0211 */
[----:B------:R-:W-:Y:S01]  /*35180*/  SHF.L.U32 R0, R27, 0x1f, RZ ;  /* 0x0000001f1b007819 */ /* 0x000fe200000006ff */
[----:B------:R-:W-:Y:S01]  /*35190*/  IMAD R17, R25, 0x8, R23 ;  /* 0x0000000819117824 */ /* 0x000fe200078e0217 */
[----:B------:R-:W-:Y:S03]  /*351a0*/  BSSY B0, `(.L_x_13242) ;  /* 0x0000003000007945 */ /* 0x000fe60003800000 */
[----:B------:R-:W1:Y:S02]  /*351b0*/  SYNCS.PHASECHK.TRANS64.TRYWAIT P0, [R17+URZ+0x32440], R0 ;  /* 0x03244000110075a7 */ /* 0x000e64000800017f */
[----:B-1----:R-:W-:Y:S05]  /*351c0*/  @!P0 BRA `(.L_x_13243) ;  /* 0x0000006c00348947 */ /* 0x002fea0003800000 */
.L_x_13412:
[----:B------:R-:W-:Y:S05]  /*351d0*/  BSYNC B0 ;  /* 0x0000000000007941 */ /* 0x000fea0003800000 */
.L_x_13242:
[----:B------:R-:W1:Y:S01]  /*351e0*/  LDL R2, [R1+0x448] ;  /* 0x0004480001027983 */ /* 0x000e620000100800 */
[----:B------:R-:W-:Y:S01]  /*351f0*/  ULDC.64 UR4, c[0x0][0x300] ;  /* 0x0000c00000047ab9 */ /* 0x000fe20000000a00 */
[----:B------:R-:W-:Y:S02]  /*35200*/  ULDC.64 UR6, c[0x0][0x2e8] ;  /* 0x0000ba0000067ab9 */ /* 0x000fe40000000a00 */
[----:B------:R-:W2:Y:S01]  /*35210*/  LDL R4, [R1+0x444] ;  /* 0x0004440001047983 */ /* 0x000ea20000100800 */
[----:B------:R-:W-:Y:S01]  /*35220*/  LOP3.LUT P2, RZ, R22, 0x2, RZ, 0xc0, !PT ;  /* 0x0000000216ff7812 */ /* 0x000fe2000784c0ff */
[----:B------:R-:W3:Y:S02]  /*35230*/  S2R R6, SR_TID.X ;  /* 0x0000000000067919 */ /* 0x000ee40000002100 */
[----:B---3--:R-:W-:-:S05]  /*35240*/  IMAD.SHL.U32 R7, R6, 0x8, RZ ;  /* 0x0000000806077824 */ /* 0x008fca00078e00ff */
[----:B------:R-:W-:Y:S02]  /*35250*/  LOP3.LUT R7, R7, 0x38, RZ, 0xc0, !PT ;  /* 0x0000003807077812 */ /* 0x000fe400078ec0ff */
[----:B-1----:R-:W-:Y:S02]  /*35260*/  SHF.R.S32.HI R0, RZ, 0x1f, R2 ;  /* 0x0000001fff007819 */ /* 0x002fe40000011402 */
[----:B--2---:R-:W-:-:S03]  /*35270*/  SHF.R.S32.HI R5, RZ, 0x1f, R4 ;  /* 0x0000001fff057819 */ /* 0x004fc60000011404 */
[----:B------:R1:W-:Y:S04]  /*35280*/  STL [R1+0x484], R0 ;  /* 0x0004840001007387 */ /* 0x0003e80000100800 */
[----:B------:R2:W-:Y:S01]  /*35290*/  STL [R1+0x488], R5 ;  /* 0x0004880501007387 */ /* 0x0005e20000100800 */
[----:B-1----:R-:W-:-:S04]  /*352a0*/  IMAD R0, R0, UR4, RZ ;  /* 0x0000000400007c24 */ /* 0x002fc8000f8e02ff */
        /* <DEDUP_REMOVED lines=8> */
[----:B------:R-:W2:Y:S02]  /*35330*/  S2R R4, SR_TID.X ;  /* 0x0000000000047919 */ /* 0x000ea40000002100 */
[----:B------:R-:W-:Y:S02]  /*35340*/  IMAD.IADD R3, R3, 0x1, R0 ;  /* 0x0000000103037824 */ /* 0x000fe400078e0200 */
[----:B------:R-:W-:Y:S01]  /*35350*/  IMAD.WIDE.U32 R2, R18, UR4, R2 ;  /* 0x0000000412027c25 */ /* 0x000fe2000f8e0002 */
[----:B------:R-:W-:Y:S02]  /*35360*/  UMOV UR4, 0xffffffff ;  /* 0xffffffff00047882 */ /* 0x000fe40000000000 */
[----:B------:R-:W-:Y:S02]  /*35370*/  LEA R0, P0, R2, UR6, 0x1 ;  /* 0x0000000602007c11 */ /* 0x000fe4000f8008ff */
[----:B--2---:R-:W-:Y:S01]  /*35380*/  LOP3.LUT R5, R4, 0x7f, RZ, 0xc0, !PT ;  /* 0x0000007f04057812 */ /* 0x004fe200078ec0ff */
[----:B------:R-:W-:-:S03]  /*35390*/  IMAD R4, R18, UR5, R3 ;  /* 0x0000000512047c24 */ /* 0x000fc6000f8e0203 */
[----:B------:R-:W-:Y:S02]  /*353a0*/  SHF.R.U32.HI R5, RZ, 0x3, R5 ;  /* 0x00000003ff057819 */ /* 0x000fe40000011605 */
[----:B------:R-:W-:-:S03]  /*353b0*/  LEA.HI.X R4, R2, UR7, R4, 0x1, P0 ;  /* 0x0000000702047c11 */ /* 0x000fc600080f0c04 */
[----:B------:R-:W-:Y:S02]  /*353c0*/  IMAD.IADD R31, R31, 0x1, -R5 ;  /* 0x000000011f1f7824 */ /* 0x000fe400078e0a05 */
[----:B------:R-:W-:-:S03]  /*353d0*/  IMAD R5, R25, 0x1800, R30 ;  /* 0x0000180019057824 */ /* 0x000fc600078e021e */
[----:B------:R-:W-:Y:S01]  /*353e0*/  ISETP.GE.AND P0, PT, R31, 0x1, PT ;  /* 0x000000011f00780c */ /* 0x000fe20003f06270 */
[----:B------:R-:W-:-:S12]  /*353f0*/  BRA.DIV UR4, `(.L_x_13244) ;  /* 0x0000006a04bc7947 */ /* 0x000fd8000b800000 */
[----:B------:R-:W1:Y:S01]  /*35400*/  SHFL.IDX PT, R3, R0, RZ, 0x181f ;  /* 0x00181fff00037589 */ /* 0x000e6200000e0000 */
[----:B------:R-:W-:-:S03]  /*35410*/  @P0 IMAD R6, R5, 0x2, R23 ;  /* 0x0000000205060824 */ /* 0x000fc600078e0217 */
[----:B------:R-:W2:Y:S01]  /*35420*/  SHFL.IDX PT, R2, R4, RZ, 0x181f ;  /* 0x00181fff04027589 */ /* 0x000ea200000e0000 */
[----:B-1----:R-:W-:-:S05]  /*35430*/  @P0 LEA R3, P1, R7, R3, 0x1 ;  /* 0x0000000307030211 */ /* 0x002fca00078208ff */
[----:B--2---:R-:W-:-:S05]  /*35440*/  @P0 IMAD.X R2, RZ, RZ, R2, P1 ;  /* 0x000000ffff020224 */ /* 0x004fca00008e0602 */
[----:B------:R-:W-:-:S04]  /*35450*/  @P0 LOP3.LUT R3, R3, R2, RZ, 0x3c, !PT ;  /* 0x0000000203030212 */ /* 0x000fc800078e3cff */
[----:B------:R-:W-:-:S04]  /*35460*/  @P0 LOP3.LUT R2, R3, R2, RZ, 0x3c, !PT ;  /* 0x0000000203020212 */ /* 0x000fc800078e3cff */
[----:B------:R-:W-:-:S05]  /*35470*/  @P0 LOP3.LUT R3, R3, R2, RZ, 0x3c, !PT ;  /* 0x0000000203030212 */ /* 0x000fca00078e3cff */
[----:B------:R-:W-:Y:S01]  /*35480*/  @!PT LDS RZ, [RZ] ;  /* 0x00000000fffff984 */ /* 0x000fe20000000800 */
[----:B------:R1:W-:Y:S01]  /*35490*/  @P0 LDGSTS.E.BYPASS.LTC128B.128 [R6+0x1c400], desc[UR44][R2.64], !P2 ;  /* 0x1c40000002060fae */ /* 0x0003e2000d101d6c */
[----:B------:R-:W-:-:S03]  /*354a0*/  ISETP.GE.AND P0, PT, R31, 0x11, PT ;  /* 0x000000111f00780c */ /* 0x000fc60003f06270 */
[----:B-1----:R-:W1:Y:S10]  /*354b0*/  SHFL.IDX PT, R3, R0, 0x1, 0x181f ;  /* 0x00381f0000037f89 */ /* 0x002e7400000e0000 */
[----:B------:R-:W-:Y:S01]  /*354c0*/  @P0 IMAD R6, R5, 0x2, R23 ;  /* 0x0000000205060824 */ /* 0x000fe200078e0217 */
[----:B------:R-:W2:Y:S01]  /*354d0*/  SHFL.IDX PT, R2, R4, 0x1, 0x181f ;  /* 0x00381f0004027f89 */ /* 0x000ea200000e0000 */
[----:B-1----:R-:W-:-:S05]  /*354e0*/  @P0 LEA R3, P1, R7, R3, 0x1 ;  /* 0x0000000307030211 */ /* 0x002fca00078208ff */
[----:B--2---:R-:W-:-:S05]  /*354f0*/  @P0 IMAD.X R2, RZ, RZ, R2, P1 ;  /* 0x000000ffff020224 */ /* 0x004fca00008e0602 */
[----:B------:R-:W-:-:S04]  /*35500*/  @P0 LOP3.LUT R3, R3, R2, RZ, 0x3c, !PT ;  /* 0x0000000203030212 */ /* 0x000fc800078e3cff */
[----:B------:R-:W-:-:S04]  /*35510*/  @P0 LOP3.LUT R2, R3, R2, RZ, 0x3c, !PT ;  /* 0x0000000203020212 */ /* 0x000fc800078e3cff */
[----:B------:R-:W-:-:S05]  /*35520*/  @P0 LOP3.LUT R3, R3, R2, RZ, 0x3c, !PT ;  /* 0x0000000203030212 */ /* 0x000fca00078e3cff */
        /* <DEDUP_REMOVED lines=24> */
[----:B------:R-:W2:Y:S04]  /*356b0*/  SHFL.IDX PT, R2, R4, 0x4, 0x181f ;  /* 0x00981f0004027f89 */ /* 0x000ea800000e0000 */
[----:B------:R-:W3:Y:S04]  /*356c0*/  SHFL.IDX PT, R4, R4, 0x5, 0x181f ;  /* 0x00b81f0004047f89 */ /* 0x000ee800000e0000 */
[----:B------:R-:W4:Y:S01]  /*356d0*/  SHFL.IDX PT, R0, R0, 0x5, 0x181f ;  /* 0x00b81f0000007f89 */ /* 0x000f2200000e0000 */
[----:B-1----:R-:W-:-:S05]  /*356e0*/  @P0 LEA R3, P1, R7, R3, 0x1 ;  /* 0x0000000307030211 */ /* 0x002fca00078208ff */
[----:B--2---:R-:W-:-:S05]  /*356f0*/  @P0 IMAD.X R2, RZ, RZ, R2, P1 ;  /* 0x000000ffff020224 */ /* 0x004fca00008e0602 */
[----:B------:R-:W-:-:S04]  /*35700*/  @P0 LOP3.LUT R3, R3, R2, RZ, 0x3c, !PT ;  /* 0x0000000203030212 */ /* 0x000fc800078e3cff */
[----:B------:R-:W-:-:S04]  /*35710*/  @P0 LOP3.LUT R2, R3, R2, RZ, 0x3c, !PT ;  /* 0x0000000203020212 */ /* 0x000fc800078e3cff */
[----:B------:R-:W-:-:S05]  /*35720*/  @P0 LOP3.LUT R3, R3, R2, RZ, 0x3c, !PT ;  /* 0x0000000203030212 */ /* 0x000fca00078e3cff */
[----:B---34-:R1:W-:Y:S02]  /*35730*/  @P0 LDGSTS.E.BYPASS.LTC128B.128 [R6+0x1e400], desc[UR44][R2.64], !P2 ;  /* 0x1e40000002060fae */ /* 0x0183e4000d101d6c */
.L_x_13426:
[----:B------:R-:W-:-:S13]  /*35740*/  ISETP.GE.AND P0, PT, R31, 0x51, PT ;  /* 0x000000511f00780c */ /* 0x000fda0003f06270 */
[----:B-12---:R-:W-:Y:S01]  /*35750*/  @P0 LEA R2, P1, R7, R0, 0x1 ;  /* 0x0000000007020211 */ /* 0x006fe200078208ff */
        /* <DEDUP_REMOVED lines=8> */
.L_x_13245:
        /* <DEDUP_REMOVED lines=11> */
.L_x_13246:
        /* <DEDUP_REMOVED lines=10> */
[----:B-1----:R-:W-:Y:S02]  /*35930*/  SEL R2, R19, RZ, !P0 ;  /* 0x000000ff13027207 */ /* 0x002fe40004000000 */
[----:B------:R-:W-:-:S03]  /*35940*/  SEL R0, R0, RZ, !P0 ;  /* 0x000000ff00007207 */ /* 0x000fc60004000000 */
[----:B------:R-:W-:Y:S04]  /*35950*/  STL [R1+0x44c], R2 ;  /* 0x00044c0201007387 */ /* 0x000fe80000100800 */
[----:B------:R1:W-:Y:S02]  /*35960*/  STL [R1+0x474], R0 ;  /* 0x0004740001007387 */ /* 0x0003e40000100800 */
[----:B-1----:R-:W-:-:S05]  /*35970*/  SHF.R.S32.HI R0, RZ, 0x1f, R37 ;  /* 0x0000001fff007819 */ /* 0x002fca0000011425 */
[----:B------:R1:W-:Y:S01]  /*35980*/  STL [R1+0x468], R0 ;  /* 0x0004680001007387 */ /* 0x0003e20000100800 */
[----:B------:R-:W-:Y:S05]  /*35990*/  @!P1 BRA `(.L_x_13248) ;  /* 0x0000000000409947 */ /* 0x000fea0003800000 */
[----:B------:R-:W-:Y:S01]  /*359a0*/  MOV R2, 0x0 ;  /* 0x0000000000027802 */ /* 0x000fe20000000f00 */
[----:B------:R-:W-:Y:S01]  /*359b0*/  ULDC.64 UR4, c[0x4][0xf0] ;  /* 0x01003c0000047ab9 */ /* 0x000fe20000000a00 */
[----:B------:R-:W-:Y:S01]  /*359c0*/  ULDC.64 UR6, c[0x4][0xf8] ;  /* 0x01003e0000067ab9 */ /* 0x000fe20000000a00 */
[----:B------:R-:W-:Y:S01]  /*359d0*/  ULDC.64 UR8, c[0x4][0x20] ;  /* 0x0100080000087ab9 */ /* 0x000fe20000000a00 */
[----:B------:R-:W-:Y:S02]  /*359e0*/  IMAD.U32 R4, RZ, RZ, UR4 ;  /* 0x00000004ff047e24 */ /* 0x000fe4000f8e00ff */
[----:B------:R-:W3:Y:S01]  /*359f0*/  LDC.64 R2, c[0x4][R2] ;  /* 0x0100000002027b82 */ /* 0x000ee20000000a00 */
[----:B------:R-:W-:Y:S02]  /*35a00*/  IMAD.U32 R5, RZ, RZ, UR5 ;  /* 0x00000005ff057e24 */ /* 0x000fe4000f8e00ff */
[----:B------:R-:W-:Y:S02]  /*35a10*/  IMAD.U32 R6, RZ, RZ, UR6 ;  /* 0x00000006ff067e24 */ /* 0x000fe4000f8e00ff */
[----:B------:R-:W-:-:S02]  /*35a20*/  IMAD.U32 R7, RZ, RZ, UR7 ;  /* 0x00000007ff077e24 */ /* 0x000fc4000f8e00ff */
[----:B------:R-:W-:Y:S02]  /*35a30*/  IMAD.U32 R10, RZ, RZ, UR8 ;  /* 0x00000008ff0a7e24 */ /* 0x000fe4000f8e00ff */
[----:B------:R-:W-:Y:S02]  /*35a40*/  IMAD.U32 R11, RZ, RZ, UR9 ;  /* 0x00000009ff0b7e24 */ /* 0x000fe4000f8e00ff */
[----:B------:R-:W-:Y:S02]  /*35a50*/  IMAD.MOV.U32 R8, RZ, RZ, 0x70 ;  /* 0x00000070ff087424 */ /* 0x000fe400078e00ff */
[----:B0-----:R-:W-:Y:S02]  /*35a60*/  IMAD.MOV.U32 R12, RZ, RZ, 0x1 ;  /* 0x00000001ff0c7424 */ /* 0x001fe400078e00ff */
[----:B------:R-:W-:-:S07]  /*35a70*/  IMAD.MOV.U32 R13, RZ, RZ, RZ ;  /* 0x000000ffff0d7224 */ /* 0x000fce00078e00ff */
[----:B------:R-:W-:-:S07]  /*35a80*/  LEPC R20, `(.L_x_13248) ;  /* 0x000000001014794e */ /* 0x000fce0000000000 */
[----:B-123--:R-:W-:Y:S05]  /*35a90*/  CALL.ABS.NOINC R2 ;  /* 0x0000000002007343 */ /* 0x00efea0003c00000 */
.L_x_13248:
[----:B------:R-:W-:Y:S05]  /*35aa0*/  BSYNC B6 ;  /* 0x0000000000067941 */ /* 0x000fea0003800000 */
.L_x_13247:
[----:B-1----:R-:W3:Y:S01]  /*35ab0*/  LDL R0, [R1+0x468] ;  /* 0x0004680001007983 */ /* 0x002ee20000100800 */
[----:B------:R-:W1:Y:S01]  /*35ac0*/  LDC R6, c[0x0][0x448] ;  /* 0x00011200ff067b82 */ /* 0x000e620000000800 */
[----:B------:R-:W-:Y:S02]  /*35ad0*/  ULDC.64 UR4, c[0x0][0x298] ;  /* 0x0000a60000047ab9 */ /* 0x000fe40000000a00 */
[----:B------:R-:W4:Y:S04]  /*35ae0*/  LDL R21, [R1+0x474] ;  /* 0x0004740001157983 */ /* 0x000f280000100800 */
[----:B------:R-:W2:Y:S04]  /*35af0*/  LDL R20, [R1+0x44c] ;  /* 0x00044c0001147983 */ /* 0x000ea80000100800 */
[----:B------:R0:W5:Y:S01]  /*35b00*/  LDL R9, [R1+0x440] ;  /* 0x0004400001097983 */ /* 0x0001620000100800 */
[----:B------:R-:W0:Y:S01]  /*35b10*/  S2R R2, SR_TID.X ;  /* 0x0000000000027919 */ /* 0x000e220000002100 */
[----:B------:R-:W0:Y:S01]  /*35b20*/  S2R R5, SR_TID.X ;  /* 0x0000000000057919 */ /* 0x000e220000002100 */
[----:B-1----:R-:W-:-:S13]  /*35b30*/  ISETP.NE.AND P0, PT, R6, 0x1, PT ;  /* 0x000000010600780c */ /* 0x002fda0003f05270 */
[----:B------:R-:W1:Y:S01]  /*35b40*/  @P0 LDC R3, c[0x0][0x44c] ;  /* 0x00011300ff030b82 */ /* 0x000e620000000800 */
[----:B0-----:R-:W-:-:S04]  /*35b50*/  LOP3.LUT R2, R2, 0x7f, RZ, 0xc0, !PT ;  /* 0x0000007f02027812 */ /* 0x001fc800078ec0ff */
[----:B------:R-:W-:Y:S01]  /*35b60*/  SHF.R.U32.HI R2, RZ, 0x3, R2 ;  /* 0x00000003ff027819 */ /* 0x000fe20000011602 */
[----:B------:R-:W-:-:S05]  /*35b70*/  IMAD.SHL.U32 R7, R5, 0x8, RZ ;  /* 0x0000000805077824 */ /* 0x000fca00078e00ff */
[----:B------:R-:W-:Y:S01]  /*35b80*/  LOP3.LUT R7, R7, 0x38, RZ, 0xc0, !PT ;  /* 0x0000003807077812 */ /* 0x000fe200078ec0ff */
[----:B---3--:R-:W-:Y:S02]  /*35b90*/  IMAD.MOV.U32 R4, RZ, RZ, R0 ;  /* 0x000000ffff047224 */ /* 0x008fe400078e0000 */
[----:B------:R-:W0:Y:S02]  /*35ba0*/  S2R R0, SR_TID.X ;  /* 0x0000000000007919 */ /* 0x000e240000002100 */
[----:B------:R-:W-:-:S04]  /*35bb0*/  IMAD R4, R4, UR4, RZ ;  /* 0x0000000404047c24 */ /* 0x000fc8000f8e02ff */
[----:B------:R-:W-:Y:S02]  /*35bc0*/  IMAD R4, R37, UR5, R4 ;  /* 0x0000000525047c24 */ /* 0x000fe4000f8e0204 */
[----:B0-----:R-:W-:-:S05]  /*35bd0*/  IMAD.SHL.U32 R0, R0, 0x10, RZ ;  /* 0x0000001000007824 */ /* 0x001fca00078e00ff */
[----:B------:R-:W-:Y:S02]  /*35be0*/  LOP3.LUT R0, R2, 0x70, R0, 0xf8, !PT ;  /* 0x0000007002007812 */ /* 0x000fe400078ef800 */
[----:B------:R-:W0:Y:S03]  /*35bf0*/  @P0 LDC R2, c[0x0][0x450] ;  /* 0x00011400ff020b82 */ /* 0x000e260000000800 */
[----:B------:R-:W-:-:S04]  /*35c00*/  IMAD.IADD R36, R0, 0x1, R35 ;  /* 0x0000000100247824 */ /* 0x000fc800078e0223 */
[----:B-1----:R-:W-:-:S04]  /*35c10*/  @P0 IMAD.HI.U32 R3, R36, R3, RZ ;  /* 0x0000000324030227 */ /* 0x002fc800078e00ff */
        /* <DEDUP_REMOVED lines=8> */
[----:B----4-:R-:W-:Y:S02]  /*35ca0*/  IMAD R4, R21, UR4, RZ ;  /* 0x0000000415047c24 */ /* 0x010fe4000f8e02ff */
[----:B--2---:R-:W-:-:S04]  /*35cb0*/  IMAD.WIDE.U32 R2, R20, UR4, R2 ;  /* 0x0000000414027c25 */ /* 0x004fc8000f8e0002 */
        /* <DEDUP_REMOVED lines=8> */
[----:B------:R-:W-:Y:S02]  /*35d40*/  IMAD.MOV R0, RZ, RZ, -R0 ;  /* 0x000000ffff007224 */ /* 0x000fe400078e0a00 */
[----:B------:R-:W-:Y:S02]  /*35d50*/  IMAD.IADD R3, R3, 0x1, R4 ;  /* 0x0000000103037824 */ /* 0x000fe400078e0204 */
[----:B------:R-:W-:-:S04]  /*35d60*/  IMAD R0, R6, R0, R36 ;  /* 0x0000000006007224 */ /* 0x000fc800078e0224 */
[----:B------:R-:W-:Y:S01]  /*35d70*/  IMAD.WIDE.U32 R2, R0, UR4, R2 ;  /* 0x0000000400027c25 */ /* 0x000fe2000f8e0002 */
[----:B------:R-:W-:-:S05]  /*35d80*/  SHF.R.S32.HI R4, RZ, 0x1f, R0 ;  /* 0x0000001fff047819 */ /* 0x000fca0000011400 */
        /* <DEDUP_REMOVED lines=19> */
[----:B------:R2:W-:Y:S04]  /*35ec0*/  STL [R1+0x458], R6 ;  /* 0x0004580601007387 */ /* 0x0005e80000100800 */
[----:B------:R-:W-:Y:S05]  /*35ed0*/  STL [R1+0x464], R8 ;  /* 0x0004640801007387 */ /* 0x000fea0000100800 */
        /* <DEDUP_REMOVED lines=71> */
.L_x_13443:
[----:B0-2---:R-:W-:-:S05]  /*36350*/  VIADD R4, R35, 0x70 ;  /* 0x0000007023047836 */ /* 0x005fca0000000000 */
        /* <DEDUP_REMOVED lines=10> */
.L_x_13250:
        /* <DEDUP_REMOVED lines=28> */
.L_x_13252:
[----:B------:R-:W-:Y:S05]  /*365c0*/  BSYNC B6 ;  /* 0x0000000000067941 */ /* 0x000fea0003800000 */
.L_x_13251:
        /* <DEDUP_REMOVED lines=23> */
[----:B------:R-:W-:Y:S02]  /*36740*/  IMAD.SHL.U32 R20, R8, 0x8, RZ ;  /* 0x0000000808147824 */ /* 0x000fe400078e00ff */
[----:B------:R-:W-:Y:S02]  /*36750*/  IMAD.IADD R3, R3, 0x1, R0 ;  /* 0x0000000103037824 */ /* 0x000fe400078e0200 */
[----:B------:R-:W1:Y:S01]  /*36760*/  @P0 LDC R0, c[0x0][0x44c] ;  /* 0x00011300ff000b82 */ /* 0x000e620000000800 */
[----:B------:R-:W-:-:S04]  /*36770*/  LOP3.LUT R20, R20, 0x38, RZ, 0xc0, !PT ;  /* 0x0000003814147812 */ /* 0x000fc800078ec0ff */
[C---:B------:R-:W-:Y:S02]  /*36780*/  LOP3.LUT R10, R20.reuse, 0x40, RZ, 0xfc, !PT ;  /* 0x00000040140a7812 */ /* 0x040fe400078efcff */
[C---:B------:R-:W-:Y:S02]  /*36790*/  LOP3.LUT R9, R20.reuse, 0x80, RZ, 0xfc, !PT ;  /* 0x0000008014097812 */ /* 0x040fe400078efcff */
[----:B------:R-:W-:Y:S01]  /*367a0*/  LOP3.LUT R8, R20, 0xc0, RZ, 0xfc, !PT ;  /* 0x000000c014087812 */ /* 0x000fe200078efcff */
[----:B-1----:R-:W-:-:S05]  /*367b0*/  @P0 IMAD.HI.U32 R0, R36, R0, RZ ;  /* 0x0000000024000227 */ /* 0x002fca00078e00ff */
[----:B0-----:R-:W-:-:S04]  /*367c0*/  @P0 SHF.R.U32.HI R4, RZ, R5, R0 ;  /* 0x00000005ff040219 */ /* 0x001fc80000011600 */
        /* <DEDUP_REMOVED lines=27> */
[----:B------:R-:W5:Y:S04]  /*36980*/  LDL.LU R8, [R1+0x45c] ;  /* 0x00045c0001087983 */ /* 0x000f680000300800 */
[----:B------:R-:W-:Y:S01]  /*36990*/  SHFL.IDX PT, R2, R0, RZ, 0x181f ;  /* 0x00181fff00027589 */ /* 0x000fe200000e0000 */
[----:B--2---:R-:W-:-:S02]  /*369a0*/  IMAD R5, R11, R6, RZ ;  /* 0x000000060b057224 */ /* 0x004fc400078e02ff */
[----:B---3--:R-:W-:Y:S02]  /*369b0*/  IMAD.MOV.U32 R11, RZ, RZ, R3 ;  /* 0x000000ffff0b7224 */ /* 0x008fe400078e0003 */
[----:B------:R-:W0:Y:S01]  /*369c0*/  SHFL.IDX PT, R3, R4, RZ, 0x181f ;  /* 0x00181fff04037589 */ /* 0x000e2200000e0000 */
[----:B------:R-:W-:-:S13]  /*369d0*/  ISETP.GE.AND P0, PT, R35, R5, PT ;  /* 0x000000052300720c */ /* 0x000fda0003f06270 */
[----:B0-----:R-:W-:-:S05]  /*369e0*/  @!P0 LEA R3, P6, R7, R3, 0x1 ;  /* 0x0000000307038211 */ /* 0x001fca00078c08ff */
[----:B------:R-:W-:-:S05]  /*369f0*/  @!P0 IMAD.X R2, RZ, RZ, R2, P6 ;  /* 0x000000ffff028224 */ /* 0x000fca00030e0602 */
[----:B------:R-:W-:-:S04]  /*36a00*/  @!P0 LOP3.LUT R3, R3, R2, RZ, 0x3c, !PT ;  /* 0x0000000203038212 */ /* 0x000fc800078e3cff */
[----:B------:R-:W-:-:S04]  /*36a10*/  @!P0 LOP3.LUT R2, R3, R2, RZ, 0x3c, !PT ;  /* 0x0000000203028212 */ /* 0x000fc800078e3cff */
[----:B------:R-:W-:-:S05]  /*36a20*/  @!P0 LOP3.LUT R3, R3, R2, RZ, 0x3c, !PT ;  /* 0x0000000203038212 */ /* 0x000fca00078e3cff */
[----:B------:R-:W-:Y:S01]  /*36a30*/  @!PT LDS RZ, [RZ] ;  /* 0x00000000fffff984 */ /* 0x000fe20000000800 */
[----:B------:R-:W-:Y:S04]  /*36a40*/  @!P0 LDGSTS.E.BYPASS.LTC128B.128 [R26+0x22400], desc[UR44][R2.64], !P4 ;  /* 0x22400000021a8fae */ /* 0x000fe8000e101d6c */
[----:B------:R-:W-:Y:S04]  /*36a50*/  @!P0 LDGSTS.E.BYPASS.LTC128B.128 [R26+0x26400], desc[UR44][R2.64+0x80], !P3 ;  /* 0x26400080021a8fae */ /* 0x000fe8000d901d6c */
[----:B------:R-:W-:Y:S04]  /*36a60*/  @!P0 LDGSTS.E.BYPASS.LTC128B.128 [R26+0x2a400], desc[UR44][R2.64+0x100], !P2 ;  /* 0x2a400100021a8fae */ /* 0x000fe8000d101d6c */
[----:B------:R0:W-:Y:S01]  /*36a70*/  @!P0 LDGSTS.E.BYPASS.LTC128B.128 [R26+0x2e400], desc[UR44][R2.64+0x180], !P1 ;  /* 0x2e400180021a8fae */ /* 0x0001e2000c901d6c */
[----:B----4-:R-:W-:Y:S01]  /*36a80*/  ISETP.GE.AND P0, PT, R10, R5, PT ;  /* 0x000000050a00720c */ /* 0x010fe20003f06270 */
[----:B-----5:R-:W-:-:S02]  /*36a90*/  IMAD.MOV.U32 R10, RZ, RZ, R9 ;  /* 0x000000ffff0a7224 */ /* 0x020fc400078e0009 */
[----:B------:R-:W2:Y:S04]  /*36aa0*/  LDL.LU R9, [R1+0x46c] ;  /* 0x00046c0001097983 */ /* 0x000ea80000300800 */
[----:B0-----:R-:W0:Y:S04]  /*36ab0*/  SHFL.IDX PT, R2, R4, 0x1, 0x181f ;  /* 0x00381f0004027f89 */ /* 0x001e2800000e0000 */
[----:B------:R-:W1:Y:S02]  /*36ac0*/  SHFL.IDX PT, R6, R0, 0x1, 0x181f ;  /* 0x00381f0000067f89 */ /* 0x000e6400000e0000 */
[----:B0-----:R-:W-:-:S05]  /*36ad0*/  @!P0 LEA R2, P6, R7, R2, 0x1 ;  /* 0x0000000207028211 */ /* 0x001fca00078c08ff */
[----:B-1----:R-:W-:-:S05]  /*36ae0*/  @!P0 IMAD.X R3, RZ, RZ, R6, P6 ;  /* 0x000000ffff038224 */ /* 0x002fca00030e0606 */
[----:B------:R-:W-:Y:S04]  /*36af0*/  @!P0 LDGSTS.E.BYPASS.LTC128B.128 [R26+0x22c00], desc[UR44][R2.64], !P4 ;  /* 0x22c00000021a8fae */ /* 0x000fe8000e101d6c */
[----:B------:R-:W-:Y:S04]  /*36b00*/  @!P0 LDGSTS.E.BYPASS.LTC128B.128 [R26+0x26c00], desc[UR44][R2.64+0x80], !P3 ;  /* 0x26c00080021a8fae */ /* 0x000fe8000d901d6c */
[----:B------:R-:W-:Y:S04]  /*36b10*/  @!P0 LDGSTS.E.BYPASS.LTC128B.128 [R26+0x2ac00], desc[UR44][R2.64+0x100], !P2 ;  /* 0x2ac00100021a8fae */ /* 0x000fe8000d101d6c */
[----:B------:R0:W-:Y:S01]  /*36b20*/  @!P0 LDGSTS.E.BYPASS.LTC128B.128 [R26+0x2ec00], desc[UR44][R2.64+0x180], !P1 ;  /* 0x2ec00180021a8fae */ /* 0x0001e2000c901d6c */
[----:B------:R-:W-:-:S03]  /*36b30*/  ISETP.GE.AND P0, PT, R8, R5, PT ;  /* 0x000000050800720c */ /* 0x000fc60003f06270 */
[----:B------:R-:W3:Y:S04]  /*36b40*/  LDL.LU R8, [R1+0x470] ;  /* 0x0004700001087983 */ /* 0x000ee80000300800 */
[----:B0-----:R-:W0:Y:S04]  /*36b50*/  SHFL.IDX PT, R2, R4, 0x2, 0x181f ;  /* 0x00581f0004027f89 */ /* 0x001e2800000e0000 */
[----:B------:R-:W1:Y:S02]  /*36b60*/  SHFL.IDX PT, R6, R0, 0x2, 0x181f ;  /* 0x00581f0000067f89 */ /* 0x000e6400000e0000 */
[----:B0-----:R-:W-:-:S05]  /*36b70*/  @!P0 LEA R2, P6, R7, R2, 0x1 ;  /* 0x0000000207028211 */ /* 0x001fca00078c08ff */
[----:B-1----:R-:W-:-:S05]  /*36b80*/  @!P0 IMAD.X R3, RZ, RZ, R6, P6 ;  /* 0x000000ffff038224 */ /* 0x002fca00030e0606 */
        /* <DEDUP_REMOVED lines=42> */
.L_x_13461:
        /* <DEDUP_REMOVED lines=13> */
.L_x_13255:
[----:B------:R-:W-:Y:S05]  /*36f00*/  BSYNC B0 ;  /* 0x0000000000007941 */ /* 0x000fea0003800000 */
.L_x_13254:
[----:B------:R-:W-:Y:S01]  /*36f10*/  NOP ;  /* 0x0000000000007918 */ /* 0x000fe20000000000 */
[----:B------:R-:W-:-:S13]  /*36f20*/  PLOP3.LUT P0, PT, PT, PT, PT, 0x80, 0x0 ;  /* 0x000000000000781c */ /* 0x000fda0003f0f070 */
.L_x_13256:
        /* <DEDUP_REMOVED lines=18> */
.L_x_13462:
[----:B------:R-:W-:Y:S05]  /*37050*/  BSYNC B0 ;  /* 0x0000000000007941 */ /* 0x000fea0003800000 */
.L_x_13257:
[----:B------:R-:W-:-:S05]  /*37060*/  IMAD.U32 R2, RZ, RZ, UR40 ;  /* 0x00000028ff027e24 */ /* 0x000fca000f8e00ff */
[----:B------:R-:W-:-:S13]  /*37070*/  ISETP.NE.AND P0, PT, R2, 0x3, PT ;  /* 0x000000030200780c */ /* 0x000fda0003f05270 */
[----:B------:R-:W-:Y:S05]  /*37080*/  @!P0 BRA `(.L_x_13259) ;  /* 0x0000000000048947 */ /* 0x000fea0003800000 */
[----:B------:R-:W-:Y:S01]  /*37090*/  BPT.TRAP 0x1 ;  /* 0x000000040000795c */ /* 0x000fe20000300000 */
.L_x_13259:
[----:B0-----:R-:W-:Y:S01]  /*370a0*/  SHF.L.U32 R0, R27, 0x1f, RZ ;  /* 0x0000001f1b007819 */ /* 0x001fe200000006ff */
[----:B------:R-:W-:Y:S03]  /*370b0*/  BSSY B0, `(.L_x_13260) ;  /* 0x0000003000007945 */ /* 0x000fe60003800000 */
[----:B------:R-:W0:Y:S02]  /*370c0*/  SYNCS.PHASECHK.TRANS64.TRYWAIT P0, [R17+URZ+0x32460], R0 ;  /* 0x03246000110075a7 */ /* 0x000e24000800017f */
[----:B0-----:R-:W-:Y:S05]  /*370d0*/  @!P0 BRA `(.L_x_13261) ;  /* 0x0000006c00a88947 */ /* 0x001fea0003800000 */
.L_x_13463:
[----:B------:R-:W-:Y:S05]  /*370e0*/  BSYNC B0 ;  /* 0x0000000000007941 */ /* 0x000fea0003800000 */
.L_x_13260:
[----:B------:R-:W0:Y:S01]  /*370f0*/  LDL.LU R3, [R1+0x484] ;  /* 0x0004840001037983 */ /* 0x000e220000300800 */
[----:B------:R-:W-:Y:S01]  /*37100*/  ULDC.64 UR4, c[0x0][0x328] ;  /* 0x0000ca0000047ab9 */ /* 0x000fe20000000a00 */
[----:B------:R-:W-:Y:S02]  /*37110*/  ULDC.64 UR6, c[0x0][0x318] ;  /* 0x0000c60000067ab9 */ /* 0x000fe40000000a00 */
[----:B------:R-:W3:Y:S04]  /*37120*/  LDL.LU R2, [R1+0x448] ;  /* 0x0004480001027983 */ /* 0x000ee80000300800 */
[----:B------:R-:W4:Y:S04]  /*37130*/  LDL.LU R7, [R1+0x488] ;  /* 0x0004880001077983 */ /* 0x000f280000300800 */
[----:B--2---:R-:W2:Y:S04]  /*37140*/  LDL.LU R6, [R1+0x444] ;  /* 0x0004440001067983 */ /* 0x004ea80000300800 */
[----:B------:R-:W5:Y:S01]  /*37150*/  LDL.LU R4, [R1+0x49c] ;  /* 0x00049c0001047983 */ /* 0x000f620000300800 */
[----:B------:R-:W-:-:S02]  /*37160*/  LOP3.LUT P3, RZ, R22, 0x10, RZ, 0xc0, !PT ;  /* 0x0000001016ff7812 */ /* 0x000fc4000786c0ff */
[C---:B------:R-:W-:Y:S02]  /*37170*/  LOP3.LUT P2, RZ, R22.reuse, 0x8, RZ, 0xc0, !PT ;  /* 0x0000000816ff7812 */ /* 0x040fe4000784c0ff */
[C---:B------:R-:W-:Y:S02]  /*37180*/  LOP3.LUT P1, RZ, R22.reuse, 0x4, RZ, 0xc0, !PT ;  /* 0x0000000416ff7812 */ /* 0x040fe4000782c0ff */
[----:B------:R-:W-:Y:S01]  /*37190*/  LOP3.LUT P4, RZ, R22, 0x1, RZ, 0xc0, !PT ;  /* 0x0000000116ff7812 */ /* 0x000fe2000788c0ff */
[----:B0-----:R-:W-:-:S04]  /*371a0*/  IMAD R0, R3, UR4, RZ ;  /* 0x0000000403007c24 */ /* 0x001fc8000f8e02ff */
[C---:B---3--:R-:W-:Y:S02]  /*371b0*/  IMAD R5, R2.reuse, UR5, R0 ;  /* 0x0000000502057c24 */ /* 0x048fe4000f8e0200 */
[----:B------:R-:W-:Y:S01]  /*371c0*/  IMAD.WIDE.U32 R2, R2, UR4, RZ ;  /* 0x0000000402027c25 */ /* 0x000fe2000f8e00ff */
[----:B------:R-:W-:-:S03]  /*371d0*/  ULDC.64 UR4, c[0x0][0x338] ;  /* 0x0000ce0000047ab9 */ /* 0x000fc60000000a00 */
[----:B------:R-:W-:Y:S02]  /*371e0*/  IMAD.IADD R3, R3, 0x1, R5 ;  /* 0x0000000103037824 */ /* 0x000fe400078e0205 */
[----:B----4-:R-:W-:Y:S01]  /*371f0*/  IMAD R0, R7, UR4, RZ ;  /* 0x0000000407007c24 */ /* 0x010fe2000f8e02ff */
[----:B------:R-:W-:Y:S01]  /*37200*/  SEL R7, RZ, 0x8, P1 ;  /* 0x00000008ff077807 */ /* 0x000fe20000800000 */
[----:B--2---:R-:W-:-:S04]  /*37210*/  IMAD.WIDE.U32 R2, R6, UR4, R2 ;  /* 0x0000000406027c25 */ /* 0x004fc8000f8e0002 */
        /* <DEDUP_REMOVED lines=84> */
.L_x_13477:
        /* <DEDUP_REMOVED lines=15> */
.L_x_13263:
        /* <DEDUP_REMOVED lines=11> */
.L_x_13264:
[----:B------:R-:W2:Y:S01]  /*37900*/  LDL.LU R2, [R1+0x47c] ;  /* 0x00047c0001027983 */ /* 0x000ea20000300800 */
[----:B------:R0:W-:Y:S01]  /*37910*/  SYNCS.ARRIVE.TRANS64.A1T0 RZ, [R17+URZ+0x32450], RZ ;  /* 0x032450ff11ff79a7 */ /* 0x0001e2000810003f */
[----:B------:R-:W-:Y:S01]  /*37920*/  BSSY B0, `(.L_x_13265) ;  /* 0x00000dc000007945 */ /* 0x000fe20003800000 */
[----:B--2---:R-:W-:-:S05]  /*37930*/  VIADD R10, R2, 0xfffffffe ;  /* 0xfffffffe020a7836 */ /* 0x004fca0000000000 */
[----:B------:R-:W-:-:S13]  /*37940*/  ISETP.GE.AND P0, PT, R10, R32, PT ;  /* 0x000000200a00720c */ /* 0x000fda0003f06270 */
[----:B0-----:R-:W-:Y:S05]  /*37950*/  @!P0 BRA `(.L_x_13266) ;  /* 0x0000000c00608947 */ /* 0x001fea0003800000 */
.L_x_13279:
        /* <DEDUP_REMOVED lines=31> */
[----:B------:R-:W-:Y:S01]  /*37b50*/  ISETP.NE.AND P1, PT, R12, 0x3, PT ;  /* 0x000000030c00780c */ /* 0x000fe20003f25270 */
[----:B------:R-:W-:Y:S01]  /*37b60*/  IMAD.MOV.U32 R3, RZ, RZ, R10 ;  /* 0x000000ffff037224 */ /* 0x000fe200078e000a */
[----:B------:R-:W-:Y:S01]  /*37b70*/  SEL R2, RZ, 0x1, P0 ;  /* 0x00000001ff027807 */ /* 0x000fe20000000000 */
[----:B------:R-:W-:Y:S01]  /*37b80*/  IMAD.MOV R5, RZ, RZ, -R11 ;  /* 0x000000ffff057224 */ /* 0x000fe200078e0a0b */
[----:B------:R-:W-:Y:S05]  /*37b90*/  YIELD ;  /* 0x0000000000007946 */ /* 0x000fea0003800000 */
[----:B------:R-:W-:Y:S01]  /*37ba0*/  SEL R25, R25, RZ, P0 ;  /* 0x000000ff19197207 */ /* 0x000fe20000000000 */
[----:B------:R-:W-:Y:S01]  /*37bb0*/  IMAD R5, R8, R5, R9 ;  /* 0x0000000508057224 */ /* 0x000fe200078e0209 */
[----:B------:R-:W-:Y:S01]  /*37bc0*/  LOP3.LUT R27, R27, R2, RZ, 0x3c, !PT ;  /* 0x000000021b1b7212 */ /* 0x000fe200078e3cff */
[----:B------:R-:W-:Y:S01]  /*37bd0*/  VIADD R10, R10, 0xffffffff ;  /* 0xffffffff0a0a7836 */ /* 0x000fe20000000000 */
[----:B------:R-:W-:Y:S01]  /*37be0*/  ISETP.GT.AND P2, PT, R3, R32, PT ;  /* 0x000000200300720c */ /* 0x000fe20003f44270 */
[----:B0-----:R-:W-:-:S12]  /*37bf0*/  @!P1 BRA `(.L_x_13267) ;  /* 0x0000000000049947 */ /* 0x001fd80003800000 */
[----:B------:R-:W-:Y:S01]  /*37c00*/  BPT.TRAP 0x1 ;  /* 0x000000040000795c */ /* 0x000fe20000300000 */
.L_x_13267:
[----:B------:R-:W-:Y:S01]  /*37c10*/  IMAD R6, R25, 0x8, R23 ;  /* 0x0000000819067824 */ /* 0x000fe200078e0217 */
[----:B------:R-:W-:Y:S01]  /*37c20*/  SHF.L.U32 R21, R27, 0x1f, RZ ;  /* 0x0000001f1b157819 */ /* 0x000fe200000006ff */
[----:B------:R-:W-:Y:S01]  /*37c30*/  BSSY B1, `(.L_x_13268) ;  /* 0x0000004000017945 */ /* 0x000fe20003800000 */
[----:B------:R-:W-:Y:S02]  /*37c40*/  SHF.R.S32.HI R17, RZ, 0x1f, R5 ;  /* 0x0000001fff117819 */ /* 0x000fe40000011405 */
[----:B------:R-:W0:Y:S02]  /*37c50*/  SYNCS.PHASECHK.TRANS64.TRYWAIT P0, [R6+URZ+0x32440], R21 ;  /* 0x03244015060075a7 */ /* 0x000e24000800017f */
[----:B0-----:R-:W-:Y:S05]  /*37c60*/  @!P0 BRA `(.L_x_13269) ;  /* 0x0000006c00188947 */ /* 0x001fea0003800000 */
.L_x_13478:
[----:B------:R-:W-:Y:S05]  /*37c70*/  BSYNC B1 ;  /* 0x0000000000017941 */ /* 0x000fea0003800000 */
.L_x_13268:
        /* <DEDUP_REMOVED lines=50> */
.L_x_13492:
        /* <DEDUP_REMOVED lines=8> */
.L_x_13271:
        /* <DEDUP_REMOVED lines=11> */
.L_x_13272:
[----:B------:R2:W-:Y:S01]  /*380d0*/  SYNCS.ARRIVE.TRANS64.A1T0 RZ, [R6+URZ+0x32430], RZ ;  /* 0x032430ff06ff79a7 */ /* 0x0005e2000810003f */
[----:B------:R-:W-:Y:S05]  /*380e0*/  @!P3 BRA `(.L_x_13273) ;  /* 0x000000000004b947 */ /* 0x000fea0003800000 */
[----:B------:R-:W-:Y:S01]  /*380f0*/  BPT.TRAP 0x1 ;  /* 0x000000040000795c */ /* 0x000fe20000300000 */
.L_x_13273:
[----:B------:R-:W3:Y:S01]  /*38100*/  SYNCS.PHASECHK.TRANS64.TRYWAIT P0, [R6+URZ+0x32460], R21 ;  /* 0x03246015060075a7 */ /* 0x000ee2000800017f */
[----:B------:R-:W-:Y:S04]  /*38110*/  BSSY B1, `(.L_x_13274) ;  /* 0x0000002000017945 */ /* 0x000fe80003800000 */
[----:B---3--:R-:W-:Y:S05]  /*38120*/  @!P0 BRA `(.L_x_13275) ;  /* 0x0000006c00a08947 */ /* 0x008fea0003800000 */
.L_x_13493:
[----:B------:R-:W-:Y:S05]  /*38130*/  BSYNC B1 ;  /* 0x0000000000017941 */ /* 0x000fea0003800000 */
.L_x_13274:
[----:B------:R-:W-:Y:S01]  /*38140*/  ULDC.64 UR4, c[0x0][0x328] ;  /* 0x0000ca0000047ab9 */ /* 0x000fe20000000a00 */
[----:B------:R-:W-:Y:S01]  /*38150*/  ULDC.64 UR6, c[0x0][0x318] ;  /* 0x0000c60000067ab9 */ /* 0x000fe20000000a00 */
[----:B------:R-:W-:Y:S01]  /*38160*/  IMAD R2, R17, UR4, RZ ;  /* 0x0000000411027c24 */ /* 0x000fe2000f8e02ff */
[C---:B------:R-:W-:Y:S01]  /*38170*/  LOP3.LUT P5, RZ, R22.reuse, 0x1, RZ, 0xc0, !PT ;  /* 0x0000000116ff7812 */ /* 0x040fe200078ac0ff */
[----:B-1----:R-:W-:Y:S01]  /*38180*/  IMAD R8, R25, 0x6000, R30 ;  /* 0x0000600019087824 */ /* 0x002fe200078e021e */
        /* <DEDUP_REMOVED lines=61> */
.L_x_13507:
        /* <DEDUP_REMOVED lines=11> */
.L_x_13277:
        /* <DEDUP_REMOVED lines=11> */
.L_x_13278:
[----:B------:R0:W-:Y:S01]  /*386c0*/  SYNCS.ARRIVE.TRANS64.A1T0 RZ, [R6+URZ+0x32450], RZ ;  /* 0x032450ff06ff79a7 */ /* 0x0001e2000810003f */
[----:B------:R-:W-:Y:S05]  /*386d0*/  @P2 BRA `(.L_x_13279) ;  /* 0xfffffff000a02947 */ /* 0x000fea000383ffff */
.L_x_13266:
[----:B------:R-:W-:Y:S05]  /*386e0*/  BSYNC B0 ;  /* 0x0000000000007941 */ /* 0x000fea0003800000 */
.L_x_13265:
        /* <DEDUP_REMOVED lines=20> */
.L_x_13281:
[----:B------:R-:W-:Y:S05]  /*38830*/  BSYNC B0 ;  /* 0x0000000000007941 */ /* 0x000fea0003800000 */
.L_x_13280:
[----:B------:R-:W-:Y:S02]  /*38840*/  LOP3.LUT R27, R27, R0, RZ, 0x3c, !PT ;  /* 0x000000001b1b7212 */ /* 0x000fe400078e3cff */
[----:B------:R-:W-:-:S07]  /*38850*/  SEL R25, R25, RZ, P0 ;  /* 0x000000ff19197207 */ /* 0x000fce0000000000 */
.L_x_13234:
[----:B------:R-:W-:Y:S05]  /*38860*/  BSYNC B7 ;  /* 0x0000000000077941 */ /* 0x000fea0003800000 */
.L_x_13232:
        /* <DEDUP_REMOVED lines=8> */
[----:B------:R4:W0:Y:S01]  /*388f0*/  LDS.128 R16, [R23+0x324d0] ;  /* 0x0324d00017107984 */ /* 0x0008220000000c00 */
[----:B------:R-:W-:Y:S06]  /*38900*/  BAR.ARV 0x4, 0x180 ;  /* 0x0106000000007b1d */ /* 0x000fec0000002000 */
[----:B------:R-:W-:Y:S05]  /*38910*/  BRA `(.L_x_13283) ;  /* 0x0000000c00d47947 */ /* 0x000fea0003800000 */
.L_x_13282:
        /* <DEDUP_REMOVED lines=9> */
[----:B------:R-:W5:Y:S01]  /*389b0*/  @!P1 LDC.64 R4, c[0x0][0xd78] ;  /* 0x00035e00ff049b82 */ /* 0x000f620000000a00 */
[----:B----4-:R-:W-:-:S05]  /*389c0*/  @!P1 IMAD.WIDE R2, R7, 0x4, R2 ;  /* 0x0000000407029825 */ /* 0x010fca00078e0202 */
[----:B0123--:R5:W2:Y:S02]  /*389d0*/  @!P1 LDG.E R6, desc[UR44][R2.64] ;  /* 0x0000002c02069981 */ /* 0x00faa4000c1e1900 */
[----:B-----5:R-:W-:-:S05]  /*389e0*/  @!P1 IMAD.WIDE R2, R7, 0x4, R4 ;  /* 0x0000000407029825 */ /* 0x020fca00078e0204 */
        /* <DEDUP_REMOVED lines=30> */
.L_x_13517:
[----:B------:R-:W-:Y:S02]  /*38bd0*/  ULDC UR4, c[0x0][0xd38] ;  /* 0x00034e0000047ab9 */ /* 0x000fe40000000800 */
[----:B------:R-:W-:-:S04]  /*38be0*/  IMAD.U32 R5, RZ, RZ, UR4 ;  /* 0x00000004ff057e24 */ /* 0x000fc8000f8e00ff */
[----:B-1----:R-:W-:-:S04]  /*38bf0*/  IMAD R14, R14, R5, RZ ;  /* 0x000000050e0e7224 */ /* 0x002fc800078e02ff */
[----:B------:R-:W-:-:S05]  /*38c00*/  IMAD.IADD R7, R7, 0x1, R14 ;  /* 0x0000000107077824 */ /* 0x000fca00078e020e */
[----:B------:R-:W-:-:S13]  /*38c10*/  ISETP.GT.AND P6, PT, R7, R0, PT ;  /* 0x000000000700720c */ /* 0x000fda0003fc4270 */
[----:B------:R-:W-:Y:S05]  /*38c20*/  @P6 BRA `(.L_x_13285) ;  /* 0x0000000000a46947 */ /* 0x000fea0003800000 */
.L_x_13288:
        /* <DEDUP_REMOVED lines=35> */
.L_x_13525:
[----:B------:R-:W-:Y:S02]  /*38e60*/  ULDC UR4, c[0x0][0xd38] ;  /* 0x00034e0000047ab9 */ /* 0x000fe40000000800 */
[----:B------:R-:W-:-:S04]  /*38e70*/  IMAD.U32 R5, RZ, RZ, UR4 ;  /* 0x00000004ff057e24 */ /* 0x000fc8000f8e00ff */
[----:B-1----:R-:W-:-:S04]  /*38e80*/  IMAD R14, R14, R5, RZ ;  /* 0x000000050e0e7224 */ /* 0x002fc800078e02ff */
[----:B------:R-:W-:-:S05]  /*38e90*/  IMAD.IADD R7, R14, 0x1, R7 ;  /* 0x000000010e077824 */ /* 0x000fca00078e0207 */
[----:B------:R-:W-:-:S13]  /*38ea0*/  ISETP.GT.AND P6, PT, R7, R0, PT ;  /* 0x000000000700720c */ /* 0x000fda0003fc4270 */
[----:B------:R-:W-:Y:S05]  /*38eb0*/  @!P6 BRA `(.L_x_13288) ;  /* 0xfffffffc005ce947 */ /* 0x000fea000383ffff */
.L_x_13285:
        /* <DEDUP_REMOVED lines=10> */
.L_x_13530:
[----:B------:R-:W-:-:S13]  /*38f60*/  ISETP.NE.AND P0, PT, R3, RZ, PT ;  /* 0x000000ff0300720c */ /* 0x000fda0003f05270 */
[----:B------:R-:W-:Y:S05]  /*38f70*/  @!P0 BRA `(.L_x_13290) ;  /* 0x0000000000108947 */ /* 0x000fea0003800000 */
[----:B------:R-:W-:Y:S01]  /*38f80*/  UMOV UR4, 0xffffffff ;  /* 0xffffffff00047882 */ /* 0x000fe20000000000 */
[----:B-1----:R-:W-:Y:S02]  /*38f90*/  VIADD R12, R12, 0xffffffff ;  /* 0xffffffff0c0c7836 */ /* 0x002fe40000000000 */
[----:B------:R-:W-:Y:S05]  /*38fa0*/  BRA.DIV UR4, `(.L_x_13291) ;  /* 0x00000072042c7947 */ /* 0x000fea000b800000 */
[----:B------:R4:W1:Y:S02]  /*38fb0*/  SHFL.IDX PT, R6, R2, R12, 0x1f ;  /* 0x00001f0c02067589 */ /* 0x00086400000e0000 */
.L_x_13290:
        /* <DEDUP_REMOVED lines=59> */
.L_x_13292:
        /* <DEDUP_REMOVED lines=60> */
.L_x_13293:
[----:B------:R-:W-:-:S05]  /*39730*/  LOP3.LUT R2, RZ, R2, RZ, 0x33, !PT ;  /* 0x00000002ff027212 */ /* 0x000fca00078e33ff */
[----:B------:R-:W-:Y:S01]  /*39740*/  IMAD.IADD R17, R17, 0x1, R2 ;  /* 0x0000000111117824 */ /* 0x000fe200078e0202 */
[----:B------:R-:W-:Y:S06]  /*39750*/  BRA `(.L_x_13294) ;  /* 0x00000000001c7947 */ /* 0x000fec0003800000 */
.L_x_13286:
[----:B------:R-:W-:Y:S01]  /*39760*/  UMOV UR4, URZ ;  /* 0x0000003f00047c82 */ /* 0x000fe20008000000 */
[----:B------:R-:W-:Y:S01]  /*39770*/  UMOV UR5, URZ ;  /* 0x0000003f00057c82 */ /* 0x000fe20008000000 */
[----:B------:R-:W-:Y:S01]  /*39780*/  ULDC UR6, c[0x0][0xd3c] ;  /* 0x00034f0000067ab9 */ /* 0x000fe20000000800 */
[----:B------:R-:W-:Y:S02]  /*39790*/  IMAD.MOV.U32 R16, RZ, RZ, R0 ;  /* 0x000000ffff107224 */ /* 0x000fe400078e0000 */
[----:B------:R-:W-:Y:S02]  /*397a0*/  IMAD.U32 R17, RZ, RZ, UR4 ;  /* 0x00000004ff117e24 */ /* 0x000fe4000f8e00ff */
[----:B------:R-:W-:Y:S02]  /*397b0*/  IMAD.U32 R18, RZ, RZ, UR5 ;  /* 0x00000005ff127e24 */ /* 0x000fe4000f8e00ff */
[----:B------:R-:W-:-:S07]  /*397c0*/  IMAD.U32 R19, RZ, RZ, UR6 ;  /* 0x00000006ff137e24 */ /* 0x000fce000f8e00ff */
.L_x_13294:
        /* <DEDUP_REMOVED lines=10> */
.L_x_13283:
[----:B------:R-:W-:Y:S02]  /*39870*/  ULDC UR4, c[0x0][0xd3c] ;  /* 0x00034f0000047ab9 */ /* 0x000fe40000000800 */
[----:B0-----:R-:W-:-:S13]  /*39880*/  ISETP.GE.AND P0, PT, R19, UR4, PT ;  /* 0x0000000413007c0c */ /* 0x001fda000bf06270 */
[----:B------:R-:W-:Y:S05]  /*39890*/  @!P0 BRA `(.L_x_13295) ;  /* 0xffffff8800788947 */ /* 0x000fea000383ffff */
[----:B------:R-:W-:Y:S05]  /*398a0*/  BSYNC B8 ;  /* 0x0000000000087941 */ /* 0x000fea0003800000 */
.L_x_13170:
        /* <DEDUP_REMOVED lines=12> */
.L_x_13533:
[----:B------:R-:W-:Y:S05]  /*39970*/  BSYNC B0 ;  /* 0x0000000000007941 */ /* 0x000fea0003800000 */
.L_x_13296:
[----:B------:R-:W-:-:S03]  /*39980*/  UMOV UR4, 0xffffffff ;  /* 0xffffffff00047882 */ /* 0x000fc60000000000 */
[----:B------:R-:W-:Y:S05]  /*39990*/  BRA.DIV UR4, `(.L_x_13298) ;  /* 0x0000006604ec7947 */ /* 0x000fea000b800000 */
[----:B0-----:R-:W0:Y:S02]  /*399a0*/  S2R R0, SR_TID.X ;  /* 0x0000000000007919 */ /* 0x001e240000002100 */
[----:B0-----:R-:W-:-:S04]  /*399b0*/  SHF.R.U32.HI R0, RZ, 0x5, R0 ;  /* 0x00000005ff007819 */ /* 0x001fc80000011600 */
[----:B------:R-:W-:-:S05]  /*399c0*/  LOP3.LUT R0, R0, 0x3, RZ, 0xc0, !PT ;  /* 0x0000000300007812 */ /* 0x000fca00078ec0ff */
[----:B------:R0:W1:Y:S02]  /*399d0*/  SHFL.IDX PT, R14, R0, RZ, 0x1f ;  /* 0x00001fff000e7589 */ /* 0x00006400000e0000 */
.L_x_13536:
[----:B-1----:R-:W-:-:S13]  /*399e0*/  ISETP.NE.AND P0, PT, R14, RZ, PT ;  /* 0x000000ff0e00720c */ /* 0x002fda0003f05270 */
[----:B------:R-:W-:Y:S05]  /*399f0*/  @P0 BRA `(.L_x_12917) ;  /* 0x0000000000880947 */ /* 0x000fea0003800000 */
[----:B------:R-:W-:-:S03]  /*39a00*/  UMOV UR4, 0xffffffff ;  /* 0xffffffff00047882 */ /* 0x000fc60000000000 */
[----:B------:R-:W-:Y:S05]  /*39a10*/  BRA.DIV UR4, `(.L_x_13299) ;  /* 0x0000006a04007947 */ /* 0x000fea000b800000 */
[----:B------:R-:W-:-:S13]  /*39a20*/  ELECT P6, URZ, PT ;  /* 0x00000000003f782f */ /* 0x000fda00038c0000 */
.L_x_13539:
[----:B------:R-:W-:Y:S05]  /*39a30*/  @!P6 BRA `(.L_x_12917) ;  /* 0x000000000078e947 */ /* 0x000fea0003800000 */
[----:B------:R-:W-:-:S06]  /*39a40*/  ULOP3.LUT UR4, UR38, 0x2, URZ, 0xfc, !UPT ;  /* 0x0000000226047892 */ /* 0x000fcc000f8efc3f */
[----:B0-----:R-:W-:-:S05]  /*39a50*/  IMAD.U32 R0, RZ, RZ, UR4 ;  /* 0x00000004ff007e24 */ /* 0x001fca000f8e00ff */
[----:B------:R-:W-:-:S13]  /*39a60*/  ISETP.NE.AND P0, PT, R0, 0x3, PT ;  /* 0x000000030000780c */ /* 0x000fda0003f05270 */
[----:B------:R-:W-:Y:S05]  /*39a70*/  @!P0 BRA `(.L_x_13300) ;  /* 0x0000000000048947 */ /* 0x000fea0003800000 */
[----:B------:R-:W-:Y:S01]  /*39a80*/  BPT.TRAP 0x1 ;  /* 0x000000040000795c */ /* 0x000fe20000300000 */
.L_x_13300:
[----:B------:R-:W-:Y:S01]  /*39a90*/  IMAD R3, R25, 0x8, R5 ;  /* 0x0000000819037824 */ /* 0x000fe200078e0205 */
[----:B------:R-:W-:Y:S01]  /*39aa0*/  SHF.L.U32 R2, R27, 0x1f, RZ ;  /* 0x0000001f1b027819 */ /* 0x000fe200000006ff */
[----:B------:R-:W-:-:S03]  /*39ab0*/  VIADD R25, R25, 0x1 ;  /* 0x0000000119197836 */ /* 0x000fc60000000000 */
[----:B------:R-:W0:Y:S02]  /*39ac0*/  SYNCS.PHASECHK.TRANS64.TRYWAIT P1, [R3+URZ+0x32440], R2 ;  /* 0x03244002030075a7 */ /* 0x000e24000802017f */
[----:B------:R-:W-:-:S04]  /*39ad0*/  ISETP.NE.AND P2, PT, R25, 0x2, PT ;  /* 0x000000021900780c */ /* 0x000fc80003f45270 */
[----:B------:R-:W-:Y:S01]  /*39ae0*/  SEL R0, RZ, 0x1, P2 ;  /* 0x00000001ff007807 */ /* 0x000fe20001000000 */
[----:B0-----:R-:W-:Y:S08]  /*39af0*/  @!P1 BRA `(.L_x_13301) ;  /* 0x0000006400e89947 */ /* 0x001ff00003800000 */
.L_x_13540:
[----:B------:R-:W-:Y:S02]  /*39b00*/  SEL R25, R25, RZ, P2 ;  /* 0x000000ff19197207 */ /* 0x000fe40001000000 */
[----:B------:R-:W-:Y:S01]  /*39b10*/  LOP3.LUT R0, R27, R0, RZ, 0x3c, !PT ;  /* 0x000000001b007212 */ /* 0x000fe200078e3cff */
[----:B------:R-:W-:Y:S06]  /*39b20*/  @!P0 BRA `(.L_x_13302) ;  /* 0x0000000000048947 */ /* 0x000fec0003800000 */
[----:B------:R-:W-:Y:S01]  /*39b30*/  BPT.TRAP 0x1 ;  /* 0x000000040000795c */ /* 0x000fe20000300000 */
.L_x_13302:
[----:B------:R-:W-:Y:S01]  /*39b40*/  IMAD R25, R25, 0x8, R5 ;  /* 0x0000000819197824 */ /* 0x000fe200078e0205 */
[----:B------:R-:W-:-:S04]  /*39b50*/  SHF.L.U32 R0, R0, 0x1f, RZ ;  /* 0x0000001f00007819 */ /* 0x000fc800000006ff */
[----:B------:R-:W1:Y:S02]  /*39b60*/  SYNCS.PHASECHK.TRANS64.TRYWAIT P1, [R25+URZ+0x32440], R0 ;  /* 0x03244000190075a7 */ /* 0x000e64000802017f */
[----:B-1----:R-:W-:Y:S05]  /*39b70*/  @!P1 BRA `(.L_x_13303) ;  /* 0x0000006400dc9947 */ /* 0x002fea0003800000 */
.L_x_13541:
[----:B------:R-:W-:Y:S05]  /*39b80*/  @!P0 BRA `(.L_x_13304) ;  /* 0x0000000000048947 */ /* 0x000fea0003800000 */
[----:B------:R-:W-:Y:S01]  /*39b90*/  BPT.TRAP 0x1 ;  /* 0x000000040000795c */ /* 0x000fe20000300000 */
.L_x_13304:
[----:B------:R-:W5:Y:S02]  /*39ba0*/  SYNCS.PHASECHK.TRANS64.TRYWAIT P1, [R3+URZ+0x32460], R2 ;  /* 0x03246002030075a7 */ /* 0x000f64000802017f */
[----:B-----5:R-:W-:Y:S05]  /*39bb0*/  @!P1 BRA `(.L_x_13305) ;  /* 0x0000006400e09947 */ /* 0x020fea0003800000 */
.L_x_13542:
[----:B------:R-:W-:Y:S05]  /*39bc0*/  @!P0 BRA `(.L_x_13306) ;  /* 0x0000000000048947 */ /* 0x000fea0003800000 */
[----:B------:R-:W-:Y:S01]  /*39bd0*/  BPT.TRAP 0x1 ;  /* 0x000000040000795c */ /* 0x000fe20000300000 */
.L_x_13306:
[----:B------:R0:W0:Y:S02]  /*39be0*/  SYNCS.PHASECHK.TRANS64.TRYWAIT P0, [R25+URZ+0x32460], R0 ;  /* 0x03246000190075a7 */ /* 0x000024000800017f */
[----:B0-----:R-:W-:Y:S05]  /*39bf0*/  @!P0 NANOSLEEP.SYNCS 0x989680 ;  /* 0x009896800000895d */ /* 0x001fea0003900000 */
[----:B------:R-:W0:Y:S02]  /*39c00*/  @!P0 SYNCS.PHASECHK.TRANS64 P0, [R25+URZ+0x32460], R0 ;  /* 0x03246000190085a7 */ /* 0x000e24000800007f */
[----:B0-----:R-:W-:Y:S05]  /*39c10*/  @!P0 BRA `(.L_x_13306) ;  /* 0xfffffffc00f08947 */ /* 0x001fea000383ffff */
.L_x_12917:
[----:B------:R-:W-:Y:S05]  /*39c20*/  BSYNC B9 ;  /* 0x0000000000097941 */ /* 0x000fea0003800000 */
.L_x_12914:
[----:B------:R-:W-:Y:S05]  /*39c30*/  EXIT ;  /* 0x000000000000794d */ /* 0x000fea0003800000 */
.L_x_12945:
[----:B0-----:R0:W1:Y:S02]  /*39c40*/  SYNCS.PHASECHK.TRANS64.TRYWAIT P5, [R69+URZ+0x32490], R82 ;  /* 0x03249052450075a7 */ /* 0x00106400080a017f */
[----:B-1----:R-:W-:Y:S05]  /*39c50*/  @!P5 NANOSLEEP.SYNCS 0x989680 ;  /* 0x009896800000d95d */ /* 0x002fea0003900000 */
[----:B------:R-:W1:Y:S02]  /*39c60*/  @!P5 SYNCS.PHASECHK.TRANS64 P5, [R69+URZ+0x32490], R82 ;  /* 0x032490524500d5a7 */ /* 0x000e6400080a007f */
[----:B-1----:R-:W-:Y:S05]  /*39c70*/  @!P5 BRA `(.L_x_12945) ;  /* 0xfffffffc00f0d947 */ /* 0x002fea000383ffff */
[----:B------:R-:W-:Y:S05]  /*39c80*/  BRA `(.L_x_13307) ;  /* 0xfffffc9c00287947 */ /* 0x000fea000383ffff */
.L_x_12946:
        /* <DEDUP_REMOVED lines=8> */
.L_x_13309:
[----:B------:R-:W-:Y:S05]  /*39d10*/  BSYNC B1 ;  /* 0x0000000000017941 */ /* 0x000fea0003800000 */
.L_x_13308:
        /* <DEDUP_REMOVED lines=8> */
.L_x_13310:
[----:B------:R-:W-:Y:S05]  /*39da0*/  BRA `(.L_x_13311) ;  /* 0xfffffc9800f47947 */ /* 0x000fea000383ffff */
.L_x_12955:
        /* <DEDUP_REMOVED lines=8> */
.L_x_13313:
[----:B------:R-:W-:Y:S05]  /*39e30*/  BSYNC B1 ;  /* 0x0000000000017941 */ /* 0x000fea0003800000 */
.L_x_13312:
        /* <DEDUP_REMOVED lines=8> */
.L_x_13314:
[----:B------:R-:W-:Y:S05]  /*39ec0*/  BRA `(.L_x_13315) ;  /* 0xfffffca000907947 */ /* 0x000fea000383ffff */
.L_x_12967:
[----:B0-----:R0:W1:Y:S02]  /*39ed0*/  SYNCS.PHASECHK.TRANS64.TRYWAIT P5, [R69+URZ+0x32490], R82 ;  /* 0x03249052450075a7 */ /* 0x00106400080a017f */
[----:B-1----:R-:W-:Y:S05]  /*39ee0*/  @!P5 NANOSLEEP.SYNCS 0x989680 ;  /* 0x009896800000d95d */ /* 0x002fea0003900000 */
[----:B------:R-:W1:Y:S02]  /*39ef0*/  @!P5 SYNCS.PHASECHK.TRANS64 P5, [R69+URZ+0x32490], R82 ;  /* 0x032490524500d5a7 */ /* 0x000e6400080a007f */
[----:B-1----:R-:W-:Y:S05]  /*39f00*/  @!P5 BRA `(.L_x_12967) ;  /* 0xfffffffc00f0d947 */ /* 0x002fea000383ffff */
[----:B------:R-:W-:Y:S05]  /*39f10*/  BRA `(.L_x_13316) ;  /* 0xfffffcac00d87947 */ /* 0x000fea000383ffff */
.L_x_12968:
        /* <DEDUP_REMOVED lines=8> */
.L_x_13318:
[----:B------:R-:W-:Y:S05]  /*39fa0*/  BSYNC B1 ;  /* 0x0000000000017941 */ /* 0x000fea0003800000 */
.L_x_13317:
        /* <DEDUP_REMOVED lines=8> */
.L_x_13319:
[----:B------:R-:W-:Y:S01]  /*3a030*/  IMAD.MOV.U32 R72, RZ, RZ, R14 ;  /* 0x000000ffff487224 */ /* 0x000fe200078e000e */
[----:B------:R-:W-:Y:S06]  /*3a040*/  BRA `(.L_x_13320) ;  /* 0xfffffcac00a07947 */ /* 0x000fec000383ffff */
.L_x_12973:
        /* <DEDUP_REMOVED lines=8> */
.L_x_13322:
[----:B------:R-:W-:Y:S05]  /*3a0d0*/  BSYNC B1 ;  /* 0x0000000000017941 */ /* 0x000fea0003800000 */
.L_x_13321:
        /* <DEDUP_REMOVED lines=8> */
.L_x_13323:
[----:B------:R-:W-:Y:S05]  /*3a160*/  BRA `(.L_x_13324) ;  /* 0xfffffcb400547947 */ /* 0x000fea000383ffff */
.L_x_12978:
[----:B0-----:R0:W1:Y:S02]  /*3a170*/  SYNCS.PHASECHK.TRANS64.TRYWAIT P0, [R69+URZ+0x32490], R82 ;  /* 0x03249052450075a7 */ /* 0x001064000800017f */
[----:B-1----:R-:W-:Y:S05]  /*3a180*/  @!P0 NANOSLEEP.SYNCS 0x989680 ;  /* 0x009896800000895d */ /* 0x002fea0003900000 */
[----:B------:R-:W1:Y:S02]  /*3a190*/  @!P0 SYNCS.PHASECHK.TRANS64 P0, [R69+URZ+0x32490], R82 ;  /* 0x03249052450085a7 */ /* 0x000e64000800007f */
[----:B-1----:R-:W-:Y:S05]  /*3a1a0*/  @!P0 BRA `(.L_x_12978) ;  /* 0xfffffffc00f08947 */ /* 0x002fea000383ffff */
[----:B------:R-:W-:Y:S05]  /*3a1b0*/  BRA `(.L_x_13325) ;  /* 0xfffffcbc00547947 */ /* 0x000fea000383ffff */
.L_x_12979:
        /* <DEDUP_REMOVED lines=8> */
.L_x_13327:
[----:B------:R-:W-:Y:S05]  /*3a240*/  BSYNC B1 ;  /* 0x0000000000017941 */ /* 0x000fea0003800000 */
.L_x_13326:
        /* <DEDUP_REMOVED lines=8> */
.L_x_13328:
[----:B------:R-:W-:Y:S05]  /*3a2d0*/  BRA `(.L_x_13329) ;  /* 0xfffffcbc00747947 */ /* 0x000fea000383ffff */
.L_x_12982:
        /* <DEDUP_REMOVED lines=8> */
.L_x_13331:
[----:B------:R-:W-:Y:S05]  /*3a360*/  BSYNC B1 ;  /* 0x0000000000017941 */ /* 0x000fea0003800000 */
.L_x_13330:
        /* <DEDUP_REMOVED lines=8> */
.L_x_13332:
[----:B------:R-:W-:Y:S05]  /*3a3f0*/  BRA `(.L_x_13333) ;  /* 0xfffffcbc00747947 */ /* 0x000fea000383ffff */
.L_x_12986:
[----:B------:R0:W0:Y:S02]  /*3a400*/  SYNCS.PHASECHK.TRANS64.TRYWAIT P3, [R69+URZ+0x324b0], R82 ;  /* 0x0324b052450075a7 */ /* 0x000024000806017f */
[----:B0-----:R-:W-:Y:S05]  /*3a410*/  @!P3 NANOSLEEP.SYNCS 0x989680 ;  /* 0x009896800000b95d */ /* 0x001fea0003900000 */
[----:B------:R-:W0:Y:S02]  /*3a420*/  @!P3 SYNCS.PHASECHK.TRANS64 P3, [R69+URZ+0x324b0], R82 ;  /* 0x0324b0524500b5a7 */ /* 0x000e24000806007f */
[----:B0-----:R-:W-:Y:S05]  /*3a430*/  @!P3 BRA `(.L_x_12986) ;  /* 0xfffffffc00f0b947 */ /* 0x001fea000383ffff */
[----:B------:R-:W-:Y:S05]  /*3a440*/  BRA `(.L_x_13334) ;  /* 0xfffffcbc00e87947 */ /* 0x000fea000383ffff */
.L_x_13004:
[----:B------:R0:W5:Y:S01]  /*3a450*/  LDL R13, [R1+0x518] ;  /* 0x00051800010d7983 */ /* 0x0001620000100800 */
[----:B------:R-:W-:Y:S01]  /*3a460*/  BSSY B0, `(.L_x_13335) ;  /* 0x0000007000007945 */ /* 0x000fe20003800000 */
[----:B------:R-:W-:Y:S02]  /*3a470*/  IMAD.MOV.U32 R12, RZ, RZ, RZ ;  /* 0x000000ffff0c7224 */ /* 0x000fe400078e00ff */
[----:B------:R-:W-:Y:S02]  /*3a480*/  IMAD.MOV.U32 R11, RZ, RZ, 0x1f ;  /* 0x0000001fff0b7424 */ /* 0x000fe400078e00ff */
[----:B------:R-:W-:-:S07]  /*3a490*/  IMAD.MOV.U32 R15, RZ, RZ, -0x1 ;  /* 0xffffffffff0f7424 */ /* 0x000fce00078e00ff */
[----:B0-2--5:R-:W-:Y:S05]  /*3a4a0*/  WARPSYNC.COLLECTIVE R15, `(.L_x_13336) ;  /* 0x000000000f087348 */ /* 0x025fea0003c00000 */
[----:B-----5:R1:W3:Y:S02]  /*3a4b0*/  SHFL.IDX P6, R14, R13, R12, R11 ;  /* 0x0000000c0d0e7389 */ /* 0x0202e400000c000b */
[----:B0123--:R-:W-:Y:S01]  /*3a4c0*/  ENDCOLLECTIVE ;  /* 0x000000000000791b */ /* 0x00ffe20003800000 */
.L_x_13336:
[----:B------:R-:W-:Y:S05]  /*3a4d0*/  BSYNC B0 ;  /* 0x0000000000007941 */ /* 0x000fea0003800000 */
.L_x_13335:
[----:B------:R-:W-:Y:S05]  /*3a4e0*/  BRA `(.L_x_13337) ;  /* 0xfffffcd400047947 */ /* 0x000fea000383ffff */
.L_x_13016:
        /* <DEDUP_REMOVED lines=8> */
.L_x_13339:
[----:B------:R-:W-:Y:S05]  /*3a570*/  BSYNC B1 ;  /* 0x0000000000017941 */ /* 0x000fea0003800000 */
.L_x_13338:
        /* <DEDUP_REMOVED lines=8> */
.L_x_13340:
[----:B------:R-:W-:Y:S02]  /*3a600*/  IMAD.MOV.U32 R13, RZ, RZ, R61 ;  /* 0x000000ffff0d7224 */ /* 0x000fe400078e003d */
[----:B------:R-:W-:-:S07]  /*3a610*/  IMAD.MOV.U32 R6, RZ, RZ, R14 ;  /* 0x000000ffff067224 */ /* 0x000fce00078e000e */
[----:B------:R-:W-:Y:S05]  /*3a620*/  WARPSYNC.COLLECTIVE R15, `(.L_x_13341) ;  /* 0x000000000f087348 */ /* 0x000fea0003c00000 */
[----:B------:R0:W1:Y:S02]  /*3a630*/  SHFL.IDX P6, R14, R13, R12, R11 ;  /* 0x0000000c0d0e7389 */ /* 0x00006400000c000b */
[----:B01----:R-:W-:Y:S01]  /*3a640*/  ENDCOLLECTIVE ;  /* 0x000000000000791b */ /* 0x003fe20003800000 */
.L_x_13341:
[----:B------:R-:W-:Y:S02]  /*3a650*/  IMAD.MOV.U32 R13, RZ, RZ, R60 ;  /* 0x000000ffff0d7224 */ /* 0x000fe400078e003c */
[----:B------:R-:W-:-:S07]  /*3a660*/  IMAD.MOV.U32 R7, RZ, RZ, R14 ;  /* 0x000000ffff077224 */ /* 0x000fce00078e000e */
[----:B------:R-:W-:Y:S05]  /*3a670*/  WARPSYNC.COLLECTIVE R15, `(.L_x_13342) ;  /* 0x000000000f087348 */ /* 0x000fea0003c00000 */
[----:B------:R0:W1:Y:S02]  /*3a680*/  SHFL.IDX P6, R14, R13, R12, R11 ;  /* 0x0000000c0d0e7389 */ /* 0x00006400000c000b */
[----:B01----:R-:W-:Y:S01]  /*3a690*/  ENDCOLLECTIVE ;  /* 0x000000000000791b */ /* 0x003fe20003800000 */
.L_x_13342:
[----:B------:R-:W-:Y:S01]  /*3a6a0*/  IMAD.MOV.U32 R8, RZ, RZ, R14 ;  /* 0x000000ffff087224 */ /* 0x000fe200078e000e */
[----:B------:R-:W-:Y:S06]  /*3a6b0*/  BRA `(.L_x_13343) ;  /* 0xfffffcdc00d87947 */ /* 0x000fec000383ffff */
.L_x_13019:
[----:B------:R-:W-:Y:S01]  /*3a6c0*/  BSSY B1, `(.L_x_13344) ;  /* 0x0000008000017945 */ /* 0x000fe20003800000 */
[----:B------:R-:W-:Y:S02]  /*3a6d0*/  IMAD.MOV.U32 R13, RZ, RZ, R44 ;  /* 0x000000ffff0d7224 */ /* 0x000fe400078e002c */
[----:B------:R-:W-:Y:S02]  /*3a6e0*/  IMAD.MOV.U32 R12, RZ, RZ, 0x1 ;  /* 0x00000001ff0c7424 */ /* 0x000fe400078e00ff */
[----:B------:R-:W-:Y:S02]  /*3a6f0*/  IMAD.MOV.U32 R11, RZ, RZ, 0x1c1f ;  /* 0x00001c1fff0b7424 */ /* 0x000fe400078e00ff */
[----:B------:R-:W-:-:S07]  /*3a700*/  IMAD.MOV.U32 R15, RZ, RZ, -0x1 ;  /* 0xffffffffff0f7424 */ /* 0x000fce00078e00ff */
[----:B0--34-:R-:W-:Y:S05]  /*3a710*/  WARPSYNC.COLLECTIVE R15, `(.L_x_13345) ;  /* 0x000000000f087348 */ /* 0x019fea0003c00000 */
[----:B------:R1:W2:Y:S02]  /*3a720*/  SHFL.IDX P6, R14, R13, R12, R11 ;  /* 0x0000000c0d0e7389 */ /* 0x0002a400000c000b */
[----:B01234-:R-:W-:Y:S01]  /*3a730*/  ENDCOLLECTIVE ;  /* 0x000000000000791b */ /* 0x01ffe20003800000 */
.L_x_13345:
[----:B------:R-:W-:Y:S05]  /*3a740*/  BSYNC B1 ;  /* 0x0000000000017941 */ /* 0x000fea0003800000 */
.L_x_13344:
        /* <DEDUP_REMOVED lines=8> */
.L_x_13346:
[----:B------:R-:W-:Y:S02]  /*3a7d0*/  IMAD.MOV.U32 R13, RZ, RZ, R61 ;  /* 0x000000ffff0d7224 */ /* 0x000fe400078e003d */
[----:B------:R-:W-:-:S07]  /*3a7e0*/  IMAD.MOV.U32 R6, RZ, RZ, R14 ;  /* 0x000000ffff067224 */ /* 0x000fce00078e000e */
[----:B------:R-:W-:Y:S05]  /*3a7f0*/  WARPSYNC.COLLECTIVE R15, `(.L_x_13347) ;  /* 0x000000000f087348 */ /* 0x000fea0003c00000 */
[----:B------:R0:W1:Y:S02]  /*3a800*/  SHFL.IDX P6, R14, R13, R12, R11 ;  /* 0x0000000c0d0e7389 */ /* 0x00006400000c000b */
[----:B01----:R-:W-:Y:S01]  /*3a810*/  ENDCOLLECTIVE ;  /* 0x000000000000791b */ /* 0x003fe20003800000 */
.L_x_13347:
[----:B------:R-:W-:Y:S02]  /*3a820*/  IMAD.MOV.U32 R13, RZ, RZ, R60 ;  /* 0x000000ffff0d7224 */ /* 0x000fe400078e003c */
[----:B------:R-:W-:-:S07]  /*3a830*/  IMAD.MOV.U32 R7, RZ, RZ, R14 ;  /* 0x000000ffff077224 */ /* 0x000fce00078e000e */
[----:B------:R-:W-:Y:S05]  /*3a840*/  WARPSYNC.COLLECTIVE R15, `(.L_x_13348) ;  /* 0x000000000f087348 */ /* 0x000fea0003c00000 */
[----:B------:R0:W1:Y:S02]  /*3a850*/  SHFL.IDX P6, R14, R13, R12, R11 ;  /* 0x0000000c0d0e7389 */ /* 0x00006400000c000b */
[----:B01----:R-:W-:Y:S01]  /*3a860*/  ENDCOLLECTIVE ;  /* 0x000000000000791b */ /* 0x003fe20003800000 */
.L_x_13348:
[----:B------:R-:W-:Y:S05]  /*3a870*/  BRA `(.L_x_13349) ;  /* 0xfffffce000407947 */ /* 0x000fea000383ffff */
.L_x_13023:
[----:B-1----:R1:W4:Y:S02]  /*3a880*/  SYNCS.PHASECHK.TRANS64.TRYWAIT P0, [R2+URZ+0x32400], R61 ;  /* 0x0324003d020075a7 */ /* 0x002324000800017f */
[----:B----4-:R-:W-:Y:S05]  /*3a890*/  @!P0 NANOSLEEP.SYNCS 0x989680 ;  /* 0x009896800000895d */ /* 0x010fea0003900000 */
[----:B------:R-:W4:Y:S02]  /*3a8a0*/  @!P0 SYNCS.PHASECHK.TRANS64 P0, [R2+URZ+0x32400], R61 ;  /* 0x0324003d020085a7 */ /* 0x000f24000800007f */
[----:B----4-:R-:W-:Y:S05]  /*3a8b0*/  @!P0 BRA `(.L_x_13023) ;  /* 0xfffffffc00f08947 */ /* 0x010fea000383ffff */
[----:B------:R-:W-:Y:S05]  /*3a8c0*/  BRA `(.L_x_13350) ;  /* 0xfffffce000cc7947 */ /* 0x000fea000383ffff */
.L_x_13031:
        /* <DEDUP_REMOVED lines=9> */
.L_x_13352:
[----:B------:R-:W-:Y:S05]  /*3a960*/  BSYNC B1 ;  /* 0x0000000000017941 */ /* 0x000fea0003800000 */
.L_x_13351:
        /* <DEDUP_REMOVED lines=10> */
.L_x_13353:
        /* <DEDUP_REMOVED lines=8> */
.L_x_13354:
[----:B------:R-:W-:-:S05]  /*3aa90*/  @!P1 IADD3 R8, P2, R5, R7, RZ ;  /* 0x0000000705089210 */ /* 0x000fca0007f5e0ff */
[----:B------:R-:W-:Y:S02]  /*3aaa0*/  @!P1 IMAD.X R9, R4, 0x1, R21, P2 ;  /* 0x0000000104099824 */ /* 0x000fe400010e0615 */
[----:B------:R-:W-:Y:S02]  /*3aab0*/  IMAD.MOV.U32 R13, RZ, RZ, R62 ;  /* 0x000000ffff0d7224 */ /* 0x000fe400078e003e */
[----:B------:R-:W-:-:S07]  /*3aac0*/  IMAD.MOV.U32 R6, RZ, RZ, R14 ;  /* 0x000000ffff067224 */ /* 0x000fce00078e000e */
[----:B------:R-:W-:Y:S05]  /*3aad0*/  WARPSYNC.COLLECTIVE R15, `(.L_x_13355) ;  /* 0x000000000f087348 */ /* 0x000fea0003c00000 */
[----:B------:R0:W1:Y:S02]  /*3aae0*/  SHFL.IDX P6, R14, R13, R12, R11 ;  /* 0x0000000c0d0e7389 */ /* 0x00006400000c000b */
[----:B01----:R-:W-:Y:S01]  /*3aaf0*/  ENDCOLLECTIVE ;  /* 0x000000000000791b */ /* 0x003fe20003800000 */
.L_x_13355:
        /* <DEDUP_REMOVED lines=11> */
[----:B------:R-:W-:-:S02]  /*3abb0*/  @!P1 IMAD.MOV.U32 R55, RZ, RZ, R9 ;  /* 0x000000ffff379224 */ /* 0x000fc400078e0009 */
[----:B------:R-:W-:Y:S02]  /*3abc0*/  IMAD.MOV.U32 R11, RZ, RZ, R21 ;  /* 0x000000ffff0b7224 */ /* 0x000fe400078e0015 */
[----:B------:R-:W-:Y:S02]  /*3abd0*/  @!P1 IMAD.MOV.U32 R20, RZ, RZ, R10 ;  /* 0x000000ffff149224 */ /* 0x000fe400078e000a */
[----:B------:R-:W-:Y:S01]  /*3abe0*/  @!P1 IMAD.MOV.U32 R54, RZ, RZ, R8 ;  /* 0x000000ffff369224 */ /* 0x000fe200078e0008 */
[----:B------:R-:W-:Y:S01]  /*3abf0*/  PRMT R67, R67, 0x5410, R11 ;  /* 0x0000541043437816 */ /* 0x000fe2000000000b */
[----:B------:R-:W-:Y:S02]  /*3ac00*/  IMAD.MOV.U32 R11, RZ, RZ, 0x1c1f ;  /* 0x00001c1fff0b7424 */ /* 0x000fe400078e00ff */
[----:B------:R-:W-:Y:S02]  /*3ac10*/  IMAD.MOV.U32 R9, RZ, RZ, R55 ;  /* 0x000000ffff097224 */ /* 0x000fe400078e0037 */
[----:B------:R-:W-:-:S07]  /*3ac20*/  IMAD.MOV.U32 R10, RZ, RZ, R20 ;  /* 0x000000ffff0a7224 */ /* 0x000fce00078e0014 */
[----:B-----5:R-:W-:Y:S05]  /*3ac30*/  WARPSYNC.COLLECTIVE R15, `(.L_x_13356) ;  /* 0x000000000f087348 */ /* 0x020fea0003c00000 */
[----:B------:R0:W1:Y:S02]  /*3ac40*/  SHFL.IDX P6, R14, R13, R12, R11 ;  /* 0x0000000c0d0e7389 */ /* 0x00006400000c000b */
[----:B01---5:R-:W-:Y:S01]  /*3ac50*/  ENDCOLLECTIVE ;  /* 0x000000000000791b */ /* 0x023fe20003800000 */
.L_x_13356:
[----:B------:R-:W-:Y:S01]  /*3ac60*/  IMAD.MOV.U32 R8, RZ, RZ, R54 ;  /* 0x000000ffff087224 */ /* 0x000fe200078e0036 */
[----:B------:R-:W-:Y:S01]  /*3ac70*/  PRMT R71, R10, 0x7610, R71 ;  /* 0x000076100a477816 */ /* 0x000fe20000000047 */
[----:B------:R-:W-:-:S03]  /*3ac80*/  @!P1 IMAD.MOV.U32 R60, RZ, RZ, R4 ;  /* 0x000000ffff3c9224 */ /* 0x000fc600078e0004 */
[----:B------:R-:W-:Y:S01]  /*3ac90*/  PRMT R28, R8, 0x7610, R28 ;  /* 0x00007610081c7816 */ /* 0x000fe2000000001c */
[----:B------:R-:W-:Y:S02]  /*3aca0*/  @!P1 IMAD.MOV.U32 R61, RZ, RZ, R5 ;  /* 0x000000ffff3d9224 */ /* 0x000fe400078e0005 */
[----:B------:R-:W-:Y:S02]  /*3acb0*/  @!P1 IMAD.MOV.U32 R58, RZ, RZ, R6 ;  /* 0x000000ffff3a9224 */ /* 0x000fe400078e0006 */
[----:B------:R-:W-:Y:S02]  /*3acc0*/  @!P1 IMAD.MOV.U32 R59, RZ, RZ, R7 ;  /* 0x000000ffff3b9224 */ /* 0x000fe400078e0007 */
[--C-:B------:R-:W-:Y:S01]  /*3acd0*/  IMAD.MOV.U32 R13, RZ, RZ, R44.reuse ;  /* 0x000000ffff0d7224 */ /* 0x100fe200078e002c */
[----:B------:R-:W-:Y:S01]  /*3ace0*/  PRMT R44, R9, 0x7610, R44 ;  /* 0x00007610092c7816 */ /* 0x000fe2000000002c */
[----:B------:R-:W-:Y:S02]  /*3acf0*/  IMAD.MOV.U32 R6, RZ, RZ, R60 ;  /* 0x000000ffff067224 */ /* 0x000fe400078e003c */
[----:B------:R-:W-:-:S02]  /*3ad00*/  IMAD.MOV.U32 R7, RZ, RZ, R61 ;  /* 0x000000ffff077224 */ /* 0x000fc400078e003d */
        /* <DEDUP_REMOVED lines=8> */
.L_x_13357:
[----:B------:R-:W-:Y:S01]  /*3ad90*/  PRMT R74, R5, 0x7610, R74 ;  /* 0x00007610054a7816 */ /* 0x000fe2000000004a */
[----:B------:R-:W-:Y:S02]  /*3ada0*/  IMAD.MOV.U32 R13, RZ, RZ, R26 ;  /* 0x000000ffff0d7224 */ /* 0x000fe400078e001a */
[----:B------:R-:W-:-:S07]  /*3adb0*/  IMAD.MOV.U32 R25, RZ, RZ, R14 ;  /* 0x000000ffff197224 */ /* 0x000fce00078e000e */
[----:B------:R-:W-:Y:S05]  /*3adc0*/  WARPSYNC.COLLECTIVE R15, `(.L_x_13358) ;  /* 0x000000000f087348 */ /* 0x000fea0003c00000 */
[----:B------:R0:W1:Y:S02]  /*3add0*/  SHFL.IDX P6, R14, R13, R12, R11 ;  /* 0x0000000c0d0e7389 */ /* 0x00006400000c000b */
[----:B01----:R-:W-:Y:S01]  /*3ade0*/  ENDCOLLECTIVE ;  /* 0x000000000000791b */ /* 0x003fe20003800000 */
.L_x_13358:
[----:B------:R-:W-:Y:S01]  /*3adf0*/  IMAD.MOV.U32 R13, RZ, RZ, R62 ;  /* 0x000000ffff0d7224 */ /* 0x000fe200078e003e */
[----:B------:R-:W-:Y:S02]  /*3ae00*/  PRMT R62, R62, 0x5410, R6 ;  /* 0x000054103e3e7816 */ /* 0x000fe40000000006 */
[----:B------:R-:W-:Y:S01]  /*3ae10*/  CS2R R6, SRZ ;  /* 0x0000000000067805 */ /* 0x000fe2000001ff00 */
[----:B------:R-:W-:-:S07]  /*3ae20*/  IMAD.MOV.U32 R26, RZ, RZ, R14 ;  /* 0x000000ffff1a7224 */ /* 0x000fce00078e000e */
[----:B------:R-:W-:Y:S05]  /*3ae30*/  WARPSYNC.COLLECTIVE R15, `(.L_x_13359) ;  /* 0x000000000f087348 */ /* 0x000fea0003c00000 */
[----:B------:R0:W1:Y:S02]  /*3ae40*/  SHFL.IDX P6, R14, R13, R12, R11 ;  /* 0x0000000c0d0e7389 */ /* 0x00006400000c000b */
[----:B01----:R-:W-:Y:S01]  /*3ae50*/  ENDCOLLECTIVE ;  /* 0x000000000000791b */ /* 0x003fe20003800000 */
.L_x_13359:
[----:B------:R-:W-:Y:S05]  /*3ae60*/  BRA `(.L_x_13360) ;  /* 0xfffffcf000507947 */ /* 0x000fea000383ffff */
.L_x_13035:
[----:B0-----:R0:W1:Y:S02]  /*3ae70*/  SYNCS.PHASECHK.TRANS64.TRYWAIT P1, [R2+URZ+0x32400], R13 ;  /* 0x0324000d020075a7 */ /* 0x001064000802017f */
[----:B-1----:R-:W-:Y:S05]  /*3ae80*/  @!P1 NANOSLEEP.SYNCS 0x989680 ;  /* 0x009896800000995d */ /* 0x002fea0003900000 */
[----:B------:R-:W1:Y:S02]  /*3ae90*/  @!P1 SYNCS.PHASECHK.TRANS64 P1, [R2+URZ+0x32400], R13 ;  /* 0x0324000d020095a7 */ /* 0x000e64000802007f */
[----:B-1----:R-:W-:Y:S05]  /*3aea0*/  @!P1 BRA `(.L_x_13035) ;  /* 0xfffffffc00f09947 */ /* 0x002fea000383ffff */
[----:B------:R-:W-:Y:S05]  /*3aeb0*/  BRA `(.L_x_13361) ;  /* 0xfffffcf000ac7947 */ /* 0x000fea000383ffff */
.L_x_13049:
[----:B0-----:R0:W1:Y:S02]  /*3aec0*/  SYNCS.PHASECHK.TRANS64.TRYWAIT P0, [R2+URZ], R7 ;  /* 0x00000007020075a7 */ /* 0x001064000800017f */
[----:B-1----:R-:W-:Y:S05]  /*3aed0*/  @!P0 NANOSLEEP.SYNCS 0x989680 ;  /* 0x009896800000895d */ /* 0x002fea0003900000 */
[----:B------:R-:W1:Y:S02]  /*3aee0*/  @!P0 SYNCS.PHASECHK.TRANS64 P0, [R2+URZ], R7 ;  /* 0x00000007020085a7 */ /* 0x000e64000800007f */
[----:B-1----:R-:W-:Y:S05]  /*3aef0*/  @!P0 BRA `(.L_x_13049) ;  /* 0xfffffffc00f08947 */ /* 0x002fea000383ffff */
[----:B------:R-:W-:Y:S05]  /*3af00*/  BRA `(.L_x_13048) ;  /* 0xfffffd0800a87947 */ /* 0x000fea000383ffff */
.L_x_13056:
[----:B0-----:R0:W1:Y:S02]  /*3af10*/  SYNCS.PHASECHK.TRANS64.TRYWAIT P0, [R6+URZ], R7 ;  /* 0x00000007060075a7 */ /* 0x001064000800017f */
[----:B-1----:R-:W-:Y:S05]  /*3af20*/  @!P0 NANOSLEEP.SYNCS 0x989680 ;  /* 0x009896800000895d */ /* 0x002fea0003900000 */
[----:B------:R-:W1:Y:S02]  /*3af30*/  @!P0 SYNCS.PHASECHK.TRANS64 P0, [R6+URZ], R7 ;  /* 0x00000007060085a7 */ /* 0x000e64000800007f */
[----:B-1----:R-:W-:Y:S05]  /*3af40*/  @!P0 BRA `(.L_x_13056) ;  /* 0xfffffffc00f08947 */ /* 0x002fea000383ffff */
[----:B------:R-:W-:Y:S05]  /*3af50*/  BRA `(.L_x_13055) ;  /* 0xfffffd0c00cc7947 */ /* 0x000fea000383ffff */
.L_x_13083:
[----:B-1----:R1:W2:Y:S02]  /*3af60*/  SYNCS.PHASECHK.TRANS64.TRYWAIT P0, [R10+URZ], R11 ;  /* 0x0000000b0a0075a7 */ /* 0x0022a4000800017f */
[----:B--2---:R-:W-:Y:S05]  /*3af70*/  @!P0 NANOSLEEP.SYNCS 0x989680 ;  /* 0x009896800000895d */ /* 0x004fea0003900000 */
[----:B------:R-:W2:Y:S02]  /*3af80*/  @!P0 SYNCS.PHASECHK.TRANS64 P0, [R10+URZ], R11 ;  /* 0x0000000b0a0085a7 */ /* 0x000ea4000800007f */
[----:B--2---:R-:W-:Y:S05]  /*3af90*/  @!P0 BRA `(.L_x_13083) ;  /* 0xfffffffc00f08947 */ /* 0x004fea000383ffff */
[----:B------:R-:W-:Y:S05]  /*3afa0*/  BRA `(.L_x_13082) ;  /* 0xfffffdb8003c7947 */ /* 0x000fea000383ffff */
.L_x_13090:
[----:B0-----:R0:W1:Y:S02]  /*3afb0*/  SYNCS.PHASECHK.TRANS64.TRYWAIT P0, [R8+URZ], R9 ;  /* 0x00000009080075a7 */ /* 0x001064000800017f */
[----:B-1----:R-:W-:Y:S05]  /*3afc0*/  @!P0 NANOSLEEP.SYNCS 0x989680 ;  /* 0x009896800000895d */ /* 0x002fea0003900000 */
[----:B------:R-:W1:Y:S02]  /*3afd0*/  @!P0 SYNCS.PHASECHK.TRANS64 P0, [R8+URZ], R9 ;  /* 0x00000009080085a7 */ /* 0x000e64000800007f */
[----:B-1----:R-:W-:Y:S05]  /*3afe0*/  @!P0 BRA `(.L_x_13090) ;  /* 0xfffffffc00f08947 */ /* 0x002fea000383ffff */
[----:B------:R-:W-:Y:S05]  /*3aff0*/  BRA `(.L_x_13089) ;  /* 0xfffffdbc00747947 */ /* 0x000fea000383ffff */
.L_x_13103:
[----:B-1----:R1:W2:Y:S02]  /*3b000*/  SYNCS.PHASECHK.TRANS64.TRYWAIT P0, [R8+URZ], R9 ;  /* 0x00000009080075a7 */ /* 0x0022a4000800017f */
[----:B--2---:R-:W-:Y:S05]  /*3b010*/  @!P0 NANOSLEEP.SYNCS 0x989680 ;  /* 0x009896800000895d */ /* 0x004fea0003900000 */
[----:B------:R-:W2:Y:S02]  /*3b020*/  @!P0 SYNCS.PHASECHK.TRANS64 P0, [R8+URZ], R9 ;  /* 0x00000009080085a7 */ /* 0x000ea4000800007f */
[----:B--2---:R-:W-:Y:S05]  /*3b030*/  @!P0 BRA `(.L_x_13103) ;  /* 0xfffffffc00f08947 */ /* 0x004fea000383ffff */
[----:B------:R-:W-:Y:S05]  /*3b040*/  BRA `(.L_x_13102) ;  /* 0xfffffe5000807947 */ /* 0x000fea000383ffff */
.L_x_13110:
[----:B-1----:R1:W2:Y:S02]  /*3b050*/  SYNCS.PHASECHK.TRANS64.TRYWAIT P0, [R8+URZ], R9 ;  /* 0x00000009080075a7 */ /* 0x0022a4000800017f */
[----:B--2---:R-:W-:Y:S05]  /*3b060*/  @!P0 NANOSLEEP.SYNCS 0x989680 ;  /* 0x009896800000895d */ /* 0x004fea0003900000 */
[----:B------:R-:W2:Y:S02]  /*3b070*/  @!P0 SYNCS.PHASECHK.TRANS64 P0, [R8+URZ], R9 ;  /* 0x00000009080085a7 */ /* 0x000ea4000800007f */
[----:B--2---:R-:W-:Y:S05]  /*3b080*/  @!P0 BRA `(.L_x_13110) ;  /* 0xfffffffc00f08947 */ /* 0x004fea000383ffff */
[----:B------:R-:W-:Y:S05]  /*3b090*/  BRA `(.L_x_13109) ;  /* 0xfffffe5400b87947 */ /* 0x000fea000383ffff */
.L_x_13130:
[----:B------:R-:W-:Y:S02]  /*3b0a0*/  IMAD.MOV.U32 R13, RZ, RZ, R17 ;  /* 0x000000ffff0d7224 */ /* 0x000fe400078e0011 */
[----:B------:R-:W-:Y:S02]  /*3b0b0*/  IMAD.MOV.U32 R12, RZ, RZ, RZ ;  /* 0x000000ffff0c7224 */ /* 0x000fe400078e00ff */
[----:B------:R-:W-:Y:S02]  /*3b0c0*/  IMAD.MOV.U32 R11, RZ, RZ, 0x181f ;  /* 0x0000181fff0b7424 */ /* 0x000fe400078e00ff */
[----:B------:R-:W-:-:S07]  /*3b0d0*/  IMAD.MOV.U32 R15, RZ, RZ, -0x1 ;  /* 0xffffffffff0f7424 */ /* 0x000fce00078e00ff */
[----:B-----5:R-:W-:Y:S05]  /*3b0e0*/  WARPSYNC.COLLECTIVE R15, `(.L_x_13362) ;  /* 0x000000000f087348 */ /* 0x020fea0003c00000 */
[----:B------:R0:W1:Y:S02]  /*3b0f0*/  SHFL.IDX P6, R14, R13, R12, R11 ;  /* 0x0000000c0d0e7389 */ /* 0x00006400000c000b */
[----:B01---5:R-:W-:Y:S01]  /*3b100*/  ENDCOLLECTIVE ;  /* 0x000000000000791b */ /* 0x023fe20003800000 */
.L_x_13362:
[----:B------:R-:W-:Y:S02]  /*3b110*/  IMAD.MOV.U32 R13, RZ, RZ, R16 ;  /* 0x000000ffff0d7224 */ /* 0x000fe400078e0010 */
[----:B------:R-:W-:-:S07]  /*3b120*/  IMAD.MOV.U32 R3, RZ, RZ, R14 ;  /* 0x000000ffff037224 */ /* 0x000fce00078e000e */
[----:B------:R-:W-:Y:S05]  /*3b130*/  WARPSYNC.COLLECTIVE R15, `(.L_x_13363) ;  /* 0x000000000f087348 */ /* 0x000fea0003c00000 */
[----:B------:R0:W1:Y:S02]  /*3b140*/  SHFL.IDX P6, R14, R13, R12, R11 ;  /* 0x0000000c0d0e7389 */ /* 0x00006400000c000b */
[----:B01----:R-:W-:Y:S01]  /*3b150*/  ENDCOLLECTIVE ;  /* 0x000000000000791b */ /* 0x003fe20003800000 */
.L_x_13363:
[----:B------:R-:W-:Y:S05]  /*3b160*/  BRA `(.L_x_13364) ;  /* 0xffffff2800cc7947 */ /* 0x000fea000383ffff */
.L_x_13133:
        /* <DEDUP_REMOVED lines=8> */
.L_x_13366:
[----:B------:R-:W-:Y:S05]  /*3b1f0*/  BSYNC B1 ;  /* 0x0000000000017941 */ /* 0x000fea0003800000 */
.L_x_13365:
        /* <DEDUP_REMOVED lines=8> */
.L_x_13367:
[----:B------:R-:W-:Y:S05]  /*3b280*/  BRA `(.L_x_13368) ;  /* 0xffffff2800ec7947 */ /* 0x000fea000383ffff */
.L_x_13136:
        /* <DEDUP_REMOVED lines=8> */
.L_x_13370:
[----:B------:R-:W-:Y:S05]  /*3b310*/  BSYNC B1 ;  /* 0x0000000000017941 */ /* 0x000fea0003800000 */
.L_x_13369:
        /* <DEDUP_REMOVED lines=8> */
.L_x_13371:
[----:B------:R-:W-:Y:S05]  /*3b3a0*/  BRA `(.L_x_13372) ;  /* 0xffffff2c000c7947 */ /* 0x000fea000383ffff */
.L_x_13139:
        /* <DEDUP_REMOVED lines=8> */
.L_x_13374:
[----:B------:R-:W-:Y:S05]  /*3b430*/  BSYNC B1 ;  /* 0x0000000000017941 */ /* 0x000fea0003800000 */
.L_x_13373:
        /* <DEDUP_REMOVED lines=8> */
.L_x_13375:
[----:B------:R-:W-:Y:S05]  /*3b4c0*/  BRA `(.L_x_13376) ;  /* 0xffffff2c002c7947 */ /* 0x000fea000383ffff */
.L_x_13141:
[----:B------:R-:W-:Y:S02]  /*3b4d0*/  IMAD.MOV.U32 R13, RZ, RZ, R4 ;  /* 0x000000ffff0d7224 */ /* 0x000fe400078e0004 */
[----:B------:R-:W-:Y:S02]  /*3b4e0*/  IMAD.MOV.U32 R12, RZ, RZ, RZ ;  /* 0x000000ffff0c7224 */ /* 0x000fe400078e00ff */
[----:B------:R-:W-:Y:S02]  /*3b4f0*/  IMAD.MOV.U32 R11, RZ, RZ, 0x1c1f ;  /* 0x00001c1fff0b7424 */ /* 0x000fe400078e00ff */
[----:B------:R-:W-:-:S07]  /*3b500*/  IMAD.MOV.U32 R15, RZ, RZ, -0x1 ;  /* 0xffffffffff0f7424 */ /* 0x000fce00078e00ff */
[----:B0-----:R-:W-:Y:S05]  /*3b510*/  WARPSYNC.COLLECTIVE R15, `(.L_x_13377) ;  /* 0x000000000f087348 */ /* 0x001fea0003c00000 */
[----:B------:R1:W2:Y:S02]  /*3b520*/  SHFL.IDX P6, R14, R13, R12, R11 ;  /* 0x0000000c0d0e7389 */ /* 0x0002a400000c000b */
[----:B012---:R-:W-:Y:S01]  /*3b530*/  ENDCOLLECTIVE ;  /* 0x000000000000791b */ /* 0x007fe20003800000 */
.L_x_13377:
[----:B------:R-:W-:Y:S02]  /*3b540*/  IMAD.MOV.U32 R13, RZ, RZ, R3 ;  /* 0x000000ffff0d7224 */ /* 0x000fe400078e0003 */
[----:B------:R-:W-:-:S07]  /*3b550*/  IMAD.MOV.U32 R5, RZ, RZ, R14 ;  /* 0x000000ffff057224 */ /* 0x000fce00078e000e */
[----:B------:R-:W-:Y:S05]  /*3b560*/  WARPSYNC.COLLECTIVE R15, `(.L_x_13378) ;  /* 0x000000000f087348 */ /* 0x000fea0003c00000 */
[----:B------:R0:W1:Y:S02]  /*3b570*/  SHFL.IDX P6, R14, R13, R12, R11 ;  /* 0x0000000c0d0e7389 */ /* 0x00006400000c000b */
[----:B01----:R-:W-:Y:S01]  /*3b580*/  ENDCOLLECTIVE ;  /* 0x000000000000791b */ /* 0x003fe20003800000 */
.L_x_13378:
[----:B------:R-:W-:Y:S01]  /*3b590*/  IMAD.MOV.U32 R6, RZ, RZ, R14 ;  /* 0x000000ffff067224 */ /* 0x000fe200078e000e */
[----:B------:R-:W-:Y:S06]  /*3b5a0*/  BRA `(.L_x_13379) ;  /* 0xffffff3000307947 */ /* 0x000fec000383ffff */
.L_x_13144:
[----:B------:R-:W-:Y:S01]  /*3b5b0*/  BSSY B1, `(.L_x_13380) ;  /* 0x0000008000017945 */ /* 0x000fe20003800000 */
[----:B------:R-:W-:Y:S02]  /*3b5c0*/  IMAD.MOV.U32 R13, RZ, RZ, R4 ;  /* 0x000000ffff0d7224 */ /* 0x000fe400078e0004 */
[----:B------:R-:W-:Y:S02]  /*3b5d0*/  IMAD.MOV.U32 R12, RZ, RZ, 0x1 ;  /* 0x00000001ff0c7424 */ /* 0x000fe400078e00ff */
[----:B----4-:R-:W-:Y:S02]  /*3b5e0*/  IMAD.MOV.U32 R11, RZ, RZ, 0x1c1f ;  /* 0x00001c1fff0b7424 */ /* 0x010fe400078e00ff */
[----:B------:R-:W-:-:S07]  /*3b5f0*/  IMAD.MOV.U32 R15, RZ, RZ, -0x1 ;  /* 0xffffffffff0f7424 */ /* 0x000fce00078e00ff */
[----:B0123--:R-:W-:Y:S05]  /*3b600*/  WARPSYNC.COLLECTIVE R15, `(.L_x_13381) ;  /* 0x000000000f087348 */ /* 0x00ffea0003c00000 */
[----:B------:R4:W0:Y:S02]  /*3b610*/  SHFL.IDX P6, R14, R13, R12, R11 ;  /* 0x0000000c0d0e7389 */ /* 0x00082400000c000b */
[----:B01234-:R-:W-:Y:S01]  /*3b620*/  ENDCOLLECTIVE ;  /* 0x000000000000791b */ /* 0x01ffe20003800000 */
.L_x_13381:
[----:B------:R-:W-:Y:S05]  /*3b630*/  BSYNC B1 ;  /* 0x0000000000017941 */ /* 0x000fea0003800000 */
.L_x_13380:
        /* <DEDUP_REMOVED lines=8> */
.L_x_13382:
[----:B------:R-:W-:Y:S05]  /*3b6c0*/  BRA `(.L_x_13383) ;  /* 0xffffff3c00447947 */ /* 0x000fea000383ffff */
.L_x_13150:
[----:B------:R-:W-:Y:S02]  /*3b6d0*/  IMAD.MOV.U32 R13, RZ, RZ, R4 ;  /* 0x000000ffff0d7224 */ /* 0x000fe400078e0004 */
[----:B------:R-:W-:Y:S02]  /*3b6e0*/  IMAD.MOV.U32 R12, RZ, RZ, RZ ;  /* 0x000000ffff0c7224 */ /* 0x000fe400078e00ff */
[----:B------:R-:W-:Y:S02]  /*3b6f0*/  IMAD.MOV.U32 R11, RZ, RZ, 0x181f ;  /* 0x0000181fff0b7424 */ /* 0x000fe400078e00ff */
[----:B------:R-:W-:-:S07]  /*3b700*/  IMAD.MOV.U32 R15, RZ, RZ, -0x1 ;  /* 0xffffffffff0f7424 */ /* 0x000fce00078e00ff */
[----:B01----:R-:W-:Y:S05]  /*3b710*/  WARPSYNC.COLLECTIVE R15, `(.L_x_13384) ;  /* 0x000000000f087348 */ /* 0x003fea0003c00000 */
[----:B------:R2:W3:Y:S02]  /*3b720*/  SHFL.IDX P6, R14, R13, R12, R11 ;  /* 0x0000000c0d0e7389 */ /* 0x0004e400000c000b */
[----:B0123--:R-:W-:Y:S01]  /*3b730*/  ENDCOLLECTIVE ;  /* 0x000000000000791b */ /* 0x00ffe20003800000 */
.L_x_13384:
[----:B------:R-:W-:Y:S02]  /*3b740*/  IMAD.MOV.U32 R13, RZ, RZ, R3 ;  /* 0x000000ffff0d7224 */ /* 0x000fe400078e0003 */
[----:B------:R-:W-:-:S07]  /*3b750*/  IMAD.MOV.U32 R0, RZ, RZ, R14 ;  /* 0x000000ffff007224 */ /* 0x000fce00078e000e */
[----:B------:R-:W-:Y:S05]  /*3b760*/  WARPSYNC.COLLECTIVE R15, `(.L_x_13385) ;  /* 0x000000000f087348 */ /* 0x000fea0003c00000 */
[----:B------:R0:W1:Y:S02]  /*3b770*/  SHFL.IDX P6, R14, R13, R12, R11 ;  /* 0x0000000c0d0e7389 */ /* 0x00006400000c000b */
[----:B01----:R-:W-:Y:S01]  /*3b780*/  ENDCOLLECTIVE ;  /* 0x000000000000791b */ /* 0x003fe20003800000 */
.L_x_13385:
[----:B------:R-:W-:Y:S05]  /*3b790*/  BRA `(.L_x_13386) ;  /* 0xffffff5000c07947 */ /* 0x000fea000383ffff */
.L_x_13153:
[----:B------:R-:W-:Y:S01]  /*3b7a0*/  BSSY B1, `(.L_x_13387) ;  /* 0x0000008000017945 */ /* 0x000fe20003800000 */
[----:B---3--:R-:W-:Y:S02]  /*3b7b0*/  IMAD.MOV.U32 R13, RZ, RZ, R4 ;  /* 0x000000ffff0d7224 */ /* 0x008fe400078e0004 */
[----:B------:R-:W-:Y:S02]  /*3b7c0*/  IMAD.MOV.U32 R12, RZ, RZ, 0x1 ;  /* 0x00000001ff0c7424 */ /* 0x000fe400078e00ff */
[----:B------:R-:W-:Y:S02]  /*3b7d0*/  IMAD.MOV.U32 R11, RZ, RZ, 0x181f ;  /* 0x0000181fff0b7424 */ /* 0x000fe400078e00ff */
[----:B------:R-:W-:-:S07]  /*3b7e0*/  IMAD.MOV.U32 R15, RZ, RZ, -0x1 ;  /* 0xffffffffff0f7424 */ /* 0x000fce00078e00ff */
[----:B012-4-:R-:W-:Y:S05]  /*3b7f0*/  WARPSYNC.COLLECTIVE R15, `(.L_x_13388) ;  /* 0x000000000f087348 */ /* 0x017fea0003c00000 */
[----:B----4-:R3:W4:Y:S02]  /*3b800*/  SHFL.IDX P6, R14, R13, R12, R11 ;  /* 0x0000000c0d0e7389 */ /* 0x01072400000c000b */
[----:B01234-:R-:W-:Y:S01]  /*3b810*/  ENDCOLLECTIVE ;  /* 0x000000000000791b */ /* 0x01ffe20003800000 */
.L_x_13388:
[----:B------:R-:W-:Y:S05]  /*3b820*/  BSYNC B1 ;  /* 0x0000000000017941 */ /* 0x000fea0003800000 */
.L_x_13387:
        /* <DEDUP_REMOVED lines=8> */
.L_x_13389:
[----:B------:R-:W-:Y:S05]  /*3b8b0*/  BRA `(.L_x_13390) ;  /* 0xffffff5000e47947 */ /* 0x000fea000383ffff */
.L_x_13156:
[----:B------:R-:W-:Y:S01]  /*3b8c0*/  BSSY B1, `(.L_x_13391) ;  /* 0x0000008000017945 */ /* 0x000fe20003800000 */
[----:B0-----:R-:W-:Y:S02]  /*3b8d0*/  IMAD.MOV.U32 R13, RZ, RZ, R4 ;  /* 0x000000ffff0d7224 */ /* 0x001fe400078e0004 */
[----:B------:R-:W-:Y:S02]  /*3b8e0*/  IMAD.MOV.U32 R12, RZ, RZ, 0x2 ;  /* 0x00000002ff0c7424 */ /* 0x000fe400078e00ff */
[----:B------:R-:W-:Y:S02]  /*3b8f0*/  IMAD.MOV.U32 R11, RZ, RZ, 0x181f ;  /* 0x0000181fff0b7424 */ /* 0x000fe400078e00ff */
[----:B------:R-:W-:-:S07]  /*3b900*/  IMAD.MOV.U32 R15, RZ, RZ, -0x1 ;  /* 0xffffffffff0f7424 */ /* 0x000fce00078e00ff */
[----:B-1234-:R-:W-:Y:S05]  /*3b910*/  WARPSYNC.COLLECTIVE R15, `(.L_x_13392) ;  /* 0x000000000f087348 */ /* 0x01efea0003c00000 */
[----:B----4-:R0:W4:Y:S02]  /*3b920*/  SHFL.IDX P6, R14, R13, R12, R11 ;  /* 0x0000000c0d0e7389 */ /* 0x01012400000c000b */
[----:B01234-:R-:W-:Y:S01]  /*3b930*/  ENDCOLLECTIVE ;  /* 0x000000000000791b */ /* 0x01ffe20003800000 */
.L_x_13392:
[----:B------:R-:W-:Y:S05]  /*3b940*/  BSYNC B1 ;  /* 0x0000000000017941 */ /* 0x000fea0003800000 */
.L_x_13391:
        /* <DEDUP_REMOVED lines=8> */
.L_x_13393:
[----:B------:R-:W-:Y:S05]  /*3b9d0*/  BRA `(.L_x_13394) ;  /* 0xffffff5400047947 */ /* 0x000fea000383ffff */
.L_x_13159:
[----:B------:R-:W-:Y:S01]  /*3b9e0*/  BSSY B1, `(.L_x_13395) ;  /* 0x0000008000017945 */ /* 0x000fe20003800000 */
[----:B0-----:R-:W-:Y:S02]  /*3b9f0*/  IMAD.MOV.U32 R13, RZ, RZ, R4 ;  /* 0x000000ffff0d7224 */ /* 0x001fe400078e0004 */
[----:B------:R-:W-:Y:S02]  /*3ba00*/  IMAD.MOV.U32 R12, RZ, RZ, 0x3 ;  /* 0x00000003ff0c7424 */ /* 0x000fe400078e00ff */
[----:B------:R-:W-:Y:S02]  /*3ba10*/  IMAD.MOV.U32 R11, RZ, RZ, 0x181f ;  /* 0x0000181fff0b7424 */ /* 0x000fe400078e00ff */
[----:B------:R-:W-:-:S07]  /*3ba20*/  IMAD.MOV.U32 R15, RZ, RZ, -0x1 ;  /* 0xffffffffff0f7424 */ /* 0x000fce00078e00ff */
[----:B-1234-:R-:W-:Y:S05]  /*3ba30*/  WARPSYNC.COLLECTIVE R15, `(.L_x_13396) ;  /* 0x000000000f087348 */ /* 0x01efea0003c00000 */
[----:B------:R0:W0:Y:S02]  /*3ba40*/  SHFL.IDX P6, R14, R13, R12, R11 ;  /* 0x0000000c0d0e7389 */ /* 0x00002400000c000b */
[----:B01234-:R-:W-:Y:S01]  /*3ba50*/  ENDCOLLECTIVE ;  /* 0x000000000000791b */ /* 0x01ffe20003800000 */
.L_x_13396:
[----:B------:R-:W-:Y:S05]  /*3ba60*/  BSYNC B1 ;  /* 0x0000000000017941 */ /* 0x000fea0003800000 */
.L_x_13395:
        /* <DEDUP_REMOVED lines=8> */
.L_x_13397:
[----:B------:R-:W-:Y:S05]  /*3baf0*/  BRA `(.L_x_13398) ;  /* 0xffffff5400247947 */ /* 0x000fea000383ffff */
.L_x_13186:
        /* <DEDUP_REMOVED lines=11> */
.L_x_13400:
[----:B------:R-:W-:Y:S05]  /*3bbb0*/  BSYNC B1 ;  /* 0x0000000000017941 */ /* 0x000fea0003800000 */
.L_x_13399:
[----:B------:R-:W-:Y:S05]  /*3bbc0*/  BRA `(.L_x_13401) ;  /* 0xffffff7000ec7947 */ /* 0x000fea000383ffff */
.L_x_13188:
[----:B------:R-:W-:Y:S01]  /*3bbd0*/  BSSY B1, `(.L_x_13402) ;  /* 0x0000006000017945 */ /* 0x000fe20003800000 */
[----:B------:R-:W-:-:S07]  /*3bbe0*/  IMAD.MOV.U32 R15, RZ, RZ, -0x1 ;  /* 0xffffffffff0f7424 */ /* 0x000fce00078e00ff */
[----:B0-----:R-:W-:Y:S05]  /*3bbf0*/  WARPSYNC.COLLECTIVE R15, `(.L_x_13403) ;  /* 0x000000000f0c7348 */ /* 0x001fea0003c00000 */
[----:B------:R-:W-:Y:S02]  /*3bc00*/  ELECT P6, UR62, PT ;  /* 0x00000000003e782f */ /* 0x000fe400038c0000 */
[----:B------:R-:W-:Y:S01]  /*3bc10*/  MOV R14, UR62 ;  /* 0x0000003e000e7c02 */ /* 0x000fe20008000f00 */
[----:B0-----:R-:W-:Y:S10]  /*3bc20*/  ENDCOLLECTIVE ;  /* 0x000000000000791b */ /* 0x001ff40003800000 */
.L_x_13403:
[----:B------:R-:W-:Y:S05]  /*3bc30*/  BSYNC B1 ;  /* 0x0000000000017941 */ /* 0x000fea0003800000 */
.L_x_13402:
[----:B------:R-:W-:Y:S05]  /*3bc40*/  BRA `(.L_x_13187) ;  /* 0xffffff7000e47947 */ /* 0x000fea000383ffff */
.L_x_13190:
[----:B0-----:R0:W1:Y:S02]  /*3bc50*/  SYNCS.PHASECHK.TRANS64.TRYWAIT P0, [R23+URZ+0x32420], R12 ;  /* 0x0324200c170075a7 */ /* 0x001064000800017f */
[----:B-1----:R-:W-:Y:S05]  /*3bc60*/  @!P0 NANOSLEEP.SYNCS 0x989680 ;  /* 0x009896800000895d */ /* 0x002fea0003900000 */
[----:B------:R-:W1:Y:S02]  /*3bc70*/  @!P0 SYNCS.PHASECHK.TRANS64 P0, [R23+URZ+0x32420], R12 ;  /* 0x0324200c170085a7 */ /* 0x000e64000800007f */
[----:B-1----:R-:W-:Y:S05]  /*3bc80*/  @!P0 BRA `(.L_x_13190) ;  /* 0xfffffffc00f08947 */ /* 0x002fea000383ffff */
[----:B------:R-:W-:Y:S05]  /*3bc90*/  BRA `(.L_x_13404) ;  /* 0xffffff7000f47947 */ /* 0x000fea000383ffff */
.L_x_13194:
[----:B-1----:R1:W2:Y:S02]  /*3bca0*/  SYNCS.PHASECHK.TRANS64.TRYWAIT P0, [R3+URZ+0x324a0], R7 ;  /* 0x0324a007030075a7 */ /* 0x0022a4000800017f */
[----:B--2---:R-:W-:Y:S05]  /*3bcb0*/  @!P0 NANOSLEEP.SYNCS 0x989680 ;  /* 0x009896800000895d */ /* 0x004fea0003900000 */
[----:B------:R-:W2:Y:S02]  /*3bcc0*/  @!P0 SYNCS.PHASECHK.TRANS64 P0, [R3+URZ+0x324a0], R7 ;  /* 0x0324a007030085a7 */ /* 0x000ea4000800007f */
[----:B--2---:R-:W-:Y:S05]  /*3bcd0*/  @!P0 BRA `(.L_x_13194) ;  /* 0xfffffffc00f08947 */ /* 0x004fea000383ffff */
[----:B------:R-:W-:Y:S05]  /*3bce0*/  BRA `(.L_x_13405) ;  /* 0xffffff74000c7947 */ /* 0x000fea000383ffff */
.L_x_13199:
[----:B0-----:R0:W2:Y:S02]  /*3bcf0*/  SYNCS.PHASECHK.TRANS64.TRYWAIT P0, [R3+URZ+0x324c0], R7 ;  /* 0x0324c007030075a7 */ /* 0x0010a4000800017f */
[----:B--2---:R-:W-:Y:S05]  /*3bd00*/  @!P0 NANOSLEEP.SYNCS 0x989680 ;  /* 0x009896800000895d */ /* 0x004fea0003900000 */
[----:B------:R-:W2:Y:S02]  /*3bd10*/  @!P0 SYNCS.PHASECHK.TRANS64 P0, [R3+URZ+0x324c0], R7 ;  /* 0x0324c007030085a7 */ /* 0x000ea4000800007f */
[----:B--2---:R-:W-:Y:S05]  /*3bd20*/  @!P0 BRA `(.L_x_13199) ;  /* 0xfffffffc00f08947 */ /* 0x004fea000383ffff */
[----:B------:R-:W-:Y:S05]  /*3bd30*/  BRA `(.L_x_13406) ;  /* 0xffffff7400887947 */ /* 0x000fea000383ffff */
.L_x_13209:
[----:B-1----:R1:W2:Y:S02]  /*3bd40*/  SYNCS.PHASECHK.TRANS64.TRYWAIT P1, [R9+URZ+0x324a0], R2 ;  /* 0x0324a002090075a7 */ /* 0x0022a4000802017f */
[----:B--2---:R-:W-:Y:S05]  /*3bd50*/  @!P1 NANOSLEEP.SYNCS 0x989680 ;  /* 0x009896800000995d */ /* 0x004fea0003900000 */
[----:B------:R-:W2:Y:S02]  /*3bd60*/  @!P1 SYNCS.PHASECHK.TRANS64 P1, [R9+URZ+0x324a0], R2 ;  /* 0x0324a002090095a7 */ /* 0x000ea4000802007f */
[----:B--2---:R-:W-:Y:S05]  /*3bd70*/  @!P1 BRA `(.L_x_13209) ;  /* 0xfffffffc00f09947 */ /* 0x004fea000383ffff */
[----:B------:R-:W-:Y:S05]  /*3bd80*/  BRA `(.L_x_13407) ;  /* 0xffffff7800fc7947 */ /* 0x000fea000383ffff */
.L_x_13214:
[----:B0-----:R0:W2:Y:S02]  /*3bd90*/  SYNCS.PHASECHK.TRANS64.TRYWAIT P1, [R9+URZ+0x324c0], R2 ;  /* 0x0324c002090075a7 */ /* 0x0010a4000802017f */
[----:B--2---:R-:W-:Y:S05]  /*3bda0*/  @!P1 NANOSLEEP.SYNCS 0x989680 ;  /* 0x009896800000995d */ /* 0x004fea0003900000 */
[----:B------:R-:W2:Y:S02]  /*3bdb0*/  @!P1 SYNCS.PHASECHK.TRANS64 P1, [R9+URZ+0x324c0], R2 ;  /* 0x0324c002090095a7 */ /* 0x000ea4000802007f */
[----:B--2---:R-:W-:Y:S05]  /*3bdc0*/  @!P1 BRA `(.L_x_13214) ;  /* 0xfffffffc00f09947 */ /* 0x004fea000383ffff */
[----:B------:R-:W-:Y:S05]  /*3bdd0*/  BRA `(.L_x_13408) ;  /* 0xffffff7c00747947 */ /* 0x000fea000383ffff */
.L_x_13240:
[----:B------:R-:W-:Y:S01]  /*3bde0*/  SHF.R.U32.HI R10, RZ, 0x5, R21 ;  /* 0x00000005ff0a7819 */ /* 0x000fe20000011615 */
[----:B------:R-:W-:Y:S01]  /*3bdf0*/  BSSY B0, `(.L_x_13409) ;  /* 0x0000009000007945 */ /* 0x000fe20003800000 */
[----:B0-----:R-:W-:Y:S02]  /*3be00*/  IMAD.MOV.U32 R12, RZ, RZ, RZ ;  /* 0x000000ffff0c7224 */ /* 0x001fe400078e00ff */
[----:B------:R-:W-:Y:S01]  /*3be10*/  LOP3.LUT R10, R10, 0x3, RZ, 0xc0, !PT ;  /* 0x000000030a0a7812 */ /* 0x000fe200078ec0ff */
[----:B------:R-:W-:Y:S02]  /*3be20*/  IMAD.MOV.U32 R11, RZ, RZ, 0x1f ;  /* 0x0000001fff0b7424 */ /* 0x000fe400078e00ff */
[----:B------:R-:W-:Y:S02]  /*3be30*/  IMAD.MOV.U32 R15, RZ, RZ, -0x1 ;  /* 0xffffffffff0f7424 */ /* 0x000fe400078e00ff */
[----:B------:R-:W-:-:S07]  /*3be40*/  IMAD.MOV.U32 R13, RZ, RZ, R10 ;  /* 0x000000ffff0d7224 */ /* 0x000fce00078e000a */
[----:B------:R-:W-:Y:S05]  /*3be50*/  WARPSYNC.COLLECTIVE R15, `(.L_x_13410) ;  /* 0x000000000f087348 */ /* 0x000fea0003c00000 */
[----:B------:R0:W1:Y:S02]  /*3be60*/  SHFL.IDX P6, R14, R13, R12, R11 ;  /* 0x0000000c0d0e7389 */ /* 0x00006400000c000b */
[----:B01----:R-:W-:Y:S01]  /*3be70*/  ENDCOLLECTIVE ;  /* 0x000000000000791b */ /* 0x003fe20003800000 */
.L_x_13410:
[----:B------:R-:W-:Y:S05]  /*3be80*/  BSYNC B0 ;  /* 0x0000000000007941 */ /* 0x000fea0003800000 */
.L_x_13409:
[----:B------:R-:W-:Y:S05]  /*3be90*/  BRA `(.L_x_13411) ;  /* 0xffffff9000987947 */ /* 0x000fea000383ffff */
.L_x_13243:
[----:B-1----:R1:W2:Y:S02]  /*3bea0*/  SYNCS.PHASECHK.TRANS64.TRYWAIT P0, [R17+URZ+0x32440], R0 ;  /* 0x03244000110075a7 */ /* 0x0022a4000800017f */
[----:B--2---:R-:W-:Y:S05]  /*3beb0*/  @!P0 NANOSLEEP.SYNCS 0x989680 ;  /* 0x009896800000895d */ /* 0x004fea0003900000 */
[----:B------:R-:W2:Y:S02]  /*3bec0*/  @!P0 SYNCS.PHASECHK.TRANS64 P0, [R17+URZ+0x32440], R0 ;  /* 0x03244000110085a7 */ /* 0x000ea4000800007f */
[----:B--2---:R-:W-:Y:S05]  /*3bed0*/  @!P0 BRA `(.L_x_13243) ;  /* 0xfffffffc00f08947 */ /* 0x004fea000383ffff */
[----:B------:R-:W-:Y:S05]  /*3bee0*/  BRA `(.L_x_13412) ;  /* 0xffffff9000b87947 */ /* 0x000fea000383ffff */
.L_x_13244:
[----:B------:R-:W-:Y:S01]  /*3bef0*/  BSSY B0, `(.L_x_13413) ;  /* 0x0000008000007945 */ /* 0x000fe20003800000 */
[----:B------:R-:W-:Y:S02]  /*3bf00*/  IMAD.MOV.U32 R13, RZ, RZ, R4 ;  /* 0x000000ffff0d7224 */ /* 0x000fe400078e0004 */
[----:B0-----:R-:W-:Y:S02]  /*3bf10*/  IMAD.MOV.U32 R12, RZ, RZ, RZ ;  /* 0x000000ffff0c7224 */ /* 0x001fe400078e00ff */
[----:B------:R-:W-:Y:S02]  /*3bf20*/  IMAD.MOV.U32 R11, RZ, RZ, 0x181f ;  /* 0x0000181fff0b7424 */ /* 0x000fe400078e00ff */
[----:B------:R-:W-:-:S07]  /*3bf30*/  IMAD.MOV.U32 R15, RZ, RZ, -0x1 ;  /* 0xffffffffff0f7424 */ /* 0x000fce00078e00ff */
[----:B------:R-:W-:Y:S05]  /*3bf40*/  WARPSYNC.COLLECTIVE R15, `(.L_x_13414) ;  /* 0x000000000f087348 */ /* 0x000fea0003c00000 */
[----:B------:R0:W1:Y:S02]  /*3bf50*/  SHFL.IDX P6, R14, R13, R12, R11 ;  /* 0x0000000c0d0e7389 */ /* 0x00006400000c000b */
[----:B01----:R-:W-:Y:S01]  /*3bf60*/  ENDCOLLECTIVE ;  /* 0x000000000000791b */ /* 0x003fe20003800000 */
.L_x_13414:
[----:B------:R-:W-:Y:S05]  /*3bf70*/  BSYNC B0 ;  /* 0x0000000000007941 */ /* 0x000fea0003800000 */
.L_x_13413:
        /* <DEDUP_REMOVED lines=9> */
.L_x_13415:
[----:B------:R-:W-:Y:S02]  /*3c010*/  IMAD.MOV.U32 R13, RZ, RZ, R4 ;  /* 0x000000ffff0d7224 */ /* 0x000fe400078e0004 */
[----:B------:R-:W-:Y:S02]  /*3c020*/  IMAD.MOV.U32 R12, RZ, RZ, 0x1 ;  /* 0x00000001ff0c7424 */ /* 0x000fe400078e00ff */
[----:B------:R-:W-:-:S07]  /*3c030*/  IMAD.MOV.U32 R3, RZ, RZ, R14 ;  /* 0x000000ffff037224 */ /* 0x000fce00078e000e */
[----:B------:R-:W-:Y:S05]  /*3c040*/  WARPSYNC.COLLECTIVE R15, `(.L_x_13416) ;  /* 0x000000000f087348 */ /* 0x000fea0003c00000 */
[----:B------:R0:W1:Y:S02]  /*3c050*/  SHFL.IDX P6, R14, R13, R12, R11 ;  /* 0x0000000c0d0e7389 */ /* 0x00006400000c000b */
[----:B01----:R-:W-:Y:S01]  /*3c060*/  ENDCOLLECTIVE ;  /* 0x000000000000791b */ /* 0x003fe20003800000 */
.L_x_13416:
        /* <DEDUP_REMOVED lines=15> */
.L_x_13417:
[----:B------:R-:W-:Y:S02]  /*3c160*/  @P0 IMAD R6, R5, 0x2, R23 ;  /* 0x0000000205060824 */ /* 0x000fe400078e0217 */
[----:B------:R-:W-:Y:S02]  /*3c170*/  IMAD.MOV.U32 R13, RZ, RZ, R4 ;  /* 0x000000ffff0d7224 */ /* 0x000fe400078e0004 */
[----:B------:R-:W-:Y:S02]  /*3c180*/  IMAD.MOV.U32 R12, RZ, RZ, 0x2 ;  /* 0x00000002ff0c7424 */ /* 0x000fe400078e00ff */
[----:B------:R-:W-:-:S07]  /*3c190*/  IMAD.MOV.U32 R3, RZ, RZ, R14 ;  /* 0x000000ffff037224 */ /* 0x000fce00078e000e */
[----:B------:R-:W-:Y:S05]  /*3c1a0*/  WARPSYNC.COLLECTIVE R15, `(.L_x_13418) ;  /* 0x000000000f087348 */ /* 0x000fea0003c00000 */
[----:B------:R0:W1:Y:S02]  /*3c1b0*/  SHFL.IDX P6, R14, R13, R12, R11 ;  /* 0x0000000c0d0e7389 */ /* 0x00006400000c000b */
[----:B01----:R-:W-:Y:S01]  /*3c1c0*/  ENDCOLLECTIVE ;  /* 0x000000000000791b */ /* 0x003fe20003800000 */
.L_x_13418:
        /* <DEDUP_REMOVED lines=15> */
.L_x_13419:
[----:B------:R-:W-:Y:S02]  /*3c2c0*/  @P0 IMAD R6, R5, 0x2, R23 ;  /* 0x0000000205060824 */ /* 0x000fe400078e0217 */
[----:B------:R-:W-:Y:S02]  /*3c2d0*/  IMAD.MOV.U32 R13, RZ, RZ, R4 ;  /* 0x000000ffff0d7224 */ /* 0x000fe400078e0004 */
[----:B------:R-:W-:Y:S02]  /*3c2e0*/  IMAD.MOV.U32 R12, RZ, RZ, 0x3 ;  /* 0x00000003ff0c7424 */ /* 0x000fe400078e00ff */
[----:B------:R-:W-:-:S07]  /*3c2f0*/  IMAD.MOV.U32 R3, RZ, RZ, R14 ;  /* 0x000000ffff037224 */ /* 0x000fce00078e000e */
[----:B------:R-:W-:Y:S05]  /*3c300*/  WARPSYNC.COLLECTIVE R15, `(.L_x_13420) ;  /* 0x000000000f087348 */ /* 0x000fea0003c00000 */
[----:B------:R0:W1:Y:S02]  /*3c310*/  SHFL.IDX P6, R14, R13, R12, R11 ;  /* 0x0000000c0d0e7389 */ /* 0x00006400000c000b */
[----:B01----:R-:W-:Y:S01]  /*3c320*/  ENDCOLLECTIVE ;  /* 0x000000000000791b */ /* 0x003fe20003800000 */
.L_x_13420:
        /* <DEDUP_REMOVED lines=15> */
.L_x_13421:
[----:B------:R-:W-:Y:S02]  /*3c420*/  @P0 IMAD R6, R5, 0x2, R23 ;  /* 0x0000000205060824 */ /* 0x000fe400078e0217 */
[----:B------:R-:W-:Y:S02]  /*3c430*/  IMAD.MOV.U32 R13, RZ, RZ, R4 ;  /* 0x000000ffff0d7224 */ /* 0x000fe400078e0004 */
[----:B------:R-:W-:Y:S02]  /*3c440*/  IMAD.MOV.U32 R12, RZ, RZ, 0x4 ;  /* 0x00000004ff0c7424 */ /* 0x000fe400078e00ff */
[----:B------:R-:W-:-:S07]  /*3c450*/  IMAD.MOV.U32 R3, RZ, RZ, R14 ;  /* 0x000000ffff037224 */ /* 0x000fce00078e000e */
[----:B------:R-:W-:Y:S05]  /*3c460*/  WARPSYNC.COLLECTIVE R15, `(.L_x_13422) ;  /* 0x000000000f087348 */ /* 0x000fea0003c00000 */
[----:B------:R0:W1:Y:S02]  /*3c470*/  SHFL.IDX P6, R14, R13, R12, R11 ;  /* 0x0000000c0d0e7389 */ /* 0x00006400000c000b */
[----:B01----:R-:W-:Y:S01]  /*3c480*/  ENDCOLLECTIVE ;  /* 0x000000000000791b */ /* 0x003fe20003800000 */
.L_x_13422:
        /* <DEDUP_REMOVED lines=15> */
.L_x_13423:
[----:B------:R-:W-:Y:S02]  /*3c580*/  @P0 IMAD R6, R5, 0x2, R23 ;  /* 0x0000000205060824 */ /* 0x000fe400078e0217 */
[----:B------:R-:W-:Y:S02]  /*3c590*/  IMAD.MOV.U32 R13, RZ, RZ, R4 ;  /* 0x000000ffff0d7224 */ /* 0x000fe400078e0004 */
[----:B------:R-:W-:Y:S02]  /*3c5a0*/  IMAD.MOV.U32 R12, RZ, RZ, 0x5 ;  /* 0x00000005ff0c7424 */ /* 0x000fe400078e00ff */
[----:B------:R-:W-:-:S07]  /*3c5b0*/  IMAD.MOV.U32 R3, RZ, RZ, R14 ;  /* 0x000000ffff037224 */ /* 0x000fce00078e000e */
[----:B------:R-:W-:Y:S05]  /*3c5c0*/  WARPSYNC.COLLECTIVE R15, `(.L_x_13424) ;  /* 0x000000000f087348 */ /* 0x000fea0003c00000 */
[----:B------:R0:W1:Y:S02]  /*3c5d0*/  SHFL.IDX P6, R14, R13, R12, R11 ;  /* 0x0000000c0d0e7389 */ /* 0x00006400000c000b */
[----:B01----:R-:W-:Y:S01]  /*3c5e0*/  ENDCOLLECTIVE ;  /* 0x000000000000791b */ /* 0x003fe20003800000 */
.L_x_13424:
        /* <DEDUP_REMOVED lines=10> */
.L_x_13425:
[----:B------:R-:W-:Y:S01]  /*3c690*/  @!PT LDS RZ, [RZ] ;  /* 0x00000000fffff984 */ /* 0x000fe20000000800 */
[----:B------:R-:W-:Y:S01]  /*3c6a0*/  @!PT LDS RZ, [RZ] ;  /* 0x00000000fffff984 */ /* 0x000fe20000000800 */
[----:B------:R-:W-:Y:S01]  /*3c6b0*/  @!PT LDS RZ, [RZ] ;  /* 0x00000000fffff984 */ /* 0x000fe20000000800 */
[----:B------:R2:W-:Y:S01]  /*3c6c0*/  @P0 LDGSTS.E.BYPASS.LTC128B.128 [R6+0x1e400], desc[UR44][R2.64], !P2 ;  /* 0x1e40000002060fae */ /* 0x0005e2000d101d6c */
[----:B------:R-:W-:Y:S01]  /*3c6d0*/  IMAD.MOV.U32 R0, RZ, RZ, R14 ;  /* 0x000000ffff007224 */ /* 0x000fe200078e000e */
[----:B------:R-:W-:Y:S06]  /*3c6e0*/  BRA `(.L_x_13426) ;  /* 0xffffff9000147947 */ /* 0x000fec000383ffff */
.L_x_13249:
        /* <DEDUP_REMOVED lines=9> */
.L_x_13427:
        /* <DEDUP_REMOVED lines=12> */
.L_x_13428:
[----:B------:R-:W-:Y:S02]  /*3c840*/  IMAD.MOV.U32 R13, RZ, RZ, R3 ;  /* 0x000000ffff0d7224 */ /* 0x000fe400078e0003 */
[----:B------:R-:W-:Y:S02]  /*3c850*/  IMAD.MOV.U32 R12, RZ, RZ, 0x1 ;  /* 0x00000001ff0c7424 */ /* 0x000fe400078e00ff */
[----:B------:R-:W-:-:S07]  /*3c860*/  IMAD.MOV.U32 R5, RZ, RZ, R14 ;  /* 0x000000ffff057224 */ /* 0x000fce00078e000e */
[----:B------:R-:W-:Y:S05]  /*3c870*/  WARPSYNC.COLLECTIVE R15, `(.L_x_13429) ;  /* 0x000000000f087348 */ /* 0x000fea0003c00000 */
[----:B------:R0:W1:Y:S02]  /*3c880*/  SHFL.IDX P6, R14, R13, R12, R11 ;  /* 0x0000000c0d0e7389 */ /* 0x00006400000c000b */
[----:B01----:R-:W-:Y:S01]  /*3c890*/  ENDCOLLECTIVE ;  /* 0x000000000000791b */ /* 0x003fe20003800000 */
.L_x_13429:
        /* <DEDUP_REMOVED lines=15> */
.L_x_13430:
[----:B------:R-:W-:Y:S02]  /*3c990*/  IMAD.MOV.U32 R13, RZ, RZ, R3 ;  /* 0x000000ffff0d7224 */ /* 0x000fe400078e0003 */
[----:B------:R-:W-:Y:S02]  /*3c9a0*/  IMAD.MOV.U32 R12, RZ, RZ, 0x2 ;  /* 0x00000002ff0c7424 */ /* 0x000fe400078e00ff */
[----:B------:R-:W-:-:S07]  /*3c9b0*/  IMAD.MOV.U32 R5, RZ, RZ, R14 ;  /* 0x000000ffff057224 */ /* 0x000fce00078e000e */
[----:B------:R-:W-:Y:S05]  /*3c9c0*/  WARPSYNC.COLLECTIVE R15, `(.L_x_13431) ;  /* 0x000000000f087348 */ /* 0x000fea0003c00000 */
[----:B------:R0:W1:Y:S02]  /*3c9d0*/  SHFL.IDX P6, R14, R13, R12, R11 ;  /* 0x0000000c0d0e7389 */ /* 0x00006400000c000b */
[----:B01----:R-:W-:Y:S01]  /*3c9e0*/  ENDCOLLECTIVE ;  /* 0x000000000000791b */ /* 0x003fe20003800000 */
.L_x_13431:
        /* <DEDUP_REMOVED lines=11> */
[----:B------:R-:W-:-:S05]  /*3caa0*/  VIADD R6, R35, 0x30 ;  /* 0x0000003023067836 */ /* 0x000fca0000000000 */
[----:B------:R1:W-:Y:S01]  /*3cab0*/  STL [R1+0x460], R6 ;  /* 0x0004600601007387 */ /* 0x0003e20000100800 */
[----:B0-----:R-:W-:-:S07]  /*3cac0*/  IMAD.MOV.U32 R4, RZ, RZ, R14 ;  /* 0x000000ffff047224 */ /* 0x001fce00078e000e */
[----:B-1----:R-:W-:Y:S05]  /*3cad0*/  WARPSYNC.COLLECTIVE R15, `(.L_x_13432) ;  /* 0x000000000f087348 */ /* 0x002fea0003c00000 */
[----:B------:R0:W2:Y:S02]  /*3cae0*/  SHFL.IDX P6, R14, R13, R12, R11 ;  /* 0x0000000c0d0e7389 */ /* 0x0000a400000c000b */
[----:B012---:R-:W-:Y:S01]  /*3caf0*/  ENDCOLLECTIVE ;  /* 0x000000000000791b */ /* 0x007fe20003800000 */
.L_x_13432:
[----:B------:R-:W-:Y:S02]  /*3cb00*/  IMAD.MOV.U32 R13, RZ, RZ, R3 ;  /* 0x000000ffff0d7224 */ /* 0x000fe400078e0003 */
[----:B------:R-:W-:Y:S02]  /*3cb10*/  IMAD.MOV.U32 R12, RZ, RZ, 0x3 ;  /* 0x00000003ff0c7424 */ /* 0x000fe400078e00ff */
[----:B------:R-:W-:-:S07]  /*3cb20*/  IMAD.MOV.U32 R5, RZ, RZ, R14 ;  /* 0x000000ffff057224 */ /* 0x000fce00078e000e */
[----:B------:R-:W-:Y:S05]  /*3cb30*/  WARPSYNC.COLLECTIVE R15, `(.L_x_13433) ;  /* 0x000000000f087348 */ /* 0x000fea0003c00000 */
[----:B------:R0:W1:Y:S02]  /*3cb40*/  SHFL.IDX P6, R14, R13, R12, R11 ;  /* 0x0000000c0d0e7389 */ /* 0x00006400000c000b */
[----:B01----:R-:W-:Y:S01]  /*3cb50*/  ENDCOLLECTIVE ;  /* 0x000000000000791b */ /* 0x003fe20003800000 */
.L_x_13433:
        /* <DEDUP_REMOVED lines=15> */
.L_x_13434:
[----:B------:R-:W-:Y:S02]  /*3cc50*/  IMAD.MOV.U32 R13, RZ, RZ, R3 ;  /* 0x000000ffff0d7224 */ /* 0x000fe400078e0003 */
[----:B------:R-:W-:Y:S02]  /*3cc60*/  IMAD.MOV.U32 R12, RZ, RZ, 0x4 ;  /* 0x00000004ff0c7424 */ /* 0x000fe400078e00ff */
[----:B------:R-:W-:-:S07]  /*3cc70*/  IMAD.MOV.U32 R5, RZ, RZ, R14 ;  /* 0x000000ffff057224 */ /* 0x000fce00078e000e */
[----:B------:R-:W-:Y:S05]  /*3cc80*/  WARPSYNC.COLLECTIVE R15, `(.L_x_13435) ;  /* 0x000000000f087348 */ /* 0x000fea0003c00000 */
[----:B------:R0:W1:Y:S02]  /*3cc90*/  SHFL.IDX P6, R14, R13, R12, R11 ;  /* 0x0000000c0d0e7389 */ /* 0x00006400000c000b */
[----:B01----:R-:W-:Y:S01]  /*3cca0*/  ENDCOLLECTIVE ;  /* 0x000000000000791b */ /* 0x003fe20003800000 */
.L_x_13435:
        /* <DEDUP_REMOVED lines=10> */
.L_x_13436:
        /* <DEDUP_REMOVED lines=13> */
.L_x_13437:
        /* <DEDUP_REMOVED lines=10> */
.L_x_13438:
        /* <DEDUP_REMOVED lines=13> */
.L_x_13439:
        /* <DEDUP_REMOVED lines=10> */
.L_x_13440:
        /* <DEDUP_REMOVED lines=11> */
.L_x_13441:
        /* <DEDUP_REMOVED lines=10> */
.L_x_13442:
[----:B------:R-:W-:Y:S01]  /*3d180*/  @!PT LDS RZ, [RZ] ;  /* 0x00000000fffff984 */ /* 0x000fe20000000800 */
[----:B------:R-:W-:Y:S01]  /*3d190*/  @!PT LDS RZ, [RZ] ;  /* 0x00000000fffff984 */ /* 0x000fe20000000800 */
[----:B------:R-:W-:Y:S01]  /*3d1a0*/  @!PT LDS RZ, [RZ] ;  /* 0x00000000fffff984 */ /* 0x000fe20000000800 */
[----:B------:R0:W-:Y:S01]  /*3d1b0*/  @!P0 LDGSTS.E.BYPASS.LTC128B.128 [R26+0x1b400], desc[UR44][R4.64], !P1 ;  /* 0x1b400000041a8fae */ /* 0x0001e2000c901d6c */
[----:B------:R-:W-:Y:S01]  /*3d1c0*/  IMAD.MOV.U32 R0, RZ, RZ, R14 ;  /* 0x000000ffff007224 */ /* 0x000fe200078e000e */
[----:B------:R-:W-:Y:S06]  /*3d1d0*/  BRA `(.L_x_13443) ;  /* 0xffffff90005c7947 */ /* 0x000fec000383ffff */
.L_x_13253:
[----:B------:R-:W2:Y:S04]  /*3d1e0*/  LDL.LU R14, [R1+0x440] ;  /* 0x00044000010e7983 */ /* 0x000ea80000300800 */
[----:B------:R-:W3:Y:S04]  /*3d1f0*/  LDL.LU R13, [R1+0x458] ;  /* 0x00045800010d7983 */ /* 0x000ee80000300800 */
[----:B------:R-:W4:Y:S04]  /*3d200*/  LDL.LU R12, [R1+0x45c] ;  /* 0x00045c00010c7983 */ /* 0x000f280000300800 */
[----:B------:R-:W5:Y:S04]  /*3d210*/  LDL.LU R11, [R1+0x460] ;  /* 0x00046000010b7983 */ /* 0x000f680000300800 */
[----:B------:R-:W5:Y:S04]  /*3d220*/  LDL.LU R10, [R1+0x464] ;  /* 0x00046400010a7983 */ /* 0x000f680000300800 */
[----:B------:R-:W5:Y:S04]  /*3d230*/  LDL.LU R9, [R1+0x46c] ;  /* 0x00046c0001097983 */ /* 0x000f680000300800 */
[----:B------:R-:W5:Y:S01]  /*3d240*/  LDL.LU R8, [R1+0x470] ;  /* 0x0004700001087983 */ /* 0x000f620000300800 */
[----:B------:R-:W-:Y:S01]  /*3d250*/  LOP3.LUT R22, R22, 0xfffffbff, RZ, 0xc0, !PT ;  /* 0xfffffbff16167812 */ /* 0x000fe200078ec0ff */
[----:B------:R-:W-:Y:S01]  /*3d260*/  BSSY B0, `(.L_x_13444) ;  /* 0x0000019000007945 */ /* 0x000fe20003800000 */
[----:B------:R-:W-:-:S02]  /*3d270*/  IMAD.MOV.U32 R15, RZ, RZ, -0x1 ;  /* 0xffffffffff0f7424 */ /* 0x000fc400078e00ff */
[----:B--2---:R-:W-:-:S05]  /*3d280*/  IMAD R5, R14, R6, RZ ;  /* 0x000000060e057224 */ /* 0x004fca00078e02ff */
[-C--:B------:R-:W-:Y:S02]  /*3d290*/  ISETP.GE.AND P0, PT, R35, R5.reuse, PT ;  /* 0x000000052300720c */ /* 0x080fe40003f06270 */
[-C--:B---3--:R-:W-:Y:S01]  /*3d2a0*/  ISETP.GE.AND P6, PT, R13, R5.reuse, PT ;  /* 0x000000050d00720c */ /* 0x088fe20003fc6270 */
[----:B------:R-:W-:Y:S01]  /*3d2b0*/  IMAD.MOV.U32 R13, RZ, RZ, R0 ;  /* 0x000000ffff0d7224 */ /* 0x000fe200078e0000 */
[----:B----4-:R-:W-:Y:S01]  /*3d2c0*/  ISETP.GE.AND P5, PT, R12, R5, PT ;  /* 0x000000050c00720c */ /* 0x010fe20003fa6270 */
[----:B------:R-:W-:-:S08]  /*3d2d0*/  IMAD.MOV.U32 R12, RZ, RZ, RZ ;  /* 0x000000ffff0c7224 */ /* 0x000fd000078e00ff */
[----:B------:R-:W-:Y:S02]  /*3d2e0*/  @P0 LOP3.LUT R22, R22, 0x400, RZ, 0xfc, !PT ;  /* 0x0000040016160812 */ /* 0x000fe400078efcff */
[----:B-----5:R-:W-:Y:S01]  /*3d2f0*/  ISETP.GE.AND P0, PT, R11, R5, PT ;  /* 0x000000050b00720c */ /* 0x020fe20003f06270 */
        /* <DEDUP_REMOVED lines=8> */
[----:B------:R-:W-:Y:S02]  /*3d380*/  @P0 LOP3.LUT R22, R22, 0x80, RZ, 0xfc, !PT ;  /* 0x0000008016160812 */ /* 0x000fe400078efcff */
[----:B------:R-:W-:Y:S02]  /*3d390*/  ISETP.GE.AND P0, PT, R8, R5, PT ;  /* 0x000000050800720c */ /* 0x000fe40003f06270 */
[----:B------:R-:W-:-:S04]  /*3d3a0*/  LOP3.LUT R22, R22, 0xffffffbf, RZ, 0xc0, !PT ;  /* 0xffffffbf16167812 */ /* 0x000fc800078ec0ff */
[----:B------:R-:W-:-:S07]  /*3d3b0*/  @P6 LOP3.LUT R22, R22, 0x40, RZ, 0xfc, !PT ;  /* 0x0000004016166812 */ /* 0x000fce00078efcff */
[----:B------:R-:W-:Y:S05]  /*3d3c0*/  WARPSYNC.COLLECTIVE R15, `(.L_x_13445) ;  /* 0x000000000f087348 */ /* 0x000fea0003c00000 */
[----:B------:R0:W1:Y:S02]  /*3d3d0*/  SHFL.IDX P6, R14, R13, R12, R11 ;  /* 0x0000000c0d0e7389 */ /* 0x00006400000c000b */
[----:B01----:R-:W-:Y:S01]  /*3d3e0*/  ENDCOLLECTIVE ;  /* 0x000000000000791b */ /* 0x003fe20003800000 */
.L_x_13445:
[----:B------:R-:W-:Y:S05]  /*3d3f0*/  BSYNC B0 ;  /* 0x0000000000007941 */ /* 0x000fea0003800000 */
.L_x_13444:
        /* <DEDUP_REMOVED lines=11> */
.L_x_13446:
[----:B------:R-:W-:-:S04]  /*3d4b0*/  LOP3.LUT R22, R22, 0xffefffff, RZ, 0xc0, !PT ;  /* 0xffefffff16167812 */ /* 0x000fc800078ec0ff */
[----:B------:R-:W-:-:S04]  /*3d4c0*/  @P0 LOP3.LUT R22, R22, 0x100000, RZ, 0xfc, !PT ;  /* 0x0010000016160812 */ /* 0x000fc800078efcff */
[----:B------:R-:W-:Y:S01]  /*3d4d0*/  LOP3.LUT P0, RZ, R22, 0x400, RZ, 0xc0, !PT ;  /* 0x0000040016ff7812 */ /* 0x000fe2000780c0ff */
[----:B------:R-:W-:Y:S02]  /*3d4e0*/  IMAD.MOV.U32 R13, RZ, RZ, R0 ;  /* 0x000000ffff0d7224 */ /* 0x000fe400078e0000 */
[----:B------:R-:W-:Y:S02]  /*3d4f0*/  IMAD.MOV.U32 R12, RZ, RZ, 0x1 ;  /* 0x00000001ff0c7424 */ /* 0x000fe400078e00ff */
[----:B------:R-:W-:-:S08]  /*3d500*/  IMAD.MOV.U32 R3, RZ, RZ, R14 ;  /* 0x000000ffff037224 */ /* 0x000fd000078e000e */
[----:B------:R-:W-:-:S05]  /*3d510*/  @!P0 LEA R3, P6, R7, R3, 0x1 ;  /* 0x0000000307038211 */ /* 0x000fca00078c08ff */
[----:B------:R-:W-:-:S05]  /*3d520*/  @!P0 IMAD.X R2, RZ, RZ, R2, P6 ;  /* 0x000000ffff028224 */ /* 0x000fca00030e0602 */
[----:B------:R-:W-:-:S07]  /*3d530*/  @!P0 LOP3.LUT R3, R3, R2, RZ, 0x3c, !PT ;  /* 0x0000000203038212 */ /* 0x000fce00078e3cff */
[----:B------:R-:W-:Y:S05]  /*3d540*/  WARPSYNC.COLLECTIVE R15, `(.L_x_13447) ;  /* 0x000000000f087348 */ /* 0x000fea0003c00000 */
[----:B------:R0:W1:Y:S02]  /*3d550*/  SHFL.IDX P6, R14, R13, R12, R11 ;  /* 0x0000000c0d0e7389 */ /* 0x00006400000c000b */
[----:B01----:R-:W-:Y:S01]  /*3d560*/  ENDCOLLECTIVE ;  /* 0x000000000000791b */ /* 0x003fe20003800000 */
.L_x_13447:
        /* <DEDUP_REMOVED lines=15> */
.L_x_13448:
        /* <DEDUP_REMOVED lines=12> */
.L_x_13449:
        /* <DEDUP_REMOVED lines=12> */
.L_x_13450:
        /* <DEDUP_REMOVED lines=12> */
.L_x_13451:
        /* <DEDUP_REMOVED lines=12> */
.L_x_13452:
        /* <DEDUP_REMOVED lines=12> */
.L_x_13453:
        /* <DEDUP_REMOVED lines=12> */
.L_x_13454:
        /* <DEDUP_REMOVED lines=12> */
.L_x_13455:
        /* <DEDUP_REMOVED lines=12> */
.L_x_13456:
        /* <DEDUP_REMOVED lines=12> */
.L_x_13457:
        /* <DEDUP_REMOVED lines=11> */
.L_x_13458:
[----:B------:R-:W-:Y:S02]  /*3ddd0*/  IMAD.MOV.U32 R13, RZ, RZ, R0 ;  /* 0x000000ffff0d7224 */ /* 0x000fe400078e0000 */
[----:B------:R-:W-:Y:S02]  /*3dde0*/  IMAD.MOV.U32 R12, RZ, RZ, 0x7 ;  /* 0x00000007ff0c7424 */ /* 0x000fe400078e00ff */
[----:B------:R-:W-:-:S07]  /*3ddf0*/  IMAD.MOV.U32 R2, RZ, RZ, R14 ;  /* 0x000000ffff027224 */ /* 0x000fce00078e000e */
[----:B------:R-:W-:Y:S05]  /*3de00*/  WARPSYNC.COLLECTIVE R15, `(.L_x_13459) ;  /* 0x000000000f087348 */ /* 0x000fea0003c00000 */
[----:B------:R0:W1:Y:S02]  /*3de10*/  SHFL.IDX P6, R14, R13, R12, R11 ;  /* 0x0000000c0d0e7389 */ /* 0x00006400000c000b */
[----:B01----:R-:W-:Y:S01]  /*3de20*/  ENDCOLLECTIVE ;  /* 0x000000000000791b */ /* 0x003fe20003800000 */
.L_x_13459:
        /* <DEDUP_REMOVED lines=14> */
.L_x_13460:
[----:B------:R-:W-:Y:S01]  /*3df10*/  IMAD.MOV.U32 R2, RZ, RZ, R14 ;  /* 0x000000ffff027224 */ /* 0x000fe200078e000e */
[----:B------:R-:W-:Y:S06]  /*3df20*/  BRA `(.L_x_13461) ;  /* 0xffffff8c00c07947 */ /* 0x000fec000383ffff */
.L_x_13258:
[----:B0-----:R0:W1:Y:S02]  /*3df30*/  SYNCS.PHASECHK.TRANS64.TRYWAIT P0, [R23+URZ+0x32420], R0 ;  /* 0x03242000170075a7 */ /* 0x001064000800017f */
[----:B-1----:R-:W-:Y:S05]  /*3df40*/  @!P0 NANOSLEEP.SYNCS 0x989680 ;  /* 0x009896800000895d */ /* 0x002fea0003900000 */
[----:B------:R-:W1:Y:S02]  /*3df50*/  @!P0 SYNCS.PHASECHK.TRANS64 P0, [R23+URZ+0x32420], R0 ;  /* 0x03242000170085a7 */ /* 0x000e64000800007f */
[----:B-1----:R-:W-:Y:S05]  /*3df60*/  @!P0 BRA `(.L_x_13258) ;  /* 0xfffffffc00f08947 */ /* 0x002fea000383ffff */
[----:B------:R-:W-:Y:S05]  /*3df70*/  BRA `(.L_x_13462) ;  /* 0xffffff9000347947 */ /* 0x000fea000383ffff */
.L_x_13261:
[----:B0-----:R0:W1:Y:S02]  /*3df80*/  SYNCS.PHASECHK.TRANS64.TRYWAIT P0, [R17+URZ+0x32460], R0 ;  /* 0x03246000110075a7 */ /* 0x001064000800017f */
[----:B-1----:R-:W-:Y:S05]  /*3df90*/  @!P0 NANOSLEEP.SYNCS 0x989680 ;  /* 0x009896800000895d */ /* 0x002fea0003900000 */
[----:B------:R-:W1:Y:S02]  /*3dfa0*/  @!P0 SYNCS.PHASECHK.TRANS64 P0, [R17+URZ+0x32460], R0 ;  /* 0x03246000110085a7 */ /* 0x000e64000800007f */
[----:B-1----:R-:W-:Y:S05]  /*3dfb0*/  @!P0 BRA `(.L_x_13261) ;  /* 0xfffffffc00f08947 */ /* 0x002fea000383ffff */
[----:B------:R-:W-:Y:S05]  /*3dfc0*/  BRA `(.L_x_13463) ;  /* 0xffffff9000447947 */ /* 0x000fea000383ffff */
.L_x_13262:
        /* <DEDUP_REMOVED lines=8> */
.L_x_13465:
[----:B------:R-:W-:Y:S05]  /*3e050*/  BSYNC B0 ;  /* 0x0000000000007941 */ /* 0x000fea0003800000 */
.L_x_13464:
        /* <DEDUP_REMOVED lines=13> */
.L_x_13466:
        /* <DEDUP_REMOVED lines=9> */
.L_x_13467:
        /* <DEDUP_REMOVED lines=17> */
.L_x_13468:
[----:B------:R-:W-:Y:S02]  /*3e2d0*/  IMAD.MOV.U32 R13, RZ, RZ, R6 ;  /* 0x000000ffff0d7224 */ /* 0x000fe400078e0006 */
[----:B------:R-:W-:Y:S01]  /*3e2e0*/  IMAD.MOV.U32 R12, RZ, RZ, 0x2 ;  /* 0x00000002ff0c7424 */ /* 0x000fe200078e00ff */
[----:B------:R-:W-:-:S13]  /*3e2f0*/  IADD3 R2, P3, R14, R0, RZ ;  /* 0x000000000e027210 */ /* 0x000fda0007f7e0ff */
[----:B------:R-:W-:Y:S05]  /*3e300*/  WARPSYNC.COLLECTIVE R15, `(.L_x_13469) ;  /* 0x000000000f087348 */ /* 0x000fea0003c00000 */
[----:B------:R0:W1:Y:S02]  /*3e310*/  SHFL.IDX P6, R14, R13, R12, R11 ;  /* 0x0000000c0d0e7389 */ /* 0x00006400000c000b */
[----:B01----:R-:W-:Y:S01]  /*3e320*/  ENDCOLLECTIVE ;  /* 0x000000000000791b */ /* 0x003fe20003800000 */
.L_x_13469:
        /* <DEDUP_REMOVED lines=17> */
.L_x_13470:
[----:B------:R-:W-:Y:S02]  /*3e440*/  IMAD.MOV.U32 R13, RZ, RZ, R6 ;  /* 0x000000ffff0d7224 */ /* 0x000fe400078e0006 */
[----:B------:R-:W-:Y:S01]  /*3e450*/  IMAD.MOV.U32 R12, RZ, RZ, 0x3 ;  /* 0x00000003ff0c7424 */ /* 0x000fe200078e00ff */
[----:B------:R-:W-:-:S13]  /*3e460*/  IADD3 R2, P3, R14, R0, RZ ;  /* 0x000000000e027210 */ /* 0x000fda0007f7e0ff */
[----:B------:R-:W-:Y:S05]  /*3e470*/  WARPSYNC.COLLECTIVE R15, `(.L_x_13471) ;  /* 0x000000000f087348 */ /* 0x000fea0003c00000 */
[----:B------:R0:W1:Y:S02]  /*3e480*/  SHFL.IDX P6, R14, R13, R12, R11 ;  /* 0x0000000c0d0e7389 */ /* 0x00006400000c000b */
[----:B01----:R-:W-:Y:S01]  /*3e490*/  ENDCOLLECTIVE ;  /* 0x000000000000791b */ /* 0x003fe20003800000 */
.L_x_13471:
        /* <DEDUP_REMOVED lines=17> */
.L_x_13472:
[----:B------:R-:W-:Y:S02]  /*3e5b0*/  IMAD.MOV.U32 R13, RZ, RZ, R6 ;  /* 0x000000ffff0d7224 */ /* 0x000fe400078e0006 */
[----:B------:R-:W-:Y:S01]  /*3e5c0*/  IMAD.MOV.U32 R12, RZ, RZ, 0x4 ;  /* 0x00000004ff0c7424 */ /* 0x000fe200078e00ff */
[----:B------:R-:W-:-:S13]  /*3e5d0*/  IADD3 R2, P3, R14, R0, RZ ;  /* 0x000000000e027210 */ /* 0x000fda0007f7e0ff */
[----:B------:R-:W-:Y:S05]  /*3e5e0*/  WARPSYNC.COLLECTIVE R15, `(.L_x_13473) ;  /* 0x000000000f087348 */ /* 0x000fea0003c00000 */
[----:B------:R0:W1:Y:S02]  /*3e5f0*/  SHFL.IDX P6, R14, R13, R12, R11 ;  /* 0x0000000c0d0e7389 */ /* 0x00006400000c000b */
[----:B01----:R-:W-:Y:S01]  /*3e600*/  ENDCOLLECTIVE ;  /* 0x000000000000791b */ /* 0x003fe20003800000 */
.L_x_13473:
        /* <DEDUP_REMOVED lines=17> */
.L_x_13474:
[----:B------:R-:W-:Y:S02]  /*3e720*/  IMAD.MOV.U32 R13, RZ, RZ, R6 ;  /* 0x000000ffff0d7224 */ /* 0x000fe400078e0006 */
[----:B------:R-:W-:Y:S01]  /*3e730*/  IMAD.MOV.U32 R12, RZ, RZ, 0x5 ;  /* 0x00000005ff0c7424 */ /* 0x000fe200078e00ff */
[----:B------:R-:W-:-:S13]  /*3e740*/  IADD3 R2, P3, R14, R0, RZ ;  /* 0x000000000e027210 */ /* 0x000fda0007f7e0ff */
[----:B------:R-:W-:Y:S05]  /*3e750*/  WARPSYNC.COLLECTIVE R15, `(.L_x_13475) ;  /* 0x000000000f087348 */ /* 0x000fea0003c00000 */
[----:B------:R0:W1:Y:S02]  /*3e760*/  SHFL.IDX P6, R14, R13, R12, R11 ;  /* 0x0000000c0d0e7389 */ /* 0x00006400000c000b */
[----:B01----:R-:W-:Y:S01]  /*3e770*/  ENDCOLLECTIVE ;  /* 0x000000000000791b */ /* 0x003fe20003800000 */
.L_x_13475:
        /* <DEDUP_REMOVED lines=12> */
.L_x_13476:
        /* <DEDUP_REMOVED lines=9> */
.L_x_13269:
[----:B0-----:R0:W1:Y:S02]  /*3e8d0*/  SYNCS.PHASECHK.TRANS64.TRYWAIT P0, [R6+URZ+0x32440], R21 ;  /* 0x03244015060075a7 */ /* 0x001064000800017f */
[----:B-1----:R-:W-:Y:S05]  /*3e8e0*/  @!P0 NANOSLEEP.SYNCS 0x989680 ;  /* 0x009896800000895d */ /* 0x002fea0003900000 */
[----:B------:R-:W1:Y:S02]  /*3e8f0*/  @!P0 SYNCS.PHASECHK.TRANS64 P0, [R6+URZ+0x32440], R21 ;  /* 0x03244015060085a7 */ /* 0x000e64000800007f */
[----:B-1----:R-:W-:Y:S05]  /*3e900*/  @!P0 BRA `(.L_x_13269) ;  /* 0xfffffffc00f08947 */ /* 0x002fea000383ffff */
[----:B------:R-:W-:Y:S05]  /*3e910*/  BRA `(.L_x_13478) ;  /* 0xffffff9000d47947 */ /* 0x000fea000383ffff */
.L_x_13270:
        /* <DEDUP_REMOVED lines=8> */
.L_x_13480:
[----:B------:R-:W-:Y:S05]  /*3e9a0*/  BSYNC B1 ;  /* 0x0000000000017941 */ /* 0x000fea0003800000 */
.L_x_13479:
        /* <DEDUP_REMOVED lines=9> */
.L_x_13481:
[----:B------:R-:W-:Y:S02]  /*3ea40*/  IMAD.MOV.U32 R13, RZ, RZ, R9 ;  /* 0x000000ffff0d7224 */ /* 0x000fe400078e0009 */
[----:B------:R-:W-:Y:S02]  /*3ea50*/  IMAD.MOV.U32 R12, RZ, RZ, 0x1 ;  /* 0x00000001ff0c7424 */ /* 0x000fe400078e00ff */
[----:B------:R-:W-:-:S07]  /*3ea60*/  IMAD.MOV.U32 R2, RZ, RZ, R14 ;  /* 0x000000ffff027224 */ /* 0x000fce00078e000e */
[----:B------:R-:W-:Y:S05]  /*3ea70*/  WARPSYNC.COLLECTIVE R15, `(.L_x_13482) ;  /* 0x000000000f087348 */ /* 0x000fea0003c00000 */
[----:B------:R0:W1:Y:S02]  /*3ea80*/  SHFL.IDX P6, R14, R13, R12, R11 ;  /* 0x0000000c0d0e7389 */ /* 0x00006400000c000b */
[----:B01----:R-:W-:Y:S01]  /*3ea90*/  ENDCOLLECTIVE ;  /* 0x000000000000791b */ /* 0x003fe20003800000 */
.L_x_13482:
        /* <DEDUP_REMOVED lines=11> */
.L_x_13483:
[----:B------:R-:W-:Y:S02]  /*3eb50*/  IMAD.MOV.U32 R13, RZ, RZ, R9 ;  /* 0x000000ffff0d7224 */ /* 0x000fe400078e0009 */
[----:B------:R-:W-:Y:S02]  /*3eb60*/  IMAD.MOV.U32 R12, RZ, RZ, 0x2 ;  /* 0x00000002ff0c7424 */ /* 0x000fe400078e00ff */
[----:B------:R-:W-:-:S07]  /*3eb70*/  IMAD.MOV.U32 R2, RZ, RZ, R14 ;  /* 0x000000ffff027224 */ /* 0x000fce00078e000e */
[----:B------:R-:W-:Y:S05]  /*3eb80*/  WARPSYNC.COLLECTIVE R15, `(.L_x_13484) ;  /* 0x000000000f087348 */ /* 0x000fea0003c00000 */
[----:B------:R0:W1:Y:S02]  /*3eb90*/  SHFL.IDX P6, R14, R13, R12, R11 ;  /* 0x0000000c0d0e7389 */ /* 0x00006400000c000b */
[----:B01----:R-:W-:Y:S01]  /*3eba0*/  ENDCOLLECTIVE ;  /* 0x000000000000791b */ /* 0x003fe20003800000 */
.L_x_13484:
        /* <DEDUP_REMOVED lines=11> */
.L_x_13485:
[----:B------:R-:W-:Y:S02]  /*3ec60*/  IMAD.MOV.U32 R13, RZ, RZ, R9 ;  /* 0x000000ffff0d7224 */ /* 0x000fe400078e0009 */
[----:B------:R-:W-:Y:S02]  /*3ec70*/  IMAD.MOV.U32 R12, RZ, RZ, 0x3 ;  /* 0x00000003ff0c7424 */ /* 0x000fe400078e00ff */
[----:B------:R-:W-:-:S07]  /*3ec80*/  IMAD.MOV.U32 R2, RZ, RZ, R14 ;  /* 0x000000ffff027224 */ /* 0x000fce00078e000e */
[----:B------:R-:W-:Y:S05]  /*3ec90*/  WARPSYNC.COLLECTIVE R15, `(.L_x_13486) ;  /* 0x000000000f087348 */ /* 0x000fea0003c00000 */
[----:B------:R0:W1:Y:S02]  /*3eca0*/  SHFL.IDX P6, R14, R13, R12, R11 ;  /* 0x0000000c0d0e7389 */ /* 0x00006400000c000b */
[----:B01----:R-:W-:Y:S01]  /*3ecb0*/  ENDCOLLECTIVE ;  /* 0x000000000000791b */ /* 0x003fe20003800000 */
.L_x_13486:
        /* <DEDUP_REMOVED lines=11> */
.L_x_13487:
[----:B------:R-:W-:Y:S02]  /*3ed70*/  IMAD.MOV.U32 R13, RZ, RZ, R9 ;  /* 0x000000ffff0d7224 */ /* 0x000fe400078e0009 */
[----:B------:R-:W-:Y:S02]  /*3ed80*/  IMAD.MOV.U32 R12, RZ, RZ, 0x4 ;  /* 0x00000004ff0c7424 */ /* 0x000fe400078e00ff */
[----:B------:R-:W-:-:S07]  /*3ed90*/  IMAD.MOV.U32 R2, RZ, RZ, R14 ;  /* 0x000000ffff027224 */ /* 0x000fce00078e000e */
[----:B------:R-:W-:Y:S05]  /*3eda0*/  WARPSYNC.COLLECTIVE R15, `(.L_x_13488) ;  /* 0x000000000f087348 */ /* 0x000fea0003c00000 */
[----:B------:R0:W1:Y:S02]  /*3edb0*/  SHFL.IDX P6, R14, R13, R12, R11 ;  /* 0x0000000c0d0e7389 */ /* 0x00006400000c000b */
[----:B01----:R-:W-:Y:S01]  /*3edc0*/  ENDCOLLECTIVE ;  /* 0x000000000000791b */ /* 0x003fe20003800000 */
.L_x_13488:
        /* <DEDUP_REMOVED lines=11> */
.L_x_13489:
[----:B------:R-:W-:Y:S02]  /*3ee80*/  IMAD.MOV.U32 R13, RZ, RZ, R9 ;  /* 0x000000ffff0d7224 */ /* 0x000fe400078e0009 */
[----:B------:R-:W-:Y:S02]  /*3ee90*/  IMAD.MOV.U32 R12, RZ, RZ, 0x5 ;  /* 0x00000005ff0c7424 */ /* 0x000fe400078e00ff */
[----:B------:R-:W-:-:S07]  /*3eea0*/  IMAD.MOV.U32 R2, RZ, RZ, R14 ;  /* 0x000000ffff027224 */ /* 0x000fce00078e000e */
[----:B------:R-:W-:Y:S05]  /*3eeb0*/  WARPSYNC.COLLECTIVE R15, `(.L_x_13490) ;  /* 0x000000000f087348 */ /* 0x000fea0003c00000 */
[----:B------:R0:W1:Y:S02]  /*3eec0*/  SHFL.IDX P6, R14, R13, R12, R11 ;  /* 0x0000000c0d0e7389 */ /* 0x00006400000c000b */
[----:B01----:R-:W-:Y:S01]  /*3eed0*/  ENDCOLLECTIVE ;  /* 0x000000000000791b */ /* 0x003fe20003800000 */
.L_x_13490:
        /* <DEDUP_REMOVED lines=11> */
.L_x_13491:
[----:B------:R-:W-:Y:S01]  /*3ef90*/  IMAD.MOV.U32 R2, RZ, RZ, R14 ;  /* 0x000000ffff027224 */ /* 0x000fe200078e000e */
[----:B------:R-:W-:Y:S06]  /*3efa0*/  BRA `(.L_x_13492) ;  /* 0xffffff8c00fc7947 */ /* 0x000fec000383ffff */
.L_x_13275:
[----:B---3--:R3:W4:Y:S02]  /*3efb0*/  SYNCS.PHASECHK.TRANS64.TRYWAIT P0, [R6+URZ+0x32460], R21 ;  /* 0x03246015060075a7 */ /* 0x008724000800017f */
[----:B----4-:R-:W-:Y:S05]  /*3efc0*/  @!P0 NANOSLEEP.SYNCS 0x989680 ;  /* 0x009896800000895d */ /* 0x010fea0003900000 */
[----:B------:R-:W4:Y:S02]  /*3efd0*/  @!P0 SYNCS.PHASECHK.TRANS64 P0, [R6+URZ+0x32460], R21 ;  /* 0x03246015060085a7 */ /* 0x000f24000800007f */
[----:B----4-:R-:W-:Y:S05]  /*3efe0*/  @!P0 BRA `(.L_x_13275) ;  /* 0xfffffffc00f08947 */ /* 0x010fea000383ffff */
[----:B------:R-:W-:Y:S05]  /*3eff0*/  BRA `(.L_x_13493) ;  /* 0xffffff90004c7947 */ /* 0x000fea000383ffff */
.L_x_13276:
        /* <DEDUP_REMOVED lines=8> */
.L_x_13495:
[----:B------:R-:W-:Y:S05]  /*3f080*/  BSYNC B1 ;  /* 0x0000000000017941 */ /* 0x000fea0003800000 */
.L_x_13494:
        /* <DEDUP_REMOVED lines=9> */
.L_x_13496:
[----:B------:R-:W-:Y:S02]  /*3f120*/  IMAD.MOV.U32 R13, RZ, RZ, R9 ;  /* 0x000000ffff0d7224 */ /* 0x000fe400078e0009 */
[----:B------:R-:W-:Y:S01]  /*3f130*/  IMAD.MOV.U32 R12, RZ, RZ, 0x1 ;  /* 0x00000001ff0c7424 */ /* 0x000fe200078e00ff */
[----:B------:R-:W-:-:S13]  /*3f140*/  IADD3 R2, P0, R14, R0, RZ ;  /* 0x000000000e027210 */ /* 0x000fda0007f1e0ff */
[----:B------:R-:W-:Y:S05]  /*3f150*/  WARPSYNC.COLLECTIVE R15, `(.L_x_13497) ;  /* 0x000000000f087348 */ /* 0x000fea0003c00000 */
[----:B------:R0:W1:Y:S02]  /*3f160*/  SHFL.IDX P6, R14, R13, R12, R11 ;  /* 0x0000000c0d0e7389 */ /* 0x00006400000c000b */
[----:B01----:R-:W-:Y:S01]  /*3f170*/  ENDCOLLECTIVE ;  /* 0x000000000000791b */ /* 0x003fe20003800000 */
.L_x_13497:
        /* <DEDUP_REMOVED lines=13> */
.L_x_13498:
[----:B------:R-:W-:Y:S02]  /*3f250*/  IMAD.MOV.U32 R13, RZ, RZ, R9 ;  /* 0x000000ffff0d7224 */ /* 0x000fe400078e0009 */
[----:B------:R-:W-:Y:S01]  /*3f260*/  IMAD.MOV.U32 R12, RZ, RZ, 0x2 ;  /* 0x00000002ff0c7424 */ /* 0x000fe200078e00ff */
[----:B------:R-:W-:-:S13]  /*3f270*/  IADD3 R2, P0, R14, R0, RZ ;  /* 0x000000000e027210 */ /* 0x000fda0007f1e0ff */
[----:B------:R-:W-:Y:S05]  /*3f280*/  WARPSYNC.COLLECTIVE R15, `(.L_x_13499) ;  /* 0x000000000f087348 */ /* 0x000fea0003c00000 */
[----:B------:R0:W1:Y:S02]  /*3f290*/  SHFL.IDX P6, R14, R13, R12, R11 ;  /* 0x0000000c0d0e7389 */ /* 0x00006400000c000b */
[----:B01----:R-:W-:Y:S01]  /*3f2a0*/  ENDCOLLECTIVE ;  /* 0x000000000000791b */ /* 0x003fe20003800000 */
.L_x_13499:
        /* <DEDUP_REMOVED lines=13> */
.L_x_13500:
[----:B------:R-:W-:Y:S02]  /*3f380*/  IMAD.MOV.U32 R13, RZ, RZ, R9 ;  /* 0x000000ffff0d7224 */ /* 0x000fe400078e0009 */
[----:B------:R-:W-:Y:S01]  /*3f390*/  IMAD.MOV.U32 R12, RZ, RZ, 0x3 ;  /* 0x00000003ff0c7424 */ /* 0x000fe200078e00ff */
[----:B------:R-:W-:-:S13]  /*3f3a0*/  IADD3 R2, P0, R14, R0, RZ ;  /* 0x000000000e027210 */ /* 0x000fda0007f1e0ff */
[----:B------:R-:W-:Y:S05]  /*3f3b0*/  WARPSYNC.COLLECTIVE R15, `(.L_x_13501) ;  /* 0x000000000f087348 */ /* 0x000fea0003c00000 */
[----:B------:R0:W1:Y:S02]  /*3f3c0*/  SHFL.IDX P6, R14, R13, R12, R11 ;  /* 0x0000000c0d0e7389 */ /* 0x00006400000c000b */
[----:B01----:R-:W-:Y:S01]  /*3f3d0*/  ENDCOLLECTIVE ;  /* 0x000000000000791b */ /* 0x003fe20003800000 */
.L_x_13501:
        /* <DEDUP_REMOVED lines=13> */
.L_x_13502:
[----:B------:R-:W-:Y:S02]  /*3f4b0*/  IMAD.MOV.U32 R13, RZ, RZ, R9 ;  /* 0x000000ffff0d7224 */ /* 0x000fe400078e0009 */
[----:B------:R-:W-:Y:S01]  /*3f4c0*/  IMAD.MOV.U32 R12, RZ, RZ, 0x4 ;  /* 0x00000004ff0c7424 */ /* 0x000fe200078e00ff */
[----:B------:R-:W-:-:S13]  /*3f4d0*/  IADD3 R2, P0, R14, R0, RZ ;  /* 0x000000000e027210 */ /* 0x000fda0007f1e0ff */
[----:B------:R-:W-:Y:S05]  /*3f4e0*/  WARPSYNC.COLLECTIVE R15, `(.L_x_13503) ;  /* 0x000000000f087348 */ /* 0x000fea0003c00000 */
[----:B------:R0:W1:Y:S02]  /*3f4f0*/  SHFL.IDX P6, R14, R13, R12, R11 ;  /* 0x0000000c0d0e7389 */ /* 0x00006400000c000b */
[----:B01----:R-:W-:Y:S01]  /*3f500*/  ENDCOLLECTIVE ;  /* 0x000000000000791b */ /* 0x003fe20003800000 */
.L_x_13503:
        /* <DEDUP_REMOVED lines=13> */
.L_x_13504:
[----:B------:R-:W-:Y:S02]  /*3f5e0*/  IMAD.MOV.U32 R13, RZ, RZ, R9 ;  /* 0x000000ffff0d7224 */ /* 0x000fe400078e0009 */
[----:B------:R-:W-:Y:S01]  /*3f5f0*/  IMAD.MOV.U32 R12, RZ, RZ, 0x5 ;  /* 0x00000005ff0c7424 */ /* 0x000fe200078e00ff */
[----:B------:R-:W-:-:S13]  /*3f600*/  IADD3 R2, P0, R14, R0, RZ ;  /* 0x000000000e027210 */ /* 0x000fda0007f1e0ff */
[----:B------:R-:W-:Y:S05]  /*3f610*/  WARPSYNC.COLLECTIVE R15, `(.L_x_13505) ;  /* 0x000000000f087348 */ /* 0x000fea0003c00000 */
[----:B------:R0:W1:Y:S02]  /*3f620*/  SHFL.IDX P6, R14, R13, R12, R11 ;  /* 0x0000000c0d0e7389 */ /* 0x00006400000c000b */
[----:B01----:R-:W-:Y:S01]  /*3f630*/  ENDCOLLECTIVE ;  /* 0x000000000000791b */ /* 0x003fe20003800000 */
.L_x_13505:
        /* <DEDUP_REMOVED lines=13> */
.L_x_13506:
[----:B------:R-:W-:Y:S05]  /*3f710*/  BRA `(.L_x_13507) ;  /* 0xffffff8c00907947 */ /* 0x000fea000383ffff */
.L_x_13284:
[----:B------:R-:W-:Y:S01]  /*3f720*/  BSSY B0, `(.L_x_13508) ;  /* 0x0000008000007945 */ /* 0x000fe20003800000 */
[----:B------:R-:W-:Y:S02]  /*3f730*/  IMAD.MOV.U32 R13, RZ, RZ, R16 ;  /* 0x000000ffff0d7224 */ /* 0x000fe400078e0010 */
[----:B0-----:R-:W-:Y:S02]  /*3f740*/  IMAD.MOV.U32 R12, RZ, RZ, RZ ;  /* 0x000000ffff0c7224 */ /* 0x001fe400078e00ff */
[----:B------:R-:W-:Y:S02]  /*3f750*/  IMAD.MOV.U32 R11, RZ, RZ, 0x1f ;  /* 0x0000001fff0b7424 */ /* 0x000fe400078e00ff */
[----:B------:R-:W-:-:S07]  /*3f760*/  IMAD.MOV.U32 R15, RZ, RZ, -0x1 ;  /* 0xffffffffff0f7424 */ /* 0x000fce00078e00ff */
[----:B-123--:R-:W-:Y:S05]  /*3f770*/  WARPSYNC.COLLECTIVE R15, `(.L_x_13509) ;  /* 0x000000000f087348 */ /* 0x00efea0003c00000 */
[----:B------:R0:W4:Y:S02]  /*3f780*/  SHFL.IDX P6, R14, R13, R12, R11 ;  /* 0x0000000c0d0e7389 */ /* 0x00012400000c000b */
[----:B01234-:R-:W-:Y:S01]  /*3f790*/  ENDCOLLECTIVE ;  /* 0x000000000000791b */ /* 0x01ffe20003800000 */
.L_x_13509:
[----:B------:R-:W-:Y:S05]  /*3f7a0*/  BSYNC B0 ;  /* 0x0000000000007941 */ /* 0x000fea0003800000 */
.L_x_13508:
        /* <DEDUP_REMOVED lines=9> */
.L_x_13510:
        /* <DEDUP_REMOVED lines=24> */
.L_x_13511:
[----:B------:R-:W-:Y:S01]  /*3f9c0*/  IMAD.MOV.U32 R12, RZ, RZ, 0x2 ;  /* 0x00000002ff0c7424 */ /* 0x000fe200078e00ff */
[----:B------:R-:W-:-:S05]  /*3f9d0*/  SEL R14, R14, RZ, P1 ;  /* 0x000000ff0e0e7207 */ /* 0x000fca0000800000 */
[----:B------:R-:W-:-:S04]  /*3f9e0*/  IMAD.IADD R5, R13, 0x1, R14 ;  /* 0x000000010d057824 */ /* 0x000fc800078e020e */
[----:B------:R-:W-:-:S07]  /*3f9f0*/  IMAD.MOV.U32 R13, RZ, RZ, R5 ;  /* 0x000000ffff0d7224 */ /* 0x000fce00078e0005 */
[----:B------:R-:W-:Y:S05]  /*3fa00*/  WARPSYNC.COLLECTIVE R15, `(.L_x_13512) ;  /* 0x000000000f087348 */ /* 0x000fea0003c00000 */
[----:B------:R0:W1:Y:S02]  /*3fa10*/  SHFL.UP P6, R14, R13, R12, R11 ;  /* 0x0400000c0d0e7389 */ /* 0x00006400000c000b */
[----:B01----:R-:W-:Y:S01]  /*3fa20*/  ENDCOLLECTIVE ;  /* 0x000000000000791b */ /* 0x003fe20003800000 */
.L_x_13512:
[----:B------:R-:W-:Y:S01]  /*3fa30*/  IMAD.MOV.U32 R12, RZ, RZ, 0x4 ;  /* 0x00000004ff0c7424 */ /* 0x000fe200078e00ff */
[----:B------:R-:W-:-:S05]  /*3fa40*/  SEL R2, R14, RZ, P2 ;  /* 0x000000ff0e027207 */ /* 0x000fca0001000000 */
[----:B------:R-:W-:-:S04]  /*3fa50*/  IMAD.IADD R2, R5, 0x1, R2 ;  /* 0x0000000105027824 */ /* 0x000fc800078e0202 */
[----:B------:R-:W-:-:S07]  /*3fa60*/  IMAD.MOV.U32 R13, RZ, RZ, R2 ;  /* 0x000000ffff0d7224 */ /* 0x000fce00078e0002 */
[----:B------:R-:W-:Y:S05]  /*3fa70*/  WARPSYNC.COLLECTIVE R15, `(.L_x_13513) ;  /* 0x000000000f087348 */ /* 0x000fea0003c00000 */
[----:B------:R0:W1:Y:S02]  /*3fa80*/  SHFL.UP P6, R14, R13, R12, R11 ;  /* 0x0400000c0d0e7389 */ /* 0x00006400000c000b */
[----:B01----:R-:W-:Y:S01]  /*3fa90*/  ENDCOLLECTIVE ;  /* 0x000000000000791b */ /* 0x003fe20003800000 */
.L_x_13513:
[----:B------:R-:W-:Y:S01]  /*3faa0*/  IMAD.MOV.U32 R12, RZ, RZ, 0x8 ;  /* 0x00000008ff0c7424 */ /* 0x000fe200078e00ff */
[----:B------:R-:W-:-:S05]  /*3fab0*/  SEL R3, R14, RZ, P3 ;  /* 0x000000ff0e037207 */ /* 0x000fca0001800000 */
[----:B------:R-:W-:-:S04]  /*3fac0*/  IMAD.IADD R3, R2, 0x1, R3 ;  /* 0x0000000102037824 */ /* 0x000fc800078e0203 */
[----:B------:R-:W-:-:S07]  /*3fad0*/  IMAD.MOV.U32 R13, RZ, RZ, R3 ;  /* 0x000000ffff0d7224 */ /* 0x000fce00078e0003 */
[----:B------:R-:W-:Y:S05]  /*3fae0*/  WARPSYNC.COLLECTIVE R15, `(.L_x_13514) ;  /* 0x000000000f087348 */ /* 0x000fea0003c00000 */
[----:B------:R0:W1:Y:S02]  /*3faf0*/  SHFL.UP P6, R14, R13, R12, R11 ;  /* 0x0400000c0d0e7389 */ /* 0x00006400000c000b */
[----:B01----:R-:W-:Y:S01]  /*3fb00*/  ENDCOLLECTIVE ;  /* 0x000000000000791b */ /* 0x003fe20003800000 */
.L_x_13514:
[----:B------:R-:W-:Y:S01]  /*3fb10*/  IMAD.MOV.U32 R12, RZ, RZ, 0x10 ;  /* 0x00000010ff0c7424 */ /* 0x000fe200078e00ff */
[----:B------:R-:W-:-:S05]  /*3fb20*/  SEL R14, R14, RZ, P4 ;  /* 0x000000ff0e0e7207 */ /* 0x000fca0002000000 */
[----:B------:R-:W-:-:S04]  /*3fb30*/  IMAD.IADD R5, R3, 0x1, R14 ;  /* 0x0000000103057824 */ /* 0x000fc800078e020e */
[----:B------:R-:W-:-:S07]  /*3fb40*/  IMAD.MOV.U32 R13, RZ, RZ, R5 ;  /* 0x000000ffff0d7224 */ /* 0x000fce00078e0005 */
[----:B------:R-:W-:Y:S05]  /*3fb50*/  WARPSYNC.COLLECTIVE R15, `(.L_x_13515) ;  /* 0x000000000f087348 */ /* 0x000fea0003c00000 */
[----:B------:R0:W1:Y:S02]  /*3fb60*/  SHFL.UP P6, R14, R13, R12, R11 ;  /* 0x0400000c0d0e7389 */ /* 0x00006400000c000b */
[----:B01----:R-:W-:Y:S01]  /*3fb70*/  ENDCOLLECTIVE ;  /* 0x000000000000791b */ /* 0x003fe20003800000 */
.L_x_13515:
        /* <DEDUP_REMOVED lines=8> */
.L_x_13516:
[----:B------:R-:W-:Y:S05]  /*3fc00*/  BRA `(.L_x_13517) ;  /* 0xffffff8c00f07947 */ /* 0x000fea000383ffff */
.L_x_13287:
[----:B------:R-:W-:Y:S01]  /*3fc10*/  BSSY B0, `(.L_x_13518) ;  /* 0x0000007000007945 */ /* 0x000fe20003800000 */
[----:B------:R-:W-:Y:S02]  /*3fc20*/  IMAD.MOV.U32 R12, RZ, RZ, 0x1 ;  /* 0x00000001ff0c7424 */ /* 0x000fe400078e00ff */
[----:B------:R-:W-:Y:S02]  /*3fc30*/  IMAD.MOV.U32 R11, RZ, RZ, RZ ;  /* 0x000000ffff0b7224 */ /* 0x000fe400078e00ff */
[----:B------:R-:W-:-:S07]  /*3fc40*/  IMAD.MOV.U32 R15, RZ, RZ, -0x1 ;  /* 0xffffffffff0f7424 */ /* 0x000fce00078e00ff */
[----:B------:R-:W-:Y:S05]  /*3fc50*/  WARPSYNC.COLLECTIVE R15, `(.L_x_13519) ;  /* 0x000000000f087348 */ /* 0x000fea0003c00000 */
[----:B------:R0:W1:Y:S02]  /*3fc60*/  SHFL.UP P6, R14, R13, R12, R11 ;  /* 0x0400000c0d0e7389 */ /* 0x00006400000c000b */
[----:B01----:R-:W-:Y:S01]  /*3fc70*/  ENDCOLLECTIVE ;  /* 0x000000000000791b */ /* 0x003fe20003800000 */
.L_x_13519:
[----:B------:R-:W-:Y:S05]  /*3fc80*/  BSYNC B0 ;  /* 0x0000000000007941 */ /* 0x000fea0003800000 */
.L_x_13518:
        /* <DEDUP_REMOVED lines=8> */
.L_x_13520:
[----:B------:R-:W-:Y:S01]  /*3fd10*/  IMAD.MOV.U32 R12, RZ, RZ, 0x4 ;  /* 0x00000004ff0c7424 */ /* 0x000fe200078e00ff */
[----:B------:R-:W-:-:S05]  /*3fd20*/  SEL R2, R14, RZ, P2 ;  /* 0x000000ff0e027207 */ /* 0x000fca0001000000 */
[----:B------:R-:W-:-:S04]  /*3fd30*/  IMAD.IADD R2, R13, 0x1, R2 ;  /* 0x000000010d027824 */ /* 0x000fc800078e0202 */
[----:B------:R-:W-:-:S07]  /*3fd40*/  IMAD.MOV.U32 R13, RZ, RZ, R2 ;  /* 0x000000ffff0d7224 */ /* 0x000fce00078e0002 */
[----:B------:R-:W-:Y:S05]  /*3fd50*/  WARPSYNC.COLLECTIVE R15, `(.L_x_13521) ;  /* 0x000000000f087348 */ /* 0x000fea0003c00000 */
[----:B------:R0:W1:Y:S02]  /*3fd60*/  SHFL.UP P6, R14, R13, R12, R11 ;  /* 0x0400000c0d0e7389 */ /* 0x00006400000c000b */
[----:B01----:R-:W-:Y:S01]  /*3fd70*/  ENDCOLLECTIVE ;  /* 0x000000000000791b */ /* 0x003fe20003800000 */
.L_x_13521:
[----:B------:R-:W-:Y:S01]  /*3fd80*/  IMAD.MOV.U32 R12, RZ, RZ, 0x8 ;  /* 0x00000008ff0c7424 */ /* 0x000fe200078e00ff */
[----:B------:R-:W-:-:S05]  /*3fd90*/  SEL R3, R14, RZ, P3 ;  /* 0x000000ff0e037207 */ /* 0x000fca0001800000 */
[----:B------:R-:W-:-:S04]  /*3fda0*/  IMAD.IADD R3, R2, 0x1, R3 ;  /* 0x0000000102037824 */ /* 0x000fc800078e0203 */
[----:B------:R-:W-:-:S07]  /*3fdb0*/  IMAD.MOV.U32 R13, RZ, RZ, R3 ;  /* 0x000000ffff0d7224 */ /* 0x000fce00078e0003 */
[----:B------:R-:W-:Y:S05]  /*3fdc0*/  WARPSYNC.COLLECTIVE R15, `(.L_x_13522) ;  /* 0x000000000f087348 */ /* 0x000fea0003c00000 */
[----:B------:R0:W1:Y:S02]  /*3fdd0*/  SHFL.UP P6, R14, R13, R12, R11 ;  /* 0x0400000c0d0e7389 */ /* 0x00006400000c000b */
[----:B01----:R-:W-:Y:S01]  /*3fde0*/  ENDCOLLECTIVE ;  /* 0x000000000000791b */ /* 0x003fe20003800000 */
.L_x_13522:
[----:B------:R-:W-:Y:S01]  /*3fdf0*/  IMAD.MOV.U32 R12, RZ, RZ, 0x10 ;  /* 0x00000010ff0c7424 */ /* 0x000fe200078e00ff */
[----:B------:R-:W-:-:S05]  /*3fe00*/  SEL R14, R14, RZ, P4 ;  /* 0x000000ff0e0e7207 */ /* 0x000fca0002000000 */
[----:B------:R-:W-:-:S04]  /*3fe10*/  IMAD.IADD R5, R3, 0x1, R14 ;  /* 0x0000000103057824 */ /* 0x000fc800078e020e */
[----:B------:R-:W-:-:S07]  /*3fe20*/  IMAD.MOV.U32 R13, RZ, RZ, R5 ;  /* 0x000000ffff0d7224 */ /* 0x000fce00078e0005 */
[----:B------:R-:W-:Y:S05]  /*3fe30*/  WARPSYNC.COLLECTIVE R15, `(.L_x_13523) ;  /* 0x000000000f087348 */ /* 0x000fea0003c00000 */
[----:B------:R0:W1:Y:S02]  /*3fe40*/  SHFL.UP P6, R14, R13, R12, R11 ;  /* 0x0400000c0d0e7389 */ /* 0x00006400000c000b */
[----:B01----:R-:W-:Y:S01]  /*3fe50*/  ENDCOLLECTIVE ;  /* 0x000000000000791b */ /* 0x003fe20003800000 */
.L_x_13523:
        /* <DEDUP_REMOVED lines=8> */
.L_x_13524:
[----:B------:R-:W-:Y:S05]  /*3fee0*/  BRA `(.L_x_13525) ;  /* 0xffffff8c00dc7947 */ /* 0x000fea000383ffff */
.L_x_13289:
[----:B------:R-:W-:Y:S01]  /*3fef0*/  BSSY B0, `(.L_x_13526) ;  /* 0x0000006000007945 */ /* 0x000fe20003800000 */
[----:B------:R-:W-:Y:S01]  /*3ff00*/  PLOP3.LUT P6, PT, P6, PT, PT, 0x8, 0x0 ;  /* 0x000000000000781c */ /* 0x000fe200037ce170 */
[----:B------:R-:W-:-:S12]  /*3ff10*/  IMAD.MOV.U32 R15, RZ, RZ, -0x1 ;  /* 0xffffffffff0f7424 */ /* 0x000fd800078e00ff */
[----:B0-----:R-:W-:Y:S05]  /*3ff20*/  WARPSYNC.COLLECTIVE R15, `(.L_x_13527) ;  /* 0x000000000f087348 */ /* 0x001fea0003c00000 */
[----:B------:R-:W-:Y:S01]  /*3ff30*/  VOTE.ANY R14, PT, P6 ;  /* 0x00000000000e7806 */ /* 0x000fe200030e0100 */
[----:B0-----:R-:W-:Y:S06]  /*3ff40*/  ENDCOLLECTIVE ;  /* 0x000000000000791b */ /* 0x001fec0003800000 */
.L_x_13527:
[----:B------:R-:W-:Y:S05]  /*3ff50*/  BSYNC B0 ;  /* 0x0000000000007941 */ /* 0x000fea0003800000 */
.L_x_13526:
        /* <DEDUP_REMOVED lines=8> */
.L_x_13528:
[----:B------:R-:W-:Y:S02]  /*3ffe0*/  IMAD.IADD R19, R12, 0x1, R19 ;  /* 0x000000010c137824 */ /* 0x000fe400078e0213 */
[----:B------:R-:W-:Y:S02]  /*3fff0*/  IMAD.MOV.U32 R13, RZ, RZ, R4 ;  /* 0x000000ffff0d7224 */ /* 0x000fe400078e0004 */
[----:B------:R-:W-:-:S07]  /*40000*/  IMAD.MOV.U32 R17, RZ, RZ, R14 ;  /* 0x000000ffff117224 */ /* 0x000fce00078e000e */
[----:B------:R-:W-:Y:S05]  /*40010*/  WARPSYNC.COLLECTIVE R15, `(.L_x_13529) ;  /* 0x000000000f087348 */ /* 0x000fea0003c00000 */
[----:B------:R0:W1:Y:S02]  /*40020*/  SHFL.IDX P6, R14, R13, R12, R11 ;  /* 0x0000000c0d0e7389 */ /* 0x00006400000c000b */
[----:B01----:R-:W-:Y:S01]  /*40030*/  ENDCOLLECTIVE ;  /* 0x000000000000791b */ /* 0x003fe20003800000 */
.L_x_13529:
[----:B------:R-:W-:Y:S01]  /*40040*/  IMAD.MOV.U32 R4, RZ, RZ, R14 ;  /* 0x000000ffff047224 */ /* 0x000fe200078e000e */
[----:B------:R-:W-:Y:S06]  /*40050*/  BRA `(.L_x_13530) ;  /* 0xffffff8c00c07947 */ /* 0x000fec000383ffff */
.L_x_13291:
[----:B------:R-:W-:Y:S01]  /*40060*/  BSSY B0, `(.L_x_13531) ;  /* 0x0000007000007945 */ /* 0x000fe20003800000 */
[----:B------:R-:W-:Y:S02]  /*40070*/  IMAD.MOV.U32 R13, RZ, RZ, R2 ;  /* 0x000000ffff0d7224 */ /* 0x000fe400078e0002 */
[----:B------:R-:W-:Y:S02]  /*40080*/  IMAD.MOV.U32 R11, RZ, RZ, 0x1f ;  /* 0x0000001fff0b7424 */ /* 0x000fe400078e00ff */
[----:B------:R-:W-:-:S07]  /*40090*/  IMAD.MOV.U32 R15, RZ, RZ, -0x1 ;  /* 0xffffffffff0f7424 */ /* 0x000fce00078e00ff */
[----:B0-23--:R-:W-:Y:S05]  /*400a0*/  WARPSYNC.COLLECTIVE R15, `(.L_x_13532) ;  /* 0x000000000f087348 */ /* 0x00dfea0003c00000 */
[----:B------:R1:W4:Y:S02]  /*400b0*/  SHFL.IDX P6, R14, R13, R12, R11 ;  /* 0x0000000c0d0e7389 */ /* 0x00032400000c000b */
[----:B01234-:R-:W-:Y:S01]  /*400c0*/  ENDCOLLECTIVE ;  /* 0x000000000000791b */ /* 0x01ffe20003800000 */
.L_x_13532:
[----:B------:R-:W-:Y:S05]  /*400d0*/  BSYNC B0 ;  /* 0x0000000000007941 */ /* 0x000fea0003800000 */
.L_x_13531:
[----:B------:R-:W-:Y:S01]  /*400e0*/  IMAD.MOV.U32 R6, RZ, RZ, R14 ;  /* 0x000000ffff067224 */ /* 0x000fe200078e000e */
[----:B------:R-:W-:Y:S06]  /*400f0*/  BRA `(.L_x_13290) ;  /* 0xffffff8c00b07947 */ /* 0x000fec000383ffff */
.L_x_13297:
[----:B0-----:R0:W1:Y:S02]  /*40100*/  SYNCS.PHASECHK.TRANS64.TRYWAIT P0, [R5+URZ+0x32420], R0 ;  /* 0x03242000050075a7 */ /* 0x001064000800017f */
[----:B-1----:R-:W-:Y:S05]  /*40110*/  @!P0 NANOSLEEP.SYNCS 0x989680 ;  /* 0x009896800000895d */ /* 0x002fea0003900000 */
[----:B------:R-:W1:Y:S02]  /*40120*/  @!P0 SYNCS.PHASECHK.TRANS64 P0, [R5+URZ+0x32420], R0 ;  /* 0x03242000050085a7 */ /* 0x000e64000800007f */
[----:B-1----:R-:W-:Y:S05]  /*40130*/  @!P0 BRA `(.L_x_13297) ;  /* 0xfffffffc00f08947 */ /* 0x002fea000383ffff */
[----:B------:R-:W-:Y:S05]  /*40140*/  BRA `(.L_x_13533) ;  /* 0xffffff9800087947 */ /* 0x000fea000383ffff */
.L_x_13298:
        /* <DEDUP_REMOVED lines=11> */
.L_x_13535:
[----:B------:R-:W-:Y:S05]  /*40200*/  BSYNC B0 ;  /* 0x0000000000007941 */ /* 0x000fea0003800000 */
.L_x_13534:
[----:B------:R-:W-:Y:S05]  /*40210*/  BRA `(.L_x_13536) ;  /* 0xffffff9400f07947 */ /* 0x000fea000383ffff */
.L_x_13299:
[----:B------:R-:W-:Y:S01]  /*40220*/  BSSY B0, `(.L_x_13537) ;  /* 0x0000006000007945 */ /* 0x000fe20003800000 */
[----:B------:R-:W-:-:S07]  /*40230*/  IMAD.MOV.U32 R15, RZ, RZ, -0x1 ;  /* 0xffffffffff0f7424 */ /* 0x000fce00078e00ff */
[----:B0-234-:R-:W-:Y:S05]  /*40240*/  WARPSYNC.COLLECTIVE R15, `(.L_x_13538) ;  /* 0x000000000f0c7348 */ /* 0x01dfea0003c00000 */
[----:B------:R-:W-:Y:S02]  /*40250*/  ELECT P6, UR62, PT ;  /* 0x00000000003e782f */ /* 0x000fe400038c0000 */
[----:B------:R-:W-:Y:S01]  /*40260*/  MOV R14, UR62 ;  /* 0x0000003e000e7c02 */ /* 0x000fe20008000f00 */
[----:B0-234-:R-:W-:Y:S10]  /*40270*/  ENDCOLLECTIVE ;  /* 0x000000000000791b */ /* 0x01dff40003800000 */
.L_x_13538:
[----:B------:R-:W-:Y:S05]  /*40280*/  BSYNC B0 ;  /* 0x0000000000007941 */ /* 0x000fea0003800000 */
.L_x_13537:
[----:B------:R-:W-:Y:S05]  /*40290*/  BRA `(.L_x_13539) ;  /* 0xffffff9400e47947 */ /* 0x000fea000383ffff */
.L_x_13301:
[----:B0-----:R0:W1:Y:S02]  /*402a0*/  SYNCS.PHASECHK.TRANS64.TRYWAIT P1, [R3+URZ+0x32440], R2 ;  /* 0x03244002030075a7 */ /* 0x001064000802017f */
[----:B-1----:R-:W-:Y:S05]  /*402b0*/  @!P1 NANOSLEEP.SYNCS 0x989680 ;  /* 0x009896800000995d */ /* 0x002fea0003900000 */
[----:B------:R-:W1:Y:S02]  /*402c0*/  @!P1 SYNCS.PHASECHK.TRANS64 P1, [R3+URZ+0x32440], R2 ;  /* 0x03244002030095a7 */ /* 0x000e64000802007f */
[----:B-1----:R-:W-:Y:S05]  /*402d0*/  @!P1 BRA `(.L_x_13301) ;  /* 0xfffffffc00f09947 */ /* 0x002fea000383ffff */
[----:B------:R-:W-:Y:S05]  /*402e0*/  BRA `(.L_x_13540) ;  /* 0xffffff9800047947 */ /* 0x000fea000383ffff */
.L_x_13303:
[----:B-1----:R1:W0:Y:S02]  /*402f0*/  SYNCS.PHASECHK.TRANS64.TRYWAIT P1, [R25+URZ+0x32440], R0 ;  /* 0x03244000190075a7 */ /* 0x002224000802017f */
[----:B0-----:R-:W-:Y:S05]  /*40300*/  @!P1 NANOSLEEP.SYNCS 0x989680 ;  /* 0x009896800000995d */ /* 0x001fea0003900000 */
[----:B------:R-:W0:Y:S02]  /*40310*/  @!P1 SYNCS.PHASECHK.TRANS64 P1, [R25+URZ+0x32440], R0 ;  /* 0x03244000190095a7 */ /* 0x000e24000802007f */
[----:B0-----:R-:W-:Y:S05]  /*40320*/  @!P1 BRA `(.L_x_13303) ;  /* 0xfffffffc00f09947 */ /* 0x001fea000383ffff */
[----:B------:R-:W-:Y:S05]  /*40330*/  BRA `(.L_x_13541) ;  /* 0xffffff9800107947 */ /* 0x000fea000383ffff */
.L_x_13305:
[----:B------:R0:W0:Y:S02]  /*40340*/  SYNCS.PHASECHK.TRANS64.TRYWAIT P1, [R3+URZ+0x32460], R2 ;  /* 0x03246002030075a7 */ /* 0x000024000802017f */
[----:B0-----:R-:W-:Y:S05]  /*40350*/  @!P1 NANOSLEEP.SYNCS 0x989680 ;  /* 0x009896800000995d */ /* 0x001fea0003900000 */
[----:B------:R-:W0:Y:S02]  /*40360*/  @!P1 SYNCS.PHASECHK.TRANS64 P1, [R3+URZ+0x32460], R2 ;  /* 0x03246002030095a7 */ /* 0x000e24000802007f */
[----:B0-----:R-:W-:Y:S05]  /*40370*/  @!P1 BRA `(.L_x_13305) ;  /* 0xfffffffc00f09947 */ /* 0x001fea000383ffff */
[----:B------:R-:W-:Y:S05]  /*40380*/  BRA `(.L_x_13542) ;  /* 0xffffff98000c7947 */ /* 0x000fea000383ffff */
        .type           $_ZN7cutlass13device_kernelIN5flash11enable_sm90INS1_16FlashAttnFwdSm90INS1_25CollectiveMainloopFwdSm90ILi2EN4cute5tupleIJNS5_1CILi1EEES8_S8_EEENS6_IJNS7_ILi128EEENS7_ILi96EEENS7_ILi64EEEEEELi256ENS_10bfloat16_tEfNS_4arch4Sm90ELb0ELb1ELb0ELb1ELb1ELb1ELb1ELb1ELb0ELb1ELb1ELb0EEENS1_21CollectiveEpilogueFwdINS6_IJSA_NS7_ILi256EEESB_EEES9_SE_SG_Li256ELb1ELb1ELb1ELb0EEENS1_36VarlenDynamicPersistentTileSchedulerILi128ELi96ELi256ELi128ELb1ELb1ELb1ELb1ELb0ELb1EEEEEEEEEvNT_6ParamsE$_ZZN5flash25CollectiveMainloopFwdSm90ILi2EN4cute5tupleIJNS1_1CILi1EEES4_S4_EEENS2_IJNS3_ILi128EEENS3_ILi96EEENS3_ILi64EEEEEELi256EN7cutlass10bfloat16_tEfNSA_4arch4Sm90ELb0ELb1ELb0ELb1ELb1ELb1ELb1ELb1ELb0ELb1ELb1ELb0EE3mmaINS_16FlashAttnFwdSm90ISE_NS_21CollectiveEpilogueFwdINS2_IJS6_NS3_ILi256EEES7_EEES5_SB_SD_Li256ELb1ELb1ELb1ELb0EEENS_36VarlenDynamicPersistentTileSchedulerILi128ELi96ELi256ELi128ELb1ELb1ELb1ELb1ELb0ELb1EEEE13SharedStorageENS1_6TensorINS1_11ArrayEngineIfLm128EEENS1_6LayoutINS2_IJNS2_IJNS3_ILi2EEEST_NS3_ILi32EEEEEES4_S4_EEENS2_IJNS2_IJS4_ST_NS3_ILi4EEEEEENS3_ILi0EEESZ_EEEEEEENS_7SoftmaxILi2ELi0EEEEEbRKNSE_6ParamsENSA_13PipelineAsyncILi2EEES19_RNSA_13PipelineStateILj2EEERT0_RT1_iRiRKNS_16SeqlenInfoQKNewKILb1ELb1EEENS2_IJiiiiEEERT_ENKUliT_T0_T1_E_clIZSF_ISO_S12_S14_EbS17_S19_S19_S1C_S1E_S1G_iS1H_S1L_S1M_S1O_EUlRS1P_iE0_NS3_ILb1EEES1W_EEDaiS1P_S1Q_S1R_,@function
        .size           $_ZN7cutlass13device_kernelIN5flash11enable_sm90INS1_16FlashAttnFwdSm90INS1_25CollectiveMainloopFwdSm90ILi2EN4cute5tupleIJNS5_1CILi1EEES8_S8_EEENS6_IJNS7_ILi128EEENS7_ILi96EEENS7_ILi64EEEEEELi256ENS_10bfloat16_tEfNS_4arch4Sm90ELb0ELb1ELb0ELb1ELb1ELb1ELb1ELb1ELb0ELb1ELb1ELb0EEENS1_21CollectiveEpilogueFwdINS6_IJSA_NS7_ILi256EEESB_EEES9_SE_SG_Li256ELb1ELb1ELb1ELb0EEENS1_36VarlenDynamicPersistentTileSchedulerILi128ELi96ELi256ELi128ELb1ELb1ELb1ELb1ELb0ELb1EEEEEEEEEvNT_6ParamsE$_ZZN5flash25CollectiveMainloopFwdSm90ILi2EN4cute5tupleIJNS1_1CILi1EEES4_S4_EEENS2_IJNS3_ILi128EEENS3_ILi96EEENS3_ILi64EEEEEELi256EN7cutlass10bfloat16_tEfNSA_4arch4Sm90ELb0ELb1ELb0ELb1ELb1ELb1ELb1ELb1ELb0ELb1ELb1ELb0EE3mmaINS_16FlashAttnFwdSm90ISE_NS_21CollectiveEpilogueFwdINS2_IJS6_NS3_ILi256EEES7_EEES5_SB_SD_Li256ELb1ELb1ELb1ELb0EEENS_36VarlenDynamicPersistentTileSchedulerILi128ELi96ELi256ELi128ELb1ELb1ELb1ELb1ELb0ELb1EEEE13SharedStorageENS1_6TensorINS1_11ArrayEngineIfLm128EEENS1_6LayoutINS2_IJNS2_IJNS3_ILi2EEEST_NS3_ILi32EEEEEES4_S4_EEENS2_IJNS2_IJS4_ST_NS3_ILi4EEEEEENS3_ILi0EEESZ_EEEEEEENS_7SoftmaxILi2ELi0EEEEEbRKNSE_6ParamsENSA_13PipelineAsyncILi2EEES19_RNSA_13PipelineStateILj2EEERT0_RT1_iRiRKNS_16SeqlenInfoQKNewKILb1ELb1EEENS2_IJiiiiEEERT_ENKUliT_T0_T1_E_clIZSF_ISO_S12_S14_EbS17_S19_S19_S1C_S1E_S1G_iS1H_S1L_S1M_S1O_EUlRS1P_iE0_NS3_ILb1EEES1W_EEDaiS1P_S1Q_S1R_,(.L_x_15675 - $_ZN7cutlass13device_kernelIN5flash11enable_sm90INS1_16FlashAttnFwdSm90INS1_25CollectiveMainloopFwdSm90ILi2EN4cute5tupleIJNS5_1CILi1EEES8_S8_EEENS6_IJNS7_ILi128EEENS7_ILi96EEENS7_ILi64EEEEEELi256ENS_10bfloat16_tEfNS_4arch4Sm90ELb0ELb1ELb0ELb1ELb1ELb1ELb1ELb1ELb0ELb1ELb1ELb0EEENS1_21CollectiveEpilogueFwdINS6_IJSA_NS7_ILi256EEESB_EEES9_SE_SG_Li256ELb1ELb1ELb1ELb0EEENS1_36VarlenDynamicPersistentTileSchedulerILi128ELi96ELi256ELi128ELb1ELb1ELb1ELb1ELb0ELb1EEEEEEEEEvNT_6ParamsE$_ZZN5flash25CollectiveMainloopFwdSm90ILi2EN4cute5tupleIJNS1_1CILi1EEES4_S4_EEENS2_IJNS3_ILi128EEENS3_ILi96EEENS3_ILi64EEEEEELi256EN7cutlass10bfloat16_tEfNSA_4arch4Sm90ELb0ELb1ELb0ELb1ELb1ELb1ELb1ELb1ELb0ELb1ELb1ELb0EE3mmaINS_16FlashAttnFwdSm90ISE_NS_21CollectiveEpilogueFwdINS2_IJS6_NS3_ILi256EEES7_EEES5_SB_SD_Li256ELb1ELb1ELb1ELb0EEENS_36VarlenDynamicPersistentTileSchedulerILi128ELi96ELi256ELi128ELb1ELb1ELb1ELb1ELb0ELb1EEEE13SharedStorageENS1_6TensorINS1_11ArrayEngineIfLm128EEENS1_6LayoutINS2_IJNS2_IJNS3_ILi2EEEST_NS3_ILi32EEEEEES4_S4_EEENS2_IJNS2_IJS4_ST_NS3_ILi4EEEEEENS3_ILi0EEESZ_EEEEEEENS_7SoftmaxILi2ELi0EEEEEbRKNSE_6ParamsENSA_13PipelineAsyncILi2EEES19_RNSA_13PipelineStateILj2EEERT0_RT1_iRiRKNS_16SeqlenInfoQKNewKILb1ELb1EEENS2_IJiiiiEEERT_ENKUliT_T0_T1_E_clIZSF_ISO_S12_S14_EbS17_S19_S19_S1C_S1E_S1G_iS1H_S1L_S1M_S1O_EUlRS1P_iE0_NS3_ILb1EEES1W_EEDaiS1P_S1Q_S1R_)
$_ZN7cutlass13device_kernelIN5flash11enable_sm90INS1_16FlashAttnFwdSm90INS1_25CollectiveMainloopFwdSm90ILi2EN4cute5tupleIJNS5_1CILi1EEES8_S8_EEENS6_IJNS7_ILi128EEENS7_ILi96EEENS7_ILi64EEEEEELi256ENS_10bfloat16_tEfNS_4arch4Sm90ELb0ELb1ELb0ELb1ELb1ELb1ELb1ELb1ELb0ELb1ELb1ELb0EEENS1_21CollectiveEpilogueFwdINS6_IJSA_NS7_ILi256EEESB_EEES9_SE_SG_Li256ELb1ELb1ELb1ELb0EEENS1_36VarlenDynamicPersistentTileSchedulerILi128ELi96ELi256ELi128ELb1ELb1ELb1ELb1ELb0ELb1EEEEEEEEEvNT_6ParamsE$_ZZN5flash25CollectiveMainloopFwdSm90ILi2EN4cute5tupleIJNS1_1CILi1EEES4_S4_EEENS2_IJNS3_ILi128EEENS3_ILi96EEENS3_ILi64EEEEEELi256EN7cutlass10bfloat16_tEfNSA_4arch4Sm90ELb0ELb1ELb0ELb1ELb1ELb1ELb1ELb1ELb0ELb1ELb1ELb0EE3mmaINS_16FlashAttnFwdSm90ISE_NS_21CollectiveEpilogueFwdINS2_IJS6_NS3_ILi256EEES7_EEES5_SB_SD_Li256ELb1ELb1ELb1ELb0EEENS_36VarlenDynamicPersistentTileSchedulerILi128ELi96ELi256ELi128ELb1ELb1ELb1ELb1ELb0ELb1EEEE13SharedStorageENS1_6TensorINS1_11ArrayEngineIfLm128EEENS1_6LayoutINS2_IJNS2_IJNS3_ILi2EEEST_NS3_ILi32EEEEEES4_S4_EEENS2_IJNS2_IJS4_ST_NS3_ILi4EEEEEENS3_ILi0EEESZ_EEEEEEENS_7SoftmaxILi2ELi0EEEEEbRKNSE_6ParamsENSA_13PipelineAsyncILi2EEES19_RNSA_13PipelineStateILj2EEERT0_RT1_iRiRKNS_16SeqlenInfoQKNewKILb1ELb1EEENS2_IJiiiiEEERT_ENKUliT_T0_T1_E_clIZSF_ISO_S12_S14_EbS17_S19_S19_S1C_S1E_S1G_iS1H_S1L_S1M_S1O_EUlRS1P_iE0_NS3_ILb1EEES1W_EEDaiS1P_S1Q_S1R_:
[----:B------:R-:W-:Y:S02]  /*40390*/  ULDC UR4, c[0x0][0x20] ;  /* 0x0000080000047ab9 */ /* 0x000fe40000000800 */
        /* <DEDUP_REMOVED lines=14> */
.L_x_13544:
[----:B------:R-:W-:Y:S05]  /*40480*/  BSYNC B0 ;  /* 0x0000000000007941 */ /* 0x000fea0003800000 */
.L_x_13543:
        /* <DEDUP_REMOVED lines=13> */
.L_x_13546:
[----:B------:R-:W-:Y:S05]  /*40560*/  BSYNC B0 ;  /* 0x0000000000007941 */ /* 0x000fea0003800000 */
.L_x_13545:
        /* <DEDUP_REMOVED lines=8> */
.L_x_13548:
[----:B------:R-:W-:Y:S05]  /*405f0*/  BSYNC B0 ;  /* 0x0000000000007941 */ /* 0x000fea0003800000 */
.L_x_13547:
[----:B------:R-:W2:Y:S04]  /*40600*/  LDL.64 R6, [UR4] ;  /* 0x00000004ff067983 */ /* 0x000ea80008100a00 */
[----:B------:R-:W3:Y:S04]  /*40610*/  LDL.64 R2, [UR4+0x28] ;  /* 0x00002804ff027983 */ /* 0x000ee80008100a00 */
[----:B0----5:R-:W4:Y:S04]  /*40620*/  LDL.64 R8, [UR4+0x20] ;  /* 0x00002004ff087983 */ /* 0x021f280008100a00 */
[----:B--2---:R-:W2:Y:S04]  /*40630*/  LD.E R13, desc[UR6][R6.64] ;  /* 0x00000006060d7980 */ /* 0x004ea8000c101900 */
[----:B---3--:R-:W2:Y:S04]  /*40640*/  LD.E.64 R2, desc[UR6][R2.64] ;  /* 0x0000000602027980 */ /* 0x008ea8000c101b00 */
[----:B------:R-:W3:Y:S01]  /*40650*/  LDL.64 R6, [UR4+0x8] ;  /* 0x00000804ff067983 */ /* 0x000ee20008100a00 */
[----:B------:R-:W-:Y:S05]  /*40660*/  WARPSYNC.ALL ;  /* 0x0000000000007948 */ /* 0x000fea0003800000 */
[----:B---3--:R0:W-:Y:S04]  /*40670*/  ST.E desc[UR6][R6.64], RZ ;  /* 0x000000ff06007985 */ /* 0x0081e8000c101906 */
[----:B----4-:R-:W3:Y:S01]  /*40680*/  LD.E.64 R10, desc[UR6][R8.64] ;  /* 0x00000006080a7980 */ /* 0x010ee2000c101b00 */
        /* <DEDUP_REMOVED lines=46> */
[----:B--2---:R-:W2:Y:S04]  /*40970*/  LD.E R10, desc[UR6][R2.64] ;  /* 0x00000006020a7980 */ /* 0x004ea8000c101900 */
[----:B------:R-:W3:Y:S01]  /*40980*/  LDL.64 R2, [UR4+0x30] ;  /* 0x00003004ff027983 */ /* 0x000ee20008100a00 */
        /* <DEDUP_REMOVED lines=8> */
.L_x_13577:
[----:B------:R-:W-:Y:S05]  /*40a10*/  BSYNC B0 ;  /* 0x0000000000007941 */ /* 0x000fea0003800000 */
.L_x_13550:
[----:B------:R-:W0:Y:S04]  /*40a20*/  LDL.64 R2, [UR4+0x40] ;  /* 0x00004004ff027983 */ /* 0x000e280008100a00 */
[----:B------:R-:W2:Y:S04]  /*40a30*/  LDL.64 R6, [UR4] ;  /* 0x00000004ff067983 */ /* 0x000ea80008100a00 */
[----:B0-----:R-:W3:Y:S04]  /*40a40*/  LD.E R8, desc[UR6][R2.64] ;  /* 0x0000000602087980 */ /* 0x001ee8000c101900 */
[----:B--2---:R0:W5:Y:S04]  /*40a50*/  LD.E R10, desc[UR6][R6.64] ;  /* 0x00000006060a7980 */ /* 0x004168000c101900 */
[----:B------:R0:W5:Y:S01]  /*40a60*/  LD.E R11, desc[UR6][R6.64+0x4] ;  /* 0x00000406060b7980 */ /* 0x000162000c101900 */
[----:B------:R-:W-:Y:S01]  /*40a70*/  BSSY B0, `(.L_x_13552) ;  /* 0x0000005000007945 */ /* 0x000fe20003800000 */
[----:B---3--:R-:W-:-:S04]  /*40a80*/  LOP3.LUT R8, R8, 0x1, RZ, 0xfc, !PT ;  /* 0x0000000108087812 */ /* 0x008fc800078efcff */
[----:B------:R-:W-:-:S13]  /*40a90*/  ISETP.NE.AND P0, PT, R8, 0x3, PT ;  /* 0x000000030800780c */ /* 0x000fda0003f05270 */
[----:B0-----:R-:W-:Y:S05]  /*40aa0*/  @!P0 BRA `(.L_x_13553) ;  /* 0x0000000000048947 */ /* 0x001fea0003800000 */
[----:B------:R-:W-:Y:S01]  /*40ab0*/  BPT.TRAP 0x1 ;  /* 0x000000040000795c */ /* 0x000fe20000300000 */
.L_x_13553:
[----:B------:R-:W-:Y:S05]  /*40ac0*/  BSYNC B0 ;  /* 0x0000000000007941 */ /* 0x000fea0003800000 */
.L_x_13552:
        /* <DEDUP_REMOVED lines=13> */
.L_x_13555:
[----:B------:R-:W-:Y:S05]  /*40ba0*/  BSYNC B0 ;  /* 0x0000000000007941 */ /* 0x000fea0003800000 */
.L_x_13554:
        /* <DEDUP_REMOVED lines=8> */
.L_x_13557:
[----:B------:R-:W-:Y:S05]  /*40c30*/  BSYNC B0 ;  /* 0x0000000000007941 */ /* 0x000fea0003800000 */
.L_x_13556:
[----:B------:R-:W2:Y:S04]  /*40c40*/  LDL.64 R2, [UR4] ;  /* 0x00000004ff027983 */ /* 0x000ea80008100a00 */
[----:B------:R-:W3:Y:S04]  /*40c50*/  LDL.64 R10, [UR4+0x58] ;  /* 0x00005804ff0a7983 */ /* 0x000ee80008100a00 */
[----:B------:R-:W4:Y:S04]  /*40c60*/  LDL.64 R6, [UR4+0x48] ;  /* 0x00004804ff067983 */ /* 0x000f280008100a00 */
[----:B0----5:R-:W3:Y:S04]  /*40c70*/  LDL.64 R8, [UR4+0x50] ;  /* 0x00005004ff087983 */ /* 0x021ee80008100a00 */
[----:B--2---:R-:W2:Y:S04]  /*40c80*/  LD.E R13, desc[UR6][R2.64] ;  /* 0x00000006020d7980 */ /* 0x004ea8000c101900 */
[----:B----4-:R-:W4:Y:S04]  /*40c90*/  LD.E R12, desc[UR6][R6.64] ;  /* 0x00000006060c7980 */ /* 0x010f28000c101900 */
[----:B---3--:R-:W2:Y:S04]  /*40ca0*/  LD.E.64 R2, desc[UR6][R10.64] ;  /* 0x000000060a027980 */ /* 0x008ea8000c101b00 */
[----:B------:R-:W3:Y:S01]  /*40cb0*/  LD.E.64 R10, desc[UR6][R8.64] ;  /* 0x00000006080a7980 */ /* 0x000ee2000c101b00 */
[----:B------:R-:W-:Y:S05]  /*40cc0*/  WARPSYNC.ALL ;  /* 0x0000000000007948 */ /* 0x000fea0003800000 */
[----:B------:R-:W-:Y:S01]  /*40cd0*/  WARPGROUP.ARRIVE ;  /* 0x00000000000079c5 */ /* 0x000fe20000000000 */
[----:B----4-:R-:W-:Y:S01]  /*40ce0*/  ISETP.NE.U32.AND P0, PT, R12, RZ, PT ;  /* 0x000000ff0c00720c */ /* 0x010fe20003f05070 */
[----:B--2---:R-:W-:Y:S01]  /*40cf0*/  IMAD R2, R13, 0xc00, R2 ;  /* 0x00000c000d027824 */ /* 0x004fe200078e0202 */
[----:B------:R-:W-:-:S04]  /*40d00*/  R2UR UR11, R3 ;  /* 0x00000000030b72ca */ /* 0x000fc800000e0000 */
[----:B------:R-:W-:Y:S02]  /*40d10*/  R2UR UR10, R2 ;  /* 0x00000000020a72ca */ /* 0x000fe400000e0000 */
[----:B---3--:R-:W-:Y:S02]  /*40d20*/  R2UR UR8, R10 ;  /* 0x000000000a0872ca */ /* 0x008fe400000e0000 */
[----:B------:R-:W-:-:S03]  /*40d30*/  R2UR UR9, R11 ;  /* 0x000000000b0972ca */ /* 0x000fc600000e0000 */
[----:B------:R-:W-:-:S10]  /*40d40*/  VOTEU.ANY UP0, P0 ;  /* 0x00000000003f7886 */ /* 0x000fd40000000100 */
[----:B------:R-:W-:Y:S03]  /*40d50*/  HGMMA.64x96x16.F32.BF16 R24, gdesc[UR8], R24, UP0, gsb0 ;  /* 0x01600000081879f0 */ /* 0x000fe6000b801818 */
[----:B------:R-:W-:Y:S02]  /*40d60*/  WARPGROUP.DEPBAR.LE gsb0, 0x0 ;  /* 0x00008000000079c5 */ /* 0x000fe40000010000 */
[----:B------:R-:W-:Y:S04]  /*40d70*/  ST.E desc[UR6][R6.64], R211 ;  /* 0x000000d306007985 */ /* 0x000fe8000c101906 */
[----:B------:R-:W2:Y:S01]  /*40d80*/  LD.E.64 R10, desc[UR6][R8.64] ;  /* 0x00000006080a7980 */ /* 0x000ea2000c101b00 */
[----:B------:R-:W-:-:S02]  /*40d90*/  VIADD R12, R2, 0x2 ;  /* 0x00000002020c7836 */ /* 0x000fc40000000000 */
[----:B------:R-:W-:-:S03]  /*40da0*/  IMAD.MOV.U32 R13, RZ, RZ, R3 ;  /* 0x000000ffff0d7224 */ /* 0x000fc600078e0003 */
[----:B------:R-:W-:Y:S02]  /*40db0*/  R2UR UR10, R12 ;  /* 0x000000000c0a72ca */ /* 0x000fe400000e0000 */
[----:B------:R-:W-:Y:S01]  /*40dc0*/  R2UR UR11, R13 ;  /* 0x000000000d0b72ca */ /* 0x000fe200000e0000 */
[----:B------:R-:W-:Y:S01]  /*40dd0*/  WARPGROUP.ARRIVE ;  /* 0x00000000000079c5 */ /* 0x000fe20000000000 */
[----:B--2---:R-:W-:Y:S01]  /*40de0*/  VIADD R10, R10, 0x2 ;  /* 0x000000020a0a7836 */ /* 0x004fe20000000000 */
[----:B------:R-:W-:-:S04]  /*40df0*/  R2UR UR9, R11 ;  /* 0x000000000b0972ca */ /* 0x000fc800000e0000 */
[----:B------:R-:W-:-:S13]  /*40e00*/  R2UR UR8, R10 ;  /* 0x000000000a0872ca */ /* 0x000fda00000e0000 */
[----:B------:R-:W-:Y:S03]  /*40e10*/  HGMMA.64x96x16.F32.BF16 R24, gdesc[UR8], R24, gsb0 ;  /* 0x01600000081879f0 */ /* 0x000fe60008001818 */
        /* <DEDUP_REMOVED lines=160> */
[----:B------:R-:W-:-:S04]  /*41820*/  R2UR UR11, R3 ;  /* 0x00000000030b72ca */ /* 0x000fc800000e0000 */
[----:B------:R-:W-:Y:S01]  /*41830*/  R2UR UR10, R2 ;  /* 0x00000000020a72ca */ /* 0x000fe200000e0000 */
[----:B------:R-:W-:Y:S01]  /*41840*/  WARPGROUP.ARRIVE ;  /* 0x00000000000079c5 */ /* 0x000fe20000000000 */
        /* <DEDUP_REMOVED lines=19> */
.L_x_13560:
[----:B------:R-:W-:Y:S05]  /*41980*/  BSYNC B0 ;  /* 0x0000000000007941 */ /* 0x000fea0003800000 */
.L_x_13559:
[----:B------:R-:W2:Y:S04]  /*41990*/  LD.E.64 R6, desc[UR6][R2.64+0x20] ;  /* 0x0000200602067980 */ /* 0x000ea8000c101b00 */
[----:B------:R-:W3:Y:S01]  /*419a0*/  LD.E R8, desc[UR6][R2.64+0xc] ;  /* 0x00000c0602087980 */ /* 0x000ee2000c101900 */
[----:B--2---:R-:W-:-:S05]  /*419b0*/  MOV R6, R6 ;  /* 0x0000000600067202 */ /* 0x004fca0000000f00 */
[----:B-----5:R-:W-:-:S05]  /*419c0*/  IMAD R9, R9, 0x8, R6 ;  /* 0x0000000809097824 */ /* 0x020fca00078e0206 */
[----:B---3--:R-:W-:-:S04]  /*419d0*/  PRMT R8, R8, 0x654, R9 ;  /* 0x0000065408087816 */ /* 0x008fc80000000009 */
[----:B------:R0:W-:Y:S01]  /*419e0*/  SYNCS.ARRIVE.TRANS64.RED.A1T0 RZ, [R8+URZ], RZ ;  /* 0x000000ff08ff79a7 */ /* 0x0001e2000810043f */
[----:B------:R-:W2:Y:S04]  /*419f0*/  LD.E R6, desc[UR6][R4.64+0x24] ;  /* 0x0000240604067980 */ /* 0x000ea8000c101900 */
[----:B------:R-:W0:Y:S04]  /*41a00*/  LD.E R7, desc[UR6][R4.64] ;  /* 0x0000000604077980 */ /* 0x000e28000c101900 */
[----:B------:R-:W3:Y:S04]  /*41a10*/  LD.E R72, desc[UR6][R72.64] ;  /* 0x0000000648487980 */ /* 0x000ee8000c101900 */
        /* <DEDUP_REMOVED lines=9> */
[----:B0-----:R-:W-:-:S04]  /*41ab0*/  SHF.R.S32.HI R8, RZ, 0x1f, R7 ;  /* 0x0000001fff087819 */ /* 0x001fc80000011407 */
        /* <DEDUP_REMOVED lines=27> */
[----:B----4-:R-:W-:-:S04]  /*41c70*/  IMAD R14, R0, -0x60, R3 ;  /* 0xffffffa0000e7824 */ /* 0x010fc800078e0203 */
[----:B------:R-:W-:Y:S02]  /*41c80*/  IMAD.IADD R9, R10, 0x1, -R9 ;  /* 0x000000010a097824 */ /* 0x000fe400078e0a09 */
[----:B------:R-:W-:-:S04]  /*41c90*/  VIADD R8, R14, 0x1 ;  /* 0x000000010e087836 */ /* 0x000fc80000000000 */
[----:B------:R-:W-:Y:S01]  /*41ca0*/  IMAD R11, R9, -0x2, R8 ;  /* 0xfffffffe090b7824 */ /* 0x000fe200078e0208 */
[----:B------:R-:W-:-:S03]  /*41cb0*/  LOP3.LUT R75, RZ, R75, RZ, 0x33, !PT ;  /* 0x0000004bff4b7212 */ /* 0x000fc600078e33ff */
[----:B------:R-:W-:Y:S02]  /*41cc0*/  IMAD.IADD R10, R11, 0x1, -R2 ;  /* 0x000000010b0a7824 */ /* 0x000fe400078e0a02 */
[C---:B------:R-:W-:Y:S02]  /*41cd0*/  IMAD.SHL.U32 R11, R9.reuse, 0x2, RZ ;  /* 0x00000002090b7824 */ /* 0x040fe400078e00ff */
[----:B------:R-:W-:Y:S02]  /*41ce0*/  IMAD R9, R9, -0x2, R14 ;  /* 0xfffffffe09097824 */ /* 0x000fe400078e020e */
[C---:B------:R-:W-:Y:S01]  /*41cf0*/  IMAD.IADD R8, R10.reuse, 0x1, R21 ;  /* 0x000000010a087824 */ /* 0x040fe200078e0215 */
[----:B------:R-:W-:Y:S01]  /*41d00*/  BSSY B0, `(.L_x_13561) ;  /* 0x0000024000007945 */ /* 0x000fe20003800000 */
[----:B------:R-:W-:Y:S02]  /*41d10*/  IMAD.IADD R10, R10, 0x1, R75 ;  /* 0x000000010a0a7824 */ /* 0x000fe400078e024b */
[----:B------:R-:W-:-:S02]  /*41d20*/  IMAD R11, R0, -0x60, -R11 ;  /* 0xffffffa0000b7824 */ /* 0x000fc400078e0a0b */
[----:B------:R-:W-:Y:S02]  /*41d30*/  IMAD R77, R0, -0x60, R77 ;  /* 0xffffffa0004d7824 */ /* 0x000fe400078e024d */
[----:B--2---:R-:W-:-:S05]  /*41d40*/  @P0 IMAD.HI.U32 R20, R7, R20, RZ ;  /* 0x0000001407140227 */ /* 0x004fca00078e00ff */
[----:B------:R-:W-:-:S05]  /*41d50*/  @P0 SHF.R.U32.HI R7, RZ, R17, R20 ;  /* 0x00000011ff070219 */ /* 0x000fca0000011614 */
[----:B------:R-:W0:Y:S01]  /*41d60*/  SHFL.IDX PT, R15, R7, RZ, 0x1c1f ;  /* 0x001c1fff070f7589 */ /* 0x000e2200000e0000 */
[----:B------:R-:W-:Y:S02]  /*41d70*/  ISETP.GE.AND P1, PT, R6, 0x1, PT ;  /* 0x000000010600780c */ /* 0x000fe40003f26270 */
[----:B0-----:R-:W-:Y:S01]  /*41d80*/  VIADDMNMX R13, R15, R8, R9, PT ;  /* 0x000000080f0d7246 */ /* 0x001fe20003800109 */
[----:B------:R-:W-:-:S10]  /*41d90*/  IMAD.IADD R12, R10, 0x1, R15 ;  /* 0x000000010a0c7824 */ /* 0x000fd400078e020f */
        /* <DEDUP_REMOVED lines=13> */
.L_x_13566:
[----:B------:R-:W-:Y:S05]  /*41e70*/  BSYNC B2 ;  /* 0x0000000000027941 */ /* 0x000fea0003800000 */
.L_x_13565:
[----:B------:R-:W-:Y:S01]  /*41e80*/  LOP3.LUT R0, RZ, R0, RZ, 0x33, !PT ;  /* 0x00000000ff007212 */ /* 0x000fe200078e33ff */
[----:B------:R-:W-:Y:S06]  /*41e90*/  BRA `(.L_x_13567) ;  /* 0x0000000000187947 */ /* 0x000fec0003800000 */
.L_x_13564:
[----:B------:R-:W-:-:S13]  /*41ea0*/  ISETP.NE.AND P0, PT, R6, 0x1, PT ;  /* 0x000000010600780c */ /* 0x000fda0003f05270 */
[----:B------:R-:W-:Y:S05]  /*41eb0*/  @!P0 BRA `(.L_x_13567) ;  /* 0x0000000000108947 */ /* 0x000fea0003800000 */
[----:B------:R-:W2:Y:S04]  /*41ec0*/  LD.E R15, desc[UR6][R4.64+0x1c] ;  /* 0x00001c06040f7980 */ /* 0x000ea8000c101900 */
[----:B------:R-:W3:Y:S01]  /*41ed0*/  LD.E R17, desc[UR6][R4.64+0x20] ;  /* 0x0000200604117980 */ /* 0x000ee2000c101900 */
[----:B--2---:R-:W-:-:S05]  /*41ee0*/  IMAD.HI.U32 R0, R0, R15, RZ ;  /* 0x0000000f00007227 */ /* 0x004fca00078e00ff */
[----:B---3--:R-:W-:-:S07]  /*41ef0*/  SHF.R.U32.HI R0, RZ, R17, R0 ;  /* 0x00000011ff007219 */ /* 0x008fce0000011600 */
.L_x_13567:
[----:B------:R-:W-:Y:S05]  /*41f00*/  BSYNC B1 ;  /* 0x0000000000017941 */ /* 0x000fea0003800000 */
.L_x_13563:
[----:B------:R-:W-:-:S05]  /*41f10*/  IMAD R15, R6, R0, R11 ;  /* 0x00000000060f7224 */ /* 0x000fca00078e020b */
[----:B------:R-:W-:Y:S02]  /*41f20*/  VIMNMX R12, R12, R15, !PT ;  /* 0x0000000f0c0c7248 */ /* 0x000fe40007fe0100 */
[----:B------:R-:W-:-:S07]  /*41f30*/  VIADDMNMX R13, R15, R6, R13, PT ;  /* 0x000000060f0d7246 */ /* 0x000fce000380010d */
.L_x_13562:
[----:B------:R-:W-:Y:S05]  /*41f40*/  BSYNC B0 ;  /* 0x0000000000007941 */ /* 0x000fea0003800000 */
.L_x_13561:
        /* <DEDUP_REMOVED lines=14> */
[C---:B------:R-:W-:Y:S01]  /*42030*/  ISETP.LT.OR P3, PT, R13.reuse, 0x9, P3 ;  /* 0x000000090d00780c */ /* 0x040fe20001f61670 */
[----:B0-----:R-:W-:Y:S01]  /*42040*/  IMAD.IADD R10, R10, 0x1, R7 ;  /* 0x000000010a0a7824 */ /* 0x001fe200078e0207 */
        /* <DEDUP_REMOVED lines=76> */
[----:B------:R-:W-:-:S02]  /*42510*/  VIADDMNMX R9, R7, R8, R9, PT ;  /* 0x0000000807097246 */ /* 0x000fc40003800109 */
        /* <DEDUP_REMOVED lines=39> */
.L_x_13573:
[----:B------:R-:W-:Y:S05]  /*42790*/  BSYNC B2 ;  /* 0x0000000000027941 */ /* 0x000fea0003800000 */
.L_x_13572:
[----:B------:R-:W-:Y:S01]  /*427a0*/  LOP3.LUT R2, RZ, R2, RZ, 0x33, !PT ;  /* 0x00000002ff027212 */ /* 0x000fe200078e33ff */
[----:B------:R-:W-:Y:S06]  /*427b0*/  BRA `(.L_x_13574) ;  /* 0x0000000000187947 */ /* 0x000fec0003800000 */
.L_x_13571:
[----:B------:R-:W-:-:S13]  /*427c0*/  ISETP.NE.AND P6, PT, R6, 0x1, PT ;  /* 0x000000010600780c */ /* 0x000fda0003fc5270 */
[----:B------:R-:W-:Y:S05]  /*427d0*/  @!P6 BRA `(.L_x_13574) ;  /* 0x000000000010e947 */ /* 0x000fea0003800000 */
[----:B------:R-:W2:Y:S04]  /*427e0*/  LD.E R3, desc[UR6][R4.64+0x1c] ;  /* 0x00001c0604037980 */ /* 0x000ea8000c101900 */
[----:B------:R-:W3:Y:S01]  /*427f0*/  LD.E R7, desc[UR6][R4.64+0x20] ;  /* 0x0000200604077980 */ /* 0x000ee2000c101900 */
[----:B--2---:R-:W-:-:S05]  /*42800*/  IMAD.HI.U32 R2, R2, R3, RZ ;  /* 0x0000000302027227 */ /* 0x004fca00078e00ff */
[----:B---3--:R-:W-:-:S07]  /*42810*/  SHF.R.U32.HI R2, RZ, R7, R2 ;  /* 0x00000007ff027219 */ /* 0x008fce0000011602 */
.L_x_13574:
[----:B------:R-:W-:Y:S05]  /*42820*/  BSYNC B1 ;  /* 0x0000000000017941 */ /* 0x000fea0003800000 */
.L_x_13570:
[----:B------:R-:W-:-:S05]  /*42830*/  IMAD R11, R6, R2, R11 ;  /* 0x00000002060b7224 */ /* 0x000fca00078e020b */
[----:B------:R-:W-:Y:S02]  /*42840*/  VIADDMNMX R9, R11, R6, R9, PT ;  /* 0x000000060b097246 */ /* 0x000fe40003800109 */
[----:B------:R-:W-:-:S07]  /*42850*/  VIMNMX R10, R10, R11, !PT ;  /* 0x0000000b0a0a7248 */ /* 0x000fce0007fe0100 */
.L_x_13569:
[----:B------:R-:W-:Y:S05]  /*42860*/  BSYNC B0 ;  /* 0x0000000000007941 */ /* 0x000fea0003800000 */
.L_x_13568:
        /* <DEDUP_REMOVED lines=150> */
[----:B0-----:R-:W2:Y:S04]  /*431d0*/  LDL.64 R2, [UR4+0x70] ;  /* 0x00007004ff027983 */ /* 0x001ea80008100a00 */
[----:B--2---:R-:W2:Y:S04]  /*431e0*/  LD.E R73, desc[UR6][R2.64+0x20] ;  /* 0x0000200602497980 */ /* 0x004ea8000c101900 */
[----:B------:R-:W2:Y:S04]  /*431f0*/  LD.E R12, desc[UR6][R2.64] ;  /* 0x00000006020c7980 */ /* 0x000ea8000c101900 */
[----:B------:R-:W3:Y:S01]  /*43200*/  LD.E R14, desc[UR6][R2.64+0x4] ;  /* 0x00000406020e7980 */ /* 0x000ee2000c101900 */
[C---:B--2---:R-:W-:Y:S01]  /*43210*/  FMUL.FTZ R10, R12.reuse, R73 ;  /* 0x000000490c0a7220 */ /* 0x044fe20000410000 */
[----:B------:R-:W-:-:S04]  /*43220*/  FSETP.NEU.FTZ.AND P0, PT, R12, -INF , PT ;  /* 0xff8000000c00780b */ /* 0x000fc80003f1d000 */
[----:B------:R-:W-:Y:S02]  /*43230*/  FSEL R10, R10, RZ, P0 ;  /* 0x000000ff0a0a7208 */ /* 0x000fe40000000000 */
[----:B---3--:R-:W-:-:S03]  /*43240*/  FSETP.NEU.FTZ.AND P0, PT, R14, -INF , PT ;  /* 0xff8000000e00780b */ /* 0x008fc60003f1d000 */
[-CC-:B------:R-:W-:Y:S01]  /*43250*/  FFMA.FTZ R31, R36, R73.reuse, -R10.reuse ;  /* 0x00000049241f7223 */ /* 0x180fe2000001080a */
[----:B------:R-:W-:Y:S01]  /*43260*/  FMUL.FTZ R36, R73, R14 ;  /* 0x0000000e49247220 */ /* 0x000fe20000410000 */
[----:B------:R-:W-:-:S04]  /*43270*/  FFMA.FTZ R34, R24, R73, -R10 ;  /* 0x0000004918227223 */ /* 0x000fc8000001080a */
[----:B------:R-:W-:Y:S01]  /*43280*/  FSEL R36, R36, RZ, P0 ;  /* 0x000000ff24247208 */ /* 0x000fe20000000000 */
[-CC-:B------:R-:W-:Y:S01]  /*43290*/  FFMA.FTZ R176, R25, R73.reuse, -R10.reuse ;  /* 0x0000004919b07223 */ /* 0x180fe2000001080a */
[----:B------:R-:W-:-:S03]  /*432a0*/  FFMA.FTZ R33, R28, R73, -R10 ;  /* 0x000000491c217223 */ /* 0x000fc6000001080a */
[-CC-:B------:R-:W-:Y:S01]  /*432b0*/  FFMA.FTZ R20, R8, R73.reuse, -R36.reuse ;  /* 0x0000004908147223 */ /* 0x180fe20000010824 */
[-CC-:B------:R-:W-:Y:S01]  /*432c0*/  FFMA.FTZ R177, R7, R73.reuse, -R36.reuse ;  /* 0x0000004907b17223 */ /* 0x180fe20000010824 */
        /* <DEDUP_REMOVED lines=13> */
[----:B------:R-:W-:-:S07]  /*433a0*/  FFMA.FTZ R15, R38, R73, -R36 ;  /* 0x00000049260f7223 */ /* 0x000fce0000010824 */
[----:B------:R-:W4:Y:S08]  /*433b0*/  MUFU.EX2 R178, R178 ;  /* 0x000000b200b27308 */ /* 0x000f300000000800 */
[----:B------:R-:W4:Y:S01]  /*433c0*/  MUFU.EX2 R179, R179 ;  /* 0x000000b300b37308 */ /* 0x000f220000000800 */
[----:B0-----:R-:W-:Y:S01]  /*433d0*/  FADD.FTZ R0, R34, R176 ;  /* 0x000000b022007221 */ /* 0x001fe20000010000 */
[----:B------:R-:W-:-:S06]  /*433e0*/  FFMA.FTZ R162, R37, R73, -R10 ;  /* 0x0000004925a27223 */ /* 0x000fcc000001080a */
[----:B------:R-:W0:Y:S01]  /*433f0*/  MUFU.EX2 R32, R32 ;  /* 0x0000002000207308 */ /* 0x000e220000000800 */
[----:B-1----:R-:W-:Y:S01]  /*43400*/  FADD.FTZ R4, R20, R177 ;  /* 0x000000b114047221 */ /* 0x002fe20000010000 */
[----:B------:R-:W-:-:S06]  /*43410*/  FFMA.FTZ R163, R39, R73, -R36 ;  /* 0x0000004927a37223 */ /* 0x000fcc0000010824 */
[----:B------:R-:W1:Y:S01]  /*43420*/  MUFU.EX2 R16, R16 ;  /* 0x0000001000107308 */ /* 0x000e620000000800 */
[----:B--2---:R-:W-:Y:S01]  /*43430*/  FADD.FTZ R5, R33, R0 ;  /* 0x0000000021057221 */ /* 0x004fe20000010000 */
[----:B------:R-:W-:-:S06]  /*43440*/  FFMA.FTZ R30, R40, R73, -R10 ;  /* 0x00000049281e7223 */ /* 0x000fcc000001080a */
[----:B------:R-:W2:Y:S01]  /*43450*/  MUFU.EX2 R160, R160 ;  /* 0x000000a000a07308 */ /* 0x000ea20000000800 */
        /* <DEDUP_REMOVED lines=49> */
[-CC-:B------:R-:W-:Y:S01]  /*43770*/  FFMA.FTZ R25, R60, R73.reuse, -R10.reuse ;  /* 0x000000493c197223 */ /* 0x180fe2000001080a */
[----:B------:R-:W-:-:S05]  /*43780*/  FFMA.FTZ R186, R61, R73, -R10 ;  /* 0x000000493dba7223 */ /* 0x000fca000001080a */
[----:B------:R-:W0:Y:S01]  /*43790*/  MUFU.EX2 R181, R181 ;  /* 0x000000b500b57308 */ /* 0x000e220000000800 */
[-CC-:B------:R-:W-:Y:S01]  /*437a0*/  FFMA.FTZ R24, R64, R73.reuse, -R10.reuse ;  /* 0x0000004940187223 */ /* 0x180fe2000001080a */
[-CC-:B------:R-:W-:Y:S01]  /*437b0*/  FFMA.FTZ R188, R65, R73.reuse, -R10.reuse ;  /* 0x0000004941bc7223 */ /* 0x180fe2000001080a */
[-CC-:B------:R-:W-:Y:S01]  /*437c0*/  FFMA.FTZ R21, R68, R73.reuse, -R10.reuse ;  /* 0x0000004944157223 */ /* 0x180fe2000001080a */
[----:B------:R-:W-:Y:S01]  /*437d0*/  FFMA.FTZ R190, R69, R73, -R10 ;  /* 0x0000004945be7223 */ /* 0x000fe2000001080a */
[----:B-1----:R-:W-:-:S03]  /*437e0*/  FADD.FTZ R0, R13, R0 ;  /* 0x000000000d007221 */ /* 0x002fc60000010000 */
[----:B------:R-:W1:Y:S01]  /*437f0*/  MUFU.EX2 R27, R27 ;  /* 0x0000001b001b7308 */ /* 0x000e620000000800 */
[----:B------:R-:W-:Y:S01]  /*43800*/  FFMA.FTZ R10, R58, R73, -R36 ;  /* 0x000000493a0a7223 */ /* 0x000fe20000010824 */
[----:B--2---:R-:W-:Y:S01]  /*43810*/  FADD.FTZ R5, R170, R5 ;  /* 0x00000005aa057221 */ /* 0x004fe20000010000 */
[----:B---3--:R-:W-:-:S05]  /*43820*/  FADD.FTZ R7, R171, R0 ;  /* 0x00000000ab077221 */ /* 0x008fca0000010000 */
[----:B------:R-:W2:Y:S01]  /*43830*/  MUFU.EX2 R11, R11 ;  /* 0x0000000b000b7308 */ /* 0x000ea20000000800 */
[----:B------:R-:W-:Y:S01]  /*43840*/  FFMA.FTZ R185, R59, R73, -R36 ;  /* 0x000000493bb97223 */ /* 0x000fe20000010824 */
[----:B----4-:R-:W-:-:S06]  /*43850*/  FADD.FTZ R5, R28, R5 ;  /* 0x000000051c057221 */ /* 0x010fcc0000010000 */
[----:B------:R-:W3:Y:S01]  /*43860*/  MUFU.EX2 R182, R182 ;  /* 0x000000b600b67308 */ /* 0x000ee20000000800 */
[----:B------:R-:W-:Y:S01]  /*43870*/  FADD.FTZ R0, R12, R7 ;  /* 0x000000070c007221 */ /* 0x000fe20000010000 */
[----:B------:R-:W-:-:S06]  /*43880*/  FFMA.FTZ R9, R62, R73, -R36 ;  /* 0x000000493e097223 */ /* 0x000fcc0000010824 */
        /* <DEDUP_REMOVED lines=35> */
[----:B--2---:R-:W-:-:S06]  /*43ac0*/  FADD.FTZ R4, R8, R7 ;  /* 0x0000000708047221 */ /* 0x004fcc0000010000 */
[----:B------:R-:W1:Y:S08]  /*43ad0*/  MUFU.EX2 R190, R190 ;  /* 0x000000be00be7308 */ /* 0x000e700000000800 */
[----:B------:R-:W2:Y:S01]  /*43ae0*/  MUFU.EX2 R191, R191 ;  /* 0x000000bf00bf7308 */ /* 0x000ea20000000800 */
[----:B---3--:R-:W-:Y:S01]  /*43af0*/  FADD.FTZ R6, R188, R5 ;  /* 0x00000005bc067221 */ /* 0x008fe20000010000 */
[----:B----4-:R-:W-:-:S03]  /*43b00*/  FADD.FTZ R5, R189, R4 ;  /* 0x00000004bd057221 */ /* 0x010fc60000010000 */
[----:B0-----:R-:W-:Y:S01]  /*43b10*/  FADD.FTZ R7, R21, R6 ;  /* 0x0000000615077221 */ /* 0x001fe20000010000 */
[----:B------:R-:W-:-:S03]  /*43b20*/  FADD.FTZ R4, R0, R5 ;  /* 0x0000000500047221 */ /* 0x000fc60000010000 */
[----:B-1----:R-:W-:Y:S01]  /*43b30*/  FADD.FTZ R35, R190, R7 ;  /* 0x00000007be237221 */ /* 0x002fe20000010000 */
[----:B--2---:R-:W-:-:S04]  /*43b40*/  FADD.FTZ R37, R191, R4 ;  /* 0x00000004bf257221 */ /* 0x004fc80000010000 */
[----:B------:R-:W-:Y:S04]  /*43b50*/  ST.E desc[UR6][R2.64+0x10], R35 ;  /* 0x0000102302007985 */ /* 0x000fe8000c101906 */
[----:B------:R0:W-:Y:S04]  /*43b60*/  ST.E desc[UR6][R2.64+0x14], R37 ;  /* 0x0000142502007985 */ /* 0x0001e8000c101906 */
[----:B------:R-:W2:Y:S04]  /*43b70*/  LDL.64 R4, [UR4] ;  /* 0x00000004ff047983 */ /* 0x000ea80008100a00 */
[----:B------:R-:W3:Y:S04]  /*43b80*/  LDL.64 R6, [UR4+0x98] ;  /* 0x00009804ff067983 */ /* 0x000ee80008100a00 */
[----:B0-----:R-:W4:Y:S01]  /*43b90*/  LDL.64 R2, [UR4+0x80] ;  /* 0x00008004ff027983 */ /* 0x001f220008100a00 */
[----:B------:R-:W-:-:S05]  /*43ba0*/  LEA.HI R74, R74, 0x8, RZ, 0x19 ;  /* 0x000000084a4a7811 */ /* 0x000fca00078fc8ff */
[----:B------:R0:W-:Y:S06]  /*43bb0*/  BAR.SYNC.DEFER_BLOCKING R74, 0x100 ;  /* 0x0004004a0000751d */ /* 0x0001ec0000010000 */
[----:B--2---:R-:W2:Y:S04]  /*43bc0*/  LD.E R39, desc[UR6][R4.64] ;  /* 0x0000000604277980 */ /* 0x004ea8000c101900 */
[----:B----4-:R-:W4:Y:S04]  /*43bd0*/  LD.E R41, desc[UR6][R2.64] ;  /* 0x0000000602297980 */ /* 0x010f28000c101900 */
[----:B---3--:R-:W2:Y:S04]  /*43be0*/  LD.E.64 R4, desc[UR6][R6.64] ;  /* 0x0000000606047980 */ /* 0x008ea8000c101b00 */
        /* <DEDUP_REMOVED lines=27> */
[----:B------:R-:W3:Y:S04]  /*43da0*/  LDL.64 R6, [UR4+0x88] ;  /* 0x00008804ff067983 */ /* 0x000ee80008100a00 */
        /* <DEDUP_REMOVED lines=45> */
[----:B----4-:R-:W-:Y:S01]  /*44080*/  ST.E desc[UR6][R2.64], R41 ;  /* 0x0000002902007985 */ /* 0x010fe2000c101906 */
[----:B--2---:R-:W-:-:S03]  /*44090*/  IMAD R4, R39, 0xc00, R4 ;  /* 0x00000c0027047824 */ /* 0x004fc600078e0204 */
[----:B------:R-:W2:Y:S04]  /*440a0*/  LD.E R109, desc[UR6][R2.64+0x198] ;  /* 0x00019806026d7980 */ /* 0x000ea8000c101900 */
[----:B---3--:R-:W-:Y:S04]  /*440b0*/  ST.E desc[UR6][R2.64+0x4], R43 ;  /* 0x0000042b02007985 */ /* 0x008fe8000c101906 */
        /* <DEDUP_REMOVED lines=82> */
[----:B------:R-:W-:Y:S02]  /*445e0*/  F2FP.BF16.F32.PACK_AB R176, R176, R34 ;  /* 0x00000022b0b0723e */ /* 0x000fe400000010ff */
[----:B------:R-:W-:Y:S02]  /*445f0*/  F2FP.BF16.F32.PACK_AB R178, R178, R33 ;  /* 0x00000021b2b2723e */ /* 0x000fe400000010ff */
[----:B------:R-:W-:Y:S02]  /*44600*/  F2FP.BF16.F32.PACK_AB R177, R177, R20 ;  /* 0x00000014b1b1723e */ /* 0x000fe400000010ff */
[----:B------:R-:W-:Y:S01]  /*44610*/  F2FP.BF16.F32.PACK_AB R179, R179, R17 ;  /* 0x00000011b3b3723e */ /* 0x000fe200000010ff */
[----:B------:R-:W-:Y:S01]  /*44620*/  ST.E desc[UR6][R2.64+0x74], R36 ;  /* 0x0000742402007985 */ /* 0x000fe2000c101906 */
[----:B------:R-:W-:-:S02]  /*44630*/  F2FP.BF16.F32.PACK_AB R160, R160, R32 ;  /* 0x00000020a0a0723e */ /* 0x000fc400000010ff */
[----:B------:R-:W-:Y:S01]  /*44640*/  F2FP.BF16.F32.PACK_AB R162, R162, R31 ;  /* 0x0000001fa2a2723e */ /* 0x000fe200000010ff */
[----:B------:R-:W-:Y:S01]  /*44650*/  ST.E desc[UR6][R2.64+0x7c], R38 ;  /* 0x00007c2602007985 */ /* 0x000fe2000c101906 */
[----:B------:R-:W-:Y:S02]  /*44660*/  F2FP.BF16.F32.PACK_AB R168, R168, R30 ;  /* 0x0000001ea8a8723e */ /* 0x000fe400000010ff */
[----:B------:R-:W-:Y:S01]  /*44670*/  F2FP.BF16.F32.PACK_AB R170, R170, R29 ;  /* 0x0000001daaaa723e */ /* 0x000fe200000010ff */
[----:B------:R-:W-:Y:S01]  /*44680*/  ST.E desc[UR6][R2.64+0x84], R40 ;  /* 0x0000842802007985 */ /* 0x000fe2000c101906 */
[----:B------:R-:W-:Y:S02]  /*44690*/  F2FP.BF16.F32.PACK_AB R180, R180, R28 ;  /* 0x0000001cb4b4723e */ /* 0x000fe400000010ff */
[----:B------:R-:W-:Y:S01]  /*446a0*/  F2FP.BF16.F32.PACK_AB R182, R182, R27 ;  /* 0x0000001bb6b6723e */ /* 0x000fe200000010ff */
[----:B------:R-:W-:Y:S01]  /*446b0*/  ST.E desc[UR6][R2.64+0x8c], R42 ;  /* 0x00008c2a02007985 */ /* 0x000fe2000c101906 */
[----:B------:R-:W-:-:S02]  /*446c0*/  F2FP.BF16.F32.PACK_AB R184, R184, R26 ;  /* 0x0000001ab8b8723e */ /* 0x000fc400000010ff */
[----:B------:R-:W-:Y:S01]  /*446d0*/  F2FP.BF16.F32.PACK_AB R186, R186, R25 ;  /* 0x00000019baba723e */ /* 0x000fe200000010ff */
[----:B------:R-:W-:Y:S01]  /*446e0*/  ST.E desc[UR6][R2.64+0x94], R44 ;  /* 0x0000942c02007985 */ /* 0x000fe2000c101906 */
[----:B------:R-:W-:-:S03]  /*446f0*/  F2FP.BF16.F32.PACK_AB R188, R188, R24 ;  /* 0x00000018bcbc723e */ /* 0x000fc600000010ff */
        /* <DEDUP_REMOVED lines=97> */
[----:B------:R-:W-:Y:S03]  /*44d10*/  HGMMA.64x256x16.F32.BF16 R24, R176, gdesc[UR8].tnspB, RZ, !UPT, gsb0 ;  /* 0x43e00008b0187df0 */ /* 0x000fe6000c0018ff */
        /* <DEDUP_REMOVED lines=264> */
[----:B------:R-:W-:Y:S02]  /*45da0*/  F2FP.BF16.F32.PACK_AB R161, R161, R16 ;  /* 0x00000010a1a1723e */ /* 0x000fe400000010ff */
[----:B------:R-:W-:-:S04]  /*45db0*/  F2FP.BF16.F32.PACK_AB R163, R163, R15 ;  /* 0x0000000fa3a3723e */ /* 0x000fc800000010ff */
[----:B--2---:R-:W-:-:S06]  /*45dc0*/  WARPGROUP.ARRIVE ;  /* 0x00000000000079c5 */ /* 0x004fcc0000000000 */
        /* <DEDUP_REMOVED lines=795> */
[----:B------:R-:W-:-:S04]  /*48f80*/  F2FP.BF16.F32.PACK_AB R185, R185, R10 ;  /* 0x0000000ab9b9723e */ /* 0x000fc800000010ff */
[----:B--2---:R-:W-:-:S07]  /*48f90*/  WARPGROUP.ARRIVE ;  /* 0x00000000000079c5 */ /* 0x004fce0000000000 */
        /* <DEDUP_REMOVED lines=263> */
[----:B------:R-:W-:-:S04]  /*4a010*/  F2FP.BF16.F32.PACK_AB R191, R191, R0 ;  /* 0x00000000bfbf723e */ /* 0x000fc800000010ff */
[----:B--2---:R-:W-:-:S06]  /*4a020*/  WARPGROUP.ARRIVE ;  /* 0x00000000000079c5 */ /* 0x004fcc0000000000 */
        /* <DEDUP_REMOVED lines=259> */
[----:B--2---:R-:W-:Y:S04]  /*4b060*/  ST.E desc[UR6][R2.64+0x1fc], R0 ;  /* 0x0001fc0002007985 */ /* 0x004fe8000c101906 */
[----:B---3--:R-:W-:Y:S04]  /*4b070*/  ST.E desc[UR6][R2.64], R4 ;  /* 0x0000000402007985 */ /* 0x008fe8000c101906 */
[----:B----4-:R0:W-:Y:S04]  /*4b080*/  ST.E desc[UR6][R2.64+0x4], R5 ;  /* 0x0000040502007985 */ /* 0x0101e8000c101906 */
        /* <DEDUP_REMOVED lines=125> */
[----:B0-----:R-:W3:Y:S04]  /*4b860*/  LDL.64 R4, [UR4+0x40] ;  /* 0x00004004ff047983 */ /* 0x001ee80008100a00 */
[----:B-1----:R-:W4:Y:S04]  /*4b870*/  LDL.64 R6, [UR4] ;  /* 0x00000004ff067983 */ /* 0x002f280008100a00 */
[----:B---3--:R-:W3:Y:S04]  /*4b880*/  LD.E R0, desc[UR6][R4.64] ;  /* 0x0000000604007980 */ /* 0x008ee8000c101900 */
[----:B----4-:R2:W5:Y:S01]  /*4b890*/  LD.E R6, desc[UR6][R6.64] ;  /* 0x0000000606067980 */ /* 0x010562000c101900 */
[----:B------:R-:W-:Y:S01]  /*4b8a0*/  BSSY B0, `(.L_x_13575) ;  /* 0x0000005000007945 */ /* 0x000fe20003800000 */
[----:B---3--:R-:W-:-:S04]  /*4b8b0*/  LOP3.LUT R0, R0, 0x1, RZ, 0xfc, !PT ;  /* 0x0000000100007812 */ /* 0x008fc800078efcff */
[----:B------:R-:W-:-:S13]  /*4b8c0*/  ISETP.NE.AND P0, PT, R0, 0x3, PT ;  /* 0x000000030000780c */ /* 0x000fda0003f05270 */
[----:B--2---:R-:W-:Y:S05]  /*4b8d0*/  @!P0 BRA `(.L_x_13576) ;  /* 0x0000000000048947 */ /* 0x004fea0003800000 */
[----:B------:R-:W-:Y:S01]  /*4b8e0*/  BPT.TRAP 0x1 ;  /* 0x000000040000795c */ /* 0x000fe20000300000 */
.L_x_13576:
[----:B------:R-:W-:Y:S05]  /*4b8f0*/  BSYNC B0 ;  /* 0x0000000000007941 */ /* 0x000fea0003800000 */
.L_x_13575:
[----:B------:R-:W2:Y:S04]  /*4b900*/  LD.E.64 R2, desc[UR6][R4.64+0x20] ;  /* 0x0000200604027980 */ /* 0x000ea8000c101b00 */
[----:B------:R-:W3:Y:S01]  /*4b910*/  LD.E R0, desc[UR6][R4.64+0xc] ;  /* 0x00000c0604007980 */ /* 0x000ee2000c101900 */
[----:B------:R-:W-:Y:S01]  /*4b920*/  IMAD.MOV.U32 R213, RZ, RZ, 0x0 ;  /* 0x00000000ffd57424 */ /* 0x000fe200078e00ff */
[----:B--2---:R-:W-:-:S05]  /*4b930*/  MOV R3, R2 ;  /* 0x0000000200037202 */ /* 0x004fca0000000f00 */
[----:B-----5:R-:W-:-:S05]  /*4b940*/  IMAD R3, R6, 0x8, R3 ;  /* 0x0000000806037824 */ /* 0x020fca00078e0203 */
[----:B---3--:R-:W-:-:S04]  /*4b950*/  PRMT R0, R0, 0x654, R3 ;  /* 0x0000065400007816 */ /* 0x008fc80000000003 */
[----:B------:R0:W-:Y:S02]  /*4b960*/  SYNCS.ARRIVE.TRANS64.RED.A1T0 RZ, [R0+URZ], RZ ;  /* 0x000000ff00ff79a7 */ /* 0x0001e4000810043f */
[----:B0-----:R-:W-:Y:S05]  /*4b970*/  RET.REL.NODEC R212 `(_ZN7cutlass13device_kernelIN5flash11enable_sm90INS1_16FlashAttnFwdSm90INS1_25CollectiveMainloopFwdSm90ILi2EN4cute5tupleIJNS5_1CILi1EEES8_S8_EEENS6_IJNS7_ILi128EEENS7_ILi96EEENS7_ILi64EEEEEELi256ENS_10bfloat16_tEfNS_4arch4Sm90ELb0ELb1ELb0ELb1ELb1ELb1ELb1ELb1ELb0ELb1ELb1ELb0EEENS1_21CollectiveEpilogueFwdINS6_IJSA_NS7_ILi256EEESB_EEES9_SE_SG_Li256ELb1ELb1ELb1ELb0EEENS1_36VarlenDynamicPersistentTileSchedulerILi128ELi96ELi256ELi128ELb1ELb1ELb1ELb1ELb0ELb1EEEEEEEEEvNT_6ParamsE) ;  /* 0xfffffb44d4a07950 */ /* 0x001fea0003c3ffff */
.L_x_13549:
[----:B0-----:R0:W1:Y:S02]  /*4b980*/  SYNCS.PHASECHK.TRANS64.TRYWAIT P0, [R8+URZ], R9 ;  /* 0x00000009080075a7 */ /* 0x001064000800017f */
[----:B-1----:R-:W-:Y:S05]  /*4b990*/  @!P0 NANOSLEEP.SYNCS 0x989680 ;  /* 0x009896800000895d */ /* 0x002fea0003900000 */
[----:B------:R-:W1:Y:S02]  /*4b9a0*/  @!P0 SYNCS.PHASECHK.TRANS64 P0, [R8+URZ], R9 ;  /* 0x00000009080085a7 */ /* 0x000e64000800007f */
[----:B-1----:R-:W-:Y:S05]  /*4b9b0*/  @!P0 BRA `(.L_x_13549) ;  /* 0xfffffffc00f08947 */ /* 0x002fea000383ffff */
[----:B------:R-:W-:Y:S05]  /*4b9c0*/  BRA `(.L_x_13548) ;  /* 0xffffff4c00087947 */ /* 0x000fea000383ffff */
.L_x_13551:
[----:B0-----:R0:W1:Y:S02]  /*4b9d0*/  SYNCS.PHASECHK.TRANS64.TRYWAIT P0, [R8+URZ+0x32410], R9 ;  /* 0x03241009080075a7 */ /* 0x001064000800017f */
[----:B-1----:R-:W-:Y:S05]  /*4b9e0*/  @!P0 NANOSLEEP.SYNCS 0x989680 ;  /* 0x009896800000895d */ /* 0x002fea0003900000 */
[----:B------:R-:W1:Y:S02]  /*4b9f0*/  @!P0 SYNCS.PHASECHK.TRANS64 P0, [R8+URZ+0x32410], R9 ;  /* 0x03241009080085a7 */ /* 0x000e64000800007f */
[----:B-1----:R-:W-:Y:S05]  /*4ba00*/  @!P0 BRA `(.L_x_13551) ;  /* 0xfffffffc00f08947 */ /* 0x002fea000383ffff */
[----:B------:R-:W-:Y:S05]  /*4ba10*/  BRA `(.L_x_13577) ;  /* 0xffffff4c00fc7947 */ /* 0x000fea000383ffff */
.L_x_13558:
[----:B0-----:R0:W1:Y:S02]  /*4ba20*/  SYNCS.PHASECHK.TRANS64.TRYWAIT P0, [R8+URZ], R9 ;  /* 0x00000009080075a7 */ /* 0x001064000800017f */
[----:B-1----:R-:W-:Y:S05]  /*4ba30*/  @!P0 NANOSLEEP.SYNCS 0x989680 ;  /* 0x009896800000895d */ /* 0x002fea0003900000 */
[----:B------:R-:W1:Y:S02]  /*4ba40*/  @!P0 SYNCS.PHASECHK.TRANS64 P0, [R8+URZ], R9 ;  /* 0x00000009080085a7 */ /* 0x000e64000800007f */
[----:B-1----:R-:W-:Y:S05]  /*4ba50*/  @!P0 BRA `(.L_x_13558) ;  /* 0xfffffffc00f08947 */ /* 0x002fea000383ffff */
[----:B------:R-:W-:Y:S05]  /*4ba60*/  BRA `(.L_x_13557) ;  /* 0xffffff5000707947 */ /* 0x000fea000383ffff */
.L_x_13578:
        /* <DEDUP_REMOVED lines=9> */
.L_x_15675:


//--------------------- .text._ZN7cutlass13device_kernelIN5flash11enable_sm90INS1_16FlashAttnFwdSm90INS1_25CollectiveMainloopFwdSm90ILi2EN4cute5tupleIJNS5_1CILi1EEES8_S8_EEENS6_IJNS7_ILi128EEENS7_ILi96EEENS7_ILi64EEEEEELi256ENS_10bfloat16_tEfNS_4arch4Sm90ELb1ELb0ELb0ELb0ELb1ELb0ELb0ELb1ELb0ELb1ELb1ELb0EEENS1_21CollectiveEpilogueFwdINS6_IJSA_NS7_ILi256EEESB_EEES9_SE_SG_Li256ELb0ELb1ELb1ELb0EEENS1_19SingleTileSchedulerILb0ELb1ELb1ELi128EEEEEEEEEvNT_6ParamsE --------------------------
	.section	.text._ZN7cutlass13device_kernelIN5flash11enable_sm90INS1_16FlashAttnFwdSm90INS1_25CollectiveMainloopFwdSm90ILi2EN4cute5tupleIJNS5_1CILi1EEES8_S8_EEENS6_IJNS7_ILi128EEENS7_ILi96EEENS7_ILi64EEEEEELi256ENS_10bfloat16_tEfNS_4arch4Sm90ELb1ELb0ELb0ELb0ELb1ELb0ELb0ELb1ELb0ELb1ELb1ELb0EEENS1_21CollectiveEpilogueFwdINS6_IJSA_NS7_ILi256EEESB_EEES9_SE_SG_Li256ELb0ELb1ELb1ELb0EEENS1_19SingleTileSchedulerILb0ELb1ELb1ELi128EEEEEEEEEvNT_6ParamsE,"ax",@progbits
	.align	128
.text._ZN7cutlass13device_kernelIN5flash11enable_sm90INS1_16FlashAttnFwdSm90INS1_25CollectiveMainloopFwdSm90ILi2EN4cute5tupleIJNS5_1CILi1EEES8_S8_EEENS6_IJNS7_ILi128EEENS7_ILi96EEENS7_ILi64EEEEEELi256ENS_10bfloat16_tEfNS_4arch4Sm90ELb1ELb0ELb0ELb0ELb1ELb0ELb0ELb1ELb0ELb1ELb1ELb0EEENS1_21CollectiveEpilogueFwdINS6_IJSA_NS7_ILi256EEESB_EEES9_SE_SG_Li256ELb0ELb1ELb1ELb0EEENS1_19SingleTileSchedulerILb0ELb1ELb1ELi128EEEEEEEEEvNT_6ParamsE:
        .type           _ZN7cutlass13device_kernelIN5flash11enable_sm90INS1_16FlashAttnFwdSm90INS1_25CollectiveMainloopFwdSm90ILi2EN4cute5tupleIJNS5_1CILi1EEES8_S8_EEENS6_IJNS7_ILi128EEENS7_ILi96EEENS7_ILi64EEEEEELi256ENS_10bfloat16_tEfNS_4arch4Sm90ELb1ELb0ELb0ELb0ELb1ELb0ELb0ELb1ELb0ELb1ELb1ELb0EEENS1_21CollectiveEpilogueFwdINS6_IJSA_NS7_ILi256EEESB_EEES9_SE_SG_Li256ELb0ELb1ELb1ELb0EEENS1_19SingleTileSchedulerILb0ELb1ELb1ELi128EEEEEEEEEvNT_6ParamsE,@function
        .size           _ZN7cutlass13device_kernelIN5flash11enable_sm90INS1_16FlashAttnFwdSm90INS1_25CollectiveMainloopFwdSm90ILi2EN4cute5tupleIJNS5_1CILi1EEES8_S8_EEENS6_IJNS7_ILi128EEENS7_ILi96EEENS7_ILi64EEEEEELi256ENS_10bfloat16_tEfNS_4arch4Sm90ELb1ELb0ELb0ELb0ELb1ELb0ELb0ELb1ELb0ELb1ELb1ELb0EEENS1_21CollectiveEpilogueFwdINS6_IJSA_NS7_ILi256EEESB_EEES9_SE_SG_Li256ELb0ELb1ELb1ELb0EEENS1_19SingleTileSchedulerILb0ELb1ELb1ELi128EEEEEEEEEvNT_6ParamsE,(.L_x_15677 - _ZN7cutlass13device_kernelIN5flash11enable_sm90INS1_16FlashAttnFwdSm90INS1_25CollectiveMainloopFwdSm90ILi2EN4cute5tupleIJNS5_1CILi1EEES8_S8_EEENS6_IJNS7_ILi128EEENS7_ILi96EEENS7_ILi64EEEEEELi256ENS_10bfloat16_tEfNS_4arch4Sm90ELb1ELb0ELb0ELb0ELb1ELb0ELb0ELb1ELb0ELb1ELb1ELb0EEENS1_21CollectiveEpilogueFwdINS6_IJSA_NS7_ILi256EEESB_EEES9_SE_SG_Li256ELb0ELb1ELb1ELb0EEENS1_19SingleTileSchedulerILb0ELb1ELb1ELi128EEEEEEEEEvNT_6ParamsE)
        .other          _ZN7cutlass13device_kernelIN5flash11enable_sm90INS1_16FlashAttnFwdSm90INS1_25CollectiveMainloopFwdSm90ILi2EN4cute5tupleIJNS5_1CILi1EEES8_S8_EEENS6_IJNS7_ILi128EEENS7_ILi96EEENS7_ILi64EEEEEELi256ENS_10bfloat16_tEfNS_4arch4Sm90ELb1ELb0ELb0ELb0ELb1ELb0ELb0ELb1ELb0ELb1ELb1ELb0EEENS1_21CollectiveEpilogueFwdINS6_IJSA_NS7_ILi256EEESB_EEES9_SE_SG_Li256ELb0ELb1ELb1ELb0EEENS1_19SingleTileSchedulerILb0ELb1ELb1ELi128EEEEEEEEEvNT_6ParamsE,@"STO_CUDA_ENTRY STV_DEFAULT"
_ZN7cutlass13device_kernelIN5flash11enable_sm90INS1_16FlashAttnFwdSm90INS1_25CollectiveMainloopFwdSm90ILi2EN4cute5tupleIJNS5_1CILi1EEES8_S8_EEENS6_IJNS7_ILi128EEENS7_ILi96EEENS7_ILi64EEEEEELi256ENS_10bfloat16_tEfNS_4arch4Sm90ELb1ELb0ELb0ELb0ELb1ELb0ELb0ELb1ELb0ELb1ELb1ELb0EEENS1_21CollectiveEpilogueFwdINS6_IJSA_NS7_ILi256EEESB_EEES9_SE_SG_Li256ELb0ELb1ELb1ELb0EEENS1_19SingleTileSchedulerILb0ELb1ELb1ELi128EEEEEEEEEvNT_6ParamsE:
        /* <DEDUP_REMOVED lines=44> */
.L_x_13579:
        /* <DEDUP_REMOVED lines=22> */
.L_x_13580:
        /* <DEDUP_REMOVED lines=18> */
.L_x_13581:
        /* <DEDUP_REMOVED lines=22> */
.L_x_13582:
        /* <DEDUP_REMOVED lines=23> */
.L_x_13583:
        /* <DEDUP_REMOVED lines=9> */
.L_x_13586:
        /* <DEDUP_REMOVED lines=20> */
[----:B------:R-:W0:Y:S01]  /*09e0*/  S2UR UR45, SR_CTAID.X ;  /* 0x00000000002d79c3 */ /* 0x000e220000002500 */
[----:B------:R-:W-:Y:S01]  /*09f0*/  ULDC UR4, c[0x0][0x448] ;  /* 0x0001120000047ab9 */ /* 0x000fe20000000800 */
[----:B------:R-:W-:Y:S01]  /*0a00*/  ULDC UR40, c[0x0][0x424] ;  /* 0x0001090000287ab9 */ /* 0x000fe20000000800 */
[----:B------:R-:W-:Y:S01]  /*0a10*/  UISETP.NE.AND UP1, UPT, UR4, 0x1, UPT ;  /* 0x000000010400788c */ /* 0x000fe2000bf25270 */
[----:B------:R-:W-:Y:S02]  /*0a20*/  ULDC UR44, c[0x0][0x2f0] ;  /* 0x0000bc00002c7ab9 */ /* 0x000fe40000000800 */
[----:B------:R-:W-:Y:S01]  /*0a30*/  ULDC.64 UR4, c[0x0][0x418] ;  /* 0x0001060000047ab9 */ /* 0x000fe20000000a00 */
[----:B------:R-:W-:Y:S01]  /*0a40*/  ULDC UR7, c[0x0][0x288] ;  /* 0x0000a20000077ab9 */ /* 0x000fe20000000800 */
[----:B------:R-:W-:Y:S02]  /*0a50*/  UISETP.NE.U32.AND UP0, UPT, UR4, URZ, UPT ;  /* 0x0000003f0400728c */ /* 0x000fe4000bf05070 */
[----:B------:R-:W-:-:S02]  /*0a60*/  UP2UR UR43, UPR, URZ, 0x2 ;  /* 0x000000023f2b7883 */ /* 0x000fc40008000000 */
[----:B------:R-:W-:Y:S02]  /*0a70*/  UISETP.NE.AND.EX UP0, UPT, UR5, URZ, UPT, UP0 ;  /* 0x0000003f0500728c */ /* 0x000fe4000bf05300 */
[----:B------:R-:W-:Y:S01]  /*0a80*/  @UP1 ULDC UR4, c[0x0][0x44c] ;  /* 0x0001130000041ab9 */ /* 0x000fe20000000800 */
[----:B------:R-:W-:Y:S01]  /*0a90*/  @UP1 ULDC UR8, c[0x0][0x450] ;  /* 0x0001140000081ab9 */ /* 0x000fe20000000800 */
[----:B------:R-:W-:Y:S02]  /*0aa0*/  USEL UR40, UR40, 0x1, UP0 ;  /* 0x0000000128287887 */ /* 0x000fe40008000000 */
[----:B------:R-:W-:Y:S02]  /*0ab0*/  USHF.R.U32.HI UR10, URZ, 0x10, UR41 ;  /* 0x000000103f0a7899 */ /* 0x000fe40008011629 */
[----:B------:R-:W-:Y:S02]  /*0ac0*/  UIMAD UR44, UR40, UR44, URZ ;  /* 0x0000002c282c72a4 */ /* 0x000fe4000f8e023f */
[----:B------:R-:W-:-:S02]  /*0ad0*/  ULOP3.LUT UR41, UR41, 0xffff, URZ, 0xc0, !UPT ;  /* 0x0000ffff29297892 */ /* 0x000fc4000f8ec03f */
[----:B0-----:R-:W-:-:S04]  /*0ae0*/  USHF.L.U32 UR45, UR45, 0x7, URZ ;  /* 0x000000072d2d7899 */ /* 0x001fc8000800063f */
[----:B------:R-:W-:-:S04]  /*0af0*/  UIADD3 UR6, UR45, 0x7f, URZ ;  /* 0x0000007f2d067890 */ /* 0x000fc8000fffe03f */
[----:B------:R-:W-:Y:S02]  /*0b00*/  UIMAD.WIDE.U32 UR4, UR6, UR4, URZ ;  /* 0x00000004060472a5 */ /* 0x000fe4000f8e003f */
[----:B------:R-:W-:Y:S02]  /*0b10*/  UIADD3 UR4, UR44, 0x5f, URZ ;  /* 0x0000005f2c047890 */ /* 0x000fe4000fffe03f */
[----:B------:R-:W-:Y:S02]  /*0b20*/  @UP1 USHF.R.U32.HI UR6, URZ, UR8, UR5 ;  /* 0x000000083f061299 */ /* 0x000fe40008011605 */
[----:B------:R-:W-:-:S04]  /*0b30*/  UIADD3 UR5, UR44, 0x60, -UR7 ;  /* 0x000000602c057890 */ /* 0x000fc8000fffe807 */
[----:B------:R-:W-:Y:S02]  /*0b40*/  UIADD3 UR6, UR5, UR6, URZ ;  /* 0x0000000605067290 */ /* 0x000fe4000fffe03f */
[----:B------:R-:W-:Y:S02]  /*0b50*/  UIMAD.WIDE UR4, UR4, 0x2aaaaaab, URZ ;  /* 0x2aaaaaab040478a5 */ /* 0x000fe4000f8e023f */
[----:B------:R-:W-:Y:S02]  /*0b60*/  UIMAD.WIDE UR6, UR6, 0x2aaaaaab, URZ ;  /* 0x2aaaaaab060678a5 */ /* 0x000fe4000f8e023f */
[----:B------:R-:W-:Y:S02]  /*0b70*/  USHF.R.U32.HI UR4, URZ, 0x1f, UR5 ;  /* 0x0000001f3f047899 */ /* 0x000fe40008011605 */
[----:B------:R-:W-:Y:S02]  /*0b80*/  USHF.R.U32.HI UR6, URZ, 0x1f, UR7 ;  /* 0x0000001f3f067899 */ /* 0x000fe40008011607 */
[----:B------:R-:W-:-:S02]  /*0b90*/  ULEA.HI.SX32 UR4, UR5, UR4, 0x1c ;  /* 0x0000000405047291 */ /* 0x000fc4000f8fe23f */
[----:B------:R-:W-:-:S04]  /*0ba0*/  ULEA.HI.SX32 UR6, UR7, UR6, 0x1c ;  /* 0x0000000607067291 */ /* 0x000fc8000f8fe23f */
[----:B------:R-:W-:-:S04]  /*0bb0*/  UISETP.LT.AND UP0, UPT, UR4, UR6, UPT ;  /* 0x000000060400728c */ /* 0x000fc8000bf01270 */
[----:B------:R-:W-:Y:S02]  /*0bc0*/  USEL UR9, UR4, UR6, UP0 ;  /* 0x0000000604097287 */ /* 0x000fe40008000000 */
[----:B------:R-:W-:Y:S02]  /*0bd0*/  UISETP.NE.AND UP0, UPT, UR10, URZ, UPT ;  /* 0x0000003f0a00728c */ /* 0x000fe4000bf05270 */
[----:B------:R-:W-:Y:S01]  /*0be0*/  UISETP.GE.AND UP1, UPT, UR9, 0x1, UPT ;  /* 0x000000010900788c */ /* 0x000fe2000bf26270 */
[----:B------:R-:W-:-:S05]  /*0bf0*/  UMOV UR4, URZ ;  /* 0x0000003f00047c82 */ /* 0x000fca0008000000 */
[----:B------:R-:W-:-:S03]  /*0c00*/  PLOP3.LUT P0, PT, PT, PT, UP1, 0x80, 0x0 ;  /* 0x000000000000781c */ /* 0x000fc60003f0f018 */
[----:B------:R-:W-:-:S10]  /*0c10*/  @!UP0 ULDC UR10, c[0x0][0x9f0] ;  /* 0x00027c00000a8ab9 */ /* 0x000fd40000000800 */
        /* <DEDUP_REMOVED lines=34> */
.L_x_13588:
        /* <DEDUP_REMOVED lines=110> */
.L_x_13590:
[----:B------:R-:W-:Y:S02]  /*1520*/  SHF.L.U32 R10, RZ, 0x1f, RZ ;  /* 0x0000001fff0a7819 */ /* 0x000fe400000006ff */
[----:B------:R-:W-:Y:S02]  /*1530*/  IADD3 R3, R2, 0x8, RZ ;  /* 0x0000000802037810 */ /* 0x000fe40007ffe0ff */
[----:B------:R-:W0:Y:S02]  /*1540*/  SYNCS.PHASECHK.TRANS64.TRYWAIT P0, [UR42+0x22800], R10 ;  /* 0x0228000aff0075a7 */ /* 0x000e24000800016a */
[----:B0-----:R-:W-:Y:S05]  /*1550*/  @!P0 BRA `(.L_x_13591) ;  /* 0x000000c400f48947 */ /* 0x001fea0003800000 */
.L_x_13675:
[----:B------:R-:W-:Y:S05]  /*1560*/  WARPSYNC.ALL ;  /* 0x0000000000007948 */ /* 0x000fea0003800000 */
[----:B------:R-:W-:Y:S01]  /*1570*/  ULOP3.LUT UR4, UR39, 0x1, URZ, 0xfc, !UPT ;  /* 0x0000000127047892 */ /* 0x000fe2000f8efc3f */
[----:B------:R1:W-:Y:S03]  /*1580*/  BAR.SYNC.DEFER_BLOCKING R3, 0x100 ;  /* 0x000400030000751d */ /* 0x0003e60000010000 */
[----:B------:R-:W-:-:S06]  /*1590*/  UISETP.NE.AND UP0, UPT, UR4, 0x3, UPT ;  /* 0x000000030400788c */ /* 0x000fcc000bf05270 */
[----:B------:R-:W-:-:S13]  /*15a0*/  PLOP3.LUT P0, PT, PT, PT, UP0, 0x80, 0x0 ;  /* 0x000000000000781c */ /* 0x000fda0003f0f008 */
[----:B-1----:R-:W-:Y:S05]  /*15b0*/  @!P0 BRA `(.L_x_13592) ;  /* 0x0000000000048947 */ /* 0x002fea0003800000 */
[----:B------:R-:W-:Y:S01]  /*15c0*/  BPT.TRAP 0x1 ;  /* 0x000000040000795c */ /* 0x000fe20000300000 */
.L_x_13592:
[----:B------:R1:W2:Y:S01]  /*15d0*/  SYNCS.PHASECHK.TRANS64.TRYWAIT P1, [UR42+0x22830], R10 ;  /* 0x0228300aff0075a7 */ /* 0x0002a2000802016a */
[----:B------:R-:W-:Y:S05]  /*15e0*/  @!P0 BRA `(.L_x_13593) ;  /* 0x0000000000048947 */ /* 0x000fea0003800000 */
[----:B------:R-:W-:Y:S01]  /*15f0*/  BPT.TRAP 0x1 ;  /* 0x000000040000795c */ /* 0x000fe20000300000 */
.L_x_13593:
[----:B--2---:R-:W-:Y:S05]  /*1600*/  @P1 BRA `(.L_x_13594) ;  /* 0x0000000000081947 */ /* 0x004fea0003800000 */
[----:B------:R-:W2:Y:S02]  /*1610*/  SYNCS.PHASECHK.TRANS64.TRYWAIT P1, [UR42+0x22830], R10 ;  /* 0x0228300aff0075a7 */ /* 0x000ea4000802016a */
[----:B--2---:R-:W-:Y:S05]  /*1620*/  @!P1 BRA `(.L_x_13595) ;  /* 0x000000c400d89947 */ /* 0x004fea0003800000 */
.L_x_13594:
        /* <DEDUP_REMOVED lines=38> */
.L_x_13596:
[----:B0-----:R-:W-:Y:S01]  /*1890*/  LOP3.LUT R5, R18, 0xffffff80, RZ, 0xc0, !PT ;  /* 0xffffff8012057812 */ /* 0x001fe200078ec0ff */
[----:B------:R-:W-:Y:S01]  /*18a0*/  UISETP.NE.AND UP0, UPT, UR43, URZ, UPT ;  /* 0x0000003f2b00728c */ /* 0x000fe2000bf05270 */
[----:B------:R-:W-:Y:S01]  /*18b0*/  LEA.HI R17, R17, R16, RZ, 0x2 ;  /* 0x0000001011117211 */ /* 0x000fe200078f10ff */
[----:B------:R-:W-:Y:S01]  /*18c0*/  ULDC UR14, c[0x0][0x288] ;  /* 0x0000a200000e7ab9 */ /* 0x000fe20000000800 */
[----:B------:R-:W-:Y:S01]  /*18d0*/  LEA.HI R8, R19, R19, RZ, 0x1 ;  /* 0x0000001313087211 */ /* 0x000fe200078f08ff */
[----:B------:R-:W-:Y:S01]  /*18e0*/  IMAD.IADD R5, R16, 0x1, -R5 ;  /* 0x0000000110057824 */ /* 0x000fe200078e0a05 */
[----:B------:R-:W-:Y:S01]  /*18f0*/  LOP3.LUT R17, R17, 0xfffffffc, RZ, 0xc0, !PT ;  /* 0xfffffffc11117812 */ /* 0x000fe200078ec0ff */
[----:B------:R-:W-:Y:S01]  /*1900*/  ULDC UR7, c[0x0][0x988] ;  /* 0x0002620000077ab9 */ /* 0x000fe20000000800 */
[----:B------:R-:W-:Y:S02]  /*1910*/  LOP3.LUT R8, R8, 0x3fffffe, RZ, 0xc0, !PT ;  /* 0x03fffffe08087812 */ /* 0x000fe400078ec0ff */
[----:B------:R-:W-:Y:S01]  /*1920*/  SHF.R.S32.HI R4, RZ, 0x1f, R5 ;  /* 0x0000001fff047819 */ /* 0x000fe20000011405 */
[----:B------:R-:W-:Y:S01]  /*1930*/  IMAD.IADD R17, R16, 0x1, -R17 ;  /* 0x0000000110117824 */ /* 0x000fe200078e0a11 */
[----:B------:R-:W-:Y:S01]  /*1940*/  PLOP3.LUT P1, PT, PT, PT, UP0, 0x80, 0x0 ;  /* 0x000000000000781c */ /* 0x000fe20003f2f008 */
[----:B------:R-:W-:Y:S01]  /*1950*/  IMAD.IADD R8, R19, 0x1, -R8 ;  /* 0x0000000113087824 */ /* 0x000fe200078e0a08 */
[CC--:B------:R-:W-:Y:S01]  /*1960*/  LEA.HI R7, R4.reuse, R5.reuse, RZ, 0x2 ;  /* 0x0000000504077211 */ /* 0x0c0fe200078f10ff */
[----:B------:R-:W-:Y:S01]  /*1970*/  @UP0 ULDC UR4, c[0x0][0x44c] ;  /* 0x0001130000040ab9 */ /* 0x000fe20000000800 */
[----:B------:R-:W-:-:S02]  /*1980*/  LEA.HI R6, R4, R5, RZ, 0x5 ;  /* 0x0000000504067211 */ /* 0x000fc400078f28ff */
[--C-:B------:R-:W-:Y:S02]  /*1990*/  SHF.R.S32.HI R4, RZ, 0x2, R7.reuse ;  /* 0x00000002ff047819 */ /* 0x100fe40000011407 */
[----:B------:R-:W-:Y:S02]  /*19a0*/  SHF.R.S32.HI R9, RZ, 0x1f, R7 ;  /* 0x0000001fff097819 */ /* 0x000fe40000011407 */
[----:B------:R-:W-:Y:S02]  /*19b0*/  SHF.R.S32.HI R6, RZ, 0x5, R6 ;  /* 0x00000005ff067819 */ /* 0x000fe40000011406 */
[----:B------:R-:W-:Y:S02]  /*19c0*/  LEA.HI R9, R9, R4, RZ, 0x3 ;  /* 0x0000000409097211 */ /* 0x000fe400078f18ff */
[----:B------:R-:W-:Y:S02]  /*19d0*/  LEA.HI R11, R17, R17, RZ, 0x1 ;  /* 0x00000011110b7211 */ /* 0x000fe400078f08ff */
[----:B------:R-:W-:-:S02]  /*19e0*/  LEA R12, R6, UR45, 0x4 ;  /* 0x0000002d060c7c11 */ /* 0x000fc4000f8e20ff */
[----:B------:R-:W-:Y:S02]  /*19f0*/  LOP3.LUT R9, R9, 0xfffffff8, RZ, 0xc0, !PT ;  /* 0xfffffff809097812 */ /* 0x000fe400078ec0ff */
[----:B------:R-:W-:Y:S02]  /*1a00*/  LOP3.LUT R6, R11, 0x1ffffffe, RZ, 0xc0, !PT ;  /* 0x1ffffffe0b067812 */ /* 0x000fe400078ec0ff */
[----:B------:R-:W-:Y:S02]  /*1a10*/  IADD3 R9, R12, R4, -R9 ;  /* 0x000000040c097210 */ /* 0x000fe40007ffe809 */
[----:B------:R-:W-:Y:S01]  /*1a20*/  PLOP3.LUT P2, PT, PT, PT, UP0, 0x80, 0x0 ;  /* 0x000000000000781c */ /* 0x000fe20003f4f008 */
[----:B------:R-:W-:Y:S01]  /*1a30*/  IMAD.IADD R6, R17, 0x1, -R6 ;  /* 0x0000000111067824 */ /* 0x000fe200078e0a06 */
[----:B------:R-:W-:-:S05]  /*1a40*/  LEA R9, R8, R9, 0x6 ;  /* 0x0000000908097211 */ /* 0x000fca00078e30ff */
[----:B------:R-:W-:-:S04]  /*1a50*/  IMAD R6, R6, 0x8, R9 ;  /* 0x0000000806067824 */ /* 0x000fc800078e0209 */
[----:B------:R-:W-:Y:S01]  /*1a60*/  @P1 IMAD.HI.U32 R4, R6, UR4, RZ ;  /* 0x0000000406041c27 */ /* 0x000fe2000f8e00ff */
[----:B------:R-:W-:-:S03]  /*1a70*/  @UP0 ULDC UR4, c[0x0][0x450] ;  /* 0x0001140000040ab9 */ /* 0x000fc60000000800 */
[----:B------:R-:W-:Y:S01]  /*1a80*/  IMAD.MOV.U32 R9, RZ, RZ, R6 ;  /* 0x000000ffff097224 */ /* 0x000fe200078e0006 */
[----:B------:R-:W-:Y:S01]  /*1a90*/  @P2 SHF.R.U32.HI R9, RZ, UR4, R4 ;  /* 0x00000004ff092c19 */ /* 0x000fe20008011604 */
[----:B------:R-:W-:Y:S01]  /*1aa0*/  UIMAD UR4, UR46, -0x60, UR44 ;  /* 0xffffffa02e0478a4 */ /* 0x000fe2000f8e022c */
[----:B------:R-:W-:-:S03]  /*1ab0*/  LOP3.LUT R4, R7, 0x7ffffffc, RZ, 0xc0, !PT ;  /* 0x7ffffffc07047812 */ /* 0x000fc600078ec0ff */
[----:B------:R-:W0:Y:S01]  /*1ac0*/  SHFL.IDX PT, R8, R9, RZ, 0x1c1f ;  /* 0x001c1fff09087589 */ /* 0x000e2200000e0000 */
[----:B------:R-:W-:Y:S01]  /*1ad0*/  UIADD3 UR4, UR4, 0x60, URZ ;  /* 0x0000006004047890 */ /* 0x000fe2000fffe03f */
[----:B------:R-:W-:Y:S01]  /*1ae0*/  IMAD.IADD R7, R5, 0x1, -R4 ;  /* 0x0000000105077824 */ /* 0x000fe200078e0a04 */
[----:B------:R-:W-:-:S04]  /*1af0*/  MOV R5, UR14 ;  /* 0x0000000e00057c02 */ /* 0x000fc80008000f00 */
[----:B------:R-:W-:Y:S01]  /*1b00*/  IMAD.U32 R12, RZ, RZ, UR4 ;  /* 0x00000004ff0c7e24 */ /* 0x000fe2000f8e00ff */
[----:B------:R-:W-:-:S03]  /*1b10*/  UIADD3 UR4, UR42, 0x22840, URZ ;  /* 0x000228402a047890 */ /* 0x000fc6000fffe03f */
[----:B------:R-:W-:Y:S01]  /*1b20*/  IMAD R4, R7, -0x2, R12 ;  /* 0xfffffffe07047824 */ /* 0x000fe200078e020c */
[----:B------:R-:W-:-:S04]  /*1b30*/  UPRMT UR4, UR25, 0x654, UR4 ;  /* 0x0000065419047896 */ /* 0x000fc80008000004 */
[----:B------:R-:W-:-:S05]  /*1b40*/  IADD3 R5, R4, 0x1, -R5 ;  /* 0x0000000104057810 */ /* 0x000fca0007ffe805 */
[----:B------:R-:W-:Y:S01]  /*1b50*/  SYNCS.ARRIVE.TRANS64.RED.A1T0 RZ, [UR4], RZ ;  /* 0x000000ffffff79a7 */ /* 0x000fe20008100404 */
        /* <DEDUP_REMOVED lines=71> */
[----:B------:R-:W-:Y:S02]  /*1fd0*/  FMNMX.FTZ R11, R69, R8, !PT ;  /* 0x00000008450b7209 */ /* 0x000fe40007810000 */
[----:B------:R-:W0:Y:S04]  /*1fe0*/  SHFL.IDX PT, R8, R9, 0x1, 0x1c1f ;  /* 0x003c1f0009087f89 */ /* 0x000e2800000e0000 */
[----:B------:R-:W2:Y:S01]  /*1ff0*/  SHFL.BFLY PT, R12, R11, 0x2, 0x1f ;  /* 0x0c401f000b0c7f89 */ /* 0x000ea200000e0000 */
[----:B0-----:R-:W-:Y:S02]  /*2000*/  VIADDMNMX R4, R8, R5, R4, PT ;  /* 0x0000000508047246 */ /* 0x001fe40003800104 */
[----:B--2---:R-:W-:Y:S02]  /*2010*/  FMNMX.FTZ R12, R11, R12, !PT ;  /* 0x0000000c0b0c7209 */ /* 0x004fe40007810000 */
[----:B------:R-:W-:-:S02]  /*2020*/  ISETP.GT.AND P1, PT, R4, RZ, PT ;  /* 0x000000ff0400720c */ /* 0x000fc40003f24270 */
[C---:B------:R-:W-:Y:S01]  /*2030*/  ISETP.GT.AND P2, PT, R4.reuse, 0x1, PT ;  /* 0x000000010400780c */ /* 0x040fe20003f44270 */
[----:B------:R-:W0:Y:S01]  /*2040*/  SHFL.BFLY PT, R13, R12, 0x1, 0x1f ;  /* 0x0c201f000c0d7f89 */ /* 0x000e2200000e0000 */
[----:B------:R-:W-:Y:S02]  /*2050*/  ISETP.GT.AND P3, PT, R4, 0x8, PT ;  /* 0x000000080400780c */ /* 0x000fe40003f64270 */
[----:B------:R-:W-:Y:S02]  /*2060*/  FSEL R26, R26, -INF , P1 ;  /* 0xff8000001a1a7808 */ /* 0x000fe40000800000 */
[----:B------:R-:W-:Y:S02]  /*2070*/  FSEL R27, R27, -INF , P2 ;  /* 0xff8000001b1b7808 */ /* 0x000fe40001000000 */
[----:B------:R-:W-:Y:S02]  /*2080*/  ISETP.GT.AND P4, PT, R4, 0x9, PT ;  /* 0x000000090400780c */ /* 0x000fe40003f84270 */
[----:B------:R-:W-:-:S02]  /*2090*/  FSEL R30, R30, -INF , P3 ;  /* 0xff8000001e1e7808 */ /* 0x000fc40001800000 */
[----:B------:R-:W-:Y:S02]  /*20a0*/  FMNMX.FTZ R5, R26, R27, !PT ;  /* 0x0000001b1a057209 */ /* 0x000fe40007810000 */
[----:B------:R-:W-:Y:S02]  /*20b0*/  ISETP.GT.AND P1, PT, R4, 0x10, PT ;  /* 0x000000100400780c */ /* 0x000fe40003f24270 */
[----:B------:R-:W-:Y:S02]  /*20c0*/  FSEL R31, R31, -INF , P4 ;  /* 0xff8000001f1f7808 */ /* 0x000fe40002000000 */
[----:B------:R-:W-:Y:S02]  /*20d0*/  FSEL R34, R34, -INF , P1 ;  /* 0xff80000022227808 */ /* 0x000fe40000800000 */
[----:B------:R-:W-:-:S04]  /*20e0*/  ISETP.GT.AND P1, PT, R4, 0x18, PT ;  /* 0x000000180400780c */ /* 0x000fc80003f24270 */
[----:B------:R-:W-:Y:S02]  /*20f0*/  FSEL R38, R38, -INF , P1 ;  /* 0xff80000026267808 */ /* 0x000fe40000800000 */
[----:B0-----:R-:W-:Y:S02]  /*2100*/  FMNMX.FTZ R8, R12, R13, !PT ;  /* 0x0000000d0c087209 */ /* 0x001fe40007810000 */
[----:B------:R-:W-:Y:S02]  /*2110*/  FMNMX.FTZ R12, R30, R5, !PT ;  /* 0x000000051e0c7209 */ /* 0x000fe40007810000 */
[C---:B------:R-:W-:Y:S01]  /*2120*/  FSETP.NEU.FTZ.AND P2, PT, R8.reuse, -INF , PT ;  /* 0xff8000000800780b */ /* 0x040fe20003f5d000 */
[----:B------:R-:W-:Y:S01]  /*2130*/  FMUL.FTZ R9, R8, UR7 ;  /* 0x0000000708097c20 */ /* 0x000fe20008410000 */
[----:B------:R-:W-:Y:S02]  /*2140*/  FMNMX.FTZ R5, R31, R12, !PT ;  /* 0x0000000c1f057209 */ /* 0x000fe40007810000 */
[----:B------:R-:W-:-:S02]  /*2150*/  ISETP.GT.AND P1, PT, R4, 0x20, PT ;  /* 0x000000200400780c */ /* 0x000fc40003f24270 */
[----:B------:R-:W-:Y:S02]  /*2160*/  FSEL R11, R9, RZ, P2 ;  /* 0x000000ff090b7208 */ /* 0x000fe40001000000 */
[----:B------:R-:W-:Y:S02]  /*2170*/  ISETP.GT.AND P2, PT, R4, 0x11, PT ;  /* 0x000000110400780c */ /* 0x000fe40003f44270 */
[----:B------:R-:W-:Y:S01]  /*2180*/  FMNMX.FTZ R12, R34, R5, !PT ;  /* 0x00000005220c7209 */ /* 0x000fe20007810000 */
[--C-:B------:R-:W-:Y:S01]  /*2190*/  FFMA.FTZ R24, R24, UR7, -R11.reuse ;  /* 0x0000000718187c23 */ /* 0x100fe2000801080b */
[----:B------:R-:W-:Y:S01]  /*21a0*/  FSEL R35, R35, -INF , P2 ;  /* 0xff80000023237808 */ /* 0x000fe20001000000 */
[--C-:B------:R-:W-:Y:S01]  /*21b0*/  FFMA.FTZ R25, R25, UR7, -R11.reuse ;  /* 0x0000000719197c23 */ /* 0x100fe2000801080b */
[----:B------:R-:W-:Y:S01]  /*21c0*/  ISETP.GT.AND P2, PT, R4, 0x19, PT ;  /* 0x000000190400780c */ /* 0x000fe20003f44270 */
[--C-:B------:R-:W-:Y:S01]  /*21d0*/  FFMA.FTZ R28, R28, UR7, -R11.reuse ;  /* 0x000000071c1c7c23 */ /* 0x100fe2000801080b */
[----:B------:R-:W-:Y:S01]  /*21e0*/  FMNMX.FTZ R5, R35, R12, !PT ;  /* 0x0000000c23057209 */ /* 0x000fe20007810000 */
        /* <DEDUP_REMOVED lines=8> */
[----:B------:R-:W0:Y:S01]  /*2270*/  MUFU.EX2 R25, R25 ;  /* 0x0000001900197308 */ /* 0x000e220000000800 */
[----:B------:R-:W-:Y:S01]  /*2280*/  FMNMX.FTZ R5, R39, R12, !PT ;  /* 0x0000000c27057209 */ /* 0x000fe20007810000 */
[--C-:B------:R-:W-:Y:S01]  /*2290*/  FFMA.FTZ R36, R36, UR7, -R11.reuse ;  /* 0x0000000724247c23 */ /* 0x100fe2000801080b */
        /* <DEDUP_REMOVED lines=13> */
[----:B------:R-:W2:Y:S01]  /*2370*/  MUFU.EX2 R29, R29 ;  /* 0x0000001d001d7308 */ /* 0x000ea20000000800 */
        /* <DEDUP_REMOVED lines=15> */
[----:B------:R-:W4:Y:S01]  /*2470*/  MUFU.EX2 R33, R33 ;  /* 0x0000002100217308 */ /* 0x000f220000000800 */
        /* <DEDUP_REMOVED lines=15> */
[----:B------:R-:W5:Y:S01]  /*2570*/  MUFU.EX2 R37, R37 ;  /* 0x0000002500257308 */ /* 0x000f620000000800 */
        /* <DEDUP_REMOVED lines=9> */
[----:B------:R-:W1:Y:S01]  /*2610*/  MUFU.EX2 R41, R41 ;  /* 0x0000002900297308 */ /* 0x000e620000000800 */
        /* <DEDUP_REMOVED lines=9> */
[----:B------:R-:W3:Y:S01]  /*26b0*/  MUFU.EX2 R45, R45 ;  /* 0x0000002d002d7308 */ /* 0x000ee20000000800 */
[----:B------:R-:W-:Y:S02]  /*26c0*/  ISETP.GT.AND P2, PT, R4, 0x59, PT ;  /* 0x000000590400780c */ /* 0x000fe40003f44270 */
[----:B------:R-:W-:Y:S02]  /*26d0*/  FSEL R70, R70, -INF , P1 ;  /* 0xff80000046467808 */ /* 0x000fe40000800000 */
[----:B------:R-:W-:-:S02]  /*26e0*/  FMNMX.FTZ R5, R67, R12, !PT ;  /* 0x0000000c43057209 */ /* 0x000fc40007810000 */
[----:B------:R-:W-:Y:S01]  /*26f0*/  FSEL R71, R71, -INF , P2 ;  /* 0xff80000047477808 */ /* 0x000fe20001000000 */
[----:B------:R-:W-:Y:S01]  /*2700*/  MUFU.EX2 R48, R48 ;  /* 0x0000003000307308 */ /* 0x000fe20000000800 */
[----:B------:R-:W-:Y:S02]  /*2710*/  FMNMX.FTZ R4, R70, R5, !PT ;  /* 0x0000000546047209 */ /* 0x000fe40007810000 */
[----:B0-----:R-:W-:Y:S02]  /*2720*/  F2FP.BF16.F32.PACK_AB R168, R25, R24 ;  /* 0x0000001819a8723e */ /* 0x001fe400000010ff */
[----:B------:R-:W-:Y:S02]  /*2730*/  FMNMX.FTZ R4, R71, R4, !PT ;  /* 0x0000000447047209 */ /* 0x000fe40007810000 */
[----:B--2---:R-:W-:Y:S01]  /*2740*/  F2FP.BF16.F32.PACK_AB R170, R29, R28 ;  /* 0x0000001c1daa723e */ /* 0x004fe200000010ff */
[----:B------:R-:W0:Y:S01]  /*2750*/  MUFU.EX2 R49, R49 ;  /* 0x0000003100317308 */ /* 0x000e220000000800 */
[----:B----4-:R-:W-:Y:S01]  /*2760*/  F2FP.BF16.F32.PACK_AB R164, R33, R32 ;  /* 0x0000002021a4723e */ /* 0x010fe200000010ff */
[----:B------:R-:W2:Y:S01]  /*2770*/  SHFL.BFLY PT, R5, R4, 0x2, 0x1f ;  /* 0x0c401f0004057f89 */ /* 0x000ea200000e0000 */
[----:B-----5:R-:W-:-:S02]  /*2780*/  F2FP.BF16.F32.PACK_AB R166, R37, R36 ;  /* 0x0000002425a6723e */ /* 0x020fc400000010ff */
[----:B-1----:R-:W-:Y:S02]  /*2790*/  F2FP.BF16.F32.PACK_AB R160, R41, R40 ;  /* 0x0000002829a0723e */ /* 0x002fe400000010ff */
[----:B---3--:R-:W-:Y:S01]  /*27a0*/  F2FP.BF16.F32.PACK_AB R162, R45, R44 ;  /* 0x0000002c2da2723e */ /* 0x008fe200000010ff */
[----:B------:R-:W-:Y:S08]  /*27b0*/  MUFU.EX2 R52, R52 ;  /* 0x0000003400347308 */ /* 0x000ff00000000800 */
[----:B------:R-:W1:Y:S01]  /*27c0*/  MUFU.EX2 R53, R53 ;  /* 0x0000003500357308 */ /* 0x000e620000000800 */
[----:B0-----:R-:W-:-:S07]  /*27d0*/  F2FP.BF16.F32.PACK_AB R156, R49, R48 ;  /* 0x00000030319c723e */ /* 0x001fce00000010ff */
[----:B------:R-:W-:Y:S01]  /*27e0*/  MUFU.EX2 R56, R56 ;  /* 0x0000003800387308 */ /* 0x000fe20000000800 */
[----:B--2---:R-:W-:-:S05]  /*27f0*/  FMNMX.FTZ R5, R4, R5, !PT ;  /* 0x0000000504057209 */ /* 0x004fca0007810000 */
[----:B------:R-:W0:Y:S02]  /*2800*/  SHFL.BFLY PT, R4, R5, 0x1, 0x1f ;  /* 0x0c201f0005047f89 */ /* 0x000e2400000e0000 */
[----:B------:R-:W2:Y:S01]  /*2810*/  MUFU.EX2 R57, R57 ;  /* 0x0000003900397308 */ /* 0x000ea20000000800 */
[----:B-1----:R-:W-:-:S07]  /*2820*/  F2FP.BF16.F32.PACK_AB R158, R53, R52 ;  /* 0x00000034359e723e */ /* 0x002fce00000010ff */
[----:B------:R-:W-:Y:S08]  /*2830*/  MUFU.EX2 R60, R60 ;  /* 0x0000003c003c7308 */ /* 0x000ff00000000800 */
[----:B------:R-:W1:Y:S01]  /*2840*/  MUFU.EX2 R61, R61 ;  /* 0x0000003d003d7308 */ /* 0x000e620000000800 */
[----:B--2---:R-:W-:Y:S02]  /*2850*/  F2FP.BF16.F32.PACK_AB R152, R57, R56 ;  /* 0x000000383998723e */ /* 0x004fe400000010ff */
[----:B0-----:R-:W-:Y:S01]  /*2860*/  FMNMX.FTZ R9, R5, R4, !PT ;  /* 0x0000000405097209 */ /* 0x001fe20007810000 */
[----:B------:R-:W-:-:S04]  /*2870*/  FADD.FTZ R5, R24, R25 ;  /* 0x0000001918057221 */ /* 0x000fc80000010000 */
[----:B------:R-:W-:Y:S01]  /*2880*/  MUFU.EX2 R64, R64 ;  /* 0x0000004000407308 */ /* 0x000fe20000000800 */
[C---:B------:R-:W-:Y:S01]  /*2890*/  FSETP.NEU.FTZ.AND P1, PT, R9.reuse, -INF , PT ;  /* 0xff8000000900780b */ /* 0x040fe20003f3d000 */
[----:B------:R-:W-:Y:S01]  /*28a0*/  FMUL.FTZ R4, R9, UR7 ;  /* 0x0000000709047c20 */ /* 0x000fe20008410000 */
[----:B------:R-:W-:-:S04]  /*28b0*/  FADD.FTZ R12, R28, R5 ;  /* 0x000000051c0c7221 */ /* 0x000fc80000010000 */
[----:B------:R-:W-:Y:S01]  /*28c0*/  FSEL R4, R4, RZ, P1 ;  /* 0x000000ff04047208 */ /* 0x000fe20000800000 */
[----:B------:R-:W-:Y:S01]  /*28d0*/  FADD.FTZ R5, R29, R12 ;  /* 0x0000000c1d057221 */ /* 0x000fe20000010000 */
[----:B------:R-:W-:Y:S01]  /*28e0*/  MUFU.EX2 R65, R65 ;  /* 0x0000004100417308 */ /* 0x000fe20000000800 */
[----:B-1----:R-:W-:Y:S02]  /*28f0*/  F2FP.BF16.F32.PACK_AB R154, R61, R60 ;  /* 0x0000003c3d9a723e */ /* 0x002fe400000010ff */
        /* <DEDUP_REMOVED lines=12> */
[----:B------:R-:W-:Y:S01]  /*29c0*/  FADD.FTZ R12, R32, R5 ;  /* 0x00000005200c7221 */ /* 0x000fe20000010000 */
[--C-:B------:R-:W-:Y:S01]  /*29d0*/  FFMA.FTZ R47, R47, UR7, -R4.reuse ;  /* 0x000000072f2f7c23 */ /* 0x100fe20008010804 */
[----:B------:R-:W0:Y:S01]  /*29e0*/  MUFU.EX2 R27, R27 ;  /* 0x0000001b001b7308 */ /* 0x000e220000000800 */
[----:B------:R-:W-:Y:S01]  /*29f0*/  FFMA.FTZ R50, R50, UR7, -R4 ;  /* 0x0000000732327c23 */ /* 0x000fe20008010804 */
[----:B------:R-:W-:Y:S01]  /*2a00*/  FADD.FTZ R5, R33, R12 ;  /* 0x0000000c21057221 */ /* 0x000fe20000010000 */
[--C-:B------:R-:W-:Y:S01]  /*2a10*/  FFMA.FTZ R51, R51, UR7, -R4.reuse ;  /* 0x0000000733337c23 */ /* 0x100fe20008010804 */
[--C-:B------:R-:W-:Y:S01]  /*2a20*/  FFMA.FTZ R54, R54, UR7, -R4.reuse ;  /* 0x0000000736367c23 */ /* 0x100fe20008010804 */
[--C-:B------:R-:W-:Y:S01]  /*2a30*/  FFMA.FTZ R55, R55, UR7, -R4.reuse ;  /* 0x0000000737377c23 */ /* 0x100fe20008010804 */
[----:B------:R-:W-:Y:S01]  /*2a40*/  FADD.FTZ R12, R36, R5 ;  /* 0x00000005240c7221 */ /* 0x000fe20000010000 */
[--C-:B------:R-:W-:Y:S01]  /*2a50*/  FFMA.FTZ R58, R58, UR7, -R4.reuse ;  /* 0x000000073a3a7c23 */ /* 0x100fe20008010804 */
[----:B------:R-:W1:Y:S01]  /*2a60*/  MUFU.EX2 R30, R30 ;  /* 0x0000001e001e7308 */ /* 0x000e620000000800 */
[----:B------:R-:W-:Y:S01]  /*2a70*/  FFMA.FTZ R59, R59, UR7, -R4 ;  /* 0x000000073b3b7c23 */ /* 0x000fe20008010804 */
[----:B------:R-:W-:Y:S01]  /*2a80*/  FADD.FTZ R5, R37, R12 ;  /* 0x0000000c25057221 */ /* 0x000fe20000010000 */
[--C-:B------:R-:W-:Y:S01]  /*2a90*/  FFMA.FTZ R62, R62, UR7, -R4.reuse ;  /* 0x000000073e3e7c23 */ /* 0x100fe20008010804 */
[--C-:B------:R-:W-:Y:S01]  /*2aa0*/  FFMA.FTZ R63, R63, UR7, -R4.reuse ;  /* 0x000000073f3f7c23 */ /* 0x100fe20008010804 */
[--C-:B------:R-:W-:Y:S01]  /*2ab0*/  FFMA.FTZ R66, R66, UR7, -R4.reuse ;  /* 0x0000000742427c23 */ /* 0x100fe20008010804 */
[----:B------:R-:W-:Y:S01]  /*2ac0*/  FADD.FTZ R12, R40, R5 ;  /* 0x00000005280c7221 */ /* 0x000fe20000010000 */
[----:B------:R-:W-:Y:S01]  /*2ad0*/  FFMA.FTZ R67, R67, UR7, -R4 ;  /* 0x0000000743437c23 */ /* 0x000fe20008010804 */
[----:B------:R-:W2:Y:S01]  /*2ae0*/  MUFU.EX2 R31, R31 ;  /* 0x0000001f001f7308 */ /* 0x000ea20000000800 */
[----:B0-----:R-:W-:Y:S01]  /*2af0*/  FADD.FTZ R13, R26, R27 ;  /* 0x0000001b1a0d7221 */ /* 0x001fe20000010000 */
[----:B------:R-:W-:Y:S01]  /*2b00*/  FADD.FTZ R5, R41, R12 ;  /* 0x0000000c29057221 */ /* 0x000fe20000010000 */
[--C-:B------:R-:W-:Y:S01]  /*2b10*/  FFMA.FTZ R70, R70, UR7, -R4.reuse ;  /* 0x0000000746467c23 */ /* 0x100fe20008010804 */
[----:B------:R-:W-:Y:S01]  /*2b20*/  FFMA.FTZ R4, R71, UR7, -R4 ;  /* 0x0000000747047c23 */ /* 0x000fe20008010804 */
[----:B------:R-:W-:Y:S01]  /*2b30*/  F2FP.BF16.F32.PACK_AB R169, R27, R26 ;  /* 0x0000001a1ba9723e */ /* 0x000fe200000010ff */
[----:B------:R-:W-:Y:S01]  /*2b40*/  FADD.FTZ R12, R44, R5 ;  /* 0x000000052c0c7221 */ /* 0x000fe20000010000 */
[----:B------:R-:W-:Y:S01]  /*2b50*/  F2FP.BF16.F32.PACK_AB R172, R65, R64 ;  /* 0x0000004041ac723e */ /* 0x000fe200000010ff */
[----:B------:R-:W0:Y:S01]  /*2b60*/  MUFU.EX2 R34, R34 ;  /* 0x0000002200227308 */ /* 0x000e220000000800 */
[----:B-1----:R-:W-:Y:S01]  /*2b70*/  FADD.FTZ R14, R30, R13 ;  /* 0x0000000d1e0e7221 */ /* 0x002fe20000010000 */
[----:B------:R-:W-:-:S04]  /*2b80*/  FADD.FTZ R5, R45, R12 ;  /* 0x0000000c2d057221 */ /* 0x000fc80000010000 */
[----:B------:R-:W-:Y:S02]  /*2b90*/  FADD.FTZ R12, R48, R5 ;  /* 0x00000005300c7221 */ /* 0x000fe40000010000 */
[----:B------:R-:W1:Y:S01]  /*2ba0*/  MUFU.EX2 R35, R35 ;  /* 0x0000002300237308 */ /* 0x000e620000000800 */
[----:B--2---:R-:W-:Y:S01]  /*2bb0*/  FADD.FTZ R13, R31, R14 ;  /* 0x0000000e1f0d7221 */ /* 0x004fe20000010000 */
[----:B------:R-:W-:Y:S01]  /*2bc0*/  FADD.FTZ R5, R49, R12 ;  /* 0x0000000c31057221 */ /* 0x000fe20000010000 */
[----:B------:R-:W-:-:S03]  /*2bd0*/  F2FP.BF16.F32.PACK_AB R171, R31, R30 ;  /* 0x0000001e1fab723e */ /* 0x000fc600000010ff */
[----:B------:R-:W-:Y:S02]  /*2be0*/  FADD.FTZ R12, R52, R5 ;  /* 0x00000005340c7221 */ /* 0x000fe40000010000 */
[----:B------:R-:W2:Y:S01]  /*2bf0*/  MUFU.EX2 R38, R38 ;  /* 0x0000002600267308 */ /* 0x000ea20000000800 */
[----:B0-----:R-:W-:Y:S01]  /*2c00*/  FADD.FTZ R14, R34, R13 ;  /* 0x0000000d220e7221 */ /* 0x001fe20000010000 */
[----:B------:R-:W-:-:S04]  /*2c10*/  FADD.FTZ R5, R53, R12 ;  /* 0x0000000c35057221 */ /* 0x000fc80000010000 */
[----:B------:R-:W-:Y:S02]  /*2c20*/  FADD.FTZ R12, R56, R5 ;  /* 0x00000005380c7221 */ /* 0x000fe40000010000 */
[----:B------:R-:W0:Y:S01]  /*2c30*/  MUFU.EX2 R39, R39 ;  /* 0x0000002700277308 */ /* 0x000e220000000800 */
[----:B-1----:R-:W-:Y:S01]  /*2c40*/  FADD.FTZ R13, R35, R14 ;  /* 0x0000000e230d7221 */ /* 0x002fe20000010000 */
[----:B------:R-:W-:Y:S01]  /*2c50*/  FADD.FTZ R5, R57, R12 ;  /* 0x0000000c39057221 */ /* 0x000fe20000010000 */
[----:B------:R-:W-:-:S03]  /*2c60*/  F2FP.BF16.F32.PACK_AB R165, R35, R34 ;  /* 0x0000002223a5723e */ /* 0x000fc600000010ff */
[----:B------:R-:W-:Y:S02]  /*2c70*/  FADD.FTZ R12, R60, R5 ;  /* 0x000000053c0c7221 */ /* 0x000fe40000010000 */
[----:B------:R-:W1:Y:S01]  /*2c80*/  MUFU.EX2 R42, R42 ;  /* 0x0000002a002a7308 */ /* 0x000e620000000800 */
[----:B--2---:R-:W-:Y:S01]  /*2c90*/  FADD.FTZ R14, R38, R13 ;  /* 0x0000000d260e7221 */ /* 0x004fe20000010000 */
[----:B------:R-:W-:-:S04]  /*2ca0*/  FADD.FTZ R5, R61, R12 ;  /* 0x0000000c3d057221 */ /* 0x000fc80000010000 */
[----:B------:R-:W-:Y:S02]  /*2cb0*/  FADD.FTZ R12, R64, R5 ;  /* 0x00000005400c7221 */ /* 0x000fe40000010000 */
[----:B------:R-:W2:Y:S01]  /*2cc0*/  MUFU.EX2 R43, R43 ;  /* 0x0000002b002b7308 */ /* 0x000ea20000000800 */
[----:B0-----:R-:W-:Y:S01]  /*2cd0*/  FADD.FTZ R13, R39, R14 ;  /* 0x0000000e270d7221 */ /* 0x001fe20000010000 */
        /* <DEDUP_REMOVED lines=37> */
[----:B------:R1:W2:Y:S01]  /*2f30*/  MUFU.EX2 R175, R4 ;  /* 0x0000000400af7308 */ /* 0x0002a20000000800 */
        /* <DEDUP_REMOVED lines=8> */
[----:B------:R-:W-:Y:S01]  /*2fc0*/  BPT.TRAP 0x1 ;  /* 0x000000040000795c */ /* 0x000fe20000300000 */
.L_x_13597:
[----:B------:R0:W1:Y:S01]  /*2fd0*/  SYNCS.PHASECHK.TRANS64.TRYWAIT P1, [UR42+0x22850], R10 ;  /* 0x0228500aff0075a7 */ /* 0x000062000802016a */
[----:B------:R-:W-:Y:S05]  /*2fe0*/  @!P0 BRA `(.L_x_13598) ;  /* 0x0000000000048947 */ /* 0x000fea0003800000 */
[----:B------:R-:W-:Y:S01]  /*2ff0*/  BPT.TRAP 0x1 ;  /* 0x000000040000795c */ /* 0x000fe20000300000 */
.L_x_13598:
[----:B-1----:R-:W-:Y:S05]  /*3000*/  @P1 BRA `(.L_x_13599) ;  /* 0x0000000000081947 */ /* 0x002fea0003800000 */
[----:B------:R-:W1:Y:S02]  /*3010*/  SYNCS.PHASECHK.TRANS64.TRYWAIT P1, [UR42+0x22850], R10 ;  /* 0x0228500aff0075a7 */ /* 0x000e64000802016a */
[----:B-1----:R-:W-:Y:S05]  /*3020*/  @!P1 BRA `(.L_x_13600) ;  /* 0x000000ac00709947 */ /* 0x002fea0003800000 */
.L_x_13599:
        /* <DEDUP_REMOVED lines=47> */
.L_x_13601:
[----:B------:R-:W2:Y:S01]  /*3320*/  S2UR UR4, SR_CTAID.X ;  /* 0x00000000000479c3 */ /* 0x000ea20000002500 */
[----:B------:R-:W-:Y:S02]  /*3330*/  UISETP.NE.AND UP0, UPT, UR43, URZ, UPT ;  /* 0x0000003f2b00728c */ /* 0x000fe4000bf05270 */
[----:B------:R-:W-:-:S09]  /*3340*/  UIADD3 UR27, UR46, -0x2, URZ ;  /* 0xfffffffe2e1b7890 */ /* 0x000fd2000fffe03f */
[----:B------:R-:W-:Y:S01]  /*3350*/  @UP0 ULDC UR11, c[0x0][0x450] ;  /* 0x00011400000b0ab9 */ /* 0x000fe20000000800 */
[----:B--2---:R-:W-:-:S03]  /*3360*/  USHF.L.U32 UR10, UR4, 0x7, URZ ;  /* 0x00000007040a7899 */ /* 0x004fc6000800063f */
[----:B------:R-:W-:Y:S02]  /*3370*/  @UP0 ULDC UR4, c[0x0][0x44c] ;  /* 0x0001130000040ab9 */ /* 0x000fe40000000800 */
[----:B------:R-:W-:-:S04]  /*3380*/  UIMAD.WIDE.U32 UR4, UR10, UR4, URZ ;  /* 0x000000040a0472a5 */ /* 0x000fc8000f8e003f */
[----:B------:R-:W-:-:S04]  /*3390*/  @UP0 USHF.R.U32.HI UR10, URZ, UR11, UR5 ;  /* 0x0000000b3f0a0299 */ /* 0x000fc80008011605 */
[----:B------:R-:W-:Y:S02]  /*33a0*/  UIADD3 UR4, UR10, -UR14, UR44 ;  /* 0x8000000e0a047290 */ /* 0x000fe4000fffe02c */
[----:B------:R-:W-:Y:S02]  /*33b0*/  UIADD3 UR10, UR42, 0x22860, URZ ;  /* 0x000228602a0a7890 */ /* 0x000fe4000fffe03f */
[----:B------:R-:W-:Y:S02]  /*33c0*/  UIMAD.WIDE UR4, UR4, 0x2aaaaaab, URZ ;  /* 0x2aaaaaab040478a5 */ /* 0x000fe4000f8e023f */
[----:B------:R-:W-:Y:S02]  /*33d0*/  UPRMT UR10, UR25, 0x654, UR10 ;  /* 0x00000654190a7896 */ /* 0x000fe4000800000a */
[----:B------:R-:W-:-:S04]  /*33e0*/  USHF.R.U32.HI UR4, URZ, 0x1f, UR5 ;  /* 0x0000001f3f047899 */ /* 0x000fc80008011605 */
[----:B------:R-:W-:-:S03]  /*33f0*/  ULEA.HI.SX32 UR4, UR5, UR4, 0x1c ;  /* 0x0000000405047291 */ /* 0x000fc6000f8fe23f */
[----:B------:R-:W-:Y:S01]  /*3400*/  SYNCS.ARRIVE.TRANS64.RED.A1T0 RZ, [UR10], RZ ;  /* 0x000000ffffff79a7 */ /* 0x000fe2000810040a */
[----:B------:R-:W-:Y:S01]  /*3410*/  UISETP.LT.AND UP0, UPT, UR41, UR4, UPT ;  /* 0x000000042900728c */ /* 0x000fe2000bf01270 */
[----:B------:R-:W-:-:S03]  /*3420*/  UMOV UR5, URZ ;  /* 0x0000003f00057c82 */ /* 0x000fc60008000000 */
[----:B------:R-:W-:-:S03]  /*3430*/  USEL UR26, UR41, UR4, !UP0 ;  /* 0x00000004291a7287 */ /* 0x000fc6000c000000 */
[----:B------:R-:W-:Y:S01]  /*3440*/  UMOV UR4, URZ ;  /* 0x0000003f00047c82 */ /* 0x000fe20008000000 */
[----:B------:R-:W-:-:S06]  /*3450*/  UISETP.GE.AND UP0, UPT, UR27, UR26, UPT ;  /* 0x0000001a1b00728c */ /* 0x000fcc000bf06270 */
[----:B------:R-:W-:-:S13]  /*3460*/  PLOP3.LUT P1, PT, PT, PT, UP0, 0x80, 0x0 ;  /* 0x000000000000781c */ /* 0x000fda0003f2f008 */
[----:B------:R-:W-:Y:S05]  /*3470*/  @!P1 BRA `(.L_x_13602) ;  /* 0x0000002400289947 */ /* 0x000fea0003800000 */
[----:B------:R-:W-:Y:S01]  /*3480*/  IMAD.MOV.U32 R12, RZ, RZ, R9 ;  /* 0x000000ffff0c7224 */ /* 0x000fe200078e0009 */
[----:B------:R-:W-:Y:S01]  /*3490*/  UMOV UR5, URZ ;  /* 0x0000003f00057c82 */ /* 0x000fe20008000000 */
[----:B-1----:R-:W-:Y:S01]  /*34a0*/  IMAD.MOV.U32 R11, RZ, RZ, R8 ;  /* 0x000000ffff0b7224 */ /* 0x002fe200078e0008 */
[----:B------:R-:W-:Y:S01]  /*34b0*/  UMOV UR4, URZ ;  /* 0x0000003f00047c82 */ /* 0x000fe20008000000 */
[----:B------:R-:W-:Y:S01]  /*34c0*/  ULDC UR29, c[0x0][0x288] ;  /* 0x0000a200001d7ab9 */ /* 0x000fe20000000800 */
[----:B------:R-:W-:Y:S01]  /*34d0*/  ULDC UR30, c[0x0][0x2f0] ;  /* 0x0000bc00001e7ab9 */ /* 0x000fe20000000800 */
[----:B------:R-:W-:-:S05]  /*34e0*/  ULDC UR7, c[0x0][0x988] ;  /* 0x0002620000077ab9 */ /* 0x000fca0000000800 */
.L_x_13613:
[----:B------:R-:W-:-:S04]  /*34f0*/  UIADD3 UR4, UR4, 0x1, URZ ;  /* 0x0000000104047890 */ /* 0x000fc8000fffe03f */
[----:B------:R-:W-:-:S04]  /*3500*/  UISETP.NE.AND UP0, UPT, UR4, 0x2, UPT ;  /* 0x000000020400788c */ /* 0x000fc8000bf05270 */
[----:B------:R-:W-:Y:S02]  /*3510*/  USEL UR10, URZ, 0x1, UP0 ;  /* 0x000000013f0a7887 */ /* 0x000fe40008000000 */
[----:B------:R-:W-:Y:S02]  /*3520*/  USEL UR4, UR4, URZ, UP0 ;  /* 0x0000003f04047287 */ /* 0x000fe40008000000 */
[----:B------:R-:W-:Y:S01]  /*3530*/  ULOP3.LUT UR5, UR5, UR10, URZ, 0x3c, !UPT ;  /* 0x0000000a05057292 */ /* 0x000fe2000f8e3c3f */
[----:B-12---:R-:W-:Y:S11]  /*3540*/  @!P0 BRA `(.L_x_13603) ;  /* 0x0000000000048947 */ /* 0x006ff60003800000 */
[----:B------:R-:W-:Y:S01]  /*3550*/  BPT.TRAP 0x1 ;  /* 0x000000040000795c */ /* 0x000fe20000300000 */
.L_x_13603:
[----:B------:R-:W-:Y:S01]  /*3560*/  ULEA UR28, UR4, UR42, 0x3 ;  /* 0x0000002a041c7291 */ /* 0x000fe2000f8e183f */
[----:B0-----:R-:W-:-:S05]  /*3570*/  IMAD.U32 R10, RZ, RZ, UR5 ;  /* 0x00000005ff0a7e24 */ /* 0x001fca000f8e00ff */
[----:B------:R-:W-:-:S04]  /*3580*/  SHF.L.U32 R10, R10, 0x1f, RZ ;  /* 0x0000001f0a0a7819 */ /* 0x000fc800000006ff */
[----:B------:R0:W1:Y:S01]  /*3590*/  SYNCS.PHASECHK.TRANS64.TRYWAIT P1, [UR28+0x22830], R10 ;  /* 0x0228300aff0075a7 */ /* 0x000062000802015c */
[----:B------:R-:W-:Y:S05]  /*35a0*/  @!P0 BRA `(.L_x_13604) ;  /* 0x0000000000048947 */ /* 0x000fea0003800000 */
[----:B------:R-:W-:Y:S01]  /*35b0*/  BPT.TRAP 0x1 ;  /* 0x000000040000795c */ /* 0x000fe20000300000 */
.L_x_13604:
[----:B-1----:R-:W-:Y:S05]  /*35c0*/  @P1 BRA `(.L_x_13605) ;  /* 0x0000000000081947 */ /* 0x002fea0003800000 */
[----:B------:R-:W1:Y:S02]  /*35d0*/  SYNCS.PHASECHK.TRANS64.TRYWAIT P1, [UR28+0x22830], R10 ;  /* 0x0228300aff0075a7 */ /* 0x000e64000802015c */
[----:B-1----:R-:W-:Y:S05]  /*35e0*/  @!P1 BRA `(.L_x_13606) ;  /* 0x000000a800189947 */ /* 0x002fea0003800000 */
.L_x_13605:
[----:B------:R-:W-:Y:S01]  /*35f0*/  UIMAD UR10, UR4, 0x300, UR6 ;  /* 0x00000300040a78a4 */ /* 0x000fe2000f8e0206 */
[----:B------:R-:W-:Y:S01]  /*3600*/  WARPGROUP.ARRIVE ;  /* 0x00000000000079c5 */ /* 0x000fe20000000000 */
[----:B------:R-:W-:Y:S01]  /*3610*/  UMOV UR11, 0x40000040 ;  /* 0x40000040000b7882 */ /* 0x000fe20000000000 */
[----:B------:R-:W-:Y:S01]  /*3620*/  UMOV UR15, 0x40000040 ;  /* 0x40000040000f7882 */ /* 0x000fe20000000000 */
[----:B------:R-:W-:Y:S01]  /*3630*/  UIADD3 UR14, UR10, 0x2, URZ ;  /* 0x000000020a0e7890 */ /* 0x000fe2000fffe03f */
[----:B------:R-:W-:Y:S01]  /*3640*/  IADD3 R0, -R2, 0xb, RZ ;  /* 0x0000000b02007810 */ /* 0x000fe20007ffe1ff */
        /* <DEDUP_REMOVED lines=18> */
.L_x_13607:
[----:B------:R-:W-:Y:S01]  /*3770*/  UISETP.NE.AND UP0, UPT, UR43, URZ, UPT ;  /* 0x0000003f2b00728c */ /* 0x000fe2000bf05270 */
[----:B------:R-:W-:Y:S01]  /*3780*/  IMAD.MOV.U32 R13, RZ, RZ, R6 ;  /* 0x000000ffff0d7224 */ /* 0x000fe200078e0006 */
[----:B------:R-:W-:Y:S01]  /*3790*/  MOV R16, 0xfffffffe ;  /* 0xfffffffe00107802 */ /* 0x000fe20000000f00 */
[----:B------:R-:W-:-:S03]  /*37a0*/  IMAD.U32 R14, RZ, RZ, UR30 ;  /* 0x0000001eff0e7e24 */ /* 0x000fc6000f8e00ff */
[----:B------:R-:W-:Y:S02]  /*37b0*/  PLOP3.LUT P1, PT, PT, PT, UP0, 0x80, 0x0 ;  /* 0x000000000000781c */ /* 0x000fe40003f2f008 */
[----:B------:R-:W-:-:S03]  /*37c0*/  PLOP3.LUT P2, PT, PT, PT, UP0, 0x80, 0x0 ;  /* 0x000000000000781c */ /* 0x000fc60003f4f008 */
[----:B------:R-:W-:-:S08]  /*37d0*/  @UP0 ULDC UR10, c[0x0][0x44c] ;  /* 0x00011300000a0ab9 */ /* 0x000fd00000000800 */
[----:B------:R-:W-:Y:S01]  /*37e0*/  @P1 IMAD.HI.U32 R8, R6, UR10, RZ ;  /* 0x0000000a06081c27 */ /* 0x000fe2000f8e00ff */
[----:B------:R-:W-:-:S04]  /*37f0*/  @UP0 ULDC UR10, c[0x0][0x450] ;  /* 0x00011400000a0ab9 */ /* 0x000fc80000000800 */
[----:B------:R-:W-:Y:S01]  /*3800*/  @P2 SHF.R.U32.HI R13, RZ, UR10, R8 ;  /* 0x0000000aff0d2c19 */ /* 0x000fe20008011608 */
[----:B------:R-:W-:Y:S02]  /*3810*/  UMOV UR10, 0x1 ;  /* 0x00000001000a7882 */ /* 0x000fe40000000000 */
[----:B------:R-:W-:Y:S02]  /*3820*/  UIMAD UR10, UR27, -0x60, UR10 ;  /* 0xffffffa01b0a78a4 */ /* 0x000fe4000f8e020a */
[----:B------:R-:W1:Y:S04]  /*3830*/  SHFL.IDX PT, R8, R13, 0x1, 0x1c1f ;  /* 0x003c1f000d087f89 */ /* 0x000e6800000e0000 */
[----:B------:R-:W-:Y:S01]  /*3840*/  IMAD R19, R7, R16, UR10 ;  /* 0x0000000a07137e24 */ /* 0x000fe2000f8e0210 */
        /* <DEDUP_REMOVED lines=77> */
[----:B------:R-:W1:Y:S04]  /*3d20*/  SHFL.IDX PT, R14, R13, RZ, 0x1c1f ;  /* 0x001c1fff0d0e7589 */ /* 0x000e6800000e0000 */
[----:B------:R-:W3:Y:S01]  /*3d30*/  SHFL.BFLY PT, R18, R9, 0x2, 0x1f ;  /* 0x0c401f0009127f89 */ /* 0x000ee200000e0000 */
[----:B-1----:R-:W-:Y:S02]  /*3d40*/  IADD3 R19, R14, -UR29, R19 ;  /* 0x8000001d0e137c10 */ /* 0x002fe4000fffe013 */
[----:B---3--:R-:W-:Y:S02]  /*3d50*/  FMNMX.FTZ R18, R9, R18, !PT ;  /* 0x0000001209127209 */ /* 0x008fe40007810000 */
[----:B------:R-:W-:-:S02]  /*3d60*/  ISETP.GT.AND P1, PT, R19, RZ, PT ;  /* 0x000000ff1300720c */ /* 0x000fc40003f24270 */
[C---:B------:R-:W-:Y:S01]  /*3d70*/  ISETP.GT.AND P2, PT, R19.reuse, 0x1, PT ;  /* 0x000000011300780c */ /* 0x040fe20003f44270 */
[----:B------:R-:W1:Y:S01]  /*3d80*/  SHFL.BFLY PT, R15, R18, 0x1, 0x1f ;  /* 0x0c201f00120f7f89 */ /* 0x000e6200000e0000 */
[----:B------:R-:W-:Y:S02]  /*3d90*/  FSEL R152, R152, -INF , P1 ;  /* 0xff80000098987808 */ /* 0x000fe40000800000 */
        /* <DEDUP_REMOVED lines=11> */
[----:B-1----:R-:W-:Y:S02]  /*3e50*/  FMNMX.FTZ R9, R18, R15, !PT ;  /* 0x0000000f12097209 */ /* 0x002fe40007810000 */
[----:B------:R-:W-:Y:S02]  /*3e60*/  FMNMX.FTZ R13, R157, R14, !PT ;  /* 0x0000000e9d0d7209 */ /* 0x000fe40007810000 */
[C---:B------:R-:W-:Y:S01]  /*3e70*/  FSETP.NEU.FTZ.AND P1, PT, R9.reuse, -INF , PT ;  /* 0xff8000000900780b */ /* 0x040fe20003f3d000 */
[----:B------:R-:W-:Y:S01]  /*3e80*/  FMUL.FTZ R15, R9, UR7 ;  /* 0x00000007090f7c20 */ /* 0x000fe20008410000 */
[----:B------:R-:W-:Y:S02]  /*3e90*/  ISETP.GT.AND P3, PT, R19, 0x18, PT ;  /* 0x000000181300780c */ /* 0x000fe40003f64270 */
[----:B------:R-:W-:-:S02]  /*3ea0*/  FSEL R161, R161, -INF , P2 ;  /* 0xff800000a1a17808 */ /* 0x000fc40001000000 */
        /* <DEDUP_REMOVED lines=28> */
[----:B------:R1:W-:Y:S01]  /*4070*/  MUFU.EX2 R15, R18 ;  /* 0x00000012000f7308 */ /* 0x0003e20000000800 */
        /* <DEDUP_REMOVED lines=9> */
[--C-:B-1----:R-:W-:Y:S01]  /*4110*/  FFMA.FTZ R18, R8, UR7, -R13.reuse ;  /* 0x0000000708127c23 */ /* 0x102fe2000801080d */
        /* <DEDUP_REMOVED lines=13> */
[----:B------:R-:W-:Y:S01]  /*41f0*/  FFMA.FTZ R175, R198, UR7, -R13 ;  /* 0x00000007c6af7c23 */ /* 0x000fe2000801080d */
[----:B------:R-:W-:Y:S01]  /*4200*/  FMNMX.FTZ R17, R177, R8, !PT ;  /* 0x00000008b1117209 */ /* 0x000fe20007810000 */
[----:B------:R-:W-:Y:S01]  /*4210*/  MUFU.EX2 R16, R16 ;  /* 0x0000001000107308 */ /* 0x000fe20000000800 */
[----:B------:R-:W-:-:S02]  /*4220*/  ISETP.GT.AND P3, PT, R19, 0x40, PT ;  /* 0x000000401300780c */ /* 0x000fc40003f64270 */
[----:B------:R-:W-:Y:S02]  /*4230*/  FSEL R181, R181, -INF , P2 ;  /* 0xff800000b5b57808 */ /* 0x000fe40001000000 */
[----:B------:R-:W-:Y:S02]  /*4240*/  FMNMX.FTZ R8, R180, R17, !PT ;  /* 0x00000011b4087209 */ /* 0x000fe40007810000 */
[----:B------:R-:W-:Y:S01]  /*4250*/  ISETP.GT.AND P2, PT, R19, 0x41, PT ;  /* 0x000000411300780c */ /* 0x000fe20003f44270 */
[----:B------:R-:W-:Y:S01]  /*4260*/  MUFU.EX2 R20, R20 ;  /* 0x0000001400147308 */ /* 0x000fe20000000800 */
[----:B------:R-:W-:Y:S02]  /*4270*/  FSEL R184, R184, -INF , P3 ;  /* 0xff800000b8b87808 */ /* 0x000fe40001800000 */
[----:B------:R-:W-:Y:S02]  /*4280*/  FMNMX.FTZ R17, R181, R8, !PT ;  /* 0x00000008b5117209 */ /* 0x000fe40007810000 */
[----:B------:R-:W-:-:S02]  /*4290*/  ISETP.GT.AND P3, PT, R19, 0x48, PT ;  /* 0x000000481300780c */ /* 0x000fc40003f64270 */
[----:B------:R-:W-:Y:S01]  /*42a0*/  FSEL R185, R185, -INF , P2 ;  /* 0xff800000b9b97808 */ /* 0x000fe20001000000 */
[----:B------:R-:W-:Y:S01]  /*42b0*/  MUFU.EX2 R23, R23 ;  /* 0x0000001700177308 */ /* 0x000fe20000000800 */
[----:B------:R-:W-:Y:S02]  /*42c0*/  FMNMX.FTZ R8, R184, R17, !PT ;  /* 0x00000011b8087209 */ /* 0x000fe40007810000 */
[----:B------:R-:W-:Y:S02]  /*42d0*/  ISETP.GT.AND P2, PT, R19, 0x49, PT ;  /* 0x000000491300780c */ /* 0x000fe40003f44270 */
[----:B------:R-:W-:Y:S02]  /*42e0*/  FSEL R188, R188, -INF , P3 ;  /* 0xff800000bcbc7808 */ /* 0x000fe40001800000 */
[----:B------:R-:W-:Y:S01]  /*42f0*/  FMNMX.FTZ R21, R185, R8, !PT ;  /* 0x00000008b9157209 */ /* 0x000fe20007810000 */
[----:B------:R1:W-:Y:S01]  /*4300*/  MUFU.EX2 R17, R163 ;  /* 0x000000a300117308 */ /* 0x0003e20000000800 */
[----:B------:R-:W-:-:S02]  /*4310*/  ISETP.GT.AND P3, PT, R19, 0x50, PT ;  /* 0x000000501300780c */ /* 0x000fc40003f64270 */
[----:B------:R-:W-:Y:S02]  /*4320*/  FSEL R189, R189, -INF , P2 ;  /* 0xff800000bdbd7808 */ /* 0x000fe40001000000 */
[----:B------:R-:W-:Y:S02]  /*4330*/  FMNMX.FTZ R8, R188, R21, !PT ;  /* 0x00000015bc087209 */ /* 0x000fe40007810000 */
[----:B------:R-:W-:Y:S01]  /*4340*/  ISETP.GT.AND P2, PT, R19, 0x51, PT ;  /* 0x000000511300780c */ /* 0x000fe20003f44270 */
[----:B------:R-:W-:Y:S01]  /*4350*/  MUFU.EX2 R170, R170 ;  /* 0x000000aa00aa7308 */ /* 0x000fe20000000800 */
[----:B------:R-:W-:Y:S01]  /*4360*/  FSEL R192, R192, -INF , P3 ;  /* 0xff800000c0c07808 */ /* 0x000fe20001800000 */
[----:B-1----:R-:W-:Y:S01]  /*4370*/  FFMA.FTZ R163, R190, UR7, -R13 ;  /* 0x00000007bea37c23 */ /* 0x002fe2000801080d */
[----:B------:R-:W-:Y:S02]  /*4380*/  FMNMX.FTZ R21, R189, R8, !PT ;  /* 0x00000008bd157209 */ /* 0x000fe40007810000 */
[----:B------:R-:W-:-:S02]  /*4390*/  ISETP.GT.AND P3, PT, R19, 0x58, PT ;  /* 0x000000581300780c */ /* 0x000fc40003f64270 */
[----:B------:R-:W-:Y:S01]  /*43a0*/  FSEL R193, R193, -INF , P2 ;  /* 0xff800000c1c17808 */ /* 0x000fe20001000000 */
[----:B------:R-:W-:Y:S01]  /*43b0*/  MUFU.EX2 R171, R171 ;  /* 0x000000ab00ab7308 */ /* 0x000fe20000000800 */
[----:B------:R-:W-:Y:S01]  /*43c0*/  FMNMX.FTZ R8, R192, R21, !PT ;  /* 0x00000015c0087209 */ /* 0x000fe20007810000 */
[----:B------:R-:W-:Y:S01]  /*43d0*/  FFMA.FTZ R21, R186, UR7, -R13 ;  /* 0x00000007ba157c23 */ /* 0x000fe2000801080d */
[----:B------:R-:W-:Y:S02]  /*43e0*/  ISETP.GT.AND P2, PT, R19, 0x59, PT ;  /* 0x000000591300780c */ /* 0x000fe40003f44270 */
[----:B------:R-:W-:Y:S02]  /*43f0*/  FSEL R196, R196, -INF , P3 ;  /* 0xff800000c4c47808 */ /* 0x000fe40001800000 */
[----:B------:R-:W-:Y:S01]  /*4400*/  FMNMX.FTZ R19, R193, R8, !PT ;  /* 0x00000008c1137209 */ /* 0x000fe20007810000 */
[----:B------:R-:W-:Y:S01]  /*4410*/  MUFU.EX2 R166, R166 ;  /* 0x000000a600a67308 */ /* 0x000fe20000000800 */
[----:B------:R-:W-:-:S02]  /*4420*/  FSEL R197, R197, -INF , P2 ;  /* 0xff800000c5c57808 */ /* 0x000fc40001000000 */
[----:B------:R-:W-:-:S04]  /*4430*/  FMNMX.FTZ R8, R196, R19, !PT ;  /* 0x00000013c4087209 */ /* 0x000fc80007810000 */
[----:B------:R-:W-:Y:S01]  /*4440*/  FMNMX.FTZ R8, R197, R8, !PT ;  /* 0x00000008c5087209 */ /* 0x000fe20007810000 */
[----:B------:R-:W-:Y:S04]  /*4450*/  MUFU.EX2 R22, R22 ;  /* 0x0000001600167308 */ /* 0x000fe80000000800 */
[----:B------:R-:W1:Y:S04]  /*4460*/  SHFL.BFLY PT, R19, R8, 0x2, 0x1f ;  /* 0x0c401f0008137f89 */ /* 0x000e6800000e0000 */
        /* <DEDUP_REMOVED lines=10> */
[--C-:B------:R-:W-:Y:S01]  /*4510*/  FFMA.FTZ R19, R194, UR7, -R13.reuse ;  /* 0x00000007c2137c23 */ /* 0x100fe2000801080d */
[----:B------:R-:W-:-:S02]  /*4520*/  FFMA.FTZ R13, R199, UR7, -R13 ;  /* 0x00000007c70d7c23 */ /* 0x000fc4000801080d */
[C---:B------:R-:W-:Y:S01]  /*4530*/  FSETP.NEU.FTZ.AND P2, PT, R8.reuse, -INF , PT ;  /* 0xff8000000800780b */ /* 0x040fe20003f5d000 */
[----:B------:R-:W-:Y:S02]  /*4540*/  FMUL.FTZ R154, R8, UR7 ;  /* 0x00000007089a7c20 */ /* 0x000fe40008410000 */
[----:B------:R-:W-:Y:S03]  /*4550*/  MUFU.EX2 R19, R19 ;  /* 0x0000001300137308 */ /* 0x000fe60000000800 */
[----:B------:R-:W-:-:S05]  /*4560*/  FSEL R154, R154, RZ, P2 ;  /* 0x000000ff9a9a7208 */ /* 0x000fca0001000000 */
[--C-:B------:R-:W-:Y:S01]  /*4570*/  FFMA.FTZ R183, R152, UR7, -R154.reuse ;  /* 0x0000000798b77c23 */ /* 0x100fe2000801089a */
[--C-:B------:R-:W-:Y:S01]  /*4580*/  FFMA.FTZ R152, R153, UR7, -R154.reuse ;  /* 0x0000000799987c23 */ /* 0x100fe2000801089a */
[----:B------:R-:W-:Y:S01]  /*4590*/  FSEL R153, R9, RZ, P1 ;  /* 0x000000ff09997208 */ /* 0x000fe20000800000 */
[--C-:B------:R-:W-:Y:S01]  /*45a0*/  FFMA.FTZ R156, R156, UR7, -R154.reuse ;  /* 0x000000079c9c7c23 */ /* 0x100fe2000801089a */
[--C-:B------:R-:W-:Y:S01]  /*45b0*/  FFMA.FTZ R157, R157, UR7, -R154.reuse ;  /* 0x000000079d9d7c23 */ /* 0x100fe2000801089a */
[----:B------:R-:W-:Y:S01]  /*45c0*/  FFMA.FTZ R158, R160, UR7, -R154 ;  /* 0x00000007a09e7c23 */ /* 0x000fe2000801089a */
[----:B------:R-:W-:Y:S01]  /*45d0*/  MUFU.EX2 R183, R183 ;  /* 0x000000b700b77308 */ /* 0x000fe20000000800 */
[----:B------:R-:W-:Y:S01]  /*45e0*/  FADD.FTZ R153, -R153, R12 ;  /* 0x0000000c99997221 */ /* 0x000fe20000010100 */
[----:B------:R-:W-:Y:S01]  /*45f0*/  FSEL R12, R8, RZ, P2 ;  /* 0x000000ff080c7208 */ /* 0x000fe20001000000 */
[--C-:B------:R-:W-:Y:S01]  /*4600*/  FFMA.FTZ R161, R161, UR7, -R154.reuse ;  /* 0x00000007a1a17c23 */ /* 0x100fe2000801089a */
[--C-:B------:R-:W-:Y:S01]  /*4610*/  FFMA.FTZ R160, R164, UR7, -R154.reuse ;  /* 0x00000007a4a07c23 */ /* 0x100fe2000801089a */
[----:B------:R-:W-:Y:S01]  /*4620*/  FMUL.FTZ R153, R153, UR7 ;  /* 0x0000000799997c20 */ /* 0x000fe20008410000 */
[--C-:B------:R-:W-:Y:S01]  /*4630*/  FFMA.FTZ R164, R172, UR7, -R154.reuse ;  /* 0x00000007aca47c23 */ /* 0x100fe2000801089a */
        /* <DEDUP_REMOVED lines=18> */
[----:B------:R-:W-:-:S07]  /*4760*/  FFMA.FTZ R197, R197, UR7, -R154 ;  /* 0x00000007c5c57c23 */ /* 0x000fce000801089a */
[----:B------:R-:W4:Y:S01]  /*4770*/  MUFU.EX2 R156, R156 ;  /* 0x0000009c009c7308 */ /* 0x000f220000000800 */
[-C--:B-1----:R-:W-:Y:S01]  /*4780*/  FMUL.FTZ R26, R26, R11.reuse ;  /* 0x0000000b1a1a7220 */ /* 0x082fe20000410000 */
[-C--:B------:R-:W-:Y:S01]  /*4790*/  FMUL.FTZ R27, R27, R11.reuse ;  /* 0x0000000b1b1b7220 */ /* 0x080fe20000410000 */
[-C--:B------:R-:W-:Y:S01]  /*47a0*/  FMUL.FTZ R30, R30, R11.reuse ;  /* 0x0000000b1e1e7220 */ /* 0x080fe20000410000 */
[-C--:B------:R-:W-:Y:S01]  /*47b0*/  FMUL.FTZ R31, R31, R11.reuse ;  /* 0x0000000b1f1f7220 */ /* 0x080fe20000410000 */
[-C--:B------:R-:W-:Y:S01]  /*47c0*/  FMUL.FTZ R34, R34, R11.reuse ;  /* 0x0000000b22227220 */ /* 0x080fe20000410000 */
[-C--:B------:R-:W-:Y:S01]  /*47d0*/  FMUL.FTZ R35, R35, R11.reuse ;  /* 0x0000000b23237220 */ /* 0x080fe20000410000 */
[----:B------:R-:W-:Y:S01]  /*47e0*/  FMUL.FTZ R38, R38, R11 ;  /* 0x0000000b26267220 */ /* 0x000fe20000410000 */
[----:B------:R-:W1:Y:S01]  /*47f0*/  MUFU.EX2 R157, R157 ;  /* 0x0000009d009d7308 */ /* 0x000e620000000800 */
[----:B---3--:R-:W-:Y:S01]  /*4800*/  FFMA.FTZ R187, R12, R4, R183 ;  /* 0x000000040cbb7223 */ /* 0x008fe200000100b7 */
[----:B------:R-:W-:Y:S01]  /*4810*/  FFMA.FTZ R4, R11, R5, R14 ;  /* 0x000000050b047223 */ /* 0x000fe2000001000e */
[-C--:B------:R-:W-:Y:S01]  /*4820*/  FMUL.FTZ R24, R24, R12.reuse ;  /* 0x0000000c18187220 */ /* 0x080fe20000410000 */
[-C--:B------:R-:W-:Y:S01]  /*4830*/  FMUL.FTZ R25, R25, R12.reuse ;  /* 0x0000000c19197220 */ /* 0x080fe20000410000 */
[----:B------:R-:W-:Y:S01]  /*4840*/  FADD.FTZ R187, R152, R187 ;  /* 0x000000bb98bb7221 */ /* 0x000fe20000010000 */
[----:B------:R-:W-:Y:S01]  /*4850*/  FADD.FTZ R180, R15, R4 ;  /* 0x000000040fb47221 */ /* 0x000fe20000010000 */
[----:B------:R-:W-:Y:S01]  /*4860*/  FFMA.FTZ R4, R184, UR7, -R154 ;  /* 0x00000007b8047c23 */ /* 0x000fe2000801089a */
[----:B------:R-:W3:Y:S01]  /*4870*/  MUFU.EX2 R158, R158 ;  /* 0x0000009e009e7308 */ /* 0x000ee20000000800 */
[----:B----4-:R-:W-:Y:S01]  /*4880*/  FADD.FTZ R186, R156, R187 ;  /* 0x000000bb9cba7221 */ /* 0x010fe20000010000 */
[----:B------:R-:W-:Y:S01]  /*4890*/  FADD.FTZ R153, R155, R180 ;  /* 0x000000b49b997221 */ /* 0x000fe20000010000 */
[----:B------:R-:W-:Y:S01]  /*48a0*/  F2FP.BF16.F32.PACK_AB R155, R18, R155 ;  /* 0x0000009b129b723e */ /* 0x000fe200000010ff */
[----:B------:R-:W-:Y:S01]  /*48b0*/  FFMA.FTZ R180, R188, UR7, -R154 ;  /* 0x00000007bcb47c23 */ /* 0x000fe2000801089a */
[----:B------:R-:W-:Y:S01]  /*48c0*/  F2FP.BF16.F32.PACK_AB R152, R152, R183 ;  /* 0x000000b79898723e */ /* 0x000fe200000010ff */
[----:B------:R-:W-:Y:S01]  /*48d0*/  FADD.FTZ R153, R18, R153 ;  /* 0x0000009912997221 */ /* 0x000fe20000010000 */
[----:B------:R-:W-:Y:S01]  /*48e0*/  FMUL.FTZ R28, R28, R12 ;  /* 0x0000000c1c1c7220 */ /* 0x000fe20000410000 */
[----:B------:R-:W4:Y:S01]  /*48f0*/  MUFU.EX2 R161, R161 ;  /* 0x000000a100a17308 */ /* 0x000f220000000800 */
[C---:B-1----:R-:W-:Y:S01]  /*4900*/  FADD.FTZ R187, R157.reuse, R186 ;  /* 0x000000ba9dbb7221 */ /* 0x042fe20000010000 */
[----:B------:R-:W-:Y:S01]  /*4910*/  FADD.FTZ R186, R16, R153 ;  /* 0x0000009910ba7221 */ /* 0x000fe20000010000 */
[----:B------:R-:W-:Y:S01]  /*4920*/  F2FP.BF16.F32.PACK_AB R154, R157, R156 ;  /* 0x0000009c9d9a723e */ /* 0x000fe200000010ff */
        /* <DEDUP_REMOVED lines=16> */
[----:B------:R-:W-:Y:S01]  /*4a30*/  F2FP.BF16.F32.PACK_AB R161, R174, R21 ;  /* 0x00000015aea1723e */ /* 0x000fe200000010ff */
[-C--:B------:R-:W-:Y:S01]  /*4a40*/  FMUL.FTZ R49, R49, R12.reuse ;  /* 0x0000000c31317220 */ /* 0x080fe20000410000 */
[-C--:B------:R-:W-:Y:S01]  /*4a50*/  FMUL.FTZ R52, R52, R12.reuse ;  /* 0x0000000c34347220 */ /* 0x080fe20000410000 */
[-C--:B------:R-:W-:Y:S01]  /*4a60*/  FMUL.FTZ R53, R53, R12.reuse ;  /* 0x0000000c35357220 */ /* 0x080fe20000410000 */
[----:B------:R-:W4:Y:S01]  /*4a70*/  MUFU.EX2 R168, R168 ;  /* 0x000000a800a87308 */ /* 0x000f220000000800 */
[----:B-1----:R-:W-:Y:S01]  /*4a80*/  FADD.FTZ R184, R160, R153 ;  /* 0x00000099a0b87221 */ /* 0x002fe20000010000 */
[----:B------:R-:W-:Y:S01]  /*4a90*/  FADD.FTZ R153, R159, R186 ;  /* 0x000000ba9f997221 */ /* 0x000fe20000010000 */
[----:B------:R-:W-:Y:S01]  /*4aa0*/  F2FP.BF16.F32.PACK_AB R159, R20, R159 ;  /* 0x0000009f149f723e */ /* 0x000fe200000010ff */
[-C--:B------:R-:W-:Y:S01]  /*4ab0*/  FMUL.FTZ R56, R56, R12.reuse ;  /* 0x0000000c38387220 */ /* 0x080fe20000410000 */
[-C--:B------:R-:W-:Y:S01]  /*4ac0*/  FMUL.FTZ R57, R57, R12.reuse ;  /* 0x0000000c39397220 */ /* 0x080fe20000410000 */
[-C--:B------:R-:W-:Y:S01]  /*4ad0*/  FMUL.FTZ R60, R60, R12.reuse ;  /* 0x0000000c3c3c7220 */ /* 0x080fe20000410000 */
[----:B------:R-:W-:Y:S01]  /*4ae0*/  FMUL.FTZ R61, R61, R12 ;  /* 0x0000000c3d3d7220 */ /* 0x000fe20000410000 */
[----:B------:R-:W1:Y:S01]  /*4af0*/  MUFU.EX2 R169, R169 ;  /* 0x000000a900a97308 */ /* 0x000e620000000800 */
        /* <DEDUP_REMOVED lines=19> */
[----:B------:R-:W-:Y:S01]  /*4c30*/  F2FP.BF16.F32.PACK_AB R169, R170, R23 ;  /* 0x00000017aaa9723e */ /* 0x000fe200000010ff */
        /* <DEDUP_REMOVED lines=12> */
[----:B----4-:R-:W-:Y:S01]  /*4d00*/  FADD.FTZ R157, R173, R18 ;  /* 0x00000012ad9d7221 */ /* 0x010fe20000010000 */
        /* <DEDUP_REMOVED lines=18> */
[----:B------:R-:W-:Y:S01]  /*4e30*/  FMUL.FTZ R129, R129, R12 ;  /* 0x0000000c81817220 */ /* 0x000fe20000410000 */
[----:B------:R-:W-:Y:S01]  /*4e40*/  FADD.FTZ R14, R170, R185 ;  /* 0x000000b9aa0e7221 */ /* 0x000fe20000010000 */
[----:B------:R-:W-:Y:S01]  /*4e50*/  F2FP.BF16.F32.PACK_AB R170, R173, R164 ;  /* 0x000000a4adaa723e */ /* 0x000fe200000010ff */
[----:B------:R-:W-:Y:S01]  /*4e60*/  FMUL.FTZ R132, R132, R12 ;  /* 0x0000000c84847220 */ /* 0x000fe20000410000 */
[----:B------:R-:W3:Y:S01]  /*4e70*/  MUFU.EX2 R176, R176 ;  /* 0x000000b000b07308 */ /* 0x000ee20000000800 */
[----:B------:R-:W-:Y:S01]  /*4e80*/  FADD.FTZ R183, R171, R14 ;  /* 0x0000000eabb77221 */ /* 0x000fe20000010000 */
[----:B-1----:R-:W-:Y:S01]  /*4e90*/  FADD.FTZ R14, R172, R157 ;  /* 0x0000009dac0e7221 */ /* 0x002fe20000010000 */
[----:B------:R-:W-:Y:S01]  /*4ea0*/  F2FP.BF16.F32.PACK_AB R157, R17, R16 ;  /* 0x00000010119d723e */ /* 0x000fe200000010ff */
[-C--:B------:R-:W-:Y:S01]  /*4eb0*/  FMUL.FTZ R133, R133, R12.reuse ;  /* 0x0000000c85857220 */ /* 0x080fe20000410000 */
[C---:B------:R-:W-:Y:S01]  /*4ec0*/  FADD.FTZ R183, R166.reuse, R183 ;  /* 0x000000b7a6b77221 */ /* 0x040fe20000010000 */
[----:B------:R-:W-:Y:S01]  /*4ed0*/  F2FP.BF16.F32.PACK_AB R171, R166, R171 ;  /* 0x000000aba6ab723e */ /* 0x000fe200000010ff */
[----:B------:R-:W-:Y:S01]  /*4ee0*/  FMUL.FTZ R136, R136, R12 ;  /* 0x0000000c88887220 */ /* 0x000fe20000410000 */
[----:B------:R-:W1:Y:S01]  /*4ef0*/  MUFU.EX2 R4, R4 ;  /* 0x0000000400047308 */ /* 0x000e620000000800 */
[----:B------:R-:W-:Y:S01]  /*4f00*/  FADD.FTZ R16, R22, R183 ;  /* 0x000000b716107221 */ /* 0x000fe20000010000 */
[C---:B----4-:R-:W-:Y:S01]  /*4f10*/  FADD.FTZ R17, R177.reuse, R14 ;  /* 0x0000000eb1117221 */ /* 0x050fe20000010000 */
[----:B------:R-:W-:Y:S01]  /*4f20*/  F2FP.BF16.F32.PACK_AB R164, R177, R172 ;  /* 0x000000acb1a4723e */ /* 0x000fe200000010ff */
[-C--:B------:R-:W-:Y:S01]  /*4f30*/  FMUL.FTZ R137, R137, R12.reuse ;  /* 0x0000000c89897220 */ /* 0x080fe20000410000 */
[----:B------:R-:W-:Y:S01]  /*4f40*/  FADD.FTZ R16, R179, R16 ;  /* 0x00000010b3107221 */ /* 0x000fe20000010000 */
[-C--:B------:R-:W-:Y:S01]  /*4f50*/  FMUL.FTZ R140, R140, R12.reuse ;  /* 0x0000000c8c8c7220 */ /* 0x080fe20000410000 */
[----:B------:R-:W-:Y:S01]  /*4f60*/  FMUL.FTZ R141, R141, R12 ;  /* 0x0000000c8d8d7220 */ /* 0x000fe20000410000 */
[----:B------:R-:W4:Y:S01]  /*4f70*/  MUFU.EX2 R180, R180 ;  /* 0x000000b400b47308 */ /* 0x000f220000000800 */
[----:B---3--:R-:W-:Y:S01]  /*4f80*/  FADD.FTZ R14, R176, R17 ;  /* 0x00000011b00e7221 */ /* 0x008fe20000010000 */
[----:B------:R-:W-:Y:S01]  /*4f90*/  FADD.FTZ R17, R167, R16 ;  /* 0x00000010a7117221 */ /* 0x000fe20000010000 */
[C---:B------:R-:W-:Y:S01]  /*4fa0*/  F2FP.BF16.F32.PACK_AB R166, R5.reuse, R176 ;  /* 0x000000b005a6723e */ /* 0x040fe200000010ff */
[----:B------:R-:W-:Y:S01]  /*4fb0*/  FMUL.FTZ R144, R144, R12 ;  /* 0x0000000c90907220 */ /* 0x000fe20000410000 */
[----:B------:R-:W-:Y:S01]  /*4fc0*/  FADD.FTZ R23, R5, R14 ;  /* 0x0000000e05177221 */ /* 0x000fe20000010000 */
[C---:B------:R-:W-:Y:S01]  /*4fd0*/  FADD.FTZ R14, R162.reuse, R17 ;  /* 0x00000011a20e7221 */ /* 0x040fe20000010000 */
[----:B------:R-:W-:Y:S01]  /*4fe0*/  F2FP.BF16.F32.PACK_AB R167, R162, R167 ;  /* 0x000000a7a2a7723e */ /* 0x000fe200000010ff */
[----:B------:R-:W3:Y:S01]  /*4ff0*/  MUFU.EX2 R15, R189 ;  /* 0x000000bd000f7308 */ /* 0x000ee20000000800 */
[----:B-1----:R-:W-:Y:S01]  /*5000*/  FADD.FTZ R16, R4, R23 ;  /* 0x0000001704107221 */ /* 0x002fe20000010000 */
[----:B------:R-:W-:Y:S01]  /*5010*/  FADD.FTZ R17, R21, R14 ;  /* 0x0000000e15117221 */ /* 0x000fe20000010000 */
[----:B------:R-:W-:Y:S01]  /*5020*/  F2FP.BF16.F32.PACK_AB R160, R181, R4 ;  /* 0x00000004b5a0723e */ /* 0x000fe200000010ff */
[-C--:B------:R-:W-:Y:S01]  /*5030*/  FMUL.FTZ R145, R145, R12.reuse ;  /* 0x0000000c91917220 */ /* 0x080fe20000410000 */
[----:B------:R-:W-:Y:S01]  /*5040*/  FADD.FTZ R23, R181, R16 ;  /* 0x00000010b5177221 */ /* 0x000fe20000010000 */
[----:B------:R-:W-:Y:S01]  /*5050*/  FADD.FTZ R14, R174, R17 ;  /* 0x00000011ae0e7221 */ /* 0x000fe20000010000 */
[-C--:B------:R-:W-:Y:S01]  /*5060*/  FMUL.FTZ R148, R148, R12.reuse ;  /* 0x0000000c94947220 */ /* 0x080fe20000410000 */
[----:B------:R-:W1:Y:S01]  /*5070*/  MUFU.EX2 R192, R192 ;  /* 0x000000c000c07308 */ /* 0x000e620000000800 */
[----:B----4-:R-:W-:Y:S01]  /*5080*/  FADD.FTZ R16, R180, R23 ;  /* 0x00000017b4107221 */ /* 0x010fe20000010000 */
[----:B------:R-:W-:Y:S01]  /*5090*/  FADD.FTZ R5, R163, R14 ;  /* 0x0000000ea3057221 */ /* 0x000fe20000010000 */
[----:B------:R-:W-:Y:S01]  /*50a0*/  F2FP.BF16.F32.PACK_AB R163, R178, R163 ;  /* 0x000000a3b2a3723e */ /* 0x000fe200000010ff */
[----:B------:R-:W-:Y:S01]  /*50b0*/  FMUL.FTZ R149, R149, R12 ;  /* 0x0000000c95957220 */ /* 0x000fe20000410000 */
[-C--:B------:R-:W-:Y:S01]  /*50c0*/  FMUL.FTZ R39, R39, R11.reuse ;  /* 0x0000000b27277220 */ /* 0x080fe20000410000 */
[-C--:B------:R-:W-:Y:S01]  /*50d0*/  FMUL.FTZ R42, R42, R11.reuse ;  /* 0x0000000b2a2a7220 */ /* 0x080fe20000410000 */
[-C--:B------:R-:W-:Y:S01]  /*50e0*/  FMUL.FTZ R43, R43, R11.reuse ;  /* 0x0000000b2b2b7220 */ /* 0x080fe20000410000 */
[----:B------:R-:W4:Y:S01]  /*50f0*/  MUFU.EX2 R193, R193 ;  /* 0x000000c100c17308 */ /* 0x000f220000000800 */
[C---:B---3--:R-:W-:Y:S01]  /*5100*/  FADD.FTZ R17, R15.reuse, R16 ;  /* 0x000000100f117221 */ /* 0x048fe20000010000 */
[----:B------:R-:W-:Y:S01]  /*5110*/  FADD.FTZ R16, R178, R5 ;  /* 0x00000005b2107221 */ /* 0x000fe20000010000 */
[----:B------:R-:W-:Y:S01]  /*5120*/  F2FP.BF16.F32.PACK_AB R162, R15, R180 ;  /* 0x000000b40fa2723e */ /* 0x000fe200000010ff */
[-C--:B------:R-:W-:Y:S01]  /*5130*/  FMUL.FTZ R46, R46, R11.reuse ;  /* 0x0000000b2e2e7220 */ /* 0x080fe20000410000 */
[-C--:B------:R-:W-:Y:S01]  /*5140*/  FMUL.FTZ R47, R47, R11.reuse ;  /* 0x0000000b2f2f7220 */ /* 0x080fe20000410000 */
[----:B------:R-:W-:Y:S01]  /*5150*/  FADD.FTZ R5, R19, R16 ;  /* 0x0000001013057221 */ /* 0x000fe20000010000 */
        /* <DEDUP_REMOVED lines=42> */
[C---:B---3--:R-:W-:Y:S01]  /*5400*/  FADD.FTZ R4, R197.reuse, R16 ;  /* 0x00000010c5047221 */ /* 0x048fe20000010000 */
[----:B------:R-:W-:Y:S01]  /*5410*/  F2FP.BF16.F32.PACK_AB R174, R197, R196 ;  /* 0x000000c4c5ae723e */ /* 0x000fe200000010ff */
[-C--:B------:R-:W-:Y:S01]  /*5420*/  FMUL.FTZ R110, R110, R11.reuse ;  /* 0x0000000b6e6e7220 */ /* 0x080fe20000410000 */
[-C--:B------:R-:W-:Y:S01]  /*5430*/  FMUL.FTZ R111, R111, R11.reuse ;  /* 0x0000000b6f6f7220 */ /* 0x080fe20000410000 */
[-C--:B------:R-:W-:Y:S01]  /*5440*/  FMUL.FTZ R114, R114, R11.reuse ;  /* 0x0000000b72727220 */ /* 0x080fe20000410000 */
[-C--:B------:R-:W-:Y:S01]  /*5450*/  FMUL.FTZ R115, R115, R11.reuse ;  /* 0x0000000b73737220 */ /* 0x080fe20000410000 */
[-C--:B------:R-:W-:Y:S01]  /*5460*/  FMUL.FTZ R118, R118, R11.reuse ;  /* 0x0000000b76767220 */ /* 0x080fe20000410000 */
[----:B------:R-:W-:Y:S01]  /*5470*/  FMUL.FTZ R119, R119, R11 ;  /* 0x0000000b77777220 */ /* 0x000fe20000410000 */
        /* <DEDUP_REMOVED lines=20> */
.L_x_13608:
[----:B------:R1:W3:Y:S01]  /*55c0*/  SYNCS.PHASECHK.TRANS64.TRYWAIT P1, [UR28+0x22850], R10 ;  /* 0x0228500aff0075a7 */ /* 0x0002e2000802015c */
[----:B------:R-:W-:Y:S05]  /*55d0*/  @!P0 BRA `(.L_x_13609) ;  /* 0x0000000000048947 */ /* 0x000fea0003800000 */
[----:B------:R-:W-:Y:S01]  /*55e0*/  BPT.TRAP 0x1 ;  /* 0x000000040000795c */ /* 0x000fe20000300000 */
.L_x_13609:
[----:B---3--:R-:W-:Y:S05]  /*55f0*/  @P1 BRA `(.L_x_13610) ;  /* 0x0000000000081947 */ /* 0x008fea0003800000 */
[----:B------:R-:W3:Y:S02]  /*5600*/  SYNCS.PHASECHK.TRANS64.TRYWAIT P1, [UR28+0x22850], R10 ;  /* 0x0228500aff0075a7 */ /* 0x000ee4000802015c */
[----:B---3--:R-:W-:Y:S05]  /*5610*/  @!P1 BRA `(.L_x_13611) ;  /* 0x0000008800249947 */ /* 0x008fea0003800000 */
.L_x_13610:
[----:B------:R4:W-:Y:S01]  /*5620*/  BAR.SYNC.DEFER_BLOCKING R3, 0x100 ;  /* 0x000400030000751d */ /* 0x0009e20000010000 */
[----:B------:R-:W-:-:S05]  /*5630*/  UIMAD UR14, UR4, 0xc00, UR24 ;  /* 0x00000c00040e78a4 */ /* 0x000fca000f8e0218 */
        /* <DEDUP_REMOVED lines=37> */
.L_x_13612:
[----:B------:R-:W-:Y:S01]  /*5890*/  UISETP.GT.AND UP0, UPT, UR27, UR26, UPT ;  /* 0x0000001a1b00728c */ /* 0x000fe2000bf04270 */
[----:B------:R-:W-:Y:S01]  /*58a0*/  IMAD.MOV.U32 R12, RZ, RZ, R9 ;  /* 0x000000ffff0c7224 */ /* 0x000fe200078e0009 */
[----:B------:R-:W-:Y:S01]  /*58b0*/  UIADD3 UR28, UR28, 0x22860, URZ ;  /* 0x000228601c1c7890 */ /* 0x000fe2000fffe03f */
[----:B---3--:R-:W-:Y:S01]  /*58c0*/  IMAD.MOV.U32 R11, RZ, RZ, R8 ;  /* 0x000000ffff0b7224 */ /* 0x008fe200078e0008 */
[----:B------:R-:W-:Y:S02]  /*58d0*/  UIADD3 UR27, UR27, -0x1, URZ ;  /* 0xffffffff1b1b7890 */ /* 0x000fe4000fffe03f */
[----:B------:R-:W-:Y:S01]  /*58e0*/  PLOP3.LUT P1, PT, PT, PT, UP0, 0x80, 0x0 ;  /* 0x000000000000781c */ /* 0x000fe20003f2f008 */
[----:B------:R-:W-:-:S09]  /*58f0*/  UPRMT UR28, UR25, 0x654, UR28 ;  /* 0x00000654191c7896 */ /* 0x000fd2000800001c */
[----:B------:R-:W-:Y:S03]  /*5900*/  SYNCS.ARRIVE.TRANS64.RED.A1T0 RZ, [UR28], RZ ;  /* 0x000000ffffff79a7 */ /* 0x000fe6000810041c */
[----:B------:R-:W-:Y:S05]  /*5910*/  @P1 BRA `(.L_x_13613) ;  /* 0xffffffd800f41947 */ /* 0x000fea000383ffff */
.L_x_13602:
[----:B------:R-:W-:-:S06]  /*5920*/  UISETP.GE.AND UP0, UPT, UR27, UR41, UPT ;  /* 0x000000291b00728c */ /* 0x000fcc000bf06270 */
[----:B------:R-:W-:-:S13]  /*5930*/  PLOP3.LUT P1, PT, PT, PT, UP0, 0x80, 0x0 ;  /* 0x000000000000781c */ /* 0x000fda0003f2f008 */
[----:B------:R-:W-:Y:S05]  /*5940*/  @!P1 BRA `(.L_x_13614) ;  /* 0x0000001c00349947 */ /* 0x000fea0003800000 */
[----:B------:R-:W-:Y:S01]  /*5950*/  IMAD.MOV.U32 R202, RZ, RZ, R9 ;  /* 0x000000ffffca7224 */ /* 0x000fe200078e0009 */
[----:B------:R-:W-:Y:S01]  /*5960*/  MOV R7, R8 ;  /* 0x0000000800077202 */ /* 0x000fe20000000f00 */
[----:B------:R-:W-:-:S06]  /*5970*/  ULDC UR7, c[0x0][0x988] ;  /* 0x0002620000077ab9 */ /* 0x000fcc0000000800 */
.L_x_13625:
[----:B------:R-:W-:-:S04]  /*5980*/  UIADD3 UR4, UR4, 0x1, URZ ;  /* 0x0000000104047890 */ /* 0x000fc8000fffe03f */
[----:B------:R-:W-:-:S04]  /*5990*/  UISETP.NE.AND UP0, UPT, UR4, 0x2, UPT ;  /* 0x000000020400788c */ /* 0x000fc8000bf05270 */
[----:B------:R-:W-:Y:S02]  /*59a0*/  USEL UR10, URZ, 0x1, UP0 ;  /* 0x000000013f0a7887 */ /* 0x000fe40008000000 */
[----:B------:R-:W-:Y:S02]  /*59b0*/  USEL UR4, UR4, URZ, UP0 ;  /* 0x0000003f04047287 */ /* 0x000fe40008000000 */
[----:B------:R-:W-:Y:S01]  /*59c0*/  ULOP3.LUT UR5, UR5, UR10, URZ, 0x3c, !UPT ;  /* 0x0000000a05057292 */ /* 0x000fe2000f8e3c3f */
[----:B0--3--:R-:W-:Y:S11]  /*59d0*/  @!P0 BRA `(.L_x_13615) ;  /* 0x0000000000048947 */ /* 0x009ff60003800000 */
[----:B------:R-:W-:Y:S01]  /*59e0*/  BPT.TRAP 0x1 ;  /* 0x000000040000795c */ /* 0x000fe20000300000 */
.L_x_13615:
[----:B------:R-:W-:Y:S01]  /*59f0*/  ULEA UR26, UR4, UR42, 0x3 ;  /* 0x0000002a041a7291 */ /* 0x000fe2000f8e183f */
[----:B------:R-:W-:-:S05]  /*5a00*/  IMAD.U32 R6, RZ, RZ, UR5 ;  /* 0x00000005ff067e24 */ /* 0x000fca000f8e00ff */
[----:B------:R-:W-:-:S04]  /*5a10*/  SHF.L.U32 R6, R6, 0x1f, RZ ;  /* 0x0000001f06067819 */ /* 0x000fc800000006ff */
[----:B------:R3:W4:Y:S01]  /*5a20*/  SYNCS.PHASECHK.TRANS64.TRYWAIT P1, [UR26+0x22830], R6 ;  /* 0x02283006ff0075a7 */ /* 0x000722000802015a */
[----:B------:R-:W-:Y:S05]  /*5a30*/  @!P0 BRA `(.L_x_13616) ;  /* 0x0000000000048947 */ /* 0x000fea0003800000 */
[----:B------:R-:W-:Y:S01]  /*5a40*/  BPT.TRAP 0x1 ;  /* 0x000000040000795c */ /* 0x000fe20000300000 */
.L_x_13616:
[----:B----4-:R-:W-:Y:S05]  /*5a50*/  @P1 BRA `(.L_x_13617) ;  /* 0x0000000000081947 */ /* 0x010fea0003800000 */
[----:B------:R-:W4:Y:S02]  /*5a60*/  SYNCS.PHASECHK.TRANS64.TRYWAIT P1, [UR26+0x22830], R6 ;  /* 0x02283006ff0075a7 */ /* 0x000f24000802015a */
[----:B----4-:R-:W-:Y:S05]  /*5a70*/  @!P1 BRA `(.L_x_13618) ;  /* 0x0000008400249947 */ /* 0x010fea0003800000 */
.L_x_13617:
[----:B------:R-:W-:Y:S01]  /*5a80*/  UIMAD UR10, UR4, 0x300, UR6 ;  /* 0x00000300040a78a4 */ /* 0x000fe2000f8e0206 */
[----:B------:R-:W-:Y:S01]  /*5a90*/  WARPGROUP.ARRIVE ;  /* 0x00000000000079c5 */ /* 0x000fe20000000000 */
[----:B------:R-:W-:Y:S01]  /*5aa0*/  UMOV UR11, 0x40000040 ;  /* 0x40000040000b7882 */ /* 0x000fe20000000000 */
[----:B------:R-:W-:Y:S01]  /*5ab0*/  UMOV UR15, 0x40000040 ;  /* 0x40000040000f7882 */ /* 0x000fe20000000000 */
[----:B------:R-:W-:Y:S02]  /*5ac0*/  UIADD3 UR14, UR10, 0x2, URZ ;  /* 0x000000020a0e7890 */ /* 0x000fe4000fffe03f */
        /* <DEDUP_REMOVED lines=18> */
.L_x_13619:
[----:B------:R-:W-:Y:S01]  /*5bf0*/  FMNMX.FTZ R8, R152, R7, !PT ;  /* 0x0000000798087209 */ /* 0x000fe20007810000 */
[----:B------:R-:W-:Y:S01]  /*5c00*/  UIADD3 UR10, UR26, 0x22840, URZ ;  /* 0x000228401a0a7890 */ /* 0x000fe2000fffe03f */
[----:B01----:R-:W-:Y:S02]  /*5c10*/  FMNMX.FTZ R10, R154, R202, !PT ;  /* 0x000000ca9a0a7209 */ /* 0x003fe40007810000 */
[----:B----4-:R-:W-:Y:S01]  /*5c20*/  FMNMX.FTZ R9, R153, R8, !PT ;  /* 0x0000000899097209 */ /* 0x010fe20007810000 */
[----:B------:R-:W-:-:S03]  /*5c30*/  UPRMT UR10, UR25, 0x654, UR10 ;  /* 0x00000654190a7896 */ /* 0x000fc6000800000a */
[----:B------:R-:W-:-:S04]  /*5c40*/  FMNMX.FTZ R8, R156, R9, !PT ;  /* 0x000000099c087209 */ /* 0x000fc80007810000 */
[----:B------:R-:W-:Y:S02]  /*5c50*/  FMNMX.FTZ R9, R157, R8, !PT ;  /* 0x000000089d097209 */ /* 0x000fe40007810000 */
[----:B------:R-:W-:Y:S02]  /*5c60*/  SYNCS.ARRIVE.TRANS64.RED.A1T0 RZ, [UR10], RZ ;  /* 0x000000ffffff79a7 */ /* 0x000fe4000810040a */
        /* <DEDUP_REMOVED lines=70> */
[----:B0-----:R-:W-:Y:S01]  /*60d0*/  FFMA.FTZ R164, R7, R4, R16 ;  /* 0x0000000407a47223 */ /* 0x001fe20000010010 */
[--C-:B------:R-:W-:Y:S01]  /*60e0*/  FFMA.FTZ R23, R193, UR7, -R204.reuse ;  /* 0x00000007c1177c23 */ /* 0x100fe200080108cc */
[----:B------:R-:W-:Y:S01]  /*60f0*/  FMNMX.FTZ R9, R191, R10, !PT ;  /* 0x0000000abf097209 */ /* 0x000fe20007810000 */
[--C-:B------:R-:W-:Y:S01]  /*6100*/  FFMA.FTZ R196, R196, UR7, -R204.reuse ;  /* 0x00000007c4c47c23 */ /* 0x100fe200080108cc */
[----:B------:R-:W-:Y:S01]  /*6110*/  FFMA.FTZ R177, R197, UR7, -R204 ;  /* 0x00000007c5b17c23 */ /* 0x000fe200080108cc */
[----:B------:R-:W-:Y:S01]  /*6120*/  FMUL.FTZ R24, R24, R7 ;  /* 0x0000000718187220 */ /* 0x000fe20000410000 */
[----:B------:R-:W-:Y:S01]  /*6130*/  FMNMX.FTZ R10, R194, R9, !PT ;  /* 0x00000009c20a7209 */ /* 0x000fe20007810000 */
[----:B------:R-:W0:Y:S01]  /*6140*/  MUFU.EX2 R203, R203 ;  /* 0x000000cb00cb7308 */ /* 0x000e220000000800 */
[----:B-1----:R-:W-:Y:S01]  /*6150*/  F2FP.BF16.F32.PACK_AB R168, R201, R16 ;  /* 0x00000010c9a8723e */ /* 0x002fe200000010ff */
[-C--:B------:R-:W-:Y:S01]  /*6160*/  FMUL.FTZ R25, R25, R7.reuse ;  /* 0x0000000719197220 */ /* 0x080fe20000410000 */
        /* <DEDUP_REMOVED lines=79> */
[----:B------:R-:W-:Y:S01]  /*6660*/  FMUL.FTZ R145, R145, R7 ;  /* 0x0000000791917220 */ /* 0x000fe20000410000 */
        /* <DEDUP_REMOVED lines=9> */
[----:B------:R-:W-:Y:S01]  /*6700*/  FADD.FTZ R167, R201, R164 ;  /* 0x000000a4c9a77221 */ /* 0x000fe20000010000 */
[--C-:B------:R-:W-:Y:S01]  /*6710*/  FFMA.FTZ R163, R170, UR7, -R161.reuse ;  /* 0x00000007aaa37c23 */ /* 0x100fe200080108a1 */
[--C-:B------:R-:W-:Y:S01]  /*6720*/  FFMA.FTZ R184, R171, UR7, -R161.reuse ;  /* 0x00000007abb87c23 */ /* 0x100fe200080108a1 */
[----:B------:R-:W-:Y:S01]  /*6730*/  FFMA.FTZ R173, R174, UR7, -R161 ;  /* 0x00000007aead7c23 */ /* 0x000fe200080108a1 */
[----:B----4-:R-:W-:Y:S01]  /*6740*/  FADD.FTZ R166, R200, R167 ;  /* 0x000000a7c8a67221 */ /* 0x010fe20000010000 */
[----:B------:R-:W1:Y:S01]  /*6750*/  MUFU.EX2 R169, R169 ;  /* 0x000000a900a97308 */ /* 0x000e620000000800 */
[--C-:B------:R-:W-:Y:S01]  /*6760*/  FFMA.FTZ R188, R175, UR7, -R161.reuse ;  /* 0x00000007afbc7c23 */ /* 0x100fe200080108a1 */
[--C-:B------:R-:W-:Y:S01]  /*6770*/  FFMA.FTZ R174, R178, UR7, -R161.reuse ;  /* 0x00000007b2ae7c23 */ /* 0x100fe200080108a1 */
[----:B0-----:R-:W-:Y:S01]  /*6780*/  FADD.FTZ R166, R203, R166 ;  /* 0x000000a6cba67221 */ /* 0x001fe20000010000 */
        /* <DEDUP_REMOVED lines=10> */
[----:B------:R-:W-:Y:S01]  /*6830*/  FFMA.FTZ R199, R199, UR7, -R161 ;  /* 0x00000007c7c77c23 */ /* 0x000fe200080108a1 */
[----:B------:R-:W-:Y:S01]  /*6840*/  F2FP.BF16.F32.PACK_AB R170, R203, R200 ;  /* 0x000000c8cbaa723e */ /* 0x000fe200000010ff */
[----:B------:R-:W4:Y:S01]  /*6850*/  MUFU.EX2 R155, R155 ;  /* 0x0000009b009b7308 */ /* 0x000f220000000800 */
[----:B-1----:R-:W-:Y:S01]  /*6860*/  FFMA.FTZ R5, R176, R5, R169 ;  /* 0x00000005b0057223 */ /* 0x002fe200000100a9 */
[-C--:B------:R-:W-:Y:S01]  /*6870*/  FMUL.FTZ R148, R148, R7.reuse ;  /* 0x0000000794947220 */ /* 0x080fe20000410000 */
[----:B------:R-:W-:Y:S01]  /*6880*/  FMUL.FTZ R149, R149, R7 ;  /* 0x0000000795957220 */ /* 0x000fe20000410000 */
[-C--:B------:R-:W-:Y:S01]  /*6890*/  FMUL.FTZ R26, R26, R176.reuse ;  /* 0x000000b01a1a7220 */ /* 0x080fe20000410000 */
[-C--:B------:R-:W-:Y:S01]  /*68a0*/  FMUL.FTZ R27, R27, R176.reuse ;  /* 0x000000b01b1b7220 */ /* 0x080fe20000410000 */
[-C--:B------:R-:W-:Y:S01]  /*68b0*/  FMUL.FTZ R30, R30, R176.reuse ;  /* 0x000000b01e1e7220 */ /* 0x080fe20000410000 */
[-C--:B------:R-:W-:Y:S01]  /*68c0*/  FMUL.FTZ R31, R31, R176.reuse ;  /* 0x000000b01f1f7220 */ /* 0x080fe20000410000 */
[----:B------:R-:W1:Y:S01]  /*68d0*/  MUFU.EX2 R158, R158 ;  /* 0x0000009e009e7308 */ /* 0x000e620000000800 */
[C---:B0-----:R-:W-:Y:S01]  /*68e0*/  FADD.FTZ R164, R154.reuse, R5 ;  /* 0x000000059aa47221 */ /* 0x041fe20000010000 */
[----:B------:R-:W-:Y:S01]  /*68f0*/  FFMA.FTZ R5, R183, UR7, -R161 ;  /* 0x00000007b7057c23 */ /* 0x000fe200080108a1 */
[----:B------:R-:W-:Y:S01]  /*6900*/  F2FP.BF16.F32.PACK_AB R169, R154, R169 ;  /* 0x000000a99aa9723e */ /* 0x000fe200000010ff */
        /* <DEDUP_REMOVED lines=21> */
[----:B0-----:R-:W-:Y:S01]  /*6a60*/  FADD.FTZ R171, R165, R164 ;  /* 0x000000a4a5ab7221 */ /* 0x001fe20000010000 */
[----:B------:R-:W-:Y:S01]  /*6a70*/  FADD.FTZ R166, R14, R167 ;  /* 0x000000a70ea67221 */ /* 0x000fe20000010000 */
[-C--:B------:R-:W-:Y:S01]  /*6a80*/  FMUL.FTZ R62, R62, R176.reuse ;  /* 0x000000b03e3e7220 */ /* 0x080fe20000410000 */
[-C--:B------:R-:W-:Y:S01]  /*6a90*/  FMUL.FTZ R63, R63, R176.reuse ;  /* 0x000000b03f3f7220 */ /* 0x080fe20000410000 */
[-C--:B------:R-:W-:Y:S01]  /*6aa0*/  FMUL.FTZ R66, R66, R176.reuse ;  /* 0x000000b042427220 */ /* 0x080fe20000410000 */
[-C--:B------:R-:W-:Y:S01]  /*6ab0*/  FMUL.FTZ R67, R67, R176.reuse ;  /* 0x000000b043437220 */ /* 0x080fe20000410000 */
[-C--:B------:R-:W-:Y:S01]  /*6ac0*/  FMUL.FTZ R70, R70, R176.reuse ;  /* 0x000000b046467220 */ /* 0x080fe20000410000 */
[----:B------:R-:W0:Y:S01]  /*6ad0*/  MUFU.EX2 R180, R180 ;  /* 0x000000b400b47308 */ /* 0x000e220000000800 */
[C---:B----4-:R-:W-:Y:S01]  /*6ae0*/  FADD.FTZ R164, R162.reuse, R171 ;  /* 0x000000aba2a47221 */ /* 0x050fe20000010000 */
[----:B------:R-:W-:Y:S01]  /*6af0*/  FADD.FTZ R171, R157, R166 ;  /* 0x000000a69dab7221 */ /* 0x000fe20000010000 */
[----:B------:R-:W-:Y:S01]  /*6b00*/  F2FP.BF16.F32.PACK_AB R165, R162, R165 ;  /* 0x000000a5a2a5723e */ /* 0x000fe200000010ff */
[----:B------:R-:W-:Y:S01]  /*6b10*/  FMUL.FTZ R71, R71, R176 ;  /* 0x000000b047477220 */ /* 0x000fe20000410000 */
[----:B------:R-:W-:Y:S01]  /*6b20*/  F2FP.BF16.F32.PACK_AB R162, R20, R13 ;  /* 0x0000000d14a2723e */ /* 0x000fe200000010ff */
[----:B------:R-:W-:Y:S01]  /*6b30*/  FADD.FTZ R166, R160, R171 ;  /* 0x000000aba0a67221 */ /* 0x000fe20000010000 */
[----:B------:R-:W-:Y:S01]  /*6b40*/  F2FP.BF16.F32.PACK_AB R171, R158, R155 ;  /* 0x0000009b9eab723e */ /* 0x000fe200000010ff */
[----:B------:R-:W4:Y:S01]  /*6b50*/  MUFU.EX2 R163, R163 ;  /* 0x000000a300a37308 */ /* 0x000f220000000800 */
[----:B-1----:R-:W-:Y:S01]  /*6b60*/  FADD.FTZ R167, R159, R164 ;  /* 0x000000a49fa77221 */ /* 0x002fe20000010000 */
[C---:B------:R-:W-:Y:S01]  /*6b70*/  FADD.FTZ R166, R17.reuse, R166 ;  /* 0x000000a611a67221 */ /* 0x040fe20000010000 */
[----:B------:R-:W-:Y:S01]  /*6b80*/  F2FP.BF16.F32.PACK_AB R160, R17, R160 ;  /* 0x000000a011a0723e */ /* 0x000fe200000010ff */
[-C--:B------:R-:W-:Y:S01]  /*6b90*/  FMUL.FTZ R74, R74, R176.reuse ;  /* 0x000000b04a4a7220 */ /* 0x080fe20000410000 */
[-C--:B------:R-:W-:Y:S01]  /*6ba0*/  FMUL.FTZ R75, R75, R176.reuse ;  /* 0x000000b04b4b7220 */ /* 0x080fe20000410000 */
        /* <DEDUP_REMOVED lines=19> */
[----:B-1----:R-:W-:Y:S01]  /*6ce0*/  FADD.FTZ R164, R184, R161 ;  /* 0x000000a1b8a47221 */ /* 0x002fe20000010000 */
[----:B------:R-:W-:Y:S01]  /*6cf0*/  FADD.FTZ R161, R13, R166 ;  /* 0x000000a60da17221 */ /* 0x000fe20000010000 */
[----:B------:R-:W-:Y:S01]  /*6d00*/  F2FP.BF16.F32.PACK_AB R166, R157, R14 ;  /* 0x0000000e9da6723e */ /* 0x000fe200000010ff */
[-C--:B------:R-:W-:Y:S01]  /*6d10*/  FMUL.FTZ R106, R106, R176.reuse ;  /* 0x000000b06a6a7220 */ /* 0x080fe20000410000 */
[-C--:B------:R-:W-:Y:S01]  /*6d20*/  FMUL.FTZ R107, R107, R176.reuse ;  /* 0x000000b06b6b7220 */ /* 0x080fe20000410000 */
[----:B------:R-:W-:Y:S01]  /*6d30*/  FADD.FTZ R161, R20, R161 ;  /* 0x000000a114a17221 */ /* 0x000fe20000010000 */
[-C--:B------:R-:W-:Y:S01]  /*6d40*/  FMUL.FTZ R110, R110, R176.reuse ;  /* 0x000000b06e6e7220 */ /* 0x080fe20000410000 */
[----:B------:R-:W1:Y:S01]  /*6d50*/  MUFU.EX2 R174, R174 ;  /* 0x000000ae00ae7308 */ /* 0x000e620000000800 */
[----:B0-----:R-:W-:Y:S01]  /*6d60*/  FADD.FTZ R167, R173, R164 ;  /* 0x000000a4ada77221 */ /* 0x001fe20000010000 */
[----:B------:R-:W-:Y:S01]  /*6d70*/  F2FP.BF16.F32.PACK_AB R164, R18, R15 ;  /* 0x0000000f12a4723e */ /* 0x000fe200000010ff */
[----:B------:R-:W-:Y:S01]  /*6d80*/  FADD.FTZ R18, R156, R161 ;  /* 0x000000a19c127221 */ /* 0x000fe20000010000 */
[----:B------:R-:W-:Y:S01]  /*6d90*/  F2FP.BF16.F32.PACK_AB R161, R184, R163 ;  /* 0x000000a3b8a1723e */ /* 0x000fe200000010ff */
[----:B------:R-:W-:Y:S01]  /*6da0*/  FMUL.FTZ R111, R111, R176 ;  /* 0x000000b06f6f7220 */ /* 0x000fe20000410000 */
[C---:B------:R-:W-:Y:S01]  /*6db0*/  F2FP.BF16.F32.PACK_AB R156, R153.reuse, R156 ;  /* 0x0000009c999c723e */ /* 0x040fe200000010ff */
[----:B------:R-:W-:Y:S01]  /*6dc0*/  FADD.FTZ R15, R153, R18 ;  /* 0x00000012990f7221 */ /* 0x000fe20000010000 */
[----:B------:R-:W0:Y:S01]  /*6dd0*/  MUFU.EX2 R175, R175 ;  /* 0x000000af00af7308 */ /* 0x000e220000000800 */
        /* <DEDUP_REMOVED lines=9> */
[----:B------:R-:W-:Y:S01]  /*6e70*/  F2FP.BF16.F32.PACK_AB R167, R180, R159 ;  /* 0x0000009fb4a7723e */ /* 0x000fe200000010ff */
[-C--:B------:R-:W-:Y:S01]  /*6e80*/  FMUL.FTZ R123, R123, R176.reuse ;  /* 0x000000b07b7b7220 */ /* 0x080fe20000410000 */
        /* <DEDUP_REMOVED lines=13> */
[----:B----4-:R-:W-:Y:S01]  /*6f60*/  FADD.FTZ R18, R4, R157 ;  /* 0x0000009d04127221 */ /* 0x010fe20000010000 */
[----:B------:R-:W-:Y:S01]  /*6f70*/  F2FP.BF16.F32.PACK_AB R157, R175, R174 ;  /* 0x000000aeaf9d723e */ /* 0x000fe200000010ff */
[-C--:B------:R-:W-:Y:S01]  /*6f80*/  FMUL.FTZ R146, R146, R176.reuse ;  /* 0x000000b092927220 */ /* 0x080fe20000410000 */
[-C--:B------:R-:W-:Y:S01]  /*6f90*/  FMUL.FTZ R147, R147, R176.reuse ;  /* 0x000000b093937220 */ /* 0x080fe20000410000 */
[-C--:B------:R-:W-:Y:S01]  /*6fa0*/  FMUL.FTZ R150, R150, R176.reuse ;  /* 0x000000b096967220 */ /* 0x080fe20000410000 */
[----:B------:R-:W-:-:S02]  /*6fb0*/  FMUL.FTZ R151, R151, R176 ;  /* 0x000000b097977220 */ /* 0x000fc40000410000 */
[----:B------:R-:W4:Y:S01]  /*6fc0*/  MUFU.EX2 R19, R19 ;  /* 0x0000001300137308 */ /* 0x000f220000000800 */
[----:B-1----:R-:W-:-:S07]  /*6fd0*/  FADD.FTZ R14, R12, R15 ;  /* 0x0000000f0c0e7221 */ /* 0x002fce0000010000 */
[----:B------:R-:W1:Y:S01]  /*6fe0*/  MUFU.EX2 R178, R178 ;  /* 0x000000b200b27308 */ /* 0x000e620000000800 */
[C---:B0-----:R-:W-:Y:S01]  /*6ff0*/  FADD.FTZ R17, R5.reuse, R18 ;  /* 0x0000001205117221 */ /* 0x041fe20000010000 */
[----:B------:R-:W-:-:S06]  /*7000*/  F2FP.BF16.F32.PACK_AB R159, R5, R4 ;  /* 0x00000004059f723e */ /* 0x000fcc00000010ff */
[----:B------:R-:W0:Y:S01]  /*7010*/  MUFU.EX2 R152, R152 ;  /* 0x0000009800987308 */ /* 0x000e220000000800 */
[C---:B----4-:R-:W-:Y:S01]  /*7020*/  FADD.FTZ R15, R19.reuse, R14 ;  /* 0x0000000e130f7221 */ /* 0x050fe20000010000 */
[----:B------:R-:W-:-:S06]  /*7030*/  F2FP.BF16.F32.PACK_AB R158, R19, R12 ;  /* 0x0000000c139e723e */ /* 0x000fcc00000010ff */
[----:B------:R-:W4:Y:S01]  /*7040*/  MUFU.EX2 R179, R179 ;  /* 0x000000b300b37308 */ /* 0x000f220000000800 */
[----:B-1----:R-:W-:-:S07]  /*7050*/  FADD.FTZ R18, R178, R17 ;  /* 0x00000011b2127221 */ /* 0x002fce0000010000 */
[----:B------:R-:W1:Y:S01]  /*7060*/  MUFU.EX2 R21, R21 ;  /* 0x0000001500157308 */ /* 0x000e620000000800 */
[----:B0-----:R-:W-:-:S07]  /*7070*/  FADD.FTZ R14, R152, R15 ;  /* 0x0000000f980e7221 */ /* 0x001fce0000010000 */
[----:B------:R-:W0:Y:S01]  /*7080*/  MUFU.EX2 R16, R190 ;  /* 0x000000be00107308 */ /* 0x000e220000000800 */
[C---:B----4-:R-:W-:Y:S01]  /*7090*/  FADD.FTZ R13, R179.reuse, R18 ;  /* 0x00000012b30d7221 */ /* 0x050fe20000010000 */
[----:B------:R-:W-:-:S06]  /*70a0*/  F2FP.BF16.F32.PACK_AB R153, R179, R178 ;  /* 0x000000b2b399723e */ /* 0x000fcc00000010ff */
[----:B------:R-:W4:Y:S01]  /*70b0*/  MUFU.EX2 R11, R11 ;  /* 0x0000000b000b7308 */ /* 0x000f220000000800 */
[C---:B-1----:R-:W-:Y:S01]  /*70c0*/  FADD.FTZ R14, R21.reuse, R14 ;  /* 0x0000000e150e7221 */ /* 0x042fe20000010000 */
[----:B------:R-:W-:-:S06]  /*70d0*/  F2FP.BF16.F32.PACK_AB R152, R21, R152 ;  /* 0x000000981598723e */ /* 0x000fcc00000010ff */
[----:B------:R-:W1:Y:S01]  /*70e0*/  MUFU.EX2 R155, R191 ;  /* 0x000000bf009b7308 */ /* 0x000e620000000800 */
[----:B0-----:R-:W-:-:S07]  /*70f0*/  FADD.FTZ R12, R16, R13 ;  /* 0x0000000d100c7221 */ /* 0x001fce0000010000 */
[----:B------:R-:W0:Y:S01]  /*7100*/  MUFU.EX2 R22, R22 ;  /* 0x0000001600167308 */ /* 0x000e220000000800 */
[----:B----4-:R-:W-:-:S07]  /*7110*/  FADD.FTZ R15, R11, R14 ;  /* 0x0000000e0b0f7221 */ /* 0x010fce0000010000 */
[----:B------:R-:W4:Y:S01]  /*7120*/  MUFU.EX2 R194, R194 ;  /* 0x000000c200c27308 */ /* 0x000f220000000800 */
[C---:B-1----:R-:W-:Y:S01]  /*7130*/  FADD.FTZ R5, R155.reuse, R12 ;  /* 0x0000000c9b057221 */ /* 0x042fe20000010000 */
[----:B------:R-:W-:-:S06]  /*7140*/  F2FP.BF16.F32.PACK_AB R155, R155, R16 ;  /* 0x000000109b9b723e */ /* 0x000fcc00000010ff */
[----:B------:R-:W1:Y:S01]  /*7150*/  MUFU.EX2 R172, R172 ;  /* 0x000000ac00ac7308 */ /* 0x000e620000000800 */
[C---:B0-----:R-:W-:Y:S01]  /*7160*/  FADD.FTZ R15, R22.reuse, R15 ;  /* 0x0000000f160f7221 */ /* 0x041fe20000010000 */
[----:B------:R-:W-:-:S06]  /*7170*/  F2FP.BF16.F32.PACK_AB R154, R22, R11 ;  /* 0x0000000b169a723e */ /* 0x000fcc00000010ff */
[----:B------:R-:W0:Y:S01]  /*7180*/  MUFU.EX2 R195, R195 ;  /* 0x000000c300c37308 */ /* 0x000e220000000800 */
[----:B----4-:R-:W-:-:S07]  /*7190*/  FADD.FTZ R12, R194, R5 ;  /* 0x00000005c20c7221 */ /* 0x010fce0000010000 */
        /* <DEDUP_REMOVED lines=11> */
[----:B0-----:R-:W-:Y:S01]  /*7250*/  FADD.FTZ R4, R10, R5 ;  /* 0x000000050a047221 */ /* 0x001fe20000010000 */
[C---:B----4-:R-:W-:Y:S01]  /*7260*/  FADD.FTZ R5, R175.reuse, R12 ;  /* 0x0000000caf057221 */ /* 0x050fe20000010000 */
[----:B------:R-:W-:Y:S02]  /*7270*/  F2FP.BF16.F32.PACK_AB R175, R175, R198 ;  /* 0x000000c6afaf723e */ /* 0x000fe400000010ff */
[C---:B-1----:R-:W-:Y:S01]  /*7280*/  FADD.FTZ R4, R177.reuse, R4 ;  /* 0x00000004b1047221 */ /* 0x042fe20000010000 */
[----:B------:R-:W-:Y:S01]  /*7290*/  F2FP.BF16.F32.PACK_AB R174, R177, R10 ;  /* 0x0000000ab1ae723e */ /* 0x000fe200000010ff */
[----:B------:R-:W-:Y:S06]  /*72a0*/  @!P0 BRA `(.L_x_13620) ;  /* 0x0000000000048947 */ /* 0x000fec0003800000 */
[----:B------:R-:W-:Y:S01]  /*72b0*/  BPT.TRAP 0x1 ;  /* 0x000000040000795c */ /* 0x000fe20000300000 */
.L_x_13620:
[----:B------:R0:W1:Y:S01]  /*72c0*/  SYNCS.PHASECHK.TRANS64.TRYWAIT P1, [UR26+0x22850], R6 ;  /* 0x02285006ff0075a7 */ /* 0x000062000802015a */
[----:B------:R-:W-:Y:S05]  /*72d0*/  @!P0 BRA `(.L_x_13621) ;  /* 0x0000000000048947 */ /* 0x000fea0003800000 */
[----:B------:R-:W-:Y:S01]  /*72e0*/  BPT.TRAP 0x1 ;  /* 0x000000040000795c */ /* 0x000fe20000300000 */
.L_x_13621:
[----:B-1----:R-:W-:Y:S05]  /*72f0*/  @P1 BRA `(.L_x_13622) ;  /* 0x0000000000081947 */ /* 0x002fea0003800000 */
[----:B------:R-:W1:Y:S02]  /*7300*/  SYNCS.PHASECHK.TRANS64.TRYWAIT P1, [UR26+0x22850], R6 ;  /* 0x02285006ff0075a7 */ /* 0x000e64000802015a */
[----:B-1----:R-:W-:Y:S05]  /*7310*/  @!P1 BRA `(.L_x_13623) ;  /* 0x0000006c00149947 */ /* 0x002fea0003800000 */
.L_x_13622:
        /* <DEDUP_REMOVED lines=39> */
.L_x_13624:
[----:B------:R-:W-:Y:S01]  /*7590*/  UISETP.GT.AND UP0, UPT, UR27, UR41, UPT ;  /* 0x000000291b00728c */ /* 0x000fe2000bf04270 */
[----:B------:R-:W-:Y:S01]  /*75a0*/  IMAD.MOV.U32 R202, RZ, RZ, R9 ;  /* 0x000000ffffca7224 */ /* 0x000fe200078e0009 */
[----:B------:R-:W-:Y:S01]  /*75b0*/  UIADD3 UR26, UR26, 0x22860, URZ ;  /* 0x000228601a1a7890 */ /* 0x000fe2000fffe03f */
[----:B-1----:R-:W-:Y:S01]  /*75c0*/  IMAD.MOV.U32 R7, RZ, RZ, R8 ;  /* 0x000000ffff077224 */ /* 0x002fe200078e0008 */
[----:B------:R-:W-:Y:S02]  /*75d0*/  UIADD3 UR27, UR27, -0x1, URZ ;  /* 0xffffffff1b1b7890 */ /* 0x000fe4000fffe03f */
[----:B------:R-:W-:Y:S01]  /*75e0*/  PLOP3.LUT P1, PT, PT, PT, UP0, 0x80, 0x0 ;  /* 0x000000000000781c */ /* 0x000fe20003f2f008 */
[----:B------:R-:W-:-:S09]  /*75f0*/  UPRMT UR26, UR25, 0x654, UR26 ;  /* 0x00000654191a7896 */ /* 0x000fd2000800001a */
[----:B------:R-:W-:Y:S03]  /*7600*/  SYNCS.ARRIVE.TRANS64.RED.A1T0 RZ, [UR26], RZ ;  /* 0x000000ffffff79a7 */ /* 0x000fe6000810041a */
[----:B------:R-:W-:Y:S05]  /*7610*/  @P1 BRA `(.L_x_13625) ;  /* 0xffffffe000d81947 */ /* 0x000fea000383ffff */
.L_x_13614:
[----:B------:R-:W4:Y:S01]  /*7620*/  SHFL.BFLY PT, R3, R4, 0x2, 0x1f ;  /* 0x0c401f0004037f89 */ /* 0x000f2200000e0000 */
[----:B------:R-:W-:-:S03]  /*7630*/  PLOP3.LUT P0, PT, PT, PT, PT, 0x8, 0x0 ;  /* 0x000000000000781c */ /* 0x000fc60003f0e170 */
[----:B0--3--:R-:W0:Y:S01]  /*7640*/  SHFL.BFLY PT, R6, R5, 0x2, 0x1f ;  /* 0x0c401f0005067f89 */ /* 0x009e2200000e0000 */
[----:B----4-:R-:W-:Y:S01]  /*7650*/  FADD.FTZ R3, R3, R4 ;  /* 0x0000000403037221 */ /* 0x010fe20000010000 */
[----:B------:R-:W-:Y:S02]  /*7660*/  IMAD.MOV.U32 R4, RZ, RZ, -0x800000 ;  /* 0xff800000ff047424 */ /* 0x000fe400078e00ff */
[----:B0-----:R-:W-:Y:S02]  /*7670*/  FADD.FTZ R6, R6, R5 ;  /* 0x0000000506067221 */ /* 0x001fe40000010000 */
[----:B--2---:R-:W1:Y:S01]  /*7680*/  SHFL.BFLY PT, R0, R3, 0x1, 0x1f ;  /* 0x0c201f0003007f89 */ /* 0x004e6200000e0000 */
[----:B------:R-:W-:-:S03]  /*7690*/  IMAD.U32 R5, RZ, RZ, UR7 ;  /* 0x00000007ff057e24 */ /* 0x000fc6000f8e00ff */
[----:B------:R-:W0:Y:S01]  /*76a0*/  SHFL.BFLY PT, R7, R6, 0x1, 0x1f ;  /* 0x0c201f0006077f89 */ /* 0x000e2200000e0000 */
[----:B-1----:R-:W-:Y:S01]  /*76b0*/  FADD.FTZ R11, R3, R0 ;  /* 0x00000000030b7221 */ /* 0x002fe20000010000 */
[----:B------:R-:W-:Y:S01]  /*76c0*/  IADD3 R3, -R2, 0xb, RZ ;  /* 0x0000000b02037810 */ /* 0x000fe20007ffe1ff */
[----:B------:R-:W-:Y:S02]  /*76d0*/  IMAD.MOV.U32 R0, RZ, RZ, RZ ;  /* 0x000000ffff007224 */ /* 0x000fe400078e00ff */
[----:B0-----:R-:W-:Y:S02]  /*76e0*/  FADD.FTZ R12, R6, R7 ;  /* 0x00000007060c7221 */ /* 0x001fe40000010000 */
[----:B------:R0:W-:Y:S08]  /*76f0*/  BAR.ARV R3, 0x100 ;  /* 0x000400030000751d */ /* 0x0001f00000002000 */
[----:B------:R-:W-:Y:S06]  /*7700*/  BAR.ARV 0x8, 0x180 ;  /* 0x0206000000007b1d */ /* 0x000fec0000002000 */
[----:B------:R-:W-:Y:S01]  /*7710*/  FSETP.NE.FTZ.AND P1, PT, R11, RZ, PT ;  /* 0x000000ff0b00720b */ /* 0x000fe20003f35000 */
[----:B0-----:R-:W-:Y:S01]  /*7720*/  IMAD.MOV.U32 R3, RZ, RZ, -0x800000 ;  /* 0xff800000ff037424 */ /* 0x001fe200078e00ff */
[----:B------:R-:W-:-:S02]  /*7730*/  FSETP.NE.FTZ.AND P2, PT, R12, RZ, PT ;  /* 0x000000ff0c00720b */ /* 0x000fc40003f55000 */
[----:B------:R-:W-:-:S09]  /*7740*/  MOV R7, RZ ;  /* 0x000000ff00077202 */ /* 0x000fd20000000f00 */
[----:B------:R-:W0:Y:S01]  /*7750*/  @P1 MUFU.RCP R7, R11 ;  /* 0x0000000b00071308 */ /* 0x000e220000001000 */
[----:B------:R-:W-:-:S07]  /*7760*/  @P1 FMUL.FTZ R5, R5, 0.69314718246459960938 ;  /* 0x3f31721805051820 */ /* 0x000fce0000410000 */
[----:B------:R-:W1:Y:S08]  /*7770*/  @P1 MUFU.LG2 R10, R11 ;  /* 0x0000000b000a1308 */ /* 0x000e700000000c00 */
[----:B------:R-:W2:Y:S01]  /*7780*/  @P2 MUFU.LG2 R2, R12 ;  /* 0x0000000c00022308 */ /* 0x000ea20000000c00 */
[-C--:B0-----:R-:W-:Y:S01]  /*7790*/  FMUL.FTZ R24, R24, R7.reuse ;  /* 0x0000000718187220 */ /* 0x081fe20000410000 */
[-C--:B------:R-:W-:Y:S01]  /*77a0*/  FMUL.FTZ R25, R25, R7.reuse ;  /* 0x0000000719197220 */ /* 0x080fe20000410000 */
[-C--:B------:R-:W-:Y:S01]  /*77b0*/  FMUL.FTZ R28, R28, R7.reuse ;  /* 0x000000071c1c7220 */ /* 0x080fe20000410000 */
[-C--:B------:R-:W-:Y:S01]  /*77c0*/  FMUL.FTZ R29, R29, R7.reuse ;  /* 0x000000071d1d7220 */ /* 0x080fe20000410000 */
[-C--:B------:R-:W-:Y:S01]  /*77d0*/  FMUL.FTZ R32, R32, R7.reuse ;  /* 0x0000000720207220 */ /* 0x080fe20000410000 */
[-C--:B------:R-:W-:Y:S01]  /*77e0*/  FMUL.FTZ R33, R33, R7.reuse ;  /* 0x0000000721217220 */ /* 0x080fe20000410000 */
[-C--:B------:R-:W-:Y:S01]  /*77f0*/  FMUL.FTZ R36, R36, R7.reuse ;  /* 0x0000000724247220 */ /* 0x080fe20000410000 */
        /* <DEDUP_REMOVED lines=58> */
[----:B------:R-:W-:Y:S01]  /*7ba0*/  MOV R7, UR7 ;  /* 0x0000000700077c02 */ /* 0x000fe20008000f00 */
[----:B-1----:R-:W-:Y:S01]  /*7bb0*/  @P1 FMUL.FTZ R10, R10, 0.69314718246459960938 ;  /* 0x3f3172180a0a1820 */ /* 0x002fe20000410000 */
[----:B--2---:R-:W-:Y:S01]  /*7bc0*/  @P2 FMUL.FTZ R2, R2, 0.69314718246459960938 ;  /* 0x3f31721802022820 */ /* 0x004fe20000410000 */
[-C--:B0-----:R-:W-:Y:S01]  /*7bd0*/  FMUL.FTZ R26, R26, R0.reuse ;  /* 0x000000001a1a7220 */ /* 0x081fe20000410000 */
        /* <DEDUP_REMOVED lines=66> */
.L_x_13589:
        /* <DEDUP_REMOVED lines=32> */
[----:B------:R-:W-:Y:S02]  /*8200*/  IADD3 R13, R5, -R6, RZ ;  /* 0x80000006050d7210 */ /* 0x000fe40007ffe0ff */
[----:B------:R-:W-:Y:S01]  /*8210*/  LEA.HI R10, R9, R0, RZ, 0x2 ;  /* 0x00000000090a7211 */ /* 0x000fe200078f10ff */
[----:B------:R-:W5:Y:S01]  /*8220*/  @P0 LDC R152, c[0x0][0xbec] ;  /* 0x0002fb00ff980b82 */ /* 0x000f620000000800 */
[----:B------:R-:W-:-:S02]  /*8230*/  LEA.HI R6, R13, R13, RZ, 0x1 ;  /* 0x0000000d0d067211 */ /* 0x000fc400078f08ff */
[--C-:B------:R-:W-:Y:S02]  /*8240*/  SHF.R.S32.HI R11, RZ, 0x2, R10.reuse ;  /* 0x00000002ff0b7819 */ /* 0x100fe4000001140a */
[----:B------:R-:W-:Y:S02]  /*8250*/  SHF.R.S32.HI R12, RZ, 0x1f, R10 ;  /* 0x0000001fff0c7819 */ /* 0x000fe4000001140a */
[----:B------:R-:W-:Y:S01]  /*8260*/  LEA.HI R9, R9, R0, RZ, 0x5 ;  /* 0x0000000009097211 */ /* 0x000fe200078f28ff */
[----:B------:R-:W5:Y:S01]  /*8270*/  @P0 LDC R17, c[0x0][0xbf0] ;  /* 0x0002fc00ff110b82 */ /* 0x000f620000000800 */
[----:B------:R-:W-:Y:S02]  /*8280*/  LEA.HI R12, R12, R11, RZ, 0x3 ;  /* 0x0000000b0c0c7211 */ /* 0x000fe400078f18ff */
[----:B------:R-:W-:Y:S02]  /*8290*/  LOP3.LUT R2, R2, 0x3fffffe, RZ, 0xc0, !PT ;  /* 0x03fffffe02027812 */ /* 0x000fe400078ec0ff */
[----:B------:R-:W-:-:S03]  /*82a0*/  LOP3.LUT R12, R12, 0xfffffff8, RZ, 0xc0, !PT ;  /* 0xfffffff80c0c7812 */ /* 0x000fc600078ec0ff */
[----:B------:R-:W-:Y:S01]  /*82b0*/  IMAD.IADD R2, R7, 0x1, -R2 ;  /* 0x0000000107027824 */ /* 0x000fe200078e0a02 */
[----:B------:R-:W5:Y:S01]  /*82c0*/  @P0 LDC R153, c[0x0][0xbf0] ;  /* 0x0002fc00ff990b82 */ /* 0x000f620000000800 */
[----:B------:R-:W-:Y:S01]  /*82d0*/  IMAD.IADD R5, R11, 0x1, -R12 ;  /* 0x000000010b057824 */ /* 0x000fe200078e0a0c */
[----:B------:R-:W-:Y:S01]  /*82e0*/  LOP3.LUT R12, R6, 0x1ffffffe, RZ, 0xc0, !PT ;  /* 0x1ffffffe060c7812 */ /* 0x000fe200078ec0ff */
[----:B------:R-:W-:Y:S01]  /*82f0*/  IMAD.U32 R7, RZ, RZ, UR5 ;  /* 0x00000005ff077e24 */ /* 0x000fe2000f8e00ff */
[----:B------:R-:W-:Y:S01]  /*8300*/  SHF.R.S32.HI R6, RZ, 0x5, R9 ;  /* 0x00000005ff067819 */ /* 0x000fe20000011409 */
[----:B------:R-:W-:Y:S01]  /*8310*/  IMAD.U32 R7, RZ, RZ, UR6 ;  /* 0x00000006ff077e24 */ /* 0x000fe2000f8e00ff */
[----:B------:R-:W-:Y:S01]  /*8320*/  UIMAD UR6, UR38, UR9, UR7 ;  /* 0x00000009260672a4 */ /* 0x000fe2000f8e0207 */
[----:B------:R-:W-:Y:S01]  /*8330*/  IMAD.IADD R16, R13, 0x1, -R12 ;  /* 0x000000010d107824 */ /* 0x000fe200078e0a0c */
[----:B------:R-:W-:Y:S01]  /*8340*/  LEA R5, R6, R5, 0x4 ;  /* 0x0000000506057211 */ /* 0x000fe200078e20ff */
[----:B------:R-:W-:Y:S01]  /*8350*/  IMAD.U32 R6, RZ, RZ, UR4 ;  /* 0x00000004ff067e24 */ /* 0x000fe2000f8e00ff */
[----:B------:R-:W-:Y:S01]  /*8360*/  UIMAD.WIDE.U32 UR4, UR38, UR8, URZ ;  /* 0x00000008260472a5 */ /* 0x000fe2000f8e003f */
[----:B----4-:R-:W-:Y:S01]  /*8370*/  IMAD R12, R18, UR10, RZ ;  /* 0x0000000a120c7c24 */ /* 0x010fe2000f8e02ff */
[----:B------:R-:W-:Y:S01]  /*8380*/  LEA R9, R2, R5, 0x6 ;  /* 0x0000000502097211 */ /* 0x000fe200078e30ff */
[----:B------:R-:W-:Y:S01]  /*8390*/  IMAD.WIDE.U32 R6, R18, UR12, R6 ;  /* 0x0000000c12067c25 */ /* 0x000fe2000f8e0006 */
[----:B------:R-:W-:-:S02]  /*83a0*/  UIADD3 UR6, UR5, UR6, URZ ;  /* 0x0000000605067290 */ /* 0x000fc4000fffe03f */
[----:B------:R-:W-:Y:S01]  /*83b0*/  MOV R13, UR5 ;  /* 0x00000005000d7c02 */ /* 0x000fe20008000f00 */
[----:B------:R-:W-:Y:S01]  /*83c0*/  IMAD R2, R16, 0x8, R9 ;  /* 0x0000000810027824 */ /* 0x000fe200078e0209 */
[----:B------:R-:W-:Y:S01]  /*83d0*/  ULDC.64 UR8, c[0x0][0xb28] ;  /* 0x0002ca0000087ab9 */ /* 0x000fe20000000a00 */
[----:B------:R-:W-:Y:S02]  /*83e0*/  IMAD R16, RZ, RZ, -UR38 ;  /* 0x80000026ff107e24 */ /* 0x000fe4000f8e02ff */
[----:B------:R-:W-:Y:S02]  /*83f0*/  IMAD R15, R19, UR12, R12 ;  /* 0x0000000c130f7c24 */ /* 0x000fe4000f8e020c */
[----:B--2---:R-:W-:Y:S02]  /*8400*/  IMAD R5, R22, 0x80, R2 ;  /* 0x0000008016057824 */ /* 0x004fe400078e0202 */
[----:B-1----:R-:W-:Y:S01]  /*8410*/  IMAD R23, R23, R16, UR11 ;  /* 0x0000000b17177e24 */ /* 0x002fe2000f8e0210 */
[----:B------:R-:W-:Y:S01]  /*8420*/  IADD3 R7, R7, R15, RZ ;  /* 0x0000000f07077210 */ /* 0x000fe20007ffe0ff */
[----:B0-----:R-:W-:-:S03]  /*8430*/  @P0 IMAD.HI.U32 R2, R5, R14, RZ ;  /* 0x0000000e05020227 */ /* 0x001fc600078e00ff */
[----:B------:R-:W-:Y:S01]  /*8440*/  SHF.R.S32.HI R16, RZ, 0x1f, R23 ;  /* 0x0000001fff107819 */ /* 0x000fe20000011417 */
[----:B------:R-:W-:Y:S01]  /*8450*/  IMAD.U32 R12, RZ, RZ, UR4 ;  /* 0x00000004ff0c7e24 */ /* 0x000fe2000f8e00ff */
[----:B------:R-:W-:Y:S01]  /*8460*/  ULDC.64 UR4, c[0x0][0xbe0] ;  /* 0x0002f80000047ab9 */ /* 0x000fe20000000a00 */
[----:B------:R-:W-:Y:S01]  /*8470*/  IMAD.U32 R13, RZ, RZ, UR6 ;  /* 0x00000006ff0d7e24 */ /* 0x000fe2000f8e00ff */
[----:B------:R-:W-:Y:S01]  /*8480*/  ULDC.64 UR6, c[0x0][0xb48] ;  /* 0x0002d20000067ab9 */ /* 0x000fe20000000a00 */
        /* <DEDUP_REMOVED lines=12> */
[----:B------:R-:W-:Y:S01]  /*8550*/  IMAD R16, R16, UR6, RZ ;  /* 0x0000000610107c24 */ /* 0x000fe2000f8e02ff */
[----:B------:R-:W-:Y:S01]  /*8560*/  IADD3 R6, P0, R11, R6, RZ ;  /* 0x000000060b067210 */ /* 0x000fe20007f1e0ff */
[C---:B------:R-:W-:Y:S01]  /*8570*/  IMAD R14, R23.reuse, UR5, R2 ;  /* 0x00000005170e7c24 */ /* 0x040fe2000f8e0202 */
[----:B------:R-:W-:Y:S01]  /*8580*/  SHF.R.S32.HI R2, RZ, 0x1f, R15 ;  /* 0x0000001fff027819 */ /* 0x000fe2000001140f */
[----:B------:R-:W-:Y:S01]  /*8590*/  IMAD.MOV R11, RZ, RZ, -R11 ;  /* 0x000000ffff0b7224 */ /* 0x000fe200078e0a0b */
[----:B------:R-:W-:Y:S01]  /*85a0*/  ULDC.64 UR4, c[0x0][0xb30] ;  /* 0x0002cc0000047ab9 */ /* 0x000fe20000000a00 */
[----:B------:R-:W-:Y:S01]  /*85b0*/  IMAD R19, R23, UR7, R16 ;  /* 0x0000000717137c24 */ /* 0x000fe2000f8e0210 */
[----:B------:R-:W-:Y:S01]  /*85c0*/  IADD3 R16, -R15, RZ, RZ ;  /* 0x000000ff0f107210 */ /* 0x000fe20007ffe1ff */
[----:B------:R-:W-:Y:S01]  /*85d0*/  IMAD R2, R2, UR4, RZ ;  /* 0x0000000402027c24 */ /* 0x000fe2000f8e02ff */
[----:B------:R-:W-:Y:S01]  /*85e0*/  IADD3.X R7, R17, R7, R14, P0, !PT ;  /* 0x0000000711077210 */ /* 0x000fe200007fe40e */
[----:B------:R-:W-:-:S02]  /*85f0*/  IMAD R11, R8, R11, R5 ;  /* 0x0000000b080b7224 */ /* 0x000fc400078e0205 */
        /* <DEDUP_REMOVED lines=23> */
[----:B------:R-:W-:Y:S01]  /*8770*/  SHFL.IDX PT, R14, R16, 0x1, 0x1c1f ;  /* 0x003c1f00100e7f89 */ /* 0x000fe200000e0000 */
[----:B------:R-:W-:Y:S01]  /*8780*/  LEA R2, P1, R12, UR8, 0x2 ;  /* 0x000000080c027c11 */ /* 0x000fe2000f8210ff */
        /* <DEDUP_REMOVED lines=19> */
[----:B------:R-:W-:-:S05]  /*88c0*/  IMAD.IADD R0, R0, 0x1, -R17 ;  /* 0x0000000100007824 */ /* 0x000fca00078e0a11 */
[----:B------:R-:W-:Y:S01]  /*88d0*/  SHF.L.U32 R0, R0, 0x1, RZ ;  /* 0x0000000100007819 */ /* 0x000fe200000006ff */
[----:B0-----:R3:W-:Y:S04]  /*88e0*/  @!P1 ST.E desc[UR36][R12.64], R4 ;  /* 0x000000040c009985 */ /* 0x0017e8000c101924 */
        /* <DEDUP_REMOVED lines=25> */
[--C-:B-1--4-:R-:W-:Y:S01]  /*8a80*/  @!P2 IMAD.WIDE R10, R0, 0x4, R6.reuse ;  /* 0x00000004000aa825 */ /* 0x112fe200078e0206 */
        /* <DEDUP_REMOVED lines=15> */
[----:B------:R-:W-:Y:S02]  /*8b80*/  ISETP.GE.AND P5, PT, R21, UR4, PT ;  /* 0x0000000415007c0c */ /* 0x000fe4000bfa6270 */
[----:B0-----:R-:W-:Y:S02]  /*8b90*/  @!P0 LOP3.LUT R11, R18, 0xfffffffe, RZ, 0xc0, !PT ;  /* 0xfffffffe120b8812 */ /* 0x001fe400078ec0ff */
        /* <DEDUP_REMOVED lines=12> */
[C---:B------:R-:W-:Y:S01]  /*8c60*/  VIADD R4, R0.reuse, 0x70 ;  /* 0x0000007000047836 */ /* 0x040fe20000000000 */
[----:B------:R-:W-:Y:S01]  /*8c70*/  @!P5 LOP3.LUT R21, R21, 0xfffffffe, RZ, 0xc0, !PT ;  /* 0xfffffffe1515d812 */ /* 0x000fe200078ec0ff */
[----:B------:R-:W-:Y:S01]  /*8c80*/  VIADD R20, R0, 0x78 ;  /* 0x0000007800147836 */ /* 0x000fe20000000000 */
[----:B------:R-:W-:Y:S01]  /*8c90*/  @!P6 LOP3.LUT R19, R22, 0xfffffffe, RZ, 0xc0, !PT ;  /* 0xfffffffe1613e812 */ /* 0x000fe200078ec0ff */
[C---:B------:R-:W-:Y:S01]  /*8ca0*/  VIADD R22, R0.reuse, 0x88 ;  /* 0x0000008800167836 */ /* 0x040fe20000000000 */
[----:B------:R-:W-:-:S02]  /*8cb0*/  IADD3 R24, R0, 0x60, RZ ;  /* 0x0000006000187810 */ /* 0x000fc40007ffe0ff */
        /* <DEDUP_REMOVED lines=13> */
[----:B------:R-:W-:Y:S01]  /*8d90*/  @!P6 IMAD.WIDE R18, R19, 0x4, R6 ;  /* 0x000000041312e825 */ /* 0x000fe200078e0206 */
[----:B------:R-:W-:Y:S02]  /*8da0*/  ISETP.GE.AND P5, PT, R20, UR4, PT ;  /* 0x0000000414007c0c */ /* 0x000fe4000bfa6270 */
[----:B------:R-:W-:Y:S02]  /*8db0*/  ISETP.GE.AND P2, PT, R3, UR4, PT ;  /* 0x0000000403007c0c */ /* 0x000fe4000bf46270 */
[----:B------:R4:W-:Y:S01]  /*8dc0*/  @!P6 ST.E.64 desc[UR36][R18.64], R64 ;  /* 0x000000401200e985 */ /* 0x0009e2000c101b24 */
[----:B------:R-:W-:Y:S02]  /*8dd0*/  ISETP.GE.AND P6, PT, R4, UR4, PT ;  /* 0x0000000404007c0c */ /* 0x000fe4000bfc6270 */
[----:B------:R-:W-:-:S02]  /*8de0*/  ISETP.GE.AND P4, PT, R21, UR4, PT ;  /* 0x0000000415007c0c */ /* 0x000fc4000bf86270 */
[----:B------:R-:W-:Y:S02]  /*8df0*/  @!P1 LEA.HI R23, R23, R23, RZ, 0x1 ;  /* 0x0000001717179211 */ /* 0x000fe400078f08ff */
        /* <DEDUP_REMOVED lines=12> */
[----:B------:R-:W-:Y:S02]  /*8ec0*/  @!P2 LOP3.LUT R3, R3, 0xfffffffe, RZ, 0xc0, !PT ;  /* 0xfffffffe0303a812 */ /* 0x000fe400078ec0ff */
[----:B------:R-:W-:Y:S01]  /*8ed0*/  @!P3 LEA.HI R22, R22, R22, RZ, 0x1 ;  /* 0x000000161616b211 */ /* 0x000fe200078f08ff */
[----:B------:R1:W-:Y:S01]  /*8ee0*/  @!P0 ST.E.64 desc[UR36][R12.64], R72 ;  /* 0x000000480c008985 */ /* 0x0003e2000c101b24 */
[----:B--2---:R-:W-:Y:S01]  /*8ef0*/  @!P6 LOP3.LUT R15, R4, 0xfffffffe, RZ, 0xc0, !PT ;  /* 0xfffffffe040fe812 */ /* 0x004fe200078ec0ff */
[----:B------:R-:W-:Y:S01]  /*8f00*/  VIADD R4, R0, 0xa8 ;  /* 0x000000a800047836 */ /* 0x000fe20000000000 */
        /* <DEDUP_REMOVED lines=26> */
[----:B------:R-:W-:Y:S02]  /*90b0*/  @!P2 LEA.HI R3, R3, R3, RZ, 0x1 ;  /* 0x000000030303a211 */ /* 0x000fe400078f08ff */
[----:B0-----:R-:W-:Y:S02]  /*90c0*/  @!P0 LOP3.LUT R11, R23, 0xfffffffe, RZ, 0xc0, !PT ;  /* 0xfffffffe170b8812 */ /* 0x001fe400078ec0ff */
[----:B-1----:R-:W-:-:S02]  /*90d0*/  @!P1 LOP3.LUT R13, R24, 0xfffffffe, RZ, 0xc0, !PT ;  /* 0xfffffffe180d9812 */ /* 0x002fc400078ec0ff */
        /* <DEDUP_REMOVED lines=22> */
[----:B------:R-:W-:Y:S01]  /*9240*/  @!P6 IMAD.WIDE R18, R3, 0x4, R6 ;  /* 0x000000040312e825 */ /* 0x000fe200078e0206 */
[----:B------:R1:W-:Y:S03]  /*9250*/  @!P4 ST.E.64 desc[UR36][R12.64], R112 ;  /* 0x000000700c00c985 */ /* 0x0003e6000c101b24 */
[----:B------:R-:W-:Y:S01]  /*9260*/  @!P1 LEA.HI R4, R4, R4, RZ, 0x1 ;  /* 0x0000000404049211 */ /* 0x000fe200078f08ff */
[----:B------:R-:W-:-:S02]  /*9270*/  VIADD R3, R0, 0xc8 ;  /* 0x000000c800037836 */ /* 0x000fc40000000000 */
[----:B------:R-:W-:Y:S01]  /*9280*/  @!P5 IMAD.WIDE R16, R21, 0x4, R6 ;  /* 0x000000041510d825 */ /* 0x000fe200078e0206 */
[C---:B------:R-:W-:Y:S02]  /*9290*/  IADD3 R21, R0.reuse, 0xe0, RZ ;  /* 0x000000e000157810 */ /* 0x040fe40007ffe0ff */
[----:B------:R-:W-:Y:S01]  /*92a0*/  ISETP.GE.AND P0, PT, R3, UR4, PT ;  /* 0x0000000403007c0c */ /* 0x000fe2000bf06270 */
[C---:B--2---:R-:W-:Y:S01]  /*92b0*/  VIADD R14, R0.reuse, 0xe8 ;  /* 0x000000e8000e7836 */ /* 0x044fe20000000000 */
[----:B------:R2:W-:Y:S01]  /*92c0*/  @!P5 ST.E.64 desc[UR36][R16.64], R116 ;  /* 0x000000741000d985 */ /* 0x0005e2000c101b24 */
[C---:B------:R-:W-:Y:S01]  /*92d0*/  VIADD R15, R0.reuse, 0xf0 ;  /* 0x000000f0000f7836 */ /* 0x040fe20000000000 */
[----:B------:R-:W-:Y:S01]  /*92e0*/  ISETP.GE.AND P3, PT, R21, UR4, PT ;  /* 0x0000000415007c0c */ /* 0x000fe2000bf66270 */
[----:B0-----:R-:W-:Y:S01]  /*92f0*/  VIADD R11, R0, 0xf8 ;  /* 0x000000f8000b7836 */ /* 0x001fe20000000000 */
[----:B------:R0:W-:Y:S01]  /*9300*/  @!P6 ST.E.64 desc[UR36][R18.64], R120 ;  /* 0x000000781200e985 */ /* 0x0001e2000c101b24 */
[----:B------:R-:W-:-:S02]  /*9310*/  ISETP.GE.AND P4, PT, R14, UR4, PT ;  /* 0x000000040e007c0c */ /* 0x000fc4000bf86270 */
[----:B------:R-:W-:Y:S02]  /*9320*/  ISETP.GE.AND P5, PT, R15, UR4, PT ;  /* 0x000000040f007c0c */ /* 0x000fe4000bfa6270 */
[----:B------:R-:W-:Y:S02]  /*9330*/  ISETP.GE.AND P6, PT, R11, UR4, PT ;  /* 0x000000040b007c0c */ /* 0x000fe4000bfc6270 */
[----:B------:R-:W-:Y:S02]  /*9340*/  @!P0 LEA.HI R3, R3, R3, RZ, 0x1 ;  /* 0x0000000303038211 */ /* 0x000fe400078f08ff */
[----:B------:R-:W-:Y:S02]  /*9350*/  @!P2 LEA.HI R20, R20, R20, RZ, 0x1 ;  /* 0x000000141414a211 */ /* 0x000fe400078f08ff */
[----:B------:R-:W-:Y:S02]  /*9360*/  @!P3 LEA.HI R21, R21, R21, RZ, 0x1 ;  /* 0x000000151515b211 */ /* 0x000fe400078f08ff */
[----:B------:R-:W-:-:S02]  /*9370*/  @!P0 LOP3.LUT R3, R3, 0xfffffffe, RZ, 0xc0, !PT ;  /* 0xfffffffe03038812 */ /* 0x000fc400078ec0ff */
[----:B------:R-:W-:Y:S02]  /*9380*/  @!P4 LEA.HI R14, R14, R14, RZ, 0x1 ;  /* 0x0000000e0e0ec211 */ /* 0x000fe400078f08ff */
[----:B------:R-:W-:Y:S02]  /*9390*/  @!P5 LEA.HI R10, R15, R15, RZ, 0x1 ;  /* 0x0000000f0f0ad211 */ /* 0x000fe400078f08ff */
[----:B------:R-:W-:Y:S02]  /*93a0*/  @!P6 LEA.HI R11, R11, R11, RZ, 0x1 ;  /* 0x0000000b0b0be211 */ /* 0x000fe400078f08ff */
[----:B-1----:R-:W-:Y:S02]  /*93b0*/  @!P1 LOP3.LUT R13, R4, 0xfffffffe, RZ, 0xc0, !PT ;  /* 0xfffffffe040d9812 */ /* 0x002fe400078ec0ff */
[----:B------:R-:W-:Y:S02]  /*93c0*/  @!P2 LOP3.LUT R15, R20, 0xfffffffe, RZ, 0xc0, !PT ;  /* 0xfffffffe140fa812 */ /* 0x000fe400078ec0ff */
[----:B--2---:R-:W-:Y:S01]  /*93d0*/  @!P3 LOP3.LUT R17, R21, 0xfffffffe, RZ, 0xc0, !PT ;  /* 0xfffffffe1511b812 */ /* 0x004fe200078ec0ff */
[----:B------:R-:W-:Y:S01]  /*93e0*/  @!P1 IMAD.WIDE R12, R13, 0x4, R6 ;  /* 0x000000040d0c9825 */ /* 0x000fe200078e0206 */
[----:B0-----:R-:W-:-:S02]  /*93f0*/  @!P4 LOP3.LUT R19, R14, 0xfffffffe, RZ, 0xc0, !PT ;  /* 0xfffffffe0e13c812 */ /* 0x001fc400078ec0ff */
[----:B------:R-:W-:Y:S01]  /*9400*/  @!P5 LOP3.LUT R21, R10, 0xfffffffe, RZ, 0xc0, !PT ;  /* 0xfffffffe0a15d812 */ /* 0x000fe200078ec0ff */
[----:B------:R-:W-:Y:S01]  /*9410*/  @!P2 IMAD.WIDE R14, R15, 0x4, R6 ;  /* 0x000000040f0ea825 */ /* 0x000fe200078e0206 */
[----:B------:R-:W-:-:S03]  /*9420*/  @!P6 LOP3.LUT R23, R11, 0xfffffffe, RZ, 0xc0, !PT ;  /* 0xfffffffe0b17e812 */ /* 0x000fc600078ec0ff */
        /* <DEDUP_REMOVED lines=12> */
.L_x_13628:
[----:B------:R-:W-:Y:S05]  /*94f0*/  BSYNC B0 ;  /* 0x0000000000007941 */ /* 0x000fea0003800000 */
.L_x_13627:
[----:B------:R-:W-:Y:S01]  /*9500*/  ISETP.GE.AND P0, PT, R9, R8, PT ;  /* 0x000000080900720c */ /* 0x000fe20003f06270 */
[----:B---3--:R2:W3:Y:S04]  /*9510*/  SHFL.IDX PT, R3, R5, 0x1, 0x1c1f ;  /* 0x003c1f0005037f89 */ /* 0x0084e800000e0000 */
[----:B------:R-:W0:Y:S08]  /*9520*/  SHFL.IDX PT, R2, R2, 0x1, 0x1c1f ;  /* 0x003c1f0002027f89 */ /* 0x000e3000000e0000 */
[----:B--2---:R-:W-:Y:S05]  /*9530*/  @P0 BRA `(.L_x_13587) ;  /* 0x0000004400f40947 */ /* 0x004fea0003800000 */
[C---:B------:R-:W-:Y:S01]  /*9540*/  IADD3 R4, R0.reuse, 0x8, RZ ;  /* 0x0000000800047810 */ /* 0x040fe20007ffe0ff */
[C---:B------:R-:W-:Y:S01]  /*9550*/  VIADD R5, R0.reuse, 0x10 ;  /* 0x0000001000057836 */ /* 0x040fe20000000000 */
[----:B------:R-:W-:Y:S01]  /*9560*/  ULDC UR4, c[0x0][0xac8] ;  /* 0x0002b20000047ab9 */ /* 0x000fe20000000800 */
[----:B0-----:R-:W-:Y:S01]  /*9570*/  VIADD R10, R0, 0x18 ;  /* 0x00000018000a7836 */ /* 0x001fe20000000000 */
[----:B------:R-:W-:Y:S01]  /*9580*/  ISETP.GE.AND P1, PT, R4, UR4, PT ;  /* 0x0000000404007c0c */ /* 0x000fe2000bf26270 */
[C---:B------:R-:W-:Y:S01]  /*9590*/  VIADD R11, R0.reuse, 0x20 ;  /* 0x00000020000b7836 */ /* 0x040fe20000000000 */
[----:B------:R-:W-:Y:S01]  /*95a0*/  ISETP.GE.AND P2, PT, R5, UR4, PT ;  /* 0x0000000405007c0c */ /* 0x000fe2000bf46270 */
[C---:B------:R-:W-:Y:S01]  /*95b0*/  VIADD R13, R0.reuse, 0x30 ;  /* 0x00000030000d7836 */ /* 0x040fe20000000000 */
        /* <DEDUP_REMOVED lines=9> */
[----:B------:R-:W-:Y:S01]  /*9650*/  VIADD R20, R0, 0x80 ;  /* 0x0000008000147836 */ /* 0x000fe20000000000 */
[----:B------:R-:W-:-:S02]  /*9660*/  @!P1 LEA.HI R4, R4, R4, RZ, 0x1 ;  /* 0x0000000404049211 */ /* 0x000fc400078f08ff */
[----:B------:R-:W-:Y:S02]  /*9670*/  @!P2 LEA.HI R5, R5, R5, RZ, 0x1 ;  /* 0x000000050505a211 */ /* 0x000fe400078f08ff */
[----:B-1----:R-:W-:Y:S02]  /*9680*/  @!P1 LOP3.LUT R7, R4, 0xfffffffe, RZ, 0xc0, !PT ;  /* 0xfffffffe04079812 */ /* 0x002fe400078ec0ff */
[----:B------:R-:W-:Y:S01]  /*9690*/  @!P2 LOP3.LUT R9, R5, 0xfffffffe, RZ, 0xc0, !PT ;  /* 0xfffffffe0509a812 */ /* 0x000fe200078ec0ff */
[--C-:B---3--:R-:W-:Y:S01]  /*96a0*/  @!P0 IMAD.WIDE R4, R0, 0x4, R2.reuse ;  /* 0x0000000400048825 */ /* 0x108fe200078e0202 */
[----:B------:R-:W-:Y:S02]  /*96b0*/  ISETP.GE.AND P3, PT, R15, UR4, PT ;  /* 0x000000040f007c0c */ /* 0x000fe4000bf66270 */
[----:B------:R-:W-:Y:S01]  /*96c0*/  ISETP.GE.AND P4, PT, R16, UR4, PT ;  /* 0x0000000410007c0c */ /* 0x000fe2000bf86270 */
[----:B----4-:R-:W-:Y:S01]  /*96d0*/  @!P1 IMAD.WIDE R6, R7, 0x4, R2 ;  /* 0x0000000407069825 */ /* 0x010fe200078e0202 */
        /* <DEDUP_REMOVED lines=72> */
[----:B------:R-:W-:Y:S01]  /*9b60*/  @!P4 ST.E.64 desc[UR36][R4.64], R74 ;  /* 0x0000004a0400c985 */ /* 0x000fe2000c101b24 */
        /* <DEDUP_REMOVED lines=18> */
[----:B------:R-:W-:Y:S01]  /*9c90*/  @!P6 LOP3.LUT R5, R18, 0xfffffffe, RZ, 0xc0, !PT ;  /* 0xfffffffe1205e812 */ /* 0x000fe200078ec0ff */
[----:B------:R-:W-:Y:S01]  /*9ca0*/  VIADD R18, R0, 0xc0 ;  /* 0x000000c000127836 */ /* 0x000fe20000000000 */
[----:B------:R-:W-:Y:S01]  /*9cb0*/  @!P3 LEA.HI R16, R16, R16, RZ, 0x1 ;  /* 0x000000101010b211 */ /* 0x000fe200078f08ff */
[--C-:B------:R-:W-:Y:S01]  /*9cc0*/  @!P5 IMAD.WIDE R6, R7, 0x4, R2.reuse ;  /* 0x000000040706d825 */ /* 0x100fe200078e0202 */
[----:B------:R-:W-:Y:S02]  /*9cd0*/  @!P0 LEA.HI R14, R14, R14, RZ, 0x1 ;  /* 0x0000000e0e0e8211 */ /* 0x000fe400078f08ff */
[----:B------:R-:W-:Y:S01]  /*9ce0*/  @!P4 LEA.HI R15, R15, R15, RZ, 0x1 ;  /* 0x0000000f0f0fc211 */ /* 0x000fe200078f08ff */
[----:B------:R-:W-:Y:S01]  /*9cf0*/  @!P6 IMAD.WIDE R4, R5, 0x4, R2 ;  /* 0x000000040504e825 */ /* 0x000fe200078e0202 */
[----:B------:R-:W-:-:S02]  /*9d00*/  @!P2 LEA.HI R17, R17, R17, RZ, 0x1 ;  /* 0x000000111111a211 */ /* 0x000fc400078f08ff */
[----:B------:R-:W-:Y:S02]  /*9d10*/  @!P1 LEA.HI R20, R20, R20, RZ, 0x1 ;  /* 0x0000001414149211 */ /* 0x000fe400078f08ff */
[----:B-1----:R-:W-:Y:S01]  /*9d20*/  @!P0 LOP3.LUT R9, R14, 0xfffffffe, RZ, 0xc0, !PT ;  /* 0xfffffffe0e098812 */ /* 0x002fe200078ec0ff */
[----:B------:R0:W-:Y:S01]  /*9d30*/  @!P6 ST.E.64 desc[UR36][R4.64], R94 ;  /* 0x0000005e0400e985 */ /* 0x0001e2000c101b24 */
[----:B------:R-:W-:Y:S01]  /*9d40*/  @!P4 LOP3.LUT R15, R15, 0xfffffffe, RZ, 0xc0, !PT ;  /* 0xfffffffe0f0fc812 */ /* 0x000fe200078ec0ff */
[----:B------:R-:W-:Y:S01]  /*9d50*/  VIADD R14, R0, 0xd0 ;  /* 0x000000d0000e7836 */ /* 0x000fe20000000000 */
[----:B--2---:R-:W-:Y:S01]  /*9d60*/  @!P3 LOP3.LUT R11, R16, 0xfffffffe, RZ, 0xc0, !PT ;  /* 0xfffffffe100bb812 */ /* 0x004fe200078ec0ff */
[----:B------:R1:W-:Y:S01]  /*9d70*/  @!P5 ST.E.64 desc[UR36][R6.64], R98 ;  /* 0x000000620600d985 */ /* 0x0003e2000c101b24 */
[----:B------:R-:W-:Y:S01]  /*9d80*/  @!P2 LOP3.LUT R17, R17, 0xfffffffe, RZ, 0xc0, !PT ;  /* 0xfffffffe1111a812 */ /* 0x000fe200078ec0ff */
[----:B------:R-:W-:Y:S01]  /*9d90*/  VIADD R16, R0, 0xe0 ;  /* 0x000000e000107836 */ /* 0x000fe20000000000 */
[----:B---3--:R-:W-:Y:S01]  /*9da0*/  @!P1 LOP3.LUT R13, R20, 0xfffffffe, RZ, 0xc0, !PT ;  /* 0xfffffffe140d9812 */ /* 0x008fe200078ec0ff */
[C---:B------:R-:W-:Y:S01]  /*9db0*/  VIADD R20, R0.reuse, 0xf0 ;  /* 0x000000f000147836 */ /* 0x040fe20000000000 */
[----:B------:R-:W-:-:S02]  /*9dc0*/  IADD3 R19, R0, 0xc8, RZ ;  /* 0x000000c800137810 */ /* 0x000fc40007ffe0ff */
[----:B------:R-:W-:Y:S01]  /*9dd0*/  ISETP.GE.AND P5, PT, R18, UR4, PT ;  /* 0x0000000412007c0c */ /* 0x000fe2000bfa6270 */
[----:B------:R-:W-:Y:S01]  /*9de0*/  @!P1 IMAD.WIDE R12, R13, 0x4, R2 ;  /* 0x000000040d0c9825 */ /* 0x000fe200078e0202 */
[----:B------:R-:W-:-:S03]  /*9df0*/  ISETP.GE.AND P6, PT, R19, UR4, PT ;  /* 0x0000000413007c0c */ /* 0x000fc6000bfc6270 */
        /* <DEDUP_REMOVED lines=12> */
[----:B------:R-:W-:Y:S01]  /*9ec0*/  ISETP.GE.AND P2, PT, R16, UR4, PT ;  /* 0x0000000410007c0c */ /* 0x000fe2000bf46270 */
[----:B------:R-:W-:Y:S01]  /*9ed0*/  VIADD R0, R0, 0xf8 ;  /* 0x000000f800007836 */ /* 0x000fe20000000000 */
[----:B------:R-:W-:Y:S01]  /*9ee0*/  ISETP.GE.AND P3, PT, R17, UR4, PT ;  /* 0x0000000411007c0c */ /* 0x000fe2000bf66270 */
[----:B------:R4:W-:Y:S01]  /*9ef0*/  @!P1 ST.E.64 desc[UR36][R12.64], R118 ;  /* 0x000000760c009985 */ /* 0x0009e2000c101b24 */
[----:B------:R-:W-:Y:S02]  /*9f00*/  ISETP.GE.AND P1, PT, R15, UR4, PT ;  /* 0x000000040f007c0c */ /* 0x000fe4000bf26270 */
[----:B------:R-:W-:Y:S02]  /*9f10*/  @!P5 LEA.HI R18, R18, R18, RZ, 0x1 ;  /* 0x000000121212d211 */ /* 0x000fe400078f08ff */
[----:B------:R-:W-:-:S02]  /*9f20*/  @!P6 LEA.HI R19, R19, R19, RZ, 0x1 ;  /* 0x000000131313e211 */ /* 0x000fc400078f08ff */
        /* <DEDUP_REMOVED lines=33> */
.L_x_13626:
        /* <DEDUP_REMOVED lines=22> */
[----:B------:R-:W-:Y:S01]  /*a2a0*/  MOV R3, UR5 ;  /* 0x0000000500037c02 */ /* 0x000fe20008000f00 */
[----:B------:R-:W-:Y:S01]  /*a2b0*/  IMAD.U32 R2, RZ, RZ, UR4 ;  /* 0x00000004ff027e24 */ /* 0x000fe2000f8e00ff */
[----:B------:R-:W2:Y:S01]  /*a2c0*/  @P0 LDC R7, c[0x0][0xbec] ;  /* 0x0002fb00ff070b82 */ /* 0x000ea20000000800 */
[----:B------:R-:W-:Y:S01]  /*a2d0*/  ULDC.64 UR4, c[0x0][0xbe0] ;  /* 0x0002f80000047ab9 */ /* 0x000fe20000000a00 */
[----:B------:R-:W-:-:S06]  /*a2e0*/  IMAD.U32 R3, RZ, RZ, UR6 ;  /* 0x00000006ff037e24 */ /* 0x000fcc000f8e00ff */
[----:B------:R-:W3:Y:S01]  /*a2f0*/  @P0 LDC R9, c[0x0][0xbf0] ;  /* 0x0002fc00ff090b82 */ /* 0x000ee20000000800 */
[----:B0-----:R-:W-:-:S07]  /*a300*/  USHF.R.S32.HI UR8, URZ, 0x1f, UR7 ;  /* 0x0000001f3f087899 */ /* 0x001fce0008011407 */
[----:B------:R-:W0:Y:S01]  /*a310*/  S2UR UR10, SR_CTAID.Y ;  /* 0x00000000000a79c3 */ /* 0x000e220000002600 */
[C---:B-1----:R-:W-:Y:S02]  /*a320*/  IMAD R12, R10.reuse, UR8, RZ ;  /* 0x000000080a0c7c24 */ /* 0x042fe4000f8e02ff */
[----:B------:R-:W-:-:S04]  /*a330*/  IMAD.WIDE.U32 R2, R10, UR7, R2 ;  /* 0x000000070a027c25 */ /* 0x000fc8000f8e0002 */
[----:B------:R-:W-:Y:S01]  /*a340*/  IMAD R11, R11, UR7, R12 ;  /* 0x000000070b0b7c24 */ /* 0x000fe2000f8e020c */
[----:B------:R-:W0:Y:S01]  /*a350*/  LDC R8, c[0x0][0xc50] ;  /* 0x00031400ff087b82 */ /* 0x000e220000000800 */
[----:B--2---:R-:W-:-:S03]  /*a360*/  @P0 IMAD.HI.U32 R4, R0, R7, RZ ;  /* 0x0000000700040227 */ /* 0x004fc600078e00ff */
[----:B------:R-:W-:Y:S01]  /*a370*/  IADD3 R3, R11, R3, RZ ;  /* 0x000000030b037210 */ /* 0x000fe20007ffe0ff */
[----:B------:R-:W-:Y:S01]  /*a380*/  IMAD R7, RZ, RZ, -UR38 ;  /* 0x80000026ff077e24 */ /* 0x000fe2000f8e02ff */
[----:B---3--:R-:W-:-:S03]  /*a390*/  @P0 SHF.R.U32.HI R5, RZ, R9, R4 ;  /* 0x00000009ff050219 */ /* 0x008fc60000011604 */
[----:B0-----:R-:W-:Y:S02]  /*a3a0*/  IMAD R9, R8, R7, UR10 ;  /* 0x0000000a08097e24 */ /* 0x001fe4000f8e0207 */
        /* <DEDUP_REMOVED lines=21> */
.L_x_13585:
        /* <DEDUP_REMOVED lines=18> */
.L_x_13629:
[----:B------:R-:W-:Y:S01]  /*a620*/  ULDC UR44, c[0x0][0xc50] ;  /* 0x00031400002c7ab9 */ /* 0x000fe20000000800 */
[----:B------:R-:W-:Y:S01]  /*a630*/  UMOV UR40, UR6 ;  /* 0x0000000600287c82 */ /* 0x000fe20008000000 */
[----:B------:R-:W-:-:S11]  /*a640*/  UISETP.NE.AND UP0, UPT, UR44, 0x1, UPT ;  /* 0x000000012c00788c */ /* 0x000fd6000bf05270 */
[----:B------:R-:W-:Y:S01]  /*a650*/  @UP0 ULDC UR4, c[0x0][0xc54] ;  /* 0x0003150000040ab9 */ /* 0x000fe20000000800 */
[----:B------:R-:W-:Y:S01]  /*a660*/  @UP0 ULDC UR7, c[0x0][0xc58] ;  /* 0x0003160000070ab9 */ /* 0x000fe20000000800 */
[----:B------:R-:W-:-:S04]  /*a670*/  UIMAD.WIDE.U32 UR4, UR6, UR4, URZ ;  /* 0x00000004060472a5 */ /* 0x000fc8000f8e003f */
[----:B------:R-:W-:-:S12]  /*a680*/  @UP0 USHF.R.U32.HI UR40, URZ, UR7, UR5 ;  /* 0x000000073f280299 */ /* 0x000fd80008011605 */
.L_x_13630:
        /* <DEDUP_REMOVED lines=25> */
[----:B------:R-:W-:Y:S01]  /*a820*/  @UP1 ULDC UR7, c[0x0][0x450] ;  /* 0x0001140000071ab9 */ /* 0x000fe20000000800 */
[----:B------:R-:W-:Y:S02]  /*a830*/  UIADD3 UR8, UR41, 0x60, -UR8 ;  /* 0x0000006029087890 */ /* 0x000fe4000fffe808 */
[----:B------:R-:W-:-:S04]  /*a840*/  @UP1 USHF.R.U32.HI UR6, URZ, UR7, UR5 ;  /* 0x000000073f061299 */ /* 0x000fc80008011605 */
[----:B------:R-:W0:Y:S01]  /*a850*/  @P0 LDC.64 R4, c[0x0][0xa28] ;  /* 0x00028a00ff040b82 */ /* 0x000e220000000a00 */
[----:B------:R-:W-:Y:S02]  /*a860*/  UIADD3 UR4, UR41, 0x5f, URZ ;  /* 0x0000005f29047890 */ /* 0x000fe4000fffe03f */
[----:B------:R-:W-:Y:S02]  /*a870*/  UIADD3 UR6, UR8, UR6, URZ ;  /* 0x0000000608067290 */ /* 0x000fe4000fffe03f */
[----:B------:R-:W-:Y:S02]  /*a880*/  UIMAD.WIDE UR4, UR4, 0x2aaaaaab, URZ ;  /* 0x2aaaaaab040478a5 */ /* 0x000fe4000f8e023f */
[----:B------:R-:W-:Y:S02]  /*a890*/  UIMAD.WIDE UR6, UR6, 0x2aaaaaab, URZ ;  /* 0x2aaaaaab060678a5 */ /* 0x000fe4000f8e023f */
[----:B------:R-:W-:Y:S02]  /*a8a0*/  USHF.R.U32.HI UR42, URZ, 0x1f, UR5 ;  /* 0x0000001f3f2a7899 */ /* 0x000fe40008011605 */
[----:B------:R-:W-:-:S02]  /*a8b0*/  USHF.R.U32.HI UR43, URZ, 0x1f, UR7 ;  /* 0x0000001f3f2b7899 */ /* 0x000fc40008011607 */
[----:B------:R-:W-:Y:S02]  /*a8c0*/  ULEA.HI.SX32 UR42, UR5, UR42, 0x1c ;  /* 0x0000002a052a7291 */ /* 0x000fe4000f8fe23f */
[----:B------:R-:W-:-:S04]  /*a8d0*/  ULEA.HI.SX32 UR43, UR7, UR43, 0x1c ;  /* 0x0000002b072b7291 */ /* 0x000fc8000f8fe23f */
[----:B------:R-:W-:-:S04]  /*a8e0*/  UISETP.LT.AND UP0, UPT, UR42, UR43, UPT ;  /* 0x0000002b2a00728c */ /* 0x000fc8000bf01270 */
[----:B------:R-:W-:Y:S01]  /*a8f0*/  USEL UR11, UR42, UR43, UP0 ;  /* 0x0000002b2a0b7287 */ /* 0x000fe20008000000 */
[----:B0-----:R-:W-:Y:S01]  /*a900*/  @P0 IMAD.WIDE R4, R33, 0x4, R4 ;  /* 0x0000000421040825 */ /* 0x001fe200078e0204 */
[----:B------:R-:W-:Y:S02]  /*a910*/  UP2UR UR47, UPR, URZ, 0x2 ;  /* 0x000000023f2f7883 */ /* 0x000fe40008000000 */
[----:B------:R-:W-:Y:S02]  /*a920*/  UISETP.GE.AND UP1, UPT, UR11, 0x1, UPT ;  /* 0x000000010b00788c */ /* 0x000fe4000bf26270 */
[----:B------:R-:W-:Y:S01]  /*a930*/  USHF.R.U32.HI UR9, URZ, 0x10, UR44 ;  /* 0x000000103f097899 */ /* 0x000fe2000801162c */
[----:B------:R0:W5:Y:S01]  /*a940*/  @P0 LDG.E R32, desc[UR36][R4.64] ;  /* 0x0000002404200981 */ /* 0x000162000c1e1900 */
        /* <DEDUP_REMOVED lines=36> */
.L_x_13632:
[----:B------:R-:W-:Y:S02]  /*ab90*/  UIMAD UR48, UR44, UR38, URZ ;  /* 0x000000262c3072a4 */ /* 0x000fe4000f8e023f */
[----:B------:R-:W-:Y:S01]  /*aba0*/  IMAD.U32 R0, RZ, RZ, UR38 ;  /* 0x00000026ff007e24 */ /* 0x000fe2000f8e00ff */
[----:B------:R-:W-:Y:S01]  /*abb0*/  MOV R8, 0x1 ;  /* 0x0000000100087802 */ /* 0x000fe20000000f00 */
[----:B------:R-:W-:Y:S02]  /*abc0*/  IMAD.MOV.U32 R21, RZ, RZ, RZ ;  /* 0x000000ffff157224 */ /* 0x000fe400078e00ff */
        /* <DEDUP_REMOVED lines=27> */
.L_x_13633:
        /* <DEDUP_REMOVED lines=19> */
[----:B-1---5:R-:W-:Y:S05]  /*aeb0*/  CALL.ABS.NOINC R14 ;  /* 0x000000000e007343 */ /* 0x022fea0003c00000 */
.L_x_13635:
[----:B------:R0:W1:Y:S01]  /*aec0*/  LDC.64 R14, c[0x4][R17] ;  /* 0x01000000110e7b82 */ /* 0x0000620000000a00 */
[----:B------:R-:W-:Y:S01]  /*aed0*/  ULDC.64 UR4, c[0x4][0xf0] ;  /* 0x01003c0000047ab9 */ /* 0x000fe20000000a00 */
[----:B------:R-:W-:Y:S01]  /*aee0*/  ULDC.64 UR6, c[0x4][0xf8] ;  /* 0x01003e0000067ab9 */ /* 0x000fe20000000a00 */
[----:B------:R-:W-:Y:S01]  /*aef0*/  IMAD.U32 R4, RZ, RZ, UR4 ;  /* 0x00000004ff047e24 */ /* 0x000fe2000f8e00ff */
        /* <DEDUP_REMOVED lines=11> */
.L_x_13634:
[----:B------:R-:W0:Y:S01]  /*afb0*/  LDC.64 R4, c[0x0][0x9f8] ;  /* 0x00027e00ff047b82 */ /* 0x000e220000000a00 */
[----:B------:R-:W-:-:S07]  /*afc0*/  MOV R30, R33 ;  /* 0x00000021001e7202 */ /* 0x000fce0000000f00 */
[----:B------:R-:W1:Y:S01]  /*afd0*/  LDC R29, c[0x0][0x430] ;  /* 0x00010c00ff1d7b82 */ /* 0x000e620000000800 */
[C---:B------:R-:W-:Y:S01]  /*afe0*/  IMAD.SHL.U32 R28, R16.reuse, 0x10, RZ ;  /* 0x00000010101c7824 */ /* 0x040fe200078e00ff */
[C---:B------:R-:W-:Y:S01]  /*aff0*/  LOP3.LUT R7, R16.reuse, 0x7f, RZ, 0xc0, !PT ;  /* 0x0000007f10077812 */ /* 0x040fe200078ec0ff */
        /* <DEDUP_REMOVED lines=22> */
[----:B-1----:R-:W-:Y:S01]  /*b160*/  @P1 IMAD.HI.U32 R0, R22, R3, RZ ;  /* 0x0000000316001227 */ /* 0x002fe200078e00ff */
[----:B------:R-:W-:-:S04]  /*b170*/  MOV R3, R22 ;  /* 0x0000001600037202 */ /* 0x000fc80000000f00 */
[----:B0-----:R-:W-:-:S04]  /*b180*/  @P1 SHF.R.U32.HI R3, RZ, R5, R0 ;  /* 0x00000005ff031219 */ /* 0x001fc80000011600 */
[--C-:B------:R-:W-:Y:S01]  /*b190*/  @!P0 SHF.R.S32.HI R5, RZ, 0x1f, R3.reuse ;  /* 0x0000001fff058819 */ /* 0x100fe20000011403 */
[----:B------:R-:W-:Y:S01]  /*b1a0*/  @!P0 IMAD.MOV.U32 R4, RZ, RZ, R3 ;  /* 0x000000ffff048224 */ /* 0x000fe200078e0003 */
[----:B--2---:R-:W-:-:S05]  /*b1b0*/  SHF.R.S32.HI R25, RZ, 0x1f, R30 ;  /* 0x0000001fff197819 */ /* 0x004fca000001141e */
[----:B---3--:R-:W-:-:S04]  /*b1c0*/  @!P0 IMAD R0, R25, R10, RZ ;  /* 0x0000000a19008224 */ /* 0x008fc800078e02ff */
[C---:B------:R-:W-:Y:S02]  /*b1d0*/  @!P0 IMAD R15, R30.reuse, R11, R0 ;  /* 0x0000000b1e0f8224 */ /* 0x040fe400078e0200 */
        /* <DEDUP_REMOVED lines=23> */
.L_x_13677:
[----:B------:R-:W-:Y:S01]  /*b350*/  ULOP3.LUT UR4, UR39, 0x2, URZ, 0xfc, !UPT ;  /* 0x0000000227047892 */ /* 0x000fe2000f8efc3f */
[----:B-----5:R-:W-:Y:S02]  /*b360*/  @!P0 SHF.R.S32.HI R5, RZ, 0x1f, R4 ;  /* 0x0000001fff058819 */ /* 0x020fe40000011404 */
[----:B------:R-:W-:Y:S02]  /*b370*/  CS2R R36, SRZ ;  /* 0x0000000000247805 */ /* 0x000fe4000001ff00 */
[----:B------:R-:W-:Y:S01]  /*b380*/  LOP3.LUT R23, R23, 0xffffffdf, RZ, 0xc0, !PT ;  /* 0xffffffdf17177812 */ /* 0x000fe200078ec0ff */
[----:B------:R-:W-:Y:S01]  /*b390*/  IMAD.MOV R0, RZ, RZ, -R3 ;  /* 0x000000ffff007224 */ /* 0x000fe200078e0a03 */
[----:B------:R-:W-:Y:S01]  /*b3a0*/  @!P0 MOV R36, R4 ;  /* 0x0000000400248202 */ /* 0x000fe20000000f00 */
[----:B------:R-:W-:Y:S01]  /*b3b0*/  IMAD.U32 R34, RZ, RZ, UR4 ;  /* 0x00000004ff227e24 */ /* 0x000fe2000f8e00ff */
[----:B------:R-:W-:Y:S01]  /*b3c0*/  LOP3.LUT R23, R23, 0xffffff7f, RZ, 0xc0, !PT ;  /* 0xffffff7f17177812 */ /* 0x000fe200078ec0ff */
[----:B------:R-:W-:Y:S01]  /*b3d0*/  @!P0 IMAD.MOV.U32 R37, RZ, RZ, R5 ;  /* 0x000000ffff258224 */ /* 0x000fe200078e0005 */
[----:B------:R-:W-:Y:S01]  /*b3e0*/  ISETP.GT.U32.AND P0, PT, R26, 0x5f, PT ;  /* 0x0000005f1a00780c */ /* 0x000fe20003f04070 */
[----:B------:R-:W-:Y:S01]  /*b3f0*/  IMAD R22, R29, R0, R22 ;  /* 0x000000001d167224 */ /* 0x000fe200078e0216 */
[----:B------:R-:W-:-:S02]  /*b400*/  ISETP.NE.AND P1, PT, R34, 0x3, PT ;  /* 0x000000032200780c */ /* 0x000fc40003f25270 */
[----:B------:R-:W-:Y:S02]  /*b410*/  MOV R19, UR40 ;  /* 0x0000002800137c02 */ /* 0x000fe40008000f00 */
[----:B------:R-:W-:Y:S02]  /*b420*/  SEL R18, RZ, 0x1, P2 ;  /* 0x00000001ff127807 */ /* 0x000fe40001000000 */
[----:B------:R-:W-:-:S05]  /*b430*/  SHF.R.S32.HI R19, RZ, 0x1f, R19 ;  /* 0x0000001fff137819 */ /* 0x000fca0000011413 */
[----:B------:R-:W-:-:S04]  /*b440*/  @P0 LOP3.LUT R23, R23, 0x80, RZ, 0xfc, !PT ;  /* 0x0000008017170812 */ /* 0x000fc800078efcff */
[----:B------:R-:W-:Y:S01]  /*b450*/  @P1 LOP3.LUT R23, R23, 0x20, RZ, 0xfc, !PT ;  /* 0x0000002017171812 */ /* 0x000fe200078efcff */
[----:B------:R-:W-:Y:S06]  /*b460*/  @!P1 BRA `(.L_x_13637) ;  /* 0x0000000000049947 */ /* 0x000fec0003800000 */
[----:B------:R-:W-:Y:S01]  /*b470*/  BPT.TRAP 0x1 ;  /* 0x000000040000795c */ /* 0x000fe20000300000 */
.L_x_13637:
[----:B------:R-:W-:-:S05]  /*b480*/  IMAD.MOV.U32 R0, RZ, RZ, 0x1 ;  /* 0x00000001ff007424 */ /* 0x000fca00078e00ff */
[----:B------:R-:W-:-:S04]  /*b490*/  SHF.L.U32 R0, R0, 0x1f, RZ ;  /* 0x0000001f00007819 */ /* 0x000fc800000006ff */
[----:B------:R-:W0:Y:S02]  /*b4a0*/  SYNCS.PHASECHK.TRANS64.TRYWAIT P0, [UR45+0x22840], R0 ;  /* 0x02284000ff0075a7 */ /* 0x000e24000800016d */
[----:B0-----:R-:W-:Y:S05]  /*b4b0*/  @!P0 BRA `(.L_x_13638) ;  /* 0x0000002800e48947 */ /* 0x001fea0003800000 */
.L_x_13678:
        /* <DEDUP_REMOVED lines=21> */
[----:B------:R-:W-:Y:S01]  /*b610*/  LEA R3, P0, R4, UR6, 0x1 ;  /* 0x0000000604037c11 */ /* 0x000fe2000f8008ff */
[----:B------:R-:W-:Y:S02]  /*b620*/  ULDC UR4, c[0x0][0x2f4] ;  /* 0x0000bd0000047ab9 */ /* 0x000fe40000000800 */
[----:B------:R-:W-:Y:S02]  /*b630*/  ISETP.GE.AND P2, PT, R24, UR4, PT ;  /* 0x0000000418007c0c */ /* 0x000fe4000bf46270 */
[----:B------:R-:W-:Y:S01]  /*b640*/  LEA.HI.X R0, R4, UR7, R5, 0x1, P0 ;  /* 0x0000000704007c11 */ /* 0x000fe200080f0c05 */
[----:B------:R-:W-:Y:S01]  /*b650*/  IMAD.MOV.U32 R4, RZ, RZ, -0x60 ;  /* 0xffffffa0ff047424 */ /* 0x000fe200078e00ff */
[----:B------:R-:W-:-:S03]  /*b660*/  LOP3.LUT R5, R6, 0x1c0, RZ, 0xc0, !PT ;  /* 0x000001c006057812 */ /* 0x000fc600078ec0ff */
[----:B------:R-:W-:Y:S01]  /*b670*/  IMAD R4, R9, R4, UR41 ;  /* 0x0000002909047e24 */ /* 0x000fe2000f8e0204 */
[----:B------:R-:W-:-:S04]  /*b680*/  LOP3.LUT R5, R5, 0x38, R6, 0xf8, !PT ;  /* 0x0000003805057812 */ /* 0x000fc800078ef806 */
[----:B------:R-:W-:Y:S01]  /*b690*/  LOP3.LUT R5, R5, 0x38, R16, 0x78, !PT ;  /* 0x0000003805057812 */ /* 0x000fe200078e7810 */
[----:B------:R-:W-:Y:S01]  /*b6a0*/  IMAD.SHL.U32 R16, R7, 0x8, RZ ;  /* 0x0000000807107824 */ /* 0x000fe200078e00ff */
[----:B------:R-:W-:Y:S02]  /*b6b0*/  IADD3 R35, -R27, R4, RZ ;  /* 0x000000041b237210 */ /* 0x000fe40007ffe1ff */
[----:B------:R-:W-:Y:S02]  /*b6c0*/  @P2 LOP3.LUT R23, R23, 0x2, RZ, 0xfc, !PT ;  /* 0x0000000217172812 */ /* 0x000fe400078efcff */
        /* <DEDUP_REMOVED lines=40> */
.L_x_13692:
        /* <DEDUP_REMOVED lines=15> */
.L_x_13640:
        /* <DEDUP_REMOVED lines=23> */
.L_x_13641:
[----:B------:R-:W-:Y:S01]  /*bbb0*/  UISETP.NE.AND UP0, UPT, UR47, URZ, UPT ;  /* 0x0000003f2f00728c */ /* 0x000fe2000bf05270 */
[----:B------:R-:W-:Y:S01]  /*bbc0*/  IMAD.U32 R3, RZ, RZ, UR46 ;  /* 0x0000002eff037e24 */ /* 0x000fe2000f8e00ff */
[----:B------:R-:W-:Y:S01]  /*bbd0*/  R2UR UR6, R19 ;  /* 0x00000000130672ca */ /* 0x000fe200000e0000 */
[----:B------:R-:W-:Y:S01]  /*bbe0*/  ULDC.64 UR8, c[0x0][0x2d8] ;  /* 0x0000b60000087ab9 */ /* 0x000fe20000000a00 */
[----:B------:R-:W-:Y:S01]  /*bbf0*/  SHF.R.S32.HI R8, RZ, 0x1f, R33 ;  /* 0x0000001fff087819 */ /* 0x000fe20000011421 */
[----:B------:R-:W-:Y:S01]  /*bc00*/  IMAD R0, R3, 0x80, R26 ;  /* 0x0000008003007824 */ /* 0x000fe200078e021a */
[----:B------:R-:W-:-:S03]  /*bc10*/  PLOP3.LUT P0, PT, PT, PT, UP0, 0x80, 0x0 ;  /* 0x000000000000781c */ /* 0x000fc60003f0f008 */
        /* <DEDUP_REMOVED lines=15> */
[----:B------:R-:W-:Y:S01]  /*bd10*/  MOV R7, UR6 ;  /* 0x0000000600077c02 */ /* 0x000fe20008000f00 */
[----:B------:R-:W-:Y:S01]  /*bd20*/  IMAD.MOV.U32 R6, RZ, RZ, R4 ;  /* 0x000000ffff067224 */ /* 0x000fe200078e0004 */
[----:B------:R-:W-:Y:S01]  /*bd30*/  ULDC.64 UR4, c[0x0][0x2d0] ;  /* 0x0000b40000047ab9 */ /* 0x000fe20000000a00 */
[----:B------:R-:W-:-:S02]  /*bd40*/  IMAD R11, R33, UR9, R8 ;  /* 0x00000009210b7c24 */ /* 0x000fc4000f8e0208 */
[----:B------:R-:W-:Y:S01]  /*bd50*/  IMAD.WIDE.U32 R4, R33, UR8, R6 ;  /* 0x0000000821047c25 */ /* 0x000fe2000f8e0006 */
[----:B------:R-:W-:-:S04]  /*bd60*/  SHF.R.S32.HI R6, RZ, 0x1f, R9 ;  /* 0x0000001fff067819 */ /* 0x000fc80000011409 */
[----:B------:R-:W-:Y:S01]  /*bd70*/  IADD3 R5, R5, R11, RZ ;  /* 0x0000000b05057210 */ /* 0x000fe20007ffe0ff */
        /* <DEDUP_REMOVED lines=20> */
[----:B------:R-:W-:Y:S01]  /*bec0*/  MOV R0, UR46 ;  /* 0x0000002e00007c02 */ /* 0x000fe20008000f00 */
[----:B------:R-:W-:Y:S02]  /*bed0*/  ULDC UR4, c[0x0][0x288] ;  /* 0x0000a20000047ab9 */ /* 0x000fe40000000800 */
[----:B------:R-:W1:Y:S01]  /*bee0*/  SHFL.IDX PT, R4, R6, RZ, 0x181f ;  /* 0x00181fff06047589 */ /* 0x000e6200000e0000 */
[----:B------:R-:W-:Y:S02]  /*bef0*/  IMAD R3, R3, UR4, RZ ;  /* 0x0000000403037c24 */ /* 0x000fe4000f8e02ff */
[----:B------:R-:W-:Y:S01]  /*bf00*/  IMAD R0, R0, 0x80, R27 ;  /* 0x0000008000007824 */ /* 0x000fe200078e021b */
[----:B------:R-:W-:Y:S04]  /*bf10*/  SHFL.IDX PT, R8, R6, 0x1, 0x181f ;  /* 0x00381f0006087f89 */ /* 0x000fe800000e0000 */
[----:B------:R-:W-:-:S02]  /*bf20*/  ISETP.GE.AND P0, PT, R0, R3, PT ;  /* 0x000000030000720c */ /* 0x000fc40003f06270 */
[----:B------:R-:W-:-:S11]  /*bf30*/  IADD3 R10, R0, 0x10, RZ ;  /* 0x00000010000a7810 */ /* 0x000fd60007ffe0ff */
[----:B0-----:R-:W-:Y:S02]  /*bf40*/  @!P0 LEA R14, P2, R24, R14, 0x1 ;  /* 0x0000000e180e8211 */ /* 0x001fe400078408ff */
[----:B------:R-:W-:-:S03]  /*bf50*/  @!P0 LEA R9, R16, UR45, 0x1 ;  /* 0x0000002d10098c11 */ /* 0x000fc6000f8e08ff */
        /* <DEDUP_REMOVED lines=51> */
.L_x_13709:
[----:B------:R-:W-:-:S04]  /*c290*/  IADD3 R0, R0, 0x70, RZ ;  /* 0x0000007000007810 */ /* 0x000fc80007ffe0ff */
        /* <DEDUP_REMOVED lines=17> */
.L_x_13710:
[----:B------:R-:W-:-:S13]  /*c3b0*/  ISETP.NE.AND P0, PT, R34, 0x3, PT ;  /* 0x000000032200780c */ /* 0x000fda0003f05270 */
[----:B------:R-:W-:Y:S05]  /*c3c0*/  @!P0 BRA `(.L_x_13644) ;  /* 0x0000000000048947 */ /* 0x000fea0003800000 */
[----:B------:R-:W-:Y:S01]  /*c3d0*/  BPT.TRAP 0x1 ;  /* 0x000000040000795c */ /* 0x000fe20000300000 */
.L_x_13644:
[----:B------:R-:W1:Y:S02]  /*c3e0*/  SYNCS.PHASECHK.TRANS64.TRYWAIT P0, [UR45+0x22860], R0 ;  /* 0x02286000ff0075a7 */ /* 0x000e64000800016d */
[----:B-1----:R-:W-:Y:S05]  /*c3f0*/  @!P0 BRA `(.L_x_13645) ;  /* 0x0000002c004c8947 */ /* 0x002fea0003800000 */
.L_x_13711:
        /* <DEDUP_REMOVED lines=67> */
[----:B------:R-:W1:Y:S01]  /*c830*/  SHFL.IDX PT, R14, R3, 0x4, 0x181f ;  /* 0x00981f00030e7f89 */ /* 0x000e6200000e0000 */
[----:B0-----:R-:W-:Y:S02]  /*c840*/  IADD3.X R7, RZ, R0, RZ, P3, !PT ;  /* 0x00000000ff077210 */ /* 0x001fe40001ffe4ff */
        /* <DEDUP_REMOVED lines=31> */
.L_x_13725:
[----:B01----:R-:W-:Y:S02]  /*ca40*/  IADD3 R4, P3, R14, R24, RZ ;  /* 0x000000180e047210 */ /* 0x003fe40007f7e0ff */
        /* <DEDUP_REMOVED lines=19> */
.L_x_13647:
        /* <DEDUP_REMOVED lines=8> */
[----:B------:R-:W-:Y:S01]  /*cc00*/  IADD3 R27, R28, R32, R27 ;  /* 0x000000201c1b7210 */ /* 0x000fe20007ffe01b */
[----:B------:R-:W-:Y:S01]  /*cc10*/  ULOP3.LUT UR5, URZ, UR43, URZ, 0x33, !UPT ;  /* 0x0000002b3f057292 */ /* 0x000fe2000f8e333f */
[----:B------:R-:W-:Y:S01]  /*cc20*/  LOP3.LUT R3, RZ, UR42, RZ, 0x33, !PT ;  /* 0x0000002aff037c12 */ /* 0x000fe2000f8e33ff */
[----:B------:R-:W-:Y:S01]  /*cc30*/  UIMAD UR4, UR4, UR38, URZ ;  /* 0x00000026040472a4 */ /* 0x000fe2000f8e023f */
[----:B------:R-:W-:Y:S01]  /*cc40*/  IADD3 R36, R27, -0x120, RZ ;  /* 0xfffffee01b247810 */ /* 0x000fe20007ffe0ff */
[----:B------:R-:W-:Y:S02]  /*cc50*/  IMAD.MOV.U32 R20, RZ, RZ, 0x1 ;  /* 0x00000001ff147424 */ /* 0x000fe400078e00ff */
[----:B------:R-:W-:Y:S02]  /*cc60*/  IMAD.MOV.U32 R21, RZ, RZ, 0x1 ;  /* 0x00000001ff157424 */ /* 0x000fe400078e00ff */
[----:B------:R-:W-:-:S04]  /*cc70*/  LOP3.LUT R4, RZ, UR4, RZ, 0x33, !PT ;  /* 0x00000004ff047c12 */ /* 0x000fc8000f8e33ff */
[----:B------:R-:W-:-:S04]  /*cc80*/  VIMNMX3 R3, R3, UR5, R4, !PT ;  /* 0x0000000503037c0f */ /* 0x000fc8000f800104 */
[C---:B------:R-:W-:Y:S01]  /*cc90*/  IADD3 R35, -R3.reuse, -0x2, RZ ;  /* 0xfffffffe03237810 */ /* 0x040fe20007ffe1ff */
[----:B------:R-:W-:-:S07]  /*cca0*/  IMAD R36, R3, -0x60, R36 ;  /* 0xffffffa003247824 */ /* 0x000fce00078e0224 */
.L_x_13663:
[----:B------:R-:W-:Y:S01]  /*ccb0*/  ISETP.NE.AND P1, PT, R29, 0x1, PT ;  /* 0x000000011d00780c */ /* 0x000fe20003f25270 */
[----:B------:R-:W-:Y:S01]  /*ccc0*/  BSSY B1, `(.L_x_13649) ;  /* 0x0000014000017945 */ /* 0x000fe20003800000 */
[----:B------:R-:W-:Y:S02]  /*ccd0*/  ISETP.GT.U32.AND P0, PT, R26, 0x5f, PT ;  /* 0x0000005f1a00780c */ /* 0x000fe40003f04070 */
[----:B------:R-:W-:-:S09]  /*cce0*/  MOV R33, RZ ;  /* 0x000000ff00217202 */ /* 0x000fd20000000f00 */
[----:B0-----:R-:W0:Y:S08]  /*ccf0*/  @P1 LDC R3, c[0x0][0x434] ;  /* 0x00010d00ff031b82 */ /* 0x001e300000000800 */
[----:B------:R-:W1:Y:S01]  /*cd00*/  @P1 LDC R5, c[0x0][0x438] ;  /* 0x00010e00ff051b82 */ /* 0x000e620000000800 */
        /* <DEDUP_REMOVED lines=15> */
.L_x_13650:
[----:B------:R-:W-:Y:S05]  /*ce00*/  BSYNC B1 ;  /* 0x0000000000017941 */ /* 0x000fea0003800000 */
.L_x_13649:
[----:B------:R-:W-:-:S13]  /*ce10*/  ISETP.NE.AND P0, PT, R34, 0x3, PT ;  /* 0x000000032200780c */ /* 0x000fda0003f05270 */
[----:B------:R-:W-:Y:S05]  /*ce20*/  @!P0 BRA `(.L_x_13651) ;  /* 0x0000000000048947 */ /* 0x000fea0003800000 */
[----:B------:R-:W-:Y:S01]  /*ce30*/  BPT.TRAP 0x1 ;  /* 0x000000040000795c */ /* 0x000fe20000300000 */
.L_x_13651:
[----:B------:R-:W-:Y:S01]  /*ce40*/  LEA R32, R21, UR45, 0x3 ;  /* 0x0000002d15207c11 */ /* 0x000fe2000f8e18ff */
[----:B------:R-:W-:Y:S01]  /*ce50*/  BSSY B1, `(.L_x_13652) ;  /* 0x0000004000017945 */ /* 0x000fe20003800000 */
[----:B------:R-:W-:-:S04]  /*ce60*/  SHF.L.U32 R31, R20, 0x1f, RZ ;  /* 0x0000001f141f7819 */ /* 0x000fc800000006ff */
[----:B------:R-:W1:Y:S02]  /*ce70*/  SYNCS.PHASECHK.TRANS64.TRYWAIT P0, [R32+URZ+0x22840], R31 ;  /* 0x0228401f200075a7 */ /* 0x000e64000800017f */
[----:B-1----:R-:W-:Y:S05]  /*ce80*/  @!P0 BRA `(.L_x_13653) ;  /* 0x0000002c002c8947 */ /* 0x002fea0003800000 */
.L_x_13726:
[----:B------:R-:W-:Y:S05]  /*ce90*/  BSYNC B1 ;  /* 0x0000000000017941 */ /* 0x000fea0003800000 */
.L_x_13652:
        /* <DEDUP_REMOVED lines=57> */
.L_x_13740:
[----:B--2---:R-:W-:-:S04]  /*d230*/  IADD3 R4, P0, R37, R24, RZ ;  /* 0x0000001825047210 */ /* 0x004fc80007f1e0ff */
[----:B0-----:R-:W-:Y:S02]  /*d240*/  IADD3.X R5, RZ, R18, RZ, P0, !PT ;  /* 0x00000012ff057210 */ /* 0x001fe400007fe4ff */
[----:B------:R-:W-:-:S03]  /*d250*/  PLOP3.LUT P0, PT, PT, PT, PT, 0x80, 0x0 ;  /* 0x000000000000781c */ /* 0x000fc60003f0f070 */
[----:B------:R-:W-:Y:S01]  /*d260*/  @!PT LDS RZ, [RZ] ;  /* 0x00000000fffff984 */ /* 0x000fe20000000800 */
[----:B------:R-:W-:Y:S01]  /*d270*/  @!PT LDS RZ, [RZ] ;  /* 0x00000000fffff984 */ /* 0x000fe20000000800 */
[----:B------:R-:W-:Y:S01]  /*d280*/  @!PT LDS RZ, [RZ] ;  /* 0x00000000fffff984 */ /* 0x000fe20000000800 */
[----:B------:R0:W-:Y:S01]  /*d290*/  LDGSTS.E.BYPASS.LTC128B.128 [R17+0x1ec00], desc[UR36][R4.64], !P1 ;  /* 0x1ec0000004117fae */ /* 0x0001e2000c901d64 */
[----:B------:R-:W-:-:S09]  /*d2a0*/  NOP ;  /* 0x0000000000007918 */ /* 0x000fd20000000000 */
.L_x_13655:
        /* <DEDUP_REMOVED lines=10> */
.L_x_13656:
[----:B------:R2:W-:Y:S01]  /*d350*/  SYNCS.ARRIVE.TRANS64.A1T0 RZ, [R32+URZ+0x22830], RZ ;  /* 0x022830ff20ff79a7 */ /* 0x0005e2000810003f */
[----:B------:R-:W-:Y:S05]  /*d360*/  @!P2 BRA `(.L_x_13657) ;  /* 0x000000000004a947 */ /* 0x000fea0003800000 */
[----:B------:R-:W-:Y:S01]  /*d370*/  BPT.TRAP 0x1 ;  /* 0x000000040000795c */ /* 0x000fe20000300000 */
.L_x_13657:
[----:B------:R-:W3:Y:S01]  /*d380*/  SYNCS.PHASECHK.TRANS64.TRYWAIT P0, [R32+URZ+0x22860], R31 ;  /* 0x0228601f200075a7 */ /* 0x000ee2000800017f */
[----:B------:R-:W-:Y:S04]  /*d390*/  BSSY B1, `(.L_x_13658) ;  /* 0x0000002000017945 */ /* 0x000fe80003800000 */
[----:B---3--:R-:W-:Y:S05]  /*d3a0*/  @!P0 BRA `(.L_x_13659) ;  /* 0x0000002c00888947 */ /* 0x008fea0003800000 */
.L_x_13741:
[----:B------:R-:W-:Y:S05]  /*d3b0*/  BSYNC B1 ;  /* 0x0000000000017941 */ /* 0x000fea0003800000 */
.L_x_13658:
        /* <DEDUP_REMOVED lines=32> */
[----:B0-----:R-:W-:-:S05]  /*d5c0*/  IADD3 R14, P0, R14, R24, RZ ;  /* 0x000000180e0e7210 */ /* 0x001fca0007f1e0ff */
[----:B----4-:R-:W-:Y:S02]  /*d5d0*/  IMAD.X R15, RZ, RZ, R5, P0 ;  /* 0x000000ffff0f7224 */ /* 0x010fe400000e0605 */
        /* <DEDUP_REMOVED lines=22> */
[----:B------:R-:W0:Y:S01]  /*d740*/  SHFL.IDX PT, R5, R3, 0x4, 0x181f ;  /* 0x00981f0003057f89 */ /* 0x000e2200000e0000 */
[----:B------:R-:W-:-:S03]  /*d750*/  IADD3.X R7, RZ, R7, RZ, P0, !PT ;  /* 0x00000007ff077210 */ /* 0x000fc600007fe4ff */
[----:B------:R-:W1:Y:S01]  /*d760*/  SHFL.IDX PT, R3, R3, 0x5, 0x181f ;  /* 0x00b81f0003037f89 */ /* 0x000e6200000e0000 */
[----:B----4-:R-:W-:-:S03]  /*d770*/  IMAD.MOV.U32 R8, RZ, RZ, RZ ;  /* 0x000000ffff087224 */ /* 0x010fc600078e00ff */
[----:B------:R4:W-:Y:S04]  /*d780*/  LDGSTS.E.BYPASS.LTC128B.128 [R17+0x1800], desc[UR36][R6.64], !P4 ;  /* 0x0180000006117fae */ /* 0x0009e8000e101d64 */
[----:B------:R4:W-:Y:S04]  /*d790*/  LDGSTS.E.BYPASS.LTC128B.128 [R17+0x4800], desc[UR36][R6.64+0x80], !P3 ;  /* 0x0480008006117fae */ /* 0x0009e8000d901d64 */
[----:B------:R4:W-:Y:S04]  /*d7a0*/  LDGSTS.E.BYPASS.LTC128B.128 [R17+0x7800], desc[UR36][R6.64+0x100], !P2 ;  /* 0x0780010006117fae */ /* 0x0009e8000d101d64 */
[----:B------:R4:W-:Y:S01]  /*d7b0*/  LDGSTS.E.BYPASS.LTC128B.128 [R17+0xa800], desc[UR36][R6.64+0x180], !P1 ;  /* 0x0a80018006117fae */ /* 0x0009e2000c901d64 */
[----:B0-----:R-:W-:-:S05]  /*d7c0*/  IADD3 R4, P0, R5, R24, RZ ;  /* 0x0000001805047210 */ /* 0x001fca0007f1e0ff */
[----:B------:R-:W-:-:S05]  /*d7d0*/  IMAD.X R5, RZ, RZ, R22, P0 ;  /* 0x000000ffff057224 */ /* 0x000fca00000e0616 */
[----:B------:R4:W-:Y:S04]  /*d7e0*/  LDGSTS.E.BYPASS.LTC128B.128 [R17+0x2000], desc[UR36][R4.64], !P4 ;  /* 0x0200000004117fae */ /* 0x0009e8000e101d64 */
[----:B------:R4:W-:Y:S04]  /*d7f0*/  LDGSTS.E.BYPASS.LTC128B.128 [R17+0x5000], desc[UR36][R4.64+0x80], !P3 ;  /* 0x0500008004117fae */ /* 0x0009e8000d901d64 */
[----:B------:R4:W-:Y:S04]  /*d800*/  LDGSTS.E.BYPASS.LTC128B.128 [R17+0x8000], desc[UR36][R4.64+0x100], !P2 ;  /* 0x0800010004117fae */ /* 0x0009e8000d101d64 */
[----:B-1----:R4:W-:Y:S02]  /*d810*/  LDGSTS.E.BYPASS.LTC128B.128 [R17+0xb000], desc[UR36][R4.64+0x180], !P1 ;  /* 0x0b00018004117fae */ /* 0x0029e4000c901d64 */
.L_x_13755:
        /* <DEDUP_REMOVED lines=11> */
.L_x_13661:
        /* <DEDUP_REMOVED lines=10> */
.L_x_13662:
[----:B------:R-:W-:Y:S01]  /*d970*/  IADD3 R21, R21, 0x1, RZ ;  /* 0x0000000115157810 */ /* 0x000fe20007ffe0ff */
[----:B------:R-:W-:Y:S01]  /*d980*/  VIADD R35, R35, 0xffffffff ;  /* 0xffffffff23237836 */ /* 0x000fe20000000000 */
[----:B------:R1:W-:Y:S01]  /*d990*/  SYNCS.ARRIVE.TRANS64.A1T0 RZ, [R32+URZ+0x22850], RZ ;  /* 0x022850ff20ff79a7 */ /* 0x0003e2000810003f */
[----:B------:R-:W-:Y:S01]  /*d9a0*/  VIADD R36, R36, 0xffffffa0 ;  /* 0xffffffa024247836 */ /* 0x000fe20000000000 */
[----:B------:R-:W-:-:S04]  /*d9b0*/  ISETP.NE.AND P0, PT, R21, 0x2, PT ;  /* 0x000000021500780c */ /* 0x000fc80003f05270 */
[----:B------:R-:W-:Y:S02]  /*d9c0*/  SEL R21, R21, RZ, P0 ;  /* 0x000000ff15157207 */ /* 0x000fe40000000000 */
[----:B------:R-:W-:Y:S02]  /*d9d0*/  SEL R3, RZ, 0x1, P0 ;  /* 0x00000001ff037807 */ /* 0x000fe40000000000 */
[----:B------:R-:W-:Y:S02]  /*d9e0*/  ISETP.GT.AND P0, PT, R35, UR48, PT ;  /* 0x0000003023007c0c */ /* 0x000fe4000bf04270 */
[----:B------:R-:W-:-:S11]  /*d9f0*/  LOP3.LUT R20, R20, R3, RZ, 0x3c, !PT ;  /* 0x0000000314147212 */ /* 0x000fd600078e3cff */
[----:B-1----:R-:W-:Y:S05]  /*da00*/  @P0 BRA `(.L_x_13663) ;  /* 0xfffffff000a80947 */ /* 0x002fea000383ffff */
.L_x_13648:
[----:B------:R-:W-:Y:S05]  /*da10*/  BSYNC B0 ;  /* 0x0000000000007941 */ /* 0x000fea0003800000 */
.L_x_13631:
[----:B------:R-:W0:Y:S01]  /*da20*/  S2R R3, SR_CgaCtaId ;  /* 0x0000000000037919 */ /* 0x000e220000008800 */
[----:B------:R-:W-:Y:S01]  /*da30*/  MOV R0, 0x400 ;  /* 0x0000040000007802 */ /* 0x000fe20000000f00 */
[----:B------:R-:W-:Y:S01]  /*da40*/  BSSY B0, `(.L_x_13664) ;  /* 0x0000005000007945 */ /* 0x000fe20003800000 */
[----:B------:R-:W-:Y:S02]  /*da50*/  SHF.L.U32 R8, R8, 0x1f, RZ ;  /* 0x0000001f08087819 */ /* 0x000fe400000006ff */
[----:B0-----:R-:W-:-:S04]  /*da60*/  LEA R4, R3, R0, 0x18 ;  /* 0x0000000003047211 */ /* 0x001fc800078ec0ff */
[----:B------:R-:W0:Y:S02]  /*da70*/  SYNCS.PHASECHK.TRANS64.TRYWAIT P0, [R4+URZ+0x22820], R8 ;  /* 0x02282008040075a7 */ /* 0x000e24000800017f */
[----:B0-----:R-:W-:Y:S05]  /*da80*/  @!P0 BRA `(.L_x_13665) ;  /* 0x0000002c00c48947 */ /* 0x001fea0003800000 */
.L_x_13756:
[----:B------:R-:W-:Y:S05]  /*da90*/  BSYNC B0 ;  /* 0x0000000000007941 */ /* 0x000fea0003800000 */
.L_x_13664:
[----:B------:R-:W-:-:S03]  /*daa0*/  UMOV UR4, 0xffffffff ;  /* 0xffffffff00047882 */ /* 0x000fc60000000000 */
[----:B------:R-:W-:Y:S05]  /*dab0*/  BRA.DIV UR4, `(.L_x_13666) ;  /* 0x0000002e04cc7947 */ /* 0x000fea000b800000 */
[----:B------:R1:W4:Y:S02]  /*dac0*/  SHFL.IDX PT, R14, R2, RZ, 0x1f ;  /* 0x00001fff020e7589 */ /* 0x00032400000e0000 */
.L_x_13759:
[----:B----4-:R-:W-:-:S13]  /*dad0*/  ISETP.NE.AND P0, PT, R14, RZ, PT ;  /* 0x000000ff0e00720c */ /* 0x010fda0003f05270 */
[----:B------:R-:W-:Y:S05]  /*dae0*/  @P0 BRA `(.L_x_13587) ;  /* 0x0000000000880947 */ /* 0x000fea0003800000 */
[----:B------:R-:W-:-:S03]  /*daf0*/  UMOV UR4, 0xffffffff ;  /* 0xffffffff00047882 */ /* 0x000fc60000000000 */
[----:B------:R-:W-:Y:S05]  /*db00*/  BRA.DIV UR4, `(.L_x_13667) ;  /* 0x0000002e04e07947 */ /* 0x000fea000b800000 */
[----:B------:R-:W-:-:S13]  /*db10*/  ELECT P6, URZ, PT ;  /* 0x00000000003f782f */ /* 0x000fda00038c0000 */
.L_x_13762:
[----:B------:R-:W-:Y:S05]  /*db20*/  @!P6 BRA `(.L_x_13587) ;  /* 0x000000000078e947 */ /* 0x000fea0003800000 */
[----:B------:R-:W-:-:S06]  /*db30*/  ULOP3.LUT UR4, UR39, 0x2, URZ, 0xfc, !UPT ;  /* 0x0000000227047892 */ /* 0x000fcc000f8efc3f */
[----:B------:R-:W-:-:S05]  /*db40*/  IMAD.U32 R0, RZ, RZ, UR4 ;  /* 0x00000004ff007e24 */ /* 0x000fca000f8e00ff */
[----:B------:R-:W-:-:S13]  /*db50*/  ISETP.NE.AND P0, PT, R0, 0x3, PT ;  /* 0x000000030000780c */ /* 0x000fda0003f05270 */
[----:B------:R-:W-:Y:S05]  /*db60*/  @!P0 BRA `(.L_x_13668) ;  /* 0x0000000000048947 */ /* 0x000fea0003800000 */
[----:B------:R-:W-:Y:S01]  /*db70*/  BPT.TRAP 0x1 ;  /* 0x000000040000795c */ /* 0x000fe20000300000 */
.L_x_13668:
[C---:B------:R-:W-:Y:S01]  /*db80*/  LEA R5, R21.reuse, R4, 0x3 ;  /* 0x0000000415057211 */ /* 0x040fe200078e18ff */
[----:B------:R-:W-:Y:S01]  /*db90*/  VIADD R21, R21, 0x1 ;  /* 0x0000000115157836 */ /* 0x000fe20000000000 */
[----:B------:R-:W-:-:S04]  /*dba0*/  SHF.L.U32 R0, R20, 0x1f, RZ ;  /* 0x0000001f14007819 */ /* 0x000fc800000006ff */
[----:B------:R-:W4:Y:S01]  /*dbb0*/  SYNCS.PHASECHK.TRANS64.TRYWAIT P1, [R5+URZ+0x22840], R0 ;  /* 0x02284000050075a7 */ /* 0x000f22000802017f */
[----:B------:R-:W-:-:S04]  /*dbc0*/  ISETP.NE.AND P2, PT, R21, 0x2, PT ;  /* 0x000000021500780c */ /* 0x000fc80003f45270 */
[----:B------:R-:W-:Y:S01]  /*dbd0*/  SEL R3, RZ, 0x1, P2 ;  /* 0x00000001ff037807 */ /* 0x000fe20001000000 */
[----:B----4-:R-:W-:Y:S08]  /*dbe0*/  @!P1 BRA `(.L_x_13669) ;  /* 0x0000002c00c89947 */ /* 0x010ff00003800000 */
.L_x_13763:
[----:B------:R-:W-:Y:S02]  /*dbf0*/  SEL R21, R21, RZ, P2 ;  /* 0x000000ff15157207 */ /* 0x000fe40001000000 */
[----:B-1----:R-:W-:Y:S01]  /*dc00*/  LOP3.LUT R2, R20, R3, RZ, 0x3c, !PT ;  /* 0x0000000314027212 */ /* 0x002fe200078e3cff */
[----:B------:R-:W-:Y:S06]  /*dc10*/  @!P0 BRA `(.L_x_13670) ;  /* 0x0000000000048947 */ /* 0x000fec0003800000 */
[----:B------:R-:W-:Y:S01]  /*dc20*/  BPT.TRAP 0x1 ;  /* 0x000000040000795c */ /* 0x000fe20000300000 */
.L_x_13670:
[----:B------:R-:W-:Y:S01]  /*dc30*/  IMAD R21, R21, 0x8, R4 ;  /* 0x0000000815157824 */ /* 0x000fe200078e0204 */
[----:B------:R-:W-:-:S04]  /*dc40*/  SHF.L.U32 R2, R2, 0x1f, RZ ;  /* 0x0000001f02027819 */ /* 0x000fc800000006ff */
[----:B------:R-:W1:Y:S02]  /*dc50*/  SYNCS.PHASECHK.TRANS64.TRYWAIT P1, [R21+URZ+0x22840], R2 ;  /* 0x02284002150075a7 */ /* 0x000e64000802017f */
[----:B-1----:R-:W-:Y:S05]  /*dc60*/  @!P1 BRA `(.L_x_13671) ;  /* 0x0000002c00bc9947 */ /* 0x002fea0003800000 */
.L_x_13764:
[----:B------:R-:W-:Y:S05]  /*dc70*/  @!P0 BRA `(.L_x_13672) ;  /* 0x0000000000048947 */ /* 0x000fea0003800000 */
[----:B------:R-:W-:Y:S01]  /*dc80*/  BPT.TRAP 0x1 ;  /* 0x000000040000795c */ /* 0x000fe20000300000 */
.L_x_13672:
[----:B------:R-:W0:Y:S02]  /*dc90*/  SYNCS.PHASECHK.TRANS64.TRYWAIT P1, [R5+URZ+0x22860], R0 ;  /* 0x02286000050075a7 */ /* 0x000e24000802017f */
[----:B0-----:R-:W-:Y:S05]  /*dca0*/  @!P1 BRA `(.L_x_13673) ;  /* 0x0000002c00c09947 */ /* 0x001fea0003800000 */
.L_x_13765:
[----:B------:R-:W-:Y:S05]  /*dcb0*/  @!P0 BRA `(.L_x_13674) ;  /* 0x0000000000048947 */ /* 0x000fea0003800000 */
[----:B------:R-:W-:Y:S01]  /*dcc0*/  BPT.TRAP 0x1 ;  /* 0x000000040000795c */ /* 0x000fe20000300000 */
.L_x_13674:
[----:B------:R0:W0:Y:S02]  /*dcd0*/  SYNCS.PHASECHK.TRANS64.TRYWAIT P0, [R21+URZ+0x22860], R2 ;  /* 0x02286002150075a7 */ /* 0x000024000800017f */
[----:B0-----:R-:W-:Y:S05]  /*dce0*/  @!P0 NANOSLEEP.SYNCS 0x989680 ;  /* 0x009896800000895d */ /* 0x001fea0003900000 */
[----:B------:R-:W0:Y:S02]  /*dcf0*/  @!P0 SYNCS.PHASECHK.TRANS64 P0, [R21+URZ+0x22860], R2 ;  /* 0x02286002150085a7 */ /* 0x000e24000800007f */
[----:B0-----:R-:W-:Y:S05]  /*dd00*/  @!P0 BRA `(.L_x_13674) ;  /* 0xfffffffc00f08947 */ /* 0x001fea000383ffff */
.L_x_13587:
[----:B------:R-:W-:Y:S05]  /*dd10*/  BSYNC B6 ;  /* 0x0000000000067941 */ /* 0x000fea0003800000 */
.L_x_13584:
[----:B------:R-:W-:Y:S05]  /*dd20*/  EXIT ;  /* 0x000000000000794d */ /* 0x000fea0003800000 */
.L_x_13591:
[----:B0-----:R-:W-:-:S04]  /*dd30*/  IMAD.U32 R5, RZ, RZ, UR42 ;  /* 0x0000002aff057e24 */ /* 0x001fc8000f8e00ff */
[----:B------:R0:W1:Y:S03]  /*dd40*/  SYNCS.PHASECHK.TRANS64.TRYWAIT P0, [R5+URZ+0x22800], R10 ;  /* 0x0228000a050075a7 */ /* 0x000066000800017f */
[----:B-1----:R-:W-:Y:S05]  /*dd50*/  @!P0 NANOSLEEP.SYNCS 0x989680 ;  /* 0x009896800000895d */ /* 0x002fea0003900000 */
[----:B------:R-:W1:Y:S02]  /*dd60*/  @!P0 SYNCS.PHASECHK.TRANS64 P0, [R5+URZ+0x22800], R10 ;  /* 0x0228000a050085a7 */ /* 0x000e64000800007f */
[----:B-1----:R-:W-:Y:S05]  /*dd70*/  @!P0 BRA `(.L_x_13591) ;  /* 0xfffffffc00ec8947 */ /* 0x002fea000383ffff */
[----:B------:R-:W-:Y:S05]  /*dd80*/  BRA `(.L_x_13675) ;  /* 0xffffff3400f47947 */ /* 0x000fea000383ffff */
.L_x_13595:
[----:B0-----:R-:W-:-:S04]  /*dd90*/  MOV R5, UR42 ;  /* 0x0000002a00057c02 */ /* 0x001fc80008000f00 */
[----:B------:R0:W2:Y:S03]  /*dda0*/  SYNCS.PHASECHK.TRANS64.TRYWAIT P1, [R5+URZ+0x22830], R10 ;  /* 0x0228300a050075a7 */ /* 0x0000a6000802017f */
[----:B--2---:R-:W-:Y:S05]  /*ddb0*/  @!P1 NANOSLEEP.SYNCS 0x989680 ;  /* 0x009896800000995d */ /* 0x004fea0003900000 */
[----:B------:R-:W2:Y:S02]  /*ddc0*/  @!P1 SYNCS.PHASECHK.TRANS64 P1, [R5+URZ+0x22830], R10 ;  /* 0x0228300a050095a7 */ /* 0x000ea4000802007f */
[----:B--2---:R-:W-:Y:S05]  /*ddd0*/  @!P1 BRA `(.L_x_13595) ;  /* 0xfffffffc00ec9947 */ /* 0x004fea000383ffff */
[----:B------:R-:W-:Y:S05]  /*dde0*/  BRA `(.L_x_13594) ;  /* 0xffffff3800107947 */ /* 0x000fea000383ffff */
.L_x_13600:
[----:B-1----:R-:W-:-:S04]  /*ddf0*/  IMAD.U32 R11, RZ, RZ, UR42 ;  /* 0x0000002aff0b7e24 */ /* 0x002fc8000f8e00ff */
[----:B------:R1:W2:Y:S03]  /*de00*/  SYNCS.PHASECHK.TRANS64.TRYWAIT P1, [R11+URZ+0x22850], R10 ;  /* 0x0228500a0b0075a7 */ /* 0x0002a6000802017f */
[----:B--2---:R-:W-:Y:S05]  /*de10*/  @!P1 NANOSLEEP.SYNCS 0x989680 ;  /* 0x009896800000995d */ /* 0x004fea0003900000 */
[----:B------:R-:W2:Y:S02]  /*de20*/  @!P1 SYNCS.PHASECHK.TRANS64 P1, [R11+URZ+0x22850], R10 ;  /* 0x0228500a0b0095a7 */ /* 0x000ea4000802007f */
[----:B--2---:R-:W-:Y:S05]  /*de30*/  @!P1 BRA `(.L_x_13600) ;  /* 0xfffffffc00ec9947 */ /* 0x004fea000383ffff */
[----:B------:R-:W-:Y:S05]  /*de40*/  BRA `(.L_x_13599) ;  /* 0xffffff5000787947 */ /* 0x000fea000383ffff */
.L_x_13606:
[----:B-1----:R-:W-:-:S04]  /*de50*/  IMAD.U32 R9, RZ, RZ, UR28 ;  /* 0x0000001cff097e24 */ /* 0x002fc8000f8e00ff */
[----:B------:R1:W2:Y:S03]  /*de60*/  SYNCS.PHASECHK.TRANS64.TRYWAIT P1, [R9+URZ+0x22830], R10 ;  /* 0x0228300a090075a7 */ /* 0x0002a6000802017f */
[----:B--2---:R-:W-:Y:S05]  /*de70*/  @!P1 NANOSLEEP.SYNCS 0x989680 ;  /* 0x009896800000995d */ /* 0x004fea0003900000 */
[----:B------:R-:W2:Y:S02]  /*de80*/  @!P1 SYNCS.PHASECHK.TRANS64 P1, [R9+URZ+0x22830], R10 ;  /* 0x0228300a090095a7 */ /* 0x000ea4000802007f */
[----:B--2---:R-:W-:Y:S05]  /*de90*/  @!P1 BRA `(.L_x_13606) ;  /* 0xfffffffc00ec9947 */ /* 0x004fea000383ffff */
[----:B------:R-:W-:Y:S05]  /*dea0*/  BRA `(.L_x_13605) ;  /* 0xffffff5400d07947 */ /* 0x000fea000383ffff */
.L_x_13611:
[----:B---3--:R-:W-:-:S04]  /*deb0*/  IMAD.U32 R11, RZ, RZ, UR28 ;  /* 0x0000001cff0b7e24 */ /* 0x008fc8000f8e00ff */
[----:B------:R3:W4:Y:S03]  /*dec0*/  SYNCS.PHASECHK.TRANS64.TRYWAIT P1, [R11+URZ+0x22850], R10 ;  /* 0x0228500a0b0075a7 */ /* 0x000726000802017f */
[----:B----4-:R-:W-:Y:S05]  /*ded0*/  @!P1 NANOSLEEP.SYNCS 0x989680 ;  /* 0x009896800000995d */ /* 0x010fea0003900000 */
[----:B------:R-:W4:Y:S02]  /*dee0*/  @!P1 SYNCS.PHASECHK.TRANS64 P1, [R11+URZ+0x22850], R10 ;  /* 0x0228500a0b0095a7 */ /* 0x000f24000802007f */
[----:B----4-:R-:W-:Y:S05]  /*def0*/  @!P1 BRA `(.L_x_13611) ;  /* 0xfffffffc00ec9947 */ /* 0x010fea000383ffff */
[----:B------:R-:W-:Y:S05]  /*df00*/  BRA `(.L_x_13610) ;  /* 0xffffff7400c47947 */ /* 0x000fea000383ffff */
.L_x_13618:
[----:B----4-:R-:W-:-:S04]  /*df10*/  MOV R9, UR26 ;  /* 0x0000001a00097c02 */ /* 0x010fc80008000f00 */
[----:B------:R4:W0:Y:S03]  /*df20*/  SYNCS.PHASECHK.TRANS64.TRYWAIT P1, [R9+URZ+0x22830], R6 ;  /* 0x02283006090075a7 */ /* 0x000826000802017f */
[----:B0-----:R-:W-:Y:S05]  /*df30*/  @!P1 NANOSLEEP.SYNCS 0x989680 ;  /* 0x009896800000995d */ /* 0x001fea0003900000 */
[----:B------:R-:W0:Y:S02]  /*df40*/  @!P1 SYNCS.PHASECHK.TRANS64 P1, [R9+URZ+0x22830], R6 ;  /* 0x02283006090095a7 */ /* 0x000e24000802007f */
[----:B0-----:R-:W-:Y:S05]  /*df50*/  @!P1 BRA `(.L_x_13618) ;  /* 0xfffffffc00ec9947 */ /* 0x001fea000383ffff */
[----:B------:R-:W-:Y:S05]  /*df60*/  BRA `(.L_x_13617) ;  /* 0xffffff7800c47947 */ /* 0x000fea000383ffff */
.L_x_13623:
[----:B-1----:R-:W-:-:S04]  /*df70*/  IMAD.U32 R7, RZ, RZ, UR26 ;  /* 0x0000001aff077e24 */ /* 0x002fc8000f8e00ff */
[----:B------:R1:W4:Y:S03]  /*df80*/  SYNCS.PHASECHK.TRANS64.TRYWAIT P1, [R7+URZ+0x22850], R6 ;  /* 0x02285006070075a7 */ /* 0x000326000802017f */
[----:B----4-:R-:W-:Y:S05]  /*df90*/  @!P1 NANOSLEEP.SYNCS 0x989680 ;  /* 0x009896800000995d */ /* 0x010fea0003900000 */
[----:B------:R-:W4:Y:S02]  /*dfa0*/  @!P1 SYNCS.PHASECHK.TRANS64 P1, [R7+URZ+0x22850], R6 ;  /* 0x02285006070095a7 */ /* 0x000f24000802007f */
[----:B----4-:R-:W-:Y:S05]  /*dfb0*/  @!P1 BRA `(.L_x_13623) ;  /* 0xfffffffc00ec9947 */ /* 0x010fea000383ffff */
[----:B------:R-:W-:Y:S05]  /*dfc0*/  BRA `(.L_x_13622) ;  /* 0xffffff9000d47947 */ /* 0x000fea000383ffff */
.L_x_13636:
[----:B------:R-:W-:Y:S01]  /*dfd0*/  IMAD.MOV.U32 R13, RZ, RZ, R2 ;  /* 0x000000ffff0d7224 */ /* 0x000fe200078e0002 */
[----:B------:R-:W-:Y:S01]  /*dfe0*/  MOV R11, 0x1f ;  /* 0x0000001f000b7802 */ /* 0x000fe20000000f00 */
[----:B------:R-:W-:Y:S02]  /*dff0*/  IMAD.MOV.U32 R12, RZ, RZ, RZ ;  /* 0x000000ffff0c7224 */ /* 0x000fe400078e00ff */
[----:B------:R-:W-:-:S07]  /*e000*/  IMAD.MOV.U32 R15, RZ, RZ, -0x1 ;  /* 0xffffffffff0f7424 */ /* 0x000fce00078e00ff */
[----:B-----5:R-:W-:Y:S05]  /*e010*/  WARPSYNC.COLLECTIVE R15, `(.L_x_13676) ;  /* 0x000000000f087348 */ /* 0x020fea0003c00000 */
[----:B------:R0:W1:Y:S02]  /*e020*/  SHFL.IDX P6, R14, R13, R12, R11 ;  /* 0x0000000c0d0e7389 */ /* 0x00006400000c000b */
[----:B01---5:R-:W-:Y:S01]  /*e030*/  ENDCOLLECTIVE ;  /* 0x000000000000791b */ /* 0x023fe20003800000 */
.L_x_13676:
[----:B------:R-:W-:Y:S05]  /*e040*/  BRA `(.L_x_13677) ;  /* 0xffffffd000c07947 */ /* 0x000fea000383ffff */
.L_x_13638:
[----:B0-----:R-:W-:-:S04]  /*e050*/  IMAD.U32 R3, RZ, RZ, UR45 ;  /* 0x0000002dff037e24 */ /* 0x001fc8000f8e00ff */
[----:B------:R0:W1:Y:S03]  /*e060*/  SYNCS.PHASECHK.TRANS64.TRYWAIT P0, [R3+URZ+0x22840], R0 ;  /* 0x02284000030075a7 */ /* 0x000066000800017f */
[----:B-1----:R-:W-:Y:S05]  /*e070*/  @!P0 NANOSLEEP.SYNCS 0x989680 ;  /* 0x009896800000895d */ /* 0x002fea0003900000 */
[----:B------:R-:W1:Y:S02]  /*e080*/  @!P0 SYNCS.PHASECHK.TRANS64 P0, [R3+URZ+0x22840], R0 ;  /* 0x02284000030085a7 */ /* 0x000e64000800007f */
[----:B-1----:R-:W-:Y:S05]  /*e090*/  @!P0 BRA `(.L_x_13638) ;  /* 0xfffffffc00ec8947 */ /* 0x002fea000383ffff */
[----:B------:R-:W-:Y:S05]  /*e0a0*/  BRA `(.L_x_13678) ;  /* 0xffffffd400047947 */ /* 0x000fea000383ffff */
.L_x_13639:
        /* <DEDUP_REMOVED lines=8> */
.L_x_13680:
[----:B------:R-:W-:Y:S05]  /*e130*/  BSYNC B0 ;  /* 0x0000000000007941 */ /* 0x000fea0003800000 */
.L_x_13679:
[----:B------:R-:W-:Y:S01]  /*e140*/  MOV R13, R3 ;  /* 0x00000003000d7202 */ /* 0x000fe20000000f00 */
[----:B------:R-:W-:Y:S01]  /*e150*/  IMAD.MOV.U32 R12, RZ, RZ, RZ ;  /* 0x000000ffff0c7224 */ /* 0x000fe200078e00ff */
[----:B------:R-:W-:Y:S01]  /*e160*/  @P0 LEA R7, R16, UR45, 0x1 ;  /* 0x0000002d10070c11 */ /* 0x000fe2000f8e08ff */
[----:B------:R-:W-:Y:S02]  /*e170*/  IMAD.MOV.U32 R11, RZ, RZ, 0x181f ;  /* 0x0000181fff0b7424 */ /* 0x000fe400078e00ff */
[----:B------:R-:W-:Y:S02]  /*e180*/  IMAD.MOV.U32 R15, RZ, RZ, -0x1 ;  /* 0xffffffffff0f7424 */ /* 0x000fe400078e00ff */
[----:B------:R-:W-:-:S07]  /*e190*/  IMAD.MOV.U32 R4, RZ, RZ, R14 ;  /* 0x000000ffff047224 */ /* 0x000fce00078e000e */
[----:B------:R-:W-:Y:S05]  /*e1a0*/  WARPSYNC.COLLECTIVE R15, `(.L_x_13681) ;  /* 0x000000000f087348 */ /* 0x000fea0003c00000 */
[----:B------:R0:W1:Y:S02]  /*e1b0*/  SHFL.IDX P6, R14, R13, R12, R11 ;  /* 0x0000000c0d0e7389 */ /* 0x00006400000c000b */
[----:B01----:R-:W-:Y:S01]  /*e1c0*/  ENDCOLLECTIVE ;  /* 0x000000000000791b */ /* 0x003fe20003800000 */
.L_x_13681:
[----:B------:R-:W-:Y:S02]  /*e1d0*/  IMAD.MOV.U32 R13, RZ, RZ, R0 ;  /* 0x000000ffff0d7224 */ /* 0x000fe400078e0000 */
[----:B------:R-:W-:Y:S01]  /*e1e0*/  IMAD.MOV.U32 R12, RZ, RZ, 0x1 ;  /* 0x00000001ff0c7424 */ /* 0x000fe200078e00ff */
[----:B------:R-:W-:-:S04]  /*e1f0*/  @P0 LEA R14, P1, R24, R14, 0x1 ;  /* 0x0000000e180e0211 */ /* 0x000fc800078208ff */
[----:B------:R-:W-:Y:S01]  /*e200*/  @P0 IADD3.X R5, RZ, R4, RZ, P1, !PT ;  /* 0x00000004ff050210 */ /* 0x000fe20000ffe4ff */
[----:B------:R-:W-:-:S08]  /*e210*/  @P0 IMAD.MOV.U32 R4, RZ, RZ, R14 ;  /* 0x000000ffff040224 */ /* 0x000fd000078e000e */
[----:B------:R-:W-:Y:S05]  /*e220*/  WARPSYNC.COLLECTIVE R15, `(.L_x_13682) ;  /* 0x000000000f087348 */ /* 0x000fea0003c00000 */
[----:B------:R0:W1:Y:S02]  /*e230*/  SHFL.IDX P6, R14, R13, R12, R11 ;  /* 0x0000000c0d0e7389 */ /* 0x00006400000c000b */
[----:B01----:R-:W-:Y:S01]  /*e240*/  ENDCOLLECTIVE ;  /* 0x000000000000791b */ /* 0x003fe20003800000 */
.L_x_13682:
        /* <DEDUP_REMOVED lines=11> */
.L_x_13683:
[----:B------:R-:W-:Y:S01]  /*e300*/  IMAD.MOV.U32 R13, RZ, RZ, R0 ;  /* 0x000000ffff0d7224 */ /* 0x000fe200078e0000 */
[----:B------:R-:W-:Y:S02]  /*e310*/  MOV R12, 0x2 ;  /* 0x00000002000c7802 */ /* 0x000fe40000000f00 */
[----:B------:R-:W-:-:S13]  /*e320*/  @P0 LEA R4, P1, R24, R14, 0x1 ;  /* 0x0000000e18040211 */ /* 0x000fda00078208ff */
[----:B------:R-:W-:Y:S05]  /*e330*/  WARPSYNC.COLLECTIVE R15, `(.L_x_13684) ;  /* 0x000000000f087348 */ /* 0x000fea0003c00000 */
[----:B------:R0:W1:Y:S02]  /*e340*/  SHFL.IDX P6, R14, R13, R12, R11 ;  /* 0x0000000c0d0e7389 */ /* 0x00006400000c000b */
[----:B01----:R-:W-:Y:S01]  /*e350*/  ENDCOLLECTIVE ;  /* 0x000000000000791b */ /* 0x003fe20003800000 */
.L_x_13684:
        /* <DEDUP_REMOVED lines=12> */
.L_x_13685:
[----:B------:R-:W-:Y:S01]  /*e420*/  MOV R13, R0 ;  /* 0x00000000000d7202 */ /* 0x000fe20000000f00 */
[----:B------:R-:W-:Y:S01]  /*e430*/  IMAD.MOV.U32 R12, RZ, RZ, 0x3 ;  /* 0x00000003ff0c7424 */ /* 0x000fe200078e00ff */
[----:B------:R-:W-:-:S13]  /*e440*/  @P0 LEA R4, P1, R24, R14, 0x1 ;  /* 0x0000000e18040211 */ /* 0x000fda00078208ff */
[----:B------:R-:W-:Y:S05]  /*e450*/  WARPSYNC.COLLECTIVE R15, `(.L_x_13686) ;  /* 0x000000000f087348 */ /* 0x000fea0003c00000 */
[----:B------:R0:W1:Y:S02]  /*e460*/  SHFL.IDX P6, R14, R13, R12, R11 ;  /* 0x0000000c0d0e7389 */ /* 0x00006400000c000b */
[----:B01----:R-:W-:Y:S01]  /*e470*/  ENDCOLLECTIVE ;  /* 0x000000000000791b */ /* 0x003fe20003800000 */
.L_x_13686:
        /* <DEDUP_REMOVED lines=12> */
.L_x_13687:
[----:B------:R-:W-:Y:S02]  /*e540*/  IMAD.MOV.U32 R13, RZ, RZ, R0 ;  /* 0x000000ffff0d7224 */ /* 0x000fe400078e0000 */
[----:B------:R-:W-:Y:S01]  /*e550*/  IMAD.MOV.U32 R12, RZ, RZ, 0x4 ;  /* 0x00000004ff0c7424 */ /* 0x000fe200078e00ff */
[----:B------:R-:W-:-:S13]  /*e560*/  @P0 LEA R4, P1, R24, R14, 0x1 ;  /* 0x0000000e18040211 */ /* 0x000fda00078208ff */
[----:B------:R-:W-:Y:S05]  /*e570*/  WARPSYNC.COLLECTIVE R15, `(.L_x_13688) ;  /* 0x000000000f087348 */ /* 0x000fea0003c00000 */
[----:B------:R0:W1:Y:S02]  /*e580*/  SHFL.IDX P6, R14, R13, R12, R11 ;  /* 0x0000000c0d0e7389 */ /* 0x00006400000c000b */
[----:B01----:R-:W-:Y:S01]  /*e590*/  ENDCOLLECTIVE ;  /* 0x000000000000791b */ /* 0x003fe20003800000 */
.L_x_13688:
        /* <DEDUP_REMOVED lines=12> */
.L_x_13689:
[----:B------:R-:W-:Y:S02]  /*e660*/  IMAD.MOV.U32 R13, RZ, RZ, R0 ;  /* 0x000000ffff0d7224 */ /* 0x000fe400078e0000 */
[----:B------:R-:W-:Y:S01]  /*e670*/  IMAD.MOV.U32 R12, RZ, RZ, 0x5 ;  /* 0x00000005ff0c7424 */ /* 0x000fe200078e00ff */
[----:B------:R-:W-:-:S13]  /*e680*/  @P0 LEA R4, P1, R24, R14, 0x1 ;  /* 0x0000000e18040211 */ /* 0x000fda00078208ff */
[----:B------:R-:W-:Y:S05]  /*e690*/  WARPSYNC.COLLECTIVE R15, `(.L_x_13690) ;  /* 0x000000000f087348 */ /* 0x000fea0003c00000 */
[----:B------:R0:W1:Y:S02]  /*e6a0*/  SHFL.IDX P6, R14, R13, R12, R11 ;  /* 0x0000000c0d0e7389 */ /* 0x00006400000c000b */
[----:B01----:R-:W-:Y:S01]  /*e6b0*/  ENDCOLLECTIVE ;  /* 0x000000000000791b */ /* 0x003fe20003800000 */
.L_x_13690:
        /* <DEDUP_REMOVED lines=10> */
.L_x_13691:
[----:B------:R-:W-:Y:S05]  /*e760*/  BRA `(.L_x_13692) ;  /* 0xffffffd000787947 */ /* 0x000fea000383ffff */
.L_x_13642:
[----:B------:R-:W-:Y:S01]  /*e770*/  IMAD.MOV.U32 R13, RZ, RZ, R6 ;  /* 0x000000ffff0d7224 */ /* 0x000fe200078e0006 */
[----:B------:R-:W-:Y:S01]  /*e780*/  MOV R11, 0x181f ;  /* 0x0000181f000b7802 */ /* 0x000fe20000000f00 */
[----:B------:R-:W-:Y:S01]  /*e790*/  IMAD.MOV.U32 R12, RZ, RZ, RZ ;  /* 0x000000ffff0c7224 */ /* 0x000fe200078e00ff */
[----:B------:R-:W-:Y:S01]  /*e7a0*/  MOV R0, UR46 ;  /* 0x0000002e00007c02 */ /* 0x000fe20008000f00 */
[----:B------:R-:W-:-:S04]  /*e7b0*/  IMAD.MOV.U32 R15, RZ, RZ, -0x1 ;  /* 0xffffffffff0f7424 */ /* 0x000fc800078e00ff */
[----:B------:R-:W-:-:S07]  /*e7c0*/  IMAD R0, R0, 0x80, R27 ;  /* 0x0000008000007824 */ /* 0x000fce00078e021b */
[----:B------:R-:W-:Y:S05]  /*e7d0*/  WARPSYNC.COLLECTIVE R15, `(.L_x_13693) ;  /* 0x000000000f087348 */ /* 0x000fea0003c00000 */
[----:B------:R0:W1:Y:S02]  /*e7e0*/  SHFL.IDX P6, R14, R13, R12, R11 ;  /* 0x0000000c0d0e7389 */ /* 0x00006400000c000b */
[----:B01----:R-:W-:Y:S01]  /*e7f0*/  ENDCOLLECTIVE ;  /* 0x000000000000791b */ /* 0x003fe20003800000 */
.L_x_13693:
[----:B------:R-:W-:Y:S01]  /*e800*/  IADD3 R8, R0, 0x10, RZ ;  /* 0x0000001000087810 */ /* 0x000fe20007ffe0ff */
[----:B------:R-:W-:Y:S02]  /*e810*/  IMAD.MOV.U32 R13, RZ, RZ, R7 ;  /* 0x000000ffff0d7224 */ /* 0x000fe400078e0007 */
[----:B------:R-:W-:-:S07]  /*e820*/  IMAD.MOV.U32 R4, RZ, RZ, R14 ;  /* 0x000000ffff047224 */ /* 0x000fce00078e000e */
[----:B------:R-:W-:Y:S05]  /*e830*/  WARPSYNC.COLLECTIVE R15, `(.L_x_13694) ;  /* 0x000000000f087348 */ /* 0x000fea0003c00000 */
[----:B------:R0:W1:Y:S02]  /*e840*/  SHFL.IDX P6, R14, R13, R12, R11 ;  /* 0x0000000c0d0e7389 */ /* 0x00006400000c000b */
[----:B01----:R-:W-:Y:S01]  /*e850*/  ENDCOLLECTIVE ;  /* 0x000000000000791b */ /* 0x003fe20003800000 */
.L_x_13694:
        /* <DEDUP_REMOVED lines=12> */
.L_x_13695:
        /* <DEDUP_REMOVED lines=11> */
.L_x_13696:
[----:B------:R-:W-:Y:S01]  /*e9d0*/  IMAD.MOV.U32 R13, RZ, RZ, R6 ;  /* 0x000000ffff0d7224 */ /* 0x000fe200078e0006 */
[----:B------:R-:W-:Y:S02]  /*e9e0*/  MOV R12, 0x2 ;  /* 0x00000002000c7802 */ /* 0x000fe40000000f00 */
[----:B------:R-:W-:-:S13]  /*e9f0*/  @!P0 LEA R4, P2, R24, R14, 0x1 ;  /* 0x0000000e18048211 */ /* 0x000fda00078408ff */
[----:B------:R-:W-:Y:S05]  /*ea00*/  WARPSYNC.COLLECTIVE R15, `(.L_x_13697) ;  /* 0x000000000f087348 */ /* 0x000fea0003c00000 */
[----:B------:R0:W1:Y:S02]  /*ea10*/  SHFL.IDX P6, R14, R13, R12, R11 ;  /* 0x0000000c0d0e7389 */ /* 0x00006400000c000b */
[----:B01----:R-:W-:Y:S01]  /*ea20*/  ENDCOLLECTIVE ;  /* 0x000000000000791b */ /* 0x003fe20003800000 */
.L_x_13697:
        /* <DEDUP_REMOVED lines=13> */
.L_x_13698:
[----:B------:R-:W-:Y:S02]  /*eb00*/  IMAD.MOV.U32 R13, RZ, RZ, R6 ;  /* 0x000000ffff0d7224 */ /* 0x000fe400078e0006 */
[----:B------:R-:W-:Y:S01]  /*eb10*/  IMAD.MOV.U32 R12, RZ, RZ, 0x3 ;  /* 0x00000003ff0c7424 */ /* 0x000fe200078e00ff */
[----:B------:R-:W-:-:S13]  /*eb20*/  @!P0 LEA R4, P2, R24, R14, 0x1 ;  /* 0x0000000e18048211 */ /* 0x000fda00078408ff */
[----:B------:R-:W-:Y:S05]  /*eb30*/  WARPSYNC.COLLECTIVE R15, `(.L_x_13699) ;  /* 0x000000000f087348 */ /* 0x000fea0003c00000 */
[----:B------:R0:W1:Y:S02]  /*eb40*/  SHFL.IDX P6, R14, R13, R12, R11 ;  /* 0x0000000c0d0e7389 */ /* 0x00006400000c000b */
[----:B01----:R-:W-:Y:S01]  /*eb50*/  ENDCOLLECTIVE ;  /* 0x000000000000791b */ /* 0x003fe20003800000 */
.L_x_13699:
[----:B------:R-:W-:Y:S01]  /*eb60*/  @!P0 IMAD.X R5, RZ, RZ, R8, P2 ;  /* 0x000000ffff058224 */ /* 0x000fe200010e0608 */
[----:B------:R-:W-:-:S04]  /*eb70*/  IADD3 R8, R0, 0x30, RZ ;  /* 0x0000003000087810 */ /* 0x000fc80007ffe0ff */
        /* <DEDUP_REMOVED lines=11> */
.L_x_13700:
[----:B------:R-:W-:Y:S01]  /*ec30*/  IMAD.MOV.U32 R13, RZ, RZ, R6 ;  /* 0x000000ffff0d7224 */ /* 0x000fe200078e0006 */
[----:B------:R-:W-:Y:S02]  /*ec40*/  MOV R12, 0x4 ;  /* 0x00000004000c7802 */ /* 0x000fe40000000f00 */
[----:B------:R-:W-:-:S13]  /*ec50*/  @!P0 LEA R4, P2, R24, R14, 0x1 ;  /* 0x0000000e18048211 */ /* 0x000fda00078408ff */
[----:B------:R-:W-:Y:S05]  /*ec60*/  WARPSYNC.COLLECTIVE R15, `(.L_x_13701) ;  /* 0x000000000f087348 */ /* 0x000fea0003c00000 */
[----:B------:R0:W1:Y:S02]  /*ec70*/  SHFL.IDX P6, R14, R13, R12, R11 ;  /* 0x0000000c0d0e7389 */ /* 0x00006400000c000b */
[----:B01----:R-:W-:Y:S01]  /*ec80*/  ENDCOLLECTIVE ;  /* 0x000000000000791b */ /* 0x003fe20003800000 */
.L_x_13701:
        /* <DEDUP_REMOVED lines=13> */
.L_x_13702:
[----:B------:R-:W-:Y:S02]  /*ed60*/  IMAD.MOV.U32 R13, RZ, RZ, R6 ;  /* 0x000000ffff0d7224 */ /* 0x000fe400078e0006 */
[----:B------:R-:W-:Y:S01]  /*ed70*/  IMAD.MOV.U32 R12, RZ, RZ, 0x5 ;  /* 0x00000005ff0c7424 */ /* 0x000fe200078e00ff */
[----:B------:R-:W-:-:S13]  /*ed80*/  @!P0 LEA R4, P2, R24, R14, 0x1 ;  /* 0x0000000e18048211 */ /* 0x000fda00078408ff */
[----:B------:R-:W-:Y:S05]  /*ed90*/  WARPSYNC.COLLECTIVE R15, `(.L_x_13703) ;  /* 0x000000000f087348 */ /* 0x000fea0003c00000 */
[----:B------:R0:W1:Y:S02]  /*eda0*/  SHFL.IDX P6, R14, R13, R12, R11 ;  /* 0x0000000c0d0e7389 */ /* 0x00006400000c000b */
[----:B01----:R-:W-:Y:S01]  /*edb0*/  ENDCOLLECTIVE ;  /* 0x000000000000791b */ /* 0x003fe20003800000 */
.L_x_13703:
        /* <DEDUP_REMOVED lines=13> */
.L_x_13704:
[----:B------:R-:W-:Y:S02]  /*ee90*/  IMAD.MOV.U32 R13, RZ, RZ, R6 ;  /* 0x000000ffff0d7224 */ /* 0x000fe400078e0006 */
[----:B------:R-:W-:Y:S01]  /*eea0*/  IMAD.MOV.U32 R12, RZ, RZ, 0x6 ;  /* 0x00000006ff0c7424 */ /* 0x000fe200078e00ff */
[----:B------:R-:W-:-:S13]  /*eeb0*/  @!P0 LEA R4, P2, R24, R14, 0x1 ;  /* 0x0000000e18048211 */ /* 0x000fda00078408ff */
[----:B------:R-:W-:Y:S05]  /*eec0*/  WARPSYNC.COLLECTIVE R15, `(.L_x_13705) ;  /* 0x000000000f087348 */ /* 0x000fea0003c00000 */
[----:B------:R0:W1:Y:S02]  /*eed0*/  SHFL.IDX P6, R14, R13, R12, R11 ;  /* 0x0000000c0d0e7389 */ /* 0x00006400000c000b */
[----:B01----:R-:W-:Y:S01]  /*eee0*/  ENDCOLLECTIVE ;  /* 0x000000000000791b */ /* 0x003fe20003800000 */
.L_x_13705:
        /* <DEDUP_REMOVED lines=11> */
.L_x_13706:
        /* <DEDUP_REMOVED lines=8> */
.L_x_13707:
        /* <DEDUP_REMOVED lines=10> */
.L_x_13708:
[----:B------:R-:W-:Y:S05]  /*f0c0*/  BRA `(.L_x_13709) ;  /* 0xffffffd000707947 */ /* 0x000fea000383ffff */
.L_x_13643:
[----:B0-----:R-:W-:-:S04]  /*f0d0*/  MOV R3, UR45 ;  /* 0x0000002d00037c02 */ /* 0x001fc80008000f00 */
[----:B------:R0:W1:Y:S03]  /*f0e0*/  SYNCS.PHASECHK.TRANS64.TRYWAIT P0, [R3+URZ+0x22820], R0 ;  /* 0x02282000030075a7 */ /* 0x000066000800017f */
[----:B-1----:R-:W-:Y:S05]  /*f0f0*/  @!P0 NANOSLEEP.SYNCS 0x989680 ;  /* 0x009896800000895d */ /* 0x002fea0003900000 */
[----:B------:R-:W1:Y:S02]  /*f100*/  @!P0 SYNCS.PHASECHK.TRANS64 P0, [R3+URZ+0x22820], R0 ;  /* 0x02282000030085a7 */ /* 0x000e64000800007f */
[----:B-1----:R-:W-:Y:S05]  /*f110*/  @!P0 BRA `(.L_x_13643) ;  /* 0xfffffffc00ec8947 */ /* 0x002fea000383ffff */
[----:B------:R-:W-:Y:S05]  /*f120*/  BRA `(.L_x_13710) ;  /* 0xffffffd000a07947 */ /* 0x000fea000383ffff */
.L_x_13645:
[----:B0-----:R-:W-:-:S04]  /*f130*/  IMAD.U32 R3, RZ, RZ, UR45 ;  /* 0x0000002dff037e24 */ /* 0x001fc8000f8e00ff */
[----:B------:R0:W1:Y:S03]  /*f140*/  SYNCS.PHASECHK.TRANS64.TRYWAIT P0, [R3+URZ+0x22860], R0 ;  /* 0x02286000030075a7 */ /* 0x000066000800017f */
[----:B-1----:R-:W-:Y:S05]  /*f150*/  @!P0 NANOSLEEP.SYNCS 0x989680 ;  /* 0x009896800000895d */ /* 0x002fea0003900000 */
[----:B------:R-:W1:Y:S02]  /*f160*/  @!P0 SYNCS.PHASECHK.TRANS64 P0, [R3+URZ+0x22860], R0 ;  /* 0x02286000030085a7 */ /* 0x000e64000800007f */
[----:B-1----:R-:W-:Y:S05]  /*f170*/  @!P0 BRA `(.L_x_13645) ;  /* 0xfffffffc00ec8947 */ /* 0x002fea000383ffff */
[----:B------:R-:W-:Y:S05]  /*f180*/  BRA `(.L_x_13711) ;  /* 0xffffffd0009c7947 */ /* 0x000fea000383ffff */
.L_x_13646:
        /* <DEDUP_REMOVED lines=8> */
.L_x_13713:
[----:B------:R-:W-:Y:S05]  /*f210*/  BSYNC B0 ;  /* 0x0000000000007941 */ /* 0x000fea0003800000 */
.L_x_13712:
        /* <DEDUP_REMOVED lines=12> */
.L_x_13714:
[----:B------:R-:W-:Y:S01]  /*f2e0*/  ISETP.LT.OR P3, PT, R35, 0x1, !P1 ;  /* 0x000000012300780c */ /* 0x000fe20004f61670 */
[----:B------:R-:W-:Y:S02]  /*f2f0*/  IMAD.MOV.U32 R13, RZ, RZ, R10 ;  /* 0x000000ffff0d7224 */ /* 0x000fe400078e000a */
[----:B------:R-:W-:Y:S01]  /*f300*/  IMAD.MOV.U32 R12, RZ, RZ, 0x1 ;  /* 0x00000001ff0c7424 */ /* 0x000fe200078e00ff */
[----:B------:R-:W-:-:S13]  /*f310*/  IADD3 R4, P0, R14, R24, RZ ;  /* 0x000000180e047210 */ /* 0x000fda0007f1e0ff */
[----:B------:R-:W-:Y:S05]  /*f320*/  WARPSYNC.COLLECTIVE R15, `(.L_x_13715) ;  /* 0x000000000f087348 */ /* 0x000fea0003c00000 */
[----:B------:R0:W1:Y:S02]  /*f330*/  SHFL.IDX P6, R14, R13, R12, R11 ;  /* 0x0000000c0d0e7389 */ /* 0x00006400000c000b */
[----:B01----:R-:W-:Y:S01]  /*f340*/  ENDCOLLECTIVE ;  /* 0x000000000000791b */ /* 0x003fe20003800000 */
.L_x_13715:
        /* <DEDUP_REMOVED lines=12> */
.L_x_13716:
        /* <DEDUP_REMOVED lines=15> */
.L_x_13717:
        /* <DEDUP_REMOVED lines=12> */
.L_x_13718:
        /* <DEDUP_REMOVED lines=14> */
.L_x_13719:
        /* <DEDUP_REMOVED lines=12> */
.L_x_13720:
        /* <DEDUP_REMOVED lines=14> */
.L_x_13721:
        /* <DEDUP_REMOVED lines=12> */
.L_x_13722:
        /* <DEDUP_REMOVED lines=14> */
.L_x_13723:
        /* <DEDUP_REMOVED lines=13> */
.L_x_13724:
        /* <DEDUP_REMOVED lines=9> */
.L_x_13653:
[----:B-1----:R1:W2:Y:S02]  /*fb40*/  SYNCS.PHASECHK.TRANS64.TRYWAIT P0, [R32+URZ+0x22840], R31 ;  /* 0x0228401f200075a7 */ /* 0x0022a4000800017f */
[----:B--2---:R-:W-:Y:S05]  /*fb50*/  @!P0 NANOSLEEP.SYNCS 0x989680 ;  /* 0x009896800000895d */ /* 0x004fea0003900000 */
[----:B------:R-:W2:Y:S02]  /*fb60*/  @!P0 SYNCS.PHASECHK.TRANS64 P0, [R32+URZ+0x22840], R31 ;  /* 0x0228401f200085a7 */ /* 0x000ea4000800007f */
[----:B--2---:R-:W-:Y:S05]  /*fb70*/  @!P0 BRA `(.L_x_13653) ;  /* 0xfffffffc00f08947 */ /* 0x004fea000383ffff */
[----:B------:R-:W-:Y:S05]  /*fb80*/  BRA `(.L_x_13726) ;  /* 0xffffffd000c07947 */ /* 0x000fea000383ffff */
.L_x_13654:
        /* <DEDUP_REMOVED lines=8> */
.L_x_13728:
[----:B------:R-:W-:Y:S05]  /*fc10*/  BSYNC B1 ;  /* 0x0000000000017941 */ /* 0x000fea0003800000 */
.L_x_13727:
        /* <DEDUP_REMOVED lines=9> */
.L_x_13729:
[----:B------:R-:W-:Y:S02]  /*fcb0*/  IMAD.MOV.U32 R13, RZ, RZ, R3 ;  /* 0x000000ffff0d7224 */ /* 0x000fe400078e0003 */
[----:B------:R-:W-:Y:S01]  /*fcc0*/  IMAD.MOV.U32 R12, RZ, RZ, 0x1 ;  /* 0x00000001ff0c7424 */ /* 0x000fe200078e00ff */
[----:B------:R-:W-:-:S13]  /*fcd0*/  IADD3 R4, P0, R14, R24, RZ ;  /* 0x000000180e047210 */ /* 0x000fda0007f1e0ff */
[----:B------:R-:W-:Y:S05]  /*fce0*/  WARPSYNC.COLLECTIVE R15, `(.L_x_13730) ;  /* 0x000000000f087348 */ /* 0x000fea0003c00000 */
[----:B------:R0:W1:Y:S02]  /*fcf0*/  SHFL.IDX P6, R14, R13, R12, R11 ;  /* 0x0000000c0d0e7389 */ /* 0x00006400000c000b */
[----:B01----:R-:W-:Y:S01]  /*fd00*/  ENDCOLLECTIVE ;  /* 0x000000000000791b */ /* 0x003fe20003800000 */
.L_x_13730:
        /* <DEDUP_REMOVED lines=10> */
.L_x_13731:
[----:B------:R-:W-:Y:S02]  /*fdb0*/  IMAD.MOV.U32 R13, RZ, RZ, R3 ;  /* 0x000000ffff0d7224 */ /* 0x000fe400078e0003 */
[----:B------:R-:W-:Y:S01]  /*fdc0*/  IMAD.MOV.U32 R12, RZ, RZ, 0x2 ;  /* 0x00000002ff0c7424 */ /* 0x000fe200078e00ff */
[----:B------:R-:W-:-:S13]  /*fdd0*/  IADD3 R6, P0, R14, R24, RZ ;  /* 0x000000180e067210 */ /* 0x000fda0007f1e0ff */
[----:B------:R-:W-:Y:S05]  /*fde0*/  WARPSYNC.COLLECTIVE R15, `(.L_x_13732) ;  /* 0x000000000f087348 */ /* 0x000fea0003c00000 */
[----:B------:R0:W1:Y:S02]  /*fdf0*/  SHFL.IDX P6, R14, R13, R12, R11 ;  /* 0x0000000c0d0e7389 */ /* 0x00006400000c000b */
[----:B01----:R-:W-:Y:S01]  /*fe00*/  ENDCOLLECTIVE ;  /* 0x000000000000791b */ /* 0x003fe20003800000 */
.L_x_13732:
        /* <DEDUP_REMOVED lines=10> */
.L_x_13733:
[----:B------:R-:W-:Y:S01]  /*feb0*/  IMAD.MOV.U32 R13, RZ, RZ, R3 ;  /* 0x000000ffff0d7224 */ /* 0x000fe200078e0003 */
[----:B------:R-:W-:Y:S02]  /*fec0*/  MOV R12, 0x3 ;  /* 0x00000003000c7802 */ /* 0x000fe40000000f00 */
[----:B------:R-:W-:-:S13]  /*fed0*/  IADD3 R6, P0, R14, R24, RZ ;  /* 0x000000180e067210 */ /* 0x000fda0007f1e0ff */
[----:B------:R-:W-:Y:S05]  /*fee0*/  WARPSYNC.COLLECTIVE R15, `(.L_x_13734) ;  /* 0x000000000f087348 */ /* 0x000fea0003c00000 */
[----:B------:R0:W1:Y:S02]  /*fef0*/  SHFL.IDX P6, R14, R13, R12, R11 ;  /* 0x0000000c0d0e7389 */ /* 0x00006400000c000b */
[----:B01----:R-:W-:Y:S01]  /*ff00*/  ENDCOLLECTIVE ;  /* 0x000000000000791b */ /* 0x003fe20003800000 */
.L_x_13734:
        /* <DEDUP_REMOVED lines=10> */
.L_x_13735:
[----:B------:R-:W-:Y:S01]  /*ffb0*/  MOV R13, R3 ;  /* 0x00000003000d7202 */ /* 0x000fe20000000f00 */
[----:B------:R-:W-:Y:S01]  /*ffc0*/  IMAD.MOV.U32 R12, RZ, RZ, 0x4 ;  /* 0x00000004ff0c7424 */ /* 0x000fe200078e00ff */
[----:B------:R-:W-:-:S13]  /*ffd0*/  IADD3 R4, P0, R14, R24, RZ ;  /* 0x000000180e047210 */ /* 0x000fda0007f1e0ff */
[----:B------:R-:W-:Y:S05]  /*ffe0*/  WARPSYNC.COLLECTIVE R15, `(.L_x_13736) ;  /* 0x000000000f087348 */ /* 0x000fea0003c00000 */
[----:B------:R0:W1:Y:S02]  /*fff0*/  SHFL.IDX P6, R14, R13, R12, R11 ;  /* 0x0000000c0d0e7389 */ /* 0x00006400000c000b */
[----:B01----:R-:W-:Y:S01]  /*10000*/  ENDCOLLECTIVE ;  /* 0x000000000000791b */ /* 0x003fe20003800000 */
.L_x_13736:
        /* <DEDUP_REMOVED lines=10> */
.L_x_13737:
[----:B------:R-:W-:Y:S02]  /*100b0*/  IMAD.MOV.U32 R13, RZ, RZ, R3 ;  /* 0x000000ffff0d7224 */ /* 0x000fe400078e0003 */
[----:B------:R-:W-:Y:S01]  /*100c0*/  IMAD.MOV.U32 R12, RZ, RZ, 0x5 ;  /* 0x00000005ff0c7424 */ /* 0x000fe200078e00ff */
[----:B------:R-:W-:-:S13]  /*100d0*/  IADD3 R4, P0, R14, R24, RZ ;  /* 0x000000180e047210 */ /* 0x000fda0007f1e0ff */
[----:B------:R-:W-:Y:S05]  /*100e0*/  WARPSYNC.COLLECTIVE R15, `(.L_x_13738) ;  /* 0x000000000f087348 */ /* 0x000fea0003c00000 */
[----:B------:R0:W1:Y:S02]  /*100f0*/  SHFL.IDX P6, R14, R13, R12, R11 ;  /* 0x0000000c0d0e7389 */ /* 0x00006400000c000b */
[----:B01----:R-:W-:Y:S01]  /*10100*/  ENDCOLLECTIVE ;  /* 0x000000000000791b */ /* 0x003fe20003800000 */
.L_x_13738:
        /* <DEDUP_REMOVED lines=10> */
.L_x_13739:
[----:B------:R-:W-:Y:S01]  /*101b0*/  IMAD.MOV.U32 R37, RZ, RZ, R14 ;  /* 0x000000ffff257224 */ /* 0x000fe200078e000e */
[----:B------:R-:W-:Y:S06]  /*101c0*/  BRA `(.L_x_13740) ;  /* 0xffffffd000187947 */ /* 0x000fec000383ffff */
.L_x_13659:
[----:B---3--:R3:W4:Y:S02]  /*101d0*/  SYNCS.PHASECHK.TRANS64.TRYWAIT P0, [R32+URZ+0x22860], R31 ;  /* 0x0228601f200075a7 */ /* 0x008724000800017f */
[----:B----4-:R-:W-:Y:S05]  /*101e0*/  @!P0 NANOSLEEP.SYNCS 0x989680 ;  /* 0x009896800000895d */ /* 0x010fea0003900000 */
[----:B------:R-:W4:Y:S02]  /*101f0*/  @!P0 SYNCS.PHASECHK.TRANS64 P0, [R32+URZ+0x22860], R31 ;  /* 0x0228601f200085a7 */ /* 0x000f24000800007f */
[----:B----4-:R-:W-:Y:S05]  /*10200*/  @!P0 BRA `(.L_x_13659) ;  /* 0xfffffffc00f08947 */ /* 0x010fea000383ffff */
[----:B------:R-:W-:Y:S05]  /*10210*/  BRA `(.L_x_13741) ;  /* 0xffffffd000647947 */ /* 0x000fea000383ffff */
.L_x_13660:
        /* <DEDUP_REMOVED lines=8> */
.L_x_13743:
[----:B------:R-:W-:Y:S05]  /*102a0*/  BSYNC B1 ;  /* 0x0000000000017941 */ /* 0x000fea0003800000 */
.L_x_13742:
        /* <DEDUP_REMOVED lines=9> */
.L_x_13744:
[----:B------:R-:W-:Y:S01]  /*10340*/  IMAD.MOV.U32 R8, RZ, RZ, RZ ;  /* 0x000000ffff087224 */ /* 0x000fe200078e00ff */
[----:B------:R-:W-:Y:S01]  /*10350*/  MOV R13, R18 ;  /* 0x00000012000d7202 */ /* 0x000fe20000000f00 */
[----:B------:R-:W-:Y:S01]  /*10360*/  IMAD.MOV.U32 R12, RZ, RZ, 0x1 ;  /* 0x00000001ff0c7424 */ /* 0x000fe200078e00ff */
[----:B------:R-:W-:-:S13]  /*10370*/  IADD3 R4, P0, R14, R24, RZ ;  /* 0x000000180e047210 */ /* 0x000fda0007f1e0ff */
[----:B------:R-:W-:Y:S05]  /*10380*/  WARPSYNC.COLLECTIVE R15, `(.L_x_13745) ;  /* 0x000000000f087348 */ /* 0x000fea0003c00000 */
[----:B------:R0:W1:Y:S02]  /*10390*/  SHFL.IDX P6, R14, R13, R12, R11 ;  /* 0x0000000c0d0e7389 */ /* 0x00006400000c000b */
[----:B01----:R-:W-:Y:S01]  /*103a0*/  ENDCOLLECTIVE ;  /* 0x000000000000791b */ /* 0x003fe20003800000 */
.L_x_13745:
        /* <DEDUP_REMOVED lines=13> */
.L_x_13746:
[----:B------:R-:W-:Y:S02]  /*10480*/  IMAD.MOV.U32 R13, RZ, RZ, R18 ;  /* 0x000000ffff0d7224 */ /* 0x000fe400078e0012 */
[----:B------:R-:W-:Y:S01]  /*10490*/  IMAD.MOV.U32 R12, RZ, RZ, 0x2 ;  /* 0x00000002ff0c7424 */ /* 0x000fe200078e00ff */
[----:B------:R-:W-:-:S07]  /*104a0*/  MOV R5, R14 ;  /* 0x0000000e00057202 */ /* 0x000fce0000000f00 */
[----:B------:R-:W-:Y:S05]  /*104b0*/  WARPSYNC.COLLECTIVE R15, `(.L_x_13747) ;  /* 0x000000000f087348 */ /* 0x000fea0003c00000 */
[----:B------:R0:W1:Y:S02]  /*104c0*/  SHFL.IDX P6, R14, R13, R12, R11 ;  /* 0x0000000c0d0e7389 */ /* 0x00006400000c000b */
[----:B01----:R-:W-:Y:S01]  /*104d0*/  ENDCOLLECTIVE ;  /* 0x000000000000791b */ /* 0x003fe20003800000 */
.L_x_13747:
        /* <DEDUP_REMOVED lines=14> */
.L_x_13748:
[----:B------:R-:W-:Y:S01]  /*105c0*/  MOV R13, R18 ;  /* 0x00000012000d7202 */ /* 0x000fe20000000f00 */
[----:B------:R-:W-:Y:S02]  /*105d0*/  IMAD.MOV.U32 R12, RZ, RZ, 0x3 ;  /* 0x00000003ff0c7424 */ /* 0x000fe400078e00ff */
[----:B------:R-:W-:-:S07]  /*105e0*/  IMAD.MOV.U32 R5, RZ, RZ, R14 ;  /* 0x000000ffff057224 */ /* 0x000fce00078e000e */
[----:B------:R-:W-:Y:S05]  /*105f0*/  WARPSYNC.COLLECTIVE R15, `(.L_x_13749) ;  /* 0x000000000f087348 */ /* 0x000fea0003c00000 */
[----:B------:R0:W1:Y:S02]  /*10600*/  SHFL.IDX P6, R14, R13, R12, R11 ;  /* 0x0000000c0d0e7389 */ /* 0x00006400000c000b */
[----:B01----:R-:W-:Y:S01]  /*10610*/  ENDCOLLECTIVE ;  /* 0x000000000000791b */ /* 0x003fe20003800000 */
.L_x_13749:
        /* <DEDUP_REMOVED lines=14> */
.L_x_13750:
[----:B------:R-:W-:Y:S02]  /*10700*/  IMAD.MOV.U32 R13, RZ, RZ, R18 ;  /* 0x000000ffff0d7224 */ /* 0x000fe400078e0012 */
[----:B------:R-:W-:Y:S01]  /*10710*/  IMAD.MOV.U32 R12, RZ, RZ, 0x4 ;  /* 0x00000004ff0c7424 */ /* 0x000fe200078e00ff */
[----:B------:R-:W-:-:S07]  /*10720*/  MOV R5, R14 ;  /* 0x0000000e00057202 */ /* 0x000fce0000000f00 */
[----:B------:R-:W-:Y:S05]  /*10730*/  WARPSYNC.COLLECTIVE R15, `(.L_x_13751) ;  /* 0x000000000f087348 */ /* 0x000fea0003c00000 */
[----:B------:R0:W1:Y:S02]  /*10740*/  SHFL.IDX P6, R14, R13, R12, R11 ;  /* 0x0000000c0d0e7389 */ /* 0x00006400000c000b */
[----:B01----:R-:W-:Y:S01]  /*10750*/  ENDCOLLECTIVE ;  /* 0x000000000000791b */ /* 0x003fe20003800000 */
.L_x_13751:
        /* <DEDUP_REMOVED lines=14> */
.L_x_13752:
[----:B------:R-:W-:Y:S01]  /*10840*/  MOV R13, R18 ;  /* 0x00000012000d7202 */ /* 0x000fe20000000f00 */
[----:B------:R-:W-:Y:S02]  /*10850*/  IMAD.MOV.U32 R12, RZ, RZ, 0x5 ;  /* 0x00000005ff0c7424 */ /* 0x000fe400078e00ff */
[----:B------:R-:W-:-:S07]  /*10860*/  IMAD.MOV.U32 R5, RZ, RZ, R14 ;  /* 0x000000ffff057224 */ /* 0x000fce00078e000e */
[----:B------:R-:W-:Y:S05]  /*10870*/  WARPSYNC.COLLECTIVE R15, `(.L_x_13753) ;  /* 0x000000000f087348 */ /* 0x000fea0003c00000 */
[----:B------:R0:W1:Y:S02]  /*10880*/  SHFL.IDX P6, R14, R13, R12, R11 ;  /* 0x0000000c0d0e7389 */ /* 0x00006400000c000b */
[----:B01----:R-:W-:Y:S01]  /*10890*/  ENDCOLLECTIVE ;  /* 0x000000000000791b */ /* 0x003fe20003800000 */
.L_x_13753:
        /* <DEDUP_REMOVED lines=14> */
.L_x_13754:
[----:B------:R-:W-:Y:S01]  /*10980*/  MOV R3, R14 ;  /* 0x0000000e00037202 */ /* 0x000fe20000000f00 */
[----:B------:R-:W-:Y:S06]  /*10990*/  BRA `(.L_x_13755) ;  /* 0xffffffcc00a07947 */ /* 0x000fec000383ffff */
.L_x_13665:
[----:B0-----:R0:W1:Y:S02]  /*109a0*/  SYNCS.PHASECHK.TRANS64.TRYWAIT P0, [R4+URZ+0x22820], R8 ;  /* 0x02282008040075a7 */ /* 0x001064000800017f */
[----:B-1----:R-:W-:Y:S05]  /*109b0*/  @!P0 NANOSLEEP.SYNCS 0x989680 ;  /* 0x009896800000895d */ /* 0x002fea0003900000 */
[----:B------:R-:W1:Y:S02]  /*109c0*/  @!P0 SYNCS.PHASECHK.TRANS64 P0, [R4+URZ+0x22820], R8 ;  /* 0x02282008040085a7 */ /* 0x000e64000800007f */
[----:B-1----:R-:W-:Y:S05]  /*109d0*/  @!P0 BRA `(.L_x_13665) ;  /* 0xfffffffc00f08947 */ /* 0x002fea000383ffff */
[----:B------:R-:W-:Y:S05]  /*109e0*/  BRA `(.L_x_13756) ;  /* 0xffffffd000287947 */ /* 0x000fea000383ffff */
.L_x_13666:
        /* <DEDUP_REMOVED lines=8> */
.L_x_13758:
[----:B------:R-:W-:Y:S05]  /*10a70*/  BSYNC B0 ;  /* 0x0000000000007941 */ /* 0x000fea0003800000 */
.L_x_13757:
[----:B------:R-:W-:Y:S05]  /*10a80*/  BRA `(.L_x_13759) ;  /* 0xffffffd000107947 */ /* 0x000fea000383ffff */
.L_x_13667:
[----:B------:R-:W-:Y:S01]  /*10a90*/  BSSY B0, `(.L_x_13760) ;  /* 0x0000006000007945 */ /* 0x000fe20003800000 */
[----:B------:R-:W-:-:S07]  /*10aa0*/  IMAD.MOV.U32 R15, RZ, RZ, -0x1 ;  /* 0xffffffffff0f7424 */ /* 0x000fce00078e00ff */
[----:B0123-5:R-:W-:Y:S05]  /*10ab0*/  WARPSYNC.COLLECTIVE R15, `(.L_x_13761) ;  /* 0x000000000f0c7348 */ /* 0x02ffea0003c00000 */
[----:B------:R-:W-:Y:S02]  /*10ac0*/  ELECT P6, UR62, PT ;  /* 0x00000000003e782f */ /* 0x000fe400038c0000 */
[----:B------:R-:W-:Y:S01]  /*10ad0*/  MOV R14, UR62 ;  /* 0x0000003e000e7c02 */ /* 0x000fe20008000f00 */
[----:B0123-5:R-:W-:Y:S10]  /*10ae0*/  ENDCOLLECTIVE ;  /* 0x000000000000791b */ /* 0x02fff40003800000 */
.L_x_13761:
[----:B------:R-:W-:Y:S05]  /*10af0*/  BSYNC B0 ;  /* 0x0000000000007941 */ /* 0x000fea0003800000 */
.L_x_13760:
[----:B------:R-:W-:Y:S05]  /*10b00*/  BRA `(.L_x_13762) ;  /* 0xffffffd000047947 */ /* 0x000fea000383ffff */
.L_x_13669:
[----:B----4-:R4:W0:Y:S02]  /*10b10*/  SYNCS.PHASECHK.TRANS64.TRYWAIT P1, [R5+URZ+0x22840], R0 ;  /* 0x02284000050075a7 */ /* 0x010824000802017f */
[----:B0-----:R-:W-:Y:S05]  /*10b20*/  @!P1 NANOSLEEP.SYNCS 0x989680 ;  /* 0x009896800000995d */ /* 0x001fea0003900000 */
[----:B------:R-:W0:Y:S02]  /*10b30*/  @!P1 SYNCS.PHASECHK.TRANS64 P1, [R5+URZ+0x22840], R0 ;  /* 0x02284000050095a7 */ /* 0x000e24000802007f */
[----:B0-----:R-:W-:Y:S05]  /*10b40*/  @!P1 BRA `(.L_x_13669) ;  /* 0xfffffffc00f09947 */ /* 0x001fea000383ffff */
[----:B------:R-:W-:Y:S05]  /*10b50*/  BRA `(.L_x_13763) ;  /* 0xffffffd000247947 */ /* 0x000fea000383ffff */
.L_x_13671:
[----:B-1----:R1:W0:Y:S02]  /*10b60*/  SYNCS.PHASECHK.TRANS64.TRYWAIT P1, [R21+URZ+0x22840], R2 ;  /* 0x02284002150075a7 */ /* 0x002224000802017f */
[----:B0-----:R-:W-:Y:S05]  /*10b70*/  @!P1 NANOSLEEP.SYNCS 0x989680 ;  /* 0x009896800000995d */ /* 0x001fea0003900000 */
[----:B------:R-:W0:Y:S02]  /*10b80*/  @!P1 SYNCS.PHASECHK.TRANS64 P1, [R21+URZ+0x22840], R2 ;  /* 0x02284002150095a7 */ /* 0x000e24000802007f */
[----:B0-----:R-:W-:Y:S05]  /*10b90*/  @!P1 BRA `(.L_x_13671) ;  /* 0xfffffffc00f09947 */ /* 0x001fea000383ffff */
[----:B------:R-:W-:Y:S05]  /*10ba0*/  BRA `(.L_x_13764) ;  /* 0xffffffd000307947 */ /* 0x000fea000383ffff */
.L_x_13673:
[----:B------:R0:W0:Y:S02]  /*10bb0*/  SYNCS.PHASECHK.TRANS64.TRYWAIT P1, [R5+URZ+0x22860], R0 ;  /* 0x02286000050075a7 */ /* 0x000024000802017f */
[----:B0-----:R-:W-:Y:S05]  /*10bc0*/  @!P1 NANOSLEEP.SYNCS 0x989680 ;  /* 0x009896800000995d */ /* 0x001fea0003900000 */
[----:B------:R-:W0:Y:S02]  /*10bd0*/  @!P1 SYNCS.PHASECHK.TRANS64 P1, [R5+URZ+0x22860], R0 ;  /* 0x02286000050095a7 */ /* 0x000e24000802007f */
[----:B0-----:R-:W-:Y:S05]  /*10be0*/  @!P1 BRA `(.L_x_13673) ;  /* 0xfffffffc00f09947 */ /* 0x001fea000383ffff */
[----:B------:R-:W-:Y:S05]  /*10bf0*/  BRA `(.L_x_13765) ;  /* 0xffffffd0002c7947 */ /* 0x000fea000383ffff */
.L_x_13766:
        /* <DEDUP_REMOVED lines=16> */
.L_x_15677:


//--------------------- .text._ZN7cutlass13device_kernelIN5flash11enable_sm90INS1_16FlashAttnFwdSm90INS1_25CollectiveMainloopFwdSm90ILi2EN4cute5tupleIJNS5_1CILi1EEES8_S8_EEENS6_IJNS7_ILi128EEENS7_ILi96EEENS7_ILi64EEEEEELi256ENS_10bfloat16_tEfNS_4arch4Sm90ELb1ELb0ELb0ELb0ELb1ELb0ELb1ELb1ELb0ELb1ELb1ELb0EEENS1_21CollectiveEpilogueFwdINS6_IJSA_NS7_ILi256EEESB_EEES9_SE_SG_Li256ELb0ELb1ELb1ELb0EEENS1_19SingleTileSchedulerILb0ELb1ELb1ELi128EEEEEEEEEvNT_6ParamsE --------------------------
	.section	.text._ZN7cutlass13device_kernelIN5flash11enable_sm90INS1_16FlashAttnFwdSm90INS1_25CollectiveMainloopFwdSm90ILi2EN4cute5tupleIJNS5_1CILi1EEES8_S8_EEENS6_IJNS7_ILi128EEENS7_ILi96EEENS7_ILi64EEEEEELi256ENS_10bfloat16_tEfNS_4arch4Sm90ELb1ELb0ELb0ELb0ELb1ELb0ELb1ELb1ELb0ELb1ELb1ELb0EEENS1_21CollectiveEpilogueFwdINS6_IJSA_NS7_ILi256EEESB_EEES9_SE_SG_Li256ELb0ELb1ELb1ELb0EEENS1_19SingleTileSchedulerILb0ELb1ELb1ELi128EEEEEEEEEvNT_6ParamsE,"ax",@progbits
	.align	128
.text._ZN7cutlass13device_kernelIN5flash11enable_sm90INS1_16FlashAttnFwdSm90INS1_25CollectiveMainloopFwdSm90ILi2EN4cute5tupleIJNS5_1CILi1EEES8_S8_EEENS6_IJNS7_ILi128EEENS7_ILi96EEENS7_ILi64EEEEEELi256ENS_10bfloat16_tEfNS_4arch4Sm90ELb1ELb0ELb0ELb0ELb1ELb0ELb1ELb1ELb0ELb1ELb1ELb0EEENS1_21CollectiveEpilogueFwdINS6_IJSA_NS7_ILi256EEESB_EEES9_SE_SG_Li256ELb0ELb1ELb1ELb0EEENS1_19SingleTileSchedulerILb0ELb1ELb1ELi128EEEEEEEEEvNT_6ParamsE:
        .type           _ZN7cutlass13device_kernelIN5flash11enable_sm90INS1_16FlashAttnFwdSm90INS1_25CollectiveMainloopFwdSm90ILi2EN4cute5tupleIJNS5_1CILi1EEES8_S8_EEENS6_IJNS7_ILi128EEENS7_ILi96EEENS7_ILi64EEEEEELi256ENS_10bfloat16_tEfNS_4arch4Sm90ELb1ELb0ELb0ELb0ELb1ELb0ELb1ELb1ELb0ELb1ELb1ELb0EEENS1_21CollectiveEpilogueFwdINS6_IJSA_NS7_ILi256EEESB_EEES9_SE_SG_Li256ELb0ELb1ELb1ELb0EEENS1_19SingleTileSchedulerILb0ELb1ELb1ELi128EEEEEEEEEvNT_6ParamsE,@function
        .size           _ZN7cutlass13device_kernelIN5flash11enable_sm90INS1_16FlashAttnFwdSm90INS1_25CollectiveMainloopFwdSm90ILi2EN4cute5tupleIJNS5_1CILi1EEES8_S8_EEENS6_IJNS7_ILi128EEENS7_ILi96EEENS7_ILi64EEEEEELi256ENS_10bfloat16_tEfNS_4arch4Sm90ELb1ELb0ELb0ELb0ELb1ELb0ELb1ELb1ELb0ELb1ELb1ELb0EEENS1_21CollectiveEpilogueFwdINS6_IJSA_NS7_ILi256EEESB_EEES9_SE_SG_Li256ELb0ELb1ELb1ELb0EEENS1_19SingleTileSchedulerILb0ELb1ELb1ELi128EEEEEEEEEvNT_6ParamsE,(.L_x_15678 - _ZN7cutlass13device_kernelIN5flash11enable_sm90INS1_16FlashAttnFwdSm90INS1_25CollectiveMainloopFwdSm90ILi2EN4cute5tupleIJNS5_1CILi1EEES8_S8_EEENS6_IJNS7_ILi128EEENS7_ILi96EEENS7_ILi64EEEEEELi256ENS_10bfloat16_tEfNS_4arch4Sm90ELb1ELb0ELb0ELb0ELb1ELb0ELb1ELb1ELb0ELb1ELb1ELb0EEENS1_21CollectiveEpilogueFwdINS6_IJSA_NS7_ILi256EEESB_EEES9_SE_SG_Li256ELb0ELb1ELb1ELb0EEENS1_19SingleTileSchedulerILb0ELb1ELb1ELi128EEEEEEEEEvNT_6ParamsE)
        .other          _ZN7cutlass13device_kernelIN5flash11enable_sm90INS1_16FlashAttnFwdSm90INS1_25CollectiveMainloopFwdSm90ILi2EN4cute5tupleIJNS5_1CILi1EEES8_S8_EEENS6_IJNS7_ILi128EEENS7_ILi96EEENS7_ILi64EEEEEELi256ENS_10bfloat16_tEfNS_4arch4Sm90ELb1ELb0ELb0ELb0ELb1ELb0ELb1ELb1ELb0ELb1ELb1ELb0EEENS1_21CollectiveEpilogueFwdINS6_IJSA_NS7_ILi256EEESB_EEES9_SE_SG_Li256ELb0ELb1ELb1ELb0EEENS1_19SingleTileSchedulerILb0ELb1ELb1ELi128EEEEEEEEEvNT_6ParamsE,@"STO_CUDA_ENTRY STV_DEFAULT"
_ZN7cutlass13device_kernelIN5flash11enable_sm90INS1_16FlashAttnFwdSm90INS1_25CollectiveMainloopFwdSm90ILi2EN4cute5tupleIJNS5_1CILi1EEES8_S8_EEENS6_IJNS7_ILi128EEENS7_ILi96EEENS7_ILi64EEEEEELi256ENS_10bfloat16_tEfNS_4arch4Sm90ELb1ELb0ELb0ELb0ELb1ELb0ELb1ELb1ELb0ELb1ELb1ELb0EEENS1_21CollectiveEpilogueFwdINS6_IJSA_NS7_ILi256EEESB_EEES9_SE_SG_Li256ELb0ELb1ELb1ELb0EEENS1_19SingleTileSchedulerILb0ELb1ELb1ELi128EEEEEEEEEvNT_6ParamsE:
        /* <DEDUP_REMOVED lines=47> */
.L_x_13767:
        /* <DEDUP_REMOVED lines=22> */
.L_x_13768:
        /* <DEDUP_REMOVED lines=18> */
.L_x_13769:
        /* <DEDUP_REMOVED lines=22> */
.L_x_13770:
        /* <DEDUP_REMOVED lines=23> */
.L_x_13771:
        /* <DEDUP_REMOVED lines=11> */
.L_x_13774:
        /* <DEDUP_REMOVED lines=23> */
[----:B------:R-:W2:Y:S01]  /*0a60*/  S2UR UR39, SR_CTAID.X ;  /* 0x00000000002779c3 */ /* 0x000ea20000002500 */
        /* <DEDUP_REMOVED lines=14> */
[----:B--2---:R-:W-:-:S04]  /*0b50*/  USHF.L.U32 UR39, UR39, 0x7, URZ ;  /* 0x0000000727277899 */ /* 0x004fc8000800063f */
[----:B------:R-:W-:Y:S02]  /*0b60*/  @UP1 UIADD3 UR4, UR39, 0x7f, URZ ;  /* 0x0000007f27041890 */ /* 0x000fe4000fffe03f */
[----:B------:R-:W-:Y:S02]  /*0b70*/  UIADD3 UR6, UR39, 0x7f, URZ ;  /* 0x0000007f27067890 */ /* 0x000fe4000fffe03f */
        /* <DEDUP_REMOVED lines=10> */
[----:B------:R-:W-:Y:S02]  /*0c20*/  ULEA.HI.SX32 UR6, UR7, UR6, 0x1c ;  /* 0x0000000607067291 */ /* 0x000fe4000f8fe23f */
[----:B------:R-:W-:Y:S02]  /*0c30*/  ULOP3.LUT UR7, UR8, 0xffff, URZ, 0xc0, !UPT ;  /* 0x0000ffff08077892 */ /* 0x000fe4000f8ec03f */
        /* <DEDUP_REMOVED lines=41> */
.L_x_13776:
[----:B------:R-:W-:Y:S01]  /*0ed0*/  UIMAD UR5, UR7, UR4, URZ ;  /* 0x00000004070572a4 */ /* 0x000fe2000f8e023f */
[----:B-1----:R-:W-:Y:S01]  /*0ee0*/  IMAD.U32 R0, RZ, RZ, UR10 ;  /* 0x0000000aff007e24 */ /* 0x002fe2000f8e00ff */
[----:B------:R-:W-:Y:S01]  /*0ef0*/  PLOP3.LUT P0, PT, PT, PT, PT, 0x80, 0x0 ;  /* 0x000000000000781c */ /* 0x000fe20003f0f070 */
[----:B------:R-:W-:Y:S01]  /*0f00*/  IMAD.U32 R3, RZ, RZ, UR4 ;  /* 0x00000004ff037e24 */ /* 0x000fe2000f8e00ff */
[----:B------:R-:W-:Y:S01]  /*0f10*/  CS2R R150, SRZ ;  /* 0x0000000000967805 */ /* 0x000fe2000001ff00 */
[----:B------:R-:W-:Y:S01]  /*0f20*/  VIADD R152, R18, 0xffffff80 ;  /* 0xffffff8012987836 */ /* 0x000fe20000000000 */
[----:B------:R-:W-:Y:S01]  /*0f30*/  CS2R R148, SRZ ;  /* 0x0000000000947805 */ /* 0x000fe2000001ff00 */
[----:B------:R-:W-:Y:S01]  /*0f40*/  IMAD.U32 R212, RZ, RZ, UR5 ;  /* 0x00000005ffd47e24 */ /* 0x000fe2000f8e00ff */
[----:B------:R-:W-:Y:S02]  /*0f50*/  VIADDMNMX R0, R3, UR5, R0, PT ;  /* 0x0000000503007c46 */ /* 0x000fe4000b800100 */
[----:B0-----:R-:W-:-:S02]  /*0f60*/  CS2R R2, SRZ ;  /* 0x0000000000027805 */ /* 0x001fc4000001ff00 */
        /* <DEDUP_REMOVED lines=20> */
[----:B------:R-:W-:Y:S02]  /*10b0*/  CS2R R110, SRZ ;  /* 0x00000000006e7805 */ /* 0x000fe4000001ff00 */
[----:B------:R-:W-:Y:S02]  /*10c0*/  PLOP3.LUT P1, PT, PT, PT, UP0, 0x80, 0x0 ;  /* 0x000000000000781c */ /* 0x000fe40003f2f008 */
        /* <DEDUP_REMOVED lines=59> */
[----:B------:R-:W-:Y:S02]  /*1480*/  USHF.R.U32.HI UR4, URZ, 0x4, UR5 ;  /* 0x000000043f047899 */ /* 0x000fe40008011605 */
[----:B------:R-:W-:Y:S02]  /*1490*/  UIADD3 UR5, UR5, 0xa000, URZ ;  /* 0x0000a00005057890 */ /* 0x000fe4000fffe03f */
[----:B------:R-:W-:Y:S02]  /*14a0*/  ULOP3.LUT UR4, UR4, 0x3fff, URZ, 0xc0, !UPT ;  /* 0x00003fff04047892 */ /* 0x000fe4000f8ec03f */
[----:B------:R-:W-:Y:S02]  /*14b0*/  USHF.R.U32.HI UR5, URZ, 0x4, UR5 ;  /* 0x000000043f057899 */ /* 0x000fe40008011605 */
[----:B------:R-:W-:Y:S02]  /*14c0*/  ULOP3.LUT UR40, UR4, 0x10000, URZ, 0xfc, !UPT ;  /* 0x0001000004287892 */ /* 0x000fe4000f8efc3f */
[----:B------:R-:W-:-:S03]  /*14d0*/  ULOP3.LUT UR38, UR5, 0x3fff, URZ, 0xc0, !UPT ;  /* 0x00003fff05267892 */ /* 0x000fc6000f8ec03f */
[----:B------:R-:W-:Y:S02]  /*14e0*/  UMOV UR5, 0x40000040 ;  /* 0x4000004000057882 */ /* 0x000fe40000000000 */
[----:B------:R-:W-:Y:S01]  /*14f0*/  UMOV UR4, UR40 ;  /* 0x0000002800047c82 */ /* 0x000fe20008000000 */
[----:B------:R-:W-:Y:S01]  /*1500*/  MOV R23, UR5 ;  /* 0x0000000500177c02 */ /* 0x000fe20008000f00 */
[----:B------:R-:W-:Y:S01]  /*1510*/  IMAD.U32 R22, RZ, RZ, UR4 ;  /* 0x00000004ff167e24 */ /* 0x000fe2000f8e00ff */
        /* <DEDUP_REMOVED lines=17> */
.L_x_13778:
[----:B------:R-:W-:Y:S01]  /*1630*/  SHF.L.U32 R0, RZ, 0x1f, RZ ;  /* 0x0000001fff007819 */ /* 0x000fe200000006ff */
[----:B------:R-:W-:-:S03]  /*1640*/  VIADD R213, R16, 0x8 ;  /* 0x0000000810d57836 */ /* 0x000fc60000000000 */
[----:B------:R-:W0:Y:S02]  /*1650*/  SYNCS.PHASECHK.TRANS64.TRYWAIT P0, [UR61+0x32400], R0 ;  /* 0x03240000ff0075a7 */ /* 0x000e24000800017d */
[----:B0-----:R-:W-:Y:S05]  /*1660*/  @!P0 BRA `(.L_x_13779) ;  /* 0x000000ec00d48947 */ /* 0x001fea0003800000 */
.L_x_13868:
[----:B------:R-:W-:Y:S05]  /*1670*/  WARPSYNC.ALL ;  /* 0x0000000000007948 */ /* 0x000fea0003800000 */
[----:B------:R-:W2:Y:S01]  /*1680*/  LDL R2, [R1] ;  /* 0x0000000001027983 */ /* 0x000ea20000100800 */
[----:B------:R1:W-:Y:S01]  /*1690*/  BAR.SYNC.DEFER_BLOCKING R213, 0x100 ;  /* 0x000400d50000751d */ /* 0x0003e20000010000 */
[----:B--2---:R-:W-:-:S13]  /*16a0*/  R2UR UR4, R2 ;  /* 0x00000000020472ca */ /* 0x004fda00000e0000 */
[----:B------:R-:W-:-:S04]  /*16b0*/  ULOP3.LUT UR4, UR4, 0x1, URZ, 0xfc, !UPT ;  /* 0x0000000104047892 */ /* 0x000fc8000f8efc3f */
[----:B------:R-:W-:-:S06]  /*16c0*/  UISETP.NE.AND UP0, UPT, UR4, 0x3, UPT ;  /* 0x000000030400788c */ /* 0x000fcc000bf05270 */
[----:B------:R-:W-:-:S13]  /*16d0*/  PLOP3.LUT P0, PT, PT, PT, UP0, 0x80, 0x0 ;  /* 0x000000000000781c */ /* 0x000fda0003f0f008 */
[----:B-1----:R-:W-:Y:S05]  /*16e0*/  @!P0 BRA `(.L_x_13780) ;  /* 0x0000000000048947 */ /* 0x002fea0003800000 */
[----:B------:R-:W-:Y:S01]  /*16f0*/  BPT.TRAP 0x1 ;  /* 0x000000040000795c */ /* 0x000fe20000300000 */
.L_x_13780:
[----:B------:R1:W2:Y:S01]  /*1700*/  SYNCS.PHASECHK.TRANS64.TRYWAIT P1, [UR61+0x32430], R0 ;  /* 0x03243000ff0075a7 */ /* 0x0002a2000802017d */
[----:B------:R-:W-:Y:S05]  /*1710*/  @!P0 BRA `(.L_x_13781) ;  /* 0x0000000000048947 */ /* 0x000fea0003800000 */
[----:B------:R-:W-:Y:S01]  /*1720*/  BPT.TRAP 0x1 ;  /* 0x000000040000795c */ /* 0x000fe20000300000 */
.L_x_13781:
[----:B--2---:R-:W-:Y:S05]  /*1730*/  @P1 BRA `(.L_x_13782) ;  /* 0x0000000000081947 */ /* 0x004fea0003800000 */
[----:B------:R-:W2:Y:S02]  /*1740*/  SYNCS.PHASECHK.TRANS64.TRYWAIT P1, [UR61+0x32430], R0 ;  /* 0x03243000ff0075a7 */ /* 0x000ea4000802017d */
[----:B--2---:R-:W-:Y:S05]  /*1750*/  @!P1 BRA `(.L_x_13783) ;  /* 0x000000ec00b09947 */ /* 0x004fea0003800000 */
.L_x_13782:
[----:B------:R-:W-:Y:S01]  /*1760*/  UIADD3 UR4, UR61, 0x1c400, URZ ;  /* 0x0001c4003d047890 */ /* 0x000fe2000fffe03f */
[----:B------:R-:W-:Y:S01]  /*1770*/  WARPGROUP.ARRIVE ;  /* 0x00000000000079c5 */ /* 0x000fe20000000000 */
[----:B------:R-:W-:Y:S01]  /*1780*/  UMOV UR6, UR40 ;  /* 0x0000002800067c82 */ /* 0x000fe20008000000 */
[----:B------:R-:W-:Y:S01]  /*1790*/  UMOV UR7, 0x40000040 ;  /* 0x4000004000077882 */ /* 0x000fe20000000000 */
[----:B------:R-:W-:Y:S01]  /*17a0*/  USHF.R.U32.HI UR4, URZ, 0x4, UR4 ;  /* 0x000000043f047899 */ /* 0x000fe20008011604 */
[----:B------:R-:W-:Y:S01]  /*17b0*/  UMOV UR5, UR7 ;  /* 0x0000000700057c82 */ /* 0x000fe20008000000 */
[----:B------:R-:W-:Y:S02]  /*17c0*/  UMOV UR11, 0x40000040 ;  /* 0x40000040000b7882 */ /* 0x000fe40000000000 */
[----:B------:R-:W-:Y:S01]  /*17d0*/  ULOP3.LUT UR4, UR4, 0x3fff, URZ, 0xc0, !UPT ;  /* 0x00003fff04047892 */ /* 0x000fe2000f8ec03f */
[----:B------:R-:W-:-:S03]  /*17e0*/  IMAD.U32 R15, RZ, RZ, UR11 ;  /* 0x0000000bff0f7e24 */ /* 0x000fc6000f8e00ff */
[----:B------:R-:W-:-:S03]  /*17f0*/  ULOP3.LUT UR8, UR4, 0x10000, URZ, 0xfc, !UPT ;  /* 0x0001000004087892 */ /* 0x000fc6000f8efc3f */
[----:B------:R-:W-:-:S03]  /*1800*/  UMOV UR4, UR6 ;  /* 0x0000000600047c82 */ /* 0x000fc60008000000 */
[----:B------:R-:W-:Y:S01]  /*1810*/  IMAD.U32 R210, RZ, RZ, UR8 ;  /* 0x00000008ffd27e24 */ /* 0x000fe2000f8e00ff */
[----:B------:R-:W-:Y:S02]  /*1820*/  UMOV UR6, UR8 ;  /* 0x0000000800067c82 */ /* 0x000fe40008000000 */
[----:B------:R-:W-:Y:S01]  /*1830*/  HGMMA.64x96x16.F32.BF16 R24, gdesc[UR4], RZ, !UPT, gsb0 ;  /* 0x01600000041879f0 */ /* 0x000fe2000c0018ff */
[----:B------:R-:W-:Y:S02]  /*1840*/  UIADD3 UR4, UR40, 0x2, URZ ;  /* 0x0000000228047890 */ /* 0x000fe4000fffe03f */
[----:B------:R-:W-:Y:S01]  /*1850*/  UIADD3 UR6, UR8, 0x2, URZ ;  /* 0x0000000208067890 */ /* 0x000fe2000fffe03f */
[----:B------:R-:W-:Y:S01]  /*1860*/  UMOV UR5, UR11 ;  /* 0x0000000b00057c82 */ /* 0x000fe20008000000 */
[----:B------:R-:W-:Y:S01]  /*1870*/  UMOV UR7, 0x40000040 ;  /* 0x4000004000077882 */ /* 0x000fe20000000000 */
[----:B------:R-:W-:Y:S02]  /*1880*/  UMOV UR11, 0x40000040 ;  /* 0x40000040000b7882 */ /* 0x000fe40000000000 */
[----:B------:R-:W-:Y:S01]  /*1890*/  UMOV UR10, UR4 ;  /* 0x00000004000a7c82 */ /* 0x000fe20008000000 */
[----:B------:R-:W-:Y:S01]  /*18a0*/  IMAD.U32 R13, RZ, RZ, UR11 ;  /* 0x0000000bff0d7e24 */ /* 0x000fe2000f8e00ff */
[----:B------:R-:W-:Y:S01]  /*18b0*/  UMOV UR4, UR10 ;  /* 0x0000000a00047c82 */ /* 0x000fe20008000000 */
[----:B------:R-:W-:Y:S01]  /*18c0*/  IMAD.U32 R14, RZ, RZ, UR10 ;  /* 0x0000000aff0e7e24 */ /* 0x000fe2000f8e00ff */
[----:B------:R-:W-:-:S02]  /*18d0*/  WARPGROUP.DEPBAR.LE gsb0, 0x0 ;  /* 0x00008000000079c5 */ /* 0x000fc40000010000 */
        /* <DEDUP_REMOVED lines=8> */
[----:B------:R-:W-:Y:S01]  /*1960*/  MOV R12, UR10 ;  /* 0x0000000a000c7c02 */ /* 0x000fe20008000f00 */
        /* <DEDUP_REMOVED lines=15> */
.L_x_13869:
[----:B------:R-:W-:Y:S05]  /*1a60*/  @!P0 BRA `(.L_x_13785) ;  /* 0x0000000000048947 */ /* 0x000fea0003800000 */
[----:B------:R-:W-:Y:S01]  /*1a70*/  BPT.TRAP 0x1 ;  /* 0x000000040000795c */ /* 0x000fe20000300000 */
.L_x_13785:
[----:B------:R2:W3:Y:S01]  /*1a80*/  SYNCS.PHASECHK.TRANS64.TRYWAIT P1, [UR61+0x32450], R0 ;  /* 0x03245000ff0075a7 */ /* 0x0004e2000802017d */
[----:B------:R-:W-:Y:S05]  /*1a90*/  @!P0 BRA `(.L_x_13786) ;  /* 0x0000000000048947 */ /* 0x000fea0003800000 */
[----:B------:R-:W-:Y:S01]  /*1aa0*/  BPT.TRAP 0x1 ;  /* 0x000000040000795c */ /* 0x000fe20000300000 */
.L_x_13786:
[----:B---3--:R-:W-:Y:S05]  /*1ab0*/  @P1 BRA `(.L_x_13787) ;  /* 0x0000000000081947 */ /* 0x008fea0003800000 */
[----:B------:R-:W3:Y:S02]  /*1ac0*/  SYNCS.PHASECHK.TRANS64.TRYWAIT P1, [UR61+0x32450], R0 ;  /* 0x03245000ff0075a7 */ /* 0x000ee4000802017d */
[----:B---3--:R-:W-:Y:S05]  /*1ad0*/  @!P1 BRA `(.L_x_13788) ;  /* 0x000000ec00009947 */ /* 0x008fea0003800000 */
.L_x_13787:
[----:B------:R-:W-:Y:S01]  /*1ae0*/  UIADD3 UR4, UR61, 0x400, URZ ;  /* 0x000004003d047890 */ /* 0x000fe2000fffe03f */
[----:B------:R-:W-:Y:S01]  /*1af0*/  WARPGROUP.ARRIVE ;  /* 0x00000000000079c5 */ /* 0x000fe20000000000 */
[----:B------:R-:W-:-:S05]  /*1b00*/  ULOP3.LUT UR10, UR38, 0x10000, URZ, 0xfc, !UPT ;  /* 0x00010000260a7892 */ /* 0x000fca000f8efc3f */
[----:B------:R-:W3:Y:S01]  /*1b10*/  S2R R4, SR_TID.X ;  /* 0x0000000000047919 */ /* 0x000ee20000002100 */
[----:B------:R-:W-:Y:S01]  /*1b20*/  USHF.R.U32.HI UR4, URZ, 0x4, UR4 ;  /* 0x000000043f047899 */ /* 0x000fe20008011604 */
[----:B------:R-:W-:Y:S01]  /*1b30*/  UMOV UR7, 0x40000040 ;  /* 0x4000004000077882 */ /* 0x000fe20000000000 */
[----:B------:R-:W-:Y:S02]  /*1b40*/  UMOV UR9, 0x40000040 ;  /* 0x4000004000097882 */ /* 0x000fe40000000000 */
[----:B------:R-:W-:Y:S01]  /*1b50*/  ULOP3.LUT UR60, UR4, 0x3fff, URZ, 0xc0, !UPT ;  /* 0x00003fff043c7892 */ /* 0x000fe2000f8ec03f */
[----:B------:R-:W-:Y:S01]  /*1b60*/  IMAD.U32 R9, RZ, RZ, UR7 ;  /* 0x00000007ff097e24 */ /* 0x000fe2000f8e00ff */
[----:B------:R-:W-:Y:S01]  /*1b70*/  UMOV UR6, UR10 ;  /* 0x0000000a00067c82 */ /* 0x000fe20008000000 */
[----:B------:R-:W-:Y:S01]  /*1b80*/  UMOV UR5, UR7 ;  /* 0x0000000700057c82 */ /* 0x000fe20008000000 */
[----:B------:R-:W-:Y:S01]  /*1b90*/  ULOP3.LUT UR38, UR60, 0x10000, URZ, 0xfc, !UPT ;  /* 0x000100003c267892 */ /* 0x000fe2000f8efc3f */
[----:B------:R-:W-:Y:S01]  /*1ba0*/  IMAD.U32 R8, RZ, RZ, UR6 ;  /* 0x00000006ff087e24 */ /* 0x000fe2000f8e00ff */
[----:B------:R-:W-:Y:S01]  /*1bb0*/  UMOV UR4, UR6 ;  /* 0x0000000600047c82 */ /* 0x000fe20008000000 */
[----:B------:R-:W-:Y:S01]  /*1bc0*/  IMAD.U32 R7, RZ, RZ, UR9 ;  /* 0x00000009ff077e24 */ /* 0x000fe2000f8e00ff */
[----:B------:R-:W-:Y:S01]  /*1bd0*/  UIADD3 UR12, UR10, 0x402, URZ ;  /* 0x000004020a0c7890 */ /* 0x000fe2000fffe03f */
[----:B------:R-:W-:-:S02]  /*1be0*/  UMOV UR13, 0x40000040 ;  /* 0x40000040000d7882 */ /* 0x000fc40000000000 */
[----:B------:R-:W-:Y:S01]  /*1bf0*/  UMOV UR6, UR38 ;  /* 0x0000002600067c82 */ /* 0x000fe20008000000 */
[----:B------:R-:W-:Y:S01]  /*1c00*/  UIADD3 UR16, UR10, 0x404, URZ ;  /* 0x000004040a107890 */ /* 0x000fe2000fffe03f */
[----:B------:R-:W-:Y:S01]  /*1c10*/  HGMMA.64x96x16.F32.BF16 R24, gdesc[UR4], R24, gsb0 ;  /* 0x01600000041879f0 */ /* 0x000fe20008001818 */
[----:B------:R-:W-:Y:S02]  /*1c20*/  UIADD3 UR4, UR10, 0x2, URZ ;  /* 0x000000020a047890 */ /* 0x000fe4000fffe03f */
[----:B------:R-:W-:Y:S01]  /*1c30*/  UIADD3 UR6, UR38, 0x2, URZ ;  /* 0x0000000226067890 */ /* 0x000fe2000fffe03f */
[----:B------:R-:W-:Y:S01]  /*1c40*/  UMOV UR5, UR9 ;  /* 0x0000000900057c82 */ /* 0x000fe20008000000 */
[----:B------:R-:W-:Y:S01]  /*1c50*/  UMOV UR7, 0x40000040 ;  /* 0x4000004000077882 */ /* 0x000fe20000000000 */
[----:B------:R-:W-:Y:S02]  /*1c60*/  UMOV UR9, 0x40000040 ;  /* 0x4000004000097882 */ /* 0x000fe40000000000 */
[----:B------:R-:W-:Y:S01]  /*1c70*/  UMOV UR8, UR4 ;  /* 0x0000000400087c82 */ /* 0x000fe20008000000 */
[----:B0-----:R-:W-:Y:S01]  /*1c80*/  IMAD.U32 R3, RZ, RZ, UR9 ;  /* 0x00000009ff037e24 */ /* 0x001fe2000f8e00ff */
[----:B------:R-:W-:Y:S01]  /*1c90*/  UMOV UR4, UR8 ;  /* 0x0000000800047c82 */ /* 0x000fe20008000000 */
[----:B------:R-:W-:Y:S01]  /*1ca0*/  MOV R6, UR8 ;  /* 0x0000000800067c02 */ /* 0x000fe20008000f00 */
[----:B------:R-:W-:Y:S01]  /*1cb0*/  UMOV UR17, 0x40000040 ;  /* 0x4000004000117882 */ /* 0x000fe20000000000 */
[----:B------:R-:W-:Y:S01]  /*1cc0*/  UIADD3 UR20, UR10, 0x406, URZ ;  /* 0x000004060a147890 */ /* 0x000fe2000fffe03f */
[----:B---3--:R-:W-:Y:S01]  /*1cd0*/  SHF.R.U32.HI R4, RZ, 0x7, R4 ;  /* 0x00000007ff047819 */ /* 0x008fe20000011604 */
[----:B------:R-:W-:Y:S01]  /*1ce0*/  UMOV UR21, 0x40000040 ;  /* 0x4000004000157882 */ /* 0x000fe20000000000 */
[----:B------:R-:W-:Y:S01]  /*1cf0*/  UIADD3 UR24, UR10, 0x800, URZ ;  /* 0x000008000a187890 */ /* 0x000fe2000fffe03f */
[----:B------:R-:W-:Y:S01]  /*1d00*/  UMOV UR25, 0x40000040 ;  /* 0x4000004000197882 */ /* 0x000fe20000000000 */
[----:B------:R-:W-:Y:S01]  /*1d10*/  UIADD3 UR28, UR10, 0x802, URZ ;  /* 0x000008020a1c7890 */ /* 0x000fe2000fffe03f */
[----:B------:R-:W-:Y:S01]  /*1d20*/  IADD3 R20, -R4, 0xb, RZ ;  /* 0x0000000b04147810 */ /* 0x000fe20007ffe1ff */
        /* <DEDUP_REMOVED lines=11> */
[----:B------:R-:W-:-:S02]  /*1de0*/  UMOV UR15, 0x40000040 ;  /* 0x40000040000f7882 */ /* 0x000fc40000000000 */
[----:B------:R-:W-:Y:S01]  /*1df0*/  IMAD.U32 R17, RZ, RZ, UR15 ;  /* 0x0000000fff117e24 */ /* 0x000fe2000f8e00ff */
[----:B------:R-:W-:Y:S02]  /*1e00*/  WARPGROUP.DEPBAR.LE gsb0, 0x0 ;  /* 0x00008000000079c5 */ /* 0x000fe40000010000 */
[----:B------:R-:W-:-:S06]  /*1e10*/  WARPGROUP.ARRIVE ;  /* 0x00000000000079c5 */ /* 0x000fcc0000000000 */
[----:B------:R-:W-:Y:S01]  /*1e20*/  HGMMA.64x96x16.F32.BF16 R24, gdesc[UR4], R24, gsb0 ;  /* 0x01600000041879f0 */ /* 0x000fe20008001818 */
        /* <DEDUP_REMOVED lines=15> */
[----:B------:R-:W-:Y:S01]  /*1f20*/  UMOV UR7, 0x40000040 ;  /* 0x4000004000077882 */ /* 0x000fe20000000000 */
[----:B------:R-:W-:Y:S02]  /*1f30*/  UMOV UR9, 0x40000040 ;  /* 0x4000004000097882 */ /* 0x000fe40000000000 */
[----:B------:R-:W-:Y:S02]  /*1f40*/  UMOV UR8, UR4 ;  /* 0x0000000400087c82 */ /* 0x000fe40008000000 */
[----:B------:R-:W-:Y:S01]  /*1f50*/  UMOV UR4, UR8 ;  /* 0x0000000800047c82 */ /* 0x000fe20008000000 */
[----:B------:R-:W-:Y:S01]  /*1f60*/  IMAD.U32 R18, RZ, RZ, UR8 ;  /* 0x00000008ff127e24 */ /* 0x000fe2000f8e00ff */
[----:B------:R-:W-:Y:S01]  /*1f70*/  UIADD3 UR8, UR10, 0x400, URZ ;  /* 0x000004000a087890 */ /* 0x000fe2000fffe03f */
        /* <DEDUP_REMOVED lines=89> */
[----:B------:R-:W-:Y:S03]  /*2510*/  HGMMA.64x96x16.F32.BF16 R24, gdesc[UR4], R24, gsb0 ;  /* 0x01600000041879f0 */ /* 0x000fe60008001818 */
[----:B------:R-:W-:Y:S02]  /*2520*/  WARPGROUP.DEPBAR.LE gsb0, 0x0 ;  /* 0x00008000000079c5 */ /* 0x000fe40000010000 */
[----:B------:R0:W-:Y:S06]  /*2530*/  BAR.ARV R20, 0x100 ;  /* 0x000400140000751d */ /* 0x0001ec0000002000 */
[----:B------:R-:W-:Y:S05]  /*2540*/  @!P0 BRA `(.L_x_13789) ;  /* 0x0000000000048947 */ /* 0x000fea0003800000 */
[----:B------:R-:W-:Y:S01]  /*2550*/  BPT.TRAP 0x1 ;  /* 0x000000040000795c */ /* 0x000fe20000300000 */
.L_x_13789:
[----:B------:R-:W-:Y:S01]  /*2560*/  LOP3.LUT R5, R72, 0xffffff80, RZ, 0xc0, !PT ;  /* 0xffffff8048057812 */ /* 0x000fe200078ec0ff */
[----:B------:R-:W-:Y:S01]  /*2570*/  UISETP.NE.AND UP0, UPT, UR56, URZ, UPT ;  /* 0x0000003f3800728c */ /* 0x000fe2000bf05270 */
[----:B------:R-:W-:Y:S01]  /*2580*/  LEA.HI R73, R73, R152, RZ, 0x2 ;  /* 0x0000009849497211 */ /* 0x000fe200078f10ff */
[----:B------:R-:W-:Y:S01]  /*2590*/  ULDC UR11, c[0x0][0x288] ;  /* 0x0000a200000b7ab9 */ /* 0x000fe20000000800 */
[----:B------:R-:W-:Y:S01]  /*25a0*/  LEA.HI R72, R74, R74, RZ, 0x1 ;  /* 0x0000004a4a487211 */ /* 0x000fe200078f08ff */
[C---:B------:R-:W-:Y:S01]  /*25b0*/  IMAD.IADD R5, R152.reuse, 0x1, -R5 ;  /* 0x0000000198057824 */ /* 0x040fe200078e0a05 */
[----:B------:R-:W-:Y:S01]  /*25c0*/  LOP3.LUT R75, R73, 0xfffffffc, RZ, 0xc0, !PT ;  /* 0xfffffffc494b7812 */ /* 0x000fe200078ec0ff */
[----:B------:R-:W3:Y:S01]  /*25d0*/  S2UR UR5, SR_CgaCtaId ;  /* 0x00000000000579c3 */ /* 0x000ee20000008800 */
[----:B------:R-:W-:Y:S01]  /*25e0*/  PLOP3.LUT P1, PT, PT, PT, UP0, 0x80, 0x0 ;  /* 0x000000000000781c */ /* 0x000fe20003f2f008 */
[----:B------:R-:W-:Y:S01]  /*25f0*/  ULDC UR10, c[0x0][0xa80] ;  /* 0x0002a000000a7ab9 */ /* 0x000fe20000000800 */
[----:B-12---:R-:W-:Y:S01]  /*2600*/  SHF.R.S32.HI R0, RZ, 0x1f, R5 ;  /* 0x0000001fff007819 */ /* 0x006fe20000011405 */
[----:B------:R-:W-:Y:S01]  /*2610*/  IMAD.IADD R152, R152, 0x1, -R75 ;  /* 0x0000000198987824 */ /* 0x000fe200078e0a4b */
[----:B------:R-:W-:Y:S01]  /*2620*/  LOP3.LUT R75, R72, 0x3fffffe, RZ, 0xc0, !PT ;  /* 0x03fffffe484b7812 */ /* 0x000fe200078ec0ff */
[----:B------:R-:W-:Y:S01]  /*2630*/  @UP0 ULDC UR4, c[0x0][0x44c] ;  /* 0x0001130000040ab9 */ /* 0x000fe20000000800 */
[CC--:B------:R-:W-:Y:S01]  /*2640*/  LEA.HI R4, R0.reuse, R5.reuse, RZ, 0x2 ;  /* 0x0000000500047211 */ /* 0x0c0fe200078f10ff */
[----:B------:R-:W-:Y:S01]  /*2650*/  ULOP3.LUT UR60, UR60, 0x3000000, URZ, 0xfc, !UPT ;  /* 0x030000003c3c7892 */ /* 0x000fe2000f8efc3f */
[----:B------:R-:W-:Y:S01]  /*2660*/  LEA.HI R21, R0, R5, RZ, 0x5 ;  /* 0x0000000500157211 */ /* 0x000fe200078f28ff */
[----:B------:R-:W-:Y:S01]  /*2670*/  IMAD.IADD R75, R74, 0x1, -R75 ;  /* 0x000000014a4b7824 */ /* 0x000fe200078e0a4b */
[--C-:B------:R-:W-:Y:S01]  /*2680*/  SHF.R.S32.HI R0, RZ, 0x2, R4.reuse ;  /* 0x00000002ff007819 */ /* 0x100fe20000011404 */
[----:B------:R-:W-:Y:S01]  /*2690*/  UMOV UR7, 0x40000040 ;  /* 0x4000004000077882 */ /* 0x000fe20000000000 */
[----:B------:R-:W-:-:S02]  /*26a0*/  SHF.R.S32.HI R73, RZ, 0x1f, R4 ;  /* 0x0000001fff497819 */ /* 0x000fc40000011404 */
[----:B------:R-:W-:Y:S01]  /*26b0*/  SHF.R.S32.HI R21, RZ, 0x5, R21 ;  /* 0x00000005ff157819 */ /* 0x000fe20000011415 */
[----:B------:R-:W-:Y:S01]  /*26c0*/  UMOV UR6, UR60 ;  /* 0x0000003c00067c82 */ /* 0x000fe20008000000 */
[----:B------:R-:W-:Y:S02]  /*26d0*/  LEA.HI R73, R73, R0, RZ, 0x3 ;  /* 0x0000000049497211 */ /* 0x000fe400078f18ff */
[----:B------:R-:W-:Y:S02]  /*26e0*/  LEA.HI R72, R152, R152, RZ, 0x1 ;  /* 0x0000009898487211 */ /* 0x000fe400078f08ff */
[----:B------:R-:W-:Y:S02]  /*26f0*/  LEA R76, R21, UR39, 0x4 ;  /* 0x00000027154c7c11 */ /* 0x000fe4000f8e20ff */
[----:B------:R-:W-:Y:S02]  /*2700*/  LOP3.LUT R73, R73, 0xfffffff8, RZ, 0xc0, !PT ;  /* 0xfffffff849497812 */ /* 0x000fe400078ec0ff */
[----:B------:R-:W-:-:S02]  /*2710*/  LOP3.LUT R21, R72, 0x1ffffffe, RZ, 0xc0, !PT ;  /* 0x1ffffffe48157812 */ /* 0x000fc400078ec0ff */
[----:B------:R-:W-:Y:S02]  /*2720*/  IADD3 R76, R76, R0, -R73 ;  /* 0x000000004c4c7210 */ /* 0x000fe40007ffe849 */
[----:B------:R-:W-:Y:S01]  /*2730*/  PLOP3.LUT P2, PT, PT, PT, UP0, 0x80, 0x0 ;  /* 0x000000000000781c */ /* 0x000fe20003f4f008 */
[----:B------:R-:W-:Y:S01]  /*2740*/  IMAD.IADD R21, R152, 0x1, -R21 ;  /* 0x0000000198157824 */ /* 0x000fe200078e0a15 */
[----:B------:R-:W-:Y:S02]  /*2750*/  LEA R76, R75, R76, 0x6 ;  /* 0x0000004c4b4c7211 */ /* 0x000fe400078e30ff */
[----:B------:R-:W-:-:S03]  /*2760*/  LOP3.LUT R4, R4, 0x7ffffffc, RZ, 0xc0, !PT ;  /* 0x7ffffffc04047812 */ /* 0x000fc600078ec0ff */
[----:B------:R-:W-:Y:S02]  /*2770*/  IMAD R21, R21, 0x8, R76 ;  /* 0x0000000815157824 */ /* 0x000fe400078e024c */
[----:B------:R-:W-:Y:S02]  /*2780*/  IMAD.IADD R211, R5, 0x1, -R4 ;  /* 0x0000000105d37824 */ /* 0x000fe400078e0a04 */
[----:B------:R-:W-:Y:S01]  /*2790*/  @P1 IMAD.HI.U32 R72, R21, UR4, RZ ;  /* 0x0000000415481c27 */ /* 0x000fe2000f8e00ff */
[----:B------:R-:W-:-:S03]  /*27a0*/  @UP0 ULDC UR4, c[0x0][0x450] ;  /* 0x0001140000040ab9 */ /* 0x000fc60000000800 */
[----:B------:R-:W-:Y:S01]  /*27b0*/  IMAD.MOV.U32 R0, RZ, RZ, R21 ;  /* 0x000000ffff007224 */ /* 0x000fe200078e0015 */
[----:B------:R-:W-:Y:S01]  /*27c0*/  @P2 SHF.R.U32.HI R0, RZ, UR4, R72 ;  /* 0x00000004ff002c19 */ /* 0x000fe20008011648 */
[----:B------:R-:W-:Y:S01]  /*27d0*/  UIMAD UR4, UR43, -0x60, UR42 ;  /* 0xffffffa02b0478a4 */ /* 0x000fe2000f8e022a */
[----:B------:R-:W-:-:S03]  /*27e0*/  IMAD.U32 R5, RZ, RZ, UR11 ;  /* 0x0000000bff057e24 */ /* 0x000fc6000f8e00ff */
[----:B------:R-:W1:Y:S01]  /*27f0*/  SHFL.IDX PT, R72, R0, RZ, 0x1c1f ;  /* 0x001c1fff00487589 */ /* 0x000e6200000e0000 */
[----:B------:R-:W-:-:S03]  /*2800*/  UIADD3 UR4, UR4, 0x60, URZ ;  /* 0x0000006004047890 */ /* 0x000fc6000fffe03f */
[----:B------:R-:W2:Y:S03]  /*2810*/  SHFL.IDX PT, R73, R0, 0x1, 0x1c1f ;  /* 0x003c1f0000497f89 */ /* 0x000ea600000e0000 */
[----:B------:R-:W-:Y:S01]  /*2820*/  IMAD.U32 R4, RZ, RZ, UR4 ;  /* 0x00000004ff047e24 */ /* 0x000fe2000f8e00ff */
[----:B------:R-:W-:-:S03]  /*2830*/  UIADD3 UR4, UR61, 0x32440, URZ ;  /* 0x000324403d047890 */ /* 0x000fc6000fffe03f */
[----:B------:R-:W-:Y:S01]  /*2840*/  IMAD R4, R211, -0x2, R4 ;  /* 0xfffffffed3047824 */ /* 0x000fe200078e0204 */
[----:B---3--:R-:W-:-:S04]  /*2850*/  UPRMT UR4, UR5, 0x654, UR4 ;  /* 0x0000065405047896 */ /* 0x008fc80008000004 */
[----:B------:R-:W-:-:S05]  /*2860*/  IADD3 R5, R4, 0x1, -R5 ;  /* 0x0000000104057810 */ /* 0x000fca0007ffe805 */
[----:B------:R-:W-:Y:S01]  /*2870*/  SYNCS.ARRIVE.TRANS64.RED.A1T0 RZ, [UR4], RZ ;  /* 0x000000ffffff79a7 */ /* 0x000fe20008100404 */
[-CC-:B-1----:R-:W-:Y:S01]  /*2880*/  VIADDMNMX R72, R72, R5.reuse, R4.reuse, PT ;  /* 0x0000000548487246 */ /* 0x182fe20003800104 */
[----:B------:R1:W-:Y:S03]  /*2890*/  BAR.SYNC.DEFER_BLOCKING R213, 0x100 ;  /* 0x000400d50000751d */ /* 0x0003e60000010000 */
[C---:B------:R-:W-:Y:S02]  /*28a0*/  ISETP.GT.AND P1, PT, R72.reuse, RZ, PT ;  /* 0x000000ff4800720c */ /* 0x040fe40003f24270 */
[C---:B------:R-:W-:Y:S02]  /*28b0*/  ISETP.GT.AND P6, PT, R72.reuse, 0x1, PT ;  /* 0x000000014800780c */ /* 0x040fe40003fc4270 */
[----:B--2---:R-:W-:Y:S02]  /*28c0*/  VIADDMNMX R74, R73, R5, R4, PT ;  /* 0x00000005494a7246 */ /* 0x004fe40003800104 */
[----:B------:R-:W-:-:S02]  /*28d0*/  ISETP.GT.AND P5, PT, R72, 0x8, PT ;  /* 0x000000084800780c */ /* 0x000fc40003fa4270 */
[----:B------:R-:W-:Y:S02]  /*28e0*/  FSEL R73, R24, -INF , P1 ;  /* 0xff80000018497808 */ /* 0x000fe40000800000 */
[----:B------:R-:W-:Y:S02]  /*28f0*/  FSEL R25, R25, -INF , P6 ;  /* 0xff80000019197808 */ /* 0x000fe40003000000 */
[C---:B------:R-:W-:Y:S02]  /*2900*/  ISETP.GT.AND P1, PT, R72.reuse, 0x18, PT ;  /* 0x000000184800780c */ /* 0x040fe40003f24270 */
[C---:B------:R-:W-:Y:S02]  /*2910*/  ISETP.GT.AND P6, PT, R72.reuse, 0x19, PT ;  /* 0x000000194800780c */ /* 0x040fe40003fc4270 */
[----:B------:R-:W-:Y:S02]  /*2920*/  ISETP.GT.AND P3, PT, R72, 0x9, PT ;  /* 0x000000094800780c */ /* 0x000fe40003f64270 */
[----:B------:R-:W-:-:S02]  /*2930*/  FSEL R75, R28, -INF , P5 ;  /* 0xff8000001c4b7808 */ /* 0x000fc40002800000 */
[----:B------:R-:W-:Y:S02]  /*2940*/  ISETP.GT.AND P5, PT, R72, 0x20, PT ;  /* 0x000000204800780c */ /* 0x000fe40003fa4270 */
[----:B------:R-:W-:Y:S02]  /*2950*/  FSEL R164, R36, -INF , P1 ;  /* 0xff80000024a47808 */ /* 0x000fe40000800000 */
[----:B------:R-:W-:Y:S02]  /*2960*/  FSEL R168, R37, -INF , P6 ;  /* 0xff80000025a87808 */ /* 0x000fe40003000000 */
[C---:B------:R-:W-:Y:S02]  /*2970*/  ISETP.GT.AND P1, PT, R72.reuse, 0x30, PT ;  /* 0x000000304800780c */ /* 0x040fe40003f24270 */
[----:B------:R-:W-:Y:S02]  /*2980*/  ISETP.GT.AND P6, PT, R72, 0x31, PT ;  /* 0x000000314800780c */ /* 0x000fe40003fc4270 */
[----:B------:R-:W-:-:S02]  /*2990*/  FMNMX.FTZ R0, R73, R25, !PT ;  /* 0x0000001949007209 */ /* 0x000fc40007810000 */
[----:B------:R-:W-:Y:S02]  /*29a0*/  FSEL R29, R29, -INF , P3 ;  /* 0xff8000001d1d7808 */ /* 0x000fe40001800000 */
[----:B------:R-:W-:Y:S02]  /*29b0*/  ISETP.GT.AND P3, PT, R72, 0x21, PT ;  /* 0x000000214800780c */ /* 0x000fe40003f64270 */
[----:B------:R-:W-:Y:S02]  /*29c0*/  FSEL R5, R40, -INF , P5 ;  /* 0xff80000028057808 */ /* 0x000fe40002800000 */
[C---:B------:R-:W-:Y:S02]  /*29d0*/  ISETP.GT.AND P2, PT, R72.reuse, 0x11, PT ;  /* 0x000000114800780c */ /* 0x040fe40003f44270 */
[----:B------:R-:W-:Y:S02]  /*29e0*/  ISETP.GT.AND P5, PT, R72, 0x38, PT ;  /* 0x000000384800780c */ /* 0x000fe40003fa4270 */
[----:B------:R-:W-:-:S02]  /*29f0*/  FSEL R157, R48, -INF , P1 ;  /* 0xff800000309d7808 */ /* 0x000fc40000800000 */
[----:B------:R-:W-:Y:S02]  /*2a00*/  FSEL R161, R49, -INF , P6 ;  /* 0xff80000031a17808 */ /* 0x000fe40003000000 */
[C---:B------:R-:W-:Y:S02]  /*2a10*/  ISETP.GT.AND P4, PT, R72.reuse, 0x10, PT ;  /* 0x000000104800780c */ /* 0x040fe40003f84270 */
[C---:B------:R-:W-:Y:S02]  /*2a20*/  ISETP.GT.AND P1, PT, R72.reuse, 0x48, PT ;  /* 0x000000484800780c */ /* 0x040fe40003f24270 */
[----:B------:R-:W-:Y:S02]  /*2a30*/  ISETP.GT.AND P6, PT, R72, 0x49, PT ;  /* 0x000000494800780c */ /* 0x000fe40003fc4270 */
[----:B------:R-:W-:Y:S02]  /*2a40*/  FMNMX.FTZ R24, R75, R0, !PT ;  /* 0x000000004b187209 */ /* 0x000fe40007810000 */
[----:B------:R-:W-:-:S02]  /*2a50*/  FSEL R160, R41, -INF , P3 ;  /* 0xff80000029a07808 */ /* 0x000fc40001800000 */
[----:B------:R-:W-:Y:S02]  /*2a60*/  FSEL R159, R33, -INF , P2 ;  /* 0xff800000219f7808 */ /* 0x000fe40001000000 */
[----:B------:R-:W-:Y:S02]  /*2a70*/  ISETP.GT.AND P3, PT, R72, 0x39, PT ;  /* 0x000000394800780c */ /* 0x000fe40003f64270 */
[----:B------:R-:W-:Y:S02]  /*2a80*/  FSEL R166, R52, -INF , P5 ;  /* 0xff80000034a67808 */ /* 0x000fe40002800000 */
[----:B------:R-:W-:Y:S02]  /*2a90*/  FSEL R4, R32, -INF , P4 ;  /* 0xff80000020047808 */ /* 0x000fe40002000000 */
[----:B------:R-:W-:Y:S02]  /*2aa0*/  ISETP.GT.AND P5, PT, R72, 0x50, PT ;  /* 0x000000504800780c */ /* 0x000fe40003fa4270 */
[----:B------:R-:W-:-:S02]  /*2ab0*/  FSEL R167, R60, -INF , P1 ;  /* 0xff8000003ca77808 */ /* 0x000fc40000800000 */
[----:B------:R-:W-:Y:S02]  /*2ac0*/  FSEL R171, R61, -INF , P6 ;  /* 0xff8000003dab7808 */ /* 0x000fe40003000000 */
[----:B------:R-:W-:Y:S02]  /*2ad0*/  FMNMX.FTZ R33, R29, R24, !PT ;  /* 0x000000181d217209 */ /* 0x000fe40007810000 */
[C---:B------:R-:W-:Y:S02]  /*2ae0*/  ISETP.GT.AND P1, PT, R74.reuse, RZ, PT ;  /* 0x000000ff4a00720c */ /* 0x040fe40003f24270 */
[----:B------:R-:W-:Y:S02]  /*2af0*/  ISETP.GT.AND P6, PT, R74, 0x1, PT ;  /* 0x000000014a00780c */ /* 0x000fe40003fc4270 */
[----:B------:R-:W-:Y:S02]  /*2b00*/  FSEL R170, R53, -INF , P3 ;  /* 0xff80000035aa7808 */ /* 0x000fe40001800000 */
[----:B------:R-:W-:-:S02]  /*2b10*/  ISETP.GT.AND P3, PT, R72, 0x51, PT ;  /* 0x000000514800780c */ /* 0x000fc40003f64270 */
[----:B------:R-:W-:Y:S02]  /*2b20*/  FSEL R0, R64, -INF , P5 ;  /* 0xff80000040007808 */ /* 0x000fe40002800000 */
[----:B------:R-:W-:Y:S02]  /*2b30*/  FMNMX.FTZ R24, R4, R33, !PT ;  /* 0x0000002104187209 */ /* 0x000fe40007810000 */
[----:B------:R-:W-:Y:S02]  /*2b40*/  ISETP.GT.AND P5, PT, R74, 0x8, PT ;  /* 0x000000084a00780c */ /* 0x000fe40003fa4270 */
[----:B------:R-:W-:Y:S02]  /*2b50*/  FSEL R33, R26, -INF , P1 ;  /* 0xff8000001a217808 */ /* 0x000fe40000800000 */
[----:B------:R-:W-:Y:S02]  /*2b60*/  FSEL R27, R27, -INF , P6 ;  /* 0xff8000001b1b7808 */ /* 0x000fe40003000000 */
[----:B------:R-:W-:-:S02]  /*2b70*/  FSEL R163, R65, -INF , P3 ;  /* 0xff80000041a37808 */ /* 0x000fc40001800000 */
[----:B------:R-:W-:Y:S02]  /*2b80*/  FMNMX.FTZ R41, R159, R24, !PT ;  /* 0x000000189f297209 */ /* 0x000fe40007810000 */
[----:B------:R-:W-:Y:S02]  /*2b90*/  ISETP.GT.AND P3, PT, R74, 0x9, PT ;  /* 0x000000094a00780c */ /* 0x000fe40003f64270 */
[----:B------:R-:W-:Y:S02]  /*2ba0*/  FSEL R37, R30, -INF , P5 ;  /* 0xff8000001e257808 */ /* 0x000fe40002800000 */
[----:B------:R-:W-:Y:S02]  /*2bb0*/  FMNMX.FTZ R24, R33, R27, !PT ;  /* 0x0000001b21187209 */ /* 0x000fe40007810000 */
[----:B------:R-:W-:Y:S02]  /*2bc0*/  FMNMX.FTZ R41, R164, R41, !PT ;  /* 0x00000029a4297209 */ /* 0x000fe40007810000 */
[----:B------:R-:W-:-:S02]  /*2bd0*/  ISETP.GT.AND P1, PT, R74, 0x10, PT ;  /* 0x000000104a00780c */ /* 0x000fc40003f24270 */
[----:B------:R-:W-:Y:S02]  /*2be0*/  FSEL R31, R31, -INF , P3 ;  /* 0xff8000001f1f7808 */ /* 0x000fe40001800000 */
[----:B------:R-:W-:Y:S02]  /*2bf0*/  FMNMX.FTZ R24, R37, R24, !PT ;  /* 0x0000001825187209 */ /* 0x000fe40007810000 */
        /* <DEDUP_REMOVED lines=11> */
[----:B------:R-:W-:Y:S02]  /*2cb0*/  ISETP.GT.AND P1, PT, R74, 0x20, PT ;  /* 0x000000204a00780c */ /* 0x000fe40003f24270 */
[----:B------:R-:W-:Y:S02]  /*2cc0*/  FSEL R194, R39, -INF , P3 ;  /* 0xff80000027c27808 */ /* 0x000fe40001800000 */
[----:B------:R-:W-:Y:S02]  /*2cd0*/  FMNMX.FTZ R35, R188, R35, !PT ;  /* 0x00000023bc237209 */ /* 0x000fe40007810000 */
[----:B------:R-:W-:Y:S02]  /*2ce0*/  FSEL R169, R45, -INF , P2 ;  /* 0xff8000002da97808 */ /* 0x000fe40001000000 */
[----:B------:R-:W-:-:S02]  /*2cf0*/  ISETP.GT.AND P4, PT, R72, 0x28, PT ;  /* 0x000000284800780c */ /* 0x000fc40003f84270 */
[----:B------:R-:W-:Y:S02]  /*2d00*/  FMNMX.FTZ R45, R5, R26, !PT ;  /* 0x0000001a052d7209 */ /* 0x000fe40007810000 */
[----:B------:R-:W-:Y:S02]  /*2d10*/  ISETP.GT.AND P6, PT, R74, 0x21, PT ;  /* 0x000000214a00780c */ /* 0x000fe40003fc4270 */
[----:B------:R-:W-:Y:S02]  /*2d20*/  FSEL R175, R42, -INF , P1 ;  /* 0xff8000002aaf7808 */ /* 0x000fe40000800000 */
[----:B------:R-:W-:Y:S02]  /*2d30*/  FMNMX.FTZ R24, R194, R35, !PT ;  /* 0x00000023c2187209 */ /* 0x000fe40007810000 */
[----:B------:R-:W-:Y:S02]  /*2d40*/  FSEL R165, R44, -INF , P4 ;  /* 0xff8000002ca57808 */ /* 0x000fe40002000000 */
[----:B------:R-:W-:-:S02]  /*2d50*/  FMNMX.FTZ R26, R160, R45, !PT ;  /* 0x0000002da01a7209 */ /* 0x000fc40007810000 */
[C---:B------:R-:W-:Y:S02]  /*2d60*/  ISETP.GT.AND P5, PT, R74.reuse, 0x28, PT ;  /* 0x000000284a00780c */ /* 0x040fe40003fa4270 */
[----:B------:R-:W-:Y:S02]  /*2d70*/  FSEL R182, R43, -INF , P6 ;  /* 0xff8000002bb67808 */ /* 0x000fe40003000000 */
[----:B------:R-:W-:Y:S02]  /*2d80*/  FMNMX.FTZ R35, R175, R24, !PT ;  /* 0x00000018af237209 */ /* 0x000fe40007810000 */
[----:B------:R-:W-:Y:S02]  /*2d90*/  FMNMX.FTZ R26, R165, R26, !PT ;  /* 0x0000001aa51a7209 */ /* 0x000fe40007810000 */
[----:B------:R-:W-:Y:S02]  /*2da0*/  ISETP.GT.AND P3, PT, R74, 0x29, PT ;  /* 0x000000294a00780c */ /* 0x000fe40003f64270 */
[----:B------:R-:W-:-:S02]  /*2db0*/  FSEL R190, R46, -INF , P5 ;  /* 0xff8000002ebe7808 */ /* 0x000fc40002800000 */
[----:B------:R-:W-:Y:S02]  /*2dc0*/  FMNMX.FTZ R35, R182, R35, !PT ;  /* 0x00000023b6237209 */ /* 0x000fe40007810000 */
[----:B------:R-:W-:Y:S02]  /*2dd0*/  FMNMX.FTZ R26, R169, R26, !PT ;  /* 0x0000001aa91a7209 */ /* 0x000fe40007810000 */
        /* <DEDUP_REMOVED lines=8> */
[----:B------:R-:W-:Y:S02]  /*2e60*/  ISETP.GT.AND P5, PT, R74, 0x38, PT ;  /* 0x000000384a00780c */ /* 0x000fe40003fa4270 */
[----:B------:R-:W-:-:S02]  /*2e70*/  FSEL R183, R51, -INF , P6 ;  /* 0xff80000033b77808 */ /* 0x000fc40003000000 */
[----:B------:R-:W-:Y:S02]  /*2e80*/  FMNMX.FTZ R24, R176, R35, !PT ;  /* 0x00000023b0187209 */ /* 0x000fe40007810000 */
[----:B------:R-:W-:Y:S02]  /*2e90*/  ISETP.GT.AND P4, PT, R72, 0x40, PT ;  /* 0x000000404800780c */ /* 0x000fe40003f84270 */
        /* <DEDUP_REMOVED lines=29> */
[----:B------:R-:W-:Y:S02]  /*3070*/  FMNMX.FTZ R26, R0, R39, !PT ;  /* 0x00000027001a7209 */ /* 0x000fe40007810000 */
[----:B------:R-:W-:Y:S02]  /*3080*/  FSEL R173, R69, -INF , P2 ;  /* 0xff80000045ad7808 */ /* 0x000fe40001000000 */
        /* <DEDUP_REMOVED lines=36> */
[----:B------:R-:W-:Y:S01]  /*32d0*/  FFMA.FTZ R4, R4, UR10, -R202 ;  /* 0x0000000a04047c23 */ /* 0x000fe200080108ca */
[--C-:B------:R-:W-:Y:S01]  /*32e0*/  FFMA.FTZ R184, R33, UR10, -R204.reuse ;  /* 0x0000000a21b87c23 */ /* 0x100fe200080108cc */
[--C-:B------:R-:W-:Y:S01]  /*32f0*/  FFMA.FTZ R187, R27, UR10, -R204.reuse ;  /* 0x0000000a1bbb7c23 */ /* 0x100fe200080108cc */
[--C-:B------:R-:W-:Y:S01]  /*3300*/  FFMA.FTZ R186, R37, UR10, -R204.reuse ;  /* 0x0000000a25ba7c23 */ /* 0x100fe200080108cc */
[--C-:B------:R-:W-:Y:S01]  /*3310*/  FFMA.FTZ R189, R31, UR10, -R204.reuse ;  /* 0x0000000a1fbd7c23 */ /* 0x100fe200080108cc */
[----:B------:R-:W-:Y:S01]  /*3320*/  FFMA.FTZ R168, R174, UR10, -R204 ;  /* 0x0000000aaea87c23 */ /* 0x000fe200080108cc */
[--C-:B------:R-:W-:Y:S01]  /*3330*/  FFMA.FTZ R159, R159, UR10, -R202.reuse ;  /* 0x0000000a9f9f7c23 */ /* 0x100fe200080108ca */
[----:B------:R-:W2:Y:S01]  /*3340*/  MUFU.EX2 R178, R178 ;  /* 0x000000b200b27308 */ /* 0x000ea20000000800 */
[----:B------:R-:W-:Y:S01]  /*3350*/  FFMA.FTZ R164, R164, UR10, -R202 ;  /* 0x0000000aa4a47c23 */ /* 0x000fe200080108ca */
[--C-:B------:R-:W-:Y:S01]  /*3360*/  FFMA.FTZ R181, R181, UR10, -R204.reuse ;  /* 0x0000000ab5b57c23 */ /* 0x100fe200080108cc */
[--C-:B------:R-:W-:Y:S01]  /*3370*/  FFMA.FTZ R174, R188, UR10, -R204.reuse ;  /* 0x0000000abcae7c23 */ /* 0x100fe200080108cc */
[----:B------:R-:W-:Y:S01]  /*3380*/  FFMA.FTZ R207, R194, UR10, -R204 ;  /* 0x0000000ac2cf7c23 */ /* 0x000fe200080108cc */
[----:B------:R-:W-:Y:S01]  /*3390*/  FFMA.FTZ R188, R169, UR10, -R202 ;  /* 0x0000000aa9bc7c23 */ /* 0x000fe200080108ca */
[--C-:B------:R-:W-:Y:S01]  /*33a0*/  FFMA.FTZ R169, R175, UR10, -R204.reuse ;  /* 0x0000000aafa97c23 */ /* 0x100fe200080108cc */
[----:B------:R-:W-:Y:S01]  /*33b0*/  FFMA.FTZ R175, R190, UR10, -R204 ;  /* 0x0000000abeaf7c23 */ /* 0x000fe200080108cc */
[----:B------:R-:W-:Y:S01]  /*33c0*/  MUFU.EX2 R180, R180 ;  /* 0x000000b400b47308 */ /* 0x000fe20000000800 */
[--C-:B------:R-:W-:Y:S01]  /*33d0*/  FFMA.FTZ R5, R5, UR10, -R202.reuse ;  /* 0x0000000a05057c23 */ /* 0x100fe200080108ca */
[--C-:B------:R-:W-:Y:S01]  /*33e0*/  FFMA.FTZ R160, R160, UR10, -R202.reuse ;  /* 0x0000000aa0a07c23 */ /* 0x100fe200080108ca */
[----:B------:R-:W-:Y:S01]  /*33f0*/  FFMA.FTZ R165, R165, UR10, -R202 ;  /* 0x0000000aa5a57c23 */ /* 0x000fe200080108ca */
[--C-:B------:R-:W-:Y:S01]  /*3400*/  FFMA.FTZ R182, R182, UR10, -R204.reuse ;  /* 0x0000000ab6b67c23 */ /* 0x100fe200080108cc */
[----:B------:R-:W-:Y:S01]  /*3410*/  FFMA.FTZ R190, R195, UR10, -R204 ;  /* 0x0000000ac3be7c23 */ /* 0x000fe200080108cc */
[--C-:B------:R-:W-:Y:S01]  /*3420*/  FFMA.FTZ R194, R161, UR10, -R202.reuse ;  /* 0x0000000aa1c27c23 */ /* 0x100fe200080108ca */
[--C-:B------:R-:W-:Y:S01]  /*3430*/  FFMA.FTZ R161, R166, UR10, -R202.reuse ;  /* 0x0000000aa6a17c23 */ /* 0x100fe200080108ca */
[----:B------:R-:W3:Y:S01]  /*3440*/  MUFU.EX2 R185, R185 ;  /* 0x000000b900b97308 */ /* 0x000ee20000000800 */
[----:B--2---:R-:W-:Y:S01]  /*3450*/  F2FP.BF16.F32.PACK_AB R152, R178, R179 ;  /* 0x000000b3b298723e */ /* 0x004fe200000010ff */
[----:B------:R-:W-:Y:S01]  /*3460*/  FFMA.FTZ R166, R170, UR10, -R202 ;  /* 0x0000000aaaa67c23 */ /* 0x000fe200080108ca */
        /* <DEDUP_REMOVED lines=9> */
[----:B------:R-:W-:Y:S01]  /*3500*/  FFMA.FTZ R171, R177, UR10, -R204 ;  /* 0x0000000ab1ab7c23 */ /* 0x000fe200080108cc */
[----:B------:R-:W-:Y:S01]  /*3510*/  FFMA.FTZ R158, R158, UR10, -R202 ;  /* 0x0000000a9e9e7c23 */ /* 0x000fe200080108ca */
[--C-:B------:R-:W-:Y:S01]  /*3520*/  FFMA.FTZ R192, R192, UR10, -R204.reuse ;  /* 0x0000000ac0c07c23 */ /* 0x100fe200080108cc */
[--C-:B------:R-:W-:Y:S01]  /*3530*/  FFMA.FTZ R177, R198, UR10, -R204.reuse ;  /* 0x0000000ac6b17c23 */ /* 0x100fe200080108cc */
[----:B------:R-:W2:Y:S01]  /*3540*/  MUFU.EX2 R187, R187 ;  /* 0x000000bb00bb7308 */ /* 0x000ea20000000800 */
[----:B---3--:R-:W-:Y:S01]  /*3550*/  F2FP.BF16.F32.PACK_AB R154, R185, R180 ;  /* 0x000000b4b99a723e */ /* 0x008fe200000010ff */
[----:B------:R-:W-:Y:S01]  /*3560*/  FFMA.FTZ R196, R201, UR10, -R204 ;  /* 0x0000000ac9c47c23 */ /* 0x000fe200080108cc */
[--C-:B------:R-:W-:Y:S01]  /*3570*/  FFMA.FTZ R0, R0, UR10, -R202.reuse ;  /* 0x0000000a00007c23 */ /* 0x100fe200080108ca */
[--C-:B------:R-:W-:Y:S01]  /*3580*/  FFMA.FTZ R163, R163, UR10, -R202.reuse ;  /* 0x0000000aa3a37c23 */ /* 0x100fe200080108ca */
[--C-:B------:R-:W-:Y:S01]  /*3590*/  FFMA.FTZ R172, R172, UR10, -R202.reuse ;  /* 0x0000000aacac7c23 */ /* 0x100fe200080108ca */
[----:B------:R-:W-:Y:S01]  /*35a0*/  FFMA.FTZ R173, R173, UR10, -R202 ;  /* 0x0000000aadad7c23 */ /* 0x000fe200080108ca */
[--C-:B------:R-:W-:Y:S01]  /*35b0*/  FFMA.FTZ R198, R197, UR10, -R204.reuse ;  /* 0x0000000ac5c67c23 */ /* 0x100fe200080108cc */
[----:B------:R-:W-:Y:S01]  /*35c0*/  MUFU.EX2 R186, R186 ;  /* 0x000000ba00ba7308 */ /* 0x000fe20000000800 */
[--C-:B------:R-:W-:Y:S01]  /*35d0*/  FFMA.FTZ R193, R193, UR10, -R204.reuse ;  /* 0x0000000ac1c17c23 */ /* 0x100fe200080108cc */
[--C-:B------:R-:W-:Y:S01]  /*35e0*/  FFMA.FTZ R197, R199, UR10, -R204.reuse ;  /* 0x0000000ac7c57c23 */ /* 0x100fe200080108cc */
[----:B------:R-:W-:Y:S01]  /*35f0*/  FFMA.FTZ R202, R203, UR10, -R204 ;  /* 0x0000000acbca7c23 */ /* 0x000fe200080108cc */
[----:B------:R-:W-:-:S04]  /*3600*/  FADD.FTZ R179, R179, R178 ;  /* 0x000000b2b3b37221 */ /* 0x000fc80000010000 */
        /* <DEDUP_REMOVED lines=12> */
[----:B------:R-:W-:Y:S01]  /*36d0*/  HGMMA.64x256x16.F32.BF16 R24, R152, gdesc[UR4].tnspB, RZ, !UPT, gsb0 ;  /* 0x43e0000498187df0 */ /* 0x000fe2000c0018ff */
[----:B------:R-:W-:Y:S01]  /*36e0*/  UIADD3 UR6, UR60, 0x80, URZ ;  /* 0x000000803c067890 */ /* 0x000fe2000fffe03f */
[----:B------:R-:W-:-:S03]  /*36f0*/  UMOV UR7, 0x40000040 ;  /* 0x4000004000077882 */ /* 0x000fc60000000000 */
        /* <DEDUP_REMOVED lines=37> */
[----:B---3--:R-:W-:Y:S01]  /*3950*/  F2FP.BF16.F32.PACK_AB R153, R181, R168 ;  /* 0x000000a8b599723e */ /* 0x008fe200000010ff */
        /* <DEDUP_REMOVED lines=85> */
.L_x_13790:
[----:B------:R-:W-:Y:S01]  /*3eb0*/  UISETP.NE.AND UP0, UPT, UR56, URZ, UPT ;  /* 0x0000003f3800728c */ /* 0x000fe2000bf05270 */
[----:B------:R-:W0:Y:S01]  /*3ec0*/  S2UR UR7, SR_CgaCtaId ;  /* 0x00000000000779c3 */ /* 0x000e220000008800 */
[----:B------:R-:W-:Y:S01]  /*3ed0*/  R2UR UR14, R212 ;  /* 0x00000000d40e72ca */ /* 0x000fe200000e0000 */
[----:B------:R-:W-:Y:S01]  /*3ee0*/  UIADD3 UR6, UR61, 0x32460, URZ ;  /* 0x000324603d067890 */ /* 0x000fe2000fffe03f */
[----:B------:R-:W-:-:S07]  /*3ef0*/  MOV R5, RZ ;  /* 0x000000ff00057202 */ /* 0x000fce0000000f00 */
[----:B------:R-:W-:Y:S02]  /*3f00*/  @UP0 ULDC UR4, c[0x0][0x44c] ;  /* 0x0001130000040ab9 */ /* 0x000fe40000000800 */
[----:B------:R-:W-:-:S07]  /*3f10*/  UIMAD.WIDE.U32 UR4, UR39, UR4, URZ ;  /* 0x00000004270472a5 */ /* 0x000fce000f8e003f */
[----:B------:R-:W-:Y:S01]  /*3f20*/  @UP0 UMOV UR4, UR5 ;  /* 0x0000000500040c82 */ /* 0x000fe20008000000 */
[----:B------:R-:W-:Y:S02]  /*3f30*/  @UP0 ULDC UR5, c[0x0][0x450] ;  /* 0x0001140000050ab9 */ /* 0x000fe40000000800 */
[----:B------:R-:W-:Y:S02]  /*3f40*/  @UP0 USHF.R.U32.HI UR39, URZ, UR5, UR4 ;  /* 0x000000053f270299 */ /* 0x000fe40008011604 */
[----:B0-----:R-:W-:Y:S02]  /*3f50*/  UPRMT UR6, UR7, 0x654, UR6 ;  /* 0x0000065407067896 */ /* 0x001fe40008000006 */
[----:B------:R-:W-:Y:S02]  /*3f60*/  UIADD3 UR4, UR39, -UR11, UR42 ;  /* 0x8000000b27047290 */ /* 0x000fe4000fffe02a */
[----:B------:R-:W-:Y:S02]  /*3f70*/  UIADD3 UR7, UR43, -0x2, URZ ;  /* 0xfffffffe2b077890 */ /* 0x000fe4000fffe03f */
[----:B------:R-:W-:-:S03]  /*3f80*/  UIMAD.WIDE UR4, UR4, 0x2aaaaaab, URZ ;  /* 0x2aaaaaab040478a5 */ /* 0x000fc6000f8e023f */
[----:B------:R-:W-:Y:S01]  /*3f90*/  SYNCS.ARRIVE.TRANS64.RED.A1T0 RZ, [UR6], RZ ;  /* 0x000000ffffff79a7 */ /* 0x000fe20008100406 */
[----:B------:R-:W-:-:S04]  /*3fa0*/  USHF.R.U32.HI UR4, URZ, 0x1f, UR5 ;  /* 0x0000001f3f047899 */ /* 0x000fc80008011605 */
[----:B------:R-:W-:-:S04]  /*3fb0*/  ULEA.HI.SX32 UR4, UR5, UR4, 0x1c ;  /* 0x0000000405047291 */ /* 0x000fc8000f8fe23f */
        /* <DEDUP_REMOVED lines=8> */
[----:B------:R-:W-:Y:S02]  /*4040*/  IMAD.MOV.U32 R202, RZ, RZ, R200 ;  /* 0x000000ffffca7224 */ /* 0x000fe400078e00c8 */
[----:B------:R-:W-:-:S07]  /*4050*/  IMAD.MOV.U32 R5, RZ, RZ, RZ ;  /* 0x000000ffff057224 */ /* 0x000fce00078e00ff */
.L_x_13802:
[----:B------:R-:W-:-:S04]  /*4060*/  UIADD3 UR4, UR4, 0x1, URZ ;  /* 0x0000000104047890 */ /* 0x000fc8000fffe03f */
[----:B------:R-:W-:-:S04]  /*4070*/  UISETP.NE.AND UP0, UPT, UR4, 0x2, UPT ;  /* 0x000000020400788c */ /* 0x000fc8000bf05270 */
[----:B------:R-:W-:Y:S02]  /*4080*/  USEL UR5, URZ, 0x1, UP0 ;  /* 0x000000013f057887 */ /* 0x000fe40008000000 */
[----:B------:R-:W-:-:S04]  /*4090*/  USEL UR4, UR4, URZ, UP0 ;  /* 0x0000003f04047287 */ /* 0x000fc80008000000 */
[----:B------:R-:W-:Y:S01]  /*40a0*/  LOP3.LUT R5, R5, UR5, RZ, 0x3c, !PT ;  /* 0x0000000505057c12 */ /* 0x000fe2000f8e3cff */
[----:B------:R-:W-:Y:S07]  /*40b0*/  @!P0 BRA `(.L_x_13792) ;  /* 0x0000000000048947 */ /* 0x000fee0003800000 */
[----:B------:R-:W-:Y:S01]  /*40c0*/  BPT.TRAP 0x1 ;  /* 0x000000040000795c */ /* 0x000fe20000300000 */
.L_x_13792:
[----:B------:R-:W-:Y:S01]  /*40d0*/  ULEA UR5, UR4, UR61, 0x3 ;  /* 0x0000003d04057291 */ /* 0x000fe2000f8e183f */
[----:B------:R-:W-:-:S08]  /*40e0*/  SHF.L.U32 R20, R5, 0x1f, RZ ;  /* 0x0000001f05147819 */ /* 0x000fd000000006ff */
[----:B------:R0:W1:Y:S01]  /*40f0*/  SYNCS.PHASECHK.TRANS64.TRYWAIT P1, [UR5+0x32430], R20 ;  /* 0x03243014ff0075a7 */ /* 0x0000620008020145 */
[----:B------:R-:W-:Y:S05]  /*4100*/  @!P0 BRA `(.L_x_13793) ;  /* 0x0000000000048947 */ /* 0x000fea0003800000 */
[----:B------:R-:W-:Y:S01]  /*4110*/  BPT.TRAP 0x1 ;  /* 0x000000040000795c */ /* 0x000fe20000300000 */
.L_x_13793:
[----:B-1----:R-:W-:Y:S05]  /*4120*/  @P1 BRA `(.L_x_13794) ;  /* 0x0000000000081947 */ /* 0x002fea0003800000 */
[----:B------:R-:W1:Y:S02]  /*4130*/  SYNCS.PHASECHK.TRANS64.TRYWAIT P1, [UR5+0x32430], R20 ;  /* 0x03243014ff0075a7 */ /* 0x000e640008020145 */
[----:B-1----:R-:W-:Y:S05]  /*4140*/  @!P1 BRA `(.L_x_13795) ;  /* 0x000000c4007c9947 */ /* 0x002fea0003800000 */
.L_x_13794:
        /* <DEDUP_REMOVED lines=51> */
.L_x_13796:
[----:B------:R1:W2:Y:S01]  /*4480*/  SYNCS.PHASECHK.TRANS64.TRYWAIT P1, [UR5+0x32450], R20 ;  /* 0x03245014ff0075a7 */ /* 0x0002a20008020145 */
[----:B------:R-:W-:Y:S05]  /*4490*/  @!P0 BRA `(.L_x_13797) ;  /* 0x0000000000048947 */ /* 0x000fea0003800000 */
[----:B------:R-:W-:Y:S01]  /*44a0*/  BPT.TRAP 0x1 ;  /* 0x000000040000795c */ /* 0x000fe20000300000 */
.L_x_13797:
[----:B--2---:R-:W-:Y:S05]  /*44b0*/  @P1 BRA `(.L_x_13798) ;  /* 0x0000000000081947 */ /* 0x004fea0003800000 */
[----:B------:R-:W2:Y:S02]  /*44c0*/  SYNCS.PHASECHK.TRANS64.TRYWAIT P1, [UR5+0x32450], R20 ;  /* 0x03245014ff0075a7 */ /* 0x000ea40008020145 */
[----:B--2---:R-:W-:Y:S05]  /*44d0*/  @!P1 BRA `(.L_x_13799) ;  /* 0x000000c000b09947 */ /* 0x004fea0003800000 */
.L_x_13798:
[----:B012---:R-:W-:Y:S01]  /*44e0*/  MOV R20, UR45 ;  /* 0x0000002d00147c02 */ /* 0x007fe20008000f00 */
[----:B------:R-:W-:Y:S01]  /*44f0*/  UIMAD UR6, UR4, 0xc00, UR38 ;  /* 0x00000c00040678a4 */ /* 0x000fe2000f8e0226 */
[----:B------:R-:W-:Y:S01]  /*4500*/  MOV R200, UR44 ;  /* 0x0000002c00c87c02 */ /* 0x000fe20008000f00 */
[----:B------:R-:W-:Y:S01]  /*4510*/  WARPGROUP.ARRIVE ;  /* 0x00000000000079c5 */ /* 0x000fe20000000000 */
[----:B------:R-:W-:Y:S01]  /*4520*/  R2UR UR44, R8 ;  /* 0x00000000082c72ca */ /* 0x000fe200000e0000 */
[----:B------:R-:W-:Y:S01]  /*4530*/  UMOV UR47, 0x40000040 ;  /* 0x40000040002f7882 */ /* 0x000fe20000000000 */
[----:B------:R-:W-:Y:S01]  /*4540*/  R2UR UR45, R9 ;  /* 0x00000000092d72ca */ /* 0x000fe200000e0000 */
[----:B------:R-:W-:Y:S01]  /*4550*/  UIADD3 UR10, UR6, 0x2, URZ ;  /* 0x00000002060a7890 */ /* 0x000fe2000fffe03f */
[----:B------:R-:W-:Y:S01]  /*4560*/  MOV R203, UR49 ;  /* 0x0000003100cb7c02 */ /* 0x000fe20008000f00 */
[----:B------:R-:W-:Y:S01]  /*4570*/  UMOV UR46, UR6 ;  /* 0x00000006002e7c82 */ /* 0x000fe20008000000 */
[----:B------:R-:W-:Y:S01]  /*4580*/  MOV R204, UR48 ;  /* 0x0000003000cc7c02 */ /* 0x000fe20008000f00 */
[----:B------:R-:W-:Y:S01]  /*4590*/  UMOV UR51, 0x40000040 ;  /* 0x4000004000337882 */ /* 0x000fe20000000000 */
[----:B------:R-:W-:Y:S01]  /*45a0*/  R2UR UR48, R6 ;  /* 0x00000000063072ca */ /* 0x000fe200000e0000 */
[----:B------:R-:W-:Y:S01]  /*45b0*/  UMOV UR55, 0x40000040 ;  /* 0x4000004000377882 */ /* 0x000fe20000000000 */
[----:B------:R-:W-:Y:S01]  /*45c0*/  R2UR UR49, R7 ;  /* 0x00000000073172ca */ /* 0x000fe200000e0000 */
[----:B------:R-:W-:Y:S01]  /*45d0*/  UMOV UR50, UR10 ;  /* 0x0000000a00327c82 */ /* 0x000fe20008000000 */
[----:B------:R-:W-:Y:S01]  /*45e0*/  MOV R205, UR53 ;  /* 0x0000003500cd7c02 */ /* 0x000fe20008000f00 */
[----:B------:R-:W-:Y:S01]  /*45f0*/  UIADD3 UR10, UR6, 0x4, URZ ;  /* 0x00000004060a7890 */ /* 0x000fe2000fffe03f */
[----:B------:R-:W-:Y:S01]  /*4600*/  MOV R206, UR52 ;  /* 0x0000003400ce7c02 */ /* 0x000fe20008000f00 */
[----:B------:R-:W-:Y:S01]  /*4610*/  HGMMA.64x96x16.F32.BF16 R152, gdesc[UR44], R152, gsb0 ;  /* 0x016000002c9879f0 */ /* 0x000fe20008001898 */
[----:B------:R-:W-:Y:S01]  /*4620*/  R2UR UR52, R2 ;  /* 0x00000000023472ca */ /* 0x000fe200000e0000 */
[----:B------:R-:W-:Y:S01]  /*4630*/  UMOV UR59, 0x40000040 ;  /* 0x40000040003b7882 */ /* 0x000fe20000000000 */
[----:B------:R-:W-:Y:S01]  /*4640*/  R2UR UR53, R3 ;  /* 0x00000000033572ca */ /* 0x000fe200000e0000 */
[----:B------:R-:W-:Y:S01]  /*4650*/  UMOV UR11, 0x40000040 ;  /* 0x40000040000b7882 */ /* 0x000fe20000000000 */
[----:B------:R-:W-:Y:S01]  /*4660*/  UMOV UR54, UR10 ;  /* 0x0000000a00367c82 */ /* 0x000fe20008000000 */
[----:B------:R-:W-:Y:S01]  /*4670*/  MOV R207, UR57 ;  /* 0x0000003900cf7c02 */ /* 0x000fe20008000f00 */
[----:B------:R-:W-:Y:S01]  /*4680*/  UIADD3 UR10, UR6, 0x6, URZ ;  /* 0x00000006060a7890 */ /* 0x000fe2000fffe03f */
[----:B------:R-:W-:Y:S01]  /*4690*/  MOV R208, UR56 ;  /* 0x0000003800d07c02 */ /* 0x000fe20008000f00 */
[----:B------:R-:W-:Y:S01]  /*46a0*/  UIADD3 UR14, UR6, 0x302, URZ ;  /* 0x00000302060e7890 */ /* 0x000fe2000fffe03f */
[----:B------:R-:W-:Y:S01]  /*46b0*/  R2UR UR56, R18 ;  /* 0x00000000123872ca */ /* 0x000fe200000e0000 */
[----:B------:R-:W-:Y:S01]  /*46c0*/  UMOV UR15, 0x40000040 ;  /* 0x40000040000f7882 */ /* 0x000fe20000000000 */
[----:B------:R-:W-:Y:S01]  /*46d0*/  R2UR UR57, R19 ;  /* 0x00000000133972ca */ /* 0x000fe200000e0000 */
[----:B------:R-:W-:Y:S01]  /*46e0*/  UIADD3 UR18, UR6, 0x304, URZ ;  /* 0x0000030406127890 */ /* 0x000fe2000fffe03f */
[----:B------:R-:W-:Y:S01]  /*46f0*/  R2UR UR45, R20 ;  /* 0x00000000142d72ca */ /* 0x000fe200000e0000 */
[----:B------:R-:W-:Y:S01]  /*4700*/  UMOV UR58, UR10 ;  /* 0x0000000a003a7c82 */ /* 0x000fe20008000000 */
[----:B------:R-:W-:Y:S01]  /*4710*/  UIADD3 UR10, UR6, 0x300, URZ ;  /* 0x00000300060a7890 */ /* 0x000fe2000fffe03f */
[----:B------:R-:W-:Y:S01]  /*4720*/  R2UR UR44, R200 ;  /* 0x00000000c82c72ca */ /* 0x000fe200000e0000 */
[----:B------:R-:W-:Y:S01]  /*4730*/  UMOV UR19, 0x40000040 ;  /* 0x4000004000137882 */ /* 0x000fe20000000000 */
[----:B------:R-:W-:Y:S01]  /*4740*/  UIADD3 UR22, UR6, 0x306, URZ ;  /* 0x0000030606167890 */ /* 0x000fe2000fffe03f */
[----:B------:R-:W0:Y:S01]  /*4750*/  S2R R209, SR_TID.X ;  /* 0x0000000000d17919 */ /* 0x000e220000002100 */
        /* <DEDUP_REMOVED lines=27> */
[----:B------:R-:W-:Y:S01]  /*4910*/  UIADD3 UR6, UR6, 0x906, URZ ;  /* 0x0000090606067890 */ /* 0x000fe2000fffe03f */
[----:B------:R-:W-:Y:S02]  /*4920*/  WARPGROUP.DEPBAR.LE gsb0, 0x0 ;  /* 0x00008000000079c5 */ /* 0x000fe40000010000 */
[----:B------:R-:W-:-:S06]  /*4930*/  WARPGROUP.ARRIVE ;  /* 0x00000000000079c5 */ /* 0x000fcc0000000000 */
[----:B------:R-:W-:Y:S01]  /*4940*/  HGMMA.64x96x16.F32.BF16 R152, gdesc[UR56], R152, gsb0 ;  /* 0x01600000389879f0 */ /* 0x000fe20008001898 */
[----:B------:R-:W-:Y:S01]  /*4950*/  R2UR UR56, R16 ;  /* 0x00000000103872ca */ /* 0x000fe200000e0000 */
[----:B------:R-:W-:Y:S01]  /*4960*/  UMOV UR58, UR6 ;  /* 0x00000006003a7c82 */ /* 0x000fe20008000000 */
        /* <DEDUP_REMOVED lines=38> */
[----:B------:R-:W-:Y:S02]  /*4bd0*/  R2UR UR57, R207 ;  /* 0x00000000cf3972ca */ /* 0x000fe400000e0000 */
[----:B------:R-:W-:Y:S01]  /*4be0*/  R2UR UR56, R208 ;  /* 0x00000000d03872ca */ /* 0x000fe200000e0000 */
[----:B------:R-:W-:Y:S02]  /*4bf0*/  WARPGROUP.DEPBAR.LE gsb0, 0x0 ;  /* 0x00008000000079c5 */ /* 0x000fe40000010000 */
[----:B------:R0:W-:Y:S06]  /*4c00*/  BAR.ARV R20, 0x100 ;  /* 0x000400140000751d */ /* 0x0001ec0000002000 */
[----:B------:R-:W-:Y:S06]  /*4c10*/  @!P0 BRA `(.L_x_13800) ;  /* 0x0000000000048947 */ /* 0x000fec0003800000 */
[----:B------:R-:W-:Y:S01]  /*4c20*/  BPT.TRAP 0x1 ;  /* 0x000000040000795c */ /* 0x000fe20000300000 */
.L_x_13800:
[----:B------:R-:W-:Y:S01]  /*4c30*/  UISETP.NE.AND UP0, UPT, UR56, URZ, UPT ;  /* 0x0000003f3800728c */ /* 0x000fe2000bf05270 */
[----:B------:R-:W-:Y:S01]  /*4c40*/  IMAD.MOV.U32 R204, RZ, RZ, R21 ;  /* 0x000000ffffcc7224 */ /* 0x000fe200078e0015 */
[----:B------:R-:W-:Y:S01]  /*4c50*/  ULDC UR10, c[0x0][0x2f0] ;  /* 0x0000bc00000a7ab9 */ /* 0x000fe20000000800 */
[----:B------:R-:W1:Y:S01]  /*4c60*/  S2UR UR14, SR_CgaCtaId ;  /* 0x00000000000e79c3 */ /* 0x000e620000008800 */
[----:B------:R-:W-:Y:S01]  /*4c70*/  MOV R207, UR10 ;  /* 0x0000000a00cf7c02 */ /* 0x000fe20008000f00 */
[----:B------:R-:W-:Y:S01]  /*4c80*/  ULDC UR10, c[0x0][0xa80] ;  /* 0x0002a000000a7ab9 */ /* 0x000fe20000000800 */
[----:B------:R-:W-:Y:S01]  /*4c90*/  PLOP3.LUT P1, PT, PT, PT, UP0, 0x80, 0x0 ;  /* 0x000000000000781c */ /* 0x000fe20003f2f008 */
[----:B------:R-:W-:Y:S01]  /*4ca0*/  UIADD3 UR11, UR5, 0x32440, URZ ;  /* 0x00032440050b7890 */ /* 0x000fe2000fffe03f */
[----:B------:R-:W-:Y:S01]  /*4cb0*/  PLOP3.LUT P2, PT, PT, PT, UP0, 0x80, 0x0 ;  /* 0x000000000000781c */ /* 0x000fe20003f4f008 */
[----:B------:R-:W-:Y:S02]  /*4cc0*/  UMOV UR15, 0x40000040 ;  /* 0x40000040000f7882 */ /* 0x000fe40000000000 */
[----:B------:R-:W-:-:S08]  /*4cd0*/  @UP0 ULDC UR6, c[0x0][0x44c] ;  /* 0x0001130000060ab9 */ /* 0x000fd00000000800 */
[----:B------:R-:W-:Y:S01]  /*4ce0*/  @P1 IMAD.HI.U32 R200, R21, UR6, RZ ;  /* 0x0000000615c81c27 */ /* 0x000fe2000f8e00ff */
[----:B------:R-:W-:-:S04]  /*4cf0*/  @UP0 ULDC UR6, c[0x0][0x450] ;  /* 0x0001140000060ab9 */ /* 0x000fc80000000800 */
[----:B------:R-:W-:Y:S01]  /*4d00*/  @P2 SHF.R.U32.HI R204, RZ, UR6, R200 ;  /* 0x00000006ffcc2c19 */ /* 0x000fe200080116c8 */
[----:B------:R-:W-:Y:S01]  /*4d10*/  UMOV UR6, 0x1 ;  /* 0x0000000100067882 */ /* 0x000fe20000000000 */
[----:B------:R-:W-:Y:S01]  /*4d20*/  IMAD.MOV.U32 R200, RZ, RZ, -0x2 ;  /* 0xfffffffeffc87424 */ /* 0x000fe200078e00ff */
[----:B------:R-:W-:Y:S02]  /*4d30*/  UIMAD UR6, UR7, -0x60, UR6 ;  /* 0xffffffa0070678a4 */ /* 0x000fe4000f8e0206 */
[----:B------:R-:W2:Y:S01]  /*4d40*/  SHFL.IDX PT, R203, R204, RZ, 0x1c1f ;  /* 0x001c1fffcccb7589 */ /* 0x000ea200000e0000 */
[----:B-1----:R-:W-:-:S03]  /*4d50*/  UPRMT UR11, UR14, 0x654, UR11 ;  /* 0x000006540e0b7896 */ /* 0x002fc6000800000b */
[----:B------:R-:W1:Y:S01]  /*4d60*/  SHFL.IDX PT, R205, R204, 0x1, 0x1c1f ;  /* 0x003c1f00cccd7f89 */ /* 0x000e6200000e0000 */
[----:B------:R-:W-:Y:S01]  /*4d70*/  IMAD R200, R211, R200, UR6 ;  /* 0x00000006d3c87e24 */ /* 0x000fe2000f8e02c8 */
[----:B------:R-:W-:-:S03]  /*4d80*/  ULDC UR6, c[0x0][0x288] ;  /* 0x0000a20000067ab9 */ /* 0x000fc60000000800 */
[----:B------:R-:W-:Y:S01]  /*4d90*/  IMAD R200, R207, UR57, R200 ;  /* 0x00000039cfc87c24 */ /* 0x000fe2000f8e02c8 */
[----:B------:R-:W-:Y:S04]  /*4da0*/  SYNCS.ARRIVE.TRANS64.RED.A1T0 RZ, [UR11], RZ ;  /* 0x000000ffffff79a7 */ /* 0x000fe8000810040b */
[----:B--2---:R-:W-:Y:S01]  /*4db0*/  IADD3 R203, R203, -UR6, R200 ;  /* 0x80000006cbcb7c10 */ /* 0x004fe2000fffe0c8 */
[----:B------:R2:W-:Y:S03]  /*4dc0*/  BAR.SYNC.DEFER_BLOCKING R213, 0x100 ;  /* 0x000400d50000751d */ /* 0x0005e60000010000 */
[C---:B------:R-:W-:Y:S02]  /*4dd0*/  ISETP.GT.AND P4, PT, R203.reuse, RZ, PT ;  /* 0x000000ffcb00720c */ /* 0x040fe40003f84270 */
[----:B------:R-:W-:-:S02]  /*4de0*/  ISETP.GT.AND P6, PT, R203, 0x11, PT ;  /* 0x00000011cb00780c */ /* 0x000fc40003fc4270 */
[C---:B------:R-:W-:Y:S02]  /*4df0*/  ISETP.GT.AND P3, PT, R203.reuse, 0x1, PT ;  /* 0x00000001cb00780c */ /* 0x040fe40003f64270 */
[----:B------:R-:W-:Y:S02]  /*4e00*/  FSEL R152, R152, -INF , P4 ;  /* 0xff80000098987808 */ /* 0x000fe40002000000 */
[----:B------:R-:W-:Y:S02]  /*4e10*/  ISETP.GT.AND P4, PT, R203, 0x18, PT ;  /* 0x00000018cb00780c */ /* 0x000fe40003f84270 */
[----:B------:R-:W-:Y:S02]  /*4e20*/  FSEL R161, R161, -INF , P6 ;  /* 0xff800000a1a17808 */ /* 0x000fe40003000000 */
[----:B------:R-:W-:Y:S02]  /*4e30*/  ISETP.GT.AND P6, PT, R203, 0x29, PT ;  /* 0x00000029cb00780c */ /* 0x000fe40003fc4270 */
[----:B-1----:R-:W-:Y:S01]  /*4e40*/  IADD3 R200, R205, -UR6, R200 ;  /* 0x80000006cdc87c10 */ /* 0x002fe2000fffe0c8 */
[----:B------:R-:W-:Y:S01]  /*4e50*/  UIMAD UR6, UR4, 0xc00, UR60 ;  /* 0x00000c00040678a4 */ /* 0x000fe2000f8e023c */
[----:B------:R-:W-:-:S02]  /*4e60*/  FSEL R153, R153, -INF , P3 ;  /* 0xff80000099997808 */ /* 0x000fc40001800000 */
[C---:B------:R-:W-:Y:S02]  /*4e70*/  ISETP.GT.AND P3, PT, R203.reuse, 0x19, PT ;  /* 0x00000019cb00780c */ /* 0x040fe40003f64270 */
[----:B------:R-:W-:Y:S02]  /*4e80*/  FSEL R164, R164, -INF , P4 ;  /* 0xff800000a4a47808 */ /* 0x000fe40002000000 */
[----:B------:R-:W-:Y:S01]  /*4e90*/  ISETP.GT.AND P4, PT, R203, 0x30, PT ;  /* 0x00000030cb00780c */ /* 0x000fe20003f84270 */
[----:B------:R-:W-:Y:S01]  /*4ea0*/  UMOV UR14, UR6 ;  /* 0x00000006000e7c82 */ /* 0x000fe20008000000 */
[----:B------:R-:W-:Y:S02]  /*4eb0*/  FSEL R173, R173, -INF , P6 ;  /* 0xff800000adad7808 */ /* 0x000fe40003000000 */
[----:B------:R-:W-:Y:S02]  /*4ec0*/  ISETP.GT.AND P6, PT, R200, RZ, PT ;  /* 0x000000ffc800720c */ /* 0x000fe40003fc4270 */
[----:B------:R-:W-:-:S02]  /*4ed0*/  ISETP.GT.AND P1, PT, R203, 0x8, PT ;  /* 0x00000008cb00780c */ /* 0x000fc40003f24270 */
[----:B------:R-:W-:Y:S02]  /*4ee0*/  FSEL R165, R165, -INF , P3 ;  /* 0xff800000a5a57808 */ /* 0x000fe40001800000 */
        /* <DEDUP_REMOVED lines=8> */
[----:B------:R-:W-:Y:S02]  /*4f70*/  ISETP.GT.AND P3, PT, R200, 0x8, PT ;  /* 0x00000008c800780c */ /* 0x000fe40003f64270 */
[----:B------:R-:W-:Y:S02]  /*4f80*/  FSEL R155, R155, -INF , P4 ;  /* 0xff8000009b9b7808 */ /* 0x000fe40002000000 */
[----:B------:R-:W-:-:S02]  /*4f90*/  FMNMX.FTZ R156, R154, R201, !PT ;  /* 0x000000c99a9c7209 */ /* 0x000fc40007810000 */
[----:B------:R-:W-:Y:S02]  /*4fa0*/  FSEL R157, R157, -INF , P2 ;  /* 0xff8000009d9d7808 */ /* 0x000fe40001000000 */
[C---:B------:R-:W-:Y:S02]  /*4fb0*/  ISETP.GT.AND P2, PT, R203.reuse, 0x21, PT ;  /* 0x00000021cb00780c */ /* 0x040fe40003f44270 */
[----:B------:R-:W-:Y:S02]  /*4fc0*/  FSEL R168, R168, -INF , P1 ;  /* 0xff800000a8a87808 */ /* 0x000fe40000800000 */
[----:B------:R-:W-:Y:S02]  /*4fd0*/  ISETP.GT.AND P1, PT, R203, 0x38, PT ;  /* 0x00000038cb00780c */ /* 0x000fe40003f24270 */
[----:B------:R-:W-:Y:S02]  /*4fe0*/  ISETP.GT.AND P6, PT, R200, 0x9, PT ;  /* 0x00000009c800780c */ /* 0x000fe40003fc4270 */
[----:B------:R-:W-:-:S02]  /*4ff0*/  FSEL R158, R158, -INF , P3 ;  /* 0xff8000009e9e7808 */ /* 0x000fc40001800000 */
[----:B------:R-:W-:Y:S02]  /*5000*/  FMNMX.FTZ R205, R155, R156, !PT ;  /* 0x0000009c9bcd7209 */ /* 0x000fe40007810000 */
[----:B------:R-:W-:Y:S02]  /*5010*/  FSEL R169, R169, -INF , P2 ;  /* 0xff800000a9a97808 */ /* 0x000fe40001000000 */
[----:B------:R-:W-:Y:S02]  /*5020*/  ISETP.GT.AND P2, PT, R203, 0x39, PT ;  /* 0x00000039cb00780c */ /* 0x000fe40003f44270 */
[----:B------:R-:W-:Y:S02]  /*5030*/  FSEL R180, R180, -INF , P1 ;  /* 0xff800000b4b47808 */ /* 0x000fe40000800000 */
[----:B------:R-:W-:Y:S02]  /*5040*/  ISETP.GT.AND P1, PT, R200, 0x10, PT ;  /* 0x00000010c800780c */ /* 0x000fe40003f24270 */
[----:B------:R-:W-:-:S02]  /*5050*/  FSEL R159, R159, -INF , P6 ;  /* 0xff8000009f9f7808 */ /* 0x000fc40003000000 */
[----:B------:R-:W-:Y:S02]  /*5060*/  FMNMX.FTZ R156, R158, R205, !PT ;  /* 0x000000cd9e9c7209 */ /* 0x000fe40007810000 */
[----:B------:R-:W-:Y:S02]  /*5070*/  ISETP.GT.AND P5, PT, R203, 0x10, PT ;  /* 0x00000010cb00780c */ /* 0x000fe40003fa4270 */
[----:B------:R-:W-:Y:S02]  /*5080*/  FSEL R181, R181, -INF , P2 ;  /* 0xff800000b5b57808 */ /* 0x000fe40001000000 */
[----:B------:R-:W-:Y:S02]  /*5090*/  ISETP.GT.AND P2, PT, R200, 0x11, PT ;  /* 0x00000011c800780c */ /* 0x000fe40003f44270 */
[----:B------:R-:W-:Y:S02]  /*50a0*/  FSEL R162, R162, -INF , P1 ;  /* 0xff800000a2a27808 */ /* 0x000fe40000800000 */
[----:B------:R-:W-:-:S02]  /*50b0*/  FMNMX.FTZ R205, R159, R156, !PT ;  /* 0x0000009c9fcd7209 */ /* 0x000fc40007810000 */
[----:B------:R-:W-:Y:S02]  /*50c0*/  FSEL R160, R160, -INF , P5 ;  /* 0xff800000a0a07808 */ /* 0x000fe40002800000 */
[----:B------:R-:W-:Y:S02]  /*50d0*/  ISETP.GT.AND P5, PT, R203, 0x28, PT ;  /* 0x00000028cb00780c */ /* 0x000fe40003fa4270 */
[----:B------:R-:W-:Y:S02]  /*50e0*/  ISETP.GT.AND P3, PT, R200, 0x18, PT ;  /* 0x00000018c800780c */ /* 0x000fe40003f64270 */
[----:B------:R-:W-:Y:S02]  /*50f0*/  FSEL R163, R163, -INF , P2 ;  /* 0xff800000a3a37808 */ /* 0x000fe40001000000 */
[----:B------:R-:W-:Y:S02]  /*5100*/  FMNMX.FTZ R206, R162, R205, !PT ;  /* 0x000000cda2ce7209 */ /* 0x000fe40007810000 */
        /* <DEDUP_REMOVED lines=56> */
[C---:B------:R-:W-:Y:S02]  /*5490*/  ISETP.GT.AND P5, PT, R200.reuse, 0x50, PT ;  /* 0x00000050c800780c */ /* 0x040fe40003fa4270 */
[C---:B------:R-:W-:Y:S02]  /*54a0*/  ISETP.GT.AND P6, PT, R200.reuse, 0x51, PT ;  /* 0x00000051c800780c */ /* 0x040fe40003fc4270 */
[C---:B------:R-:W-:Y:S02]  /*54b0*/  ISETP.GT.AND P1, PT, R200.reuse, 0x58, PT ;  /* 0x00000058c800780c */ /* 0x040fe40003f24270 */
[----:B------:R-:W-:Y:S02]  /*54c0*/  ISETP.GT.AND P2, PT, R200, 0x59, PT ;  /* 0x00000059c800780c */ /* 0x000fe40003f44270 */
[----:B------:R-:W-:-:S02]  /*54d0*/  FSEL R191, R191, -INF , P4 ;  /* 0xff800000bfbf7808 */ /* 0x000fc40002000000 */
[----:B------:R-:W-:Y:S02]  /*54e0*/  FMNMX.FTZ R200, R190, R207, !PT ;  /* 0x000000cfbec87209 */ /* 0x000fe40007810000 */
        /* <DEDUP_REMOVED lines=31> */
[----:B------:R-:W-:Y:S02]  /*56e0*/  FMNMX.FTZ R200, R199, R200, !PT ;  /* 0x000000c8c7c87209 */ /* 0x000fe40007810000 */
[----:B------:R-:W-:-:S03]  /*56f0*/  FMNMX.FTZ R189, R206, R189, !PT ;  /* 0x000000bdcebd7209 */ /* 0x000fc60007810000 */
[----:B------:R-:W1:Y:S04]  /*5700*/  SHFL.BFLY PT, R207, R200, 0x2, 0x1f ;  /* 0x0c401f00c8cf7f89 */ /* 0x000e6800000e0000 */
[----:B------:R-:W3:Y:S01]  /*5710*/  SHFL.BFLY PT, R156, R189, 0x2, 0x1f ;  /* 0x0c401f00bd9c7f89 */ /* 0x000ee200000e0000 */
[----:B-1----:R-:W-:Y:S02]  /*5720*/  FMNMX.FTZ R196, R200, R207, !PT ;  /* 0x000000cfc8c47209 */ /* 0x002fe40007810000 */
[----:B---3--:R-:W-:-:S03]  /*5730*/  FMNMX.FTZ R207, R189, R156, !PT ;  /* 0x0000009cbdcf7209 */ /* 0x008fc60007810000 */
[----:B------:R-:W1:Y:S04]  /*5740*/  SHFL.BFLY PT, R197, R196, 0x1, 0x1f ;  /* 0x0c201f00c4c57f89 */ /* 0x000e6800000e0000 */
[----:B------:R-:W3:Y:S01]  /*5750*/  SHFL.BFLY PT, R200, R207, 0x1, 0x1f ;  /* 0x0c201f00cfc87f89 */ /* 0x000ee200000e0000 */
[----:B-1----:R-:W-:Y:S02]  /*5760*/  FMNMX.FTZ R156, R196, R197, !PT ;  /* 0x000000c5c49c7209 */ /* 0x002fe40007810000 */
[----:B---3--:R-:W-:-:S03]  /*5770*/  FMNMX.FTZ R200, R207, R200, !PT ;  /* 0x000000c8cfc87209 */ /* 0x008fc60007810000 */
[C---:B------:R-:W-:Y:S01]  /*5780*/  FMUL.FTZ R197, R156.reuse, UR10 ;  /* 0x0000000a9cc57c20 */ /* 0x040fe20008410000 */
[----:B------:R-:W-:Y:S02]  /*5790*/  FSETP.NEU.FTZ.AND P2, PT, R156, -INF , PT ;  /* 0xff8000009c00780b */ /* 0x000fe40003f5d000 */
[C---:B------:R-:W-:Y:S01]  /*57a0*/  FSETP.NEU.FTZ.AND P1, PT, R200.reuse, -INF , PT ;  /* 0xff800000c800780b */ /* 0x040fe20003f3d000 */
[----:B------:R-:W-:Y:S01]  /*57b0*/  FMUL.FTZ R209, R200, UR10 ;  /* 0x0000000ac8d17c20 */ /* 0x000fe20008410000 */
[----:B------:R-:W-:-:S04]  /*57c0*/  FSEL R197, R197, RZ, P2 ;  /* 0x000000ffc5c57208 */ /* 0x000fc80001000000 */
[----:B------:R-:W-:Y:S01]  /*57d0*/  FSEL R209, R209, RZ, P1 ;  /* 0x000000ffd1d17208 */ /* 0x000fe20000800000 */
[--C-:B------:R-:W-:Y:S01]  /*57e0*/  FFMA.FTZ R154, R154, UR10, -R197.reuse ;  /* 0x0000000a9a9a7c23 */ /* 0x100fe200080108c5 */
[--C-:B------:R-:W-:Y:S01]  /*57f0*/  FFMA.FTZ R196, R155, UR10, -R197.reuse ;  /* 0x0000000a9bc47c23 */ /* 0x100fe200080108c5 */
[--C-:B------:R-:W-:Y:S01]  /*5800*/  FFMA.FTZ R158, R158, UR10, -R197.reuse ;  /* 0x0000000a9e9e7c23 */ /* 0x100fe200080108c5 */
[----:B------:R-:W-:Y:S01]  /*5810*/  FFMA.FTZ R159, R159, UR10, -R197 ;  /* 0x0000000a9f9f7c23 */ /* 0x000fe200080108c5 */
[--C-:B------:R-:W-:Y:S01]  /*5820*/  FFMA.FTZ R207, R152, UR10, -R209.reuse ;  /* 0x0000000a98cf7c23 */ /* 0x100fe200080108d1 */
[--C-:B------:R-:W-:Y:S01]  /*5830*/  FFMA.FTZ R208, R153, UR10, -R209.reuse ;  /* 0x0000000a99d07c23 */ /* 0x100fe200080108d1 */
[----:B------:R-:W-:Y:S01]  /*5840*/  FSEL R153, R200, RZ, P1 ;  /* 0x000000ffc8997208 */ /* 0x000fe20000800000 */
[----:B------:R1:W-:Y:S01]  /*5850*/  MUFU.EX2 R189, R154 ;  /* 0x0000009a00bd7308 */ /* 0x0003e20000000800 */
[----:B------:R-:W-:Y:S01]  /*5860*/  FSEL R152, R156, RZ, P2 ;  /* 0x000000ff9c987208 */ /* 0x000fe20001000000 */
[----:B------:R-:W-:Y:S01]  /*5870*/  FFMA.FTZ R204, R204, UR10, -R209 ;  /* 0x0000000acccc7c23 */ /* 0x000fe200080108d1 */
[--C-:B------:R-:W-:Y:S01]  /*5880*/  FFMA.FTZ R162, R162, UR10, -R197.reuse ;  /* 0x0000000aa2a27c23 */ /* 0x100fe200080108c5 */
[----:B------:R-:W-:Y:S01]  /*5890*/  FADD.FTZ R153, -R153, R202 ;  /* 0x000000ca99997221 */ /* 0x000fe20000010100 */
[----:B------:R-:W-:Y:S01]  /*58a0*/  FFMA.FTZ R163, R163, UR10, -R197 ;  /* 0x0000000aa3a37c23 */ /* 0x000fe200080108c5 */
[----:B------:R-:W-:Y:S01]  /*58b0*/  FADD.FTZ R152, -R152, R201 ;  /* 0x000000c998987221 */ /* 0x000fe20000010100 */
[----:B------:R-:W-:Y:S01]  /*58c0*/  FFMA.FTZ R166, R166, UR10, -R197 ;  /* 0x0000000aa6a67c23 */ /* 0x000fe200080108c5 */
[----:B------:R-:W3:Y:S01]  /*58d0*/  MUFU.EX2 R196, R196 ;  /* 0x000000c400c47308 */ /* 0x000ee20000000800 */
[--C-:B-1----:R-:W-:Y:S01]  /*58e0*/  FFMA.FTZ R154, R157, UR10, -R209.reuse ;  /* 0x0000000a9d9a7c23 */ /* 0x102fe200080108d1 */
[----:B------:R-:W-:Y:S01]  /*58f0*/  FMUL.FTZ R157, R153, UR10 ;  /* 0x0000000a999d7c20 */ /* 0x000fe20008410000 */
[----:B------:R-:W-:Y:S01]  /*5900*/  FMUL.FTZ R201, R152, UR10 ;  /* 0x0000000a98c97c20 */ /* 0x000fe20008410000 */
[--C-:B------:R-:W-:Y:S01]  /*5910*/  FFMA.FTZ R160, R160, UR10, -R209.reuse ;  /* 0x0000000aa0a07c23 */ /* 0x100fe200080108d1 */
[--C-:B------:R-:W-:Y:S01]  /*5920*/  FFMA.FTZ R161, R161, UR10, -R209.reuse ;  /* 0x0000000aa1a17c23 */ /* 0x100fe200080108d1 */
[--C-:B------:R-:W-:Y:S01]  /*5930*/  FFMA.FTZ R164, R164, UR10, -R209.reuse ;  /* 0x0000000aa4a47c23 */ /* 0x100fe200080108d1 */
[----:B------:R-:W-:Y:S01]  /*5940*/  FFMA.FTZ R165, R165, UR10, -R209 ;  /* 0x0000000aa5a57c23 */ /* 0x000fe200080108d1 */
[----:B------:R-:W1:Y:S01]  /*5950*/  MUFU.EX2 R157, R157 ;  /* 0x0000009d009d7308 */ /* 0x000e620000000800 */
[--C-:B------:R-:W-:Y:S01]  /*5960*/  FFMA.FTZ R167, R167, UR10, -R197.reuse ;  /* 0x0000000aa7a77c23 */ /* 0x100fe200080108c5 */
[--C-:B------:R-:W-:Y:S01]  /*5970*/  FFMA.FTZ R170, R170, UR10, -R197.reuse ;  /* 0x0000000aaaaa7c23 */ /* 0x100fe200080108c5 */
[--C-:B------:R-:W-:Y:S01]  /*5980*/  FFMA.FTZ R171, R171, UR10, -R197.reuse ;  /* 0x0000000aabab7c23 */ /* 0x100fe200080108c5 */
[----:B------:R-:W-:Y:S01]  /*5990*/  FFMA.FTZ R174, R174, UR10, -R197 ;  /* 0x0000000aaeae7c23 */ /* 0x000fe200080108c5 */
[--C-:B------:R-:W-:Y:S01]  /*59a0*/  FFMA.FTZ R168, R168, UR10, -R209.reuse ;  /* 0x0000000aa8a87c23 */ /* 0x100fe200080108d1 */
[--C-:B------:R-:W-:Y:S01]  /*59b0*/  FFMA.FTZ R169, R169, UR10, -R209.reuse ;  /* 0x0000000aa9a97c23 */ /* 0x100fe200080108d1 */
[--C-:B------:R-:W-:Y:S01]  /*59c0*/  FFMA.FTZ R172, R172, UR10, -R209.reuse ;  /* 0x0000000aacac7c23 */ /* 0x100fe200080108d1 */
[----:B------:R-:W4:Y:S01]  /*59d0*/  MUFU.EX2 R201, R201 ;  /* 0x000000c900c97308 */ /* 0x000f220000000800 */
        /* <DEDUP_REMOVED lines=8> */
[-C--:B-1----:R-:W-:Y:S01]  /*5a60*/  FMUL.FTZ R24, R24, R157.reuse ;  /* 0x0000009d18187220 */ /* 0x082fe20000410000 */
        /* <DEDUP_REMOVED lines=68> */
[-C--:B----4-:R-:W-:Y:S01]  /*5eb0*/  FMUL.FTZ R26, R26, R201.reuse ;  /* 0x000000c91a1a7220 */ /* 0x090fe20000410000 */
        /* <DEDUP_REMOVED lines=64> */
[----:B------:R-:W-:Y:S01]  /*62c0*/  MUFU.EX2 R162, R162 ;  /* 0x000000a200a27308 */ /* 0x000fe20000000800 */
[----:B---3--:R-:W-:Y:S01]  /*62d0*/  F2FP.BF16.F32.PACK_AB R152, R208, R207 ;  /* 0x000000cfd098723e */ /* 0x008fe200000010ff */
[--C-:B------:R-:W-:Y:S01]  /*62e0*/  FFMA.FTZ R177, R177, UR10, -R209.reuse ;  /* 0x0000000ab1b17c23 */ /* 0x100fe200080108d1 */
[----:B-----5:R-:W-:Y:S01]  /*62f0*/  F2FP.BF16.F32.PACK_AB R154, R202, R204 ;  /* 0x000000ccca9a723e */ /* 0x020fe200000010ff */
[--C-:B------:R-:W-:Y:S01]  /*6300*/  FFMA.FTZ R180, R180, UR10, -R209.reuse ;  /* 0x0000000ab4b47c23 */ /* 0x100fe200080108d1 */
[----:B------:R-:W-:Y:S01]  /*6310*/  FFMA.FTZ R181, R181, UR10, -R209 ;  /* 0x0000000ab5b57c23 */ /* 0x000fe200080108d1 */
[--C-:B------:R-:W-:Y:S01]  /*6320*/  FFMA.FTZ R183, R183, UR10, -R197.reuse ;  /* 0x0000000ab7b77c23 */ /* 0x100fe200080108c5 */
[----:B------:R-:W-:Y:S01]  /*6330*/  WARPGROUP.ARRIVE ;  /* 0x00000000000079c5 */ /* 0x000fe20000000000 */
[----:B------:R-:W-:Y:S01]  /*6340*/  MUFU.EX2 R163, R163 ;  /* 0x000000a300a37308 */ /* 0x000fe20000000800 */
[--C-:B------:R-:W-:Y:S01]  /*6350*/  FFMA.FTZ R186, R186, UR10, -R197.reuse ;  /* 0x0000000ababa7c23 */ /* 0x100fe200080108c5 */
[--C-:B------:R-:W-:Y:S01]  /*6360*/  FFMA.FTZ R187, R187, UR10, -R197.reuse ;  /* 0x0000000abbbb7c23 */ /* 0x100fe200080108c5 */
[----:B------:R-:W-:Y:S01]  /*6370*/  FFMA.FTZ R190, R190, UR10, -R197 ;  /* 0x0000000abebe7c23 */ /* 0x000fe200080108c5 */
[--C-:B------:R-:W-:Y:S01]  /*6380*/  FFMA.FTZ R184, R184, UR10, -R209.reuse ;  /* 0x0000000ab8b87c23 */ /* 0x100fe200080108d1 */
[----:B------:R-:W-:Y:S01]  /*6390*/  HGMMA.64x256x16.F32.BF16 R24, R152, gdesc[UR12].tnspB, R24, gsb0 ;  /* 0x43e0000c98187df0 */ /* 0x000fe20008001818 */
[----:B------:R-:W-:Y:S01]  /*63a0*/  UIADD3 UR14, UR6, 0x80, URZ ;  /* 0x00000080060e7890 */ /* 0x000fe2000fffe03f */
[--C-:B------:R-:W-:Y:S01]  /*63b0*/  FFMA.FTZ R185, R185, UR10, -R209.reuse ;  /* 0x0000000ab9b97c23 */ /* 0x100fe200080108d1 */
[----:B------:R-:W-:Y:S01]  /*63c0*/  MUFU.EX2 R166, R166 ;  /* 0x000000a600a67308 */ /* 0x000fe20000000800 */
[----:B------:R-:W-:Y:S01]  /*63d0*/  UMOV UR15, 0x40000040 ;  /* 0x40000040000f7882 */ /* 0x000fe20000000000 */
[--C-:B------:R-:W-:Y:S01]  /*63e0*/  FFMA.FTZ R188, R188, UR10, -R209.reuse ;  /* 0x0000000abcbc7c23 */ /* 0x100fe200080108d1 */
[----:B------:R-:W-:Y:S01]  /*63f0*/  FFMA.FTZ R205, R205, UR10, -R209 ;  /* 0x0000000acdcd7c23 */ /* 0x000fe200080108d1 */
[--C-:B------:R-:W-:Y:S01]  /*6400*/  FFMA.FTZ R191, R191, UR10, -R197.reuse ;  /* 0x0000000abfbf7c23 */ /* 0x100fe200080108c5 */
[--C-:B------:R-:W-:Y:S01]  /*6410*/  FFMA.FTZ R194, R194, UR10, -R197.reuse ;  /* 0x0000000ac2c27c23 */ /* 0x100fe200080108c5 */
[--C-:B------:R-:W-:Y:S01]  /*6420*/  FFMA.FTZ R195, R195, UR10, -R197.reuse ;  /* 0x0000000ac3c37c23 */ /* 0x100fe200080108c5 */
[----:B------:R-:W-:Y:S01]  /*6430*/  FFMA.FTZ R198, R198, UR10, -R197 ;  /* 0x0000000ac6c67c23 */ /* 0x000fe200080108c5 */
[----:B------:R-:W-:Y:S01]  /*6440*/  MUFU.EX2 R160, R160 ;  /* 0x000000a000a07308 */ /* 0x000fe20000000800 */
[--C-:B------:R-:W-:Y:S01]  /*6450*/  FFMA.FTZ R192, R192, UR10, -R209.reuse ;  /* 0x0000000ac0c07c23 */ /* 0x100fe200080108d1 */
[--C-:B------:R-:W-:Y:S01]  /*6460*/  FFMA.FTZ R193, R193, UR10, -R209.reuse ;  /* 0x0000000ac1c17c23 */ /* 0x100fe200080108d1 */
[--C-:B------:R-:W-:Y:S01]  /*6470*/  FFMA.FTZ R203, R203, UR10, -R209.reuse ;  /* 0x0000000acbcb7c23 */ /* 0x100fe200080108d1 */
[----:B------:R-:W-:Y:S01]  /*6480*/  FFMA.FTZ R206, R206, UR10, -R209 ;  /* 0x0000000acece7c23 */ /* 0x000fe200080108d1 */
[----:B------:R-:W-:Y:S01]  /*6490*/  FFMA.FTZ R197, R199, UR10, -R197 ;  /* 0x0000000ac7c57c23 */ /* 0x000fe200080108c5 */
[----:B------:R-:W-:Y:S01]  /*64a0*/  FFMA.FTZ R189, R201, R4, R189 ;  /* 0x00000004c9bd7223 */ /* 0x000fe200000100bd */
[----:B------:R-:W-:Y:S01]  /*64b0*/  FFMA.FTZ R157, R157, R0, R207 ;  /* 0x000000009d9d7223 */ /* 0x000fe200000100cf */
[----:B------:R-:W1:Y:S02]  /*64c0*/  MUFU.EX2 R161, R161 ;  /* 0x000000a100a17308 */ /* 0x000e640000000800 */
[----:B------:R-:W-:Y:S01]  /*64d0*/  FADD.FTZ R189, R196, R189 ;  /* 0x000000bdc4bd7221 */ /* 0x000fe20000010000 */
[----:B------:R-:W-:-:S03]  /*64e0*/  FADD.FTZ R157, R208, R157 ;  /* 0x0000009dd09d7221 */ /* 0x000fc60000010000 */
[----:B------:R-:W-:Y:S01]  /*64f0*/  FADD.FTZ R158, R158, R189 ;  /* 0x000000bd9e9e7221 */ /* 0x000fe20000010000 */
[----:B------:R-:W-:Y:S01]  /*6500*/  FADD.FTZ R157, R204, R157 ;  /* 0x0000009dcc9d7221 */ /* 0x000fe20000010000 */
[----:B------:R-:W-:Y:S02]  /*6510*/  MUFU.EX2 R164, R164 ;  /* 0x000000a400a47308 */ /* 0x000fe40000000800 */
[----:B------:R-:W-:Y:S01]  /*6520*/  FADD.FTZ R159, R159, R158 ;  /* 0x0000009e9f9f7221 */ /* 0x000fe20000010000 */
[----:B------:R-:W-:-:S05]  /*6530*/  FADD.FTZ R157, R202, R157 ;  /* 0x0000009dca9d7221 */ /* 0x000fca0000010000 */
[----:B------:R-:W3:Y:S08]  /*6540*/  MUFU.EX2 R165, R165 ;  /* 0x000000a500a57308 */ /* 0x000ef00000000800 */
[----:B------:R-:W4:Y:S08]  /*6550*/  MUFU.EX2 R167, R167 ;  /* 0x000000a700a77308 */ /* 0x000f300000000800 */
[----:B------:R-:W-:Y:S08]  /*6560*/  MUFU.EX2 R170, R170 ;  /* 0x000000aa00aa7308 */ /* 0x000ff00000000800 */
[----:B------:R-:W-:Y:S08]  /*6570*/  MUFU.EX2 R171, R171 ;  /* 0x000000ab00ab7308 */ /* 0x000ff00000000800 */
[----:B------:R-:W-:Y:S08]  /*6580*/  MUFU.EX2 R174, R174 ;  /* 0x000000ae00ae7308 */ /* 0x000ff00000000800 */
[----:B------:R-:W-:Y:S08]  /*6590*/  MUFU.EX2 R168, R168 ;  /* 0x000000a800a87308 */ /* 0x000ff00000000800 */
[----:B------:R-:W5:Y:S08]  /*65a0*/  MUFU.EX2 R169, R169 ;  /* 0x000000a900a97308 */ /* 0x000f700000000800 */
[----:B------:R-:W-:Y:S08]  /*65b0*/  MUFU.EX2 R172, R172 ;  /* 0x000000ac00ac7308 */ /* 0x000ff00000000800 */
[----:B------:R-:W0:Y:S08]  /*65c0*/  MUFU.EX2 R173, R173 ;  /* 0x000000ad00ad7308 */ /* 0x000e300000000800 */
[----:B------:R-:W2:Y:S08]  /*65d0*/  MUFU.EX2 R175, R175 ;  /* 0x000000af00af7308 */ /* 0x000eb00000000800 */
[----:B------:R-:W-:Y:S08]  /*65e0*/  MUFU.EX2 R178, R178 ;  /* 0x000000b200b27308 */ /* 0x000ff00000000800 */
[----:B------:R-:W-:Y:S08]  /*65f0*/  MUFU.EX2 R179, R179 ;  /* 0x000000b300b37308 */ /* 0x000ff00000000800 */
[----:B------:R-:W-:Y:S08]  /*6600*/  MUFU.EX2 R182, R182 ;  /* 0x000000b600b67308 */ /* 0x000ff00000000800 */
[----:B------:R-:W-:Y:S08]  /*6610*/  MUFU.EX2 R176, R176 ;  /* 0x000000b000b07308 */ /* 0x000ff00000000800 */
[----:B------:R-:W2:Y:S08]  /*6620*/  MUFU.EX2 R177, R177 ;  /* 0x000000b100b17308 */ /* 0x000eb00000000800 */
[----:B------:R-:W-:Y:S08]  /*6630*/  MUFU.EX2 R180, R180 ;  /* 0x000000b400b47308 */ /* 0x000ff00000000800 */
[----:B------:R-:W2:Y:S08]  /*6640*/  MUFU.EX2 R181, R181 ;  /* 0x000000b500b57308 */ /* 0x000eb00000000800 */
        /* <DEDUP_REMOVED lines=12> */
[----:B------:R-:W-:Y:S01]  /*6710*/  MUFU.EX2 R192, R192 ;  /* 0x000000c000c07308 */ /* 0x000fe20000000800 */
[----:B------:R-:W-:-:S02]  /*6720*/  WARPGROUP.DEPBAR.LE gsb0, 0x0 ;  /* 0x00008000000079c5 */ /* 0x000fc40000010000 */
[----:B-1----:R-:W-:Y:S01]  /*6730*/  F2FP.BF16.F32.PACK_AB R152, R161, R160 ;  /* 0x000000a0a198723e */ /* 0x002fe200000010ff */
[----:B------:R-:W-:Y:S01]  /*6740*/  FADD.FTZ R160, R160, R157 ;  /* 0x0000009da0a07221 */ /* 0x000fe20000010000 */
[----:B------:R-:W-:-:S03]  /*6750*/  F2FP.BF16.F32.PACK_AB R153, R163, R162 ;  /* 0x000000a2a399723e */ /* 0x000fc600000010ff */
[----:B------:R-:W1:Y:S01]  /*6760*/  MUFU.EX2 R193, R193 ;  /* 0x000000c100c17308 */ /* 0x000e620000000800 */
[----:B---3--:R-:W-:Y:S01]  /*6770*/  F2FP.BF16.F32.PACK_AB R154, R165, R164 ;  /* 0x000000a4a59a723e */ /* 0x008fe200000010ff */
[----:B------:R-:W-:Y:S01]  /*6780*/  FADD.FTZ R162, R162, R159 ;  /* 0x0000009fa2a27221 */ /* 0x000fe20000010000 */
[----:B----4-:R-:W-:Y:S01]  /*6790*/  F2FP.BF16.F32.PACK_AB R155, R167, R166 ;  /* 0x000000a6a79b723e */ /* 0x010fe200000010ff */
[----:B------:R-:W-:Y:S02]  /*67a0*/  FADD.FTZ R161, R161, R160 ;  /* 0x000000a0a1a17221 */ /* 0x000fe40000010000 */
[----:B------:R-:W-:Y:S01]  /*67b0*/  FADD.FTZ R163, R163, R162 ;  /* 0x000000a2a3a37221 */ /* 0x000fe20000010000 */
[----:B------:R-:W-:Y:S01]  /*67c0*/  WARPGROUP.ARRIVE ;  /* 0x00000000000079c5 */ /* 0x000fe20000000000 */
[----:B------:R-:W-:Y:S01]  /*67d0*/  MUFU.EX2 R203, R203 ;  /* 0x000000cb00cb7308 */ /* 0x000fe20000000800 */
[----:B------:R-:W-:Y:S01]  /*67e0*/  FADD.FTZ R164, R164, R161 ;  /* 0x000000a1a4a47221 */ /* 0x000fe20000010000 */
[----:B------:R-:W-:-:S03]  /*67f0*/  FADD.FTZ R166, R166, R163 ;  /* 0x000000a3a6a67221 */ /* 0x000fc60000010000 */
[----:B------:R-:W-:Y:S01]  /*6800*/  HGMMA.64x256x16.F32.BF16 R24, R152, gdesc[UR12].tnspB, R24, gsb0 ;  /* 0x43e0000c98187df0 */ /* 0x000fe20008001818 */
[----:B------:R-:W-:Y:S01]  /*6810*/  UIADD3 UR14, UR6, 0x100, URZ ;  /* 0x00000100060e7890 */ /* 0x000fe2000fffe03f */
[----:B------:R-:W-:Y:S01]  /*6820*/  FADD.FTZ R167, R167, R166 ;  /* 0x000000a6a7a77221 */ /* 0x000fe20000010000 */
[----:B------:R-:W-:Y:S01]  /*6830*/  UMOV UR15, 0x40000040 ;  /* 0x40000040000f7882 */ /* 0x000fe20000000000 */
[----:B------:R-:W3:Y:S01]  /*6840*/  MUFU.EX2 R206, R206 ;  /* 0x000000ce00ce7308 */ /* 0x000ee20000000800 */
[----:B------:R-:W-:-:S07]  /*6850*/  FADD.FTZ R165, R165, R164 ;  /* 0x000000a4a5a57221 */ /* 0x000fce0000010000 */
[----:B------:R-:W4:Y:S01]  /*6860*/  MUFU.EX2 R197, R197 ;  /* 0x000000c500c57308 */ /* 0x000f220000000800 */
[----:B------:R-:W-:Y:S02]  /*6870*/  WARPGROUP.DEPBAR.LE gsb0, 0x0 ;  /* 0x00008000000079c5 */ /* 0x000fe40000010000 */
[----:B-----5:R-:W-:Y:S01]  /*6880*/  F2FP.BF16.F32.PACK_AB R152, R169, R168 ;  /* 0x000000a8a998723e */ /* 0x020fe200000010ff */
[----:B------:R-:W-:Y:S01]  /*6890*/  FADD.FTZ R168, R168, R165 ;  /* 0x000000a5a8a87221 */ /* 0x000fe20000010000 */
[----:B------:R-:W-:Y:S01]  /*68a0*/  F2FP.BF16.F32.PACK_AB R153, R171, R170 ;  /* 0x000000aaab99723e */ /* 0x000fe200000010ff */
[----:B------:R-:W-:Y:S01]  /*68b0*/  FADD.FTZ R170, R170, R167 ;  /* 0x000000a7aaaa7221 */ /* 0x000fe20000010000 */
[----:B0-----:R-:W-:Y:S01]  /*68c0*/  F2FP.BF16.F32.PACK_AB R154, R173, R172 ;  /* 0x000000acad9a723e */ /* 0x001fe200000010ff */
[----:B------:R-:W-:Y:S01]  /*68d0*/  FADD.FTZ R169, R169, R168 ;  /* 0x000000a8a9a97221 */ /* 0x000fe20000010000 */
[----:B--2---:R-:W-:Y:S01]  /*68e0*/  F2FP.BF16.F32.PACK_AB R155, R175, R174 ;  /* 0x000000aeaf9b723e */ /* 0x004fe200000010ff */
[----:B------:R-:W-:-:S02]  /*68f0*/  FADD.FTZ R171, R171, R170 ;  /* 0x000000aaabab7221 */ /* 0x000fc40000010000 */
[----:B------:R-:W-:Y:S01]  /*6900*/  FADD.FTZ R172, R172, R169 ;  /* 0x000000a9acac7221 */ /* 0x000fe20000010000 */
[----:B------:R-:W-:Y:S01]  /*6910*/  WARPGROUP.ARRIVE ;  /* 0x00000000000079c5 */ /* 0x000fe20000000000 */
[----:B------:R-:W-:Y:S02]  /*6920*/  FADD.FTZ R174, R174, R171 ;  /* 0x000000abaeae7221 */ /* 0x000fe40000010000 */
[----:B------:R-:W-:Y:S02]  /*6930*/  FADD.FTZ R173, R173, R172 ;  /* 0x000000acadad7221 */ /* 0x000fe40000010000 */
[----:B------:R-:W-:Y:S01]  /*6940*/  FADD.FTZ R175, R175, R174 ;  /* 0x000000aeafaf7221 */ /* 0x000fe20000010000 */
[----:B------:R-:W-:Y:S01]  /*6950*/  HGMMA.64x256x16.F32.BF16 R24, R152, gdesc[UR12].tnspB, R24, gsb0 ;  /* 0x43e0000c98187df0 */ /* 0x000fe20008001818 */
[----:B------:R-:W-:Y:S01]  /*6960*/  UIADD3 UR14, UR6, 0x180, URZ ;  /* 0x00000180060e7890 */ /* 0x000fe2000fffe03f */
[----:B------:R-:W-:Y:S01]  /*6970*/  UMOV UR15, 0x40000040 ;  /* 0x40000040000f7882 */ /* 0x000fe20000000000 */
[----:B------:R-:W-:-:S02]  /*6980*/  WARPGROUP.DEPBAR.LE gsb0, 0x0 ;  /* 0x00008000000079c5 */ /* 0x000fc40000010000 */
[----:B------:R-:W-:Y:S01]  /*6990*/  F2FP.BF16.F32.PACK_AB R152, R177, R176 ;  /* 0x000000b0b198723e */ /* 0x000fe200000010ff */
[----:B------:R-:W-:Y:S01]  /*69a0*/  FADD.FTZ R176, R176, R173 ;  /* 0x000000adb0b07221 */ /* 0x000fe20000010000 */
[----:B------:R-:W-:Y:S01]  /*69b0*/  F2FP.BF16.F32.PACK_AB R153, R179, R178 ;  /* 0x000000b2b399723e */ /* 0x000fe200000010ff */
[----:B------:R-:W-:Y:S01]  /*69c0*/  FADD.FTZ R178, R178, R175 ;  /* 0x000000afb2b27221 */ /* 0x000fe20000010000 */
[----:B------:R-:W-:Y:S01]  /*69d0*/  F2FP.BF16.F32.PACK_AB R154, R181, R180 ;  /* 0x000000b4b59a723e */ /* 0x000fe200000010ff */
[----:B------:R-:W-:Y:S01]  /*69e0*/  FADD.FTZ R177, R177, R176 ;  /* 0x000000b0b1b17221 */ /* 0x000fe20000010000 */
[----:B------:R-:W-:Y:S01]  /*69f0*/  F2FP.BF16.F32.PACK_AB R155, R183, R182 ;  /* 0x000000b6b79b723e */ /* 0x000fe200000010ff */
[----:B------:R-:W-:Y:S02]  /*6a00*/  FADD.FTZ R179, R179, R178 ;  /* 0x000000b2b3b37221 */ /* 0x000fe40000010000 */
[----:B------:R-:W-:Y:S01]  /*6a10*/  FADD.FTZ R180, R180, R177 ;  /* 0x000000b1b4b47221 */ /* 0x000fe20000010000 */
[----:B------:R-:W-:Y:S01]  /*6a20*/  WARPGROUP.ARRIVE ;  /* 0x00000000000079c5 */ /* 0x000fe20000000000 */
[----:B------:R-:W-:-:S02]  /*6a30*/  FADD.FTZ R182, R182, R179 ;  /* 0x000000b3b6b67221 */ /* 0x000fc40000010000 */
        /* <DEDUP_REMOVED lines=23> */
[----:B-1----:R-:W-:Y:S01]  /*6bb0*/  F2FP.BF16.F32.PACK_AB R152, R193, R192 ;  /* 0x000000c0c198723e */ /* 0x002fe200000010ff */
[----:B------:R-:W-:Y:S01]  /*6bc0*/  FADD.FTZ R192, R192, R205 ;  /* 0x000000cdc0c07221 */ /* 0x000fe20000010000 */
[----:B------:R-:W-:Y:S01]  /*6bd0*/  F2FP.BF16.F32.PACK_AB R153, R195, R194 ;  /* 0x000000c2c399723e */ /* 0x000fe200000010ff */
[----:B------:R-:W-:Y:S01]  /*6be0*/  FADD.FTZ R194, R194, R191 ;  /* 0x000000bfc2c27221 */ /* 0x000fe20000010000 */
[----:B---3--:R-:W-:Y:S01]  /*6bf0*/  F2FP.BF16.F32.PACK_AB R154, R206, R203 ;  /* 0x000000cbce9a723e */ /* 0x008fe200000010ff */
[----:B------:R-:W-:Y:S01]  /*6c00*/  FADD.FTZ R192, R193, R192 ;  /* 0x000000c0c1c07221 */ /* 0x000fe20000010000 */
[----:B----4-:R-:W-:Y:S01]  /*6c10*/  F2FP.BF16.F32.PACK_AB R155, R197, R198 ;  /* 0x000000c6c59b723e */ /* 0x010fe200000010ff */
        /* <DEDUP_REMOVED lines=10> */
.L_x_13801:
[----:B------:R-:W0:Y:S01]  /*6cc0*/  S2UR UR6, SR_CgaCtaId ;  /* 0x00000000000679c3 */ /* 0x000e220000008800 */
[----:B------:R-:W-:Y:S01]  /*6cd0*/  UISETP.GT.AND UP0, UPT, UR7, UR39, UPT ;  /* 0x000000270700728c */ /* 0x000fe2000bf04270 */
[----:B------:R-:W-:Y:S01]  /*6ce0*/  IMAD.MOV.U32 R201, RZ, RZ, R156 ;  /* 0x000000ffffc97224 */ /* 0x000fe200078e009c */
[----:B------:R-:W-:Y:S01]  /*6cf0*/  UIADD3 UR5, UR5, 0x32460, URZ ;  /* 0x0003246005057890 */ /* 0x000fe2000fffe03f */
[----:B------:R-:W-:Y:S01]  /*6d00*/  IMAD.MOV.U32 R202, RZ, RZ, R200 ;  /* 0x000000ffffca7224 */ /* 0x000fe200078e00c8 */
[----:B------:R-:W-:Y:S02]  /*6d10*/  UIADD3 UR7, UR7, -0x1, URZ ;  /* 0xffffffff07077890 */ /* 0x000fe4000fffe03f */
[----:B------:R-:W-:Y:S01]  /*6d20*/  PLOP3.LUT P1, PT, PT, PT, UP0, 0x80, 0x0 ;  /* 0x000000000000781c */ /* 0x000fe20003f2f008 */
[----:B0-----:R-:W-:-:S09]  /*6d30*/  UPRMT UR5, UR6, 0x654, UR5 ;  /* 0x0000065406057896 */ /* 0x001fd20008000005 */
[----:B------:R-:W-:Y:S03]  /*6d40*/  SYNCS.ARRIVE.TRANS64.RED.A1T0 RZ, [UR5], RZ ;  /* 0x000000ffffff79a7 */ /* 0x000fe60008100405 */
[----:B------:R-:W-:Y:S05]  /*6d50*/  @P1 BRA `(.L_x_13802) ;  /* 0xffffffd000c01947 */ /* 0x000fea000383ffff */
.L_x_13791:
[----:B------:R-:W-:-:S13]  /*6d60*/  R2UR UR5, R212 ;  /* 0x00000000d40572ca */ /* 0x000fda00000e0000 */
[----:B------:R-:W-:-:S06]  /*6d70*/  UISETP.GE.AND UP0, UPT, UR7, UR5, UPT ;  /* 0x000000050700728c */ /* 0x000fcc000bf06270 */
[----:B------:R-:W-:-:S13]  /*6d80*/  PLOP3.LUT P1, PT, PT, PT, UP0, 0x80, 0x0 ;  /* 0x000000000000781c */ /* 0x000fda0003f2f008 */
[----:B------:R-:W-:Y:S05]  /*6d90*/  @!P1 BRA `(.L_x_13803) ;  /* 0x0000002000c09947 */ /* 0x000fea0003800000 */
[----:B------:R-:W-:Y:S01]  /*6da0*/  IMAD.MOV.U32 R207, RZ, RZ, R156 ;  /* 0x000000ffffcf7224 */ /* 0x000fe200078e009c */
[----:B------:R-:W-:Y:S01]  /*6db0*/  ULDC UR39, c[0x0][0xa80] ;  /* 0x0002a00000277ab9 */ /* 0x000fe20000000800 */
[----:B------:R-:W-:-:S07]  /*6dc0*/  IMAD.MOV.U32 R21, RZ, RZ, R200 ;  /* 0x000000ffff157224 */ /* 0x000fce00078e00c8 */
.L_x_13814:
[----:B------:R-:W-:-:S04]  /*6dd0*/  UIADD3 UR4, UR4, 0x1, URZ ;  /* 0x0000000104047890 */ /* 0x000fc8000fffe03f */
[----:B------:R-:W-:-:S04]  /*6de0*/  UISETP.NE.AND UP0, UPT, UR4, 0x2, UPT ;  /* 0x000000020400788c */ /* 0x000fc8000bf05270 */
[----:B------:R-:W-:Y:S02]  /*6df0*/  USEL UR5, URZ, 0x1, UP0 ;  /* 0x000000013f057887 */ /* 0x000fe40008000000 */
[----:B------:R-:W-:-:S04]  /*6e00*/  USEL UR4, UR4, URZ, UP0 ;  /* 0x0000003f04047287 */ /* 0x000fc80008000000 */
[----:B------:R-:W-:Y:S01]  /*6e10*/  LOP3.LUT R5, R5, UR5, RZ, 0x3c, !PT ;  /* 0x0000000505057c12 */ /* 0x000fe2000f8e3cff */
[----:B------:R-:W-:Y:S07]  /*6e20*/  @!P0 BRA `(.L_x_13804) ;  /* 0x0000000000048947 */ /* 0x000fee0003800000 */
[----:B------:R-:W-:Y:S01]  /*6e30*/  BPT.TRAP 0x1 ;  /* 0x000000040000795c */ /* 0x000fe20000300000 */
.L_x_13804:
[----:B------:R-:W-:Y:S01]  /*6e40*/  ULEA UR6, UR4, UR61, 0x3 ;  /* 0x0000003d04067291 */ /* 0x000fe2000f8e183f */
[----:B------:R-:W-:-:S08]  /*6e50*/  SHF.L.U32 R200, R5, 0x1f, RZ ;  /* 0x0000001f05c87819 */ /* 0x000fd000000006ff */
[----:B------:R0:W1:Y:S01]  /*6e60*/  SYNCS.PHASECHK.TRANS64.TRYWAIT P1, [UR6+0x32430], R200 ;  /* 0x032430c8ff0075a7 */ /* 0x0000620008020146 */
[----:B------:R-:W-:Y:S05]  /*6e70*/  @!P0 BRA `(.L_x_13805) ;  /* 0x0000000000048947 */ /* 0x000fea0003800000 */
[----:B------:R-:W-:Y:S01]  /*6e80*/  BPT.TRAP 0x1 ;  /* 0x000000040000795c */ /* 0x000fe20000300000 */
.L_x_13805:
[----:B-1----:R-:W-:Y:S05]  /*6e90*/  @P1 BRA `(.L_x_13806) ;  /* 0x0000000000081947 */ /* 0x002fea0003800000 */
[----:B------:R-:W1:Y:S02]  /*6ea0*/  SYNCS.PHASECHK.TRANS64.TRYWAIT P1, [UR6+0x32430], R200 ;  /* 0x032430c8ff0075a7 */ /* 0x000e640008020146 */
[----:B-1----:R-:W-:Y:S05]  /*6eb0*/  @!P1 BRA `(.L_x_13807) ;  /* 0x0000009800509947 */ /* 0x002fea0003800000 */
.L_x_13806:
[----:B------:R-:W-:Y:S01]  /*6ec0*/  R2UR UR5, R210 ;  /* 0x00000000d20572ca */ /* 0x000fe200000e0000 */
[----:B-1----:R-:W-:Y:S01]  /*6ed0*/  WARPGROUP.ARRIVE ;  /* 0x00000000000079c5 */ /* 0x002fe20000000000 */
[----:B------:R-:W-:Y:S01]  /*6ee0*/  R2UR UR56, R22 ;  /* 0x00000000163872ca */ /* 0x000fe200000e0000 */
[----:B------:R-:W-:Y:S01]  /*6ef0*/  UMOV UR59, 0x40000040 ;  /* 0x40000040003b7882 */ /* 0x000fe20000000000 */
[----:B------:R-:W-:-:S09]  /*6f00*/  R2UR UR57, R23 ;  /* 0x00000000173972ca */ /* 0x000fd200000e0000 */
[----:B------:R-:W-:-:S07]  /*6f10*/  UIMAD UR5, UR4, 0x300, UR5 ;  /* 0x00000300040578a4 */ /* 0x000fce000f8e0205 */
[----:B------:R-:W-:Y:S02]  /*6f20*/  UMOV UR58, UR5 ;  /* 0x00000005003a7c82 */ /* 0x000fe40008000000 */
        /* <DEDUP_REMOVED lines=25> */
.L_x_13808:
[----:B------:R1:W2:Y:S01]  /*70c0*/  SYNCS.PHASECHK.TRANS64.TRYWAIT P1, [UR6+0x32450], R200 ;  /* 0x032450c8ff0075a7 */ /* 0x0002a20008020146 */
[----:B------:R-:W-:Y:S05]  /*70d0*/  @!P0 BRA `(.L_x_13809) ;  /* 0x0000000000048947 */ /* 0x000fea0003800000 */
[----:B------:R-:W-:Y:S01]  /*70e0*/  BPT.TRAP 0x1 ;  /* 0x000000040000795c */ /* 0x000fe20000300000 */
.L_x_13809:
[----:B--2---:R-:W-:Y:S05]  /*70f0*/  @P1 BRA `(.L_x_13810) ;  /* 0x0000000000081947 */ /* 0x004fea0003800000 */
[----:B------:R-:W2:Y:S02]  /*7100*/  SYNCS.PHASECHK.TRANS64.TRYWAIT P1, [UR6+0x32450], R200 ;  /* 0x032450c8ff0075a7 */ /* 0x000ea40008020146 */
[----:B--2---:R-:W-:Y:S05]  /*7110*/  @!P1 BRA `(.L_x_13811) ;  /* 0x0000009400d09947 */ /* 0x004fea0003800000 */
.L_x_13810:
[----:B------:R-:W-:Y:S01]  /*7120*/  R2UR UR56, R8 ;  /* 0x00000000083872ca */ /* 0x000fe200000e0000 */
[----:B------:R-:W-:Y:S01]  /*7130*/  UIMAD UR5, UR4, 0xc00, UR38 ;  /* 0x00000c00040578a4 */ /* 0x000fe2000f8e0226 */
[----:B------:R-:W-:Y:S01]  /*7140*/  R2UR UR57, R9 ;  /* 0x00000000093972ca */ /* 0x000fe200000e0000 */
[----:B------:R-:W-:Y:S01]  /*7150*/  WARPGROUP.ARRIVE ;  /* 0x00000000000079c5 */ /* 0x000fe20000000000 */
[----:B------:R-:W-:Y:S01]  /*7160*/  UMOV UR59, 0x40000040 ;  /* 0x40000040003b7882 */ /* 0x000fe20000000000 */
[----:B------:R-:W-:Y:S01]  /*7170*/  UIADD3 UR10, UR5, 0x300, URZ ;  /* 0x00000300050a7890 */ /* 0x000fe2000fffe03f */
[----:B------:R-:W-:Y:S02]  /*7180*/  UMOV UR11, 0x40000040 ;  /* 0x40000040000b7882 */ /* 0x000fe40000000000 */
[----:B------:R-:W-:Y:S01]  /*7190*/  UMOV UR58, UR5 ;  /* 0x00000005003a7c82 */ /* 0x000fe20008000000 */
[----:B------:R-:W-:Y:S01]  /*71a0*/  UIADD3 UR14, UR5, 0x302, URZ ;  /* 0x00000302050e7890 */ /* 0x000fe2000fffe03f */
[----:B------:R-:W-:Y:S01]  /*71b0*/  UMOV UR15, 0x40000040 ;  /* 0x40000040000f7882 */ /* 0x000fe20000000000 */
[----:B------:R-:W-:Y:S01]  /*71c0*/  UIADD3 UR18, UR5, 0x304, URZ ;  /* 0x0000030405127890 */ /* 0x000fe2000fffe03f */
[----:B------:R-:W-:-:S03]  /*71d0*/  UMOV UR19, 0x40000040 ;  /* 0x4000004000137882 */ /* 0x000fc60000000000 */
        /* <DEDUP_REMOVED lines=82> */
.L_x_13812:
[----:B012---:R-:W-:Y:S01]  /*7700*/  FMNMX.FTZ R200, R152, R21, !PT ;  /* 0x0000001598c87209 */ /* 0x007fe20007810000 */
[----:B------:R-:W0:Y:S01]  /*7710*/  S2UR UR11, SR_CgaCtaId ;  /* 0x00000000000b79c3 */ /* 0x000e220000008800 */
[----:B------:R-:W-:Y:S01]  /*7720*/  UMOV UR10, UR39 ;  /* 0x00000027000a7c82 */ /* 0x000fe20008000000 */
[----:B------:R-:W-:Y:S01]  /*7730*/  UIADD3 UR5, UR6, 0x32440, URZ ;  /* 0x0003244006057890 */ /* 0x000fe2000fffe03f */
[----:B------:R-:W-:Y:S01]  /*7740*/  FMNMX.FTZ R201, R153, R200, !PT ;  /* 0x000000c899c97209 */ /* 0x000fe20007810000 */
[----:B------:R-:W-:-:S03]  /*7750*/  UMOV UR15, 0x40000040 ;  /* 0x40000040000f7882 */ /* 0x000fc60000000000 */
[----:B------:R-:W-:-:S04]  /*7760*/  FMNMX.FTZ R200, R156, R201, !PT ;  /* 0x000000c99cc87209 */ /* 0x000fc80007810000 */
[----:B------:R-:W-:-:S04]  /*7770*/  FMNMX.FTZ R201, R157, R200, !PT ;  /* 0x000000c89dc97209 */ /* 0x000fc80007810000 */
[----:B------:R-:W-:-:S04]  /*7780*/  FMNMX.FTZ R200, R160, R201, !PT ;  /* 0x000000c9a0c87209 */ /* 0x000fc80007810000 */
[----:B------:R-:W-:Y:S02]  /*7790*/  FMNMX.FTZ R201, R161, R200, !PT ;  /* 0x000000c8a1c97209 */ /* 0x000fe40007810000 */
[----:B------:R-:W-:Y:S02]  /*77a0*/  FMNMX.FTZ R200, R154, R207, !PT ;  /* 0x000000cf9ac87209 */ /* 0x000fe40007810000 */
[----:B------:R-:W-:Y:S01]  /*77b0*/  FMNMX.FTZ R202, R164, R201, !PT ;  /* 0x000000c9a4ca7209 */ /* 0x000fe20007810000 */
[----:B0-----:R-:W-:Y:S01]  /*77c0*/  UPRMT UR11, UR11, 0x654, UR5 ;  /* 0x000006540b0b7896 */ /* 0x001fe20008000005 */
[----:B------:R-:W-:Y:S01]  /*77d0*/  FMNMX.FTZ R201, R155, R200, !PT ;  /* 0x000000c89bc97209 */ /* 0x000fe20007810000 */
[----:B------:R-:W-:Y:S01]  /*77e0*/  UIMAD UR5, UR4, 0xc00, UR60 ;  /* 0x00000c00040578a4 */ /* 0x000fe2000f8e023c */
[----:B------:R-:W-:Y:S02]  /*77f0*/  FMNMX.FTZ R203, R165, R202, !PT ;  /* 0x000000caa5cb7209 */ /* 0x000fe40007810000 */
[----:B------:R-:W-:-:S02]  /*7800*/  FMNMX.FTZ R200, R158, R201, !PT ;  /* 0x000000c99ec87209 */ /* 0x000fc40007810000 */
[----:B------:R-:W-:Y:S02]  /*7810*/  FMNMX.FTZ R202, R168, R203, !PT ;  /* 0x000000cba8ca7209 */ /* 0x000fe40007810000 */
[----:B------:R-:W-:Y:S01]  /*7820*/  FMNMX.FTZ R201, R159, R200, !PT ;  /* 0x000000c89fc97209 */ /* 0x000fe20007810000 */
[----:B------:R-:W-:Y:S01]  /*7830*/  SYNCS.ARRIVE.TRANS64.RED.A1T0 RZ, [UR11], RZ ;  /* 0x000000ffffff79a7 */ /* 0x000fe2000810040b */
[----:B------:R-:W-:Y:S01]  /*7840*/  FMNMX.FTZ R203, R169, R202, !PT ;  /* 0x000000caa9cb7209 */ /* 0x000fe20007810000 */
[----:B------:R-:W-:Y:S01]  /*7850*/  UMOV UR14, UR5 ;  /* 0x00000005000e7c82 */ /* 0x000fe20008000000 */
        /* <DEDUP_REMOVED lines=29> */
[----:B------:R-:W0:Y:S01]  /*7a30*/  SHFL.BFLY PT, R203, R202, 0x2, 0x1f ;  /* 0x0c401f00cacb7f89 */ /* 0x000e2200000e0000 */
[----:B------:R-:W-:-:S04]  /*7a40*/  FMNMX.FTZ R201, R191, R200, !PT ;  /* 0x000000c8bfc97209 */ /* 0x000fc80007810000 */
[----:B------:R-:W-:-:S04]  /*7a50*/  FMNMX.FTZ R200, R194, R201, !PT ;  /* 0x000000c9c2c87209 */ /* 0x000fc80007810000 */
[----:B------:R-:W-:-:S04]  /*7a60*/  FMNMX.FTZ R201, R195, R200, !PT ;  /* 0x000000c8c3c97209 */ /* 0x000fc80007810000 */
[----:B------:R-:W-:-:S04]  /*7a70*/  FMNMX.FTZ R200, R198, R201, !PT ;  /* 0x000000c9c6c87209 */ /* 0x000fc80007810000 */
[----:B------:R-:W-:-:S05]  /*7a80*/  FMNMX.FTZ R201, R199, R200, !PT ;  /* 0x000000c8c7c97209 */ /* 0x000fca0007810000 */
[----:B------:R-:W1:Y:S01]  /*7a90*/  SHFL.BFLY PT, R204, R201, 0x2, 0x1f ;  /* 0x0c401f00c9cc7f89 */ /* 0x000e6200000e0000 */
[----:B0-----:R-:W-:-:S05]  /*7aa0*/  FMNMX.FTZ R203, R202, R203, !PT ;  /* 0x000000cbcacb7209 */ /* 0x001fca0007810000 */
[----:B------:R-:W0:Y:S01]  /*7ab0*/  SHFL.BFLY PT, R200, R203, 0x1, 0x1f ;  /* 0x0c201f00cbc87f89 */ /* 0x000e2200000e0000 */
[----:B-1----:R-:W-:-:S05]  /*7ac0*/  FMNMX.FTZ R204, R201, R204, !PT ;  /* 0x000000ccc9cc7209 */ /* 0x002fca0007810000 */
[----:B------:R-:W1:Y:S01]  /*7ad0*/  SHFL.BFLY PT, R209, R204, 0x1, 0x1f ;  /* 0x0c201f00ccd17f89 */ /* 0x000e6200000e0000 */
[----:B0-----:R-:W-:-:S05]  /*7ae0*/  FMNMX.FTZ R200, R203, R200, !PT ;  /* 0x000000c8cbc87209 */ /* 0x001fca0007810000 */
[C---:B------:R-:W-:Y:S01]  /*7af0*/  FMUL.FTZ R205, R200.reuse, UR10 ;  /* 0x0000000ac8cd7c20 */ /* 0x040fe20008410000 */
[----:B------:R-:W-:-:S03]  /*7b00*/  FADD.FTZ R21, -R200, R21 ;  /* 0x00000015c8157221 */ /* 0x000fc60000010100 */
[--C-:B------:R-:W-:Y:S01]  /*7b10*/  FFMA.FTZ R203, R156, UR10, -R205.reuse ;  /* 0x0000000a9ccb7c23 */ /* 0x100fe200080108cd */
[--C-:B------:R-:W-:Y:S01]  /*7b20*/  FFMA.FTZ R206, R152, UR10, -R205.reuse ;  /* 0x0000000a98ce7c23 */ /* 0x100fe200080108cd */
[----:B------:R-:W-:Y:S01]  /*7b30*/  FMUL.FTZ R21, R21, UR10 ;  /* 0x0000000a15157c20 */ /* 0x000fe20008410000 */
        /* <DEDUP_REMOVED lines=10> */
[----:B-1----:R-:W-:Y:S01]  /*7be0*/  FMNMX.FTZ R156, R204, R209, !PT ;  /* 0x000000d1cc9c7209 */ /* 0x002fe20007810000 */
[--C-:B------:R-:W-:Y:S01]  /*7bf0*/  FFMA.FTZ R204, R157, UR10, -R205.reuse ;  /* 0x0000000a9dcc7c23 */ /* 0x100fe200080108cd */
[----:B------:R-:W1:Y:S01]  /*7c00*/  MUFU.EX2 R21, R21 ;  /* 0x0000001500157308 */ /* 0x000e620000000800 */
[--C-:B------:R-:W-:Y:S01]  /*7c10*/  FFMA.FTZ R176, R176, UR10, -R205.reuse ;  /* 0x0000000ab0b07c23 */ /* 0x100fe200080108cd */
[----:B------:R-:W-:Y:S01]  /*7c20*/  FFMA.FTZ R177, R177, UR10, -R205 ;  /* 0x0000000ab1b17c23 */ /* 0x000fe200080108cd */
[C---:B------:R-:W-:Y:S01]  /*7c30*/  FADD.FTZ R152, -R156.reuse, R207 ;  /* 0x000000cf9c987221 */ /* 0x040fe20000010100 */
[----:B------:R-:W-:Y:S01]  /*7c40*/  FMUL.FTZ R208, R156, UR10 ;  /* 0x0000000a9cd07c20 */ /* 0x000fe20008410000 */
[--C-:B------:R-:W-:Y:S01]  /*7c50*/  FFMA.FTZ R180, R180, UR10, -R205.reuse ;  /* 0x0000000ab4b47c23 */ /* 0x100fe200080108cd */
[--C-:B------:R-:W-:Y:S01]  /*7c60*/  FFMA.FTZ R181, R181, UR10, -R205.reuse ;  /* 0x0000000ab5b57c23 */ /* 0x100fe200080108cd */
[----:B------:R-:W-:Y:S01]  /*7c70*/  FMUL.FTZ R152, R152, UR10 ;  /* 0x0000000a98987c20 */ /* 0x000fe20008410000 */
[--C-:B0-----:R-:W-:Y:S01]  /*7c80*/  FFMA.FTZ R206, R154, UR10, -R208.reuse ;  /* 0x0000000a9ace7c23 */ /* 0x101fe200080108d0 */
        /* <DEDUP_REMOVED lines=8> */
[-C--:B-1----:R-:W-:Y:S01]  /*7d10*/  FMUL.FTZ R24, R24, R21.reuse ;  /* 0x0000001518187220 */ /* 0x082fe20000410000 */
        /* <DEDUP_REMOVED lines=136> */
[----:B--2---:R-:W-:Y:S01]  /*85a0*/  F2FP.BF16.F32.PACK_AB R154, R204, R203 ;  /* 0x000000cbcc9a723e */ /* 0x004fe200000010ff */
[--C-:B------:R-:W-:Y:S01]  /*85b0*/  FFMA.FTZ R170, R170, UR10, -R208.reuse ;  /* 0x0000000aaaaa7c23 */ /* 0x100fe200080108d0 */
        /* <DEDUP_REMOVED lines=23> */
[----:B------:R-:W-:Y:S01]  /*8730*/  FFMA.FTZ R197, R197, UR10, -R205 ;  /* 0x0000000ac5c57c23 */ /* 0x000fe200080108cd */
[--C-:B------:R-:W-:Y:S01]  /*8740*/  FFMA.FTZ R194, R194, UR10, -R208.reuse ;  /* 0x0000000ac2c27c23 */ /* 0x100fe200080108d0 */
[----:B------:R-:W-:Y:S01]  /*8750*/  MUFU.EX2 R165, R165 ;  /* 0x000000a500a57308 */ /* 0x000fe20000000800 */
[--C-:B------:R-:W-:Y:S01]  /*8760*/  FFMA.FTZ R195, R195, UR10, -R208.reuse ;  /* 0x0000000ac3c37c23 */ /* 0x100fe200080108d0 */
[----:B------:R-:W-:Y:S01]  /*8770*/  WARPGROUP.ARRIVE ;  /* 0x00000000000079c5 */ /* 0x000fe20000000000 */
[--C-:B------:R-:W-:Y:S01]  /*8780*/  FFMA.FTZ R198, R198, UR10, -R208.reuse ;  /* 0x0000000ac6c67c23 */ /* 0x100fe200080108d0 */
[----:B------:R-:W-:Y:S01]  /*8790*/  FFMA.FTZ R199, R199, UR10, -R208 ;  /* 0x0000000ac7c77c23 */ /* 0x000fe200080108d0 */
[----:B------:R-:W-:Y:S01]  /*87a0*/  FFMA.FTZ R21, R21, R0, R201 ;  /* 0x0000000015157223 */ /* 0x000fe200000100c9 */
[----:B------:R-:W-:-:S02]  /*87b0*/  FFMA.FTZ R4, R157, R4, R206 ;  /* 0x000000049d047223 */ /* 0x000fc400000100ce */
[----:B------:R-:W-:Y:S01]  /*87c0*/  HGMMA.64x256x16.F32.BF16 R24, R152, gdesc[UR12].tnspB, R24, gsb0 ;  /* 0x43e0000c98187df0 */ /* 0x000fe20008001818 */
[----:B------:R-:W-:Y:S01]  /*87d0*/  MUFU.EX2 R162, R162 ;  /* 0x000000a200a27308 */ /* 0x000fe20000000800 */
[----:B------:R-:W-:Y:S01]  /*87e0*/  UIADD3 UR14, UR5, 0x80, URZ ;  /* 0x00000080050e7890 */ /* 0x000fe2000fffe03f */
[----:B------:R-:W-:Y:S01]  /*87f0*/  FADD.FTZ R202, R202, R21 ;  /* 0x00000015caca7221 */ /* 0x000fe20000010000 */
[----:B------:R-:W-:Y:S01]  /*8800*/  UMOV UR15, 0x40000040 ;  /* 0x40000040000f7882 */ /* 0x000fe20000000000 */
[----:B------:R-:W-:Y:S02]  /*8810*/  FADD.FTZ R207, R207, R4 ;  /* 0x00000004cfcf7221 */ /* 0x000fe40000010000 */
[----:B------:R-:W-:Y:S02]  /*8820*/  FADD.FTZ R203, R203, R202 ;  /* 0x000000cacbcb7221 */ /* 0x000fe40000010000 */
[----:B------:R-:W2:Y:S01]  /*8830*/  MUFU.EX2 R163, R163 ;  /* 0x000000a300a37308 */ /* 0x000ea20000000800 */
        /* <DEDUP_REMOVED lines=10> */
[----:B------:R-:W3:Y:S08]  /*88e0*/  MUFU.EX2 R171, R171 ;  /* 0x000000ab00ab7308 */ /* 0x000ef00000000800 */
[----:B------:R-:W-:Y:S08]  /*88f0*/  MUFU.EX2 R174, R174 ;  /* 0x000000ae00ae7308 */ /* 0x000ff00000000800 */
[----:B------:R-:W0:Y:S08]  /*8900*/  MUFU.EX2 R175, R175 ;  /* 0x000000af00af7308 */ /* 0x000e300000000800 */
[----:B------:R-:W-:Y:S08]  /*8910*/  MUFU.EX2 R176, R176 ;  /* 0x000000b000b07308 */ /* 0x000ff00000000800 */
[----:B------:R-:W0:Y:S08]  /*8920*/  MUFU.EX2 R177, R177 ;  /* 0x000000b100b17308 */ /* 0x000e300000000800 */
[----:B------:R-:W-:Y:S08]  /*8930*/  MUFU.EX2 R180, R180 ;  /* 0x000000b400b47308 */ /* 0x000ff00000000800 */
[----:B------:R-:W-:Y:S08]  /*8940*/  MUFU.EX2 R181, R181 ;  /* 0x000000b500b57308 */ /* 0x000ff00000000800 */
[----:B------:R-:W-:Y:S08]  /*8950*/  MUFU.EX2 R178, R178 ;  /* 0x000000b200b27308 */ /* 0x000ff00000000800 */
[----:B------:R-:W0:Y:S08]  /*8960*/  MUFU.EX2 R179, R179 ;  /* 0x000000b300b37308 */ /* 0x000e300000000800 */
        /* <DEDUP_REMOVED lines=15> */
[----:B------:R-:W0:Y:S01]  /*8a60*/  MUFU.EX2 R195, R195 ;  /* 0x000000c300c37308 */ /* 0x000e220000000800 */
[----:B------:R-:W-:-:S02]  /*8a70*/  WARPGROUP.DEPBAR.LE gsb0, 0x0 ;  /* 0x00008000000079c5 */ /* 0x000fc40000010000 */
[----:B-1----:R-:W-:-:S05]  /*8a80*/  F2FP.BF16.F32.PACK_AB R152, R161, R160 ;  /* 0x000000a0a198723e */ /* 0x002fca00000010ff */
[----:B------:R-:W-:Y:S01]  /*8a90*/  MUFU.EX2 R198, R198 ;  /* 0x000000c600c67308 */ /* 0x000fe20000000800 */
[----:B--2---:R-:W-:Y:S01]  /*8aa0*/  F2FP.BF16.F32.PACK_AB R153, R163, R162 ;  /* 0x000000a2a399723e */ /* 0x004fe200000010ff */
[----:B------:R-:W-:Y:S01]  /*8ab0*/  FADD.FTZ R160, R160, R203 ;  /* 0x000000cba0a07221 */ /* 0x000fe20000010000 */
[----:B------:R-:W-:Y:S01]  /*8ac0*/  F2FP.BF16.F32.PACK_AB R154, R165, R164 ;  /* 0x000000a4a59a723e */ /* 0x000fe200000010ff */
[----:B------:R-:W-:Y:S01]  /*8ad0*/  FADD.FTZ R162, R162, R159 ;  /* 0x0000009fa2a27221 */ /* 0x000fe20000010000 */
[----:B----4-:R-:W-:Y:S01]  /*8ae0*/  F2FP.BF16.F32.PACK_AB R155, R167, R166 ;  /* 0x000000a6a79b723e */ /* 0x010fe200000010ff */
[----:B------:R-:W-:Y:S02]  /*8af0*/  FADD.FTZ R161, R161, R160 ;  /* 0x000000a0a1a17221 */ /* 0x000fe40000010000 */
[----:B------:R-:W1:Y:S01]  /*8b00*/  MUFU.EX2 R199, R199 ;  /* 0x000000c700c77308 */ /* 0x000e620000000800 */
        /* <DEDUP_REMOVED lines=12> */
[----:B---3--:R-:W-:Y:S01]  /*8bd0*/  F2FP.BF16.F32.PACK_AB R153, R171, R170 ;  /* 0x000000aaab99723e */ /* 0x008fe200000010ff */
[----:B------:R-:W-:Y:S01]  /*8be0*/  FADD.FTZ R170, R170, R167 ;  /* 0x000000a7aaaa7221 */ /* 0x000fe20000010000 */
[----:B------:R-:W-:Y:S01]  /*8bf0*/  F2FP.BF16.F32.PACK_AB R154, R173, R172 ;  /* 0x000000acad9a723e */ /* 0x000fe200000010ff */
[----:B------:R-:W-:Y:S01]  /*8c00*/  FADD.FTZ R169, R169, R168 ;  /* 0x000000a8a9a97221 */ /* 0x000fe20000010000 */
[----:B0-----:R-:W-:Y:S01]  /*8c10*/  F2FP.BF16.F32.PACK_AB R155, R175, R174 ;  /* 0x000000aeaf9b723e */ /* 0x001fe200000010ff */
        /* <DEDUP_REMOVED lines=61> */
.L_x_13813:
[----:B------:R-:W0:Y:S01]  /*8ff0*/  S2UR UR11, SR_CgaCtaId ;  /* 0x00000000000b79c3 */ /* 0x000e220000008800 */
[----:B------:R-:W-:Y:S01]  /*9000*/  R2UR UR5, R212 ;  /* 0x00000000d40572ca */ /* 0x000fe200000e0000 */
[----:B------:R-:W-:Y:S01]  /*9010*/  UIADD3 UR6, UR6, 0x32460, URZ ;  /* 0x0003246006067890 */ /* 0x000fe2000fffe03f */
[----:B------:R-:W-:Y:S01]  /*9020*/  IMAD.MOV.U32 R207, RZ, RZ, R156 ;  /* 0x000000ffffcf7224 */ /* 0x000fe200078e009c */
[----:B------:R-:W-:-:S10]  /*9030*/  MOV R21, R200 ;  /* 0x000000c800157202 */ /* 0x000fd40000000f00 */
[----:B------:R-:W-:Y:S02]  /*9040*/  UISETP.GT.AND UP0, UPT, UR7, UR5, UPT ;  /* 0x000000050700728c */ /* 0x000fe4000bf04270 */
[----:B------:R-:W-:-:S04]  /*9050*/  UIADD3 UR7, UR7, -0x1, URZ ;  /* 0xffffffff07077890 */ /* 0x000fc8000fffe03f */
[----:B------:R-:W-:Y:S01]  /*9060*/  PLOP3.LUT P1, PT, PT, PT, UP0, 0x80, 0x0 ;  /* 0x000000000000781c */ /* 0x000fe20003f2f008 */
[----:B0-----:R-:W-:-:S09]  /*9070*/  UPRMT UR6, UR11, 0x654, UR6 ;  /* 0x000006540b067896 */ /* 0x001fd20008000006 */
[----:B------:R-:W-:Y:S03]  /*9080*/  SYNCS.ARRIVE.TRANS64.RED.A1T0 RZ, [UR6], RZ ;  /* 0x000000ffffff79a7 */ /* 0x000fe60008100406 */
[----:B------:R-:W-:Y:S05]  /*9090*/  @P1 BRA `(.L_x_13814) ;  /* 0xffffffdc004c1947 */ /* 0x000fea000383ffff */
.L_x_13803:
[----:B------:R-:W0:Y:S01]  /*90a0*/  SHFL.BFLY PT, R3, R0, 0x2, 0x1f ;  /* 0x0c401f0000037f89 */ /* 0x000e2200000e0000 */
[----:B------:R-:W-:-:S03]  /*90b0*/  PLOP3.LUT P0, PT, PT, PT, PT, 0x8, 0x0 ;  /* 0x000000000000781c */ /* 0x000fc60003f0e170 */
[----:B------:R-:W1:Y:S01]  /*90c0*/  SHFL.BFLY PT, R5, R4, 0x2, 0x1f ;  /* 0x0c401f0004057f89 */ /* 0x000e6200000e0000 */
[----:B------:R-:W2:Y:S01]  /*90d0*/  S2R R152, SR_TID.X ;  /* 0x0000000000987919 */ /* 0x000ea20000002100 */
[----:B0-----:R-:W-:Y:S01]  /*90e0*/  FADD.FTZ R3, R3, R0 ;  /* 0x0000000003037221 */ /* 0x001fe20000010000 */
[----:B------:R-:W-:Y:S02]  /*90f0*/  IMAD.MOV.U32 R0, RZ, RZ, RZ ;  /* 0x000000ffff007224 */ /* 0x000fe400078e00ff */
[----:B-1----:R-:W-:Y:S02]  /*9100*/  FADD.FTZ R5, R5, R4 ;  /* 0x0000000405057221 */ /* 0x002fe40000010000 */
[----:B------:R-:W0:Y:S04]  /*9110*/  SHFL.BFLY PT, R2, R3, 0x1, 0x1f ;  /* 0x0c201f0003027f89 */ /* 0x000e2800000e0000 */
[----:B------:R-:W1:Y:S01]  /*9120*/  SHFL.BFLY PT, R6, R5, 0x1, 0x1f ;  /* 0x0c201f0005067f89 */ /* 0x000e6200000e0000 */
[----:B--2---:R-:W-:Y:S01]  /*9130*/  SHF.R.U32.HI R152, RZ, 0x7, R152 ;  /* 0x00000007ff987819 */ /* 0x004fe20000011698 */
[----:B0-----:R-:W-:-:S03]  /*9140*/  FADD.FTZ R7, R3, R2 ;  /* 0x0000000203077221 */ /* 0x001fc60000010000 */
[----:B------:R-:W-:Y:S01]  /*9150*/  IADD3 R3, -R152, 0xb, RZ ;  /* 0x0000000b98037810 */ /* 0x000fe20007ffe1ff */
[----:B------:R-:W-:Y:S02]  /*9160*/  IMAD.MOV.U32 R2, RZ, RZ, RZ ;  /* 0x000000ffff027224 */ /* 0x000fe400078e00ff */
[----:B-1----:R-:W-:Y:S02]  /*9170*/  FADD.FTZ R8, R5, R6 ;  /* 0x0000000605087221 */ /* 0x002fe40000010000 */
[----:B------:R0:W-:Y:S08]  /*9180*/  BAR.ARV R3, 0x100 ;  /* 0x000400030000751d */ /* 0x0001f00000002000 */
[----:B------:R-:W-:Y:S06]  /*9190*/  BAR.ARV 0x8, 0x180 ;  /* 0x0206000000007b1d */ /* 0x000fec0000002000 */
[----:B------:R-:W-:Y:S01]  /*91a0*/  FSETP.NE.FTZ.AND P1, PT, R7, RZ, PT ;  /* 0x000000ff0700720b */ /* 0x000fe20003f35000 */
[----:B------:R-:W-:Y:S01]  /*91b0*/  IMAD.U32 R5, RZ, RZ, UR10 ;  /* 0x0000000aff057e24 */ /* 0x000fe2000f8e00ff */
[----:B------:R-:W-:Y:S01]  /*91c0*/  FSETP.NE.FTZ.AND P2, PT, R8, RZ, PT ;  /* 0x000000ff0800720b */ /* 0x000fe20003f55000 */
[----:B0-----:R-:W-:-:S10]  /*91d0*/  IMAD.MOV.U32 R3, RZ, RZ, -0x800000 ;  /* 0xff800000ff037424 */ /* 0x001fd400078e00ff */
[----:B------:R-:W0:Y:S01]  /*91e0*/  @P1 MUFU.LG2 R4, R7 ;  /* 0x0000000700041308 */ /* 0x000e220000000c00 */
[----:B------:R-:W-:-:S07]  /*91f0*/  @P1 FMUL.FTZ R5, R5, 0.69314718246459960938 ;  /* 0x3f31721805051820 */ /* 0x000fce0000410000 */
[----:B------:R-:W1:Y:S08]  /*9200*/  @P2 MUFU.LG2 R6, R8 ;  /* 0x0000000800062308 */ /* 0x000e700000000c00 */
[----:B------:R1:W2:Y:S01]  /*9210*/  @P1 MUFU.RCP R2, R7 ;  /* 0x0000000700021308 */ /* 0x0002a20000001000 */
[----:B0-----:R-:W-:-:S04]  /*9220*/  @P1 FMUL.FTZ R4, R4, 0.69314718246459960938 ;  /* 0x3f31721804041820 */ /* 0x001fc80000410000 */
[----:B------:R-:W-:-:S03]  /*9230*/  @P1 FFMA.FTZ R3, R5, R200, R4 ;  /* 0x000000c805031223 */ /* 0x000fc60000010004 */
[----:B------:R0:W3:Y:S01]  /*9240*/  @P2 MUFU.RCP R0, R8 ;  /* 0x0000000800002308 */ /* 0x0000e20000001000 */
[----:B-1----:R-:W-:Y:S01]  /*9250*/  @P2 FMUL.FTZ R7, R6, 0.69314718246459960938 ;  /* 0x3f31721806072820 */ /* 0x002fe20000410000 */
[----:B0-----:R-:W-:Y:S02]  /*9260*/  IMAD.U32 R8, RZ, RZ, UR10 ;  /* 0x0000000aff087e24 */ /* 0x001fe4000f8e00ff */
[-C--:B--2---:R-:W-:Y:S01]  /*9270*/  FMUL.FTZ R24, R24, R2.reuse ;  /* 0x0000000218187220 */ /* 0x084fe20000410000 */
        /* <DEDUP_REMOVED lines=130> */
.L_x_13777:
[----:B------:R-:W-:Y:S05]  /*9aa0*/  @P0 BRA `(.L_x_13815) ;  /* 0x0000002000540947 */ /* 0x000fea0003800000 */
[----:B------:R-:W2:Y:S01]  /*9ab0*/  LDL R0, [R1+0x4] ;  /* 0x0000040001007983 */ /* 0x000ea20000100800 */
[----:B------:R-:W0:Y:S01]  /*9ac0*/  LDC R8, c[0x0][0xce8] ;  /* 0x00033a00ff087b82 */ /* 0x000e220000000800 */
[----:B------:R-:W-:Y:S01]  /*9ad0*/  ULDC.64 UR8, c[0x0][0xcd0] ;  /* 0x0003340000087ab9 */ /* 0x000fe20000000a00 */
[----:B------:R-:W-:Y:S06]  /*9ae0*/  BSSY B0, `(.L_x_13816) ;  /* 0x000014d000007945 */ /* 0x000fec0003800000 */
[----:B------:R-:W1:Y:S08]  /*9af0*/  S2UR UR12, SR_CTAID.Z ;  /* 0x00000000000c79c3 */ /* 0x000e700000002700 */
[----:B------:R-:W3:Y:S08]  /*9b00*/  LDC.64 R18, c[0x0][0xcd8] ;  /* 0x00033600ff127b82 */ /* 0x000ef00000000a00 */
[----:B------:R-:W-:Y:S01]  /*9b10*/  BAR.SYNC.DEFER_BLOCKING 0x1, 0x100 ;  /* 0x0044000000007b1d */ /* 0x000fe20000010000 */
[----:B0-----:R-:W-:-:S07]  /*9b20*/  ISETP.NE.AND P0, PT, R8, 0x1, PT ;  /* 0x000000010800780c */ /* 0x001fce0003f05270 */
[----:B------:R-:W0:Y:S01]  /*9b30*/  S2UR UR11, SR_CTAID.Y ;  /* 0x00000000000b79c3 */ /* 0x000e220000002600 */
[----:B-1----:R-:W-:-:S07]  /*9b40*/  USHF.R.S32.HI UR10, URZ, 0x1f, UR12 ;  /* 0x0000001f3f0a7899 */ /* 0x002fce000801140c */
[----:B------:R-:W0:Y:S08]  /*9b50*/  LDC R23, c[0x0][0xd50] ;  /* 0x00035400ff177b82 */ /* 0x000e300000000800 */
[----:B------:R-:W1:Y:S08]  /*9b60*/  @P0 LDC R14, c[0x0][0xcec] ;  /* 0x00033b00ff0e0b82 */ /* 0x000e700000000800 */
[----:B------:R-:W4:Y:S08]  /*9b70*/  LDC.64 R20, c[0x0][0xc40] ;  /* 0x00031000ff147b82 */ /* 0x000f300000000a00 */
[----:B------:R-:W5:Y:S08]  /*9b80*/  @P0 LDC R17, c[0x0][0xcf0] ;  /* 0x00033c00ff110b82 */ /* 0x000f700000000800 */
[----:B------:R-:W5:Y:S08]  /*9b90*/  @P0 LDC R22, c[0x0][0xcec] ;  /* 0x00033b00ff160b82 */ /* 0x000f700000000800 */
[----:B------:R-:W5:Y:S01]  /*9ba0*/  @P0 LDC R153, c[0x0][0xcf0] ;  /* 0x00033c00ff990b82 */ /* 0x000f620000000800 */
        /* <DEDUP_REMOVED lines=11> */
[CC--:B------:R-:W-:Y:S02]  /*9c60*/  LEA.HI R6, R4.reuse, R5.reuse, RZ, 0x7 ;  /* 0x0000000504067211 */ /* 0x0c0fe400078f38ff */
[----:B------:R-:W-:Y:S02]  /*9c70*/  LEA.HI R13, R4, R5, RZ, 0x2 ;  /* 0x00000005040d7211 */ /* 0x000fe400078f10ff */
[----:B------:R-:W-:Y:S02]  /*9c80*/  LOP3.LUT R0, R6, 0xffffff80, RZ, 0xc0, !PT ;  /* 0xffffff8006007812 */ /* 0x000fe400078ec0ff */
[----:B------:R-:W-:-:S03]  /*9c90*/  SHF.R.S32.HI R7, RZ, 0x7, R6 ;  /* 0x00000007ff077819 */ /* 0x000fc60000011406 */
[----:B------:R-:W-:Y:S01]  /*9ca0*/  IMAD.IADD R0, R5, 0x1, -R0 ;  /* 0x0000000105007824 */ /* 0x000fe200078e0a00 */
[----:B------:R-:W-:Y:S02]  /*9cb0*/  LEA.HI R4, R6, R7, RZ, 0x1 ;  /* 0x0000000706047211 */ /* 0x000fe400078f08ff */
[----:B------:R-:W-:Y:S02]  /*9cc0*/  LOP3.LUT R6, R13, 0xfffffffc, RZ, 0xc0, !PT ;  /* 0xfffffffc0d067812 */ /* 0x000fe400078ec0ff */
[----:B------:R-:W-:Y:S02]  /*9cd0*/  SHF.R.S32.HI R11, RZ, 0x1f, R0 ;  /* 0x0000001fff0b7819 */ /* 0x000fe40000011400 */
[----:B------:R-:W-:Y:S01]  /*9ce0*/  LOP3.LUT R4, R4, 0x3fffffe, RZ, 0xc0, !PT ;  /* 0x03fffffe04047812 */ /* 0x000fe200078ec0ff */
[----:B------:R-:W-:Y:S01]  /*9cf0*/  IMAD.IADD R5, R5, 0x1, -R6 ;  /* 0x0000000105057824 */ /* 0x000fe200078e0a06 */
[CC--:B------:R-:W-:Y:S02]  /*9d00*/  LEA.HI R10, R11.reuse, R0.reuse, RZ, 0x2 ;  /* 0x000000000b0a7211 */ /* 0x0c0fe400078f10ff */
[----:B------:R-:W-:Y:S01]  /*9d10*/  LEA.HI R11, R11, R0, RZ, 0x5 ;  /* 0x000000000b0b7211 */ /* 0x000fe200078f28ff */
[----:B------:R-:W-:Y:S01]  /*9d20*/  IMAD.IADD R6, R7, 0x1, -R4 ;  /* 0x0000000107067824 */ /* 0x000fe200078e0a04 */
[----:B------:R-:W-:-:S02]  /*9d30*/  SHF.R.S32.HI R9, RZ, 0x2, R10 ;  /* 0x00000002ff097819 */ /* 0x000fc4000001140a */
[----:B------:R-:W-:Y:S02]  /*9d40*/  SHF.R.S32.HI R12, RZ, 0x1f, R10 ;  /* 0x0000001fff0c7819 */ /* 0x000fe4000001140a */
[----:B------:R-:W-:Y:S02]  /*9d50*/  LEA.HI R7, R5, R5, RZ, 0x1 ;  /* 0x0000000505077211 */ /* 0x000fe400078f08ff */
[----:B------:R-:W-:-:S04]  /*9d60*/  LEA.HI R12, R12, R9, RZ, 0x3 ;  /* 0x000000090c0c7211 */ /* 0x000fc800078f18ff */
[----:B------:R-:W-:-:S05]  /*9d70*/  LOP3.LUT R12, R12, 0xfffffff8, RZ, 0xc0, !PT ;  /* 0xfffffff80c0c7812 */ /* 0x000fca00078ec0ff */
[----:B------:R-:W-:Y:S01]  /*9d80*/  IMAD.IADD R4, R9, 0x1, -R12 ;  /* 0x0000000109047824 */ /* 0x000fe200078e0a0c */
[----:B------:R-:W-:Y:S01]  /*9d90*/  LOP3.LUT R12, R7, 0x1ffffffe, RZ, 0xc0, !PT ;  /* 0x1ffffffe070c7812 */ /* 0x000fe200078ec0ff */
[----:B------:R-:W2:Y:S01]  /*9da0*/  S2R R9, SR_CTAID.X ;  /* 0x0000000000097919 */ /* 0x000ea20000002500 */
[----:B------:R-:W-:Y:S02]  /*9db0*/  SHF.R.S32.HI R7, RZ, 0x5, R11 ;  /* 0x00000005ff077819 */ /* 0x000fe4000001140b */
[----:B------:R-:W-:Y:S01]  /*9dc0*/  IADD3 R11, R5, -R12, RZ ;  /* 0x8000000c050b7210 */ /* 0x000fe20007ffe0ff */
[----:B------:R-:W-:Y:S02]  /*9dd0*/  IMAD.U32 R5, RZ, RZ, UR5 ;  /* 0x00000005ff057e24 */ /* 0x000fe4000f8e00ff */
[----:B------:R-:W-:Y:S02]  /*9de0*/  IMAD R7, R7, 0x10, R4 ;  /* 0x0000001007077824 */ /* 0x000fe400078e0204 */
[----:B------:R-:W-:Y:S01]  /*9df0*/  IMAD.U32 R4, RZ, RZ, UR4 ;  /* 0x00000004ff047e24 */ /* 0x000fe2000f8e00ff */
[----:B------:R-:W-:Y:S01]  /*9e00*/  UIMAD.WIDE.U32 UR4, UR13, UR8, URZ ;  /* 0x000000080d0472a5 */ /* 0x000fe2000f8e003f */
[----:B------:R-:W-:-:S02]  /*9e10*/  IMAD R16, R6, 0x40, R7 ;  /* 0x0000004006107824 */ /* 0x000fc400078e0207 */
[----:B------:R-:W-:Y:S01]  /*9e20*/  IMAD.U32 R5, RZ, RZ, UR6 ;  /* 0x00000006ff057e24 */ /* 0x000fe2000f8e00ff */
[----:B------:R-:W-:Y:S01]  /*9e30*/  UIMAD UR6, UR13, UR9, UR7 ;  /* 0x000000090d0672a4 */ /* 0x000fe2000f8e0207 */
[C---:B---3--:R-:W-:Y:S01]  /*9e40*/  IMAD R12, R18.reuse, UR10, RZ ;  /* 0x0000000a120c7c24 */ /* 0x048fe2000f8e02ff */
[----:B------:R-:W-:Y:S01]  /*9e50*/  LEA R6, R11, R16, 0x3 ;  /* 0x000000100b067211 */ /* 0x000fe200078e18ff */
[----:B------:R-:W-:Y:S01]  /*9e60*/  IMAD.WIDE.U32 R4, R18, UR12, R4 ;  /* 0x0000000c12047c25 */ /* 0x000fe2000f8e0004 */
[----:B------:R-:W-:Y:S01]  /*9e70*/  UIADD3 UR6, UR5, UR6, URZ ;  /* 0x0000000605067290 */ /* 0x000fe2000fffe03f */
[----:B------:R-:W-:Y:S02]  /*9e80*/  ULDC.64 UR8, c[0x0][0xc28] ;  /* 0x00030a0000087ab9 */ /* 0x000fe40000000a00 */
[----:B------:R-:W-:Y:S02]  /*9e90*/  IMAD R18, RZ, RZ, -UR13 ;  /* 0x8000000dff127e24 */ /* 0x000fe4000f8e02ff */
[----:B------:R-:W-:-:S02]  /*9ea0*/  IMAD R15, R19, UR12, R12 ;  /* 0x0000000c130f7c24 */ /* 0x000fc4000f8e020c */
[----:B------:R-:W-:Y:S02]  /*9eb0*/  IMAD.U32 R7, RZ, RZ, UR5 ;  /* 0x00000005ff077e24 */ /* 0x000fe4000f8e00ff */
[----:B0-----:R-:W-:Y:S02]  /*9ec0*/  IMAD R23, R23, R18, UR11 ;  /* 0x0000000b17177e24 */ /* 0x001fe4000f8e0212 */
[----:B------:R-:W-:Y:S01]  /*9ed0*/  IMAD.U32 R7, RZ, RZ, UR6 ;  /* 0x00000006ff077e24 */ /* 0x000fe2000f8e00ff */
[----:B------:R-:W-:Y:S01]  /*9ee0*/  ULDC.64 UR6, c[0x0][0xc48] ;  /* 0x0003120000067ab9 */ /* 0x000fe20000000a00 */
[----:B------:R-:W-:Y:S02]  /*9ef0*/  IMAD.IADD R5, R5, 0x1, R15 ;  /* 0x0000000105057824 */ /* 0x000fe400078e020f */
[----:B--2---:R-:W-:Y:S02]  /*9f00*/  IMAD R11, R9, 0x80, R6 ;  /* 0x00000080090b7824 */ /* 0x004fe400078e0206 */
[----:B------:R-:W-:Y:S01]  /*9f10*/  IMAD.U32 R6, RZ, RZ, UR4 ;  /* 0x00000004ff067e24 */ /* 0x000fe2000f8e00ff */
[----:B------:R-:W-:Y:S01]  /*9f20*/  ULDC.64 UR4, c[0x0][0xce0] ;  /* 0x0003380000047ab9 */ /* 0x000fe20000000a00 */
[----:B-1----:R-:W-:Y:S01]  /*9f30*/  @P0 IMAD.HI.U32 R12, R11, R14, RZ ;  /* 0x0000000e0b0c0227 */ /* 0x002fe200078e00ff */
[----:B------:R-:W-:-:S03]  /*9f40*/  MOV R13, R11 ;  /* 0x0000000b000d7202 */ /* 0x000fc60000000f00 */
[C---:B----4-:R-:W-:Y:S01]  /*9f50*/  IMAD R14, R20.reuse, UR10, RZ ;  /* 0x0000000a140e7c24 */ /* 0x050fe2000f8e02ff */
[----:B-----5:R-:W-:Y:S01]  /*9f60*/  @P0 SHF.R.U32.HI R13, RZ, R17, R12 ;  /* 0x00000011ff0d0219 */ /* 0x020fe2000001160c */
[----:B------:R-:W-:-:S04]  /*9f70*/  IMAD.WIDE.U32 R6, R20, UR12, R6 ;  /* 0x0000000c14067c25 */ /* 0x000fc8000f8e0006 */
[----:B------:R-:W-:Y:S01]  /*9f80*/  IMAD R17, R21, UR12, R14 ;  /* 0x0000000c15117c24 */ /* 0x000fe2000f8e020e */
[----:B------:R-:W-:Y:S01]  /*9f90*/  SHF.R.S32.HI R14, RZ, 0x1f, R23 ;  /* 0x0000001fff0e7819 */ /* 0x000fe20000011417 */
[----:B------:R-:W-:-:S04]  /*9fa0*/  @P0 IMAD.HI.U32 R22, R11, R22, RZ ;  /* 0x000000160b160227 */ /* 0x000fc800078e00ff */
[----:B------:R-:W-:Y:S02]  /*9fb0*/  IMAD.IADD R7, R7, 0x1, R17 ;  /* 0x0000000107077824 */ /* 0x000fe400078e0211 */
[----:B------:R-:W-:Y:S01]  /*9fc0*/  IMAD.MOV.U32 R15, RZ, RZ, R11 ;  /* 0x000000ffff0f7224 */ /* 0x000fe200078e000b */
        /* <DEDUP_REMOVED lines=14> */
[----:B------:R-:W-:Y:S01]  /*a0b0*/  IMAD.MOV R18, RZ, RZ, -R15 ;  /* 0x000000ffff127224 */ /* 0x000fe200078e0a0f */
[----:B------:R-:W-:Y:S01]  /*a0c0*/  IADD3 R7, R7, R19, RZ ;  /* 0x0000001307077210 */ /* 0x000fe20007ffe0ff */
[----:B------:R-:W-:-:S02]  /*a0d0*/  IMAD R12, R12, UR4, RZ ;  /* 0x000000040c0c7c24 */ /* 0x000fc4000f8e02ff */
[C-C-:B------:R-:W-:Y:S02]  /*a0e0*/  IMAD R13, R8.reuse, R13, R11.reuse ;  /* 0x0000000d080d7224 */ /* 0x140fe400078e020b */
[----:B------:R-:W-:Y:S02]  /*a0f0*/  IMAD R11, R8, R18, R11 ;  /* 0x00000012080b7224 */ /* 0x000fe400078e020b */
[C---:B------:R-:W-:Y:S01]  /*a100*/  IMAD R17, R15.reuse, UR5, R12 ;  /* 0x000000050f117c24 */ /* 0x040fe2000f8e020c */
[----:B------:R-:W-:Y:S01]  /*a110*/  SHF.R.S32.HI R12, RZ, 0x1f, R13 ;  /* 0x0000001fff0c7819 */ /* 0x000fe2000001140d */
[----:B------:R-:W-:Y:S01]  /*a120*/  IMAD.WIDE.U32 R6, R15, UR4, R6 ;  /* 0x000000040f067c25 */ /* 0x000fe2000f8e0006 */
[----:B------:R-:W-:Y:S01]  /*a130*/  SHF.R.S32.HI R14, RZ, 0x1f, R11 ;  /* 0x0000001fff0e7819 */ /* 0x000fe2000001140b */
[----:B------:R-:W0:Y:S01]  /*a140*/  S2UR UR5, SR_CgaCtaId ;  /* 0x00000000000579c3 */ /* 0x000e220000008800 */
[----:B------:R-:W-:Y:S01]  /*a150*/  UMOV UR4, 0x400 ;  /* 0x0000040000047882 */ /* 0x000fe20000000000 */
[----:B------:R-:W-:-:S02]  /*a160*/  IMAD R12, R12, UR6, RZ ;  /* 0x000000060c0c7c24 */ /* 0x000fc4000f8e02ff */
        /* <DEDUP_REMOVED lines=33> */
[----:B------:R-:W-:-:S05]  /*a380*/  IADD3 R0, R0, -R17, RZ ;  /* 0x8000001100007210 */ /* 0x000fca0007ffe0ff */
        /* <DEDUP_REMOVED lines=21> */
[----:B------:R-:W-:-:S02]  /*a4e0*/  IADD3 R23, R0, 0x58, RZ ;  /* 0x0000005800177810 */ /* 0x000fc40007ffe0ff */
[----:B------:R-:W-:Y:S02]  /*a4f0*/  @!P3 LEA.HI R2, R2, R2, RZ, 0x1 ;  /* 0x000000020202b211 */ /* 0x000fe400078f08ff */
[----:B------:R-:W-:Y:S02]  /*a500*/  @!P4 LEA.HI R3, R3, R3, RZ, 0x1 ;  /* 0x000000030303c211 */ /* 0x000fe400078f08ff */
        /* <DEDUP_REMOVED lines=38> */
[----:B------:R-:W-:Y:S01]  /*a770*/  ISETP.GE.AND P1, PT, R23, UR4, PT ;  /* 0x0000000417007c0c */ /* 0x000fe2000bf26270 */
[--C-:B0-----:R-:W-:Y:S01]  /*a780*/  @!P2 IMAD.WIDE R2, R13, 0x4, R4.reuse ;  /* 0x000000040d02a825 */ /* 0x101fe200078e0204 */
[----:B------:R-:W-:Y:S02]  /*a790*/  ISETP.GE.AND P0, PT, R24, UR4, PT ;  /* 0x0000000418007c0c */ /* 0x000fe4000bf06270 */
[----:B------:R-:W-:Y:S01]  /*a7a0*/  IADD3 R22, R0, 0x88, RZ ;  /* 0x0000008800167810 */ /* 0x000fe20007ffe0ff */
        /* <DEDUP_REMOVED lines=8> */
[----:B------:R-:W-:Y:S02]  /*a830*/  @!P1 LEA.HI R23, R23, R23, RZ, 0x1 ;  /* 0x0000001717179211 */ /* 0x000fe400078f08ff */
        /* <DEDUP_REMOVED lines=77> */
[----:B------:R1:W-:Y:S01]  /*ad10*/  @!P4 ST.E.64 desc[UR36][R10.64], R112 ;  /* 0x000000700a00c985 */ /* 0x0003e2000c101b24 */
[C---:B--2---:R-:W-:Y:S02]  /*ad20*/  IADD3 R12, R0.reuse, 0xe8, RZ ;  /* 0x000000e8000c7810 */ /* 0x044fe40007ffe0ff */
[----:B------:R-:W-:Y:S01]  /*ad30*/  VIADD R19, R0, 0xd0 ;  /* 0x000000d000137836 */ /* 0x000fe20000000000 */
[----:B------:R2:W-:Y:S01]  /*ad40*/  @!P5 ST.E.64 desc[UR36][R14.64], R116 ;  /* 0x000000740e00d985 */ /* 0x0005e2000c101b24 */
[----:B------:R-:W-:Y:S01]  /*ad50*/  @!P6 IMAD.WIDE R16, R17, 0x4, R4 ;  /* 0x000000041110e825 */ /* 0x000fe200078e0204 */
[----:B------:R-:W-:-:S02]  /*ad60*/  ISETP.GE.AND P4, PT, R12, UR4, PT ;  /* 0x000000040c007c0c */ /* 0x000fc4000bf86270 */
[----:B------:R-:W-:Y:S01]  /*ad70*/  ISETP.GE.AND P1, PT, R19, UR4, PT ;  /* 0x0000000413007c0c */ /* 0x000fe2000bf26270 */
[C---:B------:R-:W-:Y:S01]  /*ad80*/  VIADD R21, R0.reuse, 0xe0 ;  /* 0x000000e000157836 */ /* 0x040fe20000000000 */
[----:B------:R3:W-:Y:S01]  /*ad90*/  @!P6 ST.E.64 desc[UR36][R16.64], R120 ;  /* 0x000000781000e985 */ /* 0x0007e2000c101b24 */
[----:B0-----:R-:W-:Y:S01]  /*ada0*/  VIADD R3, R0, 0xf8 ;  /* 0x000000f800037836 */ /* 0x001fe20000000000 */
[----:B------:R-:W-:Y:S01]  /*adb0*/  @!P0 LEA.HI R18, R18, R18, RZ, 0x1 ;  /* 0x0000001212128211 */ /* 0x000fe200078f08ff */
[----:B------:R-:W-:Y:S01]  /*adc0*/  VIADD R13, R0, 0xf0 ;  /* 0x000000f0000d7836 */ /* 0x000fe20000000000 */
[----:B------:R-:W-:Y:S02]  /*add0*/  ISETP.GE.AND P3, PT, R21, UR4, PT ;  /* 0x0000000415007c0c */ /* 0x000fe4000bf66270 */
[----:B------:R-:W-:Y:S02]  /*ade0*/  ISETP.GE.AND P6, PT, R3, UR4, PT ;  /* 0x0000000403007c0c */ /* 0x000fe4000bfc6270 */
[----:B------:R-:W-:-:S02]  /*adf0*/  ISETP.GE.AND P5, PT, R13, UR4, PT ;  /* 0x000000040d007c0c */ /* 0x000fc4000bfa6270 */
[----:B------:R-:W-:Y:S02]  /*ae00*/  @!P2 LEA.HI R20, R20, R20, RZ, 0x1 ;  /* 0x000000141414a211 */ /* 0x000fe400078f08ff */
[----:B------:R-:W-:Y:S02]  /*ae10*/  @!P1 LEA.HI R19, R19, R19, RZ, 0x1 ;  /* 0x0000001313139211 */ /* 0x000fe400078f08ff */
[----:B------:R-:W-:Y:S02]  /*ae20*/  @!P4 LEA.HI R12, R12, R12, RZ, 0x1 ;  /* 0x0000000c0c0cc211 */ /* 0x000fe400078f08ff */
[----:B-1----:R-:W-:Y:S02]  /*ae30*/  @!P1 LOP3.LUT R11, R19, 0xfffffffe, RZ, 0xc0, !PT ;  /* 0xfffffffe130b9812 */ /* 0x002fe400078ec0ff */
[----:B------:R-:W-:Y:S02]  /*ae40*/  @!P3 LEA.HI R21, R21, R21, RZ, 0x1 ;  /* 0x000000151515b211 */ /* 0x000fe400078f08ff */
[----:B------:R-:W-:-:S02]  /*ae50*/  @!P6 LEA.HI R10, R3, R3, RZ, 0x1 ;  /* 0x00000003030ae211 */ /* 0x000fc400078f08ff */
[----:B------:R-:W-:Y:S02]  /*ae60*/  @!P5 LEA.HI R2, R13, R13, RZ, 0x1 ;  /* 0x0000000d0d02d211 */ /* 0x000fe400078f08ff */
[----:B------:R-:W-:Y:S02]  /*ae70*/  @!P0 LOP3.LUT R3, R18, 0xfffffffe, RZ, 0xc0, !PT ;  /* 0xfffffffe12038812 */ /* 0x000fe400078ec0ff */
[----:B------:R-:W-:Y:S02]  /*ae80*/  @!P2 LOP3.LUT R13, R20, 0xfffffffe, RZ, 0xc0, !PT ;  /* 0xfffffffe140da812 */ /* 0x000fe400078ec0ff */
[----:B--2---:R-:W-:Y:S02]  /*ae90*/  @!P3 LOP3.LUT R15, R21, 0xfffffffe, RZ, 0xc0, !PT ;  /* 0xfffffffe150fb812 */ /* 0x004fe400078ec0ff */
[----:B---3--:R-:W-:Y:S01]  /*aea0*/  @!P4 LOP3.LUT R17, R12, 0xfffffffe, RZ, 0xc0, !PT ;  /* 0xfffffffe0c11c812 */ /* 0x008fe200078ec0ff */
        /* <DEDUP_REMOVED lines=16> */
.L_x_13817:
[----:B------:R-:W-:Y:S05]  /*afb0*/  BSYNC B0 ;  /* 0x0000000000007941 */ /* 0x000fea0003800000 */
.L_x_13816:
[----:B------:R-:W-:Y:S01]  /*afc0*/  ISETP.GE.AND P0, PT, R9, R8, PT ;  /* 0x000000080900720c */ /* 0x000fe20003f06270 */
[----:B0--3--:R2:W3:Y:S04]  /*afd0*/  SHFL.IDX PT, R3, R7, 0x1, 0x1c1f ;  /* 0x003c1f0007037f89 */ /* 0x0094e800000e0000 */
[----:B------:R2:W0:Y:S08]  /*afe0*/  SHFL.IDX PT, R2, R6, 0x1, 0x1c1f ;  /* 0x003c1f0006027f89 */ /* 0x00043000000e0000 */
[----:B--2---:R-:W-:Y:S05]  /*aff0*/  @P0 BRA `(.L_x_13775) ;  /* 0x0000005400680947 */ /* 0x004fea0003800000 */
        /* <DEDUP_REMOVED lines=18> */
[----:B------:R-:W-:Y:S02]  /*b120*/  @!P1 LEA.HI R4, R4, R4, RZ, 0x1 ;  /* 0x0000000404049211 */ /* 0x000fe400078f08ff */
[----:B------:R-:W-:Y:S02]  /*b130*/  @!P2 LEA.HI R5, R5, R5, RZ, 0x1 ;  /* 0x000000050505a211 */ /* 0x000fe400078f08ff */
[----:B------:R-:W-:Y:S02]  /*b140*/  @!P1 LOP3.LUT R7, R4, 0xfffffffe, RZ, 0xc0, !PT ;  /* 0xfffffffe04079812 */ /* 0x000fe400078ec0ff */
[----:B------:R-:W-:Y:S01]  /*b150*/  @!P2 LOP3.LUT R9, R5, 0xfffffffe, RZ, 0xc0, !PT ;  /* 0xfffffffe0509a812 */ /* 0x000fe200078ec0ff */
[--C-:B0--3--:R-:W-:Y:S01]  /*b160*/  @!P0 IMAD.WIDE R4, R0, 0x4, R2.reuse ;  /* 0x0000000400048825 */ /* 0x109fe200078e0202 */
        /* <DEDUP_REMOVED lines=131> */
[C---:B------:R-:W-:Y:S01]  /*b9a0*/  VIADD R17, R0.reuse, 0xe8 ;  /* 0x000000e800117836 */ /* 0x040fe20000000000 */
[----:B------:R-:W-:Y:S01]  /*b9b0*/  @!P6 LEA.HI R19, R19, R19, RZ, 0x1 ;  /* 0x000000131313e211 */ /* 0x000fe200078f08ff */
[----:B------:R-:W-:Y:S01]  /*b9c0*/  VIADD R0, R0, 0xf8 ;  /* 0x000000f800007836 */ /* 0x000fe20000000000 */
[----:B------:R-:W-:Y:S02]  /*b9d0*/  ISETP.GE.AND P1, PT, R15, UR4, PT ;  /* 0x000000040f007c0c */ /* 0x000fe4000bf26270 */
        /* <DEDUP_REMOVED lines=13> */
[----:B------:R-:W-:-:S02]  /*bab0*/  @!P1 LOP3.LUT R15, R15, 0xfffffffe, RZ, 0xc0, !PT ;  /* 0xfffffffe0f0f9812 */ /* 0x000fc400078ec0ff */
        /* <DEDUP_REMOVED lines=20> */
.L_x_13815:
        /* <DEDUP_REMOVED lines=31> */
[----:B------:R-:W-:Y:S01]  /*bdf0*/  IADD3 R7, -R5, RZ, RZ ;  /* 0x000000ff05077210 */ /* 0x000fe20007ffe1ff */
        /* <DEDUP_REMOVED lines=8> */
[----:B------:R-:W-:Y:S02]  /*be80*/  IMAD.U32 R3, RZ, RZ, UR6 ;  /* 0x00000006ff037e24 */ /* 0x000fe4000f8e00ff */
[----:B------:R-:W-:Y:S01]  /*be90*/  IMAD R11, R11, UR7, R12 ;  /* 0x000000070b0b7c24 */ /* 0x000fe2000f8e020c */
[----:B------:R-:W-:Y:S01]  /*bea0*/  SHF.R.S32.HI R0, RZ, 0x1f, R7 ;  /* 0x0000001fff007819 */ /* 0x000fe20000011407 */
[----:B------:R-:W-:-:S04]  /*beb0*/  IMAD.WIDE.U32 R2, R10, UR7, R2 ;  /* 0x000000070a027c25 */ /* 0x000fc8000f8e0002 */
[----:B------:R-:W-:Y:S02]  /*bec0*/  IMAD.IADD R3, R11, 0x1, R3 ;  /* 0x000000010b037824 */ /* 0x000fe400078e0203 */
[----:B------:R-:W-:Y:S02]  /*bed0*/  IMAD R4, R4, UR4, RZ ;  /* 0x0000000404047c24 */ /* 0x000fe4000f8e02ff */
[----:B------:R-:W-:-:S04]  /*bee0*/  IMAD.WIDE.U32 R2, R9, UR4, R2 ;  /* 0x0000000409027c25 */ /* 0x000fc8000f8e0002 */
        /* <DEDUP_REMOVED lines=15> */
.L_x_13773:
        /* <DEDUP_REMOVED lines=18> */
.L_x_13818:
[----:B------:R-:W-:Y:S01]  /*c100*/  ULDC UR43, c[0x0][0xd50] ;  /* 0x00035400002b7ab9 */ /* 0x000fe20000000800 */
[----:B------:R-:W-:Y:S01]  /*c110*/  UMOV UR39, UR6 ;  /* 0x0000000600277c82 */ /* 0x000fe20008000000 */
[----:B------:R-:W-:-:S11]  /*c120*/  UISETP.NE.AND UP0, UPT, UR43, 0x1, UPT ;  /* 0x000000012b00788c */ /* 0x000fd6000bf05270 */
[----:B------:R-:W-:Y:S01]  /*c130*/  @UP0 ULDC UR4, c[0x0][0xd54] ;  /* 0x0003550000040ab9 */ /* 0x000fe20000000800 */
[----:B------:R-:W-:Y:S01]  /*c140*/  @UP0 ULDC UR7, c[0x0][0xd58] ;  /* 0x0003560000070ab9 */ /* 0x000fe20000000800 */
[----:B------:R-:W-:-:S04]  /*c150*/  UIMAD.WIDE.U32 UR4, UR6, UR4, URZ ;  /* 0x00000004060472a5 */ /* 0x000fc8000f8e003f */
[----:B------:R-:W-:-:S12]  /*c160*/  @UP0 USHF.R.U32.HI UR39, URZ, UR7, UR5 ;  /* 0x000000073f270299 */ /* 0x000fd80008011605 */
.L_x_13819:
[----:B------:R-:W-:Y:S01]  /*c170*/  ISETP.LE.AND P0, PT, RZ, UR45, PT ;  /* 0x0000002dff007c0c */ /* 0x000fe2000bf03270 */
[----:B------:R-:W-:Y:S01]  /*c180*/  UIADD3 UR4, -UR39, URZ, URZ ;  /* 0x0000003f27047290 */ /* 0x000fe2000fffe13f */
[----:B------:R-:W-:Y:S01]  /*c190*/  IMAD.MOV.U32 R26, RZ, RZ, 0x1 ;  /* 0x00000001ff1a7424 */ /* 0x000fe200078e00ff */
[----:B------:R-:W-:Y:S01]  /*c1a0*/  MOV R6, 0x1 ;  /* 0x0000000100067802 */ /* 0x000fe20000000f00 */
[----:B------:R-:W-:Y:S01]  /*c1b0*/  IMAD.MOV.U32 R0, RZ, RZ, RZ ;  /* 0x000000ffff007224 */ /* 0x000fe200078e00ff */
[----:B------:R-:W-:-:S08]  /*c1c0*/  UIMAD UR43, UR43, UR4, UR6 ;  /* 0x000000042b2b72a4 */ /* 0x000fd0000f8e0206 */
        /* <DEDUP_REMOVED lines=31> */
[----:B------:R-:W-:Y:S02]  /*c3c0*/  UIMAD.WIDE UR4, UR4, 0x2aaaaaab, URZ ;  /* 0x2aaaaaab040478a5 */ /* 0x000fe4000f8e023f */
[----:B------:R-:W-:Y:S02]  /*c3d0*/  UIADD3 UR6, UR7, UR6, URZ ;  /* 0x0000000607067290 */ /* 0x000fe4000fffe03f */
[----:B------:R-:W-:Y:S02]  /*c3e0*/  USHF.R.U32.HI UR41, URZ, 0x1f, UR5 ;  /* 0x0000001f3f297899 */ /* 0x000fe40008011605 */
[----:B------:R-:W-:Y:S02]  /*c3f0*/  UIMAD.WIDE UR6, UR6, 0x2aaaaaab, URZ ;  /* 0x2aaaaaab060678a5 */ /* 0x000fe4000f8e023f */
[----:B------:R-:W-:-:S02]  /*c400*/  ULEA.HI.SX32 UR41, UR5, UR41, 0x1c ;  /* 0x0000002905297291 */ /* 0x000fc4000f8fe23f */
[----:B------:R-:W-:Y:S02]  /*c410*/  USHF.R.U32.HI UR42, URZ, 0x1f, UR7 ;  /* 0x0000001f3f2a7899 */ /* 0x000fe40008011607 */
[----:B------:R-:W-:Y:S02]  /*c420*/  ULOP3.LUT UR43, UR43, 0xffff, URZ, 0xc0, !UPT ;  /* 0x0000ffff2b2b7892 */ /* 0x000fe4000f8ec03f */
[----:B------:R-:W-:Y:S01]  /*c430*/  ULEA.HI.SX32 UR42, UR7, UR42, 0x1c ;  /* 0x0000002a072a7291 */ /* 0x000fe2000f8fe23f */
        /* <DEDUP_REMOVED lines=38> */
.L_x_13821:
[----:B------:R-:W-:Y:S02]  /*c6a0*/  UIMAD UR48, UR43, UR38, URZ ;  /* 0x000000262b3072a4 */ /* 0x000fe4000f8e023f */
[----:B------:R-:W-:Y:S01]  /*c6b0*/  MOV R0, UR38 ;  /* 0x0000002600007c02 */ /* 0x000fe20008000f00 */
[----:B------:R-:W-:-:S03]  /*c6c0*/  IMAD.MOV.U32 R6, RZ, RZ, 0x1 ;  /* 0x00000001ff067424 */ /* 0x000fc600078e00ff */
        /* <DEDUP_REMOVED lines=21> */
[----:B------:R-:W-:Y:S01]  /*c820*/  MOV R13, RZ ;  /* 0x000000ff000d7202 */ /* 0x000fe20000000f00 */
[----:B------:R-:W-:-:S02]  /*c830*/  IMAD.U32 R10, RZ, RZ, UR4 ;  /* 0x00000004ff0a7e24 */ /* 0x000fc4000f8e00ff */
[----:B------:R-:W-:Y:S02]  /*c840*/  IMAD.U32 R11, RZ, RZ, UR5 ;  /* 0x00000005ff0b7e24 */ /* 0x000fe4000f8e00ff */
[----:B------:R-:W-:Y:S02]  /*c850*/  IMAD.MOV.U32 R8, RZ, RZ, 0x70 ;  /* 0x00000070ff087424 */ /* 0x000fe400078e00ff */
[----:B------:R-:W-:-:S07]  /*c860*/  IMAD.MOV.U32 R12, RZ, RZ, 0x1 ;  /* 0x00000001ff0c7424 */ /* 0x000fce00078e00ff */
[----:B------:R-:W-:-:S07]  /*c870*/  LEPC R20, `(.L_x_13822) ;  /* 0x000000001014794e */ /* 0x000fce0000000000 */
[----:B0----5:R-:W-:Y:S05]  /*c880*/  CALL.ABS.NOINC R2 ;  /* 0x0000000002007343 */ /* 0x021fea0003c00000 */
.L_x_13822:
        /* <DEDUP_REMOVED lines=20> */
.L_x_13824:
        /* <DEDUP_REMOVED lines=8> */
[----:B------:R-:W-:Y:S01]  /*ca50*/  MOV R13, RZ ;  /* 0x000000ff000d7202 */ /* 0x000fe20000000f00 */
[----:B------:R-:W-:Y:S02]  /*ca60*/  IMAD.U32 R10, RZ, RZ, UR4 ;  /* 0x00000004ff0a7e24 */ /* 0x000fe4000f8e00ff */
[----:B------:R-:W-:-:S02]  /*ca70*/  IMAD.U32 R11, RZ, RZ, UR5 ;  /* 0x00000005ff0b7e24 */ /* 0x000fc4000f8e00ff */
[----:B------:R-:W-:Y:S02]  /*ca80*/  IMAD.MOV.U32 R8, RZ, RZ, 0x70 ;  /* 0x00000070ff087424 */ /* 0x000fe400078e00ff */
[----:B0-----:R-:W-:-:S07]  /*ca90*/  IMAD.MOV.U32 R12, RZ, RZ, 0x1 ;  /* 0x00000001ff0c7424 */ /* 0x001fce00078e00ff */
[----:B------:R-:W-:-:S07]  /*caa0*/  LEPC R20, `(.L_x_13823) ;  /* 0x000000001014794e */ /* 0x000fce0000000000 */
[----:B-1----:R-:W-:Y:S05]  /*cab0*/  CALL.ABS.NOINC R2 ;  /* 0x0000000002007343 */ /* 0x002fea0003c00000 */
.L_x_13823:
        /* <DEDUP_REMOVED lines=23> */
[----:B------:R-:W-:-:S05]  /*cc30*/  IMAD R4, R0, 0x60, R32 ;  /* 0x0000006000047824 */ /* 0x000fca00078e0220 */
[C---:B------:R-:W-:Y:S01]  /*cc40*/  ISETP.GE.AND P0, PT, R4.reuse, UR40, PT ;  /* 0x0000002804007c0c */ /* 0x040fe2000bf06270 */
[----:B------:R-:W1:Y:S01]  /*cc50*/  @P1 LDC R3, c[0x0][0x438] ;  /* 0x00010e00ff031b82 */ /* 0x000e620000000800 */
[----:B-----5:R-:W-:Y:S02]  /*cc60*/  IADD3 R10, R4, R27, RZ ;  /* 0x0000001b040a7210 */ /* 0x020fe40007ffe0ff */
[----:B------:R-:W-:-:S03]  /*cc70*/  ISETP.GT.U32.OR P0, PT, R32, 0x5f, P0 ;  /* 0x0000005f2000780c */ /* 0x000fc60000704470 */
[----:B------:R-:W-:-:S10]  /*cc80*/  IMAD.MOV.U32 R11, RZ, RZ, R10 ;  /* 0x000000ffff0b7224 */ /* 0x000fd400078e000a */
        /* <DEDUP_REMOVED lines=34> */
.L_x_13871:
[----:B------:R-:W2:Y:S01]  /*ceb0*/  LDL R2, [R1] ;  /* 0x0000000001027983 */ /* 0x000ea20000100800 */
[----:B-----5:R-:W-:Y:S02]  /*cec0*/  @!P0 SHF.R.S32.HI R3, RZ, 0x1f, R4 ;  /* 0x0000001fff038819 */ /* 0x020fe40000011404 */
[----:B------:R-:W-:Y:S02]  /*ced0*/  CS2R R22, SRZ ;  /* 0x0000000000167805 */ /* 0x000fe4000001ff00 */
[----:B------:R-:W-:Y:S01]  /*cee0*/  LOP3.LUT R16, R16, 0xffff7fff, RZ, 0xc0, !PT ;  /* 0xffff7fff10107812 */ /* 0x000fe200078ec0ff */
[----:B------:R-:W-:Y:S01]  /*cef0*/  IMAD.U32 R29, RZ, RZ, UR39 ;  /* 0x00000027ff1d7e24 */ /* 0x000fe2000f8e00ff */
[----:B------:R-:W-:Y:S01]  /*cf00*/  @!P0 MOV R22, R4 ;  /* 0x0000000400168202 */ /* 0x000fe20000000f00 */
        /* <DEDUP_REMOVED lines=13> */
.L_x_13826:
[----:B------:R-:W-:-:S05]  /*cfe0*/  IMAD.MOV.U32 R2, RZ, RZ, 0x1 ;  /* 0x00000001ff027424 */ /* 0x000fca00078e00ff */
[----:B------:R-:W-:-:S04]  /*cff0*/  SHF.L.U32 R2, R2, 0x1f, RZ ;  /* 0x0000001f02027819 */ /* 0x000fc800000006ff */
[----:B------:R-:W0:Y:S02]  /*d000*/  SYNCS.PHASECHK.TRANS64.TRYWAIT P0, [UR44+0x32440], R2 ;  /* 0x03244002ff0075a7 */ /* 0x000e24000800016c */
[----:B0-----:R-:W-:Y:S05]  /*d010*/  @!P0 BRA `(.L_x_13827) ;  /* 0x0000003800488947 */ /* 0x001fea0003800000 */
.L_x_13872:
[----:B------:R-:W-:Y:S01]  /*d020*/  SHF.R.S32.HI R26, RZ, 0x1f, R19 ;  /* 0x0000001fff1a7819 */ /* 0x000fe20000011413 */
[----:B------:R-:W-:Y:S01]  /*d030*/  ULDC.64 UR4, c[0x0][0x300] ;  /* 0x0000c00000047ab9 */ /* 0x000fe20000000a00 */
[----:B------:R-:W-:Y:S01]  /*d040*/  R2UR UR6, R29 ;  /* 0x000000001d0672ca */ /* 0x000fe200000e0000 */
[----:B------:R-:W-:Y:S01]  /*d050*/  IMAD.MOV.U32 R9, RZ, RZ, -0x60 ;  /* 0xffffffa0ff097424 */ /* 0x000fe200078e00ff */
[----:B------:R-:W-:Y:S01]  /*d060*/  LOP3.LUT R16, R16, 0xfffffffd, RZ, 0xc0, !PT ;  /* 0xfffffffd10107812 */ /* 0x000fe200078ec0ff */
[----:B0-----:R-:W-:Y:S02]  /*d070*/  IMAD R2, R26, UR4, RZ ;  /* 0x000000041a027c24 */ /* 0x001fe4000f8e02ff */
[----:B------:R-:W-:Y:S02]  /*d080*/  IMAD.SHL.U32 R28, R7, 0x8, RZ ;  /* 0x00000008071c7824 */ /* 0x000fe400078e00ff */
        /* <DEDUP_REMOVED lines=17> */
[----:B------:R-:W-:Y:S01]  /*d1a0*/  LOP3.LUT R3, R6, 0x1c0, RZ, 0xc0, !PT ;  /* 0x000001c006037812 */ /* 0x000fe200078ec0ff */
[----:B------:R-:W-:Y:S02]  /*d1b0*/  ULDC UR4, c[0x0][0x2f4] ;  /* 0x0000bd0000047ab9 */ /* 0x000fe40000000800 */
[----:B------:R-:W-:-:S02]  /*d1c0*/  ISETP.GE.AND P2, PT, R17, UR4, PT ;  /* 0x0000000411007c0c */ /* 0x000fc4000bf46270 */
[----:B------:R-:W-:Y:S02]  /*d1d0*/  LOP3.LUT R3, R3, 0x38, R6, 0xf8, !PT ;  /* 0x0000003803037812 */ /* 0x000fe400078ef806 */
[----:B------:R-:W-:Y:S02]  /*d1e0*/  LEA.HI.X R5, R2, UR7, R5, 0x1, P0 ;  /* 0x0000000702057c11 */ /* 0x000fe400080f0c05 */
[----:B------:R-:W-:Y:S01]  /*d1f0*/  LOP3.LUT R3, R3, 0x38, R18, 0x78, !PT ;  /* 0x0000003803037812 */ /* 0x000fe200078e7812 */
[----:B------:R-:W-:-:S03]  /*d200*/  IMAD R18, R0, R9, UR40 ;  /* 0x0000002800127e24 */ /* 0x000fc6000f8e0209 */
[----:B------:R-:W-:Y:S01]  /*d210*/  LOP3.LUT R28, R3, 0x200, R28, 0xf8, !PT ;  /* 0x00000200031c7812 */ /* 0x000fe200078ef81c */
[----:B------:R-:W-:Y:S02]  /*d220*/  IMAD.IADD R18, R18, 0x1, -R37 ;  /* 0x0000000112127824 */ /* 0x000fe400078e0a25 */
[----:B------:R-:W-:-:S03]  /*d230*/  @P2 LOP3.LUT R16, R16, 0x2, RZ, 0xfc, !PT ;  /* 0x0000000210102812 */ /* 0x000fc600078efcff */
[----:B------:R-:W-:Y:S01]  /*d240*/  ISETP.GE.AND P0, PT, R18, 0x1, PT ;  /* 0x000000011200780c */ /* 0x000fe20003f06270 */
[----:B------:R-:W-:-:S12]  /*d250*/  BRA.DIV UR5, `(.L_x_13828) ;  /* 0x0000003605d07947 */ /* 0x000fd8000b800000 */
[----:B------:R-:W0:Y:S01]  /*d260*/  SHFL.IDX PT, R14, R4, RZ, 0x181f ;  /* 0x00181fff040e7589 */ /* 0x000e2200000e0000 */
[----:B------:R-:W-:-:S03]  /*d270*/  @P0 LEA R7, R28, UR44, 0x1 ;  /* 0x0000002c1c070c11 */ /* 0x000fc6000f8e08ff */
[----:B------:R-:W1:Y:S01]  /*d280*/  SHFL.IDX PT, R0, R5, RZ, 0x181f ;  /* 0x00181fff05007589 */ /* 0x000e6200000e0000 */
[----:B0-----:R-:W-:-:S03]  /*d290*/  @P0 LEA R2, P1, R17, R14, 0x1 ;  /* 0x0000000e11020211 */ /* 0x001fc600078208ff */
[----:B------:R-:W0:Y:S01]  /*d2a0*/  SHFL.IDX PT, R14, R4, 0x1, 0x181f ;  /* 0x00381f00040e7f89 */ /* 0x000e2200000e0000 */
[----:B-1----:R-:W-:-:S03]  /*d2b0*/  @P0 IADD3.X R3, RZ, R0, RZ, P1, !PT ;  /* 0x00000000ff030210 */ /* 0x002fc60000ffe4ff */
        /* <DEDUP_REMOVED lines=30> */
.L_x_13886:
        /* <DEDUP_REMOVED lines=15> */
.L_x_13829:
        /* <DEDUP_REMOVED lines=24> */
.L_x_13830:
[----:B------:R-:W-:Y:S01]  /*d710*/  UISETP.NE.AND UP0, UPT, UR47, URZ, UPT ;  /* 0x0000003f2f00728c */ /* 0x000fe2000bf05270 */
[----:B------:R-:W-:Y:S01]  /*d720*/  IMAD.U32 R3, RZ, RZ, UR46 ;  /* 0x0000002eff037e24 */ /* 0x000fe2000f8e00ff */
[----:B------:R-:W-:Y:S01]  /*d730*/  R2UR UR6, R29 ;  /* 0x000000001d0672ca */ /* 0x000fe200000e0000 */
[----:B------:R-:W-:Y:S01]  /*d740*/  ULDC.64 UR8, c[0x0][0x2d8] ;  /* 0x0000b60000087ab9 */ /* 0x000fe20000000a00 */
[----:B------:R-:W0:Y:S01]  /*d750*/  LDC R7, c[0x0][0x448] ;  /* 0x00011200ff077b82 */ /* 0x000e220000000800 */
        /* <DEDUP_REMOVED lines=14> */
[----:B------:R-:W-:Y:S02]  /*d840*/  UIMAD UR6, UR49, UR8, URZ ;  /* 0x00000008310672a4 */ /* 0x000fe4000f8e023f */
[----:B------:R-:W-:Y:S02]  /*d850*/  UIMAD.WIDE.U32 UR4, UR45, UR8, UR4 ;  /* 0x000000082d0472a5 */ /* 0x000fe4000f8e0004 */
[----:B------:R-:W-:-:S04]  /*d860*/  UIMAD UR6, UR45, UR9, UR6 ;  /* 0x000000092d0672a4 */ /* 0x000fc8000f8e0206 */
[----:B------:R-:W-:Y:S02]  /*d870*/  UIADD3 UR6, UR5, UR6, URZ ;  /* 0x0000000605067290 */ /* 0x000fe4000fffe03f */
[----:B------:R-:W-:Y:S02]  /*d880*/  IMAD.U32 R5, RZ, RZ, UR5 ;  /* 0x00000005ff057e24 */ /* 0x000fe4000f8e00ff */
[----:B------:R-:W-:Y:S02]  /*d890*/  IMAD.MOV R5, RZ, RZ, -R9 ;  /* 0x000000ffff057224 */ /* 0x000fe400078e0a09 */
[----:B------:R-:W-:Y:S01]  /*d8a0*/  IMAD.U32 R4, RZ, RZ, UR4 ;  /* 0x00000004ff047e24 */ /* 0x000fe2000f8e00ff */
[----:B------:R-:W-:Y:S01]  /*d8b0*/  ULDC.64 UR4, c[0x0][0x2d0] ;  /* 0x0000b40000047ab9 */ /* 0x000fe20000000a00 */
[----:B0-----:R-:W-:Y:S01]  /*d8c0*/  IMAD R5, R7, R5, R24 ;  /* 0x0000000507057224 */ /* 0x001fe200078e0218 */
[----:B------:R-:W-:Y:S01]  /*d8d0*/  MOV R3, UR6 ;  /* 0x0000000600037c02 */ /* 0x000fe20008000f00 */
[----:B------:R-:W-:-:S02]  /*d8e0*/  IMAD R0, R0, UR4, RZ ;  /* 0x0000000400007c24 */ /* 0x000fc4000f8e02ff */
[----:B------:R-:W-:Y:S02]  /*d8f0*/  IMAD.MOV.U32 R2, RZ, RZ, R4 ;  /* 0x000000ffff027224 */ /* 0x000fe400078e0004 */
        /* <DEDUP_REMOVED lines=10> */
[----:B------:R-:W-:Y:S01]  /*d9a0*/  ULDC UR4, c[0x0][0x2b8] ;  /* 0x0000ae0000047ab9 */ /* 0x000fe20000000800 */
[----:B------:R-:W-:-:S04]  /*d9b0*/  IADD3 R3, R3, R9, RZ ;  /* 0x0000000903037210 */ /* 0x000fc80007ffe0ff */
        /* <DEDUP_REMOVED lines=8> */
[----:B------:R-:W-:Y:S01]  /*da40*/  IMAD R5, R7, UR4, RZ ;  /* 0x0000000407057c24 */ /* 0x000fe2000f8e02ff */
[----:B------:R-:W1:Y:S01]  /*da50*/  SHFL.IDX PT, R3, R6, RZ, 0x181f ;  /* 0x00181fff06037589 */ /* 0x000e6200000e0000 */
[----:B------:R-:W-:-:S03]  /*da60*/  IMAD R4, R4, 0x80, R37 ;  /* 0x0000008004047824 */ /* 0x000fc600078e0225 */
[----:B------:R-:W-:Y:S01]  /*da70*/  SHFL.IDX PT, R7, R6, 0x1, 0x181f ;  /* 0x00381f0006077f89 */ /* 0x000fe200000e0000 */
[C---:B------:R-:W-:Y:S01]  /*da80*/  VIADD R2, R4.reuse, 0x10 ;  /* 0x0000001004027836 */ /* 0x040fe20000000000 */
[CC--:B------:R-:W-:Y:S01]  /*da90*/  ISETP.GE.AND P4, PT, R4.reuse, R5.reuse, PT ;  /* 0x000000050400720c */ /* 0x0c0fe20003f86270 */
[C---:B------:R-:W-:Y:S01]  /*daa0*/  VIADD R20, R4.reuse, 0x30 ;  /* 0x0000003004147836 */ /* 0x040fe20000000000 */
[C---:B------:R-:W-:Y:S01]  /*dab0*/  IADD3 R8, R4.reuse, 0x20, RZ ;  /* 0x0000002004087810 */ /* 0x040fe20007ffe0ff */
[----:B------:R-:W-:Y:S01]  /*dac0*/  VIADD R15, R4, 0x40 ;  /* 0x00000040040f7836 */ /* 0x000fe20000000000 */
[-C--:B------:R-:W-:Y:S02]  /*dad0*/  ISETP.GE.AND P3, PT, R2, R5.reuse, PT ;  /* 0x000000050200720c */ /* 0x080fe40003f66270 */
[----:B------:R-:W-:Y:S01]  /*dae0*/  SHFL.IDX PT, R2, R6, 0x2, 0x181f ;  /* 0x00581f0006027f89 */ /* 0x000fe200000e0000 */
[-C--:B------:R-:W-:Y:S02]  /*daf0*/  ISETP.GE.AND P2, PT, R8, R5.reuse, PT ;  /* 0x000000050800720c */ /* 0x080fe40003f46270 */
[----:B------:R-:W-:Y:S01]  /*db00*/  ISETP.GE.AND P5, PT, R20, R5, PT ;  /* 0x000000051400720c */ /* 0x000fe20003fa6270 */
[----:B------:R-:W-:Y:S03]  /*db10*/  SHFL.IDX PT, R8, R6, 0x3, 0x181f ;  /* 0x00781f0006087f89 */ /* 0x000fe600000e0000 */
[----:B0-----:R-:W-:Y:S01]  /*db20*/  @!P4 LEA R10, P1, R17, R14, 0x1 ;  /* 0x0000000e110ac211 */ /* 0x001fe200078208ff */
[----:B------:R-:W-:Y:S01]  /*db30*/  SHFL.IDX PT, R20, R0, 0x4, 0x181f ;  /* 0x00981f0000147f89 */ /* 0x000fe200000e0000 */
[----:B------:R-:W-:-:S02]  /*db40*/  @!P4 LEA R9, R28, UR44, 0x1 ;  /* 0x0000002c1c09cc11 */ /* 0x000fc4000f8e08ff */
[----:B------:R-:W-:Y:S01]  /*db50*/  @P4 LOP3.LUT R16, R16, 0x1000, RZ, 0xfc, !PT ;  /* 0x0000100010104812 */ /* 0x000fe200078efcff */
[----:B------:R-:W0:Y:S01]  /*db60*/  SHFL.IDX PT, R14, R0, 0x1, 0x181f ;  /* 0x00381f00000e7f89 */ /* 0x000e2200000e0000 */
[----:B-1----:R-:W-:Y:S02]  /*db70*/  @!P4 IMAD.X R3, RZ, RZ, R3, P1 ;  /* 0x000000ffff03c224 */ /* 0x002fe400008e0603 */
[----:B------:R-:W-:-:S04]  /*db80*/  LOP3.LUT R16, R16, 0xfffff7ff, RZ, 0xc0, !PT ;  /* 0xfffff7ff10107812 */ /* 0x000fc800078ec0ff */
[----:B------:R-:W-:-:S04]  /*db90*/  @P3 LOP3.LUT R16, R16, 0x800, RZ, 0xfc, !PT ;  /* 0x0000080010103812 */ /* 0x000fc800078efcff */
[----:B------:R-:W-:-:S04]  /*dba0*/  LOP3.LUT R16, R16, 0xfffffbff, RZ, 0xc0, !PT ;  /* 0xfffffbff10107812 */ /* 0x000fc800078ec0ff */
[----:B------:R-:W-:-:S04]  /*dbb0*/  @P2 LOP3.LUT R16, R16, 0x400, RZ, 0xfc, !PT ;  /* 0x0000040010102812 */ /* 0x000fc800078efcff */
[----:B------:R-:W-:-:S04]  /*dbc0*/  LOP3.LUT R16, R16, 0xfffffdff, RZ, 0xc0, !PT ;  /* 0xfffffdff10107812 */ /* 0x000fc800078ec0ff */
[----:B------:R-:W-:Y:S02]  /*dbd0*/  @P5 LOP3.LUT R16, R16, 0x200, RZ, 0xfc, !PT ;  /* 0x0000020010105812 */ /* 0x000fe400078efcff */
[C---:B0-----:R-:W-:Y:S02]  /*dbe0*/  @!P3 LEA R12, P1, R17.reuse, R14, 0x1 ;  /* 0x0000000e110cb211 */ /* 0x041fe400078208ff */
[----:B------:R-:W0:Y:S01]  /*dbf0*/  SHFL.IDX PT, R14, R0, 0x2, 0x181f ;  /* 0x00581f00000e7f89 */ /* 0x000e2200000e0000 */
[----:B------:R-:W-:Y:S02]  /*dc00*/  LOP3.LUT R16, R16, 0xfffffeff, RZ, 0xc0, !PT ;  /* 0xfffffeff10107812 */ /* 0x000fe400078ec0ff */
[----:B------:R-:W-:Y:S01]  /*dc10*/  @!P3 IMAD.X R11, RZ, RZ, R7, P1 ;  /* 0x000000ffff0bb224 */ /* 0x000fe200008e0607 */
[----:B0-----:R-:W-:-:S05]  /*dc20*/  @!P2 LEA R13, P1, R17, R14, 0x1 ;  /* 0x0000000e110da211 */ /* 0x001fca00078208ff */
[----:B------:R-:W-:Y:S02]  /*dc30*/  @!P2 IMAD.X R14, RZ, RZ, R2, P1 ;  /* 0x000000ffff0ea224 */ /* 0x000fe400008e0602 */
[----:B------:R-:W0:Y:S02]  /*dc40*/  SHFL.IDX PT, R2, R0, 0x3, 0x181f ;  /* 0x00781f0000027f89 */ /* 0x000e2400000e0000 */
[----:B0-----:R-:W-:Y:S01]  /*dc50*/  @!P5 LEA R7, P1, R17, R2, 0x1 ;  /* 0x000000021107d211 */ /* 0x001fe200078208ff */
[----:B------:R-:W-:Y:S02]  /*dc60*/  @!P4 IMAD.MOV.U32 R2, RZ, RZ, R10 ;  /* 0x000000ffff02c224 */ /* 0x000fe400078e000a */
[----:B------:R-:W0:Y:S02]  /*dc70*/  SHFL.IDX PT, R10, R6, 0x4, 0x181f ;  /* 0x00981f00060a7f89 */ /* 0x000e2400000e0000 */
[----:B------:R-:W-:Y:S02]  /*dc80*/  @!P5 IMAD.X R8, RZ, RZ, R8, P1 ;  /* 0x000000ffff08d224 */ /* 0x000fe400008e0608 */
[----:B------:R1:W-:Y:S01]  /*dc90*/  @!P4 LDGSTS.E.BYPASS.LTC128B.128 [R9+0x18400], desc[UR36][R2.64], !P0 ;  /* 0x184000000209cfae */ /* 0x0003e2000c101d64 */
[----:B------:R-:W-:-:S02]  /*dca0*/  ISETP.GE.AND P4, PT, R15, R5, PT ;  /* 0x000000050f00720c */ /* 0x000fc40003f86270 */
[----:B------:R-:W-:Y:S01]  /*dcb0*/  @!P3 LEA R15, R28, UR44, 0x1 ;  /* 0x0000002c1c0fbc11 */ /* 0x000fe2000f8e08ff */
[----:B-1----:R-:W-:-:S10]  /*dcc0*/  @!P3 IMAD.MOV.U32 R2, RZ, RZ, R12 ;  /* 0x000000ffff02b224 */ /* 0x002fd400078e000c */
[----:B------:R-:W-:Y:S01]  /*dcd0*/  @!P4 LEA R9, P1, R17, R20, 0x1 ;  /* 0x000000141109c211 */ /* 0x000fe200078208ff */
[----:B------:R-:W-:Y:S01]  /*dce0*/  @!P3 IMAD.MOV.U32 R3, RZ, RZ, R11 ;  /* 0x000000ffff03b224 */ /* 0x000fe200078e000b */
[----:B------:R-:W1:Y:S01]  /*dcf0*/  SHFL.IDX PT, R20, R0, 0x5, 0x181f ;  /* 0x00b81f0000147f89 */ /* 0x000e6200000e0000 */
[----:B------:R-:W-:Y:S01]  /*dd00*/  VIADD R12, R4, 0x50 ;  /* 0x00000050040c7836 */ /* 0x000fe20000000000 */
[----:B------:R-:W-:Y:S02]  /*dd10*/  @P4 LOP3.LUT R16, R16, 0x100, RZ, 0xfc, !PT ;  /* 0x0000010010104812 */ /* 0x000fe400078efcff */
[----:B------:R2:W-:Y:S01]  /*dd20*/  @!P3 LDGSTS.E.BYPASS.LTC128B.128 [R15+0x18c00], desc[UR36][R2.64], !P0 ;  /* 0x18c00000020fbfae */ /* 0x0005e2000c101d64 */
[----:B0-----:R-:W-:Y:S02]  /*dd30*/  @!P4 IADD3.X R10, RZ, R10, RZ, P1, !PT ;  /* 0x0000000aff0ac210 */ /* 0x001fe40000ffe4ff */
[----:B------:R-:W-:Y:S02]  /*dd40*/  ISETP.GE.AND P3, PT, R12, R5, PT ;  /* 0x000000050c00720c */ /* 0x000fe40003f66270 */
[----:B------:R-:W-:Y:S01]  /*dd50*/  LOP3.LUT R16, R16, 0xffffff7f, RZ, 0xc0, !PT ;  /* 0xffffff7f10107812 */ /* 0x000fe200078ec0ff */
[----:B--2---:R-:W0:Y:S01]  /*dd60*/  SHFL.IDX PT, R2, R6, 0x5, 0x181f ;  /* 0x00b81f0006027f89 */ /* 0x004e2200000e0000 */
[----:B------:R-:W-:-:S02]  /*dd70*/  @!P2 LEA R15, R28, UR44, 0x1 ;  /* 0x0000002c1c0fac11 */ /* 0x000fc4000f8e08ff */
[----:B------:R-:W-:Y:S02]  /*dd80*/  @!P2 MOV R3, R14 ;  /* 0x0000000e0003a202 */ /* 0x000fe40000000f00 */
[----:B------:R-:W2:Y:S05]  /*dd90*/  SHFL.IDX PT, R14, R0, 0x6, 0x181f ;  /* 0x00d81f00000e7f89 */ /* 0x000eaa00000e0000 */
[----:B------:R-:W-:Y:S02]  /*dda0*/  @P3 LOP3.LUT R16, R16, 0x80, RZ, 0xfc, !PT ;  /* 0x0000008010103812 */ /* 0x000fe400078efcff */
[----:B-1----:R-:W-:Y:S01]  /*ddb0*/  @!P3 LEA R11, P1, R17, R20, 0x1 ;  /* 0x00000014110bb211 */ /* 0x002fe200078208ff */
[----:B------:R-:W-:Y:S01]  /*ddc0*/  VIADD R20, R4, 0x60 ;  /* 0x0000006004147836 */ /* 0x000fe20000000000 */
[----:B------:R-:W-:-:S03]  /*ddd0*/  LOP3.LUT R16, R16, 0xffffffbf, RZ, 0xc0, !PT ;  /* 0xffffffbf10107812 */ /* 0x000fc600078ec0ff */
[----:B0-----:R-:W-:Y:S02]  /*dde0*/  @!P3 IMAD.X R12, RZ, RZ, R2, P1 ;  /* 0x000000ffff0cb224 */ /* 0x001fe400008e0602 */
[----:B------:R-:W-:-:S05]  /*ddf0*/  @!P2 IMAD.MOV.U32 R2, RZ, RZ, R13 ;  /* 0x000000ffff02a224 */ /* 0x000fca00078e000d */
[----:B------:R0:W-:Y:S01]  /*de00*/  @!P2 LDGSTS.E.BYPASS.LTC128B.128 [R15+0x19400], desc[UR36][R2.64], !P0 ;  /* 0x19400000020fafae */ /* 0x0001e2000c101d64 */
[----:B------:R-:W-:-:S03]  /*de10*/  ISETP.GE.AND P2, PT, R20, R5, PT ;  /* 0x000000051400720c */ /* 0x000fc60003f46270 */
[----:B0-----:R-:W0:Y:S01]  /*de20*/  SHFL.IDX PT, R2, R6, 0x6, 0x181f ;  /* 0x00d81f0006027f89 */ /* 0x001e2200000e0000 */
[----:B------:R-:W-:Y:S01]  /*de30*/  @!P5 LEA R15, R28, UR44, 0x1 ;  /* 0x0000002c1c0fdc11 */ /* 0x000fe2000f8e08ff */
[----:B------:R-:W-:-:S08]  /*de40*/  @!P5 IMAD.MOV.U32 R3, RZ, RZ, R8 ;  /* 0x000000ffff03d224 */ /* 0x000fd000078e0008 */
[----:B--2---:R-:W-:Y:S01]  /*de50*/  @!P2 LEA R13, P1, R17, R14, 0x1 ;  /* 0x0000000e110da211 */ /* 0x004fe200078208ff */
[----:B------:R-:W1:Y:S01]  /*de60*/  SHFL.IDX PT, R6, R6, 0x7, 0x181f ;  /* 0x00f81f0006067f89 */ /* 0x000e6200000e0000 */
[----:B------:R-:W-:Y:S02]  /*de70*/  @!P2 LEA R21, R28, UR44, 0x1 ;  /* 0x0000002c1c15ac11 */ /* 0x000fe4000f8e08ff */
[----:B------:R-:W-:Y:S01]  /*de80*/  @P2 LOP3.LUT R16, R16, 0x40, RZ, 0xfc, !PT ;  /* 0x0000004010102812 */ /* 0x000fe200078efcff */
[----:B0-----:R-:W-:Y:S02]  /*de90*/  @!P2 IMAD.X R14, RZ, RZ, R2, P1 ;  /* 0x000000ffff0ea224 */ /* 0x001fe400008e0602 */
[----:B------:R-:W-:Y:S01]  /*dea0*/  @!P5 IMAD.MOV.U32 R2, RZ, RZ, R7 ;  /* 0x000000ffff02d224 */ /* 0x000fe200078e0007 */
[----:B------:R-:W-:-:S04]  /*deb0*/  @!P4 LEA R7, R28, UR44, 0x1 ;  /* 0x0000002c1c07cc11 */ /* 0x000fc8000f8e08ff */
[----:B------:R0:W-:Y:S02]  /*dec0*/  @!P5 LDGSTS.E.BYPASS.LTC128B.128 [R15+0x19c00], desc[UR36][R2.64], !P0 ;  /* 0x19c00000020fdfae */ /* 0x0001e4000c101d64 */
[----:B0-----:R-:W-:Y:S01]  /*ded0*/  @!P4 IMAD.MOV.U32 R2, RZ, RZ, R9 ;  /* 0x000000ffff02c224 */ /* 0x001fe200078e0009 */
[----:B------:R-:W-:Y:S02]  /*dee0*/  @!P4 MOV R3, R10 ;  /* 0x0000000a0003c202 */ /* 0x000fe40000000f00 */
[----:B------:R-:W-:-:S03]  /*def0*/  @!P3 LEA R9, R28, UR44, 0x1 ;  /* 0x0000002c1c09bc11 */ /* 0x000fc6000f8e08ff */
[----:B------:R0:W-:Y:S02]  /*df00*/  @!P4 LDGSTS.E.BYPASS.LTC128B.128 [R7+0x1a400], desc[UR36][R2.64], !P0 ;  /* 0x1a4000000207cfae */ /* 0x0001e4000c101d64 */
[----:B0-----:R-:W-:Y:S02]  /*df10*/  @!P3 IMAD.MOV.U32 R2, RZ, RZ, R11 ;  /* 0x000000ffff02b224 */ /* 0x001fe400078e000b */
[----:B------:R-:W-:-:S05]  /*df20*/  @!P3 IMAD.MOV.U32 R3, RZ, RZ, R12 ;  /* 0x000000ffff03b224 */ /* 0x000fca00078e000c */
[----:B------:R0:W-:Y:S02]  /*df30*/  @!P3 LDGSTS.E.BYPASS.LTC128B.128 [R9+0x1ac00], desc[UR36][R2.64], !P0 ;  /* 0x1ac000000209bfae */ /* 0x0001e4000c101d64 */
[----:B0-----:R-:W-:Y:S02]  /*df40*/  @!P2 IMAD.MOV.U32 R2, RZ, RZ, R13 ;  /* 0x000000ffff02a224 */ /* 0x001fe400078e000d */
[----:B------:R-:W-:Y:S02]  /*df50*/  @!P2 IMAD.MOV.U32 R3, RZ, RZ, R14 ;  /* 0x000000ffff03a224 */ /* 0x000fe400078e000e */
[----:B------:R0:W2:Y:S04]  /*df60*/  SHFL.IDX PT, R14, R0, 0x7, 0x181f ;  /* 0x00f81f00000e7f89 */ /* 0x0000a800000e0000 */
[----:B-1----:R0:W-:Y:S02]  /*df70*/  @!P2 LDGSTS.E.BYPASS.LTC128B.128 [R21+0x1b400], desc[UR36][R2.64], !P0 ;  /* 0x1b4000000215afae */ /* 0x0021e4000c101d64 */
.L_x_13903:
[----:B------:R-:W-:Y:S01]  /*df80*/  VIADD R4, R4, 0x70 ;  /* 0x0000007004047836 */ /* 0x000fe20000000000 */
[----:B------:R-:W-:-:S04]  /*df90*/  LOP3.LUT R16, R16, 0xffffdfff, RZ, 0xc0, !PT ;  /* 0xffffdfff10107812 */ /* 0x000fc800078ec0ff */
[----:B------:R-:W-:-:S13]  /*dfa0*/  ISETP.GE.AND P2, PT, R4, R5, PT ;  /* 0x000000050400720c */ /* 0x000fda0003f46270 */
[----:B0-2---:R-:W-:Y:S02]  /*dfb0*/  @!P2 LEA R2, P1, R17, R14, 0x1 ;  /* 0x0000000e1102a211 */ /* 0x005fe400078208ff */
        /* <DEDUP_REMOVED lines=32> */
.L_x_13832:
[----:B------:R-:W-:Y:S01]  /*e1c0*/  UISETP.NE.AND UP0, UPT, UR47, URZ, UPT ;  /* 0x0000003f2f00728c */ /* 0x000fe2000bf05270 */
[----:B------:R-:W-:Y:S01]  /*e1d0*/  R2UR UR6, R29 ;  /* 0x000000001d0672ca */ /* 0x000fe200000e0000 */
[----:B------:R-:W-:Y:S01]  /*e1e0*/  ULDC.64 UR8, c[0x0][0x3d8] ;  /* 0x0000f60000087ab9 */ /* 0x000fe20000000a00 */
[----:B------:R-:W-:Y:S01]  /*e1f0*/  IMAD.MOV.U32 R2, RZ, RZ, R24 ;  /* 0x000000ffff027224 */ /* 0x000fe200078e0018 */
[----:B------:R-:W-:Y:S02]  /*e200*/  ULDC UR7, c[0x0][0x448] ;  /* 0x0001120000077ab9 */ /* 0x000fe40000000800 */
[----:B------:R-:W-:-:S05]  /*e210*/  PLOP3.LUT P0, PT, PT, PT, UP0, 0x80, 0x0 ;  /* 0x000000000000781c */ /* 0x000fca0003f0f008 */
[----:B------:R-:W-:-:S03]  /*e220*/  @UP0 ULDC UR4, c[0x0][0x44c] ;  /* 0x0001130000040ab9 */ /* 0x000fc60000000800 */
[----:B------:R-:W-:-:S04]  /*e230*/  UIMAD UR6, UR6, UR8, URZ ;  /* 0x00000008060672a4 */ /* 0x000fc8000f8e023f */
[----:B------:R-:W-:Y:S01]  /*e240*/  UIMAD UR6, UR39, UR9, UR6 ;  /* 0x00000009270672a4 */ /* 0x000fe2000f8e0206 */
        /* <DEDUP_REMOVED lines=16> */
[----:B------:R-:W-:Y:S02]  /*e350*/  MOV R9, UR8 ;  /* 0x0000000800097c02 */ /* 0x000fe40008000f00 */
[----:B------:R-:W-:Y:S01]  /*e360*/  SHF.R.S32.HI R0, RZ, 0x1f, R5 ;  /* 0x0000001fff007819 */ /* 0x000fe20000011405 */
        /* <DEDUP_REMOVED lines=62> */
[----:B0-----:R-:W-:-:S05]  /*e750*/  @!P6 LEA R14, P0, R17, R14, 0x1 ;  /* 0x0000000e110ee211 */ /* 0x001fca00078008ff */
[----:B-1----:R-:W-:Y:S01]  /*e760*/  @!P6 IMAD.X R5, RZ, RZ, R5, P0 ;  /* 0x000000ffff05e224 */ /* 0x002fe200000e0605 */
[----:B--2---:R-:W-:-:S03]  /*e770*/  @!P6 MOV R2, R14 ;  /* 0x0000000e0002e202 */ /* 0x004fc60000000f00 */
[----:B------:R-:W-:Y:S01]  /*e780*/  @!P6 IMAD.MOV.U32 R3, RZ, RZ, R5 ;  /* 0x000000ffff03e224 */ /* 0x000fe200078e0005 */
[----:B------:R-:W0:Y:S01]  /*e790*/  SHFL.IDX PT, R14, R0, 0x4, 0x181f ;  /* 0x00981f00000e7f89 */ /* 0x000e2200000e0000 */
[----:B------:R-:W-:Y:S02]  /*e7a0*/  P2R R7, PR, RZ, 0x20 ;  /* 0x00000020ff077803 */ /* 0x000fe40000000000 */
[----:B------:R-:W-:Y:S01]  /*e7b0*/  LOP3.LUT P5, RZ, R16, 0x100, RZ, 0xc0, !PT ;  /* 0x0000010010ff7812 */ /* 0x000fe200078ac0ff */
[----:B------:R-:W1:Y:S04]  /*e7c0*/  SHFL.IDX PT, R5, R4, 0x4, 0x181f ;  /* 0x00981f0004057f89 */ /* 0x000e6800000e0000 */
[----:B------:R-:W-:Y:S04]  /*e7d0*/  @!P6 LDGSTS.E.BYPASS.LTC128B.128 [R9+0x23c00], desc[UR36][R2.64], !P4 ;  /* 0x23c000000209efae */ /* 0x000fe8000e101d64 */
[----:B------:R-:W-:Y:S04]  /*e7e0*/  @!P6 LDGSTS.E.BYPASS.LTC128B.128 [R9+0x27c00], desc[UR36][R2.64+0x80], !P3 ;  /* 0x27c000800209efae */ /* 0x000fe8000d901d64 */
[----:B------:R-:W-:Y:S01]  /*e7f0*/  @!P6 LDGSTS.E.BYPASS.LTC128B.128 [R9+0x2bc00], desc[UR36][R2.64+0x100], !P2 ;  /* 0x2bc001000209efae */ /* 0x000fe2000d101d64 */
[----:B------:R-:W-:-:S03]  /*e800*/  @!P5 LEA R21, R28, UR44, 0x1 ;  /* 0x0000002c1c15dc11 */ /* 0x000fc6000f8e08ff */
[----:B------:R2:W-:Y:S01]  /*e810*/  @!P6 LDGSTS.E.BYPASS.LTC128B.128 [R9+0x2fc00], desc[UR36][R2.64+0x180], !P1 ;  /* 0x2fc001800209efae */ /* 0x0005e2000c901d64 */
[----:B------:R-:W-:Y:S02]  /*e820*/  ISETP.NE.AND P6, PT, R6, RZ, PT ;  /* 0x000000ff0600720c */ /* 0x000fe40003fc5270 */
        /* <DEDUP_REMOVED lines=13> */
[----:B-1----:R-:W-:Y:S01]  /*e900*/  @!P6 IMAD.X R5, RZ, RZ, R5, P0 ;  /* 0x000000ffff05e224 */ /* 0x002fe200000e0605 */
[----:B--2---:R-:W-:Y:S02]  /*e910*/  @!P6 MOV R2, R14 ;  /* 0x0000000e0002e202 */ /* 0x004fe40000000f00 */
        /* <DEDUP_REMOVED lines=18> */
.L_x_13921:
        /* <DEDUP_REMOVED lines=13> */
.L_x_13835:
[----:B------:R-:W-:Y:S05]  /*eb10*/  BSYNC B0 ;  /* 0x0000000000007941 */ /* 0x000fea0003800000 */
.L_x_13834:
        /* <DEDUP_REMOVED lines=9> */
.L_x_13922:
[----:B------:R-:W-:-:S13]  /*ebb0*/  LOP3.LUT P0, RZ, R16, 0x20, RZ, 0xc0, !PT ;  /* 0x0000002010ff7812 */ /* 0x000fda000780c0ff */
[----:B------:R-:W-:Y:S05]  /*ebc0*/  @!P0 BRA `(.L_x_13837) ;  /* 0x0000000000048947 */ /* 0x000fea0003800000 */
[----:B------:R-:W-:Y:S01]  /*ebd0*/  BPT.TRAP 0x1 ;  /* 0x000000040000795c */ /* 0x000fe20000300000 */
.L_x_13837:
[----:B------:R-:W4:Y:S02]  /*ebe0*/  SYNCS.PHASECHK.TRANS64.TRYWAIT P0, [UR44+0x32460], R0 ;  /* 0x03246000ff0075a7 */ /* 0x000f24000800016c */
[----:B----4-:R-:W-:Y:S05]  /*ebf0*/  @!P0 BRA `(.L_x_13838) ;  /* 0x0000003800d48947 */ /* 0x010fea0003800000 */
.L_x_13923:
        /* <DEDUP_REMOVED lines=33> */
[C---:B------:R-:W-:Y:S01]  /*ee10*/  LOP3.LUT P2, RZ, R5.reuse, 0x2, RZ, 0xc0, !PT ;  /* 0x0000000205ff7812 */ /* 0x040fe2000784c0ff */
[----:B------:R-:W1:Y:S01]  /*ee20*/  SHFL.IDX PT, R0, R19, RZ, 0x181f ;  /* 0x00181fff13007589 */ /* 0x000e6200000e0000 */
[----:B------:R-:W-:-:S03]  /*ee30*/  LOP3.LUT P1, RZ, R5, 0x4, RZ, 0xc0, !PT ;  /* 0x0000000405ff7812 */ /* 0x000fc6000782c0ff */
[----:B------:R-:W-:Y:S04]  /*ee40*/  SHFL.IDX PT, R4, R19, 0x1, 0x181f ;  /* 0x00381f0013047f89 */ /* 0x000fe800000e0000 */
[----:B------:R-:W-:Y:S01]  /*ee50*/  SHFL.IDX PT, R7, R19, 0x3, 0x181f ;  /* 0x00781f0013077f89 */ /* 0x000fe200000e0000 */
[----:B0-----:R-:W-:-:S03]  /*ee60*/  IADD3 R2, P0, R14, R17, RZ ;  /* 0x000000110e027210 */ /* 0x001fc60007f1e0ff */
[----:B------:R-:W0:Y:S02]  /*ee70*/  SHFL.IDX PT, R14, R10, 0x1, 0x181f ;  /* 0x00381f000a0e7f89 */ /* 0x000e2400000e0000 */
[----:B-1----:R-:W-:Y:S01]  /*ee80*/  IMAD.X R3, RZ, RZ, R0, P0 ;  /* 0x000000ffff037224 */ /* 0x002fe200000e0600 */
[----:B------:R-:W-:-:S05]  /*ee90*/  LEA R0, R28, UR44, 0x1 ;  /* 0x0000002c1c007c11 */ /* 0x000fca000f8e08ff */
[----:B------:R-:W-:Y:S01]  /*eea0*/  VIADD R31, R0, 0x400 ;  /* 0x00000400001f7836 */ /* 0x000fe20000000000 */
        /* <DEDUP_REMOVED lines=12> */
[----:B------:R-:W-:Y:S01]  /*ef70*/  LDGSTS.E.BYPASS.LTC128B.128 [R0+0x9400], desc[UR36][R2.64+0x180], !P3 ;  /* 0x0940018002007fae */ /* 0x000fe2000d901d64 */
        /* <DEDUP_REMOVED lines=12> */
[----:B------:R-:W0:Y:S02]  /*f040*/  SHFL.IDX PT, R14, R10, 0x4, 0x181f ;  /* 0x00981f000a0e7f89 */ /* 0x000e2400000e0000 */
[----:B------:R-:W-:Y:S01]  /*f050*/  IMAD.X R7, RZ, RZ, R7, P3 ;  /* 0x000000ffff077224 */ /* 0x000fe200018e0607 */
[C---:B------:R-:W-:Y:S01]  /*f060*/  ISETP.LT.OR P3, PT, R18.reuse, 0x21, P4 ;  /* 0x000000211200780c */ /* 0x040fe20002761670 */
[----:B-1----:R-:W1:Y:S04]  /*f070*/  SHFL.IDX PT, R8, R19, 0x4, 0x181f ;  /* 0x00981f0013087f89 */ /* 0x002e6800000e0000 */
[----:B------:R-:W2:Y:S08]  /*f080*/  SHFL.IDX PT, R19, R19, 0x5, 0x181f ;  /* 0x00b81f0013137f89 */ /* 0x000eb000000e0000 */
[----:B------:R-:W-:Y:S01]  /*f090*/  LDGSTS.E.BYPASS.LTC128B.128 [R0+0x1400], desc[UR36][R4.64], !P3 ;  /* 0x0140000004007fae */ /* 0x000fe2000d901d64 */
[----:B------:R-:W-:-:S13]  /*f0a0*/  ISETP.LT.OR P3, PT, R18, 0x21, !P2 ;  /* 0x000000211200780c */ /* 0x000fda0005761670 */
[----:B------:R-:W-:Y:S01]  /*f0b0*/  LDGSTS.E.BYPASS.LTC128B.128 [R0+0x4400], desc[UR36][R4.64+0x80], !P3 ;  /* 0x0440008004007fae */ /* 0x000fe2000d901d64 */
[----:B------:R-:W-:-:S13]  /*f0c0*/  ISETP.LT.OR P3, PT, R18, 0x21, !P1 ;  /* 0x000000211200780c */ /* 0x000fda0004f61670 */
[----:B------:R-:W-:Y:S01]  /*f0d0*/  LDGSTS.E.BYPASS.LTC128B.128 [R0+0x7400], desc[UR36][R4.64+0x100], !P3 ;  /* 0x0740010004007fae */ /* 0x000fe2000d901d64 */
[----:B------:R-:W-:-:S13]  /*f0e0*/  ISETP.LT.OR P3, PT, R18, 0x21, !P0 ;  /* 0x000000211200780c */ /* 0x000fda0004761670 */
[----:B------:R-:W-:Y:S01]  /*f0f0*/  LDGSTS.E.BYPASS.LTC128B.128 [R0+0xa400], desc[UR36][R4.64+0x180], !P3 ;  /* 0x0a40018004007fae */ /* 0x000fe2000d901d64 */
[----:B0-----:R-:W-:-:S03]  /*f100*/  IADD3 R2, P3, R14, R17, RZ ;  /* 0x000000110e027210 */ /* 0x001fc60007f7e0ff */
[----:B------:R3:W4:Y:S02]  /*f110*/  SHFL.IDX PT, R14, R10, 0x5, 0x181f ;  /* 0x00b81f000a0e7f89 */ /* 0x00072400000e0000 */
        /* <DEDUP_REMOVED lines=17> */
[----:B--2-4-:R3:W-:Y:S02]  /*f230*/  LDGSTS.E.BYPASS.LTC128B.128 [R0+0xb400], desc[UR36][R2.64+0x180], !P3 ;  /* 0x0b40018002007fae */ /* 0x0147e4000d901d64 */
.L_x_13937:
        /* <DEDUP_REMOVED lines=20> */
.L_x_13840:
        /* <DEDUP_REMOVED lines=11> */
[----:B------:R-:W-:Y:S01]  /*f430*/  IMAD.MOV.U32 R26, RZ, RZ, 0x1 ;  /* 0x00000001ff1a7424 */ /* 0x000fe200078e00ff */
[----:B------:R-:W-:-:S06]  /*f440*/  UIMAD UR4, UR4, UR38, URZ ;  /* 0x00000026040472a4 */ /* 0x000fcc000f8e023f */
[----:B------:R-:W-:-:S04]  /*f450*/  LOP3.LUT R3, RZ, UR4, RZ, 0x33, !PT ;  /* 0x00000004ff037c12 */ /* 0x000fc8000f8e33ff */
[----:B------:R-:W-:Y:S01]  /*f460*/  VIMNMX3 R3, R0, UR5, R3, !PT ;  /* 0x0000000500037c0f */ /* 0x000fe2000f800103 */
[----:B------:R-:W-:Y:S01]  /*f470*/  IMAD.MOV.U32 R0, RZ, RZ, 0x1 ;  /* 0x00000001ff007424 */ /* 0x000fe200078e00ff */
[----:B0-----:R-:W-:-:S04]  /*f480*/  SHF.L.U32 R2, R2, 0x4, RZ ;  /* 0x0000000402027819 */ /* 0x001fc800000006ff */
[----:B------:R-:W-:-:S04]  /*f490*/  LOP3.LUT R2, R2, 0x70, RZ, 0xc0, !PT ;  /* 0x0000007002027812 */ /* 0x000fc800078ec0ff */
[----:B------:R-:W-:-:S05]  /*f4a0*/  IADD3 R27, R2, R27, R37 ;  /* 0x0000001b021b7210 */ /* 0x000fca0007ffe025 */
[----:B------:R-:W-:Y:S01]  /*f4b0*/  VIADD R18, R27, 0xfffffee0 ;  /* 0xfffffee01b127836 */ /* 0x000fe20000000000 */
[----:B------:R-:W-:-:S03]  /*f4c0*/  IADD3 R27, -R3, -0x2, RZ ;  /* 0xfffffffe031b7810 */ /* 0x000fc60007ffe1ff */
[----:B------:R-:W-:-:S07]  /*f4d0*/  IMAD R18, R3, -0x60, R18 ;  /* 0xffffffa003127824 */ /* 0x000fce00078e0212 */
.L_x_13856:
        /* <DEDUP_REMOVED lines=22> */
.L_x_13843:
[----:B------:R-:W-:Y:S05]  /*f640*/  BSYNC B1 ;  /* 0x0000000000017941 */ /* 0x000fea0003800000 */
.L_x_13842:
[----:B------:R-:W-:-:S13]  /*f650*/  LOP3.LUT P0, RZ, R16, 0x20, RZ, 0xc0, !PT ;  /* 0x0000002010ff7812 */ /* 0x000fda000780c0ff */
[----:B------:R-:W-:Y:S05]  /*f660*/  @!P0 BRA `(.L_x_13844) ;  /* 0x0000000000048947 */ /* 0x000fea0003800000 */
[----:B------:R-:W-:Y:S01]  /*f670*/  BPT.TRAP 0x1 ;  /* 0x000000040000795c */ /* 0x000fe20000300000 */
.L_x_13844:
[----:B------:R-:W-:Y:S01]  /*f680*/  LEA R19, R0, UR44, 0x3 ;  /* 0x0000002c00137c11 */ /* 0x000fe2000f8e18ff */
[----:B------:R-:W-:Y:S01]  /*f690*/  BSSY B1, `(.L_x_13845) ;  /* 0x0000004000017945 */ /* 0x000fe20003800000 */
[----:B------:R-:W-:-:S04]  /*f6a0*/  SHF.L.U32 R23, R26, 0x1f, RZ ;  /* 0x0000001f1a177819 */ /* 0x000fc800000006ff */
[----:B------:R-:W1:Y:S02]  /*f6b0*/  SYNCS.PHASECHK.TRANS64.TRYWAIT P0, [R19+URZ+0x32440], R23 ;  /* 0x03244017130075a7 */ /* 0x000e64000800017f */
[----:B-1----:R-:W-:Y:S05]  /*f6c0*/  @!P0 BRA `(.L_x_13846) ;  /* 0x0000003800a48947 */ /* 0x002fea0003800000 */
.L_x_13938:
[----:B------:R-:W-:Y:S05]  /*f6d0*/  BSYNC B1 ;  /* 0x0000000000017941 */ /* 0x000fea0003800000 */
.L_x_13845:
        /* <DEDUP_REMOVED lines=35> */
[----:B------:R-:W0:Y:S01]  /*f910*/  SHFL.IDX PT, R14, R21, 0x1, 0x181f ;  /* 0x00381f00150e7f89 */ /* 0x000e2200000e0000 */
[----:B--2---:R-:W-:-:S03]  /*f920*/  IADD3.X R13, RZ, R3, RZ, P0, !PT ;  /* 0x00000003ff0d7210 */ /* 0x004fc600007fe4ff */
        /* <DEDUP_REMOVED lines=20> */
.L_x_13952:
        /* <DEDUP_REMOVED lines=8> */
.L_x_13848:
        /* <DEDUP_REMOVED lines=10> */
.L_x_13849:
[----:B------:R2:W-:Y:S01]  /*fb90*/  SYNCS.ARRIVE.TRANS64.A1T0 RZ, [R19+URZ+0x32430], RZ ;  /* 0x032430ff13ff79a7 */ /* 0x0005e2000810003f */
[----:B------:R-:W-:Y:S05]  /*fba0*/  @!P2 BRA `(.L_x_13850) ;  /* 0x000000000004a947 */ /* 0x000fea0003800000 */
[----:B------:R-:W-:Y:S01]  /*fbb0*/  BPT.TRAP 0x1 ;  /* 0x000000040000795c */ /* 0x000fe20000300000 */
.L_x_13850:
[----:B------:R-:W3:Y:S01]  /*fbc0*/  SYNCS.PHASECHK.TRANS64.TRYWAIT P0, [R19+URZ+0x32460], R23 ;  /* 0x03246017130075a7 */ /* 0x000ee2000800017f */
[----:B------:R-:W-:Y:S04]  /*fbd0*/  BSSY B1, `(.L_x_13851) ;  /* 0x0000002000017945 */ /* 0x000fe80003800000 */
[----:B---3--:R-:W-:Y:S05]  /*fbe0*/  @!P0 BRA `(.L_x_13852) ;  /* 0x0000003800fc8947 */ /* 0x008fea0003800000 */
.L_x_13953:
[----:B------:R-:W-:Y:S05]  /*fbf0*/  BSYNC B1 ;  /* 0x0000000000017941 */ /* 0x000fea0003800000 */
.L_x_13851:
        /* <DEDUP_REMOVED lines=50> */
[----:B-1----:R-:W-:-:S05]  /*ff20*/  IADD3.X R7, RZ, R4, RZ, P0, !PT ;  /* 0x00000004ff077210 */ /* 0x002fca00007fe4ff */
[----:B------:R-:W-:Y:S04]  /*ff30*/  LDGSTS.E.BYPASS.LTC128B.128 [R21+0x1000], desc[UR36][R6.64], !P4 ;  /* 0x0100000006157fae */ /* 0x000fe8000e101d64 */
[----:B------:R-:W-:Y:S04]  /*ff40*/  LDGSTS.E.BYPASS.LTC128B.128 [R21+0x4000], desc[UR36][R6.64+0x80], !P3 ;  /* 0x0400008006157fae */ /* 0x000fe8000d901d64 */
[----:B------:R-:W-:Y:S04]  /*ff50*/  LDGSTS.E.BYPASS.LTC128B.128 [R21+0x7000], desc[UR36][R6.64+0x100], !P2 ;  /* 0x0700010006157fae */ /* 0x000fe8000d101d64 */
[----:B------:R1:W-:Y:S01]  /*ff60*/  LDGSTS.E.BYPASS.LTC128B.128 [R21+0xa000], desc[UR36][R6.64+0x180], !P1 ;  /* 0x0a00018006157fae */ /* 0x0003e2000c901d64 */
[----:B0-----:R-:W-:-:S03]  /*ff70*/  IADD3 R4, P0, R14, R17, RZ ;  /* 0x000000110e047210 */ /* 0x001fc60007f1e0ff */
[----:B------:R-:W0:Y:S02]  /*ff80*/  SHFL.IDX PT, R14, R20, 0x4, 0x181f ;  /* 0x00981f00140e7f89 */ /* 0x000e2400000e0000 */
[----:B------:R-:W-:Y:S02]  /*ff90*/  IMAD.X R5, RZ, RZ, R5, P0 ;  /* 0x000000ffff057224 */ /* 0x000fe400000e0605 */
[----:B-1----:R-:W-:-:S03]  /*ffa0*/  IMAD.MOV.U32 R6, RZ, RZ, RZ ;  /* 0x000000ffff067224 */ /* 0x002fc600078e00ff */
        /* <DEDUP_REMOVED lines=11> */
.L_x_13967:
        /* <DEDUP_REMOVED lines=11> */
.L_x_13854:
        /* <DEDUP_REMOVED lines=10> */
.L_x_13855:
        /* <DEDUP_REMOVED lines=10> */
.L_x_13841:
[----:B------:R-:W-:Y:S05]  /*10250*/  BSYNC B0 ;  /* 0x0000000000007941 */ /* 0x000fea0003800000 */
.L_x_13820:
[----:B------:R-:W0:Y:S01]  /*10260*/  S2R R3, SR_CgaCtaId ;  /* 0x0000000000037919 */ /* 0x000e220000008800 */
[----:B------:R-:W-:Y:S01]  /*10270*/  MOV R2, 0x400 ;  /* 0x0000040000027802 */ /* 0x000fe20000000f00 */
[----:B------:R-:W-:Y:S01]  /*10280*/  BSSY B0, `(.L_x_13857) ;  /* 0x0000005000007945 */ /* 0x000fe20003800000 */
[----:B------:R-:W-:Y:S02]  /*10290*/  SHF.L.U32 R6, R6, 0x1f, RZ ;  /* 0x0000001f06067819 */ /* 0x000fe400000006ff */
[----:B0-----:R-:W-:-:S04]  /*102a0*/  LEA R7, R3, R2, 0x18 ;  /* 0x0000000203077211 */ /* 0x001fc800078ec0ff */
[----:B------:R-:W0:Y:S02]  /*102b0*/  SYNCS.PHASECHK.TRANS64.TRYWAIT P0, [R7+URZ+0x32420], R6 ;  /* 0x03242006070075a7 */ /* 0x000e24000800017f */
[----:B0-----:R-:W-:Y:S05]  /*102c0*/  @!P0 BRA `(.L_x_13858) ;  /* 0x0000003c00248947 */ /* 0x001fea0003800000 */
.L_x_13968:
[----:B------:R-:W-:Y:S05]  /*102d0*/  BSYNC B0 ;  /* 0x0000000000007941 */ /* 0x000fea0003800000 */
.L_x_13857:
[----:B------:R-:W-:-:S03]  /*102e0*/  UMOV UR4, 0xffffffff ;  /* 0xffffffff00047882 */ /* 0x000fc60000000000 */
[----:B------:R-:W-:Y:S05]  /*102f0*/  BRA.DIV UR4, `(.L_x_13859) ;  /* 0x0000003e042c7947 */ /* 0x000fea000b800000 */
[----:B------:R-:W1:Y:S02]  /*10300*/  S2R R2, SR_TID.X ;  /* 0x0000000000027919 */ /* 0x000e640000002100 */
[----:B-1----:R-:W-:-:S04]  /*10310*/  SHF.R.U32.HI R2, RZ, 0x5, R2 ;  /* 0x00000005ff027819 */ /* 0x002fc80000011602 */
[----:B------:R-:W-:-:S05]  /*10320*/  LOP3.LUT R2, R2, 0x3, RZ, 0xc0, !PT ;  /* 0x0000000302027812 */ /* 0x000fca00078ec0ff */
[----:B------:R1:W3:Y:S02]  /*10330*/  SHFL.IDX PT, R14, R2, RZ, 0x1f ;  /* 0x00001fff020e7589 */ /* 0x0002e400000e0000 */
.L_x_13971:
[----:B---3--:R-:W-:-:S13]  /*10340*/  ISETP.NE.AND P0, PT, R14, RZ, PT ;  /* 0x000000ff0e00720c */ /* 0x008fda0003f05270 */
[----:B------:R-:W-:Y:S05]  /*10350*/  @P0 BRA `(.L_x_13775) ;  /* 0x0000000000900947 */ /* 0x000fea0003800000 */
[----:B------:R-:W-:-:S03]  /*10360*/  UMOV UR4, 0xffffffff ;  /* 0xffffffff00047882 */ /* 0x000fc60000000000 */
[----:B------:R-:W-:Y:S05]  /*10370*/  BRA.DIV UR4, `(.L_x_13860) ;  /* 0x0000003e04407947 */ /* 0x000fea000b800000 */
[----:B------:R-:W-:-:S13]  /*10380*/  ELECT P6, URZ, PT ;  /* 0x00000000003f782f */ /* 0x000fda00038c0000 */
.L_x_13974:
        /* <DEDUP_REMOVED lines=8> */
.L_x_13861:
[----:B------:R-:W-:Y:S01]  /*10410*/  IMAD R5, R0, 0x8, R7 ;  /* 0x0000000800057824 */ /* 0x000fe200078e0207 */
[----:B------:R-:W-:Y:S01]  /*10420*/  SHF.L.U32 R2, R26, 0x1f, RZ ;  /* 0x0000001f1a027819 */ /* 0x000fe200000006ff */
[----:B------:R-:W-:-:S03]  /*10430*/  VIADD R0, R0, 0x1 ;  /* 0x0000000100007836 */ /* 0x000fc60000000000 */
[----:B------:R-:W1:Y:S02]  /*10440*/  SYNCS.PHASECHK.TRANS64.TRYWAIT P1, [R5+URZ+0x32440], R2 ;  /* 0x03244002050075a7 */ /* 0x000e64000802017f */
[----:B------:R-:W-:-:S04]  /*10450*/  ISETP.NE.AND P2, PT, R0, 0x2, PT ;  /* 0x000000020000780c */ /* 0x000fc80003f45270 */
[----:B------:R-:W-:Y:S01]  /*10460*/  SEL R3, RZ, 0x1, P2 ;  /* 0x00000001ff037807 */ /* 0x000fe20001000000 */
[----:B-1----:R-:W-:Y:S08]  /*10470*/  @!P1 BRA `(.L_x_13862) ;  /* 0x0000003c00209947 */ /* 0x002ff00003800000 */
.L_x_13975:
[----:B------:R-:W-:Y:S02]  /*10480*/  SEL R0, R0, RZ, P2 ;  /* 0x000000ff00007207 */ /* 0x000fe40001000000 */
[----:B------:R-:W-:Y:S01]  /*10490*/  LOP3.LUT R3, R26, R3, RZ, 0x3c, !PT ;  /* 0x000000031a037212 */ /* 0x000fe200078e3cff */
[----:B------:R-:W-:Y:S06]  /*104a0*/  @!P0 BRA `(.L_x_13863) ;  /* 0x0000000000048947 */ /* 0x000fec0003800000 */
[----:B------:R-:W-:Y:S01]  /*104b0*/  BPT.TRAP 0x1 ;  /* 0x000000040000795c */ /* 0x000fe20000300000 */
.L_x_13863:
[----:B0-----:R-:W-:Y:S01]  /*104c0*/  IMAD R7, R0, 0x8, R7 ;  /* 0x0000000800077824 */ /* 0x001fe200078e0207 */
[----:B------:R-:W-:-:S04]  /*104d0*/  SHF.L.U32 R0, R3, 0x1f, RZ ;  /* 0x0000001f03007819 */ /* 0x000fc800000006ff */
[----:B------:R-:W0:Y:S02]  /*104e0*/  SYNCS.PHASECHK.TRANS64.TRYWAIT P1, [R7+URZ+0x32440], R0 ;  /* 0x03244000070075a7 */ /* 0x000e24000802017f */
[----:B0-----:R-:W-:Y:S05]  /*104f0*/  @!P1 BRA `(.L_x_13864) ;  /* 0x0000003c00149947 */ /* 0x001fea0003800000 */
.L_x_13976:
[----:B------:R-:W-:Y:S05]  /*10500*/  @!P0 BRA `(.L_x_13865) ;  /* 0x0000000000048947 */ /* 0x000fea0003800000 */
[----:B------:R-:W-:Y:S01]  /*10510*/  BPT.TRAP 0x1 ;  /* 0x000000040000795c */ /* 0x000fe20000300000 */
.L_x_13865:
[----:B------:R-:W3:Y:S02]  /*10520*/  SYNCS.PHASECHK.TRANS64.TRYWAIT P1, [R5+URZ+0x32460], R2 ;  /* 0x03246002050075a7 */ /* 0x000ee4000802017f */
[----:B---3--:R-:W-:Y:S05]  /*10530*/  @!P1 BRA `(.L_x_13866) ;  /* 0x0000003c00189947 */ /* 0x008fea0003800000 */
.L_x_13977:
[----:B------:R-:W-:Y:S05]  /*10540*/  @!P0 BRA `(.L_x_13867) ;  /* 0x0000000000048947 */ /* 0x000fea0003800000 */
[----:B------:R-:W-:Y:S01]  /*10550*/  BPT.TRAP 0x1 ;  /* 0x000000040000795c */ /* 0x000fe20000300000 */
.L_x_13867:
[----:B----4-:R4:W0:Y:S02]  /*10560*/  SYNCS.PHASECHK.TRANS64.TRYWAIT P0, [R7+URZ+0x32460], R0 ;  /* 0x03246000070075a7 */ /* 0x010824000800017f */
[----:B0-----:R-:W-:Y:S05]  /*10570*/  @!P0 NANOSLEEP.SYNCS 0x989680 ;  /* 0x009896800000895d */ /* 0x001fea0003900000 */
[----:B------:R-:W0:Y:S02]  /*10580*/  @!P0 SYNCS.PHASECHK.TRANS64 P0, [R7+URZ+0x32460], R0 ;  /* 0x03246000070085a7 */ /* 0x000e24000800007f */
[----:B0-----:R-:W-:Y:S05]  /*10590*/  @!P0 BRA `(.L_x_13867) ;  /* 0xfffffffc00f08947 */ /* 0x001fea000383ffff */
.L_x_13775:
[----:B------:R-:W-:Y:S05]  /*105a0*/  BSYNC B6 ;  /* 0x0000000000067941 */ /* 0x000fea0003800000 */
.L_x_13772:
[----:B------:R-:W-:Y:S05]  /*105b0*/  EXIT ;  /* 0x000000000000794d */ /* 0x000fea0003800000 */
.L_x_13779:
[----:B0-----:R-:W-:-:S04]  /*105c0*/  MOV R3, UR61 ;  /* 0x0000003d00037c02 */ /* 0x001fc80008000f00 */
[----:B------:R0:W1:Y:S03]  /*105d0*/  SYNCS.PHASECHK.TRANS64.TRYWAIT P0, [R3+URZ+0x32400], R0 ;  /* 0x03240000030075a7 */ /* 0x000066000800017f */
[----:B-1----:R-:W-:Y:S05]  /*105e0*/  @!P0 NANOSLEEP.SYNCS 0x989680 ;  /* 0x009896800000895d */ /* 0x002fea0003900000 */
[----:B------:R-:W1:Y:S02]  /*105f0*/  @!P0 SYNCS.PHASECHK.TRANS64 P0, [R3+URZ+0x32400], R0 ;  /* 0x03240000030085a7 */ /* 0x000e64000800007f */
[----:B-1----:R-:W-:Y:S05]  /*10600*/  @!P0 BRA `(.L_x_13779) ;  /* 0xfffffffc00ec8947 */ /* 0x002fea000383ffff */
[----:B------:R-:W-:Y:S05]  /*10610*/  BRA `(.L_x_13868) ;  /* 0xffffff1000147947 */ /* 0x000fea000383ffff */
.L_x_13783:
[----:B0-----:R-:W-:-:S04]  /*10620*/  IMAD.U32 R3, RZ, RZ, UR61 ;  /* 0x0000003dff037e24 */ /* 0x001fc8000f8e00ff */
[----:B------:R0:W2:Y:S03]  /*10630*/  SYNCS.PHASECHK.TRANS64.TRYWAIT P1, [R3+URZ+0x32430], R0 ;  /* 0x03243000030075a7 */ /* 0x0000a6000802017f */
[----:B--2---:R-:W-:Y:S05]  /*10640*/  @!P1 NANOSLEEP.SYNCS 0x989680 ;  /* 0x009896800000995d */ /* 0x004fea0003900000 */
[----:B------:R-:W2:Y:S02]  /*10650*/  @!P1 SYNCS.PHASECHK.TRANS64 P1, [R3+URZ+0x32430], R0 ;  /* 0x03243000030095a7 */ /* 0x000ea4000802007f */
[----:B--2---:R-:W-:Y:S05]  /*10660*/  @!P1 BRA `(.L_x_13783) ;  /* 0xfffffffc00ec9947 */ /* 0x004fea000383ffff */
[----:B------:R-:W-:Y:S05]  /*10670*/  BRA `(.L_x_13782) ;  /* 0xffffff1000387947 */ /* 0x000fea000383ffff */
.L_x_13784:
[----:B0-----:R-:W-:-:S04]  /*10680*/  IMAD.U32 R3, RZ, RZ, UR61 ;  /* 0x0000003dff037e24 */ /* 0x001fc8000f8e00ff */
[----:B------:R0:W2:Y:S03]  /*10690*/  SYNCS.PHASECHK.TRANS64.TRYWAIT P1, [R3+URZ+0x32410], R0 ;  /* 0x03241000030075a7 */ /* 0x0000a6000802017f */
[----:B--2---:R-:W-:Y:S05]  /*106a0*/  @!P1 NANOSLEEP.SYNCS 0x989680 ;  /* 0x009896800000995d */ /* 0x004fea0003900000 */
[----:B------:R-:W2:Y:S02]  /*106b0*/  @!P1 SYNCS.PHASECHK.TRANS64 P1, [R3+URZ+0x32410], R0 ;  /* 0x03241000030095a7 */ /* 0x000ea4000802007f */
[----:B--2---:R-:W-:Y:S05]  /*106c0*/  @!P1 BRA `(.L_x_13784) ;  /* 0xfffffffc00ec9947 */ /* 0x004fea000383ffff */
[----:B------:R-:W-:Y:S05]  /*106d0*/  BRA `(.L_x_13869) ;  /* 0xffffff1000e07947 */ /* 0x000fea000383ffff */
.L_x_13788:
[----:B0-----:R-:W-:-:S04]  /*106e0*/  IMAD.U32 R3, RZ, RZ, UR61 ;  /* 0x0000003dff037e24 */ /* 0x001fc8000f8e00ff */
[----:B------:R0:W3:Y:S03]  /*106f0*/  SYNCS.PHASECHK.TRANS64.TRYWAIT P1, [R3+URZ+0x32450], R0 ;  /* 0x03245000030075a7 */ /* 0x0000e6000802017f */
[----:B---3--:R-:W-:Y:S05]  /*10700*/  @!P1 NANOSLEEP.SYNCS 0x989680 ;  /* 0x009896800000995d */ /* 0x008fea0003900000 */
[----:B------:R-:W3:Y:S02]  /*10710*/  @!P1 SYNCS.PHASECHK.TRANS64 P1, [R3+URZ+0x32450], R0 ;  /* 0x03245000030095a7 */ /* 0x000ee4000802007f */
[----:B---3--:R-:W-:Y:S05]  /*10720*/  @!P1 BRA `(.L_x_13788) ;  /* 0xfffffffc00ec9947 */ /* 0x008fea000383ffff */
[----:B------:R-:W-:Y:S05]  /*10730*/  BRA `(.L_x_13787) ;  /* 0xffffff1000e87947 */ /* 0x000fea000383ffff */
.L_x_13795:
[----:B-1----:R-:W-:-:S04]  /*10740*/  IMAD.U32 R153, RZ, RZ, UR5 ;  /* 0x00000005ff997e24 */ /* 0x002fc8000f8e00ff */
[----:B------:R1:W2:Y:S03]  /*10750*/  SYNCS.PHASECHK.TRANS64.TRYWAIT P1, [R153+URZ+0x32430], R20 ;  /* 0x03243014990075a7 */ /* 0x0002a6000802017f */
[----:B--2---:R-:W-:Y:S05]  /*10760*/  @!P1 NANOSLEEP.SYNCS 0x989680 ;  /* 0x009896800000995d */ /* 0x004fea0003900000 */
[----:B------:R-:W2:Y:S02]  /*10770*/  @!P1 SYNCS.PHASECHK.TRANS64 P1, [R153+URZ+0x32430], R20 ;  /* 0x03243014990095a7 */ /* 0x000ea4000802007f */
[----:B--2---:R-:W-:Y:S05]  /*10780*/  @!P1 BRA `(.L_x_13795) ;  /* 0xfffffffc00ec9947 */ /* 0x004fea000383ffff */
[----:B------:R-:W-:Y:S05]  /*10790*/  BRA `(.L_x_13794) ;  /* 0xffffff38006c7947 */ /* 0x000fea000383ffff */
.L_x_13799:
[----:B--2---:R-:W-:-:S04]  /*107a0*/  IMAD.U32 R203, RZ, RZ, UR5 ;  /* 0x00000005ffcb7e24 */ /* 0x004fc8000f8e00ff */
[----:B------:R2:W3:Y:S03]  /*107b0*/  SYNCS.PHASECHK.TRANS64.TRYWAIT P1, [R203+URZ+0x32450], R20 ;  /* 0x03245014cb0075a7 */ /* 0x0004e6000802017f */
[----:B---3--:R-:W-:Y:S05]  /*107c0*/  @!P1 NANOSLEEP.SYNCS 0x989680 ;  /* 0x009896800000995d */ /* 0x008fea0003900000 */
[----:B------:R-:W3:Y:S02]  /*107d0*/  @!P1 SYNCS.PHASECHK.TRANS64 P1, [R203+URZ+0x32450], R20 ;  /* 0x03245014cb0095a7 */ /* 0x000ee4000802007f */
[----:B---3--:R-:W-:Y:S05]  /*107e0*/  @!P1 BRA `(.L_x_13799) ;  /* 0xfffffffc00ec9947 */ /* 0x008fea000383ffff */
[----:B------:R-:W-:Y:S05]  /*107f0*/  BRA `(.L_x_13798) ;  /* 0xffffff3c00387947 */ /* 0x000fea000383ffff */
.L_x_13807:
[----:B-1----:R-:W-:-:S04]  /*10800*/  MOV R153, UR6 ;  /* 0x0000000600997c02 */ /* 0x002fc80008000f00 */
[----:B------:R1:W2:Y:S03]  /*10810*/  SYNCS.PHASECHK.TRANS64.TRYWAIT P1, [R153+URZ+0x32430], R200 ;  /* 0x032430c8990075a7 */ /* 0x0002a6000802017f */
[----:B--2---:R-:W-:Y:S05]  /*10820*/  @!P1 NANOSLEEP.SYNCS 0x989680 ;  /* 0x009896800000995d */ /* 0x004fea0003900000 */
[----:B------:R-:W2:Y:S02]  /*10830*/  @!P1 SYNCS.PHASECHK.TRANS64 P1, [R153+URZ+0x32430], R200 ;  /* 0x032430c8990095a7 */ /* 0x000ea4000802007f */
[----:B--2---:R-:W-:Y:S05]  /*10840*/  @!P1 BRA `(.L_x_13807) ;  /* 0xfffffffc00ec9947 */ /* 0x004fea000383ffff */
[----:B------:R-:W-:Y:S05]  /*10850*/  BRA `(.L_x_13806) ;  /* 0xffffff6400987947 */ /* 0x000fea000383ffff */
.L_x_13811:
[----:B--2---:R-:W-:-:S04]  /*10860*/  IMAD.U32 R201, RZ, RZ, UR6 ;  /* 0x00000006ffc97e24 */ /* 0x004fc8000f8e00ff */
[----:B------:R2:W3:Y:S03]  /*10870*/  SYNCS.PHASECHK.TRANS64.TRYWAIT P1, [R201+URZ+0x32450], R200 ;  /* 0x032450c8c90075a7 */ /* 0x0004e6000802017f */
[----:B---3--:R-:W-:Y:S05]  /*10880*/  @!P1 NANOSLEEP.SYNCS 0x989680 ;  /* 0x009896800000995d */ /* 0x008fea0003900000 */
[----:B------:R-:W3:Y:S02]  /*10890*/  @!P1 SYNCS.PHASECHK.TRANS64 P1, [R201+URZ+0x32450], R200 ;  /* 0x032450c8c90095a7 */ /* 0x000ee4000802007f */
[----:B---3--:R-:W-:Y:S05]  /*108a0*/  @!P1 BRA `(.L_x_13811) ;  /* 0xfffffffc00ec9947 */ /* 0x008fea000383ffff */
[----:B------:R-:W-:Y:S05]  /*108b0*/  BRA `(.L_x_13810) ;  /* 0xffffff6800187947 */ /* 0x000fea000383ffff */
.L_x_13825:
[----:B------:R-:W-:Y:S02]  /*108c0*/  IMAD.MOV.U32 R13, RZ, RZ, R22 ;  /* 0x000000ffff0d7224 */ /* 0x000fe400078e0016 */
[----:B------:R-:W-:Y:S02]  /*108d0*/  IMAD.MOV.U32 R12, RZ, RZ, RZ ;  /* 0x000000ffff0c7224 */ /* 0x000fe400078e00ff */
[----:B------:R-:W-:Y:S02]  /*108e0*/  IMAD.MOV.U32 R11, RZ, RZ, 0x1f ;  /* 0x0000001fff0b7424 */ /* 0x000fe400078e00ff */
[----:B------:R-:W-:-:S07]  /*108f0*/  IMAD.MOV.U32 R15, RZ, RZ, -0x1 ;  /* 0xffffffffff0f7424 */ /* 0x000fce00078e00ff */
[----:B-----5:R-:W-:Y:S05]  /*10900*/  WARPSYNC.COLLECTIVE R15, `(.L_x_13870) ;  /* 0x000000000f087348 */ /* 0x020fea0003c00000 */
[----:B------:R0:W1:Y:S02]  /*10910*/  SHFL.IDX P6, R14, R13, R12, R11 ;  /* 0x0000000c0d0e7389 */ /* 0x00006400000c000b */
[----:B01---5:R-:W-:Y:S01]  /*10920*/  ENDCOLLECTIVE ;  /* 0x000000000000791b */ /* 0x023fe20003800000 */
.L_x_13870:
[----:B------:R-:W-:Y:S05]  /*10930*/  BRA `(.L_x_13871) ;  /* 0xffffffc4005c7947 */ /* 0x000fea000383ffff */
.L_x_13827:
[----:B0-----:R-:W-:-:S04]  /*10940*/  MOV R3, UR44 ;  /* 0x0000002c00037c02 */ /* 0x001fc80008000f00 */
[----:B------:R0:W1:Y:S03]  /*10950*/  SYNCS.PHASECHK.TRANS64.TRYWAIT P0, [R3+URZ+0x32440], R2 ;  /* 0x03244002030075a7 */ /* 0x000066000800017f */
[----:B-1----:R-:W-:Y:S05]  /*10960*/  @!P0 NANOSLEEP.SYNCS 0x989680 ;  /* 0x009896800000895d */ /* 0x002fea0003900000 */
[----:B------:R-:W1:Y:S02]  /*10970*/  @!P0 SYNCS.PHASECHK.TRANS64 P0, [R3+URZ+0x32440], R2 ;  /* 0x03244002030085a7 */ /* 0x000e64000800007f */
[----:B-1----:R-:W-:Y:S05]  /*10980*/  @!P0 BRA `(.L_x_13827) ;  /* 0xfffffffc00ec8947 */ /* 0x002fea000383ffff */
[----:B------:R-:W-:Y:S05]  /*10990*/  BRA `(.L_x_13872) ;  /* 0xffffffc400a07947 */ /* 0x000fea000383ffff */
.L_x_13828:
        /* <DEDUP_REMOVED lines=8> */
.L_x_13874:
[----:B------:R-:W-:Y:S05]  /*10a20*/  BSYNC B0 ;  /* 0x0000000000007941 */ /* 0x000fea0003800000 */
.L_x_13873:
        /* <DEDUP_REMOVED lines=9> */
.L_x_13875:
[----:B------:R-:W-:Y:S01]  /*10ac0*/  IMAD.MOV.U32 R13, RZ, RZ, R5 ;  /* 0x000000ffff0d7224 */ /* 0x000fe200078e0005 */
[----:B------:R-:W-:Y:S02]  /*10ad0*/  MOV R12, 0x1 ;  /* 0x00000001000c7802 */ /* 0x000fe40000000f00 */
[----:B------:R-:W-:-:S13]  /*10ae0*/  @P0 LEA R2, P1, R17, R14, 0x1 ;  /* 0x0000000e11020211 */ /* 0x000fda00078208ff */
[----:B------:R-:W-:Y:S05]  /*10af0*/  WARPSYNC.COLLECTIVE R15, `(.L_x_13876) ;  /* 0x000000000f087348 */ /* 0x000fea0003c00000 */
[----:B------:R0:W1:Y:S02]  /*10b00*/  SHFL.IDX P6, R14, R13, R12, R11 ;  /* 0x0000000c0d0e7389 */ /* 0x00006400000c000b */
[----:B01----:R-:W-:Y:S01]  /*10b10*/  ENDCOLLECTIVE ;  /* 0x000000000000791b */ /* 0x003fe20003800000 */
.L_x_13876:
        /* <DEDUP_REMOVED lines=12> */
.L_x_13877:
[----:B------:R-:W-:Y:S02]  /*10be0*/  IMAD.MOV.U32 R13, RZ, RZ, R5 ;  /* 0x000000ffff0d7224 */ /* 0x000fe400078e0005 */
[----:B------:R-:W-:Y:S01]  /*10bf0*/  IMAD.MOV.U32 R12, RZ, RZ, 0x2 ;  /* 0x00000002ff0c7424 */ /* 0x000fe200078e00ff */
[----:B------:R-:W-:-:S13]  /*10c00*/  @P0 LEA R2, P1, R17, R14, 0x1 ;  /* 0x0000000e11020211 */ /* 0x000fda00078208ff */
[----:B------:R-:W-:Y:S05]  /*10c10*/  WARPSYNC.COLLECTIVE R15, `(.L_x_13878) ;  /* 0x000000000f087348 */ /* 0x000fea0003c00000 */
[----:B------:R0:W1:Y:S02]  /*10c20*/  SHFL.IDX P6, R14, R13, R12, R11 ;  /* 0x0000000c0d0e7389 */ /* 0x00006400000c000b */
[----:B01----:R-:W-:Y:S01]  /*10c30*/  ENDCOLLECTIVE ;  /* 0x000000000000791b */ /* 0x003fe20003800000 */
.L_x_13878:
        /* <DEDUP_REMOVED lines=12> */
.L_x_13879:
[----:B------:R-:W-:Y:S02]  /*10d00*/  IMAD.MOV.U32 R13, RZ, RZ, R5 ;  /* 0x000000ffff0d7224 */ /* 0x000fe400078e0005 */
[----:B------:R-:W-:Y:S01]  /*10d10*/  IMAD.MOV.U32 R12, RZ, RZ, 0x3 ;  /* 0x00000003ff0c7424 */ /* 0x000fe200078e00ff */
[----:B------:R-:W-:-:S13]  /*10d20*/  @P0 LEA R2, P1, R17, R14, 0x1 ;  /* 0x0000000e11020211 */ /* 0x000fda00078208ff */
[----:B------:R-:W-:Y:S05]  /*10d30*/  WARPSYNC.COLLECTIVE R15, `(.L_x_13880) ;  /* 0x000000000f087348 */ /* 0x000fea0003c00000 */
[----:B------:R0:W1:Y:S02]  /*10d40*/  SHFL.IDX P6, R14, R13, R12, R11 ;  /* 0x0000000c0d0e7389 */ /* 0x00006400000c000b */
[----:B01----:R-:W-:Y:S01]  /*10d50*/  ENDCOLLECTIVE ;  /* 0x000000000000791b */ /* 0x003fe20003800000 */
.L_x_13880:
        /* <DEDUP_REMOVED lines=12> */
.L_x_13881:
[----:B------:R-:W-:Y:S02]  /*10e20*/  IMAD.MOV.U32 R13, RZ, RZ, R5 ;  /* 0x000000ffff0d7224 */ /* 0x000fe400078e0005 */
[----:B------:R-:W-:Y:S01]  /*10e30*/  IMAD.MOV.U32 R12, RZ, RZ, 0x4 ;  /* 0x00000004ff0c7424 */ /* 0x000fe200078e00ff */
[----:B------:R-:W-:-:S13]  /*10e40*/  @P0 LEA R2, P1, R17, R14, 0x1 ;  /* 0x0000000e11020211 */ /* 0x000fda00078208ff */
[----:B------:R-:W-:Y:S05]  /*10e50*/  WARPSYNC.COLLECTIVE R15, `(.L_x_13882) ;  /* 0x000000000f087348 */ /* 0x000fea0003c00000 */
[----:B------:R0:W1:Y:S02]  /*10e60*/  SHFL.IDX P6, R14, R13, R12, R11 ;  /* 0x0000000c0d0e7389 */ /* 0x00006400000c000b */
[----:B01----:R-:W-:Y:S01]  /*10e70*/  ENDCOLLECTIVE ;  /* 0x000000000000791b */ /* 0x003fe20003800000 */
.L_x_13882:
        /* <DEDUP_REMOVED lines=12> */
.L_x_13883:
[----:B------:R-:W-:Y:S02]  /*10f40*/  IMAD.MOV.U32 R13, RZ, RZ, R5 ;  /* 0x000000ffff0d7224 */ /* 0x000fe400078e0005 */
[----:B------:R-:W-:Y:S01]  /*10f50*/  IMAD.MOV.U32 R12, RZ, RZ, 0x5 ;  /* 0x00000005ff0c7424 */ /* 0x000fe200078e00ff */
[----:B------:R-:W-:-:S13]  /*10f60*/  @P0 LEA R2, P1, R17, R14, 0x1 ;  /* 0x0000000e11020211 */ /* 0x000fda00078208ff */
[----:B------:R-:W-:Y:S05]  /*10f70*/  WARPSYNC.COLLECTIVE R15, `(.L_x_13884) ;  /* 0x000000000f087348 */ /* 0x000fea0003c00000 */
[----:B------:R0:W1:Y:S02]  /*10f80*/  SHFL.IDX P6, R14, R13, R12, R11 ;  /* 0x0000000c0d0e7389 */ /* 0x00006400000c000b */
[----:B01----:R-:W-:Y:S01]  /*10f90*/  ENDCOLLECTIVE ;  /* 0x000000000000791b */ /* 0x003fe20003800000 */
.L_x_13884:
[----:B------:R-:W-:-:S05]  /*10fa0*/  @P0 IADD3.X R3, RZ, R0, RZ, P1, !PT ;  /* 0x00000000ff030210 */ /* 0x000fca0000ffe4ff */
        /* <DEDUP_REMOVED lines=9> */
.L_x_13885:
[----:B------:R-:W-:Y:S05]  /*11040*/  BRA `(.L_x_13886) ;  /* 0xffffffc400147947 */ /* 0x000fea000383ffff */
.L_x_13831:
[----:B------:R-:W-:Y:S01]  /*11050*/  IMAD.MOV.U32 R13, RZ, RZ, R6 ;  /* 0x000000ffff0d7224 */ /* 0x000fe200078e0006 */
[----:B------:R-:W-:Y:S01]  /*11060*/  MOV R12, RZ ;  /* 0x000000ff000c7202 */ /* 0x000fe20000000f00 */
[----:B------:R-:W-:Y:S01]  /*11070*/  IMAD.MOV.U32 R11, RZ, RZ, 0x181f ;  /* 0x0000181fff0b7424 */ /* 0x000fe200078e00ff */
[----:B------:R-:W-:Y:S01]  /*11080*/  LOP3.LUT R16, R16, 0xffffefff, RZ, 0xc0, !PT ;  /* 0xffffefff10107812 */ /* 0x000fe200078ec0ff */
[----:B------:R-:W-:Y:S02]  /*11090*/  IMAD.MOV.U32 R15, RZ, RZ, -0x1 ;  /* 0xffffffffff0f7424 */ /* 0x000fe400078e00ff */
[----:B------:R-:W-:-:S07]  /*110a0*/  IMAD.U32 R4, RZ, RZ, UR46 ;  /* 0x0000002eff047e24 */ /* 0x000fce000f8e00ff */
[----:B------:R-:W-:Y:S05]  /*110b0*/  WARPSYNC.COLLECTIVE R15, `(.L_x_13887) ;  /* 0x000000000f087348 */ /* 0x000fea0003c00000 */
[----:B------:R0:W1:Y:S02]  /*110c0*/  SHFL.IDX P6, R14, R13, R12, R11 ;  /* 0x0000000c0d0e7389 */ /* 0x00006400000c000b */
[----:B01----:R-:W-:Y:S01]  /*110d0*/  ENDCOLLECTIVE ;  /* 0x000000000000791b */ /* 0x003fe20003800000 */
.L_x_13887:
[----:B------:R-:W-:-:S05]  /*110e0*/  LEA R4, R4, R37, 0x7 ;  /* 0x0000002504047211 */ /* 0x000fca00078e38ff */
[----:B------:R-:W-:Y:S02]  /*110f0*/  VIADD R8, R4, 0x10 ;  /* 0x0000001004087836 */ /* 0x000fe40000000000 */
[----:B------:R-:W-:Y:S02]  /*11100*/  IMAD.MOV.U32 R13, RZ, RZ, R0 ;  /* 0x000000ffff0d7224 */ /* 0x000fe400078e0000 */
[----:B------:R-:W-:-:S07]  /*11110*/  IMAD.MOV.U32 R3, RZ, RZ, R14 ;  /* 0x000000ffff037224 */ /* 0x000fce00078e000e */
[----:B------:R-:W-:Y:S05]  /*11120*/  WARPSYNC.COLLECTIVE R15, `(.L_x_13888) ;  /* 0x000000000f087348 */ /* 0x000fea0003c00000 */
[----:B------:R0:W1:Y:S02]  /*11130*/  SHFL.IDX P6, R14, R13, R12, R11 ;  /* 0x0000000c0d0e7389 */ /* 0x00006400000c000b */
[----:B01----:R-:W-:Y:S01]  /*11140*/  ENDCOLLECTIVE ;  /* 0x000000000000791b */ /* 0x003fe20003800000 */
.L_x_13888:
        /* <DEDUP_REMOVED lines=11> */
.L_x_13889:
[----:B------:R-:W-:Y:S01]  /*11200*/  LOP3.LUT R16, R16, 0xfffff7ff, RZ, 0xc0, !PT ;  /* 0xfffff7ff10107812 */ /* 0x000fe200078ec0ff */
[----:B------:R-:W-:Y:S02]  /*11210*/  @!P2 IMAD.X R3, RZ, RZ, R3, P1 ;  /* 0x000000ffff03a224 */ /* 0x000fe400008e0603 */
[----:B------:R-:W-:-:S05]  /*11220*/  @!P2 IMAD.MOV.U32 R2, RZ, RZ, R10 ;  /* 0x000000ffff02a224 */ /* 0x000fca00078e000a */
[----:B------:R-:W-:Y:S01]  /*11230*/  @!PT LDS RZ, [RZ] ;  /* 0x00000000fffff984 */ /* 0x000fe20000000800 */
[----:B------:R-:W-:Y:S01]  /*11240*/  @!PT LDS RZ, [RZ] ;  /* 0x00000000fffff984 */ /* 0x000fe20000000800 */
[----:B------:R-:W-:Y:S01]  /*11250*/  @!PT LDS RZ, [RZ] ;  /* 0x00000000fffff984 */ /* 0x000fe20000000800 */
[----:B------:R0:W-:Y:S01]  /*11260*/  @!P2 LDGSTS.E.BYPASS.LTC128B.128 [R9+0x18400], desc[UR36][R2.64], !P0 ;  /* 0x184000000209afae */ /* 0x0001e2000c101d64 */
[----:B------:R-:W-:Y:S01]  /*11270*/  ISETP.GE.AND P2, PT, R8, R5, PT ;  /* 0x000000050800720c */ /* 0x000fe20003f46270 */
[----:B------:R-:W-:Y:S02]  /*11280*/  VIADD R8, R4, 0x20 ;  /* 0x0000002004087836 */ /* 0x000fe40000000000 */
[----:B------:R-:W-:Y:S01]  /*11290*/  IMAD.MOV.U32 R13, RZ, RZ, R0 ;  /* 0x000000ffff0d7224 */ /* 0x000fe200078e0000 */
[----:B------:R-:W-:-:S09]  /*112a0*/  MOV R7, R14 ;  /* 0x0000000e00077202 */ /* 0x000fd20000000f00 */
[----:B0-----:R-:W-:Y:S05]  /*112b0*/  WARPSYNC.COLLECTIVE R15, `(.L_x_13890) ;  /* 0x000000000f087348 */ /* 0x001fea0003c00000 */
[----:B------:R1:W2:Y:S02]  /*112c0*/  SHFL.IDX P6, R14, R13, R12, R11 ;  /* 0x0000000c0d0e7389 */ /* 0x0002a400000c000b */
[----:B012---:R-:W-:Y:S01]  /*112d0*/  ENDCOLLECTIVE ;  /* 0x000000000000791b */ /* 0x007fe20003800000 */
.L_x_13890:
[----:B------:R-:W-:-:S04]  /*112e0*/  @P2 LOP3.LUT R16, R16, 0x800, RZ, 0xfc, !PT ;  /* 0x0000080010102812 */ /* 0x000fc800078efcff */
[----:B------:R-:W-:Y:S02]  /*112f0*/  LOP3.LUT R16, R16, 0xfffffbff, RZ, 0xc0, !PT ;  /* 0xfffffbff10107812 */ /* 0x000fe400078ec0ff */
[----:B------:R-:W-:Y:S02]  /*11300*/  @!P2 LEA R15, R28, UR44, 0x1 ;  /* 0x0000002c1c0fac11 */ /* 0x000fe4000f8e08ff */
[----:B------:R-:W-:Y:S02]  /*11310*/  MOV R13, R6 ;  /* 0x00000006000d7202 */ /* 0x000fe40000000f00 */
        /* <DEDUP_REMOVED lines=11> */
[----:B------:R-:W-:-:S02]  /*113d0*/  VIADD R8, R4, 0x30 ;  /* 0x0000003004087836 */ /* 0x000fc40000000000 */
[----:B0-----:R-:W-:-:S10]  /*113e0*/  IMAD.MOV.U32 R15, RZ, RZ, -0x1 ;  /* 0xffffffffff0f7424 */ /* 0x001fd400078e00ff */
[----:B------:R-:W-:-:S07]  /*113f0*/  @P2 LOP3.LUT R16, R16, 0x400, RZ, 0xfc, !PT ;  /* 0x0000040010102812 */ /* 0x000fce00078efcff */
[----:B------:R-:W-:Y:S05]  /*11400*/  WARPSYNC.COLLECTIVE R15, `(.L_x_13891) ;  /* 0x000000000f087348 */ /* 0x000fea0003c00000 */
[----:B------:R0:W1:Y:S02]  /*11410*/  SHFL.IDX P6, R14, R13, R12, R11 ;  /* 0x0000000c0d0e7389 */ /* 0x00006400000c000b */
[----:B01----:R-:W-:Y:S01]  /*11420*/  ENDCOLLECTIVE ;  /* 0x000000000000791b */ /* 0x003fe20003800000 */
.L_x_13891:
[----:B------:R-:W-:Y:S01]  /*11430*/  LOP3.LUT R16, R16, 0xfffffdff, RZ, 0xc0, !PT ;  /* 0xfffffdff10107812 */ /* 0x000fe200078ec0ff */
[----:B------:R-:W-:Y:S02]  /*11440*/  IMAD.MOV.U32 R13, RZ, RZ, R0 ;  /* 0x000000ffff0d7224 */ /* 0x000fe400078e0000 */
[----:B------:R-:W-:-:S07]  /*11450*/  IMAD.MOV.U32 R2, RZ, RZ, R14 ;  /* 0x000000ffff027224 */ /* 0x000fce00078e000e */
[----:B------:R-:W-:Y:S05]  /*11460*/  WARPSYNC.COLLECTIVE R15, `(.L_x_13892) ;  /* 0x000000000f087348 */ /* 0x000fea0003c00000 */
[----:B------:R0:W1:Y:S02]  /*11470*/  SHFL.IDX P6, R14, R13, R12, R11 ;  /* 0x0000000c0d0e7389 */ /* 0x00006400000c000b */
[----:B01----:R-:W-:Y:S01]  /*11480*/  ENDCOLLECTIVE ;  /* 0x000000000000791b */ /* 0x003fe20003800000 */
.L_x_13892:
[----:B------:R-:W-:Y:S01]  /*11490*/  @!P2 LEA R15, R28, UR44, 0x1 ;  /* 0x0000002c1c0fac11 */ /* 0x000fe2000f8e08ff */
[----:B------:R-:W-:Y:S01]  /*114a0*/  IMAD.MOV.U32 R12, RZ, RZ, 0x3 ;  /* 0x00000003ff0c7424 */ /* 0x000fe200078e00ff */
[----:B------:R-:W-:-:S04]  /*114b0*/  @!P2 LEA R13, P1, R17, R14, 0x1 ;  /* 0x0000000e110da211 */ /* 0x000fc800078208ff */
[----:B------:R-:W-:Y:S01]  /*114c0*/  @!P2 IADD3.X R14, RZ, R2, RZ, P1, !PT ;  /* 0x00000002ff0ea210 */ /* 0x000fe20000ffe4ff */
[----:B------:R-:W-:Y:S02]  /*114d0*/  @!P2 IMAD.MOV.U32 R2, RZ, RZ, R13 ;  /* 0x000000ffff02a224 */ /* 0x000fe400078e000d */
[----:B------:R-:W-:Y:S02]  /*114e0*/  IMAD.MOV.U32 R13, RZ, RZ, R6 ;  /* 0x000000ffff0d7224 */ /* 0x000fe400078e0006 */
[----:B------:R-:W-:-:S05]  /*114f0*/  @!P2 IMAD.MOV.U32 R3, RZ, RZ, R14 ;  /* 0x000000ffff03a224 */ /* 0x000fca00078e000e */
[----:B------:R-:W-:Y:S01]  /*11500*/  @!PT LDS RZ, [RZ] ;  /* 0x00000000fffff984 */ /* 0x000fe20000000800 */
[----:B------:R-:W-:Y:S01]  /*11510*/  @!PT LDS RZ, [RZ] ;  /* 0x00000000fffff984 */ /* 0x000fe20000000800 */
[----:B------:R-:W-:Y:S01]  /*11520*/  @!PT LDS RZ, [RZ] ;  /* 0x00000000fffff984 */ /* 0x000fe20000000800 */
[----:B------:R0:W-:Y:S01]  /*11530*/  @!P2 LDGSTS.E.BYPASS.LTC128B.128 [R15+0x19400], desc[UR36][R2.64], !P0 ;  /* 0x19400000020fafae */ /* 0x0001e2000c101d64 */
[----:B------:R-:W-:Y:S02]  /*11540*/  ISETP.GE.AND P2, PT, R8, R5, PT ;  /* 0x000000050800720c */ /* 0x000fe40003f46270 */
[----:B0-----:R-:W-:-:S11]  /*11550*/  MOV R15, 0xffffffff ;  /* 0xffffffff000f7802 */ /* 0x001fd60000000f00 */
[----:B------:R-:W-:-:S07]  /*11560*/  @P2 LOP3.LUT R16, R16, 0x200, RZ, 0xfc, !PT ;  /* 0x0000020010102812 */ /* 0x000fce00078efcff */
[----:B------:R-:W-:Y:S05]  /*11570*/  WARPSYNC.COLLECTIVE R15, `(.L_x_13893) ;  /* 0x000000000f087348 */ /* 0x000fea0003c00000 */
[----:B------:R0:W1:Y:S02]  /*11580*/  SHFL.IDX P6, R14, R13, R12, R11 ;  /* 0x0000000c0d0e7389 */ /* 0x00006400000c000b */
[----:B01----:R-:W-:Y:S01]  /*11590*/  ENDCOLLECTIVE ;  /* 0x000000000000791b */ /* 0x003fe20003800000 */
.L_x_13893:
[----:B------:R-:W-:Y:S01]  /*115a0*/  LOP3.LUT R16, R16, 0xfffffeff, RZ, 0xc0, !PT ;  /* 0xfffffeff10107812 */ /* 0x000fe200078ec0ff */
[----:B------:R-:W-:Y:S02]  /*115b0*/  IMAD.MOV.U32 R13, RZ, RZ, R0 ;  /* 0x000000ffff0d7224 */ /* 0x000fe400078e0000 */
[----:B------:R-:W-:-:S07]  /*115c0*/  IMAD.MOV.U32 R8, RZ, RZ, R14 ;  /* 0x000000ffff087224 */ /* 0x000fce00078e000e */
[----:B------:R-:W-:Y:S05]  /*115d0*/  WARPSYNC.COLLECTIVE R15, `(.L_x_13894) ;  /* 0x000000000f087348 */ /* 0x000fea0003c00000 */
[----:B------:R0:W1:Y:S02]  /*115e0*/  SHFL.IDX P6, R14, R13, R12, R11 ;  /* 0x0000000c0d0e7389 */ /* 0x00006400000c000b */
[----:B01----:R-:W-:Y:S01]  /*115f0*/  ENDCOLLECTIVE ;  /* 0x000000000000791b */ /* 0x003fe20003800000 */
.L_x_13894:
[----:B------:R-:W-:Y:S01]  /*11600*/  @!P2 LEA R15, R28, UR44, 0x1 ;  /* 0x0000002c1c0fac11 */ /* 0x000fe2000f8e08ff */
[----:B------:R-:W-:Y:S02]  /*11610*/  IMAD.MOV.U32 R13, RZ, RZ, R6 ;  /* 0x000000ffff0d7224 */ /* 0x000fe400078e0006 */
[----:B------:R-:W-:Y:S02]  /*11620*/  IMAD.MOV.U32 R12, RZ, RZ, 0x4 ;  /* 0x00000004ff0c7424 */ /* 0x000fe400078e00ff */
[----:B------:R-:W-:-:S05]  /*11630*/  IMAD.MOV.U32 R2, RZ, RZ, R14 ;  /* 0x000000ffff027224 */ /* 0x000fca00078e000e */
[----:B------:R-:W-:-:S05]  /*11640*/  @!P2 LEA R7, P1, R17, R2, 0x1 ;  /* 0x000000021107a211 */ /* 0x000fca00078208ff */
[----:B------:R-:W-:Y:S02]  /*11650*/  @!P2 IMAD.X R8, RZ, RZ, R8, P1 ;  /* 0x000000ffff08a224 */ /* 0x000fe400008e0608 */
[----:B------:R-:W-:-:S03]  /*11660*/  @!P2 IMAD.MOV.U32 R2, RZ, RZ, R7 ;  /* 0x000000ffff02a224 */ /* 0x000fc600078e0007 */
[----:B------:R-:W-:Y:S01]  /*11670*/  @!P2 MOV R3, R8 ;  /* 0x000000080003a202 */ /* 0x000fe20000000f00 */
[----:B------:R-:W-:-:S04]  /*11680*/  VIADD R8, R4, 0x40 ;  /* 0x0000004004087836 */ /* 0x000fc80000000000 */
[----:B------:R-:W-:Y:S01]  /*11690*/  @!PT LDS RZ, [RZ] ;  /* 0x00000000fffff984 */ /* 0x000fe20000000800 */
[----:B------:R-:W-:Y:S01]  /*116a0*/  @!PT LDS RZ, [RZ] ;  /* 0x00000000fffff984 */ /* 0x000fe20000000800 */
[----:B------:R-:W-:Y:S01]  /*116b0*/  @!PT LDS RZ, [RZ] ;  /* 0x00000000fffff984 */ /* 0x000fe20000000800 */
[----:B------:R0:W-:Y:S01]  /*116c0*/  @!P2 LDGSTS.E.BYPASS.LTC128B.128 [R15+0x19c00], desc[UR36][R2.64], !P0 ;  /* 0x19c00000020fafae */ /* 0x0001e2000c101d64 */
[----:B------:R-:W-:Y:S01]  /*116d0*/  ISETP.GE.AND P2, PT, R8, R5, PT ;  /* 0x000000050800720c */ /* 0x000fe20003f46270 */
[----:B------:R-:W-:Y:S02]  /*116e0*/  VIADD R8, R4, 0x50 ;  /* 0x0000005004087836 */ /* 0x000fe40000000000 */
[----:B0-----:R-:W-:-:S10]  /*116f0*/  IMAD.MOV.U32 R15, RZ, RZ, -0x1 ;  /* 0xffffffffff0f7424 */ /* 0x001fd400078e00ff */
[----:B------:R-:W-:Y:S02]  /*11700*/  @!P2 LEA R7, R28, UR44, 0x1 ;  /* 0x0000002c1c07ac11 */ /* 0x000fe4000f8e08ff */
[----:B------:R-:W-:-:S07]  /*11710*/  @P2 LOP3.LUT R16, R16, 0x100, RZ, 0xfc, !PT ;  /* 0x0000010010102812 */ /* 0x000fce00078efcff */
[----:B------:R-:W-:Y:S05]  /*11720*/  WARPSYNC.COLLECTIVE R15, `(.L_x_13895) ;  /* 0x000000000f087348 */ /* 0x000fea0003c00000 */
[----:B------:R0:W1:Y:S02]  /*11730*/  SHFL.IDX P6, R14, R13, R12, R11 ;  /* 0x0000000c0d0e7389 */ /* 0x00006400000c000b */
[----:B01----:R-:W-:Y:S01]  /*11740*/  ENDCOLLECTIVE ;  /* 0x000000000000791b */ /* 0x003fe20003800000 */
.L_x_13895:
[----:B------:R-:W-:Y:S02]  /*11750*/  LOP3.LUT R16, R16, 0xffffff7f, RZ, 0xc0, !PT ;  /* 0xffffff7f10107812 */ /* 0x000fe400078ec0ff */
[----:B------:R-:W-:Y:S01]  /*11760*/  MOV R13, R0 ;  /* 0x00000000000d7202 */ /* 0x000fe20000000f00 */
[----:B------:R-:W-:-:S07]  /*11770*/  IMAD.MOV.U32 R10, RZ, RZ, R14 ;  /* 0x000000ffff0a7224 */ /* 0x000fce00078e000e */
[----:B------:R-:W-:Y:S05]  /*11780*/  WARPSYNC.COLLECTIVE R15, `(.L_x_13896) ;  /* 0x000000000f087348 */ /* 0x000fea0003c00000 */
[----:B------:R0:W1:Y:S02]  /*11790*/  SHFL.IDX P6, R14, R13, R12, R11 ;  /* 0x0000000c0d0e7389 */ /* 0x00006400000c000b */
[----:B01----:R-:W-:Y:S01]  /*117a0*/  ENDCOLLECTIVE ;  /* 0x000000000000791b */ /* 0x003fe20003800000 */
.L_x_13896:
[----:B------:R-:W-:Y:S01]  /*117b0*/  MOV R13, R6 ;  /* 0x00000006000d7202 */ /* 0x000fe20000000f00 */
[----:B------:R-:W-:Y:S02]  /*117c0*/  IMAD.MOV.U32 R12, RZ, RZ, 0x5 ;  /* 0x00000005ff0c7424 */ /* 0x000fe400078e00ff */
[----:B------:R-:W-:-:S07]  /*117d0*/  IMAD.MOV.U32 R20, RZ, RZ, R14 ;  /* 0x000000ffff147224 */ /* 0x000fce00078e000e */
[----:B------:R-:W-:Y:S05]  /*117e0*/  WARPSYNC.COLLECTIVE R15, `(.L_x_13897) ;  /* 0x000000000f087348 */ /* 0x000fea0003c00000 */
[----:B------:R0:W1:Y:S02]  /*117f0*/  SHFL.IDX P6, R14, R13, R12, R11 ;  /* 0x0000000c0d0e7389 */ /* 0x00006400000c000b */
[----:B01----:R-:W-:Y:S01]  /*11800*/  ENDCOLLECTIVE ;  /* 0x000000000000791b */ /* 0x003fe20003800000 */
.L_x_13897:
        /* <DEDUP_REMOVED lines=15> */
.L_x_13898:
[----:B------:R-:W-:Y:S02]  /*11900*/  @!P2 LEA R9, R28, UR44, 0x1 ;  /* 0x0000002c1c09ac11 */ /* 0x000fe4000f8e08ff */
[----:B------:R-:W-:-:S04]  /*11910*/  @P2 LOP3.LUT R16, R16, 0x80, RZ, 0xfc, !PT ;  /* 0x0000008010102812 */ /* 0x000fc800078efcff */
[----:B------:R-:W-:Y:S01]  /*11920*/  LOP3.LUT R16, R16, 0xffffffbf, RZ, 0xc0, !PT ;  /* 0xffffffbf10107812 */ /* 0x000fe200078ec0ff */
[----:B------:R-:W-:Y:S02]  /*11930*/  IMAD.MOV.U32 R13, RZ, RZ, R6 ;  /* 0x000000ffff0d7224 */ /* 0x000fe400078e0006 */
[----:B------:R-:W-:-:S05]  /*11940*/  IMAD.MOV.U32 R20, RZ, RZ, R14 ;  /* 0x000000ffff147224 */ /* 0x000fca00078e000e */
[----:B------:R-:W-:-:S05]  /*11950*/  @!P2 LEA R11, P1, R17, R20, 0x1 ;  /* 0x00000014110ba211 */ /* 0x000fca00078208ff */
[----:B------:R-:W-:Y:S01]  /*11960*/  @!P2 IMAD.X R12, RZ, RZ, R2, P1 ;  /* 0x000000ffff0ca224 */ /* 0x000fe200008e0602 */
[----:B------:R-:W-:Y:S01]  /*11970*/  @!P2 MOV R2, R11 ;  /* 0x0000000b0002a202 */ /* 0x000fe20000000f00 */
[----:B------:R-:W-:Y:S02]  /*11980*/  IMAD.MOV.U32 R11, RZ, RZ, 0x181f ;  /* 0x0000181fff0b7424 */ /* 0x000fe400078e00ff */
        /* <DEDUP_REMOVED lines=10> */
.L_x_13899:
[----:B------:R-:W-:Y:S02]  /*11a30*/  @!P2 LEA R21, R28, UR44, 0x1 ;  /* 0x0000002c1c15ac11 */ /* 0x000fe4000f8e08ff */
[----:B------:R-:W-:Y:S02]  /*11a40*/  @P2 LOP3.LUT R16, R16, 0x40, RZ, 0xfc, !PT ;  /* 0x0000004010102812 */ /* 0x000fe400078efcff */
[----:B------:R-:W-:Y:S01]  /*11a50*/  MOV R13, R0 ;  /* 0x00000000000d7202 */ /* 0x000fe20000000f00 */
[----:B------:R-:W-:-:S07]  /*11a60*/  IMAD.MOV.U32 R2, RZ, RZ, R14 ;  /* 0x000000ffff027224 */ /* 0x000fce00078e000e */
[----:B------:R-:W-:Y:S05]  /*11a70*/  WARPSYNC.COLLECTIVE R15, `(.L_x_13900) ;  /* 0x000000000f087348 */ /* 0x000fea0003c00000 */
[----:B------:R0:W1:Y:S02]  /*11a80*/  SHFL.IDX P6, R14, R13, R12, R11 ;  /* 0x0000000c0d0e7389 */ /* 0x00006400000c000b */
[----:B01----:R-:W-:Y:S01]  /*11a90*/  ENDCOLLECTIVE ;  /* 0x000000000000791b */ /* 0x003fe20003800000 */
.L_x_13900:
[----:B------:R-:W-:Y:S02]  /*11aa0*/  MOV R12, 0x7 ;  /* 0x00000007000c7802 */ /* 0x000fe40000000f00 */
        /* <DEDUP_REMOVED lines=8> */
.L_x_13901:
        /* <DEDUP_REMOVED lines=9> */
.L_x_13902:
[----:B------:R-:W-:Y:S05]  /*11bc0*/  BRA `(.L_x_13903) ;  /* 0xffffffc000ec7947 */ /* 0x000fea000383ffff */
.L_x_13833:
        /* <DEDUP_REMOVED lines=8> */
.L_x_13905:
[----:B------:R-:W-:Y:S05]  /*11c50*/  BSYNC B0 ;  /* 0x0000000000007941 */ /* 0x000fea0003800000 */
.L_x_13904:
        /* <DEDUP_REMOVED lines=9> */
.L_x_13906:
        /* <DEDUP_REMOVED lines=9> */
.L_x_13907:
        /* <DEDUP_REMOVED lines=13> */
.L_x_13908:
        /* <DEDUP_REMOVED lines=19> */
.L_x_13909:
[----:B------:R-:W-:Y:S01]  /*11f80*/  MOV R13, R0 ;  /* 0x00000000000d7202 */ /* 0x000fe20000000f00 */
[----:B------:R-:W-:-:S07]  /*11f90*/  IMAD.MOV.U32 R5, RZ, RZ, R14 ;  /* 0x000000ffff057224 */ /* 0x000fce00078e000e */
[----:B------:R-:W-:Y:S05]  /*11fa0*/  WARPSYNC.COLLECTIVE R15, `(.L_x_13910) ;  /* 0x000000000f087348 */ /* 0x000fea0003c00000 */
[----:B------:R0:W1:Y:S02]  /*11fb0*/  SHFL.IDX P6, R14, R13, R12, R11 ;  /* 0x0000000c0d0e7389 */ /* 0x00006400000c000b */
[----:B01----:R-:W-:Y:S01]  /*11fc0*/  ENDCOLLECTIVE ;  /* 0x000000000000791b */ /* 0x003fe20003800000 */
.L_x_13910:
[----:B------:R-:W-:Y:S02]  /*11fd0*/  IMAD.MOV.U32 R13, RZ, RZ, R4 ;  /* 0x000000ffff0d7224 */ /* 0x000fe400078e0004 */
[----:B------:R-:W-:Y:S01]  /*11fe0*/  IMAD.MOV.U32 R12, RZ, RZ, 0x3 ;  /* 0x00000003ff0c7424 */ /* 0x000fe200078e00ff */
[----:B------:R-:W-:-:S05]  /*11ff0*/  @!P5 LEA R14, P0, R17, R14, 0x1 ;  /* 0x0000000e110ed211 */ /* 0x000fca00078008ff */
[----:B------:R-:W-:-:S08]  /*12000*/  @!P5 IMAD.MOV.U32 R2, RZ, RZ, R14 ;  /* 0x000000ffff02d224 */ /* 0x000fd000078e000e */
[----:B------:R-:W-:Y:S05]  /*12010*/  WARPSYNC.COLLECTIVE R15, `(.L_x_13911) ;  /* 0x000000000f087348 */ /* 0x000fea0003c00000 */
[----:B------:R0:W1:Y:S02]  /*12020*/  SHFL.IDX P6, R14, R13, R12, R11 ;  /* 0x0000000c0d0e7389 */ /* 0x00006400000c000b */
[----:B01----:R-:W-:Y:S01]  /*12030*/  ENDCOLLECTIVE ;  /* 0x000000000000791b */ /* 0x003fe20003800000 */
.L_x_13911:
        /* <DEDUP_REMOVED lines=15> */
.L_x_13912:
        /* <DEDUP_REMOVED lines=19> */
.L_x_13913:
[----:B------:R-:W-:Y:S02]  /*12260*/  IMAD.MOV.U32 R13, RZ, RZ, R0 ;  /* 0x000000ffff0d7224 */ /* 0x000fe400078e0000 */
[----:B------:R-:W-:-:S07]  /*12270*/  IMAD.MOV.U32 R5, RZ, RZ, R14 ;  /* 0x000000ffff057224 */ /* 0x000fce00078e000e */
[----:B------:R-:W-:Y:S05]  /*12280*/  WARPSYNC.COLLECTIVE R15, `(.L_x_13914) ;  /* 0x000000000f087348 */ /* 0x000fea0003c00000 */
[----:B------:R0:W1:Y:S02]  /*12290*/  SHFL.IDX P6, R14, R13, R12, R11 ;  /* 0x0000000c0d0e7389 */ /* 0x00006400000c000b */
[----:B01----:R-:W-:Y:S01]  /*122a0*/  ENDCOLLECTIVE ;  /* 0x000000000000791b */ /* 0x003fe20003800000 */
.L_x_13914:
[----:B------:R-:W-:Y:S01]  /*122b0*/  MOV R13, R4 ;  /* 0x00000004000d7202 */ /* 0x000fe20000000f00 */
[----:B------:R-:W-:Y:S01]  /*122c0*/  IMAD.MOV.U32 R12, RZ, RZ, 0x5 ;  /* 0x00000005ff0c7424 */ /* 0x000fe200078e00ff */
[----:B------:R-:W-:-:S05]  /*122d0*/  @!P5 LEA R14, P0, R17, R14, 0x1 ;  /* 0x0000000e110ed211 */ /* 0x000fca00078008ff */
[----:B------:R-:W-:-:S08]  /*122e0*/  @!P5 IMAD.MOV.U32 R2, RZ, RZ, R14 ;  /* 0x000000ffff02d224 */ /* 0x000fd000078e000e */
[----:B------:R-:W-:Y:S05]  /*122f0*/  WARPSYNC.COLLECTIVE R15, `(.L_x_13915) ;  /* 0x000000000f087348 */ /* 0x000fea0003c00000 */
[----:B------:R0:W1:Y:S02]  /*12300*/  SHFL.IDX P6, R14, R13, R12, R11 ;  /* 0x0000000c0d0e7389 */ /* 0x00006400000c000b */
[----:B01----:R-:W-:Y:S01]  /*12310*/  ENDCOLLECTIVE ;  /* 0x000000000000791b */ /* 0x003fe20003800000 */
.L_x_13915:
        /* <DEDUP_REMOVED lines=15> */
.L_x_13916:
        /* <DEDUP_REMOVED lines=19> */
.L_x_13917:
[----:B------:R-:W-:Y:S02]  /*12540*/  IMAD.MOV.U32 R13, RZ, RZ, R0 ;  /* 0x000000ffff0d7224 */ /* 0x000fe400078e0000 */
[----:B------:R-:W-:-:S07]  /*12550*/  IMAD.MOV.U32 R5, RZ, RZ, R14 ;  /* 0x000000ffff057224 */ /* 0x000fce00078e000e */
[----:B------:R-:W-:Y:S05]  /*12560*/  WARPSYNC.COLLECTIVE R15, `(.L_x_13918) ;  /* 0x000000000f087348 */ /* 0x000fea0003c00000 */
[----:B------:R0:W1:Y:S02]  /*12570*/  SHFL.IDX P6, R14, R13, R12, R11 ;  /* 0x0000000c0d0e7389 */ /* 0x00006400000c000b */
[----:B01----:R-:W-:Y:S01]  /*12580*/  ENDCOLLECTIVE ;  /* 0x000000000000791b */ /* 0x003fe20003800000 */
.L_x_13918:
        /* <DEDUP_REMOVED lines=8> */
.L_x_13919:
        /* <DEDUP_REMOVED lines=13> */
.L_x_13920:
[----:B------:R-:W-:Y:S05]  /*126e0*/  BRA `(.L_x_13921) ;  /* 0xffffffc000d47947 */ /* 0x000fea000383ffff */
.L_x_13836:
[----:B0--3--:R-:W-:-:S04]  /*126f0*/  MOV R3, UR44 ;  /* 0x0000002c00037c02 */ /* 0x009fc80008000f00 */
[----:B------:R0:W3:Y:S03]  /*12700*/  SYNCS.PHASECHK.TRANS64.TRYWAIT P0, [R3+URZ+0x32420], R0 ;  /* 0x03242000030075a7 */ /* 0x0000e6000800017f */
[----:B---3--:R-:W-:Y:S05]  /*12710*/  @!P0 NANOSLEEP.SYNCS 0x989680 ;  /* 0x009896800000895d */ /* 0x008fea0003900000 */
[----:B------:R-:W3:Y:S02]  /*12720*/  @!P0 SYNCS.PHASECHK.TRANS64 P0, [R3+URZ+0x32420], R0 ;  /* 0x03242000030085a7 */ /* 0x000ee4000800007f */
[----:B---3--:R-:W-:Y:S05]  /*12730*/  @!P0 BRA `(.L_x_13836) ;  /* 0xfffffffc00ec8947 */ /* 0x008fea000383ffff */
[----:B------:R-:W-:Y:S05]  /*12740*/  BRA `(.L_x_13922) ;  /* 0xffffffc400187947 */ /* 0x000fea000383ffff */
.L_x_13838:
[----:B0--3--:R-:W-:-:S04]  /*12750*/  IMAD.U32 R3, RZ, RZ, UR44 ;  /* 0x0000002cff037e24 */ /* 0x009fc8000f8e00ff */
[----:B------:R0:W3:Y:S03]  /*12760*/  SYNCS.PHASECHK.TRANS64.TRYWAIT P0, [R3+URZ+0x32460], R0 ;  /* 0x03246000030075a7 */ /* 0x0000e6000800017f */
[----:B---3--:R-:W-:Y:S05]  /*12770*/  @!P0 NANOSLEEP.SYNCS 0x989680 ;  /* 0x009896800000895d */ /* 0x008fea0003900000 */
[----:B------:R-:W3:Y:S02]  /*12780*/  @!P0 SYNCS.PHASECHK.TRANS64 P0, [R3+URZ+0x32460], R0 ;  /* 0x03246000030085a7 */ /* 0x000ee4000800007f */
[----:B---3--:R-:W-:Y:S05]  /*12790*/  @!P0 BRA `(.L_x_13838) ;  /* 0xfffffffc00ec8947 */ /* 0x008fea000383ffff */
[----:B------:R-:W-:Y:S05]  /*127a0*/  BRA `(.L_x_13923) ;  /* 0xffffffc400147947 */ /* 0x000fea000383ffff */
.L_x_13839:
        /* <DEDUP_REMOVED lines=8> */
.L_x_13925:
[----:B------:R-:W-:Y:S05]  /*12830*/  BSYNC B0 ;  /* 0x0000000000007941 */ /* 0x000fea0003800000 */
.L_x_13924:
[----:B------:R-:W-:Y:S01]  /*12840*/  IMAD.MOV.U32 R13, RZ, RZ, R10 ;  /* 0x000000ffff0d7224 */ /* 0x000fe200078e000a */
[----:B------:R-:W-:Y:S01]  /*12850*/  MOV R0, R14 ;  /* 0x0000000e00007202 */ /* 0x000fe20000000f00 */
[----:B------:R-:W-:Y:S01]  /*12860*/  IMAD.MOV.U32 R12, RZ, RZ, RZ ;  /* 0x000000ffff0c7224 */ /* 0x000fe200078e00ff */
[C---:B------:R-:W-:Y:S01]  /*12870*/  LOP3.LUT P2, RZ, R5.reuse, 0x2, RZ, 0xc0, !PT ;  /* 0x0000000205ff7812 */ /* 0x040fe2000784c0ff */
[----:B------:R-:W-:Y:S01]  /*12880*/  IMAD.MOV.U32 R11, RZ, RZ, 0x181f ;  /* 0x0000181fff0b7424 */ /* 0x000fe200078e00ff */
[----:B------:R-:W-:Y:S01]  /*12890*/  LOP3.LUT P1, RZ, R5, 0x4, RZ, 0xc0, !PT ;  /* 0x0000000405ff7812 */ /* 0x000fe2000782c0ff */
[----:B------:R-:W-:Y:S02]  /*128a0*/  IMAD.MOV.U32 R15, RZ, RZ, -0x1 ;  /* 0xffffffffff0f7424 */ /* 0x000fe400078e00ff */
[----:B------:R-:W-:Y:S01]  /*128b0*/  IMAD.SHL.U32 R17, R17, 0x2, RZ ;  /* 0x0000000211117824 */ /* 0x000fe200078e00ff */
[----:B------:R-:W-:Y:S01]  /*128c0*/  ISETP.LT.OR P3, PT, R18, 0x1, !P1 ;  /* 0x000000011200780c */ /* 0x000fe20004f61670 */
[----:B------:R-:W-:-:S12]  /*128d0*/  IMAD.MOV.U32 R6, RZ, RZ, RZ ;  /* 0x000000ffff067224 */ /* 0x000fd800078e00ff */
[----:B------:R-:W-:Y:S05]  /*128e0*/  WARPSYNC.COLLECTIVE R15, `(.L_x_13926) ;  /* 0x000000000f087348 */ /* 0x000fea0003c00000 */
[----:B------:R0:W1:Y:S02]  /*128f0*/  SHFL.IDX P6, R14, R13, R12, R11 ;  /* 0x0000000c0d0e7389 */ /* 0x00006400000c000b */
[----:B01----:R-:W-:Y:S01]  /*12900*/  ENDCOLLECTIVE ;  /* 0x000000000000791b */ /* 0x003fe20003800000 */
.L_x_13926:
[----:B------:R-:W-:Y:S02]  /*12910*/  IMAD.MOV.U32 R13, RZ, RZ, R19 ;  /* 0x000000ffff0d7224 */ /* 0x000fe400078e0013 */
[----:B------:R-:W-:Y:S01]  /*12920*/  IMAD.MOV.U32 R12, RZ, RZ, 0x1 ;  /* 0x00000001ff0c7424 */ /* 0x000fe200078e00ff */
[----:B------:R-:W-:-:S13]  /*12930*/  IADD3 R2, P0, R14, R17, RZ ;  /* 0x000000110e027210 */ /* 0x000fda0007f1e0ff */
[----:B------:R-:W-:Y:S05]  /*12940*/  WARPSYNC.COLLECTIVE R15, `(.L_x_13927) ;  /* 0x000000000f087348 */ /* 0x000fea0003c00000 */
[----:B------:R0:W1:Y:S02]  /*12950*/  SHFL.IDX P6, R14, R13, R12, R11 ;  /* 0x0000000c0d0e7389 */ /* 0x00006400000c000b */
[----:B01----:R-:W-:Y:S01]  /*12960*/  ENDCOLLECTIVE ;  /* 0x000000000000791b */ /* 0x003fe20003800000 */
.L_x_13927:
[----:B------:R-:W-:Y:S02]  /*12970*/  IADD3.X R3, RZ, R0, RZ, P0, !PT ;  /* 0x00000000ff037210 */ /* 0x000fe400007fe4ff */
[----:B------:R-:W-:Y:S02]  /*12980*/  ISETP.LT.OR P0, PT, R18, 0x1, P4 ;  /* 0x000000011200780c */ /* 0x000fe40002701670 */
[----:B------:R-:W-:-:S05]  /*12990*/  LEA R0, R28, UR44, 0x1 ;  /* 0x0000002c1c007c11 */ /* 0x000fca000f8e08ff */
[----:B------:R-:W-:Y:S02]  /*129a0*/  VIADD R31, R0, 0x400 ;  /* 0x00000400001f7836 */ /* 0x000fe40000000000 */
[----:B------:R-:W-:-:S04]  /*129b0*/  IMAD.MOV.U32 R13, RZ, RZ, R10 ;  /* 0x000000ffff0d7224 */ /* 0x000fc800078e000a */
        /* <DEDUP_REMOVED lines=9> */
.L_x_13928:
        /* <DEDUP_REMOVED lines=14> */
.L_x_13929:
        /* <DEDUP_REMOVED lines=12> */
.L_x_13930:
        /* <DEDUP_REMOVED lines=14> */
.L_x_13931:
        /* <DEDUP_REMOVED lines=12> */
.L_x_13932:
        /* <DEDUP_REMOVED lines=14> */
.L_x_13933:
        /* <DEDUP_REMOVED lines=12> */
.L_x_13934:
        /* <DEDUP_REMOVED lines=14> */
.L_x_13935:
        /* <DEDUP_REMOVED lines=12> */
.L_x_13936:
        /* <DEDUP_REMOVED lines=9> */
.L_x_13846:
[----:B-1----:R1:W2:Y:S02]  /*13160*/  SYNCS.PHASECHK.TRANS64.TRYWAIT P0, [R19+URZ+0x32440], R23 ;  /* 0x03244017130075a7 */ /* 0x0022a4000800017f */
[----:B--2---:R-:W-:Y:S05]  /*13170*/  @!P0 NANOSLEEP.SYNCS 0x989680 ;  /* 0x009896800000895d */ /* 0x004fea0003900000 */
[----:B------:R-:W2:Y:S02]  /*13180*/  @!P0 SYNCS.PHASECHK.TRANS64 P0, [R19+URZ+0x32440], R23 ;  /* 0x03244017130085a7 */ /* 0x000ea4000800007f */
[----:B--2---:R-:W-:Y:S05]  /*13190*/  @!P0 BRA `(.L_x_13846) ;  /* 0xfffffffc00f08947 */ /* 0x004fea000383ffff */
[----:B------:R-:W-:Y:S05]  /*131a0*/  BRA `(.L_x_13938) ;  /* 0xffffffc400487947 */ /* 0x000fea000383ffff */
.L_x_13847:
        /* <DEDUP_REMOVED lines=8> */
.L_x_13940:
[----:B------:R-:W-:Y:S05]  /*13230*/  BSYNC B1 ;  /* 0x0000000000017941 */ /* 0x000fea0003800000 */
.L_x_13939:
        /* <DEDUP_REMOVED lines=9> */
.L_x_13941:
[----:B------:R-:W-:Y:S02]  /*132d0*/  IMAD.MOV.U32 R13, RZ, RZ, R24 ;  /* 0x000000ffff0d7224 */ /* 0x000fe400078e0018 */
[----:B------:R-:W-:Y:S01]  /*132e0*/  IMAD.MOV.U32 R12, RZ, RZ, 0x1 ;  /* 0x00000001ff0c7424 */ /* 0x000fe200078e00ff */
[----:B------:R-:W-:-:S13]  /*132f0*/  IADD3 R2, P0, R14, R17, RZ ;  /* 0x000000110e027210 */ /* 0x000fda0007f1e0ff */
[----:B------:R-:W-:Y:S05]  /*13300*/  WARPSYNC.COLLECTIVE R15, `(.L_x_13942) ;  /* 0x000000000f087348 */ /* 0x000fea0003c00000 */
[----:B------:R0:W1:Y:S02]  /*13310*/  SHFL.IDX P6, R14, R13, R12, R11 ;  /* 0x0000000c0d0e7389 */ /* 0x00006400000c000b */
[----:B01----:R-:W-:Y:S01]  /*13320*/  ENDCOLLECTIVE ;  /* 0x000000000000791b */ /* 0x003fe20003800000 */
.L_x_13942:
        /* <DEDUP_REMOVED lines=10> */
.L_x_13943:
[----:B------:R-:W-:Y:S01]  /*133d0*/  MOV R13, R24 ;  /* 0x00000018000d7202 */ /* 0x000fe20000000f00 */
[----:B------:R-:W-:Y:S01]  /*133e0*/  IMAD.MOV.U32 R12, RZ, RZ, 0x2 ;  /* 0x00000002ff0c7424 */ /* 0x000fe200078e00ff */
[----:B------:R-:W-:-:S13]  /*133f0*/  IADD3 R2, P0, R14, R17, RZ ;  /* 0x000000110e027210 */ /* 0x000fda0007f1e0ff */
[----:B------:R-:W-:Y:S05]  /*13400*/  WARPSYNC.COLLECTIVE R15, `(.L_x_13944) ;  /* 0x000000000f087348 */ /* 0x000fea0003c00000 */
[----:B------:R0:W1:Y:S02]  /*13410*/  SHFL.IDX P6, R14, R13, R12, R11 ;  /* 0x0000000c0d0e7389 */ /* 0x00006400000c000b */
[----:B01----:R-:W-:Y:S01]  /*13420*/  ENDCOLLECTIVE ;  /* 0x000000000000791b */ /* 0x003fe20003800000 */
.L_x_13944:
        /* <DEDUP_REMOVED lines=10> */
.L_x_13945:
[----:B------:R-:W-:Y:S01]  /*134d0*/  IMAD.MOV.U32 R13, RZ, RZ, R24 ;  /* 0x000000ffff0d7224 */ /* 0x000fe200078e0018 */
[----:B------:R-:W-:Y:S02]  /*134e0*/  MOV R12, 0x3 ;  /* 0x00000003000c7802 */ /* 0x000fe40000000f00 */
[----:B------:R-:W-:-:S13]  /*134f0*/  IADD3 R2, P0, R14, R17, RZ ;  /* 0x000000110e027210 */ /* 0x000fda0007f1e0ff */
[----:B------:R-:W-:Y:S05]  /*13500*/  WARPSYNC.COLLECTIVE R15, `(.L_x_13946) ;  /* 0x000000000f087348 */ /* 0x000fea0003c00000 */
[----:B------:R0:W1:Y:S02]  /*13510*/  SHFL.IDX P6, R14, R13, R12, R11 ;  /* 0x0000000c0d0e7389 */ /* 0x00006400000c000b */
[----:B01----:R-:W-:Y:S01]  /*13520*/  ENDCOLLECTIVE ;  /* 0x000000000000791b */ /* 0x003fe20003800000 */
.L_x_13946:
        /* <DEDUP_REMOVED lines=10> */
.L_x_13947:
[----:B------:R-:W-:Y:S02]  /*135d0*/  IMAD.MOV.U32 R13, RZ, RZ, R24 ;  /* 0x000000ffff0d7224 */ /* 0x000fe400078e0018 */
[----:B------:R-:W-:Y:S01]  /*135e0*/  IMAD.MOV.U32 R12, RZ, RZ, 0x4 ;  /* 0x00000004ff0c7424 */ /* 0x000fe200078e00ff */
[----:B------:R-:W-:-:S13]  /*135f0*/  IADD3 R2, P0, R14, R17, RZ ;  /* 0x000000110e027210 */ /* 0x000fda0007f1e0ff */
[----:B------:R-:W-:Y:S05]  /*13600*/  WARPSYNC.COLLECTIVE R15, `(.L_x_13948) ;  /* 0x000000000f087348 */ /* 0x000fea0003c00000 */
[----:B------:R0:W1:Y:S02]  /*13610*/  SHFL.IDX P6, R14, R13, R12, R11 ;  /* 0x0000000c0d0e7389 */ /* 0x00006400000c000b */
[----:B01----:R-:W-:Y:S01]  /*13620*/  ENDCOLLECTIVE ;  /* 0x000000000000791b */ /* 0x003fe20003800000 */
.L_x_13948:
        /* <DEDUP_REMOVED lines=10> */
.L_x_13949:
[----:B------:R-:W-:Y:S02]  /*136d0*/  IMAD.MOV.U32 R13, RZ, RZ, R24 ;  /* 0x000000ffff0d7224 */ /* 0x000fe400078e0018 */
[----:B------:R-:W-:Y:S01]  /*136e0*/  IMAD.MOV.U32 R12, RZ, RZ, 0x5 ;  /* 0x00000005ff0c7424 */ /* 0x000fe200078e00ff */
[----:B------:R-:W-:-:S13]  /*136f0*/  IADD3 R2, P0, R14, R17, RZ ;  /* 0x000000110e027210 */ /* 0x000fda0007f1e0ff */
[----:B------:R-:W-:Y:S05]  /*13700*/  WARPSYNC.COLLECTIVE R15, `(.L_x_13950) ;  /* 0x000000000f087348 */ /* 0x000fea0003c00000 */
[----:B------:R0:W1:Y:S02]  /*13710*/  SHFL.IDX P6, R14, R13, R12, R11 ;  /* 0x0000000c0d0e7389 */ /* 0x00006400000c000b */
[----:B01----:R-:W-:Y:S01]  /*13720*/  ENDCOLLECTIVE ;  /* 0x000000000000791b */ /* 0x003fe20003800000 */
.L_x_13950:
        /* <DEDUP_REMOVED lines=10> */
.L_x_13951:
[----:B------:R-:W-:Y:S05]  /*137d0*/  BRA `(.L_x_13952) ;  /* 0xffffffc000a47947 */ /* 0x000fea000383ffff */
.L_x_13852:
[----:B---3--:R3:W4:Y:S02]  /*137e0*/  SYNCS.PHASECHK.TRANS64.TRYWAIT P0, [R19+URZ+0x32460], R23 ;  /* 0x03246017130075a7 */ /* 0x008724000800017f */
[----:B----4-:R-:W-:Y:S05]  /*137f0*/  @!P0 NANOSLEEP.SYNCS 0x989680 ;  /* 0x009896800000895d */ /* 0x010fea0003900000 */
[----:B------:R-:W4:Y:S02]  /*13800*/  @!P0 SYNCS.PHASECHK.TRANS64 P0, [R19+URZ+0x32460], R23 ;  /* 0x03246017130085a7 */ /* 0x000f24000800007f */
[----:B----4-:R-:W-:Y:S05]  /*13810*/  @!P0 BRA `(.L_x_13852) ;  /* 0xfffffffc00f08947 */ /* 0x010fea000383ffff */
[----:B------:R-:W-:Y:S05]  /*13820*/  BRA `(.L_x_13953) ;  /* 0xffffffc000f07947 */ /* 0x000fea000383ffff */
.L_x_13853:
        /* <DEDUP_REMOVED lines=8> */
.L_x_13955:
[----:B------:R-:W-:Y:S05]  /*138b0*/  BSYNC B1 ;  /* 0x0000000000017941 */ /* 0x000fea0003800000 */
.L_x_13954:
        /* <DEDUP_REMOVED lines=9> */
.L_x_13956:
[----:B------:R-:W-:Y:S02]  /*13950*/  IMAD.MOV.U32 R6, RZ, RZ, RZ ;  /* 0x000000ffff067224 */ /* 0x000fe400078e00ff */
[----:B------:R-:W-:Y:S01]  /*13960*/  IMAD.MOV.U32 R13, RZ, RZ, R22 ;  /* 0x000000ffff0d7224 */ /* 0x000fe200078e0016 */
[----:B------:R-:W-:Y:S02]  /*13970*/  MOV R12, 0x1 ;  /* 0x00000001000c7802 */ /* 0x000fe40000000f00 */
[----:B------:R-:W-:-:S13]  /*13980*/  IADD3 R2, P0, R14, R17, RZ ;  /* 0x000000110e027210 */ /* 0x000fda0007f1e0ff */
[----:B------:R-:W-:Y:S05]  /*13990*/  WARPSYNC.COLLECTIVE R15, `(.L_x_13957) ;  /* 0x000000000f087348 */ /* 0x000fea0003c00000 */
[----:B------:R0:W1:Y:S02]  /*139a0*/  SHFL.IDX P6, R14, R13, R12, R11 ;  /* 0x0000000c0d0e7389 */ /* 0x00006400000c000b */
[----:B01----:R-:W-:Y:S01]  /*139b0*/  ENDCOLLECTIVE ;  /* 0x000000000000791b */ /* 0x003fe20003800000 */
.L_x_13957:
        /* <DEDUP_REMOVED lines=13> */
.L_x_13958:
[----:B------:R-:W-:Y:S02]  /*13a90*/  IMAD.MOV.U32 R13, RZ, RZ, R22 ;  /* 0x000000ffff0d7224 */ /* 0x000fe400078e0016 */
[----:B------:R-:W-:Y:S01]  /*13aa0*/  IMAD.MOV.U32 R12, RZ, RZ, 0x2 ;  /* 0x00000002ff0c7424 */ /* 0x000fe200078e00ff */
[----:B------:R-:W-:-:S13]  /*13ab0*/  IADD3 R2, P0, R14, R17, RZ ;  /* 0x000000110e027210 */ /* 0x000fda0007f1e0ff */
[----:B------:R-:W-:Y:S05]  /*13ac0*/  WARPSYNC.COLLECTIVE R15, `(.L_x_13959) ;  /* 0x000000000f087348 */ /* 0x000fea0003c00000 */
[----:B------:R0:W1:Y:S02]  /*13ad0*/  SHFL.IDX P6, R14, R13, R12, R11 ;  /* 0x0000000c0d0e7389 */ /* 0x00006400000c000b */
[----:B01----:R-:W-:Y:S01]  /*13ae0*/  ENDCOLLECTIVE ;  /* 0x000000000000791b */ /* 0x003fe20003800000 */
.L_x_13959:
        /* <DEDUP_REMOVED lines=13> */
.L_x_13960:
[----:B------:R-:W-:Y:S02]  /*13bc0*/  IMAD.MOV.U32 R13, RZ, RZ, R22 ;  /* 0x000000ffff0d7224 */ /* 0x000fe400078e0016 */
[----:B------:R-:W-:Y:S01]  /*13bd0*/  IMAD.MOV.U32 R12, RZ, RZ, 0x3 ;  /* 0x00000003ff0c7424 */ /* 0x000fe200078e00ff */
[----:B------:R-:W-:-:S13]  /*13be0*/  IADD3 R2, P0, R14, R17, RZ ;  /* 0x000000110e027210 */ /* 0x000fda0007f1e0ff */
[----:B------:R-:W-:Y:S05]  /*13bf0*/  WARPSYNC.COLLECTIVE R15, `(.L_x_13961) ;  /* 0x000000000f087348 */ /* 0x000fea0003c00000 */
[----:B------:R0:W1:Y:S02]  /*13c00*/  SHFL.IDX P6, R14, R13, R12, R11 ;  /* 0x0000000c0d0e7389 */ /* 0x00006400000c000b */
[----:B01----:R-:W-:Y:S01]  /*13c10*/  ENDCOLLECTIVE ;  /* 0x000000000000791b */ /* 0x003fe20003800000 */
.L_x_13961:
        /* <DEDUP_REMOVED lines=13> */
.L_x_13962:
[----:B------:R-:W-:Y:S02]  /*13cf0*/  IMAD.MOV.U32 R13, RZ, RZ, R22 ;  /* 0x000000ffff0d7224 */ /* 0x000fe400078e0016 */
[----:B------:R-:W-:Y:S01]  /*13d00*/  IMAD.MOV.U32 R12, RZ, RZ, 0x4 ;  /* 0x00000004ff0c7424 */ /* 0x000fe200078e00ff */
[----:B------:R-:W-:-:S13]  /*13d10*/  IADD3 R2, P0, R14, R17, RZ ;  /* 0x000000110e027210 */ /* 0x000fda0007f1e0ff */
[----:B------:R-:W-:Y:S05]  /*13d20*/  WARPSYNC.COLLECTIVE R15, `(.L_x_13963) ;  /* 0x000000000f087348 */ /* 0x000fea0003c00000 */
[----:B------:R0:W1:Y:S02]  /*13d30*/  SHFL.IDX P6, R14, R13, R12, R11 ;  /* 0x0000000c0d0e7389 */ /* 0x00006400000c000b */
[----:B01----:R-:W-:Y:S01]  /*13d40*/  ENDCOLLECTIVE ;  /* 0x000000000000791b */ /* 0x003fe20003800000 */
.L_x_13963:
        /* <DEDUP_REMOVED lines=13> */
.L_x_13964:
[----:B------:R-:W-:Y:S02]  /*13e20*/  IMAD.MOV.U32 R13, RZ, RZ, R22 ;  /* 0x000000ffff0d7224 */ /* 0x000fe400078e0016 */
[----:B------:R-:W-:Y:S01]  /*13e30*/  IMAD.MOV.U32 R12, RZ, RZ, 0x5 ;  /* 0x00000005ff0c7424 */ /* 0x000fe200078e00ff */
[----:B------:R-:W-:-:S13]  /*13e40*/  IADD3 R2, P0, R14, R17, RZ ;  /* 0x000000110e027210 */ /* 0x000fda0007f1e0ff */
[----:B------:R-:W-:Y:S05]  /*13e50*/  WARPSYNC.COLLECTIVE R15, `(.L_x_13965) ;  /* 0x000000000f087348 */ /* 0x000fea0003c00000 */
[----:B------:R0:W1:Y:S02]  /*13e60*/  SHFL.IDX P6, R14, R13, R12, R11 ;  /* 0x0000000c0d0e7389 */ /* 0x00006400000c000b */
[----:B01----:R-:W-:Y:S01]  /*13e70*/  ENDCOLLECTIVE ;  /* 0x000000000000791b */ /* 0x003fe20003800000 */
.L_x_13965:
        /* <DEDUP_REMOVED lines=13> */
.L_x_13966:
[----:B------:R-:W-:Y:S05]  /*13f50*/  BRA `(.L_x_13967) ;  /* 0xffffffc000407947 */ /* 0x000fea000383ffff */
.L_x_13858:
[----:B0-----:R0:W1:Y:S02]  /*13f60*/  SYNCS.PHASECHK.TRANS64.TRYWAIT P0, [R7+URZ+0x32420], R6 ;  /* 0x03242006070075a7 */ /* 0x001064000800017f */
[----:B-1----:R-:W-:Y:S05]  /*13f70*/  @!P0 NANOSLEEP.SYNCS 0x989680 ;  /* 0x009896800000895d */ /* 0x002fea0003900000 */
[----:B------:R-:W1:Y:S02]  /*13f80*/  @!P0 SYNCS.PHASECHK.TRANS64 P0, [R7+URZ+0x32420], R6 ;  /* 0x03242006070085a7 */ /* 0x000e64000800007f */
[----:B-1----:R-:W-:Y:S05]  /*13f90*/  @!P0 BRA `(.L_x_13858) ;  /* 0xfffffffc00f08947 */ /* 0x002fea000383ffff */
[----:B------:R-:W-:Y:S05]  /*13fa0*/  BRA `(.L_x_13968) ;  /* 0xffffffc000c87947 */ /* 0x000fea000383ffff */
.L_x_13859:
        /* <DEDUP_REMOVED lines=11> */
.L_x_13970:
[----:B------:R-:W-:Y:S05]  /*14060*/  BSYNC B0 ;  /* 0x0000000000007941 */ /* 0x000fea0003800000 */
.L_x_13969:
[----:B------:R-:W-:Y:S05]  /*14070*/  BRA `(.L_x_13971) ;  /* 0xffffffc000b07947 */ /* 0x000fea000383ffff */
.L_x_13860:
[----:B------:R-:W-:Y:S01]  /*14080*/  BSSY B0, `(.L_x_13972) ;  /* 0x0000006000007945 */ /* 0x000fe20003800000 */
[----:B------:R-:W-:-:S07]  /*14090*/  IMAD.MOV.U32 R15, RZ, RZ, -0x1 ;  /* 0xffffffffff0f7424 */ /* 0x000fce00078e00ff */
[----:B012--5:R-:W-:Y:S05]  /*140a0*/  WARPSYNC.COLLECTIVE R15, `(.L_x_13973) ;  /* 0x000000000f0c7348 */ /* 0x027fea0003c00000 */
[----:B------:R-:W-:Y:S02]  /*140b0*/  ELECT P6, UR62, PT ;  /* 0x00000000003e782f */ /* 0x000fe400038c0000 */
[----:B------:R-:W-:Y:S01]  /*140c0*/  MOV R14, UR62 ;  /* 0x0000003e000e7c02 */ /* 0x000fe20008000f00 */
[----:B012--5:R-:W-:Y:S10]  /*140d0*/  ENDCOLLECTIVE ;  /* 0x000000000000791b */ /* 0x027ff40003800000 */
.L_x_13973:
[----:B------:R-:W-:Y:S05]  /*140e0*/  BSYNC B0 ;  /* 0x0000000000007941 */ /* 0x000fea0003800000 */
.L_x_13972:
[----:B------:R-:W-:Y:S05]  /*140f0*/  BRA `(.L_x_13974) ;  /* 0xffffffc000a47947 */ /* 0x000fea000383ffff */
.L_x_13862:
[----:B-1----:R1:W3:Y:S02]  /*14100*/  SYNCS.PHASECHK.TRANS64.TRYWAIT P1, [R5+URZ+0x32440], R2 ;  /* 0x03244002050075a7 */ /* 0x0022e4000802017f */
[----:B---3--:R-:W-:Y:S05]  /*14110*/  @!P1 NANOSLEEP.SYNCS 0x989680 ;  /* 0x009896800000995d */ /* 0x008fea0003900000 */
[----:B------:R-:W3:Y:S02]  /*14120*/  @!P1 SYNCS.PHASECHK.TRANS64 P1, [R5+URZ+0x32440], R2 ;  /* 0x03244002050095a7 */ /* 0x000ee4000802007f */
[----:B---3--:R-:W-:Y:S05]  /*14130*/  @!P1 BRA `(.L_x_13862) ;  /* 0xfffffffc00f09947 */ /* 0x008fea000383ffff */
[----:B------:R-:W-:Y:S05]  /*14140*/  BRA `(.L_x_13975) ;  /* 0xffffffc000cc7947 */ /* 0x000fea000383ffff */
.L_x_13864:
[----:B0-----:R0:W3:Y:S02]  /*14150*/  SYNCS.PHASECHK.TRANS64.TRYWAIT P1, [R7+URZ+0x32440], R0 ;  /* 0x03244000070075a7 */ /* 0x0010e4000802017f */
[----:B---3--:R-:W-:Y:S05]  /*14160*/  @!P1 NANOSLEEP.SYNCS 0x989680 ;  /* 0x009896800000995d */ /* 0x008fea0003900000 */
[----:B------:R-:W3:Y:S02]  /*14170*/  @!P1 SYNCS.PHASECHK.TRANS64 P1, [R7+URZ+0x32440], R0 ;  /* 0x03244000070095a7 */ /* 0x000ee4000802007f */
[----:B---3--:R-:W-:Y:S05]  /*14180*/  @!P1 BRA `(.L_x_13864) ;  /* 0xfffffffc00f09947 */ /* 0x008fea000383ffff */
[----:B------:R-:W-:Y:S05]  /*14190*/  BRA `(.L_x_13976) ;  /* 0xffffffc000d87947 */ /* 0x000fea000383ffff */
.L_x_13866:
[----:B---3--:R3:W4:Y:S02]  /*141a0*/  SYNCS.PHASECHK.TRANS64.TRYWAIT P1, [R5+URZ+0x32460], R2 ;  /* 0x03246002050075a7 */ /* 0x008724000802017f */
[----:B----4-:R-:W-:Y:S05]  /*141b0*/  @!P1 NANOSLEEP.SYNCS 0x989680 ;  /* 0x009896800000995d */ /* 0x010fea0003900000 */
[----:B------:R-:W4:Y:S02]  /*141c0*/  @!P1 SYNCS.PHASECHK.TRANS64 P1, [R5+URZ+0x32460], R2 ;  /* 0x03246002050095a7 */ /* 0x000f24000802007f */
[----:B----4-:R-:W-:Y:S05]  /*141d0*/  @!P1 BRA `(.L_x_13866) ;  /* 0xfffffffc00f09947 */ /* 0x010fea000383ffff */
[----:B------:R-:W-:Y:S05]  /*141e0*/  BRA `(.L_x_13977) ;  /* 0xffffffc000d47947 */ /* 0x000fea000383ffff */
.L_x_13978:
        /* <DEDUP_REMOVED lines=9> */
.L_x_15678:


//--------------------- .text._ZN7cutlass13device_kernelIN5flash11enable_sm90INS1_16FlashAttnFwdSm90INS1_25CollectiveMainloopFwdSm90ILi2EN4cute5tupleIJNS5_1CILi1EEES8_S8_EEENS6_IJNS7_ILi128EEENS7_ILi96EEENS7_ILi64EEEEEELi256ENS_10bfloat16_tEfNS_4arch4Sm90ELb1ELb0ELb0ELb1ELb1ELb0ELb0ELb1ELb0ELb1ELb1ELb0EEENS1_21CollectiveEpilogueFwdINS6_IJSA_NS7_ILi256EEESB_EEES9_SE_SG_Li256ELb1ELb1ELb1ELb0EEENS1_36VarlenDynamicPersistentTileSchedulerILi128ELi96ELi256ELi128ELb1ELb1ELb1ELb1ELb1ELb1EEEEEEEEEvNT_6ParamsE --------------------------
	.section	.text._ZN7cutlass13device_kernelIN5flash11enable_sm90INS1_16FlashAttnFwdSm90INS1_25CollectiveMainloopFwdSm90ILi2EN4cute5tupleIJNS5_1CILi1EEES8_S8_EEENS6_IJNS7_ILi128EEENS7_ILi96EEENS7_ILi64EEEEEELi256ENS_10bfloat16_tEfNS_4arch4Sm90ELb1ELb0ELb0ELb1ELb1ELb0ELb0ELb1ELb0ELb1ELb1ELb0EEENS1_21CollectiveEpilogueFwdINS6_IJSA_NS7_ILi256EEESB_EEES9_SE_SG_Li256ELb1ELb1ELb1ELb0EEENS1_36VarlenDynamicPersistentTileSchedulerILi128ELi96ELi256ELi128ELb1ELb1ELb1ELb1ELb1ELb1EEEEEEEEEvNT_6ParamsE,"ax",@progbits
	.align	128
.text._ZN7cutlass13device_kernelIN5flash11enable_sm90INS1_16FlashAttnFwdSm90INS1_25CollectiveMainloopFwdSm90ILi2EN4cute5tupleIJNS5_1CILi1EEES8_S8_EEENS6_IJNS7_ILi128EEENS7_ILi96EEENS7_ILi64EEEEEELi256ENS_10bfloat16_tEfNS_4arch4Sm90ELb1ELb0ELb0ELb1ELb1ELb0ELb0ELb1ELb0ELb1ELb1ELb0EEENS1_21CollectiveEpilogueFwdINS6_IJSA_NS7_ILi256EEESB_EEES9_SE_SG_Li256ELb1ELb1ELb1ELb0EEENS1_36VarlenDynamicPersistentTileSchedulerILi128ELi96ELi256ELi128ELb1ELb1ELb1ELb1ELb1ELb1EEEEEEEEEvNT_6ParamsE:
        .type           _ZN7cutlass13device_kernelIN5flash11enable_sm90INS1_16FlashAttnFwdSm90INS1_25CollectiveMainloopFwdSm90ILi2EN4cute5tupleIJNS5_1CILi1EEES8_S8_EEENS6_IJNS7_ILi128EEENS7_ILi96EEENS7_ILi64EEEEEELi256ENS_10bfloat16_tEfNS_4arch4Sm90ELb1ELb0ELb0ELb1ELb1ELb0ELb0ELb1ELb0ELb1ELb1ELb0EEENS1_21CollectiveEpilogueFwdINS6_IJSA_NS7_ILi256EEESB_EEES9_SE_SG_Li256ELb1ELb1ELb1ELb0EEENS1_36VarlenDynamicPersistentTileSchedulerILi128ELi96ELi256ELi128ELb1ELb1ELb1ELb1ELb1ELb1EEEEEEEEEvNT_6ParamsE,@function
        .size           _ZN7cutlass13device_kernelIN5flash11enable_sm90INS1_16FlashAttnFwdSm90INS1_25CollectiveMainloopFwdSm90ILi2EN4cute5tupleIJNS5_1CILi1EEES8_S8_EEENS6_IJNS7_ILi128EEENS7_ILi96EEENS7_ILi64EEEEEELi256ENS_10bfloat16_tEfNS_4arch4Sm90ELb1ELb0ELb0ELb1ELb1ELb0ELb0ELb1ELb0ELb1ELb1ELb0EEENS1_21CollectiveEpilogueFwdINS6_IJSA_NS7_ILi256EEESB_EEES9_SE_SG_Li256ELb1ELb1ELb1ELb0EEENS1_36VarlenDynamicPersistentTileSchedulerILi128ELi96ELi256ELi128ELb1ELb1ELb1ELb1ELb1ELb1EEEEEEEEEvNT_6ParamsE,(.L_x_15679 - _ZN7cutlass13device_kernelIN5flash11enable_sm90INS1_16FlashAttnFwdSm90INS1_25CollectiveMainloopFwdSm90ILi2EN4cute5tupleIJNS5_1CILi1EEES8_S8_EEENS6_IJNS7_ILi128EEENS7_ILi96EEENS7_ILi64EEEEEELi256ENS_10bfloat16_tEfNS_4arch4Sm90ELb1ELb0ELb0ELb1ELb1ELb0ELb0ELb1ELb0ELb1ELb1ELb0EEENS1_21CollectiveEpilogueFwdINS6_IJSA_NS7_ILi256EEESB_EEES9_SE_SG_Li256ELb1ELb1ELb1ELb0EEENS1_36VarlenDynamicPersistentTileSchedulerILi128ELi96ELi256ELi128ELb1ELb1ELb1ELb1ELb1ELb1EEEEEEEEEvNT_6ParamsE)
        .other          _ZN7cutlass13device_kernelIN5flash11enable_sm90INS1_16FlashAttnFwdSm90INS1_25CollectiveMainloopFwdSm90ILi2EN4cute5tupleIJNS5_1CILi1EEES8_S8_EEENS6_IJNS7_ILi128EEENS7_ILi96EEENS7_ILi64EEEEEELi256ENS_10bfloat16_tEfNS_4arch4Sm90ELb1ELb0ELb0ELb1ELb1ELb0ELb0ELb1ELb0ELb1ELb1ELb0EEENS1_21CollectiveEpilogueFwdINS6_IJSA_NS7_ILi256EEESB_EEES9_SE_SG_Li256ELb1ELb1ELb1ELb0EEENS1_36VarlenDynamicPersistentTileSchedulerILi128ELi96ELi256ELi128ELb1ELb1ELb1ELb1ELb1ELb1EEEEEEEEEvNT_6ParamsE,@"STO_CUDA_ENTRY STV_DEFAULT"
_ZN7cutlass13device_kernelIN5flash11enable_sm90INS1_16FlashAttnFwdSm90INS1_25CollectiveMainloopFwdSm90ILi2EN4cute5tupleIJNS5_1CILi1EEES8_S8_EEENS6_IJNS7_ILi128EEENS7_ILi96EEENS7_ILi64EEEEEELi256ENS_10bfloat16_tEfNS_4arch4Sm90ELb1ELb0ELb0ELb1ELb1ELb0ELb0ELb1ELb0ELb1ELb1ELb0EEENS1_21CollectiveEpilogueFwdINS6_IJSA_NS7_ILi256EEESB_EEES9_SE_SG_Li256ELb1ELb1ELb1ELb0EEENS1_36VarlenDynamicPersistentTileSchedulerILi128ELi96ELi256ELi128ELb1ELb1ELb1ELb1ELb1ELb1EEEEEEEEEvNT_6ParamsE:
        /* <DEDUP_REMOVED lines=45> */
.L_x_13979:
        /* <DEDUP_REMOVED lines=22> */
.L_x_13980:
        /* <DEDUP_REMOVED lines=18> */
.L_x_13981:
        /* <DEDUP_REMOVED lines=22> */
.L_x_13982:
        /* <DEDUP_REMOVED lines=23> */
.L_x_13983:
        /* <DEDUP_REMOVED lines=8> */
.L_x_13985:
        /* <DEDUP_REMOVED lines=63> */
[----:B------:R-:W-:-:S02]  /*0c90*/  IMAD.IADD R5, R12, 0x1, -R5 ;  /* 0x000000010c057824 */ /* 0x000fc400078e0a05 */
        /* <DEDUP_REMOVED lines=57> */
.L_x_14049:
[----:B------:R-:W-:Y:S01]  /*1030*/  ULDC.64 UR8, c[0x0][0xc88] ;  /* 0x0003220000087ab9 */ /* 0x000fe20000000a00 */
[----:B------:R-:W-:Y:S01]  /*1040*/  ULDC.64 UR10, c[0x0][0xa18] ;  /* 0x00028600000a7ab9 */ /* 0x000fe20000000a00 */
[----:B------:R-:W-:Y:S02]  /*1050*/  UIMAD.WIDE UR8, UR7, 0x4, UR8 ;  /* 0x00000004070878a5 */ /* 0x000fe4000f8e0208 */
[----:B------:R-:W-:Y:S01]  /*1060*/  UISETP.NE.U32.AND UP1, UPT, UR10, URZ, UPT ;  /* 0x0000003f0a00728c */ /* 0x000fe2000bf25070 */
[----:B------:R-:W-:Y:S01]  /*1070*/  ULDC UR4, c[0x0][0x424] ;  /* 0x0001090000047ab9 */ /* 0x000fe20000000800 */
[----:B------:R-:W-:Y:S02]  /*1080*/  ULDC UR7, c[0x0][0x2f0] ;  /* 0x0000bc0000077ab9 */ /* 0x000fe40000000800 */
[----:B01-34-:R-:W-:Y:S02]  /*1090*/  IMAD.U32 R4, RZ, RZ, UR8 ;  /* 0x00000008ff047e24 */ /* 0x01bfe4000f8e00ff */
[----:B------:R-:W-:Y:S01]  /*10a0*/  IMAD.U32 R5, RZ, RZ, UR9 ;  /* 0x00000009ff057e24 */ /* 0x000fe2000f8e00ff */
[----:B------:R-:W-:-:S04]  /*10b0*/  ULDC.64 UR8, c[0x0][0xa28] ;  /* 0x00028a0000087ab9 */ /* 0x000fc80000000a00 */
[----:B--2---:R-:W2:Y:S01]  /*10c0*/  LDG.E R4, desc[UR52][R4.64] ;  /* 0x0000003404047981 */ /* 0x004ea2000c1e1900 */
        /* <DEDUP_REMOVED lines=16> */
[----:B------:R-:W2:Y:S01]  /*11d0*/  @P0 LDG.E R4, desc[UR52][R4.64] ;  /* 0x0000003404040981 */ /* 0x000ea2000c1e1900 */
[----:B------:R-:W-:Y:S01]  /*11e0*/  UISETP.NE.U32.AND UP0, UPT, UR8, URZ, UPT ;  /* 0x0000003f0800728c */ /* 0x000fe2000bf05070 */
[----:B------:R-:W-:Y:S02]  /*11f0*/  ULDC.64 UR10, c[0x0][0xa20] ;  /* 0x00028800000a7ab9 */ /* 0x000fe40000000a00 */
[----:B------:R-:W3:Y:S01]  /*1200*/  @P2 LDG.E R6, desc[UR52][R6.64] ;  /* 0x0000003406062981 */ /* 0x000ee2000c1e1900 */
[----:B------:R-:W-:Y:S01]  /*1210*/  UISETP.NE.AND.EX UP0, UPT, UR9, URZ, UPT, UP0 ;  /* 0x0000003f0900728c */ /* 0x000fe2000bf05300 */
[----:B------:R-:W-:Y:S01]  /*1220*/  ISETP.NE.U32.AND P1, PT, RZ, UR10, PT ;  /* 0x0000000aff007c0c */ /* 0x000fe2000bf25070 */
[----:B------:R-:W-:Y:S01]  /*1230*/  UMOV UR48, URZ ;  /* 0x0000003f00307c82 */ /* 0x000fe20008000000 */
[----:B------:R-:W-:Y:S02]  /*1240*/  ULOP3.LUT UR41, UR5, 0xffff, URZ, 0xc0, !UPT ;  /* 0x0000ffff05297892 */ /* 0x000fe4000f8ec03f */
[----:B------:R-:W-:Y:S01]  /*1250*/  USEL UR4, UR4, 0x1, UP0 ;  /* 0x0000000104047887 */ /* 0x000fe20008000000 */
[----:B------:R-:W-:-:S03]  /*1260*/  ISETP.NE.AND.EX P1, PT, RZ, UR11, PT, P1 ;  /* 0x0000000bff007c0c */ /* 0x000fc6000bf25310 */
        /* <DEDUP_REMOVED lines=18> */
.L_x_13986:
        /* <DEDUP_REMOVED lines=8> */
.L_x_13987:
        /* <DEDUP_REMOVED lines=13> */
.L_x_13988:
[----:B------:R-:W-:Y:S01]  /*14e0*/  ULDC UR7, c[0x0][0x448] ;  /* 0x0001120000077ab9 */ /* 0x000fe20000000800 */
[----:B------:R-:W-:Y:S02]  /*14f0*/  USHF.L.U32 UR42, UR6, 0x7, URZ ;  /* 0x00000007062a7899 */ /* 0x000fe4000800063f */
[----:B------:R-:W-:Y:S02]  /*1500*/  UISETP.NE.AND UP0, UPT, UR7, 0x1, UPT ;  /* 0x000000010700788c */ /* 0x000fe4000bf05270 */
[----:B------:R-:W-:Y:S02]  /*1510*/  UIADD3 UR8, UR42, 0x7f, URZ ;  /* 0x0000007f2a087890 */ /* 0x000fe4000fffe03f */
[----:B------:R-:W-:Y:S02]  /*1520*/  UIADD3 UR48, -UR48, UR4, URZ ;  /* 0x0000000430307290 */ /* 0x000fe4000fffe13f */
[----:B------:R-:W-:Y:S02]  /*1530*/  UP2UR UR50, UPR, URZ, 0x1 ;  /* 0x000000013f327883 */ /* 0x000fe40008000000 */
[----:B------:R-:W-:-:S03]  /*1540*/  UIADD3 UR4, UR48, 0x60, -UR49 ;  /* 0x0000006030047890 */ /* 0x000fc6000fffe831 */
[----:B------:R-:W-:Y:S01]  /*1550*/  @UP0 ULDC UR6, c[0x0][0x44c] ;  /* 0x0001130000060ab9 */ /* 0x000fe20000000800 */
[----:B------:R-:W-:Y:S01]  /*1560*/  @UP0 ULDC UR9, c[0x0][0x450] ;  /* 0x0001140000090ab9 */ /* 0x000fe20000000800 */
[----:B------:R-:W-:Y:S02]  /*1570*/  UIMAD.WIDE.U32 UR6, UR8, UR6, URZ ;  /* 0x00000006080672a5 */ /* 0x000fe4000f8e003f */
[----:B------:R-:W-:Y:S02]  /*1580*/  UIADD3 UR6, UR48, 0x5f, URZ ;  /* 0x0000005f30067890 */ /* 0x000fe4000fffe03f */
[----:B------:R-:W-:Y:S02]  /*1590*/  @UP0 USHF.R.U32.HI UR8, URZ, UR9, UR7 ;  /* 0x000000093f080299 */ /* 0x000fe40008011607 */
[----:B------:R-:W-:Y:S02]  /*15a0*/  UIMAD.WIDE UR6, UR6, 0x2aaaaaab, URZ ;  /* 0x2aaaaaab060678a5 */ /* 0x000fe4000f8e023f */
[----:B------:R-:W-:-:S02]  /*15b0*/  UIADD3 UR8, UR4, UR8, URZ ;  /* 0x0000000804087290 */ /* 0x000fc4000fffe03f */
[----:B------:R-:W-:Y:S02]  /*15c0*/  USHF.R.U32.HI UR4, URZ, 0x1f, UR7 ;  /* 0x0000001f3f047899 */ /* 0x000fe40008011607 */
[----:B------:R-:W-:Y:S02]  /*15d0*/  UIMAD.WIDE UR8, UR8, 0x2aaaaaab, URZ ;  /* 0x2aaaaaab080878a5 */ /* 0x000fe4000f8e023f */
[----:B------:R-:W-:Y:S02]  /*15e0*/  ULEA.HI.SX32 UR7, UR7, UR4, 0x1c ;  /* 0x0000000407077291 */ /* 0x000fe4000f8fe23f */
[----:B------:R-:W-:Y:S02]  /*15f0*/  USHF.R.U32.HI UR6, URZ, 0x1f, UR9 ;  /* 0x0000001f3f067899 */ /* 0x000fe40008011609 */
[----:B------:R-:W-:Y:S02]  /*1600*/  ULOP3.LUT UR4, UR5, 0xff000000, URZ, 0xc0, !UPT ;  /* 0xff00000005047892 */ /* 0x000fe4000f8ec03f */
[----:B------:R-:W-:-:S02]  /*1610*/  ULEA.HI.SX32 UR6, UR9, UR6, 0x1c ;  /* 0x0000000609067291 */ /* 0x000fc4000f8fe23f */
[----:B------:R-:W-:Y:S02]  /*1620*/  ULOP3.LUT UR5, UR5, 0xff0000, URZ, 0xc0, !UPT ;  /* 0x00ff000005057892 */ /* 0x000fe4000f8ec03f */
[----:B------:R-:W-:Y:S02]  /*1630*/  UISETP.LT.AND UP0, UPT, UR7, UR6, UPT ;  /* 0x000000060700728c */ /* 0x000fe4000bf01270 */
[----:B------:R-:W-:Y:S02]  /*1640*/  USHF.R.U32.HI UR4, URZ, 0x8, UR4 ;  /* 0x000000083f047899 */ /* 0x000fe40008011604 */
[----:B------:R-:W-:Y:S02]  /*1650*/  USEL UR9, UR7, UR6, UP0 ;  /* 0x0000000607097287 */ /* 0x000fe40008000000 */
[----:B------:R-:W-:Y:S02]  /*1660*/  ULEA.HI UR5, UR5, UR4, URZ, 0x10 ;  /* 0x0000000405057291 */ /* 0x000fe4000f8f803f */
[----:B------:R-:W-:-:S02]  /*1670*/  UISETP.GE.AND UP0, UPT, UR9, 0x1, UPT ;  /* 0x000000010900788c */ /* 0x000fc4000bf06270 */
[----:B------:R-:W-:Y:S01]  /*1680*/  ULOP3.LUT UR43, UR5, 0xff, URZ, 0xc0, !UPT ;  /* 0x000000ff052b7892 */ /* 0x000fe2000f8ec03f */
[----:B------:R-:W-:Y:S01]  /*1690*/  UMOV UR4, URZ ;  /* 0x0000003f00047c82 */ /* 0x000fe20008000000 */
[----:B------:R-:W-:Y:S02]  /*16a0*/  USHF.R.U32.HI UR44, URZ, 0x10, UR5 ;  /* 0x000000103f2c7899 */ /* 0x000fe40008011605 */
[----:B------:R-:W-:-:S13]  /*16b0*/  PLOP3.LUT P0, PT, PT, PT, UP0, 0x80, 0x0 ;  /* 0x000000000000781c */ /* 0x000fda0003f0f008 */
[----:B------:R-:W-:Y:S05]  /*16c0*/  @!P0 BRA `(.L_x_13989) ;  /* 0x0000000000908947 */ /* 0x000fea0003800000 */
        /* <DEDUP_REMOVED lines=36> */
.L_x_13989:
        /* <DEDUP_REMOVED lines=111> */
.L_x_13991:
        /* <DEDUP_REMOVED lines=13> */
.L_x_14136:
[----:B0-----:R-:W-:Y:S01]  /*20d0*/  IMAD.U32 R0, RZ, RZ, UR47 ;  /* 0x0000002fff007e24 */ /* 0x001fe2000f8e00ff */
[----:B------:R-:W-:Y:S05]  /*20e0*/  WARPSYNC.ALL ;  /* 0x0000000000007948 */ /* 0x000fea0003800000 */
[----:B------:R0:W-:Y:S01]  /*20f0*/  BAR.SYNC.DEFER_BLOCKING R8, 0x100 ;  /* 0x000400080000751d */ /* 0x0001e20000010000 */
[----:B------:R-:W-:-:S13]  /*2100*/  ISETP.NE.AND P0, PT, R0, 0x3, PT ;  /* 0x000000030000780c */ /* 0x000fda0003f05270 */
[----:B0-----:R-:W-:Y:S05]  /*2110*/  @!P0 BRA `(.L_x_13993) ;  /* 0x0000000000048947 */ /* 0x001fea0003800000 */
[----:B------:R-:W-:Y:S01]  /*2120*/  BPT.TRAP 0x1 ;  /* 0x000000040000795c */ /* 0x000fe20000300000 */
.L_x_13993:
[----:B------:R-:W-:Y:S01]  /*2130*/  R2UR UR22, R7 ;  /* 0x00000000071672ca */ /* 0x000fe200000e0000 */
[----:B------:R-:W-:-:S05]  /*2140*/  IMAD.U32 R9, RZ, RZ, UR36 ;  /* 0x00000024ff097e24 */ /* 0x000fca000f8e00ff */
[----:B------:R-:W-:-:S07]  /*2150*/  SHF.L.U32 R9, R9, 0x1f, RZ ;  /* 0x0000001f09097819 */ /* 0x000fce00000006ff */
[----:B------:R-:W-:-:S09]  /*2160*/  ULEA UR22, UR37, UR22, 0x3 ;  /* 0x0000001625167291 */ /* 0x000fd2000f8e183f */
[----:B------:R0:W1:Y:S01]  /*2170*/  SYNCS.PHASECHK.TRANS64.TRYWAIT P1, [UR22+0x22830], R9 ;  /* 0x02283009ff0075a7 */ /* 0x0000620008020156 */
[----:B------:R-:W-:Y:S05]  /*2180*/  @!P0 BRA `(.L_x_13994) ;  /* 0x0000000000048947 */ /* 0x000fea0003800000 */
[----:B------:R-:W-:Y:S01]  /*2190*/  BPT.TRAP 0x1 ;  /* 0x000000040000795c */ /* 0x000fe20000300000 */
.L_x_13994:
[----:B-1----:R-:W-:Y:S05]  /*21a0*/  @P1 BRA `(.L_x_13995) ;  /* 0x0000000000081947 */ /* 0x002fea0003800000 */
[----:B------:R-:W1:Y:S02]  /*21b0*/  SYNCS.PHASECHK.TRANS64.TRYWAIT P1, [UR22+0x22830], R9 ;  /* 0x02283009ff0075a7 */ /* 0x000e640008020156 */
[----:B-1----:R-:W-:Y:S05]  /*21c0*/  @!P1 BRA `(.L_x_13996) ;  /* 0x0000011400109947 */ /* 0x002fea0003800000 */
.L_x_13995:
        /* <DEDUP_REMOVED lines=39> */
.L_x_13997:
[----:B------:R-:W-:Y:S01]  /*2440*/  UISETP.NE.AND UP0, UPT, UR50, URZ, UPT ;  /* 0x0000003f3200728c */ /* 0x000fe2000bf05270 */
[----:B------:R-:W-:Y:S01]  /*2450*/  VIADD R3, R16, UR42 ;  /* 0x0000002a10037c36 */ /* 0x000fe20008000000 */
[----:B------:R-:W-:Y:S01]  /*2460*/  ULDC UR10, c[0x0][0x988] ;  /* 0x00026200000a7ab9 */ /* 0x000fe20000000800 */
[----:B------:R-:W2:Y:S03]  /*2470*/  S2UR UR7, SR_CgaCtaId ;  /* 0x00000000000779c3 */ /* 0x000ea60000008800 */
[----:B------:R-:W-:Y:S02]  /*2480*/  PLOP3.LUT P1, PT, PT, PT, UP0, 0x80, 0x0 ;  /* 0x000000000000781c */ /* 0x000fe40003f2f008 */
[----:B------:R-:W-:-:S03]  /*2490*/  PLOP3.LUT P2, PT, PT, PT, UP0, 0x80, 0x0 ;  /* 0x000000000000781c */ /* 0x000fc60003f4f008 */
[----:B------:R-:W-:-:S08]  /*24a0*/  @UP0 ULDC UR6, c[0x0][0x44c] ;  /* 0x0001130000060ab9 */ /* 0x000fd00000000800 */
[----:B------:R-:W-:Y:S01]  /*24b0*/  @P1 IMAD.HI.U32 R4, R3, UR6, RZ ;  /* 0x0000000603041c27 */ /* 0x000fe2000f8e00ff */
[----:B------:R-:W-:-:S04]  /*24c0*/  @UP0 ULDC UR6, c[0x0][0x450] ;  /* 0x0001140000060ab9 */ /* 0x000fc80000000800 */
[----:B------:R-:W-:Y:S01]  /*24d0*/  @P2 SHF.R.U32.HI R3, RZ, UR6, R4 ;  /* 0x00000006ff032c19 */ /* 0x000fe20008011604 */
[----:B------:R-:W-:-:S04]  /*24e0*/  UIMAD UR6, UR51, -0x60, UR48 ;  /* 0xffffffa0330678a4 */ /* 0x000fc8000f8e0230 */
[----:B------:R-:W3:Y:S02]  /*24f0*/  SHFL.IDX PT, R6, R3, 0x1, 0x1c1f ;  /* 0x003c1f0003067f89 */ /* 0x000ee400000e0000 */
[----:B------:R-:W-:Y:S01]  /*2500*/  IMAD.U32 R11, RZ, RZ, UR6 ;  /* 0x00000006ff0b7e24 */ /* 0x000fe2000f8e00ff */
[----:B------:R-:W-:Y:S01]  /*2510*/  UIADD3 UR6, UR22, 0x22840, URZ ;  /* 0x0002284016067890 */ /* 0x000fe2000fffe03f */
[----:B------:R-:W4:Y:S03]  /*2520*/  SHFL.IDX PT, R3, R3, RZ, 0x1c1f ;  /* 0x001c1fff03037589 */ /* 0x000f2600000e0000 */
[C-C-:B------:R-:W-:Y:S01]  /*2530*/  IADD3 R5, -R2.reuse, 0x61, R11.reuse ;  /* 0x0000006102057810 */ /* 0x140fe20007ffe10b */
[----:B--2---:R-:W-:Y:S01]  /*2540*/  UPRMT UR6, UR7, 0x654, UR6 ;  /* 0x0000065407067896 */ /* 0x004fe20008000006 */
[----:B------:R-:W-:-:S03]  /*2550*/  IADD3 R4, -R2, 0x60, R11 ;  /* 0x0000006002047810 */ /* 0x000fc60007ffe10b */
[----:B------:R-:W-:-:S05]  /*2560*/  VIADD R5, R5, -UR49 ;  /* 0x8000003105057c36 */ /* 0x000fca0008000000 */
[----:B------:R-:W-:Y:S01]  /*2570*/  SYNCS.ARRIVE.TRANS64.RED.A1T0 RZ, [UR6], RZ ;  /* 0x000000ffffff79a7 */ /* 0x000fe20008100406 */
[----:B---3--:R-:W-:-:S04]  /*2580*/  VIADDMNMX R6, R6, R5, R4, PT ;  /* 0x0000000506067246 */ /* 0x008fc80003800104 */
        /* <DEDUP_REMOVED lines=70> */
[----:B----4-:R-:W-:Y:S02]  /*29f0*/  VIADDMNMX R6, R3, R5, R4, PT ;  /* 0x0000000503067246 */ /* 0x010fe40003800104 */
[----:B------:R-:W-:-:S02]  /*2a00*/  FMNMX.FTZ R10, R71, R10, !PT ;  /* 0x0000000a470a7209 */ /* 0x000fc40007810000 */
[C---:B------:R-:W-:Y:S02]  /*2a10*/  ISETP.GT.AND P1, PT, R6.reuse, RZ, PT ;  /* 0x000000ff0600720c */ /* 0x040fe40003f24270 */
[C---:B------:R-:W-:Y:S01]  /*2a20*/  ISETP.GT.AND P2, PT, R6.reuse, 0x1, PT ;  /* 0x000000010600780c */ /* 0x040fe20003f44270 */
[----:B------:R-:W2:Y:S01]  /*2a30*/  SHFL.BFLY PT, R11, R10, 0x2, 0x1f ;  /* 0x0c401f000a0b7f89 */ /* 0x000ea200000e0000 */
[----:B------:R-:W-:Y:S02]  /*2a40*/  ISETP.GT.AND P3, PT, R6, 0x8, PT ;  /* 0x000000080600780c */ /* 0x000fe40003f64270 */
[----:B------:R-:W-:Y:S02]  /*2a50*/  FSEL R34, R25, -INF , P2 ;  /* 0xff80000019227808 */ /* 0x000fe40001000000 */
[----:B------:R-:W-:Y:S02]  /*2a60*/  FSEL R3, R28, -INF , P3 ;  /* 0xff8000001c037808 */ /* 0x000fe40001800000 */
[----:B------:R-:W-:-:S02]  /*2a70*/  ISETP.GT.AND P2, PT, R6, 0x10, PT ;  /* 0x000000100600780c */ /* 0x000fc40003f44270 */
[----:B------:R-:W-:Y:S02]  /*2a80*/  ISETP.GT.AND P3, PT, R6, 0x18, PT ;  /* 0x000000180600780c */ /* 0x000fe40003f64270 */
[----:B------:R-:W-:Y:S02]  /*2a90*/  FSEL R32, R32, -INF , P2 ;  /* 0xff80000020207808 */ /* 0x000fe40001000000 */
[----:B------:R-:W-:Y:S02]  /*2aa0*/  FSEL R36, R36, -INF , P3 ;  /* 0xff80000024247808 */ /* 0x000fe40001800000 */
[----:B--2---:R-:W-:Y:S02]  /*2ab0*/  FMNMX.FTZ R12, R10, R11, !PT ;  /* 0x0000000b0a0c7209 */ /* 0x004fe40007810000 */
[----:B------:R-:W-:Y:S02]  /*2ac0*/  FSEL R11, R24, -INF , P1 ;  /* 0xff800000180b7808 */ /* 0x000fe40000800000 */
[----:B------:R-:W-:Y:S01]  /*2ad0*/  ISETP.GT.AND P1, PT, R6, 0x9, PT ;  /* 0x000000090600780c */ /* 0x000fe20003f24270 */
[----:B------:R-:W2:Y:S01]  /*2ae0*/  SHFL.BFLY PT, R91, R12, 0x1, 0x1f ;  /* 0x0c201f000c5b7f89 */ /* 0x000ea200000e0000 */
        /* <DEDUP_REMOVED lines=12> */
[----:B--2---:R-:W-:-:S02]  /*2bb0*/  FMNMX.FTZ R5, R12, R91, !PT ;  /* 0x0000005b0c057209 */ /* 0x004fc40007810000 */
[----:B------:R-:W-:Y:S02]  /*2bc0*/  FSEL R41, R41, -INF , P1 ;  /* 0xff80000029297808 */ /* 0x000fe40000800000 */
[C---:B------:R-:W-:Y:S01]  /*2bd0*/  FSETP.NEU.FTZ.AND P2, PT, R5.reuse, -INF , PT ;  /* 0xff8000000500780b */ /* 0x040fe20003f5d000 */
[----:B------:R-:W-:Y:S01]  /*2be0*/  FMUL.FTZ R4, R5, UR10 ;  /* 0x0000000a05047c20 */ /* 0x000fe20008410000 */
[----:B------:R-:W-:-:S04]  /*2bf0*/  ISETP.GT.AND P1, PT, R6, 0x29, PT ;  /* 0x000000290600780c */ /* 0x000fc80003f24270 */
[----:B------:R-:W-:Y:S02]  /*2c00*/  FSEL R4, R4, RZ, P2 ;  /* 0x000000ff04047208 */ /* 0x000fe40001000000 */
[----:B------:R-:W-:Y:S02]  /*2c10*/  ISETP.GT.AND P2, PT, R6, 0x20, PT ;  /* 0x000000200600780c */ /* 0x000fe40003f44270 */
[----:B------:R-:W-:Y:S01]  /*2c20*/  FSEL R45, R45, -INF , P1 ;  /* 0xff8000002d2d7808 */ /* 0x000fe20000800000 */
[--C-:B------:R-:W-:Y:S01]  /*2c30*/  FFMA.FTZ R201, R13, UR10, -R4.reuse ;  /* 0x0000000a0dc97c23 */ /* 0x100fe20008010804 */
[----:B------:R-:W-:Y:S01]  /*2c40*/  FSEL R40, R40, -INF , P2 ;  /* 0xff80000028287808 */ /* 0x000fe20001000000 */
[--C-:B------:R-:W-:Y:S01]  /*2c50*/  FFMA.FTZ R203, R15, UR10, -R4.reuse ;  /* 0x0000000a0fcb7c23 */ /* 0x100fe20008010804 */
[----:B------:R-:W-:Y:S01]  /*2c60*/  FMNMX.FTZ R13, R37, R10, !PT ;  /* 0x0000000a250d7209 */ /* 0x000fe20007810000 */
[--C-:B------:R-:W-:Y:S01]  /*2c70*/  FFMA.FTZ R10, R27, UR10, -R4.reuse ;  /* 0x0000000a1b0a7c23 */ /* 0x100fe20008010804 */
[----:B------:R-:W-:Y:S01]  /*2c80*/  ISETP.GT.AND P2, PT, R6, 0x28, PT ;  /* 0x000000280600780c */ /* 0x000fe20003f44270 */
[----:B------:R-:W-:Y:S01]  /*2c90*/  MUFU.EX2 R201, R201 ;  /* 0x000000c900c97308 */ /* 0x000fe20000000800 */
[----:B------:R-:W-:Y:S01]  /*2ca0*/  FMNMX.FTZ R12, R40, R13, !PT ;  /* 0x0000000d280c7209 */ /* 0x000fe20007810000 */
[--C-:B------:R-:W-:Y:S01]  /*2cb0*/  FFMA.FTZ R153, R21, UR10, -R4.reuse ;  /* 0x0000000a15997c23 */ /* 0x100fe20008010804 */
[----:B------:R-:W-:Y:S01]  /*2cc0*/  FSEL R44, R44, -INF , P2 ;  /* 0xff8000002c2c7808 */ /* 0x000fe20001000000 */
[--C-:B------:R-:W-:Y:S01]  /*2cd0*/  FFMA.FTZ R73, R73, UR10, -R4.reuse ;  /* 0x0000000a49497c23 */ /* 0x100fe20008010804 */
[----:B------:R-:W-:Y:S01]  /*2ce0*/  FMNMX.FTZ R13, R41, R12, !PT ;  /* 0x0000000c290d7209 */ /* 0x000fe20007810000 */
[--C-:B------:R-:W-:Y:S01]  /*2cf0*/  FFMA.FTZ R39, R39, UR10, -R4.reuse ;  /* 0x0000000a27277c23 */ /* 0x100fe20008010804 */
[----:B------:R-:W-:Y:S01]  /*2d00*/  ISETP.GT.AND P2, PT, R6, 0x30, PT ;  /* 0x000000300600780c */ /* 0x000fe20003f44270 */
[----:B------:R-:W2:Y:S01]  /*2d10*/  MUFU.EX2 R10, R10 ;  /* 0x0000000a000a7308 */ /* 0x000ea20000000800 */
        /* <DEDUP_REMOVED lines=9> */
[----:B------:R-:W3:Y:S01]  /*2db0*/  MUFU.EX2 R203, R203 ;  /* 0x000000cb00cb7308 */ /* 0x000ee20000000800 */
[----:B------:R-:W-:Y:S01]  /*2dc0*/  FSEL R49, R49, -INF , P1 ;  /* 0xff80000031317808 */ /* 0x000fe20000800000 */
[--C-:B------:R-:W-:Y:S01]  /*2dd0*/  FFMA.FTZ R47, R47, UR10, -R4.reuse ;  /* 0x0000000a2f2f7c23 */ /* 0x100fe20008010804 */
[----:B------:R-:W-:Y:S01]  /*2de0*/  FMNMX.FTZ R14, R48, R13, !PT ;  /* 0x0000000d300e7209 */ /* 0x000fe20007810000 */
[--C-:B------:R-:W-:Y:S01]  /*2df0*/  FFMA.FTZ R161, R79, UR10, -R4.reuse ;  /* 0x0000000a4fa17c23 */ /* 0x100fe20008010804 */
[----:B------:R-:W-:Y:S01]  /*2e00*/  ISETP.GT.AND P1, PT, R6, 0x39, PT ;  /* 0x000000390600780c */ /* 0x000fe20003f24270 */
[----:B------:R-:W-:Y:S01]  /*2e10*/  FFMA.FTZ R163, R81, UR10, -R4 ;  /* 0x0000000a51a37c23 */ /* 0x000fe20008010804 */
[----:B------:R-:W-:Y:S01]  /*2e20*/  FSEL R52, R52, -INF , P2 ;  /* 0xff80000034347808 */ /* 0x000fe20001000000 */
[----:B------:R-:W4:Y:S01]  /*2e30*/  MUFU.EX2 R12, R12 ;  /* 0x0000000c000c7308 */ /* 0x000f220000000800 */
[----:B------:R-:W-:Y:S01]  /*2e40*/  FMNMX.FTZ R13, R49, R14, !PT ;  /* 0x0000000e310d7209 */ /* 0x000fe20007810000 */
[----:B--2---:R-:W-:Y:S01]  /*2e50*/  FADD.FTZ R58, R201, R10 ;  /* 0x0000000ac93a7221 */ /* 0x004fe20000010000 */
[----:B------:R-:W-:Y:S01]  /*2e60*/  ISETP.GT.AND P2, PT, R6, 0x40, PT ;  /* 0x000000400600780c */ /* 0x000fe20003f44270 */
[--C-:B------:R-:W-:Y:S01]  /*2e70*/  FFMA.FTZ R24, R55, UR10, -R4.reuse ;  /* 0x0000000a37187c23 */ /* 0x100fe20008010804 */
[----:B------:R-:W-:Y:S01]  /*2e80*/  FSEL R53, R53, -INF , P1 ;  /* 0xff80000035357808 */ /* 0x000fe20000800000 */
[----:B------:R-:W-:Y:S01]  /*2e90*/  FFMA.FTZ R165, R83, UR10, -R4 ;  /* 0x0000000a53a57c23 */ /* 0x000fe20008010804 */
[----:B------:R-:W-:Y:S01]  /*2ea0*/  FMNMX.FTZ R14, R52, R13, !PT ;  /* 0x0000000d340e7209 */ /* 0x000fe20007810000 */
[----:B------:R-:W-:Y:S01]  /*2eb0*/  MUFU.EX2 R153, R153 ;  /* 0x0000009900997308 */ /* 0x000fe20000000800 */
[----:B------:R-:W-:Y:S01]  /*2ec0*/  ISETP.GT.AND P1, PT, R6, 0x41, PT ;  /* 0x000000410600780c */ /* 0x000fe20003f24270 */
[----:B---3--:R-:W-:Y:S01]  /*2ed0*/  FADD.FTZ R15, R203, R58 ;  /* 0x0000003acb0f7221 */ /* 0x008fe20000010000 */
        /* <DEDUP_REMOVED lines=17> */
[----:B------:R-:W-:Y:S01]  /*2ff0*/  FFMA.FTZ R171, R89, UR10, -R4 ;  /* 0x0000000a59ab7c23 */ /* 0x000fe20008010804 */
[----:B------:R-:W-:-:S02]  /*3000*/  FSEL R61, R61, -INF , P1 ;  /* 0xff8000003d3d7808 */ /* 0x000fc40000800000 */
[----:B------:R-:W-:Y:S01]  /*3010*/  FMNMX.FTZ R20, R60, R13, !PT ;  /* 0x0000000d3c147209 */ /* 0x000fe20007810000 */
[----:B------:R-:W2:Y:S01]  /*3020*/  MUFU.EX2 R42, R39 ;  /* 0x00000027002a7308 */ /* 0x000ea20000000800 */
[----:B------:R-:W-:Y:S02]  /*3030*/  ISETP.GT.AND P1, PT, R6, 0x51, PT ;  /* 0x000000510600780c */ /* 0x000fe40003f24270 */
[----:B------:R-:W-:Y:S02]  /*3040*/  FSEL R64, R64, -INF , P2 ;  /* 0xff80000040407808 */ /* 0x000fe40001000000 */
[----:B------:R-:W-:Y:S02]  /*3050*/  FMNMX.FTZ R13, R61, R20, !PT ;  /* 0x000000143d0d7209 */ /* 0x000fe40007810000 */
[----:B------:R-:W-:Y:S01]  /*3060*/  ISETP.GT.AND P2, PT, R6, 0x58, PT ;  /* 0x000000580600780c */ /* 0x000fe20003f44270 */
[----:B------:R-:W-:Y:S01]  /*3070*/  MUFU.EX2 R75, R75 ;  /* 0x0000004b004b7308 */ /* 0x000fe20000000800 */
[----:B------:R-:W-:-:S02]  /*3080*/  FSEL R65, R65, -INF , P1 ;  /* 0xff80000041417808 */ /* 0x000fc40000800000 */
[----:B------:R-:W-:Y:S02]  /*3090*/  FMNMX.FTZ R20, R64, R13, !PT ;  /* 0x0000000d40147209 */ /* 0x000fe40007810000 */
[----:B------:R-:W-:Y:S02]  /*30a0*/  ISETP.GT.AND P1, PT, R6, 0x59, PT ;  /* 0x000000590600780c */ /* 0x000fe40003f24270 */
[----:B------:R-:W-:Y:S01]  /*30b0*/  FSEL R68, R68, -INF , P2 ;  /* 0xff80000044447808 */ /* 0x000fe20001000000 */
[----:B------:R-:W3:Y:S01]  /*30c0*/  MUFU.EX2 R46, R43 ;  /* 0x0000002b002e7308 */ /* 0x000ee20000000800 */
[----:B------:R-:W-:Y:S01]  /*30d0*/  FMNMX.FTZ R13, R65, R20, !PT ;  /* 0x00000014410d7209 */ /* 0x000fe20007810000 */
[--C-:B------:R-:W-:Y:S01]  /*30e0*/  FFMA.FTZ R20, R51, UR10, -R4.reuse ;  /* 0x0000000a33147c23 */ /* 0x100fe20008010804 */
[----:B------:R-:W-:Y:S01]  /*30f0*/  FSEL R69, R69, -INF , P1 ;  /* 0xff80000045457808 */ /* 0x000fe20000800000 */
[----:B------:R-:W-:Y:S01]  /*3100*/  FFMA.FTZ R4, R71, UR10, -R4 ;  /* 0x0000000a47047c23 */ /* 0x000fe20008010804 */
[----:B------:R-:W-:-:S02]  /*3110*/  FMNMX.FTZ R6, R68, R13, !PT ;  /* 0x0000000d44067209 */ /* 0x000fc40007810000 */
[----:B------:R-:W-:Y:S01]  /*3120*/  F2FP.BF16.F32.PACK_AB R201, R10, R201 ;  /* 0x000000c90ac9723e */ /* 0x000fe200000010ff */
[----:B------:R-:W-:Y:S01]  /*3130*/  MUFU.EX2 R77, R77 ;  /* 0x0000004d004d7308 */ /* 0x000fe20000000800 */
[----:B------:R-:W-:Y:S02]  /*3140*/  FMNMX.FTZ R6, R69, R6, !PT ;  /* 0x0000000645067209 */ /* 0x000fe40007810000 */
[----:B----4-:R-:W-:Y:S02]  /*3150*/  F2FP.BF16.F32.PACK_AB R203, R12, R203 ;  /* 0x000000cb0ccb723e */ /* 0x010fe400000010ff */
[----:B--2---:R-:W-:Y:S01]  /*3160*/  F2FP.BF16.F32.PACK_AB R155, R42, R73 ;  /* 0x000000492a9b723e */ /* 0x004fe200000010ff */
[----:B------:R-:W2:Y:S02]  /*3170*/  SHFL.BFLY PT, R13, R6, 0x2, 0x1f ;  /* 0x0c401f00060d7f89 */ /* 0x000ea400000e0000 */
[----:B------:R-:W4:Y:S01]  /*3180*/  MUFU.EX2 R50, R47 ;  /* 0x0000002f00327308 */ /* 0x000f220000000800 */
[----:B---3--:R-:W-:-:S07]  /*3190*/  F2FP.BF16.F32.PACK_AB R157, R46, R75 ;  /* 0x0000004b2e9d723e */ /* 0x008fce00000010ff */
[----:B------:R-:W-:Y:S08]  /*31a0*/  MUFU.EX2 R161, R161 ;  /* 0x000000a100a17308 */ /* 0x000ff00000000800 */
[----:B------:R-:W-:Y:S01]  /*31b0*/  MUFU.EX2 R20, R20 ;  /* 0x0000001400147308 */ /* 0x000fe20000000800 */
[----:B----4-:R-:W-:Y:S02]  /*31c0*/  F2FP.BF16.F32.PACK_AB R159, R50, R77 ;  /* 0x0000004d329f723e */ /* 0x010fe400000010ff */
[----:B--2---:R-:W-:-:S05]  /*31d0*/  FMNMX.FTZ R13, R6, R13, !PT ;  /* 0x0000000d060d7209 */ /* 0x004fca0007810000 */
[----:B------:R-:W-:Y:S01]  /*31e0*/  MUFU.EX2 R163, R163 ;  /* 0x000000a300a37308 */ /* 0x000fe20000000800 */
[----:B------:R-:W2:Y:S07]  /*31f0*/  SHFL.BFLY PT, R6, R13, 0x1, 0x1f ;  /* 0x0c201f000d067f89 */ /* 0x000eae00000e0000 */
[----:B------:R-:W-:Y:S08]  /*3200*/  MUFU.EX2 R24, R24 ;  /* 0x0000001800187308 */ /* 0x000ff00000000800 */
[----:B------:R-:W-:Y:S08]  /*3210*/  MUFU.EX2 R165, R165 ;  /* 0x000000a500a57308 */ /* 0x000ff00000000800 */
[----:B------:R-:W-:Y:S01]  /*3220*/  MUFU.EX2 R26, R26 ;  /* 0x0000001a001a7308 */ /* 0x000fe20000000800 */
[----:B--2---:R-:W-:-:S04]  /*3230*/  FMNMX.FTZ R6, R13, R6, !PT ;  /* 0x000000060d067209 */ /* 0x004fc80007810000 */
        /* <DEDUP_REMOVED lines=31> */
[----:B------:R-:W-:-:S05]  /*3430*/  FFMA.FTZ R38, R69, UR10, -R38 ;  /* 0x0000000a45267c23 */ /* 0x000fca0008010826 */
[----:B------:R-:W4:Y:S01]  /*3440*/  MUFU.EX2 R202, R29 ;  /* 0x0000001d00ca7308 */ /* 0x000f220000000800 */
[----:B--2---:R-:W-:Y:S01]  /*3450*/  FADD.FTZ R54, R11, R34 ;  /* 0x000000220b367221 */ /* 0x004fe20000010000 */
[----:B------:R-:W-:-:S06]  /*3460*/  F2FP.BF16.F32.PACK_AB R200, R34, R11 ;  /* 0x0000000b22c8723e */ /* 0x000fcc00000010ff */
[----:B------:R-:W2:Y:S01]  /*3470*/  MUFU.EX2 R32, R32 ;  /* 0x0000002000207308 */ /* 0x000ea20000000800 */
[----:B---3--:R-:W-:Y:S01]  /*3480*/  FADD.FTZ R13, R3, R54 ;  /* 0x00000036030d7221 */ /* 0x008fe20000010000 */
[----:B------:R-:W-:-:S06]  /*3490*/  FADD.FTZ R54, R12, R15 ;  /* 0x0000000f0c367221 */ /* 0x000fcc0000010000 */
[----:B------:R-:W3:Y:S01]  /*34a0*/  MUFU.EX2 R33, R33 ;  /* 0x0000002100217308 */ /* 0x000ee20000000800 */
[C---:B----4-:R-:W-:Y:S01]  /*34b0*/  FADD.FTZ R13, R202.reuse, R13 ;  /* 0x0000000dca0d7221 */ /* 0x050fe20000010000 */
[----:B------:R-:W-:-:S06]  /*34c0*/  F2FP.BF16.F32.PACK_AB R202, R202, R3 ;  /* 0x00000003caca723e */ /* 0x000fcc00000010ff */
[----:B------:R-:W4:Y:S01]  /*34d0*/  MUFU.EX2 R36, R36 ;  /* 0x0000002400247308 */ /* 0x000f220000000800 */
[----:B--2---:R-:W-:Y:S01]  /*34e0*/  FADD.FTZ R58, R32, R13 ;  /* 0x0000000d203a7221 */ /* 0x004fe20000010000 */
[----:B------:R-:W-:Y:S01]  /*34f0*/  FADD.FTZ R13, R153, R54 ;  /* 0x00000036990d7221 */ /* 0x000fe20000010000 */
[----:B------:R-:W-:-:S03]  /*3500*/  F2FP.BF16.F32.PACK_AB R153, R14, R153 ;  /* 0x000000990e99723e */ /* 0x000fc600000010ff */
[----:B------:R-:W-:Y:S02]  /*3510*/  FADD.FTZ R54, R14, R13 ;  /* 0x0000000d0e367221 */ /* 0x000fe40000010000 */
[----:B------:R-:W2:Y:S01]  /*3520*/  MUFU.EX2 R37, R37 ;  /* 0x0000002500257308 */ /* 0x000ea20000000800 */
[----:B---3--:R-:W-:Y:S01]  /*3530*/  FADD.FTZ R15, R33, R58 ;  /* 0x0000003a210f7221 */ /* 0x008fe20000010000 */
[----:B------:R-:W-:Y:S01]  /*3540*/  FADD.FTZ R13, R73, R54 ;  /* 0x00000036490d7221 */ /* 0x000fe20000010000 */
[----:B------:R-:W-:-:S03]  /*3550*/  F2FP.BF16.F32.PACK_AB R152, R33, R32 ;  /* 0x000000202198723e */ /* 0x000fc600000010ff */
[----:B------:R-:W-:Y:S02]  /*3560*/  FADD.FTZ R54, R42, R13 ;  /* 0x0000000d2a367221 */ /* 0x000fe40000010000 */
[----:B------:R-:W3:Y:S01]  /*3570*/  MUFU.EX2 R40, R40 ;  /* 0x0000002800287308 */ /* 0x000ee20000000800 */
[----:B----4-:R-:W-:Y:S01]  /*3580*/  FADD.FTZ R58, R36, R15 ;  /* 0x0000000f243a7221 */ /* 0x010fe20000010000 */
[----:B------:R-:W-:-:S06]  /*3590*/  FADD.FTZ R13, R75, R54 ;  /* 0x000000364b0d7221 */ /* 0x000fcc0000010000 */
[----:B------:R-:W4:Y:S01]  /*35a0*/  MUFU.EX2 R41, R41 ;  /* 0x0000002900297308 */ /* 0x000f220000000800 */
[C---:B--2---:R-:W-:Y:S01]  /*35b0*/  FADD.FTZ R15, R37.reuse, R58 ;  /* 0x0000003a250f7221 */ /* 0x044fe20000010000 */
[----:B------:R-:W-:-:S06]  /*35c0*/  F2FP.BF16.F32.PACK_AB R154, R37, R36 ;  /* 0x00000024259a723e */ /* 0x000fcc00000010ff */
[----:B------:R-:W2:Y:S01]  /*35d0*/  MUFU.EX2 R44, R44 ;  /* 0x0000002c002c7308 */ /* 0x000ea20000000800 */
[----:B---3--:R-:W-:-:S07]  /*35e0*/  FADD.FTZ R10, R40, R15 ;  /* 0x0000000f280a7221 */ /* 0x008fce0000010000 */
[----:B------:R-:W3:Y:S01]  /*35f0*/  MUFU.EX2 R45, R45 ;  /* 0x0000002d002d7308 */ /* 0x000ee20000000800 */
[C---:B----4-:R-:W-:Y:S01]  /*3600*/  FADD.FTZ R15, R41.reuse, R10 ;  /* 0x0000000a290f7221 */ /* 0x050fe20000010000 */
[----:B------:R-:W-:Y:S01]  /*3610*/  FADD.FTZ R10, R46, R13 ;  /* 0x0000000d2e0a7221 */ /* 0x000fe20000010000 */
[----:B------:R-:W-:-:S03]  /*3620*/  F2FP.BF16.F32.PACK_AB R156, R41, R40 ;  /* 0x00000028299c723e */ /* 0x000fc600000010ff */
[----:B------:R-:W-:Y:S02]  /*3630*/  FADD.FTZ R13, R77, R10 ;  /* 0x0000000a4d0d7221 */ /* 0x000fe40000010000 */
[----:B------:R-:W4:Y:S01]  /*3640*/  MUFU.EX2 R48, R48 ;  /* 0x0000003000307308 */ /* 0x000f220000000800 */
[----:B--2---:R-:W-:Y:S01]  /*3650*/  FADD.FTZ R12, R44, R15 ;  /* 0x0000000f2c0c7221 */ /* 0x004fe20000010000 */
[----:B------:R-:W-:-:S04]  /*3660*/  FADD.FTZ R10, R50, R13 ;  /* 0x0000000d320a7221 */ /* 0x000fc80000010000 */
[----:B------:R-:W-:Y:S01]  /*3670*/  FADD.FTZ R3, R161, R10 ;  /* 0x0000000aa1037221 */ /* 0x000fe20000010000 */
[C---:B------:R-:W-:Y:S01]  /*3680*/  F2FP.BF16.F32.PACK_AB R161, R20.reuse, R161 ;  /* 0x000000a114a1723e */ /* 0x040fe200000010ff */
[----:B------:R-:W2:Y:S01]  /*3690*/  MUFU.EX2 R49, R49 ;  /* 0x0000003100317308 */ /* 0x000ea20000000800 */
[C---:B---3--:R-:W-:Y:S01]  /*36a0*/  FADD.FTZ R15, R45.reuse, R12 ;  /* 0x0000000c2d0f7221 */ /* 0x048fe20000010000 */
[----:B------:R-:W-:Y:S01]  /*36b0*/  FADD.FTZ R10, R20, R3 ;  /* 0x00000003140a7221 */ /* 0x000fe20000010000 */
[----:B------:R-:W-:-:S03]  /*36c0*/  F2FP.BF16.F32.PACK_AB R158, R45, R44 ;  /* 0x0000002c2d9e723e */ /* 0x000fc600000010ff */
[----:B------:R-:W-:Y:S01]  /*36d0*/  FADD.FTZ R3, R163, R10 ;  /* 0x0000000aa3037221 */ /* 0x000fe20000010000 */
[----:B------:R-:W-:Y:S01]  /*36e0*/  F2FP.BF16.F32.PACK_AB R163, R24, R163 ;  /* 0x000000a318a3723e */ /* 0x000fe200000010ff */
[----:B------:R-:W3:Y:S01]  /*36f0*/  MUFU.EX2 R52, R52 ;  /* 0x0000003400347308 */ /* 0x000ee20000000800 */
[----:B----4-:R-:W-:Y:S01]  /*3700*/  FADD.FTZ R12, R48, R15 ;  /* 0x0000000f300c7221 */ /* 0x010fe20000010000 */
[----:B------:R-:W-:-:S04]  /*3710*/  FADD.FTZ R10, R24, R3 ;  /* 0x00000003180a7221 */ /* 0x000fc80000010000 */
[----:B------:R-:W-:Y:S01]  /*3720*/  FADD.FTZ R3, R165, R10 ;  /* 0x0000000aa5037221 */ /* 0x000fe20000010000 */
[C---:B------:R-:W-:Y:S01]  /*3730*/  F2FP.BF16.F32.PACK_AB R165, R26.reuse, R165 ;  /* 0x000000a51aa5723e */ /* 0x040fe200000010ff */
[----:B------:R-:W4:Y:S01]  /*3740*/  MUFU.EX2 R53, R53 ;  /* 0x0000003500357308 */ /* 0x000f220000000800 */
[C---:B--2---:R-:W-:Y:S01]  /*3750*/  FADD.FTZ R11, R49.reuse, R12 ;  /* 0x0000000c310b7221 */ /* 0x044fe20000010000 */
[----:B------:R-:W-:Y:S01]  /*3760*/  FADD.FTZ R10, R26, R3 ;  /* 0x000000031a0a7221 */ /* 0x000fe20000010000 */
[----:B------:R-:W-:-:S03]  /*3770*/  F2FP.BF16.F32.PACK_AB R160, R49, R48 ;  /* 0x0000003031a0723e */ /* 0x000fc600000010ff */
[----:B------:R-:W-:Y:S01]  /*3780*/  FADD.FTZ R3, R167, R10 ;  /* 0x0000000aa7037221 */ /* 0x000fe20000010000 */
[----:B------:R-:W-:Y:S01]  /*3790*/  F2FP.BF16.F32.PACK_AB R167, R28, R167 ;  /* 0x000000a71ca7723e */ /* 0x000fe200000010ff */
        /* <DEDUP_REMOVED lines=14> */
[----:B------:R-:W-:Y:S01]  /*3880*/  FADD.FTZ R12, R28, R3 ;  /* 0x000000031c0c7221 */ /* 0x000fe20000010000 */
[----:B------:R-:W-:-:S05]  /*3890*/  F2FP.BF16.F32.PACK_AB R166, R61, R60 ;  /* 0x0000003c3da6723e */ /* 0x000fca00000010ff */
        /* <DEDUP_REMOVED lines=10> */
[----:B------:R-:W3:Y:S08]  /*3940*/  MUFU.EX2 R11, R38 ;  /* 0x00000026000b7308 */ /* 0x000ef00000000800 */
[----:B------:R4:W5:Y:S02]  /*3950*/  MUFU.EX2 R10, R4 ;  /* 0x00000004000a7308 */ /* 0x0009640000000800 */
[----:B----4-:R-:W-:Y:S01]  /*3960*/  FADD.FTZ R4, R68, R13 ;  /* 0x0000000d44047221 */ /* 0x010fe20000010000 */
[----:B--2---:R-:W-:Y:S01]  /*3970*/  FADD.FTZ R13, R171, R12 ;  /* 0x0000000cab0d7221 */ /* 0x004fe20000010000 */
[----:B---3--:R-:W-:-:S02]  /*3980*/  F2FP.BF16.F32.PACK_AB R170, R11, R68 ;  /* 0x000000440baa723e */ /* 0x008fc400000010ff */
[----:B------:R-:W-:Y:S01]  /*3990*/  FADD.FTZ R3, R11, R4 ;  /* 0x000000040b037221 */ /* 0x000fe20000010000 */
[C---:B-----5:R-:W-:Y:S01]  /*39a0*/  FADD.FTZ R4, R10.reuse, R13 ;  /* 0x0000000d0a047221 */ /* 0x060fe20000010000 */
[----:B------:R-:W-:Y:S01]  /*39b0*/  F2FP.BF16.F32.PACK_AB R171, R10, R171 ;  /* 0x000000ab0aab723e */ /* 0x000fe200000010ff */
[----:B------:R-:W-:Y:S06]  /*39c0*/  @!P0 BRA `(.L_x_13998) ;  /* 0x0000000000048947 */ /* 0x000fec0003800000 */
[----:B------:R-:W-:Y:S01]  /*39d0*/  BPT.TRAP 0x1 ;  /* 0x000000040000795c */ /* 0x000fe20000300000 */
.L_x_13998:
[----:B------:R2:W3:Y:S01]  /*39e0*/  SYNCS.PHASECHK.TRANS64.TRYWAIT P1, [UR22+0x22850], R9 ;  /* 0x02285009ff0075a7 */ /* 0x0004e20008020156 */
[----:B------:R-:W-:Y:S05]  /*39f0*/  @!P0 BRA `(.L_x_13999) ;  /* 0x0000000000048947 */ /* 0x000fea0003800000 */
[----:B------:R-:W-:Y:S01]  /*3a00*/  BPT.TRAP 0x1 ;  /* 0x000000040000795c */ /* 0x000fe20000300000 */
.L_x_13999:
[----:B---3--:R-:W-:Y:S05]  /*3a10*/  @P1 BRA `(.L_x_14000) ;  /* 0x0000000000081947 */ /* 0x008fea0003800000 */
[----:B------:R-:W3:Y:S02]  /*3a20*/  SYNCS.PHASECHK.TRANS64.TRYWAIT P1, [UR22+0x22850], R9 ;  /* 0x02285009ff0075a7 */ /* 0x000ee40008020156 */
[----:B---3--:R-:W-:Y:S05]  /*3a30*/  @!P1 BRA `(.L_x_14001) ;  /* 0x000000fc000c9947 */ /* 0x008fea0003800000 */
.L_x_14000:
        /* <DEDUP_REMOVED lines=44> */
.L_x_14002:
[----:B------:R-:W-:Y:S01]  /*3d00*/  UISETP.NE.AND UP0, UPT, UR50, URZ, UPT ;  /* 0x0000003f3200728c */ /* 0x000fe2000bf05270 */
[----:B------:R-:W4:Y:S01]  /*3d10*/  S2UR UR14, SR_CgaCtaId ;  /* 0x00000000000e79c3 */ /* 0x000f220000008800 */
[----:B------:R-:W-:Y:S01]  /*3d20*/  UMOV UR11, UR42 ;  /* 0x0000002a000b7c82 */ /* 0x000fe20008000000 */
[----:B------:R-:W-:Y:S02]  /*3d30*/  UIADD3 UR25, UR51, -0x2, URZ ;  /* 0xfffffffe33197890 */ /* 0x000fe4000fffe03f */
[----:B------:R-:W-:-:S06]  /*3d40*/  UIADD3 UR22, UR22, 0x22860, URZ ;  /* 0x0002286016167890 */ /* 0x000fcc000fffe03f */
[----:B------:R-:W-:Y:S01]  /*3d50*/  @UP0 ULDC UR6, c[0x0][0x44c] ;  /* 0x0001130000060ab9 */ /* 0x000fe20000000800 */
[----:B------:R-:W-:Y:S01]  /*3d60*/  @UP0 ULDC UR15, c[0x0][0x450] ;  /* 0x00011400000f0ab9 */ /* 0x000fe20000000800 */
[----:B------:R-:W-:-:S04]  /*3d70*/  UIMAD.WIDE.U32 UR6, UR42, UR6, URZ ;  /* 0x000000062a0672a5 */ /* 0x000fc8000f8e003f */
[----:B------:R-:W-:-:S04]  /*3d80*/  @UP0 USHF.R.U32.HI UR11, URZ, UR15, UR7 ;  /* 0x0000000f3f0b0299 */ /* 0x000fc80008011607 */
[----:B------:R-:W-:-:S04]  /*3d90*/  UIADD3 UR6, UR11, UR48, -UR49 ;  /* 0x000000300b067290 */ /* 0x000fc8000fffe831 */
[----:B------:R-:W-:Y:S02]  /*3da0*/  UIMAD.WIDE UR6, UR6, 0x2aaaaaab, URZ ;  /* 0x2aaaaaab060678a5 */ /* 0x000fe4000f8e023f */
[----:B----4-:R-:W-:Y:S02]  /*3db0*/  UPRMT UR22, UR14, 0x654, UR22 ;  /* 0x000006540e167896 */ /* 0x010fe40008000016 */
[----:B------:R-:W-:-:S04]  /*3dc0*/  USHF.R.U32.HI UR6, URZ, 0x1f, UR7 ;  /* 0x0000001f3f067899 */ /* 0x000fc80008011607 */
[----:B------:R-:W-:-:S03]  /*3dd0*/  ULEA.HI.SX32 UR6, UR7, UR6, 0x1c ;  /* 0x0000000607067291 */ /* 0x000fc6000f8fe23f */
[----:B------:R-:W-:Y:S01]  /*3de0*/  SYNCS.ARRIVE.TRANS64.RED.A1T0 RZ, [UR22], RZ ;  /* 0x000000ffffff79a7 */ /* 0x000fe20008100416 */
[----:B------:R-:W-:-:S04]  /*3df0*/  UISETP.LT.AND UP0, UPT, UR45, UR6, UPT ;  /* 0x000000062d00728c */ /* 0x000fc8000bf01270 */
[----:B------:R-:W-:-:S04]  /*3e00*/  USEL UR24, UR45, UR6, !UP0 ;  /* 0x000000062d187287 */ /* 0x000fc8000c000000 */
[----:B------:R-:W-:-:S06]  /*3e10*/  UISETP.GE.AND UP0, UPT, UR25, UR24, UPT ;  /* 0x000000181900728c */ /* 0x000fcc000bf06270 */
[----:B------:R-:W-:-:S13]  /*3e20*/  PLOP3.LUT P1, PT, PT, PT, UP0, 0x80, 0x0 ;  /* 0x000000000000781c */ /* 0x000fda0003f2f008 */
[----:B------:R-:W-:Y:S05]  /*3e30*/  @!P1 BRA `(.L_x_14003) ;  /* 0x00000024005c9947 */ /* 0x000fea0003800000 */
[----:B0-23--:R-:W-:Y:S01]  /*3e40*/  IMAD.MOV.U32 R9, RZ, RZ, R5 ;  /* 0x000000ffff097224 */ /* 0x00dfe200078e0005 */
[----:B------:R-:W-:Y:S01]  /*3e50*/  ULDC UR26, c[0x0][0x988] ;  /* 0x00026200001a7ab9 */ /* 0x000fe20000000800 */
[----:B------:R-:W-:-:S07]  /*3e60*/  IMAD.MOV.U32 R8, RZ, RZ, R6 ;  /* 0x000000ffff087224 */ /* 0x000fce00078e0006 */
.L_x_14014:
[----:B------:R-:W-:-:S04]  /*3e70*/  UIADD3 UR37, UR37, 0x1, URZ ;  /* 0x0000000125257890 */ /* 0x000fc8000fffe03f */
[----:B------:R-:W-:-:S04]  /*3e80*/  UISETP.NE.AND UP0, UPT, UR37, 0x2, UPT ;  /* 0x000000022500788c */ /* 0x000fc8000bf05270 */
[----:B------:R-:W-:Y:S02]  /*3e90*/  USEL UR6, URZ, 0x1, UP0 ;  /* 0x000000013f067887 */ /* 0x000fe40008000000 */
[----:B------:R-:W-:Y:S02]  /*3ea0*/  USEL UR37, UR37, URZ, UP0 ;  /* 0x0000003f25257287 */ /* 0x000fe40008000000 */
[----:B------:R-:W-:Y:S01]  /*3eb0*/  ULOP3.LUT UR36, UR36, UR6, URZ, 0x3c, !UPT ;  /* 0x0000000624247292 */ /* 0x000fe2000f8e3c3f */
[----:B------:R-:W-:Y:S11]  /*3ec0*/  @!P0 BRA `(.L_x_14004) ;  /* 0x0000000000048947 */ /* 0x000ff60003800000 */
[----:B------:R-:W-:Y:S01]  /*3ed0*/  BPT.TRAP 0x1 ;  /* 0x000000040000795c */ /* 0x000fe20000300000 */
.L_x_14004:
        /* <DEDUP_REMOVED lines=9> */
.L_x_14005:
[----:B--2---:R-:W-:Y:S05]  /*3f70*/  @P1 BRA `(.L_x_14006) ;  /* 0x0000000000081947 */ /* 0x004fea0003800000 */
[----:B------:R-:W2:Y:S02]  /*3f80*/  SYNCS.PHASECHK.TRANS64.TRYWAIT P1, [UR23+0x22830], R7 ;  /* 0x02283007ff0075a7 */ /* 0x000ea40008020157 */
[----:B--2---:R-:W-:Y:S05]  /*3f90*/  @!P1 BRA `(.L_x_14007) ;  /* 0x000000f400cc9947 */ /* 0x004fea0003800000 */
.L_x_14006:
        /* <DEDUP_REMOVED lines=26> */
.L_x_14008:
[----:B------:R-:W-:Y:S01]  /*4140*/  UISETP.NE.AND UP0, UPT, UR50, URZ, UPT ;  /* 0x0000003f3200728c */ /* 0x000fe2000bf05270 */
[----:B------:R-:W-:Y:S01]  /*4150*/  VIADD R5, R16, UR42 ;  /* 0x0000002a10057c36 */ /* 0x000fe20008000000 */
[----:B------:R-:W-:Y:S01]  /*4160*/  UIMAD UR6, UR25, -0x60, URZ ;  /* 0xffffffa0190678a4 */ /* 0x000fe2000f8e023f */
[----:B------:R-:W-:Y:S01]  /*4170*/  LOP3.LUT R22, R22, 0xfffff7ff, RZ, 0xc0, !PT ;  /* 0xfffff7ff16167812 */ /* 0x000fe200078ec0ff */
[----:B------:R-:W-:Y:S02]  /*4180*/  UMOV UR10, UR26 ;  /* 0x0000001a000a7c82 */ /* 0x000fe40008000000 */
[----:B------:R-:W-:Y:S02]  /*4190*/  PLOP3.LUT P1, PT, PT, PT, UP0, 0x80, 0x0 ;  /* 0x000000000000781c */ /* 0x000fe40003f2f008 */
[----:B------:R-:W-:Y:S01]  /*41a0*/  PLOP3.LUT P2, PT, PT, PT, UP0, 0x80, 0x0 ;  /* 0x000000000000781c */ /* 0x000fe20003f4f008 */
[----:B------:R-:W-:Y:S01]  /*41b0*/  IMAD.U32 R11, RZ, RZ, UR6 ;  /* 0x00000006ff0b7e24 */ /* 0x000fe2000f8e00ff */
[----:B------:R-:W-:Y:S01]  /*41c0*/  @P0 LOP3.LUT R22, R22, 0x800, RZ, 0xfc, !PT ;  /* 0x0000080016160812 */ /* 0x000fe200078efcff */
[----:B------:R-:W-:Y:S01]  /*41d0*/  @UP0 ULDC UR7, c[0x0][0x44c] ;  /* 0x0001130000070ab9 */ /* 0x000fe20000000800 */
[----:B------:R-:W-:-:S02]  /*41e0*/  UIADD3 UR6, UR23, 0x22840, URZ ;  /* 0x0002284017067890 */ /* 0x000fc4000fffe03f */
[----:B------:R-:W-:Y:S02]  /*41f0*/  IADD3 R11, -R2, 0x1, R11 ;  /* 0x00000001020b7810 */ /* 0x000fe40007ffe10b */
[----:B------:R-:W-:Y:S01]  /*4200*/  LOP3.LUT R22, R22, 0xffffefff, RZ, 0xc0, !PT ;  /* 0xffffefff16167812 */ /* 0x000fe200078ec0ff */
[----:B------:R-:W-:Y:S02]  /*4210*/  UPRMT UR6, UR22, 0x654, UR6 ;  /* 0x0000065416067896 */ /* 0x000fe40008000006 */
[----:B------:R-:W-:Y:S01]  /*4220*/  @P1 IMAD.HI.U32 R6, R5, UR7, RZ ;  /* 0x0000000705061c27 */ /* 0x000fe2000f8e00ff */
[----:B------:R-:W-:-:S04]  /*4230*/  @UP0 ULDC UR7, c[0x0][0x450] ;  /* 0x0001140000070ab9 */ /* 0x000fc80000000800 */
[----:B------:R-:W-:Y:S01]  /*4240*/  @P2 SHF.R.U32.HI R5, RZ, UR7, R6 ;  /* 0x00000007ff052c19 */ /* 0x000fe20008011606 */
[----:B------:R-:W-:Y:S01]  /*4250*/  IMAD.U32 R6, RZ, RZ, UR49 ;  /* 0x00000031ff067e24 */ /* 0x000fe2000f8e00ff */
[----:B------:R-:W-:Y:S04]  /*4260*/  SYNCS.ARRIVE.TRANS64.RED.A1T0 RZ, [UR6], RZ ;  /* 0x000000ffffff79a7 */ /* 0x000fe80008100406 */
[----:B------:R-:W-:Y:S02]  /*4270*/  IADD3 R11, -R6, UR48, R11 ;  /* 0x00000030060b7c10 */ /* 0x000fe4000fffe10b */
[----:B------:R-:W2:Y:S04]  /*4280*/  SHFL.IDX PT, R6, R5, RZ, 0x1c1f ;  /* 0x001c1fff05067589 */ /* 0x000ea800000e0000 */
[----:B------:R-:W3:Y:S01]  /*4290*/  SHFL.IDX PT, R5, R5, 0x1, 0x1c1f ;  /* 0x003c1f0005057f89 */ /* 0x000ee200000e0000 */
[----:B--2---:R-:W-:-:S02]  /*42a0*/  IMAD.IADD R6, R11, 0x1, R6 ;  /* 0x000000010b067824 */ /* 0x004fc400078e0206 */
[----:B---3--:R-:W-:-:S03]  /*42b0*/  IMAD.IADD R5, R11, 0x1, R5 ;  /* 0x000000010b057824 */ /* 0x008fc600078e0205 */
[C---:B------:R-:W-:Y:S02]  /*42c0*/  ISETP.GT.AND P6, PT, R6.reuse, 0x8, PT ;  /* 0x000000080600780c */ /* 0x040fe40003fc4270 */
[----:B------:R-:W-:Y:S02]  /*42d0*/  ISETP.GT.AND P2, PT, R6, RZ, PT ;  /* 0x000000ff0600720c */ /* 0x000fe40003f44270 */
[----:B------:R-:W-:Y:S02]  /*42e0*/  FSEL R156, R156, -INF , P6 ;  /* 0xff8000009c9c7808 */ /* 0x000fe40003000000 */
[C---:B------:R-:W-:Y:S02]  /*42f0*/  ISETP.GT.AND P6, PT, R6.reuse, 0x20, PT ;  /* 0x000000200600780c */ /* 0x040fe40003fc4270 */
[----:B------:R-:W-:Y:S02]  /*4300*/  ISETP.GT.AND P1, PT, R6, 0x1, PT ;  /* 0x000000010600780c */ /* 0x000fe40003f24270 */
[----:B------:R-:W-:-:S02]  /*4310*/  FSEL R168, R168, -INF , P6 ;  /* 0xff800000a8a87808 */ /* 0x000fc40003000000 */
[C---:B------:R-:W-:Y:S02]  /*4320*/  ISETP.GT.AND P6, PT, R5.reuse, RZ, PT ;  /* 0x000000ff0500720c */ /* 0x040fe40003fc4270 */
[----:B------:R-:W-:Y:S02]  /*4330*/  FSEL R152, R152, -INF , P2 ;  /* 0xff80000098987808 */ /* 0x000fe40001000000 */
[----:B------:R-:W-:Y:S02]  /*4340*/  FSEL R154, R154, -INF , P6 ;  /* 0xff8000009a9a7808 */ /* 0x000fe40003000000 */
[----:B------:R-:W-:Y:S02]  /*4350*/  ISETP.GT.AND P6, PT, R5, 0x1, PT ;  /* 0x000000010500780c */ /* 0x000fe40003fc4270 */
[----:B------:R-:W-:Y:S02]  /*4360*/  FSEL R10, R153, -INF , P1 ;  /* 0xff800000990a7808 */ /* 0x000fe40000800000 */
[----:B------:R-:W-:-:S02]  /*4370*/  FSEL R155, R155, -INF , P6 ;  /* 0xff8000009b9b7808 */ /* 0x000fc40003000000 */
[C---:B------:R-:W-:Y:S02]  /*4380*/  ISETP.GT.AND P6, PT, R5.reuse, 0x8, PT ;  /* 0x000000080500780c */ /* 0x040fe40003fc4270 */
[----:B------:R-:W-:Y:S02]  /*4390*/  FMNMX.FTZ R12, R152, R8, !PT ;  /* 0x00000008980c7209 */ /* 0x000fe40007810000 */
[----:B------:R-:W-:Y:S02]  /*43a0*/  FSEL R158, R158, -INF , P6 ;  /* 0xff8000009e9e7808 */ /* 0x000fe40003000000 */
[----:B------:R-:W-:Y:S02]  /*43b0*/  ISETP.GT.AND P6, PT, R5, 0x9, PT ;  /* 0x000000090500780c */ /* 0x000fe40003fc4270 */
[----:B------:R-:W-:Y:S02]  /*43c0*/  ISETP.GT.AND P5, PT, R6, 0x9, PT ;  /* 0x000000090600780c */ /* 0x000fe40003fa4270 */
[----:B------:R-:W-:-:S02]  /*43d0*/  FSEL R159, R159, -INF , P6 ;  /* 0xff8000009f9f7808 */ /* 0x000fc40003000000 */
[C---:B------:R-:W-:Y:S02]  /*43e0*/  ISETP.GT.AND P6, PT, R5.reuse, 0x10, PT ;  /* 0x000000100500780c */ /* 0x040fe40003fc4270 */
[----:B------:R-:W-:Y:S02]  /*43f0*/  FMNMX.FTZ R12, R10, R12, !PT ;  /* 0x0000000c0a0c7209 */ /* 0x000fe40007810000 */
        /* <DEDUP_REMOVED lines=8> */
[----:B------:R-:W-:Y:S02]  /*4480*/  FMNMX.FTZ R12, R156, R12, !PT ;  /* 0x0000000c9c0c7209 */ /* 0x000fe40007810000 */
[----:B------:R-:W-:-:S02]  /*4490*/  FSEL R167, R167, -INF , P6 ;  /* 0xff800000a7a77808 */ /* 0x000fc40003000000 */
[C---:B------:R-:W-:Y:S02]  /*44a0*/  ISETP.GT.AND P6, PT, R5.reuse, 0x20, PT ;  /* 0x000000200500780c */ /* 0x040fe40003fc4270 */
[----:B------:R-:W-:Y:S02]  /*44b0*/  ISETP.GT.AND P3, PT, R6, 0x11, PT ;  /* 0x000000110600780c */ /* 0x000fe40003f64270 */
[----:B------:R-:W-:Y:S02]  /*44c0*/  FSEL R170, R170, -INF , P6 ;  /* 0xff800000aaaa7808 */ /* 0x000fe40003000000 */
[----:B------:R-:W-:Y:S02]  /*44d0*/  ISETP.GT.AND P6, PT, R5, 0x21, PT ;  /* 0x000000210500780c */ /* 0x000fe40003fc4270 */
[----:B------:R-:W-:Y:S02]  /*44e0*/  FSEL R160, R160, -INF , P4 ;  /* 0xff800000a0a07808 */ /* 0x000fe40002000000 */
[----:B------:R-:W-:-:S02]  /*44f0*/  FSEL R171, R171, -INF , P6 ;  /* 0xff800000abab7808 */ /* 0x000fc40003000000 */
[----:B------:R-:W-:Y:S02]  /*4500*/  ISETP.GT.AND P6, PT, R5, 0x28, PT ;  /* 0x000000280500780c */ /* 0x000fe40003fc4270 */
        /* <DEDUP_REMOVED lines=30> */
[----:B------:R-:W-:Y:S02]  /*46f0*/  ISETP.GT.AND P5, PT, R6, 0x21, PT ;  /* 0x000000210600780c */ /* 0x000fe40003fa4270 */
        /* <DEDUP_REMOVED lines=8> */
[----:B------:R-:W-:Y:S02]  /*4780*/  FMNMX.FTZ R5, R154, R9, !PT ;  /* 0x000000099a057209 */ /* 0x000fe40007810000 */
[----:B------:R-:W-:-:S02]  /*4790*/  FSEL R199, R199, -INF , P6 ;  /* 0xff800000c7c77808 */ /* 0x000fc40003000000 */
[----:B------:R-:W-:Y:S02]  /*47a0*/  FMNMX.FTZ R5, R155, R5, !PT ;  /* 0x000000059b057209 */ /* 0x000fe40007810000 */
[----:B------:R-:W-:Y:S02]  /*47b0*/  FSEL R169, R169, -INF , P5 ;  /* 0xff800000a9a97808 */ /* 0x000fe40002800000 */
[----:B------:R-:W-:Y:S02]  /*47c0*/  FMNMX.FTZ R5, R158, R5, !PT ;  /* 0x000000059e057209 */ /* 0x000fe40007810000 */
[----:B------:R-:W-:Y:S02]  /*47d0*/  FMNMX.FTZ R12, R168, R12, !PT ;  /* 0x0000000ca80c7209 */ /* 0x000fe40007810000 */
[----:B------:R-:W-:Y:S02]  /*47e0*/  FMNMX.FTZ R5, R159, R5, !PT ;  /* 0x000000059f057209 */ /* 0x000fe40007810000 */
[----:B------:R-:W-:-:S02]  /*47f0*/  ISETP.GT.AND P5, PT, R6, 0x49, PT ;  /* 0x000000490600780c */ /* 0x000fc40003fa4270 */
[----:B------:R-:W-:Y:S02]  /*4800*/  FMNMX.FTZ R5, R162, R5, !PT ;  /* 0x00000005a2057209 */ /* 0x000fe40007810000 */
[----:B------:R-:W-:Y:S02]  /*4810*/  ISETP.GT.AND P3, PT, R6, 0x29, PT ;  /* 0x000000290600780c */ /* 0x000fe40003f64270 */
[----:B------:R-:W-:Y:S02]  /*4820*/  FMNMX.FTZ R5, R163, R5, !PT ;  /* 0x00000005a3057209 */ /* 0x000fe40007810000 */
[----:B------:R-:W-:Y:S02]  /*4830*/  FSEL R172, R172, -INF , P4 ;  /* 0xff800000acac7808 */ /* 0x000fe40002000000 */
[----:B------:R-:W-:Y:S02]  /*4840*/  FMNMX.FTZ R5, R166, R5, !PT ;  /* 0x00000005a6057209 */ /* 0x000fe40007810000 */
[----:B------:R-:W-:-:S02]  /*4850*/  FMNMX.FTZ R12, R169, R12, !PT ;  /* 0x0000000ca90c7209 */ /* 0x000fc40007810000 */
[----:B------:R-:W-:Y:S02]  /*4860*/  FMNMX.FTZ R5, R167, R5, !PT ;  /* 0x00000005a7057209 */ /* 0x000fe40007810000 */
[----:B------:R-:W-:Y:S02]  /*4870*/  @P0 LOP3.LUT R22, R22, 0x1000, RZ, 0xfc, !PT ;  /* 0x0000100016160812 */ /* 0x000fe400078efcff */
[----:B------:R-:W-:Y:S02]  /*4880*/  FMNMX.FTZ R5, R170, R5, !PT ;  /* 0x00000005aa057209 */ /* 0x000fe40007810000 */
[----:B------:R-:W-:Y:S02]  /*4890*/  ISETP.GT.AND P2, PT, R6, 0x30, PT ;  /* 0x000000300600780c */ /* 0x000fe40003f44270 */
[----:B------:R-:W-:Y:S02]  /*48a0*/  FMNMX.FTZ R5, R171, R5, !PT ;  /* 0x00000005ab057209 */ /* 0x000fe40007810000 */
[----:B------:R-:W-:-:S02]  /*48b0*/  FSEL R173, R173, -INF , P3 ;  /* 0xff800000adad7808 */ /* 0x000fc40001800000 */
[----:B------:R-:W-:Y:S02]  /*48c0*/  FMNMX.FTZ R5, R174, R5, !PT ;  /* 0x00000005ae057209 */ /* 0x000fe40007810000 */
[----:B------:R-:W-:Y:S02]  /*48d0*/  FMNMX.FTZ R12, R172, R12, !PT ;  /* 0x0000000cac0c7209 */ /* 0x000fe40007810000 */
[----:B------:R-:W-:Y:S02]  /*48e0*/  FMNMX.FTZ R5, R175, R5, !PT ;  /* 0x00000005af057209 */ /* 0x000fe40007810000 */
[----:B------:R-:W-:Y:S02]  /*48f0*/  LOP3.LUT R22, R22, 0xffffdfff, RZ, 0xc0, !PT ;  /* 0xffffdfff16167812 */ /* 0x000fe400078ec0ff */
[----:B------:R-:W-:Y:S02]  /*4900*/  FMNMX.FTZ R5, R178, R5, !PT ;  /* 0x00000005b2057209 */ /* 0x000fe40007810000 */
[----:B------:R-:W-:-:S02]  /*4910*/  ISETP.GT.AND P1, PT, R6, 0x31, PT ;  /* 0x000000310600780c */ /* 0x000fc40003f24270 */
[----:B------:R-:W-:Y:S02]  /*4920*/  FMNMX.FTZ R5, R179, R5, !PT ;  /* 0x00000005b3057209 */ /* 0x000fe40007810000 */
[----:B------:R-:W-:Y:S02]  /*4930*/  FSEL R176, R176, -INF , P2 ;  /* 0xff800000b0b07808 */ /* 0x000fe40001000000 */
[----:B------:R-:W-:Y:S02]  /*4940*/  FMNMX.FTZ R5, R182, R5, !PT ;  /* 0x00000005b6057209 */ /* 0x000fe40007810000 */
[----:B------:R-:W-:Y:S02]  /*4950*/  FMNMX.FTZ R12, R173, R12, !PT ;  /* 0x0000000cad0c7209 */ /* 0x000fe40007810000 */
[----:B------:R-:W-:Y:S02]  /*4960*/  FMNMX.FTZ R5, R183, R5, !PT ;  /* 0x00000005b7057209 */ /* 0x000fe40007810000 */
[----:B------:R-:W-:-:S02]  /*4970*/  @P5 LOP3.LUT R22, R22, 0x2000, RZ, 0xfc, !PT ;  /* 0x0000200016165812 */ /* 0x000fc400078efcff */
[----:B------:R-:W-:Y:S02]  /*4980*/  FMNMX.FTZ R5, R186, R5, !PT ;  /* 0x00000005ba057209 */ /* 0x000fe40007810000 */
[----:B------:R-:W-:Y:S02]  /*4990*/  FSEL R177, R177, -INF , P1 ;  /* 0xff800000b1b17808 */ /* 0x000fe40000800000 */
[----:B------:R-:W-:Y:S02]  /*49a0*/  FMNMX.FTZ R5, R187, R5, !PT ;  /* 0x00000005bb057209 */ /* 0x000fe40007810000 */
[----:B------:R-:W-:Y:S02]  /*49b0*/  ISETP.GT.AND P5, PT, R6, 0x38, PT ;  /* 0x000000380600780c */ /* 0x000fe40003fa4270 */
[----:B------:R-:W-:Y:S02]  /*49c0*/  FMNMX.FTZ R5, R190, R5, !PT ;  /* 0x00000005be057209 */ /* 0x000fe40007810000 */
[----:B------:R-:W-:-:S02]  /*49d0*/  FMNMX.FTZ R12, R176, R12, !PT ;  /* 0x0000000cb00c7209 */ /* 0x000fc40007810000 */
[----:B------:R-:W-:Y:S02]  /*49e0*/  FMNMX.FTZ R5, R191, R5, !PT ;  /* 0x00000005bf057209 */ /* 0x000fe40007810000 */
[----:B------:R-:W-:Y:S02]  /*49f0*/  ISETP.GT.AND P0, PT, R6, 0x39, PT ;  /* 0x000000390600780c */ /* 0x000fe40003f04270 */
[----:B------:R-:W-:Y:S02]  /*4a00*/  FMNMX.FTZ R5, R194, R5, !PT ;  /* 0x00000005c2057209 */ /* 0x000fe40007810000 */
[----:B------:R-:W-:Y:S02]  /*4a10*/  FSEL R180, R180, -INF , P5 ;  /* 0xff800000b4b47808 */ /* 0x000fe40002800000 */
[----:B------:R-:W-:Y:S02]  /*4a20*/  FMNMX.FTZ R5, R195, R5, !PT ;  /* 0x00000005c3057209 */ /* 0x000fe40007810000 */
[----:B------:R-:W-:-:S02]  /*4a30*/  FMNMX.FTZ R12, R177, R12, !PT ;  /* 0x0000000cb10c7209 */ /* 0x000fc40007810000 */
[----:B------:R-:W-:Y:S02]  /*4a40*/  FMNMX.FTZ R5, R198, R5, !PT ;  /* 0x00000005c6057209 */ /* 0x000fe40007810000 */
[----:B------:R-:W-:Y:S02]  /*4a50*/  FSEL R181, R181, -INF , P0 ;  /* 0xff800000b5b57808 */ /* 0x000fe40000000000 */
[----:B------:R-:W-:Y:S02]  /*4a60*/  FMNMX.FTZ R5, R199, R5, !PT ;  /* 0x00000005c7057209 */ /* 0x000fe40007810000 */
[----:B------:R-:W-:Y:S02]  /*4a70*/  LOP3.LUT P0, RZ, R22, 0x1000, RZ, 0xc0, !PT ;  /* 0x0000100016ff7812 */ /* 0x000fe4000780c0ff */
[----:B------:R-:W-:Y:S01]  /*4a80*/  FMNMX.FTZ R12, R180, R12, !PT ;  /* 0x0000000cb40c7209 */ /* 0x000fe20007810000 */
[----:B------:R-:W2:Y:S01]  /*4a90*/  SHFL.BFLY PT, R11, R5, 0x2, 0x1f ;  /* 0x0c401f00050b7f89 */ /* 0x000ea200000e0000 */
[----:B------:R-:W-:-:S02]  /*4aa0*/  ISETP.GT.AND P4, PT, R6, 0x50, PT ;  /* 0x000000500600780c */ /* 0x000fc40003f84270 */
[C---:B------:R-:W-:Y:S02]  /*4ab0*/  ISETP.GT.AND P3, PT, R6.reuse, 0x51, PT ;  /* 0x000000510600780c */ /* 0x040fe40003f64270 */
[C---:B------:R-:W-:Y:S02]  /*4ac0*/  ISETP.GT.AND P2, PT, R6.reuse, 0x58, PT ;  /* 0x000000580600780c */ /* 0x040fe40003f44270 */
[----:B------:R-:W-:Y:S02]  /*4ad0*/  ISETP.GT.AND P1, PT, R6, 0x59, PT ;  /* 0x000000590600780c */ /* 0x000fe40003f24270 */
[----:B------:R-:W-:Y:S02]  /*4ae0*/  FSEL R184, R184, -INF , P0 ;  /* 0xff800000b8b87808 */ /* 0x000fe40000000000 */
        /* <DEDUP_REMOVED lines=13> */
[----:B------:R-:W-:-:S03]  /*4bc0*/  FMUL.FTZ R11, R5, UR10 ;  /* 0x0000000a050b7c20 */ /* 0x000fc60008410000 */
[----:B------:R-:W-:Y:S02]  /*4bd0*/  FMUL.FTZ R9, R9, UR10 ;  /* 0x0000000a09097c20 */ /* 0x000fe40008410000 */
[----:B------:R-:W-:Y:S02]  /*4be0*/  FSEL R11, R11, RZ, P6 ;  /* 0x000000ff0b0b7208 */ /* 0x000fe40003000000 */
[----:B------:R-:W-:Y:S02]  /*4bf0*/  ISETP.GT.AND P6, PT, R6, 0x41, PT ;  /* 0x000000410600780c */ /* 0x000fe40003fc4270 */
[----:B------:R-:W-:Y:S01]  /*4c00*/  MUFU.EX2 R9, R9 ;  /* 0x0000000900097308 */ /* 0x000fe20000000800 */
[--C-:B------:R-:W-:Y:S01]  /*4c10*/  FFMA.FTZ R154, R154, UR10, -R11.reuse ;  /* 0x0000000a9a9a7c23 */ /* 0x100fe2000801080b */
[----:B------:R-:W-:Y:S01]  /*4c20*/  FSEL R185, R185, -INF , P6 ;  /* 0xff800000b9b97808 */ /* 0x000fe20003000000 */
[--C-:B------:R-:W-:Y:S01]  /*4c30*/  FFMA.FTZ R155, R155, UR10, -R11.reuse ;  /* 0x0000000a9b9b7c23 */ /* 0x100fe2000801080b */
[----:B------:R-:W-:Y:S01]  /*4c40*/  ISETP.GT.AND P6, PT, R6, 0x48, PT ;  /* 0x000000480600780c */ /* 0x000fe20003fc4270 */
[--C-:B------:R-:W-:Y:S01]  /*4c50*/  FFMA.FTZ R158, R158, UR10, -R11.reuse ;  /* 0x0000000a9e9e7c23 */ /* 0x100fe2000801080b */
[----:B------:R-:W-:Y:S01]  /*4c60*/  FMNMX.FTZ R6, R181, R12, !PT ;  /* 0x0000000cb5067209 */ /* 0x000fe20007810000 */
[--C-:B------:R-:W-:Y:S01]  /*4c70*/  FFMA.FTZ R159, R159, UR10, -R11.reuse ;  /* 0x0000000a9f9f7c23 */ /* 0x100fe2000801080b */
[----:B------:R-:W-:Y:S01]  /*4c80*/  FSEL R188, R188, -INF , P6 ;  /* 0xff800000bcbc7808 */ /* 0x000fe20003000000 */
[----:B------:R-:W2:Y:S01]  /*4c90*/  MUFU.EX2 R153, R154 ;  /* 0x0000009a00997308 */ /* 0x000ea20000000800 */
[----:B------:R-:W-:Y:S01]  /*4ca0*/  FMNMX.FTZ R6, R184, R6, !PT ;  /* 0x00000006b8067209 */ /* 0x000fe20007810000 */
[--C-:B------:R-:W-:Y:S01]  /*4cb0*/  FFMA.FTZ R162, R162, UR10, -R11.reuse ;  /* 0x0000000aa2a27c23 */ /* 0x100fe2000801080b */
[--C-:B------:R-:W-:Y:S01]  /*4cc0*/  FFMA.FTZ R163, R163, UR10, -R11.reuse ;  /* 0x0000000aa3a37c23 */ /* 0x100fe2000801080b */
[--C-:B------:R-:W-:Y:S01]  /*4cd0*/  FFMA.FTZ R166, R166, UR10, -R11.reuse ;  /* 0x0000000aa6a67c23 */ /* 0x100fe2000801080b */
[----:B------:R-:W-:Y:S01]  /*4ce0*/  FMNMX.FTZ R6, R185, R6, !PT ;  /* 0x00000006b9067209 */ /* 0x000fe20007810000 */
[--C-:B------:R-:W-:Y:S01]  /*4cf0*/  FFMA.FTZ R167, R167, UR10, -R11.reuse ;  /* 0x0000000aa7a77c23 */ /* 0x100fe2000801080b */
[--C-:B------:R-:W-:Y:S01]  /*4d00*/  FFMA.FTZ R170, R170, UR10, -R11.reuse ;  /* 0x0000000aaaaa7c23 */ /* 0x100fe2000801080b */
[----:B------:R-:W3:Y:S01]  /*4d10*/  MUFU.EX2 R155, R155 ;  /* 0x0000009b009b7308 */ /* 0x000ee20000000800 */
[----:B------:R-:W-:Y:S01]  /*4d20*/  FMNMX.FTZ R6, R188, R6, !PT ;  /* 0x00000006bc067209 */ /* 0x000fe20007810000 */
[--C-:B------:R-:W-:Y:S01]  /*4d30*/  FFMA.FTZ R171, R171, UR10, -R11.reuse ;  /* 0x0000000aabab7c23 */ /* 0x100fe2000801080b */
[--C-:B------:R-:W-:Y:S01]  /*4d40*/  FFMA.FTZ R174, R174, UR10, -R11.reuse ;  /* 0x0000000aaeae7c23 */ /* 0x100fe2000801080b */
[--C-:B------:R-:W-:Y:S01]  /*4d50*/  FFMA.FTZ R175, R175, UR10, -R11.reuse ;  /* 0x0000000aafaf7c23 */ /* 0x100fe2000801080b */
[----:B------:R-:W-:Y:S01]  /*4d60*/  FMNMX.FTZ R6, R189, R6, !PT ;  /* 0x00000006bd067209 */ /* 0x000fe20007810000 */
[--C-:B------:R-:W-:Y:S01]  /*4d70*/  FFMA.FTZ R178, R178, UR10, -R11.reuse ;  /* 0x0000000ab2b27c23 */ /* 0x100fe2000801080b */
[----:B------:R-:W-:Y:S01]  /*4d80*/  FFMA.FTZ R179, R179, UR10, -R11 ;  /* 0x0000000ab3b37c23 */ /* 0x000fe2000801080b */
[----:B------:R-:W-:Y:S01]  /*4d90*/  MUFU.EX2 R159, R159 ;  /* 0x0000009f009f7308 */ /* 0x000fe20000000800 */
[----:B------:R-:W-:Y:S01]  /*4da0*/  FMNMX.FTZ R6, R192, R6, !PT ;  /* 0x00000006c0067209 */ /* 0x000fe20007810000 */
[----:B--2---:R-:W-:Y:S01]  /*4db0*/  FFMA.FTZ R4, R9, R4, R153 ;  /* 0x0000000409047223 */ /* 0x004fe20000010099 */
[--C-:B------:R-:W-:Y:S01]  /*4dc0*/  FFMA.FTZ R182, R182, UR10, -R11.reuse ;  /* 0x0000000ab6b67c23 */ /* 0x100fe2000801080b */
[--C-:B------:R-:W-:Y:S01]  /*4dd0*/  FFMA.FTZ R183, R183, UR10, -R11.reuse ;  /* 0x0000000ab7b77c23 */ /* 0x100fe2000801080b */
[----:B------:R-:W-:Y:S01]  /*4de0*/  FMNMX.FTZ R6, R193, R6, !PT ;  /* 0x00000006c1067209 */ /* 0x000fe20007810000 */
[--C-:B------:R-:W-:Y:S01]  /*4df0*/  FFMA.FTZ R186, R186, UR10, -R11.reuse ;  /* 0x0000000ababa7c23 */ /* 0x100fe2000801080b */
[--C-:B------:R-:W-:Y:S01]  /*4e00*/  FFMA.FTZ R187, R187, UR10, -R11.reuse ;  /* 0x0000000abbbb7c23 */ /* 0x100fe2000801080b */
[----:B------:R-:W-:Y:S01]  /*4e10*/  MUFU.EX2 R162, R162 ;  /* 0x000000a200a27308 */ /* 0x000fe20000000800 */
[----:B------:R-:W-:Y:S01]  /*4e20*/  FMNMX.FTZ R6, R196, R6, !PT ;  /* 0x00000006c4067209 */ /* 0x000fe20007810000 */
[C---:B---3--:R-:W-:Y:S01]  /*4e30*/  FADD.FTZ R4, R155.reuse, R4 ;  /* 0x000000049b047221 */ /* 0x048fe20000010000 */
[----:B------:R-:W-:Y:S01]  /*4e40*/  F2FP.BF16.F32.PACK_AB R153, R155, R153 ;  /* 0x000000999b99723e */ /* 0x000fe200000010ff */
[--C-:B------:R-:W-:Y:S01]  /*4e50*/  FFMA.FTZ R190, R190, UR10, -R11.reuse ;  /* 0x0000000abebe7c23 */ /* 0x100fe2000801080b */
[----:B------:R-:W-:Y:S01]  /*4e60*/  FMNMX.FTZ R6, R197, R6, !PT ;  /* 0x00000006c5067209 */ /* 0x000fe20007810000 */
[--C-:B------:R-:W-:Y:S01]  /*4e70*/  FFMA.FTZ R191, R191, UR10, -R11.reuse ;  /* 0x0000000abfbf7c23 */ /* 0x100fe2000801080b */
[--C-:B------:R-:W-:Y:S01]  /*4e80*/  FFMA.FTZ R194, R194, UR10, -R11.reuse ;  /* 0x0000000ac2c27c23 */ /* 0x100fe2000801080b */
[----:B------:R-:W2:Y:S01]  /*4e90*/  MUFU.EX2 R155, R158 ;  /* 0x0000009e009b7308 */ /* 0x000ea20000000800 */
[--C-:B------:R-:W-:Y:S01]  /*4ea0*/  FFMA.FTZ R195, R195, UR10, -R11.reuse ;  /* 0x0000000ac3c37c23 */ /* 0x100fe2000801080b */
[----:B------:R-:W3:Y:S01]  /*4eb0*/  SHFL.BFLY PT, R12, R6, 0x2, 0x1f ;  /* 0x0c401f00060c7f89 */ /* 0x000ee200000e0000 */
[--C-:B------:R-:W-:Y:S01]  /*4ec0*/  FFMA.FTZ R198, R198, UR10, -R11.reuse ;  /* 0x0000000ac6c67c23 */ /* 0x100fe2000801080b */
[----:B------:R-:W-:Y:S01]  /*4ed0*/  FFMA.FTZ R11, R199, UR10, -R11 ;  /* 0x0000000ac70b7c23 */ /* 0x000fe2000801080b */
        /* <DEDUP_REMOVED lines=12> */
[----:B--2---:R-:W-:Y:S01]  /*4fa0*/  FADD.FTZ R4, R155, R4 ;  /* 0x000000049b047221 */ /* 0x004fe20000010000 */
[----:B------:R-:W-:Y:S01]  /*4fb0*/  F2FP.BF16.F32.PACK_AB R155, R159, R155 ;  /* 0x0000009b9f9b723e */ /* 0x000fe200000010ff */
[-C--:B------:R-:W-:Y:S01]  /*4fc0*/  FMUL.FTZ R46, R46, R9.reuse ;  /* 0x000000092e2e7220 */ /* 0x080fe20000410000 */
[-C--:B------:R-:W-:Y:S01]  /*4fd0*/  FMUL.FTZ R47, R47, R9.reuse ;  /* 0x000000092f2f7220 */ /* 0x080fe20000410000 */
[----:B------:R-:W-:Y:S01]  /*4fe0*/  FADD.FTZ R4, R159, R4 ;  /* 0x000000049f047221 */ /* 0x000fe20000010000 */
[-C--:B------:R-:W-:Y:S01]  /*4ff0*/  FMUL.FTZ R50, R50, R9.reuse ;  /* 0x0000000932327220 */ /* 0x080fe20000410000 */
[-C--:B------:R-:W-:Y:S01]  /*5000*/  FMUL.FTZ R51, R51, R9.reuse ;  /* 0x0000000933337220 */ /* 0x080fe20000410000 */
[----:B------:R-:W2:Y:S01]  /*5010*/  MUFU.EX2 R159, R166 ;  /* 0x000000a6009f7308 */ /* 0x000ea20000000800 */
[----:B------:R-:W-:Y:S01]  /*5020*/  FADD.FTZ R4, R162, R4 ;  /* 0x00000004a2047221 */ /* 0x000fe20000010000 */
[----:B---3--:R-:W-:Y:S01]  /*5030*/  FMNMX.FTZ R6, R6, R12, !PT ;  /* 0x0000000c06067209 */ /* 0x008fe20007810000 */
[-C--:B------:R-:W-:Y:S01]  /*5040*/  FMUL.FTZ R54, R54, R9.reuse ;  /* 0x0000000936367220 */ /* 0x080fe20000410000 */
[-C--:B------:R-:W-:Y:S01]  /*5050*/  FMUL.FTZ R55, R55, R9.reuse ;  /* 0x0000000937377220 */ /* 0x080fe20000410000 */
[----:B----4-:R-:W-:Y:S01]  /*5060*/  FADD.FTZ R4, R13, R4 ;  /* 0x000000040d047221 */ /* 0x010fe20000010000 */
[-C--:B------:R-:W-:Y:S01]  /*5070*/  FMUL.FTZ R58, R58, R9.reuse ;  /* 0x000000093a3a7220 */ /* 0x080fe20000410000 */
[----:B------:R-:W3:Y:S01]  /*5080*/  SHFL.BFLY PT, R14, R6, 0x1, 0x1f ;  /* 0x0c201f00060e7f89 */ /* 0x000ee200000e0000 */
        /* <DEDUP_REMOVED lines=21> */
[----:B------:R-:W-:Y:S01]  /*51e0*/  FADD.FTZ R4, R170, R4 ;  /* 0x00000004aa047221 */ /* 0x000fe20000010000 */
[-C--:B------:R-:W-:Y:S01]  /*51f0*/  FMUL.FTZ R90, R90, R9.reuse ;  /* 0x000000095a5a7220 */ /* 0x080fe20000410000 */
[----:B---3--:R-:W-:Y:S01]  /*5200*/  FMNMX.FTZ R6, R6, R14, !PT ;  /* 0x0000000e06067209 */ /* 0x008fe20007810000 */
[----:B------:R-:W3:Y:S01]  /*5210*/  MUFU.EX2 R175, R175 ;  /* 0x000000af00af7308 */ /* 0x000ee20000000800 */
[----:B-----5:R-:W-:Y:S01]  /*5220*/  FADD.FTZ R4, R171, R4 ;  /* 0x00000004ab047221 */ /* 0x020fe20000010000 */
[-C--:B------:R-:W-:Y:S01]  /*5230*/  FMUL.FTZ R91, R91, R9.reuse ;  /* 0x000000095b5b7220 */ /* 0x080fe20000410000 */
[----:B------:R-:W-:Y:S01]  /*5240*/  FSETP.NEU.FTZ.AND P1, PT, R6, -INF , PT ;  /* 0xff8000000600780b */ /* 0x000fe20003f3d000 */
[-C--:B------:R-:W-:Y:S01]  /*5250*/  FMUL.FTZ R94, R94, R9.reuse ;  /* 0x000000095e5e7220 */ /* 0x080fe20000410000 */
[-C--:B------:R-:W-:Y:S01]  /*5260*/  FMUL.FTZ R95, R95, R9.reuse ;  /* 0x000000095f5f7220 */ /* 0x080fe20000410000 */
[-C--:B------:R-:W-:Y:S01]  /*5270*/  FMUL.FTZ R98, R98, R9.reuse ;  /* 0x0000000962627220 */ /* 0x080fe20000410000 */
[----:B------:R-:W-:Y:S01]  /*5280*/  FSEL R14, R6, RZ, P1 ;  /* 0x000000ff060e7208 */ /* 0x000fe20000800000 */
[----:B------:R-:W4:Y:S01]  /*5290*/  MUFU.EX2 R178, R178 ;  /* 0x000000b200b27308 */ /* 0x000f220000000800 */
[----:B--2---:R-:W-:Y:S01]  /*52a0*/  FADD.FTZ R4, R163, R4 ;  /* 0x00000004a3047221 */ /* 0x004fe20000010000 */
[-C--:B------:R-:W-:Y:S01]  /*52b0*/  FMUL.FTZ R99, R99, R9.reuse ;  /* 0x0000000963637220 */ /* 0x080fe20000410000 */
[-C--:B------:R-:W-:Y:S01]  /*52c0*/  FMUL.FTZ R102, R102, R9.reuse ;  /* 0x0000000966667220 */ /* 0x080fe20000410000 */
[----:B------:R-:W-:Y:S01]  /*52d0*/  FADD.FTZ R8, -R14, R8 ;  /* 0x000000080e087221 */ /* 0x000fe20000010100 */
[----:B------:R-:W-:Y:S01]  /*52e0*/  FMUL.FTZ R14, R6, UR10 ;  /* 0x0000000a060e7c20 */ /* 0x000fe20008410000 */
[-C--:B------:R-:W-:Y:S01]  /*52f0*/  FMUL.FTZ R103, R103, R9.reuse ;  /* 0x0000000967677220 */ /* 0x080fe20000410000 */
[----:B------:R-:W-:Y:S01]  /*5300*/  FMUL.FTZ R106, R106, R9 ;  /* 0x000000096a6a7220 */ /* 0x000fe20000410000 */
[----:B------:R-:W-:Y:S01]  /*5310*/  FMUL.FTZ R8, R8, UR10 ;  /* 0x0000000a08087c20 */ /* 0x000fe20008410000 */
[----:B------:R-:W2:Y:S01]  /*5320*/  MUFU.EX2 R179, R179 ;  /* 0x000000b300b37308 */ /* 0x000ea20000000800 */
[----:B------:R-:W-:Y:S01]  /*5330*/  FSEL R14, R14, RZ, P1 ;  /* 0x000000ff0e0e7208 */ /* 0x000fe20000800000 */
[C---:B---3--:R-:W-:Y:S01]  /*5340*/  FADD.FTZ R4, R175.reuse, R4 ;  /* 0x00000004af047221 */ /* 0x048fe20000010000 */
[----:B------:R-:W-:Y:S01]  /*5350*/  F2FP.BF16.F32.PACK_AB R163, R175, R163 ;  /* 0x000000a3afa3723e */ /* 0x000fe200000010ff */
        /* <DEDUP_REMOVED lines=19> */
[--C-:B------:R-:W-:Y:S01]  /*5490*/  FFMA.FTZ R181, R181, UR10, -R14.reuse ;  /* 0x0000000ab5b57c23 */ /* 0x100fe2000801080e */
[----:B------:R-:W5:Y:S01]  /*54a0*/  MUFU.EX2 R10, R10 ;  /* 0x0000000a000a7308 */ /* 0x000f620000000800 */
[--C-:B------:R-:W-:Y:S01]  /*54b0*/  FFMA.FTZ R184, R184, UR10, -R14.reuse ;  /* 0x0000000ab8b87c23 */ /* 0x100fe2000801080e */
[----:B------:R-:W-:Y:S01]  /*54c0*/  FFMA.FTZ R185, R185, UR10, -R14 ;  /* 0x0000000ab9b97c23 */ /* 0x000fe2000801080e */
[----:B----4-:R-:W-:Y:S01]  /*54d0*/  FADD.FTZ R4, R178, R4 ;  /* 0x00000004b2047221 */ /* 0x010fe20000010000 */
[--C-:B------:R-:W-:Y:S01]  /*54e0*/  FFMA.FTZ R188, R188, UR10, -R14.reuse ;  /* 0x0000000abcbc7c23 */ /* 0x100fe2000801080e */
[--C-:B------:R-:W-:Y:S01]  /*54f0*/  FFMA.FTZ R189, R189, UR10, -R14.reuse ;  /* 0x0000000abdbd7c23 */ /* 0x100fe2000801080e */
[----:B------:R-:W-:Y:S01]  /*5500*/  FFMA.FTZ R192, R192, UR10, -R14 ;  /* 0x0000000ac0c07c23 */ /* 0x000fe2000801080e */
[----:B--2---:R-:W-:Y:S01]  /*5510*/  FADD.FTZ R4, R179, R4 ;  /* 0x00000004b3047221 */ /* 0x004fe20000010000 */
[----:B------:R-:W2:Y:S01]  /*5520*/  MUFU.EX2 R154, R156 ;  /* 0x0000009c009a7308 */ /* 0x000ea20000000800 */
[----:B---3--:R-:W-:Y:S01]  /*5530*/  FFMA.FTZ R3, R8, R3, R152 ;  /* 0x0000000308037223 */ /* 0x008fe20000010098 */
[--C-:B------:R-:W-:Y:S01]  /*5540*/  FFMA.FTZ R193, R193, UR10, -R14.reuse ;  /* 0x0000000ac1c17c23 */ /* 0x100fe2000801080e */
[--C-:B------:R-:W-:Y:S01]  /*5550*/  FFMA.FTZ R196, R196, UR10, -R14.reuse ;  /* 0x0000000ac4c47c23 */ /* 0x100fe2000801080e */
[----:B------:R-:W-:Y:S01]  /*5560*/  FFMA.FTZ R14, R197, UR10, -R14 ;  /* 0x0000000ac50e7c23 */ /* 0x000fe2000801080e */
[-C--:B------:R-:W-:Y:S01]  /*5570*/  FMUL.FTZ R24, R24, R8.reuse ;  /* 0x0000000818187220 */ /* 0x080fe20000410000 */
[-C--:B------:R-:W-:Y:S01]  /*5580*/  FMUL.FTZ R25, R25, R8.reuse ;  /* 0x0000000819197220 */ /* 0x080fe20000410000 */
[----:B------:R-:W-:Y:S01]  /*5590*/  FMUL.FTZ R28, R28, R8 ;  /* 0x000000081c1c7220 */ /* 0x000fe20000410000 */
[----:B------:R3:W4:Y:S01]  /*55a0*/  MUFU.EX2 R15, R157 ;  /* 0x0000009d000f7308 */ /* 0x0007220000000800 */
[C---:B-----5:R-:W-:Y:S01]  /*55b0*/  FADD.FTZ R3, R10.reuse, R3 ;  /* 0x000000030a037221 */ /* 0x060fe20000010000 */
[----:B------:R-:W-:Y:S01]  /*55c0*/  F2FP.BF16.F32.PACK_AB R152, R10, R152 ;  /* 0x000000980a98723e */ /* 0x000fe200000010ff */
[-C--:B------:R-:W-:Y:S01]  /*55d0*/  FMUL.FTZ R29, R29, R8.reuse ;  /* 0x000000081d1d7220 */ /* 0x080fe20000410000 */
[-C--:B------:R-:W-:Y:S01]  /*55e0*/  FMUL.FTZ R32, R32, R8.reuse ;  /* 0x0000000820207220 */ /* 0x080fe20000410000 */
[-C--:B------:R-:W-:Y:S01]  /*55f0*/  FMUL.FTZ R33, R33, R8.reuse ;  /* 0x0000000821217220 */ /* 0x080fe20000410000 */
[-C--:B------:R-:W-:Y:S01]  /*5600*/  FMUL.FTZ R36, R36, R8.reuse ;  /* 0x0000000824247220 */ /* 0x080fe20000410000 */
[----:B------:R-:W-:Y:S01]  /*5610*/  FMUL.FTZ R37, R37, R8 ;  /* 0x0000000825257220 */ /* 0x000fe20000410000 */
[----:B------:R-:W5:Y:S01]  /*5620*/  MUFU.EX2 R156, R160 ;  /* 0x000000a0009c7308 */ /* 0x000f620000000800 */
[----:B--2---:R-:W-:Y:S01]  /*5630*/  FADD.FTZ R3, R154, R3 ;  /* 0x000000039a037221 */ /* 0x004fe20000010000 */
[----:B---3--:R-:W-:Y:S01]  /*5640*/  F2FP.BF16.F32.PACK_AB R157, R13, R162 ;  /* 0x000000a20d9d723e */ /* 0x008fe200000010ff */
        /* <DEDUP_REMOVED lines=82> */
[----:B------:R-:W-:Y:S01]  /*5b70*/  FMUL.FTZ R149, R149, R8 ;  /* 0x0000000895957220 */ /* 0x000fe20000410000 */
        /* <DEDUP_REMOVED lines=30> */
[----:B------:R-:W-:-:S04]  /*5d60*/  FMUL.FTZ R151, R151, R9 ;  /* 0x0000000997977220 */ /* 0x000fc80000410000 */
        /* <DEDUP_REMOVED lines=36> */
[----:B----4-:R-:W-:-:S04]  /*5fb0*/  FADD.FTZ R3, R174, R3 ;  /* 0x00000003ae037221 */ /* 0x010fc80000010000 */
[C---:B--2---:R-:W-:Y:S01]  /*5fc0*/  FADD.FTZ R3, R14.reuse, R3 ;  /* 0x000000030e037221 */ /* 0x044fe20000010000 */
[----:B------:R-:W-:Y:S01]  /*5fd0*/  F2FP.BF16.F32.PACK_AB R174, R14, R174 ;  /* 0x000000ae0eae723e */ /* 0x000fe200000010ff */
[C---:B---3--:R-:W-:Y:S01]  /*5fe0*/  FADD.FTZ R4, R11.reuse, R4 ;  /* 0x000000040b047221 */ /* 0x048fe20000010000 */
[----:B------:R-:W-:Y:S01]  /*5ff0*/  F2FP.BF16.F32.PACK_AB R175, R11, R198 ;  /* 0x000000c60baf723e */ /* 0x000fe200000010ff */
[----:B------:R-:W-:Y:S06]  /*6000*/  @!P0 BRA `(.L_x_14009) ;  /* 0x0000000000048947 */ /* 0x000fec0003800000 */
[----:B------:R-:W-:Y:S01]  /*6010*/  BPT.TRAP 0x1 ;  /* 0x000000040000795c */ /* 0x000fe20000300000 */
.L_x_14009:
[----:B------:R2:W3:Y:S01]  /*6020*/  SYNCS.PHASECHK.TRANS64.TRYWAIT P1, [UR23+0x22850], R7 ;  /* 0x02285007ff0075a7 */ /* 0x0004e20008020157 */
[----:B------:R-:W-:Y:S05]  /*6030*/  @!P0 BRA `(.L_x_14010) ;  /* 0x0000000000048947 */ /* 0x000fea0003800000 */
[----:B------:R-:W-:Y:S01]  /*6040*/  BPT.TRAP 0x1 ;  /* 0x000000040000795c */ /* 0x000fe20000300000 */
.L_x_14010:
[----:B---3--:R-:W-:Y:S05]  /*6050*/  @P1 BRA `(.L_x_14011) ;  /* 0x0000000000081947 */ /* 0x008fea0003800000 */
[----:B------:R-:W3:Y:S02]  /*6060*/  SYNCS.PHASECHK.TRANS64.TRYWAIT P1, [UR23+0x22850], R7 ;  /* 0x02285007ff0075a7 */ /* 0x000ee40008020157 */
[----:B---3--:R-:W-:Y:S05]  /*6070*/  @!P1 BRA `(.L_x_14012) ;  /* 0x000000d400ac9947 */ /* 0x008fea0003800000 */
.L_x_14011:
        /* <DEDUP_REMOVED lines=42> */
.L_x_14013:
[----:B------:R-:W-:Y:S01]  /*6320*/  UISETP.GT.AND UP0, UPT, UR25, UR24, UPT ;  /* 0x000000181900728c */ /* 0x000fe2000bf04270 */
[----:B------:R-:W-:Y:S01]  /*6330*/  IMAD.MOV.U32 R9, RZ, RZ, R5 ;  /* 0x000000ffff097224 */ /* 0x000fe200078e0005 */
[----:B------:R-:W-:Y:S01]  /*6340*/  UIADD3 UR23, UR23, 0x22860, URZ ;  /* 0x0002286017177890 */ /* 0x000fe2000fffe03f */
[----:B------:R-:W-:Y:S01]  /*6350*/  IMAD.MOV.U32 R8, RZ, RZ, R6 ;  /* 0x000000ffff087224 */ /* 0x000fe200078e0006 */
[----:B------:R-:W-:Y:S02]  /*6360*/  UIADD3 UR25, UR25, -0x1, URZ ;  /* 0xffffffff19197890 */ /* 0x000fe4000fffe03f */
[----:B------:R-:W-:Y:S01]  /*6370*/  PLOP3.LUT P1, PT, PT, PT, UP0, 0x80, 0x0 ;  /* 0x000000000000781c */ /* 0x000fe20003f2f008 */
[----:B------:R-:W-:-:S09]  /*6380*/  UPRMT UR23, UR22, 0x654, UR23 ;  /* 0x0000065416177896 */ /* 0x000fd20008000017 */
[----:B------:R-:W-:Y:S03]  /*6390*/  SYNCS.ARRIVE.TRANS64.RED.A1T0 RZ, [UR23], RZ ;  /* 0x000000ffffff79a7 */ /* 0x000fe60008100417 */
[----:B------:R-:W-:Y:S05]  /*63a0*/  @P1 BRA `(.L_x_14014) ;  /* 0xffffffd800b01947 */ /* 0x000fea000383ffff */
.L_x_14003:
[----:B------:R-:W-:-:S06]  /*63b0*/  UISETP.GE.AND UP0, UPT, UR25, UR45, UPT ;  /* 0x0000002d1900728c */ /* 0x000fcc000bf06270 */
[----:B------:R-:W-:-:S13]  /*63c0*/  PLOP3.LUT P1, PT, PT, PT, UP0, 0x80, 0x0 ;  /* 0x000000000000781c */ /* 0x000fda0003f2f008 */
[----:B------:R-:W-:Y:S05]  /*63d0*/  @!P1 BRA `(.L_x_14015) ;  /* 0x0000001c005c9947 */ /* 0x000fea0003800000 */
[----:B0-23--:R-:W-:Y:S01]  /*63e0*/  IMAD.MOV.U32 R9, RZ, RZ, R5 ;  /* 0x000000ffff097224 */ /* 0x00dfe200078e0005 */
[----:B------:R-:W-:Y:S01]  /*63f0*/  ULDC UR24, c[0x0][0x988] ;  /* 0x0002620000187ab9 */ /* 0x000fe20000000800 */
[----:B------:R-:W-:-:S07]  /*6400*/  IMAD.MOV.U32 R8, RZ, RZ, R6 ;  /* 0x000000ffff087224 */ /* 0x000fce00078e0006 */
.L_x_14026:
[----:B------:R-:W-:-:S04]  /*6410*/  UIADD3 UR37, UR37, 0x1, URZ ;  /* 0x0000000125257890 */ /* 0x000fc8000fffe03f */
[----:B------:R-:W-:-:S04]  /*6420*/  UISETP.NE.AND UP0, UPT, UR37, 0x2, UPT ;  /* 0x000000022500788c */ /* 0x000fc8000bf05270 */
[----:B------:R-:W-:Y:S02]  /*6430*/  USEL UR6, URZ, 0x1, UP0 ;  /* 0x000000013f067887 */ /* 0x000fe40008000000 */
[----:B------:R-:W-:Y:S02]  /*6440*/  USEL UR37, UR37, URZ, UP0 ;  /* 0x0000003f25257287 */ /* 0x000fe40008000000 */
[----:B------:R-:W-:Y:S01]  /*6450*/  ULOP3.LUT UR36, UR36, UR6, URZ, 0x3c, !UPT ;  /* 0x0000000624247292 */ /* 0x000fe2000f8e3c3f */
[----:B------:R-:W-:Y:S11]  /*6460*/  @!P0 BRA `(.L_x_14016) ;  /* 0x0000000000048947 */ /* 0x000ff60003800000 */
[----:B------:R-:W-:Y:S01]  /*6470*/  BPT.TRAP 0x1 ;  /* 0x000000040000795c */ /* 0x000fe20000300000 */
.L_x_14016:
        /* <DEDUP_REMOVED lines=9> */
.L_x_14017:
[----:B--2---:R-:W-:Y:S05]  /*6510*/  @P1 BRA `(.L_x_14018) ;  /* 0x0000000000081947 */ /* 0x004fea0003800000 */
[----:B------:R-:W2:Y:S02]  /*6520*/  SYNCS.PHASECHK.TRANS64.TRYWAIT P1, [UR23+0x22830], R7 ;  /* 0x02283007ff0075a7 */ /* 0x000ea40008020157 */
[----:B--2---:R-:W-:Y:S05]  /*6530*/  @!P1 BRA `(.L_x_14019) ;  /* 0x000000d000949947 */ /* 0x004fea0003800000 */
.L_x_14018:
        /* <DEDUP_REMOVED lines=26> */
.L_x_14020:
        /* <DEDUP_REMOVED lines=111> */
[C---:B----4-:R-:W-:Y:S01]  /*6dd0*/  FADD.FTZ R3, R161.reuse, R3 ;  /* 0x00000003a1037221 */ /* 0x050fe20000010000 */
        /* <DEDUP_REMOVED lines=63> */
[----:B------:R-:W3:Y:S08]  /*71d0*/  MUFU.EX2 R10, R164 ;  /* 0x000000a4000a7308 */ /* 0x000ef00000000800 */
[----:B------:R-:W-:Y:S08]  /*71e0*/  MUFU.EX2 R164, R184 ;  /* 0x000000b800a47308 */ /* 0x000ff00000000800 */
[----:B------:R-:W-:Y:S01]  /*71f0*/  MUFU.EX2 R185, R185 ;  /* 0x000000b900b97308 */ /* 0x000fe20000000800 */
[----:B---3--:R-:W-:Y:S01]  /*7200*/  FADD.FTZ R3, R10, R3 ;  /* 0x000000030a037221 */ /* 0x008fe20000010000 */
[----:B--2---:R-:W-:-:S03]  /*7210*/  FMNMX.FTZ R5, R5, R11, !PT ;  /* 0x0000000b05057209 */ /* 0x004fc60007810000 */
[----:B------:R-:W-:-:S03]  /*7220*/  FADD.FTZ R3, R165, R3 ;  /* 0x00000003a5037221 */ /* 0x000fc60000010000 */
[----:B------:R-:W-:Y:S01]  /*7230*/  MUFU.EX2 R189, R189 ;  /* 0x000000bd00bd7308 */ /* 0x000fe20000000800 */
[C---:B------:R-:W-:Y:S01]  /*7240*/  FMUL.FTZ R11, R5.reuse, UR10 ;  /* 0x0000000a050b7c20 */ /* 0x040fe20008410000 */
[----:B------:R-:W-:Y:S01]  /*7250*/  FADD.FTZ R9, -R5, R9 ;  /* 0x0000000905097221 */ /* 0x000fe20000010100 */
[----:B------:R-:W-:Y:S01]  /*7260*/  FADD.FTZ R3, R156, R3 ;  /* 0x000000039c037221 */ /* 0x000fe20000010000 */
[----:B------:R-:W-:Y:S01]  /*7270*/  F2FP.BF16.F32.PACK_AB R156, R169, R156 ;  /* 0x0000009ca99c723e */ /* 0x000fe200000010ff */
        /* <DEDUP_REMOVED lines=16> */
[----:B------:R-:W-:Y:S01]  /*7380*/  FFMA.FTZ R179, R179, UR10, -R11 ;  /* 0x0000000ab3b37c23 */ /* 0x000fe2000801080b */
[----:B------:R-:W-:Y:S01]  /*7390*/  FADD.FTZ R3, R169, R3 ;  /* 0x00000003a9037221 */ /* 0x000fe20000010000 */
[--C-:B------:R-:W-:Y:S01]  /*73a0*/  FFMA.FTZ R182, R182, UR10, -R11.reuse ;  /* 0x0000000ab6b67c23 */ /* 0x100fe2000801080b */
[--C-:B------:R-:W-:Y:S01]  /*73b0*/  FFMA.FTZ R183, R183, UR10, -R11.reuse ;  /* 0x0000000ab7b77c23 */ /* 0x100fe2000801080b */
[----:B------:R-:W-:Y:S01]  /*73c0*/  FFMA.FTZ R186, R186, UR10, -R11 ;  /* 0x0000000ababa7c23 */ /* 0x000fe2000801080b */
[----:B------:R-:W-:Y:S01]  /*73d0*/  FADD.FTZ R3, R172, R3 ;  /* 0x00000003ac037221 */ /* 0x000fe20000010000 */
[----:B------:R-:W3:Y:S01]  /*73e0*/  MUFU.EX2 R155, R155 ;  /* 0x0000009b009b7308 */ /* 0x000ee20000000800 */
[--C-:B------:R-:W-:Y:S01]  /*73f0*/  FFMA.FTZ R187, R187, UR10, -R11.reuse ;  /* 0x0000000abbbb7c23 */ /* 0x100fe2000801080b */
[----:B------:R-:W-:Y:S01]  /*7400*/  FFMA.FTZ R190, R190, UR10, -R11 ;  /* 0x0000000abebe7c23 */ /* 0x000fe2000801080b */
[----:B------:R-:W-:Y:S01]  /*7410*/  FADD.FTZ R3, R173, R3 ;  /* 0x00000003ad037221 */ /* 0x000fe20000010000 */
[--C-:B------:R-:W-:Y:S01]  /*7420*/  FFMA.FTZ R191, R191, UR10, -R11.reuse ;  /* 0x0000000abfbf7c23 */ /* 0x100fe2000801080b */
[--C-:B------:R-:W-:Y:S01]  /*7430*/  FFMA.FTZ R194, R194, UR10, -R11.reuse ;  /* 0x0000000ac2c27c23 */ /* 0x100fe2000801080b */
[----:B------:R-:W-:Y:S01]  /*7440*/  FFMA.FTZ R195, R195, UR10, -R11 ;  /* 0x0000000ac3c37c23 */ /* 0x000fe2000801080b */
[----:B------:R-:W-:Y:S01]  /*7450*/  FADD.FTZ R3, R160, R3 ;  /* 0x00000003a0037221 */ /* 0x000fe20000010000 */
[----:B------:R-:W4:Y:S01]  /*7460*/  MUFU.EX2 R158, R158 ;  /* 0x0000009e009e7308 */ /* 0x000f220000000800 */
[----:B--2---:R-:W-:Y:S01]  /*7470*/  FFMA.FTZ R4, R9, R4, R154 ;  /* 0x0000000409047223 */ /* 0x004fe2000001009a */
[----:B------:R-:W-:Y:S01]  /*7480*/  FFMA.FTZ R198, R198, UR10, -R11 ;  /* 0x0000000ac6c67c23 */ /* 0x000fe2000801080b */
[----:B------:R-:W-:Y:S01]  /*7490*/  FADD.FTZ R3, R177, R3 ;  /* 0x00000003b1037221 */ /* 0x000fe20000010000 */
[----:B------:R-:W-:Y:S01]  /*74a0*/  FFMA.FTZ R11, R199, UR10, -R11 ;  /* 0x0000000ac70b7c23 */ /* 0x000fe2000801080b */
[----:B------:R-:W-:Y:S01]  /*74b0*/  F2FP.BF16.F32.PACK_AB R160, R177, R160 ;  /* 0x000000a0b1a0723e */ /* 0x000fe200000010ff */
[-C--:B------:R-:W-:Y:S01]  /*74c0*/  FMUL.FTZ R26, R26, R9.reuse ;  /* 0x000000091a1a7220 */ /* 0x080fe20000410000 */
[----:B------:R-:W-:Y:S01]  /*74d0*/  FADD.FTZ R3, R180, R3 ;  /* 0x00000003b4037221 */ /* 0x000fe20000010000 */
        /* <DEDUP_REMOVED lines=142> */
.L_x_14021:
[----:B------:R2:W3:Y:S01]  /*7dc0*/  SYNCS.PHASECHK.TRANS64.TRYWAIT P1, [UR23+0x22850], R7 ;  /* 0x02285007ff0075a7 */ /* 0x0004e20008020157 */
[----:B------:R-:W-:Y:S05]  /*7dd0*/  @!P0 BRA `(.L_x_14022) ;  /* 0x0000000000048947 */ /* 0x000fea0003800000 */
[----:B------:R-:W-:Y:S01]  /*7de0*/  BPT.TRAP 0x1 ;  /* 0x000000040000795c */ /* 0x000fe20000300000 */
.L_x_14022:
[----:B---3--:R-:W-:Y:S05]  /*7df0*/  @P1 BRA `(.L_x_14023) ;  /* 0x0000000000081947 */ /* 0x008fea0003800000 */
[----:B------:R-:W3:Y:S02]  /*7e00*/  SYNCS.PHASECHK.TRANS64.TRYWAIT P1, [UR23+0x22850], R7 ;  /* 0x02285007ff0075a7 */ /* 0x000ee40008020157 */
[----:B---3--:R-:W-:Y:S05]  /*7e10*/  @!P1 BRA `(.L_x_14024) ;  /* 0x000000b800749947 */ /* 0x008fea0003800000 */
.L_x_14023:
        /* <DEDUP_REMOVED lines=42> */
.L_x_14025:
        /* <DEDUP_REMOVED lines=9> */
.L_x_14015:
        /* <DEDUP_REMOVED lines=22> */
[----:B-1----:R-:W-:Y:S01]  /*82b0*/  FADD.FTZ R4, R10, R7 ;  /* 0x000000070a047221 */ /* 0x002fe20000010000 */
[----:B------:R-:W-:-:S04]  /*82c0*/  IMAD.U32 R10, RZ, RZ, UR10 ;  /* 0x0000000aff0a7e24 */ /* 0x000fc8000f8e00ff */
[----:B------:R-:W-:Y:S02]  /*82d0*/  FSETP.NE.FTZ.AND P2, PT, R4, RZ, PT ;  /* 0x000000ff0400720b */ /* 0x000fe40003f55000 */
[----:B------:R-:W1:Y:S01]  /*82e0*/  @P1 MUFU.LG2 R7, R11 ;  /* 0x0000000b00071308 */ /* 0x000e620000000c00 */
[----:B------:R-:W-:Y:S01]  /*82f0*/  @P1 FMUL.FTZ R10, R10, 0.69314718246459960938 ;  /* 0x3f3172180a0a1820 */ /* 0x000fe20000410000 */
        /* <DEDUP_REMOVED lines=64> */
[----:B------:R-:W0:Y:S01]  /*8700*/  @P2 MUFU.RCP R3, R4 ;  /* 0x0000000400032308 */ /* 0x000e220000001000 */
[----:B------:R-:W-:Y:S01]  /*8710*/  @P2 FMUL.FTZ R9, R9, 0.69314718246459960938 ;  /* 0x3f31721809092820 */ /* 0x000fe20000410000 */
[----:B-1----:R-:W-:-:S06]  /*8720*/  @P1 FMUL.FTZ R7, R7, 0.69314718246459960938 ;  /* 0x3f31721807071820 */ /* 0x002fcc0000410000 */
[----:B------:R1:W2:Y:S02]  /*8730*/  @P2 MUFU.LG2 R8, R4 ;  /* 0x0000000400082308 */ /* 0x0002a40000000c00 */
[----:B-1----:R-:W-:Y:S02]  /*8740*/  IMAD.MOV.U32 R4, RZ, RZ, -0x800000 ;  /* 0xff800000ff047424 */ /* 0x002fe400078e00ff */
[-C--:B0-----:R-:W-:Y:S01]  /*8750*/  FMUL.FTZ R26, R26, R3.reuse ;  /* 0x000000031a1a7220 */ /* 0x081fe20000410000 */
[-C--:B------:R-:W-:Y:S01]  /*8760*/  FMUL.FTZ R27, R27, R3.reuse ;  /* 0x000000031b1b7220 */ /* 0x080fe20000410000 */
[-C--:B------:R-:W-:Y:S01]  /*8770*/  FMUL.FTZ R30, R30, R3.reuse ;  /* 0x000000031e1e7220 */ /* 0x080fe20000410000 */
[-C--:B------:R-:W-:Y:S01]  /*8780*/  FMUL.FTZ R31, R31, R3.reuse ;  /* 0x000000031f1f7220 */ /* 0x080fe20000410000 */
[-C--:B------:R-:W-:Y:S01]  /*8790*/  FMUL.FTZ R34, R34, R3.reuse ;  /* 0x0000000322227220 */ /* 0x080fe20000410000 */
[-C--:B------:R-:W-:Y:S01]  /*87a0*/  FMUL.FTZ R35, R35, R3.reuse ;  /* 0x0000000323237220 */ /* 0x080fe20000410000 */
[-C--:B------:R-:W-:Y:S01]  /*87b0*/  FMUL.FTZ R38, R38, R3.reuse ;  /* 0x0000000326267220 */ /* 0x080fe20000410000 */
[----:B--2---:R-:W-:Y:S01]  /*87c0*/  @P2 FMUL.FTZ R8, R8, 0.69314718246459960938 ;  /* 0x3f31721808082820 */ /* 0x004fe20000410000 */
        /* <DEDUP_REMOVED lines=59> */
.L_x_13990:
        /* <DEDUP_REMOVED lines=16> */
[----:B------:R-:W-:Y:S01]  /*8c80*/  F2FP.BF16.F32.PACK_AB R11, R31, R30 ;  /* 0x0000001e1f0b723e */ /* 0x000fe200000010ff */
[----:B------:R-:W-:Y:S01]  /*8c90*/  ULDC.64 UR12, c[0x0][0xc00] ;  /* 0x00030000000c7ab9 */ /* 0x000fe20000000a00 */
[----:B------:R-:W-:Y:S01]  /*8ca0*/  F2FP.BF16.F32.PACK_AB R14, R37, R36 ;  /* 0x00000024250e723e */ /* 0x000fe200000010ff */
[----:B------:R-:W-:Y:S01]  /*8cb0*/  UIMAD.WIDE UR12, UR39, 0x4, UR12 ;  /* 0x00000004270c78a5 */ /* 0x000fe2000f8e020c */
[----:B------:R-:W-:Y:S01]  /*8cc0*/  F2FP.BF16.F32.PACK_AB R15, R39, R38 ;  /* 0x00000026270f723e */ /* 0x000fe200000010ff */
[----:B------:R-:W-:Y:S01]  /*8cd0*/  ULDC.64 UR14, c[0x0][0xc08] ;  /* 0x00030200000e7ab9 */ /* 0x000fe20000000a00 */
[----:B------:R-:W-:Y:S01]  /*8ce0*/  ULDC UR9, c[0x0][0xbe8] ;  /* 0x0002fa0000097ab9 */ /* 0x000fe20000000800 */
[----:B------:R-:W-:Y:S01]  /*8cf0*/  UMOV UR10, UR8 ;  /* 0x00000008000a7c82 */ /* 0x000fe20008000000 */
[----:B0-----:R-:W-:Y:S01]  /*8d00*/  UMOV UR11, UR4 ;  /* 0x00000004000b7c82 */ /* 0x001fe20008000000 */
[----:B------:R-:W-:Y:S01]  /*8d10*/  UISETP.NE.U32.AND UP0, UPT, UR14, URZ, UPT ;  /* 0x0000003f0e00728c */ /* 0x000fe2000bf05070 */
[----:B------:R-:W-:-:S03]  /*8d20*/  ULDC UR4, c[0x0][0xad4] ;  /* 0x0002b50000047ab9 */ /* 0x000fc60000000800 */
[----:B------:R-:W-:-:S11]  /*8d30*/  UISETP.NE.AND.EX UP0, UPT, UR15, URZ, UPT, UP0 ;  /* 0x0000003f0f00728c */ /* 0x000fd6000bf05300 */
[----:B------:R-:W-:-:S04]  /*8d40*/  @UP0 ULEA UR14, UP1, UR39, UR14, 0x2 ;  /* 0x0000000e270e0291 */ /* 0x000fc8000f82103f */
[----:B------:R-:W-:Y:S01]  /*8d50*/  @UP0 ULEA.HI.X UR15, UR39, UR15, UR40, 0x2, UP1 ;  /* 0x0000000f270f0291 */ /* 0x000fe200088f1428 */
        /* <DEDUP_REMOVED lines=44> */
[----:B------:R-:W-:Y:S01]  /*9020*/  MOV R3, R12 ;  /* 0x0000000c00037202 */ /* 0x000fe20000000f00 */
[----:B------:R0:W-:Y:S01]  /*9030*/  STSM.16.M88.4 [R5], R8 ;  /* 0x0000000805007844 */ /* 0x0001e20000000200 */
[----:B------:R-:W-:-:S02]  /*9040*/  SHF.R.U64 R154, R154, 0x3, RZ ;  /* 0x000000039a9a7819 */ /* 0x000fc400000012ff */
[----:B------:R-:W-:Y:S01]  /*9050*/  LOP3.LUT R164, R164, R165, RZ, 0x3c, !PT ;  /* 0x000000a5a4a47212 */ /* 0x000fe200078e3cff */
[--C-:B------:R-:W-:Y:S01]  /*9060*/  IMAD.X R165, RZ, RZ, R7.reuse, P4 ;  /* 0x000000ffffa57224 */ /* 0x100fe200020e0607 */
[----:B------:R-:W-:Y:S02]  /*9070*/  F2FP.BF16.F32.PACK_AB R12, R33, R32 ;  /* 0x00000020210c723e */ /* 0x000fe400000010ff */
[----:B------:R-:W-:Y:S02]  /*9080*/  F2FP.BF16.F32.PACK_AB R13, R35, R34 ;  /* 0x00000022230d723e */ /* 0x000fe400000010ff */
[----:B------:R-:W-:Y:S02]  /*9090*/  IADD3 R21, P5, R6, 0xc020, RZ ;  /* 0x0000c02006157810 */ /* 0x000fe40007fbe0ff */
[----:B------:R-:W-:Y:S01]  /*90a0*/  LOP3.LUT R168, R168, R169, RZ, 0x3c, !PT ;  /* 0x000000a9a8a87212 */ /* 0x000fe200078e3cff */
[----:B------:R-:W-:Y:S01]  /*90b0*/  IMAD.X R169, RZ, RZ, R7, P6 ;  /* 0x000000ffffa97224 */ /* 0x000fe200030e0607 */
[C---:B------:R-:W-:Y:S01]  /*90c0*/  IADD3 R159, P3, R6.reuse, 0x8060, RZ ;  /* 0x00008060069f7810 */ /* 0x040fe20007f7e0ff */
[----:B------:R1:W-:Y:S01]  /*90d0*/  STSM.16.M88.4 [R3], R12 ;  /* 0x0000000c03007844 */ /* 0x0003e20000000200 */
[----:B------:R-:W-:-:S02]  /*90e0*/  IADD3 R157, P2, R6, 0xc040, RZ ;  /* 0x0000c040069d7810 */ /* 0x000fc40007f5e0ff */
[----:B------:R-:W-:Y:S02]  /*90f0*/  SHF.R.U64 R172, R172, 0x3, RZ ;  /* 0x00000003acac7819 */ /* 0x000fe400000012ff */
[----:B------:R-:W-:Y:S02]  /*9100*/  IADD3 R175, P4, R6, 0x8040, RZ ;  /* 0x0000804006af7810 */ /* 0x000fe40007f9e0ff */
[----:B------:R-:W-:Y:S01]  /*9110*/  LOP3.LUT R154, R154, R155, RZ, 0x3c, !PT ;  /* 0x0000009b9a9a7212 */ /* 0x000fe200078e3cff */
[----:B------:R-:W-:Y:S01]  /*9120*/  IMAD.X R155, RZ, RZ, R7, P0 ;  /* 0x000000ffff9b7224 */ /* 0x000fe200000e0607 */
[----:B------:R-:W-:Y:S02]  /*9130*/  IADD3 R161, P6, R6, 0xc000, RZ ;  /* 0x0000c00006a17810 */ /* 0x000fe40007fde0ff */
[----:B------:R-:W-:Y:S02]  /*9140*/  LOP3.LUT R20, R21, 0x380, RZ, 0xc0, !PT ;  /* 0x0000038015147812 */ /* 0x000fe400078ec0ff */
[----:B------:R-:W-:-:S02]  /*9150*/  LOP3.LUT R158, R159, 0x380, RZ, 0xc0, !PT ;  /* 0x000003809f9e7812 */ /* 0x000fc400078ec0ff */
[----:B------:R-:W-:Y:S02]  /*9160*/  LOP3.LUT R156, R157, 0x380, RZ, 0xc0, !PT ;  /* 0x000003809d9c7812 */ /* 0x000fe400078ec0ff */
[----:B------:R-:W-:Y:S02]  /*9170*/  MOV R163, R162 ;  /* 0x000000a200a37202 */ /* 0x000fe40000000f00 */
[----:B0-----:R-:W-:Y:S02]  /*9180*/  F2FP.BF16.F32.PACK_AB R8, R41, R40 ;  /* 0x000000282908723e */ /* 0x001fe400000010ff */
[----:B------:R-:W-:Y:S02]  /*9190*/  F2FP.BF16.F32.PACK_AB R9, R43, R42 ;  /* 0x0000002a2b09723e */ /* 0x000fe400000010ff */
[----:B------:R-:W-:Y:S02]  /*91a0*/  F2FP.BF16.F32.PACK_AB R10, R45, R44 ;  /* 0x0000002c2d0a723e */ /* 0x000fe400000010ff */
[----:B------:R-:W-:-:S02]  /*91b0*/  F2FP.BF16.F32.PACK_AB R11, R47, R46 ;  /* 0x0000002e2f0b723e */ /* 0x000fc400000010ff */
[----:B------:R-:W-:Y:S01]  /*91c0*/  LOP3.LUT R172, R172, R173, RZ, 0x3c, !PT ;  /* 0x000000adacac7212 */ /* 0x000fe200078e3cff */
[----:B------:R-:W-:Y:S01]  /*91d0*/  IMAD.X R173, RZ, RZ, R7, P1 ;  /* 0x000000ffffad7224 */ /* 0x000fe200008e0607 */
[----:B------:R-:W-:Y:S01]  /*91e0*/  LOP3.LUT R174, R175, 0x380, RZ, 0xc0, !PT ;  /* 0x00000380afae7812 */ /* 0x000fe200078ec0ff */
[----:B------:R0:W-:Y:S01]  /*91f0*/  STSM.16.M88.4 [R163], R8 ;  /* 0x00000008a3007844 */ /* 0x0001e20000000200 */
[----:B------:R-:W-:Y:S02]  /*9200*/  MOV R164, R164 ;  /* 0x000000a400a47202 */ /* 0x000fe40000000f00 */
[----:B-1----:R-:W-:Y:S02]  /*9210*/  F2FP.BF16.F32.PACK_AB R12, R49, R48 ;  /* 0x00000030310c723e */ /* 0x002fe400000010ff */
[----:B------:R-:W-:Y:S02]  /*9220*/  F2FP.BF16.F32.PACK_AB R13, R51, R50 ;  /* 0x00000032330d723e */ /* 0x000fe400000010ff */
[----:B------:R-:W-:-:S02]  /*9230*/  F2FP.BF16.F32.PACK_AB R14, R53, R52 ;  /* 0x00000034350e723e */ /* 0x000fc400000010ff */
[----:B------:R-:W-:Y:S02]  /*9240*/  F2FP.BF16.F32.PACK_AB R15, R55, R54 ;  /* 0x00000036370f723e */ /* 0x000fe400000010ff */
[----:B------:R-:W-:Y:S02]  /*9250*/  LOP3.LUT R160, R161, 0x380, RZ, 0xc0, !PT ;  /* 0x00000380a1a07812 */ /* 0x000fe400078ec0ff */
[----:B------:R-:W-:Y:S01]  /*9260*/  SHF.R.U64 R20, R20, 0x3, RZ ;  /* 0x0000000314147819 */ /* 0x000fe200000012ff */
[----:B------:R1:W-:Y:S01]  /*9270*/  STSM.16.M88.4 [R164], R12 ;  /* 0x0000000ca4007844 */ /* 0x0003e20000000200 */
[----:B------:R-:W-:Y:S02]  /*9280*/  IADD3 R3, P1, R6, 0xc060, RZ ;  /* 0x0000c06006037810 */ /* 0x000fe40007f3e0ff */
[----:B------:R-:W-:Y:S02]  /*9290*/  SHF.R.U64 R158, R158, 0x3, RZ ;  /* 0x000000039e9e7819 */ /* 0x000fe400000012ff */
[----:B------:R-:W-:-:S02]  /*92a0*/  SHF.R.U64 R156, R156, 0x3, RZ ;  /* 0x000000039c9c7819 */ /* 0x000fc400000012ff */
[----:B------:R-:W-:Y:S02]  /*92b0*/  MOV R162, R152 ;  /* 0x0000009800a27202 */ /* 0x000fe40000000f00 */
[----:B------:R-:W-:Y:S02]  /*92c0*/  MOV R5, R154 ;  /* 0x0000009a00057202 */ /* 0x000fe40000000f00 */
[----:B------:R-:W-:Y:S02]  /*92d0*/  SHF.R.U64 R174, R174, 0x3, RZ ;  /* 0x00000003aeae7819 */ /* 0x000fe400000012ff */
[----:B------:R-:W-:Y:S02]  /*92e0*/  MOV R166, R166 ;  /* 0x000000a600a67202 */ /* 0x000fe40000000f00 */
[----:B------:R-:W-:Y:S02]  /*92f0*/  F2FP.BF16.F32.PACK_AB R152, R57, R56 ;  /* 0x000000383998723e */ /* 0x000fe400000010ff */
[----:B------:R-:W-:-:S02]  /*9300*/  F2FP.BF16.F32.PACK_AB R153, R59, R58 ;  /* 0x0000003a3b99723e */ /* 0x000fc400000010ff */
[----:B------:R-:W-:Y:S02]  /*9310*/  F2FP.BF16.F32.PACK_AB R154, R61, R60 ;  /* 0x0000003c3d9a723e */ /* 0x000fe400000010ff */
[----:B------:R-:W-:Y:S02]  /*9320*/  F2FP.BF16.F32.PACK_AB R155, R63, R62 ;  /* 0x0000003e3f9b723e */ /* 0x000fe400000010ff */
[----:B------:R-:W-:Y:S02]  /*9330*/  SHF.R.U64 R160, R160, 0x3, RZ ;  /* 0x00000003a0a07819 */ /* 0x000fe400000012ff */
[----:B------:R-:W-:Y:S01]  /*9340*/  MOV R168, R168 ;  /* 0x000000a800a87202 */ /* 0x000fe20000000f00 */
[----:B------:R2:W-:Y:S01]  /*9350*/  STSM.16.M88.4 [R166], R152 ;  /* 0x00000098a6007844 */ /* 0x0005e20000000200 */
[----:B0-----:R-:W-:Y:S02]  /*9360*/  F2FP.BF16.F32.PACK_AB R8, R65, R64 ;  /* 0x000000404108723e */ /* 0x001fe400000010ff */
[----:B------:R-:W-:-:S02]  /*9370*/  F2FP.BF16.F32.PACK_AB R9, R67, R66 ;  /* 0x000000424309723e */ /* 0x000fc400000010ff */
[----:B------:R-:W-:Y:S02]  /*9380*/  F2FP.BF16.F32.PACK_AB R10, R69, R68 ;  /* 0x00000044450a723e */ /* 0x000fe400000010ff */
[----:B------:R-:W-:Y:S02]  /*9390*/  F2FP.BF16.F32.PACK_AB R11, R71, R70 ;  /* 0x00000046470b723e */ /* 0x000fe400000010ff */
[----:B------:R-:W-:Y:S01]  /*93a0*/  LOP3.LUT R20, R20, R21, RZ, 0x3c, !PT ;  /* 0x0000001514147212 */ /* 0x000fe200078e3cff */
[----:B------:R-:W-:Y:S01]  /*93b0*/  IMAD.X R21, RZ, RZ, R7, P5 ;  /* 0x000000ffff157224 */ /* 0x000fe200028e0607 */
[----:B------:R-:W-:Y:S01]  /*93c0*/  LOP3.LUT R6, R3, 0x380, RZ, 0xc0, !PT ;  /* 0x0000038003067812 */ /* 0x000fe200078ec0ff */
[----:B------:R0:W-:Y:S01]  /*93d0*/  STSM.16.M88.4 [R168], R8 ;  /* 0x00000008a8007844 */ /* 0x0001e20000000200 */
[----:B------:R-:W-:Y:S02]  /*93e0*/  MOV R170, R170 ;  /* 0x000000aa00aa7202 */ /* 0x000fe40000000f00 */
[----:B-1----:R-:W-:-:S02]  /*93f0*/  F2FP.BF16.F32.PACK_AB R12, R73, R72 ;  /* 0x00000048490c723e */ /* 0x002fc400000010ff */
        /* <DEDUP_REMOVED lines=11> */
[----:B------:R-:W-:Y:S01]  /*94b0*/  SHF.R.U64 R6, R6, 0x3, RZ ;  /* 0x0000000306067819 */ /* 0x000fe200000012ff */
[----:B------:R1:W-:Y:S01]  /*94c0*/  STSM.16.M88.4 [R170], R12 ;  /* 0x0000000caa007844 */ /* 0x0003e20000000200 */
[----:B------:R-:W-:Y:S01]  /*94d0*/  F2FP.BF16.F32.PACK_AB R164, R81, R80 ;  /* 0x0000005051a4723e */ /* 0x000fe200000010ff */
[----:B------:R-:W-:Y:S01]  /*94e0*/  IMAD.X R7, RZ, RZ, R7, P1 ;  /* 0x000000ffff077224 */ /* 0x000fe200008e0607 */
[----:B------:R-:W-:-:S02]  /*94f0*/  F2FP.BF16.F32.PACK_AB R165, R83, R82 ;  /* 0x0000005253a5723e */ /* 0x000fc400000010ff */
[----:B--2---:R-:W-:Y:S02]  /*9500*/  F2FP.BF16.F32.PACK_AB R166, R85, R84 ;  /* 0x0000005455a6723e */ /* 0x004fe400000010ff */
[----:B------:R-:W-:Y:S02]  /*9510*/  F2FP.BF16.F32.PACK_AB R167, R87, R86 ;  /* 0x0000005657a7723e */ /* 0x000fe400000010ff */
[----:B------:R-:W-:Y:S02]  /*9520*/  MOV R172, R172 ;  /* 0x000000ac00ac7202 */ /* 0x000fe40000000f00 */
[----:B0-----:R-:W-:Y:S01]  /*9530*/  F2FP.BF16.F32.PACK_AB R168, R89, R88 ;  /* 0x0000005859a8723e */ /* 0x001fe200000010ff */
[----:B------:R0:W-:Y:S01]  /*9540*/  STSM.16.M88.4 [R162], R164 ;  /* 0x000000a4a2007844 */ /* 0x0001e20000000200 */
[----:B------:R-:W-:Y:S02]  /*9550*/  F2FP.BF16.F32.PACK_AB R169, R91, R90 ;  /* 0x0000005a5ba9723e */ /* 0x000fe400000010ff */
[----:B------:R-:W-:-:S02]  /*9560*/  F2FP.BF16.F32.PACK_AB R171, R95, R94 ;  /* 0x0000005e5fab723e */ /* 0x000fc400000010ff */
[----:B-1----:R-:W-:Y:S02]  /*9570*/  F2FP.BF16.F32.PACK_AB R170, R93, R92 ;  /* 0x0000005c5daa723e */ /* 0x002fe400000010ff */
[----:B------:R-:W-:Y:S02]  /*9580*/  MOV R20, R20 ;  /* 0x0000001400147202 */ /* 0x000fe40000000f00 */
[----:B------:R-:W-:Y:S01]  /*9590*/  MOV R173, R158 ;  /* 0x0000009e00ad7202 */ /* 0x000fe20000000f00 */
[----:B------:R-:W-:Y:S01]  /*95a0*/  STSM.16.M88.4 [R172], R168 ;  /* 0x000000a8ac007844 */ /* 0x000fe20000000200 */
[----:B------:R-:W-:Y:S02]  /*95b0*/  MOV R21, R156 ;  /* 0x0000009c00157202 */ /* 0x000fe40000000f00 */
[----:B------:R-:W-:Y:S02]  /*95c0*/  F2FP.BF16.F32.PACK_AB R152, R97, R96 ;  /* 0x000000606198723e */ /* 0x000fe400000010ff */
[----:B------:R-:W-:-:S02]  /*95d0*/  F2FP.BF16.F32.PACK_AB R153, R99, R98 ;  /* 0x000000626399723e */ /* 0x000fc400000010ff */
[----:B------:R-:W-:Y:S02]  /*95e0*/  F2FP.BF16.F32.PACK_AB R154, R101, R100 ;  /* 0x00000064659a723e */ /* 0x000fe400000010ff */
[----:B------:R-:W-:Y:S02]  /*95f0*/  F2FP.BF16.F32.PACK_AB R155, R103, R102 ;  /* 0x00000066679b723e */ /* 0x000fe400000010ff */
[----:B------:R-:W-:Y:S02]  /*9600*/  LOP3.LUT R6, R6, R3, RZ, 0x3c, !PT ;  /* 0x0000000306067212 */ /* 0x000fe400078e3cff */
        /* <DEDUP_REMOVED lines=10> */
[----:B0-----:R-:W-:-:S02]  /*96b0*/  F2FP.BF16.F32.PACK_AB R162, R117, R116 ;  /* 0x0000007475a2723e */ /* 0x001fc400000010ff */
[----:B------:R-:W-:Y:S02]  /*96c0*/  F2FP.BF16.F32.PACK_AB R163, R119, R118 ;  /* 0x0000007677a3723e */ /* 0x000fe400000010ff */
[----:B------:R-:W-:Y:S02]  /*96d0*/  F2FP.BF16.F32.PACK_AB R8, R121, R120 ;  /* 0x000000787908723e */ /* 0x000fe400000010ff */
        /* <DEDUP_REMOVED lines=9> */
[----:B-1----:R-:W-:Y:S02]  /*9770*/  F2FP.BF16.F32.PACK_AB R152, R137, R136 ;  /* 0x000000888998723e */ /* 0x002fe400000010ff */
[----:B------:R-:W-:Y:S01]  /*9780*/  F2FP.BF16.F32.PACK_AB R153, R139, R138 ;  /* 0x0000008a8b99723e */ /* 0x000fe200000010ff */
[----:B------:R1:W-:Y:S01]  /*9790*/  STSM.16.M88.4 [R20], R12 ;  /* 0x0000000c14007844 */ /* 0x0003e20000000200 */
[----:B------:R-:W-:-:S02]  /*97a0*/  F2FP.BF16.F32.PACK_AB R154, R141, R140 ;  /* 0x0000008c8d9a723e */ /* 0x000fc400000010ff */
[----:B------:R-:W-:Y:S02]  /*97b0*/  F2FP.BF16.F32.PACK_AB R155, R143, R142 ;  /* 0x0000008e8f9b723e */ /* 0x000fe400000010ff */
[----:B------:R-:W-:Y:S01]  /*97c0*/  MOV R164, R6 ;  /* 0x0000000600a47202 */ /* 0x000fe20000000f00 */
[----:B------:R-:W-:Y:S01]  /*97d0*/  IMAD.U32 R6, RZ, RZ, UR12 ;  /* 0x0000000cff067e24 */ /* 0x000fe2000f8e00ff */
[----:B--2---:R-:W-:Y:S01]  /*97e0*/  F2FP.BF16.F32.PACK_AB R156, R145, R144 ;  /* 0x00000090919c723e */ /* 0x004fe200000010ff */
[----:B------:R2:W-:Y:S01]  /*97f0*/  STSM.16.M88.4 [R21], R152 ;  /* 0x0000009815007844 */ /* 0x0005e20000000200 */
[----:B------:R-:W-:Y:S01]  /*9800*/  F2FP.BF16.F32.PACK_AB R157, R147, R146 ;  /* 0x00000092939d723e */ /* 0x000fe200000010ff */
[----:B------:R-:W-:Y:S01]  /*9810*/  IMAD.U32 R7, RZ, RZ, UR13 ;  /* 0x0000000dff077e24 */ /* 0x000fe2000f8e00ff */
[----:B------:R-:W-:Y:S02]  /*9820*/  F2FP.BF16.F32.PACK_AB R158, R149, R148 ;  /* 0x00000094959e723e */ /* 0x000fe400000010ff */
[----:B------:R-:W-:-:S02]  /*9830*/  F2FP.BF16.F32.PACK_AB R159, R151, R150 ;  /* 0x00000096979f723e */ /* 0x000fc400000010ff */
[----:B------:R-:W-:-:S03]  /*9840*/  ISETP.NE.U32.AND P0, PT, RZ, UR16, PT ;  /* 0x00000010ff007c0c */ /* 0x000fc6000bf05070 */
[----:B------:R2:W-:Y:S01]  /*9850*/  STSM.16.M88.4 [R164], R156 ;  /* 0x0000009ca4007844 */ /* 0x0005e20000000200 */
[----:B------:R-:W-:Y:S01]  /*9860*/  BAR.SYNC.DEFER_BLOCKING 0x1, 0x100 ;  /* 0x0044000000007b1d */ /* 0x000fe20000010000 */
[----:B------:R-:W-:-:S13]  /*9870*/  ISETP.NE.AND.EX P0, PT, RZ, UR17, PT, P0 ;  /* 0x00000011ff007c0c */ /* 0x000fda000bf05300 */
[----:B------:R3:W4:Y:S01]  /*9880*/  @P0 LDG.E R5, desc[UR52][R6.64] ;  /* 0x0000003406050981 */ /* 0x000722000c1e1900 */
[----:B------:R-:W-:Y:S01]  /*9890*/  PLOP3.LUT P4, PT, PT, PT, UP0, 0x80, 0x0 ;  /* 0x000000000000781c */ /* 0x000fe20003f8f008 */
[----:B---3--:R-:W-:Y:S02]  /*98a0*/  IMAD.U32 R6, RZ, RZ, UR14 ;  /* 0x0000000eff067e24 */ /* 0x008fe4000f8e00ff */
[----:B------:R-:W-:-:S10]  /*98b0*/  IMAD.U32 R7, RZ, RZ, UR15 ;  /* 0x0000000fff077e24 */ /* 0x000fd4000f8e00ff */
[----:B0-----:R0:W3:Y:S01]  /*98c0*/  @P4 LDG.E R3, desc[UR52][R6.64] ;  /* 0x0000003406034981 */ /* 0x0010e2000c1e1900 */
[----:B------:R-:W-:Y:S01]  /*98d0*/  UISETP.NE.AND UP0, UPT, UR44, URZ, UPT ;  /* 0x0000003f2c00728c */ /* 0x000fe2000bf05270 */
[----:B-1----:R-:W-:Y:S01]  /*98e0*/  VIADD R12, R16, UR42 ;  /* 0x0000002a100c7c36 */ /* 0x002fe20008000000 */
[----:B------:R-:W-:Y:S02]  /*98f0*/  UISETP.NE.AND UP1, UPT, UR9, 0x1, UPT ;  /* 0x000000010900788c */ /* 0x000fe4000bf25270 */
[----:B------:R-:W-:Y:S01]  /*9900*/  USEL UR4, UR44, UR4, UP0 ;  /* 0x000000042c047287 */ /* 0x000fe20008000000 */
[----:B------:R-:W-:Y:S01]  /*9910*/  UMOV UR23, 0x9b8 ;  /* 0x000009b800177882 */ /* 0x000fe20000000000 */
[----:B------:R-:W-:Y:S02]  /*9920*/  UISETP.NE.U32.AND UP0, UPT, UR16, URZ, UPT ;  /* 0x0000003f1000728c */ /* 0x000fe4000bf05070 */
[----:B------:R-:W-:Y:S01]  /*9930*/  PLOP3.LUT P1, PT, PT, PT, UP1, 0x80, 0x0 ;  /* 0x000000000000781c */ /* 0x000fe20003f2f018 */
[----:B------:R-:W-:-:S02]  /*9940*/  UISETP.GT.AND UP2, UPT, UR4, 0x1, UPT ;  /* 0x000000010400788c */ /* 0x000fc4000bf44270 */
[----:B------:R-:W-:Y:S02]  /*9950*/  UISETP.NE.AND.EX UP0, UPT, UR17, URZ, UPT, UP0 ;  /* 0x0000003f1100728c */ /* 0x000fe4000bf05300 */
[----:B------:R-:W-:Y:S01]  /*9960*/  USEL UR23, UR23, 0x978, UP2 ;  /* 0x0000097817177887 */ /* 0x000fe20009000000 */
[----:B------:R-:W-:Y:S01]  /*9970*/  UMOV UR4, URZ ;  /* 0x0000003f00047c82 */ /* 0x000fe20008000000 */
[----:B------:R-:W-:Y:S01]  /*9980*/  USEL UR39, UR39, URZ, !UP0 ;  /* 0x0000003f27277287 */ /* 0x000fe2000c000000 */
[----:B------:R-:W-:Y:S01]  /*9990*/  @UP1 ULDC UR25, c[0x0][0xbec] ;  /* 0x0002fb0000191ab9 */ /* 0x000fe20000000800 */
[----:B------:R-:W-:Y:S02]  /*99a0*/  USEL UR22, UR43, URZ, UP2 ;  /* 0x0000003f2b167287 */ /* 0x000fe40009000000 */
[----:B------:R-:W-:Y:S02]  /*99b0*/  USEL UR40, UR40, URZ, !UP0 ;  /* 0x0000003f28287287 */ /* 0x000fe4000c000000 */
[----:B0-----:R-:W-:Y:S01]  /*99c0*/  @P1 IMAD.HI.U32 R6, R12, UR25, RZ ;  /* 0x000000190c061c27 */ /* 0x001fe2000f8e00ff */
[----:B------:R-:W-:-:S03]  /*99d0*/  @UP1 ULDC UR28, c[0x0][0xbf0] ;  /* 0x0002fc00001c1ab9 */ /* 0x000fc60000000800 */
[----:B------:R-:W-:Y:S01]  /*99e0*/  ULDC.64 UR18, c[0x0][UR23+0x220] ;  /* 0x0000880017127abb */ /* 0x000fe20008000a00 */
[----:B------:R-:W-:Y:S01]  /*99f0*/  ULDC.64 UR16, c[0x0][UR23+0x218] ;  /* 0x0000860017107abb */ /* 0x000fe20008000a00 */
[----:B------:R-:W-:Y:S01]  /*9a00*/  UIMAD UR19, UR19, UR39, URZ ;  /* 0x00000027131372a4 */ /* 0x000fe2000f8e023f */
[----:B------:R-:W-:Y:S01]  /*9a10*/  ULDC.64 UR20, c[0x0][UR23+0x228] ;  /* 0x00008a0017147abb */ /* 0x000fe20008000a00 */
[----:B------:R-:W-:Y:S02]  /*9a20*/  UIMAD.WIDE.U32 UR14, UR16, UR41, URZ ;  /* 0x00000029100e72a5 */ /* 0x000fe4000f8e003f */
[----:B------:R-:W-:Y:S02]  /*9a30*/  UIMAD UR24, UR17, UR41, URZ ;  /* 0x00000029111872a4 */ /* 0x000fe4000f8e023f */
[----:B------:R-:W-:Y:S02]  /*9a40*/  UIMAD.WIDE.U32 UR26, UR20, UR22, URZ ;  /* 0x00000016141a72a5 */ /* 0x000fe4000f8e003f */
[----:B------:R-:W-:-:S02]  /*9a50*/  UIMAD.WIDE.U32 UR16, UR18, UR39, URZ ;  /* 0x00000027121072a5 */ /* 0x000fc4000f8e003f */
[----:B------:R-:W-:Y:S02]  /*9a60*/  UIMAD UR20, UR21, UR22, URZ ;  /* 0x00000016151472a4 */ /* 0x000fe4000f8e023f */
[----:B------:R-:W-:Y:S02]  /*9a70*/  UIMAD UR19, UR18, UR40, UR19 ;  /* 0x00000028121372a4 */ /* 0x000fe4000f8e0213 */
[----:B------:R-:W-:Y:S02]  /*9a80*/  UIADD3 UR20, UR27, UR20, URZ ;  /* 0x000000141b147290 */ /* 0x000fe4000fffe03f */
[----:B------:R-:W-:Y:S02]  /*9a90*/  UIADD3 UR19, UR17, UR19, URZ ;  /* 0x0000001311137290 */ /* 0x000fe4000fffe03f */
[----:B------:R-:W-:Y:S02]  /*9aa0*/  UIADD3 UR24, UR15, UR24, URZ ;  /* 0x000000180f187290 */ /* 0x000fe4000fffe03f */
[----:B------:R-:W-:Y:S01]  /*9ab0*/  IMAD.U32 R10, RZ, RZ, UR20 ;  /* 0x00000014ff0a7e24 */ /* 0x000fe2000f8e00ff */
[----:B----4-:R-:W-:Y:S01]  /*9ac0*/  @P0 R2UR UR4, R5 ;  /* 0x00000000050402ca */ /* 0x010fe200000e0000 */
[----:B------:R-:W-:Y:S01]  /*9ad0*/  IMAD.MOV.U32 R5, RZ, RZ, R12 ;  /* 0x000000ffff057224 */ /* 0x000fe200078e000c */
[----:B------:R-:W-:Y:S01]  /*9ae0*/  @P1 SHF.R.U32.HI R5, RZ, UR28, R6 ;  /* 0x0000001cff051c19 */ /* 0x000fe20008011606 */
[----:B------:R-:W-:-:S03]  /*9af0*/  IMAD.U32 R6, RZ, RZ, UR26 ;  /* 0x0000001aff067e24 */ /* 0x000fc6000f8e00ff */
[--C-:B------:R-:W-:Y:S01]  /*9b00*/  SHF.R.S32.HI R7, RZ, 0x1f, R5.reuse ;  /* 0x0000001fff077819 */ /* 0x100fe20000011405 */
        /* <DEDUP_REMOVED lines=20> */
[----:B--2---:R-:W-:Y:S08]  /*9c50*/  @P4 BRA `(.L_x_14029) ;  /* 0x0000000000284947 */ /* 0x004ff00003800000 */
[----:B------:R-:W-:Y:S05]  /*9c60*/  @!P0 BRA `(.L_x_14029) ;  /* 0x0000000000248947 */ /* 0x000fea0003800000 */
[----:B------:R-:W-:Y:S02]  /*9c70*/  IMAD.U32 R6, RZ, RZ, UR12 ;  /* 0x0000000cff067e24 */ /* 0x000fe4000f8e00ff */
[----:B------:R-:W-:Y:S02]  /*9c80*/  IMAD.U32 R8, RZ, RZ, UR12 ;  /* 0x0000000cff087e24 */ /* 0x000fe4000f8e00ff */
[----:B------:R-:W-:Y:S02]  /*9c90*/  IMAD.U32 R7, RZ, RZ, UR13 ;  /* 0x0000000dff077e24 */ /* 0x000fe4000f8e00ff */
[----:B------:R-:W-:-:S03]  /*9ca0*/  IMAD.U32 R9, RZ, RZ, UR13 ;  /* 0x0000000dff097e24 */ /* 0x000fc6000f8e00ff */
[----:B------:R-:W2:Y:S04]  /*9cb0*/  LDG.E R6, desc[UR52][R6.64] ;  /* 0x0000003406067981 */ /* 0x000ea8000c1e1900 */
[----:B------:R-:W3:Y:S01]  /*9cc0*/  LDG.E R8, desc[UR52][R8.64+0x4] ;  /* 0x0000043408087981 */ /* 0x000ee2000c1e1900 */
[----:B--2---:R-:W-:Y:S02]  /*9cd0*/  R2UR UR12, R6 ;  /* 0x00000000060c72ca */ /* 0x004fe400000e0000 */
[----:B---3--:R-:W-:-:S13]  /*9ce0*/  R2UR UR14, R8 ;  /* 0x00000000080e72ca */ /* 0x008fda00000e0000 */
[----:B------:R-:W-:-:S12]  /*9cf0*/  UIADD3 UR14, -UR12, UR14, URZ ;  /* 0x0000000e0c0e7290 */ /* 0x000fd8000fffe13f */
.L_x_14029:
[----:B------:R-:W2:Y:S01]  /*9d00*/  LDL R3, [R1+0x28] ;  /* 0x0000280001037983 */ /* 0x000ea20000100800 */
[----:B------:R-:W-:Y:S01]  /*9d10*/  UIMAD UR16, UR14, UR9, URZ ;  /* 0x000000090e1072a4 */ /* 0x000fe2000f8e023f */
[----:B------:R-:W-:Y:S02]  /*9d20*/  LOP3.LUT P0, RZ, R227, 0x3, RZ, 0xc0, !PT ;  /* 0x00000003e3ff7812 */ /* 0x000fe4000780c0ff */
[----:B------:R-:W-:Y:S01]  /*9d30*/  SHFL.IDX PT, R6, R10, RZ, 0x1c1f ;  /* 0x001c1fff0a067589 */ /* 0x000fe200000e0000 */
[----:B------:R-:W-:-:S03]  /*9d40*/  PLOP3.LUT P3, PT, PT, PT, UP2, 0x80, 0x0 ;  /* 0x000000000000781c */ /* 0x000fc60003f6f028 */
[----:B------:R-:W0:Y:S04]  /*9d50*/  SHFL.IDX PT, R7, R5, RZ, 0x1c1f ;  /* 0x001c1fff05077589 */ /* 0x000e2800000e0000 */
[----:B------:R-:W-:Y:S04]  /*9d60*/  SHFL.IDX PT, R8, R10, 0x1, 0x1c1f ;  /* 0x003c1f000a087f89 */ /* 0x000fe800000e0000 */
[----:B------:R-:W1:Y:S01]  /*9d70*/  SHFL.IDX PT, R9, R5, 0x1, 0x1c1f ;  /* 0x003c1f0005097f89 */ /* 0x000e6200000e0000 */
[----:B--2---:R-:W-:-:S04]  /*9d80*/  VIADD R11, R3, UR42 ;  /* 0x0000002a030b7c36 */ /* 0x004fc80008000000 */
[C---:B------:R-:W-:Y:S01]  /*9d90*/  VIADD R3, R11.reuse, 0x8 ;  /* 0x000000080b037836 */ /* 0x040fe20000000000 */
[----:B------:R-:W-:-:S04]  /*9da0*/  ISETP.GE.OR P2, PT, R11, UR16, P0 ;  /* 0x000000100b007c0c */ /* 0x000fc80008746670 */
[----:B------:R-:W-:-:S09]  /*9db0*/  ISETP.GE.OR P0, PT, R3, UR16, P0 ;  /* 0x0000001003007c0c */ /* 0x000fd20008706670 */
[----:B0-----:R0:W-:Y:S01]  /*9dc0*/  @!P2 ST.E desc[UR52][R6.64], R4 ;  /* 0x000000040600a985 */ /* 0x0011e2000c101934 */
[----:B------:R-:W-:-:S03]  /*9dd0*/  ISETP.GE.AND P2, PT, R11, UR16, PT ;  /* 0x000000100b007c0c */ /* 0x000fc6000bf46270 */
[----:B-1----:R0:W-:Y:S01]  /*9de0*/  @!P0 ST.E desc[UR52][R8.64], R0 ;  /* 0x0000000008008985 */ /* 0x0021e2000c101934 */
[----:B------:R-:W-:Y:S01]  /*9df0*/  ISETP.GE.AND P0, PT, R3, UR16, PT ;  /* 0x0000001003007c0c */ /* 0x000fe2000bf06270 */
[----:B------:R-:W-:-:S12]  /*9e00*/  @P3 BRA `(.L_x_14030) ;  /* 0x0000001000083947 */ /* 0x000fd80003800000 */
[----:B0-----:R-:W0:Y:S01]  /*9e10*/  S2R R0, SR_TID.X ;  /* 0x0000000000007919 */ /* 0x001e220000002100 */
[----:B------:R-:W-:Y:S01]  /*9e20*/  ULDC.64 UR14, c[0x0][0xaa0] ;  /* 0x0002a800000e7ab9 */ /* 0x000fe20000000a00 */
        /* <DEDUP_REMOVED lines=9> */
[----:B------:R-:W-:-:S03]  /*9ec0*/  IMAD.WIDE R4, R4, R5, UR10 ;  /* 0x0000000a04047e25 */ /* 0x000fc6000f8e0205 */
[C---:B------:R-:W-:Y:S02]  /*9ed0*/  IADD3 R25, P2, R4.reuse, 0x3000, RZ ;  /* 0x0000300004197810 */ /* 0x040fe40007f5e0ff */
[C---:B------:R-:W-:Y:S02]  /*9ee0*/  IADD3 R9, P4, R4.reuse, 0x1000, RZ ;  /* 0x0000100004097810 */ /* 0x040fe40007f9e0ff */
[----:B------:R-:W-:Y:S02]  /*9ef0*/  LOP3.LUT R24, R25, 0x380, RZ, 0xc0, !PT ;  /* 0x0000038019187812 */ /* 0x000fe400078ec0ff */
[----:B------:R-:W-:Y:S02]  /*9f00*/  IADD3 R13, P3, R4, 0x2000, RZ ;  /* 0x00002000040d7810 */ /* 0x000fe40007f7e0ff */
[----:B------:R-:W-:Y:S01]  /*9f10*/  SHF.R.U64 R24, R24, 0x3, RZ ;  /* 0x0000000318187819 */ /* 0x000fe200000012ff */
[----:B------:R-:W-:Y:S01]  /*9f20*/  UIMAD UR12, UR17, UR14, URZ ;  /* 0x0000000e110c72a4 */ /* 0x000fe2000f8e023f */
[----:B------:R-:W-:-:S02]  /*9f30*/  LOP3.LUT R8, R9, 0x380, RZ, 0xc0, !PT ;  /* 0x0000038009087812 */ /* 0x000fc400078ec0ff */
[----:B------:R-:W-:Y:S01]  /*9f40*/  LOP3.LUT R24, R24, R25, RZ, 0x3c, !PT ;  /* 0x0000001918187212 */ /* 0x000fe200078e3cff */
[----:B------:R-:W-:Y:S01]  /*9f50*/  IMAD.X R25, RZ, RZ, R5, P2 ;  /* 0x000000ffff197224 */ /* 0x000fe200010e0605 */
[----:B------:R-:W-:Y:S02]  /*9f60*/  IADD3 R49, P2, R4, 0x9000, RZ ;  /* 0x0000900004317810 */ /* 0x000fe40007f5e0ff */
[----:B------:R-:W-:Y:S02]  /*9f70*/  LOP3.LUT R12, R13, 0x380, RZ, 0xc0, !PT ;  /* 0x000003800d0c7812 */ /* 0x000fe400078ec0ff */
[----:B------:R-:W-:Y:S01]  /*9f80*/  LOP3.LUT R48, R49, 0x380, RZ, 0xc0, !PT ;  /* 0x0000038031307812 */ /* 0x000fe200078ec0ff */
[----:B------:R-:W-:Y:S01]  /*9f90*/  UIMAD UR12, UR4, UR15, UR12 ;  /* 0x0000000f040c72a4 */ /* 0x000fe2000f8e020c */
[----:B------:R-:W-:Y:S01]  /*9fa0*/  SHF.R.U64 R8, R8, 0x3, RZ ;  /* 0x0000000308087819 */ /* 0x000fe200000012ff */
[----:B------:R-:W-:Y:S01]  /*9fb0*/  UIMAD.WIDE.U32 UR10, UR4, UR14, URZ ;  /* 0x0000000e040a72a5 */ /* 0x000fe2000f8e003f */
[----:B------:R-:W-:Y:S01]  /*9fc0*/  SHF.R.U64 R48, R48, 0x3, RZ ;  /* 0x0000000330307819 */ /* 0x000fe200000012ff */
[----:B------:R-:W5:Y:S01]  /*9fd0*/  LD.E.128 R24, desc[UR52][R24.64] ;  /* 0x0000003418187980 */ /* 0x000f62000c101d00 */
[----:B------:R-:W-:-:S02]  /*9fe0*/  SHF.R.U64 R12, R12, 0x3, RZ ;  /* 0x000000030c0c7819 */ /* 0x000fc400000012ff */
[----:B------:R-:W-:Y:S01]  /*9ff0*/  LOP3.LUT R8, R8, R9, RZ, 0x3c, !PT ;  /* 0x0000000908087212 */ /* 0x000fe200078e3cff */
[----:B------:R-:W-:Y:S01]  /*a000*/  UIADD3 UR11, UR11, UR12, URZ ;  /* 0x0000000c0b0b7290 */ /* 0x000fe2000fffe03f */
[----:B------:R-:W-:Y:S01]  /*a010*/  LOP3.LUT R48, R48, R49, RZ, 0x3c, !PT ;  /* 0x0000003130307212 */ /* 0x000fe200078e3cff */
[--C-:B------:R-:W-:Y:S01]  /*a020*/  IMAD.X R49, RZ, RZ, R5.reuse, P2 ;  /* 0x000000ffff317224 */ /* 0x100fe200010e0605 */
[----:B------:R-:W-:Y:S01]  /*a030*/  IADD3 R6, P2, R4, 0xf000, RZ ;  /* 0x0000f00004067810 */ /* 0x000fe20007f5e0ff */
[--C-:B------:R-:W-:Y:S01]  /*a040*/  IMAD.X R9, RZ, RZ, R5.reuse, P4 ;  /* 0x000000ffff097224 */ /* 0x100fe200020e0605 */
[----:B------:R-:W-:Y:S01]  /*a050*/  LOP3.LUT R12, R12, R13, RZ, 0x3c, !PT ;  /* 0x0000000d0c0c7212 */ /* 0x000fe200078e3cff */
[----:B------:R-:W-:Y:S01]  /*a060*/  IMAD.X R13, RZ, RZ, R5, P3 ;  /* 0x000000ffff0d7224 */ /* 0x000fe200018e0605 */
[----:B------:R-:W-:Y:S01]  /*a070*/  LOP3.LUT R3, R6, 0x380, RZ, 0xc0, !PT ;  /* 0x0000038006037812 */ /* 0x000fe200078ec0ff */
[----:B------:R-:W-:Y:S01]  /*a080*/  ULDC.64 UR12, c[0x0][0xae8] ;  /* 0x0002ba00000c7ab9 */ /* 0x000fe20000000a00 */
[----:B------:R-:W-:-:S02]  /*a090*/  IADD3 R29, P0, R4, 0x4000, RZ ;  /* 0x00004000041d7810 */ /* 0x000fc40007f1e0ff */
[C---:B------:R-:W-:Y:S02]  /*a0a0*/  IADD3 R33, P6, R4.reuse, 0x5000, RZ ;  /* 0x0000500004217810 */ /* 0x040fe40007fde0ff */
[C---:B------:R-:W-:Y:S01]  /*a0b0*/  IADD3 R37, P5, R4.reuse, 0x6000, RZ ;  /* 0x0000600004257810 */ /* 0x040fe20007fbe0ff */
[----:B------:R-:W-:Y:S01]  /*a0c0*/  USHF.R.S32.HI UR4, URZ, 0x1f, UR39 ;  /* 0x0000001f3f047899 */ /* 0x000fe20008011427 */
[----:B------:R-:W-:Y:S01]  /*a0d0*/  SHF.R.U64 R3, R3, 0x3, RZ ;  /* 0x0000000303037819 */ /* 0x000fe200000012ff */
[----:B------:R-:W-:Y:S01]  /*a0e0*/  UIMAD.WIDE.U32 UR10, UR41, UR12, UR10 ;  /* 0x0000000c290a72a5 */ /* 0x000fe2000f8e000a */
[----:B------:R-:W-:Y:S01]  /*a0f0*/  IADD3 R41, P4, R4, 0x7000, RZ ;  /* 0x0000700004297810 */ /* 0x000fe20007f9e0ff */
[----:B------:R-:W-:Y:S01]  /*a100*/  @UP1 ULDC UR14, c[0x0][0xbec] ;  /* 0x0002fb00000e1ab9 */ /* 0x000fe20000000800 */
[----:B------:R-:W-:Y:S01]  /*a110*/  LOP3.LUT R72, R3, R6, RZ, 0x3c, !PT ;  /* 0x0000000603487212 */ /* 0x000fe200078e3cff */
[----:B------:R-:W-:Y:S01]  /*a120*/  IMAD R3, R20, 0x20, R81 ;  /* 0x0000002014037824 */ /* 0x000fe200078e0251 */
[----:B------:R-:W-:Y:S01]  /*a130*/  IADD3 R45, P3, R4, 0x8000, RZ ;  /* 0x00008000042d7810 */ /* 0x000fe20007f7e0ff */
[----:B------:R-:W-:Y:S01]  /*a140*/  UIMAD UR11, UR41, UR13, UR11 ;  /* 0x0000000d290b72a4 */ /* 0x000fe2000f8e020b */
[----:B------:R-:W-:Y:S01]  /*a150*/  LOP3.LUT R28, R29, 0x380, RZ, 0xc0, !PT ;  /* 0x000003801d1c7812 */ /* 0x000fe200078ec0ff */
[----:B------:R-:W-:Y:S01]  /*a160*/  VIADD R78, R3, UR42 ;  /* 0x0000002a034e7c36 */ /* 0x000fe20008000000 */
[----:B------:R-:W-:Y:S01]  /*a170*/  LOP3.LUT R32, R33, 0x380, RZ, 0xc0, !PT ;  /* 0x0000038021207812 */ /* 0x000fe200078ec0ff */
[----:B------:R-:W-:Y:S01]  /*a180*/  ULDC.64 UR12, c[0x0][0xaf0] ;  /* 0x0002bc00000c7ab9 */ /* 0x000fe20000000a00 */
[----:B------:R-:W-:Y:S01]  /*a190*/  LOP3.LUT R36, R37, 0x380, RZ, 0xc0, !PT ;  /* 0x0000038025247812 */ /* 0x000fe200078ec0ff */
[--C-:B------:R-:W-:Y:S01]  /*a1a0*/  IMAD.X R73, RZ, RZ, R5.reuse, P2 ;  /* 0x000000ffff497224 */ /* 0x100fe200010e0605 */
[----:B------:R-:W-:Y:S01]  /*a1b0*/  LOP3.LUT R40, R41, 0x380, RZ, 0xc0, !PT ;  /* 0x0000038029287812 */ /* 0x000fe200078ec0ff */
[----:B------:R-:W5:Y:S01]  /*a1c0*/  LD.E.128 R8, desc[UR52][R8.64] ;  /* 0x0000003408087980 */ /* 0x000f62000c101d00 */
[----:B------:R-:W-:Y:S01]  /*a1d0*/  LOP3.LUT R44, R45, 0x380, RZ, 0xc0, !PT ;  /* 0x000003802d2c7812 */ /* 0x000fe200078ec0ff */
[----:B------:R-:W-:Y:S01]  /*a1e0*/  UIMAD UR4, UR4, UR12, URZ ;  /* 0x0000000c040472a4 */ /* 0x000fe2000f8e023f */
[----:B------:R-:W-:Y:S01]  /*a1f0*/  SHF.R.U64 R28, R28, 0x3, RZ ;  /* 0x000000031c1c7819 */ /* 0x000fe200000012ff */
[----:B------:R-:W-:Y:S01]  /*a200*/  @P1 IMAD.HI.U32 R20, R78, UR14, RZ ;  /* 0x0000000e4e141c27 */ /* 0x000fe2000f8e00ff */
[----:B------:R-:W-:Y:S01]  /*a210*/  SHF.R.U64 R32, R32, 0x3, RZ ;  /* 0x0000000320207819 */ /* 0x000fe200000012ff */
[----:B------:R-:W-:Y:S01]  /*a220*/  UIMAD.WIDE.U32 UR10, UR39, UR12, UR10 ;  /* 0x0000000c270a72a5 */ /* 0x000fe2000f8e000a */
[----:B------:R-:W-:Y:S01]  /*a230*/  SHF.R.U64 R36, R36, 0x3, RZ ;  /* 0x0000000324247819 */ /* 0x000fe200000012ff */
[----:B------:R-:W-:Y:S01]  /*a240*/  IMAD.MOV.U32 R3, RZ, RZ, R78 ;  /* 0x000000ffff037224 */ /* 0x000fe200078e004e */
[----:B------:R-:W-:Y:S01]  /*a250*/  SHF.R.U64 R40, R40, 0x3, RZ ;  /* 0x0000000328287819 */ /* 0x000fe200000012ff */
[----:B------:R-:W-:Y:S01]  /*a260*/  @UP1 ULDC UR12, c[0x0][0xbf0] ;  /* 0x0002fc00000c1ab9 */ /* 0x000fe20000000800 */
[----:B------:R-:W-:Y:S01]  /*a270*/  SHF.R.U64 R44, R44, 0x3, RZ ;  /* 0x000000032c2c7819 */ /* 0x000fe200000012ff */
[----:B------:R-:W-:Y:S01]  /*a280*/  UIMAD UR4, UR39, UR13, UR4 ;  /* 0x0000000d270472a4 */ /* 0x000fe2000f8e0204 */
        /* <DEDUP_REMOVED lines=10> */
[----:B------:R-:W-:Y:S01]  /*a330*/  @P1 SHF.R.U32.HI R3, RZ, UR12, R20 ;  /* 0x0000000cff031c19 */ /* 0x000fe20008011614 */
[----:B------:R-:W-:Y:S01]  /*a340*/  UIADD3 UR4, UR11, UR4, URZ ;  /* 0x000000040b047290 */ /* 0x000fe2000fffe03f */
[C---:B------:R-:W-:Y:S01]  /*a350*/  IADD3 R53, P0, R4.reuse, 0xa000, RZ ;  /* 0x0000a00004357810 */ /* 0x040fe20007f1e0ff */
[----:B------:R-:W-:Y:S01]  /*a360*/  IMAD.U32 R21, RZ, RZ, UR11 ;  /* 0x0000000bff157e24 */ /* 0x000fe2000f8e00ff */
[C---:B------:R-:W-:Y:S01]  /*a370*/  IADD3 R57, P6, R4.reuse, 0xb000, RZ ;  /* 0x0000b00004397810 */ /* 0x040fe20007fde0ff */
[----:B------:R-:W5:Y:S01]  /*a380*/  LD.E.128 R12, desc[UR52][R12.64] ;  /* 0x000000340c0c7980 */ /* 0x000f62000c101d00 */
[----:B------:R-:W-:-:S02]  /*a390*/  IADD3 R61, P5, R4, 0xc000, RZ ;  /* 0x0000c000043d7810 */ /* 0x000fc40007fbe0ff */
[C---:B------:R-:W-:Y:S01]  /*a3a0*/  IADD3 R65, P4, R4.reuse, 0xd000, RZ ;  /* 0x0000d00004417810 */ /* 0x040fe20007f9e0ff */
[----:B------:R-:W5:Y:S01]  /*a3b0*/  LD.E.128 R28, desc[UR52][R28.64] ;  /* 0x000000341c1c7980 */ /* 0x000f62000c101d00 */
[----:B------:R-:W-:Y:S01]  /*a3c0*/  IADD3 R69, P3, R4, 0xe000, RZ ;  /* 0x0000e00004457810 */ /* 0x000fe20007f7e0ff */
[--C-:B------:R-:W-:Y:S01]  /*a3d0*/  IMAD.MOV R77, RZ, RZ, -R3.reuse ;  /* 0x000000ffff4d7224 */ /* 0x100fe200078e0a03 */
[----:B------:R-:W-:Y:S01]  /*a3e0*/  SHF.R.S32.HI R76, RZ, 0x1f, R3 ;  /* 0x0000001fff4c7819 */ /* 0x000fe20000011403 */
[----:B------:R-:W-:Y:S01]  /*a3f0*/  IMAD.U32 R20, RZ, RZ, UR10 ;  /* 0x0000000aff147e24 */ /* 0x000fe2000f8e00ff */
[----:B------:R-:W-:Y:S01]  /*a400*/  LOP3.LUT R52, R53, 0x380, RZ, 0xc0, !PT ;  /* 0x0000038035347812 */ /* 0x000fe200078ec0ff */
[----:B------:R-:W-:Y:S01]  /*a410*/  ULDC.64 UR10, c[0x0][0xae0] ;  /* 0x0002b800000a7ab9 */ /* 0x000fe20000000a00 */
[----:B------:R-:W-:Y:S01]  /*a420*/  LOP3.LUT R56, R57, 0x380, RZ, 0xc0, !PT ;  /* 0x0000038039387812 */ /* 0x000fe200078ec0ff */
[----:B------:R-:W5:Y:S01]  /*a430*/  LD.E.128 R32, desc[UR52][R32.64] ;  /* 0x0000003420207980 */ /* 0x000f62000c101d00 */
[----:B------:R-:W-:-:S02]  /*a440*/  LOP3.LUT R60, R61, 0x380, RZ, 0xc0, !PT ;  /* 0x000003803d3c7812 */ /* 0x000fc400078ec0ff */
[----:B------:R-:W-:Y:S01]  /*a450*/  LOP3.LUT R64, R65, 0x380, RZ, 0xc0, !PT ;  /* 0x0000038041407812 */ /* 0x000fe200078ec0ff */
[----:B------:R-:W5:Y:S01]  /*a460*/  LD.E.128 R36, desc[UR52][R36.64] ;  /* 0x0000003424247980 */ /* 0x000f62000c101d00 */
[----:B------:R-:W-:Y:S02]  /*a470*/  LOP3.LUT R68, R69, 0x380, RZ, 0xc0, !PT ;  /* 0x0000038045447812 */ /* 0x000fe400078ec0ff */
[----:B------:R-:W-:Y:S01]  /*a480*/  LOP3.LUT R7, R4, 0x380, RZ, 0xc0, !PT ;  /* 0x0000038004077812 */ /* 0x000fe200078ec0ff */
[----:B------:R-:W-:Y:S01]  /*a490*/  IMAD.U32 R21, RZ, RZ, UR4 ;  /* 0x00000004ff157e24 */ /* 0x000fe2000f8e00ff */
[----:B------:R-:W-:Y:S01]  /*a4a0*/  SHF.R.U64 R52, R52, 0x3, RZ ;  /* 0x0000000334347819 */ /* 0x000fe200000012ff */
[----:B------:R-:W-:Y:S01]  /*a4b0*/  IMAD R76, R76, UR10, RZ ;  /* 0x0000000a4c4c7c24 */ /* 0x000fe2000f8e02ff */
[----:B------:R-:W-:Y:S01]  /*a4c0*/  SHF.R.U64 R56, R56, 0x3, RZ ;  /* 0x0000000338387819 */ /* 0x000fe200000012ff */
[----:B------:R-:W-:Y:S01]  /*a4d0*/  IMAD R77, R77, UR9, R78 ;  /* 0x000000094d4d7c24 */ /* 0x000fe2000f8e024e */
[----:B------:R-:W-:Y:S01]  /*a4e0*/  SHF.R.U64 R60, R60, 0x3, RZ ;  /* 0x000000033c3c7819 */ /* 0x000fe200000012ff */
[----:B------:R-:W5:Y:S01]  /*a4f0*/  LD.E.128 R40, desc[UR52][R40.64] ;  /* 0x0000003428287980 */ /* 0x000f62000c101d00 */
[----:B------:R-:W-:-:S02]  /*a500*/  SHF.R.U64 R64, R64, 0x3, RZ ;  /* 0x0000000340407819 */ /* 0x000fc400000012ff */
[----:B------:R-:W-:Y:S01]  /*a510*/  SHF.R.U64 R68, R68, 0x3, RZ ;  /* 0x0000000344447819 */ /* 0x000fe200000012ff */
[----:B------:R-:W5:Y:S01]  /*a520*/  LD.E.128 R44, desc[UR52][R44.64] ;  /* 0x000000342c2c7980 */ /* 0x000f62000c101d00 */
[----:B------:R-:W-:Y:S01]  /*a530*/  SHF.R.U64 R7, R7, 0x3, RZ ;  /* 0x0000000307077819 */ /* 0x000fe200000012ff */
[C---:B------:R-:W-:Y:S01]  /*a540*/  IMAD.WIDE.U32 R20, R3.reuse, UR10, R20 ;  /* 0x0000000a03147c25 */ /* 0x040fe2000f8e0014 */
[----:B------:R-:W-:Y:S01]  /*a550*/  LOP3.LUT R52, R52, R53, RZ, 0x3c, !PT ;  /* 0x0000003534347212 */ /* 0x000fe200078e3cff */
[----:B------:R-:W5:Y:S01]  /*a560*/  LD.E.128 R48, desc[UR52][R48.64] ;  /* 0x0000003430307980 */ /* 0x000f62000c101d00 */
[----:B------:R-:W-:Y:S01]  /*a570*/  LOP3.LUT R56, R56, R57, RZ, 0x3c, !PT ;  /* 0x0000003938387212 */ /* 0x000fe200078e3cff */
        /* <DEDUP_REMOVED lines=10> */
[----:B------:R-:W-:Y:S01]  /*a620*/  IMAD.X R69, RZ, RZ, R5, P3 ;  /* 0x000000ffff457224 */ /* 0x000fe200018e0605 */
[----:B------:R-:W-:Y:S01]  /*a630*/  ULDC.64 UR10, c[0x0][0xad8] ;  /* 0x0002b600000a7ab9 */ /* 0x000fe20000000a00 */
[----:B------:R-:W-:Y:S01]  /*a640*/  IMAD.IADD R21, R21, 0x1, R79 ;  /* 0x0000000115157824 */ /* 0x000fe200078e024f */
[----:B------:R-:W5:Y:S01]  /*a650*/  LD.E.128 R4, desc[UR52][R4.64] ;  /* 0x0000003404047980 */ /* 0x000f62000c101d00 */
[----:B------:R-:W-:-:S03]  /*a660*/  IMAD R76, R3, UR10, RZ ;  /* 0x0000000a034c7c24 */ /* 0x000fc6000f8e02ff */
        /* <DEDUP_REMOVED lines=17> */
[----:B------:R-:W-:Y:S01]  /*a780*/  VIADD R84, R81, UR42 ;  /* 0x0000002a51547c36 */ /* 0x000fe20008000000 */
[----:B------:R-:W-:-:S02]  /*a790*/  UIADD3 UR8, UR8, 0x22820, URZ ;  /* 0x0002282008087890 */ /* 0x000fc4000fffe03f */
        /* <DEDUP_REMOVED lines=36> */
.L_x_14032:
[----:B------:R-:W-:Y:S05]  /*a9e0*/  BSYNC B1 ;  /* 0x0000000000017941 */ /* 0x000fea0003800000 */
.L_x_14031:
[----:B--2---:R2:W3:Y:S01]  /*a9f0*/  SHFL.IDX PT, R3, R83, 0x1, 0x181f ;  /* 0x00381f0053037f89 */ /* 0x0044e200000e0000 */
[----:B------:R-:W-:Y:S03]  /*aa00*/  BSSY B1, `(.L_x_14033) ;  /* 0x0000014000017945 */ /* 0x000fe60003800000 */
[----:B0----5:R2:W0:Y:S01]  /*aa10*/  SHFL.IDX PT, R29, R82, 0x1, 0x181f ;  /* 0x00381f00521d7f89 */ /* 0x02142200000e0000 */
        /* <DEDUP_REMOVED lines=18> */
.L_x_14034:
[----:B------:R-:W-:Y:S05]  /*ab40*/  BSYNC B1 ;  /* 0x0000000000017941 */ /* 0x000fea0003800000 */
.L_x_14033:
[----:B---3--:R3:W0:Y:S01]  /*ab50*/  SHFL.IDX PT, R3, R83, 0x2, 0x181f ;  /* 0x00581f0053037f89 */ /* 0x00862200000e0000 */
[----:B------:R-:W-:Y:S03]  /*ab60*/  BSSY B1, `(.L_x_14035) ;  /* 0x0000014000017945 */ /* 0x000fe60003800000 */
[----:B----4-:R3:W4:Y:S01]  /*ab70*/  SHFL.IDX PT, R11, R82, 0x2, 0x181f ;  /* 0x00581f00520b7f89 */ /* 0x01072200000e0000 */
[----:B------:R-:W-:Y:S05]  /*ab80*/  @P0 BRA `(.L_x_14036) ;  /* 0x0000000000440947 */ /* 0x000fea0003800000 */
[----:B------:R-:W-:Y:S02]  /*ab90*/  ULDC UR4, c[0x0][0xac8] ;  /* 0x0002b20000047ab9 */ /* 0x000fe40000000800 */
[----:B------:R-:W-:Y:S02]  /*aba0*/  ISETP.GE.AND P3, PT, R0, UR4, PT ;  /* 0x0000000400007c0c */ /* 0x000fe4000bf66270 */
[----:B------:R-:W-:Y:S02]  /*abb0*/  ISETP.GE.AND P2, PT, R86, UR4, PT ;  /* 0x0000000456007c0c */ /* 0x000fe4000bf46270 */
[----:B------:R-:W-:Y:S02]  /*abc0*/  ISETP.GE.AND P1, PT, R88, UR4, PT ;  /* 0x0000000458007c0c */ /* 0x000fe4000bf26270 */
[----:B------:R-:W-:-:S07]  /*abd0*/  ISETP.GE.AND P0, PT, R90, UR4, PT ;  /* 0x000000045a007c0c */ /* 0x000fce000bf06270 */
[-C--:B----4-:R-:W-:Y:S02]  /*abe0*/  @!P3 LEA R4, P6, R0, R11.reuse, 0x1 ;  /* 0x0000000b0004b211 */ /* 0x090fe400078c08ff */
        /* <DEDUP_REMOVED lines=11> */
.L_x_14036:
[----:B------:R-:W-:Y:S05]  /*aca0*/  BSYNC B1 ;  /* 0x0000000000017941 */ /* 0x000fea0003800000 */
.L_x_14035:
[----:B0-----:R-:W-:Y:S01]  /*acb0*/  VIADD R3, R84, 0x60 ;  /* 0x0000006054037836 */ /* 0x001fe20000000000 */
[----:B--23--:R-:W0:Y:S04]  /*acc0*/  SHFL.IDX PT, R83, R83, 0x3, 0x181f ;  /* 0x00781f0053537f89 */ /* 0x00ce2800000e0000 */
[----:B------:R-:W-:Y:S01]  /*acd0*/  ISETP.GE.AND P0, PT, R3, UR16, PT ;  /* 0x0000001003007c0c */ /* 0x000fe2000bf06270 */
[----:B----4-:R4:W2:-:S12]  /*ace0*/  SHFL.IDX PT, R11, R82, 0x3, 0x181f ;  /* 0x00781f00520b7f89 */ /* 0x01089800000e0000 */
[----:B----4-:R-:W-:Y:S05]  /*acf0*/  @P0 BRA `(.L_x_14037) ;  /* 0x0000002400a00947 */ /* 0x010fea0003800000 */
[----:B------:R-:W-:Y:S02]  /*ad00*/  ULDC UR4, c[0x0][0xac8] ;  /* 0x0002b20000047ab9 */ /* 0x000fe40000000800 */
[----:B------:R-:W-:Y:S02]  /*ad10*/  ISETP.GE.AND P3, PT, R0, UR4, PT ;  /* 0x0000000400007c0c */ /* 0x000fe4000bf66270 */
[----:B------:R-:W-:Y:S02]  /*ad20*/  ISETP.GE.AND P4, PT, R86, UR4, PT ;  /* 0x0000000456007c0c */ /* 0x000fe4000bf86270 */
[----:B------:R-:W-:-:S09]  /*ad30*/  ISETP.GE.AND P5, PT, R88, UR4, PT ;  /* 0x0000000458007c0c */ /* 0x000fd2000bfa6270 */
[-C--:B--2---:R-:W-:Y:S02]  /*ad40*/  @!P3 LEA R4, P0, R0, R11.reuse, 0x1 ;  /* 0x0000000b0004b211 */ /* 0x084fe400078008ff */
[-C--:B------:R-:W-:Y:S02]  /*ad50*/  @!P4 LEA R6, P1, R86, R11.reuse, 0x1 ;  /* 0x0000000b5606c211 */ /* 0x080fe400078208ff */
[----:B------:R-:W-:Y:S02]  /*ad60*/  @!P5 LEA R8, P2, R88, R11, 0x1 ;  /* 0x0000000b5808d211 */ /* 0x000fe400078408ff */
        /* <DEDUP_REMOVED lines=8> */
[----:B----4-:R-:W-:-:S04]  /*adf0*/  LEA R4, P0, R90, R11, 0x1 ;  /* 0x0000000b5a047211 */ /* 0x010fc800078008ff */
[----:B------:R-:W-:-:S05]  /*ae00*/  LEA.HI.X R5, R90, R83, R89, 0x1, P0 ;  /* 0x000000535a057211 */ /* 0x000fca00000f0c59 */
[----:B------:R0:W-:Y:S01]  /*ae10*/  ST.E.128 desc[UR52][R4.64], R72 ;  /* 0x0000004804007985 */ /* 0x0001e2000c101d34 */
[----:B------:R-:W-:Y:S05]  /*ae20*/  BRA `(.L_x_14037) ;  /* 0x0000002400547947 */ /* 0x000fea0003800000 */
.L_x_14030:
        /* <DEDUP_REMOVED lines=171> */
[----:B---3--:R-:W-:Y:S01]  /*b8e0*/  @!P4 LEA R8, P5, R204, R4, 0x2 ;  /* 0x00000004cc08c211 */ /* 0x008fe200078a10ff */
[----:B------:R3:W-:Y:S01]  /*b8f0*/  @!P1 ST.E.64 desc[UR52][R6.64], R112 ;  /* 0x0000007006009985 */ /* 0x0007e2000c101b34 */
[----:B------:R-:W-:Y:S02]  /*b900*/  ISETP.GE.AND P1, PT, R18, UR4, PT ;  /* 0x0000000412007c0c */ /* 0x000fe4000bf26270 */
[----:B------:R-:W-:-:S03]  /*b910*/  @!P4 LEA.HI.X R9, R204, R5, R153, 0x2, P5 ;  /* 0x00000005cc09c211 */ /* 0x000fc600028f1499 */
[-C--:B----4-:R-:W-:Y:S02]  /*b920*/  @!P3 LEA R10, P6, R23, R4.reuse, 0x2 ;  /* 0x00000004170ab211 */ /* 0x090fe400078c10ff */
[----:B------:R4:W-:Y:S02]  /*b930*/  @!P4 ST.E.64 desc[UR52][R8.64], R116 ;  /* 0x000000740800c985 */ /* 0x0009e4000c101b34 */
[-C--:B-1----:R-:W-:Y:S02]  /*b940*/  @!P2 LEA R12, P4, R19, R4.reuse, 0x2 ;  /* 0x00000004130ca211 */ /* 0x082fe400078810ff */
        /* <DEDUP_REMOVED lines=32> */
.L_x_14039:
[----:B------:R-:W-:Y:S05]  /*bb50*/  BSYNC B1 ;  /* 0x0000000000017941 */ /* 0x000fea0003800000 */
.L_x_14038:
[----:B--2-4-:R2:W3:Y:S04]  /*bb60*/  SHFL.IDX PT, R5, R3, 0x1, 0x1c1f ;  /* 0x003c1f0003057f89 */ /* 0x0144e800000e0000 */
        /* <DEDUP_REMOVED lines=127> */
[-C--:B------:R-:W-:Y:S01]  /*c360*/  @!P3 LEA.HI.X R9, R3, R5.reuse, R0, 0x2, P5 ;  /* 0x000000050309b211 */ /* 0x080fe200028f1400 */
[----:B------:R-:W-:Y:S01]  /*c370*/  VIADD R3, R2, 0xf8 ;  /* 0x000000f802037836 */ /* 0x000fe20000000000 */
[----:B------:R-:W-:Y:S02]  /*c380*/  SHF.R.S32.HI R0, RZ, 0x1f, R21 ;  /* 0x0000001fff007819 */ /* 0x000fe40000011415 */
        /* <DEDUP_REMOVED lines=11> */
.L_x_14028:
        /* <DEDUP_REMOVED lines=33> */
.L_x_14040:
        /* <DEDUP_REMOVED lines=57> */
.L_x_14042:
[----:B------:R-:W-:Y:S05]  /*c9e0*/  BSYNC B1 ;  /* 0x0000000000017941 */ /* 0x000fea0003800000 */
.L_x_14041:
        /* <DEDUP_REMOVED lines=14> */
[----:B------:R-:W-:-:S03]  /*cad0*/  UIADD3 UR9, UR9, UR10, URZ ;  /* 0x0000000a09097290 */ /* 0x000fc6000fffe03f */
[----:B------:R-:W-:Y:S01]  /*cae0*/  IMAD R3, R10, 0x20, R13 ;  /* 0x000000200a037824 */ /* 0x000fe200078e020d */
[----:B------:R-:W-:Y:S02]  /*caf0*/  ULDC.64 UR10, c[0x0][0xae8] ;  /* 0x0002ba00000a7ab9 */ /* 0x000fe40000000a00 */
[----:B------:R-:W-:Y:S01]  /*cb00*/  UIMAD.WIDE.U32 UR8, UR41, UR10, UR8 ;  /* 0x0000000a290872a5 */ /* 0x000fe2000f8e0008 */
[----:B------:R-:W-:Y:S01]  /*cb10*/  VIADD R8, R3, UR42 ;  /* 0x0000002a03087c36 */ /* 0x000fe20008000000 */
[----:B-1----:R-:W-:Y:S02]  /*cb20*/  ISETP.NE.AND P0, PT, R11, 0x1, PT ;  /* 0x000000010b00780c */ /* 0x002fe40003f05270 */
[----:B------:R-:W-:Y:S01]  /*cb30*/  UIMAD UR9, UR41, UR11, UR9 ;  /* 0x0000000b290972a4 */ /* 0x000fe2000f8e0209 */
[----:B------:R-:W-:Y:S02]  /*cb40*/  IMAD.MOV.U32 R3, RZ, RZ, R8 ;  /* 0x000000ffff037224 */ /* 0x000fe400078e0008 */
[----:B------:R-:W-:-:S02]  /*cb50*/  ULDC.64 UR10, c[0x0][0xaf0] ;  /* 0x0002bc00000a7ab9 */ /* 0x000fc40000000a00 */
        /* <DEDUP_REMOVED lines=21> */
[----:B-----5:R-:W-:Y:S02]  /*ccb0*/  IMAD R11, R0, R11, RZ ;  /* 0x0000000b000b7224 */ /* 0x020fe400078e02ff */
[----:B------:R-:W-:-:S02]  /*ccc0*/  IMAD.IADD R5, R5, 0x1, R9 ;  /* 0x0000000105057824 */ /* 0x000fc400078e0209 */
[----:B------:R-:W-:Y:S02]  /*ccd0*/  IMAD R6, R6, UR8, RZ ;  /* 0x0000000806067c24 */ /* 0x000fe4000f8e02ff */
[----:B------:R-:W-:-:S04]  /*cce0*/  IMAD.WIDE.U32 R4, R7, UR8, R4 ;  /* 0x0000000807047c25 */ /* 0x000fc8000f8e0004 */
[----:B------:R-:W-:Y:S01]  /*ccf0*/  IMAD R9, R7, UR9, R6 ;  /* 0x0000000907097c24 */ /* 0x000fe2000f8e0206 */
[----:B------:R-:W-:Y:S01]  /*cd00*/  ULDC.64 UR8, c[0x0][0xa80] ;  /* 0x0002a00000087ab9 */ /* 0x000fe20000000a00 */
[----:B------:R-:W-:Y:S01]  /*cd10*/  VIADD R3, R8, 0x40 ;  /* 0x0000004008037836 */ /* 0x000fe20000000000 */
[----:B------:R-:W-:Y:S01]  /*cd20*/  LEA R6, P2, R4, UR8, 0x1 ;  /* 0x0000000804067c11 */ /* 0x000fe2000f8408ff */
[----:B------:R-:W-:Y:S02]  /*cd30*/  IMAD.IADD R5, R5, 0x1, R9 ;  /* 0x0000000105057824 */ /* 0x000fe400078e0209 */
        /* <DEDUP_REMOVED lines=33> */
.L_x_14044:
[----:B------:R-:W-:Y:S05]  /*cf50*/  BSYNC B1 ;  /* 0x0000000000017941 */ /* 0x000fea0003800000 */
.L_x_14043:
        /* <DEDUP_REMOVED lines=21> */
.L_x_14046:
[----:B------:R-:W-:Y:S05]  /*d0b0*/  BSYNC B1 ;  /* 0x0000000000017941 */ /* 0x000fea0003800000 */
.L_x_14045:
        /* <DEDUP_REMOVED lines=21> */
.L_x_14048:
[----:B------:R-:W-:Y:S05]  /*d210*/  BSYNC B1 ;  /* 0x0000000000017941 */ /* 0x000fea0003800000 */
.L_x_14047:
        /* <DEDUP_REMOVED lines=10> */
[----:B---3--:R-:W-:-:S04]  /*d2c0*/  @!P3 LEA R6, P4, R7, R4, 0x1 ;  /* 0x000000040706b211 */ /* 0x008fc800078808ff */
[-C--:B--2---:R-:W-:Y:S02]  /*d2d0*/  @!P3 LEA.HI.X R7, R7, R3.reuse, R20, 0x1, P4 ;  /* 0x000000030707b211 */ /* 0x084fe400020f0c14 */
        /* <DEDUP_REMOVED lines=10> */
.L_x_14037:
[----:B------:R-:W-:Y:S05]  /*d380*/  BSYNC B0 ;  /* 0x0000000000007941 */ /* 0x000fea0003800000 */
.L_x_14027:
[----:B------:R-:W-:Y:S02]  /*d390*/  ULDC UR4, c[0x0][0xc3c] ;  /* 0x00030f0000047ab9 */ /* 0x000fe40000000800 */
[----:B------:R-:W-:-:S06]  /*d3a0*/  UISETP.GE.AND UP0, UPT, UR7, UR4, UPT ;  /* 0x000000040700728c */ /* 0x000fcc000bf06270 */
[----:B------:R-:W-:-:S13]  /*d3b0*/  PLOP3.LUT P0, PT, PT, PT, UP0, 0x80, 0x0 ;  /* 0x000000000000781c */ /* 0x000fda0003f0f008 */
[----:B------:R-:W-:Y:S05]  /*d3c0*/  @!P0 BRA `(.L_x_14049) ;  /* 0xffffff3c00188947 */ /* 0x000fea000383ffff */
[----:B------:R-:W-:Y:S05]  /*d3d0*/  EXIT ;  /* 0x000000000000794d */ /* 0x000fea0003800000 */
.L_x_13984:
        /* <DEDUP_REMOVED lines=16> */
.L_x_14050:
        /* <DEDUP_REMOVED lines=43> */
.L_x_14054:
        /* <DEDUP_REMOVED lines=35> */
.L_x_14052:
        /* <DEDUP_REMOVED lines=13> */
.L_x_14055:
        /* <DEDUP_REMOVED lines=62> */
.L_x_14056:
        /* <DEDUP_REMOVED lines=61> */
.L_x_14057:
[----:B------:R-:W-:-:S05]  /*e240*/  LOP3.LUT R17, RZ, R2, RZ, 0x33, !PT ;  /* 0x00000002ff117212 */ /* 0x000fca00078e33ff */
[----:B------:R-:W-:Y:S01]  /*e250*/  IMAD.IADD R17, R6, 0x1, R17 ;  /* 0x0000000106117824 */ /* 0x000fe200078e0211 */
[----:B------:R-:W-:Y:S06]  /*e260*/  BRA `(.L_x_14058) ;  /* 0x0000000000147947 */ /* 0x000fec0003800000 */
.L_x_14053:
[----:B------:R-:W-:Y:S01]  /*e270*/  ULDC UR4, c[0x0][0xc3c] ;  /* 0x00030f0000047ab9 */ /* 0x000fe20000000800 */
[----:B------:R-:W-:Y:S02]  /*e280*/  IMAD.MOV.U32 R17, RZ, RZ, RZ ;  /* 0x000000ffff117224 */ /* 0x000fe400078e00ff */
[----:B------:R-:W-:Y:S02]  /*e290*/  IMAD.U32 R16, RZ, RZ, UR6 ;  /* 0x00000006ff107e24 */ /* 0x000fe4000f8e00ff */
[----:B------:R-:W-:Y:S02]  /*e2a0*/  IMAD.MOV.U32 R18, RZ, RZ, RZ ;  /* 0x000000ffff127224 */ /* 0x000fe400078e00ff */
[----:B------:R-:W-:-:S07]  /*e2b0*/  IMAD.U32 R19, RZ, RZ, UR4 ;  /* 0x00000004ff137e24 */ /* 0x000fce000f8e00ff */
.L_x_14058:
[----:B------:R-:W-:-:S13]  /*e2c0*/  ISETP.NE.AND P0, PT, R7, RZ, PT ;  /* 0x000000ff0700720c */ /* 0x000fda0003f05270 */
[----:B------:R-:W0:Y:S01]  /*e2d0*/  @!P0 S2R R3, SR_CgaCtaId ;  /* 0x0000000000038919 */ /* 0x000e220000008800 */
[----:B------:R-:W-:-:S04]  /*e2e0*/  @!P0 MOV R2, 0x400 ;  /* 0x0000040000028802 */ /* 0x000fc80000000f00 */
[----:B0-----:R-:W-:-:S05]  /*e2f0*/  @!P0 LEA R2, R3, R2, 0x18 ;  /* 0x0000000203028211 */ /* 0x001fca00078ec0ff */
[----:B------:R1:W-:Y:S01]  /*e300*/  @!P0 STS.128 [R2+0x228d0], R16 ;  /* 0x0228d01002008388 */ /* 0x0003e20000000c00 */
[----:B------:R-:W-:Y:S06]  /*e310*/  BAR.ARV 0x5, 0x180 ;  /* 0x0146000000007b1d */ /* 0x000fec0000002000 */
.L_x_14051:
        /* <DEDUP_REMOVED lines=29> */
.L_x_14122:
[----:B0-----:R-:W0:Y:S02]  /*e4f0*/  LDC.64 R2, c[0x0][0xc88] ;  /* 0x00032200ff027b82 */ /* 0x001e240000000a00 */
        /* <DEDUP_REMOVED lines=37> */
[----:B--2---:R1:W-:Y:S01]  /*e750*/  @P0 STL [R1], R0 ;  /* 0x0000000001000387 */ /* 0x0043e20000100800 */
[----:B---3--:R-:W-:Y:S05]  /*e760*/  @P0 BRA `(.L_x_14060) ;  /* 0x0000000000200947 */ /* 0x008fea0003800000 */
[----:B------:R-:W-:Y:S02]  /*e770*/  ULDC UR4, c[0x0][0x288] ;  /* 0x0000a20000047ab9 */ /* 0x000fe40000000800 */
[----:B-1----:R-:W-:-:S05]  /*e780*/  IMAD.U32 R0, RZ, RZ, UR4 ;  /* 0x00000004ff007e24 */ /* 0x002fca000f8e00ff */
[----:B------:R0:W-:Y:S01]  /*e790*/  STL [R1], R0 ;  /* 0x0000000001007387 */ /* 0x0001e20000100800 */
[----:B------:R-:W-:Y:S05]  /*e7a0*/  @!P2 BRA `(.L_x_14060) ;  /* 0x000000000010a947 */ /* 0x000fea0003800000 */
[----:B------:R-:W2:Y:S04]  /*e7b0*/  LDG.E R5, desc[UR52][R2.64] ;  /* 0x0000003402057981 */ /* 0x000ea8000c1e1900 */
[----:B0-----:R-:W2:Y:S02]  /*e7c0*/  LDG.E R0, desc[UR52][R2.64+0x4] ;  /* 0x0000043402007981 */ /* 0x001ea4000c1e1900 */
[----:B--2---:R-:W-:-:S05]  /*e7d0*/  IMAD.IADD R0, R0, 0x1, -R5 ;  /* 0x0000000100007824 */ /* 0x004fca00078e0a05 */
[----:B------:R2:W-:Y:S02]  /*e7e0*/  STL [R1], R0 ;  /* 0x0000000001007387 */ /* 0x0005e40000100800 */
.L_x_14060:
        /* <DEDUP_REMOVED lines=9> */
.L_x_14061:
        /* <DEDUP_REMOVED lines=9> */
.L_x_14062:
[----:B------:R-:W4:Y:S01]  /*e910*/  LDL R4, [R1] ;  /* 0x0000000001047983 */ /* 0x000f220000100800 */
        /* <DEDUP_REMOVED lines=59> */
.L_x_14064:
[----:B------:R-:W-:Y:S05]  /*ecd0*/  BSYNC B0 ;  /* 0x0000000000007941 */ /* 0x000fea0003800000 */
.L_x_14063:
        /* <DEDUP_REMOVED lines=23> */
.L_x_14066:
        /* <DEDUP_REMOVED lines=20> */
.L_x_14069:
[----:B------:R-:W-:Y:S05]  /*ef90*/  BSYNC B6 ;  /* 0x0000000000067941 */ /* 0x000fea0003800000 */
.L_x_14068:
        /* <DEDUP_REMOVED lines=20> */
.L_x_14072:
        /* <DEDUP_REMOVED lines=15> */
.L_x_14071:
[----:B------:R-:W-:Y:S05]  /*f1d0*/  BSYNC B6 ;  /* 0x0000000000067941 */ /* 0x000fea0003800000 */
.L_x_14070:
[----:B------:R-:W0:Y:S01]  /*f1e0*/  S2R R20, SR_TID.X ;  /* 0x0000000000147919 */ /* 0x000e220000002100 */
[----:B------:R-:W-:Y:S01]  /*f1f0*/  ULDC.64 UR4, c[0x0][0x9f8] ;  /* 0x00027e0000047ab9 */ /* 0x000fe20000000a00 */
[----:B------:R-:W1:Y:S01]  /*f200*/  LDC R8, c[0x0][0x430] ;  /* 0x00010c00ff087b82 */ /* 0x000e620000000800 */
[----:B------:R-:W-:-:S04]  /*f210*/  ISETP.NE.U32.AND P0, PT, RZ, UR4, PT ;  /* 0x00000004ff007c0c */ /* 0x000fc8000bf05070 */
[----:B------:R-:W-:-:S13]  /*f220*/  ISETP.NE.AND.EX P0, PT, RZ, UR5, PT, P0 ;  /* 0x00000005ff007c0c */ /* 0x000fda000bf05300 */
[----:B------:R-:W-:Y:S01]  /*f230*/  @P0 IADD3 R2, P1, R31, UR4, RZ ;  /* 0x000000041f020c10 */ /* 0x000fe2000ff3e0ff */
[----:B------:R-:W-:-:S03]  /*f240*/  ULDC UR4, c[0x0][0x320] ;  /* 0x0000c80000047ab9 */ /* 0x000fc60000000800 */
[----:B------:R-:W-:-:S05]  /*f250*/  @P0 IADD3.X R3, R33, UR5, RZ, P1, !PT ;  /* 0x0000000521030c10 */ /* 0x000fca0008ffe4ff */
[----:B------:R2:W5:Y:S01]  /*f260*/  @P0 LDG.E R27, desc[UR52][R2.64] ;  /* 0x00000034021b0981 */ /* 0x000562000c1e1900 */
[----:B------:R-:W-:Y:S01]  /*f270*/  LOP3.LUT R22, R22, 0xffffffef, RZ, 0xc0, !PT ;  /* 0xffffffef16167812 */ /* 0x000fe200078ec0ff */
[----:B------:R-:W-:Y:S01]  /*f280*/  UMOV UR5, 0xffffffff ;  /* 0xffffffff00057882 */ /* 0x000fe20000000000 */
[----:B0-----:R-:W-:Y:S01]  /*f290*/  IMAD.SHL.U32 R20, R20, 0x8, RZ ;  /* 0x0000000814147824 */ /* 0x001fe200078e00ff */
[----:B------:R-:W0:Y:S01]  /*f2a0*/  S2R R21, SR_TID.X ;  /* 0x0000000000157919 */ /* 0x000e220000002100 */
[----:B------:R-:W-:Y:S01]  /*f2b0*/  LOP3.LUT R22, R22, 0xfffffff7, RZ, 0xc0, !PT ;  /* 0xfffffff716167812 */ /* 0x000fe200078ec0ff */
[----:B------:R-:W-:Y:S02]  /*f2c0*/  VIADD R0, R35, 0xffffffff ;  /* 0xffffffff23007836 */ /* 0x000fe40000000000 */
[----:B------:R-:W-:-:S04]  /*f2d0*/  LOP3.LUT R20, R20, 0x38, RZ, 0xc0, !PT ;  /* 0x0000003814147812 */ /* 0x000fc800078ec0ff */
[C---:B------:R-:W-:Y:S02]  /*f2e0*/  LOP3.LUT R34, R20.reuse, 0x40, RZ, 0xfc, !PT ;  /* 0x0000004014227812 */ /* 0x040fe400078efcff */
[----:B------:R-:W-:Y:S02]  /*f2f0*/  LOP3.LUT R20, R20, 0x80, RZ, 0xfc, !PT ;  /* 0x0000008014147812 */ /* 0x000fe400078efcff */
[----:B------:R-:W-:Y:S02]  /*f300*/  ISETP.GE.AND P1, PT, R34, UR4, PT ;  /* 0x0000000422007c0c */ /* 0x000fe4000bf26270 */
[----:B------:R-:W-:Y:S02]  /*f310*/  ISETP.GE.AND P0, PT, R20, UR4, PT ;  /* 0x0000000414007c0c */ /* 0x000fe4000bf06270 */
[----:B------:R-:W3:Y:S09]  /*f320*/  S2R R20, SR_TID.X ;  /* 0x0000000000147919 */ /* 0x000ef20000002100 */
[----:B------:R-:W-:Y:S01]  /*f330*/  @P1 LOP3.LUT R22, R22, 0x8, RZ, 0xfc, !PT ;  /* 0x0000000816161812 */ /* 0x000fe200078efcff */
[----:B0-----:R-:W-:-:S05]  /*f340*/  IMAD.SHL.U32 R21, R21, 0x8, RZ ;  /* 0x0000000815157824 */ /* 0x001fca00078e00ff */
[----:B------:R-:W-:-:S04]  /*f350*/  LOP3.LUT R21, R21, 0x38, RZ, 0xc0, !PT ;  /* 0x0000003815157812 */ /* 0x000fc800078ec0ff */
[C---:B------:R-:W-:Y:S02]  /*f360*/  ISETP.GE.AND P2, PT, R21.reuse, UR4, PT ;  /* 0x0000000415007c0c */ /* 0x040fe4000bf46270 */
[----:B------:R-:W-:Y:S02]  /*f370*/  LOP3.LUT R21, R21, 0xc0, RZ, 0xfc, !PT ;  /* 0x000000c015157812 */ /* 0x000fe400078efcff */
[----:B---3--:R-:W-:-:S04]  /*f380*/  LOP3.LUT R20, R20, 0x7f, RZ, 0xc0, !PT ;  /* 0x0000007f14147812 */ /* 0x008fc800078ec0ff */
[----:B------:R-:W-:Y:S02]  /*f390*/  SHF.R.U32.HI R34, RZ, 0x3, R20 ;  /* 0x00000003ff227819 */ /* 0x000fe40000011614 */
[----:B------:R-:W0:Y:S03]  /*f3a0*/  S2R R20, SR_TID.X ;  /* 0x0000000000147919 */ /* 0x000e260000002100 */
[----:B------:R-:W-:-:S04]  /*f3b0*/  @P2 LOP3.LUT R22, R22, 0x10, RZ, 0xfc, !PT ;  /* 0x0000001016162812 */ /* 0x000fc800078efcff */
[----:B------:R-:W-:-:S04]  /*f3c0*/  LOP3.LUT R22, R22, 0xfffffffb, RZ, 0xc0, !PT ;  /* 0xfffffffb16167812 */ /* 0x000fc800078ec0ff */
[----:B------:R-:W-:Y:S02]  /*f3d0*/  @P0 LOP3.LUT R22, R22, 0x4, RZ, 0xfc, !PT ;  /* 0x0000000416160812 */ /* 0x000fe400078efcff */
[----:B------:R-:W-:Y:S02]  /*f3e0*/  ISETP.GE.AND P0, PT, R21, UR4, PT ;  /* 0x0000000415007c0c */ /* 0x000fe4000bf06270 */
[----:B------:R-:W-:-:S11]  /*f3f0*/  LOP3.LUT R22, R22, 0xfffffffd, RZ, 0xc0, !PT ;  /* 0xfffffffd16167812 */ /* 0x000fd600078ec0ff */
[----:B------:R-:W-:Y:S01]  /*f400*/  @P0 LOP3.LUT R22, R22, 0x2, RZ, 0xfc, !PT ;  /* 0x0000000216160812 */ /* 0x000fe200078efcff */
[----:B0-----:R-:W-:-:S05]  /*f410*/  IMAD.SHL.U32 R20, R20, 0x10, RZ ;  /* 0x0000001014147824 */ /* 0x001fca00078e00ff */
[----:B------:R-:W-:-:S05]  /*f420*/  LOP3.LUT R20, R34, 0x70, R20, 0xf8, !PT ;  /* 0x0000007022147812 */ /* 0x000fca00078ef814 */
[----:B------:R-:W-:Y:S01]  /*f430*/  IMAD R35, R0, 0x60, R20 ;  /* 0x0000006000237824 */ /* 0x000fe200078e0214 */
[----:B-12---:R-:W-:Y:S06]  /*f440*/  BRA.DIV UR5, `(.L_x_14073) ;  /* 0x0000004605007947 */ /* 0x006fec000b800000 */
.L_x_14139:
        /* <DEDUP_REMOVED lines=21> */
[----:B------:R-:W-:Y:S01]  /*f5a0*/  IMAD.U32 R3, RZ, RZ, UR36 ;  /* 0x00000024ff037e24 */ /* 0x000fe2000f8e00ff */
[----:B------:R-:W-:Y:S02]  /*f5b0*/  LOP3.LUT R22, R22, 0xffffffbf, RZ, 0xc0, !PT ;  /* 0xffffffbf16167812 */ /* 0x000fe400078ec0ff */
[----:B0-----:R-:W-:-:S04]  /*f5c0*/  @!P0 LEA R4, P1, R2, R4, 0x2 ;  /* 0x0000000402048211 */ /* 0x001fc800078210ff */
[----:B------:R-:W-:-:S05]  /*f5d0*/  @!P0 LEA.HI.X R5, R2, R5, R7, 0x2, P1 ;  /* 0x0000000502058211 */ /* 0x000fca00008f1407 */
[----:B------:R0:W5:Y:S01]  /*f5e0*/  @!P0 LDG.E R34, desc[UR52][R4.64] ;  /* 0x0000003404228981 */ /* 0x000162000c1e1900 */
[----:B------:R-:W-:Y:S01]  /*f5f0*/  ISETP.NE.AND P0, PT, R3, 0x3, PT ;  /* 0x000000030300780c */ /* 0x000fe20003f05270 */
[----:B------:R-:W-:Y:S01]  /*f600*/  IMAD.MOV R2, RZ, RZ, -R6 ;  /* 0x000000ffff027224 */ /* 0x000fe200078e0a06 */
[----:B------:R-:W-:Y:S02]  /*f610*/  ISETP.GT.U32.AND P1, PT, R20, 0x5f, PT ;  /* 0x0000005f1400780c */ /* 0x000fe40003f24070 */
[----:B------:R-:W-:Y:S01]  /*f620*/  LOP3.LUT R18, R18, 0xffff, RZ, 0xc0, !PT ;  /* 0x0000ffff12127812 */ /* 0x000fe200078ec0ff */
[----:B------:R-:W-:Y:S01]  /*f630*/  IMAD R35, R8, R2, R35 ;  /* 0x0000000208237224 */ /* 0x000fe200078e0223 */
[----:B------:R-:W-:-:S07]  /*f640*/  SEL R6, RZ, 0x1, P2 ;  /* 0x00000001ff067807 */ /* 0x000fce0001000000 */
[----:B------:R-:W-:-:S04]  /*f650*/  @P0 LOP3.LUT R22, R22, 0x40, RZ, 0xfc, !PT ;  /* 0x0000004016160812 */ /* 0x000fc800078efcff */
[----:B------:R-:W-:-:S04]  /*f660*/  LOP3.LUT R22, R22, 0xffffffdf, RZ, 0xc0, !PT ;  /* 0xffffffdf16167812 */ /* 0x000fc800078ec0ff */
[----:B------:R-:W-:Y:S01]  /*f670*/  @P1 LOP3.LUT R22, R22, 0x20, RZ, 0xfc, !PT ;  /* 0x0000002016161812 */ /* 0x000fe200078efcff */
[----:B0-----:R-:W-:Y:S06]  /*f680*/  @!P0 BRA `(.L_x_14074) ;  /* 0x0000000000048947 */ /* 0x001fec0003800000 */
[----:B------:R-:W-:Y:S01]  /*f690*/  BPT.TRAP 0x1 ;  /* 0x000000040000795c */ /* 0x000fe20000300000 */
.L_x_14074:
[----:B------:R-:W-:Y:S01]  /*f6a0*/  IMAD R32, R0, -0x60, R32 ;  /* 0xffffffa000207824 */ /* 0x000fe200078e0220 */
[----:B------:R-:W-:Y:S01]  /*f6b0*/  SHF.L.U32 R0, R26, 0x1f, RZ ;  /* 0x0000001f1a007819 */ /* 0x000fe200000006ff */
[----:B------:R-:W-:Y:S01]  /*f6c0*/  IMAD R33, R24, 0x8, R23 ;  /* 0x0000000818217824 */ /* 0x000fe200078e0217 */
[----:B------:R-:W-:Y:S03]  /*f6d0*/  BSSY B0, `(.L_x_14075) ;  /* 0x0000003000007945 */ /* 0x000fe60003800000 */
[----:B------:R-:W0:Y:S02]  /*f6e0*/  SYNCS.PHASECHK.TRANS64.TRYWAIT P0, [R33+URZ+0x22840], R0 ;  /* 0x02284000210075a7 */ /* 0x000e24000800017f */
[----:B0-----:R-:W-:Y:S05]  /*f6f0*/  @!P0 BRA `(.L_x_14076) ;  /* 0x0000004000888947 */ /* 0x001fea0003800000 */
.L_x_14140:
[----:B------:R-:W-:Y:S05]  /*f700*/  BSYNC B0 ;  /* 0x0000000000007941 */ /* 0x000fea0003800000 */
.L_x_14075:
        /* <DEDUP_REMOVED lines=87> */
.L_x_14154:
        /* <DEDUP_REMOVED lines=10> */
.L_x_14078:
        /* <DEDUP_REMOVED lines=11> */
.L_x_14079:
        /* <DEDUP_REMOVED lines=23> */
[----:B------:R1:W-:Y:S04]  /*ff40*/  STL [R1+0x24], R2 ;  /* 0x0000240201007387 */ /* 0x0003e80000100800 */
        /* <DEDUP_REMOVED lines=20> */
.L_x_14081:
[----:B------:R-:W-:Y:S05]  /*10090*/  BSYNC B6 ;  /* 0x0000000000067941 */ /* 0x000fea0003800000 */
.L_x_14080:
[----:B------:R-:W2:Y:S01]  /*100a0*/  LDL.LU.64 R2, [R1+0x8] ;  /* 0x0000080001027983 */ /* 0x000ea20000300a00 */
[----:B------:R-:W-:Y:S01]  /*100b0*/  ULDC.64 UR4, c[0x0][0x2d8] ;  /* 0x0000b60000047ab9 */ /* 0x000fe20000000a00 */
[----:B------:R-:W1:Y:S02]  /*100c0*/  LDC R4, c[0x0][0x448] ;  /* 0x00011200ff047b82 */ /* 0x000e640000000800 */
[----:B------:R-:W3:Y:S04]  /*100d0*/  LDL.LU R20, [R1+0x24] ;  /* 0x0000240001147983 */ /* 0x000ee80000300800 */
[----:B------:R-:W4:Y:S04]  /*100e0*/  LDL.LU R21, [R1+0x10] ;  /* 0x0000100001157983 */ /* 0x000f280000300800 */
[----:B------:R0:W5:Y:S01]  /*100f0*/  LDL R9, [R1] ;  /* 0x0000000001097983 */ /* 0x0001620000100800 */
[----:B-1----:R-:W-:-:S13]  /*10100*/  ISETP.NE.AND P6, PT, R4, 0x1, PT ;  /* 0x000000010400780c */ /* 0x002fda0003fc5270 */
[----:B------:R-:W1:Y:S08]  /*10110*/  @P6 LDC R6, c[0x0][0x44c] ;  /* 0x00011300ff066b82 */ /* 0x000e700000000800 */
        /* <DEDUP_REMOVED lines=13> */
[----:B------:R-:W-:Y:S01]  /*101f0*/  IMAD.IADD R3, R3, 0x1, R0 ;  /* 0x0000000103037824 */ /* 0x000fe200078e0200 */
[----:B-1----:R-:W-:-:S04]  /*10200*/  LOP3.LUT R20, R20, 0x7f, RZ, 0xc0, !PT ;  /* 0x0000007f14147812 */ /* 0x002fc800078ec0ff */
[----:B------:R-:W-:Y:S02]  /*10210*/  SHF.R.U32.HI R21, RZ, 0x3, R20 ;  /* 0x00000003ff157819 */ /* 0x000fe40000011614 */
[----:B------:R-:W1:Y:S02]  /*10220*/  S2R R20, SR_TID.X ;  /* 0x0000000000147919 */ /* 0x000e640000002100 */
[----:B-1----:R-:W-:-:S05]  /*10230*/  IMAD.SHL.U32 R20, R20, 0x10, RZ ;  /* 0x0000001014147824 */ /* 0x002fca00078e00ff */
[----:B------:R-:W-:-:S05]  /*10240*/  LOP3.LUT R20, R21, 0x70, R20, 0xf8, !PT ;  /* 0x0000007015147812 */ /* 0x000fca00078ef814 */
[----:B------:R-:W-:-:S04]  /*10250*/  IMAD R0, R17, 0x80, R20 ;  /* 0x0000008011007824 */ /* 0x000fc800078e0214 */
[----:B------:R-:W-:-:S04]  /*10260*/  @P6 IMAD.HI.U32 R6, R0, R6, RZ ;  /* 0x0000000600066227 */ /* 0x000fc800078e00ff */
[----:B------:R-:W-:Y:S01]  /*10270*/  IMAD.MOV.U32 R4, RZ, RZ, R0 ;  /* 0x000000ffff047224 */ /* 0x000fe200078e0000 */
[----:B0-----:R-:W-:Y:S02]  /*10280*/  @P6 SHF.R.U32.HI R4, RZ, R5, R6 ;  /* 0x00000005ff046219 */ /* 0x001fe40000011606 */
[----:B------:R-:W0:Y:S03]  /*10290*/  LDC R6, c[0x0][0x448] ;  /* 0x00011200ff067b82 */ /* 0x000e260000000800 */
[----:B------:R-:W-:Y:S01]  /*102a0*/  IMAD.MOV R5, RZ, RZ, -R4 ;  /* 0x000000ffff057224 */ /* 0x000fe200078e0a04 */
[----:B------:R-:W1:Y:S01]  /*102b0*/  S2R R20, SR_TID.X ;  /* 0x0000000000147919 */ /* 0x000e620000002100 */
        /* <DEDUP_REMOVED lines=15> */
[----:B-1----:R-:W-:-:S03]  /*103b0*/  LOP3.LUT R20, R20, 0x7f, RZ, 0xc0, !PT ;  /* 0x0000007f14147812 */ /* 0x002fc600078ec0ff */
        /* <DEDUP_REMOVED lines=78> */
.L_x_14171:
        /* <DEDUP_REMOVED lines=10> */
.L_x_14083:
        /* <DEDUP_REMOVED lines=18> */
.L_x_14172:
[----:B------:R-:W-:Y:S05]  /*10a60*/  BSYNC B0 ;  /* 0x0000000000007941 */ /* 0x000fea0003800000 */
.L_x_14084:
[----:B------:R-:W-:-:S05]  /*10a70*/  IMAD.U32 R2, RZ, RZ, UR36 ;  /* 0x00000024ff027e24 */ /* 0x000fca000f8e00ff */
[----:B------:R-:W-:-:S13]  /*10a80*/  ISETP.NE.AND P0, PT, R2, 0x3, PT ;  /* 0x000000030200780c */ /* 0x000fda0003f05270 */
[----:B------:R-:W-:Y:S05]  /*10a90*/  @!P0 BRA `(.L_x_14086) ;  /* 0x0000000000048947 */ /* 0x000fea0003800000 */
[----:B------:R-:W-:Y:S01]  /*10aa0*/  BPT.TRAP 0x1 ;  /* 0x000000040000795c */ /* 0x000fe20000300000 */
.L_x_14086:
[----:B0-----:R-:W-:Y:S01]  /*10ab0*/  SHF.L.U32 R0, R26, 0x1f, RZ ;  /* 0x0000001f1a007819 */ /* 0x001fe200000006ff */
[----:B------:R-:W-:Y:S03]  /*10ac0*/  BSSY B0, `(.L_x_14087) ;  /* 0x0000003000007945 */ /* 0x000fe60003800000 */
[----:B------:R-:W0:Y:S02]  /*10ad0*/  SYNCS.PHASECHK.TRANS64.TRYWAIT P0, [R33+URZ+0x22860], R0 ;  /* 0x02286000210075a7 */ /* 0x000e24000800017f */
[----:B0-----:R-:W-:Y:S05]  /*10ae0*/  @!P0 BRA `(.L_x_14088) ;  /* 0x0000004000548947 */ /* 0x001fea0003800000 */
.L_x_14173:
[----:B------:R-:W-:Y:S05]  /*10af0*/  BSYNC B0 ;  /* 0x0000000000007941 */ /* 0x000fea0003800000 */
.L_x_14087:
        /* <DEDUP_REMOVED lines=93> */
.L_x_14187:
        /* <DEDUP_REMOVED lines=15> */
.L_x_14090:
        /* <DEDUP_REMOVED lines=11> */
.L_x_14091:
[----:B------:R-:W2:Y:S01]  /*11270*/  LDL.LU R2, [R1+0x14] ;  /* 0x0000140001027983 */ /* 0x000ea20000300800 */
[----:B------:R0:W-:Y:S01]  /*11280*/  SYNCS.ARRIVE.TRANS64.A1T0 RZ, [R33+URZ+0x22850], RZ ;  /* 0x022850ff21ff79a7 */ /* 0x0001e2000810003f */
[----:B------:R-:W-:Y:S01]  /*11290*/  BSSY B0, `(.L_x_14092) ;  /* 0x00000dc000007945 */ /* 0x000fe20003800000 */
[----:B--2---:R-:W-:-:S05]  /*112a0*/  VIADD R21, R2, 0xfffffffe ;  /* 0xfffffffe02157836 */ /* 0x004fca0000000000 */
[----:B------:R-:W-:-:S13]  /*112b0*/  ISETP.GE.AND P0, PT, R21, R29, PT ;  /* 0x0000001d1500720c */ /* 0x000fda0003f06270 */
[----:B0-----:R-:W-:Y:S05]  /*112c0*/  @!P0 BRA `(.L_x_14093) ;  /* 0x0000000c00608947 */ /* 0x001fea0003800000 */
.L_x_14106:
        /* <DEDUP_REMOVED lines=44> */
.L_x_14094:
[----:B------:R-:W-:Y:S01]  /*11590*/  IMAD R10, R24, 0x8, R23 ;  /* 0x00000008180a7824 */ /* 0x000fe200078e0217 */
[----:B------:R-:W-:Y:S01]  /*115a0*/  SHF.L.U32 R20, R26, 0x1f, RZ ;  /* 0x0000001f1a147819 */ /* 0x000fe200000006ff */
[----:B------:R-:W-:Y:S01]  /*115b0*/  BSSY B1, `(.L_x_14095) ;  /* 0x0000004000017945 */ /* 0x000fe20003800000 */
[----:B------:R-:W-:Y:S02]  /*115c0*/  SHF.R.S32.HI R9, RZ, 0x1f, R5 ;  /* 0x0000001fff097819 */ /* 0x000fe40000011405 */
[----:B------:R-:W0:Y:S02]  /*115d0*/  SYNCS.PHASECHK.TRANS64.TRYWAIT P0, [R10+URZ+0x22840], R20 ;  /* 0x022840140a0075a7 */ /* 0x000e24000800017f */
[----:B0-----:R-:W-:Y:S05]  /*115e0*/  @!P0 BRA `(.L_x_14096) ;  /* 0x0000003c00f08947 */ /* 0x001fea0003800000 */
.L_x_14188:
[----:B------:R-:W-:Y:S05]  /*115f0*/  BSYNC B1 ;  /* 0x0000000000017941 */ /* 0x000fea0003800000 */
.L_x_14095:
        /* <DEDUP_REMOVED lines=49> */
.L_x_14202:
        /* <DEDUP_REMOVED lines=8> */
.L_x_14098:
        /* <DEDUP_REMOVED lines=11> */
.L_x_14099:
[----:B------:R1:W-:Y:S01]  /*11a40*/  SYNCS.ARRIVE.TRANS64.A1T0 RZ, [R10+URZ+0x22830], RZ ;  /* 0x022830ff0aff79a7 */ /* 0x0003e2000810003f */
[----:B------:R-:W-:Y:S05]  /*11a50*/  @!P3 BRA `(.L_x_14100) ;  /* 0x000000000004b947 */ /* 0x000fea0003800000 */
[----:B------:R-:W-:Y:S01]  /*11a60*/  BPT.TRAP 0x1 ;  /* 0x000000040000795c */ /* 0x000fe20000300000 */
.L_x_14100:
[----:B------:R-:W2:Y:S01]  /*11a70*/  SYNCS.PHASECHK.TRANS64.TRYWAIT P0, [R10+URZ+0x22860], R20 ;  /* 0x022860140a0075a7 */ /* 0x000ea2000800017f */
[----:B------:R-:W-:Y:S04]  /*11a80*/  BSSY B1, `(.L_x_14101) ;  /* 0x0000002000017945 */ /* 0x000fe80003800000 */
[----:B--2---:R-:W-:Y:S05]  /*11a90*/  @!P0 BRA `(.L_x_14102) ;  /* 0x0000004000788947 */ /* 0x004fea0003800000 */
.L_x_14203:
[----:B------:R-:W-:Y:S05]  /*11aa0*/  BSYNC B1 ;  /* 0x0000000000017941 */ /* 0x000fea0003800000 */
.L_x_14101:
        /* <DEDUP_REMOVED lines=66> */
.L_x_14217:
        /* <DEDUP_REMOVED lines=11> */
.L_x_14104:
        /* <DEDUP_REMOVED lines=11> */
.L_x_14105:
[----:B------:R0:W-:Y:S01]  /*12030*/  SYNCS.ARRIVE.TRANS64.A1T0 RZ, [R10+URZ+0x22850], RZ ;  /* 0x022850ff0aff79a7 */ /* 0x0001e2000810003f */
[----:B------:R-:W-:Y:S05]  /*12040*/  @P2 BRA `(.L_x_14106) ;  /* 0xfffffff000a02947 */ /* 0x000fea000383ffff */
.L_x_14093:
[----:B------:R-:W-:Y:S05]  /*12050*/  BSYNC B0 ;  /* 0x0000000000007941 */ /* 0x000fea0003800000 */
.L_x_14092:
        /* <DEDUP_REMOVED lines=20> */
.L_x_14108:
[----:B------:R-:W-:Y:S05]  /*121a0*/  BSYNC B0 ;  /* 0x0000000000007941 */ /* 0x000fea0003800000 */
.L_x_14107:
[----:B------:R-:W-:Y:S02]  /*121b0*/  SEL R24, R24, RZ, P0 ;  /* 0x000000ff18187207 */ /* 0x000fe40000000000 */
[----:B------:R-:W-:-:S07]  /*121c0*/  LOP3.LUT R26, R26, R5, RZ, 0x3c, !PT ;  /* 0x000000051a1a7212 */ /* 0x000fce00078e3cff */
.L_x_14067:
[----:B------:R-:W-:Y:S05]  /*121d0*/  BSYNC B7 ;  /* 0x0000000000077941 */ /* 0x000fea0003800000 */
.L_x_14065:
        /* <DEDUP_REMOVED lines=8> */
[----:B------:R3:W4:Y:S01]  /*12260*/  LDS.128 R16, [R23+0x228d0] ;  /* 0x0228d00017107984 */ /* 0x0007220000000c00 */
[----:B------:R-:W-:Y:S06]  /*12270*/  BAR.ARV 0x4, 0x180 ;  /* 0x0106000000007b1d */ /* 0x000fec0000002000 */
[----:B------:R-:W-:Y:S05]  /*12280*/  BRA `(.L_x_14110) ;  /* 0x0000000c00d47947 */ /* 0x000fea0003800000 */
.L_x_14109:
        /* <DEDUP_REMOVED lines=43> */
.L_x_14227:
[----:B------:R-:W-:Y:S02]  /*12540*/  ULDC UR4, c[0x0][0xc38] ;  /* 0x00030e0000047ab9 */ /* 0x000fe40000000800 */
[----:B------:R-:W-:-:S04]  /*12550*/  IMAD.U32 R5, RZ, RZ, UR4 ;  /* 0x00000004ff057e24 */ /* 0x000fc8000f8e00ff */
[----:B---3--:R-:W-:-:S04]  /*12560*/  IMAD R14, R14, R5, RZ ;  /* 0x000000050e0e7224 */ /* 0x008fc800078e02ff */
[----:B------:R-:W-:-:S05]  /*12570*/  IMAD.IADD R7, R7, 0x1, R14 ;  /* 0x0000000107077824 */ /* 0x000fca00078e020e */
[----:B------:R-:W-:-:S13]  /*12580*/  ISETP.GT.AND P6, PT, R7, R0, PT ;  /* 0x000000000700720c */ /* 0x000fda0003fc4270 */
[----:B------:R-:W-:Y:S05]  /*12590*/  @P6 BRA `(.L_x_14112) ;  /* 0x0000000000a46947 */ /* 0x000fea0003800000 */
.L_x_14115:
        /* <DEDUP_REMOVED lines=35> */
.L_x_14235:
[----:B------:R-:W-:Y:S02]  /*127d0*/  ULDC UR4, c[0x0][0xc38] ;  /* 0x00030e0000047ab9 */ /* 0x000fe40000000800 */
[----:B------:R-:W-:-:S04]  /*127e0*/  IMAD.U32 R5, RZ, RZ, UR4 ;  /* 0x00000004ff057e24 */ /* 0x000fc8000f8e00ff */
[----:B---3--:R-:W-:-:S04]  /*127f0*/  IMAD R14, R14, R5, RZ ;  /* 0x000000050e0e7224 */ /* 0x008fc800078e02ff */
[----:B------:R-:W-:-:S05]  /*12800*/  IMAD.IADD R7, R14, 0x1, R7 ;  /* 0x000000010e077824 */ /* 0x000fca00078e0207 */
[----:B------:R-:W-:-:S13]  /*12810*/  ISETP.GT.AND P6, PT, R7, R0, PT ;  /* 0x000000000700720c */ /* 0x000fda0003fc4270 */
[----:B------:R-:W-:Y:S05]  /*12820*/  @!P6 BRA `(.L_x_14115) ;  /* 0xfffffffc005ce947 */ /* 0x000fea000383ffff */
.L_x_14112:
        /* <DEDUP_REMOVED lines=10> */
.L_x_14240:
[----:B------:R-:W-:-:S13]  /*128d0*/  ISETP.NE.AND P0, PT, R3, RZ, PT ;  /* 0x000000ff0300720c */ /* 0x000fda0003f05270 */
[----:B------:R-:W-:Y:S05]  /*128e0*/  @!P0 BRA `(.L_x_14117) ;  /* 0x0000000000108947 */ /* 0x000fea0003800000 */
[----:B------:R-:W-:Y:S01]  /*128f0*/  UMOV UR4, 0xffffffff ;  /* 0xffffffff00047882 */ /* 0x000fe20000000000 */
[----:B---3--:R-:W-:Y:S02]  /*12900*/  VIADD R12, R12, 0xffffffff ;  /* 0xffffffff0c0c7836 */ /* 0x008fe40000000000 */
[----:B------:R-:W-:Y:S05]  /*12910*/  BRA.DIV UR4, `(.L_x_14118) ;  /* 0x0000004604087947 */ /* 0x000fea000b800000 */
[----:B------:R3:W0:Y:S02]  /*12920*/  SHFL.IDX PT, R6, R2, R12, 0x1f ;  /* 0x00001f0c02067589 */ /* 0x00062400000e0000 */
.L_x_14117:
        /* <DEDUP_REMOVED lines=59> */
.L_x_14119:
        /* <DEDUP_REMOVED lines=60> */
.L_x_14120:
[----:B------:R-:W-:-:S05]  /*130a0*/  LOP3.LUT R2, RZ, R2, RZ, 0x33, !PT ;  /* 0x00000002ff027212 */ /* 0x000fca00078e33ff */
[----:B------:R-:W-:Y:S01]  /*130b0*/  IMAD.IADD R17, R17, 0x1, R2 ;  /* 0x0000000111117824 */ /* 0x000fe200078e0202 */
[----:B------:R-:W-:Y:S06]  /*130c0*/  BRA `(.L_x_14121) ;  /* 0x00000000001c7947 */ /* 0x000fec0003800000 */
.L_x_14113:
[----:B------:R-:W-:Y:S01]  /*130d0*/  UMOV UR4, URZ ;  /* 0x0000003f00047c82 */ /* 0x000fe20008000000 */
[----:B------:R-:W-:Y:S01]  /*130e0*/  UMOV UR5, URZ ;  /* 0x0000003f00057c82 */ /* 0x000fe20008000000 */
[----:B------:R-:W-:Y:S01]  /*130f0*/  ULDC UR6, c[0x0][0xc3c] ;  /* 0x00030f0000067ab9 */ /* 0x000fe20000000800 */
[----:B------:R-:W-:Y:S02]  /*13100*/  IMAD.MOV.U32 R16, RZ, RZ, R0 ;  /* 0x000000ffff107224 */ /* 0x000fe400078e0000 */
[----:B------:R-:W-:Y:S02]  /*13110*/  IMAD.U32 R17, RZ, RZ, UR4 ;  /* 0x00000004ff117e24 */ /* 0x000fe4000f8e00ff */
[----:B------:R-:W-:Y:S02]  /*13120*/  IMAD.U32 R18, RZ, RZ, UR5 ;  /* 0x00000005ff127e24 */ /* 0x000fe4000f8e00ff */
[----:B------:R-:W-:-:S07]  /*13130*/  IMAD.U32 R19, RZ, RZ, UR6 ;  /* 0x00000006ff137e24 */ /* 0x000fce000f8e00ff */
.L_x_14121:
        /* <DEDUP_REMOVED lines=10> */
.L_x_14110:
[----:B------:R-:W-:Y:S02]  /*131e0*/  ULDC UR4, c[0x0][0xc3c] ;  /* 0x00030f0000047ab9 */ /* 0x000fe40000000800 */
[----:B----4-:R-:W-:-:S13]  /*131f0*/  ISETP.GE.AND P0, PT, R19, UR4, PT ;  /* 0x0000000413007c0c */ /* 0x010fda000bf06270 */
[----:B------:R-:W-:Y:S05]  /*13200*/  @!P0 BRA `(.L_x_14122) ;  /* 0xffffffb000b88947 */ /* 0x000fea000383ffff */
[----:B------:R-:W-:Y:S05]  /*13210*/  BSYNC B8 ;  /* 0x0000000000087941 */ /* 0x000fea0003800000 */
.L_x_14059:
        /* <DEDUP_REMOVED lines=12> */
.L_x_14243:
[----:B------:R-:W-:Y:S05]  /*132e0*/  BSYNC B0 ;  /* 0x0000000000007941 */ /* 0x000fea0003800000 */
.L_x_14123:
[----:B------:R-:W-:-:S03]  /*132f0*/  UMOV UR4, 0xffffffff ;  /* 0xffffffff00047882 */ /* 0x000fc60000000000 */
[----:B------:R-:W-:Y:S05]  /*13300*/  BRA.DIV UR4, `(.L_x_14125) ;  /* 0x0000003a04c87947 */ /* 0x000fea000b800000 */
[----:B-1----:R-:W1:Y:S02]  /*13310*/  S2R R0, SR_TID.X ;  /* 0x0000000000007919 */ /* 0x002e640000002100 */
[----:B-1----:R-:W-:-:S04]  /*13320*/  SHF.R.U32.HI R0, RZ, 0x5, R0 ;  /* 0x00000005ff007819 */ /* 0x002fc80000011600 */
[----:B------:R-:W-:-:S05]  /*13330*/  LOP3.LUT R0, R0, 0x3, RZ, 0xc0, !PT ;  /* 0x0000000300007812 */ /* 0x000fca00078ec0ff */
[----:B------:R1:W4:Y:S02]  /*13340*/  SHFL.IDX PT, R14, R0, RZ, 0x1f ;  /* 0x00001fff000e7589 */ /* 0x00032400000e0000 */
.L_x_14246:
[----:B----4-:R-:W-:Y:S01]  /*13350*/  ISETP.NE.AND P0, PT, R14, RZ, PT ;  /* 0x000000ff0e00720c */ /* 0x010fe20003f05270 */
[----:B------:R-:W-:-:S12]  /*13360*/  BSSY B0, `(.L_x_14126) ;  /* 0x0000024000007945 */ /* 0x000fd80003800000 */
[----:B------:R-:W-:Y:S05]  /*13370*/  @P0 BRA `(.L_x_14127) ;  /* 0x0000000000880947 */ /* 0x000fea0003800000 */
[----:B------:R-:W-:-:S03]  /*13380*/  UMOV UR4, 0xffffffff ;  /* 0xffffffff00047882 */ /* 0x000fc60000000000 */
[----:B------:R-:W-:Y:S05]  /*13390*/  BRA.DIV UR4, `(.L_x_14128) ;  /* 0x0000003a04d87947 */ /* 0x000fea000b800000 */
[----:B------:R-:W-:-:S13]  /*133a0*/  ELECT P6, URZ, PT ;  /* 0x00000000003f782f */ /* 0x000fda00038c0000 */
.L_x_14249:
[----:B------:R-:W-:Y:S05]  /*133b0*/  @!P6 BRA `(.L_x_14127) ;  /* 0x000000000078e947 */ /* 0x000fea0003800000 */
[----:B------:R-:W-:-:S06]  /*133c0*/  ULOP3.LUT UR4, UR38, 0x2, URZ, 0xfc, !UPT ;  /* 0x0000000226047892 */ /* 0x000fcc000f8efc3f */
[----:B-1----:R-:W-:-:S05]  /*133d0*/  IMAD.U32 R0, RZ, RZ, UR4 ;  /* 0x00000004ff007e24 */ /* 0x002fca000f8e00ff */
[----:B------:R-:W-:-:S13]  /*133e0*/  ISETP.NE.AND P0, PT, R0, 0x3, PT ;  /* 0x000000030000780c */ /* 0x000fda0003f05270 */
[----:B------:R-:W-:Y:S05]  /*133f0*/  @!P0 BRA `(.L_x_14129) ;  /* 0x0000000000048947 */ /* 0x000fea0003800000 */
[----:B------:R-:W-:Y:S01]  /*13400*/  BPT.TRAP 0x1 ;  /* 0x000000040000795c */ /* 0x000fe20000300000 */
.L_x_14129:
[----:B------:R-:W-:Y:S01]  /*13410*/  IMAD R5, R24, 0x8, R7 ;  /* 0x0000000818057824 */ /* 0x000fe200078e0207 */
[----:B------:R-:W-:Y:S01]  /*13420*/  SHF.L.U32 R0, R26, 0x1f, RZ ;  /* 0x0000001f1a007819 */ /* 0x000fe200000006ff */
[----:B------:R-:W-:-:S03]  /*13430*/  VIADD R24, R24, 0x1 ;  /* 0x0000000118187836 */ /* 0x000fc60000000000 */
[----:B------:R-:W1:Y:S02]  /*13440*/  SYNCS.PHASECHK.TRANS64.TRYWAIT P1, [R5+URZ+0x22840], R0 ;  /* 0x02284000050075a7 */ /* 0x000e64000802017f */
[----:B------:R-:W-:-:S04]  /*13450*/  ISETP.NE.AND P2, PT, R24, 0x2, PT ;  /* 0x000000021800780c */ /* 0x000fc80003f45270 */
[----:B------:R-:W-:Y:S01]  /*13460*/  SEL R3, RZ, 0x1, P2 ;  /* 0x00000001ff037807 */ /* 0x000fe20001000000 */
[----:B-1----:R-:W-:Y:S08]  /*13470*/  @!P1 BRA `(.L_x_14130) ;  /* 0x0000003800c09947 */ /* 0x002ff00003800000 */
.L_x_14250:
[----:B------:R-:W-:Y:S02]  /*13480*/  SEL R24, R24, RZ, P2 ;  /* 0x000000ff18187207 */ /* 0x000fe40001000000 */
[----:B------:R-:W-:Y:S01]  /*13490*/  LOP3.LUT R2, R26, R3, RZ, 0x3c, !PT ;  /* 0x000000031a027212 */ /* 0x000fe200078e3cff */
[----:B------:R-:W-:Y:S06]  /*134a0*/  @!P0 BRA `(.L_x_14131) ;  /* 0x0000000000048947 */ /* 0x000fec0003800000 */
[----:B------:R-:W-:Y:S01]  /*134b0*/  BPT.TRAP 0x1 ;  /* 0x000000040000795c */ /* 0x000fe20000300000 */
.L_x_14131:
[----:B------:R-:W-:Y:S01]  /*134c0*/  IMAD R3, R24, 0x8, R7 ;  /* 0x0000000818037824 */ /* 0x000fe200078e0207 */
[----:B------:R-:W-:-:S04]  /*134d0*/  SHF.L.U32 R2, R2, 0x1f, RZ ;  /* 0x0000001f02027819 */ /* 0x000fc800000006ff */
[----:B------:R-:W4:Y:S02]  /*134e0*/  SYNCS.PHASECHK.TRANS64.TRYWAIT P1, [R3+URZ+0x22840], R2 ;  /* 0x02284002030075a7 */ /* 0x000f24000802017f */
[----:B----4-:R-:W-:Y:S05]  /*134f0*/  @!P1 BRA `(.L_x_14132) ;  /* 0x0000003800b49947 */ /* 0x010fea0003800000 */
.L_x_14251:
[----:B------:R-:W-:Y:S05]  /*13500*/  @!P0 BRA `(.L_x_14133) ;  /* 0x0000000000048947 */ /* 0x000fea0003800000 */
[----:B------:R-:W-:Y:S01]  /*13510*/  BPT.TRAP 0x1 ;  /* 0x000000040000795c */ /* 0x000fe20000300000 */
.L_x_14133:
[----:B------:R-:W5:Y:S02]  /*13520*/  SYNCS.PHASECHK.TRANS64.TRYWAIT P1, [R5+URZ+0x22860], R0 ;  /* 0x02286000050075a7 */ /* 0x000f64000802017f */
[----:B-----5:R-:W-:Y:S05]  /*13530*/  @!P1 BRA `(.L_x_14134) ;  /* 0x0000003800b89947 */ /* 0x020fea0003800000 */
.L_x_14252:
[----:B------:R-:W-:Y:S05]  /*13540*/  @!P0 BRA `(.L_x_14135) ;  /* 0x0000000000048947 */ /* 0x000fea0003800000 */
[----:B------:R-:W-:Y:S01]  /*13550*/  BPT.TRAP 0x1 ;  /* 0x000000040000795c */ /* 0x000fe20000300000 */
.L_x_14135:
[----:B------:R0:W0:Y:S02]  /*13560*/  SYNCS.PHASECHK.TRANS64.TRYWAIT P0, [R3+URZ+0x22860], R2 ;  /* 0x02286002030075a7 */ /* 0x000024000800017f */
[----:B0-----:R-:W-:Y:S05]  /*13570*/  @!P0 NANOSLEEP.SYNCS 0x989680 ;  /* 0x009896800000895d */ /* 0x001fea0003900000 */
[----:B------:R-:W0:Y:S02]  /*13580*/  @!P0 SYNCS.PHASECHK.TRANS64 P0, [R3+URZ+0x22860], R2 ;  /* 0x02286002030085a7 */ /* 0x000e24000800007f */
[----:B0-----:R-:W-:Y:S05]  /*13590*/  @!P0 BRA `(.L_x_14135) ;  /* 0xfffffffc00f08947 */ /* 0x001fea000383ffff */
.L_x_14127:
[----:B------:R-:W-:Y:S05]  /*135a0*/  BSYNC B0 ;  /* 0x0000000000007941 */ /* 0x000fea0003800000 */
.L_x_14126:
[----:B------:R-:W-:Y:S05]  /*135b0*/  EXIT ;  /* 0x000000000000794d */ /* 0x000fea0003800000 */
.L_x_13992:
[----:B0-----:R0:W1:Y:S02]  /*135c0*/  SYNCS.PHASECHK.TRANS64.TRYWAIT P0, [R7+URZ+0x22800], R0 ;  /* 0x02280000070075a7 */ /* 0x001064000800017f */
[----:B-1----:R-:W-:Y:S05]  /*135d0*/  @!P0 NANOSLEEP.SYNCS 0x989680 ;  /* 0x009896800000895d */ /* 0x002fea0003900000 */
[----:B------:R-:W1:Y:S02]  /*135e0*/  @!P0 SYNCS.PHASECHK.TRANS64 P0, [R7+URZ+0x22800], R0 ;  /* 0x02280000070085a7 */ /* 0x000e64000800007f */
[----:B-1----:R-:W-:Y:S05]  /*135f0*/  @!P0 BRA `(.L_x_13992) ;  /* 0xfffffffc00f08947 */ /* 0x002fea000383ffff */
[----:B------:R-:W-:Y:S05]  /*13600*/  BRA `(.L_x_14136) ;  /* 0xfffffee800b07947 */ /* 0x000fea000383ffff */
.L_x_13996:
[----:B-1----:R-:W-:-:S04]  /*13610*/  IMAD.U32 R0, RZ, RZ, UR22 ;  /* 0x00000016ff007e24 */ /* 0x002fc8000f8e00ff */
[----:B------:R1:W2:Y:S03]  /*13620*/  SYNCS.PHASECHK.TRANS64.TRYWAIT P1, [R0+URZ+0x22830], R9 ;  /* 0x02283009000075a7 */ /* 0x0002a6000802017f */
[----:B--2---:R-:W-:Y:S05]  /*13630*/  @!P1 NANOSLEEP.SYNCS 0x989680 ;  /* 0x009896800000995d */ /* 0x004fea0003900000 */
[----:B------:R-:W2:Y:S02]  /*13640*/  @!P1 SYNCS.PHASECHK.TRANS64 P1, [R0+URZ+0x22830], R9 ;  /* 0x02283009000095a7 */ /* 0x000ea4000802007f */
[----:B--2---:R-:W-:Y:S05]  /*13650*/  @!P1 BRA `(.L_x_13996) ;  /* 0xfffffffc00ec9947 */ /* 0x004fea000383ffff */
[----:B------:R-:W-:Y:S05]  /*13660*/  BRA `(.L_x_13995) ;  /* 0xfffffee800d87947 */ /* 0x000fea000383ffff */
.L_x_14001:
[----:B---3--:R-:W-:-:S04]  /*13670*/  IMAD.U32 R10, RZ, RZ, UR22 ;  /* 0x00000016ff0a7e24 */ /* 0x008fc8000f8e00ff */
[----:B------:R3:W4:Y:S03]  /*13680*/  SYNCS.PHASECHK.TRANS64.TRYWAIT P1, [R10+URZ+0x22850], R9 ;  /* 0x022850090a0075a7 */ /* 0x000726000802017f */
[----:B----4-:R-:W-:Y:S05]  /*13690*/  @!P1 NANOSLEEP.SYNCS 0x989680 ;  /* 0x009896800000995d */ /* 0x010fea0003900000 */
[----:B------:R-:W4:Y:S02]  /*136a0*/  @!P1 SYNCS.PHASECHK.TRANS64 P1, [R10+URZ+0x22850], R9 ;  /* 0x022850090a0095a7 */ /* 0x000f24000802007f */
[----:B----4-:R-:W-:Y:S05]  /*136b0*/  @!P1 BRA `(.L_x_14001) ;  /* 0xfffffffc00ec9947 */ /* 0x010fea000383ffff */
[----:B------:R-:W-:Y:S05]  /*136c0*/  BRA `(.L_x_14000) ;  /* 0xffffff0000dc7947 */ /* 0x000fea000383ffff */
.L_x_14007:
[----:B-1----:R-:W-:-:S04]  /*136d0*/  IMAD.U32 R0, RZ, RZ, UR23 ;  /* 0x00000017ff007e24 */ /* 0x002fc8000f8e00ff */
[----:B------:R1:W2:Y:S03]  /*136e0*/  SYNCS.PHASECHK.TRANS64.TRYWAIT P1, [R0+URZ+0x22830], R7 ;  /* 0x02283007000075a7 */ /* 0x0002a6000802017f */
[----:B--2---:R-:W-:Y:S05]  /*136f0*/  @!P1 NANOSLEEP.SYNCS 0x989680 ;  /* 0x009896800000995d */ /* 0x004fea0003900000 */
[----:B------:R-:W2:Y:S02]  /*13700*/  @!P1 SYNCS.PHASECHK.TRANS64 P1, [R0+URZ+0x22830], R7 ;  /* 0x02283007000095a7 */ /* 0x000ea4000802007f */
[----:B--2---:R-:W-:Y:S05]  /*13710*/  @!P1 BRA `(.L_x_14007) ;  /* 0xfffffffc00ec9947 */ /* 0x004fea000383ffff */
[----:B------:R-:W-:Y:S05]  /*13720*/  BRA `(.L_x_14006) ;  /* 0xffffff08001c7947 */ /* 0x000fea000383ffff */
.L_x_14012:
[----:B---3--:R-:W-:-:S04]  /*13730*/  IMAD.U32 R8, RZ, RZ, UR23 ;  /* 0x00000017ff087e24 */ /* 0x008fc8000f8e00ff */
[----:B------:R3:W4:Y:S03]  /*13740*/  SYNCS.PHASECHK.TRANS64.TRYWAIT P1, [R8+URZ+0x22850], R7 ;  /* 0x02285007080075a7 */ /* 0x000726000802017f */
[----:B----4-:R-:W-:Y:S05]  /*13750*/  @!P1 NANOSLEEP.SYNCS 0x989680 ;  /* 0x009896800000995d */ /* 0x010fea0003900000 */
[----:B------:R-:W4:Y:S02]  /*13760*/  @!P1 SYNCS.PHASECHK.TRANS64 P1, [R8+URZ+0x22850], R7 ;  /* 0x02285007080095a7 */ /* 0x000f24000802007f */
[----:B----4-:R-:W-:Y:S05]  /*13770*/  @!P1 BRA `(.L_x_14012) ;  /* 0xfffffffc00ec9947 */ /* 0x010fea000383ffff */
[----:B------:R-:W-:Y:S05]  /*13780*/  BRA `(.L_x_14011) ;  /* 0xffffff28003c7947 */ /* 0x000fea000383ffff */
.L_x_14019:
[----:B-1----:R-:W-:-:S04]  /*13790*/  IMAD.U32 R0, RZ, RZ, UR23 ;  /* 0x00000017ff007e24 */ /* 0x002fc8000f8e00ff */
[----:B------:R1:W2:Y:S03]  /*137a0*/  SYNCS.PHASECHK.TRANS64.TRYWAIT P1, [R0+URZ+0x22830], R7 ;  /* 0x02283007000075a7 */ /* 0x0002a6000802017f */
[----:B--2---:R-:W-:Y:S05]  /*137b0*/  @!P1 NANOSLEEP.SYNCS 0x989680 ;  /* 0x009896800000995d */ /* 0x004fea0003900000 */
[----:B------:R-:W2:Y:S02]  /*137c0*/  @!P1 SYNCS.PHASECHK.TRANS64 P1, [R0+URZ+0x22830], R7 ;  /* 0x02283007000095a7 */ /* 0x000ea4000802007f */
[----:B--2---:R-:W-:Y:S05]  /*137d0*/  @!P1 BRA `(.L_x_14019) ;  /* 0xfffffffc00ec9947 */ /* 0x004fea000383ffff */
[----:B------:R-:W-:Y:S05]  /*137e0*/  BRA `(.L_x_14018) ;  /* 0xffffff2c00547947 */ /* 0x000fea000383ffff */
.L_x_14024:
[----:B---3--:R-:W-:-:S04]  /*137f0*/  IMAD.U32 R8, RZ, RZ, UR23 ;  /* 0x00000017ff087e24 */ /* 0x008fc8000f8e00ff */
[----:B------:R3:W4:Y:S03]  /*13800*/  SYNCS.PHASECHK.TRANS64.TRYWAIT P1, [R8+URZ+0x22850], R7 ;  /* 0x02285007080075a7 */ /* 0x000726000802017f */
[----:B----4-:R-:W-:Y:S05]  /*13810*/  @!P1 NANOSLEEP.SYNCS 0x989680 ;  /* 0x009896800000995d */ /* 0x010fea0003900000 */
[----:B------:R-:W4:Y:S02]  /*13820*/  @!P1 SYNCS.PHASECHK.TRANS64 P1, [R8+URZ+0x22850], R7 ;  /* 0x02285007080095a7 */ /* 0x000f24000802007f */
[----:B----4-:R-:W-:Y:S05]  /*13830*/  @!P1 BRA `(.L_x_14024) ;  /* 0xfffffffc00ec9947 */ /* 0x010fea000383ffff */
[----:B------:R-:W-:Y:S05]  /*13840*/  BRA `(.L_x_14023) ;  /* 0xffffff4400747947 */ /* 0x000fea000383ffff */
.L_x_14073:
        /* <DEDUP_REMOVED lines=11> */
.L_x_14138:
[----:B------:R-:W-:Y:S05]  /*13900*/  BSYNC B0 ;  /* 0x0000000000007941 */ /* 0x000fea0003800000 */
.L_x_14137:
[----:B------:R-:W-:Y:S05]  /*13910*/  BRA `(.L_x_14139) ;  /* 0xffffffb800cc7947 */ /* 0x000fea000383ffff */
.L_x_14076:
[----:B0-----:R0:W1:Y:S02]  /*13920*/  SYNCS.PHASECHK.TRANS64.TRYWAIT P0, [R33+URZ+0x22840], R0 ;  /* 0x02284000210075a7 */ /* 0x001064000800017f */
[----:B-1----:R-:W-:Y:S05]  /*13930*/  @!P0 NANOSLEEP.SYNCS 0x989680 ;  /* 0x009896800000895d */ /* 0x002fea0003900000 */
[----:B------:R-:W1:Y:S02]  /*13940*/  @!P0 SYNCS.PHASECHK.TRANS64 P0, [R33+URZ+0x22840], R0 ;  /* 0x02284000210085a7 */ /* 0x000e64000800007f */
[----:B-1----:R-:W-:Y:S05]  /*13950*/  @!P0 BRA `(.L_x_14076) ;  /* 0xfffffffc00f08947 */ /* 0x002fea000383ffff */
[----:B------:R-:W-:Y:S05]  /*13960*/  BRA `(.L_x_14140) ;  /* 0xffffffbc00647947 */ /* 0x000fea000383ffff */
.L_x_14077:
        /* <DEDUP_REMOVED lines=8> */
.L_x_14142:
[----:B------:R-:W-:Y:S05]  /*139f0*/  BSYNC B0 ;  /* 0x0000000000007941 */ /* 0x000fea0003800000 */
.L_x_14141:
        /* <DEDUP_REMOVED lines=9> */
.L_x_14143:
[----:B------:R-:W-:Y:S02]  /*13a90*/  IMAD.MOV.U32 R13, RZ, RZ, R4 ;  /* 0x000000ffff0d7224 */ /* 0x000fe400078e0004 */
[----:B------:R-:W-:Y:S02]  /*13aa0*/  IMAD.MOV.U32 R12, RZ, RZ, 0x1 ;  /* 0x00000001ff0c7424 */ /* 0x000fe400078e00ff */
[----:B------:R-:W-:-:S07]  /*13ab0*/  IMAD.MOV.U32 R3, RZ, RZ, R14 ;  /* 0x000000ffff037224 */ /* 0x000fce00078e000e */
[----:B------:R-:W-:Y:S05]  /*13ac0*/  WARPSYNC.COLLECTIVE R15, `(.L_x_14144) ;  /* 0x000000000f087348 */ /* 0x000fea0003c00000 */
[----:B------:R0:W1:Y:S02]  /*13ad0*/  SHFL.IDX P6, R14, R13, R12, R11 ;  /* 0x0000000c0d0e7389 */ /* 0x00006400000c000b */
[----:B01----:R-:W-:Y:S01]  /*13ae0*/  ENDCOLLECTIVE ;  /* 0x000000000000791b */ /* 0x003fe20003800000 */
.L_x_14144:
        /* <DEDUP_REMOVED lines=15> */
.L_x_14145:
[----:B------:R-:W-:Y:S02]  /*13be0*/  @P0 IMAD R7, R5, 0x2, R23 ;  /* 0x0000000205070824 */ /* 0x000fe400078e0217 */
[----:B------:R-:W-:Y:S02]  /*13bf0*/  IMAD.MOV.U32 R13, RZ, RZ, R4 ;  /* 0x000000ffff0d7224 */ /* 0x000fe400078e0004 */
[----:B------:R-:W-:Y:S02]  /*13c00*/  IMAD.MOV.U32 R12, RZ, RZ, 0x2 ;  /* 0x00000002ff0c7424 */ /* 0x000fe400078e00ff */
[----:B------:R-:W-:-:S07]  /*13c10*/  IMAD.MOV.U32 R3, RZ, RZ, R14 ;  /* 0x000000ffff037224 */ /* 0x000fce00078e000e */
[----:B------:R-:W-:Y:S05]  /*13c20*/  WARPSYNC.COLLECTIVE R15, `(.L_x_14146) ;  /* 0x000000000f087348 */ /* 0x000fea0003c00000 */
[----:B------:R0:W1:Y:S02]  /*13c30*/  SHFL.IDX P6, R14, R13, R12, R11 ;  /* 0x0000000c0d0e7389 */ /* 0x00006400000c000b */
[----:B01----:R-:W-:Y:S01]  /*13c40*/  ENDCOLLECTIVE ;  /* 0x000000000000791b */ /* 0x003fe20003800000 */
.L_x_14146:
        /* <DEDUP_REMOVED lines=15> */
.L_x_14147:
[----:B------:R-:W-:Y:S02]  /*13d40*/  @P0 IMAD R7, R5, 0x2, R23 ;  /* 0x0000000205070824 */ /* 0x000fe400078e0217 */
[----:B------:R-:W-:Y:S02]  /*13d50*/  IMAD.MOV.U32 R13, RZ, RZ, R4 ;  /* 0x000000ffff0d7224 */ /* 0x000fe400078e0004 */
[----:B------:R-:W-:Y:S02]  /*13d60*/  IMAD.MOV.U32 R12, RZ, RZ, 0x3 ;  /* 0x00000003ff0c7424 */ /* 0x000fe400078e00ff */
[----:B------:R-:W-:-:S07]  /*13d70*/  IMAD.MOV.U32 R3, RZ, RZ, R14 ;  /* 0x000000ffff037224 */ /* 0x000fce00078e000e */
[----:B------:R-:W-:Y:S05]  /*13d80*/  WARPSYNC.COLLECTIVE R15, `(.L_x_14148) ;  /* 0x000000000f087348 */ /* 0x000fea0003c00000 */
[----:B------:R0:W1:Y:S02]  /*13d90*/  SHFL.IDX P6, R14, R13, R12, R11 ;  /* 0x0000000c0d0e7389 */ /* 0x00006400000c000b */
[----:B01----:R-:W-:Y:S01]  /*13da0*/  ENDCOLLECTIVE ;  /* 0x000000000000791b */ /* 0x003fe20003800000 */
.L_x_14148:
        /* <DEDUP_REMOVED lines=15> */
.L_x_14149:
[----:B------:R-:W-:Y:S02]  /*13ea0*/  @P0 IMAD R7, R5, 0x2, R23 ;  /* 0x0000000205070824 */ /* 0x000fe400078e0217 */
[----:B------:R-:W-:Y:S02]  /*13eb0*/  IMAD.MOV.U32 R13, RZ, RZ, R4 ;  /* 0x000000ffff0d7224 */ /* 0x000fe400078e0004 */
[----:B------:R-:W-:Y:S02]  /*13ec0*/  IMAD.MOV.U32 R12, RZ, RZ, 0x4 ;  /* 0x00000004ff0c7424 */ /* 0x000fe400078e00ff */
[----:B------:R-:W-:-:S07]  /*13ed0*/  IMAD.MOV.U32 R3, RZ, RZ, R14 ;  /* 0x000000ffff037224 */ /* 0x000fce00078e000e */
[----:B------:R-:W-:Y:S05]  /*13ee0*/  WARPSYNC.COLLECTIVE R15, `(.L_x_14150) ;  /* 0x000000000f087348 */ /* 0x000fea0003c00000 */
[----:B------:R0:W1:Y:S02]  /*13ef0*/  SHFL.IDX P6, R14, R13, R12, R11 ;  /* 0x0000000c0d0e7389 */ /* 0x00006400000c000b */
[----:B01----:R-:W-:Y:S01]  /*13f00*/  ENDCOLLECTIVE ;  /* 0x000000000000791b */ /* 0x003fe20003800000 */
.L_x_14150:
        /* <DEDUP_REMOVED lines=15> */
.L_x_14151:
[----:B------:R-:W-:Y:S02]  /*14000*/  @P0 IMAD R7, R5, 0x2, R23 ;  /* 0x0000000205070824 */ /* 0x000fe400078e0217 */
[----:B------:R-:W-:Y:S02]  /*14010*/  IMAD.MOV.U32 R13, RZ, RZ, R4 ;  /* 0x000000ffff0d7224 */ /* 0x000fe400078e0004 */
[----:B------:R-:W-:Y:S02]  /*14020*/  IMAD.MOV.U32 R12, RZ, RZ, 0x5 ;  /* 0x00000005ff0c7424 */ /* 0x000fe400078e00ff */
[----:B------:R-:W-:-:S07]  /*14030*/  IMAD.MOV.U32 R3, RZ, RZ, R14 ;  /* 0x000000ffff037224 */ /* 0x000fce00078e000e */
[----:B------:R-:W-:Y:S05]  /*14040*/  WARPSYNC.COLLECTIVE R15, `(.L_x_14152) ;  /* 0x000000000f087348 */ /* 0x000fea0003c00000 */
[----:B------:R0:W1:Y:S02]  /*14050*/  SHFL.IDX P6, R14, R13, R12, R11 ;  /* 0x0000000c0d0e7389 */ /* 0x00006400000c000b */
[----:B01----:R-:W-:Y:S01]  /*14060*/  ENDCOLLECTIVE ;  /* 0x000000000000791b */ /* 0x003fe20003800000 */
.L_x_14152:
        /* <DEDUP_REMOVED lines=10> */
.L_x_14153:
[----:B------:R-:W-:Y:S01]  /*14110*/  @!PT LDS RZ, [RZ] ;  /* 0x00000000fffff984 */ /* 0x000fe20000000800 */
[----:B------:R-:W-:Y:S01]  /*14120*/  @!PT LDS RZ, [RZ] ;  /* 0x00000000fffff984 */ /* 0x000fe20000000800 */
[----:B------:R-:W-:Y:S01]  /*14130*/  @!PT LDS RZ, [RZ] ;  /* 0x00000000fffff984 */ /* 0x000fe20000000800 */
[----:B------:R0:W-:Y:S01]  /*14140*/  @P0 LDGSTS.E.BYPASS.LTC128B.128 [R7+0x1e400], desc[UR52][R2.64], !P2 ;  /* 0x1e40000002070fae */ /* 0x0001e2000d101d74 */
[----:B------:R-:W-:Y:S01]  /*14150*/  IMAD.MOV.U32 R0, RZ, RZ, R14 ;  /* 0x000000ffff007224 */ /* 0x000fe200078e000e */
[----:B------:R-:W-:Y:S06]  /*14160*/  BRA `(.L_x_14154) ;  /* 0xffffffb800c47947 */ /* 0x000fec000383ffff */
.L_x_14082:
        /* <DEDUP_REMOVED lines=9> */
.L_x_14155:
[C---:B------:R-:W-:Y:S01]  /*14200*/  VIADD R6, R17.reuse, 0x10 ;  /* 0x0000001011067836 */ /* 0x040fe20000000000 */
[----:B------:R-:W-:Y:S01]  /*14210*/  ISETP.GE.AND P0, PT, R17, R5, PT ;  /* 0x000000051100720c */ /* 0x000fe20003f06270 */
[----:B------:R-:W-:Y:S02]  /*14220*/  IMAD.MOV.U32 R13, RZ, RZ, R0 ;  /* 0x000000ffff0d7224 */ /* 0x000fe400078e0000 */
[----:B------:R-:W-:-:S10]  /*14230*/  IMAD.MOV.U32 R2, RZ, RZ, R14 ;  /* 0x000000ffff027224 */ /* 0x000fd400078e000e */
[----:B------:R-:W-:Y:S05]  /*14240*/  WARPSYNC.COLLECTIVE R15, `(.L_x_14156) ;  /* 0x000000000f087348 */ /* 0x000fea0003c00000 */
[----:B------:R0:W1:Y:S02]  /*14250*/  SHFL.IDX P6, R14, R13, R12, R11 ;  /* 0x0000000c0d0e7389 */ /* 0x00006400000c000b */
[----:B01----:R-:W-:Y:S01]  /*14260*/  ENDCOLLECTIVE ;  /* 0x000000000000791b */ /* 0x003fe20003800000 */
.L_x_14156:
[----:B------:R-:W-:Y:S02]  /*14270*/  IMAD.MOV.U32 R13, RZ, RZ, R4 ;  /* 0x000000ffff0d7224 */ /* 0x000fe400078e0004 */
[----:B------:R-:W-:Y:S02]  /*14280*/  IMAD.MOV.U32 R12, RZ, RZ, 0x1 ;  /* 0x00000001ff0c7424 */ /* 0x000fe400078e00ff */
[----:B------:R-:W-:-:S07]  /*14290*/  IMAD.MOV.U32 R3, RZ, RZ, R14 ;  /* 0x000000ffff037224 */ /* 0x000fce00078e000e */
[----:B------:R-:W-:Y:S05]  /*142a0*/  WARPSYNC.COLLECTIVE R15, `(.L_x_14157) ;  /* 0x000000000f087348 */ /* 0x000fea0003c00000 */
[----:B------:R0:W1:Y:S02]  /*142b0*/  SHFL.IDX P6, R14, R13, R12, R11 ;  /* 0x0000000c0d0e7389 */ /* 0x00006400000c000b */
[----:B01----:R-:W-:Y:S01]  /*142c0*/  ENDCOLLECTIVE ;  /* 0x000000000000791b */ /* 0x003fe20003800000 */
.L_x_14157:
        /* <DEDUP_REMOVED lines=15> */
.L_x_14158:
[----:B------:R-:W-:Y:S02]  /*143c0*/  IMAD.MOV.U32 R13, RZ, RZ, R4 ;  /* 0x000000ffff0d7224 */ /* 0x000fe400078e0004 */
[----:B------:R-:W-:Y:S02]  /*143d0*/  IMAD.MOV.U32 R12, RZ, RZ, 0x2 ;  /* 0x00000002ff0c7424 */ /* 0x000fe400078e00ff */
[----:B------:R-:W-:-:S07]  /*143e0*/  IMAD.MOV.U32 R3, RZ, RZ, R14 ;  /* 0x000000ffff037224 */ /* 0x000fce00078e000e */
[----:B------:R-:W-:Y:S05]  /*143f0*/  WARPSYNC.COLLECTIVE R15, `(.L_x_14159) ;  /* 0x000000000f087348 */ /* 0x000fea0003c00000 */
[----:B------:R0:W1:Y:S02]  /*14400*/  SHFL.IDX P6, R14, R13, R12, R11 ;  /* 0x0000000c0d0e7389 */ /* 0x00006400000c000b */
[----:B01----:R-:W-:Y:S01]  /*14410*/  ENDCOLLECTIVE ;  /* 0x000000000000791b */ /* 0x003fe20003800000 */
.L_x_14159:
        /* <DEDUP_REMOVED lines=16> */
.L_x_14160:
[----:B------:R-:W-:Y:S02]  /*14520*/  IMAD.MOV.U32 R13, RZ, RZ, R4 ;  /* 0x000000ffff0d7224 */ /* 0x000fe400078e0004 */
[----:B------:R-:W-:Y:S02]  /*14530*/  IMAD.MOV.U32 R12, RZ, RZ, 0x3 ;  /* 0x00000003ff0c7424 */ /* 0x000fe400078e00ff */
[----:B------:R-:W-:-:S07]  /*14540*/  IMAD.MOV.U32 R3, RZ, RZ, R14 ;  /* 0x000000ffff037224 */ /* 0x000fce00078e000e */
[----:B------:R-:W-:Y:S05]  /*14550*/  WARPSYNC.COLLECTIVE R15, `(.L_x_14161) ;  /* 0x000000000f087348 */ /* 0x000fea0003c00000 */
[----:B------:R0:W1:Y:S02]  /*14560*/  SHFL.IDX P6, R14, R13, R12, R11 ;  /* 0x0000000c0d0e7389 */ /* 0x00006400000c000b */
[----:B01----:R-:W-:Y:S01]  /*14570*/  ENDCOLLECTIVE ;  /* 0x000000000000791b */ /* 0x003fe20003800000 */
.L_x_14161:
        /* <DEDUP_REMOVED lines=16> */
.L_x_14162:
[----:B------:R-:W-:Y:S02]  /*14680*/  IMAD.MOV.U32 R13, RZ, RZ, R4 ;  /* 0x000000ffff0d7224 */ /* 0x000fe400078e0004 */
[----:B------:R-:W-:Y:S02]  /*14690*/  IMAD.MOV.U32 R12, RZ, RZ, 0x4 ;  /* 0x00000004ff0c7424 */ /* 0x000fe400078e00ff */
[----:B------:R-:W-:-:S07]  /*146a0*/  IMAD.MOV.U32 R3, RZ, RZ, R14 ;  /* 0x000000ffff037224 */ /* 0x000fce00078e000e */
[----:B------:R-:W-:Y:S05]  /*146b0*/  WARPSYNC.COLLECTIVE R15, `(.L_x_14163) ;  /* 0x000000000f087348 */ /* 0x000fea0003c00000 */
[----:B------:R0:W1:Y:S02]  /*146c0*/  SHFL.IDX P6, R14, R13, R12, R11 ;  /* 0x0000000c0d0e7389 */ /* 0x00006400000c000b */
[----:B01----:R-:W-:Y:S01]  /*146d0*/  ENDCOLLECTIVE ;  /* 0x000000000000791b */ /* 0x003fe20003800000 */
.L_x_14163:
        /* <DEDUP_REMOVED lines=16> */
.L_x_14164:
[----:B------:R-:W-:Y:S02]  /*147e0*/  IMAD.MOV.U32 R13, RZ, RZ, R4 ;  /* 0x000000ffff0d7224 */ /* 0x000fe400078e0004 */
[----:B------:R-:W-:Y:S02]  /*147f0*/  IMAD.MOV.U32 R12, RZ, RZ, 0x5 ;  /* 0x00000005ff0c7424 */ /* 0x000fe400078e00ff */
[----:B------:R-:W-:-:S07]  /*14800*/  IMAD.MOV.U32 R3, RZ, RZ, R14 ;  /* 0x000000ffff037224 */ /* 0x000fce00078e000e */
[----:B------:R-:W-:Y:S05]  /*14810*/  WARPSYNC.COLLECTIVE R15, `(.L_x_14165) ;  /* 0x000000000f087348 */ /* 0x000fea0003c00000 */
[----:B------:R0:W1:Y:S02]  /*14820*/  SHFL.IDX P6, R14, R13, R12, R11 ;  /* 0x0000000c0d0e7389 */ /* 0x00006400000c000b */
[----:B01----:R-:W-:Y:S01]  /*14830*/  ENDCOLLECTIVE ;  /* 0x000000000000791b */ /* 0x003fe20003800000 */
.L_x_14165:
        /* <DEDUP_REMOVED lines=16> */
.L_x_14166:
[----:B------:R-:W-:Y:S02]  /*14940*/  IMAD.MOV.U32 R13, RZ, RZ, R4 ;  /* 0x000000ffff0d7224 */ /* 0x000fe400078e0004 */
[----:B------:R-:W-:Y:S02]  /*14950*/  IMAD.MOV.U32 R12, RZ, RZ, 0x6 ;  /* 0x00000006ff0c7424 */ /* 0x000fe400078e00ff */
[----:B------:R-:W-:-:S07]  /*14960*/  IMAD.MOV.U32 R3, RZ, RZ, R14 ;  /* 0x000000ffff037224 */ /* 0x000fce00078e000e */
[----:B------:R-:W-:Y:S05]  /*14970*/  WARPSYNC.COLLECTIVE R15, `(.L_x_14167) ;  /* 0x000000000f087348 */ /* 0x000fea0003c00000 */
[----:B------:R0:W1:Y:S02]  /*14980*/  SHFL.IDX P6, R14, R13, R12, R11 ;  /* 0x0000000c0d0e7389 */ /* 0x00006400000c000b */
[----:B01----:R-:W-:Y:S01]  /*14990*/  ENDCOLLECTIVE ;  /* 0x000000000000791b */ /* 0x003fe20003800000 */
.L_x_14167:
        /* <DEDUP_REMOVED lines=16> */
.L_x_14168:
[----:B------:R-:W-:Y:S02]  /*14aa0*/  IMAD.MOV.U32 R13, RZ, RZ, R4 ;  /* 0x000000ffff0d7224 */ /* 0x000fe400078e0004 */
[----:B------:R-:W-:Y:S02]  /*14ab0*/  IMAD.MOV.U32 R12, RZ, RZ, 0x7 ;  /* 0x00000007ff0c7424 */ /* 0x000fe400078e00ff */
[----:B------:R-:W-:-:S07]  /*14ac0*/  IMAD.MOV.U32 R3, RZ, RZ, R14 ;  /* 0x000000ffff037224 */ /* 0x000fce00078e000e */
[----:B------:R-:W-:Y:S05]  /*14ad0*/  WARPSYNC.COLLECTIVE R15, `(.L_x_14169) ;  /* 0x000000000f087348 */ /* 0x000fea0003c00000 */
[----:B------:R0:W1:Y:S02]  /*14ae0*/  SHFL.IDX P6, R14, R13, R12, R11 ;  /* 0x0000000c0d0e7389 */ /* 0x00006400000c000b */
[----:B01----:R-:W-:Y:S01]  /*14af0*/  ENDCOLLECTIVE ;  /* 0x000000000000791b */ /* 0x003fe20003800000 */
.L_x_14169:
        /* <DEDUP_REMOVED lines=14> */
.L_x_14170:
[----:B------:R-:W-:Y:S05]  /*14be0*/  BRA `(.L_x_14171) ;  /* 0xffffffbc002c7947 */ /* 0x000fea000383ffff */
.L_x_14085:
[----:B0-----:R0:W1:Y:S02]  /*14bf0*/  SYNCS.PHASECHK.TRANS64.TRYWAIT P0, [R23+URZ+0x22820], R0 ;  /* 0x02282000170075a7 */ /* 0x001064000800017f */
[----:B-1----:R-:W-:Y:S05]  /*14c00*/  @!P0 NANOSLEEP.SYNCS 0x989680 ;  /* 0x009896800000895d */ /* 0x002fea0003900000 */
[----:B------:R-:W1:Y:S02]  /*14c10*/  @!P0 SYNCS.PHASECHK.TRANS64 P0, [R23+URZ+0x22820], R0 ;  /* 0x02282000170085a7 */ /* 0x000e64000800007f */
[----:B-1----:R-:W-:Y:S05]  /*14c20*/  @!P0 BRA `(.L_x_14085) ;  /* 0xfffffffc00f08947 */ /* 0x002fea000383ffff */
[----:B------:R-:W-:Y:S05]  /*14c30*/  BRA `(.L_x_14172) ;  /* 0xffffffbc00887947 */ /* 0x000fea000383ffff */
.L_x_14088:
[----:B0-----:R0:W1:Y:S02]  /*14c40*/  SYNCS.PHASECHK.TRANS64.TRYWAIT P0, [R33+URZ+0x22860], R0 ;  /* 0x02286000210075a7 */ /* 0x001064000800017f */
[----:B-1----:R-:W-:Y:S05]  /*14c50*/  @!P0 NANOSLEEP.SYNCS 0x989680 ;  /* 0x009896800000895d */ /* 0x002fea0003900000 */
[----:B------:R-:W1:Y:S02]  /*14c60*/  @!P0 SYNCS.PHASECHK.TRANS64 P0, [R33+URZ+0x22860], R0 ;  /* 0x02286000210085a7 */ /* 0x000e64000800007f */
[----:B-1----:R-:W-:Y:S05]  /*14c70*/  @!P0 BRA `(.L_x_14088) ;  /* 0xfffffffc00f08947 */ /* 0x002fea000383ffff */
[----:B------:R-:W-:Y:S05]  /*14c80*/  BRA `(.L_x_14173) ;  /* 0xffffffbc00987947 */ /* 0x000fea000383ffff */
.L_x_14089:
        /* <DEDUP_REMOVED lines=8> */
.L_x_14175:
[----:B------:R-:W-:Y:S05]  /*14d10*/  BSYNC B0 ;  /* 0x0000000000007941 */ /* 0x000fea0003800000 */
.L_x_14174:
        /* <DEDUP_REMOVED lines=13> */
.L_x_14176:
        /* <DEDUP_REMOVED lines=11> */
.L_x_14177:
        /* <DEDUP_REMOVED lines=17> */
.L_x_14178:
[----:B------:R-:W-:Y:S02]  /*14fb0*/  IMAD.MOV.U32 R13, RZ, RZ, R6 ;  /* 0x000000ffff0d7224 */ /* 0x000fe400078e0006 */
[----:B------:R-:W-:Y:S01]  /*14fc0*/  IMAD.MOV.U32 R12, RZ, RZ, 0x2 ;  /* 0x00000002ff0c7424 */ /* 0x000fe200078e00ff */
[----:B------:R-:W-:-:S13]  /*14fd0*/  IADD3 R2, P4, R14, R0, RZ ;  /* 0x000000000e027210 */ /* 0x000fda0007f9e0ff */
[----:B------:R-:W-:Y:S05]  /*14fe0*/  WARPSYNC.COLLECTIVE R15, `(.L_x_14179) ;  /* 0x000000000f087348 */ /* 0x000fea0003c00000 */
[----:B------:R0:W1:Y:S02]  /*14ff0*/  SHFL.IDX P6, R14, R13, R12, R11 ;  /* 0x0000000c0d0e7389 */ /* 0x00006400000c000b */
[----:B01----:R-:W-:Y:S01]  /*15000*/  ENDCOLLECTIVE ;  /* 0x000000000000791b */ /* 0x003fe20003800000 */
.L_x_14179:
        /* <DEDUP_REMOVED lines=17> */
.L_x_14180:
[----:B------:R-:W-:Y:S02]  /*15120*/  IMAD.MOV.U32 R13, RZ, RZ, R6 ;  /* 0x000000ffff0d7224 */ /* 0x000fe400078e0006 */
[----:B------:R-:W-:Y:S01]  /*15130*/  IMAD.MOV.U32 R12, RZ, RZ, 0x3 ;  /* 0x00000003ff0c7424 */ /* 0x000fe200078e00ff */
[----:B------:R-:W-:-:S13]  /*15140*/  IADD3 R2, P4, R14, R0, RZ ;  /* 0x000000000e027210 */ /* 0x000fda0007f9e0ff */
[----:B------:R-:W-:Y:S05]  /*15150*/  WARPSYNC.COLLECTIVE R15, `(.L_x_14181) ;  /* 0x000000000f087348 */ /* 0x000fea0003c00000 */
[----:B------:R0:W1:Y:S02]  /*15160*/  SHFL.IDX P6, R14, R13, R12, R11 ;  /* 0x0000000c0d0e7389 */ /* 0x00006400000c000b */
[----:B01----:R-:W-:Y:S01]  /*15170*/  ENDCOLLECTIVE ;  /* 0x000000000000791b */ /* 0x003fe20003800000 */
.L_x_14181:
        /* <DEDUP_REMOVED lines=17> */
.L_x_14182:
[----:B------:R-:W-:Y:S02]  /*15290*/  IMAD.MOV.U32 R13, RZ, RZ, R6 ;  /* 0x000000ffff0d7224 */ /* 0x000fe400078e0006 */
[----:B------:R-:W-:Y:S01]  /*152a0*/  IMAD.MOV.U32 R12, RZ, RZ, 0x4 ;  /* 0x00000004ff0c7424 */ /* 0x000fe200078e00ff */
[----:B------:R-:W-:-:S13]  /*152b0*/  IADD3 R2, P4, R14, R0, RZ ;  /* 0x000000000e027210 */ /* 0x000fda0007f9e0ff */
[----:B------:R-:W-:Y:S05]  /*152c0*/  WARPSYNC.COLLECTIVE R15, `(.L_x_14183) ;  /* 0x000000000f087348 */ /* 0x000fea0003c00000 */
[----:B------:R0:W1:Y:S02]  /*152d0*/  SHFL.IDX P6, R14, R13, R12, R11 ;  /* 0x0000000c0d0e7389 */ /* 0x00006400000c000b */
[----:B01----:R-:W-:Y:S01]  /*152e0*/  ENDCOLLECTIVE ;  /* 0x000000000000791b */ /* 0x003fe20003800000 */
.L_x_14183:
        /* <DEDUP_REMOVED lines=17> */
.L_x_14184:
[----:B------:R-:W-:Y:S02]  /*15400*/  IMAD.MOV.U32 R13, RZ, RZ, R6 ;  /* 0x000000ffff0d7224 */ /* 0x000fe400078e0006 */
[----:B------:R-:W-:Y:S01]  /*15410*/  IMAD.MOV.U32 R12, RZ, RZ, 0x5 ;  /* 0x00000005ff0c7424 */ /* 0x000fe200078e00ff */
[----:B------:R-:W-:-:S13]  /*15420*/  IADD3 R2, P4, R14, R0, RZ ;  /* 0x000000000e027210 */ /* 0x000fda0007f9e0ff */
[----:B------:R-:W-:Y:S05]  /*15430*/  WARPSYNC.COLLECTIVE R15, `(.L_x_14185) ;  /* 0x000000000f087348 */ /* 0x000fea0003c00000 */
[----:B------:R0:W1:Y:S02]  /*15440*/  SHFL.IDX P6, R14, R13, R12, R11 ;  /* 0x0000000c0d0e7389 */ /* 0x00006400000c000b */
[----:B01----:R-:W-:Y:S01]  /*15450*/  ENDCOLLECTIVE ;  /* 0x000000000000791b */ /* 0x003fe20003800000 */
.L_x_14185:
        /* <DEDUP_REMOVED lines=12> */
.L_x_14186:
        /* <DEDUP_REMOVED lines=9> */
.L_x_14096:
[----:B0-----:R0:W1:Y:S02]  /*155b0*/  SYNCS.PHASECHK.TRANS64.TRYWAIT P0, [R10+URZ+0x22840], R20 ;  /* 0x022840140a0075a7 */ /* 0x001064000800017f */
[----:B-1----:R-:W-:Y:S05]  /*155c0*/  @!P0 NANOSLEEP.SYNCS 0x989680 ;  /* 0x009896800000895d */ /* 0x002fea0003900000 */
[----:B------:R-:W1:Y:S02]  /*155d0*/  @!P0 SYNCS.PHASECHK.TRANS64 P0, [R10+URZ+0x22840], R20 ;  /* 0x022840140a0085a7 */ /* 0x000e64000800007f */
[----:B-1----:R-:W-:Y:S05]  /*155e0*/  @!P0 BRA `(.L_x_14096) ;  /* 0xfffffffc00f08947 */ /* 0x002fea000383ffff */
[----:B------:R-:W-:Y:S05]  /*155f0*/  BRA `(.L_x_14188) ;  /* 0xffffffbc00fc7947 */ /* 0x000fea000383ffff */
.L_x_14097:
        /* <DEDUP_REMOVED lines=8> */
.L_x_14190:
[----:B------:R-:W-:Y:S05]  /*15680*/  BSYNC B1 ;  /* 0x0000000000017941 */ /* 0x000fea0003800000 */
.L_x_14189:
        /* <DEDUP_REMOVED lines=9> */
.L_x_14191:
[----:B------:R-:W-:Y:S02]  /*15720*/  IMAD.MOV.U32 R13, RZ, RZ, R8 ;  /* 0x000000ffff0d7224 */ /* 0x000fe400078e0008 */
[----:B------:R-:W-:Y:S02]  /*15730*/  IMAD.MOV.U32 R12, RZ, RZ, 0x1 ;  /* 0x00000001ff0c7424 */ /* 0x000fe400078e00ff */
[----:B------:R-:W-:-:S07]  /*15740*/  IMAD.MOV.U32 R2, RZ, RZ, R14 ;  /* 0x000000ffff027224 */ /* 0x000fce00078e000e */
[----:B------:R-:W-:Y:S05]  /*15750*/  WARPSYNC.COLLECTIVE R15, `(.L_x_14192) ;  /* 0x000000000f087348 */ /* 0x000fea0003c00000 */
[----:B------:R0:W1:Y:S02]  /*15760*/  SHFL.IDX P6, R14, R13, R12, R11 ;  /* 0x0000000c0d0e7389 */ /* 0x00006400000c000b */
[----:B01----:R-:W-:Y:S01]  /*15770*/  ENDCOLLECTIVE ;  /* 0x000000000000791b */ /* 0x003fe20003800000 */
.L_x_14192:
        /* <DEDUP_REMOVED lines=11> */
.L_x_14193:
[----:B------:R-:W-:Y:S02]  /*15830*/  IMAD.MOV.U32 R13, RZ, RZ, R8 ;  /* 0x000000ffff0d7224 */ /* 0x000fe400078e0008 */
[----:B------:R-:W-:Y:S02]  /*15840*/  IMAD.MOV.U32 R12, RZ, RZ, 0x2 ;  /* 0x00000002ff0c7424 */ /* 0x000fe400078e00ff */
[----:B------:R-:W-:-:S07]  /*15850*/  IMAD.MOV.U32 R2, RZ, RZ, R14 ;  /* 0x000000ffff027224 */ /* 0x000fce00078e000e */
[----:B------:R-:W-:Y:S05]  /*15860*/  WARPSYNC.COLLECTIVE R15, `(.L_x_14194) ;  /* 0x000000000f087348 */ /* 0x000fea0003c00000 */
[----:B------:R0:W1:Y:S02]  /*15870*/  SHFL.IDX P6, R14, R13, R12, R11 ;  /* 0x0000000c0d0e7389 */ /* 0x00006400000c000b */
[----:B01----:R-:W-:Y:S01]  /*15880*/  ENDCOLLECTIVE ;  /* 0x000000000000791b */ /* 0x003fe20003800000 */
.L_x_14194:
        /* <DEDUP_REMOVED lines=11> */
.L_x_14195:
[----:B------:R-:W-:Y:S02]  /*15940*/  IMAD.MOV.U32 R13, RZ, RZ, R8 ;  /* 0x000000ffff0d7224 */ /* 0x000fe400078e0008 */
[----:B------:R-:W-:Y:S02]  /*15950*/  IMAD.MOV.U32 R12, RZ, RZ, 0x3 ;  /* 0x00000003ff0c7424 */ /* 0x000fe400078e00ff */
[----:B------:R-:W-:-:S07]  /*15960*/  IMAD.MOV.U32 R2, RZ, RZ, R14 ;  /* 0x000000ffff027224 */ /* 0x000fce00078e000e */
[----:B------:R-:W-:Y:S05]  /*15970*/  WARPSYNC.COLLECTIVE R15, `(.L_x_14196) ;  /* 0x000000000f087348 */ /* 0x000fea0003c00000 */
[----:B------:R0:W1:Y:S02]  /*15980*/  SHFL.IDX P6, R14, R13, R12, R11 ;  /* 0x0000000c0d0e7389 */ /* 0x00006400000c000b */
[----:B01----:R-:W-:Y:S01]  /*15990*/  ENDCOLLECTIVE ;  /* 0x000000000000791b */ /* 0x003fe20003800000 */
.L_x_14196:
        /* <DEDUP_REMOVED lines=11> */
.L_x_14197:
[----:B------:R-:W-:Y:S02]  /*15a50*/  IMAD.MOV.U32 R13, RZ, RZ, R8 ;  /* 0x000000ffff0d7224 */ /* 0x000fe400078e0008 */
[----:B------:R-:W-:Y:S02]  /*15a60*/  IMAD.MOV.U32 R12, RZ, RZ, 0x4 ;  /* 0x00000004ff0c7424 */ /* 0x000fe400078e00ff */
[----:B------:R-:W-:-:S07]  /*15a70*/  IMAD.MOV.U32 R2, RZ, RZ, R14 ;  /* 0x000000ffff027224 */ /* 0x000fce00078e000e */
[----:B------:R-:W-:Y:S05]  /*15a80*/  WARPSYNC.COLLECTIVE R15, `(.L_x_14198) ;  /* 0x000000000f087348 */ /* 0x000fea0003c00000 */
[----:B------:R0:W1:Y:S02]  /*15a90*/  SHFL.IDX P6, R14, R13, R12, R11 ;  /* 0x0000000c0d0e7389 */ /* 0x00006400000c000b */
[----:B01----:R-:W-:Y:S01]  /*15aa0*/  ENDCOLLECTIVE ;  /* 0x000000000000791b */ /* 0x003fe20003800000 */
.L_x_14198:
        /* <DEDUP_REMOVED lines=11> */
.L_x_14199:
[----:B------:R-:W-:Y:S02]  /*15b60*/  IMAD.MOV.U32 R13, RZ, RZ, R8 ;  /* 0x000000ffff0d7224 */ /* 0x000fe400078e0008 */
[----:B------:R-:W-:Y:S02]  /*15b70*/  IMAD.MOV.U32 R12, RZ, RZ, 0x5 ;  /* 0x00000005ff0c7424 */ /* 0x000fe400078e00ff */
[----:B------:R-:W-:-:S07]  /*15b80*/  IMAD.MOV.U32 R2, RZ, RZ, R14 ;  /* 0x000000ffff027224 */ /* 0x000fce00078e000e */
[----:B------:R-:W-:Y:S05]  /*15b90*/  WARPSYNC.COLLECTIVE R15, `(.L_x_14200) ;  /* 0x000000000f087348 */ /* 0x000fea0003c00000 */
[----:B------:R0:W1:Y:S02]  /*15ba0*/  SHFL.IDX P6, R14, R13, R12, R11 ;  /* 0x0000000c0d0e7389 */ /* 0x00006400000c000b */
[----:B01----:R-:W-:Y:S01]  /*15bb0*/  ENDCOLLECTIVE ;  /* 0x000000000000791b */ /* 0x003fe20003800000 */
.L_x_14200:
        /* <DEDUP_REMOVED lines=11> */
.L_x_14201:
[----:B------:R-:W-:Y:S05]  /*15c70*/  BRA `(.L_x_14202) ;  /* 0xffffffbc00247947 */ /* 0x000fea000383ffff */
.L_x_14102:
[----:B--2---:R2:W3:Y:S02]  /*15c80*/  SYNCS.PHASECHK.TRANS64.TRYWAIT P0, [R10+URZ+0x22860], R20 ;  /* 0x022860140a0075a7 */ /* 0x0044e4000800017f */
[----:B---3--:R-:W-:Y:S05]  /*15c90*/  @!P0 NANOSLEEP.SYNCS 0x989680 ;  /* 0x009896800000895d */ /* 0x008fea0003900000 */
[----:B------:R-:W3:Y:S02]  /*15ca0*/  @!P0 SYNCS.PHASECHK.TRANS64 P0, [R10+URZ+0x22860], R20 ;  /* 0x022860140a0085a7 */ /* 0x000ee4000800007f */
[----:B---3--:R-:W-:Y:S05]  /*15cb0*/  @!P0 BRA `(.L_x_14102) ;  /* 0xfffffffc00f08947 */ /* 0x008fea000383ffff */
[----:B------:R-:W-:Y:S05]  /*15cc0*/  BRA `(.L_x_14203) ;  /* 0xffffffbc00747947 */ /* 0x000fea000383ffff */
.L_x_14103:
        /* <DEDUP_REMOVED lines=8> */
.L_x_14205:
[----:B------:R-:W-:Y:S05]  /*15d50*/  BSYNC B1 ;  /* 0x0000000000017941 */ /* 0x000fea0003800000 */
.L_x_14204:
        /* <DEDUP_REMOVED lines=9> */
.L_x_14206:
[----:B------:R-:W-:Y:S02]  /*15df0*/  IMAD.MOV.U32 R13, RZ, RZ, R25 ;  /* 0x000000ffff0d7224 */ /* 0x000fe400078e0019 */
[----:B------:R-:W-:Y:S01]  /*15e00*/  IMAD.MOV.U32 R12, RZ, RZ, 0x1 ;  /* 0x00000001ff0c7424 */ /* 0x000fe200078e00ff */
[----:B------:R-:W-:-:S13]  /*15e10*/  IADD3 R2, P0, R14, R0, RZ ;  /* 0x000000000e027210 */ /* 0x000fda0007f1e0ff */
[----:B------:R-:W-:Y:S05]  /*15e20*/  WARPSYNC.COLLECTIVE R15, `(.L_x_14207) ;  /* 0x000000000f087348 */ /* 0x000fea0003c00000 */
[----:B------:R0:W1:Y:S02]  /*15e30*/  SHFL.IDX P6, R14, R13, R12, R11 ;  /* 0x0000000c0d0e7389 */ /* 0x00006400000c000b */
[----:B01----:R-:W-:Y:S01]  /*15e40*/  ENDCOLLECTIVE ;  /* 0x000000000000791b */ /* 0x003fe20003800000 */
.L_x_14207:
        /* <DEDUP_REMOVED lines=13> */
.L_x_14208:
[----:B------:R-:W-:Y:S02]  /*15f20*/  IMAD.MOV.U32 R13, RZ, RZ, R25 ;  /* 0x000000ffff0d7224 */ /* 0x000fe400078e0019 */
[----:B------:R-:W-:Y:S01]  /*15f30*/  IMAD.MOV.U32 R12, RZ, RZ, 0x2 ;  /* 0x00000002ff0c7424 */ /* 0x000fe200078e00ff */
[----:B------:R-:W-:-:S13]  /*15f40*/  IADD3 R2, P0, R14, R0, RZ ;  /* 0x000000000e027210 */ /* 0x000fda0007f1e0ff */
[----:B------:R-:W-:Y:S05]  /*15f50*/  WARPSYNC.COLLECTIVE R15, `(.L_x_14209) ;  /* 0x000000000f087348 */ /* 0x000fea0003c00000 */
[----:B------:R0:W1:Y:S02]  /*15f60*/  SHFL.IDX P6, R14, R13, R12, R11 ;  /* 0x0000000c0d0e7389 */ /* 0x00006400000c000b */
[----:B01----:R-:W-:Y:S01]  /*15f70*/  ENDCOLLECTIVE ;  /* 0x000000000000791b */ /* 0x003fe20003800000 */
.L_x_14209:
        /* <DEDUP_REMOVED lines=13> */
.L_x_14210:
[----:B------:R-:W-:Y:S02]  /*16050*/  IMAD.MOV.U32 R13, RZ, RZ, R25 ;  /* 0x000000ffff0d7224 */ /* 0x000fe400078e0019 */
[----:B------:R-:W-:Y:S02]  /*16060*/  IMAD.MOV.U32 R12, RZ, RZ, 0x3 ;  /* 0x00000003ff0c7424 */ /* 0x000fe400078e00ff */
[----:B------:R-:W-:-:S07]  /*16070*/  IMAD.MOV.U32 R8, RZ, RZ, R14 ;  /* 0x000000ffff087224 */ /* 0x000fce00078e000e */
[----:B------:R-:W-:Y:S05]  /*16080*/  WARPSYNC.COLLECTIVE R15, `(.L_x_14211) ;  /* 0x000000000f087348 */ /* 0x000fea0003c00000 */
[----:B------:R0:W1:Y:S02]  /*16090*/  SHFL.IDX P6, R14, R13, R12, R11 ;  /* 0x0000000c0d0e7389 */ /* 0x00006400000c000b */
[----:B01----:R-:W-:Y:S01]  /*160a0*/  ENDCOLLECTIVE ;  /* 0x000000000000791b */ /* 0x003fe20003800000 */
.L_x_14211:
        /* <DEDUP_REMOVED lines=14> */
.L_x_14212:
[----:B------:R-:W-:Y:S02]  /*16190*/  IMAD.MOV.U32 R13, RZ, RZ, R25 ;  /* 0x000000ffff0d7224 */ /* 0x000fe400078e0019 */
[----:B------:R-:W-:Y:S01]  /*161a0*/  IMAD.MOV.U32 R12, RZ, RZ, 0x4 ;  /* 0x00000004ff0c7424 */ /* 0x000fe200078e00ff */
[----:B------:R-:W-:-:S13]  /*161b0*/  IADD3 R2, P0, R14, R0, RZ ;  /* 0x000000000e027210 */ /* 0x000fda0007f1e0ff */
[----:B------:R-:W-:Y:S05]  /*161c0*/  WARPSYNC.COLLECTIVE R15, `(.L_x_14213) ;  /* 0x000000000f087348 */ /* 0x000fea0003c00000 */
[----:B------:R0:W1:Y:S02]  /*161d0*/  SHFL.IDX P6, R14, R13, R12, R11 ;  /* 0x0000000c0d0e7389 */ /* 0x00006400000c000b */
[----:B01----:R-:W-:Y:S01]  /*161e0*/  ENDCOLLECTIVE ;  /* 0x000000000000791b */ /* 0x003fe20003800000 */
.L_x_14213:
        /* <DEDUP_REMOVED lines=13> */
.L_x_14214:
[----:B------:R-:W-:Y:S02]  /*162c0*/  IMAD.MOV.U32 R13, RZ, RZ, R25 ;  /* 0x000000ffff0d7224 */ /* 0x000fe400078e0019 */
[----:B------:R-:W-:Y:S01]  /*162d0*/  IMAD.MOV.U32 R12, RZ, RZ, 0x5 ;  /* 0x00000005ff0c7424 */ /* 0x000fe200078e00ff */
[----:B------:R-:W-:-:S13]  /*162e0*/  IADD3 R2, P0, R14, R0, RZ ;  /* 0x000000000e027210 */ /* 0x000fda0007f1e0ff */
[----:B------:R-:W-:Y:S05]  /*162f0*/  WARPSYNC.COLLECTIVE R15, `(.L_x_14215) ;  /* 0x000000000f087348 */ /* 0x000fea0003c00000 */
[----:B------:R0:W1:Y:S02]  /*16300*/  SHFL.IDX P6, R14, R13, R12, R11 ;  /* 0x0000000c0d0e7389 */ /* 0x00006400000c000b */
[----:B01----:R-:W-:Y:S01]  /*16310*/  ENDCOLLECTIVE ;  /* 0x000000000000791b */ /* 0x003fe20003800000 */
.L_x_14215:
        /* <DEDUP_REMOVED lines=13> */
.L_x_14216:
[----:B------:R-:W-:Y:S05]  /*163f0*/  BRA `(.L_x_14217) ;  /* 0xffffffb800b47947 */ /* 0x000fea000383ffff */
.L_x_14111:
        /* <DEDUP_REMOVED lines=8> */
.L_x_14219:
[----:B------:R-:W-:Y:S05]  /*16480*/  BSYNC B0 ;  /* 0x0000000000007941 */ /* 0x000fea0003800000 */
.L_x_14218:
        /* <DEDUP_REMOVED lines=9> */
.L_x_14220:
        /* <DEDUP_REMOVED lines=24> */
.L_x_14221:
[----:B------:R-:W-:Y:S01]  /*166a0*/  IMAD.MOV.U32 R12, RZ, RZ, 0x2 ;  /* 0x00000002ff0c7424 */ /* 0x000fe200078e00ff */
[----:B------:R-:W-:-:S05]  /*166b0*/  SEL R14, R14, RZ, P1 ;  /* 0x000000ff0e0e7207 */ /* 0x000fca0000800000 */
[----:B------:R-:W-:-:S04]  /*166c0*/  IMAD.IADD R5, R13, 0x1, R14 ;  /* 0x000000010d057824 */ /* 0x000fc800078e020e */
[----:B------:R-:W-:-:S07]  /*166d0*/  IMAD.MOV.U32 R13, RZ, RZ, R5 ;  /* 0x000000ffff0d7224 */ /* 0x000fce00078e0005 */
[----:B------:R-:W-:Y:S05]  /*166e0*/  WARPSYNC.COLLECTIVE R15, `(.L_x_14222) ;  /* 0x000000000f087348 */ /* 0x000fea0003c00000 */
[----:B------:R0:W1:Y:S02]  /*166f0*/  SHFL.UP P6, R14, R13, R12, R11 ;  /* 0x0400000c0d0e7389 */ /* 0x00006400000c000b */
[----:B01----:R-:W-:Y:S01]  /*16700*/  ENDCOLLECTIVE ;  /* 0x000000000000791b */ /* 0x003fe20003800000 */
.L_x_14222:
[----:B------:R-:W-:Y:S01]  /*16710*/  IMAD.MOV.U32 R12, RZ, RZ, 0x4 ;  /* 0x00000004ff0c7424 */ /* 0x000fe200078e00ff */
[----:B------:R-:W-:-:S05]  /*16720*/  SEL R2, R14, RZ, P2 ;  /* 0x000000ff0e027207 */ /* 0x000fca0001000000 */
[----:B------:R-:W-:-:S04]  /*16730*/  IMAD.IADD R2, R5, 0x1, R2 ;  /* 0x0000000105027824 */ /* 0x000fc800078e0202 */
[----:B------:R-:W-:-:S07]  /*16740*/  IMAD.MOV.U32 R13, RZ, RZ, R2 ;  /* 0x000000ffff0d7224 */ /* 0x000fce00078e0002 */
[----:B------:R-:W-:Y:S05]  /*16750*/  WARPSYNC.COLLECTIVE R15, `(.L_x_14223) ;  /* 0x000000000f087348 */ /* 0x000fea0003c00000 */
[----:B------:R0:W1:Y:S02]  /*16760*/  SHFL.UP P6, R14, R13, R12, R11 ;  /* 0x0400000c0d0e7389 */ /* 0x00006400000c000b */
[----:B01----:R-:W-:Y:S01]  /*16770*/  ENDCOLLECTIVE ;  /* 0x000000000000791b */ /* 0x003fe20003800000 */
.L_x_14223:
[----:B------:R-:W-:Y:S01]  /*16780*/  IMAD.MOV.U32 R12, RZ, RZ, 0x8 ;  /* 0x00000008ff0c7424 */ /* 0x000fe200078e00ff */
[----:B------:R-:W-:-:S05]  /*16790*/  SEL R3, R14, RZ, P3 ;  /* 0x000000ff0e037207 */ /* 0x000fca0001800000 */
[----:B------:R-:W-:-:S04]  /*167a0*/  IMAD.IADD R3, R2, 0x1, R3 ;  /* 0x0000000102037824 */ /* 0x000fc800078e0203 */
[----:B------:R-:W-:-:S07]  /*167b0*/  IMAD.MOV.U32 R13, RZ, RZ, R3 ;  /* 0x000000ffff0d7224 */ /* 0x000fce00078e0003 */
[----:B------:R-:W-:Y:S05]  /*167c0*/  WARPSYNC.COLLECTIVE R15, `(.L_x_14224) ;  /* 0x000000000f087348 */ /* 0x000fea0003c00000 */
[----:B------:R0:W1:Y:S02]  /*167d0*/  SHFL.UP P6, R14, R13, R12, R11 ;  /* 0x0400000c0d0e7389 */ /* 0x00006400000c000b */
[----:B01----:R-:W-:Y:S01]  /*167e0*/  ENDCOLLECTIVE ;  /* 0x000000000000791b */ /* 0x003fe20003800000 */
.L_x_14224:
[----:B------:R-:W-:Y:S01]  /*167f0*/  IMAD.MOV.U32 R12, RZ, RZ, 0x10 ;  /* 0x00000010ff0c7424 */ /* 0x000fe200078e00ff */
[----:B------:R-:W-:-:S05]  /*16800*/  SEL R14, R14, RZ, P4 ;  /* 0x000000ff0e0e7207 */ /* 0x000fca0002000000 */
[----:B------:R-:W-:-:S04]  /*16810*/  IMAD.IADD R5, R3, 0x1, R14 ;  /* 0x0000000103057824 */ /* 0x000fc800078e020e */
[----:B------:R-:W-:-:S07]  /*16820*/  IMAD.MOV.U32 R13, RZ, RZ, R5 ;  /* 0x000000ffff0d7224 */ /* 0x000fce00078e0005 */
[----:B------:R-:W-:Y:S05]  /*16830*/  WARPSYNC.COLLECTIVE R15, `(.L_x_14225) ;  /* 0x000000000f087348 */ /* 0x000fea0003c00000 */
[----:B------:R0:W1:Y:S02]  /*16840*/  SHFL.UP P6, R14, R13, R12, R11 ;  /* 0x0400000c0d0e7389 */ /* 0x00006400000c000b */
[----:B01----:R-:W-:Y:S01]  /*16850*/  ENDCOLLECTIVE ;  /* 0x000000000000791b */ /* 0x003fe20003800000 */
.L_x_14225:
        /* <DEDUP_REMOVED lines=8> */
.L_x_14226:
[----:B------:R-:W-:Y:S05]  /*168e0*/  BRA `(.L_x_14227) ;  /* 0xffffffbc00147947 */ /* 0x000fea000383ffff */
.L_x_14114:
[----:B------:R-:W-:Y:S01]  /*168f0*/  BSSY B0, `(.L_x_14228) ;  /* 0x0000007000007945 */ /* 0x000fe20003800000 */
[----:B------:R-:W-:Y:S02]  /*16900*/  IMAD.MOV.U32 R12, RZ, RZ, 0x1 ;  /* 0x00000001ff0c7424 */ /* 0x000fe400078e00ff */
[----:B------:R-:W-:Y:S02]  /*16910*/  IMAD.MOV.U32 R11, RZ, RZ, RZ ;  /* 0x000000ffff0b7224 */ /* 0x000fe400078e00ff */
[----:B------:R-:W-:-:S07]  /*16920*/  IMAD.MOV.U32 R15, RZ, RZ, -0x1 ;  /* 0xffffffffff0f7424 */ /* 0x000fce00078e00ff */
[----:B01----:R-:W-:Y:S05]  /*16930*/  WARPSYNC.COLLECTIVE R15, `(.L_x_14229) ;  /* 0x000000000f087348 */ /* 0x003fea0003c00000 */
[----:B------:R2:W3:Y:S02]  /*16940*/  SHFL.UP P6, R14, R13, R12, R11 ;  /* 0x0400000c0d0e7389 */ /* 0x0004e400000c000b */
[----:B0123--:R-:W-:Y:S01]  /*16950*/  ENDCOLLECTIVE ;  /* 0x000000000000791b */ /* 0x00ffe20003800000 */
.L_x_14229:
[----:B------:R-:W-:Y:S05]  /*16960*/  BSYNC B0 ;  /* 0x0000000000007941 */ /* 0x000fea0003800000 */
.L_x_14228:
        /* <DEDUP_REMOVED lines=8> */
.L_x_14230:
[----:B------:R-:W-:Y:S01]  /*169f0*/  IMAD.MOV.U32 R12, RZ, RZ, 0x4 ;  /* 0x00000004ff0c7424 */ /* 0x000fe200078e00ff */
[----:B------:R-:W-:-:S05]  /*16a00*/  SEL R2, R14, RZ, P2 ;  /* 0x000000ff0e027207 */ /* 0x000fca0001000000 */
[----:B------:R-:W-:-:S04]  /*16a10*/  IMAD.IADD R2, R13, 0x1, R2 ;  /* 0x000000010d027824 */ /* 0x000fc800078e0202 */
[----:B------:R-:W-:-:S07]  /*16a20*/  IMAD.MOV.U32 R13, RZ, RZ, R2 ;  /* 0x000000ffff0d7224 */ /* 0x000fce00078e0002 */
[----:B------:R-:W-:Y:S05]  /*16a30*/  WARPSYNC.COLLECTIVE R15, `(.L_x_14231) ;  /* 0x000000000f087348 */ /* 0x000fea0003c00000 */
[----:B------:R0:W1:Y:S02]  /*16a40*/  SHFL.UP P6, R14, R13, R12, R11 ;  /* 0x0400000c0d0e7389 */ /* 0x00006400000c000b */
[----:B01----:R-:W-:Y:S01]  /*16a50*/  ENDCOLLECTIVE ;  /* 0x000000000000791b */ /* 0x003fe20003800000 */
.L_x_14231:
[----:B------:R-:W-:Y:S01]  /*16a60*/  IMAD.MOV.U32 R12, RZ, RZ, 0x8 ;  /* 0x00000008ff0c7424 */ /* 0x000fe200078e00ff */
[----:B------:R-:W-:-:S05]  /*16a70*/  SEL R3, R14, RZ, P3 ;  /* 0x000000ff0e037207 */ /* 0x000fca0001800000 */
[----:B------:R-:W-:-:S04]  /*16a80*/  IMAD.IADD R3, R2, 0x1, R3 ;  /* 0x0000000102037824 */ /* 0x000fc800078e0203 */
[----:B------:R-:W-:-:S07]  /*16a90*/  IMAD.MOV.U32 R13, RZ, RZ, R3 ;  /* 0x000000ffff0d7224 */ /* 0x000fce00078e0003 */
[----:B------:R-:W-:Y:S05]  /*16aa0*/  WARPSYNC.COLLECTIVE R15, `(.L_x_14232) ;  /* 0x000000000f087348 */ /* 0x000fea0003c00000 */
[----:B------:R0:W1:Y:S02]  /*16ab0*/  SHFL.UP P6, R14, R13, R12, R11 ;  /* 0x0400000c0d0e7389 */ /* 0x00006400000c000b */
[----:B01----:R-:W-:Y:S01]  /*16ac0*/  ENDCOLLECTIVE ;  /* 0x000000000000791b */ /* 0x003fe20003800000 */
.L_x_14232:
[----:B------:R-:W-:Y:S01]  /*16ad0*/  IMAD.MOV.U32 R12, RZ, RZ, 0x10 ;  /* 0x00000010ff0c7424 */ /* 0x000fe200078e00ff */
[----:B------:R-:W-:-:S05]  /*16ae0*/  SEL R14, R14, RZ, P4 ;  /* 0x000000ff0e0e7207 */ /* 0x000fca0002000000 */
[----:B------:R-:W-:-:S04]  /*16af0*/  IMAD.IADD R5, R3, 0x1, R14 ;  /* 0x0000000103057824 */ /* 0x000fc800078e020e */
[----:B------:R-:W-:-:S07]  /*16b00*/  IMAD.MOV.U32 R13, RZ, RZ, R5 ;  /* 0x000000ffff0d7224 */ /* 0x000fce00078e0005 */
[----:B------:R-:W-:Y:S05]  /*16b10*/  WARPSYNC.COLLECTIVE R15, `(.L_x_14233) ;  /* 0x000000000f087348 */ /* 0x000fea0003c00000 */
[----:B------:R0:W1:Y:S02]  /*16b20*/  SHFL.UP P6, R14, R13, R12, R11 ;  /* 0x0400000c0d0e7389 */ /* 0x00006400000c000b */
[----:B01----:R-:W-:Y:S01]  /*16b30*/  ENDCOLLECTIVE ;  /* 0x000000000000791b */ /* 0x003fe20003800000 */
.L_x_14233:
        /* <DEDUP_REMOVED lines=8> */
.L_x_14234:
[----:B------:R-:W-:Y:S05]  /*16bc0*/  BRA `(.L_x_14235) ;  /* 0xffffffbc00007947 */ /* 0x000fea000383ffff */
.L_x_14116:
[----:B------:R-:W-:Y:S01]  /*16bd0*/  BSSY B0, `(.L_x_14236) ;  /* 0x0000006000007945 */ /* 0x000fe20003800000 */
[----:B------:R-:W-:Y:S01]  /*16be0*/  PLOP3.LUT P6, PT, P6, PT, PT, 0x8, 0x0 ;  /* 0x000000000000781c */ /* 0x000fe200037ce170 */
[----:B------:R-:W-:-:S12]  /*16bf0*/  IMAD.MOV.U32 R15, RZ, RZ, -0x1 ;  /* 0xffffffffff0f7424 */ /* 0x000fd800078e00ff */
[----:B012---:R-:W-:Y:S05]  /*16c00*/  WARPSYNC.COLLECTIVE R15, `(.L_x_14237) ;  /* 0x000000000f087348 */ /* 0x007fea0003c00000 */
[----:B------:R-:W-:Y:S01]  /*16c10*/  VOTE.ANY R14, PT, P6 ;  /* 0x00000000000e7806 */ /* 0x000fe200030e0100 */
[----:B012---:R-:W-:Y:S06]  /*16c20*/  ENDCOLLECTIVE ;  /* 0x000000000000791b */ /* 0x007fec0003800000 */
.L_x_14237:
[----:B------:R-:W-:Y:S05]  /*16c30*/  BSYNC B0 ;  /* 0x0000000000007941 */ /* 0x000fea0003800000 */
.L_x_14236:
        /* <DEDUP_REMOVED lines=8> */
.L_x_14238:
[----:B------:R-:W-:Y:S02]  /*16cc0*/  IMAD.IADD R19, R12, 0x1, R19 ;  /* 0x000000010c137824 */ /* 0x000fe400078e0213 */
[----:B------:R-:W-:Y:S02]  /*16cd0*/  IMAD.MOV.U32 R13, RZ, RZ, R4 ;  /* 0x000000ffff0d7224 */ /* 0x000fe400078e0004 */
[----:B------:R-:W-:-:S07]  /*16ce0*/  IMAD.MOV.U32 R17, RZ, RZ, R14 ;  /* 0x000000ffff117224 */ /* 0x000fce00078e000e */
[----:B------:R-:W-:Y:S05]  /*16cf0*/  WARPSYNC.COLLECTIVE R15, `(.L_x_14239) ;  /* 0x000000000f087348 */ /* 0x000fea0003c00000 */
[----:B------:R0:W1:Y:S02]  /*16d00*/  SHFL.IDX P6, R14, R13, R12, R11 ;  /* 0x0000000c0d0e7389 */ /* 0x00006400000c000b */
[----:B01----:R-:W-:Y:S01]  /*16d10*/  ENDCOLLECTIVE ;  /* 0x000000000000791b */ /* 0x003fe20003800000 */
.L_x_14239:
[----:B------:R-:W-:Y:S01]  /*16d20*/  IMAD.MOV.U32 R4, RZ, RZ, R14 ;  /* 0x000000ffff047224 */ /* 0x000fe200078e000e */
[----:B------:R-:W-:Y:S06]  /*16d30*/  BRA `(.L_x_14240) ;  /* 0xffffffb800e47947 */ /* 0x000fec000383ffff */
.L_x_14118:
[----:B------:R-:W-:Y:S01]  /*16d40*/  BSSY B0, `(.L_x_14241) ;  /* 0x0000007000007945 */ /* 0x000fe20003800000 */
[----:B------:R-:W-:Y:S02]  /*16d50*/  IMAD.MOV.U32 R13, RZ, RZ, R2 ;  /* 0x000000ffff0d7224 */ /* 0x000fe400078e0002 */
[----:B------:R-:W-:Y:S02]  /*16d60*/  IMAD.MOV.U32 R11, RZ, RZ, 0x1f ;  /* 0x0000001fff0b7424 */ /* 0x000fe400078e00ff */
[----:B------:R-:W-:-:S07]  /*16d70*/  IMAD.MOV.U32 R15, RZ, RZ, -0x1 ;  /* 0xffffffffff0f7424 */ /* 0x000fce00078e00ff */
[----:B012-4-:R-:W-:Y:S05]  /*16d80*/  WARPSYNC.COLLECTIVE R15, `(.L_x_14242) ;  /* 0x000000000f087348 */ /* 0x017fea0003c00000 */
[----:B------:R3:W0:Y:S02]  /*16d90*/  SHFL.IDX P6, R14, R13, R12, R11 ;  /* 0x0000000c0d0e7389 */ /* 0x00062400000c000b */
[----:B01234-:R-:W-:Y:S01]  /*16da0*/  ENDCOLLECTIVE ;  /* 0x000000000000791b */ /* 0x01ffe20003800000 */
.L_x_14242:
[----:B------:R-:W-:Y:S05]  /*16db0*/  BSYNC B0 ;  /* 0x0000000000007941 */ /* 0x000fea0003800000 */
.L_x_14241:
[----:B------:R-:W-:Y:S01]  /*16dc0*/  IMAD.MOV.U32 R6, RZ, RZ, R14 ;  /* 0x000000ffff067224 */ /* 0x000fe200078e000e */
[----:B------:R-:W-:Y:S06]  /*16dd0*/  BRA `(.L_x_14117) ;  /* 0xffffffb800d47947 */ /* 0x000fec000383ffff */
.L_x_14124:
[----:B-1----:R1:W4:Y:S02]  /*16de0*/  SYNCS.PHASECHK.TRANS64.TRYWAIT P0, [R7+URZ+0x22820], R0 ;  /* 0x02282000070075a7 */ /* 0x002324000800017f */
[----:B----4-:R-:W-:Y:S05]  /*16df0*/  @!P0 NANOSLEEP.SYNCS 0x989680 ;  /* 0x009896800000895d */ /* 0x010fea0003900000 */
[----:B------:R-:W4:Y:S02]  /*16e00*/  @!P0 SYNCS.PHASECHK.TRANS64 P0, [R7+URZ+0x22820], R0 ;  /* 0x02282000070085a7 */ /* 0x000f24000800007f */
[----:B----4-:R-:W-:Y:S05]  /*16e10*/  @!P0 BRA `(.L_x_14124) ;  /* 0xfffffffc00f08947 */ /* 0x010fea000383ffff */
[----:B------:R-:W-:Y:S05]  /*16e20*/  BRA `(.L_x_14243) ;  /* 0xffffffc4002c7947 */ /* 0x000fea000383ffff */
.L_x_14125:
        /* <DEDUP_REMOVED lines=11> */
.L_x_14245:
[----:B------:R-:W-:Y:S05]  /*16ee0*/  BSYNC B0 ;  /* 0x0000000000007941 */ /* 0x000fea0003800000 */
.L_x_14244:
[----:B------:R-:W-:Y:S05]  /*16ef0*/  BRA `(.L_x_14246) ;  /* 0xffffffc400147947 */ /* 0x000fea000383ffff */
.L_x_14128:
[----:B------:R-:W-:Y:S01]  /*16f00*/  BSSY B1, `(.L_x_14247) ;  /* 0x0000006000017945 */ /* 0x000fe20003800000 */
[----:B------:R-:W-:-:S07]  /*16f10*/  IMAD.MOV.U32 R15, RZ, RZ, -0x1 ;  /* 0xffffffffff0f7424 */ /* 0x000fce00078e00ff */
[----:B0123--:R-:W-:Y:S05]  /*16f20*/  WARPSYNC.COLLECTIVE R15, `(.L_x_14248) ;  /* 0x000000000f0c7348 */ /* 0x00ffea0003c00000 */
[----:B------:R-:W-:Y:S02]  /*16f30*/  ELECT P6, UR62, PT ;  /* 0x00000000003e782f */ /* 0x000fe400038c0000 */
[----:B------:R-:W-:Y:S01]  /*16f40*/  MOV R14, UR62 ;  /* 0x0000003e000e7c02 */ /* 0x000fe20008000f00 */
[----:B0123--:R-:W-:Y:S10]  /*16f50*/  ENDCOLLECTIVE ;  /* 0x000000000000791b */ /* 0x00fff40003800000 */
.L_x_14248:
[----:B------:R-:W-:Y:S05]  /*16f60*/  BSYNC B1 ;  /* 0x0000000000017941 */ /* 0x000fea0003800000 */
.L_x_14247:
[----:B------:R-:W-:Y:S05]  /*16f70*/  BRA `(.L_x_14249) ;  /* 0xffffffc4000c7947 */ /* 0x000fea000383ffff */
.L_x_14130:
[----:B-1----:R1:W4:Y:S02]  /*16f80*/  SYNCS.PHASECHK.TRANS64.TRYWAIT P1, [R5+URZ+0x22840], R0 ;  /* 0x02284000050075a7 */ /* 0x002324000802017f */
[----:B----4-:R-:W-:Y:S05]  /*16f90*/  @!P1 NANOSLEEP.SYNCS 0x989680 ;  /* 0x009896800000995d */ /* 0x010fea0003900000 */
[----:B------:R-:W4:Y:S02]  /*16fa0*/  @!P1 SYNCS.PHASECHK.TRANS64 P1, [R5+URZ+0x22840], R0 ;  /* 0x02284000050095a7 */ /* 0x000f24000802007f */
[----:B----4-:R-:W-:Y:S05]  /*16fb0*/  @!P1 BRA `(.L_x_14130) ;  /* 0xfffffffc00f09947 */ /* 0x010fea000383ffff */
[----:B------:R-:W-:Y:S05]  /*16fc0*/  BRA `(.L_x_14250) ;  /* 0xffffffc4002c7947 */ /* 0x000fea000383ffff */
.L_x_14132:
[----:B----4-:R4:W0:Y:S02]  /*16fd0*/  SYNCS.PHASECHK.TRANS64.TRYWAIT P1, [R3+URZ+0x22840], R2 ;  /* 0x02284002030075a7 */ /* 0x010824000802017f */
[----:B0-----:R-:W-:Y:S05]  /*16fe0*/  @!P1 NANOSLEEP.SYNCS 0x989680 ;  /* 0x009896800000995d */ /* 0x001fea0003900000 */
[----:B------:R-:W0:Y:S02]  /*16ff0*/  @!P1 SYNCS.PHASECHK.TRANS64 P1, [R3+URZ+0x22840], R2 ;  /* 0x02284002030095a7 */ /* 0x000e24000802007f */
[----:B0-----:R-:W-:Y:S05]  /*17000*/  @!P1 BRA `(.L_x_14132) ;  /* 0xfffffffc00f09947 */ /* 0x001fea000383ffff */
[----:B------:R-:W-:Y:S05]  /*17010*/  BRA `(.L_x_14251) ;  /* 0xffffffc400387947 */ /* 0x000fea000383ffff */
.L_x_14134:
[----:B------:R0:W0:Y:S02]  /*17020*/  SYNCS.PHASECHK.TRANS64.TRYWAIT P1, [R5+URZ+0x22860], R0 ;  /* 0x02286000050075a7 */ /* 0x000024000802017f */
[----:B0-----:R-:W-:Y:S05]  /*17030*/  @!P1 NANOSLEEP.SYNCS 0x989680 ;  /* 0x009896800000995d */ /* 0x001fea0003900000 */
[----:B------:R-:W0:Y:S02]  /*17040*/  @!P1 SYNCS.PHASECHK.TRANS64 P1, [R5+URZ+0x22860], R0 ;  /* 0x02286000050095a7 */ /* 0x000e24000802007f */
[----:B0-----:R-:W-:Y:S05]  /*17050*/  @!P1 BRA `(.L_x_14134) ;  /* 0xfffffffc00f09947 */ /* 0x001fea000383ffff */
[----:B------:R-:W-:Y:S05]  /*17060*/  BRA `(.L_x_14252) ;  /* 0xffffffc400347947 */ /* 0x000fea000383ffff */
.L_x_14253:
        /* <DEDUP_REMOVED lines=9> */
.L_x_15679:


//--------------------- .text._ZN7cutlass13device_kernelIN5flash11enable_sm90INS1_16FlashAttnFwdSm90INS1_25CollectiveMainloopFwdSm90ILi2EN4cute5tupleIJNS5_1CILi1EEES8_S8_EEENS6_IJNS7_ILi128EEENS7_ILi96EEENS7_ILi64EEEEEELi256ENS_10bfloat16_tEfNS_4arch4Sm90ELb1ELb0ELb0ELb1ELb1ELb1ELb0ELb1ELb0ELb1ELb1ELb0EEENS1_21CollectiveEpilogueFwdINS6_IJSA_NS7_ILi256EEESB_EEES9_SE_SG_Li256ELb1ELb1ELb1ELb0EEENS1_36VarlenDynamicPersistentTileSchedulerILi128ELi96ELi256ELi128ELb1ELb1ELb1ELb1ELb1ELb1EEEEEEEEEvNT_6ParamsE --------------------------
	.section	.text._ZN7cutlass13device_kernelIN5flash11enable_sm90INS1_16FlashAttnFwdSm90INS1_25CollectiveMainloopFwdSm90ILi2EN4cute5tupleIJNS5_1CILi1EEES8_S8_EEENS6_IJNS7_ILi128EEENS7_ILi96EEENS7_ILi64EEEEEELi256ENS_10bfloat16_tEfNS_4arch4Sm90ELb1ELb0ELb0ELb1ELb1ELb1ELb0ELb1ELb0ELb1ELb1ELb0EEENS1_21CollectiveEpilogueFwdINS6_IJSA_NS7_ILi256EEESB_EEES9_SE_SG_Li256ELb1ELb1ELb1ELb0EEENS1_36VarlenDynamicPersistentTileSchedulerILi128ELi96ELi256ELi128ELb1ELb1ELb1ELb1ELb1ELb1EEEEEEEEEvNT_6ParamsE,"ax",@progbits
	.align	128
.text._ZN7cutlass13device_kernelIN5flash11enable_sm90INS1_16FlashAttnFwdSm90INS1_25CollectiveMainloopFwdSm90ILi2EN4cute5tupleIJNS5_1CILi1EEES8_S8_EEENS6_IJNS7_ILi128EEENS7_ILi96EEENS7_ILi64EEEEEELi256ENS_10bfloat16_tEfNS_4arch4Sm90ELb1ELb0ELb0ELb1ELb1ELb1ELb0ELb1ELb0ELb1ELb1ELb0EEENS1_21CollectiveEpilogueFwdINS6_IJSA_NS7_ILi256EEESB_EEES9_SE_SG_Li256ELb1ELb1ELb1ELb0EEENS1_36VarlenDynamicPersistentTileSchedulerILi128ELi96ELi256ELi128ELb1ELb1ELb1ELb1ELb1ELb1EEEEEEEEEvNT_6ParamsE:
        .type           _ZN7cutlass13device_kernelIN5flash11enable_sm90INS1_16FlashAttnFwdSm90INS1_25CollectiveMainloopFwdSm90ILi2EN4cute5tupleIJNS5_1CILi1EEES8_S8_EEENS6_IJNS7_ILi128EEENS7_ILi96EEENS7_ILi64EEEEEELi256ENS_10bfloat16_tEfNS_4arch4Sm90ELb1ELb0ELb0ELb1ELb1ELb1ELb0ELb1ELb0ELb1ELb1ELb0EEENS1_21CollectiveEpilogueFwdINS6_IJSA_NS7_ILi256EEESB_EEES9_SE_SG_Li256ELb1ELb1ELb1ELb0EEENS1_36VarlenDynamicPersistentTileSchedulerILi128ELi96ELi256ELi128ELb1ELb1ELb1ELb1ELb1ELb1EEEEEEEEEvNT_6ParamsE,@function
        .size           _ZN7cutlass13device_kernelIN5flash11enable_sm90INS1_16FlashAttnFwdSm90INS1_25CollectiveMainloopFwdSm90ILi2EN4cute5tupleIJNS5_1CILi1EEES8_S8_EEENS6_IJNS7_ILi128EEENS7_ILi96EEENS7_ILi64EEEEEELi256ENS_10bfloat16_tEfNS_4arch4Sm90ELb1ELb0ELb0ELb1ELb1ELb1ELb0ELb1ELb0ELb1ELb1ELb0EEENS1_21CollectiveEpilogueFwdINS6_IJSA_NS7_ILi256EEESB_EEES9_SE_SG_Li256ELb1ELb1ELb1ELb0EEENS1_36VarlenDynamicPersistentTileSchedulerILi128ELi96ELi256ELi128ELb1ELb1ELb1ELb1ELb1ELb1EEEEEEEEEvNT_6ParamsE,(.L_x_15680 - _ZN7cutlass13device_kernelIN5flash11enable_sm90INS1_16FlashAttnFwdSm90INS1_25CollectiveMainloopFwdSm90ILi2EN4cute5tupleIJNS5_1CILi1EEES8_S8_EEENS6_IJNS7_ILi128EEENS7_ILi96EEENS7_ILi64EEEEEELi256ENS_10bfloat16_tEfNS_4arch4Sm90ELb1ELb0ELb0ELb1ELb1ELb1ELb0ELb1ELb0ELb1ELb1ELb0EEENS1_21CollectiveEpilogueFwdINS6_IJSA_NS7_ILi256EEESB_EEES9_SE_SG_Li256ELb1ELb1ELb1ELb0EEENS1_36VarlenDynamicPersistentTileSchedulerILi128ELi96ELi256ELi128ELb1ELb1ELb1ELb1ELb1ELb1EEEEEEEEEvNT_6ParamsE)
        .other          _ZN7cutlass13device_kernelIN5flash11enable_sm90INS1_16FlashAttnFwdSm90INS1_25CollectiveMainloopFwdSm90ILi2EN4cute5tupleIJNS5_1CILi1EEES8_S8_EEENS6_IJNS7_ILi128EEENS7_ILi96EEENS7_ILi64EEEEEELi256ENS_10bfloat16_tEfNS_4arch4Sm90ELb1ELb0ELb0ELb1ELb1ELb1ELb0ELb1ELb0ELb1ELb1ELb0EEENS1_21CollectiveEpilogueFwdINS6_IJSA_NS7_ILi256EEESB_EEES9_SE_SG_Li256ELb1ELb1ELb1ELb0EEENS1_36VarlenDynamicPersistentTileSchedulerILi128ELi96ELi256ELi128ELb1ELb1ELb1ELb1ELb1ELb1EEEEEEEEEvNT_6ParamsE,@"STO_CUDA_ENTRY STV_DEFAULT"
_ZN7cutlass13device_kernelIN5flash11enable_sm90INS1_16FlashAttnFwdSm90INS1_25CollectiveMainloopFwdSm90ILi2EN4cute5tupleIJNS5_1CILi1EEES8_S8_EEENS6_IJNS7_ILi128EEENS7_ILi96EEENS7_ILi64EEEEEELi256ENS_10bfloat16_tEfNS_4arch4Sm90ELb1ELb0ELb0ELb1ELb1ELb1ELb0ELb1ELb0ELb1ELb1ELb0EEENS1_21CollectiveEpilogueFwdINS6_IJSA_NS7_ILi256EEESB_EEES9_SE_SG_Li256ELb1ELb1ELb1ELb0EEENS1_36VarlenDynamicPersistentTileSchedulerILi128ELi96ELi256ELi128ELb1ELb1ELb1ELb1ELb1ELb1EEEEEEEEEvNT_6ParamsE:
        /* <DEDUP_REMOVED lines=18> */
.L_x_14255:
[----:B------:R-:W-:Y:S05]  /*0120*/  BSYNC B0 ;  /* 0x0000000000007941 */ /* 0x000fea0003800000 */
.L_x_14254:
        /* <DEDUP_REMOVED lines=41> */
.L_x_14256:
        /* <DEDUP_REMOVED lines=22> */
.L_x_14257:
        /* <DEDUP_REMOVED lines=18> */
.L_x_14258:
        /* <DEDUP_REMOVED lines=22> */
.L_x_14259:
        /* <DEDUP_REMOVED lines=22> */
.L_x_14260:
        /* <DEDUP_REMOVED lines=8> */
.L_x_14263:
        /* <DEDUP_REMOVED lines=8> */
[----:B------:R-:W-:Y:S01]  /*0a00*/  UMOV UR4, 0x400 ;  /* 0x0000040000047882 */ /* 0x000fe20000000000 */
[----:B------:R-:W-:-:S11]  /*0a10*/  LOP3.LUT R18, R18, 0xffffffef, RZ, 0xc0, !PT ;  /* 0xffffffef12127812 */ /* 0x000fd600078ec0ff */
[----:B------:R-:W-:Y:S06]  /*0a20*/  @!P0 BAR.ARV 0x9, 0x100 ;  /* 0x0244000000008b1d */ /* 0x000fec0000002000 */
[----:B0-----:R-:W-:Y:S01]  /*0a30*/  ULEA UR4, UR41, UR4, 0x18 ;  /* 0x0000000429047291 */ /* 0x001fe2000f8ec03f */
[----:B------:R-:W-:Y:S01]  /*0a40*/  @P0 LOP3.LUT R18, R18, 0x10, RZ, 0xfc, !PT ;  /* 0x0000001012120812 */ /* 0x000fe200078efcff */
[----:B------:R-:W-:Y:S04]  /*0a50*/  BAR.SYNC.DEFER_BLOCKING 0x5, 0x180 ;  /* 0x0146000000007b1d */ /* 0x000fe80000010000 */
[----:B------:R-:W-:-:S02]  /*0a60*/  IMAD.U32 R22, RZ, RZ, UR4 ;  /* 0x00000004ff167e24 */ /* 0x000fc4000f8e00ff */
[----:B------:R-:W-:-:S03]  /*0a70*/  ULDC UR4, c[0x0][0xc3c] ;  /* 0x00030f0000047ab9 */ /* 0x000fc60000000800 */
[----:B------:R-:W0:Y:S01]  /*0a80*/  LDS.128 R12, [R22+0x228d0] ;  /* 0x0228d000160c7984 */ /* 0x000e220000000c00 */
[----:B------:R-:W-:Y:S06]  /*0a90*/  BAR.ARV 0x4, 0x180 ;  /* 0x0106000000007b1d */ /* 0x000fec0000002000 */
[----:B0-----:R-:W-:-:S13]  /*0aa0*/  ISETP.GE.AND P0, PT, R15, UR4, PT ;  /* 0x000000040f007c0c */ /* 0x001fda000bf06270 */
[----:B------:R-:W-:Y:S05]  /*0ab0*/  @P0 BRA `(.L_x_14264) ;  /* 0x000001d400840947 */ /* 0x000fea0003800000 */
[----:B------:R-:W-:Y:S01]  /*0ac0*/  VIADD R0, R0, 0xffffff80 ;  /* 0xffffff8000007836 */ /* 0x000fe20000000000 */
[----:B------:R-:W-:Y:S01]  /*0ad0*/  ULOP3.LUT UR44, UR36, 0x1, URZ, 0xfc, !UPT ;  /* 0x00000001242c7892 */ /* 0x000fe2000f8efc3f */
        /* <DEDUP_REMOVED lines=16> */
[CC--:B------:R-:W-:Y:S02]  /*0be0*/  LEA.HI R10, R9.reuse, R20.reuse, RZ, 0x2 ;  /* 0x00000014090a7211 */ /* 0x0c0fe400078f10ff */
[----:B------:R-:W-:Y:S02]  /*0bf0*/  LOP3.LUT R2, R2, 0x3fffffe, RZ, 0xc0, !PT ;  /* 0x03fffffe02027812 */ /* 0x000fe400078ec0ff */
[--C-:B------:R-:W-:Y:S02]  /*0c00*/  SHF.R.S32.HI R11, RZ, 0x2, R10.reuse ;  /* 0x00000002ff0b7819 */ /* 0x100fe4000001140a */
[----:B------:R-:W-:Y:S02]  /*0c10*/  SHF.R.S32.HI R8, RZ, 0x1f, R10 ;  /* 0x0000001fff087819 */ /* 0x000fe4000001140a */
[----:B------:R-:W-:Y:S02]  /*0c20*/  LEA.HI R9, R9, R20, RZ, 0x5 ;  /* 0x0000001409097211 */ /* 0x000fe400078f28ff */
[----:B------:R-:W-:-:S02]  /*0c30*/  LEA.HI R8, R8, R11, RZ, 0x3 ;  /* 0x0000000b08087211 */ /* 0x000fc400078f18ff */
[----:B------:R-:W-:Y:S02]  /*0c40*/  LOP3.LUT R6, R6, 0x1ffffffe, RZ, 0xc0, !PT ;  /* 0x1ffffffe06067812 */ /* 0x000fe400078ec0ff */
[----:B------:R-:W-:Y:S01]  /*0c50*/  LOP3.LUT R12, R8, 0xfffffff8, RZ, 0xc0, !PT ;  /* 0xfffffff8080c7812 */ /* 0x000fe200078ec0ff */
[----:B------:R-:W-:Y:S01]  /*0c60*/  IMAD.IADD R8, R5, 0x1, -R2 ;  /* 0x0000000105087824 */ /* 0x000fe200078e0a02 */
[-C--:B------:R-:W-:Y:S01]  /*0c70*/  LEA.HI R2, R3, R0.reuse, RZ, 0x5 ;  /* 0x0000000003027211 */ /* 0x080fe200078f28ff */
[----:B------:R-:W-:Y:S01]  /*0c80*/  IMAD.IADD R6, R7, 0x1, -R6 ;  /* 0x0000000107067824 */ /* 0x000fe200078e0a06 */
[----:B------:R-:W-:Y:S01]  /*0c90*/  LEA.HI R3, R3, R0, RZ, 0x3 ;  /* 0x0000000003037211 */ /* 0x000fe200078f18ff */
[----:B------:R-:W-:Y:S01]  /*0ca0*/  IMAD.IADD R12, R11, 0x1, -R12 ;  /* 0x000000010b0c7824 */ /* 0x000fe200078e0a0c */
[----:B------:R-:W-:Y:S02]  /*0cb0*/  SHF.R.S32.HI R9, RZ, 0x5, R9 ;  /* 0x00000005ff097819 */ /* 0x000fe40000011409 */
[----:B------:R-:W-:-:S02]  /*0cc0*/  LOP3.LUT R7, R3, 0xfffffff8, RZ, 0xc0, !PT ;  /* 0xfffffff803077812 */ /* 0x000fc400078ec0ff */
[----:B------:R-:W-:Y:S01]  /*0cd0*/  LOP3.LUT R3, R206, 0xfffffffc, RZ, 0xc0, !PT ;  /* 0xfffffffcce037812 */ /* 0x000fe200078ec0ff */
[----:B------:R-:W-:Y:S01]  /*0ce0*/  IMAD R9, R9, 0x10, R12 ;  /* 0x0000001009097824 */ /* 0x000fe200078e020c */
[----:B------:R-:W-:Y:S01]  /*0cf0*/  SHF.R.S32.HI R206, RZ, 0x2, R206 ;  /* 0x00000002ffce7819 */ /* 0x000fe200000114ce */
[----:B------:R-:W-:Y:S01]  /*0d00*/  IMAD.IADD R212, R0, 0x1, -R7 ;  /* 0x0000000100d47824 */ /* 0x000fe200078e0a07 */
[----:B------:R-:W-:Y:S01]  /*0d10*/  LOP3.LUT R5, R4, 0x3fffff0, RZ, 0xc0, !PT ;  /* 0x03fffff004057812 */ /* 0x000fe200078ec0ff */
[----:B------:R-:W-:Y:S01]  /*0d20*/  IMAD.IADD R3, R0, 0x1, -R3 ;  /* 0x0000000100037824 */ /* 0x000fe200078e0a03 */
[----:B------:R-:W-:Y:S01]  /*0d30*/  SHF.R.S32.HI R16, RZ, 0x5, R2 ;  /* 0x00000005ff107819 */ /* 0x000fe20000011402 */
[----:B------:R-:W-:Y:S01]  /*0d40*/  IMAD R8, R8, 0x40, R9 ;  /* 0x0000004008087824 */ /* 0x000fe200078e0209 */
[----:B------:R-:W-:Y:S01]  /*0d50*/  LOP3.LUT R10, R10, 0x7ffffffc, RZ, 0xc0, !PT ;  /* 0x7ffffffc0a0a7812 */ /* 0x000fe200078ec0ff */
[----:B------:R-:W-:Y:S02]  /*0d60*/  VIADD R9, R206, 0x40 ;  /* 0x00000040ce097836 */ /* 0x000fe40000000000 */
[----:B------:R-:W-:Y:S01]  /*0d70*/  IMAD.IADD R5, R0, 0x1, -R5 ;  /* 0x0000000100057824 */ /* 0x000fe200078e0a05 */
[----:B------:R-:W-:Y:S01]  /*0d80*/  LEA.HI R0, R3, R3, RZ, 0x1 ;  /* 0x0000000303007211 */ /* 0x000fe200078f08ff */
[----:B------:R-:W-:Y:S01]  /*0d90*/  IMAD.SHL.U32 R2, R9, 0x40, RZ ;  /* 0x0000004009027824 */ /* 0x000fe200078e00ff */
[----:B------:R-:W-:Y:S01]  /*0da0*/  SHF.R.S32.HI R4, RZ, 0x1f, R9 ;  /* 0x0000001fff047819 */ /* 0x000fe20000011409 */
[----:B------:R0:W-:Y:S01]  /*0db0*/  STL [R1+0x14], R16 ;  /* 0x0000141001007387 */ /* 0x0001e20000100800 */
[----:B------:R-:W-:Y:S01]  /*0dc0*/  LOP3.LUT R0, R0, 0x1ffffffe, RZ, 0xc0, !PT ;  /* 0x1ffffffe00007812 */ /* 0x000fe200078ec0ff */
[----:B------:R-:W-:Y:S01]  /*0dd0*/  IMAD R5, R16, 0x10, R5 ;  /* 0x0000001010057824 */ /* 0x000fe200078e0205 */
[----:B------:R-:W-:Y:S01]  /*0de0*/  LEA.HI R4, R4, R9, RZ, 0x3 ;  /* 0x0000000904047211 */ /* 0x000fe200078f18ff */
[C---:B------:R-:W-:Y:S01]  /*0df0*/  IMAD.SHL.U32 R204, R3.reuse, 0x4, RZ ;  /* 0x0000000403cc7824 */ /* 0x040fe200078e00ff */
[----:B------:R-:W-:Y:S01]  /*0e00*/  STL [R1+0x148], R8 ;  /* 0x0001480801007387 */ /* 0x000fe20000100800 */
[----:B------:R-:W-:-:S02]  /*0e10*/  IMAD.IADD R0, R3, 0x1, -R0 ;  /* 0x0000000103007824 */ /* 0x000fc400078e0a00 */
[----:B------:R-:W-:Y:S01]  /*0e20*/  IMAD.SHL.U32 R4, R4, 0x40, RZ ;  /* 0x0000004004047824 */ /* 0x000fe200078e00ff */
[----:B------:R-:W-:Y:S01]  /*0e30*/  STL [R1+0x3c], RZ ;  /* 0x00003cff01007387 */ /* 0x000fe20000100800 */
[----:B0-----:R-:W-:Y:S01]  /*0e40*/  IMAD.SHL.U32 R16, R3, 0x8, RZ ;  /* 0x0000000803107824 */ /* 0x001fe200078e00ff */
[----:B------:R-:W-:Y:S01]  /*0e50*/  LOP3.LUT R3, R2, 0x1c0, RZ, 0xc0, !PT ;  /* 0x000001c002037812 */ /* 0x000fe200078ec0ff */
[----:B------:R-:W-:Y:S01]  /*0e60*/  IMAD.IADD R10, R20, 0x1, -R10 ;  /* 0x00000001140a7824 */ /* 0x000fe200078e0a0a */
[----:B------:R-:W-:Y:S01]  /*0e70*/  LOP3.LUT R4, R4, 0xfffffe00, RZ, 0xc0, !PT ;  /* 0xfffffe0004047812 */ /* 0x000fe200078ec0ff */
[----:B------:R-:W-:Y:S01]  /*0e80*/  IMAD R11, R5, 0x8, R6 ;  /* 0x00000008050b7824 */ /* 0x000fe200078e0206 */
[----:B------:R-:W-:Y:S01]  /*0e90*/  SHF.R.U32.HI R12, RZ, 0x3, R3 ;  /* 0x00000003ff0c7819 */ /* 0x000fe20000011603 */
[----:B------:R-:W-:Y:S01]  /*0ea0*/  IMAD.SHL.U32 R44, R10, 0x2, RZ ;  /* 0x000000020a2c7824 */ /* 0x000fe200078e00ff */
[--C-:B------:R-:W-:Y:S01]  /*0eb0*/  LOP3.LUT R3, R3, 0x38, R16.reuse, 0xf8, !PT ;  /* 0x0000003803037812 */ /* 0x100fe200078ef810 */
[----:B------:R0:W-:Y:S01]  /*0ec0*/  STL [R1+0x18], R4 ;  /* 0x0000180401007387 */ /* 0x0001e20000100800 */
[----:B------:R-:W-:Y:S01]  /*0ed0*/  IMAD.SHL.U32 R212, R212, 0x8, RZ ;  /* 0x00000008d4d47824 */ /* 0x000fe200078e00ff */
[----:B------:R-:W-:Y:S01]  /*0ee0*/  SHF.R.S32.HI R17, RZ, 0x1f, R16 ;  /* 0x0000001fff117819 */ /* 0x000fe20000011410 */
[----:B------:R-:W-:Y:S01]  /*0ef0*/  VIADD R43, R44, 0x8 ;  /* 0x000000082c2b7836 */ /* 0x000fe20000000000 */
[----:B------:R-:W-:Y:S01]  /*0f00*/  LOP3.LUT R3, R4, R3, R12, 0xf6, !PT ;  /* 0x0000000304037212 */ /* 0x000fe200078ef60c */
[C---:B------:R-:W-:Y:S01]  /*0f10*/  VIADD R42, R44.reuse, 0x10 ;  /* 0x000000102c2a7836 */ /* 0x040fe20000000000 */
[----:B------:R-:W-:Y:S01]  /*0f20*/  STL [R1+0xc], R44 ;  /* 0x00000c2c01007387 */ /* 0x000fe20000100800 */
[----:B------:R-:W-:Y:S01]  /*0f30*/  VIADD R41, R44, 0x18 ;  /* 0x000000182c297836 */ /* 0x000fe20000000000 */
[----:B------:R-:W-:Y:S01]  /*0f40*/  SHF.R.S32.HI R9, RZ, 0x1f, R212 ;  /* 0x0000001fff097819 */ /* 0x000fe200000114d4 */
[----:B------:R-:W-:-:S02]  /*0f50*/  IMAD R3, R3, 0x2, R22 ;  /* 0x0000000203037824 */ /* 0x000fc400078e0216 */
[----:B0-----:R-:W-:Y:S02]  /*0f60*/  IMAD.SHL.U32 R4, R11, 0x8, RZ ;  /* 0x000000080b047824 */ /* 0x001fe400078e00ff */
        /* <DEDUP_REMOVED lines=21> */
[----:B------:R-:W-:Y:S01]  /*10c0*/  IMAD.MOV.U32 R6, RZ, RZ, R14 ;  /* 0x000000ffff067224 */ /* 0x000fe200078e000e */
[----:B------:R1:W-:Y:S01]  /*10d0*/  STL [R1+0xac], R39 ;  /* 0x0000ac2701007387 */ /* 0x0003e20000100800 */
[----:B------:R-:W-:Y:S01]  /*10e0*/  VIADD R27, R44, 0x88 ;  /* 0x000000882c1b7836 */ /* 0x000fe20000000000 */
[----:B--2---:R-:W-:Y:S01]  /*10f0*/  SHF.R.S32.HI R41, RZ, 0x1f, R41 ;  /* 0x0000001fff297819 */ /* 0x004fe20000011429 */
[----:B------:R-:W-:Y:S01]  /*1100*/  IMAD.MOV.U32 R5, RZ, RZ, R13 ;  /* 0x000000ffff057224 */ /* 0x000fe200078e000d */
[----:B------:R2:W-:Y:S01]  /*1110*/  STL [R1+0xa8], R38 ;  /* 0x0000a82601007387 */ /* 0x0005e20000100800 */
[----:B------:R-:W-:Y:S01]  /*1120*/  VIADD R14, R212, 0x40 ;  /* 0x00000040d40e7836 */ /* 0x000fe20000000000 */
[----:B0-----:R-:W-:Y:S01]  /*1130*/  SHF.R.S32.HI R40, RZ, 0x1f, R40 ;  /* 0x0000001fff287819 */ /* 0x001fe20000011428 */
[----:B------:R-:W-:Y:S01]  /*1140*/  VIADD R26, R44, 0x90 ;  /* 0x000000902c1a7836 */ /* 0x000fe20000000000 */
[----:B------:R0:W-:Y:S01]  /*1150*/  STL [R1+0xa4], R37 ;  /* 0x0000a42501007387 */ /* 0x0001e20000100800 */
[----:B------:R-:W-:Y:S01]  /*1160*/  VIADD R13, R212, 0x80 ;  /* 0x00000080d40d7836 */ /* 0x000fe20000000000 */
[----:B------:R-:W-:Y:S01]  /*1170*/  SHF.R.S32.HI R14, RZ, 0x1f, R14 ;  /* 0x0000001fff0e7819 */ /* 0x000fe2000001140e */
[C---:B------:R-:W-:Y:S01]  /*1180*/  VIADD R25, R44.reuse, 0x98 ;  /* 0x000000982c197836 */ /* 0x040fe20000000000 */
[----:B------:R3:W-:Y:S01]  /*1190*/  STL [R1+0xa0], R36 ;  /* 0x0000a02401007387 */ /* 0x0007e20000100800 */
[C---:B------:R-:W-:Y:S01]  /*11a0*/  VIADD R24, R44.reuse, 0xa0 ;  /* 0x000000a02c187836 */ /* 0x040fe20000000000 */
[----:B------:R-:W-:Y:S01]  /*11b0*/  SHF.R.S32.HI R13, RZ, 0x1f, R13 ;  /* 0x0000001fff0d7819 */ /* 0x000fe2000001140d */
[C---:B------:R-:W-:Y:S01]  /*11c0*/  VIADD R21, R44.reuse, 0xa8 ;  /* 0x000000a82c157836 */ /* 0x040fe20000000000 */
[----:B------:R4:W-:Y:S01]  /*11d0*/  STL [R1+0x9c], R35 ;  /* 0x00009c2301007387 */ /* 0x0009e20000100800 */
[----:B------:R-:W-:Y:S01]  /*11e0*/  IMAD.MOV.U32 R7, RZ, RZ, R15 ;  /* 0x000000ffff077224 */ /* 0x000fe200078e000f */
[----:B-1----:R-:W-:Y:S01]  /*11f0*/  SHF.R.S32.HI R39, RZ, 0x1f, R39 ;  /* 0x0000001fff277819 */ /* 0x002fe20000011427 */
[----:B------:R-:W-:Y:S01]  /*1200*/  VIADD R20, R44, 0xb0 ;  /* 0x000000b02c147836 */ /* 0x000fe20000000000 */
[----:B------:R1:W-:Y:S01]  /*1210*/  STL [R1+0x98], R34 ;  /* 0x0000982201007387 */ /* 0x0003e20000100800 */
[----:B------:R-:W-:Y:S01]  /*1220*/  VIADD R9, R212, 0xc0 ;  /* 0x000000c0d4097836 */ /* 0x000fe20000000000 */
[----:B--2---:R-:W-:Y:S01]  /*1230*/  SHF.R.S32.HI R38, RZ, 0x1f, R38 ;  /* 0x0000001fff267819 */ /* 0x004fe20000011426 */
[C---:B------:R-:W-:Y:S01]  /*1240*/  VIADD R15, R44.reuse, 0xb8 ;  /* 0x000000b82c0f7836 */ /* 0x040fe20000000000 */
[----:B------:R2:W-:Y:S01]  /*1250*/  STL [R1+0x94], R33 ;  /* 0x0000942101007387 */ /* 0x0005e20000100800 */
[C---:B------:R-:W-:Y:S01]  /*1260*/  VIADD R14, R44.reuse, 0xc0 ;  /* 0x000000c02c0e7836 */ /* 0x040fe20000000000 */
[----:B------:R-:W-:Y:S01]  /*1270*/  SHF.R.S32.HI R9, RZ, 0x1f, R9 ;  /* 0x0000001fff097819 */ /* 0x000fe20000011409 */
[C---:B------:R-:W-:Y:S01]  /*1280*/  VIADD R13, R44.reuse, 0xc8 ;  /* 0x000000c82c0d7836 */ /* 0x040fe20000000000 */
[----:B------:R5:W-:Y:S01]  /*1290*/  STL [R1+0x90], R32 ;  /* 0x0000902001007387 */ /* 0x000be20000100800 */
[C---:B------:R-:W-:Y:S01]  /*12a0*/  VIADD R12, R44.reuse, 0xd0 ;  /* 0x000000d02c0c7836 */ /* 0x040fe20000000000 */
[----:B0-----:R-:W-:Y:S01]  /*12b0*/  SHF.R.S32.HI R37, RZ, 0x1f, R37 ;  /* 0x0000001fff257819 */ /* 0x001fe20000011425 */
[C---:B------:R-:W-:Y:S01]  /*12c0*/  VIADD R11, R44.reuse, 0xd8 ;  /* 0x000000d82c0b7836 */ /* 0x040fe20000000000 */
[----:B------:R0:W-:Y:S01]  /*12d0*/  STL [R1+0x8c], R31 ;  /* 0x00008c1f01007387 */ /* 0x0001e20000100800 */
[C---:B------:R-:W-:Y:S01]  /*12e0*/  VIADD R10, R44.reuse, 0xe0 ;  /* 0x000000e02c0a7836 */ /* 0x040fe20000000000 */
[----:B---3--:R-:W-:Y:S01]  /*12f0*/  SHF.R.S32.HI R36, RZ, 0x1f, R36 ;  /* 0x0000001fff247819 */ /* 0x008fe20000011424 */
[C---:B------:R-:W-:Y:S01]  /*1300*/  VIADD R9, R44.reuse, 0xe8 ;  /* 0x000000e82c097836 */ /* 0x040fe20000000000 */
[----:B------:R3:W-:Y:S01]  /*1310*/  STL [R1+0x88], R30 ;  /* 0x0000881e01007387 */ /* 0x0007e20000100800 */
[C---:B------:R-:W-:Y:S01]  /*1320*/  VIADD R4, R44.reuse, 0xf0 ;  /* 0x000000f02c047836 */ /* 0x040fe20000000000 */
[----:B----4-:R-:W-:Y:S01]  /*1330*/  SHF.R.S32.HI R35, RZ, 0x1f, R35 ;  /* 0x0000001fff237819 */ /* 0x010fe20000011423 */
[----:B------:R-:W-:Y:S01]  /*1340*/  VIADD R3, R44, 0xf8 ;  /* 0x000000f82c037836 */ /* 0x000fe20000000000 */
[----:B------:R4:W-:Y:S01]  /*1350*/  STL [R1+0x84], R29 ;  /* 0x0000841d01007387 */ /* 0x0009e20000100800 */
[----:B-1----:R-:W-:Y:S01]  /*1360*/  SHF.R.S32.HI R34, RZ, 0x1f, R34 ;  /* 0x0000001fff227819 */ /* 0x002fe20000011422 */
[----:B------:R-:W-:Y:S01]  /*1370*/  IMAD R0, R0, 0x8, R8 ;  /* 0x0000000800007824 */ /* 0x000fe200078e0208 */
[----:B--2---:R-:W-:Y:S01]  /*1380*/  SHF.R.S32.HI R33, RZ, 0x1f, R33 ;  /* 0x0000001fff217819 */ /* 0x004fe20000011421 */
[----:B------:R1:W-:Y:S01]  /*1390*/  STL [R1+0x80], R28 ;  /* 0x0000801c01007387 */ /* 0x0003e20000100800 */
[----:B-----5:R-:W-:Y:S01]  /*13a0*/  SHF.R.S32.HI R32, RZ, 0x1f, R32 ;  /* 0x0000001fff207819 */ /* 0x020fe20000011420 */
[C---:B------:R-:W-:Y:S01]  /*13b0*/  VIADD R2, R16.reuse, 0x20 ;  /* 0x0000002010027836 */ /* 0x040fe20000000000 */
[----:B0-----:R-:W-:Y:S01]  /*13c0*/  SHF.R.S32.HI R31, RZ, 0x1f, R31 ;  /* 0x0000001fff1f7819 */ /* 0x001fe2000001141f */
[----:B------:R0:W-:Y:S01]  /*13d0*/  STL [R1+0x7c], R27 ;  /* 0x00007c1b01007387 */ /* 0x0001e20000100800 */
[----:B---3--:R-:W-:Y:S01]  /*13e0*/  SHF.R.S32.HI R30, RZ, 0x1f, R30 ;  /* 0x0000001fff1e7819 */ /* 0x008fe2000001141e */
[C---:B------:R-:W-:Y:S01]  /*13f0*/  VIADD R216, R16.reuse, 0x40 ;  /* 0x0000004010d87836 */ /* 0x040fe20000000000 */
[----:B----4-:R-:W-:Y:S01]  /*1400*/  SHF.R.S32.HI R29, RZ, 0x1f, R29 ;  /* 0x0000001fff1d7819 */ /* 0x010fe2000001141d */
[----:B------:R2:W-:Y:S01]  /*1410*/  STL [R1+0x78], R26 ;  /* 0x0000781a01007387 */ /* 0x0005e20000100800 */
[C---:B------:R-:W-:Y:S01]  /*1420*/  VIADD R215, R16.reuse, 0x60 ;  /* 0x0000006010d77836 */ /* 0x040fe20000000000 */
[----:B-1----:R-:W-:Y:S01]  /*1430*/  SHF.R.S32.HI R28, RZ, 0x1f, R28 ;  /* 0x0000001fff1c7819 */ /* 0x002fe2000001141c */
[C---:B------:R-:W-:Y:S01]  /*1440*/  VIADD R214, R16.reuse, 0x80 ;  /* 0x0000008010d67836 */ /* 0x040fe20000000000 */
[----:B------:R1:W-:Y:S01]  /*1450*/  STL [R1+0x74], R25 ;  /* 0x0000741901007387 */ /* 0x0003e20000100800 */
[C---:B------:R-:W-:Y:S01]  /*1460*/  VIADD R213, R16.reuse, 0xa0 ;  /* 0x000000a010d57836 */ /* 0x040fe20000000000 */
[----:B0-----:R-:W-:Y:S01]  /*1470*/  SHF.R.S32.HI R27, RZ, 0x1f, R27 ;  /* 0x0000001fff1b7819 */ /* 0x001fe2000001141b */
[C---:B------:R-:W-:Y:S01]  /*1480*/  VIADD R218, R16.reuse, 0xc0 ;  /* 0x000000c010da7836 */ /* 0x040fe20000000000 */
[----:B------:R0:W-:Y:S01]  /*1490*/  STL [R1+0x70], R24 ;  /* 0x0000701801007387 */ /* 0x0001e20000100800 */
[----:B------:R-:W-:Y:S01]  /*14a0*/  VIADD R217, R16, 0xe0 ;  /* 0x000000e010d97836 */ /* 0x000fe20000000000 */
[----:B--2---:R-:W-:Y:S01]  /*14b0*/  SHF.R.S32.HI R26, RZ, 0x1f, R26 ;  /* 0x0000001fff1a7819 */ /* 0x004fe2000001141a */
[----:B------:R-:W-:Y:S01]  /*14c0*/  VIADD R211, R204, 0x10 ;  /* 0x00000010ccd37836 */ /* 0x000fe20000000000 */
[----:B------:R2:W-:Y:S01]  /*14d0*/  STL [R1+0x6c], R21 ;  /* 0x00006c1501007387 */ /* 0x0005e20000100800 */
[----:B------:R-:W-:-:S02]  /*14e0*/  SHF.R.S32.HI R209, RZ, 0x1f, R2 ;  /* 0x0000001fffd17819 */ /* 0x000fc40000011402 */
[----:B-1----:R-:W-:Y:S01]  /*14f0*/  SHF.R.S32.HI R25, RZ, 0x1f, R25 ;  /* 0x0000001fff197819 */ /* 0x002fe20000011419 */
[----:B------:R1:W-:Y:S01]  /*1500*/  STL [R1+0x68], R20 ;  /* 0x0000681401007387 */ /* 0x0003e20000100800 */
[----:B------:R-:W-:Y:S02]  /*1510*/  SHF.R.S32.HI R229, RZ, 0x1f, R216 ;  /* 0x0000001fffe57819 */ /* 0x000fe400000114d8 */
[----:B0-----:R-:W-:Y:S01]  /*1520*/  SHF.R.S32.HI R24, RZ, 0x1f, R24 ;  /* 0x0000001fff187819 */ /* 0x001fe20000011418 */
[----:B------:R0:W-:Y:S01]  /*1530*/  STL [R1+0x64], R15 ;  /* 0x0000640f01007387 */ /* 0x0001e20000100800 */
[----:B------:R-:W-:Y:S02]  /*1540*/  SHF.R.S32.HI R228, RZ, 0x1f, R215 ;  /* 0x0000001fffe47819 */ /* 0x000fe400000114d7 */
[----:B--2---:R-:W-:Y:S01]  /*1550*/  SHF.R.S32.HI R21, RZ, 0x1f, R21 ;  /* 0x0000001fff157819 */ /* 0x004fe20000011415 */
        /* <DEDUP_REMOVED lines=13> */
[----:B0-----:R-:W-:-:S03]  /*1630*/  SHF.R.S32.HI R12, RZ, 0x1f, R12 ;  /* 0x0000001fff0c7819 */ /* 0x001fc6000001140c */
[----:B------:R0:W-:Y:S01]  /*1640*/  STL [R1+0x4c], R9 ;  /* 0x00004c0901007387 */ /* 0x0001e20000100800 */
[----:B--2---:R-:W-:-:S03]  /*1650*/  SHF.R.S32.HI R11, RZ, 0x1f, R11 ;  /* 0x0000001fff0b7819 */ /* 0x004fc6000001140b */
[----:B------:R-:W-:Y:S01]  /*1660*/  STL [R1+0x140], R43 ;  /* 0x0001402b01007387 */ /* 0x000fe20000100800 */
[----:B-1----:R-:W-:-:S03]  /*1670*/  SHF.R.S32.HI R10, RZ, 0x1f, R10 ;  /* 0x0000001fff0a7819 */ /* 0x002fc6000001140a */
[----:B------:R1:W-:Y:S01]  /*1680*/  STL [R1+0x48], R4 ;  /* 0x0000480401007387 */ /* 0x0003e20000100800 */
[----:B0-----:R-:W-:-:S03]  /*1690*/  SHF.R.S32.HI R9, RZ, 0x1f, R9 ;  /* 0x0000001fff097819 */ /* 0x001fc60000011409 */
[----:B------:R-:W-:Y:S04]  /*16a0*/  STL [R1+0x13c], R42 ;  /* 0x00013c2a01007387 */ /* 0x000fe80000100800 */
[----:B------:R0:W-:Y:S01]  /*16b0*/  STL [R1+0x44], R3 ;  /* 0x0000440301007387 */ /* 0x0001e20000100800 */
[----:B-1----:R-:W-:-:S03]  /*16c0*/  SHF.R.S32.HI R4, RZ, 0x1f, R4 ;  /* 0x0000001fff047819 */ /* 0x002fc60000011404 */
[----:B------:R1:W-:Y:S04]  /*16d0*/  STL [R1+0x138], R41 ;  /* 0x0001382901007387 */ /* 0x0003e80000100800 */
        /* <DEDUP_REMOVED lines=30> */
.L_x_14436:
[----:B01-3--:R-:W0:Y:S02]  /*18c0*/  LDC.64 R8, c[0x0][0xc88] ;  /* 0x00032200ff087b82 */ /* 0x00be240000000a00 */
[----:B0-----:R-:W-:-:S05]  /*18d0*/  IMAD.WIDE R8, R7, 0x4, R8 ;  /* 0x0000000407087825 */ /* 0x001fca00078e0208 */
[----:B--2--5:R-:W2:Y:S01]  /*18e0*/  LDG.E R34, desc[UR42][R8.64] ;  /* 0x0000002a08227981 */ /* 0x024ea2000c1e1900 */
[----:B------:R-:W-:Y:S05]  /*18f0*/  YIELD ;  /* 0x0000000000007946 */ /* 0x000fea0003800000 */
[----:B------:R-:W-:Y:S01]  /*1900*/  ULDC.64 UR4, c[0x0][0xa28] ;  /* 0x00028a0000047ab9 */ /* 0x000fe20000000a00 */
[----:B------:R-:W-:Y:S01]  /*1910*/  ULDC.64 UR8, c[0x0][0xa18] ;  /* 0x0002860000087ab9 */ /* 0x000fe20000000a00 */
[----:B------:R-:W-:Y:S01]  /*1920*/  ISETP.NE.U32.AND P1, PT, RZ, UR4, PT ;  /* 0x00000004ff007c0c */ /* 0x000fe2000bf25070 */
[----:B------:R-:W-:Y:S01]  /*1930*/  ULDC.64 UR6, c[0x0][0xa08] ;  /* 0x0002820000067ab9 */ /* 0x000fe20000000a00 */
[----:B----4-:R-:W-:Y:S01]  /*1940*/  IMAD.MOV.U32 R4, RZ, RZ, RZ ;  /* 0x000000ffff047224 */ /* 0x010fe200078e00ff */
        /* <DEDUP_REMOVED lines=44> */
.L_x_14265:
[----:B------:R-:W-:Y:S01]  /*1c10*/  ULDC.64 UR4, c[0x0][0xa20] ;  /* 0x0002880000047ab9 */ /* 0x000fe20000000a00 */
[C---:B------:R-:W-:Y:S02]  /*1c20*/  LOP3.LUT R3, R6.reuse, 0xff000000, RZ, 0xc0, !PT ;  /* 0xff00000006037812 */ /* 0x040fe400078ec0ff */
[----:B------:R-:W-:Y:S02]  /*1c30*/  ISETP.NE.U32.AND P1, PT, RZ, UR4, PT ;  /* 0x00000004ff007c0c */ /* 0x000fe4000bf25070 */
[C---:B------:R-:W-:Y:S02]  /*1c40*/  LOP3.LUT R0, R6.reuse, 0xff0000, RZ, 0xc0, !PT ;  /* 0x00ff000006007812 */ /* 0x040fe400078ec0ff */
[----:B------:R-:W-:Y:S02]  /*1c50*/  ISETP.NE.AND.EX P1, PT, RZ, UR5, PT, P1 ;  /* 0x00000005ff007c0c */ /* 0x000fe4000bf25310 */
[----:B------:R-:W-:Y:S02]  /*1c60*/  SHF.R.U32.HI R3, RZ, 0x8, R3 ;  /* 0x00000008ff037819 */ /* 0x000fe40000011603 */
[----:B------:R-:W-:-:S02]  /*1c70*/  LOP3.LUT R207, R6, 0xffff, RZ, 0xc0, !PT ;  /* 0x0000ffff06cf7812 */ /* 0x000fc400078ec0ff */
[----:B------:R-:W-:-:S07]  /*1c80*/  LEA.HI R10, R0, R3, RZ, 0x10 ;  /* 0x00000003000a7211 */ /* 0x000fce00078f80ff */
[----:B------:R-:W-:Y:S05]  /*1c90*/  @!P1 BRA `(.L_x_14266) ;  /* 0x0000000000109947 */ /* 0x000fea0003800000 */
[----:B------:R-:W-:-:S04]  /*1ca0*/  IADD3 R6, P0, R36, UR4, RZ ;  /* 0x0000000424067c10 */ /* 0x000fc8000ff1e0ff */
[----:B------:R-:W-:-:S05]  /*1cb0*/  IADD3.X R7, R35, UR5, RZ, P0, !PT ;  /* 0x0000000523077c10 */ /* 0x000fca00087fe4ff */
[----:B------:R0:W5:Y:S01]  /*1cc0*/  LDG.E R33, desc[UR42][R6.64] ;  /* 0x0000002a06217981 */ /* 0x000162000c1e1900 */
[----:B------:R-:W-:Y:S05]  /*1cd0*/  BRA `(.L_x_14267) ;  /* 0x0000000000107947 */ /* 0x000fea0003800000 */
.L_x_14266:
[----:B------:R-:W-:Y:S05]  /*1ce0*/  @!P0 BRA `(.L_x_14267) ;  /* 0x00000000000c8947 */ /* 0x000fea0003800000 */
[----:B------:R-:W2:Y:S04]  /*1cf0*/  LDG.E R0, desc[UR42][R8.64] ;  /* 0x0000002a08007981 */ /* 0x000ea8000c1e1900 */
[----:B------:R-:W2:Y:S02]  /*1d00*/  LDG.E R33, desc[UR42][R8.64+0x4] ;  /* 0x0000042a08217981 */ /* 0x000ea4000c1e1900 */
[----:B--2---:R-:W-:-:S07]  /*1d10*/  IMAD.IADD R33, R33, 0x1, -R0 ;  /* 0x0000000121217824 */ /* 0x004fce00078e0a00 */
.L_x_14267:
        /* <DEDUP_REMOVED lines=19> */
[----:B------:R-:W-:Y:S01]  /*1e50*/  BSSY B0, `(.L_x_14268) ;  /* 0x0000036000007945 */ /* 0x000fe20003800000 */
[----:B------:R-:W-:Y:S01]  /*1e60*/  VIADD R5, R222, 0x7f ;  /* 0x0000007fde057836 */ /* 0x000fe20000000000 */
[----:B0-----:R-:W-:-:S07]  /*1e70*/  SHF.R.U32.HI R6, RZ, 0x10, R10 ;  /* 0x00000010ff067819 */ /* 0x001fce000001160a */
[----:B------:R-:W0:Y:S08]  /*1e80*/  @P1 LDC R8, c[0x0][0x44c] ;  /* 0x00011300ff081b82 */ /* 0x000e300000000800 */
[----:B------:R-:W1:Y:S01]  /*1e90*/  @P1 LDC R9, c[0x0][0x450] ;  /* 0x00011400ff091b82 */ /* 0x000e620000000800 */
[----:B--2---:R-:W-:Y:S02]  /*1ea0*/  @P0 IMAD.IADD R25, R3, 0x1, -R0 ;  /* 0x0000000103190824 */ /* 0x004fe400078e0a00 */
[----:B0-----:R-:W-:-:S04]  /*1eb0*/  @P1 IMAD.HI.U32 R0, R5, R8, RZ ;  /* 0x0000000805001227 */ /* 0x001fc800078e00ff */
[----:B------:R-:W-:Y:S01]  /*1ec0*/  IMAD.IADD R11, R12, 0x1, R25 ;  /* 0x000000010c0b7824 */ /* 0x000fe200078e0219 */
[----:B-1----:R-:W-:-:S03]  /*1ed0*/  @P1 SHF.R.U32.HI R5, RZ, R9, R0 ;  /* 0x00000009ff051219 */ /* 0x002fc60000011600 */
[C---:B------:R-:W-:Y:S01]  /*1ee0*/  VIADD R0, R11.reuse, 0x5f ;  /* 0x0000005f0b007836 */ /* 0x040fe20000000000 */
[----:B------:R-:W-:Y:S01]  /*1ef0*/  IADD3 R31, R11, 0x60, -R224 ;  /* 0x000000600b1f7810 */ /* 0x000fe20007ffe8e0 */
[----:B------:R0:W-:Y:S02]  /*1f00*/  STL [R1+0x4], R11 ;  /* 0x0000040b01007387 */ /* 0x0001e40000100800 */
[----:B------:R-:W-:Y:S02]  /*1f10*/  IMAD.HI R0, R0, 0x2aaaaaab, RZ ;  /* 0x2aaaaaab00007827 */ /* 0x000fe400078e02ff */
[----:B------:R0:W-:Y:S02]  /*1f20*/  STL [R1+0x40], R13 ;  /* 0x0000400d01007387 */ /* 0x0001e40000100800 */
[----:B------:R-:W-:Y:S01]  /*1f30*/  IMAD.IADD R5, R31, 0x1, R5 ;  /* 0x000000011f057824 */ /* 0x000fe200078e0205 */
[----:B------:R-:W-:Y:S01]  /*1f40*/  SHF.R.U32.HI R3, RZ, 0x1f, R0 ;  /* 0x0000001fff037819 */ /* 0x000fe20000011600 */
[----:B------:R0:W-:Y:S02]  /*1f50*/  STL [R1+0x2c], R6 ;  /* 0x00002c0601007387 */ /* 0x0001e40000100800 */
[----:B------:R-:W-:Y:S01]  /*1f60*/  IMAD.HI R5, R5, 0x2aaaaaab, RZ ;  /* 0x2aaaaaab05057827 */ /* 0x000fe200078e02ff */
[----:B------:R-:W-:-:S03]  /*1f70*/  LEA.HI.SX32 R30, R0, R3, 0x1c ;  /* 0x00000003001e7211 */ /* 0x000fc600078fe2ff */
[----:B------:R-:W-:Y:S01]  /*1f80*/  IMAD.MOV.U32 R0, RZ, RZ, RZ ;  /* 0x000000ffff007224 */ /* 0x000fe200078e00ff */
[----:B------:R-:W-:-:S04]  /*1f90*/  SHF.R.U32.HI R4, RZ, 0x1f, R5 ;  /* 0x0000001fff047819 */ /* 0x000fc80000011605 */
[----:B------:R-:W-:-:S04]  /*1fa0*/  LEA.HI.SX32 R5, R5, R4, 0x1c ;  /* 0x0000000405057211 */ /* 0x000fc800078fe2ff */
        /* <DEDUP_REMOVED lines=32> */
.L_x_14269:
[----:B------:R-:W-:Y:S05]  /*21b0*/  BSYNC B0 ;  /* 0x0000000000007941 */ /* 0x000fea0003800000 */
.L_x_14268:
        /* <DEDUP_REMOVED lines=37> */
.L_x_14272:
[----:B------:R-:W-:Y:S05]  /*2410*/  BSYNC B6 ;  /* 0x0000000000067941 */ /* 0x000fea0003800000 */
.L_x_14271:
        /* <DEDUP_REMOVED lines=20> */
.L_x_14274:
[----:B------:R-:W-:Y:S05]  /*2560*/  BSYNC B6 ;  /* 0x0000000000067941 */ /* 0x000fea0003800000 */
.L_x_14273:
[----:B------:R-:W-:Y:S01]  /*2570*/  ULDC.64 UR4, c[0x0][0x9f8] ;  /* 0x00027e0000047ab9 */ /* 0x000fe20000000a00 */
[----:B------:R-:W0:Y:S01]  /*2580*/  S2R R7, SR_TID.X ;  /* 0x0000000000077919 */ /* 0x000e220000002100 */
[----:B------:R-:W-:Y:S01]  /*2590*/  ISETP.NE.U32.AND P0, PT, RZ, UR4, PT ;  /* 0x00000004ff007c0c */ /* 0x000fe2000bf05070 */
[----:B------:R-:W-:Y:S01]  /*25a0*/  IMAD.MOV.U32 R0, RZ, RZ, R34 ;  /* 0x000000ffff007224 */ /* 0x000fe200078e0022 */
[----:B------:R-:W1:Y:S08]  /*25b0*/  LDC.64 R48, c[0x0][0x3f8] ;  /* 0x0000fe00ff307b82 */ /* 0x000e700000000a00 */
[----:B------:R-:W2:Y:S01]  /*25c0*/  LDC.64 R54, c[0x0][0x408] ;  /* 0x00010200ff367b82 */ /* 0x000ea20000000a00 */
[----:B------:R-:W-:Y:S01]  /*25d0*/  ISETP.NE.AND.EX P0, PT, RZ, UR5, PT, P0 ;  /* 0x00000005ff007c0c */ /* 0x000fe2000bf05300 */
[----:B------:R-:W3:Y:S06]  /*25e0*/  LDL R34, [R1+0x18] ;  /* 0x0000180001227983 */ /* 0x000eec0000100800 */
[----:B------:R-:W4:Y:S06]  /*25f0*/  LDC R61, c[0x0][0x3f4] ;  /* 0x0000fd00ff3d7b82 */ /* 0x000f2c0000000800 */
[----:B------:R-:W-:Y:S01]  /*2600*/  @P0 IADD3 R4, P1, R36, UR4, RZ ;  /* 0x0000000424040c10 */ /* 0x000fe2000ff3e0ff */
[----:B------:R-:W-:-:S03]  /*2610*/  ULDC UR4, c[0x0][0x320] ;  /* 0x0000c80000047ab9 */ /* 0x000fc60000000800 */
[----:B------:R-:W-:Y:S02]  /*2620*/  @P0 IADD3.X R5, R35, UR5, RZ, P1, !PT ;  /* 0x0000000523050c10 */ /* 0x000fe40008ffe4ff */
[----:B------:R-:W-:-:S03]  /*2630*/  ISETP.GE.AND P1, PT, R2, UR4, PT ;  /* 0x0000000402007c0c */ /* 0x000fc6000bf26270 */
[----:B------:R0:W3:Y:S01]  /*2640*/  @P0 LDG.E R0, desc[UR42][R4.64] ;  /* 0x0000002a04000981 */ /* 0x0000e2000c1e1900 */
[----:B------:R-:W-:Y:S02]  /*2650*/  SEL R6, RZ, 0xffffffff, P1 ;  /* 0xffffffffff067807 */ /* 0x000fe40000800000 */
[----:B------:R-:W-:Y:S02]  /*2660*/  ISETP.GE.AND P0, PT, R16, UR4, PT ;  /* 0x0000000410007c0c */ /* 0x000fe4000bf06270 */
[----:B------:R-:W-:Y:S01]  /*2670*/  ISETP.GE.AND P1, PT, R215, UR4, PT ;  /* 0x00000004d7007c0c */ /* 0x000fe2000bf26270 */
[----:B------:R-:W-:Y:S01]  /*2680*/  IMAD.SHL.U32 R6, R6, 0x2, RZ ;  /* 0x0000000206067824 */ /* 0x000fe200078e00ff */
[----:B------:R-:W-:Y:S02]  /*2690*/  SEL R3, RZ, 0x1, P0 ;  /* 0x00000001ff037807 */ /* 0x000fe40000000000 */
[----:B------:R-:W-:Y:S02]  /*26a0*/  ISETP.GE.AND P0, PT, R216, UR4, PT ;  /* 0x00000004d8007c0c */ /* 0x000fe4000bf06270 */
[----:B------:R-:W-:-:S02]  /*26b0*/  LOP3.LUT R3, R6, 0x2, R3, 0xe2, !PT ;  /* 0x0000000206037812 */ /* 0x000fc400078ee203 */
[----:B0-----:R-:W-:Y:S02]  /*26c0*/  SEL R4, RZ, 0x4, P0 ;  /* 0x00000004ff047807 */ /* 0x001fe40000000000 */
[----:B------:R-:W-:Y:S02]  /*26d0*/  SEL R5, RZ, 0x8, P1 ;  /* 0x00000008ff057807 */ /* 0x000fe40000800000 */
[----:B------:R-:W-:Y:S02]  /*26e0*/  ISETP.GE.AND P0, PT, R214, UR4, PT ;  /* 0x00000004d6007c0c */ /* 0x000fe4000bf06270 */
[----:B------:R-:W-:Y:S01]  /*26f0*/  ISETP.GE.AND P1, PT, R213, UR4, PT ;  /* 0x00000004d5007c0c */ /* 0x000fe2000bf26270 */
[----:B------:R-:W-:Y:S01]  /*2700*/  VIADD R12, R7, 0xffffff80 ;  /* 0xffffff80070c7836 */ /* 0x000fe20000000000 */
[----:B------:R-:W-:Y:S02]  /*2710*/  LOP3.LUT R4, R5, R3, R4, 0xfe, !PT ;  /* 0x0000000305047212 */ /* 0x000fe400078efe04 */
[----:B------:R-:W-:-:S02]  /*2720*/  SEL R5, RZ, 0x10, P0 ;  /* 0x00000010ff057807 */ /* 0x000fc40000000000 */
[----:B------:R-:W-:-:S04]  /*2730*/  SEL R6, RZ, 0x20, P1 ;  /* 0x00000020ff067807 */ /* 0x000fc80000800000 */
[----:B------:R-:W-:Y:S02]  /*2740*/  LOP3.LUT R4, R6, R4, R5, 0xfe, !PT ;  /* 0x0000000406047212 */ /* 0x000fe400078efe05 */
[----:B------:R-:W-:Y:S02]  /*2750*/  SHF.R.S32.HI R5, RZ, 0x1f, R12 ;  /* 0x0000001fff057819 */ /* 0x000fe4000001140c */
[----:B------:R-:W-:Y:S02]  /*2760*/  SHF.R.S32.HI R7, RZ, 0x1f, R206 ;  /* 0x0000001fff077819 */ /* 0x000fe400000114ce */
[----:B------:R-:W-:-:S03]  /*2770*/  LEA.HI R14, R5, R12, RZ, 0x2 ;  /* 0x0000000c050e7211 */ /* 0x000fc600078f10ff */
[C---:B-1----:R-:W-:Y:S01]  /*2780*/  IMAD R6, R7.reuse, R48, RZ ;  /* 0x0000003007067224 */ /* 0x042fe200078e02ff */
[----:B------:R-:W-:Y:S01]  /*2790*/  LOP3.LUT R13, R14, 0xfffffffc, RZ, 0xc0, !PT ;  /* 0xfffffffc0e0d7812 */ /* 0x000fe200078ec0ff */
[----:B--2---:R-:W-:Y:S01]  /*27a0*/  IMAD R7, R7, R54, RZ ;  /* 0x0000003607077224 */ /* 0x004fe200078e02ff */
[----:B------:R-:W-:-:S03]  /*27b0*/  SHF.R.S32.HI R205, RZ, 0x1f, R204 ;  /* 0x0000001fffcd7819 */ /* 0x000fc600000114cc */
[----:B------:R-:W-:Y:S02]  /*27c0*/  IMAD.IADD R15, R12, 0x1, -R13 ;  /* 0x000000010c0f7824 */ /* 0x000fe400078e0a0d */
[C---:B------:R-:W-:Y:S01]  /*27d0*/  IMAD R13, R206.reuse, R55, R7 ;  /* 0x00000037ce0d7224 */ /* 0x040fe200078e0207 */
[----:B-----5:R-:W-:Y:S01]  /*27e0*/  SHF.R.S32.HI R7, RZ, 0x1f, R24 ;  /* 0x0000001fff077819 */ /* 0x020fe20000011418 */
[C---:B------:R-:W-:Y:S02]  /*27f0*/  IMAD R11, R206.reuse, R49, R6 ;  /* 0x00000031ce0b7224 */ /* 0x040fe400078e0206 */
[----:B------:R-:W-:-:S04]  /*2800*/  IMAD.WIDE.U32 R8, R206, R48, R204 ;  /* 0x00000030ce087225 */ /* 0x000fc800078e00cc */
[----:B------:R-:W-:-:S04]  /*2810*/  IMAD.WIDE.U32 R20, R206, R48, R16 ;  /* 0x00000030ce147225 */ /* 0x000fc800078e0010 */
[----:B------:R-:W-:Y:S02]  /*2820*/  IMAD R6, R7, R48, RZ ;  /* 0x0000003007067224 */ /* 0x000fe400078e02ff */
[----:B------:R-:W-:Y:S02]  /*2830*/  IMAD.IADD R9, R9, 0x1, R11 ;  /* 0x0000000109097824 */ /* 0x000fe400078e020b */
[----:B------:R-:W-:Y:S02]  /*2840*/  IMAD.IADD R21, R11, 0x1, R21 ;  /* 0x000000010b157824 */ /* 0x000fe400078e0215 */
[----:B------:R-:W-:Y:S02]  /*2850*/  IMAD R11, R24, R49, R6 ;  /* 0x00000031180b7224 */ /* 0x000fe400078e0206 */
[----:B------:R-:W2:Y:S01]  /*2860*/  LDL R6, [R1+0x14] ;  /* 0x0000140001067983 */ /* 0x000ea20000100800 */
[----:B------:R-:W0:Y:S01]  /*2870*/  S2R R35, SR_TID.X ;  /* 0x0000000000237919 */ /* 0x000e220000002100 */
[----:B------:R-:W-:-:S02]  /*2880*/  ISETP.GE.AND P0, PT, R218, UR4, PT ;  /* 0x00000004da007c0c */ /* 0x000fc4000bf06270 */
[----:B------:R-:W-:Y:S02]  /*2890*/  ISETP.GE.AND P1, PT, R217, UR4, PT ;  /* 0x00000004d9007c0c */ /* 0x000fe4000bf26270 */
[----:B------:R-:W-:Y:S02]  /*28a0*/  SEL R5, RZ, 0x40, P0 ;  /* 0x00000040ff057807 */ /* 0x000fe40000000000 */
[----:B------:R-:W-:Y:S02]  /*28b0*/  SEL R10, RZ, 0x7fff80, P1 ;  /* 0x007fff80ff0a7807 */ /* 0x000fe40000800000 */
[----:B----4-:R-:W-:Y:S02]  /*28c0*/  ISETP.GE.AND P0, PT, R16, R61, PT ;  /* 0x0000003d1000720c */ /* 0x010fe40003f06270 */
[----:B------:R-:W-:Y:S02]  /*28d0*/  LOP3.LUT R10, R10, R4, R5, 0xfe, !PT ;  /* 0x000000040a0a7212 */ /* 0x000fe400078efe05 */
[----:B------:R-:W-:-:S05]  /*28e0*/  SEL R5, R61, RZ, P0 ;  /* 0x000000ff3d057207 */ /* 0x000fca0000000000 */
[----:B------:R-:W-:Y:S02]  /*28f0*/  IMAD.IADD R5, R16, 0x1, R5 ;  /* 0x0000000110057824 */ /* 0x000fe400078e0205 */
[----:B------:R-:W-:-:S03]  /*2900*/  IMAD.WIDE.U32 R50, R206, R54, R204 ;  /* 0x00000036ce327225 */ /* 0x000fc600078e00cc */
[----:B------:R-:W-:Y:S01]  /*2910*/  SHF.R.S32.HI R4, RZ, 0x1f, R5 ;  /* 0x0000001fff047819 */ /* 0x000fe20000011405 */
[----:B------:R-:W-:Y:S01]  /*2920*/  IMAD.WIDE.U32 R52, R206, R54, R16 ;  /* 0x00000036ce347225 */ /* 0x000fe200078e0010 */
[----:B0-----:R-:W-:-:S04]  /*2930*/  SHF.R.U32.HI R35, RZ, 0x7, R35 ;  /* 0x00000007ff237819 */ /* 0x001fc80000011623 */
[C---:B------:R-:W-:Y:S01]  /*2940*/  ISETP.NE.AND P6, PT, R35.reuse, 0x1, PT ;  /* 0x000000012300780c */ /* 0x040fe20003fc5270 */
[----:B------:R-:W-:Y:S02]  /*2950*/  VIADD R60, R35, 0x8 ;  /* 0x00000008233c7836 */ /* 0x000fe40000000000 */
[----:B------:R-:W-:Y:S01]  /*2960*/  VIADD R35, R206, 0x40 ;  /* 0x00000040ce237836 */ /* 0x000fe20000000000 */
[----:B------:R-:W-:Y:S01]  /*2970*/  LEA.HI R4, R4, R5, RZ, 0x3 ;  /* 0x0000000504047211 */ /* 0x000fe200078f18ff */
[----:B------:R-:W-:Y:S02]  /*2980*/  IMAD.IADD R51, R51, 0x1, R13 ;  /* 0x0000000133337824 */ /* 0x000fe400078e020d */
[----:B------:R-:W-:Y:S01]  /*2990*/  IMAD.SHL.U32 R35, R35, 0x40, RZ ;  /* 0x0000004023237824 */ /* 0x000fe200078e00ff */
[----:B------:R-:W-:Y:S01]  /*29a0*/  SHF.L.U64.HI R56, R48, 0x6, R49 ;  /* 0x0000000630387819 */ /* 0x000fe20000010231 */
[----:B------:R-:W-:Y:S01]  /*29b0*/  IMAD.IADD R53, R13, 0x1, R53 ;  /* 0x000000010d357824 */ /* 0x000fe200078e0235 */
[----:B------:R-:W-:Y:S01]  /*29c0*/  SHF.R.S32.HI R13, RZ, 0x1f, R14 ;  /* 0x0000001fff0d7819 */ /* 0x000fe2000001140e */
[----:B------:R-:W-:-:S02]  /*29d0*/  IMAD R5, R49, 0x60, RZ ;  /* 0x0000006031057824 */ /* 0x000fc400078e02ff */
[----:B------:R-:W-:Y:S02]  /*29e0*/  IMAD.SHL.U32 R57, R48, 0x40, RZ ;  /* 0x0000004030397824 */ /* 0x000fe400078e00ff */
[----:B------:R-:W-:Y:S01]  /*29f0*/  IMAD.WIDE.U32 R8, R24, R48, R8 ;  /* 0x0000003018087225 */ /* 0x000fe200078e0008 */
[----:B------:R-:W-:-:S03]  /*2a00*/  LOP3.LUT R35, R35, 0x1c0, RZ, 0xc0, !PT ;  /* 0x000001c023237812 */ /* 0x000fc600078ec0ff */
[----:B------:R-:W-:Y:S01]  /*2a10*/  IMAD.WIDE.U32 R20, R24, R48, R20 ;  /* 0x0000003018147225 */ /* 0x000fe200078e0014 */
[----:B------:R-:W-:-:S03]  /*2a20*/  LEA.HI R13, R13, R206, RZ, 0x3 ;  /* 0x000000ce0d0d7211 */ /* 0x000fc600078f18ff */
[----:B------:R-:W-:Y:S01]  /*2a30*/  IMAD.WIDE.U32 R48, R48, 0x60, RZ ;  /* 0x0000006030307825 */ /* 0x000fe200078e00ff */
[----:B------:R-:W-:-:S03]  /*2a40*/  LOP3.LUT R13, R13, 0xfffffff8, RZ, 0xc0, !PT ;  /* 0xfffffff80d0d7812 */ /* 0x000fc600078ec0ff */
[----:B------:R-:W-:Y:S01]  /*2a50*/  IMAD.IADD R62, R49, 0x1, R5 ;  /* 0x00000001313e7824 */ /* 0x000fe200078e0205 */
[----:B------:R-:W-:Y:S01]  /*2a60*/  LOP3.LUT R5, R35, 0x38, R4, 0xf8, !PT ;  /* 0x0000003823057812 */ /* 0x000fe200078ef804 */
[C---:B------:R-:W-:Y:S01]  /*2a70*/  VIADD R35, R206.reuse, 0x40 ;  /* 0x00000040ce237836 */ /* 0x040fe20000000000 */
[----:B------:R-:W-:Y:S05]  /*2a80*/  @!P6 WARPSYNC.ALL ;  /* 0x000000000000e948 */ /* 0x000fea0003800000 */
[----:B------:R-:W-:Y:S01]  /*2a90*/  IMAD.SHL.U32 R35, R35, 0x40, RZ ;  /* 0x0000004023237824 */ /* 0x000fe200078e00ff */
[----:B------:R-:W-:Y:S01]  /*2aa0*/  ULDC UR4, c[0x0][0x2f4] ;  /* 0x0000bd0000047ab9 */ /* 0x000fe20000000800 */
[----:B------:R-:W-:Y:S01]  /*2ab0*/  IMAD.IADD R13, R206, 0x1, -R13 ;  /* 0x00000001ce0d7824 */ /* 0x000fe200078e0a0d */
[----:B------:R-:W-:Y:S01]  /*2ac0*/  ISETP.GE.AND P2, PT, R2, UR4, PT ;  /* 0x0000000402007c0c */ /* 0x000fe2000bf46270 */
[----:B------:R-:W-:Y:S01]  /*2ad0*/  IMAD R7, R7, R54, RZ ;  /* 0x0000003607077224 */ /* 0x000fe200078e02ff */
[----:B------:R-:W-:Y:S01]  /*2ae0*/  LOP3.LUT R35, R35, 0x1c0, RZ, 0xc0, !PT ;  /* 0x000001c023237812 */ /* 0x000fe200078ec0ff */
[----:B------:R-:W-:-:S02]  /*2af0*/  IMAD.SHL.U32 R73, R13, 0x40, RZ ;  /* 0x000000400d497824 */ /* 0x000fc400078e00ff */
[C---:B------:R-:W-:Y:S01]  /*2b00*/  IMAD R7, R24.reuse, R55, R7 ;  /* 0x0000003718077224 */ /* 0x040fe200078e0207 */
[----:B------:R-:W-:Y:S01]  /*2b10*/  SHF.R.U32.HI R35, RZ, 0x3, R35 ;  /* 0x00000003ff237819 */ /* 0x000fe20000011623 */
[----:B------:R-:W-:Y:S01]  /*2b20*/  IMAD.WIDE.U32 R50, R24, R54, R50 ;  /* 0x0000003618327225 */ /* 0x000fe200078e0032 */
[----:B------:R-:W-:-:S03]  /*2b30*/  LOP3.LUT R73, R73, 0x1c0, RZ, 0xc0, !PT ;  /* 0x000001c049497812 */ /* 0x000fc600078ec0ff */
[----:B------:R-:W-:Y:S01]  /*2b40*/  IMAD.WIDE.U32 R52, R24, R54, R52 ;  /* 0x0000003618347225 */ /* 0x000fe200078e0034 */
[----:B------:R-:W-:Y:S02]  /*2b50*/  LOP3.LUT R5, R5, R35, RZ, 0x3c, !PT ;  /* 0x0000002305057212 */ /* 0x000fe400078e3cff */
[----:B------:R-:W-:Y:S01]  /*2b60*/  LOP3.LUT R18, R18, 0xfffffffe, RZ, 0xc0, !PT ;  /* 0xfffffffe12127812 */ /* 0x000fe200078ec0ff */
[----:B------:R-:W-:Y:S01]  /*2b70*/  IMAD.IADD R67, R51, 0x1, R7 ;  /* 0x0000000133437824 */ /* 0x000fe200078e0207 */
[----:B------:R-:W-:Y:S01]  /*2b80*/  SHF.R.U32.HI R76, RZ, 0x3, R73 ;  /* 0x00000003ff4c7819 */ /* 0x000fe20000011649 */
[----:B------:R-:W-:Y:S01]  /*2b90*/  IMAD.IADD R68, R7, 0x1, R53 ;  /* 0x0000000107447824 */ /* 0x000fe200078e0235 */
[----:B------:R-:W-:Y:S01]  /*2ba0*/  LOP3.LUT R7, R73, 0x18, R16, 0xf8, !PT ;  /* 0x0000001849077812 */ /* 0x000fe200078ef810 */
[----:B------:R-:W-:Y:S01]  /*2bb0*/  IMAD.MOV.U32 R75, RZ, RZ, 0x20 ;  /* 0x00000020ff4b7424 */ /* 0x000fe200078e00ff */
[----:B------:R-:W-:Y:S02]  /*2bc0*/  @P2 LOP3.LUT R18, R18, 0x1, RZ, 0xfc, !PT ;  /* 0x0000000112122812 */ /* 0x000fe400078efcff */
[----:B------:R-:W-:-:S02]  /*2bd0*/  LOP3.LUT P2, RZ, R13, 0x4, RZ, 0xc0, !PT ;  /* 0x000000040dff7812 */ /* 0x000fc4000784c0ff */
[----:B------:R-:W-:Y:S02]  /*2be0*/  PRMT R84, R10, 0x8880, RZ ;  /* 0x000088800a547816 */ /* 0x000fe400000000ff */
[----:B------:R-:W-:Y:S01]  /*2bf0*/  LOP3.LUT R7, R7, R76, RZ, 0x3c, !PT ;  /* 0x0000004c07077212 */ /* 0x000fe200078e3cff */
[----:B------:R-:W-:Y:S01]  /*2c00*/  IMAD R63, R55, 0x60, RZ ;  /* 0x00000060373f7824 */ /* 0x000fe200078e02ff */
[C---:B------:R-:W-:Y:S01]  /*2c10*/  SHF.L.U64.HI R58, R54.reuse, 0x6, R55 ;  /* 0x00000006363a7819 */ /* 0x040fe20000010237 */
[----:B------:R-:W-:Y:S01]  /*2c20*/  IMAD.SHL.U32 R59, R54, 0x40, RZ ;  /* 0x00000040363b7824 */ /* 0x000fe200078e00ff */
[----:B------:R-:W-:Y:S01]  /*2c30*/  PRMT R84, R84, 0x7710, RZ ;  /* 0x0000771054547816 */ /* 0x000fe200000000ff */
[----:B------:R-:W-:Y:S01]  /*2c40*/  IMAD.WIDE.U32 R54, R54, 0x60, RZ ;  /* 0x0000006036367825 */ /* 0x000fe200078e00ff */
[----:B------:R-:W-:Y:S02]  /*2c50*/  SEL R75, R75, 0xffffffe0, !P2 ;  /* 0xffffffe04b4b7807 */ /* 0x000fe40005000000 */
[----:B------:R-:W-:Y:S01]  /*2c60*/  LOP3.LUT R70, R4, 0xfffffff8, RZ, 0xc0, !PT ;  /* 0xfffffff804467812 */ /* 0x000fe200078ec0ff */
[----:B------:R-:W-:Y:S01]  /*2c70*/  IMAD.IADD R3, R32, 0x1, R33 ;  /* 0x0000000120037824 */ /* 0x000fe200078e0221 */
[C---:B------:R-:W-:Y:S01]  /*2c80*/  LOP3.LUT R77, R84.reuse, 0x1, RZ, 0xc0, !PT ;  /* 0x00000001544d7812 */ /* 0x040fe200078ec0ff */
[----:B------:R-:W-:Y:S01]  /*2c90*/  IMAD.SHL.U32 R61, R61, 0x2, RZ ;  /* 0x000000023d3d7824 */ /* 0x000fe200078e00ff */
[C---:B------:R-:W-:Y:S01]  /*2ca0*/  LOP3.LUT R78, R84.reuse, 0x2, RZ, 0xc0, !PT ;  /* 0x00000002544e7812 */ /* 0x040fe200078ec0ff */
        /* <DEDUP_REMOVED lines=8> */
[----:B------:R-:W-:Y:S01]  /*2d30*/  SHF.R.S32.HI R69, RZ, 0x3, R4 ;  /* 0x00000003ff457819 */ /* 0x000fe20000011404 */
[----:B------:R-:W-:Y:S01]  /*2d40*/  @!P6 BAR.SYNC.DEFER_BLOCKING 0x9, 0x100 ;  /* 0x024400000000eb1d */ /* 0x000fe20000010000 */
[----:B------:R-:W-:Y:S02]  /*2d50*/  ISETP.GE.AND P1, PT, R16, UR4, PT ;  /* 0x0000000410007c0c */ /* 0x000fe4000bf26270 */
[----:B------:R-:W-:Y:S02]  /*2d60*/  SHF.R.S32.HI R72, RZ, 0x1f, R70 ;  /* 0x0000001fff487819 */ /* 0x000fe40000011446 */
[----:B------:R-:W-:Y:S01]  /*2d70*/  LOP3.LUT R84, R84, 0x40, RZ, 0xc0, !PT ;  /* 0x0000004054547812 */ /* 0x000fe200078ec0ff */
[----:B---3--:R-:W-:Y:S01]  /*2d80*/  IMAD.IADD R74, R34, 0x1, R5 ;  /* 0x00000001224a7824 */ /* 0x008fe200078e0205 */
[----:B------:R-:W-:-:S04]  /*2d90*/  LOP3.LUT R5, R73, 0x38, R4, 0xf8, !PT ;  /* 0x0000003849057812 */ /* 0x000fc800078ef804 */
[----:B------:R-:W-:Y:S02]  /*2da0*/  LOP3.LUT R5, R5, R76, RZ, 0x3c, !PT ;  /* 0x0000004c05057212 */ /* 0x000fe400078e3cff */
[----:B------:R-:W-:Y:S01]  /*2db0*/  SHF.R.S32.HI R71, RZ, 0x1f, R0 ;  /* 0x0000001fff477819 */ /* 0x000fe20000011400 */
[C---:B--2---:R-:W-:Y:S02]  /*2dc0*/  IMAD R82, R6.reuse, 0x200, R7 ;  /* 0x0000020006527824 */ /* 0x044fe400078e0207 */
[----:B------:R-:W-:Y:S02]  /*2dd0*/  IMAD R85, R6, 0x200, R5 ;  /* 0x0000020006557824 */ /* 0x000fe400078e0205 */
[----:B------:R-:W-:-:S07]  /*2de0*/  IMAD.IADD R86, R75, 0x1, R82 ;  /* 0x000000014b567824 */ /* 0x000fce00078e0252 */
.L_x_14328:
[----:B------:R-:W0:Y:S01]  /*2df0*/  LDC R91, c[0x0][0x430] ;  /* 0x00010c00ff5b7b82 */ /* 0x000e220000000800 */
[----:B------:R-:W-:Y:S02]  /*2e00*/  VIADD R28, R28, 0xffffffff ;  /* 0xffffffff1c1c7836 */ /* 0x000fe40000000000 */
[----:B------:R-:W-:Y:S02]  /*2e10*/  IMAD.MOV.U32 R90, RZ, RZ, RZ ;  /* 0x000000ffff5a7224 */ /* 0x000fe400078e00ff */
[----:B------:R-:W-:-:S03]  /*2e20*/  IMAD R4, R28, 0x60, R64 ;  /* 0x000000601c047824 */ /* 0x000fc600078e0240 */
[----:B------:R-:W1:Y:S01]  /*2e30*/  LDC R88, c[0x0][0x3f4] ;  /* 0x0000fd00ff587b82 */ /* 0x000e620000000800 */
[----:B--2---:R-:W-:Y:S01]  /*2e40*/  IMAD.IADD R32, R3, 0x1, R4 ;  /* 0x0000000103207824 */ /* 0x004fe200078e0204 */
        /* <DEDUP_REMOVED lines=16> */
[----:B------:R-:W-:Y:S02]  /*2f50*/  @!P2 LEA.HI.X R5, R6, R5, R7, 0x2, P3 ;  /* 0x000000050605a211 */ /* 0x000fe400018f1407 */
[----:B------:R-:W-:-:S03]  /*2f60*/  ISETP.GT.AND P3, PT, R28, R29, PT ;  /* 0x0000001d1c00720c */ /* 0x000fc60003f64270 */
[----:B------:R0:W5:Y:S01]  /*2f70*/  @!P2 LDG.E R90, desc[UR42][R4.64] ;  /* 0x0000002a045aa981 */ /* 0x000162000c1e1900 */
[----:B-1----:R-:W-:Y:S01]  /*2f80*/  ISETP.GE.AND P2, PT, R88, 0x1, PT ;  /* 0x000000015800780c */ /* 0x002fe20003f46270 */
[----:B------:R-:W-:Y:S01]  /*2f90*/  IMAD.MOV R6, RZ, RZ, -R12 ;  /* 0x000000ffff067224 */ /* 0x000fe200078e0a0c */
[----:B------:R-:W-:Y:S01]  /*2fa0*/  LOP3.LUT R18, R18, 0xfffffffd, RZ, 0xc0, !PT ;  /* 0xfffffffd12127812 */ /* 0x000fe200078ec0ff */
[----:B------:R-:W-:Y:S01]  /*2fb0*/  IMAD R98, R19, 0x1800, R82 ;  /* 0x0000180013627824 */ /* 0x000fe200078e0252 */
[----:B------:R-:W-:Y:S05]  /*2fc0*/  YIELD ;  /* 0x0000000000007946 */ /* 0x000fea0003800000 */
[----:B------:R-:W-:Y:S01]  /*2fd0*/  IMAD R91, R91, R6, R32 ;  /* 0x000000065b5b7224 */ /* 0x000fe200078e0220 */
[----:B------:R-:W-:Y:S01]  /*2fe0*/  BSSY B0, `(.L_x_14275) ;  /* 0x000030b000007945 */ /* 0x000fe20003800000 */
[----:B------:R-:W-:Y:S01]  /*2ff0*/  IMAD R6, R19, 0x1800, R86 ;  /* 0x0000180013067824 */ /* 0x000fe200078e0256 */
[----:B------:R-:W-:Y:S01]  /*3000*/  @P3 LOP3.LUT R18, R18, 0x2, RZ, 0xfc, !PT ;  /* 0x0000000212123812 */ /* 0x000fe200078efcff */
        /* <DEDUP_REMOVED lines=10> */
[-C--:B------:R-:W-:Y:S02]  /*30b0*/  IMAD R14, R63, R28.reuse, RZ ;  /* 0x0000001c3f0e7224 */ /* 0x080fe400078e02ff */
[----:B------:R-:W-:Y:S01]  /*30c0*/  IMAD R7, R91, UR5, R6 ;  /* 0x000000055b077c24 */ /* 0x000fe2000f8e0206 */
[----:B------:R-:W-:Y:S01]  /*30d0*/  ULDC.64 UR4, c[0x0][0x310] ;  /* 0x0000c40000047ab9 */ /* 0x000fe20000000a00 */
[----:B------:R-:W-:-:S02]  /*30e0*/  IMAD R6, R62, R28, RZ ;  /* 0x0000001c3e067224 */ /* 0x000fc400078e02ff */
[----:B------:R-:W-:Y:S02]  /*30f0*/  IMAD R11, R93, UR4, RZ ;  /* 0x000000045d0b7c24 */ /* 0x000fe4000f8e02ff */
[----:B------:R-:W-:Y:S01]  /*3100*/  IMAD.IADD R5, R5, 0x1, R7 ;  /* 0x0000000105057824 */ /* 0x000fe200078e0207 */
[----:B------:R-:W-:Y:S01]  /*3110*/  SHF.R.S32.HI R7, RZ, 0x1f, R28 ;  /* 0x0000001fff077819 */ /* 0x000fe2000001141c */
[C---:B------:R-:W-:Y:S02]  /*3120*/  IMAD R11, R90.reuse, UR5, R11 ;  /* 0x000000055a0b7c24 */ /* 0x040fe4000f8e020b */
[----:B------:R-:W-:Y:S01]  /*3130*/  IMAD.WIDE.U32 R4, R90, UR4, R4 ;  /* 0x000000045a047c25 */ /* 0x000fe2000f8e0004 */
[----:B------:R-:W-:-:S03]  /*3140*/  ULDC.64 UR4, c[0x0][0x308] ;  /* 0x0000c20000047ab9 */ /* 0x000fc60000000a00 */
[----:B------:R-:W-:Y:S02]  /*3150*/  IMAD.IADD R5, R5, 0x1, R11 ;  /* 0x0000000105057824 */ /* 0x000fe400078e020b */
[----:B------:R-:W-:Y:S02]  /*3160*/  IMAD R11, R7, R48, R6 ;  /* 0x00000030070b7224 */ /* 0x000fe400078e0206 */
[----:B------:R-:W-:-:S04]  /*3170*/  IMAD.WIDE.U32 R12, R207, UR4, R4 ;  /* 0x00000004cf0c7c25 */ /* 0x000fc8000f8e0004 */
[----:B------:R-:W-:Y:S01]  /*3180*/  IMAD R97, R207, UR5, R13 ;  /* 0x00000005cf617c24 */ /* 0x000fe2000f8e020d */
[----:B------:R-:W-:Y:S01]  /*3190*/  ULDC.64 UR4, c[0x0][0x2e8] ;  /* 0x0000ba0000047ab9 */ /* 0x000fe20000000a00 */
[----:B------:R-:W-:Y:S01]  /*31a0*/  IMAD R15, R7, R54, R14 ;  /* 0x00000036070f7224 */ /* 0x000fe200078e020e */
[----:B------:R-:W-:Y:S01]  /*31b0*/  LEA R96, P3, R12, UR4, 0x1 ;  /* 0x000000040c607c11 */ /* 0x000fe2000f8608ff */
[----:B------:R-:W-:Y:S02]  /*31c0*/  IMAD R94, R28, -0x60, R25 ;  /* 0xffffffa01c5e7824 */ /* 0x000fe400078e0219 */
[-C--:B------:R-:W-:Y:S01]  /*31d0*/  IMAD.WIDE.U32 R6, R48, R28.reuse, RZ ;  /* 0x0000001c30067225 */ /* 0x080fe200078e00ff */
[----:B------:R-:W-:Y:S02]  /*31e0*/  LEA.HI.X R97, R12, UR5, R97, 0x1, P3 ;  /* 0x000000050c617c11 */ /* 0x000fe400098f0c61 */
[----:B------:R-:W-:Y:S01]  /*31f0*/  VIMNMX R94, R94, 0x60, PT ;  /* 0x000000605e5e7848 */ /* 0x000fe20003fe0100 */
        /* <DEDUP_REMOVED lines=10> */
[----:B------:R-:W-:-:S03]  /*32a0*/  CS2R R46, SRZ ;  /* 0x00000000002e7805 */ /* 0x000fc6000001ff00 */
[----:B------:R-:W-:Y:S05]  /*32b0*/  @P2 BRA `(.L_x_14279) ;  /* 0x0000000000502947 */ /* 0x000fea0003800000 */
        /* <DEDUP_REMOVED lines=20> */
.L_x_14279:
[----:B------:R-:W-:Y:S05]  /*3400*/  BSYNC B1 ;  /* 0x0000000000017941 */ /* 0x000fea0003800000 */
.L_x_14278:
        /* <DEDUP_REMOVED lines=29> */
.L_x_14281:
[----:B------:R-:W-:Y:S05]  /*35e0*/  BSYNC B1 ;  /* 0x0000000000017941 */ /* 0x000fea0003800000 */
.L_x_14280:
[----:B0-----:R-:W-:Y:S01]  /*35f0*/  IMAD.MOV.U32 R4, RZ, RZ, R44 ;  /* 0x000000ffff047224 */ /* 0x001fe200078e002c */
        /* <DEDUP_REMOVED lines=33> */
.L_x_14282:
[----:B------:R-:W-:Y:S01]  /*3810*/  IMAD R87, R19, 0x8, R22 ;  /* 0x0000000813577824 */ /* 0x000fe200078e0216 */
[----:B------:R-:W-:Y:S01]  /*3820*/  SHF.L.U32 R95, R210, 0x1f, RZ ;  /* 0x0000001fd25f7819 */ /* 0x000fe200000006ff */
[----:B------:R-:W-:Y:S03]  /*3830*/  BSSY B1, `(.L_x_14283) ;  /* 0x0000003000017945 */ /* 0x000fe60003800000 */
[----:B------:R-:W0:Y:S02]  /*3840*/  SYNCS.PHASECHK.TRANS64.TRYWAIT P5, [R87+URZ+0x22890], R95 ;  /* 0x0228905f570075a7 */ /* 0x000e2400080a017f */
[----:B0-----:R-:W-:Y:S05]  /*3850*/  @!P5 BRA `(.L_x_14284) ;  /* 0x000001a80024d947 */ /* 0x001fea0003800000 */
.L_x_14561:
[----:B------:R-:W-:Y:S05]  /*3860*/  BSYNC B1 ;  /* 0x0000000000017941 */ /* 0x000fea0003800000 */
.L_x_14283:
[----:B------:R-:W-:-:S03]  /*3870*/  UMOV UR4, 0xffffffff ;  /* 0xffffffff00047882 */ /* 0x000fc60000000000 */
[----:B------:R-:W-:Y:S05]  /*3880*/  BRA.DIV UR4, `(.L_x_14285) ;  /* 0x000001aa042c7947 */ /* 0x000fea000b800000 */
[----:B------:R1:W2:Y:S04]  /*3890*/  SHFL.IDX PT, R99, R97, RZ, 0x1c1f ;  /* 0x001c1fff61637589 */ /* 0x0002a800000e0000 */
[----:B------:R1:W3:Y:S02]  /*38a0*/  SHFL.IDX PT, R14, R96, RZ, 0x1c1f ;  /* 0x001c1fff600e7589 */ /* 0x0002e400000e0000 */
.L_x_14565:
        /* <DEDUP_REMOVED lines=19> */
[----:B------:R-:W-:Y:S02]  /*39e0*/  LOP3.LUT R109, R11, 0xffff0000, RZ, 0xc0, !PT ;  /* 0xffff00000b6d7812 */ /* 0x000fe400078ec0ff */
[----:B------:R-:W-:Y:S01]  /*39f0*/  SHF.R.U32.HI R45, RZ, 0x10, R45 ;  /* 0x00000010ff2d7819 */ /* 0x000fe2000001162d */
[----:B------:R-:W-:Y:S01]  /*3a00*/  FMUL.FTZ R5, R110, R47 ;  /* 0x0000002f6e057220 */ /* 0x000fe20000410000 */
[----:B------:R-:W-:Y:S01]  /*3a10*/  PRMT R46, R102, 0x5432, R46 ;  /* 0x00005432662e7816 */ /* 0x000fe2000000002e */
[-C--:B------:R-:W-:Y:S02]  /*3a20*/  FMUL.FTZ R110, R110, R109.reuse ;  /* 0x0000006d6e6e7220 */ /* 0x080fe40000410000 */
[C---:B------:R-:W-:Y:S02]  /*3a30*/  FFMA.FTZ R44, R108.reuse, R109, -R5 ;  /* 0x0000006d6c2c7223 */ /* 0x040fe40000010805 */
[----:B------:R-:W-:Y:S01]  /*3a40*/  FFMA.FTZ R5, R108, R47, R110 ;  /* 0x0000002f6c057223 */ /* 0x000fe2000001006e */
[----:B------:R-:W-:Y:S01]  /*3a50*/  PRMT R47, R111, 0x5410, R45 ;  /* 0x000054106f2f7816 */ /* 0x000fe2000000002d */
[----:B------:R-:W-:Y:S01]  /*3a60*/  IMAD.U32 R45, R46, 0x10000, RZ ;  /* 0x000100002e2d7824 */ /* 0x000fe200078e00ff */
[C---:B------:R-:W-:Y:S01]  /*3a70*/  LOP3.LUT R110, R6.reuse, 0xffff0000, RZ, 0xc0, !PT ;  /* 0xffff0000066e7812 */ /* 0x040fe200078ec0ff */
[----:B------:R-:W-:Y:S01]  /*3a80*/  IMAD.U32 R108, R6, 0x10000, RZ ;  /* 0x00010000066c7824 */ /* 0x000fe200078e00ff */
[----:B------:R-:W-:Y:S01]  /*3a90*/  LOP3.LUT R46, R46, 0xffff0000, RZ, 0xc0, !PT ;  /* 0xffff00002e2e7812 */ /* 0x000fe200078ec0ff */
[C---:B------:R-:W-:Y:S01]  /*3aa0*/  IMAD.U32 R109, R47.reuse, 0x10000, RZ ;  /* 0x000100002f6d7824 */ /* 0x040fe200078e00ff */
[----:B------:R-:W-:Y:S01]  /*3ab0*/  LOP3.LUT R47, R47, 0xffff0000, RZ, 0xc0, !PT ;  /* 0xffff00002f2f7812 */ /* 0x000fe200078ec0ff */
[C---:B------:R-:W-:Y:S01]  /*3ac0*/  FMUL.FTZ R111, R110.reuse, R45 ;  /* 0x0000002d6e6f7220 */ /* 0x040fe20000410000 */
[----:B------:R-:W-:Y:S01]  /*3ad0*/  F2FP.BF16.F32.PACK_AB R5, R5, R44 ;  /* 0x0000002c0505723e */ /* 0x000fe200000010ff */
[----:B------:R-:W-:-:S02]  /*3ae0*/  FMUL.FTZ R110, R110, R109 ;  /* 0x0000006d6e6e7220 */ /* 0x000fc40000410000 */
[C---:B------:R-:W-:Y:S01]  /*3af0*/  FFMA.FTZ R6, R108.reuse, R109, -R111 ;  /* 0x0000006d6c067223 */ /* 0x040fe2000001086f */
[C---:B------:R-:W-:Y:S01]  /*3b00*/  LOP3.LUT R109, R7.reuse, 0xffff0000, RZ, 0xc0, !PT ;  /* 0xffff0000076d7812 */ /* 0x040fe200078ec0ff */
[----:B------:R-:W-:Y:S01]  /*3b10*/  FFMA.FTZ R45, R108, R45, R110 ;  /* 0x0000002d6c2d7223 */ /* 0x000fe2000001006e */
[----:B------:R-:W-:-:S03]  /*3b20*/  IMAD.U32 R108, R7, 0x10000, RZ ;  /* 0x00010000076c7824 */ /* 0x000fc600078e00ff */
[C---:B------:R-:W-:Y:S01]  /*3b30*/  FMUL.FTZ R7, R109.reuse, R46 ;  /* 0x0000002e6d077220 */ /* 0x040fe20000410000 */
[-C--:B------:R-:W-:Y:S01]  /*3b40*/  FMUL.FTZ R109, R109, R47.reuse ;  /* 0x0000002f6d6d7220 */ /* 0x080fe20000410000 */
[----:B------:R-:W-:Y:S02]  /*3b50*/  F2FP.BF16.F32.PACK_AB R6, R45, R6 ;  /* 0x000000062d06723e */ /* 0x000fe400000010ff */
[----:B------:R-:W-:Y:S01]  /*3b60*/  FFMA.FTZ R7, R108, R47, -R7 ;  /* 0x0000002f6c077223 */ /* 0x000fe20000010807 */
[----:B------:R-:W-:Y:S01]  /*3b70*/  IMAD.U32 R47, R11, 0x10000, RZ ;  /* 0x000100000b2f7824 */ /* 0x000fe200078e00ff */
[----:B------:R-:W-:Y:S01]  /*3b80*/  LOP3.LUT R11, R4, 0xffff0000, RZ, 0xc0, !PT ;  /* 0xffff0000040b7812 */ /* 0x000fe200078ec0ff */
[----:B------:R-:W-:Y:S01]  /*3b90*/  FFMA.FTZ R46, R108, R46, R109 ;  /* 0x0000002e6c2e7223 */ /* 0x000fe2000001006d */
[----:B------:R-:W-:-:S03]  /*3ba0*/  IMAD.U32 R4, R4, 0x10000, RZ ;  /* 0x0001000004047824 */ /* 0x000fc600078e00ff */
[C---:B------:R-:W-:Y:S01]  /*3bb0*/  FMUL.FTZ R109, R11.reuse, R15 ;  /* 0x0000000f0b6d7220 */ /* 0x040fe20000410000 */
[----:B------:R-:W-:Y:S01]  /*3bc0*/  FMUL.FTZ R108, R11, R47 ;  /* 0x0000002f0b6c7220 */ /* 0x000fe20000410000 */
[----:B------:R-:W-:Y:S02]  /*3bd0*/  F2FP.BF16.F32.PACK_AB R7, R46, R7 ;  /* 0x000000072e07723e */ /* 0x000fe400000010ff */
[C---:B------:R-:W-:Y:S01]  /*3be0*/  FFMA.FTZ R109, R4.reuse, R47, -R109 ;  /* 0x0000002f046d7223 */ /* 0x040fe2000001086d */
[----:B------:R-:W-:-:S05]  /*3bf0*/  FFMA.FTZ R108, R4, R15, R108 ;  /* 0x0000000f046c7223 */ /* 0x000fca000001006c */
[----:B------:R-:W-:-:S07]  /*3c00*/  F2FP.BF16.F32.PACK_AB R4, R108, R109 ;  /* 0x0000006d6c04723e */ /* 0x000fce00000010ff */
.L_x_14291:
[----:B------:R-:W-:Y:S05]  /*3c10*/  BSYNC B3 ;  /* 0x0000000000037941 */ /* 0x000fea0003800000 */
.L_x_14290:
[----:B0-----:R4:W-:Y:S02]  /*3c20*/  ST.E.128 desc[UR42][R12.64], R4 ;  /* 0x000000040c007985 */ /* 0x0019e4000c101d2a */
.L_x_14289:
[----:B------:R-:W-:Y:S05]  /*3c30*/  BSYNC B2 ;  /* 0x0000000000027941 */ /* 0x000fea0003800000 */
.L_x_14288:
[----:B------:R-:W-:-:S13]  /*3c40*/  LOP3.LUT P2, RZ, R18, 0x1, RZ, 0xc0, !PT ;  /* 0x0000000112ff7812 */ /* 0x000fda000784c0ff */
[----:B------:R-:W-:Y:S05]  /*3c50*/  @P2 BRA `(.L_x_14287) ;  /* 0x0000000000d02947 */ /* 0x000fea0003800000 */
[----:B----4-:R4:W0:Y:S01]  /*3c60*/  LDS.128 R4, [R89] ;  /* 0x0000000059047984 */ /* 0x0108220000000c00 */
        /* <DEDUP_REMOVED lines=19> */
[----:B------:R-:W-:Y:S01]  /*3da0*/  PRMT R44, R101, 0x5432, R44 ;  /* 0x00005432652c7816 */ /* 0x000fe2000000002c */
[C---:B------:R-:W-:Y:S01]  /*3db0*/  FFMA.FTZ R5, R40.reuse, R41, -R5 ;  /* 0x0000002928057223 */ /* 0x040fe20000010805 */
[----:B------:R-:W-:Y:S01]  /*3dc0*/  PRMT R15, R113, 0x5410, R45 ;  /* 0x00005410710f7816 */ /* 0x000fe2000000002d */
[----:B------:R-:W-:Y:S01]  /*3dd0*/  FFMA.FTZ R40, R40, R42, R43 ;  /* 0x0000002a28287223 */ /* 0x000fe2000001002b */
[----:B------:R-:W-:Y:S01]  /*3de0*/  LOP3.LUT R42, R6, 0xffff0000, RZ, 0xc0, !PT ;  /* 0xffff0000062a7812 */ /* 0x000fe200078ec0ff */
        /* <DEDUP_REMOVED lines=8> */
[----:B------:R-:W-:Y:S01]  /*3e70*/  FFMA.FTZ R6, R41, R43, -R6 ;  /* 0x0000002b29067223 */ /* 0x000fe20000010806 */
[----:B------:R-:W-:Y:S01]  /*3e80*/  LOP3.LUT R43, R7, 0xffff0000, RZ, 0xc0, !PT ;  /* 0xffff0000072b7812 */ /* 0x000fe200078ec0ff */
[----:B------:R-:W-:Y:S01]  /*3e90*/  FFMA.FTZ R41, R41, R45, R42 ;  /* 0x0000002d29297223 */ /* 0x000fe2000001002a */
[----:B------:R-:W-:Y:S02]  /*3ea0*/  IMAD.U32 R42, R7, 0x10000, RZ ;  /* 0x00010000072a7824 */ /* 0x000fe400078e00ff */
[C---:B------:R-:W-:Y:S01]  /*3eb0*/  IMAD.U32 R7, R4.reuse, 0x10000, RZ ;  /* 0x0001000004077824 */ /* 0x040fe200078e00ff */
[----:B------:R-:W-:Y:S01]  /*3ec0*/  LOP3.LUT R4, R4, 0xffff0000, RZ, 0xc0, !PT ;  /* 0xffff000004047812 */ /* 0x000fe200078ec0ff */
[C---:B------:R-:W-:Y:S01]  /*3ed0*/  FMUL.FTZ R45, R43.reuse, R44 ;  /* 0x0000002c2b2d7220 */ /* 0x040fe20000410000 */
[----:B------:R-:W-:Y:S01]  /*3ee0*/  FMUL.FTZ R43, R43, R15 ;  /* 0x0000000f2b2b7220 */ /* 0x000fe20000410000 */
[----:B------:R-:W-:-:S02]  /*3ef0*/  F2FP.BF16.F32.PACK_AB R6, R41, R6 ;  /* 0x000000062906723e */ /* 0x000fc400000010ff */
[----:B------:R-:W-:Y:S01]  /*3f00*/  FFMA.FTZ R45, R42, R15, -R45 ;  /* 0x0000000f2a2d7223 */ /* 0x000fe2000001082d */
[C---:B------:R-:W-:Y:S01]  /*3f10*/  FMUL.FTZ R46, R4.reuse, R14 ;  /* 0x0000000e042e7220 */ /* 0x040fe20000410000 */
[-C--:B------:R-:W-:Y:S01]  /*3f20*/  FMUL.FTZ R15, R4, R11.reuse ;  /* 0x0000000b040f7220 */ /* 0x080fe20000410000 */
[----:B------:R-:W-:Y:S02]  /*3f30*/  FFMA.FTZ R42, R42, R44, R43 ;  /* 0x0000002c2a2a7223 */ /* 0x000fe4000001002b */
[C---:B------:R-:W-:Y:S01]  /*3f40*/  FFMA.FTZ R46, R7.reuse, R11, -R46 ;  /* 0x0000000b072e7223 */ /* 0x040fe2000001082e */
[----:B------:R-:W-:Y:S02]  /*3f50*/  FFMA.FTZ R15, R7, R14, R15 ;  /* 0x0000000e070f7223 */ /* 0x000fe4000001000f */
[----:B------:R-:W-:-:S03]  /*3f60*/  F2FP.BF16.F32.PACK_AB R7, R42, R45 ;  /* 0x0000002d2a07723e */ /* 0x000fc600000010ff */
[----:B------:R-:W-:-:S07]  /*3f70*/  F2FP.BF16.F32.PACK_AB R4, R15, R46 ;  /* 0x0000002e0f04723e */ /* 0x000fce00000010ff */
.L_x_14293:
[----:B------:R-:W-:Y:S05]  /*3f80*/  BSYNC B2 ;  /* 0x0000000000027941 */ /* 0x000fea0003800000 */
.L_x_14292:
[----:B0-----:R0:W-:Y:S02]  /*3f90*/  ST.E.128 desc[UR42][R12.64], R4 ;  /* 0x000000040c007985 */ /* 0x0011e4000c101d2a */
.L_x_14287:
[----:B------:R-:W-:Y:S05]  /*3fa0*/  BSYNC B1 ;  /* 0x0000000000017941 */ /* 0x000fea0003800000 */
.L_x_14286:
[----:B------:R-:W-:-:S03]  /*3fb0*/  UMOV UR4, 0xffffffff ;  /* 0xffffffff00047882 */ /* 0x000fc60000000000 */
[----:B------:R-:W-:Y:S05]  /*3fc0*/  BRA.DIV UR4, `(.L_x_14294) ;  /* 0x000001a204a47947 */ /* 0x000fea000b800000 */
[----:B-1----:R-:W1:Y:S04]  /*3fd0*/  SHFL.IDX PT, R97, R97, 0x1, 0x1c1f ;  /* 0x003c1f0061617f89 */ /* 0x002e6800000e0000 */
[----:B---3--:R3:W0:Y:S02]  /*3fe0*/  SHFL.IDX PT, R14, R96, 0x1, 0x1c1f ;  /* 0x003c1f00600e7f89 */ /* 0x00862400000e0000 */
.L_x_14569:
[----:B------:R-:W-:Y:S05]  /*3ff0*/  @P4 BRA `(.L_x_14295) ;  /* 0x0000002000244947 */ /* 0x000fea0003800000 */
[----:B------:R-:W-:Y:S04]  /*4000*/  BSSY B1, `(.L_x_14296) ;  /* 0x0000037000017945 */ /* 0x000fe80003800000 */
[----:B------:R-:W-:Y:S05]  /*4010*/  @P1 BRA `(.L_x_14297) ;  /* 0x0000000000d41947 */ /* 0x000fea0003800000 */
        /* <DEDUP_REMOVED lines=10> */
[----:B------:R-:W-:Y:S02]  /*40c0*/  SHF.R.U32.HI R38, RZ, 0x10, R39 ;  /* 0x00000010ff267819 */ /* 0x000fe40000011627 */
[----:B------:R-:W-:Y:S01]  /*40d0*/  PRMT R106, R106, 0x5410, R15 ;  /* 0x000054106a6a7816 */ /* 0x000fe2000000000f */
[----:B------:R-:W-:Y:S01]  /*40e0*/  IMAD.U32 R15, R5, 0x10000, RZ ;  /* 0x00010000050f7824 */ /* 0x000fe200078e00ff */
        /* <DEDUP_REMOVED lines=8> */
[----:B------:R-:W-:Y:S01]  /*4170*/  IMAD.U32 R5, R4, 0x10000, RZ ;  /* 0x0001000004057824 */ /* 0x000fe200078e00ff */
[----:B------:R-:W-:Y:S01]  /*4180*/  LOP3.LUT R37, R6, 0xffff0000, RZ, 0xc0, !PT ;  /* 0xffff000006257812 */ /* 0x000fe200078ec0ff */
[CC--:B------:R-:W-:Y:S01]  /*4190*/  FMUL.FTZ R44, R36.reuse, R39.reuse ;  /* 0x00000027242c7220 */ /* 0x0c0fe20000410000 */
[----:B------:R-:W-:Y:S01]  /*41a0*/  LOP3.LUT R6, R7, 0xffff0000, RZ, 0xc0, !PT ;  /* 0xffff000007067812 */ /* 0x000fe200078ec0ff */
[-C--:B------:R-:W-:Y:S01]  /*41b0*/  FMUL.FTZ R36, R36, R38.reuse ;  /* 0x0000002624247220 */ /* 0x080fe20000410000 */
[----:B------:R-:W-:Y:S01]  /*41c0*/  LOP3.LUT R107, R107, 0xffff0000, RZ, 0xc0, !PT ;  /* 0xffff00006b6b7812 */ /* 0x000fe200078ec0ff */
[----:B------:R-:W-:Y:S01]  /*41d0*/  FFMA.FTZ R44, R15, R38, -R44 ;  /* 0x000000260f2c7223 */ /* 0x000fe2000001082c */
[----:B------:R-:W-:Y:S01]  /*41e0*/  LOP3.LUT R105, R105, 0xffff0000, RZ, 0xc0, !PT ;  /* 0xffff000069697812 */ /* 0x000fe200078ec0ff */
[----:B------:R-:W-:Y:S01]  /*41f0*/  FFMA.FTZ R15, R15, R39, R36 ;  /* 0x000000270f0f7223 */ /* 0x000fe20000010024 */
[C---:B------:R-:W-:Y:S01]  /*4200*/  FMUL.FTZ R36, R37.reuse, R40 ;  /* 0x0000002825247220 */ /* 0x040fe20000410000 */
[----:B------:R-:W-:Y:S01]  /*4210*/  LOP3.LUT R4, R4, 0xffff0000, RZ, 0xc0, !PT ;  /* 0xffff000004047812 */ /* 0x000fe200078ec0ff */
[----:B------:R-:W-:Y:S01]  /*4220*/  FMUL.FTZ R46, R37, R42 ;  /* 0x0000002a252e7220 */ /* 0x000fe20000410000 */
[----:B------:R-:W-:-:S02]  /*4230*/  IMAD.U32 R106, R106, 0x10000, RZ ;  /* 0x000100006a6a7824 */ /* 0x000fc400078e00ff */
[C---:B------:R-:W-:Y:S01]  /*4240*/  FFMA.FTZ R37, R11.reuse, R42, R36 ;  /* 0x0000002a0b257223 */ /* 0x040fe20000010024 */
[----:B------:R-:W-:Y:S02]  /*4250*/  IMAD.U32 R104, R104, 0x10000, RZ ;  /* 0x0001000068687824 */ /* 0x000fe400078e00ff */
[----:B------:R-:W-:Y:S01]  /*4260*/  FFMA.FTZ R46, R11, R40, -R46 ;  /* 0x000000280b2e7223 */ /* 0x000fe2000001082e */
[C---:B------:R-:W-:Y:S01]  /*4270*/  FMUL.FTZ R36, R6.reuse, R107 ;  /* 0x0000006b06247220 */ /* 0x040fe20000410000 */
[-C--:B------:R-:W-:Y:S01]  /*4280*/  FMUL.FTZ R38, R6, R105.reuse ;  /* 0x0000006906267220 */ /* 0x080fe20000410000 */
[----:B------:R-:W-:Y:S02]  /*4290*/  IMAD.U32 R7, R7, 0x10000, RZ ;  /* 0x0001000007077824 */ /* 0x000fe400078e00ff */
[C---:B------:R-:W-:Y:S01]  /*42a0*/  FMUL.FTZ R6, R4.reuse, R106 ;  /* 0x0000006a04067220 */ /* 0x040fe20000410000 */
[----:B------:R-:W-:Y:S01]  /*42b0*/  FMUL.FTZ R11, R4, R104 ;  /* 0x00000068040b7220 */ /* 0x000fe20000410000 */
[----:B------:R-:W-:Y:S01]  /*42c0*/  F2FP.BF16.F32.PACK_AB R46, R37, R46 ;  /* 0x0000002e252e723e */ /* 0x000fe200000010ff */
[----:B------:R-:W-:Y:S01]  /*42d0*/  FFMA.FTZ R36, R7, R105, -R36 ;  /* 0x0000006907247223 */ /* 0x000fe20000010824 */
[C---:B------:R-:W-:Y:S01]  /*42e0*/  FFMA.FTZ R6, R5.reuse, R104, -R6 ;  /* 0x0000006805067223 */ /* 0x040fe20000010806 */
[----:B------:R-:W-:Y:S01]  /*42f0*/  FFMA.FTZ R11, R5, R106, R11 ;  /* 0x0000006a050b7223 */ /* 0x000fe2000001000b */
[----:B------:R-:W-:Y:S01]  /*4300*/  FFMA.FTZ R7, R7, R107, R38 ;  /* 0x0000006b07077223 */ /* 0x000fe20000010026 */
[----:B------:R-:W-:-:S03]  /*4310*/  F2FP.BF16.F32.PACK_AB R5, R15, R44 ;  /* 0x0000002c0f05723e */ /* 0x000fc600000010ff */
[----:B------:R-:W-:Y:S01]  /*4320*/  F2FP.BF16.F32.PACK_AB R4, R11, R6 ;  /* 0x000000060b04723e */ /* 0x000fe200000010ff */
[----:B------:R-:W-:Y:S01]  /*4330*/  IMAD.MOV.U32 R6, RZ, RZ, R46 ;  /* 0x000000ffff067224 */ /* 0x000fe200078e002e */
[----:B------:R-:W-:-:S07]  /*4340*/  F2FP.BF16.F32.PACK_AB R7, R7, R36 ;  /* 0x000000240707723e */ /* 0x000fce00000010ff */
.L_x_14299:
[----:B------:R-:W-:Y:S05]  /*4350*/  BSYNC B2 ;  /* 0x0000000000027941 */ /* 0x000fea0003800000 */
.L_x_14298:
[----:B----4-:R0:W-:Y:S02]  /*4360*/  ST.E.128 desc[UR42][R12.64], R4 ;  /* 0x000000040c007985 */ /* 0x0101e4000c101d2a */
.L_x_14297:
[----:B------:R-:W-:Y:S05]  /*4370*/  BSYNC B1 ;  /* 0x0000000000017941 */ /* 0x000fea0003800000 */
.L_x_14296:
[----:B------:R-:W-:-:S13]  /*4380*/  LOP3.LUT P2, RZ, R18, 0x1, RZ, 0xc0, !PT ;  /* 0x0000000112ff7812 */ /* 0x000fda000784c0ff */
[----:B------:R-:W-:Y:S05]  /*4390*/  @P2 BRA `(.L_x_14295) ;  /* 0x0000001c003c2947 */ /* 0x000fea0003800000 */
        /* <DEDUP_REMOVED lines=52> */
.L_x_14301:
[----:B------:R-:W-:Y:S05]  /*46e0*/  BSYNC B1 ;  /* 0x0000000000017941 */ /* 0x000fea0003800000 */
.L_x_14300:
[----:B----4-:R0:W-:Y:S01]  /*46f0*/  ST.E.128 desc[UR42][R12.64], R4 ;  /* 0x000000040c007985 */ /* 0x0101e2000c101d2a */
[----:B------:R-:W-:Y:S05]  /*4700*/  BRA `(.L_x_14295) ;  /* 0x0000001800607947 */ /* 0x000fea0003800000 */
.L_x_14277:
[----:B------:R-:W-:-:S05]  /*4710*/  VIADD R12, R206, 0x40 ;  /* 0x00000040ce0c7836 */ /* 0x000fca0000000000 */
[----:B------:R-:W-:-:S04]  /*4720*/  ISETP.GE.AND P2, PT, R12, R94, PT ;  /* 0x0000005e0c00720c */ /* 0x000fc80003f46270 */
[----:B------:R-:W-:-:S13]  /*4730*/  ISETP.GE.OR P2, PT, R16, R88, P2 ;  /* 0x000000581000720c */ /* 0x000fda0001746670 */
[----:B------:R-:W-:Y:S01]  /*4740*/  @!P2 IADD3 R38, P3, P4, R20, R6, R57 ;  /* 0x000000061426a210 */ /* 0x000fe20007c7e039 */
[----:B------:R-:W0:Y:S03]  /*4750*/  @!P2 LDC.64 R14, c[0x0][0x3e8] ;  /* 0x0000fa00ff0eab82 */ /* 0x000e260000000a00 */
[----:B------:R-:W-:Y:S02]  /*4760*/  @!P2 IADD3.X R39, R66, R87, R56, P3, P4 ;  /* 0x000000574227a210 */ /* 0x000fe40001fe8438 */
[----:B------:R-:W-:-:S03]  /*4770*/  @!P2 IADD3 R40, P3, P4, R52, R4, R59 ;  /* 0x000000043428a210 */ /* 0x000fc60007c7e03b */
[----:B------:R-:W1:Y:S01]  /*4780*/  @!P2 LDC.64 R12, c[0x0][0x400] ;  /* 0x00010000ff0cab82 */ /* 0x000e620000000a00 */
[----:B------:R-:W-:Y:S02]  /*4790*/  @!P2 IADD3.X R41, R68, R11, R58, P3, P4 ;  /* 0x0000000b4429a210 */ /* 0x000fe40001fe843a */
[----:B------:R-:W-:-:S04]  /*47a0*/  ISETP.GE.AND P3, PT, R206, R94, PT ;  /* 0x0000005ece00720c */ /* 0x000fc80003f66270 */
[----:B------:R-:W-:-:S13]  /*47b0*/  ISETP.GE.OR P3, PT, R16, R88, P3 ;  /* 0x000000581000720c */ /* 0x000fda0001f66670 */
[----:B------:R-:W2:Y:S01]  /*47c0*/  @!P3 LDC.64 R32, c[0x0][0x3e8] ;  /* 0x0000fa00ff20bb82 */ /* 0x000ea20000000a00 */
[----:B------:R-:W-:-:S05]  /*47d0*/  @!P3 IADD3 R6, P4, R20, R6, RZ ;  /* 0x000000061406b210 */ /* 0x000fca0007f9e0ff */
[----:B------:R-:W-:Y:S02]  /*47e0*/  @!P3 IMAD.X R5, R87, 0x1, R66, P4 ;  /* 0x000000015705b824 */ /* 0x000fe400020e0642 */
[----:B------:R-:W3:Y:S01]  /*47f0*/  @!P3 LDC.64 R36, c[0x0][0x400] ;  /* 0x00010000ff24bb82 */ /* 0x000ee20000000a00 */
[----:B--2---:R-:W-:-:S04]  /*4800*/  @!P3 LEA R32, P4, R6, R32, 0x1 ;  /* 0x000000200620b211 */ /* 0x004fc800078808ff */
[----:B------:R-:W-:Y:S02]  /*4810*/  @!P3 LEA.HI.X R33, R6, R33, R5, 0x1, P4 ;  /* 0x000000210621b211 */ /* 0x000fe400020f0c05 */
[----:B------:R-:W-:Y:S02]  /*4820*/  CS2R R6, SRZ ;  /* 0x0000000000067805 */ /* 0x000fe4000001ff00 */
[----:B------:R-:W-:-:S05]  /*4830*/  @!P3 IADD3 R4, P4, R52, R4, RZ ;  /* 0x000000043404b210 */ /* 0x000fca0007f9e0ff */
[----:B------:R-:W-:Y:S01]  /*4840*/  @!P3 IMAD.X R11, R11, 0x1, R68, P4 ;  /* 0x000000010b0bb824 */ /* 0x000fe200020e0644 */
[----:B---3--:R-:W-:-:S04]  /*4850*/  @!P3 LEA R36, P4, R4, R36, 0x1 ;  /* 0x000000240424b211 */ /* 0x008fc800078808ff */
[----:B------:R-:W-:Y:S02]  /*4860*/  @!P3 LEA.HI.X R37, R4, R37, R11, 0x1, P4 ;  /* 0x000000250425b211 */ /* 0x000fe400020f0c0b */
[----:B------:R-:W-:Y:S02]  /*4870*/  CS2R R4, SRZ ;  /* 0x0000000000047805 */ /* 0x000fe4000001ff00 */
[----:B------:R-:W-:-:S04]  /*4880*/  CS2R R34, SRZ ;  /* 0x0000000000227805 */ /* 0x000fc8000001ff00 */
[----:B------:R2:W3:Y:S02]  /*4890*/  @!P3 LDG.E.128 R4, desc[UR42][R32.64] ;  /* 0x0000002a2004b981 */ /* 0x0004e4000c1e1d00 */
[----:B--2---:R-:W-:-:S06]  /*48a0*/  CS2R R32, SRZ ;  /* 0x0000000000207805 */ /* 0x004fcc000001ff00 */
[----:B------:R2:W4:Y:S01]  /*48b0*/  @!P3 LDG.E.128 R32, desc[UR42][R36.64] ;  /* 0x0000002a2420b981 */ /* 0x000522000c1e1d00 */
[----:B0-----:R-:W-:-:S04]  /*48c0*/  @!P2 LEA R14, P3, R38, R14, 0x1 ;  /* 0x0000000e260ea211 */ /* 0x001fc800078608ff */
[----:B------:R-:W-:Y:S02]  /*48d0*/  @!P2 LEA.HI.X R15, R38, R15, R39, 0x1, P3 ;  /* 0x0000000f260fa211 */ /* 0x000fe400018f0c27 */
[----:B------:R-:W-:Y:S02]  /*48e0*/  CS2R R38, SRZ ;  /* 0x0000000000267805 */ /* 0x000fe4000001ff00 */
[C---:B-1----:R-:W-:Y:S02]  /*48f0*/  @!P2 LEA R12, P3, R40.reuse, R12, 0x1 ;  /* 0x0000000c280ca211 */ /* 0x042fe400078608ff */
[----:B--2---:R-:W-:Y:S02]  /*4900*/  CS2R R36, SRZ ;  /* 0x0000000000247805 */ /* 0x004fe4000001ff00 */
[----:B------:R-:W-:Y:S02]  /*4910*/  @!P2 LEA.HI.X R13, R40, R13, R41, 0x1, P3 ;  /* 0x0000000d280da211 */ /* 0x000fe400018f0c29 */
[----:B------:R-:W-:-:S02]  /*4920*/  CS2R R42, SRZ ;  /* 0x00000000002a7805 */ /* 0x000fc4000001ff00 */
[----:B------:R-:W-:Y:S01]  /*4930*/  CS2R R40, SRZ ;  /* 0x0000000000287805 */ /* 0x000fe2000001ff00 */
[----:B------:R-:W2:Y:S05]  /*4940*/  @!P2 LDG.E.128 R36, desc[UR42][R14.64] ;  /* 0x0000002a0e24a981 */ /* 0x000eaa000c1e1d00 */
[----:B------:R0:W5:Y:S01]  /*4950*/  @!P2 LDG.E.128 R40, desc[UR42][R12.64] ;  /* 0x0000002a0c28a981 */ /* 0x000162000c1e1d00 */
[----:B------:R-:W-:Y:S01]  /*4960*/  UISETP.NE.AND UP0, UPT, UR44, 0x3, UPT ;  /* 0x000000032c00788c */ /* 0x000fe2000bf05270 */
[----:B------:R-:W-:-:S05]  /*4970*/  ISETP.GE.AND P2, PT, R16, R88, PT ;  /* 0x000000581000720c */ /* 0x000fca0003f46270 */
[----:B------:R-:W-:Y:S01]  /*4980*/  PLOP3.LUT P3, PT, PT, PT, UP0, 0x80, 0x0 ;  /* 0x000000000000781c */ /* 0x000fe20003f6f008 */
[----:B---3--:R-:W-:Y:S02]  /*4990*/  IMAD.MOV.U32 R11, RZ, RZ, R6 ;  /* 0x000000ffff0b7224 */ /* 0x008fe400078e0006 */
[----:B------:R-:W-:Y:S02]  /*49a0*/  IMAD.MOV.U32 R44, RZ, RZ, R7 ;  /* 0x000000ffff2c7224 */ /* 0x000fe400078e0007 */
[----:B------:R-:W-:Y:S01]  /*49b0*/  IMAD.MOV.U32 R46, RZ, RZ, R5 ;  /* 0x000000ffff2e7224 */ /* 0x000fe200078e0005 */
[----:B------:R-:W-:Y:S01]  /*49c0*/  PRMT R109, R109, 0x5410, R11 ;  /* 0x000054106d6d7816 */ /* 0x000fe2000000000b */
[----:B------:R-:W-:Y:S01]  /*49d0*/  IMAD.MOV.U32 R45, RZ, RZ, R4 ;  /* 0x000000ffff2d7224 */ /* 0x000fe200078e0004 */
[----:B------:R-:W-:Y:S02]  /*49e0*/  PRMT R110, R44, 0x7610, R110 ;  /* 0x000076102c6e7816 */ /* 0x000fe4000000006e */
[----:B------:R-:W-:-:S02]  /*49f0*/  PRMT R101, R101, 0x5410, R46 ;  /* 0x0000541065657816 */ /* 0x000fc4000000002e */
[----:B------:R-:W-:Y:S01]  /*4a00*/  PRMT R112, R45, 0x7610, R112 ;  /* 0x000076102d707816 */ /* 0x000fe20000000070 */
[----:B----4-:R-:W-:Y:S02]  /*4a10*/  IMAD.MOV.U32 R11, RZ, RZ, R34 ;  /* 0x000000ffff0b7224 */ /* 0x010fe400078e0022 */
[----:B0-----:R-:W-:Y:S02]  /*4a20*/  IMAD.MOV.U32 R12, RZ, RZ, R35 ;  /* 0x000000ffff0c7224 */ /* 0x001fe400078e0023 */
[----:B------:R-:W-:Y:S01]  /*4a30*/  IMAD.MOV.U32 R13, RZ, RZ, R32 ;  /* 0x000000ffff0d7224 */ /* 0x000fe200078e0020 */
[----:B------:R-:W-:Y:S01]  /*4a40*/  PRMT R111, R111, 0x5410, R11 ;  /* 0x000054106f6f7816 */ /* 0x000fe2000000000b */
[----:B------:R-:W-:Y:S01]  /*4a50*/  IMAD.MOV.U32 R14, RZ, RZ, R33 ;  /* 0x000000ffff0e7224 */ /* 0x000fe200078e0021 */
[----:B------:R-:W-:Y:S02]  /*4a60*/  PRMT R119, R12, 0x7610, R119 ;  /* 0x000076100c777816 */ /* 0x000fe40000000077 */
[----:B------:R-:W-:-:S02]  /*4a70*/  PRMT R110, R110, 0x5410, R13 ;  /* 0x000054106e6e7816 */ /* 0x000fc4000000000d */
[----:B------:R-:W-:Y:S01]  /*4a80*/  PRMT R101, R14, 0x7610, R101 ;  /* 0x000076100e657816 */ /* 0x000fe20000000065 */
[----:B--2---:R-:W-:Y:S02]  /*4a90*/  IMAD.MOV.U32 R11, RZ, RZ, R38 ;  /* 0x000000ffff0b7224 */ /* 0x004fe400078e0026 */
[----:B------:R-:W-:Y:S02]  /*4aa0*/  IMAD.MOV.U32 R12, RZ, RZ, R39 ;  /* 0x000000ffff0c7224 */ /* 0x000fe400078e0027 */
        /* <DEDUP_REMOVED lines=16> */
.L_x_14302:
[----:B------:R-:W-:Y:S01]  /*4bb0*/  IMAD R87, R19, 0x8, R22 ;  /* 0x0000000813577824 */ /* 0x000fe200078e0216 */
[----:B------:R-:W-:Y:S01]  /*4bc0*/  SHF.L.U32 R95, R210, 0x1f, RZ ;  /* 0x0000001fd25f7819 */ /* 0x000fe200000006ff */
[----:B------:R-:W0:Y:S01]  /*4bd0*/  LDC R98, c[0x0][0x2f4] ;  /* 0x0000bd00ff627b82 */ /* 0x000e220000000800 */
[----:B------:R-:W-:Y:S02]  /*4be0*/  BSSY B1, `(.L_x_14303) ;  /* 0x0000003000017945 */ /* 0x000fe40003800000 */
[----:B------:R-:W1:Y:S02]  /*4bf0*/  SYNCS.PHASECHK.TRANS64.TRYWAIT P4, [R87+URZ+0x22890], R95 ;  /* 0x0228905f570075a7 */ /* 0x000e64000808017f */
[----:B-1----:R-:W-:Y:S05]  /*4c00*/  @!P4 BRA `(.L_x_14304) ;  /* 0x0000019400dcc947 */ /* 0x002fea0003800000 */
.L_x_14570:
[----:B------:R-:W-:Y:S05]  /*4c10*/  BSYNC B1 ;  /* 0x0000000000017941 */ /* 0x000fea0003800000 */
.L_x_14303:
[----:B------:R-:W-:Y:S01]  /*4c20*/  UMOV UR4, 0xffffffff ;  /* 0xffffffff00047882 */ /* 0x000fe20000000000 */
[----:B0-----:R-:W-:Y:S02]  /*4c30*/  IMAD.IADD R102, R98, 0x1, -R61 ;  /* 0x0000000162667824 */ /* 0x001fe400078e0a3d */
[----:B------:R-:W-:Y:S05]  /*4c40*/  BRA.DIV UR4, `(.L_x_14305) ;  /* 0x0000019604e07947 */ /* 0x000fea000b800000 */
[----:B------:R0:W2:Y:S04]  /*4c50*/  SHFL.IDX PT, R99, R97, RZ, 0x1c1f ;  /* 0x001c1fff61637589 */ /* 0x0000a800000e0000 */
[----:B------:R0:W3:Y:S02]  /*4c60*/  SHFL.IDX PT, R100, R96, RZ, 0x1c1f ;  /* 0x001c1fff60647589 */ /* 0x0000e400000e0000 */
.L_x_14574:
        /* <DEDUP_REMOVED lines=22> */
[----:B------:R-:W-:Y:S01]  /*4dd0*/  SHF.R.U32.HI R105, RZ, 0x10, R33 ;  /* 0x00000010ff697819 */ /* 0x000fe20000011621 */
[----:B---3--:R-:W-:Y:S01]  /*4de0*/  IMAD.U32 R108, R45, 0x10000, RZ ;  /* 0x000100002d6c7824 */ /* 0x008fe200078e00ff */
[----:B------:R-:W-:Y:S01]  /*4df0*/  SHF.R.U32.HI R104, RZ, 0x10, R5 ;  /* 0x00000010ff687819 */ /* 0x000fe20000011605 */
[----:B--2---:R-:W-:Y:S01]  /*4e00*/  IMAD.U32 R106, R13, 0x10000, RZ ;  /* 0x000100000d6a7824 */ /* 0x004fe200078e00ff */
[C---:B------:R-:W-:Y:S02]  /*4e10*/  PRMT R105, R101.reuse, 0x5410, R105 ;  /* 0x0000541065697816 */ /* 0x040fe40000000069 */
[----:B------:R-:W-:Y:S02]  /*4e20*/  PRMT R104, R101, 0x5432, R104 ;  /* 0x0000543265687816 */ /* 0x000fe40000000068 */
[----:B------:R-:W-:Y:S01]  /*4e30*/  SHF.R.U64 R5, R4, 0x10, R5 ;  /* 0x0000001004057819 */ /* 0x000fe20000001205 */
[C---:B------:R-:W-:Y:S01]  /*4e40*/  IMAD.U32 R101, R105.reuse, 0x10000, RZ ;  /* 0x0001000069657824 */ /* 0x040fe200078e00ff */
[----:B------:R-:W-:Y:S01]  /*4e50*/  SHF.R.U64 R4, R32, 0x10, R33 ;  /* 0x0000001020047819 */ /* 0x000fe20000001221 */
[----:B------:R-:W-:Y:S01]  /*4e60*/  IMAD.U32 R103, R104, 0x10000, RZ ;  /* 0x0001000068677824 */ /* 0x000fe200078e00ff */
[----:B------:R-:W-:Y:S01]  /*4e70*/  LOP3.LUT R32, R105, 0xffff0000, RZ, 0xc0, !PT ;  /* 0xffff000069207812 */ /* 0x000fe200078ec0ff */
[C---:B------:R-:W-:Y:S01]  /*4e80*/  FMUL.FTZ R107, R108.reuse, R101 ;  /* 0x000000656c6b7220 */ /* 0x040fe20000410000 */
[----:B------:R-:W-:Y:S01]  /*4e90*/  LOP3.LUT R33, R45, 0xffff0000, RZ, 0xc0, !PT ;  /* 0xffff00002d217812 */ /* 0x000fe200078ec0ff */
[-C--:B------:R-:W-:Y:S01]  /*4ea0*/  FMUL.FTZ R108, R108, R103.reuse ;  /* 0x000000676c6c7220 */ /* 0x080fe20000410000 */
[----:B------:R-:W-:Y:S01]  /*4eb0*/  LOP3.LUT R104, R104, 0xffff0000, RZ, 0xc0, !PT ;  /* 0xffff000068687812 */ /* 0x000fe200078ec0ff */
[C---:B------:R-:W-:Y:S01]  /*4ec0*/  FFMA.FTZ R103, R106.reuse, R103, -R107 ;  /* 0x000000676a677223 */ /* 0x040fe2000001086b */
[----:B------:R-:W-:Y:S01]  /*4ed0*/  SHF.R.U32.HI R45, RZ, 0x10, R35 ;  /* 0x00000010ff2d7819 */ /* 0x000fe20000011623 */
[----:B------:R-:W-:Y:S01]  /*4ee0*/  FFMA.FTZ R101, R106, R101, R108 ;  /* 0x000000656a657223 */ /* 0x000fe2000001006c */
[----:B------:R-:W-:Y:S01]  /*4ef0*/  SHF.R.U32.HI R105, RZ, 0x10, R7 ;  /* 0x00000010ff697819 */ /* 0x000fe20000011607 */
[----:B------:R-:W-:Y:S01]  /*4f00*/  FMUL.FTZ R106, R33, R32 ;  /* 0x00000020216a7220 */ /* 0x000fe20000410000 */
[----:B------:R-:W-:Y:S01]  /*4f10*/  LOP3.LUT R13, R13, 0xffff0000, RZ, 0xc0, !PT ;  /* 0xffff00000d0d7812 */ /* 0x000fe200078ec0ff */
[----:B------:R-:W-:Y:S01]  /*4f20*/  FMUL.FTZ R33, R33, R104 ;  /* 0x0000006821217220 */ /* 0x000fe20000410000 */
[----:B------:R-:W-:Y:S01]  /*4f30*/  PRMT R45, R119, 0x5410, R45 ;  /* 0x00005410772d7816 */ /* 0x000fe2000000002d */
[----:B------:R-:W-:Y:S01]  /*4f40*/  IMAD.U32 R108, R47, 0x10000, RZ ;  /* 0x000100002f6c7824 */ /* 0x000fe200078e00ff */
[C---:B------:R-:W-:Y:S01]  /*4f50*/  PRMT R105, R110.reuse, 0x5410, R105 ;  /* 0x000054106e697816 */ /* 0x040fe20000000069 */
[C---:B------:R-:W-:Y:S01]  /*4f60*/  FFMA.FTZ R32, R13.reuse, R32, R33 ;  /* 0x000000200d207223 */ /* 0x040fe20000010021 */
[----:B------:R-:W-:Y:S01]  /*4f70*/  FFMA.FTZ R104, R13, R104, -R106 ;  /* 0x000000680d687223 */ /* 0x000fe2000001086a */
[----:B------:R-:W-:Y:S01]  /*4f80*/  IMAD.U32 R33, R45, 0x10000, RZ ;  /* 0x000100002d217824 */ /* 0x000fe200078e00ff */
[----:B------:R-:W-:Y:S01]  /*4f90*/  PRMT R4, R110, 0x5432, R4 ;  /* 0x000054326e047816 */ /* 0x000fe20000000004 */
[----:B------:R-:W-:Y:S01]  /*4fa0*/  IMAD.U32 R13, R105, 0x10000, RZ ;  /* 0x00010000690d7824 */ /* 0x000fe200078e00ff */
[----:B------:R-:W-:Y:S01]  /*4fb0*/  LOP3.LUT R45, R45, 0xffff0000, RZ, 0xc0, !PT ;  /* 0xffff00002d2d7812 */ /* 0x000fe200078ec0ff */
[----:B------:R-:W-:Y:S01]  /*4fc0*/  FMUL.FTZ R107, R108, R33 ;  /* 0x000000216c6b7220 */ /* 0x000fe20000410000 */
[----:B------:R-:W-:-:S02]  /*4fd0*/  IMAD.U32 R106, R15, 0x10000, RZ ;  /* 0x000100000f6a7824 */ /* 0x000fc400078e00ff */
[----:B------:R-:W-:Y:S01]  /*4fe0*/  FMUL.FTZ R108, R108, R13 ;  /* 0x0000000d6c6c7220 */ /* 0x000fe20000410000 */
[----:B------:R-:W-:Y:S02]  /*4ff0*/  LOP3.LUT R110, R47, 0xffff0000, RZ, 0xc0, !PT ;  /* 0xffff00002f6e7812 */ /* 0x000fe400078ec0ff */
[----:B------:R-:W-:Y:S01]  /*5000*/  LOP3.LUT R105, R105, 0xffff0000, RZ, 0xc0, !PT ;  /* 0xffff000069697812 */ /* 0x000fe200078ec0ff */
[----:B------:R-:W-:Y:S01]  /*5010*/  FFMA.FTZ R33, R106, R33, R108 ;  /* 0x000000216a217223 */ /* 0x000fe2000001006c */
[----:B------:R-:W-:Y:S01]  /*5020*/  PRMT R5, R112, 0x5410, R5 ;  /* 0x0000541070057816 */ /* 0x000fe20000000005 */
[----:B------:R-:W-:Y:S01]  /*5030*/  FFMA.FTZ R13, R106, R13, -R107 ;  /* 0x0000000d6a0d7223 */ /* 0x000fe2000001086b */
[----:B------:R-:W-:Y:S01]  /*5040*/  LOP3.LUT R108, R15, 0xffff0000, RZ, 0xc0, !PT ;  /* 0xffff00000f6c7812 */ /* 0x000fe200078ec0ff */
[C---:B------:R-:W-:Y:S01]  /*5050*/  FMUL.FTZ R15, R110.reuse, R45 ;  /* 0x0000002d6e0f7220 */ /* 0x040fe20000410000 */
[-C--:B------:R-:W-:Y:S01]  /*5060*/  FMUL.FTZ R110, R110, R105.reuse ;  /* 0x000000696e6e7220 */ /* 0x080fe20000410000 */
[----:B------:R-:W-:Y:S01]  /*5070*/  IMAD.U32 R112, R44, 0x10000, RZ ;  /* 0x000100002c707824 */ /* 0x000fe200078e00ff */
[----:B------:R-:W-:Y:S01]  /*5080*/  SHF.R.U64 R6, R6, 0x10, R7 ;  /* 0x0000001006067819 */ /* 0x000fe20000001207 */
[----:B------:R-:W-:Y:S01]  /*5090*/  FFMA.FTZ R106, R108, R105, -R15 ;  /* 0x000000696c6a7223 */ /* 0x000fe2000001080f */
[C---:B------:R-:W-:Y:S01]  /*50a0*/  IMAD.U32 R47, R5.reuse, 0x10000, RZ ;  /* 0x00010000052f7824 */ /* 0x040fe200078e00ff */
[----:B------:R-:W-:Y:S01]  /*50b0*/  LOP3.LUT R44, R44, 0xffff0000, RZ, 0xc0, !PT ;  /* 0xffff00002c2c7812 */ /* 0x000fe200078ec0ff */
[----:B------:R-:W-:Y:S01]  /*50c0*/  FFMA.FTZ R108, R108, R45, R110 ;  /* 0x0000002d6c6c7223 */ /* 0x000fe2000001006e */
[C---:B------:R-:W-:Y:S01]  /*50d0*/  LOP3.LUT R7, R4.reuse, 0xffff0000, RZ, 0xc0, !PT ;  /* 0xffff000004077812 */ /* 0x040fe200078ec0ff */
[----:B------:R-:W-:Y:S01]  /*50e0*/  IMAD.U32 R45, R4, 0x10000, RZ ;  /* 0x00010000042d7824 */ /* 0x000fe200078e00ff */
[----:B------:R-:W-:Y:S01]  /*50f0*/  LOP3.LUT R5, R5, 0xffff0000, RZ, 0xc0, !PT ;  /* 0xffff000005057812 */ /* 0x000fe200078ec0ff */
[----:B------:R-:W-:Y:S01]  /*5100*/  IMAD.U32 R110, R12, 0x10000, RZ ;  /* 0x000100000c6e7824 */ /* 0x000fe200078e00ff */
[----:B------:R-:W-:Y:S01]  /*5110*/  SHF.R.U64 R34, R34, 0x10, R35 ;  /* 0x0000001022227819 */ /* 0x000fe20000001223 */
[----:B------:R-:W-:Y:S01]  /*5120*/  FMUL.FTZ R35, R44, R7 ;  /* 0x000000072c237220 */ /* 0x000fe20000410000 */
[----:B------:R-:W-:Y:S01]  /*5130*/  LOP3.LUT R12, R12, 0xffff0000, RZ, 0xc0, !PT ;  /* 0xffff00000c0c7812 */ /* 0x000fe200078ec0ff */
[----:B------:R-:W-:Y:S01]  /*5140*/  FMUL.FTZ R15, R112, R45 ;  /* 0x0000002d700f7220 */ /* 0x000fe20000410000 */
[----:B------:R-:W-:Y:S01]  /*5150*/  FMUL.FTZ R44, R44, R5 ;  /* 0x000000052c2c7220 */ /* 0x000fe20000410000 */
[----:B------:R-:W-:Y:S01]  /*5160*/  PRMT R34, R111, 0x5432, R34 ;  /* 0x000054326f227816 */ /* 0x000fe20000000022 */
[----:B------:R-:W-:Y:S01]  /*5170*/  FMUL.FTZ R112, R112, R47 ;  /* 0x0000002f70707220 */ /* 0x000fe20000410000 */
[----:B------:R-:W-:Y:S01]  /*5180*/  PRMT R6, R109, 0x5432, R6 ;  /* 0x000054326d067816 */ /* 0x000fe20000000006 */
[C---:B------:R-:W-:Y:S01]  /*5190*/  FFMA.FTZ R4, R12.reuse, R5, -R35 ;  /* 0x000000050c047223 */ /* 0x040fe20000010823 */
[----:B------:R-:W-:Y:S01]  /*51a0*/  FFMA.FTZ R12, R12, R7, R44 ;  /* 0x000000070c0c7223 */ /* 0x000fe2000001002c */
[C---:B------:R-:W-:Y:S01]  /*51b0*/  FFMA.FTZ R15, R110.reuse, R47, -R15 ;  /* 0x0000002f6e0f7223 */ /* 0x040fe2000001080f */
[----:B------:R-:W-:Y:S01]  /*51c0*/  FFMA.FTZ R45, R110, R45, R112 ;  /* 0x0000002d6e2d7223 */ /* 0x000fe20000010070 */
[C---:B------:R-:W-:Y:S01]  /*51d0*/  IMAD.U32 R7, R46.reuse, 0x10000, RZ ;  /* 0x000100002e077824 */ /* 0x040fe200078e00ff */
        /* <DEDUP_REMOVED lines=11> */
[----:B------:R-:W-:Y:S01]  /*5290*/  LOP3.LUT R5, R14, 0xffff0000, RZ, 0xc0, !PT ;  /* 0xffff00000e057812 */ /* 0x000fe200078ec0ff */
[C---:B------:R-:W-:Y:S01]  /*52a0*/  FMUL.FTZ R14, R47.reuse, R34 ;  /* 0x000000222f0e7220 */ /* 0x040fe20000410000 */
[-C--:B------:R-:W-:Y:S01]  /*52b0*/  FMUL.FTZ R47, R47, R6.reuse ;  /* 0x000000062f2f7220 */ /* 0x080fe20000410000 */
[----:B------:R-:W-:Y:S01]  /*52c0*/  F2FP.BF16.F32.PACK_AB R106, R106, R13 ;  /* 0x0000000d6a6a723e */ /* 0x000fe200000010ff */
[----:B------:R-:W-:Y:S02]  /*52d0*/  IMAD.MOV.U32 R13, RZ, RZ, R103 ;  /* 0x000000ffff0d7224 */ /* 0x000fe400078e0067 */
[C---:B------:R-:W-:Y:S01]  /*52e0*/  FFMA.FTZ R6, R5.reuse, R6, -R14 ;  /* 0x0000000605067223 */ /* 0x040fe2000001080e */
        /* <DEDUP_REMOVED lines=10> */
.L_x_14309:
[----:B------:R-:W-:Y:S05]  /*5390*/  BSYNC B2 ;  /* 0x0000000000027941 */ /* 0x000fea0003800000 */
.L_x_14308:
[----:B------:R-:W-:Y:S01]  /*53a0*/  ISETP.GE.AND P4, PT, R11, R98, PT ;  /* 0x000000620b00720c */ /* 0x000fe20003f86270 */
[----:B------:R-:W-:Y:S01]  /*53b0*/  IMAD.MOV.U32 R4, RZ, RZ, R100 ;  /* 0x000000ffff047224 */ /* 0x000fe200078e0064 */
[----:B--2---:R4:W-:Y:S01]  /*53c0*/  ST.E.128 desc[UR42][R88.64], R12 ;  /* 0x0000000c58007985 */ /* 0x0049e2000c101d2a */
[----:B------:R-:W-:-:S10]  /*53d0*/  IMAD.MOV.U32 R5, RZ, RZ, R99 ;  /* 0x000000ffff057224 */ /* 0x000fd400078e0063 */
[----:B------:R-:W-:-:S05]  /*53e0*/  @!P4 IMAD.WIDE R4, R11, 0x2, R4 ;  /* 0x000000020b04c825 */ /* 0x000fca00078e0204 */
[----:B---3--:R4:W-:Y:S02]  /*53f0*/  @!P4 ST.E.128 desc[UR42][R4.64], R44 ;  /* 0x0000002c0400c985 */ /* 0x0089e4000c101d2a */
.L_x_14307:
[----:B------:R-:W-:Y:S05]  /*5400*/  BSYNC B1 ;  /* 0x0000000000017941 */ /* 0x000fea0003800000 */
.L_x_14306:
[----:B------:R-:W-:-:S03]  /*5410*/  UMOV UR4, 0xffffffff ;  /* 0xffffffff00047882 */ /* 0x000fc60000000000 */
[----:B------:R-:W-:Y:S05]  /*5420*/  BRA.DIV UR4, `(.L_x_14310) ;  /* 0x0000019204347947 */ /* 0x000fea000b800000 */
[----:B0-----:R-:W0:Y:S04]  /*5430*/  SHFL.IDX PT, R97, R97, 0x1, 0x1c1f ;  /* 0x003c1f0061617f89 */ /* 0x001e2800000e0000 */
[----:B------:R-:W0:Y:S02]  /*5440*/  SHFL.IDX PT, R96, R96, 0x1, 0x1c1f ;  /* 0x003c1f0060607f89 */ /* 0x000e2400000e0000 */
.L_x_14578:
        /* <DEDUP_REMOVED lines=12> */
[----:B------:R-:W-:Y:S01]  /*5510*/  LEA.HI R102, R5, R102, RZ, 0x4 ;  /* 0x0000006605667211 */ /* 0x000fe200078f20ff */
[----:B------:R-:W-:Y:S01]  /*5520*/  IMAD R5, R19, 0x1800, R74 ;  /* 0x0000180013057824 */ /* 0x000fe200078e024a */
[----:B------:R-:W-:-:S02]  /*5530*/  LOP3.LUT R7, R7, 0x1c0, RZ, 0xc0, !PT ;  /* 0x000001c007077812 */ /* 0x000fc400078ec0ff */
[----:B------:R-:W-:Y:S01]  /*5540*/  LEA.HI.SX32 R11, R102, R69, 0x1c ;  /* 0x00000045660b7211 */ /* 0x000fe200078fe2ff */
[----:B------:R-:W-:Y:S01]  /*5550*/  IMAD R5, R5, 0x2, R22 ;  /* 0x0000000205057824 */ /* 0x000fe200078e0216 */
[----:B------:R-:W-:Y:S02]  /*5560*/  LOP3.LUT R4, R4, 0x1c0, RZ, 0xc0, !PT ;  /* 0x000001c004047812 */ /* 0x000fe400078ec0ff */
[----:B------:R-:W-:Y:S01]  /*5570*/  SHF.R.U32.HI R7, RZ, 0x3, R7 ;  /* 0x00000003ff077819 */ /* 0x000fe20000011607 */
[----:B------:R-:W-:Y:S01]  /*5580*/  IMAD.SHL.U32 R11, R11, 0x8, RZ ;  /* 0x000000080b0b7824 */ /* 0x000fe200078e00ff */
[----:B------:R-:W-:-:S04]  /*5590*/  LEA.HI.X R33, R70, R97, R72, 0x1, P4 ;  /* 0x0000006146217211 */ /* 0x000fc800020f0c48 */
[----:B------:R-:W-:-:S04]  /*55a0*/  LOP3.LUT R4, R4, 0x38, R11, 0xf8, !PT ;  /* 0x0000003804047812 */ /* 0x000fc800078ef80b */
[----:B------:R-:W-:-:S05]  /*55b0*/  LOP3.LUT R4, R4, R7, RZ, 0x3c, !PT ;  /* 0x0000000704047212 */ /* 0x000fca00078e3cff */
[----:B----4-:R-:W-:-:S04]  /*55c0*/  IMAD.IADD R4, R6, 0x1, R4 ;  /* 0x0000000106047824 */ /* 0x010fc800078e0204 */
[----:B------:R-:W-:-:S04]  /*55d0*/  IMAD R7, R19, 0x1800, R4 ;  /* 0x0000180013077824 */ /* 0x000fc800078e0204 */
[----:B------:R-:W-:Y:S02]  /*55e0*/  IMAD R12, R7, 0x2, R22 ;  /* 0x00000002070c7824 */ /* 0x000fe400078e0216 */
[----:B------:R-:W0:Y:S04]  /*55f0*/  LDS.128 R4, [R5+0x1c400] ;  /* 0x01c4000005047984 */ /* 0x000e280000000c00 */
[----:B------:R-:W4:Y:S01]  /*5600*/  LDS.128 R12, [R12+0x1c400] ;  /* 0x01c400000c0c7984 */ /* 0x000f220000000c00 */
[----:B------:R-:W-:Y:S05]  /*5610*/  @P2 BRA `(.L_x_14312) ;  /* 0x00000004006c2947 */ /* 0x000fea0003800000 */
[----:B------:R-:W-:Y:S01]  /*5620*/  SHF.R.U64 R34, R36, 0x10, R37 ;  /* 0x0000001024227819 */ /* 0x000fe20000001225 */
[----:B----4-:R-:W-:Y:S01]  /*5630*/  IMAD.U32 R47, R15, 0x10000, RZ ;  /* 0x000100000f2f7824 */ /* 0x010fe200078e00ff */
[----:B------:R-:W-:Y:S01]  /*5640*/  SHF.R.U32.HI R44, RZ, 0x10, R41 ;  /* 0x00000010ff2c7819 */ /* 0x000fe20000011629 */
[----:B0-----:R-:W-:Y:S01]  /*5650*/  IMAD.U32 R45, R7, 0x10000, RZ ;  /* 0x00010000072d7824 */ /* 0x001fe200078e00ff */
[----:B------:R-:W-:Y:S02]  /*5660*/  SHF.R.U64 R35, R42, 0x10, R43 ;  /* 0x000000102a237819 */ /* 0x000fe4000000122b */
[----:B------:R-:W-:Y:S02]  /*5670*/  SHF.R.U32.HI R37, RZ, 0x10, R37 ;  /* 0x00000010ff257819 */ /* 0x000fe40000011625 */
[----:B------:R-:W-:Y:S02]  /*5680*/  SHF.R.U32.HI R42, RZ, 0x10, R43 ;  /* 0x00000010ff2a7819 */ /* 0x000fe4000001162b */
[----:B------:R-:W-:-:S02]  /*5690*/  SHF.R.U64 R36, R38, 0x10, R39 ;  /* 0x0000001026247819 */ /* 0x000fc40000001227 */
[----:B------:R-:W-:Y:S01]  /*56a0*/  SHF.R.U32.HI R38, RZ, 0x10, R39 ;  /* 0x00000010ff267819 */ /* 0x000fe20000011627 */
[----:B------:R-:W-:Y:S01]  /*56b0*/  IMAD.U32 R39, R13, 0x10000, RZ ;  /* 0x000100000d277824 */ /* 0x000fe200078e00ff */
[----:B------:R-:W-:Y:S02]  /*56c0*/  PRMT R117, R117, 0x5410, R44 ;  /* 0x0000541075757816 */ /* 0x000fe4000000002c */
[----:B------:R-:W-:Y:S01]  /*56d0*/  PRMT R118, R118, 0x5410, R37 ;  /* 0x0000541076767816 */ /* 0x000fe20000000025 */
[----:B------:R-:W-:Y:S01]  /*56e0*/  IMAD.U32 R37, R5, 0x10000, RZ ;  /* 0x0001000005257824 */ /* 0x000fe200078e00ff */
[----:B------:R-:W-:Y:S01]  /*56f0*/  PRMT R115, R115, 0x5410, R42 ;  /* 0x0000541073737816 */ /* 0x000fe2000000002a */
[----:B------:R-:W-:Y:S01]  /*5700*/  IMAD.U32 R88, R117, 0x10000, RZ ;  /* 0x0001000075587824 */ /* 0x000fe200078e00ff */
[----:B------:R-:W-:Y:S02]  /*5710*/  PRMT R111, R111, 0x5410, R38 ;  /* 0x000054106f6f7816 */ /* 0x000fe40000000026 */
[----:B------:R-:W-:Y:S01]  /*5720*/  SHF.R.U64 R41, R40, 0x10, R41 ;  /* 0x0000001028297819 */ /* 0x000fe20000001229 */
[C---:B------:R-:W-:Y:S01]  /*5730*/  IMAD.U32 R40, R118.reuse, 0x10000, RZ ;  /* 0x0001000076287824 */ /* 0x040fe200078e00ff */
[----:B------:R-:W-:Y:S01]  /*5740*/  LOP3.LUT R46, R13, 0xffff0000, RZ, 0xc0, !PT ;  /* 0xffff00000d2e7812 */ /* 0x000fe200078ec0ff */
[----:B------:R-:W-:Y:S01]  /*5750*/  IMAD.U32 R42, R115, 0x10000, RZ ;  /* 0x00010000732a7824 */ /* 0x000fe200078e00ff */
[----:B------:R-:W-:Y:S01]  /*5760*/  LOP3.LUT R117, R117, 0xffff0000, RZ, 0xc0, !PT ;  /* 0xffff000075757812 */ /* 0x000fe200078ec0ff */
[----:B------:R-:W-:Y:S01]  /*5770*/  IMAD.U32 R38, R111, 0x10000, RZ ;  /* 0x000100006f267824 */ /* 0x000fe200078e00ff */
[----:B------:R-:W-:Y:S01]  /*5780*/  LOP3.LUT R89, R118, 0xffff0000, RZ, 0xc0, !PT ;  /* 0xffff000076597812 */ /* 0x000fe200078ec0ff */
[----:B---3--:R-:W-:Y:S01]  /*5790*/  FMUL.FTZ R100, R39, R88 ;  /* 0x0000005827647220 */ /* 0x008fe20000410000 */
[----:B------:R-:W-:Y:S01]  /*57a0*/  PRMT R109, R109, 0x5410, R36 ;  /* 0x000054106d6d7816 */ /* 0x000fe20000000024 */
[----:B------:R-:W-:Y:S01]  /*57b0*/  FMUL.FTZ R43, R39, R40 ;  /* 0x00000028272b7220 */ /* 0x000fe20000410000 */
[----:B------:R-:W-:Y:S01]  /*57c0*/  LOP3.LUT R44, R5, 0xffff0000, RZ, 0xc0, !PT ;  /* 0xffff0000052c7812 */ /* 0x000fe200078ec0ff */
[----:B------:R-:W-:Y:S01]  /*57d0*/  FMUL.FTZ R36, R47, R42 ;  /* 0x0000002a2f247220 */ /* 0x000fe20000410000 */
[C---:B--2---:R-:W-:Y:S01]  /*57e0*/  FMUL.FTZ R99, R46.reuse, R117 ;  /* 0x000000752e637220 */ /* 0x044fe20000410000 */
[----:B------:R-:W-:Y:S01]  /*57f0*/  PRMT R113, R113, 0x5410, R34 ;  /* 0x0000541071717816 */ /* 0x000fe20000000022 */
[-C--:B------:R-:W-:Y:S01]  /*5800*/  FMUL.FTZ R46, R46, R89.reuse ;  /* 0x000000592e2e7220 */ /* 0x080fe20000410000 */
[----:B------:R-:W-:Y:S01]  /*5810*/  PRMT R116, R116, 0x5410, R41 ;  /* 0x0000541074747816 */ /* 0x000fe20000000029 */
[----:B------:R-:W-:Y:S01]  /*5820*/  FMUL.FTZ R47, R47, R38 ;  /* 0x000000262f2f7220 */ /* 0x000fe20000410000 */
[C---:B------:R-:W-:Y:S01]  /*5830*/  FFMA.FTZ R39, R37.reuse, R40, -R100 ;  /* 0x0000002825277223 */ /* 0x040fe20000010864 */
[----:B------:R-:W-:Y:S01]  /*5840*/  PRMT R114, R114, 0x5410, R35 ;  /* 0x0000541072727816 */ /* 0x000fe20000000023 */
[----:B------:R-:W-:Y:S01]  /*5850*/  FFMA.FTZ R37, R37, R88, R43 ;  /* 0x0000005825257223 */ /* 0x000fe2000001002b */
[----:B------:R-:W-:Y:S01]  /*5860*/  FFMA.FTZ R35, R45, R38, -R36 ;  /* 0x000000262d237223 */ /* 0x000fe20000010824 */
[----:B------:R-:W-:Y:S01]  /*5870*/  LOP3.LUT R15, R15, 0xffff0000, RZ, 0xc0, !PT ;  /* 0xffff00000f0f7812 */ /* 0x000fe200078ec0ff */
[C---:B------:R-:W-:Y:S01]  /*5880*/  FFMA.FTZ R34, R44.reuse, R89, -R99 ;  /* 0x000000592c227223 */ /* 0x040fe20000010863 */
[----:B------:R-:W-:Y:S01]  /*5890*/  LOP3.LUT R88, R115, 0xffff0000, RZ, 0xc0, !PT ;  /* 0xffff000073587812 */ /* 0x000fe200078ec0ff */
[----:B------:R-:W-:Y:S01]  /*58a0*/  FFMA.FTZ R44, R44, R117, R46 ;  /* 0x000000752c2c7223 */ /* 0x000fe2000001002e */
[----:B------:R-:W-:Y:S01]  /*58b0*/  LOP3.LUT R36, R111, 0xffff0000, RZ, 0xc0, !PT ;  /* 0xffff00006f247812 */ /* 0x000fe200078ec0ff */
[----:B------:R-:W-:Y:S01]  /*58c0*/  FFMA.FTZ R45, R45, R42, R47 ;  /* 0x0000002a2d2d7223 */ /* 0x000fe2000001002f */
[----:B------:R-:W-:Y:S01]  /*58d0*/  IMAD.U32 R13, R12, 0x10000, RZ ;  /* 0x000100000c0d7824 */ /* 0x000fe200078e00ff */
[----:B------:R-:W-:Y:S01]  /*58e0*/  LOP3.LUT R43, R7, 0xffff0000, RZ, 0xc0, !PT ;  /* 0xffff0000072b7812 */ /* 0x000fe200078ec0ff */
[----:B------:R-:W-:-:S02]  /*58f0*/  IMAD.U32 R42, R113, 0x10000, RZ ;  /* 0x00010000712a7824 */ /* 0x000fc400078e00ff */
[C---:B------:R-:W-:Y:S01]  /*5900*/  FMUL.FTZ R38, R15.reuse, R88 ;  /* 0x000000580f267220 */ /* 0x040fe20000410000 */
[----:B------:R-:W-:Y:S02]  /*5910*/  IMAD.U32 R46, R116, 0x10000, RZ ;  /* 0x00010000742e7824 */ /* 0x000fe400078e00ff */
[----:B------:R-:W-:Y:S01]  /*5920*/  FMUL.FTZ R102, R15, R36 ;  /* 0x000000240f667220 */ /* 0x000fe20000410000 */
[----:B------:R-:W-:Y:S01]  /*5930*/  IMAD.U32 R5, R4, 0x10000, RZ ;  /* 0x0001000004057824 */ /* 0x000fe200078e00ff */
[----:B------:R-:W-:Y:S01]  /*5940*/  LOP3.LUT R12, R12, 0xffff0000, RZ, 0xc0, !PT ;  /* 0xffff00000c0c7812 */ /* 0x000fe200078ec0ff */
[C---:B------:R-:W-:Y:S01]  /*5950*/  FMUL.FTZ R100, R13.reuse, R46 ;  /* 0x0000002e0d647220 */ /* 0x040fe20000410000 */
[----:B------:R-:W-:Y:S01]  /*5960*/  LOP3.LUT R15, R116, 0xffff0000, RZ, 0xc0, !PT ;  /* 0xffff0000740f7812 */ /* 0x000fe200078ec0ff */
[----:B------:R-:W-:Y:S01]  /*5970*/  FMUL.FTZ R41, R13, R42 ;  /* 0x0000002a0d297220 */ /* 0x000fe20000410000 */
[----:B------:R-:W-:Y:S01]  /*5980*/  LOP3.LUT R113, R113, 0xffff0000, RZ, 0xc0, !PT ;  /* 0xffff000071717812 */ /* 0x000fe200078ec0ff */
[C---:B------:R-:W-:Y:S01]  /*5990*/  IMAD.U32 R7, R6.reuse, 0x10000, RZ ;  /* 0x0001000006077824 */ /* 0x040fe200078e00ff */
[----:B------:R-:W-:Y:S01]  /*59a0*/  LOP3.LUT R40, R6, 0xffff0000, RZ, 0xc0, !PT ;  /* 0xffff000006287812 */ /* 0x000fe200078ec0ff */
[----:B------:R-:W-:Y:S01]  /*59b0*/  FFMA.FTZ R36, R43, R36, -R38 ;  /* 0x000000242b247223 */ /* 0x000fe20000010826 */
[----:B------:R-:W-:Y:S01]  /*59c0*/  LOP3.LUT R4, R4, 0xffff0000, RZ, 0xc0, !PT ;  /* 0xffff000004047812 */ /* 0x000fe200078ec0ff */
[----:B------:R-:W-:-:S02]  /*59d0*/  IMAD.U32 R6, R14, 0x10000, RZ ;  /* 0x000100000e067824 */ /* 0x000fc400078e00ff */
[----:B------:R-:W-:Y:S01]  /*59e0*/  FFMA.FTZ R38, R43, R88, R102 ;  /* 0x000000582b267223 */ /* 0x000fe20000010066 */
[C---:B------:R-:W-:Y:S01]  /*59f0*/  FFMA.FTZ R13, R5.reuse, R42, -R100 ;  /* 0x0000002a050d7223 */ /* 0x040fe20000010864 */
[----:B------:R-:W-:Y:S01]  /*5a00*/  FFMA.FTZ R46, R5, R46, R41 ;  /* 0x0000002e052e7223 */ /* 0x000fe20000010029 */
[----:B------:R-:W-:Y:S01]  /*5a10*/  LOP3.LUT R14, R14, 0xffff0000, RZ, 0xc0, !PT ;  /* 0xffff00000e0e7812 */ /* 0x000fe200078ec0ff */
[----:B------:R-:W-:Y:S01]  /*5a20*/  FMUL.FTZ R43, R12, R15 ;  /* 0x0000000f0c2b7220 */ /* 0x000fe20000410000 */
[C---:B------:R-:W-:Y:S01]  /*5a30*/  IMAD.U32 R5, R109.reuse, 0x10000, RZ ;  /* 0x000100006d057824 */ /* 0x040fe200078e00ff */
[----:B------:R-:W-:Y:S01]  /*5a40*/  LOP3.LUT R41, R114, 0xffff0000, RZ, 0xc0, !PT ;  /* 0xffff000072297812 */ /* 0x000fe200078ec0ff */
[-C--:B------:R-:W-:Y:S01]  /*5a50*/  FMUL.FTZ R47, R12, R113.reuse ;  /* 0x000000710c2f7220 */ /* 0x080fe20000410000 */
[----:B------:R-:W-:Y:S01]  /*5a60*/  LOP3.LUT R109, R109, 0xffff0000, RZ, 0xc0, !PT ;  /* 0xffff00006d6d7812 */ /* 0x000fe200078ec0ff */
[----:B------:R-:W-:Y:S02]  /*5a70*/  IMAD.U32 R12, R114, 0x10000, RZ ;  /* 0x00010000720c7824 */ /* 0x000fe400078e00ff */
[C---:B------:R-:W-:Y:S01]  /*5a80*/  FFMA.FTZ R42, R4.reuse, R113, -R43 ;  /* 0x00000071042a7223 */ /* 0x040fe2000001082b */
[----:B------:R-:W-:Y:S01]  /*5a90*/  FFMA.FTZ R47, R4, R15, R47 ;  /* 0x0000000f042f7223 */ /* 0x000fe2000001002f */
[----:B------:R-:W-:Y:S01]  /*5aa0*/  FMUL.FTZ R43, R14, R41 ;  /* 0x000000290e2b7220 */ /* 0x000fe20000410000 */
[CC--:B------:R-:W-:Y:S01]  /*5ab0*/  FMUL.FTZ R4, R6.reuse, R12.reuse ;  /* 0x0000000c06047220 */ /* 0x0c0fe20000410000 */
[----:B------:R-:W-:Y:S01]  /*5ac0*/  FMUL.FTZ R15, R6, R5 ;  /* 0x00000005060f7220 */ /* 0x000fe20000410000 */
[-C--:B------:R-:W-:Y:S01]  /*5ad0*/  FMUL.FTZ R14, R14, R109.reuse ;  /* 0x0000006d0e0e7220 */ /* 0x080fe20000410000 */
        /* <DEDUP_REMOVED lines=13> */
[----:B------:R-:W-:-:S02]  /*5bb0*/  F2FP.BF16.F32.PACK_AB R7, R36, R35 ;  /* 0x000000232407723e */ /* 0x000fc400000010ff */
[----:B------:R-:W-:-:S07]  /*5bc0*/  F2FP.BF16.F32.PACK_AB R12, R47, R46 ;  /* 0x0000002e2f0c723e */ /* 0x000fce00000010ff */
.L_x_14312:
[----:B------:R-:W-:Y:S05]  /*5bd0*/  BSYNC B1 ;  /* 0x0000000000017941 */ /* 0x000fea0003800000 */
.L_x_14311:
        /* <DEDUP_REMOVED lines=8> */
.L_x_14276:
[----:B------:R-:W-:-:S06]  /*5c60*/  UISETP.NE.AND UP0, UPT, UR44, 0x3, UPT ;  /* 0x000000032c00788c */ /* 0x000fcc000bf05270 */
[----:B------:R-:W-:-:S13]  /*5c70*/  PLOP3.LUT P3, PT, PT, PT, UP0, 0x80, 0x0 ;  /* 0x000000000000781c */ /* 0x000fda0003f6f008 */
[----:B------:R-:W-:Y:S05]  /*5c80*/  @!P3 BRA `(.L_x_14313) ;  /* 0x000000000004b947 */ /* 0x000fea0003800000 */
[----:B------:R-:W-:Y:S01]  /*5c90*/  BPT.TRAP 0x1 ;  /* 0x000000040000795c */ /* 0x000fe20000300000 */
.L_x_14313:
[----:B------:R-:W-:Y:S01]  /*5ca0*/  IMAD R87, R19, 0x8, R22 ;  /* 0x0000000813577824 */ /* 0x000fe200078e0216 */
[----:B------:R-:W-:Y:S01]  /*5cb0*/  SHF.L.U32 R95, R210, 0x1f, RZ ;  /* 0x0000001fd25f7819 */ /* 0x000fe200000006ff */
[----:B------:R-:W-:Y:S01]  /*5cc0*/  BSSY B1, `(.L_x_14314) ;  /* 0x0000004000017945 */ /* 0x000fe20003800000 */
[----:B------:R-:W-:Y:S02]  /*5cd0*/  SHF.R.S32.HI R92, RZ, 0x1f, R91 ;  /* 0x0000001fff5c7819 */ /* 0x000fe4000001145b */
[----:B------:R-:W0:Y:S02]  /*5ce0*/  SYNCS.PHASECHK.TRANS64.TRYWAIT P2, [R87+URZ+0x22890], R95 ;  /* 0x0228905f570075a7 */ /* 0x000e24000804017f */
[----:B0-----:R-:W-:Y:S05]  /*5cf0*/  @!P2 BRA `(.L_x_14315) ;  /* 0x00000188004ca947 */ /* 0x001fea0003800000 */
.L_x_14579:
[----:B------:R-:W-:Y:S05]  /*5d00*/  BSYNC B1 ;  /* 0x0000000000017941 */ /* 0x000fea0003800000 */
.L_x_14314:
        /* <DEDUP_REMOVED lines=25> */
.L_x_14583:
        /* <DEDUP_REMOVED lines=13> */
.L_x_14318:
[----:B------:R-:W-:Y:S05]  /*5f70*/  BSYNC B1 ;  /* 0x0000000000017941 */ /* 0x000fea0003800000 */
.L_x_14317:
[----:B------:R-:W-:-:S03]  /*5f80*/  UMOV UR4, 0xffffffff ;  /* 0xffffffff00047882 */ /* 0x000fc60000000000 */
[----:B------:R-:W-:Y:S05]  /*5f90*/  BRA.DIV UR4, `(.L_x_14319) ;  /* 0x0000018a04047947 */ /* 0x000fea000b800000 */
[----:B--2-4-:R2:W4:Y:S04]  /*5fa0*/  SHFL.IDX PT, R5, R33, 0x1, 0x1c1f ;  /* 0x003c1f0021057f89 */ /* 0x01452800000e0000 */
[----:B---3--:R2:W3:Y:S02]  /*5fb0*/  SHFL.IDX PT, R7, R32, 0x1, 0x1c1f ;  /* 0x003c1f0020077f89 */ /* 0x0084e400000e0000 */
.L_x_14587:
        /* <DEDUP_REMOVED lines=13> */
.L_x_14295:
[----:B------:R-:W-:Y:S05]  /*6090*/  BSYNC B0 ;  /* 0x0000000000007941 */ /* 0x000fea0003800000 */
.L_x_14275:
        /* <DEDUP_REMOVED lines=17> */
.L_x_14321:
[----:B------:R-:W-:Y:S05]  /*61b0*/  BSYNC B0 ;  /* 0x0000000000007941 */ /* 0x000fea0003800000 */
.L_x_14320:
[----:B------:R-:W3:Y:S01]  /*61c0*/  SYNCS.PHASECHK.TRANS64.TRYWAIT P3, [R87+URZ+0x228b0], R95 ;  /* 0x0228b05f570075a7 */ /* 0x000ee2000806017f */
[----:B------:R-:W-:Y:S04]  /*61d0*/  BSSY B0, `(.L_x_14322) ;  /* 0x0000002000007945 */ /* 0x000fe80003800000 */
[----:B---3--:R-:W-:Y:S05]  /*61e0*/  @!P3 BRA `(.L_x_14323) ;  /* 0x0000018400bcb947 */ /* 0x008fea0003800000 */
.L_x_14588:
[----:B------:R-:W-:Y:S05]  /*61f0*/  BSYNC B0 ;  /* 0x0000000000007941 */ /* 0x000fea0003800000 */
.L_x_14322:
        /* <DEDUP_REMOVED lines=21> */
[----:B------:R0:W4:Y:S01]  /*6350*/  SHFL.IDX PT, R39, R35, RZ, 0x1c1f ;  /* 0x001c1fff23277589 */ /* 0x00012200000e0000 */
[----:B------:R-:W-:Y:S01]  /*6360*/  ISETP.GE.AND P3, PT, R94, 0x1, PT ;  /* 0x000000015e00780c */ /* 0x000fe20003f66270 */
[----:B------:R-:W-:Y:S02]  /*6370*/  IMAD R11, R11, 0x2, R26 ;  /* 0x000000020b0b7824 */ /* 0x000fe400078e021a */
[----:B------:R0:W0:Y:S10]  /*6380*/  SHFL.IDX PT, R38, R36, RZ, 0x1c1f ;  /* 0x001c1fff24267589 */ /* 0x00003400000e0000 */
[----:B------:R-:W-:Y:S05]  /*6390*/  @!P3 BRA `(.L_x_14325) ;  /* 0x0000000000a4b947 */ /* 0x000fea0003800000 */
[----:B------:R-:W-:Y:S02]  /*63a0*/  ISETP.NE.AND P5, PT, R77, RZ, PT ;  /* 0x000000ff4d00720c */ /* 0x000fe40003fa5270 */
[----:B------:R-:W-:Y:S02]  /*63b0*/  ISETP.NE.AND P4, PT, R78, RZ, PT ;  /* 0x000000ff4e00720c */ /* 0x000fe40003f85270 */
[----:B------:R-:W-:-:S09]  /*63c0*/  PRMT R37, R10, 0x8880, RZ ;  /* 0x000088800a257816 */ /* 0x000fd200000000ff */
[----:B------:R-:W5:Y:S01]  /*63d0*/  @P5 LDS.128 R4, [R34] ;  /* 0x0000000022045984 */ /* 0x000f620000000c00 */
[----:B-12-4-:R-:W-:-:S04]  /*63e0*/  @P5 LEA R32, P3, R16, R39, 0x1 ;  /* 0x0000002710205211 */ /* 0x016fc800078608ff */
        /* <DEDUP_REMOVED lines=8> */
[----:B------:R-:W1:Y:S10]  /*6470*/  @P4 LDS.128 R4, [R11] ;  /* 0x000000000b044984 */ /* 0x000e740000000c00 */
        /* <DEDUP_REMOVED lines=27> */
.L_x_14325:
[----:B------:R-:W-:Y:S05]  /*6630*/  BSYNC B0 ;  /* 0x0000000000007941 */ /* 0x000fea0003800000 */
.L_x_14324:
[----:B------:R-:W-:Y:S01]  /*6640*/  ISETP.GE.AND P3, PT, R94, 0x41, PT ;  /* 0x000000415e00780c */ /* 0x000fe20003f66270 */
[----:B0-----:R-:W0:Y:S01]  /*6650*/  SHFL.IDX PT, R36, R36, 0x1, 0x1c1f ;  /* 0x003c1f0024247f89 */ /* 0x001e2200000e0000 */
[----:B------:R-:W-:Y:S03]  /*6660*/  BSSY B0, `(.L_x_14326) ;  /* 0x000002c000007945 */ /* 0x000fe60003800000 */
[----:B------:R-:W0:Y:S08]  /*6670*/  SHFL.IDX PT, R35, R35, 0x1, 0x1c1f ;  /* 0x003c1f0023237f89 */ /* 0x000e3000000e0000 */
[----:B------:R-:W-:Y:S05]  /*6680*/  @!P3 BRA `(.L_x_14327) ;  /* 0x0000000000a4b947 */ /* 0x000fea0003800000 */
[----:B------:R-:W-:Y:S02]  /*6690*/  ISETP.NE.AND P5, PT, R77, RZ, PT ;  /* 0x000000ff4d00720c */ /* 0x000fe40003fa5270 */
[----:B------:R-:W-:Y:S02]  /*66a0*/  ISETP.NE.AND P4, PT, R78, RZ, PT ;  /* 0x000000ff4e00720c */ /* 0x000fe40003f85270 */
[----:B------:R-:W-:-:S09]  /*66b0*/  PRMT R37, R10, 0x8880, RZ ;  /* 0x000088800a257816 */ /* 0x000fd200000000ff */
[----:B------:R-:W5:Y:S01]  /*66c0*/  @P5 LDS.128 R4, [R34+0x2000] ;  /* 0x0020000022045984 */ /* 0x000f620000000c00 */
[----:B012---:R-:W-:-:S04]  /*66d0*/  @P5 LEA R32, P3, R16, R35, 0x1 ;  /* 0x0000002310205211 */ /* 0x007fc800078608ff */
[----:B------:R-:W-:Y:S02]  /*66e0*/  @P5 LEA.HI.X R33, R16, R36, R17, 0x1, P3 ;  /* 0x0000002410215211 */ /* 0x000fe400018f0c11 */
[----:B------:R-:W-:-:S04]  /*66f0*/  @P4 LEA R14, P3, R2, R35, 0x1 ;  /* 0x00000023020e4211 */ /* 0x000fc800078608ff */
[----:B------:R-:W-:Y:S02]  /*6700*/  @P4 LEA.HI.X R15, R2, R36, R209, 0x1, P3 ;  /* 0x00000024020f4211 */ /* 0x000fe400018f0cd1 */
[----:B------:R-:W-:-:S13]  /*6710*/  ISETP.NE.AND P3, PT, R79, RZ, PT ;  /* 0x000000ff4f00720c */ /* 0x000fda0003f65270 */
[----:B------:R-:W-:-:S04]  /*6720*/  @P3 LEA R12, P6, R216, R35, 0x1 ;  /* 0x00000023d80c3211 */ /* 0x000fc800078c08ff */
[----:B------:R-:W-:Y:S01]  /*6730*/  @P3 LEA.HI.X R13, R216, R36, R229, 0x1, P6 ;  /* 0x00000024d80d3211 */ /* 0x000fe200030f0ce5 */
[----:B-----5:R0:W-:Y:S01]  /*6740*/  @P5 ST.E.128 desc[UR42][R32.64], R4 ;  /* 0x0000000420005985 */ /* 0x0201e2000c101d2a */
        /* <DEDUP_REMOVED lines=29> */
.L_x_14327:
[----:B------:R-:W-:Y:S05]  /*6920*/  BSYNC B0 ;  /* 0x0000000000007941 */ /* 0x000fea0003800000 */
.L_x_14326:
[----:B------:R-:W-:Y:S01]  /*6930*/  @!PT LDS RZ, [RZ] ;  /* 0x00000000fffff984 */ /* 0x000fe20000000800 */
[----:B------:R-:W-:Y:S01]  /*6940*/  @!PT LDS RZ, [RZ] ;  /* 0x00000000fffff984 */ /* 0x000fe20000000800 */
[----:B------:R-:W-:Y:S01]  /*6950*/  @!PT LDS RZ, [RZ] ;  /* 0x00000000fffff984 */ /* 0x000fe20000000800 */
[----:B------:R-:W-:Y:S01]  /*6960*/  @!PT LDS RZ, [RZ] ;  /* 0x00000000fffff984 */ /* 0x000fe20000000800 */
[----:B------:R5:W-:Y:S06]  /*6970*/  MEMBAR.ALL.CTA ;  /* 0x0000000000007992 */ /* 0x000bec0000008000 */
[----:B-----5:R-:W5:Y:S01]  /*6980*/  FENCE.VIEW.ASYNC.S ;  /* 0x00000000000073c6 */ /* 0x020f620000000000 */
[----:B-1-3--:R-:W-:Y:S01]  /*6990*/  @!P2 VIADD R87, R87, 0x228c0 ;  /* 0x000228c05757a836 */ /* 0x00afe20000000000 */
[----:B-----5:R1:W-:Y:S01]  /*69a0*/  BAR.SYNC.DEFER_BLOCKING R60, 0x80 ;  /* 0x0002003c0000751d */ /* 0x0203e20000010000 */
[----:B------:R-:W-:Y:S01]  /*69b0*/  LOP3.LUT P3, RZ, R18, 0x2, RZ, 0xc0, !PT ;  /* 0x0000000212ff7812 */ /* 0x000fe2000786c0ff */
[----:B------:R-:W-:-:S02]  /*69c0*/  VIADD R19, R19, 0x1 ;  /* 0x0000000113137836 */ /* 0x000fc40000000000 */
[----:B------:R-:W-:-:S04]  /*69d0*/  @!P2 PRMT R87, RZ, 0x654, R87 ;  /* 0x00000654ff57a816 */ /* 0x000fc80000000057 */
[----:B------:R1:W-:Y:S01]  /*69e0*/  @!P2 SYNCS.ARRIVE.TRANS64.RED.A1T0 RZ, [R87+URZ], RZ ;  /* 0x000000ff57ffa9a7 */ /* 0x0003e2000810043f */
[----:B------:R-:W-:-:S04]  /*69f0*/  ISETP.NE.AND P2, PT, R19, 0x2, PT ;  /* 0x000000021300780c */ /* 0x000fc80003f45270 */
[----:B0-----:R-:W-:Y:S02]  /*6a00*/  SEL R5, RZ, 0x1, P2 ;  /* 0x00000001ff057807 */ /* 0x001fe40001000000 */
        /* <DEDUP_REMOVED lines=9> */
.L_x_14270:
[----:B------:R-:W0:Y:S01]  /*6aa0*/  LDC R0, c[0x0][0x448] ;  /* 0x00011200ff007b82 */ /* 0x000e220000000800 */
[----:B------:R-:W-:Y:S01]  /*6ab0*/  IMAD.MOV.U32 R172, RZ, RZ, RZ ;  /* 0x000000ffffac7224 */ /* 0x000fe200078e00ff */
[----:B0-----:R-:W-:Y:S01]  /*6ac0*/  ISETP.NE.AND P1, PT, R0, 0x1, PT ;  /* 0x000000010000780c */ /* 0x001fe20003f25270 */
[----:B------:R-:W-:-:S12]  /*6ad0*/  VIADD R0, R222, 0x7f ;  /* 0x0000007fde007836 */ /* 0x000fd80000000000 */
[----:B------:R-:W0:Y:S08]  /*6ae0*/  @P1 LDC R3, c[0x0][0x44c] ;  /* 0x00011300ff031b82 */ /* 0x000e300000000800 */
[----:B------:R-:W1:Y:S01]  /*6af0*/  @P1 LDC R4, c[0x0][0x450] ;  /* 0x00011400ff041b82 */ /* 0x000e620000000800 */
[----:B0-----:R-:W-:-:S05]  /*6b00*/  @P1 IMAD.HI.U32 R3, R0, R3, RZ ;  /* 0x0000000300031227 */ /* 0x001fca00078e00ff */
[----:B-1----:R-:W-:-:S05]  /*6b10*/  @P1 SHF.R.U32.HI R0, RZ, R4, R3 ;  /* 0x00000004ff001219 */ /* 0x002fca0000011603 */
[----:B------:R-:W-:-:S04]  /*6b20*/  IMAD.IADD R0, R31, 0x1, R0 ;  /* 0x000000011f007824 */ /* 0x000fc800078e0200 */
[----:B------:R-:W-:-:S05]  /*6b30*/  IMAD.HI R0, R0, 0x2aaaaaab, RZ ;  /* 0x2aaaaaab00007827 */ /* 0x000fca00078e02ff */
[----:B------:R-:W-:-:S04]  /*6b40*/  SHF.R.U32.HI R3, RZ, 0x1f, R0 ;  /* 0x0000001fff037819 */ /* 0x000fc80000011600 */
[----:B------:R-:W-:-:S04]  /*6b50*/  LEA.HI.SX32 R3, R0, R3, 0x1c ;  /* 0x0000000300037211 */ /* 0x000fc800078fe2ff */
[----:B------:R-:W-:-:S04]  /*6b60*/  VIMNMX R9, R30, R3, PT ;  /* 0x000000031e097248 */ /* 0x000fc80003fe0100 */
[----:B------:R-:W-:Y:S01]  /*6b70*/  ISETP.GE.AND P1, PT, R9, 0x1, PT ;  /* 0x000000010900780c */ /* 0x000fe20003f26270 */
[----:B------:R-:W-:-:S12]  /*6b80*/  @P0 BRA `(.L_x_14329) ;  /* 0x00000000000c0947 */ /* 0x000fd80003800000 */
[----:B------:R-:W0:Y:S01]  /*6b90*/  FENCE.VIEW.ASYNC.G ;  /* 0x00000000000073c6 */ /* 0x000e220000000100 */
[----:B------:R-:W-:Y:S05]  /*6ba0*/  WARPSYNC.ALL ;  /* 0x0000000000007948 */ /* 0x000fea0003800000 */
[----:B0-----:R-:W-:Y:S06]  /*6bb0*/  BAR.ARV 0xc, 0x180 ;  /* 0x0306000000007b1d */ /* 0x001fec0000002000 */
.L_x_14329:
[----:B------:R-:W-:Y:S04]  /*6bc0*/  BSSY B0, `(.L_x_14330) ;  /* 0x0000020000007945 */ /* 0x000fe80003800000 */
[----:B------:R-:W-:Y:S05]  /*6bd0*/  @!P1 BRA `(.L_x_14331) ;  /* 0x0000000000789947 */ /* 0x000fea0003800000 */
[----:B------:R-:W3:Y:S01]  /*6be0*/  LDL R0, [R1+0x2c] ;  /* 0x00002c0001007983 */ /* 0x000ee20000100800 */
[----:B------:R-:W-:Y:S01]  /*6bf0*/  ULDC UR4, c[0x0][0x9f0] ;  /* 0x00027c0000047ab9 */ /* 0x000fe20000000800 */
[----:B---3--:R-:W-:-:S04]  /*6c00*/  ISETP.NE.AND P0, PT, R0, RZ, PT ;  /* 0x000000ff0000720c */ /* 0x008fc80003f05270 */
        /* <DEDUP_REMOVED lines=27> */
.L_x_14331:
[----:B------:R-:W-:Y:S05]  /*6dc0*/  BSYNC B0 ;  /* 0x0000000000007941 */ /* 0x000fea0003800000 */
.L_x_14330:
[----:B------:R-:W3:Y:S01]  /*6dd0*/  LDL R0, [R1+0x40] ;  /* 0x0000400001007983 */ /* 0x000ee20000100800 */
        /* <DEDUP_REMOVED lines=28> */
[----:B--2---:R-:W-:Y:S02]  /*6fa0*/  CS2R R98, SRZ ;  /* 0x0000000000627805 */ /* 0x004fe4000001ff00 */
        /* <DEDUP_REMOVED lines=29> */
[----:B----4-:R-:W-:Y:S02]  /*7180*/  CS2R R38, SRZ ;  /* 0x0000000000267805 */ /* 0x010fe4000001ff00 */
[----:B------:R-:W-:-:S02]  /*7190*/  CS2R R36, SRZ ;  /* 0x0000000000247805 */ /* 0x000fc4000001ff00 */
[----:B------:R-:W-:Y:S02]  /*71a0*/  CS2R R34, SRZ ;  /* 0x0000000000227805 */ /* 0x000fe4000001ff00 */
        /* <DEDUP_REMOVED lines=18> */
.L_x_14591:
        /* <DEDUP_REMOVED lines=26> */
.L_x_14335:
[----:B------:R-:W-:Y:S05]  /*7470*/  BSYNC B6 ;  /* 0x0000000000067941 */ /* 0x000fea0003800000 */
.L_x_14334:
        /* <DEDUP_REMOVED lines=13> */
.L_x_14339:
[----:B--2---:R2:W3:Y:S02]  /*7550*/  SYNCS.PHASECHK.TRANS64.TRYWAIT P0, [R22+URZ+0x22800], R3 ;  /* 0x02280003160075a7 */ /* 0x0044e4000800017f */
[----:B---3--:R-:W-:Y:S05]  /*7560*/  @!P0 NANOSLEEP.SYNCS 0x989680 ;  /* 0x009896800000895d */ /* 0x008fea0003900000 */
[----:B------:R-:W3:Y:S02]  /*7570*/  @!P0 SYNCS.PHASECHK.TRANS64 P0, [R22+URZ+0x22800], R3 ;  /* 0x02280003160085a7 */ /* 0x000ee4000800007f */
[----:B---3--:R-:W-:Y:S05]  /*7580*/  @!P0 BRA `(.L_x_14339) ;  /* 0xfffffffc00f08947 */ /* 0x008fea000383ffff */
.L_x_14338:
[----:B------:R-:W-:Y:S05]  /*7590*/  BSYNC B0 ;  /* 0x0000000000007941 */ /* 0x000fea0003800000 */
.L_x_14337:
[----:B------:R-:W-:Y:S05]  /*75a0*/  BRA `(.L_x_14340) ;  /* 0x0000002c00b87947 */ /* 0x000fea0003800000 */
.L_x_14336:
        /* <DEDUP_REMOVED lines=30> */
.L_x_14342:
[----:B------:R-:W-:Y:S05]  /*7790*/  BSYNC B6 ;  /* 0x0000000000067941 */ /* 0x000fea0003800000 */
.L_x_14341:
[----:B------:R-:W-:Y:S01]  /*77a0*/  LEA.HI R33, R33, R28, RZ, 0x2 ;  /* 0x0000001c21217211 */ /* 0x000fe200078f10ff */
[----:B------:R-:W-:Y:S01]  /*77b0*/  ULDC.U8 UR4, c[0x0][0x410] ;  /* 0x0001040000047ab9 */ /* 0x000fe20000000000 */
[----:B------:R-:W-:Y:S01]  /*77c0*/  BSSY B0, `(.L_x_14343) ;  /* 0x00002c4000007945 */ /* 0x000fe20003800000 */
[----:B------:R-:W-:Y:S01]  /*77d0*/  ISETP.NE.AND P0, PT, RZ, UR4, PT ;  /* 0x00000004ff007c0c */ /* 0x000fe2000bf05270 */
[----:B------:R-:W-:Y:S01]  /*77e0*/  IMAD.IADD R40, R206, 0x1, R222 ;  /* 0x00000001ce287824 */ /* 0x000fe200078e02de */
[----:B------:R-:W-:Y:S02]  /*77f0*/  SHF.R.S32.HI R3, RZ, 0x1f, R33 ;  /* 0x0000001fff037819 */ /* 0x000fe40000011421 */
[----:B------:R-:W-:Y:S02]  /*7800*/  LOP3.LUT R33, R33, 0xfffffffc, RZ, 0xc0, !PT ;  /* 0xfffffffc21217812 */ /* 0x000fe400078ec0ff */
[----:B------:R-:W-:-:S03]  /*7810*/  LEA.HI R3, R3, R206, RZ, 0x3 ;  /* 0x000000ce03037211 */ /* 0x000fc600078f18ff */
[----:B------:R-:W-:Y:S01]  /*7820*/  IMAD.IADD R9, R28, 0x1, -R33 ;  /* 0x000000011c097824 */ /* 0x000fe200078e0a21 */
[----:B------:R-:W-:-:S05]  /*7830*/  LOP3.LUT R3, R3, 0xfffffff8, RZ, 0xc0, !PT ;  /* 0xfffffff803037812 */ /* 0x000fca00078ec0ff */
[----:B------:R-:W-:Y:S01]  /*7840*/  IMAD.IADD R33, R206, 0x1, -R3 ;  /* 0x00000001ce217824 */ /* 0x000fe200078e0a03 */
[----:B------:R-:W-:Y:S06]  /*7850*/  @!P0 BRA `(.L_x_14344) ;  /* 0x0000001400988947 */ /* 0x000fec0003800000 */
[----:B------:R-:W1:Y:S01]  /*7860*/  LDC R37, c[0x0][0x448] ;  /* 0x00011200ff257b82 */ /* 0x000e620000000800 */
[----:B------:R-:W-:Y:S01]  /*7870*/  IMAD R3, R9, 0x40, R40 ;  /* 0x0000004009037824 */ /* 0x000fe200078e0228 */
[----:B------:R-:W-:Y:S01]  /*7880*/  ULDC.64 UR4, c[0x0][0x3f8] ;  /* 0x0000fe0000047ab9 */ /* 0x000fe20000000a00 */
[----:B------:R-:W-:Y:S01]  /*7890*/  ULDC.64 UR6, c[0x0][0x408] ;  /* 0x0001020000067ab9 */ /* 0x000fe20000000a00 */
[----:B------:R-:W-:Y:S01]  /*78a0*/  IMAD.MOV.U32 R27, RZ, RZ, R29 ;  /* 0x000000ffff1b7224 */ /* 0x000fe200078e001d */
[----:B------:R-:W-:Y:S01]  /*78b0*/  SHF.R.S32.HI R36, RZ, 0x1f, R211 ;  /* 0x0000001fff247819 */ /* 0x000fe200000114d3 */
[----:B------:R-:W-:Y:S01]  /*78c0*/  IMAD.MOV.U32 R25, RZ, RZ, R31 ;  /* 0x000000ffff197224 */ /* 0x000fe200078e001f */
[----:B-1----:R-:W-:-:S13]  /*78d0*/  ISETP.NE.AND P0, PT, R37, 0x1, PT ;  /* 0x000000012500780c */ /* 0x002fda0003f05270 */
[----:B------:R-:W1:Y:S08]  /*78e0*/  @P0 LDC R0, c[0x0][0x44c] ;  /* 0x00011300ff000b82 */ /* 0x000e700000000800 */
[----:B------:R-:W2:Y:S01]  /*78f0*/  @P0 LDC R5, c[0x0][0x450] ;  /* 0x00011400ff050b82 */ /* 0x000ea20000000800 */
        /* <DEDUP_REMOVED lines=23> */
.L_x_14597:
        /* <DEDUP_REMOVED lines=13> */
[----:B------:R-:W-:Y:S01]  /*7b40*/  CS2R R26, SRZ ;  /* 0x00000000001a7805 */ /* 0x000fe2000001ff00 */
[----:B----4-:R-:W-:-:S08]  /*7b50*/  IMAD.MOV.U32 R9, RZ, RZ, R7 ;  /* 0x000000ffff097224 */ /* 0x010fd000078e0007 */
[----:B------:R-:W-:Y:S02]  /*7b60*/  @!P2 IMAD.WIDE R4, R204, 0x2, R4 ;  /* 0x00000002cc04a825 */ /* 0x000fe400078e0204 */
[C---:B------:R-:W-:Y:S02]  /*7b70*/  @!P3 SHF.L.U64.HI R11, R211.reuse, 0x1, R36 ;  /* 0x00000001d30bb819 */ /* 0x040fe40000010224 */
[----:B------:R-:W-:Y:S01]  /*7b80*/  @!P3 IMAD.SHL.U32 R6, R211, 0x2, RZ ;  /* 0x00000002d306b824 */ /* 0x000fe200078e00ff */
[----:B------:R2:W5:Y:S01]  /*7b90*/  @!P2 LD.E.64 R26, desc[UR42][R4.64] ;  /* 0x0000002a041aa980 */ /* 0x000562000c101b00 */
[----:B------:R-:W-:Y:S02]  /*7ba0*/  CS2R R28, SRZ ;  /* 0x00000000001c7805 */ /* 0x000fe4000001ff00 */
[----:B------:R-:W-:Y:S02]  /*7bb0*/  CS2R R24, SRZ ;  /* 0x0000000000187805 */ /* 0x000fe4000001ff00 */
[----:B------:R-:W-:-:S02]  /*7bc0*/  CS2R R20, SRZ ;  /* 0x0000000000147805 */ /* 0x000fc4000001ff00 */
[-C--:B--2---:R-:W-:Y:S02]  /*7bd0*/  @!P3 IADD3 R4, P0, R3, R6.reuse, RZ ;  /* 0x000000060304b210 */ /* 0x084fe40007f1e0ff */
[----:B0-----:R-:W-:Y:S01]  /*7be0*/  @!P3 IADD3 R6, P1, R8, R6, RZ ;  /* 0x000000060806b210 */ /* 0x001fe20007f3e0ff */
[----:B------:R-:W-:-:S04]  /*7bf0*/  @!P2 IMAD.WIDE R8, R204, 0x2, R8 ;  /* 0x00000002cc08a825 */ /* 0x000fc800078e0208 */
[--C-:B------:R-:W-:Y:S01]  /*7c00*/  @!P3 IMAD.X R5, R0, 0x1, R11.reuse, P0 ;  /* 0x000000010005b824 */ /* 0x100fe200000e060b */
[----:B------:R0:W5:Y:S01]  /*7c10*/  @!P2 LD.E.64 R28, desc[UR42][R8.64] ;  /* 0x0000002a081ca980 */ /* 0x000162000c101b00 */
[----:B------:R-:W-:-:S03]  /*7c20*/  @!P3 IMAD.X R7, R7, 0x1, R11, P1 ;  /* 0x000000010707b824 */ /* 0x000fc600008e060b */
[----:B------:R0:W5:Y:S04]  /*7c30*/  @!P3 LD.E.64 R24, desc[UR42][R4.64] ;  /* 0x0000002a0418b980 */ /* 0x000168000c101b00 */
[----:B------:R0:W5:Y:S02]  /*7c40*/  @!P3 LD.E.64 R20, desc[UR42][R6.64] ;  /* 0x0000002a0614b980 */ /* 0x000164000c101b00 */
.L_x_14347:
[----:B------:R-:W-:Y:S05]  /*7c50*/  BSYNC B1 ;  /* 0x0000000000017941 */ /* 0x000fea0003800000 */
.L_x_14346:
        /* <DEDUP_REMOVED lines=20> */
.L_x_14603:
[----:B------:R-:W5:Y:S01]  /*7da0*/  LDL R5, [R1+0x3c] ;  /* 0x00003c0001057983 */ /* 0x000f620000100800 */
[----:B------:R-:W-:Y:S01]  /*7db0*/  VIADD R40, R40, 0x40 ;  /* 0x0000004028287836 */ /* 0x000fe20000000000 */
[----:B------:R-:W-:Y:S01]  /*7dc0*/  BSSY B1, `(.L_x_14349) ;  /* 0x0000021000017945 */ /* 0x000fe20003800000 */
[----:B------:R-:W-:Y:S02]  /*7dd0*/  CS2R R12, SRZ ;  /* 0x00000000000c7805 */ /* 0x000fe4000001ff00 */
[----:B0-----:R-:W-:Y:S02]  /*7de0*/  CS2R R10, SRZ ;  /* 0x00000000000a7805 */ /* 0x001fe4000001ff00 */
[----:B------:R-:W-:Y:S02]  /*7df0*/  CS2R R14, SRZ ;  /* 0x00000000000e7805 */ /* 0x000fe4000001ff00 */
[----:B------:R-:W-:Y:S02]  /*7e00*/  ISETP.GE.AND P0, PT, R40, R37, PT ;  /* 0x000000252800720c */ /* 0x000fe40003f06270 */
        /* <DEDUP_REMOVED lines=10> */
[----:B------:R-:W-:Y:S01]  /*7eb0*/  CS2R R12, SRZ ;  /* 0x00000000000c7805 */ /* 0x000fe2000001ff00 */
[----:B-1----:R-:W-:-:S08]  /*7ec0*/  IMAD.MOV.U32 R8, RZ, RZ, R30 ;  /* 0x000000ffff087224 */ /* 0x002fd000078e001e */
        /* <DEDUP_REMOVED lines=16> */
.L_x_14350:
[----:B------:R-:W-:Y:S05]  /*7fd0*/  BSYNC B1 ;  /* 0x0000000000017941 */ /* 0x000fea0003800000 */
.L_x_14349:
[----:B0---4-:R-:W4:Y:S01]  /*7fe0*/  LDL R7, [R1+0x14] ;  /* 0x0000140001077983 */ /* 0x011f220000100800 */
[----:B------:R-:W0:Y:S01]  /*7ff0*/  SYNCS.PHASECHK.TRANS64.TRYWAIT P0, [R22+URZ+0x22800], R35 ;  /* 0x02280023160075a7 */ /* 0x000e22000800017f */
[C---:B--2---:R-:W-:Y:S01]  /*8000*/  IMAD.SHL.U32 R0, R33.reuse, 0x40, RZ ;  /* 0x0000004021007824 */ /* 0x044fe200078e00ff */
[----:B------:R-:W-:Y:S01]  /*8010*/  LOP3.LUT P2, RZ, R33, 0x4, RZ, 0xc0, !PT ;  /* 0x0000000421ff7812 */ /* 0x000fe2000784c0ff */
[----:B-----5:R-:W-:Y:S01]  /*8020*/  IMAD.MOV.U32 R4, RZ, RZ, R8 ;  /* 0x000000ffff047224 */ /* 0x020fe200078e0008 */
[----:B------:R-:W-:Y:S01]  /*8030*/  VIADDMNMX R31, R37, -R222, 0x80, PT ;  /* 0x00000080251f7446 */ /* 0x000fe200038009de */
[----:B------:R-:W-:Y:S01]  /*8040*/  IMAD.MOV.U32 R5, RZ, RZ, R13 ;  /* 0x000000ffff057224 */ /* 0x000fe200078e000d */
[----:B---3--:R-:W-:Y:S01]  /*8050*/  LOP3.LUT R3, R0, 0x1c0, RZ, 0xc0, !PT ;  /* 0x000001c000037812 */ /* 0x008fe200078ec0ff */
[----:B------:R-:W-:Y:S01]  /*8060*/  IMAD.MOV.U32 R6, RZ, RZ, R10 ;  /* 0x000000ffff067224 */ /* 0x000fe200078e000a */
[----:B------:R-:W-:Y:S01]  /*8070*/  PRMT R33, R4, 0x7610, R33 ;  /* 0x0000761004217816 */ /* 0x000fe20000000021 */
[----:B------:R-:W-:Y:S01]  /*8080*/  IMAD.MOV.U32 R4, RZ, RZ, R12 ;  /* 0x000000ffff047224 */ /* 0x000fe200078e000c */
[----:B------:R-:W-:Y:S01]  /*8090*/  LOP3.LUT R0, R3, 0x18, R16, 0xf8, !PT ;  /* 0x0000001803007812 */ /* 0x000fe200078ef810 */
[----:B------:R-:W-:Y:S01]  /*80a0*/  BSSY B1, `(.L_x_14351) ;  /* 0x0000012000017945 */ /* 0x000fe20003800000 */
[----:B------:R-:W-:-:S02]  /*80b0*/  SHF.R.U32.HI R3, RZ, 0x3, R3 ;  /* 0x00000003ff037819 */ /* 0x000fc40000011603 */
[----:B------:R-:W-:Y:S01]  /*80c0*/  PRMT R47, R5, 0x7610, R47 ;  /* 0x00007610052f7816 */ /* 0x000fe2000000002f */
[----:B------:R-:W-:Y:S01]  /*80d0*/  IMAD.MOV.U32 R5, RZ, RZ, R15 ;  /* 0x000000ffff057224 */ /* 0x000fe200078e000f */
[----:B------:R-:W-:Y:S01]  /*80e0*/  LOP3.LUT R0, R0, R3, RZ, 0x3c, !PT ;  /* 0x0000000300007212 */ /* 0x000fe200078e3cff */
[----:B------:R-:W-:Y:S01]  /*80f0*/  IMAD.MOV.U32 R3, RZ, RZ, R9 ;  /* 0x000000ffff037224 */ /* 0x000fe200078e0009 */
[----:B------:R-:W-:Y:S02]  /*8100*/  PRMT R34, R6, 0x7610, R34 ;  /* 0x0000761006227816 */ /* 0x000fe40000000022 */
[----:B------:R-:W-:Y:S02]  /*8110*/  ISETP.GE.AND P1, PT, R206, R31, PT ;  /* 0x0000001fce00720c */ /* 0x000fe40003f26270 */
[----:B-1----:R-:W-:Y:S01]  /*8120*/  PRMT R30, R3, 0x5410, R4 ;  /* 0x00005410031e7816 */ /* 0x002fe20000000004 */
[----:B------:R-:W-:-:S05]  /*8130*/  IMAD.MOV.U32 R4, RZ, RZ, R14 ;  /* 0x000000ffff047224 */ /* 0x000fca00078e000e */
[----:B------:R-:W-:Y:S01]  /*8140*/  PRMT R48, R4, 0x7610, R48 ;  /* 0x0000761004307816 */ /* 0x000fe20000000030 */
[----:B----4-:R-:W-:Y:S02]  /*8150*/  IMAD R3, R7, 0x200, R0 ;  /* 0x0000020007037824 */ /* 0x010fe400078e0200 */
[----:B------:R-:W-:Y:S02]  /*8160*/  IMAD.MOV.U32 R0, RZ, RZ, R11 ;  /* 0x000000ffff007224 */ /* 0x000fe400078e000b */
[----:B------:R-:W-:-:S03]  /*8170*/  IMAD R3, R3, 0x2, R22 ;  /* 0x0000000203037824 */ /* 0x000fc600078e0216 */
[----:B------:R-:W-:Y:S01]  /*8180*/  PRMT R45, R45, 0x5410, R0 ;  /* 0x000054102d2d7816 */ /* 0x000fe20000000000 */
[C---:B------:R-:W-:Y:S02]  /*8190*/  VIADD R4, R3.reuse, 0x18400 ;  /* 0x0001840003047836 */ /* 0x040fe40000000000 */
[----:B------:R-:W-:Y:S01]  /*81a0*/  VIADD R0, R3, 0x18440 ;  /* 0x0001844003007836 */ /* 0x000fe20000000000 */
[----:B0-----:R-:W-:Y:S06]  /*81b0*/  @!P0 BRA `(.L_x_14352) ;  /* 0x0000016800e88947 */ /* 0x001fec0003800000 */
.L_x_14604:
[----:B------:R-:W-:Y:S05]  /*81c0*/  BSYNC B1 ;  /* 0x0000000000017941 */ /* 0x000fea0003800000 */
.L_x_14351:
        /* <DEDUP_REMOVED lines=14> */
[----:B0-----:R-:W-:Y:S01]  /*82b0*/  SHF.R.U64 R35, R26, 0x10, R27 ;  /* 0x000000101a237819 */ /* 0x001fe2000000121b */
[----:B------:R-:W-:Y:S01]  /*82c0*/  IMAD.U32 R40, R39, 0x10000, RZ ;  /* 0x0001000027287824 */ /* 0x000fe200078e00ff */
[----:B------:R-:W-:Y:S01]  /*82d0*/  SHF.R.U64 R38, R28, 0x10, R29 ;  /* 0x000000101c267819 */ /* 0x000fe2000000121d */
[----:B------:R-:W-:Y:S01]  /*82e0*/  IMAD.U32 R37, R36, 0x10000, RZ ;  /* 0x0001000024257824 */ /* 0x000fe200078e00ff */
[----:B------:R-:W-:-:S02]  /*82f0*/  PRMT R35, R41, 0x5410, R35 ;  /* 0x0000541029237816 */ /* 0x000fc40000000023 */
[----:B------:R-:W-:Y:S02]  /*8300*/  LOP3.LUT R39, R39, 0xffff0000, RZ, 0xc0, !PT ;  /* 0xffff000027277812 */ /* 0x000fe400078ec0ff */
        /* <DEDUP_REMOVED lines=35> */
.L_x_14356:
[----:B------:R-:W-:Y:S05]  /*8540*/  BSYNC B2 ;  /* 0x0000000000027941 */ /* 0x000fea0003800000 */
.L_x_14355:
        /* <DEDUP_REMOVED lines=47> */
.L_x_14354:
[----:B------:R-:W-:Y:S05]  /*8840*/  BSYNC B1 ;  /* 0x0000000000017941 */ /* 0x000fea0003800000 */
.L_x_14353:
        /* <DEDUP_REMOVED lines=54> */
.L_x_14359:
[----:B------:R-:W-:Y:S05]  /*8bb0*/  BSYNC B1 ;  /* 0x0000000000017941 */ /* 0x000fea0003800000 */
.L_x_14358:
[----:B------:R-:W-:Y:S05]  /*8bc0*/  @P1 BRA `(.L_x_14357) ;  /* 0x00000018000c1947 */ /* 0x000fea0003800000 */
[----:B-1----:R-:W1:Y:S01]  /*8bd0*/  LDS.128 R4, [R0+0x2000] ;  /* 0x0020000000047984 */ /* 0x002e620000000c00 */
[----:B------:R-:W-:Y:S02]  /*8be0*/  SHF.R.U64 R8, R8, 0x10, R9 ;  /* 0x0000001008087819 */ /* 0x000fe40000001209 */
[----:B------:R-:W-:Y:S02]  /*8bf0*/  SHF.R.U32.HI R12, RZ, 0x10, R11 ;  /* 0x00000010ff0c7819 */ /* 0x000fe4000001160b */
[----:B------:R-:W-:Y:S02]  /*8c00*/  SHF.R.U32.HI R9, RZ, 0x10, R9 ;  /* 0x00000010ff097819 */ /* 0x000fe40000011609 */
[----:B------:R-:W-:Y:S02]  /*8c10*/  PRMT R12, R45, 0x5432, R12 ;  /* 0x000054322d0c7816 */ /* 0x000fe4000000000c */
[----:B------:R-:W-:Y:S02]  /*8c20*/  PRMT R30, R30, 0x5410, R9 ;  /* 0x000054101e1e7816 */ /* 0x000fe40000000009 */
[----:B------:R-:W-:Y:S01]  /*8c30*/  SHF.R.U64 R3, R10, 0x10, R11 ;  /* 0x000000100a037819 */ /* 0x000fe2000000120b */
[----:B------:R-:W-:Y:S01]  /*8c40*/  IMAD.U32 R13, R12, 0x10000, RZ ;  /* 0x000100000c0d7824 */ /* 0x000fe200078e00ff */
[----:B------:R-:W-:Y:S01]  /*8c50*/  PRMT R33, R33, 0x5410, R8 ;  /* 0x0000541021217816 */ /* 0x000fe20000000008 */
[----:B------:R-:W-:Y:S01]  /*8c60*/  IMAD.U32 R11, R30, 0x10000, RZ ;  /* 0x000100001e0b7824 */ /* 0x000fe200078e00ff */
[----:B------:R-:W-:-:S02]  /*8c70*/  LOP3.LUT R12, R12, 0xffff0000, RZ, 0xc0, !PT ;  /* 0xffff00000c0c7812 */ /* 0x000fc400078ec0ff */
[----:B------:R-:W-:Y:S02]  /*8c80*/  LOP3.LUT R30, R30, 0xffff0000, RZ, 0xc0, !PT ;  /* 0xffff00001e1e7812 */ /* 0x000fe400078ec0ff */
[----:B------:R-:W-:Y:S02]  /*8c90*/  PRMT R34, R34, 0x5410, R3 ;  /* 0x0000541022227816 */ /* 0x000fe40000000003 */
[C---:B-1----:R-:W-:Y:S01]  /*8ca0*/  LOP3.LUT R9, R6.reuse, 0xffff0000, RZ, 0xc0, !PT ;  /* 0xffff000006097812 */ /* 0x042fe200078ec0ff */
[C---:B------:R-:W-:Y:S01]  /*8cb0*/  IMAD.U32 R10, R7.reuse, 0x10000, RZ ;  /* 0x00010000070a7824 */ /* 0x040fe200078e00ff */
[----:B------:R-:W-:Y:S01]  /*8cc0*/  LOP3.LUT R7, R7, 0xffff0000, RZ, 0xc0, !PT ;  /* 0xffff000007077812 */ /* 0x000fe200078ec0ff */
[----:B------:R-:W-:Y:S02]  /*8cd0*/  IMAD.U32 R8, R6, 0x10000, RZ ;  /* 0x0001000006087824 */ /* 0x000fe400078e00ff */
[C---:B------:R-:W-:Y:S01]  /*8ce0*/  FMUL.FTZ R15, R9.reuse, R13 ;  /* 0x0000000d090f7220 */ /* 0x040fe20000410000 */
[----:B------:R-:W-:Y:S01]  /*8cf0*/  FMUL.FTZ R14, R9, R11 ;  /* 0x0000000b090e7220 */ /* 0x000fe20000410000 */
[----:B------:R-:W-:Y:S01]  /*8d00*/  FMUL.FTZ R9, R7, R12 ;  /* 0x0000000c07097220 */ /* 0x000fe20000410000 */
[----:B------:R-:W-:-:S02]  /*8d10*/  IMAD.U32 R3, R4, 0x10000, RZ ;  /* 0x0001000004037824 */ /* 0x000fc400078e00ff */
        /* <DEDUP_REMOVED lines=26> */
.L_x_14344:
[----:B------:R-:W1:Y:S01]  /*8ec0*/  LDC R7, c[0x0][0x448] ;  /* 0x00011200ff077b82 */ /* 0x000e620000000800 */
[----:B------:R-:W-:Y:S01]  /*8ed0*/  IMAD R3, R9, 0x40, R40 ;  /* 0x0000004009037824 */ /* 0x000fe200078e0228 */
[----:B------:R-:W-:Y:S01]  /*8ee0*/  ULDC.64 UR4, c[0x0][0x3f8] ;  /* 0x0000fe0000047ab9 */ /* 0x000fe20000000a00 */
[----:B------:R-:W-:Y:S01]  /*8ef0*/  ULDC.64 UR6, c[0x0][0x408] ;  /* 0x0001020000067ab9 */ /* 0x000fe20000000a00 */
[----:B------:R-:W-:Y:S02]  /*8f00*/  IMAD.MOV.U32 R27, RZ, RZ, R29 ;  /* 0x000000ffff1b7224 */ /* 0x000fe400078e001d */
        /* <DEDUP_REMOVED lines=26> */
[----:B------:R-:W3:Y:S04]  /*90b0*/  SHFL.IDX PT, R0, R26, RZ, 0x1c1f ;  /* 0x001c1fff1a007589 */ /* 0x000ee800000e0000 */
[----:B------:R-:W4:Y:S04]  /*90c0*/  SHFL.IDX PT, R14, R37, RZ, 0x1c1f ;  /* 0x001c1fff250e7589 */ /* 0x000f2800000e0000 */
[----:B------:R-:W5:Y:S01]  /*90d0*/  SHFL.IDX PT, R4, R24, RZ, 0x1c1f ;  /* 0x001c1fff18047589 */ /* 0x000f6200000e0000 */
[----:B-1----:R-:W-:-:S04]  /*90e0*/  ISETP.GE.AND P0, PT, R16, R39, PT ;  /* 0x000000271000720c */ /* 0x002fc80003f06270 */
[----:B------:R-:W-:-:S13]  /*90f0*/  ISETP.GE.OR P1, PT, R40, R25, P0 ;  /* 0x000000192800720c */ /* 0x000fda0000726670 */
[C---:B------:R-:W-:Y:S01]  /*9100*/  @!P1 IMAD.SHL.U32 R5, R16.reuse, 0x2, RZ ;  /* 0x0000000210059824 */ /* 0x040fe200078e00ff */
[----:B------:R-:W-:-:S04]  /*9110*/  @!P1 SHF.L.U64.HI R7, R16, 0x1, R17 ;  /* 0x0000000110079819 */ /* 0x000fc80000010211 */
[----:B--2---:R-:W-:-:S05]  /*9120*/  @!P1 IADD3 R8, P2, R3, R5, RZ ;  /* 0x0000000503089210 */ /* 0x004fca0007f5e0ff */
[----:B---3--:R-:W-:-:S06]  /*9130*/  @!P1 IMAD.X R9, R0, 0x1, R7, P2 ;  /* 0x0000000100099824 */ /* 0x008fcc00010e0607 */
[----:B------:R-:W2:Y:S01]  /*9140*/  @!P1 LD.E.128 R8, desc[UR42][R8.64] ;  /* 0x0000002a08089980 */ /* 0x000ea2000c101d00 */
[----:B----4-:R-:W-:-:S05]  /*9150*/  @!P1 IADD3 R14, P2, R14, R5, RZ ;  /* 0x000000050e0e9210 */ /* 0x010fca0007f5e0ff */
[----:B-----5:R-:W-:Y:S02]  /*9160*/  @!P1 IMAD.X R5, R4, 0x1, R7, P2 ;  /* 0x0000000104059824 */ /* 0x020fe400010e0607 */
[----:B------:R-:W-:-:S06]  /*9170*/  @!P1 IMAD.MOV.U32 R4, RZ, RZ, R14 ;  /* 0x000000ffff049224 */ /* 0x000fcc00078e000e */
[----:B------:R-:W3:Y:S01]  /*9180*/  @!P1 LD.E.128 R4, desc[UR42][R4.64] ;  /* 0x0000002a04049980 */ /* 0x000ee2000c101d00 */
[----:B------:R-:W-:Y:S02]  /*9190*/  CS2R R20, SRZ ;  /* 0x0000000000147805 */ /* 0x000fe4000001ff00 */
[----:B------:R-:W-:Y:S02]  /*91a0*/  CS2R R34, SRZ ;  /* 0x0000000000227805 */ /* 0x000fe4000001ff00 */
[----:B------:R-:W-:Y:S01]  /*91b0*/  CS2R R28, SRZ ;  /* 0x00000000001c7805 */ /* 0x000fe2000001ff00 */
[----:B------:R-:W1:Y:S01]  /*91c0*/  SHFL.IDX PT, R14, R37, 0x1, 0x1c1f ;  /* 0x003c1f00250e7f89 */ /* 0x000e6200000e0000 */
[----:B------:R-:W-:-:S03]  /*91d0*/  CS2R R30, SRZ ;  /* 0x00000000001e7805 */ /* 0x000fc6000001ff00 */
[----:B------:R-:W4:Y:S01]  /*91e0*/  SHFL.IDX PT, R24, R24, 0x1, 0x1c1f ;  /* 0x003c1f0018187f89 */ /* 0x000f2200000e0000 */
[----:B--2---:R-:W-:Y:S02]  /*91f0*/  @!P1 IMAD.MOV.U32 R20, RZ, RZ, R10 ;  /* 0x000000ffff149224 */ /* 0x004fe400078e000a */
[----:B------:R-:W-:Y:S02]  /*9200*/  @!P1 IMAD.MOV.U32 R21, RZ, RZ, R11 ;  /* 0x000000ffff159224 */ /* 0x000fe400078e000b */
[----:B------:R-:W-:Y:S02]  /*9210*/  IMAD.MOV.U32 R0, RZ, RZ, R20 ;  /* 0x000000ffff007224 */ /* 0x000fe400078e0014 */
[----:B------:R-:W-:Y:S02]  /*9220*/  IMAD.MOV.U32 R3, RZ, RZ, R21 ;  /* 0x000000ffff037224 */ /* 0x000fe400078e0015 */
[----:B------:R-:W-:Y:S01]  /*9230*/  @!P1 IMAD.MOV.U32 R28, RZ, RZ, R8 ;  /* 0x000000ffff1c9224 */ /* 0x000fe200078e0008 */
[----:B------:R-:W-:Y:S01]  /*9240*/  PRMT R45, R45, 0x5410, R0 ;  /* 0x000054102d2d7816 */ /* 0x000fe20000000000 */
[----:B------:R-:W-:Y:S01]  /*9250*/  @!P1 IMAD.MOV.U32 R29, RZ, RZ, R9 ;  /* 0x000000ffff1d9224 */ /* 0x000fe200078e0009 */
[----:B------:R-:W2:Y:S01]  /*9260*/  SHFL.IDX PT, R0, R26, 0x1, 0x1c1f ;  /* 0x003c1f001a007f89 */ /* 0x000ea200000e0000 */
[----:B------:R-:W-:Y:S01]  /*9270*/  PRMT R48, R48, 0x5410, R3 ;  /* 0x0000541030307816 */ /* 0x000fe20000000003 */
[----:B------:R-:W-:-:S02]  /*9280*/  IMAD.MOV.U32 R8, RZ, RZ, R28 ;  /* 0x000000ffff087224 */ /* 0x000fc400078e001c */
[----:B---3--:R-:W-:Y:S01]  /*9290*/  @!P1 IMAD.MOV.U32 R34, RZ, RZ, R4 ;  /* 0x000000ffff229224 */ /* 0x008fe200078e0004 */
[----:B------:R3:W0:Y:S01]  /*92a0*/  SHFL.IDX PT, R3, R36, 0x1, 0x1c1f ;  /* 0x003c1f0024037f89 */ /* 0x00062200000e0000 */
[----:B------:R-:W-:Y:S01]  /*92b0*/  @!P1 IMAD.MOV.U32 R35, RZ, RZ, R5 ;  /* 0x000000ffff239224 */ /* 0x000fe200078e0005 */
[----:B------:R-:W-:Y:S01]  /*92c0*/  PRMT R38, R8, 0x7610, R38 ;  /* 0x0000761008267816 */ /* 0x000fe20000000026 */
        /* <DEDUP_REMOVED lines=8> */
[----:B------:R-:W-:Y:S01]  /*9350*/  IMAD.MOV.U32 R5, RZ, RZ, R31 ;  /* 0x000000ffff057224 */ /* 0x000fe200078e001f */
[----:B---3--:R-:W-:Y:S02]  /*9360*/  PRMT R36, R9, 0x7610, R36 ;  /* 0x0000761009247816 */ /* 0x008fe40000000024 */
[----:B------:R-:W-:Y:S02]  /*9370*/  CS2R R6, SRZ ;  /* 0x0000000000067805 */ /* 0x000fe4000001ff00 */
[----:B------:R-:W-:Y:S02]  /*9380*/  PRMT R49, R49, 0x5410, R4 ;  /* 0x0000541031317816 */ /* 0x000fe40000000004 */
[----:B-12-4-:R-:W-:-:S07]  /*9390*/  PRMT R45, R5, 0x7610, R45 ;  /* 0x00007610052d7816 */ /* 0x016fce000000002d */
.L_x_14614:
        /* <DEDUP_REMOVED lines=8> */
[----:B0-----:R-:W-:Y:S01]  /*9420*/  IMAD.IADD R13, R5, 0x1, -R4 ;  /* 0x00000001050d7824 */ /* 0x001fe200078e0a04 */
        /* <DEDUP_REMOVED lines=15> */
.L_x_14362:
[----:B------:R-:W-:Y:S05]  /*9520*/  BSYNC B1 ;  /* 0x0000000000017941 */ /* 0x000fea0003800000 */
.L_x_14361:
[----:B------:R-:W0:Y:S01]  /*9530*/  SYNCS.PHASECHK.TRANS64.TRYWAIT P1, [R22+URZ+0x22800], R13 ;  /* 0x0228000d160075a7 */ /* 0x000e22000802017f */
[----:B-----5:R-:W-:Y:S01]  /*9540*/  IMAD.MOV.U32 R0, RZ, RZ, R6 ;  /* 0x000000ffff007224 */ /* 0x020fe200078e0006 */
[----:B------:R-:W-:Y:S01]  /*9550*/  VIADDMNMX R25, R25, -R222, 0x80, PT ;  /* 0x0000008019197446 */ /* 0x000fe200038009de */
[----:B------:R-:W-:Y:S01]  /*9560*/  IMAD.MOV.U32 R3, RZ, RZ, R7 ;  /* 0x000000ffff037224 */ /* 0x000fe200078e0007 */
[----:B------:R-:W-:Y:S01]  /*9570*/  BSSY B1, `(.L_x_14363) ;  /* 0x0000010000017945 */ /* 0x000fe20003800000 */
[C---:B------:R-:W-:Y:S01]  /*9580*/  VIADD R12, R206.reuse, 0x40 ;  /* 0x00000040ce0c7836 */ /* 0x040fe20000000000 */
[-C--:B------:R-:W-:Y:S01]  /*9590*/  ISETP.GE.OR P2, PT, R206, R25.reuse, P0 ;  /* 0x00000019ce00720c */ /* 0x080fe20000746670 */
[----:B------:R-:W-:Y:S01]  /*95a0*/  IMAD.MOV.U32 R14, RZ, RZ, R9 ;  /* 0x000000ffff0e7224 */ /* 0x000fe200078e0009 */
[----:B------:R-:W-:Y:S01]  /*95b0*/  PRMT R54, R0, 0x5410, R3 ;  /* 0x0000541000367816 */ /* 0x000fe20000000003 */
[----:B------:R-:W-:Y:S01]  /*95c0*/  IMAD.MOV.U32 R0, RZ, RZ, R4 ;  /* 0x000000ffff007224 */ /* 0x000fe200078e0004 */
[----:B------:R-:W-:Y:S01]  /*95d0*/  ISETP.GE.OR P0, PT, R12, R25, P0 ;  /* 0x000000190c00720c */ /* 0x000fe20000706670 */
        /* <DEDUP_REMOVED lines=9> */
.L_x_14615:
[----:B------:R-:W-:Y:S05]  /*9670*/  BSYNC B1 ;  /* 0x0000000000017941 */ /* 0x000fea0003800000 */
.L_x_14363:
[----:B------:R-:W-:Y:S04]  /*9680*/  BSSY B1, `(.L_x_14365) ;  /* 0x000006b000017945 */ /* 0x000fe80003800000 */
[----:B------:R-:W-:Y:S05]  /*9690*/  @P2 BRA `(.L_x_14366) ;  /* 0x0000000400a42947 */ /* 0x000fea0003800000 */
[----:B------:R-:W2:Y:S01]  /*96a0*/  LDL R15, [R1+0x14] ;  /* 0x00001400010f7983 */ /* 0x000ea20000100800 */
[----:B------:R-:W-:Y:S01]  /*96b0*/  IMAD.SHL.U32 R33, R33, 0x40, RZ ;  /* 0x0000004021217824 */ /* 0x000fe200078e00ff */
[----:B------:R-:W-:Y:S01]  /*96c0*/  SHF.R.U64 R43, R34, 0x10, R35 ;  /* 0x00000010222b7819 */ /* 0x000fe20000001223 */
[----:B0-----:R-:W-:Y:S01]  /*96d0*/  IMAD.IADD R13, R16, 0x1, R39 ;  /* 0x00000001100d7824 */ /* 0x001fe200078e0227 */
[----:B------:R-:W-:Y:S02]  /*96e0*/  SHF.R.U64 R41, R28, 0x10, R29 ;  /* 0x000000101c297819 */ /* 0x000fe4000000121d */
[----:B------:R-:W-:Y:S02]  /*96f0*/  LOP3.LUT R33, R33, 0x1c0, RZ, 0xc0, !PT ;  /* 0x000001c021217812 */ /* 0x000fe400078ec0ff */
[----:B------:R-:W-:Y:S02]  /*9700*/  SHF.R.U64 R40, R20, 0x10, R21 ;  /* 0x0000001014287819 */ /* 0x000fe40000001215 */
[----:B------:R-:W-:-:S02]  /*9710*/  SHF.R.U32.HI R14, RZ, 0x3, R33 ;  /* 0x00000003ff0e7819 */ /* 0x000fc40000011621 */
[C---:B------:R-:W-:Y:S02]  /*9720*/  LOP3.LUT R13, R33.reuse, 0x38, R13, 0xf8, !PT ;  /* 0x00000038210d7812 */ /* 0x040fe400078ef80d */
[----:B------:R-:W-:Y:S02]  /*9730*/  LOP3.LUT R12, R33, 0x38, R16, 0xf8, !PT ;  /* 0x00000038210c7812 */ /* 0x000fe400078ef810 */
[-C--:B------:R-:W-:Y:S02]  /*9740*/  LOP3.LUT R13, R13, R14.reuse, RZ, 0x3c, !PT ;  /* 0x0000000e0d0d7212 */ /* 0x080fe400078e3cff */
[----:B------:R-:W-:Y:S02]  /*9750*/  LOP3.LUT R12, R12, R14, RZ, 0x3c, !PT ;  /* 0x0000000e0c0c7212 */ /* 0x000fe400078e3cff */
[----:B------:R-:W-:Y:S02]  /*9760*/  SHF.R.U32.HI R47, RZ, 0x10, R31 ;  /* 0x00000010ff2f7819 */ /* 0x000fe4000001161f */
[----:B------:R-:W-:-:S02]  /*9770*/  PRMT R43, R48, 0x5410, R43 ;  /* 0x00005410302b7816 */ /* 0x000fc4000000002b */
[----:B------:R-:W-:Y:S02]  /*9780*/  SHF.R.U64 R46, R30, 0x10, R31 ;  /* 0x000000101e2e7819 */ /* 0x000fe4000000121f */
[----:B------:R-:W-:Y:S02]  /*9790*/  PRMT R38, R38, 0x5410, R41 ;  /* 0x0000541026267816 */ /* 0x000fe40000000029 */
[C---:B------:R-:W-:Y:S02]  /*97a0*/  PRMT R40, R45.reuse, 0x5432, R40 ;  /* 0x000054322d287816 */ /* 0x040fe40000000028 */
[----:B------:R-:W-:Y:S01]  /*97b0*/  PRMT R47, R45, 0x5410, R47 ;  /* 0x000054102d2f7816 */ /* 0x000fe2000000002f */
[----:B------:R-:W-:Y:S01]  /*97c0*/  IMAD.U32 R45, R43, 0x10000, RZ ;  /* 0x000100002b2d7824 */ /* 0x000fe200078e00ff */
[----:B------:R-:W-:Y:S01]  /*97d0*/  PRMT R46, R49, 0x5432, R46 ;  /* 0x00005432312e7816 */ /* 0x000fe2000000002e */
[----:B------:R-:W-:Y:S01]  /*97e0*/  IMAD.U32 R41, R38, 0x10000, RZ ;  /* 0x0001000026297824 */ /* 0x000fe200078e00ff */
[----:B------:R-:W-:-:S02]  /*97f0*/  SHF.R.U32.HI R44, RZ, 0x10, R35 ;  /* 0x00000010ff2c7819 */ /* 0x000fc40000011623 */
[----:B------:R-:W-:Y:S02]  /*9800*/  SHF.R.U32.HI R29, RZ, 0x10, R29 ;  /* 0x00000010ff1d7819 */ /* 0x000fe4000001161d */
[----:B------:R-:W-:Y:S02]  /*9810*/  PRMT R44, R50, 0x5432, R44 ;  /* 0x00005432322c7816 */ /* 0x000fe4000000002c */
[----:B------:R-:W-:Y:S02]  /*9820*/  LOP3.LUT R43, R43, 0xffff0000, RZ, 0xc0, !PT ;  /* 0xffff00002b2b7812 */ /* 0x000fe400078ec0ff */
[----:B------:R-:W-:Y:S02]  /*9830*/  SHF.R.U32.HI R42, RZ, 0x10, R21 ;  /* 0x00000010ff2a7819 */ /* 0x000fe40000011615 */
[----:B------:R-:W-:Y:S02]  /*9840*/  PRMT R36, R36, 0x5410, R29 ;  /* 0x0000541024247816 */ /* 0x000fe4000000001d */
[----:B------:R-:W-:Y:S01]  /*9850*/  PRMT R42, R48, 0x5432, R42 ;  /* 0x00005432302a7816 */ /* 0x000fe2000000002a */
        /* <DEDUP_REMOVED lines=14> */
[----:B------:R-:W-:-:S02]  /*9940*/  IMAD.U32 R30, R44, 0x10000, RZ ;  /* 0x000100002c1e7824 */ /* 0x000fc400078e00ff */
[----:B------:R-:W-:Y:S01]  /*9950*/  FFMA.FTZ R49, R20, R41, -R49 ;  /* 0x0000002914317223 */ /* 0x000fe20000010831 */
[----:B------:R-:W-:Y:S01]  /*9960*/  LOP3.LUT R41, R38, 0xffff0000, RZ, 0xc0, !PT ;  /* 0xffff000026297812 */ /* 0x000fe200078ec0ff */
[----:B------:R-:W-:Y:S01]  /*9970*/  FFMA.FTZ R51, R20, R45, R51 ;  /* 0x0000002d14337223 */ /* 0x000fe20000010033 */
[----:B------:R-:W-:Y:S01]  /*9980*/  FMUL.FTZ R53, R24, R43 ;  /* 0x0000002b18357220 */ /* 0x000fe20000410000 */
[----:B------:R-:W-:Y:S02]  /*9990*/  IMAD.U32 R20, R36, 0x10000, RZ ;  /* 0x0001000024147824 */ /* 0x000fe400078e00ff */
[----:B------:R-:W-:Y:S01]  /*99a0*/  FMUL.FTZ R50, R31, R30 ;  /* 0x0000001e1f327220 */ /* 0x000fe20000410000 */
[-C--:B------:R-:W-:Y:S01]  /*99b0*/  FMUL.FTZ R45, R24, R41.reuse ;  /* 0x00000029182d7220 */ /* 0x080fe20000410000 */
[----:B------:R-:W-:Y:S02]  /*99c0*/  IMAD.U32 R21, R13, 0x10000, RZ ;  /* 0x000100000d157824 */ /* 0x000fe400078e00ff */
[----:B------:R-:W-:Y:S01]  /*99d0*/  FFMA.FTZ R38, R12, R41, -R53 ;  /* 0x000000290c267223 */ /* 0x000fe20000010835 */
[----:B------:R-:W-:-:S02]  /*99e0*/  IMAD.U32 R35, R27, 0x10000, RZ ;  /* 0x000100001b237824 */ /* 0x000fc400078e00ff */
[----:B------:R-:W-:Y:S01]  /*99f0*/  FFMA.FTZ R48, R12, R43, R45 ;  /* 0x0000002b0c307223 */ /* 0x000fe2000001002d */
[----:B------:R-:W-:Y:S02]  /*9a00*/  IMAD.U32 R24, R47, 0x10000, RZ ;  /* 0x000100002f187824 */ /* 0x000fe400078e00ff */
[-C--:B------:R-:W-:Y:S01]  /*9a10*/  FMUL.FTZ R31, R31, R20.reuse ;  /* 0x000000141f1f7220 */ /* 0x080fe20000410000 */
[----:B------:R-:W-:Y:S02]  /*9a20*/  IMAD.U32 R12, R42, 0x10000, RZ ;  /* 0x000100002a0c7824 */ /* 0x000fe400078e00ff */
[----:B------:R-:W-:Y:S01]  /*9a30*/  FFMA.FTZ R50, R21, R20, -R50 ;  /* 0x0000001415327223 */ /* 0x000fe20000010832 */
[----:B------:R-:W-:Y:S02]  /*9a40*/  IMAD.U32 R29, R15, 0x10000, RZ ;  /* 0x000100000f1d7824 */ /* 0x000fe400078e00ff */
[----:B------:R-:W-:Y:S01]  /*9a50*/  FFMA.FTZ R30, R21, R30, R31 ;  /* 0x0000001e151e7223 */ /* 0x000fe2000001001f */
[C---:B------:R-:W-:Y:S01]  /*9a60*/  FMUL.FTZ R20, R35.reuse, R24 ;  /* 0x0000001823147220 */ /* 0x040fe20000410000 */
[----:B------:R-:W-:Y:S01]  /*9a70*/  LOP3.LUT R44, R44, 0xffff0000, RZ, 0xc0, !PT ;  /* 0xffff00002c2c7812 */ /* 0x000fe200078ec0ff */
[-C--:B------:R-:W-:Y:S01]  /*9a80*/  FMUL.FTZ R52, R35, R12.reuse ;  /* 0x0000000c23347220 */ /* 0x080fe20000410000 */
[----:B------:R-:W-:Y:S01]  /*9a90*/  IMAD.U32 R34, R26, 0x10000, RZ ;  /* 0x000100001a227824 */ /* 0x000fe200078e00ff */
[----:B------:R-:W-:Y:S01]  /*9aa0*/  LOP3.LUT R36, R36, 0xffff0000, RZ, 0xc0, !PT ;  /* 0xffff000024247812 */ /* 0x000fe200078ec0ff */
[----:B------:R-:W-:Y:S01]  /*9ab0*/  IMAD.U32 R31, R46, 0x10000, RZ ;  /* 0x000100002e1f7824 */ /* 0x000fe200078e00ff */
[----:B------:R-:W-:Y:S01]  /*9ac0*/  LOP3.LUT R13, R13, 0xffff0000, RZ, 0xc0, !PT ;  /* 0xffff00000d0d7812 */ /* 0x000fe200078ec0ff */
[C---:B------:R-:W-:Y:S01]  /*9ad0*/  FFMA.FTZ R43, R29.reuse, R12, -R20 ;  /* 0x0000000c1d2b7223 */ /* 0x040fe20000010814 */
[----:B------:R-:W-:Y:S01]  /*9ae0*/  FFMA.FTZ R52, R29, R24, R52 ;  /* 0x000000181d347223 */ /* 0x000fe20000010034 */
[----:B------:R-:W-:-:S02]  /*9af0*/  IMAD.U32 R28, R14, 0x10000, RZ ;  /* 0x000100000e1c7824 */ /* 0x000fc400078e00ff */
[C---:B------:R-:W-:Y:S01]  /*9b00*/  FMUL.FTZ R12, R25.reuse, R44 ;  /* 0x0000002c190c7220 */ /* 0x040fe20000410000 */
[----:B------:R-:W-:Y:S02]  /*9b10*/  IMAD.U32 R21, R40, 0x10000, RZ ;  /* 0x0001000028157824 */ /* 0x000fe400078e00ff */
[C---:B------:R-:W-:Y:S01]  /*9b20*/  FMUL.FTZ R29, R34.reuse, R31 ;  /* 0x0000001f221d7220 */ /* 0x040fe20000410000 */
[-C--:B------:R-:W-:Y:S01]  /*9b30*/  FMUL.FTZ R35, R25, R36.reuse ;  /* 0x0000002419237220 */ /* 0x080fe20000410000 */
[C---:B------:R-:W-:Y:S01]  /*9b40*/  FFMA.FTZ R25, R13.reuse, R36, -R12 ;  /* 0x000000240d197223 */ /* 0x040fe2000001080c */
[-C--:B------:R-:W-:Y:S01]  /*9b50*/  FMUL.FTZ R41, R34, R21.reuse ;  /* 0x0000001522297220 */ /* 0x080fe20000410000 */
[----:B------:R-:W-:Y:S01]  /*9b60*/  FFMA.FTZ R29, R28, R21, -R29 ;  /* 0x000000151c1d7223 */ /* 0x000fe2000001081d */
[----:B------:R-:W-:Y:S01]  /*9b70*/  LOP3.LUT R26, R26, 0xffff0000, RZ, 0xc0, !PT ;  /* 0xffff00001a1a7812 */ /* 0x000fe200078ec0ff */
[----:B------:R-:W-:Y:S01]  /*9b80*/  FFMA.FTZ R35, R13, R44, R35 ;  /* 0x0000002c0d237223 */ /* 0x000fe20000010023 */
[----:B------:R-:W-:Y:S01]  /*9b90*/  LOP3.LUT R27, R27, 0xffff0000, RZ, 0xc0, !PT ;  /* 0xffff00001b1b7812 */ /* 0x000fe200078ec0ff */
[----:B------:R-:W-:Y:S01]  /*9ba0*/  FFMA.FTZ R41, R28, R31, R41 ;  /* 0x0000001f1c297223 */ /* 0x000fe20000010029 */
[----:B------:R-:W-:-:S02]  /*9bb0*/  LOP3.LUT R21, R46, 0xffff0000, RZ, 0xc0, !PT ;  /* 0xffff00002e157812 */ /* 0x000fc400078ec0ff */
[----:B------:R-:W-:Y:S02]  /*9bc0*/  LOP3.LUT R12, R47, 0xffff0000, RZ, 0xc0, !PT ;  /* 0xffff00002f0c7812 */ /* 0x000fe400078ec0ff */
[----:B------:R-:W-:Y:S01]  /*9bd0*/  LOP3.LUT R13, R40, 0xffff0000, RZ, 0xc0, !PT ;  /* 0xffff0000280d7812 */ /* 0x000fe200078ec0ff */
[----:B------:R-:W-:Y:S01]  /*9be0*/  FMUL.FTZ R31, R26, R21 ;  /* 0x000000151a1f7220 */ /* 0x000fe20000410000 */
[----:B------:R-:W-:Y:S01]  /*9bf0*/  LOP3.LUT R42, R42, 0xffff0000, RZ, 0xc0, !PT ;  /* 0xffff00002a2a7812 */ /* 0x000fe200078ec0ff */
[----:B------:R-:W-:Y:S01]  /*9c00*/  FMUL.FTZ R24, R27, R12 ;  /* 0x0000000c1b187220 */ /* 0x000fe20000410000 */
[----:B------:R-:W-:Y:S01]  /*9c10*/  LOP3.LUT R14, R14, 0xffff0000, RZ, 0xc0, !PT ;  /* 0xffff00000e0e7812 */ /* 0x000fe200078ec0ff */
[-C--:B------:R-:W-:Y:S01]  /*9c20*/  FMUL.FTZ R26, R26, R13.reuse ;  /* 0x0000000d1a1a7220 */ /* 0x080fe20000410000 */
        /* <DEDUP_REMOVED lines=16> */
.L_x_14366:
[----:B------:R-:W-:Y:S05]  /*9d30*/  BSYNC B1 ;  /* 0x0000000000017941 */ /* 0x000fea0003800000 */
.L_x_14365:
[----:B------:R-:W-:Y:S01]  /*9d40*/  PRMT R20, R3, 0x5410, R0 ;  /* 0x0000541003147816 */ /* 0x000fe20000000000 */
[----:B------:R-:W-:Y:S06]  /*9d50*/  @P0 BRA `(.L_x_14357) ;  /* 0x0000000400a80947 */ /* 0x000fec0003800000 */
[----:B-1----:R-:W2:Y:S01]  /*9d60*/  LDL R12, [R1+0x18] ;  /* 0x00001800010c7983 */ /* 0x002ea20000100800 */
[C---:B0-----:R-:W-:Y:S02]  /*9d70*/  VIADD R13, R206.reuse, 0x40 ;  /* 0x00000040ce0d7836 */ /* 0x041fe40000000000 */
        /* <DEDUP_REMOVED lines=10> */
[----:B------:R-:W-:Y:S02]  /*9e20*/  SHF.R.U64 R33, R4, 0x10, R5 ;  /* 0x0000001004217819 */ /* 0x000fe40000001205 */
[----:B------:R-:W-:Y:S02]  /*9e30*/  SHF.R.U64 R21, R8, 0x10, R9 ;  /* 0x0000001008157819 */ /* 0x000fe40000001209 */
[----:B------:R-:W-:Y:S02]  /*9e40*/  PRMT R33, R55, 0x5410, R33 ;  /* 0x0000541037217816 */ /* 0x000fe40000000021 */
[----:B------:R-:W-:Y:S02]  /*9e50*/  SHF.R.U32.HI R29, RZ, 0x10, R9 ;  /* 0x00000010ff1d7819 */ /* 0x000fe40000011609 */
[----:B------:R-:W-:Y:S01]  /*9e60*/  SHF.R.U32.HI R35, RZ, 0x10, R5 ;  /* 0x00000010ff237819 */ /* 0x000fe20000011605 */
[----:B------:R-:W-:Y:S01]  /*9e70*/  IMAD.U32 R34, R33, 0x10000, RZ ;  /* 0x0001000021227824 */ /* 0x000fe200078e00ff */
[----:B------:R-:W-:-:S02]  /*9e80*/  PRMT R21, R57, 0x5410, R21 ;  /* 0x0000541039157816 */ /* 0x000fc40000000015 */
[----:B------:R-:W-:Y:S02]  /*9e90*/  SHF.R.U32.HI R38, RZ, 0x10, R7 ;  /* 0x00000010ff267819 */ /* 0x000fe40000011607 */
[----:B------:R-:W-:Y:S01]  /*9ea0*/  PRMT R35, R56, 0x5410, R35 ;  /* 0x0000541038237816 */ /* 0x000fe20000000023 */
[----:B------:R-:W-:Y:S01]  /*9eb0*/  IMAD.U32 R28, R21, 0x10000, RZ ;  /* 0x00010000151c7824 */ /* 0x000fe200078e00ff */
[----:B------:R-:W-:Y:S02]  /*9ec0*/  SHF.R.U32.HI R31, RZ, 0x10, R11 ;  /* 0x00000010ff1f7819 */ /* 0x000fe4000001160b */
[----:B------:R-:W-:Y:S02]  /*9ed0*/  PRMT R29, R58, 0x5410, R29 ;  /* 0x000054103a1d7816 */ /* 0x000fe4000000001d */
[----:B------:R-:W-:Y:S02]  /*9ee0*/  SHF.R.U64 R30, R10, 0x10, R11 ;  /* 0x000000100a1e7819 */ /* 0x000fe4000000120b */
[----:B------:R-:W-:Y:S01]  /*9ef0*/  PRMT R38, R54, 0x5432, R38 ;  /* 0x0000543236267816 */ /* 0x000fe20000000026 */
[----:B------:R-:W-:Y:S01]  /*9f00*/  IMAD.U32 R36, R35, 0x10000, RZ ;  /* 0x0001000023247824 */ /* 0x000fe200078e00ff */
[----:B------:R-:W-:-:S02]  /*9f10*/  PRMT R31, R20, 0x5410, R31 ;  /* 0x00005410141f7816 */ /* 0x000fc4000000001f */
[----:B------:R-:W-:Y:S02]  /*9f20*/  PRMT R30, R20, 0x5432, R30 ;  /* 0x00005432141e7816 */ /* 0x000fe4000000001e */
[----:B------:R-:W-:Y:S02]  /*9f30*/  SHF.R.U64 R37, R6, 0x10, R7 ;  /* 0x0000001006257819 */ /* 0x000fe40000001207 */
[----:B------:R-:W-:Y:S02]  /*9f40*/  LOP3.LUT R33, R33, 0xffff0000, RZ, 0xc0, !PT ;  /* 0xffff000021217812 */ /* 0x000fe400078ec0ff */
[----:B------:R-:W-:Y:S02]  /*9f50*/  PRMT R37, R54, 0x5410, R37 ;  /* 0x0000541036257816 */ /* 0x000fe40000000025 */
[----:B------:R-:W-:Y:S02]  /*9f60*/  LOP3.LUT R21, R21, 0xffff0000, RZ, 0xc0, !PT ;  /* 0xffff000015157812 */ /* 0x000fe400078ec0ff */
[----:B------:R-:W-:Y:S01]  /*9f70*/  LOP3.LUT R35, R35, 0xffff0000, RZ, 0xc0, !PT ;  /* 0xffff000023237812 */ /* 0x000fe200078ec0ff */
[----:B--2---:R-:W-:-:S04]  /*9f80*/  IMAD.IADD R3, R12, 0x1, R0 ;  /* 0x000000010c037824 */ /* 0x004fc800078e0200 */
[----:B------:R-:W-:Y:S01]  /*9f90*/  IMAD R0, R3, 0x2, R22 ;  /* 0x0000000203007824 */ /* 0x000fe200078e0216 */
[----:B---3--:R-:W0:Y:S04]  /*9fa0*/  LDS.128 R12, [R41+0x18400] ;  /* 0x01840000290c7984 */ /* 0x008e280000000c00 */
[----:B------:R-:W1:Y:S01]  /*9fb0*/  LDS.128 R24, [R0+0x18400] ;  /* 0x0184000000187984 */ /* 0x000e620000000c00 */
[----:B0-----:R-:W-:Y:S02]  /*9fc0*/  IMAD.U32 R3, R12, 0x10000, RZ ;  /* 0x000100000c037824 */ /* 0x001fe400078e00ff */
[----:B-1----:R-:W-:-:S04]  /*9fd0*/  IMAD.U32 R9, R24, 0x10000, RZ ;  /* 0x0001000018097824 */ /* 0x002fc800078e00ff */
[----:B------:R-:W-:Y:S01]  /*9fe0*/  FMUL.FTZ R40, R9, R34 ;  /* 0x0000002209287220 */ /* 0x000fe20000410000 */
[----:B------:R-:W-:Y:S02]  /*9ff0*/  IMAD.U32 R11, R25, 0x10000, RZ ;  /* 0x00010000190b7824 */ /* 0x000fe400078e00ff */
[-C--:B------:R-:W-:Y:S01]  /*a000*/  FMUL.FTZ R42, R9, R28.reuse ;  /* 0x0000001c092a7220 */ /* 0x080fe20000410000 */
[----:B------:R-:W-:Y:S01]  /*a010*/  FFMA.FTZ R40, R3, R28, -R40 ;  /* 0x0000001c03287223 */ /* 0x000fe20000010828 */
[----:B------:R-:W-:Y:S02]  /*a020*/  IMAD.U32 R28, R29, 0x10000, RZ ;  /* 0x000100001d1c7824 */ /* 0x000fe400078e00ff */
[----:B------:R-:W-:Y:S02]  /*a030*/  IMAD.U32 R20, R27, 0x10000, RZ ;  /* 0x000100001b147824 */ /* 0x000fe400078e00ff */
[----:B------:R-:W-:Y:S02]  /*a040*/  IMAD.U32 R9, R38, 0x10000, RZ ;  /* 0x0001000026097824 */ /* 0x000fe400078e00ff */
[----:B------:R-:W-:Y:S01]  /*a050*/  FMUL.FTZ R44, R11, R36 ;  /* 0x000000240b2c7220 */ /* 0x000fe20000410000 */
[----:B------:R-:W-:-:S02]  /*a060*/  IMAD.U32 R5, R13, 0x10000, RZ ;  /* 0x000100000d057824 */ /* 0x000fc400078e00ff */
[----:B------:R-:W-:Y:S01]  /*a070*/  FFMA.FTZ R42, R3, R34, R42 ;  /* 0x00000022032a7223 */ /* 0x000fe2000001002a */
[----:B------:R-:W-:Y:S02]  /*a080*/  IMAD.U32 R3, R31, 0x10000, RZ ;  /* 0x000100001f037824 */ /* 0x000fe400078e00ff */
[-C--:B------:R-:W-:Y:S01]  /*a090*/  FMUL.FTZ R34, R11, R28.reuse ;  /* 0x0000001c0b227220 */ /* 0x080fe20000410000 */
[----:B------:R-:W-:Y:S01]  /*a0a0*/  IMAD.U32 R8, R15, 0x10000, RZ ;  /* 0x000100000f087824 */ /* 0x000fe200078e00ff */
[----:B------:R-:W-:Y:S01]  /*a0b0*/  LOP3.LUT R10, R24, 0xffff0000, RZ, 0xc0, !PT ;  /* 0xffff0000180a7812 */ /* 0x000fe200078ec0ff */
[C---:B------:R-:W-:Y:S01]  /*a0c0*/  FMUL.FTZ R11, R20.reuse, R9 ;  /* 0x00000009140b7220 */ /* 0x040fe20000410000 */
[----:B------:R-:W-:Y:S01]  /*a0d0*/  FFMA.FTZ R44, R5, R28, -R44 ;  /* 0x0000001c052c7223 */ /* 0x000fe2000001082c */
[-C--:B------:R-:W-:Y:S01]  /*a0e0*/  FMUL.FTZ R28, R20, R3.reuse ;  /* 0x00000003141c7220 */ /* 0x080fe20000410000 */
[----:B------:R-:W-:Y:S01]  /*a0f0*/  LOP3.LUT R4, R12, 0xffff0000, RZ, 0xc0, !PT ;  /* 0xffff00000c047812 */ /* 0x000fe200078ec0ff */
[----:B------:R-:W-:Y:S01]  /*a100*/  FFMA.FTZ R20, R8, R3, -R11 ;  /* 0x0000000308147223 */ /* 0x000fe2000001080b */
[----:B------:R-:W-:Y:S01]  /*a110*/  FMUL.FTZ R3, R10, R33 ;  /* 0x000000210a037220 */ /* 0x000fe20000410000 */
[----:B------:R-:W-:Y:S01]  /*a120*/  LOP3.LUT R12, R13, 0xffff0000, RZ, 0xc0, !PT ;  /* 0xffff00000d0c7812 */ /* 0x000fe200078ec0ff */
[----:B------:R-:W-:Y:S01]  /*a130*/  FFMA.FTZ R34, R5, R36, R34 ;  /* 0x0000002405227223 */ /* 0x000fe20000010022 */
[----:B------:R-:W-:-:S02]  /*a140*/  IMAD.U32 R13, R26, 0x10000, RZ ;  /* 0x000100001a0d7824 */ /* 0x000fc400078e00ff */
[----:B------:R-:W-:Y:S01]  /*a150*/  FFMA.FTZ R28, R8, R9, R28 ;  /* 0x00000009081c7223 */ /* 0x000fe2000001001c */
[----:B------:R-:W-:Y:S02]  /*a160*/  IMAD.U32 R5, R37, 0x10000, RZ ;  /* 0x0001000025057824 */ /* 0x000fe400078e00ff */
[-C--:B------:R-:W-:Y:S01]  /*a170*/  FMUL.FTZ R9, R10, R21.reuse ;  /* 0x000000150a097220 */ /* 0x080fe20000410000 */
[----:B------:R-:W-:Y:S01]  /*a180*/  FFMA.FTZ R21, R4, R21, -R3 ;  /* 0x0000001504157223 */ /* 0x000fe20000010803 */
[----:B------:R-:W-:Y:S01]  /*a190*/  LOP3.LUT R24, R25, 0xffff0000, RZ, 0xc0, !PT ;  /* 0xffff000019187812 */ /* 0x000fe200078ec0ff */
[----:B------:R-:W-:Y:S02]  /*a1a0*/  IMAD.U32 R3, R30, 0x10000, RZ ;  /* 0x000100001e037824 */ /* 0x000fe400078e00ff */
[----:B------:R-:W-:Y:S01]  /*a1b0*/  FMUL.FTZ R25, R13, R5 ;  /* 0x000000050d197220 */ /* 0x000fe20000410000 */
[C---:B------:R-:W-:Y:S01]  /*a1c0*/  IMAD.U32 R6, R14.reuse, 0x10000, RZ ;  /* 0x000100000e067824 */ /* 0x040fe200078e00ff */
[----:B------:R-:W-:Y:S01]  /*a1d0*/  LOP3.LUT R7, R14, 0xffff0000, RZ, 0xc0, !PT ;  /* 0xffff00000e077812 */ /* 0x000fe200078ec0ff */
[----:B------:R-:W-:Y:S01]  /*a1e0*/  FFMA.FTZ R9, R4, R33, R9 ;  /* 0x0000002104097223 */ /* 0x000fe20000010009 */
[----:B------:R-:W-:Y:S01]  /*a1f0*/  LOP3.LUT R14, R15, 0xffff0000, RZ, 0xc0, !PT ;  /* 0xffff00000f0e7812 */ /* 0x000fe200078ec0ff */
[-C--:B------:R-:W-:Y:S01]  /*a200*/  FMUL.FTZ R13, R13, R3.reuse ;  /* 0x000000030d0d7220 */ /* 0x080fe20000410000 */
[----:B------:R-:W-:Y:S01]  /*a210*/  LOP3.LUT R15, R26, 0xffff0000, RZ, 0xc0, !PT ;  /* 0xffff00001a0f7812 */ /* 0x000fe200078ec0ff */
[----:B------:R-:W-:Y:S01]  /*a220*/  FFMA.FTZ R25, R6, R3, -R25 ;  /* 0x0000000306197223 */ /* 0x000fe20000010819 */
[----:B------:R-:W-:-:S02]  /*a230*/  LOP3.LUT R4, R37, 0xffff0000, RZ, 0xc0, !PT ;  /* 0xffff000025047812 */ /* 0x000fc400078ec0ff */
[----:B------:R-:W-:Y:S02]  /*a240*/  LOP3.LUT R30, R30, 0xffff0000, RZ, 0xc0, !PT ;  /* 0xffff00001e1e7812 */ /* 0x000fe400078ec0ff */
[----:B------:R-:W-:Y:S02]  /*a250*/  LOP3.LUT R26, R27, 0xffff0000, RZ, 0xc0, !PT ;  /* 0xffff00001b1a7812 */ /* 0x000fe400078ec0ff */
[----:B------:R-:W-:Y:S01]  /*a260*/  LOP3.LUT R3, R38, 0xffff0000, RZ, 0xc0, !PT ;  /* 0xffff000026037812 */ /* 0x000fe200078ec0ff */
[----:B------:R-:W-:Y:S01]  /*a270*/  FFMA.FTZ R10, R6, R5, R13 ;  /* 0x00000005060a7223 */ /* 0x000fe2000001000d */
[----:B------:R-:W-:Y:S02]  /*a280*/  LOP3.LUT R29, R29, 0xffff0000, RZ, 0xc0, !PT ;  /* 0xffff00001d1d7812 */ /* 0x000fe400078ec0ff */
[----:B------:R-:W-:Y:S01]  /*a290*/  LOP3.LUT R31, R31, 0xffff0000, RZ, 0xc0, !PT ;  /* 0xffff00001f1f7812 */ /* 0x000fe200078ec0ff */
[C---:B------:R-:W-:Y:S01]  /*a2a0*/  FMUL.FTZ R6, R15.reuse, R4 ;  /* 0x000000040f067220 */ /* 0x040fe20000410000 */
[-C--:B------:R-:W-:Y:S01]  /*a2b0*/  FMUL.FTZ R15, R15, R30.reuse ;  /* 0x0000001e0f0f7220 */ /* 0x080fe20000410000 */
[----:B------:R-:W-:Y:S01]  /*a2c0*/  FMUL.FTZ R11, R24, R35 ;  /* 0x00000023180b7220 */ /* 0x000fe20000410000 */
[----:B------:R-:W-:Y:S01]  /*a2d0*/  FMUL.FTZ R5, R26, R3 ;  /* 0x000000031a057220 */ /* 0x000fe20000410000 */
[----:B------:R-:W-:Y:S01]  /*a2e0*/  FMUL.FTZ R24, R24, R29 ;  /* 0x0000001d18187220 */ /* 0x000fe20000410000 */
[----:B------:R-:W-:Y:S01]  /*a2f0*/  FMUL.FTZ R26, R26, R31 ;  /* 0x0000001f1a1a7220 */ /* 0x000fe20000410000 */
[C---:B------:R-:W-:Y:S01]  /*a300*/  FFMA.FTZ R6, R7.reuse, R30, -R6 ;  /* 0x0000001e07067223 */ /* 0x040fe20000010806 */
        /* <DEDUP_REMOVED lines=15> */
.L_x_14357:
[----:B------:R-:W-:Y:S05]  /*a400*/  BSYNC B0 ;  /* 0x0000000000007941 */ /* 0x000fea0003800000 */
.L_x_14343:
        /* <DEDUP_REMOVED lines=8> */
.L_x_14340:
[----:B--23--:R-:W2:Y:S01]  /*a490*/  S2R R0, SR_TID.X ;  /* 0x0000000000007919 */ /* 0x00cea20000002100 */
[----:B------:R-:W-:Y:S05]  /*a4a0*/  WARPSYNC.ALL ;  /* 0x0000000000007948 */ /* 0x000fea0003800000 */
[----:B--2---:R-:W-:-:S05]  /*a4b0*/  SHF.R.U32.HI R0, RZ, 0x7, R0 ;  /* 0x00000007ff007819 */ /* 0x004fca0000011600 */
[----:B01----:R-:W-:Y:S02]  /*a4c0*/  VIADD R13, R0, 0x8 ;  /* 0x00000008000d7836 */ /* 0x003fe40000000000 */
[----:B------:R-:W-:-:S03]  /*a4d0*/  IMAD.U32 R0, RZ, RZ, UR44 ;  /* 0x0000002cff007e24 */ /* 0x000fc6000f8e00ff */
[----:B------:R0:W-:Y:S02]  /*a4e0*/  BAR.SYNC.DEFER_BLOCKING R13, 0x100 ;  /* 0x0004000d0000751d */ /* 0x0001e40000010000 */
[----:B------:R-:W-:-:S13]  /*a4f0*/  ISETP.NE.AND P0, PT, R0, 0x3, PT ;  /* 0x000000030000780c */ /* 0x000fda0003f05270 */
[----:B0-----:R-:W-:Y:S05]  /*a500*/  @!P0 BRA `(.L_x_14367) ;  /* 0x0000000000048947 */ /* 0x001fea0003800000 */
[----:B------:R-:W-:Y:S01]  /*a510*/  BPT.TRAP 0x1 ;  /* 0x000000040000795c */ /* 0x000fe20000300000 */
.L_x_14367:
[----:B------:R-:W-:Y:S01]  /*a520*/  IMAD R12, R23, 0x8, R22 ;  /* 0x00000008170c7824 */ /* 0x000fe200078e0216 */
[----:B------:R-:W-:-:S04]  /*a530*/  SHF.L.U32 R73, R208, 0x1f, RZ ;  /* 0x0000001fd0497819 */ /* 0x000fc800000006ff */
[----:B------:R0:W1:Y:S01]  /*a540*/  SYNCS.PHASECHK.TRANS64.TRYWAIT P1, [R12+URZ+0x22830], R73 ;  /* 0x022830490c0075a7 */ /* 0x000062000802017f */
[----:B------:R-:W-:Y:S05]  /*a550*/  @!P0 BRA `(.L_x_14368) ;  /* 0x0000000000048947 */ /* 0x000fea0003800000 */
[----:B------:R-:W-:Y:S01]  /*a560*/  BPT.TRAP 0x1 ;  /* 0x000000040000795c */ /* 0x000fe20000300000 */
.L_x_14368:
[----:B------:R-:W-:Y:S01]  /*a570*/  VIADD R0, R22, 0x1c400 ;  /* 0x0001c40016007836 */ /* 0x000fe20000000000 */
[----:B------:R-:W-:Y:S01]  /*a580*/  LOP3.LUT R4, R32, 0x10000, RZ, 0xfc, !PT ;  /* 0x0001000020047812 */ /* 0x000fe200078efcff */
[----:B------:R-:W-:-:S03]  /*a590*/  IMAD.MOV.U32 R5, RZ, RZ, 0x40000040 ;  /* 0x40000040ff057424 */ /* 0x000fc600078e00ff */
[----:B------:R-:W-:-:S04]  /*a5a0*/  SHF.R.U32.HI R0, RZ, 0x4, R0 ;  /* 0x00000004ff007819 */ /* 0x000fc80000011600 */
[----:B------:R-:W-:-:S04]  /*a5b0*/  LOP3.LUT R0, R0, 0x3fff, RZ, 0xc0, !PT ;  /* 0x00003fff00007812 */ /* 0x000fc800078ec0ff */
[----:B------:R-:W-:Y:S01]  /*a5c0*/  LOP3.LUT R221, R0, 0x10000, RZ, 0xfc, !PT ;  /* 0x0001000000dd7812 */ /* 0x000fe200078efcff */
[----:B-1----:R-:W-:Y:S06]  /*a5d0*/  @P1 BRA `(.L_x_14369) ;  /* 0x0000000000081947 */ /* 0x002fec0003800000 */
[----:B------:R-:W1:Y:S02]  /*a5e0*/  SYNCS.PHASECHK.TRANS64.TRYWAIT P1, [R12+URZ+0x22830], R73 ;  /* 0x022830490c0075a7 */ /* 0x000e64000802017f */
[----:B-1----:R-:W-:Y:S05]  /*a5f0*/  @!P1 BRA `(.L_x_14370) ;  /* 0x0000014c006c9947 */ /* 0x002fea0003800000 */
.L_x_14369:
[----:B------:R-:W-:Y:S01]  /*a600*/  IMAD R6, R23, 0x300, R221 ;  /* 0x0000030017067824 */ /* 0x000fe200078e02dd */
[----:B------:R-:W-:Y:S05]  /*a610*/  WARPSYNC.ALL ;  /* 0x0000000000007948 */ /* 0x000fea0003800000 */
[----:B------:R-:W-:Y:S01]  /*a620*/  IMAD.MOV.U32 R7, RZ, RZ, 0x40000040 ;  /* 0x40000040ff077424 */ /* 0x000fe200078e00ff */
[C---:B------:R-:W-:Y:S01]  /*a630*/  R2UR UR4, R4.reuse ;  /* 0x00000000040472ca */ /* 0x040fe200000e0000 */
[----:B-----5:R-:W-:Y:S01]  /*a640*/  WARPGROUP.ARRIVE ;  /* 0x00000000000079c5 */ /* 0x020fe20000000000 */
[----:B------:R-:W-:Y:S01]  /*a650*/  R2UR UR5, R5 ;  /* 0x00000000050572ca */ /* 0x000fe200000e0000 */
[----:B------:R-:W-:Y:S01]  /*a660*/  VIADD R20, R4, 0x2 ;  /* 0x0000000204147836 */ /* 0x000fe20000000000 */
[C---:B------:R-:W-:Y:S01]  /*a670*/  R2UR UR6, R6.reuse ;  /* 0x00000000060672ca */ /* 0x040fe200000e0000 */
[----:B------:R-:W-:Y:S01]  /*a680*/  VIADD R8, R6, 0x2 ;  /* 0x0000000206087836 */ /* 0x000fe20000000000 */
[----:B------:R-:W-:Y:S01]  /*a690*/  R2UR UR7, R7 ;  /* 0x00000000070772ca */ /* 0x000fe200000e0000 */
[----:B------:R-:W-:Y:S01]  /*a6a0*/  IMAD.MOV.U32 R21, RZ, RZ, 0x40000040 ;  /* 0x40000040ff157424 */ /* 0x000fe200078e00ff */
[----:B------:R-:W2:Y:S01]  /*a6b0*/  S2R R0, SR_TID.X ;  /* 0x0000000000007919 */ /* 0x000ea20000002100 */
[----:B------:R-:W-:-:S02]  /*a6c0*/  IMAD.MOV.U32 R9, RZ, RZ, 0x40000040 ;  /* 0x40000040ff097424 */ /* 0x000fc400078e00ff */
[----:B------:R-:W-:Y:S02]  /*a6d0*/  VIADD R10, R4, 0x4 ;  /* 0x00000004040a7836 */ /* 0x000fe40000000000 */
[----:B------:R-:W-:Y:S02]  /*a6e0*/  IMAD.MOV.U32 R11, RZ, RZ, 0x40000040 ;  /* 0x40000040ff0b7424 */ /* 0x000fe400078e00ff */
[----:B------:R-:W-:-:S04]  /*a6f0*/  IMAD.MOV.U32 R7, RZ, RZ, 0x40000040 ;  /* 0x40000040ff077424 */ /* 0x000fc800078e00ff */
        /* <DEDUP_REMOVED lines=8> */
[----:B--2---:R-:W-:-:S04]  /*a780*/  SHF.R.U32.HI R0, RZ, 0x7, R0 ;  /* 0x00000007ff007819 */ /* 0x004fc80000011600 */
[----:B------:R-:W-:Y:S01]  /*a790*/  IADD3 R15, -R0, 0xb, RZ ;  /* 0x0000000b000f7810 */ /* 0x000fe20007ffe1ff */
[----:B------:R-:W-:Y:S02]  /*a7a0*/  WARPGROUP.DEPBAR.LE gsb0, 0x0 ;  /* 0x00008000000079c5 */ /* 0x000fe40000010000 */
[----:B------:R-:W-:-:S06]  /*a7b0*/  WARPGROUP.ARRIVE ;  /* 0x00000000000079c5 */ /* 0x000fcc0000000000 */
[----:B------:R-:W-:Y:S01]  /*a7c0*/  HGMMA.64x96x16.F32.BF16 R24, gdesc[UR4], R24, gsb0 ;  /* 0x01600000041879f0 */ /* 0x000fe20008001818 */
        /* <DEDUP_REMOVED lines=20> */
.L_x_14371:
[----:B------:R-:W3:Y:S01]  /*a910*/  LDL R0, [R1+0x1c] ;  /* 0x00001c0001007983 */ /* 0x000ee20000100800 */
[----:B------:R-:W4:Y:S03]  /*a920*/  LDC R3, c[0x0][0x448] ;  /* 0x00011200ff037b82 */ /* 0x000f260000000800 */
[----:B------:R-:W5:Y:S04]  /*a930*/  LDL R72, [R1+0x4] ;  /* 0x0000040001487983 */ /* 0x000f680000100800 */
[----:B------:R-:W2:Y:S01]  /*a940*/  LDL R14, [R1+0xc] ;  /* 0x00000c00010e7983 */ /* 0x000ea20000100800 */
[----:B------:R-:W-:Y:S01]  /*a950*/  LOP3.LUT R18, R18, 0xfffffff7, RZ, 0xc0, !PT ;  /* 0xfffffff712127812 */ /* 0x000fe200078ec0ff */
[----:B------:R-:W-:Y:S01]  /*a960*/  ULDC UR37, c[0x0][0x988] ;  /* 0x0002620000257ab9 */ /* 0x000fe20000000800 */
[----:B----4-:R-:W-:-:S13]  /*a970*/  ISETP.NE.AND P1, PT, R3, 0x1, PT ;  /* 0x000000010300780c */ /* 0x010fda0003f25270 */
[----:B------:R-:W4:Y:S01]  /*a980*/  @P1 LDC R3, c[0x0][0x44c] ;  /* 0x00011300ff031b82 */ /* 0x000f220000000800 */
[----:B------:R-:W-:-:S07]  /*a990*/  @P1 LOP3.LUT R18, R18, 0x8, RZ, 0xfc, !PT ;  /* 0x0000000812121812 */ /* 0x000fce00078efcff */
[----:B------:R-:W0:Y:S01]  /*a9a0*/  @P1 LDC R7, c[0x0][0x450] ;  /* 0x00011400ff071b82 */ /* 0x000e220000000800 */
[----:B---3--:R-:W-:-:S04]  /*a9b0*/  IMAD.IADD R6, R0, 0x1, R222 ;  /* 0x0000000100067824 */ /* 0x008fc800078e02de */
[----:B----4-:R-:W-:-:S04]  /*a9c0*/  @P1 IMAD.HI.U32 R0, R6, R3, RZ ;  /* 0x0000000306001227 */ /* 0x010fc800078e00ff */
[----:B-----5:R-:W-:Y:S01]  /*a9d0*/  IMAD R72, R172, -0x60, R72 ;  /* 0xffffffa0ac487824 */ /* 0x020fe200078e0248 */
[----:B0-----:R-:W-:-:S04]  /*a9e0*/  @P1 SHF.R.U32.HI R6, RZ, R7, R0 ;  /* 0x00000007ff061219 */ /* 0x001fc80000011600 */
[C-C-:B--2---:R-:W-:Y:S01]  /*a9f0*/  IADD3 R75, -R14.reuse, 0x61, R72.reuse ;  /* 0x000000610e4b7810 */ /* 0x144fe20007ffe148 */
[----:B------:R-:W0:Y:S01]  /*aa00*/  SHFL.IDX PT, R0, R6, 0x1, 0x1c1f ;  /* 0x003c1f0006007f89 */ /* 0x000e2200000e0000 */
[----:B------:R-:W-:-:S03]  /*aa10*/  IADD3 R72, -R14, 0x60, R72 ;  /* 0x000000600e487810 */ /* 0x000fc60007ffe148 */
[----:B------:R-:W-:Y:S01]  /*aa20*/  IMAD.IADD R75, R75, 0x1, -R224 ;  /* 0x000000014b4b7824 */ /* 0x000fe200078e0ae0 */
[----:B------:R-:W2:Y:S04]  /*aa30*/  SHFL.IDX PT, R6, R6, RZ, 0x1c1f ;  /* 0x001c1fff06067589 */ /* 0x000ea800000e0000 */
        /* <DEDUP_REMOVED lines=88> */
[----:B0-----:R-:W-:Y:S02]  /*afc0*/  FMNMX.FTZ R77, R14, R77, !PT ;  /* 0x0000004d0e4d7209 */ /* 0x001fe40007810000 */
[----:B------:R-:W-:Y:S02]  /*afd0*/  ISETP.GT.AND P1, PT, R72, 0x18, PT ;  /* 0x000000184800780c */ /* 0x000fe40003f24270 */
[----:B------:R-:W-:Y:S01]  /*afe0*/  FSEL R33, R33, -INF , P3 ;  /* 0xff80000021217808 */ /* 0x000fe20001800000 */
[----:B------:R-:W0:Y:S01]  /*aff0*/  SHFL.BFLY PT, R0, R77, 0x1, 0x1f ;  /* 0x0c201f004d007f89 */ /* 0x000e2200000e0000 */
        /* <DEDUP_REMOVED lines=9> */
[C---:B------:R-:W-:Y:S02]  /*b090*/  ISETP.GT.AND P1, PT, R72.reuse, 0x28, PT ;  /* 0x000000284800780c */ /* 0x040fe40003f24270 */
[----:B------:R-:W-:Y:S02]  /*b0a0*/  FSEL R41, R41, -INF , P2 ;  /* 0xff80000029297808 */ /* 0x000fe40001000000 */
[----:B------:R-:W-:Y:S02]  /*b0b0*/  ISETP.GT.AND P2, PT, R72, 0x29, PT ;  /* 0x000000294800780c */ /* 0x000fe40003f44270 */
[----:B0-----:R-:W-:-:S02]  /*b0c0*/  FMNMX.FTZ R0, R77, R0, !PT ;  /* 0x000000004d007209 */ /* 0x001fc40007810000 */
[----:B------:R-:W-:Y:S02]  /*b0d0*/  FSEL R44, R44, -INF , P1 ;  /* 0xff8000002c2c7808 */ /* 0x000fe40000800000 */
[C---:B------:R-:W-:Y:S01]  /*b0e0*/  FSETP.NEU.FTZ.AND P4, PT, R0.reuse, -INF , PT ;  /* 0xff8000000000780b */ /* 0x040fe20003f9d000 */
[----:B------:R-:W-:Y:S01]  /*b0f0*/  FMUL.FTZ R6, R0, UR37 ;  /* 0x0000002500067c20 */ /* 0x000fe20008410000 */
[----:B------:R-:W-:Y:S02]  /*b100*/  ISETP.GT.AND P1, PT, R72, 0x30, PT ;  /* 0x000000304800780c */ /* 0x000fe40003f24270 */
[----:B------:R-:W-:Y:S02]  /*b110*/  FSEL R45, R45, -INF , P2 ;  /* 0xff8000002d2d7808 */ /* 0x000fe40001000000 */
        /* <DEDUP_REMOVED lines=23> */
[----:B------:R-:W0:Y:S01]  /*b290*/  MUFU.EX2 R14, R14 ;  /* 0x0000000e000e7308 */ /* 0x000e220000000800 */
        /* <DEDUP_REMOVED lines=25> */
[----:B------:R-:W-:Y:S01]  /*b430*/  FFMA.FTZ R171, R70, UR37, -R6 ;  /* 0x0000002546ab7c23 */ /* 0x000fe20008010806 */
[----:B------:R-:W-:-:S02]  /*b440*/  ISETP.GT.AND P1, PT, R72, 0x50, PT ;  /* 0x000000504800780c */ /* 0x000fc40003f24270 */
[----:B------:R-:W-:Y:S02]  /*b450*/  FSEL R61, R61, -INF , P2 ;  /* 0xff8000003d3d7808 */ /* 0x000fe40001000000 */
[----:B------:R-:W-:Y:S01]  /*b460*/  FMNMX.FTZ R34, R60, R3, !PT ;  /* 0x000000033c227209 */ /* 0x000fe20007810000 */
[----:B------:R-:W-:Y:S01]  /*b470*/  MUFU.EX2 R30, R30 ;  /* 0x0000001e001e7308 */ /* 0x000fe20000000800 */
[----:B------:R-:W-:Y:S02]  /*b480*/  ISETP.GT.AND P2, PT, R72, 0x51, PT ;  /* 0x000000514800780c */ /* 0x000fe40003f44270 */
[----:B------:R-:W-:Y:S01]  /*b490*/  FSEL R7, R64, -INF , P1 ;  /* 0xff80000040077808 */ /* 0x000fe20000800000 */
[----:B------:R-:W-:Y:S01]  /*b4a0*/  FFMA.FTZ R64, R39, UR37, -R6 ;  /* 0x0000002527407c23 */ /* 0x000fe20008010806 */
[----:B------:R-:W-:Y:S02]  /*b4b0*/  FMNMX.FTZ R34, R61, R34, !PT ;  /* 0x000000223d227209 */ /* 0x000fe40007810000 */
[----:B------:R-:W-:Y:S01]  /*b4c0*/  ISETP.GT.AND P1, PT, R72, 0x58, PT ;  /* 0x000000584800780c */ /* 0x000fe20003f24270 */
[----:B------:R-:W-:Y:S01]  /*b4d0*/  MUFU.EX2 R155, R155 ;  /* 0x0000009b009b7308 */ /* 0x000fe20000000800 */
[----:B------:R-:W-:-:S02]  /*b4e0*/  FSEL R65, R65, -INF , P2 ;  /* 0xff80000041417808 */ /* 0x000fc40001000000 */
[----:B------:R-:W-:Y:S02]  /*b4f0*/  FMNMX.FTZ R34, R7, R34, !PT ;  /* 0x0000002207227209 */ /* 0x000fe40007810000 */
[----:B------:R-:W-:Y:S01]  /*b500*/  ISETP.GT.AND P2, PT, R72, 0x59, PT ;  /* 0x000000594800780c */ /* 0x000fe20003f44270 */
[----:B------:R-:W-:Y:S01]  /*b510*/  FFMA.FTZ R72, R43, UR37, -R6 ;  /* 0x000000252b487c23 */ /* 0x000fe20008010806 */
[----:B------:R-:W-:Y:S01]  /*b520*/  FSEL R68, R68, -INF , P1 ;  /* 0xff80000044447808 */ /* 0x000fe20000800000 */
[----:B------:R-:W-:Y:S01]  /*b530*/  IMAD.U32 R43, RZ, RZ, UR41 ;  /* 0x00000029ff2b7e24 */ /* 0x000fe2000f8e00ff */
[----:B------:R-:W-:Y:S01]  /*b540*/  FMNMX.FTZ R3, R65, R34, !PT ;  /* 0x0000002241037209 */ /* 0x000fe20007810000 */
[----:B------:R-:W-:Y:S01]  /*b550*/  MUFU.EX2 R64, R64 ;  /* 0x0000004000407308 */ /* 0x000fe20000000800 */
[----:B------:R-:W-:Y:S02]  /*b560*/  FSEL R69, R69, -INF , P2 ;  /* 0xff80000045457808 */ /* 0x000fe40001000000 */
[----:B------:R-:W-:-:S04]  /*b570*/  FMNMX.FTZ R34, R68, R3, !PT ;  /* 0x0000000344227209 */ /* 0x000fc80007810000 */
[----:B------:R-:W-:Y:S01]  /*b580*/  FMNMX.FTZ R34, R69, R34, !PT ;  /* 0x0000002245227209 */ /* 0x000fe20007810000 */
[----:B------:R-:W-:Y:S04]  /*b590*/  MUFU.EX2 R157, R157 ;  /* 0x0000009d009d7308 */ /* 0x000fe80000000800 */
[----:B------:R-:W2:Y:S04]  /*b5a0*/  SHFL.BFLY PT, R3, R34, 0x2, 0x1f ;  /* 0x0c401f0022037f89 */ /* 0x000ea800000e0000 */
[----:B------:R-:W-:Y:S08]  /*b5b0*/  MUFU.EX2 R72, R72 ;  /* 0x0000004800487308 */ /* 0x000ff00000000800 */
[----:B------:R-:W-:Y:S08]  /*b5c0*/  MUFU.EX2 R159, R159 ;  /* 0x0000009f009f7308 */ /* 0x000ff00000000800 */
[----:B------:R-:W-:Y:S01]  /*b5d0*/  MUFU.EX2 R74, R74 ;  /* 0x0000004a004a7308 */ /* 0x000fe20000000800 */
[----:B--2---:R-:W-:Y:S01]  /*b5e0*/  FMNMX.FTZ R27, R34, R3, !PT ;  /* 0x00000003221b7209 */ /* 0x004fe20007810000 */
[----:B------:R-:W-:-:S06]  /*b5f0*/  FFMA.FTZ R34, R55, UR37, -R6 ;  /* 0x0000002537227c23 */ /* 0x000fcc0008010806 */
[----:B------:R-:W-:Y:S01]  /*b600*/  MUFU.EX2 R161, R161 ;  /* 0x000000a100a17308 */ /* 0x000fe20000000800 */
[----:B------:R-:W2:Y:S07]  /*b610*/  SHFL.BFLY PT, R46, R27, 0x1, 0x1f ;  /* 0x0c201f001b2e7f89 */ /* 0x000eae00000e0000 */
[----:B------:R-:W-:Y:S08]  /*b620*/  MUFU.EX2 R50, R50 ;  /* 0x0000003200327308 */ /* 0x000ff00000000800 */
[----:B------:R-:W-:Y:S08]  /*b630*/  MUFU.EX2 R163, R163 ;  /* 0x000000a300a37308 */ /* 0x000ff00000000800 */
[----:B------:R-:W-:Y:S01]  /*b640*/  MUFU.EX2 R34, R34 ;  /* 0x0000002200227308 */ /* 0x000fe20000000800 */
[----:B--2---:R-:W-:Y:S01]  /*b650*/  FMNMX.FTZ R3, R27, R46, !PT ;  /* 0x0000002e1b037209 */ /* 0x004fe20007810000 */
        /* <DEDUP_REMOVED lines=15> */
[----:B------:R-:W-:Y:S01]  /*b750*/  FFMA.FTZ R31, R37, UR37, -R54 ;  /* 0x00000025251f7c23 */ /* 0x000fe20008010836 */
[----:B0-----:R-:W-:Y:S01]  /*b760*/  FADD.FTZ R28, R201, R14 ;  /* 0x0000000ec91c7221 */ /* 0x001fe20000010000 */
[----:B------:R-:W-:-:S02]  /*b770*/  VIADD R24, R12, 0x22840 ;  /* 0x000228400c187836 */ /* 0x000fc40000000000 */
[--C-:B------:R-:W-:Y:S01]  /*b780*/  FFMA.FTZ R156, R40, UR37, -R54.reuse ;  /* 0x00000025289c7c23 */ /* 0x100fe20008010836 */
[--C-:B------:R-:W-:Y:S01]  /*b790*/  FFMA.FTZ R158, R44, UR37, -R54.reuse ;  /* 0x000000252c9e7c23 */ /* 0x100fe20008010836 */
[----:B------:R-:W0:Y:S01]  /*b7a0*/  MUFU.EX2 R25, R25 ;  /* 0x0000001900197308 */ /* 0x000e220000000800 */
[----:B------:R-:W-:Y:S01]  /*b7b0*/  FFMA.FTZ R35, R45, UR37, -R54 ;  /* 0x000000252d237c23 */ /* 0x000fe20008010836 */
[----:B------:R-:W-:Y:S01]  /*b7c0*/  PRMT R24, R43, 0x654, R24 ;  /* 0x000006542b187816 */ /* 0x000fe20000000018 */
[--C-:B------:R-:W-:Y:S01]  /*b7d0*/  FFMA.FTZ R160, R48, UR37, -R54.reuse ;  /* 0x0000002530a07c23 */ /* 0x100fe20008010836 */
[--C-:B------:R-:W-:Y:S01]  /*b7e0*/  FFMA.FTZ R37, R49, UR37, -R54.reuse ;  /* 0x0000002531257c23 */ /* 0x100fe20008010836 */
[--C-:B------:R-:W-:Y:S01]  /*b7f0*/  FFMA.FTZ R162, R52, UR37, -R54.reuse ;  /* 0x0000002534a27c23 */ /* 0x100fe20008010836 */
[----:B------:R2:W-:Y:S01]  /*b800*/  SYNCS.ARRIVE.TRANS64.RED.A1T0 RZ, [R24+URZ], RZ ;  /* 0x000000ff18ff79a7 */ /* 0x0005e2000810043f */
[--C-:B------:R-:W-:Y:S01]  /*b810*/  FFMA.FTZ R39, R53, UR37, -R54.reuse ;  /* 0x0000002535277c23 */ /* 0x100fe20008010836 */
[----:B------:R-:W3:Y:S01]  /*b820*/  MUFU.EX2 R202, R202 ;  /* 0x000000ca00ca7308 */ /* 0x000ee20000000800 */
[----:B------:R-:W-:Y:S01]  /*b830*/  F2FP.BF16.F32.PACK_AB R201, R14, R201 ;  /* 0x000000c90ec9723e */ /* 0x000fe200000010ff */
[--C-:B------:R-:W-:Y:S01]  /*b840*/  FFMA.FTZ R164, R56, UR37, -R54.reuse ;  /* 0x0000002538a47c23 */ /* 0x100fe20008010836 */
[--C-:B------:R-:W-:Y:S01]  /*b850*/  FFMA.FTZ R166, R60, UR37, -R54.reuse ;  /* 0x000000253ca67c23 */ /* 0x100fe20008010836 */
[--C-:B------:R-:W-:Y:S01]  /*b860*/  FFMA.FTZ R61, R61, UR37, -R54.reuse ;  /* 0x000000253d3d7c23 */ /* 0x100fe20008010836 */
[--C-:B------:R-:W-:Y:S01]  /*b870*/  FFMA.FTZ R65, R65, UR37, -R54.reuse ;  /* 0x0000002541417c23 */ /* 0x100fe20008010836 */
[----:B------:R-:W-:-:S02]  /*b880*/  FFMA.FTZ R68, R68, UR37, -R54 ;  /* 0x0000002544447c23 */ /* 0x000fc40008010836 */
[----:B------:R-:W4:Y:S01]  /*b890*/  MUFU.EX2 R27, R27 ;  /* 0x0000001b001b7308 */ /* 0x000f220000000800 */
[----:B0-----:R-:W-:Y:S01]  /*b8a0*/  FADD.FTZ R41, R200, R25 ;  /* 0x00000019c8297221 */ /* 0x001fe20000010000 */
[----:B------:R-:W-:-:S06]  /*b8b0*/  F2FP.BF16.F32.PACK_AB R200, R25, R200 ;  /* 0x000000c819c8723e */ /* 0x000fcc00000010ff */
[----:B------:R-:W2:Y:S01]  /*b8c0*/  MUFU.EX2 R152, R152 ;  /* 0x0000009800987308 */ /* 0x000ea20000000800 */
[----:B---3--:R-:W-:Y:S01]  /*b8d0*/  FADD.FTZ R32, R202, R41 ;  /* 0x00000029ca207221 */ /* 0x008fe20000010000 */
[----:B------:R-:W-:Y:S01]  /*b8e0*/  FADD.FTZ R41, R203, R28 ;  /* 0x0000001ccb297221 */ /* 0x000fe20000010000 */
[----:B------:R-:W-:-:S03]  /*b8f0*/  F2FP.BF16.F32.PACK_AB R203, R26, R203 ;  /* 0x000000cb1acb723e */ /* 0x000fc600000010ff */
[----:B------:R-:W-:Y:S01]  /*b900*/  FADD.FTZ R28, R26, R41 ;  /* 0x000000291a1c7221 */ /* 0x000fe20000010000 */
[----:B------:R-:W-:Y:S01]  /*b910*/  FFMA.FTZ R41, R57, UR37, -R54 ;  /* 0x0000002539297c23 */ /* 0x000fe20008010836 */
[----:B------:R-:W0:Y:S01]  /*b920*/  MUFU.EX2 R29, R29 ;  /* 0x0000001d001d7308 */ /* 0x000e220000000800 */
[C---:B----4-:R-:W-:Y:S01]  /*b930*/  FADD.FTZ R43, R27.reuse, R32 ;  /* 0x000000201b2b7221 */ /* 0x050fe20000010000 */
[----:B------:R-:W-:-:S06]  /*b940*/  F2FP.BF16.F32.PACK_AB R202, R27, R202 ;  /* 0x000000ca1bca723e */ /* 0x000fcc00000010ff */
[----:B------:R-:W3:Y:S01]  /*b950*/  MUFU.EX2 R154, R154 ;  /* 0x0000009a009a7308 */ /* 0x000ee20000000800 */
[----:B--2---:R-:W-:Y:S01]  /*b960*/  FADD.FTZ R24, R152, R43 ;  /* 0x0000002b98187221 */ /* 0x004fe20000010000 */
[----:B------:R-:W-:Y:S01]  /*b970*/  FADD.FTZ R43, R153, R28 ;  /* 0x0000001c992b7221 */ /* 0x000fe20000010000 */
[----:B------:R-:W-:-:S05]  /*b980*/  F2FP.BF16.F32.PACK_AB R153, R30, R153 ;  /* 0x000000991e99723e */ /* 0x000fca00000010ff */
[----:B------:R-:W2:Y:S01]  /*b990*/  MUFU.EX2 R31, R31 ;  /* 0x0000001f001f7308 */ /* 0x000ea20000000800 */
[C---:B0-----:R-:W-:Y:S01]  /*b9a0*/  FADD.FTZ R45, R29.reuse, R24 ;  /* 0x000000181d2d7221 */ /* 0x041fe20000010000 */
[----:B------:R-:W-:Y:S01]  /*b9b0*/  FADD.FTZ R24, R30, R43 ;  /* 0x0000002b1e187221 */ /* 0x000fe20000010000 */
[----:B------:R-:W-:-:S03]  /*b9c0*/  F2FP.BF16.F32.PACK_AB R152, R29, R152 ;  /* 0x000000981d98723e */ /* 0x000fc600000010ff */
[----:B------:R-:W-:Y:S01]  /*b9d0*/  FADD.FTZ R43, R155, R24 ;  /* 0x000000189b2b7221 */ /* 0x000fe20000010000 */
[--C-:B------:R-:W-:Y:S01]  /*b9e0*/  FFMA.FTZ R24, R7, UR37, -R54.reuse ;  /* 0x0000002507187c23 */ /* 0x100fe20008010836 */
[----:B------:R-:W0:Y:S01]  /*b9f0*/  MUFU.EX2 R156, R156 ;  /* 0x0000009c009c7308 */ /* 0x000e220000000800 */
[----:B---3--:R-:W-:Y:S01]  /*ba00*/  FADD.FTZ R28, R154, R45 ;  /* 0x0000002d9a1c7221 */ /* 0x008fe20000010000 */
[----:B------:R-:W-:Y:S01]  /*ba10*/  FFMA.FTZ R54, R69, UR37, -R54 ;  /* 0x0000002545367c23 */ /* 0x000fe20008010836 */
[----:B------:R-:W-:-:S05]  /*ba20*/  F2FP.BF16.F32.PACK_AB R155, R64, R155 ;  /* 0x0000009b409b723e */ /* 0x000fca00000010ff */
[----:B------:R-:W3:Y:S01]  /*ba30*/  MUFU.EX2 R33, R33 ;  /* 0x0000002100217308 */ /* 0x000ee20000000800 */
[C---:B--2---:R-:W-:Y:S01]  /*ba40*/  FADD.FTZ R7, R31.reuse, R28 ;  /* 0x0000001c1f077221 */ /* 0x044fe20000010000 */
[----:B------:R-:W-:Y:S01]  /*ba50*/  FADD.FTZ R28, R64, R43 ;  /* 0x0000002b401c7221 */ /* 0x000fe20000010000 */
[----:B------:R-:W-:-:S03]  /*ba60*/  F2FP.BF16.F32.PACK_AB R154, R31, R154 ;  /* 0x0000009a1f9a723e */ /* 0x000fc600000010ff */
[----:B------:R-:W-:Y:S01]  /*ba70*/  FADD.FTZ R43, R157, R28 ;  /* 0x0000001c9d2b7221 */ /* 0x000fe20000010000 */
[----:B------:R-:W-:Y:S01]  /*ba80*/  F2FP.BF16.F32.PACK_AB R157, R72, R157 ;  /* 0x0000009d489d723e */ /* 0x000fe200000010ff */
[----:B------:R-:W2:Y:S01]  /*ba90*/  MUFU.EX2 R158, R158 ;  /* 0x0000009e009e7308 */ /* 0x000ea20000000800 */
[----:B0-----:R-:W-:Y:S01]  /*baa0*/  FADD.FTZ R32, R156, R7 ;  /* 0x000000079c207221 */ /* 0x001fe20000010000 */
[----:B------:R-:W-:-:S04]  /*bab0*/  FADD.FTZ R28, R72, R43 ;  /* 0x0000002b481c7221 */ /* 0x000fc80000010000 */
[----:B------:R-:W-:Y:S01]  /*bac0*/  FADD.FTZ R43, R159, R28 ;  /* 0x0000001c9f2b7221 */ /* 0x000fe20000010000 */
[----:B------:R-:W-:Y:S01]  /*bad0*/  F2FP.BF16.F32.PACK_AB R159, R74, R159 ;  /* 0x0000009f4a9f723e */ /* 0x000fe200000010ff */
[----:B------:R-:W0:Y:S01]  /*bae0*/  MUFU.EX2 R35, R35 ;  /* 0x0000002300237308 */ /* 0x000e220000000800 */
[C---:B---3--:R-:W-:Y:S01]  /*baf0*/  FADD.FTZ R45, R33.reuse, R32 ;  /* 0x00000020212d7221 */ /* 0x048fe20000010000 */
[----:B------:R-:W-:-:S06]  /*bb00*/  F2FP.BF16.F32.PACK_AB R156, R33, R156 ;  /* 0x0000009c219c723e */ /* 0x000fcc00000010ff */
[----:B------:R-:W3:Y:S01]  /*bb10*/  MUFU.EX2 R160, R160 ;  /* 0x000000a000a07308 */ /* 0x000ee20000000800 */
[----:B--2---:R-:W-:-:S07]  /*bb20*/  FADD.FTZ R14, R158, R45 ;  /* 0x0000002d9e0e7221 */ /* 0x004fce0000010000 */
[----:B------:R-:W2:Y:S01]  /*bb30*/  MUFU.EX2 R37, R37 ;  /* 0x0000002500257308 */ /* 0x000ea20000000800 */
[C---:B0-----:R-:W-:Y:S01]  /*bb40*/  FADD.FTZ R45, R35.reuse, R14 ;  /* 0x0000000e232d7221 */ /* 0x041fe20000010000 */
[----:B------:R-:W-:Y:S01]  /*bb50*/  FADD.FTZ R14, R74, R43 ;  /* 0x0000002b4a0e7221 */ /* 0x000fe20000010000 */
[----:B------:R-:W-:-:S03]  /*bb60*/  F2FP.BF16.F32.PACK_AB R158, R35, R158 ;  /* 0x0000009e239e723e */ /* 0x000fc600000010ff */
[----:B------:R-:W-:Y:S01]  /*bb70*/  FADD.FTZ R43, R161, R14 ;  /* 0x0000000ea12b7221 */ /* 0x000fe20000010000 */
[----:B------:R-:W-:Y:S01]  /*bb80*/  F2FP.BF16.F32.PACK_AB R161, R50, R161 ;  /* 0x000000a132a1723e */ /* 0x000fe200000010ff */
[----:B------:R-:W0:Y:S01]  /*bb90*/  MUFU.EX2 R162, R162 ;  /* 0x000000a200a27308 */ /* 0x000e220000000800 */
[----:B---3--:R-:W-:Y:S01]  /*bba0*/  FADD.FTZ R26, R160, R45 ;  /* 0x0000002da01a7221 */ /* 0x008fe20000010000 */
[----:B------:R-:W-:-:S04]  /*bbb0*/  FADD.FTZ R14, R50, R43 ;  /* 0x0000002b320e7221 */ /* 0x000fc80000010000 */
[----:B------:R-:W-:Y:S01]  /*bbc0*/  FADD.FTZ R25, R163, R14 ;  /* 0x0000000ea3197221 */ /* 0x000fe20000010000 */
[C---:B------:R-:W-:Y:S01]  /*bbd0*/  F2FP.BF16.F32.PACK_AB R163, R34.reuse, R163 ;  /* 0x000000a322a3723e */ /* 0x040fe200000010ff */
[----:B------:R-:W3:Y:S01]  /*bbe0*/  MUFU.EX2 R39, R39 ;  /* 0x0000002700277308 */ /* 0x000ee20000000800 */
[C---:B--2---:R-:W-:Y:S01]  /*bbf0*/  FADD.FTZ R45, R37.reuse, R26 ;  /* 0x0000001a252d7221 */ /* 0x044fe20000010000 */
[----:B------:R-:W-:Y:S01]  /*bc00*/  FADD.FTZ R14, R34, R25 ;  /* 0x00000019220e7221 */ /* 0x000fe20000010000 */
[----:B------:R-:W-:-:S05]  /*bc10*/  F2FP.BF16.F32.PACK_AB R160, R37, R160 ;  /* 0x000000a025a0723e */ /* 0x000fca00000010ff */
[----:B------:R-:W2:Y:S01]  /*bc20*/  MUFU.EX2 R164, R164 ;  /* 0x000000a400a47308 */ /* 0x000ea20000000800 */
[----:B0-----:R-:W-:-:S07]  /*bc30*/  FADD.FTZ R26, R162, R45 ;  /* 0x0000002da21a7221 */ /* 0x001fce0000010000 */
[----:B------:R-:W0:Y:S01]  /*bc40*/  MUFU.EX2 R41, R41 ;  /* 0x0000002900297308 */ /* 0x000e220000000800 */
[C---:B---3--:R-:W-:Y:S01]  /*bc50*/  FADD.FTZ R27, R39.reuse, R26 ;  /* 0x0000001a271b7221 */ /* 0x048fe20000010000 */
[----:B------:R-:W-:-:S06]  /*bc60*/  F2FP.BF16.F32.PACK_AB R162, R39, R162 ;  /* 0x000000a227a2723e */ /* 0x000fcc00000010ff */
[----:B------:R-:W3:Y:S01]  /*bc70*/  MUFU.EX2 R38, R38 ;  /* 0x0000002600267308 */ /* 0x000ee20000000800 */
[----:B--2---:R-:W-:Y:S01]  /*bc80*/  FADD.FTZ R26, R164, R27 ;  /* 0x0000001ba41a7221 */ /* 0x004fe20000010000 */
[----:B------:R-:W-:-:S06]  /*bc90*/  FADD.FTZ R27, R165, R14 ;  /* 0x0000000ea51b7221 */ /* 0x000fcc0000010000 */
[----:B------:R-:W2:Y:S01]  /*bca0*/  MUFU.EX2 R166, R166 ;  /* 0x000000a600a67308 */ /* 0x000ea20000000800 */
[C---:B0-----:R-:W-:Y:S01]  /*bcb0*/  FADD.FTZ R29, R41.reuse, R26 ;  /* 0x0000001a291d7221 */ /* 0x041fe20000010000 */
[----:B------:R-:W-:-:S06]  /*bcc0*/  F2FP.BF16.F32.PACK_AB R164, R41, R164 ;  /* 0x000000a429a4723e */ /* 0x000fcc00000010ff */
[----:B------:R-:W0:Y:S01]  /*bcd0*/  MUFU.EX2 R167, R167 ;  /* 0x000000a700a77308 */ /* 0x000e220000000800 */
[C---:B---3--:R-:W-:Y:S01]  /*bce0*/  FADD.FTZ R14, R38.reuse, R27 ;  /* 0x0000001b260e7221 */ /* 0x048fe20000010000 */
[----:B------:R-:W-:-:S06]  /*bcf0*/  F2FP.BF16.F32.PACK_AB R165, R38, R165 ;  /* 0x000000a526a5723e */ /* 0x000fcc00000010ff */
[----:B------:R-:W3:Y:S01]  /*bd00*/  MUFU.EX2 R7, R61 ;  /* 0x0000003d00077308 */ /* 0x000ee20000000800 */
[----:B--2---:R-:W-:-:S07]  /*bd10*/  FADD.FTZ R26, R166, R29 ;  /* 0x0000001da61a7221 */ /* 0x004fce0000010000 */
        /* <DEDUP_REMOVED lines=12> */
[----:B------:R-:W-:Y:S01]  /*bde0*/  MUFU.EX2 R68, R68 ;  /* 0x0000004400447308 */ /* 0x000fe20000000800 */
[C---:B--2---:R-:W-:Y:S01]  /*bdf0*/  FADD.FTZ R29, R65.reuse, R28 ;  /* 0x0000001c411d7221 */ /* 0x044fe20000010000 */
[----:B------:R-:W-:-:S06]  /*be00*/  F2FP.BF16.F32.PACK_AB R168, R65, R24 ;  /* 0x0000001841a8723e */ /* 0x000fcc00000010ff */
[----:B------:R-:W2:Y:S01]  /*be10*/  MUFU.EX2 R171, R171 ;  /* 0x000000ab00ab7308 */ /* 0x000ea20000000800 */
[C---:B0-----:R-:W-:Y:S01]  /*be20*/  FADD.FTZ R26, R46.reuse, R27 ;  /* 0x0000001b2e1a7221 */ /* 0x041fe20000010000 */
[----:B------:R-:W-:-:S06]  /*be30*/  F2FP.BF16.F32.PACK_AB R169, R46, R169 ;  /* 0x000000a92ea9723e */ /* 0x000fcc00000010ff */
[----:B------:R-:W0:Y:S08]  /*be40*/  MUFU.EX2 R25, R54 ;  /* 0x0000003600197308 */ /* 0x000e300000000800 */
[----:B------:R3:W4:Y:S01]  /*be50*/  MUFU.EX2 R14, R6 ;  /* 0x00000006000e7308 */ /* 0x0007220000000800 */
[----:B--2---:R-:W-:Y:S01]  /*be60*/  FADD.FTZ R27, R171, R26 ;  /* 0x0000001aab1b7221 */ /* 0x004fe20000010000 */
[----:B---3--:R-:W-:Y:S01]  /*be70*/  FADD.FTZ R6, R68, R29 ;  /* 0x0000001d44067221 */ /* 0x008fe20000010000 */
[----:B0-----:R-:W-:-:S03]  /*be80*/  F2FP.BF16.F32.PACK_AB R170, R25, R68 ;  /* 0x0000004419aa723e */ /* 0x001fc600000010ff */
[----:B------:R-:W-:Y:S01]  /*be90*/  FADD.FTZ R7, R25, R6 ;  /* 0x0000000619077221 */ /* 0x000fe20000010000 */
[C---:B----4-:R-:W-:Y:S01]  /*bea0*/  FADD.FTZ R6, R14.reuse, R27 ;  /* 0x0000001b0e067221 */ /* 0x050fe20000010000 */
[----:B------:R-:W-:Y:S01]  /*beb0*/  F2FP.BF16.F32.PACK_AB R171, R14, R171 ;  /* 0x000000ab0eab723e */ /* 0x000fe200000010ff */
[----:B------:R-:W-:Y:S06]  /*bec0*/  @!P0 BRA `(.L_x_14372) ;  /* 0x0000000000048947 */ /* 0x000fec0003800000 */
[----:B------:R-:W-:Y:S01]  /*bed0*/  BPT.TRAP 0x1 ;  /* 0x000000040000795c */ /* 0x000fe20000300000 */
.L_x_14372:
[----:B------:R0:W2:Y:S01]  /*bee0*/  SYNCS.PHASECHK.TRANS64.TRYWAIT P1, [R12+URZ+0x22850], R73 ;  /* 0x022850490c0075a7 */ /* 0x0000a2000802017f */
[----:B------:R-:W-:Y:S05]  /*bef0*/  @!P0 BRA `(.L_x_14373) ;  /* 0x0000000000048947 */ /* 0x000fea0003800000 */
[----:B------:R-:W-:Y:S01]  /*bf00*/  BPT.TRAP 0x1 ;  /* 0x000000040000795c */ /* 0x000fe20000300000 */
.L_x_14373:
[----:B------:R-:W-:Y:S04]  /*bf10*/  BSSY B0, `(.L_x_14374) ;  /* 0x0000004000007945 */ /* 0x000fe80003800000 */
[----:B--2---:R-:W-:Y:S05]  /*bf20*/  @P1 BRA `(.L_x_14375) ;  /* 0x0000000000081947 */ /* 0x004fea0003800000 */
[----:B------:R-:W2:Y:S02]  /*bf30*/  SYNCS.PHASECHK.TRANS64.TRYWAIT P1, [R12+URZ+0x22850], R73 ;  /* 0x022850490c0075a7 */ /* 0x000ea4000802017f */
[----:B--2---:R-:W-:Y:S05]  /*bf40*/  @!P1 BRA `(.L_x_14376) ;  /* 0x00000134002c9947 */ /* 0x004fea0003800000 */
.L_x_14375:
[----:B------:R-:W-:Y:S05]  /*bf50*/  BSYNC B0 ;  /* 0x0000000000007941 */ /* 0x000fea0003800000 */
.L_x_14374:
[----:B------:R-:W-:Y:S05]  /*bf60*/  WARPSYNC.ALL ;  /* 0x0000000000007948 */ /* 0x000fea0003800000 */
[----:B------:R-:W-:Y:S01]  /*bf70*/  R2UR UR4, R22 ;  /* 0x00000000160472ca */ /* 0x000fe200000e0000 */
[----:B------:R3:W-:Y:S01]  /*bf80*/  BAR.SYNC.DEFER_BLOCKING R13, 0x100 ;  /* 0x0004000d0000751d */ /* 0x0007e20000010000 */
[----:B------:R-:W-:Y:S02]  /*bf90*/  IMAD.MOV.U32 R24, RZ, RZ, 0xc00 ;  /* 0x00000c00ff187424 */ /* 0x000fe400078e00ff */
[----:B------:R-:W-:Y:S02]  /*bfa0*/  IMAD.MOV.U32 R25, RZ, RZ, 0x40000040 ;  /* 0x40000040ff197424 */ /* 0x000fe400078e00ff */
[----:B------:R-:W-:-:S02]  /*bfb0*/  IMAD.MOV.U32 R29, RZ, RZ, 0x40000040 ;  /* 0x40000040ff1d7424 */ /* 0x000fc400078e00ff */
[----:B------:R-:W-:Y:S01]  /*bfc0*/  IMAD.MOV.U32 R27, RZ, RZ, 0x40000040 ;  /* 0x40000040ff1b7424 */ /* 0x000fe200078e00ff */
[----:B------:R-:W-:Y:S01]  /*bfd0*/  R2UR UR7, R25 ;  /* 0x00000000190772ca */ /* 0x000fe200000e0000 */
[----:B------:R-:W-:Y:S01]  /*bfe0*/  IMAD.MOV.U32 R31, RZ, RZ, 0x40000040 ;  /* 0x40000040ff1f7424 */ /* 0x000fe200078e00ff */
[----:B------:R-:W-:Y:S02]  /*bff0*/  R2UR UR11, R29 ;  /* 0x000000001d0b72ca */ /* 0x000fe400000e0000 */
[----:B------:R-:W-:Y:S01]  /*c000*/  UIADD3 UR4, UR4, 0x400, URZ ;  /* 0x0000040004047890 */ /* 0x000fe2000fffe03f */
[----:B------:R-:W-:Y:S02]  /*c010*/  R2UR UR15, R27 ;  /* 0x000000001b0f72ca */ /* 0x000fe400000e0000 */
[----:B------:R-:W-:Y:S01]  /*c020*/  R2UR UR19, R29 ;  /* 0x000000001d1372ca */ /* 0x000fe200000e0000 */
[----:B------:R-:W-:Y:S01]  /*c030*/  USHF.R.U32.HI UR4, URZ, 0x4, UR4 ;  /* 0x000000043f047899 */ /* 0x000fe20008011604 */
[----:B------:R-:W-:-:S02]  /*c040*/  R2UR UR23, R31 ;  /* 0x000000001f1772ca */ /* 0x000fc400000e0000 */
[----:B------:R-:W-:Y:S01]  /*c050*/  R2UR UR27, R25 ;  /* 0x00000000191b72ca */ /* 0x000fe200000e0000 */
[----:B------:R-:W-:-:S04]  /*c060*/  ULOP3.LUT UR4, UR4, 0x3fff, URZ, 0xc0, !UPT ;  /* 0x00003fff04047892 */ /* 0x000fc8000f8ec03f */
[----:B------:R-:W-:-:S06]  /*c070*/  ULOP3.LUT UR38, UR4, 0x3000000, URZ, 0xfc, !UPT ;  /* 0x0300000004267892 */ /* 0x000fcc000f8efc3f */
[----:B------:R-:W-:-:S04]  /*c080*/  IMAD R24, R23, R24, UR38 ;  /* 0x0000002617187e24 */ /* 0x000fc8000f8e0218 */
        /* <DEDUP_REMOVED lines=11> */
[----:B012---:R-:W-:-:S06]  /*c140*/  WARPGROUP.ARRIVE ;  /* 0x00000000000079c5 */ /* 0x007fcc0000000000 */
        /* <DEDUP_REMOVED lines=22> */
[----:B---3--:R-:W-:Y:S05]  /*c2b0*/  @!P0 BRA `(.L_x_14377) ;  /* 0x0000000000048947 */ /* 0x008fea0003800000 */
[----:B------:R-:W-:Y:S01]  /*c2c0*/  BPT.TRAP 0x1 ;  /* 0x000000040000795c */ /* 0x000fe20000300000 */
.L_x_14377:
[----:B------:R-:W2:Y:S01]  /*c2d0*/  LDL R153, [R1+0x4] ;  /* 0x0000040001997983 */ /* 0x000ea20000100800 */
[----:B------:R-:W0:Y:S03]  /*c2e0*/  LDC R13, c[0x0][0x448] ;  /* 0x00011200ff0d7b82 */ /* 0x000e260000000800 */
[----:B------:R-:W3:Y:S01]  /*c2f0*/  LDL R152, [R1+0x10] ;  /* 0x0000100001987983 */ /* 0x000ee20000100800 */
[----:B------:R-:W-:Y:S01]  /*c300*/  VIADD R12, R12, 0x22860 ;  /* 0x000228600c0c7836 */ /* 0x000fe20000000000 */
[----:B------:R-:W-:Y:S01]  /*c310*/  ULDC UR39, c[0x0][0x988] ;  /* 0x0002620000277ab9 */ /* 0x000fe20000000800 */
[----:B------:R-:W-:Y:S01]  /*c320*/  IMAD.MOV.U32 R14, RZ, RZ, R222 ;  /* 0x000000ffff0e7224 */ /* 0x000fe200078e00de */
[----:B------:R-:W-:Y:S01]  /*c330*/  ULDC UR40, c[0x0][0x988] ;  /* 0x0002620000287ab9 */ /* 0x000fe20000000800 */
[----:B0-----:R-:W-:Y:S01]  /*c340*/  ISETP.NE.AND P1, PT, R13, 0x1, PT ;  /* 0x000000010d00780c */ /* 0x001fe20003f25270 */
[----:B------:R-:W-:-:S05]  /*c350*/  IMAD.U32 R13, RZ, RZ, UR41 ;  /* 0x00000029ff0d7e24 */ /* 0x000fca000f8e00ff */
[----:B------:R-:W-:-:S04]  /*c360*/  PRMT R12, R13, 0x654, R12 ;  /* 0x000006540d0c7816 */ /* 0x000fc8000000000c */
[----:B------:R0:W-:Y:S03]  /*c370*/  SYNCS.ARRIVE.TRANS64.RED.A1T0 RZ, [R12+URZ], RZ ;  /* 0x000000ff0cff79a7 */ /* 0x0001e6000810043f */
[----:B------:R-:W1:Y:S08]  /*c380*/  @P1 LDC R13, c[0x0][0x44c] ;  /* 0x00011300ff0d1b82 */ /* 0x000e700000000800 */
[----:B0-----:R-:W0:Y:S01]  /*c390*/  @P1 LDC R12, c[0x0][0x450] ;  /* 0x00011400ff0c1b82 */ /* 0x001e220000000800 */
[----:B-1----:R-:W-:-:S05]  /*c3a0*/  @P1 IMAD.HI.U32 R13, R222, R13, RZ ;  /* 0x0000000dde0d1227 */ /* 0x002fca00078e00ff */
[----:B0-----:R-:W-:-:S04]  /*c3b0*/  @P1 SHF.R.U32.HI R14, RZ, R12, R13 ;  /* 0x0000000cff0e1219 */ /* 0x001fc8000001160d */
[----:B--2---:R-:W-:-:S05]  /*c3c0*/  IADD3 R12, R14, R153, -R224 ;  /* 0x000000990e0c7210 */ /* 0x004fca0007ffe8e0 */
[----:B------:R-:W-:-:S05]  /*c3d0*/  IMAD.HI R12, R12, 0x2aaaaaab, RZ ;  /* 0x2aaaaaab0c0c7827 */ /* 0x000fca00078e02ff */
[----:B------:R-:W-:-:S04]  /*c3e0*/  SHF.R.U32.HI R13, RZ, 0x1f, R12 ;  /* 0x0000001fff0d7819 */ /* 0x000fc8000001160c */
[----:B------:R-:W-:-:S04]  /*c3f0*/  LEA.HI.SX32 R13, R12, R13, 0x1c ;  /* 0x0000000d0c0d7211 */ /* 0x000fc800078fe2ff */
[----:B---3--:R-:W-:Y:S01]  /*c400*/  VIMNMX R152, R152, R13, !PT ;  /* 0x0000000d98987248 */ /* 0x008fe20007fe0100 */
[----:B------:R-:W-:-:S04]  /*c410*/  VIADD R12, R172, 0xfffffffe ;  /* 0xfffffffeac0c7836 */ /* 0x000fc80000000000 */
[----:B------:R0:W-:Y:S01]  /*c420*/  STL [R1], R152 ;  /* 0x0000009801007387 */ /* 0x0001e20000100800 */
[----:B------:R-:W-:-:S13]  /*c430*/  ISETP.GE.AND P1, PT, R12, R152, PT ;  /* 0x000000980c00720c */ /* 0x000fda0003f26270 */
[----:B0-----:R-:W-:Y:S05]  /*c440*/  @!P1 BRA `(.L_x_14378) ;  /* 0x0000002400c49947 */ /* 0x001fea0003800000 */
[----:B------:R-:W-:Y:S02]  /*c450*/  IMAD.MOV.U32 R201, RZ, RZ, R0 ;  /* 0x000000ffffc97224 */ /* 0x000fe400078e0000 */
[----:B------:R-:W-:-:S07]  /*c460*/  IMAD.MOV.U32 R200, RZ, RZ, R3 ;  /* 0x000000ffffc87224 */ /* 0x000fce00078e0003 */
.L_x_14390:
[----:B------:R-:W-:Y:S01]  /*c470*/  VIADD R23, R23, 0x1 ;  /* 0x0000000117177836 */ /* 0x000fe20000000000 */
[----:B------:R-:W-:Y:S05]  /*c480*/  YIELD ;  /* 0x0000000000007946 */ /* 0x000fea0003800000 */
[----:B------:R-:W-:-:S04]  /*c490*/  ISETP.NE.AND P1, PT, R23, 0x2, PT ;  /* 0x000000021700780c */ /* 0x000fc80003f25270 */
[----:B------:R-:W-:Y:S02]  /*c4a0*/  SEL R0, RZ, 0x1, P1 ;  /* 0x00000001ff007807 */ /* 0x000fe40000800000 */
[----:B------:R-:W-:Y:S02]  /*c4b0*/  SEL R23, R23, RZ, P1 ;  /* 0x000000ff17177207 */ /* 0x000fe40000800000 */
[----:B------:R-:W-:Y:S01]  /*c4c0*/  LOP3.LUT R208, R208, R0, RZ, 0x3c, !PT ;  /* 0x00000000d0d07212 */ /* 0x000fe200078e3cff */
[----:B------:R-:W-:Y:S06]  /*c4d0*/  @!P0 BRA `(.L_x_14379) ;  /* 0x0000000000048947 */ /* 0x000fec0003800000 */
[----:B------:R-:W-:Y:S01]  /*c4e0*/  BPT.TRAP 0x1 ;  /* 0x000000040000795c */ /* 0x000fe20000300000 */
.L_x_14379:
[----:B------:R-:W-:Y:S01]  /*c4f0*/  IMAD R13, R23, 0x8, R22 ;  /* 0x00000008170d7824 */ /* 0x000fe200078e0216 */
[----:B------:R-:W-:-:S04]  /*c500*/  SHF.L.U32 R14, R208, 0x1f, RZ ;  /* 0x0000001fd00e7819 */ /* 0x000fc800000006ff */
[----:B------:R0:W1:Y:S01]  /*c510*/  SYNCS.PHASECHK.TRANS64.TRYWAIT P1, [R13+URZ+0x22830], R14 ;  /* 0x0228300e0d0075a7 */ /* 0x000062000802017f */
[----:B------:R-:W-:Y:S05]  /*c520*/  @!P0 BRA `(.L_x_14380) ;  /* 0x0000000000048947 */ /* 0x000fea0003800000 */
[----:B------:R-:W-:Y:S01]  /*c530*/  BPT.TRAP 0x1 ;  /* 0x000000040000795c */ /* 0x000fe20000300000 */
.L_x_14380:
[----:B------:R-:W-:Y:S02]  /*c540*/  IMAD R156, R23, 0x300, R221 ;  /* 0x00000300179c7824 */ /* 0x000fe400078e02dd */
[----:B------:R-:W-:Y:S01]  /*c550*/  IMAD.MOV.U32 R157, RZ, RZ, 0x40000040 ;  /* 0x40000040ff9d7424 */ /* 0x000fe200078e00ff */
[----:B-1----:R-:W-:Y:S06]  /*c560*/  @P1 BRA `(.L_x_14381) ;  /* 0x0000000000081947 */ /* 0x002fec0003800000 */
[----:B------:R-:W1:Y:S02]  /*c570*/  SYNCS.PHASECHK.TRANS64.TRYWAIT P1, [R13+URZ+0x22830], R14 ;  /* 0x0228300e0d0075a7 */ /* 0x000e64000802017f */
[----:B-1----:R-:W-:Y:S05]  /*c580*/  @!P1 BRA `(.L_x_14382) ;  /* 0x0000012c00b09947 */ /* 0x002fea0003800000 */
.L_x_14381:
        /* <DEDUP_REMOVED lines=41> */
.L_x_14383:
[----:B------:R-:W3:Y:S01]  /*c820*/  LDL R0, [R1+0x1c] ;  /* 0x00001c0001007983 */ /* 0x000ee20000100800 */
[----:B------:R-:W4:Y:S03]  /*c830*/  LDC R3, c[0x0][0x448] ;  /* 0x00011200ff037b82 */ /* 0x000f260000000800 */
[----:B------:R-:W5:Y:S04]  /*c840*/  LDL R219, [R1+0xc] ;  /* 0x00000c0001db7983 */ /* 0x000f680000100800 */
[----:B------:R-:W2:Y:S01]  /*c850*/  LDL R203, [R1+0x4] ;  /* 0x0000040001cb7983 */ /* 0x000ea20000100800 */
[----:B----4-:R-:W-:-:S13]  /*c860*/  ISETP.NE.AND P1, PT, R3, 0x1, PT ;  /* 0x000000010300780c */ /* 0x010fda0003f25270 */
[----:B------:R-:W4:Y:S08]  /*c870*/  @P1 LDC R202, c[0x0][0x44c] ;  /* 0x00011300ffca1b82 */ /* 0x000f300000000800 */
[----:B------:R-:W0:Y:S01]  /*c880*/  @P1 LDC R3, c[0x0][0x450] ;  /* 0x00011400ff031b82 */ /* 0x000e220000000800 */
[----:B------:R-:W-:Y:S01]  /*c890*/  LOP3.LUT R18, R18, 0xfffffeff, RZ, 0xc0, !PT ;  /* 0xfffffeff12127812 */ /* 0x000fe200078ec0ff */
[----:B------:R-:W-:Y:S01]  /*c8a0*/  UMOV UR37, UR40 ;  /* 0x0000002800257c82 */ /* 0x000fe20008000000 */
[----:B---3--:R-:W-:-:S04]  /*c8b0*/  IMAD.IADD R0, R0, 0x1, R222 ;  /* 0x0000000100007824 */ /* 0x008fc800078e02de */
[----:B----4-:R-:W-:-:S05]  /*c8c0*/  @P1 IMAD.HI.U32 R202, R0, R202, RZ ;  /* 0x000000ca00ca1227 */ /* 0x010fca00078e00ff */
[----:B0-----:R-:W-:-:S05]  /*c8d0*/  @P1 SHF.R.U32.HI R0, RZ, R3, R202 ;  /* 0x00000003ff001219 */ /* 0x001fca00000116ca */
[----:B------:R-:W0:Y:S01]  /*c8e0*/  SHFL.IDX PT, R3, R0, RZ, 0x1c1f ;  /* 0x001c1fff00037589 */ /* 0x000e2200000e0000 */
[----:B------:R-:W-:-:S03]  /*c8f0*/  IMAD R202, R12, -0x60, RZ ;  /* 0xffffffa00cca7824 */ /* 0x000fc600078e02ff */
[----:B------:R-:W3:Y:S02]  /*c900*/  SHFL.IDX PT, R0, R0, 0x1, 0x1c1f ;  /* 0x003c1f0000007f89 */ /* 0x000ee400000e0000 */
[----:B-----5:R-:W-:-:S04]  /*c910*/  IADD3 R202, -R219, 0x1, R202 ;  /* 0x00000001dbca7810 */ /* 0x020fc80007ffe1ca */
[----:B--2---:R-:W-:-:S05]  /*c920*/  IADD3 R202, -R224, R202, R203 ;  /* 0x000000cae0ca7210 */ /* 0x004fca0007ffe1cb */
[----:B0-----:R-:W-:-:S05]  /*c930*/  IMAD.IADD R3, R202, 0x1, R3 ;  /* 0x00000001ca037824 */ /* 0x001fca00078e0203 */
[C---:B------:R-:W-:Y:S02]  /*c940*/  ISETP.GT.AND P4, PT, R3.reuse, RZ, PT ;  /* 0x000000ff0300720c */ /* 0x040fe40003f84270 */
[C---:B------:R-:W-:Y:S02]  /*c950*/  ISETP.GT.AND P3, PT, R3.reuse, 0x1, PT ;  /* 0x000000010300780c */ /* 0x040fe40003f64270 */
[C---:B------:R-:W-:Y:S02]  /*c960*/  ISETP.GT.AND P2, PT, R3.reuse, 0x8, PT ;  /* 0x000000080300780c */ /* 0x040fe40003f44270 */
[----:B------:R-:W-:Y:S01]  /*c970*/  ISETP.GT.AND P1, PT, R3, 0x9, PT ;  /* 0x000000090300780c */ /* 0x000fe20003f24270 */
[----:B---3--:R-:W-:Y:S01]  /*c980*/  IMAD.IADD R0, R202, 0x1, R0 ;  /* 0x00000001ca007824 */ /* 0x008fe200078e0200 */
        /* <DEDUP_REMOVED lines=8> */
[----:B------:R-:W-:Y:S02]  /*ca10*/  FSEL R160, R160, -INF , P4 ;  /* 0xff800000a0a07808 */ /* 0x000fe40002000000 */
[----:B------:R-:W-:Y:S02]  /*ca20*/  FSEL R161, R161, -INF , P3 ;  /* 0xff800000a1a17808 */ /* 0x000fe40001800000 */
[----:B------:R-:W-:Y:S02]  /*ca30*/  FSEL R164, R164, -INF , P2 ;  /* 0xff800000a4a47808 */ /* 0x000fe40001000000 */
[----:B------:R-:W-:Y:S02]  /*ca40*/  FSEL R165, R165, -INF , P1 ;  /* 0xff800000a5a57808 */ /* 0x000fe40000800000 */
[C---:B------:R-:W-:Y:S02]  /*ca50*/  ISETP.GT.AND P4, PT, R3.reuse, 0x20, PT ;  /* 0x000000200300780c */ /* 0x040fe40003f84270 */
[----:B------:R-:W-:-:S02]  /*ca60*/  ISETP.GT.AND P3, PT, R3, 0x21, PT ;  /* 0x000000210300780c */ /* 0x000fc40003f64270 */
[C---:B------:R-:W-:Y:S02]  /*ca70*/  ISETP.GT.AND P2, PT, R3.reuse, 0x28, PT ;  /* 0x000000280300780c */ /* 0x040fe40003f44270 */
[----:B------:R-:W-:Y:S02]  /*ca80*/  ISETP.GT.AND P1, PT, R3, 0x29, PT ;  /* 0x000000290300780c */ /* 0x000fe40003f24270 */
[----:B------:R-:W-:Y:S02]  /*ca90*/  FSEL R168, R168, -INF , P4 ;  /* 0xff800000a8a87808 */ /* 0x000fe40002000000 */
[----:B------:R-:W-:Y:S02]  /*caa0*/  FSEL R169, R169, -INF , P3 ;  /* 0xff800000a9a97808 */ /* 0x000fe40001800000 */
[----:B------:R-:W-:Y:S02]  /*cab0*/  FSEL R172, R172, -INF , P2 ;  /* 0xff800000acac7808 */ /* 0x000fe40001000000 */
[----:B------:R-:W-:-:S02]  /*cac0*/  FSEL R173, R173, -INF , P1 ;  /* 0xff800000adad7808 */ /* 0x000fc40000800000 */
[C---:B------:R-:W-:Y:S02]  /*cad0*/  ISETP.GT.AND P4, PT, R3.reuse, 0x30, PT ;  /* 0x000000300300780c */ /* 0x040fe40003f84270 */
[C---:B------:R-:W-:Y:S02]  /*cae0*/  ISETP.GT.AND P3, PT, R3.reuse, 0x31, PT ;  /* 0x000000310300780c */ /* 0x040fe40003f64270 */
[C---:B------:R-:W-:Y:S02]  /*caf0*/  ISETP.GT.AND P2, PT, R3.reuse, 0x38, PT ;  /* 0x000000380300780c */ /* 0x040fe40003f44270 */
[----:B------:R-:W-:Y:S02]  /*cb00*/  ISETP.GT.AND P1, PT, R3, 0x39, PT ;  /* 0x000000390300780c */ /* 0x000fe40003f24270 */
[----:B------:R-:W-:Y:S02]  /*cb10*/  FSEL R176, R176, -INF , P4 ;  /* 0xff800000b0b07808 */ /* 0x000fe40002000000 */
[----:B------:R-:W-:-:S02]  /*cb20*/  FSEL R177, R177, -INF , P3 ;  /* 0xff800000b1b17808 */ /* 0x000fc40001800000 */
[----:B------:R-:W-:Y:S02]  /*cb30*/  FSEL R180, R180, -INF , P2 ;  /* 0xff800000b4b47808 */ /* 0x000fe40001000000 */
[----:B------:R-:W-:Y:S02]  /*cb40*/  FSEL R181, R181, -INF , P1 ;  /* 0xff800000b5b57808 */ /* 0x000fe40000800000 */
[C---:B------:R-:W-:Y:S02]  /*cb50*/  ISETP.GT.AND P4, PT, R0.reuse, RZ, PT ;  /* 0x000000ff0000720c */ /* 0x040fe40003f84270 */
        /* <DEDUP_REMOVED lines=69> */
[----:B------:R-:W-:-:S04]  /*cfb0*/  FMNMX.FTZ R0, R198, R0, !PT ;  /* 0x00000000c6007209 */ /* 0x000fc80007810000 */
[----:B------:R-:W-:-:S05]  /*cfc0*/  FMNMX.FTZ R0, R199, R0, !PT ;  /* 0x00000000c7007209 */ /* 0x000fca0007810000 */
[----:B------:R-:W0:Y:S02]  /*cfd0*/  SHFL.BFLY PT, R153, R0, 0x2, 0x1f ;  /* 0x0c401f0000997f89 */ /* 0x000e2400000e0000 */
[----:B0-----:R-:W-:-:S05]  /*cfe0*/  FMNMX.FTZ R0, R0, R153, !PT ;  /* 0x0000009900007209 */ /* 0x001fca0007810000 */
[----:B------:R-:W0:Y:S01]  /*cff0*/  SHFL.BFLY PT, R153, R0, 0x1, 0x1f ;  /* 0x0c201f0000997f89 */ /* 0x000e2200000e0000 */
[----:B------:R-:W-:Y:S02]  /*d000*/  @P0 LOP3.LUT R18, R18, 0x100, RZ, 0xfc, !PT ;  /* 0x0000010012120812 */ /* 0x000fe400078efcff */
[----:B------:R-:W-:Y:S02]  /*d010*/  ISETP.GT.AND P0, PT, R3, 0x41, PT ;  /* 0x000000410300780c */ /* 0x000fe40003f04270 */
[----:B0-----:R-:W-:-:S04]  /*d020*/  FMNMX.FTZ R0, R0, R153, !PT ;  /* 0x0000009900007209 */ /* 0x001fc80007810000 */
[----:B------:R-:W-:-:S04]  /*d030*/  FSETP.NEU.FTZ.AND P6, PT, R0, -INF , PT ;  /* 0xff8000000000780b */ /* 0x000fc80003fdd000 */
[----:B------:R-:W-:-:S05]  /*d040*/  FSEL R153, R0, RZ, P6 ;  /* 0x000000ff00997208 */ /* 0x000fca0003000000 */
[----:B------:R-:W-:Y:S01]  /*d050*/  FADD.FTZ R201, -R153, R201 ;  /* 0x000000c999c97221 */ /* 0x000fe20000010100 */
[----:B------:R-:W-:Y:S01]  /*d060*/  FMUL.FTZ R153, R0, UR37 ;  /* 0x0000002500997c20 */ /* 0x000fe20008410000 */
[----:B------:R-:W-:-:S04]  /*d070*/  LOP3.LUT R18, R18, 0xfffffdff, RZ, 0xc0, !PT ;  /* 0xfffffdff12127812 */ /* 0x000fc800078ec0ff */
[----:B------:R-:W-:Y:S02]  /*d080*/  FSEL R153, R153, RZ, P6 ;  /* 0x000000ff99997208 */ /* 0x000fe40003000000 */
[----:B------:R-:W-:-:S03]  /*d090*/  @P0 LOP3.LUT R18, R18, 0x200, RZ, 0xfc, !PT ;  /* 0x0000020012120812 */ /* 0x000fc600078efcff */
[--C-:B------:R-:W-:Y:S01]  /*d0a0*/  FFMA.FTZ R154, R154, UR37, -R153.reuse ;  /* 0x000000259a9a7c23 */ /* 0x100fe20008010899 */
[----:B------:R-:W-:Y:S01]  /*d0b0*/  ISETP.GT.AND P1, PT, R3, 0x49, PT ;  /* 0x000000490300780c */ /* 0x000fe20003f24270 */
[--C-:B------:R-:W-:Y:S01]  /*d0c0*/  FFMA.FTZ R155, R155, UR37, -R153.reuse ;  /* 0x000000259b9b7c23 */ /* 0x100fe20008010899 */
[C---:B------:R-:W-:Y:S01]  /*d0d0*/  ISETP.GT.AND P2, PT, R3.reuse, 0x50, PT ;  /* 0x000000500300780c */ /* 0x040fe20003f44270 */
        /* <DEDUP_REMOVED lines=26> */
[----:B------:R-:W-:-:S02]  /*d280*/  FFMA.FTZ R220, R199, UR37, -R153 ;  /* 0x00000025c7dc7c23 */ /* 0x000fc40008010899 */
[----:B------:R0:W-:Y:S02]  /*d290*/  MUFU.EX2 R153, R154 ;  /* 0x0000009a00997308 */ /* 0x0001e40000000800 */
        /* <DEDUP_REMOVED lines=16> */
[----:B------:R-:W-:Y:S02]  /*d3a0*/  LOP3.LUT P0, RZ, R18, 0x200, RZ, 0xc0, !PT ;  /* 0x0000020012ff7812 */ /* 0x000fe4000780c0ff */
        /* <DEDUP_REMOVED lines=14> */
[----:B------:R-:W-:-:S04]  /*d490*/  FMNMX.FTZ R154, R196, R154, !PT ;  /* 0x0000009ac49a7209 */ /* 0x000fc80007810000 */
[----:B------:R-:W-:-:S05]  /*d4a0*/  FMNMX.FTZ R203, R197, R154, !PT ;  /* 0x0000009ac5cb7209 */ /* 0x000fca0007810000 */
[----:B------:R-:W0:Y:S01]  /*d4b0*/  SHFL.BFLY PT, R154, R203, 0x2, 0x1f ;  /* 0x0c401f00cb9a7f89 */ /* 0x000e2200000e0000 */
[----:B------:R-:W-:Y:S01]  /*d4c0*/  FMUL.FTZ R178, R201, UR37 ;  /* 0x00000025c9b27c20 */ /* 0x000fe20008410000 */
[----:B------:R-:W-:Y:S08]  /*d4d0*/  MUFU.EX2 R155, R155 ;  /* 0x0000009b009b7308 */ /* 0x000ff00000000800 */
[----:B------:R-:W2:Y:S01]  /*d4e0*/  MUFU.EX2 R178, R178 ;  /* 0x000000b200b27308 */ /* 0x000ea20000000800 */
[----:B0-----:R-:W-:-:S05]  /*d4f0*/  FMNMX.FTZ R203, R203, R154, !PT ;  /* 0x0000009acbcb7209 */ /* 0x001fca0007810000 */
[----:B------:R-:W0:Y:S01]  /*d500*/  SHFL.BFLY PT, R219, R203, 0x1, 0x1f ;  /* 0x0c201f00cbdb7f89 */ /* 0x000e2200000e0000 */
[----:B--2---:R-:W-:Y:S01]  /*d510*/  FFMA.FTZ R6, R178, R6, R153 ;  /* 0x00000006b2067223 */ /* 0x004fe20000010099 */
[----:B------:R-:W-:-:S03]  /*d520*/  F2FP.BF16.F32.PACK_AB R153, R155, R153 ;  /* 0x000000999b99723e */ /* 0x000fc600000010ff */
[----:B------:R-:W-:Y:S02]  /*d530*/  FADD.FTZ R6, R155, R6 ;  /* 0x000000069b067221 */ /* 0x000fe40000010000 */
[----:B------:R-:W-:Y:S08]  /*d540*/  MUFU.EX2 R155, R158 ;  /* 0x0000009e009b7308 */ /* 0x000ff00000000800 */
[----:B------:R-:W-:Y:S08]  /*d550*/  MUFU.EX2 R158, R166 ;  /* 0x000000a6009e7308 */ /* 0x000ff00000000800 */
[----:B------:R0:W-:Y:S02]  /*d560*/  MUFU.EX2 R166, R3 ;  /* 0x0000000300a67308 */ /* 0x0001e40000000800 */
[----:B0-----:R-:W-:-:S06]  /*d570*/  FMNMX.FTZ R3, R203, R219, !PT ;  /* 0x000000dbcb037209 */ /* 0x001fcc0007810000 */
[----:B------:R-:W-:Y:S01]  /*d580*/  MUFU.EX2 R199, R167 ;  /* 0x000000a700c77308 */ /* 0x000fe20000000800 */
[----:B------:R-:W-:-:S07]  /*d590*/  FSETP.NEU.FTZ.AND P1, PT, R3, -INF , PT ;  /* 0xff8000000300780b */ /* 0x000fce0003f3d000 */
[----:B------:R0:W-:Y:S08]  /*d5a0*/  MUFU.EX2 R167, R182 ;  /* 0x000000b600a77308 */ /* 0x0001f00000000800 */
[----:B------:R-:W-:Y:S01]  /*d5b0*/  MUFU.EX2 R154, R163 ;  /* 0x000000a3009a7308 */ /* 0x000fe20000000800 */
[----:B0-----:R-:W-:-:S07]  /*d5c0*/  FMUL.FTZ R182, R3, UR37 ;  /* 0x0000002503b67c20 */ /* 0x001fce0008410000 */
[----:B------:R0:W-:Y:S01]  /*d5d0*/  MUFU.EX2 R163, R174 ;  /* 0x000000ae00a37308 */ /* 0x0001e20000000800 */
[----:B------:R-:W-:Y:S02]  /*d5e0*/  FSEL R182, R182, RZ, P1 ;  /* 0x000000ffb6b67208 */ /* 0x000fe40000800000 */
[----:B0-----:R-:W-:-:S03]  /*d5f0*/  FSEL R174, R3, RZ, P1 ;  /* 0x000000ff03ae7208 */ /* 0x001fc60000800000 */
[----:B------:R-:W-:Y:S02]  /*d600*/  FFMA.FTZ R152, R152, UR37, -R182 ;  /* 0x0000002598987c23 */ /* 0x000fe400080108b6 */
[----:B------:R-:W-:Y:S01]  /*d610*/  FADD.FTZ R174, -R174, R200 ;  /* 0x000000c8aeae7221 */ /* 0x000fe20000010100 */
[----:B------:R-:W-:Y:S01]  /*d620*/  MUFU.EX2 R201, R171 ;  /* 0x000000ab00c97308 */ /* 0x000fe20000000800 */
[--C-:B------:R-:W-:Y:S02]  /*d630*/  FFMA.FTZ R202, R202, UR37, -R182.reuse ;  /* 0x00000025caca7c23 */ /* 0x100fe400080108b6 */
[----:B------:R-:W-:Y:S01]  /*d640*/  FMUL.FTZ R174, R174, UR37 ;  /* 0x00000025aeae7c20 */ /* 0x000fe20008410000 */
[----:B------:R-:W-:-:S04]  /*d650*/  FFMA.FTZ R156, R156, UR37, -R182 ;  /* 0x000000259c9c7c23 */ /* 0x000fc800080108b6 */
[----:B------:R-:W-:Y:S08]  /*d660*/  MUFU.EX2 R171, R190 ;  /* 0x000000be00ab7308 */ /* 0x000ff00000000800 */
[----:B------:R-:W-:Y:S08]  /*d670*/  MUFU.EX2 R152, R152 ;  /* 0x0000009800987308 */ /* 0x000ff00000000800 */
[----:B------:R-:W0:Y:S01]  /*d680*/  MUFU.EX2 R190, R174 ;  /* 0x000000ae00be7308 */ /* 0x000e220000000800 */
[--C-:B------:R-:W-:Y:S01]  /*d690*/  FFMA.FTZ R157, R157, UR37, -R182.reuse ;  /* 0x000000259d9d7c23 */ /* 0x100fe200080108b6 */
[----:B------:R-:W-:-:S06]  /*d6a0*/  FFMA.FTZ R160, R160, UR37, -R182 ;  /* 0x00000025a0a07c23 */ /* 0x000fcc00080108b6 */
[----:B------:R-:W2:Y:S01]  /*d6b0*/  MUFU.EX2 R202, R202 ;  /* 0x000000ca00ca7308 */ /* 0x000ea20000000800 */
[--C-:B------:R-:W-:Y:S01]  /*d6c0*/  FFMA.FTZ R161, R161, UR37, -R182.reuse ;  /* 0x00000025a1a17c23 */ /* 0x100fe200080108b6 */
[--C-:B------:R-:W-:Y:S01]  /*d6d0*/  FFMA.FTZ R164, R164, UR37, -R182.reuse ;  /* 0x00000025a4a47c23 */ /* 0x100fe200080108b6 */
[--C-:B------:R-:W-:Y:S01]  /*d6e0*/  FFMA.FTZ R165, R165, UR37, -R182.reuse ;  /* 0x00000025a5a57c23 */ /* 0x100fe200080108b6 */
[--C-:B------:R-:W-:Y:S01]  /*d6f0*/  FFMA.FTZ R168, R168, UR37, -R182.reuse ;  /* 0x00000025a8a87c23 */ /* 0x100fe200080108b6 */
[--C-:B------:R-:W-:Y:S01]  /*d700*/  FFMA.FTZ R169, R169, UR37, -R182.reuse ;  /* 0x00000025a9a97c23 */ /* 0x100fe200080108b6 */
[--C-:B------:R-:W-:Y:S02]  /*d710*/  FFMA.FTZ R172, R172, UR37, -R182.reuse ;  /* 0x00000025acac7c23 */ /* 0x100fe400080108b6 */
        /* <DEDUP_REMOVED lines=15> */
[----:B0-----:R-:W-:-:S07]  /*d810*/  FFMA.FTZ R7, R190, R7, R152 ;  /* 0x00000007be077223 */ /* 0x001fce0000010098 */
[----:B------:R-:W0:Y:S01]  /*d820*/  MUFU.EX2 R197, R157 ;  /* 0x0000009d00c57308 */ /* 0x000e220000000800 */
[----:B--2---:R-:W-:-:S07]  /*d830*/  FADD.FTZ R7, R202, R7 ;  /* 0x00000007ca077221 */ /* 0x004fce0000010000 */
[----:B------:R-:W2:Y:S08]  /*d840*/  MUFU.EX2 R160, R160 ;  /* 0x000000a000a07308 */ /* 0x000eb00000000800 */
[----:B------:R-:W4:Y:S01]  /*d850*/  MUFU.EX2 R162, R162 ;  /* 0x000000a200a27308 */ /* 0x000f220000000800 */
[----:B---3--:R-:W-:Y:S01]  /*d860*/  FADD.FTZ R7, R156, R7 ;  /* 0x000000079c077221 */ /* 0x008fe20000010000 */
[----:B------:R-:W-:-:S06]  /*d870*/  FADD.FTZ R6, R155, R6 ;  /* 0x000000069b067221 */ /* 0x000fcc0000010000 */
[----:B------:R-:W3:Y:S01]  /*d880*/  MUFU.EX2 R200, R161 ;  /* 0x000000a100c87308 */ /* 0x000ee20000000800 */
[----:B0-----:R-:W-:Y:S01]  /*d890*/  FADD.FTZ R7, R197, R7 ;  /* 0x00000007c5077221 */ /* 0x001fe20000010000 */
[----:B------:R-:W-:-:S06]  /*d8a0*/  FADD.FTZ R6, R159, R6 ;  /* 0x000000069f067221 */ /* 0x000fcc0000010000 */
[----:B------:R-:W0:Y:S01]  /*d8b0*/  MUFU.EX2 R164, R164 ;  /* 0x000000a400a47308 */ /* 0x000e220000000800 */
[----:B--2---:R-:W-:Y:S01]  /*d8c0*/  FADD.FTZ R7, R160, R7 ;  /* 0x00000007a0077221 */ /* 0x004fe20000010000 */
[----:B----4-:R-:W-:-:S06]  /*d8d0*/  FADD.FTZ R6, R162, R6 ;  /* 0x00000006a2067221 */ /* 0x010fcc0000010000 */
[----:B------:R-:W2:Y:S01]  /*d8e0*/  MUFU.EX2 R165, R165 ;  /* 0x000000a500a57308 */ /* 0x000ea20000000800 */
[----:B---3--:R-:W-:Y:S01]  /*d8f0*/  FADD.FTZ R7, R200, R7 ;  /* 0x00000007c8077221 */ /* 0x008fe20000010000 */
[----:B------:R-:W-:-:S06]  /*d900*/  FADD.FTZ R6, R154, R6 ;  /* 0x000000069a067221 */ /* 0x000fcc0000010000 */
[----:B------:R-:W3:Y:S08]  /*d910*/  MUFU.EX2 R168, R168 ;  /* 0x000000a800a87308 */ /* 0x000ef00000000800 */
[----:B------:R-:W4:Y:S01]  /*d920*/  MUFU.EX2 R170, R170 ;  /* 0x000000aa00aa7308 */ /* 0x000f220000000800 */
[----:B0-----:R-:W-:Y:S01]  /*d930*/  FADD.FTZ R7, R164, R7 ;  /* 0x00000007a4077221 */ /* 0x001fe20000010000 */
[----:B------:R-:W-:-:S06]  /*d940*/  FADD.FTZ R6, R158, R6 ;  /* 0x000000069e067221 */ /* 0x000fcc0000010000 */
[----:B------:R-:W0:Y:S01]  /*d950*/  MUFU.EX2 R169, R169 ;  /* 0x000000a900a97308 */ /* 0x000e220000000800 */
[----:B--2---:R-:W-:Y:S01]  /*d960*/  FADD.FTZ R7, R165, R7 ;  /* 0x00000007a5077221 */ /* 0x004fe20000010000 */
[----:B------:R-:W-:-:S06]  /*d970*/  VIADD R157, R13, 0x22840 ;  /* 0x000228400d9d7836 */ /* 0x000fcc0000000000 */
[----:B------:R-:W2:Y:S01]  /*d980*/  MUFU.EX2 R172, R172 ;  /* 0x000000ac00ac7308 */ /* 0x000ea20000000800 */
[----:B------:R-:W-:Y:S02]  /*d990*/  IMAD.U32 R161, RZ, RZ, UR41 ;  /* 0x00000029ffa17e24 */ /* 0x000fe4000f8e00ff */
[----:B------:R-:W-:Y:S01]  /*d9a0*/  FADD.FTZ R6, R199, R6 ;  /* 0x00000006c7067221 */ /* 0x000fe20000010000 */
[----:B---3--:R-:W-:-:S04]  /*d9b0*/  FADD.FTZ R7, R168, R7 ;  /* 0x00000007a8077221 */ /* 0x008fc80000010000 */
[----:B------:R-:W3:Y:S01]  /*d9c0*/  MUFU.EX2 R173, R173 ;  /* 0x000000ad00ad7308 */ /* 0x000ee20000000800 */
[----:B----4-:R-:W-:Y:S01]  /*d9d0*/  FADD.FTZ R6, R170, R6 ;  /* 0x00000006aa067221 */ /* 0x010fe20000010000 */
[----:B------:R-:W-:-:S06]  /*d9e0*/  PRMT R157, R161, 0x654, R157 ;  /* 0x00000654a19d7816 */ /* 0x000fcc000000009d */
[----:B------:R-:W4:Y:S01]  /*d9f0*/  MUFU.EX2 R175, R175 ;  /* 0x000000af00af7308 */ /* 0x000f220000000800 */
[----:B0-----:R-:W-:Y:S01]  /*da00*/  FADD.FTZ R7, R169, R7 ;  /* 0x00000007a9077221 */ /* 0x001fe20000010000 */
[----:B------:R-:W-:Y:S01]  /*da10*/  FADD.FTZ R6, R201, R6 ;  /* 0x00000006c9067221 */ /* 0x000fe20000010000 */
[----:B------:R0:W-:Y:S05]  /*da20*/  SYNCS.ARRIVE.TRANS64.RED.A1T0 RZ, [R157+URZ], RZ ;  /* 0x000000ff9dff79a7 */ /* 0x0001ea000810043f */
[----:B------:R-:W5:Y:S01]  /*da30*/  MUFU.EX2 R176, R176 ;  /* 0x000000b000b07308 */ /* 0x000f620000000800 */
[----:B0-----:R-:W-:-:S07]  /*da40*/  F2FP.BF16.F32.PACK_AB R157, R154, R162 ;  /* 0x000000a29a9d723e */ /* 0x001fce00000010ff */
[----:B------:R-:W0:Y:S01]  /*da50*/  MUFU.EX2 R177, R177 ;  /* 0x000000b100b17308 */ /* 0x000e220000000800 */
[----:B--2---:R-:W-:Y:S01]  /*da60*/  FADD.FTZ R162, R172, R7 ;  /* 0x00000007aca27221 */ /* 0x004fe20000010000 */
[----:B------:R-:W-:-:S06]  /*da70*/  FADD.FTZ R7, R163, R6 ;  /* 0x00000006a3077221 */ /* 0x000fcc0000010000 */
[----:B------:R-:W2:Y:S01]  /*da80*/  MUFU.EX2 R179, R179 ;  /* 0x000000b300b37308 */ /* 0x000ea20000000800 */
[----:B---3--:R-:W-:Y:S01]  /*da90*/  FADD.FTZ R6, R173, R162 ;  /* 0x000000a2ad067221 */ /* 0x008fe20000010000 */
[----:B----4-:R-:W-:-:S06]  /*daa0*/  FADD.FTZ R7, R175, R7 ;  /* 0x00000007af077221 */ /* 0x010fcc0000010000 */
[----:B------:R-:W3:Y:S01]  /*dab0*/  MUFU.EX2 R180, R180 ;  /* 0x000000b400b47308 */ /* 0x000ee20000000800 */
[----:B-----5:R-:W-:Y:S01]  /*dac0*/  FADD.FTZ R6, R176, R6 ;  /* 0x00000006b0067221 */ /* 0x020fe20000010000 */
[----:B------:R-:W-:-:S06]  /*dad0*/  FADD.FTZ R7, R166, R7 ;  /* 0x00000007a6077221 */ /* 0x000fcc0000010000 */
[----:B------:R-:W4:Y:S08]  /*dae0*/  MUFU.EX2 R181, R181 ;  /* 0x000000b500b57308 */ /* 0x000f300000000800 */
[----:B------:R-:W5:Y:S01]  /*daf0*/  MUFU.EX2 R183, R183 ;  /* 0x000000b700b77308 */ /* 0x000f620000000800 */
[----:B0-----:R-:W-:Y:S01]  /*db00*/  FADD.FTZ R6, R177, R6 ;  /* 0x00000006b1067221 */ /* 0x001fe20000010000 */
[----:B--2---:R-:W-:-:S06]  /*db10*/  FADD.FTZ R7, R179, R7 ;  /* 0x00000007b3077221 */ /* 0x004fcc0000010000 */
[----:B------:R-:W0:Y:S01]  /*db20*/  MUFU.EX2 R184, R184 ;  /* 0x000000b800b87308 */ /* 0x000e220000000800 */
[----:B------:R-:W-:-:S07]  /*db30*/  F2FP.BF16.F32.PACK_AB R161, R201, R170 ;  /* 0x000000aac9a1723e */ /* 0x000fce00000010ff */
[----:B------:R-:W2:Y:S01]  /*db40*/  MUFU.EX2 R186, R186 ;  /* 0x000000ba00ba7308 */ /* 0x000ea20000000800 */
[----:B---3--:R-:W-:Y:S01]  /*db50*/  FADD.FTZ R6, R180, R6 ;  /* 0x00000006b4067221 */ /* 0x008fe20000010000 */
[----:B------:R-:W-:-:S06]  /*db60*/  FADD.FTZ R7, R167, R7 ;  /* 0x00000007a7077221 */ /* 0x000fcc0000010000 */
[----:B------:R-:W3:Y:S08]  /*db70*/  MUFU.EX2 R185, R185 ;  /* 0x000000b900b97308 */ /* 0x000ef00000000800 */
[----:B------:R-:W1:Y:S01]  /*db80*/  MUFU.EX2 R187, R187 ;  /* 0x000000bb00bb7308 */ /* 0x000e620000000800 */
[----:B----4-:R-:W-:Y:S01]  /*db90*/  FADD.FTZ R6, R181, R6 ;  /* 0x00000006b5067221 */ /* 0x010fe20000010000 */
[----:B-----5:R-:W-:-:S06]  /*dba0*/  FADD.FTZ R7, R183, R7 ;  /* 0x00000007b7077221 */ /* 0x020fcc0000010000 */
[----:B------:R-:W4:Y:S01]  /*dbb0*/  MUFU.EX2 R170, R188 ;  /* 0x000000bc00aa7308 */ /* 0x000f220000000800 */
[----:B------:R-:W-:Y:S01]  /*dbc0*/  F2FP.BF16.F32.PACK_AB R162, R173, R172 ;  /* 0x000000acada2723e */ /* 0x000fe200000010ff */
[----:B0-----:R-:W-:-:S06]  /*dbd0*/  FADD.FTZ R6, R184, R6 ;  /* 0x00000006b8067221 */ /* 0x001fcc0000010000 */
[----:B------:R-:W0:Y:S01]  /*dbe0*/  MUFU.EX2 R189, R189 ;  /* 0x000000bd00bd7308 */ /* 0x000e220000000800 */
[----:B--2---:R-:W-:-:S07]  /*dbf0*/  FADD.FTZ R7, R186, R7 ;  /* 0x00000007ba077221 */ /* 0x004fce0000010000 */
[----:B------:R-:W2:Y:S01]  /*dc00*/  MUFU.EX2 R191, R191 ;  /* 0x000000bf00bf7308 */ /* 0x000ea20000000800 */
[----:B---3--:R-:W-:Y:S01]  /*dc10*/  FADD.FTZ R6, R185, R6 ;  /* 0x00000006b9067221 */ /* 0x008fe20000010000 */
[----:B-1----:R-:W-:-:S06]  /*dc20*/  FADD.FTZ R7, R187, R7 ;  /* 0x00000007bb077221 */ /* 0x002fcc0000010000 */
[----:B------:R-:W1:Y:S08]  /*dc30*/  MUFU.EX2 R172, R192 ;  /* 0x000000c000ac7308 */ /* 0x000e700000000800 */
[----:B------:R-:W3:Y:S01]  /*dc40*/  MUFU.EX2 R194, R194 ;  /* 0x000000c200c27308 */ /* 0x000ee20000000800 */
[----:B----4-:R-:W-:Y:S01]  /*dc50*/  FADD.FTZ R6, R170, R6 ;  /* 0x00000006aa067221 */ /* 0x010fe20000010000 */
[----:B------:R-:W-:-:S06]  /*dc60*/  FADD.FTZ R7, R171, R7 ;  /* 0x00000007ab077221 */ /* 0x000fcc0000010000 */
[----:B------:R-:W4:Y:S01]  /*dc70*/  MUFU.EX2 R193, R193 ;  /* 0x000000c100c17308 */ /* 0x000f220000000800 */
[----:B------:R-:W-:-:S07]  /*dc80*/  F2FP.BF16.F32.PACK_AB R163, R175, R163 ;  /* 0x000000a3afa3723e */ /* 0x000fce00000010ff */
[----:B------:R-:W5:Y:S01]  /*dc90*/  MUFU.EX2 R195, R195 ;  /* 0x000000c300c37308 */ /* 0x000f620000000800 */
[----:B0-----:R-:W-:Y:S01]  /*dca0*/  FADD.FTZ R6, R189, R6 ;  /* 0x00000006bd067221 */ /* 0x001fe20000010000 */
[----:B--2---:R-:W-:-:S06]  /*dcb0*/  FADD.FTZ R7, R191, R7 ;  /* 0x00000007bf077221 */ /* 0x004fcc0000010000 */
[----:B------:R-:W0:Y:S01]  /*dcc0*/  MUFU.EX2 R174, R196 ;  /* 0x000000c400ae7308 */ /* 0x000e220000000800 */
[----:B------:R-:W-:-:S07]  /*dcd0*/  LOP3.LUT P0, RZ, R18, 0x100, RZ, 0xc0, !PT ;  /* 0x0000010012ff7812 */ /* 0x000fce000780c0ff */
[----:B------:R-:W2:Y:S01]  /*dce0*/  MUFU.EX2 R198, R198 ;  /* 0x000000c600c67308 */ /* 0x000ea20000000800 */
[----:B-1----:R-:W-:Y:S01]  /*dcf0*/  FADD.FTZ R6, R172, R6 ;  /* 0x00000006ac067221 */ /* 0x002fe20000010000 */
[----:B---3--:R-:W-:-:S06]  /*dd00*/  FADD.FTZ R7, R194, R7 ;  /* 0x00000007c2077221 */ /* 0x008fcc0000010000 */
[----:B------:R-:W1:Y:S01]  /*dd10*/  MUFU.EX2 R175, R220 ;  /* 0x000000dc00af7308 */ /* 0x000e620000000800 */
[----:B----4-:R-:W-:-:S07]  /*dd20*/  FADD.FTZ R6, R193, R6 ;  /* 0x00000006c1067221 */ /* 0x010fce0000010000 */
[----:B------:R-:W3:Y:S01]  /*dd30*/  MUFU.EX2 R182, R182 ;  /* 0x000000b600b67308 */ /* 0x000ee20000000800 */
[----:B-----5:R-:W-:Y:S01]  /*dd40*/  FADD.FTZ R173, R195, R7 ;  /* 0x00000007c3ad7221 */ /* 0x020fe20000010000 */
[----:B0-----:R-:W-:Y:S01]  /*dd50*/  FADD.FTZ R7, R174, R6 ;  /* 0x00000006ae077221 */ /* 0x001fe20000010000 */
[----:B------:R-:W-:Y:S02]  /*dd60*/  F2FP.BF16.F32.PACK_AB R155, R159, R155 ;  /* 0x0000009b9f9b723e */ /* 0x000fe400000010ff */
[----:B--2---:R-:W-:Y:S01]  /*dd70*/  FADD.FTZ R6, R198, R173 ;  /* 0x000000adc6067221 */ /* 0x004fe20000010000 */
[----:B------:R-:W-:Y:S02]  /*dd80*/  F2FP.BF16.F32.PACK_AB R159, R199, R158 ;  /* 0x0000009ec79f723e */ /* 0x000fe400000010ff */
[----:B------:R-:W-:Y:S01]  /*dd90*/  F2FP.BF16.F32.PACK_AB R154, R197, R156 ;  /* 0x0000009cc59a723e */ /* 0x000fe200000010ff */
[----:B-1----:R-:W-:Y:S01]  /*dda0*/  FADD.FTZ R6, R175, R6 ;  /* 0x00000006af067221 */ /* 0x002fe20000010000 */
[----:B------:R-:W-:-:S02]  /*ddb0*/  F2FP.BF16.F32.PACK_AB R156, R200, R160 ;  /* 0x000000a0c89c723e */ /* 0x000fc400000010ff */
[----:B------:R-:W-:Y:S01]  /*ddc0*/  F2FP.BF16.F32.PACK_AB R158, R165, R164 ;  /* 0x000000a4a59e723e */ /* 0x000fe200000010ff */
[----:B------:R-:W-:Y:S01]  /*ddd0*/  FMUL.FTZ R24, R24, R190 ;  /* 0x000000be18187220 */ /* 0x000fe20000410000 */
[----:B------:R-:W-:Y:S01]  /*dde0*/  F2FP.BF16.F32.PACK_AB R160, R169, R168 ;  /* 0x000000a8a9a0723e */ /* 0x000fe200000010ff */
[----:B------:R-:W-:Y:S01]  /*ddf0*/  FMUL.FTZ R25, R25, R190 ;  /* 0x000000be19197220 */ /* 0x000fe20000410000 */
[----:B------:R-:W-:Y:S01]  /*de00*/  F2FP.BF16.F32.PACK_AB R165, R179, R166 ;  /* 0x000000a6b3a5723e */ /* 0x000fe200000010ff */
[----:B---3--:R-:W-:Y:S01]  /*de10*/  FADD.FTZ R7, R182, R7 ;  /* 0x00000007b6077221 */ /* 0x008fe20000010000 */
[----:B------:R-:W-:Y:S01]  /*de20*/  F2FP.BF16.F32.PACK_AB R152, R202, R152 ;  /* 0x00000098ca98723e */ /* 0x000fe200000010ff */
[----:B------:R-:W-:Y:S01]  /*de30*/  FMUL.FTZ R28, R28, R190 ;  /* 0x000000be1c1c7220 */ /* 0x000fe20000410000 */
[----:B------:R-:W-:Y:S01]  /*de40*/  F2FP.BF16.F32.PACK_AB R164, R177, R176 ;  /* 0x000000b0b1a4723e */ /* 0x000fe200000010ff */
[----:B------:R-:W-:Y:S01]  /*de50*/  FMUL.FTZ R29, R29, R190 ;  /* 0x000000be1d1d7220 */ /* 0x000fe20000410000 */
[----:B------:R-:W-:Y:S01]  /*de60*/  F2FP.BF16.F32.PACK_AB R166, R181, R180 ;  /* 0x000000b4b5a6723e */ /* 0x000fe200000010ff */
[-C--:B------:R-:W-:Y:S01]  /*de70*/  FMUL.FTZ R32, R32, R190.reuse ;  /* 0x000000be20207220 */ /* 0x080fe20000410000 */
[----:B------:R-:W-:Y:S01]  /*de80*/  F2FP.BF16.F32.PACK_AB R167, R183, R167 ;  /* 0x000000a7b7a7723e */ /* 0x000fe200000010ff */
[----:B------:R-:W-:Y:S01]  /*de90*/  FMUL.FTZ R33, R33, R190 ;  /* 0x000000be21217220 */ /* 0x000fe20000410000 */
        /* <DEDUP_REMOVED lines=132> */
.L_x_14384:
[----:B------:R0:W1:Y:S01]  /*e6e0*/  SYNCS.PHASECHK.TRANS64.TRYWAIT P1, [R13+URZ+0x22850], R14 ;  /* 0x0228500e0d0075a7 */ /* 0x000062000802017f */
[----:B------:R-:W-:Y:S05]  /*e6f0*/  @!P0 BRA `(.L_x_14385) ;  /* 0x0000000000048947 */ /* 0x000fea0003800000 */
[----:B------:R-:W-:Y:S01]  /*e700*/  BPT.TRAP 0x1 ;  /* 0x000000040000795c */ /* 0x000fe20000300000 */
.L_x_14385:
[----:B------:R-:W-:Y:S04]  /*e710*/  BSSY B0, `(.L_x_14386) ;  /* 0x0000004000007945 */ /* 0x000fe80003800000 */
[----:B-1----:R-:W-:Y:S05]  /*e720*/  @P1 BRA `(.L_x_14387) ;  /* 0x0000000000081947 */ /* 0x002fea0003800000 */
[----:B------:R-:W1:Y:S02]  /*e730*/  SYNCS.PHASECHK.TRANS64.TRYWAIT P1, [R13+URZ+0x22850], R14 ;  /* 0x0228500e0d0075a7 */ /* 0x000e64000802017f */
[----:B-1----:R-:W-:Y:S05]  /*e740*/  @!P1 BRA `(.L_x_14388) ;  /* 0x0000010c00549947 */ /* 0x002fea0003800000 */
.L_x_14387:
[----:B------:R-:W-:Y:S05]  /*e750*/  BSYNC B0 ;  /* 0x0000000000007941 */ /* 0x000fea0003800000 */
.L_x_14386:
[----:B------:R-:W2:Y:S01]  /*e760*/  S2R R178, SR_TID.X ;  /* 0x0000000000b27919 */ /* 0x000ea20000002100 */
[----:B------:R-:W-:Y:S05]  /*e770*/  WARPSYNC.ALL ;  /* 0x0000000000007948 */ /* 0x000fea0003800000 */
[----:B------:R-:W-:Y:S02]  /*e780*/  IMAD.MOV.U32 R176, RZ, RZ, 0xc00 ;  /* 0x00000c00ffb07424 */ /* 0x000fe400078e00ff */
[----:B------:R-:W-:Y:S02]  /*e790*/  IMAD.MOV.U32 R177, RZ, RZ, 0x40000040 ;  /* 0x40000040ffb17424 */ /* 0x000fe400078e00ff */
[----:B------:R-:W-:-:S03]  /*e7a0*/  IMAD R176, R23, R176, UR38 ;  /* 0x0000002617b07e24 */ /* 0x000fc6000f8e02b0 */
[----:B------:R-:W-:Y:S01]  /*e7b0*/  R2UR UR7, R177 ;  /* 0x00000000b10772ca */ /* 0x000fe200000e0000 */
[----:B------:R-:W-:Y:S01]  /*e7c0*/  IMAD.MOV.U32 R177, RZ, RZ, 0x40000040 ;  /* 0x40000040ffb17424 */ /* 0x000fe200078e00ff */
[----:B------:R-:W-:Y:S02]  /*e7d0*/  R2UR UR6, R176 ;  /* 0x00000000b00672ca */ /* 0x000fe400000e0000 */
[----:B--2---:R-:W-:-:S05]  /*e7e0*/  SHF.R.U32.HI R178, RZ, 0x7, R178 ;  /* 0x00000007ffb27819 */ /* 0x004fca00000116b2 */
[----:B01----:R-:W-:-:S05]  /*e7f0*/  VIADD R14, R178, 0x8 ;  /* 0x00000008b20e7836 */ /* 0x003fca0000000000 */
[----:B------:R0:W-:Y:S06]  /*e800*/  BAR.SYNC.DEFER_BLOCKING R14, 0x100 ;  /* 0x0004000e0000751d */ /* 0x0001ec0000010000 */
[----:B------:R-:W-:-:S06]  /*e810*/  WARPGROUP.ARRIVE ;  /* 0x00000000000079c5 */ /* 0x000fcc0000000000 */
        /* <DEDUP_REMOVED lines=11> */
[----:B------:R-:W-:Y:S01]  /*e8d0*/  VIADD R152, R176, 0x180 ;  /* 0x00000180b0987836 */ /* 0x000fe20000000000 */
[----:B------:R-:W-:Y:S01]  /*e8e0*/  R2UR UR7, R153 ;  /* 0x00000000990772ca */ /* 0x000fe200000e0000 */
[----:B------:R-:W-:Y:S01]  /*e8f0*/  IMAD.MOV.U32 R153, RZ, RZ, 0x40000040 ;  /* 0x40000040ff997424 */ /* 0x000fe200078e00ff */
[----:B------:R-:W-:Y:S02]  /*e900*/  WARPGROUP.DEPBAR.LE gsb0, 0x0 ;  /* 0x00008000000079c5 */ /* 0x000fe40000010000 */
[----:B------:R-:W-:-:S15]  /*e910*/  WARPGROUP.ARRIVE ;  /* 0x00000000000079c5 */ /* 0x000fde0000000000 */
[----:B------:R-:W-:-:S06]  /*e920*/  NOP ;  /* 0x0000000000007918 */ /* 0x000fcc0000000000 */
        /* <DEDUP_REMOVED lines=25> */
.L_x_14389:
[----:B------:R-:W2:Y:S01]  /*eac0*/  LDL R152, [R1] ;  /* 0x0000000001987983 */ /* 0x000ea20000100800 */
[----:B------:R-:W-:Y:S02]  /*ead0*/  VIADD R13, R13, 0x22860 ;  /* 0x000228600d0d7836 */ /* 0x000fe40000000000 */
[----:B------:R-:W-:Y:S02]  /*eae0*/  IMAD.U32 R14, RZ, RZ, UR41 ;  /* 0x00000029ff0e7e24 */ /* 0x000fe4000f8e00ff */
[----:B------:R-:W-:Y:S02]  /*eaf0*/  IMAD.MOV.U32 R201, RZ, RZ, R0 ;  /* 0x000000ffffc97224 */ /* 0x000fe400078e0000 */
[----:B------:R-:W-:Y:S01]  /*eb00*/  IMAD.MOV.U32 R200, RZ, RZ, R3 ;  /* 0x000000ffffc87224 */ /* 0x000fe200078e0003 */
[----:B------:R-:W-:-:S04]  /*eb10*/  PRMT R13, R14, 0x654, R13 ;  /* 0x000006540e0d7816 */ /* 0x000fc8000000000d */
[----:B------:R0:W-:Y:S01]  /*eb20*/  SYNCS.ARRIVE.TRANS64.RED.A1T0 RZ, [R13+URZ], RZ ;  /* 0x000000ff0dff79a7 */ /* 0x0001e2000810043f */
[C---:B--2---:R-:W-:Y:S01]  /*eb30*/  ISETP.GT.AND P1, PT, R12.reuse, R152, PT ;  /* 0x000000980c00720c */ /* 0x044fe20003f24270 */
[----:B------:R-:W-:-:S12]  /*eb40*/  VIADD R12, R12, 0xffffffff ;  /* 0xffffffff0c0c7836 */ /* 0x000fd80000000000 */
[----:B0-----:R-:W-:Y:S05]  /*eb50*/  @P1 BRA `(.L_x_14390) ;  /* 0xffffffd800441947 */ /* 0x001fea000383ffff */
.L_x_14378:
[----:B------:R-:W2:Y:S02]  /*eb60*/  LDL R13, [R1+0x10] ;  /* 0x00001000010d7983 */ /* 0x000ea40000100800 */
[----:B--2---:R-:W-:-:S13]  /*eb70*/  ISETP.GE.AND P1, PT, R12, R13, PT ;  /* 0x0000000d0c00720c */ /* 0x004fda0003f26270 */
[----:B------:R-:W-:Y:S05]  /*eb80*/  @!P1 BRA `(.L_x_14391) ;  /* 0x0000001c00d09947 */ /* 0x000fea0003800000 */
[----:B------:R-:W-:Y:S02]  /*eb90*/  IMAD.MOV.U32 R201, RZ, RZ, R0 ;  /* 0x000000ffffc97224 */ /* 0x000fe400078e0000 */
[----:B------:R-:W-:-:S07]  /*eba0*/  IMAD.MOV.U32 R200, RZ, RZ, R3 ;  /* 0x000000ffffc87224 */ /* 0x000fce00078e0003 */
.L_x_14403:
[----:B------:R-:W-:Y:S01]  /*ebb0*/  VIADD R23, R23, 0x1 ;  /* 0x0000000117177836 */ /* 0x000fe20000000000 */
[----:B------:R-:W-:Y:S05]  /*ebc0*/  YIELD ;  /* 0x0000000000007946 */ /* 0x000fea0003800000 */
[----:B------:R-:W-:-:S04]  /*ebd0*/  ISETP.NE.AND P1, PT, R23, 0x2, PT ;  /* 0x000000021700780c */ /* 0x000fc80003f25270 */
[----:B------:R-:W-:Y:S02]  /*ebe0*/  SEL R0, RZ, 0x1, P1 ;  /* 0x00000001ff007807 */ /* 0x000fe40000800000 */
[----:B------:R-:W-:Y:S02]  /*ebf0*/  SEL R23, R23, RZ, P1 ;  /* 0x000000ff17177207 */ /* 0x000fe40000800000 */
[----:B------:R-:W-:Y:S01]  /*ec00*/  LOP3.LUT R208, R208, R0, RZ, 0x3c, !PT ;  /* 0x00000000d0d07212 */ /* 0x000fe200078e3cff */
[----:B--2---:R-:W-:Y:S06]  /*ec10*/  @!P0 BRA `(.L_x_14392) ;  /* 0x0000000000048947 */ /* 0x004fec0003800000 */
[----:B------:R-:W-:Y:S01]  /*ec20*/  BPT.TRAP 0x1 ;  /* 0x000000040000795c */ /* 0x000fe20000300000 */
.L_x_14392:
[----:B------:R-:W-:Y:S01]  /*ec30*/  IMAD R13, R23, 0x8, R22 ;  /* 0x00000008170d7824 */ /* 0x000fe200078e0216 */
[----:B------:R-:W-:-:S04]  /*ec40*/  SHF.L.U32 R14, R208, 0x1f, RZ ;  /* 0x0000001fd00e7819 */ /* 0x000fc800000006ff */
[----:B------:R0:W1:Y:S01]  /*ec50*/  SYNCS.PHASECHK.TRANS64.TRYWAIT P1, [R13+URZ+0x22830], R14 ;  /* 0x0228300e0d0075a7 */ /* 0x000062000802017f */
[----:B------:R-:W-:Y:S05]  /*ec60*/  @!P0 BRA `(.L_x_14393) ;  /* 0x0000000000048947 */ /* 0x000fea0003800000 */
[----:B------:R-:W-:Y:S01]  /*ec70*/  BPT.TRAP 0x1 ;  /* 0x000000040000795c */ /* 0x000fe20000300000 */
.L_x_14393:
[----:B------:R-:W-:Y:S02]  /*ec80*/  IMAD R156, R23, 0x300, R221 ;  /* 0x00000300179c7824 */ /* 0x000fe400078e02dd */
[----:B------:R-:W-:Y:S01]  /*ec90*/  IMAD.MOV.U32 R157, RZ, RZ, 0x40000040 ;  /* 0x40000040ff9d7424 */ /* 0x000fe200078e00ff */
[----:B-1----:R-:W-:Y:S06]  /*eca0*/  @P1 BRA `(.L_x_14394) ;  /* 0x0000000000081947 */ /* 0x002fec0003800000 */
[----:B------:R-:W1:Y:S02]  /*ecb0*/  SYNCS.PHASECHK.TRANS64.TRYWAIT P1, [R13+URZ+0x22830], R14 ;  /* 0x0228300e0d0075a7 */ /* 0x000e64000802017f */
[----:B-1----:R-:W-:Y:S05]  /*ecc0*/  @!P1 BRA `(.L_x_14395) ;  /* 0x0000010800089947 */ /* 0x002fea0003800000 */
.L_x_14394:
        /* <DEDUP_REMOVED lines=41> */
.L_x_14396:
        /* <DEDUP_REMOVED lines=28> */
[----:B---3--:R-:W-:-:S05]  /*f120*/  FMNMX.FTZ R3, R3, R0, !PT ;  /* 0x0000000003037209 */ /* 0x008fca0007810000 */
        /* <DEDUP_REMOVED lines=25> */
[----:B------:R-:W4:Y:S01]  /*f2c0*/  MUFU.EX2 R153, R153 ;  /* 0x0000009900997308 */ /* 0x000f220000000800 */
[--C-:B------:R-:W-:Y:S01]  /*f2d0*/  FFMA.FTZ R192, R192, UR37, -R0.reuse ;  /* 0x00000025c0c07c23 */ /* 0x100fe20008010800 */
[--C-:B------:R-:W-:Y:S01]  /*f2e0*/  FFMA.FTZ R193, R193, UR37, -R0.reuse ;  /* 0x00000025c1c17c23 */ /* 0x100fe20008010800 */
[--C-:B------:R-:W-:Y:S01]  /*f2f0*/  FFMA.FTZ R196, R196, UR37, -R0.reuse ;  /* 0x00000025c4c47c23 */ /* 0x100fe20008010800 */
[----:B------:R-:W-:-:S04]  /*f300*/  FFMA.FTZ R197, R197, UR37, -R0 ;  /* 0x00000025c5c57c23 */ /* 0x000fc80008010800 */
        /* <DEDUP_REMOVED lines=16> */
[----:B------:R-:W-:Y:S01]  /*f410*/  MUFU.EX2 R219, R164 ;  /* 0x000000a400db7308 */ /* 0x000fe20000000800 */
[----:B-----5:R-:W-:Y:S01]  /*f420*/  FADD.FTZ R0, R156, R0 ;  /* 0x000000009c007221 */ /* 0x020fe20000010000 */
        /* <DEDUP_REMOVED lines=8> */
[----:B------:R-:W-:Y:S01]  /*f4b0*/  FMNMX.FTZ R0, R154, R201, !PT ;  /* 0x000000c99a007209 */ /* 0x000fe20007810000 */
[----:B------:R-:W-:Y:S01]  /*f4c0*/  FMUL.FTZ R57, R57, R172 ;  /* 0x000000ac39397220 */ /* 0x000fe20000410000 */
[----:B------:R-:W-:Y:S01]  /*f4d0*/  F2FP.BF16.F32.PACK_AB R202, R157, R156 ;  /* 0x0000009c9dca723e */ /* 0x000fe200000010ff */
[----:B------:R-:W-:Y:S01]  /*f4e0*/  FMUL.FTZ R60, R60, R172 ;  /* 0x000000ac3c3c7220 */ /* 0x000fe20000410000 */
[----:B------:R-:W-:Y:S01]  /*f4f0*/  FMNMX.FTZ R0, R155, R0, !PT ;  /* 0x000000009b007209 */ /* 0x000fe20007810000 */
[-C--:B------:R-:W-:Y:S01]  /*f500*/  FMUL.FTZ R61, R61, R172.reuse ;  /* 0x000000ac3d3d7220 */ /* 0x080fe20000410000 */
[----:B------:R3:W-:Y:S01]  /*f510*/  MUFU.EX2 R156, R169 ;  /* 0x000000a9009c7308 */ /* 0x0007e20000000800 */
        /* <DEDUP_REMOVED lines=69> */
[----:B------:R-:W-:-:S02]  /*f970*/  FMNMX.FTZ R0, R191, R0, !PT ;  /* 0x00000000bf007209 */ /* 0x000fc40007810000 */
[----:B------:R-:W-:Y:S02]  /*f980*/  MUFU.EX2 R185, R185 ;  /* 0x000000b900b97308 */ /* 0x000fe40000000800 */
[----:B------:R-:W-:-:S04]  /*f990*/  FMNMX.FTZ R0, R194, R0, !PT ;  /* 0x00000000c2007209 */ /* 0x000fc80007810000 */
[----:B------:R-:W-:Y:S02]  /*f9a0*/  FMNMX.FTZ R0, R195, R0, !PT ;  /* 0x00000000c3007209 */ /* 0x000fe40007810000 */
[----:B------:R-:W-:Y:S02]  /*f9b0*/  MUFU.EX2 R188, R188 ;  /* 0x000000bc00bc7308 */ /* 0x000fe40000000800 */
[----:B------:R-:W-:-:S04]  /*f9c0*/  FMNMX.FTZ R0, R198, R0, !PT ;  /* 0x00000000c6007209 */ /* 0x000fc80007810000 */
[----:B------:R-:W-:Y:S02]  /*f9d0*/  FMNMX.FTZ R0, R199, R0, !PT ;  /* 0x00000000c7007209 */ /* 0x000fe40007810000 */
[----:B------:R-:W-:Y:S03]  /*f9e0*/  MUFU.EX2 R189, R189 ;  /* 0x000000bd00bd7308 */ /* 0x000fe60000000800 */
[----:B------:R-:W5:Y:S05]  /*f9f0*/  SHFL.BFLY PT, R152, R0, 0x2, 0x1f ;  /* 0x0c401f0000987f89 */ /* 0x000f6a00000e0000 */
[----:B------:R-:W-:Y:S08]  /*fa00*/  MUFU.EX2 R168, R192 ;  /* 0x000000c000a87308 */ /* 0x000ff00000000800 */
[----:B------:R-:W-:Y:S08]  /*fa10*/  MUFU.EX2 R193, R193 ;  /* 0x000000c100c17308 */ /* 0x000ff00000000800 */
[----:B------:R-:W-:Y:S01]  /*fa20*/  MUFU.EX2 R196, R196 ;  /* 0x000000c400c47308 */ /* 0x000fe20000000800 */
[----:B-----5:R-:W-:-:S05]  /*fa30*/  FMNMX.FTZ R0, R0, R152, !PT ;  /* 0x0000009800007209 */ /* 0x020fca0007810000 */
[----:B------:R-:W5:Y:S02]  /*fa40*/  SHFL.BFLY PT, R153, R0, 0x1, 0x1f ;  /* 0x0c201f0000997f89 */ /* 0x000f6400000e0000 */
[----:B------:R-:W-:Y:S08]  /*fa50*/  MUFU.EX2 R152, R161 ;  /* 0x000000a100987308 */ /* 0x000ff00000000800 */
[----:B------:R-:W-:Y:S01]  /*fa60*/  MUFU.EX2 R161, R203 ;  /* 0x000000cb00a17308 */ /* 0x000fe20000000800 */
[----:B-----5:R-:W-:-:S05]  /*fa70*/  FMNMX.FTZ R0, R0, R153, !PT ;  /* 0x0000009900007209 */ /* 0x020fca0007810000 */
[C---:B------:R-:W-:Y:S01]  /*fa80*/  FMUL.FTZ R153, R0.reuse, UR37 ;  /* 0x0000002500997c20 */ /* 0x040fe20008410000 */
[----:B---3--:R-:W-:-:S03]  /*fa90*/  FADD.FTZ R169, -R0, R201 ;  /* 0x000000c900a97221 */ /* 0x008fc60000010100 */
[--C-:B------:R-:W-:Y:S01]  /*faa0*/  FFMA.FTZ R154, R154, UR37, -R153.reuse ;  /* 0x000000259a9a7c23 */ /* 0x100fe20008010899 */
[----:B------:R-:W-:Y:S01]  /*fab0*/  FMUL.FTZ R169, R169, UR37 ;  /* 0x00000025a9a97c20 */ /* 0x000fe20008410000 */
        /* <DEDUP_REMOVED lines=9> */
[--C-:B----4-:R-:W-:Y:S01]  /*fb50*/  FFMA.FTZ R176, R170, UR37, -R153.reuse ;  /* 0x00000025aab07c23 */ /* 0x110fe20008010899 */
[--C-:B------:R-:W-:Y:S01]  /*fb60*/  FFMA.FTZ R171, R171, UR37, -R153.reuse ;  /* 0x00000025abab7c23 */ /* 0x100fe20008010899 */
[----:B------:R-:W4:Y:S01]  /*fb70*/  MUFU.EX2 R154, R154 ;  /* 0x0000009a009a7308 */ /* 0x000f220000000800 */
        /* <DEDUP_REMOVED lines=9> */
[--C-:B------:R-:W-:Y:S01]  /*fc10*/  FFMA.FTZ R191, R191, UR37, -R153.reuse ;  /* 0x00000025bfbf7c23 */ /* 0x100fe20008010899 */
[--C-:B------:R-:W-:Y:S01]  /*fc20*/  FFMA.FTZ R194, R194, UR37, -R153.reuse ;  /* 0x00000025c2c27c23 */ /* 0x100fe20008010899 */
[--C-:B------:R-:W-:Y:S01]  /*fc30*/  FFMA.FTZ R195, R195, UR37, -R153.reuse ;  /* 0x00000025c3c37c23 */ /* 0x100fe20008010899 */
[--C-:B------:R-:W-:Y:S01]  /*fc40*/  FFMA.FTZ R198, R198, UR37, -R153.reuse ;  /* 0x00000025c6c67c23 */ /* 0x100fe20008010899 */
[----:B------:R-:W-:Y:S01]  /*fc50*/  FFMA.FTZ R199, R199, UR37, -R153 ;  /* 0x00000025c7c77c23 */ /* 0x000fe20008010899 */
[----:B---3--:R-:W-:Y:S01]  /*fc60*/  IMAD.U32 R169, RZ, RZ, UR41 ;  /* 0x00000029ffa97e24 */ /* 0x008fe2000f8e00ff */
[----:B------:R-:W3:Y:S01]  /*fc70*/  MUFU.EX2 R158, R158 ;  /* 0x0000009e009e7308 */ /* 0x000ee20000000800 */
[----:B----4-:R-:W-:Y:S01]  /*fc80*/  FFMA.FTZ R6, R174, R6, R154 ;  /* 0x00000006ae067223 */ /* 0x010fe2000001009a */
[-C--:B------:R-:W-:Y:S01]  /*fc90*/  FMUL.FTZ R26, R26, R174.reuse ;  /* 0x000000ae1a1a7220 */ /* 0x080fe20000410000 */
[-C--:B------:R-:W-:Y:S01]  /*fca0*/  FMUL.FTZ R27, R27, R174.reuse ;  /* 0x000000ae1b1b7220 */ /* 0x080fe20000410000 */
[-C--:B------:R-:W-:Y:S01]  /*fcb0*/  FMUL.FTZ R30, R30, R174.reuse ;  /* 0x000000ae1e1e7220 */ /* 0x080fe20000410000 */
[-C--:B------:R-:W-:Y:S01]  /*fcc0*/  FMUL.FTZ R31, R31, R174.reuse ;  /* 0x000000ae1f1f7220 */ /* 0x080fe20000410000 */
[-C--:B------:R-:W-:Y:S01]  /*fcd0*/  FMUL.FTZ R34, R34, R174.reuse ;  /* 0x000000ae22227220 */ /* 0x080fe20000410000 */
[----:B------:R-:W-:Y:S01]  /*fce0*/  FMUL.FTZ R35, R35, R174 ;  /* 0x000000ae23237220 */ /* 0x000fe20000410000 */
[----:B------:R-:W4:Y:S01]  /*fcf0*/  MUFU.EX2 R203, R159 ;  /* 0x0000009f00cb7308 */ /* 0x000f220000000800 */
[C---:B-----5:R-:W-:Y:S01]  /*fd00*/  FADD.FTZ R6, R155.reuse, R6 ;  /* 0x000000069b067221 */ /* 0x060fe20000010000 */
[----:B------:R-:W-:Y:S01]  /*fd10*/  F2FP.BF16.F32.PACK_AB R201, R155, R154 ;  /* 0x0000009a9bc9723e */ /* 0x000fe200000010ff */
[----:B------:R-:W-:Y:S01]  /*fd20*/  FADD.FTZ R154, R220, R7 ;  /* 0x00000007dc9a7221 */ /* 0x000fe20000010000 */
[-C--:B------:R-:W-:Y:S01]  /*fd30*/  FMUL.FTZ R38, R38, R174.reuse ;  /* 0x000000ae26267220 */ /* 0x080fe20000410000 */
[-C--:B------:R-:W-:Y:S01]  /*fd40*/  FMUL.FTZ R39, R39, R174.reuse ;  /* 0x000000ae27277220 */ /* 0x080fe20000410000 */
[-C--:B------:R-:W-:Y:S01]  /*fd50*/  FMUL.FTZ R42, R42, R174.reuse ;  /* 0x000000ae2a2a7220 */ /* 0x080fe20000410000 */
[-C--:B------:R-:W-:Y:S01]  /*fd60*/  FMUL.FTZ R43, R43, R174.reuse ;  /* 0x000000ae2b2b7220 */ /* 0x080fe20000410000 */
[----:B------:R5:W0:Y:S01]  /*fd70*/  MUFU.EX2 R153, R162 ;  /* 0x000000a200997308 */ /* 0x000a220000000800 */
        /* <DEDUP_REMOVED lines=8> */
[----:B----4-:R-:W-:Y:S01]  /*fe00*/  FADD.FTZ R6, R203, R6 ;  /* 0x00000006cb067221 */ /* 0x010fe20000010000 */
[----:B-----5:R-:W-:Y:S01]  /*fe10*/  VIADD R162, R13, 0x22840 ;  /* 0x000228400da27836 */ /* 0x020fe20000000000 */
[----:B------:R-:W-:Y:S01]  /*fe20*/  F2FP.BF16.F32.PACK_AB R203, R203, R158 ;  /* 0x0000009ecbcb723e */ /* 0x000fe200000010ff */
[-C--:B------:R-:W-:Y:S01]  /*fe30*/  FMUL.FTZ R58, R58, R174.reuse ;  /* 0x000000ae3a3a7220 */ /* 0x080fe20000410000 */
[----:B------:R-:W-:Y:S01]  /*fe40*/  F2FP.BF16.F32.PACK_AB R158, R173, R161 ;  /* 0x000000a1ad9e723e */ /* 0x000fe200000010ff */
[----:B------:R-:W-:Y:S01]  /*fe50*/  FMUL.FTZ R59, R59, R174 ;  /* 0x000000ae3b3b7220 */ /* 0x000fe20000410000 */
[----:B------:R-:W-:Y:S01]  /*fe60*/  PRMT R162, R169, 0x654, R162 ;  /* 0x00000654a9a27816 */ /* 0x000fe200000000a2 */
[----:B------:R-:W4:Y:S01]  /*fe70*/  MUFU.EX2 R166, R166 ;  /* 0x000000a600a67308 */ /* 0x000f220000000800 */
[----:B0-----:R-:W-:Y:S01]  /*fe80*/  FADD.FTZ R7, R153, R6 ;  /* 0x0000000699077221 */ /* 0x001fe20000010000 */
[C---:B------:R-:W-:Y:S01]  /*fe90*/  FADD.FTZ R6, R152.reuse, R154 ;  /* 0x0000009a98067221 */ /* 0x040fe20000010000 */
[----:B------:R-:W-:Y:S01]  /*fea0*/  F2FP.BF16.F32.PACK_AB R154, R165, R219 ;  /* 0x000000dba59a723e */ /* 0x000fe200000010ff */
[----:B------:R0:W-:Y:S01]  /*feb0*/  SYNCS.ARRIVE.TRANS64.RED.A1T0 RZ, [R162+URZ], RZ ;  /* 0x000000ffa2ff79a7 */ /* 0x0001e2000810043f */
[----:B------:R-:W-:Y:S01]  /*fec0*/  F2FP.BF16.F32.PACK_AB R152, R152, R220 ;  /* 0x000000dc9898723e */ /* 0x000fe200000010ff */
[----:B------:R-:W-:Y:S01]  /*fed0*/  FADD.FTZ R6, R219, R6 ;  /* 0x00000006db067221 */ /* 0x000fe20000010000 */
[-C--:B------:R-:W-:Y:S01]  /*fee0*/  FMUL.FTZ R62, R62, R174.reuse ;  /* 0x000000ae3e3e7220 */ /* 0x080fe20000410000 */
[----:B------:R-:W5:Y:S01]  /*fef0*/  MUFU.EX2 R167, R167 ;  /* 0x000000a700a77308 */ /* 0x000f620000000800 */
[----:B---3--:R-:W-:Y:S01]  /*ff00*/  FADD.FTZ R7, R163, R7 ;  /* 0x00000007a3077221 */ /* 0x008fe20000010000 */
[----:B------:R-:W-:Y:S01]  /*ff10*/  FADD.FTZ R6, R165, R6 ;  /* 0x00000006a5067221 */ /* 0x000fe20000010000 */
[----:B------:R-:W-:Y:S01]  /*ff20*/  F2FP.BF16.F32.PACK_AB R153, R163, R153 ;  /* 0x00000099a399723e */ /* 0x000fe200000010ff */
[----:B------:R-:W-:Y:S01]  /*ff30*/  FMUL.FTZ R63, R63, R174 ;  /* 0x000000ae3f3f7220 */ /* 0x000fe20000410000 */
[----:B0-----:R-:W-:Y:S01]  /*ff40*/  F2FP.BF16.F32.PACK_AB R162, R181, R180 ;  /* 0x000000b4b5a2723e */ /* 0x001fe200000010ff */
[----:B------:R-:W-:Y:S01]  /*ff50*/  FADD.FTZ R6, R157, R6 ;  /* 0x000000069d067221 */ /* 0x000fe20000010000 */
[-C--:B------:R-:W-:Y:S01]  /*ff60*/  FMUL.FTZ R66, R66, R174.reuse ;  /* 0x000000ae42427220 */ /* 0x080fe20000410000 */
[----:B------:R-:W0:Y:S01]  /*ff70*/  MUFU.EX2 R176, R176 ;  /* 0x000000b000b07308 */ /* 0x000e220000000800 */
[----:B----4-:R-:W-:Y:S01]  /*ff80*/  FADD.FTZ R7, R166, R7 ;  /* 0x00000007a6077221 */ /* 0x010fe20000010000 */
[C---:B------:R-:W-:Y:S01]  /*ff90*/  FADD.FTZ R6, R156.reuse, R6 ;  /* 0x000000069c067221 */ /* 0x040fe20000010000 */
[----:B------:R-:W-:Y:S01]  /*ffa0*/  F2FP.BF16.F32.PACK_AB R156, R156, R157 ;  /* 0x0000009d9c9c723e */ /* 0x000fe200000010ff */
[-C--:B------:R-:W-:Y:S01]  /*ffb0*/  FMUL.FTZ R67, R67, R174.reuse ;  /* 0x000000ae43437220 */ /* 0x080fe20000410000 */
[-C--:B------:R-:W-:Y:S01]  /*ffc0*/  FMUL.FTZ R70, R70, R174.reuse ;  /* 0x000000ae46467220 */ /* 0x080fe20000410000 */
[----:B------:R-:W-:Y:S01]  /*ffd0*/  FADD.FTZ R6, R161, R6 ;  /* 0x00000006a1067221 */ /* 0x000fe20000010000 */
[----:B------:R-:W-:Y:S01]  /*ffe0*/  FMUL.FTZ R71, R71, R174 ;  /* 0x000000ae47477220 */ /* 0x000fe20000410000 */
[----:B------:R-:W3:Y:S01]  /*fff0*/  MUFU.EX2 R171, R171 ;  /* 0x000000ab00ab7308 */ /* 0x000ee20000000800 */
[----:B-----5:R-:W-:Y:S01]  /*10000*/  FADD.FTZ R7, R167, R7 ;  /* 0x00000007a7077221 */ /* 0x020fe20000010000 */
[----:B------:R-:W-:Y:S01]  /*10010*/  FADD.FTZ R6, R173, R6 ;  /* 0x00000006ad067221 */ /* 0x000fe20000010000 */
[----:B------:R-:W-:Y:S01]  /*10020*/  F2FP.BF16.F32.PACK_AB R155, R167, R166 ;  /* 0x000000a6a79b723e */ /* 0x000fe200000010ff */
[----:B------:R-:W-:Y:S01]  /*10030*/  FMUL.FTZ R74, R74, R174 ;  /* 0x000000ae4a4a7220 */ /* 0x000fe20000410000 */
[----:B------:R-:W-:Y:S01]  /*10040*/  F2FP.BF16.F32.PACK_AB R166, R189, R188 ;  /* 0x000000bcbda6723e */ /* 0x000fe200000010ff */
[----:B------:R-:W-:Y:S01]  /*10050*/  FADD.FTZ R6, R160, R6 ;  /* 0x00000006a0067221 */ /* 0x000fe20000010000 */
[C---:B------:R-:W-:Y:S01]  /*10060*/  F2FP.BF16.F32.PACK_AB R160, R177.reuse, R160 ;  /* 0x000000a0b1a0723e */ /* 0x040fe200000010ff */
[----:B------:R-:W4:Y:S01]  /*10070*/  MUFU.EX2 R159, R184 ;  /* 0x000000b8009f7308 */ /* 0x000f220000000800 */
[----:B0-----:R-:W-:Y:S01]  /*10080*/  FADD.FTZ R7, R176, R7 ;  /* 0x00000007b0077221 */ /* 0x001fe20000010000 */
[----:B------:R-:W-:Y:S01]  /*10090*/  FADD.FTZ R6, R177, R6 ;  /* 0x00000006b1067221 */ /* 0x000fe20000010000 */
[-C--:B------:R-:W-:Y:S01]  /*100a0*/  FMUL.FTZ R75, R75, R174.reuse ;  /* 0x000000ae4b4b7220 */ /* 0x080fe20000410000 */
[-C--:B------:R-:W-:Y:S01]  /*100b0*/  FMUL.FTZ R78, R78, R174.reuse ;  /* 0x000000ae4e4e7220 */ /* 0x080fe20000410000 */
[-C--:B------:R-:W-:Y:S01]  /*100c0*/  FMUL.FTZ R79, R79, R174.reuse ;  /* 0x000000ae4f4f7220 */ /* 0x080fe20000410000 */
[----:B------:R-:W-:Y:S01]  /*100d0*/  FADD.FTZ R6, R180, R6 ;  /* 0x00000006b4067221 */ /* 0x000fe20000010000 */
[----:B------:R-:W-:Y:S01]  /*100e0*/  FMUL.FTZ R82, R82, R174 ;  /* 0x000000ae52527220 */ /* 0x000fe20000410000 */
[----:B------:R-:W0:Y:S01]  /*100f0*/  MUFU.EX2 R175, R175 ;  /* 0x000000af00af7308 */ /* 0x000e220000000800 */
        /* <DEDUP_REMOVED lines=16> */
[----:B0-----:R-:W-:Y:S01]  /*10200*/  FADD.FTZ R7, R175, R7 ;  /* 0x00000007af077221 */ /* 0x001fe20000010000 */
[----:B------:R-:W-:Y:S01]  /*10210*/  FADD.FTZ R6, R189, R6 ;  /* 0x00000006bd067221 */ /* 0x000fe20000010000 */
[----:B------:R-:W-:Y:S01]  /*10220*/  F2FP.BF16.F32.PACK_AB R159, R175, R159 ;  /* 0x0000009faf9f723e */ /* 0x000fe200000010ff */
[-C--:B------:R-:W-:Y:S01]  /*10230*/  FMUL.FTZ R95, R95, R174.reuse ;  /* 0x000000ae5f5f7220 */ /* 0x080fe20000410000 */
[----:B------:R-:W-:Y:S01]  /*10240*/  FMUL.FTZ R98, R98, R174 ;  /* 0x000000ae62627220 */ /* 0x000fe20000410000 */
[----:B------:R-:W-:Y:S01]  /*10250*/  FADD.FTZ R6, R168, R6 ;  /* 0x00000006a8067221 */ /* 0x000fe20000010000 */
[C---:B------:R-:W-:Y:S01]  /*10260*/  F2FP.BF16.F32.PACK_AB R168, R193.reuse, R168 ;  /* 0x000000a8c1a8723e */ /* 0x040fe200000010ff */
[----:B------:R-:W0:Y:S01]  /*10270*/  MUFU.EX2 R182, R182 ;  /* 0x000000b600b67308 */ /* 0x000e220000000800 */
[----:B---3--:R-:W-:Y:S01]  /*10280*/  FADD.FTZ R7, R178, R7 ;  /* 0x00000007b2077221 */ /* 0x008fe20000010000 */
[----:B------:R-:W-:Y:S01]  /*10290*/  FADD.FTZ R6, R193, R6 ;  /* 0x00000006c1067221 */ /* 0x000fe20000010000 */
[-C--:B------:R-:W-:Y:S01]  /*102a0*/  FMUL.FTZ R99, R99, R174.reuse ;  /* 0x000000ae63637220 */ /* 0x080fe20000410000 */
[-C--:B------:R-:W-:Y:S01]  /*102b0*/  FMUL.FTZ R102, R102, R174.reuse ;  /* 0x000000ae66667220 */ /* 0x080fe20000410000 */
[-C--:B------:R-:W-:Y:S01]  /*102c0*/  FMUL.FTZ R103, R103, R174.reuse ;  /* 0x000000ae67677220 */ /* 0x080fe20000410000 */
[----:B------:R-:W-:Y:S01]  /*102d0*/  FADD.FTZ R173, R196, R6 ;  /* 0x00000006c4ad7221 */ /* 0x000fe20000010000 */
        /* <DEDUP_REMOVED lines=34> */
[C---:B0-----:R-:W-:Y:S01]  /*10500*/  FADD.FTZ R7, R165.reuse, R7 ;  /* 0x00000007a5077221 */ /* 0x041fe20000010000 */
[----:B------:R-:W-:Y:S01]  /*10510*/  F2FP.BF16.F32.PACK_AB R165, R165, R186 ;  /* 0x000000baa5a5723e */ /* 0x000fe200000010ff */
[----:B------:R-:W-:-:S05]  /*10520*/  FMUL.FTZ R151, R151, R174 ;  /* 0x000000ae97977220 */ /* 0x000fca0000410000 */
[----:B------:R-:W0:Y:S01]  /*10530*/  MUFU.EX2 R169, R194 ;  /* 0x000000c200a97308 */ /* 0x000e220000000800 */
[----:B---3--:R-:W-:-:S07]  /*10540*/  FADD.FTZ R7, R167, R7 ;  /* 0x00000007a7077221 */ /* 0x008fce0000010000 */
[----:B------:R-:W3:Y:S01]  /*10550*/  MUFU.EX2 R195, R195 ;  /* 0x000000c300c37308 */ /* 0x000ee20000000800 */
[C---:B----4-:R-:W-:Y:S01]  /*10560*/  FADD.FTZ R7, R191.reuse, R7 ;  /* 0x00000007bf077221 */ /* 0x050fe20000010000 */
[----:B------:R-:W-:-:S06]  /*10570*/  F2FP.BF16.F32.PACK_AB R167, R191, R167 ;  /* 0x000000a7bfa7723e */ /* 0x000fcc00000010ff */
[----:B------:R-:W4:Y:S01]  /*10580*/  MUFU.EX2 R171, R198 ;  /* 0x000000c600ab7308 */ /* 0x000f220000000800 */
[----:B0-----:R-:W-:-:S07]  /*10590*/  FADD.FTZ R7, R169, R7 ;  /* 0x00000007a9077221 */ /* 0x001fce0000010000 */
[----:B------:R-:W0:Y:S01]  /*105a0*/  MUFU.EX2 R170, R197 ;  /* 0x000000c500aa7308 */ /* 0x000e220000000800 */
[C---:B---3--:R-:W-:Y:S01]  /*105b0*/  FADD.FTZ R7, R195.reuse, R7 ;  /* 0x00000007c3077221 */ /* 0x048fe20000010000 */
[----:B------:R-:W-:-:S06]  /*105c0*/  F2FP.BF16.F32.PACK_AB R169, R195, R169 ;  /* 0x000000a9c3a9723e */ /* 0x000fcc00000010ff */
[----:B------:R-:W3:Y:S01]  /*105d0*/  MUFU.EX2 R199, R199 ;  /* 0x000000c700c77308 */ /* 0x000ee20000000800 */
[----:B----4-:R-:W-:Y:S01]  /*105e0*/  FADD.FTZ R6, R171, R7 ;  /* 0x00000007ab067221 */ /* 0x010fe20000010000 */
[C---:B0-----:R-:W-:Y:S01]  /*105f0*/  FADD.FTZ R7, R170.reuse, R173 ;  /* 0x000000adaa077221 */ /* 0x041fe20000010000 */
[----:B------:R-:W-:Y:S02]  /*10600*/  F2FP.BF16.F32.PACK_AB R170, R170, R196 ;  /* 0x000000c4aaaa723e */ /* 0x000fe400000010ff */
[C---:B---3--:R-:W-:Y:S01]  /*10610*/  FADD.FTZ R6, R199.reuse, R6 ;  /* 0x00000006c7067221 */ /* 0x048fe20000010000 */
[----:B------:R-:W-:Y:S01]  /*10620*/  F2FP.BF16.F32.PACK_AB R171, R199, R171 ;  /* 0x000000abc7ab723e */ /* 0x000fe200000010ff */
[----:B------:R-:W-:Y:S06]  /*10630*/  @!P0 BRA `(.L_x_14397) ;  /* 0x0000000000048947 */ /* 0x000fec0003800000 */
[----:B------:R-:W-:Y:S01]  /*10640*/  BPT.TRAP 0x1 ;  /* 0x000000040000795c */ /* 0x000fe20000300000 */
.L_x_14397:
[----:B------:R0:W3:Y:S01]  /*10650*/  SYNCS.PHASECHK.TRANS64.TRYWAIT P1, [R13+URZ+0x22850], R14 ;  /* 0x0228500e0d0075a7 */ /* 0x0000e2000802017f */
[----:B------:R-:W-:Y:S05]  /*10660*/  @!P0 BRA `(.L_x_14398) ;  /* 0x0000000000048947 */ /* 0x000fea0003800000 */
[----:B------:R-:W-:Y:S01]  /*10670*/  BPT.TRAP 0x1 ;  /* 0x000000040000795c */ /* 0x000fe20000300000 */
.L_x_14398:
[----:B------:R-:W-:Y:S04]  /*10680*/  BSSY B0, `(.L_x_14399) ;  /* 0x0000004000007945 */ /* 0x000fe80003800000 */
[----:B---3--:R-:W-:Y:S05]  /*10690*/  @P1 BRA `(.L_x_14400) ;  /* 0x0000000000081947 */ /* 0x008fea0003800000 */
[----:B------:R-:W3:Y:S02]  /*106a0*/  SYNCS.PHASECHK.TRANS64.TRYWAIT P1, [R13+URZ+0x22850], R14 ;  /* 0x0228500e0d0075a7 */ /* 0x000ee4000802017f */
[----:B---3--:R-:W-:Y:S05]  /*106b0*/  @!P1 BRA `(.L_x_14401) ;  /* 0x000000ec00a09947 */ /* 0x008fea0003800000 */
.L_x_14400:
[----:B------:R-:W-:Y:S05]  /*106c0*/  BSYNC B0 ;  /* 0x0000000000007941 */ /* 0x000fea0003800000 */
.L_x_14399:
[----:B------:R-:W4:Y:S01]  /*106d0*/  S2R R174, SR_TID.X ;  /* 0x0000000000ae7919 */ /* 0x000f220000002100 */
[----:B------:R-:W-:Y:S05]  /*106e0*/  WARPSYNC.ALL ;  /* 0x0000000000007948 */ /* 0x000fea0003800000 */
[----:B------:R-:W-:Y:S02]  /*106f0*/  IMAD.MOV.U32 R172, RZ, RZ, 0xc00 ;  /* 0x00000c00ffac7424 */ /* 0x000fe400078e00ff */
[----:B------:R-:W-:Y:S02]  /*10700*/  IMAD.MOV.U32 R173, RZ, RZ, 0x40000040 ;  /* 0x40000040ffad7424 */ /* 0x000fe400078e00ff */
[----:B------:R-:W-:-:S02]  /*10710*/  IMAD R172, R23, R172, UR38 ;  /* 0x0000002617ac7e24 */ /* 0x000fc4000f8e02ac */
[----:B------:R-:W-:Y:S01]  /*10720*/  IMAD.MOV.U32 R175, RZ, RZ, 0x40000040 ;  /* 0x40000040ffaf7424 */ /* 0x000fe200078e00ff */
[----:B------:R-:W-:Y:S01]  /*10730*/  R2UR UR7, R173 ;  /* 0x00000000ad0772ca */ /* 0x000fe200000e0000 */
[----:B------:R-:W-:Y:S01]  /*10740*/  IMAD.MOV.U32 R173, RZ, RZ, 0x40000040 ;  /* 0x40000040ffad7424 */ /* 0x000fe200078e00ff */
[----:B------:R-:W-:Y:S02]  /*10750*/  R2UR UR6, R172 ;  /* 0x00000000ac0672ca */ /* 0x000fe400000e0000 */
[----:B----4-:R-:W-:-:S05]  /*10760*/  SHF.R.U32.HI R174, RZ, 0x7, R174 ;  /* 0x00000007ffae7819 */ /* 0x010fca00000116ae */
[----:B01-3--:R-:W-:Y:S02]  /*10770*/  VIADD R14, R174, 0x8 ;  /* 0x00000008ae0e7836 */ /* 0x00bfe40000000000 */
[----:B------:R-:W-:-:S03]  /*10780*/  VIADD R174, R172, 0x80 ;  /* 0x00000080acae7836 */ /* 0x000fc60000000000 */
[----:B------:R0:W-:Y:S06]  /*10790*/  BAR.SYNC.DEFER_BLOCKING R14, 0x100 ;  /* 0x0004000e0000751d */ /* 0x0001ec0000010000 */
        /* <DEDUP_REMOVED lines=41> */
.L_x_14402:
[----:B------:R-:W3:Y:S01]  /*10a30*/  LDL R152, [R1+0x10] ;  /* 0x0000100001987983 */ /* 0x000ee20000100800 */
[----:B------:R-:W-:Y:S02]  /*10a40*/  VIADD R13, R13, 0x22860 ;  /* 0x000228600d0d7836 */ /* 0x000fe40000000000 */
[----:B------:R-:W-:Y:S02]  /*10a50*/  IMAD.U32 R14, RZ, RZ, UR41 ;  /* 0x00000029ff0e7e24 */ /* 0x000fe4000f8e00ff */
[----:B------:R-:W-:Y:S02]  /*10a60*/  IMAD.MOV.U32 R201, RZ, RZ, R0 ;  /* 0x000000ffffc97224 */ /* 0x000fe400078e0000 */
[----:B------:R-:W-:Y:S01]  /*10a70*/  IMAD.MOV.U32 R200, RZ, RZ, R3 ;  /* 0x000000ffffc87224 */ /* 0x000fe200078e0003 */
[----:B------:R-:W-:-:S04]  /*10a80*/  PRMT R13, R14, 0x654, R13 ;  /* 0x000006540e0d7816 */ /* 0x000fc8000000000d */
[----:B------:R0:W-:Y:S01]  /*10a90*/  SYNCS.ARRIVE.TRANS64.RED.A1T0 RZ, [R13+URZ], RZ ;  /* 0x000000ff0dff79a7 */ /* 0x0001e2000810043f */
[C---:B---3--:R-:W-:Y:S01]  /*10aa0*/  ISETP.GT.AND P1, PT, R12.reuse, R152, PT ;  /* 0x000000980c00720c */ /* 0x048fe20003f24270 */
[----:B------:R-:W-:-:S12]  /*10ab0*/  VIADD R12, R12, 0xffffffff ;  /* 0xffffffff0c0c7836 */ /* 0x000fd80000000000 */
[----:B0-----:R-:W-:Y:S05]  /*10ac0*/  @P1 BRA `(.L_x_14403) ;  /* 0xffffffe000381947 */ /* 0x001fea000383ffff */
.L_x_14391:
[----:B------:R-:W3:Y:S01]  /*10ad0*/  LDL.LU R13, [R1+0x3c] ;  /* 0x00003c00010d7983 */ /* 0x000ee20000300800 */
[----:B------:R-:W-:Y:S05]  /*10ae0*/  WARPSYNC.ALL ;  /* 0x0000000000007948 */ /* 0x000fea0003800000 */
[----:B------:R-:W0:Y:S01]  /*10af0*/  SHFL.BFLY PT, R4, R7, 0x2, 0x1f ;  /* 0x0c401f0007047f89 */ /* 0x000e2200000e0000 */
        /* <DEDUP_REMOVED lines=12> */
[----:B------:R-:W0:Y:S08]  /*10bc0*/  @P0 MUFU.LG2 R7, R5 ;  /* 0x0000000500070308 */ /* 0x000e300000000c00 */
[----:B------:R4:W5:Y:S02]  /*10bd0*/  @P0 MUFU.RCP R4, R5 ;  /* 0x0000000500040308 */ /* 0x0009640000001000 */
[----:B----4-:R-:W-:-:S02]  /*10be0*/  IMAD.U32 R5, RZ, RZ, UR37 ;  /* 0x00000025ff057e24 */ /* 0x010fc4000f8e00ff */
[----:B0-----:R-:W-:Y:S02]  /*10bf0*/  @P0 FMUL.FTZ R7, R7, 0.69314718246459960938 ;  /* 0x3f31721807070820 */ /* 0x001fe40000410000 */
[----:B------:R-:W-:-:S04]  /*10c00*/  @P0 FMUL.FTZ R5, R5, 0.69314718246459960938 ;  /* 0x3f31721805050820 */ /* 0x000fc80000410000 */
[----:B------:R-:W-:Y:S01]  /*10c10*/  @P0 FFMA.FTZ R155, R5, R3, R7 ;  /* 0x00000003059b0223 */ /* 0x000fe20000010007 */
[-C--:B-----5:R-:W-:Y:S01]  /*10c20*/  FMUL.FTZ R152, R24, R4.reuse ;  /* 0x0000000418987220 */ /* 0x0a0fe20000410000 */
        /* <DEDUP_REMOVED lines=56> */
[-C--:B------:R-:W-:Y:S01]  /*10fb0*/  FMUL.FTZ R128, R128, R4.reuse ;  /* 0x0000000480807220 */ /* 0x080fe20000410000 */
[-C--:B------:R-:W-:Y:S01]  /*10fc0*/  FMUL.FTZ R129, R129, R4.reuse ;  /* 0x0000000481817220 */ /* 0x080fe20000410000 */
[----:B------:R-:W-:Y:S01]  /*10fd0*/  FSETP.NE.FTZ.AND P0, PT, R5, RZ, PT ;  /* 0x000000ff0500720b */ /* 0x000fe20003f15000 */
        /* <DEDUP_REMOVED lines=9> */
[----:B------:R-:W-:-:S03]  /*11070*/  FMUL.FTZ R149, R149, R4 ;  /* 0x0000000495957220 */ /* 0x000fc60000410000 */
[----:B------:R-:W0:Y:S08]  /*11080*/  @P0 MUFU.LG2 R6, R5 ;  /* 0x0000000500060308 */ /* 0x000e300000000c00 */
[----:B------:R4:W5:Y:S02]  /*11090*/  @P0 MUFU.RCP R3, R5 ;  /* 0x0000000500030308 */ /* 0x0009640000001000 */
[----:B----4-:R-:W-:-:S02]  /*110a0*/  IMAD.U32 R5, RZ, RZ, UR37 ;  /* 0x00000025ff057e24 */ /* 0x010fc4000f8e00ff */
[----:B0-----:R-:W-:Y:S02]  /*110b0*/  @P0 FMUL.FTZ R6, R6, 0.69314718246459960938 ;  /* 0x3f31721806060820 */ /* 0x001fe40000410000 */
[----:B------:R-:W-:-:S04]  /*110c0*/  @P0 FMUL.FTZ R5, R5, 0.69314718246459960938 ;  /* 0x3f31721805050820 */ /* 0x000fc80000410000 */
[----:B------:R-:W-:Y:S01]  /*110d0*/  @P0 FFMA.FTZ R154, R5, R0, R6 ;  /* 0x00000000059a0223 */ /* 0x000fe20000010006 */
[----:B------:R-:W-:Y:S01]  /*110e0*/  SEL R0, RZ, 0x1, P1 ;  /* 0x00000001ff007807 */ /* 0x000fe20000800000 */
        /* <DEDUP_REMOVED lines=68> */
.L_x_14332:
[----:B------:R-:W-:Y:S05]  /*11530*/  WARPSYNC.ALL ;  /* 0x0000000000007948 */ /* 0x000fea0003800000 */
[----:B------:R-:W0:Y:S08]  /*11540*/  S2UR UR41, SR_CgaCtaId ;  /* 0x00000000002979c3 */ /* 0x000e300000008800 */
[----:B------:R-:W-:Y:S06]  /*11550*/  BAR.SYNC.DEFER_BLOCKING 0x5, 0x180 ;  /* 0x0146000000007b1d */ /* 0x000fec0000010000 */
[----:B------:R-:W-:Y:S01]  /*11560*/  UMOV UR4, 0x400 ;  /* 0x0000040000047882 */ /* 0x000fe20000000000 */
[----:B------:R-:W-:Y:S01]  /*11570*/  BSSY B0, `(.L_x_14404) ;  /* 0x000051e000007945 */ /* 0x000fe20003800000 */
[----:B0-----:R-:W-:-:S06]  /*11580*/  ULEA UR4, UR41, UR4, 0x18 ;  /* 0x0000000429047291 */ /* 0x001fcc000f8ec03f */
[----:B------:R-:W-:-:S05]  /*11590*/  IMAD.U32 R22, RZ, RZ, UR4 ;  /* 0x00000004ff167e24 */ /* 0x000fca000f8e00ff */
[----:B------:R0:W3:Y:S01]  /*115a0*/  LDS.128 R4, [R22+0x228d0] ;  /* 0x0228d00016047984 */ /* 0x0000e20000000c00 */
[----:B------:R-:W-:Y:S06]  /*115b0*/  BAR.ARV 0x4, 0x180 ;  /* 0x0106000000007b1d */ /* 0x000fec0000002000 */
[----:B------:R-:W-:Y:S05]  /*115c0*/  @P0 BRA `(.L_x_14405) ;  /* 0x00000040000c0947 */ /* 0x000fea0003800000 */
[----:B------:R-:W4:Y:S01]  /*115d0*/  LDL R3, [R1+0x14c] ;  /* 0x00014c0001037983 */ /* 0x000f220000100800 */
[----:B------:R-:W-:-:S03]  /*115e0*/  ULDC UR4, c[0x0][0xad4] ;  /* 0x0002b50000047ab9 */ /* 0x000fc60000000800 */
[----:B------:R-:W3:Y:S01]  /*115f0*/  LDL.LU R10, [R1+0x2c] ;  /* 0x00002c00010a7983 */ /* 0x000ee20000300800 */
[----:B------:R-:W2:Y:S01]  /*11600*/  S2R R0, SR_SWINHI ;  /* 0x0000000000007919 */ /* 0x000ea20000002f00 */
[----:B------:R-:W-:Y:S02]  /*11610*/  F2FP.BF16.F32.PACK_AB R11, R31, R30 ;  /* 0x0000001e1f0b723e */ /* 0x000fe400000010ff */
[----:B------:R-:W-:Y:S01]  /*11620*/  F2FP.BF16.F32.PACK_AB R12, R33, R32 ;  /* 0x00000020210c723e */ /* 0x000fe200000010ff */
[----:B------:R-:W3:Y:S01]  /*11630*/  LDL.LU R157, [R1+0x34] ;  /* 0x00003400019d7983 */ /* 0x000ee20000300800 */
[----:B-1----:R-:W-:Y:S02]  /*11640*/  F2FP.BF16.F32.PACK_AB R13, R35, R34 ;  /* 0x00000022230d723e */ /* 0x002fe400000010ff */
[----:B------:R-:W-:Y:S01]  /*11650*/  F2FP.BF16.F32.PACK_AB R14, R37, R36 ;  /* 0x00000024250e723e */ /* 0x000fe200000010ff */
[----:B------:R-:W3:Y:S01]  /*11660*/  LDL.LU R156, [R1+0x38] ;  /* 0x00003800019c7983 */ /* 0x000ee20000300800 */
[----:B------:R-:W-:-:S02]  /*11670*/  MOV R20, R22 ;  /* 0x0000001600147202 */ /* 0x000fc40000000f00 */
[----:B--2---:R-:W-:Y:S02]  /*11680*/  MOV R21, R0 ;  /* 0x0000000000157202 */ /* 0x004fe40000000f00 */
[----:B------:R-:W-:Y:S01]  /*11690*/  F2FP.BF16.F32.PACK_AB R15, R39, R38 ;  /* 0x00000026270f723e */ /* 0x000fe200000010ff */
[----:B----45:R-:W-:Y:S01]  /*116a0*/  IMAD.WIDE R24, R3, 0x2, R20 ;  /* 0x0000000203187825 */ /* 0x030fe200078e0214 */
[----:B---3--:R-:W-:-:S03]  /*116b0*/  ISETP.NE.AND P0, PT, R10, RZ, PT ;  /* 0x000000ff0a00720c */ /* 0x008fc60003f05270 */
        /* <DEDUP_REMOVED lines=14> */
[----:B-1----:R-:W-:-:S04]  /*117a0*/  IADD3 R8, P0, R24, 0x20, RZ ;  /* 0x0000002018087810 */ /* 0x002fc80007f1e0ff */
[----:B------:R-:W-:Y:S01]  /*117b0*/  LOP3.LUT R3, R8, 0x380, RZ, 0xc0, !PT ;  /* 0x0000038008037812 */ /* 0x000fe200078ec0ff */
[----:B------:R-:W-:-:S03]  /*117c0*/  IMAD.X R9, RZ, RZ, R25, P0 ;  /* 0x000000ffff097224 */ /* 0x000fc600000e0619 */
[----:B------:R-:W-:-:S04]  /*117d0*/  SHF.R.U64 R3, R3, 0x3, RZ ;  /* 0x0000000303037819 */ /* 0x000fc800000012ff */
[----:B------:R-:W-:-:S04]  /*117e0*/  LOP3.LUT R8, R3, R8, RZ, 0x3c, !PT ;  /* 0x0000000803087212 */ /* 0x000fc800078e3cff */
[----:B------:R-:W-:-:S05]  /*117f0*/  MOV R8, R8 ;  /* 0x0000000800087202 */ /* 0x000fca0000000f00 */
[----:B------:R1:W-:Y:S02]  /*11800*/  STSM.16.M88.4 [R8], R12 ;  /* 0x0000000c08007844 */ /* 0x0003e40000000200 */
[----:B-1----:R-:W-:-:S04]  /*11810*/  IADD3 R8, P0, R24, 0x40, RZ ;  /* 0x0000004018087810 */ /* 0x002fc80007f1e0ff */
        /* <DEDUP_REMOVED lines=158> */
[----:B------:R-:W-:-:S07]  /*12200*/  IADD3.X R11, R156, UR5, RZ, P0, !PT ;  /* 0x000000059c0b7c10 */ /* 0x000fce00087fe4ff */
[----:B------:R-:W5:Y:S01]  /*12210*/  @P1 LDG.E R8, desc[UR42][R10.64] ;  /* 0x0000002a0a081981 */ /* 0x000f62000c1e1900 */
[----:B------:R-:W-:-:S04]  /*12220*/  ISETP.NE.U32.AND P0, PT, RZ, UR6, PT ;  /* 0x00000006ff007c0c */ /* 0x000fc8000bf05070 */
[----:B------:R-:W-:-:S13]  /*12230*/  ISETP.NE.AND.EX P0, PT, RZ, UR7, PT, P0 ;  /* 0x00000007ff007c0c */ /* 0x000fda000bf05300 */
[----:B-1----:R-:W-:Y:S01]  /*12240*/  @P0 IADD3 R12, P2, R157, UR6, RZ ;  /* 0x000000069d0c0c10 */ /* 0x002fe2000ff5e0ff */
[----:B------:R-:W-:-:S03]  /*12250*/  ULDC UR6, c[0x0][0xa88] ;  /* 0x0002a20000067ab9 */ /* 0x000fc60000000800 */
[----:B------:R-:W-:Y:S02]  /*12260*/  @P0 IADD3.X R13, R156, UR7, RZ, P2, !PT ;  /* 0x000000079c0d0c10 */ /* 0x000fe400097fe4ff */
[----:B------:R-:W-:Y:S01]  /*12270*/  ISETP.GT.AND P2, PT, R0, 0x1, PT ;  /* 0x000000010000780c */ /* 0x000fe20003f44270 */
[----:B------:R-:W-:Y:S02]  /*12280*/  IMAD.MOV.U32 R0, RZ, RZ, 0x9b8 ;  /* 0x000009b8ff007424 */ /* 0x000fe400078e00ff */
[----:B------:R-:W-:-:S03]  /*12290*/  IMAD.U32 R9, RZ, RZ, UR6 ;  /* 0x00000006ff097e24 */ /* 0x000fc6000f8e00ff */
[----:B------:R-:W-:-:S03]  /*122a0*/  SEL R0, R0, 0x978, P2 ;  /* 0x0000097800007807 */ /* 0x000fc60001000000 */
[----:B------:R1:W5:Y:S01]  /*122b0*/  @P0 LDG.E R9, desc[UR42][R12.64] ;  /* 0x0000002a0c090981 */ /* 0x000362000c1e1900 */
[----:B------:R2:W3:Y:S08]  /*122c0*/  LDC.64 R14, c[0x0][R0+0x220] ;  /* 0x00008800000e7b82 */ /* 0x0004f00000000a00 */
[----:B-1----:R2:W1:Y:S01]  /*122d0*/  LDC.64 R12, c[0x0][R0+0x218] ;  /* 0x00008600000c7b82 */ /* 0x0024620000000a00 */
[----:B------:R-:W-:Y:S05]  /*122e0*/  @P0 BRA `(.L_x_14406) ;  /* 0x0000000000100947 */ /* 0x000fea0003800000 */
[----:B------:R-:W-:Y:S05]  /*122f0*/  @!P1 BRA `(.L_x_14406) ;  /* 0x00000000000c9947 */ /* 0x000fea0003800000 */
[----:B-----5:R-:W4:Y:S04]  /*12300*/  LDG.E R9, desc[UR42][R10.64] ;  /* 0x0000002a0a097981 */ /* 0x020f28000c1e1900 */
[----:B------:R-:W4:Y:S02]  /*12310*/  LDG.E R10, desc[UR42][R10.64+0x4] ;  /* 0x0000042a0a0a7981 */ /* 0x000f24000c1e1900 */
[----:B----4-:R-:W-:-:S07]  /*12320*/  IMAD.IADD R9, R10, 0x1, -R9 ;  /* 0x000000010a097824 */ /* 0x010fce00078e0a09 */
.L_x_14406:
[----:B------:R-:W4:Y:S01]  /*12330*/  LDL.LU R4, [R1+0x30] ;  /* 0x0000300001047983 */ /* 0x000f220000300800 */
[----:B------:R-:W0:Y:S03]  /*12340*/  LDC R158, c[0x0][0xbe8] ;  /* 0x0002fa00ff9e7b82 */ /* 0x000e260000000800 */
[----:B------:R-:W2:Y:S04]  /*12350*/  LDL.LU R3, [R1+0xc0] ;  /* 0x0000c00001037983 */ /* 0x000ea80000300800 */
[----:B------:R-:W3:Y:S04]  /*12360*/  LDL R159, [R1+0x40] ;  /* 0x00004000019f7983 */ /* 0x000ee80000100800 */
[----:B------:R-:W3:Y:S04]  /*12370*/  LDL R162, [R1+0x1c] ;  /* 0x00001c0001a27983 */ /* 0x000ee80000100800 */
[----:B------:R-:W3:Y:S04]  /*12380*/  LDL R161, [R1+0x148] ;  /* 0x0001480001a17983 */ /* 0x000ee80000100800 */
[----:B------:R-:W3:Y:S01]  /*12390*/  LDL R160, [R1+0xc4] ;  /* 0x0000c40001a07983 */ /* 0x000ee20000100800 */
[----:B------:R-:W3:Y:S01]  /*123a0*/  LDC.64 R10, c[0x0][R0+0x228] ;  /* 0x00008a00000a7b82 */ /* 0x000ee20000000a00 */
[----:B0-----:R-:W-:-:S02]  /*123b0*/  ISETP.NE.AND P1, PT, R158, 0x1, PT ;  /* 0x000000019e00780c */ /* 0x001fc40003f25270 */
[----:B------:R-:W-:-:S04]  /*123c0*/  ISETP.NE.U32.AND P0, PT, RZ, UR4, PT ;  /* 0x00000004ff007c0c */ /* 0x000fc8000bf05070 */
[----:B------:R-:W-:-:S07]  /*123d0*/  ISETP.NE.AND.EX P0, PT, RZ, UR5, PT, P0 ;  /* 0x00000005ff007c0c */ /* 0x000fce000bf05300 */
[----:B------:R-:W0:Y:S01]  /*123e0*/  @P1 LDC R25, c[0x0][0xbec] ;  /* 0x0002fb00ff191b82 */ /* 0x000e220000000800 */
[-C--:B-1----:R-:W-:Y:S02]  /*123f0*/  IMAD R24, R13, R207.reuse, RZ ;  /* 0x000000cf0d187224 */ /* 0x082fe400078e02ff */
[----:B------:R-:W-:-:S05]  /*12400*/  IMAD.WIDE.U32 R12, R12, R207, RZ ;  /* 0x000000cf0c0c7225 */ /* 0x000fca00078e00ff */
[----:B------:R-:W1:Y:S01]  /*12410*/  @P1 LDC R157, c[0x0][0xbf0] ;  /* 0x0002fc00ff9d1b82 */ /* 0x000e620000000800 */
[----:B------:R-:W-:Y:S01]  /*12420*/  IMAD.IADD R156, R13, 0x1, R24 ;  /* 0x000000010d9c7824 */ /* 0x000fe200078e0218 */
[----:B----4-:R-:W-:Y:S02]  /*12430*/  SEL R4, R4, RZ, !P0 ;  /* 0x000000ff04047207 */ /* 0x010fe40004000000 */
[----:B--2---:R-:W-:-:S03]  /*12440*/  SEL R3, R3, RZ, !P0 ;  /* 0x000000ff03037207 */ /* 0x004fc60004000000 */
[----:B---3--:R-:W-:-:S04]  /*12450*/  IMAD R15, R15, R4, RZ ;  /* 0x000000040f0f7224 */ /* 0x008fc800078e02ff */
[C---:B------:R-:W-:Y:S02]  /*12460*/  IMAD R3, R14.reuse, R3, R15 ;  /* 0x000000030e037224 */ /* 0x040fe400078e020f */
[----:B------:R-:W-:-:S04]  /*12470*/  IMAD.WIDE.U32 R14, R14, R4, RZ ;  /* 0x000000040e0e7225 */ /* 0x000fc800078e00ff */
[----:B------:R-:W-:Y:S01]  /*12480*/  IMAD.IADD R15, R15, 0x1, R3 ;  /* 0x000000010f0f7824 */ /* 0x000fe200078e0203 */
[--C-:B-----5:R-:W-:Y:S02]  /*12490*/  IADD3 R14, P0, P3, R14, R12, R8.reuse ;  /* 0x0000000c0e0e7210 */ /* 0x120fe40007b1e008 */
[----:B------:R-:W-:Y:S02]  /*124a0*/  SHF.R.S32.HI R3, RZ, 0x1f, R8 ;  /* 0x0000001fff037819 */ /* 0x000fe40000011408 */
[----:B------:R-:W-:Y:S02]  /*124b0*/  SEL R12, R159, RZ, P2 ;  /* 0x000000ff9f0c7207 */ /* 0x000fe40001000000 */
[----:B------:R-:W-:Y:S01]  /*124c0*/  IADD3.X R15, R15, R156, R3, P0, P3 ;  /* 0x0000009c0f0f7210 */ /* 0x000fe200007e6403 */
[----:B------:R-:W-:Y:S02]  /*124d0*/  IMAD.IADD R156, R162, 0x1, R222 ;  /* 0x00000001a29c7824 */ /* 0x000fe400078e02de */
[----:B------:R-:W-:-:S02]  /*124e0*/  IMAD R24, R11, R12, RZ ;  /* 0x0000000c0b187224 */ /* 0x000fc400078e02ff */
[----:B------:R-:W-:-:S04]  /*124f0*/  IMAD.WIDE.U32 R12, R10, R12, RZ ;  /* 0x0000000c0a0c7225 */ /* 0x000fc800078e00ff */
[----:B0-----:R-:W-:-:S04]  /*12500*/  @P1 IMAD.HI.U32 R10, R156, R25, RZ ;  /* 0x000000199c0a1227 */ /* 0x001fc800078e00ff */
[----:B------:R-:W-:Y:S01]  /*12510*/  IMAD.MOV.U32 R25, RZ, RZ, R156 ;  /* 0x000000ffff197224 */ /* 0x000fe200078e009c */
[----:B-1----:R-:W-:Y:S02]  /*12520*/  @P1 SHF.R.U32.HI R25, RZ, R157, R10 ;  /* 0x0000009dff191219 */ /* 0x002fe4000001160a */
        /* <DEDUP_REMOVED lines=18> */
[----:B------:R-:W-:-:S03]  /*12650*/  IMAD.IADD R25, R161, 0x1, R222 ;  /* 0x00000001a1197824 */ /* 0x000fc600078e02de */
        /* <DEDUP_REMOVED lines=11> */
[----:B0-----:R-:W0:Y:S01]  /*12710*/  S2R R11, SR_TID.X ;  /* 0x00000000000b7919 */ /* 0x001e220000002100 */
[----:B------:R-:W-:Y:S01]  /*12720*/  ULDC.64 UR4, c[0x0][0xaa0] ;  /* 0x0002a80000047ab9 */ /* 0x000fe20000000a00 */
[----:B------:R-:W1:Y:S01]  /*12730*/  @P1 LDC R15, c[0x0][0xbec] ;  /* 0x0002fb00ff0f1b82 */ /* 0x000e620000000800 */
        /* <DEDUP_REMOVED lines=13> */
[----:B------:R-:W-:Y:S01]  /*12810*/  IMAD.X R45, RZ, RZ, R21, P5 ;  /* 0x000000ffff2d7224 */ /* 0x000fe200028e0615 */
[C---:B------:R-:W-:Y:S02]  /*12820*/  IADD3 R65, P5, R20.reuse, 0xa000, RZ ;  /* 0x0000a00014417810 */ /* 0x040fe40007fbe0ff */
[----:B------:R-:W-:Y:S02]  /*12830*/  IADD3 R41, P4, R20, 0x4000, RZ ;  /* 0x0000400014297810 */ /* 0x000fe40007f9e0ff */
[----:B------:R-:W-:Y:S01]  /*12840*/  LOP3.LUT R64, R65, 0x380, RZ, 0xc0, !PT ;  /* 0x0000038041407812 */ /* 0x000fe200078ec0ff */
[----:B------:R-:W-:Y:S01]  /*12850*/  IMAD R3, R3, UR4, RZ ;  /* 0x0000000403037c24 */ /* 0x000fe2000f8e02ff */
[----:B------:R-:W-:Y:S01]  /*12860*/  LOP3.LUT R28, R29, 0x380, RZ, 0xc0, !PT ;  /* 0x000003801d1c7812 */ /* 0x000fe200078ec0ff */
[----:B------:R-:W5:Y:S01]  /*12870*/  LD.E.128 R44, desc[UR42][R44.64] ;  /* 0x0000002a2c2c7980 */ /* 0x000f62000c101d00 */
[----:B------:R-:W-:-:S02]  /*12880*/  LOP3.LUT R32, R33, 0x380, RZ, 0xc0, !PT ;  /* 0x0000038021207812 */ /* 0x000fc400078ec0ff */
[----:B------:R-:W-:Y:S02]  /*12890*/  LOP3.LUT R36, R37, 0x380, RZ, 0xc0, !PT ;  /* 0x0000038025247812 */ /* 0x000fe400078ec0ff */
[----:B------:R-:W-:Y:S02]  /*128a0*/  LOP3.LUT R40, R41, 0x380, RZ, 0xc0, !PT ;  /* 0x0000038029287812 */ /* 0x000fe400078ec0ff */
[----:B------:R-:W-:Y:S02]  /*128b0*/  SHF.R.U64 R64, R64, 0x3, RZ ;  /* 0x0000000340407819 */ /* 0x000fe400000012ff */
[----:B------:R-:W-:Y:S02]  /*128c0*/  SHF.R.U64 R28, R28, 0x3, RZ ;  /* 0x000000031c1c7819 */ /* 0x000fe400000012ff */
[----:B------:R-:W-:Y:S02]  /*128d0*/  SHF.R.U64 R32, R32, 0x3, RZ ;  /* 0x0000000320207819 */ /* 0x000fe400000012ff */
[----:B------:R-:W-:-:S02]  /*128e0*/  SHF.R.U64 R36, R36, 0x3, RZ ;  /* 0x0000000324247819 */ /* 0x000fc400000012ff */
        /* <DEDUP_REMOVED lines=12> */
[----:B------:R-:W-:Y:S01]  /*129b0*/  IMAD R3, R8, UR5, R3 ;  /* 0x0000000508037c24 */ /* 0x000fe2000f8e0203 */
[C---:B------:R-:W-:Y:S01]  /*129c0*/  IADD3 R49, P0, R20.reuse, 0x6000, RZ ;  /* 0x0000600014317810 */ /* 0x040fe20007f1e0ff */
[----:B------:R-:W5:Y:S01]  /*129d0*/  LD.E.128 R28, desc[UR42][R28.64] ;  /* 0x0000002a1c1c7980 */ /* 0x000f62000c101d00 */
[C---:B------:R-:W-:Y:S01]  /*129e0*/  IADD3 R53, P2, R20.reuse, 0x7000, RZ ;  /* 0x0000700014357810 */ /* 0x040fe20007f5e0ff */
[----:B------:R-:W-:Y:S01]  /*129f0*/  IMAD.X R85, RZ, RZ, R21, P5 ;  /* 0x000000ffff557224 */ /* 0x000fe200028e0615 */
        /* <DEDUP_REMOVED lines=11> */
[----:B------:R-:W-:-:S02]  /*12ab0*/  SHF.R.U64 R9, R9, 0x3, RZ ;  /* 0x0000000309097819 */ /* 0x000fc400000012ff */
[----:B------:R-:W-:Y:S02]  /*12ac0*/  SHF.R.U64 R48, R48, 0x3, RZ ;  /* 0x0000000330307819 */ /* 0x000fe400000012ff */
[----:B------:R-:W-:Y:S02]  /*12ad0*/  SHF.R.U64 R52, R52, 0x3, RZ ;  /* 0x0000000334347819 */ /* 0x000fe400000012ff */
[----:B------:R-:W-:Y:S02]  /*12ae0*/  SHF.R.U64 R56, R56, 0x3, RZ ;  /* 0x0000000338387819 */ /* 0x000fe400000012ff */
[----:B------:R-:W-:Y:S02]  /*12af0*/  SHF.R.U64 R60, R60, 0x3, RZ ;  /* 0x000000033c3c7819 */ /* 0x000fe400000012ff */
[----:B------:R-:W-:Y:S02]  /*12b00*/  LOP3.LUT R84, R9, R14, RZ, 0x3c, !PT ;  /* 0x0000000e09547212 */ /* 0x000fe400078e3cff */
[----:B------:R-:W-:Y:S01]  /*12b10*/  LOP3.LUT R48, R48, R49, RZ, 0x3c, !PT ;  /* 0x0000003130307212 */ /* 0x000fe200078e3cff */
[----:B------:R-:W0:Y:S01]  /*12b20*/  @P1 LDC R14, c[0x0][0xbf0] ;  /* 0x0002fc00ff0e1b82 */ /* 0x000e220000000800 */
[----:B------:R-:W-:Y:S01]  /*12b30*/  LOP3.LUT R52, R52, R53, RZ, 0x3c, !PT ;  /* 0x0000003534347212 */ /* 0x000fe200078e3cff */
[--C-:B------:R-:W-:Y:S01]  /*12b40*/  IMAD.X R49, RZ, RZ, R21.reuse, P0 ;  /* 0x000000ffff317224 */ /* 0x100fe200000e0615 */
[----:B------:R-:W-:Y:S01]  /*12b50*/  LOP3.LUT R56, R56, R57, RZ, 0x3c, !PT ;  /* 0x0000003938387212 */ /* 0x000fe200078e3cff */
[--C-:B------:R-:W-:Y:S01]  /*12b60*/  IMAD.X R53, RZ, RZ, R21.reuse, P2 ;  /* 0x000000ffff357224 */ /* 0x100fe200010e0615 */
[----:B------:R-:W-:Y:S01]  /*12b70*/  LOP3.LUT R60, R60, R61, RZ, 0x3c, !PT ;  /* 0x0000003d3c3c7212 */ /* 0x000fe200078e3cff */
[--C-:B------:R-:W-:Y:S01]  /*12b80*/  IMAD.X R57, RZ, RZ, R21.reuse, P3 ;  /* 0x000000ffff397224 */ /* 0x100fe200018e0615 */
[C---:B------:R-:W-:Y:S01]  /*12b90*/  IADD3 R69, P0, R20.reuse, 0xb000, RZ ;  /* 0x0000b00014457810 */ /* 0x040fe20007f1e0ff */
[----:B------:R-:W-:Y:S01]  /*12ba0*/  IMAD.X R61, RZ, RZ, R21, P4 ;  /* 0x000000ffff3d7224 */ /* 0x000fe200020e0615 */
[----:B------:R-:W-:Y:S01]  /*12bb0*/  IADD3 R73, P2, R20, 0xc000, RZ ;  /* 0x0000c00014497810 */ /* 0x000fe20007f5e0ff */
[----:B------:R-:W-:Y:S01]  /*12bc0*/  IMAD.WIDE.U32 R8, R8, UR4, RZ ;  /* 0x0000000408087c25 */ /* 0x000fe2000f8e00ff */
[C---:B------:R-:W-:Y:S01]  /*12bd0*/  IADD3 R77, P3, R20.reuse, 0xd000, RZ ;  /* 0x0000d000144d7810 */ /* 0x040fe20007f7e0ff */
[----:B------:R-:W-:Y:S01]  /*12be0*/  ULDC.64 UR4, c[0x0][0xae8] ;  /* 0x0002ba0000047ab9 */ /* 0x000fe20000000a00 */
[----:B------:R-:W-:-:S02]  /*12bf0*/  IADD3 R81, P4, R20, 0xe000, RZ ;  /* 0x0000e00014517810 */ /* 0x000fc40007f9e0ff */
[----:B------:R-:W-:Y:S01]  /*12c00*/  LOP3.LUT R12, R12, 0xfffffff8, RZ, 0xc0, !PT ;  /* 0xfffffff80c0c7812 */ /* 0x000fe200078ec0ff */
[----:B------:R-:W-:Y:S01]  /*12c10*/  IMAD.IADD R9, R9, 0x1, R3 ;  /* 0x0000000109097824 */ /* 0x000fe200078e0203 */
[----:B------:R-:W-:Y:S01]  /*12c20*/  LOP3.LUT R68, R69, 0x380, RZ, 0xc0, !PT ;  /* 0x0000038045447812 */ /* 0x000fe200078ec0ff */
[----:B------:R-:W5:Y:S01]  /*12c30*/  LD.E.128 R48, desc[UR42][R48.64] ;  /* 0x0000002a30307980 */ /* 0x000f62000c101d00 */
[----:B------:R-:W-:Y:S01]  /*12c40*/  LOP3.LUT R72, R73, 0x380, RZ, 0xc0, !PT ;  /* 0x0000038049487812 */ /* 0x000fe200078ec0ff */
[----:B------:R-:W-:Y:S01]  /*12c50*/  IMAD.IADD R3, R11, 0x1, -R12 ;  /* 0x000000010b037824 */ /* 0x000fe200078e0a0c */
[----:B------:R-:W-:Y:S01]  /*12c60*/  LOP3.LUT R76, R77, 0x380, RZ, 0xc0, !PT ;  /* 0x000003804d4c7812 */ /* 0x000fe200078ec0ff */
[----:B------:R-:W5:Y:S01]  /*12c70*/  LD.E.128 R52, desc[UR42][R52.64] ;  /* 0x0000002a34347980 */ /* 0x000f62000c101d00 */
[----:B------:R-:W-:Y:S02]  /*12c80*/  LOP3.LUT R80, R81, 0x380, RZ, 0xc0, !PT ;  /* 0x0000038051507812 */ /* 0x000fe400078ec0ff */
[----:B------:R-:W-:Y:S01]  /*12c90*/  LOP3.LUT R25, R20, 0x380, RZ, 0xc0, !PT ;  /* 0x0000038014197812 */ /* 0x000fe200078ec0ff */
[----:B------:R-:W-:Y:S01]  /*12ca0*/  IMAD R3, R3, 0x20, R10 ;  /* 0x0000002003037824 */ /* 0x000fe200078e020a */
[----:B------:R-:W-:Y:S01]  /*12cb0*/  SHF.R.U64 R68, R68, 0x3, RZ ;  /* 0x0000000344447819 */ /* 0x000fe200000012ff */
[----:B------:R-:W5:Y:S01]  /*12cc0*/  LD.E.128 R56, desc[UR42][R56.64] ;  /* 0x0000002a38387980 */ /* 0x000f62000c101d00 */
[----:B------:R-:W-:-:S02]  /*12cd0*/  SHF.R.U64 R72, R72, 0x3, RZ ;  /* 0x0000000348487819 */ /* 0x000fc400000012ff */
[----:B------:R-:W-:Y:S01]  /*12ce0*/  SHF.R.U64 R76, R76, 0x3, RZ ;  /* 0x000000034c4c7819 */ /* 0x000fe200000012ff */
[----:B------:R-:W5:Y:S01]  /*12cf0*/  LD.E.128 R60, desc[UR42][R60.64] ;  /* 0x0000002a3c3c7980 */ /* 0x000f62000c101d00 */
[----:B------:R-:W-:Y:S02]  /*12d00*/  SHF.R.U64 R80, R80, 0x3, RZ ;  /* 0x0000000350507819 */ /* 0x000fe400000012ff */
[----:B------:R-:W-:Y:S01]  /*12d10*/  SHF.R.U64 R25, R25, 0x3, RZ ;  /* 0x0000000319197819 */ /* 0x000fe200000012ff */
[----:B------:R-:W-:Y:S01]  /*12d20*/  IMAD.WIDE.U32 R8, R207, UR4, R8 ;  /* 0x00000004cf087c25 */ /* 0x000fe2000f8e0008 */
[----:B------:R-:W-:Y:S01]  /*12d30*/  LOP3.LUT R68, R68, R69, RZ, 0x3c, !PT ;  /* 0x0000004544447212 */ /* 0x000fe200078e3cff */
        /* <DEDUP_REMOVED lines=9> */
[----:B------:R-:W-:Y:S01]  /*12dd0*/  SHF.R.S32.HI R13, RZ, 0x1f, R4 ;  /* 0x0000001fff0d7819 */ /* 0x000fe20000011404 */
[----:B------:R-:W-:Y:S01]  /*12de0*/  IMAD.MOV.U32 R25, RZ, RZ, R21 ;  /* 0x000000ffff197224 */ /* 0x000fe200078e0015 */
[----:B------:R-:W5:Y:S01]  /*12df0*/  LD.E.128 R68, desc[UR42][R68.64] ;  /* 0x0000002a44447980 */ /* 0x000f62000c101d00 */
[----:B------:R-:W-:-:S02]  /*12e00*/  IMAD.IADD R12, R222, 0x1, R3 ;  /* 0x00000001de0c7824 */ /* 0x000fc400078e0203 */
[----:B------:R-:W-:Y:S01]  /*12e10*/  IMAD R9, R207, UR5, R9 ;  /* 0x00000005cf097c24 */ /* 0x000fe2000f8e0209 */
[----:B------:R-:W-:Y:S01]  /*12e20*/  ULDC.64 UR4, c[0x0][0xaf0] ;  /* 0x0002bc0000047ab9 */ /* 0x000fe20000000a00 */
[----:B-1----:R-:W-:Y:S01]  /*12e30*/  @P1 IMAD.HI.U32 R3, R12, R15, RZ ;  /* 0x0000000f0c031227 */ /* 0x002fe200078e00ff */
[----:B------:R-:W5:Y:S03]  /*12e40*/  LD.E.128 R24, desc[UR42][R24.64] ;  /* 0x0000002a18187980 */ /* 0x000f66000c101d00 */
[----:B------:R-:W-:Y:S01]  /*12e50*/  IMAD R13, R13, UR4, RZ ;  /* 0x000000040d0d7c24 */ /* 0x000fe2000f8e02ff */
[----:B------:R-:W5:Y:S01]  /*12e60*/  LD.E.128 R72, desc[UR42][R72.64] ;  /* 0x0000002a48487980 */ /* 0x000f62000c101d00 */
[----:B------:R-:W-:-:S03]  /*12e70*/  IMAD.MOV.U32 R11, RZ, RZ, R12 ;  /* 0x000000ffff0b7224 */ /* 0x000fc600078e000c */
[----:B------:R-:W5:Y:S01]  /*12e80*/  LD.E.128 R76, desc[UR42][R76.64] ;  /* 0x0000002a4c4c7980 */ /* 0x000f62000c101d00 */
[----:B------:R-:W-:-:S03]  /*12e90*/  IMAD R13, R4, UR5, R13 ;  /* 0x00000005040d7c24 */ /* 0x000fc6000f8e020d */
[----:B------:R-:W5:Y:S01]  /*12ea0*/  LD.E.128 R80, desc[UR42][R80.64] ;  /* 0x0000002a50507980 */ /* 0x000f62000c101d00 */
[----:B------:R-:W-:Y:S01]  /*12eb0*/  IMAD.WIDE.U32 R8, R4, UR4, R8 ;  /* 0x0000000404087c25 */ /* 0x000fe2000f8e0008 */
[----:B0-----:R-:W-:Y:S01]  /*12ec0*/  @P1 SHF.R.U32.HI R11, RZ, R14, R3 ;  /* 0x0000000eff0b1219 */ /* 0x001fe20000011603 */
[----:B------:R-:W-:Y:S01]  /*12ed0*/  ULDC.64 UR4, c[0x0][0xae0] ;  /* 0x0002b80000047ab9 */ /* 0x000fe20000000a00 */
[----:B------:R-:W-:Y:S01]  /*12ee0*/  @!PT LDS RZ, [RZ] ;  /* 0x00000000fffff984 */ /* 0x000fe20000000800 */
[----:B------:R-:W-:Y:S01]  /*12ef0*/  @!PT LDS RZ, [RZ] ;  /* 0x00000000fffff984 */ /* 0x000fe20000000800 */
[----:B------:R-:W-:Y:S01]  /*12f00*/  @!PT LDS RZ, [RZ] ;  /* 0x00000000fffff984 */ /* 0x000fe20000000800 */
[----:B------:R-:W-:Y:S01]  /*12f10*/  @!PT LDS RZ, [RZ] ;  /* 0x00000000fffff984 */ /* 0x000fe20000000800 */
[----:B------:R0:W-:Y:S06]  /*12f20*/  MEMBAR.ALL.CTA ;  /* 0x0000000000007992 */ /* 0x0001ec0000008000 */
[----:B0-----:R-:W0:Y:S01]  /*12f30*/  FENCE.VIEW.ASYNC.S ;  /* 0x00000000000073c6 */ /* 0x001e220000000000 */
[----:B------:R-:W-:Y:S01]  /*12f40*/  IMAD.IADD R9, R9, 0x1, R13 ;  /* 0x0000000109097824 */ /* 0x000fe200078e020d */
[--C-:B------:R-:W-:Y:S01]  /*12f50*/  SHF.R.S32.HI R3, RZ, 0x1f, R11.reuse ;  /* 0x0000001fff037819 */ /* 0x100fe2000001140b */
[----:B------:R-:W-:-:S04]  /*12f60*/  IMAD.MOV R13, RZ, RZ, -R11 ;  /* 0x000000ffff0d7224 */ /* 0x000fc800078e0a0b */
[----:B------:R-:W-:Y:S02]  /*12f70*/  IMAD R4, R3, UR4, RZ ;  /* 0x0000000403047c24 */ /* 0x000fe4000f8e02ff */
[----:B------:R-:W-:Y:S02]  /*12f80*/  IMAD R13, R158, R13, R12 ;  /* 0x0000000d9e0d7224 */ /* 0x000fe400078e020c */
[----:B------:R-:W-:-:S04]  /*12f90*/  IMAD.WIDE.U32 R8, R11, UR4, R8 ;  /* 0x000000040b087c25 */ /* 0x000fc8000f8e0008 */
[----:B------:R-:W-:Y:S02]  /*12fa0*/  VIADD R3, R22, 0x22820 ;  /* 0x0002282016037836 */ /* 0x000fe40000000000 */
[----:B------:R-:W-:Y:S01]  /*12fb0*/  IMAD R11, R11, UR5, R4 ;  /* 0x000000050b0b7c24 */ /* 0x000fe2000f8e0204 */
[----:B------:R-:W-:Y:S01]  /*12fc0*/  SHF.R.S32.HI R4, RZ, 0x1f, R13 ;  /* 0x0000001fff047819 */ /* 0x000fe2000001140d */
[----:B------:R-:W-:Y:S01]  /*12fd0*/  ULDC.64 UR4, c[0x0][0xad8] ;  /* 0x0002b60000047ab9 */ /* 0x000fe20000000a00 */
[----:B------:R-:W-:Y:S01]  /*12fe0*/  PRMT R3, RZ, 0x654, R3 ;  /* 0x00000654ff037816 */ /* 0x000fe20000000003 */
[----:B------:R-:W-:Y:S02]  /*12ff0*/  IMAD.IADD R9, R9, 0x1, R11 ;  /* 0x0000000109097824 */ /* 0x000fe400078e020b */
[----:B------:R-:W-:Y:S01]  /*13000*/  IMAD R4, R4, UR4, RZ ;  /* 0x0000000404047c24 */ /* 0x000fe2000f8e02ff */
[----:B0-----:R0:W-:Y:S01]  /*13010*/  SYNCS.ARRIVE.TRANS64.RED.A1T0 RZ, [R3+URZ], RZ ;  /* 0x000000ff03ff79a7 */ /* 0x0011e2000810043f */
[----:B------:R-:W-:-:S04]  /*13020*/  IMAD.WIDE.U32 R8, R13, UR4, R8 ;  /* 0x000000040d087c25 */ /* 0x000fc8000f8e0008 */
[----:B0-----:R-:W-:Y:S01]  /*13030*/  IMAD R3, R13, UR5, R4 ;  /* 0x000000050d037c24 */ /* 0x001fe2000f8e0204 */
        /* <DEDUP_REMOVED lines=8> */
.L_x_14618:
[----:B------:R-:W-:Y:S01]  /*130c0*/  IMAD.IADD R21, R10, 0x1, R222 ;  /* 0x000000010a157824 */ /* 0x000fe200078e02de */
        /* <DEDUP_REMOVED lines=13> */
[----:B------:R-:W-:Y:S01]  /*131a0*/  VIADD R89, R212, 0xc0 ;  /* 0x000000c0d4597836 */ /* 0x000fe20000000000 */
[----:B------:R-:W-:-:S02]  /*131b0*/  SHF.R.S32.HI R12, RZ, 0x1f, R212 ;  /* 0x0000001fff0c7819 */ /* 0x000fc400000114d4 */
[----:B------:R-:W-:Y:S02]  /*131c0*/  SHF.R.S32.HI R92, RZ, 0x1f, R92 ;  /* 0x0000001fff5c7819 */ /* 0x000fe4000001145c */
[----:B------:R-:W-:Y:S02]  /*131d0*/  SHF.R.S32.HI R91, RZ, 0x1f, R91 ;  /* 0x0000001fff5b7819 */ /* 0x000fe4000001145b */
[CC--:B--2---:R-:W-:Y:S02]  /*131e0*/  @!P3 LEA R8, P5, R212.reuse, R14.reuse, 0x1 ;  /* 0x0000000ed408b211 */ /* 0x0c4fe400078a08ff */
[-C--:B------:R-:W-:Y:S02]  /*131f0*/  @!P2 LEA R10, P4, R15, R14.reuse, 0x1 ;  /* 0x0000000e0f0aa211 */ /* 0x080fe400078808ff */
[----:B-1----:R-:W-:Y:S02]  /*13200*/  @!P3 LEA.HI.X R9, R212, R3, R12, 0x1, P5 ;  /* 0x00000003d409b211 */ /* 0x002fe400028f0c0c */
[----:B------:R-:W-:-:S02]  /*13210*/  @!P1 LEA R12, P5, R90, R14, 0x1 ;  /* 0x0000000e5a0c9211 */ /* 0x000fc400078a08ff */
[-C--:B------:R-:W-:Y:S01]  /*13220*/  @!P2 LEA.HI.X R11, R15, R3.reuse, R92, 0x1, P4 ;  /* 0x000000030f0ba211 */ /* 0x080fe200020f0c5c */
        /* <DEDUP_REMOVED lines=8> */
.L_x_14410:
[----:B------:R-:W-:Y:S05]  /*132b0*/  BSYNC B1 ;  /* 0x0000000000017941 */ /* 0x000fea0003800000 */
.L_x_14409:
[----:B------:R-:W-:-:S03]  /*132c0*/  UMOV UR4, 0xffffffff ;  /* 0xffffffff00047882 */ /* 0x000fc60000000000 */
[----:B------:R-:W-:Y:S05]  /*132d0*/  BRA.DIV UR4, `(.L_x_14411) ;  /* 0x000000c204e07947 */ /* 0x000fea000b800000 */
[----:B-1----:R1:W4:Y:S04]  /*132e0*/  SHFL.IDX PT, R3, R20, 0x1, 0x181f ;  /* 0x00381f0014037f89 */ /* 0x00232800000e0000 */
[----:B--23--:R1:W2:Y:S02]  /*132f0*/  SHFL.IDX PT, R14, R4, 0x1, 0x181f ;  /* 0x00381f00040e7f89 */ /* 0x00c2a400000e0000 */
.L_x_14622:
[----:B------:R-:W-:Y:S01]  /*13300*/  VIADD R9, R21, 0x20 ;  /* 0x0000002015097836 */ /* 0x000fe20000000000 */
[----:B------:R-:W-:Y:S04]  /*13310*/  BSSY B1, `(.L_x_14412) ;  /* 0x000001e000017945 */ /* 0x000fe80003800000 */
[----:B------:R-:W-:-:S13]  /*13320*/  ISETP.GE.AND P0, PT, R9, R0, PT ;  /* 0x000000000900720c */ /* 0x000fda0003f06270 */
[----:B------:R-:W-:Y:S05]  /*13330*/  @P0 BRA `(.L_x_14413) ;  /* 0x00000000006c0947 */ /* 0x000fea0003800000 */
[C---:B------:R-:W-:Y:S01]  /*13340*/  VIADD R15, R212.reuse, 0x40 ;  /* 0x00000040d40f7836 */ /* 0x040fe20000000000 */
[----:B------:R-:W-:Y:S01]  /*13350*/  ULDC UR4, c[0x0][0xac8] ;  /* 0x0002b20000047ab9 */ /* 0x000fe20000000800 */
[C---:B-----5:R-:W-:Y:S01]  /*13360*/  VIADD R26, R212.reuse, 0x80 ;  /* 0x00000080d41a7836 */ /* 0x060fe20000000000 */
        /* <DEDUP_REMOVED lines=13> */
[----:B----4-:R-:W-:Y:S02]  /*13440*/  @!P3 LEA.HI.X R9, R212, R3, R12, 0x1, P5 ;  /* 0x00000003d409b211 */ /* 0x010fe400028f0c0c */
[----:B------:R-:W-:-:S02]  /*13450*/  @!P1 LEA R12, P5, R26, R14, 0x1 ;  /* 0x0000000e1a0c9211 */ /* 0x000fc400078a08ff */
[-C--:B------:R-:W-:Y:S01]  /*13460*/  @!P2 LEA.HI.X R11, R15, R3.reuse, R40, 0x1, P4 ;  /* 0x000000030f0ba211 */ /* 0x080fe200020f0c28 */
[----:B------:R3:W-:Y:S01]  /*13470*/  @!P3 ST.E.128 desc[UR42][R8.64], R28 ;  /* 0x0000001c0800b985 */ /* 0x0007e2000c101d2a */
[----:B------:R-:W-:Y:S02]  /*13480*/  SHF.R.S32.HI R25, RZ, 0x1f, R25 ;  /* 0x0000001fff197819 */ /* 0x000fe40000011419 */
[----:B------:R-:W-:Y:S01]  /*13490*/  @!P0 LEA R14, P4, R24, R14, 0x1 ;  /* 0x0000000e180e8211 */ /* 0x000fe200078808ff */
[----:B------:R3:W-:Y:S01]  /*134a0*/  @!P2 ST.E.128 desc[UR42][R10.64], R44 ;  /* 0x0000002c0a00a985 */ /* 0x0007e2000c101d2a */
[-C--:B------:R-:W-:Y:S02]  /*134b0*/  @!P1 LEA.HI.X R13, R26, R3.reuse, R27, 0x1, P5 ;  /* 0x000000031a0d9211 */ /* 0x080fe400028f0c1b */
[----:B------:R-:W-:-:S03]  /*134c0*/  @!P0 LEA.HI.X R15, R24, R3, R25, 0x1, P4 ;  /* 0x00000003180f8211 */ /* 0x000fc600020f0c19 */
[----:B------:R3:W-:Y:S04]  /*134d0*/  @!P1 ST.E.128 desc[UR42][R12.64], R60 ;  /* 0x0000003c0c009985 */ /* 0x0007e8000c101d2a */
[----:B------:R3:W-:Y:S02]  /*134e0*/  @!P0 ST.E.128 desc[UR42][R14.64], R76 ;  /* 0x0000004c0e008985 */ /* 0x0007e4000c101d2a */
.L_x_14413:
[----:B------:R-:W-:Y:S05]  /*134f0*/  BSYNC B1 ;  /* 0x0000000000017941 */ /* 0x000fea0003800000 */
.L_x_14412:
[----:B------:R-:W-:-:S03]  /*13500*/  UMOV UR4, 0xffffffff ;  /* 0xffffffff00047882 */ /* 0x000fc60000000000 */
[----:B------:R-:W-:Y:S05]  /*13510*/  BRA.DIV UR4, `(.L_x_14414) ;  /* 0x000000c204987947 */ /* 0x000fea000b800000 */
[----:B----4-:R4:W0:Y:S04]  /*13520*/  SHFL.IDX PT, R3, R20, 0x2, 0x181f ;  /* 0x00581f0014037f89 */ /* 0x01082800000e0000 */
[----:B--23--:R4:W2:Y:S02]  /*13530*/  SHFL.IDX PT, R14, R4, 0x2, 0x181f ;  /* 0x00581f00040e7f89 */ /* 0x00c8a400000e0000 */
.L_x_14626:
        /* <DEDUP_REMOVED lines=20> */
[----:B0-----:R-:W-:Y:S02]  /*13680*/  @!P3 LEA.HI.X R9, R212, R3, R12, 0x1, P5 ;  /* 0x00000003d409b211 */ /* 0x001fe400028f0c0c */
        /* <DEDUP_REMOVED lines=10> */
.L_x_14416:
[----:B------:R-:W-:Y:S05]  /*13730*/  BSYNC B1 ;  /* 0x0000000000017941 */ /* 0x000fea0003800000 */
.L_x_14415:
[----:B------:R-:W-:-:S03]  /*13740*/  UMOV UR4, 0xffffffff ;  /* 0xffffffff00047882 */ /* 0x000fc60000000000 */
[----:B------:R-:W-:Y:S05]  /*13750*/  BRA.DIV UR4, `(.L_x_14417) ;  /* 0x000000c204507947 */ /* 0x000fea000b800000 */
[----:B0-----:R0:W0:Y:S04]  /*13760*/  SHFL.IDX PT, R3, R20, 0x3, 0x181f ;  /* 0x00781f0014037f89 */ /* 0x00102800000e0000 */
[----:B--23--:R2:W3:Y:S02]  /*13770*/  SHFL.IDX PT, R14, R4, 0x3, 0x181f ;  /* 0x00781f00040e7f89 */ /* 0x00c4e400000e0000 */
.L_x_14630:
[----:B------:R-:W-:-:S05]  /*13780*/  VIADD R9, R21, 0x60 ;  /* 0x0000006015097836 */ /* 0x000fca0000000000 */
[----:B------:R-:W-:-:S13]  /*13790*/  ISETP.GE.AND P0, PT, R9, R0, PT ;  /* 0x000000000900720c */ /* 0x000fda0003f06270 */
[----:B------:R-:W-:Y:S05]  /*137a0*/  @P0 BRA `(.L_x_14418) ;  /* 0x0000002c00e80947 */ /* 0x000fea0003800000 */
[C---:B01--4-:R-:W-:Y:S01]  /*137b0*/  VIADD R20, R212.reuse, 0x40 ;  /* 0x00000040d4147836 */ /* 0x053fe20000000000 */
[----:B------:R-:W-:Y:S01]  /*137c0*/  ULDC UR4, c[0x0][0xac8] ;  /* 0x0002b20000047ab9 */ /* 0x000fe20000000800 */
[C---:B--2---:R-:W-:Y:S01]  /*137d0*/  VIADD R4, R212.reuse, 0x80 ;  /* 0x00000080d4047836 */ /* 0x044fe20000000000 */
[C---:B------:R-:W-:Y:S01]  /*137e0*/  ISETP.GE.AND P3, PT, R212.reuse, UR4, PT ;  /* 0x00000004d4007c0c */ /* 0x040fe2000bf66270 */
[----:B-----5:R-:W-:Y:S01]  /*137f0*/  VIADD R24, R212, 0x40 ;  /* 0x00000040d4187836 */ /* 0x020fe20000000000 */
[----:B------:R-:W-:Y:S01]  /*13800*/  ISETP.GE.AND P4, PT, R20, UR4, PT ;  /* 0x0000000414007c0c */ /* 0x000fe2000bf86270 */
[----:B------:R-:W-:Y:S01]  /*13810*/  VIADD R15, R212, 0x80 ;  /* 0x00000080d40f7836 */ /* 0x000fe20000000000 */
[----:B------:R-:W-:Y:S02]  /*13820*/  ISETP.GE.AND P5, PT, R4, UR4, PT ;  /* 0x0000000404007c0c */ /* 0x000fe4000bfa6270 */
[----:B------:R-:W-:Y:S02]  /*13830*/  SHF.R.S32.HI R25, RZ, 0x1f, R212 ;  /* 0x0000001fff197819 */ /* 0x000fe400000114d4 */
[----:B------:R-:W-:-:S02]  /*13840*/  SHF.R.S32.HI R24, RZ, 0x1f, R24 ;  /* 0x0000001fff187819 */ /* 0x000fc40000011418 */
[----:B------:R-:W-:-:S03]  /*13850*/  SHF.R.S32.HI R15, RZ, 0x1f, R15 ;  /* 0x0000001fff0f7819 */ /* 0x000fc6000001140f */
[-C--:B---3--:R-:W-:Y:S02]  /*13860*/  @!P3 LEA R8, P0, R212, R14.reuse, 0x1 ;  /* 0x0000000ed408b211 */ /* 0x088fe400078008ff */
        /* <DEDUP_REMOVED lines=12> */
[----:B------:R-:W-:-:S04]  /*13930*/  LEA R14, P0, R4, R14, 0x1 ;  /* 0x0000000e040e7211 */ /* 0x000fc800078008ff */
[----:B------:R-:W-:-:S04]  /*13940*/  SHF.R.S32.HI R20, RZ, 0x1f, R20 ;  /* 0x0000001fff147819 */ /* 0x000fc80000011414 */
[----:B------:R-:W-:-:S05]  /*13950*/  LEA.HI.X R15, R4, R3, R20, 0x1, P0 ;  /* 0x00000003040f7211 */ /* 0x000fca00000f0c14 */
[----:B------:R1:W-:Y:S01]  /*13960*/  ST.E.128 desc[UR42][R14.64], R84 ;  /* 0x000000540e007985 */ /* 0x0003e2000c101d2a */
[----:B------:R-:W-:Y:S05]  /*13970*/  BRA `(.L_x_14418) ;  /* 0x0000002c00747947 */ /* 0x000fea0003800000 */
.L_x_14407:
        /* <DEDUP_REMOVED lines=29> */
[----:B------:R-:W-:Y:S01]  /*13b50*/  ULDC.64 UR4, c[0x0][0xb28] ;  /* 0x0002ca0000047ab9 */ /* 0x000fe20000000a00 */
[----:B------:R-:W-:Y:S02]  /*13b60*/  VIADD R10, R22, 0x22820 ;  /* 0x00022820160a7836 */ /* 0x000fe40000000000 */
[----:B------:R-:W-:Y:S01]  /*13b70*/  IMAD.IADD R9, R9, 0x1, R4 ;  /* 0x0000000109097824 */ /* 0x000fe200078e0204 */
[----:B------:R-:W-:Y:S02]  /*13b80*/  SHF.R.S32.HI R4, RZ, 0x1f, R3 ;  /* 0x0000001fff047819 */ /* 0x000fe40000011403 */
[----:B------:R-:W-:Y:S01]  /*13b90*/  PRMT R10, RZ, 0x654, R10 ;  /* 0x00000654ff0a7816 */ /* 0x000fe2000000000a */
[----:B------:R-:W-:-:S03]  /*13ba0*/  IMAD.WIDE.U32 R8, R3, UR4, R8 ;  /* 0x0000000403087c25 */ /* 0x000fc6000f8e0008 */
[----:B------:R0:W-:Y:S01]  /*13bb0*/  SYNCS.ARRIVE.TRANS64.RED.A1T0 RZ, [R10+URZ], RZ ;  /* 0x000000ff0aff79a7 */ /* 0x0001e2000810043f */
        /* <DEDUP_REMOVED lines=10> */
.L_x_14633:
        /* <DEDUP_REMOVED lines=28> */
[----:B------:R1:W-:Y:S04]  /*13e20*/  @!P0 ST.E.64 desc[UR42][R8.64], R28 ;  /* 0x0000001c08008985 */ /* 0x0003e8000c101b2a */
[----:B------:R-:W5:Y:S04]  /*13e30*/  LDL R13, [R1+0xa0] ;  /* 0x0000a000010d7983 */ /* 0x000f680000100800 */
[----:B-1----:R-:W4:Y:S01]  /*13e40*/  LDL R28, [R1+0x128] ;  /* 0x00012800011c7983 */ /* 0x002f220000100800 */
[----:B------:R-:W-:-:S02]  /*13e50*/  ISETP.GE.AND P0, PT, R10, UR4, PT ;  /* 0x000000040a007c0c */ /* 0x000fc4000bf06270 */
[----:B------:R-:W-:Y:S01]  /*13e60*/  ISETP.GE.AND P1, PT, R14, UR4, PT ;  /* 0x000000040e007c0c */ /* 0x000fe2000bf26270 */
[----:B------:R-:W5:Y:S10]  /*13e70*/  LDL R29, [R1+0x84] ;  /* 0x00008400011d7983 */ /* 0x000f740000100800 */
[----:B------:R-:W-:-:S04]  /*13e80*/  @!P0 LEA R8, P2, R10, R12, 0x2 ;  /* 0x0000000c0a088211 */ /* 0x000fc800078410ff */
[----:B------:R-:W-:Y:S02]  /*13e90*/  @!P0 LEA.HI.X R9, R10, R20, R158, 0x2, P2 ;  /* 0x000000140a098211 */ /* 0x000fe400010f149e */
[----:B------:R-:W5:Y:S04]  /*13ea0*/  LDL R10, [R1+0x9c] ;  /* 0x00009c00010a7983 */ /* 0x000f680000100800 */
[----:B------:R1:W-:Y:S01]  /*13eb0*/  @!P0 ST.E.64 desc[UR42][R8.64], R32 ;  /* 0x0000002008008985 */ /* 0x0003e2000c101b2a */
[----:B------:R-:W-:Y:S02]  /*13ec0*/  ISETP.GE.AND P0, PT, R11, UR4, PT ;  /* 0x000000040b007c0c */ /* 0x000fe4000bf06270 */
[C---:B-1----:R-:W-:Y:S01]  /*13ed0*/  @!P1 LEA R8, P2, R14.reuse, R12, 0x2 ;  /* 0x0000000c0e089211 */ /* 0x042fe200078410ff */
[----:B------:R-:W5:Y:S03]  /*13ee0*/  LDL R33, [R1+0x98] ;  /* 0x0000980001217983 */ /* 0x000f660000100800 */
[----:B------:R-:W-:Y:S01]  /*13ef0*/  @!P1 LEA.HI.X R9, R14, R20, R157, 0x2, P2 ;  /* 0x000000140e099211 */ /* 0x000fe200010f149d */
[----:B------:R-:W5:Y:S04]  /*13f00*/  LDL R32, [R1+0x118] ;  /* 0x0001180001207983 */ /* 0x000f680000100800 */
[----:B------:R1:W-:Y:S01]  /*13f10*/  @!P1 ST.E.64 desc[UR42][R8.64], R36 ;  /* 0x0000002408009985 */ /* 0x0003e2000c101b2a */
[----:B------:R-:W-:-:S03]  /*13f20*/  ISETP.GE.AND P1, PT, R155, UR4, PT ;  /* 0x000000049b007c0c */ /* 0x000fc6000bf26270 */
[----:B------:R-:W5:Y:S01]  /*13f30*/  LDL R14, [R1+0x124] ;  /* 0x00012400010e7983 */ /* 0x000f620000100800 */
[----:B-1----:R-:W-:-:S03]  /*13f40*/  @!P0 LEA R8, P2, R11, R12, 0x2 ;  /* 0x0000000c0b088211 */ /* 0x002fc600078410ff */
[----:B------:R-:W5:Y:S01]  /*13f50*/  LDL R36, [R1+0x108] ;  /* 0x0001080001247983 */ /* 0x000f620000100800 */
[----:B------:R-:W-:-:S03]  /*13f60*/  @!P0 LEA.HI.X R9, R11, R20, R15, 0x2, P2 ;  /* 0x000000140b098211 */ /* 0x000fc600010f140f */
[----:B------:R-:W5:Y:S04]  /*13f70*/  LDL R37, [R1+0x80] ;  /* 0x0000800001257983 */ /* 0x000f680000100800 */
[----:B------:R1:W-:Y:S01]  /*13f80*/  @!P0 ST.E.64 desc[UR42][R8.64], R40 ;  /* 0x0000002808008985 */ /* 0x0003e2000c101b2a */
[----:B------:R-:W-:-:S03]  /*13f90*/  ISETP.GE.AND P0, PT, R154, UR4, PT ;  /* 0x000000049a007c0c */ /* 0x000fc6000bf06270 */
[----:B------:R-:W5:Y:S04]  /*13fa0*/  LDL R11, [R1+0x120] ;  /* 0x00012000010b7983 */ /* 0x000f680000100800 */
[----:B------:R-:W5:Y:S01]  /*13fb0*/  LDL R15, [R1+0x8c] ;  /* 0x00008c00010f7983 */ /* 0x000f620000100800 */
[----:B-1----:R-:W-:-:S03]  /*13fc0*/  @!P1 LEA R8, P2, R155, R12, 0x2 ;  /* 0x0000000c9b089211 */ /* 0x002fc600078410ff */
[----:B------:R-:W5:Y:S01]  /*13fd0*/  LDL R40, [R1+0x11c] ;  /* 0x00011c0001287983 */ /* 0x000f620000100800 */
[----:B------:R-:W-:-:S03]  /*13fe0*/  @!P1 LEA.HI.X R9, R155, R20, R156, 0x2, P2 ;  /* 0x000000149b099211 */ /* 0x000fc600010f149c */
[----:B------:R-:W5:Y:S04]  /*13ff0*/  LDL R41, [R1+0x88] ;  /* 0x0000880001297983 */ /* 0x000f680000100800 */
[----:B------:R1:W-:Y:S02]  /*14000*/  @!P1 ST.E.64 desc[UR42][R8.64], R44 ;  /* 0x0000002c08009985 */ /* 0x0003e4000c101b2a */
[----:B-1----:R-:W-:Y:S02]  /*14010*/  @!P0 LEA R8, P2, R154, R12, 0x2 ;  /* 0x0000000c9a088211 */ /* 0x002fe400078410ff */
[----:B------:R-:W5:Y:S04]  /*14020*/  LDL R45, [R1+0x114] ;  /* 0x00011400012d7983 */ /* 0x000f680000100800 */
[----:B------:R-:W5:Y:S01]  /*14030*/  LDL R44, [R1+0x10c] ;  /* 0x00010c00012c7983 */ /* 0x000f620000100800 */
[----:B--2---:R-:W-:-:S02]  /*14040*/  ISETP.GE.AND P1, PT, R21, UR4, PT ;  /* 0x0000000415007c0c */ /* 0x004fc4000bf26270 */
[----:B---3--:R-:W-:-:S05]  /*14050*/  @!P0 LEA.HI.X R9, R154, R20, R153, 0x2, P2 ;  /* 0x000000149a098211 */ /* 0x008fca00010f1499 */
[----:B------:R1:W-:Y:S06]  /*14060*/  @!P0 ST.E.64 desc[UR42][R8.64], R48 ;  /* 0x0000003008008985 */ /* 0x0003ec000c101b2a */
[C---:B-1----:R-:W-:Y:S01]  /*14070*/  @!P1 LEA R8, P2, R21.reuse, R12, 0x2 ;  /* 0x0000000c15089211 */ /* 0x042fe200078410ff */
[----:B------:R-:W2:Y:S03]  /*14080*/  LDL R49, [R1+0x64] ;  /* 0x0000640001317983 */ /* 0x000ea60000100800 */
[----:B----4-:R-:W-:Y:S01]  /*14090*/  @!P1 LEA.HI.X R9, R21, R20, R28, 0x2, P2 ;  /* 0x0000001415099211 */ /* 0x010fe200010f141c */
[----:B------:R-:W3:Y:S04]  /*140a0*/  LDL R48, [R1+0xe0] ;  /* 0x0000e00001307983 */ /* 0x000ee80000100800 */
[----:B------:R-:W4:Y:S01]  /*140b0*/  LDL R28, [R1+0x110] ;  /* 0x00011000011c7983 */ /* 0x000f220000100800 */
[----:B-----5:R-:W-:-:S03]  /*140c0*/  ISETP.GE.AND P0, PT, R13, UR4, PT ;  /* 0x000000040d007c0c */ /* 0x020fc6000bf06270 */
[----:B------:R1:W-:Y:S04]  /*140d0*/  @!P1 ST.E.64 desc[UR42][R8.64], R52 ;  /* 0x0000003408009985 */ /* 0x0003e8000c101b2a */
[----:B------:R-:W5:Y:S01]  /*140e0*/  LDL R21, [R1+0x78] ;  /* 0x0000780001157983 */ /* 0x000f620000100800 */
[----:B------:R-:W-:-:S05]  /*140f0*/  ISETP.GE.AND P1, PT, R10, UR4, PT ;  /* 0x000000040a007c0c */ /* 0x000fca000bf26270 */
[----:B-1----:R-:W-:Y:S01]  /*14100*/  @!P0 LEA R8, P2, R13, R12, 0x2 ;  /* 0x0000000c0d088211 */ /* 0x002fe200078410ff */
[----:B------:R-:W2:Y:S04]  /*14110*/  LDL R53, [R1+0x68] ;  /* 0x0000680001357983 */ /* 0x000ea80000100800 */
[----:B------:R-:W3:Y:S01]  /*14120*/  LDL R52, [R1+0xe8] ;  /* 0x0000e80001347983 */ /* 0x000ee20000100800 */
[----:B------:R-:W-:Y:S02]  /*14130*/  ISETP.GE.AND P3, PT, R33, UR4, PT ;  /* 0x0000000421007c0c */ /* 0x000fe4000bf66270 */
[----:B------:R-:W-:Y:S02]  /*14140*/  @!P0 LEA.HI.X R9, R13, R20, R14, 0x2, P2 ;  /* 0x000000140d098211 */ /* 0x000fe400010f140e */
[----:B------:R-:W5:Y:S04]  /*14150*/  LDL R14, [R1+0x7c] ;  /* 0x00007c00010e7983 */ /* 0x000f680000100800 */
[----:B------:R1:W-:Y:S01]  /*14160*/  @!P0 ST.E.64 desc[UR42][R8.64], R56 ;  /* 0x0000003808008985 */ /* 0x0003e2000c101b2a */
[----:B------:R-:W-:-:S03]  /*14170*/  ISETP.GE.AND P2, PT, R25, UR4, PT ;  /* 0x0000000419007c0c */ /* 0x000fc6000bf46270 */
[----:B------:R-:W2:Y:S01]  /*14180*/  LDL R13, [R1+0x74] ;  /* 0x00007400010d7983 */ /* 0x000ea20000100800 */
[----:B-1----:R-:W-:-:S03]  /*14190*/  @!P1 LEA R8, P0, R10, R12, 0x2 ;  /* 0x0000000c0a089211 */ /* 0x002fc600078010ff */
[----:B------:R-:W3:Y:S01]  /*141a0*/  LDL R56, [R1+0xec] ;  /* 0x0000ec0001387983 */ /* 0x000ee20000100800 */
[----:B------:R-:W-:-:S05]  /*141b0*/  @!P1 LEA.HI.X R9, R10, R20, R11, 0x2, P0 ;  /* 0x000000140a099211 */ /* 0x000fca00000f140b */
[----:B------:R1:W-:Y:S01]  /*141c0*/  @!P1 ST.E.64 desc[UR42][R8.64], R60 ;  /* 0x0000003c08009985 */ /* 0x0003e2000c101b2a */
[----:B------:R-:W-:Y:S02]  /*141d0*/  ISETP.GE.AND P1, PT, R15, UR4, PT ;  /* 0x000000040f007c0c */ /* 0x000fe4000bf26270 */
[-C--:B------:R-:W-:Y:S02]  /*141e0*/  @!P2 LEA R10, P5, R25, R12.reuse, 0x2 ;  /* 0x0000000c190aa211 */ /* 0x080fe400078a10ff */
[----:B-1----:R-:W-:-:S04]  /*141f0*/  @!P3 LEA R8, P4, R33, R12, 0x2 ;  /* 0x0000000c2108b211 */ /* 0x002fc800078810ff */
[-C--:B------:R-:W-:Y:S02]  /*14200*/  @!P3 LEA.HI.X R9, R33, R20.reuse, R40, 0x2, P4 ;  /* 0x000000142109b211 */ /* 0x080fe400020f1428 */
[----:B------:R-:W3:Y:S01]  /*14210*/  LDL R33, [R1+0x100] ;  /* 0x0001000001217983 */ /* 0x000ee20000100800 */
[----:B------:R-:W-:-:S03]  /*14220*/  @!P2 LEA.HI.X R11, R25, R20, R32, 0x2, P5 ;  /* 0x00000014190ba211 */ /* 0x000fc600028f1420 */
[----:B------:R-:W3:Y:S01]  /*14230*/  LDL R40, [R1+0x104] ;  /* 0x0001040001287983 */ /* 0x000ee20000100800 */
[----:B------:R-:W-:-:S03]  /*14240*/  ISETP.GE.AND P0, PT, R152, UR4, PT ;  /* 0x0000000498007c0c */ /* 0x000fc6000bf06270 */
[----:B------:R-:W-:Y:S04]  /*14250*/  @!P3 ST.E.64 desc[UR42][R8.64], R64 ;  /* 0x000000400800b985 */ /* 0x000fe8000c101b2a */
[----:B------:R1:W-:Y:S01]  /*14260*/  @!P2 ST.E.64 desc[UR42][R10.64], R68 ;  /* 0x000000440a00a985 */ /* 0x0003e2000c101b2a */
[----:B------:R-:W-:-:S03]  /*14270*/  ISETP.GE.AND P2, PT, R29, UR4, PT ;  /* 0x000000041d007c0c */ /* 0x000fc6000bf46270 */
[----:B------:R-:W3:Y:S04]  /*14280*/  LDL R32, [R1+0x70] ;  /* 0x0000700001207983 */ /* 0x000ee80000100800 */
[----:B------:R-:W3:Y:S01]  /*14290*/  LDL R25, [R1+0x6c] ;  /* 0x00006c0001197983 */ /* 0x000ee20000100800 */
[-C--:B-1----:R-:W-:Y:S02]  /*142a0*/  @!P1 LEA R10, P5, R15, R12.reuse, 0x2 ;  /* 0x0000000c0f0a9211 */ /* 0x082fe400078a10ff */
[----:B------:R-:W-:-:S04]  /*142b0*/  @!P0 LEA R8, P4, R152, R12, 0x2 ;  /* 0x0000000c98088211 */ /* 0x000fc800078810ff */
[-C--:B------:R-:W-:Y:S02]  /*142c0*/  @!P0 LEA.HI.X R9, R152, R20.reuse, R45, 0x2, P4 ;  /* 0x0000001498098211 */ /* 0x080fe400020f142d */
[----:B------:R-:W-:Y:S01]  /*142d0*/  ISETP.GE.AND P3, PT, R41, UR4, PT ;  /* 0x0000000429007c0c */ /* 0x000fe2000bf66270 */
[----:B------:R-:W3:Y:S04]  /*142e0*/  LDL R45, [R1+0x5c] ;  /* 0x00005c00012d7983 */ /* 0x000ee80000100800 */
[----:B------:R-:W-:Y:S01]  /*142f0*/  @!P0 ST.E.64 desc[UR42][R8.64], R72 ;  /* 0x0000004808008985 */ /* 0x000fe2000c101b2a */
[----:B----4-:R-:W-:-:S03]  /*14300*/  @!P1 LEA.HI.X R11, R15, R20, R28, 0x2, P5 ;  /* 0x000000140f0b9211 */ /* 0x010fc600028f141c */
[----:B------:R-:W4:Y:S04]  /*14310*/  LDL R15, [R1+0xf8] ;  /* 0x0000f800010f7983 */ /* 0x000f280000100800 */
[----:B------:R-:W4:Y:S04]  /*14320*/  LDL R28, [R1+0xfc] ;  /* 0x0000fc00011c7983 */ /* 0x000f280000100800 */
[----:B------:R1:W-:Y:S02]  /*14330*/  @!P1 ST.E.64 desc[UR42][R10.64], R76 ;  /* 0x0000004c0a009985 */ /* 0x0003e4000c101b2a */
[----:B-1----:R-:W-:-:S04]  /*14340*/  @!P2 LEA R10, P5, R29, R12, 0x2 ;  /* 0x0000000c1d0aa211 */ /* 0x002fc800078a10ff */
[----:B------:R-:W-:Y:S02]  /*14350*/  @!P2 LEA.HI.X R11, R29, R20, R36, 0x2, P5 ;  /* 0x000000141d0ba211 */ /* 0x000fe400028f1424 */
[----:B------:R-:W4:Y:S04]  /*14360*/  LDL R36, [R1+0xf4] ;  /* 0x0000f40001247983 */ /* 0x000f280000100800 */
[----:B------:R-:W4:Y:S01]  /*14370*/  LDL R29, [R1+0xf0] ;  /* 0x0000f000011d7983 */ /* 0x000f220000100800 */
[----:B------:R-:W-:Y:S02]  /*14380*/  @!P3 LEA R8, P4, R41, R12, 0x2 ;  /* 0x0000000c2908b211 */ /* 0x000fe400078810ff */
[----:B------:R-:W-:Y:S02]  /*14390*/  ISETP.GE.AND P0, PT, R37, UR4, PT ;  /* 0x0000000425007c0c */ /* 0x000fe4000bf06270 */
[----:B------:R-:W-:-:S02]  /*143a0*/  @!P3 LEA.HI.X R9, R41, R20, R44, 0x2, P4 ;  /* 0x000000142909b211 */ /* 0x000fc400020f142c */
[----:B------:R-:W4:Y:S01]  /*143b0*/  LDL R41, [R1+0x58] ;  /* 0x0000580001297983 */ /* 0x000f220000100800 */
[----:B-----5:R-:W-:-:S03]  /*143c0*/  ISETP.GE.AND P1, PT, R14, UR4, PT ;  /* 0x000000040e007c0c */ /* 0x020fc6000bf26270 */
[----:B------:R-:W-:Y:S04]  /*143d0*/  @!P3 ST.E.64 desc[UR42][R8.64], R80 ;  /* 0x000000500800b985 */ /* 0x000fe8000c101b2a */
[----:B------:R1:W-:Y:S01]  /*143e0*/  @!P2 ST.E.64 desc[UR42][R10.64], R84 ;  /* 0x000000540a00a985 */ /* 0x0003e2000c101b2a */
[----:B--2---:R-:W-:-:S03]  /*143f0*/  ISETP.GE.AND P2, PT, R13, UR4, PT ;  /* 0x000000040d007c0c */ /* 0x004fc6000bf46270 */
[----:B------:R-:W2:Y:S02]  /*14400*/  LDL R44, [R1+0xdc] ;  /* 0x0000dc00012c7983 */ /* 0x000ea40000100800 */
[CC--:B-1----:R-:W-:Y:S02]  /*14410*/  @!P1 LEA R10, P5, R14.reuse, R12.reuse, 0x2 ;  /* 0x0000000c0e0a9211 */ /* 0x0c2fe400078a10ff */
[----:B------:R-:W-:Y:S02]  /*14420*/  @!P0 LEA R8, P4, R37, R12, 0x2 ;  /* 0x0000000c25088211 */ /* 0x000fe400078810ff */
[----:B------:R-:W-:Y:S02]  /*14430*/  ISETP.GE.AND P3, PT, R21, UR4, PT ;  /* 0x0000000415007c0c */ /* 0x000fe4000bf66270 */
[-C--:B---3--:R-:W-:Y:S02]  /*14440*/  @!P1 LEA.HI.X R11, R14, R20.reuse, R33, 0x2, P5 ;  /* 0x000000140e0b9211 */ /* 0x088fe400028f1421 */
[----:B------:R-:W3:Y:S01]  /*14450*/  LDL R14, [R1+0x60] ;  /* 0x00006000010e7983 */ /* 0x000ee20000100800 */
        /* <DEDUP_REMOVED lines=10> */
[----:B----4-:R-:W-:-:S02]  /*14500*/  @!P2 LEA.HI.X R11, R13, R20, R15, 0x2, P5 ;  /* 0x000000140d0ba211 */ /* 0x010fc400028f140f */
[----:B------:R-:W4:Y:S04]  /*14510*/  LDL R15, [R1+0xe4] ;  /* 0x0000e400010f7983 */ /* 0x000f280000100800 */
[----:B------:R-:W2:Y:S01]  /*14520*/  LDL R13, [R1+0x4c] ;  /* 0x00004c00010d7983 */ /* 0x000ea20000100800 */
[----:B------:R-:W-:-:S03]  /*14530*/  @!P3 LEA.HI.X R9, R21, R20, R28, 0x2, P4 ;  /* 0x000000141509b211 */ /* 0x000fc600020f141c */
[----:B------:R-:W2:Y:S04]  /*14540*/  LDL R28, [R1+0x48] ;  /* 0x00004800011c7983 */ /* 0x000ea80000100800 */
[----:B------:R-:W2:Y:S04]  /*14550*/  LDL R21, [R1+0x44] ;  /* 0x0000440001157983 */ /* 0x000ea80000100800 */
[----:B------:R1:W-:Y:S04]  /*14560*/  @!P3 ST.E.64 desc[UR42][R8.64], R96 ;  /* 0x000000600800b985 */ /* 0x0003e8000c101b2a */
[----:B------:R0:W-:Y:S01]  /*14570*/  @!P2 ST.E.64 desc[UR42][R10.64], R100 ;  /* 0x000000640a00a985 */ /* 0x0001e2000c101b2a */
[----:B-1----:R-:W-:-:S04]  /*14580*/  @!P0 LEA R8, P5, R32, R12, 0x2 ;  /* 0x0000000c20088211 */ /* 0x002fc800078a10ff */
[----:B------:R-:W-:Y:S02]  /*14590*/  @!P0 LEA.HI.X R9, R32, R20, R36, 0x2, P5 ;  /* 0x0000001420098211 */ /* 0x000fe400028f1424 */
        /* <DEDUP_REMOVED lines=16> */
[----:B------:R0:W-:Y:S01]  /*146a0*/  @!P3 ST.E.64 desc[UR42][R8.64], R112 ;  /* 0x000000700800b985 */ /* 0x0001e2000c101b2a */
[----:B---3--:R-:W-:-:S03]  /*146b0*/  ISETP.GE.AND P2, PT, R14, UR4, PT ;  /* 0x000000040e007c0c */ /* 0x008fc6000bf46270 */
[----:B------:R1:W-:Y:S01]  /*146c0*/  @!P4 ST.E.64 desc[UR42][R10.64], R116 ;  /* 0x000000740a00c985 */ /* 0x0003e2000c101b2a */
[----:B-----5:R-:W-:-:S09]  /*146d0*/  ISETP.GE.AND P4, PT, R37, UR4, PT ;  /* 0x0000000425007c0c */ /* 0x020fd2000bf86270 */
[-C--:B0-----:R-:W-:Y:S02]  /*146e0*/  @!P2 LEA R8, P3, R14, R12.reuse, 0x2 ;  /* 0x0000000c0e08a211 */ /* 0x081fe400078610ff */
[----:B-1----:R-:W-:-:S04]  /*146f0*/  @!P1 LEA R10, P5, R45, R12, 0x2 ;  /* 0x0000000c2d0a9211 */ /* 0x002fc800078a10ff */
[-C--:B------:R-:W-:Y:S02]  /*14700*/  @!P1 LEA.HI.X R11, R45, R20.reuse, R48, 0x2, P5 ;  /* 0x000000142d0b9211 */ /* 0x080fe400028f1430 */
[----:B----4-:R-:W-:Y:S02]  /*14710*/  @!P2 LEA.HI.X R9, R14, R20, R15, 0x2, P3 ;  /* 0x000000140e09a211 */ /* 0x010fe400018f140f */
        /* <DEDUP_REMOVED lines=13> */
[----:B--2---:R-:W-:Y:S02]  /*147f0*/  @!P3 LEA R14, P4, R13, R12, 0x2 ;  /* 0x0000000c0d0eb211 */ /* 0x004fe400078810ff */
[-C--:B------:R-:W-:Y:S02]  /*14800*/  @!P2 LEA.HI.X R11, R33, R20.reuse, R36, 0x2, P5 ;  /* 0x00000014210ba211 */ /* 0x080fe400028f1424 */
[----:B------:R-:W-:Y:S02]  /*14810*/  @!P3 LEA.HI.X R15, R13, R20, R32, 0x2, P4 ;  /* 0x000000140d0fb211 */ /* 0x000fe400020f1420 */
[CC--:B0-----:R-:W-:Y:S02]  /*14820*/  @!P1 LEA R8, P5, R28.reuse, R12.reuse, 0x2 ;  /* 0x0000000c1c089211 */ /* 0x0c1fe400078a10ff */
[----:B------:R-:W-:Y:S02]  /*14830*/  @!P0 LEA R12, P4, R21, R12, 0x2 ;  /* 0x0000000c150c8211 */ /* 0x000fe400078810ff */
[----:B------:R-:W-:-:S02]  /*14840*/  @!P1 LEA.HI.X R9, R28, R20, R29, 0x2, P5 ;  /* 0x000000141c099211 */ /* 0x000fc400028f141d */
[----:B------:R-:W-:Y:S01]  /*14850*/  @!P0 LEA.HI.X R13, R21, R20, R25, 0x2, P4 ;  /* 0x00000014150d8211 */ /* 0x000fe200020f1419 */
[----:B------:R3:W-:Y:S04]  /*14860*/  @!P2 ST.E.64 desc[UR42][R10.64], R136 ;  /* 0x000000880a00a985 */ /* 0x0007e8000c101b2a */
[----:B------:R3:W-:Y:S04]  /*14870*/  @!P3 ST.E.64 desc[UR42][R14.64], R140 ;  /* 0x0000008c0e00b985 */ /* 0x0007e8000c101b2a */
[----:B------:R3:W-:Y:S04]  /*14880*/  @!P1 ST.E.64 desc[UR42][R8.64], R144 ;  /* 0x0000009008009985 */ /* 0x0007e8000c101b2a */
[----:B------:R3:W-:Y:S02]  /*14890*/  @!P0 ST.E.64 desc[UR42][R12.64], R148 ;  /* 0x000000940c008985 */ /* 0x0007e4000c101b2a */
.L_x_14421:
[----:B------:R-:W-:Y:S05]  /*148a0*/  BSYNC B1 ;  /* 0x0000000000017941 */ /* 0x000fea0003800000 */
.L_x_14420:
[----:B------:R-:W-:-:S03]  /*148b0*/  UMOV UR4, 0xffffffff ;  /* 0xffffffff00047882 */ /* 0x000fc60000000000 */
[----:B------:R-:W-:Y:S05]  /*148c0*/  BRA.DIV UR4, `(.L_x_14422) ;  /* 0x000000b204747947 */ /* 0x000fea000b800000 */
[----:B0-----:R-:W0:Y:S04]  /*148d0*/  SHFL.IDX PT, R4, R4, 0x1, 0x1c1f ;  /* 0x003c1f0004047f89 */ /* 0x001e2800000e0000 */
[----:B------:R-:W4:Y:S02]  /*148e0*/  SHFL.IDX PT, R3, R3, 0x1, 0x1c1f ;  /* 0x003c1f0003037f89 */ /* 0x000f2400000e0000 */
.L_x_14637:
        /* <DEDUP_REMOVED lines=40> */
[----:B-1----:R-:W2:Y:S01]  /*14b70*/  LDL R20, [R1+0x44] ;  /* 0x0000440001147983 */ /* 0x002ea20000100800 */
        /* <DEDUP_REMOVED lines=125> */
[-C--:B0-----:R-:W-:Y:S02]  /*15350*/  @!P4 LEA R10, P0, R52, R3.reuse, 0x2 ;  /* 0x00000003340ac211 */ /* 0x081fe400078010ff */
        /* <DEDUP_REMOVED lines=42> */
.L_x_14405:
[----:B------:R-:W4:Y:S01]  /*15600*/  LDL.LU R10, [R1+0x34] ;  /* 0x00003400010a7983 */ /* 0x000f220000300800 */
[----:B------:R-:W-:Y:S01]  /*15610*/  ULDC.64 UR6, c[0x0][0xc08] ;  /* 0x0003020000067ab9 */ /* 0x000fe20000000a00 */
[----:B------:R-:W-:Y:S02]  /*15620*/  ULDC.64 UR4, c[0x0][0xc00] ;  /* 0x0003000000047ab9 */ /* 0x000fe40000000a00 */
[----:B------:R-:W2:Y:S04]  /*15630*/  LDL.LU R0, [R1+0x38] ;  /* 0x0000380001007983 */ /* 0x000ea80000300800 */
[----:B---3--:R-:W3:Y:S01]  /*15640*/  LDL R4, [R1+0x2c] ;  /* 0x00002c0001047983 */ /* 0x008ee20000100800 */
[----:B------:R-:W-:Y:S01]  /*15650*/  ISETP.NE.U32.AND P1, PT, RZ, UR6, PT ;  /* 0x00000006ff007c0c */ /* 0x000fe2000bf25070 */
[----:B------:R-:W-:Y:S01]  /*15660*/  IMAD.MOV.U32 R3, RZ, RZ, RZ ;  /* 0x000000ffff037224 */ /* 0x000fe200078e00ff */
[----:B------:R-:W-:-:S02]  /*15670*/  ISETP.NE.U32.AND P0, PT, RZ, UR4, PT ;  /* 0x00000004ff007c0c */ /* 0x000fc4000bf05070 */
[----:B------:R-:W-:Y:S02]  /*15680*/  ISETP.NE.AND.EX P1, PT, RZ, UR7, PT, P1 ;  /* 0x00000007ff007c0c */ /* 0x000fe4000bf25310 */
[----:B------:R-:W-:Y:S01]  /*15690*/  ISETP.NE.AND.EX P0, PT, RZ, UR5, PT, P0 ;  /* 0x00000005ff007c0c */ /* 0x000fe2000bf05300 */
[----:B------:R-:W1:Y:S01]  /*156a0*/  S2R R35, SR_TID.X ;  /* 0x0000000000237919 */ /* 0x000e620000002100 */
        /* <DEDUP_REMOVED lines=9> */
[----:B-1----:R-:W-:-:S05]  /*15740*/  VIADD R0, R35, 0xffffff80 ;  /* 0xffffff8023007836 */ /* 0x002fca0000000000 */
[----:B------:R-:W-:-:S07]  /*15750*/  ISETP.GT.AND P3, PT, R0, 0x7f, PT ;  /* 0x0000007f0000780c */ /* 0x000fce0003f64270 */
[----:B------:R-:W1:Y:S02]  /*15760*/  @!P2 LDC R4, c[0x0][0xad4] ;  /* 0x0002b500ff04ab82 */ /* 0x000e640000000800 */
[----:B-1----:R2:W-:Y:S01]  /*15770*/  @!P2 STL [R1+0x2c], R4 ;  /* 0x00002c040100a387 */ /* 0x0025e20000100800 */
[----:B------:R-:W-:Y:S01]  /*15780*/  ISETP.GT.AND P2, PT, R4, 0x1, PT ;  /* 0x000000010400780c */ /* 0x000fe20003f44270 */
[----:B------:R-:W-:-:S12]  /*15790*/  @P1 BRA `(.L_x_14423) ;  /* 0x0000000000101947 */ /* 0x000fd80003800000 */
[----:B------:R-:W-:Y:S05]  /*157a0*/  @!P0 BRA `(.L_x_14423) ;  /* 0x00000000000c8947 */ /* 0x000fea0003800000 */
[----:B--2---:R-:W2:Y:S04]  /*157b0*/  LDG.E R11, desc[UR42][R8.64] ;  /* 0x0000002a080b7981 */ /* 0x004ea8000c1e1900 */
[----:B-----5:R-:W2:Y:S02]  /*157c0*/  LDG.E R26, desc[UR42][R8.64+0x4] ;  /* 0x0000042a081a7981 */ /* 0x020ea4000c1e1900 */
[----:B--2---:R-:W-:-:S07]  /*157d0*/  IMAD.IADD R26, R26, 0x1, -R11 ;  /* 0x000000011a1a7824 */ /* 0x004fce00078e0a0b */
.L_x_14423:
[----:B--2---:R-:W2:Y:S04]  /*157e0*/  LDL.LU R8, [R1+0x30] ;  /* 0x0000300001087983 */ /* 0x004ea80000300800 */
[----:B------:R-:W3:Y:S01]  /*157f0*/  LDL.LU R0, [R1+0xc0] ;  /* 0x0000c00001007983 */ /* 0x000ee20000300800 */
[----:B------:R-:W-:Y:S01]  /*15800*/  BSSY B1, `(.L_x_14424) ;  /* 0x0000036000017945 */ /* 0x000fe20003800000 */
[----:B-----5:R-:W-:Y:S02]  /*15810*/  SHF.R.S32.HI R28, RZ, 0x1f, R3 ;  /* 0x0000001fff1c7819 */ /* 0x020fe40000011403 */
[----:B--2---:R-:W-:Y:S02]  /*15820*/  SEL R33, R8, RZ, !P0 ;  /* 0x000000ff08217207 */ /* 0x004fe40004000000 */
[----:B---3--:R-:W-:Y:S01]  /*15830*/  SEL R30, R0, RZ, !P0 ;  /* 0x000000ff001e7207 */ /* 0x008fe20004000000 */
[----:B------:R-:W-:Y:S06]  /*15840*/  @P3 BRA `(.L_x_14425) ;  /* 0x0000000000c43947 */ /* 0x000fec0003800000 */
[----:B------:R-:W1:Y:S01]  /*15850*/  LDC R37, c[0x0][0xbe8] ;  /* 0x0002fa00ff257b82 */ /* 0x000e620000000800 */
[----:B------:R-:W-:Y:S01]  /*15860*/  IADD3 R35, R222, -0x80, R35 ;  /* 0xffffff80de237810 */ /* 0x000fe20007ffe023 */
[----:B-1----:R-:W-:-:S05]  /*15870*/  IMAD R0, R26, R37, RZ ;  /* 0x000000251a007224 */ /* 0x002fca00078e02ff */
[----:B------:R-:W-:-:S13]  /*15880*/  ISETP.GE.AND P0, PT, R35, R0, PT ;  /* 0x000000002300720c */ /* 0x000fda0003f06270 */
[----:B------:R-:W-:Y:S05]  /*15890*/  @P0 BRA `(.L_x_14425) ;  /* 0x0000000000b00947 */ /* 0x000fea0003800000 */
[----:B------:R-:W2:Y:S01]  /*158a0*/  LDL.LU R32, [R1+0x40] ;  /* 0x0000400001207983 */ /* 0x000ea20000300800 */
[----:B------:R-:W-:Y:S01]  /*158b0*/  ISETP.GT.AND P0, PT, R4, 0x1, PT ;  /* 0x000000010400780c */ /* 0x000fe20003f04270 */
[----:B------:R-:W-:Y:S01]  /*158c0*/  IMAD.MOV.U32 R4, RZ, RZ, 0x9b8 ;  /* 0x000009b8ff047424 */ /* 0x000fe200078e00ff */
[----:B------:R-:W-:Y:S01]  /*158d0*/  ISETP.NE.AND P1, PT, R37, 0x1, PT ;  /* 0x000000012500780c */ /* 0x000fe20003f25270 */
[----:B------:R-:W1:Y:S01]  /*158e0*/  LDC.64 R14, c[0x0][0xba8] ;  /* 0x0002ea00ff0e7b82 */ /* 0x000e620000000a00 */
[----:B------:R-:W-:Y:S02]  /*158f0*/  IMAD.MOV.U32 R27, RZ, RZ, R35 ;  /* 0x000000ffff1b7224 */ /* 0x000fe400078e0023 */
        /* <DEDUP_REMOVED lines=38> */
.L_x_14425:
[----:B------:R-:W-:Y:S05]  /*15b60*/  BSYNC B1 ;  /* 0x0000000000017941 */ /* 0x000fea0003800000 */
.L_x_14424:
[----:B------:R-:W-:Y:S05]  /*15b70*/  @P2 BRA `(.L_x_14418) ;  /* 0x0000000800f42947 */ /* 0x000fea0003800000 */
[----:B------:R-:W2:Y:S01]  /*15b80*/  S2R R0, SR_TID.X ;  /* 0x0000000000007919 */ /* 0x000ea20000002100 */
[----:B------:R-:W3:Y:S01]  /*15b90*/  LDC R21, c[0x0][0xbe8] ;  /* 0x0002fa00ff157b82 */ /* 0x000ee20000000800 */
[----:B------:R-:W-:Y:S01]  /*15ba0*/  ULDC.64 UR4, c[0x0][0xaa0] ;  /* 0x0002a80000047ab9 */ /* 0x000fe20000000a00 */
[----:B---3--:R-:W-:Y:S01]  /*15bb0*/  ISETP.NE.AND P0, PT, R21, 0x1, PT ;  /* 0x000000011500780c */ /* 0x008fe20003f05270 */
[----:B--2---:R-:W-:Y:S02]  /*15bc0*/  VIADD R4, R0, 0xffffff80 ;  /* 0xffffff8000047836 */ /* 0x004fe40000000000 */
[----:B------:R-:W-:-:S03]  /*15bd0*/  IMAD R0, R28, UR4, RZ ;  /* 0x000000041c007c24 */ /* 0x000fc6000f8e02ff */
[----:B-1----:R-:W-:-:S07]  /*15be0*/  SHF.R.S32.HI R9, RZ, 0x1f, R4 ;  /* 0x0000001fff097819 */ /* 0x002fce0000011404 */
[----:B------:R-:W1:Y:S01]  /*15bf0*/  @P0 LDC R13, c[0x0][0xbec] ;  /* 0x0002fb00ff0d0b82 */ /* 0x000e620000000800 */
[----:B------:R-:W-:Y:S01]  /*15c00*/  IMAD R11, R3, UR5, R0 ;  /* 0x00000005030b7c24 */ /* 0x000fe2000f8e0200 */
[----:B------:R-:W-:Y:S01]  /*15c10*/  LEA.HI R0, R9, R4, RZ, 0x3 ;  /* 0x0000000409007211 */ /* 0x000fe200078f18ff */
[----:B------:R-:W-:Y:S01]  /*15c20*/  IMAD.WIDE.U32 R8, R3, UR4, RZ ;  /* 0x0000000403087c25 */ /* 0x000fe2000f8e00ff */
[----:B------:R-:W-:Y:S02]  /*15c30*/  ULDC.64 UR4, c[0x0][0xae8] ;  /* 0x0002ba0000047ab9 */ /* 0x000fe40000000a00 */
[----:B------:R-:W-:Y:S02]  /*15c40*/  LOP3.LUT R3, R0, 0xfffffff8, RZ, 0xc0, !PT ;  /* 0xfffffff800037812 */ /* 0x000fe400078ec0ff */
[----:B------:R-:W2:Y:S01]  /*15c50*/  @P0 LDC R15, c[0x0][0xbf0] ;  /* 0x0002fc00ff0f0b82 */ /* 0x000ea20000000800 */
[----:B------:R-:W-:Y:S01]  /*15c60*/  SHF.R.S32.HI R25, RZ, 0x3, R0 ;  /* 0x00000003ff197819 */ /* 0x000fe20000011400 */
[----:B------:R-:W-:-:S02]  /*15c70*/  IMAD.IADD R9, R9, 0x1, R11 ;  /* 0x0000000109097824 */ /* 0x000fc400078e020b */
[----:B------:R-:W-:Y:S02]  /*15c80*/  IMAD.IADD R4, R4, 0x1, -R3 ;  /* 0x0000000104047824 */ /* 0x000fe400078e0a03 */
[----:B------:R-:W-:-:S04]  /*15c90*/  IMAD.WIDE.U32 R8, R207, UR4, R8 ;  /* 0x00000004cf087c25 */ /* 0x000fc8000f8e0008 */
[----:B------:R-:W-:Y:S02]  /*15ca0*/  IMAD R3, R4, 0x20, R25 ;  /* 0x0000002004037824 */ /* 0x000fe400078e0219 */
[----:B------:R-:W-:Y:S01]  /*15cb0*/  IMAD R9, R207, UR5, R9 ;  /* 0x00000005cf097c24 */ /* 0x000fe2000f8e0209 */
[----:B------:R-:W-:Y:S01]  /*15cc0*/  ULDC.64 UR4, c[0x0][0xaf0] ;  /* 0x0002bc0000047ab9 */ /* 0x000fe20000000a00 */
[----:B------:R-:W-:Y:S02]  /*15cd0*/  IMAD.IADD R10, R222, 0x1, R3 ;  /* 0x00000001de0a7824 */ /* 0x000fe400078e0203 */
[----:B------:R-:W-:Y:S02]  /*15ce0*/  IMAD R4, R30, UR4, RZ ;  /* 0x000000041e047c24 */ /* 0x000fe4000f8e02ff */
[----:B-1----:R-:W-:-:S04]  /*15cf0*/  @P0 IMAD.HI.U32 R0, R10, R13, RZ ;  /* 0x0000000d0a000227 */ /* 0x002fc800078e00ff */
[----:B------:R-:W-:Y:S02]  /*15d00*/  IMAD.MOV.U32 R3, RZ, RZ, R10 ;  /* 0x000000ffff037224 */ /* 0x000fe400078e000a */
[C---:B------:R-:W-:Y:S01]  /*15d10*/  IMAD R11, R33.reuse, UR5, R4 ;  /* 0x00000005210b7c24 */ /* 0x040fe2000f8e0204 */
[----:B--2---:R-:W-:Y:S01]  /*15d20*/  @P0 SHF.R.U32.HI R3, RZ, R15, R0 ;  /* 0x0000000fff030219 */ /* 0x004fe20000011600 */
[----:B------:R-:W-:Y:S01]  /*15d30*/  IMAD.WIDE.U32 R8, R33, UR4, R8 ;  /* 0x0000000421087c25 */ /* 0x000fe2000f8e0008 */
[----:B------:R-:W-:Y:S02]  /*15d40*/  ULDC.64 UR4, c[0x0][0xae0] ;  /* 0x0002b80000047ab9 */ /* 0x000fe40000000a00 */
[----:B------:R-:W-:Y:S01]  /*15d50*/  SHF.R.S32.HI R0, RZ, 0x1f, R3 ;  /* 0x0000001fff007819 */ /* 0x000fe20000011403 */
[----:B------:R-:W-:Y:S02]  /*15d60*/  IMAD.IADD R9, R9, 0x1, R11 ;  /* 0x0000000109097824 */ /* 0x000fe400078e020b */
[----:B------:R-:W-:-:S02]  /*15d70*/  IMAD.MOV R11, RZ, RZ, -R3 ;  /* 0x000000ffff0b7224 */ /* 0x000fc400078e0a03 */
[----:B------:R-:W-:Y:S02]  /*15d80*/  IMAD R0, R0, UR4, RZ ;  /* 0x0000000400007c24 */ /* 0x000fe4000f8e02ff */
[----:B------:R-:W-:Y:S02]  /*15d90*/  IMAD R11, R21, R11, R10 ;  /* 0x0000000b150b7224 */ /* 0x000fe400078e020a */
        /* <DEDUP_REMOVED lines=16> */
.L_x_14640:
[----:B------:R-:W-:Y:S01]  /*15ea0*/  IMAD R21, R26, R21, RZ ;  /* 0x000000151a157224 */ /* 0x000fe200078e02ff */
[----:B------:R-:W-:Y:S01]  /*15eb0*/  BSSY B1, `(.L_x_14427) ;  /* 0x000001f000017945 */ /* 0x000fe20003800000 */
[----:B------:R-:W-:-:S05]  /*15ec0*/  IMAD.IADD R222, R25, 0x1, R222 ;  /* 0x0000000119de7824 */ /* 0x000fca00078e02de */
        /* <DEDUP_REMOVED lines=16> */
[-C--:B---3--:R-:W-:Y:S02]  /*15fd0*/  @!P3 LEA R10, P5, R212, R9.reuse, 0x1 ;  /* 0x00000009d40ab211 */ /* 0x088fe400078a08ff */
        /* <DEDUP_REMOVED lines=12> */
.L_x_14428:
[----:B------:R-:W-:Y:S05]  /*160a0*/  BSYNC B1 ;  /* 0x0000000000017941 */ /* 0x000fea0003800000 */
.L_x_14427:
[----:B------:R-:W-:-:S03]  /*160b0*/  UMOV UR4, 0xffffffff ;  /* 0xffffffff00047882 */ /* 0x000fc60000000000 */
[----:B------:R-:W-:Y:S05]  /*160c0*/  BRA.DIV UR4, `(.L_x_14429) ;  /* 0x0000009a04f87947 */ /* 0x000fea000b800000 */
[----:B--2---:R2:W0:Y:S04]  /*160d0*/  SHFL.IDX PT, R3, R4, 0x1, 0x181f ;  /* 0x00381f0004037f89 */ /* 0x00442800000e0000 */
[----:B---34-:R2:W3:Y:S02]  /*160e0*/  SHFL.IDX PT, R9, R0, 0x1, 0x181f ;  /* 0x00381f0000097f89 */ /* 0x0184e400000e0000 */
.L_x_14644:
        /* <DEDUP_REMOVED lines=31> */
.L_x_14431:
[----:B------:R-:W-:Y:S05]  /*162e0*/  BSYNC B1 ;  /* 0x0000000000017941 */ /* 0x000fea0003800000 */
.L_x_14430:
[----:B------:R-:W-:-:S03]  /*162f0*/  UMOV UR4, 0xffffffff ;  /* 0xffffffff00047882 */ /* 0x000fc60000000000 */
[----:B------:R-:W-:Y:S05]  /*16300*/  BRA.DIV UR4, `(.L_x_14432) ;  /* 0x0000009a04b47947 */ /* 0x000fea000b800000 */
[----:B0-----:R0:W0:Y:S04]  /*16310*/  SHFL.IDX PT, R3, R4, 0x2, 0x181f ;  /* 0x00581f0004037f89 */ /* 0x00102800000e0000 */
[----:B---34-:R3:W4:Y:S02]  /*16320*/  SHFL.IDX PT, R9, R0, 0x2, 0x181f ;  /* 0x00581f0000097f89 */ /* 0x01872400000e0000 */
.L_x_14648:
        /* <DEDUP_REMOVED lines=31> */
.L_x_14434:
[----:B------:R-:W-:Y:S05]  /*16520*/  BSYNC B1 ;  /* 0x0000000000017941 */ /* 0x000fea0003800000 */
.L_x_14433:
[----:B------:R-:W-:-:S03]  /*16530*/  UMOV UR4, 0xffffffff ;  /* 0xffffffff00047882 */ /* 0x000fc60000000000 */
[----:B------:R-:W-:Y:S05]  /*16540*/  BRA.DIV UR4, `(.L_x_14435) ;  /* 0x0000009a04707947 */ /* 0x000fea000b800000 */
[----:B0-----:R0:W0:Y:S04]  /*16550*/  SHFL.IDX PT, R3, R4, 0x3, 0x181f ;  /* 0x00781f0004037f89 */ /* 0x00102800000e0000 */
[----:B----4-:R4:W0:Y:S02]  /*16560*/  SHFL.IDX PT, R9, R0, 0x3, 0x181f ;  /* 0x00781f0000097f89 */ /* 0x01082400000e0000 */
.L_x_14652:
[----:B-1234-:R-:W-:-:S05]  /*16570*/  VIADD R0, R222, 0x60 ;  /* 0x00000060de007836 */ /* 0x01efca0000000000 */
[----:B------:R-:W-:-:S13]  /*16580*/  ISETP.GE.AND P0, PT, R0, R21, PT ;  /* 0x000000150000720c */ /* 0x000fda0003f06270 */
[----:B------:R-:W-:Y:S05]  /*16590*/  @P0 BRA `(.L_x_14418) ;  /* 0x00000000006c0947 */ /* 0x000fea0003800000 */
[C---:B------:R-:W-:Y:S01]  /*165a0*/  VIADD R8, R212.reuse, 0x40 ;  /* 0x00000040d4087836 */ /* 0x040fe20000000000 */
[----:B------:R-:W-:Y:S01]  /*165b0*/  ULDC UR4, c[0x0][0xac8] ;  /* 0x0002b20000047ab9 */ /* 0x000fe20000000800 */
[C---:B------:R-:W-:Y:S01]  /*165c0*/  VIADD R24, R212.reuse, 0x80 ;  /* 0x00000080d4187836 */ /* 0x040fe20000000000 */
[C---:B------:R-:W-:Y:S01]  /*165d0*/  ISETP.GE.AND P3, PT, R212.reuse, UR4, PT ;  /* 0x00000004d4007c0c */ /* 0x040fe2000bf66270 */
[----:B0-----:R-:W-:Y:S01]  /*165e0*/  VIADD R4, R212, 0xc0 ;  /* 0x000000c0d4047836 */ /* 0x001fe20000000000 */
        /* <DEDUP_REMOVED lines=9> */
[-C--:B------:R-:W-:Y:S02]  /*16680*/  @!P3 LEA R10, P5, R212, R9.reuse, 0x1 ;  /* 0x00000009d40ab211 */ /* 0x080fe400078a08ff */
[----:B------:R-:W-:Y:S02]  /*16690*/  @!P2 LEA R12, P4, R8, R9, 0x1 ;  /* 0x00000009080ca211 */ /* 0x000fe400078808ff */
[----:B------:R-:W-:Y:S02]  /*166a0*/  @!P3 LEA.HI.X R11, R212, R3, R14, 0x1, P5 ;  /* 0x00000003d40bb211 */ /* 0x000fe400028f0c0e */
[----:B------:R-:W-:-:S02]  /*166b0*/  @!P1 LEA R14, P5, R24, R9, 0x1 ;  /* 0x00000009180e9211 */ /* 0x000fc400078a08ff */
[----:B------:R-:W-:Y:S01]  /*166c0*/  @!P2 LEA.HI.X R13, R8, R3, R26, 0x1, P4 ;  /* 0x00000003080da211 */ /* 0x000fe200020f0c1a */
[----:B------:R0:W-:Y:S01]  /*166d0*/  @!P3 ST.E.128 desc[UR42][R10.64], RZ ;  /* 0x000000ff0a00b985 */ /* 0x0001e2000c101d2a */
[----:B------:R-:W-:Y:S02]  /*166e0*/  SHF.R.S32.HI R20, RZ, 0x1f, R20 ;  /* 0x0000001fff147819 */ /* 0x000fe40000011414 */
[----:B------:R-:W-:Y:S01]  /*166f0*/  @!P0 LEA R8, P4, R4, R9, 0x1 ;  /* 0x0000000904088211 */ /* 0x000fe200078808ff */
[----:B------:R0:W-:Y:S01]  /*16700*/  @!P2 ST.E.128 desc[UR42][R12.64], RZ ;  /* 0x000000ff0c00a985 */ /* 0x0001e2000c101d2a */
[-C--:B------:R-:W-:Y:S02]  /*16710*/  @!P1 LEA.HI.X R15, R24, R3.reuse, R25, 0x1, P5 ;  /* 0x00000003180f9211 */ /* 0x080fe400028f0c19 */
[----:B------:R-:W-:-:S03]  /*16720*/  @!P0 LEA.HI.X R9, R4, R3, R20, 0x1, P4 ;  /* 0x0000000304098211 */ /* 0x000fc600020f0c14 */
[----:B------:R0:W-:Y:S04]  /*16730*/  @!P1 ST.E.128 desc[UR42][R14.64], RZ ;  /* 0x000000ff0e009985 */ /* 0x0001e8000c101d2a */
[----:B------:R0:W-:Y:S02]  /*16740*/  @!P0 ST.E.128 desc[UR42][R8.64], RZ ;  /* 0x000000ff08008985 */ /* 0x0001e4000c101d2a */
.L_x_14418:
[----:B------:R-:W-:Y:S05]  /*16750*/  BSYNC B0 ;  /* 0x0000000000007941 */ /* 0x000fea0003800000 */
.L_x_14404:
[----:B------:R-:W-:Y:S02]  /*16760*/  ULDC UR4, c[0x0][0xc3c] ;  /* 0x00030f0000047ab9 */ /* 0x000fe40000000800 */
[----:B------:R-:W-:-:S13]  /*16770*/  ISETP.GE.AND P0, PT, R7, UR4, PT ;  /* 0x0000000407007c0c */ /* 0x000fda000bf06270 */
[----:B------:R-:W-:Y:S05]  /*16780*/  @!P0 BRA `(.L_x_14436) ;  /* 0xfffffeb0004c8947 */ /* 0x000fea000383ffff */
[----:B------:R-:W-:Y:S05]  /*16790*/  BRA `(.L_x_14264) ;  /* 0x00000078004c7947 */ /* 0x000fea0003800000 */
.L_x_14262:
        /* <DEDUP_REMOVED lines=16> */
.L_x_14437:
        /* <DEDUP_REMOVED lines=43> */
.L_x_14441:
        /* <DEDUP_REMOVED lines=37> */
.L_x_14439:
        /* <DEDUP_REMOVED lines=13> */
.L_x_14442:
        /* <DEDUP_REMOVED lines=62> */
.L_x_14443:
        /* <DEDUP_REMOVED lines=61> */
.L_x_14444:
[----:B------:R-:W-:-:S05]  /*17620*/  LOP3.LUT R25, RZ, R2, RZ, 0x33, !PT ;  /* 0x00000002ff197212 */ /* 0x000fca00078e33ff */
[----:B------:R-:W-:Y:S01]  /*17630*/  IMAD.IADD R25, R6, 0x1, R25 ;  /* 0x0000000106197824 */ /* 0x000fe200078e0219 */
[----:B------:R-:W-:Y:S06]  /*17640*/  BRA `(.L_x_14445) ;  /* 0x00000000000c7947 */ /* 0x000fec0003800000 */
.L_x_14440:
[----:B------:R-:W-:Y:S02]  /*17650*/  IMAD.MOV.U32 R25, RZ, RZ, RZ ;  /* 0x000000ffff197224 */ /* 0x000fe400078e00ff */
[----:B------:R-:W-:Y:S02]  /*17660*/  IMAD.U32 R24, RZ, RZ, UR6 ;  /* 0x00000006ff187e24 */ /* 0x000fe4000f8e00ff */
[----:B------:R-:W-:-:S07]  /*17670*/  IMAD.MOV.U32 R26, RZ, RZ, RZ ;  /* 0x000000ffff1a7224 */ /* 0x000fce00078e00ff */
.L_x_14445:
[----:B------:R-:W-:-:S13]  /*17680*/  ISETP.NE.AND P0, PT, R7, RZ, PT ;  /* 0x000000ff0700720c */ /* 0x000fda0003f05270 */
[----:B------:R-:W0:Y:S01]  /*17690*/  @!P0 S2R R3, SR_CgaCtaId ;  /* 0x0000000000038919 */ /* 0x000e220000008800 */
[----:B------:R-:W-:-:S04]  /*176a0*/  @!P0 MOV R2, 0x400 ;  /* 0x0000040000028802 */ /* 0x000fc80000000f00 */
[----:B0-----:R-:W-:-:S05]  /*176b0*/  @!P0 LEA R2, R3, R2, 0x18 ;  /* 0x0000000203028211 */ /* 0x001fca00078ec0ff */
[----:B------:R1:W-:Y:S01]  /*176c0*/  @!P0 STS.128 [R2+0x228d0], R24 ;  /* 0x0228d01802008388 */ /* 0x0003e20000000c00 */
[----:B------:R-:W-:Y:S06]  /*176d0*/  BAR.ARV 0x5, 0x180 ;  /* 0x0146000000007b1d */ /* 0x000fec0000002000 */
.L_x_14438:
        /* <DEDUP_REMOVED lines=12> */
[----:B------:R-:W-:Y:S01]  /*177a0*/  LOP3.LUT R3, R2, 0x1f8, RZ, 0xc0, !PT ;  /* 0x000001f802037812 */ /* 0x000fe200078ec0ff */
        /* <DEDUP_REMOVED lines=11> */
[----:B------:R-:W-:-:S02]  /*17860*/  ULOP3.LUT UR38, UR36, 0x2, URZ, 0xfc, !UPT ;  /* 0x0000000224267892 */ /* 0x000fc4000f8efc3f */
[----:B------:R-:W-:Y:S01]  /*17870*/  LOP3.LUT R3, R3, 0x70, R0, 0xf8, !PT ;  /* 0x0000007003037812 */ /* 0x000fe200078ef800 */
[----:B------:R-:W-:Y:S01]  /*17880*/  ULDC UR37, c[0x0][0xc] ;  /* 0x0000030000257ab9 */ /* 0x000fe20000000800 */
[C---:B------:R-:W-:Y:S01]  /*17890*/  LOP3.LUT R0, R2.reuse, 0x40, RZ, 0xfc, !PT ;  /* 0x0000004002007812 */ /* 0x040fe200078efcff */
[----:B0-----:R-:W-:Y:S01]  /*178a0*/  ULEA UR4, UR5, UR4, 0x18 ;  /* 0x0000000405047291 */ /* 0x001fe2000f8ec03f */
[C---:B------:R-:W-:Y:S02]  /*178b0*/  LOP3.LUT R3, R2.reuse, 0x80, RZ, 0xfc, !PT ;  /* 0x0000008002037812 */ /* 0x040fe400078efcff */
[----:B------:R-:W-:-:S03]  /*178c0*/  LOP3.LUT R2, R2, 0xc0, RZ, 0xfc, !PT ;  /* 0x000000c002027812 */ /* 0x000fc600078efcff */
[----:B------:R-:W-:-:S04]  /*178d0*/  IMAD.U32 R16, RZ, RZ, UR4 ;  /* 0x00000004ff107e24 */ /* 0x000fc8000f8e00ff */
[----:B------:R-:W-:-:S05]  /*178e0*/  IMAD R0, R30, 0x2, R16 ;  /* 0x000000021e007824 */ /* 0x000fca00078e0210 */
[----:B------:R1:W-:Y:S02]  /*178f0*/  STL [R1+0x4], R0 ;  /* 0x0000040001007387 */ /* 0x0003e40000100800 */
.L_x_14549:
[----:B------:R-:W0:Y:S02]  /*17900*/  LDC.64 R2, c[0x0][0xc88] ;  /* 0x00032200ff027b82 */ /* 0x000e240000000a00 */
        /* <DEDUP_REMOVED lines=51> */
[----:B0-----:R-:W2:Y:S04]  /*17c40*/  LDG.E R8, desc[UR42][R2.64] ;  /* 0x0000002a02087981 */ /* 0x001ea8000c1e1900 */
[----:B------:R-:W2:Y:S02]  /*17c50*/  LDG.E R7, desc[UR42][R2.64+0x4] ;  /* 0x0000042a02077981 */ /* 0x000ea4000c1e1900 */
[----:B--2---:R-:W-:-:S05]  /*17c60*/  IMAD.IADD R11, R7, 0x1, -R8 ;  /* 0x00000001070b7824 */ /* 0x004fca00078e0a08 */
[----:B------:R1:W-:Y:S02]  /*17c70*/  STL [R1+0xc], R11 ;  /* 0x00000c0b01007387 */ /* 0x0003e40000100800 */
.L_x_14447:
        /* <DEDUP_REMOVED lines=14> */
.L_x_14448:
        /* <DEDUP_REMOVED lines=9> */
.L_x_14449:
        /* <DEDUP_REMOVED lines=13> */
[----:B------:R-:W-:Y:S02]  /*17ec0*/  VIADD R2, R2, 0x7f ;  /* 0x0000007f02027836 */ /* 0x000fe40000000000 */
[----:B------:R-:W-:Y:S01]  /*17ed0*/  VIADD R5, R7, 0x5f ;  /* 0x0000005f07057836 */ /* 0x000fe20000000000 */
[----:B------:R2:W-:Y:S01]  /*17ee0*/  STL [R1], R7 ;  /* 0x0000000701007387 */ /* 0x0005e20000100800 */
[----:B0-----:R-:W-:-:S04]  /*17ef0*/  @P0 IMAD.HI.U32 R4, R2, R4, RZ ;  /* 0x0000000402040227 */ /* 0x001fc800078e00ff */
[----:B------:R-:W-:Y:S01]  /*17f00*/  IMAD.HI R5, R5, 0x2aaaaaab, RZ ;  /* 0x2aaaaaab05057827 */ /* 0x000fe200078e02ff */
[----:B---3--:R-:W-:Y:S02]  /*17f10*/  @P0 SHF.R.U32.HI R2, RZ, R3, R4 ;  /* 0x00000003ff020219 */ /* 0x008fe40000011604 */
[----:B------:R-:W-:Y:S02]  /*17f20*/  SHF.R.U32.HI R4, RZ, 0x10, R8 ;  /* 0x00000010ff047819 */ /* 0x000fe40000011608 */
[----:B--2---:R-:W-:Y:S02]  /*17f30*/  IADD3 R7, R7, 0x60, -R11 ;  /* 0x0000006007077810 */ /* 0x004fe40007ffe80b */
[----:B------:R-:W-:-:S03]  /*17f40*/  SHF.R.U32.HI R3, RZ, 0x1f, R5 ;  /* 0x0000001fff037819 */ /* 0x000fc60000011605 */
[----:B------:R-:W-:Y:S01]  /*17f50*/  IMAD.IADD R2, R7, 0x1, R2 ;  /* 0x0000000107027824 */ /* 0x000fe200078e0202 */
[----:B------:R-:W-:-:S03]  /*17f60*/  LEA.HI.SX32 R5, R5, R3, 0x1c ;  /* 0x0000000305057211 */ /* 0x000fc600078fe2ff */
[----:B------:R-:W-:-:S05]  /*17f70*/  IMAD.HI R2, R2, 0x2aaaaaab, RZ ;  /* 0x2aaaaaab02027827 */ /* 0x000fca00078e02ff */
        /* <DEDUP_REMOVED lines=33> */
.L_x_14451:
[----:B------:R-:W-:Y:S05]  /*18190*/  BSYNC B0 ;  /* 0x0000000000007941 */ /* 0x000fea0003800000 */
.L_x_14450:
        /* <DEDUP_REMOVED lines=25> */
.L_x_14655:
[----:B--2---:R-:W-:Y:S02]  /*18330*/  ISETP.NE.AND P0, PT, R14, RZ, PT ;  /* 0x000000ff0e00720c */ /* 0x004fe40003f05270 */
[----:B------:R-:W-:-:S11]  /*18340*/  PLOP3.LUT P6, PT, PT, PT, PT, 0x8, 0x0 ;  /* 0x000000000000781c */ /* 0x000fd60003fce170 */
[----:B------:R-:W-:Y:S05]  /*18350*/  @P0 BRA `(.L_x_14455) ;  /* 0x00000000000c0947 */ /* 0x000fea0003800000 */
[----:B------:R-:W-:-:S03]  /*18360*/  UMOV UR4, 0xffffffff ;  /* 0xffffffff00047882 */ /* 0x000fc60000000000 */
[----:B------:R-:W-:Y:S05]  /*18370*/  BRA.DIV UR4, `(.L_x_14456) ;  /* 0x0000007e04647947 */ /* 0x000fea000b800000 */
[----:B------:R-:W-:-:S13]  /*18380*/  ELECT P6, URZ, PT ;  /* 0x00000000003f782f */ /* 0x000fda00038c0000 */
.L_x_14455:
        /* <DEDUP_REMOVED lines=9> */
.L_x_14658:
[----:B------:R-:W-:Y:S05]  /*18420*/  BSYNC B1 ;  /* 0x0000000000017941 */ /* 0x000fea0003800000 */
.L_x_14457:
        /* <DEDUP_REMOVED lines=10> */
.L_x_14659:
[----:B------:R-:W-:Y:S05]  /*184d0*/  BSYNC B2 ;  /* 0x0000000000027941 */ /* 0x000fea0003800000 */
.L_x_14461:
[----:B------:R-:W-:Y:S04]  /*184e0*/  BSSY B2, `(.L_x_14463) ;  /* 0x0000009000027945 */ /* 0x000fe80003800000 */
[----:B------:R-:W-:Y:S05]  /*184f0*/  @P1 BRA `(.L_x_14464) ;  /* 0x00000000001c1947 */ /* 0x000fea0003800000 */
[----:B-1----:R-:W1:Y:S01]  /*18500*/  S2R R11, SR_TID.X ;  /* 0x00000000000b7919 */ /* 0x002e620000002100 */
[----:B------:R-:W-:-:S04]  /*18510*/  IMAD.MOV.U32 R10, RZ, RZ, 0x3000 ;  /* 0x00003000ff0a7424 */ /* 0x000fc800078e00ff */
[----:B------:R2:W-:Y:S01]  /*18520*/  SYNCS.ARRIVE.TRANS64 RZ, [R3+URZ+0x22890], R10 ;  /* 0x0228900a03ff79a7 */ /* 0x0005e2000800003f */
[----:B-1----:R-:W-:-:S04]  /*18530*/  LOP3.LUT R11, R11, 0x1f, RZ, 0xc0, !PT ;  /* 0x0000001f0b0b7812 */ /* 0x002fc800078ec0ff */
[----:B------:R-:W-:-:S13]  /*18540*/  ISETP.NE.AND P0, PT, R11, RZ, PT ;  /* 0x000000ff0b00720c */ /* 0x000fda0003f05270 */
[----:B--2---:R-:W-:Y:S05]  /*18550*/  @!P0 BRA `(.L_x_14464) ;  /* 0x0000000000048947 */ /* 0x004fea0003800000 */
[----:B------:R-:W-:Y:S01]  /*18560*/  BPT.TRAP 0x1 ;  /* 0x000000040000795c */ /* 0x000fe20000300000 */
.L_x_14464:
[----:B------:R-:W-:Y:S05]  /*18570*/  BSYNC B2 ;  /* 0x0000000000027941 */ /* 0x000fea0003800000 */
.L_x_14463:
[----:B------:R-:W-:Y:S01]  /*18580*/  IMAD.MOV.U32 R14, RZ, RZ, RZ ;  /* 0x000000ffff0e7224 */ /* 0x000fe200078e00ff */
[----:B------:R-:W-:Y:S01]  /*18590*/  UIADD3 UR4, UP0, UR40, 0x570, URZ ;  /* 0x0000057028047890 */ /* 0x000fe2000ff1e03f */
[----:B------:R-:W-:Y:S01]  /*185a0*/  IMAD R10, R2, 0x60, R0 ;  /* 0x00000060020a7824 */ /* 0x000fe200078e0200 */
[----:B------:R-:W-:Y:S01]  /*185b0*/  PLOP3.LUT P0, PT, PT, PT, PT, 0x80, 0x0 ;  /* 0x000000000000781c */ /* 0x000fe20003f0f070 */
[----:B-1----:R-:W-:Y:S01]  /*185c0*/  IMAD R11, R17, 0x3000, R16 ;  /* 0x00003000110b7824 */ /* 0x002fe200078e0210 */
[----:B------:R-:W-:Y:S01]  /*185d0*/  R2UR UR10, R14 ;  /* 0x000000000e0a72ca */ /* 0x000fe200000e0000 */
[----:B------:R-:W-:Y:S01]  /*185e0*/  VIADD R10, R10, 0xffffffa0 ;  /* 0xffffffa00a0a7836 */ /* 0x000fe20000000000 */
[----:B------:R-:W-:Y:S01]  /*185f0*/  UIADD3.X UR5, URZ, UR41, URZ, UP0, !UPT ;  /* 0x000000293f057290 */ /* 0x000fe200087fe43f */
[----:B------:R-:W-:Y:S01]  /*18600*/  VIADD R11, R11, 0x1c400 ;  /* 0x0001c4000b0b7836 */ /* 0x000fe20000000000 */
[----:B------:R-:W-:Y:S01]  /*18610*/  UMOV UR6, 0x0 ;  /* 0x0000000000067882 */ /* 0x000fe20000000000 */
[----:B------:R-:W-:Y:S01]  /*18620*/  VIADD R12, R3, 0x22890 ;  /* 0x00022890030c7836 */ /* 0x000fe20000000000 */
[----:B------:R-:W-:-:S09]  /*18630*/  UMOV UR7, 0x12f00000 ;  /* 0x12f0000000077882 */ /* 0x000fd20000000000 */
.L_x_14465:
        /* <DEDUP_REMOVED lines=13> */
.L_x_14660:
[----:B------:R-:W-:Y:S05]  /*18710*/  BSYNC B2 ;  /* 0x0000000000027941 */ /* 0x000fea0003800000 */
.L_x_14466:
        /* <DEDUP_REMOVED lines=11> */
.L_x_14469:
[----:B------:R-:W-:Y:S05]  /*187d0*/  BSYNC B2 ;  /* 0x0000000000027941 */ /* 0x000fea0003800000 */
.L_x_14468:
        /* <DEDUP_REMOVED lines=9> */
.L_x_14470:
        /* <DEDUP_REMOVED lines=15> */
.L_x_14471:
        /* <DEDUP_REMOVED lines=15> */
.L_x_14472:
        /* <DEDUP_REMOVED lines=15> */
.L_x_14473:
        /* <DEDUP_REMOVED lines=10> */
.L_x_14460:
[----:B------:R-:W-:Y:S05]  /*18be0*/  BSYNC B1 ;  /* 0x0000000000017941 */ /* 0x000fea0003800000 */
.L_x_14459:
        /* <DEDUP_REMOVED lines=9> */
.L_x_14489:
[----:B------:R-:W-:Y:S05]  /*18c80*/  YIELD ;  /* 0x0000000000007946 */ /* 0x000fea0003800000 */
[----:B------:R-:W-:Y:S04]  /*18c90*/  BSSY B1, `(.L_x_14474) ;  /* 0x000007a000017945 */ /* 0x000fe80003800000 */
[----:B------:R-:W-:Y:S05]  /*18ca0*/  @!P6 BRA `(.L_x_14475) ;  /* 0x0000000400e0e947 */ /* 0x000fea0003800000 */
[----:B------:R-:W-:Y:S01]  /*18cb0*/  IMAD R9, R17, 0x8, R16 ;  /* 0x0000000811097824 */ /* 0x000fe200078e0210 */
[----:B------:R-:W-:Y:S01]  /*18cc0*/  SHF.L.U32 R2, R28, 0x1f, RZ ;  /* 0x0000001f1c027819 */ /* 0x000fe200000006ff */
[----:B0-----:R-:W0:Y:S01]  /*18cd0*/  S2R R3, SR_TID.X ;  /* 0x0000000000037919 */ /* 0x001e220000002100 */
[----:B------:R-:W-:Y:S02]  /*18ce0*/  BSSY B2, `(.L_x_14476) ;  /* 0x0000005000027945 */ /* 0x000fe40003800000 */
[----:B------:R-:W2:Y:S01]  /*18cf0*/  SYNCS.PHASECHK.TRANS64.TRYWAIT P1, [R9+URZ+0x228a0], R2 ;  /* 0x0228a002090075a7 */ /* 0x000ea2000802017f */
[----:B0-----:R-:W-:-:S04]  /*18d00*/  LOP3.LUT R3, R3, 0x7f, RZ, 0xc0, !PT ;  /* 0x0000007f03037812 */ /* 0x001fc800078ec0ff */
[----:B------:R-:W-:Y:S01]  /*18d10*/  ISETP.NE.AND P2, PT, R3, RZ, PT ;  /* 0x000000ff0300720c */ /* 0x000fe20003f45270 */
[----:B--2---:R-:W-:-:S12]  /*18d20*/  @!P1 BRA `(.L_x_14477) ;  /* 0x0000007400549947 */ /* 0x004fd80003800000 */
.L_x_14661:
[----:B------:R-:W-:Y:S05]  /*18d30*/  BSYNC B2 ;  /* 0x0000000000027941 */ /* 0x000fea0003800000 */
.L_x_14476:
        /* <DEDUP_REMOVED lines=9> */
.L_x_14479:
[----:B------:R-:W-:Y:S05]  /*18dd0*/  BSYNC B2 ;  /* 0x0000000000027941 */ /* 0x000fea0003800000 */
.L_x_14478:
        /* <DEDUP_REMOVED lines=10> */
[----:B------:R-:W-:-:S10]  /*18e80*/  UMOV UR7, 0x12f00000 ;  /* 0x12f0000000077882 */ /* 0x000fd40000000000 */
.L_x_14480:
        /* <DEDUP_REMOVED lines=13> */
.L_x_14662:
[----:B------:R-:W-:Y:S05]  /*18f60*/  BSYNC B2 ;  /* 0x0000000000027941 */ /* 0x000fea0003800000 */
.L_x_14481:
        /* <DEDUP_REMOVED lines=11> */
.L_x_14484:
[----:B------:R-:W-:Y:S05]  /*19020*/  BSYNC B2 ;  /* 0x0000000000027941 */ /* 0x000fea0003800000 */
.L_x_14483:
        /* <DEDUP_REMOVED lines=9> */
.L_x_14485:
        /* <DEDUP_REMOVED lines=15> */
.L_x_14486:
        /* <DEDUP_REMOVED lines=15> */
.L_x_14487:
        /* <DEDUP_REMOVED lines=15> */
.L_x_14488:
        /* <DEDUP_REMOVED lines=10> */
.L_x_14475:
[----:B------:R-:W-:Y:S05]  /*19430*/  BSYNC B1 ;  /* 0x0000000000017941 */ /* 0x000fea0003800000 */
.L_x_14474:
        /* <DEDUP_REMOVED lines=8> */
.L_x_14453:
[----:B------:R-:W-:Y:S05]  /*194c0*/  BSYNC B0 ;  /* 0x0000000000007941 */ /* 0x000fea0003800000 */
.L_x_14452:
        /* <DEDUP_REMOVED lines=46> */
.L_x_14491:
[----:B------:R-:W-:Y:S05]  /*197b0*/  BSYNC B0 ;  /* 0x0000000000007941 */ /* 0x000fea0003800000 */
.L_x_14490:
        /* <DEDUP_REMOVED lines=23> */
.L_x_14493:
        /* <DEDUP_REMOVED lines=14> */
[----:B-1----:R-:W-:Y:S02]  /*19a10*/  IMAD.U32 R11, RZ, RZ, UR5 ;  /* 0x00000005ff0b7e24 */ /* 0x002fe4000f8e00ff */
[----:B------:R-:W-:Y:S02]  /*19a20*/  IMAD.MOV.U32 R8, RZ, RZ, 0x70 ;  /* 0x00000070ff087424 */ /* 0x000fe400078e00ff */
[----:B------:R-:W-:Y:S02]  /*19a30*/  IMAD.MOV.U32 R12, RZ, RZ, 0x1 ;  /* 0x00000001ff0c7424 */ /* 0x000fe400078e00ff */
[----:B------:R-:W-:-:S07]  /*19a40*/  IMAD.MOV.U32 R13, RZ, RZ, RZ ;  /* 0x000000ffff0d7224 */ /* 0x000fce00078e00ff */
[----:B------:R-:W-:-:S07]  /*19a50*/  LEPC R20, `(.L_x_14496) ;  /* 0x000000001014794e */ /* 0x000fce0000000000 */
[----:B0-----:R-:W-:Y:S05]  /*19a60*/  CALL.ABS.NOINC R2 ;  /* 0x0000000002007343 */ /* 0x001fea0003c00000 */
.L_x_14496:
[----:B------:R-:W-:Y:S05]  /*19a70*/  BSYNC B6 ;  /* 0x0000000000067941 */ /* 0x000fea0003800000 */
.L_x_14495:
        /* <DEDUP_REMOVED lines=14> */
[----:B-1----:R-:W-:Y:S02]  /*19b60*/  IMAD.U32 R11, RZ, RZ, UR5 ;  /* 0x00000005ff0b7e24 */ /* 0x002fe4000f8e00ff */
[----:B------:R-:W-:Y:S02]  /*19b70*/  IMAD.MOV.U32 R8, RZ, RZ, 0x70 ;  /* 0x00000070ff087424 */ /* 0x000fe400078e00ff */
[----:B------:R-:W-:Y:S02]  /*19b80*/  IMAD.MOV.U32 R12, RZ, RZ, 0x1 ;  /* 0x00000001ff0c7424 */ /* 0x000fe400078e00ff */
[----:B0-----:R-:W-:-:S07]  /*19b90*/  IMAD.MOV.U32 R13, RZ, RZ, RZ ;  /* 0x000000ffff0d7224 */ /* 0x001fce00078e00ff */
[----:B------:R-:W-:-:S07]  /*19ba0*/  LEPC R20, `(.L_x_14499) ;  /* 0x000000001014794e */ /* 0x000fce0000000000 */
[----:B--2---:R-:W-:Y:S05]  /*19bb0*/  CALL.ABS.NOINC R2 ;  /* 0x0000000002007343 */ /* 0x004fea0003c00000 */
.L_x_14499:
        /* <DEDUP_REMOVED lines=15> */
.L_x_14498:
[----:B------:R-:W-:Y:S05]  /*19cb0*/  BSYNC B6 ;  /* 0x0000000000067941 */ /* 0x000fea0003800000 */
.L_x_14497:
[----:B------:R-:W2:Y:S01]  /*19cc0*/  LDL R34, [R1+0x20] ;  /* 0x0000200001227983 */ /* 0x000ea20000100800 */
[----:B------:R-:W-:Y:S01]  /*19cd0*/  ULDC.64 UR4, c[0x0][0x9f8] ;  /* 0x00027e0000047ab9 */ /* 0x000fe20000000a00 */
[----:B------:R-:W0:Y:S02]  /*19ce0*/  LDC R8, c[0x0][0x430] ;  /* 0x00010c00ff087b82 */ /* 0x000e240000000800 */
[----:B------:R-:W3:Y:S01]  /*19cf0*/  LDL R20, [R1] ;  /* 0x0000000001147983 */ /* 0x000ee20000100800 */
[----:B------:R-:W-:Y:S01]  /*19d00*/  ISETP.NE.U32.AND P0, PT, RZ, UR4, PT ;  /* 0x00000004ff007c0c */ /* 0x000fe2000bf05070 */
[----:B------:R-:W4:Y:S03]  /*19d10*/  S2R R21, SR_TID.X ;  /* 0x0000000000157919 */ /* 0x000f260000002100 */
[----:B------:R-:W-:-:S13]  /*19d20*/  ISETP.NE.AND.EX P0, PT, RZ, UR5, PT, P0 ;  /* 0x00000005ff007c0c */ /* 0x000fda000bf05300 */
[----:B------:R-:W-:Y:S01]  /*19d30*/  @P0 IADD3 R2, P1, R22, UR4, RZ ;  /* 0x0000000416020c10 */ /* 0x000fe2000ff3e0ff */
[----:B------:R-:W-:Y:S01]  /*19d40*/  IMAD.U32 R9, RZ, RZ, UR38 ;  /* 0x00000026ff097e24 */ /* 0x000fe2000f8e00ff */
[----:B------:R-:W1:Y:S01]  /*19d50*/  S2R R10, SR_TID.X ;  /* 0x00000000000a7919 */ /* 0x000e620000002100 */
[----:B------:R-:W-:Y:S01]  /*19d60*/  ULDC UR4, c[0x0][0x2f4] ;  /* 0x0000bd0000047ab9 */ /* 0x000fe20000000800 */
[----:B------:R-:W-:Y:S01]  /*19d70*/  @P0 IADD3.X R3, R33, UR5, RZ, P1, !PT ;  /* 0x0000000521030c10 */ /* 0x000fe20008ffe4ff */
[----:B------:R-:W-:-:S04]  /*19d80*/  ULDC UR5, c[0x0][0x320] ;  /* 0x0000c80000057ab9 */ /* 0x000fc80000000800 */
[----:B------:R3:W3:Y:S01]  /*19d90*/  @P0 LDG.E R29, desc[UR42][R2.64] ;  /* 0x0000002a021d0981 */ /* 0x0006e2000c1e1900 */
[----:B----4-:R-:W-:-:S04]  /*19da0*/  LOP3.LUT R21, R21, 0x7f, RZ, 0xc0, !PT ;  /* 0x0000007f15157812 */ /* 0x010fc800078ec0ff */
[----:B------:R-:W-:Y:S02]  /*19db0*/  SHF.R.U32.HI R0, RZ, 0x3, R21 ;  /* 0x00000003ff007819 */ /* 0x000fe40000011615 */
[----:B------:R-:W4:Y:S01]  /*19dc0*/  S2R R21, SR_TID.X ;  /* 0x0000000000157919 */ /* 0x000f220000002100 */
[----:B0-----:R-:W-:-:S13]  /*19dd0*/  ISETP.NE.AND P1, PT, R8, 0x1, PT ;  /* 0x000000010800780c */ /* 0x001fda0003f25270 */
[----:B------:R-:W0:Y:S08]  /*19de0*/  @P1 LDC R5, c[0x0][0x434] ;  /* 0x00010d00ff051b82 */ /* 0x000e300000000800 */
[----:B------:R-:W0:Y:S01]  /*19df0*/  @P1 LDC R4, c[0x0][0x438] ;  /* 0x00010e00ff041b82 */ /* 0x000e220000000800 */
[----:B----4-:R-:W-:-:S05]  /*19e00*/  IMAD.SHL.U32 R21, R21, 0x10, RZ ;  /* 0x0000001015157824 */ /* 0x010fca00078e00ff */
[----:B------:R-:W-:Y:S02]  /*19e10*/  LOP3.LUT R21, R0, 0x70, R21, 0xf8, !PT ;  /* 0x0000007000157812 */ /* 0x000fe400078ef815 */
[----:B------:R-:W-:Y:S02]  /*19e20*/  ISETP.NE.AND P2, PT, R9, 0x3, PT ;  /* 0x000000030900780c */ /* 0x000fe40003f45270 */
[----:B------:R-:W4:Y:S01]  /*19e30*/  S2R R9, SR_TID.X ;  /* 0x0000000000097919 */ /* 0x000f220000002100 */
[----:B-1----:R-:W-:Y:S01]  /*19e40*/  IMAD.SHL.U32 R10, R10, 0x8, RZ ;  /* 0x000000080a0a7824 */ /* 0x002fe200078e00ff */
[----:B------:R-:W-:-:S04]  /*19e50*/  LOP3.LUT R18, R18, 0xffffffbf, RZ, 0xc0, !PT ;  /* 0xffffffbf12127812 */ /* 0x000fc800078ec0ff */
[----:B------:R-:W-:-:S04]  /*19e60*/  LOP3.LUT R10, R10, 0x38, RZ, 0xc0, !PT ;  /* 0x000000380a0a7812 */ /* 0x000fc800078ec0ff */
[----:B------:R-:W-:Y:S02]  /*19e70*/  LOP3.LUT R10, R10, 0x40, RZ, 0xfc, !PT ;  /* 0x000000400a0a7812 */ /* 0x000fe400078efcff */
[----:B------:R-:W-:Y:S02]  /*19e80*/  @P2 LOP3.LUT R18, R18, 0x40, RZ, 0xfc, !PT ;  /* 0x0000004012122812 */ /* 0x000fe400078efcff */
[----:B------:R-:W-:Y:S01]  /*19e90*/  ISETP.GE.AND P4, PT, R10, UR5, PT ;  /* 0x000000050a007c0c */ /* 0x000fe2000bf86270 */
[----:B----4-:R-:W-:-:S05]  /*19ea0*/  IMAD.SHL.U32 R9, R9, 0x8, RZ ;  /* 0x0000000809097824 */ /* 0x010fca00078e00ff */
[----:B------:R-:W-:Y:S02]  /*19eb0*/  LOP3.LUT R9, R9, 0x38, RZ, 0xc0, !PT ;  /* 0x0000003809097812 */ /* 0x000fe400078ec0ff */
[----:B------:R-:W-:Y:S01]  /*19ec0*/  LOP3.LUT R18, R18, 0xfffffffe, RZ, 0xc0, !PT ;  /* 0xfffffffe12127812 */ /* 0x000fe200078ec0ff */
[----:B------:R-:W-:Y:S01]  /*19ed0*/  IMAD.MOV.U32 R36, RZ, RZ, RZ ;  /* 0x000000ffff247224 */ /* 0x000fe200078e00ff */
[----:B------:R-:W-:-:S04]  /*19ee0*/  LOP3.LUT R10, R9, 0x80, RZ, 0xfc, !PT ;  /* 0x00000080090a7812 */ /* 0x000fc800078efcff */
[----:B------:R-:W-:Y:S01]  /*19ef0*/  ISETP.GE.AND P3, PT, R10, UR5, PT ;  /* 0x000000050a007c0c */ /* 0x000fe2000bf66270 */
[----:B------:R-:W-:Y:S01]  /*19f00*/  UMOV UR6, 0xffffffff ;  /* 0xffffffff00067882 */ /* 0x000fe20000000000 */
[----:B--2---:R-:W-:-:S04]  /*19f10*/  VIADD R0, R34, 0xffffffff ;  /* 0xffffffff22007836 */ /* 0x004fc80000000000 */
[----:B------:R-:W-:-:S05]  /*19f20*/  IMAD R37, R0, 0x60, R21 ;  /* 0x0000006000257824 */ /* 0x000fca00078e0215 */
[----:B---3--:R-:W-:-:S04]  /*19f30*/  ISETP.GE.AND P0, PT, R37, R20, PT ;  /* 0x000000142500720c */ /* 0x008fc80003f06270 */
[----:B------:R-:W-:Y:S01]  /*19f40*/  ISETP.GT.U32.OR P0, PT, R21, 0x5f, P0 ;  /* 0x0000005f1500780c */ /* 0x000fe20000704470 */
[----:B------:R-:W-:-:S12]  /*19f50*/  IMAD.IADD R37, R37, 0x1, R32 ;  /* 0x0000000125257824 */ /* 0x000fd800078e0220 */
[----:B------:R-:W1:Y:S01]  /*19f60*/  @!P0 LDC.64 R2, c[0x0][0x428] ;  /* 0x00010a00ff028b82 */ /* 0x000e620000000a00 */
[----:B0-----:R-:W-:-:S04]  /*19f70*/  @P1 IMAD.HI.U32 R5, R37, R5, RZ ;  /* 0x0000000525051227 */ /* 0x001fc800078e00ff */
[----:B------:R-:W-:Y:S01]  /*19f80*/  IMAD.MOV.U32 R6, RZ, RZ, R37 ;  /* 0x000000ffff067224 */ /* 0x000fe200078e0025 */
[----:B------:R-:W-:Y:S02]  /*19f90*/  @P1 SHF.R.U32.HI R6, RZ, R4, R5 ;  /* 0x00000004ff061219 */ /* 0x000fe40000011605 */
[----:B------:R-:W-:Y:S02]  /*19fa0*/  SHF.R.S32.HI R34, RZ, 0x1f, R29 ;  /* 0x0000001fff227819 */ /* 0x000fe4000001141d */
[--C-:B------:R-:W-:Y:S01]  /*19fb0*/  @!P0 SHF.R.S32.HI R5, RZ, 0x1f, R6.reuse ;  /* 0x0000001fff058819 */ /* 0x100fe20000011406 */
[----:B------:R-:W-:Y:S02]  /*19fc0*/  @!P0 IMAD.MOV.U32 R4, RZ, RZ, R6 ;  /* 0x000000ffff048224 */ /* 0x000fe400078e0006 */
[-C--:B-1----:R-:W-:Y:S02]  /*19fd0*/  @!P0 IMAD R7, R34, R2.reuse, RZ ;  /* 0x0000000222078224 */ /* 0x082fe400078e02ff */
[----:B------:R-:W-:-:S04]  /*19fe0*/  @!P0 IMAD.WIDE.U32 R4, R29, R2, R4 ;  /* 0x000000021d048225 */ /* 0x000fc800078e0004 */
[----:B------:R-:W-:Y:S02]  /*19ff0*/  @!P0 IMAD R7, R29, R3, R7 ;  /* 0x000000031d078224 */ /* 0x000fe400078e0207 */
[----:B------:R-:W0:Y:S02]  /*1a000*/  @!P0 LDC.64 R2, c[0x0][0x418] ;  /* 0x00010600ff028b82 */ /* 0x000e240000000a00 */
[----:B------:R-:W-:Y:S01]  /*1a010*/  @!P0 IMAD.IADD R7, R5, 0x1, R7 ;  /* 0x0000000105078824 */ /* 0x000fe200078e0207 */
[----:B0-----:R-:W-:-:S04]  /*1a020*/  @!P0 LEA R2, P1, R4, R2, 0x2 ;  /* 0x0000000204028211 */ /* 0x001fc800078210ff */
[----:B------:R-:W-:Y:S02]  /*1a030*/  @!P0 LEA.HI.X R3, R4, R3, R7, 0x2, P1 ;  /* 0x0000000304038211 */ /* 0x000fe400008f1407 */
[----:B------:R-:W-:-:S03]  /*1a040*/  ISETP.GE.AND P1, PT, R9, UR4, PT ;  /* 0x0000000409007c0c */ /* 0x000fc6000bf26270 */
[----:B------:R0:W5:Y:S10]  /*1a050*/  @!P0 LDG.E R36, desc[UR42][R2.64] ;  /* 0x0000002a02248981 */ /* 0x000174000c1e1900 */
[----:B------:R-:W-:-:S04]  /*1a060*/  @P1 LOP3.LUT R18, R18, 0x1, RZ, 0xfc, !PT ;  /* 0x0000000112121812 */ /* 0x000fc800078efcff */
[----:B------:R-:W-:-:S04]  /*1a070*/  LOP3.LUT R18, R18, 0xfffffff7, RZ, 0xc0, !PT ;  /* 0xfffffff712127812 */ /* 0x000fc800078ec0ff */
[----:B------:R-:W-:Y:S02]  /*1a080*/  @P4 LOP3.LUT R18, R18, 0x8, RZ, 0xfc, !PT ;  /* 0x0000000812124812 */ /* 0x000fe400078efcff */
[C---:B------:R-:W-:Y:S02]  /*1a090*/  ISETP.GE.AND P0, PT, R9.reuse, UR5, PT ;  /* 0x0000000509007c0c */ /* 0x040fe4000bf06270 */
[----:B------:R-:W-:Y:S02]  /*1a0a0*/  LOP3.LUT R18, R18, 0xffffffef, RZ, 0xc0, !PT ;  /* 0xffffffef12127812 */ /* 0x000fe400078ec0ff */
[----:B------:R-:W-:Y:S02]  /*1a0b0*/  LOP3.LUT R9, R9, 0xc0, RZ, 0xfc, !PT ;  /* 0x000000c009097812 */ /* 0x000fe400078efcff */
[----:B------:R-:W-:Y:S02]  /*1a0c0*/  LOP3.LUT R18, R18, 0xfffffffb, RZ, 0xc0, !PT ;  /* 0xfffffffb12127812 */ /* 0x000fe400078ec0ff */
[----:B------:R-:W-:-:S02]  /*1a0d0*/  ISETP.GE.AND P1, PT, R9, UR5, PT ;  /* 0x0000000509007c0c */ /* 0x000fc4000bf26270 */
[----:B------:R-:W-:-:S04]  /*1a0e0*/  @P3 LOP3.LUT R18, R18, 0x4, RZ, 0xfc, !PT ;  /* 0x0000000412123812 */ /* 0x000fc800078efcff */
[----:B------:R-:W-:Y:S01]  /*1a0f0*/  @P0 LOP3.LUT R18, R18, 0x10, RZ, 0xfc, !PT ;  /* 0x0000001012120812 */ /* 0x000fe200078efcff */
[----:B------:R-:W-:-:S03]  /*1a100*/  IMAD.MOV R4, RZ, RZ, -R6 ;  /* 0x000000ffff047224 */ /* 0x000fc600078e0a06 */
[----:B------:R-:W-:Y:S01]  /*1a110*/  LOP3.LUT R18, R18, 0xfffffffd, RZ, 0xc0, !PT ;  /* 0xfffffffd12127812 */ /* 0x000fe200078ec0ff */
[----:B------:R-:W-:-:S03]  /*1a120*/  IMAD R37, R8, R4, R37 ;  /* 0x0000000408257224 */ /* 0x000fc600078e0225 */
[----:B------:R-:W-:Y:S01]  /*1a130*/  @P1 LOP3.LUT R18, R18, 0x2, RZ, 0xfc, !PT ;  /* 0x0000000212121812 */ /* 0x000fe200078efcff */
[----:B0-----:R-:W-:Y:S06]  /*1a140*/  BRA.DIV UR6, `(.L_x_14500) ;  /* 0x0000006206747947 */ /* 0x001fec000b800000 */
.L_x_14665:
[----:B------:R-:W-:Y:S02]  /*1a150*/  SEL R6, RZ, 0x1, P0 ;  /* 0x00000001ff067807 */ /* 0x000fe40000000000 */
[----:B------:R-:W-:Y:S02]  /*1a160*/  ISETP.GT.U32.AND P0, PT, R21, 0x5f, PT ;  /* 0x0000005f1500780c */ /* 0x000fe40003f04070 */
[----:B------:R-:W-:-:S11]  /*1a170*/  LOP3.LUT R18, R18, 0xffffffdf, RZ, 0xc0, !PT ;  /* 0xffffffdf12127812 */ /* 0x000fd600078ec0ff */
[----:B------:R-:W-:Y:S01]  /*1a180*/  @P0 LOP3.LUT R18, R18, 0x20, RZ, 0xfc, !PT ;  /* 0x0000002012120812 */ /* 0x000fe200078efcff */
[----:B------:R-:W-:Y:S06]  /*1a190*/  @!P2 BRA `(.L_x_14501) ;  /* 0x000000000004a947 */ /* 0x000fec0003800000 */
[----:B------:R-:W-:Y:S01]  /*1a1a0*/  BPT.TRAP 0x1 ;  /* 0x000000040000795c */ /* 0x000fe20000300000 */
.L_x_14501:
[----:B------:R-:W-:Y:S01]  /*1a1b0*/  IMAD R33, R0, -0x60, R20 ;  /* 0xffffffa000217824 */ /* 0x000fe200078e0214 */
[----:B------:R-:W-:Y:S01]  /*1a1c0*/  SHF.L.U32 R0, R23, 0x1f, RZ ;  /* 0x0000001f17007819 */ /* 0x000fe200000006ff */
[----:B------:R-:W-:Y:S01]  /*1a1d0*/  IMAD R22, R19, 0x8, R16 ;  /* 0x0000000813167824 */ /* 0x000fe200078e0210 */
[----:B------:R-:W-:Y:S03]  /*1a1e0*/  BSSY B0, `(.L_x_14502) ;  /* 0x0000003000007945 */ /* 0x000fe60003800000 */
[----:B------:R-:W0:Y:S02]  /*1a1f0*/  SYNCS.PHASECHK.TRANS64.TRYWAIT P0, [R22+URZ+0x22840], R0 ;  /* 0x02284000160075a7 */ /* 0x000e24000800017f */
[----:B0-----:R-:W-:Y:S05]  /*1a200*/  @!P0 BRA `(.L_x_14503) ;  /* 0x0000006000788947 */ /* 0x001fea0003800000 */
.L_x_14666:
[----:B------:R-:W-:Y:S05]  /*1a210*/  BSYNC B0 ;  /* 0x0000000000007941 */ /* 0x000fea0003800000 */
.L_x_14502:
        /* <DEDUP_REMOVED lines=24> */
[----:B-1----:R-:W-:-:S04]  /*1a3a0*/  LOP3.LUT R4, R4, 0x7f, RZ, 0xc0, !PT ;  /* 0x0000007f04047812 */ /* 0x002fc800078ec0ff */
        /* <DEDUP_REMOVED lines=59> */
.L_x_14680:
        /* <DEDUP_REMOVED lines=10> */
.L_x_14505:
        /* <DEDUP_REMOVED lines=11> */
.L_x_14506:
[----:B------:R1:W5:Y:S01]  /*1a8b0*/  LDL.LU R4, [R1+0x14] ;  /* 0x0000140001047983 */ /* 0x0003620000300800 */
[----:B------:R-:W-:Y:S01]  /*1a8c0*/  LOP3.LUT P0, RZ, R18, 0x4, RZ, 0xc0, !PT ;  /* 0x0000000412ff7812 */ /* 0x000fe2000780c0ff */
[----:B------:R1:W-:Y:S02]  /*1a8d0*/  SYNCS.ARRIVE.TRANS64.A1T0 RZ, [R22+URZ+0x22830], RZ ;  /* 0x022830ff16ff79a7 */ /* 0x0003e4000810003f */
[----:B0-----:R1:W5:Y:S10]  /*1a8e0*/  LDL.LU R3, [R1+0x8] ;  /* 0x0000080001037983 */ /* 0x0013740000300800 */
[----:B------:R-:W-:Y:S05]  /*1a8f0*/  WARPSYNC.ALL ;  /* 0x0000000000007948 */ /* 0x000fea0003800000 */
[----:B------:R-:W-:Y:S01]  /*1a900*/  ULDC.64 UR4, c[0x0][0xa00] ;  /* 0x0002800000047ab9 */ /* 0x000fe20000000a00 */
[----:B------:R-:W-:Y:S01]  /*1a910*/  SEL R2, RZ, 0x4, P0 ;  /* 0x00000004ff027807 */ /* 0x000fe20000000000 */
[----:B------:R-:W-:Y:S01]  /*1a920*/  BSSY B6, `(.L_x_14507) ;  /* 0x0000029000067945 */ /* 0x000fe20003800000 */
[----:B------:R-:W-:Y:S01]  /*1a930*/  BAR.SYNC.DEFER_BLOCKING 0x8, 0x180 ;  /* 0x0206000000007b1d */ /* 0x000fe20000010000 */
[----:B------:R-:W-:Y:S02]  /*1a940*/  ISETP.NE.U32.AND P0, PT, RZ, UR4, PT ;  /* 0x00000004ff007c0c */ /* 0x000fe4000bf05070 */
[----:B------:R-:W-:-:S02]  /*1a950*/  LOP3.LUT P2, RZ, R18, 0x8, RZ, 0xc0, !PT ;  /* 0x0000000812ff7812 */ /* 0x000fc4000784c0ff */
[----:B------:R-:W-:Y:S01]  /*1a960*/  ISETP.NE.AND.EX P0, PT, RZ, UR5, PT, P0 ;  /* 0x00000005ff007c0c */ /* 0x000fe2000bf05300 */
[----:B------:R-:W-:Y:S01]  /*1a970*/  ULDC.64 UR4, c[0x0][0x298] ;  /* 0x0000a60000047ab9 */ /* 0x000fe20000000a00 */
[----:B------:R-:W-:Y:S02]  /*1a980*/  LOP3.LUT P1, RZ, R18, 0x2, RZ, 0xc0, !PT ;  /* 0x0000000212ff7812 */ /* 0x000fe4000782c0ff */
[----:B------:R-:W-:Y:S02]  /*1a990*/  SEL R0, RZ, 0x2, P2 ;  /* 0x00000002ff007807 */ /* 0x000fe40001000000 */
[----:B------:R-:W-:Y:S02]  /*1a9a0*/  SEL R5, R35, RZ, !P0 ;  /* 0x000000ff23057207 */ /* 0x000fe40004000000 */
[----:B------:R-:W-:Y:S02]  /*1a9b0*/  IADD3 R0, R2, R0, R6 ;  /* 0x0000000002007210 */ /* 0x000fe40007ffe006 */
[----:B------:R-:W-:Y:S01]  /*1a9c0*/  SEL R35, RZ, 0x8, P1 ;  /* 0x00000008ff237807 */ /* 0x000fe20000800000 */
[----:B------:R0:W-:Y:S04]  /*1a9d0*/  STL [R1], R5 ;  /* 0x0000000501007387 */ /* 0x0001e80000100800 */
[----:B------:R-:W-:Y:S01]  /*1a9e0*/  IMAD.IADD R35, R0, 0x1, R35 ;  /* 0x0000000100237824 */ /* 0x000fe200078e0223 */
[----:B-----5:R-:W-:-:S02]  /*1a9f0*/  SEL R2, R4, RZ, !P0 ;  /* 0x000000ff04027207 */ /* 0x020fc40004000000 */
[----:B------:R-:W-:Y:S01]  /*1aa00*/  SHF.R.S32.HI R0, RZ, 0x1f, R3 ;  /* 0x0000001fff007819 */ /* 0x000fe20000011403 */
[C---:B0-----:R-:W-:Y:S02]  /*1aa10*/  IMAD.WIDE.U32 R4, R3.reuse, UR4, RZ ;  /* 0x0000000403047c25 */ /* 0x041fe4000f8e00ff */
[----:B------:R0:W-:Y:S02]  /*1aa20*/  STL [R1+0x14], R2 ;  /* 0x0000140201007387 */ /* 0x0001e40000100800 */
[----:B------:R-:W-:Y:S02]  /*1aa30*/  IMAD R0, R0, UR4, RZ ;  /* 0x0000000400007c24 */ /* 0x000fe4000f8e02ff */
[----:B------:R2:W-:Y:S02]  /*1aa40*/  STL.64 [R1+0x18], R4 ;  /* 0x0000180401007387 */ /* 0x0005e40000100a00 */
[----:B------:R-:W-:Y:S02]  /*1aa50*/  IMAD R0, R3, UR5, R0 ;  /* 0x0000000503007c24 */ /* 0x000fe4000f8e0200 */
[----:B0-----:R-:W-:-:S02]  /*1aa60*/  VIADD R2, R16, 0x18400 ;  /* 0x0001840010027836 */ /* 0x001fc40000000000 */
[----:B------:R-:W-:-:S03]  /*1aa70*/  IMAD.IADD R0, R5, 0x1, R0 ;  /* 0x0000000105007824 */ /* 0x000fc600078e0200 */
[----:B------:R-:W-:Y:S02]  /*1aa80*/  LOP3.LUT P0, RZ, R2, 0x3ff, RZ, 0xc0, !PT ;  /* 0x000003ff02ff7812 */ /* 0x000fe4000780c0ff */
[----:B------:R2:W-:Y:S11]  /*1aa90*/  STL [R1+0x8], R0 ;  /* 0x0000080001007387 */ /* 0x0005f60000100800 */
[----:B--2---:R-:W-:Y:S05]  /*1aaa0*/  @!P0 BRA `(.L_x_14508) ;  /* 0x0000000000408947 */ /* 0x004fea0003800000 */
        /* <DEDUP_REMOVED lines=16> */
.L_x_14508:
[----:B------:R-:W-:Y:S05]  /*1abb0*/  BSYNC B6 ;  /* 0x0000000000067941 */ /* 0x000fea0003800000 */
.L_x_14507:
[----:B------:R-:W2:Y:S01]  /*1abc0*/  LDL.LU R0, [R1+0x8] ;  /* 0x0000080001007983 */ /* 0x000ea20000300800 */
[----:B------:R-:W-:Y:S01]  /*1abd0*/  ULDC.64 UR4, c[0x0][0x2d8] ;  /* 0x0000b60000047ab9 */ /* 0x000fe20000000a00 */
[----:B------:R-:W0:Y:S02]  /*1abe0*/  LDC R7, c[0x0][0x448] ;  /* 0x00011200ff077b82 */ /* 0x000e240000000800 */
[----:B------:R-:W2:Y:S04]  /*1abf0*/  LDL.LU.64 R2, [R1+0x18] ;  /* 0x0000180001027983 */ /* 0x000ea80000300a00 */
[----:B------:R-:W3:Y:S04]  /*1ac00*/  LDL.LU R20, [R1+0x14] ;  /* 0x0000140001147983 */ /* 0x000ee80000300800 */
[----:B------:R-:W4:Y:S04]  /*1ac10*/  LDL.LU R21, [R1] ;  /* 0x0000000001157983 */ /* 0x000f280000300800 */
[----:B------:R0:W5:Y:S02]  /*1ac20*/  LDL R8, [R1+0x4] ;  /* 0x0000040001087983 */ /* 0x0001640000100800 */
[----:B0-----:R-:W-:-:S13]  /*1ac30*/  ISETP.NE.AND P0, PT, R7, 0x1, PT ;  /* 0x000000010700780c */ /* 0x001fda0003f05270 */
        /* <DEDUP_REMOVED lines=11> */
[----:B------:R-:W-:Y:S02]  /*1acf0*/  IMAD.IADD R3, R3, 0x1, R0 ;  /* 0x0000000103037824 */ /* 0x000fe400078e0200 */
[----:B------:R-:W4:Y:S01]  /*1ad00*/  @P0 LDC R0, c[0x0][0x450] ;  /* 0x00011400ff000b82 */ /* 0x000f220000000800 */
        /* <DEDUP_REMOVED lines=9> */
[----:B----4-:R-:W-:Y:S01]  /*1ada0*/  @P0 SHF.R.U32.HI R4, RZ, R0, R6 ;  /* 0x00000000ff040219 */ /* 0x010fe20000011606 */
        /* <DEDUP_REMOVED lines=28> */
[----:B------:R-:W2:Y:S03]  /*1af70*/  SHFL.IDX PT, R2, R4, RZ, 0x181f ;  /* 0x00181fff04027589 */ /* 0x000ea600000e0000 */
[C---:B------:R-:W-:Y:S01]  /*1af80*/  VIADD R6, R25.reuse, 0x10 ;  /* 0x0000001019067836 */ /* 0x040fe20000000000 */
[----:B------:R-:W-:-:S13]  /*1af90*/  ISETP.GE.AND P0, PT, R25, R5, PT ;  /* 0x000000051900720c */ /* 0x000fda0003f06270 */
[----:B0-----:R-:W-:-:S05]  /*1afa0*/  @!P0 LEA R3, P2, R9, R3, 0x1 ;  /* 0x0000000309038211 */ /* 0x001fca00078408ff */
[----:B--2---:R-:W-:-:S05]  /*1afb0*/  @!P0 IMAD.X R2, RZ, RZ, R2, P2 ;  /* 0x000000ffff028224 */ /* 0x004fca00010e0602 */
        /* <DEDUP_REMOVED lines=58> */
[----:B------:R-:W3:Y:S04]  /*1b360*/  SHFL.IDX PT, R4, R4, 0x7, 0x181f ;  /* 0x00f81f0004047f89 */ /* 0x000ee800000e0000 */
[----:B------:R-:W4:Y:S01]  /*1b370*/  SHFL.IDX PT, R0, R0, 0x7, 0x181f ;  /* 0x00f81f0000007f89 */ /* 0x000f2200000e0000 */
[----:B0-----:R-:W-:-:S05]  /*1b380*/  @!P0 LEA R3, P2, R9, R3, 0x1 ;  /* 0x0000000309038211 */ /* 0x001fca00078408ff */
[----:B--2---:R-:W-:-:S05]  /*1b390*/  @!P0 IMAD.X R2, RZ, RZ, R2, P2 ;  /* 0x000000ffff028224 */ /* 0x004fca00010e0602 */
[----:B------:R-:W-:-:S04]  /*1b3a0*/  @!P0 LOP3.LUT R3, R3, R2, RZ, 0x3c, !PT ;  /* 0x0000000203038212 */ /* 0x000fc800078e3cff */
[----:B------:R-:W-:-:S04]  /*1b3b0*/  @!P0 LOP3.LUT R2, R3, R2, RZ, 0x3c, !PT ;  /* 0x0000000203028212 */ /* 0x000fc800078e3cff */
[----:B------:R-:W-:-:S05]  /*1b3c0*/  @!P0 LOP3.LUT R3, R3, R2, RZ, 0x3c, !PT ;  /* 0x0000000203038212 */ /* 0x000fca00078e3cff */
[----:B---34-:R2:W-:Y:S02]  /*1b3d0*/  @!P0 LDGSTS.E.BYPASS.LTC128B.128 [R8+0x1b400], desc[UR42][R2.64], !P1 ;  /* 0x1b40000002088fae */ /* 0x0185e4000c901d6a */
.L_x_14697:
        /* <DEDUP_REMOVED lines=10> */
.L_x_14510:
        /* <DEDUP_REMOVED lines=18> */
.L_x_14698:
[----:B------:R-:W-:Y:S05]  /*1b5a0*/  BSYNC B0 ;  /* 0x0000000000007941 */ /* 0x000fea0003800000 */
.L_x_14511:
[----:B------:R-:W-:-:S05]  /*1b5b0*/  IMAD.U32 R0, RZ, RZ, UR38 ;  /* 0x00000026ff007e24 */ /* 0x000fca000f8e00ff */
[----:B------:R-:W-:-:S13]  /*1b5c0*/  ISETP.NE.AND P0, PT, R0, 0x3, PT ;  /* 0x000000030000780c */ /* 0x000fda0003f05270 */
[----:B------:R-:W-:Y:S05]  /*1b5d0*/  @!P0 BRA `(.L_x_14513) ;  /* 0x0000000000048947 */ /* 0x000fea0003800000 */
[----:B------:R-:W-:Y:S01]  /*1b5e0*/  BPT.TRAP 0x1 ;  /* 0x000000040000795c */ /* 0x000fe20000300000 */
.L_x_14513:
[----:B0-----:R-:W-:Y:S01]  /*1b5f0*/  SHF.L.U32 R3, R23, 0x1f, RZ ;  /* 0x0000001f17037819 */ /* 0x001fe200000006ff */
[----:B------:R-:W-:Y:S03]  /*1b600*/  BSSY B0, `(.L_x_14514) ;  /* 0x0000003000007945 */ /* 0x000fe60003800000 */
[----:B------:R-:W0:Y:S02]  /*1b610*/  SYNCS.PHASECHK.TRANS64.TRYWAIT P0, [R22+URZ+0x22860], R3 ;  /* 0x02286003160075a7 */ /* 0x000e24000800017f */
[----:B0-----:R-:W-:Y:S05]  /*1b620*/  @!P0 BRA `(.L_x_14515) ;  /* 0x00000060003c8947 */ /* 0x001fea0003800000 */
.L_x_14699:
[----:B------:R-:W-:Y:S05]  /*1b630*/  BSYNC B0 ;  /* 0x0000000000007941 */ /* 0x000fea0003800000 */
.L_x_14514:
[----:B------:R-:W2:Y:S01]  /*1b640*/  LDL.LU R0, [R1+0x28] ;  /* 0x0000280001007983 */ /* 0x000ea20000300800 */
[----:B------:R-:W-:Y:S01]  /*1b650*/  ULDC.64 UR4, c[0x0][0x328] ;  /* 0x0000ca0000047ab9 */ /* 0x000fe20000000a00 */
[----:B------:R-:W-:Y:S02]  /*1b660*/  ULDC.64 UR6, c[0x0][0x318] ;  /* 0x0000c60000067ab9 */ /* 0x000fe40000000a00 */
[----:B------:R-:W3:Y:S01]  /*1b670*/  LDL.LU R4, [R1+0x2c] ;  /* 0x00002c0001047983 */ /* 0x000ee20000300800 */
[----:B0-----:R-:W-:-:S04]  /*1b680*/  IMAD.WIDE.U32 R2, R37, UR4, RZ ;  /* 0x0000000425027c25 */ /* 0x001fc8000f8e00ff */
[----:B--2---:R-:W-:-:S04]  /*1b690*/  IMAD R0, R0, UR4, RZ ;  /* 0x0000000400007c24 */ /* 0x004fc8000f8e02ff */
[----:B------:R-:W-:Y:S01]  /*1b6a0*/  IMAD R5, R37, UR5, R0 ;  /* 0x0000000525057c24 */ /* 0x000fe2000f8e0200 */
[----:B------:R-:W-:-:S03]  /*1b6b0*/  ULDC.64 UR4, c[0x0][0x338] ;  /* 0x0000ce0000047ab9 */ /* 0x000fc60000000a00 */
[----:B------:R-:W-:Y:S02]  /*1b6c0*/  IMAD.IADD R3, R3, 0x1, R5 ;  /* 0x0000000103037824 */ /* 0x000fe400078e0205 */
[----:B---3--:R-:W-:Y:S02]  /*1b6d0*/  IMAD R5, R4, UR4, RZ ;  /* 0x0000000404057c24 */ /* 0x008fe4000f8e02ff */
        /* <DEDUP_REMOVED lines=15> */
[----:B------:R-:W2:Y:S01]  /*1b7d0*/  SHFL.IDX PT, R14, R5, RZ, 0x181f ;  /* 0x00181fff050e7589 */ /* 0x000ea200000e0000 */
[----:B------:R-:W-:Y:S02]  /*1b7e0*/  ISETP.NE.U32.AND P3, PT, R7, 0x1, PT ;  /* 0x000000010700780c */ /* 0x000fe40003f65070 */
[----:B------:R-:W-:Y:S01]  /*1b7f0*/  LOP3.LUT P1, RZ, R35, 0x4, RZ, 0xc0, !PT ;  /* 0x0000000423ff7812 */ /* 0x000fe2000782c0ff */
        /* <DEDUP_REMOVED lines=41> */
[----:B------:R-:W-:Y:S04]  /*1ba90*/  SHFL.IDX PT, R14, R5, 0x4, 0x181f ;  /* 0x00981f00050e7f89 */ /* 0x000fe800000e0000 */
[----:B0-----:R-:W0:Y:S02]  /*1baa0*/  SHFL.IDX PT, R3, R6, 0x3, 0x181f ;  /* 0x00781f0006037f89 */ /* 0x001e2400000e0000 */
[----:B0-----:R-:W-:Y:S01]  /*1bab0*/  IMAD.X R9, RZ, RZ, R3, P4 ;  /* 0x000000ffff097224 */ /* 0x001fe200020e0603 */
[C---:B------:R-:W-:Y:S01]  /*1bac0*/  ISETP.LT.OR P4, PT, R33.reuse, 0x31, P3 ;  /* 0x000000312100780c */ /* 0x040fe20001f81670 */
[----:B------:R-:W0:Y:S04]  /*1bad0*/  SHFL.IDX PT, R3, R6, 0x4, 0x181f ;  /* 0x00981f0006037f89 */ /* 0x000e2800000e0000 */
[----:B------:R-:W2:Y:S08]  /*1bae0*/  SHFL.IDX PT, R6, R6, 0x5, 0x181f ;  /* 0x00b81f0006067f89 */ /* 0x000eb000000e0000 */
        /* <DEDUP_REMOVED lines=8> */
[----:B------:R3:W4:Y:S02]  /*1bb70*/  SHFL.IDX PT, R14, R5, 0x5, 0x181f ;  /* 0x00b81f00050e7f89 */ /* 0x00072400000e0000 */
        /* <DEDUP_REMOVED lines=9> */
.L_x_14713:
[C---:B------:R-:W-:Y:S02]  /*1bc10*/  ISETP.LT.OR P3, PT, R33.reuse, 0x51, P3 ;  /* 0x000000512100780c */ /* 0x040fe40001f61670 */
[C---:B------:R-:W-:Y:S02]  /*1bc20*/  ISETP.LT.OR P2, PT, R33.reuse, 0x51, !P2 ;  /* 0x000000512100780c */ /* 0x040fe40005741670 */
[C---:B------:R-:W-:Y:S02]  /*1bc30*/  ISETP.LT.OR P1, PT, R33.reuse, 0x51, !P1 ;  /* 0x000000512100780c */ /* 0x040fe40004f21670 */
[----:B0--3--:R-:W-:Y:S02]  /*1bc40*/  IADD3 R2, P4, R14, R0, RZ ;  /* 0x000000000e027210 */ /* 0x009fe40007f9e0ff */
        /* <DEDUP_REMOVED lines=11> */
.L_x_14517:
        /* <DEDUP_REMOVED lines=11> */
.L_x_14518:
[----:B------:R-:W2:Y:S01]  /*1bdb0*/  LDL.LU R2, [R1+0x20] ;  /* 0x0000200001027983 */ /* 0x000ea20000300800 */
[----:B------:R0:W-:Y:S01]  /*1bdc0*/  SYNCS.ARRIVE.TRANS64.A1T0 RZ, [R22+URZ+0x22850], RZ ;  /* 0x022850ff16ff79a7 */ /* 0x0001e2000810003f */
[----:B------:R-:W-:Y:S01]  /*1bdd0*/  BSSY B0, `(.L_x_14519) ;  /* 0x00000dc000007945 */ /* 0x000fe20003800000 */
[----:B--2---:R-:W-:-:S05]  /*1bde0*/  VIADD R10, R2, 0xfffffffe ;  /* 0xfffffffe020a7836 */ /* 0x004fca0000000000 */
[----:B------:R-:W-:-:S13]  /*1bdf0*/  ISETP.GE.AND P0, PT, R10, R31, PT ;  /* 0x0000001f0a00720c */ /* 0x000fda0003f06270 */
[----:B0-----:R-:W-:Y:S05]  /*1be00*/  @!P0 BRA `(.L_x_14520) ;  /* 0x0000000c00608947 */ /* 0x001fea0003800000 */
.L_x_14533:
[----:B0-----:R-:W0:Y:S01]  /*1be10*/  S2R R2, SR_TID.X ;  /* 0x0000000000027919 */ /* 0x001e220000002100 */
[----:B--2---:R-:W2:Y:S01]  /*1be20*/  LDC R8, c[0x0][0x430] ;  /* 0x00010c00ff087b82 */ /* 0x004ea20000000800 */
[----:B------:R-:W-:Y:S01]  /*1be30*/  IMAD R9, R10, 0x60, R32 ;  /* 0x000000600a097824 */ /* 0x000fe200078e0220 */
[----:B---3--:R-:W3:Y:S01]  /*1be40*/  S2R R4, SR_TID.X ;  /* 0x0000000000047919 */ /* 0x008ee20000002100 */
[----:B------:R-:W-:Y:S01]  /*1be50*/  VIADD R19, R19, 0x1 ;  /* 0x0000000113137836 */ /* 0x000fe20000000000 */
[----:B--2---:R-:W-:Y:S02]  /*1be60*/  ISETP.NE.AND P0, PT, R8, 0x1, PT ;  /* 0x000000010800780c */ /* 0x004fe40003f05270 */
[----:B0-----:R-:W-:Y:S01]  /*1be70*/  LOP3.LUT R2, R2, 0x7f, RZ, 0xc0, !PT ;  /* 0x0000007f02027812 */ /* 0x001fe200078ec0ff */
[----:B---3--:R-:W-:-:S03]  /*1be80*/  IMAD.SHL.U32 R4, R4, 0x10, RZ ;  /* 0x0000001004047824 */ /* 0x008fc600078e00ff */
[----:B------:R-:W-:-:S07]  /*1be90*/  SHF.R.U32.HI R2, RZ, 0x3, R2 ;  /* 0x00000003ff027819 */ /* 0x000fce0000011602 */
[----:B------:R-:W0:Y:S01]  /*1bea0*/  @P0 LDC R3, c[0x0][0x438] ;  /* 0x00010e00ff030b82 */ /* 0x000e220000000800 */
[----:B------:R-:W-:-:S04]  /*1beb0*/  LOP3.LUT R4, R2, 0x70, R4, 0xf8, !PT ;  /* 0x0000007002047812 */ /* 0x000fc800078ef804 */
[----:B------:R-:W-:-:S03]  /*1bec0*/  ISETP.GT.U32.AND P1, PT, R4, 0x5f, PT ;  /* 0x0000005f0400780c */ /* 0x000fc60003f24070 */
[----:B------:R-:W2:Y:S01]  /*1bed0*/  @P0 LDC R2, c[0x0][0x434] ;  /* 0x00010d00ff020b82 */ /* 0x000ea20000000800 */
[----:B------:R-:W-:-:S04]  /*1bee0*/  IMAD.IADD R9, R4, 0x1, R9 ;  /* 0x0000000104097824 */ /* 0x000fc800078e0209 */
[----:B------:R-:W-:-:S05]  /*1bef0*/  IMAD.MOV.U32 R11, RZ, RZ, R9 ;  /* 0x000000ffff0b7224 */ /* 0x000fca00078e0009 */
[----:B------:R-:W3:Y:S08]  /*1bf00*/  @!P1 LDC.64 R4, c[0x0][0x428] ;  /* 0x00010a00ff049b82 */ /* 0x000ef00000000a00 */
[----:B------:R-:W4:Y:S01]  /*1bf10*/  @!P1 LDC.64 R6, c[0x0][0x418] ;  /* 0x00010600ff069b82 */ /* 0x000f220000000a00 */
[----:B--2---:R-:W-:-:S05]  /*1bf20*/  @P0 IMAD.HI.U32 R2, R9, R2, RZ ;  /* 0x0000000209020227 */ /* 0x004fca00078e00ff */
[----:B0-----:R-:W-:-:S04]  /*1bf30*/  @P0 SHF.R.U32.HI R11, RZ, R3, R2 ;  /* 0x00000003ff0b0219 */ /* 0x001fc80000011602 */
[----:B------:R-:W-:Y:S01]  /*1bf40*/  @!P1 SHF.R.S32.HI R3, RZ, 0x1f, R11 ;  /* 0x0000001fff039819 */ /* 0x000fe2000001140b */
[----:B---3--:R-:W-:-:S04]  /*1bf50*/  @!P1 IMAD R2, R34, R4, RZ ;  /* 0x0000000422029224 */ /* 0x008fc800078e02ff */
[----:B------:R-:W-:Y:S02]  /*1bf60*/  @!P1 IMAD R5, R29, R5, R2 ;  /* 0x000000051d059224 */ /* 0x000fe400078e0202 */
[----:B------:R-:W-:-:S04]  /*1bf70*/  @!P1 IMAD.MOV.U32 R2, RZ, RZ, R11 ;  /* 0x000000ffff029224 */ /* 0x000fc800078e000b */
[----:B------:R-:W-:-:S04]  /*1bf80*/  @!P1 IMAD.WIDE.U32 R2, R29, R4, R2 ;  /* 0x000000041d029225 */ /* 0x000fc800078e0002 */
[----:B------:R-:W-:Y:S01]  /*1bf90*/  @!P1 IMAD.IADD R5, R5, 0x1, R3 ;  /* 0x0000000105059824 */ /* 0x000fe200078e0203 */
[C---:B----4-:R-:W-:Y:S01]  /*1bfa0*/  @!P1 LEA R6, P0, R2.reuse, R6, 0x2 ;  /* 0x0000000602069211 */ /* 0x050fe200078010ff */
        /* <DEDUP_REMOVED lines=17> */
.L_x_14521:
[----:B------:R-:W-:Y:S01]  /*1c0c0*/  IMAD R6, R19, 0x8, R16 ;  /* 0x0000000813067824 */ /* 0x000fe200078e0210 */
[----:B-1----:R-:W-:Y:S01]  /*1c0d0*/  SHF.L.U32 R22, R23, 0x1f, RZ ;  /* 0x0000001f17167819 */ /* 0x002fe200000006ff */
[----:B------:R-:W-:Y:S01]  /*1c0e0*/  BSSY B1, `(.L_x_14522) ;  /* 0x0000004000017945 */ /* 0x000fe20003800000 */
[----:B------:R-:W-:Y:S02]  /*1c0f0*/  SHF.R.S32.HI R20, RZ, 0x1f, R5 ;  /* 0x0000001fff147819 */ /* 0x000fe40000011405 */
[----:B------:R-:W0:Y:S02]  /*1c100*/  SYNCS.PHASECHK.TRANS64.TRYWAIT P0, [R6+URZ+0x22840], R22 ;  /* 0x02284016060075a7 */ /* 0x000e24000800017f */
[----:B0-----:R-:W-:Y:S05]  /*1c110*/  @!P0 BRA `(.L_x_14523) ;  /* 0x0000005c00dc8947 */ /* 0x001fea0003800000 */
.L_x_14714:
[----:B------:R-:W-:Y:S05]  /*1c120*/  BSYNC B1 ;  /* 0x0000000000017941 */ /* 0x000fea0003800000 */
.L_x_14522:
        /* <DEDUP_REMOVED lines=50> */
.L_x_14728:
        /* <DEDUP_REMOVED lines=8> */
.L_x_14525:
        /* <DEDUP_REMOVED lines=11> */
.L_x_14526:
[----:B------:R2:W-:Y:S01]  /*1c580*/  SYNCS.ARRIVE.TRANS64.A1T0 RZ, [R6+URZ+0x22830], RZ ;  /* 0x022830ff06ff79a7 */ /* 0x0005e2000810003f */
[----:B------:R-:W-:Y:S05]  /*1c590*/  @!P3 BRA `(.L_x_14527) ;  /* 0x000000000004b947 */ /* 0x000fea0003800000 */
[----:B------:R-:W-:Y:S01]  /*1c5a0*/  BPT.TRAP 0x1 ;  /* 0x000000040000795c */ /* 0x000fe20000300000 */
.L_x_14527:
[----:B------:R-:W3:Y:S01]  /*1c5b0*/  SYNCS.PHASECHK.TRANS64.TRYWAIT P0, [R6+URZ+0x22860], R22 ;  /* 0x02286016060075a7 */ /* 0x000ee2000800017f */
[----:B------:R-:W-:Y:S04]  /*1c5c0*/  BSSY B1, `(.L_x_14528) ;  /* 0x0000002000017945 */ /* 0x000fe80003800000 */
[----:B---3--:R-:W-:Y:S05]  /*1c5d0*/  @!P0 BRA `(.L_x_14529) ;  /* 0x0000006000648947 */ /* 0x008fea0003800000 */
.L_x_14729:
[----:B------:R-:W-:Y:S05]  /*1c5e0*/  BSYNC B1 ;  /* 0x0000000000017941 */ /* 0x000fea0003800000 */
.L_x_14528:
[----:B------:R-:W-:Y:S01]  /*1c5f0*/  ULDC.64 UR4, c[0x0][0x328] ;  /* 0x0000ca0000047ab9 */ /* 0x000fe20000000a00 */
[----:B------:R-:W-:Y:S01]  /*1c600*/  ULDC.64 UR6, c[0x0][0x318] ;  /* 0x0000c60000067ab9 */ /* 0x000fe20000000a00 */
[----:B------:R-:W-:Y:S01]  /*1c610*/  IMAD R20, R20, UR4, RZ ;  /* 0x0000000414147c24 */ /* 0x000fe2000f8e02ff */
[C---:B------:R-:W-:Y:S01]  /*1c620*/  LOP3.LUT P5, RZ, R18.reuse, 0x10, RZ, 0xc0, !PT ;  /* 0x0000001012ff7812 */ /* 0x040fe200078ac0ff */
[C---:B------:R-:W-:Y:S01]  /*1c630*/  IMAD.WIDE.U32 R2, R5.reuse, UR4, RZ ;  /* 0x0000000405027c25 */ /* 0x040fe2000f8e00ff */
        /* <DEDUP_REMOVED lines=11> */
[----:B------:R-:W-:Y:S02]  /*1c6f0*/  IMAD R7, R19, 0x6000, R30 ;  /* 0x0000600013077824 */ /* 0x000fe400078e021e */
        /* <DEDUP_REMOVED lines=49> */
.L_x_14743:
        /* <DEDUP_REMOVED lines=11> */
.L_x_14531:
        /* <DEDUP_REMOVED lines=11> */
.L_x_14532:
[----:B------:R0:W-:Y:S01]  /*1cb70*/  SYNCS.ARRIVE.TRANS64.A1T0 RZ, [R6+URZ+0x22850], RZ ;  /* 0x022850ff06ff79a7 */ /* 0x0001e2000810003f */
[----:B------:R-:W-:Y:S05]  /*1cb80*/  @P2 BRA `(.L_x_14533) ;  /* 0xfffffff000a02947 */ /* 0x000fea000383ffff */
.L_x_14520:
[----:B------:R-:W-:Y:S05]  /*1cb90*/  BSYNC B0 ;  /* 0x0000000000007941 */ /* 0x000fea0003800000 */
.L_x_14519:
[----:B------:R-:W4:Y:S01]  /*1cba0*/  S2R R2, SR_TID.X ;  /* 0x0000000000027919 */ /* 0x000f220000002100 */
[----:B------:R-:W-:Y:S01]  /*1cbb0*/  VIADD R19, R19, 0x1 ;  /* 0x0000000113137836 */ /* 0x000fe20000000000 */
[----:B------:R-:W-:Y:S04]  /*1cbc0*/  BSSY B0, `(.L_x_14534) ;  /* 0x0000012000007945 */ /* 0x000fe80003800000 */
[----:B------:R-:W-:-:S04]  /*1cbd0*/  ISETP.NE.AND P0, PT, R19, 0x2, PT ;  /* 0x000000021300780c */ /* 0x000fc80003f05270 */
[----:B------:R-:W-:Y:S02]  /*1cbe0*/  SEL R0, RZ, 0x1, P0 ;  /* 0x00000001ff007807 */ /* 0x000fe40000000000 */
        /* <DEDUP_REMOVED lines=10> */
[----:B0-23--:R-:W0:Y:S02]  /*1cc90*/  S2R R6, SR_LTMASK ;  /* 0x0000000000067919 */ /* 0x00de240000003900 */
[----:B0-----:R-:W-:-:S04]  /*1cca0*/  LOP3.LUT R6, R6, UR4, RZ, 0xc0, !PT ;  /* 0x0000000406067c12 */ /* 0x001fc8000f8ec0ff */
[----:B------:R-:W0:Y:S01]  /*1ccb0*/  POPC R7, R6 ;  /* 0x0000000600077309 */ /* 0x000e220000000000 */
[----:B----4-:R-:W0:Y:S02]  /*1ccc0*/  SHFL.IDX PT, R4, R3, R4, 0x1f ;  /* 0x00001f0403047589 */ /* 0x010e2400000e0000 */
[----:B0-----:R-:W-:-:S07]  /*1ccd0*/  IADD3 R24, R4, UR37, R7 ;  /* 0x0000002504187c10 */ /* 0x001fce000fffe007 */
.L_x_14535:
[----:B------:R-:W-:Y:S05]  /*1cce0*/  BSYNC B0 ;  /* 0x0000000000007941 */ /* 0x000fea0003800000 */
.L_x_14534:
[----:B------:R-:W-:Y:S02]  /*1ccf0*/  LOP3.LUT R23, R23, R0, RZ, 0x3c, !PT ;  /* 0x0000000017177212 */ /* 0x000fe400078e3cff */
[----:B------:R-:W-:-:S07]  /*1cd00*/  SEL R19, R19, RZ, P0 ;  /* 0x000000ff13137207 */ /* 0x000fce0000000000 */
.L_x_14494:
[----:B------:R-:W-:Y:S05]  /*1cd10*/  BSYNC B7 ;  /* 0x0000000000077941 */ /* 0x000fea0003800000 */
.L_x_14492:
        /* <DEDUP_REMOVED lines=11> */
.L_x_14536:
        /* <DEDUP_REMOVED lines=11> */
[----:B0-23--:R5:W2:Y:S02]  /*1ce80*/  @!P1 LDG.E R6, desc[UR42][R2.64] ;  /* 0x0000002a02069981 */ /* 0x00daa4000c1e1900 */
        /* <DEDUP_REMOVED lines=31> */
.L_x_14753:
[----:B------:R-:W-:Y:S02]  /*1d080*/  ULDC UR4, c[0x0][0xc38] ;  /* 0x00030e0000047ab9 */ /* 0x000fe40000000800 */
[----:B------:R-:W-:-:S04]  /*1d090*/  IMAD.U32 R5, RZ, RZ, UR4 ;  /* 0x00000004ff057e24 */ /* 0x000fc8000f8e00ff */
[----:B--2---:R-:W-:-:S04]  /*1d0a0*/  IMAD R14, R14, R5, RZ ;  /* 0x000000050e0e7224 */ /* 0x004fc800078e02ff */
[----:B------:R-:W-:-:S05]  /*1d0b0*/  IMAD.IADD R7, R7, 0x1, R14 ;  /* 0x0000000107077824 */ /* 0x000fca00078e020e */
[----:B------:R-:W-:-:S13]  /*1d0c0*/  ISETP.GT.AND P6, PT, R7, R0, PT ;  /* 0x000000000700720c */ /* 0x000fda0003fc4270 */
[----:B------:R-:W-:Y:S05]  /*1d0d0*/  @P6 BRA `(.L_x_14539) ;  /* 0x0000000000a46947 */ /* 0x000fea0003800000 */
.L_x_14542:
        /* <DEDUP_REMOVED lines=35> */
.L_x_14761:
[----:B------:R-:W-:Y:S02]  /*1d310*/  ULDC UR4, c[0x0][0xc38] ;  /* 0x00030e0000047ab9 */ /* 0x000fe40000000800 */
[----:B------:R-:W-:-:S04]  /*1d320*/  IMAD.U32 R5, RZ, RZ, UR4 ;  /* 0x00000004ff057e24 */ /* 0x000fc8000f8e00ff */
[----:B--2---:R-:W-:-:S04]  /*1d330*/  IMAD R14, R14, R5, RZ ;  /* 0x000000050e0e7224 */ /* 0x004fc800078e02ff */
[----:B------:R-:W-:-:S05]  /*1d340*/  IMAD.IADD R7, R14, 0x1, R7 ;  /* 0x000000010e077824 */ /* 0x000fca00078e0207 */
[----:B------:R-:W-:-:S13]  /*1d350*/  ISETP.GT.AND P6, PT, R7, R0, PT ;  /* 0x000000000700720c */ /* 0x000fda0003fc4270 */
[----:B------:R-:W-:Y:S05]  /*1d360*/  @!P6 BRA `(.L_x_14542) ;  /* 0xfffffffc005ce947 */ /* 0x000fea000383ffff */
.L_x_14539:
        /* <DEDUP_REMOVED lines=10> */
.L_x_14766:
[----:B------:R-:W-:-:S13]  /*1d410*/  ISETP.NE.AND P0, PT, R3, RZ, PT ;  /* 0x000000ff0300720c */ /* 0x000fda0003f05270 */
[----:B------:R-:W-:Y:S05]  /*1d420*/  @!P0 BRA `(.L_x_14544) ;  /* 0x0000000000108947 */ /* 0x000fea0003800000 */
[----:B------:R-:W-:Y:S01]  /*1d430*/  UMOV UR4, 0xffffffff ;  /* 0xffffffff00047882 */ /* 0x000fe20000000000 */
[----:B--2---:R-:W-:Y:S02]  /*1d440*/  VIADD R12, R12, 0xffffffff ;  /* 0xffffffff0c0c7836 */ /* 0x004fe40000000000 */
[----:B------:R-:W-:Y:S05]  /*1d450*/  BRA.DIV UR4, `(.L_x_14545) ;  /* 0x0000006204f07947 */ /* 0x000fea000b800000 */
[----:B------:R2:W0:Y:S02]  /*1d460*/  SHFL.IDX PT, R6, R2, R12, 0x1f ;  /* 0x00001f0c02067589 */ /* 0x00042400000e0000 */
.L_x_14544:
        /* <DEDUP_REMOVED lines=8> */
[----:B0-----:R-:W2:Y:S08]  /*1d4f0*/  MUFU.RCP R7, R7 ;  /* 0x0000000700077308 */ /* 0x001eb00000001000 */
[----:B---3--:R-:W-:Y:S01]  /*1d500*/  MUFU.RCP R8, R8 ;  /* 0x0000000800087308 */ /* 0x008fe20000001000 */
[----:B--2---:R-:W-:Y:S01]  /*1d510*/  VIADD R2, R7, 0xffffffe ;  /* 0x0ffffffe07027836 */ /* 0x004fe20000000000 */
        /* <DEDUP_REMOVED lines=48> */
.L_x_14546:
        /* <DEDUP_REMOVED lines=9> */
[----:B------:R-:W1:Y:S02]  /*1d8b0*/  F2I.FTZ.U32.TRUNC.NTZ R3, R9 ;  /* 0x0000000900037305 */ /* 0x000e64000021f000 */
[----:B-1----:R-:W-:-:S04]  /*1d8c0*/  IMAD.MOV R11, RZ, RZ, -R3 ;  /* 0x000000ffff0b7224 */ /* 0x002fc800078e0a03 */
        /* <DEDUP_REMOVED lines=49> */
.L_x_14547:
[----:B------:R-:W-:-:S05]  /*1dbe0*/  LOP3.LUT R2, RZ, R2, RZ, 0x33, !PT ;  /* 0x00000002ff027212 */ /* 0x000fca00078e33ff */
[----:B------:R-:W-:Y:S01]  /*1dbf0*/  IMAD.IADD R25, R25, 0x1, R2 ;  /* 0x0000000119197824 */ /* 0x000fe200078e0202 */
[----:B------:R-:W-:Y:S06]  /*1dc00*/  BRA `(.L_x_14548) ;  /* 0x00000000001c7947 */ /* 0x000fec0003800000 */
.L_x_14540:
[----:B------:R-:W-:Y:S01]  /*1dc10*/  UMOV UR4, URZ ;  /* 0x0000003f00047c82 */ /* 0x000fe20008000000 */
[----:B------:R-:W-:Y:S01]  /*1dc20*/  UMOV UR5, URZ ;  /* 0x0000003f00057c82 */ /* 0x000fe20008000000 */
[----:B------:R-:W-:Y:S01]  /*1dc30*/  ULDC UR6, c[0x0][0xc3c] ;  /* 0x00030f0000067ab9 */ /* 0x000fe20000000800 */
[----:B------:R-:W-:Y:S02]  /*1dc40*/  IMAD.MOV.U32 R24, RZ, RZ, R0 ;  /* 0x000000ffff187224 */ /* 0x000fe400078e0000 */
[----:B------:R-:W-:Y:S02]  /*1dc50*/  IMAD.U32 R25, RZ, RZ, UR4 ;  /* 0x00000004ff197e24 */ /* 0x000fe4000f8e00ff */
[----:B------:R-:W-:Y:S02]  /*1dc60*/  IMAD.U32 R26, RZ, RZ, UR5 ;  /* 0x00000005ff1a7e24 */ /* 0x000fe4000f8e00ff */
[----:B------:R-:W-:-:S07]  /*1dc70*/  IMAD.U32 R27, RZ, RZ, UR6 ;  /* 0x00000006ff1b7e24 */ /* 0x000fce000f8e00ff */
.L_x_14548:
        /* <DEDUP_REMOVED lines=10> */
.L_x_14537:
[----:B------:R-:W-:Y:S02]  /*1dd20*/  ULDC UR4, c[0x0][0xc3c] ;  /* 0x00030f0000047ab9 */ /* 0x000fe40000000800 */
[----:B0-----:R-:W-:-:S13]  /*1dd30*/  ISETP.GE.AND P0, PT, R27, UR4, PT ;  /* 0x000000041b007c0c */ /* 0x001fda000bf06270 */
[----:B------:R-:W-:Y:S05]  /*1dd40*/  @!P0 BRA `(.L_x_14549) ;  /* 0xffffff9800ec8947 */ /* 0x000fea000383ffff */
[----:B------:R-:W-:Y:S05]  /*1dd50*/  BSYNC B8 ;  /* 0x0000000000087941 */ /* 0x000fea0003800000 */
.L_x_14446:
        /* <DEDUP_REMOVED lines=12> */
.L_x_14769:
[----:B------:R-:W-:Y:S05]  /*1de20*/  BSYNC B0 ;  /* 0x0000000000007941 */ /* 0x000fea0003800000 */
.L_x_14550:
[----:B------:R-:W-:-:S03]  /*1de30*/  UMOV UR4, 0xffffffff ;  /* 0xffffffff00047882 */ /* 0x000fc60000000000 */
[----:B------:R-:W-:Y:S05]  /*1de40*/  BRA.DIV UR4, `(.L_x_14552) ;  /* 0x0000005a04b07947 */ /* 0x000fea000b800000 */
[----:B0-----:R-:W0:Y:S02]  /*1de50*/  S2R R0, SR_TID.X ;  /* 0x0000000000007919 */ /* 0x001e240000002100 */
[----:B0-----:R-:W-:-:S04]  /*1de60*/  SHF.R.U32.HI R0, RZ, 0x5, R0 ;  /* 0x00000005ff007819 */ /* 0x001fc80000011600 */
[----:B------:R-:W-:-:S05]  /*1de70*/  LOP3.LUT R0, R0, 0x3, RZ, 0xc0, !PT ;  /* 0x0000000300007812 */ /* 0x000fca00078ec0ff */
[----:B------:R0:W1:Y:S02]  /*1de80*/  SHFL.IDX PT, R14, R0, RZ, 0x1f ;  /* 0x00001fff000e7589 */ /* 0x00006400000e0000 */
.L_x_14772:
[----:B-1----:R-:W-:-:S13]  /*1de90*/  ISETP.NE.AND P0, PT, R14, RZ, PT ;  /* 0x000000ff0e00720c */ /* 0x002fda0003f05270 */
[----:B------:R-:W-:Y:S05]  /*1dea0*/  @P0 BRA `(.L_x_14264) ;  /* 0x0000000000880947 */ /* 0x000fea0003800000 */
[----:B------:R-:W-:-:S03]  /*1deb0*/  UMOV UR4, 0xffffffff ;  /* 0xffffffff00047882 */ /* 0x000fc60000000000 */
[----:B------:R-:W-:Y:S05]  /*1dec0*/  BRA.DIV UR4, `(.L_x_14553) ;  /* 0x0000005a04c47947 */ /* 0x000fea000b800000 */
[----:B------:R-:W-:-:S13]  /*1ded0*/  ELECT P6, URZ, PT ;  /* 0x00000000003f782f */ /* 0x000fda00038c0000 */
.L_x_14775:
[----:B------:R-:W-:Y:S05]  /*1dee0*/  @!P6 BRA `(.L_x_14264) ;  /* 0x000000000078e947 */ /* 0x000fea0003800000 */
[----:B------:R-:W-:-:S06]  /*1def0*/  ULOP3.LUT UR4, UR36, 0x2, URZ, 0xfc, !UPT ;  /* 0x0000000224047892 */ /* 0x000fcc000f8efc3f */
[----:B0-----:R-:W-:-:S05]  /*1df00*/  IMAD.U32 R0, RZ, RZ, UR4 ;  /* 0x00000004ff007e24 */ /* 0x001fca000f8e00ff */
[----:B------:R-:W-:-:S13]  /*1df10*/  ISETP.NE.AND P0, PT, R0, 0x3, PT ;  /* 0x000000030000780c */ /* 0x000fda0003f05270 */
[----:B------:R-:W-:Y:S05]  /*1df20*/  @!P0 BRA `(.L_x_14554) ;  /* 0x0000000000048947 */ /* 0x000fea0003800000 */
[----:B------:R-:W-:Y:S01]  /*1df30*/  BPT.TRAP 0x1 ;  /* 0x000000040000795c */ /* 0x000fe20000300000 */
.L_x_14554:
[----:B------:R-:W-:Y:S01]  /*1df40*/  IMAD R3, R19, 0x8, R5 ;  /* 0x0000000813037824 */ /* 0x000fe200078e0205 */
[----:B------:R-:W-:Y:S01]  /*1df50*/  SHF.L.U32 R2, R23, 0x1f, RZ ;  /* 0x0000001f17027819 */ /* 0x000fe200000006ff */
[----:B------:R-:W-:-:S03]  /*1df60*/  VIADD R19, R19, 0x1 ;  /* 0x0000000113137836 */ /* 0x000fc60000000000 */
[----:B------:R-:W0:Y:S02]  /*1df70*/  SYNCS.PHASECHK.TRANS64.TRYWAIT P1, [R3+URZ+0x22840], R2 ;  /* 0x02284002030075a7 */ /* 0x000e24000802017f */
[----:B------:R-:W-:-:S04]  /*1df80*/  ISETP.NE.AND P2, PT, R19, 0x2, PT ;  /* 0x000000021300780c */ /* 0x000fc80003f45270 */
[----:B------:R-:W-:Y:S01]  /*1df90*/  SEL R0, RZ, 0x1, P2 ;  /* 0x00000001ff007807 */ /* 0x000fe20001000000 */
[----:B0-----:R-:W-:Y:S08]  /*1dfa0*/  @!P1 BRA `(.L_x_14555) ;  /* 0x0000005800ac9947 */ /* 0x001ff00003800000 */
.L_x_14776:
[----:B------:R-:W-:Y:S02]  /*1dfb0*/  SEL R19, R19, RZ, P2 ;  /* 0x000000ff13137207 */ /* 0x000fe40001000000 */
[----:B------:R-:W-:Y:S01]  /*1dfc0*/  LOP3.LUT R0, R23, R0, RZ, 0x3c, !PT ;  /* 0x0000000017007212 */ /* 0x000fe200078e3cff */
[----:B------:R-:W-:Y:S06]  /*1dfd0*/  @!P0 BRA `(.L_x_14556) ;  /* 0x0000000000048947 */ /* 0x000fec0003800000 */
[----:B------:R-:W-:Y:S01]  /*1dfe0*/  BPT.TRAP 0x1 ;  /* 0x000000040000795c */ /* 0x000fe20000300000 */
.L_x_14556:
[----:B------:R-:W-:Y:S01]  /*1dff0*/  IMAD R19, R19, 0x8, R5 ;  /* 0x0000000813137824 */ /* 0x000fe200078e0205 */
[----:B------:R-:W-:-:S04]  /*1e000*/  SHF.L.U32 R0, R0, 0x1f, RZ ;  /* 0x0000001f00007819 */ /* 0x000fc800000006ff */
[----:B------:R-:W1:Y:S02]  /*1e010*/  SYNCS.PHASECHK.TRANS64.TRYWAIT P1, [R19+URZ+0x22840], R0 ;  /* 0x02284000130075a7 */ /* 0x000e64000802017f */
[----:B-1----:R-:W-:Y:S05]  /*1e020*/  @!P1 BRA `(.L_x_14557) ;  /* 0x0000005800a09947 */ /* 0x002fea0003800000 */
.L_x_14777:
[----:B------:R-:W-:Y:S05]  /*1e030*/  @!P0 BRA `(.L_x_14558) ;  /* 0x0000000000048947 */ /* 0x000fea0003800000 */
[----:B------:R-:W-:Y:S01]  /*1e040*/  BPT.TRAP 0x1 ;  /* 0x000000040000795c */ /* 0x000fe20000300000 */
.L_x_14558:
[----:B------:R-:W5:Y:S02]  /*1e050*/  SYNCS.PHASECHK.TRANS64.TRYWAIT P1, [R3+URZ+0x22860], R2 ;  /* 0x02286002030075a7 */ /* 0x000f64000802017f */
[----:B-----5:R-:W-:Y:S05]  /*1e060*/  @!P1 BRA `(.L_x_14559) ;  /* 0x0000005800a49947 */ /* 0x020fea0003800000 */
.L_x_14778:
[----:B------:R-:W-:Y:S05]  /*1e070*/  @!P0 BRA `(.L_x_14560) ;  /* 0x0000000000048947 */ /* 0x000fea0003800000 */
[----:B------:R-:W-:Y:S01]  /*1e080*/  BPT.TRAP 0x1 ;  /* 0x000000040000795c */ /* 0x000fe20000300000 */
.L_x_14560:
[----:B------:R0:W0:Y:S02]  /*1e090*/  SYNCS.PHASECHK.TRANS64.TRYWAIT P0, [R19+URZ+0x22860], R0 ;  /* 0x02286000130075a7 */ /* 0x000024000800017f */
[----:B0-----:R-:W-:Y:S05]  /*1e0a0*/  @!P0 NANOSLEEP.SYNCS 0x989680 ;  /* 0x009896800000895d */ /* 0x001fea0003900000 */
[----:B------:R-:W0:Y:S02]  /*1e0b0*/  @!P0 SYNCS.PHASECHK.TRANS64 P0, [R19+URZ+0x22860], R0 ;  /* 0x02286000130085a7 */ /* 0x000e24000800007f */
[----:B0-----:R-:W-:Y:S05]  /*1e0c0*/  @!P0 BRA `(.L_x_14560) ;  /* 0xfffffffc00f08947 */ /* 0x001fea000383ffff */
.L_x_14264:
[----:B------:R-:W-:Y:S05]  /*1e0d0*/  BSYNC B9 ;  /* 0x0000000000097941 */ /* 0x000fea0003800000 */
.L_x_14261:
[----:B------:R-:W-:Y:S05]  /*1e0e0*/  EXIT ;  /* 0x000000000000794d */ /* 0x000fea0003800000 */
.L_x_14284:
[----:B0-----:R0:W1:Y:S02]  /*1e0f0*/  SYNCS.PHASECHK.TRANS64.TRYWAIT P5, [R87+URZ+0x22890], R95 ;  /* 0x0228905f570075a7 */ /* 0x00106400080a017f */
[----:B-1----:R-:W-:Y:S05]  /*1e100*/  @!P5 NANOSLEEP.SYNCS 0x989680 ;  /* 0x009896800000d95d */ /* 0x002fea0003900000 */
[----:B------:R-:W1:Y:S02]  /*1e110*/  @!P5 SYNCS.PHASECHK.TRANS64 P5, [R87+URZ+0x22890], R95 ;  /* 0x0228905f5700d5a7 */ /* 0x000e6400080a007f */
[----:B-1----:R-:W-:Y:S05]  /*1e120*/  @!P5 BRA `(.L_x_14284) ;  /* 0xfffffffc00f0d947 */ /* 0x002fea000383ffff */
[----:B------:R-:W-:Y:S05]  /*1e130*/  BRA `(.L_x_14561) ;  /* 0xfffffe5400c87947 */ /* 0x000fea000383ffff */
.L_x_14285:
        /* <DEDUP_REMOVED lines=8> */
.L_x_14563:
[----:B------:R-:W-:Y:S05]  /*1e1c0*/  BSYNC B1 ;  /* 0x0000000000017941 */ /* 0x000fea0003800000 */
.L_x_14562:
        /* <DEDUP_REMOVED lines=8> */
.L_x_14564:
[----:B------:R-:W-:Y:S05]  /*1e250*/  BRA `(.L_x_14565) ;  /* 0xfffffe5400947947 */ /* 0x000fea000383ffff */
.L_x_14294:
[----:B------:R-:W-:Y:S01]  /*1e260*/  BSSY B1, `(.L_x_14566) ;  /* 0x0000008000017945 */ /* 0x000fe20003800000 */
[----:B0---4-:R-:W-:Y:S02]  /*1e270*/  IMAD.MOV.U32 R13, RZ, RZ, R97 ;  /* 0x000000ffff0d7224 */ /* 0x011fe400078e0061 */
[----:B------:R-:W-:Y:S02]  /*1e280*/  IMAD.MOV.U32 R12, RZ, RZ, 0x1 ;  /* 0x00000001ff0c7424 */ /* 0x000fe400078e00ff */
[----:B------:R-:W-:Y:S02]  /*1e290*/  IMAD.MOV.U32 R11, RZ, RZ, 0x1c1f ;  /* 0x00001c1fff0b7424 */ /* 0x000fe400078e00ff */
[----:B------:R-:W-:-:S07]  /*1e2a0*/  IMAD.MOV.U32 R15, RZ, RZ, -0x1 ;  /* 0xffffffffff0f7424 */ /* 0x000fce00078e00ff */
[----:B-123--:R-:W-:Y:S05]  /*1e2b0*/  WARPSYNC.COLLECTIVE R15, `(.L_x_14567) ;  /* 0x000000000f087348 */ /* 0x00efea0003c00000 */
[----:B---3--:R0:W3:Y:S02]  /*1e2c0*/  SHFL.IDX P6, R14, R13, R12, R11 ;  /* 0x0000000c0d0e7389 */ /* 0x0080e400000c000b */
[----:B0123--:R-:W-:Y:S01]  /*1e2d0*/  ENDCOLLECTIVE ;  /* 0x000000000000791b */ /* 0x00ffe20003800000 */
.L_x_14567:
[----:B------:R-:W-:Y:S05]  /*1e2e0*/  BSYNC B1 ;  /* 0x0000000000017941 */ /* 0x000fea0003800000 */
.L_x_14566:
        /* <DEDUP_REMOVED lines=8> */
.L_x_14568:
[----:B------:R-:W-:Y:S05]  /*1e370*/  BRA `(.L_x_14569) ;  /* 0xfffffe5c001c7947 */ /* 0x000fea000383ffff */
.L_x_14304:
[----:B-1----:R1:W2:Y:S02]  /*1e380*/  SYNCS.PHASECHK.TRANS64.TRYWAIT P4, [R87+URZ+0x22890], R95 ;  /* 0x0228905f570075a7 */ /* 0x0022a4000808017f */
[----:B--2---:R-:W-:Y:S05]  /*1e390*/  @!P4 NANOSLEEP.SYNCS 0x989680 ;  /* 0x009896800000c95d */ /* 0x004fea0003900000 */
[----:B------:R-:W2:Y:S02]  /*1e3a0*/  @!P4 SYNCS.PHASECHK.TRANS64 P4, [R87+URZ+0x22890], R95 ;  /* 0x0228905f5700c5a7 */ /* 0x000ea4000808007f */
[----:B--2---:R-:W-:Y:S05]  /*1e3b0*/  @!P4 BRA `(.L_x_14304) ;  /* 0xfffffffc00f0c947 */ /* 0x004fea000383ffff */
[----:B------:R-:W-:Y:S05]  /*1e3c0*/  BRA `(.L_x_14570) ;  /* 0xfffffe6800107947 */ /* 0x000fea000383ffff */
.L_x_14305:
        /* <DEDUP_REMOVED lines=8> */
.L_x_14572:
[----:B------:R-:W-:Y:S05]  /*1e450*/  BSYNC B1 ;  /* 0x0000000000017941 */ /* 0x000fea0003800000 */
.L_x_14571:
        /* <DEDUP_REMOVED lines=8> */
.L_x_14573:
[----:B------:R-:W-:Y:S01]  /*1e4e0*/  IMAD.MOV.U32 R100, RZ, RZ, R14 ;  /* 0x000000ffff647224 */ /* 0x000fe200078e000e */
[----:B------:R-:W-:Y:S06]  /*1e4f0*/  BRA `(.L_x_14574) ;  /* 0xfffffe6400dc7947 */ /* 0x000fec000383ffff */
.L_x_14310:
        /* <DEDUP_REMOVED lines=8> */
.L_x_14576:
[----:B------:R-:W-:Y:S05]  /*1e580*/  BSYNC B1 ;  /* 0x0000000000017941 */ /* 0x000fea0003800000 */
.L_x_14575:
        /* <DEDUP_REMOVED lines=8> */
.L_x_14577:
[----:B------:R-:W-:Y:S01]  /*1e610*/  IMAD.MOV.U32 R96, RZ, RZ, R14 ;  /* 0x000000ffff607224 */ /* 0x000fe200078e000e */
[----:B------:R-:W-:Y:S06]  /*1e620*/  BRA `(.L_x_14578) ;  /* 0xfffffe6c00887947 */ /* 0x000fec000383ffff */
.L_x_14315:
[----:B0-----:R0:W1:Y:S02]  /*1e630*/  SYNCS.PHASECHK.TRANS64.TRYWAIT P2, [R87+URZ+0x22890], R95 ;  /* 0x0228905f570075a7 */ /* 0x001064000804017f */
[----:B-1----:R-:W-:Y:S05]  /*1e640*/  @!P2 NANOSLEEP.SYNCS 0x989680 ;  /* 0x009896800000a95d */ /* 0x002fea0003900000 */
[----:B------:R-:W1:Y:S02]  /*1e650*/  @!P2 SYNCS.PHASECHK.TRANS64 P2, [R87+URZ+0x22890], R95 ;  /* 0x0228905f5700a5a7 */ /* 0x000e64000804007f */
[----:B-1----:R-:W-:Y:S05]  /*1e660*/  @!P2 BRA `(.L_x_14315) ;  /* 0xfffffffc00f0a947 */ /* 0x002fea000383ffff */
[----:B------:R-:W-:Y:S05]  /*1e670*/  BRA `(.L_x_14579) ;  /* 0xfffffe7400a07947 */ /* 0x000fea000383ffff */
.L_x_14316:
        /* <DEDUP_REMOVED lines=8> */
.L_x_14581:
[----:B------:R-:W-:Y:S05]  /*1e700*/  BSYNC B1 ;  /* 0x0000000000017941 */ /* 0x000fea0003800000 */
.L_x_14580:
        /* <DEDUP_REMOVED lines=8> */
.L_x_14582:
[----:B------:R-:W-:Y:S01]  /*1e790*/  IMAD.MOV.U32 R7, RZ, RZ, R14 ;  /* 0x000000ffff077224 */ /* 0x000fe200078e000e */
[----:B------:R-:W-:Y:S06]  /*1e7a0*/  BRA `(.L_x_14583) ;  /* 0xfffffe7400bc7947 */ /* 0x000fec000383ffff */
.L_x_14319:
        /* <DEDUP_REMOVED lines=8> */
.L_x_14585:
[----:B------:R-:W-:Y:S05]  /*1e830*/  BSYNC B1 ;  /* 0x0000000000017941 */ /* 0x000fea0003800000 */
.L_x_14584:
        /* <DEDUP_REMOVED lines=8> */
.L_x_14586:
[----:B------:R-:W-:Y:S01]  /*1e8c0*/  IMAD.MOV.U32 R7, RZ, RZ, R14 ;  /* 0x000000ffff077224 */ /* 0x000fe200078e000e */
[----:B------:R-:W-:Y:S06]  /*1e8d0*/  BRA `(.L_x_14587) ;  /* 0xfffffe7400b87947 */ /* 0x000fec000383ffff */
.L_x_14323:
[----:B---3--:R3:W4:Y:S02]  /*1e8e0*/  SYNCS.PHASECHK.TRANS64.TRYWAIT P3, [R87+URZ+0x228b0], R95 ;  /* 0x0228b05f570075a7 */ /* 0x008724000806017f */
[----:B----4-:R-:W-:Y:S05]  /*1e8f0*/  @!P3 NANOSLEEP.SYNCS 0x989680 ;  /* 0x009896800000b95d */ /* 0x010fea0003900000 */
[----:B------:R-:W4:Y:S02]  /*1e900*/  @!P3 SYNCS.PHASECHK.TRANS64 P3, [R87+URZ+0x228b0], R95 ;  /* 0x0228b05f5700b5a7 */ /* 0x000f24000806007f */
[----:B----4-:R-:W-:Y:S05]  /*1e910*/  @!P3 BRA `(.L_x_14323) ;  /* 0xfffffffc00f0b947 */ /* 0x010fea000383ffff */
[----:B------:R-:W-:Y:S05]  /*1e920*/  BRA `(.L_x_14588) ;  /* 0xfffffe7800307947 */ /* 0x000fea000383ffff */
.L_x_14333:
[----:B------:R-:W-:Y:S01]  /*1e930*/  BSSY B0, `(.L_x_14589) ;  /* 0x0000007000007945 */ /* 0x000fe20003800000 */
[----:B------:R-:W-:Y:S02]  /*1e940*/  IMAD.MOV.U32 R12, RZ, RZ, RZ ;  /* 0x000000ffff0c7224 */ /* 0x000fe400078e00ff */
[----:B------:R-:W-:Y:S02]  /*1e950*/  IMAD.MOV.U32 R11, RZ, RZ, 0x1f ;  /* 0x0000001fff0b7424 */ /* 0x000fe400078e00ff */
[----:B------:R-:W-:-:S07]  /*1e960*/  IMAD.MOV.U32 R15, RZ, RZ, -0x1 ;  /* 0xffffffffff0f7424 */ /* 0x000fce00078e00ff */
[----:B-----5:R-:W-:Y:S05]  /*1e970*/  WARPSYNC.COLLECTIVE R15, `(.L_x_14590) ;  /* 0x000000000f087348 */ /* 0x020fea0003c00000 */
[----:B------:R0:W1:Y:S02]  /*1e980*/  SHFL.IDX P6, R14, R13, R12, R11 ;  /* 0x0000000c0d0e7389 */ /* 0x00006400000c000b */
[----:B01---5:R-:W-:Y:S01]  /*1e990*/  ENDCOLLECTIVE ;  /* 0x000000000000791b */ /* 0x023fe20003800000 */
.L_x_14590:
[----:B------:R-:W-:Y:S05]  /*1e9a0*/  BSYNC B0 ;  /* 0x0000000000007941 */ /* 0x000fea0003800000 */
.L_x_14589:
[----:B------:R-:W-:Y:S05]  /*1e9b0*/  BRA `(.L_x_14591) ;  /* 0xfffffe8800447947 */ /* 0x000fea000383ffff */
.L_x_14345:
        /* <DEDUP_REMOVED lines=8> */
.L_x_14593:
[----:B------:R-:W-:Y:S05]  /*1ea40*/  BSYNC B1 ;  /* 0x0000000000017941 */ /* 0x000fea0003800000 */
.L_x_14592:
        /* <DEDUP_REMOVED lines=8> */
.L_x_14594:
[----:B------:R-:W-:Y:S02]  /*1ead0*/  IMAD.MOV.U32 R13, RZ, RZ, R34 ;  /* 0x000000ffff0d7224 */ /* 0x000fe400078e0022 */
[----:B------:R-:W-:-:S07]  /*1eae0*/  IMAD.MOV.U32 R3, RZ, RZ, R14 ;  /* 0x000000ffff037224 */ /* 0x000fce00078e000e */
[----:B------:R-:W-:Y:S05]  /*1eaf0*/  WARPSYNC.COLLECTIVE R15, `(.L_x_14595) ;  /* 0x000000000f087348 */ /* 0x000fea0003c00000 */
[----:B------:R0:W1:Y:S02]  /*1eb00*/  SHFL.IDX P6, R14, R13, R12, R11 ;  /* 0x0000000c0d0e7389 */ /* 0x00006400000c000b */
[----:B01----:R-:W-:Y:S01]  /*1eb10*/  ENDCOLLECTIVE ;  /* 0x000000000000791b */ /* 0x003fe20003800000 */
.L_x_14595:
[----:B------:R-:W-:Y:S02]  /*1eb20*/  IMAD.MOV.U32 R13, RZ, RZ, R30 ;  /* 0x000000ffff0d7224 */ /* 0x000fe400078e001e */
[----:B------:R-:W-:-:S07]  /*1eb30*/  IMAD.MOV.U32 R7, RZ, RZ, R14 ;  /* 0x000000ffff077224 */ /* 0x000fce00078e000e */
[----:B------:R-:W-:Y:S05]  /*1eb40*/  WARPSYNC.COLLECTIVE R15, `(.L_x_14596) ;  /* 0x000000000f087348 */ /* 0x000fea0003c00000 */
[----:B------:R0:W1:Y:S02]  /*1eb50*/  SHFL.IDX P6, R14, R13, R12, R11 ;  /* 0x0000000c0d0e7389 */ /* 0x00006400000c000b */
[----:B01----:R-:W-:Y:S01]  /*1eb60*/  ENDCOLLECTIVE ;  /* 0x000000000000791b */ /* 0x003fe20003800000 */
.L_x_14596:
[----:B------:R-:W-:Y:S01]  /*1eb70*/  IMAD.MOV.U32 R8, RZ, RZ, R14 ;  /* 0x000000ffff087224 */ /* 0x000fe200078e000e */
[----:B------:R-:W-:Y:S06]  /*1eb80*/  BRA `(.L_x_14597) ;  /* 0xfffffe8c00b87947 */ /* 0x000fec000383ffff */
.L_x_14348:
        /* <DEDUP_REMOVED lines=8> */
.L_x_14599:
[----:B------:R-:W-:Y:S05]  /*1ec10*/  BSYNC B1 ;  /* 0x0000000000017941 */ /* 0x000fea0003800000 */
.L_x_14598:
        /* <DEDUP_REMOVED lines=8> */
.L_x_14600:
[----:B------:R-:W-:Y:S02]  /*1eca0*/  IMAD.MOV.U32 R13, RZ, RZ, R34 ;  /* 0x000000ffff0d7224 */ /* 0x000fe400078e0022 */
[----:B------:R-:W-:-:S07]  /*1ecb0*/  IMAD.MOV.U32 R3, RZ, RZ, R14 ;  /* 0x000000ffff037224 */ /* 0x000fce00078e000e */
[----:B------:R-:W-:Y:S05]  /*1ecc0*/  WARPSYNC.COLLECTIVE R15, `(.L_x_14601) ;  /* 0x000000000f087348 */ /* 0x000fea0003c00000 */
[----:B------:R0:W1:Y:S02]  /*1ecd0*/  SHFL.IDX P6, R14, R13, R12, R11 ;  /* 0x0000000c0d0e7389 */ /* 0x00006400000c000b */
[----:B01----:R-:W-:Y:S01]  /*1ece0*/  ENDCOLLECTIVE ;  /* 0x000000000000791b */ /* 0x003fe20003800000 */
.L_x_14601:
[----:B------:R-:W-:Y:S02]  /*1ecf0*/  IMAD.MOV.U32 R13, RZ, RZ, R30 ;  /* 0x000000ffff0d7224 */ /* 0x000fe400078e001e */
[----:B------:R-:W-:-:S07]  /*1ed00*/  IMAD.MOV.U32 R7, RZ, RZ, R14 ;  /* 0x000000ffff077224 */ /* 0x000fce00078e000e */
[----:B------:R-:W-:Y:S05]  /*1ed10*/  WARPSYNC.COLLECTIVE R15, `(.L_x_14602) ;  /* 0x000000000f087348 */ /* 0x000fea0003c00000 */
[----:B------:R0:W1:Y:S02]  /*1ed20*/  SHFL.IDX P6, R14, R13, R12, R11 ;  /* 0x0000000c0d0e7389 */ /* 0x00006400000c000b */
[----:B01----:R-:W-:Y:S01]  /*1ed30*/  ENDCOLLECTIVE ;  /* 0x000000000000791b */ /* 0x003fe20003800000 */
.L_x_14602:
[----:B------:R-:W-:Y:S01]  /*1ed40*/  IMAD.MOV.U32 R30, RZ, RZ, R14 ;  /* 0x000000ffff1e7224 */ /* 0x000fe200078e000e */
[----:B------:R-:W-:Y:S06]  /*1ed50*/  BRA `(.L_x_14603) ;  /* 0xfffffe9000107947 */ /* 0x000fec000383ffff */
.L_x_14352:
[----:B0-----:R0:W1:Y:S02]  /*1ed60*/  SYNCS.PHASECHK.TRANS64.TRYWAIT P0, [R22+URZ+0x22800], R35 ;  /* 0x02280023160075a7 */ /* 0x001064000800017f */
[----:B-1----:R-:W-:Y:S05]  /*1ed70*/  @!P0 NANOSLEEP.SYNCS 0x989680 ;  /* 0x009896800000895d */ /* 0x002fea0003900000 */
[----:B------:R-:W1:Y:S02]  /*1ed80*/  @!P0 SYNCS.PHASECHK.TRANS64 P0, [R22+URZ+0x22800], R35 ;  /* 0x02280023160085a7 */ /* 0x000e64000800007f */
[----:B-1----:R-:W-:Y:S05]  /*1ed90*/  @!P0 BRA `(.L_x_14352) ;  /* 0xfffffffc00f08947 */ /* 0x002fea000383ffff */
[----:B------:R-:W-:Y:S05]  /*1eda0*/  BRA `(.L_x_14604) ;  /* 0xfffffe9400047947 */ /* 0x000fea000383ffff */
.L_x_14360:
[----:B------:R-:W1:Y:S01]  /*1edb0*/  LDC R39, c[0x0][0x3f4] ;  /* 0x0000fd00ff277b82 */ /* 0x000e620000000800 */
[----:B------:R-:W-:Y:S01]  /*1edc0*/  BSSY B1, `(.L_x_14605) ;  /* 0x0000008000017945 */ /* 0x000fe20003800000 */
[----:B0-----:R-:W-:Y:S02]  /*1edd0*/  IMAD.MOV.U32 R13, RZ, RZ, R26 ;  /* 0x000000ffff0d7224 */ /* 0x001fe400078e001a */
[----:B------:R-:W-:Y:S02]  /*1ede0*/  IMAD.MOV.U32 R12, RZ, RZ, RZ ;  /* 0x000000ffff0c7224 */ /* 0x000fe400078e00ff */
[----:B------:R-:W-:Y:S02]  /*1edf0*/  IMAD.MOV.U32 R11, RZ, RZ, 0x1c1f ;  /* 0x00001c1fff0b7424 */ /* 0x000fe400078e00ff */
[----:B------:R-:W-:-:S07]  /*1ee00*/  IMAD.MOV.U32 R15, RZ, RZ, -0x1 ;  /* 0xffffffffff0f7424 */ /* 0x000fce00078e00ff */
[----:B-1----:R-:W-:Y:S05]  /*1ee10*/  WARPSYNC.COLLECTIVE R15, `(.L_x_14606) ;  /* 0x000000000f087348 */ /* 0x002fea0003c00000 */
[----:B------:R0:W2:Y:S02]  /*1ee20*/  SHFL.IDX P6, R14, R13, R12, R11 ;  /* 0x0000000c0d0e7389 */ /* 0x0000a400000c000b */
[----:B012---:R-:W-:Y:S01]  /*1ee30*/  ENDCOLLECTIVE ;  /* 0x000000000000791b */ /* 0x007fe20003800000 */
.L_x_14606:
[----:B------:R-:W-:Y:S05]  /*1ee40*/  BSYNC B1 ;  /* 0x0000000000017941 */ /* 0x000fea0003800000 */
.L_x_14605:
        /* <DEDUP_REMOVED lines=10> */
.L_x_14607:
        /* <DEDUP_REMOVED lines=8> */
.L_x_14608:
[----:B------:R-:W-:-:S05]  /*1ef70*/  @!P1 IADD3 R8, P2, R3, R5, RZ ;  /* 0x0000000503089210 */ /* 0x000fca0007f5e0ff */
[----:B------:R-:W-:Y:S02]  /*1ef80*/  @!P1 IMAD.X R9, R0, 0x1, R7, P2 ;  /* 0x0000000100099824 */ /* 0x000fe400010e0607 */
[----:B------:R-:W-:Y:S02]  /*1ef90*/  IMAD.MOV.U32 R13, RZ, RZ, R37 ;  /* 0x000000ffff0d7224 */ /* 0x000fe400078e0025 */
[----:B------:R-:W-:-:S07]  /*1efa0*/  IMAD.MOV.U32 R4, RZ, RZ, R14 ;  /* 0x000000ffff047224 */ /* 0x000fce00078e000e */
[----:B------:R-:W-:Y:S05]  /*1efb0*/  WARPSYNC.COLLECTIVE R15, `(.L_x_14609) ;  /* 0x000000000f087348 */ /* 0x000fea0003c00000 */
[----:B------:R0:W1:Y:S02]  /*1efc0*/  SHFL.IDX P6, R14, R13, R12, R11 ;  /* 0x0000000c0d0e7389 */ /* 0x00006400000c000b */
[----:B01----:R-:W-:Y:S01]  /*1efd0*/  ENDCOLLECTIVE ;  /* 0x000000000000791b */ /* 0x003fe20003800000 */
.L_x_14609:
[----:B------:R-:W2:Y:S01]  /*1efe0*/  @!P1 LD.E.128 R8, desc[UR42][R8.64] ;  /* 0x0000002a08089980 */ /* 0x000ea2000c101d00 */
[----:B------:R-:W-:-:S05]  /*1eff0*/  @!P1 IADD3 R14, P2, R14, R5, RZ ;  /* 0x000000050e0e9210 */ /* 0x000fca0007f5e0ff */
[----:B------:R-:W-:Y:S02]  /*1f000*/  @!P1 IMAD.X R5, R4, 0x1, R7, P2 ;  /* 0x0000000104059824 */ /* 0x000fe400010e0607 */
[----:B------:R-:W-:-:S06]  /*1f010*/  @!P1 IMAD.MOV.U32 R4, RZ, RZ, R14 ;  /* 0x000000ffff049224 */ /* 0x000fcc00078e000e */
        /* <DEDUP_REMOVED lines=10> */
[----:B------:R-:W-:-:S07]  /*1f0c0*/  IMAD.MOV.U32 R3, RZ, RZ, R21 ;  /* 0x000000ffff037224 */ /* 0x000fce00078e0015 */
[----:B-----5:R-:W-:Y:S05]  /*1f0d0*/  WARPSYNC.COLLECTIVE R15, `(.L_x_14610) ;  /* 0x000000000f087348 */ /* 0x020fea0003c00000 */
[----:B------:R0:W1:Y:S02]  /*1f0e0*/  SHFL.IDX P6, R14, R13, R12, R11 ;  /* 0x0000000c0d0e7389 */ /* 0x00006400000c000b */
[----:B01---5:R-:W-:Y:S01]  /*1f0f0*/  ENDCOLLECTIVE ;  /* 0x000000000000791b */ /* 0x023fe20003800000 */
.L_x_14610:
[----:B------:R-:W-:Y:S02]  /*1f100*/  IMAD.MOV.U32 R0, RZ, RZ, R20 ;  /* 0x000000ffff007224 */ /* 0x000fe400078e0014 */
[----:B------:R-:W-:Y:S01]  /*1f110*/  @!P1 IMAD.MOV.U32 R28, RZ, RZ, R8 ;  /* 0x000000ffff1c9224 */ /* 0x000fe200078e0008 */
[----:B------:R-:W-:Y:S01]  /*1f120*/  PRMT R48, R48, 0x5410, R3 ;  /* 0x0000541030307816 */ /* 0x000fe20000000003 */
[----:B------:R-:W-:Y:S01]  /*1f130*/  @!P1 IMAD.MOV.U32 R29, RZ, RZ, R9 ;  /* 0x000000ffff1d9224 */ /* 0x000fe200078e0009 */
[----:B------:R-:W-:Y:S01]  /*1f140*/  PRMT R45, R45, 0x5410, R0 ;  /* 0x000054102d2d7816 */ /* 0x000fe20000000000 */
[----:B------:R-:W-:Y:S02]  /*1f150*/  IMAD.MOV.U32 R8, RZ, RZ, R28 ;  /* 0x000000ffff087224 */ /* 0x000fe400078e001c */
[----:B------:R-:W-:-:S03]  /*1f160*/  IMAD.MOV.U32 R9, RZ, RZ, R29 ;  /* 0x000000ffff097224 */ /* 0x000fc600078e001d */
[----:B------:R-:W-:Y:S01]  /*1f170*/  PRMT R38, R8, 0x7610, R38 ;  /* 0x0000761008267816 */ /* 0x000fe20000000026 */
[--C-:B------:R-:W-:Y:S01]  /*1f180*/  IMAD.MOV.U32 R13, RZ, RZ, R36.reuse ;  /* 0x000000ffff0d7224 */ /* 0x100fe200078e0024 */
[----:B------:R-:W-:Y:S01]  /*1f190*/  PRMT R36, R9, 0x7610, R36 ;  /* 0x0000761009247816 */ /* 0x000fe20000000024 */
[----:B------:R-:W-:Y:S02]  /*1f1a0*/  @!P1 IMAD.MOV.U32 R34, RZ, RZ, R4 ;  /* 0x000000ffff229224 */ /* 0x000fe400078e0004 */
[----:B------:R-:W-:Y:S02]  /*1f1b0*/  @!P1 IMAD.MOV.U32 R35, RZ, RZ, R5 ;  /* 0x000000ffff239224 */ /* 0x000fe400078e0005 */
[----:B------:R-:W-:Y:S02]  /*1f1c0*/  @!P1 IMAD.MOV.U32 R30, RZ, RZ, R6 ;  /* 0x000000ffff1e9224 */ /* 0x000fe400078e0006 */
[----:B------:R-:W-:Y:S02]  /*1f1d0*/  @!P1 IMAD.MOV.U32 R31, RZ, RZ, R7 ;  /* 0x000000ffff1f9224 */ /* 0x000fe400078e0007 */
[----:B------:R-:W-:-:S07]  /*1f1e0*/  IMAD.MOV.U32 R0, RZ, RZ, R14 ;  /* 0x000000ffff007224 */ /* 0x000fce00078e000e */
[----:B------:R-:W-:Y:S05]  /*1f1f0*/  WARPSYNC.COLLECTIVE R15, `(.L_x_14611) ;  /* 0x000000000f087348 */ /* 0x000fea0003c00000 */
[----:B------:R0:W1:Y:S02]  /*1f200*/  SHFL.IDX P6, R14, R13, R12, R11 ;  /* 0x0000000c0d0e7389 */ /* 0x00006400000c000b */
[----:B01----:R-:W-:Y:S01]  /*1f210*/  ENDCOLLECTIVE ;  /* 0x000000000000791b */ /* 0x003fe20003800000 */
.L_x_14611:
[----:B------:R-:W-:Y:S02]  /*1f220*/  IMAD.MOV.U32 R6, RZ, RZ, R34 ;  /* 0x000000ffff067224 */ /* 0x000fe400078e0022 */
[----:B------:R-:W-:Y:S02]  /*1f230*/  IMAD.MOV.U32 R7, RZ, RZ, R35 ;  /* 0x000000ffff077224 */ /* 0x000fe400078e0023 */
[----:B------:R-:W-:Y:S01]  /*1f240*/  IMAD.MOV.U32 R4, RZ, RZ, R30 ;  /* 0x000000ffff047224 */ /* 0x000fe200078e001e */
[----:B------:R-:W-:Y:S01]  /*1f250*/  PRMT R48, R6, 0x7610, R48 ;  /* 0x0000761006307816 */ /* 0x000fe20000000030 */
[----:B------:R-:W-:Y:S01]  /*1f260*/  IMAD.MOV.U32 R5, RZ, RZ, R31 ;  /* 0x000000ffff057224 */ /* 0x000fe200078e001f */
[----:B------:R-:W-:Y:S02]  /*1f270*/  PRMT R50, R50, 0x5410, R7 ;  /* 0x0000541032327816 */ /* 0x000fe40000000007 */
[----:B------:R-:W-:Y:S02]  /*1f280*/  CS2R R6, SRZ ;  /* 0x0000000000067805 */ /* 0x000fe4000001ff00 */
[----:B------:R-:W-:-:S02]  /*1f290*/  PRMT R49, R49, 0x5410, R4 ;  /* 0x0000541031317816 */ /* 0x000fc40000000004 */
[----:B------:R-:W-:Y:S01]  /*1f2a0*/  PRMT R45, R5, 0x7610, R45 ;  /* 0x00007610052d7816 */ /* 0x000fe2000000002d */
[----:B------:R-:W-:Y:S02]  /*1f2b0*/  IMAD.MOV.U32 R13, RZ, RZ, R24 ;  /* 0x000000ffff0d7224 */ /* 0x000fe400078e0018 */
[----:B------:R-:W-:-:S07]  /*1f2c0*/  IMAD.MOV.U32 R3, RZ, RZ, R14 ;  /* 0x000000ffff037224 */ /* 0x000fce00078e000e */
[----:B------:R-:W-:Y:S05]  /*1f2d0*/  WARPSYNC.COLLECTIVE R15, `(.L_x_14612) ;  /* 0x000000000f087348 */ /* 0x000fea0003c00000 */
[----:B------:R0:W1:Y:S02]  /*1f2e0*/  SHFL.IDX P6, R14, R13, R12, R11 ;  /* 0x0000000c0d0e7389 */ /* 0x00006400000c000b */
[----:B01----:R-:W-:Y:S01]  /*1f2f0*/  ENDCOLLECTIVE ;  /* 0x000000000000791b */ /* 0x003fe20003800000 */
.L_x_14612:
[----:B------:R-:W-:Y:S02]  /*1f300*/  IMAD.MOV.U32 R13, RZ, RZ, R37 ;  /* 0x000000ffff0d7224 */ /* 0x000fe400078e0025 */
[----:B------:R-:W-:-:S07]  /*1f310*/  IMAD.MOV.U32 R24, RZ, RZ, R14 ;  /* 0x000000ffff187224 */ /* 0x000fce00078e000e */
[----:B------:R-:W-:Y:S05]  /*1f320*/  WARPSYNC.COLLECTIVE R15, `(.L_x_14613) ;  /* 0x000000000f087348 */ /* 0x000fea0003c00000 */
[----:B------:R0:W1:Y:S02]  /*1f330*/  SHFL.IDX P6, R14, R13, R12, R11 ;  /* 0x0000000c0d0e7389 */ /* 0x00006400000c000b */
[----:B01----:R-:W-:Y:S01]  /*1f340*/  ENDCOLLECTIVE ;  /* 0x000000000000791b */ /* 0x003fe20003800000 */
.L_x_14613:
[----:B------:R-:W-:Y:S05]  /*1f350*/  BRA `(.L_x_14614) ;  /* 0xfffffea000107947 */ /* 0x000fea000383ffff */
.L_x_14364:
[----:B0-----:R0:W1:Y:S02]  /*1f360*/  SYNCS.PHASECHK.TRANS64.TRYWAIT P1, [R22+URZ+0x22800], R13 ;  /* 0x0228000d160075a7 */ /* 0x001064000802017f */
[----:B-1----:R-:W-:Y:S05]  /*1f370*/  @!P1 NANOSLEEP.SYNCS 0x989680 ;  /* 0x009896800000995d */ /* 0x002fea0003900000 */
[----:B------:R-:W1:Y:S02]  /*1f380*/  @!P1 SYNCS.PHASECHK.TRANS64 P1, [R22+URZ+0x22800], R13 ;  /* 0x0228000d160095a7 */ /* 0x000e64000802007f */
[----:B-1----:R-:W-:Y:S05]  /*1f390*/  @!P1 BRA `(.L_x_14364) ;  /* 0xfffffffc00f09947 */ /* 0x002fea000383ffff */
[----:B------:R-:W-:Y:S05]  /*1f3a0*/  BRA `(.L_x_14615) ;  /* 0xfffffea000b07947 */ /* 0x000fea000383ffff */
.L_x_14370:
[----:B-1----:R1:W2:Y:S02]  /*1f3b0*/  SYNCS.PHASECHK.TRANS64.TRYWAIT P1, [R12+URZ+0x22830], R73 ;  /* 0x022830490c0075a7 */ /* 0x0022a4000802017f */
[----:B--2---:R-:W-:Y:S05]  /*1f3c0*/  @!P1 NANOSLEEP.SYNCS 0x989680 ;  /* 0x009896800000995d */ /* 0x004fea0003900000 */
[----:B------:R-:W2:Y:S02]  /*1f3d0*/  @!P1 SYNCS.PHASECHK.TRANS64 P1, [R12+URZ+0x22830], R73 ;  /* 0x022830490c0095a7 */ /* 0x000ea4000802007f */
[----:B--2---:R-:W-:Y:S05]  /*1f3e0*/  @!P1 BRA `(.L_x_14370) ;  /* 0xfffffffc00f09947 */ /* 0x004fea000383ffff */
[----:B------:R-:W-:Y:S05]  /*1f3f0*/  BRA `(.L_x_14369) ;  /* 0xfffffeb000807947 */ /* 0x000fea000383ffff */
.L_x_14376:
[----:B--2---:R2:W3:Y:S02]  /*1f400*/  SYNCS.PHASECHK.TRANS64.TRYWAIT P1, [R12+URZ+0x22850], R73 ;  /* 0x022850490c0075a7 */ /* 0x0044e4000802017f */
[----:B---3--:R-:W-:Y:S05]  /*1f410*/  @!P1 NANOSLEEP.SYNCS 0x989680 ;  /* 0x009896800000995d */ /* 0x008fea0003900000 */
[----:B------:R-:W3:Y:S02]  /*1f420*/  @!P1 SYNCS.PHASECHK.TRANS64 P1, [R12+URZ+0x22850], R73 ;  /* 0x022850490c0095a7 */ /* 0x000ee4000802007f */
[----:B---3--:R-:W-:Y:S05]  /*1f430*/  @!P1 BRA `(.L_x_14376) ;  /* 0xfffffffc00f09947 */ /* 0x008fea000383ffff */
[----:B------:R-:W-:Y:S05]  /*1f440*/  BRA `(.L_x_14375) ;  /* 0xfffffec800c07947 */ /* 0x000fea000383ffff */
.L_x_14382:
[----:B-1----:R1:W2:Y:S02]  /*1f450*/  SYNCS.PHASECHK.TRANS64.TRYWAIT P1, [R13+URZ+0x22830], R14 ;  /* 0x0228300e0d0075a7 */ /* 0x0022a4000802017f */
[----:B--2---:R-:W-:Y:S05]  /*1f460*/  @!P1 NANOSLEEP.SYNCS 0x989680 ;  /* 0x009896800000995d */ /* 0x004fea0003900000 */
[----:B------:R-:W2:Y:S02]  /*1f470*/  @!P1 SYNCS.PHASECHK.TRANS64 P1, [R13+URZ+0x22830], R14 ;  /* 0x0228300e0d0095a7 */ /* 0x000ea4000802007f */
[----:B--2---:R-:W-:Y:S05]  /*1f480*/  @!P1 BRA `(.L_x_14382) ;  /* 0xfffffffc00f09947 */ /* 0x004fea000383ffff */
[----:B------:R-:W-:Y:S05]  /*1f490*/  BRA `(.L_x_14381) ;  /* 0xfffffed0003c7947 */ /* 0x000fea000383ffff */
.L_x_14388:
[----:B-1----:R1:W2:Y:S02]  /*1f4a0*/  SYNCS.PHASECHK.TRANS64.TRYWAIT P1, [R13+URZ+0x22850], R14 ;  /* 0x0228500e0d0075a7 */ /* 0x0022a4000802017f */
[----:B--2---:R-:W-:Y:S05]  /*1f4b0*/  @!P1 NANOSLEEP.SYNCS 0x989680 ;  /* 0x009896800000995d */ /* 0x004fea0003900000 */
[----:B------:R-:W2:Y:S02]  /*1f4c0*/  @!P1 SYNCS.PHASECHK.TRANS64 P1, [R13+URZ+0x22850], R14 ;  /* 0x0228500e0d0095a7 */ /* 0x000ea4000802007f */
[----:B--2---:R-:W-:Y:S05]  /*1f4d0*/  @!P1 BRA `(.L_x_14388) ;  /* 0xfffffffc00f09947 */ /* 0x004fea000383ffff */
[----:B------:R-:W-:Y:S05]  /*1f4e0*/  BRA `(.L_x_14387) ;  /* 0xfffffef000987947 */ /* 0x000fea000383ffff */
.L_x_14395:
[----:B-1----:R1:W2:Y:S02]  /*1f4f0*/  SYNCS.PHASECHK.TRANS64.TRYWAIT P1, [R13+URZ+0x22830], R14 ;  /* 0x0228300e0d0075a7 */ /* 0x0022a4000802017f */
[----:B--2---:R-:W-:Y:S05]  /*1f500*/  @!P1 NANOSLEEP.SYNCS 0x989680 ;  /* 0x009896800000995d */ /* 0x004fea0003900000 */
[----:B------:R-:W2:Y:S02]  /*1f510*/  @!P1 SYNCS.PHASECHK.TRANS64 P1, [R13+URZ+0x22830], R14 ;  /* 0x0228300e0d0095a7 */ /* 0x000ea4000802007f */
[----:B--2---:R-:W-:Y:S05]  /*1f520*/  @!P1 BRA `(.L_x_14395) ;  /* 0xfffffffc00f09947 */ /* 0x004fea000383ffff */
[----:B------:R-:W-:Y:S05]  /*1f530*/  BRA `(.L_x_14394) ;  /* 0xfffffef400e47947 */ /* 0x000fea000383ffff */
.L_x_14401:
[----:B---3--:R3:W4:Y:S02]  /*1f540*/  SYNCS.PHASECHK.TRANS64.TRYWAIT P1, [R13+URZ+0x22850], R14 ;  /* 0x0228500e0d0075a7 */ /* 0x008724000802017f */
[----:B----4-:R-:W-:Y:S05]  /*1f550*/  @!P1 NANOSLEEP.SYNCS 0x989680 ;  /* 0x009896800000995d */ /* 0x010fea0003900000 */
[----:B------:R-:W4:Y:S02]  /*1f560*/  @!P1 SYNCS.PHASECHK.TRANS64 P1, [R13+URZ+0x22850], R14 ;  /* 0x0228500e0d0095a7 */ /* 0x000f24000802007f */
[----:B----4-:R-:W-:Y:S05]  /*1f570*/  @!P1 BRA `(.L_x_14401) ;  /* 0xfffffffc00f09947 */ /* 0x010fea000383ffff */
[----:B------:R-:W-:Y:S05]  /*1f580*/  BRA `(.L_x_14400) ;  /* 0xffffff10004c7947 */ /* 0x000fea000383ffff */
.L_x_14408:
[----:B------:R-:W-:Y:S02]  /*1f590*/  IMAD.MOV.U32 R13, RZ, RZ, R20 ;  /* 0x000000ffff0d7224 */ /* 0x000fe400078e0014 */
[----:B------:R-:W-:Y:S02]  /*1f5a0*/  IMAD.MOV.U32 R12, RZ, RZ, RZ ;  /* 0x000000ffff0c7224 */ /* 0x000fe400078e00ff */
[----:B------:R-:W-:Y:S02]  /*1f5b0*/  IMAD.MOV.U32 R11, RZ, RZ, 0x181f ;  /* 0x0000181fff0b7424 */ /* 0x000fe400078e00ff */
[----:B------:R-:W-:-:S07]  /*1f5c0*/  IMAD.MOV.U32 R15, RZ, RZ, -0x1 ;  /* 0xffffffffff0f7424 */ /* 0x000fce00078e00ff */
[----:B-----5:R-:W-:Y:S05]  /*1f5d0*/  WARPSYNC.COLLECTIVE R15, `(.L_x_14616) ;  /* 0x000000000f087348 */ /* 0x020fea0003c00000 */
[----:B------:R0:W1:Y:S02]  /*1f5e0*/  SHFL.IDX P6, R14, R13, R12, R11 ;  /* 0x0000000c0d0e7389 */ /* 0x00006400000c000b */
[----:B01---5:R-:W-:Y:S01]  /*1f5f0*/  ENDCOLLECTIVE ;  /* 0x000000000000791b */ /* 0x023fe20003800000 */
.L_x_14616:
[----:B------:R-:W-:Y:S02]  /*1f600*/  IMAD.MOV.U32 R13, RZ, RZ, R4 ;  /* 0x000000ffff0d7224 */ /* 0x000fe400078e0004 */
[----:B------:R-:W-:-:S07]  /*1f610*/  IMAD.MOV.U32 R3, RZ, RZ, R14 ;  /* 0x000000ffff037224 */ /* 0x000fce00078e000e */
[----:B------:R-:W-:Y:S05]  /*1f620*/  WARPSYNC.COLLECTIVE R15, `(.L_x_14617) ;  /* 0x000000000f087348 */ /* 0x000fea0003c00000 */
[----:B------:R0:W1:Y:S02]  /*1f630*/  SHFL.IDX P6, R14, R13, R12, R11 ;  /* 0x0000000c0d0e7389 */ /* 0x00006400000c000b */
[----:B01----:R-:W-:Y:S01]  /*1f640*/  ENDCOLLECTIVE ;  /* 0x000000000000791b */ /* 0x003fe20003800000 */
.L_x_14617:
[----:B------:R-:W-:Y:S05]  /*1f650*/  BRA `(.L_x_14618) ;  /* 0xffffff3800987947 */ /* 0x000fea000383ffff */
.L_x_14411:
        /* <DEDUP_REMOVED lines=8> */
.L_x_14620:
[----:B------:R-:W-:Y:S05]  /*1f6e0*/  BSYNC B1 ;  /* 0x0000000000017941 */ /* 0x000fea0003800000 */
.L_x_14619:
        /* <DEDUP_REMOVED lines=8> */
.L_x_14621:
[----:B------:R-:W-:Y:S05]  /*1f770*/  BRA `(.L_x_14622) ;  /* 0xffffff3800e07947 */ /* 0x000fea000383ffff */
.L_x_14414:
[----:B------:R-:W-:Y:S01]  /*1f780*/  BSSY B1, `(.L_x_14623) ;  /* 0x0000008000017945 */ /* 0x000fe20003800000 */
[----:B---3--:R-:W-:Y:S02]  /*1f790*/  IMAD.MOV.U32 R13, RZ, RZ, R20 ;  /* 0x000000ffff0d7224 */ /* 0x008fe400078e0014 */
[----:B------:R-:W-:Y:S02]  /*1f7a0*/  IMAD.MOV.U32 R12, RZ, RZ, 0x2 ;  /* 0x00000002ff0c7424 */ /* 0x000fe400078e00ff */
[----:B------:R-:W-:Y:S02]  /*1f7b0*/  IMAD.MOV.U32 R11, RZ, RZ, 0x181f ;  /* 0x0000181fff0b7424 */ /* 0x000fe400078e00ff */
[----:B------:R-:W-:-:S07]  /*1f7c0*/  IMAD.MOV.U32 R15, RZ, RZ, -0x1 ;  /* 0xffffffffff0f7424 */ /* 0x000fce00078e00ff */
[----:B012-45:R-:W-:Y:S05]  /*1f7d0*/  WARPSYNC.COLLECTIVE R15, `(.L_x_14624) ;  /* 0x000000000f087348 */ /* 0x037fea0003c00000 */
[----:B--2---:R2:W3:Y:S02]  /*1f7e0*/  SHFL.IDX P6, R14, R13, R12, R11 ;  /* 0x0000000c0d0e7389 */ /* 0x0044e400000c000b */
[----:B012345:R-:W-:Y:S01]  /*1f7f0*/  ENDCOLLECTIVE ;  /* 0x000000000000791b */ /* 0x03ffe20003800000 */
.L_x_14624:
[----:B------:R-:W-:Y:S05]  /*1f800*/  BSYNC B1 ;  /* 0x0000000000017941 */ /* 0x000fea0003800000 */
.L_x_14623:
        /* <DEDUP_REMOVED lines=8> */
.L_x_14625:
[----:B------:R-:W-:Y:S05]  /*1f890*/  BRA `(.L_x_14626) ;  /* 0xffffff3c00287947 */ /* 0x000fea000383ffff */
.L_x_14417:
        /* <DEDUP_REMOVED lines=8> */
.L_x_14628:
[----:B------:R-:W-:Y:S05]  /*1f920*/  BSYNC B1 ;  /* 0x0000000000017941 */ /* 0x000fea0003800000 */
.L_x_14627:
        /* <DEDUP_REMOVED lines=8> */
.L_x_14629:
[----:B------:R-:W-:Y:S05]  /*1f9b0*/  BRA `(.L_x_14630) ;  /* 0xffffff3c00707947 */ /* 0x000fea000383ffff */
.L_x_14419:
[----:B------:R-:W-:Y:S02]  /*1f9c0*/  IMAD.MOV.U32 R13, RZ, RZ, R4 ;  /* 0x000000ffff0d7224 */ /* 0x000fe400078e0004 */
[----:B------:R-:W-:Y:S02]  /*1f9d0*/  IMAD.MOV.U32 R12, RZ, RZ, RZ ;  /* 0x000000ffff0c7224 */ /* 0x000fe400078e00ff */
[----:B------:R-:W-:Y:S02]  /*1f9e0*/  IMAD.MOV.U32 R11, RZ, RZ, 0x1c1f ;  /* 0x00001c1fff0b7424 */ /* 0x000fe400078e00ff */
[----:B------:R-:W-:-:S07]  /*1f9f0*/  IMAD.MOV.U32 R15, RZ, RZ, -0x1 ;  /* 0xffffffffff0f7424 */ /* 0x000fce00078e00ff */
[----:B------:R-:W-:Y:S05]  /*1fa00*/  WARPSYNC.COLLECTIVE R15, `(.L_x_14631) ;  /* 0x000000000f087348 */ /* 0x000fea0003c00000 */
[----:B------:R0:W1:Y:S02]  /*1fa10*/  SHFL.IDX P6, R14, R13, R12, R11 ;  /* 0x0000000c0d0e7389 */ /* 0x00006400000c000b */
[----:B01----:R-:W-:Y:S01]  /*1fa20*/  ENDCOLLECTIVE ;  /* 0x000000000000791b */ /* 0x003fe20003800000 */
.L_x_14631:
[----:B------:R-:W-:Y:S02]  /*1fa30*/  IMAD.MOV.U32 R13, RZ, RZ, R3 ;  /* 0x000000ffff0d7224 */ /* 0x000fe400078e0003 */
[----:B------:R-:W-:-:S07]  /*1fa40*/  IMAD.MOV.U32 R20, RZ, RZ, R14 ;  /* 0x000000ffff147224 */ /* 0x000fce00078e000e */
[----:B------:R-:W-:Y:S05]  /*1fa50*/  WARPSYNC.COLLECTIVE R15, `(.L_x_14632) ;  /* 0x000000000f087348 */ /* 0x000fea0003c00000 */
[----:B------:R0:W1:Y:S02]  /*1fa60*/  SHFL.IDX P6, R14, R13, R12, R11 ;  /* 0x0000000c0d0e7389 */ /* 0x00006400000c000b */
[----:B01----:R-:W-:Y:S01]  /*1fa70*/  ENDCOLLECTIVE ;  /* 0x000000000000791b */ /* 0x003fe20003800000 */
.L_x_14632:
[----:B------:R-:W-:Y:S01]  /*1fa80*/  IMAD.MOV.U32 R12, RZ, RZ, R14 ;  /* 0x000000ffff0c7224 */ /* 0x000fe200078e000e */
[----:B------:R-:W-:Y:S06]  /*1fa90*/  BRA `(.L_x_14633) ;  /* 0xffffff4000707947 */ /* 0x000fec000383ffff */
.L_x_14422:
        /* <DEDUP_REMOVED lines=8> */
.L_x_14635:
[----:B------:R-:W-:Y:S05]  /*1fb20*/  BSYNC B1 ;  /* 0x0000000000017941 */ /* 0x000fea0003800000 */
.L_x_14634:
        /* <DEDUP_REMOVED lines=8> */
.L_x_14636:
[----:B------:R-:W-:Y:S01]  /*1fbb0*/  IMAD.MOV.U32 R3, RZ, RZ, R14 ;  /* 0x000000ffff037224 */ /* 0x000fe200078e000e */
[----:B------:R-:W-:Y:S06]  /*1fbc0*/  BRA `(.L_x_14637) ;  /* 0xffffff4c00487947 */ /* 0x000fec000383ffff */
.L_x_14426:
[----:B------:R-:W-:Y:S02]  /*1fbd0*/  IMAD.MOV.U32 R13, RZ, RZ, R4 ;  /* 0x000000ffff0d7224 */ /* 0x000fe400078e0004 */
[----:B------:R-:W-:Y:S02]  /*1fbe0*/  IMAD.MOV.U32 R12, RZ, RZ, RZ ;  /* 0x000000ffff0c7224 */ /* 0x000fe400078e00ff */
[----:B------:R-:W-:Y:S02]  /*1fbf0*/  IMAD.MOV.U32 R11, RZ, RZ, 0x181f ;  /* 0x0000181fff0b7424 */ /* 0x000fe400078e00ff */
[----:B------:R-:W-:-:S07]  /*1fc00*/  IMAD.MOV.U32 R15, RZ, RZ, -0x1 ;  /* 0xffffffffff0f7424 */ /* 0x000fce00078e00ff */
[----:B0-----:R-:W-:Y:S05]  /*1fc10*/  WARPSYNC.COLLECTIVE R15, `(.L_x_14638) ;  /* 0x000000000f087348 */ /* 0x001fea0003c00000 */
[----:B------:R1:W2:Y:S02]  /*1fc20*/  SHFL.IDX P6, R14, R13, R12, R11 ;  /* 0x0000000c0d0e7389 */ /* 0x0002a400000c000b */
[----:B012---:R-:W-:Y:S01]  /*1fc30*/  ENDCOLLECTIVE ;  /* 0x000000000000791b */ /* 0x007fe20003800000 */
.L_x_14638:
[----:B------:R-:W-:Y:S02]  /*1fc40*/  IMAD.MOV.U32 R13, RZ, RZ, R0 ;  /* 0x000000ffff0d7224 */ /* 0x000fe400078e0000 */
[----:B------:R-:W-:-:S07]  /*1fc50*/  IMAD.MOV.U32 R3, RZ, RZ, R14 ;  /* 0x000000ffff037224 */ /* 0x000fce00078e000e */
[----:B------:R-:W-:Y:S05]  /*1fc60*/  WARPSYNC.COLLECTIVE R15, `(.L_x_14639) ;  /* 0x000000000f087348 */ /* 0x000fea0003c00000 */
[----:B------:R0:W1:Y:S02]  /*1fc70*/  SHFL.IDX P6, R14, R13, R12, R11 ;  /* 0x0000000c0d0e7389 */ /* 0x00006400000c000b */
[----:B01----:R-:W-:Y:S01]  /*1fc80*/  ENDCOLLECTIVE ;  /* 0x000000000000791b */ /* 0x003fe20003800000 */
.L_x_14639:
[----:B------:R-:W-:Y:S01]  /*1fc90*/  IMAD.MOV.U32 R9, RZ, RZ, R14 ;  /* 0x000000ffff097224 */ /* 0x000fe200078e000e */
[----:B------:R-:W-:Y:S06]  /*1fca0*/  BRA `(.L_x_14640) ;  /* 0xffffff60007c7947 */ /* 0x000fec000383ffff */
.L_x_14429:
        /* <DEDUP_REMOVED lines=8> */
.L_x_14642:
[----:B------:R-:W-:Y:S05]  /*1fd30*/  BSYNC B1 ;  /* 0x0000000000017941 */ /* 0x000fea0003800000 */
.L_x_14641:
        /* <DEDUP_REMOVED lines=8> */
.L_x_14643:
[----:B------:R-:W-:Y:S01]  /*1fdc0*/  IMAD.MOV.U32 R9, RZ, RZ, R14 ;  /* 0x000000ffff097224 */ /* 0x000fe200078e000e */
[----:B------:R-:W-:Y:S06]  /*1fdd0*/  BRA `(.L_x_14644) ;  /* 0xffffff6000c47947 */ /* 0x000fec000383ffff */
.L_x_14432:
        /* <DEDUP_REMOVED lines=8> */
.L_x_14646:
[----:B------:R-:W-:Y:S05]  /*1fe60*/  BSYNC B1 ;  /* 0x0000000000017941 */ /* 0x000fea0003800000 */
.L_x_14645:
        /* <DEDUP_REMOVED lines=8> */
.L_x_14647:
[----:B------:R-:W-:Y:S01]  /*1fef0*/  IMAD.MOV.U32 R9, RZ, RZ, R14 ;  /* 0x000000ffff097224 */ /* 0x000fe200078e000e */
[----:B------:R-:W-:Y:S06]  /*1ff00*/  BRA `(.L_x_14648) ;  /* 0xffffff6400087947 */ /* 0x000fec000383ffff */
.L_x_14435:
        /* <DEDUP_REMOVED lines=8> */
.L_x_14650:
[----:B------:R-:W-:Y:S05]  /*1ff90*/  BSYNC B1 ;  /* 0x0000000000017941 */ /* 0x000fea0003800000 */
.L_x_14649:
        /* <DEDUP_REMOVED lines=8> */
.L_x_14651:
[----:B------:R-:W-:Y:S01]  /*20020*/  IMAD.MOV.U32 R9, RZ, RZ, R14 ;  /* 0x000000ffff097224 */ /* 0x000fe200078e000e */
[----:B------:R-:W-:Y:S06]  /*20030*/  BRA `(.L_x_14652) ;  /* 0xffffff64004c7947 */ /* 0x000fec000383ffff */
.L_x_14454:
[----:B-1----:R-:W0:Y:S01]  /*20040*/  S2R R11, SR_TID.X ;  /* 0x00000000000b7919 */ /* 0x002e220000002100 */
        /* <DEDUP_REMOVED lines=10> */
.L_x_14654:
[----:B------:R-:W-:Y:S05]  /*200f0*/  BSYNC B1 ;  /* 0x0000000000017941 */ /* 0x000fea0003800000 */
.L_x_14653:
[----:B------:R-:W-:Y:S05]  /*20100*/  BRA `(.L_x_14655) ;  /* 0xffffff8000887947 */ /* 0x000fea000383ffff */
.L_x_14456:
[----:B------:R-:W-:Y:S01]  /*20110*/  BSSY B1, `(.L_x_14656) ;  /* 0x0000006000017945 */ /* 0x000fe20003800000 */
[----:B------:R-:W-:-:S07]  /*20120*/  IMAD.MOV.U32 R15, RZ, RZ, -0x1 ;  /* 0xffffffffff0f7424 */ /* 0x000fce00078e00ff */
[----:B01----:R-:W-:Y:S05]  /*20130*/  WARPSYNC.COLLECTIVE R15, `(.L_x_14657) ;  /* 0x000000000f0c7348 */ /* 0x003fea0003c00000 */
[----:B------:R-:W-:Y:S02]  /*20140*/  ELECT P6, UR62, PT ;  /* 0x00000000003e782f */ /* 0x000fe400038c0000 */
[----:B------:R-:W-:Y:S01]  /*20150*/  MOV R14, UR62 ;  /* 0x0000003e000e7c02 */ /* 0x000fe20008000f00 */
[----:B01----:R-:W-:Y:S10]  /*20160*/  ENDCOLLECTIVE ;  /* 0x000000000000791b */ /* 0x003ff40003800000 */
.L_x_14657:
[----:B------:R-:W-:Y:S05]  /*20170*/  BSYNC B1 ;  /* 0x0000000000017941 */ /* 0x000fea0003800000 */
.L_x_14656:
[----:B------:R-:W-:Y:S05]  /*20180*/  BRA `(.L_x_14455) ;  /* 0xffffff8000807947 */ /* 0x000fea000383ffff */
.L_x_14458:
[----:B0-----:R0:W2:Y:S02]  /*20190*/  SYNCS.PHASECHK.TRANS64.TRYWAIT P0, [R16+URZ+0x22820], R3 ;  /* 0x02282003100075a7 */ /* 0x0010a4000800017f */
[----:B--2---:R-:W-:Y:S05]  /*201a0*/  @!P0 NANOSLEEP.SYNCS 0x989680 ;  /* 0x009896800000895d */ /* 0x004fea0003900000 */
[----:B------:R-:W2:Y:S02]  /*201b0*/  @!P0 SYNCS.PHASECHK.TRANS64 P0, [R16+URZ+0x22820], R3 ;  /* 0x02282003100085a7 */ /* 0x000ea4000800007f */
[----:B--2---:R-:W-:Y:S05]  /*201c0*/  @!P0 BRA `(.L_x_14458) ;  /* 0xfffffffc00f08947 */ /* 0x004fea000383ffff */
[----:B------:R-:W-:Y:S05]  /*201d0*/  BRA `(.L_x_14658) ;  /* 0xffffff8000907947 */ /* 0x000fea000383ffff */
.L_x_14462:
[----:B0-----:R0:W2:Y:S02]  /*201e0*/  SYNCS.PHASECHK.TRANS64.TRYWAIT P0, [R3+URZ+0x228a0], R9 ;  /* 0x0228a009030075a7 */ /* 0x0010a4000800017f */
[----:B--2---:R-:W-:Y:S05]  /*201f0*/  @!P0 NANOSLEEP.SYNCS 0x989680 ;  /* 0x009896800000895d */ /* 0x004fea0003900000 */
[----:B------:R-:W2:Y:S02]  /*20200*/  @!P0 SYNCS.PHASECHK.TRANS64 P0, [R3+URZ+0x228a0], R9 ;  /* 0x0228a009030085a7 */ /* 0x000ea4000800007f */
[----:B--2---:R-:W-:Y:S05]  /*20210*/  @!P0 BRA `(.L_x_14462) ;  /* 0xfffffffc00f08947 */ /* 0x004fea000383ffff */
[----:B------:R-:W-:Y:S05]  /*20220*/  BRA `(.L_x_14659) ;  /* 0xffffff8000a87947 */ /* 0x000fea000383ffff */
.L_x_14467:
[----:B-1----:R1:W2:Y:S02]  /*20230*/  SYNCS.PHASECHK.TRANS64.TRYWAIT P0, [R3+URZ+0x228c0], R9 ;  /* 0x0228c009030075a7 */ /* 0x0022a4000800017f */
[----:B--2---:R-:W-:Y:S05]  /*20240*/  @!P0 NANOSLEEP.SYNCS 0x989680 ;  /* 0x009896800000895d */ /* 0x004fea0003900000 */
[----:B------:R-:W2:Y:S02]  /*20250*/  @!P0 SYNCS.PHASECHK.TRANS64 P0, [R3+URZ+0x228c0], R9 ;  /* 0x0228c009030085a7 */ /* 0x000ea4000800007f */
[----:B--2---:R-:W-:Y:S05]  /*20260*/  @!P0 BRA `(.L_x_14467) ;  /* 0xfffffffc00f08947 */ /* 0x004fea000383ffff */
[----:B------:R-:W-:Y:S05]  /*20270*/  BRA `(.L_x_14660) ;  /* 0xffffff8400247947 */ /* 0x000fea000383ffff */
.L_x_14477:
[----:B0-----:R0:W2:Y:S02]  /*20280*/  SYNCS.PHASECHK.TRANS64.TRYWAIT P1, [R9+URZ+0x228a0], R2 ;  /* 0x0228a002090075a7 */ /* 0x0010a4000802017f */
[----:B--2---:R-:W-:Y:S05]  /*20290*/  @!P1 NANOSLEEP.SYNCS 0x989680 ;  /* 0x009896800000995d */ /* 0x004fea0003900000 */
[----:B------:R-:W2:Y:S02]  /*202a0*/  @!P1 SYNCS.PHASECHK.TRANS64 P1, [R9+URZ+0x228a0], R2 ;  /* 0x0228a002090095a7 */ /* 0x000ea4000802007f */
[----:B--2---:R-:W-:Y:S05]  /*202b0*/  @!P1 BRA `(.L_x_14477) ;  /* 0xfffffffc00f09947 */ /* 0x004fea000383ffff */
[----:B------:R-:W-:Y:S05]  /*202c0*/  BRA `(.L_x_14661) ;  /* 0xffffff8800987947 */ /* 0x000fea000383ffff */
.L_x_14482:
[----:B-1----:R1:W2:Y:S02]  /*202d0*/  SYNCS.PHASECHK.TRANS64.TRYWAIT P1, [R9+URZ+0x228c0], R2 ;  /* 0x0228c002090075a7 */ /* 0x0022a4000802017f */
[----:B--2---:R-:W-:Y:S05]  /*202e0*/  @!P1 NANOSLEEP.SYNCS 0x989680 ;  /* 0x009896800000995d */ /* 0x004fea0003900000 */
[----:B------:R-:W2:Y:S02]  /*202f0*/  @!P1 SYNCS.PHASECHK.TRANS64 P1, [R9+URZ+0x228c0], R2 ;  /* 0x0228c002090095a7 */ /* 0x000ea4000802007f */
[----:B--2---:R-:W-:Y:S05]  /*20300*/  @!P1 BRA `(.L_x_14482) ;  /* 0xfffffffc00f09947 */ /* 0x004fea000383ffff */
[----:B------:R-:W-:Y:S05]  /*20310*/  BRA `(.L_x_14662) ;  /* 0xffffff8c00107947 */ /* 0x000fea000383ffff */
.L_x_14500:
        /* <DEDUP_REMOVED lines=11> */
.L_x_14664:
[----:B------:R-:W-:Y:S05]  /*203d0*/  BSYNC B0 ;  /* 0x0000000000007941 */ /* 0x000fea0003800000 */
.L_x_14663:
[----:B------:R-:W-:Y:S05]  /*203e0*/  BRA `(.L_x_14665) ;  /* 0xffffff9c00587947 */ /* 0x000fea000383ffff */
.L_x_14503:
[----:B0-----:R0:W1:Y:S02]  /*203f0*/  SYNCS.PHASECHK.TRANS64.TRYWAIT P0, [R22+URZ+0x22840], R0 ;  /* 0x02284000160075a7 */ /* 0x001064000800017f */
[----:B-1----:R-:W-:Y:S05]  /*20400*/  @!P0 NANOSLEEP.SYNCS 0x989680 ;  /* 0x009896800000895d */ /* 0x002fea0003900000 */
[----:B------:R-:W1:Y:S02]  /*20410*/  @!P0 SYNCS.PHASECHK.TRANS64 P0, [R22+URZ+0x22840], R0 ;  /* 0x02284000160085a7 */ /* 0x000e64000800007f */
[----:B-1----:R-:W-:Y:S05]  /*20420*/  @!P0 BRA `(.L_x_14503) ;  /* 0xfffffffc00f08947 */ /* 0x002fea000383ffff */
[----:B------:R-:W-:Y:S05]  /*20430*/  BRA `(.L_x_14666) ;  /* 0xffffff9c00747947 */ /* 0x000fea000383ffff */
.L_x_14504:
        /* <DEDUP_REMOVED lines=8> */
.L_x_14668:
[----:B------:R-:W-:Y:S05]  /*204c0*/  BSYNC B0 ;  /* 0x0000000000007941 */ /* 0x000fea0003800000 */
.L_x_14667:
        /* <DEDUP_REMOVED lines=9> */
.L_x_14669:
[----:B------:R-:W-:Y:S02]  /*20560*/  IMAD.MOV.U32 R13, RZ, RZ, R4 ;  /* 0x000000ffff0d7224 */ /* 0x000fe400078e0004 */
[----:B------:R-:W-:Y:S02]  /*20570*/  IMAD.MOV.U32 R12, RZ, RZ, 0x1 ;  /* 0x00000001ff0c7424 */ /* 0x000fe400078e00ff */
[----:B------:R-:W-:-:S07]  /*20580*/  IMAD.MOV.U32 R3, RZ, RZ, R14 ;  /* 0x000000ffff037224 */ /* 0x000fce00078e000e */
[----:B------:R-:W-:Y:S05]  /*20590*/  WARPSYNC.COLLECTIVE R15, `(.L_x_14670) ;  /* 0x000000000f087348 */ /* 0x000fea0003c00000 */
[----:B------:R0:W1:Y:S02]  /*205a0*/  SHFL.IDX P6, R14, R13, R12, R11 ;  /* 0x0000000c0d0e7389 */ /* 0x00006400000c000b */
[----:B01----:R-:W-:Y:S01]  /*205b0*/  ENDCOLLECTIVE ;  /* 0x000000000000791b */ /* 0x003fe20003800000 */
.L_x_14670:
        /* <DEDUP_REMOVED lines=15> */
.L_x_14671:
[----:B------:R-:W-:Y:S02]  /*206b0*/  @P0 IMAD R7, R5, 0x2, R16 ;  /* 0x0000000205070824 */ /* 0x000fe400078e0210 */
[----:B------:R-:W-:Y:S02]  /*206c0*/  IMAD.MOV.U32 R13, RZ, RZ, R4 ;  /* 0x000000ffff0d7224 */ /* 0x000fe400078e0004 */
[----:B------:R-:W-:Y:S02]  /*206d0*/  IMAD.MOV.U32 R12, RZ, RZ, 0x2 ;  /* 0x00000002ff0c7424 */ /* 0x000fe400078e00ff */
[----:B------:R-:W-:-:S07]  /*206e0*/  IMAD.MOV.U32 R3, RZ, RZ, R14 ;  /* 0x000000ffff037224 */ /* 0x000fce00078e000e */
[----:B------:R-:W-:Y:S05]  /*206f0*/  WARPSYNC.COLLECTIVE R15, `(.L_x_14672) ;  /* 0x000000000f087348 */ /* 0x000fea0003c00000 */
[----:B------:R0:W1:Y:S02]  /*20700*/  SHFL.IDX P6, R14, R13, R12, R11 ;  /* 0x0000000c0d0e7389 */ /* 0x00006400000c000b */
[----:B01----:R-:W-:Y:S01]  /*20710*/  ENDCOLLECTIVE ;  /* 0x000000000000791b */ /* 0x003fe20003800000 */
.L_x_14672:
        /* <DEDUP_REMOVED lines=15> */
.L_x_14673:
[----:B------:R-:W-:Y:S02]  /*20810*/  @P0 IMAD R7, R5, 0x2, R16 ;  /* 0x0000000205070824 */ /* 0x000fe400078e0210 */
[----:B------:R-:W-:Y:S02]  /*20820*/  IMAD.MOV.U32 R13, RZ, RZ, R4 ;  /* 0x000000ffff0d7224 */ /* 0x000fe400078e0004 */
[----:B------:R-:W-:Y:S02]  /*20830*/  IMAD.MOV.U32 R12, RZ, RZ, 0x3 ;  /* 0x00000003ff0c7424 */ /* 0x000fe400078e00ff */
[----:B------:R-:W-:-:S07]  /*20840*/  IMAD.MOV.U32 R3, RZ, RZ, R14 ;  /* 0x000000ffff037224 */ /* 0x000fce00078e000e */
[----:B------:R-:W-:Y:S05]  /*20850*/  WARPSYNC.COLLECTIVE R15, `(.L_x_14674) ;  /* 0x000000000f087348 */ /* 0x000fea0003c00000 */
[----:B------:R0:W1:Y:S02]  /*20860*/  SHFL.IDX P6, R14, R13, R12, R11 ;  /* 0x0000000c0d0e7389 */ /* 0x00006400000c000b */
[----:B01----:R-:W-:Y:S01]  /*20870*/  ENDCOLLECTIVE ;  /* 0x000000000000791b */ /* 0x003fe20003800000 */
.L_x_14674:
        /* <DEDUP_REMOVED lines=15> */
.L_x_14675:
[----:B------:R-:W-:Y:S02]  /*20970*/  @P0 IMAD R7, R5, 0x2, R16 ;  /* 0x0000000205070824 */ /* 0x000fe400078e0210 */
[----:B------:R-:W-:Y:S02]  /*20980*/  IMAD.MOV.U32 R13, RZ, RZ, R4 ;  /* 0x000000ffff0d7224 */ /* 0x000fe400078e0004 */
[----:B------:R-:W-:Y:S02]  /*20990*/  IMAD.MOV.U32 R12, RZ, RZ, 0x4 ;  /* 0x00000004ff0c7424 */ /* 0x000fe400078e00ff */
[----:B------:R-:W-:-:S07]  /*209a0*/  IMAD.MOV.U32 R3, RZ, RZ, R14 ;  /* 0x000000ffff037224 */ /* 0x000fce00078e000e */
[----:B------:R-:W-:Y:S05]  /*209b0*/  WARPSYNC.COLLECTIVE R15, `(.L_x_14676) ;  /* 0x000000000f087348 */ /* 0x000fea0003c00000 */
[----:B------:R0:W1:Y:S02]  /*209c0*/  SHFL.IDX P6, R14, R13, R12, R11 ;  /* 0x0000000c0d0e7389 */ /* 0x00006400000c000b */
[----:B01----:R-:W-:Y:S01]  /*209d0*/  ENDCOLLECTIVE ;  /* 0x000000000000791b */ /* 0x003fe20003800000 */
.L_x_14676:
        /* <DEDUP_REMOVED lines=15> */
.L_x_14677:
[----:B------:R-:W-:Y:S02]  /*20ad0*/  @P0 IMAD R7, R5, 0x2, R16 ;  /* 0x0000000205070824 */ /* 0x000fe400078e0210 */
[----:B------:R-:W-:Y:S02]  /*20ae0*/  IMAD.MOV.U32 R13, RZ, RZ, R4 ;  /* 0x000000ffff0d7224 */ /* 0x000fe400078e0004 */
[----:B------:R-:W-:Y:S02]  /*20af0*/  IMAD.MOV.U32 R12, RZ, RZ, 0x5 ;  /* 0x00000005ff0c7424 */ /* 0x000fe400078e00ff */
[----:B------:R-:W-:-:S07]  /*20b00*/  IMAD.MOV.U32 R3, RZ, RZ, R14 ;  /* 0x000000ffff037224 */ /* 0x000fce00078e000e */
[----:B------:R-:W-:Y:S05]  /*20b10*/  WARPSYNC.COLLECTIVE R15, `(.L_x_14678) ;  /* 0x000000000f087348 */ /* 0x000fea0003c00000 */
[----:B------:R0:W1:Y:S02]  /*20b20*/  SHFL.IDX P6, R14, R13, R12, R11 ;  /* 0x0000000c0d0e7389 */ /* 0x00006400000c000b */
[----:B01----:R-:W-:Y:S01]  /*20b30*/  ENDCOLLECTIVE ;  /* 0x000000000000791b */ /* 0x003fe20003800000 */
.L_x_14678:
        /* <DEDUP_REMOVED lines=10> */
.L_x_14679:
[----:B------:R-:W-:Y:S01]  /*20be0*/  @!PT LDS RZ, [RZ] ;  /* 0x00000000fffff984 */ /* 0x000fe20000000800 */
[----:B------:R-:W-:Y:S01]  /*20bf0*/  @!PT LDS RZ, [RZ] ;  /* 0x00000000fffff984 */ /* 0x000fe20000000800 */
[----:B------:R-:W-:Y:S01]  /*20c00*/  @!PT LDS RZ, [RZ] ;  /* 0x00000000fffff984 */ /* 0x000fe20000000800 */
[----:B------:R0:W-:Y:S01]  /*20c10*/  @P0 LDGSTS.E.BYPASS.LTC128B.128 [R7+0x1e400], desc[UR42][R2.64], !P2 ;  /* 0x1e40000002070fae */ /* 0x0001e2000d101d6a */
[----:B------:R-:W-:Y:S01]  /*20c20*/  IMAD.MOV.U32 R0, RZ, RZ, R14 ;  /* 0x000000ffff007224 */ /* 0x000fe200078e000e */
[----:B------:R-:W-:Y:S06]  /*20c30*/  BRA `(.L_x_14680) ;  /* 0xffffff9800c87947 */ /* 0x000fec000383ffff */
.L_x_14509:
[----:B------:R-:W-:Y:S02]  /*20c40*/  IMAD.MOV.U32 R13, RZ, RZ, R4 ;  /* 0x000000ffff0d7224 */ /* 0x000fe400078e0004 */
[----:B------:R-:W-:Y:S02]  /*20c50*/  IMAD.MOV.U32 R12, RZ, RZ, RZ ;  /* 0x000000ffff0c7224 */ /* 0x000fe400078e00ff */
[----:B------:R-:W-:Y:S02]  /*20c60*/  IMAD.MOV.U32 R11, RZ, RZ, 0x181f ;  /* 0x0000181fff0b7424 */ /* 0x000fe400078e00ff */
[----:B------:R-:W-:Y:S02]  /*20c70*/  IMAD.MOV.U32 R15, RZ, RZ, -0x1 ;  /* 0xffffffffff0f7424 */ /* 0x000fe400078e00ff */
[----:B-----5:R-:W-:Y:S02]  /*20c80*/  IMAD R5, R20, R7, RZ ;  /* 0x0000000714057224 */ /* 0x020fe400078e02ff */
[----:B------:R-:W-:-:S07]  /*20c90*/  IMAD R25, R25, 0x80, R10 ;  /* 0x0000008019197824 */ /* 0x000fce00078e020a */
[----:B-1----:R-:W-:Y:S05]  /*20ca0*/  WARPSYNC.COLLECTIVE R15, `(.L_x_14681) ;  /* 0x000000000f087348 */ /* 0x002fea0003c00000 */
[----:B------:R0:W2:Y:S02]  /*20cb0*/  SHFL.IDX P6, R14, R13, R12, R11 ;  /* 0x0000000c0d0e7389 */ /* 0x0000a400000c000b */
[----:B012---:R-:W-:Y:S01]  /*20cc0*/  ENDCOLLECTIVE ;  /* 0x000000000000791b */ /* 0x007fe20003800000 */
.L_x_14681:
[C---:B------:R-:W-:Y:S01]  /*20cd0*/  VIADD R6, R25.reuse, 0x10 ;  /* 0x0000001019067836 */ /* 0x040fe20000000000 */
[----:B------:R-:W-:Y:S01]  /*20ce0*/  ISETP.GE.AND P0, PT, R25, R5, PT ;  /* 0x000000051900720c */ /* 0x000fe20003f06270 */
[----:B------:R-:W-:Y:S02]  /*20cf0*/  IMAD.MOV.U32 R13, RZ, RZ, R0 ;  /* 0x000000ffff0d7224 */ /* 0x000fe400078e0000 */
[----:B------:R-:W-:-:S10]  /*20d00*/  IMAD.MOV.U32 R2, RZ, RZ, R14 ;  /* 0x000000ffff027224 */ /* 0x000fd400078e000e */
[----:B------:R-:W-:Y:S05]  /*20d10*/  WARPSYNC.COLLECTIVE R15, `(.L_x_14682) ;  /* 0x000000000f087348 */ /* 0x000fea0003c00000 */
[----:B------:R0:W1:Y:S02]  /*20d20*/  SHFL.IDX P6, R14, R13, R12, R11 ;  /* 0x0000000c0d0e7389 */ /* 0x00006400000c000b */
[----:B01----:R-:W-:Y:S01]  /*20d30*/  ENDCOLLECTIVE ;  /* 0x000000000000791b */ /* 0x003fe20003800000 */
.L_x_14682:
[----:B------:R-:W-:Y:S02]  /*20d40*/  IMAD.MOV.U32 R13, RZ, RZ, R4 ;  /* 0x000000ffff0d7224 */ /* 0x000fe400078e0004 */
[----:B------:R-:W-:Y:S02]  /*20d50*/  IMAD.MOV.U32 R12, RZ, RZ, 0x1 ;  /* 0x00000001ff0c7424 */ /* 0x000fe400078e00ff */
[----:B------:R-:W-:-:S07]  /*20d60*/  IMAD.MOV.U32 R3, RZ, RZ, R14 ;  /* 0x000000ffff037224 */ /* 0x000fce00078e000e */
[----:B------:R-:W-:Y:S05]  /*20d70*/  WARPSYNC.COLLECTIVE R15, `(.L_x_14683) ;  /* 0x000000000f087348 */ /* 0x000fea0003c00000 */
[----:B------:R0:W1:Y:S02]  /*20d80*/  SHFL.IDX P6, R14, R13, R12, R11 ;  /* 0x0000000c0d0e7389 */ /* 0x00006400000c000b */
[----:B01----:R-:W-:Y:S01]  /*20d90*/  ENDCOLLECTIVE ;  /* 0x000000000000791b */ /* 0x003fe20003800000 */
.L_x_14683:
        /* <DEDUP_REMOVED lines=15> */
.L_x_14684:
[----:B------:R-:W-:Y:S02]  /*20e90*/  IMAD.MOV.U32 R13, RZ, RZ, R4 ;  /* 0x000000ffff0d7224 */ /* 0x000fe400078e0004 */
[----:B------:R-:W-:Y:S02]  /*20ea0*/  IMAD.MOV.U32 R12, RZ, RZ, 0x2 ;  /* 0x00000002ff0c7424 */ /* 0x000fe400078e00ff */
[----:B------:R-:W-:-:S07]  /*20eb0*/  IMAD.MOV.U32 R3, RZ, RZ, R14 ;  /* 0x000000ffff037224 */ /* 0x000fce00078e000e */
[----:B------:R-:W-:Y:S05]  /*20ec0*/  WARPSYNC.COLLECTIVE R15, `(.L_x_14685) ;  /* 0x000000000f087348 */ /* 0x000fea0003c00000 */
[----:B------:R0:W1:Y:S02]  /*20ed0*/  SHFL.IDX P6, R14, R13, R12, R11 ;  /* 0x0000000c0d0e7389 */ /* 0x00006400000c000b */
[----:B01----:R-:W-:Y:S01]  /*20ee0*/  ENDCOLLECTIVE ;  /* 0x000000000000791b */ /* 0x003fe20003800000 */
.L_x_14685:
        /* <DEDUP_REMOVED lines=16> */
.L_x_14686:
[----:B------:R-:W-:Y:S02]  /*20ff0*/  IMAD.MOV.U32 R13, RZ, RZ, R4 ;  /* 0x000000ffff0d7224 */ /* 0x000fe400078e0004 */
[----:B------:R-:W-:Y:S02]  /*21000*/  IMAD.MOV.U32 R12, RZ, RZ, 0x3 ;  /* 0x00000003ff0c7424 */ /* 0x000fe400078e00ff */
[----:B------:R-:W-:-:S07]  /*21010*/  IMAD.MOV.U32 R3, RZ, RZ, R14 ;  /* 0x000000ffff037224 */ /* 0x000fce00078e000e */
[----:B------:R-:W-:Y:S05]  /*21020*/  WARPSYNC.COLLECTIVE R15, `(.L_x_14687) ;  /* 0x000000000f087348 */ /* 0x000fea0003c00000 */
[----:B------:R0:W1:Y:S02]  /*21030*/  SHFL.IDX P6, R14, R13, R12, R11 ;  /* 0x0000000c0d0e7389 */ /* 0x00006400000c000b */
[----:B01----:R-:W-:Y:S01]  /*21040*/  ENDCOLLECTIVE ;  /* 0x000000000000791b */ /* 0x003fe20003800000 */
.L_x_14687:
        /* <DEDUP_REMOVED lines=16> */
.L_x_14688:
[----:B------:R-:W-:Y:S02]  /*21150*/  IMAD.MOV.U32 R13, RZ, RZ, R4 ;  /* 0x000000ffff0d7224 */ /* 0x000fe400078e0004 */
[----:B------:R-:W-:Y:S02]  /*21160*/  IMAD.MOV.U32 R12, RZ, RZ, 0x4 ;  /* 0x00000004ff0c7424 */ /* 0x000fe400078e00ff */
[----:B------:R-:W-:-:S07]  /*21170*/  IMAD.MOV.U32 R3, RZ, RZ, R14 ;  /* 0x000000ffff037224 */ /* 0x000fce00078e000e */
[----:B------:R-:W-:Y:S05]  /*21180*/  WARPSYNC.COLLECTIVE R15, `(.L_x_14689) ;  /* 0x000000000f087348 */ /* 0x000fea0003c00000 */
[----:B------:R0:W1:Y:S02]  /*21190*/  SHFL.IDX P6, R14, R13, R12, R11 ;  /* 0x0000000c0d0e7389 */ /* 0x00006400000c000b */
[----:B01----:R-:W-:Y:S01]  /*211a0*/  ENDCOLLECTIVE ;  /* 0x000000000000791b */ /* 0x003fe20003800000 */
.L_x_14689:
        /* <DEDUP_REMOVED lines=16> */
.L_x_14690:
[----:B------:R-:W-:Y:S02]  /*212b0*/  IMAD.MOV.U32 R13, RZ, RZ, R4 ;  /* 0x000000ffff0d7224 */ /* 0x000fe400078e0004 */
[----:B------:R-:W-:Y:S02]  /*212c0*/  IMAD.MOV.U32 R12, RZ, RZ, 0x5 ;  /* 0x00000005ff0c7424 */ /* 0x000fe400078e00ff */
[----:B------:R-:W-:-:S07]  /*212d0*/  IMAD.MOV.U32 R3, RZ, RZ, R14 ;  /* 0x000000ffff037224 */ /* 0x000fce00078e000e */
[----:B------:R-:W-:Y:S05]  /*212e0*/  WARPSYNC.COLLECTIVE R15, `(.L_x_14691) ;  /* 0x000000000f087348 */ /* 0x000fea0003c00000 */
[----:B------:R0:W1:Y:S02]  /*212f0*/  SHFL.IDX P6, R14, R13, R12, R11 ;  /* 0x0000000c0d0e7389 */ /* 0x00006400000c000b */
[----:B01----:R-:W-:Y:S01]  /*21300*/  ENDCOLLECTIVE ;  /* 0x000000000000791b */ /* 0x003fe20003800000 */
.L_x_14691:
        /* <DEDUP_REMOVED lines=16> */
.L_x_14692:
[----:B------:R-:W-:Y:S02]  /*21410*/  IMAD.MOV.U32 R13, RZ, RZ, R4 ;  /* 0x000000ffff0d7224 */ /* 0x000fe400078e0004 */
[----:B------:R-:W-:Y:S02]  /*21420*/  IMAD.MOV.U32 R12, RZ, RZ, 0x6 ;  /* 0x00000006ff0c7424 */ /* 0x000fe400078e00ff */
[----:B------:R-:W-:-:S07]  /*21430*/  IMAD.MOV.U32 R3, RZ, RZ, R14 ;  /* 0x000000ffff037224 */ /* 0x000fce00078e000e */
[----:B------:R-:W-:Y:S05]  /*21440*/  WARPSYNC.COLLECTIVE R15, `(.L_x_14693) ;  /* 0x000000000f087348 */ /* 0x000fea0003c00000 */
[----:B------:R0:W1:Y:S02]  /*21450*/  SHFL.IDX P6, R14, R13, R12, R11 ;  /* 0x0000000c0d0e7389 */ /* 0x00006400000c000b */
[----:B01----:R-:W-:Y:S01]  /*21460*/  ENDCOLLECTIVE ;  /* 0x000000000000791b */ /* 0x003fe20003800000 */
.L_x_14693:
        /* <DEDUP_REMOVED lines=16> */
.L_x_14694:
[----:B------:R-:W-:Y:S02]  /*21570*/  IMAD.MOV.U32 R13, RZ, RZ, R4 ;  /* 0x000000ffff0d7224 */ /* 0x000fe400078e0004 */
[----:B------:R-:W-:Y:S02]  /*21580*/  IMAD.MOV.U32 R12, RZ, RZ, 0x7 ;  /* 0x00000007ff0c7424 */ /* 0x000fe400078e00ff */
[----:B------:R-:W-:-:S07]  /*21590*/  IMAD.MOV.U32 R3, RZ, RZ, R14 ;  /* 0x000000ffff037224 */ /* 0x000fce00078e000e */
[----:B------:R-:W-:Y:S05]  /*215a0*/  WARPSYNC.COLLECTIVE R15, `(.L_x_14695) ;  /* 0x000000000f087348 */ /* 0x000fea0003c00000 */
[----:B------:R0:W1:Y:S02]  /*215b0*/  SHFL.IDX P6, R14, R13, R12, R11 ;  /* 0x0000000c0d0e7389 */ /* 0x00006400000c000b */
[----:B01----:R-:W-:Y:S01]  /*215c0*/  ENDCOLLECTIVE ;  /* 0x000000000000791b */ /* 0x003fe20003800000 */
.L_x_14695:
        /* <DEDUP_REMOVED lines=10> */
.L_x_14696:
[----:B------:R-:W-:Y:S01]  /*21670*/  @!PT LDS RZ, [RZ] ;  /* 0x00000000fffff984 */ /* 0x000fe20000000800 */
[----:B------:R-:W-:Y:S01]  /*21680*/  @!PT LDS RZ, [RZ] ;  /* 0x00000000fffff984 */ /* 0x000fe20000000800 */
[----:B------:R-:W-:Y:S01]  /*21690*/  @!PT LDS RZ, [RZ] ;  /* 0x00000000fffff984 */ /* 0x000fe20000000800 */
[----:B------:R0:W-:Y:S01]  /*216a0*/  @!P0 LDGSTS.E.BYPASS.LTC128B.128 [R8+0x1b400], desc[UR42][R2.64], !P1 ;  /* 0x1b40000002088fae */ /* 0x0001e2000c901d6a */
[----:B------:R-:W-:Y:S01]  /*216b0*/  IMAD.MOV.U32 R0, RZ, RZ, R14 ;  /* 0x000000ffff007224 */ /* 0x000fe200078e000e */
[----:B------:R-:W-:Y:S06]  /*216c0*/  BRA `(.L_x_14697) ;  /* 0xffffff9c00447947 */ /* 0x000fec000383ffff */
.L_x_14512:
[----:B0-----:R0:W2:Y:S02]  /*216d0*/  SYNCS.PHASECHK.TRANS64.TRYWAIT P0, [R16+URZ+0x22820], R3 ;  /* 0x02282003100075a7 */ /* 0x0010a4000800017f */
[----:B--2---:R-:W-:Y:S05]  /*216e0*/  @!P0 NANOSLEEP.SYNCS 0x989680 ;  /* 0x009896800000895d */ /* 0x004fea0003900000 */
[----:B------:R-:W2:Y:S02]  /*216f0*/  @!P0 SYNCS.PHASECHK.TRANS64 P0, [R16+URZ+0x22820], R3 ;  /* 0x02282003100085a7 */ /* 0x000ea4000800007f */
[----:B--2---:R-:W-:Y:S05]  /*21700*/  @!P0 BRA `(.L_x_14512) ;  /* 0xfffffffc00f08947 */ /* 0x004fea000383ffff */
[----:B------:R-:W-:Y:S05]  /*21710*/  BRA `(.L_x_14698) ;  /* 0xffffff9c00a07947 */ /* 0x000fea000383ffff */
.L_x_14515:
[----:B0-----:R0:W2:Y:S02]  /*21720*/  SYNCS.PHASECHK.TRANS64.TRYWAIT P0, [R22+URZ+0x22860], R3 ;  /* 0x02286003160075a7 */ /* 0x0010a4000800017f */
[----:B--2---:R-:W-:Y:S05]  /*21730*/  @!P0 NANOSLEEP.SYNCS 0x989680 ;  /* 0x009896800000895d */ /* 0x004fea0003900000 */
[----:B------:R-:W2:Y:S02]  /*21740*/  @!P0 SYNCS.PHASECHK.TRANS64 P0, [R22+URZ+0x22860], R3 ;  /* 0x02286003160085a7 */ /* 0x000ea4000800007f */
[----:B--2---:R-:W-:Y:S05]  /*21750*/  @!P0 BRA `(.L_x_14515) ;  /* 0xfffffffc00f08947 */ /* 0x004fea000383ffff */
[----:B------:R-:W-:Y:S05]  /*21760*/  BRA `(.L_x_14699) ;  /* 0xffffff9c00b07947 */ /* 0x000fea000383ffff */
.L_x_14516:
        /* <DEDUP_REMOVED lines=8> */
.L_x_14701:
[----:B------:R-:W-:Y:S05]  /*217f0*/  BSYNC B0 ;  /* 0x0000000000007941 */ /* 0x000fea0003800000 */
.L_x_14700:
        /* <DEDUP_REMOVED lines=13> */
.L_x_14702:
        /* <DEDUP_REMOVED lines=11> */
.L_x_14703:
        /* <DEDUP_REMOVED lines=17> */
.L_x_14704:
[----:B------:R-:W-:Y:S02]  /*21a90*/  IMAD.MOV.U32 R13, RZ, RZ, R6 ;  /* 0x000000ffff0d7224 */ /* 0x000fe400078e0006 */
[----:B------:R-:W-:Y:S01]  /*21aa0*/  IMAD.MOV.U32 R12, RZ, RZ, 0x2 ;  /* 0x00000002ff0c7424 */ /* 0x000fe200078e00ff */
[----:B------:R-:W-:-:S13]  /*21ab0*/  IADD3 R2, P4, R14, R0, RZ ;  /* 0x000000000e027210 */ /* 0x000fda0007f9e0ff */
[----:B------:R-:W-:Y:S05]  /*21ac0*/  WARPSYNC.COLLECTIVE R15, `(.L_x_14705) ;  /* 0x000000000f087348 */ /* 0x000fea0003c00000 */
[----:B------:R0:W1:Y:S02]  /*21ad0*/  SHFL.IDX P6, R14, R13, R12, R11 ;  /* 0x0000000c0d0e7389 */ /* 0x00006400000c000b */
[----:B01----:R-:W-:Y:S01]  /*21ae0*/  ENDCOLLECTIVE ;  /* 0x000000000000791b */ /* 0x003fe20003800000 */
.L_x_14705:
        /* <DEDUP_REMOVED lines=17> */
.L_x_14706:
[----:B------:R-:W-:Y:S02]  /*21c00*/  IMAD.MOV.U32 R13, RZ, RZ, R6 ;  /* 0x000000ffff0d7224 */ /* 0x000fe400078e0006 */
[----:B------:R-:W-:Y:S01]  /*21c10*/  IMAD.MOV.U32 R12, RZ, RZ, 0x3 ;  /* 0x00000003ff0c7424 */ /* 0x000fe200078e00ff */
[----:B------:R-:W-:-:S13]  /*21c20*/  IADD3 R2, P4, R14, R0, RZ ;  /* 0x000000000e027210 */ /* 0x000fda0007f9e0ff */
[----:B------:R-:W-:Y:S05]  /*21c30*/  WARPSYNC.COLLECTIVE R15, `(.L_x_14707) ;  /* 0x000000000f087348 */ /* 0x000fea0003c00000 */
[----:B------:R0:W1:Y:S02]  /*21c40*/  SHFL.IDX P6, R14, R13, R12, R11 ;  /* 0x0000000c0d0e7389 */ /* 0x00006400000c000b */
[----:B01----:R-:W-:Y:S01]  /*21c50*/  ENDCOLLECTIVE ;  /* 0x000000000000791b */ /* 0x003fe20003800000 */
.L_x_14707:
        /* <DEDUP_REMOVED lines=17> */
.L_x_14708:
[----:B------:R-:W-:Y:S02]  /*21d70*/  IMAD.MOV.U32 R13, RZ, RZ, R6 ;  /* 0x000000ffff0d7224 */ /* 0x000fe400078e0006 */
[----:B------:R-:W-:Y:S01]  /*21d80*/  IMAD.MOV.U32 R12, RZ, RZ, 0x4 ;  /* 0x00000004ff0c7424 */ /* 0x000fe200078e00ff */
[----:B------:R-:W-:-:S13]  /*21d90*/  IADD3 R2, P4, R14, R0, RZ ;  /* 0x000000000e027210 */ /* 0x000fda0007f9e0ff */
[----:B------:R-:W-:Y:S05]  /*21da0*/  WARPSYNC.COLLECTIVE R15, `(.L_x_14709) ;  /* 0x000000000f087348 */ /* 0x000fea0003c00000 */
[----:B------:R0:W1:Y:S02]  /*21db0*/  SHFL.IDX P6, R14, R13, R12, R11 ;  /* 0x0000000c0d0e7389 */ /* 0x00006400000c000b */
[----:B01----:R-:W-:Y:S01]  /*21dc0*/  ENDCOLLECTIVE ;  /* 0x000000000000791b */ /* 0x003fe20003800000 */
.L_x_14709:
        /* <DEDUP_REMOVED lines=17> */
.L_x_14710:
[----:B------:R-:W-:Y:S02]  /*21ee0*/  IMAD.MOV.U32 R13, RZ, RZ, R6 ;  /* 0x000000ffff0d7224 */ /* 0x000fe400078e0006 */
[----:B------:R-:W-:Y:S01]  /*21ef0*/  IMAD.MOV.U32 R12, RZ, RZ, 0x5 ;  /* 0x00000005ff0c7424 */ /* 0x000fe200078e00ff */
[----:B------:R-:W-:-:S13]  /*21f00*/  IADD3 R2, P4, R14, R0, RZ ;  /* 0x000000000e027210 */ /* 0x000fda0007f9e0ff */
[----:B------:R-:W-:Y:S05]  /*21f10*/  WARPSYNC.COLLECTIVE R15, `(.L_x_14711) ;  /* 0x000000000f087348 */ /* 0x000fea0003c00000 */
[----:B------:R0:W1:Y:S02]  /*21f20*/  SHFL.IDX P6, R14, R13, R12, R11 ;  /* 0x0000000c0d0e7389 */ /* 0x00006400000c000b */
[----:B01----:R-:W-:Y:S01]  /*21f30*/  ENDCOLLECTIVE ;  /* 0x000000000000791b */ /* 0x003fe20003800000 */
.L_x_14711:
        /* <DEDUP_REMOVED lines=12> */
.L_x_14712:
        /* <DEDUP_REMOVED lines=9> */
.L_x_14523:
[----:B0-----:R0:W1:Y:S02]  /*22090*/  SYNCS.PHASECHK.TRANS64.TRYWAIT P0, [R6+URZ+0x22840], R22 ;  /* 0x02284016060075a7 */ /* 0x001064000800017f */
[----:B-1----:R-:W-:Y:S05]  /*220a0*/  @!P0 NANOSLEEP.SYNCS 0x989680 ;  /* 0x009896800000895d */ /* 0x002fea0003900000 */
[----:B------:R-:W1:Y:S02]  /*220b0*/  @!P0 SYNCS.PHASECHK.TRANS64 P0, [R6+URZ+0x22840], R22 ;  /* 0x02284016060085a7 */ /* 0x000e64000800007f */
[----:B-1----:R-:W-:Y:S05]  /*220c0*/  @!P0 BRA `(.L_x_14523) ;  /* 0xfffffffc00f08947 */ /* 0x002fea000383ffff */
[----:B------:R-:W-:Y:S05]  /*220d0*/  BRA `(.L_x_14714) ;  /* 0xffffffa000107947 */ /* 0x000fea000383ffff */
.L_x_14524:
        /* <DEDUP_REMOVED lines=8> */
.L_x_14716:
[----:B------:R-:W-:Y:S05]  /*22160*/  BSYNC B1 ;  /* 0x0000000000017941 */ /* 0x000fea0003800000 */
.L_x_14715:
        /* <DEDUP_REMOVED lines=9> */
.L_x_14717:
[----:B------:R-:W-:Y:S02]  /*22200*/  IMAD.MOV.U32 R13, RZ, RZ, R9 ;  /* 0x000000ffff0d7224 */ /* 0x000fe400078e0009 */
[----:B------:R-:W-:Y:S02]  /*22210*/  IMAD.MOV.U32 R12, RZ, RZ, 0x1 ;  /* 0x00000001ff0c7424 */ /* 0x000fe400078e00ff */
[----:B------:R-:W-:-:S07]  /*22220*/  IMAD.MOV.U32 R2, RZ, RZ, R14 ;  /* 0x000000ffff027224 */ /* 0x000fce00078e000e */
[----:B------:R-:W-:Y:S05]  /*22230*/  WARPSYNC.COLLECTIVE R15, `(.L_x_14718) ;  /* 0x000000000f087348 */ /* 0x000fea0003c00000 */
[----:B------:R0:W1:Y:S02]  /*22240*/  SHFL.IDX P6, R14, R13, R12, R11 ;  /* 0x0000000c0d0e7389 */ /* 0x00006400000c000b */
[----:B01----:R-:W-:Y:S01]  /*22250*/  ENDCOLLECTIVE ;  /* 0x000000000000791b */ /* 0x003fe20003800000 */
.L_x_14718:
        /* <DEDUP_REMOVED lines=11> */
.L_x_14719:
[----:B------:R-:W-:Y:S02]  /*22310*/  IMAD.MOV.U32 R13, RZ, RZ, R9 ;  /* 0x000000ffff0d7224 */ /* 0x000fe400078e0009 */
[----:B------:R-:W-:Y:S02]  /*22320*/  IMAD.MOV.U32 R12, RZ, RZ, 0x2 ;  /* 0x00000002ff0c7424 */ /* 0x000fe400078e00ff */
[----:B------:R-:W-:-:S07]  /*22330*/  IMAD.MOV.U32 R2, RZ, RZ, R14 ;  /* 0x000000ffff027224 */ /* 0x000fce00078e000e */
[----:B------:R-:W-:Y:S05]  /*22340*/  WARPSYNC.COLLECTIVE R15, `(.L_x_14720) ;  /* 0x000000000f087348 */ /* 0x000fea0003c00000 */
[----:B------:R0:W1:Y:S02]  /*22350*/  SHFL.IDX P6, R14, R13, R12, R11 ;  /* 0x0000000c0d0e7389 */ /* 0x00006400000c000b */
[----:B01----:R-:W-:Y:S01]  /*22360*/  ENDCOLLECTIVE ;  /* 0x000000000000791b */ /* 0x003fe20003800000 */
.L_x_14720:
        /* <DEDUP_REMOVED lines=11> */
.L_x_14721:
[----:B------:R-:W-:Y:S02]  /*22420*/  IMAD.MOV.U32 R13, RZ, RZ, R9 ;  /* 0x000000ffff0d7224 */ /* 0x000fe400078e0009 */
[----:B------:R-:W-:Y:S02]  /*22430*/  IMAD.MOV.U32 R12, RZ, RZ, 0x3 ;  /* 0x00000003ff0c7424 */ /* 0x000fe400078e00ff */
[----:B------:R-:W-:-:S07]  /*22440*/  IMAD.MOV.U32 R2, RZ, RZ, R14 ;  /* 0x000000ffff027224 */ /* 0x000fce00078e000e */
[----:B------:R-:W-:Y:S05]  /*22450*/  WARPSYNC.COLLECTIVE R15, `(.L_x_14722) ;  /* 0x000000000f087348 */ /* 0x000fea0003c00000 */
[----:B------:R0:W1:Y:S02]  /*22460*/  SHFL.IDX P6, R14, R13, R12, R11 ;  /* 0x0000000c0d0e7389 */ /* 0x00006400000c000b */
[----:B01----:R-:W-:Y:S01]  /*22470*/  ENDCOLLECTIVE ;  /* 0x000000000000791b */ /* 0x003fe20003800000 */
.L_x_14722:
        /* <DEDUP_REMOVED lines=11> */
.L_x_14723:
[----:B------:R-:W-:Y:S02]  /*22530*/  IMAD.MOV.U32 R13, RZ, RZ, R9 ;  /* 0x000000ffff0d7224 */ /* 0x000fe400078e0009 */
[----:B------:R-:W-:Y:S02]  /*22540*/  IMAD.MOV.U32 R12, RZ, RZ, 0x4 ;  /* 0x00000004ff0c7424 */ /* 0x000fe400078e00ff */
[----:B------:R-:W-:-:S07]  /*22550*/  IMAD.MOV.U32 R2, RZ, RZ, R14 ;  /* 0x000000ffff027224 */ /* 0x000fce00078e000e */
[----:B------:R-:W-:Y:S05]  /*22560*/  WARPSYNC.COLLECTIVE R15, `(.L_x_14724) ;  /* 0x000000000f087348 */ /* 0x000fea0003c00000 */
[----:B------:R0:W1:Y:S02]  /*22570*/  SHFL.IDX P6, R14, R13, R12, R11 ;  /* 0x0000000c0d0e7389 */ /* 0x00006400000c000b */
[----:B01----:R-:W-:Y:S01]  /*22580*/  ENDCOLLECTIVE ;  /* 0x000000000000791b */ /* 0x003fe20003800000 */
.L_x_14724:
        /* <DEDUP_REMOVED lines=11> */
.L_x_14725:
[----:B------:R-:W-:Y:S02]  /*22640*/  IMAD.MOV.U32 R13, RZ, RZ, R9 ;  /* 0x000000ffff0d7224 */ /* 0x000fe400078e0009 */
[----:B------:R-:W-:Y:S02]  /*22650*/  IMAD.MOV.U32 R12, RZ, RZ, 0x5 ;  /* 0x00000005ff0c7424 */ /* 0x000fe400078e00ff */
[----:B------:R-:W-:-:S07]  /*22660*/  IMAD.MOV.U32 R2, RZ, RZ, R14 ;  /* 0x000000ffff027224 */ /* 0x000fce00078e000e */
[----:B------:R-:W-:Y:S05]  /*22670*/  WARPSYNC.COLLECTIVE R15, `(.L_x_14726) ;  /* 0x000000000f087348 */ /* 0x000fea0003c00000 */
[----:B------:R0:W1:Y:S02]  /*22680*/  SHFL.IDX P6, R14, R13, R12, R11 ;  /* 0x0000000c0d0e7389 */ /* 0x00006400000c000b */
[----:B01----:R-:W-:Y:S01]  /*22690*/  ENDCOLLECTIVE ;  /* 0x000000000000791b */ /* 0x003fe20003800000 */
.L_x_14726:
        /* <DEDUP_REMOVED lines=11> */
.L_x_14727:
[----:B------:R-:W-:Y:S01]  /*22750*/  IMAD.MOV.U32 R2, RZ, RZ, R14 ;  /* 0x000000ffff027224 */ /* 0x000fe200078e000e */
[----:B------:R-:W-:Y:S06]  /*22760*/  BRA `(.L_x_14728) ;  /* 0xffffff9c00387947 */ /* 0x000fec000383ffff */
.L_x_14529:
[----:B---3--:R3:W4:Y:S02]  /*22770*/  SYNCS.PHASECHK.TRANS64.TRYWAIT P0, [R6+URZ+0x22860], R22 ;  /* 0x02286016060075a7 */ /* 0x008724000800017f */
[----:B----4-:R-:W-:Y:S05]  /*22780*/  @!P0 NANOSLEEP.SYNCS 0x989680 ;  /* 0x009896800000895d */ /* 0x010fea0003900000 */
[----:B------:R-:W4:Y:S02]  /*22790*/  @!P0 SYNCS.PHASECHK.TRANS64 P0, [R6+URZ+0x22860], R22 ;  /* 0x02286016060085a7 */ /* 0x000f24000800007f */
[----:B----4-:R-:W-:Y:S05]  /*227a0*/  @!P0 BRA `(.L_x_14529) ;  /* 0xfffffffc00f08947 */ /* 0x010fea000383ffff */
[----:B------:R-:W-:Y:S05]  /*227b0*/  BRA `(.L_x_14729) ;  /* 0xffffff9c00887947 */ /* 0x000fea000383ffff */
.L_x_14530:
        /* <DEDUP_REMOVED lines=8> */
.L_x_14731:
[----:B------:R-:W-:Y:S05]  /*22840*/  BSYNC B1 ;  /* 0x0000000000017941 */ /* 0x000fea0003800000 */
.L_x_14730:
        /* <DEDUP_REMOVED lines=9> */
.L_x_14732:
[----:B------:R-:W-:Y:S02]  /*228e0*/  IMAD.MOV.U32 R13, RZ, RZ, R9 ;  /* 0x000000ffff0d7224 */ /* 0x000fe400078e0009 */
[----:B------:R-:W-:Y:S01]  /*228f0*/  IMAD.MOV.U32 R12, RZ, RZ, 0x1 ;  /* 0x00000001ff0c7424 */ /* 0x000fe200078e00ff */
[----:B------:R-:W-:-:S13]  /*22900*/  IADD3 R2, P0, R14, R0, RZ ;  /* 0x000000000e027210 */ /* 0x000fda0007f1e0ff */
[----:B------:R-:W-:Y:S05]  /*22910*/  WARPSYNC.COLLECTIVE R15, `(.L_x_14733) ;  /* 0x000000000f087348 */ /* 0x000fea0003c00000 */
[----:B------:R0:W1:Y:S02]  /*22920*/  SHFL.IDX P6, R14, R13, R12, R11 ;  /* 0x0000000c0d0e7389 */ /* 0x00006400000c000b */
[----:B01----:R-:W-:Y:S01]  /*22930*/  ENDCOLLECTIVE ;  /* 0x000000000000791b */ /* 0x003fe20003800000 */
.L_x_14733:
        /* <DEDUP_REMOVED lines=13> */
.L_x_14734:
[----:B------:R-:W-:Y:S02]  /*22a10*/  IMAD.MOV.U32 R13, RZ, RZ, R9 ;  /* 0x000000ffff0d7224 */ /* 0x000fe400078e0009 */
[----:B------:R-:W-:Y:S01]  /*22a20*/  IMAD.MOV.U32 R12, RZ, RZ, 0x2 ;  /* 0x00000002ff0c7424 */ /* 0x000fe200078e00ff */
[----:B------:R-:W-:-:S13]  /*22a30*/  IADD3 R2, P0, R14, R0, RZ ;  /* 0x000000000e027210 */ /* 0x000fda0007f1e0ff */
[----:B------:R-:W-:Y:S05]  /*22a40*/  WARPSYNC.COLLECTIVE R15, `(.L_x_14735) ;  /* 0x000000000f087348 */ /* 0x000fea0003c00000 */
[----:B------:R0:W1:Y:S02]  /*22a50*/  SHFL.IDX P6, R14, R13, R12, R11 ;  /* 0x0000000c0d0e7389 */ /* 0x00006400000c000b */
[----:B01----:R-:W-:Y:S01]  /*22a60*/  ENDCOLLECTIVE ;  /* 0x000000000000791b */ /* 0x003fe20003800000 */
.L_x_14735:
        /* <DEDUP_REMOVED lines=13> */
.L_x_14736:
[----:B------:R-:W-:Y:S02]  /*22b40*/  IMAD.MOV.U32 R13, RZ, RZ, R9 ;  /* 0x000000ffff0d7224 */ /* 0x000fe400078e0009 */
[----:B------:R-:W-:Y:S01]  /*22b50*/  IMAD.MOV.U32 R12, RZ, RZ, 0x3 ;  /* 0x00000003ff0c7424 */ /* 0x000fe200078e00ff */
[----:B------:R-:W-:-:S13]  /*22b60*/  IADD3 R2, P0, R14, R0, RZ ;  /* 0x000000000e027210 */ /* 0x000fda0007f1e0ff */
[----:B------:R-:W-:Y:S05]  /*22b70*/  WARPSYNC.COLLECTIVE R15, `(.L_x_14737) ;  /* 0x000000000f087348 */ /* 0x000fea0003c00000 */
[----:B------:R0:W1:Y:S02]  /*22b80*/  SHFL.IDX P6, R14, R13, R12, R11 ;  /* 0x0000000c0d0e7389 */ /* 0x00006400000c000b */
[----:B01----:R-:W-:Y:S01]  /*22b90*/  ENDCOLLECTIVE ;  /* 0x000000000000791b */ /* 0x003fe20003800000 */
.L_x_14737:
        /* <DEDUP_REMOVED lines=13> */
.L_x_14738:
[----:B------:R-:W-:Y:S02]  /*22c70*/  IMAD.MOV.U32 R13, RZ, RZ, R9 ;  /* 0x000000ffff0d7224 */ /* 0x000fe400078e0009 */
[----:B------:R-:W-:Y:S01]  /*22c80*/  IMAD.MOV.U32 R12, RZ, RZ, 0x4 ;  /* 0x00000004ff0c7424 */ /* 0x000fe200078e00ff */
[----:B------:R-:W-:-:S13]  /*22c90*/  IADD3 R2, P0, R14, R0, RZ ;  /* 0x000000000e027210 */ /* 0x000fda0007f1e0ff */
[----:B------:R-:W-:Y:S05]  /*22ca0*/  WARPSYNC.COLLECTIVE R15, `(.L_x_14739) ;  /* 0x000000000f087348 */ /* 0x000fea0003c00000 */
[----:B------:R0:W1:Y:S02]  /*22cb0*/  SHFL.IDX P6, R14, R13, R12, R11 ;  /* 0x0000000c0d0e7389 */ /* 0x00006400000c000b */
[----:B01----:R-:W-:Y:S01]  /*22cc0*/  ENDCOLLECTIVE ;  /* 0x000000000000791b */ /* 0x003fe20003800000 */
.L_x_14739:
        /* <DEDUP_REMOVED lines=13> */
.L_x_14740:
[----:B------:R-:W-:Y:S02]  /*22da0*/  IMAD.MOV.U32 R13, RZ, RZ, R9 ;  /* 0x000000ffff0d7224 */ /* 0x000fe400078e0009 */
[----:B------:R-:W-:Y:S01]  /*22db0*/  IMAD.MOV.U32 R12, RZ, RZ, 0x5 ;  /* 0x00000005ff0c7424 */ /* 0x000fe200078e00ff */
[----:B------:R-:W-:-:S13]  /*22dc0*/  IADD3 R2, P0, R14, R0, RZ ;  /* 0x000000000e027210 */ /* 0x000fda0007f1e0ff */
[----:B------:R-:W-:Y:S05]  /*22dd0*/  WARPSYNC.COLLECTIVE R15, `(.L_x_14741) ;  /* 0x000000000f087348 */ /* 0x000fea0003c00000 */
[----:B------:R0:W1:Y:S02]  /*22de0*/  SHFL.IDX P6, R14, R13, R12, R11 ;  /* 0x0000000c0d0e7389 */ /* 0x00006400000c000b */
[----:B01----:R-:W-:Y:S01]  /*22df0*/  ENDCOLLECTIVE ;  /* 0x000000000000791b */ /* 0x003fe20003800000 */
.L_x_14741:
        /* <DEDUP_REMOVED lines=13> */
.L_x_14742:
[----:B------:R-:W-:Y:S05]  /*22ed0*/  BRA `(.L_x_14743) ;  /* 0xffffff9800cc7947 */ /* 0x000fea000383ffff */
.L_x_14538:
[----:B------:R-:W-:Y:S01]  /*22ee0*/  BSSY B0, `(.L_x_14744) ;  /* 0x0000008000007945 */ /* 0x000fe20003800000 */
[----:B------:R-:W-:Y:S02]  /*22ef0*/  IMAD.MOV.U32 R13, RZ, RZ, R24 ;  /* 0x000000ffff0d7224 */ /* 0x000fe400078e0018 */
[----:B------:R-:W-:Y:S02]  /*22f00*/  IMAD.MOV.U32 R12, RZ, RZ, RZ ;  /* 0x000000ffff0c7224 */ /* 0x000fe400078e00ff */
[----:B-1----:R-:W-:Y:S02]  /*22f10*/  IMAD.MOV.U32 R11, RZ, RZ, 0x1f ;  /* 0x0000001fff0b7424 */ /* 0x002fe400078e00ff */
[----:B------:R-:W-:-:S07]  /*22f20*/  IMAD.MOV.U32 R15, RZ, RZ, -0x1 ;  /* 0xffffffffff0f7424 */ /* 0x000fce00078e00ff */
[----:B0-23--:R-:W-:Y:S05]  /*22f30*/  WARPSYNC.COLLECTIVE R15, `(.L_x_14745) ;  /* 0x000000000f087348 */ /* 0x00dfea0003c00000 */
[----:B------:R1:W4:Y:S02]  /*22f40*/  SHFL.IDX P6, R14, R13, R12, R11 ;  /* 0x0000000c0d0e7389 */ /* 0x00032400000c000b */
[----:B01234-:R-:W-:Y:S01]  /*22f50*/  ENDCOLLECTIVE ;  /* 0x000000000000791b */ /* 0x01ffe20003800000 */
.L_x_14745:
[----:B------:R-:W-:Y:S05]  /*22f60*/  BSYNC B0 ;  /* 0x0000000000007941 */ /* 0x000fea0003800000 */
.L_x_14744:
        /* <DEDUP_REMOVED lines=9> */
.L_x_14746:
        /* <DEDUP_REMOVED lines=24> */
.L_x_14747:
[----:B------:R-:W-:Y:S01]  /*23180*/  IMAD.MOV.U32 R12, RZ, RZ, 0x2 ;  /* 0x00000002ff0c7424 */ /* 0x000fe200078e00ff */
[----:B------:R-:W-:-:S05]  /*23190*/  SEL R14, R14, RZ, P1 ;  /* 0x000000ff0e0e7207 */ /* 0x000fca0000800000 */
[----:B------:R-:W-:-:S04]  /*231a0*/  IMAD.IADD R5, R13, 0x1, R14 ;  /* 0x000000010d057824 */ /* 0x000fc800078e020e */
[----:B------:R-:W-:-:S07]  /*231b0*/  IMAD.MOV.U32 R13, RZ, RZ, R5 ;  /* 0x000000ffff0d7224 */ /* 0x000fce00078e0005 */
[----:B------:R-:W-:Y:S05]  /*231c0*/  WARPSYNC.COLLECTIVE R15, `(.L_x_14748) ;  /* 0x000000000f087348 */ /* 0x000fea0003c00000 */
[----:B------:R0:W1:Y:S02]  /*231d0*/  SHFL.UP P6, R14, R13, R12, R11 ;  /* 0x0400000c0d0e7389 */ /* 0x00006400000c000b */
[----:B01----:R-:W-:Y:S01]  /*231e0*/  ENDCOLLECTIVE ;  /* 0x000000000000791b */ /* 0x003fe20003800000 */
.L_x_14748:
[----:B------:R-:W-:Y:S01]  /*231f0*/  IMAD.MOV.U32 R12, RZ, RZ, 0x4 ;  /* 0x00000004ff0c7424 */ /* 0x000fe200078e00ff */
[----:B------:R-:W-:-:S05]  /*23200*/  SEL R2, R14, RZ, P2 ;  /* 0x000000ff0e027207 */ /* 0x000fca0001000000 */
[----:B------:R-:W-:-:S04]  /*23210*/  IMAD.IADD R2, R5, 0x1, R2 ;  /* 0x0000000105027824 */ /* 0x000fc800078e0202 */
[----:B------:R-:W-:-:S07]  /*23220*/  IMAD.MOV.U32 R13, RZ, RZ, R2 ;  /* 0x000000ffff0d7224 */ /* 0x000fce00078e0002 */
[----:B------:R-:W-:Y:S05]  /*23230*/  WARPSYNC.COLLECTIVE R15, `(.L_x_14749) ;  /* 0x000000000f087348 */ /* 0x000fea0003c00000 */
[----:B------:R0:W1:Y:S02]  /*23240*/  SHFL.UP P6, R14, R13, R12, R11 ;  /* 0x0400000c0d0e7389 */ /* 0x00006400000c000b */
[----:B01----:R-:W-:Y:S01]  /*23250*/  ENDCOLLECTIVE ;  /* 0x000000000000791b */ /* 0x003fe20003800000 */
.L_x_14749:
[----:B------:R-:W-:Y:S01]  /*23260*/  IMAD.MOV.U32 R12, RZ, RZ, 0x8 ;  /* 0x00000008ff0c7424 */ /* 0x000fe200078e00ff */
[----:B------:R-:W-:-:S05]  /*23270*/  SEL R3, R14, RZ, P3 ;  /* 0x000000ff0e037207 */ /* 0x000fca0001800000 */
[----:B------:R-:W-:-:S04]  /*23280*/  IMAD.IADD R3, R2, 0x1, R3 ;  /* 0x0000000102037824 */ /* 0x000fc800078e0203 */
[----:B------:R-:W-:-:S07]  /*23290*/  IMAD.MOV.U32 R13, RZ, RZ, R3 ;  /* 0x000000ffff0d7224 */ /* 0x000fce00078e0003 */
[----:B------:R-:W-:Y:S05]  /*232a0*/  WARPSYNC.COLLECTIVE R15, `(.L_x_14750) ;  /* 0x000000000f087348 */ /* 0x000fea0003c00000 */
[----:B------:R0:W1:Y:S02]  /*232b0*/  SHFL.UP P6, R14, R13, R12, R11 ;  /* 0x0400000c0d0e7389 */ /* 0x00006400000c000b */
[----:B01----:R-:W-:Y:S01]  /*232c0*/  ENDCOLLECTIVE ;  /* 0x000000000000791b */ /* 0x003fe20003800000 */
.L_x_14750:
[----:B------:R-:W-:Y:S01]  /*232d0*/  IMAD.MOV.U32 R12, RZ, RZ, 0x10 ;  /* 0x00000010ff0c7424 */ /* 0x000fe200078e00ff */
[----:B------:R-:W-:-:S05]  /*232e0*/  SEL R14, R14, RZ, P4 ;  /* 0x000000ff0e0e7207 */ /* 0x000fca0002000000 */
[----:B------:R-:W-:-:S04]  /*232f0*/  IMAD.IADD R5, R3, 0x1, R14 ;  /* 0x0000000103057824 */ /* 0x000fc800078e020e */
[----:B------:R-:W-:-:S07]  /*23300*/  IMAD.MOV.U32 R13, RZ, RZ, R5 ;  /* 0x000000ffff0d7224 */ /* 0x000fce00078e0005 */
[----:B------:R-:W-:Y:S05]  /*23310*/  WARPSYNC.COLLECTIVE R15, `(.L_x_14751) ;  /* 0x000000000f087348 */ /* 0x000fea0003c00000 */
[----:B------:R0:W1:Y:S02]  /*23320*/  SHFL.UP P6, R14, R13, R12, R11 ;  /* 0x0400000c0d0e7389 */ /* 0x00006400000c000b */
[----:B01----:R-:W-:Y:S01]  /*23330*/  ENDCOLLECTIVE ;  /* 0x000000000000791b */ /* 0x003fe20003800000 */
.L_x_14751:
        /* <DEDUP_REMOVED lines=8> */
.L_x_14752:
[----:B------:R-:W-:Y:S05]  /*233c0*/  BRA `(.L_x_14753) ;  /* 0xffffff9c002c7947 */ /* 0x000fea000383ffff */
.L_x_14541:
[----:B------:R-:W-:Y:S01]  /*233d0*/  BSSY B0, `(.L_x_14754) ;  /* 0x0000007000007945 */ /* 0x000fe20003800000 */
[----:B------:R-:W-:Y:S02]  /*233e0*/  IMAD.MOV.U32 R12, RZ, RZ, 0x1 ;  /* 0x00000001ff0c7424 */ /* 0x000fe400078e00ff */
[----:B-1----:R-:W-:Y:S02]  /*233f0*/  IMAD.MOV.U32 R11, RZ, RZ, RZ ;  /* 0x000000ffff0b7224 */ /* 0x002fe400078e00ff */
[----:B------:R-:W-:-:S07]  /*23400*/  IMAD.MOV.U32 R15, RZ, RZ, -0x1 ;  /* 0xffffffffff0f7424 */ /* 0x000fce00078e00ff */
[----:B------:R-:W-:Y:S05]  /*23410*/  WARPSYNC.COLLECTIVE R15, `(.L_x_14755) ;  /* 0x000000000f087348 */ /* 0x000fea0003c00000 */
[----:B------:R0:W1:Y:S02]  /*23420*/  SHFL.UP P6, R14, R13, R12, R11 ;  /* 0x0400000c0d0e7389 */ /* 0x00006400000c000b */
[----:B01----:R-:W-:Y:S01]  /*23430*/  ENDCOLLECTIVE ;  /* 0x000000000000791b */ /* 0x003fe20003800000 */
.L_x_14755:
[----:B------:R-:W-:Y:S05]  /*23440*/  BSYNC B0 ;  /* 0x0000000000007941 */ /* 0x000fea0003800000 */
.L_x_14754:
        /* <DEDUP_REMOVED lines=8> */
.L_x_14756:
[----:B------:R-:W-:Y:S01]  /*234d0*/  IMAD.MOV.U32 R12, RZ, RZ, 0x4 ;  /* 0x00000004ff0c7424 */ /* 0x000fe200078e00ff */
[----:B------:R-:W-:-:S05]  /*234e0*/  SEL R2, R14, RZ, P2 ;  /* 0x000000ff0e027207 */ /* 0x000fca0001000000 */
[----:B------:R-:W-:-:S04]  /*234f0*/  IMAD.IADD R2, R13, 0x1, R2 ;  /* 0x000000010d027824 */ /* 0x000fc800078e0202 */
[----:B------:R-:W-:-:S07]  /*23500*/  IMAD.MOV.U32 R13, RZ, RZ, R2 ;  /* 0x000000ffff0d7224 */ /* 0x000fce00078e0002 */
[----:B------:R-:W-:Y:S05]  /*23510*/  WARPSYNC.COLLECTIVE R15, `(.L_x_14757) ;  /* 0x000000000f087348 */ /* 0x000fea0003c00000 */
[----:B------:R0:W1:Y:S02]  /*23520*/  SHFL.UP P6, R14, R13, R12, R11 ;  /* 0x0400000c0d0e7389 */ /* 0x00006400000c000b */
[----:B01----:R-:W-:Y:S01]  /*23530*/  ENDCOLLECTIVE ;  /* 0x000000000000791b */ /* 0x003fe20003800000 */
.L_x_14757:
[----:B------:R-:W-:Y:S01]  /*23540*/  IMAD.MOV.U32 R12, RZ, RZ, 0x8 ;  /* 0x00000008ff0c7424 */ /* 0x000fe200078e00ff */
[----:B------:R-:W-:-:S05]  /*23550*/  SEL R3, R14, RZ, P3 ;  /* 0x000000ff0e037207 */ /* 0x000fca0001800000 */
[----:B------:R-:W-:-:S04]  /*23560*/  IMAD.IADD R3, R2, 0x1, R3 ;  /* 0x0000000102037824 */ /* 0x000fc800078e0203 */
[----:B------:R-:W-:-:S07]  /*23570*/  IMAD.MOV.U32 R13, RZ, RZ, R3 ;  /* 0x000000ffff0d7224 */ /* 0x000fce00078e0003 */
[----:B------:R-:W-:Y:S05]  /*23580*/  WARPSYNC.COLLECTIVE R15, `(.L_x_14758) ;  /* 0x000000000f087348 */ /* 0x000fea0003c00000 */
[----:B------:R0:W1:Y:S02]  /*23590*/  SHFL.UP P6, R14, R13, R12, R11 ;  /* 0x0400000c0d0e7389 */ /* 0x00006400000c000b */
[----:B01----:R-:W-:Y:S01]  /*235a0*/  ENDCOLLECTIVE ;  /* 0x000000000000791b */ /* 0x003fe20003800000 */
.L_x_14758:
[----:B------:R-:W-:Y:S01]  /*235b0*/  IMAD.MOV.U32 R12, RZ, RZ, 0x10 ;  /* 0x00000010ff0c7424 */ /* 0x000fe200078e00ff */
[----:B------:R-:W-:-:S05]  /*235c0*/  SEL R14, R14, RZ, P4 ;  /* 0x000000ff0e0e7207 */ /* 0x000fca0002000000 */
[----:B------:R-:W-:-:S04]  /*235d0*/  IMAD.IADD R5, R3, 0x1, R14 ;  /* 0x0000000103057824 */ /* 0x000fc800078e020e */
[----:B------:R-:W-:-:S07]  /*235e0*/  IMAD.MOV.U32 R13, RZ, RZ, R5 ;  /* 0x000000ffff0d7224 */ /* 0x000fce00078e0005 */
[----:B------:R-:W-:Y:S05]  /*235f0*/  WARPSYNC.COLLECTIVE R15, `(.L_x_14759) ;  /* 0x000000000f087348 */ /* 0x000fea0003c00000 */
[----:B------:R0:W1:Y:S02]  /*23600*/  SHFL.UP P6, R14, R13, R12, R11 ;  /* 0x0400000c0d0e7389 */ /* 0x00006400000c000b */
[----:B01----:R-:W-:Y:S01]  /*23610*/  ENDCOLLECTIVE ;  /* 0x000000000000791b */ /* 0x003fe20003800000 */
.L_x_14759:
        /* <DEDUP_REMOVED lines=8> */
.L_x_14760:
[----:B------:R-:W-:Y:S05]  /*236a0*/  BRA `(.L_x_14761) ;  /* 0xffffff9c00187947 */ /* 0x000fea000383ffff */
.L_x_14543:
[----:B------:R-:W-:Y:S01]  /*236b0*/  BSSY B0, `(.L_x_14762) ;  /* 0x0000006000007945 */ /* 0x000fe20003800000 */
[----:B------:R-:W-:Y:S01]  /*236c0*/  PLOP3.LUT P6, PT, P6, PT, PT, 0x8, 0x0 ;  /* 0x000000000000781c */ /* 0x000fe200037ce170 */
[----:B------:R-:W-:-:S12]  /*236d0*/  IMAD.MOV.U32 R15, RZ, RZ, -0x1 ;  /* 0xffffffffff0f7424 */ /* 0x000fd800078e00ff */
[----:B01----:R-:W-:Y:S05]  /*236e0*/  WARPSYNC.COLLECTIVE R15, `(.L_x_14763) ;  /* 0x000000000f087348 */ /* 0x003fea0003c00000 */
[----:B------:R-:W-:Y:S01]  /*236f0*/  VOTE.ANY R14, PT, P6 ;  /* 0x00000000000e7806 */ /* 0x000fe200030e0100 */
[----:B01----:R-:W-:Y:S06]  /*23700*/  ENDCOLLECTIVE ;  /* 0x000000000000791b */ /* 0x003fec0003800000 */
.L_x_14763:
[----:B------:R-:W-:Y:S05]  /*23710*/  BSYNC B0 ;  /* 0x0000000000007941 */ /* 0x000fea0003800000 */
.L_x_14762:
        /* <DEDUP_REMOVED lines=8> */
.L_x_14764:
[----:B------:R-:W-:Y:S02]  /*237a0*/  IMAD.IADD R27, R12, 0x1, R27 ;  /* 0x000000010c1b7824 */ /* 0x000fe400078e021b */
[----:B------:R-:W-:Y:S02]  /*237b0*/  IMAD.MOV.U32 R13, RZ, RZ, R4 ;  /* 0x000000ffff0d7224 */ /* 0x000fe400078e0004 */
[----:B------:R-:W-:-:S07]  /*237c0*/  IMAD.MOV.U32 R25, RZ, RZ, R14 ;  /* 0x000000ffff197224 */ /* 0x000fce00078e000e */
[----:B------:R-:W-:Y:S05]  /*237d0*/  WARPSYNC.COLLECTIVE R15, `(.L_x_14765) ;  /* 0x000000000f087348 */ /* 0x000fea0003c00000 */
[----:B------:R0:W1:Y:S02]  /*237e0*/  SHFL.IDX P6, R14, R13, R12, R11 ;  /* 0x0000000c0d0e7389 */ /* 0x00006400000c000b */
[----:B01----:R-:W-:Y:S01]  /*237f0*/  ENDCOLLECTIVE ;  /* 0x000000000000791b */ /* 0x003fe20003800000 */
.L_x_14765:
[----:B------:R-:W-:Y:S01]  /*23800*/  IMAD.MOV.U32 R4, RZ, RZ, R14 ;  /* 0x000000ffff047224 */ /* 0x000fe200078e000e */
[----:B------:R-:W-:Y:S06]  /*23810*/  BRA `(.L_x_14766) ;  /* 0xffffff9800fc7947 */ /* 0x000fec000383ffff */
.L_x_14545:
[----:B------:R-:W-:Y:S01]  /*23820*/  BSSY B0, `(.L_x_14767) ;  /* 0x0000007000007945 */ /* 0x000fe20003800000 */
[----:B------:R-:W-:Y:S02]  /*23830*/  IMAD.MOV.U32 R13, RZ, RZ, R2 ;  /* 0x000000ffff0d7224 */ /* 0x000fe400078e0002 */
[----:B-1----:R-:W-:Y:S02]  /*23840*/  IMAD.MOV.U32 R11, RZ, RZ, 0x1f ;  /* 0x0000001fff0b7424 */ /* 0x002fe400078e00ff */
[----:B------:R-:W-:-:S07]  /*23850*/  IMAD.MOV.U32 R15, RZ, RZ, -0x1 ;  /* 0xffffffffff0f7424 */ /* 0x000fce00078e00ff */
[----:B0--34-:R-:W-:Y:S05]  /*23860*/  WARPSYNC.COLLECTIVE R15, `(.L_x_14768) ;  /* 0x000000000f087348 */ /* 0x019fea0003c00000 */
[----:B------:R1:W2:Y:S02]  /*23870*/  SHFL.IDX P6, R14, R13, R12, R11 ;  /* 0x0000000c0d0e7389 */ /* 0x0002a400000c000b */
[----:B01234-:R-:W-:Y:S01]  /*23880*/  ENDCOLLECTIVE ;  /* 0x000000000000791b */ /* 0x01ffe20003800000 */
.L_x_14768:
[----:B------:R-:W-:Y:S05]  /*23890*/  BSYNC B0 ;  /* 0x0000000000007941 */ /* 0x000fea0003800000 */
.L_x_14767:
[----:B------:R-:W-:Y:S01]  /*238a0*/  IMAD.MOV.U32 R6, RZ, RZ, R14 ;  /* 0x000000ffff067224 */ /* 0x000fe200078e000e */
[----:B------:R-:W-:Y:S06]  /*238b0*/  BRA `(.L_x_14544) ;  /* 0xffffff9800ec7947 */ /* 0x000fec000383ffff */
.L_x_14551:
[----:B0-----:R0:W1:Y:S02]  /*238c0*/  SYNCS.PHASECHK.TRANS64.TRYWAIT P0, [R5+URZ+0x22820], R0 ;  /* 0x02282000050075a7 */ /* 0x001064000800017f */
[----:B-1----:R-:W-:Y:S05]  /*238d0*/  @!P0 NANOSLEEP.SYNCS 0x989680 ;  /* 0x009896800000895d */ /* 0x002fea0003900000 */
[----:B------:R-:W1:Y:S02]  /*238e0*/  @!P0 SYNCS.PHASECHK.TRANS64 P0, [R5+URZ+0x22820], R0 ;  /* 0x02282000050085a7 */ /* 0x000e64000800007f */
[----:B-1----:R-:W-:Y:S05]  /*238f0*/  @!P0 BRA `(.L_x_14551) ;  /* 0xfffffffc00f08947 */ /* 0x002fea000383ffff */
[----:B------:R-:W-:Y:S05]  /*23900*/  BRA `(.L_x_14769) ;  /* 0xffffffa400447947 */ /* 0x000fea000383ffff */
.L_x_14552:
        /* <DEDUP_REMOVED lines=11> */
.L_x_14771:
[----:B------:R-:W-:Y:S05]  /*239c0*/  BSYNC B0 ;  /* 0x0000000000007941 */ /* 0x000fea0003800000 */
.L_x_14770:
[----:B------:R-:W-:Y:S05]  /*239d0*/  BRA `(.L_x_14772) ;  /* 0xffffffa4002c7947 */ /* 0x000fea000383ffff */
.L_x_14553:
[----:B------:R-:W-:Y:S01]  /*239e0*/  BSSY B0, `(.L_x_14773) ;  /* 0x0000006000007945 */ /* 0x000fe20003800000 */
[----:B------:R-:W-:-:S07]  /*239f0*/  IMAD.MOV.U32 R15, RZ, RZ, -0x1 ;  /* 0xffffffffff0f7424 */ /* 0x000fce00078e00ff */
[----:B0-234-:R-:W-:Y:S05]  /*23a00*/  WARPSYNC.COLLECTIVE R15, `(.L_x_14774) ;  /* 0x000000000f0c7348 */ /* 0x01dfea0003c00000 */
[----:B------:R-:W-:Y:S02]  /*23a10*/  ELECT P6, UR62, PT ;  /* 0x00000000003e782f */ /* 0x000fe400038c0000 */
[----:B------:R-:W-:Y:S01]  /*23a20*/  MOV R14, UR62 ;  /* 0x0000003e000e7c02 */ /* 0x000fe20008000f00 */
[----:B0-234-:R-:W-:Y:S10]  /*23a30*/  ENDCOLLECTIVE ;  /* 0x000000000000791b */ /* 0x01dff40003800000 */
.L_x_14774:
[----:B------:R-:W-:Y:S05]  /*23a40*/  BSYNC B0 ;  /* 0x0000000000007941 */ /* 0x000fea0003800000 */
.L_x_14773:
[----:B------:R-:W-:Y:S05]  /*23a50*/  BRA `(.L_x_14775) ;  /* 0xffffffa400207947 */ /* 0x000fea000383ffff */
.L_x_14555:
[----:B0-----:R0:W1:Y:S02]  /*23a60*/  SYNCS.PHASECHK.TRANS64.TRYWAIT P1, [R3+URZ+0x22840], R2 ;  /* 0x02284002030075a7 */ /* 0x001064000802017f */
[----:B-1----:R-:W-:Y:S05]  /*23a70*/  @!P1 NANOSLEEP.SYNCS 0x989680 ;  /* 0x009896800000995d */ /* 0x002fea0003900000 */
[----:B------:R-:W1:Y:S02]  /*23a80*/  @!P1 SYNCS.PHASECHK.TRANS64 P1, [R3+URZ+0x22840], R2 ;  /* 0x02284002030095a7 */ /* 0x000e64000802007f */
[----:B-1----:R-:W-:Y:S05]  /*23a90*/  @!P1 BRA `(.L_x_14555) ;  /* 0xfffffffc00f09947 */ /* 0x002fea000383ffff */
[----:B------:R-:W-:Y:S05]  /*23aa0*/  BRA `(.L_x_14776) ;  /* 0xffffffa400407947 */ /* 0x000fea000383ffff */
.L_x_14557:
[----:B-1----:R1:W0:Y:S02]  /*23ab0*/  SYNCS.PHASECHK.TRANS64.TRYWAIT P1, [R19+URZ+0x22840], R0 ;  /* 0x02284000130075a7 */ /* 0x002224000802017f */
[----:B0-----:R-:W-:Y:S05]  /*23ac0*/  @!P1 NANOSLEEP.SYNCS 0x989680 ;  /* 0x009896800000995d */ /* 0x001fea0003900000 */
[----:B------:R-:W0:Y:S02]  /*23ad0*/  @!P1 SYNCS.PHASECHK.TRANS64 P1, [R19+URZ+0x22840], R0 ;  /* 0x02284000130095a7 */ /* 0x000e24000802007f */
[----:B0-----:R-:W-:Y:S05]  /*23ae0*/  @!P1 BRA `(.L_x_14557) ;  /* 0xfffffffc00f09947 */ /* 0x001fea000383ffff */
[----:B------:R-:W-:Y:S05]  /*23af0*/  BRA `(.L_x_14777) ;  /* 0xffffffa4004c7947 */ /* 0x000fea000383ffff */
.L_x_14559:
[----:B------:R0:W0:Y:S02]  /*23b00*/  SYNCS.PHASECHK.TRANS64.TRYWAIT P1, [R3+URZ+0x22860], R2 ;  /* 0x02286002030075a7 */ /* 0x000024000802017f */
[----:B0-----:R-:W-:Y:S05]  /*23b10*/  @!P1 NANOSLEEP.SYNCS 0x989680 ;  /* 0x009896800000995d */ /* 0x001fea0003900000 */
[----:B------:R-:W0:Y:S02]  /*23b20*/  @!P1 SYNCS.PHASECHK.TRANS64 P1, [R3+URZ+0x22860], R2 ;  /* 0x02286002030095a7 */ /* 0x000e24000802007f */
[----:B0-----:R-:W-:Y:S05]  /*23b30*/  @!P1 BRA `(.L_x_14559) ;  /* 0xfffffffc00f09947 */ /* 0x001fea000383ffff */
[----:B------:R-:W-:Y:S05]  /*23b40*/  BRA `(.L_x_14778) ;  /* 0xffffffa400487947 */ /* 0x000fea000383ffff */
.L_x_14779:
        /* <DEDUP_REMOVED lines=11> */
.L_x_15680:


//--------------------- .text._ZN7cutlass13device_kernelIN5flash11enable_sm90INS1_16FlashAttnFwdSm90INS1_25CollectiveMainloopFwdSm90ILi2EN4cute5tupleIJNS5_1CILi1EEES8_S8_EEENS6_IJNS7_ILi128EEENS7_ILi96EEENS7_ILi64EEEEEELi256ENS_10bfloat16_tEfNS_4arch4Sm90ELb1ELb0ELb0ELb1ELb1ELb0ELb1ELb1ELb0ELb1ELb1ELb0EEENS1_21CollectiveEpilogueFwdINS6_IJSA_NS7_ILi256EEESB_EEES9_SE_SG_Li256ELb1ELb1ELb1ELb0EEENS1_36VarlenDynamicPersistentTileSchedulerILi128ELi96ELi256ELi128ELb1ELb1ELb1ELb1ELb1ELb1EEEEEEEEEvNT_6ParamsE --------------------------
	.section	.text._ZN7cutlass13device_kernelIN5flash11enable_sm90INS1_16FlashAttnFwdSm90INS1_25CollectiveMainloopFwdSm90ILi2EN4cute5tupleIJNS5_1CILi1EEES8_S8_EEENS6_IJNS7_ILi128EEENS7_ILi96EEENS7_ILi64EEEEEELi256ENS_10bfloat16_tEfNS_4arch4Sm90ELb1ELb0ELb0ELb1ELb1ELb0ELb1ELb1ELb0ELb1ELb1ELb0EEENS1_21CollectiveEpilogueFwdINS6_IJSA_NS7_ILi256EEESB_EEES9_SE_SG_Li256ELb1ELb1ELb1ELb0EEENS1_36VarlenDynamicPersistentTileSchedulerILi128ELi96ELi256ELi128ELb1ELb1ELb1ELb1ELb1ELb1EEEEEEEEEvNT_6ParamsE,"ax",@progbits
	.align	128
.text._ZN7cutlass13device_kernelIN5flash11enable_sm90INS1_16FlashAttnFwdSm90INS1_25CollectiveMainloopFwdSm90ILi2EN4cute5tupleIJNS5_1CILi1EEES8_S8_EEENS6_IJNS7_ILi128EEENS7_ILi96EEENS7_ILi64EEEEEELi256ENS_10bfloat16_tEfNS_4arch4Sm90ELb1ELb0ELb0ELb1ELb1ELb0ELb1ELb1ELb0ELb1ELb1ELb0EEENS1_21CollectiveEpilogueFwdINS6_IJSA_NS7_ILi256EEESB_EEES9_SE_SG_Li256ELb1ELb1ELb1ELb0EEENS1_36VarlenDynamicPersistentTileSchedulerILi128ELi96ELi256ELi128ELb1ELb1ELb1ELb1ELb1ELb1EEEEEEEEEvNT_6ParamsE:
        .type           _ZN7cutlass13device_kernelIN5flash11enable_sm90INS1_16FlashAttnFwdSm90INS1_25CollectiveMainloopFwdSm90ILi2EN4cute5tupleIJNS5_1CILi1EEES8_S8_EEENS6_IJNS7_ILi128EEENS7_ILi96EEENS7_ILi64EEEEEELi256ENS_10bfloat16_tEfNS_4arch4Sm90ELb1ELb0ELb0ELb1ELb1ELb0ELb1ELb1ELb0ELb1ELb1ELb0EEENS1_21CollectiveEpilogueFwdINS6_IJSA_NS7_ILi256EEESB_EEES9_SE_SG_Li256ELb1ELb1ELb1ELb0EEENS1_36VarlenDynamicPersistentTileSchedulerILi128ELi96ELi256ELi128ELb1ELb1ELb1ELb1ELb1ELb1EEEEEEEEEvNT_6ParamsE,@function
        .size           _ZN7cutlass13device_kernelIN5flash11enable_sm90INS1_16FlashAttnFwdSm90INS1_25CollectiveMainloopFwdSm90ILi2EN4cute5tupleIJNS5_1CILi1EEES8_S8_EEENS6_IJNS7_ILi128EEENS7_ILi96EEENS7_ILi64EEEEEELi256ENS_10bfloat16_tEfNS_4arch4Sm90ELb1ELb0ELb0ELb1ELb1ELb0ELb1ELb1ELb0ELb1ELb1ELb0EEENS1_21CollectiveEpilogueFwdINS6_IJSA_NS7_ILi256EEESB_EEES9_SE_SG_Li256ELb1ELb1ELb1ELb0EEENS1_36VarlenDynamicPersistentTileSchedulerILi128ELi96ELi256ELi128ELb1ELb1ELb1ELb1ELb1ELb1EEEEEEEEEvNT_6ParamsE,(.L_x_15681 - _ZN7cutlass13device_kernelIN5flash11enable_sm90INS1_16FlashAttnFwdSm90INS1_25CollectiveMainloopFwdSm90ILi2EN4cute5tupleIJNS5_1CILi1EEES8_S8_EEENS6_IJNS7_ILi128EEENS7_ILi96EEENS7_ILi64EEEEEELi256ENS_10bfloat16_tEfNS_4arch4Sm90ELb1ELb0ELb0ELb1ELb1ELb0ELb1ELb1ELb0ELb1ELb1ELb0EEENS1_21CollectiveEpilogueFwdINS6_IJSA_NS7_ILi256EEESB_EEES9_SE_SG_Li256ELb1ELb1ELb1ELb0EEENS1_36VarlenDynamicPersistentTileSchedulerILi128ELi96ELi256ELi128ELb1ELb1ELb1ELb1ELb1ELb1EEEEEEEEEvNT_6ParamsE)
        .other          _ZN7cutlass13device_kernelIN5flash11enable_sm90INS1_16FlashAttnFwdSm90INS1_25CollectiveMainloopFwdSm90ILi2EN4cute5tupleIJNS5_1CILi1EEES8_S8_EEENS6_IJNS7_ILi128EEENS7_ILi96EEENS7_ILi64EEEEEELi256ENS_10bfloat16_tEfNS_4arch4Sm90ELb1ELb0ELb0ELb1ELb1ELb0ELb1ELb1ELb0ELb1ELb1ELb0EEENS1_21CollectiveEpilogueFwdINS6_IJSA_NS7_ILi256EEESB_EEES9_SE_SG_Li256ELb1ELb1ELb1ELb0EEENS1_36VarlenDynamicPersistentTileSchedulerILi128ELi96ELi256ELi128ELb1ELb1ELb1ELb1ELb1ELb1EEEEEEEEEvNT_6ParamsE,@"STO_CUDA_ENTRY STV_DEFAULT"
_ZN7cutlass13device_kernelIN5flash11enable_sm90INS1_16FlashAttnFwdSm90INS1_25CollectiveMainloopFwdSm90ILi2EN4cute5tupleIJNS5_1CILi1EEES8_S8_EEENS6_IJNS7_ILi128EEENS7_ILi96EEENS7_ILi64EEEEEELi256ENS_10bfloat16_tEfNS_4arch4Sm90ELb1ELb0ELb0ELb1ELb1ELb0ELb1ELb1ELb0ELb1ELb1ELb0EEENS1_21CollectiveEpilogueFwdINS6_IJSA_NS7_ILi256EEESB_EEES9_SE_SG_Li256ELb1ELb1ELb1ELb0EEENS1_36VarlenDynamicPersistentTileSchedulerILi128ELi96ELi256ELi128ELb1ELb1ELb1ELb1ELb1ELb1EEEEEEEEEvNT_6ParamsE:
        /* <DEDUP_REMOVED lines=47> */
.L_x_14780:
        /* <DEDUP_REMOVED lines=22> */
.L_x_14781:
        /* <DEDUP_REMOVED lines=18> */
.L_x_14782:
        /* <DEDUP_REMOVED lines=22> */
.L_x_14783:
        /* <DEDUP_REMOVED lines=23> */
.L_x_14784:
        /* <DEDUP_REMOVED lines=10> */
.L_x_14786:
        /* <DEDUP_REMOVED lines=65> */
[----:B------:R-:W-:Y:S01]  /*0cf0*/  STL [R1+0x30], R4 ;  /* 0x0000300401007387 */ /* 0x000fe20000100800 */
[----:B------:R-:W-:Y:S01]  /*0d00*/  IMAD.U32 R2, RZ, RZ, UR6 ;  /* 0x00000006ff027e24 */ /* 0x000fe2000f8e00ff */
[----:B------:R-:W-:Y:S01]  /*0d10*/  UMOV UR6, URZ ;  /* 0x0000003f00067c82 */ /* 0x000fe20008000000 */
[----:B------:R-:W-:Y:S01]  /*0d20*/  IMAD R210, R3, 0x8, R0 ;  /* 0x0000000803d27824 */ /* 0x000fe200078e0200 */
[----:B------:R0:W-:Y:S01]  /*0d30*/  STL [R1+0x2c], R0 ;  /* 0x00002c0001007387 */ /* 0x0001e20000100800 */
[----:B------:R-:W-:-:S03]  /*0d40*/  IMAD.IADD R9, R16, 0x1, -R9 ;  /* 0x0000000110097824 */ /* 0x000fc600078e0a09 */
[----:B------:R1:W-:Y:S01]  /*0d50*/  STL [R1+0x34], R2 ;  /* 0x0000340201007387 */ /* 0x0003e20000100800 */
[----:B------:R-:W-:-:S04]  /*0d60*/  IMAD.SHL.U32 R17, R9, 0x2, RZ ;  /* 0x0000000209117824 */ /* 0x000fc800078e00ff */
[C---:B------:R-:W-:Y:S02]  /*0d70*/  VIADD R5, R17.reuse, 0x60 ;  /* 0x0000006011057836 */ /* 0x040fe40000000000 */
[----:B0-----:R-:W-:Y:S02]  /*0d80*/  IMAD.U32 R0, RZ, RZ, UR6 ;  /* 0x00000006ff007e24 */ /* 0x001fe4000f8e00ff */
[C---:B------:R-:W-:Y:S01]  /*0d90*/  VIADD R4, R17.reuse, 0x68 ;  /* 0x0000006811047836 */ /* 0x040fe20000000000 */
[----:B------:R-:W-:Y:S01]  /*0da0*/  SHF.R.S32.HI R5, RZ, 0x1f, R5 ;  /* 0x0000001fff057819 */ /* 0x000fe20000011405 */
[C---:B-1----:R-:W-:Y:S01]  /*0db0*/  VIADD R2, R17.reuse, 0x70 ;  /* 0x0000007011027836 */ /* 0x042fe20000000000 */
        /* <DEDUP_REMOVED lines=50> */
.L_x_14851:
[----:B------:R-:W-:Y:S01]  /*10e0*/  ULDC.64 UR6, c[0x0][0xd88] ;  /* 0x0003620000067ab9 */ /* 0x000fe20000000a00 */
[----:B------:R-:W-:Y:S01]  /*10f0*/  ULDC.64 UR8, c[0x0][0xb10] ;  /* 0x0002c40000087ab9 */ /* 0x000fe20000000a00 */
[----:B------:R-:W-:Y:S01]  /*1100*/  UIMAD.WIDE UR6, UR5, 0x4, UR6 ;  /* 0x00000004050678a5 */ /* 0x000fe2000f8e0206 */
[----:B0---4-:R-:W0:Y:S05]  /*1110*/  LDC.64 R8, c[0x0][0x418] ;  /* 0x00010600ff087b82 */ /* 0x011e2a0000000a00 */
[----:B------:R-:W-:Y:S02]  /*1120*/  IMAD.U32 R212, RZ, RZ, UR6 ;  /* 0x00000006ffd47e24 */ /* 0x000fe4000f8e00ff */
[----:B------:R-:W-:Y:S01]  /*1130*/  IMAD.U32 R213, RZ, RZ, UR7 ;  /* 0x00000007ffd57e24 */ /* 0x000fe2000f8e00ff */
[----:B------:R-:W-:Y:S01]  /*1140*/  ULDC.64 UR6, c[0x0][0xb20] ;  /* 0x0002c80000067ab9 */ /* 0x000fe20000000a00 */
[----:B-1----:R-:W1:Y:S03]  /*1150*/  LDC R0, c[0x0][0x424] ;  /* 0x00010900ff007b82 */ /* 0x002e660000000800 */
[----:B--2---:R-:W2:Y:S01]  /*1160*/  LDG.E R212, desc[UR36][R212.64] ;  /* 0x00000024d4d47981 */ /* 0x004ea2000c1e1900 */
[----:B------:R-:W-:Y:S01]  /*1170*/  ISETP.NE.U32.AND P1, PT, RZ, UR6, PT ;  /* 0x00000006ff007c0c */ /* 0x000fe2000bf25070 */
[----:B------:R-:W-:Y:S01]  /*1180*/  IMAD.MOV.U32 R4, RZ, RZ, RZ ;  /* 0x000000ffff047224 */ /* 0x000fe200078e00ff */
[----:B------:R-:W-:-:S02]  /*1190*/  ISETP.NE.U32.AND P0, PT, RZ, UR8, PT ;  /* 0x00000008ff007c0c */ /* 0x000fc4000bf05070 */
[----:B------:R-:W-:Y:S01]  /*11a0*/  ISETP.NE.AND.EX P1, PT, RZ, UR7, PT, P1 ;  /* 0x00000007ff007c0c */ /* 0x000fe2000bf25310 */
[----:B---3--:R-:W3:Y:S01]  /*11b0*/  LDC R7, c[0x0][0x2f0] ;  /* 0x0000bc00ff077b82 */ /* 0x008ee20000000800 */
[----:B------:R-:W-:Y:S02]  /*11c0*/  ISETP.NE.AND.EX P0, PT, RZ, UR9, PT, P0 ;  /* 0x00000009ff007c0c */ /* 0x000fe4000bf05300 */
[----:B--2---:R-:W-:-:S09]  /*11d0*/  SHF.R.S32.HI R216, RZ, 0x1f, R212 ;  /* 0x0000001fffd87819 */ /* 0x004fd200000114d4 */
[----:B------:R-:W-:-:S04]  /*11e0*/  @P1 LEA R2, P2, R212, UR6, 0x2 ;  /* 0x00000006d4021c11 */ /* 0x000fc8000f8410ff */
        /* <DEDUP_REMOVED lines=8> */
[----:B------:R-:W-:Y:S02]  /*1270*/  ISETP.NE.AND.EX P1, PT, R9, RZ, PT, P1 ;  /* 0x000000ff0900720c */ /* 0x000fe40003f25310 */
[----:B------:R-:W-:Y:S02]  /*1280*/  ISETP.NE.AND.EX P2, PT, RZ, UR9, PT, P2 ;  /* 0x00000009ff007c0c */ /* 0x000fe4000bf45320 */
[----:B-1----:R-:W-:Y:S01]  /*1290*/  SEL R0, R0, 0x1, P1 ;  /* 0x0000000100007807 */ /* 0x002fe20000800000 */
[----:B--23--:R-:W-:Y:S10]  /*12a0*/  @P0 BRA `(.L_x_14787) ;  /* 0x0000000000280947 */ /* 0x00cff40003800000 */
        /* <DEDUP_REMOVED lines=10> */
.L_x_14787:
[----:B------:R-:W-:Y:S01]  /*1350*/  IMAD R205, R0, R7, RZ ;  /* 0x0000000700cd7224 */ /* 0x000fe200078e02ff */
[----:B------:R-:W-:Y:S01]  /*1360*/  LOP3.LUT R213, R6, 0xffff, RZ, 0xc0, !PT ;  /* 0x0000ffff06d57812 */ /* 0x000fe200078ec0ff */
[----:B------:R-:W-:Y:S06]  /*1370*/  @!P2 BRA `(.L_x_14788) ;  /* 0x000000000010a947 */ /* 0x000fec0003800000 */
[----:B------:R-:W-:-:S04]  /*1380*/  LEA R2, P0, R212, UR8, 0x2 ;  /* 0x00000008d4027c11 */ /* 0x000fc8000f8010ff */
[----:B------:R-:W-:-:S05]  /*1390*/  LEA.HI.X R3, R212, UR9, R216, 0x2, P0 ;  /* 0x00000009d4037c11 */ /* 0x000fca00080f14d8 */
[----:B------:R1:W5:Y:S01]  /*13a0*/  LDG.E R205, desc[UR36][R2.64] ;  /* 0x0000002402cd7981 */ /* 0x000362000c1e1900 */
[----:B------:R-:W-:Y:S05]  /*13b0*/  BRA `(.L_x_14789) ;  /* 0x0000000000247947 */ /* 0x000fea0003800000 */
.L_x_14788:
        /* <DEDUP_REMOVED lines=9> */
.L_x_14789:
[----:B------:R-:W2:Y:S01]  /*1450*/  LDC R0, c[0x0][0x448] ;  /* 0x00011200ff007b82 */ /* 0x000ea20000000800 */
[----:B------:R-:W-:Y:S01]  /*1460*/  USHF.L.U32 UR4, UR4, 0x7, URZ ;  /* 0x0000000704047899 */ /* 0x000fe2000800063f */
[----:B-----5:R-:W-:Y:S01]  /*1470*/  IMAD.IADD R205, R205, 0x1, -R4 ;  /* 0x00000001cdcd7824 */ /* 0x020fe200078e0a04 */
[----:B------:R-:W-:-:S04]  /*1480*/  LOP3.LUT R16, R16, 0xffffffef, RZ, 0xc0, !PT ;  /* 0xffffffef10107812 */ /* 0x000fc800078ec0ff */
[----:B------:R-:W-:Y:S01]  /*1490*/  IMAD.U32 R206, RZ, RZ, UR4 ;  /* 0x00000004ffce7e24 */ /* 0x000fe2000f8e00ff */
[----:B------:R-:W-:Y:S01]  /*14a0*/  UIADD3 UR4, UR4, 0x7f, URZ ;  /* 0x0000007f04047890 */ /* 0x000fe2000fffe03f */
[----:B01----:R-:W-:Y:S02]  /*14b0*/  IADD3 R3, R205, 0x60, -R204 ;  /* 0x00000060cd037810 */ /* 0x003fe40007ffe8cc */
[----:B--2---:R-:W-:-:S03]  /*14c0*/  ISETP.NE.AND P0, PT, R0, 0x1, PT ;  /* 0x000000010000780c */ /* 0x004fc60003f05270 */
[----:B------:R-:W-:-:S10]  /*14d0*/  IMAD.U32 R0, RZ, RZ, UR4 ;  /* 0x00000004ff007e24 */ /* 0x000fd4000f8e00ff */
[----:B------:R-:W0:Y:S01]  /*14e0*/  @P0 LDC R2, c[0x0][0x44c] ;  /* 0x00011300ff020b82 */ /* 0x000e220000000800 */
[----:B------:R-:W-:-:S07]  /*14f0*/  @P0 LOP3.LUT R16, R16, 0x10, RZ, 0xfc, !PT ;  /* 0x0000001010100812 */ /* 0x000fce00078efcff */
[----:B------:R-:W1:Y:S01]  /*1500*/  @P0 LDC R5, c[0x0][0x450] ;  /* 0x00011400ff050b82 */ /* 0x000e620000000800 */
[----:B0-----:R-:W-:Y:S01]  /*1510*/  @P0 IMAD.HI.U32 R2, R2, UR4, RZ ;  /* 0x0000000402020c27 */ /* 0x001fe2000f8e00ff */
[----:B------:R-:W-:-:S04]  /*1520*/  UMOV UR4, URZ ;  /* 0x0000003f00047c82 */ /* 0x000fc80008000000 */
[----:B-1----:R-:W-:Y:S01]  /*1530*/  @P0 SHF.R.U32.HI R0, RZ, R5, R2 ;  /* 0x00000005ff000219 */ /* 0x002fe20000011602 */
[----:B------:R-:W-:-:S04]  /*1540*/  VIADD R2, R205, 0x5f ;  /* 0x0000005fcd027836 */ /* 0x000fc80000000000 */
[----:B------:R-:W-:Y:S01]  /*1550*/  IMAD.IADD R3, R3, 0x1, R0 ;  /* 0x0000000103037824 */ /* 0x000fe200078e0200 */
[----:B------:R-:W-:Y:S01]  /*1560*/  LOP3.LUT R0, R6, 0xff000000, RZ, 0xc0, !PT ;  /* 0xff00000006007812 */ /* 0x000fe200078ec0ff */
[----:B------:R-:W-:Y:S01]  /*1570*/  IMAD.HI R2, R2, 0x2aaaaaab, RZ ;  /* 0x2aaaaaab02027827 */ /* 0x000fe200078e02ff */
[----:B------:R-:W-:-:S03]  /*1580*/  LOP3.LUT R6, R6, 0xff0000, RZ, 0xc0, !PT ;  /* 0x00ff000006067812 */ /* 0x000fc600078ec0ff */
[----:B------:R-:W-:Y:S01]  /*1590*/  IMAD.HI R4, R3, 0x2aaaaaab, RZ ;  /* 0x2aaaaaab03047827 */ /* 0x000fe200078e02ff */
[----:B------:R-:W-:Y:S02]  /*15a0*/  SHF.R.U32.HI R3, RZ, 0x8, R0 ;  /* 0x00000008ff037819 */ /* 0x000fe40000011600 */
[----:B------:R-:W-:Y:S02]  /*15b0*/  SHF.R.U32.HI R5, RZ, 0x1f, R2 ;  /* 0x0000001fff057819 */ /* 0x000fe40000011602 */
[----:B------:R-:W-:Y:S02]  /*15c0*/  LEA.HI R3, R6, R3, RZ, 0x10 ;  /* 0x0000000306037211 */ /* 0x000fe400078f80ff */
[----:B------:R-:W-:Y:S02]  /*15d0*/  SHF.R.U32.HI R7, RZ, 0x1f, R4 ;  /* 0x0000001fff077819 */ /* 0x000fe40000011604 */
[----:B------:R-:W-:Y:S02]  /*15e0*/  LOP3.LUT R8, R3, 0xff, RZ, 0xc0, !PT ;  /* 0x000000ff03087812 */ /* 0x000fe400078ec0ff */
[----:B------:R-:W-:-:S02]  /*15f0*/  LEA.HI.SX32 R5, R2, R5, 0x1c ;  /* 0x0000000502057211 */ /* 0x000fc400078fe2ff */
[----:B------:R-:W-:Y:S01]  /*1600*/  LEA.HI.SX32 R4, R4, R7, 0x1c ;  /* 0x0000000704047211 */ /* 0x000fe200078fe2ff */
[----:B------:R0:W-:Y:S01]  /*1610*/  STL [R1+0x20], R8 ;  /* 0x0000200801007387 */ /* 0x0001e20000100800 */
[----:B------:R-:W-:Y:S02]  /*1620*/  R2UR UR8, R8 ;  /* 0x00000000080872ca */ /* 0x000fe400000e0000 */
[----:B------:R-:W-:Y:S02]  /*1630*/  VIMNMX R4, R5, R4, PT ;  /* 0x0000000405047248 */ /* 0x000fe40003fe0100 */
[----:B------:R-:W-:Y:S02]  /*1640*/  SHF.R.U32.HI R214, RZ, 0x10, R3 ;  /* 0x00000010ffd67819 */ /* 0x000fe40000011603 */
[----:B------:R-:W-:-:S13]  /*1650*/  ISETP.GE.AND P0, PT, R4, 0x1, PT ;  /* 0x000000010400780c */ /* 0x000fda0003f06270 */
[----:B0-----:R-:W-:Y:S05]  /*1660*/  @!P0 BRA `(.L_x_14790) ;  /* 0x0000000000908947 */ /* 0x001fea0003800000 */
[----:B------:R-:W0:Y:S01]  /*1670*/  LDC R3, c[0x0][0xae8] ;  /* 0x0002ba00ff037b82 */ /* 0x000e220000000800 */
[----:B------:R-:W-:Y:S01]  /*1680*/  ISETP.NE.AND P0, PT, R214, RZ, PT ;  /* 0x000000ffd600720c */ /* 0x000fe20003f05270 */
[----:B------:R-:W-:-:S03]  /*1690*/  UMOV UR4, URZ ;  /* 0x0000003f00047c82 */ /* 0x000fc60008000000 */
[----:B0-----:R-:W-:-:S04]  /*16a0*/  SEL R5, R214, R3, P0 ;  /* 0x00000003d6057207 */ /* 0x001fc80000000000 */
[-C--:B------:R-:W-:Y:S02]  /*16b0*/  IABS R0, R5.reuse ;  /* 0x0000000500007213 */ /* 0x080fe40000000000 */
[----:B------:R-:W-:Y:S02]  /*16c0*/  IABS R7, R5 ;  /* 0x0000000500077213 */ /* 0x000fe40000000000 */
[----:B------:R-:W-:Y:S02]  /*16d0*/  R2UR UR9, R0 ;  /* 0x00000000000972ca */ /* 0x000fe400000e0000 */
[----:B------:R-:W-:-:S04]  /*16e0*/  IADD3 R0, R5, -0x1, R4 ;  /* 0xffffffff05007810 */ /* 0x000fc80007ffe004 */
[----:B------:R-:W-:Y:S02]  /*16f0*/  IABS R6, R0 ;  /* 0x0000000000067213 */ /* 0x000fe40000000000 */
[----:B------:R-:W-:Y:S02]  /*1700*/  LOP3.LUT R0, R0, R5, RZ, 0x3c, !PT ;  /* 0x0000000500007212 */ /* 0x000fe400078e3cff */
        /* <DEDUP_REMOVED lines=13> */
[----:B------:R-:W-:Y:S02]  /*17e0*/  R2UR UR6, R0 ;  /* 0x00000000000672ca */ /* 0x000fe400000e0000 */
[----:B------:R-:W-:Y:S01]  /*17f0*/  R2UR UR7, R5 ;  /* 0x00000000050772ca */ /* 0x000fe200000e0000 */
[----:B------:R-:W-:-:S11]  /*1800*/  UISETP.GT.U32.AND UP1, UPT, UR9, UR4, UPT ;  /* 0x000000040900728c */ /* 0x000fd6000bf24070 */
[----:B------:R-:W-:Y:S02]  /*1810*/  @!UP1 UIADD3 UR4, UR4, -UR9, URZ ;  /* 0x8000000904049290 */ /* 0x000fe4000fffe03f */
[----:B------:R-:W-:Y:S02]  /*1820*/  @!UP1 UIADD3 UR5, UR5, 0x1, URZ ;  /* 0x0000000105059890 */ /* 0x000fe4000fffe03f */
[----:B------:R-:W-:Y:S02]  /*1830*/  UISETP.GE.U32.AND UP0, UPT, UR4, UR9, UPT ;  /* 0x000000090400728c */ /* 0x000fe4000bf06070 */
[----:B------:R-:W-:Y:S01]  /*1840*/  UISETP.GE.AND UP1, UPT, UR6, URZ, UPT ;  /* 0x0000003f0600728c */ /* 0x000fe2000bf26270 */
[----:B------:R-:W-:-:S08]  /*1850*/  R2UR UR6, R5 ;  /* 0x00000000050672ca */ /* 0x000fd000000e0000 */
[----:B------:R-:W-:Y:S02]  /*1860*/  @UP0 UIADD3 UR5, UR5, 0x1, URZ ;  /* 0x0000000105050890 */ /* 0x000fe4000fffe03f */
[----:B------:R-:W-:-:S05]  /*1870*/  UISETP.NE.AND UP0, UPT, UR7, URZ, UPT ;  /* 0x0000003f0700728c */ /* 0x000fca000bf05270 */
[----:B------:R-:W-:Y:S02]  /*1880*/  UMOV UR4, UR5 ;  /* 0x0000000500047c82 */ /* 0x000fe40008000000 */
[----:B------:R-:W-:-:S04]  /*1890*/  @!UP1 UIADD3 UR4, -UR4, URZ, URZ ;  /* 0x0000003f04049290 */ /* 0x000fc8000fffe13f */
[----:B------:R-:W-:-:S12]  /*18a0*/  @!UP0 ULOP3.LUT UR4, URZ, UR6, URZ, 0x33, !UPT ;  /* 0x000000063f048292 */ /* 0x000fd8000f8e333f */
.L_x_14790:
[----:B------:R-:W-:Y:S02]  /*18b0*/  UIMAD UR5, UR8, UR4, URZ ;  /* 0x00000004080572a4 */ /* 0x000fe4000f8e023f */
[----:B------:R-:W-:Y:S01]  /*18c0*/  IMAD.U32 R3, RZ, RZ, UR4 ;  /* 0x00000004ff037e24 */ /* 0x000fe2000f8e00ff */
[----:B------:R-:W-:Y:S01]  /*18d0*/  PLOP3.LUT P0, PT, PT, PT, PT, 0x80, 0x0 ;  /* 0x000000000000781c */ /* 0x000fe20003f0f070 */
[----:B------:R-:W-:Y:S01]  /*18e0*/  IMAD.MOV.U32 R0, RZ, RZ, RZ ;  /* 0x000000ffff007224 */ /* 0x000fe200078e00ff */
        /* <DEDUP_REMOVED lines=94> */
[----:B------:R-:W-:Y:S02]  /*1ed0*/  IMAD.U32 R23, RZ, RZ, UR5 ;  /* 0x00000005ff177e24 */ /* 0x000fe4000f8e00ff */
        /* <DEDUP_REMOVED lines=18> */
.L_x_14792:
[----:B------:R-:W2:Y:S01]  /*2000*/  LDL R2, [R1+0x24] ;  /* 0x0000240001027983 */ /* 0x000ea20000100800 */
[----:B------:R-:W-:Y:S01]  /*2010*/  MOV R0, 0x400 ;  /* 0x0000040000007802 */ /* 0x000fe20000000f00 */
[----:B------:R-:W0:Y:S01]  /*2020*/  S2R R3, SR_CgaCtaId ;  /* 0x0000000000037919 */ /* 0x000e220000008800 */
[----:B------:R-:W1:Y:S02]  /*2030*/  S2R R18, SR_TID.X ;  /* 0x0000000000127919 */ /* 0x000e640000002100 */
[----:B0-----:R-:W-:Y:S02]  /*2040*/  LEA R3, R3, R0, 0x18 ;  /* 0x0000000003037211 */ /* 0x001fe400078ec0ff */
[----:B-1----:R-:W-:-:S05]  /*2050*/  SHF.R.U32.HI R18, RZ, 0x7, R18 ;  /* 0x00000007ff127819 */ /* 0x002fca0000011612 */
[----:B------:R-:W-:Y:S01]  /*2060*/  VIADD R72, R18, 0x8 ;  /* 0x0000000812487836 */ /* 0x000fe20000000000 */
[----:B--2---:R-:W-:-:S13]  /*2070*/  R2UR UR5, R2 ;  /* 0x00000000020572ca */ /* 0x004fda00000e0000 */
[----:B------:R-:W-:-:S04]  /*2080*/  ULEA.HI UR4, UR5, UR5, URZ, 0x1 ;  /* 0x0000000505047291 */ /* 0x000fc8000f8f083f */
[----:B------:R-:W-:-:S04]  /*2090*/  ULOP3.LUT UR4, UR4, 0xfffffffe, URZ, 0xc0, !UPT ;  /* 0xfffffffe04047892 */ /* 0x000fc8000f8ec03f */
[----:B------:R-:W-:-:S06]  /*20a0*/  UIADD3 UR4, UR5, -UR4, URZ ;  /* 0x8000000405047290 */ /* 0x000fcc000fffe03f */
[----:B------:R-:W-:-:S05]  /*20b0*/  IMAD.U32 R2, RZ, RZ, UR4 ;  /* 0x00000004ff027e24 */ /* 0x000fca000f8e00ff */
[----:B------:R-:W-:-:S04]  /*20c0*/  SHF.L.U32 R0, R2, 0x1f, RZ ;  /* 0x0000001f02007819 */ /* 0x000fc800000006ff */
[----:B------:R-:W0:Y:S02]  /*20d0*/  SYNCS.PHASECHK.TRANS64.TRYWAIT P0, [R3+URZ+0x32400], R0 ;  /* 0x03240000030075a7 */ /* 0x000e24000800017f */
[----:B0-----:R-:W-:Y:S05]  /*20e0*/  @!P0 BRA `(.L_x_14793) ;  /* 0x0000013400ac8947 */ /* 0x001fea0003800000 */
.L_x_14944:
[----:B------:R-:W2:Y:S01]  /*20f0*/  LDL R2, [R1+0x34] ;  /* 0x0000340001027983 */ /* 0x000ea20000100800 */
[----:B------:R-:W-:Y:S05]  /*2100*/  WARPSYNC.ALL ;  /* 0x0000000000007948 */ /* 0x000fea0003800000 */
[----:B------:R1:W-:Y:S01]  /*2110*/  BAR.SYNC.DEFER_BLOCKING R72, 0x100 ;  /* 0x000400480000751d */ /* 0x0003e20000010000 */
[----:B--2---:R-:W-:-:S13]  /*2120*/  R2UR UR4, R2 ;  /* 0x00000000020472ca */ /* 0x004fda00000e0000 */
[----:B------:R-:W-:-:S05]  /*2130*/  IMAD.U32 R2, RZ, RZ, UR4 ;  /* 0x00000004ff027e24 */ /* 0x000fca000f8e00ff */
[----:B------:R-:W-:-:S13]  /*2140*/  ISETP.NE.AND P0, PT, R2, 0x3, PT ;  /* 0x000000030200780c */ /* 0x000fda0003f05270 */
[----:B-1----:R-:W-:Y:S05]  /*2150*/  @!P0 BRA `(.L_x_14794) ;  /* 0x0000000000048947 */ /* 0x002fea0003800000 */
[----:B------:R-:W-:Y:S01]  /*2160*/  BPT.TRAP 0x1 ;  /* 0x000000040000795c */ /* 0x000fe20000300000 */
.L_x_14794:
[----:B------:R-:W-:Y:S01]  /*2170*/  R2UR UR6, R3 ;  /* 0x00000000030672ca */ /* 0x000fe200000e0000 */
[----:B------:R-:W-:-:S05]  /*2180*/  IMAD.U32 R2, RZ, RZ, UR39 ;  /* 0x00000027ff027e24 */ /* 0x000fca000f8e00ff */
[----:B------:R-:W-:-:S07]  /*2190*/  SHF.L.U32 R2, R2, 0x1f, RZ ;  /* 0x0000001f02027819 */ /* 0x000fce00000006ff */
[----:B------:R-:W-:-:S09]  /*21a0*/  ULEA UR6, UR38, UR6, 0x3 ;  /* 0x0000000626067291 */ /* 0x000fd2000f8e183f */
[----:B------:R1:W2:Y:S01]  /*21b0*/  SYNCS.PHASECHK.TRANS64.TRYWAIT P1, [UR6+0x32430], R2 ;  /* 0x03243002ff0075a7 */ /* 0x0002a20008020146 */
[----:B------:R-:W-:Y:S05]  /*21c0*/  @!P0 BRA `(.L_x_14795) ;  /* 0x0000000000048947 */ /* 0x000fea0003800000 */
[----:B------:R-:W-:Y:S01]  /*21d0*/  BPT.TRAP 0x1 ;  /* 0x000000040000795c */ /* 0x000fe20000300000 */
.L_x_14795:
[----:B--2---:R-:W-:Y:S05]  /*21e0*/  @P1 BRA `(.L_x_14796) ;  /* 0x0000000000081947 */ /* 0x004fea0003800000 */
[----:B------:R-:W2:Y:S02]  /*21f0*/  SYNCS.PHASECHK.TRANS64.TRYWAIT P1, [UR6+0x32430], R2 ;  /* 0x03243002ff0075a7 */ /* 0x000ea40008020146 */
[----:B--2---:R-:W-:Y:S05]  /*2200*/  @!P1 BRA `(.L_x_14797) ;  /* 0x0000013400789947 */ /* 0x004fea0003800000 */
.L_x_14796:
[----:B------:R-:W-:Y:S01]  /*2210*/  R2UR UR4, R3 ;  /* 0x00000000030472ca */ /* 0x000fe200000e0000 */
[----:B------:R-:W-:Y:S01]  /*2220*/  WARPGROUP.ARRIVE ;  /* 0x00000000000079c5 */ /* 0x000fe20000000000 */
[----:B------:R-:W-:Y:S01]  /*2230*/  UMOV UR8, UR41 ;  /* 0x0000002900087c82 */ /* 0x000fe20008000000 */
[----:B------:R-:W-:Y:S01]  /*2240*/  UMOV UR9, 0x40000040 ;  /* 0x4000004000097882 */ /* 0x000fe20000000000 */
[----:B------:R-:W-:Y:S01]  /*2250*/  UMOV UR11, 0x40000040 ;  /* 0x40000040000b7882 */ /* 0x000fe20000000000 */
[----:B------:R-:W-:-:S08]  /*2260*/  UIADD3 UR5, UR41, 0x2, URZ ;  /* 0x0000000229057890 */ /* 0x000fd0000fffe03f */
        /* <DEDUP_REMOVED lines=40> */
[----:B------:R-:W3:Y:S02]  /*24f0*/  SYNCS.PHASECHK.TRANS64.TRYWAIT P1, [R3+URZ+0x32410], R0 ;  /* 0x03241000030075a7 */ /* 0x000ee4000802017f */
[----:B---3--:R-:W-:Y:S05]  /*2500*/  @!P1 BRA `(.L_x_14798) ;  /* 0x0000013000d09947 */ /* 0x008fea0003800000 */
.L_x_14945:
[----:B------:R-:W-:Y:S05]  /*2510*/  @!P0 BRA `(.L_x_14799) ;  /* 0x0000000000048947 */ /* 0x000fea0003800000 */
[----:B------:R-:W-:Y:S01]  /*2520*/  BPT.TRAP 0x1 ;  /* 0x000000040000795c */ /* 0x000fe20000300000 */
.L_x_14799:
[----:B------:R4:W0:Y:S01]  /*2530*/  SYNCS.PHASECHK.TRANS64.TRYWAIT P1, [UR6+0x32450], R2 ;  /* 0x03245002ff0075a7 */ /* 0x0008220008020146 */
[----:B------:R-:W-:Y:S05]  /*2540*/  @!P0 BRA `(.L_x_14800) ;  /* 0x0000000000048947 */ /* 0x000fea0003800000 */
[----:B------:R-:W-:Y:S01]  /*2550*/  BPT.TRAP 0x1 ;  /* 0x000000040000795c */ /* 0x000fe20000300000 */
.L_x_14800:
[----:B0-----:R-:W-:Y:S05]  /*2560*/  @P1 BRA `(.L_x_14801) ;  /* 0x0000000000081947 */ /* 0x001fea0003800000 */
[----:B------:R-:W0:Y:S02]  /*2570*/  SYNCS.PHASECHK.TRANS64.TRYWAIT P1, [UR6+0x32450], R2 ;  /* 0x03245002ff0075a7 */ /* 0x000e240008020146 */
[----:B0-----:R-:W-:Y:S05]  /*2580*/  @!P1 BRA `(.L_x_14802) ;  /* 0x0000013000c49947 */ /* 0x001fea0003800000 */
.L_x_14801:
[----:B------:R-:W-:Y:S01]  /*2590*/  R2UR UR4, R3 ;  /* 0x00000000030472ca */ /* 0x000fe200000e0000 */
[----:B------:R-:W-:Y:S01]  /*25a0*/  WARPGROUP.ARRIVE ;  /* 0x00000000000079c5 */ /* 0x000fe20000000000 */
[----:B------:R-:W-:Y:S01]  /*25b0*/  UMOV UR9, 0x40000040 ;  /* 0x4000004000097882 */ /* 0x000fe20000000000 */
[----:B------:R-:W-:Y:S01]  /*25c0*/  UMOV UR11, 0x40000040 ;  /* 0x40000040000b7882 */ /* 0x000fe20000000000 */
[----:B------:R-:W-:Y:S01]  /*25d0*/  IMAD.U32 R13, RZ, RZ, UR9 ;  /* 0x00000009ff0d7e24 */ /* 0x000fe2000f8e00ff */
[----:B------:R-:W-:Y:S01]  /*25e0*/  UMOV UR13, 0x40000040 ;  /* 0x40000040000d7882 */ /* 0x000fe20000000000 */
        /* <DEDUP_REMOVED lines=8> */
[----:B---3--:R-:W3:Y:S01]  /*2670*/  S2R R0, SR_TID.X ;  /* 0x0000000000007919 */ /* 0x008ee20000002100 */
[----:B------:R-:W-:Y:S01]  /*2680*/  UMOV UR23, 0x40000040 ;  /* 0x4000004000177882 */ /* 0x000fe20000000000 */
[----:B------:R-:W-:Y:S01]  /*2690*/  UMOV UR25, 0x40000040 ;  /* 0x4000004000197882 */ /* 0x000fe20000000000 */
[----:B------:R-:W-:Y:S01]  /*26a0*/  USHF.R.U32.HI UR4, URZ, 0x4, UR4 ;  /* 0x000000043f047899 */ /* 0x000fe20008011604 */
[----:B------:R-:W-:Y:S01]  /*26b0*/  UMOV UR27, 0x40000040 ;  /* 0x40000040001b7882 */ /* 0x000fe20000000000 */
[----:B------:R-:W-:-:S02]  /*26c0*/  UMOV UR29, 0x40000040 ;  /* 0x40000040001d7882 */ /* 0x000fc40000000000 */
[----:B------:R-:W-:Y:S02]  /*26d0*/  ULOP3.LUT UR7, UR4, 0x3fff, URZ, 0xc0, !UPT ;  /* 0x00003fff04077892 */ /* 0x000fe4000f8ec03f */
[----:B------:R-:W-:Y:S02]  /*26e0*/  ULOP3.LUT UR4, UR40, 0x10000, URZ, 0xfc, !UPT ;  /* 0x0001000028047892 */ /* 0x000fe4000f8efc3f */
[----:B------:R-:W-:Y:S02]  /*26f0*/  ULOP3.LUT UR60, UR7, 0x10000, URZ, 0xfc, !UPT ;  /* 0x00010000073c7892 */ /* 0x000fe4000f8efc3f */
[----:B------:R-:W-:Y:S02]  /*2700*/  UIADD3 UR52, UR4, 0x402, URZ ;  /* 0x0000040204347890 */ /* 0x000fe4000fffe03f */
[----:B------:R-:W-:Y:S01]  /*2710*/  UIMAD UR5, UR38, 0xc00, UR60 ;  /* 0x00000c00260578a4 */ /* 0x000fe2000f8e023c */
[----:B------:R-:W-:Y:S01]  /*2720*/  UMOV UR8, UR4 ;  /* 0x0000000400087c82 */ /* 0x000fe20008000000 */
[----:B------:R-:W-:Y:S01]  /*2730*/  UIADD3 UR16, UR4, 0x800, URZ ;  /* 0x0000080004107890 */ /* 0x000fe2000fffe03f */
[----:B------:R-:W-:Y:S01]  /*2740*/  IMAD.U32 R12, RZ, RZ, UR8 ;  /* 0x00000008ff0c7e24 */ /* 0x000fe2000f8e00ff */
[----:B------:R-:W-:-:S03]  /*2750*/  UIADD3 UR54, UR5, 0x302, URZ ;  /* 0x0000030205367890 */ /* 0x000fc6000fffe03f */
[----:B------:R-:W-:Y:S01]  /*2760*/  UMOV UR10, UR5 ;  /* 0x00000005000a7c82 */ /* 0x000fe20008000000 */
[----:B------:R-:W-:Y:S01]  /*2770*/  UIADD3 UR18, UR5, 0x600, URZ ;  /* 0x0000060005127890 */ /* 0x000fe2000fffe03f */
[----:B------:R-:W-:Y:S01]  /*2780*/  HGMMA.64x96x16.F32.BF16 R24, gdesc[UR8], R24, gsb0 ;  /* 0x01600000081879f0 */ /* 0x000fe20008001818 */
[----:B------:R-:W-:Y:S02]  /*2790*/  UIADD3 UR8, UR4, 0x2, URZ ;  /* 0x0000000204087890 */ /* 0x000fe4000fffe03f */
[----:B------:R-:W-:Y:S02]  /*27a0*/  UIADD3 UR9, UR5, 0x2, URZ ;  /* 0x0000000205097890 */ /* 0x000fe4000fffe03f */
[----:B------:R-:W-:Y:S01]  /*27b0*/  UIADD3 UR10, UR5, 0x304, URZ ;  /* 0x00000304050a7890 */ /* 0x000fe2000fffe03f */
[----:B------:R-:W-:Y:S02]  /*27c0*/  UMOV UR11, 0x40000040 ;  /* 0x40000040000b7882 */ /* 0x000fe40000000000 */
[----:B------:R-:W-:Y:S01]  /*27d0*/  UMOV UR12, UR8 ;  /* 0x00000008000c7c82 */ /* 0x000fe20008000000 */
[----:B------:R-:W-:Y:S01]  /*27e0*/  UIADD3 UR8, UR4, 0x4, URZ ;  /* 0x0000000404087890 */ /* 0x000fe2000fffe03f */
[----:B------:R-:W-:Y:S01]  /*27f0*/  IMAD.U32 R10, RZ, RZ, UR12 ;  /* 0x0000000cff0a7e24 */ /* 0x000fe2000f8e00ff */
[----:B------:R-:W-:Y:S01]  /*2800*/  UMOV UR14, UR9 ;  /* 0x00000009000e7c82 */ /* 0x000fe20008000000 */
[----:B------:R-:W-:Y:S01]  /*2810*/  UIADD3 UR9, UR5, 0x4, URZ ;  /* 0x0000000405097890 */ /* 0x000fe2000fffe03f */
[----:B---3--:R-:W-:Y:S01]  /*2820*/  SHF.R.U32.HI R0, RZ, 0x7, R0 ;  /* 0x00000007ff007819 */ /* 0x008fe20000011600 */
[----:B------:R-:W-:-:S02]  /*2830*/  UIADD3 UR20, UR4, 0x802, URZ ;  /* 0x0000080204147890 */ /* 0x000fc4000fffe03f */
[----:B------:R-:W-:Y:S01]  /*2840*/  UIADD3 UR22, UR5, 0x602, URZ ;  /* 0x0000060205167890 */ /* 0x000fe2000fffe03f */
[----:B------:R-:W-:Y:S01]  /*2850*/  IADD3 R0, -R0, 0xb, RZ ;  /* 0x0000000b00007810 */ /* 0x000fe20007ffe1ff */
[----:B------:R-:W-:Y:S02]  /*2860*/  UIADD3 UR24, UR4, 0x804, URZ ;  /* 0x0000080404187890 */ /* 0x000fe4000fffe03f */
[----:B------:R-:W-:Y:S02]  /*2870*/  UIADD3 UR26, UR5, 0x604, URZ ;  /* 0x00000604051a7890 */ /* 0x000fe4000fffe03f */
[----:B------:R-:W-:Y:S02]  /*2880*/  UIADD3 UR28, UR4, 0x806, URZ ;  /* 0x00000806041c7890 */ /* 0x000fe4000fffe03f */
[----:B------:R-:W-:Y:S01]  /*2890*/  UIADD3 UR30, UR5, 0x606, URZ ;  /* 0x00000606051e7890 */ /* 0x000fe2000fffe03f */
        /* <DEDUP_REMOVED lines=48> */
[----:B------:R-:W-:Y:S01]  /*2ba0*/  UMOV UR9, 0x40000040 ;  /* 0x4000004000097882 */ /* 0x000fe20000000000 */
[----:B0-2---:R-:W-:Y:S01]  /*2bb0*/  IMAD.U32 R5, RZ, RZ, UR13 ;  /* 0x0000000dff057e24 */ /* 0x005fe2000f8e00ff */
        /* <DEDUP_REMOVED lines=44> */
.L_x_14803:
[----:B-1--4-:R-:W1:Y:S01]  /*2e80*/  LDC R2, c[0x0][0x448] ;  /* 0x00011200ff027b82 */ /* 0x012e620000000800 */
[----:B------:R-:W-:Y:S01]  /*2e90*/  R2UR UR4, R206 ;  /* 0x00000000ce0472ca */ /* 0x000fe200000e0000 */
[----:B------:R-:W-:Y:S01]  /*2ea0*/  ULDC UR5, c[0x0][0xa80] ;  /* 0x0002a00000057ab9 */ /* 0x000fe20000000800 */
[----:B------:R-:W-:Y:S01]  /*2eb0*/  ULOP3.LUT UR7, UR7, 0x3000000, URZ, 0xfc, !UPT ;  /* 0x0300000007077892 */ /* 0x000fe2000f8efc3f */
[----:B------:R-:W-:-:S04]  /*2ec0*/  UMOV UR11, 0x40000040 ;  /* 0x40000040000b7882 */ /* 0x000fc80000000000 */
[----:B------:R-:W2:Y:S01]  /*2ed0*/  S2UR UR10, SR_CgaCtaId ;  /* 0x00000000000a79c3 */ /* 0x000ea20000008800 */
[----:B-1----:R-:W-:-:S05]  /*2ee0*/  ISETP.NE.AND P6, PT, R2, 0x1, PT ;  /* 0x000000010200780c */ /* 0x002fca0003fc5270 */
[----:B------:R-:W-:Y:S01]  /*2ef0*/  VIADD R2, R210, UR4 ;  /* 0x00000004d2027c36 */ /* 0x000fe20008000000 */
[----:B------:R-:W-:-:S04]  /*2f00*/  UIADD3 UR4, UR6, 0x32440, URZ ;  /* 0x0003244006047890 */ /* 0x000fc8000fffe03f */
[----:B--2---:R-:W-:-:S03]  /*2f10*/  UPRMT UR4, UR10, 0x654, UR4 ;  /* 0x000006540a047896 */ /* 0x004fc60008000004 */
[----:B------:R-:W1:Y:S08]  /*2f20*/  @P6 LDC R3, c[0x0][0x44c] ;  /* 0x00011300ff036b82 */ /* 0x000e700000000800 */
[----:B------:R-:W2:Y:S01]  /*2f30*/  @P6 LDC R74, c[0x0][0x450] ;  /* 0x00011400ff4a6b82 */ /* 0x000ea20000000800 */
[----:B------:R-:W-:Y:S01]  /*2f40*/  SYNCS.ARRIVE.TRANS64.RED.A1T0 RZ, [UR4], RZ ;  /* 0x000000ffffff79a7 */ /* 0x000fe20008100404 */
[----:B------:R-:W-:-:S04]  /*2f50*/  UIMAD UR4, UR38, 0xc00, UR7 ;  /* 0x00000c00260478a4 */ /* 0x000fc8000f8e0207 */
[----:B------:R-:W-:Y:S01]  /*2f60*/  UIADD3 UR14, UR4, 0x80, URZ ;  /* 0x00000080040e7890 */ /* 0x000fe2000fffe03f */
[----:B-1----:R-:W-:Y:S02]  /*2f70*/  @P6 IMAD.HI.U32 R3, R2, R3, RZ ;  /* 0x0000000302036227 */ /* 0x002fe400078e00ff */
[----:B------:R-:W-:-:S03]  /*2f80*/  UMOV UR10, UR4 ;  /* 0x00000004000a7c82 */ /* 0x000fc60008000000 */
[----:B--2---:R-:W-:Y:S01]  /*2f90*/  @P6 SHF.R.U32.HI R2, RZ, R74, R3 ;  /* 0x0000004aff026219 */ /* 0x004fe20000011603 */
[----:B------:R-:W-:-:S04]  /*2fa0*/  IMAD R74, R208, -0x60, R205 ;  /* 0xffffffa0d04a7824 */ /* 0x000fc800078e02cd */
[----:B------:R-:W1:Y:S01]  /*2fb0*/  SHFL.IDX PT, R75, R2, RZ, 0x1c1f ;  /* 0x001c1fff024b7589 */ /* 0x000e6200000e0000 */
[C-C-:B------:R-:W-:Y:S02]  /*2fc0*/  IADD3 R3, -R17.reuse, 0x61, R74.reuse ;  /* 0x0000006111037810 */ /* 0x140fe40007ffe14a */
[----:B------:R-:W-:Y:S01]  /*2fd0*/  IADD3 R73, -R17, 0x60, R74 ;  /* 0x0000006011497810 */ /* 0x000fe20007ffe14a */
[----:B------:R2:W3:Y:S02]  /*2fe0*/  SHFL.IDX PT, R76, R2, 0x1, 0x1c1f ;  /* 0x003c1f00024c7f89 */ /* 0x0004e400000e0000 */
[----:B------:R-:W-:-:S05]  /*2ff0*/  IMAD.IADD R74, R3, 0x1, -R204 ;  /* 0x00000001034a7824 */ /* 0x000fca00078e0acc */
[----:B-1----:R-:W-:Y:S01]  /*3000*/  VIADDMNMX R75, R75, R74, R73, PT ;  /* 0x0000004a4b4b7246 */ /* 0x002fe20003800149 */
[----:B------:R1:W-:Y:S03]  /*3010*/  BAR.SYNC.DEFER_BLOCKING R72, 0x100 ;  /* 0x000400480000751d */ /* 0x0003e60000010000 */
[C---:B------:R-:W-:Y:S02]  /*3020*/  ISETP.GT.AND P3, PT, R75.reuse, RZ, PT ;  /* 0x000000ff4b00720c */ /* 0x040fe40003f64270 */
[C---:B------:R-:W-:Y:S02]  /*3030*/  ISETP.GT.AND P4, PT, R75.reuse, 0x1, PT ;  /* 0x000000014b00780c */ /* 0x040fe40003f84270 */
[----:B------:R-:W-:Y:S02]  /*3040*/  ISETP.GT.AND P5, PT, R75, 0x8, PT ;  /* 0x000000084b00780c */ /* 0x000fe40003fa4270 */
[----:B------:R-:W-:-:S02]  /*3050*/  FSEL R24, R24, -INF , P3 ;  /* 0xff80000018187808 */ /* 0x000fc40001800000 */
[----:B------:R-:W-:Y:S02]  /*3060*/  FSEL R25, R25, -INF , P4 ;  /* 0xff80000019197808 */ /* 0x000fe40002000000 */
[C---:B------:R-:W-:Y:S02]  /*3070*/  ISETP.GT.AND P1, PT, R75.reuse, 0x9, PT ;  /* 0x000000094b00780c */ /* 0x040fe40003f24270 */
[----:B------:R-:W-:Y:S02]  /*3080*/  FSEL R28, R28, -INF , P5 ;  /* 0xff8000001c1c7808 */ /* 0x000fe40002800000 */
[----:B------:R-:W-:Y:S02]  /*3090*/  FMNMX.FTZ R3, R24, R25, !PT ;  /* 0x0000001918037209 */ /* 0x000fe40007810000 */
[----:B------:R-:W-:Y:S02]  /*30a0*/  ISETP.GT.AND P2, PT, R75, 0x10, PT ;  /* 0x000000104b00780c */ /* 0x000fe40003f44270 */
[----:B------:R-:W-:-:S02]  /*30b0*/  FSEL R29, R29, -INF , P1 ;  /* 0xff8000001d1d7808 */ /* 0x000fc40000800000 */
[----:B--2---:R-:W-:Y:S02]  /*30c0*/  FMNMX.FTZ R2, R28, R3, !PT ;  /* 0x000000031c027209 */ /* 0x004fe40007810000 */
        /* <DEDUP_REMOVED lines=24> */
[C---:B------:R-:W-:Y:S02]  /*3250*/  ISETP.GT.AND P1, PT, R75.reuse, 0x31, PT ;  /* 0x000000314b00780c */ /* 0x040fe40003f24270 */
[C---:B------:R-:W-:Y:S02]  /*3260*/  ISETP.GT.AND P2, PT, R75.reuse, 0x38, PT ;  /* 0x000000384b00780c */ /* 0x040fe40003f44270 */
[----:B------:R-:W-:Y:S02]  /*3270*/  ISETP.GT.AND P3, PT, R75, 0x39, PT ;  /* 0x000000394b00780c */ /* 0x000fe40003f64270 */
[----:B------:R-:W-:Y:S02]  /*3280*/  FSEL R48, R48, -INF , P5 ;  /* 0xff80000030307808 */ /* 0x000fe40002800000 */
[----:B------:R-:W-:-:S02]  /*3290*/  FMNMX.FTZ R3, R45, R2, !PT ;  /* 0x000000022d037209 */ /* 0x000fc40007810000 */
[----:B------:R-:W-:Y:S02]  /*32a0*/  ISETP.GT.AND P4, PT, R75, 0x40, PT ;  /* 0x000000404b00780c */ /* 0x000fe40003f84270 */
[----:B------:R-:W-:Y:S02]  /*32b0*/  FSEL R49, R49, -INF , P1 ;  /* 0xff80000031317808 */ /* 0x000fe40000800000 */
[----:B------:R-:W-:Y:S02]  /*32c0*/  FSEL R52, R52, -INF , P2 ;  /* 0xff80000034347808 */ /* 0x000fe40001000000 */
[----:B------:R-:W-:Y:S02]  /*32d0*/  FSEL R53, R53, -INF , P3 ;  /* 0xff80000035357808 */ /* 0x000fe40001800000 */
[----:B------:R-:W-:Y:S02]  /*32e0*/  FMNMX.FTZ R2, R48, R3, !PT ;  /* 0x0000000330027209 */ /* 0x000fe40007810000 */
[----:B------:R-:W-:-:S02]  /*32f0*/  ISETP.GT.AND P2, PT, R75, 0x49, PT ;  /* 0x000000494b00780c */ /* 0x000fc40003f44270 */
[C---:B------:R-:W-:Y:S02]  /*3300*/  ISETP.GT.AND P3, PT, R75.reuse, 0x50, PT ;  /* 0x000000504b00780c */ /* 0x040fe40003f64270 */
[----:B---3--:R-:W-:Y:S02]  /*3310*/  VIADDMNMX R73, R76, R74, R73, PT ;  /* 0x0000004a4c497246 */ /* 0x008fe40003800149 */
[----:B------:R-:W-:Y:S02]  /*3320*/  ISETP.GT.AND P5, PT, R75, 0x41, PT ;  /* 0x000000414b00780c */ /* 0x000fe40003fa4270 */
[----:B------:R-:W-:Y:S02]  /*3330*/  FSEL R56, R56, -INF , P4 ;  /* 0xff80000038387808 */ /* 0x000fe40002000000 */
[----:B------:R-:W-:Y:S02]  /*3340*/  FMNMX.FTZ R3, R49, R2, !PT ;  /* 0x0000000231037209 */ /* 0x000fe40007810000 */
[----:B------:R-:W-:-:S02]  /*3350*/  ISETP.GT.AND P4, PT, R75, 0x51, PT ;  /* 0x000000514b00780c */ /* 0x000fc40003f84270 */
[----:B------:R-:W-:Y:S02]  /*3360*/  FSEL R61, R61, -INF , P2 ;  /* 0xff8000003d3d7808 */ /* 0x000fe40001000000 */
[----:B------:R-:W-:Y:S02]  /*3370*/  FSEL R64, R64, -INF , P3 ;  /* 0xff80000040407808 */ /* 0x000fe40001800000 */
[C---:B------:R-:W-:Y:S02]  /*3380*/  ISETP.GT.AND P2, PT, R73.reuse, RZ, PT ;  /* 0x000000ff4900720c */ /* 0x040fe40003f44270 */
[----:B------:R-:W-:Y:S02]  /*3390*/  ISETP.GT.AND P3, PT, R73, 0x1, PT ;  /* 0x000000014900780c */ /* 0x000fe40003f64270 */
[----:B------:R-:W-:Y:S02]  /*33a0*/  FSEL R57, R57, -INF , P5 ;  /* 0xff80000039397808 */ /* 0x000fe40002800000 */
[----:B------:R-:W-:-:S02]  /*33b0*/  FMNMX.FTZ R2, R52, R3, !PT ;  /* 0x0000000334027209 */ /* 0x000fc40007810000 */
[----:B------:R-:W-:Y:S02]  /*33c0*/  ISETP.GT.AND P5, PT, R75, 0x58, PT ;  /* 0x000000584b00780c */ /* 0x000fe40003fa4270 */
[----:B------:R-:W-:Y:S02]  /*33d0*/  FSEL R65, R65, -INF , P4 ;  /* 0xff80000041417808 */ /* 0x000fe40002000000 */
[----:B------:R-:W-:Y:S02]  /*33e0*/  ISETP.GT.AND P4, PT, R73, 0x8, PT ;  /* 0x000000084900780c */ /* 0x000fe40003f84270 */
[----:B------:R-:W-:Y:S02]  /*33f0*/  FSEL R26, R26, -INF , P2 ;  /* 0xff8000001a1a7808 */ /* 0x000fe40001000000 */
[----:B------:R-:W-:Y:S02]  /*3400*/  FSEL R74, R27, -INF , P3 ;  /* 0xff8000001b4a7808 */ /* 0x000fe40001800000 */
[----:B------:R-:W-:-:S02]  /*3410*/  FMNMX.FTZ R27, R53, R2, !PT ;  /* 0x00000002351b7209 */ /* 0x000fc40007810000 */
[----:B------:R-:W-:Y:S02]  /*3420*/  FSEL R68, R68, -INF , P5 ;  /* 0xff80000044447808 */ /* 0x000fe40002800000 */
[----:B------:R-:W-:Y:S02]  /*3430*/  ISETP.GT.AND P5, PT, R73, 0x9, PT ;  /* 0x000000094900780c */ /* 0x000fe40003fa4270 */
[----:B------:R-:W-:Y:S02]  /*3440*/  FSEL R30, R30, -INF , P4 ;  /* 0xff8000001e1e7808 */ /* 0x000fe40002000000 */
[----:B------:R-:W-:Y:S02]  /*3450*/  FMNMX.FTZ R3, R26, R74, !PT ;  /* 0x0000004a1a037209 */ /* 0x000fe40007810000 */
[----:B------:R-:W-:Y:S02]  /*3460*/  ISETP.GT.AND P1, PT, R75, 0x48, PT ;  /* 0x000000484b00780c */ /* 0x000fe40003f24270 */
        /* <DEDUP_REMOVED lines=15> */
[----:B------:R-:W-:Y:S02]  /*3560*/  FSEL R82, R38, -INF , P4 ;  /* 0xff80000026527808 */ /* 0x000fe40002000000 */
[----:B------:R-:W-:Y:S02]  /*3570*/  FMNMX.FTZ R3, R80, R3, !PT ;  /* 0x0000000350037209 */ /* 0x000fe40007810000 */
[----:B------:R-:W-:Y:S02]  /*3580*/  FMNMX.FTZ R2, R64, R27, !PT ;  /* 0x0000001b40027209 */ /* 0x000fe40007810000 */
[----:B------:R-:W-:-:S02]  /*3590*/  ISETP.GT.AND P3, PT, R73, 0x20, PT ;  /* 0x000000204900780c */ /* 0x000fc40003f64270 */
[----:B------:R-:W-:Y:S02]  /*35a0*/  FSEL R38, R39, -INF , P2 ;  /* 0xff80000027267808 */ /* 0x000fe40001000000 */
[----:B------:R-:W-:Y:S02]  /*35b0*/  FMNMX.FTZ R3, R82, R3, !PT ;  /* 0x0000000352037209 */ /* 0x000fe40007810000 */
[----:B------:R-:W-:Y:S02]  /*35c0*/  ISETP.GT.AND P1, PT, R75, 0x59, PT ;  /* 0x000000594b00780c */ /* 0x000fe40003f24270 */
        /* <DEDUP_REMOVED lines=9> */
[----:B------:R-:W-:Y:S02]  /*3660*/  FMNMX.FTZ R27, R69, R2, !PT ;  /* 0x00000002451b7209 */ /* 0x000fe40007810000 */
[C---:B------:R-:W-:Y:S02]  /*3670*/  ISETP.GT.AND P2, PT, R73.reuse, 0x29, PT ;  /* 0x000000294900780c */ /* 0x040fe40003f44270 */
[----:B------:R-:W-:Y:S01]  /*3680*/  FSEL R2, R46, -INF , P1 ;  /* 0xff8000002e027808 */ /* 0x000fe20000800000 */
[----:B------:R-:W2:Y:S01]  /*3690*/  SHFL.BFLY PT, R84, R27, 0x2, 0x1f ;  /* 0x0c401f001b547f89 */ /* 0x000ea200000e0000 */
        /* <DEDUP_REMOVED lines=19> */
[----:B--2---:R-:W-:Y:S02]  /*37d0*/  FMNMX.FTZ R84, R27, R84, !PT ;  /* 0x000000541b547209 */ /* 0x004fe40007810000 */
[----:B------:R-:W-:-:S02]  /*37e0*/  ISETP.GT.AND P1, PT, R73, 0x48, PT ;  /* 0x000000484900780c */ /* 0x000fc40003f24270 */
[----:B------:R-:W-:Y:S01]  /*37f0*/  FSEL R162, R59, -INF , P2 ;  /* 0xff8000003ba27808 */ /* 0x000fe20001000000 */
[----:B------:R-:W2:Y:S01]  /*3800*/  SHFL.BFLY PT, R207, R84, 0x1, 0x1f ;  /* 0x0c201f0054cf7f89 */ /* 0x000ea200000e0000 */
        /* <DEDUP_REMOVED lines=16> */
[----:B------:R-:W-:-:S02]  /*3910*/  FSEL R176, R71, -INF , P2 ;  /* 0xff80000047b07808 */ /* 0x000fc40001000000 */
[----:B------:R-:W-:Y:S02]  /*3920*/  FMNMX.FTZ R27, R174, R27, !PT ;  /* 0x0000001bae1b7209 */ /* 0x000fe40007810000 */
[----:B--2---:R-:W-:Y:S02]  /*3930*/  FMNMX.FTZ R207, R84, R207, !PT ;  /* 0x000000cf54cf7209 */ /* 0x004fe40007810000 */
[----:B------:R-:W-:Y:S02]  /*3940*/  FMNMX.FTZ R27, R176, R27, !PT ;  /* 0x0000001bb01b7209 */ /* 0x000fe40007810000 */
[C---:B------:R-:W-:Y:S01]  /*3950*/  FSETP.NEU.FTZ.AND P1, PT, R207.reuse, -INF , PT ;  /* 0xff800000cf00780b */ /* 0x040fe20003f3d000 */
[----:B------:R-:W-:Y:S02]  /*3960*/  FMUL.FTZ R31, R207, UR5 ;  /* 0x00000005cf1f7c20 */ /* 0x000fe40008410000 */
[----:B------:R-:W2:Y:S03]  /*3970*/  SHFL.BFLY PT, R46, R27, 0x2, 0x1f ;  /* 0x0c401f001b2e7f89 */ /* 0x000ea600000e0000 */
        /* <DEDUP_REMOVED lines=17> */
[----:B--2---:R-:W-:Y:S01]  /*3a90*/  FMNMX.FTZ R46, R27, R46, !PT ;  /* 0x0000002e1b2e7209 */ /* 0x004fe20007810000 */
[--C-:B------:R-:W-:Y:S01]  /*3aa0*/  FFMA.FTZ R181, R52, UR5, -R31.reuse ;  /* 0x0000000534b57c23 */ /* 0x100fe2000801081f */
[--C-:B------:R-:W-:Y:S01]  /*3ab0*/  FFMA.FTZ R182, R53, UR5, -R31.reuse ;  /* 0x0000000535b67c23 */ /* 0x100fe2000801081f */
[--C-:B------:R-:W-:Y:S01]  /*3ac0*/  FFMA.FTZ R177, R56, UR5, -R31.reuse ;  /* 0x0000000538b17c23 */ /* 0x100fe2000801081f */
[--C-:B------:R-:W-:Y:S01]  /*3ad0*/  FFMA.FTZ R178, R57, UR5, -R31.reuse ;  /* 0x0000000539b27c23 */ /* 0x100fe2000801081f */
[----:B------:R-:W2:Y:S01]  /*3ae0*/  SHFL.BFLY PT, R25, R46, 0x1, 0x1f ;  /* 0x0c201f002e197f89 */ /* 0x000ea200000e0000 */
[----:B------:R-:W-:Y:S01]  /*3af0*/  MUFU.EX2 R28, R28 ;  /* 0x0000001c001c7308 */ /* 0x000fe20000000800 */
[--C-:B------:R-:W-:Y:S01]  /*3b00*/  FFMA.FTZ R179, R60, UR5, -R31.reuse ;  /* 0x000000053cb37c23 */ /* 0x100fe2000801081f */
[--C-:B------:R-:W-:Y:S01]  /*3b10*/  FFMA.FTZ R180, R61, UR5, -R31.reuse ;  /* 0x000000053db47c23 */ /* 0x100fe2000801081f */
[--C-:B------:R-:W-:Y:S01]  /*3b20*/  FFMA.FTZ R168, R64, UR5, -R31.reuse ;  /* 0x0000000540a87c23 */ /* 0x100fe2000801081f */
[--C-:B------:R-:W-:Y:S01]  /*3b30*/  FFMA.FTZ R169, R65, UR5, -R31.reuse ;  /* 0x0000000541a97c23 */ /* 0x100fe2000801081f */
[--C-:B------:R-:W-:Y:S01]  /*3b40*/  FFMA.FTZ R170, R68, UR5, -R31.reuse ;  /* 0x0000000544aa7c23 */ /* 0x100fe2000801081f */
[----:B------:R-:W-:-:S02]  /*3b50*/  FFMA.FTZ R171, R69, UR5, -R31 ;  /* 0x0000000545ab7c23 */ /* 0x000fc4000801081f */
[----:B------:R-:W4:Y:S01]  /*3b60*/  MUFU.EX2 R29, R29 ;  /* 0x0000001d001d7308 */ /* 0x000f220000000800 */
[----:B---3--:R-:W-:-:S07]  /*3b70*/  F2FP.BF16.F32.PACK_AB R200, R35, R24 ;  /* 0x0000001823c8723e */ /* 0x008fce00000010ff */
[----:B------:R-:W3:Y:S01]  /*3b80*/  MUFU.EX2 R32, R32 ;  /* 0x0000002000207308 */ /* 0x000ee20000000800 */
[----:B--2---:R-:W-:-:S07]  /*3b90*/  FMNMX.FTZ R160, R46, R25, !PT ;  /* 0x000000192ea07209 */ /* 0x004fce0007810000 */
[----:B------:R-:W2:Y:S01]  /*3ba0*/  MUFU.EX2 R33, R33 ;  /* 0x0000002100217308 */ /* 0x000ea20000000800 */
        /* <DEDUP_REMOVED lines=17> */
[----:B---3--:R-:W-:Y:S01]  /*3cc0*/  FADD.FTZ R46, R32, R27 ;  /* 0x0000001b202e7221 */ /* 0x008fe20000010000 */
[--C-:B------:R-:W-:Y:S01]  /*3cd0*/  FFMA.FTZ R42, R42, UR5, -R175.reuse ;  /* 0x000000052a2a7c23 */ /* 0x100fe200080108af */
[--C-:B------:R-:W-:Y:S01]  /*3ce0*/  FFMA.FTZ R78, R78, UR5, -R175.reuse ;  /* 0x000000054e4e7c23 */ /* 0x100fe200080108af */
[C---:B--2---:R-:W-:Y:S01]  /*3cf0*/  F2FP.BF16.F32.PACK_AB R152, R33.reuse, R32 ;  /* 0x000000202198723e */ /* 0x044fe200000010ff */
[----:B------:R-:W2:Y:S01]  /*3d00*/  MUFU.EX2 R26, R26 ;  /* 0x0000001a001a7308 */ /* 0x000ea20000000800 */
[----:B------:R-:W-:Y:S01]  /*3d10*/  FADD.FTZ R27, R33, R46 ;  /* 0x0000002e211b7221 */ /* 0x000fe20000010000 */
[--C-:B------:R-:W-:Y:S01]  /*3d20*/  FFMA.FTZ R2, R2, UR5, -R175.reuse ;  /* 0x0000000502027c23 */ /* 0x100fe200080108af */
[--C-:B------:R-:W-:Y:S01]  /*3d30*/  FFMA.FTZ R166, R166, UR5, -R175.reuse ;  /* 0x00000005a6a67c23 */ /* 0x100fe200080108af */
[----:B------:R-:W-:Y:S01]  /*3d40*/  FFMA.FTZ R172, R172, UR5, -R175 ;  /* 0x00000005acac7c23 */ /* 0x000fe200080108af */
[----:B----4-:R-:W-:Y:S01]  /*3d50*/  FADD.FTZ R28, R36, R27 ;  /* 0x0000001b241c7221 */ /* 0x010fe20000010000 */
[--C-:B------:R-:W-:Y:S01]  /*3d60*/  FFMA.FTZ R173, R173, UR5, -R175.reuse ;  /* 0x00000005adad7c23 */ /* 0x100fe200080108af */
[----:B------:R-:W-:Y:S01]  /*3d70*/  FFMA.FTZ R174, R174, UR5, -R175 ;  /* 0x00000005aeae7c23 */ /* 0x000fe200080108af */
[----:B------:R-:W-:Y:S08]  /*3d80*/  MUFU.EX2 R30, R30 ;  /* 0x0000001e001e7308 */ /* 0x000ff00000000800 */
[----:B------:R-:W-:Y:S01]  /*3d90*/  MUFU.EX2 R203, R76 ;  /* 0x0000004c00cb7308 */ /* 0x000fe20000000800 */
[----:B--2---:R-:W-:Y:S01]  /*3da0*/  FADD.FTZ R25, R26, R201 ;  /* 0x000000c91a197221 */ /* 0x004fe20000010000 */
[----:B------:R-:W-:-:S06]  /*3db0*/  F2FP.BF16.F32.PACK_AB R201, R201, R26 ;  /* 0x0000001ac9c9723e */ /* 0x000fcc00000010ff */
[----:B------:R-:W-:Y:S08]  /*3dc0*/  MUFU.EX2 R34, R34 ;  /* 0x0000002200227308 */ /* 0x000ff00000000800 */
[----:B------:R-:W2:Y:S08]  /*3dd0*/  MUFU.EX2 R37, R37 ;  /* 0x0000002500257308 */ /* 0x000eb00000000800 */
[----:B------:R-:W-:Y:S08]  /*3de0*/  MUFU.EX2 R153, R80 ;  /* 0x0000005000997308 */ /* 0x000ff00000000800 */
[----:B------:R-:W3:Y:S01]  /*3df0*/  MUFU.EX2 R40, R40 ;  /* 0x0000002800287308 */ /* 0x000ee20000000800 */
[C---:B--2---:R-:W-:Y:S01]  /*3e00*/  FADD.FTZ R27, R37.reuse, R28 ;  /* 0x0000001c251b7221 */ /* 0x044fe20000010000 */
[----:B------:R-:W-:-:S06]  /*3e10*/  F2FP.BF16.F32.PACK_AB R154, R37, R36 ;  /* 0x00000024259a723e */ /* 0x000fcc00000010ff */
[----:B------:R-:W2:Y:S08]  /*3e20*/  MUFU.EX2 R82, R82 ;  /* 0x0000005200527308 */ /* 0x000eb00000000800 */
[----:B------:R4:W-:Y:S01]  /*3e30*/  MUFU.EX2 R155, R38 ;  /* 0x00000026009b7308 */ /* 0x0009e20000000800 */
[----:B---3--:R-:W-:-:S07]  /*3e40*/  FADD.FTZ R26, R40, R27 ;  /* 0x0000001b281a7221 */ /* 0x008fce0000010000 */
[----:B------:R-:W3:Y:S01]  /*3e50*/  MUFU.EX2 R41, R41 ;  /* 0x0000002900297308 */ /* 0x000ee20000000800 */
[----:B----4-:R-:W-:-:S04]  /*3e60*/  FADD.FTZ R38, R30, R25 ;  /* 0x000000191e267221 */ /* 0x010fc80000010000 */
[C---:B------:R-:W-:Y:S01]  /*3e70*/  FADD.FTZ R25, R203.reuse, R38 ;  /* 0x00000026cb197221 */ /* 0x040fe20000010000 */
[----:B------:R-:W-:Y:S02]  /*3e80*/  F2FP.BF16.F32.PACK_AB R203, R203, R30 ;  /* 0x0000001ecbcb723e */ /* 0x000fe400000010ff */
[----:B------:R-:W4:Y:S01]  /*3e90*/  MUFU.EX2 R44, R44 ;  /* 0x0000002c002c7308 */ /* 0x000f220000000800 */
[----:B------:R-:W-:-:S04]  /*3ea0*/  FADD.FTZ R24, R34, R25 ;  /* 0x0000001922187221 */ /* 0x000fc80000010000 */
[C---:B------:R-:W-:Y:S01]  /*3eb0*/  FADD.FTZ R25, R153.reuse, R24 ;  /* 0x0000001899197221 */ /* 0x040fe20000010000 */
[----:B------:R-:W-:Y:S02]  /*3ec0*/  F2FP.BF16.F32.PACK_AB R153, R153, R34 ;  /* 0x000000229999723e */ /* 0x000fe400000010ff */
[----:B------:R-:W5:Y:S01]  /*3ed0*/  MUFU.EX2 R42, R42 ;  /* 0x0000002a002a7308 */ /* 0x000f620000000800 */
[----:B--2---:R-:W-:Y:S01]  /*3ee0*/  FADD.FTZ R24, R82, R25 ;  /* 0x0000001952187221 */ /* 0x004fe20000010000 */
[C---:B---3--:R-:W-:Y:S01]  /*3ef0*/  FADD.FTZ R27, R41.reuse, R26 ;  /* 0x0000001a291b7221 */ /* 0x048fe20000010000 */
[----:B------:R-:W-:Y:S02]  /*3f00*/  F2FP.BF16.F32.PACK_AB R156, R41, R40 ;  /* 0x00000028299c723e */ /* 0x000fe400000010ff */
[C---:B------:R-:W-:Y:S01]  /*3f10*/  FADD.FTZ R25, R155.reuse, R24 ;  /* 0x000000189b197221 */ /* 0x040fe20000010000 */
[----:B------:R-:W-:Y:S02]  /*3f20*/  F2FP.BF16.F32.PACK_AB R155, R155, R82 ;  /* 0x000000529b9b723e */ /* 0x000fe400000010ff */
[----:B------:R-:W2:Y:S01]  /*3f30*/  MUFU.EX2 R157, R78 ;  /* 0x0000004e009d7308 */ /* 0x000ea20000000800 */
[----:B----4-:R-:W-:-:S07]  /*3f40*/  FADD.FTZ R24, R44, R27 ;  /* 0x0000001b2c187221 */ /* 0x010fce0000010000 */
[----:B------:R-:W3:Y:S01]  /*3f50*/  MUFU.EX2 R45, R45 ;  /* 0x0000002d002d7308 */ /* 0x000ee20000000800 */
[----:B-----5:R-:W-:-:S07]  /*3f60*/  FADD.FTZ R186, R42, R25 ;  /* 0x000000192aba7221 */ /* 0x020fce0000010000 */
[----:B------:R-:W-:Y:S01]  /*3f70*/  MUFU.EX2 R183, R183 ;  /* 0x000000b700b77308 */ /* 0x000fe20000000800 */
[C---:B--2---:R-:W-:Y:S01]  /*3f80*/  FADD.FTZ R186, R157.reuse, R186 ;  /* 0x000000ba9dba7221 */ /* 0x044fe20000010000 */
[----:B------:R-:W-:-:S06]  /*3f90*/  F2FP.BF16.F32.PACK_AB R157, R157, R42 ;  /* 0x0000002a9d9d723e */ /* 0x000fcc00000010ff */
[----:B------:R-:W-:Y:S01]  /*3fa0*/  MUFU.EX2 R181, R181 ;  /* 0x000000b500b57308 */ /* 0x000fe20000000800 */
[C---:B---3--:R-:W-:Y:S01]  /*3fb0*/  FADD.FTZ R185, R45.reuse, R24 ;  /* 0x000000182db97221 */ /* 0x048fe20000010000 */
[----:B------:R-:W-:Y:S02]  /*3fc0*/  F2FP.BF16.F32.PACK_AB R158, R45, R44 ;  /* 0x0000002c2d9e723e */ /* 0x000fe400000010ff */
[----:B-1----:R-:W-:-:S04]  /*3fd0*/  WARPGROUP.ARRIVE ;  /* 0x00000000000079c5 */ /* 0x002fc80000000000 */
[----:B------:R-:W1:Y:S02]  /*3fe0*/  MUFU.EX2 R182, R182 ;  /* 0x000000b600b67308 */ /* 0x000e640000000800 */
[----:B------:R-:W-:Y:S01]  /*3ff0*/  HGMMA.64x256x16.F32.BF16 R24, R200, gdesc[UR8].tnspB, RZ, !UPT, gsb0 ;  /* 0x43e00008c8187df0 */ /* 0x000fe2000c0018ff */
[----:B------:R-:W-:Y:S01]  /*4000*/  UMOV UR10, UR14 ;  /* 0x0000000e000a7c82 */ /* 0x000fe20008000000 */
[----:B------:R-:W-:-:S04]  /*4010*/  UMOV UR11, 0x40000040 ;  /* 0x40000040000b7882 */ /* 0x000fc80000000000 */
        /* <DEDUP_REMOVED lines=14> */
[--C-:B------:R-:W-:Y:S01]  /*4100*/  FFMA.FTZ R152, R159, UR5, -R175.reuse ;  /* 0x000000059f987c23 */ /* 0x100fe200080108af */
[----:B------:R-:W-:Y:S01]  /*4110*/  FFMA.FTZ R153, R161, UR5, -R175 ;  /* 0x00000005a1997c23 */ /* 0x000fe200080108af */
[----:B------:R-:W2:Y:S01]  /*4120*/  MUFU.EX2 R159, R2 ;  /* 0x00000002009f7308 */ /* 0x000ea20000000800 */
[----:B-1----:R-:W-:-:S07]  /*4130*/  F2FP.BF16.F32.PACK_AB R154, R182, R181 ;  /* 0x000000b5b69a723e */ /* 0x002fce00000010ff */
[----:B------:R-:W1:Y:S08]  /*4140*/  MUFU.EX2 R2, R152 ;  /* 0x0000009800027308 */ /* 0x000e700000000800 */
[----:B------:R-:W3:Y:S01]  /*4150*/  MUFU.EX2 R152, R184 ;  /* 0x000000b800987308 */ /* 0x000ee20000000800 */
[----:B--2---:R-:W-:-:S07]  /*4160*/  FADD.FTZ R186, R159, R186 ;  /* 0x000000ba9fba7221 */ /* 0x004fce0000010000 */
[----:B------:R-:W2:Y:S01]  /*4170*/  MUFU.EX2 R153, R153 ;  /* 0x0000009900997308 */ /* 0x000ea20000000800 */
[C---:B-1----:R-:W-:Y:S01]  /*4180*/  F2FP.BF16.F32.PACK_AB R159, R2.reuse, R159 ;  /* 0x0000009f029f723e */ /* 0x042fe200000010ff */
[----:B------:R-:W-:-:S03]  /*4190*/  FADD.FTZ R186, R2, R186 ;  /* 0x000000ba02ba7221 */ /* 0x000fc60000010000 */
[----:B------:R-:W-:Y:S01]  /*41a0*/  WARPGROUP.ARRIVE ;  /* 0x00000000000079c5 */ /* 0x000fe20000000000 */
[----:B---3--:R-:W-:Y:S01]  /*41b0*/  FADD.FTZ R185, R152, R185 ;  /* 0x000000b998b97221 */ /* 0x008fe20000010000 */
[----:B------:R-:W-:-:S04]  /*41c0*/  F2FP.BF16.F32.PACK_AB R152, R183, R152 ;  /* 0x00000098b798723e */ /* 0x000fc800000010ff */
[----:B------:R-:W-:Y:S01]  /*41d0*/  HGMMA.64x256x16.F32.BF16 R24, R156, gdesc[UR8].tnspB, R24, gsb0 ;  /* 0x43e000089c187df0 */ /* 0x000fe20008001818 */
[----:B------:R-:W-:Y:S01]  /*41e0*/  UIADD3 UR10, UR4, 0x180, URZ ;  /* 0x00000180040a7890 */ /* 0x000fe2000fffe03f */
[----:B------:R-:W-:Y:S01]  /*41f0*/  FADD.FTZ R2, R183, R185 ;  /* 0x000000b9b7027221 */ /* 0x000fe20000010000 */
[----:B------:R-:W-:Y:S01]  /*4200*/  UMOV UR11, 0x40000040 ;  /* 0x40000040000b7882 */ /* 0x000fe20000000000 */
[----:B--2---:R-:W-:Y:S02]  /*4210*/  FADD.FTZ R186, R153, R186 ;  /* 0x000000ba99ba7221 */ /* 0x004fe40000010000 */
[----:B------:R-:W-:Y:S02]  /*4220*/  FADD.FTZ R181, R181, R2 ;  /* 0x00000002b5b57221 */ /* 0x000fe40000010000 */
[----:B------:R-:W-:Y:S02]  /*4230*/  MUFU.EX2 R2, R166 ;  /* 0x000000a600027308 */ /* 0x000fe40000000800 */
[----:B------:R-:W-:Y:S01]  /*4240*/  FADD.FTZ R181, R182, R181 ;  /* 0x000000b5b6b57221 */ /* 0x000fe20000010000 */
[----:B------:R-:W-:-:S02]  /*4250*/  WARPGROUP.DEPBAR.LE gsb0, 0x0 ;  /* 0x00008000000079c5 */ /* 0x000fc40000010000 */
[--C-:B------:R-:W-:Y:S01]  /*4260*/  FFMA.FTZ R156, R163, UR5, -R175.reuse ;  /* 0x00000005a39c7c23 */ /* 0x100fe200080108af */
[--C-:B------:R-:W-:Y:S01]  /*4270*/  FFMA.FTZ R157, R165, UR5, -R175.reuse ;  /* 0x00000005a59d7c23 */ /* 0x100fe200080108af */
[--C-:B------:R-:W-:Y:S01]  /*4280*/  FFMA.FTZ R158, R167, UR5, -R175.reuse ;  /* 0x00000005a79e7c23 */ /* 0x100fe200080108af */
[----:B------:R-:W-:-:S03]  /*4290*/  FFMA.FTZ R159, R164, UR5, -R175 ;  /* 0x00000005a49f7c23 */ /* 0x000fc600080108af */
[----:B------:R-:W1:Y:S08]  /*42a0*/  MUFU.EX2 R156, R156 ;  /* 0x0000009c009c7308 */ /* 0x000e700000000800 */
[----:B------:R-:W2:Y:S08]  /*42b0*/  MUFU.EX2 R157, R157 ;  /* 0x0000009d009d7308 */ /* 0x000eb00000000800 */
[----:B------:R-:W3:Y:S01]  /*42c0*/  MUFU.EX2 R158, R158 ;  /* 0x0000009e009e7308 */ /* 0x000ee20000000800 */
[C---:B-1----:R-:W-:Y:S01]  /*42d0*/  F2FP.BF16.F32.PACK_AB R153, R156.reuse, R153 ;  /* 0x000000999c99723e */ /* 0x042fe200000010ff */
[----:B------:R-:W-:-:S06]  /*42e0*/  FADD.FTZ R186, R156, R186 ;  /* 0x000000ba9cba7221 */ /* 0x000fcc0000010000 */
[----:B------:R-:W1:Y:S01]  /*42f0*/  MUFU.EX2 R159, R159 ;  /* 0x0000009f009f7308 */ /* 0x000e620000000800 */
[----:B--2---:R-:W-:Y:S01]  /*4300*/  FADD.FTZ R186, R157, R186 ;  /* 0x000000ba9dba7221 */ /* 0x004fe20000010000 */
[----:B---3--:R-:W-:-:S03]  /*4310*/  F2FP.BF16.F32.PACK_AB R155, R158, R157 ;  /* 0x0000009d9e9b723e */ /* 0x008fc600000010ff */
[----:B------:R-:W-:Y:S01]  /*4320*/  FADD.FTZ R156, R158, R186 ;  /* 0x000000ba9e9c7221 */ /* 0x000fe20000010000 */
[----:B------:R-:W-:-:S06]  /*4330*/  WARPGROUP.ARRIVE ;  /* 0x00000000000079c5 */ /* 0x000fcc0000000000 */
[----:B------:R-:W-:Y:S01]  /*4340*/  HGMMA.64x256x16.F32.BF16 R24, R152, gdesc[UR8].tnspB, R24, gsb0 ;  /* 0x43e0000898187df0 */ /* 0x000fe20008001818 */
[----:B------:R-:W-:Y:S01]  /*4350*/  UIADD3 UR10, UR4, 0x200, URZ ;  /* 0x00000200040a7890 */ /* 0x000fe2000fffe03f */
[----:B------:R-:W-:Y:S01]  /*4360*/  UMOV UR11, 0x40000040 ;  /* 0x40000040000b7882 */ /* 0x000fe20000000000 */
[----:B------:R-:W-:Y:S01]  /*4370*/  UIADD3 UR4, UR4, 0x280, URZ ;  /* 0x0000028004047890 */ /* 0x000fe2000fffe03f */
[----:B------:R-:W-:Y:S02]  /*4380*/  WARPGROUP.DEPBAR.LE gsb0, 0x0 ;  /* 0x00008000000079c5 */ /* 0x000fe40000010000 */
[--C-:B------:R-:W-:Y:S01]  /*4390*/  FFMA.FTZ R153, R3, UR5, -R175.reuse ;  /* 0x0000000503997c23 */ /* 0x100fe200080108af */
[--C-:B------:R-:W-:Y:S01]  /*43a0*/  FFMA.FTZ R3, R162, UR5, -R175.reuse ;  /* 0x00000005a2037c23 */ /* 0x100fe200080108af */
[----:B------:R-:W2:Y:S01]  /*43b0*/  MUFU.EX2 R152, R177 ;  /* 0x000000b100987308 */ /* 0x000ea20000000800 */
[----:B------:R-:W-:Y:S01]  /*43c0*/  F2FP.BF16.F32.PACK_AB R154, R180, R179 ;  /* 0x000000b3b49a723e */ /* 0x000fe200000010ff */
[----:B------:R-:W-:Y:S01]  /*43d0*/  FFMA.FTZ R175, R176, UR5, -R175 ;  /* 0x00000005b0af7c23 */ /* 0x000fe200080108af */
[----:B-1----:R-:W-:-:S05]  /*43e0*/  F2FP.BF16.F32.PACK_AB R155, R2, R159 ;  /* 0x0000009f029b723e */ /* 0x002fca00000010ff */
[----:B------:R-:W1:Y:S08]  /*43f0*/  MUFU.EX2 R153, R153 ;  /* 0x0000009900997308 */ /* 0x000e700000000800 */
[----:B------:R-:W3:Y:S01]  /*4400*/  MUFU.EX2 R3, R3 ;  /* 0x0000000300037308 */ /* 0x000ee20000000800 */
[----:B--2---:R-:W-:Y:S01]  /*4410*/  FADD.FTZ R181, R152, R181 ;  /* 0x000000b598b57221 */ /* 0x004fe20000010000 */
[----:B------:R-:W-:-:S03]  /*4420*/  F2FP.BF16.F32.PACK_AB R152, R178, R152 ;  /* 0x00000098b298723e */ /* 0x000fc600000010ff */
[----:B------:R-:W-:-:S03]  /*4430*/  FADD.FTZ R181, R178, R181 ;  /* 0x000000b5b2b57221 */ /* 0x000fc60000010000 */
[----:B------:R-:W2:Y:S01]  /*4440*/  MUFU.EX2 R175, R175 ;  /* 0x000000af00af7308 */ /* 0x000ea20000000800 */
[----:B-1----:R-:W-:Y:S01]  /*4450*/  FADD.FTZ R156, R153, R156 ;  /* 0x0000009c999c7221 */ /* 0x002fe20000010000 */
[----:B------:R-:W-:-:S04]  /*4460*/  FADD.FTZ R181, R179, R181 ;  /* 0x000000b5b3b57221 */ /* 0x000fc80000010000 */
[----:B------:R-:W-:Y:S01]  /*4470*/  FADD.FTZ R181, R180, R181 ;  /* 0x000000b5b4b57221 */ /* 0x000fe20000010000 */
[C---:B---3--:R-:W-:Y:S01]  /*4480*/  F2FP.BF16.F32.PACK_AB R153, R3.reuse, R153 ;  /* 0x000000990399723e */ /* 0x048fe200000010ff */
[----:B------:R-:W-:-:S03]  /*4490*/  FADD.FTZ R156, R3, R156 ;  /* 0x0000009c039c7221 */ /* 0x000fc60000010000 */
[----:B------:R-:W-:Y:S01]  /*44a0*/  WARPGROUP.ARRIVE ;  /* 0x00000000000079c5 */ /* 0x000fe20000000000 */
[----:B------:R-:W-:-:S04]  /*44b0*/  FADD.FTZ R156, R159, R156 ;  /* 0x0000009c9f9c7221 */ /* 0x000fc80000010000 */
[----:B------:R-:W-:Y:S01]  /*44c0*/  FADD.FTZ R3, R2, R156 ;  /* 0x0000009c02037221 */ /* 0x000fe20000010000 */
[----:B------:R-:W-:Y:S01]  /*44d0*/  HGMMA.64x256x16.F32.BF16 R24, R152, gdesc[UR8].tnspB, R24, gsb0 ;  /* 0x43e0000898187df0 */ /* 0x000fe20008001818 */
[----:B------:R-:W-:Y:S01]  /*44e0*/  UMOV UR10, UR4 ;  /* 0x00000004000a7c82 */ /* 0x000fe20008000000 */
[----:B------:R-:W-:Y:S01]  /*44f0*/  UMOV UR11, 0x40000040 ;  /* 0x40000040000b7882 */ /* 0x000fe20000000000 */
[----:B------:R-:W-:Y:S02]  /*4500*/  WARPGROUP.DEPBAR.LE gsb0, 0x0 ;  /* 0x00008000000079c5 */ /* 0x000fe40000010000 */
[----:B------:R-:W1:Y:S01]  /*4510*/  MUFU.EX2 R152, R168 ;  /* 0x000000a800987308 */ /* 0x000e620000000800 */
[----:B------:R-:W-:Y:S02]  /*4520*/  F2FP.BF16.F32.PACK_AB R154, R171, R170 ;  /* 0x000000aaab9a723e */ /* 0x000fe400000010ff */
[----:B--2---:R-:W-:-:S05]  /*4530*/  F2FP.BF16.F32.PACK_AB R155, R175, R174 ;  /* 0x000000aeaf9b723e */ /* 0x004fca00000010ff */
[----:B------:R-:W2:Y:S01]  /*4540*/  MUFU.EX2 R153, R172 ;  /* 0x000000ac00997308 */ /* 0x000ea20000000800 */
[----:B-1----:R-:W-:Y:S01]  /*4550*/  FADD.FTZ R2, R152, R181 ;  /* 0x000000b598027221 */ /* 0x002fe20000010000 */
[----:B------:R-:W-:-:S03]  /*4560*/  F2FP.BF16.F32.PACK_AB R152, R169, R152 ;  /* 0x00000098a998723e */ /* 0x000fc600000010ff */
[----:B------:R-:W-:Y:S01]  /*4570*/  FADD.FTZ R2, R169, R2 ;  /* 0x00000002a9027221 */ /* 0x000fe20000010000 */
[----:B--2---:R-:W-:Y:S01]  /*4580*/  FADD.FTZ R3, R153, R3 ;  /* 0x0000000399037221 */ /* 0x004fe20000010000 */
[C---:B------:R-:W-:Y:S02]  /*4590*/  F2FP.BF16.F32.PACK_AB R153, R173.reuse, R153 ;  /* 0x00000099ad99723e */ /* 0x040fe400000010ff */
[----:B------:R-:W-:Y:S01]  /*45a0*/  FADD.FTZ R2, R170, R2 ;  /* 0x00000002aa027221 */ /* 0x000fe20000010000 */
[----:B------:R-:W-:Y:S01]  /*45b0*/  FADD.FTZ R3, R173, R3 ;  /* 0x00000003ad037221 */ /* 0x000fe20000010000 */
[----:B------:R-:W-:Y:S02]  /*45c0*/  WARPGROUP.ARRIVE ;  /* 0x00000000000079c5 */ /* 0x000fe40000000000 */
[----:B------:R-:W-:Y:S01]  /*45d0*/  FADD.FTZ R2, R171, R2 ;  /* 0x00000002ab027221 */ /* 0x000fe20000010000 */
[----:B------:R-:W-:-:S03]  /*45e0*/  FADD.FTZ R174, R174, R3 ;  /* 0x00000003aeae7221 */ /* 0x000fc60000010000 */
[----:B------:R-:W-:Y:S01]  /*45f0*/  HGMMA.64x256x16.F32.BF16 R24, R152, gdesc[UR8].tnspB, R24, gsb0 ;  /* 0x43e0000898187df0 */ /* 0x000fe20008001818 */
[----:B------:R-:W-:Y:S02]  /*4600*/  FADD.FTZ R3, R175, R174 ;  /* 0x000000aeaf037221 */ /* 0x000fe40000010000 */
[----:B------:R-:W-:Y:S02]  /*4610*/  WARPGROUP.DEPBAR.LE gsb0, 0x0 ;  /* 0x00008000000079c5 */ /* 0x000fe40000010000 */
[----:B------:R-:W-:Y:S05]  /*4620*/  @!P0 BRA `(.L_x_14804) ;  /* 0x0000000000048947 */ /* 0x000fea0003800000 */
[----:B------:R-:W-:Y:S01]  /*4630*/  BPT.TRAP 0x1 ;  /* 0x000000040000795c */ /* 0x000fe20000300000 */
.L_x_14804:
[----:B------:R-:W1:Y:S01]  /*4640*/  @P6 LDC R153, c[0x0][0x44c] ;  /* 0x00011300ff996b82 */ /* 0x000e620000000800 */
[----:B------:R-:W-:Y:S01]  /*4650*/  R2UR UR4, R206 ;  /* 0x00000000ce0472ca */ /* 0x000fe200000e0000 */
[----:B------:R-:W-:Y:S01]  /*4660*/  VIADD R208, R208, 0xfffffffe ;  /* 0xfffffffed0d07836 */ /* 0x000fe20000000000 */
[----:B------:R-:W-:Y:S01]  /*4670*/  R2UR UR10, R209 ;  /* 0x00000000d10a72ca */ /* 0x000fe200000e0000 */
[----:B------:R-:W-:-:S04]  /*4680*/  UIADD3 UR6, UR6, 0x32460, URZ ;  /* 0x0003246006067890 */ /* 0x000fc8000fffe03f */
[----:B------:R-:W2:Y:S06]  /*4690*/  @P6 LDC R154, c[0x0][0x450] ;  /* 0x00011400ff9a6b82 */ /* 0x000eac0000000800 */
[----:B------:R-:W-:Y:S02]  /*46a0*/  IMAD.U32 R152, RZ, RZ, UR4 ;  /* 0x00000004ff987e24 */ /* 0x000fe4000f8e00ff */
[----:B-1----:R-:W-:Y:S01]  /*46b0*/  @P6 IMAD.HI.U32 R153, R153, UR4, RZ ;  /* 0x0000000499996c27 */ /* 0x002fe2000f8e00ff */
[----:B------:R-:W1:Y:S04]  /*46c0*/  S2UR UR4, SR_CgaCtaId ;  /* 0x00000000000479c3 */ /* 0x000e680000008800 */
[----:B--2---:R-:W-:-:S04]  /*46d0*/  @P6 SHF.R.U32.HI R152, RZ, R154, R153 ;  /* 0x0000009aff986219 */ /* 0x004fc80000011699 */
[----:B------:R-:W-:-:S05]  /*46e0*/  IADD3 R152, R152, R205, -R204 ;  /* 0x000000cd98987210 */ /* 0x000fca0007ffe8cc */
[----:B------:R-:W-:-:S05]  /*46f0*/  IMAD.HI R152, R152, 0x2aaaaaab, RZ ;  /* 0x2aaaaaab98987827 */ /* 0x000fca00078e02ff */
[----:B------:R-:W-:Y:S01]  /*4700*/  SHF.R.U32.HI R153, RZ, 0x1f, R152 ;  /* 0x0000001fff997819 */ /* 0x000fe20000011698 */
[----:B-1----:R-:W-:-:S03]  /*4710*/  UPRMT UR6, UR4, 0x654, UR6 ;  /* 0x0000065404067896 */ /* 0x002fc60008000006 */
[----:B------:R-:W-:-:S04]  /*4720*/  LEA.HI.SX32 R153, R152, R153, 0x1c ;  /* 0x0000009998997211 */ /* 0x000fc800078fe2ff */
[----:B------:R-:W-:Y:S02]  /*4730*/  R2UR UR54, R153 ;  /* 0x00000000993672ca */ /* 0x000fe400000e0000 */
[----:B------:R-:W-:Y:S11]  /*4740*/  SYNCS.ARRIVE.TRANS64.RED.A1T0 RZ, [UR6], RZ ;  /* 0x000000ffffff79a7 */ /* 0x000ff60008100406 */
[----:B------:R-:W-:-:S04]  /*4750*/  UISETP.LT.AND UP0, UPT, UR10, UR54, UPT ;  /* 0x000000360a00728c */ /* 0x000fc8000bf01270 */
[----:B------:R-:W-:-:S06]  /*4760*/  USEL UR54, UR10, UR54, !UP0 ;  /* 0x000000360a367287 */ /* 0x000fcc000c000000 */
[----:B------:R-:W-:-:S13]  /*4770*/  ISETP.GE.AND P1, PT, R208, UR54, PT ;  /* 0x00000036d0007c0c */ /* 0x000fda000bf26270 */
[----:B------:R-:W-:Y:S05]  /*4780*/  @!P1 BRA `(.L_x_14805) ;  /* 0x0000002800d49947 */ /* 0x000fea0003800000 */
[----:B------:R-:W-:Y:S02]  /*4790*/  IMAD.MOV.U32 R201, RZ, RZ, R160 ;  /* 0x000000ffffc97224 */ /* 0x000fe400078e00a0 */
[----:B------:R-:W-:-:S07]  /*47a0*/  IMAD.MOV.U32 R200, RZ, RZ, R207 ;  /* 0x000000ffffc87224 */ /* 0x000fce00078e00cf */
.L_x_14816:
        /* <DEDUP_REMOVED lines=8> */
.L_x_14806:
        /* <DEDUP_REMOVED lines=9> */
.L_x_14807:
[----:B-1----:R-:W-:Y:S05]  /*48c0*/  @P1 BRA `(.L_x_14808) ;  /* 0x0000000000081947 */ /* 0x002fea0003800000 */
[----:B------:R-:W1:Y:S02]  /*48d0*/  SYNCS.PHASECHK.TRANS64.TRYWAIT P1, [UR4+0x32430], R0 ;  /* 0x03243000ff0075a7 */ /* 0x000e640008020144 */
[----:B-1----:R-:W-:Y:S05]  /*48e0*/  @!P1 BRA `(.L_x_14809) ;  /* 0x0000011000049947 */ /* 0x002fea0003800000 */
.L_x_14808:
        /* <DEDUP_REMOVED lines=31> */
.L_x_14810:
[----:B------:R1:W2:Y:S01]  /*4ae0*/  SYNCS.PHASECHK.TRANS64.TRYWAIT P1, [UR4+0x32450], R0 ;  /* 0x03245000ff0075a7 */ /* 0x0002a20008020144 */
[----:B------:R-:W-:Y:S05]  /*4af0*/  @!P0 BRA `(.L_x_14811) ;  /* 0x0000000000048947 */ /* 0x000fea0003800000 */
[----:B------:R-:W-:Y:S01]  /*4b00*/  BPT.TRAP 0x1 ;  /* 0x000000040000795c */ /* 0x000fe20000300000 */
.L_x_14811:
[----:B--2---:R-:W-:Y:S05]  /*4b10*/  @P1 BRA `(.L_x_14812) ;  /* 0x0000000000081947 */ /* 0x004fea0003800000 */
[----:B------:R-:W2:Y:S02]  /*4b20*/  SYNCS.PHASECHK.TRANS64.TRYWAIT P1, [UR4+0x32450], R0 ;  /* 0x03245000ff0075a7 */ /* 0x000ea40008020144 */
[----:B--2---:R-:W-:Y:S05]  /*4b30*/  @!P1 BRA `(.L_x_14813) ;  /* 0x0000010c00889947 */ /* 0x004fea0003800000 */
.L_x_14812:
[----:B------:R-:W-:Y:S01]  /*4b40*/  R2UR UR48, R12 ;  /* 0x000000000c3072ca */ /* 0x000fe200000e0000 */
[----:B------:R-:W-:Y:S01]  /*4b50*/  UIMAD UR5, UR6, 0xc00, UR60 ;  /* 0x00000c00060578a4 */ /* 0x000fe2000f8e023c */
[----:B------:R-:W-:Y:S01]  /*4b60*/  R2UR UR49, R13 ;  /* 0x000000000d3172ca */ /* 0x000fe200000e0000 */
[----:B------:R-:W-:Y:S01]  /*4b70*/  WARPGROUP.ARRIVE ;  /* 0x00000000000079c5 */ /* 0x000fe20000000000 */
[----:B------:R-:W-:Y:S01]  /*4b80*/  UMOV UR51, 0x40000040 ;  /* 0x4000004000337882 */ /* 0x000fe20000000000 */
[----:B------:R-:W-:-:S04]  /*4b90*/  UIADD3 UR10, UR5, 0x304, URZ ;  /* 0x00000304050a7890 */ /* 0x000fc8000fffe03f */
[----:B------:R-:W3:Y:S01]  /*4ba0*/  S2R R222, SR_TID.X ;  /* 0x0000000000de7919 */ /* 0x000ee20000002100 */
        /* <DEDUP_REMOVED lines=23> */
[----:B---3--:R-:W-:-:S04]  /*4d20*/  SHF.R.U32.HI R222, RZ, 0x7, R222 ;  /* 0x00000007ffde7819 */ /* 0x008fc800000116de */
[----:B012---:R-:W-:Y:S01]  /*4d30*/  IADD3 R0, -R222, 0xb, RZ ;  /* 0x0000000bde007810 */ /* 0x007fe20007ffe1ff */
        /* <DEDUP_REMOVED lines=25> */
[----:B------:R-:W-:Y:S01]  /*4ed0*/  UMOV UR51, 0x40000040 ;  /* 0x4000004000337882 */ /* 0x000fe20000000000 */
[----:B------:R-:W-:Y:S01]  /*4ee0*/  UMOV UR48, UR52 ;  /* 0x0000003400307c82 */ /* 0x000fe20008000000 */
[----:B------:R-:W-:Y:S01]  /*4ef0*/  UMOV UR49, UR53 ;  /* 0x0000003500317c82 */ /* 0x000fe20008000000 */
[----:B------:R-:W-:Y:S02]  /*4f00*/  WARPGROUP.DEPBAR.LE gsb0, 0x0 ;  /* 0x00008000000079c5 */ /* 0x000fe40000010000 */
[----:B------:R-:W-:-:S06]  /*4f10*/  WARPGROUP.ARRIVE ;  /* 0x00000000000079c5 */ /* 0x000fcc0000000000 */
[----:B------:R-:W-:Y:S01]  /*4f20*/  HGMMA.64x96x16.F32.BF16 R152, gdesc[UR48], R152, gsb0 ;  /* 0x01600000309879f0 */ /* 0x000fe20008001898 */
[----:B------:R-:W-:Y:S01]  /*4f30*/  UIADD3 UR50, UR5, 0x906, URZ ;  /* 0x0000090605327890 */ /* 0x000fe2000fffe03f */
[----:B------:R-:W-:Y:S01]  /*4f40*/  UMOV UR51, 0x40000040 ;  /* 0x4000004000337882 */ /* 0x000fe20000000000 */
[----:B------:R-:W-:Y:S01]  /*4f50*/  UMOV UR48, UR56 ;  /* 0x0000003800307c82 */ /* 0x000fe20008000000 */
        /* <DEDUP_REMOVED lines=35> */
.L_x_14814:
[----:B------:R-:W1:Y:S01]  /*5190*/  LDC R202, c[0x0][0x448] ;  /* 0x00011200ffca7b82 */ /* 0x000e620000000800 */
[----:B------:R-:W-:Y:S01]  /*51a0*/  R2UR UR5, R206 ;  /* 0x00000000ce0572ca */ /* 0x000fe200000e0000 */
[----:B------:R-:W-:Y:S01]  /*51b0*/  UIADD3 UR10, UR4, 0x32440, URZ ;  /* 0x00032440040a7890 */ /* 0x000fe2000fffe03f */
[----:B------:R-:W-:Y:S01]  /*51c0*/  LOP3.LUT R16, R16, 0xfffbffff, RZ, 0xc0, !PT ;  /* 0xfffbffff10107812 */ /* 0x000fe200078ec0ff */
[----:B------:R-:W-:Y:S02]  /*51d0*/  UIMAD UR6, UR6, 0xc00, UR7 ;  /* 0x00000c00060678a4 */ /* 0x000fe4000f8e0207 */
[----:B------:R-:W-:Y:S01]  /*51e0*/  UPRMT UR10, UR55, 0x654, UR10 ;  /* 0x00000654370a7896 */ /* 0x000fe2000800000a */
[----:B------:R-:W-:Y:S01]  /*51f0*/  @P0 LOP3.LUT R16, R16, 0x40000, RZ, 0xfc, !PT ;  /* 0x0004000010100812 */ /* 0x000fe200078efcff */
[----:B------:R-:W-:-:S03]  /*5200*/  UMOV UR11, 0x40000040 ;  /* 0x40000040000b7882 */ /* 0x000fc60000000000 */
[----:B------:R-:W-:-:S03]  /*5210*/  LOP3.LUT R16, R16, 0xfff7ffff, RZ, 0xc0, !PT ;  /* 0xfff7ffff10107812 */ /* 0x000fc600078ec0ff */
[----:B------:R-:W-:Y:S01]  /*5220*/  VIADD R207, R210, UR5 ;  /* 0x00000005d2cf7c36 */ /* 0x000fe20008000000 */
[----:B------:R-:W-:Y:S01]  /*5230*/  ULDC UR5, c[0x0][0xa80] ;  /* 0x0002a00000057ab9 */ /* 0x000fe20000000800 */
[----:B------:R-:W-:Y:S01]  /*5240*/  SYNCS.ARRIVE.TRANS64.RED.A1T0 RZ, [UR10], RZ ;  /* 0x000000ffffff79a7 */ /* 0x000fe2000810040a */
[----:B------:R-:W-:Y:S01]  /*5250*/  UMOV UR10, UR6 ;  /* 0x00000006000a7c82 */ /* 0x000fe20008000000 */
[----:B-1----:R-:W-:-:S13]  /*5260*/  ISETP.NE.AND P1, PT, R202, 0x1, PT ;  /* 0x00000001ca00780c */ /* 0x002fda0003f25270 */
[----:B------:R-:W1:Y:S08]  /*5270*/  @P1 LDC R203, c[0x0][0x44c] ;  /* 0x00011300ffcb1b82 */ /* 0x000e700000000800 */
[----:B------:R-:W2:Y:S01]  /*5280*/  @P1 LDC R202, c[0x0][0x450] ;  /* 0x00011400ffca1b82 */ /* 0x000ea20000000800 */
[----:B-1----:R-:W-:-:S05]  /*5290*/  @P1 IMAD.HI.U32 R203, R207, R203, RZ ;  /* 0x000000cbcfcb1227 */ /* 0x002fca00078e00ff */
[----:B--2---:R-:W-:Y:S01]  /*52a0*/  @P1 SHF.R.U32.HI R207, RZ, R202, R203 ;  /* 0x000000caffcf1219 */ /* 0x004fe200000116cb */
[----:B------:R-:W-:-:S04]  /*52b0*/  IMAD R203, R208, -0x60, RZ ;  /* 0xffffffa0d0cb7824 */ /* 0x000fc800078e02ff */
[----:B------:R-:W1:Y:S01]  /*52c0*/  SHFL.IDX PT, R202, R207, RZ, 0x1c1f ;  /* 0x001c1fffcfca7589 */ /* 0x000e6200000e0000 */
[----:B------:R-:W-:-:S03]  /*52d0*/  IADD3 R203, -R17, 0x1, R203 ;  /* 0x0000000111cb7810 */ /* 0x000fc60007ffe1cb */
[----:B------:R-:W2:Y:S01]  /*52e0*/  SHFL.IDX PT, R207, R207, 0x1, 0x1c1f ;  /* 0x003c1f00cfcf7f89 */ /* 0x000ea200000e0000 */
[----:B------:R-:W-:-:S05]  /*52f0*/  IADD3 R203, -R204, R203, R205 ;  /* 0x000000cbcccb7210 */ /* 0x000fca0007ffe1cd */
        /* <DEDUP_REMOVED lines=8> */
[----:B------:R-:W-:Y:S02]  /*5380*/  FMNMX.FTZ R153, R154, R201, !PT ;  /* 0x000000c99a997209 */ /* 0x000fe40007810000 */
[----:B------:R-:W-:Y:S02]  /*5390*/  FSEL R155, R155, -INF , P6 ;  /* 0xff8000009b9b7808 */ /* 0x000fe40003000000 */
[----:B------:R-:W-:Y:S02]  /*53a0*/  ISETP.GT.AND P6, PT, R207, 0x8, PT ;  /* 0x00000008cf00780c */ /* 0x000fe40003fc4270 */
[----:B------:R-:W-:Y:S02]  /*53b0*/  FMNMX.FTZ R153, R155, R153, !PT ;  /* 0x000000999b997209 */ /* 0x000fe40007810000 */
        /* <DEDUP_REMOVED lines=67> */
[----:B------:R-:W-:-:S02]  /*57f0*/  FSEL R156, R160, -INF , P1 ;  /* 0xff800000a09c7808 */ /* 0x000fc40000800000 */
[----:B------:R-:W1:Y:S01]  /*5800*/  SHFL.BFLY PT, R160, R153, 0x2, 0x1f ;  /* 0x0c401f0099a07f89 */ /* 0x000e6200000e0000 */
[C---:B------:R-:W-:Y:S02]  /*5810*/  ISETP.GT.AND P5, PT, R202.reuse, RZ, PT ;  /* 0x000000ffca00720c */ /* 0x040fe40003fa4270 */
[----:B------:R-:W-:Y:S02]  /*5820*/  ISETP.GT.AND P2, PT, R202, 0x9, PT ;  /* 0x00000009ca00780c */ /* 0x000fe40003f44270 */
[----:B------:R-:W-:Y:S02]  /*5830*/  FSEL R152, R152, -INF , P5 ;  /* 0xff80000098987808 */ /* 0x000fe40002800000 */
[----:B------:R-:W-:Y:S02]  /*5840*/  FSEL R157, R157, -INF , P2 ;  /* 0xff8000009d9d7808 */ /* 0x000fe40001000000 */
[C---:B------:R-:W-:Y:S02]  /*5850*/  ISETP.GT.AND P5, PT, R202.reuse, 0x11, PT ;  /* 0x00000011ca00780c */ /* 0x040fe40003fa4270 */
[----:B------:R-:W-:-:S02]  /*5860*/  ISETP.GT.AND P4, PT, R202, 0x18, PT ;  /* 0x00000018ca00780c */ /* 0x000fc40003f84270 */
[----:B------:R-:W-:Y:S02]  /*5870*/  FSEL R161, R161, -INF , P5 ;  /* 0xff800000a1a17808 */ /* 0x000fe40002800000 */
[----:B------:R-:W-:Y:S02]  /*5880*/  ISETP.GT.AND P3, PT, R202, 0x19, PT ;  /* 0x00000019ca00780c */ /* 0x000fe40003f64270 */
[----:B------:R-:W-:Y:S02]  /*5890*/  FSEL R164, R164, -INF , P4 ;  /* 0xff800000a4a47808 */ /* 0x000fe40002000000 */
[C---:B------:R-:W-:Y:S02]  /*58a0*/  ISETP.GT.AND P2, PT, R202.reuse, 0x20, PT ;  /* 0x00000020ca00780c */ /* 0x040fe40003f44270 */
[----:B------:R-:W-:Y:S02]  /*58b0*/  FSEL R165, R165, -INF , P3 ;  /* 0xff800000a5a57808 */ /* 0x000fe40001800000 */
[----:B------:R-:W-:-:S02]  /*58c0*/  ISETP.GT.AND P1, PT, R202, 0x21, PT ;  /* 0x00000021ca00780c */ /* 0x000fc40003f24270 */
[----:B-1----:R-:W-:Y:S02]  /*58d0*/  FMNMX.FTZ R160, R153, R160, !PT ;  /* 0x000000a099a07209 */ /* 0x002fe40007810000 */
[----:B------:R-:W-:Y:S02]  /*58e0*/  FSEL R168, R168, -INF , P2 ;  /* 0xff800000a8a87808 */ /* 0x000fe40001000000 */
[C---:B------:R-:W-:Y:S01]  /*58f0*/  ISETP.GT.AND P0, PT, R202.reuse, 0x41, PT ;  /* 0x00000041ca00780c */ /* 0x040fe20003f04270 */
[----:B------:R-:W1:Y:S01]  /*5900*/  SHFL.BFLY PT, R153, R160, 0x1, 0x1f ;  /* 0x0c201f00a0997f89 */ /* 0x000e6200000e0000 */
[C---:B------:R-:W-:Y:S02]  /*5910*/  ISETP.GT.AND P5, PT, R202.reuse, 0x28, PT ;  /* 0x00000028ca00780c */ /* 0x040fe40003fa4270 */
[----:B------:R-:W-:Y:S02]  /*5920*/  FSEL R169, R169, -INF , P1 ;  /* 0xff800000a9a97808 */ /* 0x000fe40000800000 */
[----:B------:R-:W-:-:S02]  /*5930*/  ISETP.GT.AND P4, PT, R202, 0x29, PT ;  /* 0x00000029ca00780c */ /* 0x000fc40003f84270 */
[----:B------:R-:W-:Y:S02]  /*5940*/  FSEL R172, R172, -INF , P5 ;  /* 0xff800000acac7808 */ /* 0x000fe40002800000 */
[C---:B------:R-:W-:Y:S02]  /*5950*/  ISETP.GT.AND P5, PT, R202.reuse, 0x49, PT ;  /* 0x00000049ca00780c */ /* 0x040fe40003fa4270 */
[----:B------:R-:W-:Y:S02]  /*5960*/  ISETP.GT.AND P3, PT, R202, 0x30, PT ;  /* 0x00000030ca00780c */ /* 0x000fe40003f64270 */
[----:B------:R-:W-:Y:S02]  /*5970*/  FSEL R173, R173, -INF , P4 ;  /* 0xff800000adad7808 */ /* 0x000fe40002000000 */
[----:B------:R-:W-:Y:S02]  /*5980*/  @P0 LOP3.LUT R16, R16, 0x80000, RZ, 0xfc, !PT ;  /* 0x0008000010100812 */ /* 0x000fe400078efcff */
[----:B------:R-:W-:-:S02]  /*5990*/  ISETP.GT.AND P2, PT, R202, 0x31, PT ;  /* 0x00000031ca00780c */ /* 0x000fc40003f44270 */
[----:B------:R-:W-:Y:S02]  /*59a0*/  FSEL R176, R176, -INF , P3 ;  /* 0xff800000b0b07808 */ /* 0x000fe40001800000 */
[----:B------:R-:W-:Y:S02]  /*59b0*/  LOP3.LUT R16, R16, 0xffefffff, RZ, 0xc0, !PT ;  /* 0xffefffff10107812 */ /* 0x000fe400078ec0ff */
[----:B------:R-:W-:Y:S02]  /*59c0*/  ISETP.GT.AND P1, PT, R202, 0x38, PT ;  /* 0x00000038ca00780c */ /* 0x000fe40003f24270 */
[----:B-1----:R-:W-:Y:S02]  /*59d0*/  FMNMX.FTZ R160, R160, R153, !PT ;  /* 0x00000099a0a07209 */ /* 0x002fe40007810000 */
[----:B------:R-:W-:Y:S02]  /*59e0*/  FSEL R177, R177, -INF , P2 ;  /* 0xff800000b1b17808 */ /* 0x000fe40001000000 */
[----:B------:R-:W-:-:S02]  /*59f0*/  FSETP.NEU.FTZ.AND P6, PT, R160, -INF , PT ;  /* 0xff800000a000780b */ /* 0x000fc40003fdd000 */
[----:B------:R-:W-:Y:S02]  /*5a00*/  @P5 LOP3.LUT R16, R16, 0x100000, RZ, 0xfc, !PT ;  /* 0x0010000010105812 */ /* 0x000fe400078efcff */
[----:B------:R-:W-:Y:S02]  /*5a10*/  FSEL R153, R160, RZ, P6 ;  /* 0x000000ffa0997208 */ /* 0x000fe40003000000 */
[----:B------:R-:W-:Y:S02]  /*5a20*/  FSEL R180, R180, -INF , P1 ;  /* 0xff800000b4b47808 */ /* 0x000fe40000800000 */
[----:B------:R-:W-:Y:S01]  /*5a30*/  ISETP.GT.AND P5, PT, R202, 0x39, PT ;  /* 0x00000039ca00780c */ /* 0x000fe20003fa4270 */
[----:B------:R-:W-:Y:S01]  /*5a40*/  FADD.FTZ R201, -R153, R201 ;  /* 0x000000c999c97221 */ /* 0x000fe20000010100 */
[----:B------:R-:W-:Y:S01]  /*5a50*/  FMUL.FTZ R153, R160, UR5 ;  /* 0x00000005a0997c20 */ /* 0x000fe20008410000 */
[----:B------:R-:W-:Y:S02]  /*5a60*/  ISETP.GT.AND P0, PT, R202, 0x40, PT ;  /* 0x00000040ca00780c */ /* 0x000fe40003f04270 */
[----:B------:R-:W-:-:S02]  /*5a70*/  FSEL R181, R181, -INF , P5 ;  /* 0xff800000b5b57808 */ /* 0x000fc40002800000 */
[----:B------:R-:W-:Y:S02]  /*5a80*/  FSEL R153, R153, RZ, P6 ;  /* 0x000000ff99997208 */ /* 0x000fe40003000000 */
[----:B------:R-:W-:Y:S02]  /*5a90*/  FSEL R184, R184, -INF , P0 ;  /* 0xff800000b8b87808 */ /* 0x000fe40000000000 */
[----:B------:R-:W-:Y:S01]  /*5aa0*/  LOP3.LUT P0, RZ, R16, 0x80000, RZ, 0xc0, !PT ;  /* 0x0008000010ff7812 */ /* 0x000fe2000780c0ff */
        /* <DEDUP_REMOVED lines=25> */
[----:B------:R-:W-:-:S02]  /*5c40*/  ISETP.GT.AND P6, PT, R202, 0x48, PT ;  /* 0x00000048ca00780c */ /* 0x000fc40003fc4270 */
[----:B------:R-:W-:Y:S02]  /*5c50*/  FSEL R185, R185, -INF , P0 ;  /* 0xff800000b9b97808 */ /* 0x000fe40000000000 */
[----:B------:R-:W-:Y:S02]  /*5c60*/  LOP3.LUT P5, RZ, R16, 0x100000, RZ, 0xc0, !PT ;  /* 0x0010000010ff7812 */ /* 0x000fe400078ac0ff */
[----:B------:R-:W-:Y:S01]  /*5c70*/  FSEL R188, R188, -INF , P6 ;  /* 0xff800000bcbc7808 */ /* 0x000fe20003000000 */
[----:B------:R1:W-:Y:S01]  /*5c80*/  MUFU.EX2 R153, R154 ;  /* 0x0000009a00997308 */ /* 0x0003e20000000800 */
[C---:B------:R-:W-:Y:S02]  /*5c90*/  ISETP.GT.AND P4, PT, R202.reuse, 0x50, PT ;  /* 0x00000050ca00780c */ /* 0x040fe40003f84270 */
[----:B------:R-:W-:Y:S02]  /*5ca0*/  FSEL R189, R189, -INF , P5 ;  /* 0xff800000bdbd7808 */ /* 0x000fe40002800000 */
[----:B------:R-:W-:-:S02]  /*5cb0*/  ISETP.GT.AND P3, PT, R202, 0x51, PT ;  /* 0x00000051ca00780c */ /* 0x000fc40003f64270 */
[----:B------:R-:W-:Y:S01]  /*5cc0*/  FSEL R192, R192, -INF , P4 ;  /* 0xff800000c0c07808 */ /* 0x000fe20002000000 */
[----:B------:R-:W-:Y:S01]  /*5cd0*/  MUFU.EX2 R159, R159 ;  /* 0x0000009f009f7308 */ /* 0x000fe20000000800 */
[----:B-1----:R-:W-:Y:S01]  /*5ce0*/  FMUL.FTZ R154, R201, UR5 ;  /* 0x00000005c99a7c20 */ /* 0x002fe20008410000 */
[C---:B------:R-:W-:Y:S02]  /*5cf0*/  ISETP.GT.AND P2, PT, R202.reuse, 0x58, PT ;  /* 0x00000058ca00780c */ /* 0x040fe40003f44270 */
[----:B------:R-:W-:Y:S02]  /*5d00*/  FSEL R193, R193, -INF , P3 ;  /* 0xff800000c1c17808 */ /* 0x000fe40001800000 */
[----:B------:R-:W-:Y:S02]  /*5d10*/  ISETP.GT.AND P1, PT, R202, 0x59, PT ;  /* 0x00000059ca00780c */ /* 0x000fe40003f24270 */
[----:B------:R-:W1:Y:S01]  /*5d20*/  MUFU.EX2 R154, R154 ;  /* 0x0000009a009a7308 */ /* 0x000e620000000800 */
[----:B------:R-:W-:-:S02]  /*5d30*/  FSEL R196, R196, -INF , P2 ;  /* 0xff800000c4c47808 */ /* 0x000fc40001000000 */
[----:B------:R-:W-:Y:S02]  /*5d40*/  FSEL R197, R197, -INF , P1 ;  /* 0xff800000c5c57808 */ /* 0x000fe40000800000 */
[----:B------:R-:W-:-:S03]  /*5d50*/  LOP3.LUT P0, RZ, R16, 0x40000, RZ, 0xc0, !PT ;  /* 0x0004000010ff7812 */ /* 0x000fc6000780c0ff */
[----:B------:R-:W-:Y:S08]  /*5d60*/  MUFU.EX2 R162, R162 ;  /* 0x000000a200a27308 */ /* 0x000ff00000000800 */
[----:B------:R-:W-:Y:S01]  /*5d70*/  MUFU.EX2 R163, R163 ;  /* 0x000000a300a37308 */ /* 0x000fe20000000800 */
[----:B-1----:R-:W-:Y:S01]  /*5d80*/  FFMA.FTZ R3, R154, R3, R153 ;  /* 0x000000039a037223 */ /* 0x002fe20000010099 */
[----:B------:R-:W-:Y:S01]  /*5d90*/  F2FP.BF16.F32.PACK_AB R153, R155, R153 ;  /* 0x000000999b99723e */ /* 0x000fe200000010ff */
[-C--:B------:R-:W-:Y:S01]  /*5da0*/  FMUL.FTZ R26, R26, R154.reuse ;  /* 0x0000009a1a1a7220 */ /* 0x080fe20000410000 */
[----:B------:R-:W-:Y:S01]  /*5db0*/  FMUL.FTZ R27, R27, R154 ;  /* 0x0000009a1b1b7220 */ /* 0x000fe20000410000 */
[----:B------:R-:W-:Y:S01]  /*5dc0*/  FADD.FTZ R3, R155, R3 ;  /* 0x000000039b037221 */ /* 0x000fe20000010000 */
        /* <DEDUP_REMOVED lines=82> */
[----:B------:R-:W-:Y:S01]  /*62f0*/  FMUL.FTZ R151, R151, R154 ;  /* 0x0000009a97977220 */ /* 0x000fe20000410000 */
[----:B------:R-:W-:Y:S01]  /*6300*/  MUFU.EX2 R166, R166 ;  /* 0x000000a600a67308 */ /* 0x000fe20000000800 */
[----:B------:R-:W-:-:S04]  /*6310*/  FMNMX.FTZ R155, R193, R155, !PT ;  /* 0x0000009bc19b7209 */ /* 0x000fc80007810000 */
[----:B------:R-:W-:-:S03]  /*6320*/  FMNMX.FTZ R155, R196, R155, !PT ;  /* 0x0000009bc49b7209 */ /* 0x000fc60007810000 */
[----:B------:R-:W-:Y:S01]  /*6330*/  MUFU.EX2 R167, R167 ;  /* 0x000000a700a77308 */ /* 0x000fe20000000800 */
[----:B------:R-:W-:-:S05]  /*6340*/  FMNMX.FTZ R155, R197, R155, !PT ;  /* 0x0000009bc59b7209 */ /* 0x000fca0007810000 */
[----:B------:R-:W1:Y:S02]  /*6350*/  SHFL.BFLY PT, R201, R155, 0x2, 0x1f ;  /* 0x0c401f009bc97f89 */ /* 0x000e6400000e0000 */
        /* <DEDUP_REMOVED lines=9> */
[----:B-1----:R-:W-:-:S04]  /*63f0*/  FMNMX.FTZ R207, R201, R207, !PT ;  /* 0x000000cfc9cf7209 */ /* 0x002fc80007810000 */
[----:B------:R-:W-:-:S03]  /*6400*/  FSETP.NEU.FTZ.AND P1, PT, R207, -INF , PT ;  /* 0xff800000cf00780b */ /* 0x000fc60003f3d000 */
[----:B------:R-:W-:Y:S01]  /*6410*/  MUFU.EX2 R183, R183 ;  /* 0x000000b700b77308 */ /* 0x000fe20000000800 */
[----:B------:R-:W-:-:S05]  /*6420*/  FSEL R155, R207, RZ, P1 ;  /* 0x000000ffcf9b7208 */ /* 0x000fca0000800000 */
[----:B------:R-:W-:Y:S02]  /*6430*/  FADD.FTZ R155, -R155, R200 ;  /* 0x000000c89b9b7221 */ /* 0x000fe40000010100 */
[----:B------:R-:W-:Y:S02]  /*6440*/  MUFU.EX2 R186, R186 ;  /* 0x000000ba00ba7308 */ /* 0x000fe40000000800 */
[----:B------:R-:W-:-:S06]  /*6450*/  FMUL.FTZ R155, R155, UR5 ;  /* 0x000000059b9b7c20 */ /* 0x000fcc0008410000 */
[----:B------:R1:W2:Y:S08]  /*6460*/  MUFU.EX2 R200, R158 ;  /* 0x0000009e00c87308 */ /* 0x0002b00000000800 */
[----:B------:R-:W-:Y:S01]  /*6470*/  MUFU.EX2 R187, R187 ;  /* 0x000000bb00bb7308 */ /* 0x000fe20000000800 */
[----:B-1----:R-:W-:-:S05]  /*6480*/  FMUL.FTZ R158, R207, UR5 ;  /* 0x00000005cf9e7c20 */ /* 0x002fca0008410000 */
[----:B------:R-:W-:Y:S02]  /*6490*/  FSEL R158, R158, RZ, P1 ;  /* 0x000000ff9e9e7208 */ /* 0x000fe40000800000 */
[----:B------:R-:W-:Y:S01]  /*64a0*/  MUFU.EX2 R190, R190 ;  /* 0x000000be00be7308 */ /* 0x000fe20000000800 */
[----:B--2---:R-:W-:Y:S02]  /*64b0*/  FADD.FTZ R3, R200, R3 ;  /* 0x00000003c8037221 */ /* 0x004fe40000010000 */
[--C-:B------:R-:W-:Y:S01]  /*64c0*/  FFMA.FTZ R201, R152, UR5, -R158.reuse ;  /* 0x0000000598c97c23 */ /* 0x100fe2000801089e */
[----:B------:R-:W-:Y:S02]  /*64d0*/  VIADD R152, R222, 0x8 ;  /* 0x00000008de987836 */ /* 0x000fe40000000000 */
[--C-:B------:R-:W-:Y:S01]  /*64e0*/  FFMA.FTZ R202, R203, UR5, -R158.reuse ;  /* 0x00000005cbca7c23 */ /* 0x100fe2000801089e */
[--C-:B------:R-:W-:Y:S01]  /*64f0*/  FFMA.FTZ R211, R211, UR5, -R158.reuse ;  /* 0x00000005d3d37c23 */ /* 0x100fe2000801089e */
[--C-:B------:R-:W-:Y:S01]  /*6500*/  FFMA.FTZ R157, R157, UR5, -R158.reuse ;  /* 0x000000059d9d7c23 */ /* 0x100fe2000801089e */
[----:B------:R1:W2:Y:S01]  /*6510*/  MUFU.EX2 R203, R155 ;  /* 0x0000009b00cb7308 */ /* 0x0002a20000000800 */
        /* <DEDUP_REMOVED lines=8> */
[----:B-1----:R-:W-:Y:S01]  /*65a0*/  F2FP.BF16.F32.PACK_AB R155, R159, R200 ;  /* 0x000000c89f9b723e */ /* 0x002fe200000010ff */
[--C-:B------:R-:W-:Y:S01]  /*65b0*/  FFMA.FTZ R173, R173, UR5, -R158.reuse ;  /* 0x00000005adad7c23 */ /* 0x100fe2000801089e */
[--C-:B------:R-:W-:Y:S01]  /*65c0*/  FFMA.FTZ R222, R176, UR5, -R158.reuse ;  /* 0x00000005b0de7c23 */ /* 0x100fe2000801089e */
[--C-:B------:R-:W-:Y:S01]  /*65d0*/  FFMA.FTZ R176, R177, UR5, -R158.reuse ;  /* 0x00000005b1b07c23 */ /* 0x100fe2000801089e */
[--C-:B------:R-:W-:Y:S01]  /*65e0*/  FFMA.FTZ R177, R180, UR5, -R158.reuse ;  /* 0x00000005b4b17c23 */ /* 0x100fe2000801089e */
[--C-:B------:R-:W-:Y:S01]  /*65f0*/  FFMA.FTZ R180, R181, UR5, -R158.reuse ;  /* 0x00000005b5b47c23 */ /* 0x100fe2000801089e */
[--C-:B------:R-:W-:Y:S01]  /*6600*/  FFMA.FTZ R181, R184, UR5, -R158.reuse ;  /* 0x00000005b8b57c23 */ /* 0x100fe2000801089e */
[----:B------:R-:W1:Y:S01]  /*6610*/  MUFU.EX2 R202, R202 ;  /* 0x000000ca00ca7308 */ /* 0x000e620000000800 */
[----:B------:R1:W-:Y:S01]  /*6620*/  BAR.SYNC.DEFER_BLOCKING R152, 0x100 ;  /* 0x000400980000751d */ /* 0x0003e20000010000 */
[-C--:B--2---:R-:W-:Y:S01]  /*6630*/  FMUL.FTZ R24, R24, R203.reuse ;  /* 0x000000cb18187220 */ /* 0x084fe20000410000 */
        /* <DEDUP_REMOVED lines=66> */
[----:B------:R-:W1:Y:S01]  /*6a60*/  MUFU.EX2 R156, R156 ;  /* 0x0000009c009c7308 */ /* 0x000e620000000800 */
[----:B--2---:R-:W-:Y:S01]  /*6a70*/  F2FP.BF16.F32.PACK_AB R154, R157, R211 ;  /* 0x000000d39d9a723e */ /* 0x004fe200000010ff */
[--C-:B------:R-:W-:Y:S01]  /*6a80*/  FFMA.FTZ R184, R185, UR5, -R158.reuse ;  /* 0x00000005b9b87c23 */ /* 0x100fe2000801089e */
[--C-:B------:R-:W-:Y:S01]  /*6a90*/  FFMA.FTZ R185, R188, UR5, -R158.reuse ;  /* 0x00000005bcb97c23 */ /* 0x100fe2000801089e */
[--C-:B------:R-:W-:Y:S01]  /*6aa0*/  FFMA.FTZ R188, R189, UR5, -R158.reuse ;  /* 0x00000005bdbc7c23 */ /* 0x100fe2000801089e */
[----:B------:R-:W-:Y:S01]  /*6ab0*/  WARPGROUP.ARRIVE ;  /* 0x00000000000079c5 */ /* 0x000fe20000000000 */
[--C-:B------:R-:W-:Y:S01]  /*6ac0*/  FFMA.FTZ R192, R192, UR5, -R158.reuse ;  /* 0x00000005c0c07c23 */ /* 0x100fe2000801089e */
[--C-:B------:R-:W-:Y:S01]  /*6ad0*/  FFMA.FTZ R193, R193, UR5, -R158.reuse ;  /* 0x00000005c1c17c23 */ /* 0x100fe2000801089e */
[----:B------:R-:W2:Y:S01]  /*6ae0*/  MUFU.EX2 R161, R161 ;  /* 0x000000a100a17308 */ /* 0x000ea20000000800 */
[--C-:B------:R-:W-:Y:S01]  /*6af0*/  FFMA.FTZ R196, R196, UR5, -R158.reuse ;  /* 0x00000005c4c47c23 */ /* 0x100fe2000801089e */
[----:B------:R-:W-:Y:S01]  /*6b00*/  FFMA.FTZ R158, R197, UR5, -R158 ;  /* 0x00000005c59e7c23 */ /* 0x000fe2000801089e */
[----:B------:R-:W-:Y:S01]  /*6b10*/  HGMMA.64x256x16.F32.BF16 R24, R152, gdesc[UR8].tnspB, R24, gsb0 ;  /* 0x43e0000898187df0 */ /* 0x000fe20008001818 */
[----:B------:R-:W-:Y:S01]  /*6b20*/  UIADD3 UR10, UR6, 0x80, URZ ;  /* 0x00000080060a7890 */ /* 0x000fe2000fffe03f */
[----:B------:R-:W-:Y:S01]  /*6b30*/  FFMA.FTZ R2, R203, R2, R201 ;  /* 0x00000002cb027223 */ /* 0x000fe200000100c9 */
[----:B------:R-:W-:Y:S01]  /*6b40*/  UMOV UR11, 0x40000040 ;  /* 0x40000040000b7882 */ /* 0x000fe20000000000 */
[----:B------:R-:W-:Y:S01]  /*6b50*/  FADD.FTZ R3, R159, R3 ;  /* 0x000000039f037221 */ /* 0x000fe20000010000 */
[----:B------:R-:W3:Y:S01]  /*6b60*/  MUFU.EX2 R164, R164 ;  /* 0x000000a400a47308 */ /* 0x000ee20000000800 */
[----:B------:R-:W-:-:S02]  /*6b70*/  FADD.FTZ R2, R202, R2 ;  /* 0x00000002ca027221 */ /* 0x000fc40000010000 */
[----:B------:R-:W-:Y:S02]  /*6b80*/  FADD.FTZ R3, R162, R3 ;  /* 0x00000003a2037221 */ /* 0x000fe40000010000 */
[----:B------:R-:W-:Y:S02]  /*6b90*/  FADD.FTZ R2, R211, R2 ;  /* 0x00000002d3027221 */ /* 0x000fe40000010000 */
[----:B------:R-:W-:Y:S01]  /*6ba0*/  FADD.FTZ R3, R163, R3 ;  /* 0x00000003a3037221 */ /* 0x000fe20000010000 */
[----:B------:R-:W4:Y:S01]  /*6bb0*/  MUFU.EX2 R165, R165 ;  /* 0x000000a500a57308 */ /* 0x000f220000000800 */
[----:B------:R-:W-:Y:S02]  /*6bc0*/  FADD.FTZ R2, R157, R2 ;  /* 0x000000029d027221 */ /* 0x000fe40000010000 */
[----:B------:R-:W-:Y:S02]  /*6bd0*/  FADD.FTZ R3, R166, R3 ;  /* 0x00000003a6037221 */ /* 0x000fe40000010000 */
[----:B-1----:R-:W-:-:S02]  /*6be0*/  FADD.FTZ R2, R156, R2 ;  /* 0x000000029c027221 */ /* 0x002fc40000010000 */
[----:B------:R-:W-:Y:S01]  /*6bf0*/  FADD.FTZ R3, R167, R3 ;  /* 0x00000003a7037221 */ /* 0x000fe20000010000 */
[----:B------:R-:W1:Y:S01]  /*6c00*/  MUFU.EX2 R168, R168 ;  /* 0x000000a800a87308 */ /* 0x000e620000000800 */
[----:B--2---:R-:W-:Y:S02]  /*6c10*/  FADD.FTZ R2, R161, R2 ;  /* 0x00000002a1027221 */ /* 0x004fe40000010000 */
[----:B------:R-:W-:Y:S02]  /*6c20*/  FADD.FTZ R3, R170, R3 ;  /* 0x00000003aa037221 */ /* 0x000fe40000010000 */
[----:B---3--:R-:W-:Y:S02]  /*6c30*/  FADD.FTZ R2, R164, R2 ;  /* 0x00000002a4027221 */ /* 0x008fe40000010000 */
[----:B------:R-:W-:Y:S01]  /*6c40*/  FADD.FTZ R3, R171, R3 ;  /* 0x00000003ab037221 */ /* 0x000fe20000010000 */
[----:B------:R-:W2:Y:S01]  /*6c50*/  MUFU.EX2 R169, R169 ;  /* 0x000000a900a97308 */ /* 0x000ea20000000800 */
[----:B----4-:R-:W-:-:S02]  /*6c60*/  FADD.FTZ R2, R165, R2 ;  /* 0x00000002a5027221 */ /* 0x010fc40000010000 */
[----:B------:R-:W-:-:S04]  /*6c70*/  FADD.FTZ R3, R174, R3 ;  /* 0x00000003ae037221 */ /* 0x000fc80000010000 */
[----:B------:R-:W-:Y:S01]  /*6c80*/  FADD.FTZ R3, R175, R3 ;  /* 0x00000003af037221 */ /* 0x000fe20000010000 */
[----:B------:R-:W-:Y:S01]  /*6c90*/  MUFU.EX2 R172, R172 ;  /* 0x000000ac00ac7308 */ /* 0x000fe20000000800 */
[----:B-1----:R-:W-:-:S07]  /*6ca0*/  FADD.FTZ R2, R168, R2 ;  /* 0x00000002a8027221 */ /* 0x002fce0000010000 */
[----:B------:R-:W1:Y:S01]  /*6cb0*/  MUFU.EX2 R173, R173 ;  /* 0x000000ad00ad7308 */ /* 0x000e620000000800 */
[----:B--2---:R-:W-:-:S07]  /*6cc0*/  FADD.FTZ R2, R169, R2 ;  /* 0x00000002a9027221 */ /* 0x004fce0000010000 */
[----:B------:R-:W-:Y:S08]  /*6cd0*/  MUFU.EX2 R222, R222 ;  /* 0x000000de00de7308 */ /* 0x000ff00000000800 */
[----:B------:R-:W2:Y:S08]  /*6ce0*/  MUFU.EX2 R176, R176 ;  /* 0x000000b000b07308 */ /* 0x000eb00000000800 */
[----:B------:R-:W-:Y:S08]  /*6cf0*/  MUFU.EX2 R177, R177 ;  /* 0x000000b100b17308 */ /* 0x000ff00000000800 */
[----:B------:R-:W3:Y:S08]  /*6d00*/  MUFU.EX2 R180, R180 ;  /* 0x000000b400b47308 */ /* 0x000ef00000000800 */
[----:B------:R-:W4:Y:S08]  /*6d10*/  MUFU.EX2 R181, R181 ;  /* 0x000000b500b57308 */ /* 0x000f300000000800 */
[----:B------:R-:W5:Y:S08]  /*6d20*/  MUFU.EX2 R184, R184 ;  /* 0x000000b800b87308 */ /* 0x000f700000000800 */
[----:B------:R-:W0:Y:S08]  /*6d30*/  MUFU.EX2 R185, R185 ;  /* 0x000000b900b97308 */ /* 0x000e300000000800 */
[----:B------:R-:W0:Y:S08]  /*6d40*/  MUFU.EX2 R188, R188 ;  /* 0x000000bc00bc7308 */ /* 0x000e300000000800 */
[----:B------:R-:W0:Y:S08]  /*6d50*/  MUFU.EX2 R191, R191 ;  /* 0x000000bf00bf7308 */ /* 0x000e300000000800 */
[----:B------:R-:W-:Y:S08]  /*6d60*/  MUFU.EX2 R194, R194 ;  /* 0x000000c200c27308 */ /* 0x000ff00000000800 */
[----:B------:R-:W-:Y:S08]  /*6d70*/  MUFU.EX2 R195, R195 ;  /* 0x000000c300c37308 */ /* 0x000ff00000000800 */
[----:B------:R-:W-:Y:S08]  /*6d80*/  MUFU.EX2 R198, R198 ;  /* 0x000000c600c67308 */ /* 0x000ff00000000800 */
[----:B------:R-:W0:Y:S08]  /*6d90*/  MUFU.EX2 R192, R192 ;  /* 0x000000c000c07308 */ /* 0x000e300000000800 */
[----:B------:R-:W-:Y:S08]  /*6da0*/  MUFU.EX2 R193, R193 ;  /* 0x000000c100c17308 */ /* 0x000ff00000000800 */
[----:B------:R-:W-:Y:S08]  /*6db0*/  MUFU.EX2 R196, R196 ;  /* 0x000000c400c47308 */ /* 0x000ff00000000800 */
[----:B------:R-:W-:Y:S08]  /*6dc0*/  MUFU.EX2 R158, R158 ;  /* 0x0000009e009e7308 */ /* 0x000ff00000000800 */
[----:B------:R-:W0:Y:S01]  /*6dd0*/  MUFU.EX2 R199, R199 ;  /* 0x000000c700c77308 */ /* 0x000e220000000800 */
[----:B------:R-:W-:-:S02]  /*6de0*/  WARPGROUP.DEPBAR.LE gsb0, 0x0 ;  /* 0x00008000000079c5 */ /* 0x000fc40000010000 */
[----:B------:R-:W-:Y:S02]  /*6df0*/  F2FP.BF16.F32.PACK_AB R153, R163, R162 ;  /* 0x000000a2a399723e */ /* 0x000fe400000010ff */
[----:B------:R-:W-:Y:S02]  /*6e00*/  F2FP.BF16.F32.PACK_AB R155, R167, R166 ;  /* 0x000000a6a79b723e */ /* 0x000fe400000010ff */
[----:B------:R-:W-:Y:S02]  /*6e10*/  F2FP.BF16.F32.PACK_AB R152, R161, R156 ;  /* 0x0000009ca198723e */ /* 0x000fe400000010ff */
[----:B------:R-:W-:-:S04]  /*6e20*/  F2FP.BF16.F32.PACK_AB R154, R165, R164 ;  /* 0x000000a4a59a723e */ /* 0x000fc800000010ff */
[----:B------:R-:W-:-:S06]  /*6e30*/  WARPGROUP.ARRIVE ;  /* 0x00000000000079c5 */ /* 0x000fcc0000000000 */
[----:B------:R-:W-:Y:S01]  /*6e40*/  HGMMA.64x256x16.F32.BF16 R24, R152, gdesc[UR8].tnspB, R24, gsb0 ;  /* 0x43e0000898187df0 */ /* 0x000fe20008001818 */
[----:B------:R-:W-:Y:S01]  /*6e50*/  UIADD3 UR10, UR6, 0x100, URZ ;  /* 0x00000100060a7890 */ /* 0x000fe2000fffe03f */
[----:B------:R-:W-:Y:S01]  /*6e60*/  UMOV UR11, 0x40000040 ;  /* 0x40000040000b7882 */ /* 0x000fe20000000000 */
[----:B------:R-:W-:Y:S02]  /*6e70*/  WARPGROUP.DEPBAR.LE gsb0, 0x0 ;  /* 0x00008000000079c5 */ /* 0x000fe40000010000 */
[----:B------:R-:W-:Y:S02]  /*6e80*/  F2FP.BF16.F32.PACK_AB R152, R169, R168 ;  /* 0x000000a8a998723e */ /* 0x000fe400000010ff */
[----:B------:R-:W-:Y:S02]  /*6e90*/  F2FP.BF16.F32.PACK_AB R153, R171, R170 ;  /* 0x000000aaab99723e */ /* 0x000fe400000010ff */
[----:B-1----:R-:W-:Y:S01]  /*6ea0*/  F2FP.BF16.F32.PACK_AB R154, R173, R172 ;  /* 0x000000acad9a723e */ /* 0x002fe200000010ff */
[----:B------:R-:W-:Y:S01]  /*6eb0*/  FADD.FTZ R172, R172, R2 ;  /* 0x00000002acac7221 */ /* 0x000fe20000010000 */
[----:B------:R-:W-:-:S03]  /*6ec0*/  F2FP.BF16.F32.PACK_AB R155, R175, R174 ;  /* 0x000000aeaf9b723e */ /* 0x000fc600000010ff */
[----:B------:R-:W-:Y:S01]  /*6ed0*/  FADD.FTZ R172, R173, R172 ;  /* 0x000000acadac7221 */ /* 0x000fe20000010000 */
[----:B------:R-:W-:-:S13]  /*6ee0*/  WARPGROUP.ARRIVE ;  /* 0x00000000000079c5 */ /* 0x000fda0000000000 */
[----:B------:R-:W-:Y:S01]  /*6ef0*/  HGMMA.64x256x16.F32.BF16 R24, R152, gdesc[UR8].tnspB, R24, gsb0 ;  /* 0x43e0000898187df0 */ /* 0x000fe20008001818 */
[----:B------:R-:W-:Y:S01]  /*6f00*/  UIADD3 UR10, UR6, 0x180, URZ ;  /* 0x00000180060a7890 */ /* 0x000fe2000fffe03f */
[----:B------:R-:W-:Y:S01]  /*6f10*/  UMOV UR11, 0x40000040 ;  /* 0x40000040000b7882 */ /* 0x000fe20000000000 */
[----:B------:R-:W-:Y:S02]  /*6f20*/  WARPGROUP.DEPBAR.LE gsb0, 0x0 ;  /* 0x00008000000079c5 */ /* 0x000fe40000010000 */
[----:B--2---:R-:W-:Y:S01]  /*6f30*/  F2FP.BF16.F32.PACK_AB R152, R176, R222 ;  /* 0x000000deb098723e */ /* 0x004fe200000010ff */
[----:B------:R-:W-:Y:S01]  /*6f40*/  FADD.FTZ R222, R222, R172 ;  /* 0x000000acdede7221 */ /* 0x000fe20000010000 */
[----:B------:R-:W-:Y:S01]  /*6f50*/  F2FP.BF16.F32.PACK_AB R153, R179, R178 ;  /* 0x000000b2b399723e */ /* 0x000fe200000010ff */
[----:B------:R-:W-:Y:S01]  /*6f60*/  FADD.FTZ R178, R178, R3 ;  /* 0x00000003b2b27221 */ /* 0x000fe20000010000 */
[----:B---3--:R-:W-:Y:S01]  /*6f70*/  F2FP.BF16.F32.PACK_AB R154, R180, R177 ;  /* 0x000000b1b49a723e */ /* 0x008fe200000010ff */
        /* <DEDUP_REMOVED lines=10> */
[----:B----4-:R-:W-:Y:S01]  /*7020*/  FADD.FTZ R222, R181, R222 ;  /* 0x000000deb5de7221 */ /* 0x010fe20000010000 */
[----:B------:R-:W-:Y:S01]  /*7030*/  UMOV UR11, 0x40000040 ;  /* 0x40000040000b7882 */ /* 0x000fe20000000000 */
[----:B------:R-:W-:Y:S02]  /*7040*/  FADD.FTZ R178, R186, R178 ;  /* 0x000000b2bab27221 */ /* 0x000fe40000010000 */
[----:B-----5:R-:W-:Y:S02]  /*7050*/  FADD.FTZ R222, R184, R222 ;  /* 0x000000deb8de7221 */ /* 0x020fe40000010000 */
[----:B------:R-:W-:Y:S02]  /*7060*/  FADD.FTZ R178, R187, R178 ;  /* 0x000000b2bbb27221 */ /* 0x000fe40000010000 */
[----:B0-----:R-:W-:-:S02]  /*7070*/  FADD.FTZ R222, R185, R222 ;  /* 0x000000deb9de7221 */ /* 0x001fc40000010000 */
[----:B------:R-:W-:Y:S02]  /*7080*/  FADD.FTZ R178, R190, R178 ;  /* 0x000000b2beb27221 */ /* 0x000fe40000010000 */
[----:B------:R-:W-:Y:S02]  /*7090*/  FADD.FTZ R222, R188, R222 ;  /* 0x000000debcde7221 */ /* 0x000fe40000010000 */
[----:B------:R-:W-:Y:S02]  /*70a0*/  FADD.FTZ R178, R191, R178 ;  /* 0x000000b2bfb27221 */ /* 0x000fe40000010000 */
[----:B------:R-:W-:Y:S02]  /*70b0*/  FADD.FTZ R222, R192, R222 ;  /* 0x000000dec0de7221 */ /* 0x000fe40000010000 */
[----:B------:R-:W-:-:S04]  /*70c0*/  FADD.FTZ R178, R194, R178 ;  /* 0x000000b2c2b27221 */ /* 0x000fc80000010000 */
[----:B------:R-:W-:-:S04]  /*70d0*/  FADD.FTZ R178, R195, R178 ;  /* 0x000000b2c3b27221 */ /* 0x000fc80000010000 */
[----:B------:R-:W-:-:S04]  /*70e0*/  FADD.FTZ R178, R198, R178 ;  /* 0x000000b2c6b27221 */ /* 0x000fc80000010000 */
[----:B------:R-:W-:Y:S01]  /*70f0*/  FADD.FTZ R3, R199, R178 ;  /* 0x000000b2c7037221 */ /* 0x000fe20000010000 */
[----:B------:R-:W-:Y:S02]  /*7100*/  WARPGROUP.DEPBAR.LE gsb0, 0x0 ;  /* 0x00008000000079c5 */ /* 0x000fe40000010000 */
        /* <DEDUP_REMOVED lines=9> */
[C---:B------:R-:W-:Y:S01]  /*71a0*/  F2FP.BF16.F32.PACK_AB R152, R193.reuse, R192 ;  /* 0x000000c0c198723e */ /* 0x040fe200000010ff */
[----:B------:R-:W-:Y:S01]  /*71b0*/  FADD.FTZ R193, R193, R222 ;  /* 0x000000dec1c17221 */ /* 0x000fe20000010000 */
[----:B------:R-:W-:Y:S02]  /*71c0*/  F2FP.BF16.F32.PACK_AB R153, R195, R194 ;  /* 0x000000c2c399723e */ /* 0x000fe400000010ff */
[----:B------:R-:W-:Y:S01]  /*71d0*/  F2FP.BF16.F32.PACK_AB R154, R158, R196 ;  /* 0x000000c49e9a723e */ /* 0x000fe200000010ff */
[----:B------:R-:W-:Y:S01]  /*71e0*/  FADD.FTZ R193, R196, R193 ;  /* 0x000000c1c4c17221 */ /* 0x000fe20000010000 */
[----:B------:R-:W-:-:S03]  /*71f0*/  F2FP.BF16.F32.PACK_AB R155, R199, R198 ;  /* 0x000000c6c79b723e */ /* 0x000fc600000010ff */
[----:B------:R-:W-:Y:S01]  /*7200*/  FADD.FTZ R2, R158, R193 ;  /* 0x000000c19e027221 */ /* 0x000fe20000010000 */
[----:B------:R-:W-:-:S13]  /*7210*/  WARPGROUP.ARRIVE ;  /* 0x00000000000079c5 */ /* 0x000fda0000000000 */
[----:B------:R-:W-:Y:S03]  /*7220*/  HGMMA.64x256x16.F32.BF16 R24, R152, gdesc[UR8].tnspB, R24, gsb0 ;  /* 0x43e0000898187df0 */ /* 0x000fe60008001818 */
[----:B------:R-:W-:Y:S02]  /*7230*/  WARPGROUP.DEPBAR.LE gsb0, 0x0 ;  /* 0x00008000000079c5 */ /* 0x000fe40000010000 */
[----:B------:R-:W-:Y:S05]  /*7240*/  @!P0 BRA `(.L_x_14815) ;  /* 0x0000000000048947 */ /* 0x000fea0003800000 */
[----:B------:R-:W-:Y:S01]  /*7250*/  BPT.TRAP 0x1 ;  /* 0x000000040000795c */ /* 0x000fe20000300000 */
.L_x_14815:
        /* <DEDUP_REMOVED lines=8> */
.L_x_14805:
[----:B------:R-:W-:-:S13]  /*72e0*/  R2UR UR4, R209 ;  /* 0x00000000d10472ca */ /* 0x000fda00000e0000 */
[----:B------:R-:W-:-:S13]  /*72f0*/  ISETP.GE.AND P1, PT, R208, UR4, PT ;  /* 0x00000004d0007c0c */ /* 0x000fda000bf26270 */
[----:B------:R-:W-:Y:S05]  /*7300*/  @!P1 BRA `(.L_x_14817) ;  /* 0x0000002000dc9947 */ /* 0x000fea0003800000 */
[----:B------:R-:W-:Y:S02]  /*7310*/  IMAD.MOV.U32 R201, RZ, RZ, R160 ;  /* 0x000000ffffc97224 */ /* 0x000fe400078e00a0 */
[----:B------:R-:W-:-:S07]  /*7320*/  IMAD.MOV.U32 R202, RZ, RZ, R207 ;  /* 0x000000ffffca7224 */ /* 0x000fce00078e00cf */
.L_x_14828:
[----:B------:R-:W-:-:S04]  /*7330*/  UIADD3 UR38, UR38, 0x1, URZ ;  /* 0x0000000126267890 */ /* 0x000fc8000fffe03f */
[----:B------:R-:W-:-:S04]  /*7340*/  UISETP.NE.AND UP0, UPT, UR38, 0x2, UPT ;  /* 0x000000022600788c */ /* 0x000fc8000bf05270 */
[----:B------:R-:W-:Y:S02]  /*7350*/  USEL UR4, URZ, 0x1, UP0 ;  /* 0x000000013f047887 */ /* 0x000fe40008000000 */
[----:B------:R-:W-:Y:S02]  /*7360*/  USEL UR38, UR38, URZ, UP0 ;  /* 0x0000003f26267287 */ /* 0x000fe40008000000 */
[----:B------:R-:W-:Y:S01]  /*7370*/  ULOP3.LUT UR39, UR39, UR4, URZ, 0x3c, !UPT ;  /* 0x0000000427277292 */ /* 0x000fe2000f8e3c3f */
[----:B------:R-:W-:Y:S11]  /*7380*/  @!P0 BRA `(.L_x_14818) ;  /* 0x0000000000048947 */ /* 0x000ff60003800000 */
[----:B------:R-:W-:Y:S01]  /*7390*/  BPT.TRAP 0x1 ;  /* 0x000000040000795c */ /* 0x000fe20000300000 */
.L_x_14818:
        /* <DEDUP_REMOVED lines=9> */
.L_x_14819:
[----:B-1----:R-:W-:Y:S05]  /*7430*/  @P1 BRA `(.L_x_14820) ;  /* 0x0000000000081947 */ /* 0x002fea0003800000 */
[----:B------:R-:W1:Y:S02]  /*7440*/  SYNCS.PHASECHK.TRANS64.TRYWAIT P1, [UR4+0x32430], R0 ;  /* 0x03243000ff0075a7 */ /* 0x000e640008020144 */
[----:B-1----:R-:W-:Y:S05]  /*7450*/  @!P1 BRA `(.L_x_14821) ;  /* 0x000000e400589947 */ /* 0x002fea0003800000 */
.L_x_14820:
        /* <DEDUP_REMOVED lines=31> */
.L_x_14822:
[----:B------:R1:W2:Y:S01]  /*7650*/  SYNCS.PHASECHK.TRANS64.TRYWAIT P1, [UR4+0x32450], R0 ;  /* 0x03245000ff0075a7 */ /* 0x0002a20008020144 */
[----:B------:R-:W-:Y:S05]  /*7660*/  @!P0 BRA `(.L_x_14823) ;  /* 0x0000000000048947 */ /* 0x000fea0003800000 */
[----:B------:R-:W-:Y:S01]  /*7670*/  BPT.TRAP 0x1 ;  /* 0x000000040000795c */ /* 0x000fe20000300000 */
.L_x_14823:
[----:B--2---:R-:W-:Y:S05]  /*7680*/  @P1 BRA `(.L_x_14824) ;  /* 0x0000000000081947 */ /* 0x004fea0003800000 */
[----:B------:R-:W2:Y:S02]  /*7690*/  SYNCS.PHASECHK.TRANS64.TRYWAIT P1, [UR4+0x32450], R0 ;  /* 0x03245000ff0075a7 */ /* 0x000ea40008020144 */
[----:B--2---:R-:W-:Y:S05]  /*76a0*/  @!P1 BRA `(.L_x_14825) ;  /* 0x000000e000dc9947 */ /* 0x004fea0003800000 */
.L_x_14824:
        /* <DEDUP_REMOVED lines=101> */
.L_x_14826:
        /* <DEDUP_REMOVED lines=8> */
[----:B------:R-:W-:Y:S01]  /*7d80*/  FMNMX.FTZ R200, R157, R200, !PT ;  /* 0x000000c89dc87209 */ /* 0x000fe20007810000 */
[----:B------:R-:W-:Y:S02]  /*7d90*/  UIADD3 UR14, UR10, 0x80, URZ ;  /* 0x000000800a0e7890 */ /* 0x000fe4000fffe03f */
[----:B------:R-:W-:Y:S01]  /*7da0*/  SYNCS.ARRIVE.TRANS64.RED.A1T0 RZ, [UR11], RZ ;  /* 0x000000ffffff79a7 */ /* 0x000fe2000810040b */
[----:B------:R-:W-:Y:S01]  /*7db0*/  FMNMX.FTZ R200, R160, R200, !PT ;  /* 0x000000c8a0c87209 */ /* 0x000fe20007810000 */
[----:B------:R-:W-:-:S03]  /*7dc0*/  UMOV UR11, 0x40000040 ;  /* 0x40000040000b7882 */ /* 0x000fc60000000000 */
        /* <DEDUP_REMOVED lines=23> */
[C---:B------:R-:W-:Y:S01]  /*7f40*/  FADD.FTZ R203, -R207.reuse, R202 ;  /* 0x000000cacfcb7221 */ /* 0x040fe20000010100 */
[----:B------:R-:W-:-:S03]  /*7f50*/  FMUL.FTZ R200, R207, UR5 ;  /* 0x00000005cfc87c20 */ /* 0x000fc60008410000 */
        /* <DEDUP_REMOVED lines=25> */
[----:B------:R-:W1:Y:S08]  /*80f0*/  MUFU.EX2 R203, R203 ;  /* 0x000000cb00cb7308 */ /* 0x000e700000000800 */
[----:B------:R-:W2:Y:S08]  /*8100*/  MUFU.EX2 R200, R202 ;  /* 0x000000ca00c87308 */ /* 0x000eb00000000800 */
[----:B------:R-:W3:Y:S01]  /*8110*/  MUFU.EX2 R153, R153 ;  /* 0x0000009900997308 */ /* 0x000ee20000000800 */
        /* <DEDUP_REMOVED lines=24> */
[----:B-1----:R-:W-:Y:S01]  /*82a0*/  FADD.FTZ R2, R156, R2 ;  /* 0x000000029c027221 */ /* 0x002fe20000010000 */
        /* <DEDUP_REMOVED lines=8> */
[----:B--2---:R-:W-:Y:S01]  /*8330*/  F2FP.BF16.F32.PACK_AB R202, R157, R156 ;  /* 0x0000009c9dca723e */ /* 0x004fe200000010ff */
        /* <DEDUP_REMOVED lines=54> */
[----:B------:R-:W-:Y:S01]  /*86a0*/  FMUL.FTZ R149, R149, R203 ;  /* 0x000000cb95957220 */ /* 0x000fe20000410000 */
[----:B------:R-:W1:Y:S01]  /*86b0*/  MUFU.EX2 R152, R152 ;  /* 0x0000009800987308 */ /* 0x000e620000000800 */
[----:B------:R-:W-:Y:S01]  /*86c0*/  FADD.FTZ R2, R157, R2 ;  /* 0x000000029d027221 */ /* 0x000fe20000010000 */
[----:B------:R-:W-:-:S04]  /*86d0*/  FMNMX.FTZ R153, R190, R153, !PT ;  /* 0x00000099be997209 */ /* 0x000fc80007810000 */
[----:B------:R-:W-:Y:S02]  /*86e0*/  FMNMX.FTZ R153, R191, R153, !PT ;  /* 0x00000099bf997209 */ /* 0x000fe40007810000 */
[----:B------:R-:W2:Y:S02]  /*86f0*/  MUFU.EX2 R161, R161 ;  /* 0x000000a100a17308 */ /* 0x000ea40000000800 */
[----:B------:R-:W-:-:S04]  /*8700*/  FMNMX.FTZ R153, R194, R153, !PT ;  /* 0x00000099c2997209 */ /* 0x000fc80007810000 */
[----:B------:R-:W-:Y:S02]  /*8710*/  FMNMX.FTZ R153, R195, R153, !PT ;  /* 0x00000099c3997209 */ /* 0x000fe40007810000 */
[----:B------:R-:W-:Y:S01]  /*8720*/  MUFU.EX2 R165, R165 ;  /* 0x000000a500a57308 */ /* 0x000fe20000000800 */
[----:B-1----:R-:W-:Y:S01]  /*8730*/  FADD.FTZ R2, R152, R2 ;  /* 0x0000000298027221 */ /* 0x002fe20000010000 */
[----:B------:R-:W-:-:S04]  /*8740*/  FMNMX.FTZ R153, R198, R153, !PT ;  /* 0x00000099c6997209 */ /* 0x000fc80007810000 */
[----:B------:R-:W-:Y:S02]  /*8750*/  FMNMX.FTZ R153, R199, R153, !PT ;  /* 0x00000099c7997209 */ /* 0x000fe40007810000 */
[----:B------:R-:W-:Y:S01]  /*8760*/  MUFU.EX2 R169, R169 ;  /* 0x000000a900a97308 */ /* 0x000fe20000000800 */
[C---:B--2---:R-:W-:Y:S01]  /*8770*/  FADD.FTZ R2, R161.reuse, R2 ;  /* 0x00000002a1027221 */ /* 0x044fe20000010000 */
[----:B------:R-:W-:Y:S01]  /*8780*/  F2FP.BF16.F32.PACK_AB R152, R161, R152 ;  /* 0x00000098a198723e */ /* 0x000fe200000010ff */
[----:B------:R-:W1:Y:S05]  /*8790*/  SHFL.BFLY PT, R156, R153, 0x2, 0x1f ;  /* 0x0c401f00999c7f89 */ /* 0x000e6a00000e0000 */
[----:B------:R-:W-:Y:S08]  /*87a0*/  MUFU.EX2 R173, R173 ;  /* 0x000000ad00ad7308 */ /* 0x000ff00000000800 */
[----:B------:R-:W-:Y:S08]  /*87b0*/  MUFU.EX2 R177, R177 ;  /* 0x000000b100b17308 */ /* 0x000ff00000000800 */
[----:B------:R-:W-:Y:S01]  /*87c0*/  MUFU.EX2 R181, R181 ;  /* 0x000000b500b57308 */ /* 0x000fe20000000800 */
[----:B-1----:R-:W-:-:S05]  /*87d0*/  FMNMX.FTZ R156, R153, R156, !PT ;  /* 0x0000009c999c7209 */ /* 0x002fca0007810000 */
[----:B------:R-:W1:Y:S02]  /*87e0*/  SHFL.BFLY PT, R160, R156, 0x1, 0x1f ;  /* 0x0c201f009ca07f89 */ /* 0x000e6400000e0000 */
        /* <DEDUP_REMOVED lines=34> */
[----:B------:R-:W-:Y:S01]  /*8a10*/  VIADD R153, R205, 0x8 ;  /* 0x00000008cd997836 */ /* 0x000fe20000000000 */
[----:B------:R-:W2:Y:S01]  /*8a20*/  MUFU.EX2 R155, R155 ;  /* 0x0000009b009b7308 */ /* 0x000ea20000000800 */
[----:B-1----:R-:W-:Y:S01]  /*8a30*/  FFMA.FTZ R204, R156, R3, R154 ;  /* 0x000000039ccc7223 */ /* 0x002fe2000001009a */
[-C--:B------:R-:W-:Y:S01]  /*8a40*/  FMUL.FTZ R26, R26, R156.reuse ;  /* 0x0000009c1a1a7220 */ /* 0x080fe20000410000 */
[-C--:B------:R-:W-:Y:S01]  /*8a50*/  FMUL.FTZ R27, R27, R156.reuse ;  /* 0x0000009c1b1b7220 */ /* 0x080fe20000410000 */
[-C--:B------:R-:W-:Y:S01]  /*8a60*/  FMUL.FTZ R30, R30, R156.reuse ;  /* 0x0000009c1e1e7220 */ /* 0x080fe20000410000 */
[----:B------:R-:W-:-:S03]  /*8a70*/  FMUL.FTZ R31, R31, R156 ;  /* 0x0000009c1f1f7220 */ /* 0x000fc60000410000 */
        /* <DEDUP_REMOVED lines=62> */
[----:B--2---:R-:W-:Y:S01]  /*8e60*/  F2FP.BF16.F32.PACK_AB R201, R155, R154 ;  /* 0x0000009a9bc9723e */ /* 0x004fe200000010ff */
[----:B------:R-:W2:Y:S01]  /*8e70*/  MUFU.EX2 R162, R162 ;  /* 0x000000a200a27308 */ /* 0x000ea20000000800 */
[----:B-1----:R-:W-:Y:S01]  /*8e80*/  F2FP.BF16.F32.PACK_AB R203, R3, R158 ;  /* 0x0000009e03cb723e */ /* 0x002fe200000010ff */
[----:B------:R1:W-:Y:S01]  /*8e90*/  BAR.SYNC.DEFER_BLOCKING R153, 0x100 ;  /* 0x000400990000751d */ /* 0x0003e20000010000 */
[----:B------:R-:W-:-:S04]  /*8ea0*/  FADD.FTZ R204, R155, R204 ;  /* 0x000000cc9bcc7221 */ /* 0x000fc80000010000 */
[----:B------:R-:W-:Y:S01]  /*8eb0*/  FADD.FTZ R204, R158, R204 ;  /* 0x000000cc9ecc7221 */ /* 0x000fe20000010000 */
[----:B------:R-:W3:Y:S03]  /*8ec0*/  MUFU.EX2 R154, R164 ;  /* 0x000000a4009a7308 */ /* 0x000ee60000000800 */
[----:B------:R-:W-:-:S05]  /*8ed0*/  FADD.FTZ R204, R3, R204 ;  /* 0x000000cc03cc7221 */ /* 0x000fca0000010000 */
[----:B------:R-:W1:Y:S01]  /*8ee0*/  MUFU.EX2 R163, R163 ;  /* 0x000000a300a37308 */ /* 0x000e620000000800 */
[----:B--2---:R-:W-:-:S07]  /*8ef0*/  FADD.FTZ R204, R162, R204 ;  /* 0x000000cca2cc7221 */ /* 0x004fce0000010000 */
[----:B------:R-:W2:Y:S01]  /*8f00*/  MUFU.EX2 R166, R166 ;  /* 0x000000a600a67308 */ /* 0x000ea20000000800 */
[----:B---3--:R-:W-:Y:S01]  /*8f10*/  FADD.FTZ R2, R154, R2 ;  /* 0x000000029a027221 */ /* 0x008fe20000010000 */
[----:B------:R-:W-:Y:S01]  /*8f20*/  WARPGROUP.ARRIVE ;  /* 0x00000000000079c5 */ /* 0x000fe20000000000 */
[C---:B------:R-:W-:Y:S02]  /*8f30*/  F2FP.BF16.F32.PACK_AB R154, R165.reuse, R154 ;  /* 0x0000009aa59a723e */ /* 0x040fe400000010ff */
[----:B------:R-:W-:-:S03]  /*8f40*/  FADD.FTZ R2, R165, R2 ;  /* 0x00000002a5027221 */ /* 0x000fc60000010000 */
[----:B------:R-:W-:Y:S01]  /*8f50*/  HGMMA.64x256x16.F32.BF16 R24, R200, gdesc[UR8].tnspB, R24, gsb0 ;  /* 0x43e00008c8187df0 */ /* 0x000fe20008001818 */
[----:B------:R-:W3:Y:S01]  /*8f60*/  MUFU.EX2 R167, R167 ;  /* 0x000000a700a77308 */ /* 0x000ee20000000800 */
[C---:B-1----:R-:W-:Y:S01]  /*8f70*/  F2FP.BF16.F32.PACK_AB R153, R163.reuse, R162 ;  /* 0x000000a2a399723e */ /* 0x042fe200000010ff */
[----:B------:R-:W-:Y:S01]  /*8f80*/  UMOV UR11, 0x40000040 ;  /* 0x40000040000b7882 */ /* 0x000fe20000000000 */
[----:B------:R-:W-:-:S05]  /*8f90*/  FADD.FTZ R204, R163, R204 ;  /* 0x000000cca3cc7221 */ /* 0x000fca0000010000 */
        /* <DEDUP_REMOVED lines=14> */
[----:B---3--:R-:W-:-:S07]  /*9080*/  FADD.FTZ R204, R170, R204 ;  /* 0x000000ccaacc7221 */ /* 0x008fce0000010000 */
        /* <DEDUP_REMOVED lines=11> */
[----:B--2---:R-:W-:-:S07]  /*9140*/  FADD.FTZ R204, R179, R204 ;  /* 0x000000ccb3cc7221 */ /* 0x004fce0000010000 */
[----:B------:R-:W2:Y:S01]  /*9150*/  MUFU.EX2 R186, R186 ;  /* 0x000000ba00ba7308 */ /* 0x000ea20000000800 */
[----:B---3--:R-:W-:-:S07]  /*9160*/  FADD.FTZ R204, R182, R204 ;  /* 0x000000ccb6cc7221 */ /* 0x008fce0000010000 */
[----:B------:R-:W-:Y:S01]  /*9170*/  MUFU.EX2 R187, R187 ;  /* 0x000000bb00bb7308 */ /* 0x000fe20000000800 */
[----:B-1----:R-:W-:-:S07]  /*9180*/  FADD.FTZ R204, R183, R204 ;  /* 0x000000ccb7cc7221 */ /* 0x002fce0000010000 */
[----:B------:R-:W-:Y:S01]  /*9190*/  MUFU.EX2 R190, R190 ;  /* 0x000000be00be7308 */ /* 0x000fe20000000800 */
[----:B--2---:R-:W-:-:S07]  /*91a0*/  FADD.FTZ R204, R186, R204 ;  /* 0x000000ccbacc7221 */ /* 0x004fce0000010000 */
        /* <DEDUP_REMOVED lines=14> */
[----:B------:R-:W-:-:S15]  /*9290*/  F2FP.BF16.F32.PACK_AB R155, R183, R182 ;  /* 0x000000b6b79b723e */ /* 0x000fde00000010ff */
[----:B------:R-:W-:-:S04]  /*92a0*/  NOP ;  /* 0x0000000000007918 */ /* 0x000fc80000000000 */
        /* <DEDUP_REMOVED lines=15> */
[----:B------:R-:W-:Y:S01]  /*93a0*/  UIADD3 UR10, UR10, 0x280, URZ ;  /* 0x000002800a0a7890 */ /* 0x000fe2000fffe03f */
[----:B------:R-:W-:Y:S02]  /*93b0*/  WARPGROUP.DEPBAR.LE gsb0, 0x0 ;  /* 0x00008000000079c5 */ /* 0x000fe40000010000 */
[----:B------:R-:W1:Y:S01]  /*93c0*/  MUFU.EX2 R152, R184 ;  /* 0x000000b800987308 */ /* 0x000e620000000800 */
[C---:B------:R-:W-:Y:S01]  /*93d0*/  F2FP.BF16.F32.PACK_AB R153, R187.reuse, R186 ;  /* 0x000000babb99723e */ /* 0x040fe200000010ff */
[----:B------:R-:W-:Y:S01]  /*93e0*/  FADD.FTZ R187, R187, R204 ;  /* 0x000000ccbbbb7221 */ /* 0x000fe20000010000 */
[----:B------:R-:W-:-:S03]  /*93f0*/  F2FP.BF16.F32.PACK_AB R155, R191, R190 ;  /* 0x000000bebf9b723e */ /* 0x000fc600000010ff */
[----:B------:R-:W-:Y:S02]  /*9400*/  FADD.FTZ R190, R190, R187 ;  /* 0x000000bbbebe7221 */ /* 0x000fe40000010000 */
[----:B------:R-:W2:Y:S02]  /*9410*/  MUFU.EX2 R154, R188 ;  /* 0x000000bc009a7308 */ /* 0x000ea40000000800 */
        /* <DEDUP_REMOVED lines=29> */
.L_x_14827:
[----:B------:R-:W-:Y:S01]  /*95f0*/  R2UR UR10, R209 ;  /* 0x00000000d10a72ca */ /* 0x000fe200000e0000 */
[----:B------:R-:W-:Y:S01]  /*9600*/  UIADD3 UR4, UR4, 0x32460, URZ ;  /* 0x0003246004047890 */ /* 0x000fe2000fffe03f */
[----:B------:R-:W-:Y:S02]  /*9610*/  IMAD.MOV.U32 R201, RZ, RZ, R160 ;  /* 0x000000ffffc97224 */ /* 0x000fe400078e00a0 */
[----:B------:R-:W-:Y:S01]  /*9620*/  IMAD.MOV.U32 R202, RZ, RZ, R207 ;  /* 0x000000ffffca7224 */ /* 0x000fe200078e00cf */
[----:B------:R-:W-:-:S08]  /*9630*/  UPRMT UR4, UR6, 0x654, UR4 ;  /* 0x0000065406047896 */ /* 0x000fd00008000004 */
[C---:B------:R-:W-:Y:S01]  /*9640*/  ISETP.GT.AND P1, PT, R208.reuse, UR10, PT ;  /* 0x0000000ad0007c0c */ /* 0x040fe2000bf24270 */
[----:B------:R-:W-:Y:S01]  /*9650*/  SYNCS.ARRIVE.TRANS64.RED.A1T0 RZ, [UR4], RZ ;  /* 0x000000ffffff79a7 */ /* 0x000fe20008100404 */
[----:B------:R-:W-:-:S11]  /*9660*/  VIADD R208, R208, 0xffffffff ;  /* 0xffffffffd0d07836 */ /* 0x000fd60000000000 */
[----:B------:R-:W-:Y:S05]  /*9670*/  @P1 BRA `(.L_x_14828) ;  /* 0xffffffdc002c1947 */ /* 0x000fea000383ffff */
.L_x_14817:
        /* <DEDUP_REMOVED lines=10> */
[----:B------:R-:W-:-:S02]  /*9720*/  IMAD.MOV.U32 R2, RZ, RZ, RZ ;  /* 0x000000ffff027224 */ /* 0x000fc400078e00ff */
[----:B---3--:R-:W-:Y:S02]  /*9730*/  FADD.FTZ R7, R4, R3 ;  /* 0x0000000304077221 */ /* 0x008fe40000010000 */
[----:B------:R-:W1:Y:S04]  /*9740*/  SHFL.BFLY PT, R5, R6, 0x1, 0x1f ;  /* 0x0c201f0006057f89 */ /* 0x000e6800000e0000 */
[----:B------:R-:W3:Y:S01]  /*9750*/  SHFL.BFLY PT, R4, R7, 0x1, 0x1f ;  /* 0x0c201f0007047f89 */ /* 0x000ee200000e0000 */
[----:B-1----:R-:W-:Y:S01]  /*9760*/  FADD.FTZ R8, R6, R5 ;  /* 0x0000000506087221 */ /* 0x002fe20000010000 */
[----:B------:R-:W-:Y:S02]  /*9770*/  IMAD.MOV.U32 R5, RZ, RZ, RZ ;  /* 0x000000ffff057224 */ /* 0x000fe400078e00ff */
[----:B------:R-:W-:-:S02]  /*9780*/  IMAD.U32 R6, RZ, RZ, UR5 ;  /* 0x00000005ff067e24 */ /* 0x000fc4000f8e00ff */
[----:B---3--:R-:W-:Y:S01]  /*9790*/  FADD.FTZ R3, R7, R4 ;  /* 0x0000000407037221 */ /* 0x008fe20000010000 */
[----:B------:R-:W-:-:S04]  /*97a0*/  FSETP.NE.FTZ.AND P1, PT, R8, RZ, PT ;  /* 0x000000ff0800720b */ /* 0x000fc80003f35000 */
[----:B------:R-:W-:-:S09]  /*97b0*/  FSETP.NE.FTZ.AND P2, PT, R3, RZ, PT ;  /* 0x000000ff0300720b */ /* 0x000fd20003f55000 */
        /* <DEDUP_REMOVED lines=147> */
.L_x_14791:
        /* <DEDUP_REMOVED lines=12> */
[----:B------:R-:W-:Y:S01]  /*a1b0*/  IMAD.MOV.U32 R154, RZ, RZ, 0x2 ;  /* 0x00000002ff9a7424 */ /* 0x000fe200078e00ff */
[----:B------:R-:W-:Y:S01]  /*a1c0*/  F2FP.BF16.F32.PACK_AB R10, R29, R28 ;  /* 0x0000001c1d0a723e */ /* 0x000fe200000010ff */
[----:B------:R-:W3:Y:S01]  /*a1d0*/  LDL R162, [R1+0x20] ;  /* 0x0000200001a27983 */ /* 0x000ee20000100800 */
[----:B------:R-:W-:Y:S01]  /*a1e0*/  F2FP.BF16.F32.PACK_AB R11, R31, R30 ;  /* 0x0000001e1f0b723e */ /* 0x000fe200000010ff */
[----:B------:R-:W-:Y:S01]  /*a1f0*/  ULDC.64 UR10, c[0x0][0xd08] ;  /* 0x00034200000a7ab9 */ /* 0x000fe20000000a00 */
[----:B------:R-:W-:Y:S01]  /*a200*/  R2UR UR12, R206 ;  /* 0x00000000ce0c72ca */ /* 0x000fe200000e0000 */
[----:B------:R-:W-:Y:S01]  /*a210*/  UMOV UR6, UR9 ;  /* 0x0000000900067c82 */ /* 0x000fe20008000000 */
[----:B0-----:R-:W-:Y:S01]  /*a220*/  UMOV UR7, UR8 ;  /* 0x0000000800077c82 */ /* 0x001fe20008000000 */
[----:B------:R-:W-:-:S02]  /*a230*/  F2FP.BF16.F32.PACK_AB R22, R53, R52 ;  /* 0x000000343516723e */ /* 0x000fc400000010ff */
[----:B------:R-:W-:Y:S01]  /*a240*/  F2FP.BF16.F32.PACK_AB R23, R55, R54 ;  /* 0x000000363717723e */ /* 0x000fe200000010ff */
[----:B------:R-:W-:Y:S01]  /*a250*/  BAR.SYNC.DEFER_BLOCKING 0x1, 0x100 ;  /* 0x0044000000007b1d */ /* 0x000fe20000010000 */
[----:B--2---:R-:W-:-:S03]  /*a260*/  IMAD.WIDE R154, R2, R154, UR6 ;  /* 0x00000006029a7e25 */ /* 0x004fc6000f8e029a */
[C---:B------:R-:W-:Y:S02]  /*a270*/  LOP3.LUT R9, R154.reuse, 0x380, RZ, 0xc0, !PT ;  /* 0x000003809a097812 */ /* 0x040fe400078ec0ff */
[C---:B------:R-:W-:Y:S02]  /*a280*/  IADD3 R15, P3, R154.reuse, 0x20, RZ ;  /* 0x000000209a0f7810 */ /* 0x040fe40007f7e0ff */
[----:B------:R-:W-:Y:S02]  /*a290*/  SHF.R.U64 R9, R9, 0x3, RZ ;  /* 0x0000000309097819 */ /* 0x000fe400000012ff */
[----:B------:R-:W-:Y:S02]  /*a2a0*/  LOP3.LUT R14, R15, 0x380, RZ, 0xc0, !PT ;  /* 0x000003800f0e7812 */ /* 0x000fe400078ec0ff */
[----:B------:R-:W-:Y:S01]  /*a2b0*/  LOP3.LUT R8, R9, R154, RZ, 0x3c, !PT ;  /* 0x0000009a09087212 */ /* 0x000fe200078e3cff */
[----:B------:R-:W-:Y:S01]  /*a2c0*/  IMAD.MOV.U32 R9, RZ, RZ, R155 ;  /* 0x000000ffff097224 */ /* 0x000fe200078e009b */
[----:B------:R-:W-:-:S02]  /*a2d0*/  IADD3 R13, P5, R154, 0x40, RZ ;  /* 0x000000409a0d7810 */ /* 0x000fc40007fbe0ff */
[----:B------:R-:W-:Y:S02]  /*a2e0*/  IADD3 R21, P4, R154, 0x60, RZ ;  /* 0x000000609a157810 */ /* 0x000fe40007f9e0ff */
[----:B------:R-:W-:Y:S02]  /*a2f0*/  SHF.R.U64 R14, R14, 0x3, RZ ;  /* 0x000000030e0e7819 */ /* 0x000fe400000012ff */
[----:B------:R-:W-:Y:S02]  /*a300*/  LOP3.LUT R12, R13, 0x380, RZ, 0xc0, !PT ;  /* 0x000003800d0c7812 */ /* 0x000fe400078ec0ff */
[----:B------:R-:W-:Y:S02]  /*a310*/  LOP3.LUT R20, R21, 0x380, RZ, 0xc0, !PT ;  /* 0x0000038015147812 */ /* 0x000fe400078ec0ff */
[----:B------:R-:W-:Y:S02]  /*a320*/  IADD3 R5, P2, R154, 0xc040, RZ ;  /* 0x0000c0409a057810 */ /* 0x000fe40007f5e0ff */
[----:B------:R-:W-:-:S02]  /*a330*/  MOV R2, R8 ;  /* 0x0000000800027202 */ /* 0x000fc40000000f00 */
[----:B------:R-:W-:Y:S02]  /*a340*/  F2FP.BF16.F32.PACK_AB R8, R25, R24 ;  /* 0x000000181908723e */ /* 0x000fe400000010ff */
[----:B------:R-:W-:Y:S02]  /*a350*/  F2FP.BF16.F32.PACK_AB R9, R27, R26 ;  /* 0x0000001a1b09723e */ /* 0x000fe400000010ff */
[----:B------:R-:W-:Y:S01]  /*a360*/  LOP3.LUT R14, R14, R15, RZ, 0x3c, !PT ;  /* 0x0000000f0e0e7212 */ /* 0x000fe200078e3cff */
[----:B------:R-:W-:Y:S01]  /*a370*/  IMAD.X R15, RZ, RZ, R155, P3 ;  /* 0x000000ffff0f7224 */ /* 0x000fe200018e069b */
[----:B------:R-:W-:Y:S02]  /*a380*/  SHF.R.U64 R12, R12, 0x3, RZ ;  /* 0x000000030c0c7819 */ /* 0x000fe400000012ff */
[----:B------:R-:W-:Y:S02]  /*a390*/  SHF.R.U64 R20, R20, 0x3, RZ ;  /* 0x0000000314147819 */ /* 0x000fe400000012ff */
[----:B------:R-:W-:-:S02]  /*a3a0*/  LOP3.LUT R4, R5, 0x380, RZ, 0xc0, !PT ;  /* 0x0000038005047812 */ /* 0x000fc400078ec0ff */
[----:B------:R-:W-:Y:S01]  /*a3b0*/  IADD3 R157, P3, R154, 0x4000, RZ ;  /* 0x000040009a9d7810 */ /* 0x000fe20007f7e0ff */
[----:B------:R0:W-:Y:S01]  /*a3c0*/  STSM.16.M88.4 [R2], R8 ;  /* 0x0000000802007844 */ /* 0x0001e20000000200 */
[----:B------:R-:W-:Y:S01]  /*a3d0*/  LOP3.LUT R12, R12, R13, RZ, 0x3c, !PT ;  /* 0x0000000d0c0c7212 */ /* 0x000fe200078e3cff */
[--C-:B------:R-:W-:Y:S01]  /*a3e0*/  IMAD.X R13, RZ, RZ, R155.reuse, P5 ;  /* 0x000000ffff0d7224 */ /* 0x100fe200028e069b */
[----:B------:R-:W-:Y:S02]  /*a3f0*/  MOV R7, R14 ;  /* 0x0000000e00077202 */ /* 0x000fe40000000f00 */
[----:B------:R-:W-:Y:S01]  /*a400*/  LOP3.LUT R20, R20, R21, RZ, 0x3c, !PT ;  /* 0x0000001514147212 */ /* 0x000fe200078e3cff */
[----:B------:R-:W-:Y:S01]  /*a410*/  IMAD.X R21, RZ, RZ, R155, P4 ;  /* 0x000000ffff157224 */ /* 0x000fe200020e069b */
[----:B------:R-:W-:Y:S02]  /*a420*/  SHF.R.U64 R4, R4, 0x3, RZ ;  /* 0x0000000304047819 */ /* 0x000fe400000012ff */
[----:B------:R-:W-:-:S02]  /*a430*/  LOP3.LUT R156, R157, 0x380, RZ, 0xc0, !PT ;  /* 0x000003809d9c7812 */ /* 0x000fc400078ec0ff */
[C---:B------:R-:W-:Y:S02]  /*a440*/  IADD3 R160, P4, R154.reuse, 0x4020, RZ ;  /* 0x000040209aa07810 */ /* 0x040fe40007f9e0ff */
[----:B0-----:R-:W-:Y:S02]  /*a450*/  F2FP.BF16.F32.PACK_AB R8, R33, R32 ;  /* 0x000000202108723e */ /* 0x001fe400000010ff */
[----:B------:R-:W-:Y:S02]  /*a460*/  F2FP.BF16.F32.PACK_AB R9, R35, R34 ;  /* 0x000000222309723e */ /* 0x000fe400000010ff */
[----:B------:R-:W-:Y:S02]  /*a470*/  F2FP.BF16.F32.PACK_AB R10, R37, R36 ;  /* 0x00000024250a723e */ /* 0x000fe400000010ff */
[----:B------:R-:W-:Y:S02]  /*a480*/  F2FP.BF16.F32.PACK_AB R11, R39, R38 ;  /* 0x00000026270b723e */ /* 0x000fe400000010ff */
[----:B------:R-:W-:-:S02]  /*a490*/  IADD3 R159, P5, R154, 0x4040, RZ ;  /* 0x000040409a9f7810 */ /* 0x000fc40007fbe0ff */
[----:B------:R-:W-:Y:S01]  /*a4a0*/  IADD3 R19, P1, R154, 0xc020, RZ ;  /* 0x0000c0209a137810 */ /* 0x000fe20007f3e0ff */
[----:B------:R0:W-:Y:S01]  /*a4b0*/  STSM.16.M88.4 [R7], R8 ;  /* 0x0000000807007844 */ /* 0x0001e20000000200 */
[----:B------:R-:W-:Y:S02]  /*a4c0*/  LOP3.LUT R4, R4, R5, RZ, 0x3c, !PT ;  /* 0x0000000504047212 */ /* 0x000fe400078e3cff */
[----:B------:R-:W-:Y:S02]  /*a4d0*/  SHF.R.U64 R156, R156, 0x3, RZ ;  /* 0x000000039c9c7819 */ /* 0x000fe400000012ff */
[----:B------:R-:W-:Y:S02]  /*a4e0*/  MOV R5, R12 ;  /* 0x0000000c00057202 */ /* 0x000fe40000000f00 */
[----:B------:R-:W-:Y:S02]  /*a4f0*/  F2FP.BF16.F32.PACK_AB R12, R41, R40 ;  /* 0x00000028290c723e */ /* 0x000fe400000010ff */
[----:B------:R-:W-:-:S02]  /*a500*/  F2FP.BF16.F32.PACK_AB R13, R43, R42 ;  /* 0x0000002a2b0d723e */ /* 0x000fc400000010ff */
[----:B------:R-:W-:Y:S02]  /*a510*/  F2FP.BF16.F32.PACK_AB R14, R45, R44 ;  /* 0x0000002c2d0e723e */ /* 0x000fe400000010ff */
[----:B------:R-:W-:Y:S02]  /*a520*/  F2FP.BF16.F32.PACK_AB R15, R47, R46 ;  /* 0x0000002e2f0f723e */ /* 0x000fe400000010ff */
[----:B0-----:R-:W-:Y:S02]  /*a530*/  LOP3.LUT R7, R160, 0x380, RZ, 0xc0, !PT ;  /* 0x00000380a0077812 */ /* 0x001fe400078ec0ff */
[----:B------:R-:W-:Y:S02]  /*a540*/  LOP3.LUT R158, R159, 0x380, RZ, 0xc0, !PT ;  /* 0x000003809f9e7812 */ /* 0x000fe400078ec0ff */
[----:B------:R-:W-:Y:S02]  /*a550*/  LOP3.LUT R18, R19, 0x380, RZ, 0xc0, !PT ;  /* 0x0000038013127812 */ /* 0x000fe400078ec0ff */
[----:B------:R-:W-:Y:S01]  /*a560*/  LOP3.LUT R156, R156, R157, RZ, 0x3c, !PT ;  /* 0x0000009d9c9c7212 */ /* 0x000fe200078e3cff */
[----:B------:R-:W-:Y:S01]  /*a570*/  IMAD.X R157, RZ, RZ, R155, P3 ;  /* 0x000000ffff9d7224 */ /* 0x000fe200018e069b */
[----:B------:R-:W-:Y:S01]  /*a580*/  SHF.R.U64 R7, R7, 0x3, RZ ;  /* 0x0000000307077819 */ /* 0x000fe200000012ff */
[----:B------:R0:W-:Y:S01]  /*a590*/  STSM.16.M88.4 [R5], R12 ;  /* 0x0000000c05007844 */ /* 0x0001e20000000200 */
[----:B------:R-:W-:-:S02]  /*a5a0*/  SHF.R.U64 R158, R158, 0x3, RZ ;  /* 0x000000039e9e7819 */ /* 0x000fc400000012ff */
[----:B------:R-:W-:Y:S02]  /*a5b0*/  SHF.R.U64 R18, R18, 0x3, RZ ;  /* 0x0000000312127819 */ /* 0x000fe400000012ff */
[----:B------:R-:W-:Y:S02]  /*a5c0*/  MOV R2, R20 ;  /* 0x0000001400027202 */ /* 0x000fe40000000f00 */
[----:B------:R-:W-:Y:S02]  /*a5d0*/  F2FP.BF16.F32.PACK_AB R20, R49, R48 ;  /* 0x000000303114723e */ /* 0x000fe400000010ff */
[----:B------:R-:W-:Y:S02]  /*a5e0*/  F2FP.BF16.F32.PACK_AB R21, R51, R50 ;  /* 0x000000323315723e */ /* 0x000fe400000010ff */
[----:B------:R-:W-:Y:S02]  /*a5f0*/  F2FP.BF16.F32.PACK_AB R8, R57, R56 ;  /* 0x000000383908723e */ /* 0x000fe400000010ff */
[----:B------:R-:W-:Y:S01]  /*a600*/  F2FP.BF16.F32.PACK_AB R9, R59, R58 ;  /* 0x0000003a3b09723e */ /* 0x000fe200000010ff */
[----:B0-----:R-:W-:Y:S01]  /*a610*/  IMAD.X R13, RZ, RZ, R155, P4 ;  /* 0x000000ffff0d7224 */ /* 0x001fe200020e069b */
[----:B------:R-:W-:-:S02]  /*a620*/  LOP3.LUT R12, R7, R160, RZ, 0x3c, !PT ;  /* 0x000000a0070c7212 */ /* 0x000fc400078e3cff */
[----:B------:R-:W-:Y:S02]  /*a630*/  MOV R5, R156 ;  /* 0x0000009c00057202 */ /* 0x000fe40000000f00 */
[----:B------:R-:W-:Y:S02]  /*a640*/  F2FP.BF16.F32.PACK_AB R10, R61, R60 ;  /* 0x0000003c3d0a723e */ /* 0x000fe400000010ff */
[----:B------:R-:W-:Y:S02]  /*a650*/  F2FP.BF16.F32.PACK_AB R11, R63, R62 ;  /* 0x0000003e3f0b723e */ /* 0x000fe400000010ff */
[----:B------:R-:W-:Y:S01]  /*a660*/  LOP3.LUT R158, R158, R159, RZ, 0x3c, !PT ;  /* 0x0000009f9e9e7212 */ /* 0x000fe200078e3cff */
[----:B------:R-:W-:Y:S01]  /*a670*/  IMAD.X R159, RZ, RZ, R155, P5 ;  /* 0x000000ffff9f7224 */ /* 0x000fe200028e069b */
[----:B------:R-:W-:Y:S01]  /*a680*/  LOP3.LUT R18, R18, R19, RZ, 0x3c, !PT ;  /* 0x0000001312127212 */ /* 0x000fe200078e3cff */
[----:B------:R0:W-:Y:S01]  /*a690*/  STSM.16.M88.4 [R2], R20 ;  /* 0x0000001402007844 */ /* 0x0001e20000000200 */
[----:B------:R-:W-:-:S02]  /*a6a0*/  MOV R7, R12 ;  /* 0x0000000c00077202 */ /* 0x000fc40000000f00 */
[C---:B------:R-:W-:Y:S02]  /*a6b0*/  IADD3 R19, P4, R154.reuse, 0x4060, RZ ;  /* 0x000040609a137810 */ /* 0x040fe40007f9e0ff */
[----:B------:R-:W-:Y:S01]  /*a6c0*/  IADD3 R160, P5, R154, 0x8060, RZ ;  /* 0x000080609aa07810 */ /* 0x000fe20007fbe0ff */
[----:B------:R1:W-:Y:S01]  /*a6d0*/  STSM.16.M88.4 [R5], R8 ;  /* 0x0000000805007844 */ /* 0x0003e20000000200 */
[----:B------:R-:W-:Y:S02]  /*a6e0*/  F2FP.BF16.F32.PACK_AB R12, R65, R64 ;  /* 0x00000040410c723e */ /* 0x000fe400000010ff */
[----:B------:R-:W-:Y:S02]  /*a6f0*/  F2FP.BF16.F32.PACK_AB R13, R67, R66 ;  /* 0x00000042430d723e */ /* 0x000fe400000010ff */
[----:B------:R-:W-:Y:S02]  /*a700*/  F2FP.BF16.F32.PACK_AB R14, R69, R68 ;  /* 0x00000044450e723e */ /* 0x000fe400000010ff */
[----:B------:R-:W-:-:S02]  /*a710*/  F2FP.BF16.F32.PACK_AB R15, R71, R70 ;  /* 0x00000046470f723e */ /* 0x000fc400000010ff */
[----:B0-----:R-:W-:Y:S02]  /*a720*/  LOP3.LUT R20, R19, 0x380, RZ, 0xc0, !PT ;  /* 0x0000038013147812 */ /* 0x001fe400078ec0ff */
[----:B------:R-:W-:Y:S01]  /*a730*/  LOP3.LUT R2, R160, 0x380, RZ, 0xc0, !PT ;  /* 0x00000380a0027812 */ /* 0x000fe200078ec0ff */
[----:B------:R0:W-:Y:S01]  /*a740*/  STSM.16.M88.4 [R7], R12 ;  /* 0x0000000c07007844 */ /* 0x0001e20000000200 */
[----:B-1----:R-:W-:Y:S01]  /*a750*/  IADD3 R5, P6, R154, 0x8000, RZ ;  /* 0x000080009a057810 */ /* 0x002fe20007fde0ff */
[----:B------:R-:W-:Y:S01]  /*a760*/  IMAD.X R21, RZ, RZ, R155, P4 ;  /* 0x000000ffff157224 */ /* 0x000fe200020e069b */
[----:B------:R-:W-:Y:S02]  /*a770*/  SHF.R.U64 R20, R20, 0x3, RZ ;  /* 0x0000000314147819 */ /* 0x000fe400000012ff */
[C---:B------:R-:W-:Y:S02]  /*a780*/  IADD3 R153, P0, R154.reuse, 0xc060, RZ ;  /* 0x0000c0609a997810 */ /* 0x040fe40007f1e0ff */
[----:B------:R-:W-:-:S02]  /*a790*/  IADD3 R157, P3, R154, 0xc000, RZ ;  /* 0x0000c0009a9d7810 */ /* 0x000fc40007f7e0ff */
[----:B------:R-:W-:Y:S02]  /*a7a0*/  LOP3.LUT R20, R20, R19, RZ, 0x3c, !PT ;  /* 0x0000001314147212 */ /* 0x000fe400078e3cff */
[----:B0-----:R-:W-:Y:S01]  /*a7b0*/  LOP3.LUT R12, R5, 0x380, RZ, 0xc0, !PT ;  /* 0x00000380050c7812 */ /* 0x001fe200078ec0ff */
[----:B------:R-:W-:Y:S01]  /*a7c0*/  IMAD.X R13, RZ, RZ, R155, P6 ;  /* 0x000000ffff0d7224 */ /* 0x000fe200030e069b */
[----:B------:R-:W-:Y:S02]  /*a7d0*/  SHF.R.U64 R7, R2, 0x3, RZ ;  /* 0x0000000302077819 */ /* 0x000fe400000012ff */
[C---:B------:R-:W-:Y:S02]  /*a7e0*/  IADD3 R22, P6, R154.reuse, 0x8040, RZ ;  /* 0x000080409a167810 */ /* 0x040fe40007fde0ff */
[----:B------:R-:W-:Y:S02]  /*a7f0*/  IADD3 R2, P4, R154, 0x8020, RZ ;  /* 0x000080209a027810 */ /* 0x000fe40007f9e0ff */
[----:B------:R-:W-:-:S02]  /*a800*/  SHF.R.U64 R12, R12, 0x3, RZ ;  /* 0x000000030c0c7819 */ /* 0x000fc400000012ff */
[----:B------:R-:W-:Y:S02]  /*a810*/  MOV R158, R158 ;  /* 0x0000009e009e7202 */ /* 0x000fe40000000f00 */
[----:B------:R-:W-:Y:S02]  /*a820*/  F2FP.BF16.F32.PACK_AB R8, R73, R72 ;  /* 0x000000484908723e */ /* 0x000fe400000010ff */
[----:B------:R-:W-:Y:S02]  /*a830*/  F2FP.BF16.F32.PACK_AB R9, R75, R74 ;  /* 0x0000004a4b09723e */ /* 0x000fe400000010ff */
[----:B------:R-:W-:Y:S02]  /*a840*/  F2FP.BF16.F32.PACK_AB R10, R77, R76 ;  /* 0x0000004c4d0a723e */ /* 0x000fe400000010ff */
[----:B------:R-:W-:Y:S02]  /*a850*/  F2FP.BF16.F32.PACK_AB R11, R79, R78 ;  /* 0x0000004e4f0b723e */ /* 0x000fe400000010ff */
[----:B------:R-:W-:-:S02]  /*a860*/  LOP3.LUT R154, R7, R160, RZ, 0x3c, !PT ;  /* 0x000000a0079a7212 */ /* 0x000fc400078e3cff */
[----:B------:R-:W-:Y:S02]  /*a870*/  LOP3.LUT R23, R22, 0x380, RZ, 0xc0, !PT ;  /* 0x0000038016177812 */ /* 0x000fe400078ec0ff */
[----:B------:R-:W-:Y:S02]  /*a880*/  LOP3.LUT R7, R2, 0x380, RZ, 0xc0, !PT ;  /* 0x0000038002077812 */ /* 0x000fe400078ec0ff */
[----:B------:R-:W-:Y:S02]  /*a890*/  LOP3.LUT R152, R153, 0x380, RZ, 0xc0, !PT ;  /* 0x0000038099987812 */ /* 0x000fe400078ec0ff */
[----:B------:R-:W-:Y:S02]  /*a8a0*/  LOP3.LUT R156, R157, 0x380, RZ, 0xc0, !PT ;  /* 0x000003809d9c7812 */ /* 0x000fe400078ec0ff */
[----:B------:R-:W-:Y:S01]  /*a8b0*/  LOP3.LUT R12, R12, R5, RZ, 0x3c, !PT ;  /* 0x000000050c0c7212 */ /* 0x000fe200078e3cff */
[----:B------:R0:W-:Y:S01]  /*a8c0*/  STSM.16.M88.4 [R158], R8 ;  /* 0x000000089e007844 */ /* 0x0001e20000000200 */
[----:B------:R-:W-:-:S02]  /*a8d0*/  MOV R5, R20 ;  /* 0x0000001400057202 */ /* 0x000fc40000000f00 */
[----:B------:R-:W-:Y:S02]  /*a8e0*/  SHF.R.U64 R23, R23, 0x3, RZ ;  /* 0x0000000317177819 */ /* 0x000fe400000012ff */
[----:B------:R-:W-:Y:S02]  /*a8f0*/  SHF.R.U64 R21, R7, 0x3, RZ ;  /* 0x0000000307157819 */ /* 0x000fe400000012ff */
[----:B------:R-:W-:Y:S02]  /*a900*/  SHF.R.U64 R152, R152, 0x3, RZ ;  /* 0x0000000398987819 */ /* 0x000fe400000012ff */
[----:B------:R-:W-:Y:S02]  /*a910*/  SHF.R.U64 R156, R156, 0x3, RZ ;  /* 0x000000039c9c7819 */ /* 0x000fe400000012ff */
[----:B------:R-:W-:Y:S01]  /*a920*/  LOP3.LUT R22, R23, R22, RZ, 0x3c, !PT ;  /* 0x0000001617167212 */ /* 0x000fe200078e3cff */
[----:B------:R-:W-:Y:S01]  /*a930*/  IMAD.X R23, RZ, RZ, R155, P6 ;  /* 0x000000ffff177224 */ /* 0x000fe200030e069b */
[----:B------:R-:W-:-:S02]  /*a940*/  LOP3.LUT R20, R21, R2, RZ, 0x3c, !PT ;  /* 0x0000000215147212 */ /* 0x000fc400078e3cff */
[----:B0-----:R-:W-:Y:S02]  /*a950*/  F2FP.BF16.F32.PACK_AB R8, R81, R80 ;  /* 0x000000505108723e */ /* 0x001fe400000010ff */
[----:B------:R-:W-:Y:S02]  /*a960*/  F2FP.BF16.F32.PACK_AB R9, R83, R82 ;  /* 0x000000525309723e */ /* 0x000fe400000010ff */
[----:B------:R-:W-:Y:S02]  /*a970*/  F2FP.BF16.F32.PACK_AB R10, R85, R84 ;  /* 0x00000054550a723e */ /* 0x000fe400000010ff */
[----:B------:R-:W-:Y:S01]  /*a980*/  F2FP.BF16.F32.PACK_AB R11, R87, R86 ;  /* 0x00000056570b723e */ /* 0x000fe200000010ff */
[--C-:B------:R-:W-:Y:S01]  /*a990*/  IMAD.X R21, RZ, RZ, R155.reuse, P4 ;  /* 0x000000ffff157224 */ /* 0x100fe200020e069b */
[----:B------:R-:W-:Y:S01]  /*a9a0*/  MOV R7, R12 ;  /* 0x0000000c00077202 */ /* 0x000fe20000000f00 */
[--C-:B------:R-:W-:Y:S01]  /*a9b0*/  IMAD.X R19, RZ, RZ, R155.reuse, P1 ;  /* 0x000000ffff137224 */ /* 0x100fe200008e069b */
[----:B------:R-:W-:Y:S01]  /*a9c0*/  LOP3.LUT R152, R152, R153, RZ, 0x3c, !PT ;  /* 0x0000009998987212 */ /* 0x000fe200078e3cff */
[----:B------:R0:W-:Y:S01]  /*a9d0*/  STSM.16.M88.4 [R5], R8 ;  /* 0x0000000805007844 */ /* 0x0001e20000000200 */
[----:B------:R-:W-:Y:S01]  /*a9e0*/  LOP3.LUT R156, R156, R157, RZ, 0x3c, !PT ;  /* 0x0000009d9c9c7212 */ /* 0x000fe200078e3cff */
[--C-:B------:R-:W-:Y:S01]  /*a9f0*/  IMAD.X R153, RZ, RZ, R155.reuse, P0 ;  /* 0x000000ffff997224 */ /* 0x100fe200000e069b */
[----:B------:R-:W-:Y:S01]  /*aa00*/  F2FP.BF16.F32.PACK_AB R12, R89, R88 ;  /* 0x00000058590c723e */ /* 0x000fe200000010ff */
[----:B------:R-:W-:Y:S01]  /*aa10*/  IMAD.X R157, RZ, RZ, R155, P3 ;  /* 0x000000ffff9d7224 */ /* 0x000fe200018e069b */
[----:B------:R-:W-:Y:S01]  /*aa20*/  F2FP.BF16.F32.PACK_AB R13, R91, R90 ;  /* 0x0000005a5b0d723e */ /* 0x000fe200000010ff */
[----:B------:R-:W1:Y:S01]  /*aa30*/  LDC.64 R158, c[0x0][0xd00] ;  /* 0x00034000ff9e7b82 */ /* 0x000e620000000a00 */
[----:B------:R-:W-:-:S02]  /*aa40*/  F2FP.BF16.F32.PACK_AB R14, R93, R92 ;  /* 0x0000005c5d0e723e */ /* 0x000fc400000010ff */
[----:B------:R-:W-:Y:S02]  /*aa50*/  F2FP.BF16.F32.PACK_AB R15, R95, R94 ;  /* 0x0000005e5f0f723e */ /* 0x000fe400000010ff */
[----:B------:R-:W-:Y:S02]  /*aa60*/  MOV R2, R22 ;  /* 0x0000001600027202 */ /* 0x000fe40000000f00 */
[----:B------:R-:W-:Y:S01]  /*aa70*/  MOV R160, R20 ;  /* 0x0000001400a07202 */ /* 0x000fe20000000f00 */
[--C-:B0-----:R-:W-:Y:S02]  /*aa80*/  IMAD.X R5, RZ, RZ, R155.reuse, P2 ;  /* 0x000000ffff057224 */ /* 0x101fe400010e069b */
[----:B------:R-:W-:Y:S01]  /*aa90*/  IMAD.X R155, RZ, RZ, R155, P5 ;  /* 0x000000ffff9b7224 */ /* 0x000fe200028e069b */
[----:B------:R0:W-:Y:S01]  /*aaa0*/  STSM.16.M88.4 [R7], R12 ;  /* 0x0000000c07007844 */ /* 0x0001e20000000200 */
[----:B------:R-:W-:Y:S02]  /*aab0*/  F2FP.BF16.F32.PACK_AB R20, R97, R96 ;  /* 0x000000606114723e */ /* 0x000fe400000010ff */
[----:B------:R-:W-:-:S02]  /*aac0*/  F2FP.BF16.F32.PACK_AB R21, R99, R98 ;  /* 0x000000626315723e */ /* 0x000fc400000010ff */
[----:B------:R-:W-:Y:S02]  /*aad0*/  F2FP.BF16.F32.PACK_AB R22, R101, R100 ;  /* 0x000000646516723e */ /* 0x000fe400000010ff */
[----:B------:R-:W-:Y:S02]  /*aae0*/  F2FP.BF16.F32.PACK_AB R23, R103, R102 ;  /* 0x000000666717723e */ /* 0x000fe400000010ff */
[----:B------:R-:W-:Y:S02]  /*aaf0*/  MOV R161, R154 ;  /* 0x0000009a00a17202 */ /* 0x000fe40000000f00 */
[----:B------:R-:W-:Y:S02]  /*ab00*/  F2FP.BF16.F32.PACK_AB R154, R117, R116 ;  /* 0x00000074759a723e */ /* 0x000fe400000010ff */
[----:B------:R-:W-:Y:S02]  /*ab10*/  F2FP.BF16.F32.PACK_AB R155, R119, R118 ;  /* 0x00000076779b723e */ /* 0x000fe400000010ff */
[----:B0-----:R-:W-:-:S02]  /*ab20*/  F2FP.BF16.F32.PACK_AB R12, R105, R104 ;  /* 0x00000068690c723e */ /* 0x001fc400000010ff */
[----:B------:R-:W-:Y:S02]  /*ab30*/  F2FP.BF16.F32.PACK_AB R13, R107, R106 ;  /* 0x0000006a6b0d723e */ /* 0x000fe400000010ff */
[----:B------:R-:W-:Y:S02]  /*ab40*/  F2FP.BF16.F32.PACK_AB R14, R109, R108 ;  /* 0x0000006c6d0e723e */ /* 0x000fe400000010ff */
[----:B------:R-:W-:Y:S02]  /*ab50*/  F2FP.BF16.F32.PACK_AB R15, R111, R110 ;  /* 0x0000006e6f0f723e */ /* 0x000fe400000010ff */
[----:B------:R-:W-:Y:S02]  /*ab60*/  MOV R7, R152 ;  /* 0x0000009800077202 */ /* 0x000fe40000000f00 */
[----:B------:R-:W-:Y:S02]  /*ab70*/  F2FP.BF16.F32.PACK_AB R152, R113, R112 ;  /* 0x000000707198723e */ /* 0x000fe400000010ff */
[----:B------:R-:W-:Y:S01]  /*ab80*/  F2FP.BF16.F32.PACK_AB R153, R115, R114 ;  /* 0x000000727399723e */ /* 0x000fe200000010ff */
[----:B------:R0:W-:Y:S01]  /*ab90*/  STSM.16.M88.4 [R160], R20 ;  /* 0x00000014a0007844 */ /* 0x0001e20000000200 */
[----:B------:R-:W-:-:S02]  /*aba0*/  MOV R156, R156 ;  /* 0x0000009c009c7202 */ /* 0x000fc40000000f00 */
[----:B------:R-:W-:Y:S01]  /*abb0*/  F2FP.BF16.F32.PACK_AB R8, R121, R120 ;  /* 0x000000787908723e */ /* 0x000fe200000010ff */
[----:B------:R2:W-:Y:S01]  /*abc0*/  STSM.16.M88.4 [R2], R12 ;  /* 0x0000000c02007844 */ /* 0x0005e20000000200 */
[----:B------:R-:W-:Y:S02]  /*abd0*/  F2FP.BF16.F32.PACK_AB R9, R123, R122 ;  /* 0x0000007a7b09723e */ /* 0x000fe400000010ff */
[----:B------:R-:W-:Y:S02]  /*abe0*/  F2FP.BF16.F32.PACK_AB R10, R125, R124 ;  /* 0x0000007c7d0a723e */ /* 0x000fe400000010ff */
[----:B------:R-:W-:Y:S01]  /*abf0*/  F2FP.BF16.F32.PACK_AB R11, R127, R126 ;  /* 0x0000007e7f0b723e */ /* 0x000fe200000010ff */
[----:B------:R4:W-:Y:S01]  /*ac00*/  STSM.16.M88.4 [R161], R152 ;  /* 0x00000098a1007844 */ /* 0x0009e20000000200 */
[----:B------:R-:W-:Y:S02]  /*ac10*/  MOV R157, R4 ;  /* 0x00000004009d7202 */ /* 0x000fe40000000f00 */
[----:B0-----:R-:W-:-:S02]  /*ac20*/  MOV R160, R18 ;  /* 0x0000001200a07202 */ /* 0x001fc40000000f00 */
[----:B------:R-:W-:Y:S01]  /*ac30*/  F2FP.BF16.F32.PACK_AB R20, R137, R136 ;  /* 0x000000888914723e */ /* 0x000fe200000010ff */
[----:B------:R-:W0:Y:S01]  /*ac40*/  LDC.64 R18, c[0x0][0xd00] ;  /* 0x00034000ff127b82 */ /* 0x000e220000000a00 */
[----:B--2---:R-:W-:Y:S02]  /*ac50*/  F2FP.BF16.F32.PACK_AB R12, R129, R128 ;  /* 0x00000080810c723e */ /* 0x004fe400000010ff */
[----:B------:R-:W-:Y:S02]  /*ac60*/  F2FP.BF16.F32.PACK_AB R13, R131, R130 ;  /* 0x00000082830d723e */ /* 0x000fe400000010ff */
[----:B------:R-:W-:Y:S02]  /*ac70*/  F2FP.BF16.F32.PACK_AB R14, R133, R132 ;  /* 0x00000084850e723e */ /* 0x000fe400000010ff */
[----:B------:R-:W-:Y:S02]  /*ac80*/  F2FP.BF16.F32.PACK_AB R15, R135, R134 ;  /* 0x00000086870f723e */ /* 0x000fe400000010ff */
[----:B------:R-:W-:-:S02]  /*ac90*/  F2FP.BF16.F32.PACK_AB R21, R139, R138 ;  /* 0x0000008a8b15723e */ /* 0x000fc400000010ff */
[----:B------:R-:W-:Y:S02]  /*aca0*/  F2FP.BF16.F32.PACK_AB R22, R141, R140 ;  /* 0x0000008c8d16723e */ /* 0x000fe400000010ff */
[----:B------:R-:W-:Y:S02]  /*acb0*/  F2FP.BF16.F32.PACK_AB R23, R143, R142 ;  /* 0x0000008e8f17723e */ /* 0x000fe400000010ff */
[----:B----4-:R-:W-:Y:S02]  /*acc0*/  F2FP.BF16.F32.PACK_AB R152, R145, R144 ;  /* 0x000000909198723e */ /* 0x010fe400000010ff */
[----:B------:R-:W-:Y:S02]  /*acd0*/  F2FP.BF16.F32.PACK_AB R153, R147, R146 ;  /* 0x000000929399723e */ /* 0x000fe400000010ff */
[----:B------:R-:W-:Y:S02]  /*ace0*/  F2FP.BF16.F32.PACK_AB R154, R149, R148 ;  /* 0x00000094959a723e */ /* 0x000fe400000010ff */
[----:B------:R-:W-:Y:S01]  /*acf0*/  F2FP.BF16.F32.PACK_AB R155, R151, R150 ;  /* 0x00000096979b723e */ /* 0x000fe200000010ff */
[----:B------:R2:W-:Y:S04]  /*ad00*/  STSM.16.M88.4 [R156], R8 ;  /* 0x000000089c007844 */ /* 0x0005e80000000200 */
[----:B------:R4:W-:Y:S04]  /*ad10*/  STSM.16.M88.4 [R160], R12 ;  /* 0x0000000ca0007844 */ /* 0x0009e80000000200 */
[----:B------:R5:W-:Y:S04]  /*ad20*/  STSM.16.M88.4 [R157], R20 ;  /* 0x000000149d007844 */ /* 0x000be80000000200 */
[----:B------:R3:W-:Y:S01]  /*ad30*/  STSM.16.M88.4 [R7], R152 ;  /* 0x0000009807007844 */ /* 0x0007e20000000200 */
[----:B-1----:R-:W-:Y:S01]  /*ad40*/  ISETP.NE.U32.AND P0, PT, R158, RZ, PT ;  /* 0x000000ff9e00720c */ /* 0x002fe20003f05070 */
[----:B------:R-:W-:-:S02]  /*ad50*/  IMAD.MOV.U32 R2, RZ, RZ, RZ ;  /* 0x000000ffff027224 */ /* 0x000fc400078e00ff */
[----:B0-----:R-:W-:Y:S01]  /*ad60*/  IMAD.WIDE R4, R212, 0x4, R18 ;  /* 0x00000004d4047825 */ /* 0x001fe200078e0212 */
[----:B------:R-:W-:Y:S01]  /*ad70*/  BAR.SYNC.DEFER_BLOCKING 0x1, 0x100 ;  /* 0x0044000000007b1d */ /* 0x000fe20000010000 */
[----:B------:R-:W-:Y:S02]  /*ad80*/  ISETP.NE.AND.EX P0, PT, R159, RZ, PT, P0 ;  /* 0x000000ff9f00720c */ /* 0x000fe40003f05300 */
[----:B------:R-:W-:-:S05]  /*ad90*/  ISETP.NE.U32.AND P1, PT, RZ, UR10, PT ;  /* 0x0000000aff007c0c */ /* 0x000fca000bf25070 */
[----:B--2---:R-:W0:Y:S01]  /*ada0*/  LDC R11, c[0x0][0xbd4] ;  /* 0x0002f500ff0b7b82 */ /* 0x004e220000000800 */
[----:B------:R-:W-:-:S07]  /*adb0*/  ISETP.NE.AND.EX P1, PT, RZ, UR11, PT, P1 ;  /* 0x0000000bff007c0c */ /* 0x000fce000bf25310 */
[----:B----4-:R-:W1:Y:S01]  /*adc0*/  LDC.64 R14, c[0x0][0xca8] ;  /* 0x00032a00ff0e7b82 */ /* 0x010e620000000a00 */
[----:B------:R-:W2:Y:S05]  /*add0*/  @P0 LDG.E R2, desc[UR36][R4.64] ;  /* 0x0000002404020981 */ /* 0x000eaa000c1e1900 */
[----:B------:R-:W-:-:S04]  /*ade0*/  @P1 LEA R8, P2, R212, UR10, 0x2 ;  /* 0x0000000ad4081c11 */ /* 0x000fc8000f8410ff */
[----:B------:R-:W-:Y:S01]  /*adf0*/  @P1 LEA.HI.X R9, R212, UR11, R216, 0x2, P2 ;  /* 0x0000000bd4091c11 */ /* 0x000fe200090f14d8 */
[----:B-----5:R-:W-:Y:S01]  /*ae00*/  IMAD.MOV.U32 R22, RZ, RZ, 0xab8 ;  /* 0x00000ab8ff167424 */ /* 0x020fe200078e00ff */
[----:B------:R-:W-:-:S03]  /*ae10*/  ULDC UR11, c[0x0][0xce8] ;  /* 0x00033a00000b7ab9 */ /* 0x000fc60000000800 */
[----:B------:R4:W5:Y:S01]  /*ae20*/  @P1 LDG.E R156, desc[UR36][R8.64] ;  /* 0x00000024089c1981 */ /* 0x000962000c1e1900 */
[----:B------:R-:W-:-:S04]  /*ae30*/  ISETP.NE.AND P2, PT, R214, RZ, PT ;  /* 0x000000ffd600720c */ /* 0x000fc80003f45270 */
[----:B0-----:R-:W-:-:S04]  /*ae40*/  SEL R11, R214, R11, P2 ;  /* 0x0000000bd60b7207 */ /* 0x001fc80001000000 */
[----:B------:R-:W-:-:S04]  /*ae50*/  ISETP.GT.AND P3, PT, R11, 0x1, PT ;  /* 0x000000010b00780c */ /* 0x000fc80003f64270 */
[----:B------:R-:W-:-:S04]  /*ae60*/  SEL R22, R22, 0xa78, P3 ;  /* 0x00000a7816167807 */ /* 0x000fc80001800000 */
[----:B------:R-:W0:Y:S01]  /*ae70*/  LDC.64 R10, c[0x0][R22+0x220] ;  /* 0x00008800160a7b82 */ /* 0x000e220000000a00 */
[----:B------:R-:W-:-:S07]  /*ae80*/  ISETP.NE.U32.AND P2, PT, R158, RZ, PT ;  /* 0x000000ff9e00720c */ /* 0x000fce0003f45070 */
[----:B----4-:R-:W4:Y:S01]  /*ae90*/  LDC.64 R8, c[0x0][R22+0x218] ;  /* 0x0000860016087b82 */ /* 0x010f220000000a00 */
[----:B------:R-:W-:Y:S01]  /*aea0*/  ISETP.NE.AND.EX P2, PT, R159, RZ, PT, P2 ;  /* 0x000000ff9f00720c */ /* 0x000fe20003f45320 */
[----:B------:R-:W-:-:S03]  /*aeb0*/  UISETP.NE.AND UP0, UPT, UR11, 0x1, UPT ;  /* 0x000000010b00788c */ /* 0x000fc6000bf05270 */
[----:B------:R-:W-:-:S03]  /*aec0*/  SEL R212, R212, RZ, !P2 ;  /* 0x000000ffd4d47207 */ /* 0x000fc60005000000 */
[----:B------:R-:W2:Y:S01]  /*aed0*/  LDC.64 R12, c[0x0][R22+0x228] ;  /* 0x00008a00160c7b82 */ /* 0x000ea20000000a00 */
[----:B------:R-:W-:Y:S02]  /*aee0*/  PLOP3.LUT P4, PT, PT, PT, UP0, 0x80, 0x0 ;  /* 0x000000000000781c */ /* 0x000fe40003f8f008 */
[----:B---3--:R-:W-:Y:S01]  /*aef0*/  SEL R7, R216, RZ, !P2 ;  /* 0x000000ffd8077207 */ /* 0x008fe20005000000 */
[----:B------:R-:W-:Y:S01]  /*af00*/  VIADD R20, R210, UR12 ;  /* 0x0000000cd2147c36 */ /* 0x000fe20008000000 */
[----:B------:R-:W-:Y:S01]  /*af10*/  @UP0 ULDC UR8, c[0x0][0xcec] ;  /* 0x00033b0000080ab9 */ /* 0x000fe20000000800 */
[-C--:B0-----:R-:W-:Y:S02]  /*af20*/  IMAD R11, R11, R212.reuse, RZ ;  /* 0x000000d40b0b7224 */ /* 0x081fe400078e02ff */
[----:B-1----:R-:W0:Y:S01]  /*af30*/  @!P3 LDC R14, c[0x0][0xc50] ;  /* 0x00031400ff0ebb82 */ /* 0x002e220000000800 */
[----:B------:R-:W-:-:S04]  /*af40*/  IMAD.WIDE.U32 R18, R10, R212, RZ ;  /* 0x000000d40a127225 */ /* 0x000fc800078e00ff */
[----:B------:R-:W-:Y:S02]  /*af50*/  IMAD R21, R10, R7, R11 ;  /* 0x000000070a157224 */ /* 0x000fe400078e020b */
[-C--:B----4-:R-:W-:Y:S01]  /*af60*/  IMAD.WIDE.U32 R10, R8, R213.reuse, RZ ;  /* 0x000000d5080a7225 */ /* 0x090fe200078e00ff */
[----:B------:R-:W1:Y:S03]  /*af70*/  @!P3 LDC R15, c[0x0][0xc54] ;  /* 0x00031500ff0fbb82 */ /* 0x000e660000000800 */
[----:B------:R-:W-:-:S05]  /*af80*/  IMAD R7, R9, R213, RZ ;  /* 0x000000d509077224 */ /* 0x000fca00078e02ff */
[----:B------:R-:W3:Y:S01]  /*af90*/  LDC.64 R8, c[0x0][R22+0x210] ;  /* 0x0000840016087b82 */ /* 0x000ee20000000a00 */
[----:B------:R-:W-:Y:S01]  /*afa0*/  IMAD.IADD R23, R19, 0x1, R21 ;  /* 0x0000000113177824 */ /* 0x000fe200078e0215 */
[----:B------:R-:W-:Y:S01]  /*afb0*/  SEL R19, R162, RZ, P3 ;  /* 0x000000ffa2137207 */ /* 0x000fe20001800000 */
[----:B------:R-:W-:Y:S01]  /*afc0*/  IMAD.MOV.U32 R21, RZ, RZ, R20 ;  /* 0x000000ffff157224 */ /* 0x000fe200078e0014 */
[----:B--2---:R-:W-:Y:S01]  /*afd0*/  IADD3 R18, P2, P5, R18, R10, R2 ;  /* 0x0000000a12127210 */ /* 0x004fe20007d5e002 */
        /* <DEDUP_REMOVED lines=8> */
[----:B------:R-:W-:Y:S01]  /*b060*/  IMAD.MOV R23, RZ, RZ, -R21 ;  /* 0x000000ffff177224 */ /* 0x000fe200078e0a15 */
[----:B------:R-:W-:Y:S01]  /*b070*/  IADD3 R12, P2, P5, R21, R18, R12 ;  /* 0x00000012150c7210 */ /* 0x000fe20007d5e00c */
[----:B------:R-:W-:Y:S01]  /*b080*/  IMAD.IADD R13, R13, 0x1, R11 ;  /* 0x000000010d0d7824 */ /* 0x000fe200078e020b */
[----:B------:R-:W-:Y:S01]  /*b090*/  SHF.R.S32.HI R10, RZ, 0x1f, R21 ;  /* 0x0000001fff0a7819 */ /* 0x000fe20000011415 */
[----:B------:R-:W-:-:S03]  /*b0a0*/  IMAD R11, R23, UR11, R20 ;  /* 0x0000000b170b7c24 */ /* 0x000fc6000f8e0214 */
[----:B------:R-:W-:Y:S01]  /*b0b0*/  IADD3.X R13, R10, R19, R13, P2, P5 ;  /* 0x000000130a0d7210 */ /* 0x000fe200017ea40d */
[-C--:B---3--:R-:W-:Y:S01]  /*b0c0*/  IMAD R9, R9, R11.reuse, RZ ;  /* 0x0000000b09097224 */ /* 0x088fe200078e02ff */
[----:B------:R-:W-:Y:S01]  /*b0d0*/  SHF.R.S32.HI R19, RZ, 0x1f, R11 ;  /* 0x0000001fff137819 */ /* 0x000fe2000001140b */
[----:B------:R-:W-:-:S04]  /*b0e0*/  IMAD.WIDE.U32 R12, R8, R11, R12 ;  /* 0x0000000b080c7225 */ /* 0x000fc800078e000c */
[----:B------:R-:W-:Y:S01]  /*b0f0*/  IMAD R9, R8, R19, R9 ;  /* 0x0000001308097224 */ /* 0x000fe200078e0209 */
[----:B0-----:R-:W-:Y:S01]  /*b100*/  LEA R14, P2, R12, R14, 0x2 ;  /* 0x0000000e0c0e7211 */ /* 0x001fe200078410ff */
[----:B------:R-:W-:Y:S02]  /*b110*/  ULDC UR8, c[0x0][0xb88] ;  /* 0x0002e20000087ab9 */ /* 0x000fe40000000800 */
[----:B------:R-:W-:Y:S01]  /*b120*/  IMAD.IADD R8, R13, 0x1, R9 ;  /* 0x000000010d087824 */ /* 0x000fe200078e0209 */
[----:B-----5:R-:W-:-:S04]  /*b130*/  @P1 R2UR UR8, R156 ;  /* 0x000000009c0812ca */ /* 0x020fc800000e0000 */
        /* <DEDUP_REMOVED lines=8> */
.L_x_14831:
[----:B------:R-:W2:Y:S04]  /*b1c0*/  LDL R11, [R1+0x2c] ;  /* 0x00002c00010b7983 */ /* 0x000ea80000100800 */
[----:B------:R-:W3:Y:S01]  /*b1d0*/  LDL R10, [R1+0x28] ;  /* 0x00002800010a7983 */ /* 0x000ee20000100800 */
[----:B------:R-:W-:Y:S01]  /*b1e0*/  R2UR UR10, R206 ;  /* 0x00000000ce0a72ca */ /* 0x000fe200000e0000 */
[----:B------:R-:W-:Y:S02]  /*b1f0*/  UIMAD UR8, UR8, UR11, URZ ;  /* 0x0000000b080872a4 */ /* 0x000fe4000f8e023f */
        /* <DEDUP_REMOVED lines=58> */
[----:B------:R-:W-:Y:S02]  /*b5a0*/  LOP3.LUT R40, R41, 0x380, RZ, 0xc0, !PT ;  /* 0x0000038029287812 */ /* 0x000fe400078ec0ff */
        /* <DEDUP_REMOVED lines=60> */
[----:B------:R-:W-:Y:S01]  /*b970*/  SHF.R.S32.HI R19, RZ, 0x1f, R212 ;  /* 0x0000001fff137819 */ /* 0x000fe200000114d4 */
[----:B------:R-:W-:-:S02]  /*b980*/  VIADD R80, R3, UR12 ;  /* 0x0000000c03507c36 */ /* 0x000fc40008000000 */
[----:B------:R-:W5:Y:S04]  /*b990*/  LD.E.128 R56, desc[UR36][R56.64] ;  /* 0x0000002438387980 */ /* 0x000f68000c101d00 */
[----:B------:R-:W5:Y:S01]  /*b9a0*/  LD.E.128 R60, desc[UR36][R60.64] ;  /* 0x000000243c3c7980 */ /* 0x000f62000c101d00 */
[----:B0-----:R-:W-:Y:S01]  /*b9b0*/  IMAD.WIDE.U32 R4, R2, UR6, RZ ;  /* 0x0000000602047c25 */ /* 0x001fe2000f8e00ff */
[----:B------:R-:W-:Y:S02]  /*b9c0*/  ULDC.64 UR6, c[0x0][0xbe8] ;  /* 0x0002fa0000067ab9 */ /* 0x000fe40000000a00 */
[----:B------:R-:W5:Y:S01]  /*b9d0*/  LD.E.128 R64, desc[UR36][R64.64] ;  /* 0x0000002440407980 */ /* 0x000f62000c101d00 */
[----:B------:R-:W-:Y:S02]  /*b9e0*/  IMAD.IADD R5, R5, 0x1, R7 ;  /* 0x0000000105057824 */ /* 0x000fe400078e0207 */
[----:B------:R-:W-:Y:S01]  /*b9f0*/  IMAD R2, R18, 0x20, R3 ;  /* 0x0000002012027824 */ /* 0x000fe200078e0203 */
[----:B------:R-:W5:Y:S01]  /*ba00*/  LD.E.128 R68, desc[UR36][R68.64] ;  /* 0x0000002444447980 */ /* 0x000f62000c101d00 */
[----:B------:R-:W-:-:S03]  /*ba10*/  IMAD.WIDE.U32 R4, R213, UR6, R4 ;  /* 0x00000006d5047c25 */ /* 0x000fc6000f8e0004 */
[----:B------:R-:W5:Y:S01]  /*ba20*/  LD.E.128 R72, desc[UR36][R72.64] ;  /* 0x0000002448487980 */ /* 0x000f62000c101d00 */
[----:B------:R-:W-:Y:S02]  /*ba30*/  VIADD R18, R2, UR12 ;  /* 0x0000000c02127c36 */ /* 0x000fe40008000000 */
[----:B------:R-:W-:Y:S01]  /*ba40*/  IMAD R5, R213, UR7, R5 ;  /* 0x00000007d5057c24 */ /* 0x000fe2000f8e0205 */
[----:B------:R-:W-:Y:S01]  /*ba50*/  ULDC.64 UR6, c[0x0][0xbf0] ;  /* 0x0002fc0000067ab9 */ /* 0x000fe20000000a00 */
        /* <DEDUP_REMOVED lines=8> */
[----:B------:R-:W-:-:S02]  /*bae0*/  IMAD R19, R19, UR6, RZ ;  /* 0x0000000613137c24 */ /* 0x000fc4000f8e02ff */
[----:B------:R-:W-:Y:S01]  /*baf0*/  IMAD.MOV.U32 R7, RZ, RZ, R18 ;  /* 0x000000ffff077224 */ /* 0x000fe200078e0012 */
[----:B------:R-:W-:Y:S01]  /*bb00*/  @P4 SHF.R.U32.HI R7, RZ, UR10, R2 ;  /* 0x0000000aff074c19 */ /* 0x000fe20008011602 */
[C---:B------:R-:W-:Y:S02]  /*bb10*/  IMAD R19, R212.reuse, UR7, R19 ;  /* 0x00000007d4137c24 */ /* 0x040fe4000f8e0213 */
[----:B------:R-:W-:Y:S01]  /*bb20*/  IMAD.WIDE.U32 R212, R212, UR6, R4 ;  /* 0x00000006d4d47c25 */ /* 0x000fe2000f8e0004 */
[----:B------:R-:W-:Y:S01]  /*bb30*/  SHF.R.S32.HI R2, RZ, 0x1f, R7 ;  /* 0x0000001fff027819 */ /* 0x000fe20000011407 */
[----:B------:R-:W-:Y:S02]  /*bb40*/  ULDC.64 UR6, c[0x0][0xbe0] ;  /* 0x0002f80000067ab9 */ /* 0x000fe40000000a00 */
[----:B------:R-:W-:Y:S02]  /*bb50*/  IMAD.IADD R213, R213, 0x1, R19 ;  /* 0x00000001d5d57824 */ /* 0x000fe400078e0213 */
[----:B------:R-:W-:-:S02]  /*bb60*/  IMAD.MOV R19, RZ, RZ, -R7 ;  /* 0x000000ffff137224 */ /* 0x000fc400078e0a07 */
        /* <DEDUP_REMOVED lines=50> */
.L_x_14834:
[----:B------:R-:W-:Y:S05]  /*be90*/  BSYNC B1 ;  /* 0x0000000000017941 */ /* 0x000fea0003800000 */
.L_x_14833:
        /* <DEDUP_REMOVED lines=21> */
.L_x_14836:
[----:B------:R-:W-:Y:S05]  /*bff0*/  BSYNC B1 ;  /* 0x0000000000017941 */ /* 0x000fea0003800000 */
.L_x_14835:
        /* <DEDUP_REMOVED lines=21> */
.L_x_14838:
[----:B------:R-:W-:Y:S05]  /*c150*/  BSYNC B1 ;  /* 0x0000000000017941 */ /* 0x000fea0003800000 */
.L_x_14837:
        /* <DEDUP_REMOVED lines=24> */
.L_x_14832:
        /* <DEDUP_REMOVED lines=49> */
[----:B------:R-:W-:Y:S02]  /*c5f0*/  IMAD R0, R0, UR6, RZ ;  /* 0x0000000600007c24 */ /* 0x000fe4000f8e02ff */
[----:B------:R-:W-:Y:S02]  /*c600*/  IMAD.IADD R5, R5, 0x1, R9 ;  /* 0x0000000105057824 */ /* 0x000fe400078e0209 */
[C---:B------:R-:W-:Y:S02]  /*c610*/  IMAD R3, R7.reuse, UR7, R0 ;  /* 0x0000000707037c24 */ /* 0x040fe4000f8e0200 */
[----:B------:R-:W-:Y:S01]  /*c620*/  IMAD.WIDE.U32 R4, R7, UR6, R4 ;  /* 0x0000000607047c25 */ /* 0x000fe2000f8e0004 */
[----:B------:R-:W-:-:S03]  /*c630*/  ULDC.64 UR6, c[0x0][0xc00] ;  /* 0x0003000000067ab9 */ /* 0x000fc60000000a00 */
[----:B------:R-:W-:Y:S01]  /*c640*/  IMAD.IADD R7, R5, 0x1, R3 ;  /* 0x0000000105077824 */ /* 0x000fe200078e0203 */
[C---:B------:R-:W-:Y:S01]  /*c650*/  LEA R0, P1, R4.reuse, UR6, 0x2 ;  /* 0x0000000604007c11 */ /* 0x040fe2000f8210ff */
[C---:B------:R-:W-:Y:S02]  /*c660*/  VIADD R165, R17.reuse, 0x68 ;  /* 0x0000006811a57836 */ /* 0x040fe40000000000 */
        /* <DEDUP_REMOVED lines=41> */
[----:B------:R-:W-:Y:S01]  /*c900*/  VIADD R187, R17, 0x8 ;  /* 0x0000000811bb7836 */ /* 0x000fe20000000000 */
[----:B012---:R-:W-:Y:S06]  /*c910*/  @P2 BRA `(.L_x_14841) ;  /* 0x0000000800242947 */ /* 0x007fec0003800000 */
        /* <DEDUP_REMOVED lines=8> */
[----:B------:R-:W-:Y:S02]  /*c9a0*/  @!P2 LEA R8, P5, R187, R2, 0x2 ;  /* 0x00000002bb08a211 */ /* 0x000fe400078a10ff */
[----:B------:R-:W-:Y:S02]  /*c9b0*/  @!P3 IMAD.WIDE R4, R17, 0x4, R2 ;  /* 0x000000041104b825 */ /* 0x000fe400078e0202 */
[----:B------:R-:W-:-:S03]  /*c9c0*/  @!P2 LEA.HI.X R9, R187, R3, R188, 0x2, P5 ;  /* 0x00000003bb09a211 */ /* 0x000fc600028f14bc */
        /* <DEDUP_REMOVED lines=69> */
[-C--:B------:R-:W-:Y:S02]  /*ce20*/  @!P1 LEA.HI.X R5, R226, R3.reuse, R158, 0x2, P6 ;  /* 0x00000003e2059211 */ /* 0x080fe400030f149e */
[CC--:B-1----:R-:W-:Y:S02]  /*ce30*/  @!P4 LEA R8, P5, R225.reuse, R2.reuse, 0x2 ;  /* 0x00000002e108c211 */ /* 0x0c2fe400078a10ff */
[-C--:B------:R-:W-:Y:S01]  /*ce40*/  @!P3 LEA R10, P6, R224, R2.reuse, 0x2 ;  /* 0x00000002e00ab211 */ /* 0x080fe200078c10ff */
[----:B------:R0:W-:Y:S01]  /*ce50*/  @!P1 ST.E.64 desc[UR36][R4.64], R96 ;  /* 0x0000006004009985 */ /* 0x0001e2000c101b24 */
[----:B------:R-:W-:Y:S02]  /*ce60*/  @!P4 LEA.HI.X R9, R225, R3, R157, 0x2, P5 ;  /* 0x00000003e109c211 */ /* 0x000fe400028f149d */
[----:B------:R-:W-:Y:S02]  /*ce70*/  ISETP.GE.AND P1, PT, R221, UR6, PT ;  /* 0x00000006dd007c0c */ /* 0x000fe4000bf26270 */
[----:B------:R-:W-:Y:S01]  /*ce80*/  @!P2 LEA R12, P5, R223, R2, 0x2 ;  /* 0x00000002df0ca211 */ /* 0x000fe200078a10ff */
[----:B------:R1:W-:Y:S01]  /*ce90*/  @!P4 ST.E.64 desc[UR36][R8.64], R100 ;  /* 0x000000640800c985 */ /* 0x0003e2000c101b24 */
[----:B------:R-:W-:-:S02]  /*cea0*/  ISETP.GE.AND P4, PT, R220, UR6, PT ;  /* 0x00000006dc007c0c */ /* 0x000fc4000bf86270 */
[-C--:B------:R-:W-:Y:S02]  /*ceb0*/  @!P3 LEA.HI.X R11, R224, R3.reuse, R156, 0x2, P6 ;  /* 0x00000003e00bb211 */ /* 0x080fe400030f149c */
[----:B------:R-:W-:-:S03]  /*cec0*/  @!P2 LEA.HI.X R13, R223, R3, R155, 0x2, P5 ;  /* 0x00000003df0da211 */ /* 0x000fc600028f149b */
[----:B------:R2:W-:Y:S01]  /*ced0*/  @!P3 ST.E.64 desc[UR36][R10.64], R104 ;  /* 0x000000680a00b985 */ /* 0x0005e2000c101b24 */
[----:B------:R-:W-:Y:S02]  /*cee0*/  ISETP.GE.AND P3, PT, R219, UR6, PT ;  /* 0x00000006db007c0c */ /* 0x000fe4000bf66270 */
[CC--:B------:R-:W-:Y:S01]  /*cef0*/  @!P1 LEA R14, P6, R221.reuse, R2.reuse, 0x2 ;  /* 0x00000002dd0e9211 */ /* 0x0c0fe200078c10ff */
[----:B------:R-:W-:Y:S01]  /*cf00*/  @!P2 ST.E.64 desc[UR36][R12.64], R108 ;  /* 0x0000006c0c00a985 */ /* 0x000fe2000c101b24 */
[----:B------:R-:W-:Y:S02]  /*cf10*/  ISETP.GE.AND P2, PT, R218, UR6, PT ;  /* 0x00000006da007c0c */ /* 0x000fe4000bf46270 */
[----:B------:R-:W-:Y:S02]  /*cf20*/  @!P1 LEA.HI.X R15, R221, R3, R154, 0x2, P6 ;  /* 0x00000003dd0f9211 */ /* 0x000fe400030f149a */
[----:B0-----:R-:W-:-:S03]  /*cf30*/  @!P4 LEA R4, P5, R220, R2, 0x2 ;  /* 0x00000002dc04c211 */ /* 0x001fc600078a10ff */
[----:B------:R0:W-:Y:S01]  /*cf40*/  @!P1 ST.E.64 desc[UR36][R14.64], R112 ;  /* 0x000000700e009985 */ /* 0x0001e2000c101b24 */
[-C--:B------:R-:W-:Y:S02]  /*cf50*/  @!P4 LEA.HI.X R5, R220, R3.reuse, R153, 0x2, P5 ;  /* 0x00000003dc05c211 */ /* 0x080fe400028f1499 */
[----:B------:R-:W-:Y:S02]  /*cf60*/  ISETP.GE.AND P1, PT, R217, UR6, PT ;  /* 0x00000006d9007c0c */ /* 0x000fe4000bf26270 */
[CC--:B-1----:R-:W-:Y:S01]  /*cf70*/  @!P3 LEA R8, P6, R219.reuse, R2.reuse, 0x2 ;  /* 0x00000002db08b211 */ /* 0x0c2fe200078c10ff */
[----:B------:R1:W-:Y:S01]  /*cf80*/  @!P4 ST.E.64 desc[UR36][R4.64], R116 ;  /* 0x000000740400c985 */ /* 0x0003e2000c101b24 */
[C---:B--2---:R-:W-:Y:S02]  /*cf90*/  @!P2 LEA R10, P4, R218.reuse, R2, 0x2 ;  /* 0x00000002da0aa211 */ /* 0x044fe400078810ff */
[-C--:B------:R-:W-:Y:S02]  /*cfa0*/  @!P3 LEA.HI.X R9, R219, R3.reuse, R152, 0x2, P6 ;  /* 0x00000003db09b211 */ /* 0x080fe400030f1498 */
[----:B------:R-:W-:-:S02]  /*cfb0*/  @!P2 LEA.HI.X R11, R218, R3, R22, 0x2, P4 ;  /* 0x00000003da0ba211 */ /* 0x000fc400020f1416 */
[----:B------:R-:W-:Y:S01]  /*cfc0*/  ISETP.GE.AND P4, PT, R215, UR6, PT ;  /* 0x00000006d7007c0c */ /* 0x000fe2000bf86270 */
[----:B------:R2:W-:Y:S01]  /*cfd0*/  @!P3 ST.E.64 desc[UR36][R8.64], R120 ;  /* 0x000000780800b985 */ /* 0x0005e2000c101b24 */
[----:B------:R-:W-:Y:S01]  /*cfe0*/  ISETP.GE.AND P3, PT, R19, UR6, PT ;  /* 0x0000000613007c0c */ /* 0x000fe2000bf66270 */
[----:B0-----:R-:W-:Y:S01]  /*cff0*/  VIADD R15, R17, 0xf8 ;  /* 0x000000f8110f7836 */ /* 0x001fe20000000000 */
[----:B------:R-:W-:Y:S01]  /*d000*/  @!P1 LEA R12, P5, R217, R2, 0x2 ;  /* 0x00000002d90c9211 */ /* 0x000fe200078a10ff */
[----:B------:R0:W-:Y:S01]  /*d010*/  @!P2 ST.E.64 desc[UR36][R10.64], R124 ;  /* 0x0000007c0a00a985 */ /* 0x0001e2000c101b24 */
[----:B------:R-:W-:Y:S02]  /*d020*/  ISETP.GE.AND P2, PT, R23, UR6, PT ;  /* 0x0000000617007c0c */ /* 0x000fe4000bf46270 */
[----:B------:R-:W-:Y:S02]  /*d030*/  @!P1 LEA.HI.X R13, R217, R3, R20, 0x2, P5 ;  /* 0x00000003d90d9211 */ /* 0x000fe400028f1414 */
[----:B-1----:R-:W-:-:S02]  /*d040*/  SHF.R.S32.HI R5, RZ, 0x1f, R19 ;  /* 0x0000001fff057819 */ /* 0x002fc40000011413 */
[----:B------:R-:W-:Y:S01]  /*d050*/  SHF.R.S32.HI R14, RZ, 0x1f, R15 ;  /* 0x0000001fff0e7819 */ /* 0x000fe2000001140f */
[----:B------:R1:W-:Y:S01]  /*d060*/  @!P1 ST.E.64 desc[UR36][R12.64], R128 ;  /* 0x000000800c009985 */ /* 0x0003e2000c101b24 */
[----:B------:R-:W-:Y:S02]  /*d070*/  ISETP.GE.AND P1, PT, R21, UR6, PT ;  /* 0x0000000615007c0c */ /* 0x000fe4000bf26270 */
[----:B--2---:R-:W-:Y:S02]  /*d080*/  SHF.R.S32.HI R9, RZ, 0x1f, R215 ;  /* 0x0000001fff097819 */ /* 0x004fe400000114d7 */
[-C--:B------:R-:W-:Y:S02]  /*d090*/  @!P4 LEA R8, P5, R215, R2.reuse, 0x2 ;  /* 0x00000002d708c211 */ /* 0x080fe400078a10ff */
[----:B------:R-:W-:Y:S02]  /*d0a0*/  @!P3 LEA R4, P6, R19, R2, 0x2 ;  /* 0x000000021304b211 */ /* 0x000fe400078c10ff */
[----:B------:R-:W-:-:S02]  /*d0b0*/  @!P4 LEA.HI.X R9, R215, R3, R9, 0x2, P5 ;  /* 0x00000003d709c211 */ /* 0x000fc400028f1409 */
[----:B------:R-:W-:Y:S02]  /*d0c0*/  ISETP.GE.AND P5, PT, R15, UR6, PT ;  /* 0x000000060f007c0c */ /* 0x000fe4000bfa6270 */
[-C--:B------:R-:W-:Y:S01]  /*d0d0*/  @!P3 LEA.HI.X R5, R19, R3.reuse, R5, 0x2, P6 ;  /* 0x000000031305b211 */ /* 0x080fe200030f1405 */
[----:B------:R2:W-:Y:S01]  /*d0e0*/  @!P4 ST.E.64 desc[UR36][R8.64], R132 ;  /* 0x000000840800c985 */ /* 0x0005e2000c101b24 */
[----:B0-----:R-:W-:Y:S02]  /*d0f0*/  SHF.R.S32.HI R11, RZ, 0x1f, R23 ;  /* 0x0000001fff0b7819 */ /* 0x001fe40000011417 */
[C---:B------:R-:W-:Y:S01]  /*d100*/  @!P2 LEA R10, P6, R23.reuse, R2, 0x2 ;  /* 0x00000002170aa211 */ /* 0x040fe200078c10ff */
[----:B------:R2:W-:Y:S01]  /*d110*/  @!P3 ST.E.64 desc[UR36][R4.64], R136 ;  /* 0x000000880400b985 */ /* 0x0005e2000c101b24 */
[----:B-1----:R-:W-:Y:S02]  /*d120*/  SHF.R.S32.HI R13, RZ, 0x1f, R21 ;  /* 0x0000001fff0d7819 */ /* 0x002fe40000011415 */
[----:B------:R-:W-:-:S02]  /*d130*/  @!P2 LEA.HI.X R11, R23, R3, R11, 0x2, P6 ;  /* 0x00000003170ba211 */ /* 0x000fc400030f140b */
[----:B------:R-:W-:-:S03]  /*d140*/  @!P1 LEA R12, P6, R21, R2, 0x2 ;  /* 0x00000002150c9211 */ /* 0x000fc600078c10ff */
[----:B------:R2:W-:Y:S01]  /*d150*/  @!P2 ST.E.64 desc[UR36][R10.64], R140 ;  /* 0x0000008c0a00a985 */ /* 0x0005e2000c101b24 */
[----:B------:R-:W-:Y:S02]  /*d160*/  @!P1 LEA.HI.X R13, R21, R3, R13, 0x2, P6 ;  /* 0x00000003150d9211 */ /* 0x000fe400030f140d */
[----:B------:R-:W-:-:S03]  /*d170*/  @!P5 LEA R2, P6, R15, R2, 0x2 ;  /* 0x000000020f02d211 */ /* 0x000fc600078c10ff */
[----:B------:R2:W-:Y:S01]  /*d180*/  @!P1 ST.E.64 desc[UR36][R12.64], R144 ;  /* 0x000000900c009985 */ /* 0x0005e2000c101b24 */
[----:B------:R-:W-:-:S05]  /*d190*/  @!P5 LEA.HI.X R3, R15, R3, R14, 0x2, P6 ;  /* 0x000000030f03d211 */ /* 0x000fca00030f140e */
[----:B------:R2:W-:Y:S04]  /*d1a0*/  @!P5 ST.E.64 desc[UR36][R2.64], R148 ;  /* 0x000000940200d985 */ /* 0x0005e8000c101b24 */
.L_x_14841:
[----:B------:R-:W-:Y:S05]  /*d1b0*/  BSYNC B1 ;  /* 0x0000000000017941 */ /* 0x000fea0003800000 */
.L_x_14840:
[----:B--2---:R0:W1:Y:S04]  /*d1c0*/  SHFL.IDX PT, R3, R7, 0x1, 0x1c1f ;  /* 0x003c1f0007037f89 */ /* 0x00406800000e0000 */
[----:B------:R0:W2:Y:S01]  /*d1d0*/  SHFL.IDX PT, R2, R0, 0x1, 0x1c1f ;  /* 0x003c1f0000027f89 */ /* 0x0000a200000e0000 */
[----:B------:R-:W-:Y:S05]  /*d1e0*/  @P0 BRA `(.L_x_14839) ;  /* 0x0000001400d00947 */ /* 0x000fea0003800000 */
[----:B------:R-:W-:Y:S01]  /*d1f0*/  ULDC UR6, c[0x0][0xbc8] ;  /* 0x0002f20000067ab9 */ /* 0x000fe20000000800 */
[----:B------:R-:W-:Y:S01]  /*d200*/  VIADD R21, R17, 0xe0 ;  /* 0x000000e011157836 */ /* 0x000fe20000000000 */
[----:B------:R-:W-:Y:S01]  /*d210*/  ISETP.GE.AND P5, PT, R187, UR6, PT ;  /* 0x00000006bb007c0c */ /* 0x000fe2000bfa6270 */
[C---:B0-----:R-:W-:Y:S01]  /*d220*/  VIADD R7, R17.reuse, 0xe8 ;  /* 0x000000e811077836 */ /* 0x041fe20000000000 */
[----:B------:R-:W-:Y:S02]  /*d230*/  ISETP.GE.AND P4, PT, R17, UR6, PT ;  /* 0x0000000611007c0c */ /* 0x000fe4000bf86270 */
[----:B------:R-:W-:Y:S02]  /*d240*/  ISETP.GE.AND P2, PT, R185, UR6, PT ;  /* 0x00000006b9007c0c */ /* 0x000fe4000bf46270 */
[----:B------:R-:W-:Y:S02]  /*d250*/  ISETP.GE.AND P1, PT, R183, UR6, PT ;  /* 0x00000006b7007c0c */ /* 0x000fe4000bf26270 */
[----:B------:R-:W-:-:S02]  /*d260*/  ISETP.GE.AND P0, PT, R181, UR6, PT ;  /* 0x00000006b5007c0c */ /* 0x000fc4000bf06270 */
[----:B------:R-:W-:-:S03]  /*d270*/  SHF.R.S32.HI R0, RZ, 0x1f, R215 ;  /* 0x0000001fff007819 */ /* 0x000fc600000114d7 */
[-C--:B--2---:R-:W-:Y:S02]  /*d280*/  @!P5 LEA R8, P3, R187, R2.reuse, 0x2 ;  /* 0x00000002bb08d211 */ /* 0x084fe400078610ff */
[----:B-1----:R-:W-:Y:S02]  /*d290*/  @!P4 IMAD.WIDE R4, R17, 0x4, R2 ;  /* 0x000000041104c825 */ /* 0x002fe400078e0202 */
        /* <DEDUP_REMOVED lines=42> */
[-C--:B----4-:R-:W-:Y:S02]  /*d540*/  @!P4 LEA R8, P2, R166, R2.reuse, 0x2 ;  /* 0x00000002a608c211 */ /* 0x090fe400078410ff */
        /* <DEDUP_REMOVED lines=85> */
.L_x_14830:
        /* <DEDUP_REMOVED lines=26> */
.L_x_14842:
[----:B------:R-:W-:Y:S01]  /*dc40*/  BSSY B1, `(.L_x_14843) ;  /* 0x0000039000017945 */ /* 0x000fe20003800000 */
[----:B------:R-:W-:Y:S02]  /*dc50*/  SEL R23, R212, RZ, !P0 ;  /* 0x000000ffd4177207 */ /* 0x000fe40004000000 */
[----:B------:R-:W-:Y:S02]  /*dc60*/  SEL R216, R216, RZ, !P0 ;  /* 0x000000ffd8d87207 */ /* 0x000fe40004000000 */
[----:B-----5:R-:W-:Y:S01]  /*dc70*/  SHF.R.S32.HI R20, RZ, 0x1f, R7 ;  /* 0x0000001fff147819 */ /* 0x020fe20000011407 */
[----:B------:R-:W-:Y:S06]  /*dc80*/  @P3 BRA `(.L_x_14844) ;  /* 0x0000000000d03947 */ /* 0x000fec0003800000 */
        /* <DEDUP_REMOVED lines=8> */
[----:B------:R-:W2:Y:S01]  /*dd10*/  LDL.LU R24, [R1+0x20] ;  /* 0x0000200001187983 */ /* 0x000ea20000300800 */
[----:B------:R-:W-:Y:S01]  /*dd20*/  ISETP.NE.AND P1, PT, R29, 0x1, PT ;  /* 0x000000011d00780c */ /* 0x000fe20003f25270 */
[----:B------:R-:W-:Y:S01]  /*dd30*/  IMAD.MOV.U32 R18, RZ, RZ, 0xab8 ;  /* 0x00000ab8ff127424 */ /* 0x000fe200078e00ff */
[----:B------:R-:W-:Y:S01]  /*dd40*/  ISETP.GT.AND P0, PT, R214, 0x1, PT ;  /* 0x00000001d600780c */ /* 0x000fe20003f04270 */
[----:B------:R-:W0:Y:S01]  /*dd50*/  LDC.64 R26, c[0x0][0xca8] ;  /* 0x00032a00ff1a7b82 */ /* 0x000e220000000a00 */
[----:B------:R-:W-:Y:S02]  /*dd60*/  IMAD.MOV.U32 R15, RZ, RZ, R25 ;  /* 0x000000ffff0f7224 */ /* 0x000fe400078e0019 */
[----:B------:R-:W-:-:S05]  /*dd70*/  SEL R18, R18, 0xa78, P0 ;  /* 0x00000a7812127807 */ /* 0x000fca0000000000 */
[----:B------:R-:W1:Y:S08]  /*dd80*/  LDC.64 R4, c[0x0][R18+0x220] ;  /* 0x0000880012047b82 */ /* 0x000e700000000a00 */
[----:B------:R-:W3:Y:S08]  /*dd90*/  @P1 LDC R14, c[0x0][0xcec] ;  /* 0x00033b00ff0e1b82 */ /* 0x000ef00000000800 */
[----:B------:R-:W4:Y:S08]  /*dda0*/  LDC.64 R2, c[0x0][R18+0x218] ;  /* 0x0000860012027b82 */ /* 0x000f300000000a00 */
[----:B------:R-:W5:Y:S01]  /*ddb0*/  @P1 LDC R21, c[0x0][0xcf0] ;  /* 0x00033c00ff151b82 */ /* 0x000f620000000800 */
[----:B-1----:R-:W-:-:S02]  /*ddc0*/  IMAD R5, R5, R23, RZ ;  /* 0x0000001705057224 */ /* 0x002fc400078e02ff */
[----:B------:R-:W-:-:S05]  /*ddd0*/  IMAD.WIDE.U32 R12, R4, R23, RZ ;  /* 0x00000017040c7225 */ /* 0x000fca00078e00ff */
[----:B------:R-:W1:Y:S01]  /*dde0*/  LDC.64 R8, c[0x0][R18+0x228] ;  /* 0x00008a0012087b82 */ /* 0x000e620000000a00 */
[----:B---3--:R-:W-:-:S07]  /*ddf0*/  @P1 IMAD.HI.U32 R14, R25, R14, RZ ;  /* 0x0000000e190e1227 */ /* 0x008fce00078e00ff */
[----:B------:R-:W3:Y:S01]  /*de00*/  LDC.64 R10, c[0x0][R18+0x210] ;  /* 0x00008400120a7b82 */ /* 0x000ee20000000a00 */
[-C--:B----4-:R-:W-:Y:S02]  /*de10*/  IMAD R19, R3, R213.reuse, RZ ;  /* 0x000000d503137224 */ /* 0x090fe400078e02ff */
[----:B------:R-:W-:-:S04]  /*de20*/  IMAD.WIDE.U32 R2, R2, R213, RZ ;  /* 0x000000d502027225 */ /* 0x000fc800078e00ff */
[----:B------:R-:W-:Y:S01]  /*de30*/  IMAD.IADD R19, R3, 0x1, R19 ;  /* 0x0000000103137824 */ /* 0x000fe200078e0213 */
[----:B-----5:R-:W-:Y:S01]  /*de40*/  @P1 SHF.R.U32.HI R15, RZ, R21, R14 ;  /* 0x00000015ff0f1219 */ /* 0x020fe2000001160e */
[----:B------:R-:W-:Y:S01]  /*de50*/  IMAD R21, R4, R216, R5 ;  /* 0x000000d804157224 */ /* 0x000fe200078e0205 */
[----:B0-----:R-:W0:Y:S01]  /*de60*/  @!P0 LDC R26, c[0x0][0xc50] ;  /* 0x00031400ff1a8b82 */ /* 0x001e220000000800 */
[----:B------:R-:W-:Y:S02]  /*de70*/  IADD3 R4, P1, P3, R12, R2, R7 ;  /* 0x000000020c047210 */ /* 0x000fe40007b3e007 */
[----:B------:R-:W-:Y:S02]  /*de80*/  IMAD.IADD R21, R13, 0x1, R21 ;  /* 0x000000010d157824 */ /* 0x000fe400078e0215 */
[----:B------:R-:W-:-:S03]  /*de90*/  IMAD.MOV R12, RZ, RZ, -R15 ;  /* 0x000000ffff0c7224 */ /* 0x000fc600078e0a0f */
[----:B------:R-:W4:Y:S01]  /*dea0*/  @!P0 LDC R27, c[0x0][0xc54] ;  /* 0x00031500ff1b8b82 */ /* 0x000f220000000800 */
[----:B--2---:R-:W-:-:S05]  /*deb0*/  SEL R5, R24, RZ, P0 ;  /* 0x000000ff18057207 */ /* 0x004fca0000000000 */
[----:B-1----:R-:W-:Y:S01]  /*dec0*/  IMAD.WIDE.U32 R2, R8, R5, RZ ;  /* 0x0000000508027225 */ /* 0x002fe200078e00ff */
[----:B------:R-:W-:-:S03]  /*ded0*/  IADD3.X R8, R21, R19, R20, P1, P3 ;  /* 0x0000001315087210 */ /* 0x000fc60000fe6414 */
[----:B------:R-:W-:Y:S01]  /*dee0*/  IMAD R9, R9, R5, RZ ;  /* 0x0000000509097224 */ /* 0x000fe200078e02ff */
[----:B------:R-:W-:Y:S01]  /*def0*/  IADD3 R2, P0, P1, R15, R4, R2 ;  /* 0x000000040f027210 */ /* 0x000fe2000791e002 */
[----:B------:R-:W-:Y:S01]  /*df00*/  IMAD R5, R29, R12, R25 ;  /* 0x0000000c1d057224 */ /* 0x000fe200078e0219 */
[----:B------:R-:W-:Y:S01]  /*df10*/  SHF.R.S32.HI R15, RZ, 0x1f, R15 ;  /* 0x0000001fff0f7819 */ /* 0x000fe2000001140f */
[----:B------:R-:W-:Y:S02]  /*df20*/  IMAD.IADD R9, R3, 0x1, R9 ;  /* 0x0000000103097824 */ /* 0x000fe400078e0209 */
[----:B---3--:R-:W-:-:S03]  /*df30*/  IMAD R4, R11, R5, RZ ;  /* 0x000000050b047224 */ /* 0x008fc600078e02ff */
[----:B------:R-:W-:Y:S02]  /*df40*/  IADD3.X R3, R15, R8, R9, P0, P1 ;  /* 0x000000080f037210 */ /* 0x000fe400007e2409 */
[----:B------:R-:W-:Y:S01]  /*df50*/  SHF.R.S32.HI R9, RZ, 0x1f, R5 ;  /* 0x0000001fff097819 */ /* 0x000fe20000011405 */
[----:B------:R-:W-:-:S04]  /*df60*/  IMAD.WIDE.U32 R2, R10, R5, R2 ;  /* 0x000000050a027225 */ /* 0x000fc800078e0002 */
[----:B------:R-:W-:Y:S01]  /*df70*/  IMAD R9, R10, R9, R4 ;  /* 0x000000090a097224 */ /* 0x000fe200078e0204 */
[----:B0-----:R-:W-:-:S03]  /*df80*/  LEA R4, P0, R2, R26, 0x2 ;  /* 0x0000001a02047211 */ /* 0x001fc600078010ff */
[----:B------:R-:W-:-:S05]  /*df90*/  IMAD.IADD R3, R3, 0x1, R9 ;  /* 0x0000000103037824 */ /* 0x000fca00078e0209 */
[----:B----4-:R-:W-:Y:S01]  /*dfa0*/  LEA.HI.X R5, R2, R27, R3, 0x2, P0 ;  /* 0x0000001b02057211 */ /* 0x010fe200000f1403 */
[----:B------:R-:W-:-:S05]  /*dfb0*/  IMAD.MOV.U32 R3, RZ, RZ, -0x800000 ;  /* 0xff800000ff037424 */ /* 0x000fca00078e00ff */
[----:B------:R0:W-:Y:S02]  /*dfc0*/  STG.E desc[UR36][R4.64], R3 ;  /* 0x0000000304007986 */ /* 0x0001e4000c101924 */
.L_x_14844:
[----:B------:R-:W-:Y:S05]  /*dfd0*/  BSYNC B1 ;  /* 0x0000000000017941 */ /* 0x000fea0003800000 */
.L_x_14843:
[----:B------:R-:W-:Y:S05]  /*dfe0*/  @P2 BRA `(.L_x_14839) ;  /* 0x0000000800502947 */ /* 0x000fea0003800000 */
[----:B------:R-:W1:Y:S01]  /*dff0*/  LDC R11, c[0x0][0xce8] ;  /* 0x00033a00ff0b7b82 */ /* 0x000e620000000800 */
[----:B0-----:R-:W-:Y:S01]  /*e000*/  SHF.R.S32.HI R3, RZ, 0x1f, R22 ;  /* 0x0000001fff037819 */ /* 0x001fe20000011416 */
[----:B------:R-:W-:Y:S01]  /*e010*/  ULDC.64 UR6, c[0x0][0xba0] ;  /* 0x0002e80000067ab9 */ /* 0x000fe20000000a00 */
[----:B------:R-:W-:Y:S01]  /*e020*/  R2UR UR8, R206 ;  /* 0x00000000ce0872ca */ /* 0x000fe200000e0000 */
[----:B------:R-:W-:Y:S01]  /*e030*/  IMAD R2, R20, UR6, RZ ;  /* 0x0000000614027c24 */ /* 0x000fe2000f8e02ff */
[----:B------:R-:W-:Y:S01]  /*e040*/  LEA.HI R4, R3, R22, RZ, 0x3 ;  /* 0x0000001603047211 */ /* 0x000fe200078f18ff */
[----:B------:R-:W-:Y:S02]  /*e050*/  BSSY B1, `(.L_x_14845) ;  /* 0x000004b000017945 */ /* 0x000fe40003800000 */
[C---:B------:R-:W-:Y:S01]  /*e060*/  IMAD R5, R7.reuse, UR7, R2 ;  /* 0x0000000707057c24 */ /* 0x040fe2000f8e0202 */
[----:B------:R-:W-:Y:S01]  /*e070*/  LOP3.LUT R9, R4, 0xfffffff8, RZ, 0xc0, !PT ;  /* 0xfffffff804097812 */ /* 0x000fe200078ec0ff */
[----:B------:R-:W-:Y:S01]  /*e080*/  IMAD.WIDE.U32 R2, R7, UR6, RZ ;  /* 0x0000000607027c25 */ /* 0x000fe2000f8e00ff */
[----:B------:R-:W-:Y:S01]  /*e090*/  SHF.R.S32.HI R15, RZ, 0x3, R4 ;  /* 0x00000003ff0f7819 */ /* 0x000fe20000011404 */
[----:B------:R-:W-:-:S02]  /*e0a0*/  ULDC.64 UR6, c[0x0][0xbe8] ;  /* 0x0002fa0000067ab9 */ /* 0x000fc40000000a00 */
[----:B------:R-:W-:Y:S02]  /*e0b0*/  IMAD.IADD R22, R22, 0x1, -R9 ;  /* 0x0000000116167824 */ /* 0x000fe400078e0a09 */
[----:B------:R-:W-:Y:S02]  /*e0c0*/  IMAD.IADD R3, R3, 0x1, R5 ;  /* 0x0000000103037824 */ /* 0x000fe400078e0205 */
[----:B------:R-:W-:Y:S02]  /*e0d0*/  IMAD R4, R22, 0x20, R15 ;  /* 0x0000002016047824 */ /* 0x000fe400078e020f */
[----:B------:R-:W-:Y:S01]  /*e0e0*/  IMAD.WIDE.U32 R2, R213, UR6, R2 ;  /* 0x00000006d5027c25 */ /* 0x000fe2000f8e0002 */
[----:B-1----:R-:W-:-:S03]  /*e0f0*/  ISETP.NE.AND P0, PT, R11, 0x1, PT ;  /* 0x000000010b00780c */ /* 0x002fc60003f05270 */
[----:B------:R-:W-:Y:S02]  /*e100*/  VIADD R9, R4, UR8 ;  /* 0x0000000804097c36 */ /* 0x000fe40008000000 */
[----:B------:R-:W-:Y:S01]  /*e110*/  IMAD R3, R213, UR7, R3 ;  /* 0x00000007d5037c24 */ /* 0x000fe2000f8e0203 */
[----:B------:R-:W-:Y:S01]  /*e120*/  ULDC.64 UR6, c[0x0][0xbf0] ;  /* 0x0002fc0000067ab9 */ /* 0x000fe20000000a00 */
[----:B------:R-:W-:Y:S02]  /*e130*/  IMAD.MOV.U32 R5, RZ, RZ, R9 ;  /* 0x000000ffff057224 */ /* 0x000fe400078e0009 */
[----:B------:R-:W-:Y:S02]  /*e140*/  IMAD R7, R216, UR6, RZ ;  /* 0x00000006d8077c24 */ /* 0x000fe4000f8e02ff */
[C---:B------:R-:W-:Y:S02]  /*e150*/  IMAD.WIDE.U32 R2, R23.reuse, UR6, R2 ;  /* 0x0000000617027c25 */ /* 0x040fe4000f8e0002 */
[----:B------:R-:W0:Y:S02]  /*e160*/  @P0 LDC R8, c[0x0][0xcec] ;  /* 0x00033b00ff080b82 */ /* 0x000e240000000800 */
[----:B------:R-:W-:Y:S01]  /*e170*/  IMAD R7, R23, UR7, R7 ;  /* 0x0000000717077c24 */ /* 0x000fe2000f8e0207 */
[----:B------:R-:W-:-:S03]  /*e180*/  ULDC.64 UR6, c[0x0][0xbe0] ;  /* 0x0002f80000067ab9 */ /* 0x000fc60000000a00 */
[----:B------:R-:W-:Y:S02]  /*e190*/  IMAD.IADD R3, R3, 0x1, R7 ;  /* 0x0000000103037824 */ /* 0x000fe400078e0207 */
[----:B------:R-:W1:Y:S01]  /*e1a0*/  @P0 LDC R13, c[0x0][0xcf0] ;  /* 0x00033c00ff0d0b82 */ /* 0x000e620000000800 */
[----:B0-----:R-:W-:-:S05]  /*e1b0*/  @P0 IMAD.HI.U32 R4, R9, R8, RZ ;  /* 0x0000000809040227 */ /* 0x001fca00078e00ff */
[----:B-1----:R-:W-:-:S04]  /*e1c0*/  @P0 SHF.R.U32.HI R5, RZ, R13, R4 ;  /* 0x0000000dff050219 */ /* 0x002fc80000011604 */
        /* <DEDUP_REMOVED lines=8> */
[----:B------:R-:W-:Y:S01]  /*e250*/  ULDC.64 UR6, c[0x0][0xbd8] ;  /* 0x0002f60000067ab9 */ /* 0x000fe20000000a00 */
        /* <DEDUP_REMOVED lines=42> */
.L_x_14846:
[----:B------:R-:W-:Y:S05]  /*e500*/  BSYNC B1 ;  /* 0x0000000000017941 */ /* 0x000fea0003800000 */
.L_x_14845:
        /* <DEDUP_REMOVED lines=21> */
.L_x_14848:
[----:B------:R-:W-:Y:S05]  /*e660*/  BSYNC B1 ;  /* 0x0000000000017941 */ /* 0x000fea0003800000 */
.L_x_14847:
        /* <DEDUP_REMOVED lines=21> */
.L_x_14850:
[----:B------:R-:W-:Y:S05]  /*e7c0*/  BSYNC B1 ;  /* 0x0000000000017941 */ /* 0x000fea0003800000 */
.L_x_14849:
        /* <DEDUP_REMOVED lines=22> */
.L_x_14839:
[----:B------:R-:W-:Y:S05]  /*e930*/  BSYNC B0 ;  /* 0x0000000000007941 */ /* 0x000fea0003800000 */
.L_x_14829:
[----:B------:R-:W-:Y:S02]  /*e940*/  ULDC UR6, c[0x0][0xd3c] ;  /* 0x00034f0000067ab9 */ /* 0x000fe40000000800 */
[----:B------:R-:W-:-:S06]  /*e950*/  UISETP.GE.AND UP0, UPT, UR5, UR6, UPT ;  /* 0x000000060500728c */ /* 0x000fcc000bf06270 */
[----:B------:R-:W-:-:S13]  /*e960*/  PLOP3.LUT P0, PT, PT, PT, UP0, 0x80, 0x0 ;  /* 0x000000000000781c */ /* 0x000fda0003f0f008 */
[----:B------:R-:W-:Y:S05]  /*e970*/  @!P0 BRA `(.L_x_14851) ;  /* 0xffffff2400d88947 */ /* 0x000fea000383ffff */
[----:B------:R-:W-:Y:S05]  /*e980*/  EXIT ;  /* 0x000000000000794d */ /* 0x000fea0003800000 */
.L_x_14785:
        /* <DEDUP_REMOVED lines=16> */
.L_x_14852:
        /* <DEDUP_REMOVED lines=43> */
.L_x_14856:
        /* <DEDUP_REMOVED lines=35> */
.L_x_14854:
        /* <DEDUP_REMOVED lines=13> */
.L_x_14857:
        /* <DEDUP_REMOVED lines=62> */
.L_x_14858:
        /* <DEDUP_REMOVED lines=61> */
.L_x_14859:
[----:B------:R-:W-:-:S05]  /*f7f0*/  LOP3.LUT R25, RZ, R2, RZ, 0x33, !PT ;  /* 0x00000002ff197212 */ /* 0x000fca00078e33ff */
[----:B------:R-:W-:Y:S01]  /*f800*/  IMAD.IADD R25, R6, 0x1, R25 ;  /* 0x0000000106197824 */ /* 0x000fe200078e0219 */
[----:B------:R-:W-:Y:S06]  /*f810*/  BRA `(.L_x_14860) ;  /* 0x0000000000147947 */ /* 0x000fec0003800000 */
.L_x_14855:
[----:B------:R-:W-:Y:S01]  /*f820*/  ULDC UR4, c[0x0][0xd3c] ;  /* 0x00034f0000047ab9 */ /* 0x000fe20000000800 */
[----:B------:R-:W-:Y:S02]  /*f830*/  IMAD.MOV.U32 R25, RZ, RZ, RZ ;  /* 0x000000ffff197224 */ /* 0x000fe400078e00ff */
[----:B------:R-:W-:Y:S02]  /*f840*/  IMAD.U32 R24, RZ, RZ, UR6 ;  /* 0x00000006ff187e24 */ /* 0x000fe4000f8e00ff */
[----:B------:R-:W-:Y:S02]  /*f850*/  IMAD.MOV.U32 R26, RZ, RZ, RZ ;  /* 0x000000ffff1a7224 */ /* 0x000fe400078e00ff */
[----:B------:R-:W-:-:S07]  /*f860*/  IMAD.U32 R27, RZ, RZ, UR4 ;  /* 0x00000004ff1b7e24 */ /* 0x000fce000f8e00ff */
.L_x_14860:
[----:B------:R-:W-:-:S13]  /*f870*/  ISETP.NE.AND P0, PT, R7, RZ, PT ;  /* 0x000000ff0700720c */ /* 0x000fda0003f05270 */
[----:B------:R-:W0:Y:S01]  /*f880*/  @!P0 S2R R3, SR_CgaCtaId ;  /* 0x0000000000038919 */ /* 0x000e220000008800 */
[----:B------:R-:W-:-:S04]  /*f890*/  @!P0 MOV R2, 0x400 ;  /* 0x0000040000028802 */ /* 0x000fc80000000f00 */
[----:B0-----:R-:W-:-:S05]  /*f8a0*/  @!P0 LEA R2, R3, R2, 0x18 ;  /* 0x0000000203028211 */ /* 0x001fca00078ec0ff */
[----:B------:R1:W-:Y:S01]  /*f8b0*/  @!P0 STS.128 [R2+0x324d0], R24 ;  /* 0x0324d01802008388 */ /* 0x0003e20000000c00 */
[----:B------:R-:W-:Y:S06]  /*f8c0*/  BAR.ARV 0x5, 0x180 ;  /* 0x0146000000007b1d */ /* 0x000fec0000002000 */
.L_x_14853:
        /* <DEDUP_REMOVED lines=31> */
.L_x_14930:
        /* <DEDUP_REMOVED lines=48> */
.L_x_14862:
        /* <DEDUP_REMOVED lines=9> */
.L_x_14863:
        /* <DEDUP_REMOVED lines=9> */
.L_x_14864:
        /* <DEDUP_REMOVED lines=13> */
[----:B------:R-:W-:-:S04]  /*ffb0*/  VIADD R2, R19, 0x5f ;  /* 0x0000005f13027836 */ /* 0x000fc80000000000 */
[----:B------:R-:W-:Y:S01]  /*ffc0*/  IMAD.HI R2, R2, 0x2aaaaaab, RZ ;  /* 0x2aaaaaab02027827 */ /* 0x000fe200078e02ff */
[----:B---3--:R-:W-:-:S05]  /*ffd0*/  IADD3 R3, R19, 0x60, -R4 ;  /* 0x0000006013037810 */ /* 0x008fca0007ffe804 */
        /* <DEDUP_REMOVED lines=44> */
.L_x_14866:
[----:B------:R-:W-:Y:S05]  /*102a0*/  BSYNC B0 ;  /* 0x0000000000007941 */ /* 0x000fea0003800000 */
.L_x_14865:
        /* <DEDUP_REMOVED lines=23> */
.L_x_14868:
        /* <DEDUP_REMOVED lines=20> */
.L_x_14871:
[----:B------:R-:W-:Y:S05]  /*10560*/  BSYNC B6 ;  /* 0x0000000000067941 */ /* 0x000fea0003800000 */
.L_x_14870:
        /* <DEDUP_REMOVED lines=20> */
.L_x_14874:
        /* <DEDUP_REMOVED lines=15> */
.L_x_14873:
[----:B------:R-:W-:Y:S05]  /*107a0*/  BSYNC B6 ;  /* 0x0000000000067941 */ /* 0x000fea0003800000 */
.L_x_14872:
        /* <DEDUP_REMOVED lines=9> */
[----:B------:R3:W5:Y:S01]  /*10840*/  @P0 LDG.E R29, desc[UR36][R2.64] ;  /* 0x00000024021d0981 */ /* 0x000762000c1e1900 */
[----:B------:R-:W-:Y:S01]  /*10850*/  LOP3.LUT R16, R16, 0xfffffffe, RZ, 0xc0, !PT ;  /* 0xfffffffe10107812 */ /* 0x000fe200078ec0ff */
[----:B------:R-:W-:Y:S01]  /*10860*/  UMOV UR5, 0xffffffff ;  /* 0xffffffff00057882 */ /* 0x000fe20000000000 */
[----:B------:R-:W4:Y:S02]  /*10870*/  S2R R21, SR_TID.X ;  /* 0x0000000000157919 */ /* 0x000f240000002100 */
[----:B------:R-:W-:Y:S01]  /*10880*/  LOP3.LUT R16, R16, 0xffffffef, RZ, 0xc0, !PT ;  /* 0xffffffef10107812 */ /* 0x000fe200078ec0ff */
[----:B-1----:R-:W-:-:S05]  /*10890*/  IMAD.SHL.U32 R20, R20, 0x8, RZ ;  /* 0x0000000814147824 */ /* 0x002fca00078e00ff */
[----:B------:R-:W-:-:S04]  /*108a0*/  LOP3.LUT R20, R20, 0x38, RZ, 0xc0, !PT ;  /* 0x0000003814147812 */ /* 0x000fc800078ec0ff */
[C---:B------:R-:W-:Y:S02]  /*108b0*/  LOP3.LUT R4, R20.reuse, 0x40, RZ, 0xfc, !PT ;  /* 0x0000004014047812 */ /* 0x040fe400078efcff */
[----:B------:R-:W-:Y:S02]  /*108c0*/  LOP3.LUT R20, R20, 0x80, RZ, 0xfc, !PT ;  /* 0x0000008014147812 */ /* 0x000fe400078efcff */
[----:B------:R-:W-:Y:S02]  /*108d0*/  ISETP.GE.AND P1, PT, R4, UR4, PT ;  /* 0x0000000404007c0c */ /* 0x000fe4000bf26270 */
[----:B------:R-:W-:Y:S02]  /*108e0*/  ISETP.GE.AND P0, PT, R20, UR4, PT ;  /* 0x0000000414007c0c */ /* 0x000fe4000bf06270 */
[----:B------:R-:W1:Y:S09]  /*108f0*/  S2R R20, SR_TID.X ;  /* 0x0000000000147919 */ /* 0x000e720000002100 */
[----:B------:R-:W-:Y:S01]  /*10900*/  @P1 LOP3.LUT R16, R16, 0x10, RZ, 0xfc, !PT ;  /* 0x0000001010101812 */ /* 0x000fe200078efcff */
[----:B----4-:R-:W-:-:S05]  /*10910*/  IMAD.SHL.U32 R21, R21, 0x8, RZ ;  /* 0x0000000815157824 */ /* 0x010fca00078e00ff */
[----:B------:R-:W-:-:S04]  /*10920*/  LOP3.LUT R21, R21, 0x38, RZ, 0xc0, !PT ;  /* 0x0000003815157812 */ /* 0x000fc800078ec0ff */
[C---:B------:R-:W-:Y:S02]  /*10930*/  ISETP.GE.AND P2, PT, R21.reuse, UR4, PT ;  /* 0x0000000415007c0c */ /* 0x040fe4000bf46270 */
[----:B------:R-:W-:Y:S02]  /*10940*/  LOP3.LUT R21, R21, 0xc0, RZ, 0xfc, !PT ;  /* 0x000000c015157812 */ /* 0x000fe400078efcff */
[----:B-1----:R-:W-:-:S09]  /*10950*/  LOP3.LUT R20, R20, 0x7f, RZ, 0xc0, !PT ;  /* 0x0000007f14147812 */ /* 0x002fd200078ec0ff */
[----:B------:R-:W-:Y:S02]  /*10960*/  @P2 LOP3.LUT R16, R16, 0x1, RZ, 0xfc, !PT ;  /* 0x0000000110102812 */ /* 0x000fe400078efcff */
[----:B------:R-:W-:Y:S02]  /*10970*/  SHF.R.U32.HI R4, RZ, 0x3, R20 ;  /* 0x00000003ff047819 */ /* 0x000fe40000011614 */
[----:B------:R-:W1:Y:S01]  /*10980*/  S2R R20, SR_TID.X ;  /* 0x0000000000147919 */ /* 0x000e620000002100 */
[----:B------:R-:W-:-:S04]  /*10990*/  LOP3.LUT R16, R16, 0xfffffff7, RZ, 0xc0, !PT ;  /* 0xfffffff710107812 */ /* 0x000fc800078ec0ff */
[----:B------:R-:W-:Y:S02]  /*109a0*/  @P0 LOP3.LUT R16, R16, 0x8, RZ, 0xfc, !PT ;  /* 0x0000000810100812 */ /* 0x000fe400078efcff */
[----:B------:R-:W-:Y:S02]  /*109b0*/  ISETP.GE.AND P0, PT, R21, UR4, PT ;  /* 0x0000000415007c0c */ /* 0x000fe4000bf06270 */
[----:B------:R-:W-:-:S11]  /*109c0*/  LOP3.LUT R16, R16, 0xfffffffb, RZ, 0xc0, !PT ;  /* 0xfffffffb10107812 */ /* 0x000fd600078ec0ff */
[----:B------:R-:W-:Y:S01]  /*109d0*/  @P0 LOP3.LUT R16, R16, 0x4, RZ, 0xfc, !PT ;  /* 0x0000000410100812 */ /* 0x000fe200078efcff */
[----:B-1----:R-:W-:-:S05]  /*109e0*/  IMAD.SHL.U32 R20, R20, 0x10, RZ ;  /* 0x0000001014147824 */ /* 0x002fca00078e00ff */
[----:B------:R-:W-:Y:S01]  /*109f0*/  LOP3.LUT R20, R4, 0x70, R20, 0xf8, !PT ;  /* 0x0000007004147812 */ /* 0x000fe200078ef814 */
[----:B--2---:R-:W-:-:S04]  /*10a00*/  VIADD R0, R0, 0xffffffff ;  /* 0xffffffff00007836 */ /* 0x004fc80000000000 */
[----:B------:R-:W-:Y:S01]  /*10a10*/  IMAD R37, R0, 0x60, R20 ;  /* 0x0000006000257824 */ /* 0x000fe200078e0214 */
[----:B0--3--:R-:W-:Y:S06]  /*10a20*/  BRA.DIV UR5, `(.L_x_14875) ;  /* 0x0000005205147947 */ /* 0x009fec000b800000 */
.L_x_14948:
        /* <DEDUP_REMOVED lines=20> */
[----:B------:R-:W-:Y:S01]  /*10b70*/  @!P0 IMAD.IADD R7, R3, 0x1, R7 ;  /* 0x0000000103078824 */ /* 0x000fe200078e0207 */
[----:B------:R-:W-:-:S05]  /*10b80*/  SEL R3, RZ, 0x1, P2 ;  /* 0x00000001ff037807 */ /* 0x000fca0001000000 */
[----:B------:R1:W-:Y:S01]  /*10b90*/  STL [R1+0x20], R3 ;  /* 0x0000200301007387 */ /* 0x0003e20000100800 */
[----:B0-----:R-:W-:-:S04]  /*10ba0*/  @!P0 LEA R4, P1, R2, R4, 0x2 ;  /* 0x0000000402048211 */ /* 0x001fc800078210ff */
[----:B------:R-:W-:Y:S01]  /*10bb0*/  @!P0 LEA.HI.X R5, R2, R5, R7, 0x2, P1 ;  /* 0x0000000502058211 */ /* 0x000fe200008f1407 */
[----:B------:R-:W-:-:S04]  /*10bc0*/  IMAD.MOV R2, RZ, RZ, -R6 ;  /* 0x000000ffff027224 */ /* 0x000fc800078e0a06 */
[----:B------:R-:W-:Y:S01]  /*10bd0*/  IMAD R37, R8, R2, R37 ;  /* 0x0000000208257224 */ /* 0x000fe200078e0225 */
[----:B------:R1:W5:Y:S01]  /*10be0*/  @!P0 LDG.E R36, desc[UR36][R4.64] ;  /* 0x0000002404248981 */ /* 0x000362000c1e1900 */
[----:B------:R-:W-:Y:S01]  /*10bf0*/  IMAD.U32 R2, RZ, RZ, UR38 ;  /* 0x00000026ff027e24 */ /* 0x000fe2000f8e00ff */
[----:B------:R-:W-:Y:S02]  /*10c00*/  ISETP.GT.U32.AND P1, PT, R20, 0x5f, PT ;  /* 0x0000005f1400780c */ /* 0x000fe40003f24070 */
[----:B------:R-:W-:Y:S02]  /*10c10*/  LOP3.LUT R16, R16, 0xfffffbff, RZ, 0xc0, !PT ;  /* 0xfffffbff10107812 */ /* 0x000fe400078ec0ff */
[----:B------:R-:W-:Y:S02]  /*10c20*/  ISETP.NE.AND P0, PT, R2, 0x3, PT ;  /* 0x000000030200780c */ /* 0x000fe40003f05270 */
[----:B------:R-:W-:-:S11]  /*10c30*/  LOP3.LUT R26, R26, 0xffff, RZ, 0xc0, !PT ;  /* 0x0000ffff1a1a7812 */ /* 0x000fd600078ec0ff */
[----:B------:R-:W-:-:S04]  /*10c40*/  @P0 LOP3.LUT R16, R16, 0x400, RZ, 0xfc, !PT ;  /* 0x0000040010100812 */ /* 0x000fc800078efcff */
[----:B------:R-:W-:-:S04]  /*10c50*/  LOP3.LUT R16, R16, 0xffffffdf, RZ, 0xc0, !PT ;  /* 0xffffffdf10107812 */ /* 0x000fc800078ec0ff */
[----:B------:R-:W-:Y:S01]  /*10c60*/  @P1 LOP3.LUT R16, R16, 0x20, RZ, 0xfc, !PT ;  /* 0x0000002010101812 */ /* 0x000fe200078efcff */
[----:B-1----:R-:W-:Y:S06]  /*10c70*/  @!P0 BRA `(.L_x_14876) ;  /* 0x0000000000048947 */ /* 0x002fec0003800000 */
[----:B------:R-:W-:Y:S01]  /*10c80*/  BPT.TRAP 0x1 ;  /* 0x000000040000795c */ /* 0x000fe20000300000 */
.L_x_14876:
[----:B------:R-:W-:Y:S01]  /*10c90*/  IMAD R22, R0, -0x60, R19 ;  /* 0xffffffa000167824 */ /* 0x000fe200078e0213 */
[----:B------:R-:W-:Y:S01]  /*10ca0*/  SHF.L.U32 R0, R28, 0x1f, RZ ;  /* 0x0000001f1c007819 */ /* 0x000fe200000006ff */
[----:B------:R-:W-:Y:S01]  /*10cb0*/  IMAD R19, R18, 0x8, R17 ;  /* 0x0000000812137824 */ /* 0x000fe200078e0211 */
[----:B------:R-:W-:Y:S03]  /*10cc0*/  BSSY B0, `(.L_x_14877) ;  /* 0x0000003000007945 */ /* 0x000fe60003800000 */
[----:B------:R-:W0:Y:S02]  /*10cd0*/  SYNCS.PHASECHK.TRANS64.TRYWAIT P0, [R19+URZ+0x32440], R0 ;  /* 0x03244000130075a7 */ /* 0x000e24000800017f */
[----:B0-----:R-:W-:Y:S05]  /*10ce0*/  @!P0 BRA `(.L_x_14878) ;  /* 0x0000004c00988947 */ /* 0x001fea0003800000 */
.L_x_14949:
[----:B------:R-:W-:Y:S05]  /*10cf0*/  BSYNC B0 ;  /* 0x0000000000007941 */ /* 0x000fea0003800000 */
.L_x_14877:
        /* <DEDUP_REMOVED lines=87> */
.L_x_14963:
        /* <DEDUP_REMOVED lines=10> */
.L_x_14880:
        /* <DEDUP_REMOVED lines=10> */
.L_x_14881:
[----:B------:R1:W5:Y:S01]  /*113b0*/  LDL.LU R0, [R1+0x8] ;  /* 0x0000080001007983 */ /* 0x0003620000300800 */
[----:B------:R-:W-:Y:S01]  /*113c0*/  LOP3.LUT P0, RZ, R16, 0x40, RZ, 0xc0, !PT ;  /* 0x0000004010ff7812 */ /* 0x000fe2000780c0ff */
[----:B------:R1:W-:-:S12]  /*113d0*/  SYNCS.ARRIVE.TRANS64.A1T0 RZ, [R19+URZ+0x32430], RZ ;  /* 0x032430ff13ff79a7 */ /* 0x0003d8000810003f */
[----:B------:R-:W-:Y:S05]  /*113e0*/  WARPSYNC.ALL ;  /* 0x0000000000007948 */ /* 0x000fea0003800000 */
[----:B0-----:R-:W-:Y:S01]  /*113f0*/  SEL R2, R34, RZ, !P0 ;  /* 0x000000ff22027207 */ /* 0x001fe20004000000 */
[----:B------:R-:W-:Y:S04]  /*11400*/  BSSY B6, `(.L_x_14882) ;  /* 0x000001a000067945 */ /* 0x000fe80003800000 */
[----:B------:R0:W-:Y:S01]  /*11410*/  STL [R1], R2 ;  /* 0x0000000201007387 */ /* 0x0001e20000100800 */
        /* <DEDUP_REMOVED lines=24> */
.L_x_14883:
[----:B------:R-:W-:Y:S05]  /*115a0*/  BSYNC B6 ;  /* 0x0000000000067941 */ /* 0x000fea0003800000 */
.L_x_14882:
[----:B------:R-:W2:Y:S01]  /*115b0*/  LDL R4, [R1+0x8] ;  /* 0x0000080001047983 */ /* 0x000ea20000100800 */
[----:B0-----:R-:W0:Y:S01]  /*115c0*/  S2R R2, SR_TID.X ;  /* 0x0000000000027919 */ /* 0x001e220000002100 */
[----:B------:R-:W-:Y:S01]  /*115d0*/  IMAD.MOV.U32 R21, RZ, RZ, R34 ;  /* 0x000000ffff157224 */ /* 0x000fe200078e0022 */
[----:B------:R-:W-:Y:S01]  /*115e0*/  ULDC.64 UR4, c[0x0][0x298] ;  /* 0x0000a60000047ab9 */ /* 0x000fe20000000a00 */
[----:B------:R-:W3:Y:S01]  /*115f0*/  LDC R5, c[0x0][0x448] ;  /* 0x00011200ff057b82 */ /* 0x000ee20000000800 */
[----:B------:R-:W4:Y:S01]  /*11600*/  LDL R20, [R1] ;  /* 0x0000000001147983 */ /* 0x000f220000100800 */
[----:B------:R-:W5:Y:S01]  /*11610*/  S2R R34, SR_TID.X ;  /* 0x0000000000227919 */ /* 0x000f620000002100 */
[----:B0-----:R-:W-:-:S04]  /*11620*/  LOP3.LUT R2, R2, 0x7f, RZ, 0xc0, !PT ;  /* 0x0000007f02027812 */ /* 0x001fc800078ec0ff */
[----:B------:R-:W-:Y:S02]  /*11630*/  SHF.R.U32.HI R0, RZ, 0x3, R2 ;  /* 0x00000003ff007819 */ /* 0x000fe40000011602 */
[----:B------:R-:W0:Y:S02]  /*11640*/  LDC R2, c[0x0][0x448] ;  /* 0x00011200ff027b82 */ /* 0x000e240000000800 */
[----:B0-----:R-:W-:Y:S01]  /*11650*/  ISETP.NE.AND P6, PT, R2, 0x1, PT ;  /* 0x000000010200780c */ /* 0x001fe20003fc5270 */
[----:B-----5:R-:W-:-:S12]  /*11660*/  IMAD.SHL.U32 R34, R34, 0x10, RZ ;  /* 0x0000001022227824 */ /* 0x020fd800078e00ff */
[----:B------:R-:W0:Y:S08]  /*11670*/  @P6 LDC R3, c[0x0][0x44c] ;  /* 0x00011300ff036b82 */ /* 0x000e300000000800 */
[----:B------:R-:W5:Y:S01]  /*11680*/  @P6 LDC R2, c[0x0][0x450] ;  /* 0x00011400ff026b82 */ /* 0x000f620000000800 */
[----:B------:R-:W-:-:S05]  /*11690*/  LOP3.LUT R34, R0, 0x70, R34, 0xf8, !PT ;  /* 0x0000007000227812 */ /* 0x000fca00078ef822 */
[----:B------:R-:W-:-:S04]  /*116a0*/  IMAD R34, R25, 0x80, R34 ;  /* 0x0000008019227824 */ /* 0x000fc800078e0222 */
[----:B------:R-:W-:Y:S02]  /*116b0*/  IMAD.MOV.U32 R0, RZ, RZ, R34 ;  /* 0x000000ffff007224 */ /* 0x000fe400078e0022 */
[----:B0-----:R-:W-:-:S05]  /*116c0*/  @P6 IMAD.HI.U32 R3, R34, R3, RZ ;  /* 0x0000000322036227 */ /* 0x001fca00078e00ff */
[----:B-----5:R-:W-:Y:S01]  /*116d0*/  @P6 SHF.R.U32.HI R0, RZ, R2, R3 ;  /* 0x00000002ff006219 */ /* 0x020fe20000011603 */
[----:B------:R-:W-:-:S04]  /*116e0*/  IMAD.WIDE.U32 R2, R35, UR4, RZ ;  /* 0x0000000423027c25 */ /* 0x000fc8000f8e00ff */
        /* <DEDUP_REMOVED lines=10> */
[----:B------:R-:W-:Y:S01]  /*11790*/  ULDC.64 UR4, c[0x0][0x2d0] ;  /* 0x0000b40000047ab9 */ /* 0x000fe20000000a00 */
[----:B------:R-:W0:Y:S02]  /*117a0*/  S2R R20, SR_TID.X ;  /* 0x0000000000147919 */ /* 0x000e240000002100 */
[----:B------:R-:W-:Y:S01]  /*117b0*/  IMAD.IADD R3, R3, 0x1, R4 ;  /* 0x0000000103037824 */ /* 0x000fe200078e0204 */
[----:B------:R-:W-:Y:S01]  /*117c0*/  SHF.R.S32.HI R4, RZ, 0x1f, R0 ;  /* 0x0000001fff047819 */ /* 0x000fe20000011400 */
[----:B------:R-:W2:Y:S04]  /*117d0*/  S2R R21, SR_TID.X ;  /* 0x0000000000157919 */ /* 0x000ea80000002100 */
[----:B------:R-:W-:-:S02]  /*117e0*/  IMAD R4, R4, UR4, RZ ;  /* 0x0000000404047c24 */ /* 0x000fc4000f8e02ff */
        /* <DEDUP_REMOVED lines=10> */
[----:B------:R-:W-:Y:S01]  /*11890*/  ULDC.64 UR4, c[0x0][0x280] ;  /* 0x0000a00000047ab9 */ /* 0x000fe20000000a00 */
[----:B0-----:R-:W-:Y:S01]  /*118a0*/  IMAD.SHL.U32 R20, R20, 0x8, RZ ;  /* 0x0000000814147824 */ /* 0x001fe200078e00ff */
[----:B------:R-:W-:Y:S01]  /*118b0*/  LEA R0, P0, R2, UR4, 0x1 ;  /* 0x0000000402007c11 */ /* 0x000fe2000f8008ff */
[----:B------:R-:W-:Y:S01]  /*118c0*/  IMAD.IADD R4, R3, 0x1, R4 ;  /* 0x0000000103047824 */ /* 0x000fe200078e0204 */
[----:B------:R-:W-:Y:S02]  /*118d0*/  ULDC UR4, c[0x0][0x2b8] ;  /* 0x0000ae0000047ab9 */ /* 0x000fe40000000800 */
[----:B------:R-:W-:Y:S02]  /*118e0*/  LOP3.LUT R20, R20, 0x38, RZ, 0xc0, !PT ;  /* 0x0000003814147812 */ /* 0x000fe400078ec0ff */
[----:B------:R-:W-:Y:S01]  /*118f0*/  LEA.HI.X R4, R2, UR5, R4, 0x1, P0 ;  /* 0x0000000502047c11 */ /* 0x000fe200080f0c04 */
[----:B------:R-:W-:Y:S01]  /*11900*/  UMOV UR5, 0xffffffff ;  /* 0xffffffff00057882 */ /* 0x000fe20000000000 */
[----:B--2---:R-:W-:-:S02]  /*11910*/  LOP3.LUT R21, R21, 0x7f, RZ, 0xc0, !PT ;  /* 0x0000007f15157812 */ /* 0x004fc400078ec0ff */
[----:B------:R-:W-:Y:S02]  /*11920*/  ISETP.GE.AND P0, PT, R20, UR4, PT ;  /* 0x0000000414007c0c */ /* 0x000fe4000bf06270 */
[----:B------:R-:W-:Y:S01]  /*11930*/  SHF.R.U32.HI R21, RZ, 0x3, R21 ;  /* 0x00000003ff157819 */ /* 0x000fe20000011615 */
[----:B------:R-:W-:Y:S10]  /*11940*/  BRA.DIV UR5, `(.L_x_14884) ;  /* 0x0000004a05947947 */ /* 0x000ff4000b800000 */
[----:B------:R-:W2:Y:S01]  /*11950*/  LDL.LU R2, [R1+0x4] ;  /* 0x0000040001027983 */ /* 0x000ea20000300800 */
[----:B------:R-:W-:Y:S01]  /*11960*/  IMAD R25, R25, 0x80, R21 ;  /* 0x0000008019197824 */ /* 0x000fe200078e0215 */
[----:B------:R-:W-:Y:S02]  /*11970*/  LOP3.LUT R16, R16, 0xffffdfff, RZ, 0xc0, !PT ;  /* 0xffffdfff10107812 */ /* 0x000fe400078ec0ff */
[----:B------:R-:W0:Y:S01]  /*11980*/  SHFL.IDX PT, R9, R0, RZ, 0x181f ;  /* 0x00181fff00097589 */ /* 0x000e2200000e0000 */
[----:B------:R-:W-:-:S03]  /*11990*/  VIADD R7, R25, 0x10 ;  /* 0x0000001019077836 */ /* 0x000fc60000000000 */
[----:B------:R-:W3:Y:S04]  /*119a0*/  SHFL.IDX PT, R3, R4, RZ, 0x181f ;  /* 0x00181fff04037589 */ /* 0x000ee800000e0000 */
[----:B------:R-:W4:Y:S04]  /*119b0*/  SHFL.IDX PT, R6, R0, 0x1, 0x181f ;  /* 0x00381f0000067f89 */ /* 0x000f2800000e0000 */
[----:B------:R-:W-:Y:S04]  /*119c0*/  SHFL.IDX PT, R10, R0, 0x2, 0x181f ;  /* 0x00581f00000a7f89 */ /* 0x000fe800000e0000 */
[----:B------:R-:W-:Y:S01]  /*119d0*/  SHFL.IDX PT, R11, R0, 0x3, 0x181f ;  /* 0x00781f00000b7f89 */ /* 0x000fe200000e0000 */
[----:B--2---:R-:W-:-:S03]  /*119e0*/  IMAD R5, R2, R5, RZ ;  /* 0x0000000502057224 */ /* 0x004fc600078e02ff */
[----:B------:R-:W2:Y:S02]  /*119f0*/  SHFL.IDX PT, R2, R4, 0x1, 0x181f ;  /* 0x00381f0004027f89 */ /* 0x000ea400000e0000 */
[-C--:B------:R-:W-:Y:S02]  /*11a00*/  ISETP.GE.AND P6, PT, R25, R5.reuse, PT ;  /* 0x000000051900720c */ /* 0x080fe40003fc6270 */
[----:B------:R-:W-:Y:S01]  /*11a10*/  ISETP.GE.AND P5, PT, R7, R5, PT ;  /* 0x000000050700720c */ /* 0x000fe20003fa6270 */
[----:B------:R-:W-:-:S05]  /*11a20*/  VIADD R7, R25, 0x20 ;  /* 0x0000002019077836 */ /* 0x000fca0000000000 */
[----:B------:R-:W-:-:S05]  /*11a30*/  ISETP.GE.AND P3, PT, R7, R5, PT ;  /* 0x000000050700720c */ /* 0x000fca0003f66270 */
[----:B0-----:R-:W-:Y:S02]  /*11a40*/  @!P6 LEA R9, P1, R20, R9, 0x1 ;  /* 0x000000091409e211 */ /* 0x001fe400078208ff */
[----:B------:R-:W-:-:S03]  /*11a50*/  @P6 LOP3.LUT R16, R16, 0x2000, RZ, 0xfc, !PT ;  /* 0x0000200010106812 */ /* 0x000fc600078efcff */
[----:B---3--:R-:W-:Y:S01]  /*11a60*/  @!P6 IMAD.X R3, RZ, RZ, R3, P1 ;  /* 0x000000ffff03e224 */ /* 0x008fe200008e0603 */
[----:B----4-:R-:W-:Y:S02]  /*11a70*/  @!P5 LEA R6, P1, R20, R6, 0x1 ;  /* 0x000000061406d211 */ /* 0x010fe400078208ff */
[----:B------:R-:W-:-:S03]  /*11a80*/  LOP3.LUT R16, R16, 0xffffefff, RZ, 0xc0, !PT ;  /* 0xffffefff10107812 */ /* 0x000fc600078ec0ff */
[----:B--2---:R-:W-:Y:S01]  /*11a90*/  @!P5 IMAD.X R8, RZ, RZ, R2, P1 ;  /* 0x000000ffff08d224 */ /* 0x004fe200008e0602 */
[----:B------:R-:W-:Y:S01]  /*11aa0*/  @!P3 LEA R10, P1, R20, R10, 0x1 ;  /* 0x0000000a140ab211 */ /* 0x000fe200078208ff */
[----:B------:R-:W0:Y:S01]  /*11ab0*/  SHFL.IDX PT, R2, R4, 0x2, 0x181f ;  /* 0x00581f0004027f89 */ /* 0x000e2200000e0000 */
[----:B------:R-:W-:-:S04]  /*11ac0*/  @P5 LOP3.LUT R16, R16, 0x1000, RZ, 0xfc, !PT ;  /* 0x0000100010105812 */ /* 0x000fc800078efcff */
[----:B------:R-:W-:-:S04]  /*11ad0*/  LOP3.LUT R16, R16, 0xfffff7ff, RZ, 0xc0, !PT ;  /* 0xfffff7ff10107812 */ /* 0x000fc800078ec0ff */
[----:B------:R-:W-:-:S04]  /*11ae0*/  @P3 LOP3.LUT R16, R16, 0x800, RZ, 0xfc, !PT ;  /* 0x0000080010103812 */ /* 0x000fc800078efcff */
[----:B------:R-:W-:Y:S01]  /*11af0*/  LOP3.LUT R16, R16, 0xfffffdff, RZ, 0xc0, !PT ;  /* 0xfffffdff10107812 */ /* 0x000fe200078ec0ff */
[----:B0-----:R-:W-:Y:S02]  /*11b00*/  @!P3 IMAD.X R7, RZ, RZ, R2, P1 ;  /* 0x000000ffff07b224 */ /* 0x001fe400008e0602 */
[----:B------:R-:W-:-:S05]  /*11b10*/  VIADD R2, R25, 0x30 ;  /* 0x0000003019027836 */ /* 0x000fca0000000000 */
[----:B------:R-:W-:Y:S01]  /*11b20*/  ISETP.GE.AND P2, PT, R2, R5, PT ;  /* 0x000000050200720c */ /* 0x000fe20003f46270 */
[----:B------:R-:W-:-:S05]  /*11b30*/  VIADD R2, R25, 0x40 ;  /* 0x0000004019027836 */ /* 0x000fca0000000000 */
[----:B------:R-:W-:Y:S02]  /*11b40*/  ISETP.GE.AND P4, PT, R2, R5, PT ;  /* 0x000000050200720c */ /* 0x000fe40003f86270 */
[----:B------:R-:W0:Y:S05]  /*11b50*/  SHFL.IDX PT, R2, R4, 0x3, 0x181f ;  /* 0x00781f0004027f89 */ /* 0x000e2a00000e0000 */
[----:B------:R-:W-:Y:S02]  /*11b60*/  @!P2 LEA R13, P1, R20, R11, 0x1 ;  /* 0x0000000b140da211 */ /* 0x000fe400078208ff */
[----:B------:R-:W2:Y:S01]  /*11b70*/  SHFL.IDX PT, R11, R0, 0x4, 0x181f ;  /* 0x00981f00000b7f89 */ /* 0x000ea200000e0000 */
[----:B------:R-:W-:-:S04]  /*11b80*/  @P2 LOP3.LUT R16, R16, 0x200, RZ, 0xfc, !PT ;  /* 0x0000020010102812 */ /* 0x000fc800078efcff */
[----:B------:R-:W-:-:S04]  /*11b90*/  LOP3.LUT R16, R16, 0xfffffeff, RZ, 0xc0, !PT ;  /* 0xfffffeff10107812 */ /* 0x000fc800078ec0ff */
[----:B------:R-:W-:-:S04]  /*11ba0*/  @P4 LOP3.LUT R16, R16, 0x100, RZ, 0xfc, !PT ;  /* 0x0000010010104812 */ /* 0x000fc800078efcff */
[----:B------:R-:W-:Y:S01]  /*11bb0*/  LOP3.LUT R16, R16, 0xffffff7f, RZ, 0xc0, !PT ;  /* 0xffffff7f10107812 */ /* 0x000fe200078ec0ff */
[----:B0-----:R-:W-:Y:S02]  /*11bc0*/  @!P2 IMAD.X R12, RZ, RZ, R2, P1 ;  /* 0x000000ffff0ca224 */ /* 0x001fe400008e0602 */
[----:B------:R-:W0:Y:S01]  /*11bd0*/  SHFL.IDX PT, R2, R4, 0x4, 0x181f ;  /* 0x00981f0004027f89 */ /* 0x000e2200000e0000 */
[----:B--2---:R-:W-:-:S05]  /*11be0*/  @!P4 LEA R14, P1, R20, R11, 0x1 ;  /* 0x0000000b140ec211 */ /* 0x004fca00078208ff */
[----:B0-----:R-:W-:Y:S02]  /*11bf0*/  @!P4 IMAD.X R11, RZ, RZ, R2, P1 ;  /* 0x000000ffff0bc224 */ /* 0x001fe400008e0602 */
[----:B------:R-:W-:-:S05]  /*11c00*/  @!P6 IMAD.MOV.U32 R2, RZ, RZ, R9 ;  /* 0x000000ffff02e224 */ /* 0x000fca00078e0009 */
[----:B------:R0:W-:Y:S02]  /*11c10*/  @!P6 LDGSTS.E.BYPASS.LTC128B.128 [R23+0x18400], desc[UR36][R2.64], !P0 ;  /* 0x184000000217efae */ /* 0x0001e4000c101d64 */
[----:B0-----:R-:W-:Y:S02]  /*11c20*/  @!P5 IMAD.MOV.U32 R2, RZ, RZ, R6 ;  /* 0x000000ffff02d224 */ /* 0x001fe400078e0006 */
[----:B------:R-:W-:Y:S01]  /*11c30*/  @!P5 IMAD.MOV.U32 R3, RZ, RZ, R8 ;  /* 0x000000ffff03d224 */ /* 0x000fe200078e0008 */
[----:B------:R-:W-:Y:S04]  /*11c40*/  SHFL.IDX PT, R6, R0, 0x6, 0x181f ;  /* 0x00d81f0000067f89 */ /* 0x000fe800000e0000 */
[----:B------:R0:W-:Y:S04]  /*11c50*/  @!P5 LDGSTS.E.BYPASS.LTC128B.128 [R23+0x18c00], desc[UR36][R2.64], !P0 ;  /* 0x18c000000217dfae */ /* 0x0001e8000c101d64 */
[----:B------:R-:W2:Y:S04]  /*11c60*/  SHFL.IDX PT, R8, R0, 0x5, 0x181f ;  /* 0x00b81f0000087f89 */ /* 0x000ea800000e0000 */
[----:B------:R-:W-:Y:S01]  /*11c70*/  SHFL.IDX PT, R0, R0, 0x7, 0x181f ;  /* 0x00f81f0000007f89 */ /* 0x000fe200000e0000 */
[----:B0-----:R-:W-:-:S02]  /*11c80*/  @!P3 IMAD.MOV.U32 R2, RZ, RZ, R10 ;  /* 0x000000ffff02b224 */ /* 0x001fc400078e000a */
[----:B------:R-:W-:Y:S02]  /*11c90*/  @!P3 IMAD.MOV.U32 R3, RZ, RZ, R7 ;  /* 0x000000ffff03b224 */ /* 0x000fe400078e0007 */
[----:B------:R-:W0:Y:S04]  /*11ca0*/  SHFL.IDX PT, R7, R4, 0x5, 0x181f ;  /* 0x00b81f0004077f89 */ /* 0x000e2800000e0000 */
[----:B------:R3:W-:Y:S02]  /*11cb0*/  @!P3 LDGSTS.E.BYPASS.LTC128B.128 [R23+0x19400], desc[UR36][R2.64], !P0 ;  /* 0x194000000217bfae */ /* 0x0007e4000c101d64 */
[----:B---3--:R-:W-:Y:S02]  /*11cc0*/  VIADD R2, R25, 0x50 ;  /* 0x0000005019027836 */ /* 0x008fe40000000000 */
[----:B------:R-:W-:-:S03]  /*11cd0*/  @!P2 IMAD.MOV.U32 R3, RZ, RZ, R12 ;  /* 0x000000ffff03a224 */ /* 0x000fc600078e000c */
[----:B------:R-:W-:Y:S01]  /*11ce0*/  ISETP.GE.AND P3, PT, R2, R5, PT ;  /* 0x000000050200720c */ /* 0x000fe20003f66270 */
[----:B------:R-:W-:-:S05]  /*11cf0*/  @!P2 IMAD.MOV.U32 R2, RZ, RZ, R13 ;  /* 0x000000ffff02a224 */ /* 0x000fca00078e000d */
[----:B------:R3:W-:Y:S07]  /*11d00*/  @!P2 LDGSTS.E.BYPASS.LTC128B.128 [R23+0x19c00], desc[UR36][R2.64], !P0 ;  /* 0x19c000000217afae */ /* 0x0007ee000c101d64 */
[----:B--2---:R-:W-:Y:S02]  /*11d10*/  @!P3 LEA R8, P1, R20, R8, 0x1 ;  /* 0x000000081408b211 */ /* 0x004fe400078208ff */
[----:B------:R-:W-:Y:S01]  /*11d20*/  @P3 LOP3.LUT R16, R16, 0x80, RZ, 0xfc, !PT ;  /* 0x0000008010103812 */ /* 0x000fe200078efcff */
[----:B---3--:R-:W2:Y:S01]  /*11d30*/  SHFL.IDX PT, R2, R4, 0x6, 0x181f ;  /* 0x00d81f0004027f89 */ /* 0x008ea200000e0000 */
[----:B------:R-:W-:-:S02]  /*11d40*/  VIADD R3, R25, 0x60 ;  /* 0x0000006019037836 */ /* 0x000fc40000000000 */
[----:B------:R-:W-:Y:S01]  /*11d50*/  LOP3.LUT R16, R16, 0xffffffbf, RZ, 0xc0, !PT ;  /* 0xffffffbf10107812 */ /* 0x000fe200078ec0ff */
[----:B0-----:R-:W-:Y:S01]  /*11d60*/  @!P3 IMAD.X R7, RZ, RZ, R7, P1 ;  /* 0x000000ffff07b224 */ /* 0x001fe200008e0607 */
[----:B------:R-:W0:Y:S01]  /*11d70*/  SHFL.IDX PT, R4, R4, 0x7, 0x181f ;  /* 0x00f81f0004047f89 */ /* 0x000e2200000e0000 */
[----:B------:R-:W-:Y:S01]  /*11d80*/  ISETP.GE.AND P2, PT, R3, R5, PT ;  /* 0x000000050300720c */ /* 0x000fe20003f46270 */
[----:B------:R-:W-:-:S12]  /*11d90*/  @!P4 IMAD.MOV.U32 R3, RZ, RZ, R11 ;  /* 0x000000ffff03c224 */ /* 0x000fd800078e000b */
[----:B------:R-:W-:Y:S02]  /*11da0*/  @!P2 LEA R6, P1, R20, R6, 0x1 ;  /* 0x000000061406a211 */ /* 0x000fe400078208ff */
[----:B------:R-:W-:-:S03]  /*11db0*/  @P2 LOP3.LUT R16, R16, 0x40, RZ, 0xfc, !PT ;  /* 0x0000004010102812 */ /* 0x000fc600078efcff */
[----:B--2---:R-:W-:Y:S02]  /*11dc0*/  @!P2 IMAD.X R9, RZ, RZ, R2, P1 ;  /* 0x000000ffff09a224 */ /* 0x004fe400008e0602 */
[----:B------:R-:W-:-:S05]  /*11dd0*/  @!P4 IMAD.MOV.U32 R2, RZ, RZ, R14 ;  /* 0x000000ffff02c224 */ /* 0x000fca00078e000e */
[----:B------:R2:W-:Y:S02]  /*11de0*/  @!P4 LDGSTS.E.BYPASS.LTC128B.128 [R23+0x1a400], desc[UR36][R2.64], !P0 ;  /* 0x1a4000000217cfae */ /* 0x0005e4000c101d64 */
[----:B--2---:R-:W-:Y:S02]  /*11df0*/  @!P3 IMAD.MOV.U32 R2, RZ, RZ, R8 ;  /* 0x000000ffff02b224 */ /* 0x004fe400078e0008 */
[----:B------:R-:W-:-:S05]  /*11e00*/  @!P3 IMAD.MOV.U32 R3, RZ, RZ, R7 ;  /* 0x000000ffff03b224 */ /* 0x000fca00078e0007 */
[----:B------:R2:W-:Y:S02]  /*11e10*/  @!P3 LDGSTS.E.BYPASS.LTC128B.128 [R23+0x1ac00], desc[UR36][R2.64], !P0 ;  /* 0x1ac000000217bfae */ /* 0x0005e4000c101d64 */
[----:B--2---:R-:W-:Y:S02]  /*11e20*/  @!P2 IMAD.MOV.U32 R2, RZ, RZ, R6 ;  /* 0x000000ffff02a224 */ /* 0x004fe400078e0006 */
[----:B------:R-:W-:-:S05]  /*11e30*/  @!P2 IMAD.MOV.U32 R3, RZ, RZ, R9 ;  /* 0x000000ffff03a224 */ /* 0x000fca00078e0009 */
[----:B0-----:R2:W-:Y:S02]  /*11e40*/  @!P2 LDGSTS.E.BYPASS.LTC128B.128 [R23+0x1b400], desc[UR36][R2.64], !P0 ;  /* 0x1b4000000217afae */ /* 0x0015e4000c101d64 */
.L_x_14980:
[----:B------:R-:W-:Y:S01]  /*11e50*/  VIADD R25, R25, 0x70 ;  /* 0x0000007019197836 */ /* 0x000fe20000000000 */
[----:B------:R-:W-:-:S04]  /*11e60*/  LOP3.LUT R16, R16, 0xffffbfff, RZ, 0xc0, !PT ;  /* 0xffffbfff10107812 */ /* 0x000fc800078ec0ff */
[----:B------:R-:W-:-:S13]  /*11e70*/  ISETP.GE.AND P2, PT, R25, R5, PT ;  /* 0x000000051900720c */ /* 0x000fda0003f46270 */
[----:B--2---:R-:W-:Y:S02]  /*11e80*/  @!P2 LEA R2, P1, R20, R0, 0x1 ;  /* 0x000000001402a211 */ /* 0x004fe400078208ff */
        /* <DEDUP_REMOVED lines=8> */
.L_x_14885:
        /* <DEDUP_REMOVED lines=11> */
[----:B--2---:R-:W-:Y:S05]  /*11fc0*/  @!P0 BRA `(.L_x_14887) ;  /* 0x0000000000408947 */ /* 0x004fea0003800000 */
        /* <DEDUP_REMOVED lines=16> */
.L_x_14887:
[----:B------:R-:W-:Y:S05]  /*120d0*/  BSYNC B6 ;  /* 0x0000000000067941 */ /* 0x000fea0003800000 */
.L_x_14886:
[----:B------:R-:W2:Y:S01]  /*120e0*/  LDL.LU R25, [R1+0x8] ;  /* 0x0000080001197983 */ /* 0x000ea20000300800 */
[----:B0-----:R-:W0:Y:S01]  /*120f0*/  LDC R2, c[0x0][0x448] ;  /* 0x00011200ff027b82 */ /* 0x001e220000000800 */
[----:B------:R-:W-:Y:S02]  /*12100*/  ULDC.64 UR4, c[0x0][0x398] ;  /* 0x0000e60000047ab9 */ /* 0x000fe40000000a00 */
[----:B------:R-:W3:Y:S04]  /*12110*/  LDL.LU R21, [R1+0xc] ;  /* 0x00000c0001157983 */ /* 0x000ee80000300800 */
[----:B------:R-:W4:Y:S01]  /*12120*/  LDL.LU R20, [R1] ;  /* 0x0000000001147983 */ /* 0x000f220000300800 */
[----:B0-----:R-:W-:-:S13]  /*12130*/  ISETP.NE.AND P6, PT, R2, 0x1, PT ;  /* 0x000000010200780c */ /* 0x001fda0003fc5270 */
[----:B------:R-:W0:Y:S08]  /*12140*/  @P6 LDC R3, c[0x0][0x44c] ;  /* 0x00011300ff036b82 */ /* 0x000e300000000800 */
[----:B------:R-:W5:Y:S01]  /*12150*/  @P6 LDC R2, c[0x0][0x450] ;  /* 0x00011400ff026b82 */ /* 0x000f620000000800 */
[----:B------:R-:W-:Y:S02]  /*12160*/  IMAD.MOV.U32 R0, RZ, RZ, R34 ;  /* 0x000000ffff007224 */ /* 0x000fe400078e0022 */
[----:B0-----:R-:W-:-:S05]  /*12170*/  @P6 IMAD.HI.U32 R3, R34, R3, RZ ;  /* 0x0000000322036227 */ /* 0x001fca00078e00ff */
[----:B-----5:R-:W-:Y:S01]  /*12180*/  @P6 SHF.R.U32.HI R0, RZ, R2, R3 ;  /* 0x00000002ff006219 */ /* 0x020fe20000011603 */
        /* <DEDUP_REMOVED lines=15> */
[----:B------:R-:W-:Y:S02]  /*12280*/  IMAD R4, R20, UR5, R4 ;  /* 0x0000000514047c24 */ /* 0x000fe4000f8e0204 */
[----:B------:R-:W0:Y:S02]  /*12290*/  S2R R20, SR_TID.X ;  /* 0x0000000000147919 */ /* 0x000e240000002100 */
        /* <DEDUP_REMOVED lines=14> */
[----:B0-----:R-:W-:Y:S02]  /*12380*/  IMAD.SHL.U32 R20, R20, 0x8, RZ ;  /* 0x0000000814147824 */ /* 0x001fe400078e00ff */
[----:B------:R-:W-:Y:S01]  /*12390*/  IMAD.IADD R3, R3, 0x1, R0 ;  /* 0x0000000103037824 */ /* 0x000fe200078e0200 */
[----:B------:R-:W-:Y:S01]  /*123a0*/  LEA R0, P0, R2, UR4, 0x1 ;  /* 0x0000000402007c11 */ /* 0x000fe2000f8008ff */
[----:B------:R-:W-:Y:S01]  /*123b0*/  ULDC UR4, c[0x0][0x3b8] ;  /* 0x0000ee0000047ab9 */ /* 0x000fe20000000800 */
[----:B------:R-:W-:Y:S02]  /*123c0*/  LOP3.LUT R20, R20, 0x38, RZ, 0xc0, !PT ;  /* 0x0000003814147812 */ /* 0x000fe400078ec0ff */
[----:B------:R-:W-:Y:S02]  /*123d0*/  LEA.HI.X R4, R2, UR5, R3, 0x1, P0 ;  /* 0x0000000502047c11 */ /* 0x000fe400080f0c03 */
[----:B------:R-:W-:-:S02]  /*123e0*/  LOP3.LUT R9, R20, 0x40, RZ, 0xfc, !PT ;  /* 0x0000004014097812 */ /* 0x000fc400078efcff */
[C---:B------:R-:W-:Y:S02]  /*123f0*/  LOP3.LUT R7, R20.reuse, 0x80, RZ, 0xfc, !PT ;  /* 0x0000008014077812 */ /* 0x040fe400078efcff */
[----:B------:R-:W-:Y:S01]  /*12400*/  LOP3.LUT R6, R20, 0xc0, RZ, 0xfc, !PT ;  /* 0x000000c014067812 */ /* 0x000fe200078efcff */
        /* <DEDUP_REMOVED lines=9> */
[----:B------:R-:W2:Y:S10]  /*124a0*/  SHFL.IDX PT, R2, R4, RZ, 0x181f ;  /* 0x00181fff04027589 */ /* 0x000eb400000e0000 */
[----:B0-----:R-:W-:-:S02]  /*124b0*/  @!P6 LEA R5, P0, R8, R14, 0x1 ;  /* 0x0000000e0805e211 */ /* 0x001fc400078008ff */
[----:B------:R-:W0:Y:S03]  /*124c0*/  SHFL.IDX PT, R14, R0, 0x1, 0x181f ;  /* 0x00381f00000e7f89 */ /* 0x000e2600000e0000 */
[----:B--2---:R-:W-:Y:S02]  /*124d0*/  @!P6 IMAD.X R3, RZ, RZ, R2, P0 ;  /* 0x000000ffff03e224 */ /* 0x004fe400000e0602 */
[----:B------:R-:W-:Y:S02]  /*124e0*/  @!P6 IMAD.MOV.U32 R2, RZ, RZ, R5 ;  /* 0x000000ffff02e224 */ /* 0x000fe400078e0005 */
[----:B------:R-:W2:Y:S04]  /*124f0*/  SHFL.IDX PT, R5, R4, 0x1, 0x181f ;  /* 0x00381f0004057f89 */ /* 0x000ea800000e0000 */
        /* <DEDUP_REMOVED lines=8> */
[----:B--2---:R-:W-:Y:S02]  /*12580*/  @!P5 IMAD.X R7, RZ, RZ, R5, P0 ;  /* 0x000000ffff07d224 */ /* 0x004fe400000e0605 */
[----:B------:R-:W2:Y:S01]  /*12590*/  SHFL.IDX PT, R5, R4, 0x2, 0x181f ;  /* 0x00581f0004057f89 */ /* 0x000ea200000e0000 */
[----:B---3--:R-:W-:Y:S02]  /*125a0*/  @!P5 IMAD.MOV.U32 R2, RZ, RZ, R6 ;  /* 0x000000ffff02d224 */ /* 0x008fe400078e0006 */
        /* <DEDUP_REMOVED lines=16> */
[----:B--2---:R-:W-:Y:S02]  /*126b0*/  @!P5 IMAD.X R7, RZ, RZ, R5, P0 ;  /* 0x000000ffff07d224 */ /* 0x004fe400000e0605 */
[----:B------:R-:W2:Y:S01]  /*126c0*/  SHFL.IDX PT, R5, R4, 0x3, 0x181f ;  /* 0x00781f0004057f89 */ /* 0x000ea200000e0000 */
[----:B---3--:R-:W-:Y:S02]  /*126d0*/  @!P5 IMAD.MOV.U32 R2, RZ, RZ, R6 ;  /* 0x000000ffff02d224 */ /* 0x008fe400078e0006 */
[----:B------:R-:W-:-:S05]  /*126e0*/  @!P5 IMAD.MOV.U32 R3, RZ, RZ, R7 ;  /* 0x000000ffff03d224 */ /* 0x000fca00078e0007 */
[----:B------:R-:W-:Y:S04]  /*126f0*/  @!P5 LDGSTS.E.BYPASS.LTC128B.128 [R23+0x23400], desc[UR36][R2.64], !P4 ;  /* 0x234000000217dfae */ /* 0x000fe8000e101d64 */
[----:B------:R-:W-:Y:S04]  /*12700*/  @!P5 LDGSTS.E.BYPASS.LTC128B.128 [R23+0x27400], desc[UR36][R2.64+0x80], !P3 ;  /* 0x274000800217dfae */ /* 0x000fe8000d901d64 */
[----:B------:R-:W-:Y:S01]  /*12710*/  @!P5 LDGSTS.E.BYPASS.LTC128B.128 [R23+0x2b400], desc[UR36][R2.64+0x100], !P2 ;  /* 0x2b4001000217dfae */ /* 0x000fe2000d101d64 */
[----:B0-----:R-:W-:-:S03]  /*12720*/  @!P6 LEA R6, P0, R8, R14, 0x1 ;  /* 0x0000000e0806e211 */ /* 0x001fc600078008ff */
[----:B------:R0:W-:Y:S01]  /*12730*/  @!P5 LDGSTS.E.BYPASS.LTC128B.128 [R23+0x2f400], desc[UR36][R2.64+0x180], !P1 ;  /* 0x2f4001800217dfae */ /* 0x0001e2000c901d64 */
[----:B------:R-:W-:-:S03]  /*12740*/  LOP3.LUT P5, RZ, R16, 0x100000, RZ, 0xc0, !PT ;  /* 0x0010000010ff7812 */ /* 0x000fc600078ac0ff */
[----:B------:R-:W3:Y:S01]  /*12750*/  SHFL.IDX PT, R14, R0, 0x4, 0x181f ;  /* 0x00981f00000e7f89 */ /* 0x000ee200000e0000 */
[----:B--2---:R-:W-:-:S03]  /*12760*/  @!P6 IMAD.X R7, RZ, RZ, R5, P0 ;  /* 0x000000ffff07e224 */ /* 0x004fc600000e0605 */
[----:B------:R-:W2:Y:S01]  /*12770*/  SHFL.IDX PT, R5, R4, 0x4, 0x181f ;  /* 0x00981f0004057f89 */ /* 0x000ea200000e0000 */
[----:B0-----:R-:W-:Y:S02]  /*12780*/  @!P6 IMAD.MOV.U32 R2, RZ, RZ, R6 ;  /* 0x000000ffff02e224 */ /* 0x001fe400078e0006 */
[----:B------:R-:W-:-:S05]  /*12790*/  @!P6 IMAD.MOV.U32 R3, RZ, RZ, R7 ;  /* 0x000000ffff03e224 */ /* 0x000fca00078e0007 */
[----:B------:R-:W-:Y:S04]  /*127a0*/  @!P6 LDGSTS.E.BYPASS.LTC128B.128 [R23+0x23c00], desc[UR36][R2.64], !P4 ;  /* 0x23c000000217efae */ /* 0x000fe8000e101d64 */
[----:B------:R-:W-:Y:S04]  /*127b0*/  @!P6 LDGSTS.E.BYPASS.LTC128B.128 [R23+0x27c00], desc[UR36][R2.64+0x80], !P3 ;  /* 0x27c000800217efae */ /* 0x000fe8000d901d64 */
[----:B------:R-:W-:Y:S01]  /*127c0*/  @!P6 LDGSTS.E.BYPASS.LTC128B.128 [R23+0x2bc00], desc[UR36][R2.64+0x100], !P2 ;  /* 0x2bc001000217efae */ /* 0x000fe2000d101d64 */
[----:B---3--:R-:W-:-:S03]  /*127d0*/  @!P5 LEA R6, P0, R8, R14, 0x1 ;  /* 0x0000000e0806d211 */ /* 0x008fc600078008ff */
[----:B------:R-:W0:Y:S02]  /*127e0*/  SHFL.IDX PT, R14, R0, 0x5, 0x181f ;  /* 0x00b81f00000e7f89 */ /* 0x000e2400000e0000 */
[----:B--2---:R-:W-:Y:S02]  /*127f0*/  @!P5 IMAD.X R7, RZ, RZ, R5, P0 ;  /* 0x000000ffff07d224 */ /* 0x004fe400000e0605 */
[----:B------:R-:W2:Y:S04]  /*12800*/  SHFL.IDX PT, R5, R4, 0x5, 0x181f ;  /* 0x00b81f0004057f89 */ /* 0x000ea800000e0000 */
[----:B------:R3:W-:Y:S01]  /*12810*/  @!P6 LDGSTS.E.BYPASS.LTC128B.128 [R23+0x2fc00], desc[UR36][R2.64+0x180], !P1 ;  /* 0x2fc001800217efae */ /* 0x0007e2000c901d64 */
[----:B------:R-:W-:Y:S01]  /*12820*/  LOP3.LUT P6, RZ, R16, 0x80000, RZ, 0xc0, !PT ;  /* 0x0008000010ff7812 */ /* 0x000fe200078cc0ff */
[----:B---3--:R-:W-:-:S02]  /*12830*/  @!P5 IMAD.MOV.U32 R2, RZ, RZ, R6 ;  /* 0x000000ffff02d224 */ /* 0x008fc400078e0006 */
[----:B------:R-:W-:-:S10]  /*12840*/  @!P5 IMAD.MOV.U32 R3, RZ, RZ, R7 ;  /* 0x000000ffff03d224 */ /* 0x000fd400078e0007 */
[----:B0-----:R-:W-:Y:S02]  /*12850*/  @!P6 LEA R6, P0, R8, R14, 0x1 ;  /* 0x0000000e0806e211 */ /* 0x001fe400078008ff */
[----:B------:R-:W0:Y:S03]  /*12860*/  SHFL.IDX PT, R14, R0, 0x6, 0x181f ;  /* 0x00d81f00000e7f89 */ /* 0x000e2600000e0000 */
[----:B--2---:R-:W-:Y:S01]  /*12870*/  @!P6 IMAD.X R7, RZ, RZ, R5, P0 ;  /* 0x000000ffff07e224 */ /* 0x004fe200000e0605 */
[----:B------:R-:W-:Y:S04]  /*12880*/  @!P5 LDGSTS.E.BYPASS.LTC128B.128 [R23+0x24400], desc[UR36][R2.64], !P4 ;  /* 0x244000000217dfae */ /* 0x000fe8000e101d64 */
[----:B------:R-:W2:Y:S04]  /*12890*/  SHFL.IDX PT, R5, R4, 0x6, 0x181f ;  /* 0x00d81f0004057f89 */ /* 0x000ea800000e0000 */
[----:B------:R-:W-:Y:S04]  /*128a0*/  @!P5 LDGSTS.E.BYPASS.LTC128B.128 [R23+0x28400], desc[UR36][R2.64+0x80], !P3 ;  /* 0x284000800217dfae */ /* 0x000fe8000d901d64 */
[----:B------:R-:W-:Y:S04]  /*128b0*/  @!P5 LDGSTS.E.BYPASS.LTC128B.128 [R23+0x2c400], desc[UR36][R2.64+0x100], !P2 ;  /* 0x2c4001000217dfae */ /* 0x000fe8000d101d64 */
[----:B------:R3:W-:Y:S01]  /*128c0*/  @!P5 LDGSTS.E.BYPASS.LTC128B.128 [R23+0x30400], desc[UR36][R2.64+0x180], !P1 ;  /* 0x304001800217dfae */ /* 0x0007e2000c901d64 */
[----:B------:R-:W-:Y:S01]  /*128d0*/  LOP3.LUT P5, RZ, R16, 0x40000, RZ, 0xc0, !PT ;  /* 0x0004000010ff7812 */ /* 0x000fe200078ac0ff */
[----:B---3--:R-:W-:-:S02]  /*128e0*/  @!P6 IMAD.MOV.U32 R2, RZ, RZ, R6 ;  /* 0x000000ffff02e224 */ /* 0x008fc400078e0006 */
[----:B------:R-:W-:-:S10]  /*128f0*/  @!P6 IMAD.MOV.U32 R3, RZ, RZ, R7 ;  /* 0x000000ffff03e224 */ /* 0x000fd400078e0007 */
[----:B0-----:R-:W-:Y:S02]  /*12900*/  @!P5 LEA R6, P0, R8, R14, 0x1 ;  /* 0x0000000e0806d211 */ /* 0x001fe400078008ff */
[----:B------:R0:W3:Y:S03]  /*12910*/  SHFL.IDX PT, R14, R0, 0x7, 0x181f ;  /* 0x00f81f00000e7f89 */ /* 0x0000e600000e0000 */
[----:B--2---:R-:W-:Y:S01]  /*12920*/  @!P5 IMAD.X R7, RZ, RZ, R5, P0 ;  /* 0x000000ffff07d224 */ /* 0x004fe200000e0605 */
[----:B------:R-:W-:Y:S04]  /*12930*/  @!P6 LDGSTS.E.BYPASS.LTC128B.128 [R23+0x24c00], desc[UR36][R2.64], !P4 ;  /* 0x24c000000217efae */ /* 0x000fe8000e101d64 */
[----:B------:R-:W-:Y:S04]  /*12940*/  @!P6 LDGSTS.E.BYPASS.LTC128B.128 [R23+0x28c00], desc[UR36][R2.64+0x80], !P3 ;  /* 0x28c000800217efae */ /* 0x000fe8000d901d64 */
[----:B------:R-:W-:Y:S04]  /*12950*/  @!P6 LDGSTS.E.BYPASS.LTC128B.128 [R23+0x2cc00], desc[UR36][R2.64+0x100], !P2 ;  /* 0x2cc001000217efae */ /* 0x000fe8000d101d64 */
[----:B------:R2:W-:Y:S04]  /*12960*/  @!P6 LDGSTS.E.BYPASS.LTC128B.128 [R23+0x30c00], desc[UR36][R2.64+0x180], !P1 ;  /* 0x30c001800217efae */ /* 0x0005e8000c901d64 */
[----:B------:R0:W4:Y:S01]  /*12970*/  SHFL.IDX PT, R5, R4, 0x7, 0x181f ;  /* 0x00f81f0004057f89 */ /* 0x00012200000e0000 */
[----:B--2---:R-:W-:-:S02]  /*12980*/  @!P5 IMAD.MOV.U32 R2, RZ, RZ, R6 ;  /* 0x000000ffff02d224 */ /* 0x004fc400078e0006 */
[----:B------:R-:W-:-:S05]  /*12990*/  @!P5 IMAD.MOV.U32 R3, RZ, RZ, R7 ;  /* 0x000000ffff03d224 */ /* 0x000fca00078e0007 */
[----:B------:R0:W-:Y:S04]  /*129a0*/  @!P5 LDGSTS.E.BYPASS.LTC128B.128 [R23+0x25400], desc[UR36][R2.64], !P4 ;  /* 0x254000000217dfae */ /* 0x0001e8000e101d64 */
[----:B------:R0:W-:Y:S04]  /*129b0*/  @!P5 LDGSTS.E.BYPASS.LTC128B.128 [R23+0x29400], desc[UR36][R2.64+0x80], !P3 ;  /* 0x294000800217dfae */ /* 0x0001e8000d901d64 */
[----:B------:R0:W-:Y:S04]  /*129c0*/  @!P5 LDGSTS.E.BYPASS.LTC128B.128 [R23+0x2d400], desc[UR36][R2.64+0x100], !P2 ;  /* 0x2d4001000217dfae */ /* 0x0001e8000d101d64 */
[----:B---34-:R0:W-:Y:S02]  /*129d0*/  @!P5 LDGSTS.E.BYPASS.LTC128B.128 [R23+0x31400], desc[UR36][R2.64+0x180], !P1 ;  /* 0x314001800217dfae */ /* 0x0181e4000c901d64 */
.L_x_14998:
        /* <DEDUP_REMOVED lines=12> */
.L_x_14890:
[----:B------:R-:W-:Y:S05]  /*12aa0*/  BSYNC B0 ;  /* 0x0000000000007941 */ /* 0x000fea0003800000 */
.L_x_14889:
[----:B------:R-:W-:Y:S01]  /*12ab0*/  NOP ;  /* 0x0000000000007918 */ /* 0x000fe20000000000 */
[----:B------:R-:W-:-:S13]  /*12ac0*/  PLOP3.LUT P0, PT, PT, PT, PT, 0x80, 0x0 ;  /* 0x000000000000781c */ /* 0x000fda0003f0f070 */
.L_x_14891:
[----:B------:R-:W-:Y:S02]  /*12ad0*/  PLOP3.LUT P1, PT, P1, P0, PT, 0xa2, 0x0 ;  /* 0x000000000000781c */ /* 0x000fe40000f21472 */
[----:B------:R-:W-:-:S08]  /*12ae0*/  @P0 R2UR P1, UR4, R17 ;  /* 0x00000000110402ca */ /* 0x000fd00000020000 */
[----:B------:R-:W-:-:S05]  /*12af0*/  @P0 PLOP3.LUT P0, PT, P1, PT, PT, 0x80, 0x0 ;  /* 0x000000000000081c */ /* 0x000fca0000f0f070 */
[----:B------:R-:W-:Y:S01]  /*12b00*/  @!P1 SYNCS.ARRIVE.TRANS64.RED.A0T1 RZ, [UR4+0x32410], RZ ;  /* 0x032410ffffff99a7 */ /* 0x000fe20008200404 */
[----:B------:R-:W-:Y:S07]  /*12b10*/  @!P1 ARRIVES.LDGSTSBAR.64.TRANSCNT [UR4+0x32410] ;  /* 0x03241000ff0099b0 */ /* 0x000fee0008000a84 */
[----:B------:R-:W-:Y:S05]  /*12b20*/  @P0 BRA.U.ANY `(.L_x_14891) ;  /* 0xfffffffd00e80947 */ /* 0x000fea000393ffff */
[----:B0-2---:R-:W2:Y:S02]  /*12b30*/  LDL.LU R2, [R1+0x1c] ;  /* 0x00001c0001027983 */ /* 0x005ea40000300800 */
        /* <DEDUP_REMOVED lines=11> */
.L_x_14999:
[----:B------:R-:W-:Y:S05]  /*12bf0*/  BSYNC B0 ;  /* 0x0000000000007941 */ /* 0x000fea0003800000 */
.L_x_14892:
[----:B------:R-:W-:-:S13]  /*12c00*/  LOP3.LUT P0, RZ, R16, 0x400, RZ, 0xc0, !PT ;  /* 0x0000040010ff7812 */ /* 0x000fda000780c0ff */
[----:B------:R-:W-:Y:S05]  /*12c10*/  @!P0 BRA `(.L_x_14894) ;  /* 0x0000000000048947 */ /* 0x000fea0003800000 */
[----:B------:R-:W-:Y:S01]  /*12c20*/  BPT.TRAP 0x1 ;  /* 0x000000040000795c */ /* 0x000fe20000300000 */
.L_x_14894:
[----:B0-----:R-:W-:Y:S01]  /*12c30*/  SHF.L.U32 R0, R28, 0x1f, RZ ;  /* 0x0000001f1c007819 */ /* 0x001fe200000006ff */
[----:B------:R-:W-:Y:S03]  /*12c40*/  BSSY B0, `(.L_x_14895) ;  /* 0x0000003000007945 */ /* 0x000fe60003800000 */
[----:B------:R-:W0:Y:S02]  /*12c50*/  SYNCS.PHASECHK.TRANS64.TRYWAIT P0, [R19+URZ+0x32460], R0 ;  /* 0x03246000130075a7 */ /* 0x000e24000800017f */
[----:B0-----:R-:W-:Y:S05]  /*12c60*/  @!P0 BRA `(.L_x_14896) ;  /* 0x0000004c00548947 */ /* 0x001fea0003800000 */
.L_x_15000:
[----:B------:R-:W-:Y:S05]  /*12c70*/  BSYNC B0 ;  /* 0x0000000000007941 */ /* 0x000fea0003800000 */
.L_x_14895:
[----:B------:R-:W0:Y:S01]  /*12c80*/  LDL.LU R2, [R1+0x14] ;  /* 0x0000140001027983 */ /* 0x000e220000300800 */
        /* <DEDUP_REMOVED lines=9> */
[----:B0-----:R-:W-:Y:S02]  /*12d20*/  IMAD R0, R2, UR4, RZ ;  /* 0x0000000402007c24 */ /* 0x001fe4000f8e02ff */
[----:B------:R-:W-:-:S04]  /*12d30*/  IMAD.WIDE.U32 R2, R37, UR4, RZ ;  /* 0x0000000425027c25 */ /* 0x000fc8000f8e00ff */
        /* <DEDUP_REMOVED lines=89> */
.L_x_15014:
        /* <DEDUP_REMOVED lines=15> */
.L_x_14898:
        /* <DEDUP_REMOVED lines=10> */
.L_x_14899:
[----:B0-----:R-:W2:Y:S01]  /*13460*/  LDL.LU R2, [R1+0x10] ;  /* 0x0000100001027983 */ /* 0x001ea20000300800 */
[----:B------:R0:W-:Y:S01]  /*13470*/  SYNCS.ARRIVE.TRANS64.A1T0 RZ, [R19+URZ+0x32450], RZ ;  /* 0x032450ff13ff79a7 */ /* 0x0001e2000810003f */
[----:B------:R-:W-:Y:S01]  /*13480*/  BSSY B0, `(.L_x_14900) ;  /* 0x00000d9000007945 */ /* 0x000fe20003800000 */
[----:B--2---:R-:W-:-:S05]  /*13490*/  VIADD R21, R2, 0xfffffffe ;  /* 0xfffffffe02157836 */ /* 0x004fca0000000000 */
[----:B------:R-:W-:-:S13]  /*134a0*/  ISETP.GE.AND P0, PT, R21, R31, PT ;  /* 0x0000001f1500720c */ /* 0x000fda0003f06270 */
[----:B0-----:R-:W-:Y:S05]  /*134b0*/  @!P0 BRA `(.L_x_14901) ;  /* 0x0000000c00548947 */ /* 0x001fea0003800000 */
.L_x_14914:
[----:B0-----:R-:W0:Y:S01]  /*134c0*/  S2R R2, SR_TID.X ;  /* 0x0000000000027919 */ /* 0x001e220000002100 */
[----:B--2---:R-:W2:Y:S01]  /*134d0*/  LDC R3, c[0x0][0x430] ;  /* 0x00010c00ff037b82 */ /* 0x004ea20000000800 */
[----:B------:R-:W-:Y:S01]  /*134e0*/  IMAD R8, R21, 0x60, R32 ;  /* 0x0000006015087824 */ /* 0x000fe200078e0220 */
[----:B------:R-:W-:Y:S01]  /*134f0*/  LOP3.LUT P1, RZ, R16, 0x400, RZ, 0xc0, !PT ;  /* 0x0000040010ff7812 */ /* 0x000fe2000782c0ff */
        /* <DEDUP_REMOVED lines=22> */
[----:B--2---:R-:W-:Y:S01]  /*13660*/  @!P2 LEA R6, P0, R2, R6, 0x2 ;  /* 0x000000060206a211 */ /* 0x004fe200078010ff */
        /* <DEDUP_REMOVED lines=14> */
[----:B-1----:R-:W-:-:S12]  /*13750*/  @!P1 BRA `(.L_x_14902) ;  /* 0x0000000000049947 */ /* 0x002fd80003800000 */
[----:B------:R-:W-:Y:S01]  /*13760*/  BPT.TRAP 0x1 ;  /* 0x000000040000795c */ /* 0x000fe20000300000 */
.L_x_14902:
[----:B------:R-:W-:Y:S01]  /*13770*/  IMAD R10, R18, 0x8, R17 ;  /* 0x00000008120a7824 */ /* 0x000fe200078e0211 */
[----:B------:R-:W-:Y:S01]  /*13780*/  SHF.L.U32 R20, R28, 0x1f, RZ ;  /* 0x0000001f1c147819 */ /* 0x000fe200000006ff */
[----:B------:R-:W-:Y:S01]  /*13790*/  BSSY B1, `(.L_x_14903) ;  /* 0x0000004000017945 */ /* 0x000fe20003800000 */
[----:B------:R-:W-:Y:S02]  /*137a0*/  SHF.R.S32.HI R9, RZ, 0x1f, R5 ;  /* 0x0000001fff097819 */ /* 0x000fe40000011405 */
[----:B------:R-:W2:Y:S02]  /*137b0*/  SYNCS.PHASECHK.TRANS64.TRYWAIT P0, [R10+URZ+0x32440], R20 ;  /* 0x032440140a0075a7 */ /* 0x000ea4000800017f */
[----:B--2---:R-:W-:Y:S05]  /*137c0*/  @!P0 BRA `(.L_x_14904) ;  /* 0x0000004800d08947 */ /* 0x004fea0003800000 */
.L_x_15015:
[----:B------:R-:W-:Y:S05]  /*137d0*/  BSYNC B1 ;  /* 0x0000000000017941 */ /* 0x000fea0003800000 */
.L_x_14903:
[----:B------:R-:W-:Y:S01]  /*137e0*/  ULDC.64 UR4, c[0x0][0x300] ;  /* 0x0000c00000047ab9 */ /* 0x000fe20000000a00 */
[----:B-1---5:R-:W-:Y:S01]  /*137f0*/  SHF.R.S32.HI R19, RZ, 0x1f, R4 ;  /* 0x0000001fff137819 */ /* 0x022fe20000011404 */
        /* <DEDUP_REMOVED lines=22> */
[----:B------:R-:W-:Y:S01]  /*13960*/  SHFL.IDX PT, R14, R6, 0x5, 0x181f ;  /* 0x00b81f00060e7f89 */ /* 0x000fe200000e0000 */
[----:B0-----:R-:W-:-:S05]  /*13970*/  IADD3 R2, P0, R2, R0, RZ ;  /* 0x0000000002027210 */ /* 0x001fca0007f1e0ff */
[----:B-1----:R-:W-:-:S05]  /*13980*/  IMAD.X R3, RZ, RZ, R3, P0 ;  /* 0x000000ffff037224 */ /* 0x002fca00000e0603 */
[----:B------:R0:W-:Y:S04]  /*13990*/  LDGSTS.E.BYPASS.LTC128B.128 [R7+0x1c400], desc[UR36][R2.64], !P1 ;  /* 0x1c40000002077fae */ /* 0x0001e8000c901d64 */
[----:B0-----:R-:W0:Y:S04]  /*139a0*/  SHFL.IDX PT, R2, R6, 0x1, 0x181f ;  /* 0x00381f0006027f89 */ /* 0x001e2800000e0000 */
[----:B------:R-:W1:Y:S01]  /*139b0*/  SHFL.IDX PT, R3, R8, 0x1, 0x181f ;  /* 0x00381f0008037f89 */ /* 0x000e6200000e0000 */
        /* <DEDUP_REMOVED lines=14> */
[----:B------:R-:W1:Y:S04]  /*13aa0*/  SHFL.IDX PT, R3, R8, 0x4, 0x181f ;  /* 0x00981f0008037f89 */ /* 0x000e6800000e0000 */
[----:B------:R-:W3:Y:S01]  /*13ab0*/  SHFL.IDX PT, R8, R8, 0x5, 0x181f ;  /* 0x00b81f0008087f89 */ /* 0x000ee200000e0000 */
[----:B0-----:R-:W-:-:S05]  /*13ac0*/  IADD3 R2, P0, R2, R0, RZ ;  /* 0x0000000002027210 */ /* 0x001fca0007f1e0ff */
[----:B-1----:R-:W-:-:S05]  /*13ad0*/  IMAD.X R3, RZ, RZ, R3, P0 ;  /* 0x000000ffff037224 */ /* 0x002fca00000e0603 */
[----:B---3--:R0:W-:Y:S03]  /*13ae0*/  LDGSTS.E.BYPASS.LTC128B.128 [R7+0x1e400], desc[UR36][R2.64], !P1 ;  /* 0x1e40000002077fae */ /* 0x0081e6000c901d64 */
.L_x_15029:
        /* <DEDUP_REMOVED lines=8> */
.L_x_14906:
        /* <DEDUP_REMOVED lines=10> */
.L_x_14907:
[----:B------:R1:W-:Y:S01]  /*13c10*/  SYNCS.ARRIVE.TRANS64.A1T0 RZ, [R10+URZ+0x32430], RZ ;  /* 0x032430ff0aff79a7 */ /* 0x0003e2000810003f */
[----:B------:R-:W-:Y:S05]  /*13c20*/  @!P3 BRA `(.L_x_14908) ;  /* 0x000000000004b947 */ /* 0x000fea0003800000 */
[----:B------:R-:W-:Y:S01]  /*13c30*/  BPT.TRAP 0x1 ;  /* 0x000000040000795c */ /* 0x000fe20000300000 */
.L_x_14908:
[----:B------:R-:W3:Y:S01]  /*13c40*/  SYNCS.PHASECHK.TRANS64.TRYWAIT P0, [R10+URZ+0x32460], R20 ;  /* 0x032460140a0075a7 */ /* 0x000ee2000800017f */
[----:B------:R-:W-:Y:S04]  /*13c50*/  BSSY B1, `(.L_x_14909) ;  /* 0x0000002000017945 */ /* 0x000fe80003800000 */
[----:B---3--:R-:W-:Y:S05]  /*13c60*/  @!P0 BRA `(.L_x_14910) ;  /* 0x0000004c005c8947 */ /* 0x008fea0003800000 */
.L_x_15030:
[----:B------:R-:W-:Y:S05]  /*13c70*/  BSYNC B1 ;  /* 0x0000000000017941 */ /* 0x000fea0003800000 */
.L_x_14909:
[----:B------:R-:W-:Y:S01]  /*13c80*/  ULDC.64 UR4, c[0x0][0x328] ;  /* 0x0000ca0000047ab9 */ /* 0x000fe20000000a00 */
[----:B------:R-:W-:Y:S01]  /*13c90*/  ULDC.64 UR6, c[0x0][0x318] ;  /* 0x0000c60000067ab9 */ /* 0x000fe20000000a00 */
[----:B0-----:R-:W-:Y:S01]  /*13ca0*/  IMAD R2, R9, UR4, RZ ;  /* 0x0000000409027c24 */ /* 0x001fe2000f8e02ff */
[----:B------:R-:W-:Y:S01]  /*13cb0*/  LOP3.LUT P5, RZ, R16, 0x1, RZ, 0xc0, !PT ;  /* 0x0000000110ff7812 */ /* 0x000fe200078ac0ff */
[----:B--23--:R-:W-:Y:S01]  /*13cc0*/  IMAD R20, R18, 0x6000, R30 ;  /* 0x0000600012147824 */ /* 0x00cfe200078e021e */
        /* <DEDUP_REMOVED lines=61> */
.L_x_15044:
        /* <DEDUP_REMOVED lines=11> */
.L_x_14912:
        /* <DEDUP_REMOVED lines=10> */
.L_x_14913:
[----:B------:R2:W-:Y:S01]  /*141f0*/  SYNCS.ARRIVE.TRANS64.A1T0 RZ, [R10+URZ+0x32450], RZ ;  /* 0x032450ff0aff79a7 */ /* 0x0005e2000810003f */
[----:B------:R-:W-:Y:S05]  /*14200*/  @P2 BRA `(.L_x_14914) ;  /* 0xfffffff000ac2947 */ /* 0x000fea000383ffff */
.L_x_14901:
[----:B------:R-:W-:Y:S05]  /*14210*/  BSYNC B0 ;  /* 0x0000000000007941 */ /* 0x000fea0003800000 */
.L_x_14900:
        /* <DEDUP_REMOVED lines=20> */
.L_x_14916:
[----:B------:R-:W-:Y:S05]  /*14360*/  BSYNC B0 ;  /* 0x0000000000007941 */ /* 0x000fea0003800000 */
.L_x_14915:
[----:B------:R-:W-:Y:S02]  /*14370*/  SEL R18, R18, RZ, P0 ;  /* 0x000000ff12127207 */ /* 0x000fe40000000000 */
[----:B------:R-:W-:-:S07]  /*14380*/  LOP3.LUT R28, R28, R5, RZ, 0x3c, !PT ;  /* 0x000000051c1c7212 */ /* 0x000fce00078e3cff */
.L_x_14869:
[----:B------:R-:W-:Y:S05]  /*14390*/  BSYNC B7 ;  /* 0x0000000000077941 */ /* 0x000fea0003800000 */
.L_x_14867:
        /* <DEDUP_REMOVED lines=11> */
.L_x_14917:
        /* <DEDUP_REMOVED lines=43> */
.L_x_15054:
[----:B------:R-:W-:Y:S02]  /*14700*/  ULDC UR4, c[0x0][0xd38] ;  /* 0x00034e0000047ab9 */ /* 0x000fe40000000800 */
[----:B------:R-:W-:-:S04]  /*14710*/  IMAD.U32 R5, RZ, RZ, UR4 ;  /* 0x00000004ff057e24 */ /* 0x000fc8000f8e00ff */
[----:B---3--:R-:W-:-:S04]  /*14720*/  IMAD R14, R14, R5, RZ ;  /* 0x000000050e0e7224 */ /* 0x008fc800078e02ff */
[----:B------:R-:W-:-:S05]  /*14730*/  IMAD.IADD R7, R7, 0x1, R14 ;  /* 0x0000000107077824 */ /* 0x000fca00078e020e */
[----:B------:R-:W-:-:S13]  /*14740*/  ISETP.GT.AND P6, PT, R7, R0, PT ;  /* 0x000000000700720c */ /* 0x000fda0003fc4270 */
[----:B------:R-:W-:Y:S05]  /*14750*/  @P6 BRA `(.L_x_14920) ;  /* 0x0000000000a46947 */ /* 0x000fea0003800000 */
.L_x_14923:
        /* <DEDUP_REMOVED lines=35> */
.L_x_15062:
[----:B------:R-:W-:Y:S02]  /*14990*/  ULDC UR4, c[0x0][0xd38] ;  /* 0x00034e0000047ab9 */ /* 0x000fe40000000800 */
[----:B------:R-:W-:-:S04]  /*149a0*/  IMAD.U32 R5, RZ, RZ, UR4 ;  /* 0x00000004ff057e24 */ /* 0x000fc8000f8e00ff */
[----:B---3--:R-:W-:-:S04]  /*149b0*/  IMAD R14, R14, R5, RZ ;  /* 0x000000050e0e7224 */ /* 0x008fc800078e02ff */
[----:B------:R-:W-:-:S05]  /*149c0*/  IMAD.IADD R7, R14, 0x1, R7 ;  /* 0x000000010e077824 */ /* 0x000fca00078e0207 */
[----:B------:R-:W-:-:S13]  /*149d0*/  ISETP.GT.AND P6, PT, R7, R0, PT ;  /* 0x000000000700720c */ /* 0x000fda0003fc4270 */
[----:B------:R-:W-:Y:S05]  /*149e0*/  @!P6 BRA `(.L_x_14923) ;  /* 0xfffffffc005ce947 */ /* 0x000fea000383ffff */
.L_x_14920:
        /* <DEDUP_REMOVED lines=10> */
.L_x_15067:
[----:B------:R-:W-:-:S13]  /*14a90*/  ISETP.NE.AND P0, PT, R3, RZ, PT ;  /* 0x000000ff0300720c */ /* 0x000fda0003f05270 */
[----:B------:R-:W-:Y:S05]  /*14aa0*/  @!P0 BRA `(.L_x_14925) ;  /* 0x0000000000108947 */ /* 0x000fea0003800000 */
[----:B------:R-:W-:Y:S01]  /*14ab0*/  UMOV UR4, 0xffffffff ;  /* 0xffffffff00047882 */ /* 0x000fe20000000000 */
[----:B---3--:R-:W-:Y:S02]  /*14ac0*/  VIADD R12, R12, 0xffffffff ;  /* 0xffffffff0c0c7836 */ /* 0x008fe40000000000 */
[----:B------:R-:W-:Y:S05]  /*14ad0*/  BRA.DIV UR4, `(.L_x_14926) ;  /* 0x0000004e04f07947 */ /* 0x000fea000b800000 */
[----:B------:R3:W0:Y:S02]  /*14ae0*/  SHFL.IDX PT, R6, R2, R12, 0x1f ;  /* 0x00001f0c02067589 */ /* 0x00062400000e0000 */
.L_x_14925:
        /* <DEDUP_REMOVED lines=59> */
.L_x_14927:
        /* <DEDUP_REMOVED lines=60> */
.L_x_14928:
[----:B------:R-:W-:-:S05]  /*15260*/  LOP3.LUT R2, RZ, R2, RZ, 0x33, !PT ;  /* 0x00000002ff027212 */ /* 0x000fca00078e33ff */
[----:B------:R-:W-:Y:S01]  /*15270*/  IMAD.IADD R25, R25, 0x1, R2 ;  /* 0x0000000119197824 */ /* 0x000fe200078e0202 */
[----:B------:R-:W-:Y:S06]  /*15280*/  BRA `(.L_x_14929) ;  /* 0x00000000001c7947 */ /* 0x000fec0003800000 */
.L_x_14921:
[----:B------:R-:W-:Y:S01]  /*15290*/  UMOV UR4, URZ ;  /* 0x0000003f00047c82 */ /* 0x000fe20008000000 */
[----:B------:R-:W-:Y:S01]  /*152a0*/  UMOV UR5, URZ ;  /* 0x0000003f00057c82 */ /* 0x000fe20008000000 */
[----:B------:R-:W-:Y:S01]  /*152b0*/  ULDC UR6, c[0x0][0xd3c] ;  /* 0x00034f0000067ab9 */ /* 0x000fe20000000800 */
[----:B------:R-:W-:Y:S02]  /*152c0*/  IMAD.MOV.U32 R24, RZ, RZ, R0 ;  /* 0x000000ffff187224 */ /* 0x000fe400078e0000 */
[----:B------:R-:W-:Y:S02]  /*152d0*/  IMAD.U32 R25, RZ, RZ, UR4 ;  /* 0x00000004ff197e24 */ /* 0x000fe4000f8e00ff */
[----:B------:R-:W-:Y:S02]  /*152e0*/  IMAD.U32 R26, RZ, RZ, UR5 ;  /* 0x00000005ff1a7e24 */ /* 0x000fe4000f8e00ff */
[----:B------:R-:W-:-:S07]  /*152f0*/  IMAD.U32 R27, RZ, RZ, UR6 ;  /* 0x00000006ff1b7e24 */ /* 0x000fce000f8e00ff */
.L_x_14929:
        /* <DEDUP_REMOVED lines=10> */
.L_x_14918:
[----:B------:R-:W-:Y:S02]  /*153a0*/  ULDC UR4, c[0x0][0xd3c] ;  /* 0x00034f0000047ab9 */ /* 0x000fe40000000800 */
[----:B---3--:R-:W-:-:S13]  /*153b0*/  ISETP.GE.AND P0, PT, R27, UR4, PT ;  /* 0x000000041b007c0c */ /* 0x008fda000bf06270 */
[----:B------:R-:W-:Y:S05]  /*153c0*/  @!P0 BRA `(.L_x_14930) ;  /* 0xffffffa400bc8947 */ /* 0x000fea000383ffff */
[----:B------:R-:W-:Y:S05]  /*153d0*/  BSYNC B8 ;  /* 0x0000000000087941 */ /* 0x000fea0003800000 */
.L_x_14861:
        /* <DEDUP_REMOVED lines=12> */
.L_x_15070:
[----:B------:R-:W-:Y:S05]  /*154a0*/  BSYNC B0 ;  /* 0x0000000000007941 */ /* 0x000fea0003800000 */
.L_x_14931:
[----:B------:R-:W-:-:S03]  /*154b0*/  UMOV UR4, 0xffffffff ;  /* 0xffffffff00047882 */ /* 0x000fc60000000000 */
[----:B------:R-:W-:Y:S05]  /*154c0*/  BRA.DIV UR4, `(.L_x_14933) ;  /* 0x0000004604b07947 */ /* 0x000fea000b800000 */
[----:B-1----:R-:W1:Y:S02]  /*154d0*/  S2R R0, SR_TID.X ;  /* 0x0000000000007919 */ /* 0x002e640000002100 */
[----:B-1----:R-:W-:-:S04]  /*154e0*/  SHF.R.U32.HI R0, RZ, 0x5, R0 ;  /* 0x00000005ff007819 */ /* 0x002fc80000011600 */
[----:B------:R-:W-:-:S05]  /*154f0*/  LOP3.LUT R0, R0, 0x3, RZ, 0xc0, !PT ;  /* 0x0000000300007812 */ /* 0x000fca00078ec0ff */
[----:B------:R1:W3:Y:S02]  /*15500*/  SHFL.IDX PT, R14, R0, RZ, 0x1f ;  /* 0x00001fff000e7589 */ /* 0x0002e400000e0000 */
.L_x_15073:
[----:B---3--:R-:W-:Y:S01]  /*15510*/  ISETP.NE.AND P0, PT, R14, RZ, PT ;  /* 0x000000ff0e00720c */ /* 0x008fe20003f05270 */
[----:B------:R-:W-:-:S12]  /*15520*/  BSSY B0, `(.L_x_14934) ;  /* 0x0000026000007945 */ /* 0x000fd80003800000 */
[----:B------:R-:W-:Y:S05]  /*15530*/  @P0 BRA `(.L_x_14935) ;  /* 0x0000000000900947 */ /* 0x000fea0003800000 */
[----:B------:R-:W-:-:S03]  /*15540*/  UMOV UR4, 0xffffffff ;  /* 0xffffffff00047882 */ /* 0x000fc60000000000 */
[----:B------:R-:W-:Y:S05]  /*15550*/  BRA.DIV UR4, `(.L_x_14936) ;  /* 0x0000004604c07947 */ /* 0x000fea000b800000 */
[----:B------:R-:W-:-:S13]  /*15560*/  ELECT P6, URZ, PT ;  /* 0x00000000003f782f */ /* 0x000fda00038c0000 */
.L_x_15076:
        /* <DEDUP_REMOVED lines=8> */
.L_x_14937:
[----:B------:R-:W-:Y:S01]  /*155f0*/  IMAD R5, R18, 0x8, R7 ;  /* 0x0000000812057824 */ /* 0x000fe200078e0207 */
[----:B------:R-:W-:Y:S01]  /*15600*/  SHF.L.U32 R0, R28, 0x1f, RZ ;  /* 0x0000001f1c007819 */ /* 0x000fe200000006ff */
[----:B------:R-:W-:-:S03]  /*15610*/  VIADD R18, R18, 0x1 ;  /* 0x0000000112127836 */ /* 0x000fc60000000000 */
[----:B------:R-:W1:Y:S02]  /*15620*/  SYNCS.PHASECHK.TRANS64.TRYWAIT P1, [R5+URZ+0x32440], R0 ;  /* 0x03244000050075a7 */ /* 0x000e64000802017f */
[----:B------:R-:W-:-:S04]  /*15630*/  ISETP.NE.AND P2, PT, R18, 0x2, PT ;  /* 0x000000021200780c */ /* 0x000fc80003f45270 */
[----:B------:R-:W-:Y:S01]  /*15640*/  SEL R3, RZ, 0x1, P2 ;  /* 0x00000001ff037807 */ /* 0x000fe20001000000 */
[----:B-1----:R-:W-:Y:S08]  /*15650*/  @!P1 BRA `(.L_x_14938) ;  /* 0x0000004400a09947 */ /* 0x002ff00003800000 */
.L_x_15077:
[----:B------:R-:W-:Y:S02]  /*15660*/  SEL R18, R18, RZ, P2 ;  /* 0x000000ff12127207 */ /* 0x000fe40001000000 */
[----:B------:R-:W-:Y:S01]  /*15670*/  LOP3.LUT R2, R28, R3, RZ, 0x3c, !PT ;  /* 0x000000031c027212 */ /* 0x000fe200078e3cff */
[----:B------:R-:W-:Y:S06]  /*15680*/  @!P0 BRA `(.L_x_14939) ;  /* 0x0000000000048947 */ /* 0x000fec0003800000 */
[----:B------:R-:W-:Y:S01]  /*15690*/  BPT.TRAP 0x1 ;  /* 0x000000040000795c */ /* 0x000fe20000300000 */
.L_x_14939:
[----:B------:R-:W-:Y:S01]  /*156a0*/  IMAD R3, R18, 0x8, R7 ;  /* 0x0000000812037824 */ /* 0x000fe200078e0207 */
[----:B------:R-:W-:-:S04]  /*156b0*/  SHF.L.U32 R2, R2, 0x1f, RZ ;  /* 0x0000001f02027819 */ /* 0x000fc800000006ff */
[----:B------:R-:W3:Y:S02]  /*156c0*/  SYNCS.PHASECHK.TRANS64.TRYWAIT P1, [R3+URZ+0x32440], R2 ;  /* 0x03244002030075a7 */ /* 0x000ee4000802017f */
[----:B---3--:R-:W-:Y:S05]  /*156d0*/  @!P1 BRA `(.L_x_14940) ;  /* 0x0000004400949947 */ /* 0x008fea0003800000 */
.L_x_15078:
[----:B------:R-:W-:Y:S05]  /*156e0*/  @!P0 BRA `(.L_x_14941) ;  /* 0x0000000000048947 */ /* 0x000fea0003800000 */
[----:B------:R-:W-:Y:S01]  /*156f0*/  BPT.TRAP 0x1 ;  /* 0x000000040000795c */ /* 0x000fe20000300000 */
.L_x_14941:
[----:B------:R-:W5:Y:S02]  /*15700*/  SYNCS.PHASECHK.TRANS64.TRYWAIT P1, [R5+URZ+0x32460], R0 ;  /* 0x03246000050075a7 */ /* 0x000f64000802017f */
[----:B-----5:R-:W-:Y:S05]  /*15710*/  @!P1 BRA `(.L_x_14942) ;  /* 0x0000004400989947 */ /* 0x020fea0003800000 */
.L_x_15079:
[----:B------:R-:W-:Y:S05]  /*15720*/  @!P0 BRA `(.L_x_14943) ;  /* 0x0000000000048947 */ /* 0x000fea0003800000 */
[----:B------:R-:W-:Y:S01]  /*15730*/  BPT.TRAP 0x1 ;  /* 0x000000040000795c */ /* 0x000fe20000300000 */
.L_x_14943:
[----:B------:R0:W0:Y:S02]  /*15740*/  SYNCS.PHASECHK.TRANS64.TRYWAIT P0, [R3+URZ+0x32460], R2 ;  /* 0x03246002030075a7 */ /* 0x000024000800017f */
[----:B0-----:R-:W-:Y:S05]  /*15750*/  @!P0 NANOSLEEP.SYNCS 0x989680 ;  /* 0x009896800000895d */ /* 0x001fea0003900000 */
[----:B------:R-:W0:Y:S02]  /*15760*/  @!P0 SYNCS.PHASECHK.TRANS64 P0, [R3+URZ+0x32460], R2 ;  /* 0x03246002030085a7 */ /* 0x000e24000800007f */
[----:B0-----:R-:W-:Y:S05]  /*15770*/  @!P0 BRA `(.L_x_14943) ;  /* 0xfffffffc00f08947 */ /* 0x001fea000383ffff */
.L_x_14935:
[----:B------:R-:W-:Y:S05]  /*15780*/  BSYNC B0 ;  /* 0x0000000000007941 */ /* 0x000fea0003800000 */
.L_x_14934:
[----:B------:R-:W-:Y:S05]  /*15790*/  EXIT ;  /* 0x000000000000794d */ /* 0x000fea0003800000 */
.L_x_14793:
[----:B0-----:R0:W1:Y:S02]  /*157a0*/  SYNCS.PHASECHK.TRANS64.TRYWAIT P0, [R3+URZ+0x32400], R0 ;  /* 0x03240000030075a7 */ /* 0x001064000800017f */
[----:B-1----:R-:W-:Y:S05]  /*157b0*/  @!P0 NANOSLEEP.SYNCS 0x989680 ;  /* 0x009896800000895d */ /* 0x002fea0003900000 */
[----:B------:R-:W1:Y:S02]  /*157c0*/  @!P0 SYNCS.PHASECHK.TRANS64 P0, [R3+URZ+0x32400], R0 ;  /* 0x03240000030085a7 */ /* 0x000e64000800007f */
[----:B-1----:R-:W-:Y:S05]  /*157d0*/  @!P0 BRA `(.L_x_14793) ;  /* 0xfffffffc00f08947 */ /* 0x002fea000383ffff */
[----:B------:R-:W-:Y:S05]  /*157e0*/  BRA `(.L_x_14944) ;  /* 0xfffffec800407947 */ /* 0x000fea000383ffff */
.L_x_14797:
[----:B--2---:R-:W-:-:S04]  /*157f0*/  IMAD.U32 R5, RZ, RZ, UR6 ;  /* 0x00000006ff057e24 */ /* 0x004fc8000f8e00ff */
[----:B------:R2:W3:Y:S03]  /*15800*/  SYNCS.PHASECHK.TRANS64.TRYWAIT P1, [R5+URZ+0x32430], R2 ;  /* 0x03243002050075a7 */ /* 0x0004e6000802017f */
[----:B---3--:R-:W-:Y:S05]  /*15810*/  @!P1 NANOSLEEP.SYNCS 0x989680 ;  /* 0x009896800000995d */ /* 0x008fea0003900000 */
[----:B------:R-:W3:Y:S02]  /*15820*/  @!P1 SYNCS.PHASECHK.TRANS64 P1, [R5+URZ+0x32430], R2 ;  /* 0x03243002050095a7 */ /* 0x000ee4000802007f */
[----:B---3--:R-:W-:Y:S05]  /*15830*/  @!P1 BRA `(.L_x_14797) ;  /* 0xfffffffc00ec9947 */ /* 0x008fea000383ffff */
[----:B------:R-:W-:Y:S05]  /*15840*/  BRA `(.L_x_14796) ;  /* 0xfffffec800707947 */ /* 0x000fea000383ffff */
.L_x_14798:
[----:B---3--:R3:W4:Y:S02]  /*15850*/  SYNCS.PHASECHK.TRANS64.TRYWAIT P1, [R3+URZ+0x32410], R0 ;  /* 0x03241000030075a7 */ /* 0x008724000802017f */
[----:B----4-:R-:W-:Y:S05]  /*15860*/  @!P1 NANOSLEEP.SYNCS 0x989680 ;  /* 0x009896800000995d */ /* 0x010fea0003900000 */
[----:B------:R-:W4:Y:S02]  /*15870*/  @!P1 SYNCS.PHASECHK.TRANS64 P1, [R3+URZ+0x32410], R0 ;  /* 0x03241000030095a7 */ /* 0x000f24000802007f */
[----:B----4-:R-:W-:Y:S05]  /*15880*/  @!P1 BRA `(.L_x_14798) ;  /* 0xfffffffc00f09947 */ /* 0x010fea000383ffff */
[----:B------:R-:W-:Y:S05]  /*15890*/  BRA `(.L_x_14945) ;  /* 0xfffffecc001c7947 */ /* 0x000fea000383ffff */
.L_x_14802:
[----:B0-2---:R-:W-:-:S04]  /*158a0*/  IMAD.U32 R5, RZ, RZ, UR6 ;  /* 0x00000006ff057e24 */ /* 0x005fc8000f8e00ff */
[----:B------:R0:W2:Y:S03]  /*158b0*/  SYNCS.PHASECHK.TRANS64.TRYWAIT P1, [R5+URZ+0x32450], R2 ;  /* 0x03245002050075a7 */ /* 0x0000a6000802017f */
[----:B--2---:R-:W-:Y:S05]  /*158c0*/  @!P1 NANOSLEEP.SYNCS 0x989680 ;  /* 0x009896800000995d */ /* 0x004fea0003900000 */
[----:B------:R-:W2:Y:S02]  /*158d0*/  @!P1 SYNCS.PHASECHK.TRANS64 P1, [R5+URZ+0x32450], R2 ;  /* 0x03245002050095a7 */ /* 0x000ea4000802007f */
[----:B--2---:R-:W-:Y:S05]  /*158e0*/  @!P1 BRA `(.L_x_14802) ;  /* 0xfffffffc00ec9947 */ /* 0x004fea000383ffff */
[----:B------:R-:W-:Y:S05]  /*158f0*/  BRA `(.L_x_14801) ;  /* 0xfffffecc00247947 */ /* 0x000fea000383ffff */
.L_x_14809:
[----:B-1----:R-:W-:-:S04]  /*15900*/  IMAD.U32 R153, RZ, RZ, UR4 ;  /* 0x00000004ff997e24 */ /* 0x002fc8000f8e00ff */
[----:B------:R1:W2:Y:S03]  /*15910*/  SYNCS.PHASECHK.TRANS64.TRYWAIT P1, [R153+URZ+0x32430], R0 ;  /* 0x03243000990075a7 */ /* 0x0002a6000802017f */
[----:B--2---:R-:W-:Y:S05]  /*15920*/  @!P1 NANOSLEEP.SYNCS 0x989680 ;  /* 0x009896800000995d */ /* 0x004fea0003900000 */
[----:B------:R-:W2:Y:S02]  /*15930*/  @!P1 SYNCS.PHASECHK.TRANS64 P1, [R153+URZ+0x32430], R0 ;  /* 0x03243000990095a7 */ /* 0x000ea4000802007f */
[----:B--2---:R-:W-:Y:S05]  /*15940*/  @!P1 BRA `(.L_x_14809) ;  /* 0xfffffffc00ec9947 */ /* 0x004fea000383ffff */
[----:B------:R-:W-:Y:S05]  /*15950*/  BRA `(.L_x_14808) ;  /* 0xfffffeec00e47947 */ /* 0x000fea000383ffff */
.L_x_14813:
[----:B--2---:R-:W-:-:S04]  /*15960*/  IMAD.U32 R202, RZ, RZ, UR4 ;  /* 0x00000004ffca7e24 */ /* 0x004fc8000f8e00ff */
[----:B------:R2:W3:Y:S03]  /*15970*/  SYNCS.PHASECHK.TRANS64.TRYWAIT P1, [R202+URZ+0x32450], R0 ;  /* 0x03245000ca0075a7 */ /* 0x0004e6000802017f */
[----:B---3--:R-:W-:Y:S05]  /*15980*/  @!P1 NANOSLEEP.SYNCS 0x989680 ;  /* 0x009896800000995d */ /* 0x008fea0003900000 */
[----:B------:R-:W3:Y:S02]  /*15990*/  @!P1 SYNCS.PHASECHK.TRANS64 P1, [R202+URZ+0x32450], R0 ;  /* 0x03245000ca0095a7 */ /* 0x000ee4000802007f */
[----:B---3--:R-:W-:Y:S05]  /*159a0*/  @!P1 BRA `(.L_x_14813) ;  /* 0xfffffffc00ec9947 */ /* 0x008fea000383ffff */
[----:B------:R-:W-:Y:S05]  /*159b0*/  BRA `(.L_x_14812) ;  /* 0xfffffef000607947 */ /* 0x000fea000383ffff */
.L_x_14821:
[----:B-1----:R-:W-:-:S04]  /*159c0*/  IMAD.U32 R153, RZ, RZ, UR4 ;  /* 0x00000004ff997e24 */ /* 0x002fc8000f8e00ff */
[----:B------:R1:W2:Y:S03]  /*159d0*/  SYNCS.PHASECHK.TRANS64.TRYWAIT P1, [R153+URZ+0x32430], R0 ;  /* 0x03243000990075a7 */ /* 0x0002a6000802017f */
[----:B--2---:R-:W-:Y:S05]  /*159e0*/  @!P1 NANOSLEEP.SYNCS 0x989680 ;  /* 0x009896800000995d */ /* 0x004fea0003900000 */
[----:B------:R-:W2:Y:S02]  /*159f0*/  @!P1 SYNCS.PHASECHK.TRANS64 P1, [R153+URZ+0x32430], R0 ;  /* 0x03243000990095a7 */ /* 0x000ea4000802007f */
[----:B--2---:R-:W-:Y:S05]  /*15a00*/  @!P1 BRA `(.L_x_14821) ;  /* 0xfffffffc00ec9947 */ /* 0x004fea000383ffff */
[----:B------:R-:W-:Y:S05]  /*15a10*/  BRA `(.L_x_14820) ;  /* 0xffffff1800907947 */ /* 0x000fea000383ffff */
.L_x_14825:
[----:B--2---:R-:W-:-:S04]  /*15a20*/  IMAD.U32 R200, RZ, RZ, UR4 ;  /* 0x00000004ffc87e24 */ /* 0x004fc8000f8e00ff */
[----:B------:R2:W3:Y:S03]  /*15a30*/  SYNCS.PHASECHK.TRANS64.TRYWAIT P1, [R200+URZ+0x32450], R0 ;  /* 0x03245000c80075a7 */ /* 0x0004e6000802017f */
[----:B---3--:R-:W-:Y:S05]  /*15a40*/  @!P1 NANOSLEEP.SYNCS 0x989680 ;  /* 0x009896800000995d */ /* 0x008fea0003900000 */
[----:B------:R-:W3:Y:S02]  /*15a50*/  @!P1 SYNCS.PHASECHK.TRANS64 P1, [R200+URZ+0x32450], R0 ;  /* 0x03245000c80095a7 */ /* 0x000ee4000802007f */
[----:B---3--:R-:W-:Y:S05]  /*15a60*/  @!P1 BRA `(.L_x_14825) ;  /* 0xfffffffc00ec9947 */ /* 0x008fea000383ffff */
[----:B------:R-:W-:Y:S05]  /*15a70*/  BRA `(.L_x_14824) ;  /* 0xffffff1c000c7947 */ /* 0x000fea000383ffff */
.L_x_14875:
        /* <DEDUP_REMOVED lines=11> */
.L_x_14947:
[----:B------:R-:W-:Y:S05]  /*15b30*/  BSYNC B0 ;  /* 0x0000000000007941 */ /* 0x000fea0003800000 */
.L_x_14946:
[----:B------:R-:W-:Y:S05]  /*15b40*/  BRA `(.L_x_14948) ;  /* 0xffffffac00b87947 */ /* 0x000fea000383ffff */
.L_x_14878:
[----:B0-----:R0:W1:Y:S02]  /*15b50*/  SYNCS.PHASECHK.TRANS64.TRYWAIT P0, [R19+URZ+0x32440], R0 ;  /* 0x03244000130075a7 */ /* 0x001064000800017f */
[----:B-1----:R-:W-:Y:S05]  /*15b60*/  @!P0 NANOSLEEP.SYNCS 0x989680 ;  /* 0x009896800000895d */ /* 0x002fea0003900000 */
[----:B------:R-:W1:Y:S02]  /*15b70*/  @!P0 SYNCS.PHASECHK.TRANS64 P0, [R19+URZ+0x32440], R0 ;  /* 0x03244000130085a7 */ /* 0x000e64000800007f */
[----:B-1----:R-:W-:Y:S05]  /*15b80*/  @!P0 BRA `(.L_x_14878) ;  /* 0xfffffffc00f08947 */ /* 0x002fea000383ffff */
[----:B------:R-:W-:Y:S05]  /*15b90*/  BRA `(.L_x_14949) ;  /* 0xffffffb000547947 */ /* 0x000fea000383ffff */
.L_x_14879:
        /* <DEDUP_REMOVED lines=8> */
.L_x_14951:
[----:B------:R-:W-:Y:S05]  /*15c20*/  BSYNC B0 ;  /* 0x0000000000007941 */ /* 0x000fea0003800000 */
.L_x_14950:
        /* <DEDUP_REMOVED lines=9> */
.L_x_14952:
[----:B------:R-:W-:Y:S02]  /*15cc0*/  IMAD.MOV.U32 R13, RZ, RZ, R4 ;  /* 0x000000ffff0d7224 */ /* 0x000fe400078e0004 */
[----:B------:R-:W-:Y:S02]  /*15cd0*/  IMAD.MOV.U32 R12, RZ, RZ, 0x1 ;  /* 0x00000001ff0c7424 */ /* 0x000fe400078e00ff */
[----:B------:R-:W-:-:S07]  /*15ce0*/  IMAD.MOV.U32 R3, RZ, RZ, R14 ;  /* 0x000000ffff037224 */ /* 0x000fce00078e000e */
[----:B------:R-:W-:Y:S05]  /*15cf0*/  WARPSYNC.COLLECTIVE R15, `(.L_x_14953) ;  /* 0x000000000f087348 */ /* 0x000fea0003c00000 */
[----:B------:R0:W1:Y:S02]  /*15d00*/  SHFL.IDX P6, R14, R13, R12, R11 ;  /* 0x0000000c0d0e7389 */ /* 0x00006400000c000b */
[----:B01----:R-:W-:Y:S01]  /*15d10*/  ENDCOLLECTIVE ;  /* 0x000000000000791b */ /* 0x003fe20003800000 */
.L_x_14953:
        /* <DEDUP_REMOVED lines=15> */
.L_x_14954:
[----:B------:R-:W-:Y:S02]  /*15e10*/  @P0 IMAD R6, R5, 0x2, R17 ;  /* 0x0000000205060824 */ /* 0x000fe400078e0211 */
[----:B------:R-:W-:Y:S02]  /*15e20*/  IMAD.MOV.U32 R13, RZ, RZ, R4 ;  /* 0x000000ffff0d7224 */ /* 0x000fe400078e0004 */
[----:B------:R-:W-:Y:S02]  /*15e30*/  IMAD.MOV.U32 R12, RZ, RZ, 0x2 ;  /* 0x00000002ff0c7424 */ /* 0x000fe400078e00ff */
[----:B------:R-:W-:-:S07]  /*15e40*/  IMAD.MOV.U32 R3, RZ, RZ, R14 ;  /* 0x000000ffff037224 */ /* 0x000fce00078e000e */
[----:B------:R-:W-:Y:S05]  /*15e50*/  WARPSYNC.COLLECTIVE R15, `(.L_x_14955) ;  /* 0x000000000f087348 */ /* 0x000fea0003c00000 */
[----:B------:R0:W1:Y:S02]  /*15e60*/  SHFL.IDX P6, R14, R13, R12, R11 ;  /* 0x0000000c0d0e7389 */ /* 0x00006400000c000b */
[----:B01----:R-:W-:Y:S01]  /*15e70*/  ENDCOLLECTIVE ;  /* 0x000000000000791b */ /* 0x003fe20003800000 */
.L_x_14955:
        /* <DEDUP_REMOVED lines=15> */
.L_x_14956:
[----:B------:R-:W-:Y:S02]  /*15f70*/  @P0 IMAD R6, R5, 0x2, R17 ;  /* 0x0000000205060824 */ /* 0x000fe400078e0211 */
[----:B------:R-:W-:Y:S02]  /*15f80*/  IMAD.MOV.U32 R13, RZ, RZ, R4 ;  /* 0x000000ffff0d7224 */ /* 0x000fe400078e0004 */
[----:B------:R-:W-:Y:S02]  /*15f90*/  IMAD.MOV.U32 R12, RZ, RZ, 0x3 ;  /* 0x00000003ff0c7424 */ /* 0x000fe400078e00ff */
[----:B------:R-:W-:-:S07]  /*15fa0*/  IMAD.MOV.U32 R3, RZ, RZ, R14 ;  /* 0x000000ffff037224 */ /* 0x000fce00078e000e */
[----:B------:R-:W-:Y:S05]  /*15fb0*/  WARPSYNC.COLLECTIVE R15, `(.L_x_14957) ;  /* 0x000000000f087348 */ /* 0x000fea0003c00000 */
[----:B------:R0:W1:Y:S02]  /*15fc0*/  SHFL.IDX P6, R14, R13, R12, R11 ;  /* 0x0000000c0d0e7389 */ /* 0x00006400000c000b */
[----:B01----:R-:W-:Y:S01]  /*15fd0*/  ENDCOLLECTIVE ;  /* 0x000000000000791b */ /* 0x003fe20003800000 */
.L_x_14957:
        /* <DEDUP_REMOVED lines=15> */
.L_x_14958:
[----:B------:R-:W-:Y:S02]  /*160d0*/  @P0 IMAD R6, R5, 0x2, R17 ;  /* 0x0000000205060824 */ /* 0x000fe400078e0211 */
[----:B------:R-:W-:Y:S02]  /*160e0*/  IMAD.MOV.U32 R13, RZ, RZ, R4 ;  /* 0x000000ffff0d7224 */ /* 0x000fe400078e0004 */
[----:B------:R-:W-:Y:S02]  /*160f0*/  IMAD.MOV.U32 R12, RZ, RZ, 0x4 ;  /* 0x00000004ff0c7424 */ /* 0x000fe400078e00ff */
[----:B------:R-:W-:-:S07]  /*16100*/  IMAD.MOV.U32 R3, RZ, RZ, R14 ;  /* 0x000000ffff037224 */ /* 0x000fce00078e000e */
[----:B------:R-:W-:Y:S05]  /*16110*/  WARPSYNC.COLLECTIVE R15, `(.L_x_14959) ;  /* 0x000000000f087348 */ /* 0x000fea0003c00000 */
[----:B------:R0:W1:Y:S02]  /*16120*/  SHFL.IDX P6, R14, R13, R12, R11 ;  /* 0x0000000c0d0e7389 */ /* 0x00006400000c000b */
[----:B01----:R-:W-:Y:S01]  /*16130*/  ENDCOLLECTIVE ;  /* 0x000000000000791b */ /* 0x003fe20003800000 */
.L_x_14959:
        /* <DEDUP_REMOVED lines=15> */
.L_x_14960:
[----:B------:R-:W-:Y:S02]  /*16230*/  @P0 IMAD R6, R5, 0x2, R17 ;  /* 0x0000000205060824 */ /* 0x000fe400078e0211 */
[----:B------:R-:W-:Y:S02]  /*16240*/  IMAD.MOV.U32 R13, RZ, RZ, R4 ;  /* 0x000000ffff0d7224 */ /* 0x000fe400078e0004 */
[----:B------:R-:W-:Y:S02]  /*16250*/  IMAD.MOV.U32 R12, RZ, RZ, 0x5 ;  /* 0x00000005ff0c7424 */ /* 0x000fe400078e00ff */
[----:B------:R-:W-:-:S07]  /*16260*/  IMAD.MOV.U32 R3, RZ, RZ, R14 ;  /* 0x000000ffff037224 */ /* 0x000fce00078e000e */
[----:B------:R-:W-:Y:S05]  /*16270*/  WARPSYNC.COLLECTIVE R15, `(.L_x_14961) ;  /* 0x000000000f087348 */ /* 0x000fea0003c00000 */
[----:B------:R0:W1:Y:S02]  /*16280*/  SHFL.IDX P6, R14, R13, R12, R11 ;  /* 0x0000000c0d0e7389 */ /* 0x00006400000c000b */
[----:B01----:R-:W-:Y:S01]  /*16290*/  ENDCOLLECTIVE ;  /* 0x000000000000791b */ /* 0x003fe20003800000 */
.L_x_14961:
        /* <DEDUP_REMOVED lines=10> */
.L_x_14962:
[----:B------:R-:W-:Y:S01]  /*16340*/  @!PT LDS RZ, [RZ] ;  /* 0x00000000fffff984 */ /* 0x000fe20000000800 */
[----:B------:R-:W-:Y:S01]  /*16350*/  @!PT LDS RZ, [RZ] ;  /* 0x00000000fffff984 */ /* 0x000fe20000000800 */
[----:B------:R-:W-:Y:S01]  /*16360*/  @!PT LDS RZ, [RZ] ;  /* 0x00000000fffff984 */ /* 0x000fe20000000800 */
[----:B------:R0:W-:Y:S01]  /*16370*/  @P0 LDGSTS.E.BYPASS.LTC128B.128 [R6+0x1e400], desc[UR36][R2.64], !P2 ;  /* 0x1e40000002060fae */ /* 0x0001e2000d101d64 */
[----:B------:R-:W-:Y:S01]  /*16380*/  IMAD.MOV.U32 R0, RZ, RZ, R14 ;  /* 0x000000ffff007224 */ /* 0x000fe200078e000e */
[----:B------:R-:W-:Y:S06]  /*16390*/  BRA `(.L_x_14963) ;  /* 0xffffffac00b47947 */ /* 0x000fec000383ffff */
.L_x_14884:
[----:B------:R0:W5:Y:S01]  /*163a0*/  LDL.LU R6, [R1+0x4] ;  /* 0x0000040001067983 */ /* 0x0001620000300800 */
[----:B------:R-:W-:Y:S01]  /*163b0*/  IMAD.MOV.U32 R13, RZ, RZ, R4 ;  /* 0x000000ffff0d7224 */ /* 0x000fe200078e0004 */
[----:B------:R-:W-:Y:S01]  /*163c0*/  LOP3.LUT R16, R16, 0xffffdfff, RZ, 0xc0, !PT ;  /* 0xffffdfff10107812 */ /* 0x000fe200078ec0ff */
[----:B------:R-:W-:Y:S02]  /*163d0*/  IMAD.MOV.U32 R12, RZ, RZ, RZ ;  /* 0x000000ffff0c7224 */ /* 0x000fe400078e00ff */
[----:B------:R-:W-:Y:S02]  /*163e0*/  IMAD.MOV.U32 R11, RZ, RZ, 0x181f ;  /* 0x0000181fff0b7424 */ /* 0x000fe400078e00ff */
[----:B------:R-:W-:Y:S02]  /*163f0*/  IMAD.MOV.U32 R15, RZ, RZ, -0x1 ;  /* 0xffffffffff0f7424 */ /* 0x000fe400078e00ff */
[----:B0-----:R-:W-:-:S07]  /*16400*/  IMAD R25, R25, 0x80, R21 ;  /* 0x0000008019197824 */ /* 0x001fce00078e0215 */
[----:B-1---5:R-:W-:Y:S05]  /*16410*/  WARPSYNC.COLLECTIVE R15, `(.L_x_14964) ;  /* 0x000000000f087348 */ /* 0x022fea0003c00000 */
[----:B------:R0:W2:Y:S02]  /*16420*/  SHFL.IDX P6, R14, R13, R12, R11 ;  /* 0x0000000c0d0e7389 */ /* 0x0000a400000c000b */
[----:B012--5:R-:W-:Y:S01]  /*16430*/  ENDCOLLECTIVE ;  /* 0x000000000000791b */ /* 0x027fe20003800000 */
.L_x_14964:
[----:B------:R-:W-:Y:S02]  /*16440*/  IMAD.MOV.U32 R13, RZ, RZ, R0 ;  /* 0x000000ffff0d7224 */ /* 0x000fe400078e0000 */
[----:B------:R-:W-:-:S07]  /*16450*/  IMAD.MOV.U32 R3, RZ, RZ, R14 ;  /* 0x000000ffff037224 */ /* 0x000fce00078e000e */
[----:B------:R-:W-:Y:S05]  /*16460*/  WARPSYNC.COLLECTIVE R15, `(.L_x_14965) ;  /* 0x000000000f087348 */ /* 0x000fea0003c00000 */
[----:B------:R0:W1:Y:S02]  /*16470*/  SHFL.IDX P6, R14, R13, R12, R11 ;  /* 0x0000000c0d0e7389 */ /* 0x00006400000c000b */
[----:B01----:R-:W-:Y:S01]  /*16480*/  ENDCOLLECTIVE ;  /* 0x000000000000791b */ /* 0x003fe20003800000 */
.L_x_14965:
[----:B------:R-:W-:Y:S02]  /*16490*/  IMAD.MOV.U32 R13, RZ, RZ, R4 ;  /* 0x000000ffff0d7224 */ /* 0x000fe400078e0004 */
[----:B------:R-:W-:Y:S02]  /*164a0*/  IMAD.MOV.U32 R12, RZ, RZ, 0x1 ;  /* 0x00000001ff0c7424 */ /* 0x000fe400078e00ff */
[----:B------:R-:W-:-:S07]  /*164b0*/  IMAD.MOV.U32 R9, RZ, RZ, R14 ;  /* 0x000000ffff097224 */ /* 0x000fce00078e000e */
[----:B------:R-:W-:Y:S05]  /*164c0*/  WARPSYNC.COLLECTIVE R15, `(.L_x_14966) ;  /* 0x000000000f087348 */ /* 0x000fea0003c00000 */
[----:B------:R0:W1:Y:S02]  /*164d0*/  SHFL.IDX P6, R14, R13, R12, R11 ;  /* 0x0000000c0d0e7389 */ /* 0x00006400000c000b */
[----:B01----:R-:W-:Y:S01]  /*164e0*/  ENDCOLLECTIVE ;  /* 0x000000000000791b */ /* 0x003fe20003800000 */
.L_x_14966:
        /* <DEDUP_REMOVED lines=18> */
.L_x_14967:
        /* <DEDUP_REMOVED lines=8> */
.L_x_14968:
        /* <DEDUP_REMOVED lines=15> */
.L_x_14969:
        /* <DEDUP_REMOVED lines=8> */
.L_x_14970:
        /* <DEDUP_REMOVED lines=15> */
.L_x_14971:
        /* <DEDUP_REMOVED lines=8> */
[----:B------:R-:W-:Y:S02]  /*16970*/  IMAD.MOV.U32 R13, RZ, RZ, R4 ;  /* 0x000000ffff0d7224 */ /* 0x000fe400078e0004 */
[----:B------:R-:W-:Y:S01]  /*16980*/  IMAD.MOV.U32 R12, RZ, RZ, 0x4 ;  /* 0x00000004ff0c7424 */ /* 0x000fe200078e00ff */
[----:B------:R-:W-:Y:S01]  /*16990*/  @!PT LDS RZ, [RZ] ;  /* 0x00000000fffff984 */ /* 0x000fe20000000800 */
[----:B------:R-:W-:Y:S01]  /*169a0*/  @!PT LDS RZ, [RZ] ;  /* 0x00000000fffff984 */ /* 0x000fe20000000800 */
[----:B------:R-:W-:Y:S01]  /*169b0*/  @!PT LDS RZ, [RZ] ;  /* 0x00000000fffff984 */ /* 0x000fe20000000800 */
[----:B------:R0:W-:Y:S06]  /*169c0*/  @!P2 LDGSTS.E.BYPASS.LTC128B.128 [R23+0x19c00], desc[UR36][R2.64], !P0 ;  /* 0x19c000000217afae */ /* 0x0001ec000c101d64 */
[----:B0-----:R-:W-:Y:S05]  /*169d0*/  WARPSYNC.COLLECTIVE R15, `(.L_x_14972) ;  /* 0x000000000f087348 */ /* 0x001fea0003c00000 */
[----:B------:R1:W2:Y:S02]  /*169e0*/  SHFL.IDX P6, R14, R13, R12, R11 ;  /* 0x0000000c0d0e7389 */ /* 0x0002a400000c000b */
[----:B012---:R-:W-:Y:S01]  /*169f0*/  ENDCOLLECTIVE ;  /* 0x000000000000791b */ /* 0x007fe20003800000 */
.L_x_14972:
[----:B------:R-:W-:-:S05]  /*16a00*/  VIADD R2, R25, 0x40 ;  /* 0x0000004019027836 */ /* 0x000fca0000000000 */
[----:B------:R-:W-:Y:S01]  /*16a10*/  ISETP.GE.AND P2, PT, R2, R5, PT ;  /* 0x000000050200720c */ /* 0x000fe20003f46270 */
[----:B------:R-:W-:Y:S02]  /*16a20*/  IMAD.MOV.U32 R13, RZ, RZ, R0 ;  /* 0x000000ffff0d7224 */ /* 0x000fe400078e0000 */
[----:B------:R-:W-:-:S10]  /*16a30*/  IMAD.MOV.U32 R2, RZ, RZ, R14 ;  /* 0x000000ffff027224 */ /* 0x000fd400078e000e */
[----:B------:R-:W-:Y:S05]  /*16a40*/  WARPSYNC.COLLECTIVE R15, `(.L_x_14973) ;  /* 0x000000000f087348 */ /* 0x000fea0003c00000 */
[----:B------:R0:W1:Y:S02]  /*16a50*/  SHFL.IDX P6, R14, R13, R12, R11 ;  /* 0x0000000c0d0e7389 */ /* 0x00006400000c000b */
[----:B01----:R-:W-:Y:S01]  /*16a60*/  ENDCOLLECTIVE ;  /* 0x000000000000791b */ /* 0x003fe20003800000 */
.L_x_14973:
[----:B------:R-:W-:-:S04]  /*16a70*/  @P2 LOP3.LUT R16, R16, 0x100, RZ, 0xfc, !PT ;  /* 0x0000010010102812 */ /* 0x000fc800078efcff */
[----:B------:R-:W-:Y:S01]  /*16a80*/  LOP3.LUT R16, R16, 0xffffff7f, RZ, 0xc0, !PT ;  /* 0xffffff7f10107812 */ /* 0x000fe200078ec0ff */
        /* <DEDUP_REMOVED lines=15> */
.L_x_14974:
[----:B------:R-:W-:-:S05]  /*16b80*/  VIADD R2, R25, 0x50 ;  /* 0x0000005019027836 */ /* 0x000fca0000000000 */
[----:B------:R-:W-:Y:S01]  /*16b90*/  ISETP.GE.AND P2, PT, R2, R5, PT ;  /* 0x000000050200720c */ /* 0x000fe20003f46270 */
[----:B------:R-:W-:Y:S02]  /*16ba0*/  IMAD.MOV.U32 R13, RZ, RZ, R0 ;  /* 0x000000ffff0d7224 */ /* 0x000fe400078e0000 */
[----:B------:R-:W-:-:S10]  /*16bb0*/  IMAD.MOV.U32 R7, RZ, RZ, R14 ;  /* 0x000000ffff077224 */ /* 0x000fd400078e000e */
[----:B------:R-:W-:Y:S05]  /*16bc0*/  WARPSYNC.COLLECTIVE R15, `(.L_x_14975) ;  /* 0x000000000f087348 */ /* 0x000fea0003c00000 */
[----:B------:R0:W1:Y:S02]  /*16bd0*/  SHFL.IDX P6, R14, R13, R12, R11 ;  /* 0x0000000c0d0e7389 */ /* 0x00006400000c000b */
[----:B01----:R-:W-:Y:S01]  /*16be0*/  ENDCOLLECTIVE ;  /* 0x000000000000791b */ /* 0x003fe20003800000 */
.L_x_14975:
        /* <DEDUP_REMOVED lines=8> */
.L_x_14976:
        /* <DEDUP_REMOVED lines=15> */
.L_x_14977:
[----:B------:R-:W-:Y:S01]  /*16d60*/  @P2 LOP3.LUT R16, R16, 0x40, RZ, 0xfc, !PT ;  /* 0x0000004010102812 */ /* 0x000fe200078efcff */
[----:B------:R-:W-:Y:S02]  /*16d70*/  IMAD.MOV.U32 R13, RZ, RZ, R4 ;  /* 0x000000ffff0d7224 */ /* 0x000fe400078e0004 */
[----:B------:R-:W-:Y:S02]  /*16d80*/  IMAD.MOV.U32 R12, RZ, RZ, 0x7 ;  /* 0x00000007ff0c7424 */ /* 0x000fe400078e00ff */
[----:B------:R-:W-:-:S07]  /*16d90*/  IMAD.MOV.U32 R6, RZ, RZ, R14 ;  /* 0x000000ffff067224 */ /* 0x000fce00078e000e */
[----:B------:R-:W-:Y:S05]  /*16da0*/  WARPSYNC.COLLECTIVE R15, `(.L_x_14978) ;  /* 0x000000000f087348 */ /* 0x000fea0003c00000 */
[----:B------:R0:W1:Y:S02]  /*16db0*/  SHFL.IDX P6, R14, R13, R12, R11 ;  /* 0x0000000c0d0e7389 */ /* 0x00006400000c000b */
[----:B01----:R-:W-:Y:S01]  /*16dc0*/  ENDCOLLECTIVE ;  /* 0x000000000000791b */ /* 0x003fe20003800000 */
.L_x_14978:
        /* <DEDUP_REMOVED lines=13> */
.L_x_14979:
[----:B------:R-:W-:Y:S01]  /*16ea0*/  IMAD.MOV.U32 R0, RZ, RZ, R14 ;  /* 0x000000ffff007224 */ /* 0x000fe200078e000e */
[----:B------:R-:W-:Y:S06]  /*16eb0*/  BRA `(.L_x_14980) ;  /* 0xffffffac00e47947 */ /* 0x000fec000383ffff */
.L_x_14888:
        /* <DEDUP_REMOVED lines=8> */
.L_x_14982:
[----:B------:R-:W-:Y:S05]  /*16f40*/  BSYNC B0 ;  /* 0x0000000000007941 */ /* 0x000fea0003800000 */
.L_x_14981:
        /* <DEDUP_REMOVED lines=9> */
.L_x_14983:
[----:B------:R-:W-:Y:S02]  /*16fe0*/  IMAD.MOV.U32 R13, RZ, RZ, R4 ;  /* 0x000000ffff0d7224 */ /* 0x000fe400078e0004 */
[----:B------:R-:W-:Y:S01]  /*16ff0*/  IMAD.MOV.U32 R12, RZ, RZ, 0x1 ;  /* 0x00000001ff0c7424 */ /* 0x000fe200078e00ff */
[----:B------:R-:W-:-:S13]  /*17000*/  @!P5 LEA R5, P0, R8, R14, 0x1 ;  /* 0x0000000e0805d211 */ /* 0x000fda00078008ff */
[----:B------:R-:W-:Y:S05]  /*17010*/  WARPSYNC.COLLECTIVE R15, `(.L_x_14984) ;  /* 0x000000000f087348 */ /* 0x000fea0003c00000 */
[----:B------:R0:W1:Y:S02]  /*17020*/  SHFL.IDX P6, R14, R13, R12, R11 ;  /* 0x0000000c0d0e7389 */ /* 0x00006400000c000b */
[----:B01----:R-:W-:Y:S01]  /*17030*/  ENDCOLLECTIVE ;  /* 0x000000000000791b */ /* 0x003fe20003800000 */
.L_x_14984:
        /* <DEDUP_REMOVED lines=15> */
.L_x_14985:
        /* <DEDUP_REMOVED lines=17> */
.L_x_14986:
[----:B------:R-:W-:Y:S02]  /*17240*/  IMAD.MOV.U32 R13, RZ, RZ, R0 ;  /* 0x000000ffff0d7224 */ /* 0x000fe400078e0000 */
[----:B------:R-:W-:-:S07]  /*17250*/  IMAD.MOV.U32 R5, RZ, RZ, R14 ;  /* 0x000000ffff057224 */ /* 0x000fce00078e000e */
[----:B------:R-:W-:Y:S05]  /*17260*/  WARPSYNC.COLLECTIVE R15, `(.L_x_14987) ;  /* 0x000000000f087348 */ /* 0x000fea0003c00000 */
[----:B------:R0:W1:Y:S02]  /*17270*/  SHFL.IDX P6, R14, R13, R12, R11 ;  /* 0x0000000c0d0e7389 */ /* 0x00006400000c000b */
[----:B01----:R-:W-:Y:S01]  /*17280*/  ENDCOLLECTIVE ;  /* 0x000000000000791b */ /* 0x003fe20003800000 */
.L_x_14987:
[----:B------:R-:W-:Y:S02]  /*17290*/  IMAD.MOV.U32 R13, RZ, RZ, R4 ;  /* 0x000000ffff0d7224 */ /* 0x000fe400078e0004 */
[----:B------:R-:W-:Y:S01]  /*172a0*/  IMAD.MOV.U32 R12, RZ, RZ, 0x3 ;  /* 0x00000003ff0c7424 */ /* 0x000fe200078e00ff */
[----:B------:R-:W-:-:S13]  /*172b0*/  @!P5 LEA R6, P0, R8, R14, 0x1 ;  /* 0x0000000e0806d211 */ /* 0x000fda00078008ff */
[----:B------:R-:W-:Y:S05]  /*172c0*/  WARPSYNC.COLLECTIVE R15, `(.L_x_14988) ;  /* 0x000000000f087348 */ /* 0x000fea0003c00000 */
[----:B------:R0:W1:Y:S02]  /*172d0*/  SHFL.IDX P6, R14, R13, R12, R11 ;  /* 0x0000000c0d0e7389 */ /* 0x00006400000c000b */
[----:B01----:R-:W-:Y:S01]  /*172e0*/  ENDCOLLECTIVE ;  /* 0x000000000000791b */ /* 0x003fe20003800000 */
.L_x_14988:
        /* <DEDUP_REMOVED lines=16> */
.L_x_14989:
        /* <DEDUP_REMOVED lines=17> */
.L_x_14990:
[----:B------:R-:W-:Y:S02]  /*17500*/  IMAD.MOV.U32 R13, RZ, RZ, R0 ;  /* 0x000000ffff0d7224 */ /* 0x000fe400078e0000 */
[----:B------:R-:W-:-:S07]  /*17510*/  IMAD.MOV.U32 R5, RZ, RZ, R14 ;  /* 0x000000ffff057224 */ /* 0x000fce00078e000e */
[----:B------:R-:W-:Y:S05]  /*17520*/  WARPSYNC.COLLECTIVE R15, `(.L_x_14991) ;  /* 0x000000000f087348 */ /* 0x000fea0003c00000 */
[----:B------:R0:W1:Y:S02]  /*17530*/  SHFL.IDX P6, R14, R13, R12, R11 ;  /* 0x0000000c0d0e7389 */ /* 0x00006400000c000b */
[----:B01----:R-:W-:Y:S01]  /*17540*/  ENDCOLLECTIVE ;  /* 0x000000000000791b */ /* 0x003fe20003800000 */
.L_x_14991:
[----:B------:R-:W-:Y:S02]  /*17550*/  IMAD.MOV.U32 R13, RZ, RZ, R4 ;  /* 0x000000ffff0d7224 */ /* 0x000fe400078e0004 */
[----:B------:R-:W-:Y:S01]  /*17560*/  IMAD.MOV.U32 R12, RZ, RZ, 0x5 ;  /* 0x00000005ff0c7424 */ /* 0x000fe200078e00ff */
[----:B------:R-:W-:-:S13]  /*17570*/  @!P5 LEA R6, P0, R8, R14, 0x1 ;  /* 0x0000000e0806d211 */ /* 0x000fda00078008ff */
[----:B------:R-:W-:Y:S05]  /*17580*/  WARPSYNC.COLLECTIVE R15, `(.L_x_14992) ;  /* 0x000000000f087348 */ /* 0x000fea0003c00000 */
[----:B------:R0:W1:Y:S02]  /*17590*/  SHFL.IDX P6, R14, R13, R12, R11 ;  /* 0x0000000c0d0e7389 */ /* 0x00006400000c000b */
[----:B01----:R-:W-:Y:S01]  /*175a0*/  ENDCOLLECTIVE ;  /* 0x000000000000791b */ /* 0x003fe20003800000 */
.L_x_14992:
        /* <DEDUP_REMOVED lines=16> */
.L_x_14993:
        /* <DEDUP_REMOVED lines=17> */
.L_x_14994:
[----:B------:R-:W-:Y:S02]  /*177c0*/  IMAD.MOV.U32 R13, RZ, RZ, R0 ;  /* 0x000000ffff0d7224 */ /* 0x000fe400078e0000 */
[----:B------:R-:W-:-:S07]  /*177d0*/  IMAD.MOV.U32 R5, RZ, RZ, R14 ;  /* 0x000000ffff057224 */ /* 0x000fce00078e000e */
[----:B------:R-:W-:Y:S05]  /*177e0*/  WARPSYNC.COLLECTIVE R15, `(.L_x_14995) ;  /* 0x000000000f087348 */ /* 0x000fea0003c00000 */
[----:B------:R0:W1:Y:S02]  /*177f0*/  SHFL.IDX P6, R14, R13, R12, R11 ;  /* 0x0000000c0d0e7389 */ /* 0x00006400000c000b */
[----:B01----:R-:W-:Y:S01]  /*17800*/  ENDCOLLECTIVE ;  /* 0x000000000000791b */ /* 0x003fe20003800000 */
.L_x_14995:
[----:B------:R-:W-:Y:S02]  /*17810*/  IMAD.MOV.U32 R13, RZ, RZ, R4 ;  /* 0x000000ffff0d7224 */ /* 0x000fe400078e0004 */
[----:B------:R-:W-:Y:S01]  /*17820*/  IMAD.MOV.U32 R12, RZ, RZ, 0x7 ;  /* 0x00000007ff0c7424 */ /* 0x000fe200078e00ff */
[----:B------:R-:W-:-:S13]  /*17830*/  @!P5 LEA R6, P0, R8, R14, 0x1 ;  /* 0x0000000e0806d211 */ /* 0x000fda00078008ff */
[----:B------:R-:W-:Y:S05]  /*17840*/  WARPSYNC.COLLECTIVE R15, `(.L_x_14996) ;  /* 0x000000000f087348 */ /* 0x000fea0003c00000 */
[----:B------:R0:W1:Y:S02]  /*17850*/  SHFL.IDX P6, R14, R13, R12, R11 ;  /* 0x0000000c0d0e7389 */ /* 0x00006400000c000b */
[----:B01----:R-:W-:Y:S01]  /*17860*/  ENDCOLLECTIVE ;  /* 0x000000000000791b */ /* 0x003fe20003800000 */
.L_x_14996:
        /* <DEDUP_REMOVED lines=15> */
.L_x_14997:
[----:B------:R-:W-:Y:S05]  /*17960*/  BRA `(.L_x_14998) ;  /* 0xffffffb0001c7947 */ /* 0x000fea000383ffff */
.L_x_14893:
[----:B0-----:R0:W2:Y:S02]  /*17970*/  SYNCS.PHASECHK.TRANS64.TRYWAIT P0, [R17+URZ+0x32420], R0 ;  /* 0x03242000110075a7 */ /* 0x0010a4000800017f */
[----:B--2---:R-:W-:Y:S05]  /*17980*/  @!P0 NANOSLEEP.SYNCS 0x989680 ;  /* 0x009896800000895d */ /* 0x004fea0003900000 */
[----:B------:R-:W2:Y:S02]  /*17990*/  @!P0 SYNCS.PHASECHK.TRANS64 P0, [R17+URZ+0x32420], R0 ;  /* 0x03242000110085a7 */ /* 0x000ea4000800007f */
[----:B--2---:R-:W-:Y:S05]  /*179a0*/  @!P0 BRA `(.L_x_14893) ;  /* 0xfffffffc00f08947 */ /* 0x004fea000383ffff */
[----:B------:R-:W-:Y:S05]  /*179b0*/  BRA `(.L_x_14999) ;  /* 0xffffffb0008c7947 */ /* 0x000fea000383ffff */
.L_x_14896:
[----:B0-----:R0:W2:Y:S02]  /*179c0*/  SYNCS.PHASECHK.TRANS64.TRYWAIT P0, [R19+URZ+0x32460], R0 ;  /* 0x03246000130075a7 */ /* 0x0010a4000800017f */
[----:B--2---:R-:W-:Y:S05]  /*179d0*/  @!P0 NANOSLEEP.SYNCS 0x989680 ;  /* 0x009896800000895d */ /* 0x004fea0003900000 */
[----:B------:R-:W2:Y:S02]  /*179e0*/  @!P0 SYNCS.PHASECHK.TRANS64 P0, [R19+URZ+0x32460], R0 ;  /* 0x03246000130085a7 */ /* 0x000ea4000800007f */
[----:B--2---:R-:W-:Y:S05]  /*179f0*/  @!P0 BRA `(.L_x_14896) ;  /* 0xfffffffc00f08947 */ /* 0x004fea000383ffff */
[----:B------:R-:W-:Y:S05]  /*17a00*/  BRA `(.L_x_15000) ;  /* 0xffffffb000987947 */ /* 0x000fea000383ffff */
.L_x_14897:
        /* <DEDUP_REMOVED lines=8> */
.L_x_15002:
[----:B------:R-:W-:Y:S05]  /*17a90*/  BSYNC B0 ;  /* 0x0000000000007941 */ /* 0x000fea0003800000 */
.L_x_15001:
        /* <DEDUP_REMOVED lines=13> */
.L_x_15003:
        /* <DEDUP_REMOVED lines=9> */
.L_x_15004:
        /* <DEDUP_REMOVED lines=17> */
.L_x_15005:
[----:B------:R-:W-:Y:S02]  /*17d10*/  IMAD.MOV.U32 R13, RZ, RZ, R6 ;  /* 0x000000ffff0d7224 */ /* 0x000fe400078e0006 */
[----:B------:R-:W-:Y:S01]  /*17d20*/  IMAD.MOV.U32 R12, RZ, RZ, 0x2 ;  /* 0x00000002ff0c7424 */ /* 0x000fe200078e00ff */
[----:B------:R-:W-:-:S13]  /*17d30*/  IADD3 R2, P3, R14, R0, RZ ;  /* 0x000000000e027210 */ /* 0x000fda0007f7e0ff */
[----:B------:R-:W-:Y:S05]  /*17d40*/  WARPSYNC.COLLECTIVE R15, `(.L_x_15006) ;  /* 0x000000000f087348 */ /* 0x000fea0003c00000 */
[----:B------:R0:W1:Y:S02]  /*17d50*/  SHFL.IDX P6, R14, R13, R12, R11 ;  /* 0x0000000c0d0e7389 */ /* 0x00006400000c000b */
[----:B01----:R-:W-:Y:S01]  /*17d60*/  ENDCOLLECTIVE ;  /* 0x000000000000791b */ /* 0x003fe20003800000 */
.L_x_15006:
        /* <DEDUP_REMOVED lines=17> */
.L_x_15007:
[----:B------:R-:W-:Y:S02]  /*17e80*/  IMAD.MOV.U32 R13, RZ, RZ, R6 ;  /* 0x000000ffff0d7224 */ /* 0x000fe400078e0006 */
[----:B------:R-:W-:Y:S01]  /*17e90*/  IMAD.MOV.U32 R12, RZ, RZ, 0x3 ;  /* 0x00000003ff0c7424 */ /* 0x000fe200078e00ff */
[----:B------:R-:W-:-:S13]  /*17ea0*/  IADD3 R2, P3, R14, R0, RZ ;  /* 0x000000000e027210 */ /* 0x000fda0007f7e0ff */
[----:B------:R-:W-:Y:S05]  /*17eb0*/  WARPSYNC.COLLECTIVE R15, `(.L_x_15008) ;  /* 0x000000000f087348 */ /* 0x000fea0003c00000 */
[----:B------:R0:W1:Y:S02]  /*17ec0*/  SHFL.IDX P6, R14, R13, R12, R11 ;  /* 0x0000000c0d0e7389 */ /* 0x00006400000c000b */
[----:B01----:R-:W-:Y:S01]  /*17ed0*/  ENDCOLLECTIVE ;  /* 0x000000000000791b */ /* 0x003fe20003800000 */
.L_x_15008:
        /* <DEDUP_REMOVED lines=17> */
.L_x_15009:
[----:B------:R-:W-:Y:S02]  /*17ff0*/  IMAD.MOV.U32 R13, RZ, RZ, R6 ;  /* 0x000000ffff0d7224 */ /* 0x000fe400078e0006 */
[----:B------:R-:W-:Y:S01]  /*18000*/  IMAD.MOV.U32 R12, RZ, RZ, 0x4 ;  /* 0x00000004ff0c7424 */ /* 0x000fe200078e00ff */
[----:B------:R-:W-:-:S13]  /*18010*/  IADD3 R2, P3, R14, R0, RZ ;  /* 0x000000000e027210 */ /* 0x000fda0007f7e0ff */
[----:B------:R-:W-:Y:S05]  /*18020*/  WARPSYNC.COLLECTIVE R15, `(.L_x_15010) ;  /* 0x000000000f087348 */ /* 0x000fea0003c00000 */
[----:B------:R0:W1:Y:S02]  /*18030*/  SHFL.IDX P6, R14, R13, R12, R11 ;  /* 0x0000000c0d0e7389 */ /* 0x00006400000c000b */
[----:B01----:R-:W-:Y:S01]  /*18040*/  ENDCOLLECTIVE ;  /* 0x000000000000791b */ /* 0x003fe20003800000 */
.L_x_15010:
        /* <DEDUP_REMOVED lines=17> */
.L_x_15011:
[----:B------:R-:W-:Y:S02]  /*18160*/  IMAD.MOV.U32 R13, RZ, RZ, R6 ;  /* 0x000000ffff0d7224 */ /* 0x000fe400078e0006 */
[----:B------:R-:W-:Y:S01]  /*18170*/  IMAD.MOV.U32 R12, RZ, RZ, 0x5 ;  /* 0x00000005ff0c7424 */ /* 0x000fe200078e00ff */
[----:B------:R-:W-:-:S13]  /*18180*/  IADD3 R2, P3, R14, R0, RZ ;  /* 0x000000000e027210 */ /* 0x000fda0007f7e0ff */
[----:B------:R-:W-:Y:S05]  /*18190*/  WARPSYNC.COLLECTIVE R15, `(.L_x_15012) ;  /* 0x000000000f087348 */ /* 0x000fea0003c00000 */
[----:B------:R0:W1:Y:S02]  /*181a0*/  SHFL.IDX P6, R14, R13, R12, R11 ;  /* 0x0000000c0d0e7389 */ /* 0x00006400000c000b */
[----:B01----:R-:W-:Y:S01]  /*181b0*/  ENDCOLLECTIVE ;  /* 0x000000000000791b */ /* 0x003fe20003800000 */
.L_x_15012:
        /* <DEDUP_REMOVED lines=12> */
.L_x_15013:
        /* <DEDUP_REMOVED lines=9> */
.L_x_14904:
[----:B--2---:R2:W3:Y:S02]  /*18310*/  SYNCS.PHASECHK.TRANS64.TRYWAIT P0, [R10+URZ+0x32440], R20 ;  /* 0x032440140a0075a7 */ /* 0x0044e4000800017f */
[----:B---3--:R-:W-:Y:S05]  /*18320*/  @!P0 NANOSLEEP.SYNCS 0x989680 ;  /* 0x009896800000895d */ /* 0x008fea0003900000 */
[----:B------:R-:W3:Y:S02]  /*18330*/  @!P0 SYNCS.PHASECHK.TRANS64 P0, [R10+URZ+0x32440], R20 ;  /* 0x032440140a0085a7 */ /* 0x000ee4000800007f */
[----:B---3--:R-:W-:Y:S05]  /*18340*/  @!P0 BRA `(.L_x_14904) ;  /* 0xfffffffc00f08947 */ /* 0x008fea000383ffff */
[----:B------:R-:W-:Y:S05]  /*18350*/  BRA `(.L_x_15015) ;  /* 0xffffffb4001c7947 */ /* 0x000fea000383ffff */
.L_x_14905:
        /* <DEDUP_REMOVED lines=8> */
.L_x_15017:
[----:B------:R-:W-:Y:S05]  /*183e0*/  BSYNC B1 ;  /* 0x0000000000017941 */ /* 0x000fea0003800000 */
.L_x_15016:
        /* <DEDUP_REMOVED lines=9> */
.L_x_15018:
[----:B------:R-:W-:Y:S02]  /*18480*/  IMAD.MOV.U32 R13, RZ, RZ, R8 ;  /* 0x000000ffff0d7224 */ /* 0x000fe400078e0008 */
[----:B------:R-:W-:Y:S02]  /*18490*/  IMAD.MOV.U32 R12, RZ, RZ, 0x1 ;  /* 0x00000001ff0c7424 */ /* 0x000fe400078e00ff */
[----:B------:R-:W-:-:S07]  /*184a0*/  IMAD.MOV.U32 R2, RZ, RZ, R14 ;  /* 0x000000ffff027224 */ /* 0x000fce00078e000e */
[----:B------:R-:W-:Y:S05]  /*184b0*/  WARPSYNC.COLLECTIVE R15, `(.L_x_15019) ;  /* 0x000000000f087348 */ /* 0x000fea0003c00000 */
[----:B------:R0:W1:Y:S02]  /*184c0*/  SHFL.IDX P6, R14, R13, R12, R11 ;  /* 0x0000000c0d0e7389 */ /* 0x00006400000c000b */
[----:B01----:R-:W-:Y:S01]  /*184d0*/  ENDCOLLECTIVE ;  /* 0x000000000000791b */ /* 0x003fe20003800000 */
.L_x_15019:
        /* <DEDUP_REMOVED lines=11> */
.L_x_15020:
[----:B------:R-:W-:Y:S02]  /*18590*/  IMAD.MOV.U32 R13, RZ, RZ, R8 ;  /* 0x000000ffff0d7224 */ /* 0x000fe400078e0008 */
[----:B------:R-:W-:Y:S02]  /*185a0*/  IMAD.MOV.U32 R12, RZ, RZ, 0x2 ;  /* 0x00000002ff0c7424 */ /* 0x000fe400078e00ff */
[----:B------:R-:W-:-:S07]  /*185b0*/  IMAD.MOV.U32 R2, RZ, RZ, R14 ;  /* 0x000000ffff027224 */ /* 0x000fce00078e000e */
[----:B------:R-:W-:Y:S05]  /*185c0*/  WARPSYNC.COLLECTIVE R15, `(.L_x_15021) ;  /* 0x000000000f087348 */ /* 0x000fea0003c00000 */
[----:B------:R0:W1:Y:S02]  /*185d0*/  SHFL.IDX P6, R14, R13, R12, R11 ;  /* 0x0000000c0d0e7389 */ /* 0x00006400000c000b */
[----:B01----:R-:W-:Y:S01]  /*185e0*/  ENDCOLLECTIVE ;  /* 0x000000000000791b */ /* 0x003fe20003800000 */
.L_x_15021:
        /* <DEDUP_REMOVED lines=11> */
.L_x_15022:
[----:B------:R-:W-:Y:S02]  /*186a0*/  IMAD.MOV.U32 R13, RZ, RZ, R8 ;  /* 0x000000ffff0d7224 */ /* 0x000fe400078e0008 */
[----:B------:R-:W-:Y:S02]  /*186b0*/  IMAD.MOV.U32 R12, RZ, RZ, 0x3 ;  /* 0x00000003ff0c7424 */ /* 0x000fe400078e00ff */
[----:B------:R-:W-:-:S07]  /*186c0*/  IMAD.MOV.U32 R2, RZ, RZ, R14 ;  /* 0x000000ffff027224 */ /* 0x000fce00078e000e */
[----:B------:R-:W-:Y:S05]  /*186d0*/  WARPSYNC.COLLECTIVE R15, `(.L_x_15023) ;  /* 0x000000000f087348 */ /* 0x000fea0003c00000 */
[----:B------:R0:W1:Y:S02]  /*186e0*/  SHFL.IDX P6, R14, R13, R12, R11 ;  /* 0x0000000c0d0e7389 */ /* 0x00006400000c000b */
[----:B01----:R-:W-:Y:S01]  /*186f0*/  ENDCOLLECTIVE ;  /* 0x000000000000791b */ /* 0x003fe20003800000 */
.L_x_15023:
        /* <DEDUP_REMOVED lines=11> */
.L_x_15024:
[----:B------:R-:W-:Y:S02]  /*187b0*/  IMAD.MOV.U32 R13, RZ, RZ, R8 ;  /* 0x000000ffff0d7224 */ /* 0x000fe400078e0008 */
[----:B------:R-:W-:Y:S02]  /*187c0*/  IMAD.MOV.U32 R12, RZ, RZ, 0x4 ;  /* 0x00000004ff0c7424 */ /* 0x000fe400078e00ff */
[----:B------:R-:W-:-:S07]  /*187d0*/  IMAD.MOV.U32 R2, RZ, RZ, R14 ;  /* 0x000000ffff027224 */ /* 0x000fce00078e000e */
[----:B------:R-:W-:Y:S05]  /*187e0*/  WARPSYNC.COLLECTIVE R15, `(.L_x_15025) ;  /* 0x000000000f087348 */ /* 0x000fea0003c00000 */
[----:B------:R0:W1:Y:S02]  /*187f0*/  SHFL.IDX P6, R14, R13, R12, R11 ;  /* 0x0000000c0d0e7389 */ /* 0x00006400000c000b */
[----:B01----:R-:W-:Y:S01]  /*18800*/  ENDCOLLECTIVE ;  /* 0x000000000000791b */ /* 0x003fe20003800000 */
.L_x_15025:
        /* <DEDUP_REMOVED lines=11> */
.L_x_15026:
[----:B------:R-:W-:Y:S02]  /*188c0*/  IMAD.MOV.U32 R13, RZ, RZ, R8 ;  /* 0x000000ffff0d7224 */ /* 0x000fe400078e0008 */
[----:B------:R-:W-:Y:S02]  /*188d0*/  IMAD.MOV.U32 R12, RZ, RZ, 0x5 ;  /* 0x00000005ff0c7424 */ /* 0x000fe400078e00ff */
[----:B------:R-:W-:-:S07]  /*188e0*/  IMAD.MOV.U32 R2, RZ, RZ, R14 ;  /* 0x000000ffff027224 */ /* 0x000fce00078e000e */
[----:B------:R-:W-:Y:S05]  /*188f0*/  WARPSYNC.COLLECTIVE R15, `(.L_x_15027) ;  /* 0x000000000f087348 */ /* 0x000fea0003c00000 */
[----:B------:R0:W1:Y:S02]  /*18900*/  SHFL.IDX P6, R14, R13, R12, R11 ;  /* 0x0000000c0d0e7389 */ /* 0x00006400000c000b */
[----:B01----:R-:W-:Y:S01]  /*18910*/  ENDCOLLECTIVE ;  /* 0x000000000000791b */ /* 0x003fe20003800000 */
.L_x_15027:
        /* <DEDUP_REMOVED lines=11> */
.L_x_15028:
[----:B------:R-:W-:Y:S05]  /*189d0*/  BRA `(.L_x_15029) ;  /* 0xffffffb000447947 */ /* 0x000fea000383ffff */
.L_x_14910:
[----:B---3--:R3:W4:Y:S02]  /*189e0*/  SYNCS.PHASECHK.TRANS64.TRYWAIT P0, [R10+URZ+0x32460], R20 ;  /* 0x032460140a0075a7 */ /* 0x008724000800017f */
[----:B----4-:R-:W-:Y:S05]  /*189f0*/  @!P0 NANOSLEEP.SYNCS 0x989680 ;  /* 0x009896800000895d */ /* 0x010fea0003900000 */
[----:B------:R-:W4:Y:S02]  /*18a00*/  @!P0 SYNCS.PHASECHK.TRANS64 P0, [R10+URZ+0x32460], R20 ;  /* 0x032460140a0085a7 */ /* 0x000f24000800007f */
[----:B----4-:R-:W-:Y:S05]  /*18a10*/  @!P0 BRA `(.L_x_14910) ;  /* 0xfffffffc00f08947 */ /* 0x010fea000383ffff */
[----:B------:R-:W-:Y:S05]  /*18a20*/  BRA `(.L_x_15030) ;  /* 0xffffffb000907947 */ /* 0x000fea000383ffff */
.L_x_14911:
        /* <DEDUP_REMOVED lines=8> */
.L_x_15032:
[----:B------:R-:W-:Y:S05]  /*18ab0*/  BSYNC B1 ;  /* 0x0000000000017941 */ /* 0x000fea0003800000 */
.L_x_15031:
        /* <DEDUP_REMOVED lines=9> */
.L_x_15033:
[----:B------:R-:W-:Y:S02]  /*18b50*/  IMAD.MOV.U32 R13, RZ, RZ, R22 ;  /* 0x000000ffff0d7224 */ /* 0x000fe400078e0016 */
[----:B------:R-:W-:Y:S01]  /*18b60*/  IMAD.MOV.U32 R12, RZ, RZ, 0x1 ;  /* 0x00000001ff0c7424 */ /* 0x000fe200078e00ff */
[----:B------:R-:W-:-:S13]  /*18b70*/  IADD3 R2, P0, R14, R0, RZ ;  /* 0x000000000e027210 */ /* 0x000fda0007f1e0ff */
[----:B------:R-:W-:Y:S05]  /*18b80*/  WARPSYNC.COLLECTIVE R15, `(.L_x_15034) ;  /* 0x000000000f087348 */ /* 0x000fea0003c00000 */
[----:B------:R0:W1:Y:S02]  /*18b90*/  SHFL.IDX P6, R14, R13, R12, R11 ;  /* 0x0000000c0d0e7389 */ /* 0x00006400000c000b */
[----:B01----:R-:W-:Y:S01]  /*18ba0*/  ENDCOLLECTIVE ;  /* 0x000000000000791b */ /* 0x003fe20003800000 */
.L_x_15034:
        /* <DEDUP_REMOVED lines=13> */
.L_x_15035:
[----:B------:R-:W-:Y:S02]  /*18c80*/  IMAD.MOV.U32 R13, RZ, RZ, R22 ;  /* 0x000000ffff0d7224 */ /* 0x000fe400078e0016 */
[----:B------:R-:W-:Y:S01]  /*18c90*/  IMAD.MOV.U32 R12, RZ, RZ, 0x2 ;  /* 0x00000002ff0c7424 */ /* 0x000fe200078e00ff */
[----:B------:R-:W-:-:S13]  /*18ca0*/  IADD3 R2, P0, R14, R0, RZ ;  /* 0x000000000e027210 */ /* 0x000fda0007f1e0ff */
[----:B------:R-:W-:Y:S05]  /*18cb0*/  WARPSYNC.COLLECTIVE R15, `(.L_x_15036) ;  /* 0x000000000f087348 */ /* 0x000fea0003c00000 */
[----:B------:R0:W1:Y:S02]  /*18cc0*/  SHFL.IDX P6, R14, R13, R12, R11 ;  /* 0x0000000c0d0e7389 */ /* 0x00006400000c000b */
[----:B01----:R-:W-:Y:S01]  /*18cd0*/  ENDCOLLECTIVE ;  /* 0x000000000000791b */ /* 0x003fe20003800000 */
.L_x_15036:
        /* <DEDUP_REMOVED lines=13> */
.L_x_15037:
[----:B------:R-:W-:Y:S02]  /*18db0*/  IMAD.MOV.U32 R13, RZ, RZ, R22 ;  /* 0x000000ffff0d7224 */ /* 0x000fe400078e0016 */
[----:B------:R-:W-:Y:S02]  /*18dc0*/  IMAD.MOV.U32 R12, RZ, RZ, 0x3 ;  /* 0x00000003ff0c7424 */ /* 0x000fe400078e00ff */
[----:B------:R-:W-:-:S07]  /*18dd0*/  IMAD.MOV.U32 R8, RZ, RZ, R14 ;  /* 0x000000ffff087224 */ /* 0x000fce00078e000e */
[----:B------:R-:W-:Y:S05]  /*18de0*/  WARPSYNC.COLLECTIVE R15, `(.L_x_15038) ;  /* 0x000000000f087348 */ /* 0x000fea0003c00000 */
[----:B------:R0:W1:Y:S02]  /*18df0*/  SHFL.IDX P6, R14, R13, R12, R11 ;  /* 0x0000000c0d0e7389 */ /* 0x00006400000c000b */
[----:B01----:R-:W-:Y:S01]  /*18e00*/  ENDCOLLECTIVE ;  /* 0x000000000000791b */ /* 0x003fe20003800000 */
.L_x_15038:
        /* <DEDUP_REMOVED lines=14> */
.L_x_15039:
[----:B------:R-:W-:Y:S02]  /*18ef0*/  IMAD.MOV.U32 R13, RZ, RZ, R22 ;  /* 0x000000ffff0d7224 */ /* 0x000fe400078e0016 */
[----:B------:R-:W-:Y:S01]  /*18f00*/  IMAD.MOV.U32 R12, RZ, RZ, 0x4 ;  /* 0x00000004ff0c7424 */ /* 0x000fe200078e00ff */
[----:B------:R-:W-:-:S13]  /*18f10*/  IADD3 R2, P0, R14, R0, RZ ;  /* 0x000000000e027210 */ /* 0x000fda0007f1e0ff */
[----:B------:R-:W-:Y:S05]  /*18f20*/  WARPSYNC.COLLECTIVE R15, `(.L_x_15040) ;  /* 0x000000000f087348 */ /* 0x000fea0003c00000 */
[----:B------:R0:W1:Y:S02]  /*18f30*/  SHFL.IDX P6, R14, R13, R12, R11 ;  /* 0x0000000c0d0e7389 */ /* 0x00006400000c000b */
[----:B01----:R-:W-:Y:S01]  /*18f40*/  ENDCOLLECTIVE ;  /* 0x000000000000791b */ /* 0x003fe20003800000 */
.L_x_15040:
        /* <DEDUP_REMOVED lines=13> */
.L_x_15041:
[----:B------:R-:W-:Y:S02]  /*19020*/  IMAD.MOV.U32 R13, RZ, RZ, R22 ;  /* 0x000000ffff0d7224 */ /* 0x000fe400078e0016 */
[----:B------:R-:W-:Y:S01]  /*19030*/  IMAD.MOV.U32 R12, RZ, RZ, 0x5 ;  /* 0x00000005ff0c7424 */ /* 0x000fe200078e00ff */
[----:B------:R-:W-:-:S13]  /*19040*/  IADD3 R2, P0, R14, R0, RZ ;  /* 0x000000000e027210 */ /* 0x000fda0007f1e0ff */
[----:B------:R-:W-:Y:S05]  /*19050*/  WARPSYNC.COLLECTIVE R15, `(.L_x_15042) ;  /* 0x000000000f087348 */ /* 0x000fea0003c00000 */
[----:B------:R0:W1:Y:S02]  /*19060*/  SHFL.IDX P6, R14, R13, R12, R11 ;  /* 0x0000000c0d0e7389 */ /* 0x00006400000c000b */
[----:B01----:R-:W-:Y:S01]  /*19070*/  ENDCOLLECTIVE ;  /* 0x000000000000791b */ /* 0x003fe20003800000 */
.L_x_15042:
        /* <DEDUP_REMOVED lines=13> */
.L_x_15043:
[----:B------:R-:W-:Y:S05]  /*19150*/  BRA `(.L_x_15044) ;  /* 0xffffffac00d07947 */ /* 0x000fea000383ffff */
.L_x_14919:
        /* <DEDUP_REMOVED lines=8> */
.L_x_15046:
[----:B------:R-:W-:Y:S05]  /*191e0*/  BSYNC B0 ;  /* 0x0000000000007941 */ /* 0x000fea0003800000 */
.L_x_15045:
        /* <DEDUP_REMOVED lines=9> */
.L_x_15047:
        /* <DEDUP_REMOVED lines=24> */
.L_x_15048:
[----:B------:R-:W-:Y:S01]  /*19400*/  IMAD.MOV.U32 R12, RZ, RZ, 0x2 ;  /* 0x00000002ff0c7424 */ /* 0x000fe200078e00ff */
[----:B------:R-:W-:-:S05]  /*19410*/  SEL R14, R14, RZ, P1 ;  /* 0x000000ff0e0e7207 */ /* 0x000fca0000800000 */
[----:B------:R-:W-:-:S04]  /*19420*/  IMAD.IADD R5, R13, 0x1, R14 ;  /* 0x000000010d057824 */ /* 0x000fc800078e020e */
[----:B------:R-:W-:-:S07]  /*19430*/  IMAD.MOV.U32 R13, RZ, RZ, R5 ;  /* 0x000000ffff0d7224 */ /* 0x000fce00078e0005 */
[----:B------:R-:W-:Y:S05]  /*19440*/  WARPSYNC.COLLECTIVE R15, `(.L_x_15049) ;  /* 0x000000000f087348 */ /* 0x000fea0003c00000 */
[----:B------:R0:W1:Y:S02]  /*19450*/  SHFL.UP P6, R14, R13, R12, R11 ;  /* 0x0400000c0d0e7389 */ /* 0x00006400000c000b */
[----:B01----:R-:W-:Y:S01]  /*19460*/  ENDCOLLECTIVE ;  /* 0x000000000000791b */ /* 0x003fe20003800000 */
.L_x_15049:
[----:B------:R-:W-:Y:S01]  /*19470*/  IMAD.MOV.U32 R12, RZ, RZ, 0x4 ;  /* 0x00000004ff0c7424 */ /* 0x000fe200078e00ff */
[----:B------:R-:W-:-:S05]  /*19480*/  SEL R2, R14, RZ, P2 ;  /* 0x000000ff0e027207 */ /* 0x000fca0001000000 */
[----:B------:R-:W-:-:S04]  /*19490*/  IMAD.IADD R2, R5, 0x1, R2 ;  /* 0x0000000105027824 */ /* 0x000fc800078e0202 */
[----:B------:R-:W-:-:S07]  /*194a0*/  IMAD.MOV.U32 R13, RZ, RZ, R2 ;  /* 0x000000ffff0d7224 */ /* 0x000fce00078e0002 */
[----:B------:R-:W-:Y:S05]  /*194b0*/  WARPSYNC.COLLECTIVE R15, `(.L_x_15050) ;  /* 0x000000000f087348 */ /* 0x000fea0003c00000 */
[----:B------:R0:W1:Y:S02]  /*194c0*/  SHFL.UP P6, R14, R13, R12, R11 ;  /* 0x0400000c0d0e7389 */ /* 0x00006400000c000b */
[----:B01----:R-:W-:Y:S01]  /*194d0*/  ENDCOLLECTIVE ;  /* 0x000000000000791b */ /* 0x003fe20003800000 */
.L_x_15050:
[----:B------:R-:W-:Y:S01]  /*194e0*/  IMAD.MOV.U32 R12, RZ, RZ, 0x8 ;  /* 0x00000008ff0c7424 */ /* 0x000fe200078e00ff */
[----:B------:R-:W-:-:S05]  /*194f0*/  SEL R3, R14, RZ, P3 ;  /* 0x000000ff0e037207 */ /* 0x000fca0001800000 */
[----:B------:R-:W-:-:S04]  /*19500*/  IMAD.IADD R3, R2, 0x1, R3 ;  /* 0x0000000102037824 */ /* 0x000fc800078e0203 */
[----:B------:R-:W-:-:S07]  /*19510*/  IMAD.MOV.U32 R13, RZ, RZ, R3 ;  /* 0x000000ffff0d7224 */ /* 0x000fce00078e0003 */
[----:B------:R-:W-:Y:S05]  /*19520*/  WARPSYNC.COLLECTIVE R15, `(.L_x_15051) ;  /* 0x000000000f087348 */ /* 0x000fea0003c00000 */
[----:B------:R0:W1:Y:S02]  /*19530*/  SHFL.UP P6, R14, R13, R12, R11 ;  /* 0x0400000c0d0e7389 */ /* 0x00006400000c000b */
[----:B01----:R-:W-:Y:S01]  /*19540*/  ENDCOLLECTIVE ;  /* 0x000000000000791b */ /* 0x003fe20003800000 */
.L_x_15051:
[----:B------:R-:W-:Y:S01]  /*19550*/  IMAD.MOV.U32 R12, RZ, RZ, 0x10 ;  /* 0x00000010ff0c7424 */ /* 0x000fe200078e00ff */
[----:B------:R-:W-:-:S05]  /*19560*/  SEL R14, R14, RZ, P4 ;  /* 0x000000ff0e0e7207 */ /* 0x000fca0002000000 */
[----:B------:R-:W-:-:S04]  /*19570*/  IMAD.IADD R5, R3, 0x1, R14 ;  /* 0x0000000103057824 */ /* 0x000fc800078e020e */
[----:B------:R-:W-:-:S07]  /*19580*/  IMAD.MOV.U32 R13, RZ, RZ, R5 ;  /* 0x000000ffff0d7224 */ /* 0x000fce00078e0005 */
[----:B------:R-:W-:Y:S05]  /*19590*/  WARPSYNC.COLLECTIVE R15, `(.L_x_15052) ;  /* 0x000000000f087348 */ /* 0x000fea0003c00000 */
[----:B------:R0:W1:Y:S02]  /*195a0*/  SHFL.UP P6, R14, R13, R12, R11 ;  /* 0x0400000c0d0e7389 */ /* 0x00006400000c000b */
[----:B01----:R-:W-:Y:S01]  /*195b0*/  ENDCOLLECTIVE ;  /* 0x000000000000791b */ /* 0x003fe20003800000 */
.L_x_15052:
        /* <DEDUP_REMOVED lines=8> */
.L_x_15053:
[----:B------:R-:W-:Y:S05]  /*19640*/  BRA `(.L_x_15054) ;  /* 0xffffffb0002c7947 */ /* 0x000fea000383ffff */
.L_x_14922:
[----:B------:R-:W-:Y:S01]  /*19650*/  BSSY B0, `(.L_x_15055) ;  /* 0x0000007000007945 */ /* 0x000fe20003800000 */
[----:B------:R-:W-:Y:S02]  /*19660*/  IMAD.MOV.U32 R12, RZ, RZ, 0x1 ;  /* 0x00000001ff0c7424 */ /* 0x000fe400078e00ff */
[----:B------:R-:W-:Y:S02]  /*19670*/  IMAD.MOV.U32 R11, RZ, RZ, RZ ;  /* 0x000000ffff0b7224 */ /* 0x000fe400078e00ff */
[----:B------:R-:W-:-:S07]  /*19680*/  IMAD.MOV.U32 R15, RZ, RZ, -0x1 ;  /* 0xffffffffff0f7424 */ /* 0x000fce00078e00ff */
[----:B-12---:R-:W-:Y:S05]  /*19690*/  WARPSYNC.COLLECTIVE R15, `(.L_x_15056) ;  /* 0x000000000f087348 */ /* 0x006fea0003c00000 */
[----:B------:R0:W3:Y:S02]  /*196a0*/  SHFL.UP P6, R14, R13, R12, R11 ;  /* 0x0400000c0d0e7389 */ /* 0x0000e400000c000b */
[----:B0123--:R-:W-:Y:S01]  /*196b0*/  ENDCOLLECTIVE ;  /* 0x000000000000791b */ /* 0x00ffe20003800000 */
.L_x_15056:
[----:B------:R-:W-:Y:S05]  /*196c0*/  BSYNC B0 ;  /* 0x0000000000007941 */ /* 0x000fea0003800000 */
.L_x_15055:
        /* <DEDUP_REMOVED lines=8> */
.L_x_15057:
[----:B------:R-:W-:Y:S01]  /*19750*/  IMAD.MOV.U32 R12, RZ, RZ, 0x4 ;  /* 0x00000004ff0c7424 */ /* 0x000fe200078e00ff */
[----:B------:R-:W-:-:S05]  /*19760*/  SEL R2, R14, RZ, P2 ;  /* 0x000000ff0e027207 */ /* 0x000fca0001000000 */
[----:B------:R-:W-:-:S04]  /*19770*/  IMAD.IADD R2, R13, 0x1, R2 ;  /* 0x000000010d027824 */ /* 0x000fc800078e0202 */
[----:B------:R-:W-:-:S07]  /*19780*/  IMAD.MOV.U32 R13, RZ, RZ, R2 ;  /* 0x000000ffff0d7224 */ /* 0x000fce00078e0002 */
[----:B------:R-:W-:Y:S05]  /*19790*/  WARPSYNC.COLLECTIVE R15, `(.L_x_15058) ;  /* 0x000000000f087348 */ /* 0x000fea0003c00000 */
[----:B------:R0:W1:Y:S02]  /*197a0*/  SHFL.UP P6, R14, R13, R12, R11 ;  /* 0x0400000c0d0e7389 */ /* 0x00006400000c000b */
[----:B01----:R-:W-:Y:S01]  /*197b0*/  ENDCOLLECTIVE ;  /* 0x000000000000791b */ /* 0x003fe20003800000 */
.L_x_15058:
[----:B------:R-:W-:Y:S01]  /*197c0*/  IMAD.MOV.U32 R12, RZ, RZ, 0x8 ;  /* 0x00000008ff0c7424 */ /* 0x000fe200078e00ff */
[----:B------:R-:W-:-:S05]  /*197d0*/  SEL R3, R14, RZ, P3 ;  /* 0x000000ff0e037207 */ /* 0x000fca0001800000 */
[----:B------:R-:W-:-:S04]  /*197e0*/  IMAD.IADD R3, R2, 0x1, R3 ;  /* 0x0000000102037824 */ /* 0x000fc800078e0203 */
[----:B------:R-:W-:-:S07]  /*197f0*/  IMAD.MOV.U32 R13, RZ, RZ, R3 ;  /* 0x000000ffff0d7224 */ /* 0x000fce00078e0003 */
[----:B------:R-:W-:Y:S05]  /*19800*/  WARPSYNC.COLLECTIVE R15, `(.L_x_15059) ;  /* 0x000000000f087348 */ /* 0x000fea0003c00000 */
[----:B------:R0:W1:Y:S02]  /*19810*/  SHFL.UP P6, R14, R13, R12, R11 ;  /* 0x0400000c0d0e7389 */ /* 0x00006400000c000b */
[----:B01----:R-:W-:Y:S01]  /*19820*/  ENDCOLLECTIVE ;  /* 0x000000000000791b */ /* 0x003fe20003800000 */
.L_x_15059:
[----:B------:R-:W-:Y:S01]  /*19830*/  IMAD.MOV.U32 R12, RZ, RZ, 0x10 ;  /* 0x00000010ff0c7424 */ /* 0x000fe200078e00ff */
[----:B------:R-:W-:-:S05]  /*19840*/  SEL R14, R14, RZ, P4 ;  /* 0x000000ff0e0e7207 */ /* 0x000fca0002000000 */
[----:B------:R-:W-:-:S04]  /*19850*/  IMAD.IADD R5, R3, 0x1, R14 ;  /* 0x0000000103057824 */ /* 0x000fc800078e020e */
[----:B------:R-:W-:-:S07]  /*19860*/  IMAD.MOV.U32 R13, RZ, RZ, R5 ;  /* 0x000000ffff0d7224 */ /* 0x000fce00078e0005 */
[----:B------:R-:W-:Y:S05]  /*19870*/  WARPSYNC.COLLECTIVE R15, `(.L_x_15060) ;  /* 0x000000000f087348 */ /* 0x000fea0003c00000 */
[----:B------:R0:W1:Y:S02]  /*19880*/  SHFL.UP P6, R14, R13, R12, R11 ;  /* 0x0400000c0d0e7389 */ /* 0x00006400000c000b */
[----:B01----:R-:W-:Y:S01]  /*19890*/  ENDCOLLECTIVE ;  /* 0x000000000000791b */ /* 0x003fe20003800000 */
.L_x_15060:
        /* <DEDUP_REMOVED lines=8> */
.L_x_15061:
[----:B------:R-:W-:Y:S05]  /*19920*/  BRA `(.L_x_15062) ;  /* 0xffffffb000187947 */ /* 0x000fea000383ffff */
.L_x_14924:
[----:B------:R-:W-:Y:S01]  /*19930*/  BSSY B0, `(.L_x_15063) ;  /* 0x0000006000007945 */ /* 0x000fe20003800000 */
[----:B------:R-:W-:Y:S01]  /*19940*/  PLOP3.LUT P6, PT, P6, PT, PT, 0x8, 0x0 ;  /* 0x000000000000781c */ /* 0x000fe200037ce170 */
[----:B------:R-:W-:-:S12]  /*19950*/  IMAD.MOV.U32 R15, RZ, RZ, -0x1 ;  /* 0xffffffffff0f7424 */ /* 0x000fd800078e00ff */
[----:B012---:R-:W-:Y:S05]  /*19960*/  WARPSYNC.COLLECTIVE R15, `(.L_x_15064) ;  /* 0x000000000f087348 */ /* 0x007fea0003c00000 */
[----:B------:R-:W-:Y:S01]  /*19970*/  VOTE.ANY R14, PT, P6 ;  /* 0x00000000000e7806 */ /* 0x000fe200030e0100 */
[----:B012---:R-:W-:Y:S06]  /*19980*/  ENDCOLLECTIVE ;  /* 0x000000000000791b */ /* 0x007fec0003800000 */
.L_x_15064:
[----:B------:R-:W-:Y:S05]  /*19990*/  BSYNC B0 ;  /* 0x0000000000007941 */ /* 0x000fea0003800000 */
.L_x_15063:
        /* <DEDUP_REMOVED lines=8> */
.L_x_15065:
[----:B------:R-:W-:Y:S02]  /*19a20*/  IMAD.IADD R27, R12, 0x1, R27 ;  /* 0x000000010c1b7824 */ /* 0x000fe400078e021b */
[----:B------:R-:W-:Y:S02]  /*19a30*/  IMAD.MOV.U32 R13, RZ, RZ, R4 ;  /* 0x000000ffff0d7224 */ /* 0x000fe400078e0004 */
[----:B------:R-:W-:-:S07]  /*19a40*/  IMAD.MOV.U32 R25, RZ, RZ, R14 ;  /* 0x000000ffff197224 */ /* 0x000fce00078e000e */
[----:B------:R-:W-:Y:S05]  /*19a50*/  WARPSYNC.COLLECTIVE R15, `(.L_x_15066) ;  /* 0x000000000f087348 */ /* 0x000fea0003c00000 */
[----:B------:R0:W1:Y:S02]  /*19a60*/  SHFL.IDX P6, R14, R13, R12, R11 ;  /* 0x0000000c0d0e7389 */ /* 0x00006400000c000b */
[----:B01----:R-:W-:Y:S01]  /*19a70*/  ENDCOLLECTIVE ;  /* 0x000000000000791b */ /* 0x003fe20003800000 */
.L_x_15066:
[----:B------:R-:W-:Y:S01]  /*19a80*/  IMAD.MOV.U32 R4, RZ, RZ, R14 ;  /* 0x000000ffff047224 */ /* 0x000fe200078e000e */
[----:B------:R-:W-:Y:S06]  /*19a90*/  BRA `(.L_x_15067) ;  /* 0xffffffac00fc7947 */ /* 0x000fec000383ffff */
.L_x_14926:
[----:B------:R-:W-:Y:S01]  /*19aa0*/  BSSY B0, `(.L_x_15068) ;  /* 0x0000007000007945 */ /* 0x000fe20003800000 */
[----:B------:R-:W-:Y:S02]  /*19ab0*/  IMAD.MOV.U32 R13, RZ, RZ, R2 ;  /* 0x000000ffff0d7224 */ /* 0x000fe400078e0002 */
[----:B------:R-:W-:Y:S02]  /*19ac0*/  IMAD.MOV.U32 R11, RZ, RZ, 0x1f ;  /* 0x0000001fff0b7424 */ /* 0x000fe400078e00ff */
[----:B------:R-:W-:-:S07]  /*19ad0*/  IMAD.MOV.U32 R15, RZ, RZ, -0x1 ;  /* 0xffffffffff0f7424 */ /* 0x000fce00078e00ff */
[----:B012-4-:R-:W-:Y:S05]  /*19ae0*/  WARPSYNC.COLLECTIVE R15, `(.L_x_15069) ;  /* 0x000000000f087348 */ /* 0x017fea0003c00000 */
[----:B------:R3:W0:Y:S02]  /*19af0*/  SHFL.IDX P6, R14, R13, R12, R11 ;  /* 0x0000000c0d0e7389 */ /* 0x00062400000c000b */
[----:B01234-:R-:W-:Y:S01]  /*19b00*/  ENDCOLLECTIVE ;  /* 0x000000000000791b */ /* 0x01ffe20003800000 */
.L_x_15069:
[----:B------:R-:W-:Y:S05]  /*19b10*/  BSYNC B0 ;  /* 0x0000000000007941 */ /* 0x000fea0003800000 */
.L_x_15068:
[----:B------:R-:W-:Y:S01]  /*19b20*/  IMAD.MOV.U32 R6, RZ, RZ, R14 ;  /* 0x000000ffff067224 */ /* 0x000fe200078e000e */
[----:B------:R-:W-:Y:S06]  /*19b30*/  BRA `(.L_x_14925) ;  /* 0xffffffac00ec7947 */ /* 0x000fec000383ffff */
.L_x_14932:
[----:B-1----:R1:W3:Y:S02]  /*19b40*/  SYNCS.PHASECHK.TRANS64.TRYWAIT P0, [R7+URZ+0x32420], R0 ;  /* 0x03242000070075a7 */ /* 0x0022e4000800017f */
[----:B---3--:R-:W-:Y:S05]  /*19b50*/  @!P0 NANOSLEEP.SYNCS 0x989680 ;  /* 0x009896800000895d */ /* 0x008fea0003900000 */
[----:B------:R-:W3:Y:S02]  /*19b60*/  @!P0 SYNCS.PHASECHK.TRANS64 P0, [R7+URZ+0x32420], R0 ;  /* 0x03242000070085a7 */ /* 0x000ee4000800007f */
[----:B---3--:R-:W-:Y:S05]  /*19b70*/  @!P0 BRA `(.L_x_14932) ;  /* 0xfffffffc00f08947 */ /* 0x008fea000383ffff */
[----:B------:R-:W-:Y:S05]  /*19b80*/  BRA `(.L_x_15070) ;  /* 0xffffffb800447947 */ /* 0x000fea000383ffff */
.L_x_14933:
        /* <DEDUP_REMOVED lines=11> */
.L_x_15072:
[----:B------:R-:W-:Y:S05]  /*19c40*/  BSYNC B0 ;  /* 0x0000000000007941 */ /* 0x000fea0003800000 */
.L_x_15071:
[----:B------:R-:W-:Y:S05]  /*19c50*/  BRA `(.L_x_15073) ;  /* 0xffffffb8002c7947 */ /* 0x000fea000383ffff */
.L_x_14936:
[----:B------:R-:W-:Y:S01]  /*19c60*/  BSSY B1, `(.L_x_15074) ;  /* 0x0000006000017945 */ /* 0x000fe20003800000 */
[----:B------:R-:W-:-:S07]  /*19c70*/  IMAD.MOV.U32 R15, RZ, RZ, -0x1 ;  /* 0xffffffffff0f7424 */ /* 0x000fce00078e00ff */
[----:B012-4-:R-:W-:Y:S05]  /*19c80*/  WARPSYNC.COLLECTIVE R15, `(.L_x_15075) ;  /* 0x000000000f0c7348 */ /* 0x017fea0003c00000 */
[----:B------:R-:W-:Y:S02]  /*19c90*/  ELECT P6, UR62, PT ;  /* 0x00000000003e782f */ /* 0x000fe400038c0000 */
[----:B------:R-:W-:Y:S01]  /*19ca0*/  MOV R14, UR62 ;  /* 0x0000003e000e7c02 */ /* 0x000fe20008000f00 */
[----:B012-4-:R-:W-:Y:S10]  /*19cb0*/  ENDCOLLECTIVE ;  /* 0x000000000000791b */ /* 0x017ff40003800000 */
.L_x_15075:
[----:B------:R-:W-:Y:S05]  /*19cc0*/  BSYNC B1 ;  /* 0x0000000000017941 */ /* 0x000fea0003800000 */
.L_x_15074:
[----:B------:R-:W-:Y:S05]  /*19cd0*/  BRA `(.L_x_15076) ;  /* 0xffffffb800247947 */ /* 0x000fea000383ffff */
.L_x_14938:
[----:B-1----:R1:W3:Y:S02]  /*19ce0*/  SYNCS.PHASECHK.TRANS64.TRYWAIT P1, [R5+URZ+0x32440], R0 ;  /* 0x03244000050075a7 */ /* 0x0022e4000802017f */
[----:B---3--:R-:W-:Y:S05]  /*19cf0*/  @!P1 NANOSLEEP.SYNCS 0x989680 ;  /* 0x009896800000995d */ /* 0x008fea0003900000 */
[----:B------:R-:W3:Y:S02]  /*19d00*/  @!P1 SYNCS.PHASECHK.TRANS64 P1, [R5+URZ+0x32440], R0 ;  /* 0x03244000050095a7 */ /* 0x000ee4000802007f */
[----:B---3--:R-:W-:Y:S05]  /*19d10*/  @!P1 BRA `(.L_x_14938) ;  /* 0xfffffffc00f09947 */ /* 0x008fea000383ffff */
[----:B------:R-:W-:Y:S05]  /*19d20*/  BRA `(.L_x_15077) ;  /* 0xffffffb8004c7947 */ /* 0x000fea000383ffff */
.L_x_14940:
[----:B---3--:R3:W0:Y:S02]  /*19d30*/  SYNCS.PHASECHK.TRANS64.TRYWAIT P1, [R3+URZ+0x32440], R2 ;  /* 0x03244002030075a7 */ /* 0x008624000802017f */
[----:B0-----:R-:W-:Y:S05]  /*19d40*/  @!P1 NANOSLEEP.SYNCS 0x989680 ;  /* 0x009896800000995d */ /* 0x001fea0003900000 */
[----:B------:R-:W0:Y:S02]  /*19d50*/  @!P1 SYNCS.PHASECHK.TRANS64 P1, [R3+URZ+0x32440], R2 ;  /* 0x03244002030095a7 */ /* 0x000e24000802007f */
[----:B0-----:R-:W-:Y:S05]  /*19d60*/  @!P1 BRA `(.L_x_14940) ;  /* 0xfffffffc00f09947 */ /* 0x001fea000383ffff */
[----:B------:R-:W-:Y:S05]  /*19d70*/  BRA `(.L_x_15078) ;  /* 0xffffffb800587947 */ /* 0x000fea000383ffff */
.L_x_14942:
[----:B------:R0:W0:Y:S02]  /*19d80*/  SYNCS.PHASECHK.TRANS64.TRYWAIT P1, [R5+URZ+0x32460], R0 ;  /* 0x03246000050075a7 */ /* 0x000024000802017f */
[----:B0-----:R-:W-:Y:S05]  /*19d90*/  @!P1 NANOSLEEP.SYNCS 0x989680 ;  /* 0x009896800000995d */ /* 0x001fea0003900000 */
[----:B------:R-:W0:Y:S02]  /*19da0*/  @!P1 SYNCS.PHASECHK.TRANS64 P1, [R5+URZ+0x32460], R0 ;  /* 0x03246000050095a7 */ /* 0x000e24000802007f */
[----:B0-----:R-:W-:Y:S05]  /*19db0*/  @!P1 BRA `(.L_x_14942) ;  /* 0xfffffffc00f09947 */ /* 0x001fea000383ffff */
[----:B------:R-:W-:Y:S05]  /*19dc0*/  BRA `(.L_x_15079) ;  /* 0xffffffb800547947 */ /* 0x000fea000383ffff */
.L_x_15080:
        /* <DEDUP_REMOVED lines=11> */
.L_x_15681:


//--------------------- .text._ZN7cutlass13device_kernelIN5flash11enable_sm90INS1_16FlashAttnFwdSm90INS1_25CollectiveMainloopFwdSm90ILi2EN4cute5tupleIJNS5_1CILi1EEES8_S8_EEENS6_IJNS7_ILi128EEENS7_ILi96EEENS7_ILi64EEEEEELi256ENS_10bfloat16_tEfNS_4arch4Sm90ELb1ELb0ELb0ELb1ELb1ELb1ELb1ELb1ELb0ELb1ELb1ELb0EEENS1_21CollectiveEpilogueFwdINS6_IJSA_NS7_ILi256EEESB_EEES9_SE_SG_Li256ELb1ELb1ELb1ELb0EEENS1_36VarlenDynamicPersistentTileSchedulerILi128ELi96ELi256ELi128ELb1ELb1ELb1ELb1ELb1ELb1EEEEEEEEEvNT_6ParamsE --------------------------
	.section	.text._ZN7cutlass13device_kernelIN5flash11enable_sm90INS1_16FlashAttnFwdSm90INS1_25CollectiveMainloopFwdSm90ILi2EN4cute5tupleIJNS5_1CILi1EEES8_S8_EEENS6_IJNS7_ILi128EEENS7_ILi96EEENS7_ILi64EEEEEELi256ENS_10bfloat16_tEfNS_4arch4Sm90ELb1ELb0ELb0ELb1ELb1ELb1ELb1ELb1ELb0ELb1ELb1ELb0EEENS1_21CollectiveEpilogueFwdINS6_IJSA_NS7_ILi256EEESB_EEES9_SE_SG_Li256ELb1ELb1ELb1ELb0EEENS1_36VarlenDynamicPersistentTileSchedulerILi128ELi96ELi256ELi128ELb1ELb1ELb1ELb1ELb1ELb1EEEEEEEEEvNT_6ParamsE,"ax",@progbits
	.align	128
.text._ZN7cutlass13device_kernelIN5flash11enable_sm90INS1_16FlashAttnFwdSm90INS1_25CollectiveMainloopFwdSm90ILi2EN4cute5tupleIJNS5_1CILi1EEES8_S8_EEENS6_IJNS7_ILi128EEENS7_ILi96EEENS7_ILi64EEEEEELi256ENS_10bfloat16_tEfNS_4arch4Sm90ELb1ELb0ELb0ELb1ELb1ELb1ELb1ELb1ELb0ELb1ELb1ELb0EEENS1_21CollectiveEpilogueFwdINS6_IJSA_NS7_ILi256EEESB_EEES9_SE_SG_Li256ELb1ELb1ELb1ELb0EEENS1_36VarlenDynamicPersistentTileSchedulerILi128ELi96ELi256ELi128ELb1ELb1ELb1ELb1ELb1ELb1EEEEEEEEEvNT_6ParamsE:
        .type           _ZN7cutlass13device_kernelIN5flash11enable_sm90INS1_16FlashAttnFwdSm90INS1_25CollectiveMainloopFwdSm90ILi2EN4cute5tupleIJNS5_1CILi1EEES8_S8_EEENS6_IJNS7_ILi128EEENS7_ILi96EEENS7_ILi64EEEEEELi256ENS_10bfloat16_tEfNS_4arch4Sm90ELb1ELb0ELb0ELb1ELb1ELb1ELb1ELb1ELb0ELb1ELb1ELb0EEENS1_21CollectiveEpilogueFwdINS6_IJSA_NS7_ILi256EEESB_EEES9_SE_SG_Li256ELb1ELb1ELb1ELb0EEENS1_36VarlenDynamicPersistentTileSchedulerILi128ELi96ELi256ELi128ELb1ELb1ELb1ELb1ELb1ELb1EEEEEEEEEvNT_6ParamsE,@function
        .size           _ZN7cutlass13device_kernelIN5flash11enable_sm90INS1_16FlashAttnFwdSm90INS1_25CollectiveMainloopFwdSm90ILi2EN4cute5tupleIJNS5_1CILi1EEES8_S8_EEENS6_IJNS7_ILi128EEENS7_ILi96EEENS7_ILi64EEEEEELi256ENS_10bfloat16_tEfNS_4arch4Sm90ELb1ELb0ELb0ELb1ELb1ELb1ELb1ELb1ELb0ELb1ELb1ELb0EEENS1_21CollectiveEpilogueFwdINS6_IJSA_NS7_ILi256EEESB_EEES9_SE_SG_Li256ELb1ELb1ELb1ELb0EEENS1_36VarlenDynamicPersistentTileSchedulerILi128ELi96ELi256ELi128ELb1ELb1ELb1ELb1ELb1ELb1EEEEEEEEEvNT_6ParamsE,(.L_x_15682 - _ZN7cutlass13device_kernelIN5flash11enable_sm90INS1_16FlashAttnFwdSm90INS1_25CollectiveMainloopFwdSm90ILi2EN4cute5tupleIJNS5_1CILi1EEES8_S8_EEENS6_IJNS7_ILi128EEENS7_ILi96EEENS7_ILi64EEEEEELi256ENS_10bfloat16_tEfNS_4arch4Sm90ELb1ELb0ELb0ELb1ELb1ELb1ELb1ELb1ELb0ELb1ELb1ELb0EEENS1_21CollectiveEpilogueFwdINS6_IJSA_NS7_ILi256EEESB_EEES9_SE_SG_Li256ELb1ELb1ELb1ELb0EEENS1_36VarlenDynamicPersistentTileSchedulerILi128ELi96ELi256ELi128ELb1ELb1ELb1ELb1ELb1ELb1EEEEEEEEEvNT_6ParamsE)
        .other          _ZN7cutlass13device_kernelIN5flash11enable_sm90INS1_16FlashAttnFwdSm90INS1_25CollectiveMainloopFwdSm90ILi2EN4cute5tupleIJNS5_1CILi1EEES8_S8_EEENS6_IJNS7_ILi128EEENS7_ILi96EEENS7_ILi64EEEEEELi256ENS_10bfloat16_tEfNS_4arch4Sm90ELb1ELb0ELb0ELb1ELb1ELb1ELb1ELb1ELb0ELb1ELb1ELb0EEENS1_21CollectiveEpilogueFwdINS6_IJSA_NS7_ILi256EEESB_EEES9_SE_SG_Li256ELb1ELb1ELb1ELb0EEENS1_36VarlenDynamicPersistentTileSchedulerILi128ELi96ELi256ELi128ELb1ELb1ELb1ELb1ELb1ELb1EEEEEEEEEvNT_6ParamsE,@"STO_CUDA_ENTRY STV_DEFAULT"
_ZN7cutlass13device_kernelIN5flash11enable_sm90INS1_16FlashAttnFwdSm90INS1_25CollectiveMainloopFwdSm90ILi2EN4cute5tupleIJNS5_1CILi1EEES8_S8_EEENS6_IJNS7_ILi128EEENS7_ILi96EEENS7_ILi64EEEEEELi256ENS_10bfloat16_tEfNS_4arch4Sm90ELb1ELb0ELb0ELb1ELb1ELb1ELb1ELb1ELb0ELb1ELb1ELb0EEENS1_21CollectiveEpilogueFwdINS6_IJSA_NS7_ILi256EEESB_EEES9_SE_SG_Li256ELb1ELb1ELb1ELb0EEENS1_36VarlenDynamicPersistentTileSchedulerILi128ELi96ELi256ELi128ELb1ELb1ELb1ELb1ELb1ELb1EEEEEEEEEvNT_6ParamsE:
        /* <DEDUP_REMOVED lines=18> */
.L_x_15082:
[----:B------:R-:W-:Y:S05]  /*0120*/  BSYNC B0 ;  /* 0x0000000000007941 */ /* 0x000fea0003800000 */
.L_x_15081:
        /* <DEDUP_REMOVED lines=43> */
.L_x_15083:
        /* <DEDUP_REMOVED lines=22> */
.L_x_15084:
        /* <DEDUP_REMOVED lines=18> */
.L_x_15085:
        /* <DEDUP_REMOVED lines=22> */
.L_x_15086:
        /* <DEDUP_REMOVED lines=22> */
.L_x_15087:
        /* <DEDUP_REMOVED lines=8> */
.L_x_15090:
        /* <DEDUP_REMOVED lines=48> */
[CC--:B------:R-:W-:Y:S02]  /*0ca0*/  LEA.HI R2, R3.reuse, R0.reuse, RZ, 0x5 ;  /* 0x0000000003027211 */ /* 0x0c0fe400078f28ff */
[----:B------:R-:W-:Y:S01]  /*0cb0*/  LEA.HI R3, R3, R0, RZ, 0x3 ;  /* 0x0000000003037211 */ /* 0x000fe200078f18ff */
[----:B------:R-:W-:Y:S01]  /*0cc0*/  IMAD.IADD R12, R11, 0x1, -R12 ;  /* 0x000000010b0c7824 */ /* 0x000fe200078e0a0c */
[----:B------:R-:W-:Y:S02]  /*0cd0*/  SHF.R.S32.HI R9, RZ, 0x5, R9 ;  /* 0x00000005ff097819 */ /* 0x000fe40000011409 */
[----:B------:R-:W-:-:S02]  /*0ce0*/  LOP3.LUT R5, R4, 0x3fffff0, RZ, 0xc0, !PT ;  /* 0x03fffff004057812 */ /* 0x000fc400078ec0ff */
[----:B------:R-:W-:Y:S01]  /*0cf0*/  LOP3.LUT R7, R3, 0xfffffff8, RZ, 0xc0, !PT ;  /* 0xfffffff803077812 */ /* 0x000fe200078ec0ff */
[----:B------:R-:W-:Y:S01]  /*0d00*/  IMAD R9, R9, 0x10, R12 ;  /* 0x0000001009097824 */ /* 0x000fe200078e020c */
[----:B------:R-:W-:Y:S01]  /*0d10*/  LOP3.LUT R3, R206, 0xfffffffc, RZ, 0xc0, !PT ;  /* 0xfffffffcce037812 */ /* 0x000fe200078ec0ff */
[----:B------:R-:W-:Y:S01]  /*0d20*/  IMAD.IADD R5, R0, 0x1, -R5 ;  /* 0x0000000100057824 */ /* 0x000fe200078e0a05 */
[----:B------:R-:W-:Y:S01]  /*0d30*/  SHF.R.S32.HI R16, RZ, 0x5, R2 ;  /* 0x00000005ff107819 */ /* 0x000fe20000011402 */
[----:B------:R-:W-:Y:S01]  /*0d40*/  IMAD R8, R8, 0x40, R9 ;  /* 0x0000004008087824 */ /* 0x000fe200078e0209 */
[----:B------:R-:W-:Y:S01]  /*0d50*/  SHF.R.S32.HI R206, RZ, 0x2, R206 ;  /* 0x00000002ffce7819 */ /* 0x000fe200000114ce */
[----:B------:R-:W-:Y:S01]  /*0d60*/  IMAD.IADD R3, R0, 0x1, -R3 ;  /* 0x0000000100037824 */ /* 0x000fe200078e0a03 */
[----:B------:R-:W-:Y:S01]  /*0d70*/  LOP3.LUT R10, R10, 0x7ffffffc, RZ, 0xc0, !PT ;  /* 0x7ffffffc0a0a7812 */ /* 0x000fe200078ec0ff */
[----:B------:R0:W-:Y:S01]  /*0d80*/  STL [R1+0x9c], R16 ;  /* 0x00009c1001007387 */ /* 0x0001e20000100800 */
[----:B------:R-:W-:-:S02]  /*0d90*/  IMAD R5, R16, 0x10, R5 ;  /* 0x0000001010057824 */ /* 0x000fc400078e0205 */
[----:B------:R-:W-:Y:S01]  /*0da0*/  VIADD R9, R206, 0x40 ;  /* 0x00000040ce097836 */ /* 0x000fe20000000000 */
[----:B------:R-:W-:Y:S01]  /*0db0*/  STL [R1+0x1c4], R8 ;  /* 0x0001c40801007387 */ /* 0x000fe20000100800 */
[----:B------:R-:W-:Y:S01]  /*0dc0*/  IMAD.IADD R212, R0, 0x1, -R7 ;  /* 0x0000000100d47824 */ /* 0x000fe200078e0a07 */
[----:B------:R-:W-:Y:S01]  /*0dd0*/  LEA.HI R0, R3, R3, RZ, 0x1 ;  /* 0x0000000303007211 */ /* 0x000fe200078f08ff */
[----:B------:R-:W-:Y:S01]  /*0de0*/  IMAD.MOV.U32 R7, RZ, RZ, R15 ;  /* 0x000000ffff077224 */ /* 0x000fe200078e000f */
[----:B------:R-:W-:Y:S01]  /*0df0*/  SHF.R.S32.HI R4, RZ, 0x1f, R9 ;  /* 0x0000001fff047819 */ /* 0x000fe20000011409 */
[----:B------:R-:W-:Y:S01]  /*0e00*/  IMAD.SHL.U32 R2, R9, 0x40, RZ ;  /* 0x0000004009027824 */ /* 0x000fe200078e00ff */
[----:B------:R-:W-:Y:S01]  /*0e10*/  LOP3.LUT R0, R0, 0x1ffffffe, RZ, 0xc0, !PT ;  /* 0x1ffffffe00007812 */ /* 0x000fe200078ec0ff */
[C---:B0-----:R-:W-:Y:S01]  /*0e20*/  IMAD.SHL.U32 R16, R3.reuse, 0x8, RZ ;  /* 0x0000000803107824 */ /* 0x041fe200078e00ff */
[----:B------:R-:W-:Y:S01]  /*0e30*/  LEA.HI R4, R4, R9, RZ, 0x3 ;  /* 0x0000000904047211 */ /* 0x000fe200078f18ff */
[----:B------:R-:W-:Y:S01]  /*0e40*/  STL [R1+0xb8], RZ ;  /* 0x0000b8ff01007387 */ /* 0x000fe20000100800 */
[----:B------:R-:W-:-:S02]  /*0e50*/  IMAD.SHL.U32 R204, R3, 0x4, RZ ;  /* 0x0000000403cc7824 */ /* 0x000fc400078e00ff */
        /* <DEDUP_REMOVED lines=9> */
[----:B------:R-:W-:Y:S01]  /*0ef0*/  VIADD R217, R16, 0xe0 ;  /* 0x000000e010d97836 */ /* 0x000fe20000000000 */
[----:B------:R0:W-:Y:S01]  /*0f00*/  STL [R1+0x90], R24 ;  /* 0x0000901801007387 */ /* 0x0001e20000100800 */
[----:B------:R-:W-:-:S02]  /*0f10*/  IMAD.SHL.U32 R4, R4, 0x40, RZ ;  /* 0x0000004004047824 */ /* 0x000fc400078e00ff */
[----:B------:R-:W-:Y:S01]  /*0f20*/  IMAD.IADD R0, R3, 0x1, -R0 ;  /* 0x0000000103007824 */ /* 0x000fe200078e0a00 */
[----:B------:R-:W-:Y:S01]  /*0f30*/  LOP3.LUT R3, R2, 0x1c0, RZ, 0xc0, !PT ;  /* 0x000001c002037812 */ /* 0x000fe200078ec0ff */
[----:B------:R1:W-:Y:S01]  /*0f40*/  STL [R1+0x8c], R21 ;  /* 0x00008c1501007387 */ /* 0x0003e20000100800 */
[----:B------:R-:W-:Y:S01]  /*0f50*/  IMAD.SHL.U32 R212, R212, 0x8, RZ ;  /* 0x00000008d4d47824 */ /* 0x000fe200078e00ff */
[----:B------:R-:W-:Y:S01]  /*0f60*/  LOP3.LUT R4, R4, 0xfffffe00, RZ, 0xc0, !PT ;  /* 0xfffffe0004047812 */ /* 0x000fe200078ec0ff */
[----:B------:R-:W-:Y:S01]  /*0f70*/  IMAD.IADD R10, R20, 0x1, -R10 ;  /* 0x00000001140a7824 */ /* 0x000fe200078e0a0a */
[----:B------:R2:W-:Y:S01]  /*0f80*/  STL [R1+0x88], R15 ;  /* 0x0000880f01007387 */ /* 0x0005e20000100800 */
[----:B0-----:R-:W-:Y:S01]  /*0f90*/  SHF.R.S32.HI R24, RZ, 0x1f, R213 ;  /* 0x0000001fff187819 */ /* 0x001fe200000114d5 */
[----:B------:R-:W-:Y:S01]  /*0fa0*/  IMAD R11, R5, 0x8, R6 ;  /* 0x00000008050b7824 */ /* 0x000fe200078e0206 */
[----:B------:R-:W-:Y:S01]  /*0fb0*/  SHF.R.U32.HI R12, RZ, 0x3, R3 ;  /* 0x00000003ff0c7819 */ /* 0x000fe20000011603 */
[----:B------:R-:W-:Y:S01]  /*0fc0*/  IMAD.SHL.U32 R45, R10, 0x2, RZ ;  /* 0x000000020a2d7824 */ /* 0x000fe200078e00ff */
[----:B------:R-:W-:Y:S01]  /*0fd0*/  LOP3.LUT R3, R3, 0x38, R16, 0xf8, !PT ;  /* 0x0000003803037812 */ /* 0x000fe200078ef810 */
[----:B------:R-:W-:Y:S01]  /*0fe0*/  STL [R1+0x84], R24 ;  /* 0x0000841801007387 */ /* 0x000fe20000100800 */
[----:B-1----:R-:W-:Y:S01]  /*0ff0*/  SHF.R.S32.HI R21, RZ, 0x1f, R218 ;  /* 0x0000001fff157819 */ /* 0x002fe200000114da */
[C---:B------:R-:W-:Y:S01]  /*1000*/  VIADD R44, R45.reuse, 0x8 ;  /* 0x000000082d2c7836 */ /* 0x040fe20000000000 */
[----:B------:R-:W-:Y:S01]  /*1010*/  SHF.R.S32.HI R9, RZ, 0x1f, R212 ;  /* 0x0000001fff097819 */ /* 0x000fe200000114d4 */
[----:B------:R-:W-:Y:S01]  /*1020*/  VIADD R9, R212, 0xc0 ;  /* 0x000000c0d4097836 */ /* 0x000fe20000000000 */
[----:B--2---:R-:W-:Y:S01]  /*1030*/  SHF.R.S32.HI R15, RZ, 0x1f, R217 ;  /* 0x0000001fff0f7819 */ /* 0x004fe200000114d9 */
[----:B------:R-:W-:Y:S01]  /*1040*/  STL [R1+0x80], R21 ;  /* 0x0000801501007387 */ /* 0x000fe20000100800 */
[----:B------:R-:W-:-:S02]  /*1050*/  VIADD R43, R45, 0x10 ;  /* 0x000000102d2b7836 */ /* 0x000fc40000000000 */
[----:B------:R-:W-:Y:S01]  /*1060*/  SHF.R.S32.HI R10, RZ, 0x1f, R9 ;  /* 0x0000001fff0a7819 */ /* 0x000fe20000011409 */
[----:B------:R-:W-:Y:S01]  /*1070*/  STL [R1+0x7c], R15 ;  /* 0x00007c0f01007387 */ /* 0x000fe20000100800 */
[----:B------:R-:W-:Y:S02]  /*1080*/  IMAD.SHL.U32 R9, R11, 0x8, RZ ;  /* 0x000000080b097824 */ /* 0x000fe400078e00ff */
[C---:B------:R-:W-:Y:S01]  /*1090*/  VIADD R42, R45.reuse, 0x18 ;  /* 0x000000182d2a7836 */ /* 0x040fe20000000000 */
[----:B------:R0:W-:Y:S01]  /*10a0*/  STL [R1+0xa0], R4 ;  /* 0x0000a00401007387 */ /* 0x0001e20000100800 */
[C---:B------:R-:W-:Y:S02]  /*10b0*/  VIADD R41, R45.reuse, 0x20 ;  /* 0x000000202d297836 */ /* 0x040fe40000000000 */
[C---:B------:R-:W-:Y:S01]  /*10c0*/  VIADD R40, R45.reuse, 0x28 ;  /* 0x000000282d287836 */ /* 0x040fe20000000000 */
[----:B------:R-:W-:Y:S01]  /*10d0*/  STL [R1+0x94], R45 ;  /* 0x0000942d01007387 */ /* 0x000fe20000100800 */
[----:B------:R-:W-:-:S02]  /*10e0*/  VIADD R39, R45, 0x30 ;  /* 0x000000302d277836 */ /* 0x000fc40000000000 */
[C---:B------:R-:W-:Y:S01]  /*10f0*/  VIADD R38, R45.reuse, 0x38 ;  /* 0x000000382d267836 */ /* 0x040fe20000000000 */
[----:B------:R-:W-:Y:S01]  /*1100*/  STL [R1+0x1c8], R9 ;  /* 0x0001c80901007387 */ /* 0x000fe20000100800 */
[C---:B------:R-:W-:Y:S01]  /*1110*/  VIADD R37, R45.reuse, 0x40 ;  /* 0x000000402d257836 */ /* 0x040fe20000000000 */
[----:B0-----:R-:W-:Y:S01]  /*1120*/  LOP3.LUT R4, R4, R3, R12, 0xf6, !PT ;  /* 0x0000000304047212 */ /* 0x001fe200078ef60c */
[C---:B------:R-:W-:Y:S02]  /*1130*/  VIADD R36, R45.reuse, 0x48 ;  /* 0x000000482d247836 */ /* 0x040fe40000000000 */
[C---:B------:R-:W-:Y:S02]  /*1140*/  VIADD R35, R45.reuse, 0x50 ;  /* 0x000000502d237836 */ /* 0x040fe40000000000 */
[----:B------:R-:W-:Y:S01]  /*1150*/  IMAD R3, R4, 0x2, R23 ;  /* 0x0000000204037824 */ /* 0x000fe200078e0217 */
[----:B------:R-:W-:Y:S01]  /*1160*/  SHF.R.S32.HI R4, RZ, 0x1f, R44 ;  /* 0x0000001fff047819 */ /* 0x000fe2000001142c */
[----:B------:R-:W-:-:S02]  /*1170*/  VIADD R34, R45, 0x58 ;  /* 0x000000582d227836 */ /* 0x000fc40000000000 */
[C---:B------:R-:W-:Y:S01]  /*1180*/  VIADD R33, R45.reuse, 0x60 ;  /* 0x000000602d217836 */ /* 0x040fe20000000000 */
[----:B------:R-:W-:Y:S01]  /*1190*/  STL [R1+0x1c0], R3 ;  /* 0x0001c00301007387 */ /* 0x000fe20000100800 */
[C---:B------:R-:W-:Y:S02]  /*11a0*/  VIADD R32, R45.reuse, 0x68 ;  /* 0x000000682d207836 */ /* 0x040fe40000000000 */
[C---:B------:R-:W-:Y:S01]  /*11b0*/  VIADD R31, R45.reuse, 0x70 ;  /* 0x000000702d1f7836 */ /* 0x040fe20000000000 */
[----:B------:R-:W-:Y:S01]  /*11c0*/  STL [R1+0x138], R44 ;  /* 0x0001382c01007387 */ /* 0x000fe20000100800 */
[C---:B------:R-:W-:Y:S02]  /*11d0*/  VIADD R30, R45.reuse, 0x78 ;  /* 0x000000782d1e7836 */ /* 0x040fe40000000000 */
[C---:B------:R-:W-:Y:S01]  /*11e0*/  VIADD R29, R45.reuse, 0x80 ;  /* 0x000000802d1d7836 */ /* 0x040fe20000000000 */
[----:B------:R0:W-:Y:S01]  /*11f0*/  STL [R1+0x134], R43 ;  /* 0x0001342b01007387 */ /* 0x0001e20000100800 */
[----:B------:R-:W-:-:S02]  /*1200*/  VIADD R28, R45, 0x88 ;  /* 0x000000882d1c7836 */ /* 0x000fc40000000000 */
[----:B------:R-:W-:Y:S01]  /*1210*/  IMAD.MOV.U32 R6, RZ, RZ, R14 ;  /* 0x000000ffff067224 */ /* 0x000fe200078e000e */
[----:B------:R-:W-:Y:S01]  /*1220*/  STL [R1+0x130], R42 ;  /* 0x0001302a01007387 */ /* 0x000fe20000100800 */
[C---:B------:R-:W-:Y:S02]  /*1230*/  VIADD R27, R45.reuse, 0x90 ;  /* 0x000000902d1b7836 */ /* 0x040fe40000000000 */
[----:B------:R-:W-:Y:S01]  /*1240*/  IMAD.MOV.U32 R5, RZ, RZ, R13 ;  /* 0x000000ffff057224 */ /* 0x000fe200078e000d */
[----:B------:R1:W-:Y:S01]  /*1250*/  STL [R1+0x12c], R41 ;  /* 0x00012c2901007387 */ /* 0x0003e20000100800 */
[C---:B------:R-:W-:Y:S01]  /*1260*/  VIADD R14, R212.reuse, 0x40 ;  /* 0x00000040d40e7836 */ /* 0x040fe20000000000 */
[----:B0-----:R-:W-:Y:S01]  /*1270*/  SHF.R.S32.HI R43, RZ, 0x1f, R43 ;  /* 0x0000001fff2b7819 */ /* 0x001fe2000001142b */
[C---:B------:R-:W-:Y:S01]  /*1280*/  VIADD R26, R45.reuse, 0x98 ;  /* 0x000000982d1a7836 */ /* 0x040fe20000000000 */
[----:B------:R0:W-:Y:S01]  /*1290*/  STL [R1+0x128], R40 ;  /* 0x0001282801007387 */ /* 0x0001e20000100800 */
[----:B------:R-:W-:Y:S01]  /*12a0*/  VIADD R13, R212, 0x80 ;  /* 0x00000080d40d7836 */ /* 0x000fe20000000000 */
[----:B------:R-:W-:Y:S01]  /*12b0*/  SHF.R.S32.HI R14, RZ, 0x1f, R14 ;  /* 0x0000001fff0e7819 */ /* 0x000fe2000001140e */
        /* <DEDUP_REMOVED lines=13> */
[----:B------:R-:W-:Y:S01]  /*1390*/  STL [R1+0x118], R36 ;  /* 0x0001182401007387 */ /* 0x000fe20000100800 */
[C---:B------:R-:W-:Y:S01]  /*13a0*/  VIADD R12, R45.reuse, 0xd8 ;  /* 0x000000d82d0c7836 */ /* 0x040fe20000000000 */
[----:B--2---:R-:W-:Y:S01]  /*13b0*/  SHF.R.S32.HI R38, RZ, 0x1f, R38 ;  /* 0x0000001fff267819 */ /* 0x004fe20000011426 */
[C---:B------:R-:W-:Y:S01]  /*13c0*/  VIADD R11, R45.reuse, 0xe0 ;  /* 0x000000e02d0b7836 */ /* 0x040fe20000000000 */
[----:B------:R0:W-:Y:S01]  /*13d0*/  STL [R1+0x114], R35 ;  /* 0x0001142301007387 */ /* 0x0001e20000100800 */
[C---:B------:R-:W-:Y:S01]  /*13e0*/  VIADD R10, R45.reuse, 0xe8 ;  /* 0x000000e82d0a7836 */ /* 0x040fe20000000000 */
[----:B-1----:R-:W-:Y:S01]  /*13f0*/  SHF.R.S32.HI R37, RZ, 0x1f, R37 ;  /* 0x0000001fff257819 */ /* 0x002fe20000011425 */
[C---:B------:R-:W-:Y:S01]  /*1400*/  VIADD R9, R45.reuse, 0xf0 ;  /* 0x000000f02d097836 */ /* 0x040fe20000000000 */
[----:B------:R1:W-:Y:S01]  /*1410*/  STL [R1+0x110], R34 ;  /* 0x0001102201007387 */ /* 0x0003e20000100800 */
[----:B------:R-:W-:-:S02]  /*1420*/  VIADD R3, R45, 0xf8 ;  /* 0x000000f82d037836 */ /* 0x000fc40000000000 */
[----:B------:R-:W-:Y:S01]  /*1430*/  IMAD R0, R0, 0x8, R8 ;  /* 0x0000000800007824 */ /* 0x000fe200078e0208 */
[----:B------:R-:W-:Y:S01]  /*1440*/  STL [R1+0x10c], R33 ;  /* 0x00010c2101007387 */ /* 0x000fe20000100800 */
[----:B------:R-:W-:Y:S01]  /*1450*/  VIADD R2, R16, 0x20 ;  /* 0x0000002010027836 */ /* 0x000fe20000000000 */
[----:B0-----:R-:W-:Y:S01]  /*1460*/  SHF.R.S32.HI R35, RZ, 0x1f, R35 ;  /* 0x0000001fff237819 */ /* 0x001fe20000011423 */
[----:B------:R-:W-:Y:S01]  /*1470*/  VIADD R211, R204, 0x10 ;  /* 0x00000010ccd37836 */ /* 0x000fe20000000000 */
[----:B------:R0:W-:Y:S01]  /*1480*/  STL [R1+0x108], R32 ;  /* 0x0001082001007387 */ /* 0x0001e20000100800 */
[----:B-1----:R-:W-:-:S03]  /*1490*/  SHF.R.S32.HI R34, RZ, 0x1f, R34 ;  /* 0x0000001fff227819 */ /* 0x002fc60000011422 */
[----:B------:R1:W-:Y:S01]  /*14a0*/  STL [R1+0x104], R31 ;  /* 0x0001041f01007387 */ /* 0x0003e20000100800 */
[----:B------:R-:W-:-:S03]  /*14b0*/  SHF.R.S32.HI R209, RZ, 0x1f, R2 ;  /* 0x0000001fffd17819 */ /* 0x000fc60000011402 */
        /* <DEDUP_REMOVED lines=72> */
.L_x_15262:
        /* <DEDUP_REMOVED lines=8> */
[----:B-1--4-:R-:W-:Y:S01]  /*19c0*/  IMAD.MOV.U32 R4, RZ, RZ, RZ ;  /* 0x000000ffff047224 */ /* 0x012fe200078e00ff */
        /* <DEDUP_REMOVED lines=44> */
.L_x_15092:
        /* <DEDUP_REMOVED lines=13> */
.L_x_15093:
[----:B------:R-:W-:Y:S05]  /*1d60*/  @!P0 BRA `(.L_x_15094) ;  /* 0x00000000000c8947 */ /* 0x000fea0003800000 */
[----:B------:R-:W2:Y:S04]  /*1d70*/  LDG.E R0, desc[UR42][R8.64] ;  /* 0x0000002a08007981 */ /* 0x000ea8000c1e1900 */
[----:B------:R-:W2:Y:S02]  /*1d80*/  LDG.E R33, desc[UR42][R8.64+0x4] ;  /* 0x0000042a08217981 */ /* 0x000ea4000c1e1900 */
[----:B--2---:R-:W-:-:S07]  /*1d90*/  IMAD.IADD R33, R33, 0x1, -R0 ;  /* 0x0000000121217824 */ /* 0x004fce00078e0a00 */
.L_x_15094:
        /* <DEDUP_REMOVED lines=19> */
[----:B------:R-:W-:Y:S02]  /*1ed0*/  BSSY B0, `(.L_x_15095) ;  /* 0x0000037000007945 */ /* 0x000fe40003800000 */
[----:B------:R1:W-:Y:S07]  /*1ee0*/  STL [R1+0x78], R5 ;  /* 0x0000780501007387 */ /* 0x0003ee0000100800 */
[----:B------:R-:W3:Y:S01]  /*1ef0*/  @P1 LDC R8, c[0x0][0x44c] ;  /* 0x00011300ff081b82 */ /* 0x000ee20000000800 */
[----:B-1----:R-:W-:-:S07]  /*1f00*/  VIADD R5, R5, 0x7f ;  /* 0x0000007f05057836 */ /* 0x002fce0000000000 */
[----:B------:R-:W1:Y:S01]  /*1f10*/  @P1 LDC R9, c[0x0][0x450] ;  /* 0x00011400ff091b82 */ /* 0x000e620000000800 */
[----:B--2---:R-:W-:Y:S02]  /*1f20*/  @P0 IMAD.IADD R25, R3, 0x1, -R0 ;  /* 0x0000000103190824 */ /* 0x004fe400078e0a00 */
[----:B---3--:R-:W-:-:S04]  /*1f30*/  @P1 IMAD.HI.U32 R0, R5, R8, RZ ;  /* 0x0000000805001227 */ /* 0x008fc800078e00ff */
[----:B0-----:R-:W-:Y:S01]  /*1f40*/  IMAD.IADD R6, R12, 0x1, R25 ;  /* 0x000000010c067824 */ /* 0x001fe200078e0219 */
[----:B-1----:R-:W-:-:S03]  /*1f50*/  @P1 SHF.R.U32.HI R5, RZ, R9, R0 ;  /* 0x00000009ff051219 */ /* 0x002fc60000011600 */
[C---:B------:R-:W-:Y:S01]  /*1f60*/  VIADD R0, R6.reuse, 0x5f ;  /* 0x0000005f06007836 */ /* 0x040fe20000000000 */
[----:B------:R-:W-:Y:S01]  /*1f70*/  IADD3 R31, R6, 0x60, -R219 ;  /* 0x00000060061f7810 */ /* 0x000fe20007ffe8db */
[----:B------:R0:W-:Y:S02]  /*1f80*/  STL [R1+0x28], R6 ;  /* 0x0000280601007387 */ /* 0x0001e40000100800 */
[----:B------:R-:W-:Y:S02]  /*1f90*/  IMAD.HI R0, R0, 0x2aaaaaab, RZ ;  /* 0x2aaaaaab00007827 */ /* 0x000fe400078e02ff */
[----:B------:R1:W-:Y:S02]  /*1fa0*/  STL [R1+0xbc], R13 ;  /* 0x0000bc0d01007387 */ /* 0x0003e40000100800 */
[----:B------:R-:W-:Y:S01]  /*1fb0*/  IMAD.IADD R5, R31, 0x1, R5 ;  /* 0x000000011f057824 */ /* 0x000fe200078e0205 */
[----:B------:R-:W-:-:S03]  /*1fc0*/  SHF.R.U32.HI R3, RZ, 0x1f, R0 ;  /* 0x0000001fff037819 */ /* 0x000fc60000011600 */
[----:B------:R-:W-:Y:S01]  /*1fd0*/  IMAD.HI R5, R5, 0x2aaaaaab, RZ ;  /* 0x2aaaaaab05057827 */ /* 0x000fe200078e02ff */
[----:B0-----:R-:W-:Y:S02]  /*1fe0*/  SHF.R.U32.HI R6, RZ, 0x10, R10 ;  /* 0x00000010ff067819 */ /* 0x001fe4000001160a */
[----:B------:R-:W-:Y:S01]  /*1ff0*/  LEA.HI.SX32 R30, R0, R3, 0x1c ;  /* 0x00000003001e7211 */ /* 0x000fe200078fe2ff */
[----:B------:R-:W-:Y:S01]  /*2000*/  IMAD.MOV.U32 R0, RZ, RZ, RZ ;  /* 0x000000ffff007224 */ /* 0x000fe200078e00ff */
[----:B------:R-:W-:Y:S01]  /*2010*/  SHF.R.U32.HI R4, RZ, 0x1f, R5 ;  /* 0x0000001fff047819 */ /* 0x000fe20000011605 */
[----:B------:R1:W-:Y:S03]  /*2020*/  STL [R1+0xa8], R6 ;  /* 0x0000a80601007387 */ /* 0x0003e60000100800 */
[----:B------:R-:W-:-:S04]  /*2030*/  LEA.HI.SX32 R5, R5, R4, 0x1c ;  /* 0x0000000405057211 */ /* 0x000fc800078fe2ff */
[----:B------:R-:W-:-:S04]  /*2040*/  VIMNMX R9, R30, R5, PT ;  /* 0x000000051e097248 */ /* 0x000fc80003fe0100 */
[----:B------:R-:W-:-:S13]  /*2050*/  ISETP.GE.AND P0, PT, R9, 0x1, PT ;  /* 0x000000010900780c */ /* 0x000fda0003f06270 */
[----:B-1----:R-:W-:Y:S05]  /*2060*/  @!P0 BRA `(.L_x_15096) ;  /* 0x0000000000748947 */ /* 0x002fea0003800000 */
        /* <DEDUP_REMOVED lines=29> */
.L_x_15096:
[----:B------:R-:W-:Y:S05]  /*2240*/  BSYNC B0 ;  /* 0x0000000000007941 */ /* 0x000fea0003800000 */
.L_x_15095:
        /* <DEDUP_REMOVED lines=37> */
.L_x_15099:
[----:B------:R-:W-:Y:S05]  /*24a0*/  BSYNC B6 ;  /* 0x0000000000067941 */ /* 0x000fea0003800000 */
.L_x_15098:
        /* <DEDUP_REMOVED lines=20> */
.L_x_15101:
[----:B------:R-:W-:Y:S05]  /*25f0*/  BSYNC B6 ;  /* 0x0000000000067941 */ /* 0x000fea0003800000 */
.L_x_15100:
        /* <DEDUP_REMOVED lines=136> */
.L_x_15155:
[----:B------:R-:W0:Y:S01]  /*2e80*/  LDC R91, c[0x0][0x430] ;  /* 0x00010c00ff5b7b82 */ /* 0x000e220000000800 */
[----:B------:R-:W-:Y:S02]  /*2e90*/  VIADD R28, R28, 0xffffffff ;  /* 0xffffffff1c1c7836 */ /* 0x000fe40000000000 */
[----:B------:R-:W-:Y:S02]  /*2ea0*/  IMAD.MOV.U32 R90, RZ, RZ, RZ ;  /* 0x000000ffff5a7224 */ /* 0x000fe400078e00ff */
[----:B------:R-:W-:-:S03]  /*2eb0*/  IMAD R4, R28, 0x60, R64 ;  /* 0x000000601c047824 */ /* 0x000fc600078e0240 */
[----:B-1----:R-:W1:Y:S01]  /*2ec0*/  LDC R88, c[0x0][0x3f4] ;  /* 0x0000fd00ff587b82 */ /* 0x002e620000000800 */
        /* <DEDUP_REMOVED lines=8> */
[----:B------:R-:W4:Y:S01]  /*2f50*/  @P3 LDC R14, c[0x0][0x438] ;  /* 0x00010e00ff0e3b82 */ /* 0x000f220000000800 */
        /* <DEDUP_REMOVED lines=10> */
[----:B-----5:R0:W5:Y:S01]  /*3000*/  @!P2 LDG.E R90, desc[UR42][R4.64] ;  /* 0x0000002a045aa981 */ /* 0x020162000c1e1900 */
[----:B-1----:R-:W-:Y:S01]  /*3010*/  ISETP.GE.AND P2, PT, R88, 0x1, PT ;  /* 0x000000015800780c */ /* 0x002fe20003f46270 */
[----:B------:R-:W-:Y:S01]  /*3020*/  IMAD.MOV R6, RZ, RZ, -R12 ;  /* 0x000000ffff067224 */ /* 0x000fe200078e0a0c */
[----:B------:R-:W-:Y:S01]  /*3030*/  LOP3.LUT R18, R18, 0xfffffffd, RZ, 0xc0, !PT ;  /* 0xfffffffd12127812 */ /* 0x000fe200078ec0ff */
[C---:B------:R-:W-:Y:S01]  /*3040*/  IMAD R98, R22.reuse, 0x1800, R82 ;  /* 0x0000180016627824 */ /* 0x040fe200078e0252 */
        /* <DEDUP_REMOVED lines=68> */
.L_x_15106:
[----:B------:R-:W-:Y:S05]  /*3490*/  BSYNC B1 ;  /* 0x0000000000017941 */ /* 0x000fea0003800000 */
.L_x_15105:
        /* <DEDUP_REMOVED lines=29> */
.L_x_15108:
[----:B------:R-:W-:Y:S05]  /*3670*/  BSYNC B1 ;  /* 0x0000000000017941 */ /* 0x000fea0003800000 */
.L_x_15107:
        /* <DEDUP_REMOVED lines=34> */
.L_x_15109:
[----:B------:R-:W-:Y:S01]  /*38a0*/  IMAD R87, R22, 0x8, R23 ;  /* 0x0000000816577824 */ /* 0x000fe200078e0217 */
[----:B------:R-:W-:Y:S01]  /*38b0*/  SHF.L.U32 R95, R210, 0x1f, RZ ;  /* 0x0000001fd25f7819 */ /* 0x000fe200000006ff */
[----:B------:R-:W-:Y:S03]  /*38c0*/  BSSY B1, `(.L_x_15110) ;  /* 0x0000003000017945 */ /* 0x000fe60003800000 */
[----:B------:R-:W0:Y:S02]  /*38d0*/  SYNCS.PHASECHK.TRANS64.TRYWAIT P5, [R87+URZ+0x32490], R95 ;  /* 0x0324905f570075a7 */ /* 0x000e2400080a017f */
[----:B0-----:R-:W-:Y:S05]  /*38e0*/  @!P5 BRA `(.L_x_15111) ;  /* 0x000001d40058d947 */ /* 0x001fea0003800000 */
.L_x_15393:
[----:B------:R-:W-:Y:S05]  /*38f0*/  BSYNC B1 ;  /* 0x0000000000017941 */ /* 0x000fea0003800000 */
.L_x_15110:
[----:B------:R-:W-:-:S03]  /*3900*/  UMOV UR4, 0xffffffff ;  /* 0xffffffff00047882 */ /* 0x000fc60000000000 */
[----:B------:R-:W-:Y:S05]  /*3910*/  BRA.DIV UR4, `(.L_x_15112) ;  /* 0x000001d604607947 */ /* 0x000fea000b800000 */
[----:B------:R1:W2:Y:S04]  /*3920*/  SHFL.IDX PT, R99, R97, RZ, 0x1c1f ;  /* 0x001c1fff61637589 */ /* 0x0002a800000e0000 */
[----:B------:R1:W3:Y:S02]  /*3930*/  SHFL.IDX PT, R14, R96, RZ, 0x1c1f ;  /* 0x001c1fff600e7589 */ /* 0x0002e400000e0000 */
.L_x_15397:
        /* <DEDUP_REMOVED lines=13> */
[----:B------:R-:W-:Y:S02]  /*3a10*/  PRMT R11, R104, 0x5410, R11 ;  /* 0x00005410680b7816 */ /* 0x000fe4000000000b */
[----:B0-----:R-:W-:Y:S02]  /*3a20*/  LOP3.LUT R105, R5, 0xffff0000, RZ, 0xc0, !PT ;  /* 0xffff000005697812 */ /* 0x001fe400078ec0ff */
[C---:B------:R-:W-:Y:S01]  /*3a30*/  LOP3.LUT R44, R15.reuse, 0xffff0000, RZ, 0xc0, !PT ;  /* 0xffff00000f2c7812 */ /* 0x040fe200078ec0ff */
[----:B------:R-:W-:Y:S01]  /*3a40*/  IMAD.U32 R15, R15, 0x10000, RZ ;  /* 0x000100000f0f7824 */ /* 0x000fe200078e00ff */
[----:B------:R-:W-:-:S02]  /*3a50*/  LOP3.LUT R104, R11, 0xffff0000, RZ, 0xc0, !PT ;  /* 0xffff00000b687812 */ /* 0x000fc400078ec0ff */
[----:B------:R-:W-:Y:S01]  /*3a60*/  SHF.R.U32.HI R46, RZ, 0x10, R47 ;  /* 0x00000010ff2e7819 */ /* 0x000fe2000001162f */
[----:B------:R-:W-:Y:S01]  /*3a70*/  FMUL.FTZ R106, R105, R44 ;  /* 0x0000002c696a7220 */ /* 0x000fe20000410000 */
[----:B------:R-:W-:Y:S02]  /*3a80*/  IMAD.U32 R47, R5, 0x10000, RZ ;  /* 0x00010000052f7824 */ /* 0x000fe400078e00ff */
[-C--:B------:R-:W-:Y:S01]  /*3a90*/  FMUL.FTZ R105, R105, R104.reuse ;  /* 0x0000006869697220 */ /* 0x080fe20000410000 */
[----:B------:R-:W-:Y:S02]  /*3aa0*/  SHF.R.U32.HI R45, RZ, 0x10, R45 ;  /* 0x00000010ff2d7819 */ /* 0x000fe4000001162d */
[----:B------:R-:W-:Y:S01]  /*3ab0*/  PRMT R46, R101, 0x5432, R46 ;  /* 0x00005432652e7816 */ /* 0x000fe2000000002e */
[C---:B------:R-:W-:Y:S01]  /*3ac0*/  FFMA.FTZ R5, R47.reuse, R104, -R106 ;  /* 0x000000682f057223 */ /* 0x040fe2000001086a */
[----:B------:R-:W-:Y:S01]  /*3ad0*/  FFMA.FTZ R44, R47, R44, R105 ;  /* 0x0000002c2f2c7223 */ /* 0x000fe20000010069 */
[----:B------:R-:W-:Y:S01]  /*3ae0*/  PRMT R47, R107, 0x5410, R45 ;  /* 0x000054106b2f7816 */ /* 0x000fe2000000002d */
[C---:B------:R-:W-:Y:S01]  /*3af0*/  IMAD.U32 R104, R6.reuse, 0x10000, RZ ;  /* 0x0001000006687824 */ /* 0x040fe200078e00ff */
[----:B------:R-:W-:Y:S01]  /*3b00*/  LOP3.LUT R106, R6, 0xffff0000, RZ, 0xc0, !PT ;  /* 0xffff0000066a7812 */ /* 0x000fe200078ec0ff */
[C---:B------:R-:W-:Y:S01]  /*3b10*/  IMAD.U32 R45, R46.reuse, 0x10000, RZ ;  /* 0x000100002e2d7824 */ /* 0x040fe200078e00ff */
[----:B------:R-:W-:Y:S01]  /*3b20*/  LOP3.LUT R46, R46, 0xffff0000, RZ, 0xc0, !PT ;  /* 0xffff00002e2e7812 */ /* 0x000fe200078ec0ff */
[C---:B------:R-:W-:Y:S01]  /*3b30*/  IMAD.U32 R105, R47.reuse, 0x10000, RZ ;  /* 0x000100002f697824 */ /* 0x040fe200078e00ff */
[----:B------:R-:W-:Y:S01]  /*3b40*/  LOP3.LUT R47, R47, 0xffff0000, RZ, 0xc0, !PT ;  /* 0xffff00002f2f7812 */ /* 0x000fe200078ec0ff */
[----:B------:R-:W-:Y:S01]  /*3b50*/  FMUL.FTZ R107, R106, R45 ;  /* 0x0000002d6a6b7220 */ /* 0x000fe20000410000 */
        /* <DEDUP_REMOVED lines=20> */
.L_x_15118:
[----:B------:R-:W-:Y:S05]  /*3ca0*/  BSYNC B3 ;  /* 0x0000000000037941 */ /* 0x000fea0003800000 */
.L_x_15117:
[----:B0-----:R4:W-:Y:S02]  /*3cb0*/  ST.E.128 desc[UR42][R12.64], R4 ;  /* 0x000000040c007985 */ /* 0x0019e4000c101d2a */
.L_x_15116:
[----:B------:R-:W-:Y:S05]  /*3cc0*/  BSYNC B2 ;  /* 0x0000000000027941 */ /* 0x000fea0003800000 */
.L_x_15115:
        /* <DEDUP_REMOVED lines=13> */
[----:B------:R-:W-:Y:S02]  /*3da0*/  LOP3.LUT R15, R5, 0xffff0000, RZ, 0xc0, !PT ;  /* 0xffff0000050f7812 */ /* 0x000fe400078ec0ff */
[C---:B------:R-:W-:Y:S01]  /*3db0*/  LOP3.LUT R44, R14.reuse, 0xffff0000, RZ, 0xc0, !PT ;  /* 0xffff00000e2c7812 */ /* 0x040fe200078ec0ff */
[----:B------:R-:W-:Y:S01]  /*3dc0*/  IMAD.U32 R14, R14, 0x10000, RZ ;  /* 0x000100000e0e7824 */ /* 0x000fe200078e00ff */
[C---:B------:R-:W-:Y:S01]  /*3dd0*/  LOP3.LUT R42, R11.reuse, 0xffff0000, RZ, 0xc0, !PT ;  /* 0xffff00000b2a7812 */ /* 0x040fe200078ec0ff */
[----:B------:R-:W-:Y:S01]  /*3de0*/  IMAD.U32 R11, R11, 0x10000, RZ ;  /* 0x000100000b0b7824 */ /* 0x000fe200078e00ff */
[----:B------:R-:W-:Y:S01]  /*3df0*/  SHF.R.U32.HI R45, RZ, 0x10, R43 ;  /* 0x00000010ff2d7819 */ /* 0x000fe2000001162b */
[C---:B------:R-:W-:Y:S01]  /*3e00*/  FMUL.FTZ R5, R15.reuse, R44 ;  /* 0x0000002c0f057220 */ /* 0x040fe20000410000 */
[----:B------:R-:W-:Y:S01]  /*3e10*/  SHF.R.U32.HI R41, RZ, 0x10, R41 ;  /* 0x00000010ff297819 */ /* 0x000fe20000011629 */
[-C--:B------:R-:W-:Y:S01]  /*3e20*/  FMUL.FTZ R15, R15, R42.reuse ;  /* 0x0000002a0f0f7220 */ /* 0x080fe20000410000 */
[----:B------:R-:W-:Y:S01]  /*3e30*/  PRMT R45, R110, 0x5410, R45 ;  /* 0x000054106e2d7816 */ /* 0x000fe2000000002d */
[C---:B------:R-:W-:Y:S01]  /*3e40*/  FFMA.FTZ R5, R40.reuse, R42, -R5 ;  /* 0x0000002a28057223 */ /* 0x040fe20000010805 */
[----:B------:R-:W-:Y:S01]  /*3e50*/  PRMT R41, R109, 0x5410, R41 ;  /* 0x000054106d297816 */ /* 0x000fe20000000029 */
[----:B------:R-:W-:Y:S01]  /*3e60*/  FFMA.FTZ R40, R40, R44, R15 ;  /* 0x0000002c28287223 */ /* 0x000fe2000001000f */
[C---:B------:R-:W-:Y:S01]  /*3e70*/  LOP3.LUT R42, R6.reuse, 0xffff0000, RZ, 0xc0, !PT ;  /* 0xffff0000062a7812 */ /* 0x040fe200078ec0ff */
[C---:B------:R-:W-:Y:S01]  /*3e80*/  IMAD.U32 R44, R45.reuse, 0x10000, RZ ;  /* 0x000100002d2c7824 */ /* 0x040fe200078e00ff */
[----:B------:R-:W-:Y:S01]  /*3e90*/  LOP3.LUT R45, R45, 0xffff0000, RZ, 0xc0, !PT ;  /* 0xffff00002d2d7812 */ /* 0x000fe200078ec0ff */
[----:B------:R-:W-:Y:S01]  /*3ea0*/  IMAD.U32 R15, R6, 0x10000, RZ ;  /* 0x00010000060f7824 */ /* 0x000fe200078e00ff */
[----:B------:R-:W-:Y:S01]  /*3eb0*/  F2FP.BF16.F32.PACK_AB R5, R40, R5 ;  /* 0x000000052805723e */ /* 0x000fe200000010ff */
[----:B------:R-:W-:-:S02]  /*3ec0*/  IMAD.U32 R43, R41, 0x10000, RZ ;  /* 0x00010000292b7824 */ /* 0x000fc400078e00ff */
[CC--:B------:R-:W-:Y:S01]  /*3ed0*/  FMUL.FTZ R6, R42.reuse, R44.reuse ;  /* 0x0000002c2a067220 */ /* 0x0c0fe20000410000 */
[----:B------:R-:W-:Y:S01]  /*3ee0*/  LOP3.LUT R41, R41, 0xffff0000, RZ, 0xc0, !PT ;  /* 0xffff000029297812 */ /* 0x000fe200078ec0ff */
[-C--:B------:R-:W-:Y:S02]  /*3ef0*/  FMUL.FTZ R47, R42, R43.reuse ;  /* 0x0000002b2a2f7220 */ /* 0x080fe40000410000 */
[----:B------:R-:W-:Y:S01]  /*3f00*/  FFMA.FTZ R6, R15, R43, -R6 ;  /* 0x0000002b0f067223 */ /* 0x000fe20000010806 */
[C---:B------:R-:W-:Y:S01]  /*3f10*/  LOP3.LUT R43, R7.reuse, 0xffff0000, RZ, 0xc0, !PT ;  /* 0xffff0000072b7812 */ /* 0x040fe200078ec0ff */
[----:B------:R-:W-:Y:S02]  /*3f20*/  IMAD.U32 R42, R7, 0x10000, RZ ;  /* 0x00010000072a7824 */ /* 0x000fe400078e00ff */
[----:B------:R-:W-:Y:S01]  /*3f30*/  FFMA.FTZ R15, R15, R44, R47 ;  /* 0x0000002c0f0f7223 */ /* 0x000fe2000001002f */
[C---:B------:R-:W-:Y:S01]  /*3f40*/  IMAD.U32 R7, R4.reuse, 0x10000, RZ ;  /* 0x0001000004077824 */ /* 0x040fe200078e00ff */
[----:B------:R-:W-:Y:S01]  /*3f50*/  LOP3.LUT R4, R4, 0xffff0000, RZ, 0xc0, !PT ;  /* 0xffff000004047812 */ /* 0x000fe200078ec0ff */
[C---:B------:R-:W-:Y:S01]  /*3f60*/  FMUL.FTZ R47, R43.reuse, R45 ;  /* 0x0000002d2b2f7220 */ /* 0x040fe20000410000 */
[----:B------:R-:W-:Y:S01]  /*3f70*/  FMUL.FTZ R46, R43, R41 ;  /* 0x000000292b2e7220 */ /* 0x000fe20000410000 */
[----:B------:R-:W-:-:S02]  /*3f80*/  F2FP.BF16.F32.PACK_AB R6, R15, R6 ;  /* 0x000000060f06723e */ /* 0x000fc400000010ff */
[----:B------:R-:W-:Y:S01]  /*3f90*/  FFMA.FTZ R47, R42, R41, -R47 ;  /* 0x000000292a2f7223 */ /* 0x000fe2000001082f */
[CC--:B------:R-:W-:Y:S01]  /*3fa0*/  FMUL.FTZ R44, R4.reuse, R14.reuse ;  /* 0x0000000e042c7220 */ /* 0x0c0fe20000410000 */
[----:B------:R-:W-:Y:S01]  /*3fb0*/  FMUL.FTZ R41, R4, R11 ;  /* 0x0000000b04297220 */ /* 0x000fe20000410000 */
[----:B------:R-:W-:Y:S02]  /*3fc0*/  FFMA.FTZ R46, R42, R45, R46 ;  /* 0x0000002d2a2e7223 */ /* 0x000fe4000001002e */
[C---:B------:R-:W-:Y:S01]  /*3fd0*/  FFMA.FTZ R44, R7.reuse, R11, -R44 ;  /* 0x0000000b072c7223 */ /* 0x040fe2000001082c */
[----:B------:R-:W-:Y:S02]  /*3fe0*/  FFMA.FTZ R41, R7, R14, R41 ;  /* 0x0000000e07297223 */ /* 0x000fe40000010029 */
[----:B------:R-:W-:-:S03]  /*3ff0*/  F2FP.BF16.F32.PACK_AB R7, R46, R47 ;  /* 0x0000002f2e07723e */ /* 0x000fc600000010ff */
[----:B------:R-:W-:-:S07]  /*4000*/  F2FP.BF16.F32.PACK_AB R4, R41, R44 ;  /* 0x0000002c2904723e */ /* 0x000fce00000010ff */
.L_x_15120:
[----:B------:R-:W-:Y:S05]  /*4010*/  BSYNC B2 ;  /* 0x0000000000027941 */ /* 0x000fea0003800000 */
.L_x_15119:
[----:B0-----:R0:W-:Y:S02]  /*4020*/  ST.E.128 desc[UR42][R12.64], R4 ;  /* 0x000000040c007985 */ /* 0x0011e4000c101d2a */
.L_x_15114:
[----:B------:R-:W-:Y:S05]  /*4030*/  BSYNC B1 ;  /* 0x0000000000017941 */ /* 0x000fea0003800000 */
.L_x_15113:
[----:B------:R-:W-:-:S03]  /*4040*/  UMOV UR4, 0xffffffff ;  /* 0xffffffff00047882 */ /* 0x000fc60000000000 */
[----:B------:R-:W-:Y:S05]  /*4050*/  BRA.DIV UR4, `(.L_x_15121) ;  /* 0x000001ce04d87947 */ /* 0x000fea000b800000 */
[----:B-1----:R-:W1:Y:S04]  /*4060*/  SHFL.IDX PT, R97, R97, 0x1, 0x1c1f ;  /* 0x003c1f0061617f89 */ /* 0x002e6800000e0000 */
[----:B---3--:R3:W0:Y:S02]  /*4070*/  SHFL.IDX PT, R14, R96, 0x1, 0x1c1f ;  /* 0x003c1f00600e7f89 */ /* 0x00862400000e0000 */
.L_x_15401:
        /* <DEDUP_REMOVED lines=11> */
[----:B------:R-:W-:Y:S02]  /*4130*/  SHF.R.U64 R36, R36, 0x10, R37 ;  /* 0x0000001024247819 */ /* 0x000fe40000001225 */
[----:B------:R-:W-:Y:S02]  /*4140*/  PRMT R41, R111, 0x5410, R41 ;  /* 0x000054106f297816 */ /* 0x000fe40000000029 */
[----:B------:R-:W-:Y:S02]  /*4150*/  SHF.R.U32.HI R44, RZ, 0x10, R39 ;  /* 0x00000010ff2c7819 */ /* 0x000fe40000011627 */
[----:B------:R-:W-:Y:S02]  /*4160*/  PRMT R38, R102, 0x5432, R36 ;  /* 0x0000543266267816 */ /* 0x000fe40000000024 */
[----:B------:R-:W-:-:S02]  /*4170*/  SHF.R.U32.HI R40, RZ, 0x10, R37 ;  /* 0x00000010ff287819 */ /* 0x000fc40000011625 */
[----:B------:R-:W-:Y:S02]  /*4180*/  LOP3.LUT R36, R5, 0xffff0000, RZ, 0xc0, !PT ;  /* 0xffff000005247812 */ /* 0x000fe400078ec0ff */
[C---:B------:R-:W-:Y:S01]  /*4190*/  LOP3.LUT R43, R41.reuse, 0xffff0000, RZ, 0xc0, !PT ;  /* 0xffff0000292b7812 */ /* 0x040fe200078ec0ff */
[----:B------:R-:W-:Y:S01]  /*41a0*/  IMAD.U32 R41, R41, 0x10000, RZ ;  /* 0x0001000029297824 */ /* 0x000fe200078e00ff */
[----:B------:R-:W-:Y:S02]  /*41b0*/  PRMT R44, R108, 0x5432, R44 ;  /* 0x000054326c2c7816 */ /* 0x000fe4000000002c */
[----:B------:R-:W-:Y:S01]  /*41c0*/  LOP3.LUT R39, R38, 0xffff0000, RZ, 0xc0, !PT ;  /* 0xffff000026277812 */ /* 0x000fe200078ec0ff */
[----:B---3--:R-:W-:Y:S01]  /*41d0*/  FMUL.FTZ R96, R36, R43 ;  /* 0x0000002b24607220 */ /* 0x008fe20000410000 */
[----:B------:R-:W-:Y:S01]  /*41e0*/  PRMT R40, R103, 0x5432, R40 ;  /* 0x0000543267287816 */ /* 0x000fe20000000028 */
[----:B------:R-:W-:Y:S01]  /*41f0*/  IMAD.U32 R46, R44, 0x10000, RZ ;  /* 0x000100002c2e7824 */ /* 0x000fe200078e00ff */
[----:B------:R-:W-:Y:S01]  /*4200*/  LOP3.LUT R37, R6, 0xffff0000, RZ, 0xc0, !PT ;  /* 0xffff000006257812 */ /* 0x000fe200078ec0ff */
[C---:B------:R-:W-:Y:S01]  /*4210*/  IMAD.U32 R6, R7.reuse, 0x10000, RZ ;  /* 0x0001000007067824 */ /* 0x040fe200078e00ff */
[----:B------:R-:W-:Y:S01]  /*4220*/  LOP3.LUT R11, R7, 0xffff0000, RZ, 0xc0, !PT ;  /* 0xffff0000070b7812 */ /* 0x000fe200078ec0ff */
[----:B------:R-:W-:-:S02]  /*4230*/  IMAD.U32 R7, R5, 0x10000, RZ ;  /* 0x0001000005077824 */ /* 0x000fc400078e00ff */
[-C--:B------:R-:W-:Y:S01]  /*4240*/  FMUL.FTZ R36, R36, R39.reuse ;  /* 0x0000002724247220 */ /* 0x080fe20000410000 */
[----:B------:R-:W-:Y:S02]  /*4250*/  IMAD.U32 R42, R40, 0x10000, RZ ;  /* 0x00010000282a7824 */ /* 0x000fe400078e00ff */
[----:B------:R-:W-:Y:S01]  /*4260*/  FMUL.FTZ R98, R37, R46 ;  /* 0x0000002e25627220 */ /* 0x000fe20000410000 */
[C---:B------:R-:W-:Y:S01]  /*4270*/  FFMA.FTZ R96, R7.reuse, R39, -R96 ;  /* 0x0000002707607223 */ /* 0x040fe20000010860 */
[C---:B------:R-:W-:Y:S02]  /*4280*/  IMAD.U32 R5, R4.reuse, 0x10000, RZ ;  /* 0x0001000004057824 */ /* 0x040fe400078e00ff */
[----:B------:R-:W-:Y:S01]  /*4290*/  FFMA.FTZ R7, R7, R43, R36 ;  /* 0x0000002b07077223 */ /* 0x000fe20000010024 */
[----:B------:R-:W-:Y:S01]  /*42a0*/  LOP3.LUT R4, R4, 0xffff0000, RZ, 0xc0, !PT ;  /* 0xffff000004047812 */ /* 0x000fe200078ec0ff */
[-C--:B------:R-:W-:Y:S01]  /*42b0*/  FMUL.FTZ R36, R37, R42.reuse ;  /* 0x0000002a25247220 */ /* 0x080fe20000410000 */
[----:B------:R-:W-:Y:S01]  /*42c0*/  LOP3.LUT R44, R44, 0xffff0000, RZ, 0xc0, !PT ;  /* 0xffff00002c2c7812 */ /* 0x000fe200078ec0ff */
[----:B------:R-:W-:Y:S01]  /*42d0*/  IMAD.U32 R38, R38, 0x10000, RZ ;  /* 0x0001000026267824 */ /* 0x000fe200078e00ff */
[----:B------:R-:W-:Y:S01]  /*42e0*/  LOP3.LUT R40, R40, 0xffff0000, RZ, 0xc0, !PT ;  /* 0xffff000028287812 */ /* 0x000fe200078ec0ff */
[C---:B------:R-:W-:Y:S01]  /*42f0*/  FFMA.FTZ R98, R15.reuse, R42, -R98 ;  /* 0x0000002a0f627223 */ /* 0x040fe20000010862 */
[----:B------:R-:W-:Y:S01]  /*4300*/  FFMA.FTZ R15, R15, R46, R36 ;  /* 0x0000002e0f0f7223 */ /* 0x000fe20000010024 */
[C---:B------:R-:W-:Y:S01]  /*4310*/  FMUL.FTZ R37, R11.reuse, R44 ;  /* 0x0000002c0b257220 */ /* 0x040fe20000410000 */
[CC--:B------:R-:W-:Y:S01]  /*4320*/  FMUL.FTZ R36, R4.reuse, R41.reuse ;  /* 0x0000002904247220 */ /* 0x0c0fe20000410000 */
[----:B------:R-:W-:Y:S01]  /*4330*/  FMUL.FTZ R11, R11, R40 ;  /* 0x000000280b0b7220 */ /* 0x000fe20000410000 */
[----:B------:R-:W-:Y:S01]  /*4340*/  FMUL.FTZ R4, R4, R38 ;  /* 0x0000002604047220 */ /* 0x000fe20000410000 */
[C---:B------:R-:W-:Y:S01]  /*4350*/  FFMA.FTZ R37, R6.reuse, R40, -R37 ;  /* 0x0000002806257223 */ /* 0x040fe20000010825 */
[C---:B------:R-:W-:Y:S01]  /*4360*/  FFMA.FTZ R36, R5.reuse, R38, -R36 ;  /* 0x0000002605247223 */ /* 0x040fe20000010824 */
[----:B------:R-:W-:Y:S01]  /*4370*/  FFMA.FTZ R6, R6, R44, R11 ;  /* 0x0000002c06067223 */ /* 0x000fe2000001000b */
[----:B------:R-:W-:Y:S01]  /*4380*/  FFMA.FTZ R5, R5, R41, R4 ;  /* 0x0000002905057223 */ /* 0x000fe20000010004 */
[----:B------:R-:W-:-:S03]  /*4390*/  F2FP.BF16.F32.PACK_AB R96, R7, R96 ;  /* 0x000000600760723e */ /* 0x000fc600000010ff */
[----:B------:R-:W-:Y:S02]  /*43a0*/  F2FP.BF16.F32.PACK_AB R7, R6, R37 ;  /* 0x000000250607723e */ /* 0x000fe400000010ff */
[----:B------:R-:W-:Y:S01]  /*43b0*/  F2FP.BF16.F32.PACK_AB R4, R5, R36 ;  /* 0x000000240504723e */ /* 0x000fe200000010ff */
[----:B------:R-:W-:Y:S01]  /*43c0*/  IMAD.MOV.U32 R5, RZ, RZ, R96 ;  /* 0x000000ffff057224 */ /* 0x000fe200078e0060 */
[----:B------:R-:W-:-:S07]  /*43d0*/  F2FP.BF16.F32.PACK_AB R6, R15, R98 ;  /* 0x000000620f06723e */ /* 0x000fce00000010ff */
.L_x_15126:
[----:B------:R-:W-:Y:S05]  /*43e0*/  BSYNC B2 ;  /* 0x0000000000027941 */ /* 0x000fea0003800000 */
.L_x_15125:
[----:B----4-:R0:W-:Y:S02]  /*43f0*/  ST.E.128 desc[UR42][R12.64], R4 ;  /* 0x000000040c007985 */ /* 0x0101e4000c101d2a */
.L_x_15124:
[----:B------:R-:W-:Y:S05]  /*4400*/  BSYNC B1 ;  /* 0x0000000000017941 */ /* 0x000fea0003800000 */
.L_x_15123:
        /* <DEDUP_REMOVED lines=54> */
.L_x_15128:
[----:B------:R-:W-:Y:S05]  /*4770*/  BSYNC B1 ;  /* 0x0000000000017941 */ /* 0x000fea0003800000 */
.L_x_15127:
[----:B----4-:R0:W-:Y:S01]  /*4780*/  ST.E.128 desc[UR42][R12.64], R4 ;  /* 0x000000040c007985 */ /* 0x0101e2000c101d2a */
[----:B------:R-:W-:Y:S05]  /*4790*/  BRA `(.L_x_15122) ;  /* 0x0000001800587947 */ /* 0x000fea0003800000 */
.L_x_15104:
        /* <DEDUP_REMOVED lines=45> */
[----:B------:R-:W-:-:S04]  /*4a70*/  PRMT R101, R101, 0x5410, R46 ;  /* 0x0000541065657816 */ /* 0x000fc8000000002e */
        /* <DEDUP_REMOVED lines=11> */
[----:B------:R-:W-:Y:S02]  /*4b30*/  IMAD.MOV.U32 R13, RZ, RZ, R36 ;  /* 0x000000ffff0d7224 */ /* 0x000fe400078e0024 */
[----:B------:R-:W-:Y:S01]  /*4b40*/  IMAD.MOV.U32 R14, RZ, RZ, R37 ;  /* 0x000000ffff0e7224 */ /* 0x000fe200078e0025 */
[----:B------:R-:W-:Y:S01]  /*4b50*/  PRMT R111, R11, 0x5410, R12 ;  /* 0x000054100b6f7816 */ /* 0x000fe2000000000c */
[----:B-----5:R-:W-:Y:S01]  /*4b60*/  IMAD.MOV.U32 R11, RZ, RZ, R42 ;  /* 0x000000ffff0b7224 */ /* 0x020fe200078e002a */
        /* <DEDUP_REMOVED lines=10> */
.L_x_15129:
[----:B------:R-:W-:Y:S01]  /*4c10*/  IMAD R87, R22, 0x8, R23 ;  /* 0x0000000816577824 */ /* 0x000fe200078e0217 */
[----:B------:R-:W-:Y:S01]  /*4c20*/  SHF.L.U32 R95, R210, 0x1f, RZ ;  /* 0x0000001fd25f7819 */ /* 0x000fe200000006ff */
[----:B------:R-:W0:Y:S01]  /*4c30*/  LDC R98, c[0x0][0x2f4] ;  /* 0x0000bd00ff627b82 */ /* 0x000e220000000800 */
[----:B------:R-:W-:Y:S02]  /*4c40*/  BSSY B1, `(.L_x_15130) ;  /* 0x0000003000017945 */ /* 0x000fe40003800000 */
[----:B------:R-:W1:Y:S02]  /*4c50*/  SYNCS.PHASECHK.TRANS64.TRYWAIT P4, [R87+URZ+0x32490], R95 ;  /* 0x0324905f570075a7 */ /* 0x000e64000808017f */
[----:B-1----:R-:W-:Y:S05]  /*4c60*/  @!P4 BRA `(.L_x_15131) ;  /* 0x000001c4001cc947 */ /* 0x002fea0003800000 */
.L_x_15402:
[----:B------:R-:W-:Y:S05]  /*4c70*/  BSYNC B1 ;  /* 0x0000000000017941 */ /* 0x000fea0003800000 */
.L_x_15130:
[----:B------:R-:W-:Y:S01]  /*4c80*/  UMOV UR4, 0xffffffff ;  /* 0xffffffff00047882 */ /* 0x000fe20000000000 */
[----:B0-----:R-:W-:Y:S02]  /*4c90*/  IMAD.IADD R102, R98, 0x1, -R61 ;  /* 0x0000000162667824 */ /* 0x001fe400078e0a3d */
[----:B------:R-:W-:Y:S05]  /*4ca0*/  BRA.DIV UR4, `(.L_x_15132) ;  /* 0x000001c604207947 */ /* 0x000fea000b800000 */
[----:B------:R0:W2:Y:S04]  /*4cb0*/  SHFL.IDX PT, R99, R97, RZ, 0x1c1f ;  /* 0x001c1fff61637589 */ /* 0x0000a800000e0000 */
[----:B------:R0:W3:Y:S02]  /*4cc0*/  SHFL.IDX PT, R100, R96, RZ, 0x1c1f ;  /* 0x001c1fff60647589 */ /* 0x0000e400000e0000 */
.L_x_15406:
        /* <DEDUP_REMOVED lines=17> */
[----:B------:R-:W-:-:S04]  /*4de0*/  IMAD R14, R22, 0x1800, R13 ;  /* 0x00001800160e7824 */ /* 0x000fc800078e020d */
[----:B------:R-:W-:Y:S02]  /*4df0*/  IMAD R44, R14, 0x2, R23 ;  /* 0x000000020e2c7824 */ /* 0x000fe400078e0217 */
        /* <DEDUP_REMOVED lines=21> */
[----:B------:R-:W-:Y:S01]  /*4f50*/  LOP3.LUT R13, R13, 0xffff0000, RZ, 0xc0, !PT ;  /* 0xffff00000d0d7812 */ /* 0x000fe200078ec0ff */
[C---:B------:R-:W-:Y:S01]  /*4f60*/  FMUL.FTZ R106, R33.reuse, R32 ;  /* 0x00000020216a7220 */ /* 0x040fe20000410000 */
[----:B------:R-:W-:Y:S01]  /*4f70*/  SHF.R.U32.HI R105, RZ, 0x10, R7 ;  /* 0x00000010ff697819 */ /* 0x000fe20000011607 */
[-C--:B------:R-:W-:Y:S01]  /*4f80*/  FMUL.FTZ R33, R33, R104.reuse ;  /* 0x0000006821217220 */ /* 0x080fe20000410000 */
[----:B------:R-:W-:Y:S01]  /*4f90*/  PRMT R45, R112, 0x5410, R45 ;  /* 0x00005410702d7816 */ /* 0x000fe2000000002d */
[C---:B------:R-:W-:Y:S01]  /*4fa0*/  FFMA.FTZ R104, R13.reuse, R104, -R106 ;  /* 0x000000680d687223 */ /* 0x040fe2000001086a */
[C---:B------:R-:W-:Y:S01]  /*4fb0*/  PRMT R105, R110.reuse, 0x5410, R105 ;  /* 0x000054106e697816 */ /* 0x040fe20000000069 */
[----:B------:R-:W-:Y:S01]  /*4fc0*/  FFMA.FTZ R32, R13, R32, R33 ;  /* 0x000000200d207223 */ /* 0x000fe20000010021 */
[----:B------:R-:W-:Y:S01]  /*4fd0*/  PRMT R33, R110, 0x5432, R4 ;  /* 0x000054326e217816 */ /* 0x000fe20000000004 */
[----:B------:R-:W-:Y:S01]  /*4fe0*/  IMAD.U32 R108, R47, 0x10000, RZ ;  /* 0x000100002f6c7824 */ /* 0x000fe200078e00ff */
[----:B------:R-:W-:Y:S01]  /*4ff0*/  PRMT R4, R116, 0x5410, R5 ;  /* 0x0000541074047816 */ /* 0x000fe20000000005 */
        /* <DEDUP_REMOVED lines=8> */
[----:B------:R-:W-:Y:S02]  /*5080*/  IMAD.U32 R112, R44, 0x10000, RZ ;  /* 0x000100002c707824 */ /* 0x000fe400078e00ff */
[C---:B------:R-:W-:Y:S01]  /*5090*/  FFMA.FTZ R13, R106.reuse, R13, -R107 ;  /* 0x0000000d6a0d7223 */ /* 0x040fe2000001086b */
[----:B------:R-:W-:Y:S01]  /*50a0*/  FFMA.FTZ R5, R106, R5, R108 ;  /* 0x000000056a057223 */ /* 0x000fe2000001006c */
[----:B------:R-:W-:Y:S01]  /*50b0*/  LOP3.LUT R108, R15, 0xffff0000, RZ, 0xc0, !PT ;  /* 0xffff00000f6c7812 */ /* 0x000fe200078ec0ff */
[C---:B------:R-:W-:Y:S01]  /*50c0*/  FMUL.FTZ R15, R110.reuse, R45 ;  /* 0x0000002d6e0f7220 */ /* 0x040fe20000410000 */
[----:B------:R-:W-:Y:S01]  /*50d0*/  FMUL.FTZ R110, R110, R105 ;  /* 0x000000696e6e7220 */ /* 0x000fe20000410000 */
[----:B------:R-:W-:Y:S01]  /*50e0*/  SHF.R.U64 R6, R6, 0x10, R7 ;  /* 0x0000001006067819 */ /* 0x000fe20000001207 */
        /* <DEDUP_REMOVED lines=8> */
[----:B------:R-:W-:Y:S01]  /*5170*/  SHF.R.U64 R34, R34, 0x10, R35 ;  /* 0x0000001022227819 */ /* 0x000fe20000001223 */
[----:B------:R-:W-:Y:S01]  /*5180*/  FMUL.FTZ R112, R112, R47 ;  /* 0x0000002f70707220 */ /* 0x000fe20000410000 */
[----:B------:R-:W-:Y:S01]  /*5190*/  LOP3.LUT R33, R33, 0xffff0000, RZ, 0xc0, !PT ;  /* 0xffff000021217812 */ /* 0x000fe200078ec0ff */
[----:B------:R-:W-:Y:S01]  /*51a0*/  FMUL.FTZ R35, R44, R7 ;  /* 0x000000072c237220 */ /* 0x000fe20000410000 */
[----:B------:R-:W-:Y:S01]  /*51b0*/  LOP3.LUT R12, R12, 0xffff0000, RZ, 0xc0, !PT ;  /* 0xffff00000c0c7812 */ /* 0x000fe200078ec0ff */
[----:B------:R-:W-:Y:S01]  /*51c0*/  FFMA.FTZ R15, R110, R47, -R15 ;  /* 0x0000002f6e0f7223 */ /* 0x000fe2000001080f */
[----:B------:R-:W-:Y:S01]  /*51d0*/  PRMT R34, R115, 0x5432, R34 ;  /* 0x0000543273227816 */ /* 0x000fe20000000022 */
[----:B------:R-:W-:Y:S01]  /*51e0*/  FMUL.FTZ R44, R44, R33 ;  /* 0x000000212c2c7220 */ /* 0x000fe20000410000 */
[----:B------:R-:W-:Y:S01]  /*51f0*/  PRMT R6, R114, 0x5432, R6 ;  /* 0x0000543272067816 */ /* 0x000fe20000000006 */
        /* <DEDUP_REMOVED lines=11> */
[----:B------:R-:W-:Y:S01]  /*52b0*/  FMUL.FTZ R110, R110, R7 ;  /* 0x000000076e6e7220 */ /* 0x000fe20000410000 */
        /* <DEDUP_REMOVED lines=20> */
.L_x_15136:
[----:B------:R-:W-:Y:S05]  /*5400*/  BSYNC B2 ;  /* 0x0000000000027941 */ /* 0x000fea0003800000 */
.L_x_15135:
[----:B------:R-:W-:Y:S01]  /*5410*/  ISETP.GE.AND P4, PT, R11, R98, PT ;  /* 0x000000620b00720c */ /* 0x000fe20003f86270 */
[----:B------:R-:W-:Y:S01]  /*5420*/  IMAD.MOV.U32 R4, RZ, RZ, R100 ;  /* 0x000000ffff047224 */ /* 0x000fe200078e0064 */
[----:B--2---:R4:W-:Y:S01]  /*5430*/  ST.E.128 desc[UR42][R88.64], R12 ;  /* 0x0000000c58007985 */ /* 0x0049e2000c101d2a */
[----:B------:R-:W-:-:S10]  /*5440*/  IMAD.MOV.U32 R5, RZ, RZ, R99 ;  /* 0x000000ffff057224 */ /* 0x000fd400078e0063 */
[----:B------:R-:W-:-:S05]  /*5450*/  @!P4 IMAD.WIDE R4, R11, 0x2, R4 ;  /* 0x000000020b04c825 */ /* 0x000fca00078e0204 */
[----:B---3--:R4:W-:Y:S02]  /*5460*/  @!P4 ST.E.128 desc[UR42][R4.64], R44 ;  /* 0x0000002c0400c985 */ /* 0x0089e4000c101d2a */
.L_x_15134:
[----:B------:R-:W-:Y:S05]  /*5470*/  BSYNC B1 ;  /* 0x0000000000017941 */ /* 0x000fea0003800000 */
.L_x_15133:
[----:B------:R-:W-:-:S03]  /*5480*/  UMOV UR4, 0xffffffff ;  /* 0xffffffff00047882 */ /* 0x000fc60000000000 */
[----:B------:R-:W-:Y:S05]  /*5490*/  BRA.DIV UR4, `(.L_x_15137) ;  /* 0x000001be04707947 */ /* 0x000fea000b800000 */
[----:B0-----:R-:W0:Y:S04]  /*54a0*/  SHFL.IDX PT, R97, R97, 0x1, 0x1c1f ;  /* 0x003c1f0061617f89 */ /* 0x001e2800000e0000 */
[----:B------:R-:W0:Y:S02]  /*54b0*/  SHFL.IDX PT, R96, R96, 0x1, 0x1c1f ;  /* 0x003c1f0060607f89 */ /* 0x000e2400000e0000 */
.L_x_15410:
        /* <DEDUP_REMOVED lines=29> */
[--C-:B------:R-:W-:Y:S01]  /*5690*/  SHF.R.U64 R34, R36, 0x10, R37.reuse ;  /* 0x0000001024227819 */ /* 0x100fe20000001225 */
[----:B0-----:R-:W-:Y:S01]  /*56a0*/  IMAD.U32 R45, R7, 0x10000, RZ ;  /* 0x00010000072d7824 */ /* 0x001fe200078e00ff */
[----:B------:R-:W-:Y:S02]  /*56b0*/  SHF.R.U32.HI R44, RZ, 0x10, R37 ;  /* 0x00000010ff2c7819 */ /* 0x000fe40000011625 */
[----:B------:R-:W-:Y:S02]  /*56c0*/  SHF.R.U32.HI R37, RZ, 0x10, R41 ;  /* 0x00000010ff257819 */ /* 0x000fe40000011629 */
[----:B------:R-:W-:Y:S02]  /*56d0*/  PRMT R115, R115, 0x5410, R44 ;  /* 0x0000541073737816 */ /* 0x000fe4000000002c */
[----:B------:R-:W-:Y:S01]  /*56e0*/  PRMT R114, R114, 0x5410, R37 ;  /* 0x0000541072727816 */ /* 0x000fe20000000025 */
[----:B------:R-:W-:Y:S01]  /*56f0*/  IMAD.U32 R37, R5, 0x10000, RZ ;  /* 0x0001000005257824 */ /* 0x000fe200078e00ff */
[----:B------:R-:W-:Y:S01]  /*5700*/  SHF.R.U64 R35, R38, 0x10, R39 ;  /* 0x0000001026237819 */ /* 0x000fe20000001227 */
[----:B------:R-:W-:Y:S01]  /*5710*/  IMAD.U32 R88, R115, 0x10000, RZ ;  /* 0x0001000073587824 */ /* 0x000fe200078e00ff */
[----:B----4-:R-:W-:Y:S01]  /*5720*/  LOP3.LUT R46, R13, 0xffff0000, RZ, 0xc0, !PT ;  /* 0xffff00000d2e7812 */ /* 0x010fe200078ec0ff */
[C---:B---3--:R-:W-:Y:S01]  /*5730*/  IMAD.U32 R100, R114.reuse, 0x10000, RZ ;  /* 0x0001000072647824 */ /* 0x048fe200078e00ff */
[----:B------:R-:W-:-:S02]  /*5740*/  LOP3.LUT R89, R114, 0xffff0000, RZ, 0xc0, !PT ;  /* 0xffff000072597812 */ /* 0x000fc400078ec0ff */
[----:B------:R-:W-:Y:S01]  /*5750*/  SHF.R.U32.HI R38, RZ, 0x10, R39 ;  /* 0x00000010ff267819 */ /* 0x000fe20000011627 */
[----:B------:R-:W-:Y:S01]  /*5760*/  IMAD.U32 R39, R13, 0x10000, RZ ;  /* 0x000100000d277824 */ /* 0x000fe200078e00ff */
[--C-:B------:R-:W-:Y:S01]  /*5770*/  SHF.R.U64 R36, R42, 0x10, R43.reuse ;  /* 0x000000102a247819 */ /* 0x100fe2000000122b */
[----:B--2---:R-:W-:Y:S01]  /*5780*/  FMUL.FTZ R99, R46, R89 ;  /* 0x000000592e637220 */ /* 0x004fe20000410000 */
[----:B------:R-:W-:Y:S01]  /*5790*/  LOP3.LUT R115, R115, 0xffff0000, RZ, 0xc0, !PT ;  /* 0xffff000073737812 */ /* 0x000fe200078ec0ff */
[----:B------:R-:W-:Y:S01]  /*57a0*/  FMUL.FTZ R102, R39, R100 ;  /* 0x0000006427667220 */ /* 0x000fe20000410000 */
[----:B------:R-:W-:Y:S01]  /*57b0*/  SHF.R.U32.HI R42, RZ, 0x10, R43 ;  /* 0x00000010ff2a7819 */ /* 0x000fe2000001162b */
[----:B------:R-:W-:Y:S01]  /*57c0*/  IMAD.U32 R13, R12, 0x10000, RZ ;  /* 0x000100000c0d7824 */ /* 0x000fe200078e00ff */
[----:B------:R-:W-:Y:S01]  /*57d0*/  LOP3.LUT R44, R5, 0xffff0000, RZ, 0xc0, !PT ;  /* 0xffff0000052c7812 */ /* 0x000fe200078ec0ff */
[-C--:B------:R-:W-:Y:S01]  /*57e0*/  FMUL.FTZ R46, R46, R115.reuse ;  /* 0x000000732e2e7220 */ /* 0x080fe20000410000 */
[C---:B------:R-:W-:Y:S01]  /*57f0*/  PRMT R47, R113.reuse, 0x5432, R34 ;  /* 0x00005432712f7816 */ /* 0x040fe20000000022 */
[----:B------:R-:W-:Y:S01]  /*5800*/  IMAD.U32 R5, R4, 0x10000, RZ ;  /* 0x0001000004057824 */ /* 0x000fe200078e00ff */
[----:B------:R-:W-:Y:S01]  /*5810*/  PRMT R113, R113, 0x5410, R42 ;  /* 0x0000541071717816 */ /* 0x000fe2000000002a */
[C---:B------:R-:W-:Y:S01]  /*5820*/  FFMA.FTZ R34, R44.reuse, R115, -R99 ;  /* 0x000000732c227223 */ /* 0x040fe20000010863 */
[----:B------:R-:W-:Y:S01]  /*5830*/  PRMT R38, R111, 0x5432, R38 ;  /* 0x000054326f267816 */ /* 0x000fe20000000026 */
[----:B------:R-:W-:Y:S01]  /*5840*/  FFMA.FTZ R44, R44, R89, R46 ;  /* 0x000000592c2c7223 */ /* 0x000fe2000001002e */
[----:B------:R-:W-:Y:S01]  /*5850*/  SHF.R.U64 R40, R40, 0x10, R41 ;  /* 0x0000001028287819 */ /* 0x000fe20000001229 */
[-C--:B------:R-:W-:Y:S01]  /*5860*/  FMUL.FTZ R41, R39, R88.reuse ;  /* 0x0000005827297220 */ /* 0x080fe20000410000 */
[----:B------:R-:W-:Y:S01]  /*5870*/  FFMA.FTZ R39, R37, R88, -R102 ;  /* 0x0000005825277223 */ /* 0x000fe20000010866 */
[----:B------:R-:W-:Y:S01]  /*5880*/  IMAD.U32 R88, R15, 0x10000, RZ ;  /* 0x000100000f587824 */ /* 0x000fe200078e00ff */
[----:B------:R-:W-:Y:S01]  /*5890*/  PRMT R46, R109, 0x5432, R40 ;  /* 0x000054326d2e7816 */ /* 0x000fe20000000028 */
[----:B------:R-:W-:-:S02]  /*58a0*/  IMAD.U32 R89, R113, 0x10000, RZ ;  /* 0x0001000071597824 */ /* 0x000fc400078e00ff */
[----:B------:R-:W-:Y:S01]  /*58b0*/  FFMA.FTZ R37, R37, R100, R41 ;  /* 0x0000006425257223 */ /* 0x000fe20000010029 */
[----:B------:R-:W-:Y:S01]  /*58c0*/  IMAD.U32 R42, R38, 0x10000, RZ ;  /* 0x00010000262a7824 */ /* 0x000fe200078e00ff */
[----:B------:R-:W-:Y:S01]  /*58d0*/  PRMT R109, R109, 0x5410, R36 ;  /* 0x000054106d6d7816 */ /* 0x000fe20000000024 */
[CC--:B------:R-:W-:Y:S01]  /*58e0*/  FMUL.FTZ R40, R88.reuse, R89.reuse ;  /* 0x0000005958287220 */ /* 0x0c0fe20000410000 */
[----:B------:R-:W-:Y:S01]  /*58f0*/  LOP3.LUT R15, R15, 0xffff0000, RZ, 0xc0, !PT ;  /* 0xffff00000f0f7812 */ /* 0x000fe200078ec0ff */
[-C--:B------:R-:W-:Y:S01]  /*5900*/  FMUL.FTZ R88, R88, R42.reuse ;  /* 0x0000002a58587220 */ /* 0x080fe20000410000 */
[----:B------:R-:W-:Y:S02]  /*5910*/  LOP3.LUT R100, R113, 0xffff0000, RZ, 0xc0, !PT ;  /* 0xffff000071647812 */ /* 0x000fe400078ec0ff */
[----:B------:R-:W-:Y:S02]  /*5920*/  LOP3.LUT R36, R38, 0xffff0000, RZ, 0xc0, !PT ;  /* 0xffff000026247812 */ /* 0x000fe400078ec0ff */
[----:B------:R-:W-:Y:S01]  /*5930*/  PRMT R111, R111, 0x5410, R35 ;  /* 0x000054106f6f7816 */ /* 0x000fe20000000023 */
[----:B------:R-:W-:Y:S01]  /*5940*/  FFMA.FTZ R35, R45, R42, -R40 ;  /* 0x0000002a2d237223 */ /* 0x000fe20000010828 */
[----:B------:R-:W-:Y:S01]  /*5950*/  LOP3.LUT R43, R7, 0xffff0000, RZ, 0xc0, !PT ;  /* 0xffff0000072b7812 */ /* 0x000fe200078ec0ff */
[----:B------:R-:W-:Y:S01]  /*5960*/  FFMA.FTZ R45, R45, R89, R88 ;  /* 0x000000592d2d7223 */ /* 0x000fe20000010058 */
[----:B------:R-:W-:-:S02]  /*5970*/  IMAD.U32 R40, R47, 0x10000, RZ ;  /* 0x000100002f287824 */ /* 0x000fc400078e00ff */
[C---:B------:R-:W-:Y:S01]  /*5980*/  FMUL.FTZ R38, R15.reuse, R100 ;  /* 0x000000640f267220 */ /* 0x040fe20000410000 */
[----:B------:R-:W-:Y:S02]  /*5990*/  IMAD.U32 R42, R46, 0x10000, RZ ;  /* 0x000100002e2a7824 */ /* 0x000fe400078e00ff */
[----:B------:R-:W-:Y:S01]  /*59a0*/  FMUL.FTZ R88, R15, R36 ;  /* 0x000000240f587220 */ /* 0x000fe20000410000 */
[----:B------:R-:W-:Y:S01]  /*59b0*/  LOP3.LUT R12, R12, 0xffff0000, RZ, 0xc0, !PT ;  /* 0xffff00000c0c7812 */ /* 0x000fe200078ec0ff */
[C---:B------:R-:W-:Y:S01]  /*59c0*/  FMUL.FTZ R89, R13.reuse, R40 ;  /* 0x000000280d597220 */ /* 0x040fe20000410000 */
[----:B------:R-:W-:Y:S01]  /*59d0*/  LOP3.LUT R15, R46, 0xffff0000, RZ, 0xc0, !PT ;  /* 0xffff00002e0f7812 */ /* 0x000fe200078ec0ff */
[----:B------:R-:W-:Y:S01]  /*59e0*/  FMUL.FTZ R46, R13, R42 ;  /* 0x0000002a0d2e7220 */ /* 0x000fe20000410000 */
[----:B------:R-:W-:Y:S01]  /*59f0*/  LOP3.LUT R47, R47, 0xffff0000, RZ, 0xc0, !PT ;  /* 0xffff00002f2f7812 */ /* 0x000fe200078ec0ff */
[C---:B------:R-:W-:Y:S01]  /*5a00*/  FFMA.FTZ R36, R43.reuse, R36, -R38 ;  /* 0x000000242b247223 */ /* 0x040fe20000010826 */
[----:B------:R-:W-:Y:S01]  /*5a10*/  LOP3.LUT R4, R4, 0xffff0000, RZ, 0xc0, !PT ;  /* 0xffff000004047812 */ /* 0x000fe200078ec0ff */
[----:B------:R-:W-:Y:S01]  /*5a20*/  FFMA.FTZ R38, R43, R100, R88 ;  /* 0x000000642b267223 */ /* 0x000fe20000010058 */
[C---:B------:R-:W-:Y:S01]  /*5a30*/  IMAD.U32 R7, R6.reuse, 0x10000, RZ ;  /* 0x0001000006077824 */ /* 0x040fe200078e00ff */
[----:B------:R-:W-:Y:S01]  /*5a40*/  LOP3.LUT R41, R6, 0xffff0000, RZ, 0xc0, !PT ;  /* 0xffff000006297812 */ /* 0x000fe200078ec0ff */
[C---:B------:R-:W-:Y:S01]  /*5a50*/  FMUL.FTZ R43, R12.reuse, R15 ;  /* 0x0000000f0c2b7220 */ /* 0x040fe20000410000 */
[----:B------:R-:W-:Y:S01]  /*5a60*/  FMUL.FTZ R99, R12, R47 ;  /* 0x0000002f0c637220 */ /* 0x000fe20000410000 */
[----:B------:R-:W-:-:S02]  /*5a70*/  IMAD.U32 R6, R14, 0x10000, RZ ;  /* 0x000100000e067824 */ /* 0x000fc400078e00ff */
[C---:B------:R-:W-:Y:S01]  /*5a80*/  FFMA.FTZ R13, R5.reuse, R40, -R46 ;  /* 0x00000028050d7223 */ /* 0x040fe2000001082e */
[----:B------:R-:W-:Y:S01]  /*5a90*/  FFMA.FTZ R89, R5, R42, R89 ;  /* 0x0000002a05597223 */ /* 0x000fe20000010059 */
        /* <DEDUP_REMOVED lines=26> */
.L_x_15139:
[----:B------:R-:W-:Y:S05]  /*5c40*/  BSYNC B1 ;  /* 0x0000000000017941 */ /* 0x000fea0003800000 */
.L_x_15138:
        /* <DEDUP_REMOVED lines=8> */
.L_x_15103:
[----:B------:R-:W-:-:S06]  /*5cd0*/  UISETP.NE.AND UP0, UPT, UR44, 0x3, UPT ;  /* 0x000000032c00788c */ /* 0x000fcc000bf05270 */
[----:B------:R-:W-:-:S13]  /*5ce0*/  PLOP3.LUT P3, PT, PT, PT, UP0, 0x80, 0x0 ;  /* 0x000000000000781c */ /* 0x000fda0003f6f008 */
[----:B------:R-:W-:Y:S05]  /*5cf0*/  @!P3 BRA `(.L_x_15140) ;  /* 0x000000000004b947 */ /* 0x000fea0003800000 */
[----:B------:R-:W-:Y:S01]  /*5d00*/  BPT.TRAP 0x1 ;  /* 0x000000040000795c */ /* 0x000fe20000300000 */
.L_x_15140:
[----:B------:R-:W-:Y:S01]  /*5d10*/  IMAD R87, R22, 0x8, R23 ;  /* 0x0000000816577824 */ /* 0x000fe200078e0217 */
[----:B------:R-:W-:Y:S01]  /*5d20*/  SHF.L.U32 R95, R210, 0x1f, RZ ;  /* 0x0000001fd25f7819 */ /* 0x000fe200000006ff */
[----:B------:R-:W-:Y:S01]  /*5d30*/  BSSY B1, `(.L_x_15141) ;  /* 0x0000004000017945 */ /* 0x000fe20003800000 */
[----:B------:R-:W-:Y:S02]  /*5d40*/  SHF.R.S32.HI R92, RZ, 0x1f, R91 ;  /* 0x0000001fff5c7819 */ /* 0x000fe4000001145b */
[----:B------:R-:W0:Y:S02]  /*5d50*/  SYNCS.PHASECHK.TRANS64.TRYWAIT P2, [R87+URZ+0x32490], R95 ;  /* 0x0324905f570075a7 */ /* 0x000e24000804017f */
[----:B0-----:R-:W-:Y:S05]  /*5d60*/  @!P2 BRA `(.L_x_15142) ;  /* 0x000001b40088a947 */ /* 0x001fea0003800000 */
.L_x_15411:
[----:B------:R-:W-:Y:S05]  /*5d70*/  BSYNC B1 ;  /* 0x0000000000017941 */ /* 0x000fea0003800000 */
.L_x_15141:
        /* <DEDUP_REMOVED lines=25> */
.L_x_15415:
        /* <DEDUP_REMOVED lines=13> */
.L_x_15145:
[----:B------:R-:W-:Y:S05]  /*5fe0*/  BSYNC B1 ;  /* 0x0000000000017941 */ /* 0x000fea0003800000 */
.L_x_15144:
[----:B------:R-:W-:-:S03]  /*5ff0*/  UMOV UR4, 0xffffffff ;  /* 0xffffffff00047882 */ /* 0x000fc60000000000 */
[----:B------:R-:W-:Y:S05]  /*6000*/  BRA.DIV UR4, `(.L_x_15146) ;  /* 0x000001b604407947 */ /* 0x000fea000b800000 */
[----:B--2-4-:R2:W4:Y:S04]  /*6010*/  SHFL.IDX PT, R5, R33, 0x1, 0x1c1f ;  /* 0x003c1f0021057f89 */ /* 0x01452800000e0000 */
[----:B---3--:R2:W3:Y:S02]  /*6020*/  SHFL.IDX PT, R7, R32, 0x1, 0x1c1f ;  /* 0x003c1f0020077f89 */ /* 0x0084e400000e0000 */
.L_x_15419:
        /* <DEDUP_REMOVED lines=13> */
.L_x_15122:
[----:B------:R-:W-:Y:S05]  /*6100*/  BSYNC B0 ;  /* 0x0000000000007941 */ /* 0x000fea0003800000 */
.L_x_15102:
        /* <DEDUP_REMOVED lines=17> */
.L_x_15148:
[----:B------:R-:W-:Y:S05]  /*6220*/  BSYNC B0 ;  /* 0x0000000000007941 */ /* 0x000fea0003800000 */
.L_x_15147:
[----:B------:R-:W3:Y:S01]  /*6230*/  SYNCS.PHASECHK.TRANS64.TRYWAIT P3, [R87+URZ+0x324b0], R95 ;  /* 0x0324b05f570075a7 */ /* 0x000ee2000806017f */
[----:B------:R-:W-:Y:S04]  /*6240*/  BSSY B0, `(.L_x_15149) ;  /* 0x0000002000007945 */ /* 0x000fe80003800000 */
[----:B---3--:R-:W-:Y:S05]  /*6250*/  @!P3 BRA `(.L_x_15150) ;  /* 0x000001b000f8b947 */ /* 0x008fea0003800000 */
.L_x_15420:
[----:B------:R-:W-:Y:S05]  /*6260*/  BSYNC B0 ;  /* 0x0000000000007941 */ /* 0x000fea0003800000 */
.L_x_15149:
[----:B------:R4:W5:Y:S01]  /*6270*/  LDL R45, [R1+0x90] ;  /* 0x00009000012d7983 */ /* 0x0009620000100800 */
[----:B------:R-:W-:Y:S01]  /*6280*/  ULDC.64 UR4, c[0x0][0x328] ;  /* 0x0000ca0000047ab9 */ /* 0x000fe20000000a00 */
[----:B------:R-:W-:Y:S02]  /*6290*/  ULDC.64 UR6, c[0x0][0x318] ;  /* 0x0000c60000067ab9 */ /* 0x000fe40000000a00 */
[----:B------:R4:W5:Y:S04]  /*62a0*/  LDL R44, [R1+0x8c] ;  /* 0x00008c00012c7983 */ /* 0x0009680000100800 */
[----:B------:R4:W5:Y:S04]  /*62b0*/  LDL R43, [R1+0x88] ;  /* 0x00008800012b7983 */ /* 0x0009680000100800 */
[----:B------:R4:W5:Y:S04]  /*62c0*/  LDL R42, [R1+0x84] ;  /* 0x00008400012a7983 */ /* 0x0009680000100800 */
[----:B------:R4:W5:Y:S04]  /*62d0*/  LDL R40, [R1+0x80] ;  /* 0x0000800001287983 */ /* 0x0009680000100800 */
        /* <DEDUP_REMOVED lines=20> */
[----:B------:R4:W0:Y:S01]  /*6420*/  SHFL.IDX PT, R41, R35, RZ, 0x1c1f ;  /* 0x001c1fff23297589 */ /* 0x00082200000e0000 */
[----:B------:R-:W-:Y:S01]  /*6430*/  ISETP.GE.AND P3, PT, R94, 0x1, PT ;  /* 0x000000015e00780c */ /* 0x000fe20003f66270 */
[----:B------:R-:W-:Y:S02]  /*6440*/  IMAD R11, R11, 0x2, R26 ;  /* 0x000000020b0b7824 */ /* 0x000fe400078e021a */
[----:B------:R4:W0:Y:S10]  /*6450*/  SHFL.IDX PT, R39, R36, RZ, 0x1c1f ;  /* 0x001c1fff24277589 */ /* 0x00083400000e0000 */
[----:B----4-:R-:W-:Y:S05]  /*6460*/  @!P3 BRA `(.L_x_15152) ;  /* 0x0000000000a4b947 */ /* 0x010fea0003800000 */
[----:B------:R-:W-:Y:S02]  /*6470*/  ISETP.NE.AND P5, PT, R77, RZ, PT ;  /* 0x000000ff4d00720c */ /* 0x000fe40003fa5270 */
[----:B------:R-:W-:Y:S02]  /*6480*/  ISETP.NE.AND P4, PT, R78, RZ, PT ;  /* 0x000000ff4e00720c */ /* 0x000fe40003f85270 */
[----:B------:R-:W-:-:S09]  /*6490*/  PRMT R37, R10, 0x8880, RZ ;  /* 0x000088800a257816 */ /* 0x000fd200000000ff */
[----:B------:R-:W4:Y:S01]  /*64a0*/  @P5 LDS.128 R4, [R34] ;  /* 0x0000000022045984 */ /* 0x000f220000000c00 */
[----:B012---:R-:W-:-:S04]  /*64b0*/  @P5 LEA R32, P3, R16, R41, 0x1 ;  /* 0x0000002910205211 */ /* 0x007fc800078608ff */
[----:B------:R-:W-:Y:S02]  /*64c0*/  @P5 LEA.HI.X R33, R16, R39, R17, 0x1, P3 ;  /* 0x0000002710215211 */ /* 0x000fe400018f0c11 */
[----:B------:R-:W-:-:S04]  /*64d0*/  @P4 LEA R14, P3, R2, R41, 0x1 ;  /* 0x00000029020e4211 */ /* 0x000fc800078608ff */
[----:B------:R-:W-:Y:S02]  /*64e0*/  @P4 LEA.HI.X R15, R2, R39, R209, 0x1, P3 ;  /* 0x00000027020f4211 */ /* 0x000fe400018f0cd1 */
[----:B------:R-:W-:-:S13]  /*64f0*/  ISETP.NE.AND P3, PT, R79, RZ, PT ;  /* 0x000000ff4f00720c */ /* 0x000fda0003f65270 */
[----:B------:R-:W-:-:S04]  /*6500*/  @P3 LEA R12, P6, R216, R41, 0x1 ;  /* 0x00000029d80c3211 */ /* 0x000fc800078c08ff */
[----:B-----5:R-:W-:Y:S01]  /*6510*/  @P3 LEA.HI.X R13, R216, R39, R45, 0x1, P6 ;  /* 0x00000027d80d3211 */ /* 0x020fe200030f0c2d */
[----:B----4-:R0:W-:Y:S01]  /*6520*/  @P5 ST.E.128 desc[UR42][R32.64], R4 ;  /* 0x0000000420005985 */ /* 0x0101e2000c101d2a */
        /* <DEDUP_REMOVED lines=29> */
.L_x_15152:
[----:B------:R-:W-:Y:S05]  /*6700*/  BSYNC B0 ;  /* 0x0000000000007941 */ /* 0x000fea0003800000 */
.L_x_15151:
[----:B------:R-:W-:Y:S01]  /*6710*/  ISETP.GE.AND P3, PT, R94, 0x41, PT ;  /* 0x000000415e00780c */ /* 0x000fe20003f66270 */
[----:B------:R0:W0:Y:S01]  /*6720*/  SHFL.IDX PT, R37, R36, 0x1, 0x1c1f ;  /* 0x003c1f0024257f89 */ /* 0x00002200000e0000 */
[----:B------:R-:W-:Y:S03]  /*6730*/  BSSY B0, `(.L_x_15153) ;  /* 0x000002c000007945 */ /* 0x000fe60003800000 */
[----:B------:R-:W0:Y:S08]  /*6740*/  SHFL.IDX PT, R35, R35, 0x1, 0x1c1f ;  /* 0x003c1f0023237f89 */ /* 0x000e3000000e0000 */
[----:B------:R-:W-:Y:S05]  /*6750*/  @!P3 BRA `(.L_x_15154) ;  /* 0x0000000000a4b947 */ /* 0x000fea0003800000 */
[----:B------:R-:W-:Y:S02]  /*6760*/  ISETP.NE.AND P5, PT, R77, RZ, PT ;  /* 0x000000ff4d00720c */ /* 0x000fe40003fa5270 */
[----:B------:R-:W-:Y:S02]  /*6770*/  ISETP.NE.AND P4, PT, R78, RZ, PT ;  /* 0x000000ff4e00720c */ /* 0x000fe40003f85270 */
[----:B0-----:R-:W-:-:S09]  /*6780*/  PRMT R36, R10, 0x8880, RZ ;  /* 0x000088800a247816 */ /* 0x001fd200000000ff */
[----:B----4-:R-:W0:Y:S01]  /*6790*/  @P5 LDS.128 R4, [R34+0x2000] ;  /* 0x0020000022045984 */ /* 0x010e220000000c00 */
[----:B-12---:R-:W-:-:S04]  /*67a0*/  @P5 LEA R32, P3, R16, R35, 0x1 ;  /* 0x0000002310205211 */ /* 0x006fc800078608ff */
[----:B------:R-:W-:Y:S02]  /*67b0*/  @P5 LEA.HI.X R33, R16, R37, R17, 0x1, P3 ;  /* 0x0000002510215211 */ /* 0x000fe400018f0c11 */
[----:B------:R-:W-:-:S04]  /*67c0*/  @P4 LEA R14, P3, R2, R35, 0x1 ;  /* 0x00000023020e4211 */ /* 0x000fc800078608ff */
[----:B------:R-:W-:Y:S02]  /*67d0*/  @P4 LEA.HI.X R15, R2, R37, R209, 0x1, P3 ;  /* 0x00000025020f4211 */ /* 0x000fe400018f0cd1 */
[----:B------:R-:W-:-:S13]  /*67e0*/  ISETP.NE.AND P3, PT, R79, RZ, PT ;  /* 0x000000ff4f00720c */ /* 0x000fda0003f65270 */
[----:B------:R-:W-:-:S04]  /*67f0*/  @P3 LEA R12, P6, R216, R35, 0x1 ;  /* 0x00000023d80c3211 */ /* 0x000fc800078c08ff */
[----:B-----5:R-:W-:Y:S01]  /*6800*/  @P3 LEA.HI.X R13, R216, R37, R45, 0x1, P6 ;  /* 0x00000025d80d3211 */ /* 0x020fe200030f0c2d */
[----:B0-----:R0:W-:Y:S01]  /*6810*/  @P5 ST.E.128 desc[UR42][R32.64], R4 ;  /* 0x0000000420005985 */ /* 0x0011e2000c101d2a */
        /* <DEDUP_REMOVED lines=29> */
.L_x_15154:
[----:B------:R-:W-:Y:S05]  /*69f0*/  BSYNC B0 ;  /* 0x0000000000007941 */ /* 0x000fea0003800000 */
.L_x_15153:
[----:B------:R-:W-:Y:S01]  /*6a00*/  @!PT LDS RZ, [RZ] ;  /* 0x00000000fffff984 */ /* 0x000fe20000000800 */
[----:B------:R-:W-:Y:S01]  /*6a10*/  @!PT LDS RZ, [RZ] ;  /* 0x00000000fffff984 */ /* 0x000fe20000000800 */
[----:B------:R-:W-:Y:S01]  /*6a20*/  @!PT LDS RZ, [RZ] ;  /* 0x00000000fffff984 */ /* 0x000fe20000000800 */
[----:B------:R-:W-:Y:S01]  /*6a30*/  @!PT LDS RZ, [RZ] ;  /* 0x00000000fffff984 */ /* 0x000fe20000000800 */
[----:B------:R1:W-:Y:S06]  /*6a40*/  MEMBAR.ALL.CTA ;  /* 0x0000000000007992 */ /* 0x0003ec0000008000 */
[----:B-1----:R-:W1:Y:S01]  /*6a50*/  FENCE.VIEW.ASYNC.S ;  /* 0x00000000000073c6 */ /* 0x002e620000000000 */
[----:B---3--:R-:W-:Y:S01]  /*6a60*/  @!P2 VIADD R87, R87, 0x324c0 ;  /* 0x000324c05757a836 */ /* 0x008fe20000000000 */
[----:B-1----:R1:W-:Y:S01]  /*6a70*/  BAR.SYNC.DEFER_BLOCKING R60, 0x80 ;  /* 0x0002003c0000751d */ /* 0x0023e20000010000 */
[----:B------:R-:W-:Y:S01]  /*6a80*/  LOP3.LUT P3, RZ, R18, 0x2, RZ, 0xc0, !PT ;  /* 0x0000000212ff7812 */ /* 0x000fe2000786c0ff */
[----:B------:R-:W-:-:S02]  /*6a90*/  VIADD R22, R22, 0x1 ;  /* 0x0000000116167836 */ /* 0x000fc40000000000 */
[----:B------:R-:W-:-:S04]  /*6aa0*/  @!P2 PRMT R87, RZ, 0x654, R87 ;  /* 0x00000654ff57a816 */ /* 0x000fc80000000057 */
[----:B------:R1:W-:Y:S01]  /*6ab0*/  @!P2 SYNCS.ARRIVE.TRANS64.RED.A1T0 RZ, [R87+URZ], RZ ;  /* 0x000000ff57ffa9a7 */ /* 0x0003e2000810043f */
[----:B------:R-:W-:-:S04]  /*6ac0*/  ISETP.NE.AND P2, PT, R22, 0x2, PT ;  /* 0x000000021600780c */ /* 0x000fc80003f45270 */
[----:B0---4-:R-:W-:Y:S02]  /*6ad0*/  SEL R5, RZ, 0x1, P2 ;  /* 0x00000001ff057807 */ /* 0x011fe40001000000 */
[----:B------:R-:W-:Y:S02]  /*6ae0*/  SEL R22, R22, RZ, P2 ;  /* 0x000000ff16167207 */ /* 0x000fe40001000000 */
[----:B------:R-:W-:Y:S01]  /*6af0*/  LOP3.LUT R210, R210, R5, RZ, 0x3c, !PT ;  /* 0x00000005d2d27212 */ /* 0x000fe200078e3cff */
[----:B------:R-:W-:Y:S06]  /*6b00*/  @P3 BRA `(.L_x_15155) ;  /* 0xffffffc000dc3947 */ /* 0x000fec000383ffff */
[----:B------:R-:W0:Y:S01]  /*6b10*/  S2R R4, SR_TID.X ;  /* 0x0000000000047919 */ /* 0x000e220000002100 */
[----:B------:R-:W-:Y:S02]  /*6b20*/  PLOP3.LUT P0, PT, PT, PT, PT, 0x8, 0x0 ;  /* 0x000000000000781c */ /* 0x000fe40003f0e170 */
[----:B0-----:R-:W-:-:S04]  /*6b30*/  SHF.R.U32.HI R4, RZ, 0x7, R4 ;  /* 0x00000007ff047819 */ /* 0x001fc80000011604 */
[----:B------:R-:W-:-:S13]  /*6b40*/  ISETP.NE.AND P3, PT, R4, 0x1, PT ;  /* 0x000000010400780c */ /* 0x000fda0003f65270 */
[----:B------:R-:W-:Y:S05]  /*6b50*/  @!P3 WARPSYNC.ALL ;  /* 0x000000000000b948 */ /* 0x000fea0003800000 */
[----:B------:R-:W-:Y:S06]  /*6b60*/  @!P3 BAR.ARV 0x9, 0x100 ;  /* 0x024400000000bb1d */ /* 0x000fec0000002000 */
.L_x_15097:
[----:B------:R-:W3:Y:S01]  /*6b70*/  LDL R5, [R1+0x78] ;  /* 0x0000780001057983 */ /* 0x000ee20000100800 */
[----:B------:R-:W0:Y:S01]  /*6b80*/  LDC R0, c[0x0][0x448] ;  /* 0x00011200ff007b82 */ /* 0x000e220000000800 */
[----:B------:R-:W-:Y:S01]  /*6b90*/  IMAD.MOV.U32 R172, RZ, RZ, RZ ;  /* 0x000000ffffac7224 */ /* 0x000fe200078e00ff */
[----:B0-----:R-:W-:-:S13]  /*6ba0*/  ISETP.NE.AND P1, PT, R0, 0x1, PT ;  /* 0x000000010000780c */ /* 0x001fda0003f25270 */
[----:B------:R-:W0:Y:S08]  /*6bb0*/  @P1 LDC R3, c[0x0][0x44c] ;  /* 0x00011300ff031b82 */ /* 0x000e300000000800 */
[----:B------:R-:W4:Y:S01]  /*6bc0*/  @P1 LDC R4, c[0x0][0x450] ;  /* 0x00011400ff041b82 */ /* 0x000f220000000800 */
[----:B---3--:R-:W-:-:S04]  /*6bd0*/  VIADD R0, R5, 0x7f ;  /* 0x0000007f05007836 */ /* 0x008fc80000000000 */
[----:B0-----:R-:W-:-:S05]  /*6be0*/  @P1 IMAD.HI.U32 R3, R0, R3, RZ ;  /* 0x0000000300031227 */ /* 0x001fca00078e00ff */
[----:B----4-:R-:W-:-:S05]  /*6bf0*/  @P1 SHF.R.U32.HI R0, RZ, R4, R3 ;  /* 0x00000004ff001219 */ /* 0x010fca0000011603 */
        /* <DEDUP_REMOVED lines=10> */
.L_x_15156:
        /* <DEDUP_REMOVED lines=16> */
[----:B------:R0:W3:Y:S02]  /*6da0*/  F2I.FTZ.U32.TRUNC.NTZ R5, R4 ;  /* 0x0000000400057305 */ /* 0x0000e4000021f000 */
[----:B0-----:R-:W-:Y:S02]  /*6db0*/  IMAD.MOV.U32 R4, RZ, RZ, RZ ;  /* 0x000000ffff047224 */ /* 0x001fe400078e00ff */
        /* <DEDUP_REMOVED lines=14> */
.L_x_15158:
[----:B------:R-:W-:Y:S05]  /*6ea0*/  BSYNC B0 ;  /* 0x0000000000007941 */ /* 0x000fea0003800000 */
.L_x_15157:
        /* <DEDUP_REMOVED lines=35> */
[----:B-1----:R-:W-:Y:S02]  /*70e0*/  CS2R R86, SRZ ;  /* 0x0000000000567805 */ /* 0x002fe4000001ff00 */
        /* <DEDUP_REMOVED lines=20> */
[----:B-----5:R-:W-:Y:S02]  /*7230*/  CS2R R44, SRZ ;  /* 0x00000000002c7805 */ /* 0x020fe4000001ff00 */
        /* <DEDUP_REMOVED lines=23> */
.L_x_15423:
[----:B-1----:R-:W-:Y:S01]  /*73b0*/  LEA.HI R0, R14, R14, RZ, 0x1 ;  /* 0x0000000e0e007211 */ /* 0x002fe200078f08ff */
[----:B------:R-:W-:Y:S01]  /*73c0*/  VIADD R26, R23, 0x18400 ;  /* 0x00018400171a7836 */ /* 0x000fe20000000000 */
[----:B------:R-:W-:Y:S01]  /*73d0*/  BSSY B6, `(.L_x_15161) ;  /* 0x000001d000067945 */ /* 0x000fe20003800000 */
[----:B------:R-:W-:Y:S01]  /*73e0*/  IMAD.MOV.U32 R221, RZ, RZ, 0x40000040 ;  /* 0x40000040ffdd7424 */ /* 0x000fe200078e00ff */
[----:B------:R-:W-:Y:S02]  /*73f0*/  LOP3.LUT R3, R0, 0x7fffe, RZ, 0xc0, !PT ;  /* 0x0007fffe00037812 */ /* 0x000fe400078ec0ff */
[----:B------:R-:W-:-:S03]  /*7400*/  LOP3.LUT P0, RZ, R26, 0x1bf, RZ, 0xc0, !PT ;  /* 0x000001bf1aff7812 */ /* 0x000fc6000780c0ff */
[----:B------:R-:W-:-:S04]  /*7410*/  IMAD.IADD R3, R14, 0x1, -R3 ;  /* 0x000000010e037824 */ /* 0x000fc800078e0a03 */
[----:B------:R-:W-:-:S05]  /*7420*/  IMAD R3, R3, 0x2000, R26 ;  /* 0x0000200003037824 */ /* 0x000fca00078e021a */
[----:B------:R-:W-:Y:S01]  /*7430*/  SHF.R.U32.HI R0, RZ, 0x4, R3 ;  /* 0x00000004ff007819 */ /* 0x000fe20000011603 */
[----:B------:R-:W-:-:S03]  /*7440*/  VIADD R3, R3, 0xa000 ;  /* 0x0000a00003037836 */ /* 0x000fc60000000000 */
[----:B------:R-:W-:Y:S02]  /*7450*/  LOP3.LUT R0, R0, 0x3fff, RZ, 0xc0, !PT ;  /* 0x00003fff00007812 */ /* 0x000fe400078ec0ff */
[----:B------:R-:W-:Y:S02]  /*7460*/  SHF.R.U32.HI R3, RZ, 0x4, R3 ;  /* 0x00000004ff037819 */ /* 0x000fe40000011603 */
[----:B------:R-:W-:Y:S02]  /*7470*/  LOP3.LUT R220, R0, 0x10000, RZ, 0xfc, !PT ;  /* 0x0001000000dc7812 */ /* 0x000fe400078efcff */
        /* <DEDUP_REMOVED lines=18> */
.L_x_15162:
[----:B------:R-:W-:Y:S05]  /*75a0*/  BSYNC B6 ;  /* 0x0000000000067941 */ /* 0x000fea0003800000 */
.L_x_15161:
        /* <DEDUP_REMOVED lines=13> */
.L_x_15166:
[----:B--2---:R2:W3:Y:S02]  /*7680*/  SYNCS.PHASECHK.TRANS64.TRYWAIT P0, [R23+URZ+0x32400], R4 ;  /* 0x03240004170075a7 */ /* 0x0044e4000800017f */
[----:B---3--:R-:W-:Y:S05]  /*7690*/  @!P0 NANOSLEEP.SYNCS 0x989680 ;  /* 0x009896800000895d */ /* 0x008fea0003900000 */
[----:B------:R-:W3:Y:S02]  /*76a0*/  @!P0 SYNCS.PHASECHK.TRANS64 P0, [R23+URZ+0x32400], R4 ;  /* 0x03240004170085a7 */ /* 0x000ee4000800007f */
[----:B---3--:R-:W-:Y:S05]  /*76b0*/  @!P0 BRA `(.L_x_15166) ;  /* 0xfffffffc00f08947 */ /* 0x008fea000383ffff */
.L_x_15165:
[----:B------:R-:W-:Y:S05]  /*76c0*/  BSYNC B0 ;  /* 0x0000000000007941 */ /* 0x000fea0003800000 */
.L_x_15164:
[----:B------:R-:W-:Y:S05]  /*76d0*/  BRA `(.L_x_15167) ;  /* 0x0000002c00b07947 */ /* 0x000fea0003800000 */
.L_x_15163:
[----:B------:R-:W-:Y:S01]  /*76e0*/  LOP3.LUT P0, RZ, R26, 0x3ff, RZ, 0xc0, !PT ;  /* 0x000003ff1aff7812 */ /* 0x000fe2000780c0ff */
[----:B------:R-:W-:Y:S01]  /*76f0*/  ULDC.64 UR4, c[0x0][0x3f8] ;  /* 0x0000fe0000047ab9 */ /* 0x000fe20000000a00 */
[----:B------:R-:W-:Y:S01]  /*7700*/  SHF.R.S32.HI R0, RZ, 0x1f, R24 ;  /* 0x0000001fff007819 */ /* 0x000fe20000011418 */
        /* <DEDUP_REMOVED lines=27> */
.L_x_15169:
[----:B------:R-:W-:Y:S05]  /*78c0*/  BSYNC B6 ;  /* 0x0000000000067941 */ /* 0x000fea0003800000 */
.L_x_15168:
[----:B------:R-:W2:Y:S01]  /*78d0*/  LDL R35, [R1+0x78] ;  /* 0x0000780001237983 */ /* 0x000ea20000100800 */
[----:B------:R-:W-:Y:S01]  /*78e0*/  LEA.HI R33, R33, R28, RZ, 0x2 ;  /* 0x0000001c21217211 */ /* 0x000fe200078f10ff */
[----:B------:R-:W-:Y:S01]  /*78f0*/  ULDC.U8 UR4, c[0x0][0x410] ;  /* 0x0001040000047ab9 */ /* 0x000fe20000000000 */
[----:B------:R-:W-:Y:S01]  /*7900*/  BSSY B0, `(.L_x_15170) ;  /* 0x00002c1000007945 */ /* 0x000fe20003800000 */
[----:B------:R-:W-:Y:S02]  /*7910*/  ISETP.NE.AND P0, PT, RZ, UR4, PT ;  /* 0x00000004ff007c0c */ /* 0x000fe4000bf05270 */
[----:B------:R-:W-:Y:S02]  /*7920*/  SHF.R.S32.HI R3, RZ, 0x1f, R33 ;  /* 0x0000001fff037819 */ /* 0x000fe40000011421 */
[----:B------:R-:W-:Y:S02]  /*7930*/  LOP3.LUT R33, R33, 0xfffffffc, RZ, 0xc0, !PT ;  /* 0xfffffffc21217812 */ /* 0x000fe400078ec0ff */
[----:B------:R-:W-:-:S03]  /*7940*/  LEA.HI R3, R3, R206, RZ, 0x3 ;  /* 0x000000ce03037211 */ /* 0x000fc600078f18ff */
[----:B------:R-:W-:Y:S01]  /*7950*/  IMAD.IADD R33, R28, 0x1, -R33 ;  /* 0x000000011c217824 */ /* 0x000fe200078e0a21 */
[----:B------:R-:W-:-:S05]  /*7960*/  LOP3.LUT R3, R3, 0xfffffff8, RZ, 0xc0, !PT ;  /* 0xfffffff803037812 */ /* 0x000fca00078ec0ff */
[C---:B------:R-:W-:Y:S02]  /*7970*/  IMAD.IADD R34, R206.reuse, 0x1, -R3 ;  /* 0x00000001ce227824 */ /* 0x040fe400078e0a03 */
[----:B--2---:R-:W-:Y:S01]  /*7980*/  IMAD.IADD R38, R206, 0x1, R35 ;  /* 0x00000001ce267824 */ /* 0x004fe200078e0223 */
        /* <DEDUP_REMOVED lines=34> */
.L_x_15429:
        /* <DEDUP_REMOVED lines=30> */
.L_x_15174:
[----:B------:R-:W-:Y:S05]  /*7d90*/  BSYNC B1 ;  /* 0x0000000000017941 */ /* 0x000fea0003800000 */
.L_x_15173:
        /* <DEDUP_REMOVED lines=10> */
[----:B------:R-:W-:-:S02]  /*7e40*/  IMAD.MOV.U32 R4, RZ, RZ, R28 ;  /* 0x000000ffff047224 */ /* 0x000fc400078e001c */
        /* <DEDUP_REMOVED lines=8> */
.L_x_15435:
        /* <DEDUP_REMOVED lines=23> */
[----:B------:R-:W-:-:S03]  /*8040*/  CS2R R14, SRZ ;  /* 0x00000000000e7805 */ /* 0x000fc6000001ff00 */
[-C--:B0-----:R-:W-:Y:S02]  /*8050*/  @!P3 IADD3 R4, P0, R6, R9.reuse, RZ ;  /* 0x000000090604b210 */ /* 0x081fe40007f1e0ff */
[----:B------:R-:W-:Y:S01]  /*8060*/  @!P3 IADD3 R6, P1, R30, R9, RZ ;  /* 0x000000091e06b210 */ /* 0x000fe20007f3e0ff */
[----:B----4-:R-:W-:Y:S02]  /*8070*/  IMAD.MOV.U32 R9, RZ, RZ, R7 ;  /* 0x000000ffff097224 */ /* 0x010fe400078e0007 */
[----:B------:R-:W-:Y:S02]  /*8080*/  @!P3 IMAD.X R5, R3, 0x1, R10, P0 ;  /* 0x000000010305b824 */ /* 0x000fe400000e060a */
[----:B------:R-:W-:Y:S01]  /*8090*/  @!P2 IMAD.WIDE R30, R204, 0x2, R8 ;  /* 0x00000002cc1ea825 */ /* 0x000fe200078e0208 */
[----:B------:R-:W-:-:S03]  /*80a0*/  CS2R R8, SRZ ;  /* 0x0000000000087805 */ /* 0x000fc6000001ff00 */
[----:B------:R-:W-:Y:S01]  /*80b0*/  @!P3 IMAD.X R7, R7, 0x1, R10, P1 ;  /* 0x000000010707b824 */ /* 0x000fe200008e060a */
[----:B------:R-:W-:Y:S01]  /*80c0*/  CS2R R10, SRZ ;  /* 0x00000000000a7805 */ /* 0x000fe2000001ff00 */
[----:B------:R0:W5:Y:S04]  /*80d0*/  @!P2 LD.E.64 R14, desc[UR42][R30.64] ;  /* 0x0000002a1e0ea980 */ /* 0x000168000c101b00 */
[----:B------:R0:W5:Y:S04]  /*80e0*/  @!P3 LD.E.64 R8, desc[UR42][R4.64] ;  /* 0x0000002a0408b980 */ /* 0x000168000c101b00 */
[----:B------:R0:W5:Y:S02]  /*80f0*/  @!P3 LD.E.64 R10, desc[UR42][R6.64] ;  /* 0x0000002a060ab980 */ /* 0x000164000c101b00 */
.L_x_15177:
[----:B------:R-:W-:Y:S05]  /*8100*/  BSYNC B1 ;  /* 0x0000000000017941 */ /* 0x000fea0003800000 */
.L_x_15176:
[----:B01----:R-:W3:Y:S01]  /*8110*/  LDL R30, [R1+0x9c] ;  /* 0x00009c00011e7983 */ /* 0x003ee20000100800 */
[----:B------:R-:W0:Y:S01]  /*8120*/  SYNCS.PHASECHK.TRANS64.TRYWAIT P0, [R23+URZ+0x32400], R32 ;  /* 0x03240020170075a7 */ /* 0x000e22000800017f */
[----:B--2---:R-:W-:Y:S01]  /*8130*/  IMAD.SHL.U32 R3, R34, 0x40, RZ ;  /* 0x0000004022037824 */ /* 0x004fe200078e00ff */
[----:B------:R-:W-:Y:S01]  /*8140*/  VIADDMNMX R31, R33, -R35, 0x80, PT ;  /* 0x00000080211f7446 */ /* 0x000fe20003800923 */
[----:B-----5:R-:W-:Y:S01]  /*8150*/  IMAD.MOV.U32 R5, RZ, RZ, R8 ;  /* 0x000000ffff057224 */ /* 0x020fe200078e0008 */
[----:B------:R-:W-:Y:S01]  /*8160*/  BSSY B1, `(.L_x_15178) ;  /* 0x0000019000017945 */ /* 0x000fe20003800000 */
[----:B----4-:R-:W-:Y:S01]  /*8170*/  IMAD.MOV.U32 R7, RZ, RZ, R10 ;  /* 0x000000ffff077224 */ /* 0x010fe200078e000a */
[----:B------:R-:W-:Y:S01]  /*8180*/  LOP3.LUT R3, R3, 0x1c0, RZ, 0xc0, !PT ;  /* 0x000001c003037812 */ /* 0x000fe200078ec0ff */
[----:B---3--:R-:W-:Y:S01]  /*8190*/  IMAD.MOV.U32 R6, RZ, RZ, R13 ;  /* 0x000000ffff067224 */ /* 0x008fe200078e000d */
[----:B------:R-:W-:Y:S01]  /*81a0*/  PRMT R43, R43, 0x5410, R5 ;  /* 0x000054102b2b7816 */ /* 0x000fe20000000005 */
[----:B------:R-:W-:Y:S01]  /*81b0*/  IMAD.MOV.U32 R5, RZ, RZ, R12 ;  /* 0x000000ffff057224 */ /* 0x000fe200078e000c */
[----:B------:R-:W-:-:S02]  /*81c0*/  LOP3.LUT R4, R3, 0x18, R16, 0xf8, !PT ;  /* 0x0000001803047812 */ /* 0x000fc400078ef810 */
[----:B------:R-:W-:Y:S02]  /*81d0*/  SHF.R.U32.HI R3, RZ, 0x3, R3 ;  /* 0x00000003ff037819 */ /* 0x000fe40000011603 */
[----:B------:R-:W-:Y:S02]  /*81e0*/  PRMT R45, R7, 0x7610, R45 ;  /* 0x00007610072d7816 */ /* 0x000fe4000000002d */
[----:B------:R-:W-:Y:S01]  /*81f0*/  LOP3.LUT R3, R4, R3, RZ, 0x3c, !PT ;  /* 0x0000000304037212 */ /* 0x000fe200078e3cff */
[----:B------:R-:W-:Y:S01]  /*8200*/  IMAD.MOV.U32 R4, RZ, RZ, R9 ;  /* 0x000000ffff047224 */ /* 0x000fe200078e0009 */
[----:B------:R-:W-:Y:S01]  /*8210*/  PRMT R44, R6, 0x5410, R5 ;  /* 0x00005410062c7816 */ /* 0x000fe20000000005 */
[----:B------:R-:W-:Y:S01]  /*8220*/  IMAD.MOV.U32 R5, RZ, RZ, R15 ;  /* 0x000000ffff057224 */ /* 0x000fe200078e000f */
[----:B------:R-:W-:Y:S02]  /*8230*/  LOP3.LUT P2, RZ, R34, 0x4, RZ, 0xc0, !PT ;  /* 0x0000000422ff7812 */ /* 0x000fe4000784c0ff */
[----:B------:R-:W-:Y:S01]  /*8240*/  PRMT R43, R4, 0x7610, R43 ;  /* 0x00007610042b7816 */ /* 0x000fe2000000002b */
[----:B------:R-:W-:Y:S01]  /*8250*/  IMAD.MOV.U32 R4, RZ, RZ, R14 ;  /* 0x000000ffff047224 */ /* 0x000fe200078e000e */
[----:B------:R-:W-:-:S04]  /*8260*/  ISETP.GE.AND P1, PT, R206, R31, PT ;  /* 0x0000001fce00720c */ /* 0x000fc80003f26270 */
[----:B------:R-:W-:Y:S01]  /*8270*/  PRMT R46, R4, 0x7610, R46 ;  /* 0x00007610042e7816 */ /* 0x000fe2000000002e */
[----:B------:R-:W-:Y:S02]  /*8280*/  IMAD R30, R30, 0x200, R3 ;  /* 0x000002001e1e7824 */ /* 0x000fe400078e0203 */
[----:B------:R-:W-:Y:S02]  /*8290*/  IMAD.MOV.U32 R3, RZ, RZ, R11 ;  /* 0x000000ffff037224 */ /* 0x000fe400078e000b */
[----:B------:R-:W-:-:S03]  /*82a0*/  IMAD R30, R30, 0x2, R23 ;  /* 0x000000021e1e7824 */ /* 0x000fc600078e0217 */
[----:B------:R-:W-:Y:S01]  /*82b0*/  PRMT R45, R45, 0x5410, R3 ;  /* 0x000054102d2d7816 */ /* 0x000fe20000000003 */
[C---:B------:R-:W-:Y:S02]  /*82c0*/  VIADD R4, R30.reuse, 0x18400 ;  /* 0x000184001e047836 */ /* 0x040fe40000000000 */
[----:B------:R-:W-:Y:S01]  /*82d0*/  VIADD R3, R30, 0x18440 ;  /* 0x000184401e037836 */ /* 0x000fe20000000000 */
[----:B0-----:R-:W-:Y:S06]  /*82e0*/  @!P0 BRA `(.L_x_15179) ;  /* 0x0000019400f48947 */ /* 0x001fec0003800000 */
.L_x_15436:
[----:B------:R-:W-:Y:S05]  /*82f0*/  BSYNC B1 ;  /* 0x0000000000017941 */ /* 0x000fea0003800000 */
.L_x_15178:
        /* <DEDUP_REMOVED lines=11> */
[--C-:B------:R-:W-:Y:S02]  /*83b0*/  SHF.R.U32.HI R33, RZ, 0x10, R27.reuse ;  /* 0x00000010ff217819 */ /* 0x100fe4000001161b */
[----:B0-----:R-:W-:Y:S02]  /*83c0*/  SHF.R.U64 R32, R26, 0x10, R27 ;  /* 0x000000101a207819 */ /* 0x001fe4000000121b */
[----:B------:R-:W-:Y:S02]  /*83d0*/  PRMT R36, R39, 0x5432, R36 ;  /* 0x0000543227247816 */ /* 0x000fe40000000024 */
[C---:B------:R-:W-:Y:S02]  /*83e0*/  PRMT R33, R37.reuse, 0x5410, R33 ;  /* 0x0000541025217816 */ /* 0x040fe40000000021 */
[----:B------:R-:W-:Y:S01]  /*83f0*/  PRMT R32, R37, 0x5432, R32 ;  /* 0x0000543225207816 */ /* 0x000fe20000000020 */
[----:B------:R-:W-:Y:S01]  /*8400*/  IMAD.U32 R37, R36, 0x10000, RZ ;  /* 0x0001000024257824 */ /* 0x000fe200078e00ff */
[----:B------:R-:W-:Y:S01]  /*8410*/  SHF.R.U64 R35, R28, 0x10, R29 ;  /* 0x000000101c237819 */ /* 0x000fe2000000121d */
[----:B------:R-:W-:Y:S01]  /*8420*/  IMAD.U32 R34, R33, 0x10000, RZ ;  /* 0x0001000021227824 */ /* 0x000fe200078e00ff */
[----:B------:R-:W-:-:S02]  /*8430*/  LOP3.LUT R36, R36, 0xffff0000, RZ, 0xc0, !PT ;  /* 0xffff000024247812 */ /* 0x000fc400078ec0ff */
[----:B------:R-:W-:Y:S02]  /*8440*/  PRMT R35, R39, 0x5410, R35 ;  /* 0x0000541027237816 */ /* 0x000fe40000000023 */
[----:B------:R-:W-:Y:S02]  /*8450*/  LOP3.LUT R33, R33, 0xffff0000, RZ, 0xc0, !PT ;  /* 0xffff000021217812 */ /* 0x000fe400078ec0ff */
        /* <DEDUP_REMOVED lines=33> */
.L_x_15183:
[----:B------:R-:W-:Y:S05]  /*8670*/  BSYNC B2 ;  /* 0x0000000000027941 */ /* 0x000fea0003800000 */
.L_x_15182:
        /* <DEDUP_REMOVED lines=46> */
[----:B------:R2:W-:Y:S02]  /*8960*/  STS.128 [R3], R4 ;  /* 0x0000000403007388 */ /* 0x0005e40000000c00 */
.L_x_15181:
[----:B------:R-:W-:Y:S05]  /*8970*/  BSYNC B1 ;  /* 0x0000000000017941 */ /* 0x000fea0003800000 */
.L_x_15180:
        /* <DEDUP_REMOVED lines=54> */
.L_x_15186:
[----:B------:R-:W-:Y:S05]  /*8ce0*/  BSYNC B1 ;  /* 0x0000000000017941 */ /* 0x000fea0003800000 */
.L_x_15185:
[----:B------:R-:W-:Y:S05]  /*8cf0*/  @P1 BRA `(.L_x_15184) ;  /* 0x0000001800041947 */ /* 0x000fea0003800000 */
[----:B-1----:R-:W1:Y:S01]  /*8d00*/  LDS.128 R4, [R3+0x2000] ;  /* 0x0020000003047984 */ /* 0x002e620000000c00 */
        /* <DEDUP_REMOVED lines=46> */
.L_x_15171:
        /* <DEDUP_REMOVED lines=50> */
[----:B------:R-:W4:Y:S04]  /*9310*/  SHFL.IDX PT, R25, R25, 0x1, 0x1c1f ;  /* 0x003c1f0019197f89 */ /* 0x000f2800000e0000 */
[----:B------:R5:W0:Y:S01]  /*9320*/  SHFL.IDX PT, R24, R35, 0x1, 0x1c1f ;  /* 0x003c1f0023187f89 */ /* 0x000a2200000e0000 */
[----:B--2---:R-:W-:Y:S02]  /*9330*/  @!P1 IMAD.MOV.U32 R20, RZ, RZ, R10 ;  /* 0x000000ffff149224 */ /* 0x004fe400078e000a */
[----:B------:R-:W-:Y:S02]  /*9340*/  @!P1 IMAD.MOV.U32 R21, RZ, RZ, R11 ;  /* 0x000000ffff159224 */ /* 0x000fe400078e000b */
[----:B------:R-:W-:Y:S02]  /*9350*/  IMAD.MOV.U32 R0, RZ, RZ, R20 ;  /* 0x000000ffff007224 */ /* 0x000fe400078e0014 */
[----:B------:R-:W-:-:S02]  /*9360*/  IMAD.MOV.U32 R3, RZ, RZ, R21 ;  /* 0x000000ffff037224 */ /* 0x000fc400078e0015 */
[----:B------:R-:W-:Y:S02]  /*9370*/  @!P1 IMAD.MOV.U32 R28, RZ, RZ, R8 ;  /* 0x000000ffff1c9224 */ /* 0x000fe400078e0008 */
[----:B------:R-:W-:Y:S01]  /*9380*/  @!P1 IMAD.MOV.U32 R29, RZ, RZ, R9 ;  /* 0x000000ffff1d9224 */ /* 0x000fe200078e0009 */
[----:B------:R-:W-:Y:S01]  /*9390*/  PRMT R45, R0, 0x5410, R3 ;  /* 0x00005410002d7816 */ /* 0x000fe20000000003 */
[----:B------:R-:W-:Y:S01]  /*93a0*/  IMAD.MOV.U32 R0, RZ, RZ, R28 ;  /* 0x000000ffff007224 */ /* 0x000fe200078e001c */
[----:B------:R2:W0:Y:S01]  /*93b0*/  SHFL.IDX PT, R3, R26, 0x1, 0x1c1f ;  /* 0x003c1f001a037f89 */ /* 0x00042200000e0000 */
[----:B---3--:R-:W-:Y:S02]  /*93c0*/  @!P1 IMAD.MOV.U32 R31, RZ, RZ, R7 ;  /* 0x000000ffff1f9224 */ /* 0x008fe400078e0007 */
[----:B------:R-:W-:Y:S01]  /*93d0*/  @!P1 IMAD.MOV.U32 R33, RZ, RZ, R5 ;  /* 0x000000ffff219224 */ /* 0x000fe200078e0005 */
[----:B------:R-:W-:Y:S01]  /*93e0*/  PRMT R37, R0, 0x7610, R37 ;  /* 0x0000761000257816 */ /* 0x000fe20000000025 */
[----:B------:R-:W-:-:S02]  /*93f0*/  IMAD.MOV.U32 R8, RZ, RZ, R29 ;  /* 0x000000ffff087224 */ /* 0x000fc400078e001d */
[----:B------:R-:W-:Y:S02]  /*9400*/  @!P1 IMAD.MOV.U32 R30, RZ, RZ, R6 ;  /* 0x000000ffff1e9224 */ /* 0x000fe400078e0006 */
[----:B------:R-:W-:Y:S01]  /*9410*/  @!P1 IMAD.MOV.U32 R32, RZ, RZ, R4 ;  /* 0x000000ffff209224 */ /* 0x000fe200078e0004 */
[----:B-----5:R-:W-:Y:S01]  /*9420*/  PRMT R35, R8, 0x7610, R35 ;  /* 0x0000761008237816 */ /* 0x020fe20000000023 */
[----:B------:R-:W-:Y:S02]  /*9430*/  IMAD.MOV.U32 R4, RZ, RZ, R31 ;  /* 0x000000ffff047224 */ /* 0x000fe400078e001f */
[----:B------:R-:W-:Y:S02]  /*9440*/  IMAD.MOV.U32 R6, RZ, RZ, R33 ;  /* 0x000000ffff067224 */ /* 0x000fe400078e0021 */
[----:B------:R-:W-:Y:S02]  /*9450*/  IMAD.MOV.U32 R0, RZ, RZ, R30 ;  /* 0x000000ffff007224 */ /* 0x000fe400078e001e */
[----:B------:R-:W-:Y:S01]  /*9460*/  IMAD.MOV.U32 R5, RZ, RZ, R32 ;  /* 0x000000ffff057224 */ /* 0x000fe200078e0020 */
[----:B------:R-:W-:-:S02]  /*9470*/  PRMT R48, R4, 0x5410, R6 ;  /* 0x0000541004307816 */ /* 0x000fc40000000006 */
[----:B------:R-:W-:Y:S02]  /*9480*/  CS2R R6, SRZ ;  /* 0x0000000000067805 */ /* 0x000fe4000001ff00 */
[----:B------:R-:W-:Y:S02]  /*9490*/  PRMT R35, R35, 0x5410, R0 ;  /* 0x0000541023237816 */ /* 0x000fe40000000000 */
[----:B012-4-:R-:W-:-:S07]  /*94a0*/  PRMT R49, R5, 0x7610, R49 ;  /* 0x0000761005317816 */ /* 0x017fce0000000031 */
.L_x_15446:
        /* <DEDUP_REMOVED lines=24> */
.L_x_15189:
[----:B------:R-:W-:Y:S05]  /*9630*/  BSYNC B1 ;  /* 0x0000000000017941 */ /* 0x000fea0003800000 */
.L_x_15188:
[----:B------:R-:W2:Y:S01]  /*9640*/  LDL R3, [R1+0x78] ;  /* 0x0000780001037983 */ /* 0x000ea20000100800 */
[----:B------:R-:W0:Y:S01]  /*9650*/  SYNCS.PHASECHK.TRANS64.TRYWAIT P1, [R23+URZ+0x32400], R12 ;  /* 0x0324000c170075a7 */ /* 0x000e22000802017f */
[----:B-----5:R-:W-:Y:S01]  /*9660*/  IMAD.MOV.U32 R13, RZ, RZ, R7 ;  /* 0x000000ffff0d7224 */ /* 0x020fe200078e0007 */
[----:B------:R-:W-:Y:S01]  /*9670*/  BSSY B1, `(.L_x_15190) ;  /* 0x0000011000017945 */ /* 0x000fe20003800000 */
[----:B------:R-:W-:Y:S02]  /*9680*/  VIADD R14, R206, 0x40 ;  /* 0x00000040ce0e7836 */ /* 0x000fe40000000000 */
[----:B------:R-:W-:Y:S02]  /*9690*/  IMAD.MOV.U32 R15, RZ, RZ, R9 ;  /* 0x000000ffff0f7224 */ /* 0x000fe400078e0009 */
[----:B------:R-:W-:Y:S01]  /*96a0*/  IMAD.MOV.U32 R36, RZ, RZ, R11 ;  /* 0x000000ffff247224 */ /* 0x000fe200078e000b */
[----:B--2---:R-:W-:Y:S01]  /*96b0*/  VIADDMNMX R27, R27, -R3, 0x80, PT ;  /* 0x000000801b1b7446 */ /* 0x004fe20003800903 */
[----:B------:R-:W-:-:S03]  /*96c0*/  IMAD.MOV.U32 R3, RZ, RZ, R6 ;  /* 0x000000ffff037224 */ /* 0x000fc600078e0006 */
[-C--:B------:R-:W-:Y:S02]  /*96d0*/  ISETP.GE.OR P2, PT, R206, R27.reuse, P0 ;  /* 0x0000001bce00720c */ /* 0x080fe40000746670 */
[----:B------:R-:W-:Y:S01]  /*96e0*/  PRMT R53, R3, 0x5410, R13 ;  /* 0x0000541003357816 */ /* 0x000fe2000000000d */
[----:B------:R-:W-:Y:S01]  /*96f0*/  IMAD.MOV.U32 R3, RZ, RZ, R4 ;  /* 0x000000ffff037224 */ /* 0x000fe200078e0004 */
[----:B------:R-:W-:Y:S01]  /*9700*/  ISETP.GE.OR P0, PT, R14, R27, P0 ;  /* 0x0000001b0e00720c */ /* 0x000fe20000706670 */
[----:B------:R-:W-:Y:S02]  /*9710*/  IMAD.MOV.U32 R13, RZ, RZ, R5 ;  /* 0x000000ffff0d7224 */ /* 0x000fe400078e0005 */
[----:B------:R-:W-:Y:S01]  /*9720*/  IMAD.MOV.U32 R14, RZ, RZ, R8 ;  /* 0x000000ffff0e7224 */ /* 0x000fe200078e0008 */
[----:B------:R-:W-:Y:S01]  /*9730*/  PRMT R55, R15, 0x5410, R3 ;  /* 0x000054100f377816 */ /* 0x000fe20000000003 */
[----:B------:R-:W-:Y:S01]  /*9740*/  IMAD.MOV.U32 R3, RZ, RZ, R10 ;  /* 0x000000ffff037224 */ /* 0x000fe200078e000a */
[----:B------:R-:W-:-:S02]  /*9750*/  PRMT R56, R56, 0x5410, R13 ;  /* 0x0000541038387816 */ /* 0x000fc4000000000d */
[----:B------:R-:W-:Y:S01]  /*9760*/  PRMT R57, R57, 0x5410, R14 ;  /* 0x0000541039397816 */ /* 0x000fe2000000000e */
[----:B0-----:R-:W-:Y:S06]  /*9770*/  @!P1 BRA `(.L_x_15191) ;  /* 0x0000018800489947 */ /* 0x001fec0003800000 */
.L_x_15447:
[----:B------:R-:W-:Y:S05]  /*9780*/  BSYNC B1 ;  /* 0x0000000000017941 */ /* 0x000fea0003800000 */
.L_x_15190:
[----:B------:R-:W-:Y:S04]  /*9790*/  BSSY B1, `(.L_x_15192) ;  /* 0x000006b000017945 */ /* 0x000fe80003800000 */
[----:B------:R-:W-:Y:S05]  /*97a0*/  @P2 BRA `(.L_x_15193) ;  /* 0x0000000400a42947 */ /* 0x000fea0003800000 */
[----:B------:R-:W2:Y:S01]  /*97b0*/  LDL R15, [R1+0x9c] ;  /* 0x00009c00010f7983 */ /* 0x000ea20000100800 */
[----:B------:R-:W-:Y:S01]  /*97c0*/  IMAD.SHL.U32 R34, R34, 0x40, RZ ;  /* 0x0000004022227824 */ /* 0x000fe200078e00ff */
[----:B------:R-:W-:Y:S01]  /*97d0*/  SHF.R.U64 R28, R28, 0x10, R29 ;  /* 0x000000101c1c7819 */ /* 0x000fe2000000121d */
[----:B------:R-:W-:Y:S01]  /*97e0*/  IMAD.IADD R13, R16, 0x1, R39 ;  /* 0x00000001100d7824 */ /* 0x000fe200078e0227 */
[----:B------:R-:W-:Y:S02]  /*97f0*/  SHF.R.U64 R43, R32, 0x10, R33 ;  /* 0x00000010202b7819 */ /* 0x000fe40000001221 */
[----:B------:R-:W-:Y:S02]  /*9800*/  LOP3.LUT R34, R34, 0x1c0, RZ, 0xc0, !PT ;  /* 0x000001c022227812 */ /* 0x000fe400078ec0ff */
[----:B------:R-:W-:Y:S02]  /*9810*/  SHF.R.U32.HI R40, RZ, 0x10, R29 ;  /* 0x00000010ff287819 */ /* 0x000fe4000001161d */
[----:B------:R-:W-:-:S02]  /*9820*/  SHF.R.U32.HI R14, RZ, 0x3, R34 ;  /* 0x00000003ff0e7819 */ /* 0x000fc40000011622 */
[C---:B------:R-:W-:Y:S02]  /*9830*/  LOP3.LUT R13, R34.reuse, 0x38, R13, 0xf8, !PT ;  /* 0x00000038220d7812 */ /* 0x040fe400078ef80d */
[----:B0-----:R-:W-:Y:S02]  /*9840*/  LOP3.LUT R12, R34, 0x38, R16, 0xf8, !PT ;  /* 0x00000038220c7812 */ /* 0x001fe400078ef810 */
[-C--:B------:R-:W-:Y:S02]  /*9850*/  LOP3.LUT R13, R13, R14.reuse, RZ, 0x3c, !PT ;  /* 0x0000000e0d0d7212 */ /* 0x080fe400078e3cff */
[----:B------:R-:W-:Y:S02]  /*9860*/  LOP3.LUT R12, R12, R14, RZ, 0x3c, !PT ;  /* 0x0000000e0c0c7212 */ /* 0x000fe400078e3cff */
[--C-:B------:R-:W-:Y:S02]  /*9870*/  SHF.R.U64 R41, R20, 0x10, R21.reuse ;  /* 0x0000001014297819 */ /* 0x100fe40000001215 */
[----:B------:R-:W-:-:S02]  /*9880*/  SHF.R.U32.HI R42, RZ, 0x10, R21 ;  /* 0x00000010ff2a7819 */ /* 0x000fc40000011615 */
[----:B------:R-:W-:Y:S02]  /*9890*/  SHF.R.U64 R46, R30, 0x10, R31 ;  /* 0x000000101e2e7819 */ /* 0x000fe4000000121f */
[----:B------:R-:W-:Y:S02]  /*98a0*/  PRMT R37, R37, 0x5410, R28 ;  /* 0x0000541025257816 */ /* 0x000fe4000000001c */
[----:B------:R-:W-:Y:S02]  /*98b0*/  PRMT R43, R49, 0x5410, R43 ;  /* 0x00005410312b7816 */ /* 0x000fe4000000002b */
[----:B------:R-:W-:Y:S02]  /*98c0*/  SHF.R.U32.HI R44, RZ, 0x10, R33 ;  /* 0x00000010ff2c7819 */ /* 0x000fe40000011621 */
[----:B------:R-:W-:Y:S02]  /*98d0*/  PRMT R40, R35, 0x5410, R40 ;  /* 0x0000541023287816 */ /* 0x000fe40000000028 */
[----:B------:R-:W-:-:S02]  /*98e0*/  PRMT R41, R45, 0x5410, R41 ;  /* 0x000054102d297816 */ /* 0x000fc40000000029 */
[----:B------:R-:W-:Y:S01]  /*98f0*/  PRMT R42, R45, 0x5432, R42 ;  /* 0x000054322d2a7816 */ /* 0x000fe2000000002a */
[----:B------:R-:W-:Y:S01]  /*9900*/  IMAD.U32 R45, R43, 0x10000, RZ ;  /* 0x000100002b2d7824 */ /* 0x000fe200078e00ff */
[----:B------:R-:W-:Y:S01]  /*9910*/  PRMT R46, R35, 0x5432, R46 ;  /* 0x00005432232e7816 */ /* 0x000fe2000000002e */
[----:B------:R-:W-:Y:S01]  /*9920*/  IMAD.U32 R35, R37, 0x10000, RZ ;  /* 0x0001000025237824 */ /* 0x000fe200078e00ff */
[----:B------:R-:W-:Y:S02]  /*9930*/  PRMT R44, R48, 0x5432, R44 ;  /* 0x00005432302c7816 */ /* 0x000fe4000000002c */
[----:B------:R-:W-:Y:S02]  /*9940*/  SHF.R.U32.HI R47, RZ, 0x10, R31 ;  /* 0x00000010ff2f7819 */ /* 0x000fe4000001161f */
[----:B------:R-:W-:Y:S02]  /*9950*/  LOP3.LUT R43, R43, 0xffff0000, RZ, 0xc0, !PT ;  /* 0xffff00002b2b7812 */ /* 0x000fe400078ec0ff */
[----:B------:R-:W-:-:S02]  /*9960*/  LOP3.LUT R37, R37, 0xffff0000, RZ, 0xc0, !PT ;  /* 0xffff000025257812 */ /* 0x000fc400078ec0ff */
[----:B------:R-:W-:Y:S01]  /*9970*/  PRMT R47, R48, 0x5410, R47 ;  /* 0x00005410302f7816 */ /* 0x000fe2000000002f */
[C---:B--2---:R-:W-:Y:S02]  /*9980*/  IMAD R38, R15.reuse, 0x200, R13 ;  /* 0x000002000f267824 */ /* 0x044fe400078e020d */
        /* <DEDUP_REMOVED lines=11> */
[-C--:B------:R-:W-:Y:S01]  /*9a40*/  FMUL.FTZ R51, R30, R35.reuse ;  /* 0x000000231e337220 */ /* 0x080fe20000410000 */
[----:B------:R-:W-:Y:S01]  /*9a50*/  IMAD.U32 R30, R44, 0x10000, RZ ;  /* 0x000100002c1e7824 */ /* 0x000fe200078e00ff */
[----:B------:R-:W-:Y:S01]  /*9a60*/  LOP3.LUT R12, R12, 0xffff0000, RZ, 0xc0, !PT ;  /* 0xffff00000c0c7812 */ /* 0x000fe200078ec0ff */
[C---:B------:R-:W-:Y:S01]  /*9a70*/  FFMA.FTZ R49, R20.reuse, R35, -R49 ;  /* 0x0000002314317223 */ /* 0x040fe20000010831 */
[----:B------:R-:W-:Y:S01]  /*9a80*/  FFMA.FTZ R51, R20, R45, R51 ;  /* 0x0000002d14337223 */ /* 0x000fe20000010033 */
[----:B------:R-:W-:-:S02]  /*9a90*/  IMAD.U32 R21, R13, 0x10000, RZ ;  /* 0x000100000d157824 */ /* 0x000fc400078e00ff */
[----:B------:R-:W-:Y:S01]  /*9aa0*/  FMUL.FTZ R35, R24, R43 ;  /* 0x0000002b18237220 */ /* 0x000fe20000410000 */
[----:B------:R-:W-:Y:S02]  /*9ab0*/  IMAD.U32 R20, R40, 0x10000, RZ ;  /* 0x0001000028147824 */ /* 0x000fe400078e00ff */
[-C--:B------:R-:W-:Y:S01]  /*9ac0*/  FMUL.FTZ R45, R24, R37.reuse ;  /* 0x00000025182d7220 */ /* 0x080fe20000410000 */
[----:B------:R-:W-:Y:S01]  /*9ad0*/  FMUL.FTZ R52, R31, R30 ;  /* 0x0000001e1f347220 */ /* 0x000fe20000410000 */
[----:B------:R-:W-:Y:S02]  /*9ae0*/  IMAD.U32 R33, R27, 0x10000, RZ ;  /* 0x000100001b217824 */ /* 0x000fe400078e00ff */
[C---:B------:R-:W-:Y:S01]  /*9af0*/  FFMA.FTZ R48, R12.reuse, R37, -R35 ;  /* 0x000000250c307223 */ /* 0x040fe20000010823 */
[----:B------:R-:W-:Y:S02]  /*9b00*/  IMAD.U32 R24, R47, 0x10000, RZ ;  /* 0x000100002f187824 */ /* 0x000fe400078e00ff */
[-C--:B------:R-:W-:Y:S01]  /*9b10*/  FMUL.FTZ R31, R31, R20.reuse ;  /* 0x000000141f1f7220 */ /* 0x080fe20000410000 */
[----:B------:R-:W-:Y:S01]  /*9b20*/  FFMA.FTZ R50, R12, R43, R45 ;  /* 0x0000002b0c327223 */ /* 0x000fe2000001002d */
[----:B------:R-:W-:Y:S01]  /*9b30*/  FFMA.FTZ R52, R21, R20, -R52 ;  /* 0x0000001415347223 */ /* 0x000fe20000010834 */
[----:B------:R-:W-:-:S02]  /*9b40*/  IMAD.U32 R29, R15, 0x10000, RZ ;  /* 0x000100000f1d7824 */ /* 0x000fc400078e00ff */
[----:B------:R-:W-:Y:S01]  /*9b50*/  FMUL.FTZ R20, R33, R24 ;  /* 0x0000001821147220 */ /* 0x000fe20000410000 */
[----:B------:R-:W-:Y:S01]  /*9b60*/  IMAD.U32 R12, R42, 0x10000, RZ ;  /* 0x000100002a0c7824 */ /* 0x000fe200078e00ff */
        /* <DEDUP_REMOVED lines=8> */
[----:B------:R-:W-:-:S02]  /*9bf0*/  IMAD.U32 R32, R26, 0x10000, RZ ;  /* 0x000100001a207824 */ /* 0x000fc400078e00ff */
[----:B------:R-:W-:Y:S01]  /*9c00*/  FFMA.FTZ R54, R29, R24, R54 ;  /* 0x000000181d367223 */ /* 0x000fe20000010036 */
[----:B------:R-:W-:Y:S02]  /*9c10*/  IMAD.U32 R31, R46, 0x10000, RZ ;  /* 0x000100002e1f7824 */ /* 0x000fe400078e00ff */
        /* <DEDUP_REMOVED lines=14> */
[----:B------:R-:W-:Y:S01]  /*9d00*/  FMUL.FTZ R24, R27, R12 ;  /* 0x0000000c1b187220 */ /* 0x000fe20000410000 */
[----:B------:R-:W-:Y:S01]  /*9d10*/  LOP3.LUT R14, R14, 0xffff0000, RZ, 0xc0, !PT ;  /* 0xffff00000e0e7812 */ /* 0x000fe200078ec0ff */
[----:B------:R-:W-:Y:S01]  /*9d20*/  FMUL.FTZ R26, R26, R41 ;  /* 0x000000291a1a7220 */ /* 0x000fe20000410000 */
[----:B------:R-:W-:Y:S01]  /*9d30*/  LOP3.LUT R15, R15, 0xffff0000, RZ, 0xc0, !PT ;  /* 0xffff00000f0f7812 */ /* 0x000fe200078ec0ff */
[-C--:B------:R-:W-:Y:S01]  /*9d40*/  FMUL.FTZ R27, R27, R42.reuse ;  /* 0x0000002a1b1b7220 */ /* 0x080fe20000410000 */
        /* <DEDUP_REMOVED lines=15> */
.L_x_15193:
[----:B------:R-:W-:Y:S05]  /*9e40*/  BSYNC B1 ;  /* 0x0000000000017941 */ /* 0x000fea0003800000 */
.L_x_15192:
[----:B------:R-:W-:Y:S01]  /*9e50*/  PRMT R21, R36, 0x5410, R3 ;  /* 0x0000541024157816 */ /* 0x000fe20000000003 */
[----:B------:R-:W-:Y:S06]  /*9e60*/  @P0 BRA `(.L_x_15184) ;  /* 0x0000000400a80947 */ /* 0x000fec0003800000 */
[----:B01----:R-:W2:Y:S01]  /*9e70*/  LDL R12, [R1+0xa0] ;  /* 0x0000a000010c7983 */ /* 0x003ea20000100800 */
        /* <DEDUP_REMOVED lines=15> */
[----:B------:R-:W-:-:S02]  /*9f70*/  PRMT R28, R57, 0x5432, R28 ;  /* 0x00005432391c7816 */ /* 0x000fc4000000001c */
[--C-:B------:R-:W-:Y:S02]  /*9f80*/  SHF.R.U64 R30, R10, 0x10, R11.reuse ;  /* 0x000000100a1e7819 */ /* 0x100fe4000000120b */
[----:B------:R-:W-:Y:S02]  /*9f90*/  SHF.R.U32.HI R31, RZ, 0x10, R11 ;  /* 0x00000010ff1f7819 */ /* 0x000fe4000001160b */
[----:B------:R-:W-:Y:S01]  /*9fa0*/  SHF.R.U64 R35, R6, 0x10, R7 ;  /* 0x0000001006237819 */ /* 0x000fe20000001207 */
[----:B------:R-:W-:Y:S01]  /*9fb0*/  IMAD.U32 R33, R32, 0x10000, RZ ;  /* 0x0001000020217824 */ /* 0x000fe200078e00ff */
[----:B------:R-:W-:Y:S02]  /*9fc0*/  SHF.R.U32.HI R29, RZ, 0x10, R9 ;  /* 0x00000010ff1d7819 */ /* 0x000fe40000011609 */
[----:B------:R-:W-:Y:S02]  /*9fd0*/  SHF.R.U32.HI R36, RZ, 0x10, R7 ;  /* 0x00000010ff247819 */ /* 0x000fe40000011607 */
[----:B------:R-:W-:-:S02]  /*9fe0*/  PRMT R34, R56, 0x5432, R34 ;  /* 0x0000543238227816 */ /* 0x000fc40000000022 */
[C---:B------:R-:W-:Y:S02]  /*9ff0*/  PRMT R30, R21.reuse, 0x5432, R30 ;  /* 0x00005432151e7816 */ /* 0x040fe4000000001e */
[----:B------:R-:W-:Y:S02]  /*a000*/  PRMT R31, R21, 0x5410, R31 ;  /* 0x00005410151f7816 */ /* 0x000fe4000000001f */
[----:B------:R-:W-:Y:S02]  /*a010*/  PRMT R29, R55, 0x5410, R29 ;  /* 0x00005410371d7816 */ /* 0x000fe4000000001d */
[----:B------:R-:W-:-:S05]  /*a020*/  PRMT R36, R53, 0x5432, R36 ;  /* 0x0000543235247816 */ /* 0x000fca0000000024 */
[----:B------:R-:W-:Y:S01]  /*a030*/  IMAD.U32 R38, R36, 0x10000, RZ ;  /* 0x0001000024267824 */ /* 0x000fe200078e00ff */
[----:B------:R-:W-:Y:S02]  /*a040*/  LOP3.LUT R32, R32, 0xffff0000, RZ, 0xc0, !PT ;  /* 0xffff000020207812 */ /* 0x000fe400078ec0ff */
[----:B------:R-:W-:Y:S01]  /*a050*/  PRMT R35, R53, 0x5410, R35 ;  /* 0x0000541035237816 */ /* 0x000fe20000000023 */
[----:B--2---:R-:W-:-:S04]  /*a060*/  IMAD.IADD R20, R12, 0x1, R3 ;  /* 0x000000010c147824 */ /* 0x004fc800078e0203 */
[----:B------:R-:W-:Y:S01]  /*a070*/  IMAD R3, R20, 0x2, R23 ;  /* 0x0000000214037824 */ /* 0x000fe200078e0217 */
[----:B---3--:R-:W0:Y:S04]  /*a080*/  LDS.128 R12, [R40+0x18400] ;  /* 0x01840000280c7984 */ /* 0x008e280000000c00 */
[----:B------:R-:W1:Y:S01]  /*a090*/  LDS.128 R24, [R3+0x18400] ;  /* 0x0184000003187984 */ /* 0x000e620000000c00 */
        /* <DEDUP_REMOVED lines=15> */
[----:B------:R-:W-:Y:S01]  /*a190*/  FMUL.FTZ R37, R10, R33 ;  /* 0x000000210a257220 */ /* 0x000fe20000410000 */
[C---:B------:R-:W-:Y:S01]  /*a1a0*/  IMAD.U32 R21, R27.reuse, 0x10000, RZ ;  /* 0x000100001b157824 */ /* 0x040fe200078e00ff */
[----:B------:R-:W-:Y:S01]  /*a1b0*/  LOP3.LUT R26, R27, 0xffff0000, RZ, 0xc0, !PT ;  /* 0xffff00001b1a7812 */ /* 0x000fe200078ec0ff */
[----:B------:R-:W-:Y:S02]  /*a1c0*/  IMAD.U32 R27, R34, 0x10000, RZ ;  /* 0x00010000221b7824 */ /* 0x000fe400078e00ff */
[-C--:B------:R-:W-:Y:S01]  /*a1d0*/  FMUL.FTZ R39, R10, R25.reuse ;  /* 0x000000190a277220 */ /* 0x080fe20000410000 */
[C---:B------:R-:W-:Y:S01]  /*a1e0*/  FFMA.FTZ R37, R4.reuse, R25, -R37 ;  /* 0x0000001904257223 */ /* 0x040fe20000010825 */
[----:B------:R-:W-:Y:S02]  /*a1f0*/  IMAD.U32 R10, R29, 0x10000, RZ ;  /* 0x000100001d0a7824 */ /* 0x000fe400078e00ff */
[----:B------:R-:W-:Y:S01]  /*a200*/  FMUL.FTZ R25, R13, R27 ;  /* 0x0000001b0d197220 */ /* 0x000fe20000410000 */
[----:B------:R-:W-:Y:S01]  /*a210*/  FFMA.FTZ R39, R4, R33, R39 ;  /* 0x0000002104277223 */ /* 0x000fe20000010027 */
[----:B------:R-:W-:-:S02]  /*a220*/  IMAD.U32 R4, R31, 0x10000, RZ ;  /* 0x000100001f047824 */ /* 0x000fc400078e00ff */
[-C--:B------:R-:W-:Y:S01]  /*a230*/  FMUL.FTZ R13, R13, R10.reuse ;  /* 0x0000000a0d0d7220 */ /* 0x080fe20000410000 */
[----:B------:R-:W-:Y:S01]  /*a240*/  FFMA.FTZ R25, R6, R10, -R25 ;  /* 0x0000000a06197223 */ /* 0x000fe20000010819 */
[C---:B------:R-:W-:Y:S01]  /*a250*/  FMUL.FTZ R10, R21.reuse, R38 ;  /* 0x00000026150a7220 */ /* 0x040fe20000410000 */
[-C--:B------:R-:W-:Y:S01]  /*a260*/  FMUL.FTZ R33, R21, R4.reuse ;  /* 0x0000000415217220 */ /* 0x080fe20000410000 */
[----:B------:R-:W-:Y:S02]  /*a270*/  LOP3.LUT R28, R28, 0xffff0000, RZ, 0xc0, !PT ;  /* 0xffff00001c1c7812 */ /* 0x000fe400078ec0ff */
[C---:B------:R-:W-:Y:S01]  /*a280*/  FFMA.FTZ R21, R9.reuse, R4, -R10 ;  /* 0x0000000409157223 */ /* 0x040fe2000001080a */
[----:B------:R-:W-:Y:S01]  /*a290*/  FFMA.FTZ R33, R9, R38, R33 ;  /* 0x0000002609217223 */ /* 0x000fe20000010021 */
[----:B------:R-:W-:Y:S01]  /*a2a0*/  LOP3.LUT R29, R29, 0xffff0000, RZ, 0xc0, !PT ;  /* 0xffff00001d1d7812 */ /* 0x000fe200078ec0ff */
[C---:B------:R-:W-:Y:S01]  /*a2b0*/  FMUL.FTZ R4, R11.reuse, R32 ;  /* 0x000000200b047220 */ /* 0x040fe20000410000 */
[----:B------:R-:W-:Y:S01]  /*a2c0*/  LOP3.LUT R9, R34, 0xffff0000, RZ, 0xc0, !PT ;  /* 0xffff000022097812 */ /* 0x000fe200078ec0ff */
[-C--:B------:R-:W-:Y:S01]  /*a2d0*/  FMUL.FTZ R10, R11, R28.reuse ;  /* 0x0000001c0b0a7220 */ /* 0x080fe20000410000 */
[----:B------:R-:W-:Y:S01]  /*a2e0*/  FFMA.FTZ R13, R6, R27, R13 ;  /* 0x0000001b060d7223 */ /* 0x000fe2000001000d */
[----:B------:R-:W-:Y:S01]  /*a2f0*/  FFMA.FTZ R28, R5, R28, -R4 ;  /* 0x0000001c051c7223 */ /* 0x000fe20000010804 */
[C---:B------:R-:W-:Y:S01]  /*a300*/  FMUL.FTZ R34, R24.reuse, R29 ;  /* 0x0000001d18227220 */ /* 0x040fe20000410000 */
[----:B------:R-:W-:Y:S01]  /*a310*/  FMUL.FTZ R11, R24, R9 ;  /* 0x00000009180b7220 */ /* 0x000fe20000410000 */
[----:B------:R-:W-:-:S02]  /*a320*/  IMAD.U32 R6, R35, 0x10000, RZ ;  /* 0x0001000023067824 */ /* 0x000fc400078e00ff */
[----:B------:R-:W-:Y:S02]  /*a330*/  IMAD.U32 R4, R30, 0x10000, RZ ;  /* 0x000100001e047824 */ /* 0x000fe400078e00ff */
[----:B------:R-:W-:Y:S01]  /*a340*/  FFMA.FTZ R10, R5, R32, R10 ;  /* 0x00000020050a7223 */ /* 0x000fe2000001000a */
[C---:B------:R-:W-:Y:S01]  /*a350*/  FFMA.FTZ R24, R12.reuse, R29, -R11 ;  /* 0x0000001d0c187223 */ /* 0x040fe2000001080b */
[----:B------:R-:W-:Y:S01]  /*a360*/  FFMA.FTZ R34, R12, R9, R34 ;  /* 0x000000090c227223 */ /* 0x000fe20000010022 */
[C---:B------:R-:W-:Y:S01]  /*a370*/  FMUL.FTZ R32, R15.reuse, R6 ;  /* 0x000000060f207220 */ /* 0x040fe20000410000 */
[-C--:B------:R-:W-:Y:S01]  /*a380*/  FMUL.FTZ R12, R15, R4.reuse ;  /* 0x000000040f0c7220 */ /* 0x080fe20000410000 */
[----:B------:R-:W-:Y:S02]  /*a390*/  LOP3.LUT R35, R35, 0xffff0000, RZ, 0xc0, !PT ;  /* 0xffff000023237812 */ /* 0x000fe400078ec0ff */
[----:B------:R-:W-:Y:S02]  /*a3a0*/  LOP3.LUT R5, R30, 0xffff0000, RZ, 0xc0, !PT ;  /* 0xffff00001e057812 */ /* 0x000fe400078ec0ff */
        /* <DEDUP_REMOVED lines=22> */
.L_x_15184:
[----:B------:R-:W-:Y:S05]  /*a510*/  BSYNC B0 ;  /* 0x0000000000007941 */ /* 0x000fea0003800000 */
.L_x_15170:
        /* <DEDUP_REMOVED lines=8> */
.L_x_15167:
        /* <DEDUP_REMOVED lines=9> */
.L_x_15194:
[----:B------:R-:W-:Y:S01]  /*a630*/  IMAD R9, R19, 0x8, R23 ;  /* 0x0000000813097824 */ /* 0x000fe200078e0217 */
[----:B------:R-:W-:-:S04]  /*a640*/  SHF.L.U32 R8, R208, 0x1f, RZ ;  /* 0x0000001fd0087819 */ /* 0x000fc800000006ff */
[----:B------:R0:W1:Y:S01]  /*a650*/  SYNCS.PHASECHK.TRANS64.TRYWAIT P1, [R9+URZ+0x32430], R8 ;  /* 0x03243008090075a7 */ /* 0x000062000802017f */
[----:B------:R-:W-:Y:S05]  /*a660*/  @!P0 BRA `(.L_x_15195) ;  /* 0x0000000000048947 */ /* 0x000fea0003800000 */
[----:B------:R-:W-:Y:S01]  /*a670*/  BPT.TRAP 0x1 ;  /* 0x000000040000795c */ /* 0x000fe20000300000 */
.L_x_15195:
[----:B------:R-:W-:-:S05]  /*a680*/  VIADD R3, R23, 0x1c400 ;  /* 0x0001c40017037836 */ /* 0x000fca0000000000 */
[----:B------:R-:W-:-:S04]  /*a690*/  SHF.R.U32.HI R3, RZ, 0x4, R3 ;  /* 0x00000004ff037819 */ /* 0x000fc80000011603 */
[----:B------:R-:W-:-:S04]  /*a6a0*/  LOP3.LUT R3, R3, 0x3fff, RZ, 0xc0, !PT ;  /* 0x00003fff03037812 */ /* 0x000fc800078ec0ff */
[----:B------:R-:W-:-:S05]  /*a6b0*/  LOP3.LUT R3, R3, 0x10000, RZ, 0xfc, !PT ;  /* 0x0001000003037812 */ /* 0x000fca00078efcff */
[----:B------:R2:W-:Y:S01]  /*a6c0*/  STL [R1+0x2c], R3 ;  /* 0x00002c0301007387 */ /* 0x0005e20000100800 */
[----:B-1----:R-:W-:Y:S05]  /*a6d0*/  @P1 BRA `(.L_x_15196) ;  /* 0x0000000000081947 */ /* 0x002fea0003800000 */
[----:B------:R-:W1:Y:S02]  /*a6e0*/  SYNCS.PHASECHK.TRANS64.TRYWAIT P1, [R9+URZ+0x32430], R8 ;  /* 0x03243008090075a7 */ /* 0x000e64000802017f */
[----:B-1----:R-:W-:Y:S05]  /*a6f0*/  @!P1 BRA `(.L_x_15197) ;  /* 0x00000178007c9947 */ /* 0x002fea0003800000 */
.L_x_15196:
[----:B--2---:R-:W2:Y:S01]  /*a700*/  LDL R3, [R1+0x2c] ;  /* 0x00002c0001037983 */ /* 0x004ea20000100800 */
        /* <DEDUP_REMOVED lines=11> */
[----:B------:R-:W-:Y:S01]  /*a7c0*/  VIADD R14, R220, 0x4 ;  /* 0x00000004dc0e7836 */ /* 0x000fe20000000000 */
[----:B------:R3:W-:Y:S01]  /*a7d0*/  STL.64 [R1+0x70], R20 ;  /* 0x0000701401007387 */ /* 0x0007e20000100a00 */
[----:B------:R-:W-:-:S02]  /*a7e0*/  IMAD.MOV.U32 R15, RZ, RZ, 0x40000040 ;  /* 0x40000040ff0f7424 */ /* 0x000fc400078e00ff */
[----:B------:R-:W-:Y:S02]  /*a7f0*/  VIADD R10, R220, 0x6 ;  /* 0x00000006dc0a7836 */ /* 0x000fe40000000000 */
[----:B------:R-:W-:Y:S01]  /*a800*/  IMAD.MOV.U32 R11, RZ, RZ, 0x40000040 ;  /* 0x40000040ff0b7424 */ /* 0x000fe200078e00ff */
[----:B------:R3:W-:Y:S01]  /*a810*/  STL.64 [R1+0x68], R14 ;  /* 0x0000680e01007387 */ /* 0x0007e20000100a00 */
[----:B------:R-:W-:-:S03]  /*a820*/  IMAD.MOV.U32 R5, RZ, RZ, 0x40000040 ;  /* 0x40000040ff057424 */ /* 0x000fc600078e00ff */
[----:B------:R3:W-:Y:S01]  /*a830*/  STL.64 [R1+0x60], R10 ;  /* 0x0000600a01007387 */ /* 0x0007e20000100a00 */
[----:B--2---:R-:W-:-:S04]  /*a840*/  IMAD R4, R19, 0x300, R3 ;  /* 0x0000030013047824 */ /* 0x004fc800078e0203 */
        /* <DEDUP_REMOVED lines=28> */
[----:B------:R-:W2:Y:S02]  /*aa10*/  SYNCS.PHASECHK.TRANS64.TRYWAIT P1, [R23+URZ+0x32410], R0 ;  /* 0x03241000170075a7 */ /* 0x000ea4000802017f */
[----:B--23--:R-:W-:Y:S05]  /*aa20*/  @!P1 BRA `(.L_x_15199) ;  /* 0x0000017400c49947 */ /* 0x00cfea0003800000 */
.L_x_15448:
[----:B------:R-:W-:Y:S05]  /*aa30*/  BSYNC B0 ;  /* 0x0000000000007941 */ /* 0x000fea0003800000 */
.L_x_15198:
[----:B------:R-:W-:Y:S05]  /*aa40*/  @!P0 BRA `(.L_x_15200) ;  /* 0x0000000000048947 */ /* 0x000fea0003800000 */
[----:B------:R-:W-:Y:S01]  /*aa50*/  BPT.TRAP 0x1 ;  /* 0x000000040000795c */ /* 0x000fe20000300000 */
.L_x_15200:
[----:B------:R3:W4:Y:S01]  /*aa60*/  SYNCS.PHASECHK.TRANS64.TRYWAIT P1, [R9+URZ+0x32450], R8 ;  /* 0x03245008090075a7 */ /* 0x000722000802017f */
[----:B------:R-:W-:Y:S05]  /*aa70*/  @!P0 BRA `(.L_x_15201) ;  /* 0x0000000000048947 */ /* 0x000fea0003800000 */
[----:B------:R-:W-:Y:S01]  /*aa80*/  BPT.TRAP 0x1 ;  /* 0x000000040000795c */ /* 0x000fe20000300000 */
.L_x_15201:
[----:B----4-:R-:W-:Y:S05]  /*aa90*/  @P1 BRA `(.L_x_15202) ;  /* 0x0000000000081947 */ /* 0x010fea0003800000 */
[----:B------:R-:W4:Y:S02]  /*aaa0*/  SYNCS.PHASECHK.TRANS64.TRYWAIT P1, [R9+URZ+0x32450], R8 ;  /* 0x03245008090075a7 */ /* 0x000f24000802017f */
[----:B----4-:R-:W-:Y:S05]  /*aab0*/  @!P1 BRA `(.L_x_15203) ;  /* 0x0000017400b49947 */ /* 0x010fea0003800000 */
.L_x_15202:
[----:B------:R-:W-:Y:S05]  /*aac0*/  WARPSYNC.ALL ;  /* 0x0000000000007948 */ /* 0x000fea0003800000 */
[----:B------:R-:W-:Y:S01]  /*aad0*/  R2UR UR38, R23 ;  /* 0x00000000172672ca */ /* 0x000fe200000e0000 */
[----:B------:R-:W-:Y:S01]  /*aae0*/  IMAD.MOV.U32 R6, RZ, RZ, 0xc00 ;  /* 0x00000c00ff067424 */ /* 0x000fe200078e00ff */
[----:B------:R-:W-:Y:S01]  /*aaf0*/  LOP3.LUT R4, R72, 0x10000, RZ, 0xfc, !PT ;  /* 0x0001000048047812 */ /* 0x000fe200078efcff */
[----:B------:R-:W-:Y:S01]  /*ab00*/  IMAD.MOV.U32 R5, RZ, RZ, 0x40000040 ;  /* 0x40000040ff057424 */ /* 0x000fe200078e00ff */
[----:B------:R-:W-:Y:S01]  /*ab10*/  WARPGROUP.ARRIVE ;  /* 0x00000000000079c5 */ /* 0x000fe20000000000 */
[----:B------:R-:W-:Y:S01]  /*ab20*/  IMAD.MOV.U32 R7, RZ, RZ, 0x40000040 ;  /* 0x40000040ff077424 */ /* 0x000fe200078e00ff */
[C---:B------:R-:W-:Y:S01]  /*ab30*/  R2UR UR4, R4.reuse ;  /* 0x00000000040472ca */ /* 0x040fe200000e0000 */
[C---:B------:R-:W-:Y:S01]  /*ab40*/  VIADD R88, R4.reuse, 0x2 ;  /* 0x0000000204587836 */ /* 0x040fe20000000000 */
[----:B------:R-:W-:Y:S01]  /*ab50*/  R2UR UR5, R5 ;  /* 0x00000000050572ca */ /* 0x000fe200000e0000 */
[----:B------:R-:W-:Y:S01]  /*ab60*/  IMAD.MOV.U32 R89, RZ, RZ, 0x40000040 ;  /* 0x40000040ff597424 */ /* 0x000fe200078e00ff */
[----:B------:R-:W-:Y:S01]  /*ab70*/  R2UR UR7, R7 ;  /* 0x00000000070772ca */ /* 0x000fe200000e0000 */
[----:B------:R-:W-:Y:S01]  /*ab80*/  IMAD.MOV.U32 R11, RZ, RZ, 0x40000040 ;  /* 0x40000040ff0b7424 */ /* 0x000fe200078e00ff */
[----:B--2---:R-:W2:Y:S01]  /*ab90*/  S2R R0, SR_TID.X ;  /* 0x0000000000007919 */ /* 0x004ea20000002100 */
[----:B------:R-:W-:Y:S01]  /*aba0*/  UIADD3 UR38, UR38, 0x400, URZ ;  /* 0x0000040026267890 */ /* 0x000fe2000fffe03f */
[----:B------:R-:W-:-:S02]  /*abb0*/  VIADD R86, R4, 0x4 ;  /* 0x0000000404567836 */ /* 0x000fc40000000000 */
[----:B------:R-:W-:Y:S01]  /*abc0*/  IMAD.MOV.U32 R87, RZ, RZ, 0x40000040 ;  /* 0x40000040ff577424 */ /* 0x000fe200078e00ff */
[----:B------:R-:W-:Y:S01]  /*abd0*/  USHF.R.U32.HI UR38, URZ, 0x4, UR38 ;  /* 0x000000043f267899 */ /* 0x000fe20008011626 */
[C---:B------:R-:W-:Y:S01]  /*abe0*/  VIADD R84, R4.reuse, 0x6 ;  /* 0x0000000604547836 */ /* 0x040fe20000000000 */
[----:B------:R0:W-:Y:S01]  /*abf0*/  STL.64 [R1+0x58], R88 ;  /* 0x0000585801007387 */ /* 0x0001e20000100a00 */
[----:B------:R-:W-:Y:S01]  /*ac00*/  IMAD.MOV.U32 R85, RZ, RZ, 0x40000040 ;  /* 0x40000040ff557424 */ /* 0x000fe200078e00ff */
[----:B------:R-:W-:Y:S01]  /*ac10*/  ULOP3.LUT UR38, UR38, 0x3fff, URZ, 0xc0, !UPT ;  /* 0x00003fff26267892 */ /* 0x000fe2000f8ec03f */
[C---:B------:R-:W-:Y:S01]  /*ac20*/  VIADD R82, R4.reuse, 0x400 ;  /* 0x0000040004527836 */ /* 0x040fe20000000000 */
[----:B------:R0:W-:Y:S01]  /*ac30*/  STL.64 [R1+0x50], R86 ;  /* 0x0000505601007387 */ /* 0x0001e20000100a00 */
[----:B------:R-:W-:Y:S01]  /*ac40*/  IMAD.MOV.U32 R83, RZ, RZ, 0x40000040 ;  /* 0x40000040ff537424 */ /* 0x000fe200078e00ff */
[----:B------:R-:W-:Y:S01]  /*ac50*/  ULOP3.LUT UR45, UR38, 0x10000, URZ, 0xfc, !UPT ;  /* 0x00010000262d7892 */ /* 0x000fe2000f8efc3f */
[----:B------:R-:W-:Y:S01]  /*ac60*/  VIADD R80, R4, 0x402 ;  /* 0x0000040204507836 */ /* 0x000fe20000000000 */
[----:B------:R0:W-:Y:S01]  /*ac70*/  STL.64 [R1+0x48], R84 ;  /* 0x0000485401007387 */ /* 0x0001e20000100a00 */
[----:B------:R-:W-:-:S02]  /*ac80*/  IMAD.MOV.U32 R81, RZ, RZ, 0x40000040 ;  /* 0x40000040ff517424 */ /* 0x000fc400078e00ff */
[----:B------:R-:W-:Y:S01]  /*ac90*/  VIADD R78, R4, 0x404 ;  /* 0x00000404044e7836 */ /* 0x000fe20000000000 */
[----:B------:R0:W-:Y:S01]  /*aca0*/  STL.64 [R1+0x40], R82 ;  /* 0x0000405201007387 */ /* 0x0001e20000100a00 */
[----:B------:R-:W-:Y:S02]  /*acb0*/  IMAD R6, R19, R6, UR45 ;  /* 0x0000002d13067e24 */ /* 0x000fe4000f8e0206 */
[----:B------:R-:W-:Y:S01]  /*acc0*/  IMAD.MOV.U32 R79, RZ, RZ, 0x40000040 ;  /* 0x40000040ff4f7424 */ /* 0x000fe200078e00ff */
[----:B------:R0:W-:Y:S01]  /*acd0*/  STL.64 [R1+0x38], R80 ;  /* 0x0000385001007387 */ /* 0x0001e20000100a00 */
[C---:B------:R-:W-:Y:S01]  /*ace0*/  VIADD R10, R6.reuse, 0x2 ;  /* 0x00000002060a7836 */ /* 0x040fe20000000000 */
[----:B------:R-:W-:Y:S01]  /*acf0*/  R2UR UR6, R6 ;  /* 0x00000000060672ca */ /* 0x000fe200000e0000 */
[----:B------:R-:W-:Y:S01]  /*ad00*/  VIADD R76, R4, 0x406 ;  /* 0x00000406044c7836 */ /* 0x000fe20000000000 */
[----:B------:R0:W-:Y:S01]  /*ad10*/  STL.64 [R1+0x30], R78 ;  /* 0x0000304e01007387 */ /* 0x0001e20000100a00 */
[----:B------:R-:W-:-:S02]  /*ad20*/  IMAD.MOV.U32 R77, RZ, RZ, 0x40000040 ;  /* 0x40000040ff4d7424 */ /* 0x000fc400078e00ff */
[C---:B------:R-:W-:Y:S02]  /*ad30*/  VIADD R74, R4.reuse, 0x800 ;  /* 0x00000800044a7836 */ /* 0x040fe40000000000 */
[----:B------:R-:W-:Y:S01]  /*ad40*/  IMAD.MOV.U32 R75, RZ, RZ, 0x40000040 ;  /* 0x40000040ff4b7424 */ /* 0x000fe200078e00ff */
[----:B------:R0:W-:Y:S01]  /*ad50*/  STL.64 [R1+0x20], R76 ;  /* 0x0000204c01007387 */ /* 0x0001e20000100a00 */
[----:B------:R-:W-:Y:S01]  /*ad60*/  VIADD R72, R4, 0x802 ;  /* 0x0000080204487836 */ /* 0x000fe20000000000 */
[----:B--2---:R-:W-:Y:S01]  /*ad70*/  SHF.R.U32.HI R0, RZ, 0x7, R0 ;  /* 0x00000007ff007819 */ /* 0x004fe20000011600 */
[----:B------:R-:W-:Y:S01]  /*ad80*/  IMAD.MOV.U32 R73, RZ, RZ, 0x40000040 ;  /* 0x40000040ff497424 */ /* 0x000fe200078e00ff */
[----:B------:R0:W-:Y:S01]  /*ad90*/  STL.64 [R1+0x18], R74 ;  /* 0x0000184a01007387 */ /* 0x0001e20000100a00 */
[----:B------:R-:W-:Y:S01]  /*ada0*/  HGMMA.64x96x16.F32.BF16 R24, gdesc[UR4], R24, gsb0 ;  /* 0x01600000041879f0 */ /* 0x000fe20008001818 */
        /* <DEDUP_REMOVED lines=8> */
[----:B------:R0:W-:Y:S01]  /*ae30*/  STL.64 [R1+0x10], R72 ;  /* 0x0000104801007387 */ /* 0x0001e20000100a00 */
[----:B------:R-:W-:-:S02]  /*ae40*/  VIADD R14, R4, 0x806 ;  /* 0x00000806040e7836 */ /* 0x000fc40000000000 */
[----:B------:R-:W-:Y:S01]  /*ae50*/  IMAD.MOV.U32 R15, RZ, RZ, 0x40000040 ;  /* 0x40000040ff0f7424 */ /* 0x000fe200078e00ff */
[----:B------:R0:W-:Y:S01]  /*ae60*/  STL.64 [R1+0x8], R20 ;  /* 0x0000081401007387 */ /* 0x0001e20000100a00 */
[C---:B------:R-:W-:Y:S02]  /*ae70*/  VIADD R228, R4.reuse, 0xc00 ;  /* 0x00000c0004e47836 */ /* 0x040fe40000000000 */
[----:B------:R-:W-:Y:S01]  /*ae80*/  IMAD.MOV.U32 R229, RZ, RZ, 0x40000040 ;  /* 0x40000040ffe57424 */ /* 0x000fe200078e00ff */
[----:B------:R0:W-:Y:S01]  /*ae90*/  STL.64 [R1], R14 ;  /* 0x0000000e01007387 */ /* 0x0001e20000100a00 */
[C---:B------:R-:W-:Y:S02]  /*aea0*/  VIADD R226, R4.reuse, 0xc02 ;  /* 0x00000c0204e27836 */ /* 0x040fe40000000000 */
[----:B------:R-:W-:Y:S02]  /*aeb0*/  IMAD.MOV.U32 R227, RZ, RZ, 0x40000040 ;  /* 0x40000040ffe37424 */ /* 0x000fe400078e00ff */
[----:B------:R-:W-:-:S02]  /*aec0*/  VIADD R224, R4, 0xc04 ;  /* 0x00000c0404e07836 */ /* 0x000fc40000000000 */
[----:B------:R-:W-:Y:S02]  /*aed0*/  IMAD.MOV.U32 R225, RZ, RZ, 0x40000040 ;  /* 0x40000040ffe17424 */ /* 0x000fe400078e00ff */
[----:B------:R-:W-:Y:S02]  /*aee0*/  VIADD R222, R4, 0xc06 ;  /* 0x00000c0604de7836 */ /* 0x000fe40000000000 */
[----:B------:R-:W-:Y:S02]  /*aef0*/  IMAD.MOV.U32 R7, RZ, RZ, 0x40000040 ;  /* 0x40000040ff077424 */ /* 0x000fe400078e00ff */
[----:B------:R-:W-:Y:S01]  /*af00*/  IMAD.MOV.U32 R223, RZ, RZ, 0x40000040 ;  /* 0x40000040ffdf7424 */ /* 0x000fe200078e00ff */
        /* <DEDUP_REMOVED lines=126> */
[----:B------:R-:W-:Y:S03]  /*b6f0*/  HGMMA.64x96x16.F32.BF16 R24, gdesc[UR4], R24, gsb0 ;  /* 0x01600000041879f0 */ /* 0x000fe60008001818 */
[----:B------:R-:W-:Y:S02]  /*b700*/  WARPGROUP.DEPBAR.LE gsb0, 0x0 ;  /* 0x00008000000079c5 */ /* 0x000fe40000010000 */
[----:B------:R0:W-:Y:S06]  /*b710*/  BAR.ARV R7, 0x100 ;  /* 0x000400070000751d */ /* 0x0001ec0000002000 */
[----:B------:R-:W-:Y:S05]  /*b720*/  @!P0 BRA `(.L_x_15204) ;  /* 0x0000000000048947 */ /* 0x000fea0003800000 */
[----:B------:R-:W-:Y:S01]  /*b730*/  BPT.TRAP 0x1 ;  /* 0x000000040000795c */ /* 0x000fe20000300000 */
.L_x_15204:
[----:B------:R-:W2:Y:S01]  /*b740*/  LDL R0, [R1+0xa4] ;  /* 0x0000a40001007983 */ /* 0x000ea20000100800 */
[----:B------:R-:W5:Y:S01]  /*b750*/  LDC R3, c[0x0][0x448] ;  /* 0x00011200ff037b82 */ /* 0x000f620000000800 */
[----:B------:R-:W-:Y:S02]  /*b760*/  ULDC UR37, c[0x0][0xa80] ;  /* 0x0002a00000257ab9 */ /* 0x000fe40000000800 */
[----:B------:R-:W2:Y:S04]  /*b770*/  LDL R174, [R1+0x78] ;  /* 0x0000780001ae7983 */ /* 0x000ea80000100800 */
[----:B------:R-:W0:Y:S04]  /*b780*/  LDL R173, [R1+0x28] ;  /* 0x0000280001ad7983 */ /* 0x000e280000100800 */
[----:B------:R-:W3:Y:S01]  /*b790*/  LDL R11, [R1+0x94] ;  /* 0x00009400010b7983 */ /* 0x000ee20000100800 */
[----:B-----5:R-:W-:-:S13]  /*b7a0*/  ISETP.NE.AND P5, PT, R3, 0x1, PT ;  /* 0x000000010300780c */ /* 0x020fda0003fa5270 */
[----:B------:R-:W5:Y:S08]  /*b7b0*/  @P5 LDC R3, c[0x0][0x44c] ;  /* 0x00011300ff035b82 */ /* 0x000f700000000800 */
[----:B------:R-:W1:Y:S01]  /*b7c0*/  @P5 LDC R6, c[0x0][0x450] ;  /* 0x00011400ff065b82 */ /* 0x000e620000000800 */
[----:B--2---:R-:W-:-:S04]  /*b7d0*/  IMAD.IADD R0, R0, 0x1, R174 ;  /* 0x0000000100007824 */ /* 0x004fc800078e02ae */
[----:B-----5:R-:W-:-:S05]  /*b7e0*/  @P5 IMAD.HI.U32 R3, R0, R3, RZ ;  /* 0x0000000300035227 */ /* 0x020fca00078e00ff */
[----:B-1----:R-:W-:-:S05]  /*b7f0*/  @P5 SHF.R.U32.HI R0, RZ, R6, R3 ;  /* 0x00000006ff005219 */ /* 0x002fca0000011603 */
[----:B------:R-:W1:Y:S01]  /*b800*/  SHFL.IDX PT, R10, R0, RZ, 0x1c1f ;  /* 0x001c1fff000a7589 */ /* 0x000e6200000e0000 */
[----:B0--34-:R-:W-:-:S05]  /*b810*/  IMAD R8, R172, -0x60, R173 ;  /* 0xffffffa0ac087824 */ /* 0x019fca00078e02ad */
[C-C-:B------:R-:W-:Y:S02]  /*b820*/  IADD3 R6, -R11.reuse, 0x61, R8.reuse ;  /* 0x000000610b067810 */ /* 0x140fe40007ffe108 */
[----:B------:R-:W-:-:S03]  /*b830*/  IADD3 R8, -R11, 0x60, R8 ;  /* 0x000000600b087810 */ /* 0x000fc60007ffe108 */
[----:B------:R-:W-:-:S05]  /*b840*/  IMAD.IADD R3, R6, 0x1, -R219 ;  /* 0x0000000106037824 */ /* 0x000fca00078e0adb */
        /* <DEDUP_REMOVED lines=65> */
[----:B------:R-:W-:Y:S01]  /*bc60*/  FMNMX.FTZ R10, R64, R11, !PT ;  /* 0x0000000b400a7209 */ /* 0x000fe20007810000 */
[----:B------:R-:W0:Y:S01]  /*bc70*/  SHFL.IDX PT, R0, R0, 0x1, 0x1c1f ;  /* 0x003c1f0000007f89 */ /* 0x000e2200000e0000 */
[----:B------:R-:W-:-:S02]  /*bc80*/  ISETP.GT.AND P1, PT, R6, 0x59, PT ;  /* 0x000000590600780c */ /* 0x000fc40003f24270 */
[----:B------:R-:W-:Y:S02]  /*bc90*/  FSEL R68, R68, -INF , P2 ;  /* 0xff80000044447808 */ /* 0x000fe40001000000 */
[----:B------:R-:W-:Y:S02]  /*bca0*/  FMNMX.FTZ R11, R65, R10, !PT ;  /* 0x0000000a410b7209 */ /* 0x000fe40007810000 */
[----:B------:R-:W-:Y:S02]  /*bcb0*/  FSEL R69, R69, -INF , P1 ;  /* 0xff80000045457808 */ /* 0x000fe40000800000 */
[----:B------:R-:W-:-:S04]  /*bcc0*/  FMNMX.FTZ R6, R68, R11, !PT ;  /* 0x0000000b44067209 */ /* 0x000fc80007810000 */
[----:B------:R-:W-:-:S05]  /*bcd0*/  FMNMX.FTZ R6, R69, R6, !PT ;  /* 0x0000000645067209 */ /* 0x000fca0007810000 */
[----:B------:R-:W1:Y:S01]  /*bce0*/  SHFL.BFLY PT, R11, R6, 0x2, 0x1f ;  /* 0x0c401f00060b7f89 */ /* 0x000e6200000e0000 */
        /* <DEDUP_REMOVED lines=9> */
[----:B-1----:R-:W-:Y:S02]  /*bd80*/  FMNMX.FTZ R11, R6, R11, !PT ;  /* 0x0000000b060b7209 */ /* 0x002fe40007810000 */
[----:B------:R-:W-:Y:S02]  /*bd90*/  ISETP.GT.AND P2, PT, R8, 0x10, PT ;  /* 0x000000100800780c */ /* 0x000fe40003f44270 */
[----:B------:R-:W-:Y:S02]  /*bda0*/  FSEL R31, R31, -INF , P1 ;  /* 0xff8000001f1f7808 */ /* 0x000fe40000800000 */
[----:B------:R-:W-:Y:S01]  /*bdb0*/  FMNMX.FTZ R6, R30, R3, !PT ;  /* 0x000000031e067209 */ /* 0x000fe20007810000 */
[----:B------:R-:W0:Y:S01]  /*bdc0*/  SHFL.BFLY PT, R10, R11, 0x1, 0x1f ;  /* 0x0c201f000b0a7f89 */ /* 0x000e2200000e0000 */
        /* <DEDUP_REMOVED lines=64> */
[C---:B------:R-:W-:Y:S01]  /*c1d0*/  FMUL.FTZ R10, R0.reuse, UR37 ;  /* 0x00000025000a7c20 */ /* 0x040fe20008410000 */
[----:B------:R-:W-:-:S04]  /*c1e0*/  FSETP.NEU.FTZ.AND P4, PT, R0, -INF , PT ;  /* 0xff8000000000780b */ /* 0x000fc80003f9d000 */
[----:B------:R-:W-:-:S05]  /*c1f0*/  FSEL R10, R10, RZ, P4 ;  /* 0x000000ff0a0a7208 */ /* 0x000fca0002000000 */
[--C-:B------:R-:W-:Y:S01]  /*c200*/  FFMA.FTZ R200, R24, UR37, -R10.reuse ;  /* 0x0000002518c87c23 */ /* 0x100fe2000801080a */
[----:B------:R-:W-:Y:S01]  /*c210*/  FFMA.FTZ R25, R25, UR37, -R10 ;  /* 0x0000002519197c23 */ /* 0x000fe2000801080a */
[----:B0-----:R-:W-:-:S04]  /*c220*/  FMNMX.FTZ R8, R13, R8, !PT ;  /* 0x000000080d087209 */ /* 0x001fc80007810000 */
[C---:B------:R-:W-:Y:S01]  /*c230*/  FSETP.NEU.FTZ.AND P1, PT, R8.reuse, -INF , PT ;  /* 0xff8000000800780b */ /* 0x040fe20003f3d000 */
[----:B------:R-:W-:Y:S01]  /*c240*/  FMUL.FTZ R171, R8, UR37 ;  /* 0x0000002508ab7c20 */ /* 0x000fe20008410000 */
[----:B------:R-:W-:-:S04]  /*c250*/  FFMA.FTZ R202, R28, UR37, -R10 ;  /* 0x000000251cca7c23 */ /* 0x000fc8000801080a */
[----:B------:R-:W-:Y:S01]  /*c260*/  FSEL R171, R171, RZ, P1 ;  /* 0x000000ffabab7208 */ /* 0x000fe20000800000 */
[----:B------:R-:W-:Y:S01]  /*c270*/  MUFU.EX2 R200, R200 ;  /* 0x000000c800c87308 */ /* 0x000fe20000000800 */
[----:B------:R-:W-:Y:S02]  /*c280*/  VIADD R13, R9, 0x32440 ;  /* 0x00032440090d7836 */ /* 0x000fe40000000000 */
[--C-:B------:R-:W-:Y:S01]  /*c290*/  FFMA.FTZ R6, R29, UR37, -R10.reuse ;  /* 0x000000251d067c23 */ /* 0x100fe2000801080a */
[----:B------:R-:W-:Y:S02]  /*c2a0*/  IMAD.U32 R14, RZ, RZ, UR41 ;  /* 0x00000029ff0e7e24 */ /* 0x000fe4000f8e00ff */
[--C-:B------:R-:W-:Y:S01]  /*c2b0*/  FFMA.FTZ R201, R26, UR37, -R171.reuse ;  /* 0x000000251ac97c23 */ /* 0x100fe200080108ab */
[--C-:B------:R-:W-:Y:S01]  /*c2c0*/  FFMA.FTZ R26, R27, UR37, -R171.reuse ;  /* 0x000000251b1a7c23 */ /* 0x100fe200080108ab */
[----:B------:R-:W0:Y:S01]  /*c2d0*/  MUFU.EX2 R3, R25 ;  /* 0x0000001900037308 */ /* 0x000e220000000800 */
[----:B------:R-:W-:Y:S01]  /*c2e0*/  FFMA.FTZ R203, R30, UR37, -R171 ;  /* 0x000000251ecb7c23 */ /* 0x000fe200080108ab */
[----:B------:R-:W-:Y:S01]  /*c2f0*/  FFMA.FTZ R152, R32, UR37, -R10 ;  /* 0x0000002520987c23 */ /* 0x000fe2000801080a */
[----:B------:R-:W-:Y:S01]  /*c300*/  PRMT R13, R14, 0x654, R13 ;  /* 0x000006540e0d7816 */ /* 0x000fe2000000000d */
[----:B------:R-:W-:-:S04]  /*c310*/  ULOP3.LUT UR38, UR38, 0x3000000, URZ, 0xfc, !UPT ;  /* 0x0300000026267892 */ /* 0x000fc8000f8efc3f */
[----:B------:R-:W1:Y:S01]  /*c320*/  MUFU.EX2 R202, R202 ;  /* 0x000000ca00ca7308 */ /* 0x000e620000000800 */
[----:B------:R-:W-:Y:S01]  /*c330*/  FFMA.FTZ R27, R31, UR37, -R171 ;  /* 0x000000251f1b7c23 */ /* 0x000fe200080108ab */
[----:B------:R-:W-:Y:S01]  /*c340*/  IMAD.MOV.U32 R14, RZ, RZ, 0xc00 ;  /* 0x00000c00ff0e7424 */ /* 0x000fe200078e00ff */
[----:B------:R2:W-:Y:S01]  /*c350*/  SYNCS.ARRIVE.TRANS64.RED.A1T0 RZ, [R13+URZ], RZ ;  /* 0x000000ff0dff79a7 */ /* 0x0005e2000810043f */
[----:B------:R-:W-:Y:S01]  /*c360*/  FFMA.FTZ R33, R33, UR37, -R10 ;  /* 0x0000002521217c23 */ /* 0x000fe2000801080a */
[----:B------:R3:W-:Y:S06]  /*c370*/  BAR.SYNC.DEFER_BLOCKING R12, 0x100 ;  /* 0x0004000c0000751d */ /* 0x0007ec0000010000 */
[----:B------:R-:W-:Y:S01]  /*c380*/  MUFU.EX2 R201, R201 ;  /* 0x000000c900c97308 */ /* 0x000fe20000000800 */
[----:B--2---:R-:W-:-:S02]  /*c390*/  IMAD.MOV.U32 R13, RZ, RZ, 0x40000040 ;  /* 0x40000040ff0d7424 */ /* 0x004fc400078e00ff */
[----:B------:R-:W-:-:S05]  /*c3a0*/  FFMA.FTZ R153, R34, UR37, -R171 ;  /* 0x0000002522997c23 */ /* 0x000fca00080108ab */
[----:B------:R-:W2:Y:S01]  /*c3b0*/  MUFU.EX2 R26, R26 ;  /* 0x0000001a001a7308 */ /* 0x000ea20000000800 */
[----:B---3--:R-:W-:Y:S02]  /*c3c0*/  IMAD R12, R19, R14, UR38 ;  /* 0x00000026130c7e24 */ /* 0x008fe4000f8e020e */
[----:B------:R-:W-:-:S05]  /*c3d0*/  FFMA.FTZ R154, R36, UR37, -R10 ;  /* 0x00000025249a7c23 */ /* 0x000fca000801080a */
[----:B------:R-:W3:Y:S01]  /*c3e0*/  MUFU.EX2 R6, R6 ;  /* 0x0000000600067308 */ /* 0x000ee20000000800 */
[----:B------:R-:W-:Y:S01]  /*c3f0*/  R2UR UR7, R13 ;  /* 0x000000000d0772ca */ /* 0x000fe200000e0000 */
[----:B------:R-:W-:-:S06]  /*c400*/  FFMA.FTZ R30, R35, UR37, -R171 ;  /* 0x00000025231e7c23 */ /* 0x000fcc00080108ab */
[----:B------:R-:W4:Y:S01]  /*c410*/  MUFU.EX2 R203, R203 ;  /* 0x000000cb00cb7308 */ /* 0x000f220000000800 */
[----:B------:R-:W-:Y:S02]  /*c420*/  VIADD R14, R12, 0x80 ;  /* 0x000000800c0e7836 */ /* 0x000fe40000000000 */
[----:B0-----:R-:W-:-:S05]  /*c430*/  FADD.FTZ R13, R200, R3 ;  /* 0x00000003c80d7221 */ /* 0x001fca0000010000 */
[----:B------:R-:W0:Y:S01]  /*c440*/  MUFU.EX2 R152, R152 ;  /* 0x0000009800987308 */ /* 0x000e220000000800 */
[----:B------:R-:W-:Y:S01]  /*c450*/  FFMA.FTZ R24, R37, UR37, -R10 ;  /* 0x0000002525187c23 */ /* 0x000fe2000801080a */
[----:B------:R-:W-:-:S06]  /*c460*/  FFMA.FTZ R155, R38, UR37, -R171 ;  /* 0x00000025269b7c23 */ /* 0x000fcc00080108ab */
[----:B------:R-:W5:Y:S01]  /*c470*/  MUFU.EX2 R27, R27 ;  /* 0x0000001b001b7308 */ /* 0x000f620000000800 */
[----:B-1----:R-:W-:Y:S01]  /*c480*/  FADD.FTZ R13, R202, R13 ;  /* 0x0000000dca0d7221 */ /* 0x002fe20000010000 */
[----:B------:R-:W-:-:S06]  /*c490*/  FFMA.FTZ R156, R40, UR37, -R10 ;  /* 0x00000025289c7c23 */ /* 0x000fcc000801080a */
[----:B------:R-:W1:Y:S01]  /*c4a0*/  MUFU.EX2 R11, R33 ;  /* 0x00000021000b7308 */ /* 0x000e620000000800 */
[----:B------:R-:W-:Y:S01]  /*c4b0*/  R2UR UR10, R14 ;  /* 0x000000000e0a72ca */ /* 0x000fe200000e0000 */
[----:B------:R-:W-:Y:S02]  /*c4c0*/  VIADD R14, R12, 0x100 ;  /* 0x000001000c0e7836 */ /* 0x000fe40000000000 */
[----:B--2---:R-:W-:-:S04]  /*c4d0*/  FADD.FTZ R40, R201, R26 ;  /* 0x0000001ac9287221 */ /* 0x004fc80000010000 */
[----:B------:R-:W2:Y:S01]  /*c4e0*/  MUFU.EX2 R153, R153 ;  /* 0x0000009900997308 */ /* 0x000ea20000000800 */
[----:B------:R-:W-:Y:S01]  /*c4f0*/  FFMA.FTZ R31, R39, UR37, -R171 ;  /* 0x00000025271f7c23 */ /* 0x000fe200080108ab */
[----:B---3--:R-:W-:-:S06]  /*c500*/  FADD.FTZ R13, R6, R13 ;  /* 0x0000000d060d7221 */ /* 0x008fcc0000010000 */
[----:B------:R-:W3:Y:S01]  /*c510*/  MUFU.EX2 R154, R154 ;  /* 0x0000009a009a7308 */ /* 0x000ee20000000800 */
[----:B------:R-:W-:Y:S01]  /*c520*/  FFMA.FTZ R25, R41, UR37, -R10 ;  /* 0x0000002529197c23 */ /* 0x000fe2000801080a */
[----:B------:R-:W-:Y:S02]  /*c530*/  IMAD.MOV.U32 R15, RZ, RZ, 0x40000040 ;  /* 0x40000040ff0f7424 */ /* 0x000fe400078e00ff */
[----:B----4-:R-:W-:-:S04]  /*c540*/  FADD.FTZ R40, R203, R40 ;  /* 0x00000028cb287221 */ /* 0x010fc80000010000 */
[----:B------:R-:W4:Y:S01]  /*c550*/  MUFU.EX2 R30, R30 ;  /* 0x0000001e001e7308 */ /* 0x000f220000000800 */
[----:B------:R-:W-:Y:S01]  /*c560*/  R2UR UR14, R14 ;  /* 0x000000000e0e72ca */ /* 0x000fe200000e0000 */
[----:B------:R-:W-:Y:S01]  /*c570*/  FFMA.FTZ R157, R42, UR37, -R171 ;  /* 0x000000252a9d7c23 */ /* 0x000fe200080108ab */
[----:B0-----:R-:W-:-:S05]  /*c580*/  FADD.FTZ R14, R152, R13 ;  /* 0x0000000d980e7221 */ /* 0x001fca0000010000 */
[----:B------:R-:W0:Y:S01]  /*c590*/  MUFU.EX2 R24, R24 ;  /* 0x0000001800187308 */ /* 0x000e220000000800 */
[----:B------:R-:W-:Y:S01]  /*c5a0*/  FFMA.FTZ R158, R44, UR37, -R10 ;  /* 0x000000252c9e7c23 */ /* 0x000fe2000801080a */
[----:B------:R-:W-:Y:S01]  /*c5b0*/  R2UR UR11, R15 ;  /* 0x000000000f0b72ca */ /* 0x000fe200000e0000 */
[----:B-----5:R-:W-:-:S05]  /*c5c0*/  FADD.FTZ R40, R27, R40 ;  /* 0x000000281b287221 */ /* 0x020fca0000010000 */
[----:B------:R-:W5:Y:S01]  /*c5d0*/  MUFU.EX2 R155, R155 ;  /* 0x0000009b009b7308 */ /* 0x000f620000000800 */
[----:B------:R-:W-:Y:S01]  /*c5e0*/  R2UR UR15, R15 ;  /* 0x000000000f0f72ca */ /* 0x000fe200000e0000 */
[----:B------:R-:W-:Y:S01]  /*c5f0*/  FFMA.FTZ R34, R43, UR37, -R171 ;  /* 0x000000252b227c23 */ /* 0x000fe200080108ab */
[----:B-1----:R-:W-:-:S05]  /*c600*/  FADD.FTZ R15, R11, R14 ;  /* 0x0000000e0b0f7221 */ /* 0x002fca0000010000 */
[----:B------:R-:W1:Y:S01]  /*c610*/  MUFU.EX2 R156, R156 ;  /* 0x0000009c009c7308 */ /* 0x000e620000000800 */
[----:B------:R-:W-:Y:S01]  /*c620*/  FFMA.FTZ R28, R45, UR37, -R10 ;  /* 0x000000252d1c7c23 */ /* 0x000fe2000801080a */
[----:B------:R-:W-:Y:S02]  /*c630*/  VIADD R20, R12, 0x180 ;  /* 0x000001800c147836 */ /* 0x000fe40000000000 */
[----:B--2---:R-:W-:-:S04]  /*c640*/  FADD.FTZ R13, R153, R40 ;  /* 0x00000028990d7221 */ /* 0x004fc80000010000 */
[----:B------:R-:W2:Y:S01]  /*c650*/  MUFU.EX2 R31, R31 ;  /* 0x0000001f001f7308 */ /* 0x000ea20000000800 */
[----:B------:R-:W-:Y:S01]  /*c660*/  FFMA.FTZ R159, R46, UR37, -R171 ;  /* 0x000000252e9f7c23 */ /* 0x000fe200080108ab */
[----:B---3--:R-:W-:-:S06]  /*c670*/  FADD.FTZ R15, R154, R15 ;  /* 0x0000000f9a0f7221 */ /* 0x008fcc0000010000 */
[----:B------:R-:W3:Y:S01]  /*c680*/  MUFU.EX2 R25, R25 ;  /* 0x0000001900197308 */ /* 0x000ee20000000800 */
[----:B------:R-:W-:Y:S01]  /*c690*/  FFMA.FTZ R160, R48, UR37, -R10 ;  /* 0x0000002530a07c23 */ /* 0x000fe2000801080a */
[----:B------:R-:W-:Y:S01]  /*c6a0*/  R2UR UR18, R20 ;  /* 0x00000000141272ca */ /* 0x000fe200000e0000 */
[----:B------:R-:W-:-:S05]  /*c6b0*/  VIADD R14, R12, 0x200 ;  /* 0x000002000c0e7836 */ /* 0x000fca0000000000 */
[----:B------:R-:W3:Y:S01]  /*c6c0*/  MUFU.EX2 R157, R157 ;  /* 0x0000009d009d7308 */ /* 0x000ee20000000800 */
[----:B----4-:R-:W-:Y:S01]  /*c6d0*/  FADD.FTZ R20, R30, R13 ;  /* 0x0000000d1e147221 */ /* 0x010fe20000010000 */
[----:B------:R-:W-:Y:S01]  /*c6e0*/  FFMA.FTZ R35, R47, UR37, -R171 ;  /* 0x000000252f237c23 */ /* 0x000fe200080108ab */
[----:B0-----:R-:W-:-:S05]  /*c6f0*/  FADD.FTZ R13, R24, R15 ;  /* 0x0000000f180d7221 */ /* 0x001fca0000010000 */
[----:B------:R-:W0:Y:S01]  /*c700*/  MUFU.EX2 R158, R158 ;  /* 0x0000009e009e7308 */ /* 0x000e220000000800 */
[----:B------:R-:W-:Y:S01]  /*c710*/  FFMA.FTZ R29, R49, UR37, -R10 ;  /* 0x00000025311d7c23 */ /* 0x000fe2000801080a */
[----:B------:R-:W-:Y:S02]  /*c720*/  IMAD.MOV.U32 R15, RZ, RZ, 0x40000040 ;  /* 0x40000040ff0f7424 */ /* 0x000fe400078e00ff */
[----:B-----5:R-:W-:-:S04]  /*c730*/  FADD.FTZ R20, R155, R20 ;  /* 0x000000149b147221 */ /* 0x020fc80000010000 */
[----:B------:R-:W4:Y:S01]  /*c740*/  MUFU.EX2 R34, R34 ;  /* 0x0000002200227308 */ /* 0x000f220000000800 */
[----:B------:R-:W-:Y:S01]  /*c750*/  R2UR UR22, R14 ;  /* 0x000000000e1672ca */ /* 0x000fe200000e0000 */
[----:B------:R-:W-:Y:S01]  /*c760*/  FFMA.FTZ R161, R50, UR37, -R171 ;  /* 0x0000002532a17c23 */ /* 0x000fe200080108ab */
[----:B-1----:R-:W-:-:S05]  /*c770*/  FADD.FTZ R14, R156, R13 ;  /* 0x0000000d9c0e7221 */ /* 0x002fca0000010000 */
[----:B------:R-:W1:Y:S01]  /*c780*/  MUFU.EX2 R28, R28 ;  /* 0x0000001c001c7308 */ /* 0x000e620000000800 */
[----:B------:R-:W-:Y:S01]  /*c790*/  FFMA.FTZ R162, R52, UR37, -R10 ;  /* 0x0000002534a27c23 */ /* 0x000fe2000801080a */
[----:B------:R-:W-:Y:S01]  /*c7a0*/  IMAD.MOV.U32 R13, RZ, RZ, 0x40000040 ;  /* 0x40000040ff0d7424 */ /* 0x000fe200078e00ff */
[----:B------:R-:W-:-:S05]  /*c7b0*/  R2UR UR23, R15 ;  /* 0x000000000f1772ca */ /* 0x000fca00000e0000 */
[----:B------:R-:W5:Y:S01]  /*c7c0*/  MUFU.EX2 R159, R159 ;  /* 0x0000009f009f7308 */ /* 0x000f620000000800 */
[----:B--2---:R-:W-:Y:S01]  /*c7d0*/  FADD.FTZ R20, R31, R20 ;  /* 0x000000141f147221 */ /* 0x004fe20000010000 */
[----:B------:R-:W-:Y:S01]  /*c7e0*/  FFMA.FTZ R38, R51, UR37, -R171 ;  /* 0x0000002533267c23 */ /* 0x000fe200080108ab */
[----:B---3--:R-:W-:-:S05]  /*c7f0*/  FADD.FTZ R15, R25, R14 ;  /* 0x0000000e190f7221 */ /* 0x008fca0000010000 */
[----:B------:R-:W2:Y:S01]  /*c800*/  MUFU.EX2 R160, R160 ;  /* 0x000000a000a07308 */ /* 0x000ea20000000800 */
[----:B------:R-:W-:Y:S01]  /*c810*/  FFMA.FTZ R32, R53, UR37, -R10 ;  /* 0x0000002535207c23 */ /* 0x000fe2000801080a */
[----:B------:R-:W-:Y:S01]  /*c820*/  R2UR UR27, R13 ;  /* 0x000000000d1b72ca */ /* 0x000fe200000e0000 */
[----:B------:R-:W-:-:S05]  /*c830*/  FADD.FTZ R13, R157, R20 ;  /* 0x000000149d0d7221 */ /* 0x000fca0000010000 */
[----:B------:R-:W3:Y:S01]  /*c840*/  MUFU.EX2 R35, R35 ;  /* 0x0000002300237308 */ /* 0x000ee20000000800 */
[----:B------:R-:W-:Y:S01]  /*c850*/  FFMA.FTZ R163, R54, UR37, -R171 ;  /* 0x0000002536a37c23 */ /* 0x000fe200080108ab */
[----:B0-----:R-:W-:-:S06]  /*c860*/  FADD.FTZ R15, R158, R15 ;  /* 0x0000000f9e0f7221 */ /* 0x001fcc0000010000 */
[----:B------:R-:W0:Y:S01]  /*c870*/  MUFU.EX2 R29, R29 ;  /* 0x0000001d001d7308 */ /* 0x000e220000000800 */
[----:B------:R-:W-:Y:S01]  /*c880*/  FFMA.FTZ R164, R56, UR37, -R10 ;  /* 0x0000002538a47c23 */ /* 0x000fe2000801080a */
[C---:B------:R-:W-:Y:S01]  /*c890*/  R2UR UR6, R12.reuse ;  /* 0x000000000c0672ca */ /* 0x040fe200000e0000 */
[----:B------:R-:W-:Y:S01]  /*c8a0*/  VIADD R12, R12, 0x280 ;  /* 0x000002800c0c7836 */ /* 0x000fe20000000000 */
[----:B------:R-:W-:-:S04]  /*c8b0*/  F2FP.BF16.F32.PACK_AB R202, R6, R202 ;  /* 0x000000ca06ca723e */ /* 0x000fc800000010ff */
[----:B------:R-:W0:Y:S01]  /*c8c0*/  MUFU.EX2 R161, R161 ;  /* 0x000000a100a17308 */ /* 0x000e220000000800 */
[----:B----4-:R-:W-:Y:S01]  /*c8d0*/  FADD.FTZ R6, R34, R13 ;  /* 0x0000000d22067221 */ /* 0x010fe20000010000 */
[----:B------:R-:W-:Y:S01]  /*c8e0*/  FFMA.FTZ R39, R55, UR37, -R171 ;  /* 0x0000002537277c23 */ /* 0x000fe200080108ab */
[----:B-1----:R-:W-:-:S05]  /*c8f0*/  FADD.FTZ R15, R28, R15 ;  /* 0x0000000f1c0f7221 */ /* 0x002fca0000010000 */
[----:B------:R-:W1:Y:S01]  /*c900*/  MUFU.EX2 R162, R162 ;  /* 0x000000a200a27308 */ /* 0x000e620000000800 */
[----:B------:R-:W-:Y:S01]  /*c910*/  FFMA.FTZ R33, R57, UR37, -R10 ;  /* 0x0000002539217c23 */ /* 0x000fe2000801080a */
[----:B------:R-:W-:Y:S01]  /*c920*/  R2UR UR26, R12 ;  /* 0x000000000c1a72ca */ /* 0x000fe200000e0000 */
[----:B-----5:R-:W-:-:S05]  /*c930*/  FADD.FTZ R6, R159, R6 ;  /* 0x000000069f067221 */ /* 0x020fca0000010000 */
[----:B------:R-:W4:Y:S01]  /*c940*/  MUFU.EX2 R38, R38 ;  /* 0x0000002600267308 */ /* 0x000f220000000800 */
[----:B------:R-:W-:Y:S01]  /*c950*/  FFMA.FTZ R165, R58, UR37, -R171 ;  /* 0x000000253aa57c23 */ /* 0x000fe200080108ab */
[----:B--2---:R-:W-:-:S06]  /*c960*/  FADD.FTZ R12, R160, R15 ;  /* 0x0000000fa00c7221 */ /* 0x004fcc0000010000 */
[----:B------:R-:W2:Y:S01]  /*c970*/  MUFU.EX2 R32, R32 ;  /* 0x0000002000207308 */ /* 0x000ea20000000800 */
[----:B------:R-:W-:Y:S01]  /*c980*/  FFMA.FTZ R166, R60, UR37, -R10 ;  /* 0x000000253ca67c23 */ /* 0x000fe2000801080a */
[----:B------:R-:W-:Y:S01]  /*c990*/  F2FP.BF16.F32.PACK_AB R152, R11, R152 ;  /* 0x000000980b98723e */ /* 0x000fe200000010ff */
[----:B---3--:R-:W-:-:S05]  /*c9a0*/  FADD.FTZ R6, R35, R6 ;  /* 0x0000000623067221 */ /* 0x008fca0000010000 */
[----:B------:R-:W3:Y:S01]  /*c9b0*/  MUFU.EX2 R163, R163 ;  /* 0x000000a300a37308 */ /* 0x000ee20000000800 */
[----:B------:R-:W-:Y:S01]  /*c9c0*/  FFMA.FTZ R59, R59, UR37, -R171 ;  /* 0x000000253b3b7c23 */ /* 0x000fe200080108ab */
[----:B0-----:R-:W-:-:S06]  /*c9d0*/  FADD.FTZ R11, R29, R12 ;  /* 0x0000000c1d0b7221 */ /* 0x001fcc0000010000 */
[----:B------:R-:W0:Y:S01]  /*c9e0*/  MUFU.EX2 R164, R164 ;  /* 0x000000a400a47308 */ /* 0x000e220000000800 */
[----:B------:R-:W-:Y:S01]  /*c9f0*/  FFMA.FTZ R36, R61, UR37, -R10 ;  /* 0x000000253d247c23 */ /* 0x000fe2000801080a */
[----:B------:R-:W-:Y:S01]  /*ca00*/  F2FP.BF16.F32.PACK_AB R200, R3, R200 ;  /* 0x000000c803c8723e */ /* 0x000fe200000010ff */
[----:B------:R-:W-:-:S05]  /*ca10*/  FADD.FTZ R3, R161, R6 ;  /* 0x00000006a1037221 */ /* 0x000fca0000010000 */
[----:B------:R-:W5:Y:S01]  /*ca20*/  MUFU.EX2 R39, R39 ;  /* 0x0000002700277308 */ /* 0x000f620000000800 */
[----:B------:R-:W-:Y:S01]  /*ca30*/  FFMA.FTZ R62, R62, UR37, -R171 ;  /* 0x000000253e3e7c23 */ /* 0x000fe200080108ab */
[----:B-1----:R-:W-:-:S06]  /*ca40*/  FADD.FTZ R11, R162, R11 ;  /* 0x0000000ba20b7221 */ /* 0x002fcc0000010000 */
[----:B------:R-:W1:Y:S01]  /*ca50*/  MUFU.EX2 R33, R33 ;  /* 0x0000002100217308 */ /* 0x000e620000000800 */
[----:B------:R-:W-:Y:S01]  /*ca60*/  FFMA.FTZ R168, R64, UR37, -R10 ;  /* 0x0000002540a87c23 */ /* 0x000fe2000801080a */
[----:B----4-:R-:W-:-:S06]  /*ca70*/  FADD.FTZ R6, R38, R3 ;  /* 0x0000000326067221 */ /* 0x010fcc0000010000 */
[----:B------:R-:W4:Y:S01]  /*ca80*/  MUFU.EX2 R165, R165 ;  /* 0x000000a500a57308 */ /* 0x000f220000000800 */
[----:B------:R-:W-:Y:S01]  /*ca90*/  FFMA.FTZ R63, R63, UR37, -R171 ;  /* 0x000000253f3f7c23 */ /* 0x000fe200080108ab */
[----:B--2---:R-:W-:-:S06]  /*caa0*/  FADD.FTZ R11, R32, R11 ;  /* 0x0000000b200b7221 */ /* 0x004fcc0000010000 */
[----:B------:R-:W2:Y:S01]  /*cab0*/  MUFU.EX2 R166, R166 ;  /* 0x000000a600a67308 */ /* 0x000ea20000000800 */
[----:B------:R-:W-:Y:S01]  /*cac0*/  FFMA.FTZ R37, R65, UR37, -R10 ;  /* 0x0000002541257c23 */ /* 0x000fe2000801080a */
[----:B---3--:R-:W-:-:S06]  /*cad0*/  FADD.FTZ R6, R163, R6 ;  /* 0x00000006a3067221 */ /* 0x008fcc0000010000 */
[----:B------:R-:W3:Y:S01]  /*cae0*/  MUFU.EX2 R59, R59 ;  /* 0x0000003b003b7308 */ /* 0x000ee20000000800 */
[----:B------:R-:W-:Y:S01]  /*caf0*/  FFMA.FTZ R66, R66, UR37, -R171 ;  /* 0x0000002542427c23 */ /* 0x000fe200080108ab */
[----:B0-----:R-:W-:-:S06]  /*cb00*/  FADD.FTZ R12, R164, R11 ;  /* 0x0000000ba40c7221 */ /* 0x001fcc0000010000 */
[----:B------:R-:W0:Y:S01]  /*cb10*/  MUFU.EX2 R36, R36 ;  /* 0x0000002400247308 */ /* 0x000e220000000800 */
[----:B------:R-:W-:Y:S01]  /*cb20*/  FFMA.FTZ R170, R68, UR37, -R10 ;  /* 0x0000002544aa7c23 */ /* 0x000fe2000801080a */
[----:B-----5:R-:W-:-:S06]  /*cb30*/  FADD.FTZ R6, R39, R6 ;  /* 0x0000000627067221 */ /* 0x020fcc0000010000 */
[----:B------:R-:W5:Y:S01]  /*cb40*/  MUFU.EX2 R62, R62 ;  /* 0x0000003e003e7308 */ /* 0x000f620000000800 */
[----:B------:R-:W-:Y:S01]  /*cb50*/  FFMA.FTZ R67, R67, UR37, -R171 ;  /* 0x0000002543437c23 */ /* 0x000fe200080108ab */
[----:B-1----:R-:W-:-:S06]  /*cb60*/  FADD.FTZ R3, R33, R12 ;  /* 0x0000000c21037221 */ /* 0x002fcc0000010000 */
[----:B------:R-:W1:Y:S01]  /*cb70*/  MUFU.EX2 R168, R168 ;  /* 0x000000a800a87308 */ /* 0x000e620000000800 */
[----:B------:R-:W-:Y:S01]  /*cb80*/  FFMA.FTZ R69, R69, UR37, -R10 ;  /* 0x0000002545457c23 */ /* 0x000fe2000801080a */
[----:B----4-:R-:W-:-:S06]  /*cb90*/  FADD.FTZ R6, R165, R6 ;  /* 0x00000006a5067221 */ /* 0x010fcc0000010000 */
[----:B------:R-:W4:Y:S01]  /*cba0*/  MUFU.EX2 R63, R63 ;  /* 0x0000003f003f7308 */ /* 0x000f220000000800 */
[----:B--2---:R-:W-:-:S07]  /*cbb0*/  FADD.FTZ R11, R166, R3 ;  /* 0x00000003a60b7221 */ /* 0x004fce0000010000 */
[----:B------:R-:W2:Y:S01]  /*cbc0*/  MUFU.EX2 R37, R37 ;  /* 0x0000002500257308 */ /* 0x000ea20000000800 */
[----:B---3--:R-:W-:Y:S01]  /*cbd0*/  FADD.FTZ R3, R59, R6 ;  /* 0x000000063b037221 */ /* 0x008fe20000010000 */
[----:B0-----:R-:W-:-:S06]  /*cbe0*/  FADD.FTZ R11, R36, R11 ;  /* 0x0000000b240b7221 */ /* 0x001fcc0000010000 */
[----:B------:R-:W0:Y:S08]  /*cbf0*/  MUFU.EX2 R66, R66 ;  /* 0x0000004200427308 */ /* 0x000e300000000800 */
[----:B------:R-:W3:Y:S01]  /*cc00*/  MUFU.EX2 R170, R170 ;  /* 0x000000aa00aa7308 */ /* 0x000ee20000000800 */
[----:B-----5:R-:W-:Y:S01]  /*cc10*/  FADD.FTZ R6, R62, R3 ;  /* 0x000000033e067221 */ /* 0x020fe20000010000 */
[----:B-1----:R-:W-:-:S06]  /*cc20*/  FADD.FTZ R12, R168, R11 ;  /* 0x0000000ba80c7221 */ /* 0x002fcc0000010000 */
[----:B------:R-:W1:Y:S08]  /*cc30*/  MUFU.EX2 R67, R67 ;  /* 0x0000004300437308 */ /* 0x000e700000000800 */
[----:B------:R-:W5:Y:S01]  /*cc40*/  MUFU.EX2 R69, R69 ;  /* 0x0000004500457308 */ /* 0x000f620000000800 */
[----:B----4-:R-:W-:Y:S01]  /*cc50*/  FADD.FTZ R3, R63, R6 ;  /* 0x000000063f037221 */ /* 0x010fe20000010000 */
[----:B--2---:R-:W-:Y:S01]  /*cc60*/  FADD.FTZ R11, R37, R12 ;  /* 0x0000000c250b7221 */ /* 0x004fe20000010000 */
[----:B------:R-:W-:-:S02]  /*cc70*/  F2FP.BF16.F32.PACK_AB R201, R26, R201 ;  /* 0x000000c91ac9723e */ /* 0x000fc400000010ff */
[----:B0-----:R-:W-:Y:S01]  /*cc80*/  FADD.FTZ R6, R66, R3 ;  /* 0x0000000342067221 */ /* 0x001fe20000010000 */
[----:B---3--:R-:W-:Y:S01]  /*cc90*/  FADD.FTZ R12, R170, R11 ;  /* 0x0000000baa0c7221 */ /* 0x008fe20000010000 */
[----:B------:R-:W-:Y:S01]  /*cca0*/  F2FP.BF16.F32.PACK_AB R203, R27, R203 ;  /* 0x000000cb1bcb723e */ /* 0x000fe200000010ff */
[--C-:B------:R-:W-:Y:S01]  /*ccb0*/  FFMA.FTZ R10, R70, UR37, -R171.reuse ;  /* 0x00000025460a7c23 */ /* 0x100fe200080108ab */
[----:B-1----:R-:W-:Y:S01]  /*ccc0*/  FADD.FTZ R3, R67, R6 ;  /* 0x0000000643037221 */ /* 0x002fe20000010000 */
[----:B------:R-:W-:Y:S01]  /*ccd0*/  FFMA.FTZ R171, R71, UR37, -R171 ;  /* 0x0000002547ab7c23 */ /* 0x000fe200080108ab */
[----:B------:R-:W-:Y:S02]  /*cce0*/  F2FP.BF16.F32.PACK_AB R153, R30, R153 ;  /* 0x000000991e99723e */ /* 0x000fe400000010ff */
[----:B------:R-:W-:Y:S02]  /*ccf0*/  F2FP.BF16.F32.PACK_AB R154, R24, R154 ;  /* 0x0000009a189a723e */ /* 0x000fe400000010ff */
[----:B------:R-:W-:-:S02]  /*cd00*/  F2FP.BF16.F32.PACK_AB R155, R31, R155 ;  /* 0x0000009b1f9b723e */ /* 0x000fc400000010ff */
[----:B------:R-:W-:Y:S01]  /*cd10*/  F2FP.BF16.F32.PACK_AB R156, R25, R156 ;  /* 0x0000009c199c723e */ /* 0x000fe200000010ff */
[----:B-----5:R-:W-:Y:S01]  /*cd20*/  FADD.FTZ R6, R69, R12 ;  /* 0x0000000c45067221 */ /* 0x020fe20000010000 */
        /* <DEDUP_REMOVED lines=14> */
[----:B------:R-:W-:-:S06]  /*ce10*/  WARPGROUP.ARRIVE ;  /* 0x00000000000079c5 */ /* 0x000fcc0000000000 */
[----:B------:R-:W-:Y:S03]  /*ce20*/  HGMMA.64x256x16.F32.BF16 R24, R200, gdesc[UR4].tnspB, RZ, !UPT, gsb0 ;  /* 0x43e00004c8187df0 */ /* 0x000fe6000c0018ff */
[----:B------:R-:W-:Y:S02]  /*ce30*/  WARPGROUP.DEPBAR.LE gsb0, 0x0 ;  /* 0x00008000000079c5 */ /* 0x000fe40000010000 */
[----:B------:R-:W-:-:S15]  /*ce40*/  WARPGROUP.ARRIVE ;  /* 0x00000000000079c5 */ /* 0x000fde0000000000 */
[----:B------:R-:W-:-:S08]  /*ce50*/  NOP ;  /* 0x0000000000007918 */ /* 0x000fd00000000000 */
[----:B------:R-:W-:Y:S01]  /*ce60*/  HGMMA.64x256x16.F32.BF16 R24, R152, gdesc[UR8].tnspB, R24, gsb0 ;  /* 0x43e0000898187df0 */ /* 0x000fe20008001818 */
[----:B------:R-:W-:-:S05]  /*ce70*/  IMAD.MOV.U32 R21, RZ, RZ, 0x40000040 ;  /* 0x40000040ff157424 */ /* 0x000fca00078e00ff */
[----:B------:R-:W-:Y:S01]  /*ce80*/  R2UR UR19, R21 ;  /* 0x00000000151372ca */ /* 0x000fe200000e0000 */
[----:B------:R-:W-:Y:S02]  /*ce90*/  WARPGROUP.DEPBAR.LE gsb0, 0x0 ;  /* 0x00008000000079c5 */ /* 0x000fe40000010000 */
[----:B------:R-:W-:-:S15]  /*cea0*/  WARPGROUP.ARRIVE ;  /* 0x00000000000079c5 */ /* 0x000fde0000000000 */
[----:B------:R-:W-:-:S04]  /*ceb0*/  NOP ;  /* 0x0000000000007918 */ /* 0x000fc80000000000 */
[----:B------:R-:W-:Y:S03]  /*cec0*/  HGMMA.64x256x16.F32.BF16 R24, R156, gdesc[UR12].tnspB, R24, gsb0 ;  /* 0x43e0000c9c187df0 */ /* 0x000fe60008001818 */
[----:B------:R-:W-:Y:S02]  /*ced0*/  WARPGROUP.DEPBAR.LE gsb0, 0x0 ;  /* 0x00008000000079c5 */ /* 0x000fe40000010000 */
[----:B------:R-:W-:-:S15]  /*cee0*/  WARPGROUP.ARRIVE ;  /* 0x00000000000079c5 */ /* 0x000fde0000000000 */
[----:B------:R-:W-:-:S08]  /*cef0*/  NOP ;  /* 0x0000000000007918 */ /* 0x000fd00000000000 */
[----:B------:R-:W-:Y:S01]  /*cf00*/  HGMMA.64x256x16.F32.BF16 R24, R160, gdesc[UR16].tnspB, R24, gsb0 ;  /* 0x43e00010a0187df0 */ /* 0x000fe20008001818 */
[----:B------:R-:W0:Y:S08]  /*cf10*/  MUFU.EX2 R10, R10 ;  /* 0x0000000a000a7308 */ /* 0x000e300000000800 */
[----:B------:R-:W1:Y:S01]  /*cf20*/  MUFU.EX2 R171, R171 ;  /* 0x000000ab00ab7308 */ /* 0x000e620000000800 */
[----:B0-----:R-:W-:-:S04]  /*cf30*/  FADD.FTZ R3, R10, R3 ;  /* 0x000000030a037221 */ /* 0x001fc80000010000 */
[C---:B-1----:R-:W-:Y:S01]  /*cf40*/  FADD.FTZ R3, R171.reuse, R3 ;  /* 0x00000003ab037221 */ /* 0x042fe20000010000 */
[----:B------:R-:W-:Y:S01]  /*cf50*/  F2FP.BF16.F32.PACK_AB R171, R171, R10 ;  /* 0x0000000aabab723e */ /* 0x000fe200000010ff */
[----:B------:R-:W-:Y:S02]  /*cf60*/  WARPGROUP.DEPBAR.LE gsb0, 0x0 ;  /* 0x00008000000079c5 */ /* 0x000fe40000010000 */
[----:B------:R-:W-:-:S10]  /*cf70*/  WARPGROUP.ARRIVE ;  /* 0x00000000000079c5 */ /* 0x000fd40000000000 */
[----:B------:R-:W-:Y:S01]  /*cf80*/  HGMMA.64x256x16.F32.BF16 R24, R164, gdesc[UR20].tnspB, R24, gsb0 ;  /* 0x43e00014a4187df0 */ /* 0x000fe20008001818 */
[----:B------:R-:W-:-:S04]  /*cf90*/  LOP3.LUT R18, R18, 0xfffffff7, RZ, 0xc0, !PT ;  /* 0xfffffff712127812 */ /* 0x000fc800078ec0ff */
[----:B------:R-:W-:Y:S01]  /*cfa0*/  @P5 LOP3.LUT R18, R18, 0x8, RZ, 0xfc, !PT ;  /* 0x0000000812125812 */ /* 0x000fe200078efcff */
[----:B------:R-:W-:Y:S02]  /*cfb0*/  WARPGROUP.DEPBAR.LE gsb0, 0x0 ;  /* 0x00008000000079c5 */ /* 0x000fe40000010000 */
[----:B------:R-:W-:-:S15]  /*cfc0*/  WARPGROUP.ARRIVE ;  /* 0x00000000000079c5 */ /* 0x000fde0000000000 */
[----:B------:R-:W-:-:S05]  /*cfd0*/  NOP ;  /* 0x0000000000007918 */ /* 0x000fca0000000000 */
[----:B------:R-:W-:Y:S03]  /*cfe0*/  HGMMA.64x256x16.F32.BF16 R24, R168, gdesc[UR24].tnspB, R24, gsb0 ;  /* 0x43e00018a8187df0 */ /* 0x000fe60008001818 */
[----:B------:R-:W-:Y:S02]  /*cff0*/  WARPGROUP.DEPBAR.LE gsb0, 0x0 ;  /* 0x00008000000079c5 */ /* 0x000fe40000010000 */
[----:B------:R-:W-:Y:S05]  /*d000*/  @!P0 BRA `(.L_x_15205) ;  /* 0x0000000000048947 */ /* 0x000fea0003800000 */
[----:B------:R-:W-:Y:S01]  /*d010*/  BPT.TRAP 0x1 ;  /* 0x000000040000795c */ /* 0x000fe20000300000 */
.L_x_15205:
[----:B------:R-:W2:Y:S01]  /*d020*/  LDL R12, [R1+0x98] ;  /* 0x00009800010c7983 */ /* 0x000ea20000100800 */
[----:B------:R-:W-:Y:S01]  /*d030*/  VIADD R9, R9, 0x32460 ;  /* 0x0003246009097836 */ /* 0x000fe20000000000 */
[----:B------:R-:W-:Y:S01]  /*d040*/  ULDC UR39, c[0x0][0xa80] ;  /* 0x0002a00000277ab9 */ /* 0x000fe20000000800 */
[----:B------:R-:W-:Y:S01]  /*d050*/  IMAD.U32 R10, RZ, RZ, UR41 ;  /* 0x00000029ff0a7e24 */ /* 0x000fe2000f8e00ff */
[----:B------:R-:W-:Y:S01]  /*d060*/  ULDC UR40, c[0x0][0xa80] ;  /* 0x0002a00000287ab9 */ /* 0x000fe20000000800 */
[----:B------:R-:W-:-:S03]  /*d070*/  IMAD.MOV.U32 R11, RZ, RZ, R174 ;  /* 0x000000ffff0b7224 */ /* 0x000fc600078e00ae */
[----:B------:R-:W-:Y:S02]  /*d080*/  PRMT R9, R10, 0x654, R9 ;  /* 0x000006540a097816 */ /* 0x000fe40000000009 */
[----:B------:R-:W0:Y:S02]  /*d090*/  @P5 LDC R10, c[0x0][0x44c] ;  /* 0x00011300ff0a5b82 */ /* 0x000e240000000800 */
[----:B------:R1:W-:Y:S06]  /*d0a0*/  SYNCS.ARRIVE.TRANS64.RED.A1T0 RZ, [R9+URZ], RZ ;  /* 0x000000ff09ff79a7 */ /* 0x0003ec000810043f */
[----:B-1----:R-:W1:Y:S01]  /*d0b0*/  @P5 LDC R9, c[0x0][0x450] ;  /* 0x00011400ff095b82 */ /* 0x002e620000000800 */
[----:B0-----:R-:W-:-:S05]  /*d0c0*/  @P5 IMAD.HI.U32 R10, R174, R10, RZ ;  /* 0x0000000aae0a5227 */ /* 0x001fca00078e00ff */
[----:B-1----:R-:W-:-:S04]  /*d0d0*/  @P5 SHF.R.U32.HI R11, RZ, R9, R10 ;  /* 0x00000009ff0b5219 */ /* 0x002fc8000001160a */
[----:B------:R-:W-:-:S05]  /*d0e0*/  IADD3 R9, R11, R173, -R219 ;  /* 0x000000ad0b097210 */ /* 0x000fca0007ffe8db */
[----:B------:R-:W-:-:S05]  /*d0f0*/  IMAD.HI R9, R9, 0x2aaaaaab, RZ ;  /* 0x2aaaaaab09097827 */ /* 0x000fca00078e02ff */
[----:B------:R-:W-:-:S04]  /*d100*/  SHF.R.U32.HI R10, RZ, 0x1f, R9 ;  /* 0x0000001fff0a7819 */ /* 0x000fc80000011609 */
[----:B------:R-:W-:Y:S01]  /*d110*/  LEA.HI.SX32 R10, R9, R10, 0x1c ;  /* 0x0000000a090a7211 */ /* 0x000fe200078fe2ff */
[----:B------:R-:W-:-:S03]  /*d120*/  VIADD R9, R172, 0xfffffffe ;  /* 0xfffffffeac097836 */ /* 0x000fc60000000000 */
[----:B--2---:R-:W-:-:S04]  /*d130*/  VIMNMX R200, R12, R10, !PT ;  /* 0x0000000a0cc87248 */ /* 0x004fc80007fe0100 */
[----:B------:R-:W-:-:S13]  /*d140*/  ISETP.GE.AND P1, PT, R9, R200, PT ;  /* 0x000000c80900720c */ /* 0x000fda0003f26270 */
[----:B------:R-:W-:Y:S05]  /*d150*/  @!P1 BRA `(.L_x_15206) ;  /* 0x00000030003c9947 */ /* 0x000fea0003800000 */
[----:B------:R-:W-:Y:S02]  /*d160*/  IMAD.MOV.U32 R11, RZ, RZ, R8 ;  /* 0x000000ffff0b7224 */ /* 0x000fe400078e0008 */
[----:B------:R-:W-:-:S07]  /*d170*/  IMAD.MOV.U32 R12, RZ, RZ, R0 ;  /* 0x000000ffff0c7224 */ /* 0x000fce00078e0000 */
.L_x_15217:
[----:B------:R-:W-:Y:S01]  /*d180*/  VIADD R19, R19, 0x1 ;  /* 0x0000000113137836 */ /* 0x000fe20000000000 */
[----:B------:R-:W-:Y:S05]  /*d190*/  YIELD ;  /* 0x0000000000007946 */ /* 0x000fea0003800000 */
[----:B------:R-:W-:-:S04]  /*d1a0*/  ISETP.NE.AND P1, PT, R19, 0x2, PT ;  /* 0x000000021300780c */ /* 0x000fc80003f25270 */
[----:B------:R-:W-:Y:S02]  /*d1b0*/  SEL R0, RZ, 0x1, P1 ;  /* 0x00000001ff007807 */ /* 0x000fe40000800000 */
[----:B------:R-:W-:Y:S02]  /*d1c0*/  SEL R19, R19, RZ, P1 ;  /* 0x000000ff13137207 */ /* 0x000fe40000800000 */
[----:B------:R-:W-:Y:S01]  /*d1d0*/  LOP3.LUT R208, R208, R0, RZ, 0x3c, !PT ;  /* 0x00000000d0d07212 */ /* 0x000fe200078e3cff */
[----:B0-----:R-:W-:Y:S06]  /*d1e0*/  @!P0 BRA `(.L_x_15207) ;  /* 0x0000000000048947 */ /* 0x001fec0003800000 */
[----:B------:R-:W-:Y:S01]  /*d1f0*/  BPT.TRAP 0x1 ;  /* 0x000000040000795c */ /* 0x000fe20000300000 */
.L_x_15207:
[----:B------:R-:W-:Y:S01]  /*d200*/  IMAD R10, R19, 0x8, R23 ;  /* 0x00000008130a7824 */ /* 0x000fe200078e0217 */
[----:B------:R-:W-:-:S04]  /*d210*/  SHF.L.U32 R0, R208, 0x1f, RZ ;  /* 0x0000001fd0007819 */ /* 0x000fc800000006ff */
[----:B------:R0:W1:Y:S01]  /*d220*/  SYNCS.PHASECHK.TRANS64.TRYWAIT P1, [R10+URZ+0x32430], R0 ;  /* 0x032430000a0075a7 */ /* 0x000062000802017f */
[----:B------:R-:W-:Y:S05]  /*d230*/  @!P0 BRA `(.L_x_15208) ;  /* 0x0000000000048947 */ /* 0x000fea0003800000 */
[----:B------:R-:W-:Y:S01]  /*d240*/  BPT.TRAP 0x1 ;  /* 0x000000040000795c */ /* 0x000fe20000300000 */
.L_x_15208:
[----:B------:R-:W2:Y:S01]  /*d250*/  LDL R7, [R1+0x2c] ;  /* 0x00002c0001077983 */ /* 0x000ea20000100800 */
[----:B------:R-:W-:Y:S02]  /*d260*/  IMAD.MOV.U32 R153, RZ, RZ, 0x40000040 ;  /* 0x40000040ff997424 */ /* 0x000fe400078e00ff */
[----:B--2---:R-:W-:Y:S01]  /*d270*/  IMAD R152, R19, 0x300, R7 ;  /* 0x0000030013987824 */ /* 0x004fe200078e0207 */
[----:B-1----:R-:W-:Y:S06]  /*d280*/  @P1 BRA `(.L_x_15209) ;  /* 0x0000000000081947 */ /* 0x002fec0003800000 */
[----:B------:R-:W1:Y:S02]  /*d290*/  SYNCS.PHASECHK.TRANS64.TRYWAIT P1, [R10+URZ+0x32430], R0 ;  /* 0x032430000a0075a7 */ /* 0x000e64000802017f */
[----:B-1----:R-:W-:Y:S05]  /*d2a0*/  @!P1 BRA `(.L_x_15210) ;  /* 0x0000014c00cc9947 */ /* 0x002fea0003800000 */
.L_x_15209:
[----:B------:R-:W-:Y:S01]  /*d2b0*/  VIADD R14, R152, 0x4 ;  /* 0x00000004980e7836 */ /* 0x000fe20000000000 */
[----:B------:R-:W2:Y:S01]  /*d2c0*/  LDL.64 R202, [R1+0x60] ;  /* 0x0000600001ca7983 */ /* 0x000ea20000100a00 */
[----:B------:R-:W-:Y:S01]  /*d2d0*/  IMAD.MOV.U32 R15, RZ, RZ, 0x40000040 ;  /* 0x40000040ff0f7424 */ /* 0x000fe200078e00ff */
[----:B------:R-:W-:Y:S05]  /*d2e0*/  WARPSYNC.ALL ;  /* 0x0000000000007948 */ /* 0x000fea0003800000 */
[----:B------:R-:W-:Y:S01]  /*d2f0*/  R2UR UR14, R14 ;  /* 0x000000000e0e72ca */ /* 0x000fe200000e0000 */
[C---:B------:R-:W-:Y:S01]  /*d300*/  VIADD R20, R152.reuse, 0x2 ;  /* 0x0000000298147836 */ /* 0x040fe20000000000 */
[----:B------:R-:W-:Y:S01]  /*d310*/  R2UR UR15, R15 ;  /* 0x000000000f0f72ca */ /* 0x000fe200000e0000 */
[----:B------:R-:W-:Y:S01]  /*d320*/  IMAD.MOV.U32 R21, RZ, RZ, 0x40000040 ;  /* 0x40000040ff157424 */ /* 0x000fe200078e00ff */
[----:B------:R-:W3:Y:S01]  /*d330*/  LDL.64 R14, [R1+0x70] ;  /* 0x00007000010e7983 */ /* 0x000ee20000100a00 */
[C---:B------:R-:W-:Y:S01]  /*d340*/  R2UR UR6, R152.reuse ;  /* 0x00000000980672ca */ /* 0x040fe200000e0000 */
[----:B------:R-:W-:Y:S01]  /*d350*/  VIADD R152, R152, 0x6 ;  /* 0x0000000698987836 */ /* 0x000fe20000000000 */
[----:B------:R-:W-:-:S02]  /*d360*/  R2UR UR10, R20 ;  /* 0x00000000140a72ca */ /* 0x000fc400000e0000 */
[----:B------:R-:W-:Y:S02]  /*d370*/  R2UR UR11, R21 ;  /* 0x00000000150b72ca */ /* 0x000fe400000e0000 */
[----:B------:R-:W4:Y:S01]  /*d380*/  LDL.64 R20, [R1+0x68] ;  /* 0x0000680001147983 */ /* 0x000f220000100a00 */
[----:B------:R-:W-:Y:S01]  /*d390*/  R2UR UR7, R153 ;  /* 0x00000000990772ca */ /* 0x000fe200000e0000 */
[----:B------:R-:W-:Y:S01]  /*d3a0*/  IMAD.MOV.U32 R153, RZ, RZ, 0x40000040 ;  /* 0x40000040ff997424 */ /* 0x000fe200078e00ff */
[----:B------:R-:W-:Y:S02]  /*d3b0*/  R2UR UR4, R220 ;  /* 0x00000000dc0472ca */ /* 0x000fe400000e0000 */
[----:B------:R-:W-:Y:S02]  /*d3c0*/  R2UR UR5, R221 ;  /* 0x00000000dd0572ca */ /* 0x000fe400000e0000 */
[----:B------:R-:W-:Y:S02]  /*d3d0*/  R2UR UR18, R152 ;  /* 0x00000000981272ca */ /* 0x000fe400000e0000 */
[----:B------:R-:W-:-:S02]  /*d3e0*/  R2UR UR19, R153 ;  /* 0x00000000991372ca */ /* 0x000fc400000e0000 */
[----:B------:R-:W-:-:S07]  /*d3f0*/  WARPGROUP.ARRIVE ;  /* 0x00000000000079c5 */ /* 0x000fce0000000000 */
[----:B------:R-:W-:Y:S03]  /*d400*/  HGMMA.64x96x16.F32.BF16 R152, gdesc[UR4], RZ, !UPT, gsb0 ;  /* 0x01600000049879f0 */ /* 0x000fe6000c0018ff */
[----:B------:R-:W-:Y:S02]  /*d410*/  WARPGROUP.DEPBAR.LE gsb0, 0x0 ;  /* 0x00008000000079c5 */ /* 0x000fe40000010000 */
[----:B------:R-:W-:Y:S01]  /*d420*/  WARPGROUP.ARRIVE ;  /* 0x00000000000079c5 */ /* 0x000fe20000000000 */
[----:B---3--:R-:W-:Y:S02]  /*d430*/  R2UR UR8, R14 ;  /* 0x000000000e0872ca */ /* 0x008fe400000e0000 */
[----:B------:R-:W-:-:S13]  /*d440*/  R2UR UR9, R15 ;  /* 0x000000000f0972ca */ /* 0x000fda00000e0000 */
[----:B------:R-:W-:Y:S01]  /*d450*/  HGMMA.64x96x16.F32.BF16 R152, gdesc[UR8], R152, gsb0 ;  /* 0x01600000089879f0 */ /* 0x000fe20008001898 */
[----:B----4-:R-:W-:Y:S02]  /*d460*/  R2UR UR12, R20 ;  /* 0x00000000140c72ca */ /* 0x010fe400000e0000 */
        /* <DEDUP_REMOVED lines=12> */
.L_x_15211:
[----:B------:R2:W3:Y:S01]  /*d530*/  SYNCS.PHASECHK.TRANS64.TRYWAIT P1, [R10+URZ+0x32450], R0 ;  /* 0x032450000a0075a7 */ /* 0x0004e2000802017f */
[----:B------:R-:W-:Y:S05]  /*d540*/  @!P0 BRA `(.L_x_15212) ;  /* 0x0000000000048947 */ /* 0x000fea0003800000 */
[----:B------:R-:W-:Y:S01]  /*d550*/  BPT.TRAP 0x1 ;  /* 0x000000040000795c */ /* 0x000fe20000300000 */
.L_x_15212:
[----:B---3--:R-:W-:Y:S05]  /*d560*/  @P1 BRA `(.L_x_15213) ;  /* 0x0000000000081947 */ /* 0x008fea0003800000 */
[----:B------:R-:W3:Y:S02]  /*d570*/  SYNCS.PHASECHK.TRANS64.TRYWAIT P1, [R10+URZ+0x32450], R0 ;  /* 0x032450000a0075a7 */ /* 0x000ee4000802017f */
[----:B---3--:R-:W-:Y:S05]  /*d580*/  @!P1 BRA `(.L_x_15214) ;  /* 0x0000014c00289947 */ /* 0x008fea0003800000 */
.L_x_15213:
[----:B------:R-:W4:Y:S04]  /*d590*/  LDL.64 R202, [R1+0x48] ;  /* 0x0000480001ca7983 */ /* 0x000f280000100a00 */
[----:B------:R0:W-:Y:S04]  /*d5a0*/  STL.64 [R1+0x1e0], R10 ;  /* 0x0001e00a01007387 */ /* 0x0001e80000100a00 */
[----:B0123--:R-:W2:Y:S04]  /*d5b0*/  LDL.64 R10, [R1+0x58] ;  /* 0x00005800010a7983 */ /* 0x00fea80000100a00 */
[----:B------:R0:W-:Y:S04]  /*d5c0*/  STL [R1+0x1d8], R9 ;  /* 0x0001d80901007387 */ /* 0x0001e80000100800 */
[----:B0-----:R-:W3:Y:S01]  /*d5d0*/  LDL.64 R8, [R1+0x50] ;  /* 0x0000500001087983 */ /* 0x001ee20000100a00 */
[----:B------:R-:W-:Y:S01]  /*d5e0*/  IMAD.MOV.U32 R14, RZ, RZ, 0xc00 ;  /* 0x00000c00ff0e7424 */ /* 0x000fe200078e00ff */
[----:B------:R-:W-:Y:S05]  /*d5f0*/  WARPSYNC.ALL ;  /* 0x0000000000007948 */ /* 0x000fea0003800000 */
[----:B------:R-:W-:Y:S01]  /*d600*/  IMAD R14, R19, R14, UR45 ;  /* 0x0000002d130e7e24 */ /* 0x000fe2000f8e020e */
[----:B------:R-:W-:Y:S01]  /*d610*/  R2UR UR4, R4 ;  /* 0x00000000040472ca */ /* 0x000fe200000e0000 */
[----:B------:R-:W-:Y:S01]  /*d620*/  IMAD.MOV.U32 R15, RZ, RZ, 0x40000040 ;  /* 0x40000040ff0f7424 */ /* 0x000fe200078e00ff */
[----:B------:R-:W-:Y:S01]  /*d630*/  R2UR UR5, R5 ;  /* 0x00000000050572ca */ /* 0x000fe200000e0000 */
[----:B------:R-:W-:Y:S01]  /*d640*/  WARPGROUP.ARRIVE ;  /* 0x00000000000079c5 */ /* 0x000fe20000000000 */
[C---:B------:R-:W-:Y:S01]  /*d650*/  R2UR UR6, R14.reuse ;  /* 0x000000000e0672ca */ /* 0x040fe200000e0000 */
[----:B------:R-:W-:Y:S01]  /*d660*/  VIADD R20, R14, 0x2 ;  /* 0x000000020e147836 */ /* 0x000fe20000000000 */
[----:B------:R-:W-:Y:S01]  /*d670*/  R2UR UR7, R15 ;  /* 0x000000000f0772ca */ /* 0x000fe200000e0000 */
[----:B------:R-:W-:Y:S01]  /*d680*/  IMAD.MOV.U32 R21, RZ, RZ, 0x40000040 ;  /* 0x40000040ff157424 */ /* 0x000fe200078e00ff */
[----:B------:R0:W-:Y:S11]  /*d690*/  STL.64 [R1+0x1d0], R2 ;  /* 0x0001d00201007387 */ /* 0x0001f60000100a00 */
[----:B------:R-:W-:Y:S01]  /*d6a0*/  HGMMA.64x96x16.F32.BF16 R152, gdesc[UR4], R152, gsb0 ;  /* 0x01600000049879f0 */ /* 0x000fe20008001898 */
[----:B------:R-:W-:Y:S01]  /*d6b0*/  R2UR UR6, R20 ;  /* 0x00000000140672ca */ /* 0x000fe200000e0000 */
[----:B0-----:R-:W4:Y:S01]  /*d6c0*/  LDL.64 R2, [R1+0x30] ;  /* 0x0000300001027983 */ /* 0x001f220000100a00 */
[----:B------:R-:W-:Y:S01]  /*d6d0*/  R2UR UR7, R21 ;  /* 0x00000000150772ca */ /* 0x000fe200000e0000 */
[----:B------:R-:W-:-:S02]  /*d6e0*/  VIADD R20, R14, 0x4 ;  /* 0x000000040e147836 */ /* 0x000fc40000000000 */
[----:B------:R-:W-:Y:S01]  /*d6f0*/  IMAD.MOV.U32 R21, RZ, RZ, 0x40000040 ;  /* 0x40000040ff157424 */ /* 0x000fe200078e00ff */
[----:B------:R-:W-:Y:S02]  /*d700*/  WARPGROUP.DEPBAR.LE gsb0, 0x0 ;  /* 0x00008000000079c5 */ /* 0x000fe40000010000 */
[----:B------:R-:W-:Y:S01]  /*d710*/  WARPGROUP.ARRIVE ;  /* 0x00000000000079c5 */ /* 0x000fe20000000000 */
[----:B--2---:R-:W-:Y:S02]  /*d720*/  R2UR UR4, R10 ;  /* 0x000000000a0472ca */ /* 0x004fe400000e0000 */
[----:B------:R-:W-:Y:S02]  /*d730*/  R2UR UR5, R11 ;  /* 0x000000000b0572ca */ /* 0x000fe400000e0000 */
[----:B------:R-:W2:Y:S11]  /*d740*/  LDL.64 R10, [R1+0x40] ;  /* 0x00004000010a7983 */ /* 0x000eb60000100a00 */
[----:B------:R-:W-:Y:S01]  /*d750*/  HGMMA.64x96x16.F32.BF16 R152, gdesc[UR4], R152, gsb0 ;  /* 0x01600000049879f0 */ /* 0x000fe20008001898 */
[----:B---3--:R-:W-:-:S02]  /*d760*/  R2UR UR4, R8 ;  /* 0x00000000080472ca */ /* 0x008fc400000e0000 */
[----:B------:R-:W-:Y:S02]  /*d770*/  R2UR UR5, R9 ;  /* 0x00000000090572ca */ /* 0x000fe400000e0000 */
[----:B------:R-:W3:Y:S01]  /*d780*/  LDL.64 R8, [R1+0x38] ;  /* 0x0000380001087983 */ /* 0x000ee20000100a00 */
[----:B------:R-:W-:Y:S02]  /*d790*/  R2UR UR6, R20 ;  /* 0x00000000140672ca */ /* 0x000fe400000e0000 */
[----:B------:R-:W-:Y:S01]  /*d7a0*/  R2UR UR7, R21 ;  /* 0x00000000150772ca */ /* 0x000fe200000e0000 */
[----:B------:R-:W-:Y:S02]  /*d7b0*/  VIADD R20, R14, 0x6 ;  /* 0x000000060e147836 */ /* 0x000fe40000000000 */
[----:B------:R-:W-:Y:S01]  /*d7c0*/  IMAD.MOV.U32 R21, RZ, RZ, 0x40000040 ;  /* 0x40000040ff157424 */ /* 0x000fe200078e00ff */
[----:B------:R-:W-:Y:S02]  /*d7d0*/  WARPGROUP.DEPBAR.LE gsb0, 0x0 ;  /* 0x00008000000079c5 */ /* 0x000fe40000010000 */
[----:B------:R-:W-:-:S07]  /*d7e0*/  WARPGROUP.ARRIVE ;  /* 0x00000000000079c5 */ /* 0x000fce0000000000 */
[----:B------:R-:W-:Y:S01]  /*d7f0*/  HGMMA.64x96x16.F32.BF16 R152, gdesc[UR4], R152, gsb0 ;  /* 0x01600000049879f0 */ /* 0x000fe20008001898 */
[----:B------:R-:W-:Y:S02]  /*d800*/  R2UR UR6, R20 ;  /* 0x00000000140672ca */ /* 0x000fe400000e0000 */
[----:B------:R-:W-:Y:S02]  /*d810*/  R2UR UR7, R21 ;  /* 0x00000000150772ca */ /* 0x000fe400000e0000 */
[----:B----4-:R-:W-:Y:S02]  /*d820*/  R2UR UR4, R202 ;  /* 0x00000000ca0472ca */ /* 0x010fe400000e0000 */
[----:B------:R-:W-:Y:S01]  /*d830*/  R2UR UR5, R203 ;  /* 0x00000000cb0572ca */ /* 0x000fe200000e0000 */
[----:B------:R-:W-:Y:S01]  /*d840*/  VIADD R20, R14, 0x300 ;  /* 0x000003000e147836 */ /* 0x000fe20000000000 */
[----:B------:R-:W4:Y:S01]  /*d850*/  LDL.64 R202, [R1+0x20] ;  /* 0x0000200001ca7983 */ /* 0x000f220000100a00 */
[----:B------:R-:W-:Y:S01]  /*d860*/  IMAD.MOV.U32 R21, RZ, RZ, 0x40000040 ;  /* 0x40000040ff157424 */ /* 0x000fe200078e00ff */
[----:B------:R-:W-:-:S02]  /*d870*/  WARPGROUP.DEPBAR.LE gsb0, 0x0 ;  /* 0x00008000000079c5 */ /* 0x000fc40000010000 */
[----:B------:R-:W-:-:S07]  /*d880*/  WARPGROUP.ARRIVE ;  /* 0x00000000000079c5 */ /* 0x000fce0000000000 */
[----:B------:R-:W-:Y:S01]  /*d890*/  HGMMA.64x96x16.F32.BF16 R152, gdesc[UR4], R152, gsb0 ;  /* 0x01600000049879f0 */ /* 0x000fe20008001898 */
[----:B------:R-:W-:Y:S02]  /*d8a0*/  R2UR UR6, R20 ;  /* 0x00000000140672ca */ /* 0x000fe400000e0000 */
[----:B------:R-:W-:Y:S02]  /*d8b0*/  R2UR UR7, R21 ;  /* 0x00000000150772ca */ /* 0x000fe400000e0000 */
[----:B--2---:R-:W-:Y:S02]  /*d8c0*/  R2UR UR4, R10 ;  /* 0x000000000a0472ca */ /* 0x004fe400000e0000 */
[----:B------:R-:W-:Y:S01]  /*d8d0*/  R2UR UR5, R11 ;  /* 0x000000000b0572ca */ /* 0x000fe200000e0000 */
[----:B------:R-:W-:Y:S02]  /*d8e0*/  WARPGROUP.DEPBAR.LE gsb0, 0x0 ;  /* 0x00008000000079c5 */ /* 0x000fe40000010000 */
[----:B------:R-:W-:Y:S01]  /*d8f0*/  WARPGROUP.ARRIVE ;  /* 0x00000000000079c5 */ /* 0x000fe20000000000 */
[----:B------:R-:W-:Y:S01]  /*d900*/  VIADD R20, R14, 0x302 ;  /* 0x000003020e147836 */ /* 0x000fe20000000000 */
[----:B------:R-:W2:Y:S08]  /*d910*/  LDL.64 R10, [R1+0x18] ;  /* 0x00001800010a7983 */ /* 0x000eb00000100a00 */
[----:B------:R-:W-:Y:S01]  /*d920*/  HGMMA.64x96x16.F32.BF16 R152, gdesc[UR4], R152, gsb0 ;  /* 0x01600000049879f0 */ /* 0x000fe20008001898 */
[----:B------:R-:W-:Y:S01]  /*d930*/  IMAD.MOV.U32 R21, RZ, RZ, 0x40000040 ;  /* 0x40000040ff157424 */ /* 0x000fe200078e00ff */
[----:B------:R-:W-:-:S02]  /*d940*/  R2UR UR6, R20 ;  /* 0x00000000140672ca */ /* 0x000fc400000e0000 */
[----:B---3--:R-:W-:Y:S02]  /*d950*/  R2UR UR4, R8 ;  /* 0x00000000080472ca */ /* 0x008fe400000e0000 */
[----:B------:R-:W-:Y:S02]  /*d960*/  R2UR UR7, R21 ;  /* 0x00000000150772ca */ /* 0x000fe400000e0000 */
[----:B------:R-:W-:Y:S01]  /*d970*/  R2UR UR5, R9 ;  /* 0x00000000090572ca */ /* 0x000fe200000e0000 */
[----:B------:R-:W-:Y:S01]  /*d980*/  VIADD R20, R14, 0x304 ;  /* 0x000003040e147836 */ /* 0x000fe20000000000 */
[----:B------:R-:W3:Y:S01]  /*d990*/  LDL.64 R8, [R1+0x10] ;  /* 0x0000100001087983 */ /* 0x000ee20000100a00 */
[----:B------:R-:W-:Y:S01]  /*d9a0*/  IMAD.MOV.U32 R21, RZ, RZ, 0x40000040 ;  /* 0x40000040ff157424 */ /* 0x000fe200078e00ff */
[----:B------:R-:W-:Y:S02]  /*d9b0*/  WARPGROUP.DEPBAR.LE gsb0, 0x0 ;  /* 0x00008000000079c5 */ /* 0x000fe40000010000 */
[----:B------:R-:W-:-:S07]  /*d9c0*/  WARPGROUP.ARRIVE ;  /* 0x00000000000079c5 */ /* 0x000fce0000000000 */
[----:B------:R-:W-:Y:S01]  /*d9d0*/  HGMMA.64x96x16.F32.BF16 R152, gdesc[UR4], R152, gsb0 ;  /* 0x01600000049879f0 */ /* 0x000fe20008001898 */
[----:B------:R-:W-:Y:S02]  /*d9e0*/  R2UR UR6, R20 ;  /* 0x00000000140672ca */ /* 0x000fe400000e0000 */
[----:B------:R-:W-:Y:S02]  /*d9f0*/  R2UR UR7, R21 ;  /* 0x00000000150772ca */ /* 0x000fe400000e0000 */
[----:B------:R-:W-:Y:S02]  /*da00*/  R2UR UR4, R2 ;  /* 0x00000000020472ca */ /* 0x000fe400000e0000 */
[----:B------:R-:W-:Y:S01]  /*da10*/  R2UR UR5, R3 ;  /* 0x00000000030572ca */ /* 0x000fe200000e0000 */
[----:B------:R-:W-:Y:S01]  /*da20*/  VIADD R20, R14, 0x306 ;  /* 0x000003060e147836 */ /* 0x000fe20000000000 */
[----:B------:R-:W3:Y:S01]  /*da30*/  LDL.64 R2, [R1+0x8] ;  /* 0x0000080001027983 */ /* 0x000ee20000100a00 */
        /* <DEDUP_REMOVED lines=8> */
[----:B------:R-:W-:Y:S01]  /*dac0*/  VIADD R20, R14, 0x600 ;  /* 0x000006000e147836 */ /* 0x000fe20000000000 */
[----:B------:R-:W4:Y:S01]  /*dad0*/  LDL.64 R202, [R1] ;  /* 0x0000000001ca7983 */ /* 0x000f220000100a00 */
        /* <DEDUP_REMOVED lines=8> */
[----:B------:R-:W-:Y:S01]  /*db60*/  VIADD R20, R14, 0x602 ;  /* 0x000006020e147836 */ /* 0x000fe20000000000 */
[----:B------:R0:W5:Y:S01]  /*db70*/  LDL.LU.64 R10, [R1+0x1e0] ;  /* 0x0001e000010a7983 */ /* 0x0001620000300a00 */
[----:B------:R-:W-:Y:S01]  /*db80*/  IMAD.MOV.U32 R21, RZ, RZ, 0x40000040 ;  /* 0x40000040ff157424 */ /* 0x000fe200078e00ff */
[----:B------:R-:W-:-:S02]  /*db90*/  WARPGROUP.DEPBAR.LE gsb0, 0x0 ;  /* 0x00008000000079c5 */ /* 0x000fc40000010000 */
[----:B------:R-:W-:-:S07]  /*dba0*/  WARPGROUP.ARRIVE ;  /* 0x00000000000079c5 */ /* 0x000fce0000000000 */
[----:B------:R-:W-:Y:S01]  /*dbb0*/  HGMMA.64x96x16.F32.BF16 R152, gdesc[UR4], R152, gsb0 ;  /* 0x01600000049879f0 */ /* 0x000fe20008001898 */
[----:B------:R-:W-:Y:S02]  /*dbc0*/  R2UR UR6, R20 ;  /* 0x00000000140672ca */ /* 0x000fe400000e0000 */
[----:B------:R-:W-:Y:S02]  /*dbd0*/  R2UR UR7, R21 ;  /* 0x00000000150772ca */ /* 0x000fe400000e0000 */
[----:B---3--:R-:W-:Y:S02]  /*dbe0*/  R2UR UR4, R8 ;  /* 0x00000000080472ca */ /* 0x008fe400000e0000 */
[----:B------:R-:W-:Y:S01]  /*dbf0*/  R2UR UR5, R9 ;  /* 0x00000000090572ca */ /* 0x000fe200000e0000 */
[----:B------:R-:W-:Y:S01]  /*dc00*/  VIADD R20, R14, 0x604 ;  /* 0x000006040e147836 */ /* 0x000fe20000000000 */
[----:B------:R0:W5:Y:S01]  /*dc10*/  LDL.LU R9, [R1+0x1d8] ;  /* 0x0001d80001097983 */ /* 0x0001620000300800 */
[----:B------:R-:W-:Y:S01]  /*dc20*/  IMAD.MOV.U32 R21, RZ, RZ, 0x40000040 ;  /* 0x40000040ff157424 */ /* 0x000fe200078e00ff */
[----:B------:R-:W-:-:S02]  /*dc30*/  WARPGROUP.DEPBAR.LE gsb0, 0x0 ;  /* 0x00008000000079c5 */ /* 0x000fc40000010000 */
[----:B------:R-:W-:-:S07]  /*dc40*/  WARPGROUP.ARRIVE ;  /* 0x00000000000079c5 */ /* 0x000fce0000000000 */
[----:B------:R-:W-:Y:S01]  /*dc50*/  HGMMA.64x96x16.F32.BF16 R152, gdesc[UR4], R152, gsb0 ;  /* 0x01600000049879f0 */ /* 0x000fe20008001898 */
[----:B------:R-:W-:Y:S02]  /*dc60*/  R2UR UR6, R20 ;  /* 0x00000000140672ca */ /* 0x000fe400000e0000 */
[----:B------:R-:W-:Y:S02]  /*dc70*/  R2UR UR7, R21 ;  /* 0x00000000150772ca */ /* 0x000fe400000e0000 */
[----:B------:R-:W-:Y:S02]  /*dc80*/  R2UR UR4, R2 ;  /* 0x00000000020472ca */ /* 0x000fe400000e0000 */
        /* <DEDUP_REMOVED lines=48> */
[----:B------:R-:W-:Y:S02]  /*df90*/  WARPGROUP.DEPBAR.LE gsb0, 0x0 ;  /* 0x00008000000079c5 */ /* 0x000fe40000010000 */
[----:B------:R-:W-:-:S09]  /*dfa0*/  WARPGROUP.ARRIVE ;  /* 0x00000000000079c5 */ /* 0x000fd20000000000 */
[----:B------:R-:W-:Y:S01]  /*dfb0*/  HGMMA.64x96x16.F32.BF16 R152, gdesc[UR4], R152, gsb0 ;  /* 0x01600000049879f0 */ /* 0x000fe20008001898 */
[----:B-1----:R-:W-:-:S04]  /*dfc0*/  SHF.R.U32.HI R201, RZ, 0x7, R201 ;  /* 0x00000007ffc97819 */ /* 0x002fc800000116c9 */
[----:B------:R-:W-:Y:S01]  /*dfd0*/  IADD3 R7, -R201, 0xb, RZ ;  /* 0x0000000bc9077810 */ /* 0x000fe20007ffe1ff */
[----:B------:R-:W-:-:S04]  /*dfe0*/  WARPGROUP.DEPBAR.LE gsb0, 0x0 ;  /* 0x00008000000079c5 */ /* 0x000fc80000010000 */
[----:B------:R0:W-:Y:S06]  /*dff0*/  BAR.ARV R7, 0x100 ;  /* 0x000400070000751d */ /* 0x0001ec0000002000 */
[----:B------:R-:W-:Y:S05]  /*e000*/  @!P0 BRA `(.L_x_15215) ;  /* 0x0000000000048947 */ /* 0x000fea0003800000 */
[----:B------:R-:W-:Y:S01]  /*e010*/  BPT.TRAP 0x1 ;  /* 0x000000040000795c */ /* 0x000fe20000300000 */
.L_x_15215:
[----:B------:R-:W2:Y:S01]  /*e020*/  LDL R20, [R1+0x78] ;  /* 0x0000780001147983 */ /* 0x000ea20000100800 */
[----:B------:R-:W1:Y:S03]  /*e030*/  LDC R0, c[0x0][0x448] ;  /* 0x00011200ff007b82 */ /* 0x000e660000000800 */
[----:B------:R-:W2:Y:S04]  /*e040*/  LDL R8, [R1+0xa4] ;  /* 0x0000a40001087983 */ /* 0x000ea80000100800 */
[----:B------:R-:W3:Y:S04]  /*e050*/  LDL R15, [R1+0x94] ;  /* 0x00009400010f7983 */ /* 0x000ee80000100800 */
[----:B------:R-:W4:Y:S01]  /*e060*/  LDL R14, [R1+0x28] ;  /* 0x00002800010e7983 */ /* 0x000f220000100800 */
[----:B------:R-:W-:Y:S01]  /*e070*/  LOP3.LUT R18, R18, 0xffffdfff, RZ, 0xc0, !PT ;  /* 0xffffdfff12127812 */ /* 0x000fe200078ec0ff */
[----:B------:R-:W-:-:S03]  /*e080*/  UMOV UR37, UR40 ;  /* 0x0000002800257c82 */ /* 0x000fc60008000000 */
[----:B------:R-:W-:-:S04]  /*e090*/  @P0 LOP3.LUT R18, R18, 0x2000, RZ, 0xfc, !PT ;  /* 0x0000200012120812 */ /* 0x000fc800078efcff */
[----:B------:R-:W-:Y:S02]  /*e0a0*/  LOP3.LUT R18, R18, 0xffffbfff, RZ, 0xc0, !PT ;  /* 0xffffbfff12127812 */ /* 0x000fe400078ec0ff */
[----:B-1----:R-:W-:-:S13]  /*e0b0*/  ISETP.NE.AND P1, PT, R0, 0x1, PT ;  /* 0x000000010000780c */ /* 0x002fda0003f25270 */
[----:B------:R-:W1:Y:S08]  /*e0c0*/  @P1 LDC R13, c[0x0][0x44c] ;  /* 0x00011300ff0d1b82 */ /* 0x000e700000000800 */
[----:B------:R-:W0:Y:S01]  /*e0d0*/  @P1 LDC R0, c[0x0][0x450] ;  /* 0x00011400ff001b82 */ /* 0x000e220000000800 */
[----:B--2---:R-:W-:-:S04]  /*e0e0*/  IMAD.IADD R8, R8, 0x1, R20 ;  /* 0x0000000108087824 */ /* 0x004fc800078e0214 */
[----:B-1----:R-:W-:-:S05]  /*e0f0*/  @P1 IMAD.HI.U32 R13, R8, R13, RZ ;  /* 0x0000000d080d1227 */ /* 0x002fca00078e00ff */
[----:B0-----:R-:W-:Y:S01]  /*e100*/  @P1 SHF.R.U32.HI R8, RZ, R0, R13 ;  /* 0x00000000ff081219 */ /* 0x001fe2000001160d */
[----:B-----5:R-:W-:-:S04]  /*e110*/  IMAD R13, R9, -0x60, RZ ;  /* 0xffffffa0090d7824 */ /* 0x020fc800078e02ff */
[----:B------:R-:W0:Y:S01]  /*e120*/  SHFL.IDX PT, R0, R8, RZ, 0x1c1f ;  /* 0x001c1fff08007589 */ /* 0x000e2200000e0000 */
[----:B---3--:R-:W-:-:S03]  /*e130*/  IADD3 R13, -R15, 0x1, R13 ;  /* 0x000000010f0d7810 */ /* 0x008fc60007ffe10d */
[----:B------:R-:W1:Y:S01]  /*e140*/  SHFL.IDX PT, R8, R8, 0x1, 0x1c1f ;  /* 0x003c1f0008087f89 */ /* 0x000e6200000e0000 */
[----:B----4-:R-:W-:-:S05]  /*e150*/  IADD3 R13, -R219, R13, R14 ;  /* 0x0000000ddb0d7210 */ /* 0x010fca0007ffe10e */
[C---:B0-----:R-:W-:Y:S02]  /*e160*/  IMAD.IADD R0, R13.reuse, 0x1, R0 ;  /* 0x000000010d007824 */ /* 0x041fe400078e0200 */
[----:B-1----:R-:W-:-:S03]  /*e170*/  IMAD.IADD R8, R13, 0x1, R8 ;  /* 0x000000010d087824 */ /* 0x002fc600078e0208 */
[C---:B------:R-:W-:Y:S02]  /*e180*/  ISETP.GT.AND P4, PT, R0.reuse, RZ, PT ;  /* 0x000000ff0000720c */ /* 0x040fe40003f84270 */
        /* <DEDUP_REMOVED lines=52> */
[----:B------:R-:W-:-:S02]  /*e4d0*/  ISETP.GT.AND P4, PT, R8, RZ, PT ;  /* 0x000000ff0800720c */ /* 0x000fc40003f84270 */
        /* <DEDUP_REMOVED lines=15> */
[C---:B------:R-:W-:Y:S02]  /*e5d0*/  ISETP.GT.AND P4, PT, R8.reuse, 0x10, PT ;  /* 0x000000100800780c */ /* 0x040fe40003f84270 */
[----:B------:R-:W-:Y:S02]  /*e5e0*/  FMNMX.FTZ R0, R177, R0, !PT ;  /* 0x00000000b1007209 */ /* 0x000fe40007810000 */
[----:B------:R-:W-:-:S02]  /*e5f0*/  ISETP.GT.AND P3, PT, R8, 0x11, PT ;  /* 0x000000110800780c */ /* 0x000fc40003f64270 */
[----:B------:R-:W-:Y:S02]  /*e600*/  FMNMX.FTZ R0, R180, R0, !PT ;  /* 0x00000000b4007209 */ /* 0x000fe40007810000 */
[C---:B------:R-:W-:Y:S02]  /*e610*/  ISETP.GT.AND P2, PT, R8.reuse, 0x18, PT ;  /* 0x000000180800780c */ /* 0x040fe40003f44270 */
[----:B------:R-:W-:Y:S02]  /*e620*/  FMNMX.FTZ R0, R181, R0, !PT ;  /* 0x00000000b5007209 */ /* 0x000fe40007810000 */
[----:B------:R-:W-:Y:S02]  /*e630*/  ISETP.GT.AND P1, PT, R8, 0x19, PT ;  /* 0x000000190800780c */ /* 0x000fe40003f24270 */
        /* <DEDUP_REMOVED lines=11> */
[----:B------:R-:W-:Y:S02]  /*e6f0*/  ISETP.GT.AND P4, PT, R8, 0x20, PT ;  /* 0x000000200800780c */ /* 0x000fe40003f84270 */
[----:B------:R-:W-:Y:S02]  /*e700*/  FMNMX.FTZ R0, R196, R0, !PT ;  /* 0x00000000c4007209 */ /* 0x000fe40007810000 */
[----:B------:R-:W-:-:S02]  /*e710*/  ISETP.GT.AND P3, PT, R8, 0x21, PT ;  /* 0x000000210800780c */ /* 0x000fc40003f64270 */
[----:B------:R-:W-:Y:S02]  /*e720*/  FMNMX.FTZ R0, R197, R0, !PT ;  /* 0x00000000c5007209 */ /* 0x000fe40007810000 */
[C---:B------:R-:W-:Y:S02]  /*e730*/  ISETP.GT.AND P2, PT, R8.reuse, 0x28, PT ;  /* 0x000000280800780c */ /* 0x040fe40003f44270 */
[----:B------:R-:W-:Y:S01]  /*e740*/  ISETP.GT.AND P1, PT, R8, 0x29, PT ;  /* 0x000000290800780c */ /* 0x000fe20003f24270 */
[----:B------:R-:W0:Y:S01]  /*e750*/  SHFL.BFLY PT, R14, R0, 0x2, 0x1f ;  /* 0x0c401f00000e7f89 */ /* 0x000e2200000e0000 */
[----:B------:R-:W-:Y:S02]  /*e760*/  FSEL R170, R170, -INF , P4 ;  /* 0xff800000aaaa7808 */ /* 0x000fe40002000000 */
[----:B------:R-:W-:Y:S02]  /*e770*/  FSEL R171, R171, -INF , P3 ;  /* 0xff800000abab7808 */ /* 0x000fe40001800000 */
[----:B------:R-:W-:-:S02]  /*e780*/  FSEL R174, R174, -INF , P2 ;  /* 0xff800000aeae7808 */ /* 0x000fc40001000000 */
[----:B------:R-:W-:Y:S02]  /*e790*/  FSEL R175, R175, -INF , P1 ;  /* 0xff800000afaf7808 */ /* 0x000fe40000800000 */
[C---:B------:R-:W-:Y:S02]  /*e7a0*/  ISETP.GT.AND P4, PT, R8.reuse, 0x30, PT ;  /* 0x000000300800780c */ /* 0x040fe40003f84270 */
[C---:B------:R-:W-:Y:S02]  /*e7b0*/  ISETP.GT.AND P3, PT, R8.reuse, 0x31, PT ;  /* 0x000000310800780c */ /* 0x040fe40003f64270 */
[C---:B------:R-:W-:Y:S02]  /*e7c0*/  ISETP.GT.AND P2, PT, R8.reuse, 0x38, PT ;  /* 0x000000380800780c */ /* 0x040fe40003f44270 */
[----:B------:R-:W-:Y:S02]  /*e7d0*/  ISETP.GT.AND P1, PT, R8, 0x39, PT ;  /* 0x000000390800780c */ /* 0x000fe40003f24270 */
[----:B------:R-:W-:-:S02]  /*e7e0*/  FSEL R178, R178, -INF , P4 ;  /* 0xff800000b2b27808 */ /* 0x000fc40002000000 */
[----:B------:R-:W-:Y:S02]  /*e7f0*/  FSEL R179, R179, -INF , P3 ;  /* 0xff800000b3b37808 */ /* 0x000fe40001800000 */
[----:B------:R-:W-:Y:S02]  /*e800*/  @P0 LOP3.LUT R18, R18, 0x4000, RZ, 0xfc, !PT ;  /* 0x0000400012120812 */ /* 0x000fe400078efcff */
[----:B------:R-:W-:Y:S02]  /*e810*/  FSEL R182, R182, -INF , P2 ;  /* 0xff800000b6b67808 */ /* 0x000fe40001000000 */
[----:B0-----:R-:W-:Y:S02]  /*e820*/  FMNMX.FTZ R0, R0, R14, !PT ;  /* 0x0000000e00007209 */ /* 0x001fe40007810000 */
[----:B------:R-:W-:Y:S02]  /*e830*/  FSEL R183, R183, -INF , P1 ;  /* 0xff800000b7b77808 */ /* 0x000fe40000800000 */
[C---:B------:R-:W-:Y:S01]  /*e840*/  ISETP.GT.AND P1, PT, R8.reuse, 0x49, PT ;  /* 0x000000490800780c */ /* 0x040fe20003f24270 */
[----:B------:R-:W0:Y:S01]  /*e850*/  SHFL.BFLY PT, R14, R0, 0x1, 0x1f ;  /* 0x0c201f00000e7f89 */ /* 0x000e2200000e0000 */
[----:B------:R-:W-:-:S02]  /*e860*/  ISETP.GT.AND P2, PT, R8, 0x50, PT ;  /* 0x000000500800780c */ /* 0x000fc40003f44270 */
[C---:B------:R-:W-:Y:S02]  /*e870*/  ISETP.GT.AND P3, PT, R8.reuse, 0x51, PT ;  /* 0x000000510800780c */ /* 0x040fe40003f64270 */
[C---:B------:R-:W-:Y:S02]  /*e880*/  ISETP.GT.AND P4, PT, R8.reuse, 0x58, PT ;  /* 0x000000580800780c */ /* 0x040fe40003f84270 */
[C---:B------:R-:W-:Y:S02]  /*e890*/  ISETP.GT.AND P5, PT, R8.reuse, 0x59, PT ;  /* 0x000000590800780c */ /* 0x040fe40003fa4270 */
[----:B------:R-:W-:Y:S02]  /*e8a0*/  ISETP.GT.AND P0, PT, R8, 0x40, PT ;  /* 0x000000400800780c */ /* 0x000fe40003f04270 */
[----:B------:R-:W-:Y:S02]  /*e8b0*/  FSEL R191, R191, -INF , P1 ;  /* 0xff800000bfbf7808 */ /* 0x000fe40000800000 */
[----:B------:R-:W-:-:S02]  /*e8c0*/  FSEL R186, R186, -INF , P0 ;  /* 0xff800000baba7808 */ /* 0x000fc40000000000 */
[----:B------:R-:W-:Y:S02]  /*e8d0*/  LOP3.LUT P0, RZ, R18, 0x4000, RZ, 0xc0, !PT ;  /* 0x0000400012ff7812 */ /* 0x000fe4000780c0ff */
[----:B------:R-:W-:Y:S02]  /*e8e0*/  FSEL R194, R194, -INF , P2 ;  /* 0xff800000c2c27808 */ /* 0x000fe40001000000 */
[----:B------:R-:W-:Y:S02]  /*e8f0*/  FSEL R187, R187, -INF , P0 ;  /* 0xff800000bbbb7808 */ /* 0x000fe40000000000 */
[----:B------:R-:W-:Y:S02]  /*e900*/  FSEL R195, R195, -INF , P3 ;  /* 0xff800000c3c37808 */ /* 0x000fe40001800000 */
[----:B------:R-:W-:Y:S02]  /*e910*/  FSEL R198, R198, -INF , P4 ;  /* 0xff800000c6c67808 */ /* 0x000fe40002000000 */
[----:B0-----:R-:W-:-:S02]  /*e920*/  FMNMX.FTZ R0, R0, R14, !PT ;  /* 0x0000000e00007209 */ /* 0x001fc40007810000 */
[----:B------:R-:W-:Y:S02]  /*e930*/  FSEL R199, R199, -INF , P5 ;  /* 0xff800000c7c77808 */ /* 0x000fe40002800000 */
[----:B------:R-:W-:Y:S02]  /*e940*/  FSETP.NEU.FTZ.AND P6, PT, R0, -INF , PT ;  /* 0xff8000000000780b */ /* 0x000fe40003fdd000 */
[----:B------:R-:W-:Y:S02]  /*e950*/  LOP3.LUT P0, RZ, R18, 0x2000, RZ, 0xc0, !PT ;  /* 0x0000200012ff7812 */ /* 0x000fe4000780c0ff */
[----:B------:R-:W-:-:S05]  /*e960*/  FSEL R14, R0, RZ, P6 ;  /* 0x000000ff000e7208 */ /* 0x000fca0003000000 */
[----:B------:R-:W-:Y:S01]  /*e970*/  FADD.FTZ R14, -R14, R12 ;  /* 0x0000000c0e0e7221 */ /* 0x000fe20000010100 */
[----:B------:R-:W-:-:S03]  /*e980*/  FMUL.FTZ R12, R0, UR37 ;  /* 0x00000025000c7c20 */ /* 0x000fc60008410000 */
[----:B------:R-:W-:Y:S02]  /*e990*/  FMUL.FTZ R14, R14, UR37 ;  /* 0x000000250e0e7c20 */ /* 0x000fe40008410000 */
[----:B------:R-:W-:Y:S02]  /*e9a0*/  FSEL R12, R12, RZ, P6 ;  /* 0x000000ff0c0c7208 */ /* 0x000fe40003000000 */
[----:B------:R-:W-:Y:S02]  /*e9b0*/  ISETP.GT.AND P6, PT, R8, 0x48, PT ;  /* 0x000000480800780c */ /* 0x000fe40003fc4270 */
        /* <DEDUP_REMOVED lines=33> */
[----:B------:R-:W-:Y:S01]  /*ebd0*/  FFMA.FTZ R197, R197, UR37, -R12 ;  /* 0x00000025c5c57c23 */ /* 0x000fe2000801080c */
        /* <DEDUP_REMOVED lines=12> */
[-C--:B------:R-:W-:Y:S01]  /*eca0*/  FMUL.FTZ R24, R24, R14.reuse ;  /* 0x0000000e18187220 */ /* 0x080fe20000410000 */
[-C--:B------:R-:W-:Y:S01]  /*ecb0*/  FMUL.FTZ R25, R25, R14.reuse ;  /* 0x0000000e19197220 */ /* 0x080fe20000410000 */
[----:B------:R-:W-:Y:S01]  /*ecc0*/  FMUL.FTZ R28, R28, R14 ;  /* 0x0000000e1c1c7220 */ /* 0x000fe20000410000 */
[----:B------:R-:W-:Y:S01]  /*ecd0*/  FMNMX.FTZ R8, R186, R8, !PT ;  /* 0x00000008ba087209 */ /* 0x000fe20007810000 */
[----:B------:R-:W-:Y:S01]  /*ece0*/  FMUL.FTZ R29, R29, R14 ;  /* 0x0000000e1d1d7220 */ /* 0x000fe20000410000 */
[----:B------:R-:W0:Y:S01]  /*ecf0*/  MUFU.EX2 R157, R157 ;  /* 0x0000009d009d7308 */ /* 0x000e220000000800 */
[----:B-1----:R-:W-:Y:S01]  /*ed00*/  FADD.FTZ R6, R153, R6 ;  /* 0x0000000699067221 */ /* 0x002fe20000010000 */
[----:B------:R-:W-:Y:S01]  /*ed10*/  FMNMX.FTZ R8, R187, R8, !PT ;  /* 0x00000008bb087209 */ /* 0x000fe20007810000 */
[----:B------:R-:W-:Y:S01]  /*ed20*/  FMUL.FTZ R32, R32, R14 ;  /* 0x0000000e20207220 */ /* 0x000fe20000410000 */
[----:B------:R-:W-:Y:S01]  /*ed30*/  F2FP.BF16.F32.PACK_AB R152, R153, R152 ;  /* 0x000000989998723e */ /* 0x000fe200000010ff */
[----:B------:R-:W-:Y:S01]  /*ed40*/  FMUL.FTZ R33, R33, R14 ;  /* 0x0000000e21217220 */ /* 0x000fe20000410000 */
[----:B------:R-:W-:Y:S01]  /*ed50*/  FMNMX.FTZ R8, R190, R8, !PT ;  /* 0x00000008be087209 */ /* 0x000fe20007810000 */
[-C--:B------:R-:W-:Y:S01]  /*ed60*/  FMUL.FTZ R36, R36, R14.reuse ;  /* 0x0000000e24247220 */ /* 0x080fe20000410000 */
[----:B------:R-:W-:Y:S01]  /*ed70*/  FMUL.FTZ R37, R37, R14 ;  /* 0x0000000e25257220 */ /* 0x000fe20000410000 */
[----:B--2---:R-:W-:Y:S01]  /*ed80*/  FADD.FTZ R6, R154, R6 ;  /* 0x000000069a067221 */ /* 0x004fe20000010000 */
[----:B------:R-:W-:Y:S01]  /*ed90*/  FMNMX.FTZ R8, R191, R8, !PT ;  /* 0x00000008bf087209 */ /* 0x000fe20007810000 */
[-C--:B------:R-:W-:Y:S01]  /*eda0*/  FMUL.FTZ R40, R40, R14.reuse ;  /* 0x0000000e28287220 */ /* 0x080fe20000410000 */
[-C--:B------:R-:W-:Y:S01]  /*edb0*/  FMUL.FTZ R41, R41, R14.reuse ;  /* 0x0000000e29297220 */ /* 0x080fe20000410000 */
[----:B------:R-:W-:Y:S01]  /*edc0*/  FMUL.FTZ R44, R44, R14 ;  /* 0x0000000e2c2c7220 */ /* 0x000fe20000410000 */
[----:B------:R-:W-:Y:S01]  /*edd0*/  FMNMX.FTZ R8, R194, R8, !PT ;  /* 0x00000008c2087209 */ /* 0x000fe20007810000 */
[-C--:B------:R-:W-:Y:S01]  /*ede0*/  FMUL.FTZ R45, R45, R14.reuse ;  /* 0x0000000e2d2d7220 */ /* 0x080fe20000410000 */
[----:B------:R-:W-:Y:S01]  /*edf0*/  FMUL.FTZ R48, R48, R14 ;  /* 0x0000000e30307220 */ /* 0x000fe20000410000 */
[----:B0-----:R-:W-:Y:S01]  /*ee00*/  FADD.FTZ R20, R157, R6 ;  /* 0x000000069d147221 */ /* 0x001fe20000010000 */
        /* <DEDUP_REMOVED lines=37> */
[----:B0-----:R-:W-:Y:S01]  /*f060*/  FMNMX.FTZ R8, R8, R12, !PT ;  /* 0x0000000c08087209 */ /* 0x001fe20007810000 */
        /* <DEDUP_REMOVED lines=19> */
[----:B------:R-:W-:Y:S01]  /*f1a0*/  VIADD R14, R201, 0x8 ;  /* 0x00000008c90e7836 */ /* 0x000fe20000000000 */
[----:B------:R-:W-:Y:S01]  /*f1b0*/  F2FP.BF16.F32.PACK_AB R154, R157, R154 ;  /* 0x0000009a9d9a723e */ /* 0x000fe200000010ff */
[----:B------:R-:W-:Y:S01]  /*f1c0*/  MUFU.EX2 R161, R161 ;  /* 0x000000a100a17308 */ /* 0x000fe20000000800 */
[----:B0-----:R-:W-:Y:S01]  /*f1d0*/  FMNMX.FTZ R8, R8, R12, !PT ;  /* 0x0000000c08087209 */ /* 0x001fe20007810000 */
[----:B------:R-:W-:-:S06]  /*f1e0*/  VIADD R12, R10, 0x32440 ;  /* 0x000324400a0c7836 */ /* 0x000fcc0000000000 */
[----:B------:R-:W-:Y:S01]  /*f1f0*/  MUFU.EX2 R164, R164 ;  /* 0x000000a400a47308 */ /* 0x000fe20000000800 */
[----:B------:R-:W-:-:S04]  /*f200*/  FSETP.NEU.FTZ.AND P1, PT, R8, -INF , PT ;  /* 0xff8000000800780b */ /* 0x000fc80003f3d000 */
[----:B------:R-:W-:-:S03]  /*f210*/  FSEL R6, R8, RZ, P1 ;  /* 0x000000ff08067208 */ /* 0x000fc60000800000 */
[----:B------:R-:W-:Y:S02]  /*f220*/  MUFU.EX2 R165, R165 ;  /* 0x000000a500a57308 */ /* 0x000fe40000000800 */
[----:B------:R-:W-:Y:S01]  /*f230*/  FADD.FTZ R11, -R6, R11 ;  /* 0x0000000b060b7221 */ /* 0x000fe20000010100 */
[----:B------:R-:W-:-:S03]  /*f240*/  FMUL.FTZ R6, R8, UR37 ;  /* 0x0000002508067c20 */ /* 0x000fc60008410000 */
[----:B------:R-:W-:Y:S02]  /*f250*/  FMUL.FTZ R11, R11, UR37 ;  /* 0x000000250b0b7c20 */ /* 0x000fe40008410000 */
[----:B------:R-:W-:Y:S01]  /*f260*/  MUFU.EX2 R168, R168 ;  /* 0x000000a800a87308 */ /* 0x000fe20000000800 */
[----:B------:R-:W-:-:S05]  /*f270*/  FSEL R6, R6, RZ, P1 ;  /* 0x000000ff06067208 */ /* 0x000fca0000800000 */
[--C-:B------:R-:W-:Y:S01]  /*f280*/  FFMA.FTZ R153, R13, UR37, -R6.reuse ;  /* 0x000000250d997c23 */ /* 0x100fe20008010806 */
[----:B------:R-:W-:Y:S01]  /*f290*/  IMAD.U32 R13, RZ, RZ, UR41 ;  /* 0x00000029ff0d7e24 */ /* 0x000fe2000f8e00ff */
[----:B------:R0:W1:Y:S01]  /*f2a0*/  MUFU.EX2 R15, R11 ;  /* 0x0000000b000f7308 */ /* 0x0000620000000800 */
[--C-:B------:R-:W-:Y:S01]  /*f2b0*/  FFMA.FTZ R156, R163, UR37, -R6.reuse ;  /* 0x00000025a39c7c23 */ /* 0x100fe20008010806 */
[--C-:B------:R-:W-:Y:S01]  /*f2c0*/  FFMA.FTZ R157, R166, UR37, -R6.reuse ;  /* 0x00000025a69d7c23 */ /* 0x100fe20008010806 */
[----:B------:R-:W-:Y:S01]  /*f2d0*/  FFMA.FTZ R21, R167, UR37, -R6 ;  /* 0x00000025a7157c23 */ /* 0x000fe20008010806 */
[----:B------:R-:W-:Y:S01]  /*f2e0*/  PRMT R12, R13, 0x654, R12 ;  /* 0x000006540d0c7816 */ /* 0x000fe2000000000c */
[----:B------:R-:W-:Y:S02]  /*f2f0*/  IMAD.MOV.U32 R13, RZ, RZ, 0x40000040 ;  /* 0x40000040ff0d7424 */ /* 0x000fe400078e00ff */
[--C-:B------:R-:W-:Y:S01]  /*f300*/  FFMA.FTZ R194, R194, UR37, -R6.reuse ;  /* 0x00000025c2c27c23 */ /* 0x100fe20008010806 */
[--C-:B------:R-:W-:Y:S01]  /*f310*/  FFMA.FTZ R195, R195, UR37, -R6.reuse ;  /* 0x00000025c3c37c23 */ /* 0x100fe20008010806 */
[----:B------:R-:W2:Y:S01]  /*f320*/  MUFU.EX2 R153, R153 ;  /* 0x0000009900997308 */ /* 0x000ea20000000800 */
[--C-:B0-----:R-:W-:Y:S01]  /*f330*/  FFMA.FTZ R11, R155, UR37, -R6.reuse ;  /* 0x000000259b0b7c23 */ /* 0x101fe20008010806 */
[----:B------:R-:W-:Y:S01]  /*f340*/  R2UR UR7, R13 ;  /* 0x000000000d0772ca */ /* 0x000fe200000e0000 */
[--C-:B------:R-:W-:Y:S01]  /*f350*/  FFMA.FTZ R13, R159, UR37, -R6.reuse ;  /* 0x000000259f0d7c23 */ /* 0x100fe20008010806 */
[----:B------:R0:W-:Y:S01]  /*f360*/  SYNCS.ARRIVE.TRANS64.RED.A1T0 RZ, [R12+URZ], RZ ;  /* 0x000000ff0cff79a7 */ /* 0x0001e2000810043f */
[--C-:B------:R-:W-:Y:S01]  /*f370*/  FFMA.FTZ R159, R170, UR37, -R6.reuse ;  /* 0x00000025aa9f7c23 */ /* 0x100fe20008010806 */
[----:B------:R-:W-:-:S02]  /*f380*/  FFMA.FTZ R198, R198, UR37, -R6 ;  /* 0x00000025c6c67c23 */ /* 0x000fc40008010806 */
[----:B------:R-:W3:Y:S01]  /*f390*/  MUFU.EX2 R11, R11 ;  /* 0x0000000b000b7308 */ /* 0x000ee20000000800 */
[-C--:B-1----:R-:W-:Y:S01]  /*f3a0*/  FMUL.FTZ R26, R26, R15.reuse ;  /* 0x0000000f1a1a7220 */ /* 0x082fe20000410000 */
[-C--:B------:R-:W-:Y:S01]  /*f3b0*/  FMUL.FTZ R27, R27, R15.reuse ;  /* 0x0000000f1b1b7220 */ /* 0x080fe20000410000 */
[-C--:B------:R-:W-:Y:S01]  /*f3c0*/  FMUL.FTZ R30, R30, R15.reuse ;  /* 0x0000000f1e1e7220 */ /* 0x080fe20000410000 */
[----:B0-----:R-:W-:Y:S02]  /*f3d0*/  IMAD.MOV.U32 R12, RZ, RZ, 0xc00 ;  /* 0x00000c00ff0c7424 */ /* 0x001fe400078e00ff */
[-C--:B------:R-:W-:Y:S01]  /*f3e0*/  FMUL.FTZ R31, R31, R15.reuse ;  /* 0x0000000f1f1f7220 */ /* 0x080fe20000410000 */
[-C--:B------:R-:W-:Y:S01]  /*f3f0*/  FMUL.FTZ R34, R34, R15.reuse ;  /* 0x0000000f22227220 */ /* 0x080fe20000410000 */
[----:B------:R-:W-:Y:S01]  /*f400*/  FMUL.FTZ R35, R35, R15 ;  /* 0x0000000f23237220 */ /* 0x000fe20000410000 */
[----:B------:R-:W-:Y:S01]  /*f410*/  MUFU.EX2 R13, R13 ;  /* 0x0000000d000d7308 */ /* 0x000fe20000000800 */
[----:B--2---:R-:W-:Y:S01]  /*f420*/  FFMA.FTZ R3, R15, R3, R153 ;  /* 0x000000030f037223 */ /* 0x004fe20000010099 */
[----:B------:R-:W-:Y:S01]  /*f430*/  IMAD R12, R19, R12, UR38 ;  /* 0x00000026130c7e24 */ /* 0x000fe2000f8e020c */
[----:B------:R0:W-:Y:S01]  /*f440*/  BAR.SYNC.DEFER_BLOCKING R14, 0x100 ;  /* 0x0004000e0000751d */ /* 0x0001e20000010000 */
[-C--:B------:R-:W-:Y:S01]  /*f450*/  FMUL.FTZ R38, R38, R15.reuse ;  /* 0x0000000f26267220 */ /* 0x080fe20000410000 */
[-C--:B------:R-:W-:Y:S01]  /*f460*/  FMUL.FTZ R39, R39, R15.reuse ;  /* 0x0000000f27277220 */ /* 0x080fe20000410000 */
[-C--:B------:R-:W-:Y:S01]  /*f470*/  FMUL.FTZ R42, R42, R15.reuse ;  /* 0x0000000f2a2a7220 */ /* 0x080fe20000410000 */
[----:B------:R-:W-:Y:S01]  /*f480*/  R2UR UR6, R12 ;  /* 0x000000000c0672ca */ /* 0x000fe200000e0000 */
[----:B------:R-:W-:Y:S01]  /*f490*/  FMUL.FTZ R43, R43, R15 ;  /* 0x0000000f2b2b7220 */ /* 0x000fe20000410000 */
[C---:B---3--:R-:W-:Y:S01]  /*f4a0*/  FADD.FTZ R3, R11.reuse, R3 ;  /* 0x000000030b037221 */ /* 0x048fe20000010000 */
[----:B------:R-:W-:Y:S01]  /*f4b0*/  F2FP.BF16.F32.PACK_AB R153, R11, R153 ;  /* 0x000000990b99723e */ /* 0x000fe200000010ff */
[----:B------:R-:W-:Y:S01]  /*f4c0*/  FFMA.FTZ R11, R158, UR37, -R6 ;  /* 0x000000259e0b7c23 */ /* 0x000fe20008010806 */
        /* <DEDUP_REMOVED lines=57> */
[----:B------:R-:W-:Y:S01]  /*f860*/  FADD.FTZ R3, R11, R3 ;  /* 0x000000030b037221 */ /* 0x000fe20000010000 */
[----:B0-----:R-:W-:-:S02]  /*f870*/  VIADD R14, R12, 0x80 ;  /* 0x000000800c0e7836 */ /* 0x001fc40000000000 */
[--C-:B------:R-:W-:Y:S01]  /*f880*/  FFMA.FTZ R11, R175, UR37, -R6.reuse ;  /* 0x00000025af0b7c23 */ /* 0x100fe20008010806 */
[----:B------:R-:W-:Y:S01]  /*f890*/  WARPGROUP.ARRIVE ;  /* 0x00000000000079c5 */ /* 0x000fe20000000000 */
[----:B------:R-:W-:Y:S02]  /*f8a0*/  IMAD.MOV.U32 R15, RZ, RZ, 0x40000040 ;  /* 0x40000040ff0f7424 */ /* 0x000fe400078e00ff */
[----:B------:R-:W-:Y:S01]  /*f8b0*/  FADD.FTZ R158, R13, R3 ;  /* 0x000000030d9e7221 */ /* 0x000fe20000010000 */
[--C-:B------:R-:W-:Y:S01]  /*f8c0*/  FFMA.FTZ R13, R171, UR37, -R6.reuse ;  /* 0x00000025ab0d7c23 */ /* 0x100fe20008010806 */
[----:B------:R-:W-:Y:S01]  /*f8d0*/  MUFU.EX2 R157, R157 ;  /* 0x0000009d009d7308 */ /* 0x000fe20000000800 */
[----:B------:R-:W-:Y:S01]  /*f8e0*/  FFMA.FTZ R3, R174, UR37, -R6 ;  /* 0x00000025ae037c23 */ /* 0x000fe20008010806 */
[----:B------:R-:W-:Y:S01]  /*f8f0*/  HGMMA.64x256x16.F32.BF16 R24, R152, gdesc[UR4].tnspB, R24, gsb0 ;  /* 0x43e0000498187df0 */ /* 0x000fe20008001818 */
[----:B------:R-:W-:Y:S01]  /*f900*/  R2UR UR6, R14 ;  /* 0x000000000e0672ca */ /* 0x000fe200000e0000 */
[----:B------:R-:W-:Y:S01]  /*f910*/  VIADD R14, R12, 0x100 ;  /* 0x000001000c0e7836 */ /* 0x000fe20000000000 */
[----:B------:R-:W-:Y:S01]  /*f920*/  R2UR UR7, R15 ;  /* 0x000000000f0772ca */ /* 0x000fe200000e0000 */
[----:B------:R-:W-:-:S02]  /*f930*/  IMAD.MOV.U32 R15, RZ, RZ, 0x40000040 ;  /* 0x40000040ff0f7424 */ /* 0x000fc400078e00ff */
[----:B------:R-:W0:Y:S08]  /*f940*/  MUFU.EX2 R21, R21 ;  /* 0x0000001500157308 */ /* 0x000e300000000800 */
        /* <DEDUP_REMOVED lines=23> */
[----:B------:R-:W-:-:S05]  /*fac0*/  FFMA.FTZ R153, R162, UR37, -R6 ;  /* 0x00000025a2997c23 */ /* 0x000fca0008010806 */
[----:B------:R-:W1:Y:S01]  /*fad0*/  MUFU.EX2 R152, R160 ;  /* 0x000000a000987308 */ /* 0x000e620000000800 */
[----:B------:R-:W-:Y:S01]  /*fae0*/  F2FP.BF16.F32.PACK_AB R154, R165, R164 ;  /* 0x000000a4a59a723e */ /* 0x000fe200000010ff */
[----:B------:R-:W-:Y:S01]  /*faf0*/  FFMA.FTZ R162, R191, UR37, -R6 ;  /* 0x00000025bfa27c23 */ /* 0x000fe20008010806 */
[----:B0-----:R-:W-:-:S05]  /*fb00*/  F2FP.BF16.F32.PACK_AB R155, R21, R157 ;  /* 0x0000009d159b723e */ /* 0x001fca00000010ff */
[----:B------:R-:W0:Y:S08]  /*fb10*/  MUFU.EX2 R153, R153 ;  /* 0x0000009900997308 */ /* 0x000e300000000800 */
[----:B------:R-:W-:Y:S01]  /*fb20*/  MUFU.EX2 R162, R162 ;  /* 0x000000a200a27308 */ /* 0x000fe20000000800 */
[----:B-1----:R-:W-:Y:S01]  /*fb30*/  FADD.FTZ R20, R152, R20 ;  /* 0x0000001498147221 */ /* 0x002fe20000010000 */
[----:B------:R-:W-:-:S03]  /*fb40*/  F2FP.BF16.F32.PACK_AB R152, R161, R152 ;  /* 0x00000098a198723e */ /* 0x000fc600000010ff */
[----:B------:R-:W-:Y:S01]  /*fb50*/  FADD.FTZ R20, R161, R20 ;  /* 0x00000014a1147221 */ /* 0x000fe20000010000 */
[----:B------:R-:W-:Y:S01]  /*fb60*/  FFMA.FTZ R161, R190, UR37, -R6 ;  /* 0x00000025bea17c23 */ /* 0x000fe20008010806 */
[----:B0-----:R-:W-:Y:S01]  /*fb70*/  FADD.FTZ R158, R153, R158 ;  /* 0x0000009e999e7221 */ /* 0x001fe20000010000 */
[----:B------:R-:W-:Y:S01]  /*fb80*/  F2FP.BF16.F32.PACK_AB R153, R156, R153 ;  /* 0x000000999c99723e */ /* 0x000fe200000010ff */
[----:B------:R-:W-:Y:S01]  /*fb90*/  FADD.FTZ R164, R164, R20 ;  /* 0x00000014a4a47221 */ /* 0x000fe20000010000 */
[----:B------:R-:W-:Y:S01]  /*fba0*/  FFMA.FTZ R20, R179, UR37, -R6 ;  /* 0x00000025b3147c23 */ /* 0x000fe20008010806 */
[----:B------:R-:W-:Y:S01]  /*fbb0*/  FADD.FTZ R158, R156, R158 ;  /* 0x0000009e9c9e7221 */ /* 0x000fe20000010000 */
[----:B------:R-:W-:Y:S01]  /*fbc0*/  WARPGROUP.ARRIVE ;  /* 0x00000000000079c5 */ /* 0x000fe20000000000 */
[----:B------:R-:W-:Y:S01]  /*fbd0*/  FFMA.FTZ R156, R182, UR37, -R6 ;  /* 0x00000025b69c7c23 */ /* 0x000fe20008010806 */
[----:B------:R-:W-:Y:S01]  /*fbe0*/  MUFU.EX2 R161, R161 ;  /* 0x000000a100a17308 */ /* 0x000fe20000000800 */
[----:B------:R-:W-:Y:S01]  /*fbf0*/  FADD.FTZ R160, R157, R158 ;  /* 0x0000009e9da07221 */ /* 0x000fe20000010000 */
[--C-:B------:R-:W-:Y:S01]  /*fc00*/  FFMA.FTZ R158, R178, UR37, -R6.reuse ;  /* 0x00000025b29e7c23 */ /* 0x100fe20008010806 */
[----:B------:R-:W-:Y:S01]  /*fc10*/  FFMA.FTZ R157, R183, UR37, -R6 ;  /* 0x00000025b79d7c23 */ /* 0x000fe20008010806 */
[----:B------:R-:W-:Y:S01]  /*fc20*/  HGMMA.64x256x16.F32.BF16 R24, R152, gdesc[UR4].tnspB, R24, gsb0 ;  /* 0x43e0000498187df0 */ /* 0x000fe20008001818 */
[----:B------:R-:W-:Y:S01]  /*fc30*/  R2UR UR6, R14 ;  /* 0x000000000e0672ca */ /* 0x000fe200000e0000 */
[----:B------:R-:W-:Y:S01]  /*fc40*/  VIADD R14, R12, 0x180 ;  /* 0x000001800c0e7836 */ /* 0x000fe20000000000 */
[----:B------:R-:W-:Y:S01]  /*fc50*/  R2UR UR7, R15 ;  /* 0x000000000f0772ca */ /* 0x000fe200000e0000 */
[----:B------:R-:W-:Y:S01]  /*fc60*/  MUFU.EX2 R158, R158 ;  /* 0x0000009e009e7308 */ /* 0x000fe20000000800 */
[----:B------:R-:W-:-:S02]  /*fc70*/  IMAD.MOV.U32 R15, RZ, RZ, 0x40000040 ;  /* 0x40000040ff0f7424 */ /* 0x000fc400078e00ff */
[----:B------:R-:W-:Y:S01]  /*fc80*/  FADD.FTZ R160, R21, R160 ;  /* 0x000000a015a07221 */ /* 0x000fe20000010000 */
[----:B------:R-:W-:Y:S01]  /*fc90*/  FFMA.FTZ R21, R186, UR37, -R6 ;  /* 0x00000025ba157c23 */ /* 0x000fe20008010806 */
[----:B------:R-:W-:Y:S02]  /*fca0*/  FADD.FTZ R164, R165, R164 ;  /* 0x000000a4a5a47221 */ /* 0x000fe40000010000 */
[----:B------:R-:W-:Y:S01]  /*fcb0*/  FADD.FTZ R160, R159, R160 ;  /* 0x000000a09fa07221 */ /* 0x000fe20000010000 */
[----:B------:R-:W0:Y:S03]  /*fcc0*/  MUFU.EX2 R20, R20 ;  /* 0x0000001400147308 */ /* 0x000e260000000800 */
[----:B------:R-:W-:-:S04]  /*fcd0*/  FADD.FTZ R160, R13, R160 ;  /* 0x000000a00da07221 */ /* 0x000fc80000010000 */
[----:B------:R-:W-:Y:S01]  /*fce0*/  FADD.FTZ R160, R3, R160 ;  /* 0x000000a003a07221 */ /* 0x000fe20000010000 */
[----:B------:R-:W-:Y:S03]  /*fcf0*/  MUFU.EX2 R156, R156 ;  /* 0x0000009c009c7308 */ /* 0x000fe60000000800 */
[----:B------:R-:W-:-:S05]  /*fd00*/  FADD.FTZ R160, R11, R160 ;  /* 0x000000a00ba07221 */ /* 0x000fca0000010000 */
[----:B------:R-:W1:Y:S08]  /*fd10*/  MUFU.EX2 R157, R157 ;  /* 0x0000009d009d7308 */ /* 0x000e700000000800 */
[----:B------:R-:W2:Y:S01]  /*fd20*/  MUFU.EX2 R21, R21 ;  /* 0x0000001500157308 */ /* 0x000ea20000000800 */
[----:B------:R-:W-:Y:S02]  /*fd30*/  WARPGROUP.DEPBAR.LE gsb0, 0x0 ;  /* 0x00008000000079c5 */ /* 0x000fe40000010000 */
[----:B------:R-:W-:Y:S01]  /*fd40*/  F2FP.BF16.F32.PACK_AB R152, R169, R168 ;  /* 0x000000a8a998723e */ /* 0x000fe200000010ff */
[----:B------:R-:W-:Y:S01]  /*fd50*/  FADD.FTZ R168, R168, R164 ;  /* 0x000000a4a8a87221 */ /* 0x000fe20000010000 */
[----:B------:R-:W-:Y:S01]  /*fd60*/  F2FP.BF16.F32.PACK_AB R153, R13, R159 ;  /* 0x0000009f0d99723e */ /* 0x000fe200000010ff */
[--C-:B------:R-:W-:Y:S01]  /*fd70*/  FFMA.FTZ R159, R187, UR37, -R6.reuse ;  /* 0x00000025bb9f7c23 */ /* 0x100fe20008010806 */
[----:B------:R-:W-:Y:S01]  /*fd80*/  F2FP.BF16.F32.PACK_AB R154, R173, R172 ;  /* 0x000000acad9a723e */ /* 0x000fe200000010ff */
[----:B------:R-:W-:Y:S01]  /*fd90*/  FFMA.FTZ R6, R199, UR37, -R6 ;  /* 0x00000025c7067c23 */ /* 0x000fe20008010806 */
[----:B------:R-:W-:Y:S01]  /*fda0*/  F2FP.BF16.F32.PACK_AB R155, R11, R3 ;  /* 0x000000030b9b723e */ /* 0x000fe200000010ff */
[----:B------:R-:W-:-:S02]  /*fdb0*/  IMAD.MOV.U32 R13, RZ, RZ, 0x40000040 ;  /* 0x40000040ff0d7424 */ /* 0x000fc400078e00ff */
[----:B------:R-:W-:Y:S01]  /*fdc0*/  FADD.FTZ R168, R169, R168 ;  /* 0x000000a8a9a87221 */ /* 0x000fe20000010000 */
[----:B------:R-:W3:Y:S01]  /*fdd0*/  MUFU.EX2 R159, R159 ;  /* 0x0000009f009f7308 */ /* 0x000ee20000000800 */
[----:B------:R-:W-:Y:S02]  /*fde0*/  WARPGROUP.ARRIVE ;  /* 0x00000000000079c5 */ /* 0x000fe40000000000 */
[----:B------:R-:W-:-:S04]  /*fdf0*/  FADD.FTZ R168, R172, R168 ;  /* 0x000000a8aca87221 */ /* 0x000fc80000010000 */
[----:B------:R-:W-:Y:S01]  /*fe00*/  HGMMA.64x256x16.F32.BF16 R24, R152, gdesc[UR4].tnspB, R24, gsb0 ;  /* 0x43e0000498187df0 */ /* 0x000fe20008001818 */
[----:B------:R-:W-:Y:S01]  /*fe10*/  R2UR UR6, R14 ;  /* 0x000000000e0672ca */ /* 0x000fe200000e0000 */
[C---:B------:R-:W-:Y:S01]  /*fe20*/  VIADD R14, R12.reuse, 0x200 ;  /* 0x000002000c0e7836 */ /* 0x040fe20000000000 */
[----:B------:R-:W-:Y:S01]  /*fe30*/  R2UR UR7, R15 ;  /* 0x000000000f0772ca */ /* 0x000fe200000e0000 */
[----:B------:R-:W-:Y:S02]  /*fe40*/  IMAD.MOV.U32 R15, RZ, RZ, 0x40000040 ;  /* 0x40000040ff0f7424 */ /* 0x000fe400078e00ff */
[----:B------:R-:W-:Y:S01]  /*fe50*/  FADD.FTZ R168, R173, R168 ;  /* 0x000000a8ada87221 */ /* 0x000fe20000010000 */
[----:B------:R-:W-:Y:S01]  /*fe60*/  VIADD R12, R12, 0x280 ;  /* 0x000002800c0c7836 */ /* 0x000fe20000000000 */
[----:B------:R-:W-:Y:S02]  /*fe70*/  WARPGROUP.DEPBAR.LE gsb0, 0x0 ;  /* 0x00008000000079c5 */ /* 0x000fe40000010000 */
[----:B------:R-:W-:Y:S01]  /*fe80*/  F2FP.BF16.F32.PACK_AB R152, R177, R176 ;  /* 0x000000b0b198723e */ /* 0x000fe200000010ff */
        /* <DEDUP_REMOVED lines=11> */
[----:B------:R-:W-:-:S03]  /*ff40*/  FADD.FTZ R158, R157, R158 ;  /* 0x0000009e9d9e7221 */ /* 0x000fc60000010000 */
[----:B------:R-:W-:Y:S01]  /*ff50*/  HGMMA.64x256x16.F32.BF16 R24, R152, gdesc[UR4].tnspB, R24, gsb0 ;  /* 0x43e0000498187df0 */ /* 0x000fe20008001818 */
[----:B------:R-:W-:Y:S01]  /*ff60*/  R2UR UR6, R14 ;  /* 0x000000000e0672ca */ /* 0x000fe200000e0000 */
[----:B------:R-:W-:Y:S01]  /*ff70*/  FADD.FTZ R176, R184, R176 ;  /* 0x000000b0b8b07221 */ /* 0x000fe20000010000 */
[----:B------:R-:W-:Y:S01]  /*ff80*/  R2UR UR7, R15 ;  /* 0x000000000f0772ca */ /* 0x000fe200000e0000 */
[----:B------:R0:W1:Y:S01]  /*ff90*/  MUFU.EX2 R14, R6 ;  /* 0x00000006000e7308 */ /* 0x0000620000000800 */
[----:B--2---:R-:W-:Y:S01]  /*ffa0*/  FADD.FTZ R158, R21, R158 ;  /* 0x0000009e159e7221 */ /* 0x004fe20000010000 */
[----:B------:R-:W-:-:S03]  /*ffb0*/  FADD.FTZ R176, R185, R176 ;  /* 0x000000b0b9b07221 */ /* 0x000fc60000010000 */
[----:B---3--:R-:W-:Y:S01]  /*ffc0*/  FADD.FTZ R158, R159, R158 ;  /* 0x0000009e9f9e7221 */ /* 0x008fe20000010000 */
        /* <DEDUP_REMOVED lines=10> */
[----:B0-----:R-:W-:-:S03]  /*10070*/  FADD.FTZ R6, R197, R176 ;  /* 0x000000b0c5067221 */ /* 0x001fc60000010000 */
[----:B-1----:R-:W-:Y:S01]  /*10080*/  FADD.FTZ R3, R14, R158 ;  /* 0x0000009e0e037221 */ /* 0x002fe20000010000 */
[----:B------:R-:W-:Y:S02]  /*10090*/  WARPGROUP.DEPBAR.LE gsb0, 0x0 ;  /* 0x00008000000079c5 */ /* 0x000fe40000010000 */
[----:B------:R-:W-:Y:S02]  /*100a0*/  F2FP.BF16.F32.PACK_AB R152, R185, R184 ;  /* 0x000000b8b998723e */ /* 0x000fe400000010ff */
[----:B------:R-:W-:Y:S02]  /*100b0*/  F2FP.BF16.F32.PACK_AB R153, R159, R21 ;  /* 0x000000159f99723e */ /* 0x000fe400000010ff */
[----:B------:R-:W-:Y:S02]  /*100c0*/  F2FP.BF16.F32.PACK_AB R154, R189, R188 ;  /* 0x000000bcbd9a723e */ /* 0x000fe400000010ff */
[----:B------:R-:W-:-:S04]  /*100d0*/  F2FP.BF16.F32.PACK_AB R155, R162, R161 ;  /* 0x000000a1a29b723e */ /* 0x000fc800000010ff */
[----:B------:R-:W-:-:S06]  /*100e0*/  WARPGROUP.ARRIVE ;  /* 0x00000000000079c5 */ /* 0x000fcc0000000000 */
[----:B------:R-:W-:Y:S01]  /*100f0*/  HGMMA.64x256x16.F32.BF16 R24, R152, gdesc[UR4].tnspB, R24, gsb0 ;  /* 0x43e0000498187df0 */ /* 0x000fe20008001818 */
[----:B------:R-:W-:Y:S02]  /*10100*/  R2UR UR6, R12 ;  /* 0x000000000c0672ca */ /* 0x000fe400000e0000 */
[----:B------:R-:W-:Y:S01]  /*10110*/  R2UR UR7, R13 ;  /* 0x000000000d0772ca */ /* 0x000fe200000e0000 */
[----:B------:R-:W-:Y:S02]  /*10120*/  WARPGROUP.DEPBAR.LE gsb0, 0x0 ;  /* 0x00008000000079c5 */ /* 0x000fe40000010000 */
[----:B------:R-:W-:Y:S02]  /*10130*/  F2FP.BF16.F32.PACK_AB R152, R193, R192 ;  /* 0x000000c0c198723e */ /* 0x000fe400000010ff */
[----:B------:R-:W-:Y:S02]  /*10140*/  F2FP.BF16.F32.PACK_AB R153, R195, R194 ;  /* 0x000000c2c399723e */ /* 0x000fe400000010ff */
[----:B------:R-:W-:-:S02]  /*10150*/  F2FP.BF16.F32.PACK_AB R154, R197, R196 ;  /* 0x000000c4c59a723e */ /* 0x000fc400000010ff */
[----:B------:R-:W-:-:S04]  /*10160*/  F2FP.BF16.F32.PACK_AB R155, R14, R198 ;  /* 0x000000c60e9b723e */ /* 0x000fc800000010ff */
[----:B------:R-:W-:-:S12]  /*10170*/  WARPGROUP.ARRIVE ;  /* 0x00000000000079c5 */ /* 0x000fd80000000000 */
[----:B------:R-:W-:Y:S03]  /*10180*/  HGMMA.64x256x16.F32.BF16 R24, R152, gdesc[UR4].tnspB, R24, gsb0 ;  /* 0x43e0000498187df0 */ /* 0x000fe60008001818 */
[----:B------:R-:W-:Y:S02]  /*10190*/  WARPGROUP.DEPBAR.LE gsb0, 0x0 ;  /* 0x00008000000079c5 */ /* 0x000fe40000010000 */
[----:B------:R-:W-:Y:S05]  /*101a0*/  @!P0 BRA `(.L_x_15216) ;  /* 0x0000000000048947 */ /* 0x000fea0003800000 */
[----:B------:R-:W-:Y:S01]  /*101b0*/  BPT.TRAP 0x1 ;  /* 0x000000040000795c */ /* 0x000fe20000300000 */
.L_x_15216:
[C---:B------:R-:W-:Y:S01]  /*101c0*/  ISETP.GT.AND P1, PT, R9.reuse, R200, PT ;  /* 0x000000c80900720c */ /* 0x040fe20003f24270 */
[----:B------:R-:W-:Y:S02]  /*101d0*/  VIADD R10, R10, 0x32460 ;  /* 0x000324600a0a7836 */ /* 0x000fe40000000000 */
[----:B------:R-:W-:Y:S02]  /*101e0*/  IMAD.U32 R11, RZ, RZ, UR41 ;  /* 0x00000029ff0b7e24 */ /* 0x000fe4000f8e00ff */
[----:B------:R-:W-:Y:S02]  /*101f0*/  VIADD R9, R9, 0xffffffff ;  /* 0xffffffff09097836 */ /* 0x000fe40000000000 */
[----:B------:R-:W-:Y:S01]  /*10200*/  IMAD.MOV.U32 R12, RZ, RZ, R0 ;  /* 0x000000ffff0c7224 */ /* 0x000fe200078e0000 */
[----:B------:R-:W-:Y:S01]  /*10210*/  PRMT R10, R11, 0x654, R10 ;  /* 0x000006540b0a7816 */ /* 0x000fe2000000000a */
[----:B------:R-:W-:-:S03]  /*10220*/  IMAD.MOV.U32 R11, RZ, RZ, R8 ;  /* 0x000000ffff0b7224 */ /* 0x000fc600078e0008 */
[----:B------:R0:W-:Y:S01]  /*10230*/  SYNCS.ARRIVE.TRANS64.RED.A1T0 RZ, [R10+URZ], RZ ;  /* 0x000000ff0aff79a7 */ /* 0x0001e2000810043f */
[----:B------:R-:W-:Y:S05]  /*10240*/  @P1 BRA `(.L_x_15217) ;  /* 0xffffffcc00cc1947 */ /* 0x000fea000383ffff */
.L_x_15206:
[----:B0-----:R-:W2:Y:S02]  /*10250*/  LDL R10, [R1+0x98] ;  /* 0x00009800010a7983 */ /* 0x001ea40000100800 */
[----:B--2---:R-:W-:-:S13]  /*10260*/  ISETP.GE.AND P1, PT, R9, R10, PT ;  /* 0x0000000a0900720c */ /* 0x004fda0003f26270 */
[----:B------:R-:W-:Y:S05]  /*10270*/  @!P1 BRA `(.L_x_15218) ;  /* 0x0000002800509947 */ /* 0x000fea0003800000 */
[----:B------:R-:W-:Y:S02]  /*10280*/  IMAD.MOV.U32 R11, RZ, RZ, R8 ;  /* 0x000000ffff0b7224 */ /* 0x000fe400078e0008 */
[----:B------:R-:W-:-:S07]  /*10290*/  IMAD.MOV.U32 R12, RZ, RZ, R0 ;  /* 0x000000ffff0c7224 */ /* 0x000fce00078e0000 */
.L_x_15229:
        /* <DEDUP_REMOVED lines=8> */
.L_x_15219:
[----:B------:R-:W-:Y:S01]  /*10320*/  IMAD R10, R19, 0x8, R23 ;  /* 0x00000008130a7824 */ /* 0x000fe200078e0217 */
[----:B------:R-:W-:-:S04]  /*10330*/  SHF.L.U32 R0, R208, 0x1f, RZ ;  /* 0x0000001fd0007819 */ /* 0x000fc800000006ff */
[----:B------:R0:W1:Y:S01]  /*10340*/  SYNCS.PHASECHK.TRANS64.TRYWAIT P1, [R10+URZ+0x32430], R0 ;  /* 0x032430000a0075a7 */ /* 0x000062000802017f */
[----:B------:R-:W-:Y:S05]  /*10350*/  @!P0 BRA `(.L_x_15220) ;  /* 0x0000000000048947 */ /* 0x000fea0003800000 */
[----:B------:R-:W-:Y:S01]  /*10360*/  BPT.TRAP 0x1 ;  /* 0x000000040000795c */ /* 0x000fe20000300000 */
.L_x_15220:
[----:B------:R-:W2:Y:S01]  /*10370*/  LDL R7, [R1+0x2c] ;  /* 0x00002c0001077983 */ /* 0x000ea20000100800 */
[----:B------:R-:W-:Y:S02]  /*10380*/  IMAD.MOV.U32 R153, RZ, RZ, 0x40000040 ;  /* 0x40000040ff997424 */ /* 0x000fe400078e00ff */
[----:B--2---:R-:W-:Y:S01]  /*10390*/  IMAD R152, R19, 0x300, R7 ;  /* 0x0000030013987824 */ /* 0x004fe200078e0207 */
[----:B-1----:R-:W-:Y:S06]  /*103a0*/  @P1 BRA `(.L_x_15221) ;  /* 0x0000000000081947 */ /* 0x002fec0003800000 */
[----:B------:R-:W1:Y:S02]  /*103b0*/  SYNCS.PHASECHK.TRANS64.TRYWAIT P1, [R10+URZ+0x32430], R0 ;  /* 0x032430000a0075a7 */ /* 0x000e64000802017f */
[----:B-1----:R-:W-:Y:S05]  /*103c0*/  @!P1 BRA `(.L_x_15222) ;  /* 0x0000011c00ac9947 */ /* 0x002fea0003800000 */
.L_x_15221:
[----:B------:R-:W-:Y:S01]  /*103d0*/  VIADD R20, R152, 0x2 ;  /* 0x0000000298147836 */ /* 0x000fe20000000000 */
[----:B------:R-:W2:Y:S01]  /*103e0*/  LDL.64 R202, [R1+0x68] ;  /* 0x0000680001ca7983 */ /* 0x000ea20000100a00 */
[----:B------:R-:W-:Y:S01]  /*103f0*/  IMAD.MOV.U32 R21, RZ, RZ, 0x40000040 ;  /* 0x40000040ff157424 */ /* 0x000fe200078e00ff */
[----:B------:R-:W-:Y:S05]  /*10400*/  WARPSYNC.ALL ;  /* 0x0000000000007948 */ /* 0x000fea0003800000 */
[----:B------:R-:W-:Y:S01]  /*10410*/  R2UR UR10, R20 ;  /* 0x00000000140a72ca */ /* 0x000fe200000e0000 */
[----:B------:R-:W3:Y:S01]  /*10420*/  LDL.64 R200, [R1+0x60] ;  /* 0x0000600001c87983 */ /* 0x000ee20000100a00 */
[----:B------:R-:W-:Y:S01]  /*10430*/  R2UR UR11, R21 ;  /* 0x00000000150b72ca */ /* 0x000fe200000e0000 */
[C---:B------:R-:W-:Y:S01]  /*10440*/  VIADD R14, R152.reuse, 0x4 ;  /* 0x00000004980e7836 */ /* 0x040fe20000000000 */
[C---:B------:R-:W-:Y:S01]  /*10450*/  R2UR UR6, R152.reuse ;  /* 0x00000000980672ca */ /* 0x040fe200000e0000 */
[----:B------:R-:W4:Y:S01]  /*10460*/  LDL.64 R20, [R1+0x70] ;  /* 0x0000700001147983 */ /* 0x000f220000100a00 */
[----:B------:R-:W-:Y:S01]  /*10470*/  R2UR UR7, R153 ;  /* 0x00000000990772ca */ /* 0x000fe200000e0000 */
[----:B------:R-:W-:Y:S01]  /*10480*/  VIADD R152, R152, 0x6 ;  /* 0x0000000698987836 */ /* 0x000fe20000000000 */
[----:B------:R-:W-:Y:S01]  /*10490*/  R2UR UR4, R220 ;  /* 0x00000000dc0472ca */ /* 0x000fe200000e0000 */
[----:B------:R-:W-:Y:S01]  /*104a0*/  IMAD.MOV.U32 R153, RZ, RZ, 0x40000040 ;  /* 0x40000040ff997424 */ /* 0x000fe200078e00ff */
[----:B------:R-:W-:-:S02]  /*104b0*/  R2UR UR5, R221 ;  /* 0x00000000dd0572ca */ /* 0x000fc400000e0000 */
[----:B------:R-:W-:Y:S02]  /*104c0*/  R2UR UR18, R152 ;  /* 0x00000000981272ca */ /* 0x000fe400000e0000 */
[----:B------:R-:W-:Y:S02]  /*104d0*/  R2UR UR19, R153 ;  /* 0x00000000991372ca */ /* 0x000fe400000e0000 */
[----:B------:R-:W-:-:S07]  /*104e0*/  WARPGROUP.ARRIVE ;  /* 0x00000000000079c5 */ /* 0x000fce0000000000 */
[----:B------:R-:W-:Y:S01]  /*104f0*/  HGMMA.64x96x16.F32.BF16 R152, gdesc[UR4], RZ, !UPT, gsb0 ;  /* 0x01600000049879f0 */ /* 0x000fe2000c0018ff */
[----:B------:R-:W-:Y:S01]  /*10500*/  IMAD.MOV.U32 R15, RZ, RZ, 0x40000040 ;  /* 0x40000040ff0f7424 */ /* 0x000fe200078e00ff */
[----:B------:R-:W-:-:S04]  /*10510*/  R2UR UR14, R14 ;  /* 0x000000000e0e72ca */ /* 0x000fc800000e0000 */
[----:B------:R-:W-:Y:S01]  /*10520*/  R2UR UR15, R15 ;  /* 0x000000000f0f72ca */ /* 0x000fe200000e0000 */
[----:B------:R-:W-:Y:S02]  /*10530*/  WARPGROUP.DEPBAR.LE gsb0, 0x0 ;  /* 0x00008000000079c5 */ /* 0x000fe40000010000 */
[----:B------:R-:W-:Y:S01]  /*10540*/  WARPGROUP.ARRIVE ;  /* 0x00000000000079c5 */ /* 0x000fe20000000000 */
[----:B----4-:R-:W-:Y:S02]  /*10550*/  R2UR UR8, R20 ;  /* 0x00000000140872ca */ /* 0x010fe400000e0000 */
[----:B------:R-:W-:-:S13]  /*10560*/  R2UR UR9, R21 ;  /* 0x00000000150972ca */ /* 0x000fda00000e0000 */
[----:B------:R-:W-:Y:S01]  /*10570*/  HGMMA.64x96x16.F32.BF16 R152, gdesc[UR8], R152, gsb0 ;  /* 0x01600000089879f0 */ /* 0x000fe20008001898 */
[----:B--2---:R-:W-:Y:S02]  /*10580*/  R2UR UR12, R202 ;  /* 0x00000000ca0c72ca */ /* 0x004fe400000e0000 */
[----:B------:R-:W-:Y:S02]  /*10590*/  R2UR UR13, R203 ;  /* 0x00000000cb0d72ca */ /* 0x000fe400000e0000 */
[----:B---3--:R-:W-:Y:S02]  /*105a0*/  R2UR UR16, R200 ;  /* 0x00000000c81072ca */ /* 0x008fe400000e0000 */
        /* <DEDUP_REMOVED lines=10> */
.L_x_15223:
[----:B------:R2:W3:Y:S01]  /*10650*/  SYNCS.PHASECHK.TRANS64.TRYWAIT P1, [R10+URZ+0x32450], R0 ;  /* 0x032450000a0075a7 */ /* 0x0004e2000802017f */
[----:B------:R-:W-:Y:S05]  /*10660*/  @!P0 BRA `(.L_x_15224) ;  /* 0x0000000000048947 */ /* 0x000fea0003800000 */
[----:B------:R-:W-:Y:S01]  /*10670*/  BPT.TRAP 0x1 ;  /* 0x000000040000795c */ /* 0x000fe20000300000 */
.L_x_15224:
[----:B---3--:R-:W-:Y:S05]  /*10680*/  @P1 BRA `(.L_x_15225) ;  /* 0x0000000000081947 */ /* 0x008fea0003800000 */
[----:B------:R-:W3:Y:S02]  /*10690*/  SYNCS.PHASECHK.TRANS64.TRYWAIT P1, [R10+URZ+0x32450], R0 ;  /* 0x032450000a0075a7 */ /* 0x000ee4000802017f */
[----:B---3--:R-:W-:Y:S05]  /*106a0*/  @!P1 BRA `(.L_x_15226) ;  /* 0x0000011c00089947 */ /* 0x008fea0003800000 */
.L_x_15225:
[----:B------:R-:W4:Y:S04]  /*106b0*/  LDL.64 R200, [R1+0x58] ;  /* 0x0000580001c87983 */ /* 0x000f280000100a00 */
[----:B------:R-:W2:Y:S04]  /*106c0*/  LDL.64 R202, [R1+0x48] ;  /* 0x0000480001ca7983 */ /* 0x000ea80000100a00 */
        /* <DEDUP_REMOVED lines=10> */
[----:B------:R0:W-:Y:S01]  /*10770*/  STL.64 [R1+0x1d0], R2 ;  /* 0x0001d00201007387 */ /* 0x0001e20000100a00 */
[----:B------:R-:W-:Y:S01]  /*10780*/  R2UR UR7, R15 ;  /* 0x000000000f0772ca */ /* 0x000fe200000e0000 */
[----:B------:R-:W-:-:S02]  /*10790*/  VIADD R20, R14, 0x2 ;  /* 0x000000020e147836 */ /* 0x000fc40000000000 */
[----:B------:R-:W-:Y:S01]  /*107a0*/  IMAD.MOV.U32 R21, RZ, RZ, 0x40000040 ;  /* 0x40000040ff157424 */ /* 0x000fe200078e00ff */
[----:B0-----:R-:W2:Y:S09]  /*107b0*/  LDL.64 R2, [R1+0x30] ;  /* 0x0000300001027983 */ /* 0x001eb20000100a00 */
[----:B------:R-:W-:Y:S01]  /*107c0*/  HGMMA.64x96x16.F32.BF16 R152, gdesc[UR4], R152, gsb0 ;  /* 0x01600000049879f0 */ /* 0x000fe20008001898 */
[----:B------:R-:W-:-:S02]  /*107d0*/  R2UR UR6, R20 ;  /* 0x00000000140672ca */ /* 0x000fc400000e0000 */
[----:B------:R-:W-:Y:S01]  /*107e0*/  R2UR UR7, R21 ;  /* 0x00000000150772ca */ /* 0x000fe200000e0000 */
[----:B------:R-:W-:Y:S02]  /*107f0*/  VIADD R20, R14, 0x4 ;  /* 0x000000040e147836 */ /* 0x000fe40000000000 */
[----:B------:R-:W-:Y:S01]  /*10800*/  IMAD.MOV.U32 R21, RZ, RZ, 0x40000040 ;  /* 0x40000040ff157424 */ /* 0x000fe200078e00ff */
[----:B------:R-:W-:Y:S02]  /*10810*/  WARPGROUP.DEPBAR.LE gsb0, 0x0 ;  /* 0x00008000000079c5 */ /* 0x000fe40000010000 */
[----:B------:R-:W-:Y:S01]  /*10820*/  WARPGROUP.ARRIVE ;  /* 0x00000000000079c5 */ /* 0x000fe20000000000 */
[----:B----4-:R-:W-:Y:S02]  /*10830*/  R2UR UR4, R200 ;  /* 0x00000000c80472ca */ /* 0x010fe400000e0000 */
[----:B------:R-:W-:Y:S02]  /*10840*/  R2UR UR5, R201 ;  /* 0x00000000c90572ca */ /* 0x000fe400000e0000 */
[----:B------:R-:W4:Y:S11]  /*10850*/  LDL.64 R200, [R1+0x40] ;  /* 0x0000400001c87983 */ /* 0x000f360000100a00 */
[----:B------:R-:W-:Y:S01]  /*10860*/  HGMMA.64x96x16.F32.BF16 R152, gdesc[UR4], R152, gsb0 ;  /* 0x01600000049879f0 */ /* 0x000fe20008001898 */
[----:B------:R-:W-:-:S02]  /*10870*/  R2UR UR6, R20 ;  /* 0x00000000140672ca */ /* 0x000fc400000e0000 */
[----:B---3--:R-:W-:Y:S02]  /*10880*/  R2UR UR4, R8 ;  /* 0x00000000080472ca */ /* 0x008fe400000e0000 */
[----:B------:R-:W-:Y:S02]  /*10890*/  R2UR UR5, R9 ;  /* 0x00000000090572ca */ /* 0x000fe400000e0000 */
[----:B------:R-:W3:Y:S01]  /*108a0*/  LDL.64 R8, [R1+0x38] ;  /* 0x0000380001087983 */ /* 0x000ee20000100a00 */
        /* <DEDUP_REMOVED lines=8> */
[----:B--2---:R-:W-:Y:S02]  /*10930*/  R2UR UR4, R202 ;  /* 0x00000000ca0472ca */ /* 0x004fe400000e0000 */
[----:B------:R-:W-:Y:S01]  /*10940*/  R2UR UR5, R203 ;  /* 0x00000000cb0572ca */ /* 0x000fe200000e0000 */
[----:B------:R-:W-:Y:S01]  /*10950*/  VIADD R20, R14, 0x300 ;  /* 0x000003000e147836 */ /* 0x000fe20000000000 */
[----:B------:R-:W2:Y:S01]  /*10960*/  LDL.64 R202, [R1+0x8] ;  /* 0x0000080001ca7983 */ /* 0x000ea20000100a00 */
        /* <DEDUP_REMOVED lines=13> */
[----:B---3--:R-:W-:Y:S01]  /*10a40*/  R2UR UR4, R8 ;  /* 0x00000000080472ca */ /* 0x008fe200000e0000 */
[----:B------:R-:W-:Y:S01]  /*10a50*/  IMAD.MOV.U32 R21, RZ, RZ, 0x40000040 ;  /* 0x40000040ff157424 */ /* 0x000fe200078e00ff */
[----:B------:R-:W-:Y:S02]  /*10a60*/  R2UR UR5, R9 ;  /* 0x00000000090572ca */ /* 0x000fe400000e0000 */
[----:B------:R-:W3:Y:S01]  /*10a70*/  LDL.64 R8, [R1+0x18] ;  /* 0x0000180001087983 */ /* 0x000ee20000100a00 */
        /* <DEDUP_REMOVED lines=9> */
[----:B------:R-:W2:Y:S01]  /*10b10*/  LDL.64 R2, [R1+0x10] ;  /* 0x0000100001027983 */ /* 0x000ea20000100a00 */
        /* <DEDUP_REMOVED lines=11> */
[----:B------:R-:W-:Y:S02]  /*10bd0*/  WARPGROUP.DEPBAR.LE gsb0, 0x0 ;  /* 0x00008000000079c5 */ /* 0x000fe40000010000 */
[----:B------:R-:W-:Y:S01]  /*10be0*/  WARPGROUP.ARRIVE ;  /* 0x00000000000079c5 */ /* 0x000fe20000000000 */
[----:B------:R-:W-:Y:S01]  /*10bf0*/  VIADD R20, R14, 0x600 ;  /* 0x000006000e147836 */ /* 0x000fe20000000000 */
[----:B------:R-:W4:Y:S08]  /*10c00*/  LDL.64 R200, [R1] ;  /* 0x0000000001c87983 */ /* 0x000f300000100a00 */
[----:B------:R-:W-:Y:S01]  /*10c10*/  HGMMA.64x96x16.F32.BF16 R152, gdesc[UR4], R152, gsb0 ;  /* 0x01600000049879f0 */ /* 0x000fe20008001898 */
[----:B------:R-:W-:Y:S01]  /*10c20*/  IMAD.MOV.U32 R21, RZ, RZ, 0x40000040 ;  /* 0x40000040ff157424 */ /* 0x000fe200078e00ff */
[----:B------:R-:W-:-:S02]  /*10c30*/  R2UR UR6, R20 ;  /* 0x00000000140672ca */ /* 0x000fc400000e0000 */
[----:B---3--:R-:W-:Y:S02]  /*10c40*/  R2UR UR4, R8 ;  /* 0x00000000080472ca */ /* 0x008fe400000e0000 */
[----:B------:R-:W-:Y:S02]  /*10c50*/  R2UR UR7, R21 ;  /* 0x00000000150772ca */ /* 0x000fe400000e0000 */
[----:B------:R-:W-:Y:S01]  /*10c60*/  R2UR UR5, R9 ;  /* 0x00000000090572ca */ /* 0x000fe200000e0000 */
[----:B------:R-:W-:Y:S01]  /*10c70*/  VIADD R20, R14, 0x602 ;  /* 0x000006020e147836 */ /* 0x000fe20000000000 */
[----:B------:R0:W5:Y:S01]  /*10c80*/  LDL.LU R9, [R1+0x1d8] ;  /* 0x0001d80001097983 */ /* 0x0001620000300800 */
        /* <DEDUP_REMOVED lines=63> */
[----:B------:R-:W2:Y:S01]  /*11080*/  S2R R203, SR_TID.X ;  /* 0x0000000000cb7919 */ /* 0x000ea20000002100 */
[----:B------:R-:W-:Y:S02]  /*11090*/  WARPGROUP.DEPBAR.LE gsb0, 0x0 ;  /* 0x00008000000079c5 */ /* 0x000fe40000010000 */
[----:B------:R-:W-:-:S09]  /*110a0*/  WARPGROUP.ARRIVE ;  /* 0x00000000000079c5 */ /* 0x000fd20000000000 */
[----:B------:R-:W-:Y:S01]  /*110b0*/  HGMMA.64x96x16.F32.BF16 R152, gdesc[UR4], R152, gsb0 ;  /* 0x01600000049879f0 */ /* 0x000fe20008001898 */
[----:B--2---:R-:W-:-:S04]  /*110c0*/  SHF.R.U32.HI R203, RZ, 0x7, R203 ;  /* 0x00000007ffcb7819 */ /* 0x004fc800000116cb */
[----:B------:R-:W-:Y:S01]  /*110d0*/  IADD3 R7, -R203, 0xb, RZ ;  /* 0x0000000bcb077810 */ /* 0x000fe20007ffe1ff */
[----:B------:R-:W-:-:S04]  /*110e0*/  WARPGROUP.DEPBAR.LE gsb0, 0x0 ;  /* 0x00008000000079c5 */ /* 0x000fc80000010000 */
[----:B------:R0:W-:Y:S06]  /*110f0*/  BAR.ARV R7, 0x100 ;  /* 0x000400070000751d */ /* 0x0001ec0000002000 */
[----:B------:R-:W-:Y:S05]  /*11100*/  @!P0 BRA `(.L_x_15227) ;  /* 0x0000000000048947 */ /* 0x000fea0003800000 */
[----:B------:R-:W-:Y:S01]  /*11110*/  BPT.TRAP 0x1 ;  /* 0x000000040000795c */ /* 0x000fe20000300000 */
.L_x_15227:
[----:B-1----:R-:W-:Y:S01]  /*11120*/  FMNMX.FTZ R0, R152, R12, !PT ;  /* 0x0000000c98007209 */ /* 0x002fe20007810000 */
[----:B------:R-:W-:Y:S01]  /*11130*/  UMOV UR37, UR39 ;  /* 0x0000002700257c82 */ /* 0x000fe20008000000 */
[----:B------:R-:W-:Y:S02]  /*11140*/  IMAD.U32 R13, RZ, RZ, UR41 ;  /* 0x00000029ff0d7e24 */ /* 0x000fe4000f8e00ff */
[----:B------:R-:W-:Y:S01]  /*11150*/  FMNMX.FTZ R0, R153, R0, !PT ;  /* 0x0000000099007209 */ /* 0x000fe20007810000 */
[----:B------:R-:W-:-:S03]  /*11160*/  IMAD.MOV.U32 R15, RZ, RZ, 0x40000040 ;  /* 0x40000040ff0f7424 */ /* 0x000fc600078e00ff */
        /* <DEDUP_REMOVED lines=63> */
[----:B------:R-:W-:Y:S01]  /*11560*/  MUFU.EX2 R156, R156 ;  /* 0x0000009c009c7308 */ /* 0x000fe20000000800 */
[----:B-1----:R-:W-:Y:S01]  /*11570*/  FMUL.FTZ R24, R24, R14 ;  /* 0x0000000e18187220 */ /* 0x002fe20000410000 */
[----:B------:R-:W-:Y:S01]  /*11580*/  FMNMX.FTZ R8, R167, R8, !PT ;  /* 0x00000008a7087209 */ /* 0x000fe20007810000 */
[-C--:B------:R-:W-:Y:S01]  /*11590*/  FMUL.FTZ R25, R25, R14.reuse ;  /* 0x0000000e19197220 */ /* 0x080fe20000410000 */
[-C--:B------:R-:W-:Y:S01]  /*115a0*/  FMUL.FTZ R28, R28, R14.reuse ;  /* 0x0000000e1c1c7220 */ /* 0x080fe20000410000 */
[----:B------:R-:W-:Y:S01]  /*115b0*/  FMUL.FTZ R29, R29, R14 ;  /* 0x0000000e1d1d7220 */ /* 0x000fe20000410000 */
[----:B------:R-:W-:Y:S01]  /*115c0*/  FMNMX.FTZ R8, R170, R8, !PT ;  /* 0x00000008aa087209 */ /* 0x000fe20007810000 */
[-C--:B------:R-:W-:Y:S01]  /*115d0*/  FMUL.FTZ R32, R32, R14.reuse ;  /* 0x0000000e20207220 */ /* 0x080fe20000410000 */
[----:B------:R-:W1:Y:S01]  /*115e0*/  MUFU.EX2 R157, R157 ;  /* 0x0000009d009d7308 */ /* 0x000e620000000800 */
        /* <DEDUP_REMOVED lines=62> */
[----:B------:R-:W3:Y:S01]  /*119d0*/  SHFL.BFLY PT, R12, R8, 0x2, 0x1f ;  /* 0x0c401f00080c7f89 */ /* 0x000ee200000e0000 */
        /* <DEDUP_REMOVED lines=13> */
[----:B------:R-:W-:Y:S01]  /*11ab0*/  FFMA.FTZ R6, R14, R6, R152 ;  /* 0x000000060e067223 */ /* 0x000fe20000010098 */
[----:B-1----:R-:W-:Y:S01]  /*11ac0*/  F2FP.BF16.F32.PACK_AB R202, R157, R156 ;  /* 0x0000009c9dca723e */ /* 0x002fe200000010ff */
[----:B------:R-:W1:Y:S02]  /*11ad0*/  MUFU.EX2 R152, R160 ;  /* 0x000000a000987308 */ /* 0x000e640000000800 */
[----:B------:R-:W-:-:S04]  /*11ae0*/  FADD.FTZ R6, R153, R6 ;  /* 0x0000000699067221 */ /* 0x000fc80000010000 */
[----:B------:R-:W-:Y:S01]  /*11af0*/  FADD.FTZ R6, R156, R6 ;  /* 0x000000069c067221 */ /* 0x000fe20000010000 */
[----:B---3--:R-:W-:Y:S01]  /*11b00*/  FMNMX.FTZ R8, R8, R12, !PT ;  /* 0x0000000c08087209 */ /* 0x008fe20007810000 */
[----:B------:R-:W2:Y:S02]  /*11b10*/  MUFU.EX2 R161, R161 ;  /* 0x000000a100a17308 */ /* 0x000ea40000000800 */
[----:B------:R-:W-:Y:S02]  /*11b20*/  FADD.FTZ R6, R157, R6 ;  /* 0x000000069d067221 */ /* 0x000fe40000010000 */
[----:B------:R-:W3:Y:S04]  /*11b30*/  SHFL.BFLY PT, R12, R8, 0x1, 0x1f ;  /* 0x0c201f00080c7f89 */ /* 0x000ee800000e0000 */
[----:B------:R-:W-:Y:S01]  /*11b40*/  MUFU.EX2 R165, R165 ;  /* 0x000000a500a57308 */ /* 0x000fe20000000800 */
[----:B-1----:R-:W-:-:S07]  /*11b50*/  FADD.FTZ R6, R152, R6 ;  /* 0x0000000698067221 */ /* 0x002fce0000010000 */
[----:B------:R-:W-:Y:S01]  /*11b60*/  MUFU.EX2 R156, R168 ;  /* 0x000000a8009c7308 */ /* 0x000fe20000000800 */
[C---:B--2---:R-:W-:Y:S01]  /*11b70*/  FADD.FTZ R6, R161.reuse, R6 ;  /* 0x00000006a1067221 */ /* 0x044fe20000010000 */
[----:B------:R-:W-:-:S06]  /*11b80*/  F2FP.BF16.F32.PACK_AB R152, R161, R152 ;  /* 0x00000098a198723e */ /* 0x000fcc00000010ff */
[----:B------:R-:W-:Y:S01]  /*11b90*/  MUFU.EX2 R169, R169 ;  /* 0x000000a900a97308 */ /* 0x000fe20000000800 */
[----:B---3--:R-:W-:-:S07]  /*11ba0*/  FMNMX.FTZ R8, R8, R12, !PT ;  /* 0x0000000c08087209 */ /* 0x008fce0007810000 */
        /* <DEDUP_REMOVED lines=32> */
[----:B-1---5:R-:W-:Y:S01]  /*11db0*/  FFMA.FTZ R3, R11, R3, R154 ;  /* 0x000000030b037223 */ /* 0x022fe2000001009a */
        /* <DEDUP_REMOVED lines=64> */
[----:B------:R-:W-:Y:S01]  /*121c0*/  PRMT R12, R13, 0x654, R12 ;  /* 0x000006540d0c7816 */ /* 0x000fe2000000000c */
[----:B------:R-:W-:Y:S01]  /*121d0*/  VIADD R11, R203, 0x8 ;  /* 0x00000008cb0b7836 */ /* 0x000fe20000000000 */
[----:B------:R-:W1:Y:S01]  /*121e0*/  MUFU.EX2 R219, R158 ;  /* 0x0000009e00db7308 */ /* 0x000e620000000800 */
[----:B------:R-:W-:Y:S01]  /*121f0*/  IMAD.MOV.U32 R13, RZ, RZ, 0x40000040 ;  /* 0x40000040ff0d7424 */ /* 0x000fe200078e00ff */
[----:B------:R3:W-:Y:S01]  /*12200*/  SYNCS.ARRIVE.TRANS64.RED.A1T0 RZ, [R12+URZ], RZ ;  /* 0x000000ff0cff79a7 */ /* 0x0007e2000810043f */
[C---:B--2---:R-:W-:Y:S01]  /*12210*/  F2FP.BF16.F32.PACK_AB R201, R155.reuse, R154 ;  /* 0x0000009a9bc9723e */ /* 0x044fe200000010ff */
[----:B------:R2:W-:Y:S01]  /*12220*/  BAR.SYNC.DEFER_BLOCKING R11, 0x100 ;  /* 0x0004000b0000751d */ /* 0x0005e20000010000 */
[----:B------:R-:W-:Y:S01]  /*12230*/  FADD.FTZ R3, R155, R3 ;  /* 0x000000039b037221 */ /* 0x000fe20000010000 */
[----:B------:R-:W-:-:S04]  /*12240*/  R2UR UR7, R13 ;  /* 0x000000000d0772ca */ /* 0x000fc800000e0000 */
[----:B------:R-:W4:Y:S01]  /*12250*/  MUFU.EX2 R20, R159 ;  /* 0x0000009f00147308 */ /* 0x000f220000000800 */
[----:B---3--:R-:W-:-:S04]  /*12260*/  IMAD.MOV.U32 R12, RZ, RZ, 0xc00 ;  /* 0x00000c00ff0c7424 */ /* 0x008fc800078e00ff */
[----:B------:R-:W-:Y:S02]  /*12270*/  IMAD R12, R19, R12, UR38 ;  /* 0x00000026130c7e24 */ /* 0x000fe4000f8e020c */
[----:B-1----:R-:W-:Y:S01]  /*12280*/  FADD.FTZ R3, R219, R3 ;  /* 0x00000003db037221 */ /* 0x002fe20000010000 */
[----:B------:R-:W1:Y:S01]  /*12290*/  MUFU.EX2 R154, R164 ;  /* 0x000000a4009a7308 */ /* 0x000e620000000800 */
[C---:B------:R-:W-:Y:S01]  /*122a0*/  VIADD R14, R12.reuse, 0x80 ;  /* 0x000000800c0e7836 */ /* 0x040fe20000000000 */
[----:B------:R-:W-:-:S06]  /*122b0*/  R2UR UR6, R12 ;  /* 0x000000000c0672ca */ /* 0x000fcc00000e0000 */
[----:B------:R-:W-:Y:S01]  /*122c0*/  MUFU.EX2 R21, R166 ;  /* 0x000000a600157308 */ /* 0x000fe20000000800 */
[----:B----4-:R-:W-:-:S04]  /*122d0*/  F2FP.BF16.F32.PACK_AB R203, R20, R219 ;  /* 0x000000db14cb723e */ /* 0x010fc800000010ff */
[----:B------:R-:W-:-:S03]  /*122e0*/  WARPGROUP.ARRIVE ;  /* 0x00000000000079c5 */ /* 0x000fc60000000000 */
[----:B------:R-:W3:Y:S01]  /*122f0*/  MUFU.EX2 R158, R172 ;  /* 0x000000ac009e7308 */ /* 0x000ee20000000800 */
[----:B-1----:R-:W-:Y:S01]  /*12300*/  FADD.FTZ R6, R154, R6 ;  /* 0x000000069a067221 */ /* 0x002fe20000010000 */
[C---:B------:R-:W-:Y:S01]  /*12310*/  F2FP.BF16.F32.PACK_AB R154, R165.reuse, R154 ;  /* 0x0000009aa59a723e */ /* 0x040fe200000010ff */
[----:B------:R-:W-:Y:S01]  /*12320*/  HGMMA.64x256x16.F32.BF16 R24, R200, gdesc[UR4].tnspB, R24, gsb0 ;  /* 0x43e00004c8187df0 */ /* 0x000fe20008001818 */
[----:B------:R-:W-:Y:S01]  /*12330*/  R2UR UR6, R14 ;  /* 0x000000000e0672ca */ /* 0x000fe200000e0000 */
[----:B------:R-:W-:Y:S01]  /*12340*/  FADD.FTZ R6, R165, R6 ;  /* 0x00000006a5067221 */ /* 0x000fe20000010000 */
[----:B------:R-:W-:Y:S01]  /*12350*/  R2UR UR7, R15 ;  /* 0x000000000f0772ca */ /* 0x000fe200000e0000 */
[----:B------:R-:W-:Y:S01]  /*12360*/  VIADD R14, R12, 0x100 ;  /* 0x000001000c0e7836 */ /* 0x000fe20000000000 */
[----:B--2---:R-:W-:Y:S01]  /*12370*/  MUFU.EX2 R11, R170 ;  /* 0x000000aa000b7308 */ /* 0x004fe20000000800 */
[----:B------:R-:W-:Y:S01]  /*12380*/  FADD.FTZ R6, R156, R6 ;  /* 0x000000069c067221 */ /* 0x000fe20000010000 */
[----:B------:R-:W-:Y:S01]  /*12390*/  IMAD.MOV.U32 R15, RZ, RZ, 0x40000040 ;  /* 0x40000040ff0f7424 */ /* 0x000fe200078e00ff */
[----:B------:R-:W-:-:S02]  /*123a0*/  F2FP.BF16.F32.PACK_AB R156, R169, R156 ;  /* 0x0000009ca99c723e */ /* 0x000fc400000010ff */
[----:B------:R-:W-:-:S03]  /*123b0*/  FADD.FTZ R6, R169, R6 ;  /* 0x00000006a9067221 */ /* 0x000fc60000010000 */
[----:B------:R-:W1:Y:S01]  /*123c0*/  MUFU.EX2 R13, R171 ;  /* 0x000000ab000d7308 */ /* 0x000e620000000800 */
[----:B---3--:R-:W-:Y:S01]  /*123d0*/  FADD.FTZ R6, R158, R6 ;  /* 0x000000069e067221 */ /* 0x008fe20000010000 */
[----:B------:R-:W-:-:S03]  /*123e0*/  F2FP.BF16.F32.PACK_AB R158, R173, R158 ;  /* 0x0000009ead9e723e */ /* 0x000fc600000010ff */
[----:B------:R-:W-:-:S03]  /*123f0*/  FADD.FTZ R6, R173, R6 ;  /* 0x00000006ad067221 */ /* 0x000fc60000010000 */
[----:B------:R-:W-:Y:S08]  /*12400*/  MUFU.EX2 R174, R174 ;  /* 0x000000ae00ae7308 */ /* 0x000ff00000000800 */
[----:B------:R-:W2:Y:S01]  /*12410*/  MUFU.EX2 R175, R175 ;  /* 0x000000af00af7308 */ /* 0x000ea20000000800 */
[----:B-1----:R-:W-:-:S07]  /*12420*/  F2FP.BF16.F32.PACK_AB R157, R13, R11 ;  /* 0x0000000b0d9d723e */ /* 0x002fce00000010ff */
[----:B------:R-:W1:Y:S08]  /*12430*/  MUFU.EX2 R160, R176 ;  /* 0x000000b000a07308 */ /* 0x000e700000000800 */
[----:B------:R-:W3:Y:S01]  /*12440*/  MUFU.EX2 R177, R177 ;  /* 0x000000b100b17308 */ /* 0x000ee20000000800 */
[----:B--2---:R-:W-:-:S07]  /*12450*/  F2FP.BF16.F32.PACK_AB R159, R175, R174 ;  /* 0x000000aeaf9f723e */ /* 0x004fce00000010ff */
[----:B------:R-:W-:Y:S01]  /*12460*/  MUFU.EX2 R181, R181 ;  /* 0x000000b500b57308 */ /* 0x000fe20000000800 */
[----:B-1----:R-:W-:-:S07]  /*12470*/  FADD.FTZ R6, R160, R6 ;  /* 0x00000006a0067221 */ /* 0x002fce0000010000 */
[----:B------:R-:W-:Y:S01]  /*12480*/  MUFU.EX2 R178, R178 ;  /* 0x000000b200b27308 */ /* 0x000fe20000000800 */
[C---:B---3--:R-:W-:Y:S01]  /*12490*/  FADD.FTZ R6, R177.reuse, R6 ;  /* 0x00000006b1067221 */ /* 0x048fe20000010000 */
[----:B------:R-:W-:-:S06]  /*124a0*/  F2FP.BF16.F32.PACK_AB R160, R177, R160 ;  /* 0x000000a0b1a0723e */ /* 0x000fcc00000010ff */
[----:B------:R-:W1:Y:S08]  /*124b0*/  MUFU.EX2 R179, R179 ;  /* 0x000000b300b37308 */ /* 0x000e700000000800 */
[----:B------:R-:W-:Y:S08]  /*124c0*/  MUFU.EX2 R182, R182 ;  /* 0x000000b600b67308 */ /* 0x000ff00000000800 */
[----:B------:R-:W-:Y:S01]  /*124d0*/  MUFU.EX2 R183, R183 ;  /* 0x000000b700b77308 */ /* 0x000fe20000000800 */
[----:B-1----:R-:W-:-:S07]  /*124e0*/  F2FP.BF16.F32.PACK_AB R161, R179, R178 ;  /* 0x000000b2b3a1723e */ /* 0x002fce00000010ff */
[----:B------:R-:W-:Y:S08]  /*124f0*/  MUFU.EX2 R164, R184 ;  /* 0x000000b800a47308 */ /* 0x000ff00000000800 */
[----:B------:R-:W-:Y:S08]  /*12500*/  MUFU.EX2 R185, R185 ;  /* 0x000000b900b97308 */ /* 0x000ff00000000800 */
[----:B------:R-:W-:Y:S08]  /*12510*/  MUFU.EX2 R166, R188 ;  /* 0x000000bc00a67308 */ /* 0x000ff00000000800 */
[----:B------:R-:W-:Y:S08]  /*12520*/  MUFU.EX2 R189, R189 ;  /* 0x000000bd00bd7308 */ /* 0x000ff00000000800 */
[----:B------:R-:W-:Y:S08]  /*12530*/  MUFU.EX2 R186, R186 ;  /* 0x000000ba00ba7308 */ /* 0x000ff00000000800 */
        /* <DEDUP_REMOVED lines=12> */
[----:B-1----:R-:W-:-:S02]  /*12600*/  F2FP.BF16.F32.PACK_AB R169, R195, R194 ;  /* 0x000000c2c3a9723e */ /* 0x002fc400000010ff */
[----:B--2---:R-:W-:Y:S01]  /*12610*/  F2FP.BF16.F32.PACK_AB R171, R199, R198 ;  /* 0x000000c6c7ab723e */ /* 0x004fe200000010ff */
[----:B------:R-:W-:Y:S02]  /*12620*/  WARPGROUP.DEPBAR.LE gsb0, 0x0 ;  /* 0x00008000000079c5 */ /* 0x000fe40000010000 */
[----:B------:R-:W-:Y:S02]  /*12630*/  IMAD.MOV.U32 R203, RZ, RZ, R20 ;  /* 0x000000ffffcb7224 */ /* 0x000fe400078e0014 */
[----:B------:R-:W1:Y:S02]  /*12640*/  MUFU.EX2 R201, R162 ;  /* 0x000000a200c97308 */ /* 0x000e640000000800 */
[----:B------:R-:W-:-:S06]  /*12650*/  FADD.FTZ R3, R203, R3 ;  /* 0x00000003cb037221 */ /* 0x000fcc0000010000 */
[----:B------:R2:W3:Y:S08]  /*12660*/  MUFU.EX2 R200, R163 ;  /* 0x000000a300c87308 */ /* 0x0004f00000000800 */
[----:B------:R4:W0:Y:S01]  /*12670*/  MUFU.EX2 R20, R167 ;  /* 0x000000a700147308 */ /* 0x0008220000000800 */
[----:B--2---:R-:W-:Y:S01]  /*12680*/  F2FP.BF16.F32.PACK_AB R163, R183, R182 ;  /* 0x000000b6b7a3723e */ /* 0x004fe200000010ff */
[----:B-1----:R-:W-:-:S06]  /*12690*/  FADD.FTZ R3, R201, R3 ;  /* 0x00000003c9037221 */ /* 0x002fcc0000010000 */
[----:B------:R-:W1:Y:S01]  /*126a0*/  MUFU.EX2 R162, R180 ;  /* 0x000000b400a27308 */ /* 0x000e620000000800 */
[C---:B---3--:R-:W-:Y:S01]  /*126b0*/  F2FP.BF16.F32.PACK_AB R153, R200.reuse, R201 ;  /* 0x000000c9c899723e */ /* 0x048fe200000010ff */
[----:B------:R-:W-:Y:S01]  /*126c0*/  FADD.FTZ R3, R200, R3 ;  /* 0x00000003c8037221 */ /* 0x000fe20000010000 */
[----:B----4-:R-:W-:-:S03]  /*126d0*/  F2FP.BF16.F32.PACK_AB R167, R191, R190 ;  /* 0x000000bebfa7723e */ /* 0x010fc600000010ff */
[----:B------:R-:W-:Y:S01]  /*126e0*/  FADD.FTZ R3, R21, R3 ;  /* 0x0000000315037221 */ /* 0x000fe20000010000 */
[----:B0-----:R-:W-:-:S03]  /*126f0*/  F2FP.BF16.F32.PACK_AB R155, R20, R21 ;  /* 0x00000015149b723e */ /* 0x001fc600000010ff */
[----:B------:R-:W-:Y:S01]  /*12700*/  FADD.FTZ R3, R20, R3 ;  /* 0x0000000314037221 */ /* 0x000fe20000010000 */
[----:B------:R-:W-:-:S03]  /*12710*/  WARPGROUP.ARRIVE ;  /* 0x00000000000079c5 */ /* 0x000fc60000000000 */
[----:B------:R-:W-:Y:S01]  /*12720*/  FADD.FTZ R3, R11, R3 ;  /* 0x000000030b037221 */ /* 0x000fe20000010000 */
[----:B-1----:R-:W-:Y:S01]  /*12730*/  FADD.FTZ R6, R162, R6 ;  /* 0x00000006a2067221 */ /* 0x002fe20000010000 */
[----:B------:R-:W-:Y:S01]  /*12740*/  F2FP.BF16.F32.PACK_AB R162, R181, R162 ;  /* 0x000000a2b5a2723e */ /* 0x000fe200000010ff */
        /* <DEDUP_REMOVED lines=8> */
[C---:B------:R-:W-:Y:S01]  /*127d0*/  F2FP.BF16.F32.PACK_AB R164, R185.reuse, R164 ;  /* 0x000000a4b9a4723e */ /* 0x040fe200000010ff */
[----:B------:R-:W-:Y:S02]  /*127e0*/  FADD.FTZ R3, R174, R3 ;  /* 0x00000003ae037221 */ /* 0x000fe40000010000 */
[----:B------:R-:W-:Y:S02]  /*127f0*/  FADD.FTZ R6, R185, R6 ;  /* 0x00000006b9067221 */ /* 0x000fe40000010000 */
[----:B------:R-:W-:Y:S02]  /*12800*/  FADD.FTZ R3, R175, R3 ;  /* 0x00000003af037221 */ /* 0x000fe40000010000 */
[----:B------:R-:W-:Y:S01]  /*12810*/  FADD.FTZ R6, R166, R6 ;  /* 0x00000006a6067221 */ /* 0x000fe20000010000 */
[----:B------:R-:W-:Y:S01]  /*12820*/  F2FP.BF16.F32.PACK_AB R166, R189, R166 ;  /* 0x000000a6bda6723e */ /* 0x000fe200000010ff */
[----:B------:R-:W-:-:S02]  /*12830*/  FADD.FTZ R3, R178, R3 ;  /* 0x00000003b2037221 */ /* 0x000fc40000010000 */
[----:B------:R-:W-:Y:S02]  /*12840*/  FADD.FTZ R6, R189, R6 ;  /* 0x00000006bd067221 */ /* 0x000fe40000010000 */
[----:B------:R-:W-:Y:S02]  /*12850*/  FADD.FTZ R3, R179, R3 ;  /* 0x00000003b3037221 */ /* 0x000fe40000010000 */
[----:B------:R-:W-:Y:S01]  /*12860*/  FADD.FTZ R6, R168, R6 ;  /* 0x00000006a8067221 */ /* 0x000fe20000010000 */
[C---:B------:R-:W-:Y:S01]  /*12870*/  F2FP.BF16.F32.PACK_AB R168, R193.reuse, R168 ;  /* 0x000000a8c1a8723e */ /* 0x040fe200000010ff */
[----:B------:R-:W-:Y:S02]  /*12880*/  FADD.FTZ R3, R182, R3 ;  /* 0x00000003b6037221 */ /* 0x000fe40000010000 */
[----:B------:R-:W-:Y:S02]  /*12890*/  FADD.FTZ R6, R193, R6 ;  /* 0x00000006c1067221 */ /* 0x000fe40000010000 */
[----:B------:R-:W-:-:S02]  /*128a0*/  FADD.FTZ R3, R183, R3 ;  /* 0x00000003b7037221 */ /* 0x000fc40000010000 */
[----:B------:R-:W-:Y:S01]  /*128b0*/  FADD.FTZ R6, R170, R6 ;  /* 0x00000006aa067221 */ /* 0x000fe20000010000 */
[C---:B------:R-:W-:Y:S01]  /*128c0*/  F2FP.BF16.F32.PACK_AB R170, R197.reuse, R170 ;  /* 0x000000aac5aa723e */ /* 0x040fe200000010ff */
[----:B------:R-:W-:Y:S02]  /*128d0*/  FADD.FTZ R3, R186, R3 ;  /* 0x00000003ba037221 */ /* 0x000fe40000010000 */
[----:B------:R-:W-:Y:S02]  /*128e0*/  FADD.FTZ R6, R197, R6 ;  /* 0x00000006c5067221 */ /* 0x000fe40000010000 */
        /* <DEDUP_REMOVED lines=35> */
.L_x_15228:
[----:B------:R-:W2:Y:S01]  /*12b20*/  LDL R12, [R1+0x98] ;  /* 0x00009800010c7983 */ /* 0x000ea20000100800 */
[----:B------:R-:W-:Y:S02]  /*12b30*/  VIADD R10, R10, 0x32460 ;  /* 0x000324600a0a7836 */ /* 0x000fe40000000000 */
[----:B------:R-:W-:-:S05]  /*12b40*/  IMAD.U32 R11, RZ, RZ, UR41 ;  /* 0x00000029ff0b7e24 */ /* 0x000fca000f8e00ff */
[----:B------:R-:W-:Y:S01]  /*12b50*/  PRMT R10, R11, 0x654, R10 ;  /* 0x000006540b0a7816 */ /* 0x000fe2000000000a */
[----:B------:R-:W-:-:S03]  /*12b60*/  IMAD.MOV.U32 R11, RZ, RZ, R8 ;  /* 0x000000ffff0b7224 */ /* 0x000fc600078e0008 */
[----:B------:R0:W-:Y:S01]  /*12b70*/  SYNCS.ARRIVE.TRANS64.RED.A1T0 RZ, [R10+URZ], RZ ;  /* 0x000000ff0aff79a7 */ /* 0x0001e2000810043f */
[C---:B--2---:R-:W-:Y:S01]  /*12b80*/  ISETP.GT.AND P1, PT, R9.reuse, R12, PT ;  /* 0x0000000c0900720c */ /* 0x044fe20003f24270 */
[----:B------:R-:W-:Y:S02]  /*12b90*/  VIADD R9, R9, 0xffffffff ;  /* 0xffffffff09097836 */ /* 0x000fe40000000000 */
[----:B------:R-:W-:-:S10]  /*12ba0*/  IMAD.MOV.U32 R12, RZ, RZ, R0 ;  /* 0x000000ffff0c7224 */ /* 0x000fd400078e0000 */
[----:B0-----:R-:W-:Y:S05]  /*12bb0*/  @P1 BRA `(.L_x_15229) ;  /* 0xffffffd400b81947 */ /* 0x001fea000383ffff */
.L_x_15218:
[----:B------:R-:W2:Y:S01]  /*12bc0*/  LDL.LU R10, [R1+0xb8] ;  /* 0x0000b800010a7983 */ /* 0x000ea20000300800 */
        /* <DEDUP_REMOVED lines=15> */
[----:B------:R3:W4:Y:S02]  /*12cc0*/  @P0 MUFU.RCP R4, R5 ;  /* 0x0000000500040308 */ /* 0x0007240000001000 */
[----:B---3--:R-:W-:-:S02]  /*12cd0*/  IMAD.U32 R5, RZ, RZ, UR37 ;  /* 0x00000025ff057e24 */ /* 0x008fc4000f8e00ff */
[----:B0-----:R-:W-:Y:S02]  /*12ce0*/  @P0 FMUL.FTZ R6, R6, 0.69314718246459960938 ;  /* 0x3f31721806060820 */ /* 0x001fe40000410000 */
[----:B------:R-:W-:-:S04]  /*12cf0*/  @P0 FMUL.FTZ R5, R5, 0.69314718246459960938 ;  /* 0x3f31721805050820 */ /* 0x000fc80000410000 */
[----:B------:R-:W-:Y:S01]  /*12d00*/  @P0 FFMA.FTZ R155, R5, R0, R6 ;  /* 0x00000000059b0223 */ /* 0x000fe20000010006 */
[-C--:B----4-:R-:W-:Y:S01]  /*12d10*/  FMUL.FTZ R152, R24, R4.reuse ;  /* 0x0000000418987220 */ /* 0x090fe20000410000 */
        /* <DEDUP_REMOVED lines=69> */
[----:B------:R-:W0:Y:S08]  /*13170*/  @P0 MUFU.RCP R0, R3 ;  /* 0x0000000300000308 */ /* 0x000e300000001000 */
[----:B------:R3:W4:Y:S02]  /*13180*/  @P0 MUFU.LG2 R5, R3 ;  /* 0x0000000300050308 */ /* 0x0007240000000c00 */
[----:B---3--:R-:W-:-:S02]  /*13190*/  IMAD.U32 R3, RZ, RZ, UR37 ;  /* 0x00000025ff037e24 */ /* 0x008fc4000f8e00ff */
[-C--:B0-----:R-:W-:Y:S01]  /*131a0*/  FMUL.FTZ R26, R26, R0.reuse ;  /* 0x000000001a1a7220 */ /* 0x081fe20000410000 */
[-C--:B------:R-:W-:Y:S01]  /*131b0*/  FMUL.FTZ R27, R27, R0.reuse ;  /* 0x000000001b1b7220 */ /* 0x080fe20000410000 */
[-C--:B------:R-:W-:Y:S01]  /*131c0*/  FMUL.FTZ R30, R30, R0.reuse ;  /* 0x000000001e1e7220 */ /* 0x080fe20000410000 */
[----:B------:R-:W-:Y:S01]  /*131d0*/  @P0 FMUL.FTZ R3, R3, 0.69314718246459960938 ;  /* 0x3f31721803030820 */ /* 0x000fe20000410000 */
[-C--:B------:R-:W-:Y:S01]  /*131e0*/  FMUL.FTZ R31, R31, R0.reuse ;  /* 0x000000001f1f7220 */ /* 0x080fe20000410000 */
[-C--:B------:R-:W-:Y:S01]  /*131f0*/  FMUL.FTZ R34, R34, R0.reuse ;  /* 0x0000000022227220 */ /* 0x080fe20000410000 */
[-C--:B------:R-:W-:Y:S01]  /*13200*/  FMUL.FTZ R35, R35, R0.reuse ;  /* 0x0000000023237220 */ /* 0x080fe20000410000 */
[----:B----4-:R-:W-:Y:S01]  /*13210*/  @P0 FMUL.FTZ R5, R5, 0.69314718246459960938 ;  /* 0x3f31721805050820 */ /* 0x010fe20000410000 */
        /* <DEDUP_REMOVED lines=59> */
[----:B------:R-:W-:Y:S01]  /*135d0*/  @P0 FFMA.FTZ R154, R3, R8, R5 ;  /* 0x00000008039a0223 */ /* 0x000fe20000010005 */
[----:B------:R-:W-:-:S02]  /*135e0*/  PLOP3.LUT P0, PT, PT, PT, PT, 0x8, 0x0 ;  /* 0x000000000000781c */ /* 0x000fc40003f0e170 */
[----:B------:R-:W-:Y:S01]  /*135f0*/  LOP3.LUT R208, R208, R0, RZ, 0x3c, !PT ;  /* 0x00000000d0d07212 */ /* 0x000fe200078e3cff */
[----:B--2---:R-:W-:-:S05]  /*13600*/  VIADD R10, R10, 0x1 ;  /* 0x000000010a0a7836 */ /* 0x004fca0000000000 */
[----:B------:R1:W-:Y:S05]  /*13610*/  STL [R1+0xb8], R10 ;  /* 0x0000b80a01007387 */ /* 0x0003ea0000100800 */
.L_x_15159:
[----:B------:R-:W-:Y:S05]  /*13620*/  WARPSYNC.ALL ;  /* 0x0000000000007948 */ /* 0x000fea0003800000 */
[----:B------:R-:W0:Y:S08]  /*13630*/  S2UR UR41, SR_CgaCtaId ;  /* 0x00000000002979c3 */ /* 0x000e300000008800 */
[----:B------:R-:W-:Y:S06]  /*13640*/  BAR.SYNC.DEFER_BLOCKING 0x5, 0x180 ;  /* 0x0146000000007b1d */ /* 0x000fec0000010000 */
[----:B------:R-:W-:Y:S01]  /*13650*/  UMOV UR4, 0x400 ;  /* 0x0000040000047882 */ /* 0x000fe20000000000 */
[----:B------:R-:W-:Y:S01]  /*13660*/  BSSY B0, `(.L_x_15230) ;  /* 0x0000529000007945 */ /* 0x000fe20003800000 */
[----:B0-----:R-:W-:-:S06]  /*13670*/  ULEA UR4, UR41, UR4, 0x18 ;  /* 0x0000000429047291 */ /* 0x001fcc000f8ec03f */
[----:B------:R-:W-:-:S05]  /*13680*/  IMAD.U32 R23, RZ, RZ, UR4 ;  /* 0x00000004ff177e24 */ /* 0x000fca000f8e00ff */
[----:B-1----:R0:W1:Y:S01]  /*13690*/  LDS.128 R4, [R23+0x324d0] ;  /* 0x0324d00017047984 */ /* 0x0020620000000c00 */
[----:B------:R-:W-:Y:S06]  /*136a0*/  BAR.ARV 0x4, 0x180 ;  /* 0x0106000000007b1d */ /* 0x000fec0000002000 */
[----:B------:R-:W-:Y:S05]  /*136b0*/  @P0 BRA `(.L_x_15231) ;  /* 0x0000004000340947 */ /* 0x000fea0003800000 */
[----:B------:R-:W2:Y:S01]  /*136c0*/  LDL R3, [R1+0x1c8] ;  /* 0x0001c80001037983 */ /* 0x000ea20000100800 */
[----:B------:R-:W-:-:S03]  /*136d0*/  ULDC UR4, c[0x0][0xbd4] ;  /* 0x0002f50000047ab9 */ /* 0x000fc60000000800 */
[----:B------:R-:W3:Y:S01]  /*136e0*/  LDL.LU R10, [R1+0xa8] ;  /* 0x0000a800010a7983 */ /* 0x000ee20000300800 */
[----:B------:R-:W4:Y:S01]  /*136f0*/  S2R R0, SR_SWINHI ;  /* 0x0000000000007919 */ /* 0x000f220000002f00 */
[----:B------:R-:W-:Y:S02]  /*13700*/  F2FP.BF16.F32.PACK_AB R11, R31, R30 ;  /* 0x0000001e1f0b723e */ /* 0x000fe400000010ff */
[----:B------:R-:W-:Y:S01]  /*13710*/  F2FP.BF16.F32.PACK_AB R12, R33, R32 ;  /* 0x00000020210c723e */ /* 0x000fe200000010ff */
[----:B------:R-:W3:Y:S01]  /*13720*/  LDL.LU R157, [R1+0xb0] ;  /* 0x0000b000019d7983 */ /* 0x000ee20000300800 */
[----:B------:R-:W-:Y:S02]  /*13730*/  F2FP.BF16.F32.PACK_AB R13, R35, R34 ;  /* 0x00000022230d723e */ /* 0x000fe400000010ff */
[----:B------:R-:W-:Y:S01]  /*13740*/  F2FP.BF16.F32.PACK_AB R14, R37, R36 ;  /* 0x00000024250e723e */ /* 0x000fe200000010ff */
[----:B------:R-:W3:Y:S01]  /*13750*/  LDL.LU R156, [R1+0xb4] ;  /* 0x0000b400019c7983 */ /* 0x000ee20000300800 */
[----:B------:R-:W-:-:S02]  /*13760*/  MOV R20, R23 ;  /* 0x0000001700147202 */ /* 0x000fc40000000f00 */
[----:B----4-:R-:W-:Y:S02]  /*13770*/  MOV R21, R0 ;  /* 0x0000000000157202 */ /* 0x010fe40000000f00 */
[----:B------:R-:W-:Y:S01]  /*13780*/  F2FP.BF16.F32.PACK_AB R15, R39, R38 ;  /* 0x00000026270f723e */ /* 0x000fe200000010ff */
[----:B--2---:R-:W-:Y:S01]  /*13790*/  IMAD.WIDE R24, R3, 0x2, R20 ;  /* 0x0000000203187825 */ /* 0x004fe200078e0214 */
        /* <DEDUP_REMOVED lines=15> */
[----:B--2---:R-:W-:-:S04]  /*13890*/  IADD3 R8, P0, R24, 0x20, RZ ;  /* 0x0000002018087810 */ /* 0x004fc80007f1e0ff */
[----:B------:R-:W-:Y:S01]  /*138a0*/  LOP3.LUT R3, R8, 0x380, RZ, 0xc0, !PT ;  /* 0x0000038008037812 */ /* 0x000fe200078ec0ff */
[----:B------:R-:W-:-:S03]  /*138b0*/  IMAD.X R9, RZ, RZ, R25, P0 ;  /* 0x000000ffff097224 */ /* 0x000fc600000e0619 */
[----:B------:R-:W-:-:S04]  /*138c0*/  SHF.R.U64 R3, R3, 0x3, RZ ;  /* 0x0000000303037819 */ /* 0x000fc800000012ff */
[----:B------:R-:W-:-:S04]  /*138d0*/  LOP3.LUT R8, R3, R8, RZ, 0x3c, !PT ;  /* 0x0000000803087212 */ /* 0x000fc800078e3cff */
[----:B------:R-:W-:-:S05]  /*138e0*/  MOV R8, R8 ;  /* 0x0000000800087202 */ /* 0x000fca0000000f00 */
[----:B------:R2:W-:Y:S02]  /*138f0*/  STSM.16.M88.4 [R8], R12 ;  /* 0x0000000c08007844 */ /* 0x0005e40000000200 */
[----:B--2---:R-:W-:-:S04]  /*13900*/  IADD3 R8, P0, R24, 0x40, RZ ;  /* 0x0000004018087810 */ /* 0x004fc80007f1e0ff */
        /* <DEDUP_REMOVED lines=143> */
[----:B-1----:R-:W-:Y:S01]  /*14200*/  LOP3.LUT R4, R3, 0x380, RZ, 0xc0, !PT ;  /* 0x0000038003047812 */ /* 0x002fe200078ec0ff */
        /* <DEDUP_REMOVED lines=33> */
.L_x_15232:
[----:B------:R-:W4:Y:S01]  /*14420*/  LDL.LU R4, [R1+0xac] ;  /* 0x0000ac0001047983 */ /* 0x000f220000300800 */
[----:B------:R-:W0:Y:S03]  /*14430*/  LDC R158, c[0x0][0xce8] ;  /* 0x00033a00ff9e7b82 */ /* 0x000e260000000800 */
[----:B------:R-:W2:Y:S04]  /*14440*/  LDL.LU R3, [R1+0x13c] ;  /* 0x00013c0001037983 */ /* 0x000ea80000300800 */
[----:B------:R-:W3:Y:S04]  /*14450*/  LDL R159, [R1+0xbc] ;  /* 0x0000bc00019f7983 */ /* 0x000ee80000100800 */
        /* <DEDUP_REMOVED lines=214> */
.L_x_15451:
        /* <DEDUP_REMOVED lines=31> */
.L_x_15236:
[----:B------:R-:W-:Y:S05]  /*153b0*/  BSYNC B1 ;  /* 0x0000000000017941 */ /* 0x000fea0003800000 */
.L_x_15235:
[----:B------:R-:W-:-:S03]  /*153c0*/  UMOV UR4, 0xffffffff ;  /* 0xffffffff00047882 */ /* 0x000fc60000000000 */
[----:B------:R-:W-:Y:S05]  /*153d0*/  BRA.DIV UR4, `(.L_x_15237) ;  /* 0x000000d204047947 */ /* 0x000fea000b800000 */
[----:B-1----:R1:W4:Y:S04]  /*153e0*/  SHFL.IDX PT, R3, R20, 0x1, 0x181f ;  /* 0x00381f0014037f89 */ /* 0x00232800000e0000 */
[----:B--23--:R1:W2:Y:S02]  /*153f0*/  SHFL.IDX PT, R14, R4, 0x1, 0x181f ;  /* 0x00381f00040e7f89 */ /* 0x00c2a400000e0000 */
.L_x_15455:
        /* <DEDUP_REMOVED lines=31> */
.L_x_15239:
[----:B------:R-:W-:Y:S05]  /*155f0*/  BSYNC B1 ;  /* 0x0000000000017941 */ /* 0x000fea0003800000 */
.L_x_15238:
[----:B------:R-:W-:-:S03]  /*15600*/  UMOV UR4, 0xffffffff ;  /* 0xffffffff00047882 */ /* 0x000fc60000000000 */
[----:B------:R-:W-:Y:S05]  /*15610*/  BRA.DIV UR4, `(.L_x_15240) ;  /* 0x000000ce04bc7947 */ /* 0x000fea000b800000 */
[----:B----4-:R4:W0:Y:S04]  /*15620*/  SHFL.IDX PT, R3, R20, 0x2, 0x181f ;  /* 0x00581f0014037f89 */ /* 0x01082800000e0000 */
[----:B--23--:R4:W2:Y:S02]  /*15630*/  SHFL.IDX PT, R14, R4, 0x2, 0x181f ;  /* 0x00581f00040e7f89 */ /* 0x00c8a400000e0000 */
.L_x_15459:
        /* <DEDUP_REMOVED lines=31> */
.L_x_15242:
[----:B------:R-:W-:Y:S05]  /*15830*/  BSYNC B1 ;  /* 0x0000000000017941 */ /* 0x000fea0003800000 */
.L_x_15241:
[----:B------:R-:W-:-:S03]  /*15840*/  UMOV UR4, 0xffffffff ;  /* 0xffffffff00047882 */ /* 0x000fc60000000000 */
[----:B------:R-:W-:Y:S05]  /*15850*/  BRA.DIV UR4, `(.L_x_15243) ;  /* 0x000000ce04747947 */ /* 0x000fea000b800000 */
[----:B0-----:R0:W0:Y:S04]  /*15860*/  SHFL.IDX PT, R3, R20, 0x3, 0x181f ;  /* 0x00781f0014037f89 */ /* 0x00102800000e0000 */
[----:B--23--:R2:W3:Y:S02]  /*15870*/  SHFL.IDX PT, R14, R4, 0x3, 0x181f ;  /* 0x00781f00040e7f89 */ /* 0x00c4e400000e0000 */
.L_x_15463:
        /* <DEDUP_REMOVED lines=32> */
.L_x_15233:
        /* <DEDUP_REMOVED lines=46> */
.L_x_15466:
        /* <DEDUP_REMOVED lines=196> */
.L_x_15247:
[----:B------:R-:W-:Y:S05]  /*169a0*/  BSYNC B1 ;  /* 0x0000000000017941 */ /* 0x000fea0003800000 */
.L_x_15246:
[----:B------:R-:W-:-:S03]  /*169b0*/  UMOV UR4, 0xffffffff ;  /* 0xffffffff00047882 */ /* 0x000fc60000000000 */
[----:B------:R-:W-:Y:S05]  /*169c0*/  BRA.DIV UR4, `(.L_x_15248) ;  /* 0x000000be04987947 */ /* 0x000fea000b800000 */
[----:B0-----:R-:W0:Y:S04]  /*169d0*/  SHFL.IDX PT, R4, R4, 0x1, 0x1c1f ;  /* 0x003c1f0004047f89 */ /* 0x001e2800000e0000 */
[----:B------:R-:W4:Y:S02]  /*169e0*/  SHFL.IDX PT, R3, R3, 0x1, 0x1c1f ;  /* 0x003c1f0003037f89 */ /* 0x000f2400000e0000 */
.L_x_15470:
        /* <DEDUP_REMOVED lines=45> */
[----:B-----5:R-:W-:Y:S01]  /*16cc0*/  ISETP.GE.AND P2, PT, R68, UR4, PT ;  /* 0x0000000444007c0c */ /* 0x020fe2000bf46270 */
[----:B----4-:R-:W-:-:S02]  /*16cd0*/  IMAD.MOV.U32 R60, RZ, RZ, R57 ;  /* 0x000000ffff3c7224 */ /* 0x010fc400078e0039 */
[----:B------:R-:W-:Y:S01]  /*16ce0*/  IMAD.MOV.U32 R57, RZ, RZ, R56 ;  /* 0x000000ffff397224 */ /* 0x000fe200078e0038 */
[----:B------:R-:W-:Y:S01]  /*16cf0*/  ISETP.GE.AND P3, PT, R84, UR4, PT ;  /* 0x0000000454007c0c */ /* 0x000fe2000bf66270 */
[----:B------:R-:W-:Y:S02]  /*16d00*/  IMAD.MOV.U32 R56, RZ, RZ, R53 ;  /* 0x000000ffff387224 */ /* 0x000fe400078e0035 */
[----:B------:R-:W-:Y:S02]  /*16d10*/  IMAD.MOV.U32 R53, RZ, RZ, R52 ;  /* 0x000000ffff357224 */ /* 0x000fe400078e0034 */
[----:B------:R-:W-:Y:S02]  /*16d20*/  IMAD.MOV.U32 R52, RZ, RZ, R48 ;  /* 0x000000ffff347224 */ /* 0x000fe400078e0030 */
[----:B------:R-:W-:Y:S02]  /*16d30*/  IMAD.MOV.U32 R48, RZ, RZ, R32 ;  /* 0x000000ffff307224 */ /* 0x000fe400078e0020 */
[----:B---3--:R-:W-:-:S02]  /*16d40*/  IMAD.MOV.U32 R32, RZ, RZ, R13 ;  /* 0x000000ffff207224 */ /* 0x008fc400078e000d */
[----:B------:R-:W-:Y:S02]  /*16d50*/  IMAD.MOV.U32 R13, RZ, RZ, R11 ;  /* 0x000000ffff0d7224 */ /* 0x000fe400078e000b */
[----:B------:R-:W-:Y:S02]  /*16d60*/  IMAD.MOV.U32 R11, RZ, RZ, R10 ;  /* 0x000000ffff0b7224 */ /* 0x000fe400078e000a */
[----:B------:R-:W-:Y:S02]  /*16d70*/  IMAD.MOV.U32 R10, RZ, RZ, R9 ;  /* 0x000000ffff0a7224 */ /* 0x000fe400078e0009 */
[----:B0-----:R-:W-:Y:S02]  /*16d80*/  @!P2 IMAD.MOV.U32 R9, RZ, RZ, R4 ;  /* 0x000000ffff09a224 */ /* 0x001fe400078e0004 */
[----:B------:R-:W-:Y:S02]  /*16d90*/  IMAD.MOV.U32 R61, RZ, RZ, R8 ;  /* 0x000000ffff3d7224 */ /* 0x000fe400078e0008 */
[----:B------:R-:W-:-:S02]  /*16da0*/  @!P2 IMAD.MOV.U32 R8, RZ, RZ, R3 ;  /* 0x000000ffff08a224 */ /* 0x000fc400078e0003 */
[----:B------:R-:W-:Y:S02]  /*16db0*/  IMAD.MOV.U32 R72, RZ, RZ, R64 ;  /* 0x000000ffff487224 */ /* 0x000fe400078e0040 */
[----:B------:R-:W-:Y:S02]  /*16dc0*/  IMAD.MOV.U32 R64, RZ, RZ, R60 ;  /* 0x000000ffff407224 */ /* 0x000fe400078e003c */
        /* <DEDUP_REMOVED lines=156> */
.L_x_15231:
[----:B------:R-:W2:Y:S01]  /*17790*/  LDL.LU R10, [R1+0xb0] ;  /* 0x0000b000010a7983 */ /* 0x000ea20000300800 */
[----:B------:R-:W-:Y:S01]  /*177a0*/  ULDC.64 UR6, c[0x0][0xd08] ;  /* 0x0003420000067ab9 */ /* 0x000fe20000000a00 */
[----:B------:R-:W-:Y:S02]  /*177b0*/  ULDC.64 UR4, c[0x0][0xd00] ;  /* 0x0003400000047ab9 */ /* 0x000fe40000000a00 */
[----:B------:R-:W3:Y:S04]  /*177c0*/  LDL.LU R0, [R1+0xb4] ;  /* 0x0000b40001007983 */ /* 0x000ee80000300800 */
[----:B-1----:R-:W4:Y:S01]  /*177d0*/  LDL R4, [R1+0xa8] ;  /* 0x0000a80001047983 */ /* 0x002f220000100800 */
[----:B------:R-:W-:Y:S01]  /*177e0*/  ISETP.NE.U32.AND P1, PT, RZ, UR6, PT ;  /* 0x00000006ff007c0c */ /* 0x000fe2000bf25070 */
[----:B------:R-:W-:Y:S01]  /*177f0*/  IMAD.MOV.U32 R3, RZ, RZ, RZ ;  /* 0x000000ffff037224 */ /* 0x000fe200078e00ff */
[----:B------:R-:W-:-:S02]  /*17800*/  ISETP.NE.U32.AND P0, PT, RZ, UR4, PT ;  /* 0x00000004ff007c0c */ /* 0x000fc4000bf05070 */
[----:B------:R-:W-:Y:S02]  /*17810*/  ISETP.NE.AND.EX P1, PT, RZ, UR7, PT, P1 ;  /* 0x00000007ff007c0c */ /* 0x000fe4000bf25310 */
[----:B------:R-:W-:Y:S02]  /*17820*/  ISETP.NE.AND.EX P0, PT, RZ, UR5, PT, P0 ;  /* 0x00000005ff007c0c */ /* 0x000fe4000bf05300 */
[----:B--2---:R-:W-:Y:S01]  /*17830*/  IADD3 R8, P2, R10, UR4, RZ ;  /* 0x000000040a087c10 */ /* 0x004fe2000ff5e0ff */
[----:B------:R-:W-:-:S03]  /*17840*/  ULDC UR4, c[0x0][0xb88] ;  /* 0x0002e20000047ab9 */ /* 0x000fc60000000800 */
[----:B---3--:R-:W-:-:S05]  /*17850*/  IADD3.X R9, R0, UR5, RZ, P2, !PT ;  /* 0x0000000500097c10 */ /* 0x008fca00097fe4ff */
[----:B------:R-:W-:Y:S01]  /*17860*/  @P1 IADD3 R10, P2, R10, UR6, RZ ;  /* 0x000000060a0a1c10 */ /* 0x000fe2000ff5e0ff */
[----:B------:R-:W-:Y:S01]  /*17870*/  IMAD.U32 R26, RZ, RZ, UR4 ;  /* 0x00000004ff1a7e24 */ /* 0x000fe2000f8e00ff */
[----:B------:R1:W5:Y:S02]  /*17880*/  @P0 LDG.E R3, desc[UR42][R8.64] ;  /* 0x0000002a08030981 */ /* 0x000364000c1e1900 */
[----:B------:R-:W-:-:S05]  /*17890*/  @P1 IADD3.X R11, R0, UR7, RZ, P2, !PT ;  /* 0x00000007000b1c10 */ /* 0x000fca00097fe4ff */
[----:B------:R1:W5:Y:S01]  /*178a0*/  @P1 LDG.E R26, desc[UR42][R10.64] ;  /* 0x0000002a0a1a1981 */ /* 0x000362000c1e1900 */
[----:B----4-:R-:W-:Y:S01]  /*178b0*/  ISETP.NE.AND P2, PT, R4, RZ, PT ;  /* 0x000000ff0400720c */ /* 0x010fe20003f45270 */
[----:B------:R-:W2:-:S12]  /*178c0*/  S2R R0, SR_TID.X ;  /* 0x0000000000007919 */ /* 0x000e980000002100 */
[----:B------:R-:W3:Y:S01]  /*178d0*/  @!P2 LDC R4, c[0x0][0xbd4] ;  /* 0x0002f500ff04ab82 */ /* 0x000ee20000000800 */
[----:B--2---:R-:W-:Y:S01]  /*178e0*/  VIADD R32, R0, 0xffffff80 ;  /* 0xffffff8000207836 */ /* 0x004fe20000000000 */
[----:B---3--:R1:W-:Y:S01]  /*178f0*/  @!P2 STL [R1+0xa8], R4 ;  /* 0x0000a8040100a387 */ /* 0x0083e20000100800 */
[----:B------:R-:W-:-:S03]  /*17900*/  ISETP.GT.AND P2, PT, R4, 0x1, PT ;  /* 0x000000010400780c */ /* 0x000fc60003f44270 */
[----:B------:R-:W-:Y:S01]  /*17910*/  ISETP.GT.AND P3, PT, R32, 0x7f, PT ;  /* 0x0000007f2000780c */ /* 0x000fe20003f64270 */
[----:B------:R-:W-:-:S12]  /*17920*/  @P1 BRA `(.L_x_15249) ;  /* 0x0000000000101947 */ /* 0x000fd80003800000 */
[----:B------:R-:W-:Y:S05]  /*17930*/  @!P0 BRA `(.L_x_15249) ;  /* 0x00000000000c8947 */ /* 0x000fea0003800000 */
[----:B-1----:R-:W2:Y:S04]  /*17940*/  LDG.E R11, desc[UR42][R8.64] ;  /* 0x0000002a080b7981 */ /* 0x002ea8000c1e1900 */
[----:B-----5:R-:W2:Y:S02]  /*17950*/  LDG.E R26, desc[UR42][R8.64+0x4] ;  /* 0x0000042a081a7981 */ /* 0x020ea4000c1e1900 */
[----:B--2---:R-:W-:-:S07]  /*17960*/  IMAD.IADD R26, R26, 0x1, -R11 ;  /* 0x000000011a1a7824 */ /* 0x004fce00078e0a0b */
.L_x_15249:
        /* <DEDUP_REMOVED lines=8> */
[----:B------:R-:W1:Y:S01]  /*179f0*/  LDC R37, c[0x0][0xce8] ;  /* 0x00033a00ff257b82 */ /* 0x000e620000000800 */
[----:B------:R-:W2:Y:S01]  /*17a00*/  S2R R35, SR_TID.X ;  /* 0x0000000000237919 */ /* 0x000ea20000002100 */
[----:B-1----:R-:W-:Y:S01]  /*17a10*/  IMAD R0, R26, R37, RZ ;  /* 0x000000251a007224 */ /* 0x002fe200078e02ff */
[----:B--2---:R-:W-:-:S04]  /*17a20*/  IADD3 R35, R8, -0x80, R35 ;  /* 0xffffff8008237810 */ /* 0x004fc80007ffe023 */
        /* <DEDUP_REMOVED lines=46> */
.L_x_15251:
[----:B------:R-:W-:Y:S05]  /*17d10*/  BSYNC B1 ;  /* 0x0000000000017941 */ /* 0x000fea0003800000 */
.L_x_15250:
[----:B------:R-:W-:Y:S05]  /*17d20*/  @P2 BRA `(.L_x_15244) ;  /* 0x0000000800f02947 */ /* 0x000fea0003800000 */
[----:B------:R-:W2:Y:S01]  /*17d30*/  LDL R24, [R1+0x78] ;  /* 0x0000780001187983 */ /* 0x000ea20000100800 */
[----:B------:R-:W3:Y:S01]  /*17d40*/  LDC R21, c[0x0][0xce8] ;  /* 0x00033a00ff157b82 */ /* 0x000ee20000000800 */
[----:B-1----:R-:W-:Y:S01]  /*17d50*/  SHF.R.S32.HI R9, RZ, 0x1f, R32 ;  /* 0x0000001fff097819 */ /* 0x002fe20000011420 */
        /* <DEDUP_REMOVED lines=14> */
[----:B---3--:R-:W-:-:S03]  /*17e40*/  ISETP.NE.AND P0, PT, R21, 0x1, PT ;  /* 0x000000011500780c */ /* 0x008fc60003f05270 */
[----:B------:R-:W-:Y:S01]  /*17e50*/  IMAD R9, R207, UR5, R9 ;  /* 0x00000005cf097c24 */ /* 0x000fe2000f8e0209 */
[----:B------:R-:W-:Y:S01]  /*17e60*/  ULDC.64 UR4, c[0x0][0xbe0] ;  /* 0x0002f80000047ab9 */ /* 0x000fe20000000a00 */
[C---:B------:R-:W-:Y:S02]  /*17e70*/  IMAD R11, R33.reuse, UR7, R4 ;  /* 0x00000007210b7c24 */ /* 0x040fe4000f8e0204 */
[----:B------:R-:W-:-:S04]  /*17e80*/  IMAD.WIDE.U32 R8, R33, UR6, R8 ;  /* 0x0000000621087c25 */ /* 0x000fc8000f8e0008 */
[----:B------:R-:W-:Y:S02]  /*17e90*/  IMAD.IADD R9, R9, 0x1, R11 ;  /* 0x0000000109097824 */ /* 0x000fe400078e020b */
[----:B------:R-:W1:Y:S08]  /*17ea0*/  @P0 LDC R10, c[0x0][0xcec] ;  /* 0x00033b00ff0a0b82 */ /* 0x000e700000000800 */
[----:B------:R-:W3:Y:S01]  /*17eb0*/  @P0 LDC R15, c[0x0][0xcf0] ;  /* 0x00033c00ff0f0b82 */ /* 0x000ee20000000800 */
[----:B--2---:R-:W-:-:S04]  /*17ec0*/  IMAD.IADD R13, R24, 0x1, R0 ;  /* 0x00000001180d7824 */ /* 0x004fc800078e0200 */
[----:B-1----:R-:W-:-:S04]  /*17ed0*/  @P0 IMAD.HI.U32 R0, R13, R10, RZ ;  /* 0x0000000a0d000227 */ /* 0x002fc800078e00ff */
[----:B------:R-:W-:Y:S01]  /*17ee0*/  IMAD.MOV.U32 R3, RZ, RZ, R13 ;  /* 0x000000ffff037224 */ /* 0x000fe200078e000d */
[----:B---3--:R-:W-:-:S04]  /*17ef0*/  @P0 SHF.R.U32.HI R3, RZ, R15, R0 ;  /* 0x0000000fff030219 */ /* 0x008fc80000011600 */
        /* <DEDUP_REMOVED lines=20> */
.L_x_15473:
        /* <DEDUP_REMOVED lines=32> */
.L_x_15254:
[----:B------:R-:W-:Y:S05]  /*18240*/  BSYNC B1 ;  /* 0x0000000000017941 */ /* 0x000fea0003800000 */
.L_x_15253:
[----:B------:R-:W-:-:S03]  /*18250*/  UMOV UR4, 0xffffffff ;  /* 0xffffffff00047882 */ /* 0x000fc60000000000 */
[----:B------:R-:W-:Y:S05]  /*18260*/  BRA.DIV UR4, `(.L_x_15255) ;  /* 0x000000a604f47947 */ /* 0x000fea000b800000 */
[----:B--2---:R2:W0:Y:S04]  /*18270*/  SHFL.IDX PT, R3, R4, 0x1, 0x181f ;  /* 0x00381f0004037f89 */ /* 0x00442800000e0000 */
[----:B---34-:R2:W3:Y:S02]  /*18280*/  SHFL.IDX PT, R9, R0, 0x1, 0x181f ;  /* 0x00381f0000097f89 */ /* 0x0184e400000e0000 */
.L_x_15477:
        /* <DEDUP_REMOVED lines=20> */
[----:B0-----:R-:W-:Y:S02]  /*183d0*/  @!P3 LEA.HI.X R11, R212, R3, R14, 0x1, P5 ;  /* 0x00000003d40bb211 */ /* 0x001fe400028f0c0e */
        /* <DEDUP_REMOVED lines=10> */
.L_x_15257:
[----:B------:R-:W-:Y:S05]  /*18480*/  BSYNC B1 ;  /* 0x0000000000017941 */ /* 0x000fea0003800000 */
.L_x_15256:
[----:B------:R-:W-:-:S03]  /*18490*/  UMOV UR4, 0xffffffff ;  /* 0xffffffff00047882 */ /* 0x000fc60000000000 */
[----:B------:R-:W-:Y:S05]  /*184a0*/  BRA.DIV UR4, `(.L_x_15258) ;  /* 0x000000a604b07947 */ /* 0x000fea000b800000 */
[----:B0-----:R0:W0:Y:S04]  /*184b0*/  SHFL.IDX PT, R3, R4, 0x2, 0x181f ;  /* 0x00581f0004037f89 */ /* 0x00102800000e0000 */
[----:B---34-:R3:W4:Y:S02]  /*184c0*/  SHFL.IDX PT, R9, R0, 0x2, 0x181f ;  /* 0x00581f0000097f89 */ /* 0x01872400000e0000 */
.L_x_15481:
        /* <DEDUP_REMOVED lines=31> */
.L_x_15260:
[----:B------:R-:W-:Y:S05]  /*186c0*/  BSYNC B1 ;  /* 0x0000000000017941 */ /* 0x000fea0003800000 */
.L_x_15259:
[----:B------:R-:W-:-:S03]  /*186d0*/  UMOV UR4, 0xffffffff ;  /* 0xffffffff00047882 */ /* 0x000fc60000000000 */
[----:B------:R-:W-:Y:S05]  /*186e0*/  BRA.DIV UR4, `(.L_x_15261) ;  /* 0x000000a6046c7947 */ /* 0x000fea000b800000 */
[----:B0-----:R0:W0:Y:S04]  /*186f0*/  SHFL.IDX PT, R3, R4, 0x3, 0x181f ;  /* 0x00781f0004037f89 */ /* 0x00102800000e0000 */
[----:B----4-:R4:W0:Y:S02]  /*18700*/  SHFL.IDX PT, R9, R0, 0x3, 0x181f ;  /* 0x00781f0000097f89 */ /* 0x01082400000e0000 */
.L_x_15485:
        /* <DEDUP_REMOVED lines=30> */
.L_x_15244:
[----:B------:R-:W-:Y:S05]  /*188f0*/  BSYNC B0 ;  /* 0x0000000000007941 */ /* 0x000fea0003800000 */
.L_x_15230:
[----:B------:R-:W-:Y:S02]  /*18900*/  ULDC UR4, c[0x0][0xd3c] ;  /* 0x00034f0000047ab9 */ /* 0x000fe40000000800 */
[----:B------:R-:W-:-:S13]  /*18910*/  ISETP.GE.AND P0, PT, R7, UR4, PT ;  /* 0x0000000407007c0c */ /* 0x000fda000bf06270 */
[----:B------:R-:W-:Y:S05]  /*18920*/  @!P0 BRA `(.L_x_15262) ;  /* 0xfffffe9000048947 */ /* 0x000fea000383ffff */
[----:B------:R-:W-:Y:S05]  /*18930*/  BRA `(.L_x_15091) ;  /* 0x00000084003c7947 */ /* 0x000fea0003800000 */
.L_x_15089:
        /* <DEDUP_REMOVED lines=16> */
.L_x_15263:
        /* <DEDUP_REMOVED lines=43> */
.L_x_15267:
        /* <DEDUP_REMOVED lines=37> */
.L_x_15265:
        /* <DEDUP_REMOVED lines=13> */
.L_x_15268:
        /* <DEDUP_REMOVED lines=62> */
.L_x_15269:
        /* <DEDUP_REMOVED lines=61> */
.L_x_15270:
[----:B------:R-:W-:-:S05]  /*197c0*/  LOP3.LUT R25, RZ, R2, RZ, 0x33, !PT ;  /* 0x00000002ff197212 */ /* 0x000fca00078e33ff */
[----:B------:R-:W-:Y:S01]  /*197d0*/  IMAD.IADD R25, R6, 0x1, R25 ;  /* 0x0000000106197824 */ /* 0x000fe200078e0219 */
[----:B------:R-:W-:Y:S06]  /*197e0*/  BRA `(.L_x_15271) ;  /* 0x00000000000c7947 */ /* 0x000fec0003800000 */
.L_x_15266:
[----:B------:R-:W-:Y:S02]  /*197f0*/  IMAD.MOV.U32 R25, RZ, RZ, RZ ;  /* 0x000000ffff197224 */ /* 0x000fe400078e00ff */
[----:B------:R-:W-:Y:S02]  /*19800*/  IMAD.U32 R24, RZ, RZ, UR6 ;  /* 0x00000006ff187e24 */ /* 0x000fe4000f8e00ff */
[----:B------:R-:W-:-:S07]  /*19810*/  IMAD.MOV.U32 R26, RZ, RZ, RZ ;  /* 0x000000ffff1a7224 */ /* 0x000fce00078e00ff */
.L_x_15271:
[----:B------:R-:W-:-:S13]  /*19820*/  ISETP.NE.AND P0, PT, R7, RZ, PT ;  /* 0x000000ff0700720c */ /* 0x000fda0003f05270 */
[----:B------:R-:W0:Y:S01]  /*19830*/  @!P0 S2R R3, SR_CgaCtaId ;  /* 0x0000000000038919 */ /* 0x000e220000008800 */
[----:B------:R-:W-:-:S04]  /*19840*/  @!P0 MOV R2, 0x400 ;  /* 0x0000040000028802 */ /* 0x000fc80000000f00 */
[----:B0-----:R-:W-:-:S05]  /*19850*/  @!P0 LEA R2, R3, R2, 0x18 ;  /* 0x0000000203028211 */ /* 0x001fca00078ec0ff */
[----:B------:R1:W-:Y:S01]  /*19860*/  @!P0 STS.128 [R2+0x324d0], R24 ;  /* 0x0324d01802008388 */ /* 0x0003e20000000c00 */
[----:B------:R-:W-:Y:S06]  /*19870*/  BAR.ARV 0x5, 0x180 ;  /* 0x0146000000007b1d */ /* 0x000fec0000002000 */
.L_x_15264:
        /* <DEDUP_REMOVED lines=24> */
[----:B------:R-:W-:Y:S01]  /*19a00*/  ULOP3.LUT UR38, UR36, 0x2, URZ, 0xfc, !UPT ;  /* 0x0000000224267892 */ /* 0x000fe2000f8efc3f */
[----:B------:R-:W-:Y:S01]  /*19a10*/  LOP3.LUT R4, R2, 0x40, RZ, 0xfc, !PT ;  /* 0x0000004002047812 */ /* 0x000fe200078efcff */
[----:B------:R-:W-:Y:S01]  /*19a20*/  ULDC UR37, c[0x0][0xc] ;  /* 0x0000030000257ab9 */ /* 0x000fe20000000800 */
[----:B------:R-:W-:-:S02]  /*19a30*/  LOP3.LUT R0, R3, 0x70, R0, 0xf8, !PT ;  /* 0x0000007003007812 */ /* 0x000fc400078ef800 */
[C---:B------:R-:W-:Y:S01]  /*19a40*/  LOP3.LUT R3, R2.reuse, 0x80, RZ, 0xfc, !PT ;  /* 0x0000008002037812 */ /* 0x040fe200078efcff */
[----:B0-----:R-:W-:Y:S01]  /*19a50*/  ULEA UR4, UR5, UR4, 0x18 ;  /* 0x0000000405047291 */ /* 0x001fe2000f8ec03f */
[----:B------:R-:W-:-:S05]  /*19a60*/  LOP3.LUT R0, R2, 0xc0, RZ, 0xfc, !PT ;  /* 0x000000c002007812 */ /* 0x000fca00078efcff */
[----:B------:R-:W-:-:S04]  /*19a70*/  IMAD.U32 R16, RZ, RZ, UR4 ;  /* 0x00000004ff107e24 */ /* 0x000fc8000f8e00ff */
[----:B--2---:R-:W-:-:S07]  /*19a80*/  IMAD R22, R32, 0x2, R16 ;  /* 0x0000000220167824 */ /* 0x004fce00078e0210 */
.L_x_15381:
[----:B0-----:R-:W0:Y:S02]  /*19a90*/  LDC.64 R36, c[0x0][0xd88] ;  /* 0x00036200ff247b82 */ /* 0x001e240000000a00 */
[----:B0-----:R-:W-:-:S06]  /*19aa0*/  IMAD.WIDE R36, R27, 0x4, R36 ;  /* 0x000000041b247825 */ /* 0x001fcc00078e0224 */
[----:B--2---:R0:W2:Y:S01]  /*19ab0*/  LDG.E R36, desc[UR42][R36.64] ;  /* 0x0000002a24247981 */ /* 0x0040a2000c1e1900 */
        /* <DEDUP_REMOVED lines=9> */
[----:B0-----:R-:W-:Y:S01]  /*19b50*/  IMAD.MOV.U32 R37, RZ, RZ, RZ ;  /* 0x000000ffff257224 */ /* 0x001fe200078e00ff */
[----:B--2---:R-:W-:-:S05]  /*19b60*/  SHF.R.S32.HI R0, RZ, 0x1f, R36 ;  /* 0x0000001fff007819 */ /* 0x004fca0000011424 */
[C---:B------:R-:W-:Y:S01]  /*19b70*/  @P0 LEA R2, P1, R36.reuse, UR4, 0x2 ;  /* 0x0000000424020c11 */ /* 0x040fe2000f8210ff */
[C---:B---3--:R-:W-:Y:S01]  /*19b80*/  IMAD.SHL.U32 R23, R36.reuse, 0x4, RZ ;  /* 0x0000000424177824 */ /* 0x048fe200078e00ff */
[C-C-:B------:R-:W-:Y:S01]  /*19b90*/  SHF.L.U64.HI R31, R36.reuse, 0x2, R0.reuse ;  /* 0x00000002241f7819 */ /* 0x140fe20000010200 */
[----:B------:R0:W-:Y:S01]  /*19ba0*/  STL [R1+0x18], R0 ;  /* 0x0000180001007387 */ /* 0x0001e20000100800 */
[----:B------:R-:W-:Y:S01]  /*19bb0*/  @P0 LEA.HI.X R3, R36, UR5, R0, 0x2, P1 ;  /* 0x0000000524030c11 */ /* 0x000fe200088f1400 */
[----:B------:R-:W-:-:S04]  /*19bc0*/  ULDC.64 UR4, c[0x0][0xaf8] ;  /* 0x0002be0000047ab9 */ /* 0x000fc80000000a00 */
[----:B-1----:R1:W5:Y:S01]  /*19bd0*/  @P0 LDG.E R34, desc[UR42][R2.64] ;  /* 0x0000002a02220981 */ /* 0x002362000c1e1900 */
[----:B------:R-:W-:Y:S02]  /*19be0*/  ISETP.NE.U32.AND P0, PT, RZ, UR4, PT ;  /* 0x00000004ff007c0c */ /* 0x000fe4000bf05070 */
        /* <DEDUP_REMOVED lines=8> */
[----:B------:R-:W-:Y:S02]  /*19c70*/  IADD3.X R3, R31, UR5, RZ, P3, !PT ;  /* 0x000000051f037c10 */ /* 0x000fe40009ffe4ff */
[----:B------:R-:W-:Y:S01]  /*19c80*/  @P2 IADD3 R6, P3, R23, UR8, RZ ;  /* 0x0000000817062c10 */ /* 0x000fe2000ff7e0ff */
[----:B------:R-:W-:Y:S01]  /*19c90*/  IMAD.U32 R8, RZ, RZ, UR4 ;  /* 0x00000004ff087e24 */ /* 0x000fe2000f8e00ff */
[----:B------:R-:W-:Y:S01]  /*19ca0*/  ULDC.64 UR4, c[0x0][0x418] ;  /* 0x0001060000047ab9 */ /* 0x000fe20000000a00 */
[----:B------:R-:W5:Y:S01]  /*19cb0*/  @P0 LDG.E R37, desc[UR42][R2.64] ;  /* 0x0000002a02250981 */ /* 0x000f62000c1e1900 */
[----:B------:R-:W-:-:S03]  /*19cc0*/  @P2 IADD3.X R7, R31, UR9, RZ, P3, !PT ;  /* 0x000000091f072c10 */ /* 0x000fc60009ffe4ff */
[----:B------:R-:W5:Y:S04]  /*19cd0*/  @P1 LDG.E R0, desc[UR42][R4.64] ;  /* 0x0000002a04001981 */ /* 0x000f68000c1e1900 */
        /* <DEDUP_REMOVED lines=14> */
[----:B0-----:R-:W2:Y:S04]  /*19dc0*/  LDG.E R8, desc[UR42][R2.64] ;  /* 0x0000002a02087981 */ /* 0x001ea8000c1e1900 */
[----:B------:R-:W2:Y:S02]  /*19dd0*/  LDG.E R7, desc[UR42][R2.64+0x4] ;  /* 0x0000042a02077981 */ /* 0x000ea4000c1e1900 */
[----:B--2---:R-:W-:-:S05]  /*19de0*/  IMAD.IADD R11, R7, 0x1, -R8 ;  /* 0x00000001070b7824 */ /* 0x004fca00078e0a08 */
[----:B------:R1:W-:Y:S02]  /*19df0*/  STL [R1+0x8], R11 ;  /* 0x0000080b01007387 */ /* 0x0003e40000100800 */
.L_x_15273:
        /* <DEDUP_REMOVED lines=14> */
.L_x_15274:
        /* <DEDUP_REMOVED lines=9> */
.L_x_15275:
        /* <DEDUP_REMOVED lines=15> */
[----:B------:R2:W-:Y:S01]  /*1a060*/  STL [R1+0x10], R7 ;  /* 0x0000100701007387 */ /* 0x0005e20000100800 */
        /* <DEDUP_REMOVED lines=42> */
.L_x_15277:
[----:B------:R-:W-:Y:S05]  /*1a310*/  BSYNC B0 ;  /* 0x0000000000007941 */ /* 0x000fea0003800000 */
.L_x_15276:
        /* <DEDUP_REMOVED lines=9> */
[----:B------:R-:W-:-:S07]  /*1a3b0*/  SHF.R.U32.HI R3, RZ, 0x6, R3 ;  /* 0x00000006ff037819 */ /* 0x000fce0000011603 */
[----:B------:R-:W-:-:S04]  /*1a3c0*/  @P0 VIADD R6, R6, 0x5f ;  /* 0x0000005f06060836 */ /* 0x000fc80000000000 */
[----:B------:R-:W-:-:S04]  /*1a3d0*/  @P0 IMAD.HI R2, R6, 0x2aaaaaab, RZ ;  /* 0x2aaaaaab06020827 */ /* 0x000fc800078e02ff */
[----:B------:R-:W-:Y:S01]  /*1a3e0*/  IMAD.MOV.U32 R6, RZ, RZ, R3 ;  /* 0x000000ffff067224 */ /* 0x000fe200078e0003 */
        /* <DEDUP_REMOVED lines=12> */
.L_x_15488:
[----:B--2---:R-:W-:Y:S02]  /*1a4b0*/  ISETP.NE.AND P0, PT, R14, RZ, PT ;  /* 0x000000ff0e00720c */ /* 0x004fe40003f05270 */
[----:B------:R-:W-:-:S11]  /*1a4c0*/  PLOP3.LUT P6, PT, PT, PT, PT, 0x8, 0x0 ;  /* 0x000000000000781c */ /* 0x000fd60003fce170 */
[----:B------:R-:W-:Y:S05]  /*1a4d0*/  @P0 BRA `(.L_x_15281) ;  /* 0x00000000000c0947 */ /* 0x000fea0003800000 */
[----:B------:R-:W-:-:S03]  /*1a4e0*/  UMOV UR4, 0xffffffff ;  /* 0xffffffff00047882 */ /* 0x000fc60000000000 */
[----:B------:R-:W-:Y:S05]  /*1a4f0*/  BRA.DIV UR4, `(.L_x_15282) ;  /* 0x0000008a04687947 */ /* 0x000fea000b800000 */
[----:B------:R-:W-:-:S13]  /*1a500*/  ELECT P6, URZ, PT ;  /* 0x00000000003f782f */ /* 0x000fda00038c0000 */
.L_x_15281:
        /* <DEDUP_REMOVED lines=9> */
.L_x_15491:
[----:B------:R-:W-:Y:S05]  /*1a5a0*/  BSYNC B1 ;  /* 0x0000000000017941 */ /* 0x000fea0003800000 */
.L_x_15283:
        /* <DEDUP_REMOVED lines=10> */
.L_x_15492:
[----:B------:R-:W-:Y:S05]  /*1a650*/  BSYNC B2 ;  /* 0x0000000000027941 */ /* 0x000fea0003800000 */
.L_x_15287:
        /* <DEDUP_REMOVED lines=9> */
.L_x_15290:
[----:B------:R-:W-:Y:S05]  /*1a6f0*/  BSYNC B2 ;  /* 0x0000000000027941 */ /* 0x000fea0003800000 */
.L_x_15289:
        /* <DEDUP_REMOVED lines=12> */
.L_x_15291:
        /* <DEDUP_REMOVED lines=13> */
.L_x_15493:
[----:B------:R-:W-:Y:S05]  /*1a890*/  BSYNC B2 ;  /* 0x0000000000027941 */ /* 0x000fea0003800000 */
.L_x_15292:
        /* <DEDUP_REMOVED lines=11> */
.L_x_15295:
[----:B------:R-:W-:Y:S05]  /*1a950*/  BSYNC B2 ;  /* 0x0000000000027941 */ /* 0x000fea0003800000 */
.L_x_15294:
        /* <DEDUP_REMOVED lines=9> */
.L_x_15296:
        /* <DEDUP_REMOVED lines=15> */
.L_x_15297:
        /* <DEDUP_REMOVED lines=15> */
.L_x_15298:
        /* <DEDUP_REMOVED lines=15> */
.L_x_15299:
        /* <DEDUP_REMOVED lines=10> */
.L_x_15286:
[----:B------:R-:W-:Y:S05]  /*1ad60*/  BSYNC B1 ;  /* 0x0000000000017941 */ /* 0x000fea0003800000 */
.L_x_15285:
        /* <DEDUP_REMOVED lines=9> */
.L_x_15315:
        /* <DEDUP_REMOVED lines=11> */
.L_x_15494:
[----:B------:R-:W-:Y:S05]  /*1aeb0*/  BSYNC B2 ;  /* 0x0000000000027941 */ /* 0x000fea0003800000 */
.L_x_15302:
        /* <DEDUP_REMOVED lines=9> */
.L_x_15305:
[----:B------:R-:W-:Y:S05]  /*1af50*/  BSYNC B2 ;  /* 0x0000000000027941 */ /* 0x000fea0003800000 */
.L_x_15304:
[----:B------:R-:W-:Y:S01]  /*1af60*/  IMAD.MOV.U32 R14, RZ, RZ, RZ ;  /* 0x000000ffff0e7224 */ /* 0x000fe200078e00ff */
[----:B------:R-:W-:Y:S01]  /*1af70*/  UIADD3 UR4, UP0, UR40, 0x570, URZ ;  /* 0x0000057028047890 */ /* 0x000fe2000ff1e03f */
[----:B-1----:R-:W-:Y:S01]  /*1af80*/  IMAD R11, R17, 0x3000, R16 ;  /* 0x00003000110b7824 */ /* 0x002fe200078e0210 */
        /* <DEDUP_REMOVED lines=8> */
.L_x_15306:
        /* <DEDUP_REMOVED lines=13> */
.L_x_15495:
[----:B------:R-:W-:Y:S05]  /*1b0e0*/  BSYNC B2 ;  /* 0x0000000000027941 */ /* 0x000fea0003800000 */
.L_x_15307:
        /* <DEDUP_REMOVED lines=11> */
.L_x_15310:
[----:B------:R-:W-:Y:S05]  /*1b1a0*/  BSYNC B2 ;  /* 0x0000000000027941 */ /* 0x000fea0003800000 */
.L_x_15309:
        /* <DEDUP_REMOVED lines=9> */
.L_x_15311:
        /* <DEDUP_REMOVED lines=15> */
.L_x_15312:
        /* <DEDUP_REMOVED lines=15> */
.L_x_15313:
        /* <DEDUP_REMOVED lines=15> */
.L_x_15314:
        /* <DEDUP_REMOVED lines=10> */
.L_x_15301:
[----:B------:R-:W-:Y:S05]  /*1b5b0*/  BSYNC B1 ;  /* 0x0000000000017941 */ /* 0x000fea0003800000 */
.L_x_15300:
        /* <DEDUP_REMOVED lines=8> */
.L_x_15279:
[----:B------:R-:W-:Y:S05]  /*1b640*/  BSYNC B0 ;  /* 0x0000000000007941 */ /* 0x000fea0003800000 */
.L_x_15278:
        /* <DEDUP_REMOVED lines=8> */
[----:B------:R-:W2:Y:S08]  /*1b6d0*/  @P1 LDC R3, c[0x0][0x44c] ;  /* 0x00011300ff031b82 */ /* 0x000eb00000000800 */
[----:B------:R-:W4:Y:S01]  /*1b6e0*/  @P1 LDC R0, c[0x0][0x450] ;  /* 0x00011400ff001b82 */ /* 0x000f220000000800 */
[----:B--2---:R-:W-:-:S05]  /*1b6f0*/  @P1 IMAD.HI.U32 R3, R2, R3, RZ ;  /* 0x0000000302031227 */ /* 0x004fca00078e00ff */
[----:B----4-:R-:W-:Y:S01]  /*1b700*/  @P1 SHF.R.U32.HI R2, RZ, R0, R3 ;  /* 0x00000000ff021219 */ /* 0x010fe20000011603 */
        /* <DEDUP_REMOVED lines=10> */
[----:B0-----:R-:W0:Y:S03]  /*1b7b0*/  I2F.RP R8, R0 ;  /* 0x0000000000087306 */ /* 0x001e260000209400 */
        /* <DEDUP_REMOVED lines=23> */
.L_x_15317:
[----:B------:R-:W-:Y:S05]  /*1b930*/  BSYNC B0 ;  /* 0x0000000000007941 */ /* 0x000fea0003800000 */
.L_x_15316:
        /* <DEDUP_REMOVED lines=23> */
.L_x_15319:
        /* <DEDUP_REMOVED lines=14> */
[----:B-1----:R-:W-:Y:S02]  /*1bb90*/  IMAD.U32 R11, RZ, RZ, UR5 ;  /* 0x00000005ff0b7e24 */ /* 0x002fe4000f8e00ff */
[----:B0-----:R-:W-:Y:S02]  /*1bba0*/  IMAD.MOV.U32 R8, RZ, RZ, 0x70 ;  /* 0x00000070ff087424 */ /* 0x001fe400078e00ff */
[----:B------:R-:W-:Y:S02]  /*1bbb0*/  IMAD.MOV.U32 R12, RZ, RZ, 0x1 ;  /* 0x00000001ff0c7424 */ /* 0x000fe400078e00ff */
[----:B------:R-:W-:-:S07]  /*1bbc0*/  IMAD.MOV.U32 R13, RZ, RZ, RZ ;  /* 0x000000ffff0d7224 */ /* 0x000fce00078e00ff */
[----:B------:R-:W-:-:S07]  /*1bbd0*/  LEPC R20, `(.L_x_15322) ;  /* 0x000000001014794e */ /* 0x000fce0000000000 */
[----:B--2---:R-:W-:Y:S05]  /*1bbe0*/  CALL.ABS.NOINC R2 ;  /* 0x0000000002007343 */ /* 0x004fea0003c00000 */
.L_x_15322:
[----:B------:R-:W-:Y:S05]  /*1bbf0*/  BSYNC B6 ;  /* 0x0000000000067941 */ /* 0x000fea0003800000 */
.L_x_15321:
        /* <DEDUP_REMOVED lines=12> */
[----:B------:R-:W-:-:S02]  /*1bcc0*/  IMAD.U32 R7, RZ, RZ, UR9 ;  /* 0x00000009ff077e24 */ /* 0x000fc4000f8e00ff */
[----:B------:R-:W-:Y:S02]  /*1bcd0*/  IMAD.U32 R10, RZ, RZ, UR4 ;  /* 0x00000004ff0a7e24 */ /* 0x000fe4000f8e00ff */
[----:B-1----:R-:W-:Y:S02]  /*1bce0*/  IMAD.U32 R11, RZ, RZ, UR5 ;  /* 0x00000005ff0b7e24 */ /* 0x002fe4000f8e00ff */
[----:B0-----:R-:W-:Y:S02]  /*1bcf0*/  IMAD.MOV.U32 R8, RZ, RZ, 0x70 ;  /* 0x00000070ff087424 */ /* 0x001fe400078e00ff */
[----:B------:R-:W-:Y:S02]  /*1bd00*/  IMAD.MOV.U32 R12, RZ, RZ, 0x1 ;  /* 0x00000001ff0c7424 */ /* 0x000fe400078e00ff */
[----:B--2---:R-:W-:-:S07]  /*1bd10*/  IMAD.MOV.U32 R13, RZ, RZ, RZ ;  /* 0x000000ffff0d7224 */ /* 0x004fce00078e00ff */
[----:B------:R-:W-:-:S07]  /*1bd20*/  LEPC R20, `(.L_x_15325) ;  /* 0x000000001014794e */ /* 0x000fce0000000000 */
[----:B---3--:R-:W-:Y:S05]  /*1bd30*/  CALL.ABS.NOINC R2 ;  /* 0x0000000002007343 */ /* 0x008fea0003c00000 */
.L_x_15325:
        /* <DEDUP_REMOVED lines=15> */
.L_x_15324:
[----:B------:R-:W-:Y:S05]  /*1be30*/  BSYNC B6 ;  /* 0x0000000000067941 */ /* 0x000fea0003800000 */
.L_x_15323:
[----:B------:R-:W2:Y:S01]  /*1be40*/  LDL R35, [R1+0x40] ;  /* 0x0000400001237983 */ /* 0x000ea20000100800 */
[----:B------:R-:W-:Y:S01]  /*1be50*/  ULDC.64 UR4, c[0x0][0xaf0] ;  /* 0x0002bc0000047ab9 */ /* 0x000fe20000000a00 */
[----:B------:R-:W3:Y:S02]  /*1be60*/  LDC R9, c[0x0][0x430] ;  /* 0x00010c00ff097b82 */ /* 0x000ee40000000800 */
[----:B------:R-:W4:Y:S01]  /*1be70*/  LDL R20, [R1+0x10] ;  /* 0x0000100001147983 */ /* 0x000f220000100800 */
[----:B------:R-:W-:Y:S01]  /*1be80*/  ISETP.NE.U32.AND P0, PT, RZ, UR4, PT ;  /* 0x00000004ff007c0c */ /* 0x000fe2000bf05070 */
[----:B------:R-:W5:Y:S03]  /*1be90*/  S2R R21, SR_TID.X ;  /* 0x0000000000157919 */ /* 0x000f660000002100 */
[----:B------:R-:W-:-:S13]  /*1bea0*/  ISETP.NE.AND.EX P0, PT, RZ, UR5, PT, P0 ;  /* 0x00000005ff007c0c */ /* 0x000fda000bf05300 */
[----:B------:R-:W-:Y:S01]  /*1beb0*/  @P0 IADD3 R2, P1, R23, UR4, RZ ;  /* 0x0000000417020c10 */ /* 0x000fe2000ff3e0ff */
[----:B------:R-:W-:Y:S01]  /*1bec0*/  IMAD.MOV.U32 R10, RZ, RZ, RZ ;  /* 0x000000ffff0a7224 */ /* 0x000fe200078e00ff */
[----:B-1----:R-:W1:Y:S01]  /*1bed0*/  S2R R11, SR_TID.X ;  /* 0x00000000000b7919 */ /* 0x002e620000002100 */
[----:B------:R-:W-:Y:S01]  /*1bee0*/  ULDC UR4, c[0x0][0x2f4] ;  /* 0x0000bd0000047ab9 */ /* 0x000fe20000000800 */
[----:B------:R-:W-:Y:S01]  /*1bef0*/  @P0 IADD3.X R3, R31, UR5, RZ, P1, !PT ;  /* 0x000000051f030c10 */ /* 0x000fe20008ffe4ff */
[----:B------:R-:W-:-:S04]  /*1bf00*/  ULDC UR5, c[0x0][0x320] ;  /* 0x0000c80000057ab9 */ /* 0x000fc80000000800 */
[----:B------:R0:W4:Y:S01]  /*1bf10*/  @P0 LDG.E R30, desc[UR42][R2.64] ;  /* 0x0000002a021e0981 */ /* 0x000122000c1e1900 */
[----:B-----5:R-:W-:-:S04]  /*1bf20*/  LOP3.LUT R21, R21, 0x7f, RZ, 0xc0, !PT ;  /* 0x0000007f15157812 */ /* 0x020fc800078ec0ff */
[----:B------:R-:W-:Y:S02]  /*1bf30*/  SHF.R.U32.HI R0, RZ, 0x3, R21 ;  /* 0x00000003ff007819 */ /* 0x000fe40000011615 */
[----:B------:R-:W5:Y:S01]  /*1bf40*/  S2R R21, SR_TID.X ;  /* 0x0000000000157919 */ /* 0x000f620000002100 */
[----:B---3--:R-:W-:-:S13]  /*1bf50*/  ISETP.NE.AND P1, PT, R9, 0x1, PT ;  /* 0x000000010900780c */ /* 0x008fda0003f25270 */
[----:B------:R-:W3:Y:S08]  /*1bf60*/  @P1 LDC R5, c[0x0][0x434] ;  /* 0x00010d00ff051b82 */ /* 0x000ef00000000800 */
[----:B------:R-:W1:Y:S01]  /*1bf70*/  @P1 LDC R4, c[0x0][0x438] ;  /* 0x00010e00ff041b82 */ /* 0x000e620000000800 */
[----:B-----5:R-:W-:-:S05]  /*1bf80*/  IMAD.SHL.U32 R21, R21, 0x10, RZ ;  /* 0x0000001015157824 */ /* 0x020fca00078e00ff */
[----:B------:R-:W-:Y:S01]  /*1bf90*/  LOP3.LUT R21, R0, 0x70, R21, 0xf8, !PT ;  /* 0x0000007000157812 */ /* 0x000fe200078ef815 */
[----:B--2---:R-:W-:-:S04]  /*1bfa0*/  VIADD R0, R35, 0xffffffff ;  /* 0xffffffff23007836 */ /* 0x004fc80000000000 */
[----:B------:R-:W-:-:S05]  /*1bfb0*/  IMAD R6, R0, 0x60, R21 ;  /* 0x0000006000067824 */ /* 0x000fca00078e0215 */
[----:B----4-:R-:W-:-:S04]  /*1bfc0*/  ISETP.GE.AND P0, PT, R6, R20, PT ;  /* 0x000000140600720c */ /* 0x010fc80003f06270 */
[----:B------:R-:W-:Y:S01]  /*1bfd0*/  ISETP.GT.U32.OR P0, PT, R21, 0x5f, P0 ;  /* 0x0000005f1500780c */ /* 0x000fe20000704470 */
[----:B------:R-:W-:-:S12]  /*1bfe0*/  IMAD.IADD R6, R6, 0x1, R34 ;  /* 0x0000000106067824 */ /* 0x000fd800078e0222 */
[----:B0-----:R-:W0:Y:S01]  /*1bff0*/  @!P0 LDC.64 R2, c[0x0][0x428] ;  /* 0x00010a00ff028b82 */ /* 0x001e220000000a00 */
[----:B---3--:R-:W-:-:S04]  /*1c000*/  @P1 IMAD.HI.U32 R5, R6, R5, RZ ;  /* 0x0000000506051227 */ /* 0x008fc800078e00ff */
[----:B------:R-:W-:Y:S01]  /*1c010*/  IMAD.MOV.U32 R7, RZ, RZ, R6 ;  /* 0x000000ffff077224 */ /* 0x000fe200078e0006 */
[----:B-1----:R-:W-:Y:S02]  /*1c020*/  @P1 SHF.R.U32.HI R7, RZ, R4, R5 ;  /* 0x00000004ff071219 */ /* 0x002fe40000011605 */
        /* <DEDUP_REMOVED lines=10> */
[----:B------:R0:W2:Y:S01]  /*1c0d0*/  @!P0 LDG.E R10, desc[UR42][R2.64] ;  /* 0x0000002a020a8981 */ /* 0x0000a2000c1e1900 */
[----:B------:R-:W-:-:S04]  /*1c0e0*/  IMAD.MOV R4, RZ, RZ, -R7 ;  /* 0x000000ffff047224 */ /* 0x000fc800078e0a07 */
[----:B0-----:R-:W-:-:S05]  /*1c0f0*/  IMAD R3, R9, R4, R6 ;  /* 0x0000000409037224 */ /* 0x001fca00078e0206 */
[----:B------:R-:W-:Y:S01]  /*1c100*/  STL [R1+0x4], R3 ;  /* 0x0000040301007387 */ /* 0x000fe20000100800 */
[----:B------:R-:W-:Y:S02]  /*1c110*/  IMAD.U32 R2, RZ, RZ, UR38 ;  /* 0x00000026ff027e24 */ /* 0x000fe4000f8e00ff */
[----:B------:R-:W-:-:S03]  /*1c120*/  IMAD.SHL.U32 R11, R11, 0x8, RZ ;  /* 0x000000080b0b7824 */ /* 0x000fc600078e00ff */
[----:B------:R-:W-:Y:S02]  /*1c130*/  ISETP.NE.AND P2, PT, R2, 0x3, PT ;  /* 0x000000030200780c */ /* 0x000fe40003f45270 */
[----:B------:R-:W-:Y:S02]  /*1c140*/  LOP3.LUT R11, R11, 0x38, RZ, 0xc0, !PT ;  /* 0x000000380b0b7812 */ /* 0x000fe400078ec0ff */
[----:B------:R-:W-:Y:S02]  /*1c150*/  LOP3.LUT R18, R18, 0xfffff7ff, RZ, 0xc0, !PT ;  /* 0xfffff7ff12127812 */ /* 0x000fe400078ec0ff */
[----:B------:R-:W-:-:S04]  /*1c160*/  LOP3.LUT R11, R11, 0x40, RZ, 0xfc, !PT ;  /* 0x000000400b0b7812 */ /* 0x000fc800078efcff */
[----:B------:R-:W-:-:S03]  /*1c170*/  ISETP.GE.AND P4, PT, R11, UR5, PT ;  /* 0x000000050b007c0c */ /* 0x000fc6000bf86270 */
[----:B------:R-:W-:-:S04]  /*1c180*/  @P2 LOP3.LUT R18, R18, 0x800, RZ, 0xfc, !PT ;  /* 0x0000080012122812 */ /* 0x000fc800078efcff */
[----:B------:R-:W-:Y:S01]  /*1c190*/  LOP3.LUT R18, R18, 0xfffffffd, RZ, 0xc0, !PT ;  /* 0xfffffffd12127812 */ /* 0x000fe200078ec0ff */
[----:B------:R-:W-:Y:S01]  /*1c1a0*/  UMOV UR6, 0xffffffff ;  /* 0xffffffff00067882 */ /* 0x000fe20000000000 */
[----:B--2---:R0:W-:Y:S02]  /*1c1b0*/  STL [R1], R10 ;  /* 0x0000000a01007387 */ /* 0x0041e40000100800 */
[----:B0-----:R-:W0:Y:S02]  /*1c1c0*/  S2R R10, SR_TID.X ;  /* 0x00000000000a7919 */ /* 0x001e240000002100 */
[----:B0-----:R-:W-:-:S05]  /*1c1d0*/  IMAD.SHL.U32 R10, R10, 0x8, RZ ;  /* 0x000000080a0a7824 */ /* 0x001fca00078e00ff */
[----:B------:R-:W-:-:S04]  /*1c1e0*/  LOP3.LUT R10, R10, 0x38, RZ, 0xc0, !PT ;  /* 0x000000380a0a7812 */ /* 0x000fc800078ec0ff */
[C---:B------:R-:W-:Y:S02]  /*1c1f0*/  ISETP.GE.AND P1, PT, R10.reuse, UR4, PT ;  /* 0x000000040a007c0c */ /* 0x040fe4000bf26270 */
[----:B------:R-:W-:-:S04]  /*1c200*/  LOP3.LUT R11, R10, 0x80, RZ, 0xfc, !PT ;  /* 0x000000800a0b7812 */ /* 0x000fc800078efcff */
[----:B------:R-:W-:-:S07]  /*1c210*/  ISETP.GE.AND P3, PT, R11, UR5, PT ;  /* 0x000000050b007c0c */ /* 0x000fce000bf66270 */
[----:B------:R-:W-:-:S04]  /*1c220*/  @P1 LOP3.LUT R18, R18, 0x2, RZ, 0xfc, !PT ;  /* 0x0000000212121812 */ /* 0x000fc800078efcff */
[----:B------:R-:W-:-:S04]  /*1c230*/  LOP3.LUT R18, R18, 0xffffffef, RZ, 0xc0, !PT ;  /* 0xffffffef12127812 */ /* 0x000fc800078ec0ff */
[----:B------:R-:W-:Y:S02]  /*1c240*/  @P4 LOP3.LUT R18, R18, 0x10, RZ, 0xfc, !PT ;  /* 0x0000001012124812 */ /* 0x000fe400078efcff */
[----:B------:R-:W-:Y:S02]  /*1c250*/  ISETP.GE.AND P0, PT, R10, UR5, PT ;  /* 0x000000050a007c0c */ /* 0x000fe4000bf06270 */
[----:B------:R-:W-:Y:S02]  /*1c260*/  LOP3.LUT R18, R18, 0xfffffffe, RZ, 0xc0, !PT ;  /* 0xfffffffe12127812 */ /* 0x000fe400078ec0ff */
[----:B------:R-:W-:Y:S02]  /*1c270*/  LOP3.LUT R10, R10, 0xc0, RZ, 0xfc, !PT ;  /* 0x000000c00a0a7812 */ /* 0x000fe400078efcff */
[----:B------:R-:W-:Y:S02]  /*1c280*/  LOP3.LUT R18, R18, 0xfffffff7, RZ, 0xc0, !PT ;  /* 0xfffffff712127812 */ /* 0x000fe400078ec0ff */
[----:B------:R-:W-:-:S02]  /*1c290*/  ISETP.GE.AND P1, PT, R10, UR5, PT ;  /* 0x000000050a007c0c */ /* 0x000fc4000bf26270 */
[----:B------:R-:W-:-:S04]  /*1c2a0*/  @P3 LOP3.LUT R18, R18, 0x8, RZ, 0xfc, !PT ;  /* 0x0000000812123812 */ /* 0x000fc800078efcff */
[----:B------:R-:W-:-:S04]  /*1c2b0*/  @P0 LOP3.LUT R18, R18, 0x1, RZ, 0xfc, !PT ;  /* 0x0000000112120812 */ /* 0x000fc800078efcff */
[----:B------:R-:W-:-:S04]  /*1c2c0*/  LOP3.LUT R18, R18, 0xfffffffb, RZ, 0xc0, !PT ;  /* 0xfffffffb12127812 */ /* 0x000fc800078ec0ff */
[----:B------:R-:W-:Y:S01]  /*1c2d0*/  @P1 LOP3.LUT R18, R18, 0x4, RZ, 0xfc, !PT ;  /* 0x0000000412121812 */ /* 0x000fe200078efcff */
[----:B------:R-:W-:Y:S06]  /*1c2e0*/  BRA.DIV UR6, `(.L_x_15326) ;  /* 0x0000006e06707947 */ /* 0x000fec000b800000 */
.L_x_15498:
[----:B------:R-:W-:Y:S02]  /*1c2f0*/  SEL R2, RZ, 0x1, P0 ;  /* 0x00000001ff027807 */ /* 0x000fe40000000000 */
[----:B------:R-:W-:Y:S02]  /*1c300*/  ISETP.GT.U32.AND P0, PT, R21, 0x5f, PT ;  /* 0x0000005f1500780c */ /* 0x000fe40003f04070 */
[----:B------:R-:W-:Y:S01]  /*1c310*/  LOP3.LUT R18, R18, 0xffffffdf, RZ, 0xc0, !PT ;  /* 0xffffffdf12127812 */ /* 0x000fe200078ec0ff */
[----:B------:R0:W-:Y:S10]  /*1c320*/  STL [R1+0x5c], R2 ;  /* 0x00005c0201007387 */ /* 0x0001f40000100800 */
[----:B------:R-:W-:Y:S01]  /*1c330*/  @P0 LOP3.LUT R18, R18, 0x20, RZ, 0xfc, !PT ;  /* 0x0000002012120812 */ /* 0x000fe200078efcff */
[----:B0-----:R-:W-:Y:S06]  /*1c340*/  @!P2 BRA `(.L_x_15327) ;  /* 0x000000000004a947 */ /* 0x001fec0003800000 */
[----:B------:R-:W-:Y:S01]  /*1c350*/  BPT.TRAP 0x1 ;  /* 0x000000040000795c */ /* 0x000fe20000300000 */
.L_x_15327:
[----:B------:R-:W-:Y:S01]  /*1c360*/  IMAD R31, R0, -0x60, R20 ;  /* 0xffffffa0001f7824 */ /* 0x000fe200078e0214 */
[----:B------:R-:W-:Y:S01]  /*1c370*/  SHF.L.U32 R0, R28, 0x1f, RZ ;  /* 0x0000001f1c007819 */ /* 0x000fe200000006ff */
[----:B------:R-:W-:Y:S01]  /*1c380*/  IMAD R23, R19, 0x8, R16 ;  /* 0x0000000813177824 */ /* 0x000fe200078e0210 */
[----:B------:R-:W-:Y:S03]  /*1c390*/  BSSY B0, `(.L_x_15328) ;  /* 0x0000003000007945 */ /* 0x000fe60003800000 */
[----:B------:R-:W0:Y:S02]  /*1c3a0*/  SYNCS.PHASECHK.TRANS64.TRYWAIT P0, [R23+URZ+0x32440], R0 ;  /* 0x03244000170075a7 */ /* 0x000e24000800017f */
[----:B0-----:R-:W-:Y:S05]  /*1c3b0*/  @!P0 BRA `(.L_x_15329) ;  /* 0x0000006c00708947 */ /* 0x001fea0003800000 */
.L_x_15499:
[----:B------:R-:W-:Y:S05]  /*1c3c0*/  BSYNC B0 ;  /* 0x0000000000007941 */ /* 0x000fea0003800000 */
.L_x_15328:
[----:B------:R-:W0:Y:S01]  /*1c3d0*/  LDL R2, [R1+0x4] ;  /* 0x0000040001027983 */ /* 0x000e220000100800 */
[----:B------:R-:W-:Y:S01]  /*1c3e0*/  ULDC.64 UR4, c[0x0][0x300] ;  /* 0x0000c00000047ab9 */ /* 0x000fe20000000a00 */
[----:B------:R-:W-:Y:S02]  /*1c3f0*/  ULDC.64 UR6, c[0x0][0x2e8] ;  /* 0x0000ba0000067ab9 */ /* 0x000fe40000000a00 */
[----:B------:R-:W2:Y:S01]  /*1c400*/  LDL R4, [R1] ;  /* 0x0000000001047983 */ /* 0x000ea20000100800 */
        /* <DEDUP_REMOVED lines=17> */
[----:B------:R-:W0:Y:S02]  /*1c520*/  S2R R4, SR_TID.X ;  /* 0x0000000000047919 */ /* 0x000e240000002100 */
[----:B------:R-:W-:Y:S02]  /*1c530*/  IMAD.IADD R3, R3, 0x1, R0 ;  /* 0x0000000103037824 */ /* 0x000fe400078e0200 */
[----:B------:R-:W-:Y:S01]  /*1c540*/  IMAD.WIDE.U32 R2, R26, UR4, R2 ;  /* 0x000000041a027c25 */ /* 0x000fe2000f8e0002 */
[----:B------:R-:W-:Y:S02]  /*1c550*/  UMOV UR4, 0xffffffff ;  /* 0xffffffff00047882 */ /* 0x000fe40000000000 */
[----:B------:R-:W-:Y:S02]  /*1c560*/  LEA R0, P0, R2, UR6, 0x1 ;  /* 0x0000000602007c11 */ /* 0x000fe4000f8008ff */
[----:B0-----:R-:W-:-:S04]  /*1c570*/  LOP3.LUT R4, R4, 0x7f, RZ, 0xc0, !PT ;  /* 0x0000007f04047812 */ /* 0x001fc800078ec0ff */
[----:B-1----:R-:W-:Y:S01]  /*1c580*/  SHF.R.U32.HI R5, RZ, 0x3, R4 ;  /* 0x00000003ff057819 */ /* 0x002fe20000011604 */
        /* <DEDUP_REMOVED lines=58> */
.L_x_15513:
        /* <DEDUP_REMOVED lines=10> */
.L_x_15331:
        /* <DEDUP_REMOVED lines=11> */
.L_x_15332:
        /* <DEDUP_REMOVED lines=8> */
[----:B0-----:R-:W-:-:S05]  /*1cb00*/  SEL R3, R36, RZ, !P0 ;  /* 0x000000ff24037207 */ /* 0x001fca0004000000 */
        /* <DEDUP_REMOVED lines=24> */
.L_x_15334:
[----:B------:R-:W-:Y:S05]  /*1cc90*/  BSYNC B6 ;  /* 0x0000000000067941 */ /* 0x000fea0003800000 */
.L_x_15333:
[----:B------:R-:W2:Y:S01]  /*1cca0*/  LDL R21, [R1+0x28] ;  /* 0x0000280001157983 */ /* 0x000ea20000100800 */
[----:B------:R-:W3:Y:S01]  /*1ccb0*/  LDC R6, c[0x0][0x448] ;  /* 0x00011200ff067b82 */ /* 0x000ee20000000800 */
[----:B------:R-:W-:Y:S02]  /*1ccc0*/  ULDC.64 UR4, c[0x0][0x298] ;  /* 0x0000a60000047ab9 */ /* 0x000fe40000000a00 */
        /* <DEDUP_REMOVED lines=8> */
[----:B--2---:R-:W-:Y:S02]  /*1cd50*/  IMAD.MOV.U32 R4, RZ, RZ, R21 ;  /* 0x000000ffff047224 */ /* 0x004fe400078e0015 */
[----:B----4-:R-:W-:Y:S02]  /*1cd60*/  IMAD.MOV.U32 R21, RZ, RZ, R20 ;  /* 0x000000ffff157224 */ /* 0x010fe400078e0014 */
[----:B------:R-:W2:Y:S01]  /*1cd70*/  LDL R20, [R1+0x10] ;  /* 0x0000100001147983 */ /* 0x000ea20000100800 */
[----:B-1----:R-:W-:Y:S02]  /*1cd80*/  IMAD.SHL.U32 R0, R0, 0x10, RZ ;  /* 0x0000001000007824 */ /* 0x002fe400078e00ff */
[----:B------:R-:W-:-:S03]  /*1cd90*/  IMAD R4, R4, UR4, RZ ;  /* 0x0000000404047c24 */ /* 0x000fc6000f8e02ff */
[----:B------:R-:W-:Y:S01]  /*1cda0*/  LOP3.LUT R0, R2, 0x70, R0, 0xf8, !PT ;  /* 0x0000007002007812 */ /* 0x000fe200078ef800 */
[----:B------:R-:W-:Y:S01]  /*1cdb0*/  IMAD R4, R37, UR5, R4 ;  /* 0x0000000525047c24 */ /* 0x000fe2000f8e0204 */
[----:B------:R-:W0:Y:S03]  /*1cdc0*/  @P0 LDC R2, c[0x0][0x450] ;  /* 0x00011400ff020b82 */ /* 0x000e260000000800 */
[----:B------:R-:W-:-:S04]  /*1cdd0*/  IMAD R36, R25, 0x80, R0 ;  /* 0x0000008019247824 */ /* 0x000fc800078e0200 */
        /* <DEDUP_REMOVED lines=120> */
.L_x_15530:
        /* <DEDUP_REMOVED lines=11> */
.L_x_15336:
        /* <DEDUP_REMOVED lines=28> */
.L_x_15338:
[----:B------:R-:W-:Y:S05]  /*1d7d0*/  BSYNC B6 ;  /* 0x0000000000067941 */ /* 0x000fea0003800000 */
.L_x_15337:
        /* <DEDUP_REMOVED lines=134> */
.L_x_15548:
        /* <DEDUP_REMOVED lines=13> */
.L_x_15341:
[----:B------:R-:W-:Y:S05]  /*1e110*/  BSYNC B0 ;  /* 0x0000000000007941 */ /* 0x000fea0003800000 */
.L_x_15340:
[----:B------:R-:W-:Y:S01]  /*1e120*/  NOP ;  /* 0x0000000000007918 */ /* 0x000fe20000000000 */
[----:B------:R-:W-:-:S13]  /*1e130*/  PLOP3.LUT P0, PT, PT, PT, PT, 0x80, 0x0 ;  /* 0x000000000000781c */ /* 0x000fda0003f0f070 */
.L_x_15342:
        /* <DEDUP_REMOVED lines=18> */
.L_x_15549:
[----:B------:R-:W-:Y:S05]  /*1e260*/  BSYNC B0 ;  /* 0x0000000000007941 */ /* 0x000fea0003800000 */
.L_x_15343:
[----:B------:R-:W-:-:S05]  /*1e270*/  IMAD.U32 R0, RZ, RZ, UR38 ;  /* 0x00000026ff007e24 */ /* 0x000fca000f8e00ff */
[----:B------:R-:W-:-:S13]  /*1e280*/  ISETP.NE.AND P0, PT, R0, 0x3, PT ;  /* 0x000000030000780c */ /* 0x000fda0003f05270 */
[----:B------:R-:W-:Y:S05]  /*1e290*/  @!P0 BRA `(.L_x_15345) ;  /* 0x0000000000048947 */ /* 0x000fea0003800000 */
[----:B------:R-:W-:Y:S01]  /*1e2a0*/  BPT.TRAP 0x1 ;  /* 0x000000040000795c */ /* 0x000fe20000300000 */
.L_x_15345:
[----:B------:R-:W-:Y:S01]  /*1e2b0*/  SHF.L.U32 R0, R28, 0x1f, RZ ;  /* 0x0000001f1c007819 */ /* 0x000fe200000006ff */
[----:B------:R-:W-:Y:S03]  /*1e2c0*/  BSSY B0, `(.L_x_15346) ;  /* 0x0000003000007945 */ /* 0x000fe60003800000 */
[----:B------:R-:W1:Y:S02]  /*1e2d0*/  SYNCS.PHASECHK.TRANS64.TRYWAIT P0, [R23+URZ+0x32460], R0 ;  /* 0x03246000170075a7 */ /* 0x000e64000800017f */
[----:B-1----:R-:W-:Y:S05]  /*1e2e0*/  @!P0 BRA `(.L_x_15347) ;  /* 0x0000006c00dc8947 */ /* 0x002fea0003800000 */
.L_x_15550:
[----:B------:R-:W-:Y:S05]  /*1e2f0*/  BSYNC B0 ;  /* 0x0000000000007941 */ /* 0x000fea0003800000 */
.L_x_15346:
[----:B0-----:R-:W1:Y:S01]  /*1e300*/  LDL.LU R3, [R1+0x44] ;  /* 0x0000440001037983 */ /* 0x001e620000300800 */
[----:B------:R-:W-:Y:S01]  /*1e310*/  ULDC.64 UR4, c[0x0][0x328] ;  /* 0x0000ca0000047ab9 */ /* 0x000fe20000000a00 */
[----:B------:R-:W-:Y:S02]  /*1e320*/  ULDC.64 UR6, c[0x0][0x318] ;  /* 0x0000c60000067ab9 */ /* 0x000fe40000000a00 */
[----:B------:R-:W3:Y:S04]  /*1e330*/  LDL.LU R2, [R1+0x4] ;  /* 0x0000040001027983 */ /* 0x000ee80000300800 */
[----:B------:R-:W4:Y:S04]  /*1e340*/  LDL.LU R7, [R1+0x48] ;  /* 0x0000480001077983 */ /* 0x000f280000300800 */
[----:B--2---:R-:W2:Y:S04]  /*1e350*/  LDL.LU R6, [R1] ;  /* 0x0000000001067983 */ /* 0x004ea80000300800 */
[----:B------:R-:W5:Y:S01]  /*1e360*/  LDL.LU R4, [R1+0x5c] ;  /* 0x00005c0001047983 */ /* 0x000f620000300800 */
[----:B------:R-:W-:-:S02]  /*1e370*/  LOP3.LUT P3, RZ, R18, 0x10, RZ, 0xc0, !PT ;  /* 0x0000001012ff7812 */ /* 0x000fc4000786c0ff */
[C---:B------:R-:W-:Y:S02]  /*1e380*/  LOP3.LUT P2, RZ, R18.reuse, 0x8, RZ, 0xc0, !PT ;  /* 0x0000000812ff7812 */ /* 0x040fe4000784c0ff */
[C---:B------:R-:W-:Y:S02]  /*1e390*/  LOP3.LUT P1, RZ, R18.reuse, 0x4, RZ, 0xc0, !PT ;  /* 0x0000000412ff7812 */ /* 0x040fe4000782c0ff */
[----:B------:R-:W-:Y:S01]  /*1e3a0*/  LOP3.LUT P4, RZ, R18, 0x1, RZ, 0xc0, !PT ;  /* 0x0000000112ff7812 */ /* 0x000fe2000788c0ff */
[----:B-1----:R-:W-:-:S04]  /*1e3b0*/  IMAD R0, R3, UR4, RZ ;  /* 0x0000000403007c24 */ /* 0x002fc8000f8e02ff */
        /* <DEDUP_REMOVED lines=91> */
.L_x_15564:
        /* <DEDUP_REMOVED lines=15> */
.L_x_15349:
        /* <DEDUP_REMOVED lines=11> */
.L_x_15350:
[----:B------:R-:W2:Y:S01]  /*1eb10*/  LDL.LU R2, [R1+0x40] ;  /* 0x0000400001027983 */ /* 0x000ea20000300800 */
[----:B------:R0:W-:Y:S01]  /*1eb20*/  SYNCS.ARRIVE.TRANS64.A1T0 RZ, [R23+URZ+0x32450], RZ ;  /* 0x032450ff17ff79a7 */ /* 0x0001e2000810003f */
[----:B------:R-:W-:Y:S01]  /*1eb30*/  BSSY B0, `(.L_x_15351) ;  /* 0x00000dc000007945 */ /* 0x000fe20003800000 */
[----:B--2---:R-:W-:-:S05]  /*1eb40*/  VIADD R10, R2, 0xfffffffe ;  /* 0xfffffffe020a7836 */ /* 0x004fca0000000000 */
[----:B------:R-:W-:-:S13]  /*1eb50*/  ISETP.GE.AND P0, PT, R10, R33, PT ;  /* 0x000000210a00720c */ /* 0x000fda0003f06270 */
[----:B0-----:R-:W-:Y:S05]  /*1eb60*/  @!P0 BRA `(.L_x_15352) ;  /* 0x0000000c00608947 */ /* 0x001fea0003800000 */
.L_x_15365:
        /* <DEDUP_REMOVED lines=43> */
.L_x_15353:
[----:B------:R-:W-:Y:S01]  /*1ee20*/  IMAD R6, R19, 0x8, R16 ;  /* 0x0000000813067824 */ /* 0x000fe200078e0210 */
[----:B------:R-:W-:Y:S01]  /*1ee30*/  SHF.L.U32 R23, R28, 0x1f, RZ ;  /* 0x0000001f1c177819 */ /* 0x000fe200000006ff */
[----:B------:R-:W-:Y:S01]  /*1ee40*/  BSSY B1, `(.L_x_15354) ;  /* 0x0000004000017945 */ /* 0x000fe20003800000 */
[----:B------:R-:W-:Y:S02]  /*1ee50*/  SHF.R.S32.HI R20, RZ, 0x1f, R5 ;  /* 0x0000001fff147819 */ /* 0x000fe40000011405 */
[----:B------:R-:W0:Y:S02]  /*1ee60*/  SYNCS.PHASECHK.TRANS64.TRYWAIT P0, [R6+URZ+0x32440], R23 ;  /* 0x03244017060075a7 */ /* 0x000e24000800017f */
[----:B0-----:R-:W-:Y:S05]  /*1ee70*/  @!P0 BRA `(.L_x_15355) ;  /* 0x0000006c004c8947 */ /* 0x001fea0003800000 */
.L_x_15565:
[----:B------:R-:W-:Y:S05]  /*1ee80*/  BSYNC B1 ;  /* 0x0000000000017941 */ /* 0x000fea0003800000 */
.L_x_15354:
        /* <DEDUP_REMOVED lines=50> */
.L_x_15579:
        /* <DEDUP_REMOVED lines=8> */
.L_x_15357:
        /* <DEDUP_REMOVED lines=11> */
.L_x_15358:
[----:B------:R2:W-:Y:S01]  /*1f2e0*/  SYNCS.ARRIVE.TRANS64.A1T0 RZ, [R6+URZ+0x32430], RZ ;  /* 0x032430ff06ff79a7 */ /* 0x0005e2000810003f */
[----:B------:R-:W-:Y:S05]  /*1f2f0*/  @!P3 BRA `(.L_x_15359) ;  /* 0x000000000004b947 */ /* 0x000fea0003800000 */
[----:B------:R-:W-:Y:S01]  /*1f300*/  BPT.TRAP 0x1 ;  /* 0x000000040000795c */ /* 0x000fe20000300000 */
.L_x_15359:
[----:B------:R-:W3:Y:S01]  /*1f310*/  SYNCS.PHASECHK.TRANS64.TRYWAIT P0, [R6+URZ+0x32460], R23 ;  /* 0x03246017060075a7 */ /* 0x000ee2000800017f */
[----:B------:R-:W-:Y:S04]  /*1f320*/  BSSY B1, `(.L_x_15360) ;  /* 0x0000002000017945 */ /* 0x000fe80003800000 */
[----:B---3--:R-:W-:Y:S05]  /*1f330*/  @!P0 BRA `(.L_x_15361) ;  /* 0x0000006c00d48947 */ /* 0x008fea0003800000 */
.L_x_15580:
[----:B------:R-:W-:Y:S05]  /*1f340*/  BSYNC B1 ;  /* 0x0000000000017941 */ /* 0x000fea0003800000 */
.L_x_15360:
        /* <DEDUP_REMOVED lines=16> */
[----:B-1----:R-:W-:Y:S02]  /*1f450*/  IMAD R8, R19, 0x6000, R32 ;  /* 0x0000600013087824 */ /* 0x002fe400078e0220 */
        /* <DEDUP_REMOVED lines=49> */
.L_x_15594:
        /* <DEDUP_REMOVED lines=11> */
.L_x_15363:
        /* <DEDUP_REMOVED lines=11> */
.L_x_15364:
[----:B------:R0:W-:Y:S01]  /*1f8d0*/  SYNCS.ARRIVE.TRANS64.A1T0 RZ, [R6+URZ+0x32450], RZ ;  /* 0x032450ff06ff79a7 */ /* 0x0001e2000810003f */
[----:B------:R-:W-:Y:S05]  /*1f8e0*/  @P2 BRA `(.L_x_15365) ;  /* 0xfffffff000a02947 */ /* 0x000fea000383ffff */
.L_x_15352:
[----:B------:R-:W-:Y:S05]  /*1f8f0*/  BSYNC B0 ;  /* 0x0000000000007941 */ /* 0x000fea0003800000 */
.L_x_15351:
        /* <DEDUP_REMOVED lines=20> */
.L_x_15367:
[----:B------:R-:W-:Y:S05]  /*1fa40*/  BSYNC B0 ;  /* 0x0000000000007941 */ /* 0x000fea0003800000 */
.L_x_15366:
[----:B------:R-:W-:Y:S02]  /*1fa50*/  LOP3.LUT R28, R28, R5, RZ, 0x3c, !PT ;  /* 0x000000051c1c7212 */ /* 0x000fe400078e3cff */
[----:B------:R-:W-:-:S07]  /*1fa60*/  SEL R19, R19, RZ, P0 ;  /* 0x000000ff13137207 */ /* 0x000fce0000000000 */
.L_x_15320:
[----:B------:R-:W-:Y:S05]  /*1fa70*/  BSYNC B7 ;  /* 0x0000000000077941 */ /* 0x000fea0003800000 */
.L_x_15318:
        /* <DEDUP_REMOVED lines=11> */
.L_x_15368:
[----:B0-----:R-:W0:Y:S01]  /*1fb30*/  S2R R8, SR_TID.X ;  /* 0x0000000000087919 */ /* 0x001e220000002100 */
        /* <DEDUP_REMOVED lines=8> */
[----:B------:R-:W4:Y:S01]  /*1fbc0*/  @!P1 LDC.64 R4, c[0x0][0xd78] ;  /* 0x00035e00ff049b82 */ /* 0x000f220000000a00 */
[----:B0-----:R-:W-:-:S05]  /*1fbd0*/  @!P1 IMAD.WIDE R2, R7, 0x4, R2 ;  /* 0x0000000407029825 */ /* 0x001fca00078e0202 */
[----:B--23--:R4:W2:Y:S02]  /*1fbe0*/  @!P1 LDG.E R6, desc[UR42][R2.64] ;  /* 0x0000002a02069981 */ /* 0x00c8a4000c1e1900 */
        /* <DEDUP_REMOVED lines=31> */
.L_x_15604:
[----:B------:R-:W-:Y:S02]  /*1fde0*/  ULDC UR4, c[0x0][0xd38] ;  /* 0x00034e0000047ab9 */ /* 0x000fe40000000800 */
[----:B------:R-:W-:-:S04]  /*1fdf0*/  IMAD.U32 R5, RZ, RZ, UR4 ;  /* 0x00000004ff057e24 */ /* 0x000fc8000f8e00ff */
[----:B--2---:R-:W-:-:S04]  /*1fe00*/  IMAD R14, R14, R5, RZ ;  /* 0x000000050e0e7224 */ /* 0x004fc800078e02ff */
[----:B------:R-:W-:-:S05]  /*1fe10*/  IMAD.IADD R7, R7, 0x1, R14 ;  /* 0x0000000107077824 */ /* 0x000fca00078e020e */
[----:B------:R-:W-:-:S13]  /*1fe20*/  ISETP.GT.AND P6, PT, R7, R0, PT ;  /* 0x000000000700720c */ /* 0x000fda0003fc4270 */
[----:B------:R-:W-:Y:S05]  /*1fe30*/  @P6 BRA `(.L_x_15371) ;  /* 0x0000000000a46947 */ /* 0x000fea0003800000 */
.L_x_15374:
        /* <DEDUP_REMOVED lines=35> */
.L_x_15612:
[----:B------:R-:W-:Y:S02]  /*20070*/  ULDC UR4, c[0x0][0xd38] ;  /* 0x00034e0000047ab9 */ /* 0x000fe40000000800 */
[----:B------:R-:W-:-:S04]  /*20080*/  IMAD.U32 R5, RZ, RZ, UR4 ;  /* 0x00000004ff057e24 */ /* 0x000fc8000f8e00ff */
[----:B--2---:R-:W-:-:S04]  /*20090*/  IMAD R14, R14, R5, RZ ;  /* 0x000000050e0e7224 */ /* 0x004fc800078e02ff */
[----:B------:R-:W-:-:S05]  /*200a0*/  IMAD.IADD R7, R14, 0x1, R7 ;  /* 0x000000010e077824 */ /* 0x000fca00078e0207 */
[----:B------:R-:W-:-:S13]  /*200b0*/  ISETP.GT.AND P6, PT, R7, R0, PT ;  /* 0x000000000700720c */ /* 0x000fda0003fc4270 */
[----:B------:R-:W-:Y:S05]  /*200c0*/  @!P6 BRA `(.L_x_15374) ;  /* 0xfffffffc005ce947 */ /* 0x000fea000383ffff */
.L_x_15371:
        /* <DEDUP_REMOVED lines=10> */
.L_x_15617:
[----:B------:R-:W-:-:S13]  /*20170*/  ISETP.NE.AND P0, PT, R3, RZ, PT ;  /* 0x000000ff0300720c */ /* 0x000fda0003f05270 */
[----:B------:R-:W-:Y:S05]  /*20180*/  @!P0 BRA `(.L_x_15376) ;  /* 0x0000000000108947 */ /* 0x000fea0003800000 */
[----:B------:R-:W-:Y:S01]  /*20190*/  UMOV UR4, 0xffffffff ;  /* 0xffffffff00047882 */ /* 0x000fe20000000000 */
[----:B--2---:R-:W-:Y:S02]  /*201a0*/  VIADD R12, R12, 0xffffffff ;  /* 0xffffffff0c0c7836 */ /* 0x004fe40000000000 */
[----:B------:R-:W-:Y:S05]  /*201b0*/  BRA.DIV UR4, `(.L_x_15377) ;  /* 0x0000007204607947 */ /* 0x000fea000b800000 */
[----:B------:R2:W0:Y:S02]  /*201c0*/  SHFL.IDX PT, R6, R2, R12, 0x1f ;  /* 0x00001f0c02067589 */ /* 0x00042400000e0000 */
.L_x_15376:
        /* <DEDUP_REMOVED lines=59> */
.L_x_15378:
        /* <DEDUP_REMOVED lines=60> */
.L_x_15379:
[----:B------:R-:W-:-:S05]  /*20940*/  LOP3.LUT R2, RZ, R2, RZ, 0x33, !PT ;  /* 0x00000002ff027212 */ /* 0x000fca00078e33ff */
[----:B------:R-:W-:Y:S01]  /*20950*/  IMAD.IADD R25, R25, 0x1, R2 ;  /* 0x0000000119197824 */ /* 0x000fe200078e0202 */
[----:B------:R-:W-:Y:S06]  /*20960*/  BRA `(.L_x_15380) ;  /* 0x00000000001c7947 */ /* 0x000fec0003800000 */
.L_x_15372:
[----:B------:R-:W-:Y:S01]  /*20970*/  UMOV UR4, URZ ;  /* 0x0000003f00047c82 */ /* 0x000fe20008000000 */
[----:B------:R-:W-:Y:S01]  /*20980*/  UMOV UR5, URZ ;  /* 0x0000003f00057c82 */ /* 0x000fe20008000000 */
[----:B------:R-:W-:Y:S01]  /*20990*/  ULDC UR6, c[0x0][0xd3c] ;  /* 0x00034f0000067ab9 */ /* 0x000fe20000000800 */
[----:B------:R-:W-:Y:S02]  /*209a0*/  IMAD.MOV.U32 R24, RZ, RZ, R0 ;  /* 0x000000ffff187224 */ /* 0x000fe400078e0000 */
[----:B------:R-:W-:Y:S02]  /*209b0*/  IMAD.U32 R25, RZ, RZ, UR4 ;  /* 0x00000004ff197e24 */ /* 0x000fe4000f8e00ff */
[----:B------:R-:W-:Y:S02]  /*209c0*/  IMAD.U32 R26, RZ, RZ, UR5 ;  /* 0x00000005ff1a7e24 */ /* 0x000fe4000f8e00ff */
[----:B------:R-:W-:-:S07]  /*209d0*/  IMAD.U32 R27, RZ, RZ, UR6 ;  /* 0x00000006ff1b7e24 */ /* 0x000fce000f8e00ff */
.L_x_15380:
        /* <DEDUP_REMOVED lines=10> */
.L_x_15369:
[----:B------:R-:W-:Y:S02]  /*20a80*/  ULDC UR4, c[0x0][0xd3c] ;  /* 0x00034f0000047ab9 */ /* 0x000fe40000000800 */
[----:B----4-:R-:W-:-:S13]  /*20a90*/  ISETP.GE.AND P0, PT, R27, UR4, PT ;  /* 0x000000041b007c0c */ /* 0x010fda000bf06270 */
[----:B------:R-:W-:Y:S05]  /*20aa0*/  @!P0 BRA `(.L_x_15381) ;  /* 0xffffff8c00f88947 */ /* 0x000fea000383ffff */
[----:B------:R-:W-:Y:S05]  /*20ab0*/  BSYNC B8 ;  /* 0x0000000000087941 */ /* 0x000fea0003800000 */
.L_x_15272:
        /* <DEDUP_REMOVED lines=12> */
.L_x_15620:
[----:B------:R-:W-:Y:S05]  /*20b80*/  BSYNC B0 ;  /* 0x0000000000007941 */ /* 0x000fea0003800000 */
.L_x_15382:
[----:B------:R-:W-:-:S03]  /*20b90*/  UMOV UR4, 0xffffffff ;  /* 0xffffffff00047882 */ /* 0x000fc60000000000 */
[----:B------:R-:W-:Y:S05]  /*20ba0*/  BRA.DIV UR4, `(.L_x_15384) ;  /* 0x0000006a04207947 */ /* 0x000fea000b800000 */
[----:B-1----:R-:W1:Y:S02]  /*20bb0*/  S2R R0, SR_TID.X ;  /* 0x0000000000007919 */ /* 0x002e640000002100 */
[----:B-1----:R-:W-:-:S04]  /*20bc0*/  SHF.R.U32.HI R0, RZ, 0x5, R0 ;  /* 0x00000005ff007819 */ /* 0x002fc80000011600 */
[----:B------:R-:W-:-:S05]  /*20bd0*/  LOP3.LUT R0, R0, 0x3, RZ, 0xc0, !PT ;  /* 0x0000000300007812 */ /* 0x000fca00078ec0ff */
[----:B------:R1:W4:Y:S02]  /*20be0*/  SHFL.IDX PT, R14, R0, RZ, 0x1f ;  /* 0x00001fff000e7589 */ /* 0x00032400000e0000 */
.L_x_15623:
[----:B----4-:R-:W-:-:S13]  /*20bf0*/  ISETP.NE.AND P0, PT, R14, RZ, PT ;  /* 0x000000ff0e00720c */ /* 0x010fda0003f05270 */
[----:B------:R-:W-:Y:S05]  /*20c00*/  @P0 BRA `(.L_x_15091) ;  /* 0x0000000000880947 */ /* 0x000fea0003800000 */
[----:B------:R-:W-:-:S03]  /*20c10*/  UMOV UR4, 0xffffffff ;  /* 0xffffffff00047882 */ /* 0x000fc60000000000 */
[----:B------:R-:W-:Y:S05]  /*20c20*/  BRA.DIV UR4, `(.L_x_15385) ;  /* 0x0000006a04347947 */ /* 0x000fea000b800000 */
[----:B------:R-:W-:-:S13]  /*20c30*/  ELECT P6, URZ, PT ;  /* 0x00000000003f782f */ /* 0x000fda00038c0000 */
.L_x_15626:
[----:B------:R-:W-:Y:S05]  /*20c40*/  @!P6 BRA `(.L_x_15091) ;  /* 0x000000000078e947 */ /* 0x000fea0003800000 */
[----:B------:R-:W-:-:S06]  /*20c50*/  ULOP3.LUT UR4, UR36, 0x2, URZ, 0xfc, !UPT ;  /* 0x0000000224047892 */ /* 0x000fcc000f8efc3f */
[----:B-1----:R-:W-:-:S05]  /*20c60*/  IMAD.U32 R0, RZ, RZ, UR4 ;  /* 0x00000004ff007e24 */ /* 0x002fca000f8e00ff */
[----:B------:R-:W-:-:S13]  /*20c70*/  ISETP.NE.AND P0, PT, R0, 0x3, PT ;  /* 0x000000030000780c */ /* 0x000fda0003f05270 */
[----:B------:R-:W-:Y:S05]  /*20c80*/  @!P0 BRA `(.L_x_15386) ;  /* 0x0000000000048947 */ /* 0x000fea0003800000 */
[----:B------:R-:W-:Y:S01]  /*20c90*/  BPT.TRAP 0x1 ;  /* 0x000000040000795c */ /* 0x000fe20000300000 */
.L_x_15386:
[C---:B------:R-:W-:Y:S01]  /*20ca0*/  IMAD R5, R19.reuse, 0x8, R4 ;  /* 0x0000000813057824 */ /* 0x040fe200078e0204 */
[----:B------:R-:W-:Y:S01]  /*20cb0*/  SHF.L.U32 R0, R28, 0x1f, RZ ;  /* 0x0000001f1c007819 */ /* 0x000fe200000006ff */
[----:B------:R-:W-:-:S03]  /*20cc0*/  VIADD R19, R19, 0x1 ;  /* 0x0000000113137836 */ /* 0x000fc60000000000 */
[----:B------:R-:W1:Y:S02]  /*20cd0*/  SYNCS.PHASECHK.TRANS64.TRYWAIT P1, [R5+URZ+0x32440], R0 ;  /* 0x03244000050075a7 */ /* 0x000e64000802017f */
[----:B------:R-:W-:-:S04]  /*20ce0*/  ISETP.NE.AND P2, PT, R19, 0x2, PT ;  /* 0x000000021300780c */ /* 0x000fc80003f45270 */
[----:B------:R-:W-:Y:S01]  /*20cf0*/  SEL R3, RZ, 0x1, P2 ;  /* 0x00000001ff037807 */ /* 0x000fe20001000000 */
[----:B-1----:R-:W-:Y:S08]  /*20d00*/  @!P1 BRA `(.L_x_15387) ;  /* 0x00000068001c9947 */ /* 0x002ff00003800000 */
.L_x_15627:
[----:B------:R-:W-:Y:S02]  /*20d10*/  SEL R19, R19, RZ, P2 ;  /* 0x000000ff13137207 */ /* 0x000fe40001000000 */
[----:B------:R-:W-:Y:S01]  /*20d20*/  LOP3.LUT R2, R28, R3, RZ, 0x3c, !PT ;  /* 0x000000031c027212 */ /* 0x000fe200078e3cff */
[----:B------:R-:W-:Y:S06]  /*20d30*/  @!P0 BRA `(.L_x_15388) ;  /* 0x0000000000048947 */ /* 0x000fec0003800000 */
[----:B------:R-:W-:Y:S01]  /*20d40*/  BPT.TRAP 0x1 ;  /* 0x000000040000795c */ /* 0x000fe20000300000 */
.L_x_15388:
[----:B------:R-:W-:Y:S01]  /*20d50*/  IMAD R19, R19, 0x8, R4 ;  /* 0x0000000813137824 */ /* 0x000fe200078e0204 */
[----:B------:R-:W-:-:S04]  /*20d60*/  SHF.L.U32 R2, R2, 0x1f, RZ ;  /* 0x0000001f02027819 */ /* 0x000fc800000006ff */
[----:B------:R-:W4:Y:S02]  /*20d70*/  SYNCS.PHASECHK.TRANS64.TRYWAIT P1, [R19+URZ+0x32440], R2 ;  /* 0x03244002130075a7 */ /* 0x000f24000802017f */
[----:B----4-:R-:W-:Y:S05]  /*20d80*/  @!P1 BRA `(.L_x_15389) ;  /* 0x0000006800109947 */ /* 0x010fea0003800000 */
.L_x_15628:
[----:B------:R-:W-:Y:S05]  /*20d90*/  @!P0 BRA `(.L_x_15390) ;  /* 0x0000000000048947 */ /* 0x000fea0003800000 */
[----:B------:R-:W-:Y:S01]  /*20da0*/  BPT.TRAP 0x1 ;  /* 0x000000040000795c */ /* 0x000fe20000300000 */
.L_x_15390:
[----:B------:R-:W5:Y:S02]  /*20db0*/  SYNCS.PHASECHK.TRANS64.TRYWAIT P1, [R5+URZ+0x32460], R0 ;  /* 0x03246000050075a7 */ /* 0x000f64000802017f */
[----:B-----5:R-:W-:Y:S05]  /*20dc0*/  @!P1 BRA `(.L_x_15391) ;  /* 0x0000006800149947 */ /* 0x020fea0003800000 */
.L_x_15629:
[----:B------:R-:W-:Y:S05]  /*20dd0*/  @!P0 BRA `(.L_x_15392) ;  /* 0x0000000000048947 */ /* 0x000fea0003800000 */
[----:B------:R-:W-:Y:S01]  /*20de0*/  BPT.TRAP 0x1 ;  /* 0x000000040000795c */ /* 0x000fe20000300000 */
.L_x_15392:
[----:B------:R0:W0:Y:S02]  /*20df0*/  SYNCS.PHASECHK.TRANS64.TRYWAIT P0, [R19+URZ+0x32460], R2 ;  /* 0x03246002130075a7 */ /* 0x000024000800017f */
[----:B0-----:R-:W-:Y:S05]  /*20e00*/  @!P0 NANOSLEEP.SYNCS 0x989680 ;  /* 0x009896800000895d */ /* 0x001fea0003900000 */
[----:B------:R-:W0:Y:S02]  /*20e10*/  @!P0 SYNCS.PHASECHK.TRANS64 P0, [R19+URZ+0x32460], R2 ;  /* 0x03246002130085a7 */ /* 0x000e24000800007f */
[----:B0-----:R-:W-:Y:S05]  /*20e20*/  @!P0 BRA `(.L_x_15392) ;  /* 0xfffffffc00f08947 */ /* 0x001fea000383ffff */
.L_x_15091:
[----:B------:R-:W-:Y:S05]  /*20e30*/  BSYNC B9 ;  /* 0x0000000000097941 */ /* 0x000fea0003800000 */
.L_x_15088:
[----:B------:R-:W-:Y:S05]  /*20e40*/  EXIT ;  /* 0x000000000000794d */ /* 0x000fea0003800000 */
.L_x_15111:
[----:B0-----:R0:W1:Y:S02]  /*20e50*/  SYNCS.PHASECHK.TRANS64.TRYWAIT P5, [R87+URZ+0x32490], R95 ;  /* 0x0324905f570075a7 */ /* 0x00106400080a017f */
[----:B-1----:R-:W-:Y:S05]  /*20e60*/  @!P5 NANOSLEEP.SYNCS 0x989680 ;  /* 0x009896800000d95d */ /* 0x002fea0003900000 */
[----:B------:R-:W1:Y:S02]  /*20e70*/  @!P5 SYNCS.PHASECHK.TRANS64 P5, [R87+URZ+0x32490], R95 ;  /* 0x0324905f5700d5a7 */ /* 0x000e6400080a007f */
[----:B-1----:R-:W-:Y:S05]  /*20e80*/  @!P5 BRA `(.L_x_15111) ;  /* 0xfffffffc00f0d947 */ /* 0x002fea000383ffff */
[----:B------:R-:W-:Y:S05]  /*20e90*/  BRA `(.L_x_15393) ;  /* 0xfffffe2800947947 */ /* 0x000fea000383ffff */
.L_x_15112:
        /* <DEDUP_REMOVED lines=8> */
.L_x_15395:
[----:B------:R-:W-:Y:S05]  /*20f20*/  BSYNC B1 ;  /* 0x0000000000017941 */ /* 0x000fea0003800000 */
.L_x_15394:
        /* <DEDUP_REMOVED lines=8> */
.L_x_15396:
[----:B------:R-:W-:Y:S05]  /*20fb0*/  BRA `(.L_x_15397) ;  /* 0xfffffe2800607947 */ /* 0x000fea000383ffff */
.L_x_15121:
        /* <DEDUP_REMOVED lines=8> */
.L_x_15399:
[----:B------:R-:W-:Y:S05]  /*21040*/  BSYNC B1 ;  /* 0x0000000000017941 */ /* 0x000fea0003800000 */
.L_x_15398:
        /* <DEDUP_REMOVED lines=8> */
.L_x_15400:
[----:B------:R-:W-:Y:S05]  /*210d0*/  BRA `(.L_x_15401) ;  /* 0xfffffe2c00e87947 */ /* 0x000fea000383ffff */
.L_x_15131:
[----:B-1----:R1:W2:Y:S02]  /*210e0*/  SYNCS.PHASECHK.TRANS64.TRYWAIT P4, [R87+URZ+0x32490], R95 ;  /* 0x0324905f570075a7 */ /* 0x0022a4000808017f */
[----:B--2---:R-:W-:Y:S05]  /*210f0*/  @!P4 NANOSLEEP.SYNCS 0x989680 ;  /* 0x009896800000c95d */ /* 0x004fea0003900000 */
[----:B------:R-:W2:Y:S02]  /*21100*/  @!P4 SYNCS.PHASECHK.TRANS64 P4, [R87+URZ+0x32490], R95 ;  /* 0x0324905f5700c5a7 */ /* 0x000ea4000808007f */
[----:B--2---:R-:W-:Y:S05]  /*21110*/  @!P4 BRA `(.L_x_15131) ;  /* 0xfffffffc00f0c947 */ /* 0x004fea000383ffff */
[----:B------:R-:W-:Y:S05]  /*21120*/  BRA `(.L_x_15402) ;  /* 0xfffffe3800d07947 */ /* 0x000fea000383ffff */
.L_x_15132:
        /* <DEDUP_REMOVED lines=8> */
.L_x_15404:
[----:B------:R-:W-:Y:S05]  /*211b0*/  BSYNC B1 ;  /* 0x0000000000017941 */ /* 0x000fea0003800000 */
.L_x_15403:
        /* <DEDUP_REMOVED lines=8> */
.L_x_15405:
[----:B------:R-:W-:Y:S01]  /*21240*/  IMAD.MOV.U32 R100, RZ, RZ, R14 ;  /* 0x000000ffff647224 */ /* 0x000fe200078e000e */
[----:B------:R-:W-:Y:S06]  /*21250*/  BRA `(.L_x_15406) ;  /* 0xfffffe38009c7947 */ /* 0x000fec000383ffff */
.L_x_15137:
        /* <DEDUP_REMOVED lines=8> */
.L_x_15408:
[----:B------:R-:W-:Y:S05]  /*212e0*/  BSYNC B1 ;  /* 0x0000000000017941 */ /* 0x000fea0003800000 */
.L_x_15407:
        /* <DEDUP_REMOVED lines=8> */
.L_x_15409:
[----:B------:R-:W-:Y:S01]  /*21370*/  IMAD.MOV.U32 R96, RZ, RZ, R14 ;  /* 0x000000ffff607224 */ /* 0x000fe200078e000e */
[----:B------:R-:W-:Y:S06]  /*21380*/  BRA `(.L_x_15410) ;  /* 0xfffffe40004c7947 */ /* 0x000fec000383ffff */
.L_x_15142:
[----:B0-----:R0:W1:Y:S02]  /*21390*/  SYNCS.PHASECHK.TRANS64.TRYWAIT P2, [R87+URZ+0x32490], R95 ;  /* 0x0324905f570075a7 */ /* 0x001064000804017f */
[----:B-1----:R-:W-:Y:S05]  /*213a0*/  @!P2 NANOSLEEP.SYNCS 0x989680 ;  /* 0x009896800000a95d */ /* 0x002fea0003900000 */
[----:B------:R-:W1:Y:S02]  /*213b0*/  @!P2 SYNCS.PHASECHK.TRANS64 P2, [R87+URZ+0x32490], R95 ;  /* 0x0324905f5700a5a7 */ /* 0x000e64000804007f */
[----:B-1----:R-:W-:Y:S05]  /*213c0*/  @!P2 BRA `(.L_x_15142) ;  /* 0xfffffffc00f0a947 */ /* 0x002fea000383ffff */
[----:B------:R-:W-:Y:S05]  /*213d0*/  BRA `(.L_x_15411) ;  /* 0xfffffe4800647947 */ /* 0x000fea000383ffff */
.L_x_15143:
        /* <DEDUP_REMOVED lines=8> */
.L_x_15413:
[----:B------:R-:W-:Y:S05]  /*21460*/  BSYNC B1 ;  /* 0x0000000000017941 */ /* 0x000fea0003800000 */
.L_x_15412:
        /* <DEDUP_REMOVED lines=8> */
.L_x_15414:
[----:B------:R-:W-:Y:S01]  /*214f0*/  IMAD.MOV.U32 R7, RZ, RZ, R14 ;  /* 0x000000ffff077224 */ /* 0x000fe200078e000e */
[----:B------:R-:W-:Y:S06]  /*21500*/  BRA `(.L_x_15415) ;  /* 0xfffffe4800807947 */ /* 0x000fec000383ffff */
.L_x_15146:
        /* <DEDUP_REMOVED lines=8> */
.L_x_15417:
[----:B------:R-:W-:Y:S05]  /*21590*/  BSYNC B1 ;  /* 0x0000000000017941 */ /* 0x000fea0003800000 */
.L_x_15416:
        /* <DEDUP_REMOVED lines=8> */
.L_x_15418:
[----:B------:R-:W-:Y:S01]  /*21620*/  IMAD.MOV.U32 R7, RZ, RZ, R14 ;  /* 0x000000ffff077224 */ /* 0x000fe200078e000e */
[----:B------:R-:W-:Y:S06]  /*21630*/  BRA `(.L_x_15419) ;  /* 0xfffffe48007c7947 */ /* 0x000fec000383ffff */
.L_x_15150:
[----:B---3--:R3:W4:Y:S02]  /*21640*/  SYNCS.PHASECHK.TRANS64.TRYWAIT P3, [R87+URZ+0x324b0], R95 ;  /* 0x0324b05f570075a7 */ /* 0x008724000806017f */
[----:B----4-:R-:W-:Y:S05]  /*21650*/  @!P3 NANOSLEEP.SYNCS 0x989680 ;  /* 0x009896800000b95d */ /* 0x010fea0003900000 */
[----:B------:R-:W4:Y:S02]  /*21660*/  @!P3 SYNCS.PHASECHK.TRANS64 P3, [R87+URZ+0x324b0], R95 ;  /* 0x0324b05f5700b5a7 */ /* 0x000f24000806007f */
[----:B----4-:R-:W-:Y:S05]  /*21670*/  @!P3 BRA `(.L_x_15150) ;  /* 0xfffffffc00f0b947 */ /* 0x010fea000383ffff */
[----:B------:R-:W-:Y:S05]  /*21680*/  BRA `(.L_x_15420) ;  /* 0xfffffe4800f47947 */ /* 0x000fea000383ffff */
.L_x_15160:
[----:B------:R-:W-:Y:S01]  /*21690*/  BSSY B0, `(.L_x_15421) ;  /* 0x0000007000007945 */ /* 0x000fe20003800000 */
[----:B------:R-:W-:Y:S02]  /*216a0*/  IMAD.MOV.U32 R12, RZ, RZ, RZ ;  /* 0x000000ffff0c7224 */ /* 0x000fe400078e00ff */
[----:B------:R-:W-:Y:S02]  /*216b0*/  IMAD.MOV.U32 R11, RZ, RZ, 0x1f ;  /* 0x0000001fff0b7424 */ /* 0x000fe400078e00ff */
[----:B------:R-:W-:-:S07]  /*216c0*/  IMAD.MOV.U32 R15, RZ, RZ, -0x1 ;  /* 0xffffffffff0f7424 */ /* 0x000fce00078e00ff */
[----:B------:R-:W-:Y:S05]  /*216d0*/  WARPSYNC.COLLECTIVE R15, `(.L_x_15422) ;  /* 0x000000000f087348 */ /* 0x000fea0003c00000 */
[----:B------:R0:W1:Y:S02]  /*216e0*/  SHFL.IDX P6, R14, R13, R12, R11 ;  /* 0x0000000c0d0e7389 */ /* 0x00006400000c000b */
[----:B01----:R-:W-:Y:S01]  /*216f0*/  ENDCOLLECTIVE ;  /* 0x000000000000791b */ /* 0x003fe20003800000 */
.L_x_15422:
[----:B------:R-:W-:Y:S05]  /*21700*/  BSYNC B0 ;  /* 0x0000000000007941 */ /* 0x000fea0003800000 */
.L_x_15421:
[----:B------:R-:W-:Y:S05]  /*21710*/  BRA `(.L_x_15423) ;  /* 0xfffffe5c00247947 */ /* 0x000fea000383ffff */
.L_x_15172:
        /* <DEDUP_REMOVED lines=8> */
.L_x_15425:
[----:B------:R-:W-:Y:S05]  /*217a0*/  BSYNC B1 ;  /* 0x0000000000017941 */ /* 0x000fea0003800000 */
.L_x_15424:
        /* <DEDUP_REMOVED lines=8> */
.L_x_15426:
[----:B------:R-:W-:Y:S02]  /*21830*/  IMAD.MOV.U32 R13, RZ, RZ, R32 ;  /* 0x000000ffff0d7224 */ /* 0x000fe400078e0020 */
[----:B------:R-:W-:-:S07]  /*21840*/  IMAD.MOV.U32 R3, RZ, RZ, R14 ;  /* 0x000000ffff037224 */ /* 0x000fce00078e000e */
[----:B------:R-:W-:Y:S05]  /*21850*/  WARPSYNC.COLLECTIVE R15, `(.L_x_15427) ;  /* 0x000000000f087348 */ /* 0x000fea0003c00000 */
[----:B------:R0:W1:Y:S02]  /*21860*/  SHFL.IDX P6, R14, R13, R12, R11 ;  /* 0x0000000c0d0e7389 */ /* 0x00006400000c000b */
[----:B01----:R-:W-:Y:S01]  /*21870*/  ENDCOLLECTIVE ;  /* 0x000000000000791b */ /* 0x003fe20003800000 */
.L_x_15427:
[----:B------:R-:W-:Y:S02]  /*21880*/  IMAD.MOV.U32 R13, RZ, RZ, R30 ;  /* 0x000000ffff0d7224 */ /* 0x000fe400078e001e */
[----:B------:R-:W-:-:S07]  /*21890*/  IMAD.MOV.U32 R7, RZ, RZ, R14 ;  /* 0x000000ffff077224 */ /* 0x000fce00078e000e */
[----:B------:R-:W-:Y:S05]  /*218a0*/  WARPSYNC.COLLECTIVE R15, `(.L_x_15428) ;  /* 0x000000000f087348 */ /* 0x000fea0003c00000 */
[----:B------:R0:W1:Y:S02]  /*218b0*/  SHFL.IDX P6, R14, R13, R12, R11 ;  /* 0x0000000c0d0e7389 */ /* 0x00006400000c000b */
[----:B01----:R-:W-:Y:S01]  /*218c0*/  ENDCOLLECTIVE ;  /* 0x000000000000791b */ /* 0x003fe20003800000 */
.L_x_15428:
[----:B------:R-:W-:Y:S01]  /*218d0*/  IMAD.MOV.U32 R8, RZ, RZ, R14 ;  /* 0x000000ffff087224 */ /* 0x000fe200078e000e */
[----:B------:R-:W-:Y:S06]  /*218e0*/  BRA `(.L_x_15429) ;  /* 0xfffffe6000b07947 */ /* 0x000fec000383ffff */
.L_x_15175:
        /* <DEDUP_REMOVED lines=8> */
.L_x_15431:
[----:B------:R-:W-:Y:S05]  /*21970*/  BSYNC B1 ;  /* 0x0000000000017941 */ /* 0x000fea0003800000 */
.L_x_15430:
        /* <DEDUP_REMOVED lines=8> */
.L_x_15432:
[----:B------:R-:W-:Y:S02]  /*21a00*/  IMAD.MOV.U32 R13, RZ, RZ, R32 ;  /* 0x000000ffff0d7224 */ /* 0x000fe400078e0020 */
[----:B------:R-:W-:-:S07]  /*21a10*/  IMAD.MOV.U32 R6, RZ, RZ, R14 ;  /* 0x000000ffff067224 */ /* 0x000fce00078e000e */
[----:B------:R-:W-:Y:S05]  /*21a20*/  WARPSYNC.COLLECTIVE R15, `(.L_x_15433) ;  /* 0x000000000f087348 */ /* 0x000fea0003c00000 */
[----:B------:R0:W1:Y:S02]  /*21a30*/  SHFL.IDX P6, R14, R13, R12, R11 ;  /* 0x0000000c0d0e7389 */ /* 0x00006400000c000b */
[----:B01----:R-:W-:Y:S01]  /*21a40*/  ENDCOLLECTIVE ;  /* 0x000000000000791b */ /* 0x003fe20003800000 */
.L_x_15433:
[----:B------:R-:W-:Y:S02]  /*21a50*/  IMAD.MOV.U32 R13, RZ, RZ, R30 ;  /* 0x000000ffff0d7224 */ /* 0x000fe400078e001e */
[----:B------:R-:W-:-:S07]  /*21a60*/  IMAD.MOV.U32 R7, RZ, RZ, R14 ;  /* 0x000000ffff077224 */ /* 0x000fce00078e000e */
[----:B------:R-:W-:Y:S05]  /*21a70*/  WARPSYNC.COLLECTIVE R15, `(.L_x_15434) ;  /* 0x000000000f087348 */ /* 0x000fea0003c00000 */
[----:B------:R0:W1:Y:S02]  /*21a80*/  SHFL.IDX P6, R14, R13, R12, R11 ;  /* 0x0000000c0d0e7389 */ /* 0x00006400000c000b */
[----:B01----:R-:W-:Y:S01]  /*21a90*/  ENDCOLLECTIVE ;  /* 0x000000000000791b */ /* 0x003fe20003800000 */
.L_x_15434:
[----:B------:R-:W-:Y:S01]  /*21aa0*/  IMAD.MOV.U32 R30, RZ, RZ, R14 ;  /* 0x000000ffff1e7224 */ /* 0x000fe200078e000e */
[----:B------:R-:W-:Y:S06]  /*21ab0*/  BRA `(.L_x_15435) ;  /* 0xfffffe6400047947 */ /* 0x000fec000383ffff */
.L_x_15179:
[----:B0-----:R0:W1:Y:S02]  /*21ac0*/  SYNCS.PHASECHK.TRANS64.TRYWAIT P0, [R23+URZ+0x32400], R32 ;  /* 0x03240020170075a7 */ /* 0x001064000800017f */
[----:B-1----:R-:W-:Y:S05]  /*21ad0*/  @!P0 NANOSLEEP.SYNCS 0x989680 ;  /* 0x009896800000895d */ /* 0x002fea0003900000 */
[----:B------:R-:W1:Y:S02]  /*21ae0*/  @!P0 SYNCS.PHASECHK.TRANS64 P0, [R23+URZ+0x32400], R32 ;  /* 0x03240020170085a7 */ /* 0x000e64000800007f */
[----:B-1----:R-:W-:Y:S05]  /*21af0*/  @!P0 BRA `(.L_x_15179) ;  /* 0xfffffffc00f08947 */ /* 0x002fea000383ffff */
[----:B------:R-:W-:Y:S05]  /*21b00*/  BRA `(.L_x_15436) ;  /* 0xfffffe6400f87947 */ /* 0x000fea000383ffff */
.L_x_15187:
        /* <DEDUP_REMOVED lines=9> */
.L_x_15438:
[----:B------:R-:W-:Y:S05]  /*21ba0*/  BSYNC B1 ;  /* 0x0000000000017941 */ /* 0x000fea0003800000 */
.L_x_15437:
        /* <DEDUP_REMOVED lines=10> */
.L_x_15439:
        /* <DEDUP_REMOVED lines=8> */
.L_x_15440:
[----:B------:R-:W-:-:S05]  /*21cd0*/  @!P1 IADD3 R8, P2, R3, R5, RZ ;  /* 0x0000000503089210 */ /* 0x000fca0007f5e0ff */
[----:B------:R-:W-:Y:S02]  /*21ce0*/  @!P1 IMAD.X R9, R0, 0x1, R7, P2 ;  /* 0x0000000100099824 */ /* 0x000fe400010e0607 */
[----:B------:R-:W-:Y:S02]  /*21cf0*/  IMAD.MOV.U32 R13, RZ, RZ, R36 ;  /* 0x000000ffff0d7224 */ /* 0x000fe400078e0024 */
[----:B------:R-:W-:-:S07]  /*21d00*/  IMAD.MOV.U32 R4, RZ, RZ, R14 ;  /* 0x000000ffff047224 */ /* 0x000fce00078e000e */
[----:B------:R-:W-:Y:S05]  /*21d10*/  WARPSYNC.COLLECTIVE R15, `(.L_x_15441) ;  /* 0x000000000f087348 */ /* 0x000fea0003c00000 */
[----:B------:R0:W1:Y:S02]  /*21d20*/  SHFL.IDX P6, R14, R13, R12, R11 ;  /* 0x0000000c0d0e7389 */ /* 0x00006400000c000b */
[----:B01----:R-:W-:Y:S01]  /*21d30*/  ENDCOLLECTIVE ;  /* 0x000000000000791b */ /* 0x003fe20003800000 */
.L_x_15441:
        /* <DEDUP_REMOVED lines=18> */
.L_x_15442:
[----:B------:R-:W-:Y:S02]  /*21e60*/  IMAD.MOV.U32 R0, RZ, RZ, R20 ;  /* 0x000000ffff007224 */ /* 0x000fe400078e0014 */
[----:B------:R-:W-:Y:S02]  /*21e70*/  @!P1 IMAD.MOV.U32 R28, RZ, RZ, R8 ;  /* 0x000000ffff1c9224 */ /* 0x000fe400078e0008 */
        /* <DEDUP_REMOVED lines=15> */
.L_x_15443:
[----:B------:R-:W-:Y:S02]  /*21f70*/  IMAD.MOV.U32 R4, RZ, RZ, R31 ;  /* 0x000000ffff047224 */ /* 0x000fe400078e001f */
[----:B------:R-:W-:Y:S02]  /*21f80*/  IMAD.MOV.U32 R6, RZ, RZ, R33 ;  /* 0x000000ffff067224 */ /* 0x000fe400078e0021 */
[----:B------:R-:W-:Y:S02]  /*21f90*/  IMAD.MOV.U32 R0, RZ, RZ, R30 ;  /* 0x000000ffff007224 */ /* 0x000fe400078e001e */
        /* <DEDUP_REMOVED lines=10> */
.L_x_15444:
[----:B------:R-:W-:Y:S02]  /*22040*/  IMAD.MOV.U32 R13, RZ, RZ, R36 ;  /* 0x000000ffff0d7224 */ /* 0x000fe400078e0024 */
[----:B------:R-:W-:-:S07]  /*22050*/  IMAD.MOV.U32 R25, RZ, RZ, R14 ;  /* 0x000000ffff197224 */ /* 0x000fce00078e000e */
[----:B------:R-:W-:Y:S05]  /*22060*/  WARPSYNC.COLLECTIVE R15, `(.L_x_15445) ;  /* 0x000000000f087348 */ /* 0x000fea0003c00000 */
[----:B------:R0:W1:Y:S02]  /*22070*/  SHFL.IDX P6, R14, R13, R12, R11 ;  /* 0x0000000c0d0e7389 */ /* 0x00006400000c000b */
[----:B01----:R-:W-:Y:S01]  /*22080*/  ENDCOLLECTIVE ;  /* 0x000000000000791b */ /* 0x003fe20003800000 */
.L_x_15445:
[----:B------:R-:W-:Y:S05]  /*22090*/  BRA `(.L_x_15446) ;  /* 0xfffffe7400047947 */ /* 0x000fea000383ffff */
.L_x_15191:
[----:B0-----:R0:W1:Y:S02]  /*220a0*/  SYNCS.PHASECHK.TRANS64.TRYWAIT P1, [R23+URZ+0x32400], R12 ;  /* 0x0324000c170075a7 */ /* 0x001064000802017f */
[----:B-1----:R-:W-:Y:S05]  /*220b0*/  @!P1 NANOSLEEP.SYNCS 0x989680 ;  /* 0x009896800000995d */ /* 0x002fea0003900000 */
[----:B------:R-:W1:Y:S02]  /*220c0*/  @!P1 SYNCS.PHASECHK.TRANS64 P1, [R23+URZ+0x32400], R12 ;  /* 0x0324000c170095a7 */ /* 0x000e64000802007f */
[----:B-1----:R-:W-:Y:S05]  /*220d0*/  @!P1 BRA `(.L_x_15191) ;  /* 0xfffffffc00f09947 */ /* 0x002fea000383ffff */
[----:B------:R-:W-:Y:S05]  /*220e0*/  BRA `(.L_x_15447) ;  /* 0xfffffe7400a47947 */ /* 0x000fea000383ffff */
.L_x_15197:
[----:B-1----:R1:W3:Y:S02]  /*220f0*/  SYNCS.PHASECHK.TRANS64.TRYWAIT P1, [R9+URZ+0x32430], R8 ;  /* 0x03243008090075a7 */ /* 0x0022e4000802017f */
[----:B---3--:R-:W-:Y:S05]  /*22100*/  @!P1 NANOSLEEP.SYNCS 0x989680 ;  /* 0x009896800000995d */ /* 0x008fea0003900000 */
[----:B------:R-:W3:Y:S02]  /*22110*/  @!P1 SYNCS.PHASECHK.TRANS64 P1, [R9+URZ+0x32430], R8 ;  /* 0x03243008090095a7 */ /* 0x000ee4000802007f */
[----:B---3--:R-:W-:Y:S05]  /*22120*/  @!P1 BRA `(.L_x_15197) ;  /* 0xfffffffc00f09947 */ /* 0x008fea000383ffff */
[----:B------:R-:W-:Y:S05]  /*22130*/  BRA `(.L_x_15196) ;  /* 0xfffffe8400707947 */ /* 0x000fea000383ffff */
.L_x_15199:
[----:B--2---:R2:W3:Y:S02]  /*22140*/  SYNCS.PHASECHK.TRANS64.TRYWAIT P1, [R23+URZ+0x32410], R0 ;  /* 0x03241000170075a7 */ /* 0x0044e4000802017f */
[----:B---3--:R-:W-:Y:S05]  /*22150*/  @!P1 NANOSLEEP.SYNCS 0x989680 ;  /* 0x009896800000995d */ /* 0x008fea0003900000 */
[----:B------:R-:W3:Y:S02]  /*22160*/  @!P1 SYNCS.PHASECHK.TRANS64 P1, [R23+URZ+0x32410], R0 ;  /* 0x03241000170095a7 */ /* 0x000ee4000802007f */
[----:B---3--:R-:W-:Y:S05]  /*22170*/  @!P1 BRA `(.L_x_15199) ;  /* 0xfffffffc00f09947 */ /* 0x008fea000383ffff */
[----:B------:R-:W-:Y:S05]  /*22180*/  BRA `(.L_x_15448) ;  /* 0xfffffe8800287947 */ /* 0x000fea000383ffff */
.L_x_15203:
[----:B----4-:R4:W0:Y:S02]  /*22190*/  SYNCS.PHASECHK.TRANS64.TRYWAIT P1, [R9+URZ+0x32450], R8 ;  /* 0x03245008090075a7 */ /* 0x010824000802017f */
[----:B0-----:R-:W-:Y:S05]  /*221a0*/  @!P1 NANOSLEEP.SYNCS 0x989680 ;  /* 0x009896800000995d */ /* 0x001fea0003900000 */
[----:B------:R-:W0:Y:S02]  /*221b0*/  @!P1 SYNCS.PHASECHK.TRANS64 P1, [R9+URZ+0x32450], R8 ;  /* 0x03245008090095a7 */ /* 0x000e24000802007f */
[----:B0-----:R-:W-:Y:S05]  /*221c0*/  @!P1 BRA `(.L_x_15203) ;  /* 0xfffffffc00f09947 */ /* 0x001fea000383ffff */
[----:B------:R-:W-:Y:S05]  /*221d0*/  BRA `(.L_x_15202) ;  /* 0xfffffe8800387947 */ /* 0x000fea000383ffff */
.L_x_15210:
[----:B-1----:R1:W2:Y:S02]  /*221e0*/  SYNCS.PHASECHK.TRANS64.TRYWAIT P1, [R10+URZ+0x32430], R0 ;  /* 0x032430000a0075a7 */ /* 0x0022a4000802017f */
[----:B--2---:R-:W-:Y:S05]  /*221f0*/  @!P1 NANOSLEEP.SYNCS 0x989680 ;  /* 0x009896800000995d */ /* 0x004fea0003900000 */
[----:B------:R-:W2:Y:S02]  /*22200*/  @!P1 SYNCS.PHASECHK.TRANS64 P1, [R10+URZ+0x32430], R0 ;  /* 0x032430000a0095a7 */ /* 0x000ea4000802007f */
[----:B--2---:R-:W-:Y:S05]  /*22210*/  @!P1 BRA `(.L_x_15210) ;  /* 0xfffffffc00f09947 */ /* 0x004fea000383ffff */
[----:B------:R-:W-:Y:S05]  /*22220*/  BRA `(.L_x_15209) ;  /* 0xfffffeb000207947 */ /* 0x000fea000383ffff */
.L_x_15214:
[----:B---3--:R3:W4:Y:S02]  /*22230*/  SYNCS.PHASECHK.TRANS64.TRYWAIT P1, [R10+URZ+0x32450], R0 ;  /* 0x032450000a0075a7 */ /* 0x008724000802017f */
[----:B----4-:R-:W-:Y:S05]  /*22240*/  @!P1 NANOSLEEP.SYNCS 0x989680 ;  /* 0x009896800000995d */ /* 0x010fea0003900000 */
[----:B------:R-:W4:Y:S02]  /*22250*/  @!P1 SYNCS.PHASECHK.TRANS64 P1, [R10+URZ+0x32450], R0 ;  /* 0x032450000a0095a7 */ /* 0x000f24000802007f */
[----:B----4-:R-:W-:Y:S05]  /*22260*/  @!P1 BRA `(.L_x_15214) ;  /* 0xfffffffc00f09947 */ /* 0x010fea000383ffff */
[----:B------:R-:W-:Y:S05]  /*22270*/  BRA `(.L_x_15213) ;  /* 0xfffffeb000c47947 */ /* 0x000fea000383ffff */
.L_x_15222:
[----:B-1----:R1:W2:Y:S02]  /*22280*/  SYNCS.PHASECHK.TRANS64.TRYWAIT P1, [R10+URZ+0x32430], R0 ;  /* 0x032430000a0075a7 */ /* 0x0022a4000802017f */
[----:B--2---:R-:W-:Y:S05]  /*22290*/  @!P1 NANOSLEEP.SYNCS 0x989680 ;  /* 0x009896800000995d */ /* 0x004fea0003900000 */
[----:B------:R-:W2:Y:S02]  /*222a0*/  @!P1 SYNCS.PHASECHK.TRANS64 P1, [R10+URZ+0x32430], R0 ;  /* 0x032430000a0095a7 */ /* 0x000ea4000802007f */
[----:B--2---:R-:W-:Y:S05]  /*222b0*/  @!P1 BRA `(.L_x_15222) ;  /* 0xfffffffc00f09947 */ /* 0x004fea000383ffff */
[----:B------:R-:W-:Y:S05]  /*222c0*/  BRA `(.L_x_15221) ;  /* 0xfffffee000407947 */ /* 0x000fea000383ffff */
.L_x_15226:
[----:B---3--:R3:W4:Y:S02]  /*222d0*/  SYNCS.PHASECHK.TRANS64.TRYWAIT P1, [R10+URZ+0x32450], R0 ;  /* 0x032450000a0075a7 */ /* 0x008724000802017f */
[----:B----4-:R-:W-:Y:S05]  /*222e0*/  @!P1 NANOSLEEP.SYNCS 0x989680 ;  /* 0x009896800000995d */ /* 0x010fea0003900000 */
[----:B------:R-:W4:Y:S02]  /*222f0*/  @!P1 SYNCS.PHASECHK.TRANS64 P1, [R10+URZ+0x32450], R0 ;  /* 0x032450000a0095a7 */ /* 0x000f24000802007f */
[----:B----4-:R-:W-:Y:S05]  /*22300*/  @!P1 BRA `(.L_x_15226) ;  /* 0xfffffffc00f09947 */ /* 0x010fea000383ffff */
[----:B------:R-:W-:Y:S05]  /*22310*/  BRA `(.L_x_15225) ;  /* 0xfffffee000e47947 */ /* 0x000fea000383ffff */
.L_x_15234:
[----:B------:R-:W-:Y:S02]  /*22320*/  IMAD.MOV.U32 R13, RZ, RZ, R20 ;  /* 0x000000ffff0d7224 */ /* 0x000fe400078e0014 */
[----:B------:R-:W-:Y:S02]  /*22330*/  IMAD.MOV.U32 R12, RZ, RZ, RZ ;  /* 0x000000ffff0c7224 */ /* 0x000fe400078e00ff */
[----:B------:R-:W-:Y:S02]  /*22340*/  IMAD.MOV.U32 R11, RZ, RZ, 0x181f ;  /* 0x0000181fff0b7424 */ /* 0x000fe400078e00ff */
[----:B------:R-:W-:-:S07]  /*22350*/  IMAD.MOV.U32 R15, RZ, RZ, -0x1 ;  /* 0xffffffffff0f7424 */ /* 0x000fce00078e00ff */
[----:B-----5:R-:W-:Y:S05]  /*22360*/  WARPSYNC.COLLECTIVE R15, `(.L_x_15449) ;  /* 0x000000000f087348 */ /* 0x020fea0003c00000 */
[----:B------:R0:W1:Y:S02]  /*22370*/  SHFL.IDX P6, R14, R13, R12, R11 ;  /* 0x0000000c0d0e7389 */ /* 0x00006400000c000b */
[----:B01---5:R-:W-:Y:S01]  /*22380*/  ENDCOLLECTIVE ;  /* 0x000000000000791b */ /* 0x023fe20003800000 */
.L_x_15449:
[----:B------:R-:W-:Y:S02]  /*22390*/  IMAD.MOV.U32 R13, RZ, RZ, R4 ;  /* 0x000000ffff0d7224 */ /* 0x000fe400078e0004 */
[----:B------:R-:W-:-:S07]  /*223a0*/  IMAD.MOV.U32 R3, RZ, RZ, R14 ;  /* 0x000000ffff037224 */ /* 0x000fce00078e000e */
[----:B------:R-:W-:Y:S05]  /*223b0*/  WARPSYNC.COLLECTIVE R15, `(.L_x_15450) ;  /* 0x000000000f087348 */ /* 0x000fea0003c00000 */
[----:B------:R0:W1:Y:S02]  /*223c0*/  SHFL.IDX P6, R14, R13, R12, R11 ;  /* 0x0000000c0d0e7389 */ /* 0x00006400000c000b */
[----:B01----:R-:W-:Y:S01]  /*223d0*/  ENDCOLLECTIVE ;  /* 0x000000000000791b */ /* 0x003fe20003800000 */
.L_x_15450:
[----:B------:R-:W-:Y:S05]  /*223e0*/  BRA `(.L_x_15451) ;  /* 0xffffff2c00747947 */ /* 0x000fea000383ffff */
.L_x_15237:
        /* <DEDUP_REMOVED lines=8> */
.L_x_15453:
[----:B------:R-:W-:Y:S05]  /*22470*/  BSYNC B1 ;  /* 0x0000000000017941 */ /* 0x000fea0003800000 */
.L_x_15452:
        /* <DEDUP_REMOVED lines=8> */
.L_x_15454:
[----:B------:R-:W-:Y:S05]  /*22500*/  BRA `(.L_x_15455) ;  /* 0xffffff2c00bc7947 */ /* 0x000fea000383ffff */
.L_x_15240:
        /* <DEDUP_REMOVED lines=8> */
.L_x_15457:
[----:B------:R-:W-:Y:S05]  /*22590*/  BSYNC B1 ;  /* 0x0000000000017941 */ /* 0x000fea0003800000 */
.L_x_15456:
        /* <DEDUP_REMOVED lines=8> */
.L_x_15458:
[----:B------:R-:W-:Y:S05]  /*22620*/  BRA `(.L_x_15459) ;  /* 0xffffff3000047947 */ /* 0x000fea000383ffff */
.L_x_15243:
        /* <DEDUP_REMOVED lines=8> */
.L_x_15461:
[----:B------:R-:W-:Y:S05]  /*226b0*/  BSYNC B1 ;  /* 0x0000000000017941 */ /* 0x000fea0003800000 */
.L_x_15460:
        /* <DEDUP_REMOVED lines=8> */
.L_x_15462:
[----:B------:R-:W-:Y:S05]  /*22740*/  BRA `(.L_x_15463) ;  /* 0xffffff30004c7947 */ /* 0x000fea000383ffff */
.L_x_15245:
[----:B------:R-:W-:Y:S02]  /*22750*/  IMAD.MOV.U32 R13, RZ, RZ, R4 ;  /* 0x000000ffff0d7224 */ /* 0x000fe400078e0004 */
[----:B------:R-:W-:Y:S02]  /*22760*/  IMAD.MOV.U32 R12, RZ, RZ, RZ ;  /* 0x000000ffff0c7224 */ /* 0x000fe400078e00ff */
[----:B------:R-:W-:Y:S02]  /*22770*/  IMAD.MOV.U32 R11, RZ, RZ, 0x1c1f ;  /* 0x00001c1fff0b7424 */ /* 0x000fe400078e00ff */
[----:B------:R-:W-:-:S07]  /*22780*/  IMAD.MOV.U32 R15, RZ, RZ, -0x1 ;  /* 0xffffffffff0f7424 */ /* 0x000fce00078e00ff */
[----:B------:R-:W-:Y:S05]  /*22790*/  WARPSYNC.COLLECTIVE R15, `(.L_x_15464) ;  /* 0x000000000f087348 */ /* 0x000fea0003c00000 */
[----:B------:R0:W1:Y:S02]  /*227a0*/  SHFL.IDX P6, R14, R13, R12, R11 ;  /* 0x0000000c0d0e7389 */ /* 0x00006400000c000b */
[----:B01----:R-:W-:Y:S01]  /*227b0*/  ENDCOLLECTIVE ;  /* 0x000000000000791b */ /* 0x003fe20003800000 */
.L_x_15464:
[----:B------:R-:W-:Y:S02]  /*227c0*/  IMAD.MOV.U32 R13, RZ, RZ, R3 ;  /* 0x000000ffff0d7224 */ /* 0x000fe400078e0003 */
[----:B------:R-:W-:-:S07]  /*227d0*/  IMAD.MOV.U32 R20, RZ, RZ, R14 ;  /* 0x000000ffff147224 */ /* 0x000fce00078e000e */
[----:B------:R-:W-:Y:S05]  /*227e0*/  WARPSYNC.COLLECTIVE R15, `(.L_x_15465) ;  /* 0x000000000f087348 */ /* 0x000fea0003c00000 */
[----:B------:R0:W1:Y:S02]  /*227f0*/  SHFL.IDX P6, R14, R13, R12, R11 ;  /* 0x0000000c0d0e7389 */ /* 0x00006400000c000b */
[----:B01----:R-:W-:Y:S01]  /*22800*/  ENDCOLLECTIVE ;  /* 0x000000000000791b */ /* 0x003fe20003800000 */
.L_x_15465:
[----:B------:R-:W-:Y:S01]  /*22810*/  IMAD.MOV.U32 R12, RZ, RZ, R14 ;  /* 0x000000ffff0c7224 */ /* 0x000fe200078e000e */
[----:B------:R-:W-:Y:S06]  /*22820*/  BRA `(.L_x_15466) ;  /* 0xffffff34004c7947 */ /* 0x000fec000383ffff */
.L_x_15248:
        /* <DEDUP_REMOVED lines=8> */
.L_x_15468:
[----:B------:R-:W-:Y:S05]  /*228b0*/  BSYNC B1 ;  /* 0x0000000000017941 */ /* 0x000fea0003800000 */
.L_x_15467:
        /* <DEDUP_REMOVED lines=8> */
.L_x_15469:
[----:B------:R-:W-:Y:S01]  /*22940*/  IMAD.MOV.U32 R3, RZ, RZ, R14 ;  /* 0x000000ffff037224 */ /* 0x000fe200078e000e */
[----:B------:R-:W-:Y:S06]  /*22950*/  BRA `(.L_x_15470) ;  /* 0xffffff4000247947 */ /* 0x000fec000383ffff */
.L_x_15252:
[----:B------:R-:W-:Y:S02]  /*22960*/  IMAD.MOV.U32 R13, RZ, RZ, R4 ;  /* 0x000000ffff0d7224 */ /* 0x000fe400078e0004 */
[----:B------:R-:W-:Y:S02]  /*22970*/  IMAD.MOV.U32 R12, RZ, RZ, RZ ;  /* 0x000000ffff0c7224 */ /* 0x000fe400078e00ff */
[----:B------:R-:W-:Y:S02]  /*22980*/  IMAD.MOV.U32 R11, RZ, RZ, 0x181f ;  /* 0x0000181fff0b7424 */ /* 0x000fe400078e00ff */
[----:B------:R-:W-:-:S07]  /*22990*/  IMAD.MOV.U32 R15, RZ, RZ, -0x1 ;  /* 0xffffffffff0f7424 */ /* 0x000fce00078e00ff */
[----:B0-----:R-:W-:Y:S05]  /*229a0*/  WARPSYNC.COLLECTIVE R15, `(.L_x_15471) ;  /* 0x000000000f087348 */ /* 0x001fea0003c00000 */
[----:B------:R1:W2:Y:S02]  /*229b0*/  SHFL.IDX P6, R14, R13, R12, R11 ;  /* 0x0000000c0d0e7389 */ /* 0x0002a400000c000b */
[----:B012---:R-:W-:Y:S01]  /*229c0*/  ENDCOLLECTIVE ;  /* 0x000000000000791b */ /* 0x007fe20003800000 */
.L_x_15471:
[----:B------:R-:W-:Y:S02]  /*229d0*/  IMAD.MOV.U32 R13, RZ, RZ, R0 ;  /* 0x000000ffff0d7224 */ /* 0x000fe400078e0000 */
[----:B------:R-:W-:-:S07]  /*229e0*/  IMAD.MOV.U32 R3, RZ, RZ, R14 ;  /* 0x000000ffff037224 */ /* 0x000fce00078e000e */
[----:B------:R-:W-:Y:S05]  /*229f0*/  WARPSYNC.COLLECTIVE R15, `(.L_x_15472) ;  /* 0x000000000f087348 */ /* 0x000fea0003c00000 */
[----:B------:R0:W1:Y:S02]  /*22a00*/  SHFL.IDX P6, R14, R13, R12, R11 ;  /* 0x0000000c0d0e7389 */ /* 0x00006400000c000b */
[----:B01----:R-:W-:Y:S01]  /*22a10*/  ENDCOLLECTIVE ;  /* 0x000000000000791b */ /* 0x003fe20003800000 */
.L_x_15472:
[----:B------:R-:W-:Y:S01]  /*22a20*/  IMAD.MOV.U32 R9, RZ, RZ, R14 ;  /* 0x000000ffff097224 */ /* 0x000fe200078e000e */
[----:B------:R-:W-:Y:S06]  /*22a30*/  BRA `(.L_x_15473) ;  /* 0xffffff5400807947 */ /* 0x000fec000383ffff */
.L_x_15255:
        /* <DEDUP_REMOVED lines=8> */
.L_x_15475:
[----:B------:R-:W-:Y:S05]  /*22ac0*/  BSYNC B1 ;  /* 0x0000000000017941 */ /* 0x000fea0003800000 */
.L_x_15474:
        /* <DEDUP_REMOVED lines=8> */
.L_x_15476:
[----:B------:R-:W-:Y:S01]  /*22b50*/  IMAD.MOV.U32 R9, RZ, RZ, R14 ;  /* 0x000000ffff097224 */ /* 0x000fe200078e000e */
[----:B------:R-:W-:Y:S06]  /*22b60*/  BRA `(.L_x_15477) ;  /* 0xffffff5400c87947 */ /* 0x000fec000383ffff */
.L_x_15258:
        /* <DEDUP_REMOVED lines=8> */
.L_x_15479:
[----:B------:R-:W-:Y:S05]  /*22bf0*/  BSYNC B1 ;  /* 0x0000000000017941 */ /* 0x000fea0003800000 */
.L_x_15478:
        /* <DEDUP_REMOVED lines=8> */
.L_x_15480:
[----:B------:R-:W-:Y:S01]  /*22c80*/  IMAD.MOV.U32 R9, RZ, RZ, R14 ;  /* 0x000000ffff097224 */ /* 0x000fe200078e000e */
[----:B------:R-:W-:Y:S06]  /*22c90*/  BRA `(.L_x_15481) ;  /* 0xffffff58000c7947 */ /* 0x000fec000383ffff */
.L_x_15261:
        /* <DEDUP_REMOVED lines=8> */
.L_x_15483:
[----:B------:R-:W-:Y:S05]  /*22d20*/  BSYNC B1 ;  /* 0x0000000000017941 */ /* 0x000fea0003800000 */
.L_x_15482:
        /* <DEDUP_REMOVED lines=8> */
.L_x_15484:
[----:B------:R-:W-:Y:S01]  /*22db0*/  IMAD.MOV.U32 R9, RZ, RZ, R14 ;  /* 0x000000ffff097224 */ /* 0x000fe200078e000e */
[----:B------:R-:W-:Y:S06]  /*22dc0*/  BRA `(.L_x_15485) ;  /* 0xffffff5800507947 */ /* 0x000fec000383ffff */
.L_x_15280:
        /* <DEDUP_REMOVED lines=11> */
.L_x_15487:
[----:B------:R-:W-:Y:S05]  /*22e80*/  BSYNC B1 ;  /* 0x0000000000017941 */ /* 0x000fea0003800000 */
.L_x_15486:
[----:B------:R-:W-:Y:S05]  /*22e90*/  BRA `(.L_x_15488) ;  /* 0xffffff7400847947 */ /* 0x000fea000383ffff */
.L_x_15282:
[----:B------:R-:W-:Y:S01]  /*22ea0*/  BSSY B1, `(.L_x_15489) ;  /* 0x0000006000017945 */ /* 0x000fe20003800000 */
[----:B------:R-:W-:-:S07]  /*22eb0*/  IMAD.MOV.U32 R15, RZ, RZ, -0x1 ;  /* 0xffffffffff0f7424 */ /* 0x000fce00078e00ff */
[----:B01----:R-:W-:Y:S05]  /*22ec0*/  WARPSYNC.COLLECTIVE R15, `(.L_x_15490) ;  /* 0x000000000f0c7348 */ /* 0x003fea0003c00000 */
[----:B------:R-:W-:Y:S02]  /*22ed0*/  ELECT P6, UR62, PT ;  /* 0x00000000003e782f */ /* 0x000fe400038c0000 */
[----:B------:R-:W-:Y:S01]  /*22ee0*/  MOV R14, UR62 ;  /* 0x0000003e000e7c02 */ /* 0x000fe20008000f00 */
[----:B01----:R-:W-:Y:S10]  /*22ef0*/  ENDCOLLECTIVE ;  /* 0x000000000000791b */ /* 0x003ff40003800000 */
.L_x_15490:
[----:B------:R-:W-:Y:S05]  /*22f00*/  BSYNC B1 ;  /* 0x0000000000017941 */ /* 0x000fea0003800000 */
.L_x_15489:
[----:B------:R-:W-:Y:S05]  /*22f10*/  BRA `(.L_x_15281) ;  /* 0xffffff74007c7947 */ /* 0x000fea000383ffff */
.L_x_15284:
[----:B0-----:R0:W2:Y:S02]  /*22f20*/  SYNCS.PHASECHK.TRANS64.TRYWAIT P0, [R16+URZ+0x32420], R8 ;  /* 0x03242008100075a7 */ /* 0x0010a4000800017f */
[----:B--2---:R-:W-:Y:S05]  /*22f30*/  @!P0 NANOSLEEP.SYNCS 0x989680 ;  /* 0x009896800000895d */ /* 0x004fea0003900000 */
[----:B------:R-:W2:Y:S02]  /*22f40*/  @!P0 SYNCS.PHASECHK.TRANS64 P0, [R16+URZ+0x32420], R8 ;  /* 0x03242008100085a7 */ /* 0x000ea4000800007f */
[----:B--2---:R-:W-:Y:S05]  /*22f50*/  @!P0 BRA `(.L_x_15284) ;  /* 0xfffffffc00f08947 */ /* 0x004fea000383ffff */
[----:B------:R-:W-:Y:S05]  /*22f60*/  BRA `(.L_x_15491) ;  /* 0xffffff74008c7947 */ /* 0x000fea000383ffff */
.L_x_15288:
[----:B0-----:R0:W2:Y:S02]  /*22f70*/  SYNCS.PHASECHK.TRANS64.TRYWAIT P0, [R8+URZ+0x324a0], R9 ;  /* 0x0324a009080075a7 */ /* 0x0010a4000800017f */
[----:B--2---:R-:W-:Y:S05]  /*22f80*/  @!P0 NANOSLEEP.SYNCS 0x989680 ;  /* 0x009896800000895d */ /* 0x004fea0003900000 */
[----:B------:R-:W2:Y:S02]  /*22f90*/  @!P0 SYNCS.PHASECHK.TRANS64 P0, [R8+URZ+0x324a0], R9 ;  /* 0x0324a009080085a7 */ /* 0x000ea4000800007f */
[----:B--2---:R-:W-:Y:S05]  /*22fa0*/  @!P0 BRA `(.L_x_15288) ;  /* 0xfffffffc00f08947 */ /* 0x004fea000383ffff */
[----:B------:R-:W-:Y:S05]  /*22fb0*/  BRA `(.L_x_15492) ;  /* 0xffffff7400a47947 */ /* 0x000fea000383ffff */
.L_x_15293:
[----:B-1----:R1:W2:Y:S02]  /*22fc0*/  SYNCS.PHASECHK.TRANS64.TRYWAIT P0, [R8+URZ+0x324c0], R9 ;  /* 0x0324c009080075a7 */ /* 0x0022a4000800017f */
[----:B--2---:R-:W-:Y:S05]  /*22fd0*/  @!P0 NANOSLEEP.SYNCS 0x989680 ;  /* 0x009896800000895d */ /* 0x004fea0003900000 */
[----:B------:R-:W2:Y:S02]  /*22fe0*/  @!P0 SYNCS.PHASECHK.TRANS64 P0, [R8+URZ+0x324c0], R9 ;  /* 0x0324c009080085a7 */ /* 0x000ea4000800007f */
[----:B--2---:R-:W-:Y:S05]  /*22ff0*/  @!P0 BRA `(.L_x_15293) ;  /* 0xfffffffc00f08947 */ /* 0x004fea000383ffff */
[----:B------:R-:W-:Y:S05]  /*23000*/  BRA `(.L_x_15493) ;  /* 0xffffff7800207947 */ /* 0x000fea000383ffff */
.L_x_15303:
[----:B0-----:R0:W2:Y:S02]  /*23010*/  SYNCS.PHASECHK.TRANS64.TRYWAIT P1, [R6+URZ+0x324a0], R8 ;  /* 0x0324a008060075a7 */ /* 0x0010a4000802017f */
[----:B--2---:R-:W-:Y:S05]  /*23020*/  @!P1 NANOSLEEP.SYNCS 0x989680 ;  /* 0x009896800000995d */ /* 0x004fea0003900000 */
[----:B------:R-:W2:Y:S02]  /*23030*/  @!P1 SYNCS.PHASECHK.TRANS64 P1, [R6+URZ+0x324a0], R8 ;  /* 0x0324a008060095a7 */ /* 0x000ea4000802007f */
[----:B--2---:R-:W-:Y:S05]  /*23040*/  @!P1 BRA `(.L_x_15303) ;  /* 0xfffffffc00f09947 */ /* 0x004fea000383ffff */
[----:B------:R-:W-:Y:S05]  /*23050*/  BRA `(.L_x_15494) ;  /* 0xffffff7c00947947 */ /* 0x000fea000383ffff */
.L_x_15308:
[----:B-1----:R1:W2:Y:S02]  /*23060*/  SYNCS.PHASECHK.TRANS64.TRYWAIT P1, [R6+URZ+0x324c0], R8 ;  /* 0x0324c008060075a7 */ /* 0x0022a4000802017f */
[----:B--2---:R-:W-:Y:S05]  /*23070*/  @!P1 NANOSLEEP.SYNCS 0x989680 ;  /* 0x009896800000995d */ /* 0x004fea0003900000 */
[----:B------:R-:W2:Y:S02]  /*23080*/  @!P1 SYNCS.PHASECHK.TRANS64 P1, [R6+URZ+0x324c0], R8 ;  /* 0x0324c008060095a7 */ /* 0x000ea4000802007f */
[----:B--2---:R-:W-:Y:S05]  /*23090*/  @!P1 BRA `(.L_x_15308) ;  /* 0xfffffffc00f09947 */ /* 0x004fea000383ffff */
[----:B------:R-:W-:Y:S05]  /*230a0*/  BRA `(.L_x_15495) ;  /* 0xffffff80000c7947 */ /* 0x000fea000383ffff */
.L_x_15326:
        /* <DEDUP_REMOVED lines=11> */
.L_x_15497:
[----:B------:R-:W-:Y:S05]  /*23160*/  BSYNC B0 ;  /* 0x0000000000007941 */ /* 0x000fea0003800000 */
.L_x_15496:
[----:B------:R-:W-:Y:S05]  /*23170*/  BRA `(.L_x_15498) ;  /* 0xffffff90005c7947 */ /* 0x000fea000383ffff */
.L_x_15329:
[----:B0-----:R0:W1:Y:S02]  /*23180*/  SYNCS.PHASECHK.TRANS64.TRYWAIT P0, [R23+URZ+0x32440], R0 ;  /* 0x03244000170075a7 */ /* 0x001064000800017f */
[----:B-1----:R-:W-:Y:S05]  /*23190*/  @!P0 NANOSLEEP.SYNCS 0x989680 ;  /* 0x009896800000895d */ /* 0x002fea0003900000 */
[----:B------:R-:W1:Y:S02]  /*231a0*/  @!P0 SYNCS.PHASECHK.TRANS64 P0, [R23+URZ+0x32440], R0 ;  /* 0x03244000170085a7 */ /* 0x000e64000800007f */
[----:B-1----:R-:W-:Y:S05]  /*231b0*/  @!P0 BRA `(.L_x_15329) ;  /* 0xfffffffc00f08947 */ /* 0x002fea000383ffff */
[----:B------:R-:W-:Y:S05]  /*231c0*/  BRA `(.L_x_15499) ;  /* 0xffffff90007c7947 */ /* 0x000fea000383ffff */
.L_x_15330:
        /* <DEDUP_REMOVED lines=8> */
.L_x_15501:
[----:B------:R-:W-:Y:S05]  /*23250*/  BSYNC B0 ;  /* 0x0000000000007941 */ /* 0x000fea0003800000 */
.L_x_15500:
        /* <DEDUP_REMOVED lines=9> */
.L_x_15502:
[----:B------:R-:W-:Y:S02]  /*232f0*/  IMAD.MOV.U32 R13, RZ, RZ, R4 ;  /* 0x000000ffff0d7224 */ /* 0x000fe400078e0004 */
[----:B------:R-:W-:Y:S02]  /*23300*/  IMAD.MOV.U32 R12, RZ, RZ, 0x1 ;  /* 0x00000001ff0c7424 */ /* 0x000fe400078e00ff */
[----:B------:R-:W-:-:S07]  /*23310*/  IMAD.MOV.U32 R3, RZ, RZ, R14 ;  /* 0x000000ffff037224 */ /* 0x000fce00078e000e */
[----:B------:R-:W-:Y:S05]  /*23320*/  WARPSYNC.COLLECTIVE R15, `(.L_x_15503) ;  /* 0x000000000f087348 */ /* 0x000fea0003c00000 */
[----:B------:R0:W1:Y:S02]  /*23330*/  SHFL.IDX P6, R14, R13, R12, R11 ;  /* 0x0000000c0d0e7389 */ /* 0x00006400000c000b */
[----:B01----:R-:W-:Y:S01]  /*23340*/  ENDCOLLECTIVE ;  /* 0x000000000000791b */ /* 0x003fe20003800000 */
.L_x_15503:
        /* <DEDUP_REMOVED lines=15> */
.L_x_15504:
[----:B------:R-:W-:Y:S02]  /*23440*/  @P0 IMAD R6, R5, 0x2, R16 ;  /* 0x0000000205060824 */ /* 0x000fe400078e0210 */
[----:B------:R-:W-:Y:S02]  /*23450*/  IMAD.MOV.U32 R13, RZ, RZ, R4 ;  /* 0x000000ffff0d7224 */ /* 0x000fe400078e0004 */
[----:B------:R-:W-:Y:S02]  /*23460*/  IMAD.MOV.U32 R12, RZ, RZ, 0x2 ;  /* 0x00000002ff0c7424 */ /* 0x000fe400078e00ff */
[----:B------:R-:W-:-:S07]  /*23470*/  IMAD.MOV.U32 R3, RZ, RZ, R14 ;  /* 0x000000ffff037224 */ /* 0x000fce00078e000e */
[----:B------:R-:W-:Y:S05]  /*23480*/  WARPSYNC.COLLECTIVE R15, `(.L_x_15505) ;  /* 0x000000000f087348 */ /* 0x000fea0003c00000 */
[----:B------:R0:W1:Y:S02]  /*23490*/  SHFL.IDX P6, R14, R13, R12, R11 ;  /* 0x0000000c0d0e7389 */ /* 0x00006400000c000b */
[----:B01----:R-:W-:Y:S01]  /*234a0*/  ENDCOLLECTIVE ;  /* 0x000000000000791b */ /* 0x003fe20003800000 */
.L_x_15505:
        /* <DEDUP_REMOVED lines=15> */
.L_x_15506:
[----:B------:R-:W-:Y:S02]  /*235a0*/  @P0 IMAD R6, R5, 0x2, R16 ;  /* 0x0000000205060824 */ /* 0x000fe400078e0210 */
[----:B------:R-:W-:Y:S02]  /*235b0*/  IMAD.MOV.U32 R13, RZ, RZ, R4 ;  /* 0x000000ffff0d7224 */ /* 0x000fe400078e0004 */
[----:B------:R-:W-:Y:S02]  /*235c0*/  IMAD.MOV.U32 R12, RZ, RZ, 0x3 ;  /* 0x00000003ff0c7424 */ /* 0x000fe400078e00ff */
[----:B------:R-:W-:-:S07]  /*235d0*/  IMAD.MOV.U32 R3, RZ, RZ, R14 ;  /* 0x000000ffff037224 */ /* 0x000fce00078e000e */
[----:B------:R-:W-:Y:S05]  /*235e0*/  WARPSYNC.COLLECTIVE R15, `(.L_x_15507) ;  /* 0x000000000f087348 */ /* 0x000fea0003c00000 */
[----:B------:R0:W1:Y:S02]  /*235f0*/  SHFL.IDX P6, R14, R13, R12, R11 ;  /* 0x0000000c0d0e7389 */ /* 0x00006400000c000b */
[----:B01----:R-:W-:Y:S01]  /*23600*/  ENDCOLLECTIVE ;  /* 0x000000000000791b */ /* 0x003fe20003800000 */
.L_x_15507:
        /* <DEDUP_REMOVED lines=15> */
.L_x_15508:
[----:B------:R-:W-:Y:S02]  /*23700*/  @P0 IMAD R6, R5, 0x2, R16 ;  /* 0x0000000205060824 */ /* 0x000fe400078e0210 */
[----:B------:R-:W-:Y:S02]  /*23710*/  IMAD.MOV.U32 R13, RZ, RZ, R4 ;  /* 0x000000ffff0d7224 */ /* 0x000fe400078e0004 */
[----:B------:R-:W-:Y:S02]  /*23720*/  IMAD.MOV.U32 R12, RZ, RZ, 0x4 ;  /* 0x00000004ff0c7424 */ /* 0x000fe400078e00ff */
[----:B------:R-:W-:-:S07]  /*23730*/  IMAD.MOV.U32 R3, RZ, RZ, R14 ;  /* 0x000000ffff037224 */ /* 0x000fce00078e000e */
[----:B------:R-:W-:Y:S05]  /*23740*/  WARPSYNC.COLLECTIVE R15, `(.L_x_15509) ;  /* 0x000000000f087348 */ /* 0x000fea0003c00000 */
[----:B------:R0:W1:Y:S02]  /*23750*/  SHFL.IDX P6, R14, R13, R12, R11 ;  /* 0x0000000c0d0e7389 */ /* 0x00006400000c000b */
[----:B01----:R-:W-:Y:S01]  /*23760*/  ENDCOLLECTIVE ;  /* 0x000000000000791b */ /* 0x003fe20003800000 */
.L_x_15509:
        /* <DEDUP_REMOVED lines=15> */
.L_x_15510:
[----:B------:R-:W-:Y:S02]  /*23860*/  @P0 IMAD R6, R5, 0x2, R16 ;  /* 0x0000000205060824 */ /* 0x000fe400078e0210 */
[----:B------:R-:W-:Y:S02]  /*23870*/  IMAD.MOV.U32 R13, RZ, RZ, R4 ;  /* 0x000000ffff0d7224 */ /* 0x000fe400078e0004 */
[----:B------:R-:W-:Y:S02]  /*23880*/  IMAD.MOV.U32 R12, RZ, RZ, 0x5 ;  /* 0x00000005ff0c7424 */ /* 0x000fe400078e00ff */
[----:B------:R-:W-:-:S07]  /*23890*/  IMAD.MOV.U32 R3, RZ, RZ, R14 ;  /* 0x000000ffff037224 */ /* 0x000fce00078e000e */
[----:B------:R-:W-:Y:S05]  /*238a0*/  WARPSYNC.COLLECTIVE R15, `(.L_x_15511) ;  /* 0x000000000f087348 */ /* 0x000fea0003c00000 */
[----:B------:R0:W1:Y:S02]  /*238b0*/  SHFL.IDX P6, R14, R13, R12, R11 ;  /* 0x0000000c0d0e7389 */ /* 0x00006400000c000b */
[----:B01----:R-:W-:Y:S01]  /*238c0*/  ENDCOLLECTIVE ;  /* 0x000000000000791b */ /* 0x003fe20003800000 */
.L_x_15511:
        /* <DEDUP_REMOVED lines=10> */
.L_x_15512:
[----:B------:R-:W-:Y:S01]  /*23970*/  @!PT LDS RZ, [RZ] ;  /* 0x00000000fffff984 */ /* 0x000fe20000000800 */
[----:B------:R-:W-:Y:S01]  /*23980*/  @!PT LDS RZ, [RZ] ;  /* 0x00000000fffff984 */ /* 0x000fe20000000800 */
[----:B------:R-:W-:Y:S01]  /*23990*/  @!PT LDS RZ, [RZ] ;  /* 0x00000000fffff984 */ /* 0x000fe20000000800 */
[----:B------:R1:W-:Y:S01]  /*239a0*/  @P0 LDGSTS.E.BYPASS.LTC128B.128 [R6+0x1e400], desc[UR42][R2.64], !P2 ;  /* 0x1e40000002060fae */ /* 0x0003e2000d101d6a */
[----:B------:R-:W-:Y:S01]  /*239b0*/  IMAD.MOV.U32 R0, RZ, RZ, R14 ;  /* 0x000000ffff007224 */ /* 0x000fe200078e000e */
[----:B------:R-:W-:Y:S06]  /*239c0*/  BRA `(.L_x_15513) ;  /* 0xffffff8c00d87947 */ /* 0x000fec000383ffff */
.L_x_15335:
        /* <DEDUP_REMOVED lines=9> */
.L_x_15514:
[C---:B------:R-:W-:Y:S01]  /*23a60*/  VIADD R10, R25.reuse, 0x10 ;  /* 0x00000010190a7836 */ /* 0x040fe20000000000 */
[C---:B------:R-:W-:Y:S01]  /*23a70*/  ISETP.GE.AND P0, PT, R25.reuse, R2, PT ;  /* 0x000000021900720c */ /* 0x040fe20003f06270 */
[C---:B------:R-:W-:Y:S02]  /*23a80*/  VIADD R6, R25.reuse, 0x20 ;  /* 0x0000002019067836 */ /* 0x040fe40000000000 */
[----:B------:R-:W-:Y:S01]  /*23a90*/  VIADD R8, R25, 0x40 ;  /* 0x0000004019087836 */ /* 0x000fe20000000000 */
[----:B------:R0:W-:Y:S04]  /*23aa0*/  STL [R1+0x18], R10 ;  /* 0x0000180a01007387 */ /* 0x0001e80000100800 */
[----:B------:R0:W-:Y:S01]  /*23ab0*/  STL [R1+0x1c], R6 ;  /* 0x00001c0601007387 */ /* 0x0001e20000100800 */
[----:B------:R-:W-:-:S02]  /*23ac0*/  IMAD.MOV.U32 R13, RZ, RZ, R0 ;  /* 0x000000ffff0d7224 */ /* 0x000fc400078e0000 */
[----:B------:R-:W-:-:S07]  /*23ad0*/  IMAD.MOV.U32 R4, RZ, RZ, R14 ;  /* 0x000000ffff047224 */ /* 0x000fce00078e000e */
[----:B0-----:R-:W-:Y:S05]  /*23ae0*/  WARPSYNC.COLLECTIVE R15, `(.L_x_15515) ;  /* 0x000000000f087348 */ /* 0x001fea0003c00000 */
[----:B------:R1:W2:Y:S02]  /*23af0*/  SHFL.IDX P6, R14, R13, R12, R11 ;  /* 0x0000000c0d0e7389 */ /* 0x0002a400000c000b */
[----:B012---:R-:W-:Y:S01]  /*23b00*/  ENDCOLLECTIVE ;  /* 0x000000000000791b */ /* 0x007fe20003800000 */
.L_x_15515:
[----:B------:R-:W-:Y:S02]  /*23b10*/  IMAD.MOV.U32 R13, RZ, RZ, R3 ;  /* 0x000000ffff0d7224 */ /* 0x000fe400078e0003 */
[----:B------:R-:W-:Y:S02]  /*23b20*/  IMAD.MOV.U32 R12, RZ, RZ, 0x1 ;  /* 0x00000001ff0c7424 */ /* 0x000fe400078e00ff */
[----:B------:R-:W-:-:S07]  /*23b30*/  IMAD.MOV.U32 R5, RZ, RZ, R14 ;  /* 0x000000ffff057224 */ /* 0x000fce00078e000e */
[----:B------:R-:W-:Y:S05]  /*23b40*/  WARPSYNC.COLLECTIVE R15, `(.L_x_15516) ;  /* 0x000000000f087348 */ /* 0x000fea0003c00000 */
[----:B------:R0:W1:Y:S02]  /*23b50*/  SHFL.IDX P6, R14, R13, R12, R11 ;  /* 0x0000000c0d0e7389 */ /* 0x00006400000c000b */
[----:B01----:R-:W-:Y:S01]  /*23b60*/  ENDCOLLECTIVE ;  /* 0x000000000000791b */ /* 0x003fe20003800000 */
.L_x_15516:
        /* <DEDUP_REMOVED lines=15> */
.L_x_15517:
[----:B------:R-:W-:Y:S02]  /*23c60*/  IMAD.MOV.U32 R13, RZ, RZ, R3 ;  /* 0x000000ffff0d7224 */ /* 0x000fe400078e0003 */
[----:B------:R-:W-:Y:S02]  /*23c70*/  IMAD.MOV.U32 R12, RZ, RZ, 0x2 ;  /* 0x00000002ff0c7424 */ /* 0x000fe400078e00ff */
[----:B------:R-:W-:-:S07]  /*23c80*/  IMAD.MOV.U32 R5, RZ, RZ, R14 ;  /* 0x000000ffff057224 */ /* 0x000fce00078e000e */
[----:B------:R-:W-:Y:S05]  /*23c90*/  WARPSYNC.COLLECTIVE R15, `(.L_x_15518) ;  /* 0x000000000f087348 */ /* 0x000fea0003c00000 */
[----:B------:R0:W1:Y:S02]  /*23ca0*/  SHFL.IDX P6, R14, R13, R12, R11 ;  /* 0x0000000c0d0e7389 */ /* 0x00006400000c000b */
[----:B01----:R-:W-:Y:S01]  /*23cb0*/  ENDCOLLECTIVE ;  /* 0x000000000000791b */ /* 0x003fe20003800000 */
.L_x_15518:
        /* <DEDUP_REMOVED lines=12> */
[----:B------:R1:W-:Y:S04]  /*23d80*/  STL [R1+0x20], R6 ;  /* 0x0000200601007387 */ /* 0x0003e80000100800 */
[----:B------:R1:W-:Y:S01]  /*23d90*/  STL [R1+0x24], R8 ;  /* 0x0000240801007387 */ /* 0x0003e20000100800 */
[----:B0-----:R-:W-:-:S07]  /*23da0*/  IMAD.MOV.U32 R4, RZ, RZ, R14 ;  /* 0x000000ffff047224 */ /* 0x001fce00078e000e */
[----:B-1----:R-:W-:Y:S05]  /*23db0*/  WARPSYNC.COLLECTIVE R15, `(.L_x_15519) ;  /* 0x000000000f087348 */ /* 0x002fea0003c00000 */
[----:B------:R0:W2:Y:S02]  /*23dc0*/  SHFL.IDX P6, R14, R13, R12, R11 ;  /* 0x0000000c0d0e7389 */ /* 0x0000a400000c000b */
[----:B012---:R-:W-:Y:S01]  /*23dd0*/  ENDCOLLECTIVE ;  /* 0x000000000000791b */ /* 0x007fe20003800000 */
.L_x_15519:
[----:B------:R-:W-:Y:S02]  /*23de0*/  IMAD.MOV.U32 R13, RZ, RZ, R3 ;  /* 0x000000ffff0d7224 */ /* 0x000fe400078e0003 */
[----:B------:R-:W-:Y:S02]  /*23df0*/  IMAD.MOV.U32 R12, RZ, RZ, 0x3 ;  /* 0x00000003ff0c7424 */ /* 0x000fe400078e00ff */
[----:B------:R-:W-:-:S07]  /*23e00*/  IMAD.MOV.U32 R5, RZ, RZ, R14 ;  /* 0x000000ffff057224 */ /* 0x000fce00078e000e */
[----:B------:R-:W-:Y:S05]  /*23e10*/  WARPSYNC.COLLECTIVE R15, `(.L_x_15520) ;  /* 0x000000000f087348 */ /* 0x000fea0003c00000 */
[----:B------:R0:W1:Y:S02]  /*23e20*/  SHFL.IDX P6, R14, R13, R12, R11 ;  /* 0x0000000c0d0e7389 */ /* 0x00006400000c000b */
[----:B01----:R-:W-:Y:S01]  /*23e30*/  ENDCOLLECTIVE ;  /* 0x000000000000791b */ /* 0x003fe20003800000 */
.L_x_15520:
        /* <DEDUP_REMOVED lines=15> */
.L_x_15521:
[----:B------:R-:W-:Y:S02]  /*23f30*/  IMAD.MOV.U32 R13, RZ, RZ, R3 ;  /* 0x000000ffff0d7224 */ /* 0x000fe400078e0003 */
[----:B------:R-:W-:Y:S02]  /*23f40*/  IMAD.MOV.U32 R12, RZ, RZ, 0x4 ;  /* 0x00000004ff0c7424 */ /* 0x000fe400078e00ff */
[----:B------:R-:W-:-:S07]  /*23f50*/  IMAD.MOV.U32 R5, RZ, RZ, R14 ;  /* 0x000000ffff057224 */ /* 0x000fce00078e000e */
[----:B------:R-:W-:Y:S05]  /*23f60*/  WARPSYNC.COLLECTIVE R15, `(.L_x_15522) ;  /* 0x000000000f087348 */ /* 0x000fea0003c00000 */
[----:B------:R0:W1:Y:S02]  /*23f70*/  SHFL.IDX P6, R14, R13, R12, R11 ;  /* 0x0000000c0d0e7389 */ /* 0x00006400000c000b */
[----:B01----:R-:W-:Y:S01]  /*23f80*/  ENDCOLLECTIVE ;  /* 0x000000000000791b */ /* 0x003fe20003800000 */
.L_x_15522:
        /* <DEDUP_REMOVED lines=10> */
.L_x_15523:
        /* <DEDUP_REMOVED lines=13> */
.L_x_15524:
        /* <DEDUP_REMOVED lines=10> */
.L_x_15525:
        /* <DEDUP_REMOVED lines=13> */
.L_x_15526:
        /* <DEDUP_REMOVED lines=10> */
.L_x_15527:
        /* <DEDUP_REMOVED lines=11> */
.L_x_15528:
        /* <DEDUP_REMOVED lines=10> */
.L_x_15529:
[----:B------:R-:W-:Y:S01]  /*24460*/  @!PT LDS RZ, [RZ] ;  /* 0x00000000fffff984 */ /* 0x000fe20000000800 */
[----:B------:R-:W-:Y:S01]  /*24470*/  @!PT LDS RZ, [RZ] ;  /* 0x00000000fffff984 */ /* 0x000fe20000000800 */
[----:B------:R-:W-:Y:S01]  /*24480*/  @!PT LDS RZ, [RZ] ;  /* 0x00000000fffff984 */ /* 0x000fe20000000800 */
[----:B------:R0:W-:Y:S01]  /*24490*/  @!P0 LDGSTS.E.BYPASS.LTC128B.128 [R22+0x1b400], desc[UR42][R4.64], !P1 ;  /* 0x1b40000004168fae */ /* 0x0001e2000c901d6a */
[----:B------:R-:W-:Y:S01]  /*244a0*/  IMAD.MOV.U32 R0, RZ, RZ, R14 ;  /* 0x000000ffff007224 */ /* 0x000fe200078e000e */
[----:B------:R-:W-:Y:S06]  /*244b0*/  BRA `(.L_x_15530) ;  /* 0xffffff9000287947 */ /* 0x000fec000383ffff */
.L_x_15339:
        /* <DEDUP_REMOVED lines=33> */
.L_x_15532:
[----:B------:R-:W-:Y:S05]  /*246d0*/  BSYNC B0 ;  /* 0x0000000000007941 */ /* 0x000fea0003800000 */
.L_x_15531:
        /* <DEDUP_REMOVED lines=11> */
.L_x_15533:
        /* <DEDUP_REMOVED lines=12> */
.L_x_15534:
        /* <DEDUP_REMOVED lines=15> */
.L_x_15535:
        /* <DEDUP_REMOVED lines=12> */
.L_x_15536:
        /* <DEDUP_REMOVED lines=12> */
.L_x_15537:
        /* <DEDUP_REMOVED lines=12> */
.L_x_15538:
        /* <DEDUP_REMOVED lines=12> */
.L_x_15539:
        /* <DEDUP_REMOVED lines=12> */
.L_x_15540:
        /* <DEDUP_REMOVED lines=12> */
.L_x_15541:
        /* <DEDUP_REMOVED lines=12> */
.L_x_15542:
        /* <DEDUP_REMOVED lines=12> */
.L_x_15543:
        /* <DEDUP_REMOVED lines=12> */
.L_x_15544:
        /* <DEDUP_REMOVED lines=11> */
.L_x_15545:
[----:B------:R-:W-:Y:S02]  /*250b0*/  IMAD.MOV.U32 R13, RZ, RZ, R0 ;  /* 0x000000ffff0d7224 */ /* 0x000fe400078e0000 */
[----:B------:R-:W-:Y:S02]  /*250c0*/  IMAD.MOV.U32 R12, RZ, RZ, 0x7 ;  /* 0x00000007ff0c7424 */ /* 0x000fe400078e00ff */
[----:B------:R-:W-:-:S07]  /*250d0*/  IMAD.MOV.U32 R2, RZ, RZ, R14 ;  /* 0x000000ffff027224 */ /* 0x000fce00078e000e */
[----:B------:R-:W-:Y:S05]  /*250e0*/  WARPSYNC.COLLECTIVE R15, `(.L_x_15546) ;  /* 0x000000000f087348 */ /* 0x000fea0003c00000 */
[----:B------:R0:W1:Y:S02]  /*250f0*/  SHFL.IDX P6, R14, R13, R12, R11 ;  /* 0x0000000c0d0e7389 */ /* 0x00006400000c000b */
[----:B01----:R-:W-:Y:S01]  /*25100*/  ENDCOLLECTIVE ;  /* 0x000000000000791b */ /* 0x003fe20003800000 */
.L_x_15546:
        /* <DEDUP_REMOVED lines=14> */
.L_x_15547:
[----:B------:R-:W-:Y:S01]  /*251f0*/  IMAD.MOV.U32 R2, RZ, RZ, R14 ;  /* 0x000000ffff027224 */ /* 0x000fe200078e000e */
[----:B------:R-:W-:Y:S06]  /*25200*/  BRA `(.L_x_15548) ;  /* 0xffffff8c008c7947 */ /* 0x000fec000383ffff */
.L_x_15344:
[----:B0-----:R0:W1:Y:S02]  /*25210*/  SYNCS.PHASECHK.TRANS64.TRYWAIT P0, [R16+URZ+0x32420], R3 ;  /* 0x03242003100075a7 */ /* 0x001064000800017f */
[----:B-1----:R-:W-:Y:S05]  /*25220*/  @!P0 NANOSLEEP.SYNCS 0x989680 ;  /* 0x009896800000895d */ /* 0x002fea0003900000 */
[----:B------:R-:W1:Y:S02]  /*25230*/  @!P0 SYNCS.PHASECHK.TRANS64 P0, [R16+URZ+0x32420], R3 ;  /* 0x03242003100085a7 */ /* 0x000e64000800007f */
[----:B-1----:R-:W-:Y:S05]  /*25240*/  @!P0 BRA `(.L_x_15344) ;  /* 0xfffffffc00f08947 */ /* 0x002fea000383ffff */
[----:B------:R-:W-:Y:S05]  /*25250*/  BRA `(.L_x_15549) ;  /* 0xffffff9000007947 */ /* 0x000fea000383ffff */
.L_x_15347:
[----:B-1----:R1:W3:Y:S02]  /*25260*/  SYNCS.PHASECHK.TRANS64.TRYWAIT P0, [R23+URZ+0x32460], R0 ;  /* 0x03246000170075a7 */ /* 0x0022e4000800017f */
[----:B---3--:R-:W-:Y:S05]  /*25270*/  @!P0 NANOSLEEP.SYNCS 0x989680 ;  /* 0x009896800000895d */ /* 0x008fea0003900000 */
[----:B------:R-:W3:Y:S02]  /*25280*/  @!P0 SYNCS.PHASECHK.TRANS64 P0, [R23+URZ+0x32460], R0 ;  /* 0x03246000170085a7 */ /* 0x000ee4000800007f */
[----:B---3--:R-:W-:Y:S05]  /*25290*/  @!P0 BRA `(.L_x_15347) ;  /* 0xfffffffc00f08947 */ /* 0x008fea000383ffff */
[----:B------:R-:W-:Y:S05]  /*252a0*/  BRA `(.L_x_15550) ;  /* 0xffffff9000107947 */ /* 0x000fea000383ffff */
.L_x_15348:
        /* <DEDUP_REMOVED lines=8> */
.L_x_15552:
[----:B------:R-:W-:Y:S05]  /*25330*/  BSYNC B0 ;  /* 0x0000000000007941 */ /* 0x000fea0003800000 */
.L_x_15551:
        /* <DEDUP_REMOVED lines=13> */
.L_x_15553:
        /* <DEDUP_REMOVED lines=9> */
.L_x_15554:
        /* <DEDUP_REMOVED lines=17> */
.L_x_15555:
[----:B------:R-:W-:Y:S02]  /*255b0*/  IMAD.MOV.U32 R13, RZ, RZ, R6 ;  /* 0x000000ffff0d7224 */ /* 0x000fe400078e0006 */
[----:B------:R-:W-:Y:S01]  /*255c0*/  IMAD.MOV.U32 R12, RZ, RZ, 0x2 ;  /* 0x00000002ff0c7424 */ /* 0x000fe200078e00ff */
[----:B------:R-:W-:-:S13]  /*255d0*/  IADD3 R2, P3, R14, R0, RZ ;  /* 0x000000000e027210 */ /* 0x000fda0007f7e0ff */
[----:B------:R-:W-:Y:S05]  /*255e0*/  WARPSYNC.COLLECTIVE R15, `(.L_x_15556) ;  /* 0x000000000f087348 */ /* 0x000fea0003c00000 */
[----:B------:R0:W1:Y:S02]  /*255f0*/  SHFL.IDX P6, R14, R13, R12, R11 ;  /* 0x0000000c0d0e7389 */ /* 0x00006400000c000b */
[----:B01----:R-:W-:Y:S01]  /*25600*/  ENDCOLLECTIVE ;  /* 0x000000000000791b */ /* 0x003fe20003800000 */
.L_x_15556:
        /* <DEDUP_REMOVED lines=17> */
.L_x_15557:
[----:B------:R-:W-:Y:S02]  /*25720*/  IMAD.MOV.U32 R13, RZ, RZ, R6 ;  /* 0x000000ffff0d7224 */ /* 0x000fe400078e0006 */
[----:B------:R-:W-:Y:S01]  /*25730*/  IMAD.MOV.U32 R12, RZ, RZ, 0x3 ;  /* 0x00000003ff0c7424 */ /* 0x000fe200078e00ff */
[----:B------:R-:W-:-:S13]  /*25740*/  IADD3 R2, P3, R14, R0, RZ ;  /* 0x000000000e027210 */ /* 0x000fda0007f7e0ff */
[----:B------:R-:W-:Y:S05]  /*25750*/  WARPSYNC.COLLECTIVE R15, `(.L_x_15558) ;  /* 0x000000000f087348 */ /* 0x000fea0003c00000 */
[----:B------:R0:W1:Y:S02]  /*25760*/  SHFL.IDX P6, R14, R13, R12, R11 ;  /* 0x0000000c0d0e7389 */ /* 0x00006400000c000b */
[----:B01----:R-:W-:Y:S01]  /*25770*/  ENDCOLLECTIVE ;  /* 0x000000000000791b */ /* 0x003fe20003800000 */
.L_x_15558:
        /* <DEDUP_REMOVED lines=17> */
.L_x_15559:
[----:B------:R-:W-:Y:S02]  /*25890*/  IMAD.MOV.U32 R13, RZ, RZ, R6 ;  /* 0x000000ffff0d7224 */ /* 0x000fe400078e0006 */
[----:B------:R-:W-:Y:S01]  /*258a0*/  IMAD.MOV.U32 R12, RZ, RZ, 0x4 ;  /* 0x00000004ff0c7424 */ /* 0x000fe200078e00ff */
[----:B------:R-:W-:-:S13]  /*258b0*/  IADD3 R2, P3, R14, R0, RZ ;  /* 0x000000000e027210 */ /* 0x000fda0007f7e0ff */
[----:B------:R-:W-:Y:S05]  /*258c0*/  WARPSYNC.COLLECTIVE R15, `(.L_x_15560) ;  /* 0x000000000f087348 */ /* 0x000fea0003c00000 */
[----:B------:R0:W1:Y:S02]  /*258d0*/  SHFL.IDX P6, R14, R13, R12, R11 ;  /* 0x0000000c0d0e7389 */ /* 0x00006400000c000b */
[----:B01----:R-:W-:Y:S01]  /*258e0*/  ENDCOLLECTIVE ;  /* 0x000000000000791b */ /* 0x003fe20003800000 */
.L_x_15560:
        /* <DEDUP_REMOVED lines=17> */
.L_x_15561:
[----:B------:R-:W-:Y:S02]  /*25a00*/  IMAD.MOV.U32 R13, RZ, RZ, R6 ;  /* 0x000000ffff0d7224 */ /* 0x000fe400078e0006 */
[----:B------:R-:W-:Y:S01]  /*25a10*/  IMAD.MOV.U32 R12, RZ, RZ, 0x5 ;  /* 0x00000005ff0c7424 */ /* 0x000fe200078e00ff */
[----:B------:R-:W-:-:S13]  /*25a20*/  IADD3 R2, P3, R14, R0, RZ ;  /* 0x000000000e027210 */ /* 0x000fda0007f7e0ff */
[----:B------:R-:W-:Y:S05]  /*25a30*/  WARPSYNC.COLLECTIVE R15, `(.L_x_15562) ;  /* 0x000000000f087348 */ /* 0x000fea0003c00000 */
[----:B------:R0:W1:Y:S02]  /*25a40*/  SHFL.IDX P6, R14, R13, R12, R11 ;  /* 0x0000000c0d0e7389 */ /* 0x00006400000c000b */
[----:B01----:R-:W-:Y:S01]  /*25a50*/  ENDCOLLECTIVE ;  /* 0x000000000000791b */ /* 0x003fe20003800000 */
.L_x_15562:
        /* <DEDUP_REMOVED lines=12> */
.L_x_15563:
        /* <DEDUP_REMOVED lines=9> */
.L_x_15355:
[----:B0-----:R0:W1:Y:S02]  /*25bb0*/  SYNCS.PHASECHK.TRANS64.TRYWAIT P0, [R6+URZ+0x32440], R23 ;  /* 0x03244017060075a7 */ /* 0x001064000800017f */
[----:B-1----:R-:W-:Y:S05]  /*25bc0*/  @!P0 NANOSLEEP.SYNCS 0x989680 ;  /* 0x009896800000895d */ /* 0x002fea0003900000 */
[----:B------:R-:W1:Y:S02]  /*25bd0*/  @!P0 SYNCS.PHASECHK.TRANS64 P0, [R6+URZ+0x32440], R23 ;  /* 0x03244017060085a7 */ /* 0x000e64000800007f */
[----:B-1----:R-:W-:Y:S05]  /*25be0*/  @!P0 BRA `(.L_x_15355) ;  /* 0xfffffffc00f08947 */ /* 0x002fea000383ffff */
[----:B------:R-:W-:Y:S05]  /*25bf0*/  BRA `(.L_x_15565) ;  /* 0xffffff9000a07947 */ /* 0x000fea000383ffff */
.L_x_15356:
        /* <DEDUP_REMOVED lines=8> */
.L_x_15567:
[----:B------:R-:W-:Y:S05]  /*25c80*/  BSYNC B1 ;  /* 0x0000000000017941 */ /* 0x000fea0003800000 */
.L_x_15566:
        /* <DEDUP_REMOVED lines=9> */
.L_x_15568:
[----:B------:R-:W-:Y:S02]  /*25d20*/  IMAD.MOV.U32 R13, RZ, RZ, R9 ;  /* 0x000000ffff0d7224 */ /* 0x000fe400078e0009 */
[----:B------:R-:W-:Y:S02]  /*25d30*/  IMAD.MOV.U32 R12, RZ, RZ, 0x1 ;  /* 0x00000001ff0c7424 */ /* 0x000fe400078e00ff */
[----:B------:R-:W-:-:S07]  /*25d40*/  IMAD.MOV.U32 R2, RZ, RZ, R14 ;  /* 0x000000ffff027224 */ /* 0x000fce00078e000e */
[----:B------:R-:W-:Y:S05]  /*25d50*/  WARPSYNC.COLLECTIVE R15, `(.L_x_15569) ;  /* 0x000000000f087348 */ /* 0x000fea0003c00000 */
[----:B------:R0:W1:Y:S02]  /*25d60*/  SHFL.IDX P6, R14, R13, R12, R11 ;  /* 0x0000000c0d0e7389 */ /* 0x00006400000c000b */
[----:B01----:R-:W-:Y:S01]  /*25d70*/  ENDCOLLECTIVE ;  /* 0x000000000000791b */ /* 0x003fe20003800000 */
.L_x_15569:
        /* <DEDUP_REMOVED lines=11> */
.L_x_15570:
[----:B------:R-:W-:Y:S02]  /*25e30*/  IMAD.MOV.U32 R13, RZ, RZ, R9 ;  /* 0x000000ffff0d7224 */ /* 0x000fe400078e0009 */
[----:B------:R-:W-:Y:S02]  /*25e40*/  IMAD.MOV.U32 R12, RZ, RZ, 0x2 ;  /* 0x00000002ff0c7424 */ /* 0x000fe400078e00ff */
[----:B------:R-:W-:-:S07]  /*25e50*/  IMAD.MOV.U32 R2, RZ, RZ, R14 ;  /* 0x000000ffff027224 */ /* 0x000fce00078e000e */
[----:B------:R-:W-:Y:S05]  /*25e60*/  WARPSYNC.COLLECTIVE R15, `(.L_x_15571) ;  /* 0x000000000f087348 */ /* 0x000fea0003c00000 */
[----:B------:R0:W1:Y:S02]  /*25e70*/  SHFL.IDX P6, R14, R13, R12, R11 ;  /* 0x0000000c0d0e7389 */ /* 0x00006400000c000b */
[----:B01----:R-:W-:Y:S01]  /*25e80*/  ENDCOLLECTIVE ;  /* 0x000000000000791b */ /* 0x003fe20003800000 */
.L_x_15571:
        /* <DEDUP_REMOVED lines=11> */
.L_x_15572:
[----:B------:R-:W-:Y:S02]  /*25f40*/  IMAD.MOV.U32 R13, RZ, RZ, R9 ;  /* 0x000000ffff0d7224 */ /* 0x000fe400078e0009 */
[----:B------:R-:W-:Y:S02]  /*25f50*/  IMAD.MOV.U32 R12, RZ, RZ, 0x3 ;  /* 0x00000003ff0c7424 */ /* 0x000fe400078e00ff */
[----:B------:R-:W-:-:S07]  /*25f60*/  IMAD.MOV.U32 R2, RZ, RZ, R14 ;  /* 0x000000ffff027224 */ /* 0x000fce00078e000e */
[----:B------:R-:W-:Y:S05]  /*25f70*/  WARPSYNC.COLLECTIVE R15, `(.L_x_15573) ;  /* 0x000000000f087348 */ /* 0x000fea0003c00000 */
[----:B------:R0:W1:Y:S02]  /*25f80*/  SHFL.IDX P6, R14, R13, R12, R11 ;  /* 0x0000000c0d0e7389 */ /* 0x00006400000c000b */
[----:B01----:R-:W-:Y:S01]  /*25f90*/  ENDCOLLECTIVE ;  /* 0x000000000000791b */ /* 0x003fe20003800000 */
.L_x_15573:
        /* <DEDUP_REMOVED lines=11> */
.L_x_15574:
[----:B------:R-:W-:Y:S02]  /*26050*/  IMAD.MOV.U32 R13, RZ, RZ, R9 ;  /* 0x000000ffff0d7224 */ /* 0x000fe400078e0009 */
[----:B------:R-:W-:Y:S02]  /*26060*/  IMAD.MOV.U32 R12, RZ, RZ, 0x4 ;  /* 0x00000004ff0c7424 */ /* 0x000fe400078e00ff */
[----:B------:R-:W-:-:S07]  /*26070*/  IMAD.MOV.U32 R2, RZ, RZ, R14 ;  /* 0x000000ffff027224 */ /* 0x000fce00078e000e */
[----:B------:R-:W-:Y:S05]  /*26080*/  WARPSYNC.COLLECTIVE R15, `(.L_x_15575) ;  /* 0x000000000f087348 */ /* 0x000fea0003c00000 */
[----:B------:R0:W1:Y:S02]  /*26090*/  SHFL.IDX P6, R14, R13, R12, R11 ;  /* 0x0000000c0d0e7389 */ /* 0x00006400000c000b */
[----:B01----:R-:W-:Y:S01]  /*260a0*/  ENDCOLLECTIVE ;  /* 0x000000000000791b */ /* 0x003fe20003800000 */
.L_x_15575:
        /* <DEDUP_REMOVED lines=11> */
.L_x_15576:
[----:B------:R-:W-:Y:S02]  /*26160*/  IMAD.MOV.U32 R13, RZ, RZ, R9 ;  /* 0x000000ffff0d7224 */ /* 0x000fe400078e0009 */
[----:B------:R-:W-:Y:S02]  /*26170*/  IMAD.MOV.U32 R12, RZ, RZ, 0x5 ;  /* 0x00000005ff0c7424 */ /* 0x000fe400078e00ff */
[----:B------:R-:W-:-:S07]  /*26180*/  IMAD.MOV.U32 R2, RZ, RZ, R14 ;  /* 0x000000ffff027224 */ /* 0x000fce00078e000e */
[----:B------:R-:W-:Y:S05]  /*26190*/  WARPSYNC.COLLECTIVE R15, `(.L_x_15577) ;  /* 0x000000000f087348 */ /* 0x000fea0003c00000 */
[----:B------:R0:W1:Y:S02]  /*261a0*/  SHFL.IDX P6, R14, R13, R12, R11 ;  /* 0x0000000c0d0e7389 */ /* 0x00006400000c000b */
[----:B01----:R-:W-:Y:S01]  /*261b0*/  ENDCOLLECTIVE ;  /* 0x000000000000791b */ /* 0x003fe20003800000 */
.L_x_15577:
        /* <DEDUP_REMOVED lines=11> */
.L_x_15578:
[----:B------:R-:W-:Y:S01]  /*26270*/  IMAD.MOV.U32 R2, RZ, RZ, R14 ;  /* 0x000000ffff027224 */ /* 0x000fe200078e000e */
[----:B------:R-:W-:Y:S06]  /*26280*/  BRA `(.L_x_15579) ;  /* 0xffffff8c00c87947 */ /* 0x000fec000383ffff */
.L_x_15361:
[----:B---3--:R3:W4:Y:S02]  /*26290*/  SYNCS.PHASECHK.TRANS64.TRYWAIT P0, [R6+URZ+0x32460], R23 ;  /* 0x03246017060075a7 */ /* 0x008724000800017f */
[----:B----4-:R-:W-:Y:S05]  /*262a0*/  @!P0 NANOSLEEP.SYNCS 0x989680 ;  /* 0x009896800000895d */ /* 0x010fea0003900000 */
[----:B------:R-:W4:Y:S02]  /*262b0*/  @!P0 SYNCS.PHASECHK.TRANS64 P0, [R6+URZ+0x32460], R23 ;  /* 0x03246017060085a7 */ /* 0x000f24000800007f */
[----:B----4-:R-:W-:Y:S05]  /*262c0*/  @!P0 BRA `(.L_x_15361) ;  /* 0xfffffffc00f08947 */ /* 0x010fea000383ffff */
[----:B------:R-:W-:Y:S05]  /*262d0*/  BRA `(.L_x_15580) ;  /* 0xffffff9000187947 */ /* 0x000fea000383ffff */
.L_x_15362:
        /* <DEDUP_REMOVED lines=8> */
.L_x_15582:
[----:B------:R-:W-:Y:S05]  /*26360*/  BSYNC B1 ;  /* 0x0000000000017941 */ /* 0x000fea0003800000 */
.L_x_15581:
        /* <DEDUP_REMOVED lines=9> */
.L_x_15583:
[----:B------:R-:W-:Y:S02]  /*26400*/  IMAD.MOV.U32 R13, RZ, RZ, R9 ;  /* 0x000000ffff0d7224 */ /* 0x000fe400078e0009 */
[----:B------:R-:W-:Y:S01]  /*26410*/  IMAD.MOV.U32 R12, RZ, RZ, 0x1 ;  /* 0x00000001ff0c7424 */ /* 0x000fe200078e00ff */
[----:B------:R-:W-:-:S13]  /*26420*/  IADD3 R2, P0, R14, R0, RZ ;  /* 0x000000000e027210 */ /* 0x000fda0007f1e0ff */
[----:B------:R-:W-:Y:S05]  /*26430*/  WARPSYNC.COLLECTIVE R15, `(.L_x_15584) ;  /* 0x000000000f087348 */ /* 0x000fea0003c00000 */
[----:B------:R0:W1:Y:S02]  /*26440*/  SHFL.IDX P6, R14, R13, R12, R11 ;  /* 0x0000000c0d0e7389 */ /* 0x00006400000c000b */
[----:B01----:R-:W-:Y:S01]  /*26450*/  ENDCOLLECTIVE ;  /* 0x000000000000791b */ /* 0x003fe20003800000 */
.L_x_15584:
        /* <DEDUP_REMOVED lines=13> */
.L_x_15585:
[----:B------:R-:W-:Y:S02]  /*26530*/  IMAD.MOV.U32 R13, RZ, RZ, R9 ;  /* 0x000000ffff0d7224 */ /* 0x000fe400078e0009 */
[----:B------:R-:W-:Y:S01]  /*26540*/  IMAD.MOV.U32 R12, RZ, RZ, 0x2 ;  /* 0x00000002ff0c7424 */ /* 0x000fe200078e00ff */
[----:B------:R-:W-:-:S13]  /*26550*/  IADD3 R2, P0, R14, R0, RZ ;  /* 0x000000000e027210 */ /* 0x000fda0007f1e0ff */
[----:B------:R-:W-:Y:S05]  /*26560*/  WARPSYNC.COLLECTIVE R15, `(.L_x_15586) ;  /* 0x000000000f087348 */ /* 0x000fea0003c00000 */
[----:B------:R0:W1:Y:S02]  /*26570*/  SHFL.IDX P6, R14, R13, R12, R11 ;  /* 0x0000000c0d0e7389 */ /* 0x00006400000c000b */
[----:B01----:R-:W-:Y:S01]  /*26580*/  ENDCOLLECTIVE ;  /* 0x000000000000791b */ /* 0x003fe20003800000 */
.L_x_15586:
        /* <DEDUP_REMOVED lines=13> */
.L_x_15587:
[----:B------:R-:W-:Y:S02]  /*26660*/  IMAD.MOV.U32 R13, RZ, RZ, R9 ;  /* 0x000000ffff0d7224 */ /* 0x000fe400078e0009 */
[----:B------:R-:W-:Y:S01]  /*26670*/  IMAD.MOV.U32 R12, RZ, RZ, 0x3 ;  /* 0x00000003ff0c7424 */ /* 0x000fe200078e00ff */
[----:B------:R-:W-:-:S13]  /*26680*/  IADD3 R2, P0, R14, R0, RZ ;  /* 0x000000000e027210 */ /* 0x000fda0007f1e0ff */
[----:B------:R-:W-:Y:S05]  /*26690*/  WARPSYNC.COLLECTIVE R15, `(.L_x_15588) ;  /* 0x000000000f087348 */ /* 0x000fea0003c00000 */
[----:B------:R0:W1:Y:S02]  /*266a0*/  SHFL.IDX P6, R14, R13, R12, R11 ;  /* 0x0000000c0d0e7389 */ /* 0x00006400000c000b */
[----:B01----:R-:W-:Y:S01]  /*266b0*/  ENDCOLLECTIVE ;  /* 0x000000000000791b */ /* 0x003fe20003800000 */
.L_x_15588:
        /* <DEDUP_REMOVED lines=13> */
.L_x_15589:
[----:B------:R-:W-:Y:S02]  /*26790*/  IMAD.MOV.U32 R13, RZ, RZ, R9 ;  /* 0x000000ffff0d7224 */ /* 0x000fe400078e0009 */
[----:B------:R-:W-:Y:S01]  /*267a0*/  IMAD.MOV.U32 R12, RZ, RZ, 0x4 ;  /* 0x00000004ff0c7424 */ /* 0x000fe200078e00ff */
[----:B------:R-:W-:-:S13]  /*267b0*/  IADD3 R2, P0, R14, R0, RZ ;  /* 0x000000000e027210 */ /* 0x000fda0007f1e0ff */
[----:B------:R-:W-:Y:S05]  /*267c0*/  WARPSYNC.COLLECTIVE R15, `(.L_x_15590) ;  /* 0x000000000f087348 */ /* 0x000fea0003c00000 */
[----:B------:R0:W1:Y:S02]  /*267d0*/  SHFL.IDX P6, R14, R13, R12, R11 ;  /* 0x0000000c0d0e7389 */ /* 0x00006400000c000b */
[----:B01----:R-:W-:Y:S01]  /*267e0*/  ENDCOLLECTIVE ;  /* 0x000000000000791b */ /* 0x003fe20003800000 */
.L_x_15590:
        /* <DEDUP_REMOVED lines=13> */
.L_x_15591:
[----:B------:R-:W-:Y:S02]  /*268c0*/  IMAD.MOV.U32 R13, RZ, RZ, R9 ;  /* 0x000000ffff0d7224 */ /* 0x000fe400078e0009 */
[----:B------:R-:W-:Y:S01]  /*268d0*/  IMAD.MOV.U32 R12, RZ, RZ, 0x5 ;  /* 0x00000005ff0c7424 */ /* 0x000fe200078e00ff */
[----:B------:R-:W-:-:S13]  /*268e0*/  IADD3 R2, P0, R14, R0, RZ ;  /* 0x000000000e027210 */ /* 0x000fda0007f1e0ff */
[----:B------:R-:W-:Y:S05]  /*268f0*/  WARPSYNC.COLLECTIVE R15, `(.L_x_15592) ;  /* 0x000000000f087348 */ /* 0x000fea0003c00000 */
[----:B------:R0:W1:Y:S02]  /*26900*/  SHFL.IDX P6, R14, R13, R12, R11 ;  /* 0x0000000c0d0e7389 */ /* 0x00006400000c000b */
[----:B01----:R-:W-:Y:S01]  /*26910*/  ENDCOLLECTIVE ;  /* 0x000000000000791b */ /* 0x003fe20003800000 */
.L_x_15592:
        /* <DEDUP_REMOVED lines=13> */
.L_x_15593:
[----:B------:R-:W-:Y:S05]  /*269f0*/  BRA `(.L_x_15594) ;  /* 0xffffff8c005c7947 */ /* 0x000fea000383ffff */
.L_x_15370:
[----:B------:R-:W-:Y:S01]  /*26a00*/  BSSY B0, `(.L_x_15595) ;  /* 0x0000008000007945 */ /* 0x000fe20003800000 */
[----:B------:R-:W-:Y:S02]  /*26a10*/  IMAD.MOV.U32 R13, RZ, RZ, R24 ;  /* 0x000000ffff0d7224 */ /* 0x000fe400078e0018 */
[----:B------:R-:W-:Y:S02]  /*26a20*/  IMAD.MOV.U32 R12, RZ, RZ, RZ ;  /* 0x000000ffff0c7224 */ /* 0x000fe400078e00ff */
[----:B-1----:R-:W-:Y:S02]  /*26a30*/  IMAD.MOV.U32 R11, RZ, RZ, 0x1f ;  /* 0x0000001fff0b7424 */ /* 0x002fe400078e00ff */
[----:B------:R-:W-:-:S07]  /*26a40*/  IMAD.MOV.U32 R15, RZ, RZ, -0x1 ;  /* 0xffffffffff0f7424 */ /* 0x000fce00078e00ff */
[----:B--23--:R-:W-:Y:S05]  /*26a50*/  WARPSYNC.COLLECTIVE R15, `(.L_x_15596) ;  /* 0x000000000f087348 */ /* 0x00cfea0003c00000 */
[----:B------:R0:W1:Y:S02]  /*26a60*/  SHFL.IDX P6, R14, R13, R12, R11 ;  /* 0x0000000c0d0e7389 */ /* 0x00006400000c000b */
[----:B0123--:R-:W-:Y:S01]  /*26a70*/  ENDCOLLECTIVE ;  /* 0x000000000000791b */ /* 0x00ffe20003800000 */
.L_x_15596:
[----:B------:R-:W-:Y:S05]  /*26a80*/  BSYNC B0 ;  /* 0x0000000000007941 */ /* 0x000fea0003800000 */
.L_x_15595:
        /* <DEDUP_REMOVED lines=9> */
.L_x_15597:
        /* <DEDUP_REMOVED lines=24> */
.L_x_15598:
[----:B------:R-:W-:Y:S01]  /*26ca0*/  IMAD.MOV.U32 R12, RZ, RZ, 0x2 ;  /* 0x00000002ff0c7424 */ /* 0x000fe200078e00ff */
[----:B------:R-:W-:-:S05]  /*26cb0*/  SEL R14, R14, RZ, P1 ;  /* 0x000000ff0e0e7207 */ /* 0x000fca0000800000 */
[----:B------:R-:W-:-:S04]  /*26cc0*/  IMAD.IADD R5, R13, 0x1, R14 ;  /* 0x000000010d057824 */ /* 0x000fc800078e020e */
[----:B------:R-:W-:-:S07]  /*26cd0*/  IMAD.MOV.U32 R13, RZ, RZ, R5 ;  /* 0x000000ffff0d7224 */ /* 0x000fce00078e0005 */
[----:B------:R-:W-:Y:S05]  /*26ce0*/  WARPSYNC.COLLECTIVE R15, `(.L_x_15599) ;  /* 0x000000000f087348 */ /* 0x000fea0003c00000 */
[----:B------:R0:W1:Y:S02]  /*26cf0*/  SHFL.UP P6, R14, R13, R12, R11 ;  /* 0x0400000c0d0e7389 */ /* 0x00006400000c000b */
[----:B01----:R-:W-:Y:S01]  /*26d00*/  ENDCOLLECTIVE ;  /* 0x000000000000791b */ /* 0x003fe20003800000 */
.L_x_15599:
[----:B------:R-:W-:Y:S01]  /*26d10*/  IMAD.MOV.U32 R12, RZ, RZ, 0x4 ;  /* 0x00000004ff0c7424 */ /* 0x000fe200078e00ff */
[----:B------:R-:W-:-:S05]  /*26d20*/  SEL R2, R14, RZ, P2 ;  /* 0x000000ff0e027207 */ /* 0x000fca0001000000 */
[----:B------:R-:W-:-:S04]  /*26d30*/  IMAD.IADD R2, R5, 0x1, R2 ;  /* 0x0000000105027824 */ /* 0x000fc800078e0202 */
[----:B------:R-:W-:-:S07]  /*26d40*/  IMAD.MOV.U32 R13, RZ, RZ, R2 ;  /* 0x000000ffff0d7224 */ /* 0x000fce00078e0002 */
[----:B------:R-:W-:Y:S05]  /*26d50*/  WARPSYNC.COLLECTIVE R15, `(.L_x_15600) ;  /* 0x000000000f087348 */ /* 0x000fea0003c00000 */
[----:B------:R0:W1:Y:S02]  /*26d60*/  SHFL.UP P6, R14, R13, R12, R11 ;  /* 0x0400000c0d0e7389 */ /* 0x00006400000c000b */
[----:B01----:R-:W-:Y:S01]  /*26d70*/  ENDCOLLECTIVE ;  /* 0x000000000000791b */ /* 0x003fe20003800000 */
.L_x_15600:
[----:B------:R-:W-:Y:S01]  /*26d80*/  IMAD.MOV.U32 R12, RZ, RZ, 0x8 ;  /* 0x00000008ff0c7424 */ /* 0x000fe200078e00ff */
[----:B------:R-:W-:-:S05]  /*26d90*/  SEL R3, R14, RZ, P3 ;  /* 0x000000ff0e037207 */ /* 0x000fca0001800000 */
[----:B------:R-:W-:-:S04]  /*26da0*/  IMAD.IADD R3, R2, 0x1, R3 ;  /* 0x0000000102037824 */ /* 0x000fc800078e0203 */
[----:B------:R-:W-:-:S07]  /*26db0*/  IMAD.MOV.U32 R13, RZ, RZ, R3 ;  /* 0x000000ffff0d7224 */ /* 0x000fce00078e0003 */
[----:B------:R-:W-:Y:S05]  /*26dc0*/  WARPSYNC.COLLECTIVE R15, `(.L_x_15601) ;  /* 0x000000000f087348 */ /* 0x000fea0003c00000 */
[----:B------:R0:W1:Y:S02]  /*26dd0*/  SHFL.UP P6, R14, R13, R12, R11 ;  /* 0x0400000c0d0e7389 */ /* 0x00006400000c000b */
[----:B01----:R-:W-:Y:S01]  /*26de0*/  ENDCOLLECTIVE ;  /* 0x000000000000791b */ /* 0x003fe20003800000 */
.L_x_15601:
[----:B------:R-:W-:Y:S01]  /*26df0*/  IMAD.MOV.U32 R12, RZ, RZ, 0x10 ;  /* 0x00000010ff0c7424 */ /* 0x000fe200078e00ff */
[----:B------:R-:W-:-:S05]  /*26e00*/  SEL R14, R14, RZ, P4 ;  /* 0x000000ff0e0e7207 */ /* 0x000fca0002000000 */
[----:B------:R-:W-:-:S04]  /*26e10*/  IMAD.IADD R5, R3, 0x1, R14 ;  /* 0x0000000103057824 */ /* 0x000fc800078e020e */
[----:B------:R-:W-:-:S07]  /*26e20*/  IMAD.MOV.U32 R13, RZ, RZ, R5 ;  /* 0x000000ffff0d7224 */ /* 0x000fce00078e0005 */
[----:B------:R-:W-:Y:S05]  /*26e30*/  WARPSYNC.COLLECTIVE R15, `(.L_x_15602) ;  /* 0x000000000f087348 */ /* 0x000fea0003c00000 */
[----:B------:R0:W1:Y:S02]  /*26e40*/  SHFL.UP P6, R14, R13, R12, R11 ;  /* 0x0400000c0d0e7389 */ /* 0x00006400000c000b */
[----:B01----:R-:W-:Y:S01]  /*26e50*/  ENDCOLLECTIVE ;  /* 0x000000000000791b */ /* 0x003fe20003800000 */
.L_x_15602:
        /* <DEDUP_REMOVED lines=8> */
.L_x_15603:
[----:B------:R-:W-:Y:S05]  /*26ee0*/  BRA `(.L_x_15604) ;  /* 0xffffff8c00bc7947 */ /* 0x000fea000383ffff */
.L_x_15373:
[----:B------:R-:W-:Y:S01]  /*26ef0*/  BSSY B0, `(.L_x_15605) ;  /* 0x0000007000007945 */ /* 0x000fe20003800000 */
[----:B------:R-:W-:Y:S02]  /*26f00*/  IMAD.MOV.U32 R12, RZ, RZ, 0x1 ;  /* 0x00000001ff0c7424 */ /* 0x000fe400078e00ff */
[----:B-1----:R-:W-:Y:S02]  /*26f10*/  IMAD.MOV.U32 R11, RZ, RZ, RZ ;  /* 0x000000ffff0b7224 */ /* 0x002fe400078e00ff */
[----:B------:R-:W-:-:S07]  /*26f20*/  IMAD.MOV.U32 R15, RZ, RZ, -0x1 ;  /* 0xffffffffff0f7424 */ /* 0x000fce00078e00ff */
[----:B------:R-:W-:Y:S05]  /*26f30*/  WARPSYNC.COLLECTIVE R15, `(.L_x_15606) ;  /* 0x000000000f087348 */ /* 0x000fea0003c00000 */
[----:B------:R0:W1:Y:S02]  /*26f40*/  SHFL.UP P6, R14, R13, R12, R11 ;  /* 0x0400000c0d0e7389 */ /* 0x00006400000c000b */
[----:B01----:R-:W-:Y:S01]  /*26f50*/  ENDCOLLECTIVE ;  /* 0x000000000000791b */ /* 0x003fe20003800000 */
.L_x_15606:
[----:B------:R-:W-:Y:S05]  /*26f60*/  BSYNC B0 ;  /* 0x0000000000007941 */ /* 0x000fea0003800000 */
.L_x_15605:
        /* <DEDUP_REMOVED lines=8> */
.L_x_15607:
[----:B------:R-:W-:Y:S01]  /*26ff0*/  IMAD.MOV.U32 R12, RZ, RZ, 0x4 ;  /* 0x00000004ff0c7424 */ /* 0x000fe200078e00ff */
[----:B------:R-:W-:-:S05]  /*27000*/  SEL R2, R14, RZ, P2 ;  /* 0x000000ff0e027207 */ /* 0x000fca0001000000 */
[----:B------:R-:W-:-:S04]  /*27010*/  IMAD.IADD R2, R13, 0x1, R2 ;  /* 0x000000010d027824 */ /* 0x000fc800078e0202 */
[----:B------:R-:W-:-:S07]  /*27020*/  IMAD.MOV.U32 R13, RZ, RZ, R2 ;  /* 0x000000ffff0d7224 */ /* 0x000fce00078e0002 */
[----:B------:R-:W-:Y:S05]  /*27030*/  WARPSYNC.COLLECTIVE R15, `(.L_x_15608) ;  /* 0x000000000f087348 */ /* 0x000fea0003c00000 */
[----:B------:R0:W1:Y:S02]  /*27040*/  SHFL.UP P6, R14, R13, R12, R11 ;  /* 0x0400000c0d0e7389 */ /* 0x00006400000c000b */
[----:B01----:R-:W-:Y:S01]  /*27050*/  ENDCOLLECTIVE ;  /* 0x000000000000791b */ /* 0x003fe20003800000 */
.L_x_15608:
[----:B------:R-:W-:Y:S01]  /*27060*/  IMAD.MOV.U32 R12, RZ, RZ, 0x8 ;  /* 0x00000008ff0c7424 */ /* 0x000fe200078e00ff */
[----:B------:R-:W-:-:S05]  /*27070*/  SEL R3, R14, RZ, P3 ;  /* 0x000000ff0e037207 */ /* 0x000fca0001800000 */
[----:B------:R-:W-:-:S04]  /*27080*/  IMAD.IADD R3, R2, 0x1, R3 ;  /* 0x0000000102037824 */ /* 0x000fc800078e0203 */
[----:B------:R-:W-:-:S07]  /*27090*/  IMAD.MOV.U32 R13, RZ, RZ, R3 ;  /* 0x000000ffff0d7224 */ /* 0x000fce00078e0003 */
[----:B------:R-:W-:Y:S05]  /*270a0*/  WARPSYNC.COLLECTIVE R15, `(.L_x_15609) ;  /* 0x000000000f087348 */ /* 0x000fea0003c00000 */
[----:B------:R0:W1:Y:S02]  /*270b0*/  SHFL.UP P6, R14, R13, R12, R11 ;  /* 0x0400000c0d0e7389 */ /* 0x00006400000c000b */
[----:B01----:R-:W-:Y:S01]  /*270c0*/  ENDCOLLECTIVE ;  /* 0x000000000000791b */ /* 0x003fe20003800000 */
.L_x_15609:
[----:B------:R-:W-:Y:S01]  /*270d0*/  IMAD.MOV.U32 R12, RZ, RZ, 0x10 ;  /* 0x00000010ff0c7424 */ /* 0x000fe200078e00ff */
[----:B------:R-:W-:-:S05]  /*270e0*/  SEL R14, R14, RZ, P4 ;  /* 0x000000ff0e0e7207 */ /* 0x000fca0002000000 */
[----:B------:R-:W-:-:S04]  /*270f0*/  IMAD.IADD R5, R3, 0x1, R14 ;  /* 0x0000000103057824 */ /* 0x000fc800078e020e */
[----:B------:R-:W-:-:S07]  /*27100*/  IMAD.MOV.U32 R13, RZ, RZ, R5 ;  /* 0x000000ffff0d7224 */ /* 0x000fce00078e0005 */
[----:B------:R-:W-:Y:S05]  /*27110*/  WARPSYNC.COLLECTIVE R15, `(.L_x_15610) ;  /* 0x000000000f087348 */ /* 0x000fea0003c00000 */
[----:B------:R0:W1:Y:S02]  /*27120*/  SHFL.UP P6, R14, R13, R12, R11 ;  /* 0x0400000c0d0e7389 */ /* 0x00006400000c000b */
[----:B01----:R-:W-:Y:S01]  /*27130*/  ENDCOLLECTIVE ;  /* 0x000000000000791b */ /* 0x003fe20003800000 */
.L_x_15610:
        /* <DEDUP_REMOVED lines=8> */
.L_x_15611:
[----:B------:R-:W-:Y:S05]  /*271c0*/  BRA `(.L_x_15612) ;  /* 0xffffff8c00a87947 */ /* 0x000fea000383ffff */
.L_x_15375:
[----:B------:R-:W-:Y:S01]  /*271d0*/  BSSY B0, `(.L_x_15613) ;  /* 0x0000006000007945 */ /* 0x000fe20003800000 */
[----:B------:R-:W-:Y:S01]  /*271e0*/  PLOP3.LUT P6, PT, P6, PT, PT, 0x8, 0x0 ;  /* 0x000000000000781c */ /* 0x000fe200037ce170 */
[----:B------:R-:W-:-:S12]  /*271f0*/  IMAD.MOV.U32 R15, RZ, RZ, -0x1 ;  /* 0xffffffffff0f7424 */ /* 0x000fd800078e00ff */
[----:B01----:R-:W-:Y:S05]  /*27200*/  WARPSYNC.COLLECTIVE R15, `(.L_x_15614) ;  /* 0x000000000f087348 */ /* 0x003fea0003c00000 */
[----:B------:R-:W-:Y:S01]  /*27210*/  VOTE.ANY R14, PT, P6 ;  /* 0x00000000000e7806 */ /* 0x000fe200030e0100 */
[----:B01----:R-:W-:Y:S06]  /*27220*/  ENDCOLLECTIVE ;  /* 0x000000000000791b */ /* 0x003fec0003800000 */
.L_x_15614:
[----:B------:R-:W-:Y:S05]  /*27230*/  BSYNC B0 ;  /* 0x0000000000007941 */ /* 0x000fea0003800000 */
.L_x_15613:
        /* <DEDUP_REMOVED lines=8> */
.L_x_15615:
[----:B------:R-:W-:Y:S02]  /*272c0*/  IMAD.IADD R27, R12, 0x1, R27 ;  /* 0x000000010c1b7824 */ /* 0x000fe400078e021b */
[----:B------:R-:W-:Y:S02]  /*272d0*/  IMAD.MOV.U32 R13, RZ, RZ, R4 ;  /* 0x000000ffff0d7224 */ /* 0x000fe400078e0004 */
[----:B------:R-:W-:-:S07]  /*272e0*/  IMAD.MOV.U32 R25, RZ, RZ, R14 ;  /* 0x000000ffff197224 */ /* 0x000fce00078e000e */
[----:B------:R-:W-:Y:S05]  /*272f0*/  WARPSYNC.COLLECTIVE R15, `(.L_x_15616) ;  /* 0x000000000f087348 */ /* 0x000fea0003c00000 */
[----:B------:R0:W1:Y:S02]  /*27300*/  SHFL.IDX P6, R14, R13, R12, R11 ;  /* 0x0000000c0d0e7389 */ /* 0x00006400000c000b */
[----:B01----:R-:W-:Y:S01]  /*27310*/  ENDCOLLECTIVE ;  /* 0x000000000000791b */ /* 0x003fe20003800000 */
.L_x_15616:
[----:B------:R-:W-:Y:S01]  /*27320*/  IMAD.MOV.U32 R4, RZ, RZ, R14 ;  /* 0x000000ffff047224 */ /* 0x000fe200078e000e */
[----:B------:R-:W-:Y:S06]  /*27330*/  BRA `(.L_x_15617) ;  /* 0xffffff8c008c7947 */ /* 0x000fec000383ffff */
.L_x_15377:
[----:B------:R-:W-:Y:S01]  /*27340*/  BSSY B0, `(.L_x_15618) ;  /* 0x0000007000007945 */ /* 0x000fe20003800000 */
[----:B------:R-:W-:Y:S02]  /*27350*/  IMAD.MOV.U32 R13, RZ, RZ, R2 ;  /* 0x000000ffff0d7224 */ /* 0x000fe400078e0002 */
[----:B-1----:R-:W-:Y:S02]  /*27360*/  IMAD.MOV.U32 R11, RZ, RZ, 0x1f ;  /* 0x0000001fff0b7424 */ /* 0x002fe400078e00ff */
[----:B------:R-:W-:-:S07]  /*27370*/  IMAD.MOV.U32 R15, RZ, RZ, -0x1 ;  /* 0xffffffffff0f7424 */ /* 0x000fce00078e00ff */
[----:B0--34-:R-:W-:Y:S05]  /*27380*/  WARPSYNC.COLLECTIVE R15, `(.L_x_15619) ;  /* 0x000000000f087348 */ /* 0x019fea0003c00000 */
[----:B------:R1:W2:Y:S02]  /*27390*/  SHFL.IDX P6, R14, R13, R12, R11 ;  /* 0x0000000c0d0e7389 */ /* 0x0002a400000c000b */
[----:B01234-:R-:W-:Y:S01]  /*273a0*/  ENDCOLLECTIVE ;  /* 0x000000000000791b */ /* 0x01ffe20003800000 */
.L_x_15619:
[----:B------:R-:W-:Y:S05]  /*273b0*/  BSYNC B0 ;  /* 0x0000000000007941 */ /* 0x000fea0003800000 */
.L_x_15618:
[----:B------:R-:W-:Y:S01]  /*273c0*/  IMAD.MOV.U32 R6, RZ, RZ, R14 ;  /* 0x000000ffff067224 */ /* 0x000fe200078e000e */
[----:B------:R-:W-:Y:S06]  /*273d0*/  BRA `(.L_x_15376) ;  /* 0xffffff8c007c7947 */ /* 0x000fec000383ffff */
.L_x_15383:
[----:B-1----:R1:W4:Y:S02]  /*273e0*/  SYNCS.PHASECHK.TRANS64.TRYWAIT P0, [R4+URZ+0x32420], R0 ;  /* 0x03242000040075a7 */ /* 0x002324000800017f */
[----:B----4-:R-:W-:Y:S05]  /*273f0*/  @!P0 NANOSLEEP.SYNCS 0x989680 ;  /* 0x009896800000895d */ /* 0x010fea0003900000 */
[----:B------:R-:W4:Y:S02]  /*27400*/  @!P0 SYNCS.PHASECHK.TRANS64 P0, [R4+URZ+0x32420], R0 ;  /* 0x03242000040085a7 */ /* 0x000f24000800007f */
[----:B----4-:R-:W-:Y:S05]  /*27410*/  @!P0 BRA `(.L_x_15383) ;  /* 0xfffffffc00f08947 */ /* 0x010fea000383ffff */
[----:B------:R-:W-:Y:S05]  /*27420*/  BRA `(.L_x_15620) ;  /* 0xffffff9400d47947 */ /* 0x000fea000383ffff */
.L_x_15384:
        /* <DEDUP_REMOVED lines=11> */
.L_x_15622:
[----:B------:R-:W-:Y:S05]  /*274e0*/  BSYNC B0 ;  /* 0x0000000000007941 */ /* 0x000fea0003800000 */
.L_x_15621:
[----:B------:R-:W-:Y:S05]  /*274f0*/  BRA `(.L_x_15623) ;  /* 0xffffff9400bc7947 */ /* 0x000fea000383ffff */
.L_x_15385:
[----:B------:R-:W-:Y:S01]  /*27500*/  BSSY B0, `(.L_x_15624) ;  /* 0x0000006000007945 */ /* 0x000fe20003800000 */
[----:B------:R-:W-:-:S07]  /*27510*/  IMAD.MOV.U32 R15, RZ, RZ, -0x1 ;  /* 0xffffffffff0f7424 */ /* 0x000fce00078e00ff */
[----:B0123--:R-:W-:Y:S05]  /*27520*/  WARPSYNC.COLLECTIVE R15, `(.L_x_15625) ;  /* 0x000000000f0c7348 */ /* 0x00ffea0003c00000 */
[----:B------:R-:W-:Y:S02]  /*27530*/  ELECT P6, UR62, PT ;  /* 0x00000000003e782f */ /* 0x000fe400038c0000 */
[----:B------:R-:W-:Y:S01]  /*27540*/  MOV R14, UR62 ;  /* 0x0000003e000e7c02 */ /* 0x000fe20008000f00 */
[----:B0123--:R-:W-:Y:S10]  /*27550*/  ENDCOLLECTIVE ;  /* 0x000000000000791b */ /* 0x00fff40003800000 */
.L_x_15625:
[----:B------:R-:W-:Y:S05]  /*27560*/  BSYNC B0 ;  /* 0x0000000000007941 */ /* 0x000fea0003800000 */
.L_x_15624:
[----:B------:R-:W-:Y:S05]  /*27570*/  BRA `(.L_x_15626) ;  /* 0xffffff9400b07947 */ /* 0x000fea000383ffff */
.L_x_15387:
[----:B-1----:R1:W4:Y:S02]  /*27580*/  SYNCS.PHASECHK.TRANS64.TRYWAIT P1, [R5+URZ+0x32440], R0 ;  /* 0x03244000050075a7 */ /* 0x002324000802017f */
[----:B----4-:R-:W-:Y:S05]  /*27590*/  @!P1 NANOSLEEP.SYNCS 0x989680 ;  /* 0x009896800000995d */ /* 0x010fea0003900000 */
[----:B------:R-:W4:Y:S02]  /*275a0*/  @!P1 SYNCS.PHASECHK.TRANS64 P1, [R5+URZ+0x32440], R0 ;  /* 0x03244000050095a7 */ /* 0x000f24000802007f */
[----:B----4-:R-:W-:Y:S05]  /*275b0*/  @!P1 BRA `(.L_x_15387) ;  /* 0xfffffffc00f09947 */ /* 0x010fea000383ffff */
[----:B------:R-:W-:Y:S05]  /*275c0*/  BRA `(.L_x_15627) ;  /* 0xffffff9400d07947 */ /* 0x000fea000383ffff */
.L_x_15389:
[----:B----4-:R4:W0:Y:S02]  /*275d0*/  SYNCS.PHASECHK.TRANS64.TRYWAIT P1, [R19+URZ+0x32440], R2 ;  /* 0x03244002130075a7 */ /* 0x010824000802017f */
[----:B0-----:R-:W-:Y:S05]  /*275e0*/  @!P1 NANOSLEEP.SYNCS 0x989680 ;  /* 0x009896800000995d */ /* 0x001fea0003900000 */
[----:B------:R-:W0:Y:S02]  /*275f0*/  @!P1 SYNCS.PHASECHK.TRANS64 P1, [R19+URZ+0x32440], R2 ;  /* 0x03244002130095a7 */ /* 0x000e24000802007f */
[----:B0-----:R-:W-:Y:S05]  /*27600*/  @!P1 BRA `(.L_x_15389) ;  /* 0xfffffffc00f09947 */ /* 0x001fea000383ffff */
[----:B------:R-:W-:Y:S05]  /*27610*/  BRA `(.L_x_15628) ;  /* 0xffffff9400dc7947 */ /* 0x000fea000383ffff */
.L_x_15391:
[----:B------:R0:W0:Y:S02]  /*27620*/  SYNCS.PHASECHK.TRANS64.TRYWAIT P1, [R5+URZ+0x32460], R0 ;  /* 0x03246000050075a7 */ /* 0x000024000802017f */
[----:B0-----:R-:W-:Y:S05]  /*27630*/  @!P1 NANOSLEEP.SYNCS 0x989680 ;  /* 0x009896800000995d */ /* 0x001fea0003900000 */
[----:B------:R-:W0:Y:S02]  /*27640*/  @!P1 SYNCS.PHASECHK.TRANS64 P1, [R5+URZ+0x32460], R0 ;  /* 0x03246000050095a7 */ /* 0x000e24000802007f */
[----:B0-----:R-:W-:Y:S05]  /*27650*/  @!P1 BRA `(.L_x_15391) ;  /* 0xfffffffc00f09947 */ /* 0x001fea000383ffff */
[----:B------:R-:W-:Y:S05]  /*27660*/  BRA `(.L_x_15629) ;  /* 0xffffff9400d87947 */ /* 0x000fea000383ffff */
.L_x_15630:
        /* <DEDUP_REMOVED lines=9> */
.L_x_15682:


//--------------------- .nv.global.init           --------------------------
	.section	.nv.global.init,"aw",@progbits
.nv.global.init:
	.type		$str$23,@object
	.size		$str$23,($str$24 - $str$23)
$str$23:
        /*0000*/ 	.byte	0x28, 0x61, 0x64, 0x64, 0x72, 0x65, 0x73, 0x73, 0x20, 0x26, 0x20, 0x6d, 0x61, 0x73, 0x6b, 0x29
        /*0010*/ 	.byte	0x20, 0x3d, 0x3d, 0x20, 0x30, 0x00
	.type		$str$24,@object
	.size		$str$24,(__unnamed_11 - $str$24)
$str$24:
        /*0016*/ 	.byte	0x2f, 0x74, 0x6d, 0x70, 0x2f, 0x6f, 0x73, 0x73, 0x5f, 0x6b, 0x65, 0x72, 0x6e, 0x65, 0x6c, 0x73
        /*0026*/ 	.byte	0x5f, 0x73, 0x72, 0x63, 0x2f, 0x66, 0x6c, 0x61, 0x73, 0x68, 0x5f, 0x61, 0x74, 0x74, 0x65, 0x6e
        /*0036*/ 	.byte	0x74, 0x69, 0x6f, 0x6e, 0x2f, 0x63, 0x73, 0x72, 0x63, 0x2f, 0x63, 0x75, 0x74, 0x6c, 0x61, 0x73
        /*0046*/ 	.byte	0x73, 0x2f, 0x69, 0x6e, 0x63, 0x6c, 0x75, 0x64, 0x65, 0x2f, 0x63, 0x75, 0x74, 0x65, 0x2f, 0x70
        /*0056*/ 	.byte	0x6f, 0x69, 0x6e, 0x74, 0x65, 0x72, 0x5f, 0x66, 0x6c, 0x61, 0x67, 0x67, 0x65, 0x64, 0x2e, 0x68
        /*0066*/ 	.byte	0x70, 0x70, 0x00
	.type		__unnamed_11,@object
	.size		__unnamed_11,(__unnamed_4 - __unnamed_11)
__unnamed_11:
        /* <DEDUP_REMOVED lines=24> */
	.type		__unnamed_4,@object
	.size		__unnamed_4,(__unnamed_12 - __unnamed_4)
__unnamed_4:
        /* <DEDUP_REMOVED lines=24> */
        /*0369*/ 	.byte	0x00
	.type		__unnamed_12,@object
	.size		__unnamed_12,(__unnamed_7 - __unnamed_12)
__unnamed_12:
        /* <DEDUP_REMOVED lines=24> */
        /*04ea*/ 	.byte	0x26, 0x5d, 0x00
	.type		__unnamed_7,@object
	.size		__unnamed_7,(__unnamed_17 - __unnamed_7)
__unnamed_7:
        /* <DEDUP_REMOVED lines=25> */
	.type		__unnamed_17,@object
	.size		__unnamed_17,(__unnamed_5 - __unnamed_17)
__unnamed_17:
        /* <DEDUP_REMOVED lines=25> */
	.type		__unnamed_5,@object
	.size		__unnamed_5,(__unnamed_13 - __unnamed_5)
__unnamed_5:
        /* <DEDUP_REMOVED lines=25> */
	.type		__unnamed_13,@object
	.size		__unnamed_13,(__unnamed_6 - __unnamed_13)
__unnamed_13:
        /* <DEDUP_REMOVED lines=28> */
        /*0b39*/ 	.byte	0x34, 0x30, 0x39, 0x36, 0x3e, 0x3e, 0x3e, 0x3e, 0x3e, 0x5d, 0x00
	.type		__unnamed_6,@object
	.size		__unnamed_6,(__unnamed_8 - __unnamed_6)
__unnamed_6:
        /* <DEDUP_REMOVED lines=29> */
	.type		__unnamed_8,@object
	.size		__unnamed_8,(__unnamed_1 - __unnamed_8)
__unnamed_8:
        /* <DEDUP_REMOVED lines=28> */
        /*0ed0*/ 	.byte	0x34, 0x30, 0x39, 0x36, 0x3e, 0x3e, 0x3e, 0x3e, 0x3e, 0x20, 0x26, 0x5d, 0x00
	.type		__unnamed_1,@object
	.size		__unnamed_1,(__unnamed_9 - __unnamed_1)
__unnamed_1:
        /* <DEDUP_REMOVED lines=28> */
        /*109d*/ 	.byte	0x3c, 0x36, 0x31, 0x34, 0x34, 0x3e, 0x3e, 0x3e, 0x3e, 0x3e, 0x20, 0x26, 0x5d, 0x00
	.type		__unnamed_9,@object
	.size		__unnamed_9,(__unnamed_10 - __unnamed_9)
__unnamed_9:
        /* <DEDUP_REMOVED lines=28> */
        /*126b*/ 	.byte	0x3a, 0x43, 0x3c, 0x33, 0x32, 0x37, 0x36, 0x38, 0x3e, 0x3e, 0x3e, 0x3e, 0x3e, 0x5d, 0x00
	.type		__unnamed_10,@object
	.size		__unnamed_10,(__unnamed_3 - __unnamed_10)
__unnamed_10:
        /* <DEDUP_REMOVED lines=29> */
	.type		__unnamed_3,@object
	.size		__unnamed_3,(__unnamed_15 - __unnamed_3)
__unnamed_3:
        /* <DEDUP_REMOVED lines=29> */
	.type		__unnamed_15,@object
	.size		__unnamed_15,(__unnamed_16 - __unnamed_15)
__unnamed_15:
        /* <DEDUP_REMOVED lines=29> */
	.type		__unnamed_16,@object
	.size		__unnamed_16,(__unnamed_2 - __unnamed_16)
__unnamed_16:
        /* <DEDUP_REMOVED lines=29> */
	.type		__unnamed_2,@object
	.size		__unnamed_2,(__unnamed_18 - __unnamed_2)
__unnamed_2:
        /* <DEDUP_REMOVED lines=29> */
	.type		__unnamed_18,@object
	.size		__unnamed_18,(__unnamed_14 - __unnamed_18)
__unnamed_18:
        /* <DEDUP_REMOVED lines=29> */
	.type		__unnamed_14,@object
	.size		__unnamed_14,(.L_13 - __unnamed_14)
__unnamed_14:
        /* <DEDUP_REMOVED lines=29> */
        /*1f29*/ 	.byte	0x5d, 0x00
.L_13:


//--------------------- .nv.shared._ZN7cutlass13device_kernelIN5flash11enable_sm90INS1_16FlashAttnFwdSm90INS1_25CollectiveMainloopFwdSm90ILi2EN4cute5tupleIJNS5_1CILi1EEES8_S8_EEENS6_IJNS7_ILi128EEENS7_ILi96EEENS7_ILi192EEEEEELi128ENS_10bfloat16_tEfNS_4arch4Sm90ELb0ELb0ELb0ELb0ELb1ELb0ELb0ELb1ELb1ELb1ELb1ELb0EEENS1_21CollectiveEpilogueFwdINS6_IJSA_SA_SB_EEES9_SE_SG_Li256ELb0ELb1ELb1ELb0EEENS1_19SingleTileSchedulerILb0ELb1ELb1ELi128EEEEEEEEEvNT_6ParamsE --------------------------
	.section	.nv.shared._ZN7cutlass13device_kernelIN5flash11enable_sm90INS1_16FlashAttnFwdSm90INS1_25CollectiveMainloopFwdSm90ILi2EN4cute5tupleIJNS5_1CILi1EEES8_S8_EEENS6_IJNS7_ILi128EEENS7_ILi96EEENS7_ILi192EEEEEELi128ENS_10bfloat16_tEfNS_4arch4Sm90ELb0ELb0ELb0ELb0ELb1ELb0ELb0ELb1ELb1ELb1ELb1ELb0EEENS1_21CollectiveEpilogueFwdINS6_IJSA_SA_SB_EEES9_SE_SG_Li256ELb0ELb1ELb1ELb0EEENS1_19SingleTileSchedulerILb0ELb1ELb1ELi128EEEEEEEEEvNT_6ParamsE,"aw",@nobits
	.sectionflags	@""
	.align	16
	.zero		1024


//--------------------- .nv.shared.reserved.0     --------------------------
	.section	.nv.shared.reserved.0,"aw",@nobits
	.weak		__nv_reservedSMEM_offset_0_alias
	.size		__nv_reservedSMEM_offset_0_alias, 0, 0
	.other		__nv_reservedSMEM_offset_0_alias,@"STO_CUDA_RESERVED_SHARED STV_DEFAULT"
__nv_reservedSMEM_offset_0_alias:
	.zero		0


//--------------------- .nv.global                --------------------------
	.section	.nv.global,"aw",@nobits
.nv.global:
	.type		_ZN79_INTERNAL_f64a63e4_43_flash_fwd_hdimdiff_bf16_paged_split_sm90_cu_a6473388_38254cute1_E,@object
	.size		_ZN79_INTERNAL_f64a63e4_43_flash_fwd_hdimdiff_bf16_paged_split_sm90_cu_a6473388_38254cute1_E,(_ZN79_INTERNAL_f64a63e4_43_flash_fwd_hdimdiff_bf16_paged_split_sm90_cu_a6473388_38254cuda3std3__45__cpo6cbeginE - _ZN79_INTERNAL_f64a63e4_43_flash_fwd_hdimdiff_bf16_paged_split_sm90_cu_a6473388_38254cute1_E)
_ZN79_INTERNAL_f64a63e4_43_flash_fwd_hdimdiff_bf16_paged_split_sm90_cu_a6473388_38254cute1_E:
	.zero		1
	.type		_ZN79_INTERNAL_f64a63e4_43_flash_fwd_hdimdiff_bf16_paged_split_sm90_cu_a6473388_38254cuda3std3__45__cpo6cbeginE,@object
	.size		_ZN79_INTERNAL_f64a63e4_43_flash_fwd_hdimdiff_bf16_paged_split_sm90_cu_a6473388_38254cuda3std3__45__cpo6cbeginE,(_ZN79_INTERNAL_f64a63e4_43_flash_fwd_hdimdiff_bf16_paged_split_sm90_cu_a6473388_38254cuda3std3__48in_placeE - _ZN79_INTERNAL_f64a63e4_43_flash_fwd_hdimdiff_bf16_paged_split_sm90_cu_a6473388_38254cuda3std3__45__cpo6cbeginE)
_ZN79_INTERNAL_f64a63e4_43_flash_fwd_hdimdiff_bf16_paged_split_sm90_cu_a6473388_38254cuda3std3__45__cpo6cbeginE:
	.zero		1
	.type		_ZN79_INTERNAL_f64a63e4_43_flash_fwd_hdimdiff_bf16_paged_split_sm90_cu_a6473388_38254cuda3std3__48in_placeE,@object
	.size		_ZN79_INTERNAL_f64a63e4_43_flash_fwd_hdimdiff_bf16_paged_split_sm90_cu_a6473388_38254cuda3std3__48in_placeE,(_ZN79_INTERNAL_f64a63e4_43_flash_fwd_hdimdiff_bf16_paged_split_sm90_cu_a6473388_38254cuda3std6ranges3__45__cpo9iter_moveE - _ZN79_INTERNAL_f64a63e4_43_flash_fwd_hdimdiff_bf16_paged_split_sm90_cu_a6473388_38254cuda3std3__48in_placeE)
_ZN79_INTERNAL_f64a63e4_43_flash_fwd_hdimdiff_bf16_paged_split_sm90_cu_a6473388_38254cuda3std3__48in_placeE:
	.zero		1
	.type		_ZN79_INTERNAL_f64a63e4_43_flash_fwd_hdimdiff_bf16_paged_split_sm90_cu_a6473388_38254cuda3std6ranges3__45__cpo9iter_moveE,@object
	.size		_ZN79_INTERNAL_f64a63e4_43_flash_fwd_hdimdiff_bf16_paged_split_sm90_cu_a6473388_38254cuda3std6ranges3__45__cpo9iter_moveE,(_ZN79_INTERNAL_f64a63e4_43_flash_fwd_hdimdiff_bf16_paged_split_sm90_cu_a6473388_38254cuda3std3__45__cpo5beginE - _ZN79_INTERNAL_f64a63e4_43_flash_fwd_hdimdiff_bf16_paged_split_sm90_cu_a6473388_38254cuda3std6ranges3__45__cpo9iter_moveE)
_ZN79_INTERNAL_f64a63e4_43_flash_fwd_hdimdiff_bf16_paged_split_sm90_cu_a6473388_38254cuda3std6ranges3__45__cpo9iter_moveE:
	.zero		1
	.type		_ZN79_INTERNAL_f64a63e4_43_flash_fwd_hdimdiff_bf16_paged_split_sm90_cu_a6473388_38254cuda3std3__45__cpo5beginE,@object
	.size		_ZN79_INTERNAL_f64a63e4_43_flash_fwd_hdimdiff_bf16_paged_split_sm90_cu_a6473388_38254cuda3std3__45__cpo5beginE,(_ZN79_INTERNAL_f64a63e4_43_flash_fwd_hdimdiff_bf16_paged_split_sm90_cu_a6473388_38254cuda3std3__481_GLOBAL__N__f64a63e4_43_flash_fwd_hdimdiff_bf16_paged_split_sm90_cu_a6473388_38256ignoreE - _ZN79_INTERNAL_f64a63e4_43_flash_fwd_hdimdiff_bf16_paged_split_sm90_cu_a6473388_38254cuda3std3__45__cpo5beginE)
_ZN79_INTERNAL_f64a63e4_43_flash_fwd_hdimdiff_bf16_paged_split_sm90_cu_a6473388_38254cuda3std3__45__cpo5beginE:
	.zero		1
	.type		_ZN79_INTERNAL_f64a63e4_43_flash_fwd_hdimdiff_bf16_paged_split_sm90_cu_a6473388_38254cuda3std3__481_GLOBAL__N__f64a63e4_43_flash_fwd_hdimdiff_bf16_paged_split_sm90_cu_a6473388_38256ignoreE,@object
	.size		_ZN79_INTERNAL_f64a63e4_43_flash_fwd_hdimdiff_bf16_paged_split_sm90_cu_a6473388_38254cuda3std3__481_GLOBAL__N__f64a63e4_43_flash_fwd_hdimdiff_bf16_paged_split_sm90_cu_a6473388_38256ignoreE,(_ZN79_INTERNAL_f64a63e4_43_flash_fwd_hdimdiff_bf16_paged_split_sm90_cu_a6473388_38254cute7productE - _ZN79_INTERNAL_f64a63e4_43_flash_fwd_hdimdiff_bf16_paged_split_sm90_cu_a6473388_38254cuda3std3__481_GLOBAL__N__f64a63e4_43_flash_fwd_hdimdiff_bf16_paged_split_sm90_cu_a6473388_38256ignoreE)
_ZN79_INTERNAL_f64a63e4_43_flash_fwd_hdimdiff_bf16_paged_split_sm90_cu_a6473388_38254cuda3std3__481_GLOBAL__N__f64a63e4_43_flash_fwd_hdimdiff_bf16_paged_split_sm90_cu_a6473388_38256ignoreE:
	.zero		1
	.type		_ZN79_INTERNAL_f64a63e4_43_flash_fwd_hdimdiff_bf16_paged_split_sm90_cu_a6473388_38254cute7productE,@object
	.size		_ZN79_INTERNAL_f64a63e4_43_flash_fwd_hdimdiff_bf16_paged_split_sm90_cu_a6473388_38254cute7productE,(_ZN79_INTERNAL_f64a63e4_43_flash_fwd_hdimdiff_bf16_paged_split_sm90_cu_a6473388_38254cuda3std3__45__cpo3endE - _ZN79_INTERNAL_f64a63e4_43_flash_fwd_hdimdiff_bf16_paged_split_sm90_cu_a6473388_38254cute7productE)
_ZN79_INTERNAL_f64a63e4_43_flash_fwd_hdimdiff_bf16_paged_split_sm90_cu_a6473388_38254cute7productE:
	.zero		1
	.type		_ZN79_INTERNAL_f64a63e4_43_flash_fwd_hdimdiff_bf16_paged_split_sm90_cu_a6473388_38254cuda3std3__45__cpo3endE,@object
	.size		_ZN79_INTERNAL_f64a63e4_43_flash_fwd_hdimdiff_bf16_paged_split_sm90_cu_a6473388_38254cuda3std3__45__cpo3endE,(_ZN79_INTERNAL_f64a63e4_43_flash_fwd_hdimdiff_bf16_paged_split_sm90_cu_a6473388_38254cuda3std3__419piecewise_constructE - _ZN79_INTERNAL_f64a63e4_43_flash_fwd_hdimdiff_bf16_paged_split_sm90_cu_a6473388_38254cuda3std3__45__cpo3endE)
_ZN79_INTERNAL_f64a63e4_43_flash_fwd_hdimdiff_bf16_paged_split_sm90_cu_a6473388_38254cuda3std3__45__cpo3endE:
	.zero		1
	.type		_ZN79_INTERNAL_f64a63e4_43_flash_fwd_hdimdiff_bf16_paged_split_sm90_cu_a6473388_38254cuda3std3__419piecewise_constructE,@object
	.size		_ZN79_INTERNAL_f64a63e4_43_flash_fwd_hdimdiff_bf16_paged_split_sm90_cu_a6473388_38254cuda3std3__419piecewise_constructE,(_ZN79_INTERNAL_f64a63e4_43_flash_fwd_hdimdiff_bf16_paged_split_sm90_cu_a6473388_38254cuda3std3__45__cpo4cendE - _ZN79_INTERNAL_f64a63e4_43_flash_fwd_hdimdiff_bf16_paged_split_sm90_cu_a6473388_38254cuda3std3__419piecewise_constructE)
_ZN79_INTERNAL_f64a63e4_43_flash_fwd_hdimdiff_bf16_paged_split_sm90_cu_a6473388_38254cuda3std3__419piecewise_constructE:
	.zero		1
	.type		_ZN79_INTERNAL_f64a63e4_43_flash_fwd_hdimdiff_bf16_paged_split_sm90_cu_a6473388_38254cuda3std3__45__cpo4cendE,@object
	.size		_ZN79_INTERNAL_f64a63e4_43_flash_fwd_hdimdiff_bf16_paged_split_sm90_cu_a6473388_38254cuda3std3__45__cpo4cendE,(_ZN79_INTERNAL_f64a63e4_43_flash_fwd_hdimdiff_bf16_paged_split_sm90_cu_a6473388_38254cuda3std6ranges3__45__cpo4swapE - _ZN79_INTERNAL_f64a63e4_43_flash_fwd_hdimdiff_bf16_paged_split_sm90_cu_a6473388_38254cuda3std3__45__cpo4cendE)
_ZN79_INTERNAL_f64a63e4_43_flash_fwd_hdimdiff_bf16_paged_split_sm90_cu_a6473388_38254cuda3std3__45__cpo4cendE:
	.zero		1
	.type		_ZN79_INTERNAL_f64a63e4_43_flash_fwd_hdimdiff_bf16_paged_split_sm90_cu_a6473388_38254cuda3std6ranges3__45__cpo4swapE,@object
	.size		_ZN79_INTERNAL_f64a63e4_43_flash_fwd_hdimdiff_bf16_paged_split_sm90_cu_a6473388_38254cuda3std6ranges3__45__cpo4swapE,(.L_25 - _ZN79_INTERNAL_f64a63e4_43_flash_fwd_hdimdiff_bf16_paged_split_sm90_cu_a6473388_38254cuda3std6ranges3__45__cpo4swapE)
_ZN79_INTERNAL_f64a63e4_43_flash_fwd_hdimdiff_bf16_paged_split_sm90_cu_a6473388_38254cuda3std6ranges3__45__cpo4swapE:
	.zero		1
.L_25:


//--------------------- .nv.shared._ZN7cutlass13device_kernelIN5flash11enable_sm90INS1_16FlashAttnFwdSm90INS1_25CollectiveMainloopFwdSm90ILi2EN4cute5tupleIJNS5_1CILi1EEES8_S8_EEENS6_IJNS7_ILi128EEENS7_ILi96EEENS7_ILi192EEEEEELi128ENS_10bfloat16_tEfNS_4arch4Sm90ELb0ELb0ELb0ELb1ELb1ELb0ELb0ELb1ELb1ELb1ELb1ELb0EEENS1_21CollectiveEpilogueFwdINS6_IJSA_SA_SB_EEES9_SE_SG_Li256ELb1ELb1ELb1ELb0EEENS1_36VarlenDynamicPersistentTileSchedulerILi128ELi96ELi256ELi128ELb1ELb1ELb1ELb0ELb1ELb1EEEEEEEEEvNT_6ParamsE --------------------------
	.section	.nv.shared._ZN7cutlass13device_kernelIN5flash11enable_sm90INS1_16FlashAttnFwdSm90INS1_25CollectiveMainloopFwdSm90ILi2EN4cute5tupleIJNS5_1CILi1EEES8_S8_EEENS6_IJNS7_ILi128EEENS7_ILi96EEENS7_ILi192EEEEEELi128ENS_10bfloat16_tEfNS_4arch4Sm90ELb0ELb0ELb0ELb1ELb1ELb0ELb0ELb1ELb1ELb1ELb1ELb0EEENS1_21CollectiveEpilogueFwdINS6_IJSA_SA_SB_EEES9_SE_SG_Li256ELb1ELb1ELb1ELb0EEENS1_36VarlenDynamicPersistentTileSchedulerILi128ELi96ELi256ELi128ELb1ELb1ELb1ELb0ELb1ELb1EEEEEEEEEvNT_6ParamsE,"aw",@nobits
	.sectionflags	@""
	.align	16
	.zero		1024


//--------------------- .nv.shared._ZN7cutlass13device_kernelIN5flash11enable_sm90INS1_16FlashAttnFwdSm90INS1_25CollectiveMainloopFwdSm90ILi2EN4cute5tupleIJNS5_1CILi1EEES8_S8_EEENS6_IJNS7_ILi128EEENS7_ILi96EEENS7_ILi192EEEEEELi128ENS_10bfloat16_tEfNS_4arch4Sm90ELb0ELb0ELb0ELb1ELb1ELb1ELb0ELb1ELb1ELb1ELb1ELb0EEENS1_21CollectiveEpilogueFwdINS6_IJSA_SA_SB_EEES9_SE_SG_Li256ELb1ELb1ELb1ELb0EEENS1_36VarlenDynamicPersistentTileSchedulerILi128ELi96ELi256ELi128ELb1ELb1ELb1ELb0ELb1ELb1EEEEEEEEEvNT_6ParamsE --------------------------
	.section	.nv.shared._ZN7cutlass13device_kernelIN5flash11enable_sm90INS1_16FlashAttnFwdSm90INS1_25CollectiveMainloopFwdSm90ILi2EN4cute5tupleIJNS5_1CILi1EEES8_S8_EEENS6_IJNS7_ILi128EEENS7_ILi96EEENS7_ILi192EEEEEELi128ENS_10bfloat16_tEfNS_4arch4Sm90ELb0ELb0ELb0ELb1ELb1ELb1ELb0ELb1ELb1ELb1ELb1ELb0EEENS1_21CollectiveEpilogueFwdINS6_IJSA_SA_SB_EEES9_SE_SG_Li256ELb1ELb1ELb1ELb0EEENS1_36VarlenDynamicPersistentTileSchedulerILi128ELi96ELi256ELi128ELb1ELb1ELb1ELb0ELb1ELb1EEEEEEEEEvNT_6ParamsE,"aw",@nobits
	.sectionflags	@""
	.align	16
	.zero		1024


//--------------------- .nv.shared._ZN7cutlass13device_kernelIN5flash11enable_sm90INS1_16FlashAttnFwdSm90INS1_25CollectiveMainloopFwdSm90ILi2EN4cute5tupleIJNS5_1CILi1EEES8_S8_EEENS6_IJNS7_ILi128EEENS7_ILi96EEENS7_ILi192EEEEEELi128ENS_10bfloat16_tEfNS_4arch4Sm90ELb0ELb1ELb0ELb0ELb1ELb0ELb0ELb1ELb1ELb1ELb1ELb0EEENS1_21CollectiveEpilogueFwdINS6_IJSA_SA_SB_EEES9_SE_SG_Li256ELb0ELb1ELb1ELb0EEENS1_19SingleTileSchedulerILb0ELb1ELb1ELi128EEEEEEEEEvNT_6ParamsE --------------------------
	.section	.nv.shared._ZN7cutlass13device_kernelIN5flash11enable_sm90INS1_16FlashAttnFwdSm90INS1_25CollectiveMainloopFwdSm90ILi2EN4cute5tupleIJNS5_1CILi1EEES8_S8_EEENS6_IJNS7_ILi128EEENS7_ILi96EEENS7_ILi192EEEEEELi128ENS_10bfloat16_tEfNS_4arch4Sm90ELb0ELb1ELb0ELb0ELb1ELb0ELb0ELb1ELb1ELb1ELb1ELb0EEENS1_21CollectiveEpilogueFwdINS6_IJSA_SA_SB_EEES9_SE_SG_Li256ELb0ELb1ELb1ELb0EEENS1_19SingleTileSchedulerILb0ELb1ELb1ELi128EEEEEEEEEvNT_6ParamsE,"aw",@nobits
	.sectionflags	@""
	.align	16
	.zero		1024


//--------------------- .nv.shared._ZN7cutlass13device_kernelIN5flash11enable_sm90INS1_16FlashAttnFwdSm90INS1_25CollectiveMainloopFwdSm90ILi2EN4cute5tupleIJNS5_1CILi1EEES8_S8_EEENS6_IJNS7_ILi128EEENS7_ILi96EEENS7_ILi192EEEEEELi128ENS_10bfloat16_tEfNS_4arch4Sm90ELb0ELb1ELb0ELb1ELb1ELb0ELb0ELb1ELb1ELb1ELb1ELb0EEENS1_21CollectiveEpilogueFwdINS6_IJSA_SA_SB_EEES9_SE_SG_Li256ELb1ELb1ELb1ELb0EEENS1_36VarlenDynamicPersistentTileSchedulerILi128ELi96ELi256ELi128ELb1ELb1ELb1ELb1ELb0ELb1EEEEEEEEEvNT_6ParamsE --------------------------
	.section	.nv.shared._ZN7cutlass13device_kernelIN5flash11enable_sm90INS1_16FlashAttnFwdSm90INS1_25CollectiveMainloopFwdSm90ILi2EN4cute5tupleIJNS5_1CILi1EEES8_S8_EEENS6_IJNS7_ILi128EEENS7_ILi96EEENS7_ILi192EEEEEELi128ENS_10bfloat16_tEfNS_4arch4Sm90ELb0ELb1ELb0ELb1ELb1ELb0ELb0ELb1ELb1ELb1ELb1ELb0EEENS1_21CollectiveEpilogueFwdINS6_IJSA_SA_SB_EEES9_SE_SG_Li256ELb1ELb1ELb1ELb0EEENS1_36VarlenDynamicPersistentTileSchedulerILi128ELi96ELi256ELi128ELb1ELb1ELb1ELb1ELb0ELb1EEEEEEEEEvNT_6ParamsE,"aw",@nobits
	.sectionflags	@""
	.align	16
	.zero		1024


//--------------------- .nv.shared._ZN7cutlass13device_kernelIN5flash11enable_sm90INS1_16FlashAttnFwdSm90INS1_25CollectiveMainloopFwdSm90ILi2EN4cute5tupleIJNS5_1CILi1EEES8_S8_EEENS6_IJNS7_ILi128EEENS7_ILi96EEENS7_ILi192EEEEEELi128ENS_10bfloat16_tEfNS_4arch4Sm90ELb0ELb1ELb0ELb1ELb1ELb1ELb0ELb1ELb1ELb1ELb1ELb0EEENS1_21CollectiveEpilogueFwdINS6_IJSA_SA_SB_EEES9_SE_SG_Li256ELb1ELb1ELb1ELb0EEENS1_36VarlenDynamicPersistentTileSchedulerILi128ELi96ELi256ELi128ELb1ELb1ELb1ELb1ELb0ELb1EEEEEEEEEvNT_6ParamsE --------------------------
	.section	.nv.shared._ZN7cutlass13device_kernelIN5flash11enable_sm90INS1_16FlashAttnFwdSm90INS1_25CollectiveMainloopFwdSm90ILi2EN4cute5tupleIJNS5_1CILi1EEES8_S8_EEENS6_IJNS7_ILi128EEENS7_ILi96EEENS7_ILi192EEEEEELi128ENS_10bfloat16_tEfNS_4arch4Sm90ELb0ELb1ELb0ELb1ELb1ELb1ELb0ELb1ELb1ELb1ELb1ELb0EEENS1_21CollectiveEpilogueFwdINS6_IJSA_SA_SB_EEES9_SE_SG_Li256ELb1ELb1ELb1ELb0EEENS1_36VarlenDynamicPersistentTileSchedulerILi128ELi96ELi256ELi128ELb1ELb1ELb1ELb1ELb0ELb1EEEEEEEEEvNT_6ParamsE,"aw",@nobits
	.sectionflags	@""
	.align	16
	.zero		1024


//--------------------- .nv.shared._ZN7cutlass13device_kernelIN5flash11enable_sm90INS1_16FlashAttnFwdSm90INS1_25CollectiveMainloopFwdSm90ILi2EN4cute5tupleIJNS5_1CILi1EEES8_S8_EEENS6_IJNS7_ILi128EEENS7_ILi96EEENS7_ILi192EEEEEELi128ENS_10bfloat16_tEfNS_4arch4Sm90ELb1ELb0ELb0ELb0ELb1ELb0ELb0ELb1ELb1ELb1ELb1ELb0EEENS1_21CollectiveEpilogueFwdINS6_IJSA_SA_SB_EEES9_SE_SG_Li256ELb0ELb1ELb1ELb0EEENS1_19SingleTileSchedulerILb0ELb1ELb1ELi128EEEEEEEEEvNT_6ParamsE --------------------------
	.section	.nv.shared._ZN7cutlass13device_kernelIN5flash11enable_sm90INS1_16FlashAttnFwdSm90INS1_25CollectiveMainloopFwdSm90ILi2EN4cute5tupleIJNS5_1CILi1EEES8_S8_EEENS6_IJNS7_ILi128EEENS7_ILi96EEENS7_ILi192EEEEEELi128ENS_10bfloat16_tEfNS_4arch4Sm90ELb1ELb0ELb0ELb0ELb1ELb0ELb0ELb1ELb1ELb1ELb1ELb0EEENS1_21CollectiveEpilogueFwdINS6_IJSA_SA_SB_EEES9_SE_SG_Li256ELb0ELb1ELb1ELb0EEENS1_19SingleTileSchedulerILb0ELb1ELb1ELi128EEEEEEEEEvNT_6ParamsE,"aw",@nobits
	.sectionflags	@""
	.align	16
	.zero		1024


//--------------------- .nv.shared._ZN7cutlass13device_kernelIN5flash11enable_sm90INS1_16FlashAttnFwdSm90INS1_25CollectiveMainloopFwdSm90ILi2EN4cute5tupleIJNS5_1CILi1EEES8_S8_EEENS6_IJNS7_ILi128EEENS7_ILi96EEENS7_ILi192EEEEEELi128ENS_10bfloat16_tEfNS_4arch4Sm90ELb1ELb0ELb0ELb1ELb1ELb0ELb0ELb1ELb1ELb1ELb1ELb0EEENS1_21CollectiveEpilogueFwdINS6_IJSA_SA_SB_EEES9_SE_SG_Li256ELb1ELb1ELb1ELb0EEENS1_36VarlenDynamicPersistentTileSchedulerILi128ELi96ELi256ELi128ELb1ELb1ELb1ELb1ELb1ELb1EEEEEEEEEvNT_6ParamsE --------------------------
	.section	.nv.shared._ZN7cutlass13device_kernelIN5flash11enable_sm90INS1_16FlashAttnFwdSm90INS1_25CollectiveMainloopFwdSm90ILi2EN4cute5tupleIJNS5_1CILi1EEES8_S8_EEENS6_IJNS7_ILi128EEENS7_ILi96EEENS7_ILi192EEEEEELi128ENS_10bfloat16_tEfNS_4arch4Sm90ELb1ELb0ELb0ELb1ELb1ELb0ELb0ELb1ELb1ELb1ELb1ELb0EEENS1_21CollectiveEpilogueFwdINS6_IJSA_SA_SB_EEES9_SE_SG_Li256ELb1ELb1ELb1ELb0EEENS1_36VarlenDynamicPersistentTileSchedulerILi128ELi96ELi256ELi128ELb1ELb1ELb1ELb1ELb1ELb1EEEEEEEEEvNT_6ParamsE,"aw",@nobits
	.sectionflags	@""
	.align	16
	.zero		1024


//--------------------- .nv.shared._ZN7cutlass13device_kernelIN5flash11enable_sm90INS1_16FlashAttnFwdSm90INS1_25CollectiveMainloopFwdSm90ILi2EN4cute5tupleIJNS5_1CILi1EEES8_S8_EEENS6_IJNS7_ILi128EEENS7_ILi96EEENS7_ILi192EEEEEELi128ENS_10bfloat16_tEfNS_4arch4Sm90ELb1ELb0ELb0ELb1ELb1ELb1ELb0ELb1ELb1ELb1ELb1ELb0EEENS1_21CollectiveEpilogueFwdINS6_IJSA_SA_SB_EEES9_SE_SG_Li256ELb1ELb1ELb1ELb0EEENS1_36VarlenDynamicPersistentTileSchedulerILi128ELi96ELi256ELi128ELb1ELb1ELb1ELb1ELb1ELb1EEEEEEEEEvNT_6ParamsE --------------------------
	.section	.nv.shared._ZN7cutlass13device_kernelIN5flash11enable_sm90INS1_16FlashAttnFwdSm90INS1_25CollectiveMainloopFwdSm90ILi2EN4cute5tupleIJNS5_1CILi1EEES8_S8_EEENS6_IJNS7_ILi128EEENS7_ILi96EEENS7_ILi192EEEEEELi128ENS_10bfloat16_tEfNS_4arch4Sm90ELb1ELb0ELb0ELb1ELb1ELb1ELb0ELb1ELb1ELb1ELb1ELb0EEENS1_21CollectiveEpilogueFwdINS6_IJSA_SA_SB_EEES9_SE_SG_Li256ELb1ELb1ELb1ELb0EEENS1_36VarlenDynamicPersistentTileSchedulerILi128ELi96ELi256ELi128ELb1ELb1ELb1ELb1ELb1ELb1EEEEEEEEEvNT_6ParamsE,"aw",@nobits
	.sectionflags	@""
	.align	16
	.zero		1024


//--------------------- .nv.shared._ZN7cutlass13device_kernelIN5flash11enable_sm90INS1_16FlashAttnFwdSm90INS1_25CollectiveMainloopFwdSm90ILi2EN4cute5tupleIJNS5_1CILi1EEES8_S8_EEENS6_IJNS7_ILi64EEESA_SA_EEELi512ENS_10bfloat16_tEfNS_4arch4Sm90ELb0ELb0ELb0ELb0ELb1ELb0ELb0ELb0ELb0ELb1ELb1ELb0EEENS1_21CollectiveEpilogueFwdINS6_IJSA_NS7_ILi512EEESA_EEES9_SC_SE_Li256ELb0ELb1ELb1ELb0EEENS1_19SingleTileSchedulerILb0ELb1ELb1ELi64EEEEEEEEEvNT_6ParamsE --------------------------
	.section	.nv.shared._ZN7cutlass13device_kernelIN5flash11enable_sm90INS1_16FlashAttnFwdSm90INS1_25CollectiveMainloopFwdSm90ILi2EN4cute5tupleIJNS5_1CILi1EEES8_S8_EEENS6_IJNS7_ILi64EEESA_SA_EEELi512ENS_10bfloat16_tEfNS_4arch4Sm90ELb0ELb0ELb0ELb0ELb1ELb0ELb0ELb0ELb0ELb1ELb1ELb0EEENS1_21CollectiveEpilogueFwdINS6_IJSA_NS7_ILi512EEESA_EEES9_SC_SE_Li256ELb0ELb1ELb1ELb0EEENS1_19SingleTileSchedulerILb0ELb1ELb1ELi64EEEEEEEEEvNT_6ParamsE,"aw",@nobits
	.sectionflags	@""
	.align	16
	.zero		1024


//--------------------- .nv.shared._ZN7cutlass13device_kernelIN5flash11enable_sm90INS1_16FlashAttnFwdSm90INS1_25CollectiveMainloopFwdSm90ILi2EN4cute5tupleIJNS5_1CILi1EEES8_S8_EEENS6_IJNS7_ILi64EEESA_SA_EEELi512ENS_10bfloat16_tEfNS_4arch4Sm90ELb0ELb0ELb0ELb0ELb1ELb0ELb1ELb0ELb0ELb1ELb1ELb0EEENS1_21CollectiveEpilogueFwdINS6_IJSA_NS7_ILi512EEESA_EEES9_SC_SE_Li256ELb0ELb1ELb1ELb0EEENS1_19SingleTileSchedulerILb0ELb1ELb1ELi64EEEEEEEEEvNT_6ParamsE --------------------------
	.section	.nv.shared._ZN7cutlass13device_kernelIN5flash11enable_sm90INS1_16FlashAttnFwdSm90INS1_25CollectiveMainloopFwdSm90ILi2EN4cute5tupleIJNS5_1CILi1EEES8_S8_EEENS6_IJNS7_ILi64EEESA_SA_EEELi512ENS_10bfloat16_tEfNS_4arch4Sm90ELb0ELb0ELb0ELb0ELb1ELb0ELb1ELb0ELb0ELb1ELb1ELb0EEENS1_21CollectiveEpilogueFwdINS6_IJSA_NS7_ILi512EEESA_EEES9_SC_SE_Li256ELb0ELb1ELb1ELb0EEENS1_19SingleTileSchedulerILb0ELb1ELb1ELi64EEEEEEEEEvNT_6ParamsE,"aw",@nobits
	.sectionflags	@""
	.align	16
	.zero		1024


//--------------------- .nv.shared._ZN7cutlass13device_kernelIN5flash11enable_sm90INS1_16FlashAttnFwdSm90INS1_25CollectiveMainloopFwdSm90ILi2EN4cute5tupleIJNS5_1CILi1EEES8_S8_EEENS6_IJNS7_ILi64EEESA_SA_EEELi512ENS_10bfloat16_tEfNS_4arch4Sm90ELb0ELb0ELb0ELb1ELb1ELb0ELb0ELb0ELb0ELb1ELb1ELb0EEENS1_21CollectiveEpilogueFwdINS6_IJSA_NS7_ILi512EEESA_EEES9_SC_SE_Li256ELb1ELb1ELb1ELb0EEENS1_36VarlenDynamicPersistentTileSchedulerILi64ELi64ELi256ELi128ELb1ELb1ELb1ELb0ELb1ELb1EEEEEEEEEvNT_6ParamsE --------------------------
	.section	.nv.shared._ZN7cutlass13device_kernelIN5flash11enable_sm90INS1_16FlashAttnFwdSm90INS1_25CollectiveMainloopFwdSm90ILi2EN4cute5tupleIJNS5_1CILi1EEES8_S8_EEENS6_IJNS7_ILi64EEESA_SA_EEELi512ENS_10bfloat16_tEfNS_4arch4Sm90ELb0ELb0ELb0ELb1ELb1ELb0ELb0ELb0ELb0ELb1ELb1ELb0EEENS1_21CollectiveEpilogueFwdINS6_IJSA_NS7_ILi512EEESA_EEES9_SC_SE_Li256ELb1ELb1ELb1ELb0EEENS1_36VarlenDynamicPersistentTileSchedulerILi64ELi64ELi256ELi128ELb1ELb1ELb1ELb0ELb1ELb1EEEEEEEEEvNT_6ParamsE,"aw",@nobits
	.sectionflags	@""
	.align	16
	.zero		1024


//--------------------- .nv.shared._ZN7cutlass13device_kernelIN5flash11enable_sm90INS1_16FlashAttnFwdSm90INS1_25CollectiveMainloopFwdSm90ILi2EN4cute5tupleIJNS5_1CILi1EEES8_S8_EEENS6_IJNS7_ILi64EEESA_SA_EEELi512ENS_10bfloat16_tEfNS_4arch4Sm90ELb0ELb0ELb0ELb1ELb1ELb1ELb0ELb0ELb0ELb1ELb1ELb0EEENS1_21CollectiveEpilogueFwdINS6_IJSA_NS7_ILi512EEESA_EEES9_SC_SE_Li256ELb1ELb1ELb1ELb0EEENS1_36VarlenDynamicPersistentTileSchedulerILi64ELi64ELi256ELi128ELb1ELb1ELb1ELb0ELb1ELb1EEEEEEEEEvNT_6ParamsE --------------------------
	.section	.nv.shared._ZN7cutlass13device_kernelIN5flash11enable_sm90INS1_16FlashAttnFwdSm90INS1_25CollectiveMainloopFwdSm90ILi2EN4cute5tupleIJNS5_1CILi1EEES8_S8_EEENS6_IJNS7_ILi64EEESA_SA_EEELi512ENS_10bfloat16_tEfNS_4arch4Sm90ELb0ELb0ELb0ELb1ELb1ELb1ELb0ELb0ELb0ELb1ELb1ELb0EEENS1_21CollectiveEpilogueFwdINS6_IJSA_NS7_ILi512EEESA_EEES9_SC_SE_Li256ELb1ELb1ELb1ELb0EEENS1_36VarlenDynamicPersistentTileSchedulerILi64ELi64ELi256ELi128ELb1ELb1ELb1ELb0ELb1ELb1EEEEEEEEEvNT_6ParamsE,"aw",@nobits
	.sectionflags	@""
	.align	16
	.zero		1024


//--------------------- .nv.shared._ZN7cutlass13device_kernelIN5flash11enable_sm90INS1_16FlashAttnFwdSm90INS1_25CollectiveMainloopFwdSm90ILi2EN4cute5tupleIJNS5_1CILi1EEES8_S8_EEENS6_IJNS7_ILi64EEESA_SA_EEELi512ENS_10bfloat16_tEfNS_4arch4Sm90ELb0ELb0ELb0ELb1ELb1ELb0ELb1ELb0ELb0ELb1ELb1ELb0EEENS1_21CollectiveEpilogueFwdINS6_IJSA_NS7_ILi512EEESA_EEES9_SC_SE_Li256ELb1ELb1ELb1ELb0EEENS1_36VarlenDynamicPersistentTileSchedulerILi64ELi64ELi256ELi128ELb1ELb1ELb1ELb0ELb1ELb1EEEEEEEEEvNT_6ParamsE --------------------------
	.section	.nv.shared._ZN7cutlass13device_kernelIN5flash11enable_sm90INS1_16FlashAttnFwdSm90INS1_25CollectiveMainloopFwdSm90ILi2EN4cute5tupleIJNS5_1CILi1EEES8_S8_EEENS6_IJNS7_ILi64EEESA_SA_EEELi512ENS_10bfloat16_tEfNS_4arch4Sm90ELb0ELb0ELb0ELb1ELb1ELb0ELb1ELb0ELb0ELb1ELb1ELb0EEENS1_21CollectiveEpilogueFwdINS6_IJSA_NS7_ILi512EEESA_EEES9_SC_SE_Li256ELb1ELb1ELb1ELb0EEENS1_36VarlenDynamicPersistentTileSchedulerILi64ELi64ELi256ELi128ELb1ELb1ELb1ELb0ELb1ELb1EEEEEEEEEvNT_6ParamsE,"aw",@nobits
	.sectionflags	@""
	.align	16
	.zero		1024


//--------------------- .nv.shared._ZN7cutlass13device_kernelIN5flash11enable_sm90INS1_16FlashAttnFwdSm90INS1_25CollectiveMainloopFwdSm90ILi2EN4cute5tupleIJNS5_1CILi1EEES8_S8_EEENS6_IJNS7_ILi64EEESA_SA_EEELi512ENS_10bfloat16_tEfNS_4arch4Sm90ELb0ELb0ELb0ELb1ELb1ELb1ELb1ELb0ELb0ELb1ELb1ELb0EEENS1_21CollectiveEpilogueFwdINS6_IJSA_NS7_ILi512EEESA_EEES9_SC_SE_Li256ELb1ELb1ELb1ELb0EEENS1_36VarlenDynamicPersistentTileSchedulerILi64ELi64ELi256ELi128ELb1ELb1ELb1ELb0ELb1ELb1EEEEEEEEEvNT_6ParamsE --------------------------
	.section	.nv.shared._ZN7cutlass13device_kernelIN5flash11enable_sm90INS1_16FlashAttnFwdSm90INS1_25CollectiveMainloopFwdSm90ILi2EN4cute5tupleIJNS5_1CILi1EEES8_S8_EEENS6_IJNS7_ILi64EEESA_SA_EEELi512ENS_10bfloat16_tEfNS_4arch4Sm90ELb0ELb0ELb0ELb1ELb1ELb1ELb1ELb0ELb0ELb1ELb1ELb0EEENS1_21CollectiveEpilogueFwdINS6_IJSA_NS7_ILi512EEESA_EEES9_SC_SE_Li256ELb1ELb1ELb1ELb0EEENS1_36VarlenDynamicPersistentTileSchedulerILi64ELi64ELi256ELi128ELb1ELb1ELb1ELb0ELb1ELb1EEEEEEEEEvNT_6ParamsE,"aw",@nobits
	.sectionflags	@""
	.align	16
	.zero		1024


//--------------------- .nv.shared._ZN7cutlass13device_kernelIN5flash11enable_sm90INS1_16FlashAttnFwdSm90INS1_25CollectiveMainloopFwdSm90ILi2EN4cute5tupleIJNS5_1CILi1EEES8_S8_EEENS6_IJNS7_ILi64EEESA_SA_EEELi512ENS_10bfloat16_tEfNS_4arch4Sm90ELb0ELb1ELb0ELb0ELb1ELb0ELb0ELb0ELb0ELb1ELb1ELb0EEENS1_21CollectiveEpilogueFwdINS6_IJSA_NS7_ILi512EEESA_EEES9_SC_SE_Li256ELb0ELb1ELb1ELb0EEENS1_19SingleTileSchedulerILb0ELb1ELb1ELi64EEEEEEEEEvNT_6ParamsE --------------------------
	.section	.nv.shared._ZN7cutlass13device_kernelIN5flash11enable_sm90INS1_16FlashAttnFwdSm90INS1_25CollectiveMainloopFwdSm90ILi2EN4cute5tupleIJNS5_1CILi1EEES8_S8_EEENS6_IJNS7_ILi64EEESA_SA_EEELi512ENS_10bfloat16_tEfNS_4arch4Sm90ELb0ELb1ELb0ELb0ELb1ELb0ELb0ELb0ELb0ELb1ELb1ELb0EEENS1_21CollectiveEpilogueFwdINS6_IJSA_NS7_ILi512EEESA_EEES9_SC_SE_Li256ELb0ELb1ELb1ELb0EEENS1_19SingleTileSchedulerILb0ELb1ELb1ELi64EEEEEEEEEvNT_6ParamsE,"aw",@nobits
	.sectionflags	@""
	.align	16
	.zero		1024


//--------------------- .nv.shared._ZN7cutlass13device_kernelIN5flash11enable_sm90INS1_16FlashAttnFwdSm90INS1_25CollectiveMainloopFwdSm90ILi2EN4cute5tupleIJNS5_1CILi1EEES8_S8_EEENS6_IJNS7_ILi64EEESA_SA_EEELi512ENS_10bfloat16_tEfNS_4arch4Sm90ELb0ELb1ELb0ELb0ELb1ELb0ELb1ELb0ELb0ELb1ELb1ELb0EEENS1_21CollectiveEpilogueFwdINS6_IJSA_NS7_ILi512EEESA_EEES9_SC_SE_Li256ELb0ELb1ELb1ELb0EEENS1_19SingleTileSchedulerILb0ELb1ELb1ELi64EEEEEEEEEvNT_6ParamsE --------------------------
	.section	.nv.shared._ZN7cutlass13device_kernelIN5flash11enable_sm90INS1_16FlashAttnFwdSm90INS1_25CollectiveMainloopFwdSm90ILi2EN4cute5tupleIJNS5_1CILi1EEES8_S8_EEENS6_IJNS7_ILi64EEESA_SA_EEELi512ENS_10bfloat16_tEfNS_4arch4Sm90ELb0ELb1ELb0ELb0ELb1ELb0ELb1ELb0ELb0ELb1ELb1ELb0EEENS1_21CollectiveEpilogueFwdINS6_IJSA_NS7_ILi512EEESA_EEES9_SC_SE_Li256ELb0ELb1ELb1ELb0EEENS1_19SingleTileSchedulerILb0ELb1ELb1ELi64EEEEEEEEEvNT_6ParamsE,"aw",@nobits
	.sectionflags	@""
	.align	16
	.zero		1024


//--------------------- .nv.shared._ZN7cutlass13device_kernelIN5flash11enable_sm90INS1_16FlashAttnFwdSm90INS1_25CollectiveMainloopFwdSm90ILi2EN4cute5tupleIJNS5_1CILi1EEES8_S8_EEENS6_IJNS7_ILi64EEESA_SA_EEELi512ENS_10bfloat16_tEfNS_4arch4Sm90ELb0ELb1ELb0ELb1ELb1ELb0ELb0ELb0ELb0ELb1ELb1ELb0EEENS1_21CollectiveEpilogueFwdINS6_IJSA_NS7_ILi512EEESA_EEES9_SC_SE_Li256ELb1ELb1ELb1ELb0EEENS1_36VarlenDynamicPersistentTileSchedulerILi64ELi64ELi256ELi128ELb1ELb1ELb1ELb1ELb0ELb1EEEEEEEEEvNT_6ParamsE --------------------------
	.section	.nv.shared._ZN7cutlass13device_kernelIN5flash11enable_sm90INS1_16FlashAttnFwdSm90INS1_25CollectiveMainloopFwdSm90ILi2EN4cute5tupleIJNS5_1CILi1EEES8_S8_EEENS6_IJNS7_ILi64EEESA_SA_EEELi512ENS_10bfloat16_tEfNS_4arch4Sm90ELb0ELb1ELb0ELb1ELb1ELb0ELb0ELb0ELb0ELb1ELb1ELb0EEENS1_21CollectiveEpilogueFwdINS6_IJSA_NS7_ILi512EEESA_EEES9_SC_SE_Li256ELb1ELb1ELb1ELb0EEENS1_36VarlenDynamicPersistentTileSchedulerILi64ELi64ELi256ELi128ELb1ELb1ELb1ELb1ELb0ELb1EEEEEEEEEvNT_6ParamsE,"aw",@nobits
	.sectionflags	@""
	.align	16
	.zero		1024


//--------------------- .nv.shared._ZN7cutlass13device_kernelIN5flash11enable_sm90INS1_16FlashAttnFwdSm90INS1_25CollectiveMainloopFwdSm90ILi2EN4cute5tupleIJNS5_1CILi1EEES8_S8_EEENS6_IJNS7_ILi64EEESA_SA_EEELi512ENS_10bfloat16_tEfNS_4arch4Sm90ELb0ELb1ELb0ELb1ELb1ELb1ELb0ELb0ELb0ELb1ELb1ELb0EEENS1_21CollectiveEpilogueFwdINS6_IJSA_NS7_ILi512EEESA_EEES9_SC_SE_Li256ELb1ELb1ELb1ELb0EEENS1_36VarlenDynamicPersistentTileSchedulerILi64ELi64ELi256ELi128ELb1ELb1ELb1ELb1ELb0ELb1EEEEEEEEEvNT_6ParamsE --------------------------
	.section	.nv.shared._ZN7cutlass13device_kernelIN5flash11enable_sm90INS1_16FlashAttnFwdSm90INS1_25CollectiveMainloopFwdSm90ILi2EN4cute5tupleIJNS5_1CILi1EEES8_S8_EEENS6_IJNS7_ILi64EEESA_SA_EEELi512ENS_10bfloat16_tEfNS_4arch4Sm90ELb0ELb1ELb0ELb1ELb1ELb1ELb0ELb0ELb0ELb1ELb1ELb0EEENS1_21CollectiveEpilogueFwdINS6_IJSA_NS7_ILi512EEESA_EEES9_SC_SE_Li256ELb1ELb1ELb1ELb0EEENS1_36VarlenDynamicPersistentTileSchedulerILi64ELi64ELi256ELi128ELb1ELb1ELb1ELb1ELb0ELb1EEEEEEEEEvNT_6ParamsE,"aw",@nobits
	.sectionflags	@""
	.align	16
	.zero		1024


//--------------------- .nv.shared._ZN7cutlass13device_kernelIN5flash11enable_sm90INS1_16FlashAttnFwdSm90INS1_25CollectiveMainloopFwdSm90ILi2EN4cute5tupleIJNS5_1CILi1EEES8_S8_EEENS6_IJNS7_ILi64EEESA_SA_EEELi512ENS_10bfloat16_tEfNS_4arch4Sm90ELb0ELb1ELb0ELb1ELb1ELb0ELb1ELb0ELb0ELb1ELb1ELb0EEENS1_21CollectiveEpilogueFwdINS6_IJSA_NS7_ILi512EEESA_EEES9_SC_SE_Li256ELb1ELb1ELb1ELb0EEENS1_36VarlenDynamicPersistentTileSchedulerILi64ELi64ELi256ELi128ELb1ELb1ELb1ELb1ELb0ELb1EEEEEEEEEvNT_6ParamsE --------------------------
	.section	.nv.shared._ZN7cutlass13device_kernelIN5flash11enable_sm90INS1_16FlashAttnFwdSm90INS1_25CollectiveMainloopFwdSm90ILi2EN4cute5tupleIJNS5_1CILi1EEES8_S8_EEENS6_IJNS7_ILi64EEESA_SA_EEELi512ENS_10bfloat16_tEfNS_4arch4Sm90ELb0ELb1ELb0ELb1ELb1ELb0ELb1ELb0ELb0ELb1ELb1ELb0EEENS1_21CollectiveEpilogueFwdINS6_IJSA_NS7_ILi512EEESA_EEES9_SC_SE_Li256ELb1ELb1ELb1ELb0EEENS1_36VarlenDynamicPersistentTileSchedulerILi64ELi64ELi256ELi128ELb1ELb1ELb1ELb1ELb0ELb1EEEEEEEEEvNT_6ParamsE,"aw",@nobits
	.sectionflags	@""
	.align	16
	.zero		1024


//--------------------- .nv.shared._ZN7cutlass13device_kernelIN5flash11enable_sm90INS1_16FlashAttnFwdSm90INS1_25CollectiveMainloopFwdSm90ILi2EN4cute5tupleIJNS5_1CILi1EEES8_S8_EEENS6_IJNS7_ILi64EEESA_SA_EEELi512ENS_10bfloat16_tEfNS_4arch4Sm90ELb0ELb1ELb0ELb1ELb1ELb1ELb1ELb0ELb0ELb1ELb1ELb0EEENS1_21CollectiveEpilogueFwdINS6_IJSA_NS7_ILi512EEESA_EEES9_SC_SE_Li256ELb1ELb1ELb1ELb0EEENS1_36VarlenDynamicPersistentTileSchedulerILi64ELi64ELi256ELi128ELb1ELb1ELb1ELb1ELb0ELb1EEEEEEEEEvNT_6ParamsE --------------------------
	.section	.nv.shared._ZN7cutlass13device_kernelIN5flash11enable_sm90INS1_16FlashAttnFwdSm90INS1_25CollectiveMainloopFwdSm90ILi2EN4cute5tupleIJNS5_1CILi1EEES8_S8_EEENS6_IJNS7_ILi64EEESA_SA_EEELi512ENS_10bfloat16_tEfNS_4arch4Sm90ELb0ELb1ELb0ELb1ELb1ELb1ELb1ELb0ELb0ELb1ELb1ELb0EEENS1_21CollectiveEpilogueFwdINS6_IJSA_NS7_ILi512EEESA_EEES9_SC_SE_Li256ELb1ELb1ELb1ELb0EEENS1_36VarlenDynamicPersistentTileSchedulerILi64ELi64ELi256ELi128ELb1ELb1ELb1ELb1ELb0ELb1EEEEEEEEEvNT_6ParamsE,"aw",@nobits
	.sectionflags	@""
	.align	16
	.zero		1024


//--------------------- .nv.shared._ZN7cutlass13device_kernelIN5flash11enable_sm90INS1_16FlashAttnFwdSm90INS1_25CollectiveMainloopFwdSm90ILi2EN4cute5tupleIJNS5_1CILi1EEES8_S8_EEENS6_IJNS7_ILi64EEESA_SA_EEELi512ENS_10bfloat16_tEfNS_4arch4Sm90ELb1ELb0ELb0ELb0ELb1ELb0ELb0ELb0ELb0ELb1ELb1ELb0EEENS1_21CollectiveEpilogueFwdINS6_IJSA_NS7_ILi512EEESA_EEES9_SC_SE_Li256ELb0ELb1ELb1ELb0EEENS1_19SingleTileSchedulerILb0ELb1ELb1ELi64EEEEEEEEEvNT_6ParamsE --------------------------
	.section	.nv.shared._ZN7cutlass13device_kernelIN5flash11enable_sm90INS1_16FlashAttnFwdSm90INS1_25CollectiveMainloopFwdSm90ILi2EN4cute5tupleIJNS5_1CILi1EEES8_S8_EEENS6_IJNS7_ILi64EEESA_SA_EEELi512ENS_10bfloat16_tEfNS_4arch4Sm90ELb1ELb0ELb0ELb0ELb1ELb0ELb0ELb0ELb0ELb1ELb1ELb0EEENS1_21CollectiveEpilogueFwdINS6_IJSA_NS7_ILi512EEESA_EEES9_SC_SE_Li256ELb0ELb1ELb1ELb0EEENS1_19SingleTileSchedulerILb0ELb1ELb1ELi64EEEEEEEEEvNT_6ParamsE,"aw",@nobits
	.sectionflags	@""
	.align	16
	.zero		1024


//--------------------- .nv.shared._ZN7cutlass13device_kernelIN5flash11enable_sm90INS1_16FlashAttnFwdSm90INS1_25CollectiveMainloopFwdSm90ILi2EN4cute5tupleIJNS5_1CILi1EEES8_S8_EEENS6_IJNS7_ILi64EEESA_SA_EEELi512ENS_10bfloat16_tEfNS_4arch4Sm90ELb1ELb0ELb0ELb0ELb1ELb0ELb1ELb0ELb0ELb1ELb1ELb0EEENS1_21CollectiveEpilogueFwdINS6_IJSA_NS7_ILi512EEESA_EEES9_SC_SE_Li256ELb0ELb1ELb1ELb0EEENS1_19SingleTileSchedulerILb0ELb1ELb1ELi64EEEEEEEEEvNT_6ParamsE --------------------------
	.section	.nv.shared._ZN7cutlass13device_kernelIN5flash11enable_sm90INS1_16FlashAttnFwdSm90INS1_25CollectiveMainloopFwdSm90ILi2EN4cute5tupleIJNS5_1CILi1EEES8_S8_EEENS6_IJNS7_ILi64EEESA_SA_EEELi512ENS_10bfloat16_tEfNS_4arch4Sm90ELb1ELb0ELb0ELb0ELb1ELb0ELb1ELb0ELb0ELb1ELb1ELb0EEENS1_21CollectiveEpilogueFwdINS6_IJSA_NS7_ILi512EEESA_EEES9_SC_SE_Li256ELb0ELb1ELb1ELb0EEENS1_19SingleTileSchedulerILb0ELb1ELb1ELi64EEEEEEEEEvNT_6ParamsE,"aw",@nobits
	.sectionflags	@""
	.align	16
	.zero		1024


//--------------------- .nv.shared._ZN7cutlass13device_kernelIN5flash11enable_sm90INS1_16FlashAttnFwdSm90INS1_25CollectiveMainloopFwdSm90ILi2EN4cute5tupleIJNS5_1CILi1EEES8_S8_EEENS6_IJNS7_ILi64EEESA_SA_EEELi512ENS_10bfloat16_tEfNS_4arch4Sm90ELb1ELb0ELb0ELb1ELb1ELb0ELb0ELb0ELb0ELb1ELb1ELb0EEENS1_21CollectiveEpilogueFwdINS6_IJSA_NS7_ILi512EEESA_EEES9_SC_SE_Li256ELb1ELb1ELb1ELb0EEENS1_36VarlenDynamicPersistentTileSchedulerILi64ELi64ELi256ELi128ELb1ELb1ELb1ELb1ELb1ELb1EEEEEEEEEvNT_6ParamsE --------------------------
	.section	.nv.shared._ZN7cutlass13device_kernelIN5flash11enable_sm90INS1_16FlashAttnFwdSm90INS1_25CollectiveMainloopFwdSm90ILi2EN4cute5tupleIJNS5_1CILi1EEES8_S8_EEENS6_IJNS7_ILi64EEESA_SA_EEELi512ENS_10bfloat16_tEfNS_4arch4Sm90ELb1ELb0ELb0ELb1ELb1ELb0ELb0ELb0ELb0ELb1ELb1ELb0EEENS1_21CollectiveEpilogueFwdINS6_IJSA_NS7_ILi512EEESA_EEES9_SC_SE_Li256ELb1ELb1ELb1ELb0EEENS1_36VarlenDynamicPersistentTileSchedulerILi64ELi64ELi256ELi128ELb1ELb1ELb1ELb1ELb1ELb1EEEEEEEEEvNT_6ParamsE,"aw",@nobits
	.sectionflags	@""
	.align	16
	.zero		1024


//--------------------- .nv.shared._ZN7cutlass13device_kernelIN5flash11enable_sm90INS1_16FlashAttnFwdSm90INS1_25CollectiveMainloopFwdSm90ILi2EN4cute5tupleIJNS5_1CILi1EEES8_S8_EEENS6_IJNS7_ILi64EEESA_SA_EEELi512ENS_10bfloat16_tEfNS_4arch4Sm90ELb1ELb0ELb0ELb1ELb1ELb1ELb0ELb0ELb0ELb1ELb1ELb0EEENS1_21CollectiveEpilogueFwdINS6_IJSA_NS7_ILi512EEESA_EEES9_SC_SE_Li256ELb1ELb1ELb1ELb0EEENS1_36VarlenDynamicPersistentTileSchedulerILi64ELi64ELi256ELi128ELb1ELb1ELb1ELb1ELb1ELb1EEEEEEEEEvNT_6ParamsE --------------------------
	.section	.nv.shared._ZN7cutlass13device_kernelIN5flash11enable_sm90INS1_16FlashAttnFwdSm90INS1_25CollectiveMainloopFwdSm90ILi2EN4cute5tupleIJNS5_1CILi1EEES8_S8_EEENS6_IJNS7_ILi64EEESA_SA_EEELi512ENS_10bfloat16_tEfNS_4arch4Sm90ELb1ELb0ELb0ELb1ELb1ELb1ELb0ELb0ELb0ELb1ELb1ELb0EEENS1_21CollectiveEpilogueFwdINS6_IJSA_NS7_ILi512EEESA_EEES9_SC_SE_Li256ELb1ELb1ELb1ELb0EEENS1_36VarlenDynamicPersistentTileSchedulerILi64ELi64ELi256ELi128ELb1ELb1ELb1ELb1ELb1ELb1EEEEEEEEEvNT_6ParamsE,"aw",@nobits
	.sectionflags	@""
	.align	16
	.zero		1024


//--------------------- .nv.shared._ZN7cutlass13device_kernelIN5flash11enable_sm90INS1_16FlashAttnFwdSm90INS1_25CollectiveMainloopFwdSm90ILi2EN4cute5tupleIJNS5_1CILi1EEES8_S8_EEENS6_IJNS7_ILi64EEESA_SA_EEELi512ENS_10bfloat16_tEfNS_4arch4Sm90ELb1ELb0ELb0ELb1ELb1ELb0ELb1ELb0ELb0ELb1ELb1ELb0EEENS1_21CollectiveEpilogueFwdINS6_IJSA_NS7_ILi512EEESA_EEES9_SC_SE_Li256ELb1ELb1ELb1ELb0EEENS1_36VarlenDynamicPersistentTileSchedulerILi64ELi64ELi256ELi128ELb1ELb1ELb1ELb1ELb1ELb1EEEEEEEEEvNT_6ParamsE --------------------------
	.section	.nv.shared._ZN7cutlass13device_kernelIN5flash11enable_sm90INS1_16FlashAttnFwdSm90INS1_25CollectiveMainloopFwdSm90ILi2EN4cute5tupleIJNS5_1CILi1EEES8_S8_EEENS6_IJNS7_ILi64EEESA_SA_EEELi512ENS_10bfloat16_tEfNS_4arch4Sm90ELb1ELb0ELb0ELb1ELb1ELb0ELb1ELb0ELb0ELb1ELb1ELb0EEENS1_21CollectiveEpilogueFwdINS6_IJSA_NS7_ILi512EEESA_EEES9_SC_SE_Li256ELb1ELb1ELb1ELb0EEENS1_36VarlenDynamicPersistentTileSchedulerILi64ELi64ELi256ELi128ELb1ELb1ELb1ELb1ELb1ELb1EEEEEEEEEvNT_6ParamsE,"aw",@nobits
	.sectionflags	@""
	.align	16
	.zero		1024


//--------------------- .nv.shared._ZN7cutlass13device_kernelIN5flash11enable_sm90INS1_16FlashAttnFwdSm90INS1_25CollectiveMainloopFwdSm90ILi2EN4cute5tupleIJNS5_1CILi1EEES8_S8_EEENS6_IJNS7_ILi64EEESA_SA_EEELi512ENS_10bfloat16_tEfNS_4arch4Sm90ELb1ELb0ELb0ELb1ELb1ELb1ELb1ELb0ELb0ELb1ELb1ELb0EEENS1_21CollectiveEpilogueFwdINS6_IJSA_NS7_ILi512EEESA_EEES9_SC_SE_Li256ELb1ELb1ELb1ELb0EEENS1_36VarlenDynamicPersistentTileSchedulerILi64ELi64ELi256ELi128ELb1ELb1ELb1ELb1ELb1ELb1EEEEEEEEEvNT_6ParamsE --------------------------
	.section	.nv.shared._ZN7cutlass13device_kernelIN5flash11enable_sm90INS1_16FlashAttnFwdSm90INS1_25CollectiveMainloopFwdSm90ILi2EN4cute5tupleIJNS5_1CILi1EEES8_S8_EEENS6_IJNS7_ILi64EEESA_SA_EEELi512ENS_10bfloat16_tEfNS_4arch4Sm90ELb1ELb0ELb0ELb1ELb1ELb1ELb1ELb0ELb0ELb1ELb1ELb0EEENS1_21CollectiveEpilogueFwdINS6_IJSA_NS7_ILi512EEESA_EEES9_SC_SE_Li256ELb1ELb1ELb1ELb0EEENS1_36VarlenDynamicPersistentTileSchedulerILi64ELi64ELi256ELi128ELb1ELb1ELb1ELb1ELb1ELb1EEEEEEEEEvNT_6ParamsE,"aw",@nobits
	.sectionflags	@""
	.align	16
	.zero		1024


//--------------------- .nv.shared._ZN7cutlass13device_kernelIN5flash11enable_sm90INS1_16FlashAttnFwdSm90INS1_25CollectiveMainloopFwdSm90ILi2EN4cute5tupleIJNS5_1CILi1EEES8_S8_EEENS6_IJNS7_ILi128EEENS7_ILi96EEENS7_ILi64EEEEEELi256ENS_10bfloat16_tEfNS_4arch4Sm90ELb0ELb0ELb0ELb0ELb1ELb0ELb0ELb1ELb0ELb1ELb1ELb0EEENS1_21CollectiveEpilogueFwdINS6_IJSA_NS7_ILi256EEESB_EEES9_SE_SG_Li256ELb0ELb1ELb1ELb0EEENS1_19SingleTileSchedulerILb0ELb1ELb1ELi128EEEEEEEEEvNT_6ParamsE --------------------------
	.section	.nv.shared._ZN7cutlass13device_kernelIN5flash11enable_sm90INS1_16FlashAttnFwdSm90INS1_25CollectiveMainloopFwdSm90ILi2EN4cute5tupleIJNS5_1CILi1EEES8_S8_EEENS6_IJNS7_ILi128EEENS7_ILi96EEENS7_ILi64EEEEEELi256ENS_10bfloat16_tEfNS_4arch4Sm90ELb0ELb0ELb0ELb0ELb1ELb0ELb0ELb1ELb0ELb1ELb1ELb0EEENS1_21CollectiveEpilogueFwdINS6_IJSA_NS7_ILi256EEESB_EEES9_SE_SG_Li256ELb0ELb1ELb1ELb0EEENS1_19SingleTileSchedulerILb0ELb1ELb1ELi128EEEEEEEEEvNT_6ParamsE,"aw",@nobits
	.sectionflags	@""
	.align	16
	.zero		1024


//--------------------- .nv.shared._ZN7cutlass13device_kernelIN5flash11enable_sm90INS1_16FlashAttnFwdSm90INS1_25CollectiveMainloopFwdSm90ILi2EN4cute5tupleIJNS5_1CILi1EEES8_S8_EEENS6_IJNS7_ILi128EEENS7_ILi96EEENS7_ILi64EEEEEELi256ENS_10bfloat16_tEfNS_4arch4Sm90ELb0ELb0ELb0ELb0ELb1ELb0ELb1ELb1ELb0ELb1ELb1ELb0EEENS1_21CollectiveEpilogueFwdINS6_IJSA_NS7_ILi256EEESB_EEES9_SE_SG_Li256ELb0ELb1ELb1ELb0EEENS1_19SingleTileSchedulerILb0ELb1ELb1ELi128EEEEEEEEEvNT_6ParamsE --------------------------
	.section	.nv.shared._ZN7cutlass13device_kernelIN5flash11enable_sm90INS1_16FlashAttnFwdSm90INS1_25CollectiveMainloopFwdSm90ILi2EN4cute5tupleIJNS5_1CILi1EEES8_S8_EEENS6_IJNS7_ILi128EEENS7_ILi96EEENS7_ILi64EEEEEELi256ENS_10bfloat16_tEfNS_4arch4Sm90ELb0ELb0ELb0ELb0ELb1ELb0ELb1ELb1ELb0ELb1ELb1ELb0EEENS1_21CollectiveEpilogueFwdINS6_IJSA_NS7_ILi256EEESB_EEES9_SE_SG_Li256ELb0ELb1ELb1ELb0EEENS1_19SingleTileSchedulerILb0ELb1ELb1ELi128EEEEEEEEEvNT_6ParamsE,"aw",@nobits
	.sectionflags	@""
	.align	16
	.zero		1024


//--------------------- .nv.shared._ZN7cutlass13device_kernelIN5flash11enable_sm90INS1_16FlashAttnFwdSm90INS1_25CollectiveMainloopFwdSm90ILi2EN4cute5tupleIJNS5_1CILi1EEES8_S8_EEENS6_IJNS7_ILi128EEENS7_ILi96EEENS7_ILi64EEEEEELi256ENS_10bfloat16_tEfNS_4arch4Sm90ELb0ELb0ELb0ELb1ELb1ELb0ELb0ELb1ELb0ELb1ELb1ELb0EEENS1_21CollectiveEpilogueFwdINS6_IJSA_NS7_ILi256EEESB_EEES9_SE_SG_Li256ELb1ELb1ELb1ELb0EEENS1_36VarlenDynamicPersistentTileSchedulerILi128ELi96ELi256ELi128ELb1ELb1ELb1ELb0ELb1ELb1EEEEEEEEEvNT_6ParamsE --------------------------
	.section	.nv.shared._ZN7cutlass13device_kernelIN5flash11enable_sm90INS1_16FlashAttnFwdSm90INS1_25CollectiveMainloopFwdSm90ILi2EN4cute5tupleIJNS5_1CILi1EEES8_S8_EEENS6_IJNS7_ILi128EEENS7_ILi96EEENS7_ILi64EEEEEELi256ENS_10bfloat16_tEfNS_4arch4Sm90ELb0ELb0ELb0ELb1ELb1ELb0ELb0ELb1ELb0ELb1ELb1ELb0EEENS1_21CollectiveEpilogueFwdINS6_IJSA_NS7_ILi256EEESB_EEES9_SE_SG_Li256ELb1ELb1ELb1ELb0EEENS1_36VarlenDynamicPersistentTileSchedulerILi128ELi96ELi256ELi128ELb1ELb1ELb1ELb0ELb1ELb1EEEEEEEEEvNT_6ParamsE,"aw",@nobits
	.sectionflags	@""
	.align	16
	.zero		1024


//--------------------- .nv.shared._ZN7cutlass13device_kernelIN5flash11enable_sm90INS1_16FlashAttnFwdSm90INS1_25CollectiveMainloopFwdSm90ILi2EN4cute5tupleIJNS5_1CILi1EEES8_S8_EEENS6_IJNS7_ILi128EEENS7_ILi96EEENS7_ILi64EEEEEELi256ENS_10bfloat16_tEfNS_4arch4Sm90ELb0ELb0ELb0ELb1ELb1ELb1ELb0ELb1ELb0ELb1ELb1ELb0EEENS1_21CollectiveEpilogueFwdINS6_IJSA_NS7_ILi256EEESB_EEES9_SE_SG_Li256ELb1ELb1ELb1ELb0EEENS1_36VarlenDynamicPersistentTileSchedulerILi128ELi96ELi256ELi128ELb1ELb1ELb1ELb0ELb1ELb1EEEEEEEEEvNT_6ParamsE --------------------------
	.section	.nv.shared._ZN7cutlass13device_kernelIN5flash11enable_sm90INS1_16FlashAttnFwdSm90INS1_25CollectiveMainloopFwdSm90ILi2EN4cute5tupleIJNS5_1CILi1EEES8_S8_EEENS6_IJNS7_ILi128EEENS7_ILi96EEENS7_ILi64EEEEEELi256ENS_10bfloat16_tEfNS_4arch4Sm90ELb0ELb0ELb0ELb1ELb1ELb1ELb0ELb1ELb0ELb1ELb1ELb0EEENS1_21CollectiveEpilogueFwdINS6_IJSA_NS7_ILi256EEESB_EEES9_SE_SG_Li256ELb1ELb1ELb1ELb0EEENS1_36VarlenDynamicPersistentTileSchedulerILi128ELi96ELi256ELi128ELb1ELb1ELb1ELb0ELb1ELb1EEEEEEEEEvNT_6ParamsE,"aw",@nobits
	.sectionflags	@""
	.align	16
	.zero		1024


//--------------------- .nv.shared._ZN7cutlass13device_kernelIN5flash11enable_sm90INS1_16FlashAttnFwdSm90INS1_25CollectiveMainloopFwdSm90ILi2EN4cute5tupleIJNS5_1CILi1EEES8_S8_EEENS6_IJNS7_ILi128EEENS7_ILi96EEENS7_ILi64EEEEEELi256ENS_10bfloat16_tEfNS_4arch4Sm90ELb0ELb0ELb0ELb1ELb1ELb0ELb1ELb1ELb0ELb1ELb1ELb0EEENS1_21CollectiveEpilogueFwdINS6_IJSA_NS7_ILi256EEESB_EEES9_SE_SG_Li256ELb1ELb1ELb1ELb0EEENS1_36VarlenDynamicPersistentTileSchedulerILi128ELi96ELi256ELi128ELb1ELb1ELb1ELb0ELb1ELb1EEEEEEEEEvNT_6ParamsE --------------------------
	.section	.nv.shared._ZN7cutlass13device_kernelIN5flash11enable_sm90INS1_16FlashAttnFwdSm90INS1_25CollectiveMainloopFwdSm90ILi2EN4cute5tupleIJNS5_1CILi1EEES8_S8_EEENS6_IJNS7_ILi128EEENS7_ILi96EEENS7_ILi64EEEEEELi256ENS_10bfloat16_tEfNS_4arch4Sm90ELb0ELb0ELb0ELb1ELb1ELb0ELb1ELb1ELb0ELb1ELb1ELb0EEENS1_21CollectiveEpilogueFwdINS6_IJSA_NS7_ILi256EEESB_EEES9_SE_SG_Li256ELb1ELb1ELb1ELb0EEENS1_36VarlenDynamicPersistentTileSchedulerILi128ELi96ELi256ELi128ELb1ELb1ELb1ELb0ELb1ELb1EEEEEEEEEvNT_6ParamsE,"aw",@nobits
	.sectionflags	@""
	.align	16
	.zero		1024


//--------------------- .nv.shared._ZN7cutlass13device_kernelIN5flash11enable_sm90INS1_16FlashAttnFwdSm90INS1_25CollectiveMainloopFwdSm90ILi2EN4cute5tupleIJNS5_1CILi1EEES8_S8_EEENS6_IJNS7_ILi128EEENS7_ILi96EEENS7_ILi64EEEEEELi256ENS_10bfloat16_tEfNS_4arch4Sm90ELb0ELb0ELb0ELb1ELb1ELb1ELb1ELb1ELb0ELb1ELb1ELb0EEENS1_21CollectiveEpilogueFwdINS6_IJSA_NS7_ILi256EEESB_EEES9_SE_SG_Li256ELb1ELb1ELb1ELb0EEENS1_36VarlenDynamicPersistentTileSchedulerILi128ELi96ELi256ELi128ELb1ELb1ELb1ELb0ELb1ELb1EEEEEEEEEvNT_6ParamsE --------------------------
	.section	.nv.shared._ZN7cutlass13device_kernelIN5flash11enable_sm90INS1_16FlashAttnFwdSm90INS1_25CollectiveMainloopFwdSm90ILi2EN4cute5tupleIJNS5_1CILi1EEES8_S8_EEENS6_IJNS7_ILi128EEENS7_ILi96EEENS7_ILi64EEEEEELi256ENS_10bfloat16_tEfNS_4arch4Sm90ELb0ELb0ELb0ELb1ELb1ELb1ELb1ELb1ELb0ELb1ELb1ELb0EEENS1_21CollectiveEpilogueFwdINS6_IJSA_NS7_ILi256EEESB_EEES9_SE_SG_Li256ELb1ELb1ELb1ELb0EEENS1_36VarlenDynamicPersistentTileSchedulerILi128ELi96ELi256ELi128ELb1ELb1ELb1ELb0ELb1ELb1EEEEEEEEEvNT_6ParamsE,"aw",@nobits
	.sectionflags	@""
	.align	16
	.zero		1024


//--------------------- .nv.shared._ZN7cutlass13device_kernelIN5flash11enable_sm90INS1_16FlashAttnFwdSm90INS1_25CollectiveMainloopFwdSm90ILi2EN4cute5tupleIJNS5_1CILi1EEES8_S8_EEENS6_IJNS7_ILi128EEENS7_ILi96EEENS7_ILi64EEEEEELi256ENS_10bfloat16_tEfNS_4arch4Sm90ELb0ELb1ELb0ELb0ELb1ELb0ELb0ELb1ELb0ELb1ELb1ELb0EEENS1_21CollectiveEpilogueFwdINS6_IJSA_NS7_ILi256EEESB_EEES9_SE_SG_Li256ELb0ELb1ELb1ELb0EEENS1_19SingleTileSchedulerILb0ELb1ELb1ELi128EEEEEEEEEvNT_6ParamsE --------------------------
	.section	.nv.shared._ZN7cutlass13device_kernelIN5flash11enable_sm90INS1_16FlashAttnFwdSm90INS1_25CollectiveMainloopFwdSm90ILi2EN4cute5tupleIJNS5_1CILi1EEES8_S8_EEENS6_IJNS7_ILi128EEENS7_ILi96EEENS7_ILi64EEEEEELi256ENS_10bfloat16_tEfNS_4arch4Sm90ELb0ELb1ELb0ELb0ELb1ELb0ELb0ELb1ELb0ELb1ELb1ELb0EEENS1_21CollectiveEpilogueFwdINS6_IJSA_NS7_ILi256EEESB_EEES9_SE_SG_Li256ELb0ELb1ELb1ELb0EEENS1_19SingleTileSchedulerILb0ELb1ELb1ELi128EEEEEEEEEvNT_6ParamsE,"aw",@nobits
	.sectionflags	@""
	.align	16
	.zero		1024


//--------------------- .nv.shared._ZN7cutlass13device_kernelIN5flash11enable_sm90INS1_16FlashAttnFwdSm90INS1_25CollectiveMainloopFwdSm90ILi2EN4cute5tupleIJNS5_1CILi1EEES8_S8_EEENS6_IJNS7_ILi128EEENS7_ILi96EEENS7_ILi64EEEEEELi256ENS_10bfloat16_tEfNS_4arch4Sm90ELb0ELb1ELb0ELb0ELb1ELb0ELb1ELb1ELb0ELb1ELb1ELb0EEENS1_21CollectiveEpilogueFwdINS6_IJSA_NS7_ILi256EEESB_EEES9_SE_SG_Li256ELb0ELb1ELb1ELb0EEENS1_19SingleTileSchedulerILb0ELb1ELb1ELi128EEEEEEEEEvNT_6ParamsE --------------------------
	.section	.nv.shared._ZN7cutlass13device_kernelIN5flash11enable_sm90INS1_16FlashAttnFwdSm90INS1_25CollectiveMainloopFwdSm90ILi2EN4cute5tupleIJNS5_1CILi1EEES8_S8_EEENS6_IJNS7_ILi128EEENS7_ILi96EEENS7_ILi64EEEEEELi256ENS_10bfloat16_tEfNS_4arch4Sm90ELb0ELb1ELb0ELb0ELb1ELb0ELb1ELb1ELb0ELb1ELb1ELb0EEENS1_21CollectiveEpilogueFwdINS6_IJSA_NS7_ILi256EEESB_EEES9_SE_SG_Li256ELb0ELb1ELb1ELb0EEENS1_19SingleTileSchedulerILb0ELb1ELb1ELi128EEEEEEEEEvNT_6ParamsE,"aw",@nobits
	.sectionflags	@""
	.align	16
	.zero		1024


//--------------------- .nv.shared._ZN7cutlass13device_kernelIN5flash11enable_sm90INS1_16FlashAttnFwdSm90INS1_25CollectiveMainloopFwdSm90ILi2EN4cute5tupleIJNS5_1CILi1EEES8_S8_EEENS6_IJNS7_ILi128EEENS7_ILi96EEENS7_ILi64EEEEEELi256ENS_10bfloat16_tEfNS_4arch4Sm90ELb0ELb1ELb0ELb1ELb1ELb0ELb0ELb1ELb0ELb1ELb1ELb0EEENS1_21CollectiveEpilogueFwdINS6_IJSA_NS7_ILi256EEESB_EEES9_SE_SG_Li256ELb1ELb1ELb1ELb0EEENS1_36VarlenDynamicPersistentTileSchedulerILi128ELi96ELi256ELi128ELb1ELb1ELb1ELb1ELb0ELb1EEEEEEEEEvNT_6ParamsE --------------------------
	.section	.nv.shared._ZN7cutlass13device_kernelIN5flash11enable_sm90INS1_16FlashAttnFwdSm90INS1_25CollectiveMainloopFwdSm90ILi2EN4cute5tupleIJNS5_1CILi1EEES8_S8_EEENS6_IJNS7_ILi128EEENS7_ILi96EEENS7_ILi64EEEEEELi256ENS_10bfloat16_tEfNS_4arch4Sm90ELb0ELb1ELb0ELb1ELb1ELb0ELb0ELb1ELb0ELb1ELb1ELb0EEENS1_21CollectiveEpilogueFwdINS6_IJSA_NS7_ILi256EEESB_EEES9_SE_SG_Li256ELb1ELb1ELb1ELb0EEENS1_36VarlenDynamicPersistentTileSchedulerILi128ELi96ELi256ELi128ELb1ELb1ELb1ELb1ELb0ELb1EEEEEEEEEvNT_6ParamsE,"aw",@nobits
	.sectionflags	@""
	.align	16
	.zero		1024


//--------------------- .nv.shared._ZN7cutlass13device_kernelIN5flash11enable_sm90INS1_16FlashAttnFwdSm90INS1_25CollectiveMainloopFwdSm90ILi2EN4cute5tupleIJNS5_1CILi1EEES8_S8_EEENS6_IJNS7_ILi128EEENS7_ILi96EEENS7_ILi64EEEEEELi256ENS_10bfloat16_tEfNS_4arch4Sm90ELb0ELb1ELb0ELb1ELb1ELb1ELb0ELb1ELb0ELb1ELb1ELb0EEENS1_21CollectiveEpilogueFwdINS6_IJSA_NS7_ILi256EEESB_EEES9_SE_SG_Li256ELb1ELb1ELb1ELb0EEENS1_36VarlenDynamicPersistentTileSchedulerILi128ELi96ELi256ELi128ELb1ELb1ELb1ELb1ELb0ELb1EEEEEEEEEvNT_6ParamsE --------------------------
	.section	.nv.shared._ZN7cutlass13device_kernelIN5flash11enable_sm90INS1_16FlashAttnFwdSm90INS1_25CollectiveMainloopFwdSm90ILi2EN4cute5tupleIJNS5_1CILi1EEES8_S8_EEENS6_IJNS7_ILi128EEENS7_ILi96EEENS7_ILi64EEEEEELi256ENS_10bfloat16_tEfNS_4arch4Sm90ELb0ELb1ELb0ELb1ELb1ELb1ELb0ELb1ELb0ELb1ELb1ELb0EEENS1_21CollectiveEpilogueFwdINS6_IJSA_NS7_ILi256EEESB_EEES9_SE_SG_Li256ELb1ELb1ELb1ELb0EEENS1_36VarlenDynamicPersistentTileSchedulerILi128ELi96ELi256ELi128ELb1ELb1ELb1ELb1ELb0ELb1EEEEEEEEEvNT_6ParamsE,"aw",@nobits
	.sectionflags	@""
	.align	16
	.zero		1024


//--------------------- .nv.shared._ZN7cutlass13device_kernelIN5flash11enable_sm90INS1_16FlashAttnFwdSm90INS1_25CollectiveMainloopFwdSm90ILi2EN4cute5tupleIJNS5_1CILi1EEES8_S8_EEENS6_IJNS7_ILi128EEENS7_ILi96EEENS7_ILi64EEEEEELi256ENS_10bfloat16_tEfNS_4arch4Sm90ELb0ELb1ELb0ELb1ELb1ELb0ELb1ELb1ELb0ELb1ELb1ELb0EEENS1_21CollectiveEpilogueFwdINS6_IJSA_NS7_ILi256EEESB_EEES9_SE_SG_Li256ELb1ELb1ELb1ELb0EEENS1_36VarlenDynamicPersistentTileSchedulerILi128ELi96ELi256ELi128ELb1ELb1ELb1ELb1ELb0ELb1EEEEEEEEEvNT_6ParamsE --------------------------
	.section	.nv.shared._ZN7cutlass13device_kernelIN5flash11enable_sm90INS1_16FlashAttnFwdSm90INS1_25CollectiveMainloopFwdSm90ILi2EN4cute5tupleIJNS5_1CILi1EEES8_S8_EEENS6_IJNS7_ILi128EEENS7_ILi96EEENS7_ILi64EEEEEELi256ENS_10bfloat16_tEfNS_4arch4Sm90ELb0ELb1ELb0ELb1ELb1ELb0ELb1ELb1ELb0ELb1ELb1ELb0EEENS1_21CollectiveEpilogueFwdINS6_IJSA_NS7_ILi256EEESB_EEES9_SE_SG_Li256ELb1ELb1ELb1ELb0EEENS1_36VarlenDynamicPersistentTileSchedulerILi128ELi96ELi256ELi128ELb1ELb1ELb1ELb1ELb0ELb1EEEEEEEEEvNT_6ParamsE,"aw",@nobits
	.sectionflags	@""
	.align	16
	.zero		1024


//--------------------- .nv.shared._ZN7cutlass13device_kernelIN5flash11enable_sm90INS1_16FlashAttnFwdSm90INS1_25CollectiveMainloopFwdSm90ILi2EN4cute5tupleIJNS5_1CILi1EEES8_S8_EEENS6_IJNS7_ILi128EEENS7_ILi96EEENS7_ILi64EEEEEELi256ENS_10bfloat16_tEfNS_4arch4Sm90ELb0ELb1ELb0ELb1ELb1ELb1ELb1ELb1ELb0ELb1ELb1ELb0EEENS1_21CollectiveEpilogueFwdINS6_IJSA_NS7_ILi256EEESB_EEES9_SE_SG_Li256ELb1ELb1ELb1ELb0EEENS1_36VarlenDynamicPersistentTileSchedulerILi128ELi96ELi256ELi128ELb1ELb1ELb1ELb1ELb0ELb1EEEEEEEEEvNT_6ParamsE --------------------------
	.section	.nv.shared._ZN7cutlass13device_kernelIN5flash11enable_sm90INS1_16FlashAttnFwdSm90INS1_25CollectiveMainloopFwdSm90ILi2EN4cute5tupleIJNS5_1CILi1EEES8_S8_EEENS6_IJNS7_ILi128EEENS7_ILi96EEENS7_ILi64EEEEEELi256ENS_10bfloat16_tEfNS_4arch4Sm90ELb0ELb1ELb0ELb1ELb1ELb1ELb1ELb1ELb0ELb1ELb1ELb0EEENS1_21CollectiveEpilogueFwdINS6_IJSA_NS7_ILi256EEESB_EEES9_SE_SG_Li256ELb1ELb1ELb1ELb0EEENS1_36VarlenDynamicPersistentTileSchedulerILi128ELi96ELi256ELi128ELb1ELb1ELb1ELb1ELb0ELb1EEEEEEEEEvNT_6ParamsE,"aw",@nobits
	.sectionflags	@""
	.align	16
	.zero		1024


//--------------------- .nv.shared._ZN7cutlass13device_kernelIN5flash11enable_sm90INS1_16FlashAttnFwdSm90INS1_25CollectiveMainloopFwdSm90ILi2EN4cute5tupleIJNS5_1CILi1EEES8_S8_EEENS6_IJNS7_ILi128EEENS7_ILi96EEENS7_ILi64EEEEEELi256ENS_10bfloat16_tEfNS_4arch4Sm90ELb1ELb0ELb0ELb0ELb1ELb0ELb0ELb1ELb0ELb1ELb1ELb0EEENS1_21CollectiveEpilogueFwdINS6_IJSA_NS7_ILi256EEESB_EEES9_SE_SG_Li256ELb0ELb1ELb1ELb0EEENS1_19SingleTileSchedulerILb0ELb1ELb1ELi128EEEEEEEEEvNT_6ParamsE --------------------------
	.section	.nv.shared._ZN7cutlass13device_kernelIN5flash11enable_sm90INS1_16FlashAttnFwdSm90INS1_25CollectiveMainloopFwdSm90ILi2EN4cute5tupleIJNS5_1CILi1EEES8_S8_EEENS6_IJNS7_ILi128EEENS7_ILi96EEENS7_ILi64EEEEEELi256ENS_10bfloat16_tEfNS_4arch4Sm90ELb1ELb0ELb0ELb0ELb1ELb0ELb0ELb1ELb0ELb1ELb1ELb0EEENS1_21CollectiveEpilogueFwdINS6_IJSA_NS7_ILi256EEESB_EEES9_SE_SG_Li256ELb0ELb1ELb1ELb0EEENS1_19SingleTileSchedulerILb0ELb1ELb1ELi128EEEEEEEEEvNT_6ParamsE,"aw",@nobits
	.sectionflags	@""
	.align	16
	.zero		1024


//--------------------- .nv.shared._ZN7cutlass13device_kernelIN5flash11enable_sm90INS1_16FlashAttnFwdSm90INS1_25CollectiveMainloopFwdSm90ILi2EN4cute5tupleIJNS5_1CILi1EEES8_S8_EEENS6_IJNS7_ILi128EEENS7_ILi96EEENS7_ILi64EEEEEELi256ENS_10bfloat16_tEfNS_4arch4Sm90ELb1ELb0ELb0ELb0ELb1ELb0ELb1ELb1ELb0ELb1ELb1ELb0EEENS1_21CollectiveEpilogueFwdINS6_IJSA_NS7_ILi256EEESB_EEES9_SE_SG_Li256ELb0ELb1ELb1ELb0EEENS1_19SingleTileSchedulerILb0ELb1ELb1ELi128EEEEEEEEEvNT_6ParamsE --------------------------
	.section	.nv.shared._ZN7cutlass13device_kernelIN5flash11enable_sm90INS1_16FlashAttnFwdSm90INS1_25CollectiveMainloopFwdSm90ILi2EN4cute5tupleIJNS5_1CILi1EEES8_S8_EEENS6_IJNS7_ILi128EEENS7_ILi96EEENS7_ILi64EEEEEELi256ENS_10bfloat16_tEfNS_4arch4Sm90ELb1ELb0ELb0ELb0ELb1ELb0ELb1ELb1ELb0ELb1ELb1ELb0EEENS1_21CollectiveEpilogueFwdINS6_IJSA_NS7_ILi256EEESB_EEES9_SE_SG_Li256ELb0ELb1ELb1ELb0EEENS1_19SingleTileSchedulerILb0ELb1ELb1ELi128EEEEEEEEEvNT_6ParamsE,"aw",@nobits
	.sectionflags	@""
	.align	16
	.zero		1024


//--------------------- .nv.shared._ZN7cutlass13device_kernelIN5flash11enable_sm90INS1_16FlashAttnFwdSm90INS1_25CollectiveMainloopFwdSm90ILi2EN4cute5tupleIJNS5_1CILi1EEES8_S8_EEENS6_IJNS7_ILi128EEENS7_ILi96EEENS7_ILi64EEEEEELi256ENS_10bfloat16_tEfNS_4arch4Sm90ELb1ELb0ELb0ELb1ELb1ELb0ELb0ELb1ELb0ELb1ELb1ELb0EEENS1_21CollectiveEpilogueFwdINS6_IJSA_NS7_ILi256EEESB_EEES9_SE_SG_Li256ELb1ELb1ELb1ELb0EEENS1_36VarlenDynamicPersistentTileSchedulerILi128ELi96ELi256ELi128ELb1ELb1ELb1ELb1ELb1ELb1EEEEEEEEEvNT_6ParamsE --------------------------
	.section	.nv.shared._ZN7cutlass13device_kernelIN5flash11enable_sm90INS1_16FlashAttnFwdSm90INS1_25CollectiveMainloopFwdSm90ILi2EN4cute5tupleIJNS5_1CILi1EEES8_S8_EEENS6_IJNS7_ILi128EEENS7_ILi96EEENS7_ILi64EEEEEELi256ENS_10bfloat16_tEfNS_4arch4Sm90ELb1ELb0ELb0ELb1ELb1ELb0ELb0ELb1ELb0ELb1ELb1ELb0EEENS1_21CollectiveEpilogueFwdINS6_IJSA_NS7_ILi256EEESB_EEES9_SE_SG_Li256ELb1ELb1ELb1ELb0EEENS1_36VarlenDynamicPersistentTileSchedulerILi128ELi96ELi256ELi128ELb1ELb1ELb1ELb1ELb1ELb1EEEEEEEEEvNT_6ParamsE,"aw",@nobits
	.sectionflags	@""
	.align	16
	.zero		1024


//--------------------- .nv.shared._ZN7cutlass13device_kernelIN5flash11enable_sm90INS1_16FlashAttnFwdSm90INS1_25CollectiveMainloopFwdSm90ILi2EN4cute5tupleIJNS5_1CILi1EEES8_S8_EEENS6_IJNS7_ILi128EEENS7_ILi96EEENS7_ILi64EEEEEELi256ENS_10bfloat16_tEfNS_4arch4Sm90ELb1ELb0ELb0ELb1ELb1ELb1ELb0ELb1ELb0ELb1ELb1ELb0EEENS1_21CollectiveEpilogueFwdINS6_IJSA_NS7_ILi256EEESB_EEES9_SE_SG_Li256ELb1ELb1ELb1ELb0EEENS1_36VarlenDynamicPersistentTileSchedulerILi128ELi96ELi256ELi128ELb1ELb1ELb1ELb1ELb1ELb1EEEEEEEEEvNT_6ParamsE --------------------------
	.section	.nv.shared._ZN7cutlass13device_kernelIN5flash11enable_sm90INS1_16FlashAttnFwdSm90INS1_25CollectiveMainloopFwdSm90ILi2EN4cute5tupleIJNS5_1CILi1EEES8_S8_EEENS6_IJNS7_ILi128EEENS7_ILi96EEENS7_ILi64EEEEEELi256ENS_10bfloat16_tEfNS_4arch4Sm90ELb1ELb0ELb0ELb1ELb1ELb1ELb0ELb1ELb0ELb1ELb1ELb0EEENS1_21CollectiveEpilogueFwdINS6_IJSA_NS7_ILi256EEESB_EEES9_SE_SG_Li256ELb1ELb1ELb1ELb0EEENS1_36VarlenDynamicPersistentTileSchedulerILi128ELi96ELi256ELi128ELb1ELb1ELb1ELb1ELb1ELb1EEEEEEEEEvNT_6ParamsE,"aw",@nobits
	.sectionflags	@""
	.align	16
	.zero		1024


//--------------------- .nv.shared._ZN7cutlass13device_kernelIN5flash11enable_sm90INS1_16FlashAttnFwdSm90INS1_25CollectiveMainloopFwdSm90ILi2EN4cute5tupleIJNS5_1CILi1EEES8_S8_EEENS6_IJNS7_ILi128EEENS7_ILi96EEENS7_ILi64EEEEEELi256ENS_10bfloat16_tEfNS_4arch4Sm90ELb1ELb0ELb0ELb1ELb1ELb0ELb1ELb1ELb0ELb1ELb1ELb0EEENS1_21CollectiveEpilogueFwdINS6_IJSA_NS7_ILi256EEESB_EEES9_SE_SG_Li256ELb1ELb1ELb1ELb0EEENS1_36VarlenDynamicPersistentTileSchedulerILi128ELi96ELi256ELi128ELb1ELb1ELb1ELb1ELb1ELb1EEEEEEEEEvNT_6ParamsE --------------------------
	.section	.nv.shared._ZN7cutlass13device_kernelIN5flash11enable_sm90INS1_16FlashAttnFwdSm90INS1_25CollectiveMainloopFwdSm90ILi2EN4cute5tupleIJNS5_1CILi1EEES8_S8_EEENS6_IJNS7_ILi128EEENS7_ILi96EEENS7_ILi64EEEEEELi256ENS_10bfloat16_tEfNS_4arch4Sm90ELb1ELb0ELb0ELb1ELb1ELb0ELb1ELb1ELb0ELb1ELb1ELb0EEENS1_21CollectiveEpilogueFwdINS6_IJSA_NS7_ILi256EEESB_EEES9_SE_SG_Li256ELb1ELb1ELb1ELb0EEENS1_36VarlenDynamicPersistentTileSchedulerILi128ELi96ELi256ELi128ELb1ELb1ELb1ELb1ELb1ELb1EEEEEEEEEvNT_6ParamsE,"aw",@nobits
	.sectionflags	@""
	.align	16
	.zero		1024


//--------------------- .nv.shared._ZN7cutlass13device_kernelIN5flash11enable_sm90INS1_16FlashAttnFwdSm90INS1_25CollectiveMainloopFwdSm90ILi2EN4cute5tupleIJNS5_1CILi1EEES8_S8_EEENS6_IJNS7_ILi128EEENS7_ILi96EEENS7_ILi64EEEEEELi256ENS_10bfloat16_tEfNS_4arch4Sm90ELb1ELb0ELb0ELb1ELb1ELb1ELb1ELb1ELb0ELb1ELb1ELb0EEENS1_21CollectiveEpilogueFwdINS6_IJSA_NS7_ILi256EEESB_EEES9_SE_SG_Li256ELb1ELb1ELb1ELb0EEENS1_36VarlenDynamicPersistentTileSchedulerILi128ELi96ELi256ELi128ELb1ELb1ELb1ELb1ELb1ELb1EEEEEEEEEvNT_6ParamsE --------------------------
	.section	.nv.shared._ZN7cutlass13device_kernelIN5flash11enable_sm90INS1_16FlashAttnFwdSm90INS1_25CollectiveMainloopFwdSm90ILi2EN4cute5tupleIJNS5_1CILi1EEES8_S8_EEENS6_IJNS7_ILi128EEENS7_ILi96EEENS7_ILi64EEEEEELi256ENS_10bfloat16_tEfNS_4arch4Sm90ELb1ELb0ELb0ELb1ELb1ELb1ELb1ELb1ELb0ELb1ELb1ELb0EEENS1_21CollectiveEpilogueFwdINS6_IJSA_NS7_ILi256EEESB_EEES9_SE_SG_Li256ELb1ELb1ELb1ELb0EEENS1_36VarlenDynamicPersistentTileSchedulerILi128ELi96ELi256ELi128ELb1ELb1ELb1ELb1ELb1ELb1EEEEEEEEEvNT_6ParamsE,"aw",@nobits
	.sectionflags	@""
	.align	16
	.zero		1024


//--------------------- .nv.constant0._ZN7cutlass13device_kernelIN5flash11enable_sm90INS1_16FlashAttnFwdSm90INS1_25CollectiveMainloopFwdSm90ILi2EN4cute5tupleIJNS5_1CILi1EEES8_S8_EEENS6_IJNS7_ILi128EEENS7_ILi96EEENS7_ILi192EEEEEELi128ENS_10bfloat16_tEfNS_4arch4Sm90ELb0ELb0ELb0ELb0ELb1ELb0ELb0ELb1ELb1ELb1ELb1ELb0EEENS1_21CollectiveEpilogueFwdINS6_IJSA_SA_SB_EEES9_SE_SG_Li256ELb0ELb1ELb1ELb0EEENS1_19SingleTileSchedulerILb0ELb1ELb1ELi128EEEEEEEEEvNT_6ParamsE --------------------------
	.section	.nv.constant0._ZN7cutlass13device_kernelIN5flash11enable_sm90INS1_16FlashAttnFwdSm90INS1_25CollectiveMainloopFwdSm90ILi2EN4cute5tupleIJNS5_1CILi1EEES8_S8_EEENS6_IJNS7_ILi128EEENS7_ILi96EEENS7_ILi192EEEEEELi128ENS_10bfloat16_tEfNS_4arch4Sm90ELb0ELb0ELb0ELb0ELb1ELb0ELb0ELb1ELb1ELb1ELb1ELb0EEENS1_21CollectiveEpilogueFwdINS6_IJSA_SA_SB_EEES9_SE_SG_Li256ELb0ELb1ELb1ELb0EEENS1_19SingleTileSchedulerILb0ELb1ELb1ELi128EEEEEEEEEvNT_6ParamsE,"a",@progbits
	.sectionflags	@""
	.align	4
.nv.constant0._ZN7cutlass13device_kernelIN5flash11enable_sm90INS1_16FlashAttnFwdSm90INS1_25CollectiveMainloopFwdSm90ILi2EN4cute5tupleIJNS5_1CILi1EEES8_S8_EEENS6_IJNS7_ILi128EEENS7_ILi96EEENS7_ILi192EEEEEELi128ENS_10bfloat16_tEfNS_4arch4Sm90ELb0ELb0ELb0ELb0ELb1ELb0ELb0ELb1ELb1ELb1ELb1ELb0EEENS1_21CollectiveEpilogueFwdINS6_IJSA_SA_SB_EEES9_SE_SG_Li256ELb0ELb1ELb1ELb0EEENS1_19SingleTileSchedulerILb0ELb1ELb1ELi128EEEEEEEEEvNT_6ParamsE:
	.zero		3200


//--------------------- .nv.constant0._ZN7cutlass13device_kernelIN5flash11enable_sm90INS1_16FlashAttnFwdSm90INS1_25CollectiveMainloopFwdSm90ILi2EN4cute5tupleIJNS5_1CILi1EEES8_S8_EEENS6_IJNS7_ILi128EEENS7_ILi96EEENS7_ILi192EEEEEELi128ENS_10bfloat16_tEfNS_4arch4Sm90ELb0ELb0ELb0ELb1ELb1ELb0ELb0ELb1ELb1ELb1ELb1ELb0EEENS1_21CollectiveEpilogueFwdINS6_IJSA_SA_SB_EEES9_SE_SG_Li256ELb1ELb1ELb1ELb0EEENS1_36VarlenDynamicPersistentTileSchedulerILi128ELi96ELi256ELi128ELb1ELb1ELb1ELb0ELb1ELb1EEEEEEEEEvNT_6ParamsE --------------------------
	.section	.nv.constant0._ZN7cutlass13device_kernelIN5flash11enable_sm90INS1_16FlashAttnFwdSm90INS1_25CollectiveMainloopFwdSm90ILi2EN4cute5tupleIJNS5_1CILi1EEES8_S8_EEENS6_IJNS7_ILi128EEENS7_ILi96EEENS7_ILi192EEEEEELi128ENS_10bfloat16_tEfNS_4arch4Sm90ELb0ELb0ELb0ELb1ELb1ELb0ELb0ELb1ELb1ELb1ELb1ELb0EEENS1_21CollectiveEpilogueFwdINS6_IJSA_SA_SB_EEES9_SE_SG_Li256ELb1ELb1ELb1ELb0EEENS1_36VarlenDynamicPersistentTileSchedulerILi128ELi96ELi256ELi128ELb1ELb1ELb1ELb0ELb1ELb1EEEEEEEEEvNT_6ParamsE,"a",@progbits
	.sectionflags	@""
	.align	4
.nv.constant0._ZN7cutlass13device_kernelIN5flash11enable_sm90INS1_16FlashAttnFwdSm90INS1_25CollectiveMainloopFwdSm90ILi2EN4cute5tupleIJNS5_1CILi1EEES8_S8_EEENS6_IJNS7_ILi128EEENS7_ILi96EEENS7_ILi192EEEEEELi128ENS_10bfloat16_tEfNS_4arch4Sm90ELb0ELb0ELb0ELb1ELb1ELb0ELb0ELb1ELb1ELb1ELb1ELb0EEENS1_21CollectiveEpilogueFwdINS6_IJSA_SA_SB_EEES9_SE_SG_Li256ELb1ELb1ELb1ELb0EEENS1_36VarlenDynamicPersistentTileSchedulerILi128ELi96ELi256ELi128ELb1ELb1ELb1ELb0ELb1ELb1EEEEEEEEEvNT_6ParamsE:
	.zero		3328


//--------------------- .nv.constant0._ZN7cutlass13device_kernelIN5flash11enable_sm90INS1_16FlashAttnFwdSm90INS1_25CollectiveMainloopFwdSm90ILi2EN4cute5tupleIJNS5_1CILi1EEES8_S8_EEENS6_IJNS7_ILi128EEENS7_ILi96EEENS7_ILi192EEEEEELi128ENS_10bfloat16_tEfNS_4arch4Sm90ELb0ELb0ELb0ELb1ELb1ELb1ELb0ELb1ELb1ELb1ELb1ELb0EEENS1_21CollectiveEpilogueFwdINS6_IJSA_SA_SB_EEES9_SE_SG_Li256ELb1ELb1ELb1ELb0EEENS1_36VarlenDynamicPersistentTileSchedulerILi128ELi96ELi256ELi128ELb1ELb1ELb1ELb0ELb1ELb1EEEEEEEEEvNT_6ParamsE --------------------------
	.section	.nv.constant0._ZN7cutlass13device_kernelIN5flash11enable_sm90INS1_16FlashAttnFwdSm90INS1_25CollectiveMainloopFwdSm90ILi2EN4cute5tupleIJNS5_1CILi1EEES8_S8_EEENS6_IJNS7_ILi128EEENS7_ILi96EEENS7_ILi192EEEEEELi128ENS_10bfloat16_tEfNS_4arch4Sm90ELb0ELb0ELb0ELb1ELb1ELb1ELb0ELb1ELb1ELb1ELb1ELb0EEENS1_21CollectiveEpilogueFwdINS6_IJSA_SA_SB_EEES9_SE_SG_Li256ELb1ELb1ELb1ELb0EEENS1_36VarlenDynamicPersistentTileSchedulerILi128ELi96ELi256ELi128ELb1ELb1ELb1ELb0ELb1ELb1EEEEEEEEEvNT_6ParamsE,"a",@progbits
	.sectionflags	@""
	.align	4
.nv.constant0._ZN7cutlass13device_kernelIN5flash11enable_sm90INS1_16FlashAttnFwdSm90INS1_25CollectiveMainloopFwdSm90ILi2EN4cute5tupleIJNS5_1CILi1EEES8_S8_EEENS6_IJNS7_ILi128EEENS7_ILi96EEENS7_ILi192EEEEEELi128ENS_10bfloat16_tEfNS_4arch4Sm90ELb0ELb0ELb0ELb1ELb1ELb1ELb0ELb1ELb1ELb1ELb1ELb0EEENS1_21CollectiveEpilogueFwdINS6_IJSA_SA_SB_EEES9_SE_SG_Li256ELb1ELb1ELb1ELb0EEENS1_36VarlenDynamicPersistentTileSchedulerILi128ELi96ELi256ELi128ELb1ELb1ELb1ELb0ELb1ELb1EEEEEEEEEvNT_6ParamsE:
	.zero		3328


//--------------------- .nv.constant0._ZN7cutlass13device_kernelIN5flash11enable_sm90INS1_16FlashAttnFwdSm90INS1_25CollectiveMainloopFwdSm90ILi2EN4cute5tupleIJNS5_1CILi1EEES8_S8_EEENS6_IJNS7_ILi128EEENS7_ILi96EEENS7_ILi192EEEEEELi128ENS_10bfloat16_tEfNS_4arch4Sm90ELb0ELb1ELb0ELb0ELb1ELb0ELb0ELb1ELb1ELb1ELb1ELb0EEENS1_21CollectiveEpilogueFwdINS6_IJSA_SA_SB_EEES9_SE_SG_Li256ELb0ELb1ELb1ELb0EEENS1_19SingleTileSchedulerILb0ELb1ELb1ELi128EEEEEEEEEvNT_6ParamsE --------------------------
	.section	.nv.constant0._ZN7cutlass13device_kernelIN5flash11enable_sm90INS1_16FlashAttnFwdSm90INS1_25CollectiveMainloopFwdSm90ILi2EN4cute5tupleIJNS5_1CILi1EEES8_S8_EEENS6_IJNS7_ILi128EEENS7_ILi96EEENS7_ILi192EEEEEELi128ENS_10bfloat16_tEfNS_4arch4Sm90ELb0ELb1ELb0ELb0ELb1ELb0ELb0ELb1ELb1ELb1ELb1ELb0EEENS1_21CollectiveEpilogueFwdINS6_IJSA_SA_SB_EEES9_SE_SG_Li256ELb0ELb1ELb1ELb0EEENS1_19SingleTileSchedulerILb0ELb1ELb1ELi128EEEEEEEEEvNT_6ParamsE,"a",@progbits
	.sectionflags	@""
	.align	4
.nv.constant0._ZN7cutlass13device_kernelIN5flash11enable_sm90INS1_16FlashAttnFwdSm90INS1_25CollectiveMainloopFwdSm90ILi2EN4cute5tupleIJNS5_1CILi1EEES8_S8_EEENS6_IJNS7_ILi128EEENS7_ILi96EEENS7_ILi192EEEEEELi128ENS_10bfloat16_tEfNS_4arch4Sm90ELb0ELb1ELb0ELb0ELb1ELb0ELb0ELb1ELb1ELb1ELb1ELb0EEENS1_21CollectiveEpilogueFwdINS6_IJSA_SA_SB_EEES9_SE_SG_Li256ELb0ELb1ELb1ELb0EEENS1_19SingleTileSchedulerILb0ELb1ELb1ELi128EEEEEEEEEvNT_6ParamsE:
	.zero		3200


//--------------------- .nv.constant0._ZN7cutlass13device_kernelIN5flash11enable_sm90INS1_16FlashAttnFwdSm90INS1_25CollectiveMainloopFwdSm90ILi2EN4cute5tupleIJNS5_1CILi1EEES8_S8_EEENS6_IJNS7_ILi128EEENS7_ILi96EEENS7_ILi192EEEEEELi128ENS_10bfloat16_tEfNS_4arch4Sm90ELb0ELb1ELb0ELb1ELb1ELb0ELb0ELb1ELb1ELb1ELb1ELb0EEENS1_21CollectiveEpilogueFwdINS6_IJSA_SA_SB_EEES9_SE_SG_Li256ELb1ELb1ELb1ELb0EEENS1_36VarlenDynamicPersistentTileSchedulerILi128ELi96ELi256ELi128ELb1ELb1ELb1ELb1ELb0ELb1EEEEEEEEEvNT_6ParamsE --------------------------
	.section	.nv.constant0._ZN7cutlass13device_kernelIN5flash11enable_sm90INS1_16FlashAttnFwdSm90INS1_25CollectiveMainloopFwdSm90ILi2EN4cute5tupleIJNS5_1CILi1EEES8_S8_EEENS6_IJNS7_ILi128EEENS7_ILi96EEENS7_ILi192EEEEEELi128ENS_10bfloat16_tEfNS_4arch4Sm90ELb0ELb1ELb0ELb1ELb1ELb0ELb0ELb1ELb1ELb1ELb1ELb0EEENS1_21CollectiveEpilogueFwdINS6_IJSA_SA_SB_EEES9_SE_SG_Li256ELb1ELb1ELb1ELb0EEENS1_36VarlenDynamicPersistentTileSchedulerILi128ELi96ELi256ELi128ELb1ELb1ELb1ELb1ELb0ELb1EEEEEEEEEvNT_6ParamsE,"a",@progbits
	.sectionflags	@""
	.align	4
.nv.constant0._ZN7cutlass13device_kernelIN5flash11enable_sm90INS1_16FlashAttnFwdSm90INS1_25CollectiveMainloopFwdSm90ILi2EN4cute5tupleIJNS5_1CILi1EEES8_S8_EEENS6_IJNS7_ILi128EEENS7_ILi96EEENS7_ILi192EEEEEELi128ENS_10bfloat16_tEfNS_4arch4Sm90ELb0ELb1ELb0ELb1ELb1ELb0ELb0ELb1ELb1ELb1ELb1ELb0EEENS1_21CollectiveEpilogueFwdINS6_IJSA_SA_SB_EEES9_SE_SG_Li256ELb1ELb1ELb1ELb0EEENS1_36VarlenDynamicPersistentTileSchedulerILi128ELi96ELi256ELi128ELb1ELb1ELb1ELb1ELb0ELb1EEEEEEEEEvNT_6ParamsE:
	.zero		3328


//--------------------- .nv.constant0._ZN7cutlass13device_kernelIN5flash11enable_sm90INS1_16FlashAttnFwdSm90INS1_25CollectiveMainloopFwdSm90ILi2EN4cute5tupleIJNS5_1CILi1EEES8_S8_EEENS6_IJNS7_ILi128EEENS7_ILi96EEENS7_ILi192EEEEEELi128ENS_10bfloat16_tEfNS_4arch4Sm90ELb0ELb1ELb0ELb1ELb1ELb1ELb0ELb1ELb1ELb1ELb1ELb0EEENS1_21CollectiveEpilogueFwdINS6_IJSA_SA_SB_EEES9_SE_SG_Li256ELb1ELb1ELb1ELb0EEENS1_36VarlenDynamicPersistentTileSchedulerILi128ELi96ELi256ELi128ELb1ELb1ELb1ELb1ELb0ELb1EEEEEEEEEvNT_6ParamsE --------------------------
	.section	.nv.constant0._ZN7cutlass13device_kernelIN5flash11enable_sm90INS1_16FlashAttnFwdSm90INS1_25CollectiveMainloopFwdSm90ILi2EN4cute5tupleIJNS5_1CILi1EEES8_S8_EEENS6_IJNS7_ILi128EEENS7_ILi96EEENS7_ILi192EEEEEELi128ENS_10bfloat16_tEfNS_4arch4Sm90ELb0ELb1ELb0ELb1ELb1ELb1ELb0ELb1ELb1ELb1ELb1ELb0EEENS1_21CollectiveEpilogueFwdINS6_IJSA_SA_SB_EEES9_SE_SG_Li256ELb1ELb1ELb1ELb0EEENS1_36VarlenDynamicPersistentTileSchedulerILi128ELi96ELi256ELi128ELb1ELb1ELb1ELb1ELb0ELb1EEEEEEEEEvNT_6ParamsE,"a",@progbits
	.sectionflags	@""
	.align	4
.nv.constant0._ZN7cutlass13device_kernelIN5flash11enable_sm90INS1_16FlashAttnFwdSm90INS1_25CollectiveMainloopFwdSm90ILi2EN4cute5tupleIJNS5_1CILi1EEES8_S8_EEENS6_IJNS7_ILi128EEENS7_ILi96EEENS7_ILi192EEEEEELi128ENS_10bfloat16_tEfNS_4arch4Sm90ELb0ELb1ELb0ELb1ELb1ELb1ELb0ELb1ELb1ELb1ELb1ELb0EEENS1_21CollectiveEpilogueFwdINS6_IJSA_SA_SB_EEES9_SE_SG_Li256ELb1ELb1ELb1ELb0EEENS1_36VarlenDynamicPersistentTileSchedulerILi128ELi96ELi256ELi128ELb1ELb1ELb1ELb1ELb0ELb1EEEEEEEEEvNT_6ParamsE:
	.zero		3328


//--------------------- .nv.constant0._ZN7cutlass13device_kernelIN5flash11enable_sm90INS1_16FlashAttnFwdSm90INS1_25CollectiveMainloopFwdSm90ILi2EN4cute5tupleIJNS5_1CILi1EEES8_S8_EEENS6_IJNS7_ILi128EEENS7_ILi96EEENS7_ILi192EEEEEELi128ENS_10bfloat16_tEfNS_4arch4Sm90ELb1ELb0ELb0ELb0ELb1ELb0ELb0ELb1ELb1ELb1ELb1ELb0EEENS1_21CollectiveEpilogueFwdINS6_IJSA_SA_SB_EEES9_SE_SG_Li256ELb0ELb1ELb1ELb0EEENS1_19SingleTileSchedulerILb0ELb1ELb1ELi128EEEEEEEEEvNT_6ParamsE --------------------------
	.section	.nv.constant0._ZN7cutlass13device_kernelIN5flash11enable_sm90INS1_16FlashAttnFwdSm90INS1_25CollectiveMainloopFwdSm90ILi2EN4cute5tupleIJNS5_1CILi1EEES8_S8_EEENS6_IJNS7_ILi128EEENS7_ILi96EEENS7_ILi192EEEEEELi128ENS_10bfloat16_tEfNS_4arch4Sm90ELb1ELb0ELb0ELb0ELb1ELb0ELb0ELb1ELb1ELb1ELb1ELb0EEENS1_21CollectiveEpilogueFwdINS6_IJSA_SA_SB_EEES9_SE_SG_Li256ELb0ELb1ELb1ELb0EEENS1_19SingleTileSchedulerILb0ELb1ELb1ELi128EEEEEEEEEvNT_6ParamsE,"a",@progbits
	.sectionflags	@""
	.align	4
.nv.constant0._ZN7cutlass13device_kernelIN5flash11enable_sm90INS1_16FlashAttnFwdSm90INS1_25CollectiveMainloopFwdSm90ILi2EN4cute5tupleIJNS5_1CILi1EEES8_S8_EEENS6_IJNS7_ILi128EEENS7_ILi96EEENS7_ILi192EEEEEELi128ENS_10bfloat16_tEfNS_4arch4Sm90ELb1ELb0ELb0ELb0ELb1ELb0ELb0ELb1ELb1ELb1ELb1ELb0EEENS1_21CollectiveEpilogueFwdINS6_IJSA_SA_SB_EEES9_SE_SG_Li256ELb0ELb1ELb1ELb0EEENS1_19SingleTileSchedulerILb0ELb1ELb1ELi128EEEEEEEEEvNT_6ParamsE:
	.zero		3200


//--------------------- .nv.constant0._ZN7cutlass13device_kernelIN5flash11enable_sm90INS1_16FlashAttnFwdSm90INS1_25CollectiveMainloopFwdSm90ILi2EN4cute5tupleIJNS5_1CILi1EEES8_S8_EEENS6_IJNS7_ILi128EEENS7_ILi96EEENS7_ILi192EEEEEELi128ENS_10bfloat16_tEfNS_4arch4Sm90ELb1ELb0ELb0ELb1ELb1ELb0ELb0ELb1ELb1ELb1ELb1ELb0EEENS1_21CollectiveEpilogueFwdINS6_IJSA_SA_SB_EEES9_SE_SG_Li256ELb1ELb1ELb1ELb0EEENS1_36VarlenDynamicPersistentTileSchedulerILi128ELi96ELi256ELi128ELb1ELb1ELb1ELb1ELb1ELb1EEEEEEEEEvNT_6ParamsE --------------------------
	.section	.nv.constant0._ZN7cutlass13device_kernelIN5flash11enable_sm90INS1_16FlashAttnFwdSm90INS1_25CollectiveMainloopFwdSm90ILi2EN4cute5tupleIJNS5_1CILi1EEES8_S8_EEENS6_IJNS7_ILi128EEENS7_ILi96EEENS7_ILi192EEEEEELi128ENS_10bfloat16_tEfNS_4arch4Sm90ELb1ELb0ELb0ELb1ELb1ELb0ELb0ELb1ELb1ELb1ELb1ELb0EEENS1_21CollectiveEpilogueFwdINS6_IJSA_SA_SB_EEES9_SE_SG_Li256ELb1ELb1ELb1ELb0EEENS1_36VarlenDynamicPersistentTileSchedulerILi128ELi96ELi256ELi128ELb1ELb1ELb1ELb1ELb1ELb1EEEEEEEEEvNT_6ParamsE,"a",@progbits
	.sectionflags	@""
	.align	4
.nv.constant0._ZN7cutlass13device_kernelIN5flash11enable_sm90INS1_16FlashAttnFwdSm90INS1_25CollectiveMainloopFwdSm90ILi2EN4cute5tupleIJNS5_1CILi1EEES8_S8_EEENS6_IJNS7_ILi128EEENS7_ILi96EEENS7_ILi192EEEEEELi128ENS_10bfloat16_tEfNS_4arch4Sm90ELb1ELb0ELb0ELb1ELb1ELb0ELb0ELb1ELb1ELb1ELb1ELb0EEENS1_21CollectiveEpilogueFwdINS6_IJSA_SA_SB_EEES9_SE_SG_Li256ELb1ELb1ELb1ELb0EEENS1_36VarlenDynamicPersistentTileSchedulerILi128ELi96ELi256ELi128ELb1ELb1ELb1ELb1ELb1ELb1EEEEEEEEEvNT_6ParamsE:
	.zero		3328


//--------------------- .nv.constant0._ZN7cutlass13device_kernelIN5flash11enable_sm90INS1_16FlashAttnFwdSm90INS1_25CollectiveMainloopFwdSm90ILi2EN4cute5tupleIJNS5_1CILi1EEES8_S8_EEENS6_IJNS7_ILi128EEENS7_ILi96EEENS7_ILi192EEEEEELi128ENS_10bfloat16_tEfNS_4arch4Sm90ELb1ELb0ELb0ELb1ELb1ELb1ELb0ELb1ELb1ELb1ELb1ELb0EEENS1_21CollectiveEpilogueFwdINS6_IJSA_SA_SB_EEES9_SE_SG_Li256ELb1ELb1ELb1ELb0EEENS1_36VarlenDynamicPersistentTileSchedulerILi128ELi96ELi256ELi128ELb1ELb1ELb1ELb1ELb1ELb1EEEEEEEEEvNT_6ParamsE --------------------------
	.section	.nv.constant0._ZN7cutlass13device_kernelIN5flash11enable_sm90INS1_16FlashAttnFwdSm90INS1_25CollectiveMainloopFwdSm90ILi2EN4cute5tupleIJNS5_1CILi1EEES8_S8_EEENS6_IJNS7_ILi128EEENS7_ILi96EEENS7_ILi192EEEEEELi128ENS_10bfloat16_tEfNS_4arch4Sm90ELb1ELb0ELb0ELb1ELb1ELb1ELb0ELb1ELb1ELb1ELb1ELb0EEENS1_21CollectiveEpilogueFwdINS6_IJSA_SA_SB_EEES9_SE_SG_Li256ELb1ELb1ELb1ELb0EEENS1_36VarlenDynamicPersistentTileSchedulerILi128ELi96ELi256ELi128ELb1ELb1ELb1ELb1ELb1ELb1EEEEEEEEEvNT_6ParamsE,"a",@progbits
	.sectionflags	@""
	.align	4
.nv.constant0._ZN7cutlass13device_kernelIN5flash11enable_sm90INS1_16FlashAttnFwdSm90INS1_25CollectiveMainloopFwdSm90ILi2EN4cute5tupleIJNS5_1CILi1EEES8_S8_EEENS6_IJNS7_ILi128EEENS7_ILi96EEENS7_ILi192EEEEEELi128ENS_10bfloat16_tEfNS_4arch4Sm90ELb1ELb0ELb0ELb1ELb1ELb1ELb0ELb1ELb1ELb1ELb1ELb0EEENS1_21CollectiveEpilogueFwdINS6_IJSA_SA_SB_EEES9_SE_SG_Li256ELb1ELb1ELb1ELb0EEENS1_36VarlenDynamicPersistentTileSchedulerILi128ELi96ELi256ELi128ELb1ELb1ELb1ELb1ELb1ELb1EEEEEEEEEvNT_6ParamsE:
	.zero		3328


//--------------------- .nv.constant0._ZN7cutlass13device_kernelIN5flash11enable_sm90INS1_16FlashAttnFwdSm90INS1_25CollectiveMainloopFwdSm90ILi2EN4cute5tupleIJNS5_1CILi1EEES8_S8_EEENS6_IJNS7_ILi64EEESA_SA_EEELi512ENS_10bfloat16_tEfNS_4arch4Sm90ELb0ELb0ELb0ELb0ELb1ELb0ELb0ELb0ELb0ELb1ELb1ELb0EEENS1_21CollectiveEpilogueFwdINS6_IJSA_NS7_ILi512EEESA_EEES9_SC_SE_Li256ELb0ELb1ELb1ELb0EEENS1_19SingleTileSchedulerILb0ELb1ELb1ELi64EEEEEEEEEvNT_6ParamsE --------------------------
	.section	.nv.constant0._ZN7cutlass13device_kernelIN5flash11enable_sm90INS1_16FlashAttnFwdSm90INS1_25CollectiveMainloopFwdSm90ILi2EN4cute5tupleIJNS5_1CILi1EEES8_S8_EEENS6_IJNS7_ILi64EEESA_SA_EEELi512ENS_10bfloat16_tEfNS_4arch4Sm90ELb0ELb0ELb0ELb0ELb1ELb0ELb0ELb0ELb0ELb1ELb1ELb0EEENS1_21CollectiveEpilogueFwdINS6_IJSA_NS7_ILi512EEESA_EEES9_SC_SE_Li256ELb0ELb1ELb1ELb0EEENS1_19SingleTileSchedulerILb0ELb1ELb1ELi64EEEEEEEEEvNT_6ParamsE,"a",@progbits
	.sectionflags	@""
	.align	4
.nv.constant0._ZN7cutlass13device_kernelIN5flash11enable_sm90INS1_16FlashAttnFwdSm90INS1_25CollectiveMainloopFwdSm90ILi2EN4cute5tupleIJNS5_1CILi1EEES8_S8_EEENS6_IJNS7_ILi64EEESA_SA_EEELi512ENS_10bfloat16_tEfNS_4arch4Sm90ELb0ELb0ELb0ELb0ELb1ELb0ELb0ELb0ELb0ELb1ELb1ELb0EEENS1_21CollectiveEpilogueFwdINS6_IJSA_NS7_ILi512EEESA_EEES9_SC_SE_Li256ELb0ELb1ELb1ELb0EEENS1_19SingleTileSchedulerILb0ELb1ELb1ELi64EEEEEEEEEvNT_6ParamsE:
	.zero		3200


//--------------------- .nv.constant0._ZN7cutlass13device_kernelIN5flash11enable_sm90INS1_16FlashAttnFwdSm90INS1_25CollectiveMainloopFwdSm90ILi2EN4cute5tupleIJNS5_1CILi1EEES8_S8_EEENS6_IJNS7_ILi64EEESA_SA_EEELi512ENS_10bfloat16_tEfNS_4arch4Sm90ELb0ELb0ELb0ELb0ELb1ELb0ELb1ELb0ELb0ELb1ELb1ELb0EEENS1_21CollectiveEpilogueFwdINS6_IJSA_NS7_ILi512EEESA_EEES9_SC_SE_Li256ELb0ELb1ELb1ELb0EEENS1_19SingleTileSchedulerILb0ELb1ELb1ELi64EEEEEEEEEvNT_6ParamsE --------------------------
	.section	.nv.constant0._ZN7cutlass13device_kernelIN5flash11enable_sm90INS1_16FlashAttnFwdSm90INS1_25CollectiveMainloopFwdSm90ILi2EN4cute5tupleIJNS5_1CILi1EEES8_S8_EEENS6_IJNS7_ILi64EEESA_SA_EEELi512ENS_10bfloat16_tEfNS_4arch4Sm90ELb0ELb0ELb0ELb0ELb1ELb0ELb1ELb0ELb0ELb1ELb1ELb0EEENS1_21CollectiveEpilogueFwdINS6_IJSA_NS7_ILi512EEESA_EEES9_SC_SE_Li256ELb0ELb1ELb1ELb0EEENS1_19SingleTileSchedulerILb0ELb1ELb1ELi64EEEEEEEEEvNT_6ParamsE,"a",@progbits
	.sectionflags	@""
	.align	4
.nv.constant0._ZN7cutlass13device_kernelIN5flash11enable_sm90INS1_16FlashAttnFwdSm90INS1_25CollectiveMainloopFwdSm90ILi2EN4cute5tupleIJNS5_1CILi1EEES8_S8_EEENS6_IJNS7_ILi64EEESA_SA_EEELi512ENS_10bfloat16_tEfNS_4arch4Sm90ELb0ELb0ELb0ELb0ELb1ELb0ELb1ELb0ELb0ELb1ELb1ELb0EEENS1_21CollectiveEpilogueFwdINS6_IJSA_NS7_ILi512EEESA_EEES9_SC_SE_Li256ELb0ELb1ELb1ELb0EEENS1_19SingleTileSchedulerILb0ELb1ELb1ELi64EEEEEEEEEvNT_6ParamsE:
	.zero		3456


//--------------------- .nv.constant0._ZN7cutlass13device_kernelIN5flash11enable_sm90INS1_16FlashAttnFwdSm90INS1_25CollectiveMainloopFwdSm90ILi2EN4cute5tupleIJNS5_1CILi1EEES8_S8_EEENS6_IJNS7_ILi64EEESA_SA_EEELi512ENS_10bfloat16_tEfNS_4arch4Sm90ELb0ELb0ELb0ELb1ELb1ELb0ELb0ELb0ELb0ELb1ELb1ELb0EEENS1_21CollectiveEpilogueFwdINS6_IJSA_NS7_ILi512EEESA_EEES9_SC_SE_Li256ELb1ELb1ELb1ELb0EEENS1_36VarlenDynamicPersistentTileSchedulerILi64ELi64ELi256ELi128ELb1ELb1ELb1ELb0ELb1ELb1EEEEEEEEEvNT_6ParamsE --------------------------
	.section	.nv.constant0._ZN7cutlass13device_kernelIN5flash11enable_sm90INS1_16FlashAttnFwdSm90INS1_25CollectiveMainloopFwdSm90ILi2EN4cute5tupleIJNS5_1CILi1EEES8_S8_EEENS6_IJNS7_ILi64EEESA_SA_EEELi512ENS_10bfloat16_tEfNS_4arch4Sm90ELb0ELb0ELb0ELb1ELb1ELb0ELb0ELb0ELb0ELb1ELb1ELb0EEENS1_21CollectiveEpilogueFwdINS6_IJSA_NS7_ILi512EEESA_EEES9_SC_SE_Li256ELb1ELb1ELb1ELb0EEENS1_36VarlenDynamicPersistentTileSchedulerILi64ELi64ELi256ELi128ELb1ELb1ELb1ELb0ELb1ELb1EEEEEEEEEvNT_6ParamsE,"a",@progbits
	.sectionflags	@""
	.align	4
.nv.constant0._ZN7cutlass13device_kernelIN5flash11enable_sm90INS1_16FlashAttnFwdSm90INS1_25CollectiveMainloopFwdSm90ILi2EN4cute5tupleIJNS5_1CILi1EEES8_S8_EEENS6_IJNS7_ILi64EEESA_SA_EEELi512ENS_10bfloat16_tEfNS_4arch4Sm90ELb0ELb0ELb0ELb1ELb1ELb0ELb0ELb0ELb0ELb1ELb1ELb0EEENS1_21CollectiveEpilogueFwdINS6_IJSA_NS7_ILi512EEESA_EEES9_SC_SE_Li256ELb1ELb1ELb1ELb0EEENS1_36VarlenDynamicPersistentTileSchedulerILi64ELi64ELi256ELi128ELb1ELb1ELb1ELb0ELb1ELb1EEEEEEEEEvNT_6ParamsE:
	.zero		3328


//--------------------- .nv.constant0._ZN7cutlass13device_kernelIN5flash11enable_sm90INS1_16FlashAttnFwdSm90INS1_25CollectiveMainloopFwdSm90ILi2EN4cute5tupleIJNS5_1CILi1EEES8_S8_EEENS6_IJNS7_ILi64EEESA_SA_EEELi512ENS_10bfloat16_tEfNS_4arch4Sm90ELb0ELb0ELb0ELb1ELb1ELb1ELb0ELb0ELb0ELb1ELb1ELb0EEENS1_21CollectiveEpilogueFwdINS6_IJSA_NS7_ILi512EEESA_EEES9_SC_SE_Li256ELb1ELb1ELb1ELb0EEENS1_36VarlenDynamicPersistentTileSchedulerILi64ELi64ELi256ELi128ELb1ELb1ELb1ELb0ELb1ELb1EEEEEEEEEvNT_6ParamsE --------------------------
	.section	.nv.constant0._ZN7cutlass13device_kernelIN5flash11enable_sm90INS1_16FlashAttnFwdSm90INS1_25CollectiveMainloopFwdSm90ILi2EN4cute5tupleIJNS5_1CILi1EEES8_S8_EEENS6_IJNS7_ILi64EEESA_SA_EEELi512ENS_10bfloat16_tEfNS_4arch4Sm90ELb0ELb0ELb0ELb1ELb1ELb1ELb0ELb0ELb0ELb1ELb1ELb0EEENS1_21CollectiveEpilogueFwdINS6_IJSA_NS7_ILi512EEESA_EEES9_SC_SE_Li256ELb1ELb1ELb1ELb0EEENS1_36VarlenDynamicPersistentTileSchedulerILi64ELi64ELi256ELi128ELb1ELb1ELb1ELb0ELb1ELb1EEEEEEEEEvNT_6ParamsE,"a",@progbits
	.sectionflags	@""
	.align	4
.nv.constant0._ZN7cutlass13device_kernelIN5flash11enable_sm90INS1_16FlashAttnFwdSm90INS1_25CollectiveMainloopFwdSm90ILi2EN4cute5tupleIJNS5_1CILi1EEES8_S8_EEENS6_IJNS7_ILi64EEESA_SA_EEELi512ENS_10bfloat16_tEfNS_4arch4Sm90ELb0ELb0ELb0ELb1ELb1ELb1ELb0ELb0ELb0ELb1ELb1ELb0EEENS1_21CollectiveEpilogueFwdINS6_IJSA_NS7_ILi512EEESA_EEES9_SC_SE_Li256ELb1ELb1ELb1ELb0EEENS1_36VarlenDynamicPersistentTileSchedulerILi64ELi64ELi256ELi128ELb1ELb1ELb1ELb0ELb1ELb1EEEEEEEEEvNT_6ParamsE:
	.zero		3328


//--------------------- .nv.constant0._ZN7cutlass13device_kernelIN5flash11enable_sm90INS1_16FlashAttnFwdSm90INS1_25CollectiveMainloopFwdSm90ILi2EN4cute5tupleIJNS5_1CILi1EEES8_S8_EEENS6_IJNS7_ILi64EEESA_SA_EEELi512ENS_10bfloat16_tEfNS_4arch4Sm90ELb0ELb0ELb0ELb1ELb1ELb0ELb1ELb0ELb0ELb1ELb1ELb0EEENS1_21CollectiveEpilogueFwdINS6_IJSA_NS7_ILi512EEESA_EEES9_SC_SE_Li256ELb1ELb1ELb1ELb0EEENS1_36VarlenDynamicPersistentTileSchedulerILi64ELi64ELi256ELi128ELb1ELb1ELb1ELb0ELb1ELb1EEEEEEEEEvNT_6ParamsE --------------------------
	.section	.nv.constant0._ZN7cutlass13device_kernelIN5flash11enable_sm90INS1_16FlashAttnFwdSm90INS1_25CollectiveMainloopFwdSm90ILi2EN4cute5tupleIJNS5_1CILi1EEES8_S8_EEENS6_IJNS7_ILi64EEESA_SA_EEELi512ENS_10bfloat16_tEfNS_4arch4Sm90ELb0ELb0ELb0ELb1ELb1ELb0ELb1ELb0ELb0ELb1ELb1ELb0EEENS1_21CollectiveEpilogueFwdINS6_IJSA_NS7_ILi512EEESA_EEES9_SC_SE_Li256ELb1ELb1ELb1ELb0EEENS1_36VarlenDynamicPersistentTileSchedulerILi64ELi64ELi256ELi128ELb1ELb1ELb1ELb0ELb1ELb1EEEEEEEEEvNT_6ParamsE,"a",@progbits
	.sectionflags	@""
	.align	4
.nv.constant0._ZN7cutlass13device_kernelIN5flash11enable_sm90INS1_16FlashAttnFwdSm90INS1_25CollectiveMainloopFwdSm90ILi2EN4cute5tupleIJNS5_1CILi1EEES8_S8_EEENS6_IJNS7_ILi64EEESA_SA_EEELi512ENS_10bfloat16_tEfNS_4arch4Sm90ELb0ELb0ELb0ELb1ELb1ELb0ELb1ELb0ELb0ELb1ELb1ELb0EEENS1_21CollectiveEpilogueFwdINS6_IJSA_NS7_ILi512EEESA_EEES9_SC_SE_Li256ELb1ELb1ELb1ELb0EEENS1_36VarlenDynamicPersistentTileSchedulerILi64ELi64ELi256ELi128ELb1ELb1ELb1ELb0ELb1ELb1EEEEEEEEEvNT_6ParamsE:
	.zero		3584


//--------------------- .nv.constant0._ZN7cutlass13device_kernelIN5flash11enable_sm90INS1_16FlashAttnFwdSm90INS1_25CollectiveMainloopFwdSm90ILi2EN4cute5tupleIJNS5_1CILi1EEES8_S8_EEENS6_IJNS7_ILi64EEESA_SA_EEELi512ENS_10bfloat16_tEfNS_4arch4Sm90ELb0ELb0ELb0ELb1ELb1ELb1ELb1ELb0ELb0ELb1ELb1ELb0EEENS1_21CollectiveEpilogueFwdINS6_IJSA_NS7_ILi512EEESA_EEES9_SC_SE_Li256ELb1ELb1ELb1ELb0EEENS1_36VarlenDynamicPersistentTileSchedulerILi64ELi64ELi256ELi128ELb1ELb1ELb1ELb0ELb1ELb1EEEEEEEEEvNT_6ParamsE --------------------------
	.section	.nv.constant0._ZN7cutlass13device_kernelIN5flash11enable_sm90INS1_16FlashAttnFwdSm90INS1_25CollectiveMainloopFwdSm90ILi2EN4cute5tupleIJNS5_1CILi1EEES8_S8_EEENS6_IJNS7_ILi64EEESA_SA_EEELi512ENS_10bfloat16_tEfNS_4arch4Sm90ELb0ELb0ELb0ELb1ELb1ELb1ELb1ELb0ELb0ELb1ELb1ELb0EEENS1_21CollectiveEpilogueFwdINS6_IJSA_NS7_ILi512EEESA_EEES9_SC_SE_Li256ELb1ELb1ELb1ELb0EEENS1_36VarlenDynamicPersistentTileSchedulerILi64ELi64ELi256ELi128ELb1ELb1ELb1ELb0ELb1ELb1EEEEEEEEEvNT_6ParamsE,"a",@progbits
	.sectionflags	@""
	.align	4
.nv.constant0._ZN7cutlass13device_kernelIN5flash11enable_sm90INS1_16FlashAttnFwdSm90INS1_25CollectiveMainloopFwdSm90ILi2EN4cute5tupleIJNS5_1CILi1EEES8_S8_EEENS6_IJNS7_ILi64EEESA_SA_EEELi512ENS_10bfloat16_tEfNS_4arch4Sm90ELb0ELb0ELb0ELb1ELb1ELb1ELb1ELb0ELb0ELb1ELb1ELb0EEENS1_21CollectiveEpilogueFwdINS6_IJSA_NS7_ILi512EEESA_EEES9_SC_SE_Li256ELb1ELb1ELb1ELb0EEENS1_36VarlenDynamicPersistentTileSchedulerILi64ELi64ELi256ELi128ELb1ELb1ELb1ELb0ELb1ELb1EEEEEEEEEvNT_6ParamsE:
	.zero		3584


//--------------------- .nv.constant0._ZN7cutlass13device_kernelIN5flash11enable_sm90INS1_16FlashAttnFwdSm90INS1_25CollectiveMainloopFwdSm90ILi2EN4cute5tupleIJNS5_1CILi1EEES8_S8_EEENS6_IJNS7_ILi64EEESA_SA_EEELi512ENS_10bfloat16_tEfNS_4arch4Sm90ELb0ELb1ELb0ELb0ELb1ELb0ELb0ELb0ELb0ELb1ELb1ELb0EEENS1_21CollectiveEpilogueFwdINS6_IJSA_NS7_ILi512EEESA_EEES9_SC_SE_Li256ELb0ELb1ELb1ELb0EEENS1_19SingleTileSchedulerILb0ELb1ELb1ELi64EEEEEEEEEvNT_6ParamsE --------------------------
	.section	.nv.constant0._ZN7cutlass13device_kernelIN5flash11enable_sm90INS1_16FlashAttnFwdSm90INS1_25CollectiveMainloopFwdSm90ILi2EN4cute5tupleIJNS5_1CILi1EEES8_S8_EEENS6_IJNS7_ILi64EEESA_SA_EEELi512ENS_10bfloat16_tEfNS_4arch4Sm90ELb0ELb1ELb0ELb0ELb1ELb0ELb0ELb0ELb0ELb1ELb1ELb0EEENS1_21CollectiveEpilogueFwdINS6_IJSA_NS7_ILi512EEESA_EEES9_SC_SE_Li256ELb0ELb1ELb1ELb0EEENS1_19SingleTileSchedulerILb0ELb1ELb1ELi64EEEEEEEEEvNT_6ParamsE,"a",@progbits
	.sectionflags	@""
	.align	4
.nv.constant0._ZN7cutlass13device_kernelIN5flash11enable_sm90INS1_16FlashAttnFwdSm90INS1_25CollectiveMainloopFwdSm90ILi2EN4cute5tupleIJNS5_1CILi1EEES8_S8_EEENS6_IJNS7_ILi64EEESA_SA_EEELi512ENS_10bfloat16_tEfNS_4arch4Sm90ELb0ELb1ELb0ELb0ELb1ELb0ELb0ELb0ELb0ELb1ELb1ELb0EEENS1_21CollectiveEpilogueFwdINS6_IJSA_NS7_ILi512EEESA_EEES9_SC_SE_Li256ELb0ELb1ELb1ELb0EEENS1_19SingleTileSchedulerILb0ELb1ELb1ELi64EEEEEEEEEvNT_6ParamsE:
	.zero		3200


//--------------------- .nv.constant0._ZN7cutlass13device_kernelIN5flash11enable_sm90INS1_16FlashAttnFwdSm90INS1_25CollectiveMainloopFwdSm90ILi2EN4cute5tupleIJNS5_1CILi1EEES8_S8_EEENS6_IJNS7_ILi64EEESA_SA_EEELi512ENS_10bfloat16_tEfNS_4arch4Sm90ELb0ELb1ELb0ELb0ELb1ELb0ELb1ELb0ELb0ELb1ELb1ELb0EEENS1_21CollectiveEpilogueFwdINS6_IJSA_NS7_ILi512EEESA_EEES9_SC_SE_Li256ELb0ELb1ELb1ELb0EEENS1_19SingleTileSchedulerILb0ELb1ELb1ELi64EEEEEEEEEvNT_6ParamsE --------------------------
	.section	.nv.constant0._ZN7cutlass13device_kernelIN5flash11enable_sm90INS1_16FlashAttnFwdSm90INS1_25CollectiveMainloopFwdSm90ILi2EN4cute5tupleIJNS5_1CILi1EEES8_S8_EEENS6_IJNS7_ILi64EEESA_SA_EEELi512ENS_10bfloat16_tEfNS_4arch4Sm90ELb0ELb1ELb0ELb0ELb1ELb0ELb1ELb0ELb0ELb1ELb1ELb0EEENS1_21CollectiveEpilogueFwdINS6_IJSA_NS7_ILi512EEESA_EEES9_SC_SE_Li256ELb0ELb1ELb1ELb0EEENS1_19SingleTileSchedulerILb0ELb1ELb1ELi64EEEEEEEEEvNT_6ParamsE,"a",@progbits
	.sectionflags	@""
	.align	4
.nv.constant0._ZN7cutlass13device_kernelIN5flash11enable_sm90INS1_16FlashAttnFwdSm90INS1_25CollectiveMainloopFwdSm90ILi2EN4cute5tupleIJNS5_1CILi1EEES8_S8_EEENS6_IJNS7_ILi64EEESA_SA_EEELi512ENS_10bfloat16_tEfNS_4arch4Sm90ELb0ELb1ELb0ELb0ELb1ELb0ELb1ELb0ELb0ELb1ELb1ELb0EEENS1_21CollectiveEpilogueFwdINS6_IJSA_NS7_ILi512EEESA_EEES9_SC_SE_Li256ELb0ELb1ELb1ELb0EEENS1_19SingleTileSchedulerILb0ELb1ELb1ELi64EEEEEEEEEvNT_6ParamsE:
	.zero		3456


//--------------------- .nv.constant0._ZN7cutlass13device_kernelIN5flash11enable_sm90INS1_16FlashAttnFwdSm90INS1_25CollectiveMainloopFwdSm90ILi2EN4cute5tupleIJNS5_1CILi1EEES8_S8_EEENS6_IJNS7_ILi64EEESA_SA_EEELi512ENS_10bfloat16_tEfNS_4arch4Sm90ELb0ELb1ELb0ELb1ELb1ELb0ELb0ELb0ELb0ELb1ELb1ELb0EEENS1_21CollectiveEpilogueFwdINS6_IJSA_NS7_ILi512EEESA_EEES9_SC_SE_Li256ELb1ELb1ELb1ELb0EEENS1_36VarlenDynamicPersistentTileSchedulerILi64ELi64ELi256ELi128ELb1ELb1ELb1ELb1ELb0ELb1EEEEEEEEEvNT_6ParamsE --------------------------
	.section	.nv.constant0._ZN7cutlass13device_kernelIN5flash11enable_sm90INS1_16FlashAttnFwdSm90INS1_25CollectiveMainloopFwdSm90ILi2EN4cute5tupleIJNS5_1CILi1EEES8_S8_EEENS6_IJNS7_ILi64EEESA_SA_EEELi512ENS_10bfloat16_tEfNS_4arch4Sm90ELb0ELb1ELb0ELb1ELb1ELb0ELb0ELb0ELb0ELb1ELb1ELb0EEENS1_21CollectiveEpilogueFwdINS6_IJSA_NS7_ILi512EEESA_EEES9_SC_SE_Li256ELb1ELb1ELb1ELb0EEENS1_36VarlenDynamicPersistentTileSchedulerILi64ELi64ELi256ELi128ELb1ELb1ELb1ELb1ELb0ELb1EEEEEEEEEvNT_6ParamsE,"a",@progbits
	.sectionflags	@""
	.align	4
.nv.constant0._ZN7cutlass13device_kernelIN5flash11enable_sm90INS1_16FlashAttnFwdSm90INS1_25CollectiveMainloopFwdSm90ILi2EN4cute5tupleIJNS5_1CILi1EEES8_S8_EEENS6_IJNS7_ILi64EEESA_SA_EEELi512ENS_10bfloat16_tEfNS_4arch4Sm90ELb0ELb1ELb0ELb1ELb1ELb0ELb0ELb0ELb0ELb1ELb1ELb0EEENS1_21CollectiveEpilogueFwdINS6_IJSA_NS7_ILi512EEESA_EEES9_SC_SE_Li256ELb1ELb1ELb1ELb0EEENS1_36VarlenDynamicPersistentTileSchedulerILi64ELi64ELi256ELi128ELb1ELb1ELb1ELb1ELb0ELb1EEEEEEEEEvNT_6ParamsE:
	.zero		3328


//--------------------- .nv.constant0._ZN7cutlass13device_kernelIN5flash11enable_sm90INS1_16FlashAttnFwdSm90INS1_25CollectiveMainloopFwdSm90ILi2EN4cute5tupleIJNS5_1CILi1EEES8_S8_EEENS6_IJNS7_ILi64EEESA_SA_EEELi512ENS_10bfloat16_tEfNS_4arch4Sm90ELb0ELb1ELb0ELb1ELb1ELb1ELb0ELb0ELb0ELb1ELb1ELb0EEENS1_21CollectiveEpilogueFwdINS6_IJSA_NS7_ILi512EEESA_EEES9_SC_SE_Li256ELb1ELb1ELb1ELb0EEENS1_36VarlenDynamicPersistentTileSchedulerILi64ELi64ELi256ELi128ELb1ELb1ELb1ELb1ELb0ELb1EEEEEEEEEvNT_6ParamsE --------------------------
	.section	.nv.constant0._ZN7cutlass13device_kernelIN5flash11enable_sm90INS1_16FlashAttnFwdSm90INS1_25CollectiveMainloopFwdSm90ILi2EN4cute5tupleIJNS5_1CILi1EEES8_S8_EEENS6_IJNS7_ILi64EEESA_SA_EEELi512ENS_10bfloat16_tEfNS_4arch4Sm90ELb0ELb1ELb0ELb1ELb1ELb1ELb0ELb0ELb0ELb1ELb1ELb0EEENS1_21CollectiveEpilogueFwdINS6_IJSA_NS7_ILi512EEESA_EEES9_SC_SE_Li256ELb1ELb1ELb1ELb0EEENS1_36VarlenDynamicPersistentTileSchedulerILi64ELi64ELi256ELi128ELb1ELb1ELb1ELb1ELb0ELb1EEEEEEEEEvNT_6ParamsE,"a",@progbits
	.sectionflags	@""
	.align	4
.nv.constant0._ZN7cutlass13device_kernelIN5flash11enable_sm90INS1_16FlashAttnFwdSm90INS1_25CollectiveMainloopFwdSm90ILi2EN4cute5tupleIJNS5_1CILi1EEES8_S8_EEENS6_IJNS7_ILi64EEESA_SA_EEELi512ENS_10bfloat16_tEfNS_4arch4Sm90ELb0ELb1ELb0ELb1ELb1ELb1ELb0ELb0ELb0ELb1ELb1ELb0EEENS1_21CollectiveEpilogueFwdINS6_IJSA_NS7_ILi512EEESA_EEES9_SC_SE_Li256ELb1ELb1ELb1ELb0EEENS1_36VarlenDynamicPersistentTileSchedulerILi64ELi64ELi256ELi128ELb1ELb1ELb1ELb1ELb0ELb1EEEEEEEEEvNT_6ParamsE:
	.zero		3328


//--------------------- .nv.constant0._ZN7cutlass13device_kernelIN5flash11enable_sm90INS1_16FlashAttnFwdSm90INS1_25CollectiveMainloopFwdSm90ILi2EN4cute5tupleIJNS5_1CILi1EEES8_S8_EEENS6_IJNS7_ILi64EEESA_SA_EEELi512ENS_10bfloat16_tEfNS_4arch4Sm90ELb0ELb1ELb0ELb1ELb1ELb0ELb1ELb0ELb0ELb1ELb1ELb0EEENS1_21CollectiveEpilogueFwdINS6_IJSA_NS7_ILi512EEESA_EEES9_SC_SE_Li256ELb1ELb1ELb1ELb0EEENS1_36VarlenDynamicPersistentTileSchedulerILi64ELi64ELi256ELi128ELb1ELb1ELb1ELb1ELb0ELb1EEEEEEEEEvNT_6ParamsE --------------------------
	.section	.nv.constant0._ZN7cutlass13device_kernelIN5flash11enable_sm90INS1_16FlashAttnFwdSm90INS1_25CollectiveMainloopFwdSm90ILi2EN4cute5tupleIJNS5_1CILi1EEES8_S8_EEENS6_IJNS7_ILi64EEESA_SA_EEELi512ENS_10bfloat16_tEfNS_4arch4Sm90ELb0ELb1ELb0ELb1ELb1ELb0ELb1ELb0ELb0ELb1ELb1ELb0EEENS1_21CollectiveEpilogueFwdINS6_IJSA_NS7_ILi512EEESA_EEES9_SC_SE_Li256ELb1ELb1ELb1ELb0EEENS1_36VarlenDynamicPersistentTileSchedulerILi64ELi64ELi256ELi128ELb1ELb1ELb1ELb1ELb0ELb1EEEEEEEEEvNT_6ParamsE,"a",@progbits
	.sectionflags	@""
	.align	4
.nv.constant0._ZN7cutlass13device_kernelIN5flash11enable_sm90INS1_16FlashAttnFwdSm90INS1_25CollectiveMainloopFwdSm90ILi2EN4cute5tupleIJNS5_1CILi1EEES8_S8_EEENS6_IJNS7_ILi64EEESA_SA_EEELi512ENS_10bfloat16_tEfNS_4arch4Sm90ELb0ELb1ELb0ELb1ELb1ELb0ELb1ELb0ELb0ELb1ELb1ELb0EEENS1_21CollectiveEpilogueFwdINS6_IJSA_NS7_ILi512EEESA_EEES9_SC_SE_Li256ELb1ELb1ELb1ELb0EEENS1_36VarlenDynamicPersistentTileSchedulerILi64ELi64ELi256ELi128ELb1ELb1ELb1ELb1ELb0ELb1EEEEEEEEEvNT_6ParamsE:
	.zero		3584


//--------------------- .nv.constant0._ZN7cutlass13device_kernelIN5flash11enable_sm90INS1_16FlashAttnFwdSm90INS1_25CollectiveMainloopFwdSm90ILi2EN4cute5tupleIJNS5_1CILi1EEES8_S8_EEENS6_IJNS7_ILi64EEESA_SA_EEELi512ENS_10bfloat16_tEfNS_4arch4Sm90ELb0ELb1ELb0ELb1ELb1ELb1ELb1ELb0ELb0ELb1ELb1ELb0EEENS1_21CollectiveEpilogueFwdINS6_IJSA_NS7_ILi512EEESA_EEES9_SC_SE_Li256ELb1ELb1ELb1ELb0EEENS1_36VarlenDynamicPersistentTileSchedulerILi64ELi64ELi256ELi128ELb1ELb1ELb1ELb1ELb0ELb1EEEEEEEEEvNT_6ParamsE --------------------------
	.section	.nv.constant0._ZN7cutlass13device_kernelIN5flash11enable_sm90INS1_16FlashAttnFwdSm90INS1_25CollectiveMainloopFwdSm90ILi2EN4cute5tupleIJNS5_1CILi1EEES8_S8_EEENS6_IJNS7_ILi64EEESA_SA_EEELi512ENS_10bfloat16_tEfNS_4arch4Sm90ELb0ELb1ELb0ELb1ELb1ELb1ELb1ELb0ELb0ELb1ELb1ELb0EEENS1_21CollectiveEpilogueFwdINS6_IJSA_NS7_ILi512EEESA_EEES9_SC_SE_Li256ELb1ELb1ELb1ELb0EEENS1_36VarlenDynamicPersistentTileSchedulerILi64ELi64ELi256ELi128ELb1ELb1ELb1ELb1ELb0ELb1EEEEEEEEEvNT_6ParamsE,"a",@progbits
	.sectionflags	@""
	.align	4
.nv.constant0._ZN7cutlass13device_kernelIN5flash11enable_sm90INS1_16FlashAttnFwdSm90INS1_25CollectiveMainloopFwdSm90ILi2EN4cute5tupleIJNS5_1CILi1EEES8_S8_EEENS6_IJNS7_ILi64EEESA_SA_EEELi512ENS_10bfloat16_tEfNS_4arch4Sm90ELb0ELb1ELb0ELb1ELb1ELb1ELb1ELb0ELb0ELb1ELb1ELb0EEENS1_21CollectiveEpilogueFwdINS6_IJSA_NS7_ILi512EEESA_EEES9_SC_SE_Li256ELb1ELb1ELb1ELb0EEENS1_36VarlenDynamicPersistentTileSchedulerILi64ELi64ELi256ELi128ELb1ELb1ELb1ELb1ELb0ELb1EEEEEEEEEvNT_6ParamsE:
	.zero		3584


//--------------------- .nv.constant0._ZN7cutlass13device_kernelIN5flash11enable_sm90INS1_16FlashAttnFwdSm90INS1_25CollectiveMainloopFwdSm90ILi2EN4cute5tupleIJNS5_1CILi1EEES8_S8_EEENS6_IJNS7_ILi64EEESA_SA_EEELi512ENS_10bfloat16_tEfNS_4arch4Sm90ELb1ELb0ELb0ELb0ELb1ELb0ELb0ELb0ELb0ELb1ELb1ELb0EEENS1_21CollectiveEpilogueFwdINS6_IJSA_NS7_ILi512EEESA_EEES9_SC_SE_Li256ELb0ELb1ELb1ELb0EEENS1_19SingleTileSchedulerILb0ELb1ELb1ELi64EEEEEEEEEvNT_6ParamsE --------------------------
	.section	.nv.constant0._ZN7cutlass13device_kernelIN5flash11enable_sm90INS1_16FlashAttnFwdSm90INS1_25CollectiveMainloopFwdSm90ILi2EN4cute5tupleIJNS5_1CILi1EEES8_S8_EEENS6_IJNS7_ILi64EEESA_SA_EEELi512ENS_10bfloat16_tEfNS_4arch4Sm90ELb1ELb0ELb0ELb0ELb1ELb0ELb0ELb0ELb0ELb1ELb1ELb0EEENS1_21CollectiveEpilogueFwdINS6_IJSA_NS7_ILi512EEESA_EEES9_SC_SE_Li256ELb0ELb1ELb1ELb0EEENS1_19SingleTileSchedulerILb0ELb1ELb1ELi64EEEEEEEEEvNT_6ParamsE,"a",@progbits
	.sectionflags	@""
	.align	4
.nv.constant0._ZN7cutlass13device_kernelIN5flash11enable_sm90INS1_16FlashAttnFwdSm90INS1_25CollectiveMainloopFwdSm90ILi2EN4cute5tupleIJNS5_1CILi1EEES8_S8_EEENS6_IJNS7_ILi64EEESA_SA_EEELi512ENS_10bfloat16_tEfNS_4arch4Sm90ELb1ELb0ELb0ELb0ELb1ELb0ELb0ELb0ELb0ELb1ELb1ELb0EEENS1_21CollectiveEpilogueFwdINS6_IJSA_NS7_ILi512EEESA_EEES9_SC_SE_Li256ELb0ELb1ELb1ELb0EEENS1_19SingleTileSchedulerILb0ELb1ELb1ELi64EEEEEEEEEvNT_6ParamsE:
	.zero		3200


//--------------------- .nv.constant0._ZN7cutlass13device_kernelIN5flash11enable_sm90INS1_16FlashAttnFwdSm90INS1_25CollectiveMainloopFwdSm90ILi2EN4cute5tupleIJNS5_1CILi1EEES8_S8_EEENS6_IJNS7_ILi64EEESA_SA_EEELi512ENS_10bfloat16_tEfNS_4arch4Sm90ELb1ELb0ELb0ELb0ELb1ELb0ELb1ELb0ELb0ELb1ELb1ELb0EEENS1_21CollectiveEpilogueFwdINS6_IJSA_NS7_ILi512EEESA_EEES9_SC_SE_Li256ELb0ELb1ELb1ELb0EEENS1_19SingleTileSchedulerILb0ELb1ELb1ELi64EEEEEEEEEvNT_6ParamsE --------------------------
	.section	.nv.constant0._ZN7cutlass13device_kernelIN5flash11enable_sm90INS1_16FlashAttnFwdSm90INS1_25CollectiveMainloopFwdSm90ILi2EN4cute5tupleIJNS5_1CILi1EEES8_S8_EEENS6_IJNS7_ILi64EEESA_SA_EEELi512ENS_10bfloat16_tEfNS_4arch4Sm90ELb1ELb0ELb0ELb0ELb1ELb0ELb1ELb0ELb0ELb1ELb1ELb0EEENS1_21CollectiveEpilogueFwdINS6_IJSA_NS7_ILi512EEESA_EEES9_SC_SE_Li256ELb0ELb1ELb1ELb0EEENS1_19SingleTileSchedulerILb0ELb1ELb1ELi64EEEEEEEEEvNT_6ParamsE,"a",@progbits
	.sectionflags	@""
	.align	4
.nv.constant0._ZN7cutlass13device_kernelIN5flash11enable_sm90INS1_16FlashAttnFwdSm90INS1_25CollectiveMainloopFwdSm90ILi2EN4cute5tupleIJNS5_1CILi1EEES8_S8_EEENS6_IJNS7_ILi64EEESA_SA_EEELi512ENS_10bfloat16_tEfNS_4arch4Sm90ELb1ELb0ELb0ELb0ELb1ELb0ELb1ELb0ELb0ELb1ELb1ELb0EEENS1_21CollectiveEpilogueFwdINS6_IJSA_NS7_ILi512EEESA_EEES9_SC_SE_Li256ELb0ELb1ELb1ELb0EEENS1_19SingleTileSchedulerILb0ELb1ELb1ELi64EEEEEEEEEvNT_6ParamsE:
	.zero		3456


//--------------------- .nv.constant0._ZN7cutlass13device_kernelIN5flash11enable_sm90INS1_16FlashAttnFwdSm90INS1_25CollectiveMainloopFwdSm90ILi2EN4cute5tupleIJNS5_1CILi1EEES8_S8_EEENS6_IJNS7_ILi64EEESA_SA_EEELi512ENS_10bfloat16_tEfNS_4arch4Sm90ELb1ELb0ELb0ELb1ELb1ELb0ELb0ELb0ELb0ELb1ELb1ELb0EEENS1_21CollectiveEpilogueFwdINS6_IJSA_NS7_ILi512EEESA_EEES9_SC_SE_Li256ELb1ELb1ELb1ELb0EEENS1_36VarlenDynamicPersistentTileSchedulerILi64ELi64ELi256ELi128ELb1ELb1ELb1ELb1ELb1ELb1EEEEEEEEEvNT_6ParamsE --------------------------
	.section	.nv.constant0._ZN7cutlass13device_kernelIN5flash11enable_sm90INS1_16FlashAttnFwdSm90INS1_25CollectiveMainloopFwdSm90ILi2EN4cute5tupleIJNS5_1CILi1EEES8_S8_EEENS6_IJNS7_ILi64EEESA_SA_EEELi512ENS_10bfloat16_tEfNS_4arch4Sm90ELb1ELb0ELb0ELb1ELb1ELb0ELb0ELb0ELb0ELb1ELb1ELb0EEENS1_21CollectiveEpilogueFwdINS6_IJSA_NS7_ILi512EEESA_EEES9_SC_SE_Li256ELb1ELb1ELb1ELb0EEENS1_36VarlenDynamicPersistentTileSchedulerILi64ELi64ELi256ELi128ELb1ELb1ELb1ELb1ELb1ELb1EEEEEEEEEvNT_6ParamsE,"a",@progbits
	.sectionflags	@""
	.align	4
.nv.constant0._ZN7cutlass13device_kernelIN5flash11enable_sm90INS1_16FlashAttnFwdSm90INS1_25CollectiveMainloopFwdSm90ILi2EN4cute5tupleIJNS5_1CILi1EEES8_S8_EEENS6_IJNS7_ILi64EEESA_SA_EEELi512ENS_10bfloat16_tEfNS_4arch4Sm90ELb1ELb0ELb0ELb1ELb1ELb0ELb0ELb0ELb0ELb1ELb1ELb0EEENS1_21CollectiveEpilogueFwdINS6_IJSA_NS7_ILi512EEESA_EEES9_SC_SE_Li256ELb1ELb1ELb1ELb0EEENS1_36VarlenDynamicPersistentTileSchedulerILi64ELi64ELi256ELi128ELb1ELb1ELb1ELb1ELb1ELb1EEEEEEEEEvNT_6ParamsE:
	.zero		3328


//--------------------- .nv.constant0._ZN7cutlass13device_kernelIN5flash11enable_sm90INS1_16FlashAttnFwdSm90INS1_25CollectiveMainloopFwdSm90ILi2EN4cute5tupleIJNS5_1CILi1EEES8_S8_EEENS6_IJNS7_ILi64EEESA_SA_EEELi512ENS_10bfloat16_tEfNS_4arch4Sm90ELb1ELb0ELb0ELb1ELb1ELb1ELb0ELb0ELb0ELb1ELb1ELb0EEENS1_21CollectiveEpilogueFwdINS6_IJSA_NS7_ILi512EEESA_EEES9_SC_SE_Li256ELb1ELb1ELb1ELb0EEENS1_36VarlenDynamicPersistentTileSchedulerILi64ELi64ELi256ELi128ELb1ELb1ELb1ELb1ELb1ELb1EEEEEEEEEvNT_6ParamsE --------------------------
	.section	.nv.constant0._ZN7cutlass13device_kernelIN5flash11enable_sm90INS1_16FlashAttnFwdSm90INS1_25CollectiveMainloopFwdSm90ILi2EN4cute5tupleIJNS5_1CILi1EEES8_S8_EEENS6_IJNS7_ILi64EEESA_SA_EEELi512ENS_10bfloat16_tEfNS_4arch4Sm90ELb1ELb0ELb0ELb1ELb1ELb1ELb0ELb0ELb0ELb1ELb1ELb0EEENS1_21CollectiveEpilogueFwdINS6_IJSA_NS7_ILi512EEESA_EEES9_SC_SE_Li256ELb1ELb1ELb1ELb0EEENS1_36VarlenDynamicPersistentTileSchedulerILi64ELi64ELi256ELi128ELb1ELb1ELb1ELb1ELb1ELb1EEEEEEEEEvNT_6ParamsE,"a",@progbits
	.sectionflags	@""
	.align	4
.nv.constant0._ZN7cutlass13device_kernelIN5flash11enable_sm90INS1_16FlashAttnFwdSm90INS1_25CollectiveMainloopFwdSm90ILi2EN4cute5tupleIJNS5_1CILi1EEES8_S8_EEENS6_IJNS7_ILi64EEESA_SA_EEELi512ENS_10bfloat16_tEfNS_4arch4Sm90ELb1ELb0ELb0ELb1ELb1ELb1ELb0ELb0ELb0ELb1ELb1ELb0EEENS1_21CollectiveEpilogueFwdINS6_IJSA_NS7_ILi512EEESA_EEES9_SC_SE_Li256ELb1ELb1ELb1ELb0EEENS1_36VarlenDynamicPersistentTileSchedulerILi64ELi64ELi256ELi128ELb1ELb1ELb1ELb1ELb1ELb1EEEEEEEEEvNT_6ParamsE:
	.zero		3328


//--------------------- .nv.constant0._ZN7cutlass13device_kernelIN5flash11enable_sm90INS1_16FlashAttnFwdSm90INS1_25CollectiveMainloopFwdSm90ILi2EN4cute5tupleIJNS5_1CILi1EEES8_S8_EEENS6_IJNS7_ILi64EEESA_SA_EEELi512ENS_10bfloat16_tEfNS_4arch4Sm90ELb1ELb0ELb0ELb1ELb1ELb0ELb1ELb0ELb0ELb1ELb1ELb0EEENS1_21CollectiveEpilogueFwdINS6_IJSA_NS7_ILi512EEESA_EEES9_SC_SE_Li256ELb1ELb1ELb1ELb0EEENS1_36VarlenDynamicPersistentTileSchedulerILi64ELi64ELi256ELi128ELb1ELb1ELb1ELb1ELb1ELb1EEEEEEEEEvNT_6ParamsE --------------------------
	.section	.nv.constant0._ZN7cutlass13device_kernelIN5flash11enable_sm90INS1_16FlashAttnFwdSm90INS1_25CollectiveMainloopFwdSm90ILi2EN4cute5tupleIJNS5_1CILi1EEES8_S8_EEENS6_IJNS7_ILi64EEESA_SA_EEELi512ENS_10bfloat16_tEfNS_4arch4Sm90ELb1ELb0ELb0ELb1ELb1ELb0ELb1ELb0ELb0ELb1ELb1ELb0EEENS1_21CollectiveEpilogueFwdINS6_IJSA_NS7_ILi512EEESA_EEES9_SC_SE_Li256ELb1ELb1ELb1ELb0EEENS1_36VarlenDynamicPersistentTileSchedulerILi64ELi64ELi256ELi128ELb1ELb1ELb1ELb1ELb1ELb1EEEEEEEEEvNT_6ParamsE,"a",@progbits
	.sectionflags	@""
	.align	4
.nv.constant0._ZN7cutlass13device_kernelIN5flash11enable_sm90INS1_16FlashAttnFwdSm90INS1_25CollectiveMainloopFwdSm90ILi2EN4cute5tupleIJNS5_1CILi1EEES8_S8_EEENS6_IJNS7_ILi64EEESA_SA_EEELi512ENS_10bfloat16_tEfNS_4arch4Sm90ELb1ELb0ELb0ELb1ELb1ELb0ELb1ELb0ELb0ELb1ELb1ELb0EEENS1_21CollectiveEpilogueFwdINS6_IJSA_NS7_ILi512EEESA_EEES9_SC_SE_Li256ELb1ELb1ELb1ELb0EEENS1_36VarlenDynamicPersistentTileSchedulerILi64ELi64ELi256ELi128ELb1ELb1ELb1ELb1ELb1ELb1EEEEEEEEEvNT_6ParamsE:
	.zero		3584


//--------------------- .nv.constant0._ZN7cutlass13device_kernelIN5flash11enable_sm90INS1_16FlashAttnFwdSm90INS1_25CollectiveMainloopFwdSm90ILi2EN4cute5tupleIJNS5_1CILi1EEES8_S8_EEENS6_IJNS7_ILi64EEESA_SA_EEELi512ENS_10bfloat16_tEfNS_4arch4Sm90ELb1ELb0ELb0ELb1ELb1ELb1ELb1ELb0ELb0ELb1ELb1ELb0EEENS1_21CollectiveEpilogueFwdINS6_IJSA_NS7_ILi512EEESA_EEES9_SC_SE_Li256ELb1ELb1ELb1ELb0EEENS1_36VarlenDynamicPersistentTileSchedulerILi64ELi64ELi256ELi128ELb1ELb1ELb1ELb1ELb1ELb1EEEEEEEEEvNT_6ParamsE --------------------------
	.section	.nv.constant0._ZN7cutlass13device_kernelIN5flash11enable_sm90INS1_16FlashAttnFwdSm90INS1_25CollectiveMainloopFwdSm90ILi2EN4cute5tupleIJNS5_1CILi1EEES8_S8_EEENS6_IJNS7_ILi64EEESA_SA_EEELi512ENS_10bfloat16_tEfNS_4arch4Sm90ELb1ELb0ELb0ELb1ELb1ELb1ELb1ELb0ELb0ELb1ELb1ELb0EEENS1_21CollectiveEpilogueFwdINS6_IJSA_NS7_ILi512EEESA_EEES9_SC_SE_Li256ELb1ELb1ELb1ELb0EEENS1_36VarlenDynamicPersistentTileSchedulerILi64ELi64ELi256ELi128ELb1ELb1ELb1ELb1ELb1ELb1EEEEEEEEEvNT_6ParamsE,"a",@progbits
	.sectionflags	@""
	.align	4
.nv.constant0._ZN7cutlass13device_kernelIN5flash11enable_sm90INS1_16FlashAttnFwdSm90INS1_25CollectiveMainloopFwdSm90ILi2EN4cute5tupleIJNS5_1CILi1EEES8_S8_EEENS6_IJNS7_ILi64EEESA_SA_EEELi512ENS_10bfloat16_tEfNS_4arch4Sm90ELb1ELb0ELb0ELb1ELb1ELb1ELb1ELb0ELb0ELb1ELb1ELb0EEENS1_21CollectiveEpilogueFwdINS6_IJSA_NS7_ILi512EEESA_EEES9_SC_SE_Li256ELb1ELb1ELb1ELb0EEENS1_36VarlenDynamicPersistentTileSchedulerILi64ELi64ELi256ELi128ELb1ELb1ELb1ELb1ELb1ELb1EEEEEEEEEvNT_6ParamsE:
	.zero		3584


//--------------------- .nv.constant0._ZN7cutlass13device_kernelIN5flash11enable_sm90INS1_16FlashAttnFwdSm90INS1_25CollectiveMainloopFwdSm90ILi2EN4cute5tupleIJNS5_1CILi1EEES8_S8_EEENS6_IJNS7_ILi128EEENS7_ILi96EEENS7_ILi64EEEEEELi256ENS_10bfloat16_tEfNS_4arch4Sm90ELb0ELb0ELb0ELb0ELb1ELb0ELb0ELb1ELb0ELb1ELb1ELb0EEENS1_21CollectiveEpilogueFwdINS6_IJSA_NS7_ILi256EEESB_EEES9_SE_SG_Li256ELb0ELb1ELb1ELb0EEENS1_19SingleTileSchedulerILb0ELb1ELb1ELi128EEEEEEEEEvNT_6ParamsE --------------------------
	.section	.nv.constant0._ZN7cutlass13device_kernelIN5flash11enable_sm90INS1_16FlashAttnFwdSm90INS1_25CollectiveMainloopFwdSm90ILi2EN4cute5tupleIJNS5_1CILi1EEES8_S8_EEENS6_IJNS7_ILi128EEENS7_ILi96EEENS7_ILi64EEEEEELi256ENS_10bfloat16_tEfNS_4arch4Sm90ELb0ELb0ELb0ELb0ELb1ELb0ELb0ELb1ELb0ELb1ELb1ELb0EEENS1_21CollectiveEpilogueFwdINS6_IJSA_NS7_ILi256EEESB_EEES9_SE_SG_Li256ELb0ELb1ELb1ELb0EEENS1_19SingleTileSchedulerILb0ELb1ELb1ELi128EEEEEEEEEvNT_6ParamsE,"a",@progbits
	.sectionflags	@""
	.align	4
.nv.constant0._ZN7cutlass13device_kernelIN5flash11enable_sm90INS1_16FlashAttnFwdSm90INS1_25CollectiveMainloopFwdSm90ILi2EN4cute5tupleIJNS5_1CILi1EEES8_S8_EEENS6_IJNS7_ILi128EEENS7_ILi96EEENS7_ILi64EEEEEELi256ENS_10bfloat16_tEfNS_4arch4Sm90ELb0ELb0ELb0ELb0ELb1ELb0ELb0ELb1ELb0ELb1ELb1ELb0EEENS1_21CollectiveEpilogueFwdINS6_IJSA_NS7_ILi256EEESB_EEES9_SE_SG_Li256ELb0ELb1ELb1ELb0EEENS1_19SingleTileSchedulerILb0ELb1ELb1ELi128EEEEEEEEEvNT_6ParamsE:
	.zero		3200


//--------------------- .nv.constant0._ZN7cutlass13device_kernelIN5flash11enable_sm90INS1_16FlashAttnFwdSm90INS1_25CollectiveMainloopFwdSm90ILi2EN4cute5tupleIJNS5_1CILi1EEES8_S8_EEENS6_IJNS7_ILi128EEENS7_ILi96EEENS7_ILi64EEEEEELi256ENS_10bfloat16_tEfNS_4arch4Sm90ELb0ELb0ELb0ELb0ELb1ELb0ELb1ELb1ELb0ELb1ELb1ELb0EEENS1_21CollectiveEpilogueFwdINS6_IJSA_NS7_ILi256EEESB_EEES9_SE_SG_Li256ELb0ELb1ELb1ELb0EEENS1_19SingleTileSchedulerILb0ELb1ELb1ELi128EEEEEEEEEvNT_6ParamsE --------------------------
	.section	.nv.constant0._ZN7cutlass13device_kernelIN5flash11enable_sm90INS1_16FlashAttnFwdSm90INS1_25CollectiveMainloopFwdSm90ILi2EN4cute5tupleIJNS5_1CILi1EEES8_S8_EEENS6_IJNS7_ILi128EEENS7_ILi96EEENS7_ILi64EEEEEELi256ENS_10bfloat16_tEfNS_4arch4Sm90ELb0ELb0ELb0ELb0ELb1ELb0ELb1ELb1ELb0ELb1ELb1ELb0EEENS1_21CollectiveEpilogueFwdINS6_IJSA_NS7_ILi256EEESB_EEES9_SE_SG_Li256ELb0ELb1ELb1ELb0EEENS1_19SingleTileSchedulerILb0ELb1ELb1ELi128EEEEEEEEEvNT_6ParamsE,"a",@progbits
	.sectionflags	@""
	.align	4
.nv.constant0._ZN7cutlass13device_kernelIN5flash11enable_sm90INS1_16FlashAttnFwdSm90INS1_25CollectiveMainloopFwdSm90ILi2EN4cute5tupleIJNS5_1CILi1EEES8_S8_EEENS6_IJNS7_ILi128EEENS7_ILi96EEENS7_ILi64EEEEEELi256ENS_10bfloat16_tEfNS_4arch4Sm90ELb0ELb0ELb0ELb0ELb1ELb0ELb1ELb1ELb0ELb1ELb1ELb0EEENS1_21CollectiveEpilogueFwdINS6_IJSA_NS7_ILi256EEESB_EEES9_SE_SG_Li256ELb0ELb1ELb1ELb0EEENS1_19SingleTileSchedulerILb0ELb1ELb1ELi128EEEEEEEEEvNT_6ParamsE:
	.zero		3456


//--------------------- .nv.constant0._ZN7cutlass13device_kernelIN5flash11enable_sm90INS1_16FlashAttnFwdSm90INS1_25CollectiveMainloopFwdSm90ILi2EN4cute5tupleIJNS5_1CILi1EEES8_S8_EEENS6_IJNS7_ILi128EEENS7_ILi96EEENS7_ILi64EEEEEELi256ENS_10bfloat16_tEfNS_4arch4Sm90ELb0ELb0ELb0ELb1ELb1ELb0ELb0ELb1ELb0ELb1ELb1ELb0EEENS1_21CollectiveEpilogueFwdINS6_IJSA_NS7_ILi256EEESB_EEES9_SE_SG_Li256ELb1ELb1ELb1ELb0EEENS1_36VarlenDynamicPersistentTileSchedulerILi128ELi96ELi256ELi128ELb1ELb1ELb1ELb0ELb1ELb1EEEEEEEEEvNT_6ParamsE --------------------------
	.section	.nv.constant0._ZN7cutlass13device_kernelIN5flash11enable_sm90INS1_16FlashAttnFwdSm90INS1_25CollectiveMainloopFwdSm90ILi2EN4cute5tupleIJNS5_1CILi1EEES8_S8_EEENS6_IJNS7_ILi128EEENS7_ILi96EEENS7_ILi64EEEEEELi256ENS_10bfloat16_tEfNS_4arch4Sm90ELb0ELb0ELb0ELb1ELb1ELb0ELb0ELb1ELb0ELb1ELb1ELb0EEENS1_21CollectiveEpilogueFwdINS6_IJSA_NS7_ILi256EEESB_EEES9_SE_SG_Li256ELb1ELb1ELb1ELb0EEENS1_36VarlenDynamicPersistentTileSchedulerILi128ELi96ELi256ELi128ELb1ELb1ELb1ELb0ELb1ELb1EEEEEEEEEvNT_6ParamsE,"a",@progbits
	.sectionflags	@""
	.align	4
.nv.constant0._ZN7cutlass13device_kernelIN5flash11enable_sm90INS1_16FlashAttnFwdSm90INS1_25CollectiveMainloopFwdSm90ILi2EN4cute5tupleIJNS5_1CILi1EEES8_S8_EEENS6_IJNS7_ILi128EEENS7_ILi96EEENS7_ILi64EEEEEELi256ENS_10bfloat16_tEfNS_4arch4Sm90ELb0ELb0ELb0ELb1ELb1ELb0ELb0ELb1ELb0ELb1ELb1ELb0EEENS1_21CollectiveEpilogueFwdINS6_IJSA_NS7_ILi256EEESB_EEES9_SE_SG_Li256ELb1ELb1ELb1ELb0EEENS1_36VarlenDynamicPersistentTileSchedulerILi128ELi96ELi256ELi128ELb1ELb1ELb1ELb0ELb1ELb1EEEEEEEEEvNT_6ParamsE:
	.zero		3328


//--------------------- .nv.constant0._ZN7cutlass13device_kernelIN5flash11enable_sm90INS1_16FlashAttnFwdSm90INS1_25CollectiveMainloopFwdSm90ILi2EN4cute5tupleIJNS5_1CILi1EEES8_S8_EEENS6_IJNS7_ILi128EEENS7_ILi96EEENS7_ILi64EEEEEELi256ENS_10bfloat16_tEfNS_4arch4Sm90ELb0ELb0ELb0ELb1ELb1ELb1ELb0ELb1ELb0ELb1ELb1ELb0EEENS1_21CollectiveEpilogueFwdINS6_IJSA_NS7_ILi256EEESB_EEES9_SE_SG_Li256ELb1ELb1ELb1ELb0EEENS1_36VarlenDynamicPersistentTileSchedulerILi128ELi96ELi256ELi128ELb1ELb1ELb1ELb0ELb1ELb1EEEEEEEEEvNT_6ParamsE --------------------------
	.section	.nv.constant0._ZN7cutlass13device_kernelIN5flash11enable_sm90INS1_16FlashAttnFwdSm90INS1_25CollectiveMainloopFwdSm90ILi2EN4cute5tupleIJNS5_1CILi1EEES8_S8_EEENS6_IJNS7_ILi128EEENS7_ILi96EEENS7_ILi64EEEEEELi256ENS_10bfloat16_tEfNS_4arch4Sm90ELb0ELb0ELb0ELb1ELb1ELb1ELb0ELb1ELb0ELb1ELb1ELb0EEENS1_21CollectiveEpilogueFwdINS6_IJSA_NS7_ILi256EEESB_EEES9_SE_SG_Li256ELb1ELb1ELb1ELb0EEENS1_36VarlenDynamicPersistentTileSchedulerILi128ELi96ELi256ELi128ELb1ELb1ELb1ELb0ELb1ELb1EEEEEEEEEvNT_6ParamsE,"a",@progbits
	.sectionflags	@""
	.align	4
.nv.constant0._ZN7cutlass13device_kernelIN5flash11enable_sm90INS1_16FlashAttnFwdSm90INS1_25CollectiveMainloopFwdSm90ILi2EN4cute5tupleIJNS5_1CILi1EEES8_S8_EEENS6_IJNS7_ILi128EEENS7_ILi96EEENS7_ILi64EEEEEELi256ENS_10bfloat16_tEfNS_4arch4Sm90ELb0ELb0ELb0ELb1ELb1ELb1ELb0ELb1ELb0ELb1ELb1ELb0EEENS1_21CollectiveEpilogueFwdINS6_IJSA_NS7_ILi256EEESB_EEES9_SE_SG_Li256ELb1ELb1ELb1ELb0EEENS1_36VarlenDynamicPersistentTileSchedulerILi128ELi96ELi256ELi128ELb1ELb1ELb1ELb0ELb1ELb1EEEEEEEEEvNT_6ParamsE:
	.zero		3328


//--------------------- .nv.constant0._ZN7cutlass13device_kernelIN5flash11enable_sm90INS1_16FlashAttnFwdSm90INS1_25CollectiveMainloopFwdSm90ILi2EN4cute5tupleIJNS5_1CILi1EEES8_S8_EEENS6_IJNS7_ILi128EEENS7_ILi96EEENS7_ILi64EEEEEELi256ENS_10bfloat16_tEfNS_4arch4Sm90ELb0ELb0ELb0ELb1ELb1ELb0ELb1ELb1ELb0ELb1ELb1ELb0EEENS1_21CollectiveEpilogueFwdINS6_IJSA_NS7_ILi256EEESB_EEES9_SE_SG_Li256ELb1ELb1ELb1ELb0EEENS1_36VarlenDynamicPersistentTileSchedulerILi128ELi96ELi256ELi128ELb1ELb1ELb1ELb0ELb1ELb1EEEEEEEEEvNT_6ParamsE --------------------------
	.section	.nv.constant0._ZN7cutlass13device_kernelIN5flash11enable_sm90INS1_16FlashAttnFwdSm90INS1_25CollectiveMainloopFwdSm90ILi2EN4cute5tupleIJNS5_1CILi1EEES8_S8_EEENS6_IJNS7_ILi128EEENS7_ILi96EEENS7_ILi64EEEEEELi256ENS_10bfloat16_tEfNS_4arch4Sm90ELb0ELb0ELb0ELb1ELb1ELb0ELb1ELb1ELb0ELb1ELb1ELb0EEENS1_21CollectiveEpilogueFwdINS6_IJSA_NS7_ILi256EEESB_EEES9_SE_SG_Li256ELb1ELb1ELb1ELb0EEENS1_36VarlenDynamicPersistentTileSchedulerILi128ELi96ELi256ELi128ELb1ELb1ELb1ELb0ELb1ELb1EEEEEEEEEvNT_6ParamsE,"a",@progbits
	.sectionflags	@""
	.align	4
.nv.constant0._ZN7cutlass13device_kernelIN5flash11enable_sm90INS1_16FlashAttnFwdSm90INS1_25CollectiveMainloopFwdSm90ILi2EN4cute5tupleIJNS5_1CILi1EEES8_S8_EEENS6_IJNS7_ILi128EEENS7_ILi96EEENS7_ILi64EEEEEELi256ENS_10bfloat16_tEfNS_4arch4Sm90ELb0ELb0ELb0ELb1ELb1ELb0ELb1ELb1ELb0ELb1ELb1ELb0EEENS1_21CollectiveEpilogueFwdINS6_IJSA_NS7_ILi256EEESB_EEES9_SE_SG_Li256ELb1ELb1ELb1ELb0EEENS1_36VarlenDynamicPersistentTileSchedulerILi128ELi96ELi256ELi128ELb1ELb1ELb1ELb0ELb1ELb1EEEEEEEEEvNT_6ParamsE:
	.zero		3584


//--------------------- .nv.constant0._ZN7cutlass13device_kernelIN5flash11enable_sm90INS1_16FlashAttnFwdSm90INS1_25CollectiveMainloopFwdSm90ILi2EN4cute5tupleIJNS5_1CILi1EEES8_S8_EEENS6_IJNS7_ILi128EEENS7_ILi96EEENS7_ILi64EEEEEELi256ENS_10bfloat16_tEfNS_4arch4Sm90ELb0ELb0ELb0ELb1ELb1ELb1ELb1ELb1ELb0ELb1ELb1ELb0EEENS1_21CollectiveEpilogueFwdINS6_IJSA_NS7_ILi256EEESB_EEES9_SE_SG_Li256ELb1ELb1ELb1ELb0EEENS1_36VarlenDynamicPersistentTileSchedulerILi128ELi96ELi256ELi128ELb1ELb1ELb1ELb0ELb1ELb1EEEEEEEEEvNT_6ParamsE --------------------------
	.section	.nv.constant0._ZN7cutlass13device_kernelIN5flash11enable_sm90INS1_16FlashAttnFwdSm90INS1_25CollectiveMainloopFwdSm90ILi2EN4cute5tupleIJNS5_1CILi1EEES8_S8_EEENS6_IJNS7_ILi128EEENS7_ILi96EEENS7_ILi64EEEEEELi256ENS_10bfloat16_tEfNS_4arch4Sm90ELb0ELb0ELb0ELb1ELb1ELb1ELb1ELb1ELb0ELb1ELb1ELb0EEENS1_21CollectiveEpilogueFwdINS6_IJSA_NS7_ILi256EEESB_EEES9_SE_SG_Li256ELb1ELb1ELb1ELb0EEENS1_36VarlenDynamicPersistentTileSchedulerILi128ELi96ELi256ELi128ELb1ELb1ELb1ELb0ELb1ELb1EEEEEEEEEvNT_6ParamsE,"a",@progbits
	.sectionflags	@""
	.align	4
.nv.constant0._ZN7cutlass13device_kernelIN5flash11enable_sm90INS1_16FlashAttnFwdSm90INS1_25CollectiveMainloopFwdSm90ILi2EN4cute5tupleIJNS5_1CILi1EEES8_S8_EEENS6_IJNS7_ILi128EEENS7_ILi96EEENS7_ILi64EEEEEELi256ENS_10bfloat16_tEfNS_4arch4Sm90ELb0ELb0ELb0ELb1ELb1ELb1ELb1ELb1ELb0ELb1ELb1ELb0EEENS1_21CollectiveEpilogueFwdINS6_IJSA_NS7_ILi256EEESB_EEES9_SE_SG_Li256ELb1ELb1ELb1ELb0EEENS1_36VarlenDynamicPersistentTileSchedulerILi128ELi96ELi256ELi128ELb1ELb1ELb1ELb0ELb1ELb1EEEEEEEEEvNT_6ParamsE:
	.zero		3584


//--------------------- .nv.constant0._ZN7cutlass13device_kernelIN5flash11enable_sm90INS1_16FlashAttnFwdSm90INS1_25CollectiveMainloopFwdSm90ILi2EN4cute5tupleIJNS5_1CILi1EEES8_S8_EEENS6_IJNS7_ILi128EEENS7_ILi96EEENS7_ILi64EEEEEELi256ENS_10bfloat16_tEfNS_4arch4Sm90ELb0ELb1ELb0ELb0ELb1ELb0ELb0ELb1ELb0ELb1ELb1ELb0EEENS1_21CollectiveEpilogueFwdINS6_IJSA_NS7_ILi256EEESB_EEES9_SE_SG_Li256ELb0ELb1ELb1ELb0EEENS1_19SingleTileSchedulerILb0ELb1ELb1ELi128EEEEEEEEEvNT_6ParamsE --------------------------
	.section	.nv.constant0._ZN7cutlass13device_kernelIN5flash11enable_sm90INS1_16FlashAttnFwdSm90INS1_25CollectiveMainloopFwdSm90ILi2EN4cute5tupleIJNS5_1CILi1EEES8_S8_EEENS6_IJNS7_ILi128EEENS7_ILi96EEENS7_ILi64EEEEEELi256ENS_10bfloat16_tEfNS_4arch4Sm90ELb0ELb1ELb0ELb0ELb1ELb0ELb0ELb1ELb0ELb1ELb1ELb0EEENS1_21CollectiveEpilogueFwdINS6_IJSA_NS7_ILi256EEESB_EEES9_SE_SG_Li256ELb0ELb1ELb1ELb0EEENS1_19SingleTileSchedulerILb0ELb1ELb1ELi128EEEEEEEEEvNT_6ParamsE,"a",@progbits
	.sectionflags	@""
	.align	4
.nv.constant0._ZN7cutlass13device_kernelIN5flash11enable_sm90INS1_16FlashAttnFwdSm90INS1_25CollectiveMainloopFwdSm90ILi2EN4cute5tupleIJNS5_1CILi1EEES8_S8_EEENS6_IJNS7_ILi128EEENS7_ILi96EEENS7_ILi64EEEEEELi256ENS_10bfloat16_tEfNS_4arch4Sm90ELb0ELb1ELb0ELb0ELb1ELb0ELb0ELb1ELb0ELb1ELb1ELb0EEENS1_21CollectiveEpilogueFwdINS6_IJSA_NS7_ILi256EEESB_EEES9_SE_SG_Li256ELb0ELb1ELb1ELb0EEENS1_19SingleTileSchedulerILb0ELb1ELb1ELi128EEEEEEEEEvNT_6ParamsE:
	.zero		3200


//--------------------- .nv.constant0._ZN7cutlass13device_kernelIN5flash11enable_sm90INS1_16FlashAttnFwdSm90INS1_25CollectiveMainloopFwdSm90ILi2EN4cute5tupleIJNS5_1CILi1EEES8_S8_EEENS6_IJNS7_ILi128EEENS7_ILi96EEENS7_ILi64EEEEEELi256ENS_10bfloat16_tEfNS_4arch4Sm90ELb0ELb1ELb0ELb0ELb1ELb0ELb1ELb1ELb0ELb1ELb1ELb0EEENS1_21CollectiveEpilogueFwdINS6_IJSA_NS7_ILi256EEESB_EEES9_SE_SG_Li256ELb0ELb1ELb1ELb0EEENS1_19SingleTileSchedulerILb0ELb1ELb1ELi128EEEEEEEEEvNT_6ParamsE --------------------------
	.section	.nv.constant0._ZN7cutlass13device_kernelIN5flash11enable_sm90INS1_16FlashAttnFwdSm90INS1_25CollectiveMainloopFwdSm90ILi2EN4cute5tupleIJNS5_1CILi1EEES8_S8_EEENS6_IJNS7_ILi128EEENS7_ILi96EEENS7_ILi64EEEEEELi256ENS_10bfloat16_tEfNS_4arch4Sm90ELb0ELb1ELb0ELb0ELb1ELb0ELb1ELb1ELb0ELb1ELb1ELb0EEENS1_21CollectiveEpilogueFwdINS6_IJSA_NS7_ILi256EEESB_EEES9_SE_SG_Li256ELb0ELb1ELb1ELb0EEENS1_19SingleTileSchedulerILb0ELb1ELb1ELi128EEEEEEEEEvNT_6ParamsE,"a",@progbits
	.sectionflags	@""
	.align	4
.nv.constant0._ZN7cutlass13device_kernelIN5flash11enable_sm90INS1_16FlashAttnFwdSm90INS1_25CollectiveMainloopFwdSm90ILi2EN4cute5tupleIJNS5_1CILi1EEES8_S8_EEENS6_IJNS7_ILi128EEENS7_ILi96EEENS7_ILi64EEEEEELi256ENS_10bfloat16_tEfNS_4arch4Sm90ELb0ELb1ELb0ELb0ELb1ELb0ELb1ELb1ELb0ELb1ELb1ELb0EEENS1_21CollectiveEpilogueFwdINS6_IJSA_NS7_ILi256EEESB_EEES9_SE_SG_Li256ELb0ELb1ELb1ELb0EEENS1_19SingleTileSchedulerILb0ELb1ELb1ELi128EEEEEEEEEvNT_6ParamsE:
	.zero		3456


//--------------------- .nv.constant0._ZN7cutlass13device_kernelIN5flash11enable_sm90INS1_16FlashAttnFwdSm90INS1_25CollectiveMainloopFwdSm90ILi2EN4cute5tupleIJNS5_1CILi1EEES8_S8_EEENS6_IJNS7_ILi128EEENS7_ILi96EEENS7_ILi64EEEEEELi256ENS_10bfloat16_tEfNS_4arch4Sm90ELb0ELb1ELb0ELb1ELb1ELb0ELb0ELb1ELb0ELb1ELb1ELb0EEENS1_21CollectiveEpilogueFwdINS6_IJSA_NS7_ILi256EEESB_EEES9_SE_SG_Li256ELb1ELb1ELb1ELb0EEENS1_36VarlenDynamicPersistentTileSchedulerILi128ELi96ELi256ELi128ELb1ELb1ELb1ELb1ELb0ELb1EEEEEEEEEvNT_6ParamsE --------------------------
	.section	.nv.constant0._ZN7cutlass13device_kernelIN5flash11enable_sm90INS1_16FlashAttnFwdSm90INS1_25CollectiveMainloopFwdSm90ILi2EN4cute5tupleIJNS5_1CILi1EEES8_S8_EEENS6_IJNS7_ILi128EEENS7_ILi96EEENS7_ILi64EEEEEELi256ENS_10bfloat16_tEfNS_4arch4Sm90ELb0ELb1ELb0ELb1ELb1ELb0ELb0ELb1ELb0ELb1ELb1ELb0EEENS1_21CollectiveEpilogueFwdINS6_IJSA_NS7_ILi256EEESB_EEES9_SE_SG_Li256ELb1ELb1ELb1ELb0EEENS1_36VarlenDynamicPersistentTileSchedulerILi128ELi96ELi256ELi128ELb1ELb1ELb1ELb1ELb0ELb1EEEEEEEEEvNT_6ParamsE,"a",@progbits
	.sectionflags	@""
	.align	4
.nv.constant0._ZN7cutlass13device_kernelIN5flash11enable_sm90INS1_16FlashAttnFwdSm90INS1_25CollectiveMainloopFwdSm90ILi2EN4cute5tupleIJNS5_1CILi1EEES8_S8_EEENS6_IJNS7_ILi128EEENS7_ILi96EEENS7_ILi64EEEEEELi256ENS_10bfloat16_tEfNS_4arch4Sm90ELb0ELb1ELb0ELb1ELb1ELb0ELb0ELb1ELb0ELb1ELb1ELb0EEENS1_21CollectiveEpilogueFwdINS6_IJSA_NS7_ILi256EEESB_EEES9_SE_SG_Li256ELb1ELb1ELb1ELb0EEENS1_36VarlenDynamicPersistentTileSchedulerILi128ELi96ELi256ELi128ELb1ELb1ELb1ELb1ELb0ELb1EEEEEEEEEvNT_6ParamsE:
	.zero		3328


//--------------------- .nv.constant0._ZN7cutlass13device_kernelIN5flash11enable_sm90INS1_16FlashAttnFwdSm90INS1_25CollectiveMainloopFwdSm90ILi2EN4cute5tupleIJNS5_1CILi1EEES8_S8_EEENS6_IJNS7_ILi128EEENS7_ILi96EEENS7_ILi64EEEEEELi256ENS_10bfloat16_tEfNS_4arch4Sm90ELb0ELb1ELb0ELb1ELb1ELb1ELb0ELb1ELb0ELb1ELb1ELb0EEENS1_21CollectiveEpilogueFwdINS6_IJSA_NS7_ILi256EEESB_EEES9_SE_SG_Li256ELb1ELb1ELb1ELb0EEENS1_36VarlenDynamicPersistentTileSchedulerILi128ELi96ELi256ELi128ELb1ELb1ELb1ELb1ELb0ELb1EEEEEEEEEvNT_6ParamsE --------------------------
	.section	.nv.constant0._ZN7cutlass13device_kernelIN5flash11enable_sm90INS1_16FlashAttnFwdSm90INS1_25CollectiveMainloopFwdSm90ILi2EN4cute5tupleIJNS5_1CILi1EEES8_S8_EEENS6_IJNS7_ILi128EEENS7_ILi96EEENS7_ILi64EEEEEELi256ENS_10bfloat16_tEfNS_4arch4Sm90ELb0ELb1ELb0ELb1ELb1ELb1ELb0ELb1ELb0ELb1ELb1ELb0EEENS1_21CollectiveEpilogueFwdINS6_IJSA_NS7_ILi256EEESB_EEES9_SE_SG_Li256ELb1ELb1ELb1ELb0EEENS1_36VarlenDynamicPersistentTileSchedulerILi128ELi96ELi256ELi128ELb1ELb1ELb1ELb1ELb0ELb1EEEEEEEEEvNT_6ParamsE,"a",@progbits
	.sectionflags	@""
	.align	4
.nv.constant0._ZN7cutlass13device_kernelIN5flash11enable_sm90INS1_16FlashAttnFwdSm90INS1_25CollectiveMainloopFwdSm90ILi2EN4cute5tupleIJNS5_1CILi1EEES8_S8_EEENS6_IJNS7_ILi128EEENS7_ILi96EEENS7_ILi64EEEEEELi256ENS_10bfloat16_tEfNS_4arch4Sm90ELb0ELb1ELb0ELb1ELb1ELb1ELb0ELb1ELb0ELb1ELb1ELb0EEENS1_21CollectiveEpilogueFwdINS6_IJSA_NS7_ILi256EEESB_EEES9_SE_SG_Li256ELb1ELb1ELb1ELb0EEENS1_36VarlenDynamicPersistentTileSchedulerILi128ELi96ELi256ELi128ELb1ELb1ELb1ELb1ELb0ELb1EEEEEEEEEvNT_6ParamsE:
	.zero		3328


//--------------------- .nv.constant0._ZN7cutlass13device_kernelIN5flash11enable_sm90INS1_16FlashAttnFwdSm90INS1_25CollectiveMainloopFwdSm90ILi2EN4cute5tupleIJNS5_1CILi1EEES8_S8_EEENS6_IJNS7_ILi128EEENS7_ILi96EEENS7_ILi64EEEEEELi256ENS_10bfloat16_tEfNS_4arch4Sm90ELb0ELb1ELb0ELb1ELb1ELb0ELb1ELb1ELb0ELb1ELb1ELb0EEENS1_21CollectiveEpilogueFwdINS6_IJSA_NS7_ILi256EEESB_EEES9_SE_SG_Li256ELb1ELb1ELb1ELb0EEENS1_36VarlenDynamicPersistentTileSchedulerILi128ELi96ELi256ELi128ELb1ELb1ELb1ELb1ELb0ELb1EEEEEEEEEvNT_6ParamsE --------------------------
	.section	.nv.constant0._ZN7cutlass13device_kernelIN5flash11enable_sm90INS1_16FlashAttnFwdSm90INS1_25CollectiveMainloopFwdSm90ILi2EN4cute5tupleIJNS5_1CILi1EEES8_S8_EEENS6_IJNS7_ILi128EEENS7_ILi96EEENS7_ILi64EEEEEELi256ENS_10bfloat16_tEfNS_4arch4Sm90ELb0ELb1ELb0ELb1ELb1ELb0ELb1ELb1ELb0ELb1ELb1ELb0EEENS1_21CollectiveEpilogueFwdINS6_IJSA_NS7_ILi256EEESB_EEES9_SE_SG_Li256ELb1ELb1ELb1ELb0EEENS1_36VarlenDynamicPersistentTileSchedulerILi128ELi96ELi256ELi128ELb1ELb1ELb1ELb1ELb0ELb1EEEEEEEEEvNT_6ParamsE,"a",@progbits
	.sectionflags	@""
	.align	4
.nv.constant0._ZN7cutlass13device_kernelIN5flash11enable_sm90INS1_16FlashAttnFwdSm90INS1_25CollectiveMainloopFwdSm90ILi2EN4cute5tupleIJNS5_1CILi1EEES8_S8_EEENS6_IJNS7_ILi128EEENS7_ILi96EEENS7_ILi64EEEEEELi256ENS_10bfloat16_tEfNS_4arch4Sm90ELb0ELb1ELb0ELb1ELb1ELb0ELb1ELb1ELb0ELb1ELb1ELb0EEENS1_21CollectiveEpilogueFwdINS6_IJSA_NS7_ILi256EEESB_EEES9_SE_SG_Li256ELb1ELb1ELb1ELb0EEENS1_36VarlenDynamicPersistentTileSchedulerILi128ELi96ELi256ELi128ELb1ELb1ELb1ELb1ELb0ELb1EEEEEEEEEvNT_6ParamsE:
	.zero		3584


//--------------------- .nv.constant0._ZN7cutlass13device_kernelIN5flash11enable_sm90INS1_16FlashAttnFwdSm90INS1_25CollectiveMainloopFwdSm90ILi2EN4cute5tupleIJNS5_1CILi1EEES8_S8_EEENS6_IJNS7_ILi128EEENS7_ILi96EEENS7_ILi64EEEEEELi256ENS_10bfloat16_tEfNS_4arch4Sm90ELb0ELb1ELb0ELb1ELb1ELb1ELb1ELb1ELb0ELb1ELb1ELb0EEENS1_21CollectiveEpilogueFwdINS6_IJSA_NS7_ILi256EEESB_EEES9_SE_SG_Li256ELb1ELb1ELb1ELb0EEENS1_36VarlenDynamicPersistentTileSchedulerILi128ELi96ELi256ELi128ELb1ELb1ELb1ELb1ELb0ELb1EEEEEEEEEvNT_6ParamsE --------------------------
	.section	.nv.constant0._ZN7cutlass13device_kernelIN5flash11enable_sm90INS1_16FlashAttnFwdSm90INS1_25CollectiveMainloopFwdSm90ILi2EN4cute5tupleIJNS5_1CILi1EEES8_S8_EEENS6_IJNS7_ILi128EEENS7_ILi96EEENS7_ILi64EEEEEELi256ENS_10bfloat16_tEfNS_4arch4Sm90ELb0ELb1ELb0ELb1ELb1ELb1ELb1ELb1ELb0ELb1ELb1ELb0EEENS1_21CollectiveEpilogueFwdINS6_IJSA_NS7_ILi256EEESB_EEES9_SE_SG_Li256ELb1ELb1ELb1ELb0EEENS1_36VarlenDynamicPersistentTileSchedulerILi128ELi96ELi256ELi128ELb1ELb1ELb1ELb1ELb0ELb1EEEEEEEEEvNT_6ParamsE,"a",@progbits
	.sectionflags	@""
	.align	4
.nv.constant0._ZN7cutlass13device_kernelIN5flash11enable_sm90INS1_16FlashAttnFwdSm90INS1_25CollectiveMainloopFwdSm90ILi2EN4cute5tupleIJNS5_1CILi1EEES8_S8_EEENS6_IJNS7_ILi128EEENS7_ILi96EEENS7_ILi64EEEEEELi256ENS_10bfloat16_tEfNS_4arch4Sm90ELb0ELb1ELb0ELb1ELb1ELb1ELb1ELb1ELb0ELb1ELb1ELb0EEENS1_21CollectiveEpilogueFwdINS6_IJSA_NS7_ILi256EEESB_EEES9_SE_SG_Li256ELb1ELb1ELb1ELb0EEENS1_36VarlenDynamicPersistentTileSchedulerILi128ELi96ELi256ELi128ELb1ELb1ELb1ELb1ELb0ELb1EEEEEEEEEvNT_6ParamsE:
	.zero		3584


//--------------------- .nv.constant0._ZN7cutlass13device_kernelIN5flash11enable_sm90INS1_16FlashAttnFwdSm90INS1_25CollectiveMainloopFwdSm90ILi2EN4cute5tupleIJNS5_1CILi1EEES8_S8_EEENS6_IJNS7_ILi128EEENS7_ILi96EEENS7_ILi64EEEEEELi256ENS_10bfloat16_tEfNS_4arch4Sm90ELb1ELb0ELb0ELb0ELb1ELb0ELb0ELb1ELb0ELb1ELb1ELb0EEENS1_21CollectiveEpilogueFwdINS6_IJSA_NS7_ILi256EEESB_EEES9_SE_SG_Li256ELb0ELb1ELb1ELb0EEENS1_19SingleTileSchedulerILb0ELb1ELb1ELi128EEEEEEEEEvNT_6ParamsE --------------------------
	.section	.nv.constant0._ZN7cutlass13device_kernelIN5flash11enable_sm90INS1_16FlashAttnFwdSm90INS1_25CollectiveMainloopFwdSm90ILi2EN4cute5tupleIJNS5_1CILi1EEES8_S8_EEENS6_IJNS7_ILi128EEENS7_ILi96EEENS7_ILi64EEEEEELi256ENS_10bfloat16_tEfNS_4arch4Sm90ELb1ELb0ELb0ELb0ELb1ELb0ELb0ELb1ELb0ELb1ELb1ELb0EEENS1_21CollectiveEpilogueFwdINS6_IJSA_NS7_ILi256EEESB_EEES9_SE_SG_Li256ELb0ELb1ELb1ELb0EEENS1_19SingleTileSchedulerILb0ELb1ELb1ELi128EEEEEEEEEvNT_6ParamsE,"a",@progbits
	.sectionflags	@""
	.align	4
.nv.constant0._ZN7cutlass13device_kernelIN5flash11enable_sm90INS1_16FlashAttnFwdSm90INS1_25CollectiveMainloopFwdSm90ILi2EN4cute5tupleIJNS5_1CILi1EEES8_S8_EEENS6_IJNS7_ILi128EEENS7_ILi96EEENS7_ILi64EEEEEELi256ENS_10bfloat16_tEfNS_4arch4Sm90ELb1ELb0ELb0ELb0ELb1ELb0ELb0ELb1ELb0ELb1ELb1ELb0EEENS1_21CollectiveEpilogueFwdINS6_IJSA_NS7_ILi256EEESB_EEES9_SE_SG_Li256ELb0ELb1ELb1ELb0EEENS1_19SingleTileSchedulerILb0ELb1ELb1ELi128EEEEEEEEEvNT_6ParamsE:
	.zero		3200


//--------------------- .nv.constant0._ZN7cutlass13device_kernelIN5flash11enable_sm90INS1_16FlashAttnFwdSm90INS1_25CollectiveMainloopFwdSm90ILi2EN4cute5tupleIJNS5_1CILi1EEES8_S8_EEENS6_IJNS7_ILi128EEENS7_ILi96EEENS7_ILi64EEEEEELi256ENS_10bfloat16_tEfNS_4arch4Sm90ELb1ELb0ELb0ELb0ELb1ELb0ELb1ELb1ELb0ELb1ELb1ELb0EEENS1_21CollectiveEpilogueFwdINS6_IJSA_NS7_ILi256EEESB_EEES9_SE_SG_Li256ELb0ELb1ELb1ELb0EEENS1_19SingleTileSchedulerILb0ELb1ELb1ELi128EEEEEEEEEvNT_6ParamsE --------------------------
	.section	.nv.constant0._ZN7cutlass13device_kernelIN5flash11enable_sm90INS1_16FlashAttnFwdSm90INS1_25CollectiveMainloopFwdSm90ILi2EN4cute5tupleIJNS5_1CILi1EEES8_S8_EEENS6_IJNS7_ILi128EEENS7_ILi96EEENS7_ILi64EEEEEELi256ENS_10bfloat16_tEfNS_4arch4Sm90ELb1ELb0ELb0ELb0ELb1ELb0ELb1ELb1ELb0ELb1ELb1ELb0EEENS1_21CollectiveEpilogueFwdINS6_IJSA_NS7_ILi256EEESB_EEES9_SE_SG_Li256ELb0ELb1ELb1ELb0EEENS1_19SingleTileSchedulerILb0ELb1ELb1ELi128EEEEEEEEEvNT_6ParamsE,"a",@progbits
	.sectionflags	@""
	.align	4
.nv.constant0._ZN7cutlass13device_kernelIN5flash11enable_sm90INS1_16FlashAttnFwdSm90INS1_25CollectiveMainloopFwdSm90ILi2EN4cute5tupleIJNS5_1CILi1EEES8_S8_EEENS6_IJNS7_ILi128EEENS7_ILi96EEENS7_ILi64EEEEEELi256ENS_10bfloat16_tEfNS_4arch4Sm90ELb1ELb0ELb0ELb0ELb1ELb0ELb1ELb1ELb0ELb1ELb1ELb0EEENS1_21CollectiveEpilogueFwdINS6_IJSA_NS7_ILi256EEESB_EEES9_SE_SG_Li256ELb0ELb1ELb1ELb0EEENS1_19SingleTileSchedulerILb0ELb1ELb1ELi128EEEEEEEEEvNT_6ParamsE:
	.zero		3456


//--------------------- .nv.constant0._ZN7cutlass13device_kernelIN5flash11enable_sm90INS1_16FlashAttnFwdSm90INS1_25CollectiveMainloopFwdSm90ILi2EN4cute5tupleIJNS5_1CILi1EEES8_S8_EEENS6_IJNS7_ILi128EEENS7_ILi96EEENS7_ILi64EEEEEELi256ENS_10bfloat16_tEfNS_4arch4Sm90ELb1ELb0ELb0ELb1ELb1ELb0ELb0ELb1ELb0ELb1ELb1ELb0EEENS1_21CollectiveEpilogueFwdINS6_IJSA_NS7_ILi256EEESB_EEES9_SE_SG_Li256ELb1ELb1ELb1ELb0EEENS1_36VarlenDynamicPersistentTileSchedulerILi128ELi96ELi256ELi128ELb1ELb1ELb1ELb1ELb1ELb1EEEEEEEEEvNT_6ParamsE --------------------------
	.section	.nv.constant0._ZN7cutlass13device_kernelIN5flash11enable_sm90INS1_16FlashAttnFwdSm90INS1_25CollectiveMainloopFwdSm90ILi2EN4cute5tupleIJNS5_1CILi1EEES8_S8_EEENS6_IJNS7_ILi128EEENS7_ILi96EEENS7_ILi64EEEEEELi256ENS_10bfloat16_tEfNS_4arch4Sm90ELb1ELb0ELb0ELb1ELb1ELb0ELb0ELb1ELb0ELb1ELb1ELb0EEENS1_21CollectiveEpilogueFwdINS6_IJSA_NS7_ILi256EEESB_EEES9_SE_SG_Li256ELb1ELb1ELb1ELb0EEENS1_36VarlenDynamicPersistentTileSchedulerILi128ELi96ELi256ELi128ELb1ELb1ELb1ELb1ELb1ELb1EEEEEEEEEvNT_6ParamsE,"a",@progbits
	.sectionflags	@""
	.align	4
.nv.constant0._ZN7cutlass13device_kernelIN5flash11enable_sm90INS1_16FlashAttnFwdSm90INS1_25CollectiveMainloopFwdSm90ILi2EN4cute5tupleIJNS5_1CILi1EEES8_S8_EEENS6_IJNS7_ILi128EEENS7_ILi96EEENS7_ILi64EEEEEELi256ENS_10bfloat16_tEfNS_4arch4Sm90ELb1ELb0ELb0ELb1ELb1ELb0ELb0ELb1ELb0ELb1ELb1ELb0EEENS1_21CollectiveEpilogueFwdINS6_IJSA_NS7_ILi256EEESB_EEES9_SE_SG_Li256ELb1ELb1ELb1ELb0EEENS1_36VarlenDynamicPersistentTileSchedulerILi128ELi96ELi256ELi128ELb1ELb1ELb1ELb1ELb1ELb1EEEEEEEEEvNT_6ParamsE:
	.zero		3328


//--------------------- .nv.constant0._ZN7cutlass13device_kernelIN5flash11enable_sm90INS1_16FlashAttnFwdSm90INS1_25CollectiveMainloopFwdSm90ILi2EN4cute5tupleIJNS5_1CILi1EEES8_S8_EEENS6_IJNS7_ILi128EEENS7_ILi96EEENS7_ILi64EEEEEELi256ENS_10bfloat16_tEfNS_4arch4Sm90ELb1ELb0ELb0ELb1ELb1ELb1ELb0ELb1ELb0ELb1ELb1ELb0EEENS1_21CollectiveEpilogueFwdINS6_IJSA_NS7_ILi256EEESB_EEES9_SE_SG_Li256ELb1ELb1ELb1ELb0EEENS1_36VarlenDynamicPersistentTileSchedulerILi128ELi96ELi256ELi128ELb1ELb1ELb1ELb1ELb1ELb1EEEEEEEEEvNT_6ParamsE --------------------------
	.section	.nv.constant0._ZN7cutlass13device_kernelIN5flash11enable_sm90INS1_16FlashAttnFwdSm90INS1_25CollectiveMainloopFwdSm90ILi2EN4cute5tupleIJNS5_1CILi1EEES8_S8_EEENS6_IJNS7_ILi128EEENS7_ILi96EEENS7_ILi64EEEEEELi256ENS_10bfloat16_tEfNS_4arch4Sm90ELb1ELb0ELb0ELb1ELb1ELb1ELb0ELb1ELb0ELb1ELb1ELb0EEENS1_21CollectiveEpilogueFwdINS6_IJSA_NS7_ILi256EEESB_EEES9_SE_SG_Li256ELb1ELb1ELb1ELb0EEENS1_36VarlenDynamicPersistentTileSchedulerILi128ELi96ELi256ELi128ELb1ELb1ELb1ELb1ELb1ELb1EEEEEEEEEvNT_6ParamsE,"a",@progbits
	.sectionflags	@""
	.align	4
.nv.constant0._ZN7cutlass13device_kernelIN5flash11enable_sm90INS1_16FlashAttnFwdSm90INS1_25CollectiveMainloopFwdSm90ILi2EN4cute5tupleIJNS5_1CILi1EEES8_S8_EEENS6_IJNS7_ILi128EEENS7_ILi96EEENS7_ILi64EEEEEELi256ENS_10bfloat16_tEfNS_4arch4Sm90ELb1ELb0ELb0ELb1ELb1ELb1ELb0ELb1ELb0ELb1ELb1ELb0EEENS1_21CollectiveEpilogueFwdINS6_IJSA_NS7_ILi256EEESB_EEES9_SE_SG_Li256ELb1ELb1ELb1ELb0EEENS1_36VarlenDynamicPersistentTileSchedulerILi128ELi96ELi256ELi128ELb1ELb1ELb1ELb1ELb1ELb1EEEEEEEEEvNT_6ParamsE:
	.zero		3328


//--------------------- .nv.constant0._ZN7cutlass13device_kernelIN5flash11enable_sm90INS1_16FlashAttnFwdSm90INS1_25CollectiveMainloopFwdSm90ILi2EN4cute5tupleIJNS5_1CILi1EEES8_S8_EEENS6_IJNS7_ILi128EEENS7_ILi96EEENS7_ILi64EEEEEELi256ENS_10bfloat16_tEfNS_4arch4Sm90ELb1ELb0ELb0ELb1ELb1ELb0ELb1ELb1ELb0ELb1ELb1ELb0EEENS1_21CollectiveEpilogueFwdINS6_IJSA_NS7_ILi256EEESB_EEES9_SE_SG_Li256ELb1ELb1ELb1ELb0EEENS1_36VarlenDynamicPersistentTileSchedulerILi128ELi96ELi256ELi128ELb1ELb1ELb1ELb1ELb1ELb1EEEEEEEEEvNT_6ParamsE --------------------------
	.section	.nv.constant0._ZN7cutlass13device_kernelIN5flash11enable_sm90INS1_16FlashAttnFwdSm90INS1_25CollectiveMainloopFwdSm90ILi2EN4cute5tupleIJNS5_1CILi1EEES8_S8_EEENS6_IJNS7_ILi128EEENS7_ILi96EEENS7_ILi64EEEEEELi256ENS_10bfloat16_tEfNS_4arch4Sm90ELb1ELb0ELb0ELb1ELb1ELb0ELb1ELb1ELb0ELb1ELb1ELb0EEENS1_21CollectiveEpilogueFwdINS6_IJSA_NS7_ILi256EEESB_EEES9_SE_SG_Li256ELb1ELb1ELb1ELb0EEENS1_36VarlenDynamicPersistentTileSchedulerILi128ELi96ELi256ELi128ELb1ELb1ELb1ELb1ELb1ELb1EEEEEEEEEvNT_6ParamsE,"a",@progbits
	.sectionflags	@""
	.align	4
.nv.constant0._ZN7cutlass13device_kernelIN5flash11enable_sm90INS1_16FlashAttnFwdSm90INS1_25CollectiveMainloopFwdSm90ILi2EN4cute5tupleIJNS5_1CILi1EEES8_S8_EEENS6_IJNS7_ILi128EEENS7_ILi96EEENS7_ILi64EEEEEELi256ENS_10bfloat16_tEfNS_4arch4Sm90ELb1ELb0ELb0ELb1ELb1ELb0ELb1ELb1ELb0ELb1ELb1ELb0EEENS1_21CollectiveEpilogueFwdINS6_IJSA_NS7_ILi256EEESB_EEES9_SE_SG_Li256ELb1ELb1ELb1ELb0EEENS1_36VarlenDynamicPersistentTileSchedulerILi128ELi96ELi256ELi128ELb1ELb1ELb1ELb1ELb1ELb1EEEEEEEEEvNT_6ParamsE:
	.zero		3584


//--------------------- .nv.constant0._ZN7cutlass13device_kernelIN5flash11enable_sm90INS1_16FlashAttnFwdSm90INS1_25CollectiveMainloopFwdSm90ILi2EN4cute5tupleIJNS5_1CILi1EEES8_S8_EEENS6_IJNS7_ILi128EEENS7_ILi96EEENS7_ILi64EEEEEELi256ENS_10bfloat16_tEfNS_4arch4Sm90ELb1ELb0ELb0ELb1ELb1ELb1ELb1ELb1ELb0ELb1ELb1ELb0EEENS1_21CollectiveEpilogueFwdINS6_IJSA_NS7_ILi256EEESB_EEES9_SE_SG_Li256ELb1ELb1ELb1ELb0EEENS1_36VarlenDynamicPersistentTileSchedulerILi128ELi96ELi256ELi128ELb1ELb1ELb1ELb1ELb1ELb1EEEEEEEEEvNT_6ParamsE --------------------------
	.section	.nv.constant0._ZN7cutlass13device_kernelIN5flash11enable_sm90INS1_16FlashAttnFwdSm90INS1_25CollectiveMainloopFwdSm90ILi2EN4cute5tupleIJNS5_1CILi1EEES8_S8_EEENS6_IJNS7_ILi128EEENS7_ILi96EEENS7_ILi64EEEEEELi256ENS_10bfloat16_tEfNS_4arch4Sm90ELb1ELb0ELb0ELb1ELb1ELb1ELb1ELb1ELb0ELb1ELb1ELb0EEENS1_21CollectiveEpilogueFwdINS6_IJSA_NS7_ILi256EEESB_EEES9_SE_SG_Li256ELb1ELb1ELb1ELb0EEENS1_36VarlenDynamicPersistentTileSchedulerILi128ELi96ELi256ELi128ELb1ELb1ELb1ELb1ELb1ELb1EEEEEEEEEvNT_6ParamsE,"a",@progbits
	.sectionflags	@""
	.align	4
.nv.constant0._ZN7cutlass13device_kernelIN5flash11enable_sm90INS1_16FlashAttnFwdSm90INS1_25CollectiveMainloopFwdSm90ILi2EN4cute5tupleIJNS5_1CILi1EEES8_S8_EEENS6_IJNS7_ILi128EEENS7_ILi96EEENS7_ILi64EEEEEELi256ENS_10bfloat16_tEfNS_4arch4Sm90ELb1ELb0ELb0ELb1ELb1ELb1ELb1ELb1ELb0ELb1ELb1ELb0EEENS1_21CollectiveEpilogueFwdINS6_IJSA_NS7_ILi256EEESB_EEES9_SE_SG_Li256ELb1ELb1ELb1ELb0EEENS1_36VarlenDynamicPersistentTileSchedulerILi128ELi96ELi256ELi128ELb1ELb1ELb1ELb1ELb1ELb1EEEEEEEEEvNT_6ParamsE:
	.zero		3584


//--------------------- SYMBOLS --------------------------

	.type		.nv.reservedSmem.offset0,@object
	.size		.nv.reservedSmem.offset0,0x4
	.type		__assertfail,@function
